	.target	sm_90a

	.elftype	@"ET_EXEC"


//--------------------- .note.nv.tkinfo           --------------------------
	.section	.note.nv.tkinfo,"",@"SHT_NOTE"
	.sectionflags	@"SHF_NOTE_NV_TKINFO"
	.tkinfo
        /*0018*/ 	.word	0x00000002
        /*0030*/ 	.string	""
        /*0030*/ 	.string	"ptxas"
        /*0030*/ 	.string	"Cuda compilation tools, release 13.0, V13.0.88"
        /*0030*/ 	.string	"Build cuda_13.0.r13.0/compiler.36424714_0"
        /*0030*/ 	.string	"-arch sm_90a -m 64 "



//--------------------- .note.nv.cuinfo           --------------------------
	.section	.note.nv.cuinfo,"",@"SHT_NOTE"
	.sectionflags	@"SHF_NOTE_NV_CUINFO"
        /*0018*/ 	.short	0x0002
        /*001a*/ 	.short	0x005a
        /*001c*/ 	.short	0x0082
	.zero		2


//--------------------- .nv.info                  --------------------------
	.section	.nv.info,"",@"SHT_CUDA_INFO"
	.align	4


	//----- nvinfo : EIATTR_REGCOUNT
	.align		4
        /*0000*/ 	.byte	0x04, 0x2f
        /*0002*/ 	.short	(.L_53 - .L_52)
	.align		4
.L_52:
        /*0004*/ 	.word	index@(_ZN7cutlass13device_kernelIN5flash11enable_sm90INS1_16FlashAttnFwdSm90INS1_25CollectiveMainloopFwdSm90ILi2EN4cute5tupleIJNS5_1CILi1EEES8_S8_EEENS6_IJNS7_ILi192EEENS7_ILi160EEENS7_ILi64EEEEEELi64ENS_12float_e4m3_tEfNS_4arch4Sm90ELb1ELb0ELb0ELb1ELb0ELb1ELb0ELb1ELb1ELb1ELb1ELb0EEENS1_21CollectiveEpilogueFwdINS6_IJSA_SC_SB_EEES9_NS_10bfloat16_tESG_Li384ELb1ELb1ELb1ELb1EEENS1_36VarlenDynamicPersistentTileSchedulerILi192ELi160ELi384ELi128ELb1ELb1ELb1ELb1ELb1ELb1EEEEEEEEEvNT_6ParamsE)
        /*0008*/ 	.word	0x00000080


	//----- nvinfo : EIATTR_FRAME_SIZE
	.align		4
.L_53:
        /*000c*/ 	.byte	0x04, 0x11
        /*000e*/ 	.short	(.L_55 - .L_54)
	.align		4
.L_54:
        /*0010*/ 	.word	index@(_ZN7cutlass13device_kernelIN5flash11enable_sm90INS1_16FlashAttnFwdSm90INS1_25CollectiveMainloopFwdSm90ILi2EN4cute5tupleIJNS5_1CILi1EEES8_S8_EEENS6_IJNS7_ILi192EEENS7_ILi160EEENS7_ILi64EEEEEELi64ENS_12float_e4m3_tEfNS_4arch4Sm90ELb1ELb0ELb0ELb1ELb0ELb1ELb0ELb1ELb1ELb1ELb1ELb0EEENS1_21CollectiveEpilogueFwdINS6_IJSA_SC_SB_EEES9_NS_10bfloat16_tESG_Li384ELb1ELb1ELb1ELb1EEENS1_36VarlenDynamicPersistentTileSchedulerILi192ELi160ELi384ELi128ELb1ELb1ELb1ELb1ELb1ELb1EEEEEEEEEvNT_6ParamsE)
        /*0014*/ 	.word	0x00000098


	//----- nvinfo : EIATTR_REGCOUNT
	.align		4
.L_55:
        /*0018*/ 	.byte	0x04, 0x2f
        /*001a*/ 	.short	(.L_57 - .L_56)
	.align		4
.L_56:
        /*001c*/ 	.word	index@(_ZN7cutlass13device_kernelIN5flash11enable_sm90INS1_16FlashAttnFwdSm90INS1_25CollectiveMainloopFwdSm90ILi2EN4cute5tupleIJNS5_1CILi1EEES8_S8_EEENS6_IJNS7_ILi192EEENS7_ILi160EEENS7_ILi64EEEEEELi64ENS_12float_e4m3_tEfNS_4arch4Sm90ELb1ELb0ELb0ELb1ELb0ELb0ELb0ELb1ELb1ELb1ELb1ELb0EEENS1_21CollectiveEpilogueFwdINS6_IJSA_SC_SB_EEES9_NS_10bfloat16_tESG_Li384ELb1ELb1ELb1ELb1EEENS1_36VarlenDynamicPersistentTileSchedulerILi192ELi160ELi384ELi128ELb1ELb1ELb1ELb1ELb1ELb1EEEEEEEEEvNT_6ParamsE)
        /*0020*/ 	.word	0x00000080


	//----- nvinfo : EIATTR_FRAME_SIZE
	.align		4
.L_57:
        /*0024*/ 	.byte	0x04, 0x11
        /*0026*/ 	.short	(.L_59 - .L_58)
	.align		4
.L_58:
        /*0028*/ 	.word	index@(_ZN7cutlass13device_kernelIN5flash11enable_sm90INS1_16FlashAttnFwdSm90INS1_25CollectiveMainloopFwdSm90ILi2EN4cute5tupleIJNS5_1CILi1EEES8_S8_EEENS6_IJNS7_ILi192EEENS7_ILi160EEENS7_ILi64EEEEEELi64ENS_12float_e4m3_tEfNS_4arch4Sm90ELb1ELb0ELb0ELb1ELb0ELb0ELb0ELb1ELb1ELb1ELb1ELb0EEENS1_21CollectiveEpilogueFwdINS6_IJSA_SC_SB_EEES9_NS_10bfloat16_tESG_Li384ELb1ELb1ELb1ELb1EEENS1_36VarlenDynamicPersistentTileSchedulerILi192ELi160ELi384ELi128ELb1ELb1ELb1ELb1ELb1ELb1EEEEEEEEEvNT_6ParamsE)
        /*002c*/ 	.word	0x00000020


	//----- nvinfo : EIATTR_REGCOUNT
	.align		4
.L_59:
        /*0030*/ 	.byte	0x04, 0x2f
        /*0032*/ 	.short	(.L_61 - .L_60)
	.align		4
.L_60:
        /*0034*/ 	.word	index@(_ZN7cutlass13device_kernelIN5flash11enable_sm90INS1_16FlashAttnFwdSm90INS1_25CollectiveMainloopFwdSm90ILi2EN4cute5tupleIJNS5_1CILi1EEES8_S8_EEENS6_IJNS7_ILi192EEENS7_ILi160EEENS7_ILi64EEEEEELi64ENS_12float_e4m3_tEfNS_4arch4Sm90ELb1ELb0ELb0ELb0ELb0ELb0ELb0ELb1ELb1ELb1ELb1ELb0EEENS1_21CollectiveEpilogueFwdINS6_IJSA_SC_SB_EEES9_NS_10bfloat16_tESG_Li384ELb0ELb1ELb1ELb1EEENS1_19SingleTileSchedulerILb0ELb1ELb1ELi192EEEEEEEEEvNT_6ParamsE)
        /*0038*/ 	.word	0x00000080


	//----- nvinfo : EIATTR_FRAME_SIZE
	.align		4
.L_61:
        /*003c*/ 	.byte	0x04, 0x11
        /*003e*/ 	.short	(.L_63 - .L_62)
	.align		4
.L_62:
        /*0040*/ 	.word	index@(_ZN7cutlass13device_kernelIN5flash11enable_sm90INS1_16FlashAttnFwdSm90INS1_25CollectiveMainloopFwdSm90ILi2EN4cute5tupleIJNS5_1CILi1EEES8_S8_EEENS6_IJNS7_ILi192EEENS7_ILi160EEENS7_ILi64EEEEEELi64ENS_12float_e4m3_tEfNS_4arch4Sm90ELb1ELb0ELb0ELb0ELb0ELb0ELb0ELb1ELb1ELb1ELb1ELb0EEENS1_21CollectiveEpilogueFwdINS6_IJSA_SC_SB_EEES9_NS_10bfloat16_tESG_Li384ELb0ELb1ELb1ELb1EEENS1_19SingleTileSchedulerILb0ELb1ELb1ELi192EEEEEEEEEvNT_6ParamsE)
        /*0044*/ 	.word	0x00000000


	//----- nvinfo : EIATTR_REGCOUNT
	.align		4
.L_63:
        /*0048*/ 	.byte	0x04, 0x2f
        /*004a*/ 	.short	(.L_65 - .L_64)
	.align		4
.L_64:
        /*004c*/ 	.word	index@(_ZN7cutlass13device_kernelIN5flash11enable_sm90INS1_16FlashAttnFwdSm90INS1_25CollectiveMainloopFwdSm90ILi2EN4cute5tupleIJNS5_1CILi1EEES8_S8_EEENS6_IJNS7_ILi192EEENS7_ILi160EEENS7_ILi64EEEEEELi64ENS_12float_e4m3_tEfNS_4arch4Sm90ELb0ELb1ELb0ELb1ELb0ELb1ELb0ELb1ELb1ELb1ELb1ELb0EEENS1_21CollectiveEpilogueFwdINS6_IJSA_SC_SB_EEES9_NS_10bfloat16_tESG_Li384ELb1ELb1ELb1ELb1EEENS1_36VarlenDynamicPersistentTileSchedulerILi192ELi160ELi384ELi128ELb1ELb1ELb1ELb1ELb0ELb1EEEEEEEEEvNT_6ParamsE)
        /*0050*/ 	.word	0x00000080


	//----- nvinfo : EIATTR_FRAME_SIZE
	.align		4
.L_65:
        /*0054*/ 	.byte	0x04, 0x11
        /*0056*/ 	.short	(.L_67 - .L_66)
	.align		4
.L_66:
        /*0058*/ 	.word	index@(_ZN7cutlass13device_kernelIN5flash11enable_sm90INS1_16FlashAttnFwdSm90INS1_25CollectiveMainloopFwdSm90ILi2EN4cute5tupleIJNS5_1CILi1EEES8_S8_EEENS6_IJNS7_ILi192EEENS7_ILi160EEENS7_ILi64EEEEEELi64ENS_12float_e4m3_tEfNS_4arch4Sm90ELb0ELb1ELb0ELb1ELb0ELb1ELb0ELb1ELb1ELb1ELb1ELb0EEENS1_21CollectiveEpilogueFwdINS6_IJSA_SC_SB_EEES9_NS_10bfloat16_tESG_Li384ELb1ELb1ELb1ELb1EEENS1_36VarlenDynamicPersistentTileSchedulerILi192ELi160ELi384ELi128ELb1ELb1ELb1ELb1ELb0ELb1EEEEEEEEEvNT_6ParamsE)
        /*005c*/ 	.word	0x00000070


	//----- nvinfo : EIATTR_REGCOUNT
	.align		4
.L_67:
        /*0060*/ 	.byte	0x04, 0x2f
        /*0062*/ 	.short	(.L_69 - .L_68)
	.align		4
.L_68:
        /*0064*/ 	.word	index@(_ZN7cutlass13device_kernelIN5flash11enable_sm90INS1_16FlashAttnFwdSm90INS1_25CollectiveMainloopFwdSm90ILi2EN4cute5tupleIJNS5_1CILi1EEES8_S8_EEENS6_IJNS7_ILi192EEENS7_ILi160EEENS7_ILi64EEEEEELi64ENS_12float_e4m3_tEfNS_4arch4Sm90ELb0ELb1ELb0ELb1ELb0ELb0ELb0ELb1ELb1ELb1ELb1ELb0EEENS1_21CollectiveEpilogueFwdINS6_IJSA_SC_SB_EEES9_NS_10bfloat16_tESG_Li384ELb1ELb1ELb1ELb1EEENS1_36VarlenDynamicPersistentTileSchedulerILi192ELi160ELi384ELi128ELb1ELb1ELb1ELb1ELb0ELb1EEEEEEEEEvNT_6ParamsE)
        /*0068*/ 	.word	0x00000080


	//----- nvinfo : EIATTR_FRAME_SIZE
	.align		4
.L_69:
        /*006c*/ 	.byte	0x04, 0x11
        /*006e*/ 	.short	(.L_71 - .L_70)
	.align		4
.L_70:
        /*0070*/ 	.word	index@(_ZN7cutlass13device_kernelIN5flash11enable_sm90INS1_16FlashAttnFwdSm90INS1_25CollectiveMainloopFwdSm90ILi2EN4cute5tupleIJNS5_1CILi1EEES8_S8_EEENS6_IJNS7_ILi192EEENS7_ILi160EEENS7_ILi64EEEEEELi64ENS_12float_e4m3_tEfNS_4arch4Sm90ELb0ELb1ELb0ELb1ELb0ELb0ELb0ELb1ELb1ELb1ELb1ELb0EEENS1_21CollectiveEpilogueFwdINS6_IJSA_SC_SB_EEES9_NS_10bfloat16_tESG_Li384ELb1ELb1ELb1ELb1EEENS1_36VarlenDynamicPersistentTileSchedulerILi192ELi160ELi384ELi128ELb1ELb1ELb1ELb1ELb0ELb1EEEEEEEEEvNT_6ParamsE)
        /*0074*/ 	.word	0x00000018


	//----- nvinfo : EIATTR_REGCOUNT
	.align		4
.L_71:
        /*0078*/ 	.byte	0x04, 0x2f
        /*007a*/ 	.short	(.L_73 - .L_72)
	.align		4
.L_72:
        /*007c*/ 	.word	index@(_ZN7cutlass13device_kernelIN5flash11enable_sm90INS1_16FlashAttnFwdSm90INS1_25CollectiveMainloopFwdSm90ILi2EN4cute5tupleIJNS5_1CILi1EEES8_S8_EEENS6_IJNS7_ILi192EEENS7_ILi160EEENS7_ILi64EEEEEELi64ENS_12float_e4m3_tEfNS_4arch4Sm90ELb0ELb1ELb0ELb0ELb0ELb0ELb0ELb1ELb1ELb1ELb1ELb0EEENS1_21CollectiveEpilogueFwdINS6_IJSA_SC_SB_EEES9_NS_10bfloat16_tESG_Li384ELb0ELb1ELb1ELb1EEENS1_19SingleTileSchedulerILb0ELb1ELb1ELi192EEEEEEEEEvNT_6ParamsE)
        /*0080*/ 	.word	0x00000080


	//----- nvinfo : EIATTR_FRAME_SIZE
	.align		4
.L_73:
        /*0084*/ 	.byte	0x04, 0x11
        /*0086*/ 	.short	(.L_75 - .L_74)
	.align		4
.L_74:
        /*0088*/ 	.word	index@(_ZN7cutlass13device_kernelIN5flash11enable_sm90INS1_16FlashAttnFwdSm90INS1_25CollectiveMainloopFwdSm90ILi2EN4cute5tupleIJNS5_1CILi1EEES8_S8_EEENS6_IJNS7_ILi192EEENS7_ILi160EEENS7_ILi64EEEEEELi64ENS_12float_e4m3_tEfNS_4arch4Sm90ELb0ELb1ELb0ELb0ELb0ELb0ELb0ELb1ELb1ELb1ELb1ELb0EEENS1_21CollectiveEpilogueFwdINS6_IJSA_SC_SB_EEES9_NS_10bfloat16_tESG_Li384ELb0ELb1ELb1ELb1EEENS1_19SingleTileSchedulerILb0ELb1ELb1ELi192EEEEEEEEEvNT_6ParamsE)
        /*008c*/ 	.word	0x00000000


	//----- nvinfo : EIATTR_REGCOUNT
	.align		4
.L_75:
        /*0090*/ 	.byte	0x04, 0x2f
        /*0092*/ 	.short	(.L_77 - .L_76)
	.align		4
.L_76:
        /*0094*/ 	.word	index@(_ZN7cutlass13device_kernelIN5flash11enable_sm90INS1_16FlashAttnFwdSm90INS1_25CollectiveMainloopFwdSm90ILi2EN4cute5tupleIJNS5_1CILi1EEES8_S8_EEENS6_IJNS7_ILi192EEENS7_ILi160EEENS7_ILi64EEEEEELi64ENS_12float_e4m3_tEfNS_4arch4Sm90ELb0ELb0ELb0ELb1ELb0ELb1ELb0ELb1ELb1ELb1ELb1ELb0EEENS1_21CollectiveEpilogueFwdINS6_IJSA_SC_SB_EEES9_NS_10bfloat16_tESG_Li384ELb1ELb1ELb1ELb1EEENS1_36VarlenDynamicPersistentTileSchedulerILi192ELi160ELi384ELi128ELb1ELb1ELb1ELb0ELb1ELb1EEEEEEEEEvNT_6ParamsE)
        /*0098*/ 	.word	0x00000080


	//----- nvinfo : EIATTR_FRAME_SIZE
	.align		4
.L_77:
        /*009c*/ 	.byte	0x04, 0x11
        /*009e*/ 	.short	(.L_79 - .L_78)
	.align		4
.L_78:
        /*00a0*/ 	.word	index@(_ZN7cutlass13device_kernelIN5flash11enable_sm90INS1_16FlashAttnFwdSm90INS1_25CollectiveMainloopFwdSm90ILi2EN4cute5tupleIJNS5_1CILi1EEES8_S8_EEENS6_IJNS7_ILi192EEENS7_ILi160EEENS7_ILi64EEEEEELi64ENS_12float_e4m3_tEfNS_4arch4Sm90ELb0ELb0ELb0ELb1ELb0ELb1ELb0ELb1ELb1ELb1ELb1ELb0EEENS1_21CollectiveEpilogueFwdINS6_IJSA_SC_SB_EEES9_NS_10bfloat16_tESG_Li384ELb1ELb1ELb1ELb1EEENS1_36VarlenDynamicPersistentTileSchedulerILi192ELi160ELi384ELi128ELb1ELb1ELb1ELb0ELb1ELb1EEEEEEEEEvNT_6ParamsE)
        /*00a4*/ 	.word	0x00000098


	//----- nvinfo : EIATTR_REGCOUNT
	.align		4
.L_79:
        /*00a8*/ 	.byte	0x04, 0x2f
        /*00aa*/ 	.short	(.L_81 - .L_80)
	.align		4
.L_80:
        /*00ac*/ 	.word	index@(_ZN7cutlass13device_kernelIN5flash11enable_sm90INS1_16FlashAttnFwdSm90INS1_25CollectiveMainloopFwdSm90ILi2EN4cute5tupleIJNS5_1CILi1EEES8_S8_EEENS6_IJNS7_ILi192EEENS7_ILi160EEENS7_ILi64EEEEEELi64ENS_12float_e4m3_tEfNS_4arch4Sm90ELb0ELb0ELb0ELb1ELb0ELb0ELb0ELb1ELb1ELb1ELb1ELb0EEENS1_21CollectiveEpilogueFwdINS6_IJSA_SC_SB_EEES9_NS_10bfloat16_tESG_Li384ELb1ELb1ELb1ELb1EEENS1_36VarlenDynamicPersistentTileSchedulerILi192ELi160ELi384ELi128ELb1ELb1ELb1ELb0ELb1ELb1EEEEEEEEEvNT_6ParamsE)
        /*00b0*/ 	.word	0x00000080


	//----- nvinfo : EIATTR_FRAME_SIZE
	.align		4
.L_81:
        /*00b4*/ 	.byte	0x04, 0x11
        /*00b6*/ 	.short	(.L_83 - .L_82)
	.align		4
.L_82:
        /*00b8*/ 	.word	index@(_ZN7cutlass13device_kernelIN5flash11enable_sm90INS1_16FlashAttnFwdSm90INS1_25CollectiveMainloopFwdSm90ILi2EN4cute5tupleIJNS5_1CILi1EEES8_S8_EEENS6_IJNS7_ILi192EEENS7_ILi160EEENS7_ILi64EEEEEELi64ENS_12float_e4m3_tEfNS_4arch4Sm90ELb0ELb0ELb0ELb1ELb0ELb0ELb0ELb1ELb1ELb1ELb1ELb0EEENS1_21CollectiveEpilogueFwdINS6_IJSA_SC_SB_EEES9_NS_10bfloat16_tESG_Li384ELb1ELb1ELb1ELb1EEENS1_36VarlenDynamicPersistentTileSchedulerILi192ELi160ELi384ELi128ELb1ELb1ELb1ELb0ELb1ELb1EEEEEEEEEvNT_6ParamsE)
        /*00bc*/ 	.word	0x00000020


	//----- nvinfo : EIATTR_REGCOUNT
	.align		4
.L_83:
        /*00c0*/ 	.byte	0x04, 0x2f
        /*00c2*/ 	.short	(.L_85 - .L_84)
	.align		4
.L_84:
        /*00c4*/ 	.word	index@(_ZN7cutlass13device_kernelIN5flash11enable_sm90INS1_16FlashAttnFwdSm90INS1_25CollectiveMainloopFwdSm90ILi2EN4cute5tupleIJNS5_1CILi1EEES8_S8_EEENS6_IJNS7_ILi192EEENS7_ILi160EEENS7_ILi64EEEEEELi64ENS_12float_e4m3_tEfNS_4arch4Sm90ELb0ELb0ELb0ELb0ELb0ELb0ELb0ELb1ELb1ELb1ELb1ELb0EEENS1_21CollectiveEpilogueFwdINS6_IJSA_SC_SB_EEES9_NS_10bfloat16_tESG_Li384ELb0ELb1ELb1ELb1EEENS1_19SingleTileSchedulerILb0ELb1ELb1ELi192EEEEEEEEEvNT_6ParamsE)
        /*00c8*/ 	.word	0x00000080


	//----- nvinfo : EIATTR_FRAME_SIZE
	.align		4
.L_85:
        /*00cc*/ 	.byte	0x04, 0x11
        /*00ce*/ 	.short	(.L_87 - .L_86)
	.align		4
.L_86:
        /*00d0*/ 	.word	index@(_ZN7cutlass13device_kernelIN5flash11enable_sm90INS1_16FlashAttnFwdSm90INS1_25CollectiveMainloopFwdSm90ILi2EN4cute5tupleIJNS5_1CILi1EEES8_S8_EEENS6_IJNS7_ILi192EEENS7_ILi160EEENS7_ILi64EEEEEELi64ENS_12float_e4m3_tEfNS_4arch4Sm90ELb0ELb0ELb0ELb0ELb0ELb0ELb0ELb1ELb1ELb1ELb1ELb0EEENS1_21CollectiveEpilogueFwdINS6_IJSA_SC_SB_EEES9_NS_10bfloat16_tESG_Li384ELb0ELb1ELb1ELb1EEENS1_19SingleTileSchedulerILb0ELb1ELb1ELi192EEEEEEEEEvNT_6ParamsE)
        /*00d4*/ 	.word	0x00000000


	//----- nvinfo : EIATTR_REGCOUNT
	.align		4
.L_87:
        /*00d8*/ 	.byte	0x04, 0x2f
        /*00da*/ 	.short	(.L_89 - .L_88)
	.align		4
.L_88:
        /*00dc*/ 	.word	index@(_ZN7cutlass13device_kernelIN5flash11enable_sm90INS1_16FlashAttnFwdSm90INS1_25CollectiveMainloopFwdSm90ILi2EN4cute5tupleIJNS5_1CILi1EEES8_S8_EEENS6_IJNS7_ILi192EEENS7_ILi128EEENS7_ILi96EEEEEELi96ENS_12float_e4m3_tEfNS_4arch4Sm90ELb1ELb0ELb0ELb1ELb0ELb1ELb0ELb1ELb1ELb1ELb1ELb0EEENS1_21CollectiveEpilogueFwdINS6_IJSA_SC_SB_EEES9_NS_10bfloat16_tESG_Li384ELb1ELb1ELb1ELb1EEENS1_36VarlenDynamicPersistentTileSchedulerILi192ELi128ELi384ELi128ELb1ELb1ELb1ELb1ELb1ELb1EEEEEEEEEvNT_6ParamsE)
        /*00e0*/ 	.word	0x00000080


	//----- nvinfo : EIATTR_FRAME_SIZE
	.align		4
.L_89:
        /*00e4*/ 	.byte	0x04, 0x11
        /*00e6*/ 	.short	(.L_91 - .L_90)
	.align		4
.L_90:
        /*00e8*/ 	.word	index@(_ZN7cutlass13device_kernelIN5flash11enable_sm90INS1_16FlashAttnFwdSm90INS1_25CollectiveMainloopFwdSm90ILi2EN4cute5tupleIJNS5_1CILi1EEES8_S8_EEENS6_IJNS7_ILi192EEENS7_ILi128EEENS7_ILi96EEEEEELi96ENS_12float_e4m3_tEfNS_4arch4Sm90ELb1ELb0ELb0ELb1ELb0ELb1ELb0ELb1ELb1ELb1ELb1ELb0EEENS1_21CollectiveEpilogueFwdINS6_IJSA_SC_SB_EEES9_NS_10bfloat16_tESG_Li384ELb1ELb1ELb1ELb1EEENS1_36VarlenDynamicPersistentTileSchedulerILi192ELi128ELi384ELi128ELb1ELb1ELb1ELb1ELb1ELb1EEEEEEEEEvNT_6ParamsE)
        /*00ec*/ 	.word	0x000000a0


	//----- nvinfo : EIATTR_REGCOUNT
	.align		4
.L_91:
        /*00f0*/ 	.byte	0x04, 0x2f
        /*00f2*/ 	.short	(.L_93 - .L_92)
	.align		4
.L_92:
        /*00f4*/ 	.word	index@(_ZN7cutlass13device_kernelIN5flash11enable_sm90INS1_16FlashAttnFwdSm90INS1_25CollectiveMainloopFwdSm90ILi2EN4cute5tupleIJNS5_1CILi1EEES8_S8_EEENS6_IJNS7_ILi192EEENS7_ILi128EEENS7_ILi96EEEEEELi96ENS_12float_e4m3_tEfNS_4arch4Sm90ELb1ELb0ELb0ELb1ELb0ELb0ELb0ELb1ELb1ELb1ELb1ELb0EEENS1_21CollectiveEpilogueFwdINS6_IJSA_SC_SB_EEES9_NS_10bfloat16_tESG_Li384ELb1ELb1ELb1ELb1EEENS1_36VarlenDynamicPersistentTileSchedulerILi192ELi128ELi384ELi128ELb1ELb1ELb1ELb1ELb1ELb1EEEEEEEEEvNT_6ParamsE)
        /*00f8*/ 	.word	0x00000080


	//----- nvinfo : EIATTR_FRAME_SIZE
	.align		4
.L_93:
        /*00fc*/ 	.byte	0x04, 0x11
        /*00fe*/ 	.short	(.L_95 - .L_94)
	.align		4
.L_94:
        /*0100*/ 	.word	index@(_ZN7cutlass13device_kernelIN5flash11enable_sm90INS1_16FlashAttnFwdSm90INS1_25CollectiveMainloopFwdSm90ILi2EN4cute5tupleIJNS5_1CILi1EEES8_S8_EEENS6_IJNS7_ILi192EEENS7_ILi128EEENS7_ILi96EEEEEELi96ENS_12float_e4m3_tEfNS_4arch4Sm90ELb1ELb0ELb0ELb1ELb0ELb0ELb0ELb1ELb1ELb1ELb1ELb0EEENS1_21CollectiveEpilogueFwdINS6_IJSA_SC_SB_EEES9_NS_10bfloat16_tESG_Li384ELb1ELb1ELb1ELb1EEENS1_36VarlenDynamicPersistentTileSchedulerILi192ELi128ELi384ELi128ELb1ELb1ELb1ELb1ELb1ELb1EEEEEEEEEvNT_6ParamsE)
        /*0104*/ 	.word	0x00000028


	//----- nvinfo : EIATTR_REGCOUNT
	.align		4
.L_95:
        /*0108*/ 	.byte	0x04, 0x2f
        /*010a*/ 	.short	(.L_97 - .L_96)
	.align		4
.L_96:
        /*010c*/ 	.word	index@(_ZN7cutlass13device_kernelIN5flash11enable_sm90INS1_16FlashAttnFwdSm90INS1_25CollectiveMainloopFwdSm90ILi2EN4cute5tupleIJNS5_1CILi1EEES8_S8_EEENS6_IJNS7_ILi192EEENS7_ILi128EEENS7_ILi96EEEEEELi96ENS_12float_e4m3_tEfNS_4arch4Sm90ELb1ELb0ELb0ELb0ELb0ELb0ELb0ELb1ELb1ELb1ELb1ELb0EEENS1_21CollectiveEpilogueFwdINS6_IJSA_SC_SB_EEES9_NS_10bfloat16_tESG_Li384ELb0ELb1ELb1ELb1EEENS1_19SingleTileSchedulerILb0ELb1ELb1ELi192EEEEEEEEEvNT_6ParamsE)
        /*0110*/ 	.word	0x00000080


	//----- nvinfo : EIATTR_FRAME_SIZE
	.align		4
.L_97:
        /*0114*/ 	.byte	0x04, 0x11
        /*0116*/ 	.short	(.L_99 - .L_98)
	.align		4
.L_98:
        /*0118*/ 	.word	index@(_ZN7cutlass13device_kernelIN5flash11enable_sm90INS1_16FlashAttnFwdSm90INS1_25CollectiveMainloopFwdSm90ILi2EN4cute5tupleIJNS5_1CILi1EEES8_S8_EEENS6_IJNS7_ILi192EEENS7_ILi128EEENS7_ILi96EEEEEELi96ENS_12float_e4m3_tEfNS_4arch4Sm90ELb1ELb0ELb0ELb0ELb0ELb0ELb0ELb1ELb1ELb1ELb1ELb0EEENS1_21CollectiveEpilogueFwdINS6_IJSA_SC_SB_EEES9_NS_10bfloat16_tESG_Li384ELb0ELb1ELb1ELb1EEENS1_19SingleTileSchedulerILb0ELb1ELb1ELi192EEEEEEEEEvNT_6ParamsE)
        /*011c*/ 	.word	0x00000000


	//----- nvinfo : EIATTR_REGCOUNT
	.align		4
.L_99:
        /*0120*/ 	.byte	0x04, 0x2f
        /*0122*/ 	.short	(.L_101 - .L_100)
	.align		4
.L_100:
        /*0124*/ 	.word	index@(_ZN7cutlass13device_kernelIN5flash11enable_sm90INS1_16FlashAttnFwdSm90INS1_25CollectiveMainloopFwdSm90ILi2EN4cute5tupleIJNS5_1CILi1EEES8_S8_EEENS6_IJNS7_ILi192EEENS7_ILi128EEENS7_ILi96EEEEEELi96ENS_12float_e4m3_tEfNS_4arch4Sm90ELb0ELb1ELb0ELb1ELb0ELb1ELb0ELb1ELb1ELb1ELb1ELb0EEENS1_21CollectiveEpilogueFwdINS6_IJSA_SC_SB_EEES9_NS_10bfloat16_tESG_Li384ELb1ELb1ELb1ELb1EEENS1_36VarlenDynamicPersistentTileSchedulerILi192ELi128ELi384ELi128ELb1ELb1ELb1ELb1ELb0ELb1EEEEEEEEEvNT_6ParamsE)
        /*0128*/ 	.word	0x00000080


	//----- nvinfo : EIATTR_FRAME_SIZE
	.align		4
.L_101:
        /*012c*/ 	.byte	0x04, 0x11
        /*012e*/ 	.short	(.L_103 - .L_102)
	.align		4
.L_102:
        /*0130*/ 	.word	index@(_ZN7cutlass13device_kernelIN5flash11enable_sm90INS1_16FlashAttnFwdSm90INS1_25CollectiveMainloopFwdSm90ILi2EN4cute5tupleIJNS5_1CILi1EEES8_S8_EEENS6_IJNS7_ILi192EEENS7_ILi128EEENS7_ILi96EEEEEELi96ENS_12float_e4m3_tEfNS_4arch4Sm90ELb0ELb1ELb0ELb1ELb0ELb1ELb0ELb1ELb1ELb1ELb1ELb0EEENS1_21CollectiveEpilogueFwdINS6_IJSA_SC_SB_EEES9_NS_10bfloat16_tESG_Li384ELb1ELb1ELb1ELb1EEENS1_36VarlenDynamicPersistentTileSchedulerILi192ELi128ELi384ELi128ELb1ELb1ELb1ELb1ELb0ELb1EEEEEEEEEvNT_6ParamsE)
        /*0134*/ 	.word	0x00000090


	//----- nvinfo : EIATTR_REGCOUNT
	.align		4
.L_103:
        /*0138*/ 	.byte	0x04, 0x2f
        /*013a*/ 	.short	(.L_105 - .L_104)
	.align		4
.L_104:
        /*013c*/ 	.word	index@(_ZN7cutlass13device_kernelIN5flash11enable_sm90INS1_16FlashAttnFwdSm90INS1_25CollectiveMainloopFwdSm90ILi2EN4cute5tupleIJNS5_1CILi1EEES8_S8_EEENS6_IJNS7_ILi192EEENS7_ILi128EEENS7_ILi96EEEEEELi96ENS_12float_e4m3_tEfNS_4arch4Sm90ELb0ELb1ELb0ELb1ELb0ELb0ELb0ELb1ELb1ELb1ELb1ELb0EEENS1_21CollectiveEpilogueFwdINS6_IJSA_SC_SB_EEES9_NS_10bfloat16_tESG_Li384ELb1ELb1ELb1ELb1EEENS1_36VarlenDynamicPersistentTileSchedulerILi192ELi128ELi384ELi128ELb1ELb1ELb1ELb1ELb0ELb1EEEEEEEEEvNT_6ParamsE)
        /*0140*/ 	.word	0x00000080


	//----- nvinfo : EIATTR_FRAME_SIZE
	.align		4
.L_105:
        /*0144*/ 	.byte	0x04, 0x11
        /*0146*/ 	.short	(.L_107 - .L_106)
	.align		4
.L_106:
        /*0148*/ 	.word	index@(_ZN7cutlass13device_kernelIN5flash11enable_sm90INS1_16FlashAttnFwdSm90INS1_25CollectiveMainloopFwdSm90ILi2EN4cute5tupleIJNS5_1CILi1EEES8_S8_EEENS6_IJNS7_ILi192EEENS7_ILi128EEENS7_ILi96EEEEEELi96ENS_12float_e4m3_tEfNS_4arch4Sm90ELb0ELb1ELb0ELb1ELb0ELb0ELb0ELb1ELb1ELb1ELb1ELb0EEENS1_21CollectiveEpilogueFwdINS6_IJSA_SC_SB_EEES9_NS_10bfloat16_tESG_Li384ELb1ELb1ELb1ELb1EEENS1_36VarlenDynamicPersistentTileSchedulerILi192ELi128ELi384ELi128ELb1ELb1ELb1ELb1ELb0ELb1EEEEEEEEEvNT_6ParamsE)
        /*014c*/ 	.word	0x00000028


	//----- nvinfo : EIATTR_REGCOUNT
	.align		4
.L_107:
        /*0150*/ 	.byte	0x04, 0x2f
        /*0152*/ 	.short	(.L_109 - .L_108)
	.align		4
.L_108:
        /*0154*/ 	.word	index@(_ZN7cutlass13device_kernelIN5flash11enable_sm90INS1_16FlashAttnFwdSm90INS1_25CollectiveMainloopFwdSm90ILi2EN4cute5tupleIJNS5_1CILi1EEES8_S8_EEENS6_IJNS7_ILi192EEENS7_ILi128EEENS7_ILi96EEEEEELi96ENS_12float_e4m3_tEfNS_4arch4Sm90ELb0ELb1ELb0ELb0ELb0ELb0ELb0ELb1ELb1ELb1ELb1ELb0EEENS1_21CollectiveEpilogueFwdINS6_IJSA_SC_SB_EEES9_NS_10bfloat16_tESG_Li384ELb0ELb1ELb1ELb1EEENS1_19SingleTileSchedulerILb0ELb1ELb1ELi192EEEEEEEEEvNT_6ParamsE)
        /*0158*/ 	.word	0x00000080


	//----- nvinfo : EIATTR_FRAME_SIZE
	.align		4
.L_109:
        /*015c*/ 	.byte	0x04, 0x11
        /*015e*/ 	.short	(.L_111 - .L_110)
	.align		4
.L_110:
        /*0160*/ 	.word	index@(_ZN7cutlass13device_kernelIN5flash11enable_sm90INS1_16FlashAttnFwdSm90INS1_25CollectiveMainloopFwdSm90ILi2EN4cute5tupleIJNS5_1CILi1EEES8_S8_EEENS6_IJNS7_ILi192EEENS7_ILi128EEENS7_ILi96EEEEEELi96ENS_12float_e4m3_tEfNS_4arch4Sm90ELb0ELb1ELb0ELb0ELb0ELb0ELb0ELb1ELb1ELb1ELb1ELb0EEENS1_21CollectiveEpilogueFwdINS6_IJSA_SC_SB_EEES9_NS_10bfloat16_tESG_Li384ELb0ELb1ELb1ELb1EEENS1_19SingleTileSchedulerILb0ELb1ELb1ELi192EEEEEEEEEvNT_6ParamsE)
        /*0164*/ 	.word	0x00000000


	//----- nvinfo : EIATTR_REGCOUNT
	.align		4
.L_111:
        /*0168*/ 	.byte	0x04, 0x2f
        /*016a*/ 	.short	(.L_113 - .L_112)
	.align		4
.L_112:
        /*016c*/ 	.word	index@(_ZN7cutlass13device_kernelIN5flash11enable_sm90INS1_16FlashAttnFwdSm90INS1_25CollectiveMainloopFwdSm90ILi2EN4cute5tupleIJNS5_1CILi1EEES8_S8_EEENS6_IJNS7_ILi192EEENS7_ILi128EEENS7_ILi96EEEEEELi96ENS_12float_e4m3_tEfNS_4arch4Sm90ELb0ELb0ELb0ELb1ELb0ELb1ELb0ELb1ELb1ELb1ELb1ELb0EEENS1_21CollectiveEpilogueFwdINS6_IJSA_SC_SB_EEES9_NS_10bfloat16_tESG_Li384ELb1ELb1ELb1ELb1EEENS1_36VarlenDynamicPersistentTileSchedulerILi192ELi128ELi384ELi128ELb1ELb1ELb1ELb0ELb1ELb1EEEEEEEEEvNT_6ParamsE)
        /*0170*/ 	.word	0x00000080


	//----- nvinfo : EIATTR_FRAME_SIZE
	.align		4
.L_113:
        /*0174*/ 	.byte	0x04, 0x11
        /*0176*/ 	.short	(.L_115 - .L_114)
	.align		4
.L_114:
        /*0178*/ 	.word	index@(_ZN7cutlass13device_kernelIN5flash11enable_sm90INS1_16FlashAttnFwdSm90INS1_25CollectiveMainloopFwdSm90ILi2EN4cute5tupleIJNS5_1CILi1EEES8_S8_EEENS6_IJNS7_ILi192EEENS7_ILi128EEENS7_ILi96EEEEEELi96ENS_12float_e4m3_tEfNS_4arch4Sm90ELb0ELb0ELb0ELb1ELb0ELb1ELb0ELb1ELb1ELb1ELb1ELb0EEENS1_21CollectiveEpilogueFwdINS6_IJSA_SC_SB_EEES9_NS_10bfloat16_tESG_Li384ELb1ELb1ELb1ELb1EEENS1_36VarlenDynamicPersistentTileSchedulerILi192ELi128ELi384ELi128ELb1ELb1ELb1ELb0ELb1ELb1EEEEEEEEEvNT_6ParamsE)
        /*017c*/ 	.word	0x000000a8


	//----- nvinfo : EIATTR_REGCOUNT
	.align		4
.L_115:
        /*0180*/ 	.byte	0x04, 0x2f
        /*0182*/ 	.short	(.L_117 - .L_116)
	.align		4
.L_116:
        /*0184*/ 	.word	index@(_ZN7cutlass13device_kernelIN5flash11enable_sm90INS1_16FlashAttnFwdSm90INS1_25CollectiveMainloopFwdSm90ILi2EN4cute5tupleIJNS5_1CILi1EEES8_S8_EEENS6_IJNS7_ILi192EEENS7_ILi128EEENS7_ILi96EEEEEELi96ENS_12float_e4m3_tEfNS_4arch4Sm90ELb0ELb0ELb0ELb1ELb0ELb0ELb0ELb1ELb1ELb1ELb1ELb0EEENS1_21CollectiveEpilogueFwdINS6_IJSA_SC_SB_EEES9_NS_10bfloat16_tESG_Li384ELb1ELb1ELb1ELb1EEENS1_36VarlenDynamicPersistentTileSchedulerILi192ELi128ELi384ELi128ELb1ELb1ELb1ELb0ELb1ELb1EEEEEEEEEvNT_6ParamsE)
        /*0188*/ 	.word	0x00000080


	//----- nvinfo : EIATTR_FRAME_SIZE
	.align		4
.L_117:
        /*018c*/ 	.byte	0x04, 0x11
        /*018e*/ 	.short	(.L_119 - .L_118)
	.align		4
.L_118:
        /*0190*/ 	.word	index@(_ZN7cutlass13device_kernelIN5flash11enable_sm90INS1_16FlashAttnFwdSm90INS1_25CollectiveMainloopFwdSm90ILi2EN4cute5tupleIJNS5_1CILi1EEES8_S8_EEENS6_IJNS7_ILi192EEENS7_ILi128EEENS7_ILi96EEEEEELi96ENS_12float_e4m3_tEfNS_4arch4Sm90ELb0ELb0ELb0ELb1ELb0ELb0ELb0ELb1ELb1ELb1ELb1ELb0EEENS1_21CollectiveEpilogueFwdINS6_IJSA_SC_SB_EEES9_NS_10bfloat16_tESG_Li384ELb1ELb1ELb1ELb1EEENS1_36VarlenDynamicPersistentTileSchedulerILi192ELi128ELi384ELi128ELb1ELb1ELb1ELb0ELb1ELb1EEEEEEEEEvNT_6ParamsE)
        /*0194*/ 	.word	0x00000030


	//----- nvinfo : EIATTR_REGCOUNT
	.align		4
.L_119:
        /*0198*/ 	.byte	0x04, 0x2f
        /*019a*/ 	.short	(.L_121 - .L_120)
	.align		4
.L_120:
        /*019c*/ 	.word	index@(_ZN7cutlass13device_kernelIN5flash11enable_sm90INS1_16FlashAttnFwdSm90INS1_25CollectiveMainloopFwdSm90ILi2EN4cute5tupleIJNS5_1CILi1EEES8_S8_EEENS6_IJNS7_ILi192EEENS7_ILi128EEENS7_ILi96EEEEEELi96ENS_12float_e4m3_tEfNS_4arch4Sm90ELb0ELb0ELb0ELb0ELb0ELb0ELb0ELb1ELb1ELb1ELb1ELb0EEENS1_21CollectiveEpilogueFwdINS6_IJSA_SC_SB_EEES9_NS_10bfloat16_tESG_Li384ELb0ELb1ELb1ELb1EEENS1_19SingleTileSchedulerILb0ELb1ELb1ELi192EEEEEEEEEvNT_6ParamsE)
        /*01a0*/ 	.word	0x00000080


	//----- nvinfo : EIATTR_FRAME_SIZE
	.align		4
.L_121:
        /*01a4*/ 	.byte	0x04, 0x11
        /*01a6*/ 	.short	(.L_123 - .L_122)
	.align		4
.L_122:
        /*01a8*/ 	.word	index@(_ZN7cutlass13device_kernelIN5flash11enable_sm90INS1_16FlashAttnFwdSm90INS1_25CollectiveMainloopFwdSm90ILi2EN4cute5tupleIJNS5_1CILi1EEES8_S8_EEENS6_IJNS7_ILi192EEENS7_ILi128EEENS7_ILi96EEEEEELi96ENS_12float_e4m3_tEfNS_4arch4Sm90ELb0ELb0ELb0ELb0ELb0ELb0ELb0ELb1ELb1ELb1ELb1ELb0EEENS1_21CollectiveEpilogueFwdINS6_IJSA_SC_SB_EEES9_NS_10bfloat16_tESG_Li384ELb0ELb1ELb1ELb1EEENS1_19SingleTileSchedulerILb0ELb1ELb1ELi192EEEEEEEEEvNT_6ParamsE)
        /*01ac*/ 	.word	0x00000000


	//----- nvinfo : EIATTR_REGCOUNT
	.align		4
.L_123:
        /*01b0*/ 	.byte	0x04, 0x2f
        /*01b2*/ 	.short	(.L_125 - .L_124)
	.align		4
.L_124:
        /*01b4*/ 	.word	index@(_ZN7cutlass13device_kernelIN5flash11enable_sm90INS1_16FlashAttnFwdSm90INS1_25CollectiveMainloopFwdSm90ILi2EN4cute5tupleIJNS5_1CILi1EEES8_S8_EEENS6_IJNS7_ILi128EEENS7_ILi224EEESA_EEELi128ENS_12float_e4m3_tEfNS_4arch4Sm90ELb1ELb0ELb0ELb1ELb0ELb1ELb0ELb1ELb1ELb1ELb1ELb0EEENS1_21CollectiveEpilogueFwdINS6_IJSA_SA_SB_EEES9_NS_10bfloat16_tESF_Li256ELb1ELb1ELb1ELb1EEENS1_36VarlenDynamicPersistentTileSchedulerILi128ELi224ELi256ELi128ELb1ELb1ELb1ELb1ELb1ELb1EEEEEEEEEvNT_6ParamsE)
        /*01b8*/ 	.word	0x000000a8


	//----- nvinfo : EIATTR_FRAME_SIZE
	.align		4
.L_125:
        /*01bc*/ 	.byte	0x04, 0x11
        /*01be*/ 	.short	(.L_127 - .L_126)
	.align		4
.L_126:
        /*01c0*/ 	.word	index@(_ZN7cutlass13device_kernelIN5flash11enable_sm90INS1_16FlashAttnFwdSm90INS1_25CollectiveMainloopFwdSm90ILi2EN4cute5tupleIJNS5_1CILi1EEES8_S8_EEENS6_IJNS7_ILi128EEENS7_ILi224EEESA_EEELi128ENS_12float_e4m3_tEfNS_4arch4Sm90ELb1ELb0ELb0ELb1ELb0ELb1ELb0ELb1ELb1ELb1ELb1ELb0EEENS1_21CollectiveEpilogueFwdINS6_IJSA_SA_SB_EEES9_NS_10bfloat16_tESF_Li256ELb1ELb1ELb1ELb1EEENS1_36VarlenDynamicPersistentTileSchedulerILi128ELi224ELi256ELi128ELb1ELb1ELb1ELb1ELb1ELb1EEEEEEEEEvNT_6ParamsE)
        /*01c4*/ 	.word	0x00000108


	//----- nvinfo : EIATTR_REGCOUNT
	.align		4
.L_127:
        /*01c8*/ 	.byte	0x04, 0x2f
        /*01ca*/ 	.short	(.L_129 - .L_128)
	.align		4
.L_128:
        /*01cc*/ 	.word	index@(_ZN7cutlass13device_kernelIN5flash11enable_sm90INS1_16FlashAttnFwdSm90INS1_25CollectiveMainloopFwdSm90ILi2EN4cute5tupleIJNS5_1CILi1EEES8_S8_EEENS6_IJNS7_ILi128EEENS7_ILi224EEESA_EEELi128ENS_12float_e4m3_tEfNS_4arch4Sm90ELb1ELb0ELb0ELb1ELb0ELb0ELb0ELb1ELb1ELb1ELb1ELb0EEENS1_21CollectiveEpilogueFwdINS6_IJSA_SA_SB_EEES9_NS_10bfloat16_tESF_Li256ELb1ELb1ELb1ELb1EEENS1_36VarlenDynamicPersistentTileSchedulerILi128ELi224ELi256ELi128ELb1ELb1ELb1ELb1ELb1ELb1EEEEEEEEEvNT_6ParamsE)
        /*01d0*/ 	.word	0x000000a8


	//----- nvinfo : EIATTR_FRAME_SIZE
	.align		4
.L_129:
        /*01d4*/ 	.byte	0x04, 0x11
        /*01d6*/ 	.short	(.L_131 - .L_130)
	.align		4
.L_130:
        /*01d8*/ 	.word	index@(_ZN7cutlass13device_kernelIN5flash11enable_sm90INS1_16FlashAttnFwdSm90INS1_25CollectiveMainloopFwdSm90ILi2EN4cute5tupleIJNS5_1CILi1EEES8_S8_EEENS6_IJNS7_ILi128EEENS7_ILi224EEESA_EEELi128ENS_12float_e4m3_tEfNS_4arch4Sm90ELb1ELb0ELb0ELb1ELb0ELb0ELb0ELb1ELb1ELb1ELb1ELb0EEENS1_21CollectiveEpilogueFwdINS6_IJSA_SA_SB_EEES9_NS_10bfloat16_tESF_Li256ELb1ELb1ELb1ELb1EEENS1_36VarlenDynamicPersistentTileSchedulerILi128ELi224ELi256ELi128ELb1ELb1ELb1ELb1ELb1ELb1EEEEEEEEEvNT_6ParamsE)
        /*01dc*/ 	.word	0x00000048


	//----- nvinfo : EIATTR_REGCOUNT
	.align		4
.L_131:
        /*01e0*/ 	.byte	0x04, 0x2f
        /*01e2*/ 	.short	(.L_133 - .L_132)
	.align		4
.L_132:
        /*01e4*/ 	.word	index@(_ZN7cutlass13device_kernelIN5flash11enable_sm90INS1_16FlashAttnFwdSm90INS1_25CollectiveMainloopFwdSm90ILi2EN4cute5tupleIJNS5_1CILi1EEES8_S8_EEENS6_IJNS7_ILi128EEENS7_ILi224EEESA_EEELi128ENS_12float_e4m3_tEfNS_4arch4Sm90ELb1ELb0ELb0ELb0ELb0ELb0ELb0ELb1ELb1ELb1ELb1ELb0EEENS1_21CollectiveEpilogueFwdINS6_IJSA_SA_SB_EEES9_NS_10bfloat16_tESF_Li256ELb0ELb1ELb1ELb1EEENS1_19SingleTileSchedulerILb0ELb1ELb1ELi128EEEEEEEEEvNT_6ParamsE)
        /*01e8*/ 	.word	0x000000a8


	//----- nvinfo : EIATTR_FRAME_SIZE
	.align		4
.L_133:
        /*01ec*/ 	.byte	0x04, 0x11
        /*01ee*/ 	.short	(.L_135 - .L_134)
	.align		4
.L_134:
        /*01f0*/ 	.word	index@(_ZN7cutlass13device_kernelIN5flash11enable_sm90INS1_16FlashAttnFwdSm90INS1_25CollectiveMainloopFwdSm90ILi2EN4cute5tupleIJNS5_1CILi1EEES8_S8_EEENS6_IJNS7_ILi128EEENS7_ILi224EEESA_EEELi128ENS_12float_e4m3_tEfNS_4arch4Sm90ELb1ELb0ELb0ELb0ELb0ELb0ELb0ELb1ELb1ELb1ELb1ELb0EEENS1_21CollectiveEpilogueFwdINS6_IJSA_SA_SB_EEES9_NS_10bfloat16_tESF_Li256ELb0ELb1ELb1ELb1EEENS1_19SingleTileSchedulerILb0ELb1ELb1ELi128EEEEEEEEEvNT_6ParamsE)
        /*01f4*/ 	.word	0x00000028


	//----- nvinfo : EIATTR_REGCOUNT
	.align		4
.L_135:
        /*01f8*/ 	.byte	0x04, 0x2f
        /*01fa*/ 	.short	(.L_137 - .L_136)
	.align		4
.L_136:
        /*01fc*/ 	.word	index@(_ZN7cutlass13device_kernelIN5flash11enable_sm90INS1_16FlashAttnFwdSm90INS1_25CollectiveMainloopFwdSm90ILi2EN4cute5tupleIJNS5_1CILi1EEES8_S8_EEENS6_IJNS7_ILi128EEENS7_ILi224EEESA_EEELi128ENS_12float_e4m3_tEfNS_4arch4Sm90ELb0ELb1ELb0ELb1ELb0ELb1ELb0ELb1ELb1ELb1ELb1ELb0EEENS1_21CollectiveEpilogueFwdINS6_IJSA_SA_SB_EEES9_NS_10bfloat16_tESF_Li256ELb1ELb1ELb1ELb1EEENS1_36VarlenDynamicPersistentTileSchedulerILi128ELi224ELi256ELi128ELb1ELb1ELb1ELb1ELb0ELb1EEEEEEEEEvNT_6ParamsE)
        /*0200*/ 	.word	0x000000a8


	//----- nvinfo : EIATTR_FRAME_SIZE
	.align		4
.L_137:
        /*0204*/ 	.byte	0x04, 0x11
        /*0206*/ 	.short	(.L_139 - .L_138)
	.align		4
.L_138:
        /*0208*/ 	.word	index@(_ZN7cutlass13device_kernelIN5flash11enable_sm90INS1_16FlashAttnFwdSm90INS1_25CollectiveMainloopFwdSm90ILi2EN4cute5tupleIJNS5_1CILi1EEES8_S8_EEENS6_IJNS7_ILi128EEENS7_ILi224EEESA_EEELi128ENS_12float_e4m3_tEfNS_4arch4Sm90ELb0ELb1ELb0ELb1ELb0ELb1ELb0ELb1ELb1ELb1ELb1ELb0EEENS1_21CollectiveEpilogueFwdINS6_IJSA_SA_SB_EEES9_NS_10bfloat16_tESF_Li256ELb1ELb1ELb1ELb1EEENS1_36VarlenDynamicPersistentTileSchedulerILi128ELi224ELi256ELi128ELb1ELb1ELb1ELb1ELb0ELb1EEEEEEEEEvNT_6ParamsE)
        /*020c*/ 	.word	0x000000e0


	//----- nvinfo : EIATTR_REGCOUNT
	.align		4
.L_139:
        /*0210*/ 	.byte	0x04, 0x2f
        /*0212*/ 	.short	(.L_141 - .L_140)
	.align		4
.L_140:
        /*0214*/ 	.word	index@(_ZN7cutlass13device_kernelIN5flash11enable_sm90INS1_16FlashAttnFwdSm90INS1_25CollectiveMainloopFwdSm90ILi2EN4cute5tupleIJNS5_1CILi1EEES8_S8_EEENS6_IJNS7_ILi128EEENS7_ILi224EEESA_EEELi128ENS_12float_e4m3_tEfNS_4arch4Sm90ELb0ELb1ELb0ELb1ELb0ELb0ELb0ELb1ELb1ELb1ELb1ELb0EEENS1_21CollectiveEpilogueFwdINS6_IJSA_SA_SB_EEES9_NS_10bfloat16_tESF_Li256ELb1ELb1ELb1ELb1EEENS1_36VarlenDynamicPersistentTileSchedulerILi128ELi224ELi256ELi128ELb1ELb1ELb1ELb1ELb0ELb1EEEEEEEEEvNT_6ParamsE)
        /*0218*/ 	.word	0x000000a8


	//----- nvinfo : EIATTR_FRAME_SIZE
	.align		4
.L_141:
        /*021c*/ 	.byte	0x04, 0x11
        /*021e*/ 	.short	(.L_143 - .L_142)
	.align		4
.L_142:
        /*0220*/ 	.word	index@(_ZN7cutlass13device_kernelIN5flash11enable_sm90INS1_16FlashAttnFwdSm90INS1_25CollectiveMainloopFwdSm90ILi2EN4cute5tupleIJNS5_1CILi1EEES8_S8_EEENS6_IJNS7_ILi128EEENS7_ILi224EEESA_EEELi128ENS_12float_e4m3_tEfNS_4arch4Sm90ELb0ELb1ELb0ELb1ELb0ELb0ELb0ELb1ELb1ELb1ELb1ELb0EEENS1_21CollectiveEpilogueFwdINS6_IJSA_SA_SB_EEES9_NS_10bfloat16_tESF_Li256ELb1ELb1ELb1ELb1EEENS1_36VarlenDynamicPersistentTileSchedulerILi128ELi224ELi256ELi128ELb1ELb1ELb1ELb1ELb0ELb1EEEEEEEEEvNT_6ParamsE)
        /*0224*/ 	.word	0x00000040


	//----- nvinfo : EIATTR_REGCOUNT
	.align		4
.L_143:
        /*0228*/ 	.byte	0x04, 0x2f
        /*022a*/ 	.short	(.L_145 - .L_144)
	.align		4
.L_144:
        /*022c*/ 	.word	index@(_ZN7cutlass13device_kernelIN5flash11enable_sm90INS1_16FlashAttnFwdSm90INS1_25CollectiveMainloopFwdSm90ILi2EN4cute5tupleIJNS5_1CILi1EEES8_S8_EEENS6_IJNS7_ILi128EEENS7_ILi224EEESA_EEELi128ENS_12float_e4m3_tEfNS_4arch4Sm90ELb0ELb1ELb0ELb0ELb0ELb0ELb0ELb1ELb1ELb1ELb1ELb0EEENS1_21CollectiveEpilogueFwdINS6_IJSA_SA_SB_EEES9_NS_10bfloat16_tESF_Li256ELb0ELb1ELb1ELb1EEENS1_19SingleTileSchedulerILb0ELb1ELb1ELi128EEEEEEEEEvNT_6ParamsE)
        /*0230*/ 	.word	0x000000a8


	//----- nvinfo : EIATTR_FRAME_SIZE
	.align		4
.L_145:
        /*0234*/ 	.byte	0x04, 0x11
        /*0236*/ 	.short	(.L_147 - .L_146)
	.align		4
.L_146:
        /*0238*/ 	.word	index@(_ZN7cutlass13device_kernelIN5flash11enable_sm90INS1_16FlashAttnFwdSm90INS1_25CollectiveMainloopFwdSm90ILi2EN4cute5tupleIJNS5_1CILi1EEES8_S8_EEENS6_IJNS7_ILi128EEENS7_ILi224EEESA_EEELi128ENS_12float_e4m3_tEfNS_4arch4Sm90ELb0ELb1ELb0ELb0ELb0ELb0ELb0ELb1ELb1ELb1ELb1ELb0EEENS1_21CollectiveEpilogueFwdINS6_IJSA_SA_SB_EEES9_NS_10bfloat16_tESF_Li256ELb0ELb1ELb1ELb1EEENS1_19SingleTileSchedulerILb0ELb1ELb1ELi128EEEEEEEEEvNT_6ParamsE)
        /*023c*/ 	.word	0x00000010


	//----- nvinfo : EIATTR_REGCOUNT
	.align		4
.L_147:
        /*0240*/ 	.byte	0x04, 0x2f
        /*0242*/ 	.short	(.L_149 - .L_148)
	.align		4
.L_148:
        /*0244*/ 	.word	index@(_ZN7cutlass13device_kernelIN5flash11enable_sm90INS1_16FlashAttnFwdSm90INS1_25CollectiveMainloopFwdSm90ILi2EN4cute5tupleIJNS5_1CILi1EEES8_S8_EEENS6_IJNS7_ILi128EEENS7_ILi224EEESA_EEELi128ENS_12float_e4m3_tEfNS_4arch4Sm90ELb0ELb0ELb0ELb1ELb0ELb1ELb0ELb1ELb1ELb1ELb1ELb0EEENS1_21CollectiveEpilogueFwdINS6_IJSA_SA_SB_EEES9_NS_10bfloat16_tESF_Li256ELb1ELb1ELb1ELb1EEENS1_36VarlenDynamicPersistentTileSchedulerILi128ELi224ELi256ELi128ELb1ELb1ELb1ELb0ELb1ELb1EEEEEEEEEvNT_6ParamsE)
        /*0248*/ 	.word	0x000000a8


	//----- nvinfo : EIATTR_FRAME_SIZE
	.align		4
.L_149:
        /*024c*/ 	.byte	0x04, 0x11
        /*024e*/ 	.short	(.L_151 - .L_150)
	.align		4
.L_150:
        /*0250*/ 	.word	index@(_ZN7cutlass13device_kernelIN5flash11enable_sm90INS1_16FlashAttnFwdSm90INS1_25CollectiveMainloopFwdSm90ILi2EN4cute5tupleIJNS5_1CILi1EEES8_S8_EEENS6_IJNS7_ILi128EEENS7_ILi224EEESA_EEELi128ENS_12float_e4m3_tEfNS_4arch4Sm90ELb0ELb0ELb0ELb1ELb0ELb1ELb0ELb1ELb1ELb1ELb1ELb0EEENS1_21CollectiveEpilogueFwdINS6_IJSA_SA_SB_EEES9_NS_10bfloat16_tESF_Li256ELb1ELb1ELb1ELb1EEENS1_36VarlenDynamicPersistentTileSchedulerILi128ELi224ELi256ELi128ELb1ELb1ELb1ELb0ELb1ELb1EEEEEEEEEvNT_6ParamsE)
        /*0254*/ 	.word	0x00000120


	//----- nvinfo : EIATTR_REGCOUNT
	.align		4
.L_151:
        /*0258*/ 	.byte	0x04, 0x2f
        /*025a*/ 	.short	(.L_153 - .L_152)
	.align		4
.L_152:
        /*025c*/ 	.word	index@(_ZN7cutlass13device_kernelIN5flash11enable_sm90INS1_16FlashAttnFwdSm90INS1_25CollectiveMainloopFwdSm90ILi2EN4cute5tupleIJNS5_1CILi1EEES8_S8_EEENS6_IJNS7_ILi128EEENS7_ILi224EEESA_EEELi128ENS_12float_e4m3_tEfNS_4arch4Sm90ELb0ELb0ELb0ELb1ELb0ELb0ELb0ELb1ELb1ELb1ELb1ELb0EEENS1_21CollectiveEpilogueFwdINS6_IJSA_SA_SB_EEES9_NS_10bfloat16_tESF_Li256ELb1ELb1ELb1ELb1EEENS1_36VarlenDynamicPersistentTileSchedulerILi128ELi224ELi256ELi128ELb1ELb1ELb1ELb0ELb1ELb1EEEEEEEEEvNT_6ParamsE)
        /*0260*/ 	.word	0x000000a8


	//----- nvinfo : EIATTR_FRAME_SIZE
	.align		4
.L_153:
        /*0264*/ 	.byte	0x04, 0x11
        /*0266*/ 	.short	(.L_155 - .L_154)
	.align		4
.L_154:
        /*0268*/ 	.word	index@(_ZN7cutlass13device_kernelIN5flash11enable_sm90INS1_16FlashAttnFwdSm90INS1_25CollectiveMainloopFwdSm90ILi2EN4cute5tupleIJNS5_1CILi1EEES8_S8_EEENS6_IJNS7_ILi128EEENS7_ILi224EEESA_EEELi128ENS_12float_e4m3_tEfNS_4arch4Sm90ELb0ELb0ELb0ELb1ELb0ELb0ELb0ELb1ELb1ELb1ELb1ELb0EEENS1_21CollectiveEpilogueFwdINS6_IJSA_SA_SB_EEES9_NS_10bfloat16_tESF_Li256ELb1ELb1ELb1ELb1EEENS1_36VarlenDynamicPersistentTileSchedulerILi128ELi224ELi256ELi128ELb1ELb1ELb1ELb0ELb1ELb1EEEEEEEEEvNT_6ParamsE)
        /*026c*/ 	.word	0x00000050


	//----- nvinfo : EIATTR_REGCOUNT
	.align		4
.L_155:
        /*0270*/ 	.byte	0x04, 0x2f
        /*0272*/ 	.short	(.L_157 - .L_156)
	.align		4
.L_156:
        /*0274*/ 	.word	index@(_ZN7cutlass13device_kernelIN5flash11enable_sm90INS1_16FlashAttnFwdSm90INS1_25CollectiveMainloopFwdSm90ILi2EN4cute5tupleIJNS5_1CILi1EEES8_S8_EEENS6_IJNS7_ILi128EEENS7_ILi224EEESA_EEELi128ENS_12float_e4m3_tEfNS_4arch4Sm90ELb0ELb0ELb0ELb0ELb0ELb0ELb0ELb1ELb1ELb1ELb1ELb0EEENS1_21CollectiveEpilogueFwdINS6_IJSA_SA_SB_EEES9_NS_10bfloat16_tESF_Li256ELb0ELb1ELb1ELb1EEENS1_19SingleTileSchedulerILb0ELb1ELb1ELi128EEEEEEEEEvNT_6ParamsE)
        /*0278*/ 	.word	0x000000a8


	//----- nvinfo : EIATTR_FRAME_SIZE
	.align		4
.L_157:
        /*027c*/ 	.byte	0x04, 0x11
        /*027e*/ 	.short	(.L_159 - .L_158)
	.align		4
.L_158:
        /*0280*/ 	.word	index@(_ZN7cutlass13device_kernelIN5flash11enable_sm90INS1_16FlashAttnFwdSm90INS1_25CollectiveMainloopFwdSm90ILi2EN4cute5tupleIJNS5_1CILi1EEES8_S8_EEENS6_IJNS7_ILi128EEENS7_ILi224EEESA_EEELi128ENS_12float_e4m3_tEfNS_4arch4Sm90ELb0ELb0ELb0ELb0ELb0ELb0ELb0ELb1ELb1ELb1ELb1ELb0EEENS1_21CollectiveEpilogueFwdINS6_IJSA_SA_SB_EEES9_NS_10bfloat16_tESF_Li256ELb0ELb1ELb1ELb1EEENS1_19SingleTileSchedulerILb0ELb1ELb1ELi128EEEEEEEEEvNT_6ParamsE)
        /*0284*/ 	.word	0x00000028


	//----- nvinfo : EIATTR_REGCOUNT
	.align		4
.L_159:
        /*0288*/ 	.byte	0x04, 0x2f
        /*028a*/ 	.short	(.L_161 - .L_160)
	.align		4
.L_160:
        /*028c*/ 	.word	index@(_ZN7cutlass13device_kernelIN5flash11enable_sm90INS1_16FlashAttnFwdSm90INS1_25CollectiveMainloopFwdSm90ILi2EN4cute5tupleIJNS5_1CILi1EEES8_S8_EEENS6_IJNS7_ILi128EEENS7_ILi160EEENS7_ILi192EEEEEELi192ENS_12float_e4m3_tEfNS_4arch4Sm90ELb1ELb0ELb0ELb1ELb0ELb1ELb0ELb1ELb1ELb1ELb1ELb0EEENS1_21CollectiveEpilogueFwdINS6_IJSA_SC_SB_EEES9_NS_10bfloat16_tESG_Li256ELb1ELb1ELb1ELb1EEENS1_36VarlenDynamicPersistentTileSchedulerILi128ELi160ELi256ELi128ELb1ELb1ELb1ELb1ELb1ELb1EEEEEEEEEvNT_6ParamsE)
        /*0290*/ 	.word	0x000000a8


	//----- nvinfo : EIATTR_FRAME_SIZE
	.align		4
.L_161:
        /*0294*/ 	.byte	0x04, 0x11
        /*0296*/ 	.short	(.L_163 - .L_162)
	.align		4
.L_162:
        /*0298*/ 	.word	index@(_ZN7cutlass13device_kernelIN5flash11enable_sm90INS1_16FlashAttnFwdSm90INS1_25CollectiveMainloopFwdSm90ILi2EN4cute5tupleIJNS5_1CILi1EEES8_S8_EEENS6_IJNS7_ILi128EEENS7_ILi160EEENS7_ILi192EEEEEELi192ENS_12float_e4m3_tEfNS_4arch4Sm90ELb1ELb0ELb0ELb1ELb0ELb1ELb0ELb1ELb1ELb1ELb1ELb0EEENS1_21CollectiveEpilogueFwdINS6_IJSA_SC_SB_EEES9_NS_10bfloat16_tESG_Li256ELb1ELb1ELb1ELb1EEENS1_36VarlenDynamicPersistentTileSchedulerILi128ELi160ELi256ELi128ELb1ELb1ELb1ELb1ELb1ELb1EEEEEEEEEvNT_6ParamsE)
        /*029c*/ 	.word	0x00000080


	//----- nvinfo : EIATTR_REGCOUNT
	.align		4
.L_163:
        /*02a0*/ 	.byte	0x04, 0x2f
        /*02a2*/ 	.short	(.L_165 - .L_164)
	.align		4
.L_164:
        /*02a4*/ 	.word	index@(_ZN7cutlass13device_kernelIN5flash11enable_sm90INS1_16FlashAttnFwdSm90INS1_25CollectiveMainloopFwdSm90ILi2EN4cute5tupleIJNS5_1CILi1EEES8_S8_EEENS6_IJNS7_ILi128EEENS7_ILi160EEENS7_ILi192EEEEEELi192ENS_12float_e4m3_tEfNS_4arch4Sm90ELb1ELb0ELb0ELb1ELb0ELb0ELb0ELb1ELb1ELb1ELb1ELb0EEENS1_21CollectiveEpilogueFwdINS6_IJSA_SC_SB_EEES9_NS_10bfloat16_tESG_Li256ELb1ELb1ELb1ELb1EEENS1_36VarlenDynamicPersistentTileSchedulerILi128ELi160ELi256ELi128ELb1ELb1ELb1ELb1ELb1ELb1EEEEEEEEEvNT_6ParamsE)
        /*02a8*/ 	.word	0x000000a8


	//----- nvinfo : EIATTR_FRAME_SIZE
	.align		4
.L_165:
        /*02ac*/ 	.byte	0x04, 0x11
        /*02ae*/ 	.short	(.L_167 - .L_166)
	.align		4
.L_166:
        /*02b0*/ 	.word	index@(_ZN7cutlass13device_kernelIN5flash11enable_sm90INS1_16FlashAttnFwdSm90INS1_25CollectiveMainloopFwdSm90ILi2EN4cute5tupleIJNS5_1CILi1EEES8_S8_EEENS6_IJNS7_ILi128EEENS7_ILi160EEENS7_ILi192EEEEEELi192ENS_12float_e4m3_tEfNS_4arch4Sm90ELb1ELb0ELb0ELb1ELb0ELb0ELb0ELb1ELb1ELb1ELb1ELb0EEENS1_21CollectiveEpilogueFwdINS6_IJSA_SC_SB_EEES9_NS_10bfloat16_tESG_Li256ELb1ELb1ELb1ELb1EEENS1_36VarlenDynamicPersistentTileSchedulerILi128ELi160ELi256ELi128ELb1ELb1ELb1ELb1ELb1ELb1EEEEEEEEEvNT_6ParamsE)
        /*02b4*/ 	.word	0x00000048


	//----- nvinfo : EIATTR_REGCOUNT
	.align		4
.L_167:
        /*02b8*/ 	.byte	0x04, 0x2f
        /*02ba*/ 	.short	(.L_169 - .L_168)
	.align		4
.L_168:
        /*02bc*/ 	.word	index@(_ZN7cutlass13device_kernelIN5flash11enable_sm90INS1_16FlashAttnFwdSm90INS1_25CollectiveMainloopFwdSm90ILi2EN4cute5tupleIJNS5_1CILi1EEES8_S8_EEENS6_IJNS7_ILi128EEENS7_ILi160EEENS7_ILi192EEEEEELi192ENS_12float_e4m3_tEfNS_4arch4Sm90ELb1ELb0ELb0ELb0ELb0ELb0ELb0ELb1ELb1ELb1ELb1ELb0EEENS1_21CollectiveEpilogueFwdINS6_IJSA_SC_SB_EEES9_NS_10bfloat16_tESG_Li256ELb0ELb1ELb1ELb1EEENS1_19SingleTileSchedulerILb0ELb1ELb1ELi128EEEEEEEEEvNT_6ParamsE)
        /*02c0*/ 	.word	0x000000a8


	//----- nvinfo : EIATTR_FRAME_SIZE
	.align		4
.L_169:
        /*02c4*/ 	.byte	0x04, 0x11
        /*02c6*/ 	.short	(.L_171 - .L_170)
	.align		4
.L_170:
        /*02c8*/ 	.word	index@(_ZN7cutlass13device_kernelIN5flash11enable_sm90INS1_16FlashAttnFwdSm90INS1_25CollectiveMainloopFwdSm90ILi2EN4cute5tupleIJNS5_1CILi1EEES8_S8_EEENS6_IJNS7_ILi128EEENS7_ILi160EEENS7_ILi192EEEEEELi192ENS_12float_e4m3_tEfNS_4arch4Sm90ELb1ELb0ELb0ELb0ELb0ELb0ELb0ELb1ELb1ELb1ELb1ELb0EEENS1_21CollectiveEpilogueFwdINS6_IJSA_SC_SB_EEES9_NS_10bfloat16_tESG_Li256ELb0ELb1ELb1ELb1EEENS1_19SingleTileSchedulerILb0ELb1ELb1ELi128EEEEEEEEEvNT_6ParamsE)
        /*02cc*/ 	.word	0x00000028


	//----- nvinfo : EIATTR_REGCOUNT
	.align		4
.L_171:
        /*02d0*/ 	.byte	0x04, 0x2f
        /*02d2*/ 	.short	(.L_173 - .L_172)
	.align		4
.L_172:
        /*02d4*/ 	.word	index@(_ZN7cutlass13device_kernelIN5flash11enable_sm90INS1_16FlashAttnFwdSm90INS1_25CollectiveMainloopFwdSm90ILi2EN4cute5tupleIJNS5_1CILi1EEES8_S8_EEENS6_IJNS7_ILi128EEENS7_ILi160EEENS7_ILi192EEEEEELi192ENS_12float_e4m3_tEfNS_4arch4Sm90ELb0ELb1ELb0ELb1ELb0ELb1ELb0ELb1ELb1ELb1ELb1ELb0EEENS1_21CollectiveEpilogueFwdINS6_IJSA_SC_SB_EEES9_NS_10bfloat16_tESG_Li256ELb1ELb1ELb1ELb1EEENS1_36VarlenDynamicPersistentTileSchedulerILi128ELi160ELi256ELi128ELb1ELb1ELb1ELb1ELb0ELb1EEEEEEEEEvNT_6ParamsE)
        /*02d8*/ 	.word	0x000000a8


	//----- nvinfo : EIATTR_FRAME_SIZE
	.align		4
.L_173:
        /*02dc*/ 	.byte	0x04, 0x11
        /*02de*/ 	.short	(.L_175 - .L_174)
	.align		4
.L_174:
        /*02e0*/ 	.word	index@($_ZN7cutlass13device_kernelIN5flash11enable_sm90INS1_16FlashAttnFwdSm90INS1_25CollectiveMainloopFwdSm90ILi2EN4cute5tupleIJNS5_1CILi1EEES8_S8_EEENS6_IJNS7_ILi128EEENS7_ILi160EEENS7_ILi192EEEEEELi192ENS_12float_e4m3_tEfNS_4arch4Sm90ELb0ELb1ELb0ELb1ELb0ELb1ELb0ELb1ELb1ELb1ELb1ELb0EEENS1_21CollectiveEpilogueFwdINS6_IJSA_SC_SB_EEES9_NS_10bfloat16_tESG_Li256ELb1ELb1ELb1ELb1EEENS1_36VarlenDynamicPersistentTileSchedulerILi128ELi160ELi256ELi128ELb1ELb1ELb1ELb1ELb0ELb1EEEEEEEEEvNT_6ParamsE$_ZZN5flash25CollectiveMainloopFwdSm90ILi2EN4cute5tupleIJNS1_1CILi1EEES4_S4_EEENS2_IJNS3_ILi128EEENS3_ILi160EEENS3_ILi192EEEEEELi192EN7cutlass12float_e4m3_tEfNSA_4arch4Sm90ELb0ELb1ELb0ELb1ELb0ELb1ELb0ELb1ELb1ELb1ELb1ELb0EE12store_kv_newINS_16FlashAttnFwdSm90ISE_NS_21CollectiveEpilogueFwdINS2_IJS6_S8_S7_EEES5_NSA_10bfloat16_tESD_Li256ELb1ELb1ELb1ELb1EEENS_36VarlenDynamicPersistentTileSchedulerILi128ELi160ELi256ELi128ELb1ELb1ELb1ELb1ELb0ELb1EEEE13SharedStorageEEEbRKNSE_6ParamsENSA_25PipelineTmaAsyncNoClusterILi2ENSA_16PipelineTmaAsyncILi2EEEEESV_RNSA_13PipelineStateILj2EEEiRT_RKNS_16SeqlenInfoQKNewKILb1ELb1EEENS2_IJiiiiEEEENKUliRKT_E_clISX_EEDaiS18_)
        /*02e4*/ 	.word	0x000003b0


	//----- nvinfo : EIATTR_FRAME_SIZE
	.align		4
.L_175:
        /*02e8*/ 	.byte	0x04, 0x11
        /*02ea*/ 	.short	(.L_177 - .L_176)
	.align		4
.L_176:
        /*02ec*/ 	.word	index@(_ZN7cutlass13device_kernelIN5flash11enable_sm90INS1_16FlashAttnFwdSm90INS1_25CollectiveMainloopFwdSm90ILi2EN4cute5tupleIJNS5_1CILi1EEES8_S8_EEENS6_IJNS7_ILi128EEENS7_ILi160EEENS7_ILi192EEEEEELi192ENS_12float_e4m3_tEfNS_4arch4Sm90ELb0ELb1ELb0ELb1ELb0ELb1ELb0ELb1ELb1ELb1ELb1ELb0EEENS1_21CollectiveEpilogueFwdINS6_IJSA_SC_SB_EEES9_NS_10bfloat16_tESG_Li256ELb1ELb1ELb1ELb1EEENS1_36VarlenDynamicPersistentTileSchedulerILi128ELi160ELi256ELi128ELb1ELb1ELb1ELb1ELb0ELb1EEEEEEEEEvNT_6ParamsE)
        /*02f0*/ 	.word	0x000003b0


	//----- nvinfo : EIATTR_REGCOUNT
	.align		4
.L_177:
        /*02f4*/ 	.byte	0x04, 0x2f
        /*02f6*/ 	.short	(.L_179 - .L_178)
	.align		4
.L_178:
        /*02f8*/ 	.word	index@(_ZN7cutlass13device_kernelIN5flash11enable_sm90INS1_16FlashAttnFwdSm90INS1_25CollectiveMainloopFwdSm90ILi2EN4cute5tupleIJNS5_1CILi1EEES8_S8_EEENS6_IJNS7_ILi128EEENS7_ILi160EEENS7_ILi192EEEEEELi192ENS_12float_e4m3_tEfNS_4arch4Sm90ELb0ELb1ELb0ELb1ELb0ELb0ELb0ELb1ELb1ELb1ELb1ELb0EEENS1_21CollectiveEpilogueFwdINS6_IJSA_SC_SB_EEES9_NS_10bfloat16_tESG_Li256ELb1ELb1ELb1ELb1EEENS1_36VarlenDynamicPersistentTileSchedulerILi128ELi160ELi256ELi128ELb1ELb1ELb1ELb1ELb0ELb1EEEEEEEEEvNT_6ParamsE)
        /*02fc*/ 	.word	0x000000a8


	//----- nvinfo : EIATTR_FRAME_SIZE
	.align		4
.L_179:
        /*0300*/ 	.byte	0x04, 0x11
        /*0302*/ 	.short	(.L_181 - .L_180)
	.align		4
.L_180:
        /*0304*/ 	.word	index@(_ZN7cutlass13device_kernelIN5flash11enable_sm90INS1_16FlashAttnFwdSm90INS1_25CollectiveMainloopFwdSm90ILi2EN4cute5tupleIJNS5_1CILi1EEES8_S8_EEENS6_IJNS7_ILi128EEENS7_ILi160EEENS7_ILi192EEEEEELi192ENS_12float_e4m3_tEfNS_4arch4Sm90ELb0ELb1ELb0ELb1ELb0ELb0ELb0ELb1ELb1ELb1ELb1ELb0EEENS1_21CollectiveEpilogueFwdINS6_IJSA_SC_SB_EEES9_NS_10bfloat16_tESG_Li256ELb1ELb1ELb1ELb1EEENS1_36VarlenDynamicPersistentTileSchedulerILi128ELi160ELi256ELi128ELb1ELb1ELb1ELb1ELb0ELb1EEEEEEEEEvNT_6ParamsE)
        /*0308*/ 	.word	0x00000040


	//----- nvinfo : EIATTR_REGCOUNT
	.align		4
.L_181:
        /*030c*/ 	.byte	0x04, 0x2f
        /*030e*/ 	.short	(.L_183 - .L_182)
	.align		4
.L_182:
        /*0310*/ 	.word	index@(_ZN7cutlass13device_kernelIN5flash11enable_sm90INS1_16FlashAttnFwdSm90INS1_25CollectiveMainloopFwdSm90ILi2EN4cute5tupleIJNS5_1CILi1EEES8_S8_EEENS6_IJNS7_ILi128EEENS7_ILi160EEENS7_ILi192EEEEEELi192ENS_12float_e4m3_tEfNS_4arch4Sm90ELb0ELb1ELb0ELb0ELb0ELb0ELb0ELb1ELb1ELb1ELb1ELb0EEENS1_21CollectiveEpilogueFwdINS6_IJSA_SC_SB_EEES9_NS_10bfloat16_tESG_Li256ELb0ELb1ELb1ELb1EEENS1_19SingleTileSchedulerILb0ELb1ELb1ELi128EEEEEEEEEvNT_6ParamsE)
        /*0314*/ 	.word	0x000000a8


	//----- nvinfo : EIATTR_FRAME_SIZE
	.align		4
.L_183:
        /*0318*/ 	.byte	0x04, 0x11
        /*031a*/ 	.short	(.L_185 - .L_184)
	.align		4
.L_184:
        /*031c*/ 	.word	index@(_ZN7cutlass13device_kernelIN5flash11enable_sm90INS1_16FlashAttnFwdSm90INS1_25CollectiveMainloopFwdSm90ILi2EN4cute5tupleIJNS5_1CILi1EEES8_S8_EEENS6_IJNS7_ILi128EEENS7_ILi160EEENS7_ILi192EEEEEELi192ENS_12float_e4m3_tEfNS_4arch4Sm90ELb0ELb1ELb0ELb0ELb0ELb0ELb0ELb1ELb1ELb1ELb1ELb0EEENS1_21CollectiveEpilogueFwdINS6_IJSA_SC_SB_EEES9_NS_10bfloat16_tESG_Li256ELb0ELb1ELb1ELb1EEENS1_19SingleTileSchedulerILb0ELb1ELb1ELi128EEEEEEEEEvNT_6ParamsE)
        /*0320*/ 	.word	0x00000020


	//----- nvinfo : EIATTR_REGCOUNT
	.align		4
.L_185:
        /*0324*/ 	.byte	0x04, 0x2f
        /*0326*/ 	.short	(.L_187 - .L_186)
	.align		4
.L_186:
        /*0328*/ 	.word	index@(_ZN7cutlass13device_kernelIN5flash11enable_sm90INS1_16FlashAttnFwdSm90INS1_25CollectiveMainloopFwdSm90ILi2EN4cute5tupleIJNS5_1CILi1EEES8_S8_EEENS6_IJNS7_ILi128EEENS7_ILi160EEENS7_ILi192EEEEEELi192ENS_12float_e4m3_tEfNS_4arch4Sm90ELb0ELb0ELb0ELb1ELb0ELb1ELb0ELb1ELb1ELb1ELb1ELb0EEENS1_21CollectiveEpilogueFwdINS6_IJSA_SC_SB_EEES9_NS_10bfloat16_tESG_Li256ELb1ELb1ELb1ELb1EEENS1_36VarlenDynamicPersistentTileSchedulerILi128ELi160ELi256ELi128ELb1ELb1ELb1ELb0ELb1ELb1EEEEEEEEEvNT_6ParamsE)
        /*032c*/ 	.word	0x000000a8


	//----- nvinfo : EIATTR_FRAME_SIZE
	.align		4
.L_187:
        /*0330*/ 	.byte	0x04, 0x11
        /*0332*/ 	.short	(.L_189 - .L_188)
	.align		4
.L_188:
        /*0334*/ 	.word	index@(_ZN7cutlass13device_kernelIN5flash11enable_sm90INS1_16FlashAttnFwdSm90INS1_25CollectiveMainloopFwdSm90ILi2EN4cute5tupleIJNS5_1CILi1EEES8_S8_EEENS6_IJNS7_ILi128EEENS7_ILi160EEENS7_ILi192EEEEEELi192ENS_12float_e4m3_tEfNS_4arch4Sm90ELb0ELb0ELb0ELb1ELb0ELb1ELb0ELb1ELb1ELb1ELb1ELb0EEENS1_21CollectiveEpilogueFwdINS6_IJSA_SC_SB_EEES9_NS_10bfloat16_tESG_Li256ELb1ELb1ELb1ELb1EEENS1_36VarlenDynamicPersistentTileSchedulerILi128ELi160ELi256ELi128ELb1ELb1ELb1ELb0ELb1ELb1EEEEEEEEEvNT_6ParamsE)
        /*0338*/ 	.word	0x000000e8


	//----- nvinfo : EIATTR_REGCOUNT
	.align		4
.L_189:
        /*033c*/ 	.byte	0x04, 0x2f
        /*033e*/ 	.short	(.L_191 - .L_190)
	.align		4
.L_190:
        /*0340*/ 	.word	index@(_ZN7cutlass13device_kernelIN5flash11enable_sm90INS1_16FlashAttnFwdSm90INS1_25CollectiveMainloopFwdSm90ILi2EN4cute5tupleIJNS5_1CILi1EEES8_S8_EEENS6_IJNS7_ILi128EEENS7_ILi160EEENS7_ILi192EEEEEELi192ENS_12float_e4m3_tEfNS_4arch4Sm90ELb0ELb0ELb0ELb1ELb0ELb0ELb0ELb1ELb1ELb1ELb1ELb0EEENS1_21CollectiveEpilogueFwdINS6_IJSA_SC_SB_EEES9_NS_10bfloat16_tESG_Li256ELb1ELb1ELb1ELb1EEENS1_36VarlenDynamicPersistentTileSchedulerILi128ELi160ELi256ELi128ELb1ELb1ELb1ELb0ELb1ELb1EEEEEEEEEvNT_6ParamsE)
        /*0344*/ 	.word	0x000000a8


	//----- nvinfo : EIATTR_FRAME_SIZE
	.align		4
.L_191:
        /*0348*/ 	.byte	0x04, 0x11
        /*034a*/ 	.short	(.L_193 - .L_192)
	.align		4
.L_192:
        /*034c*/ 	.word	index@(_ZN7cutlass13device_kernelIN5flash11enable_sm90INS1_16FlashAttnFwdSm90INS1_25CollectiveMainloopFwdSm90ILi2EN4cute5tupleIJNS5_1CILi1EEES8_S8_EEENS6_IJNS7_ILi128EEENS7_ILi160EEENS7_ILi192EEEEEELi192ENS_12float_e4m3_tEfNS_4arch4Sm90ELb0ELb0ELb0ELb1ELb0ELb0ELb0ELb1ELb1ELb1ELb1ELb0EEENS1_21CollectiveEpilogueFwdINS6_IJSA_SC_SB_EEES9_NS_10bfloat16_tESG_Li256ELb1ELb1ELb1ELb1EEENS1_36VarlenDynamicPersistentTileSchedulerILi128ELi160ELi256ELi128ELb1ELb1ELb1ELb0ELb1ELb1EEEEEEEEEvNT_6ParamsE)
        /*0350*/ 	.word	0x00000048


	//----- nvinfo : EIATTR_REGCOUNT
	.align		4
.L_193:
        /*0354*/ 	.byte	0x04, 0x2f
        /*0356*/ 	.short	(.L_195 - .L_194)
	.align		4
.L_194:
        /*0358*/ 	.word	index@(_ZN7cutlass13device_kernelIN5flash11enable_sm90INS1_16FlashAttnFwdSm90INS1_25CollectiveMainloopFwdSm90ILi2EN4cute5tupleIJNS5_1CILi1EEES8_S8_EEENS6_IJNS7_ILi128EEENS7_ILi160EEENS7_ILi192EEEEEELi192ENS_12float_e4m3_tEfNS_4arch4Sm90ELb0ELb0ELb0ELb0ELb0ELb0ELb0ELb1ELb1ELb1ELb1ELb0EEENS1_21CollectiveEpilogueFwdINS6_IJSA_SC_SB_EEES9_NS_10bfloat16_tESG_Li256ELb0ELb1ELb1ELb1EEENS1_19SingleTileSchedulerILb0ELb1ELb1ELi128EEEEEEEEEvNT_6ParamsE)
        /*035c*/ 	.word	0x000000a8


	//----- nvinfo : EIATTR_FRAME_SIZE
	.align		4
.L_195:
        /*0360*/ 	.byte	0x04, 0x11
        /*0362*/ 	.short	(.L_197 - .L_196)
	.align		4
.L_196:
        /*0364*/ 	.word	index@(_ZN7cutlass13device_kernelIN5flash11enable_sm90INS1_16FlashAttnFwdSm90INS1_25CollectiveMainloopFwdSm90ILi2EN4cute5tupleIJNS5_1CILi1EEES8_S8_EEENS6_IJNS7_ILi128EEENS7_ILi160EEENS7_ILi192EEEEEELi192ENS_12float_e4m3_tEfNS_4arch4Sm90ELb0ELb0ELb0ELb0ELb0ELb0ELb0ELb1ELb1ELb1ELb1ELb0EEENS1_21CollectiveEpilogueFwdINS6_IJSA_SC_SB_EEES9_NS_10bfloat16_tESG_Li256ELb0ELb1ELb1ELb1EEENS1_19SingleTileSchedulerILb0ELb1ELb1ELi128EEEEEEEEEvNT_6ParamsE)
        /*0368*/ 	.word	0x00000020


	//----- nvinfo : EIATTR_REGCOUNT
	.align		4
.L_197:
        /*036c*/ 	.byte	0x04, 0x2f
        /*036e*/ 	.short	(.L_199 - .L_198)
	.align		4
.L_198:
        /*0370*/ 	.word	index@(_ZN7cutlass13device_kernelIN5flash11enable_sm90INS1_16FlashAttnFwdSm90INS1_25CollectiveMainloopFwdSm90ILi2EN4cute5tupleIJNS5_1CILi1EEES8_S8_EEENS6_IJNS7_ILi128EEESA_NS7_ILi256EEEEEELi256ENS_12float_e4m3_tEfNS_4arch4Sm90ELb1ELb0ELb0ELb1ELb0ELb1ELb0ELb1ELb1ELb1ELb1ELb0EEENS1_21CollectiveEpilogueFwdINS6_IJSA_SB_SA_EEES9_NS_10bfloat16_tESF_Li256ELb1ELb1ELb1ELb1EEENS1_36VarlenDynamicPersistentTileSchedulerILi128ELi128ELi256ELi128ELb1ELb1ELb1ELb1ELb1ELb1EEEEEEEEEvNT_6ParamsE)
        /*0374*/ 	.word	0x000000a8


	//----- nvinfo : EIATTR_FRAME_SIZE
	.align		4
.L_199:
        /*0378*/ 	.byte	0x04, 0x11
        /*037a*/ 	.short	(.L_201 - .L_200)
	.align		4
.L_200:
        /*037c*/ 	.word	index@(_ZN7cutlass13device_kernelIN5flash11enable_sm90INS1_16FlashAttnFwdSm90INS1_25CollectiveMainloopFwdSm90ILi2EN4cute5tupleIJNS5_1CILi1EEES8_S8_EEENS6_IJNS7_ILi128EEESA_NS7_ILi256EEEEEELi256ENS_12float_e4m3_tEfNS_4arch4Sm90ELb1ELb0ELb0ELb1ELb0ELb1ELb0ELb1ELb1ELb1ELb1ELb0EEENS1_21CollectiveEpilogueFwdINS6_IJSA_SB_SA_EEES9_NS_10bfloat16_tESF_Li256ELb1ELb1ELb1ELb1EEENS1_36VarlenDynamicPersistentTileSchedulerILi128ELi128ELi256ELi128ELb1ELb1ELb1ELb1ELb1ELb1EEEEEEEEEvNT_6ParamsE)
        /*0380*/ 	.word	0x000001e0


	//----- nvinfo : EIATTR_REGCOUNT
	.align		4
.L_201:
        /*0384*/ 	.byte	0x04, 0x2f
        /*0386*/ 	.short	(.L_203 - .L_202)
	.align		4
.L_202:
        /*0388*/ 	.word	index@(_ZN7cutlass13device_kernelIN5flash11enable_sm90INS1_16FlashAttnFwdSm90INS1_25CollectiveMainloopFwdSm90ILi2EN4cute5tupleIJNS5_1CILi1EEES8_S8_EEENS6_IJNS7_ILi128EEESA_NS7_ILi256EEEEEELi256ENS_12float_e4m3_tEfNS_4arch4Sm90ELb1ELb0ELb0ELb1ELb0ELb0ELb0ELb1ELb1ELb1ELb1ELb0EEENS1_21CollectiveEpilogueFwdINS6_IJSA_SB_SA_EEES9_NS_10bfloat16_tESF_Li256ELb1ELb1ELb1ELb1EEENS1_36VarlenDynamicPersistentTileSchedulerILi128ELi128ELi256ELi128ELb1ELb1ELb1ELb1ELb1ELb1EEEEEEEEEvNT_6ParamsE)
        /*038c*/ 	.word	0x000000a8


	//----- nvinfo : EIATTR_FRAME_SIZE
	.align		4
.L_203:
        /*0390*/ 	.byte	0x04, 0x11
        /*0392*/ 	.short	(.L_205 - .L_204)
	.align		4
.L_204:
        /*0394*/ 	.word	index@(_ZN7cutlass13device_kernelIN5flash11enable_sm90INS1_16FlashAttnFwdSm90INS1_25CollectiveMainloopFwdSm90ILi2EN4cute5tupleIJNS5_1CILi1EEES8_S8_EEENS6_IJNS7_ILi128EEESA_NS7_ILi256EEEEEELi256ENS_12float_e4m3_tEfNS_4arch4Sm90ELb1ELb0ELb0ELb1ELb0ELb0ELb0ELb1ELb1ELb1ELb1ELb0EEENS1_21CollectiveEpilogueFwdINS6_IJSA_SB_SA_EEES9_NS_10bfloat16_tESF_Li256ELb1ELb1ELb1ELb1EEENS1_36VarlenDynamicPersistentTileSchedulerILi128ELi128ELi256ELi128ELb1ELb1ELb1ELb1ELb1ELb1EEEEEEEEEvNT_6ParamsE)
        /*0398*/ 	.word	0x00000058


	//----- nvinfo : EIATTR_REGCOUNT
	.align		4
.L_205:
        /*039c*/ 	.byte	0x04, 0x2f
        /*039e*/ 	.short	(.L_207 - .L_206)
	.align		4
.L_206:
        /*03a0*/ 	.word	index@(_ZN7cutlass13device_kernelIN5flash11enable_sm90INS1_16FlashAttnFwdSm90INS1_25CollectiveMainloopFwdSm90ILi2EN4cute5tupleIJNS5_1CILi1EEES8_S8_EEENS6_IJNS7_ILi128EEESA_NS7_ILi256EEEEEELi256ENS_12float_e4m3_tEfNS_4arch4Sm90ELb1ELb0ELb0ELb0ELb0ELb0ELb0ELb1ELb1ELb1ELb1ELb0EEENS1_21CollectiveEpilogueFwdINS6_IJSA_SB_SA_EEES9_NS_10bfloat16_tESF_Li256ELb0ELb1ELb1ELb1EEENS1_19SingleTileSchedulerILb0ELb1ELb1ELi128EEEEEEEEEvNT_6ParamsE)
        /*03a4*/ 	.word	0x000000a8


	//----- nvinfo : EIATTR_FRAME_SIZE
	.align		4
.L_207:
        /*03a8*/ 	.byte	0x04, 0x11
        /*03aa*/ 	.short	(.L_209 - .L_208)
	.align		4
.L_208:
        /*03ac*/ 	.word	index@(_ZN7cutlass13device_kernelIN5flash11enable_sm90INS1_16FlashAttnFwdSm90INS1_25CollectiveMainloopFwdSm90ILi2EN4cute5tupleIJNS5_1CILi1EEES8_S8_EEENS6_IJNS7_ILi128EEESA_NS7_ILi256EEEEEELi256ENS_12float_e4m3_tEfNS_4arch4Sm90ELb1ELb0ELb0ELb0ELb0ELb0ELb0ELb1ELb1ELb1ELb1ELb0EEENS1_21CollectiveEpilogueFwdINS6_IJSA_SB_SA_EEES9_NS_10bfloat16_tESF_Li256ELb0ELb1ELb1ELb1EEENS1_19SingleTileSchedulerILb0ELb1ELb1ELi128EEEEEEEEEvNT_6ParamsE)
        /*03b0*/ 	.word	0x00000038


	//----- nvinfo : EIATTR_REGCOUNT
	.align		4
.L_209:
        /*03b4*/ 	.byte	0x04, 0x2f
        /*03b6*/ 	.short	(.L_211 - .L_210)
	.align		4
.L_210:
        /*03b8*/ 	.word	index@(_ZN7cutlass13device_kernelIN5flash11enable_sm90INS1_16FlashAttnFwdSm90INS1_25CollectiveMainloopFwdSm90ILi2EN4cute5tupleIJNS5_1CILi1EEES8_S8_EEENS6_IJNS7_ILi128EEENS7_ILi64EEENS7_ILi256EEEEEELi256ENS_12float_e4m3_tEfNS_4arch4Sm90ELb0ELb1ELb0ELb1ELb0ELb1ELb0ELb1ELb1ELb1ELb1ELb0EEENS1_21CollectiveEpilogueFwdINS6_IJSA_SC_SB_EEES9_NS_10bfloat16_tESG_Li256ELb1ELb1ELb1ELb1EEENS1_36VarlenDynamicPersistentTileSchedulerILi128ELi64ELi256ELi128ELb1ELb1ELb1ELb1ELb0ELb1EEEEEEEEEvNT_6ParamsE)
        /*03bc*/ 	.word	0x000000a8


	//----- nvinfo : EIATTR_FRAME_SIZE
	.align		4
.L_211:
        /*03c0*/ 	.byte	0x04, 0x11
        /*03c2*/ 	.short	(.L_213 - .L_212)
	.align		4
.L_212:
        /*03c4*/ 	.word	index@(_ZN7cutlass13device_kernelIN5flash11enable_sm90INS1_16FlashAttnFwdSm90INS1_25CollectiveMainloopFwdSm90ILi2EN4cute5tupleIJNS5_1CILi1EEES8_S8_EEENS6_IJNS7_ILi128EEENS7_ILi64EEENS7_ILi256EEEEEELi256ENS_12float_e4m3_tEfNS_4arch4Sm90ELb0ELb1ELb0ELb1ELb0ELb1ELb0ELb1ELb1ELb1ELb1ELb0EEENS1_21CollectiveEpilogueFwdINS6_IJSA_SC_SB_EEES9_NS_10bfloat16_tESG_Li256ELb1ELb1ELb1ELb1EEENS1_36VarlenDynamicPersistentTileSchedulerILi128ELi64ELi256ELi128ELb1ELb1ELb1ELb1ELb0ELb1EEEEEEEEEvNT_6ParamsE)
        /*03c8*/ 	.word	0x000000b8


	//----- nvinfo : EIATTR_REGCOUNT
	.align		4
.L_213:
        /*03cc*/ 	.byte	0x04, 0x2f
        /*03ce*/ 	.short	(.L_215 - .L_214)
	.align		4
.L_214:
        /*03d0*/ 	.word	index@(_ZN7cutlass13device_kernelIN5flash11enable_sm90INS1_16FlashAttnFwdSm90INS1_25CollectiveMainloopFwdSm90ILi2EN4cute5tupleIJNS5_1CILi1EEES8_S8_EEENS6_IJNS7_ILi128EEENS7_ILi64EEENS7_ILi256EEEEEELi256ENS_12float_e4m3_tEfNS_4arch4Sm90ELb0ELb1ELb0ELb1ELb0ELb0ELb0ELb1ELb1ELb1ELb1ELb0EEENS1_21CollectiveEpilogueFwdINS6_IJSA_SC_SB_EEES9_NS_10bfloat16_tESG_Li256ELb1ELb1ELb1ELb1EEENS1_36VarlenDynamicPersistentTileSchedulerILi128ELi64ELi256ELi128ELb1ELb1ELb1ELb1ELb0ELb1EEEEEEEEEvNT_6ParamsE)
        /*03d4*/ 	.word	0x000000a8


	//----- nvinfo : EIATTR_FRAME_SIZE
	.align		4
.L_215:
        /*03d8*/ 	.byte	0x04, 0x11
        /*03da*/ 	.short	(.L_217 - .L_216)
	.align		4
.L_216:
        /*03dc*/ 	.word	index@(_ZN7cutlass13device_kernelIN5flash11enable_sm90INS1_16FlashAttnFwdSm90INS1_25CollectiveMainloopFwdSm90ILi2EN4cute5tupleIJNS5_1CILi1EEES8_S8_EEENS6_IJNS7_ILi128EEENS7_ILi64EEENS7_ILi256EEEEEELi256ENS_12float_e4m3_tEfNS_4arch4Sm90ELb0ELb1ELb0ELb1ELb0ELb0ELb0ELb1ELb1ELb1ELb1ELb0EEENS1_21CollectiveEpilogueFwdINS6_IJSA_SC_SB_EEES9_NS_10bfloat16_tESG_Li256ELb1ELb1ELb1ELb1EEENS1_36VarlenDynamicPersistentTileSchedulerILi128ELi64ELi256ELi128ELb1ELb1ELb1ELb1ELb0ELb1EEEEEEEEEvNT_6ParamsE)
        /*03e0*/ 	.word	0x00000048


	//----- nvinfo : EIATTR_REGCOUNT
	.align		4
.L_217:
        /*03e4*/ 	.byte	0x04, 0x2f
        /*03e6*/ 	.short	(.L_219 - .L_218)
	.align		4
.L_218:
        /*03e8*/ 	.word	index@(_ZN7cutlass13device_kernelIN5flash11enable_sm90INS1_16FlashAttnFwdSm90INS1_25CollectiveMainloopFwdSm90ILi2EN4cute5tupleIJNS5_1CILi1EEES8_S8_EEENS6_IJNS7_ILi128EEENS7_ILi64EEENS7_ILi256EEEEEELi256ENS_12float_e4m3_tEfNS_4arch4Sm90ELb0ELb1ELb0ELb0ELb0ELb0ELb0ELb1ELb1ELb1ELb1ELb0EEENS1_21CollectiveEpilogueFwdINS6_IJSA_SC_SB_EEES9_NS_10bfloat16_tESG_Li256ELb0ELb1ELb1ELb1EEENS1_19SingleTileSchedulerILb0ELb1ELb1ELi128EEEEEEEEEvNT_6ParamsE)
        /*03ec*/ 	.word	0x000000a8


	//----- nvinfo : EIATTR_FRAME_SIZE
	.align		4
.L_219:
        /*03f0*/ 	.byte	0x04, 0x11
        /*03f2*/ 	.short	(.L_221 - .L_220)
	.align		4
.L_220:
        /*03f4*/ 	.word	index@(_ZN7cutlass13device_kernelIN5flash11enable_sm90INS1_16FlashAttnFwdSm90INS1_25CollectiveMainloopFwdSm90ILi2EN4cute5tupleIJNS5_1CILi1EEES8_S8_EEENS6_IJNS7_ILi128EEENS7_ILi64EEENS7_ILi256EEEEEELi256ENS_12float_e4m3_tEfNS_4arch4Sm90ELb0ELb1ELb0ELb0ELb0ELb0ELb0ELb1ELb1ELb1ELb1ELb0EEENS1_21CollectiveEpilogueFwdINS6_IJSA_SC_SB_EEES9_NS_10bfloat16_tESG_Li256ELb0ELb1ELb1ELb1EEENS1_19SingleTileSchedulerILb0ELb1ELb1ELi128EEEEEEEEEvNT_6ParamsE)
        /*03f8*/ 	.word	0x00000020


	//----- nvinfo : EIATTR_REGCOUNT
	.align		4
.L_221:
        /*03fc*/ 	.byte	0x04, 0x2f
        /*03fe*/ 	.short	(.L_223 - .L_222)
	.align		4
.L_222:
        /*0400*/ 	.word	index@(_ZN7cutlass13device_kernelIN5flash11enable_sm90INS1_16FlashAttnFwdSm90INS1_25CollectiveMainloopFwdSm90ILi2EN4cute5tupleIJNS5_1CILi1EEES8_S8_EEENS6_IJNS7_ILi128EEESA_NS7_ILi256EEEEEELi256ENS_12float_e4m3_tEfNS_4arch4Sm90ELb0ELb0ELb0ELb1ELb0ELb1ELb0ELb1ELb1ELb1ELb1ELb0EEENS1_21CollectiveEpilogueFwdINS6_IJSA_SB_SA_EEES9_NS_10bfloat16_tESF_Li256ELb1ELb1ELb1ELb1EEENS1_36VarlenDynamicPersistentTileSchedulerILi128ELi128ELi256ELi128ELb1ELb1ELb1ELb0ELb1ELb1EEEEEEEEEvNT_6ParamsE)
        /*0404*/ 	.word	0x000000a8


	//----- nvinfo : EIATTR_FRAME_SIZE
	.align		4
.L_223:
        /*0408*/ 	.byte	0x04, 0x11
        /*040a*/ 	.short	(.L_225 - .L_224)
	.align		4
.L_224:
        /*040c*/ 	.word	index@(_ZN7cutlass13device_kernelIN5flash11enable_sm90INS1_16FlashAttnFwdSm90INS1_25CollectiveMainloopFwdSm90ILi2EN4cute5tupleIJNS5_1CILi1EEES8_S8_EEENS6_IJNS7_ILi128EEESA_NS7_ILi256EEEEEELi256ENS_12float_e4m3_tEfNS_4arch4Sm90ELb0ELb0ELb0ELb1ELb0ELb1ELb0ELb1ELb1ELb1ELb1ELb0EEENS1_21CollectiveEpilogueFwdINS6_IJSA_SB_SA_EEES9_NS_10bfloat16_tESF_Li256ELb1ELb1ELb1ELb1EEENS1_36VarlenDynamicPersistentTileSchedulerILi128ELi128ELi256ELi128ELb1ELb1ELb1ELb0ELb1ELb1EEEEEEEEEvNT_6ParamsE)
        /*0410*/ 	.word	0x000001c8


	//----- nvinfo : EIATTR_REGCOUNT
	.align		4
.L_225:
        /*0414*/ 	.byte	0x04, 0x2f
        /*0416*/ 	.short	(.L_227 - .L_226)
	.align		4
.L_226:
        /*0418*/ 	.word	index@(_ZN7cutlass13device_kernelIN5flash11enable_sm90INS1_16FlashAttnFwdSm90INS1_25CollectiveMainloopFwdSm90ILi2EN4cute5tupleIJNS5_1CILi1EEES8_S8_EEENS6_IJNS7_ILi128EEESA_NS7_ILi256EEEEEELi256ENS_12float_e4m3_tEfNS_4arch4Sm90ELb0ELb0ELb0ELb1ELb0ELb0ELb0ELb1ELb1ELb1ELb1ELb0EEENS1_21CollectiveEpilogueFwdINS6_IJSA_SB_SA_EEES9_NS_10bfloat16_tESF_Li256ELb1ELb1ELb1ELb1EEENS1_36VarlenDynamicPersistentTileSchedulerILi128ELi128ELi256ELi128ELb1ELb1ELb1ELb0ELb1ELb1EEEEEEEEEvNT_6ParamsE)
        /*041c*/ 	.word	0x000000a8


	//----- nvinfo : EIATTR_FRAME_SIZE
	.align		4
.L_227:
        /*0420*/ 	.byte	0x04, 0x11
        /*0422*/ 	.short	(.L_229 - .L_228)
	.align		4
.L_228:
        /*0424*/ 	.word	index@(_ZN7cutlass13device_kernelIN5flash11enable_sm90INS1_16FlashAttnFwdSm90INS1_25CollectiveMainloopFwdSm90ILi2EN4cute5tupleIJNS5_1CILi1EEES8_S8_EEENS6_IJNS7_ILi128EEESA_NS7_ILi256EEEEEELi256ENS_12float_e4m3_tEfNS_4arch4Sm90ELb0ELb0ELb0ELb1ELb0ELb0ELb0ELb1ELb1ELb1ELb1ELb0EEENS1_21CollectiveEpilogueFwdINS6_IJSA_SB_SA_EEES9_NS_10bfloat16_tESF_Li256ELb1ELb1ELb1ELb1EEENS1_36VarlenDynamicPersistentTileSchedulerILi128ELi128ELi256ELi128ELb1ELb1ELb1ELb0ELb1ELb1EEEEEEEEEvNT_6ParamsE)
        /*0428*/ 	.word	0x00000058


	//----- nvinfo : EIATTR_REGCOUNT
	.align		4
.L_229:
        /*042c*/ 	.byte	0x04, 0x2f
        /*042e*/ 	.short	(.L_231 - .L_230)
	.align		4
.L_230:
        /*0430*/ 	.word	index@(_ZN7cutlass13device_kernelIN5flash11enable_sm90INS1_16FlashAttnFwdSm90INS1_25CollectiveMainloopFwdSm90ILi2EN4cute5tupleIJNS5_1CILi1EEES8_S8_EEENS6_IJNS7_ILi128EEESA_NS7_ILi256EEEEEELi256ENS_12float_e4m3_tEfNS_4arch4Sm90ELb0ELb0ELb0ELb0ELb0ELb0ELb0ELb1ELb1ELb1ELb1ELb0EEENS1_21CollectiveEpilogueFwdINS6_IJSA_SB_SA_EEES9_NS_10bfloat16_tESF_Li256ELb0ELb1ELb1ELb1EEENS1_19SingleTileSchedulerILb0ELb1ELb1ELi128EEEEEEEEEvNT_6ParamsE)
        /*0434*/ 	.word	0x000000a8


	//----- nvinfo : EIATTR_FRAME_SIZE
	.align		4
.L_231:
        /*0438*/ 	.byte	0x04, 0x11
        /*043a*/ 	.short	(.L_233 - .L_232)
	.align		4
.L_232:
        /*043c*/ 	.word	index@(_ZN7cutlass13device_kernelIN5flash11enable_sm90INS1_16FlashAttnFwdSm90INS1_25CollectiveMainloopFwdSm90ILi2EN4cute5tupleIJNS5_1CILi1EEES8_S8_EEENS6_IJNS7_ILi128EEESA_NS7_ILi256EEEEEELi256ENS_12float_e4m3_tEfNS_4arch4Sm90ELb0ELb0ELb0ELb0ELb0ELb0ELb0ELb1ELb1ELb1ELb1ELb0EEENS1_21CollectiveEpilogueFwdINS6_IJSA_SB_SA_EEES9_NS_10bfloat16_tESF_Li256ELb0ELb1ELb1ELb1EEENS1_19SingleTileSchedulerILb0ELb1ELb1ELi128EEEEEEEEEvNT_6ParamsE)
        /*0440*/ 	.word	0x00000030


	//----- nvinfo : EIATTR_MIN_STACK_SIZE
	.align		4
.L_233:
        /*0444*/ 	.byte	0x04, 0x12
        /*0446*/ 	.short	(.L_235 - .L_234)
	.align		4
.L_234:
        /*0448*/ 	.word	index@(_ZN7cutlass13device_kernelIN5flash11enable_sm90INS1_16FlashAttnFwdSm90INS1_25CollectiveMainloopFwdSm90ILi2EN4cute5tupleIJNS5_1CILi1EEES8_S8_EEENS6_IJNS7_ILi128EEESA_NS7_ILi256EEEEEELi256ENS_12float_e4m3_tEfNS_4arch4Sm90ELb0ELb0ELb0ELb0ELb0ELb0ELb0ELb1ELb1ELb1ELb1ELb0EEENS1_21CollectiveEpilogueFwdINS6_IJSA_SB_SA_EEES9_NS_10bfloat16_tESF_Li256ELb0ELb1ELb1ELb1EEENS1_19SingleTileSchedulerILb0ELb1ELb1ELi128EEEEEEEEEvNT_6ParamsE)
        /*044c*/ 	.word	0x00000030


	//----- nvinfo : EIATTR_MIN_STACK_SIZE
	.align		4
.L_235:
        /*0450*/ 	.byte	0x04, 0x12
        /*0452*/ 	.short	(.L_237 - .L_236)
	.align		4
.L_236:
        /*0454*/ 	.word	index@(_ZN7cutlass13device_kernelIN5flash11enable_sm90INS1_16FlashAttnFwdSm90INS1_25CollectiveMainloopFwdSm90ILi2EN4cute5tupleIJNS5_1CILi1EEES8_S8_EEENS6_IJNS7_ILi128EEESA_NS7_ILi256EEEEEELi256ENS_12float_e4m3_tEfNS_4arch4Sm90ELb0ELb0ELb0ELb1ELb0ELb0ELb0ELb1ELb1ELb1ELb1ELb0EEENS1_21CollectiveEpilogueFwdINS6_IJSA_SB_SA_EEES9_NS_10bfloat16_tESF_Li256ELb1ELb1ELb1ELb1EEENS1_36VarlenDynamicPersistentTileSchedulerILi128ELi128ELi256ELi128ELb1ELb1ELb1ELb0ELb1ELb1EEEEEEEEEvNT_6ParamsE)
        /*0458*/ 	.word	0x00000058


	//----- nvinfo : EIATTR_MIN_STACK_SIZE
	.align		4
.L_237:
        /*045c*/ 	.byte	0x04, 0x12
        /*045e*/ 	.short	(.L_239 - .L_238)
	.align		4
.L_238:
        /*0460*/ 	.word	index@(_ZN7cutlass13device_kernelIN5flash11enable_sm90INS1_16FlashAttnFwdSm90INS1_25CollectiveMainloopFwdSm90ILi2EN4cute5tupleIJNS5_1CILi1EEES8_S8_EEENS6_IJNS7_ILi128EEESA_NS7_ILi256EEEEEELi256ENS_12float_e4m3_tEfNS_4arch4Sm90ELb0ELb0ELb0ELb1ELb0ELb1ELb0ELb1ELb1ELb1ELb1ELb0EEENS1_21CollectiveEpilogueFwdINS6_IJSA_SB_SA_EEES9_NS_10bfloat16_tESF_Li256ELb1ELb1ELb1ELb1EEENS1_36VarlenDynamicPersistentTileSchedulerILi128ELi128ELi256ELi128ELb1ELb1ELb1ELb0ELb1ELb1EEEEEEEEEvNT_6ParamsE)
        /*0464*/ 	.word	0x000001c8


	//----- nvinfo : EIATTR_MIN_STACK_SIZE
	.align		4
.L_239:
        /*0468*/ 	.byte	0x04, 0x12
        /*046a*/ 	.short	(.L_241 - .L_240)
	.align		4
.L_240:
        /*046c*/ 	.word	index@(_ZN7cutlass13device_kernelIN5flash11enable_sm90INS1_16FlashAttnFwdSm90INS1_25CollectiveMainloopFwdSm90ILi2EN4cute5tupleIJNS5_1CILi1EEES8_S8_EEENS6_IJNS7_ILi128EEENS7_ILi64EEENS7_ILi256EEEEEELi256ENS_12float_e4m3_tEfNS_4arch4Sm90ELb0ELb1ELb0ELb0ELb0ELb0ELb0ELb1ELb1ELb1ELb1ELb0EEENS1_21CollectiveEpilogueFwdINS6_IJSA_SC_SB_EEES9_NS_10bfloat16_tESG_Li256ELb0ELb1ELb1ELb1EEENS1_19SingleTileSchedulerILb0ELb1ELb1ELi128EEEEEEEEEvNT_6ParamsE)
        /*0470*/ 	.word	0x00000020


	//----- nvinfo : EIATTR_MIN_STACK_SIZE
	.align		4
.L_241:
        /*0474*/ 	.byte	0x04, 0x12
        /*0476*/ 	.short	(.L_243 - .L_242)
	.align		4
.L_242:
        /*0478*/ 	.word	index@(_ZN7cutlass13device_kernelIN5flash11enable_sm90INS1_16FlashAttnFwdSm90INS1_25CollectiveMainloopFwdSm90ILi2EN4cute5tupleIJNS5_1CILi1EEES8_S8_EEENS6_IJNS7_ILi128EEENS7_ILi64EEENS7_ILi256EEEEEELi256ENS_12float_e4m3_tEfNS_4arch4Sm90ELb0ELb1ELb0ELb1ELb0ELb0ELb0ELb1ELb1ELb1ELb1ELb0EEENS1_21CollectiveEpilogueFwdINS6_IJSA_SC_SB_EEES9_NS_10bfloat16_tESG_Li256ELb1ELb1ELb1ELb1EEENS1_36VarlenDynamicPersistentTileSchedulerILi128ELi64ELi256ELi128ELb1ELb1ELb1ELb1ELb0ELb1EEEEEEEEEvNT_6ParamsE)
        /*047c*/ 	.word	0x00000048


	//----- nvinfo : EIATTR_MIN_STACK_SIZE
	.align		4
.L_243:
        /*0480*/ 	.byte	0x04, 0x12
        /*0482*/ 	.short	(.L_245 - .L_244)
	.align		4
.L_244:
        /*0484*/ 	.word	index@(_ZN7cutlass13device_kernelIN5flash11enable_sm90INS1_16FlashAttnFwdSm90INS1_25CollectiveMainloopFwdSm90ILi2EN4cute5tupleIJNS5_1CILi1EEES8_S8_EEENS6_IJNS7_ILi128EEENS7_ILi64EEENS7_ILi256EEEEEELi256ENS_12float_e4m3_tEfNS_4arch4Sm90ELb0ELb1ELb0ELb1ELb0ELb1ELb0ELb1ELb1ELb1ELb1ELb0EEENS1_21CollectiveEpilogueFwdINS6_IJSA_SC_SB_EEES9_NS_10bfloat16_tESG_Li256ELb1ELb1ELb1ELb1EEENS1_36VarlenDynamicPersistentTileSchedulerILi128ELi64ELi256ELi128ELb1ELb1ELb1ELb1ELb0ELb1EEEEEEEEEvNT_6ParamsE)
        /*0488*/ 	.word	0x000000b8


	//----- nvinfo : EIATTR_MIN_STACK_SIZE
	.align		4
.L_245:
        /*048c*/ 	.byte	0x04, 0x12
        /*048e*/ 	.short	(.L_247 - .L_246)
	.align		4
.L_246:
        /*0490*/ 	.word	index@(_ZN7cutlass13device_kernelIN5flash11enable_sm90INS1_16FlashAttnFwdSm90INS1_25CollectiveMainloopFwdSm90ILi2EN4cute5tupleIJNS5_1CILi1EEES8_S8_EEENS6_IJNS7_ILi128EEESA_NS7_ILi256EEEEEELi256ENS_12float_e4m3_tEfNS_4arch4Sm90ELb1ELb0ELb0ELb0ELb0ELb0ELb0ELb1ELb1ELb1ELb1ELb0EEENS1_21CollectiveEpilogueFwdINS6_IJSA_SB_SA_EEES9_NS_10bfloat16_tESF_Li256ELb0ELb1ELb1ELb1EEENS1_19SingleTileSchedulerILb0ELb1ELb1ELi128EEEEEEEEEvNT_6ParamsE)
        /*0494*/ 	.word	0x00000038


	//----- nvinfo : EIATTR_MIN_STACK_SIZE
	.align		4
.L_247:
        /*0498*/ 	.byte	0x04, 0x12
        /*049a*/ 	.short	(.L_249 - .L_248)
	.align		4
.L_248:
        /*049c*/ 	.word	index@(_ZN7cutlass13device_kernelIN5flash11enable_sm90INS1_16FlashAttnFwdSm90INS1_25CollectiveMainloopFwdSm90ILi2EN4cute5tupleIJNS5_1CILi1EEES8_S8_EEENS6_IJNS7_ILi128EEESA_NS7_ILi256EEEEEELi256ENS_12float_e4m3_tEfNS_4arch4Sm90ELb1ELb0ELb0ELb1ELb0ELb0ELb0ELb1ELb1ELb1ELb1ELb0EEENS1_21CollectiveEpilogueFwdINS6_IJSA_SB_SA_EEES9_NS_10bfloat16_tESF_Li256ELb1ELb1ELb1ELb1EEENS1_36VarlenDynamicPersistentTileSchedulerILi128ELi128ELi256ELi128ELb1ELb1ELb1ELb1ELb1ELb1EEEEEEEEEvNT_6ParamsE)
        /*04a0*/ 	.word	0x00000058


	//----- nvinfo : EIATTR_MIN_STACK_SIZE
	.align		4
.L_249:
        /*04a4*/ 	.byte	0x04, 0x12
        /*04a6*/ 	.short	(.L_251 - .L_250)
	.align		4
.L_250:
        /*04a8*/ 	.word	index@(_ZN7cutlass13device_kernelIN5flash11enable_sm90INS1_16FlashAttnFwdSm90INS1_25CollectiveMainloopFwdSm90ILi2EN4cute5tupleIJNS5_1CILi1EEES8_S8_EEENS6_IJNS7_ILi128EEESA_NS7_ILi256EEEEEELi256ENS_12float_e4m3_tEfNS_4arch4Sm90ELb1ELb0ELb0ELb1ELb0ELb1ELb0ELb1ELb1ELb1ELb1ELb0EEENS1_21CollectiveEpilogueFwdINS6_IJSA_SB_SA_EEES9_NS_10bfloat16_tESF_Li256ELb1ELb1ELb1ELb1EEENS1_36VarlenDynamicPersistentTileSchedulerILi128ELi128ELi256ELi128ELb1ELb1ELb1ELb1ELb1ELb1EEEEEEEEEvNT_6ParamsE)
        /*04ac*/ 	.word	0x000001e0


	//----- nvinfo : EIATTR_MIN_STACK_SIZE
	.align		4
.L_251:
        /*04b0*/ 	.byte	0x04, 0x12
        /*04b2*/ 	.short	(.L_253 - .L_252)
	.align		4
.L_252:
        /*04b4*/ 	.word	index@(_ZN7cutlass13device_kernelIN5flash11enable_sm90INS1_16FlashAttnFwdSm90INS1_25CollectiveMainloopFwdSm90ILi2EN4cute5tupleIJNS5_1CILi1EEES8_S8_EEENS6_IJNS7_ILi128EEENS7_ILi160EEENS7_ILi192EEEEEELi192ENS_12float_e4m3_tEfNS_4arch4Sm90ELb0ELb0ELb0ELb0ELb0ELb0ELb0ELb1ELb1ELb1ELb1ELb0EEENS1_21CollectiveEpilogueFwdINS6_IJSA_SC_SB_EEES9_NS_10bfloat16_tESG_Li256ELb0ELb1ELb1ELb1EEENS1_19SingleTileSchedulerILb0ELb1ELb1ELi128EEEEEEEEEvNT_6ParamsE)
        /*04b8*/ 	.word	0x00000020


	//----- nvinfo : EIATTR_MIN_STACK_SIZE
	.align		4
.L_253:
        /*04bc*/ 	.byte	0x04, 0x12
        /*04be*/ 	.short	(.L_255 - .L_254)
	.align		4
.L_254:
        /*04c0*/ 	.word	index@(_ZN7cutlass13device_kernelIN5flash11enable_sm90INS1_16FlashAttnFwdSm90INS1_25CollectiveMainloopFwdSm90ILi2EN4cute5tupleIJNS5_1CILi1EEES8_S8_EEENS6_IJNS7_ILi128EEENS7_ILi160EEENS7_ILi192EEEEEELi192ENS_12float_e4m3_tEfNS_4arch4Sm90ELb0ELb0ELb0ELb1ELb0ELb0ELb0ELb1ELb1ELb1ELb1ELb0EEENS1_21CollectiveEpilogueFwdINS6_IJSA_SC_SB_EEES9_NS_10bfloat16_tESG_Li256ELb1ELb1ELb1ELb1EEENS1_36VarlenDynamicPersistentTileSchedulerILi128ELi160ELi256ELi128ELb1ELb1ELb1ELb0ELb1ELb1EEEEEEEEEvNT_6ParamsE)
        /*04c4*/ 	.word	0x00000048


	//----- nvinfo : EIATTR_MIN_STACK_SIZE
	.align		4
.L_255:
        /*04c8*/ 	.byte	0x04, 0x12
        /*04ca*/ 	.short	(.L_257 - .L_256)
	.align		4
.L_256:
        /*04cc*/ 	.word	index@(_ZN7cutlass13device_kernelIN5flash11enable_sm90INS1_16FlashAttnFwdSm90INS1_25CollectiveMainloopFwdSm90ILi2EN4cute5tupleIJNS5_1CILi1EEES8_S8_EEENS6_IJNS7_ILi128EEENS7_ILi160EEENS7_ILi192EEEEEELi192ENS_12float_e4m3_tEfNS_4arch4Sm90ELb0ELb0ELb0ELb1ELb0ELb1ELb0ELb1ELb1ELb1ELb1ELb0EEENS1_21CollectiveEpilogueFwdINS6_IJSA_SC_SB_EEES9_NS_10bfloat16_tESG_Li256ELb1ELb1ELb1ELb1EEENS1_36VarlenDynamicPersistentTileSchedulerILi128ELi160ELi256ELi128ELb1ELb1ELb1ELb0ELb1ELb1EEEEEEEEEvNT_6ParamsE)
        /*04d0*/ 	.word	0x000000e8


	//----- nvinfo : EIATTR_MIN_STACK_SIZE
	.align		4
.L_257:
        /*04d4*/ 	.byte	0x04, 0x12
        /*04d6*/ 	.short	(.L_259 - .L_258)
	.align		4
.L_258:
        /*04d8*/ 	.word	index@(_ZN7cutlass13device_kernelIN5flash11enable_sm90INS1_16FlashAttnFwdSm90INS1_25CollectiveMainloopFwdSm90ILi2EN4cute5tupleIJNS5_1CILi1EEES8_S8_EEENS6_IJNS7_ILi128EEENS7_ILi160EEENS7_ILi192EEEEEELi192ENS_12float_e4m3_tEfNS_4arch4Sm90ELb0ELb1ELb0ELb0ELb0ELb0ELb0ELb1ELb1ELb1ELb1ELb0EEENS1_21CollectiveEpilogueFwdINS6_IJSA_SC_SB_EEES9_NS_10bfloat16_tESG_Li256ELb0ELb1ELb1ELb1EEENS1_19SingleTileSchedulerILb0ELb1ELb1ELi128EEEEEEEEEvNT_6ParamsE)
        /*04dc*/ 	.word	0x00000020


	//----- nvinfo : EIATTR_MIN_STACK_SIZE
	.align		4
.L_259:
        /*04e0*/ 	.byte	0x04, 0x12
        /*04e2*/ 	.short	(.L_261 - .L_260)
	.align		4
.L_260:
        /*04e4*/ 	.word	index@(_ZN7cutlass13device_kernelIN5flash11enable_sm90INS1_16FlashAttnFwdSm90INS1_25CollectiveMainloopFwdSm90ILi2EN4cute5tupleIJNS5_1CILi1EEES8_S8_EEENS6_IJNS7_ILi128EEENS7_ILi160EEENS7_ILi192EEEEEELi192ENS_12float_e4m3_tEfNS_4arch4Sm90ELb0ELb1ELb0ELb1ELb0ELb0ELb0ELb1ELb1ELb1ELb1ELb0EEENS1_21CollectiveEpilogueFwdINS6_IJSA_SC_SB_EEES9_NS_10bfloat16_tESG_Li256ELb1ELb1ELb1ELb1EEENS1_36VarlenDynamicPersistentTileSchedulerILi128ELi160ELi256ELi128ELb1ELb1ELb1ELb1ELb0ELb1EEEEEEEEEvNT_6ParamsE)
        /*04e8*/ 	.word	0x00000040


	//----- nvinfo : EIATTR_MIN_STACK_SIZE
	.align		4
.L_261:
        /*04ec*/ 	.byte	0x04, 0x12
        /*04ee*/ 	.short	(.L_263 - .L_262)
	.align		4
.L_262:
        /*04f0*/ 	.word	index@(_ZN7cutlass13device_kernelIN5flash11enable_sm90INS1_16FlashAttnFwdSm90INS1_25CollectiveMainloopFwdSm90ILi2EN4cute5tupleIJNS5_1CILi1EEES8_S8_EEENS6_IJNS7_ILi128EEENS7_ILi160EEENS7_ILi192EEEEEELi192ENS_12float_e4m3_tEfNS_4arch4Sm90ELb0ELb1ELb0ELb1ELb0ELb1ELb0ELb1ELb1ELb1ELb1ELb0EEENS1_21CollectiveEpilogueFwdINS6_IJSA_SC_SB_EEES9_NS_10bfloat16_tESG_Li256ELb1ELb1ELb1ELb1EEENS1_36VarlenDynamicPersistentTileSchedulerILi128ELi160ELi256ELi128ELb1ELb1ELb1ELb1ELb0ELb1EEEEEEEEEvNT_6ParamsE)
        /*04f4*/ 	.word	0x000003b0


	//----- nvinfo : EIATTR_MIN_STACK_SIZE
	.align		4
.L_263:
        /*04f8*/ 	.byte	0x04, 0x12
        /*04fa*/ 	.short	(.L_265 - .L_264)
	.align		4
.L_264:
        /*04fc*/ 	.word	index@(_ZN7cutlass13device_kernelIN5flash11enable_sm90INS1_16FlashAttnFwdSm90INS1_25CollectiveMainloopFwdSm90ILi2EN4cute5tupleIJNS5_1CILi1EEES8_S8_EEENS6_IJNS7_ILi128EEENS7_ILi160EEENS7_ILi192EEEEEELi192ENS_12float_e4m3_tEfNS_4arch4Sm90ELb1ELb0ELb0ELb0ELb0ELb0ELb0ELb1ELb1ELb1ELb1ELb0EEENS1_21CollectiveEpilogueFwdINS6_IJSA_SC_SB_EEES9_NS_10bfloat16_tESG_Li256ELb0ELb1ELb1ELb1EEENS1_19SingleTileSchedulerILb0ELb1ELb1ELi128EEEEEEEEEvNT_6ParamsE)
        /*0500*/ 	.word	0x00000028


	//----- nvinfo : EIATTR_MIN_STACK_SIZE
	.align		4
.L_265:
        /*0504*/ 	.byte	0x04, 0x12
        /*0506*/ 	.short	(.L_267 - .L_266)
	.align		4
.L_266:
        /*0508*/ 	.word	index@(_ZN7cutlass13device_kernelIN5flash11enable_sm90INS1_16FlashAttnFwdSm90INS1_25CollectiveMainloopFwdSm90ILi2EN4cute5tupleIJNS5_1CILi1EEES8_S8_EEENS6_IJNS7_ILi128EEENS7_ILi160EEENS7_ILi192EEEEEELi192ENS_12float_e4m3_tEfNS_4arch4Sm90ELb1ELb0ELb0ELb1ELb0ELb0ELb0ELb1ELb1ELb1ELb1ELb0EEENS1_21CollectiveEpilogueFwdINS6_IJSA_SC_SB_EEES9_NS_10bfloat16_tESG_Li256ELb1ELb1ELb1ELb1EEENS1_36VarlenDynamicPersistentTileSchedulerILi128ELi160ELi256ELi128ELb1ELb1ELb1ELb1ELb1ELb1EEEEEEEEEvNT_6ParamsE)
        /*050c*/ 	.word	0x00000048


	//----- nvinfo : EIATTR_MIN_STACK_SIZE
	.align		4
.L_267:
        /*0510*/ 	.byte	0x04, 0x12
        /*0512*/ 	.short	(.L_269 - .L_268)
	.align		4
.L_268:
        /*0514*/ 	.word	index@(_ZN7cutlass13device_kernelIN5flash11enable_sm90INS1_16FlashAttnFwdSm90INS1_25CollectiveMainloopFwdSm90ILi2EN4cute5tupleIJNS5_1CILi1EEES8_S8_EEENS6_IJNS7_ILi128EEENS7_ILi160EEENS7_ILi192EEEEEELi192ENS_12float_e4m3_tEfNS_4arch4Sm90ELb1ELb0ELb0ELb1ELb0ELb1ELb0ELb1ELb1ELb1ELb1ELb0EEENS1_21CollectiveEpilogueFwdINS6_IJSA_SC_SB_EEES9_NS_10bfloat16_tESG_Li256ELb1ELb1ELb1ELb1EEENS1_36VarlenDynamicPersistentTileSchedulerILi128ELi160ELi256ELi128ELb1ELb1ELb1ELb1ELb1ELb1EEEEEEEEEvNT_6ParamsE)
        /*0518*/ 	.word	0x00000080


	//----- nvinfo : EIATTR_MIN_STACK_SIZE
	.align		4
.L_269:
        /*051c*/ 	.byte	0x04, 0x12
        /*051e*/ 	.short	(.L_271 - .L_270)
	.align		4
.L_270:
        /*0520*/ 	.word	index@(_ZN7cutlass13device_kernelIN5flash11enable_sm90INS1_16FlashAttnFwdSm90INS1_25CollectiveMainloopFwdSm90ILi2EN4cute5tupleIJNS5_1CILi1EEES8_S8_EEENS6_IJNS7_ILi128EEENS7_ILi224EEESA_EEELi128ENS_12float_e4m3_tEfNS_4arch4Sm90ELb0ELb0ELb0ELb0ELb0ELb0ELb0ELb1ELb1ELb1ELb1ELb0EEENS1_21CollectiveEpilogueFwdINS6_IJSA_SA_SB_EEES9_NS_10bfloat16_tESF_Li256ELb0ELb1ELb1ELb1EEENS1_19SingleTileSchedulerILb0ELb1ELb1ELi128EEEEEEEEEvNT_6ParamsE)
        /*0524*/ 	.word	0x00000028


	//----- nvinfo : EIATTR_MIN_STACK_SIZE
	.align		4
.L_271:
        /*0528*/ 	.byte	0x04, 0x12
        /*052a*/ 	.short	(.L_273 - .L_272)
	.align		4
.L_272:
        /*052c*/ 	.word	index@(_ZN7cutlass13device_kernelIN5flash11enable_sm90INS1_16FlashAttnFwdSm90INS1_25CollectiveMainloopFwdSm90ILi2EN4cute5tupleIJNS5_1CILi1EEES8_S8_EEENS6_IJNS7_ILi128EEENS7_ILi224EEESA_EEELi128ENS_12float_e4m3_tEfNS_4arch4Sm90ELb0ELb0ELb0ELb1ELb0ELb0ELb0ELb1ELb1ELb1ELb1ELb0EEENS1_21CollectiveEpilogueFwdINS6_IJSA_SA_SB_EEES9_NS_10bfloat16_tESF_Li256ELb1ELb1ELb1ELb1EEENS1_36VarlenDynamicPersistentTileSchedulerILi128ELi224ELi256ELi128ELb1ELb1ELb1ELb0ELb1ELb1EEEEEEEEEvNT_6ParamsE)
        /*0530*/ 	.word	0x00000050


	//----- nvinfo : EIATTR_MIN_STACK_SIZE
	.align		4
.L_273:
        /*0534*/ 	.byte	0x04, 0x12
        /*0536*/ 	.short	(.L_275 - .L_274)
	.align		4
.L_274:
        /*0538*/ 	.word	index@(_ZN7cutlass13device_kernelIN5flash11enable_sm90INS1_16FlashAttnFwdSm90INS1_25CollectiveMainloopFwdSm90ILi2EN4cute5tupleIJNS5_1CILi1EEES8_S8_EEENS6_IJNS7_ILi128EEENS7_ILi224EEESA_EEELi128ENS_12float_e4m3_tEfNS_4arch4Sm90ELb0ELb0ELb0ELb1ELb0ELb1ELb0ELb1ELb1ELb1ELb1ELb0EEENS1_21CollectiveEpilogueFwdINS6_IJSA_SA_SB_EEES9_NS_10bfloat16_tESF_Li256ELb1ELb1ELb1ELb1EEENS1_36VarlenDynamicPersistentTileSchedulerILi128ELi224ELi256ELi128ELb1ELb1ELb1ELb0ELb1ELb1EEEEEEEEEvNT_6ParamsE)
        /*053c*/ 	.word	0x00000120


	//----- nvinfo : EIATTR_MIN_STACK_SIZE
	.align		4
.L_275:
        /*0540*/ 	.byte	0x04, 0x12
        /*0542*/ 	.short	(.L_277 - .L_276)
	.align		4
.L_276:
        /*0544*/ 	.word	index@(_ZN7cutlass13device_kernelIN5flash11enable_sm90INS1_16FlashAttnFwdSm90INS1_25CollectiveMainloopFwdSm90ILi2EN4cute5tupleIJNS5_1CILi1EEES8_S8_EEENS6_IJNS7_ILi128EEENS7_ILi224EEESA_EEELi128ENS_12float_e4m3_tEfNS_4arch4Sm90ELb0ELb1ELb0ELb0ELb0ELb0ELb0ELb1ELb1ELb1ELb1ELb0EEENS1_21CollectiveEpilogueFwdINS6_IJSA_SA_SB_EEES9_NS_10bfloat16_tESF_Li256ELb0ELb1ELb1ELb1EEENS1_19SingleTileSchedulerILb0ELb1ELb1ELi128EEEEEEEEEvNT_6ParamsE)
        /*0548*/ 	.word	0x00000010


	//----- nvinfo : EIATTR_MIN_STACK_SIZE
	.align		4
.L_277:
        /*054c*/ 	.byte	0x04, 0x12
        /*054e*/ 	.short	(.L_279 - .L_278)
	.align		4
.L_278:
        /*0550*/ 	.word	index@(_ZN7cutlass13device_kernelIN5flash11enable_sm90INS1_16FlashAttnFwdSm90INS1_25CollectiveMainloopFwdSm90ILi2EN4cute5tupleIJNS5_1CILi1EEES8_S8_EEENS6_IJNS7_ILi128EEENS7_ILi224EEESA_EEELi128ENS_12float_e4m3_tEfNS_4arch4Sm90ELb0ELb1ELb0ELb1ELb0ELb0ELb0ELb1ELb1ELb1ELb1ELb0EEENS1_21CollectiveEpilogueFwdINS6_IJSA_SA_SB_EEES9_NS_10bfloat16_tESF_Li256ELb1ELb1ELb1ELb1EEENS1_36VarlenDynamicPersistentTileSchedulerILi128ELi224ELi256ELi128ELb1ELb1ELb1ELb1ELb0ELb1EEEEEEEEEvNT_6ParamsE)
        /*0554*/ 	.word	0x00000040


	//----- nvinfo : EIATTR_MIN_STACK_SIZE
	.align		4
.L_279:
        /*0558*/ 	.byte	0x04, 0x12
        /*055a*/ 	.short	(.L_281 - .L_280)
	.align		4
.L_280:
        /*055c*/ 	.word	index@(_ZN7cutlass13device_kernelIN5flash11enable_sm90INS1_16FlashAttnFwdSm90INS1_25CollectiveMainloopFwdSm90ILi2EN4cute5tupleIJNS5_1CILi1EEES8_S8_EEENS6_IJNS7_ILi128EEENS7_ILi224EEESA_EEELi128ENS_12float_e4m3_tEfNS_4arch4Sm90ELb0ELb1ELb0ELb1ELb0ELb1ELb0ELb1ELb1ELb1ELb1ELb0EEENS1_21CollectiveEpilogueFwdINS6_IJSA_SA_SB_EEES9_NS_10bfloat16_tESF_Li256ELb1ELb1ELb1ELb1EEENS1_36VarlenDynamicPersistentTileSchedulerILi128ELi224ELi256ELi128ELb1ELb1ELb1ELb1ELb0ELb1EEEEEEEEEvNT_6ParamsE)
        /*0560*/ 	.word	0x000000e0


	//----- nvinfo : EIATTR_MIN_STACK_SIZE
	.align		4
.L_281:
        /*0564*/ 	.byte	0x04, 0x12
        /*0566*/ 	.short	(.L_283 - .L_282)
	.align		4
.L_282:
        /*0568*/ 	.word	index@(_ZN7cutlass13device_kernelIN5flash11enable_sm90INS1_16FlashAttnFwdSm90INS1_25CollectiveMainloopFwdSm90ILi2EN4cute5tupleIJNS5_1CILi1EEES8_S8_EEENS6_IJNS7_ILi128EEENS7_ILi224EEESA_EEELi128ENS_12float_e4m3_tEfNS_4arch4Sm90ELb1ELb0ELb0ELb0ELb0ELb0ELb0ELb1ELb1ELb1ELb1ELb0EEENS1_21CollectiveEpilogueFwdINS6_IJSA_SA_SB_EEES9_NS_10bfloat16_tESF_Li256ELb0ELb1ELb1ELb1EEENS1_19SingleTileSchedulerILb0ELb1ELb1ELi128EEEEEEEEEvNT_6ParamsE)
        /*056c*/ 	.word	0x00000028


	//----- nvinfo : EIATTR_MIN_STACK_SIZE
	.align		4
.L_283:
        /*0570*/ 	.byte	0x04, 0x12
        /*0572*/ 	.short	(.L_285 - .L_284)
	.align		4
.L_284:
        /*0574*/ 	.word	index@(_ZN7cutlass13device_kernelIN5flash11enable_sm90INS1_16FlashAttnFwdSm90INS1_25CollectiveMainloopFwdSm90ILi2EN4cute5tupleIJNS5_1CILi1EEES8_S8_EEENS6_IJNS7_ILi128EEENS7_ILi224EEESA_EEELi128ENS_12float_e4m3_tEfNS_4arch4Sm90ELb1ELb0ELb0ELb1ELb0ELb0ELb0ELb1ELb1ELb1ELb1ELb0EEENS1_21CollectiveEpilogueFwdINS6_IJSA_SA_SB_EEES9_NS_10bfloat16_tESF_Li256ELb1ELb1ELb1ELb1EEENS1_36VarlenDynamicPersistentTileSchedulerILi128ELi224ELi256ELi128ELb1ELb1ELb1ELb1ELb1ELb1EEEEEEEEEvNT_6ParamsE)
        /*0578*/ 	.word	0x00000048


	//----- nvinfo : EIATTR_MIN_STACK_SIZE
	.align		4
.L_285:
        /*057c*/ 	.byte	0x04, 0x12
        /*057e*/ 	.short	(.L_287 - .L_286)
	.align		4
.L_286:
        /*0580*/ 	.word	index@(_ZN7cutlass13device_kernelIN5flash11enable_sm90INS1_16FlashAttnFwdSm90INS1_25CollectiveMainloopFwdSm90ILi2EN4cute5tupleIJNS5_1CILi1EEES8_S8_EEENS6_IJNS7_ILi128EEENS7_ILi224EEESA_EEELi128ENS_12float_e4m3_tEfNS_4arch4Sm90ELb1ELb0ELb0ELb1ELb0ELb1ELb0ELb1ELb1ELb1ELb1ELb0EEENS1_21CollectiveEpilogueFwdINS6_IJSA_SA_SB_EEES9_NS_10bfloat16_tESF_Li256ELb1ELb1ELb1ELb1EEENS1_36VarlenDynamicPersistentTileSchedulerILi128ELi224ELi256ELi128ELb1ELb1ELb1ELb1ELb1ELb1EEEEEEEEEvNT_6ParamsE)
        /*0584*/ 	.word	0x00000108


	//----- nvinfo : EIATTR_MIN_STACK_SIZE
	.align		4
.L_287:
        /*0588*/ 	.byte	0x04, 0x12
        /*058a*/ 	.short	(.L_289 - .L_288)
	.align		4
.L_288:
        /*058c*/ 	.word	index@(_ZN7cutlass13device_kernelIN5flash11enable_sm90INS1_16FlashAttnFwdSm90INS1_25CollectiveMainloopFwdSm90ILi2EN4cute5tupleIJNS5_1CILi1EEES8_S8_EEENS6_IJNS7_ILi192EEENS7_ILi128EEENS7_ILi96EEEEEELi96ENS_12float_e4m3_tEfNS_4arch4Sm90ELb0ELb0ELb0ELb0ELb0ELb0ELb0ELb1ELb1ELb1ELb1ELb0EEENS1_21CollectiveEpilogueFwdINS6_IJSA_SC_SB_EEES9_NS_10bfloat16_tESG_Li384ELb0ELb1ELb1ELb1EEENS1_19SingleTileSchedulerILb0ELb1ELb1ELi192EEEEEEEEEvNT_6ParamsE)
        /*0590*/ 	.word	0x00000000


	//----- nvinfo : EIATTR_MIN_STACK_SIZE
	.align		4
.L_289:
        /*0594*/ 	.byte	0x04, 0x12
        /*0596*/ 	.short	(.L_291 - .L_290)
	.align		4
.L_290:
        /*0598*/ 	.word	index@(_ZN7cutlass13device_kernelIN5flash11enable_sm90INS1_16FlashAttnFwdSm90INS1_25CollectiveMainloopFwdSm90ILi2EN4cute5tupleIJNS5_1CILi1EEES8_S8_EEENS6_IJNS7_ILi192EEENS7_ILi128EEENS7_ILi96EEEEEELi96ENS_12float_e4m3_tEfNS_4arch4Sm90ELb0ELb0ELb0ELb1ELb0ELb0ELb0ELb1ELb1ELb1ELb1ELb0EEENS1_21CollectiveEpilogueFwdINS6_IJSA_SC_SB_EEES9_NS_10bfloat16_tESG_Li384ELb1ELb1ELb1ELb1EEENS1_36VarlenDynamicPersistentTileSchedulerILi192ELi128ELi384ELi128ELb1ELb1ELb1ELb0ELb1ELb1EEEEEEEEEvNT_6ParamsE)
        /*059c*/ 	.word	0x00000030


	//----- nvinfo : EIATTR_MIN_STACK_SIZE
	.align		4
.L_291:
        /*05a0*/ 	.byte	0x04, 0x12
        /*05a2*/ 	.short	(.L_293 - .L_292)
	.align		4
.L_292:
        /*05a4*/ 	.word	index@(_ZN7cutlass13device_kernelIN5flash11enable_sm90INS1_16FlashAttnFwdSm90INS1_25CollectiveMainloopFwdSm90ILi2EN4cute5tupleIJNS5_1CILi1EEES8_S8_EEENS6_IJNS7_ILi192EEENS7_ILi128EEENS7_ILi96EEEEEELi96ENS_12float_e4m3_tEfNS_4arch4Sm90ELb0ELb0ELb0ELb1ELb0ELb1ELb0ELb1ELb1ELb1ELb1ELb0EEENS1_21CollectiveEpilogueFwdINS6_IJSA_SC_SB_EEES9_NS_10bfloat16_tESG_Li384ELb1ELb1ELb1ELb1EEENS1_36VarlenDynamicPersistentTileSchedulerILi192ELi128ELi384ELi128ELb1ELb1ELb1ELb0ELb1ELb1EEEEEEEEEvNT_6ParamsE)
        /*05a8*/ 	.word	0x000000a8


	//----- nvinfo : EIATTR_MIN_STACK_SIZE
	.align		4
.L_293:
        /*05ac*/ 	.byte	0x04, 0x12
        /*05ae*/ 	.short	(.L_295 - .L_294)
	.align		4
.L_294:
        /*05b0*/ 	.word	index@(_ZN7cutlass13device_kernelIN5flash11enable_sm90INS1_16FlashAttnFwdSm90INS1_25CollectiveMainloopFwdSm90ILi2EN4cute5tupleIJNS5_1CILi1EEES8_S8_EEENS6_IJNS7_ILi192EEENS7_ILi128EEENS7_ILi96EEEEEELi96ENS_12float_e4m3_tEfNS_4arch4Sm90ELb0ELb1ELb0ELb0ELb0ELb0ELb0ELb1ELb1ELb1ELb1ELb0EEENS1_21CollectiveEpilogueFwdINS6_IJSA_SC_SB_EEES9_NS_10bfloat16_tESG_Li384ELb0ELb1ELb1ELb1EEENS1_19SingleTileSchedulerILb0ELb1ELb1ELi192EEEEEEEEEvNT_6ParamsE)
        /*05b4*/ 	.word	0x00000000


	//----- nvinfo : EIATTR_MIN_STACK_SIZE
	.align		4
.L_295:
        /*05b8*/ 	.byte	0x04, 0x12
        /*05ba*/ 	.short	(.L_297 - .L_296)
	.align		4
.L_296:
        /*05bc*/ 	.word	index@(_ZN7cutlass13device_kernelIN5flash11enable_sm90INS1_16FlashAttnFwdSm90INS1_25CollectiveMainloopFwdSm90ILi2EN4cute5tupleIJNS5_1CILi1EEES8_S8_EEENS6_IJNS7_ILi192EEENS7_ILi128EEENS7_ILi96EEEEEELi96ENS_12float_e4m3_tEfNS_4arch4Sm90ELb0ELb1ELb0ELb1ELb0ELb0ELb0ELb1ELb1ELb1ELb1ELb0EEENS1_21CollectiveEpilogueFwdINS6_IJSA_SC_SB_EEES9_NS_10bfloat16_tESG_Li384ELb1ELb1ELb1ELb1EEENS1_36VarlenDynamicPersistentTileSchedulerILi192ELi128ELi384ELi128ELb1ELb1ELb1ELb1ELb0ELb1EEEEEEEEEvNT_6ParamsE)
        /*05c0*/ 	.word	0x00000028


	//----- nvinfo : EIATTR_MIN_STACK_SIZE
	.align		4
.L_297:
        /*05c4*/ 	.byte	0x04, 0x12
        /*05c6*/ 	.short	(.L_299 - .L_298)
	.align		4
.L_298:
        /*05c8*/ 	.word	index@(_ZN7cutlass13device_kernelIN5flash11enable_sm90INS1_16FlashAttnFwdSm90INS1_25CollectiveMainloopFwdSm90ILi2EN4cute5tupleIJNS5_1CILi1EEES8_S8_EEENS6_IJNS7_ILi192EEENS7_ILi128EEENS7_ILi96EEEEEELi96ENS_12float_e4m3_tEfNS_4arch4Sm90ELb0ELb1ELb0ELb1ELb0ELb1ELb0ELb1ELb1ELb1ELb1ELb0EEENS1_21CollectiveEpilogueFwdINS6_IJSA_SC_SB_EEES9_NS_10bfloat16_tESG_Li384ELb1ELb1ELb1ELb1EEENS1_36VarlenDynamicPersistentTileSchedulerILi192ELi128ELi384ELi128ELb1ELb1ELb1ELb1ELb0ELb1EEEEEEEEEvNT_6ParamsE)
        /*05cc*/ 	.word	0x00000090


	//----- nvinfo : EIATTR_MIN_STACK_SIZE
	.align		4
.L_299:
        /*05d0*/ 	.byte	0x04, 0x12
        /*05d2*/ 	.short	(.L_301 - .L_300)
	.align		4
.L_300:
        /*05d4*/ 	.word	index@(_ZN7cutlass13device_kernelIN5flash11enable_sm90INS1_16FlashAttnFwdSm90INS1_25CollectiveMainloopFwdSm90ILi2EN4cute5tupleIJNS5_1CILi1EEES8_S8_EEENS6_IJNS7_ILi192EEENS7_ILi128EEENS7_ILi96EEEEEELi96ENS_12float_e4m3_tEfNS_4arch4Sm90ELb1ELb0ELb0ELb0ELb0ELb0ELb0ELb1ELb1ELb1ELb1ELb0EEENS1_21CollectiveEpilogueFwdINS6_IJSA_SC_SB_EEES9_NS_10bfloat16_tESG_Li384ELb0ELb1ELb1ELb1EEENS1_19SingleTileSchedulerILb0ELb1ELb1ELi192EEEEEEEEEvNT_6ParamsE)
        /*05d8*/ 	.word	0x00000000


	//----- nvinfo : EIATTR_MIN_STACK_SIZE
	.align		4
.L_301:
        /*05dc*/ 	.byte	0x04, 0x12
        /*05de*/ 	.short	(.L_303 - .L_302)
	.align		4
.L_302:
        /*05e0*/ 	.word	index@(_ZN7cutlass13device_kernelIN5flash11enable_sm90INS1_16FlashAttnFwdSm90INS1_25CollectiveMainloopFwdSm90ILi2EN4cute5tupleIJNS5_1CILi1EEES8_S8_EEENS6_IJNS7_ILi192EEENS7_ILi128EEENS7_ILi96EEEEEELi96ENS_12float_e4m3_tEfNS_4arch4Sm90ELb1ELb0ELb0ELb1ELb0ELb0ELb0ELb1ELb1ELb1ELb1ELb0EEENS1_21CollectiveEpilogueFwdINS6_IJSA_SC_SB_EEES9_NS_10bfloat16_tESG_Li384ELb1ELb1ELb1ELb1EEENS1_36VarlenDynamicPersistentTileSchedulerILi192ELi128ELi384ELi128ELb1ELb1ELb1ELb1ELb1ELb1EEEEEEEEEvNT_6ParamsE)
        /*05e4*/ 	.word	0x00000028


	//----- nvinfo : EIATTR_MIN_STACK_SIZE
	.align		4
.L_303:
        /*05e8*/ 	.byte	0x04, 0x12
        /*05ea*/ 	.short	(.L_305 - .L_304)
	.align		4
.L_304:
        /*05ec*/ 	.word	index@(_ZN7cutlass13device_kernelIN5flash11enable_sm90INS1_16FlashAttnFwdSm90INS1_25CollectiveMainloopFwdSm90ILi2EN4cute5tupleIJNS5_1CILi1EEES8_S8_EEENS6_IJNS7_ILi192EEENS7_ILi128EEENS7_ILi96EEEEEELi96ENS_12float_e4m3_tEfNS_4arch4Sm90ELb1ELb0ELb0ELb1ELb0ELb1ELb0ELb1ELb1ELb1ELb1ELb0EEENS1_21CollectiveEpilogueFwdINS6_IJSA_SC_SB_EEES9_NS_10bfloat16_tESG_Li384ELb1ELb1ELb1ELb1EEENS1_36VarlenDynamicPersistentTileSchedulerILi192ELi128ELi384ELi128ELb1ELb1ELb1ELb1ELb1ELb1EEEEEEEEEvNT_6ParamsE)
        /*05f0*/ 	.word	0x000000a0


	//----- nvinfo : EIATTR_MIN_STACK_SIZE
	.align		4
.L_305:
        /*05f4*/ 	.byte	0x04, 0x12
        /*05f6*/ 	.short	(.L_307 - .L_306)
	.align		4
.L_306:
        /*05f8*/ 	.word	index@(_ZN7cutlass13device_kernelIN5flash11enable_sm90INS1_16FlashAttnFwdSm90INS1_25CollectiveMainloopFwdSm90ILi2EN4cute5tupleIJNS5_1CILi1EEES8_S8_EEENS6_IJNS7_ILi192EEENS7_ILi160EEENS7_ILi64EEEEEELi64ENS_12float_e4m3_tEfNS_4arch4Sm90ELb0ELb0ELb0ELb0ELb0ELb0ELb0ELb1ELb1ELb1ELb1ELb0EEENS1_21CollectiveEpilogueFwdINS6_IJSA_SC_SB_EEES9_NS_10bfloat16_tESG_Li384ELb0ELb1ELb1ELb1EEENS1_19SingleTileSchedulerILb0ELb1ELb1ELi192EEEEEEEEEvNT_6ParamsE)
        /*05fc*/ 	.word	0x00000000


	//----- nvinfo : EIATTR_MIN_STACK_SIZE
	.align		4
.L_307:
        /*0600*/ 	.byte	0x04, 0x12
        /*0602*/ 	.short	(.L_309 - .L_308)
	.align		4
.L_308:
        /*0604*/ 	.word	index@(_ZN7cutlass13device_kernelIN5flash11enable_sm90INS1_16FlashAttnFwdSm90INS1_25CollectiveMainloopFwdSm90ILi2EN4cute5tupleIJNS5_1CILi1EEES8_S8_EEENS6_IJNS7_ILi192EEENS7_ILi160EEENS7_ILi64EEEEEELi64ENS_12float_e4m3_tEfNS_4arch4Sm90ELb0ELb0ELb0ELb1ELb0ELb0ELb0ELb1ELb1ELb1ELb1ELb0EEENS1_21CollectiveEpilogueFwdINS6_IJSA_SC_SB_EEES9_NS_10bfloat16_tESG_Li384ELb1ELb1ELb1ELb1EEENS1_36VarlenDynamicPersistentTileSchedulerILi192ELi160ELi384ELi128ELb1ELb1ELb1ELb0ELb1ELb1EEEEEEEEEvNT_6ParamsE)
        /*0608*/ 	.word	0x00000020


	//----- nvinfo : EIATTR_MIN_STACK_SIZE
	.align		4
.L_309:
        /*060c*/ 	.byte	0x04, 0x12
        /*060e*/ 	.short	(.L_311 - .L_310)
	.align		4
.L_310:
        /*0610*/ 	.word	index@(_ZN7cutlass13device_kernelIN5flash11enable_sm90INS1_16FlashAttnFwdSm90INS1_25CollectiveMainloopFwdSm90ILi2EN4cute5tupleIJNS5_1CILi1EEES8_S8_EEENS6_IJNS7_ILi192EEENS7_ILi160EEENS7_ILi64EEEEEELi64ENS_12float_e4m3_tEfNS_4arch4Sm90ELb0ELb0ELb0ELb1ELb0ELb1ELb0ELb1ELb1ELb1ELb1ELb0EEENS1_21CollectiveEpilogueFwdINS6_IJSA_SC_SB_EEES9_NS_10bfloat16_tESG_Li384ELb1ELb1ELb1ELb1EEENS1_36VarlenDynamicPersistentTileSchedulerILi192ELi160ELi384ELi128ELb1ELb1ELb1ELb0ELb1ELb1EEEEEEEEEvNT_6ParamsE)
        /*0614*/ 	.word	0x00000098


	//----- nvinfo : EIATTR_MIN_STACK_SIZE
	.align		4
.L_311:
        /*0618*/ 	.byte	0x04, 0x12
        /*061a*/ 	.short	(.L_313 - .L_312)
	.align		4
.L_312:
        /*061c*/ 	.word	index@(_ZN7cutlass13device_kernelIN5flash11enable_sm90INS1_16FlashAttnFwdSm90INS1_25CollectiveMainloopFwdSm90ILi2EN4cute5tupleIJNS5_1CILi1EEES8_S8_EEENS6_IJNS7_ILi192EEENS7_ILi160EEENS7_ILi64EEEEEELi64ENS_12float_e4m3_tEfNS_4arch4Sm90ELb0ELb1ELb0ELb0ELb0ELb0ELb0ELb1ELb1ELb1ELb1ELb0EEENS1_21CollectiveEpilogueFwdINS6_IJSA_SC_SB_EEES9_NS_10bfloat16_tESG_Li384ELb0ELb1ELb1ELb1EEENS1_19SingleTileSchedulerILb0ELb1ELb1ELi192EEEEEEEEEvNT_6ParamsE)
        /*0620*/ 	.word	0x00000000


	//----- nvinfo : EIATTR_MIN_STACK_SIZE
	.align		4
.L_313:
        /*0624*/ 	.byte	0x04, 0x12
        /*0626*/ 	.short	(.L_315 - .L_314)
	.align		4
.L_314:
        /*0628*/ 	.word	index@(_ZN7cutlass13device_kernelIN5flash11enable_sm90INS1_16FlashAttnFwdSm90INS1_25CollectiveMainloopFwdSm90ILi2EN4cute5tupleIJNS5_1CILi1EEES8_S8_EEENS6_IJNS7_ILi192EEENS7_ILi160EEENS7_ILi64EEEEEELi64ENS_12float_e4m3_tEfNS_4arch4Sm90ELb0ELb1ELb0ELb1ELb0ELb0ELb0ELb1ELb1ELb1ELb1ELb0EEENS1_21CollectiveEpilogueFwdINS6_IJSA_SC_SB_EEES9_NS_10bfloat16_tESG_Li384ELb1ELb1ELb1ELb1EEENS1_36VarlenDynamicPersistentTileSchedulerILi192ELi160ELi384ELi128ELb1ELb1ELb1ELb1ELb0ELb1EEEEEEEEEvNT_6ParamsE)
        /*062c*/ 	.word	0x00000018


	//----- nvinfo : EIATTR_MIN_STACK_SIZE
	.align		4
.L_315:
        /*0630*/ 	.byte	0x04, 0x12
        /*0632*/ 	.short	(.L_317 - .L_316)
	.align		4
.L_316:
        /*0634*/ 	.word	index@(_ZN7cutlass13device_kernelIN5flash11enable_sm90INS1_16FlashAttnFwdSm90INS1_25CollectiveMainloopFwdSm90ILi2EN4cute5tupleIJNS5_1CILi1EEES8_S8_EEENS6_IJNS7_ILi192EEENS7_ILi160EEENS7_ILi64EEEEEELi64ENS_12float_e4m3_tEfNS_4arch4Sm90ELb0ELb1ELb0ELb1ELb0ELb1ELb0ELb1ELb1ELb1ELb1ELb0EEENS1_21CollectiveEpilogueFwdINS6_IJSA_SC_SB_EEES9_NS_10bfloat16_tESG_Li384ELb1ELb1ELb1ELb1EEENS1_36VarlenDynamicPersistentTileSchedulerILi192ELi160ELi384ELi128ELb1ELb1ELb1ELb1ELb0ELb1EEEEEEEEEvNT_6ParamsE)
        /*0638*/ 	.word	0x00000070


	//----- nvinfo : EIATTR_MIN_STACK_SIZE
	.align		4
.L_317:
        /*063c*/ 	.byte	0x04, 0x12
        /*063e*/ 	.short	(.L_319 - .L_318)
	.align		4
.L_318:
        /*0640*/ 	.word	index@(_ZN7cutlass13device_kernelIN5flash11enable_sm90INS1_16FlashAttnFwdSm90INS1_25CollectiveMainloopFwdSm90ILi2EN4cute5tupleIJNS5_1CILi1EEES8_S8_EEENS6_IJNS7_ILi192EEENS7_ILi160EEENS7_ILi64EEEEEELi64ENS_12float_e4m3_tEfNS_4arch4Sm90ELb1ELb0ELb0ELb0ELb0ELb0ELb0ELb1ELb1ELb1ELb1ELb0EEENS1_21CollectiveEpilogueFwdINS6_IJSA_SC_SB_EEES9_NS_10bfloat16_tESG_Li384ELb0ELb1ELb1ELb1EEENS1_19SingleTileSchedulerILb0ELb1ELb1ELi192EEEEEEEEEvNT_6ParamsE)
        /*0644*/ 	.word	0x00000000


	//----- nvinfo : EIATTR_MIN_STACK_SIZE
	.align		4
.L_319:
        /*0648*/ 	.byte	0x04, 0x12
        /*064a*/ 	.short	(.L_321 - .L_320)
	.align		4
.L_320:
        /*064c*/ 	.word	index@(_ZN7cutlass13device_kernelIN5flash11enable_sm90INS1_16FlashAttnFwdSm90INS1_25CollectiveMainloopFwdSm90ILi2EN4cute5tupleIJNS5_1CILi1EEES8_S8_EEENS6_IJNS7_ILi192EEENS7_ILi160EEENS7_ILi64EEEEEELi64ENS_12float_e4m3_tEfNS_4arch4Sm90ELb1ELb0ELb0ELb1ELb0ELb0ELb0ELb1ELb1ELb1ELb1ELb0EEENS1_21CollectiveEpilogueFwdINS6_IJSA_SC_SB_EEES9_NS_10bfloat16_tESG_Li384ELb1ELb1ELb1ELb1EEENS1_36VarlenDynamicPersistentTileSchedulerILi192ELi160ELi384ELi128ELb1ELb1ELb1ELb1ELb1ELb1EEEEEEEEEvNT_6ParamsE)
        /*0650*/ 	.word	0x00000020


	//----- nvinfo : EIATTR_MIN_STACK_SIZE
	.align		4
.L_321:
        /*0654*/ 	.byte	0x04, 0x12
        /*0656*/ 	.short	(.L_323 - .L_322)
	.align		4
.L_322:
        /*0658*/ 	.word	index@(_ZN7cutlass13device_kernelIN5flash11enable_sm90INS1_16FlashAttnFwdSm90INS1_25CollectiveMainloopFwdSm90ILi2EN4cute5tupleIJNS5_1CILi1EEES8_S8_EEENS6_IJNS7_ILi192EEENS7_ILi160EEENS7_ILi64EEEEEELi64ENS_12float_e4m3_tEfNS_4arch4Sm90ELb1ELb0ELb0ELb1ELb0ELb1ELb0ELb1ELb1ELb1ELb1ELb0EEENS1_21CollectiveEpilogueFwdINS6_IJSA_SC_SB_EEES9_NS_10bfloat16_tESG_Li384ELb1ELb1ELb1ELb1EEENS1_36VarlenDynamicPersistentTileSchedulerILi192ELi160ELi384ELi128ELb1ELb1ELb1ELb1ELb1ELb1EEEEEEEEEvNT_6ParamsE)
        /*065c*/ 	.word	0x00000098
.L_323:


//--------------------- .nv.compat                --------------------------
	.section	.nv.compat,"",@"SHT_CUDA_COMPAT_INFO"
	.align	4
        /*0000*/ 	.byte	0x02, 0x09, 0x01, 0x00, 0x02, 0x02, 0x04, 0x00, 0x02, 0x05, 0x05, 0x00, 0x03, 0x07, 0x01, 0x01
        /*0010*/ 	.byte	0x02, 0x03, 0x01, 0x00, 0x02, 0x06, 0x01, 0x00, 0x04, 0x0b, 0x08, 0x00, 0x00, 0x00, 0x00, 0x00
        /*0020*/ 	.byte	0x00, 0x00, 0x00, 0x00


//--------------------- .nv.info._ZN7cutlass13device_kernelIN5flash11enable_sm90INS1_16FlashAttnFwdSm90INS1_25CollectiveMainloopFwdSm90ILi2EN4cute5tupleIJNS5_1CILi1EEES8_S8_EEENS6_IJNS7_ILi128EEESA_NS7_ILi256EEEEEELi256ENS_12float_e4m3_tEfNS_4arch4Sm90ELb0ELb0ELb0ELb0ELb0ELb0ELb0ELb1ELb1ELb1ELb1ELb0EEENS1_21CollectiveEpilogueFwdINS6_IJSA_SB_SA_EEES9_NS_10bfloat16_tESF_Li256ELb0ELb1ELb1ELb1EEENS1_19SingleTileSchedulerILb0ELb1ELb1ELi128EEEEEEEEEvNT_6ParamsE --------------------------
	.section	.nv.info._ZN7cutlass13device_kernelIN5flash11enable_sm90INS1_16FlashAttnFwdSm90INS1_25CollectiveMainloopFwdSm90ILi2EN4cute5tupleIJNS5_1CILi1EEES8_S8_EEENS6_IJNS7_ILi128EEESA_NS7_ILi256EEEEEELi256ENS_12float_e4m3_tEfNS_4arch4Sm90ELb0ELb0ELb0ELb0ELb0ELb0ELb0ELb1ELb1ELb1ELb1ELb0EEENS1_21CollectiveEpilogueFwdINS6_IJSA_SB_SA_EEES9_NS_10bfloat16_tESF_Li256ELb0ELb1ELb1ELb1EEENS1_19SingleTileSchedulerILb0ELb1ELb1ELi128EEEEEEEEEvNT_6ParamsE,"",@"SHT_CUDA_INFO"
	.sectionflags	@""
	.align	4


	//----- nvinfo : EIATTR_CUDA_API_VERSION
	.align		4
        /*0000*/ 	.byte	0x04, 0x37
        /*0002*/ 	.short	(.L_325 - .L_324)
.L_324:
        /*0004*/ 	.word	0x00000082


	//----- nvinfo : EIATTR_KPARAM_INFO
	.align		4
.L_325:
        /*0008*/ 	.byte	0x04, 0x17
        /*000a*/ 	.short	(.L_327 - .L_326)
.L_326:
        /*000c*/ 	.word	0x00000000
        /*0010*/ 	.short	0x0000
        /*0012*/ 	.short	0x0070
        /*0014*/ 	.byte	0x00, 0xf0, 0x01, 0x28


	//----- nvinfo : EIATTR_SPARSE_MMA_MASK
	.align		4
.L_327:
        /*0018*/ 	.byte	0x03, 0x50
        /*001a*/ 	.short	0x0000


	//----- nvinfo : EIATTR_MAXREG_COUNT
	.align		4
        /*001c*/ 	.byte	0x03, 0x1b
        /*001e*/ 	.short	0x00a8


	//----- nvinfo : EIATTR_NUM_BARRIERS
	.align		4
        /*0020*/ 	.byte	0x02, 0x4c
        /*0022*/ 	.byte	0x10
	.zero		1


	//----- nvinfo : EIATTR_EXTERNS
	.align		4
        /*0024*/ 	.byte	0x04, 0x0f
        /*0026*/ 	.short	(.L_329 - .L_328)


	//   ....[0]....
	.align		4
.L_328:
        /*0028*/ 	.word	index@(__assertfail)


	//----- nvinfo : EIATTR_ANNOTATIONS
	.align		4
.L_329:
        /*002c*/ 	.byte	0x04, 0x55
        /*002e*/ 	.short	(.L_331 - .L_330)


	//   ....[0]....
.L_330:
        /*0030*/ 	.word	0x00000001
        /*0034*/ 	.byte	0x40, 0x09, 0x00, 0x00, 0x01, 0x00, 0x00, 0x00, 0xf0, 0x16, 0x00, 0x00, 0x01, 0x00, 0x00, 0x00
        /* <DEDUP_REMOVED lines=17> */
        /*0154*/ 	.byte	0x60, 0xf0, 0x00, 0x00


	//----- nvinfo : EIATTR_MERCURY_ISA_VERSION
	.align		4
.L_331:
        /*0158*/ 	.byte	0x03, 0x5f
        /*015a*/ 	.short	0x0101


	//----- nvinfo : EIATTR_INT_WARP_WIDE_INSTR_OFFSETS
	.align		4
        /*015c*/ 	.byte	0x04, 0x31
        /*015e*/ 	.short	(.L_333 - .L_332)


	//   ....[0]....
.L_332:
        /*0160*/ 	.word	0x00000120


	//   ....[1]....
        /*0164*/ 	.word	0x000001c0


	//   ....[2]....
        /*0168*/ 	.word	0x00000230


	//----- nvinfo : EIATTR_COOP_GROUP_MASK_REGIDS
	.align		4
.L_333:
        /*016c*/ 	.byte	0x04, 0x29
        /*016e*/ 	.short	(.L_335 - .L_334)


	//   ....[0]....
.L_334:
        /*0170*/ 	.word	0xffffffff


	//   ....[1]....
        /*0174*/ 	.word	0xffffffff


	//   ....[2]....
        /*0178*/ 	.word	0xffffffff


	//   ....[3]....
        /*017c*/ 	.word	0xffffffff


	//   ....[4]....
        /*0180*/ 	.word	0xffffffff


	//   ....[5]....
        /*0184*/ 	.word	0xffffffff


	//   ....[6]....
        /*0188*/ 	.word	0xffffffff


	//   ....[7]....
        /*018c*/ 	.word	0xffffffff


	//   ....[8]....
        /*0190*/ 	.word	0xffffffff


	//   ....[9]....
        /*0194*/ 	.word	0xffffffff


	//   ....[10]....
        /*0198*/ 	.word	0xffffffff


	//   ....[11]....
        /*019c*/ 	.word	0xffffffff


	//   ....[12]....
        /*01a0*/ 	.word	0xffffffff


	//   ....[13]....
        /*01a4*/ 	.word	0xffffffff


	//   ....[14]....
        /*01a8*/ 	.word	0xffffffff


	//   ....[15]....
        /*01ac*/ 	.word	0xffffffff


	//   ....[16]....
        /*01b0*/ 	.word	0xffffffff


	//   ....[17]....
        /*01b4*/ 	.word	0xffffffff


	//   ....[18]....
        /*01b8*/ 	.word	0xffffffff


	//   ....[19]....
        /*01bc*/ 	.word	0xffffffff


	//   ....[20]....
        /*01c0*/ 	.word	0xffffffff


	//   ....[21]....
        /*01c4*/ 	.word	0xffffffff


	//   ....[22]....
        /*01c8*/ 	.word	0xffffffff


	//   ....[23]....
        /*01cc*/ 	.word	0xffffffff


	//   ....[24]....
        /*01d0*/ 	.word	0xffffffff


	//   ....[25]....
        /*01d4*/ 	.word	0xffffffff


	//   ....[26]....
        /*01d8*/ 	.word	0xffffffff


	//   ....[27]....
        /*01dc*/ 	.word	0xffffffff


	//   ....[28]....
        /*01e0*/ 	.word	0xffffffff


	//   ....[29]....
        /*01e4*/ 	.word	0xffffffff


	//   ....[30]....
        /*01e8*/ 	.word	0xffffffff


	//   ....[31]....
        /*01ec*/ 	.word	0xffffffff


	//   ....[32]....
        /*01f0*/ 	.word	0xffffffff


	//   ....[33]....
        /*01f4*/ 	.word	0xffffffff


	//   ....[34]....
        /*01f8*/ 	.word	0xffffffff


	//   ....[35]....
        /*01fc*/ 	.word	0xffffffff


	//   ....[36]....
        /*0200*/ 	.word	0xffffffff


	//   ....[37]....
        /*0204*/ 	.word	0xffffffff


	//   ....[38]....
        /*0208*/ 	.word	0xffffffff


	//   ....[39]....
        /*020c*/ 	.word	0xffffffff


	//   ....[40]....
        /*0210*/ 	.word	0xffffffff


	//   ....[41]....
        /*0214*/ 	.word	0xffffffff


	//   ....[42]....
        /*0218*/ 	.word	0xffffffff


	//   ....[43]....
        /*021c*/ 	.word	0xffffffff


	//   ....[44]....
        /*0220*/ 	.word	0xffffffff


	//   ....[45]....
        /*0224*/ 	.word	0xffffffff


	//   ....[46]....
        /*0228*/ 	.word	0xffffffff


	//   ....[47]....
        /*022c*/ 	.word	0xffffffff


	//   ....[48]....
        /*0230*/ 	.word	0xffffffff


	//   ....[49]....
        /*0234*/ 	.word	0xffffffff


	//   ....[50]....
        /*0238*/ 	.word	0xffffffff


	//   ....[51]....
        /*023c*/ 	.word	0xffffffff


	//   ....[52]....
        /*0240*/ 	.word	0xffffffff


	//   ....[53]....
        /*0244*/ 	.word	0xffffffff


	//   ....[54]....
        /*0248*/ 	.word	0xffffffff


	//   ....[55]....
        /*024c*/ 	.word	0xffffffff


	//   ....[56]....
        /*0250*/ 	.word	0xffffffff


	//   ....[57]....
        /*0254*/ 	.word	0xffffffff


	//   ....[58]....
        /*0258*/ 	.word	0xffffffff


	//   ....[59]....
        /*025c*/ 	.word	0xffffffff


	//   ....[60]....
        /*0260*/ 	.word	0xffffffff


	//   ....[61]....
        /*0264*/ 	.word	0xffffffff


	//   ....[62]....
        /*0268*/ 	.word	0xffffffff


	//   ....[63]....
        /*026c*/ 	.word	0xffffffff


	//   ....[64]....
        /*0270*/ 	.word	0xffffffff


	//   ....[65]....
        /*0274*/ 	.word	0xffffffff


	//   ....[66]....
        /*0278*/ 	.word	0xffffffff


	//   ....[67]....
        /*027c*/ 	.word	0xffffffff


	//   ....[68]....
        /*0280*/ 	.word	0xffffffff


	//   ....[69]....
        /*0284*/ 	.word	0xffffffff


	//   ....[70]....
        /*0288*/ 	.word	0xffffffff


	//   ....[71]....
        /*028c*/ 	.word	0xffffffff


	//   ....[72]....
        /*0290*/ 	.word	0xffffffff


	//   ....[73]....
        /*0294*/ 	.word	0xffffffff


	//   ....[74]....
        /*0298*/ 	.word	0xffffffff


	//   ....[75]....
        /*029c*/ 	.word	0xffffffff


	//   ....[76]....
        /*02a0*/ 	.word	0xffffffff


	//   ....[77]....
        /*02a4*/ 	.word	0xffffffff


	//   ....[78]....
        /*02a8*/ 	.word	0xffffffff


	//   ....[79]....
        /*02ac*/ 	.word	0xffffffff


	//   ....[80]....
        /*02b0*/ 	.word	0xffffffff


	//   ....[81]....
        /*02b4*/ 	.word	0xffffffff


	//   ....[82]....
        /*02b8*/ 	.word	0xffffffff


	//   ....[83]....
        /*02bc*/ 	.word	0xffffffff


	//   ....[84]....
        /*02c0*/ 	.word	0xffffffff


	//   ....[85]....
        /*02c4*/ 	.word	0xffffffff


	//   ....[86]....
        /*02c8*/ 	.word	0xffffffff


	//   ....[87]....
        /*02cc*/ 	.word	0xffffffff


	//   ....[88]....
        /*02d0*/ 	.word	0xffffffff


	//   ....[89]....
        /*02d4*/ 	.word	0xffffffff


	//   ....[90]....
        /*02d8*/ 	.word	0xffffffff


	//   ....[91]....
        /*02dc*/ 	.word	0xffffffff


	//   ....[92]....
        /*02e0*/ 	.word	0xffffffff


	//   ....[93]....
        /*02e4*/ 	.word	0xffffffff


	//   ....[94]....
        /*02e8*/ 	.word	0xffffffff


	//   ....[95]....
        /*02ec*/ 	.word	0xffffffff


	//   ....[96]....
        /*02f0*/ 	.word	0xffffffff


	//   ....[97]....
        /*02f4*/ 	.word	0xffffffff


	//   ....[98]....
        /*02f8*/ 	.word	0xffffffff


	//   ....[99]....
        /*02fc*/ 	.word	0xffffffff


	//   ....[100]....
        /*0300*/ 	.word	0xffffffff


	//   ....[101]....
        /*0304*/ 	.word	0xffffffff


	//   ....[102]....
        /*0308*/ 	.word	0xffffffff


	//   ....[103]....
        /*030c*/ 	.word	0xffffffff


	//   ....[104]....
        /*0310*/ 	.word	0xffffffff


	//   ....[105]....
        /*0314*/ 	.word	0xffffffff


	//   ....[106]....
        /*0318*/ 	.word	0xffffffff


	//   ....[107]....
        /*031c*/ 	.word	0xffffffff


	//   ....[108]....
        /*0320*/ 	.word	0xffffffff


	//   ....[109]....
        /*0324*/ 	.word	0xffffffff


	//   ....[110]....
        /*0328*/ 	.word	0xffffffff


	//   ....[111]....
        /*032c*/ 	.word	0xffffffff


	//   ....[112]....
        /*0330*/ 	.word	0xffffffff


	//   ....[113]....
        /*0334*/ 	.word	0xffffffff


	//   ....[114]....
        /*0338*/ 	.word	0xffffffff


	//   ....[115]....
        /*033c*/ 	.word	0xffffffff


	//   ....[116]....
        /*0340*/ 	.word	0xffffffff


	//   ....[117]....
        /*0344*/ 	.word	0xffffffff


	//   ....[118]....
        /*0348*/ 	.word	0xffffffff


	//   ....[119]....
        /*034c*/ 	.word	0xffffffff


	//   ....[120]....
        /*0350*/ 	.word	0xffffffff


	//   ....[121]....
        /*0354*/ 	.word	0xffffffff


	//   ....[122]....
        /*0358*/ 	.word	0xffffffff


	//   ....[123]....
        /*035c*/ 	.word	0xffffffff


	//   ....[124]....
        /*0360*/ 	.word	0xffffffff


	//   ....[125]....
        /*0364*/ 	.word	0xffffffff


	//   ....[126]....
        /*0368*/ 	.word	0xffffffff


	//   ....[127]....
        /*036c*/ 	.word	0xffffffff


	//   ....[128]....
        /*0370*/ 	.word	0xffffffff


	//   ....[129]....
        /*0374*/ 	.word	0xffffffff


	//   ....[130]....
        /*0378*/ 	.word	0xffffffff


	//   ....[131]....
        /*037c*/ 	.word	0xffffffff


	//   ....[132]....
        /*0380*/ 	.word	0xffffffff


	//   ....[133]....
        /*0384*/ 	.word	0xffffffff


	//   ....[134]....
        /*0388*/ 	.word	0xffffffff


	//   ....[135]....
        /*038c*/ 	.word	0xffffffff


	//   ....[136]....
        /*0390*/ 	.word	0xffffffff


	//   ....[137]....
        /*0394*/ 	.word	0xffffffff


	//   ....[138]....
        /*0398*/ 	.word	0xffffffff


	//   ....[139]....
        /*039c*/ 	.word	0xffffffff


	//   ....[140]....
        /*03a0*/ 	.word	0xffffffff


	//   ....[141]....
        /*03a4*/ 	.word	0xffffffff


	//   ....[142]....
        /*03a8*/ 	.word	0xffffffff


	//   ....[143]....
        /*03ac*/ 	.word	0xffffffff


	//   ....[144]....
        /*03b0*/ 	.word	0xffffffff


	//   ....[145]....
        /*03b4*/ 	.word	0xffffffff


	//   ....[146]....
        /*03b8*/ 	.word	0xffffffff


	//   ....[147]....
        /*03bc*/ 	.word	0xffffffff


	//   ....[148]....
        /*03c0*/ 	.word	0xffffffff


	//   ....[149]....
        /*03c4*/ 	.word	0xffffffff


	//   ....[150]....
        /*03c8*/ 	.word	0xffffffff


	//   ....[151]....
        /*03cc*/ 	.word	0xffffffff


	//   ....[152]....
        /*03d0*/ 	.word	0xffffffff


	//   ....[153]....
        /*03d4*/ 	.word	0xffffffff


	//   ....[154]....
        /*03d8*/ 	.word	0xffffffff


	//   ....[155]....
        /*03dc*/ 	.word	0xffffffff


	//   ....[156]....
        /*03e0*/ 	.word	0xffffffff


	//   ....[157]....
        /*03e4*/ 	.word	0xffffffff


	//   ....[158]....
        /*03e8*/ 	.word	0xffffffff


	//   ....[159]....
        /*03ec*/ 	.word	0xffffffff


	//   ....[160]....
        /*03f0*/ 	.word	0xffffffff


	//   ....[161]....
        /*03f4*/ 	.word	0xffffffff


	//   ....[162]....
        /*03f8*/ 	.word	0xffffffff


	//   ....[163]....
        /*03fc*/ 	.word	0xffffffff


	//   ....[164]....
        /*0400*/ 	.word	0xffffffff


	//   ....[165]....
        /*0404*/ 	.word	0xffffffff


	//   ....[166]....
        /*0408*/ 	.word	0xffffffff


	//   ....[167]....
        /*040c*/ 	.word	0xffffffff


	//   ....[168]....
        /*0410*/ 	.word	0xffffffff


	//   ....[169]....
        /*0414*/ 	.word	0xffffffff


	//   ....[170]....
        /*0418*/ 	.word	0xffffffff


	//   ....[171]....
        /*041c*/ 	.word	0xffffffff


	//   ....[172]....
        /*0420*/ 	.word	0xffffffff


	//   ....[173]....
        /*0424*/ 	.word	0xffffffff


	//   ....[174]....
        /*0428*/ 	.word	0xffffffff


	//   ....[175]....
        /*042c*/ 	.word	0x0500000f


	//   ....[176]....
        /*0430*/ 	.word	0x0500000f


	//   ....[177]....
        /*0434*/ 	.word	0x0500000f


	//   ....[178]....
        /*0438*/ 	.word	0x0500000f


	//   ....[179]....
        /*043c*/ 	.word	0x0500000f


	//   ....[180]....
        /*0440*/ 	.word	0x0500000f


	//   ....[181]....
        /*0444*/ 	.word	0x0500000f


	//   ....[182]....
        /*0448*/ 	.word	0x0500000f


	//   ....[183]....
        /*044c*/ 	.word	0x0500000f


	//   ....[184]....
        /*0450*/ 	.word	0x0500000f


	//   ....[185]....
        /*0454*/ 	.word	0x0500000f


	//   ....[186]....
        /*0458*/ 	.word	0x0500000f


	//   ....[187]....
        /*045c*/ 	.word	0x0500000f


	//   ....[188]....
        /*0460*/ 	.word	0x0500000f


	//   ....[189]....
        /*0464*/ 	.word	0x0500000f


	//   ....[190]....
        /*0468*/ 	.word	0x0500000f


	//   ....[191]....
        /*046c*/ 	.word	0x0500000f


	//----- nvinfo : EIATTR_COOP_GROUP_INSTR_OFFSETS
	.align		4
.L_335:
        /*0470*/ 	.byte	0x04, 0x28
        /*0472*/ 	.short	(.L_337 - .L_336)


	//   ....[0]....
.L_336:
        /*0474*/ 	.word	0x00000060


	//   ....[1]....
        /*0478*/ 	.word	0x00000130


	//   ....[2]....
        /*047c*/ 	.word	0x000001e0


	//   ....[3]....
        /*0480*/ 	.word	0x000003a0


	//   ....[4]....
        /*0484*/ 	.word	0x00000500


	//   ....[5]....
        /*0488*/ 	.word	0x00000620


	//   ....[6]....
        /*048c*/ 	.word	0x00000780


	//   ....[7]....
        /*0490*/ 	.word	0x00001520


	//   ....[8]....
        /*0494*/ 	.word	0x000026b0


	//   ....[9]....
        /*0498*/ 	.word	0x000027f0


	//   ....[10]....
        /*049c*/ 	.word	0x00002e10


	//   ....[11]....
        /*04a0*/ 	.word	0x00002e90


	//   ....[12]....
        /*04a4*/ 	.word	0x00004c70


	//   ....[13]....
        /*04a8*/ 	.word	0x00004c80


	//   ....[14]....
        /*04ac*/ 	.word	0x00004cb0


	//   ....[15]....
        /*04b0*/ 	.word	0x00004cc0


	//   ....[16]....
        /*04b4*/ 	.word	0x000068b0


	//   ....[17]....
        /*04b8*/ 	.word	0x000068c0


	//   ....[18]....
        /*04bc*/ 	.word	0x00006950


	//   ....[19]....
        /*04c0*/ 	.word	0x00006960


	//   ....[20]....
        /*04c4*/ 	.word	0x00007f10


	//   ....[21]....
        /*04c8*/ 	.word	0x00007f40


	//   ....[22]....
        /*04cc*/ 	.word	0x00007f60


	//   ....[23]....
        /*04d0*/ 	.word	0x00007f80


	//   ....[24]....
        /*04d4*/ 	.word	0x00007f90


	//   ....[25]....
        /*04d8*/ 	.word	0x00007fa0


	//   ....[26]....
        /*04dc*/ 	.word	0x00007fb0


	//   ....[27]....
        /*04e0*/ 	.word	0x00007fc0


	//   ....[28]....
        /*04e4*/ 	.word	0x00007fd0


	//   ....[29]....
        /*04e8*/ 	.word	0x00007fe0


	//   ....[30]....
        /*04ec*/ 	.word	0x00007ff0


	//   ....[31]....
        /*04f0*/ 	.word	0x00008000


	//   ....[32]....
        /*04f4*/ 	.word	0x00008010


	//   ....[33]....
        /*04f8*/ 	.word	0x00008020


	//   ....[34]....
        /*04fc*/ 	.word	0x00008030


	//   ....[35]....
        /*0500*/ 	.word	0x00008040


	//   ....[36]....
        /*0504*/ 	.word	0x00008050


	//   ....[37]....
        /*0508*/ 	.word	0x00008060


	//   ....[38]....
        /*050c*/ 	.word	0x00008070


	//   ....[39]....
        /*0510*/ 	.word	0x00008080


	//   ....[40]....
        /*0514*/ 	.word	0x00008090


	//   ....[41]....
        /*0518*/ 	.word	0x000080a0


	//   ....[42]....
        /*051c*/ 	.word	0x000080b0


	//   ....[43]....
        /*0520*/ 	.word	0x000080d0


	//   ....[44]....
        /*0524*/ 	.word	0x00008100


	//   ....[45]....
        /*0528*/ 	.word	0x00008110


	//   ....[46]....
        /*052c*/ 	.word	0x00008120


	//   ....[47]....
        /*0530*/ 	.word	0x00008130


	//   ....[48]....
        /*0534*/ 	.word	0x00008140


	//   ....[49]....
        /*0538*/ 	.word	0x00008150


	//   ....[50]....
        /*053c*/ 	.word	0x00008170


	//   ....[51]....
        /*0540*/ 	.word	0x00008190


	//   ....[52]....
        /*0544*/ 	.word	0x000081a0


	//   ....[53]....
        /*0548*/ 	.word	0x000081b0


	//   ....[54]....
        /*054c*/ 	.word	0x000081d0


	//   ....[55]....
        /*0550*/ 	.word	0x000081e0


	//   ....[56]....
        /*0554*/ 	.word	0x00008200


	//   ....[57]....
        /*0558*/ 	.word	0x00008210


	//   ....[58]....
        /*055c*/ 	.word	0x00008220


	//   ....[59]....
        /*0560*/ 	.word	0x00008230


	//   ....[60]....
        /*0564*/ 	.word	0x00008250


	//   ....[61]....
        /*0568*/ 	.word	0x00008260


	//   ....[62]....
        /*056c*/ 	.word	0x00008280


	//   ....[63]....
        /*0570*/ 	.word	0x00008290


	//   ....[64]....
        /*0574*/ 	.word	0x000082a0


	//   ....[65]....
        /*0578*/ 	.word	0x000082c0


	//   ....[66]....
        /*057c*/ 	.word	0x000082d0


	//   ....[67]....
        /*0580*/ 	.word	0x000082f0


	//   ....[68]....
        /*0584*/ 	.word	0x00008320


	//   ....[69]....
        /*0588*/ 	.word	0x00008330


	//   ....[70]....
        /*058c*/ 	.word	0x00008340


	//   ....[71]....
        /*0590*/ 	.word	0x00008350


	//   ....[72]....
        /*0594*/ 	.word	0x00008360


	//   ....[73]....
        /*0598*/ 	.word	0x00008370


	//   ....[74]....
        /*059c*/ 	.word	0x00008380


	//   ....[75]....
        /*05a0*/ 	.word	0x000083a0


	//   ....[76]....
        /*05a4*/ 	.word	0x000083d0


	//   ....[77]....
        /*05a8*/ 	.word	0x00008400


	//   ....[78]....
        /*05ac*/ 	.word	0x00008430


	//   ....[79]....
        /*05b0*/ 	.word	0x00008460


	//   ....[80]....
        /*05b4*/ 	.word	0x00008480


	//   ....[81]....
        /*05b8*/ 	.word	0x00008490


	//   ....[82]....
        /*05bc*/ 	.word	0x000084b0


	//   ....[83]....
        /*05c0*/ 	.word	0x000084e0


	//   ....[84]....
        /*05c4*/ 	.word	0x000084f0


	//   ....[85]....
        /*05c8*/ 	.word	0x00008500


	//   ....[86]....
        /*05cc*/ 	.word	0x00008510


	//   ....[87]....
        /*05d0*/ 	.word	0x00008520


	//   ....[88]....
        /*05d4*/ 	.word	0x00008540


	//   ....[89]....
        /*05d8*/ 	.word	0x00008560


	//   ....[90]....
        /*05dc*/ 	.word	0x00008570


	//   ....[91]....
        /*05e0*/ 	.word	0x000085a0


	//   ....[92]....
        /*05e4*/ 	.word	0x000085c0


	//   ....[93]....
        /*05e8*/ 	.word	0x000085d0


	//   ....[94]....
        /*05ec*/ 	.word	0x000085e0


	//   ....[95]....
        /*05f0*/ 	.word	0x000085f0


	//   ....[96]....
        /*05f4*/ 	.word	0x00008600


	//   ....[97]....
        /*05f8*/ 	.word	0x00008610


	//   ....[98]....
        /*05fc*/ 	.word	0x00008620


	//   ....[99]....
        /*0600*/ 	.word	0x00008630


	//   ....[100]....
        /*0604*/ 	.word	0x00008640


	//   ....[101]....
        /*0608*/ 	.word	0x00008650


	//   ....[102]....
        /*060c*/ 	.word	0x00008660


	//   ....[103]....
        /*0610*/ 	.word	0x00008670


	//   ....[104]....
        /*0614*/ 	.word	0x00008680


	//   ....[105]....
        /*0618*/ 	.word	0x00008690


	//   ....[106]....
        /*061c*/ 	.word	0x000086a0


	//   ....[107]....
        /*0620*/ 	.word	0x000086b0


	//   ....[108]....
        /*0624*/ 	.word	0x000086c0


	//   ....[109]....
        /*0628*/ 	.word	0x000086d0


	//   ....[110]....
        /*062c*/ 	.word	0x000086e0


	//   ....[111]....
        /*0630*/ 	.word	0x000086f0


	//   ....[112]....
        /*0634*/ 	.word	0x00008700


	//   ....[113]....
        /*0638*/ 	.word	0x00008710


	//   ....[114]....
        /*063c*/ 	.word	0x00008720


	//   ....[115]....
        /*0640*/ 	.word	0x00008730


	//   ....[116]....
        /*0644*/ 	.word	0x00008740


	//   ....[117]....
        /*0648*/ 	.word	0x00008760


	//   ....[118]....
        /*064c*/ 	.word	0x00008790


	//   ....[119]....
        /*0650*/ 	.word	0x000087b0


	//   ....[120]....
        /*0654*/ 	.word	0x000087d0


	//   ....[121]....
        /*0658*/ 	.word	0x00008800


	//   ....[122]....
        /*065c*/ 	.word	0x00008830


	//   ....[123]....
        /*0660*/ 	.word	0x00008860


	//   ....[124]....
        /*0664*/ 	.word	0x000088a0


	//   ....[125]....
        /*0668*/ 	.word	0x000088e0


	//   ....[126]....
        /*066c*/ 	.word	0x00008910


	//   ....[127]....
        /*0670*/ 	.word	0x00008940


	//   ....[128]....
        /*0674*/ 	.word	0x00008980


	//   ....[129]....
        /*0678*/ 	.word	0x000089b0


	//   ....[130]....
        /*067c*/ 	.word	0x000089e0


	//   ....[131]....
        /*0680*/ 	.word	0x00008a10


	//   ....[132]....
        /*0684*/ 	.word	0x00008a50


	//   ....[133]....
        /*0688*/ 	.word	0x00008a80


	//   ....[134]....
        /*068c*/ 	.word	0x00008ae0


	//   ....[135]....
        /*0690*/ 	.word	0x00008b40


	//   ....[136]....
        /*0694*/ 	.word	0x00008b80


	//   ....[137]....
        /*0698*/ 	.word	0x00008c00


	//   ....[138]....
        /*069c*/ 	.word	0x00008c40


	//   ....[139]....
        /*06a0*/ 	.word	0x00008cb0


	//   ....[140]....
        /*06a4*/ 	.word	0x00008d80


	//   ....[141]....
        /*06a8*/ 	.word	0x00008dc0


	//   ....[142]....
        /*06ac*/ 	.word	0x00008e40


	//   ....[143]....
        /*06b0*/ 	.word	0x00008e80


	//   ....[144]....
        /*06b4*/ 	.word	0x00008ef0


	//   ....[145]....
        /*06b8*/ 	.word	0x00008f30


	//   ....[146]....
        /*06bc*/ 	.word	0x00008f90


	//   ....[147]....
        /*06c0*/ 	.word	0x00008fd0


	//   ....[148]....
        /*06c4*/ 	.word	0x00009010


	//   ....[149]....
        /*06c8*/ 	.word	0x00009050


	//   ....[150]....
        /*06cc*/ 	.word	0x00009080


	//   ....[151]....
        /*06d0*/ 	.word	0x000090c0


	//   ....[152]....
        /*06d4*/ 	.word	0x000090f0


	//   ....[153]....
        /*06d8*/ 	.word	0x00009120


	//   ....[154]....
        /*06dc*/ 	.word	0x00009f60


	//   ....[155]....
        /*06e0*/ 	.word	0x00009f90


	//   ....[156]....
        /*06e4*/ 	.word	0x0000b0b0


	//   ....[157]....
        /*06e8*/ 	.word	0x0000bda0


	//   ....[158]....
        /*06ec*/ 	.word	0x0000c870


	//   ....[159]....
        /*06f0*/ 	.word	0x0000c8a0


	//   ....[160]....
        /*06f4*/ 	.word	0x0000c970


	//   ....[161]....
        /*06f8*/ 	.word	0x0000c990


	//   ....[162]....
        /*06fc*/ 	.word	0x0000ca30


	//   ....[163]....
        /*0700*/ 	.word	0x0000ca50


	//   ....[164]....
        /*0704*/ 	.word	0x0000caf0


	//   ....[165]....
        /*0708*/ 	.word	0x0000cb10


	//   ....[166]....
        /*070c*/ 	.word	0x0000cbb0


	//   ....[167]....
        /*0710*/ 	.word	0x0000cbd0


	//   ....[168]....
        /*0714*/ 	.word	0x0000cc70


	//   ....[169]....
        /*0718*/ 	.word	0x0000cc90


	//   ....[170]....
        /*071c*/ 	.word	0x0000cd30


	//   ....[171]....
        /*0720*/ 	.word	0x0000cd50


	//   ....[172]....
        /*0724*/ 	.word	0x0000cd60


	//   ....[173]....
        /*0728*/ 	.word	0x0000cdf0


	//   ....[174]....
        /*072c*/ 	.word	0x0000f010


	//   ....[175]....
        /*0730*/ 	.word	0x0000f500


	//   ....[176]....
        /*0734*/ 	.word	0x0000f6d0


	//   ....[177]....
        /*0738*/ 	.word	0x0000f720


	//   ....[178]....
        /*073c*/ 	.word	0x0000f7c0


	//   ....[179]....
        /*0740*/ 	.word	0x0000f8d0


	//   ....[180]....
        /*0744*/ 	.word	0x0000f940


	//   ....[181]....
        /*0748*/ 	.word	0x0000fa50


	//   ....[182]....
        /*074c*/ 	.word	0x0000fac0


	//   ....[183]....
        /*0750*/ 	.word	0x0000fbd0


	//   ....[184]....
        /*0754*/ 	.word	0x0000fc40


	//   ....[185]....
        /*0758*/ 	.word	0x0000fd50


	//   ....[186]....
        /*075c*/ 	.word	0x0000fdc0


	//   ....[187]....
        /*0760*/ 	.word	0x0000fed0


	//   ....[188]....
        /*0764*/ 	.word	0x0000ff40


	//   ....[189]....
        /*0768*/ 	.word	0x00010030


	//   ....[190]....
        /*076c*/ 	.word	0x000100c0


	//   ....[191]....
        /*0770*/ 	.word	0x000101b0


	//----- nvinfo : EIATTR_REG_RECONFIG
	.align		4
.L_337:
        /*0774*/ 	.byte	0x01, 0x54
	.zero		2


	//----- nvinfo : EIATTR_SYSCALL_OFFSETS
	.align		4
        /*0778*/ 	.byte	0x04, 0x46
        /*077a*/ 	.short	(.L_339 - .L_338)


	//   ....[0]....
.L_338:
        /*077c*/ 	.word	0x000016e0


	//   ....[1]....
        /*0780*/ 	.word	0x0000b720


	//   ....[2]....
        /*0784*/ 	.word	0x0000b860


	//   ....[3]....
        /*0788*/ 	.word	0x0000b9a0


	//   ....[4]....
        /*078c*/ 	.word	0x0000bac0


	//   ....[5]....
        /*0790*/ 	.word	0x0000c4f0


	//----- nvinfo : EIATTR_MBARRIER_INSTR_OFFSETS
	.align		4
.L_339:
        /*0794*/ 	.byte	0x04, 0x39
        /*0796*/ 	.short	(.L_341 - .L_340)


	//   ....[0]....
.L_340:
        /*0798*/ 	.word	0x00000250
        /*079c*/ 	.word	0x000000ff
        /*07a0*/ 	.word	0x00038800
        /*07a4*/ 	.short	0x0100
        /*07a6*/ 	.byte	0x08
	.zero		1


	//   ....[1]....
        /*07a8*/ 	.word	0x00000260
        /*07ac*/ 	.word	0x000000ff
        /*07b0*/ 	.word	0x00038820
        /*07b4*/ 	.short	0x0100
        /*07b6*/ 	.byte	0x08
	.zero		1


	//   ....[2]....
        /*07b8*/ 	.word	0x00000350
        /*07bc*/ 	.word	0x000000ff
        /*07c0*/ 	.word	0x00038830
        /*07c4*/ 	.short	0x0100
        /*07c6*/ 	.byte	0x08
	.zero		1


	//   ....[3]....
        /*07c8*/ 	.word	0x00000360
        /*07cc*/ 	.word	0x000000ff
        /*07d0*/ 	.word	0x00038840
        /*07d4*/ 	.short	0x0100
        /*07d6*/ 	.byte	0x08
	.zero		1


	//   ....[4]....
        /*07d8*/ 	.word	0x00000370
        /*07dc*/ 	.word	0x000000ff
        /*07e0*/ 	.word	0x00038838
        /*07e4*/ 	.short	0x0100
        /*07e6*/ 	.byte	0x08
	.zero		1


	//   ....[5]....
        /*07e8*/ 	.word	0x00000380
        /*07ec*/ 	.word	0x000000ff
        /*07f0*/ 	.word	0x00038848
        /*07f4*/ 	.short	0x0100
        /*07f6*/ 	.byte	0x08
	.zero		1


	//   ....[6]....
        /*07f8*/ 	.word	0x000004b0
        /*07fc*/ 	.word	0x000000ff
        /*0800*/ 	.word	0x00038850
        /*0804*/ 	.short	0x0100
        /*0806*/ 	.byte	0x08
	.zero		1


	//   ....[7]....
        /*0808*/ 	.word	0x000004c0
        /*080c*/ 	.word	0x000000ff
        /*0810*/ 	.word	0x00038860
        /*0814*/ 	.short	0x0100
        /*0816*/ 	.byte	0x08
	.zero		1


	//   ....[8]....
        /*0818*/ 	.word	0x000004d0
        /*081c*/ 	.word	0x000000ff
        /*0820*/ 	.word	0x00038858
        /*0824*/ 	.short	0x0100
        /*0826*/ 	.byte	0x08
	.zero		1


	//   ....[9]....
        /*0828*/ 	.word	0x000004e0
        /*082c*/ 	.word	0x000000ff
        /*0830*/ 	.word	0x00038868
        /*0834*/ 	.short	0x0100
        /*0836*/ 	.byte	0x08
	.zero		1


	//   ....[10]....
        /*0838*/ 	.word	0x000005d0
        /*083c*/ 	.word	0x000000ff
        /*0840*/ 	.word	0x00038870
        /*0844*/ 	.short	0x0100
        /*0846*/ 	.byte	0x06
	.zero		1


	//   ....[11]....
        /*0848*/ 	.word	0x000005e0
        /*084c*/ 	.word	0x000000ff
        /*0850*/ 	.word	0x00038880
        /*0854*/ 	.short	0x0100
        /*0856*/ 	.byte	0x06
	.zero		1


	//   ....[12]....
        /*0858*/ 	.word	0x000005f0
        /*085c*/ 	.word	0x000000ff
        /*0860*/ 	.word	0x00038878
        /*0864*/ 	.short	0x0100
        /*0866*/ 	.byte	0x06
	.zero		1


	//   ....[13]....
        /*0868*/ 	.word	0x00000600
        /*086c*/ 	.word	0x000000ff
        /*0870*/ 	.word	0x00038888
        /*0874*/ 	.short	0x0100
        /*0876*/ 	.byte	0x06
	.zero		1


	//   ....[14]....
        /*0878*/ 	.word	0x00000730
        /*087c*/ 	.word	0x000000ff
        /*0880*/ 	.word	0x00038890
        /*0884*/ 	.short	0x0100
        /*0886*/ 	.byte	0x08
	.zero		1


	//   ....[15]....
        /*0888*/ 	.word	0x00000740
        /*088c*/ 	.word	0x000000ff
        /*0890*/ 	.word	0x000388a0
        /*0894*/ 	.short	0x0100
        /*0896*/ 	.byte	0x08
	.zero		1


	//   ....[16]....
        /*0898*/ 	.word	0x00000750
        /*089c*/ 	.word	0x000000ff
        /*08a0*/ 	.word	0x00038898
        /*08a4*/ 	.short	0x0100
        /*08a6*/ 	.byte	0x08
	.zero		1


	//   ....[17]....
        /*08a8*/ 	.word	0x00000760
        /*08ac*/ 	.word	0x000000ff
        /*08b0*/ 	.word	0x000388a8
        /*08b4*/ 	.short	0x0100
        /*08b6*/ 	.byte	0x08
	.zero		1


	//   ....[18]....
        /*08b8*/ 	.word	0x00000890
        /*08bc*/ 	.word	0x000000ff
        /*08c0*/ 	.word	0x000388b0
        /*08c4*/ 	.short	0x0100
        /*08c6*/ 	.byte	0x08
	.zero		1


	//   ....[19]....
        /*08c8*/ 	.word	0x000008a0
        /*08cc*/ 	.word	0x000000ff
        /*08d0*/ 	.word	0x000388c0
        /*08d4*/ 	.short	0x0100
        /*08d6*/ 	.byte	0x08
	.zero		1


	//   ....[20]....
        /*08d8*/ 	.word	0x000008b0
        /*08dc*/ 	.word	0x000000ff
        /*08e0*/ 	.word	0x000388b8
        /*08e4*/ 	.short	0x0100
        /*08e6*/ 	.byte	0x08
	.zero		1


	//   ....[21]....
        /*08e8*/ 	.word	0x000008c0
        /*08ec*/ 	.word	0x000000ff
        /*08f0*/ 	.word	0x000388c8
        /*08f4*/ 	.short	0x0100
        /*08f6*/ 	.byte	0x08
	.zero		1


	//   ....[22]....
        /*08f8*/ 	.word	0x00001710
        /*08fc*/ 	.word	0x000000ff
        /*0900*/ 	.word	0x00038800
        /*0904*/ 	.short	0x010a
        /*0906*/ 	.byte	0x24
	.zero		1


	//   ....[23]....
        /*0908*/ 	.word	0x00001770
        /*090c*/ 	.word	0x000000ff
        /*0910*/ 	.word	0x00038830
        /*0914*/ 	.short	0x010a
        /*0916*/ 	.byte	0x24
	.zero		1


	//   ....[24]....
        /*0918*/ 	.word	0x000017f0
        /*091c*/ 	.word	0x000000ff
        /*0920*/ 	.word	0x00038830
        /*0924*/ 	.short	0x010a
        /*0926*/ 	.byte	0x24
	.zero		1


	//   ....[25]....
        /*0928*/ 	.word	0x00003170
        /*092c*/ 	.word	0x00000009
        /*0930*/ 	.word	0x00000000
        /*0934*/ 	.short	0x0101
        /*0936*/ 	.byte	0x3f
	.zero		1


	//   ....[26]....
        /*0938*/ 	.word	0x000043c0
        /*093c*/ 	.word	0x000000ff
        /*0940*/ 	.word	0x00038830
        /*0944*/ 	.short	0x010a
        /*0946*/ 	.byte	0x07
	.zero		1


	//   ....[27]....
        /*0948*/ 	.word	0x00004400
        /*094c*/ 	.word	0x000000ff
        /*0950*/ 	.word	0x00038830
        /*0954*/ 	.short	0x010a
        /*0956*/ 	.byte	0x07
	.zero		1


	//   ....[28]....
        /*0958*/ 	.word	0x00004760
        /*095c*/ 	.word	0x000000ff
        /*0960*/ 	.word	0x00038850
        /*0964*/ 	.short	0x010a
        /*0966*/ 	.byte	0x0a
	.zero		1


	//   ....[29]....
        /*0968*/ 	.word	0x000047a0
        /*096c*/ 	.word	0x000000ff
        /*0970*/ 	.word	0x00038850
        /*0974*/ 	.short	0x010a
        /*0976*/ 	.byte	0x0a
	.zero		1


	//   ....[30]....
        /*0978*/ 	.word	0x00005a60
        /*097c*/ 	.word	0x00000000
        /*0980*/ 	.word	0x00000000
        /*0984*/ 	.short	0x0101
        /*0986*/ 	.byte	0x3f
	.zero		1


	//   ....[31]....
        /*0988*/ 	.word	0x00005bf0
        /*098c*/ 	.word	0x000000ff
        /*0990*/ 	.word	0x00000000
        /*0994*/ 	.short	0x0101
        /*0996*/ 	.byte	0x04
	.zero		1


	//   ....[32]....
        /*0998*/ 	.word	0x000065f0
        /*099c*/ 	.word	0x000000ff
        /*09a0*/ 	.word	0x00038850
        /*09a4*/ 	.short	0x010a
        /*09a6*/ 	.byte	0x07
	.zero		1


	//   ....[33]....
        /*09a8*/ 	.word	0x00006630
        /*09ac*/ 	.word	0x000000ff
        /*09b0*/ 	.word	0x00038850
        /*09b4*/ 	.short	0x010a
        /*09b6*/ 	.byte	0x07
	.zero		1


	//   ....[34]....
        /*09b8*/ 	.word	0x00006c20
        /*09bc*/ 	.word	0x000000ff
        /*09c0*/ 	.word	0x00000000
        /*09c4*/ 	.short	0x0101
        /*09c6*/ 	.byte	0x04
	.zero		1


	//   ....[35]....
        /*09c8*/ 	.word	0x000090a0
        /*09cc*/ 	.word	0x000000ff
        /*09d0*/ 	.word	0x00000000
        /*09d4*/ 	.short	0x0101
        /*09d6*/ 	.byte	0x04
	.zero		1


	//   ....[36]....
        /*09d8*/ 	.word	0x0000bfd0
        /*09dc*/ 	.word	0x000000ff
        /*09e0*/ 	.word	0x00038880
        /*09e4*/ 	.short	0x010a
        /*09e6*/ 	.byte	0x26
	.zero		1


	//   ....[37]....
        /*09e8*/ 	.word	0x0000c190
        /*09ec*/ 	.word	0x000000ff
        /*09f0*/ 	.word	0x00038840
        /*09f4*/ 	.short	0x010a
        /*09f6*/ 	.byte	0x26
	.zero		1


	//   ....[38]....
        /*09f8*/ 	.word	0x0000ced0
        /*09fc*/ 	.word	0x000000ff
        /*0a00*/ 	.word	0x00038800
        /*0a04*/ 	.short	0x0107
        /*0a06*/ 	.byte	0x26
	.zero		1


	//   ....[39]....
        /*0a08*/ 	.word	0x0000cf30
        /*0a0c*/ 	.word	0x000000ff
        /*0a10*/ 	.word	0x00038800
        /*0a14*/ 	.short	0x0101
        /*0a16*/ 	.byte	0x26
	.zero		1


	//   ....[40]....
        /*0a18*/ 	.word	0x0000cf40
        /*0a1c*/ 	.word	0x000000ff
        /*0a20*/ 	.word	0x00038820
        /*0a24*/ 	.short	0x010a
        /*0a26*/ 	.byte	0x26
	.zero		1


	//   ....[41]....
        /*0a28*/ 	.word	0x0000d2b0
        /*0a2c*/ 	.word	0x00000006
        /*0a30*/ 	.word	0x00038880
        /*0a34*/ 	.short	0x010a
        /*0a36*/ 	.byte	0x3f
	.zero		1


	//   ....[42]....
        /*0a38*/ 	.word	0x0000d5d0
        /*0a3c*/ 	.word	0x00000006
        /*0a40*/ 	.word	0x00038840
        /*0a44*/ 	.short	0x010a
        /*0a46*/ 	.byte	0x3f
	.zero		1


	//   ....[43]....
        /*0a48*/ 	.word	0x0000d940
        /*0a4c*/ 	.word	0x00000013
        /*0a50*/ 	.word	0x00038870
        /*0a54*/ 	.short	0x010a
        /*0a56*/ 	.byte	0x3f
	.zero		1


	//   ....[44]....
        /*0a58*/ 	.word	0x0000d9b0
        /*0a5c*/ 	.word	0x00000013
        /*0a60*/ 	.word	0x00038860
        /*0a64*/ 	.short	0x010a
        /*0a66*/ 	.byte	0x3f
	.zero		1


	//   ....[45]....
        /*0a68*/ 	.word	0x0000e360
        /*0a6c*/ 	.word	0x00000013
        /*0a70*/ 	.word	0x00038850
        /*0a74*/ 	.short	0x0101
        /*0a76*/ 	.byte	0x3f
	.zero		1


	//   ....[46]....
        /*0a78*/ 	.word	0x0000e3e0
        /*0a7c*/ 	.word	0x00000013
        /*0a80*/ 	.word	0x00000000
        /*0a84*/ 	.short	0x0101
        /*0a86*/ 	.byte	0x3f
	.zero		1


	//   ....[47]....
        /*0a88*/ 	.word	0x0000e4f0
        /*0a8c*/ 	.word	0x00000010
        /*0a90*/ 	.word	0x00038870
        /*0a94*/ 	.short	0x010a
        /*0a96*/ 	.byte	0x3f
	.zero		1


	//   ....[48]....
        /*0a98*/ 	.word	0x0000e560
        /*0a9c*/ 	.word	0x00000010
        /*0aa0*/ 	.word	0x00038860
        /*0aa4*/ 	.short	0x010a
        /*0aa6*/ 	.byte	0x3f
	.zero		1


	//   ....[49]....
        /*0aa8*/ 	.word	0x0000eeb0
        /*0aac*/ 	.word	0x00000010
        /*0ab0*/ 	.word	0x00038850
        /*0ab4*/ 	.short	0x0101
        /*0ab6*/ 	.byte	0x3f
	.zero		1


	//   ....[50]....
        /*0ab8*/ 	.word	0x0000ef10
        /*0abc*/ 	.word	0x00000000
        /*0ac0*/ 	.word	0x00000000
        /*0ac4*/ 	.short	0x0101
        /*0ac6*/ 	.byte	0x3f
	.zero		1


	//   ....[51]....
        /*0ac8*/ 	.word	0x0000efc0
        /*0acc*/ 	.word	0x00000007
        /*0ad0*/ 	.word	0x00038820
        /*0ad4*/ 	.short	0x010a
        /*0ad6*/ 	.byte	0x3f
	.zero		1


	//   ....[52]....
        /*0ad8*/ 	.word	0x0000f100
        /*0adc*/ 	.word	0x00000006
        /*0ae0*/ 	.word	0x00000000
        /*0ae4*/ 	.short	0x010a
        /*0ae6*/ 	.byte	0x3f
	.zero		1


	//   ....[53]....
        /*0ae8*/ 	.word	0x0000f170
        /*0aec*/ 	.word	0x00000005
        /*0af0*/ 	.word	0x00000000
        /*0af4*/ 	.short	0x010a
        /*0af6*/ 	.byte	0x3f
	.zero		1


	//   ....[54]....
        /*0af8*/ 	.word	0x0000f1c0
        /*0afc*/ 	.word	0x00000000
        /*0b00*/ 	.word	0x00038860
        /*0b04*/ 	.short	0x010a
        /*0b06*/ 	.byte	0x3f
	.zero		1


	//   ....[55]....
        /*0b08*/ 	.word	0x0000f210
        /*0b0c*/ 	.word	0x00000005
        /*0b10*/ 	.word	0x00038860
        /*0b14*/ 	.short	0x010a
        /*0b16*/ 	.byte	0x3f
	.zero		1


	//   ....[56]....
        /*0b18*/ 	.word	0x0000f250
        /*0b1c*/ 	.word	0x00000000
        /*0b20*/ 	.word	0x00038880
        /*0b24*/ 	.short	0x010a
        /*0b26*/ 	.byte	0x3f
	.zero		1


	//   ....[57]....
        /*0b28*/ 	.word	0x0000f270
        /*0b2c*/ 	.word	0x00000005
        /*0b30*/ 	.word	0x00038880
        /*0b34*/ 	.short	0x010a
        /*0b36*/ 	.byte	0x3f
	.zero		1


	//   ....[58]....
        /*0b38*/ 	.word	0x0000f2e0
        /*0b3c*/ 	.word	0x00000000
        /*0b40*/ 	.word	0x00038800
        /*0b44*/ 	.short	0x010a
        /*0b46*/ 	.byte	0x3f
	.zero		1


	//   ....[59]....
        /*0b48*/ 	.word	0x0000f340
        /*0b4c*/ 	.word	0x00000000
        /*0b50*/ 	.word	0x00038830
        /*0b54*/ 	.short	0x010a
        /*0b56*/ 	.byte	0x3f
	.zero		1


	//   ....[60]....
        /*0b58*/ 	.word	0x0000f3a0
        /*0b5c*/ 	.word	0x0000000e
        /*0b60*/ 	.word	0x00038830
        /*0b64*/ 	.short	0x010a
        /*0b66*/ 	.byte	0x3f
	.zero		1


	//   ....[61]....
        /*0b68*/ 	.word	0x0000f400
        /*0b6c*/ 	.word	0x0000000c
        /*0b70*/ 	.word	0x00038850
        /*0b74*/ 	.short	0x010a
        /*0b76*/ 	.byte	0x3f
	.zero		1


	//   ....[62]....
        /*0b78*/ 	.word	0x0000f460
        /*0b7c*/ 	.word	0x00000004
        /*0b80*/ 	.word	0x00038850
        /*0b84*/ 	.short	0x010a
        /*0b86*/ 	.byte	0x3f
	.zero		1


	//   ....[63]....
        /*0b88*/ 	.word	0x0000f5c0
        /*0b8c*/ 	.word	0x00000003
        /*0b90*/ 	.word	0x00038880
        /*0b94*/ 	.short	0x010a
        /*0b96*/ 	.byte	0x3f
	.zero		1


	//   ....[64]....
        /*0b98*/ 	.word	0x0000f620
        /*0b9c*/ 	.word	0x00000003
        /*0ba0*/ 	.word	0x00038840
        /*0ba4*/ 	.short	0x010a
        /*0ba6*/ 	.byte	0x3f
	.zero		1


	//   ....[65]....
        /*0ba8*/ 	.word	0x00010200
        /*0bac*/ 	.word	0x00000002
        /*0bb0*/ 	.word	0x00038820
        /*0bb4*/ 	.short	0x010a
        /*0bb6*/ 	.byte	0x3f
	.zero		1


	//   ....[66]....
        /*0bb8*/ 	.word	0x00010250
        /*0bbc*/ 	.word	0x00000006
        /*0bc0*/ 	.word	0x00038880
        /*0bc4*/ 	.short	0x010a
        /*0bc6*/ 	.byte	0x3f
	.zero		1


	//   ....[67]....
        /*0bc8*/ 	.word	0x000102a0
        /*0bcc*/ 	.word	0x00000006
        /*0bd0*/ 	.word	0x00038840
        /*0bd4*/ 	.short	0x010a
        /*0bd6*/ 	.byte	0x3f
	.zero		1


	//   ....[68]....
        /*0bd8*/ 	.word	0x000102f0
        /*0bdc*/ 	.word	0x00000013
        /*0be0*/ 	.word	0x00038870
        /*0be4*/ 	.short	0x010a
        /*0be6*/ 	.byte	0x3f
	.zero		1


	//   ....[69]....
        /*0be8*/ 	.word	0x00010340
        /*0bec*/ 	.word	0x00000013
        /*0bf0*/ 	.word	0x00038860
        /*0bf4*/ 	.short	0x010a
        /*0bf6*/ 	.byte	0x3f
	.zero		1


	//   ....[70]....
        /*0bf8*/ 	.word	0x00010390
        /*0bfc*/ 	.word	0x00000010
        /*0c00*/ 	.word	0x00038870
        /*0c04*/ 	.short	0x010a
        /*0c06*/ 	.byte	0x3f
	.zero		1


	//   ....[71]....
        /*0c08*/ 	.word	0x000103e0
        /*0c0c*/ 	.word	0x00000010
        /*0c10*/ 	.word	0x00038860
        /*0c14*/ 	.short	0x010a
        /*0c16*/ 	.byte	0x3f
	.zero		1


	//   ....[72]....
        /*0c18*/ 	.word	0x00010430
        /*0c1c*/ 	.word	0x00000007
        /*0c20*/ 	.word	0x00038820
        /*0c24*/ 	.short	0x010a
        /*0c26*/ 	.byte	0x3f
	.zero		1


	//   ....[73]....
        /*0c28*/ 	.word	0x00010480
        /*0c2c*/ 	.word	0x00000006
        /*0c30*/ 	.word	0x00000000
        /*0c34*/ 	.short	0x010a
        /*0c36*/ 	.byte	0x3f
	.zero		1


	//   ....[74]....
        /*0c38*/ 	.word	0x000104d0
        /*0c3c*/ 	.word	0x00000005
        /*0c40*/ 	.word	0x00000000
        /*0c44*/ 	.short	0x010a
        /*0c46*/ 	.byte	0x3f
	.zero		1


	//   ....[75]....
        /*0c48*/ 	.word	0x00010520
        /*0c4c*/ 	.word	0x00000000
        /*0c50*/ 	.word	0x00038860
        /*0c54*/ 	.short	0x010a
        /*0c56*/ 	.byte	0x3f
	.zero		1


	//   ....[76]....
        /*0c58*/ 	.word	0x00010570
        /*0c5c*/ 	.word	0x00000005
        /*0c60*/ 	.word	0x00038860
        /*0c64*/ 	.short	0x010a
        /*0c66*/ 	.byte	0x3f
	.zero		1


	//   ....[77]....
        /*0c68*/ 	.word	0x000105c0
        /*0c6c*/ 	.word	0x00000000
        /*0c70*/ 	.word	0x00038880
        /*0c74*/ 	.short	0x010a
        /*0c76*/ 	.byte	0x3f
	.zero		1


	//----- nvinfo : EIATTR_NUM_MBARRIERS
	.align		4
.L_341:
        /*0c78*/ 	.byte	0x03, 0x38
        /*0c7a*/ 	.short	0x0016


	//----- nvinfo : EIATTR_EXIT_INSTR_OFFSETS
	.align		4
        /*0c7c*/ 	.byte	0x04, 0x1c
        /*0c7e*/ 	.short	(.L_343 - .L_342)


	//   ....[0]....
.L_342:
        /*0c80*/ 	.word	0x0000f2c0


	//----- nvinfo : EIATTR_MAX_THREADS
	.align		4
.L_343:
        /*0c84*/ 	.byte	0x04, 0x05
        /*0c86*/ 	.short	(.L_345 - .L_344)
.L_344:
        /*0c88*/ 	.word	0x00000180
        /*0c8c*/ 	.word	0x00000001
        /*0c90*/ 	.word	0x00000001


	//----- nvinfo : EIATTR_CRS_STACK_SIZE
	.align		4
.L_345:
        /*0c94*/ 	.byte	0x04, 0x1e
        /*0c96*/ 	.short	(.L_347 - .L_346)
.L_346:
        /*0c98*/ 	.word	0x00000000


	//----- nvinfo : EIATTR_CBANK_PARAM_SIZE
	.align		4
.L_347:
        /*0c9c*/ 	.byte	0x03, 0x19
        /*0c9e*/ 	.short	0x0a70


	//----- nvinfo : EIATTR_PARAM_CBANK
	.align		4
        /*0ca0*/ 	.byte	0x04, 0x0a
        /*0ca2*/ 	.short	(.L_349 - .L_348)
	.align		4
.L_348:
        /*0ca4*/ 	.word	index@(.nv.constant0._ZN7cutlass13device_kernelIN5flash11enable_sm90INS1_16FlashAttnFwdSm90INS1_25CollectiveMainloopFwdSm90ILi2EN4cute5tupleIJNS5_1CILi1EEES8_S8_EEENS6_IJNS7_ILi128EEESA_NS7_ILi256EEEEEELi256ENS_12float_e4m3_tEfNS_4arch4Sm90ELb0ELb0ELb0ELb0ELb0ELb0ELb0ELb1ELb1ELb1ELb1ELb0EEENS1_21CollectiveEpilogueFwdINS6_IJSA_SB_SA_EEES9_NS_10bfloat16_tESF_Li256ELb0ELb1ELb1ELb1EEENS1_19SingleTileSchedulerILb0ELb1ELb1ELi128EEEEEEEEEvNT_6ParamsE)
        /*0ca8*/ 	.short	0x0210
        /*0caa*/ 	.short	0x0a70


	//----- nvinfo : EIATTR_SW_WAR
	.align		4
.L_349:
        /*0cac*/ 	.byte	0x04, 0x36
        /*0cae*/ 	.short	(.L_351 - .L_350)
.L_350:
        /*0cb0*/ 	.word	0x00000008
.L_351:


//--------------------- .nv.info._ZN7cutlass13device_kernelIN5flash11enable_sm90INS1_16FlashAttnFwdSm90INS1_25CollectiveMainloopFwdSm90ILi2EN4cute5tupleIJNS5_1CILi1EEES8_S8_EEENS6_IJNS7_ILi128EEESA_NS7_ILi256EEEEEELi256ENS_12float_e4m3_tEfNS_4arch4Sm90ELb0ELb0ELb0ELb1ELb0ELb0ELb0ELb1ELb1ELb1ELb1ELb0EEENS1_21CollectiveEpilogueFwdINS6_IJSA_SB_SA_EEES9_NS_10bfloat16_tESF_Li256ELb1ELb1ELb1ELb1EEENS1_36VarlenDynamicPersistentTileSchedulerILi128ELi128ELi256ELi128ELb1ELb1ELb1ELb0ELb1ELb1EEEEEEEEEvNT_6ParamsE --------------------------
	.section	.nv.info._ZN7cutlass13device_kernelIN5flash11enable_sm90INS1_16FlashAttnFwdSm90INS1_25CollectiveMainloopFwdSm90ILi2EN4cute5tupleIJNS5_1CILi1EEES8_S8_EEENS6_IJNS7_ILi128EEESA_NS7_ILi256EEEEEELi256ENS_12float_e4m3_tEfNS_4arch4Sm90ELb0ELb0ELb0ELb1ELb0ELb0ELb0ELb1ELb1ELb1ELb1ELb0EEENS1_21CollectiveEpilogueFwdINS6_IJSA_SB_SA_EEES9_NS_10bfloat16_tESF_Li256ELb1ELb1ELb1ELb1EEENS1_36VarlenDynamicPersistentTileSchedulerILi128ELi128ELi256ELi128ELb1ELb1ELb1ELb0ELb1ELb1EEEEEEEEEvNT_6ParamsE,"",@"SHT_CUDA_INFO"
	.sectionflags	@""
	.align	4


	//----- nvinfo : EIATTR_CUDA_API_VERSION
	.align		4
        /*0000*/ 	.byte	0x04, 0x37
        /*0002*/ 	.short	(.L_353 - .L_352)
.L_352:
        /*0004*/ 	.word	0x00000082


	//----- nvinfo : EIATTR_KPARAM_INFO
	.align		4
.L_353:
        /*0008*/ 	.byte	0x04, 0x17
        /*000a*/ 	.short	(.L_355 - .L_354)
.L_354:
        /*000c*/ 	.word	0x00000000
        /*0010*/ 	.short	0x0000
        /*0012*/ 	.short	0x0070
        /*0014*/ 	.byte	0x00, 0xf0, 0x01, 0x2a


	//----- nvinfo : EIATTR_SPARSE_MMA_MASK
	.align		4
.L_355:
        /*0018*/ 	.byte	0x03, 0x50
        /*001a*/ 	.short	0x0000


	//----- nvinfo : EIATTR_MAXREG_COUNT
	.align		4
        /*001c*/ 	.byte	0x03, 0x1b
        /*001e*/ 	.short	0x00a8


	//----- nvinfo : EIATTR_NUM_BARRIERS
	.align		4
        /*0020*/ 	.byte	0x02, 0x4c
        /*0022*/ 	.byte	0x10
	.zero		1


	//----- nvinfo : EIATTR_EXTERNS
	.align		4
        /*0024*/ 	.byte	0x04, 0x0f
        /*0026*/ 	.short	(.L_357 - .L_356)


	//   ....[0]....
	.align		4
.L_356:
        /*0028*/ 	.word	index@(__assertfail)


	//----- nvinfo : EIATTR_ANNOTATIONS
	.align		4
.L_357:
        /*002c*/ 	.byte	0x04, 0x55
        /*002e*/ 	.short	(.L_359 - .L_358)


	//   ....[0]....
.L_358:
        /* <DEDUP_REMOVED lines=55> */


	//----- nvinfo : EIATTR_MERCURY_ISA_VERSION
	.align		4
.L_359:
        /*0388*/ 	.byte	0x03, 0x5f
        /*038a*/ 	.short	0x0101


	//----- nvinfo : EIATTR_UNUSED_LOAD_BYTE_OFFSET
	.align		4
        /*038c*/ 	.byte	0x04, 0x44
        /*038e*/ 	.short	(.L_361 - .L_360)


	//   ....[0]....
.L_360:
        /*0390*/ 	.word	0x00000a40
        /*0394*/ 	.word	0x0000fff0


	//   ....[1]....
        /*0398*/ 	.word	0x000080d0
        /*039c*/ 	.word	0x0000fff0


	//----- nvinfo : EIATTR_INT_WARP_WIDE_INSTR_OFFSETS
	.align		4
.L_361:
        /*03a0*/ 	.byte	0x04, 0x31
        /*03a2*/ 	.short	(.L_363 - .L_362)


	//   ....[0]....
.L_362:
        /*03a4*/ 	.word	0x00000130


	//   ....[1]....
        /*03a8*/ 	.word	0x00000170


	//   ....[2]....
        /*03ac*/ 	.word	0x000001e0


	//   ....[3]....
        /*03b0*/ 	.word	0x0000fbf0


	//   ....[4]....
        /*03b4*/ 	.word	0x0000fc80


	//   ....[5]....
        /*03b8*/ 	.word	0x00012d20


	//   ....[6]....
        /*03bc*/ 	.word	0x00012d80


	//----- nvinfo : EIATTR_COOP_GROUP_MASK_REGIDS
	.align		4
.L_363:
        /*03c0*/ 	.byte	0x04, 0x29
        /*03c2*/ 	.short	(.L_365 - .L_364)


	//   ....[0]....
.L_364:
        /*03c4*/ 	.word	0xffffffff


	//   ....[1]....
        /*03c8*/ 	.word	0xffffffff


	//   ....[2]....
        /*03cc*/ 	.word	0xffffffff


	//   ....[3]....
        /*03d0*/ 	.word	0xffffffff


	//   ....[4]....
        /*03d4*/ 	.word	0xffffffff


	//   ....[5]....
        /*03d8*/ 	.word	0xffffffff


	//   ....[6]....
        /*03dc*/ 	.word	0xffffffff


	//   ....[7]....
        /*03e0*/ 	.word	0xffffffff


	//   ....[8]....
        /*03e4*/ 	.word	0xffffffff


	//   ....[9]....
        /*03e8*/ 	.word	0xffffffff


	//   ....[10]....
        /*03ec*/ 	.word	0xffffffff


	//   ....[11]....
        /*03f0*/ 	.word	0xffffffff


	//   ....[12]....
        /*03f4*/ 	.word	0xffffffff


	//   ....[13]....
        /*03f8*/ 	.word	0xffffffff


	//   ....[14]....
        /*03fc*/ 	.word	0xffffffff


	//   ....[15]....
        /*0400*/ 	.word	0xffffffff


	//   ....[16]....
        /*0404*/ 	.word	0xffffffff


	//   ....[17]....
        /*0408*/ 	.word	0xffffffff


	//   ....[18]....
        /*040c*/ 	.word	0xffffffff


	//   ....[19]....
        /*0410*/ 	.word	0xffffffff


	//   ....[20]....
        /*0414*/ 	.word	0xffffffff


	//   ....[21]....
        /*0418*/ 	.word	0xffffffff


	//   ....[22]....
        /*041c*/ 	.word	0xffffffff


	//   ....[23]....
        /*0420*/ 	.word	0xffffffff


	//   ....[24]....
        /*0424*/ 	.word	0xffffffff


	//   ....[25]....
        /*0428*/ 	.word	0xffffffff


	//   ....[26]....
        /*042c*/ 	.word	0xffffffff


	//   ....[27]....
        /*0430*/ 	.word	0xffffffff


	//   ....[28]....
        /*0434*/ 	.word	0xffffffff


	//   ....[29]....
        /*0438*/ 	.word	0xffffffff


	//   ....[30]....
        /*043c*/ 	.word	0xffffffff


	//   ....[31]....
        /*0440*/ 	.word	0xffffffff


	//   ....[32]....
        /*0444*/ 	.word	0xffffffff


	//   ....[33]....
        /*0448*/ 	.word	0xffffffff


	//   ....[34]....
        /*044c*/ 	.word	0xffffffff


	//   ....[35]....
        /*0450*/ 	.word	0xffffffff


	//   ....[36]....
        /*0454*/ 	.word	0xffffffff


	//   ....[37]....
        /*0458*/ 	.word	0xffffffff


	//   ....[38]....
        /*045c*/ 	.word	0xffffffff


	//   ....[39]....
        /*0460*/ 	.word	0xffffffff


	//   ....[40]....
        /*0464*/ 	.word	0xffffffff


	//   ....[41]....
        /*0468*/ 	.word	0xffffffff


	//   ....[42]....
        /*046c*/ 	.word	0xffffffff


	//   ....[43]....
        /*0470*/ 	.word	0xffffffff


	//   ....[44]....
        /*0474*/ 	.word	0xffffffff


	//   ....[45]....
        /*0478*/ 	.word	0xffffffff


	//   ....[46]....
        /*047c*/ 	.word	0xffffffff


	//   ....[47]....
        /*0480*/ 	.word	0xffffffff


	//   ....[48]....
        /*0484*/ 	.word	0xffffffff


	//   ....[49]....
        /*0488*/ 	.word	0xffffffff


	//   ....[50]....
        /*048c*/ 	.word	0xffffffff


	//   ....[51]....
        /*0490*/ 	.word	0xffffffff


	//   ....[52]....
        /*0494*/ 	.word	0xffffffff


	//   ....[53]....
        /*0498*/ 	.word	0xffffffff


	//   ....[54]....
        /*049c*/ 	.word	0xffffffff


	//   ....[55]....
        /*04a0*/ 	.word	0xffffffff


	//   ....[56]....
        /*04a4*/ 	.word	0xffffffff


	//   ....[57]....
        /*04a8*/ 	.word	0xffffffff


	//   ....[58]....
        /*04ac*/ 	.word	0xffffffff


	//   ....[59]....
        /*04b0*/ 	.word	0xffffffff


	//   ....[60]....
        /*04b4*/ 	.word	0xffffffff


	//   ....[61]....
        /*04b8*/ 	.word	0xffffffff


	//   ....[62]....
        /*04bc*/ 	.word	0xffffffff


	//   ....[63]....
        /*04c0*/ 	.word	0xffffffff


	//   ....[64]....
        /*04c4*/ 	.word	0xffffffff


	//   ....[65]....
        /*04c8*/ 	.word	0xffffffff


	//   ....[66]....
        /*04cc*/ 	.word	0xffffffff


	//   ....[67]....
        /*04d0*/ 	.word	0xffffffff


	//   ....[68]....
        /*04d4*/ 	.word	0xffffffff


	//   ....[69]....
        /*04d8*/ 	.word	0xffffffff


	//   ....[70]....
        /*04dc*/ 	.word	0xffffffff


	//   ....[71]....
        /*04e0*/ 	.word	0xffffffff


	//   ....[72]....
        /*04e4*/ 	.word	0xffffffff


	//   ....[73]....
        /*04e8*/ 	.word	0xffffffff


	//   ....[74]....
        /*04ec*/ 	.word	0xffffffff


	//   ....[75]....
        /*04f0*/ 	.word	0xffffffff


	//   ....[76]....
        /*04f4*/ 	.word	0xffffffff


	//   ....[77]....
        /*04f8*/ 	.word	0xffffffff


	//   ....[78]....
        /*04fc*/ 	.word	0xffffffff


	//   ....[79]....
        /*0500*/ 	.word	0xffffffff


	//   ....[80]....
        /*0504*/ 	.word	0xffffffff


	//   ....[81]....
        /*0508*/ 	.word	0xffffffff


	//   ....[82]....
        /*050c*/ 	.word	0xffffffff


	//   ....[83]....
        /*0510*/ 	.word	0xffffffff


	//   ....[84]....
        /*0514*/ 	.word	0xffffffff


	//   ....[85]....
        /*0518*/ 	.word	0xffffffff


	//   ....[86]....
        /*051c*/ 	.word	0xffffffff


	//   ....[87]....
        /*0520*/ 	.word	0xffffffff


	//   ....[88]....
        /*0524*/ 	.word	0xffffffff


	//   ....[89]....
        /*0528*/ 	.word	0xffffffff


	//   ....[90]....
        /*052c*/ 	.word	0xffffffff


	//   ....[91]....
        /*0530*/ 	.word	0xffffffff


	//   ....[92]....
        /*0534*/ 	.word	0xffffffff


	//   ....[93]....
        /*0538*/ 	.word	0xffffffff


	//   ....[94]....
        /*053c*/ 	.word	0xffffffff


	//   ....[95]....
        /*0540*/ 	.word	0xffffffff


	//   ....[96]....
        /*0544*/ 	.word	0xffffffff


	//   ....[97]....
        /*0548*/ 	.word	0xffffffff


	//   ....[98]....
        /*054c*/ 	.word	0xffffffff


	//   ....[99]....
        /*0550*/ 	.word	0xffffffff


	//   ....[100]....
        /*0554*/ 	.word	0xffffffff


	//   ....[101]....
        /*0558*/ 	.word	0xffffffff


	//   ....[102]....
        /*055c*/ 	.word	0xffffffff


	//   ....[103]....
        /*0560*/ 	.word	0xffffffff


	//   ....[104]....
        /*0564*/ 	.word	0xffffffff


	//   ....[105]....
        /*0568*/ 	.word	0xffffffff


	//   ....[106]....
        /*056c*/ 	.word	0xffffffff


	//   ....[107]....
        /*0570*/ 	.word	0xffffffff


	//   ....[108]....
        /*0574*/ 	.word	0xffffffff


	//   ....[109]....
        /*0578*/ 	.word	0xffffffff


	//   ....[110]....
        /*057c*/ 	.word	0xffffffff


	//   ....[111]....
        /*0580*/ 	.word	0xffffffff


	//   ....[112]....
        /*0584*/ 	.word	0xffffffff


	//   ....[113]....
        /*0588*/ 	.word	0xffffffff


	//   ....[114]....
        /*058c*/ 	.word	0xffffffff


	//   ....[115]....
        /*0590*/ 	.word	0xffffffff


	//   ....[116]....
        /*0594*/ 	.word	0xffffffff


	//   ....[117]....
        /*0598*/ 	.word	0xffffffff


	//   ....[118]....
        /*059c*/ 	.word	0xffffffff


	//   ....[119]....
        /*05a0*/ 	.word	0xffffffff


	//   ....[120]....
        /*05a4*/ 	.word	0xffffffff


	//   ....[121]....
        /*05a8*/ 	.word	0xffffffff


	//   ....[122]....
        /*05ac*/ 	.word	0xffffffff


	//   ....[123]....
        /*05b0*/ 	.word	0xffffffff


	//   ....[124]....
        /*05b4*/ 	.word	0xffffffff


	//   ....[125]....
        /*05b8*/ 	.word	0xffffffff


	//   ....[126]....
        /*05bc*/ 	.word	0xffffffff


	//   ....[127]....
        /*05c0*/ 	.word	0xffffffff


	//   ....[128]....
        /*05c4*/ 	.word	0xffffffff


	//   ....[129]....
        /*05c8*/ 	.word	0xffffffff


	//   ....[130]....
        /*05cc*/ 	.word	0xffffffff


	//   ....[131]....
        /*05d0*/ 	.word	0xffffffff


	//   ....[132]....
        /*05d4*/ 	.word	0xffffffff


	//   ....[133]....
        /*05d8*/ 	.word	0xffffffff


	//   ....[134]....
        /*05dc*/ 	.word	0xffffffff


	//   ....[135]....
        /*05e0*/ 	.word	0xffffffff


	//   ....[136]....
        /*05e4*/ 	.word	0xffffffff


	//   ....[137]....
        /*05e8*/ 	.word	0xffffffff


	//   ....[138]....
        /*05ec*/ 	.word	0xffffffff


	//   ....[139]....
        /*05f0*/ 	.word	0xffffffff


	//   ....[140]....
        /*05f4*/ 	.word	0xffffffff


	//   ....[141]....
        /*05f8*/ 	.word	0xffffffff


	//   ....[142]....
        /*05fc*/ 	.word	0xffffffff


	//   ....[143]....
        /*0600*/ 	.word	0xffffffff


	//   ....[144]....
        /*0604*/ 	.word	0xffffffff


	//   ....[145]....
        /*0608*/ 	.word	0xffffffff


	//   ....[146]....
        /*060c*/ 	.word	0xffffffff


	//   ....[147]....
        /*0610*/ 	.word	0xffffffff


	//   ....[148]....
        /*0614*/ 	.word	0xffffffff


	//   ....[149]....
        /*0618*/ 	.word	0xffffffff


	//   ....[150]....
        /*061c*/ 	.word	0xffffffff


	//   ....[151]....
        /*0620*/ 	.word	0xffffffff


	//   ....[152]....
        /*0624*/ 	.word	0xffffffff


	//   ....[153]....
        /*0628*/ 	.word	0xffffffff


	//   ....[154]....
        /*062c*/ 	.word	0xffffffff


	//   ....[155]....
        /*0630*/ 	.word	0xffffffff


	//   ....[156]....
        /*0634*/ 	.word	0xffffffff


	//   ....[157]....
        /*0638*/ 	.word	0xffffffff


	//   ....[158]....
        /*063c*/ 	.word	0xffffffff


	//   ....[159]....
        /*0640*/ 	.word	0xffffffff


	//   ....[160]....
        /*0644*/ 	.word	0xffffffff


	//   ....[161]....
        /*0648*/ 	.word	0xffffffff


	//   ....[162]....
        /*064c*/ 	.word	0xffffffff


	//   ....[163]....
        /*0650*/ 	.word	0xffffffff


	//   ....[164]....
        /*0654*/ 	.word	0xffffffff


	//   ....[165]....
        /*0658*/ 	.word	0xffffffff


	//   ....[166]....
        /*065c*/ 	.word	0xffffffff


	//   ....[167]....
        /*0660*/ 	.word	0xffffffff


	//   ....[168]....
        /*0664*/ 	.word	0xffffffff


	//   ....[169]....
        /*0668*/ 	.word	0xffffffff


	//   ....[170]....
        /*066c*/ 	.word	0xffffffff


	//   ....[171]....
        /*0670*/ 	.word	0xffffffff


	//   ....[172]....
        /*0674*/ 	.word	0xffffffff


	//   ....[173]....
        /*0678*/ 	.word	0xffffffff


	//   ....[174]....
        /*067c*/ 	.word	0xffffffff


	//   ....[175]....
        /*0680*/ 	.word	0xffffffff


	//   ....[176]....
        /*0684*/ 	.word	0xffffffff


	//   ....[177]....
        /*0688*/ 	.word	0xffffffff


	//   ....[178]....
        /*068c*/ 	.word	0xffffffff


	//   ....[179]....
        /*0690*/ 	.word	0xffffffff


	//   ....[180]....
        /*0694*/ 	.word	0xffffffff


	//   ....[181]....
        /*0698*/ 	.word	0xffffffff


	//   ....[182]....
        /*069c*/ 	.word	0xffffffff


	//   ....[183]....
        /*06a0*/ 	.word	0xffffffff


	//   ....[184]....
        /*06a4*/ 	.word	0xffffffff


	//   ....[185]....
        /*06a8*/ 	.word	0xffffffff


	//   ....[186]....
        /*06ac*/ 	.word	0xffffffff


	//   ....[187]....
        /*06b0*/ 	.word	0xffffffff


	//   ....[188]....
        /*06b4*/ 	.word	0xffffffff


	//   ....[189]....
        /*06b8*/ 	.word	0xffffffff


	//   ....[190]....
        /*06bc*/ 	.word	0xffffffff


	//   ....[191]....
        /*06c0*/ 	.word	0xffffffff


	//   ....[192]....
        /*06c4*/ 	.word	0xffffffff


	//   ....[193]....
        /*06c8*/ 	.word	0xffffffff


	//   ....[194]....
        /*06cc*/ 	.word	0xffffffff


	//   ....[195]....
        /*06d0*/ 	.word	0xffffffff


	//   ....[196]....
        /*06d4*/ 	.word	0xffffffff


	//   ....[197]....
        /*06d8*/ 	.word	0xffffffff


	//   ....[198]....
        /*06dc*/ 	.word	0xffffffff


	//   ....[199]....
        /*06e0*/ 	.word	0xffffffff


	//   ....[200]....
        /*06e4*/ 	.word	0xffffffff


	//   ....[201]....
        /*06e8*/ 	.word	0xffffffff


	//   ....[202]....
        /*06ec*/ 	.word	0xffffffff


	//   ....[203]....
        /*06f0*/ 	.word	0xffffffff


	//   ....[204]....
        /*06f4*/ 	.word	0xffffffff


	//   ....[205]....
        /*06f8*/ 	.word	0xffffffff


	//   ....[206]....
        /*06fc*/ 	.word	0xffffffff


	//   ....[207]....
        /*0700*/ 	.word	0xffffffff


	//   ....[208]....
        /*0704*/ 	.word	0xffffffff


	//   ....[209]....
        /*0708*/ 	.word	0xffffffff


	//   ....[210]....
        /*070c*/ 	.word	0xffffffff


	//   ....[211]....
        /*0710*/ 	.word	0xffffffff


	//   ....[212]....
        /*0714*/ 	.word	0xffffffff


	//   ....[213]....
        /*0718*/ 	.word	0xffffffff


	//   ....[214]....
        /*071c*/ 	.word	0xffffffff


	//   ....[215]....
        /*0720*/ 	.word	0xffffffff


	//   ....[216]....
        /*0724*/ 	.word	0xffffffff


	//   ....[217]....
        /*0728*/ 	.word	0xffffffff


	//   ....[218]....
        /*072c*/ 	.word	0xffffffff


	//   ....[219]....
        /*0730*/ 	.word	0xffffffff


	//   ....[220]....
        /*0734*/ 	.word	0xffffffff


	//   ....[221]....
        /*0738*/ 	.word	0xffffffff


	//   ....[222]....
        /*073c*/ 	.word	0xffffffff


	//   ....[223]....
        /*0740*/ 	.word	0xffffffff


	//   ....[224]....
        /*0744*/ 	.word	0xffffffff


	//   ....[225]....
        /*0748*/ 	.word	0x0500000f


	//   ....[226]....
        /*074c*/ 	.word	0x0500000f


	//   ....[227]....
        /*0750*/ 	.word	0x0500000f


	//   ....[228]....
        /*0754*/ 	.word	0x0500000f


	//   ....[229]....
        /*0758*/ 	.word	0x0500000f


	//   ....[230]....
        /*075c*/ 	.word	0x0500000f


	//   ....[231]....
        /*0760*/ 	.word	0x0500000f


	//   ....[232]....
        /*0764*/ 	.word	0x0500000f


	//   ....[233]....
        /*0768*/ 	.word	0x0500000f


	//   ....[234]....
        /*076c*/ 	.word	0x0500000f


	//   ....[235]....
        /*0770*/ 	.word	0x0500000f


	//   ....[236]....
        /*0774*/ 	.word	0x0500000f


	//   ....[237]....
        /*0778*/ 	.word	0x0500000f


	//   ....[238]....
        /*077c*/ 	.word	0x0500000f


	//   ....[239]....
        /*0780*/ 	.word	0x0500000f


	//   ....[240]....
        /*0784*/ 	.word	0x0500000f


	//   ....[241]....
        /*0788*/ 	.word	0x0500000f


	//   ....[242]....
        /*078c*/ 	.word	0x0500000f


	//----- nvinfo : EIATTR_COOP_GROUP_INSTR_OFFSETS
	.align		4
.L_365:
        /*0790*/ 	.byte	0x04, 0x28
        /*0792*/ 	.short	(.L_367 - .L_366)


	//   ....[0]....
.L_366:
        /*0794*/ 	.word	0x00000070


	//   ....[1]....
        /*0798*/ 	.word	0x00000140


	//   ....[2]....
        /*079c*/ 	.word	0x00000190


	//   ....[3]....
        /*07a0*/ 	.word	0x000003c0


	//   ....[4]....
        /*07a4*/ 	.word	0x00000520


	//   ....[5]....
        /*07a8*/ 	.word	0x00000640


	//   ....[6]....
        /*07ac*/ 	.word	0x000007a0


	//   ....[7]....
        /*07b0*/ 	.word	0x00001fb0


	//   ....[8]....
        /*07b4*/ 	.word	0x000032b0


	//   ....[9]....
        /*07b8*/ 	.word	0x000033a0


	//   ....[10]....
        /*07bc*/ 	.word	0x00003970


	//   ....[11]....
        /*07c0*/ 	.word	0x000039e0


	//   ....[12]....
        /*07c4*/ 	.word	0x00005780


	//   ....[13]....
        /*07c8*/ 	.word	0x00005790


	//   ....[14]....
        /*07cc*/ 	.word	0x000057c0


	//   ....[15]....
        /*07d0*/ 	.word	0x000057d0


	//   ....[16]....
        /*07d4*/ 	.word	0x00007510


	//   ....[17]....
        /*07d8*/ 	.word	0x00007520


	//   ....[18]....
        /*07dc*/ 	.word	0x000075a0


	//   ....[19]....
        /*07e0*/ 	.word	0x000075b0


	//   ....[20]....
        /*07e4*/ 	.word	0x00008cc0


	//   ....[21]....
        /*07e8*/ 	.word	0x00008dc0


	//   ....[22]....
        /*07ec*/ 	.word	0x00008e00


	//   ....[23]....
        /*07f0*/ 	.word	0x00008e50


	//   ....[24]....
        /*07f4*/ 	.word	0x00008e80


	//   ....[25]....
        /*07f8*/ 	.word	0x00008eb0


	//   ....[26]....
        /*07fc*/ 	.word	0x00008ee0


	//   ....[27]....
        /*0800*/ 	.word	0x00008f10


	//   ....[28]....
        /*0804*/ 	.word	0x00008f50


	//   ....[29]....
        /*0808*/ 	.word	0x00008f90


	//   ....[30]....
        /*080c*/ 	.word	0x00008fc0


	//   ....[31]....
        /*0810*/ 	.word	0x00008ff0


	//   ....[32]....
        /*0814*/ 	.word	0x00009010


	//   ....[33]....
        /*0818*/ 	.word	0x00009030


	//   ....[34]....
        /*081c*/ 	.word	0x00009050


	//   ....[35]....
        /*0820*/ 	.word	0x00009070


	//   ....[36]....
        /*0824*/ 	.word	0x00009090


	//   ....[37]....
        /*0828*/ 	.word	0x000090b0


	//   ....[38]....
        /*082c*/ 	.word	0x000090d0


	//   ....[39]....
        /*0830*/ 	.word	0x000090e0


	//   ....[40]....
        /*0834*/ 	.word	0x00009100


	//   ....[41]....
        /*0838*/ 	.word	0x00009120


	//   ....[42]....
        /*083c*/ 	.word	0x00009130


	//   ....[43]....
        /*0840*/ 	.word	0x00009140


	//   ....[44]....
        /*0844*/ 	.word	0x00009150


	//   ....[45]....
        /*0848*/ 	.word	0x00009170


	//   ....[46]....
        /*084c*/ 	.word	0x00009180


	//   ....[47]....
        /*0850*/ 	.word	0x00009190


	//   ....[48]....
        /*0854*/ 	.word	0x000091a0


	//   ....[49]....
        /*0858*/ 	.word	0x000091c0


	//   ....[50]....
        /*085c*/ 	.word	0x000091e0


	//   ....[51]....
        /*0860*/ 	.word	0x00009200


	//   ....[52]....
        /*0864*/ 	.word	0x00009220


	//   ....[53]....
        /*0868*/ 	.word	0x00009240


	//   ....[54]....
        /*086c*/ 	.word	0x00009260


	//   ....[55]....
        /*0870*/ 	.word	0x00009270


	//   ....[56]....
        /*0874*/ 	.word	0x00009280


	//   ....[57]....
        /*0878*/ 	.word	0x00009290


	//   ....[58]....
        /*087c*/ 	.word	0x000092a0


	//   ....[59]....
        /*0880*/ 	.word	0x000092b0


	//   ....[60]....
        /*0884*/ 	.word	0x000092c0


	//   ....[61]....
        /*0888*/ 	.word	0x000092d0


	//   ....[62]....
        /*088c*/ 	.word	0x000092e0


	//   ....[63]....
        /*0890*/ 	.word	0x000092f0


	//   ....[64]....
        /*0894*/ 	.word	0x00009300


	//   ....[65]....
        /*0898*/ 	.word	0x00009310


	//   ....[66]....
        /*089c*/ 	.word	0x00009320


	//   ....[67]....
        /*08a0*/ 	.word	0x00009330


	//   ....[68]....
        /*08a4*/ 	.word	0x00009340


	//   ....[69]....
        /*08a8*/ 	.word	0x00009350


	//   ....[70]....
        /*08ac*/ 	.word	0x00009360


	//   ....[71]....
        /*08b0*/ 	.word	0x00009370


	//   ....[72]....
        /*08b4*/ 	.word	0x00009380


	//   ....[73]....
        /*08b8*/ 	.word	0x00009390


	//   ....[74]....
        /*08bc*/ 	.word	0x000093a0


	//   ....[75]....
        /*08c0*/ 	.word	0x000093b0


	//   ....[76]....
        /*08c4*/ 	.word	0x000093c0


	//   ....[77]....
        /*08c8*/ 	.word	0x000093d0


	//   ....[78]....
        /*08cc*/ 	.word	0x000093e0


	//   ....[79]....
        /*08d0*/ 	.word	0x000093f0


	//   ....[80]....
        /*08d4*/ 	.word	0x00009400


	//   ....[81]....
        /*08d8*/ 	.word	0x00009410


	//   ....[82]....
        /*08dc*/ 	.word	0x00009420


	//   ....[83]....
        /*08e0*/ 	.word	0x00009430


	//   ....[84]....
        /*08e4*/ 	.word	0x00009440


	//   ....[85]....
        /*08e8*/ 	.word	0x00009450


	//   ....[86]....
        /*08ec*/ 	.word	0x00009460


	//   ....[87]....
        /*08f0*/ 	.word	0x00009470


	//   ....[88]....
        /*08f4*/ 	.word	0x00009480


	//   ....[89]....
        /*08f8*/ 	.word	0x00009490


	//   ....[90]....
        /*08fc*/ 	.word	0x000094a0


	//   ....[91]....
        /*0900*/ 	.word	0x000094b0


	//   ....[92]....
        /*0904*/ 	.word	0x000094c0


	//   ....[93]....
        /*0908*/ 	.word	0x000094d0


	//   ....[94]....
        /*090c*/ 	.word	0x000094e0


	//   ....[95]....
        /*0910*/ 	.word	0x00009500


	//   ....[96]....
        /*0914*/ 	.word	0x00009520


	//   ....[97]....
        /*0918*/ 	.word	0x00009530


	//   ....[98]....
        /*091c*/ 	.word	0x00009540


	//   ....[99]....
        /*0920*/ 	.word	0x00009560


	//   ....[100]....
        /*0924*/ 	.word	0x00009570


	//   ....[101]....
        /*0928*/ 	.word	0x00009580


	//   ....[102]....
        /*092c*/ 	.word	0x00009590


	//   ....[103]....
        /*0930*/ 	.word	0x000095a0


	//   ....[104]....
        /*0934*/ 	.word	0x000095b0


	//   ....[105]....
        /*0938*/ 	.word	0x000095c0


	//   ....[106]....
        /*093c*/ 	.word	0x000095d0


	//   ....[107]....
        /*0940*/ 	.word	0x000095e0


	//   ....[108]....
        /*0944*/ 	.word	0x00009600


	//   ....[109]....
        /*0948*/ 	.word	0x00009620


	//   ....[110]....
        /*094c*/ 	.word	0x00009630


	//   ....[111]....
        /*0950*/ 	.word	0x00009640


	//   ....[112]....
        /*0954*/ 	.word	0x00009650


	//   ....[113]....
        /*0958*/ 	.word	0x00009660


	//   ....[114]....
        /*095c*/ 	.word	0x00009680


	//   ....[115]....
        /*0960*/ 	.word	0x000096a0


	//   ....[116]....
        /*0964*/ 	.word	0x000096b0


	//   ....[117]....
        /*0968*/ 	.word	0x000096c0


	//   ....[118]....
        /*096c*/ 	.word	0x000096d0


	//   ....[119]....
        /*0970*/ 	.word	0x000096e0


	//   ....[120]....
        /*0974*/ 	.word	0x00009700


	//   ....[121]....
        /*0978*/ 	.word	0x00009710


	//   ....[122]....
        /*097c*/ 	.word	0x00009730


	//   ....[123]....
        /*0980*/ 	.word	0x00009740


	//   ....[124]....
        /*0984*/ 	.word	0x00009750


	//   ....[125]....
        /*0988*/ 	.word	0x00009760


	//   ....[126]....
        /*098c*/ 	.word	0x00009770


	//   ....[127]....
        /*0990*/ 	.word	0x00009780


	//   ....[128]....
        /*0994*/ 	.word	0x00009790


	//   ....[129]....
        /*0998*/ 	.word	0x000097a0


	//   ....[130]....
        /*099c*/ 	.word	0x000097b0


	//   ....[131]....
        /*09a0*/ 	.word	0x000097c0


	//   ....[132]....
        /*09a4*/ 	.word	0x000097d0


	//   ....[133]....
        /*09a8*/ 	.word	0x000097e0


	//   ....[134]....
        /*09ac*/ 	.word	0x000097f0


	//   ....[135]....
        /*09b0*/ 	.word	0x00009800


	//   ....[136]....
        /*09b4*/ 	.word	0x00009820


	//   ....[137]....
        /*09b8*/ 	.word	0x00009830


	//   ....[138]....
        /*09bc*/ 	.word	0x00009840


	//   ....[139]....
        /*09c0*/ 	.word	0x00009850


	//   ....[140]....
        /*09c4*/ 	.word	0x00009860


	//   ....[141]....
        /*09c8*/ 	.word	0x00009880


	//   ....[142]....
        /*09cc*/ 	.word	0x000098b0


	//   ....[143]....
        /*09d0*/ 	.word	0x000098e0


	//   ....[144]....
        /*09d4*/ 	.word	0x00009900


	//   ....[145]....
        /*09d8*/ 	.word	0x00009920


	//   ....[146]....
        /*09dc*/ 	.word	0x00009940


	//   ....[147]....
        /*09e0*/ 	.word	0x00009a60


	//   ....[148]....
        /*09e4*/ 	.word	0x0000aac0


	//   ....[149]....
        /*09e8*/ 	.word	0x0000aad0


	//   ....[150]....
        /*09ec*/ 	.word	0x0000aae0


	//   ....[151]....
        /*09f0*/ 	.word	0x0000aaf0


	//   ....[152]....
        /*09f4*/ 	.word	0x0000b5c0


	//   ....[153]....
        /*09f8*/ 	.word	0x0000b5e0


	//   ....[154]....
        /*09fc*/ 	.word	0x0000b780


	//   ....[155]....
        /*0a00*/ 	.word	0x0000b7a0


	//   ....[156]....
        /*0a04*/ 	.word	0x0000b8e0


	//   ....[157]....
        /*0a08*/ 	.word	0x0000b900


	//   ....[158]....
        /*0a0c*/ 	.word	0x0000ba50


	//   ....[159]....
        /*0a10*/ 	.word	0x0000ba70


	//   ....[160]....
        /*0a14*/ 	.word	0x0000c060


	//   ....[161]....
        /*0a18*/ 	.word	0x0000c0a0


	//   ....[162]....
        /*0a1c*/ 	.word	0x0000cb60


	//   ....[163]....
        /*0a20*/ 	.word	0x0000cb70


	//   ....[164]....
        /*0a24*/ 	.word	0x0000dd80


	//   ....[165]....
        /*0a28*/ 	.word	0x0000ddb0


	//   ....[166]....
        /*0a2c*/ 	.word	0x0000df20


	//   ....[167]....
        /*0a30*/ 	.word	0x0000df40


	//   ....[168]....
        /*0a34*/ 	.word	0x0000e080


	//   ....[169]....
        /*0a38*/ 	.word	0x0000e0a0


	//   ....[170]....
        /*0a3c*/ 	.word	0x0000e1f0


	//   ....[171]....
        /*0a40*/ 	.word	0x0000e210


	//   ....[172]....
        /*0a44*/ 	.word	0x0000e3f0


	//   ....[173]....
        /*0a48*/ 	.word	0x0000e630


	//   ....[174]....
        /*0a4c*/ 	.word	0x0000e660


	//   ....[175]....
        /*0a50*/ 	.word	0x0000e6a0


	//   ....[176]....
        /*0a54*/ 	.word	0x0000e6d0


	//   ....[177]....
        /*0a58*/ 	.word	0x0000e700


	//   ....[178]....
        /*0a5c*/ 	.word	0x0000e740


	//   ....[179]....
        /*0a60*/ 	.word	0x0000e8d0


	//   ....[180]....
        /*0a64*/ 	.word	0x0000e900


	//   ....[181]....
        /*0a68*/ 	.word	0x0000e930


	//   ....[182]....
        /*0a6c*/ 	.word	0x0000e960


	//   ....[183]....
        /*0a70*/ 	.word	0x0000e990


	//   ....[184]....
        /*0a74*/ 	.word	0x0000e9d0


	//   ....[185]....
        /*0a78*/ 	.word	0x0000ea60


	//   ....[186]....
        /*0a7c*/ 	.word	0x0000eab0


	//   ....[187]....
        /*0a80*/ 	.word	0x0000eac0


	//   ....[188]....
        /*0a84*/ 	.word	0x0000eb50


	//   ....[189]....
        /*0a88*/ 	.word	0x000103b0


	//   ....[190]....
        /*0a8c*/ 	.word	0x00011050


	//   ....[191]....
        /*0a90*/ 	.word	0x00011080


	//   ....[192]....
        /*0a94*/ 	.word	0x000110a0


	//   ....[193]....
        /*0a98*/ 	.word	0x000110c0


	//   ....[194]....
        /*0a9c*/ 	.word	0x000111d0


	//   ....[195]....
        /*0aa0*/ 	.word	0x000111e0


	//   ....[196]....
        /*0aa4*/ 	.word	0x00011270


	//   ....[197]....
        /*0aa8*/ 	.word	0x00011280


	//   ....[198]....
        /*0aac*/ 	.word	0x00011310


	//   ....[199]....
        /*0ab0*/ 	.word	0x00011320


	//   ....[200]....
        /*0ab4*/ 	.word	0x000113b0


	//   ....[201]....
        /*0ab8*/ 	.word	0x000113c0


	//   ....[202]....
        /*0abc*/ 	.word	0x00011450


	//   ....[203]....
        /*0ac0*/ 	.word	0x00011460


	//   ....[204]....
        /*0ac4*/ 	.word	0x00011470


	//   ....[205]....
        /*0ac8*/ 	.word	0x000114c0


	//   ....[206]....
        /*0acc*/ 	.word	0x00013ce0


	//   ....[207]....
        /*0ad0*/ 	.word	0x00013d00


	//   ....[208]....
        /*0ad4*/ 	.word	0x00013d30


	//   ....[209]....
        /*0ad8*/ 	.word	0x00013d60


	//   ....[210]....
        /*0adc*/ 	.word	0x00013d90


	//   ....[211]....
        /*0ae0*/ 	.word	0x00013dc0


	//   ....[212]....
        /*0ae4*/ 	.word	0x00013df0


	//   ....[213]....
        /*0ae8*/ 	.word	0x00013e00


	//   ....[214]....
        /*0aec*/ 	.word	0x00013f70


	//   ....[215]....
        /*0af0*/ 	.word	0x00013fa0


	//   ....[216]....
        /*0af4*/ 	.word	0x00013fd0


	//   ....[217]....
        /*0af8*/ 	.word	0x00014000


	//   ....[218]....
        /*0afc*/ 	.word	0x00014030


	//   ....[219]....
        /*0b00*/ 	.word	0x00014060


	//   ....[220]....
        /*0b04*/ 	.word	0x000140e0


	//   ....[221]....
        /*0b08*/ 	.word	0x00014120


	//   ....[222]....
        /*0b0c*/ 	.word	0x00014130


	//   ....[223]....
        /*0b10*/ 	.word	0x00014170


	//   ....[224]....
        /*0b14*/ 	.word	0x000147f0


	//   ....[225]....
        /*0b18*/ 	.word	0x00014d10


	//   ....[226]....
        /*0b1c*/ 	.word	0x00014ef0


	//   ....[227]....
        /*0b20*/ 	.word	0x00014f60


	//   ....[228]....
        /*0b24*/ 	.word	0x00014fd0


	//   ....[229]....
        /*0b28*/ 	.word	0x00015070


	//   ....[230]....
        /*0b2c*/ 	.word	0x00015130


	//   ....[231]....
        /*0b30*/ 	.word	0x00015240


	//   ....[232]....
        /*0b34*/ 	.word	0x000152a0


	//   ....[233]....
        /*0b38*/ 	.word	0x000153a0


	//   ....[234]....
        /*0b3c*/ 	.word	0x00015400


	//   ....[235]....
        /*0b40*/ 	.word	0x00015500


	//   ....[236]....
        /*0b44*/ 	.word	0x00015560


	//   ....[237]....
        /*0b48*/ 	.word	0x00015660


	//   ....[238]....
        /*0b4c*/ 	.word	0x000156c0


	//   ....[239]....
        /*0b50*/ 	.word	0x000157a0


	//   ....[240]....
        /*0b54*/ 	.word	0x00015820


	//   ....[241]....
        /*0b58*/ 	.word	0x00015900


	//   ....[242]....
        /*0b5c*/ 	.word	0x00015c50


	//----- nvinfo : EIATTR_REG_RECONFIG
	.align		4
.L_367:
        /*0b60*/ 	.byte	0x01, 0x54
	.zero		2


	//----- nvinfo : EIATTR_SYSCALL_OFFSETS
	.align		4
        /*0b64*/ 	.byte	0x04, 0x46
        /*0b66*/ 	.short	(.L_369 - .L_368)


	//   ....[0]....
.L_368:
        /*0b68*/ 	.word	0x00002130


	//   ....[1]....
        /*0b6c*/ 	.word	0x0000fdf0


	//   ....[2]....
        /*0b70*/ 	.word	0x0000ff80


	//   ....[3]....
        /*0b74*/ 	.word	0x000100e0


	//   ....[4]....
        /*0b78*/ 	.word	0x00010220


	//   ....[5]....
        /*0b7c*/ 	.word	0x00010c70


	//----- nvinfo : EIATTR_MBARRIER_INSTR_OFFSETS
	.align		4
.L_369:
        /*0b80*/ 	.byte	0x04, 0x39
        /*0b82*/ 	.short	(.L_371 - .L_370)


	//   ....[0]....
.L_370:
        /*0b84*/ 	.word	0x00000270
        /*0b88*/ 	.word	0x000000ff
        /*0b8c*/ 	.word	0x00038800
        /*0b90*/ 	.short	0x0100
        /*0b92*/ 	.byte	0x08
	.zero		1


	//   ....[1]....
        /*0b94*/ 	.word	0x00000280
        /*0b98*/ 	.word	0x000000ff
        /*0b9c*/ 	.word	0x00038820
        /*0ba0*/ 	.short	0x0100
        /*0ba2*/ 	.byte	0x08
	.zero		1


	//   ....[2]....
        /*0ba4*/ 	.word	0x00000370
        /*0ba8*/ 	.word	0x000000ff
        /*0bac*/ 	.word	0x00038830
        /*0bb0*/ 	.short	0x0100
        /*0bb2*/ 	.byte	0x08
	.zero		1


	//   ....[3]....
        /*0bb4*/ 	.word	0x00000380
        /*0bb8*/ 	.word	0x000000ff
        /*0bbc*/ 	.word	0x00038840
        /*0bc0*/ 	.short	0x0100
        /*0bc2*/ 	.byte	0x08
	.zero		1


	//   ....[4]....
        /*0bc4*/ 	.word	0x00000390
        /*0bc8*/ 	.word	0x000000ff
        /*0bcc*/ 	.word	0x00038838
        /*0bd0*/ 	.short	0x0100
        /*0bd2*/ 	.byte	0x08
	.zero		1


	//   ....[5]....
        /*0bd4*/ 	.word	0x000003a0
        /*0bd8*/ 	.word	0x000000ff
        /*0bdc*/ 	.word	0x00038848
        /*0be0*/ 	.short	0x0100
        /*0be2*/ 	.byte	0x08
	.zero		1


	//   ....[6]....
        /*0be4*/ 	.word	0x000004d0
        /*0be8*/ 	.word	0x000000ff
        /*0bec*/ 	.word	0x00038850
        /*0bf0*/ 	.short	0x0100
        /*0bf2*/ 	.byte	0x08
	.zero		1


	//   ....[7]....
        /*0bf4*/ 	.word	0x000004e0
        /*0bf8*/ 	.word	0x000000ff
        /*0bfc*/ 	.word	0x00038860
        /*0c00*/ 	.short	0x0100
        /*0c02*/ 	.byte	0x08
	.zero		1


	//   ....[8]....
        /*0c04*/ 	.word	0x000004f0
        /*0c08*/ 	.word	0x000000ff
        /*0c0c*/ 	.word	0x00038858
        /*0c10*/ 	.short	0x0100
        /*0c12*/ 	.byte	0x08
	.zero		1


	//   ....[9]....
        /*0c14*/ 	.word	0x00000500
        /*0c18*/ 	.word	0x000000ff
        /*0c1c*/ 	.word	0x00038868
        /*0c20*/ 	.short	0x0100
        /*0c22*/ 	.byte	0x08
	.zero		1


	//   ....[10]....
        /*0c24*/ 	.word	0x000005f0
        /*0c28*/ 	.word	0x000000ff
        /*0c2c*/ 	.word	0x00038870
        /*0c30*/ 	.short	0x0100
        /*0c32*/ 	.byte	0x06
	.zero		1


	//   ....[11]....
        /*0c34*/ 	.word	0x00000600
        /*0c38*/ 	.word	0x000000ff
        /*0c3c*/ 	.word	0x00038880
        /*0c40*/ 	.short	0x0100
        /*0c42*/ 	.byte	0x06
	.zero		1


	//   ....[12]....
        /*0c44*/ 	.word	0x00000610
        /*0c48*/ 	.word	0x000000ff
        /*0c4c*/ 	.word	0x00038878
        /*0c50*/ 	.short	0x0100
        /*0c52*/ 	.byte	0x06
	.zero		1


	//   ....[13]....
        /*0c54*/ 	.word	0x00000620
        /*0c58*/ 	.word	0x000000ff
        /*0c5c*/ 	.word	0x00038888
        /*0c60*/ 	.short	0x0100
        /*0c62*/ 	.byte	0x06
	.zero		1


	//   ....[14]....
        /*0c64*/ 	.word	0x00000750
        /*0c68*/ 	.word	0x000000ff
        /*0c6c*/ 	.word	0x00038890
        /*0c70*/ 	.short	0x0100
        /*0c72*/ 	.byte	0x08
	.zero		1


	//   ....[15]....
        /*0c74*/ 	.word	0x00000760
        /*0c78*/ 	.word	0x000000ff
        /*0c7c*/ 	.word	0x000388a0
        /*0c80*/ 	.short	0x0100
        /*0c82*/ 	.byte	0x08
	.zero		1


	//   ....[16]....
        /*0c84*/ 	.word	0x00000770
        /*0c88*/ 	.word	0x000000ff
        /*0c8c*/ 	.word	0x00038898
        /*0c90*/ 	.short	0x0100
        /*0c92*/ 	.byte	0x08
	.zero		1


	//   ....[17]....
        /*0c94*/ 	.word	0x00000780
        /*0c98*/ 	.word	0x000000ff
        /*0c9c*/ 	.word	0x000388a8
        /*0ca0*/ 	.short	0x0100
        /*0ca2*/ 	.byte	0x08
	.zero		1


	//   ....[18]....
        /*0ca4*/ 	.word	0x000008b0
        /*0ca8*/ 	.word	0x000000ff
        /*0cac*/ 	.word	0x000388b0
        /*0cb0*/ 	.short	0x0100
        /*0cb2*/ 	.byte	0x08
	.zero		1


	//   ....[19]....
        /*0cb4*/ 	.word	0x000008c0
        /*0cb8*/ 	.word	0x000000ff
        /*0cbc*/ 	.word	0x000388c0
        /*0cc0*/ 	.short	0x0100
        /*0cc2*/ 	.byte	0x08
	.zero		1


	//   ....[20]....
        /*0cc4*/ 	.word	0x000008d0
        /*0cc8*/ 	.word	0x000000ff
        /*0ccc*/ 	.word	0x000388b8
        /*0cd0*/ 	.short	0x0100
        /*0cd2*/ 	.byte	0x08
	.zero		1


	//   ....[21]....
        /*0cd4*/ 	.word	0x000008e0
        /*0cd8*/ 	.word	0x000000ff
        /*0cdc*/ 	.word	0x000388c8
        /*0ce0*/ 	.short	0x0100
        /*0ce2*/ 	.byte	0x08
	.zero		1


	//   ....[22]....
        /*0ce4*/ 	.word	0x000021e0
        /*0ce8*/ 	.word	0x00000000
        /*0cec*/ 	.word	0x00038800
        /*0cf0*/ 	.short	0x010a
        /*0cf2*/ 	.byte	0x3f
	.zero		1


	//   ....[23]....
        /*0cf4*/ 	.word	0x00002270
        /*0cf8*/ 	.word	0x00000005
        /*0cfc*/ 	.word	0x00038830
        /*0d00*/ 	.short	0x010a
        /*0d02*/ 	.byte	0x3f
	.zero		1


	//   ....[24]....
        /*0d04*/ 	.word	0x000022e0
        /*0d08*/ 	.word	0x00000005
        /*0d0c*/ 	.word	0x00038830
        /*0d10*/ 	.short	0x010a
        /*0d12*/ 	.byte	0x3f
	.zero		1


	//   ....[25]....
        /*0d14*/ 	.word	0x00003e10
        /*0d18*/ 	.word	0x00000023
        /*0d1c*/ 	.word	0x00000000
        /*0d20*/ 	.short	0x0101
        /*0d22*/ 	.byte	0x3f
	.zero		1


	//   ....[26]....
        /*0d24*/ 	.word	0x00004e40
        /*0d28*/ 	.word	0x000000ff
        /*0d2c*/ 	.word	0x00038830
        /*0d30*/ 	.short	0x010a
        /*0d32*/ 	.byte	0x06
	.zero		1


	//   ....[27]....
        /*0d34*/ 	.word	0x00004e80
        /*0d38*/ 	.word	0x000000ff
        /*0d3c*/ 	.word	0x00038830
        /*0d40*/ 	.short	0x010a
        /*0d42*/ 	.byte	0x06
	.zero		1


	//   ....[28]....
        /*0d44*/ 	.word	0x00005220
        /*0d48*/ 	.word	0x000000ff
        /*0d4c*/ 	.word	0x00038850
        /*0d50*/ 	.short	0x010a
        /*0d52*/ 	.byte	0x06
	.zero		1


	//   ....[29]....
        /*0d54*/ 	.word	0x00005260
        /*0d58*/ 	.word	0x000000ff
        /*0d5c*/ 	.word	0x00038850
        /*0d60*/ 	.short	0x010a
        /*0d62*/ 	.byte	0x06
	.zero		1


	//   ....[30]....
        /*0d64*/ 	.word	0x00006610
        /*0d68*/ 	.word	0x000000c8
        /*0d6c*/ 	.word	0x00000000
        /*0d70*/ 	.short	0x0101
        /*0d72*/ 	.byte	0x3f
	.zero		1


	//   ....[31]....
        /*0d74*/ 	.word	0x00006830
        /*0d78*/ 	.word	0x0000000b
        /*0d7c*/ 	.word	0x00000000
        /*0d80*/ 	.short	0x0101
        /*0d82*/ 	.byte	0x3f
	.zero		1


	//   ....[32]....
        /*0d84*/ 	.word	0x00007230
        /*0d88*/ 	.word	0x00000007
        /*0d8c*/ 	.word	0x00038850
        /*0d90*/ 	.short	0x010a
        /*0d92*/ 	.byte	0x3f
	.zero		1


	//   ....[33]....
        /*0d94*/ 	.word	0x000072c0
        /*0d98*/ 	.word	0x00000007
        /*0d9c*/ 	.word	0x00038850
        /*0da0*/ 	.short	0x010a
        /*0da2*/ 	.byte	0x3f
	.zero		1


	//   ....[34]....
        /*0da4*/ 	.word	0x00007850
        /*0da8*/ 	.word	0x00000099
        /*0dac*/ 	.word	0x00000000
        /*0db0*/ 	.short	0x0101
        /*0db2*/ 	.byte	0x3f
	.zero		1


	//   ....[35]....
        /*0db4*/ 	.word	0x0000b5b0
        /*0db8*/ 	.word	0x000000ff
        /*0dbc*/ 	.word	0x00000000
        /*0dc0*/ 	.short	0x0101
        /*0dc2*/ 	.byte	0x08
	.zero		1


	//   ....[36]....
        /*0dc4*/ 	.word	0x0000be70
        /*0dc8*/ 	.word	0x000000ff
        /*0dcc*/ 	.word	0x00000000
        /*0dd0*/ 	.short	0x0101
        /*0dd2*/ 	.byte	0x08
	.zero		1


	//   ....[37]....
        /*0dd4*/ 	.word	0x00010630
        /*0dd8*/ 	.word	0x00000002
        /*0ddc*/ 	.word	0x00038880
        /*0de0*/ 	.short	0x010a
        /*0de2*/ 	.byte	0x3f
	.zero		1


	//   ....[38]....
        /*0de4*/ 	.word	0x00010830
        /*0de8*/ 	.word	0x00000002
        /*0dec*/ 	.word	0x00038840
        /*0df0*/ 	.short	0x010a
        /*0df2*/ 	.byte	0x3f
	.zero		1


	//   ....[39]....
        /*0df4*/ 	.word	0x000115b0
        /*0df8*/ 	.word	0x00000011
        /*0dfc*/ 	.word	0x00038800
        /*0e00*/ 	.short	0x0107
        /*0e02*/ 	.byte	0x3f
	.zero		1


	//   ....[40]....
        /*0e04*/ 	.word	0x000116b0
        /*0e08*/ 	.word	0x00000011
        /*0e0c*/ 	.word	0x00038800
        /*0e10*/ 	.short	0x0101
        /*0e12*/ 	.byte	0x3f
	.zero		1


	//   ....[41]....
        /*0e14*/ 	.word	0x000116d0
        /*0e18*/ 	.word	0x00000011
        /*0e1c*/ 	.word	0x00038820
        /*0e20*/ 	.short	0x010a
        /*0e22*/ 	.byte	0x3f
	.zero		1


	//   ....[42]....
        /*0e24*/ 	.word	0x000119e0
        /*0e28*/ 	.word	0x00000006
        /*0e2c*/ 	.word	0x00038880
        /*0e30*/ 	.short	0x010a
        /*0e32*/ 	.byte	0x3f
	.zero		1


	//   ....[43]....
        /*0e34*/ 	.word	0x00011d30
        /*0e38*/ 	.word	0x00000006
        /*0e3c*/ 	.word	0x00038840
        /*0e40*/ 	.short	0x010a
        /*0e42*/ 	.byte	0x3f
	.zero		1


	//   ....[44]....
        /*0e44*/ 	.word	0x000120f0
        /*0e48*/ 	.word	0x00000013
        /*0e4c*/ 	.word	0x00038870
        /*0e50*/ 	.short	0x010a
        /*0e52*/ 	.byte	0x3f
	.zero		1


	//   ....[45]....
        /*0e54*/ 	.word	0x00012160
        /*0e58*/ 	.word	0x00000013
        /*0e5c*/ 	.word	0x00038860
        /*0e60*/ 	.short	0x010a
        /*0e62*/ 	.byte	0x3f
	.zero		1


	//   ....[46]....
        /*0e64*/ 	.word	0x00012bf0
        /*0e68*/ 	.word	0x00000013
        /*0e6c*/ 	.word	0x00038850
        /*0e70*/ 	.short	0x0101
        /*0e72*/ 	.byte	0x3f
	.zero		1


	//   ....[47]....
        /*0e74*/ 	.word	0x00012c70
        /*0e78*/ 	.word	0x00000013
        /*0e7c*/ 	.word	0x00000000
        /*0e80*/ 	.short	0x0101
        /*0e82*/ 	.byte	0x3f
	.zero		1


	//   ....[48]....
        /*0e84*/ 	.word	0x00012eb0
        /*0e88*/ 	.word	0x00000002
        /*0e8c*/ 	.word	0x00038870
        /*0e90*/ 	.short	0x010a
        /*0e92*/ 	.byte	0x3f
	.zero		1


	//   ....[49]....
        /*0e94*/ 	.word	0x00012f20
        /*0e98*/ 	.word	0x00000002
        /*0e9c*/ 	.word	0x00038860
        /*0ea0*/ 	.short	0x010a
        /*0ea2*/ 	.byte	0x3f
	.zero		1


	//   ....[50]....
        /*0ea4*/ 	.word	0x000139b0
        /*0ea8*/ 	.word	0x00000002
        /*0eac*/ 	.word	0x00038850
        /*0eb0*/ 	.short	0x0101
        /*0eb2*/ 	.byte	0x3f
	.zero		1


	//   ....[51]....
        /*0eb4*/ 	.word	0x00013a00
        /*0eb8*/ 	.word	0x00000002
        /*0ebc*/ 	.word	0x00000000
        /*0ec0*/ 	.short	0x0101
        /*0ec2*/ 	.byte	0x3f
	.zero		1


	//   ....[52]....
        /*0ec4*/ 	.word	0x00014770
        /*0ec8*/ 	.word	0x00000000
        /*0ecc*/ 	.word	0x00038820
        /*0ed0*/ 	.short	0x010a
        /*0ed2*/ 	.byte	0x3f
	.zero		1


	//   ....[53]....
        /*0ed4*/ 	.word	0x00014930
        /*0ed8*/ 	.word	0x00000006
        /*0edc*/ 	.word	0x00000000
        /*0ee0*/ 	.short	0x010a
        /*0ee2*/ 	.byte	0x3f
	.zero		1


	//   ....[54]....
        /*0ee4*/ 	.word	0x000149a0
        /*0ee8*/ 	.word	0x00000007
        /*0eec*/ 	.word	0x00000000
        /*0ef0*/ 	.short	0x010a
        /*0ef2*/ 	.byte	0x3f
	.zero		1


	//   ....[55]....
        /*0ef4*/ 	.word	0x00014a00
        /*0ef8*/ 	.word	0x00000004
        /*0efc*/ 	.word	0x00038860
        /*0f00*/ 	.short	0x010a
        /*0f02*/ 	.byte	0x3f
	.zero		1


	//   ....[56]....
        /*0f04*/ 	.word	0x00014a50
        /*0f08*/ 	.word	0x00000003
        /*0f0c*/ 	.word	0x00038860
        /*0f10*/ 	.short	0x010a
        /*0f12*/ 	.byte	0x3f
	.zero		1


	//   ....[57]....
        /*0f14*/ 	.word	0x00014a90
        /*0f18*/ 	.word	0x00000004
        /*0f1c*/ 	.word	0x00038880
        /*0f20*/ 	.short	0x010a
        /*0f22*/ 	.byte	0x3f
	.zero		1


	//   ....[58]....
        /*0f24*/ 	.word	0x00014ab0
        /*0f28*/ 	.word	0x00000003
        /*0f2c*/ 	.word	0x00038880
        /*0f30*/ 	.short	0x010a
        /*0f32*/ 	.byte	0x3f
	.zero		1


	//   ....[59]....
        /*0f34*/ 	.word	0x00014b10
        /*0f38*/ 	.word	0x00000000
        /*0f3c*/ 	.word	0x00038800
        /*0f40*/ 	.short	0x010a
        /*0f42*/ 	.byte	0x3f
	.zero		1


	//   ....[60]....
        /*0f44*/ 	.word	0x00014b60
        /*0f48*/ 	.word	0x00000005
        /*0f4c*/ 	.word	0x00038830
        /*0f50*/ 	.short	0x010a
        /*0f52*/ 	.byte	0x3f
	.zero		1


	//   ....[61]....
        /*0f54*/ 	.word	0x00014bc0
        /*0f58*/ 	.word	0x00000003
        /*0f5c*/ 	.word	0x00038830
        /*0f60*/ 	.short	0x010a
        /*0f62*/ 	.byte	0x3f
	.zero		1


	//   ....[62]....
        /*0f64*/ 	.word	0x00014c20
        /*0f68*/ 	.word	0x00000002
        /*0f6c*/ 	.word	0x00038850
        /*0f70*/ 	.short	0x010a
        /*0f72*/ 	.byte	0x3f
	.zero		1


	//   ....[63]....
        /*0f74*/ 	.word	0x00014c70
        /*0f78*/ 	.word	0x00000007
        /*0f7c*/ 	.word	0x00038850
        /*0f80*/ 	.short	0x010a
        /*0f82*/ 	.byte	0x3f
	.zero		1


	//   ....[64]....
        /*0f84*/ 	.word	0x00014dc0
        /*0f88*/ 	.word	0x00000002
        /*0f8c*/ 	.word	0x00038880
        /*0f90*/ 	.short	0x010a
        /*0f92*/ 	.byte	0x3f
	.zero		1


	//   ....[65]....
        /*0f94*/ 	.word	0x00014e10
        /*0f98*/ 	.word	0x00000002
        /*0f9c*/ 	.word	0x00038840
        /*0fa0*/ 	.short	0x010a
        /*0fa2*/ 	.byte	0x3f
	.zero		1


	//   ....[66]....
        /*0fa4*/ 	.word	0x00015940
        /*0fa8*/ 	.word	0x00000011
        /*0fac*/ 	.word	0x00038820
        /*0fb0*/ 	.short	0x010a
        /*0fb2*/ 	.byte	0x3f
	.zero		1


	//   ....[67]....
        /*0fb4*/ 	.word	0x00015990
        /*0fb8*/ 	.word	0x00000006
        /*0fbc*/ 	.word	0x00038880
        /*0fc0*/ 	.short	0x010a
        /*0fc2*/ 	.byte	0x3f
	.zero		1


	//   ....[68]....
        /*0fc4*/ 	.word	0x000159e0
        /*0fc8*/ 	.word	0x00000006
        /*0fcc*/ 	.word	0x00038840
        /*0fd0*/ 	.short	0x010a
        /*0fd2*/ 	.byte	0x3f
	.zero		1


	//   ....[69]....
        /*0fd4*/ 	.word	0x00015a30
        /*0fd8*/ 	.word	0x00000013
        /*0fdc*/ 	.word	0x00038870
        /*0fe0*/ 	.short	0x010a
        /*0fe2*/ 	.byte	0x3f
	.zero		1


	//   ....[70]....
        /*0fe4*/ 	.word	0x00015a80
        /*0fe8*/ 	.word	0x00000013
        /*0fec*/ 	.word	0x00038860
        /*0ff0*/ 	.short	0x010a
        /*0ff2*/ 	.byte	0x3f
	.zero		1


	//   ....[71]....
        /*0ff4*/ 	.word	0x00015ad0
        /*0ff8*/ 	.word	0x00000002
        /*0ffc*/ 	.word	0x00038870
        /*1000*/ 	.short	0x010a
        /*1002*/ 	.byte	0x3f
	.zero		1


	//   ....[72]....
        /*1004*/ 	.word	0x00015b20
        /*1008*/ 	.word	0x00000002
        /*100c*/ 	.word	0x00038860
        /*1010*/ 	.short	0x010a
        /*1012*/ 	.byte	0x3f
	.zero		1


	//   ....[73]....
        /*1014*/ 	.word	0x00015b70
        /*1018*/ 	.word	0x00000000
        /*101c*/ 	.word	0x00038820
        /*1020*/ 	.short	0x010a
        /*1022*/ 	.byte	0x3f
	.zero		1


	//   ....[74]....
        /*1024*/ 	.word	0x00015d10
        /*1028*/ 	.word	0x00000006
        /*102c*/ 	.word	0x00000000
        /*1030*/ 	.short	0x010a
        /*1032*/ 	.byte	0x3f
	.zero		1


	//   ....[75]....
        /*1034*/ 	.word	0x00015d60
        /*1038*/ 	.word	0x00000007
        /*103c*/ 	.word	0x00000000
        /*1040*/ 	.short	0x010a
        /*1042*/ 	.byte	0x3f
	.zero		1


	//   ....[76]....
        /*1044*/ 	.word	0x00015db0
        /*1048*/ 	.word	0x00000004
        /*104c*/ 	.word	0x00038860
        /*1050*/ 	.short	0x010a
        /*1052*/ 	.byte	0x3f
	.zero		1


	//   ....[77]....
        /*1054*/ 	.word	0x00015e00
        /*1058*/ 	.word	0x00000003
        /*105c*/ 	.word	0x00038860
        /*1060*/ 	.short	0x010a
        /*1062*/ 	.byte	0x3f
	.zero		1


	//   ....[78]....
        /*1064*/ 	.word	0x00015e50
        /*1068*/ 	.word	0x00000004
        /*106c*/ 	.word	0x00038880
        /*1070*/ 	.short	0x010a
        /*1072*/ 	.byte	0x3f
	.zero		1


	//----- nvinfo : EIATTR_NUM_MBARRIERS
	.align		4
.L_371:
        /*1074*/ 	.byte	0x03, 0x38
        /*1076*/ 	.short	0x0016


	//----- nvinfo : EIATTR_EXIT_INSTR_OFFSETS
	.align		4
        /*1078*/ 	.byte	0x04, 0x1c
        /*107a*/ 	.short	(.L_373 - .L_372)


	//   ....[0]....
.L_372:
        /*107c*/ 	.word	0x00000a80


	//   ....[1]....
        /*1080*/ 	.word	0x0000e390


	//   ....[2]....
        /*1084*/ 	.word	0x00014b00


	//----- nvinfo : EIATTR_MAX_THREADS
	.align		4
.L_373:
        /*1088*/ 	.byte	0x04, 0x05
        /*108a*/ 	.short	(.L_375 - .L_374)
.L_374:
        /*108c*/ 	.word	0x00000180
        /*1090*/ 	.word	0x00000001
        /*1094*/ 	.word	0x00000001


	//----- nvinfo : EIATTR_CRS_STACK_SIZE
	.align		4
.L_375:
        /*1098*/ 	.byte	0x04, 0x1e
        /*109a*/ 	.short	(.L_377 - .L_376)
.L_376:
        /*109c*/ 	.word	0x00000000


	//----- nvinfo : EIATTR_CBANK_PARAM_SIZE
	.align		4
.L_377:
        /*10a0*/ 	.byte	0x03, 0x19
        /*10a2*/ 	.short	0x0af0


	//----- nvinfo : EIATTR_PARAM_CBANK
	.align		4
        /*10a4*/ 	.byte	0x04, 0x0a
        /*10a6*/ 	.short	(.L_379 - .L_378)
	.align		4
.L_378:
        /*10a8*/ 	.word	index@(.nv.constant0._ZN7cutlass13device_kernelIN5flash11enable_sm90INS1_16FlashAttnFwdSm90INS1_25CollectiveMainloopFwdSm90ILi2EN4cute5tupleIJNS5_1CILi1EEES8_S8_EEENS6_IJNS7_ILi128EEESA_NS7_ILi256EEEEEELi256ENS_12float_e4m3_tEfNS_4arch4Sm90ELb0ELb0ELb0ELb1ELb0ELb0ELb0ELb1ELb1ELb1ELb1ELb0EEENS1_21CollectiveEpilogueFwdINS6_IJSA_SB_SA_EEES9_NS_10bfloat16_tESF_Li256ELb1ELb1ELb1ELb1EEENS1_36VarlenDynamicPersistentTileSchedulerILi128ELi128ELi256ELi128ELb1ELb1ELb1ELb0ELb1ELb1EEEEEEEEEvNT_6ParamsE)
        /*10ac*/ 	.short	0x0210
        /*10ae*/ 	.short	0x0af0


	//----- nvinfo : EIATTR_SW_WAR
	.align		4
.L_379:
        /*10b0*/ 	.byte	0x04, 0x36
        /*10b2*/ 	.short	(.L_381 - .L_380)
.L_380:
        /*10b4*/ 	.word	0x00000008
.L_381:


//--------------------- .nv.info._ZN7cutlass13device_kernelIN5flash11enable_sm90INS1_16FlashAttnFwdSm90INS1_25CollectiveMainloopFwdSm90ILi2EN4cute5tupleIJNS5_1CILi1EEES8_S8_EEENS6_IJNS7_ILi128EEESA_NS7_ILi256EEEEEELi256ENS_12float_e4m3_tEfNS_4arch4Sm90ELb0ELb0ELb0ELb1ELb0ELb1ELb0ELb1ELb1ELb1ELb1ELb0EEENS1_21CollectiveEpilogueFwdINS6_IJSA_SB_SA_EEES9_NS_10bfloat16_tESF_Li256ELb1ELb1ELb1ELb1EEENS1_36VarlenDynamicPersistentTileSchedulerILi128ELi128ELi256ELi128ELb1ELb1ELb1ELb0ELb1ELb1EEEEEEEEEvNT_6ParamsE --------------------------
	.section	.nv.info._ZN7cutlass13device_kernelIN5flash11enable_sm90INS1_16FlashAttnFwdSm90INS1_25CollectiveMainloopFwdSm90ILi2EN4cute5tupleIJNS5_1CILi1EEES8_S8_EEENS6_IJNS7_ILi128EEESA_NS7_ILi256EEEEEELi256ENS_12float_e4m3_tEfNS_4arch4Sm90ELb0ELb0ELb0ELb1ELb0ELb1ELb0ELb1ELb1ELb1ELb1ELb0EEENS1_21CollectiveEpilogueFwdINS6_IJSA_SB_SA_EEES9_NS_10bfloat16_tESF_Li256ELb1ELb1ELb1ELb1EEENS1_36VarlenDynamicPersistentTileSchedulerILi128ELi128ELi256ELi128ELb1ELb1ELb1ELb0ELb1ELb1EEEEEEEEEvNT_6ParamsE,"",@"SHT_CUDA_INFO"
	.sectionflags	@""
	.align	4


	//----- nvinfo : EIATTR_CUDA_API_VERSION
	.align		4
        /*0000*/ 	.byte	0x04, 0x37
        /*0002*/ 	.short	(.L_383 - .L_382)
.L_382:
        /*0004*/ 	.word	0x00000082


	//----- nvinfo : EIATTR_KPARAM_INFO
	.align		4
.L_383:
        /*0008*/ 	.byte	0x04, 0x17
        /*000a*/ 	.short	(.L_385 - .L_384)
.L_384:
        /*000c*/ 	.word	0x00000000
        /*0010*/ 	.short	0x0000
        /*0012*/ 	.short	0x0070
        /*0014*/ 	.byte	0x00, 0xf0, 0x01, 0x2a


	//----- nvinfo : EIATTR_SPARSE_MMA_MASK
	.align		4
.L_385:
        /*0018*/ 	.byte	0x03, 0x50
        /*001a*/ 	.short	0x0000


	//----- nvinfo : EIATTR_MAXREG_COUNT
	.align		4
        /*001c*/ 	.byte	0x03, 0x1b
        /*001e*/ 	.short	0x00a8


	//----- nvinfo : EIATTR_NUM_BARRIERS
	.align		4
        /*0020*/ 	.byte	0x02, 0x4c
        /*0022*/ 	.byte	0x10
	.zero		1


	//----- nvinfo : EIATTR_EXTERNS
	.align		4
        /*0024*/ 	.byte	0x04, 0x0f
        /*0026*/ 	.short	(.L_387 - .L_386)


	//   ....[0]....
	.align		4
.L_386:
        /*0028*/ 	.word	index@(__assertfail)


	//----- nvinfo : EIATTR_ANNOTATIONS
	.align		4
.L_387:
        /*002c*/ 	.byte	0x04, 0x55
        /*002e*/ 	.short	(.L_389 - .L_388)


	//   ....[0]....
.L_388:
        /* <DEDUP_REMOVED lines=254> */
        /*1004*/ 	.byte	0xd0, 0x0c, 0x03, 0x00, 0x01, 0x00, 0x00, 0x00, 0x70, 0x0d, 0x03, 0x00


	//----- nvinfo : EIATTR_MERCURY_ISA_VERSION
	.align		4
.L_389:
        /*1010*/ 	.byte	0x03, 0x5f
        /*1012*/ 	.short	0x0101


	//----- nvinfo : EIATTR_UNUSED_LOAD_BYTE_OFFSET
	.align		4
        /*1014*/ 	.byte	0x04, 0x44
        /*1016*/ 	.short	(.L_391 - .L_390)


	//   ....[0]....
.L_390:
        /*1018*/ 	.word	0x00000ae0
        /*101c*/ 	.word	0x0000fff0


	//   ....[1]....
        /*1020*/ 	.word	0x0001b620
        /*1024*/ 	.word	0x0000fff0


	//----- nvinfo : EIATTR_INT_WARP_WIDE_INSTR_OFFSETS
	.align		4
.L_391:
        /*1028*/ 	.byte	0x04, 0x31
        /*102a*/ 	.short	(.L_393 - .L_392)


	//   ....[0]....
.L_392:
        /*102c*/ 	.word	0x00000190


	//   ....[1]....
        /*1030*/ 	.word	0x000001d0


	//   ....[2]....
        /*1034*/ 	.word	0x00000240


	//   ....[3]....
        /*1038*/ 	.word	0x00025ac0


	//   ....[4]....
        /*103c*/ 	.word	0x00025b20


	//   ....[5]....
        /*1040*/ 	.word	0x00028d50


	//   ....[6]....
        /*1044*/ 	.word	0x00028db0


	//----- nvinfo : EIATTR_COOP_GROUP_MASK_REGIDS
	.align		4
.L_393:
        /*1048*/ 	.byte	0x04, 0x29
        /*104a*/ 	.short	(.L_395 - .L_394)


	//   ....[0]....
.L_394:
        /*104c*/ 	.word	0xffffffff


	//   ....[1]....
        /*1050*/ 	.word	0xffffffff


	//   ....[2]....
        /*1054*/ 	.word	0xffffffff


	//   ....[3]....
        /*1058*/ 	.word	0xffffffff


	//   ....[4]....
        /*105c*/ 	.word	0xffffffff


	//   ....[5]....
        /*1060*/ 	.word	0xffffffff


	//   ....[6]....
        /*1064*/ 	.word	0xffffffff


	//   ....[7]....
        /*1068*/ 	.word	0xffffffff


	//   ....[8]....
        /*106c*/ 	.word	0xffffffff


	//   ....[9]....
        /*1070*/ 	.word	0xffffffff


	//   ....[10]....
        /*1074*/ 	.word	0xffffffff


	//   ....[11]....
        /*1078*/ 	.word	0xffffffff


	//   ....[12]....
        /*107c*/ 	.word	0xffffffff


	//   ....[13]....
        /*1080*/ 	.word	0xffffffff


	//   ....[14]....
        /*1084*/ 	.word	0xffffffff


	//   ....[15]....
        /*1088*/ 	.word	0xffffffff


	//   ....[16]....
        /*108c*/ 	.word	0xffffffff


	//   ....[17]....
        /*1090*/ 	.word	0xffffffff


	//   ....[18]....
        /*1094*/ 	.word	0xffffffff


	//   ....[19]....
        /*1098*/ 	.word	0xffffffff


	//   ....[20]....
        /*109c*/ 	.word	0xffffffff


	//   ....[21]....
        /*10a0*/ 	.word	0xffffffff


	//   ....[22]....
        /*10a4*/ 	.word	0xffffffff


	//   ....[23]....
        /*10a8*/ 	.word	0xffffffff


	//   ....[24]....
        /*10ac*/ 	.word	0xffffffff


	//   ....[25]....
        /*10b0*/ 	.word	0xffffffff


	//   ....[26]....
        /*10b4*/ 	.word	0xffffffff


	//   ....[27]....
        /*10b8*/ 	.word	0xffffffff


	//   ....[28]....
        /*10bc*/ 	.word	0xffffffff


	//   ....[29]....
        /*10c0*/ 	.word	0xffffffff


	//   ....[30]....
        /*10c4*/ 	.word	0xffffffff


	//   ....[31]....
        /*10c8*/ 	.word	0xffffffff


	//   ....[32]....
        /*10cc*/ 	.word	0xffffffff


	//   ....[33]....
        /*10d0*/ 	.word	0xffffffff


	//   ....[34]....
        /*10d4*/ 	.word	0xffffffff


	//   ....[35]....
        /*10d8*/ 	.word	0xffffffff


	//   ....[36]....
        /*10dc*/ 	.word	0xffffffff


	//   ....[37]....
        /*10e0*/ 	.word	0xffffffff


	//   ....[38]....
        /*10e4*/ 	.word	0xffffffff


	//   ....[39]....
        /*10e8*/ 	.word	0xffffffff


	//   ....[40]....
        /*10ec*/ 	.word	0xffffffff


	//   ....[41]....
        /*10f0*/ 	.word	0xffffffff


	//   ....[42]....
        /*10f4*/ 	.word	0xffffffff


	//   ....[43]....
        /*10f8*/ 	.word	0xffffffff


	//   ....[44]....
        /*10fc*/ 	.word	0xffffffff


	//   ....[45]....
        /*1100*/ 	.word	0xffffffff


	//   ....[46]....
        /*1104*/ 	.word	0xffffffff


	//   ....[47]....
        /*1108*/ 	.word	0xffffffff


	//   ....[48]....
        /*110c*/ 	.word	0xffffffff


	//   ....[49]....
        /*1110*/ 	.word	0xffffffff


	//   ....[50]....
        /*1114*/ 	.word	0xffffffff


	//   ....[51]....
        /*1118*/ 	.word	0xffffffff


	//   ....[52]....
        /*111c*/ 	.word	0xffffffff


	//   ....[53]....
        /*1120*/ 	.word	0xffffffff


	//   ....[54]....
        /*1124*/ 	.word	0xffffffff


	//   ....[55]....
        /*1128*/ 	.word	0xffffffff


	//   ....[56]....
        /*112c*/ 	.word	0xffffffff


	//   ....[57]....
        /*1130*/ 	.word	0xffffffff


	//   ....[58]....
        /*1134*/ 	.word	0xffffffff


	//   ....[59]....
        /*1138*/ 	.word	0xffffffff


	//   ....[60]....
        /*113c*/ 	.word	0xffffffff


	//   ....[61]....
        /*1140*/ 	.word	0xffffffff


	//   ....[62]....
        /*1144*/ 	.word	0xffffffff


	//   ....[63]....
        /*1148*/ 	.word	0xffffffff


	//   ....[64]....
        /*114c*/ 	.word	0xffffffff


	//   ....[65]....
        /*1150*/ 	.word	0xffffffff


	//   ....[66]....
        /*1154*/ 	.word	0xffffffff


	//   ....[67]....
        /*1158*/ 	.word	0xffffffff


	//   ....[68]....
        /*115c*/ 	.word	0xffffffff


	//   ....[69]....
        /*1160*/ 	.word	0xffffffff


	//   ....[70]....
        /*1164*/ 	.word	0xffffffff


	//   ....[71]....
        /*1168*/ 	.word	0xffffffff


	//   ....[72]....
        /*116c*/ 	.word	0xffffffff


	//   ....[73]....
        /*1170*/ 	.word	0xffffffff


	//   ....[74]....
        /*1174*/ 	.word	0xffffffff


	//   ....[75]....
        /*1178*/ 	.word	0xffffffff


	//   ....[76]....
        /*117c*/ 	.word	0xffffffff


	//   ....[77]....
        /*1180*/ 	.word	0xffffffff


	//   ....[78]....
        /*1184*/ 	.word	0xffffffff


	//   ....[79]....
        /*1188*/ 	.word	0xffffffff


	//   ....[80]....
        /*118c*/ 	.word	0xffffffff


	//   ....[81]....
        /*1190*/ 	.word	0xffffffff


	//   ....[82]....
        /*1194*/ 	.word	0xffffffff


	//   ....[83]....
        /*1198*/ 	.word	0xffffffff


	//   ....[84]....
        /*119c*/ 	.word	0xffffffff


	//   ....[85]....
        /*11a0*/ 	.word	0xffffffff


	//   ....[86]....
        /*11a4*/ 	.word	0xffffffff


	//   ....[87]....
        /*11a8*/ 	.word	0xffffffff


	//   ....[88]....
        /*11ac*/ 	.word	0xffffffff


	//   ....[89]....
        /*11b0*/ 	.word	0xffffffff


	//   ....[90]....
        /*11b4*/ 	.word	0xffffffff


	//   ....[91]....
        /*11b8*/ 	.word	0xffffffff


	//   ....[92]....
        /*11bc*/ 	.word	0xffffffff


	//   ....[93]....
        /*11c0*/ 	.word	0xffffffff


	//   ....[94]....
        /*11c4*/ 	.word	0xffffffff


	//   ....[95]....
        /*11c8*/ 	.word	0xffffffff


	//   ....[96]....
        /*11cc*/ 	.word	0xffffffff


	//   ....[97]....
        /*11d0*/ 	.word	0xffffffff


	//   ....[98]....
        /*11d4*/ 	.word	0xffffffff


	//   ....[99]....
        /*11d8*/ 	.word	0xffffffff


	//   ....[100]....
        /*11dc*/ 	.word	0xffffffff


	//   ....[101]....
        /*11e0*/ 	.word	0xffffffff


	//   ....[102]....
        /*11e4*/ 	.word	0xffffffff


	//   ....[103]....
        /*11e8*/ 	.word	0xffffffff


	//   ....[104]....
        /*11ec*/ 	.word	0xffffffff


	//   ....[105]....
        /*11f0*/ 	.word	0xffffffff


	//   ....[106]....
        /*11f4*/ 	.word	0xffffffff


	//   ....[107]....
        /*11f8*/ 	.word	0xffffffff


	//   ....[108]....
        /*11fc*/ 	.word	0xffffffff


	//   ....[109]....
        /*1200*/ 	.word	0xffffffff


	//   ....[110]....
        /*1204*/ 	.word	0xffffffff


	//   ....[111]....
        /*1208*/ 	.word	0xffffffff


	//   ....[112]....
        /*120c*/ 	.word	0xffffffff


	//   ....[113]....
        /*1210*/ 	.word	0xffffffff


	//   ....[114]....
        /*1214*/ 	.word	0xffffffff


	//   ....[115]....
        /*1218*/ 	.word	0xffffffff


	//   ....[116]....
        /*121c*/ 	.word	0xffffffff


	//   ....[117]....
        /*1220*/ 	.word	0xffffffff


	//   ....[118]....
        /*1224*/ 	.word	0xffffffff


	//   ....[119]....
        /*1228*/ 	.word	0xffffffff


	//   ....[120]....
        /*122c*/ 	.word	0xffffffff


	//   ....[121]....
        /*1230*/ 	.word	0xffffffff


	//   ....[122]....
        /*1234*/ 	.word	0xffffffff


	//   ....[123]....
        /*1238*/ 	.word	0xffffffff


	//   ....[124]....
        /*123c*/ 	.word	0xffffffff


	//   ....[125]....
        /*1240*/ 	.word	0xffffffff


	//   ....[126]....
        /*1244*/ 	.word	0xffffffff


	//   ....[127]....
        /*1248*/ 	.word	0xffffffff


	//   ....[128]....
        /*124c*/ 	.word	0xffffffff


	//   ....[129]....
        /*1250*/ 	.word	0xffffffff


	//   ....[130]....
        /*1254*/ 	.word	0xffffffff


	//   ....[131]....
        /*1258*/ 	.word	0xffffffff


	//   ....[132]....
        /*125c*/ 	.word	0xffffffff


	//   ....[133]....
        /*1260*/ 	.word	0xffffffff


	//   ....[134]....
        /*1264*/ 	.word	0xffffffff


	//   ....[135]....
        /*1268*/ 	.word	0xffffffff


	//   ....[136]....
        /*126c*/ 	.word	0xffffffff


	//   ....[137]....
        /*1270*/ 	.word	0xffffffff


	//   ....[138]....
        /*1274*/ 	.word	0xffffffff


	//   ....[139]....
        /*1278*/ 	.word	0xffffffff


	//   ....[140]....
        /*127c*/ 	.word	0xffffffff


	//   ....[141]....
        /*1280*/ 	.word	0xffffffff


	//   ....[142]....
        /*1284*/ 	.word	0xffffffff


	//   ....[143]....
        /*1288*/ 	.word	0xffffffff


	//   ....[144]....
        /*128c*/ 	.word	0xffffffff


	//   ....[145]....
        /*1290*/ 	.word	0xffffffff


	//   ....[146]....
        /*1294*/ 	.word	0xffffffff


	//   ....[147]....
        /*1298*/ 	.word	0xffffffff


	//   ....[148]....
        /*129c*/ 	.word	0xffffffff


	//   ....[149]....
        /*12a0*/ 	.word	0xffffffff


	//   ....[150]....
        /*12a4*/ 	.word	0xffffffff


	//   ....[151]....
        /*12a8*/ 	.word	0xffffffff


	//   ....[152]....
        /*12ac*/ 	.word	0xffffffff


	//   ....[153]....
        /*12b0*/ 	.word	0xffffffff


	//   ....[154]....
        /*12b4*/ 	.word	0xffffffff


	//   ....[155]....
        /*12b8*/ 	.word	0xffffffff


	//   ....[156]....
        /*12bc*/ 	.word	0xffffffff


	//   ....[157]....
        /*12c0*/ 	.word	0xffffffff


	//   ....[158]....
        /*12c4*/ 	.word	0xffffffff


	//   ....[159]....
        /*12c8*/ 	.word	0xffffffff


	//   ....[160]....
        /*12cc*/ 	.word	0xffffffff


	//   ....[161]....
        /*12d0*/ 	.word	0xffffffff


	//   ....[162]....
        /*12d4*/ 	.word	0xffffffff


	//   ....[163]....
        /*12d8*/ 	.word	0xffffffff


	//   ....[164]....
        /*12dc*/ 	.word	0xffffffff


	//   ....[165]....
        /*12e0*/ 	.word	0xffffffff


	//   ....[166]....
        /*12e4*/ 	.word	0xffffffff


	//   ....[167]....
        /*12e8*/ 	.word	0xffffffff


	//   ....[168]....
        /*12ec*/ 	.word	0xffffffff


	//   ....[169]....
        /*12f0*/ 	.word	0xffffffff


	//   ....[170]....
        /*12f4*/ 	.word	0xffffffff


	//   ....[171]....
        /*12f8*/ 	.word	0xffffffff


	//   ....[172]....
        /*12fc*/ 	.word	0xffffffff


	//   ....[173]....
        /*1300*/ 	.word	0xffffffff


	//   ....[174]....
        /*1304*/ 	.word	0xffffffff


	//   ....[175]....
        /*1308*/ 	.word	0xffffffff


	//   ....[176]....
        /*130c*/ 	.word	0xffffffff


	//   ....[177]....
        /*1310*/ 	.word	0xffffffff


	//   ....[178]....
        /*1314*/ 	.word	0xffffffff


	//   ....[179]....
        /*1318*/ 	.word	0xffffffff


	//   ....[180]....
        /*131c*/ 	.word	0xffffffff


	//   ....[181]....
        /*1320*/ 	.word	0xffffffff


	//   ....[182]....
        /*1324*/ 	.word	0xffffffff


	//   ....[183]....
        /*1328*/ 	.word	0xffffffff


	//   ....[184]....
        /*132c*/ 	.word	0xffffffff


	//   ....[185]....
        /*1330*/ 	.word	0xffffffff


	//   ....[186]....
        /*1334*/ 	.word	0xffffffff


	//   ....[187]....
        /*1338*/ 	.word	0xffffffff


	//   ....[188]....
        /*133c*/ 	.word	0xffffffff


	//   ....[189]....
        /*1340*/ 	.word	0xffffffff


	//   ....[190]....
        /*1344*/ 	.word	0xffffffff


	//   ....[191]....
        /*1348*/ 	.word	0xffffffff


	//   ....[192]....
        /*134c*/ 	.word	0xffffffff


	//   ....[193]....
        /*1350*/ 	.word	0xffffffff


	//   ....[194]....
        /*1354*/ 	.word	0xffffffff


	//   ....[195]....
        /*1358*/ 	.word	0xffffffff


	//   ....[196]....
        /*135c*/ 	.word	0xffffffff


	//   ....[197]....
        /*1360*/ 	.word	0xffffffff


	//   ....[198]....
        /*1364*/ 	.word	0xffffffff


	//   ....[199]....
        /*1368*/ 	.word	0xffffffff


	//   ....[200]....
        /*136c*/ 	.word	0xffffffff


	//   ....[201]....
        /*1370*/ 	.word	0xffffffff


	//   ....[202]....
        /*1374*/ 	.word	0xffffffff


	//   ....[203]....
        /*1378*/ 	.word	0xffffffff


	//   ....[204]....
        /*137c*/ 	.word	0xffffffff


	//   ....[205]....
        /*1380*/ 	.word	0xffffffff


	//   ....[206]....
        /*1384*/ 	.word	0xffffffff


	//   ....[207]....
        /*1388*/ 	.word	0xffffffff


	//   ....[208]....
        /*138c*/ 	.word	0xffffffff


	//   ....[209]....
        /*1390*/ 	.word	0xffffffff


	//   ....[210]....
        /*1394*/ 	.word	0xffffffff


	//   ....[211]....
        /*1398*/ 	.word	0xffffffff


	//   ....[212]....
        /*139c*/ 	.word	0xffffffff


	//   ....[213]....
        /*13a0*/ 	.word	0xffffffff


	//   ....[214]....
        /*13a4*/ 	.word	0xffffffff


	//   ....[215]....
        /*13a8*/ 	.word	0xffffffff


	//   ....[216]....
        /*13ac*/ 	.word	0xffffffff


	//   ....[217]....
        /*13b0*/ 	.word	0xffffffff


	//   ....[218]....
        /*13b4*/ 	.word	0xffffffff


	//   ....[219]....
        /*13b8*/ 	.word	0xffffffff


	//   ....[220]....
        /*13bc*/ 	.word	0xffffffff


	//   ....[221]....
        /*13c0*/ 	.word	0xffffffff


	//   ....[222]....
        /*13c4*/ 	.word	0xffffffff


	//   ....[223]....
        /*13c8*/ 	.word	0xffffffff


	//   ....[224]....
        /*13cc*/ 	.word	0xffffffff


	//   ....[225]....
        /*13d0*/ 	.word	0xffffffff


	//   ....[226]....
        /*13d4*/ 	.word	0xffffffff


	//   ....[227]....
        /*13d8*/ 	.word	0xffffffff


	//   ....[228]....
        /*13dc*/ 	.word	0xffffffff


	//   ....[229]....
        /*13e0*/ 	.word	0xffffffff


	//   ....[230]....
        /*13e4*/ 	.word	0xffffffff


	//   ....[231]....
        /*13e8*/ 	.word	0xffffffff


	//   ....[232]....
        /*13ec*/ 	.word	0xffffffff


	//   ....[233]....
        /*13f0*/ 	.word	0xffffffff


	//   ....[234]....
        /*13f4*/ 	.word	0x0500000f


	//   ....[235]....
        /*13f8*/ 	.word	0x0500000f


	//   ....[236]....
        /*13fc*/ 	.word	0x0500000f


	//   ....[237]....
        /*1400*/ 	.word	0x0500000f


	//   ....[238]....
        /*1404*/ 	.word	0x0500000f


	//   ....[239]....
        /*1408*/ 	.word	0x0500000f


	//   ....[240]....
        /*140c*/ 	.word	0x0500000f


	//   ....[241]....
        /*1410*/ 	.word	0x0500000f


	//   ....[242]....
        /*1414*/ 	.word	0x0500000f


	//   ....[243]....
        /*1418*/ 	.word	0x0500000f


	//   ....[244]....
        /*141c*/ 	.word	0x0500000f


	//   ....[245]....
        /*1420*/ 	.word	0x0500000f


	//   ....[246]....
        /*1424*/ 	.word	0x0500000f


	//   ....[247]....
        /*1428*/ 	.word	0x0500000f


	//   ....[248]....
        /*142c*/ 	.word	0x0500000f


	//   ....[249]....
        /*1430*/ 	.word	0x0500000f


	//   ....[250]....
        /*1434*/ 	.word	0x0500000f


	//   ....[251]....
        /*1438*/ 	.word	0x0500000f


	//   ....[252]....
        /*143c*/ 	.word	0x0500000f


	//   ....[253]....
        /*1440*/ 	.word	0x0500000f


	//   ....[254]....
        /*1444*/ 	.word	0x0500000f


	//   ....[255]....
        /*1448*/ 	.word	0x0500000f


	//   ....[0]....
        /*144c*/ 	.word	0x0500000f


	//   ....[1]....
        /*1450*/ 	.word	0x0500000f


	//   ....[2]....
        /*1454*/ 	.word	0x0500000f


	//   ....[3]....
        /*1458*/ 	.word	0x0500000f


	//   ....[4]....
        /*145c*/ 	.word	0x0500000f


	//   ....[5]....
        /*1460*/ 	.word	0x0500000f


	//   ....[6]....
        /*1464*/ 	.word	0x0500000f


	//   ....[7]....
        /*1468*/ 	.word	0x0500000f


	//   ....[8]....
        /*146c*/ 	.word	0x0500000f


	//   ....[9]....
        /*1470*/ 	.word	0x0500000f


	//   ....[10]....
        /*1474*/ 	.word	0x0500000f


	//   ....[11]....
        /*1478*/ 	.word	0x0500000f


	//   ....[12]....
        /*147c*/ 	.word	0x0500000f


	//   ....[13]....
        /*1480*/ 	.word	0x0500000f


	//   ....[14]....
        /*1484*/ 	.word	0x0500000f


	//   ....[15]....
        /*1488*/ 	.word	0x0500000f


	//   ....[16]....
        /*148c*/ 	.word	0x0500000f


	//   ....[17]....
        /*1490*/ 	.word	0x0500000f


	//   ....[18]....
        /*1494*/ 	.word	0x0500000f


	//   ....[19]....
        /*1498*/ 	.word	0x0500000f


	//   ....[20]....
        /*149c*/ 	.word	0x0500000f


	//   ....[21]....
        /*14a0*/ 	.word	0x0500000f


	//   ....[22]....
        /*14a4*/ 	.word	0x0500000f


	//   ....[23]....
        /*14a8*/ 	.word	0x0500000f


	//   ....[24]....
        /*14ac*/ 	.word	0x0500000f


	//   ....[25]....
        /*14b0*/ 	.word	0x0500000f


	//   ....[26]....
        /*14b4*/ 	.word	0x0500000f


	//   ....[27]....
        /*14b8*/ 	.word	0x0500000f


	//   ....[28]....
        /*14bc*/ 	.word	0x0500000f


	//   ....[29]....
        /*14c0*/ 	.word	0x0500000f


	//   ....[30]....
        /*14c4*/ 	.word	0x0500000f


	//   ....[31]....
        /*14c8*/ 	.word	0x0500000f


	//   ....[32]....
        /*14cc*/ 	.word	0x0500000f


	//   ....[33]....
        /*14d0*/ 	.word	0x0500000f


	//   ....[34]....
        /*14d4*/ 	.word	0x0500000f


	//   ....[35]....
        /*14d8*/ 	.word	0x0500000f


	//   ....[36]....
        /*14dc*/ 	.word	0x0500000f


	//   ....[37]....
        /*14e0*/ 	.word	0x0500000f


	//   ....[38]....
        /*14e4*/ 	.word	0x0500000f


	//   ....[39]....
        /*14e8*/ 	.word	0x0500000f


	//   ....[40]....
        /*14ec*/ 	.word	0x0500000f


	//   ....[41]....
        /*14f0*/ 	.word	0x0500000f


	//   ....[42]....
        /*14f4*/ 	.word	0x0500000f


	//   ....[43]....
        /*14f8*/ 	.word	0x0500000f


	//   ....[44]....
        /*14fc*/ 	.word	0x0500000f


	//   ....[45]....
        /*1500*/ 	.word	0x0500000f


	//   ....[46]....
        /*1504*/ 	.word	0x0500000f


	//   ....[47]....
        /*1508*/ 	.word	0x0500000f


	//   ....[48]....
        /*150c*/ 	.word	0x0500000f


	//   ....[49]....
        /*1510*/ 	.word	0x0500000f


	//   ....[50]....
        /*1514*/ 	.word	0x0500000f


	//   ....[51]....
        /*1518*/ 	.word	0x0500000f


	//   ....[52]....
        /*151c*/ 	.word	0x0500000f


	//   ....[53]....
        /*1520*/ 	.word	0x0500000f


	//   ....[54]....
        /*1524*/ 	.word	0x0500000f


	//   ....[55]....
        /*1528*/ 	.word	0x0500000f


	//   ....[56]....
        /*152c*/ 	.word	0x0500000f


	//   ....[57]....
        /*1530*/ 	.word	0x0500000f


	//   ....[58]....
        /*1534*/ 	.word	0x0500000f


	//   ....[59]....
        /*1538*/ 	.word	0x0500000f


	//   ....[60]....
        /*153c*/ 	.word	0x0500000f


	//   ....[61]....
        /*1540*/ 	.word	0x0500000f


	//   ....[62]....
        /*1544*/ 	.word	0x0500000f


	//   ....[63]....
        /*1548*/ 	.word	0x0500000f


	//   ....[64]....
        /*154c*/ 	.word	0x0500000f


	//   ....[65]....
        /*1550*/ 	.word	0x0500000f


	//   ....[66]....
        /*1554*/ 	.word	0x0500000f


	//   ....[67]....
        /*1558*/ 	.word	0x0500000f


	//   ....[68]....
        /*155c*/ 	.word	0x0500000f


	//   ....[69]....
        /*1560*/ 	.word	0x0500000f


	//   ....[70]....
        /*1564*/ 	.word	0x0500000f


	//   ....[71]....
        /*1568*/ 	.word	0x0500000f


	//   ....[72]....
        /*156c*/ 	.word	0x0500000f


	//   ....[73]....
        /*1570*/ 	.word	0x0500000f


	//   ....[74]....
        /*1574*/ 	.word	0x0500000f


	//   ....[75]....
        /*1578*/ 	.word	0x0500000f


	//   ....[76]....
        /*157c*/ 	.word	0x0500000f


	//   ....[77]....
        /*1580*/ 	.word	0x0500000f


	//   ....[78]....
        /*1584*/ 	.word	0x0500000f


	//   ....[79]....
        /*1588*/ 	.word	0x0500000f


	//   ....[80]....
        /*158c*/ 	.word	0x0500000f


	//   ....[81]....
        /*1590*/ 	.word	0x0500000f


	//   ....[82]....
        /*1594*/ 	.word	0x0500000f


	//   ....[83]....
        /*1598*/ 	.word	0x0500000f


	//   ....[84]....
        /*159c*/ 	.word	0x0500000f


	//   ....[85]....
        /*15a0*/ 	.word	0x0500000f


	//   ....[86]....
        /*15a4*/ 	.word	0x0500000f


	//   ....[87]....
        /*15a8*/ 	.word	0x0500000f


	//   ....[88]....
        /*15ac*/ 	.word	0x0500000f


	//   ....[89]....
        /*15b0*/ 	.word	0x0500000f


	//   ....[90]....
        /*15b4*/ 	.word	0x0500000f


	//   ....[91]....
        /*15b8*/ 	.word	0x0500000f


	//   ....[92]....
        /*15bc*/ 	.word	0x0500000f


	//   ....[93]....
        /*15c0*/ 	.word	0x0500000f


	//   ....[94]....
        /*15c4*/ 	.word	0x0500000f


	//   ....[95]....
        /*15c8*/ 	.word	0x0500000f


	//   ....[96]....
        /*15cc*/ 	.word	0x0500000f


	//   ....[97]....
        /*15d0*/ 	.word	0x0500000f


	//   ....[98]....
        /*15d4*/ 	.word	0x0500000f


	//   ....[99]....
        /*15d8*/ 	.word	0x0500000f


	//   ....[100]....
        /*15dc*/ 	.word	0x0500000f


	//   ....[101]....
        /*15e0*/ 	.word	0x0500000f


	//   ....[102]....
        /*15e4*/ 	.word	0x0500000f


	//   ....[103]....
        /*15e8*/ 	.word	0x0500000f


	//   ....[104]....
        /*15ec*/ 	.word	0x0500000f


	//   ....[105]....
        /*15f0*/ 	.word	0x0500000f


	//   ....[106]....
        /*15f4*/ 	.word	0x0500000f


	//   ....[107]....
        /*15f8*/ 	.word	0x0500000f


	//   ....[108]....
        /*15fc*/ 	.word	0x0500000f


	//   ....[109]....
        /*1600*/ 	.word	0x0500000f


	//   ....[110]....
        /*1604*/ 	.word	0x0500000f


	//   ....[111]....
        /*1608*/ 	.word	0x0500000f


	//   ....[112]....
        /*160c*/ 	.word	0x0500000f


	//   ....[113]....
        /*1610*/ 	.word	0x0500000f


	//   ....[114]....
        /*1614*/ 	.word	0x0500000f


	//   ....[115]....
        /*1618*/ 	.word	0x0500000f


	//   ....[116]....
        /*161c*/ 	.word	0x0500000f


	//   ....[117]....
        /*1620*/ 	.word	0x0500000f


	//   ....[118]....
        /*1624*/ 	.word	0x0500000f


	//   ....[119]....
        /*1628*/ 	.word	0x0500000f


	//   ....[120]....
        /*162c*/ 	.word	0x0500000f


	//   ....[121]....
        /*1630*/ 	.word	0x0500000f


	//   ....[122]....
        /*1634*/ 	.word	0x0500000f


	//   ....[123]....
        /*1638*/ 	.word	0x0500000f


	//   ....[124]....
        /*163c*/ 	.word	0x0500000f


	//   ....[125]....
        /*1640*/ 	.word	0x0500000f


	//   ....[126]....
        /*1644*/ 	.word	0x0500000f


	//   ....[127]....
        /*1648*/ 	.word	0x0500000f


	//   ....[128]....
        /*164c*/ 	.word	0x0500000f


	//   ....[129]....
        /*1650*/ 	.word	0x0500000f


	//   ....[130]....
        /*1654*/ 	.word	0x0500000f


	//   ....[131]....
        /*1658*/ 	.word	0x0500000f


	//   ....[132]....
        /*165c*/ 	.word	0x0500000f


	//   ....[133]....
        /*1660*/ 	.word	0x0500000f


	//   ....[134]....
        /*1664*/ 	.word	0x0500000f


	//   ....[135]....
        /*1668*/ 	.word	0x0500000f


	//   ....[136]....
        /*166c*/ 	.word	0x0500000f


	//   ....[137]....
        /*1670*/ 	.word	0x0500000f


	//   ....[138]....
        /*1674*/ 	.word	0x0500000f


	//   ....[139]....
        /*1678*/ 	.word	0x0500000f


	//   ....[140]....
        /*167c*/ 	.word	0x0500000f


	//   ....[141]....
        /*1680*/ 	.word	0x0500000f


	//   ....[142]....
        /*1684*/ 	.word	0x0500000f


	//   ....[143]....
        /*1688*/ 	.word	0x0500000f


	//   ....[144]....
        /*168c*/ 	.word	0x0500000f


	//   ....[145]....
        /*1690*/ 	.word	0x0500000f


	//   ....[146]....
        /*1694*/ 	.word	0x0500000f


	//   ....[147]....
        /*1698*/ 	.word	0x0500000f


	//   ....[148]....
        /*169c*/ 	.word	0x0500000f


	//   ....[149]....
        /*16a0*/ 	.word	0x0500000f


	//   ....[150]....
        /*16a4*/ 	.word	0x0500000f


	//   ....[151]....
        /*16a8*/ 	.word	0x0500000f


	//   ....[152]....
        /*16ac*/ 	.word	0x0500000f


	//   ....[153]....
        /*16b0*/ 	.word	0x0500000f


	//   ....[154]....
        /*16b4*/ 	.word	0x0500000f


	//   ....[155]....
        /*16b8*/ 	.word	0x0500000f


	//   ....[156]....
        /*16bc*/ 	.word	0x0500000f


	//   ....[157]....
        /*16c0*/ 	.word	0x0500000f


	//   ....[158]....
        /*16c4*/ 	.word	0x0500000f


	//   ....[159]....
        /*16c8*/ 	.word	0x0500000f


	//   ....[160]....
        /*16cc*/ 	.word	0x0500000f


	//   ....[161]....
        /*16d0*/ 	.word	0x0500000f


	//   ....[162]....
        /*16d4*/ 	.word	0x0500000f


	//   ....[163]....
        /*16d8*/ 	.word	0x0500000f


	//   ....[164]....
        /*16dc*/ 	.word	0x0500000f


	//   ....[165]....
        /*16e0*/ 	.word	0x0500000f


	//   ....[166]....
        /*16e4*/ 	.word	0x0500000f


	//   ....[167]....
        /*16e8*/ 	.word	0x0500000f


	//   ....[168]....
        /*16ec*/ 	.word	0x0500000f


	//   ....[169]....
        /*16f0*/ 	.word	0x0500000f


	//   ....[170]....
        /*16f4*/ 	.word	0x0500000f


	//   ....[171]....
        /*16f8*/ 	.word	0x0500000f


	//----- nvinfo : EIATTR_COOP_GROUP_INSTR_OFFSETS
	.align		4
.L_395:
        /*16fc*/ 	.byte	0x04, 0x28
        /*16fe*/ 	.short	(.L_397 - .L_396)


	//   ....[0]....
.L_396:
        /*1700*/ 	.word	0x00000070


	//   ....[1]....
        /*1704*/ 	.word	0x000001a0


	//   ....[2]....
        /*1708*/ 	.word	0x000001f0


	//   ....[3]....
        /*170c*/ 	.word	0x00000420


	//   ....[4]....
        /*1710*/ 	.word	0x00000580


	//   ....[5]....
        /*1714*/ 	.word	0x000006a0


	//   ....[6]....
        /*1718*/ 	.word	0x00000800


	//   ....[7]....
        /*171c*/ 	.word	0x0000dc60


	//   ....[8]....
        /*1720*/ 	.word	0x0000e1f0


	//   ....[9]....
        /*1724*/ 	.word	0x0000e200


	//   ....[10]....
        /*1728*/ 	.word	0x0000e210


	//   ....[11]....
        /*172c*/ 	.word	0x0000e220


	//   ....[12]....
        /*1730*/ 	.word	0x00011860


	//   ....[13]....
        /*1734*/ 	.word	0x00011870


	//   ....[14]....
        /*1738*/ 	.word	0x00011880


	//   ....[15]....
        /*173c*/ 	.word	0x00011890


	//   ....[16]....
        /*1740*/ 	.word	0x00016110


	//   ....[17]....
        /*1744*/ 	.word	0x000161d0


	//   ....[18]....
        /*1748*/ 	.word	0x000164f0


	//   ....[19]....
        /*174c*/ 	.word	0x00016510


	//   ....[20]....
        /*1750*/ 	.word	0x00018a50


	//   ....[21]....
        /*1754*/ 	.word	0x00018d20


	//   ....[22]....
        /*1758*/ 	.word	0x00018d80


	//   ....[23]....
        /*175c*/ 	.word	0x00018da0


	//   ....[24]....
        /*1760*/ 	.word	0x0001aab0


	//   ....[25]....
        /*1764*/ 	.word	0x0001aac0


	//   ....[26]....
        /*1768*/ 	.word	0x0001aae0


	//   ....[27]....
        /*176c*/ 	.word	0x0001ab00


	//   ....[28]....
        /*1770*/ 	.word	0x0001bdb0


	//   ....[29]....
        /*1774*/ 	.word	0x0001bde0


	//   ....[30]....
        /*1778*/ 	.word	0x0001be10


	//   ....[31]....
        /*177c*/ 	.word	0x0001be40


	//   ....[32]....
        /*1780*/ 	.word	0x0001be70


	//   ....[33]....
        /*1784*/ 	.word	0x0001bea0


	//   ....[34]....
        /*1788*/ 	.word	0x0001bed0


	//   ....[35]....
        /*178c*/ 	.word	0x0001bf00


	//   ....[36]....
        /*1790*/ 	.word	0x0001bf30


	//   ....[37]....
        /*1794*/ 	.word	0x0001bf60


	//   ....[38]....
        /*1798*/ 	.word	0x0001bf90


	//   ....[39]....
        /*179c*/ 	.word	0x0001bfc0


	//   ....[40]....
        /*17a0*/ 	.word	0x0001bff0


	//   ....[41]....
        /*17a4*/ 	.word	0x0001c020


	//   ....[42]....
        /*17a8*/ 	.word	0x0001c050


	//   ....[43]....
        /*17ac*/ 	.word	0x0001c080


	//   ....[44]....
        /*17b0*/ 	.word	0x0001c0b0


	//   ....[45]....
        /*17b4*/ 	.word	0x0001c0e0


	//   ....[46]....
        /*17b8*/ 	.word	0x0001c110


	//   ....[47]....
        /*17bc*/ 	.word	0x0001c140


	//   ....[48]....
        /*17c0*/ 	.word	0x0001c170


	//   ....[49]....
        /*17c4*/ 	.word	0x0001c1a0


	//   ....[50]....
        /*17c8*/ 	.word	0x0001c1d0


	//   ....[51]....
        /*17cc*/ 	.word	0x0001c200


	//   ....[52]....
        /*17d0*/ 	.word	0x0001c230


	//   ....[53]....
        /*17d4*/ 	.word	0x0001c260


	//   ....[54]....
        /*17d8*/ 	.word	0x0001c290


	//   ....[55]....
        /*17dc*/ 	.word	0x0001c2c0


	//   ....[56]....
        /*17e0*/ 	.word	0x0001c2f0


	//   ....[57]....
        /*17e4*/ 	.word	0x0001c320


	//   ....[58]....
        /*17e8*/ 	.word	0x0001c350


	//   ....[59]....
        /*17ec*/ 	.word	0x0001c380


	//   ....[60]....
        /*17f0*/ 	.word	0x0001c3b0


	//   ....[61]....
        /*17f4*/ 	.word	0x0001c3e0


	//   ....[62]....
        /*17f8*/ 	.word	0x0001c410


	//   ....[63]....
        /*17fc*/ 	.word	0x0001c440


	//   ....[64]....
        /*1800*/ 	.word	0x0001c470


	//   ....[65]....
        /*1804*/ 	.word	0x0001c4a0


	//   ....[66]....
        /*1808*/ 	.word	0x0001c4d0


	//   ....[67]....
        /*180c*/ 	.word	0x0001c500


	//   ....[68]....
        /*1810*/ 	.word	0x0001c530


	//   ....[69]....
        /*1814*/ 	.word	0x0001c560


	//   ....[70]....
        /*1818*/ 	.word	0x0001c590


	//   ....[71]....
        /*181c*/ 	.word	0x0001c5c0


	//   ....[72]....
        /*1820*/ 	.word	0x0001c5f0


	//   ....[73]....
        /*1824*/ 	.word	0x0001c620


	//   ....[74]....
        /*1828*/ 	.word	0x0001c650


	//   ....[75]....
        /*182c*/ 	.word	0x0001c680


	//   ....[76]....
        /*1830*/ 	.word	0x0001c6b0


	//   ....[77]....
        /*1834*/ 	.word	0x0001c6e0


	//   ....[78]....
        /*1838*/ 	.word	0x0001c710


	//   ....[79]....
        /*183c*/ 	.word	0x0001c740


	//   ....[80]....
        /*1840*/ 	.word	0x0001c770


	//   ....[81]....
        /*1844*/ 	.word	0x0001c7a0


	//   ....[82]....
        /*1848*/ 	.word	0x0001c7d0


	//   ....[83]....
        /*184c*/ 	.word	0x0001c800


	//   ....[84]....
        /*1850*/ 	.word	0x0001c830


	//   ....[85]....
        /*1854*/ 	.word	0x0001c860


	//   ....[86]....
        /*1858*/ 	.word	0x0001c890


	//   ....[87]....
        /*185c*/ 	.word	0x0001c8c0


	//   ....[88]....
        /*1860*/ 	.word	0x0001c8f0


	//   ....[89]....
        /*1864*/ 	.word	0x0001c920


	//   ....[90]....
        /*1868*/ 	.word	0x0001c950


	//   ....[91]....
        /*186c*/ 	.word	0x0001c980


	//   ....[92]....
        /*1870*/ 	.word	0x0001c9b0


	//   ....[93]....
        /*1874*/ 	.word	0x0001c9e0


	//   ....[94]....
        /*1878*/ 	.word	0x0001ca10


	//   ....[95]....
        /*187c*/ 	.word	0x0001ca40


	//   ....[96]....
        /*1880*/ 	.word	0x0001ca70


	//   ....[97]....
        /*1884*/ 	.word	0x0001caa0


	//   ....[98]....
        /*1888*/ 	.word	0x0001cad0


	//   ....[99]....
        /*188c*/ 	.word	0x0001cb00


	//   ....[100]....
        /*1890*/ 	.word	0x0001cb30


	//   ....[101]....
        /*1894*/ 	.word	0x0001cb60


	//   ....[102]....
        /*1898*/ 	.word	0x0001cb90


	//   ....[103]....
        /*189c*/ 	.word	0x0001cbc0


	//   ....[104]....
        /*18a0*/ 	.word	0x0001cbf0


	//   ....[105]....
        /*18a4*/ 	.word	0x0001cc20


	//   ....[106]....
        /*18a8*/ 	.word	0x0001cc50


	//   ....[107]....
        /*18ac*/ 	.word	0x0001cc80


	//   ....[108]....
        /*18b0*/ 	.word	0x0001ccb0


	//   ....[109]....
        /*18b4*/ 	.word	0x0001cce0


	//   ....[110]....
        /*18b8*/ 	.word	0x0001cd10


	//   ....[111]....
        /*18bc*/ 	.word	0x0001cd40


	//   ....[112]....
        /*18c0*/ 	.word	0x0001cd70


	//   ....[113]....
        /*18c4*/ 	.word	0x0001cda0


	//   ....[114]....
        /*18c8*/ 	.word	0x0001cdd0


	//   ....[115]....
        /*18cc*/ 	.word	0x0001ce00


	//   ....[116]....
        /*18d0*/ 	.word	0x0001ce30


	//   ....[117]....
        /*18d4*/ 	.word	0x0001ce60


	//   ....[118]....
        /*18d8*/ 	.word	0x0001ce90


	//   ....[119]....
        /*18dc*/ 	.word	0x0001cec0


	//   ....[120]....
        /*18e0*/ 	.word	0x0001cef0


	//   ....[121]....
        /*18e4*/ 	.word	0x0001cf20


	//   ....[122]....
        /*18e8*/ 	.word	0x0001cf50


	//   ....[123]....
        /*18ec*/ 	.word	0x0001cf80


	//   ....[124]....
        /*18f0*/ 	.word	0x0001cfb0


	//   ....[125]....
        /*18f4*/ 	.word	0x0001cfe0


	//   ....[126]....
        /*18f8*/ 	.word	0x0001d010


	//   ....[127]....
        /*18fc*/ 	.word	0x0001d040


	//   ....[128]....
        /*1900*/ 	.word	0x0001d070


	//   ....[129]....
        /*1904*/ 	.word	0x0001d0a0


	//   ....[130]....
        /*1908*/ 	.word	0x0001d0d0


	//   ....[131]....
        /*190c*/ 	.word	0x0001d100


	//   ....[132]....
        /*1910*/ 	.word	0x0001d130


	//   ....[133]....
        /*1914*/ 	.word	0x0001d160


	//   ....[134]....
        /*1918*/ 	.word	0x0001d190


	//   ....[135]....
        /*191c*/ 	.word	0x0001d1c0


	//   ....[136]....
        /*1920*/ 	.word	0x0001d1f0


	//   ....[137]....
        /*1924*/ 	.word	0x0001d220


	//   ....[138]....
        /*1928*/ 	.word	0x0001d250


	//   ....[139]....
        /*192c*/ 	.word	0x0001d280


	//   ....[140]....
        /*1930*/ 	.word	0x0001d2b0


	//   ....[141]....
        /*1934*/ 	.word	0x0001d2e0


	//   ....[142]....
        /*1938*/ 	.word	0x0001d310


	//   ....[143]....
        /*193c*/ 	.word	0x0001d340


	//   ....[144]....
        /*1940*/ 	.word	0x0001d370


	//   ....[145]....
        /*1944*/ 	.word	0x0001d3a0


	//   ....[146]....
        /*1948*/ 	.word	0x0001d3d0


	//   ....[147]....
        /*194c*/ 	.word	0x0001d3e0


	//   ....[148]....
        /*1950*/ 	.word	0x0001d410


	//   ....[149]....
        /*1954*/ 	.word	0x0001d420


	//   ....[150]....
        /*1958*/ 	.word	0x0001d450


	//   ....[151]....
        /*195c*/ 	.word	0x0001d460


	//   ....[152]....
        /*1960*/ 	.word	0x0001d490


	//   ....[153]....
        /*1964*/ 	.word	0x0001d4a0


	//   ....[154]....
        /*1968*/ 	.word	0x0001d4d0


	//   ....[155]....
        /*196c*/ 	.word	0x0001d4e0


	//   ....[156]....
        /*1970*/ 	.word	0x0001df90


	//   ....[157]....
        /*1974*/ 	.word	0x0001dfb0


	//   ....[158]....
        /*1978*/ 	.word	0x0001dfc0


	//   ....[159]....
        /*197c*/ 	.word	0x0001dfd0


	//   ....[160]....
        /*1980*/ 	.word	0x0001e9d0


	//   ....[161]....
        /*1984*/ 	.word	0x0001e9e0


	//   ....[162]....
        /*1988*/ 	.word	0x0001ebb0


	//   ....[163]....
        /*198c*/ 	.word	0x0001ebc0


	//   ....[164]....
        /*1990*/ 	.word	0x0001edb0


	//   ....[165]....
        /*1994*/ 	.word	0x0001edc0


	//   ....[166]....
        /*1998*/ 	.word	0x0001ef90


	//   ....[167]....
        /*199c*/ 	.word	0x0001efa0


	//   ....[168]....
        /*19a0*/ 	.word	0x0001f410


	//   ....[169]....
        /*19a4*/ 	.word	0x0001f420


	//   ....[170]....
        /*19a8*/ 	.word	0x000203c0


	//   ....[171]....
        /*19ac*/ 	.word	0x000203d0


	//   ....[172]....
        /*19b0*/ 	.word	0x00022610


	//   ....[173]....
        /*19b4*/ 	.word	0x00022620


	//   ....[174]....
        /*19b8*/ 	.word	0x000227f0


	//   ....[175]....
        /*19bc*/ 	.word	0x00022800


	//   ....[176]....
        /*19c0*/ 	.word	0x000229d0


	//   ....[177]....
        /*19c4*/ 	.word	0x000229e0


	//   ....[178]....
        /*19c8*/ 	.word	0x00022bb0


	//   ....[179]....
        /*19cc*/ 	.word	0x00022bc0


	//   ....[180]....
        /*19d0*/ 	.word	0x00022df0


	//   ....[181]....
        /*19d4*/ 	.word	0x00023030


	//   ....[182]....
        /*19d8*/ 	.word	0x00023060


	//   ....[183]....
        /*19dc*/ 	.word	0x00023090


	//   ....[184]....
        /*19e0*/ 	.word	0x000230c0


	//   ....[185]....
        /*19e4*/ 	.word	0x000230f0


	//   ....[186]....
        /*19e8*/ 	.word	0x00023120


	//   ....[187]....
        /*19ec*/ 	.word	0x000232c0


	//   ....[188]....
        /*19f0*/ 	.word	0x000232f0


	//   ....[189]....
        /*19f4*/ 	.word	0x00023320


	//   ....[190]....
        /*19f8*/ 	.word	0x00023350


	//   ....[191]....
        /*19fc*/ 	.word	0x00023380


	//   ....[192]....
        /*1a00*/ 	.word	0x000233b0


	//   ....[193]....
        /*1a04*/ 	.word	0x00023430


	//   ....[194]....
        /*1a08*/ 	.word	0x00023470


	//   ....[195]....
        /*1a0c*/ 	.word	0x00023480


	//   ....[196]....
        /*1a10*/ 	.word	0x00023530


	//   ....[197]....
        /*1a14*/ 	.word	0x00024740


	//   ....[198]....
        /*1a18*/ 	.word	0x00026260


	//   ....[199]....
        /*1a1c*/ 	.word	0x00026f90


	//   ....[200]....
        /*1a20*/ 	.word	0x00026fc0


	//   ....[201]....
        /*1a24*/ 	.word	0x00026fe0


	//   ....[202]....
        /*1a28*/ 	.word	0x00027000


	//   ....[203]....
        /*1a2c*/ 	.word	0x00027110


	//   ....[204]....
        /*1a30*/ 	.word	0x00027120


	//   ....[205]....
        /*1a34*/ 	.word	0x000271b0


	//   ....[206]....
        /*1a38*/ 	.word	0x000271c0


	//   ....[207]....
        /*1a3c*/ 	.word	0x00027250


	//   ....[208]....
        /*1a40*/ 	.word	0x00027260


	//   ....[209]....
        /*1a44*/ 	.word	0x000272f0


	//   ....[210]....
        /*1a48*/ 	.word	0x00027300


	//   ....[211]....
        /*1a4c*/ 	.word	0x00027390


	//   ....[212]....
        /*1a50*/ 	.word	0x000273a0


	//   ....[213]....
        /*1a54*/ 	.word	0x000273f0


	//   ....[214]....
        /*1a58*/ 	.word	0x00027420


	//   ....[215]....
        /*1a5c*/ 	.word	0x00029d30


	//   ....[216]....
        /*1a60*/ 	.word	0x00029d60


	//   ....[217]....
        /*1a64*/ 	.word	0x00029dc0


	//   ....[218]....
        /*1a68*/ 	.word	0x00029df0


	//   ....[219]....
        /*1a6c*/ 	.word	0x00029e20


	//   ....[220]....
        /*1a70*/ 	.word	0x00029e50


	//   ....[221]....
        /*1a74*/ 	.word	0x00029e80


	//   ....[222]....
        /*1a78*/ 	.word	0x00029eb0


	//   ....[223]....
        /*1a7c*/ 	.word	0x0002a080


	//   ....[224]....
        /*1a80*/ 	.word	0x0002a0b0


	//   ....[225]....
        /*1a84*/ 	.word	0x0002a0e0


	//   ....[226]....
        /*1a88*/ 	.word	0x0002a110


	//   ....[227]....
        /*1a8c*/ 	.word	0x0002a140


	//   ....[228]....
        /*1a90*/ 	.word	0x0002a170


	//   ....[229]....
        /*1a94*/ 	.word	0x0002a240


	//   ....[230]....
        /*1a98*/ 	.word	0x0002a260


	//   ....[231]....
        /*1a9c*/ 	.word	0x0002a270


	//   ....[232]....
        /*1aa0*/ 	.word	0x0002a2d0


	//   ....[233]....
        /*1aa4*/ 	.word	0x0002aa20


	//   ....[234]....
        /*1aa8*/ 	.word	0x0002aec0


	//   ....[235]....
        /*1aac*/ 	.word	0x0002af70


	//   ....[236]....
        /*1ab0*/ 	.word	0x0002b000


	//   ....[237]....
        /*1ab4*/ 	.word	0x0002b050


	//   ....[238]....
        /*1ab8*/ 	.word	0x0002b0a0


	//   ....[239]....
        /*1abc*/ 	.word	0x0002b190


	//   ....[240]....
        /*1ac0*/ 	.word	0x0002b220


	//   ....[241]....
        /*1ac4*/ 	.word	0x0002b270


	//   ....[242]....
        /*1ac8*/ 	.word	0x0002b2c0


	//   ....[243]....
        /*1acc*/ 	.word	0x0002b5b0


	//   ....[244]....
        /*1ad0*/ 	.word	0x0002b6d0


	//   ....[245]....
        /*1ad4*/ 	.word	0x0002b7f0


	//   ....[246]....
        /*1ad8*/ 	.word	0x0002b910


	//   ....[247]....
        /*1adc*/ 	.word	0x0002ba30


	//   ....[248]....
        /*1ae0*/ 	.word	0x0002bb50


	//   ....[249]....
        /*1ae4*/ 	.word	0x0002bc70


	//   ....[250]....
        /*1ae8*/ 	.word	0x0002bd90


	//   ....[251]....
        /*1aec*/ 	.word	0x0002beb0


	//   ....[252]....
        /*1af0*/ 	.word	0x0002bfd0


	//   ....[253]....
        /*1af4*/ 	.word	0x0002c090


	//   ....[254]....
        /*1af8*/ 	.word	0x0002c0e0


	//   ....[255]....
        /*1afc*/ 	.word	0x0002c160


	//   ....[0]....
        /*1b00*/ 	.word	0x0002c1d0


	//   ....[1]....
        /*1b04*/ 	.word	0x0002c230


	//   ....[2]....
        /*1b08*/ 	.word	0x0002c280


	//   ....[3]....
        /*1b0c*/ 	.word	0x0002c300


	//   ....[4]....
        /*1b10*/ 	.word	0x0002c370


	//   ....[5]....
        /*1b14*/ 	.word	0x0002c3d0


	//   ....[6]....
        /*1b18*/ 	.word	0x0002c420


	//   ....[7]....
        /*1b1c*/ 	.word	0x0002c4a0


	//   ....[8]....
        /*1b20*/ 	.word	0x0002c510


	//   ....[9]....
        /*1b24*/ 	.word	0x0002c570


	//   ....[10]....
        /*1b28*/ 	.word	0x0002c5c0


	//   ....[11]....
        /*1b2c*/ 	.word	0x0002c640


	//   ....[12]....
        /*1b30*/ 	.word	0x0002c6b0


	//   ....[13]....
        /*1b34*/ 	.word	0x0002c710


	//   ....[14]....
        /*1b38*/ 	.word	0x0002c760


	//   ....[15]....
        /*1b3c*/ 	.word	0x0002c7e0


	//   ....[16]....
        /*1b40*/ 	.word	0x0002c850


	//   ....[17]....
        /*1b44*/ 	.word	0x0002c8b0


	//   ....[18]....
        /*1b48*/ 	.word	0x0002c900


	//   ....[19]....
        /*1b4c*/ 	.word	0x0002c980


	//   ....[20]....
        /*1b50*/ 	.word	0x0002c9f0


	//   ....[21]....
        /*1b54*/ 	.word	0x0002ca50


	//   ....[22]....
        /*1b58*/ 	.word	0x0002caa0


	//   ....[23]....
        /*1b5c*/ 	.word	0x0002cb20


	//   ....[24]....
        /*1b60*/ 	.word	0x0002cb90


	//   ....[25]....
        /*1b64*/ 	.word	0x0002cbf0


	//   ....[26]....
        /*1b68*/ 	.word	0x0002cc40


	//   ....[27]....
        /*1b6c*/ 	.word	0x0002ccc0


	//   ....[28]....
        /*1b70*/ 	.word	0x0002cd30


	//   ....[29]....
        /*1b74*/ 	.word	0x0002cd90


	//   ....[30]....
        /*1b78*/ 	.word	0x0002cde0


	//   ....[31]....
        /*1b7c*/ 	.word	0x0002ce60


	//   ....[32]....
        /*1b80*/ 	.word	0x0002ced0


	//   ....[33]....
        /*1b84*/ 	.word	0x0002cf30


	//   ....[34]....
        /*1b88*/ 	.word	0x0002cf80


	//   ....[35]....
        /*1b8c*/ 	.word	0x0002d000


	//   ....[36]....
        /*1b90*/ 	.word	0x0002d070


	//   ....[37]....
        /*1b94*/ 	.word	0x0002d0d0


	//   ....[38]....
        /*1b98*/ 	.word	0x0002d120


	//   ....[39]....
        /*1b9c*/ 	.word	0x0002d1a0


	//   ....[40]....
        /*1ba0*/ 	.word	0x0002d210


	//   ....[41]....
        /*1ba4*/ 	.word	0x0002d270


	//   ....[42]....
        /*1ba8*/ 	.word	0x0002d2c0


	//   ....[43]....
        /*1bac*/ 	.word	0x0002d340


	//   ....[44]....
        /*1bb0*/ 	.word	0x0002d3b0


	//   ....[45]....
        /*1bb4*/ 	.word	0x0002d410


	//   ....[46]....
        /*1bb8*/ 	.word	0x0002d460


	//   ....[47]....
        /*1bbc*/ 	.word	0x0002d4e0


	//   ....[48]....
        /*1bc0*/ 	.word	0x0002d550


	//   ....[49]....
        /*1bc4*/ 	.word	0x0002d5b0


	//   ....[50]....
        /*1bc8*/ 	.word	0x0002d600


	//   ....[51]....
        /*1bcc*/ 	.word	0x0002d680


	//   ....[52]....
        /*1bd0*/ 	.word	0x0002d6f0


	//   ....[53]....
        /*1bd4*/ 	.word	0x0002d750


	//   ....[54]....
        /*1bd8*/ 	.word	0x0002d7a0


	//   ....[55]....
        /*1bdc*/ 	.word	0x0002d820


	//   ....[56]....
        /*1be0*/ 	.word	0x0002d890


	//   ....[57]....
        /*1be4*/ 	.word	0x0002d8f0


	//   ....[58]....
        /*1be8*/ 	.word	0x0002d940


	//   ....[59]....
        /*1bec*/ 	.word	0x0002d9c0


	//   ....[60]....
        /*1bf0*/ 	.word	0x0002da30


	//   ....[61]....
        /*1bf4*/ 	.word	0x0002da90


	//   ....[62]....
        /*1bf8*/ 	.word	0x0002dae0


	//   ....[63]....
        /*1bfc*/ 	.word	0x0002db60


	//   ....[64]....
        /*1c00*/ 	.word	0x0002dbd0


	//   ....[65]....
        /*1c04*/ 	.word	0x0002dc30


	//   ....[66]....
        /*1c08*/ 	.word	0x0002dc80


	//   ....[67]....
        /*1c0c*/ 	.word	0x0002dd00


	//   ....[68]....
        /*1c10*/ 	.word	0x0002dd70


	//   ....[69]....
        /*1c14*/ 	.word	0x0002ddd0


	//   ....[70]....
        /*1c18*/ 	.word	0x0002de20


	//   ....[71]....
        /*1c1c*/ 	.word	0x0002dea0


	//   ....[72]....
        /*1c20*/ 	.word	0x0002df10


	//   ....[73]....
        /*1c24*/ 	.word	0x0002df70


	//   ....[74]....
        /*1c28*/ 	.word	0x0002dfc0


	//   ....[75]....
        /*1c2c*/ 	.word	0x0002e040


	//   ....[76]....
        /*1c30*/ 	.word	0x0002e0b0


	//   ....[77]....
        /*1c34*/ 	.word	0x0002e110


	//   ....[78]....
        /*1c38*/ 	.word	0x0002e160


	//   ....[79]....
        /*1c3c*/ 	.word	0x0002e1e0


	//   ....[80]....
        /*1c40*/ 	.word	0x0002e250


	//   ....[81]....
        /*1c44*/ 	.word	0x0002e2b0


	//   ....[82]....
        /*1c48*/ 	.word	0x0002e300


	//   ....[83]....
        /*1c4c*/ 	.word	0x0002e360


	//   ....[84]....
        /*1c50*/ 	.word	0x0002e3f0


	//   ....[85]....
        /*1c54*/ 	.word	0x0002e450


	//   ....[86]....
        /*1c58*/ 	.word	0x0002e4a0


	//   ....[87]....
        /*1c5c*/ 	.word	0x0002e520


	//   ....[88]....
        /*1c60*/ 	.word	0x0002e590


	//   ....[89]....
        /*1c64*/ 	.word	0x0002e5f0


	//   ....[90]....
        /*1c68*/ 	.word	0x0002e640


	//   ....[91]....
        /*1c6c*/ 	.word	0x0002e6c0


	//   ....[92]....
        /*1c70*/ 	.word	0x0002e730


	//   ....[93]....
        /*1c74*/ 	.word	0x0002e790


	//   ....[94]....
        /*1c78*/ 	.word	0x0002e7e0


	//   ....[95]....
        /*1c7c*/ 	.word	0x0002e860


	//   ....[96]....
        /*1c80*/ 	.word	0x0002e8d0


	//   ....[97]....
        /*1c84*/ 	.word	0x0002e930


	//   ....[98]....
        /*1c88*/ 	.word	0x0002e980


	//   ....[99]....
        /*1c8c*/ 	.word	0x0002ea00


	//   ....[100]....
        /*1c90*/ 	.word	0x0002ea70


	//   ....[101]....
        /*1c94*/ 	.word	0x0002ead0


	//   ....[102]....
        /*1c98*/ 	.word	0x0002eb20


	//   ....[103]....
        /*1c9c*/ 	.word	0x0002eba0


	//   ....[104]....
        /*1ca0*/ 	.word	0x0002ec10


	//   ....[105]....
        /*1ca4*/ 	.word	0x0002ec70


	//   ....[106]....
        /*1ca8*/ 	.word	0x0002ecc0


	//   ....[107]....
        /*1cac*/ 	.word	0x0002ed40


	//   ....[108]....
        /*1cb0*/ 	.word	0x0002edb0


	//   ....[109]....
        /*1cb4*/ 	.word	0x0002ee10


	//   ....[110]....
        /*1cb8*/ 	.word	0x0002ee60


	//   ....[111]....
        /*1cbc*/ 	.word	0x0002eee0


	//   ....[112]....
        /*1cc0*/ 	.word	0x0002ef50


	//   ....[113]....
        /*1cc4*/ 	.word	0x0002efc0


	//   ....[114]....
        /*1cc8*/ 	.word	0x0002f010


	//   ....[115]....
        /*1ccc*/ 	.word	0x0002f0a0


	//   ....[116]....
        /*1cd0*/ 	.word	0x0002f0f0


	//   ....[117]....
        /*1cd4*/ 	.word	0x0002f180


	//   ....[118]....
        /*1cd8*/ 	.word	0x0002f210


	//   ....[119]....
        /*1cdc*/ 	.word	0x0002f2a0


	//   ....[120]....
        /*1ce0*/ 	.word	0x0002f330


	//   ....[121]....
        /*1ce4*/ 	.word	0x0002f3c0


	//   ....[122]....
        /*1ce8*/ 	.word	0x0002f450


	//   ....[123]....
        /*1cec*/ 	.word	0x0002f4d0


	//   ....[124]....
        /*1cf0*/ 	.word	0x0002f520


	//   ....[125]....
        /*1cf4*/ 	.word	0x0002f5c0


	//   ....[126]....
        /*1cf8*/ 	.word	0x0002f650


	//   ....[127]....
        /*1cfc*/ 	.word	0x0002f6e0


	//   ....[128]....
        /*1d00*/ 	.word	0x0002f730


	//   ....[129]....
        /*1d04*/ 	.word	0x0002f7c0


	//   ....[130]....
        /*1d08*/ 	.word	0x0002f850


	//   ....[131]....
        /*1d0c*/ 	.word	0x0002f8e0


	//   ....[132]....
        /*1d10*/ 	.word	0x0002f970


	//   ....[133]....
        /*1d14*/ 	.word	0x0002fa00


	//   ....[134]....
        /*1d18*/ 	.word	0x0002fa90


	//   ....[135]....
        /*1d1c*/ 	.word	0x0002fb50


	//   ....[136]....
        /*1d20*/ 	.word	0x0002fe30


	//   ....[137]....
        /*1d24*/ 	.word	0x00030050


	//   ....[138]....
        /*1d28*/ 	.word	0x000300a0


	//   ....[139]....
        /*1d2c*/ 	.word	0x00030100


	//   ....[140]....
        /*1d30*/ 	.word	0x000301e0


	//   ....[141]....
        /*1d34*/ 	.word	0x00030290


	//   ....[142]....
        /*1d38*/ 	.word	0x000303a0


	//   ....[143]....
        /*1d3c*/ 	.word	0x00030400


	//   ....[144]....
        /*1d40*/ 	.word	0x00030500


	//   ....[145]....
        /*1d44*/ 	.word	0x00030560


	//   ....[146]....
        /*1d48*/ 	.word	0x00030660


	//   ....[147]....
        /*1d4c*/ 	.word	0x000306c0


	//   ....[148]....
        /*1d50*/ 	.word	0x000307c0


	//   ....[149]....
        /*1d54*/ 	.word	0x00030820


	//   ....[150]....
        /*1d58*/ 	.word	0x00030900


	//   ....[151]....
        /*1d5c*/ 	.word	0x00030980


	//   ....[152]....
        /*1d60*/ 	.word	0x00030a60


	//   ....[153]....
        /*1d64*/ 	.word	0x00030d40


	//   ....[154]....
        /*1d68*/ 	.word	0x00030de0


	//   ....[155]....
        /*1d6c*/ 	.word	0x00030f70


	//   ....[156]....
        /*1d70*/ 	.word	0x00030ff0


	//   ....[157]....
        /*1d74*/ 	.word	0x00031070


	//   ....[158]....
        /*1d78*/ 	.word	0x000310f0


	//   ....[159]....
        /*1d7c*/ 	.word	0x00031170


	//   ....[160]....
        /*1d80*/ 	.word	0x00031200


	//   ....[161]....
        /*1d84*/ 	.word	0x000312a0


	//   ....[162]....
        /*1d88*/ 	.word	0x00031350


	//   ....[163]....
        /*1d8c*/ 	.word	0x000313d0


	//   ....[164]....
        /*1d90*/ 	.word	0x00031450


	//   ....[165]....
        /*1d94*/ 	.word	0x000314d0


	//   ....[166]....
        /*1d98*/ 	.word	0x00031560


	//   ....[167]....
        /*1d9c*/ 	.word	0x000315e0


	//   ....[168]....
        /*1da0*/ 	.word	0x00031680


	//   ....[169]....
        /*1da4*/ 	.word	0x000316d0


	//   ....[170]....
        /*1da8*/ 	.word	0x00031760


	//   ....[171]....
        /*1dac*/ 	.word	0x00031890


	//----- nvinfo : EIATTR_REG_RECONFIG
	.align		4
.L_397:
        /*1db0*/ 	.byte	0x01, 0x54
	.zero		2


	//----- nvinfo : EIATTR_SYSCALL_OFFSETS
	.align		4
        /*1db4*/ 	.byte	0x04, 0x46
        /*1db6*/ 	.short	(.L_399 - .L_398)


	//   ....[0]....
.L_398:
        /*1db8*/ 	.word	0x00002550


	//   ....[1]....
        /*1dbc*/ 	.word	0x000026a0


	//   ....[2]....
        /*1dc0*/ 	.word	0x0000de20


	//   ....[3]....
        /*1dc4*/ 	.word	0x0000e160


	//   ....[4]....
        /*1dc8*/ 	.word	0x00025cc0


	//   ....[5]....
        /*1dcc*/ 	.word	0x00025e50


	//   ....[6]....
        /*1dd0*/ 	.word	0x00025fa0


	//   ....[7]....
        /*1dd4*/ 	.word	0x000260e0


	//   ....[8]....
        /*1dd8*/ 	.word	0x00026b90


	//----- nvinfo : EIATTR_MBARRIER_INSTR_OFFSETS
	.align		4
.L_399:
        /*1ddc*/ 	.byte	0x04, 0x39
        /*1dde*/ 	.short	(.L_401 - .L_400)


	//   ....[0]....
.L_400:
        /*1de0*/ 	.word	0x000002d0
        /*1de4*/ 	.word	0x000000ff
        /*1de8*/ 	.word	0x00038800
        /*1dec*/ 	.short	0x0100
        /*1dee*/ 	.byte	0x08
	.zero		1


	//   ....[1]....
        /*1df0*/ 	.word	0x000002e0
        /*1df4*/ 	.word	0x000000ff
        /*1df8*/ 	.word	0x00038820
        /*1dfc*/ 	.short	0x0100
        /*1dfe*/ 	.byte	0x08
	.zero		1


	//   ....[2]....
        /*1e00*/ 	.word	0x000003d0
        /*1e04*/ 	.word	0x000000ff
        /*1e08*/ 	.word	0x00038830
        /*1e0c*/ 	.short	0x0100
        /*1e0e*/ 	.byte	0x08
	.zero		1


	//   ....[3]....
        /*1e10*/ 	.word	0x000003e0
        /*1e14*/ 	.word	0x000000ff
        /*1e18*/ 	.word	0x00038840
        /*1e1c*/ 	.short	0x0100
        /*1e1e*/ 	.byte	0x08
	.zero		1


	//   ....[4]....
        /*1e20*/ 	.word	0x000003f0
        /*1e24*/ 	.word	0x000000ff
        /*1e28*/ 	.word	0x00038838
        /*1e2c*/ 	.short	0x0100
        /*1e2e*/ 	.byte	0x08
	.zero		1


	//   ....[5]....
        /*1e30*/ 	.word	0x00000400
        /*1e34*/ 	.word	0x000000ff
        /*1e38*/ 	.word	0x00038848
        /*1e3c*/ 	.short	0x0100
        /*1e3e*/ 	.byte	0x08
	.zero		1


	//   ....[6]....
        /*1e40*/ 	.word	0x00000530
        /*1e44*/ 	.word	0x000000ff
        /*1e48*/ 	.word	0x00038850
        /*1e4c*/ 	.short	0x0100
        /*1e4e*/ 	.byte	0x08
	.zero		1


	//   ....[7]....
        /*1e50*/ 	.word	0x00000540
        /*1e54*/ 	.word	0x000000ff
        /*1e58*/ 	.word	0x00038860
        /*1e5c*/ 	.short	0x0100
        /*1e5e*/ 	.byte	0x08
	.zero		1


	//   ....[8]....
        /*1e60*/ 	.word	0x00000550
        /*1e64*/ 	.word	0x000000ff
        /*1e68*/ 	.word	0x00038858
        /*1e6c*/ 	.short	0x0100
        /*1e6e*/ 	.byte	0x08
	.zero		1


	//   ....[9]....
        /*1e70*/ 	.word	0x00000560
        /*1e74*/ 	.word	0x000000ff
        /*1e78*/ 	.word	0x00038868
        /*1e7c*/ 	.short	0x0100
        /*1e7e*/ 	.byte	0x08
	.zero		1


	//   ....[10]....
        /*1e80*/ 	.word	0x00000650
        /*1e84*/ 	.word	0x000000ff
        /*1e88*/ 	.word	0x00038870
        /*1e8c*/ 	.short	0x0100
        /*1e8e*/ 	.byte	0x06
	.zero		1


	//   ....[11]....
        /*1e90*/ 	.word	0x00000660
        /*1e94*/ 	.word	0x000000ff
        /*1e98*/ 	.word	0x00038880
        /*1e9c*/ 	.short	0x0100
        /*1e9e*/ 	.byte	0x06
	.zero		1


	//   ....[12]....
        /*1ea0*/ 	.word	0x00000670
        /*1ea4*/ 	.word	0x000000ff
        /*1ea8*/ 	.word	0x00038878
        /*1eac*/ 	.short	0x0100
        /*1eae*/ 	.byte	0x06
	.zero		1


	//   ....[13]....
        /*1eb0*/ 	.word	0x00000680
        /*1eb4*/ 	.word	0x000000ff
        /*1eb8*/ 	.word	0x00038888
        /*1ebc*/ 	.short	0x0100
        /*1ebe*/ 	.byte	0x06
	.zero		1


	//   ....[14]....
        /*1ec0*/ 	.word	0x000007b0
        /*1ec4*/ 	.word	0x000000ff
        /*1ec8*/ 	.word	0x00038890
        /*1ecc*/ 	.short	0x0100
        /*1ece*/ 	.byte	0x08
	.zero		1


	//   ....[15]....
        /*1ed0*/ 	.word	0x000007c0
        /*1ed4*/ 	.word	0x000000ff
        /*1ed8*/ 	.word	0x000388a0
        /*1edc*/ 	.short	0x0100
        /*1ede*/ 	.byte	0x08
	.zero		1


	//   ....[16]....
        /*1ee0*/ 	.word	0x000007d0
        /*1ee4*/ 	.word	0x000000ff
        /*1ee8*/ 	.word	0x00038898
        /*1eec*/ 	.short	0x0100
        /*1eee*/ 	.byte	0x08
	.zero		1


	//   ....[17]....
        /*1ef0*/ 	.word	0x000007e0
        /*1ef4*/ 	.word	0x000000ff
        /*1ef8*/ 	.word	0x000388a8
        /*1efc*/ 	.short	0x0100
        /*1efe*/ 	.byte	0x08
	.zero		1


	//   ....[18]....
        /*1f00*/ 	.word	0x00000910
        /*1f04*/ 	.word	0x000000ff
        /*1f08*/ 	.word	0x000388b0
        /*1f0c*/ 	.short	0x0100
        /*1f0e*/ 	.byte	0x08
	.zero		1


	//   ....[19]....
        /*1f10*/ 	.word	0x00000920
        /*1f14*/ 	.word	0x000000ff
        /*1f18*/ 	.word	0x000388c0
        /*1f1c*/ 	.short	0x0100
        /*1f1e*/ 	.byte	0x08
	.zero		1


	//   ....[20]....
        /*1f20*/ 	.word	0x00000930
        /*1f24*/ 	.word	0x000000ff
        /*1f28*/ 	.word	0x000388b8
        /*1f2c*/ 	.short	0x0100
        /*1f2e*/ 	.byte	0x08
	.zero		1


	//   ....[21]....
        /*1f30*/ 	.word	0x00000940
        /*1f34*/ 	.word	0x000000ff
        /*1f38*/ 	.word	0x000388c8
        /*1f3c*/ 	.short	0x0100
        /*1f3e*/ 	.byte	0x08
	.zero		1


	//   ....[22]....
        /*1f40*/ 	.word	0x00003cb0
        /*1f44*/ 	.word	0x00000070
        /*1f48*/ 	.word	0x00038890
        /*1f4c*/ 	.short	0x010a
        /*1f4e*/ 	.byte	0x3f
	.zero		1


	//   ....[23]....
        /*1f50*/ 	.word	0x00008110
        /*1f54*/ 	.word	0x00000070
        /*1f58*/ 	.word	0x00038890
        /*1f5c*/ 	.short	0x010a
        /*1f5e*/ 	.byte	0x3f
	.zero		1


	//   ....[24]....
        /*1f60*/ 	.word	0x0000c5c0
        /*1f64*/ 	.word	0x00000070
        /*1f68*/ 	.word	0x00038890
        /*1f6c*/ 	.short	0x010a
        /*1f6e*/ 	.byte	0x3f
	.zero		1


	//   ....[25]....
        /*1f70*/ 	.word	0x0000cb60
        /*1f74*/ 	.word	0x00000030
        /*1f78*/ 	.word	0x00000000
        /*1f7c*/ 	.short	0x0101
        /*1f7e*/ 	.byte	0x3f
	.zero		1


	//   ....[26]....
        /*1f80*/ 	.word	0x0000cba0
        /*1f84*/ 	.word	0x00000070
        /*1f88*/ 	.word	0x000388b0
        /*1f8c*/ 	.short	0x010a
        /*1f8e*/ 	.byte	0x3f
	.zero		1


	//   ....[27]....
        /*1f90*/ 	.word	0x0000d1a0
        /*1f94*/ 	.word	0x00000070
        /*1f98*/ 	.word	0x00000000
        /*1f9c*/ 	.short	0x0101
        /*1f9e*/ 	.byte	0x3f
	.zero		1


	//   ....[28]....
        /*1fa0*/ 	.word	0x0000dec0
        /*1fa4*/ 	.word	0x00000016
        /*1fa8*/ 	.word	0x00038800
        /*1fac*/ 	.short	0x010a
        /*1fae*/ 	.byte	0x3f
	.zero		1


	//   ....[29]....
        /*1fb0*/ 	.word	0x0000df10
        /*1fb4*/ 	.word	0x00000016
        /*1fb8*/ 	.word	0x00038800
        /*1fbc*/ 	.short	0x010a
        /*1fbe*/ 	.byte	0x3f
	.zero		1


	//   ....[30]....
        /*1fc0*/ 	.word	0x0000e500
        /*1fc4*/ 	.word	0x00000016
        /*1fc8*/ 	.word	0x00038800
        /*1fcc*/ 	.short	0x010a
        /*1fce*/ 	.byte	0x3f
	.zero		1


	//   ....[31]....
        /*1fd0*/ 	.word	0x00011b30
        /*1fd4*/ 	.word	0x00000016
        /*1fd8*/ 	.word	0x00038800
        /*1fdc*/ 	.short	0x010a
        /*1fde*/ 	.byte	0x3f
	.zero		1


	//   ....[32]....
        /*1fe0*/ 	.word	0x00015290
        /*1fe4*/ 	.word	0x00000003
        /*1fe8*/ 	.word	0x00038830
        /*1fec*/ 	.short	0x010a
        /*1fee*/ 	.byte	0x3f
	.zero		1


	//   ....[33]....
        /*1ff0*/ 	.word	0x00015340
        /*1ff4*/ 	.word	0x00000003
        /*1ff8*/ 	.word	0x00038830
        /*1ffc*/ 	.short	0x010a
        /*1ffe*/ 	.byte	0x3f
	.zero		1


	//   ....[34]....
        /*2000*/ 	.word	0x00016ca0
        /*2004*/ 	.word	0x00000003
        /*2008*/ 	.word	0x00000000
        /*200c*/ 	.short	0x0101
        /*200e*/ 	.byte	0x3f
	.zero		1


	//   ....[35]....
        /*2010*/ 	.word	0x00018060
        /*2014*/ 	.word	0x00000000
        /*2018*/ 	.word	0x00038830
        /*201c*/ 	.short	0x010a
        /*201e*/ 	.byte	0x3f
	.zero		1


	//   ....[36]....
        /*2020*/ 	.word	0x000180b0
        /*2024*/ 	.word	0x00000000
        /*2028*/ 	.word	0x00038830
        /*202c*/ 	.short	0x010a
        /*202e*/ 	.byte	0x3f
	.zero		1


	//   ....[37]....
        /*2030*/ 	.word	0x000186d0
        /*2034*/ 	.word	0x00000008
        /*2038*/ 	.word	0x00038850
        /*203c*/ 	.short	0x010a
        /*203e*/ 	.byte	0x3f
	.zero		1


	//   ....[38]....
        /*2040*/ 	.word	0x00018710
        /*2044*/ 	.word	0x00000008
        /*2048*/ 	.word	0x00038850
        /*204c*/ 	.short	0x010a
        /*204e*/ 	.byte	0x3f
	.zero		1


	//   ....[39]....
        /*2050*/ 	.word	0x00019a60
        /*2054*/ 	.word	0x000000d4
        /*2058*/ 	.word	0x00000000
        /*205c*/ 	.short	0x0101
        /*205e*/ 	.byte	0x3f
	.zero		1


	//   ....[40]....
        /*2060*/ 	.word	0x00019d80
        /*2064*/ 	.word	0x0000000e
        /*2068*/ 	.word	0x00000000
        /*206c*/ 	.short	0x0101
        /*206e*/ 	.byte	0x3f
	.zero		1


	//   ....[41]....
        /*2070*/ 	.word	0x0001a750
        /*2074*/ 	.word	0x00000007
        /*2078*/ 	.word	0x00038850
        /*207c*/ 	.short	0x010a
        /*207e*/ 	.byte	0x3f
	.zero		1


	//   ....[42]....
        /*2080*/ 	.word	0x0001a790
        /*2084*/ 	.word	0x00000007
        /*2088*/ 	.word	0x00038850
        /*208c*/ 	.short	0x010a
        /*208e*/ 	.byte	0x3f
	.zero		1


	//   ....[43]....
        /*2090*/ 	.word	0x0001b330
        /*2094*/ 	.word	0x00000000
        /*2098*/ 	.word	0x00000000
        /*209c*/ 	.short	0x0101
        /*209e*/ 	.byte	0x3f
	.zero		1


	//   ....[44]....
        /*20a0*/ 	.word	0x0001e910
        /*20a4*/ 	.word	0x00000008
        /*20a8*/ 	.word	0x00000000
        /*20ac*/ 	.short	0x0101
        /*20ae*/ 	.byte	0x3f
	.zero		1


	//   ....[45]....
        /*20b0*/ 	.word	0x0001f380
        /*20b4*/ 	.word	0x0000000e
        /*20b8*/ 	.word	0x00000000
        /*20bc*/ 	.short	0x0101
        /*20be*/ 	.byte	0x3f
	.zero		1


	//   ....[46]....
        /*20c0*/ 	.word	0x00024820
        /*20c4*/ 	.word	0x00000012
        /*20c8*/ 	.word	0x00038820
        /*20cc*/ 	.short	0x010a
        /*20ce*/ 	.byte	0x3f
	.zero		1


	//   ....[47]....
        /*20d0*/ 	.word	0x000248f0
        /*20d4*/ 	.word	0x00000005
        /*20d8*/ 	.word	0x000388a0
        /*20dc*/ 	.short	0x010a
        /*20de*/ 	.byte	0x3f
	.zero		1


	//   ....[48]....
        /*20e0*/ 	.word	0x00024c30
        /*20e4*/ 	.word	0x00000005
        /*20e8*/ 	.word	0x000388c0
        /*20ec*/ 	.short	0x010a
        /*20ee*/ 	.byte	0x3f
	.zero		1


	//   ....[49]....
        /*20f0*/ 	.word	0x000250d0
        /*20f4*/ 	.word	0x00000006
        /*20f8*/ 	.word	0x000388a0
        /*20fc*/ 	.short	0x010a
        /*20fe*/ 	.byte	0x3f
	.zero		1


	//   ....[50]....
        /*2100*/ 	.word	0x00025400
        /*2104*/ 	.word	0x00000006
        /*2108*/ 	.word	0x000388c0
        /*210c*/ 	.short	0x010a
        /*210e*/ 	.byte	0x3f
	.zero		1


	//   ....[51]....
        /*2110*/ 	.word	0x00026500
        /*2114*/ 	.word	0x00000000
        /*2118*/ 	.word	0x00038880
        /*211c*/ 	.short	0x010a
        /*211e*/ 	.byte	0x3f
	.zero		1


	//   ....[52]....
        /*2120*/ 	.word	0x00026700
        /*2124*/ 	.word	0x00000000
        /*2128*/ 	.word	0x00038840
        /*212c*/ 	.short	0x010a
        /*212e*/ 	.byte	0x3f
	.zero		1


	//   ....[53]....
        /*2130*/ 	.word	0x000274f0
        /*2134*/ 	.word	0x00000012
        /*2138*/ 	.word	0x00038800
        /*213c*/ 	.short	0x0107
        /*213e*/ 	.byte	0x3f
	.zero		1


	//   ....[54]....
        /*2140*/ 	.word	0x000275f0
        /*2144*/ 	.word	0x00000012
        /*2148*/ 	.word	0x00038800
        /*214c*/ 	.short	0x0101
        /*214e*/ 	.byte	0x3f
	.zero		1


	//   ....[55]....
        /*2150*/ 	.word	0x00027610
        /*2154*/ 	.word	0x00000012
        /*2158*/ 	.word	0x00038820
        /*215c*/ 	.short	0x010a
        /*215e*/ 	.byte	0x3f
	.zero		1


	//   ....[56]....
        /*2160*/ 	.word	0x00027930
        /*2164*/ 	.word	0x00000006
        /*2168*/ 	.word	0x00038880
        /*216c*/ 	.short	0x010a
        /*216e*/ 	.byte	0x3f
	.zero		1


	//   ....[57]....
        /*2170*/ 	.word	0x00027c90
        /*2174*/ 	.word	0x00000006
        /*2178*/ 	.word	0x00038840
        /*217c*/ 	.short	0x010a
        /*217e*/ 	.byte	0x3f
	.zero		1


	//   ....[58]....
        /*2180*/ 	.word	0x00028050
        /*2184*/ 	.word	0x00000003
        /*2188*/ 	.word	0x00038870
        /*218c*/ 	.short	0x010a
        /*218e*/ 	.byte	0x3f
	.zero		1


	//   ....[59]....
        /*2190*/ 	.word	0x000280c0
        /*2194*/ 	.word	0x00000003
        /*2198*/ 	.word	0x00038860
        /*219c*/ 	.short	0x010a
        /*219e*/ 	.byte	0x3f
	.zero		1


	//   ....[60]....
        /*21a0*/ 	.word	0x00028c20
        /*21a4*/ 	.word	0x00000003
        /*21a8*/ 	.word	0x00038850
        /*21ac*/ 	.short	0x0101
        /*21ae*/ 	.byte	0x3f
	.zero		1


	//   ....[61]....
        /*21b0*/ 	.word	0x00028ca0
        /*21b4*/ 	.word	0x00000003
        /*21b8*/ 	.word	0x00000000
        /*21bc*/ 	.short	0x0101
        /*21be*/ 	.byte	0x3f
	.zero		1


	//   ....[62]....
        /*21c0*/ 	.word	0x00028ee0
        /*21c4*/ 	.word	0x00000000
        /*21c8*/ 	.word	0x00038870
        /*21cc*/ 	.short	0x010a
        /*21ce*/ 	.byte	0x3f
	.zero		1


	//   ....[63]....
        /*21d0*/ 	.word	0x00028f50
        /*21d4*/ 	.word	0x00000000
        /*21d8*/ 	.word	0x00038860
        /*21dc*/ 	.short	0x010a
        /*21de*/ 	.byte	0x3f
	.zero		1


	//   ....[64]....
        /*21e0*/ 	.word	0x00029a40
        /*21e4*/ 	.word	0x00000000
        /*21e8*/ 	.word	0x00038850
        /*21ec*/ 	.short	0x0101
        /*21ee*/ 	.byte	0x3f
	.zero		1


	//   ....[65]....
        /*21f0*/ 	.word	0x00029a90
        /*21f4*/ 	.word	0x00000000
        /*21f8*/ 	.word	0x00000000
        /*21fc*/ 	.short	0x0101
        /*21fe*/ 	.byte	0x3f
	.zero		1


	//   ....[66]....
        /*2200*/ 	.word	0x0002a9a0
        /*2204*/ 	.word	0x00000000
        /*2208*/ 	.word	0x00038820
        /*220c*/ 	.short	0x010a
        /*220e*/ 	.byte	0x3f
	.zero		1


	//   ....[67]....
        /*2210*/ 	.word	0x0002ab50
        /*2214*/ 	.word	0x00000006
        /*2218*/ 	.word	0x00000000
        /*221c*/ 	.short	0x010a
        /*221e*/ 	.byte	0x3f
	.zero		1


	//   ....[68]....
        /*2220*/ 	.word	0x0002abc0
        /*2224*/ 	.word	0x00000007
        /*2228*/ 	.word	0x00000000
        /*222c*/ 	.short	0x010a
        /*222e*/ 	.byte	0x3f
	.zero		1


	//   ....[69]....
        /*2230*/ 	.word	0x0002ac20
        /*2234*/ 	.word	0x00000004
        /*2238*/ 	.word	0x00038860
        /*223c*/ 	.short	0x010a
        /*223e*/ 	.byte	0x3f
	.zero		1


	//   ....[70]....
        /*2240*/ 	.word	0x0002ac70
        /*2244*/ 	.word	0x00000003
        /*2248*/ 	.word	0x00038860
        /*224c*/ 	.short	0x010a
        /*224e*/ 	.byte	0x3f
	.zero		1


	//   ....[71]....
        /*2250*/ 	.word	0x0002acb0
        /*2254*/ 	.word	0x00000004
        /*2258*/ 	.word	0x00038880
        /*225c*/ 	.short	0x010a
        /*225e*/ 	.byte	0x3f
	.zero		1


	//   ....[72]....
        /*2260*/ 	.word	0x0002acd0
        /*2264*/ 	.word	0x00000003
        /*2268*/ 	.word	0x00038880
        /*226c*/ 	.short	0x010a
        /*226e*/ 	.byte	0x3f
	.zero		1


	//   ....[73]....
        /*2270*/ 	.word	0x0002ad30
        /*2274*/ 	.word	0x00000070
        /*2278*/ 	.word	0x00038890
        /*227c*/ 	.short	0x010a
        /*227e*/ 	.byte	0x3f
	.zero		1


	//   ....[74]....
        /*2280*/ 	.word	0x0002ad80
        /*2284*/ 	.word	0x00000070
        /*2288*/ 	.word	0x00038890
        /*228c*/ 	.short	0x010a
        /*228e*/ 	.byte	0x3f
	.zero		1


	//   ....[75]....
        /*2290*/ 	.word	0x0002add0
        /*2294*/ 	.word	0x00000070
        /*2298*/ 	.word	0x00038890
        /*229c*/ 	.short	0x010a
        /*229e*/ 	.byte	0x3f
	.zero		1


	//   ....[76]....
        /*22a0*/ 	.word	0x0002ae20
        /*22a4*/ 	.word	0x00000070
        /*22a8*/ 	.word	0x000388b0
        /*22ac*/ 	.short	0x010a
        /*22ae*/ 	.byte	0x3f
	.zero		1


	//   ....[77]....
        /*22b0*/ 	.word	0x0002b0e0
        /*22b4*/ 	.word	0x00000016
        /*22b8*/ 	.word	0x00038800
        /*22bc*/ 	.short	0x010a
        /*22be*/ 	.byte	0x3f
	.zero		1


	//   ....[78]....
        /*22c0*/ 	.word	0x0002b2f0
        /*22c4*/ 	.word	0x00000016
        /*22c8*/ 	.word	0x00038800
        /*22cc*/ 	.short	0x010a
        /*22ce*/ 	.byte	0x3f
	.zero		1


	//   ....[79]....
        /*22d0*/ 	.word	0x0002b340
        /*22d4*/ 	.word	0x00000003
        /*22d8*/ 	.word	0x00038830
        /*22dc*/ 	.short	0x010a
        /*22de*/ 	.byte	0x3f
	.zero		1


	//   ....[80]....
        /*22e0*/ 	.word	0x0002b390
        /*22e4*/ 	.word	0x00000000
        /*22e8*/ 	.word	0x00038830
        /*22ec*/ 	.short	0x010a
        /*22ee*/ 	.byte	0x3f
	.zero		1


	//   ....[81]....
        /*22f0*/ 	.word	0x0002b3e0
        /*22f4*/ 	.word	0x00000008
        /*22f8*/ 	.word	0x00038850
        /*22fc*/ 	.short	0x010a
        /*22fe*/ 	.byte	0x3f
	.zero		1


	//   ....[82]....
        /*2300*/ 	.word	0x0002b430
        /*2304*/ 	.word	0x00000007
        /*2308*/ 	.word	0x00038850
        /*230c*/ 	.short	0x010a
        /*230e*/ 	.byte	0x3f
	.zero		1


	//   ....[83]....
        /*2310*/ 	.word	0x0002fc10
        /*2314*/ 	.word	0x00000012
        /*2318*/ 	.word	0x00038820
        /*231c*/ 	.short	0x010a
        /*231e*/ 	.byte	0x3f
	.zero		1


	//   ....[84]....
        /*2320*/ 	.word	0x0002fc60
        /*2324*/ 	.word	0x00000005
        /*2328*/ 	.word	0x000388a0
        /*232c*/ 	.short	0x010a
        /*232e*/ 	.byte	0x3f
	.zero		1


	//   ....[85]....
        /*2330*/ 	.word	0x0002fcb0
        /*2334*/ 	.word	0x00000005
        /*2338*/ 	.word	0x000388c0
        /*233c*/ 	.short	0x010a
        /*233e*/ 	.byte	0x3f
	.zero		1


	//   ....[86]....
        /*2340*/ 	.word	0x0002fd00
        /*2344*/ 	.word	0x00000006
        /*2348*/ 	.word	0x000388a0
        /*234c*/ 	.short	0x010a
        /*234e*/ 	.byte	0x3f
	.zero		1


	//   ....[87]....
        /*2350*/ 	.word	0x0002fd50
        /*2354*/ 	.word	0x00000006
        /*2358*/ 	.word	0x000388c0
        /*235c*/ 	.short	0x010a
        /*235e*/ 	.byte	0x3f
	.zero		1


	//   ....[88]....
        /*2360*/ 	.word	0x0002fef0
        /*2364*/ 	.word	0x00000000
        /*2368*/ 	.word	0x00038880
        /*236c*/ 	.short	0x010a
        /*236e*/ 	.byte	0x3f
	.zero		1


	//   ....[89]....
        /*2370*/ 	.word	0x0002ff40
        /*2374*/ 	.word	0x00000000
        /*2378*/ 	.word	0x00038840
        /*237c*/ 	.short	0x010a
        /*237e*/ 	.byte	0x3f
	.zero		1


	//   ....[90]....
        /*2380*/ 	.word	0x00030aa0
        /*2384*/ 	.word	0x00000012
        /*2388*/ 	.word	0x00038820
        /*238c*/ 	.short	0x010a
        /*238e*/ 	.byte	0x3f
	.zero		1


	//   ....[91]....
        /*2390*/ 	.word	0x00030af0
        /*2394*/ 	.word	0x00000006
        /*2398*/ 	.word	0x00038880
        /*239c*/ 	.short	0x010a
        /*239e*/ 	.byte	0x3f
	.zero		1


	//   ....[92]....
        /*23a0*/ 	.word	0x00030b40
        /*23a4*/ 	.word	0x00000006
        /*23a8*/ 	.word	0x00038840
        /*23ac*/ 	.short	0x010a
        /*23ae*/ 	.byte	0x3f
	.zero		1


	//   ....[93]....
        /*23b0*/ 	.word	0x00030b90
        /*23b4*/ 	.word	0x00000003
        /*23b8*/ 	.word	0x00038870
        /*23bc*/ 	.short	0x010a
        /*23be*/ 	.byte	0x3f
	.zero		1


	//   ....[94]....
        /*23c0*/ 	.word	0x00030be0
        /*23c4*/ 	.word	0x00000003
        /*23c8*/ 	.word	0x00038860
        /*23cc*/ 	.short	0x010a
        /*23ce*/ 	.byte	0x3f
	.zero		1


	//   ....[95]....
        /*23d0*/ 	.word	0x00030c30
        /*23d4*/ 	.word	0x00000000
        /*23d8*/ 	.word	0x00038870
        /*23dc*/ 	.short	0x010a
        /*23de*/ 	.byte	0x3f
	.zero		1


	//   ....[96]....
        /*23e0*/ 	.word	0x00030c80
        /*23e4*/ 	.word	0x00000000
        /*23e8*/ 	.word	0x00038860
        /*23ec*/ 	.short	0x010a
        /*23ee*/ 	.byte	0x3f
	.zero		1


	//   ....[97]....
        /*23f0*/ 	.word	0x000317b0
        /*23f4*/ 	.word	0x00000000
        /*23f8*/ 	.word	0x00038820
        /*23fc*/ 	.short	0x010a
        /*23fe*/ 	.byte	0x3f
	.zero		1


	//   ....[98]....
        /*2400*/ 	.word	0x00031950
        /*2404*/ 	.word	0x00000006
        /*2408*/ 	.word	0x00000000
        /*240c*/ 	.short	0x010a
        /*240e*/ 	.byte	0x3f
	.zero		1


	//   ....[99]....
        /*2410*/ 	.word	0x000319a0
        /*2414*/ 	.word	0x00000007
        /*2418*/ 	.word	0x00000000
        /*241c*/ 	.short	0x010a
        /*241e*/ 	.byte	0x3f
	.zero		1


	//   ....[100]....
        /*2420*/ 	.word	0x000319f0
        /*2424*/ 	.word	0x00000004
        /*2428*/ 	.word	0x00038860
        /*242c*/ 	.short	0x010a
        /*242e*/ 	.byte	0x3f
	.zero		1


	//   ....[101]....
        /*2430*/ 	.word	0x00031a40
        /*2434*/ 	.word	0x00000003
        /*2438*/ 	.word	0x00038860
        /*243c*/ 	.short	0x010a
        /*243e*/ 	.byte	0x3f
	.zero		1


	//   ....[102]....
        /*2440*/ 	.word	0x00031a90
        /*2444*/ 	.word	0x00000004
        /*2448*/ 	.word	0x00038880
        /*244c*/ 	.short	0x010a
        /*244e*/ 	.byte	0x3f
	.zero		1


	//----- nvinfo : EIATTR_NUM_MBARRIERS
	.align		4
.L_401:
        /*2450*/ 	.byte	0x03, 0x38
        /*2452*/ 	.short	0x0016


	//----- nvinfo : EIATTR_EXIT_INSTR_OFFSETS
	.align		4
        /*2454*/ 	.byte	0x04, 0x1c
        /*2456*/ 	.short	(.L_403 - .L_402)


	//   ....[0]....
.L_402:
        /*2458*/ 	.word	0x0002ad20


	//----- nvinfo : EIATTR_MAX_THREADS
	.align		4
.L_403:
        /*245c*/ 	.byte	0x04, 0x05
        /*245e*/ 	.short	(.L_405 - .L_404)
.L_404:
        /*2460*/ 	.word	0x00000180
        /*2464*/ 	.word	0x00000001
        /*2468*/ 	.word	0x00000001


	//----- nvinfo : EIATTR_CRS_STACK_SIZE
	.align		4
.L_405:
        /*246c*/ 	.byte	0x04, 0x1e
        /*246e*/ 	.short	(.L_407 - .L_406)
.L_406:
        /*2470*/ 	.word	0x00000000


	//----- nvinfo : EIATTR_CBANK_PARAM_SIZE
	.align		4
.L_407:
        /*2474*/ 	.byte	0x03, 0x19
        /*2476*/ 	.short	0x0af0


	//----- nvinfo : EIATTR_PARAM_CBANK
	.align		4
        /*2478*/ 	.byte	0x04, 0x0a
        /*247a*/ 	.short	(.L_409 - .L_408)
	.align		4
.L_408:
        /*247c*/ 	.word	index@(.nv.constant0._ZN7cutlass13device_kernelIN5flash11enable_sm90INS1_16FlashAttnFwdSm90INS1_25CollectiveMainloopFwdSm90ILi2EN4cute5tupleIJNS5_1CILi1EEES8_S8_EEENS6_IJNS7_ILi128EEESA_NS7_ILi256EEEEEELi256ENS_12float_e4m3_tEfNS_4arch4Sm90ELb0ELb0ELb0ELb1ELb0ELb1ELb0ELb1ELb1ELb1ELb1ELb0EEENS1_21CollectiveEpilogueFwdINS6_IJSA_SB_SA_EEES9_NS_10bfloat16_tESF_Li256ELb1ELb1ELb1ELb1EEENS1_36VarlenDynamicPersistentTileSchedulerILi128ELi128ELi256ELi128ELb1ELb1ELb1ELb0ELb1ELb1EEEEEEEEEvNT_6ParamsE)
        /*2480*/ 	.short	0x0210
        /*2482*/ 	.short	0x0af0


	//----- nvinfo : EIATTR_SW_WAR
	.align		4
.L_409:
        /*2484*/ 	.byte	0x04, 0x36
        /*2486*/ 	.short	(.L_411 - .L_410)
.L_410:
        /*2488*/ 	.word	0x00000008
.L_411:


//--------------------- .nv.info._ZN7cutlass13device_kernelIN5flash11enable_sm90INS1_16FlashAttnFwdSm90INS1_25CollectiveMainloopFwdSm90ILi2EN4cute5tupleIJNS5_1CILi1EEES8_S8_EEENS6_IJNS7_ILi128EEENS7_ILi64EEENS7_ILi256EEEEEELi256ENS_12float_e4m3_tEfNS_4arch4Sm90ELb0ELb1ELb0ELb0ELb0ELb0ELb0ELb1ELb1ELb1ELb1ELb0EEENS1_21CollectiveEpilogueFwdINS6_IJSA_SC_SB_EEES9_NS_10bfloat16_tESG_Li256ELb0ELb1ELb1ELb1EEENS1_19SingleTileSchedulerILb0ELb1ELb1ELi128EEEEEEEEEvNT_6ParamsE --------------------------
	.section	.nv.info._ZN7cutlass13device_kernelIN5flash11enable_sm90INS1_16FlashAttnFwdSm90INS1_25CollectiveMainloopFwdSm90ILi2EN4cute5tupleIJNS5_1CILi1EEES8_S8_EEENS6_IJNS7_ILi128EEENS7_ILi64EEENS7_ILi256EEEEEELi256ENS_12float_e4m3_tEfNS_4arch4Sm90ELb0ELb1ELb0ELb0ELb0ELb0ELb0ELb1ELb1ELb1ELb1ELb0EEENS1_21CollectiveEpilogueFwdINS6_IJSA_SC_SB_EEES9_NS_10bfloat16_tESG_Li256ELb0ELb1ELb1ELb1EEENS1_19SingleTileSchedulerILb0ELb1ELb1ELi128EEEEEEEEEvNT_6ParamsE,"",@"SHT_CUDA_INFO"
	.sectionflags	@""
	.align	4


	//----- nvinfo : EIATTR_CUDA_API_VERSION
	.align		4
        /*0000*/ 	.byte	0x04, 0x37
        /*0002*/ 	.short	(.L_413 - .L_412)
.L_412:
        /*0004*/ 	.word	0x00000082


	//----- nvinfo : EIATTR_KPARAM_INFO
	.align		4
.L_413:
        /*0008*/ 	.byte	0x04, 0x17
        /*000a*/ 	.short	(.L_415 - .L_414)
.L_414:
        /*000c*/ 	.word	0x00000000
        /*0010*/ 	.short	0x0000
        /*0012*/ 	.short	0x0070
        /*0014*/ 	.byte	0x00, 0xf0, 0x01, 0x28


	//----- nvinfo : EIATTR_SPARSE_MMA_MASK
	.align		4
.L_415:
        /*0018*/ 	.byte	0x03, 0x50
        /*001a*/ 	.short	0x0000


	//----- nvinfo : EIATTR_MAXREG_COUNT
	.align		4
        /*001c*/ 	.byte	0x03, 0x1b
        /*001e*/ 	.short	0x00a8


	//----- nvinfo : EIATTR_NUM_BARRIERS
	.align		4
        /*0020*/ 	.byte	0x02, 0x4c
        /*0022*/ 	.byte	0x10
	.zero		1


	//----- nvinfo : EIATTR_EXTERNS
	.align		4
        /*0024*/ 	.byte	0x04, 0x0f
        /*0026*/ 	.short	(.L_417 - .L_416)


	//   ....[0]....
	.align		4
.L_416:
        /*0028*/ 	.word	index@(__assertfail)


	//----- nvinfo : EIATTR_ANNOTATIONS
	.align		4
.L_417:
        /*002c*/ 	.byte	0x04, 0x55
        /*002e*/ 	.short	(.L_419 - .L_418)


	//   ....[0]....
.L_418:
        /* <DEDUP_REMOVED lines=10> */


	//----- nvinfo : EIATTR_MERCURY_ISA_VERSION
	.align		4
.L_419:
        /*00c0*/ 	.byte	0x03, 0x5f
        /*00c2*/ 	.short	0x0101


	//----- nvinfo : EIATTR_INT_WARP_WIDE_INSTR_OFFSETS
	.align		4
        /*00c4*/ 	.byte	0x04, 0x31
        /*00c6*/ 	.short	(.L_421 - .L_420)


	//   ....[0]....
.L_420:
        /*00c8*/ 	.word	0x00000130


	//   ....[1]....
        /*00cc*/ 	.word	0x00000170


	//   ....[2]....
        /*00d0*/ 	.word	0x000001e0


	//----- nvinfo : EIATTR_COOP_GROUP_MASK_REGIDS
	.align		4
.L_421:
        /*00d4*/ 	.byte	0x04, 0x29
        /*00d6*/ 	.short	(.L_423 - .L_422)


	//   ....[0]....
.L_422:
        /*00d8*/ 	.word	0xffffffff


	//   ....[1]....
        /*00dc*/ 	.word	0xffffffff


	//   ....[2]....
        /*00e0*/ 	.word	0xffffffff


	//   ....[3]....
        /*00e4*/ 	.word	0xffffffff


	//   ....[4]....
        /*00e8*/ 	.word	0xffffffff


	//   ....[5]....
        /*00ec*/ 	.word	0xffffffff


	//   ....[6]....
        /*00f0*/ 	.word	0xffffffff


	//   ....[7]....
        /*00f4*/ 	.word	0xffffffff


	//   ....[8]....
        /*00f8*/ 	.word	0xffffffff


	//   ....[9]....
        /*00fc*/ 	.word	0xffffffff


	//   ....[10]....
        /*0100*/ 	.word	0xffffffff


	//   ....[11]....
        /*0104*/ 	.word	0xffffffff


	//   ....[12]....
        /*0108*/ 	.word	0xffffffff


	//   ....[13]....
        /*010c*/ 	.word	0xffffffff


	//   ....[14]....
        /*0110*/ 	.word	0xffffffff


	//   ....[15]....
        /*0114*/ 	.word	0xffffffff


	//   ....[16]....
        /*0118*/ 	.word	0xffffffff


	//   ....[17]....
        /*011c*/ 	.word	0xffffffff


	//   ....[18]....
        /*0120*/ 	.word	0xffffffff


	//   ....[19]....
        /*0124*/ 	.word	0xffffffff


	//   ....[20]....
        /*0128*/ 	.word	0xffffffff


	//   ....[21]....
        /*012c*/ 	.word	0xffffffff


	//   ....[22]....
        /*0130*/ 	.word	0xffffffff


	//   ....[23]....
        /*0134*/ 	.word	0xffffffff


	//   ....[24]....
        /*0138*/ 	.word	0xffffffff


	//   ....[25]....
        /*013c*/ 	.word	0xffffffff


	//   ....[26]....
        /*0140*/ 	.word	0xffffffff


	//   ....[27]....
        /*0144*/ 	.word	0xffffffff


	//   ....[28]....
        /*0148*/ 	.word	0xffffffff


	//   ....[29]....
        /*014c*/ 	.word	0xffffffff


	//   ....[30]....
        /*0150*/ 	.word	0xffffffff


	//   ....[31]....
        /*0154*/ 	.word	0xffffffff


	//   ....[32]....
        /*0158*/ 	.word	0xffffffff


	//   ....[33]....
        /*015c*/ 	.word	0xffffffff


	//   ....[34]....
        /*0160*/ 	.word	0xffffffff


	//   ....[35]....
        /*0164*/ 	.word	0xffffffff


	//   ....[36]....
        /*0168*/ 	.word	0xffffffff


	//   ....[37]....
        /*016c*/ 	.word	0xffffffff


	//   ....[38]....
        /*0170*/ 	.word	0xffffffff


	//   ....[39]....
        /*0174*/ 	.word	0xffffffff


	//   ....[40]....
        /*0178*/ 	.word	0xffffffff


	//   ....[41]....
        /*017c*/ 	.word	0xffffffff


	//   ....[42]....
        /*0180*/ 	.word	0xffffffff


	//   ....[43]....
        /*0184*/ 	.word	0xffffffff


	//   ....[44]....
        /*0188*/ 	.word	0xffffffff


	//   ....[45]....
        /*018c*/ 	.word	0xffffffff


	//   ....[46]....
        /*0190*/ 	.word	0xffffffff


	//   ....[47]....
        /*0194*/ 	.word	0xffffffff


	//   ....[48]....
        /*0198*/ 	.word	0xffffffff


	//   ....[49]....
        /*019c*/ 	.word	0xffffffff


	//   ....[50]....
        /*01a0*/ 	.word	0xffffffff


	//   ....[51]....
        /*01a4*/ 	.word	0xffffffff


	//   ....[52]....
        /*01a8*/ 	.word	0xffffffff


	//   ....[53]....
        /*01ac*/ 	.word	0xffffffff


	//   ....[54]....
        /*01b0*/ 	.word	0xffffffff


	//   ....[55]....
        /*01b4*/ 	.word	0xffffffff


	//   ....[56]....
        /*01b8*/ 	.word	0xffffffff


	//   ....[57]....
        /*01bc*/ 	.word	0xffffffff


	//   ....[58]....
        /*01c0*/ 	.word	0xffffffff


	//   ....[59]....
        /*01c4*/ 	.word	0xffffffff


	//   ....[60]....
        /*01c8*/ 	.word	0xffffffff


	//   ....[61]....
        /*01cc*/ 	.word	0xffffffff


	//   ....[62]....
        /*01d0*/ 	.word	0xffffffff


	//   ....[63]....
        /*01d4*/ 	.word	0xffffffff


	//   ....[64]....
        /*01d8*/ 	.word	0xffffffff


	//   ....[65]....
        /*01dc*/ 	.word	0xffffffff


	//   ....[66]....
        /*01e0*/ 	.word	0xffffffff


	//   ....[67]....
        /*01e4*/ 	.word	0xffffffff


	//   ....[68]....
        /*01e8*/ 	.word	0xffffffff


	//   ....[69]....
        /*01ec*/ 	.word	0xffffffff


	//   ....[70]....
        /*01f0*/ 	.word	0xffffffff


	//   ....[71]....
        /*01f4*/ 	.word	0xffffffff


	//   ....[72]....
        /*01f8*/ 	.word	0xffffffff


	//   ....[73]....
        /*01fc*/ 	.word	0xffffffff


	//   ....[74]....
        /*0200*/ 	.word	0xffffffff


	//   ....[75]....
        /*0204*/ 	.word	0xffffffff


	//   ....[76]....
        /*0208*/ 	.word	0xffffffff


	//   ....[77]....
        /*020c*/ 	.word	0xffffffff


	//   ....[78]....
        /*0210*/ 	.word	0xffffffff


	//   ....[79]....
        /*0214*/ 	.word	0xffffffff


	//   ....[80]....
        /*0218*/ 	.word	0xffffffff


	//   ....[81]....
        /*021c*/ 	.word	0xffffffff


	//   ....[82]....
        /*0220*/ 	.word	0xffffffff


	//   ....[83]....
        /*0224*/ 	.word	0xffffffff


	//   ....[84]....
        /*0228*/ 	.word	0xffffffff


	//   ....[85]....
        /*022c*/ 	.word	0xffffffff


	//   ....[86]....
        /*0230*/ 	.word	0xffffffff


	//   ....[87]....
        /*0234*/ 	.word	0xffffffff


	//   ....[88]....
        /*0238*/ 	.word	0xffffffff


	//   ....[89]....
        /*023c*/ 	.word	0xffffffff


	//   ....[90]....
        /*0240*/ 	.word	0xffffffff


	//   ....[91]....
        /*0244*/ 	.word	0xffffffff


	//   ....[92]....
        /*0248*/ 	.word	0xffffffff


	//   ....[93]....
        /*024c*/ 	.word	0xffffffff


	//   ....[94]....
        /*0250*/ 	.word	0xffffffff


	//   ....[95]....
        /*0254*/ 	.word	0xffffffff


	//   ....[96]....
        /*0258*/ 	.word	0xffffffff


	//   ....[97]....
        /*025c*/ 	.word	0xffffffff


	//   ....[98]....
        /*0260*/ 	.word	0xffffffff


	//   ....[99]....
        /*0264*/ 	.word	0xffffffff


	//   ....[100]....
        /*0268*/ 	.word	0xffffffff


	//   ....[101]....
        /*026c*/ 	.word	0xffffffff


	//   ....[102]....
        /*0270*/ 	.word	0xffffffff


	//   ....[103]....
        /*0274*/ 	.word	0xffffffff


	//   ....[104]....
        /*0278*/ 	.word	0xffffffff


	//   ....[105]....
        /*027c*/ 	.word	0xffffffff


	//   ....[106]....
        /*0280*/ 	.word	0xffffffff


	//   ....[107]....
        /*0284*/ 	.word	0xffffffff


	//   ....[108]....
        /*0288*/ 	.word	0xffffffff


	//   ....[109]....
        /*028c*/ 	.word	0xffffffff


	//   ....[110]....
        /*0290*/ 	.word	0xffffffff


	//   ....[111]....
        /*0294*/ 	.word	0xffffffff


	//   ....[112]....
        /*0298*/ 	.word	0xffffffff


	//   ....[113]....
        /*029c*/ 	.word	0xffffffff


	//   ....[114]....
        /*02a0*/ 	.word	0xffffffff


	//   ....[115]....
        /*02a4*/ 	.word	0xffffffff


	//   ....[116]....
        /*02a8*/ 	.word	0xffffffff


	//   ....[117]....
        /*02ac*/ 	.word	0xffffffff


	//   ....[118]....
        /*02b0*/ 	.word	0xffffffff


	//   ....[119]....
        /*02b4*/ 	.word	0xffffffff


	//   ....[120]....
        /*02b8*/ 	.word	0xffffffff


	//   ....[121]....
        /*02bc*/ 	.word	0xffffffff


	//   ....[122]....
        /*02c0*/ 	.word	0xffffffff


	//   ....[123]....
        /*02c4*/ 	.word	0xffffffff


	//   ....[124]....
        /*02c8*/ 	.word	0xffffffff


	//   ....[125]....
        /*02cc*/ 	.word	0xffffffff


	//   ....[126]....
        /*02d0*/ 	.word	0xffffffff


	//   ....[127]....
        /*02d4*/ 	.word	0xffffffff


	//   ....[128]....
        /*02d8*/ 	.word	0xffffffff


	//   ....[129]....
        /*02dc*/ 	.word	0xffffffff


	//   ....[130]....
        /*02e0*/ 	.word	0xffffffff


	//   ....[131]....
        /*02e4*/ 	.word	0xffffffff


	//   ....[132]....
        /*02e8*/ 	.word	0xffffffff


	//   ....[133]....
        /*02ec*/ 	.word	0xffffffff


	//   ....[134]....
        /*02f0*/ 	.word	0xffffffff


	//   ....[135]....
        /*02f4*/ 	.word	0xffffffff


	//   ....[136]....
        /*02f8*/ 	.word	0xffffffff


	//   ....[137]....
        /*02fc*/ 	.word	0xffffffff


	//   ....[138]....
        /*0300*/ 	.word	0xffffffff


	//   ....[139]....
        /*0304*/ 	.word	0xffffffff


	//   ....[140]....
        /*0308*/ 	.word	0xffffffff


	//   ....[141]....
        /*030c*/ 	.word	0xffffffff


	//   ....[142]....
        /*0310*/ 	.word	0xffffffff


	//   ....[143]....
        /*0314*/ 	.word	0xffffffff


	//   ....[144]....
        /*0318*/ 	.word	0xffffffff


	//   ....[145]....
        /*031c*/ 	.word	0xffffffff


	//   ....[146]....
        /*0320*/ 	.word	0xffffffff


	//   ....[147]....
        /*0324*/ 	.word	0xffffffff


	//   ....[148]....
        /*0328*/ 	.word	0xffffffff


	//   ....[149]....
        /*032c*/ 	.word	0xffffffff


	//   ....[150]....
        /*0330*/ 	.word	0xffffffff


	//   ....[151]....
        /*0334*/ 	.word	0xffffffff


	//   ....[152]....
        /*0338*/ 	.word	0xffffffff


	//   ....[153]....
        /*033c*/ 	.word	0xffffffff


	//   ....[154]....
        /*0340*/ 	.word	0xffffffff


	//   ....[155]....
        /*0344*/ 	.word	0xffffffff


	//   ....[156]....
        /*0348*/ 	.word	0xffffffff


	//   ....[157]....
        /*034c*/ 	.word	0xffffffff


	//   ....[158]....
        /*0350*/ 	.word	0xffffffff


	//   ....[159]....
        /*0354*/ 	.word	0xffffffff


	//   ....[160]....
        /*0358*/ 	.word	0xffffffff


	//   ....[161]....
        /*035c*/ 	.word	0xffffffff


	//   ....[162]....
        /*0360*/ 	.word	0xffffffff


	//   ....[163]....
        /*0364*/ 	.word	0xffffffff


	//   ....[164]....
        /*0368*/ 	.word	0xffffffff


	//   ....[165]....
        /*036c*/ 	.word	0xffffffff


	//   ....[166]....
        /*0370*/ 	.word	0xffffffff


	//   ....[167]....
        /*0374*/ 	.word	0xffffffff


	//   ....[168]....
        /*0378*/ 	.word	0xffffffff


	//   ....[169]....
        /*037c*/ 	.word	0xffffffff


	//   ....[170]....
        /*0380*/ 	.word	0xffffffff


	//   ....[171]....
        /*0384*/ 	.word	0xffffffff


	//   ....[172]....
        /*0388*/ 	.word	0xffffffff


	//   ....[173]....
        /*038c*/ 	.word	0xffffffff


	//   ....[174]....
        /*0390*/ 	.word	0xffffffff


	//   ....[175]....
        /*0394*/ 	.word	0xffffffff


	//   ....[176]....
        /*0398*/ 	.word	0xffffffff


	//   ....[177]....
        /*039c*/ 	.word	0xffffffff


	//   ....[178]....
        /*03a0*/ 	.word	0xffffffff


	//   ....[179]....
        /*03a4*/ 	.word	0xffffffff


	//   ....[180]....
        /*03a8*/ 	.word	0xffffffff


	//   ....[181]....
        /*03ac*/ 	.word	0xffffffff


	//   ....[182]....
        /*03b0*/ 	.word	0xffffffff


	//   ....[183]....
        /*03b4*/ 	.word	0xffffffff


	//   ....[184]....
        /*03b8*/ 	.word	0xffffffff


	//   ....[185]....
        /*03bc*/ 	.word	0xffffffff


	//   ....[186]....
        /*03c0*/ 	.word	0xffffffff


	//   ....[187]....
        /*03c4*/ 	.word	0xffffffff


	//   ....[188]....
        /*03c8*/ 	.word	0xffffffff


	//   ....[189]....
        /*03cc*/ 	.word	0x0500000f


	//   ....[190]....
        /*03d0*/ 	.word	0x0500000f


	//   ....[191]....
        /*03d4*/ 	.word	0x0500000f


	//   ....[192]....
        /*03d8*/ 	.word	0x0500000f


	//   ....[193]....
        /*03dc*/ 	.word	0x0500000f


	//   ....[194]....
        /*03e0*/ 	.word	0x0500000f


	//   ....[195]....
        /*03e4*/ 	.word	0x0500000f


	//   ....[196]....
        /*03e8*/ 	.word	0x0500000f


	//   ....[197]....
        /*03ec*/ 	.word	0x0500000f


	//   ....[198]....
        /*03f0*/ 	.word	0x0500000f


	//   ....[199]....
        /*03f4*/ 	.word	0x0500000f


	//   ....[200]....
        /*03f8*/ 	.word	0x0500000f


	//   ....[201]....
        /*03fc*/ 	.word	0x0500000f


	//   ....[202]....
        /*0400*/ 	.word	0x0500000f


	//   ....[203]....
        /*0404*/ 	.word	0x0500000f


	//   ....[204]....
        /*0408*/ 	.word	0x0500000f


	//   ....[205]....
        /*040c*/ 	.word	0x0500000f


	//----- nvinfo : EIATTR_COOP_GROUP_INSTR_OFFSETS
	.align		4
.L_423:
        /*0410*/ 	.byte	0x04, 0x28
        /*0412*/ 	.short	(.L_425 - .L_424)


	//   ....[0]....
.L_424:
        /*0414*/ 	.word	0x00000070


	//   ....[1]....
        /*0418*/ 	.word	0x00000140


	//   ....[2]....
        /*041c*/ 	.word	0x00000190


	//   ....[3]....
        /*0420*/ 	.word	0x000003c0


	//   ....[4]....
        /*0424*/ 	.word	0x00000520


	//   ....[5]....
        /*0428*/ 	.word	0x00000640


	//   ....[6]....
        /*042c*/ 	.word	0x000007a0


	//   ....[7]....
        /*0430*/ 	.word	0x00001a30


	//   ....[8]....
        /*0434*/ 	.word	0x000023a0


	//   ....[9]....
        /*0438*/ 	.word	0x00002670


	//   ....[10]....
        /*043c*/ 	.word	0x00003070


	//   ....[11]....
        /*0440*/ 	.word	0x000031a0


	//   ....[12]....
        /*0444*/ 	.word	0x000036f0


	//   ....[13]....
        /*0448*/ 	.word	0x00003770


	//   ....[14]....
        /*044c*/ 	.word	0x00004d80


	//   ....[15]....
        /*0450*/ 	.word	0x00004fd0


	//   ....[16]....
        /*0454*/ 	.word	0x000056a0


	//   ....[17]....
        /*0458*/ 	.word	0x000056e0


	//   ....[18]....
        /*045c*/ 	.word	0x00005b40


	//   ....[19]....
        /*0460*/ 	.word	0x00005bb0


	//   ....[20]....
        /*0464*/ 	.word	0x00007540


	//   ....[21]....
        /*0468*/ 	.word	0x00007550


	//   ....[22]....
        /*046c*/ 	.word	0x00007580


	//   ....[23]....
        /*0470*/ 	.word	0x00007590


	//   ....[24]....
        /*0474*/ 	.word	0x00008d60


	//   ....[25]....
        /*0478*/ 	.word	0x00009010


	//   ....[26]....
        /*047c*/ 	.word	0x000096e0


	//   ....[27]....
        /*0480*/ 	.word	0x000097e0


	//   ....[28]....
        /*0484*/ 	.word	0x00009b80


	//   ....[29]....
        /*0488*/ 	.word	0x00009c00


	//   ....[30]....
        /*048c*/ 	.word	0x0000ade0


	//   ....[31]....
        /*0490*/ 	.word	0x0000adf0


	//   ....[32]....
        /*0494*/ 	.word	0x0000ae20


	//   ....[33]....
        /*0498*/ 	.word	0x0000ae30


	//   ....[34]....
        /*049c*/ 	.word	0x0000c3b0


	//   ....[35]....
        /*04a0*/ 	.word	0x0000c3f0


	//   ....[36]....
        /*04a4*/ 	.word	0x0000c420


	//   ....[37]....
        /*04a8*/ 	.word	0x0000c460


	//   ....[38]....
        /*04ac*/ 	.word	0x0000c490


	//   ....[39]....
        /*04b0*/ 	.word	0x0000c4d0


	//   ....[40]....
        /*04b4*/ 	.word	0x0000c4f0


	//   ....[41]....
        /*04b8*/ 	.word	0x0000c500


	//   ....[42]....
        /*04bc*/ 	.word	0x0000c510


	//   ....[43]....
        /*04c0*/ 	.word	0x0000c520


	//   ....[44]....
        /*04c4*/ 	.word	0x0000c530


	//   ....[45]....
        /*04c8*/ 	.word	0x0000c560


	//   ....[46]....
        /*04cc*/ 	.word	0x0000c570


	//   ....[47]....
        /*04d0*/ 	.word	0x0000c580


	//   ....[48]....
        /*04d4*/ 	.word	0x0000c590


	//   ....[49]....
        /*04d8*/ 	.word	0x0000c5b0


	//   ....[50]....
        /*04dc*/ 	.word	0x0000c5c0


	//   ....[51]....
        /*04e0*/ 	.word	0x0000c5d0


	//   ....[52]....
        /*04e4*/ 	.word	0x0000c5e0


	//   ....[53]....
        /*04e8*/ 	.word	0x0000c5f0


	//   ....[54]....
        /*04ec*/ 	.word	0x0000c600


	//   ....[55]....
        /*04f0*/ 	.word	0x0000c620


	//   ....[56]....
        /*04f4*/ 	.word	0x0000c630


	//   ....[57]....
        /*04f8*/ 	.word	0x0000c640


	//   ....[58]....
        /*04fc*/ 	.word	0x0000c650


	//   ....[59]....
        /*0500*/ 	.word	0x0000c660


	//   ....[60]....
        /*0504*/ 	.word	0x0000c670


	//   ....[61]....
        /*0508*/ 	.word	0x0000c690


	//   ....[62]....
        /*050c*/ 	.word	0x0000c6a0


	//   ....[63]....
        /*0510*/ 	.word	0x0000c6c0


	//   ....[64]....
        /*0514*/ 	.word	0x0000c6d0


	//   ....[65]....
        /*0518*/ 	.word	0x0000c6f0


	//   ....[66]....
        /*051c*/ 	.word	0x0000c700


	//   ....[67]....
        /*0520*/ 	.word	0x0000c710


	//   ....[68]....
        /*0524*/ 	.word	0x0000c720


	//   ....[69]....
        /*0528*/ 	.word	0x0000c730


	//   ....[70]....
        /*052c*/ 	.word	0x0000c740


	//   ....[71]....
        /*0530*/ 	.word	0x0000c750


	//   ....[72]....
        /*0534*/ 	.word	0x0000c760


	//   ....[73]....
        /*0538*/ 	.word	0x0000c770


	//   ....[74]....
        /*053c*/ 	.word	0x0000c780


	//   ....[75]....
        /*0540*/ 	.word	0x0000c790


	//   ....[76]....
        /*0544*/ 	.word	0x0000c7b0


	//   ....[77]....
        /*0548*/ 	.word	0x0000c7c0


	//   ....[78]....
        /*054c*/ 	.word	0x0000c7d0


	//   ....[79]....
        /*0550*/ 	.word	0x0000c7f0


	//   ....[80]....
        /*0554*/ 	.word	0x0000c800


	//   ....[81]....
        /*0558*/ 	.word	0x0000c820


	//   ....[82]....
        /*055c*/ 	.word	0x0000c830


	//   ....[83]....
        /*0560*/ 	.word	0x0000c840


	//   ....[84]....
        /*0564*/ 	.word	0x0000c850


	//   ....[85]....
        /*0568*/ 	.word	0x0000c880


	//   ....[86]....
        /*056c*/ 	.word	0x0000c8b0


	//   ....[87]....
        /*0570*/ 	.word	0x0000c8d0


	//   ....[88]....
        /*0574*/ 	.word	0x0000c900


	//   ....[89]....
        /*0578*/ 	.word	0x0000c910


	//   ....[90]....
        /*057c*/ 	.word	0x0000c920


	//   ....[91]....
        /*0580*/ 	.word	0x0000c930


	//   ....[92]....
        /*0584*/ 	.word	0x0000c940


	//   ....[93]....
        /*0588*/ 	.word	0x0000c960


	//   ....[94]....
        /*058c*/ 	.word	0x0000c990


	//   ....[95]....
        /*0590*/ 	.word	0x0000c9c0


	//   ....[96]....
        /*0594*/ 	.word	0x0000c9d0


	//   ....[97]....
        /*0598*/ 	.word	0x0000c9f0


	//   ....[98]....
        /*059c*/ 	.word	0x0000ca10


	//   ....[99]....
        /*05a0*/ 	.word	0x0000ca40


	//   ....[100]....
        /*05a4*/ 	.word	0x0000ca60


	//   ....[101]....
        /*05a8*/ 	.word	0x0000ca70


	//   ....[102]....
        /*05ac*/ 	.word	0x0000ca80


	//   ....[103]....
        /*05b0*/ 	.word	0x0000ca90


	//   ....[104]....
        /*05b4*/ 	.word	0x0000caa0


	//   ....[105]....
        /*05b8*/ 	.word	0x0000cab0


	//   ....[106]....
        /*05bc*/ 	.word	0x0000cac0


	//   ....[107]....
        /*05c0*/ 	.word	0x0000cad0


	//   ....[108]....
        /*05c4*/ 	.word	0x0000cae0


	//   ....[109]....
        /*05c8*/ 	.word	0x0000cb00


	//   ....[110]....
        /*05cc*/ 	.word	0x0000cb10


	//   ....[111]....
        /*05d0*/ 	.word	0x0000cb40


	//   ....[112]....
        /*05d4*/ 	.word	0x0000cb70


	//   ....[113]....
        /*05d8*/ 	.word	0x0000cba0


	//   ....[114]....
        /*05dc*/ 	.word	0x0000cbd0


	//   ....[115]....
        /*05e0*/ 	.word	0x0000cc30


	//   ....[116]....
        /*05e4*/ 	.word	0x0000cc70


	//   ....[117]....
        /*05e8*/ 	.word	0x0000cca0


	//   ....[118]....
        /*05ec*/ 	.word	0x0000ccd0


	//   ....[119]....
        /*05f0*/ 	.word	0x0000cd00


	//   ....[120]....
        /*05f4*/ 	.word	0x0000cd20


	//   ....[121]....
        /*05f8*/ 	.word	0x0000cd40


	//   ....[122]....
        /*05fc*/ 	.word	0x0000cd50


	//   ....[123]....
        /*0600*/ 	.word	0x0000cd70


	//   ....[124]....
        /*0604*/ 	.word	0x0000cd80


	//   ....[125]....
        /*0608*/ 	.word	0x0000cd90


	//   ....[126]....
        /*060c*/ 	.word	0x0000cda0


	//   ....[127]....
        /*0610*/ 	.word	0x0000cdb0


	//   ....[128]....
        /*0614*/ 	.word	0x0000cdc0


	//   ....[129]....
        /*0618*/ 	.word	0x0000cdd0


	//   ....[130]....
        /*061c*/ 	.word	0x0000cde0


	//   ....[131]....
        /*0620*/ 	.word	0x0000cdf0


	//   ....[132]....
        /*0624*/ 	.word	0x0000ce00


	//   ....[133]....
        /*0628*/ 	.word	0x0000ce10


	//   ....[134]....
        /*062c*/ 	.word	0x0000ce20


	//   ....[135]....
        /*0630*/ 	.word	0x0000ce30


	//   ....[136]....
        /*0634*/ 	.word	0x0000ce40


	//   ....[137]....
        /*0638*/ 	.word	0x0000ce50


	//   ....[138]....
        /*063c*/ 	.word	0x0000ce60


	//   ....[139]....
        /*0640*/ 	.word	0x0000ce70


	//   ....[140]....
        /*0644*/ 	.word	0x0000ce80


	//   ....[141]....
        /*0648*/ 	.word	0x0000ce90


	//   ....[142]....
        /*064c*/ 	.word	0x0000cea0


	//   ....[143]....
        /*0650*/ 	.word	0x0000ceb0


	//   ....[144]....
        /*0654*/ 	.word	0x0000ced0


	//   ....[145]....
        /*0658*/ 	.word	0x0000cee0


	//   ....[146]....
        /*065c*/ 	.word	0x0000cef0


	//   ....[147]....
        /*0660*/ 	.word	0x0000cf00


	//   ....[148]....
        /*0664*/ 	.word	0x0000cf10


	//   ....[149]....
        /*0668*/ 	.word	0x0000cf40


	//   ....[150]....
        /*066c*/ 	.word	0x0000cf70


	//   ....[151]....
        /*0670*/ 	.word	0x0000cfa0


	//   ....[152]....
        /*0674*/ 	.word	0x0000cfd0


	//   ....[153]....
        /*0678*/ 	.word	0x0000d000


	//   ....[154]....
        /*067c*/ 	.word	0x0000d030


	//   ....[155]....
        /*0680*/ 	.word	0x0000d070


	//   ....[156]....
        /*0684*/ 	.word	0x0000d0b0


	//   ....[157]....
        /*0688*/ 	.word	0x0000d0e0


	//   ....[158]....
        /*068c*/ 	.word	0x0000d120


	//   ....[159]....
        /*0690*/ 	.word	0x0000d150


	//   ....[160]....
        /*0694*/ 	.word	0x0000d180


	//   ....[161]....
        /*0698*/ 	.word	0x0000d1b0


	//   ....[162]....
        /*069c*/ 	.word	0x0000d670


	//   ....[163]....
        /*06a0*/ 	.word	0x0000d6b0


	//   ....[164]....
        /*06a4*/ 	.word	0x0000d6f0


	//   ....[165]....
        /*06a8*/ 	.word	0x0000d730


	//   ....[166]....
        /*06ac*/ 	.word	0x0000d780


	//   ....[167]....
        /*06b0*/ 	.word	0x0000d7b0


	//   ....[168]....
        /*06b4*/ 	.word	0x0000e490


	//   ....[169]....
        /*06b8*/ 	.word	0x0000e4c0


	//   ....[170]....
        /*06bc*/ 	.word	0x0000f610


	//   ....[171]....
        /*06c0*/ 	.word	0x000107f0


	//   ....[172]....
        /*06c4*/ 	.word	0x00011260


	//   ....[173]....
        /*06c8*/ 	.word	0x000112a0


	//   ....[174]....
        /*06cc*/ 	.word	0x000112c0


	//   ....[175]....
        /*06d0*/ 	.word	0x00011360


	//   ....[176]....
        /*06d4*/ 	.word	0x00011380


	//   ....[177]....
        /*06d8*/ 	.word	0x00011420


	//   ....[178]....
        /*06dc*/ 	.word	0x00011440


	//   ....[179]....
        /*06e0*/ 	.word	0x000114e0


	//   ....[180]....
        /*06e4*/ 	.word	0x00011500


	//   ....[181]....
        /*06e8*/ 	.word	0x000115a0


	//   ....[182]....
        /*06ec*/ 	.word	0x000115c0


	//   ....[183]....
        /*06f0*/ 	.word	0x00011660


	//   ....[184]....
        /*06f4*/ 	.word	0x00011680


	//   ....[185]....
        /*06f8*/ 	.word	0x00011720


	//   ....[186]....
        /*06fc*/ 	.word	0x00011740


	//   ....[187]....
        /*0700*/ 	.word	0x00011750


	//   ....[188]....
        /*0704*/ 	.word	0x000131c0


	//   ....[189]....
        /*0708*/ 	.word	0x00013830


	//   ....[190]....
        /*070c*/ 	.word	0x000139e0


	//   ....[191]....
        /*0710*/ 	.word	0x00013a30


	//   ....[192]....
        /*0714*/ 	.word	0x00013ad0


	//   ....[193]....
        /*0718*/ 	.word	0x00013be0


	//   ....[194]....
        /*071c*/ 	.word	0x00013c50


	//   ....[195]....
        /*0720*/ 	.word	0x00013d60


	//   ....[196]....
        /*0724*/ 	.word	0x00013dd0


	//   ....[197]....
        /*0728*/ 	.word	0x00013ee0


	//   ....[198]....
        /*072c*/ 	.word	0x00013f50


	//   ....[199]....
        /*0730*/ 	.word	0x00014060


	//   ....[200]....
        /*0734*/ 	.word	0x000140d0


	//   ....[201]....
        /*0738*/ 	.word	0x000141e0


	//   ....[202]....
        /*073c*/ 	.word	0x00014250


	//   ....[203]....
        /*0740*/ 	.word	0x00014340


	//   ....[204]....
        /*0744*/ 	.word	0x000143d0


	//   ....[205]....
        /*0748*/ 	.word	0x000144c0


	//----- nvinfo : EIATTR_REG_RECONFIG
	.align		4
.L_425:
        /*074c*/ 	.byte	0x01, 0x54
	.zero		2


	//----- nvinfo : EIATTR_SYSCALL_OFFSETS
	.align		4
        /*0750*/ 	.byte	0x04, 0x46
        /*0752*/ 	.short	(.L_427 - .L_426)


	//   ....[0]....
.L_426:
        /*0754*/ 	.word	0x00001bf0


	//   ....[1]....
        /*0758*/ 	.word	0x00010160


	//   ....[2]....
        /*075c*/ 	.word	0x000102a0


	//   ....[3]....
        /*0760*/ 	.word	0x000103e0


	//   ....[4]....
        /*0764*/ 	.word	0x00010500


	//   ....[5]....
        /*0768*/ 	.word	0x00010f00


	//----- nvinfo : EIATTR_MBARRIER_INSTR_OFFSETS
	.align		4
.L_427:
        /*076c*/ 	.byte	0x04, 0x39
        /*076e*/ 	.short	(.L_429 - .L_428)


	//   ....[0]....
.L_428:
        /*0770*/ 	.word	0x00000270
        /*0774*/ 	.word	0x000000ff
        /*0778*/ 	.word	0x00020800
        /*077c*/ 	.short	0x0100
        /*077e*/ 	.byte	0x08
	.zero		1


	//   ....[1]....
        /*0780*/ 	.word	0x00000280
        /*0784*/ 	.word	0x000000ff
        /*0788*/ 	.word	0x00020820
        /*078c*/ 	.short	0x0100
        /*078e*/ 	.byte	0x08
	.zero		1


	//   ....[2]....
        /*0790*/ 	.word	0x00000370
        /*0794*/ 	.word	0x000000ff
        /*0798*/ 	.word	0x00020830
        /*079c*/ 	.short	0x0100
        /*079e*/ 	.byte	0x08
	.zero		1


	//   ....[3]....
        /*07a0*/ 	.word	0x00000380
        /*07a4*/ 	.word	0x000000ff
        /*07a8*/ 	.word	0x00020840
        /*07ac*/ 	.short	0x0100
        /*07ae*/ 	.byte	0x08
	.zero		1


	//   ....[4]....
        /*07b0*/ 	.word	0x00000390
        /*07b4*/ 	.word	0x000000ff
        /*07b8*/ 	.word	0x00020838
        /*07bc*/ 	.short	0x0100
        /*07be*/ 	.byte	0x08
	.zero		1


	//   ....[5]....
        /*07c0*/ 	.word	0x000003a0
        /*07c4*/ 	.word	0x000000ff
        /*07c8*/ 	.word	0x00020848
        /*07cc*/ 	.short	0x0100
        /*07ce*/ 	.byte	0x08
	.zero		1


	//   ....[6]....
        /*07d0*/ 	.word	0x000004d0
        /*07d4*/ 	.word	0x000000ff
        /*07d8*/ 	.word	0x00020850
        /*07dc*/ 	.short	0x0100
        /*07de*/ 	.byte	0x08
	.zero		1


	//   ....[7]....
        /*07e0*/ 	.word	0x000004e0
        /*07e4*/ 	.word	0x000000ff
        /*07e8*/ 	.word	0x00020860
        /*07ec*/ 	.short	0x0100
        /*07ee*/ 	.byte	0x08
	.zero		1


	//   ....[8]....
        /*07f0*/ 	.word	0x000004f0
        /*07f4*/ 	.word	0x000000ff
        /*07f8*/ 	.word	0x00020858
        /*07fc*/ 	.short	0x0100
        /*07fe*/ 	.byte	0x08
	.zero		1


	//   ....[9]....
        /*0800*/ 	.word	0x00000500
        /*0804*/ 	.word	0x000000ff
        /*0808*/ 	.word	0x00020868
        /*080c*/ 	.short	0x0100
        /*080e*/ 	.byte	0x08
	.zero		1


	//   ....[10]....
        /*0810*/ 	.word	0x000005f0
        /*0814*/ 	.word	0x000000ff
        /*0818*/ 	.word	0x00020870
        /*081c*/ 	.short	0x0100
        /*081e*/ 	.byte	0x06
	.zero		1


	//   ....[11]....
        /*0820*/ 	.word	0x00000600
        /*0824*/ 	.word	0x000000ff
        /*0828*/ 	.word	0x00020880
        /*082c*/ 	.short	0x0100
        /*082e*/ 	.byte	0x06
	.zero		1


	//   ....[12]....
        /*0830*/ 	.word	0x00000610
        /*0834*/ 	.word	0x000000ff
        /*0838*/ 	.word	0x00020878
        /*083c*/ 	.short	0x0100
        /*083e*/ 	.byte	0x06
	.zero		1


	//   ....[13]....
        /*0840*/ 	.word	0x00000620
        /*0844*/ 	.word	0x000000ff
        /*0848*/ 	.word	0x00020888
        /*084c*/ 	.short	0x0100
        /*084e*/ 	.byte	0x06
	.zero		1


	//   ....[14]....
        /*0850*/ 	.word	0x00000750
        /*0854*/ 	.word	0x000000ff
        /*0858*/ 	.word	0x00020890
        /*085c*/ 	.short	0x0100
        /*085e*/ 	.byte	0x08
	.zero		1


	//   ....[15]....
        /*0860*/ 	.word	0x00000760
        /*0864*/ 	.word	0x000000ff
        /*0868*/ 	.word	0x000208a0
        /*086c*/ 	.short	0x0100
        /*086e*/ 	.byte	0x08
	.zero		1


	//   ....[16]....
        /*0870*/ 	.word	0x00000770
        /*0874*/ 	.word	0x000000ff
        /*0878*/ 	.word	0x00020898
        /*087c*/ 	.short	0x0100
        /*087e*/ 	.byte	0x08
	.zero		1


	//   ....[17]....
        /*0880*/ 	.word	0x00000780
        /*0884*/ 	.word	0x000000ff
        /*0888*/ 	.word	0x000208a8
        /*088c*/ 	.short	0x0100
        /*088e*/ 	.byte	0x08
	.zero		1


	//   ....[18]....
        /*0890*/ 	.word	0x000008b0
        /*0894*/ 	.word	0x000000ff
        /*0898*/ 	.word	0x000208b0
        /*089c*/ 	.short	0x0100
        /*089e*/ 	.byte	0x08
	.zero		1


	//   ....[19]....
        /*08a0*/ 	.word	0x000008c0
        /*08a4*/ 	.word	0x000000ff
        /*08a8*/ 	.word	0x000208c0
        /*08ac*/ 	.short	0x0100
        /*08ae*/ 	.byte	0x08
	.zero		1


	//   ....[20]....
        /*08b0*/ 	.word	0x000008d0
        /*08b4*/ 	.word	0x000000ff
        /*08b8*/ 	.word	0x000208b8
        /*08bc*/ 	.short	0x0100
        /*08be*/ 	.byte	0x08
	.zero		1


	//   ....[21]....
        /*08c0*/ 	.word	0x000008e0
        /*08c4*/ 	.word	0x000000ff
        /*08c8*/ 	.word	0x000208c8
        /*08cc*/ 	.short	0x0100
        /*08ce*/ 	.byte	0x08
	.zero		1


	//   ....[22]....
        /*08d0*/ 	.word	0x00001c10
        /*08d4*/ 	.word	0x000000ff
        /*08d8*/ 	.word	0x00020800
        /*08dc*/ 	.short	0x010a
        /*08de*/ 	.byte	0x29
	.zero		1


	//   ....[23]....
        /*08e0*/ 	.word	0x00001c80
        /*08e4*/ 	.word	0x000000ff
        /*08e8*/ 	.word	0x00020830
        /*08ec*/ 	.short	0x010a
        /*08ee*/ 	.byte	0x29
	.zero		1


	//   ....[24]....
        /*08f0*/ 	.word	0x00001d10
        /*08f4*/ 	.word	0x000000ff
        /*08f8*/ 	.word	0x00020830
        /*08fc*/ 	.short	0x010a
        /*08fe*/ 	.byte	0x29
	.zero		1


	//   ....[25]....
        /*0900*/ 	.word	0x000024d0
        /*0904*/ 	.word	0x00000000
        /*0908*/ 	.word	0x00000000
        /*090c*/ 	.short	0x0101
        /*090e*/ 	.byte	0x3f
	.zero		1


	//   ....[26]....
        /*0910*/ 	.word	0x000047c0
        /*0914*/ 	.word	0x000000ff
        /*0918*/ 	.word	0x00020830
        /*091c*/ 	.short	0x010a
        /*091e*/ 	.byte	0x06
	.zero		1


	//   ....[27]....
        /*0920*/ 	.word	0x00004800
        /*0924*/ 	.word	0x000000ff
        /*0928*/ 	.word	0x00020830
        /*092c*/ 	.short	0x010a
        /*092e*/ 	.byte	0x06
	.zero		1


	//   ....[28]....
        /*0930*/ 	.word	0x00004b40
        /*0934*/ 	.word	0x000000ff
        /*0938*/ 	.word	0x00020850
        /*093c*/ 	.short	0x010a
        /*093e*/ 	.byte	0x06
	.zero		1


	//   ....[29]....
        /*0940*/ 	.word	0x00004b80
        /*0944*/ 	.word	0x000000ff
        /*0948*/ 	.word	0x00020850
        /*094c*/ 	.short	0x010a
        /*094e*/ 	.byte	0x06
	.zero		1


	//   ....[30]....
        /*0950*/ 	.word	0x00004e10
        /*0954*/ 	.word	0x0000000c
        /*0958*/ 	.word	0x00000000
        /*095c*/ 	.short	0x0101
        /*095e*/ 	.byte	0x3f
	.zero		1


	//   ....[31]....
        /*0960*/ 	.word	0x00006230
        /*0964*/ 	.word	0x000000ff
        /*0968*/ 	.word	0x00000000
        /*096c*/ 	.short	0x0101
        /*096e*/ 	.byte	0x06
	.zero		1


	//   ....[32]....
        /*0970*/ 	.word	0x00006e90
        /*0974*/ 	.word	0x000000ff
        /*0978*/ 	.word	0x00020830
        /*097c*/ 	.short	0x010a
        /*097e*/ 	.byte	0x06
	.zero		1


	//   ....[33]....
        /*0980*/ 	.word	0x00006ed0
        /*0984*/ 	.word	0x000000ff
        /*0988*/ 	.word	0x00020830
        /*098c*/ 	.short	0x010a
        /*098e*/ 	.byte	0x06
	.zero		1


	//   ....[34]....
        /*0990*/ 	.word	0x00007240
        /*0994*/ 	.word	0x000000ff
        /*0998*/ 	.word	0x00020850
        /*099c*/ 	.short	0x010a
        /*099e*/ 	.byte	0x06
	.zero		1


	//   ....[35]....
        /*09a0*/ 	.word	0x00007280
        /*09a4*/ 	.word	0x000000ff
        /*09a8*/ 	.word	0x00020850
        /*09ac*/ 	.short	0x010a
        /*09ae*/ 	.byte	0x06
	.zero		1


	//   ....[36]....
        /*09b0*/ 	.word	0x00007c90
        /*09b4*/ 	.word	0x00000000
        /*09b8*/ 	.word	0x00000000
        /*09bc*/ 	.short	0x0101
        /*09be*/ 	.byte	0x3f
	.zero		1


	//   ....[37]....
        /*09c0*/ 	.word	0x00007e20
        /*09c4*/ 	.word	0x000000ff
        /*09c8*/ 	.word	0x00000000
        /*09cc*/ 	.short	0x0101
        /*09ce*/ 	.byte	0x06
	.zero		1


	//   ....[38]....
        /*09d0*/ 	.word	0x00008860
        /*09d4*/ 	.word	0x000000ff
        /*09d8*/ 	.word	0x00020830
        /*09dc*/ 	.short	0x010a
        /*09de*/ 	.byte	0x06
	.zero		1


	//   ....[39]....
        /*09e0*/ 	.word	0x000088a0
        /*09e4*/ 	.word	0x000000ff
        /*09e8*/ 	.word	0x00020830
        /*09ec*/ 	.short	0x010a
        /*09ee*/ 	.byte	0x06
	.zero		1


	//   ....[40]....
        /*09f0*/ 	.word	0x00008bd0
        /*09f4*/ 	.word	0x000000ff
        /*09f8*/ 	.word	0x00020850
        /*09fc*/ 	.short	0x010a
        /*09fe*/ 	.byte	0x06
	.zero		1


	//   ....[41]....
        /*0a00*/ 	.word	0x00008c10
        /*0a04*/ 	.word	0x000000ff
        /*0a08*/ 	.word	0x00020850
        /*0a0c*/ 	.short	0x010a
        /*0a0e*/ 	.byte	0x06
	.zero		1


	//   ....[42]....
        /*0a10*/ 	.word	0x00008e20
        /*0a14*/ 	.word	0x0000000e
        /*0a18*/ 	.word	0x00000000
        /*0a1c*/ 	.short	0x0101
        /*0a1e*/ 	.byte	0x3f
	.zero		1


	//   ....[43]....
        /*0a20*/ 	.word	0x0000a260
        /*0a24*/ 	.word	0x000000ff
        /*0a28*/ 	.word	0x00000000
        /*0a2c*/ 	.short	0x0101
        /*0a2e*/ 	.byte	0x06
	.zero		1


	//   ....[44]....
        /*0a30*/ 	.word	0x0000ab70
        /*0a34*/ 	.word	0x000000ff
        /*0a38*/ 	.word	0x00020850
        /*0a3c*/ 	.short	0x010a
        /*0a3e*/ 	.byte	0x0e
	.zero		1


	//   ....[45]....
        /*0a40*/ 	.word	0x0000abb0
        /*0a44*/ 	.word	0x000000ff
        /*0a48*/ 	.word	0x00020850
        /*0a4c*/ 	.short	0x010a
        /*0a4e*/ 	.byte	0x0e
	.zero		1


	//   ....[46]....
        /*0a50*/ 	.word	0x0000b0f0
        /*0a54*/ 	.word	0x000000ff
        /*0a58*/ 	.word	0x00000000
        /*0a5c*/ 	.short	0x0101
        /*0a5e*/ 	.byte	0x04
	.zero		1


	//   ....[47]....
        /*0a60*/ 	.word	0x0000d770
        /*0a64*/ 	.word	0x000000ff
        /*0a68*/ 	.word	0x00000000
        /*0a6c*/ 	.short	0x0101
        /*0a6e*/ 	.byte	0x04
	.zero		1


	//   ....[48]....
        /*0a70*/ 	.word	0x00010a00
        /*0a74*/ 	.word	0x000000ff
        /*0a78*/ 	.word	0x00020880
        /*0a7c*/ 	.short	0x010a
        /*0a7e*/ 	.byte	0x27
	.zero		1


	//   ....[49]....
        /*0a80*/ 	.word	0x00010bc0
        /*0a84*/ 	.word	0x000000ff
        /*0a88*/ 	.word	0x00020840
        /*0a8c*/ 	.short	0x010a
        /*0a8e*/ 	.byte	0x27
	.zero		1


	//   ....[50]....
        /*0a90*/ 	.word	0x000118b0
        /*0a94*/ 	.word	0x000000ff
        /*0a98*/ 	.word	0x00020800
        /*0a9c*/ 	.short	0x0107
        /*0a9e*/ 	.byte	0x27
	.zero		1


	//   ....[51]....
        /*0aa0*/ 	.word	0x00011910
        /*0aa4*/ 	.word	0x000000ff
        /*0aa8*/ 	.word	0x00020800
        /*0aac*/ 	.short	0x0101
        /*0aae*/ 	.byte	0x27
	.zero		1


	//   ....[52]....
        /*0ab0*/ 	.word	0x00011920
        /*0ab4*/ 	.word	0x000000ff
        /*0ab8*/ 	.word	0x00020820
        /*0abc*/ 	.short	0x010a
        /*0abe*/ 	.byte	0x27
	.zero		1


	//   ....[53]....
        /*0ac0*/ 	.word	0x00011c40
        /*0ac4*/ 	.word	0x00000007
        /*0ac8*/ 	.word	0x00020880
        /*0acc*/ 	.short	0x010a
        /*0ace*/ 	.byte	0x3f
	.zero		1


	//   ....[54]....
        /*0ad0*/ 	.word	0x00011f60
        /*0ad4*/ 	.word	0x00000007
        /*0ad8*/ 	.word	0x00020840
        /*0adc*/ 	.short	0x010a
        /*0ade*/ 	.byte	0x3f
	.zero		1


	//   ....[55]....
        /*0ae0*/ 	.word	0x000122f0
        /*0ae4*/ 	.word	0x00000012
        /*0ae8*/ 	.word	0x00020870
        /*0aec*/ 	.short	0x010a
        /*0aee*/ 	.byte	0x3f
	.zero		1


	//   ....[56]....
        /*0af0*/ 	.word	0x00012360
        /*0af4*/ 	.word	0x00000012
        /*0af8*/ 	.word	0x00020860
        /*0afc*/ 	.short	0x010a
        /*0afe*/ 	.byte	0x3f
	.zero		1


	//   ....[57]....
        /*0b00*/ 	.word	0x000128d0
        /*0b04*/ 	.word	0x00000012
        /*0b08*/ 	.word	0x00020850
        /*0b0c*/ 	.short	0x0101
        /*0b0e*/ 	.byte	0x3f
	.zero		1


	//   ....[58]....
        /*0b10*/ 	.word	0x00012950
        /*0b14*/ 	.word	0x00000012
        /*0b18*/ 	.word	0x00000000
        /*0b1c*/ 	.short	0x0101
        /*0b1e*/ 	.byte	0x3f
	.zero		1


	//   ....[59]....
        /*0b20*/ 	.word	0x00012a40
        /*0b24*/ 	.word	0x00000003
        /*0b28*/ 	.word	0x00020870
        /*0b2c*/ 	.short	0x010a
        /*0b2e*/ 	.byte	0x3f
	.zero		1


	//   ....[60]....
        /*0b30*/ 	.word	0x00012ad0
        /*0b34*/ 	.word	0x00000003
        /*0b38*/ 	.word	0x00020860
        /*0b3c*/ 	.short	0x010a
        /*0b3e*/ 	.byte	0x3f
	.zero		1


	//   ....[61]....
        /*0b40*/ 	.word	0x00013060
        /*0b44*/ 	.word	0x00000003
        /*0b48*/ 	.word	0x00020850
        /*0b4c*/ 	.short	0x0101
        /*0b4e*/ 	.byte	0x3f
	.zero		1


	//   ....[62]....
        /*0b50*/ 	.word	0x000130d0
        /*0b54*/ 	.word	0x00000000
        /*0b58*/ 	.word	0x00000000
        /*0b5c*/ 	.short	0x0101
        /*0b5e*/ 	.byte	0x3f
	.zero		1


	//   ....[63]....
        /*0b60*/ 	.word	0x00013170
        /*0b64*/ 	.word	0x00000009
        /*0b68*/ 	.word	0x00020820
        /*0b6c*/ 	.short	0x010a
        /*0b6e*/ 	.byte	0x3f
	.zero		1


	//   ....[64]....
        /*0b70*/ 	.word	0x000132b0
        /*0b74*/ 	.word	0x00000005
        /*0b78*/ 	.word	0x00000000
        /*0b7c*/ 	.short	0x010a
        /*0b7e*/ 	.byte	0x3f
	.zero		1


	//   ....[65]....
        /*0b80*/ 	.word	0x00013320
        /*0b84*/ 	.word	0x00000007
        /*0b88*/ 	.word	0x00000000
        /*0b8c*/ 	.short	0x010a
        /*0b8e*/ 	.byte	0x3f
	.zero		1


	//   ....[66]....
        /*0b90*/ 	.word	0x00013370
        /*0b94*/ 	.word	0x00000005
        /*0b98*/ 	.word	0x00020860
        /*0b9c*/ 	.short	0x010a
        /*0b9e*/ 	.byte	0x3f
	.zero		1


	//   ....[67]....
        /*0ba0*/ 	.word	0x000133c0
        /*0ba4*/ 	.word	0x00000003
        /*0ba8*/ 	.word	0x00020860
        /*0bac*/ 	.short	0x010a
        /*0bae*/ 	.byte	0x3f
	.zero		1


	//   ....[68]....
        /*0bb0*/ 	.word	0x00013400
        /*0bb4*/ 	.word	0x00000005
        /*0bb8*/ 	.word	0x00020880
        /*0bbc*/ 	.short	0x010a
        /*0bbe*/ 	.byte	0x3f
	.zero		1


	//   ....[69]....
        /*0bc0*/ 	.word	0x00013420
        /*0bc4*/ 	.word	0x00000003
        /*0bc8*/ 	.word	0x00020880
        /*0bcc*/ 	.short	0x010a
        /*0bce*/ 	.byte	0x3f
	.zero		1


	//   ....[70]....
        /*0bd0*/ 	.word	0x00013490
        /*0bd4*/ 	.word	0x00000003
        /*0bd8*/ 	.word	0x00020800
        /*0bdc*/ 	.short	0x010a
        /*0bde*/ 	.byte	0x3f
	.zero		1


	//   ....[71]....
        /*0be0*/ 	.word	0x000134f0
        /*0be4*/ 	.word	0x00000003
        /*0be8*/ 	.word	0x00020830
        /*0bec*/ 	.short	0x010a
        /*0bee*/ 	.byte	0x3f
	.zero		1


	//   ....[72]....
        /*0bf0*/ 	.word	0x00013550
        /*0bf4*/ 	.word	0x0000000d
        /*0bf8*/ 	.word	0x00020830
        /*0bfc*/ 	.short	0x010a
        /*0bfe*/ 	.byte	0x3f
	.zero		1


	//   ....[73]....
        /*0c00*/ 	.word	0x000135b0
        /*0c04*/ 	.word	0x0000000d
        /*0c08*/ 	.word	0x00020850
        /*0c0c*/ 	.short	0x010a
        /*0c0e*/ 	.byte	0x3f
	.zero		1


	//   ....[74]....
        /*0c10*/ 	.word	0x00013610
        /*0c14*/ 	.word	0x0000000e
        /*0c18*/ 	.word	0x00020830
        /*0c1c*/ 	.short	0x010a
        /*0c1e*/ 	.byte	0x3f
	.zero		1


	//   ....[75]....
        /*0c20*/ 	.word	0x00013670
        /*0c24*/ 	.word	0x0000000e
        /*0c28*/ 	.word	0x00020850
        /*0c2c*/ 	.short	0x010a
        /*0c2e*/ 	.byte	0x3f
	.zero		1


	//   ....[76]....
        /*0c30*/ 	.word	0x000136d0
        /*0c34*/ 	.word	0x0000000e
        /*0c38*/ 	.word	0x00020830
        /*0c3c*/ 	.short	0x010a
        /*0c3e*/ 	.byte	0x3f
	.zero		1


	//   ....[77]....
        /*0c40*/ 	.word	0x00013730
        /*0c44*/ 	.word	0x0000000e
        /*0c48*/ 	.word	0x00020850
        /*0c4c*/ 	.short	0x010a
        /*0c4e*/ 	.byte	0x3f
	.zero		1


	//   ....[78]....
        /*0c50*/ 	.word	0x00013790
        /*0c54*/ 	.word	0x00000005
        /*0c58*/ 	.word	0x00020850
        /*0c5c*/ 	.short	0x010a
        /*0c5e*/ 	.byte	0x3f
	.zero		1


	//   ....[79]....
        /*0c60*/ 	.word	0x000138e0
        /*0c64*/ 	.word	0x00000013
        /*0c68*/ 	.word	0x00020880
        /*0c6c*/ 	.short	0x010a
        /*0c6e*/ 	.byte	0x3f
	.zero		1


	//   ....[80]....
        /*0c70*/ 	.word	0x00013930
        /*0c74*/ 	.word	0x00000013
        /*0c78*/ 	.word	0x00020840
        /*0c7c*/ 	.short	0x010a
        /*0c7e*/ 	.byte	0x3f
	.zero		1


	//   ....[81]....
        /*0c80*/ 	.word	0x000144f0
        /*0c84*/ 	.word	0x00000013
        /*0c88*/ 	.word	0x00020820
        /*0c8c*/ 	.short	0x010a
        /*0c8e*/ 	.byte	0x3f
	.zero		1


	//   ....[82]....
        /*0c90*/ 	.word	0x00014540
        /*0c94*/ 	.word	0x00000007
        /*0c98*/ 	.word	0x00020880
        /*0c9c*/ 	.short	0x010a
        /*0c9e*/ 	.byte	0x3f
	.zero		1


	//   ....[83]....
        /*0ca0*/ 	.word	0x00014590
        /*0ca4*/ 	.word	0x00000007
        /*0ca8*/ 	.word	0x00020840
        /*0cac*/ 	.short	0x010a
        /*0cae*/ 	.byte	0x3f
	.zero		1


	//   ....[84]....
        /*0cb0*/ 	.word	0x000145e0
        /*0cb4*/ 	.word	0x00000012
        /*0cb8*/ 	.word	0x00020870
        /*0cbc*/ 	.short	0x010a
        /*0cbe*/ 	.byte	0x3f
	.zero		1


	//   ....[85]....
        /*0cc0*/ 	.word	0x00014630
        /*0cc4*/ 	.word	0x00000012
        /*0cc8*/ 	.word	0x00020860
        /*0ccc*/ 	.short	0x010a
        /*0cce*/ 	.byte	0x3f
	.zero		1


	//   ....[86]....
        /*0cd0*/ 	.word	0x00014680
        /*0cd4*/ 	.word	0x00000003
        /*0cd8*/ 	.word	0x00020870
        /*0cdc*/ 	.short	0x010a
        /*0cde*/ 	.byte	0x3f
	.zero		1


	//   ....[87]....
        /*0ce0*/ 	.word	0x000146d0
        /*0ce4*/ 	.word	0x00000003
        /*0ce8*/ 	.word	0x00020860
        /*0cec*/ 	.short	0x010a
        /*0cee*/ 	.byte	0x3f
	.zero		1


	//   ....[88]....
        /*0cf0*/ 	.word	0x00014720
        /*0cf4*/ 	.word	0x00000009
        /*0cf8*/ 	.word	0x00020820
        /*0cfc*/ 	.short	0x010a
        /*0cfe*/ 	.byte	0x3f
	.zero		1


	//   ....[89]....
        /*0d00*/ 	.word	0x00014770
        /*0d04*/ 	.word	0x00000005
        /*0d08*/ 	.word	0x00000000
        /*0d0c*/ 	.short	0x010a
        /*0d0e*/ 	.byte	0x3f
	.zero		1


	//   ....[90]....
        /*0d10*/ 	.word	0x000147c0
        /*0d14*/ 	.word	0x00000007
        /*0d18*/ 	.word	0x00000000
        /*0d1c*/ 	.short	0x010a
        /*0d1e*/ 	.byte	0x3f
	.zero		1


	//   ....[91]....
        /*0d20*/ 	.word	0x00014810
        /*0d24*/ 	.word	0x00000005
        /*0d28*/ 	.word	0x00020860
        /*0d2c*/ 	.short	0x010a
        /*0d2e*/ 	.byte	0x3f
	.zero		1


	//   ....[92]....
        /*0d30*/ 	.word	0x00014860
        /*0d34*/ 	.word	0x00000003
        /*0d38*/ 	.word	0x00020860
        /*0d3c*/ 	.short	0x010a
        /*0d3e*/ 	.byte	0x3f
	.zero		1


	//   ....[93]....
        /*0d40*/ 	.word	0x000148b0
        /*0d44*/ 	.word	0x00000005
        /*0d48*/ 	.word	0x00020880
        /*0d4c*/ 	.short	0x010a
        /*0d4e*/ 	.byte	0x3f
	.zero		1


	//----- nvinfo : EIATTR_NUM_MBARRIERS
	.align		4
.L_429:
        /*0d50*/ 	.byte	0x03, 0x38
        /*0d52*/ 	.short	0x0016


	//----- nvinfo : EIATTR_EXIT_INSTR_OFFSETS
	.align		4
        /*0d54*/ 	.byte	0x04, 0x1c
        /*0d56*/ 	.short	(.L_431 - .L_430)


	//   ....[0]....
.L_430:
        /*0d58*/ 	.word	0x00013470


	//----- nvinfo : EIATTR_MAX_THREADS
	.align		4
.L_431:
        /*0d5c*/ 	.byte	0x04, 0x05
        /*0d5e*/ 	.short	(.L_433 - .L_432)
.L_432:
        /*0d60*/ 	.word	0x00000180
        /*0d64*/ 	.word	0x00000001
        /*0d68*/ 	.word	0x00000001


	//----- nvinfo : EIATTR_CRS_STACK_SIZE
	.align		4
.L_433:
        /*0d6c*/ 	.byte	0x04, 0x1e
        /*0d6e*/ 	.short	(.L_435 - .L_434)
.L_434:
        /*0d70*/ 	.word	0x00000000


	//----- nvinfo : EIATTR_CBANK_PARAM_SIZE
	.align		4
.L_435:
        /*0d74*/ 	.byte	0x03, 0x19
        /*0d76*/ 	.short	0x0a70


	//----- nvinfo : EIATTR_PARAM_CBANK
	.align		4
        /*0d78*/ 	.byte	0x04, 0x0a
        /*0d7a*/ 	.short	(.L_437 - .L_436)
	.align		4
.L_436:
        /*0d7c*/ 	.word	index@(.nv.constant0._ZN7cutlass13device_kernelIN5flash11enable_sm90INS1_16FlashAttnFwdSm90INS1_25CollectiveMainloopFwdSm90ILi2EN4cute5tupleIJNS5_1CILi1EEES8_S8_EEENS6_IJNS7_ILi128EEENS7_ILi64EEENS7_ILi256EEEEEELi256ENS_12float_e4m3_tEfNS_4arch4Sm90ELb0ELb1ELb0ELb0ELb0ELb0ELb0ELb1ELb1ELb1ELb1ELb0EEENS1_21CollectiveEpilogueFwdINS6_IJSA_SC_SB_EEES9_NS_10bfloat16_tESG_Li256ELb0ELb1ELb1ELb1EEENS1_19SingleTileSchedulerILb0ELb1ELb1ELi128EEEEEEEEEvNT_6ParamsE)
        /*0d80*/ 	.short	0x0210
        /*0d82*/ 	.short	0x0a70


	//----- nvinfo : EIATTR_SW_WAR
	.align		4
.L_437:
        /*0d84*/ 	.byte	0x04, 0x36
        /*0d86*/ 	.short	(.L_439 - .L_438)
.L_438:
        /*0d88*/ 	.word	0x00000008
.L_439:


//--------------------- .nv.info._ZN7cutlass13device_kernelIN5flash11enable_sm90INS1_16FlashAttnFwdSm90INS1_25CollectiveMainloopFwdSm90ILi2EN4cute5tupleIJNS5_1CILi1EEES8_S8_EEENS6_IJNS7_ILi128EEENS7_ILi64EEENS7_ILi256EEEEEELi256ENS_12float_e4m3_tEfNS_4arch4Sm90ELb0ELb1ELb0ELb1ELb0ELb0ELb0ELb1ELb1ELb1ELb1ELb0EEENS1_21CollectiveEpilogueFwdINS6_IJSA_SC_SB_EEES9_NS_10bfloat16_tESG_Li256ELb1ELb1ELb1ELb1EEENS1_36VarlenDynamicPersistentTileSchedulerILi128ELi64ELi256ELi128ELb1ELb1ELb1ELb1ELb0ELb1EEEEEEEEEvNT_6ParamsE --------------------------
	.section	.nv.info._ZN7cutlass13device_kernelIN5flash11enable_sm90INS1_16FlashAttnFwdSm90INS1_25CollectiveMainloopFwdSm90ILi2EN4cute5tupleIJNS5_1CILi1EEES8_S8_EEENS6_IJNS7_ILi128EEENS7_ILi64EEENS7_ILi256EEEEEELi256ENS_12float_e4m3_tEfNS_4arch4Sm90ELb0ELb1ELb0ELb1ELb0ELb0ELb0ELb1ELb1ELb1ELb1ELb0EEENS1_21CollectiveEpilogueFwdINS6_IJSA_SC_SB_EEES9_NS_10bfloat16_tESG_Li256ELb1ELb1ELb1ELb1EEENS1_36VarlenDynamicPersistentTileSchedulerILi128ELi64ELi256ELi128ELb1ELb1ELb1ELb1ELb0ELb1EEEEEEEEEvNT_6ParamsE,"",@"SHT_CUDA_INFO"
	.sectionflags	@""
	.align	4


	//----- nvinfo : EIATTR_CUDA_API_VERSION
	.align		4
        /*0000*/ 	.byte	0x04, 0x37
        /*0002*/ 	.short	(.L_441 - .L_440)
.L_440:
        /*0004*/ 	.word	0x00000082


	//----- nvinfo : EIATTR_KPARAM_INFO
	.align		4
.L_441:
        /*0008*/ 	.byte	0x04, 0x17
        /*000a*/ 	.short	(.L_443 - .L_442)
.L_442:
        /*000c*/ 	.word	0x00000000
        /*0010*/ 	.short	0x0000
        /*0012*/ 	.short	0x0070
        /*0014*/ 	.byte	0x00, 0xf0, 0x01, 0x2a


	//----- nvinfo : EIATTR_SPARSE_MMA_MASK
	.align		4
.L_443:
        /*0018*/ 	.byte	0x03, 0x50
        /*001a*/ 	.short	0x0000


	//----- nvinfo : EIATTR_MAXREG_COUNT
	.align		4
        /*001c*/ 	.byte	0x03, 0x1b
        /*001e*/ 	.short	0x00a8


	//----- nvinfo : EIATTR_NUM_BARRIERS
	.align		4
        /*0020*/ 	.byte	0x02, 0x4c
        /*0022*/ 	.byte	0x10
	.zero		1


	//----- nvinfo : EIATTR_EXTERNS
	.align		4
        /*0024*/ 	.byte	0x04, 0x0f
        /*0026*/ 	.short	(.L_445 - .L_444)


	//   ....[0]....
	.align		4
.L_444:
        /*0028*/ 	.word	index@(__assertfail)


	//----- nvinfo : EIATTR_ANNOTATIONS
	.align		4
.L_445:
        /*002c*/ 	.byte	0x04, 0x55
        /*002e*/ 	.short	(.L_447 - .L_446)


	//   ....[0]....
.L_446:
        /* <DEDUP_REMOVED lines=55> */


	//----- nvinfo : EIATTR_MERCURY_ISA_VERSION
	.align		4
.L_447:
        /*0388*/ 	.byte	0x03, 0x5f
        /*038a*/ 	.short	0x0101


	//----- nvinfo : EIATTR_UNUSED_LOAD_BYTE_OFFSET
	.align		4
        /*038c*/ 	.byte	0x04, 0x44
        /*038e*/ 	.short	(.L_449 - .L_448)


	//   ....[0]....
.L_448:
        /*0390*/ 	.word	0x00000a60
        /*0394*/ 	.word	0x0000fff0


	//   ....[1]....
        /*0398*/ 	.word	0x0000c110
        /*039c*/ 	.word	0x0000fff0


	//----- nvinfo : EIATTR_INT_WARP_WIDE_INSTR_OFFSETS
	.align		4
.L_449:
        /*03a0*/ 	.byte	0x04, 0x31
        /*03a2*/ 	.short	(.L_451 - .L_450)


	//   ....[0]....
.L_450:
        /*03a4*/ 	.word	0x00000130


	//   ....[1]....
        /*03a8*/ 	.word	0x00000170


	//   ....[2]....
        /*03ac*/ 	.word	0x000001e0


	//   ....[3]....
        /*03b0*/ 	.word	0x00014060


	//   ....[4]....
        /*03b4*/ 	.word	0x000140f0


	//   ....[5]....
        /*03b8*/ 	.word	0x00016d30


	//   ....[6]....
        /*03bc*/ 	.word	0x00016dc0


	//----- nvinfo : EIATTR_COOP_GROUP_MASK_REGIDS
	.align		4
.L_451:
        /*03c0*/ 	.byte	0x04, 0x29
        /*03c2*/ 	.short	(.L_453 - .L_452)


	//   ....[0]....
.L_452:
        /*03c4*/ 	.word	0xffffffff


	//   ....[1]....
        /*03c8*/ 	.word	0xffffffff


	//   ....[2]....
        /*03cc*/ 	.word	0xffffffff


	//   ....[3]....
        /*03d0*/ 	.word	0xffffffff


	//   ....[4]....
        /*03d4*/ 	.word	0xffffffff


	//   ....[5]....
        /*03d8*/ 	.word	0xffffffff


	//   ....[6]....
        /*03dc*/ 	.word	0xffffffff


	//   ....[7]....
        /*03e0*/ 	.word	0xffffffff


	//   ....[8]....
        /*03e4*/ 	.word	0xffffffff


	//   ....[9]....
        /*03e8*/ 	.word	0xffffffff


	//   ....[10]....
        /*03ec*/ 	.word	0xffffffff


	//   ....[11]....
        /*03f0*/ 	.word	0xffffffff


	//   ....[12]....
        /*03f4*/ 	.word	0xffffffff


	//   ....[13]....
        /*03f8*/ 	.word	0xffffffff


	//   ....[14]....
        /*03fc*/ 	.word	0xffffffff


	//   ....[15]....
        /*0400*/ 	.word	0xffffffff


	//   ....[16]....
        /*0404*/ 	.word	0xffffffff


	//   ....[17]....
        /*0408*/ 	.word	0xffffffff


	//   ....[18]....
        /*040c*/ 	.word	0xffffffff


	//   ....[19]....
        /*0410*/ 	.word	0xffffffff


	//   ....[20]....
        /*0414*/ 	.word	0xffffffff


	//   ....[21]....
        /*0418*/ 	.word	0xffffffff


	//   ....[22]....
        /*041c*/ 	.word	0xffffffff


	//   ....[23]....
        /*0420*/ 	.word	0xffffffff


	//   ....[24]....
        /*0424*/ 	.word	0xffffffff


	//   ....[25]....
        /*0428*/ 	.word	0xffffffff


	//   ....[26]....
        /*042c*/ 	.word	0xffffffff


	//   ....[27]....
        /*0430*/ 	.word	0xffffffff


	//   ....[28]....
        /*0434*/ 	.word	0xffffffff


	//   ....[29]....
        /*0438*/ 	.word	0xffffffff


	//   ....[30]....
        /*043c*/ 	.word	0xffffffff


	//   ....[31]....
        /*0440*/ 	.word	0xffffffff


	//   ....[32]....
        /*0444*/ 	.word	0xffffffff


	//   ....[33]....
        /*0448*/ 	.word	0xffffffff


	//   ....[34]....
        /*044c*/ 	.word	0xffffffff


	//   ....[35]....
        /*0450*/ 	.word	0xffffffff


	//   ....[36]....
        /*0454*/ 	.word	0xffffffff


	//   ....[37]....
        /*0458*/ 	.word	0xffffffff


	//   ....[38]....
        /*045c*/ 	.word	0xffffffff


	//   ....[39]....
        /*0460*/ 	.word	0xffffffff


	//   ....[40]....
        /*0464*/ 	.word	0xffffffff


	//   ....[41]....
        /*0468*/ 	.word	0xffffffff


	//   ....[42]....
        /*046c*/ 	.word	0xffffffff


	//   ....[43]....
        /*0470*/ 	.word	0xffffffff


	//   ....[44]....
        /*0474*/ 	.word	0xffffffff


	//   ....[45]....
        /*0478*/ 	.word	0xffffffff


	//   ....[46]....
        /*047c*/ 	.word	0xffffffff


	//   ....[47]....
        /*0480*/ 	.word	0xffffffff


	//   ....[48]....
        /*0484*/ 	.word	0xffffffff


	//   ....[49]....
        /*0488*/ 	.word	0xffffffff


	//   ....[50]....
        /*048c*/ 	.word	0xffffffff


	//   ....[51]....
        /*0490*/ 	.word	0xffffffff


	//   ....[52]....
        /*0494*/ 	.word	0xffffffff


	//   ....[53]....
        /*0498*/ 	.word	0xffffffff


	//   ....[54]....
        /*049c*/ 	.word	0xffffffff


	//   ....[55]....
        /*04a0*/ 	.word	0xffffffff


	//   ....[56]....
        /*04a4*/ 	.word	0xffffffff


	//   ....[57]....
        /*04a8*/ 	.word	0xffffffff


	//   ....[58]....
        /*04ac*/ 	.word	0xffffffff


	//   ....[59]....
        /*04b0*/ 	.word	0xffffffff


	//   ....[60]....
        /*04b4*/ 	.word	0xffffffff


	//   ....[61]....
        /*04b8*/ 	.word	0xffffffff


	//   ....[62]....
        /*04bc*/ 	.word	0xffffffff


	//   ....[63]....
        /*04c0*/ 	.word	0xffffffff


	//   ....[64]....
        /*04c4*/ 	.word	0xffffffff


	//   ....[65]....
        /*04c8*/ 	.word	0xffffffff


	//   ....[66]....
        /*04cc*/ 	.word	0xffffffff


	//   ....[67]....
        /*04d0*/ 	.word	0xffffffff


	//   ....[68]....
        /*04d4*/ 	.word	0xffffffff


	//   ....[69]....
        /*04d8*/ 	.word	0xffffffff


	//   ....[70]....
        /*04dc*/ 	.word	0xffffffff


	//   ....[71]....
        /*04e0*/ 	.word	0xffffffff


	//   ....[72]....
        /*04e4*/ 	.word	0xffffffff


	//   ....[73]....
        /*04e8*/ 	.word	0xffffffff


	//   ....[74]....
        /*04ec*/ 	.word	0xffffffff


	//   ....[75]....
        /*04f0*/ 	.word	0xffffffff


	//   ....[76]....
        /*04f4*/ 	.word	0xffffffff


	//   ....[77]....
        /*04f8*/ 	.word	0xffffffff


	//   ....[78]....
        /*04fc*/ 	.word	0xffffffff


	//   ....[79]....
        /*0500*/ 	.word	0xffffffff


	//   ....[80]....
        /*0504*/ 	.word	0xffffffff


	//   ....[81]....
        /*0508*/ 	.word	0xffffffff


	//   ....[82]....
        /*050c*/ 	.word	0xffffffff


	//   ....[83]....
        /*0510*/ 	.word	0xffffffff


	//   ....[84]....
        /*0514*/ 	.word	0xffffffff


	//   ....[85]....
        /*0518*/ 	.word	0xffffffff


	//   ....[86]....
        /*051c*/ 	.word	0xffffffff


	//   ....[87]....
        /*0520*/ 	.word	0xffffffff


	//   ....[88]....
        /*0524*/ 	.word	0xffffffff


	//   ....[89]....
        /*0528*/ 	.word	0xffffffff


	//   ....[90]....
        /*052c*/ 	.word	0xffffffff


	//   ....[91]....
        /*0530*/ 	.word	0xffffffff


	//   ....[92]....
        /*0534*/ 	.word	0xffffffff


	//   ....[93]....
        /*0538*/ 	.word	0xffffffff


	//   ....[94]....
        /*053c*/ 	.word	0xffffffff


	//   ....[95]....
        /*0540*/ 	.word	0xffffffff


	//   ....[96]....
        /*0544*/ 	.word	0xffffffff


	//   ....[97]....
        /*0548*/ 	.word	0xffffffff


	//   ....[98]....
        /*054c*/ 	.word	0xffffffff


	//   ....[99]....
        /*0550*/ 	.word	0xffffffff


	//   ....[100]....
        /*0554*/ 	.word	0xffffffff


	//   ....[101]....
        /*0558*/ 	.word	0xffffffff


	//   ....[102]....
        /*055c*/ 	.word	0xffffffff


	//   ....[103]....
        /*0560*/ 	.word	0xffffffff


	//   ....[104]....
        /*0564*/ 	.word	0xffffffff


	//   ....[105]....
        /*0568*/ 	.word	0xffffffff


	//   ....[106]....
        /*056c*/ 	.word	0xffffffff


	//   ....[107]....
        /*0570*/ 	.word	0xffffffff


	//   ....[108]....
        /*0574*/ 	.word	0xffffffff


	//   ....[109]....
        /*0578*/ 	.word	0xffffffff


	//   ....[110]....
        /*057c*/ 	.word	0xffffffff


	//   ....[111]....
        /*0580*/ 	.word	0xffffffff


	//   ....[112]....
        /*0584*/ 	.word	0xffffffff


	//   ....[113]....
        /*0588*/ 	.word	0xffffffff


	//   ....[114]....
        /*058c*/ 	.word	0xffffffff


	//   ....[115]....
        /*0590*/ 	.word	0xffffffff


	//   ....[116]....
        /*0594*/ 	.word	0xffffffff


	//   ....[117]....
        /*0598*/ 	.word	0xffffffff


	//   ....[118]....
        /*059c*/ 	.word	0xffffffff


	//   ....[119]....
        /*05a0*/ 	.word	0xffffffff


	//   ....[120]....
        /*05a4*/ 	.word	0xffffffff


	//   ....[121]....
        /*05a8*/ 	.word	0xffffffff


	//   ....[122]....
        /*05ac*/ 	.word	0xffffffff


	//   ....[123]....
        /*05b0*/ 	.word	0xffffffff


	//   ....[124]....
        /*05b4*/ 	.word	0xffffffff


	//   ....[125]....
        /*05b8*/ 	.word	0xffffffff


	//   ....[126]....
        /*05bc*/ 	.word	0xffffffff


	//   ....[127]....
        /*05c0*/ 	.word	0xffffffff


	//   ....[128]....
        /*05c4*/ 	.word	0xffffffff


	//   ....[129]....
        /*05c8*/ 	.word	0xffffffff


	//   ....[130]....
        /*05cc*/ 	.word	0xffffffff


	//   ....[131]....
        /*05d0*/ 	.word	0xffffffff


	//   ....[132]....
        /*05d4*/ 	.word	0xffffffff


	//   ....[133]....
        /*05d8*/ 	.word	0xffffffff


	//   ....[134]....
        /*05dc*/ 	.word	0xffffffff


	//   ....[135]....
        /*05e0*/ 	.word	0xffffffff


	//   ....[136]....
        /*05e4*/ 	.word	0xffffffff


	//   ....[137]....
        /*05e8*/ 	.word	0xffffffff


	//   ....[138]....
        /*05ec*/ 	.word	0xffffffff


	//   ....[139]....
        /*05f0*/ 	.word	0xffffffff


	//   ....[140]....
        /*05f4*/ 	.word	0xffffffff


	//   ....[141]....
        /*05f8*/ 	.word	0xffffffff


	//   ....[142]....
        /*05fc*/ 	.word	0xffffffff


	//   ....[143]....
        /*0600*/ 	.word	0xffffffff


	//   ....[144]....
        /*0604*/ 	.word	0xffffffff


	//   ....[145]....
        /*0608*/ 	.word	0xffffffff


	//   ....[146]....
        /*060c*/ 	.word	0xffffffff


	//   ....[147]....
        /*0610*/ 	.word	0xffffffff


	//   ....[148]....
        /*0614*/ 	.word	0xffffffff


	//   ....[149]....
        /*0618*/ 	.word	0xffffffff


	//   ....[150]....
        /*061c*/ 	.word	0xffffffff


	//   ....[151]....
        /*0620*/ 	.word	0xffffffff


	//   ....[152]....
        /*0624*/ 	.word	0xffffffff


	//   ....[153]....
        /*0628*/ 	.word	0xffffffff


	//   ....[154]....
        /*062c*/ 	.word	0xffffffff


	//   ....[155]....
        /*0630*/ 	.word	0xffffffff


	//   ....[156]....
        /*0634*/ 	.word	0xffffffff


	//   ....[157]....
        /*0638*/ 	.word	0xffffffff


	//   ....[158]....
        /*063c*/ 	.word	0xffffffff


	//   ....[159]....
        /*0640*/ 	.word	0xffffffff


	//   ....[160]....
        /*0644*/ 	.word	0xffffffff


	//   ....[161]....
        /*0648*/ 	.word	0xffffffff


	//   ....[162]....
        /*064c*/ 	.word	0xffffffff


	//   ....[163]....
        /*0650*/ 	.word	0xffffffff


	//   ....[164]....
        /*0654*/ 	.word	0xffffffff


	//   ....[165]....
        /*0658*/ 	.word	0xffffffff


	//   ....[166]....
        /*065c*/ 	.word	0xffffffff


	//   ....[167]....
        /*0660*/ 	.word	0xffffffff


	//   ....[168]....
        /*0664*/ 	.word	0xffffffff


	//   ....[169]....
        /*0668*/ 	.word	0xffffffff


	//   ....[170]....
        /*066c*/ 	.word	0xffffffff


	//   ....[171]....
        /*0670*/ 	.word	0xffffffff


	//   ....[172]....
        /*0674*/ 	.word	0xffffffff


	//   ....[173]....
        /*0678*/ 	.word	0xffffffff


	//   ....[174]....
        /*067c*/ 	.word	0xffffffff


	//   ....[175]....
        /*0680*/ 	.word	0xffffffff


	//   ....[176]....
        /*0684*/ 	.word	0xffffffff


	//   ....[177]....
        /*0688*/ 	.word	0xffffffff


	//   ....[178]....
        /*068c*/ 	.word	0xffffffff


	//   ....[179]....
        /*0690*/ 	.word	0xffffffff


	//   ....[180]....
        /*0694*/ 	.word	0xffffffff


	//   ....[181]....
        /*0698*/ 	.word	0xffffffff


	//   ....[182]....
        /*069c*/ 	.word	0xffffffff


	//   ....[183]....
        /*06a0*/ 	.word	0xffffffff


	//   ....[184]....
        /*06a4*/ 	.word	0xffffffff


	//   ....[185]....
        /*06a8*/ 	.word	0xffffffff


	//   ....[186]....
        /*06ac*/ 	.word	0xffffffff


	//   ....[187]....
        /*06b0*/ 	.word	0xffffffff


	//   ....[188]....
        /*06b4*/ 	.word	0xffffffff


	//   ....[189]....
        /*06b8*/ 	.word	0xffffffff


	//   ....[190]....
        /*06bc*/ 	.word	0xffffffff


	//   ....[191]....
        /*06c0*/ 	.word	0xffffffff


	//   ....[192]....
        /*06c4*/ 	.word	0xffffffff


	//   ....[193]....
        /*06c8*/ 	.word	0xffffffff


	//   ....[194]....
        /*06cc*/ 	.word	0xffffffff


	//   ....[195]....
        /*06d0*/ 	.word	0xffffffff


	//   ....[196]....
        /*06d4*/ 	.word	0xffffffff


	//   ....[197]....
        /*06d8*/ 	.word	0xffffffff


	//   ....[198]....
        /*06dc*/ 	.word	0xffffffff


	//   ....[199]....
        /*06e0*/ 	.word	0xffffffff


	//   ....[200]....
        /*06e4*/ 	.word	0xffffffff


	//   ....[201]....
        /*06e8*/ 	.word	0xffffffff


	//   ....[202]....
        /*06ec*/ 	.word	0xffffffff


	//   ....[203]....
        /*06f0*/ 	.word	0xffffffff


	//   ....[204]....
        /*06f4*/ 	.word	0xffffffff


	//   ....[205]....
        /*06f8*/ 	.word	0xffffffff


	//   ....[206]....
        /*06fc*/ 	.word	0xffffffff


	//   ....[207]....
        /*0700*/ 	.word	0xffffffff


	//   ....[208]....
        /*0704*/ 	.word	0xffffffff


	//   ....[209]....
        /*0708*/ 	.word	0xffffffff


	//   ....[210]....
        /*070c*/ 	.word	0xffffffff


	//   ....[211]....
        /*0710*/ 	.word	0xffffffff


	//   ....[212]....
        /*0714*/ 	.word	0xffffffff


	//   ....[213]....
        /*0718*/ 	.word	0xffffffff


	//   ....[214]....
        /*071c*/ 	.word	0xffffffff


	//   ....[215]....
        /*0720*/ 	.word	0xffffffff


	//   ....[216]....
        /*0724*/ 	.word	0xffffffff


	//   ....[217]....
        /*0728*/ 	.word	0xffffffff


	//   ....[218]....
        /*072c*/ 	.word	0xffffffff


	//   ....[219]....
        /*0730*/ 	.word	0xffffffff


	//   ....[220]....
        /*0734*/ 	.word	0xffffffff


	//   ....[221]....
        /*0738*/ 	.word	0xffffffff


	//   ....[222]....
        /*073c*/ 	.word	0xffffffff


	//   ....[223]....
        /*0740*/ 	.word	0xffffffff


	//   ....[224]....
        /*0744*/ 	.word	0xffffffff


	//   ....[225]....
        /*0748*/ 	.word	0xffffffff


	//   ....[226]....
        /*074c*/ 	.word	0xffffffff


	//   ....[227]....
        /*0750*/ 	.word	0xffffffff


	//   ....[228]....
        /*0754*/ 	.word	0xffffffff


	//   ....[229]....
        /*0758*/ 	.word	0xffffffff


	//   ....[230]....
        /*075c*/ 	.word	0xffffffff


	//   ....[231]....
        /*0760*/ 	.word	0xffffffff


	//   ....[232]....
        /*0764*/ 	.word	0xffffffff


	//   ....[233]....
        /*0768*/ 	.word	0xffffffff


	//   ....[234]....
        /*076c*/ 	.word	0xffffffff


	//   ....[235]....
        /*0770*/ 	.word	0xffffffff


	//   ....[236]....
        /*0774*/ 	.word	0xffffffff


	//   ....[237]....
        /*0778*/ 	.word	0xffffffff


	//   ....[238]....
        /*077c*/ 	.word	0xffffffff


	//   ....[239]....
        /*0780*/ 	.word	0x0500000f


	//   ....[240]....
        /*0784*/ 	.word	0x0500000f


	//   ....[241]....
        /*0788*/ 	.word	0x0500000f


	//   ....[242]....
        /*078c*/ 	.word	0x0500000f


	//   ....[243]....
        /*0790*/ 	.word	0x0500000f


	//   ....[244]....
        /*0794*/ 	.word	0x0500000f


	//   ....[245]....
        /*0798*/ 	.word	0x0500000f


	//   ....[246]....
        /*079c*/ 	.word	0x0500000f


	//   ....[247]....
        /*07a0*/ 	.word	0x0500000f


	//   ....[248]....
        /*07a4*/ 	.word	0x0500000f


	//   ....[249]....
        /*07a8*/ 	.word	0x0500000f


	//   ....[250]....
        /*07ac*/ 	.word	0x0500000f


	//   ....[251]....
        /*07b0*/ 	.word	0x0500000f


	//   ....[252]....
        /*07b4*/ 	.word	0x0500000f


	//   ....[253]....
        /*07b8*/ 	.word	0x0500000f


	//   ....[254]....
        /*07bc*/ 	.word	0x0500000f


	//   ....[255]....
        /*07c0*/ 	.word	0x0500000f


	//   ....[0]....
        /*07c4*/ 	.word	0x0500000f


	//----- nvinfo : EIATTR_COOP_GROUP_INSTR_OFFSETS
	.align		4
.L_453:
        /*07c8*/ 	.byte	0x04, 0x28
        /*07ca*/ 	.short	(.L_455 - .L_454)


	//   ....[0]....
.L_454:
        /*07cc*/ 	.word	0x00000070


	//   ....[1]....
        /*07d0*/ 	.word	0x00000140


	//   ....[2]....
        /*07d4*/ 	.word	0x00000190


	//   ....[3]....
        /*07d8*/ 	.word	0x000003c0


	//   ....[4]....
        /*07dc*/ 	.word	0x00000520


	//   ....[5]....
        /*07e0*/ 	.word	0x00000640


	//   ....[6]....
        /*07e4*/ 	.word	0x000007a0


	//   ....[7]....
        /*07e8*/ 	.word	0x00002580


	//   ....[8]....
        /*07ec*/ 	.word	0x00002c10


	//   ....[9]....
        /*07f0*/ 	.word	0x00002fc0


	//   ....[10]....
        /*07f4*/ 	.word	0x00003960


	//   ....[11]....
        /*07f8*/ 	.word	0x00003af0


	//   ....[12]....
        /*07fc*/ 	.word	0x00003db0


	//   ....[13]....
        /*0800*/ 	.word	0x00003e60


	//   ....[14]....
        /*0804*/ 	.word	0x000054d0


	//   ....[15]....
        /*0808*/ 	.word	0x00005710


	//   ....[16]....
        /*080c*/ 	.word	0x00005de0


	//   ....[17]....
        /*0810*/ 	.word	0x00005ef0


	//   ....[18]....
        /*0814*/ 	.word	0x000062c0


	//   ....[19]....
        /*0818*/ 	.word	0x00006320


	//   ....[20]....
        /*081c*/ 	.word	0x00007cc0


	//   ....[21]....
        /*0820*/ 	.word	0x00007cd0


	//   ....[22]....
        /*0824*/ 	.word	0x00007d10


	//   ....[23]....
        /*0828*/ 	.word	0x00007d20


	//   ....[24]....
        /*082c*/ 	.word	0x000095c0


	//   ....[25]....
        /*0830*/ 	.word	0x000097f0


	//   ....[26]....
        /*0834*/ 	.word	0x00009eb0


	//   ....[27]....
        /*0838*/ 	.word	0x00009fc0


	//   ....[28]....
        /*083c*/ 	.word	0x0000a390


	//   ....[29]....
        /*0840*/ 	.word	0x0000a400


	//   ....[30]....
        /*0844*/ 	.word	0x0000b5a0


	//   ....[31]....
        /*0848*/ 	.word	0x0000b5b0


	//   ....[32]....
        /*084c*/ 	.word	0x0000b5e0


	//   ....[33]....
        /*0850*/ 	.word	0x0000b5f0


	//   ....[34]....
        /*0854*/ 	.word	0x0000cac0


	//   ....[35]....
        /*0858*/ 	.word	0x0000cad0


	//   ....[36]....
        /*085c*/ 	.word	0x0000cae0


	//   ....[37]....
        /*0860*/ 	.word	0x0000cb00


	//   ....[38]....
        /*0864*/ 	.word	0x0000cb20


	//   ....[39]....
        /*0868*/ 	.word	0x0000cb50


	//   ....[40]....
        /*086c*/ 	.word	0x0000cb80


	//   ....[41]....
        /*0870*/ 	.word	0x0000cbd0


	//   ....[42]....
        /*0874*/ 	.word	0x0000cc00


	//   ....[43]....
        /*0878*/ 	.word	0x0000cc50


	//   ....[44]....
        /*087c*/ 	.word	0x0000cc80


	//   ....[45]....
        /*0880*/ 	.word	0x0000ccc0


	//   ....[46]....
        /*0884*/ 	.word	0x0000ccf0


	//   ....[47]....
        /*0888*/ 	.word	0x0000cd40


	//   ....[48]....
        /*088c*/ 	.word	0x0000cd70


	//   ....[49]....
        /*0890*/ 	.word	0x0000cda0


	//   ....[50]....
        /*0894*/ 	.word	0x0000cdd0


	//   ....[51]....
        /*0898*/ 	.word	0x0000ce00


	//   ....[52]....
        /*089c*/ 	.word	0x0000ce30


	//   ....[53]....
        /*08a0*/ 	.word	0x0000ce70


	//   ....[54]....
        /*08a4*/ 	.word	0x0000cea0


	//   ....[55]....
        /*08a8*/ 	.word	0x0000cf40


	//   ....[56]....
        /*08ac*/ 	.word	0x0000cf70


	//   ....[57]....
        /*08b0*/ 	.word	0x0000cfa0


	//   ....[58]....
        /*08b4*/ 	.word	0x0000d0d0


	//   ....[59]....
        /*08b8*/ 	.word	0x0000d180


	//   ....[60]....
        /*08bc*/ 	.word	0x0000d1b0


	//   ....[61]....
        /*08c0*/ 	.word	0x0000d1e0


	//   ....[62]....
        /*08c4*/ 	.word	0x0000d210


	//   ....[63]....
        /*08c8*/ 	.word	0x0000d240


	//   ....[64]....
        /*08cc*/ 	.word	0x0000d270


	//   ....[65]....
        /*08d0*/ 	.word	0x0000d2a0


	//   ....[66]....
        /*08d4*/ 	.word	0x0000d2c0


	//   ....[67]....
        /*08d8*/ 	.word	0x0000d2d0


	//   ....[68]....
        /*08dc*/ 	.word	0x0000d2e0


	//   ....[69]....
        /*08e0*/ 	.word	0x0000d2f0


	//   ....[70]....
        /*08e4*/ 	.word	0x0000d300


	//   ....[71]....
        /*08e8*/ 	.word	0x0000d310


	//   ....[72]....
        /*08ec*/ 	.word	0x0000d320


	//   ....[73]....
        /*08f0*/ 	.word	0x0000d330


	//   ....[74]....
        /*08f4*/ 	.word	0x0000d340


	//   ....[75]....
        /*08f8*/ 	.word	0x0000d350


	//   ....[76]....
        /*08fc*/ 	.word	0x0000d360


	//   ....[77]....
        /*0900*/ 	.word	0x0000d370


	//   ....[78]....
        /*0904*/ 	.word	0x0000d380


	//   ....[79]....
        /*0908*/ 	.word	0x0000d390


	//   ....[80]....
        /*090c*/ 	.word	0x0000d3a0


	//   ....[81]....
        /*0910*/ 	.word	0x0000d3b0


	//   ....[82]....
        /*0914*/ 	.word	0x0000d3c0


	//   ....[83]....
        /*0918*/ 	.word	0x0000d3d0


	//   ....[84]....
        /*091c*/ 	.word	0x0000d3e0


	//   ....[85]....
        /*0920*/ 	.word	0x0000d3f0


	//   ....[86]....
        /*0924*/ 	.word	0x0000d400


	//   ....[87]....
        /*0928*/ 	.word	0x0000d410


	//   ....[88]....
        /*092c*/ 	.word	0x0000d420


	//   ....[89]....
        /*0930*/ 	.word	0x0000d430


	//   ....[90]....
        /*0934*/ 	.word	0x0000d440


	//   ....[91]....
        /*0938*/ 	.word	0x0000d450


	//   ....[92]....
        /*093c*/ 	.word	0x0000d460


	//   ....[93]....
        /*0940*/ 	.word	0x0000d470


	//   ....[94]....
        /*0944*/ 	.word	0x0000d490


	//   ....[95]....
        /*0948*/ 	.word	0x0000d4b0


	//   ....[96]....
        /*094c*/ 	.word	0x0000d4c0


	//   ....[97]....
        /*0950*/ 	.word	0x0000d4d0


	//   ....[98]....
        /*0954*/ 	.word	0x0000d4e0


	//   ....[99]....
        /*0958*/ 	.word	0x0000d4f0


	//   ....[100]....
        /*095c*/ 	.word	0x0000d500


	//   ....[101]....
        /*0960*/ 	.word	0x0000d510


	//   ....[102]....
        /*0964*/ 	.word	0x0000d520


	//   ....[103]....
        /*0968*/ 	.word	0x0000d530


	//   ....[104]....
        /*096c*/ 	.word	0x0000d540


	//   ....[105]....
        /*0970*/ 	.word	0x0000d550


	//   ....[106]....
        /*0974*/ 	.word	0x0000d560


	//   ....[107]....
        /*0978*/ 	.word	0x0000d570


	//   ....[108]....
        /*097c*/ 	.word	0x0000d580


	//   ....[109]....
        /*0980*/ 	.word	0x0000d590


	//   ....[110]....
        /*0984*/ 	.word	0x0000d5a0


	//   ....[111]....
        /*0988*/ 	.word	0x0000d5b0


	//   ....[112]....
        /*098c*/ 	.word	0x0000d5c0


	//   ....[113]....
        /*0990*/ 	.word	0x0000d5d0


	//   ....[114]....
        /*0994*/ 	.word	0x0000d5e0


	//   ....[115]....
        /*0998*/ 	.word	0x0000d5f0


	//   ....[116]....
        /*099c*/ 	.word	0x0000d600


	//   ....[117]....
        /*09a0*/ 	.word	0x0000d630


	//   ....[118]....
        /*09a4*/ 	.word	0x0000d640


	//   ....[119]....
        /*09a8*/ 	.word	0x0000d660


	//   ....[120]....
        /*09ac*/ 	.word	0x0000d670


	//   ....[121]....
        /*09b0*/ 	.word	0x0000d6a0


	//   ....[122]....
        /*09b4*/ 	.word	0x0000d6b0


	//   ....[123]....
        /*09b8*/ 	.word	0x0000d6e0


	//   ....[124]....
        /*09bc*/ 	.word	0x0000d710


	//   ....[125]....
        /*09c0*/ 	.word	0x0000d740


	//   ....[126]....
        /*09c4*/ 	.word	0x0000d770


	//   ....[127]....
        /*09c8*/ 	.word	0x0000d7a0


	//   ....[128]....
        /*09cc*/ 	.word	0x0000d7d0


	//   ....[129]....
        /*09d0*/ 	.word	0x0000d800


	//   ....[130]....
        /*09d4*/ 	.word	0x0000d830


	//   ....[131]....
        /*09d8*/ 	.word	0x0000d860


	//   ....[132]....
        /*09dc*/ 	.word	0x0000d890


	//   ....[133]....
        /*09e0*/ 	.word	0x0000d8b0


	//   ....[134]....
        /*09e4*/ 	.word	0x0000d8d0


	//   ....[135]....
        /*09e8*/ 	.word	0x0000d8f0


	//   ....[136]....
        /*09ec*/ 	.word	0x0000d920


	//   ....[137]....
        /*09f0*/ 	.word	0x0000d950


	//   ....[138]....
        /*09f4*/ 	.word	0x0000d980


	//   ....[139]....
        /*09f8*/ 	.word	0x0000d9b0


	//   ....[140]....
        /*09fc*/ 	.word	0x0000d9e0


	//   ....[141]....
        /*0a00*/ 	.word	0x0000da10


	//   ....[142]....
        /*0a04*/ 	.word	0x0000da40


	//   ....[143]....
        /*0a08*/ 	.word	0x0000da70


	//   ....[144]....
        /*0a0c*/ 	.word	0x0000daa0


	//   ....[145]....
        /*0a10*/ 	.word	0x0000dad0


	//   ....[146]....
        /*0a14*/ 	.word	0x0000db00


	//   ....[147]....
        /*0a18*/ 	.word	0x0000db30


	//   ....[148]....
        /*0a1c*/ 	.word	0x0000db60


	//   ....[149]....
        /*0a20*/ 	.word	0x0000db90


	//   ....[150]....
        /*0a24*/ 	.word	0x0000dbc0


	//   ....[151]....
        /*0a28*/ 	.word	0x0000dbf0


	//   ....[152]....
        /*0a2c*/ 	.word	0x0000dc20


	//   ....[153]....
        /*0a30*/ 	.word	0x0000dc50


	//   ....[154]....
        /*0a34*/ 	.word	0x0000dc80


	//   ....[155]....
        /*0a38*/ 	.word	0x0000dcb0


	//   ....[156]....
        /*0a3c*/ 	.word	0x0000dce0


	//   ....[157]....
        /*0a40*/ 	.word	0x0000dd10


	//   ....[158]....
        /*0a44*/ 	.word	0x0000dd40


	//   ....[159]....
        /*0a48*/ 	.word	0x0000dd70


	//   ....[160]....
        /*0a4c*/ 	.word	0x0000dda0


	//   ....[161]....
        /*0a50*/ 	.word	0x0000ddd0


	//   ....[162]....
        /*0a54*/ 	.word	0x0000eae0


	//   ....[163]....
        /*0a58*/ 	.word	0x0000eaf0


	//   ....[164]....
        /*0a5c*/ 	.word	0x0000eb00


	//   ....[165]....
        /*0a60*/ 	.word	0x0000eb10


	//   ....[166]....
        /*0a64*/ 	.word	0x0000f5b0


	//   ....[167]....
        /*0a68*/ 	.word	0x0000f5d0


	//   ....[168]....
        /*0a6c*/ 	.word	0x0000f780


	//   ....[169]....
        /*0a70*/ 	.word	0x0000f7a0


	//   ....[170]....
        /*0a74*/ 	.word	0x0000f8e0


	//   ....[171]....
        /*0a78*/ 	.word	0x0000f900


	//   ....[172]....
        /*0a7c*/ 	.word	0x0000fa50


	//   ....[173]....
        /*0a80*/ 	.word	0x0000fa70


	//   ....[174]....
        /*0a84*/ 	.word	0x0000ff50


	//   ....[175]....
        /*0a88*/ 	.word	0x0000ff60


	//   ....[176]....
        /*0a8c*/ 	.word	0x00010800


	//   ....[177]....
        /*0a90*/ 	.word	0x00010810


	//   ....[178]....
        /*0a94*/ 	.word	0x00011a10


	//   ....[179]....
        /*0a98*/ 	.word	0x00011a40


	//   ....[180]....
        /*0a9c*/ 	.word	0x00011bb0


	//   ....[181]....
        /*0aa0*/ 	.word	0x00011bd0


	//   ....[182]....
        /*0aa4*/ 	.word	0x00011d10


	//   ....[183]....
        /*0aa8*/ 	.word	0x00011d30


	//   ....[184]....
        /*0aac*/ 	.word	0x00011e80


	//   ....[185]....
        /*0ab0*/ 	.word	0x00011ea0


	//   ....[186]....
        /*0ab4*/ 	.word	0x00012080


	//   ....[187]....
        /*0ab8*/ 	.word	0x000122c0


	//   ....[188]....
        /*0abc*/ 	.word	0x00012300


	//   ....[189]....
        /*0ac0*/ 	.word	0x00012340


	//   ....[190]....
        /*0ac4*/ 	.word	0x00012370


	//   ....[191]....
        /*0ac8*/ 	.word	0x000123a0


	//   ....[192]....
        /*0acc*/ 	.word	0x000123d0


	//   ....[193]....
        /*0ad0*/ 	.word	0x00012560


	//   ....[194]....
        /*0ad4*/ 	.word	0x00012590


	//   ....[195]....
        /*0ad8*/ 	.word	0x000125d0


	//   ....[196]....
        /*0adc*/ 	.word	0x00012600


	//   ....[197]....
        /*0ae0*/ 	.word	0x00012630


	//   ....[198]....
        /*0ae4*/ 	.word	0x00012660


	//   ....[199]....
        /*0ae8*/ 	.word	0x00012700


	//   ....[200]....
        /*0aec*/ 	.word	0x00012750


	//   ....[201]....
        /*0af0*/ 	.word	0x00012760


	//   ....[202]....
        /*0af4*/ 	.word	0x000127a0


	//   ....[203]....
        /*0af8*/ 	.word	0x00014820


	//   ....[204]....
        /*0afc*/ 	.word	0x000154d0


	//   ....[205]....
        /*0b00*/ 	.word	0x000154e0


	//   ....[206]....
        /*0b04*/ 	.word	0x000154f0


	//   ....[207]....
        /*0b08*/ 	.word	0x00015560


	//   ....[208]....
        /*0b0c*/ 	.word	0x00015670


	//   ....[209]....
        /*0b10*/ 	.word	0x00015680


	//   ....[210]....
        /*0b14*/ 	.word	0x00015710


	//   ....[211]....
        /*0b18*/ 	.word	0x00015720


	//   ....[212]....
        /*0b1c*/ 	.word	0x000157b0


	//   ....[213]....
        /*0b20*/ 	.word	0x000157c0


	//   ....[214]....
        /*0b24*/ 	.word	0x00015850


	//   ....[215]....
        /*0b28*/ 	.word	0x00015860


	//   ....[216]....
        /*0b2c*/ 	.word	0x000158f0


	//   ....[217]....
        /*0b30*/ 	.word	0x00015900


	//   ....[218]....
        /*0b34*/ 	.word	0x00015910


	//   ....[219]....
        /*0b38*/ 	.word	0x00015920


	//   ....[220]....
        /*0b3c*/ 	.word	0x000177e0


	//   ....[221]....
        /*0b40*/ 	.word	0x00017810


	//   ....[222]....
        /*0b44*/ 	.word	0x00017840


	//   ....[223]....
        /*0b48*/ 	.word	0x00017870


	//   ....[224]....
        /*0b4c*/ 	.word	0x000178a0


	//   ....[225]....
        /*0b50*/ 	.word	0x000178d0


	//   ....[226]....
        /*0b54*/ 	.word	0x00017900


	//   ....[227]....
        /*0b58*/ 	.word	0x00017930


	//   ....[228]....
        /*0b5c*/ 	.word	0x00017aa0


	//   ....[229]....
        /*0b60*/ 	.word	0x00017ad0


	//   ....[230]....
        /*0b64*/ 	.word	0x00017b00


	//   ....[231]....
        /*0b68*/ 	.word	0x00017b30


	//   ....[232]....
        /*0b6c*/ 	.word	0x00017b60


	//   ....[233]....
        /*0b70*/ 	.word	0x00017b90


	//   ....[234]....
        /*0b74*/ 	.word	0x00017c10


	//   ....[235]....
        /*0b78*/ 	.word	0x00017c50


	//   ....[236]....
        /*0b7c*/ 	.word	0x00017c60


	//   ....[237]....
        /*0b80*/ 	.word	0x00017ca0


	//   ....[238]....
        /*0b84*/ 	.word	0x00018780


	//   ....[239]....
        /*0b88*/ 	.word	0x00018e60


	//   ....[240]....
        /*0b8c*/ 	.word	0x00019040


	//   ....[241]....
        /*0b90*/ 	.word	0x000190b0


	//   ....[242]....
        /*0b94*/ 	.word	0x00019110


	//   ....[243]....
        /*0b98*/ 	.word	0x000191b0


	//   ....[244]....
        /*0b9c*/ 	.word	0x00019270


	//   ....[245]....
        /*0ba0*/ 	.word	0x00019380


	//   ....[246]....
        /*0ba4*/ 	.word	0x000193e0


	//   ....[247]....
        /*0ba8*/ 	.word	0x000194e0


	//   ....[248]....
        /*0bac*/ 	.word	0x00019540


	//   ....[249]....
        /*0bb0*/ 	.word	0x00019640


	//   ....[250]....
        /*0bb4*/ 	.word	0x000196a0


	//   ....[251]....
        /*0bb8*/ 	.word	0x000197a0


	//   ....[252]....
        /*0bbc*/ 	.word	0x00019800


	//   ....[253]....
        /*0bc0*/ 	.word	0x000198e0


	//   ....[254]....
        /*0bc4*/ 	.word	0x00019960


	//   ....[255]....
        /*0bc8*/ 	.word	0x00019a40


	//   ....[0]....
        /*0bcc*/ 	.word	0x00019d90


	//----- nvinfo : EIATTR_REG_RECONFIG
	.align		4
.L_455:
        /*0bd0*/ 	.byte	0x01, 0x54
	.zero		2


	//----- nvinfo : EIATTR_SYSCALL_OFFSETS
	.align		4
        /*0bd4*/ 	.byte	0x04, 0x46
        /*0bd6*/ 	.short	(.L_457 - .L_456)


	//   ....[0]....
.L_456:
        /*0bd8*/ 	.word	0x00002700


	//   ....[1]....
        /*0bdc*/ 	.word	0x00014260


	//   ....[2]....
        /*0be0*/ 	.word	0x000143f0


	//   ....[3]....
        /*0be4*/ 	.word	0x00014550


	//   ....[4]....
        /*0be8*/ 	.word	0x00014690


	//   ....[5]....
        /*0bec*/ 	.word	0x000150b0


	//----- nvinfo : EIATTR_MBARRIER_INSTR_OFFSETS
	.align		4
.L_457:
        /*0bf0*/ 	.byte	0x04, 0x39
        /*0bf2*/ 	.short	(.L_459 - .L_458)


	//   ....[0]....
.L_458:
        /*0bf4*/ 	.word	0x00000270
        /*0bf8*/ 	.word	0x000000ff
        /*0bfc*/ 	.word	0x00028400
        /*0c00*/ 	.short	0x0100
        /*0c02*/ 	.byte	0x08
	.zero		1


	//   ....[1]....
        /*0c04*/ 	.word	0x00000280
        /*0c08*/ 	.word	0x000000ff
        /*0c0c*/ 	.word	0x00028420
        /*0c10*/ 	.short	0x0100
        /*0c12*/ 	.byte	0x08
	.zero		1


	//   ....[2]....
        /*0c14*/ 	.word	0x00000370
        /*0c18*/ 	.word	0x000000ff
        /*0c1c*/ 	.word	0x00028430
        /*0c20*/ 	.short	0x0100
        /*0c22*/ 	.byte	0x08
	.zero		1


	//   ....[3]....
        /*0c24*/ 	.word	0x00000380
        /*0c28*/ 	.word	0x000000ff
        /*0c2c*/ 	.word	0x00028440
        /*0c30*/ 	.short	0x0100
        /*0c32*/ 	.byte	0x08
	.zero		1


	//   ....[4]....
        /*0c34*/ 	.word	0x00000390
        /*0c38*/ 	.word	0x000000ff
        /*0c3c*/ 	.word	0x00028438
        /*0c40*/ 	.short	0x0100
        /*0c42*/ 	.byte	0x08
	.zero		1


	//   ....[5]....
        /*0c44*/ 	.word	0x000003a0
        /*0c48*/ 	.word	0x000000ff
        /*0c4c*/ 	.word	0x00028448
        /*0c50*/ 	.short	0x0100
        /*0c52*/ 	.byte	0x08
	.zero		1


	//   ....[6]....
        /*0c54*/ 	.word	0x000004d0
        /*0c58*/ 	.word	0x000000ff
        /*0c5c*/ 	.word	0x00028450
        /*0c60*/ 	.short	0x0100
        /*0c62*/ 	.byte	0x08
	.zero		1


	//   ....[7]....
        /*0c64*/ 	.word	0x000004e0
        /*0c68*/ 	.word	0x000000ff
        /*0c6c*/ 	.word	0x00028460
        /*0c70*/ 	.short	0x0100
        /*0c72*/ 	.byte	0x08
	.zero		1


	//   ....[8]....
        /*0c74*/ 	.word	0x000004f0
        /*0c78*/ 	.word	0x000000ff
        /*0c7c*/ 	.word	0x00028458
        /*0c80*/ 	.short	0x0100
        /*0c82*/ 	.byte	0x08
	.zero		1


	//   ....[9]....
        /*0c84*/ 	.word	0x00000500
        /*0c88*/ 	.word	0x000000ff
        /*0c8c*/ 	.word	0x00028468
        /*0c90*/ 	.short	0x0100
        /*0c92*/ 	.byte	0x08
	.zero		1


	//   ....[10]....
        /*0c94*/ 	.word	0x000005f0
        /*0c98*/ 	.word	0x000000ff
        /*0c9c*/ 	.word	0x00028470
        /*0ca0*/ 	.short	0x0100
        /*0ca2*/ 	.byte	0x06
	.zero		1


	//   ....[11]....
        /*0ca4*/ 	.word	0x00000600
        /*0ca8*/ 	.word	0x000000ff
        /*0cac*/ 	.word	0x00028480
        /*0cb0*/ 	.short	0x0100
        /*0cb2*/ 	.byte	0x06
	.zero		1


	//   ....[12]....
        /*0cb4*/ 	.word	0x00000610
        /*0cb8*/ 	.word	0x000000ff
        /*0cbc*/ 	.word	0x00028478
        /*0cc0*/ 	.short	0x0100
        /*0cc2*/ 	.byte	0x06
	.zero		1


	//   ....[13]....
        /*0cc4*/ 	.word	0x00000620
        /*0cc8*/ 	.word	0x000000ff
        /*0ccc*/ 	.word	0x00028488
        /*0cd0*/ 	.short	0x0100
        /*0cd2*/ 	.byte	0x06
	.zero		1


	//   ....[14]....
        /*0cd4*/ 	.word	0x00000750
        /*0cd8*/ 	.word	0x000000ff
        /*0cdc*/ 	.word	0x00028490
        /*0ce0*/ 	.short	0x0100
        /*0ce2*/ 	.byte	0x08
	.zero		1


	//   ....[15]....
        /*0ce4*/ 	.word	0x00000760
        /*0ce8*/ 	.word	0x000000ff
        /*0cec*/ 	.word	0x000284a0
        /*0cf0*/ 	.short	0x0100
        /*0cf2*/ 	.byte	0x08
	.zero		1


	//   ....[16]....
        /*0cf4*/ 	.word	0x00000770
        /*0cf8*/ 	.word	0x000000ff
        /*0cfc*/ 	.word	0x00028498
        /*0d00*/ 	.short	0x0100
        /*0d02*/ 	.byte	0x08
	.zero		1


	//   ....[17]....
        /*0d04*/ 	.word	0x00000780
        /*0d08*/ 	.word	0x000000ff
        /*0d0c*/ 	.word	0x000284a8
        /*0d10*/ 	.short	0x0100
        /*0d12*/ 	.byte	0x08
	.zero		1


	//   ....[18]....
        /*0d14*/ 	.word	0x000008b0
        /*0d18*/ 	.word	0x000000ff
        /*0d1c*/ 	.word	0x000284b0
        /*0d20*/ 	.short	0x0100
        /*0d22*/ 	.byte	0x08
	.zero		1


	//   ....[19]....
        /*0d24*/ 	.word	0x000008c0
        /*0d28*/ 	.word	0x000000ff
        /*0d2c*/ 	.word	0x000284c0
        /*0d30*/ 	.short	0x0100
        /*0d32*/ 	.byte	0x08
	.zero		1


	//   ....[20]....
        /*0d34*/ 	.word	0x000008d0
        /*0d38*/ 	.word	0x000000ff
        /*0d3c*/ 	.word	0x000284b8
        /*0d40*/ 	.short	0x0100
        /*0d42*/ 	.byte	0x08
	.zero		1


	//   ....[21]....
        /*0d44*/ 	.word	0x000008e0
        /*0d48*/ 	.word	0x000000ff
        /*0d4c*/ 	.word	0x000284c8
        /*0d50*/ 	.short	0x0100
        /*0d52*/ 	.byte	0x08
	.zero		1


	//   ....[22]....
        /*0d54*/ 	.word	0x00002780
        /*0d58*/ 	.word	0x000000ff
        /*0d5c*/ 	.word	0x00028400
        /*0d60*/ 	.short	0x010a
        /*0d62*/ 	.byte	0x29
	.zero		1


	//   ....[23]....
        /*0d64*/ 	.word	0x00002800
        /*0d68*/ 	.word	0x00000005
        /*0d6c*/ 	.word	0x00028430
        /*0d70*/ 	.short	0x010a
        /*0d72*/ 	.byte	0x3f
	.zero		1


	//   ....[24]....
        /*0d74*/ 	.word	0x00002860
        /*0d78*/ 	.word	0x00000005
        /*0d7c*/ 	.word	0x00028430
        /*0d80*/ 	.short	0x010a
        /*0d82*/ 	.byte	0x3f
	.zero		1


	//   ....[25]....
        /*0d84*/ 	.word	0x00002dc0
        /*0d88*/ 	.word	0x00000000
        /*0d8c*/ 	.word	0x00000000
        /*0d90*/ 	.short	0x0101
        /*0d92*/ 	.byte	0x3f
	.zero		1


	//   ....[26]....
        /*0d94*/ 	.word	0x00004ee0
        /*0d98*/ 	.word	0x000000ff
        /*0d9c*/ 	.word	0x00028430
        /*0da0*/ 	.short	0x010a
        /*0da2*/ 	.byte	0x06
	.zero		1


	//   ....[27]....
        /*0da4*/ 	.word	0x00004f20
        /*0da8*/ 	.word	0x000000ff
        /*0dac*/ 	.word	0x00028430
        /*0db0*/ 	.short	0x010a
        /*0db2*/ 	.byte	0x06
	.zero		1


	//   ....[28]....
        /*0db4*/ 	.word	0x00005270
        /*0db8*/ 	.word	0x000000ff
        /*0dbc*/ 	.word	0x00028450
        /*0dc0*/ 	.short	0x010a
        /*0dc2*/ 	.byte	0x06
	.zero		1


	//   ....[29]....
        /*0dc4*/ 	.word	0x000052b0
        /*0dc8*/ 	.word	0x000000ff
        /*0dcc*/ 	.word	0x00028450
        /*0dd0*/ 	.short	0x010a
        /*0dd2*/ 	.byte	0x06
	.zero		1


	//   ....[30]....
        /*0dd4*/ 	.word	0x00005500
        /*0dd8*/ 	.word	0x00000007
        /*0ddc*/ 	.word	0x00000000
        /*0de0*/ 	.short	0x0101
        /*0de2*/ 	.byte	0x3f
	.zero		1


	//   ....[31]....
        /*0de4*/ 	.word	0x00006990
        /*0de8*/ 	.word	0x000000ff
        /*0dec*/ 	.word	0x00000000
        /*0df0*/ 	.short	0x0101
        /*0df2*/ 	.byte	0x07
	.zero		1


	//   ....[32]....
        /*0df4*/ 	.word	0x000075e0
        /*0df8*/ 	.word	0x000000ff
        /*0dfc*/ 	.word	0x00028430
        /*0e00*/ 	.short	0x010a
        /*0e02*/ 	.byte	0x06
	.zero		1


	//   ....[33]....
        /*0e04*/ 	.word	0x00007620
        /*0e08*/ 	.word	0x000000ff
        /*0e0c*/ 	.word	0x00028430
        /*0e10*/ 	.short	0x010a
        /*0e12*/ 	.byte	0x06
	.zero		1


	//   ....[34]....
        /*0e14*/ 	.word	0x000079a0
        /*0e18*/ 	.word	0x000000ff
        /*0e1c*/ 	.word	0x00028450
        /*0e20*/ 	.short	0x010a
        /*0e22*/ 	.byte	0x06
	.zero		1


	//   ....[35]....
        /*0e24*/ 	.word	0x000079e0
        /*0e28*/ 	.word	0x000000ff
        /*0e2c*/ 	.word	0x00028450
        /*0e30*/ 	.short	0x010a
        /*0e32*/ 	.byte	0x06
	.zero		1


	//   ....[36]....
        /*0e34*/ 	.word	0x00008260
        /*0e38*/ 	.word	0x000000a8
        /*0e3c*/ 	.word	0x00000000
        /*0e40*/ 	.short	0x0101
        /*0e42*/ 	.byte	0x3f
	.zero		1


	//   ....[37]....
        /*0e44*/ 	.word	0x000085d0
        /*0e48*/ 	.word	0x000000ff
        /*0e4c*/ 	.word	0x00000000
        /*0e50*/ 	.short	0x0101
        /*0e52*/ 	.byte	0x06
	.zero		1


	//   ....[38]....
        /*0e54*/ 	.word	0x00008fc0
        /*0e58*/ 	.word	0x000000ff
        /*0e5c*/ 	.word	0x00028430
        /*0e60*/ 	.short	0x010a
        /*0e62*/ 	.byte	0x06
	.zero		1


	//   ....[39]....
        /*0e64*/ 	.word	0x00009000
        /*0e68*/ 	.word	0x000000ff
        /*0e6c*/ 	.word	0x00028430
        /*0e70*/ 	.short	0x010a
        /*0e72*/ 	.byte	0x06
	.zero		1


	//   ....[40]....
        /*0e74*/ 	.word	0x00009380
        /*0e78*/ 	.word	0x000000ff
        /*0e7c*/ 	.word	0x00028450
        /*0e80*/ 	.short	0x010a
        /*0e82*/ 	.byte	0x06
	.zero		1


	//   ....[41]....
        /*0e84*/ 	.word	0x000093c0
        /*0e88*/ 	.word	0x000000ff
        /*0e8c*/ 	.word	0x00028450
        /*0e90*/ 	.short	0x010a
        /*0e92*/ 	.byte	0x06
	.zero		1


	//   ....[42]....
        /*0e94*/ 	.word	0x000095f0
        /*0e98*/ 	.word	0x00000004
        /*0e9c*/ 	.word	0x00000000
        /*0ea0*/ 	.short	0x0101
        /*0ea2*/ 	.byte	0x3f
	.zero		1


	//   ....[43]....
        /*0ea4*/ 	.word	0x0000aa60
        /*0ea8*/ 	.word	0x000000ff
        /*0eac*/ 	.word	0x00000000
        /*0eb0*/ 	.short	0x0101
        /*0eb2*/ 	.byte	0x06
	.zero		1


	//   ....[44]....
        /*0eb4*/ 	.word	0x0000b360
        /*0eb8*/ 	.word	0x000000ff
        /*0ebc*/ 	.word	0x00028450
        /*0ec0*/ 	.short	0x010a
        /*0ec2*/ 	.byte	0x0e
	.zero		1


	//   ....[45]....
        /*0ec4*/ 	.word	0x0000b3a0
        /*0ec8*/ 	.word	0x000000ff
        /*0ecc*/ 	.word	0x00028450
        /*0ed0*/ 	.short	0x010a
        /*0ed2*/ 	.byte	0x0e
	.zero		1


	//   ....[46]....
        /*0ed4*/ 	.word	0x0000b8d0
        /*0ed8*/ 	.word	0x000000ff
        /*0edc*/ 	.word	0x00000000
        /*0ee0*/ 	.short	0x0101
        /*0ee2*/ 	.byte	0x04
	.zero		1


	//   ....[47]....
        /*0ee4*/ 	.word	0x0000f5e0
        /*0ee8*/ 	.word	0x000000ff
        /*0eec*/ 	.word	0x00000000
        /*0ef0*/ 	.short	0x0101
        /*0ef2*/ 	.byte	0x07
	.zero		1


	//   ....[48]....
        /*0ef4*/ 	.word	0x0000fec0
        /*0ef8*/ 	.word	0x000000ff
        /*0efc*/ 	.word	0x00000000
        /*0f00*/ 	.short	0x0101
        /*0f02*/ 	.byte	0x07
	.zero		1


	//   ....[49]....
        /*0f04*/ 	.word	0x00014ab0
        /*0f08*/ 	.word	0x00000002
        /*0f0c*/ 	.word	0x00028480
        /*0f10*/ 	.short	0x010a
        /*0f12*/ 	.byte	0x3f
	.zero		1


	//   ....[50]....
        /*0f14*/ 	.word	0x00014cc0
        /*0f18*/ 	.word	0x00000002
        /*0f1c*/ 	.word	0x00028440
        /*0f20*/ 	.short	0x010a
        /*0f22*/ 	.byte	0x3f
	.zero		1


	//   ....[51]....
        /*0f24*/ 	.word	0x00015a50
        /*0f28*/ 	.word	0x00000011
        /*0f2c*/ 	.word	0x00028400
        /*0f30*/ 	.short	0x0107
        /*0f32*/ 	.byte	0x3f
	.zero		1


	//   ....[52]....
        /*0f34*/ 	.word	0x00015b50
        /*0f38*/ 	.word	0x00000011
        /*0f3c*/ 	.word	0x00028400
        /*0f40*/ 	.short	0x0101
        /*0f42*/ 	.byte	0x3f
	.zero		1


	//   ....[53]....
        /*0f44*/ 	.word	0x00015b70
        /*0f48*/ 	.word	0x00000011
        /*0f4c*/ 	.word	0x00028420
        /*0f50*/ 	.short	0x010a
        /*0f52*/ 	.byte	0x3f
	.zero		1


	//   ....[54]....
        /*0f54*/ 	.word	0x00015e90
        /*0f58*/ 	.word	0x00000006
        /*0f5c*/ 	.word	0x00028480
        /*0f60*/ 	.short	0x010a
        /*0f62*/ 	.byte	0x3f
	.zero		1


	//   ....[55]....
        /*0f64*/ 	.word	0x000161f0
        /*0f68*/ 	.word	0x00000006
        /*0f6c*/ 	.word	0x00028440
        /*0f70*/ 	.short	0x010a
        /*0f72*/ 	.byte	0x3f
	.zero		1


	//   ....[56]....
        /*0f74*/ 	.word	0x000165b0
        /*0f78*/ 	.word	0x00000013
        /*0f7c*/ 	.word	0x00028470
        /*0f80*/ 	.short	0x010a
        /*0f82*/ 	.byte	0x3f
	.zero		1


	//   ....[57]....
        /*0f84*/ 	.word	0x00016620
        /*0f88*/ 	.word	0x00000013
        /*0f8c*/ 	.word	0x00028460
        /*0f90*/ 	.short	0x010a
        /*0f92*/ 	.byte	0x3f
	.zero		1


	//   ....[58]....
        /*0f94*/ 	.word	0x00016c00
        /*0f98*/ 	.word	0x00000013
        /*0f9c*/ 	.word	0x00028450
        /*0fa0*/ 	.short	0x0101
        /*0fa2*/ 	.byte	0x3f
	.zero		1


	//   ....[59]....
        /*0fa4*/ 	.word	0x00016c80
        /*0fa8*/ 	.word	0x00000013
        /*0fac*/ 	.word	0x00000000
        /*0fb0*/ 	.short	0x0101
        /*0fb2*/ 	.byte	0x3f
	.zero		1


	//   ....[60]....
        /*0fb4*/ 	.word	0x00016ec0
        /*0fb8*/ 	.word	0x00000002
        /*0fbc*/ 	.word	0x00028470
        /*0fc0*/ 	.short	0x010a
        /*0fc2*/ 	.byte	0x3f
	.zero		1


	//   ....[61]....
        /*0fc4*/ 	.word	0x00016f30
        /*0fc8*/ 	.word	0x00000002
        /*0fcc*/ 	.word	0x00028460
        /*0fd0*/ 	.short	0x010a
        /*0fd2*/ 	.byte	0x3f
	.zero		1


	//   ....[62]....
        /*0fd4*/ 	.word	0x000174d0
        /*0fd8*/ 	.word	0x00000002
        /*0fdc*/ 	.word	0x00028450
        /*0fe0*/ 	.short	0x0101
        /*0fe2*/ 	.byte	0x3f
	.zero		1


	//   ....[63]....
        /*0fe4*/ 	.word	0x00017520
        /*0fe8*/ 	.word	0x00000002
        /*0fec*/ 	.word	0x00000000
        /*0ff0*/ 	.short	0x0101
        /*0ff2*/ 	.byte	0x3f
	.zero		1


	//   ....[64]....
        /*0ff4*/ 	.word	0x00018700
        /*0ff8*/ 	.word	0x00000000
        /*0ffc*/ 	.word	0x00028420
        /*1000*/ 	.short	0x010a
        /*1002*/ 	.byte	0x3f
	.zero		1


	//   ....[65]....
        /*1004*/ 	.word	0x000188e0
        /*1008*/ 	.word	0x00000006
        /*100c*/ 	.word	0x00000000
        /*1010*/ 	.short	0x010a
        /*1012*/ 	.byte	0x3f
	.zero		1


	//   ....[66]....
        /*1014*/ 	.word	0x00018950
        /*1018*/ 	.word	0x00000007
        /*101c*/ 	.word	0x00000000
        /*1020*/ 	.short	0x010a
        /*1022*/ 	.byte	0x3f
	.zero		1


	//   ....[67]....
        /*1024*/ 	.word	0x000189b0
        /*1028*/ 	.word	0x00000004
        /*102c*/ 	.word	0x00028460
        /*1030*/ 	.short	0x010a
        /*1032*/ 	.byte	0x3f
	.zero		1


	//   ....[68]....
        /*1034*/ 	.word	0x00018a00
        /*1038*/ 	.word	0x00000003
        /*103c*/ 	.word	0x00028460
        /*1040*/ 	.short	0x010a
        /*1042*/ 	.byte	0x3f
	.zero		1


	//   ....[69]....
        /*1044*/ 	.word	0x00018a40
        /*1048*/ 	.word	0x00000004
        /*104c*/ 	.word	0x00028480
        /*1050*/ 	.short	0x010a
        /*1052*/ 	.byte	0x3f
	.zero		1


	//   ....[70]....
        /*1054*/ 	.word	0x00018a60
        /*1058*/ 	.word	0x00000003
        /*105c*/ 	.word	0x00028480
        /*1060*/ 	.short	0x010a
        /*1062*/ 	.byte	0x3f
	.zero		1


	//   ....[71]....
        /*1064*/ 	.word	0x00018ad0
        /*1068*/ 	.word	0x00000003
        /*106c*/ 	.word	0x00028400
        /*1070*/ 	.short	0x010a
        /*1072*/ 	.byte	0x3f
	.zero		1


	//   ....[72]....
        /*1074*/ 	.word	0x00018b20
        /*1078*/ 	.word	0x00000005
        /*107c*/ 	.word	0x00028430
        /*1080*/ 	.short	0x010a
        /*1082*/ 	.byte	0x3f
	.zero		1


	//   ....[73]....
        /*1084*/ 	.word	0x00018b80
        /*1088*/ 	.word	0x00000008
        /*108c*/ 	.word	0x00028430
        /*1090*/ 	.short	0x010a
        /*1092*/ 	.byte	0x3f
	.zero		1


	//   ....[74]....
        /*1094*/ 	.word	0x00018be0
        /*1098*/ 	.word	0x00000008
        /*109c*/ 	.word	0x00028450
        /*10a0*/ 	.short	0x010a
        /*10a2*/ 	.byte	0x3f
	.zero		1


	//   ....[75]....
        /*10a4*/ 	.word	0x00018c40
        /*10a8*/ 	.word	0x00000005
        /*10ac*/ 	.word	0x00028430
        /*10b0*/ 	.short	0x010a
        /*10b2*/ 	.byte	0x3f
	.zero		1


	//   ....[76]....
        /*10b4*/ 	.word	0x00018ca0
        /*10b8*/ 	.word	0x00000005
        /*10bc*/ 	.word	0x00028450
        /*10c0*/ 	.short	0x010a
        /*10c2*/ 	.byte	0x3f
	.zero		1


	//   ....[77]....
        /*10c4*/ 	.word	0x00018d00
        /*10c8*/ 	.word	0x00000005
        /*10cc*/ 	.word	0x00028430
        /*10d0*/ 	.short	0x010a
        /*10d2*/ 	.byte	0x3f
	.zero		1


	//   ....[78]....
        /*10d4*/ 	.word	0x00018d60
        /*10d8*/ 	.word	0x00000005
        /*10dc*/ 	.word	0x00028450
        /*10e0*/ 	.short	0x010a
        /*10e2*/ 	.byte	0x3f
	.zero		1


	//   ....[79]....
        /*10e4*/ 	.word	0x00018dc0
        /*10e8*/ 	.word	0x00000007
        /*10ec*/ 	.word	0x00028450
        /*10f0*/ 	.short	0x010a
        /*10f2*/ 	.byte	0x3f
	.zero		1


	//   ....[80]....
        /*10f4*/ 	.word	0x00018f10
        /*10f8*/ 	.word	0x00000002
        /*10fc*/ 	.word	0x00028480
        /*1100*/ 	.short	0x010a
        /*1102*/ 	.byte	0x3f
	.zero		1


	//   ....[81]....
        /*1104*/ 	.word	0x00018f60
        /*1108*/ 	.word	0x00000002
        /*110c*/ 	.word	0x00028440
        /*1110*/ 	.short	0x010a
        /*1112*/ 	.byte	0x3f
	.zero		1


	//   ....[82]....
        /*1114*/ 	.word	0x00019a80
        /*1118*/ 	.word	0x00000011
        /*111c*/ 	.word	0x00028420
        /*1120*/ 	.short	0x010a
        /*1122*/ 	.byte	0x3f
	.zero		1


	//   ....[83]....
        /*1124*/ 	.word	0x00019ad0
        /*1128*/ 	.word	0x00000006
        /*112c*/ 	.word	0x00028480
        /*1130*/ 	.short	0x010a
        /*1132*/ 	.byte	0x3f
	.zero		1


	//   ....[84]....
        /*1134*/ 	.word	0x00019b20
        /*1138*/ 	.word	0x00000006
        /*113c*/ 	.word	0x00028440
        /*1140*/ 	.short	0x010a
        /*1142*/ 	.byte	0x3f
	.zero		1


	//   ....[85]....
        /*1144*/ 	.word	0x00019b70
        /*1148*/ 	.word	0x00000013
        /*114c*/ 	.word	0x00028470
        /*1150*/ 	.short	0x010a
        /*1152*/ 	.byte	0x3f
	.zero		1


	//   ....[86]....
        /*1154*/ 	.word	0x00019bc0
        /*1158*/ 	.word	0x00000013
        /*115c*/ 	.word	0x00028460
        /*1160*/ 	.short	0x010a
        /*1162*/ 	.byte	0x3f
	.zero		1


	//   ....[87]....
        /*1164*/ 	.word	0x00019c10
        /*1168*/ 	.word	0x00000002
        /*116c*/ 	.word	0x00028470
        /*1170*/ 	.short	0x010a
        /*1172*/ 	.byte	0x3f
	.zero		1


	//   ....[88]....
        /*1174*/ 	.word	0x00019c60
        /*1178*/ 	.word	0x00000002
        /*117c*/ 	.word	0x00028460
        /*1180*/ 	.short	0x010a
        /*1182*/ 	.byte	0x3f
	.zero		1


	//   ....[89]....
        /*1184*/ 	.word	0x00019cb0
        /*1188*/ 	.word	0x00000000
        /*118c*/ 	.word	0x00028420
        /*1190*/ 	.short	0x010a
        /*1192*/ 	.byte	0x3f
	.zero		1


	//   ....[90]....
        /*1194*/ 	.word	0x00019e50
        /*1198*/ 	.word	0x00000006
        /*119c*/ 	.word	0x00000000
        /*11a0*/ 	.short	0x010a
        /*11a2*/ 	.byte	0x3f
	.zero		1


	//   ....[91]....
        /*11a4*/ 	.word	0x00019ea0
        /*11a8*/ 	.word	0x00000007
        /*11ac*/ 	.word	0x00000000
        /*11b0*/ 	.short	0x010a
        /*11b2*/ 	.byte	0x3f
	.zero		1


	//   ....[92]....
        /*11b4*/ 	.word	0x00019ef0
        /*11b8*/ 	.word	0x00000004
        /*11bc*/ 	.word	0x00028460
        /*11c0*/ 	.short	0x010a
        /*11c2*/ 	.byte	0x3f
	.zero		1


	//   ....[93]....
        /*11c4*/ 	.word	0x00019f40
        /*11c8*/ 	.word	0x00000003
        /*11cc*/ 	.word	0x00028460
        /*11d0*/ 	.short	0x010a
        /*11d2*/ 	.byte	0x3f
	.zero		1


	//   ....[94]....
        /*11d4*/ 	.word	0x00019f90
        /*11d8*/ 	.word	0x00000004
        /*11dc*/ 	.word	0x00028480
        /*11e0*/ 	.short	0x010a
        /*11e2*/ 	.byte	0x3f
	.zero		1


	//----- nvinfo : EIATTR_NUM_MBARRIERS
	.align		4
.L_459:
        /*11e4*/ 	.byte	0x03, 0x38
        /*11e6*/ 	.short	0x0016


	//----- nvinfo : EIATTR_EXIT_INSTR_OFFSETS
	.align		4
        /*11e8*/ 	.byte	0x04, 0x1c
        /*11ea*/ 	.short	(.L_461 - .L_460)


	//   ....[0]....
.L_460:
        /*11ec*/ 	.word	0x00000aa0


	//   ....[1]....
        /*11f0*/ 	.word	0x00012020


	//   ....[2]....
        /*11f4*/ 	.word	0x00018ab0


	//----- nvinfo : EIATTR_MAX_THREADS
	.align		4
.L_461:
        /*11f8*/ 	.byte	0x04, 0x05
        /*11fa*/ 	.short	(.L_463 - .L_462)
.L_462:
        /*11fc*/ 	.word	0x00000180
        /*1200*/ 	.word	0x00000001
        /*1204*/ 	.word	0x00000001


	//----- nvinfo : EIATTR_CRS_STACK_SIZE
	.align		4
.L_463:
        /*1208*/ 	.byte	0x04, 0x1e
        /*120a*/ 	.short	(.L_465 - .L_464)
.L_464:
        /*120c*/ 	.word	0x00000000


	//----- nvinfo : EIATTR_CBANK_PARAM_SIZE
	.align		4
.L_465:
        /*1210*/ 	.byte	0x03, 0x19
        /*1212*/ 	.short	0x0af0


	//----- nvinfo : EIATTR_PARAM_CBANK
	.align		4
        /*1214*/ 	.byte	0x04, 0x0a
        /*1216*/ 	.short	(.L_467 - .L_466)
	.align		4
.L_466:
        /*1218*/ 	.word	index@(.nv.constant0._ZN7cutlass13device_kernelIN5flash11enable_sm90INS1_16FlashAttnFwdSm90INS1_25CollectiveMainloopFwdSm90ILi2EN4cute5tupleIJNS5_1CILi1EEES8_S8_EEENS6_IJNS7_ILi128EEENS7_ILi64EEENS7_ILi256EEEEEELi256ENS_12float_e4m3_tEfNS_4arch4Sm90ELb0ELb1ELb0ELb1ELb0ELb0ELb0ELb1ELb1ELb1ELb1ELb0EEENS1_21CollectiveEpilogueFwdINS6_IJSA_SC_SB_EEES9_NS_10bfloat16_tESG_Li256ELb1ELb1ELb1ELb1EEENS1_36VarlenDynamicPersistentTileSchedulerILi128ELi64ELi256ELi128ELb1ELb1ELb1ELb1ELb0ELb1EEEEEEEEEvNT_6ParamsE)
        /*121c*/ 	.short	0x0210
        /*121e*/ 	.short	0x0af0


	//----- nvinfo : EIATTR_SW_WAR
	.align		4
.L_467:
        /*1220*/ 	.byte	0x04, 0x36
        /*1222*/ 	.short	(.L_469 - .L_468)
.L_468:
        /*1224*/ 	.word	0x00000008
.L_469:


//--------------------- .nv.info._ZN7cutlass13device_kernelIN5flash11enable_sm90INS1_16FlashAttnFwdSm90INS1_25CollectiveMainloopFwdSm90ILi2EN4cute5tupleIJNS5_1CILi1EEES8_S8_EEENS6_IJNS7_ILi128EEENS7_ILi64EEENS7_ILi256EEEEEELi256ENS_12float_e4m3_tEfNS_4arch4Sm90ELb0ELb1ELb0ELb1ELb0ELb1ELb0ELb1ELb1ELb1ELb1ELb0EEENS1_21CollectiveEpilogueFwdINS6_IJSA_SC_SB_EEES9_NS_10bfloat16_tESG_Li256ELb1ELb1ELb1ELb1EEENS1_36VarlenDynamicPersistentTileSchedulerILi128ELi64ELi256ELi128ELb1ELb1ELb1ELb1ELb0ELb1EEEEEEEEEvNT_6ParamsE --------------------------
	.section	.nv.info._ZN7cutlass13device_kernelIN5flash11enable_sm90INS1_16FlashAttnFwdSm90INS1_25CollectiveMainloopFwdSm90ILi2EN4cute5tupleIJNS5_1CILi1EEES8_S8_EEENS6_IJNS7_ILi128EEENS7_ILi64EEENS7_ILi256EEEEEELi256ENS_12float_e4m3_tEfNS_4arch4Sm90ELb0ELb1ELb0ELb1ELb0ELb1ELb0ELb1ELb1ELb1ELb1ELb0EEENS1_21CollectiveEpilogueFwdINS6_IJSA_SC_SB_EEES9_NS_10bfloat16_tESG_Li256ELb1ELb1ELb1ELb1EEENS1_36VarlenDynamicPersistentTileSchedulerILi128ELi64ELi256ELi128ELb1ELb1ELb1ELb1ELb0ELb1EEEEEEEEEvNT_6ParamsE,"",@"SHT_CUDA_INFO"
	.sectionflags	@""
	.align	4


	//----- nvinfo : EIATTR_CUDA_API_VERSION
	.align		4
        /*0000*/ 	.byte	0x04, 0x37
        /*0002*/ 	.short	(.L_471 - .L_470)
.L_470:
        /*0004*/ 	.word	0x00000082


	//----- nvinfo : EIATTR_KPARAM_INFO
	.align		4
.L_471:
        /*0008*/ 	.byte	0x04, 0x17
        /*000a*/ 	.short	(.L_473 - .L_472)
.L_472:
        /*000c*/ 	.word	0x00000000
        /*0010*/ 	.short	0x0000
        /*0012*/ 	.short	0x0070
        /*0014*/ 	.byte	0x00, 0xf0, 0x01, 0x2a


	//----- nvinfo : EIATTR_SPARSE_MMA_MASK
	.align		4
.L_473:
        /*0018*/ 	.byte	0x03, 0x50
        /*001a*/ 	.short	0x0000


	//----- nvinfo : EIATTR_MAXREG_COUNT
	.align		4
        /*001c*/ 	.byte	0x03, 0x1b
        /*001e*/ 	.short	0x00a8


	//----- nvinfo : EIATTR_NUM_BARRIERS
	.align		4
        /*0020*/ 	.byte	0x02, 0x4c
        /*0022*/ 	.byte	0x10
	.zero		1


	//----- nvinfo : EIATTR_EXTERNS
	.align		4
        /*0024*/ 	.byte	0x04, 0x0f
        /*0026*/ 	.short	(.L_475 - .L_474)


	//   ....[0]....
	.align		4
.L_474:
        /*0028*/ 	.word	index@(__assertfail)


	//----- nvinfo : EIATTR_ANNOTATIONS
	.align		4
.L_475:
        /*002c*/ 	.byte	0x04, 0x55
        /*002e*/ 	.short	(.L_477 - .L_476)


	//   ....[0]....
.L_476:
        /* <DEDUP_REMOVED lines=116> */


	//----- nvinfo : EIATTR_MERCURY_ISA_VERSION
	.align		4
.L_477:
        /*0760*/ 	.byte	0x03, 0x5f
        /*0762*/ 	.short	0x0101


	//----- nvinfo : EIATTR_UNUSED_LOAD_BYTE_OFFSET
	.align		4
        /*0764*/ 	.byte	0x04, 0x44
        /*0766*/ 	.short	(.L_479 - .L_478)


	//   ....[0]....
.L_478:
        /*0768*/ 	.word	0x00000ae0
        /*076c*/ 	.word	0x0000fff0


	//   ....[1]....
        /*0770*/ 	.word	0x0001c100
        /*0774*/ 	.word	0x0000fff0


	//----- nvinfo : EIATTR_INT_WARP_WIDE_INSTR_OFFSETS
	.align		4
.L_479:
        /*0778*/ 	.byte	0x04, 0x31
        /*077a*/ 	.short	(.L_481 - .L_480)


	//   ....[0]....
.L_480:
        /*077c*/ 	.word	0x00000190


	//   ....[1]....
        /*0780*/ 	.word	0x000001d0


	//   ....[2]....
        /*0784*/ 	.word	0x00000240


	//   ....[3]....
        /*0788*/ 	.word	0x00026850


	//   ....[4]....
        /*078c*/ 	.word	0x000268b0


	//   ....[5]....
        /*0790*/ 	.word	0x00029550


	//   ....[6]....
        /*0794*/ 	.word	0x000295b0


	//----- nvinfo : EIATTR_COOP_GROUP_MASK_REGIDS
	.align		4
.L_481:
        /*0798*/ 	.byte	0x04, 0x29
        /*079a*/ 	.short	(.L_483 - .L_482)


	//   ....[0]....
.L_482:
        /*079c*/ 	.word	0xffffffff


	//   ....[1]....
        /*07a0*/ 	.word	0xffffffff


	//   ....[2]....
        /*07a4*/ 	.word	0xffffffff


	//   ....[3]....
        /*07a8*/ 	.word	0xffffffff


	//   ....[4]....
        /*07ac*/ 	.word	0xffffffff


	//   ....[5]....
        /*07b0*/ 	.word	0xffffffff


	//   ....[6]....
        /*07b4*/ 	.word	0xffffffff


	//   ....[7]....
        /*07b8*/ 	.word	0xffffffff


	//   ....[8]....
        /*07bc*/ 	.word	0xffffffff


	//   ....[9]....
        /*07c0*/ 	.word	0xffffffff


	//   ....[10]....
        /*07c4*/ 	.word	0xffffffff


	//   ....[11]....
        /*07c8*/ 	.word	0xffffffff


	//   ....[12]....
        /*07cc*/ 	.word	0xffffffff


	//   ....[13]....
        /*07d0*/ 	.word	0xffffffff


	//   ....[14]....
        /*07d4*/ 	.word	0xffffffff


	//   ....[15]....
        /*07d8*/ 	.word	0xffffffff


	//   ....[16]....
        /*07dc*/ 	.word	0xffffffff


	//   ....[17]....
        /*07e0*/ 	.word	0xffffffff


	//   ....[18]....
        /*07e4*/ 	.word	0xffffffff


	//   ....[19]....
        /*07e8*/ 	.word	0xffffffff


	//   ....[20]....
        /*07ec*/ 	.word	0xffffffff


	//   ....[21]....
        /*07f0*/ 	.word	0xffffffff


	//   ....[22]....
        /*07f4*/ 	.word	0xffffffff


	//   ....[23]....
        /*07f8*/ 	.word	0xffffffff


	//   ....[24]....
        /*07fc*/ 	.word	0xffffffff


	//   ....[25]....
        /*0800*/ 	.word	0xffffffff


	//   ....[26]....
        /*0804*/ 	.word	0xffffffff


	//   ....[27]....
        /*0808*/ 	.word	0xffffffff


	//   ....[28]....
        /*080c*/ 	.word	0xffffffff


	//   ....[29]....
        /*0810*/ 	.word	0xffffffff


	//   ....[30]....
        /*0814*/ 	.word	0xffffffff


	//   ....[31]....
        /*0818*/ 	.word	0xffffffff


	//   ....[32]....
        /*081c*/ 	.word	0xffffffff


	//   ....[33]....
        /*0820*/ 	.word	0xffffffff


	//   ....[34]....
        /*0824*/ 	.word	0xffffffff


	//   ....[35]....
        /*0828*/ 	.word	0xffffffff


	//   ....[36]....
        /*082c*/ 	.word	0xffffffff


	//   ....[37]....
        /*0830*/ 	.word	0xffffffff


	//   ....[38]....
        /*0834*/ 	.word	0xffffffff


	//   ....[39]....
        /*0838*/ 	.word	0xffffffff


	//   ....[40]....
        /*083c*/ 	.word	0xffffffff


	//   ....[41]....
        /*0840*/ 	.word	0xffffffff


	//   ....[42]....
        /*0844*/ 	.word	0xffffffff


	//   ....[43]....
        /*0848*/ 	.word	0xffffffff


	//   ....[44]....
        /*084c*/ 	.word	0xffffffff


	//   ....[45]....
        /*0850*/ 	.word	0xffffffff


	//   ....[46]....
        /*0854*/ 	.word	0xffffffff


	//   ....[47]....
        /*0858*/ 	.word	0xffffffff


	//   ....[48]....
        /*085c*/ 	.word	0xffffffff


	//   ....[49]....
        /*0860*/ 	.word	0xffffffff


	//   ....[50]....
        /*0864*/ 	.word	0xffffffff


	//   ....[51]....
        /*0868*/ 	.word	0xffffffff


	//   ....[52]....
        /*086c*/ 	.word	0xffffffff


	//   ....[53]....
        /*0870*/ 	.word	0xffffffff


	//   ....[54]....
        /*0874*/ 	.word	0xffffffff


	//   ....[55]....
        /*0878*/ 	.word	0xffffffff


	//   ....[56]....
        /*087c*/ 	.word	0xffffffff


	//   ....[57]....
        /*0880*/ 	.word	0xffffffff


	//   ....[58]....
        /*0884*/ 	.word	0xffffffff


	//   ....[59]....
        /*0888*/ 	.word	0xffffffff


	//   ....[60]....
        /*088c*/ 	.word	0xffffffff


	//   ....[61]....
        /*0890*/ 	.word	0xffffffff


	//   ....[62]....
        /*0894*/ 	.word	0xffffffff


	//   ....[63]....
        /*0898*/ 	.word	0xffffffff


	//   ....[64]....
        /*089c*/ 	.word	0xffffffff


	//   ....[65]....
        /*08a0*/ 	.word	0xffffffff


	//   ....[66]....
        /*08a4*/ 	.word	0xffffffff


	//   ....[67]....
        /*08a8*/ 	.word	0xffffffff


	//   ....[68]....
        /*08ac*/ 	.word	0xffffffff


	//   ....[69]....
        /*08b0*/ 	.word	0xffffffff


	//   ....[70]....
        /*08b4*/ 	.word	0xffffffff


	//   ....[71]....
        /*08b8*/ 	.word	0xffffffff


	//   ....[72]....
        /*08bc*/ 	.word	0xffffffff


	//   ....[73]....
        /*08c0*/ 	.word	0xffffffff


	//   ....[74]....
        /*08c4*/ 	.word	0xffffffff


	//   ....[75]....
        /*08c8*/ 	.word	0xffffffff


	//   ....[76]....
        /*08cc*/ 	.word	0xffffffff


	//   ....[77]....
        /*08d0*/ 	.word	0xffffffff


	//   ....[78]....
        /*08d4*/ 	.word	0xffffffff


	//   ....[79]....
        /*08d8*/ 	.word	0xffffffff


	//   ....[80]....
        /*08dc*/ 	.word	0xffffffff


	//   ....[81]....
        /*08e0*/ 	.word	0xffffffff


	//   ....[82]....
        /*08e4*/ 	.word	0xffffffff


	//   ....[83]....
        /*08e8*/ 	.word	0xffffffff


	//   ....[84]....
        /*08ec*/ 	.word	0xffffffff


	//   ....[85]....
        /*08f0*/ 	.word	0xffffffff


	//   ....[86]....
        /*08f4*/ 	.word	0xffffffff


	//   ....[87]....
        /*08f8*/ 	.word	0xffffffff


	//   ....[88]....
        /*08fc*/ 	.word	0xffffffff


	//   ....[89]....
        /*0900*/ 	.word	0xffffffff


	//   ....[90]....
        /*0904*/ 	.word	0xffffffff


	//   ....[91]....
        /*0908*/ 	.word	0xffffffff


	//   ....[92]....
        /*090c*/ 	.word	0xffffffff


	//   ....[93]....
        /*0910*/ 	.word	0xffffffff


	//   ....[94]....
        /*0914*/ 	.word	0xffffffff


	//   ....[95]....
        /*0918*/ 	.word	0xffffffff


	//   ....[96]....
        /*091c*/ 	.word	0xffffffff


	//   ....[97]....
        /*0920*/ 	.word	0xffffffff


	//   ....[98]....
        /*0924*/ 	.word	0xffffffff


	//   ....[99]....
        /*0928*/ 	.word	0xffffffff


	//   ....[100]....
        /*092c*/ 	.word	0xffffffff


	//   ....[101]....
        /*0930*/ 	.word	0xffffffff


	//   ....[102]....
        /*0934*/ 	.word	0xffffffff


	//   ....[103]....
        /*0938*/ 	.word	0xffffffff


	//   ....[104]....
        /*093c*/ 	.word	0xffffffff


	//   ....[105]....
        /*0940*/ 	.word	0xffffffff


	//   ....[106]....
        /*0944*/ 	.word	0xffffffff


	//   ....[107]....
        /*0948*/ 	.word	0xffffffff


	//   ....[108]....
        /*094c*/ 	.word	0xffffffff


	//   ....[109]....
        /*0950*/ 	.word	0xffffffff


	//   ....[110]....
        /*0954*/ 	.word	0xffffffff


	//   ....[111]....
        /*0958*/ 	.word	0xffffffff


	//   ....[112]....
        /*095c*/ 	.word	0xffffffff


	//   ....[113]....
        /*0960*/ 	.word	0xffffffff


	//   ....[114]....
        /*0964*/ 	.word	0xffffffff


	//   ....[115]....
        /*0968*/ 	.word	0xffffffff


	//   ....[116]....
        /*096c*/ 	.word	0xffffffff


	//   ....[117]....
        /*0970*/ 	.word	0xffffffff


	//   ....[118]....
        /*0974*/ 	.word	0xffffffff


	//   ....[119]....
        /*0978*/ 	.word	0xffffffff


	//   ....[120]....
        /*097c*/ 	.word	0xffffffff


	//   ....[121]....
        /*0980*/ 	.word	0xffffffff


	//   ....[122]....
        /*0984*/ 	.word	0xffffffff


	//   ....[123]....
        /*0988*/ 	.word	0xffffffff


	//   ....[124]....
        /*098c*/ 	.word	0xffffffff


	//   ....[125]....
        /*0990*/ 	.word	0xffffffff


	//   ....[126]....
        /*0994*/ 	.word	0xffffffff


	//   ....[127]....
        /*0998*/ 	.word	0xffffffff


	//   ....[128]....
        /*099c*/ 	.word	0xffffffff


	//   ....[129]....
        /*09a0*/ 	.word	0xffffffff


	//   ....[130]....
        /*09a4*/ 	.word	0xffffffff


	//   ....[131]....
        /*09a8*/ 	.word	0xffffffff


	//   ....[132]....
        /*09ac*/ 	.word	0xffffffff


	//   ....[133]....
        /*09b0*/ 	.word	0xffffffff


	//   ....[134]....
        /*09b4*/ 	.word	0xffffffff


	//   ....[135]....
        /*09b8*/ 	.word	0xffffffff


	//   ....[136]....
        /*09bc*/ 	.word	0xffffffff


	//   ....[137]....
        /*09c0*/ 	.word	0xffffffff


	//   ....[138]....
        /*09c4*/ 	.word	0xffffffff


	//   ....[139]....
        /*09c8*/ 	.word	0xffffffff


	//   ....[140]....
        /*09cc*/ 	.word	0xffffffff


	//   ....[141]....
        /*09d0*/ 	.word	0xffffffff


	//   ....[142]....
        /*09d4*/ 	.word	0xffffffff


	//   ....[143]....
        /*09d8*/ 	.word	0xffffffff


	//   ....[144]....
        /*09dc*/ 	.word	0xffffffff


	//   ....[145]....
        /*09e0*/ 	.word	0xffffffff


	//   ....[146]....
        /*09e4*/ 	.word	0xffffffff


	//   ....[147]....
        /*09e8*/ 	.word	0xffffffff


	//   ....[148]....
        /*09ec*/ 	.word	0xffffffff


	//   ....[149]....
        /*09f0*/ 	.word	0xffffffff


	//   ....[150]....
        /*09f4*/ 	.word	0xffffffff


	//   ....[151]....
        /*09f8*/ 	.word	0xffffffff


	//   ....[152]....
        /*09fc*/ 	.word	0xffffffff


	//   ....[153]....
        /*0a00*/ 	.word	0xffffffff


	//   ....[154]....
        /*0a04*/ 	.word	0xffffffff


	//   ....[155]....
        /*0a08*/ 	.word	0xffffffff


	//   ....[156]....
        /*0a0c*/ 	.word	0xffffffff


	//   ....[157]....
        /*0a10*/ 	.word	0xffffffff


	//   ....[158]....
        /*0a14*/ 	.word	0xffffffff


	//   ....[159]....
        /*0a18*/ 	.word	0xffffffff


	//   ....[160]....
        /*0a1c*/ 	.word	0xffffffff


	//   ....[161]....
        /*0a20*/ 	.word	0xffffffff


	//   ....[162]....
        /*0a24*/ 	.word	0xffffffff


	//   ....[163]....
        /*0a28*/ 	.word	0xffffffff


	//   ....[164]....
        /*0a2c*/ 	.word	0xffffffff


	//   ....[165]....
        /*0a30*/ 	.word	0xffffffff


	//   ....[166]....
        /*0a34*/ 	.word	0xffffffff


	//   ....[167]....
        /*0a38*/ 	.word	0xffffffff


	//   ....[168]....
        /*0a3c*/ 	.word	0xffffffff


	//   ....[169]....
        /*0a40*/ 	.word	0xffffffff


	//   ....[170]....
        /*0a44*/ 	.word	0xffffffff


	//   ....[171]....
        /*0a48*/ 	.word	0xffffffff


	//   ....[172]....
        /*0a4c*/ 	.word	0xffffffff


	//   ....[173]....
        /*0a50*/ 	.word	0xffffffff


	//   ....[174]....
        /*0a54*/ 	.word	0xffffffff


	//   ....[175]....
        /*0a58*/ 	.word	0xffffffff


	//   ....[176]....
        /*0a5c*/ 	.word	0xffffffff


	//   ....[177]....
        /*0a60*/ 	.word	0xffffffff


	//   ....[178]....
        /*0a64*/ 	.word	0xffffffff


	//   ....[179]....
        /*0a68*/ 	.word	0xffffffff


	//   ....[180]....
        /*0a6c*/ 	.word	0xffffffff


	//   ....[181]....
        /*0a70*/ 	.word	0xffffffff


	//   ....[182]....
        /*0a74*/ 	.word	0xffffffff


	//   ....[183]....
        /*0a78*/ 	.word	0xffffffff


	//   ....[184]....
        /*0a7c*/ 	.word	0xffffffff


	//   ....[185]....
        /*0a80*/ 	.word	0xffffffff


	//   ....[186]....
        /*0a84*/ 	.word	0xffffffff


	//   ....[187]....
        /*0a88*/ 	.word	0xffffffff


	//   ....[188]....
        /*0a8c*/ 	.word	0xffffffff


	//   ....[189]....
        /*0a90*/ 	.word	0xffffffff


	//   ....[190]....
        /*0a94*/ 	.word	0xffffffff


	//   ....[191]....
        /*0a98*/ 	.word	0xffffffff


	//   ....[192]....
        /*0a9c*/ 	.word	0xffffffff


	//   ....[193]....
        /*0aa0*/ 	.word	0xffffffff


	//   ....[194]....
        /*0aa4*/ 	.word	0xffffffff


	//   ....[195]....
        /*0aa8*/ 	.word	0xffffffff


	//   ....[196]....
        /*0aac*/ 	.word	0xffffffff


	//   ....[197]....
        /*0ab0*/ 	.word	0xffffffff


	//   ....[198]....
        /*0ab4*/ 	.word	0xffffffff


	//   ....[199]....
        /*0ab8*/ 	.word	0xffffffff


	//   ....[200]....
        /*0abc*/ 	.word	0xffffffff


	//   ....[201]....
        /*0ac0*/ 	.word	0xffffffff


	//   ....[202]....
        /*0ac4*/ 	.word	0xffffffff


	//   ....[203]....
        /*0ac8*/ 	.word	0xffffffff


	//   ....[204]....
        /*0acc*/ 	.word	0xffffffff


	//   ....[205]....
        /*0ad0*/ 	.word	0xffffffff


	//   ....[206]....
        /*0ad4*/ 	.word	0xffffffff


	//   ....[207]....
        /*0ad8*/ 	.word	0xffffffff


	//   ....[208]....
        /*0adc*/ 	.word	0xffffffff


	//   ....[209]....
        /*0ae0*/ 	.word	0xffffffff


	//   ....[210]....
        /*0ae4*/ 	.word	0xffffffff


	//   ....[211]....
        /*0ae8*/ 	.word	0xffffffff


	//   ....[212]....
        /*0aec*/ 	.word	0xffffffff


	//   ....[213]....
        /*0af0*/ 	.word	0xffffffff


	//   ....[214]....
        /*0af4*/ 	.word	0xffffffff


	//   ....[215]....
        /*0af8*/ 	.word	0xffffffff


	//   ....[216]....
        /*0afc*/ 	.word	0xffffffff


	//   ....[217]....
        /*0b00*/ 	.word	0xffffffff


	//   ....[218]....
        /*0b04*/ 	.word	0xffffffff


	//   ....[219]....
        /*0b08*/ 	.word	0xffffffff


	//   ....[220]....
        /*0b0c*/ 	.word	0xffffffff


	//   ....[221]....
        /*0b10*/ 	.word	0xffffffff


	//   ....[222]....
        /*0b14*/ 	.word	0xffffffff


	//   ....[223]....
        /*0b18*/ 	.word	0xffffffff


	//   ....[224]....
        /*0b1c*/ 	.word	0xffffffff


	//   ....[225]....
        /*0b20*/ 	.word	0xffffffff


	//   ....[226]....
        /*0b24*/ 	.word	0xffffffff


	//   ....[227]....
        /*0b28*/ 	.word	0xffffffff


	//   ....[228]....
        /*0b2c*/ 	.word	0xffffffff


	//   ....[229]....
        /*0b30*/ 	.word	0xffffffff


	//   ....[230]....
        /*0b34*/ 	.word	0xffffffff


	//   ....[231]....
        /*0b38*/ 	.word	0xffffffff


	//   ....[232]....
        /*0b3c*/ 	.word	0xffffffff


	//   ....[233]....
        /*0b40*/ 	.word	0xffffffff


	//   ....[234]....
        /*0b44*/ 	.word	0xffffffff


	//   ....[235]....
        /*0b48*/ 	.word	0xffffffff


	//   ....[236]....
        /*0b4c*/ 	.word	0xffffffff


	//   ....[237]....
        /*0b50*/ 	.word	0xffffffff


	//   ....[238]....
        /*0b54*/ 	.word	0xffffffff


	//   ....[239]....
        /*0b58*/ 	.word	0xffffffff


	//   ....[240]....
        /*0b5c*/ 	.word	0xffffffff


	//   ....[241]....
        /*0b60*/ 	.word	0xffffffff


	//   ....[242]....
        /*0b64*/ 	.word	0xffffffff


	//   ....[243]....
        /*0b68*/ 	.word	0xffffffff


	//   ....[244]....
        /*0b6c*/ 	.word	0xffffffff


	//   ....[245]....
        /*0b70*/ 	.word	0xffffffff


	//   ....[246]....
        /*0b74*/ 	.word	0xffffffff


	//   ....[247]....
        /*0b78*/ 	.word	0xffffffff


	//   ....[248]....
        /*0b7c*/ 	.word	0xffffffff


	//   ....[249]....
        /*0b80*/ 	.word	0xffffffff


	//   ....[250]....
        /*0b84*/ 	.word	0xffffffff


	//   ....[251]....
        /*0b88*/ 	.word	0xffffffff


	//   ....[252]....
        /*0b8c*/ 	.word	0xffffffff


	//   ....[253]....
        /*0b90*/ 	.word	0xffffffff


	//   ....[254]....
        /*0b94*/ 	.word	0xffffffff


	//   ....[255]....
        /*0b98*/ 	.word	0xffffffff


	//   ....[0]....
        /*0b9c*/ 	.word	0xffffffff


	//   ....[1]....
        /*0ba0*/ 	.word	0xffffffff


	//   ....[2]....
        /*0ba4*/ 	.word	0xffffffff


	//   ....[3]....
        /*0ba8*/ 	.word	0xffffffff


	//   ....[4]....
        /*0bac*/ 	.word	0xffffffff


	//   ....[5]....
        /*0bb0*/ 	.word	0xffffffff


	//   ....[6]....
        /*0bb4*/ 	.word	0xffffffff


	//   ....[7]....
        /*0bb8*/ 	.word	0xffffffff


	//   ....[8]....
        /*0bbc*/ 	.word	0xffffffff


	//   ....[9]....
        /*0bc0*/ 	.word	0xffffffff


	//   ....[10]....
        /*0bc4*/ 	.word	0xffffffff


	//   ....[11]....
        /*0bc8*/ 	.word	0xffffffff


	//   ....[12]....
        /*0bcc*/ 	.word	0xffffffff


	//   ....[13]....
        /*0bd0*/ 	.word	0xffffffff


	//   ....[14]....
        /*0bd4*/ 	.word	0xffffffff


	//   ....[15]....
        /*0bd8*/ 	.word	0xffffffff


	//   ....[16]....
        /*0bdc*/ 	.word	0x0500000f


	//   ....[17]....
        /*0be0*/ 	.word	0x0500000f


	//   ....[18]....
        /*0be4*/ 	.word	0x0500000f


	//   ....[19]....
        /*0be8*/ 	.word	0x0500000f


	//   ....[20]....
        /*0bec*/ 	.word	0x0500000f


	//   ....[21]....
        /*0bf0*/ 	.word	0x0500000f


	//   ....[22]....
        /*0bf4*/ 	.word	0x0500000f


	//   ....[23]....
        /*0bf8*/ 	.word	0x0500000f


	//   ....[24]....
        /*0bfc*/ 	.word	0x0500000f


	//   ....[25]....
        /*0c00*/ 	.word	0x0500000f


	//   ....[26]....
        /*0c04*/ 	.word	0x0500000f


	//   ....[27]....
        /*0c08*/ 	.word	0x0500000f


	//   ....[28]....
        /*0c0c*/ 	.word	0x0500000f


	//   ....[29]....
        /*0c10*/ 	.word	0x0500000f


	//   ....[30]....
        /*0c14*/ 	.word	0x0500000f


	//   ....[31]....
        /*0c18*/ 	.word	0x0500000f


	//   ....[32]....
        /*0c1c*/ 	.word	0x0500000f


	//   ....[33]....
        /*0c20*/ 	.word	0x0500000f


	//   ....[34]....
        /*0c24*/ 	.word	0x0500000f


	//   ....[35]....
        /*0c28*/ 	.word	0x0500000f


	//   ....[36]....
        /*0c2c*/ 	.word	0x0500000f


	//   ....[37]....
        /*0c30*/ 	.word	0x0500000f


	//   ....[38]....
        /*0c34*/ 	.word	0x0500000f


	//   ....[39]....
        /*0c38*/ 	.word	0x0500000f


	//   ....[40]....
        /*0c3c*/ 	.word	0x0500000f


	//   ....[41]....
        /*0c40*/ 	.word	0x0500000f


	//   ....[42]....
        /*0c44*/ 	.word	0x0500000f


	//   ....[43]....
        /*0c48*/ 	.word	0x0500000f


	//   ....[44]....
        /*0c4c*/ 	.word	0x0500000f


	//   ....[45]....
        /*0c50*/ 	.word	0x0500000f


	//   ....[46]....
        /*0c54*/ 	.word	0x0500000f


	//   ....[47]....
        /*0c58*/ 	.word	0x0500000f


	//   ....[48]....
        /*0c5c*/ 	.word	0x0500000f


	//   ....[49]....
        /*0c60*/ 	.word	0x0500000f


	//   ....[50]....
        /*0c64*/ 	.word	0x0500000f


	//   ....[51]....
        /*0c68*/ 	.word	0x0500000f


	//   ....[52]....
        /*0c6c*/ 	.word	0x0500000f


	//   ....[53]....
        /*0c70*/ 	.word	0x0500000f


	//   ....[54]....
        /*0c74*/ 	.word	0x0500000f


	//   ....[55]....
        /*0c78*/ 	.word	0x0500000f


	//   ....[56]....
        /*0c7c*/ 	.word	0x0500000f


	//   ....[57]....
        /*0c80*/ 	.word	0x0500000f


	//   ....[58]....
        /*0c84*/ 	.word	0x0500000f


	//   ....[59]....
        /*0c88*/ 	.word	0x0500000f


	//   ....[60]....
        /*0c8c*/ 	.word	0x0500000f


	//   ....[61]....
        /*0c90*/ 	.word	0x0500000f


	//   ....[62]....
        /*0c94*/ 	.word	0x0500000f


	//   ....[63]....
        /*0c98*/ 	.word	0x0500000f


	//   ....[64]....
        /*0c9c*/ 	.word	0x0500000f


	//   ....[65]....
        /*0ca0*/ 	.word	0x0500000f


	//   ....[66]....
        /*0ca4*/ 	.word	0x0500000f


	//   ....[67]....
        /*0ca8*/ 	.word	0x0500000f


	//   ....[68]....
        /*0cac*/ 	.word	0x0500000f


	//   ....[69]....
        /*0cb0*/ 	.word	0x0500000f


	//   ....[70]....
        /*0cb4*/ 	.word	0x0500000f


	//   ....[71]....
        /*0cb8*/ 	.word	0x0500000f


	//   ....[72]....
        /*0cbc*/ 	.word	0x0500000f


	//   ....[73]....
        /*0cc0*/ 	.word	0x0500000f


	//   ....[74]....
        /*0cc4*/ 	.word	0x0500000f


	//   ....[75]....
        /*0cc8*/ 	.word	0x0500000f


	//   ....[76]....
        /*0ccc*/ 	.word	0x0500000f


	//   ....[77]....
        /*0cd0*/ 	.word	0x0500000f


	//   ....[78]....
        /*0cd4*/ 	.word	0x0500000f


	//   ....[79]....
        /*0cd8*/ 	.word	0x0500000f


	//   ....[80]....
        /*0cdc*/ 	.word	0x0500000f


	//   ....[81]....
        /*0ce0*/ 	.word	0x0500000f


	//   ....[82]....
        /*0ce4*/ 	.word	0x0500000f


	//   ....[83]....
        /*0ce8*/ 	.word	0x0500000f


	//   ....[84]....
        /*0cec*/ 	.word	0x0500000f


	//   ....[85]....
        /*0cf0*/ 	.word	0x0500000f


	//   ....[86]....
        /*0cf4*/ 	.word	0x0500000f


	//   ....[87]....
        /*0cf8*/ 	.word	0x0500000f


	//   ....[88]....
        /*0cfc*/ 	.word	0x0500000f


	//   ....[89]....
        /*0d00*/ 	.word	0x0500000f


	//   ....[90]....
        /*0d04*/ 	.word	0x0500000f


	//   ....[91]....
        /*0d08*/ 	.word	0x0500000f


	//   ....[92]....
        /*0d0c*/ 	.word	0x0500000f


	//   ....[93]....
        /*0d10*/ 	.word	0x0500000f


	//   ....[94]....
        /*0d14*/ 	.word	0x0500000f


	//   ....[95]....
        /*0d18*/ 	.word	0x0500000f


	//   ....[96]....
        /*0d1c*/ 	.word	0x0500000f


	//   ....[97]....
        /*0d20*/ 	.word	0x0500000f


	//   ....[98]....
        /*0d24*/ 	.word	0x0500000f


	//   ....[99]....
        /*0d28*/ 	.word	0x0500000f


	//   ....[100]....
        /*0d2c*/ 	.word	0x0500000f


	//   ....[101]....
        /*0d30*/ 	.word	0x0500000f


	//   ....[102]....
        /*0d34*/ 	.word	0x0500000f


	//   ....[103]....
        /*0d38*/ 	.word	0x0500000f


	//   ....[104]....
        /*0d3c*/ 	.word	0x0500000f


	//   ....[105]....
        /*0d40*/ 	.word	0x0500000f


	//   ....[106]....
        /*0d44*/ 	.word	0x0500000f


	//   ....[107]....
        /*0d48*/ 	.word	0x0500000f


	//   ....[108]....
        /*0d4c*/ 	.word	0x0500000f


	//   ....[109]....
        /*0d50*/ 	.word	0x0500000f


	//   ....[110]....
        /*0d54*/ 	.word	0x0500000f


	//   ....[111]....
        /*0d58*/ 	.word	0x0500000f


	//   ....[112]....
        /*0d5c*/ 	.word	0x0500000f


	//   ....[113]....
        /*0d60*/ 	.word	0x0500000f


	//   ....[114]....
        /*0d64*/ 	.word	0x0500000f


	//   ....[115]....
        /*0d68*/ 	.word	0x0500000f


	//   ....[116]....
        /*0d6c*/ 	.word	0x0500000f


	//   ....[117]....
        /*0d70*/ 	.word	0x0500000f


	//   ....[118]....
        /*0d74*/ 	.word	0x0500000f


	//   ....[119]....
        /*0d78*/ 	.word	0x0500000f


	//   ....[120]....
        /*0d7c*/ 	.word	0x0500000f


	//   ....[121]....
        /*0d80*/ 	.word	0x0500000f


	//   ....[122]....
        /*0d84*/ 	.word	0x0500000f


	//   ....[123]....
        /*0d88*/ 	.word	0x0500000f


	//   ....[124]....
        /*0d8c*/ 	.word	0x0500000f


	//   ....[125]....
        /*0d90*/ 	.word	0x0500000f


	//   ....[126]....
        /*0d94*/ 	.word	0x0500000f


	//   ....[127]....
        /*0d98*/ 	.word	0x0500000f


	//   ....[128]....
        /*0d9c*/ 	.word	0x0500000f


	//   ....[129]....
        /*0da0*/ 	.word	0x0500000f


	//   ....[130]....
        /*0da4*/ 	.word	0x0500000f


	//   ....[131]....
        /*0da8*/ 	.word	0x0500000f


	//   ....[132]....
        /*0dac*/ 	.word	0x0500000f


	//   ....[133]....
        /*0db0*/ 	.word	0x0500000f


	//   ....[134]....
        /*0db4*/ 	.word	0x0500000f


	//   ....[135]....
        /*0db8*/ 	.word	0x0500000f


	//   ....[136]....
        /*0dbc*/ 	.word	0x0500000f


	//   ....[137]....
        /*0dc0*/ 	.word	0x0500000f


	//   ....[138]....
        /*0dc4*/ 	.word	0x0500000f


	//   ....[139]....
        /*0dc8*/ 	.word	0x0500000f


	//   ....[140]....
        /*0dcc*/ 	.word	0x0500000f


	//   ....[141]....
        /*0dd0*/ 	.word	0x0500000f


	//   ....[142]....
        /*0dd4*/ 	.word	0x0500000f


	//   ....[143]....
        /*0dd8*/ 	.word	0x0500000f


	//   ....[144]....
        /*0ddc*/ 	.word	0x0500000f


	//   ....[145]....
        /*0de0*/ 	.word	0x0500000f


	//   ....[146]....
        /*0de4*/ 	.word	0x0500000f


	//   ....[147]....
        /*0de8*/ 	.word	0x0500000f


	//   ....[148]....
        /*0dec*/ 	.word	0x0500000f


	//   ....[149]....
        /*0df0*/ 	.word	0x0500000f


	//   ....[150]....
        /*0df4*/ 	.word	0x0500000f


	//   ....[151]....
        /*0df8*/ 	.word	0x0500000f


	//   ....[152]....
        /*0dfc*/ 	.word	0x0500000f


	//   ....[153]....
        /*0e00*/ 	.word	0x0500000f


	//   ....[154]....
        /*0e04*/ 	.word	0x0500000f


	//   ....[155]....
        /*0e08*/ 	.word	0x0500000f


	//   ....[156]....
        /*0e0c*/ 	.word	0x0500000f


	//   ....[157]....
        /*0e10*/ 	.word	0x0500000f


	//   ....[158]....
        /*0e14*/ 	.word	0x0500000f


	//   ....[159]....
        /*0e18*/ 	.word	0x0500000f


	//   ....[160]....
        /*0e1c*/ 	.word	0x0500000f


	//   ....[161]....
        /*0e20*/ 	.word	0x0500000f


	//   ....[162]....
        /*0e24*/ 	.word	0x0500000f


	//   ....[163]....
        /*0e28*/ 	.word	0x0500000f


	//   ....[164]....
        /*0e2c*/ 	.word	0x0500000f


	//   ....[165]....
        /*0e30*/ 	.word	0x0500000f


	//   ....[166]....
        /*0e34*/ 	.word	0x0500000f


	//   ....[167]....
        /*0e38*/ 	.word	0x0500000f


	//   ....[168]....
        /*0e3c*/ 	.word	0x0500000f


	//   ....[169]....
        /*0e40*/ 	.word	0x0500000f


	//   ....[170]....
        /*0e44*/ 	.word	0x0500000f


	//   ....[171]....
        /*0e48*/ 	.word	0x0500000f


	//   ....[172]....
        /*0e4c*/ 	.word	0x0500000f


	//   ....[173]....
        /*0e50*/ 	.word	0x0500000f


	//   ....[174]....
        /*0e54*/ 	.word	0x0500000f


	//   ....[175]....
        /*0e58*/ 	.word	0x0500000f


	//   ....[176]....
        /*0e5c*/ 	.word	0x0500000f


	//   ....[177]....
        /*0e60*/ 	.word	0x0500000f


	//   ....[178]....
        /*0e64*/ 	.word	0x0500000f


	//   ....[179]....
        /*0e68*/ 	.word	0x0500000f


	//   ....[180]....
        /*0e6c*/ 	.word	0x0500000f


	//   ....[181]....
        /*0e70*/ 	.word	0x0500000f


	//   ....[182]....
        /*0e74*/ 	.word	0x0500000f


	//   ....[183]....
        /*0e78*/ 	.word	0x0500000f


	//   ....[184]....
        /*0e7c*/ 	.word	0x0500000f


	//   ....[185]....
        /*0e80*/ 	.word	0x0500000f


	//   ....[186]....
        /*0e84*/ 	.word	0x0500000f


	//   ....[187]....
        /*0e88*/ 	.word	0x0500000f


	//   ....[188]....
        /*0e8c*/ 	.word	0x0500000f


	//   ....[189]....
        /*0e90*/ 	.word	0x0500000f


	//   ....[190]....
        /*0e94*/ 	.word	0x0500000f


	//   ....[191]....
        /*0e98*/ 	.word	0x0500000f


	//   ....[192]....
        /*0e9c*/ 	.word	0x0500000f


	//   ....[193]....
        /*0ea0*/ 	.word	0x0500000f


	//   ....[194]....
        /*0ea4*/ 	.word	0x0500000f


	//   ....[195]....
        /*0ea8*/ 	.word	0x0500000f


	//   ....[196]....
        /*0eac*/ 	.word	0x0500000f


	//   ....[197]....
        /*0eb0*/ 	.word	0x0500000f


	//   ....[198]....
        /*0eb4*/ 	.word	0x0500000f


	//   ....[199]....
        /*0eb8*/ 	.word	0x0500000f


	//   ....[200]....
        /*0ebc*/ 	.word	0x0500000f


	//   ....[201]....
        /*0ec0*/ 	.word	0x0500000f


	//   ....[202]....
        /*0ec4*/ 	.word	0x0500000f


	//   ....[203]....
        /*0ec8*/ 	.word	0x0500000f


	//   ....[204]....
        /*0ecc*/ 	.word	0x0500000f


	//   ....[205]....
        /*0ed0*/ 	.word	0x0500000f


	//   ....[206]....
        /*0ed4*/ 	.word	0x0500000f


	//   ....[207]....
        /*0ed8*/ 	.word	0x0500000f


	//   ....[208]....
        /*0edc*/ 	.word	0x0500000f


	//   ....[209]....
        /*0ee0*/ 	.word	0x0500000f


	//   ....[210]....
        /*0ee4*/ 	.word	0x0500000f


	//   ....[211]....
        /*0ee8*/ 	.word	0x0500000f


	//   ....[212]....
        /*0eec*/ 	.word	0x0500000f


	//   ....[213]....
        /*0ef0*/ 	.word	0x0500000f


	//   ....[214]....
        /*0ef4*/ 	.word	0x0500000f


	//   ....[215]....
        /*0ef8*/ 	.word	0x0500000f


	//   ....[216]....
        /*0efc*/ 	.word	0x0500000f


	//   ....[217]....
        /*0f00*/ 	.word	0x0500000f


	//   ....[218]....
        /*0f04*/ 	.word	0x0500000f


	//   ....[219]....
        /*0f08*/ 	.word	0x0500000f


	//   ....[220]....
        /*0f0c*/ 	.word	0x0500000f


	//   ....[221]....
        /*0f10*/ 	.word	0x0500000f


	//   ....[222]....
        /*0f14*/ 	.word	0x0500000f


	//   ....[223]....
        /*0f18*/ 	.word	0x0500000f


	//   ....[224]....
        /*0f1c*/ 	.word	0x0500000f


	//   ....[225]....
        /*0f20*/ 	.word	0x0500000f


	//   ....[226]....
        /*0f24*/ 	.word	0x0500000f


	//   ....[227]....
        /*0f28*/ 	.word	0x0500000f


	//   ....[228]....
        /*0f2c*/ 	.word	0x0500000f


	//   ....[229]....
        /*0f30*/ 	.word	0x0500000f


	//   ....[230]....
        /*0f34*/ 	.word	0x0500000f


	//   ....[231]....
        /*0f38*/ 	.word	0x0500000f


	//   ....[232]....
        /*0f3c*/ 	.word	0x0500000f


	//   ....[233]....
        /*0f40*/ 	.word	0x0500000f


	//----- nvinfo : EIATTR_COOP_GROUP_INSTR_OFFSETS
	.align		4
.L_483:
        /*0f44*/ 	.byte	0x04, 0x28
        /*0f46*/ 	.short	(.L_485 - .L_484)


	//   ....[0]....
.L_484:
        /*0f48*/ 	.word	0x00000070


	//   ....[1]....
        /*0f4c*/ 	.word	0x000001a0


	//   ....[2]....
        /*0f50*/ 	.word	0x000001f0


	//   ....[3]....
        /*0f54*/ 	.word	0x00000420


	//   ....[4]....
        /*0f58*/ 	.word	0x00000580


	//   ....[5]....
        /*0f5c*/ 	.word	0x000006a0


	//   ....[6]....
        /*0f60*/ 	.word	0x00000800


	//   ....[7]....
        /*0f64*/ 	.word	0x000088d0


	//   ....[8]....
        /*0f68*/ 	.word	0x00008fb0


	//   ....[9]....
        /*0f6c*/ 	.word	0x00008fc0


	//   ....[10]....
        /*0f70*/ 	.word	0x00008fd0


	//   ....[11]....
        /*0f74*/ 	.word	0x00008fe0


	//   ....[12]....
        /*0f78*/ 	.word	0x000091e0


	//   ....[13]....
        /*0f7c*/ 	.word	0x000091f0


	//   ....[14]....
        /*0f80*/ 	.word	0x00009200


	//   ....[15]....
        /*0f84*/ 	.word	0x00009210


	//   ....[16]....
        /*0f88*/ 	.word	0x000093f0


	//   ....[17]....
        /*0f8c*/ 	.word	0x00009400


	//   ....[18]....
        /*0f90*/ 	.word	0x00009410


	//   ....[19]....
        /*0f94*/ 	.word	0x00009420


	//   ....[20]....
        /*0f98*/ 	.word	0x00009620


	//   ....[21]....
        /*0f9c*/ 	.word	0x00009630


	//   ....[22]....
        /*0fa0*/ 	.word	0x00009640


	//   ....[23]....
        /*0fa4*/ 	.word	0x00009650


	//   ....[24]....
        /*0fa8*/ 	.word	0x0000d950


	//   ....[25]....
        /*0fac*/ 	.word	0x0000d970


	//   ....[26]....
        /*0fb0*/ 	.word	0x0000d980


	//   ....[27]....
        /*0fb4*/ 	.word	0x0000d990


	//   ....[28]....
        /*0fb8*/ 	.word	0x0000da30


	//   ....[29]....
        /*0fbc*/ 	.word	0x0000da40


	//   ....[30]....
        /*0fc0*/ 	.word	0x0000da50


	//   ....[31]....
        /*0fc4*/ 	.word	0x0000da60


	//   ....[32]....
        /*0fc8*/ 	.word	0x0000dc80


	//   ....[33]....
        /*0fcc*/ 	.word	0x0000dca0


	//   ....[34]....
        /*0fd0*/ 	.word	0x0000dcc0


	//   ....[35]....
        /*0fd4*/ 	.word	0x0000dcd0


	//   ....[36]....
        /*0fd8*/ 	.word	0x0000dd70


	//   ....[37]....
        /*0fdc*/ 	.word	0x0000dda0


	//   ....[38]....
        /*0fe0*/ 	.word	0x0000ddb0


	//   ....[39]....
        /*0fe4*/ 	.word	0x0000ddc0


	//   ....[40]....
        /*0fe8*/ 	.word	0x000126d0


	//   ....[41]....
        /*0fec*/ 	.word	0x00012a90


	//   ....[42]....
        /*0ff0*/ 	.word	0x00013320


	//   ....[43]....
        /*0ff4*/ 	.word	0x00013430


	//   ....[44]....
        /*0ff8*/ 	.word	0x00013870


	//   ....[45]....
        /*0ffc*/ 	.word	0x000138c0


	//   ....[46]....
        /*1000*/ 	.word	0x00015050


	//   ....[47]....
        /*1004*/ 	.word	0x00015290


	//   ....[48]....
        /*1008*/ 	.word	0x00015c90


	//   ....[49]....
        /*100c*/ 	.word	0x00015cb0


	//   ....[50]....
        /*1010*/ 	.word	0x00015ce0


	//   ....[51]....
        /*1014*/ 	.word	0x00015cf0


	//   ....[52]....
        /*1018*/ 	.word	0x00017a30


	//   ....[53]....
        /*101c*/ 	.word	0x00017a70


	//   ....[54]....
        /*1020*/ 	.word	0x00017a90


	//   ....[55]....
        /*1024*/ 	.word	0x00017ab0


	//   ....[56]....
        /*1028*/ 	.word	0x00019460


	//   ....[57]....
        /*102c*/ 	.word	0x000196e0


	//   ....[58]....
        /*1030*/ 	.word	0x00019da0


	//   ....[59]....
        /*1034*/ 	.word	0x00019e70


	//   ....[60]....
        /*1038*/ 	.word	0x0001a340


	//   ....[61]....
        /*103c*/ 	.word	0x0001a3a0


	//   ....[62]....
        /*1040*/ 	.word	0x0001b580


	//   ....[63]....
        /*1044*/ 	.word	0x0001b590


	//   ....[64]....
        /*1048*/ 	.word	0x0001b5b0


	//   ....[65]....
        /*104c*/ 	.word	0x0001b5d0


	//   ....[66]....
        /*1050*/ 	.word	0x0001c960


	//   ....[67]....
        /*1054*/ 	.word	0x0001c990


	//   ....[68]....
        /*1058*/ 	.word	0x0001c9c0


	//   ....[69]....
        /*105c*/ 	.word	0x0001c9f0


	//   ....[70]....
        /*1060*/ 	.word	0x0001ca20


	//   ....[71]....
        /*1064*/ 	.word	0x0001ca50


	//   ....[72]....
        /*1068*/ 	.word	0x0001ca80


	//   ....[73]....
        /*106c*/ 	.word	0x0001cab0


	//   ....[74]....
        /*1070*/ 	.word	0x0001cae0


	//   ....[75]....
        /*1074*/ 	.word	0x0001cb40


	//   ....[76]....
        /*1078*/ 	.word	0x0001cb70


	//   ....[77]....
        /*107c*/ 	.word	0x0001cba0


	//   ....[78]....
        /*1080*/ 	.word	0x0001cbd0


	//   ....[79]....
        /*1084*/ 	.word	0x0001cc00


	//   ....[80]....
        /*1088*/ 	.word	0x0001cc30


	//   ....[81]....
        /*108c*/ 	.word	0x0001cc60


	//   ....[82]....
        /*1090*/ 	.word	0x0001cc90


	//   ....[83]....
        /*1094*/ 	.word	0x0001ccc0


	//   ....[84]....
        /*1098*/ 	.word	0x0001ccf0


	//   ....[85]....
        /*109c*/ 	.word	0x0001cd20


	//   ....[86]....
        /*10a0*/ 	.word	0x0001cd50


	//   ....[87]....
        /*10a4*/ 	.word	0x0001cd80


	//   ....[88]....
        /*10a8*/ 	.word	0x0001cdb0


	//   ....[89]....
        /*10ac*/ 	.word	0x0001cde0


	//   ....[90]....
        /*10b0*/ 	.word	0x0001ce10


	//   ....[91]....
        /*10b4*/ 	.word	0x0001ce40


	//   ....[92]....
        /*10b8*/ 	.word	0x0001ce70


	//   ....[93]....
        /*10bc*/ 	.word	0x0001cea0


	//   ....[94]....
        /*10c0*/ 	.word	0x0001ced0


	//   ....[95]....
        /*10c4*/ 	.word	0x0001cf00


	//   ....[96]....
        /*10c8*/ 	.word	0x0001cf30


	//   ....[97]....
        /*10cc*/ 	.word	0x0001cf60


	//   ....[98]....
        /*10d0*/ 	.word	0x0001cf90


	//   ....[99]....
        /*10d4*/ 	.word	0x0001cfc0


	//   ....[100]....
        /*10d8*/ 	.word	0x0001cff0


	//   ....[101]....
        /*10dc*/ 	.word	0x0001d020


	//   ....[102]....
        /*10e0*/ 	.word	0x0001d050


	//   ....[103]....
        /*10e4*/ 	.word	0x0001d080


	//   ....[104]....
        /*10e8*/ 	.word	0x0001d0b0


	//   ....[105]....
        /*10ec*/ 	.word	0x0001d0e0


	//   ....[106]....
        /*10f0*/ 	.word	0x0001d110


	//   ....[107]....
        /*10f4*/ 	.word	0x0001d140


	//   ....[108]....
        /*10f8*/ 	.word	0x0001d170


	//   ....[109]....
        /*10fc*/ 	.word	0x0001d1a0


	//   ....[110]....
        /*1100*/ 	.word	0x0001d1d0


	//   ....[111]....
        /*1104*/ 	.word	0x0001d200


	//   ....[112]....
        /*1108*/ 	.word	0x0001d230


	//   ....[113]....
        /*110c*/ 	.word	0x0001d260


	//   ....[114]....
        /*1110*/ 	.word	0x0001d290


	//   ....[115]....
        /*1114*/ 	.word	0x0001d2c0


	//   ....[116]....
        /*1118*/ 	.word	0x0001d2f0


	//   ....[117]....
        /*111c*/ 	.word	0x0001d320


	//   ....[118]....
        /*1120*/ 	.word	0x0001d350


	//   ....[119]....
        /*1124*/ 	.word	0x0001d380


	//   ....[120]....
        /*1128*/ 	.word	0x0001d3b0


	//   ....[121]....
        /*112c*/ 	.word	0x0001d3e0


	//   ....[122]....
        /*1130*/ 	.word	0x0001d410


	//   ....[123]....
        /*1134*/ 	.word	0x0001d440


	//   ....[124]....
        /*1138*/ 	.word	0x0001d470


	//   ....[125]....
        /*113c*/ 	.word	0x0001d4a0


	//   ....[126]....
        /*1140*/ 	.word	0x0001d4d0


	//   ....[127]....
        /*1144*/ 	.word	0x0001d500


	//   ....[128]....
        /*1148*/ 	.word	0x0001d530


	//   ....[129]....
        /*114c*/ 	.word	0x0001d560


	//   ....[130]....
        /*1150*/ 	.word	0x0001d590


	//   ....[131]....
        /*1154*/ 	.word	0x0001d5c0


	//   ....[132]....
        /*1158*/ 	.word	0x0001d5f0


	//   ....[133]....
        /*115c*/ 	.word	0x0001d620


	//   ....[134]....
        /*1160*/ 	.word	0x0001d650


	//   ....[135]....
        /*1164*/ 	.word	0x0001d680


	//   ....[136]....
        /*1168*/ 	.word	0x0001d6b0


	//   ....[137]....
        /*116c*/ 	.word	0x0001d6e0


	//   ....[138]....
        /*1170*/ 	.word	0x0001d710


	//   ....[139]....
        /*1174*/ 	.word	0x0001d740


	//   ....[140]....
        /*1178*/ 	.word	0x0001d770


	//   ....[141]....
        /*117c*/ 	.word	0x0001d7a0


	//   ....[142]....
        /*1180*/ 	.word	0x0001d7d0


	//   ....[143]....
        /*1184*/ 	.word	0x0001d800


	//   ....[144]....
        /*1188*/ 	.word	0x0001d830


	//   ....[145]....
        /*118c*/ 	.word	0x0001d860


	//   ....[146]....
        /*1190*/ 	.word	0x0001d890


	//   ....[147]....
        /*1194*/ 	.word	0x0001d8c0


	//   ....[148]....
        /*1198*/ 	.word	0x0001d8f0


	//   ....[149]....
        /*119c*/ 	.word	0x0001d920


	//   ....[150]....
        /*11a0*/ 	.word	0x0001d950


	//   ....[151]....
        /*11a4*/ 	.word	0x0001d980


	//   ....[152]....
        /*11a8*/ 	.word	0x0001d9b0


	//   ....[153]....
        /*11ac*/ 	.word	0x0001d9e0


	//   ....[154]....
        /*11b0*/ 	.word	0x0001da10


	//   ....[155]....
        /*11b4*/ 	.word	0x0001da40


	//   ....[156]....
        /*11b8*/ 	.word	0x0001da70


	//   ....[157]....
        /*11bc*/ 	.word	0x0001daa0


	//   ....[158]....
        /*11c0*/ 	.word	0x0001dad0


	//   ....[159]....
        /*11c4*/ 	.word	0x0001db00


	//   ....[160]....
        /*11c8*/ 	.word	0x0001db30


	//   ....[161]....
        /*11cc*/ 	.word	0x0001db60


	//   ....[162]....
        /*11d0*/ 	.word	0x0001db90


	//   ....[163]....
        /*11d4*/ 	.word	0x0001dbc0


	//   ....[164]....
        /*11d8*/ 	.word	0x0001dbe0


	//   ....[165]....
        /*11dc*/ 	.word	0x0001dc10


	//   ....[166]....
        /*11e0*/ 	.word	0x0001dc20


	//   ....[167]....
        /*11e4*/ 	.word	0x0001dc50


	//   ....[168]....
        /*11e8*/ 	.word	0x0001dc60


	//   ....[169]....
        /*11ec*/ 	.word	0x0001dc90


	//   ....[170]....
        /*11f0*/ 	.word	0x0001dca0


	//   ....[171]....
        /*11f4*/ 	.word	0x0001dcd0


	//   ....[172]....
        /*11f8*/ 	.word	0x0001dce0


	//   ....[173]....
        /*11fc*/ 	.word	0x0001dd10


	//   ....[174]....
        /*1200*/ 	.word	0x0001dd20


	//   ....[175]....
        /*1204*/ 	.word	0x0001dd50


	//   ....[176]....
        /*1208*/ 	.word	0x0001dd60


	//   ....[177]....
        /*120c*/ 	.word	0x0001dd90


	//   ....[178]....
        /*1210*/ 	.word	0x0001ddc0


	//   ....[179]....
        /*1214*/ 	.word	0x0001ddd0


	//   ....[180]....
        /*1218*/ 	.word	0x0001de00


	//   ....[181]....
        /*121c*/ 	.word	0x0001de10


	//   ....[182]....
        /*1220*/ 	.word	0x0001de40


	//   ....[183]....
        /*1224*/ 	.word	0x0001de50


	//   ....[184]....
        /*1228*/ 	.word	0x0001de80


	//   ....[185]....
        /*122c*/ 	.word	0x0001de90


	//   ....[186]....
        /*1230*/ 	.word	0x0001dec0


	//   ....[187]....
        /*1234*/ 	.word	0x0001ded0


	//   ....[188]....
        /*1238*/ 	.word	0x0001df00


	//   ....[189]....
        /*123c*/ 	.word	0x0001df10


	//   ....[190]....
        /*1240*/ 	.word	0x0001df40


	//   ....[191]....
        /*1244*/ 	.word	0x0001dfc0


	//   ....[192]....
        /*1248*/ 	.word	0x0001dff0


	//   ....[193]....
        /*124c*/ 	.word	0x0001e020


	//   ....[194]....
        /*1250*/ 	.word	0x0001eca0


	//   ....[195]....
        /*1254*/ 	.word	0x0001ecc0


	//   ....[196]....
        /*1258*/ 	.word	0x0001ecd0


	//   ....[197]....
        /*125c*/ 	.word	0x0001ece0


	//   ....[198]....
        /*1260*/ 	.word	0x0001f710


	//   ....[199]....
        /*1264*/ 	.word	0x0001f720


	//   ....[200]....
        /*1268*/ 	.word	0x0001f8a0


	//   ....[201]....
        /*126c*/ 	.word	0x0001f8b0


	//   ....[202]....
        /*1270*/ 	.word	0x0001fa40


	//   ....[203]....
        /*1274*/ 	.word	0x0001fa50


	//   ....[204]....
        /*1278*/ 	.word	0x0001fbe0


	//   ....[205]....
        /*127c*/ 	.word	0x0001fbf0


	//   ....[206]....
        /*1280*/ 	.word	0x00020020


	//   ....[207]....
        /*1284*/ 	.word	0x00020030


	//   ....[208]....
        /*1288*/ 	.word	0x000210b0


	//   ....[209]....
        /*128c*/ 	.word	0x000210c0


	//   ....[210]....
        /*1290*/ 	.word	0x00022820


	//   ....[211]....
        /*1294*/ 	.word	0x00022830


	//   ....[212]....
        /*1298*/ 	.word	0x000229c0


	//   ....[213]....
        /*129c*/ 	.word	0x000229d0


	//   ....[214]....
        /*12a0*/ 	.word	0x00022b60


	//   ....[215]....
        /*12a4*/ 	.word	0x00022b70


	//   ....[216]....
        /*12a8*/ 	.word	0x00022d00


	//   ....[217]....
        /*12ac*/ 	.word	0x00022d10


	//   ....[218]....
        /*12b0*/ 	.word	0x00022f00


	//   ....[219]....
        /*12b4*/ 	.word	0x00023140


	//   ....[220]....
        /*12b8*/ 	.word	0x00023170


	//   ....[221]....
        /*12bc*/ 	.word	0x000231a0


	//   ....[222]....
        /*12c0*/ 	.word	0x000231d0


	//   ....[223]....
        /*12c4*/ 	.word	0x00023200


	//   ....[224]....
        /*12c8*/ 	.word	0x00023230


	//   ....[225]....
        /*12cc*/ 	.word	0x000233d0


	//   ....[226]....
        /*12d0*/ 	.word	0x00023400


	//   ....[227]....
        /*12d4*/ 	.word	0x00023430


	//   ....[228]....
        /*12d8*/ 	.word	0x00023460


	//   ....[229]....
        /*12dc*/ 	.word	0x00023490


	//   ....[230]....
        /*12e0*/ 	.word	0x000234c0


	//   ....[231]....
        /*12e4*/ 	.word	0x00023560


	//   ....[232]....
        /*12e8*/ 	.word	0x00023590


	//   ....[233]....
        /*12ec*/ 	.word	0x000235a0


	//   ....[234]....
        /*12f0*/ 	.word	0x000235d0


	//   ....[235]....
        /*12f4*/ 	.word	0x00025060


	//   ....[236]....
        /*12f8*/ 	.word	0x00026fe0


	//   ....[237]....
        /*12fc*/ 	.word	0x00027d00


	//   ....[238]....
        /*1300*/ 	.word	0x00027d10


	//   ....[239]....
        /*1304*/ 	.word	0x00027d40


	//   ....[240]....
        /*1308*/ 	.word	0x00027d50


	//   ....[241]....
        /*130c*/ 	.word	0x00027e60


	//   ....[242]....
        /*1310*/ 	.word	0x00027e70


	//   ....[243]....
        /*1314*/ 	.word	0x00027f00


	//   ....[244]....
        /*1318*/ 	.word	0x00027f10


	//   ....[245]....
        /*131c*/ 	.word	0x00027fa0


	//   ....[246]....
        /*1320*/ 	.word	0x00027fb0


	//   ....[247]....
        /*1324*/ 	.word	0x00028040


	//   ....[248]....
        /*1328*/ 	.word	0x00028050


	//   ....[249]....
        /*132c*/ 	.word	0x000280e0


	//   ....[250]....
        /*1330*/ 	.word	0x000280f0


	//   ....[251]....
        /*1334*/ 	.word	0x00028140


	//   ....[252]....
        /*1338*/ 	.word	0x00028170


	//   ....[253]....
        /*133c*/ 	.word	0x0002a020


	//   ....[254]....
        /*1340*/ 	.word	0x0002a060


	//   ....[255]....
        /*1344*/ 	.word	0x0002a0b0


	//   ....[0]....
        /*1348*/ 	.word	0x0002a0e0


	//   ....[1]....
        /*134c*/ 	.word	0x0002a110


	//   ....[2]....
        /*1350*/ 	.word	0x0002a140


	//   ....[3]....
        /*1354*/ 	.word	0x0002a170


	//   ....[4]....
        /*1358*/ 	.word	0x0002a1a0


	//   ....[5]....
        /*135c*/ 	.word	0x0002a370


	//   ....[6]....
        /*1360*/ 	.word	0x0002a3a0


	//   ....[7]....
        /*1364*/ 	.word	0x0002a3d0


	//   ....[8]....
        /*1368*/ 	.word	0x0002a400


	//   ....[9]....
        /*136c*/ 	.word	0x0002a430


	//   ....[10]....
        /*1370*/ 	.word	0x0002a460


	//   ....[11]....
        /*1374*/ 	.word	0x0002a540


	//   ....[12]....
        /*1378*/ 	.word	0x0002a560


	//   ....[13]....
        /*137c*/ 	.word	0x0002a570


	//   ....[14]....
        /*1380*/ 	.word	0x0002a5f0


	//   ....[15]....
        /*1384*/ 	.word	0x0002b140


	//   ....[16]....
        /*1388*/ 	.word	0x0002b5e0


	//   ....[17]....
        /*138c*/ 	.word	0x0002b690


	//   ....[18]....
        /*1390*/ 	.word	0x0002b720


	//   ....[19]....
        /*1394*/ 	.word	0x0002b770


	//   ....[20]....
        /*1398*/ 	.word	0x0002b7c0


	//   ....[21]....
        /*139c*/ 	.word	0x0002b850


	//   ....[22]....
        /*13a0*/ 	.word	0x0002b8e0


	//   ....[23]....
        /*13a4*/ 	.word	0x0002b930


	//   ....[24]....
        /*13a8*/ 	.word	0x0002b980


	//   ....[25]....
        /*13ac*/ 	.word	0x0002ba10


	//   ....[26]....
        /*13b0*/ 	.word	0x0002baa0


	//   ....[27]....
        /*13b4*/ 	.word	0x0002baf0


	//   ....[28]....
        /*13b8*/ 	.word	0x0002bb40


	//   ....[29]....
        /*13bc*/ 	.word	0x0002bbd0


	//   ....[30]....
        /*13c0*/ 	.word	0x0002bc60


	//   ....[31]....
        /*13c4*/ 	.word	0x0002bcb0


	//   ....[32]....
        /*13c8*/ 	.word	0x0002bd00


	//   ....[33]....
        /*13cc*/ 	.word	0x0002be00


	//   ....[34]....
        /*13d0*/ 	.word	0x0002beb0


	//   ....[35]....
        /*13d4*/ 	.word	0x0002bf10


	//   ....[36]....
        /*13d8*/ 	.word	0x0002bf80


	//   ....[37]....
        /*13dc*/ 	.word	0x0002c020


	//   ....[38]....
        /*13e0*/ 	.word	0x0002c070


	//   ....[39]....
        /*13e4*/ 	.word	0x0002c0c0


	//   ....[40]....
        /*13e8*/ 	.word	0x0002c110


	//   ....[41]....
        /*13ec*/ 	.word	0x0002c270


	//   ....[42]....
        /*13f0*/ 	.word	0x0002c310


	//   ....[43]....
        /*13f4*/ 	.word	0x0002c370


	//   ....[44]....
        /*13f8*/ 	.word	0x0002c3f0


	//   ....[45]....
        /*13fc*/ 	.word	0x0002c470


	//   ....[46]....
        /*1400*/ 	.word	0x0002c4c0


	//   ....[47]....
        /*1404*/ 	.word	0x0002c510


	//   ....[48]....
        /*1408*/ 	.word	0x0002c560


	//   ....[49]....
        /*140c*/ 	.word	0x0002c9c0


	//   ....[50]....
        /*1410*/ 	.word	0x0002cae0


	//   ....[51]....
        /*1414*/ 	.word	0x0002cc10


	//   ....[52]....
        /*1418*/ 	.word	0x0002cd30


	//   ....[53]....
        /*141c*/ 	.word	0x0002ce60


	//   ....[54]....
        /*1420*/ 	.word	0x0002cf80


	//   ....[55]....
        /*1424*/ 	.word	0x0002d0b0


	//   ....[56]....
        /*1428*/ 	.word	0x0002d1d0


	//   ....[57]....
        /*142c*/ 	.word	0x0002d300


	//   ....[58]....
        /*1430*/ 	.word	0x0002d420


	//   ....[59]....
        /*1434*/ 	.word	0x0002d4d0


	//   ....[60]....
        /*1438*/ 	.word	0x0002d520


	//   ....[61]....
        /*143c*/ 	.word	0x0002d5a0


	//   ....[62]....
        /*1440*/ 	.word	0x0002d610


	//   ....[63]....
        /*1444*/ 	.word	0x0002d670


	//   ....[64]....
        /*1448*/ 	.word	0x0002d6c0


	//   ....[65]....
        /*144c*/ 	.word	0x0002d740


	//   ....[66]....
        /*1450*/ 	.word	0x0002d7b0


	//   ....[67]....
        /*1454*/ 	.word	0x0002d810


	//   ....[68]....
        /*1458*/ 	.word	0x0002d860


	//   ....[69]....
        /*145c*/ 	.word	0x0002d8e0


	//   ....[70]....
        /*1460*/ 	.word	0x0002d950


	//   ....[71]....
        /*1464*/ 	.word	0x0002d9b0


	//   ....[72]....
        /*1468*/ 	.word	0x0002da00


	//   ....[73]....
        /*146c*/ 	.word	0x0002da80


	//   ....[74]....
        /*1470*/ 	.word	0x0002daf0


	//   ....[75]....
        /*1474*/ 	.word	0x0002db50


	//   ....[76]....
        /*1478*/ 	.word	0x0002dba0


	//   ....[77]....
        /*147c*/ 	.word	0x0002dc20


	//   ....[78]....
        /*1480*/ 	.word	0x0002dc90


	//   ....[79]....
        /*1484*/ 	.word	0x0002dcf0


	//   ....[80]....
        /*1488*/ 	.word	0x0002dd40


	//   ....[81]....
        /*148c*/ 	.word	0x0002ddc0


	//   ....[82]....
        /*1490*/ 	.word	0x0002de30


	//   ....[83]....
        /*1494*/ 	.word	0x0002de90


	//   ....[84]....
        /*1498*/ 	.word	0x0002dee0


	//   ....[85]....
        /*149c*/ 	.word	0x0002df60


	//   ....[86]....
        /*14a0*/ 	.word	0x0002dfd0


	//   ....[87]....
        /*14a4*/ 	.word	0x0002e030


	//   ....[88]....
        /*14a8*/ 	.word	0x0002e080


	//   ....[89]....
        /*14ac*/ 	.word	0x0002e0f0


	//   ....[90]....
        /*14b0*/ 	.word	0x0002e150


	//   ....[91]....
        /*14b4*/ 	.word	0x0002e1b0


	//   ....[92]....
        /*14b8*/ 	.word	0x0002e200


	//   ....[93]....
        /*14bc*/ 	.word	0x0002e260


	//   ....[94]....
        /*14c0*/ 	.word	0x0002e2b0


	//   ....[95]....
        /*14c4*/ 	.word	0x0002e310


	//   ....[96]....
        /*14c8*/ 	.word	0x0002e360


	//   ....[97]....
        /*14cc*/ 	.word	0x0002e3e0


	//   ....[98]....
        /*14d0*/ 	.word	0x0002e450


	//   ....[99]....
        /*14d4*/ 	.word	0x0002e4b0


	//   ....[100]....
        /*14d8*/ 	.word	0x0002e500


	//   ....[101]....
        /*14dc*/ 	.word	0x0002e560


	//   ....[102]....
        /*14e0*/ 	.word	0x0002e5b0


	//   ....[103]....
        /*14e4*/ 	.word	0x0002e610


	//   ....[104]....
        /*14e8*/ 	.word	0x0002e660


	//   ....[105]....
        /*14ec*/ 	.word	0x0002e6c0


	//   ....[106]....
        /*14f0*/ 	.word	0x0002e710


	//   ....[107]....
        /*14f4*/ 	.word	0x0002e770


	//   ....[108]....
        /*14f8*/ 	.word	0x0002e7c0


	//   ....[109]....
        /*14fc*/ 	.word	0x0002e820


	//   ....[110]....
        /*1500*/ 	.word	0x0002e870


	//   ....[111]....
        /*1504*/ 	.word	0x0002e8d0


	//   ....[112]....
        /*1508*/ 	.word	0x0002e920


	//   ....[113]....
        /*150c*/ 	.word	0x0002e980


	//   ....[114]....
        /*1510*/ 	.word	0x0002e9d0


	//   ....[115]....
        /*1514*/ 	.word	0x0002ea30


	//   ....[116]....
        /*1518*/ 	.word	0x0002ea80


	//   ....[117]....
        /*151c*/ 	.word	0x0002eb00


	//   ....[118]....
        /*1520*/ 	.word	0x0002eb70


	//   ....[119]....
        /*1524*/ 	.word	0x0002ebd0


	//   ....[120]....
        /*1528*/ 	.word	0x0002ec20


	//   ....[121]....
        /*152c*/ 	.word	0x0002eca0


	//   ....[122]....
        /*1530*/ 	.word	0x0002ed10


	//   ....[123]....
        /*1534*/ 	.word	0x0002ed70


	//   ....[124]....
        /*1538*/ 	.word	0x0002edc0


	//   ....[125]....
        /*153c*/ 	.word	0x0002ee40


	//   ....[126]....
        /*1540*/ 	.word	0x0002eeb0


	//   ....[127]....
        /*1544*/ 	.word	0x0002ef10


	//   ....[128]....
        /*1548*/ 	.word	0x0002ef60


	//   ....[129]....
        /*154c*/ 	.word	0x0002efe0


	//   ....[130]....
        /*1550*/ 	.word	0x0002f050


	//   ....[131]....
        /*1554*/ 	.word	0x0002f0b0


	//   ....[132]....
        /*1558*/ 	.word	0x0002f100


	//   ....[133]....
        /*155c*/ 	.word	0x0002f180


	//   ....[134]....
        /*1560*/ 	.word	0x0002f1f0


	//   ....[135]....
        /*1564*/ 	.word	0x0002f250


	//   ....[136]....
        /*1568*/ 	.word	0x0002f2a0


	//   ....[137]....
        /*156c*/ 	.word	0x0002f320


	//   ....[138]....
        /*1570*/ 	.word	0x0002f390


	//   ....[139]....
        /*1574*/ 	.word	0x0002f3f0


	//   ....[140]....
        /*1578*/ 	.word	0x0002f440


	//   ....[141]....
        /*157c*/ 	.word	0x0002f4a0


	//   ....[142]....
        /*1580*/ 	.word	0x0002f4f0


	//   ....[143]....
        /*1584*/ 	.word	0x0002f550


	//   ....[144]....
        /*1588*/ 	.word	0x0002f5a0


	//   ....[145]....
        /*158c*/ 	.word	0x0002f600


	//   ....[146]....
        /*1590*/ 	.word	0x0002f650


	//   ....[147]....
        /*1594*/ 	.word	0x0002f6b0


	//   ....[148]....
        /*1598*/ 	.word	0x0002f700


	//   ....[149]....
        /*159c*/ 	.word	0x0002f780


	//   ....[150]....
        /*15a0*/ 	.word	0x0002f7f0


	//   ....[151]....
        /*15a4*/ 	.word	0x0002f850


	//   ....[152]....
        /*15a8*/ 	.word	0x0002f8a0


	//   ....[153]....
        /*15ac*/ 	.word	0x0002f920


	//   ....[154]....
        /*15b0*/ 	.word	0x0002f990


	//   ....[155]....
        /*15b4*/ 	.word	0x0002f9f0


	//   ....[156]....
        /*15b8*/ 	.word	0x0002fa40


	//   ....[157]....
        /*15bc*/ 	.word	0x0002fac0


	//   ....[158]....
        /*15c0*/ 	.word	0x0002fb30


	//   ....[159]....
        /*15c4*/ 	.word	0x0002fb90


	//   ....[160]....
        /*15c8*/ 	.word	0x0002fbe0


	//   ....[161]....
        /*15cc*/ 	.word	0x0002fc60


	//   ....[162]....
        /*15d0*/ 	.word	0x0002fcd0


	//   ....[163]....
        /*15d4*/ 	.word	0x0002fd30


	//   ....[164]....
        /*15d8*/ 	.word	0x0002fd80


	//   ....[165]....
        /*15dc*/ 	.word	0x0002fe00


	//   ....[166]....
        /*15e0*/ 	.word	0x0002fe70


	//   ....[167]....
        /*15e4*/ 	.word	0x0002fed0


	//   ....[168]....
        /*15e8*/ 	.word	0x0002ff20


	//   ....[169]....
        /*15ec*/ 	.word	0x0002ff80


	//   ....[170]....
        /*15f0*/ 	.word	0x0002fff0


	//   ....[171]....
        /*15f4*/ 	.word	0x00030050


	//   ....[172]....
        /*15f8*/ 	.word	0x000300a0


	//   ....[173]....
        /*15fc*/ 	.word	0x00030120


	//   ....[174]....
        /*1600*/ 	.word	0x000301f0


	//   ....[175]....
        /*1604*/ 	.word	0x00030270


	//   ....[176]....
        /*1608*/ 	.word	0x00030320


	//   ....[177]....
        /*160c*/ 	.word	0x000305c0


	//   ....[178]....
        /*1610*/ 	.word	0x00030610


	//   ....[179]....
        /*1614*/ 	.word	0x000306a0


	//   ....[180]....
        /*1618*/ 	.word	0x00030730


	//   ....[181]....
        /*161c*/ 	.word	0x000307c0


	//   ....[182]....
        /*1620*/ 	.word	0x00030850


	//   ....[183]....
        /*1624*/ 	.word	0x000308e0


	//   ....[184]....
        /*1628*/ 	.word	0x00030970


	//   ....[185]....
        /*162c*/ 	.word	0x000309f0


	//   ....[186]....
        /*1630*/ 	.word	0x00030a40


	//   ....[187]....
        /*1634*/ 	.word	0x00030ae0


	//   ....[188]....
        /*1638*/ 	.word	0x00030b70


	//   ....[189]....
        /*163c*/ 	.word	0x00030c00


	//   ....[190]....
        /*1640*/ 	.word	0x00030c50


	//   ....[191]....
        /*1644*/ 	.word	0x00030ce0


	//   ....[192]....
        /*1648*/ 	.word	0x00030d70


	//   ....[193]....
        /*164c*/ 	.word	0x00030e00


	//   ....[194]....
        /*1650*/ 	.word	0x00030e90


	//   ....[195]....
        /*1654*/ 	.word	0x00030f20


	//   ....[196]....
        /*1658*/ 	.word	0x00030fb0


	//   ....[197]....
        /*165c*/ 	.word	0x00031070


	//   ....[198]....
        /*1660*/ 	.word	0x00031350


	//   ....[199]....
        /*1664*/ 	.word	0x00031570


	//   ....[200]....
        /*1668*/ 	.word	0x000315c0


	//   ....[201]....
        /*166c*/ 	.word	0x00031620


	//   ....[202]....
        /*1670*/ 	.word	0x000316c0


	//   ....[203]....
        /*1674*/ 	.word	0x00031780


	//   ....[204]....
        /*1678*/ 	.word	0x00031890


	//   ....[205]....
        /*167c*/ 	.word	0x000318f0


	//   ....[206]....
        /*1680*/ 	.word	0x000319f0


	//   ....[207]....
        /*1684*/ 	.word	0x00031a50


	//   ....[208]....
        /*1688*/ 	.word	0x00031b50


	//   ....[209]....
        /*168c*/ 	.word	0x00031bb0


	//   ....[210]....
        /*1690*/ 	.word	0x00031cb0


	//   ....[211]....
        /*1694*/ 	.word	0x00031d10


	//   ....[212]....
        /*1698*/ 	.word	0x00031df0


	//   ....[213]....
        /*169c*/ 	.word	0x00031e70


	//   ....[214]....
        /*16a0*/ 	.word	0x00031f50


	//   ....[215]....
        /*16a4*/ 	.word	0x00032230


	//   ....[216]....
        /*16a8*/ 	.word	0x000322d0


	//   ....[217]....
        /*16ac*/ 	.word	0x00032470


	//   ....[218]....
        /*16b0*/ 	.word	0x000324f0


	//   ....[219]....
        /*16b4*/ 	.word	0x00032570


	//   ....[220]....
        /*16b8*/ 	.word	0x000325f0


	//   ....[221]....
        /*16bc*/ 	.word	0x00032670


	//   ....[222]....
        /*16c0*/ 	.word	0x00032700


	//   ....[223]....
        /*16c4*/ 	.word	0x000327a0


	//   ....[224]....
        /*16c8*/ 	.word	0x00032850


	//   ....[225]....
        /*16cc*/ 	.word	0x000328d0


	//   ....[226]....
        /*16d0*/ 	.word	0x00032950


	//   ....[227]....
        /*16d4*/ 	.word	0x000329d0


	//   ....[228]....
        /*16d8*/ 	.word	0x00032a60


	//   ....[229]....
        /*16dc*/ 	.word	0x00032ae0


	//   ....[230]....
        /*16e0*/ 	.word	0x00032b90


	//   ....[231]....
        /*16e4*/ 	.word	0x00032be0


	//   ....[232]....
        /*16e8*/ 	.word	0x00032ca0


	//   ....[233]....
        /*16ec*/ 	.word	0x00032dd0


	//----- nvinfo : EIATTR_REG_RECONFIG
	.align		4
.L_485:
        /*16f0*/ 	.byte	0x01, 0x54
	.zero		2


	//----- nvinfo : EIATTR_SYSCALL_OFFSETS
	.align		4
        /*16f4*/ 	.byte	0x04, 0x46
        /*16f6*/ 	.short	(.L_487 - .L_486)


	//   ....[0]....
.L_486:
        /*16f8*/ 	.word	0x00002440


	//   ....[1]....
        /*16fc*/ 	.word	0x00002590


	//   ....[2]....
        /*1700*/ 	.word	0x00008a60


	//   ....[3]....
        /*1704*/ 	.word	0x00008d70


	//   ....[4]....
        /*1708*/ 	.word	0x00026a50


	//   ....[5]....
        /*170c*/ 	.word	0x00026be0


	//   ....[6]....
        /*1710*/ 	.word	0x00026d30


	//   ....[7]....
        /*1714*/ 	.word	0x00026e70


	//   ....[8]....
        /*1718*/ 	.word	0x00027880


	//----- nvinfo : EIATTR_MBARRIER_INSTR_OFFSETS
	.align		4
.L_487:
        /*171c*/ 	.byte	0x04, 0x39
        /*171e*/ 	.short	(.L_489 - .L_488)


	//   ....[0]....
.L_488:
        /*1720*/ 	.word	0x000002d0
        /*1724*/ 	.word	0x000000ff
        /*1728*/ 	.word	0x00028400
        /*172c*/ 	.short	0x0100
        /*172e*/ 	.byte	0x08
	.zero		1


	//   ....[1]....
        /*1730*/ 	.word	0x000002e0
        /*1734*/ 	.word	0x000000ff
        /*1738*/ 	.word	0x00028420
        /*173c*/ 	.short	0x0100
        /*173e*/ 	.byte	0x08
	.zero		1


	//   ....[2]....
        /*1740*/ 	.word	0x000003d0
        /*1744*/ 	.word	0x000000ff
        /*1748*/ 	.word	0x00028430
        /*174c*/ 	.short	0x0100
        /*174e*/ 	.byte	0x08
	.zero		1


	//   ....[3]....
        /*1750*/ 	.word	0x000003e0
        /*1754*/ 	.word	0x000000ff
        /*1758*/ 	.word	0x00028440
        /*175c*/ 	.short	0x0100
        /*175e*/ 	.byte	0x08
	.zero		1


	//   ....[4]....
        /*1760*/ 	.word	0x000003f0
        /*1764*/ 	.word	0x000000ff
        /*1768*/ 	.word	0x00028438
        /*176c*/ 	.short	0x0100
        /*176e*/ 	.byte	0x08
	.zero		1


	//   ....[5]....
        /*1770*/ 	.word	0x00000400
        /*1774*/ 	.word	0x000000ff
        /*1778*/ 	.word	0x00028448
        /*177c*/ 	.short	0x0100
        /*177e*/ 	.byte	0x08
	.zero		1


	//   ....[6]....
        /*1780*/ 	.word	0x00000530
        /*1784*/ 	.word	0x000000ff
        /*1788*/ 	.word	0x00028450
        /*178c*/ 	.short	0x0100
        /*178e*/ 	.byte	0x08
	.zero		1


	//   ....[7]....
        /*1790*/ 	.word	0x00000540
        /*1794*/ 	.word	0x000000ff
        /*1798*/ 	.word	0x00028460
        /*179c*/ 	.short	0x0100
        /*179e*/ 	.byte	0x08
	.zero		1


	//   ....[8]....
        /*17a0*/ 	.word	0x00000550
        /*17a4*/ 	.word	0x000000ff
        /*17a8*/ 	.word	0x00028458
        /*17ac*/ 	.short	0x0100
        /*17ae*/ 	.byte	0x08
	.zero		1


	//   ....[9]....
        /*17b0*/ 	.word	0x00000560
        /*17b4*/ 	.word	0x000000ff
        /*17b8*/ 	.word	0x00028468
        /*17bc*/ 	.short	0x0100
        /*17be*/ 	.byte	0x08
	.zero		1


	//   ....[10]....
        /*17c0*/ 	.word	0x00000650
        /*17c4*/ 	.word	0x000000ff
        /*17c8*/ 	.word	0x00028470
        /*17cc*/ 	.short	0x0100
        /*17ce*/ 	.byte	0x06
	.zero		1


	//   ....[11]....
        /*17d0*/ 	.word	0x00000660
        /*17d4*/ 	.word	0x000000ff
        /*17d8*/ 	.word	0x00028480
        /*17dc*/ 	.short	0x0100
        /*17de*/ 	.byte	0x06
	.zero		1


	//   ....[12]....
        /*17e0*/ 	.word	0x00000670
        /*17e4*/ 	.word	0x000000ff
        /*17e8*/ 	.word	0x00028478
        /*17ec*/ 	.short	0x0100
        /*17ee*/ 	.byte	0x06
	.zero		1


	//   ....[13]....
        /*17f0*/ 	.word	0x00000680
        /*17f4*/ 	.word	0x000000ff
        /*17f8*/ 	.word	0x00028488
        /*17fc*/ 	.short	0x0100
        /*17fe*/ 	.byte	0x06
	.zero		1


	//   ....[14]....
        /*1800*/ 	.word	0x000007b0
        /*1804*/ 	.word	0x000000ff
        /*1808*/ 	.word	0x00028490
        /*180c*/ 	.short	0x0100
        /*180e*/ 	.byte	0x08
	.zero		1


	//   ....[15]....
        /*1810*/ 	.word	0x000007c0
        /*1814*/ 	.word	0x000000ff
        /*1818*/ 	.word	0x000284a0
        /*181c*/ 	.short	0x0100
        /*181e*/ 	.byte	0x08
	.zero		1


	//   ....[16]....
        /*1820*/ 	.word	0x000007d0
        /*1824*/ 	.word	0x000000ff
        /*1828*/ 	.word	0x00028498
        /*182c*/ 	.short	0x0100
        /*182e*/ 	.byte	0x08
	.zero		1


	//   ....[17]....
        /*1830*/ 	.word	0x000007e0
        /*1834*/ 	.word	0x000000ff
        /*1838*/ 	.word	0x000284a8
        /*183c*/ 	.short	0x0100
        /*183e*/ 	.byte	0x08
	.zero		1


	//   ....[18]....
        /*1840*/ 	.word	0x00000910
        /*1844*/ 	.word	0x000000ff
        /*1848*/ 	.word	0x000284b0
        /*184c*/ 	.short	0x0100
        /*184e*/ 	.byte	0x08
	.zero		1


	//   ....[19]....
        /*1850*/ 	.word	0x00000920
        /*1854*/ 	.word	0x000000ff
        /*1858*/ 	.word	0x000284c0
        /*185c*/ 	.short	0x0100
        /*185e*/ 	.byte	0x08
	.zero		1


	//   ....[20]....
        /*1860*/ 	.word	0x00000930
        /*1864*/ 	.word	0x000000ff
        /*1868*/ 	.word	0x000284b8
        /*186c*/ 	.short	0x0100
        /*186e*/ 	.byte	0x08
	.zero		1


	//   ....[21]....
        /*1870*/ 	.word	0x00000940
        /*1874*/ 	.word	0x000000ff
        /*1878*/ 	.word	0x000284c8
        /*187c*/ 	.short	0x0100
        /*187e*/ 	.byte	0x08
	.zero		1


	//   ....[22]....
        /*1880*/ 	.word	0x00003340
        /*1884*/ 	.word	0x0000005b
        /*1888*/ 	.word	0x00028490
        /*188c*/ 	.short	0x010a
        /*188e*/ 	.byte	0x3f
	.zero		1


	//   ....[23]....
        /*1890*/ 	.word	0x00005390
        /*1894*/ 	.word	0x0000005b
        /*1898*/ 	.word	0x00028490
        /*189c*/ 	.short	0x010a
        /*189e*/ 	.byte	0x3f
	.zero		1


	//   ....[24]....
        /*18a0*/ 	.word	0x00007490
        /*18a4*/ 	.word	0x0000005b
        /*18a8*/ 	.word	0x00028490
        /*18ac*/ 	.short	0x010a
        /*18ae*/ 	.byte	0x3f
	.zero		1


	//   ....[25]....
        /*18b0*/ 	.word	0x000076a0
        /*18b4*/ 	.word	0x00000004
        /*18b8*/ 	.word	0x00000000
        /*18bc*/ 	.short	0x0101
        /*18be*/ 	.byte	0x3f
	.zero		1


	//   ....[26]....
        /*18c0*/ 	.word	0x000076e0
        /*18c4*/ 	.word	0x0000005b
        /*18c8*/ 	.word	0x000284b0
        /*18cc*/ 	.short	0x010a
        /*18ce*/ 	.byte	0x3f
	.zero		1


	//   ....[27]....
        /*18d0*/ 	.word	0x00007a90
        /*18d4*/ 	.word	0x0000005b
        /*18d8*/ 	.word	0x00000000
        /*18dc*/ 	.short	0x0101
        /*18de*/ 	.byte	0x3f
	.zero		1


	//   ....[28]....
        /*18e0*/ 	.word	0x00008af0
        /*18e4*/ 	.word	0x00000010
        /*18e8*/ 	.word	0x00028400
        /*18ec*/ 	.short	0x010a
        /*18ee*/ 	.byte	0x3f
	.zero		1


	//   ....[29]....
        /*18f0*/ 	.word	0x00008b40
        /*18f4*/ 	.word	0x00000010
        /*18f8*/ 	.word	0x00028400
        /*18fc*/ 	.short	0x010a
        /*18fe*/ 	.byte	0x3f
	.zero		1


	//   ....[30]....
        /*1900*/ 	.word	0x00009890
        /*1904*/ 	.word	0x00000010
        /*1908*/ 	.word	0x00028400
        /*190c*/ 	.short	0x010a
        /*190e*/ 	.byte	0x3f
	.zero		1


	//   ....[31]....
        /*1910*/ 	.word	0x0000e040
        /*1914*/ 	.word	0x00000010
        /*1918*/ 	.word	0x00028400
        /*191c*/ 	.short	0x010a
        /*191e*/ 	.byte	0x3f
	.zero		1


	//   ....[32]....
        /*1920*/ 	.word	0x000121b0
        /*1924*/ 	.word	0x0000000d
        /*1928*/ 	.word	0x00028430
        /*192c*/ 	.short	0x010a
        /*192e*/ 	.byte	0x3f
	.zero		1


	//   ....[33]....
        /*1930*/ 	.word	0x00012220
        /*1934*/ 	.word	0x0000000d
        /*1938*/ 	.word	0x00028430
        /*193c*/ 	.short	0x010a
        /*193e*/ 	.byte	0x3f
	.zero		1


	//   ....[34]....
        /*1940*/ 	.word	0x000128c0
        /*1944*/ 	.word	0x00000000
        /*1948*/ 	.word	0x00000000
        /*194c*/ 	.short	0x0101
        /*194e*/ 	.byte	0x3f
	.zero		1


	//   ....[35]....
        /*1950*/ 	.word	0x00014980
        /*1954*/ 	.word	0x00000008
        /*1958*/ 	.word	0x00028430
        /*195c*/ 	.short	0x010a
        /*195e*/ 	.byte	0x3f
	.zero		1


	//   ....[36]....
        /*1960*/ 	.word	0x000149d0
        /*1964*/ 	.word	0x00000008
        /*1968*/ 	.word	0x00028430
        /*196c*/ 	.short	0x010a
        /*196e*/ 	.byte	0x3f
	.zero		1


	//   ....[37]....
        /*1970*/ 	.word	0x00014de0
        /*1974*/ 	.word	0x00000009
        /*1978*/ 	.word	0x00028450
        /*197c*/ 	.short	0x010a
        /*197e*/ 	.byte	0x3f
	.zero		1


	//   ....[38]....
        /*1980*/ 	.word	0x00014e20
        /*1984*/ 	.word	0x00000009
        /*1988*/ 	.word	0x00028450
        /*198c*/ 	.short	0x010a
        /*198e*/ 	.byte	0x3f
	.zero		1


	//   ....[39]....
        /*1990*/ 	.word	0x00015070
        /*1994*/ 	.word	0x00000008
        /*1998*/ 	.word	0x00000000
        /*199c*/ 	.short	0x0101
        /*199e*/ 	.byte	0x3f
	.zero		1


	//   ....[40]....
        /*19a0*/ 	.word	0x000165a0
        /*19a4*/ 	.word	0x00000014
        /*19a8*/ 	.word	0x00000000
        /*19ac*/ 	.short	0x0101
        /*19ae*/ 	.byte	0x3f
	.zero		1


	//   ....[41]....
        /*19b0*/ 	.word	0x00017260
        /*19b4*/ 	.word	0x00000005
        /*19b8*/ 	.word	0x00028430
        /*19bc*/ 	.short	0x010a
        /*19be*/ 	.byte	0x3f
	.zero		1


	//   ....[42]....
        /*19c0*/ 	.word	0x000172b0
        /*19c4*/ 	.word	0x00000005
        /*19c8*/ 	.word	0x00028430
        /*19cc*/ 	.short	0x010a
        /*19ce*/ 	.byte	0x3f
	.zero		1


	//   ....[43]....
        /*19d0*/ 	.word	0x000176f0
        /*19d4*/ 	.word	0x00000006
        /*19d8*/ 	.word	0x00028450
        /*19dc*/ 	.short	0x010a
        /*19de*/ 	.byte	0x3f
	.zero		1


	//   ....[44]....
        /*19e0*/ 	.word	0x00017730
        /*19e4*/ 	.word	0x00000006
        /*19e8*/ 	.word	0x00028450
        /*19ec*/ 	.short	0x010a
        /*19ee*/ 	.byte	0x3f
	.zero		1


	//   ....[45]....
        /*19f0*/ 	.word	0x00018020
        /*19f4*/ 	.word	0x000000ac
        /*19f8*/ 	.word	0x00000000
        /*19fc*/ 	.short	0x0101
        /*19fe*/ 	.byte	0x3f
	.zero		1


	//   ....[46]....
        /*1a00*/ 	.word	0x00018780
        /*1a04*/ 	.word	0x000000ac
        /*1a08*/ 	.word	0x00000000
        /*1a0c*/ 	.short	0x0101
        /*1a0e*/ 	.byte	0x3f
	.zero		1


	//   ....[47]....
        /*1a10*/ 	.word	0x00018da0
        /*1a14*/ 	.word	0x00000005
        /*1a18*/ 	.word	0x00028430
        /*1a1c*/ 	.short	0x010a
        /*1a1e*/ 	.byte	0x3f
	.zero		1


	//   ....[48]....
        /*1a20*/ 	.word	0x00018df0
        /*1a24*/ 	.word	0x00000005
        /*1a28*/ 	.word	0x00028430
        /*1a2c*/ 	.short	0x010a
        /*1a2e*/ 	.byte	0x3f
	.zero		1


	//   ....[49]....
        /*1a30*/ 	.word	0x00019230
        /*1a34*/ 	.word	0x00000006
        /*1a38*/ 	.word	0x00028450
        /*1a3c*/ 	.short	0x010a
        /*1a3e*/ 	.byte	0x3f
	.zero		1


	//   ....[50]....
        /*1a40*/ 	.word	0x00019270
        /*1a44*/ 	.word	0x00000006
        /*1a48*/ 	.word	0x00028450
        /*1a4c*/ 	.short	0x010a
        /*1a4e*/ 	.byte	0x3f
	.zero		1


	//   ....[51]....
        /*1a50*/ 	.word	0x000194e0
        /*1a54*/ 	.word	0x00000005
        /*1a58*/ 	.word	0x00000000
        /*1a5c*/ 	.short	0x0101
        /*1a5e*/ 	.byte	0x3f
	.zero		1


	//   ....[52]....
        /*1a60*/ 	.word	0x0001aa00
        /*1a64*/ 	.word	0x0000000b
        /*1a68*/ 	.word	0x00000000
        /*1a6c*/ 	.short	0x0101
        /*1a6e*/ 	.byte	0x3f
	.zero		1


	//   ....[53]....
        /*1a70*/ 	.word	0x0001b330
        /*1a74*/ 	.word	0x00000004
        /*1a78*/ 	.word	0x00028450
        /*1a7c*/ 	.short	0x010a
        /*1a7e*/ 	.byte	0x3f
	.zero		1


	//   ....[54]....
        /*1a80*/ 	.word	0x0001b370
        /*1a84*/ 	.word	0x00000004
        /*1a88*/ 	.word	0x00028450
        /*1a8c*/ 	.short	0x010a
        /*1a8e*/ 	.byte	0x3f
	.zero		1


	//   ....[55]....
        /*1a90*/ 	.word	0x0001b870
        /*1a94*/ 	.word	0x00000000
        /*1a98*/ 	.word	0x00000000
        /*1a9c*/ 	.short	0x0101
        /*1a9e*/ 	.byte	0x3f
	.zero		1


	//   ....[56]....
        /*1aa0*/ 	.word	0x0001f650
        /*1aa4*/ 	.word	0x00000008
        /*1aa8*/ 	.word	0x00000000
        /*1aac*/ 	.short	0x0101
        /*1aae*/ 	.byte	0x3f
	.zero		1


	//   ....[57]....
        /*1ab0*/ 	.word	0x0001ff80
        /*1ab4*/ 	.word	0x0000000e
        /*1ab8*/ 	.word	0x00000000
        /*1abc*/ 	.short	0x0101
        /*1abe*/ 	.byte	0x3f
	.zero		1


	//   ....[58]....
        /*1ac0*/ 	.word	0x00025140
        /*1ac4*/ 	.word	0x00000012
        /*1ac8*/ 	.word	0x00028420
        /*1acc*/ 	.short	0x010a
        /*1ace*/ 	.byte	0x3f
	.zero		1


	//   ....[59]....
        /*1ad0*/ 	.word	0x00025210
        /*1ad4*/ 	.word	0x00000007
        /*1ad8*/ 	.word	0x000284a0
        /*1adc*/ 	.short	0x010a
        /*1ade*/ 	.byte	0x3f
	.zero		1


	//   ....[60]....
        /*1ae0*/ 	.word	0x00025550
        /*1ae4*/ 	.word	0x00000007
        /*1ae8*/ 	.word	0x000284c0
        /*1aec*/ 	.short	0x010a
        /*1aee*/ 	.byte	0x3f
	.zero		1


	//   ....[61]....
        /*1af0*/ 	.word	0x000259f0
        /*1af4*/ 	.word	0x00000008
        /*1af8*/ 	.word	0x000284a0
        /*1afc*/ 	.short	0x010a
        /*1afe*/ 	.byte	0x3f
	.zero		1


	//   ....[62]....
        /*1b00*/ 	.word	0x00025d20
        /*1b04*/ 	.word	0x00000008
        /*1b08*/ 	.word	0x000284c0
        /*1b0c*/ 	.short	0x010a
        /*1b0e*/ 	.byte	0x3f
	.zero		1


	//   ....[63]....
        /*1b10*/ 	.word	0x00027280
        /*1b14*/ 	.word	0x00000000
        /*1b18*/ 	.word	0x00028480
        /*1b1c*/ 	.short	0x010a
        /*1b1e*/ 	.byte	0x3f
	.zero		1


	//   ....[64]....
        /*1b20*/ 	.word	0x00027480
        /*1b24*/ 	.word	0x00000000
        /*1b28*/ 	.word	0x00028440
        /*1b2c*/ 	.short	0x010a
        /*1b2e*/ 	.byte	0x3f
	.zero		1


	//   ....[65]....
        /*1b30*/ 	.word	0x00028240
        /*1b34*/ 	.word	0x00000012
        /*1b38*/ 	.word	0x00028400
        /*1b3c*/ 	.short	0x0107
        /*1b3e*/ 	.byte	0x3f
	.zero		1


	//   ....[66]....
        /*1b40*/ 	.word	0x00028340
        /*1b44*/ 	.word	0x00000012
        /*1b48*/ 	.word	0x00028400
        /*1b4c*/ 	.short	0x0101
        /*1b4e*/ 	.byte	0x3f
	.zero		1


	//   ....[67]....
        /*1b50*/ 	.word	0x00028360
        /*1b54*/ 	.word	0x00000012
        /*1b58*/ 	.word	0x00028420
        /*1b5c*/ 	.short	0x010a
        /*1b5e*/ 	.byte	0x3f
	.zero		1


	//   ....[68]....
        /*1b60*/ 	.word	0x00028680
        /*1b64*/ 	.word	0x00000006
        /*1b68*/ 	.word	0x00028480
        /*1b6c*/ 	.short	0x010a
        /*1b6e*/ 	.byte	0x3f
	.zero		1


	//   ....[69]....
        /*1b70*/ 	.word	0x000289e0
        /*1b74*/ 	.word	0x00000006
        /*1b78*/ 	.word	0x00028440
        /*1b7c*/ 	.short	0x010a
        /*1b7e*/ 	.byte	0x3f
	.zero		1


	//   ....[70]....
        /*1b80*/ 	.word	0x00028da0
        /*1b84*/ 	.word	0x00000014
        /*1b88*/ 	.word	0x00028470
        /*1b8c*/ 	.short	0x010a
        /*1b8e*/ 	.byte	0x3f
	.zero		1


	//   ....[71]....
        /*1b90*/ 	.word	0x00028e10
        /*1b94*/ 	.word	0x00000014
        /*1b98*/ 	.word	0x00028460
        /*1b9c*/ 	.short	0x010a
        /*1b9e*/ 	.byte	0x3f
	.zero		1


	//   ....[72]....
        /*1ba0*/ 	.word	0x00029420
        /*1ba4*/ 	.word	0x00000014
        /*1ba8*/ 	.word	0x00028450
        /*1bac*/ 	.short	0x0101
        /*1bae*/ 	.byte	0x3f
	.zero		1


	//   ....[73]....
        /*1bb0*/ 	.word	0x000294a0
        /*1bb4*/ 	.word	0x00000014
        /*1bb8*/ 	.word	0x00000000
        /*1bbc*/ 	.short	0x0101
        /*1bbe*/ 	.byte	0x3f
	.zero		1


	//   ....[74]....
        /*1bc0*/ 	.word	0x000296e0
        /*1bc4*/ 	.word	0x00000000
        /*1bc8*/ 	.word	0x00028470
        /*1bcc*/ 	.short	0x010a
        /*1bce*/ 	.byte	0x3f
	.zero		1


	//   ....[75]....
        /*1bd0*/ 	.word	0x00029750
        /*1bd4*/ 	.word	0x00000000
        /*1bd8*/ 	.word	0x00028460
        /*1bdc*/ 	.short	0x010a
        /*1bde*/ 	.byte	0x3f
	.zero		1


	//   ....[76]....
        /*1be0*/ 	.word	0x00029d30
        /*1be4*/ 	.word	0x00000000
        /*1be8*/ 	.word	0x00028450
        /*1bec*/ 	.short	0x0101
        /*1bee*/ 	.byte	0x3f
	.zero		1


	//   ....[77]....
        /*1bf0*/ 	.word	0x00029d70
        /*1bf4*/ 	.word	0x00000000
        /*1bf8*/ 	.word	0x00000000
        /*1bfc*/ 	.short	0x0101
        /*1bfe*/ 	.byte	0x3f
	.zero		1


	//   ....[78]....
        /*1c00*/ 	.word	0x0002b0c0
        /*1c04*/ 	.word	0x00000000
        /*1c08*/ 	.word	0x00028420
        /*1c0c*/ 	.short	0x010a
        /*1c0e*/ 	.byte	0x3f
	.zero		1


	//   ....[79]....
        /*1c10*/ 	.word	0x0002b270
        /*1c14*/ 	.word	0x00000006
        /*1c18*/ 	.word	0x00000000
        /*1c1c*/ 	.short	0x010a
        /*1c1e*/ 	.byte	0x3f
	.zero		1


	//   ....[80]....
        /*1c20*/ 	.word	0x0002b2e0
        /*1c24*/ 	.word	0x00000007
        /*1c28*/ 	.word	0x00000000
        /*1c2c*/ 	.short	0x010a
        /*1c2e*/ 	.byte	0x3f
	.zero		1


	//   ....[81]....
        /*1c30*/ 	.word	0x0002b340
        /*1c34*/ 	.word	0x00000004
        /*1c38*/ 	.word	0x00028460
        /*1c3c*/ 	.short	0x010a
        /*1c3e*/ 	.byte	0x3f
	.zero		1


	//   ....[82]....
        /*1c40*/ 	.word	0x0002b390
        /*1c44*/ 	.word	0x00000003
        /*1c48*/ 	.word	0x00028460
        /*1c4c*/ 	.short	0x010a
        /*1c4e*/ 	.byte	0x3f
	.zero		1


	//   ....[83]....
        /*1c50*/ 	.word	0x0002b3d0
        /*1c54*/ 	.word	0x00000004
        /*1c58*/ 	.word	0x00028480
        /*1c5c*/ 	.short	0x010a
        /*1c5e*/ 	.byte	0x3f
	.zero		1


	//   ....[84]....
        /*1c60*/ 	.word	0x0002b3f0
        /*1c64*/ 	.word	0x00000003
        /*1c68*/ 	.word	0x00028480
        /*1c6c*/ 	.short	0x010a
        /*1c6e*/ 	.byte	0x3f
	.zero		1


	//   ....[85]....
        /*1c70*/ 	.word	0x0002b450
        /*1c74*/ 	.word	0x0000005b
        /*1c78*/ 	.word	0x00028490
        /*1c7c*/ 	.short	0x010a
        /*1c7e*/ 	.byte	0x3f
	.zero		1


	//   ....[86]....
        /*1c80*/ 	.word	0x0002b4a0
        /*1c84*/ 	.word	0x0000005b
        /*1c88*/ 	.word	0x00028490
        /*1c8c*/ 	.short	0x010a
        /*1c8e*/ 	.byte	0x3f
	.zero		1


	//   ....[87]....
        /*1c90*/ 	.word	0x0002b4f0
        /*1c94*/ 	.word	0x0000005b
        /*1c98*/ 	.word	0x00028490
        /*1c9c*/ 	.short	0x010a
        /*1c9e*/ 	.byte	0x3f
	.zero		1


	//   ....[88]....
        /*1ca0*/ 	.word	0x0002b540
        /*1ca4*/ 	.word	0x0000005b
        /*1ca8*/ 	.word	0x000284b0
        /*1cac*/ 	.short	0x010a
        /*1cae*/ 	.byte	0x3f
	.zero		1


	//   ....[89]....
        /*1cb0*/ 	.word	0x0002bd40
        /*1cb4*/ 	.word	0x00000010
        /*1cb8*/ 	.word	0x00028400
        /*1cbc*/ 	.short	0x010a
        /*1cbe*/ 	.byte	0x3f
	.zero		1


	//   ....[90]....
        /*1cc0*/ 	.word	0x0002c670
        /*1cc4*/ 	.word	0x00000010
        /*1cc8*/ 	.word	0x00028400
        /*1ccc*/ 	.short	0x010a
        /*1cce*/ 	.byte	0x3f
	.zero		1


	//   ....[91]....
        /*1cd0*/ 	.word	0x0002c6c0
        /*1cd4*/ 	.word	0x0000000d
        /*1cd8*/ 	.word	0x00028430
        /*1cdc*/ 	.short	0x010a
        /*1cde*/ 	.byte	0x3f
	.zero		1


	//   ....[92]....
        /*1ce0*/ 	.word	0x0002c710
        /*1ce4*/ 	.word	0x00000008
        /*1ce8*/ 	.word	0x00028430
        /*1cec*/ 	.short	0x010a
        /*1cee*/ 	.byte	0x3f
	.zero		1


	//   ....[93]....
        /*1cf0*/ 	.word	0x0002c760
        /*1cf4*/ 	.word	0x00000009
        /*1cf8*/ 	.word	0x00028450
        /*1cfc*/ 	.short	0x010a
        /*1cfe*/ 	.byte	0x3f
	.zero		1


	//   ....[94]....
        /*1d00*/ 	.word	0x0002c7b0
        /*1d04*/ 	.word	0x00000005
        /*1d08*/ 	.word	0x00028430
        /*1d0c*/ 	.short	0x010a
        /*1d0e*/ 	.byte	0x3f
	.zero		1


	//   ....[95]....
        /*1d10*/ 	.word	0x0002c800
        /*1d14*/ 	.word	0x00000006
        /*1d18*/ 	.word	0x00028450
        /*1d1c*/ 	.short	0x010a
        /*1d1e*/ 	.byte	0x3f
	.zero		1


	//   ....[96]....
        /*1d20*/ 	.word	0x0002c850
        /*1d24*/ 	.word	0x00000005
        /*1d28*/ 	.word	0x00028430
        /*1d2c*/ 	.short	0x010a
        /*1d2e*/ 	.byte	0x3f
	.zero		1


	//   ....[97]....
        /*1d30*/ 	.word	0x0002c8a0
        /*1d34*/ 	.word	0x00000006
        /*1d38*/ 	.word	0x00028450
        /*1d3c*/ 	.short	0x010a
        /*1d3e*/ 	.byte	0x3f
	.zero		1


	//   ....[98]....
        /*1d40*/ 	.word	0x0002c8f0
        /*1d44*/ 	.word	0x00000004
        /*1d48*/ 	.word	0x00028450
        /*1d4c*/ 	.short	0x010a
        /*1d4e*/ 	.byte	0x3f
	.zero		1


	//   ....[99]....
        /*1d50*/ 	.word	0x00031130
        /*1d54*/ 	.word	0x00000012
        /*1d58*/ 	.word	0x00028420
        /*1d5c*/ 	.short	0x010a
        /*1d5e*/ 	.byte	0x3f
	.zero		1


	//   ....[100]....
        /*1d60*/ 	.word	0x00031180
        /*1d64*/ 	.word	0x00000007
        /*1d68*/ 	.word	0x000284a0
        /*1d6c*/ 	.short	0x010a
        /*1d6e*/ 	.byte	0x3f
	.zero		1


	//   ....[101]....
        /*1d70*/ 	.word	0x000311d0
        /*1d74*/ 	.word	0x00000007
        /*1d78*/ 	.word	0x000284c0
        /*1d7c*/ 	.short	0x010a
        /*1d7e*/ 	.byte	0x3f
	.zero		1


	//   ....[102]....
        /*1d80*/ 	.word	0x00031220
        /*1d84*/ 	.word	0x00000008
        /*1d88*/ 	.word	0x000284a0
        /*1d8c*/ 	.short	0x010a
        /*1d8e*/ 	.byte	0x3f
	.zero		1


	//   ....[103]....
        /*1d90*/ 	.word	0x00031270
        /*1d94*/ 	.word	0x00000008
        /*1d98*/ 	.word	0x000284c0
        /*1d9c*/ 	.short	0x010a
        /*1d9e*/ 	.byte	0x3f
	.zero		1


	//   ....[104]....
        /*1da0*/ 	.word	0x00031410
        /*1da4*/ 	.word	0x00000000
        /*1da8*/ 	.word	0x00028480
        /*1dac*/ 	.short	0x010a
        /*1dae*/ 	.byte	0x3f
	.zero		1


	//   ....[105]....
        /*1db0*/ 	.word	0x00031460
        /*1db4*/ 	.word	0x00000000
        /*1db8*/ 	.word	0x00028440
        /*1dbc*/ 	.short	0x010a
        /*1dbe*/ 	.byte	0x3f
	.zero		1


	//   ....[106]....
        /*1dc0*/ 	.word	0x00031f90
        /*1dc4*/ 	.word	0x00000012
        /*1dc8*/ 	.word	0x00028420
        /*1dcc*/ 	.short	0x010a
        /*1dce*/ 	.byte	0x3f
	.zero		1


	//   ....[107]....
        /*1dd0*/ 	.word	0x00031fe0
        /*1dd4*/ 	.word	0x00000006
        /*1dd8*/ 	.word	0x00028480
        /*1ddc*/ 	.short	0x010a
        /*1dde*/ 	.byte	0x3f
	.zero		1


	//   ....[108]....
        /*1de0*/ 	.word	0x00032030
        /*1de4*/ 	.word	0x00000006
        /*1de8*/ 	.word	0x00028440
        /*1dec*/ 	.short	0x010a
        /*1dee*/ 	.byte	0x3f
	.zero		1


	//   ....[109]....
        /*1df0*/ 	.word	0x00032080
        /*1df4*/ 	.word	0x00000014
        /*1df8*/ 	.word	0x00028470
        /*1dfc*/ 	.short	0x010a
        /*1dfe*/ 	.byte	0x3f
	.zero		1


	//   ....[110]....
        /*1e00*/ 	.word	0x000320d0
        /*1e04*/ 	.word	0x00000014
        /*1e08*/ 	.word	0x00028460
        /*1e0c*/ 	.short	0x010a
        /*1e0e*/ 	.byte	0x3f
	.zero		1


	//   ....[111]....
        /*1e10*/ 	.word	0x00032120
        /*1e14*/ 	.word	0x00000000
        /*1e18*/ 	.word	0x00028470
        /*1e1c*/ 	.short	0x010a
        /*1e1e*/ 	.byte	0x3f
	.zero		1


	//   ....[112]....
        /*1e20*/ 	.word	0x00032170
        /*1e24*/ 	.word	0x00000000
        /*1e28*/ 	.word	0x00028460
        /*1e2c*/ 	.short	0x010a
        /*1e2e*/ 	.byte	0x3f
	.zero		1


	//   ....[113]....
        /*1e30*/ 	.word	0x00032cf0
        /*1e34*/ 	.word	0x00000000
        /*1e38*/ 	.word	0x00028420
        /*1e3c*/ 	.short	0x010a
        /*1e3e*/ 	.byte	0x3f
	.zero		1


	//   ....[114]....
        /*1e40*/ 	.word	0x00032e90
        /*1e44*/ 	.word	0x00000006
        /*1e48*/ 	.word	0x00000000
        /*1e4c*/ 	.short	0x010a
        /*1e4e*/ 	.byte	0x3f
	.zero		1


	//   ....[115]....
        /*1e50*/ 	.word	0x00032ee0
        /*1e54*/ 	.word	0x00000007
        /*1e58*/ 	.word	0x00000000
        /*1e5c*/ 	.short	0x010a
        /*1e5e*/ 	.byte	0x3f
	.zero		1


	//   ....[116]....
        /*1e60*/ 	.word	0x00032f30
        /*1e64*/ 	.word	0x00000004
        /*1e68*/ 	.word	0x00028460
        /*1e6c*/ 	.short	0x010a
        /*1e6e*/ 	.byte	0x3f
	.zero		1


	//   ....[117]....
        /*1e70*/ 	.word	0x00032f80
        /*1e74*/ 	.word	0x00000003
        /*1e78*/ 	.word	0x00028460
        /*1e7c*/ 	.short	0x010a
        /*1e7e*/ 	.byte	0x3f
	.zero		1


	//   ....[118]....
        /*1e80*/ 	.word	0x00032fd0
        /*1e84*/ 	.word	0x00000004
        /*1e88*/ 	.word	0x00028480
        /*1e8c*/ 	.short	0x010a
        /*1e8e*/ 	.byte	0x3f
	.zero		1


	//----- nvinfo : EIATTR_NUM_MBARRIERS
	.align		4
.L_489:
        /*1e90*/ 	.byte	0x03, 0x38
        /*1e92*/ 	.short	0x0016


	//----- nvinfo : EIATTR_EXIT_INSTR_OFFSETS
	.align		4
        /*1e94*/ 	.byte	0x04, 0x1c
        /*1e96*/ 	.short	(.L_491 - .L_490)


	//   ....[0]....
.L_490:
        /*1e98*/ 	.word	0x0002b440


	//----- nvinfo : EIATTR_MAX_THREADS
	.align		4
.L_491:
        /*1e9c*/ 	.byte	0x04, 0x05
        /*1e9e*/ 	.short	(.L_493 - .L_492)
.L_492:
        /*1ea0*/ 	.word	0x00000180
        /*1ea4*/ 	.word	0x00000001
        /*1ea8*/ 	.word	0x00000001


	//----- nvinfo : EIATTR_CRS_STACK_SIZE
	.align		4
.L_493:
        /*1eac*/ 	.byte	0x04, 0x1e
        /*1eae*/ 	.short	(.L_495 - .L_494)
.L_494:
        /*1eb0*/ 	.word	0x00000000


	//----- nvinfo : EIATTR_CBANK_PARAM_SIZE
	.align		4
.L_495:
        /*1eb4*/ 	.byte	0x03, 0x19
        /*1eb6*/ 	.short	0x0af0


	//----- nvinfo : EIATTR_PARAM_CBANK
	.align		4
        /*1eb8*/ 	.byte	0x04, 0x0a
        /*1eba*/ 	.short	(.L_497 - .L_496)
	.align		4
.L_496:
        /*1ebc*/ 	.word	index@(.nv.constant0._ZN7cutlass13device_kernelIN5flash11enable_sm90INS1_16FlashAttnFwdSm90INS1_25CollectiveMainloopFwdSm90ILi2EN4cute5tupleIJNS5_1CILi1EEES8_S8_EEENS6_IJNS7_ILi128EEENS7_ILi64EEENS7_ILi256EEEEEELi256ENS_12float_e4m3_tEfNS_4arch4Sm90ELb0ELb1ELb0ELb1ELb0ELb1ELb0ELb1ELb1ELb1ELb1ELb0EEENS1_21CollectiveEpilogueFwdINS6_IJSA_SC_SB_EEES9_NS_10bfloat16_tESG_Li256ELb1ELb1ELb1ELb1EEENS1_36VarlenDynamicPersistentTileSchedulerILi128ELi64ELi256ELi128ELb1ELb1ELb1ELb1ELb0ELb1EEEEEEEEEvNT_6ParamsE)
        /*1ec0*/ 	.short	0x0210
        /*1ec2*/ 	.short	0x0af0


	//----- nvinfo : EIATTR_SW_WAR
	.align		4
.L_497:
        /*1ec4*/ 	.byte	0x04, 0x36
        /*1ec6*/ 	.short	(.L_499 - .L_498)
.L_498:
        /*1ec8*/ 	.word	0x00000008
.L_499:


//--------------------- .nv.info._ZN7cutlass13device_kernelIN5flash11enable_sm90INS1_16FlashAttnFwdSm90INS1_25CollectiveMainloopFwdSm90ILi2EN4cute5tupleIJNS5_1CILi1EEES8_S8_EEENS6_IJNS7_ILi128EEESA_NS7_ILi256EEEEEELi256ENS_12float_e4m3_tEfNS_4arch4Sm90ELb1ELb0ELb0ELb0ELb0ELb0ELb0ELb1ELb1ELb1ELb1ELb0EEENS1_21CollectiveEpilogueFwdINS6_IJSA_SB_SA_EEES9_NS_10bfloat16_tESF_Li256ELb0ELb1ELb1ELb1EEENS1_19SingleTileSchedulerILb0ELb1ELb1ELi128EEEEEEEEEvNT_6ParamsE --------------------------
	.section	.nv.info._ZN7cutlass13device_kernelIN5flash11enable_sm90INS1_16FlashAttnFwdSm90INS1_25CollectiveMainloopFwdSm90ILi2EN4cute5tupleIJNS5_1CILi1EEES8_S8_EEENS6_IJNS7_ILi128EEESA_NS7_ILi256EEEEEELi256ENS_12float_e4m3_tEfNS_4arch4Sm90ELb1ELb0ELb0ELb0ELb0ELb0ELb0ELb1ELb1ELb1ELb1ELb0EEENS1_21CollectiveEpilogueFwdINS6_IJSA_SB_SA_EEES9_NS_10bfloat16_tESF_Li256ELb0ELb1ELb1ELb1EEENS1_19SingleTileSchedulerILb0ELb1ELb1ELi128EEEEEEEEEvNT_6ParamsE,"",@"SHT_CUDA_INFO"
	.sectionflags	@""
	.align	4


	//----- nvinfo : EIATTR_CUDA_API_VERSION
	.align		4
        /*0000*/ 	.byte	0x04, 0x37
        /*0002*/ 	.short	(.L_501 - .L_500)
.L_500:
        /*0004*/ 	.word	0x00000082


	//----- nvinfo : EIATTR_KPARAM_INFO
	.align		4
.L_501:
        /*0008*/ 	.byte	0x04, 0x17
        /*000a*/ 	.short	(.L_503 - .L_502)
.L_502:
        /*000c*/ 	.word	0x00000000
        /*0010*/ 	.short	0x0000
        /*0012*/ 	.short	0x0070
        /*0014*/ 	.byte	0x00, 0xf0, 0x01, 0x28


	//----- nvinfo : EIATTR_SPARSE_MMA_MASK
	.align		4
.L_503:
        /*0018*/ 	.byte	0x03, 0x50
        /*001a*/ 	.short	0x0000


	//----- nvinfo : EIATTR_MAXREG_COUNT
	.align		4
        /*001c*/ 	.byte	0x03, 0x1b
        /*001e*/ 	.short	0x00a8


	//----- nvinfo : EIATTR_NUM_BARRIERS
	.align		4
        /*0020*/ 	.byte	0x02, 0x4c
        /*0022*/ 	.byte	0x10
	.zero		1


	//----- nvinfo : EIATTR_EXTERNS
	.align		4
        /*0024*/ 	.byte	0x04, 0x0f
        /*0026*/ 	.short	(.L_505 - .L_504)


	//   ....[0]....
	.align		4
.L_504:
        /*0028*/ 	.word	index@(__assertfail)


	//----- nvinfo : EIATTR_ANNOTATIONS
	.align		4
.L_505:
        /*002c*/ 	.byte	0x04, 0x55
        /*002e*/ 	.short	(.L_507 - .L_506)


	//   ....[0]....
.L_506:
        /* <DEDUP_REMOVED lines=19> */


	//----- nvinfo : EIATTR_MERCURY_ISA_VERSION
	.align		4
.L_507:
        /*0150*/ 	.byte	0x03, 0x5f
        /*0152*/ 	.short	0x0101


	//----- nvinfo : EIATTR_INT_WARP_WIDE_INSTR_OFFSETS
	.align		4
        /*0154*/ 	.byte	0x04, 0x31
        /*0156*/ 	.short	(.L_509 - .L_508)


	//   ....[0]....
.L_508:
        /*0158*/ 	.word	0x00000120


	//   ....[1]....
        /*015c*/ 	.word	0x000001c0


	//   ....[2]....
        /*0160*/ 	.word	0x00000230


	//----- nvinfo : EIATTR_COOP_GROUP_MASK_REGIDS
	.align		4
.L_509:
        /*0164*/ 	.byte	0x04, 0x29
        /*0166*/ 	.short	(.L_511 - .L_510)


	//   ....[0]....
.L_510:
        /*0168*/ 	.word	0xffffffff


	//   ....[1]....
        /*016c*/ 	.word	0xffffffff


	//   ....[2]....
        /*0170*/ 	.word	0xffffffff


	//   ....[3]....
        /*0174*/ 	.word	0xffffffff


	//   ....[4]....
        /*0178*/ 	.word	0xffffffff


	//   ....[5]....
        /*017c*/ 	.word	0xffffffff


	//   ....[6]....
        /*0180*/ 	.word	0xffffffff


	//   ....[7]....
        /*0184*/ 	.word	0xffffffff


	//   ....[8]....
        /*0188*/ 	.word	0xffffffff


	//   ....[9]....
        /*018c*/ 	.word	0xffffffff


	//   ....[10]....
        /*0190*/ 	.word	0xffffffff


	//   ....[11]....
        /*0194*/ 	.word	0xffffffff


	//   ....[12]....
        /*0198*/ 	.word	0xffffffff


	//   ....[13]....
        /*019c*/ 	.word	0xffffffff


	//   ....[14]....
        /*01a0*/ 	.word	0xffffffff


	//   ....[15]....
        /*01a4*/ 	.word	0xffffffff


	//   ....[16]....
        /*01a8*/ 	.word	0xffffffff


	//   ....[17]....
        /*01ac*/ 	.word	0xffffffff


	//   ....[18]....
        /*01b0*/ 	.word	0xffffffff


	//   ....[19]....
        /*01b4*/ 	.word	0xffffffff


	//   ....[20]....
        /*01b8*/ 	.word	0xffffffff


	//   ....[21]....
        /*01bc*/ 	.word	0xffffffff


	//   ....[22]....
        /*01c0*/ 	.word	0xffffffff


	//   ....[23]....
        /*01c4*/ 	.word	0xffffffff


	//   ....[24]....
        /*01c8*/ 	.word	0xffffffff


	//   ....[25]....
        /*01cc*/ 	.word	0xffffffff


	//   ....[26]....
        /*01d0*/ 	.word	0xffffffff


	//   ....[27]....
        /*01d4*/ 	.word	0xffffffff


	//   ....[28]....
        /*01d8*/ 	.word	0xffffffff


	//   ....[29]....
        /*01dc*/ 	.word	0xffffffff


	//   ....[30]....
        /*01e0*/ 	.word	0xffffffff


	//   ....[31]....
        /*01e4*/ 	.word	0xffffffff


	//   ....[32]....
        /*01e8*/ 	.word	0xffffffff


	//   ....[33]....
        /*01ec*/ 	.word	0xffffffff


	//   ....[34]....
        /*01f0*/ 	.word	0xffffffff


	//   ....[35]....
        /*01f4*/ 	.word	0xffffffff


	//   ....[36]....
        /*01f8*/ 	.word	0xffffffff


	//   ....[37]....
        /*01fc*/ 	.word	0xffffffff


	//   ....[38]....
        /*0200*/ 	.word	0xffffffff


	//   ....[39]....
        /*0204*/ 	.word	0xffffffff


	//   ....[40]....
        /*0208*/ 	.word	0xffffffff


	//   ....[41]....
        /*020c*/ 	.word	0xffffffff


	//   ....[42]....
        /*0210*/ 	.word	0xffffffff


	//   ....[43]....
        /*0214*/ 	.word	0xffffffff


	//   ....[44]....
        /*0218*/ 	.word	0xffffffff


	//   ....[45]....
        /*021c*/ 	.word	0xffffffff


	//   ....[46]....
        /*0220*/ 	.word	0xffffffff


	//   ....[47]....
        /*0224*/ 	.word	0xffffffff


	//   ....[48]....
        /*0228*/ 	.word	0xffffffff


	//   ....[49]....
        /*022c*/ 	.word	0xffffffff


	//   ....[50]....
        /*0230*/ 	.word	0xffffffff


	//   ....[51]....
        /*0234*/ 	.word	0xffffffff


	//   ....[52]....
        /*0238*/ 	.word	0xffffffff


	//   ....[53]....
        /*023c*/ 	.word	0xffffffff


	//   ....[54]....
        /*0240*/ 	.word	0xffffffff


	//   ....[55]....
        /*0244*/ 	.word	0xffffffff


	//   ....[56]....
        /*0248*/ 	.word	0xffffffff


	//   ....[57]....
        /*024c*/ 	.word	0xffffffff


	//   ....[58]....
        /*0250*/ 	.word	0xffffffff


	//   ....[59]....
        /*0254*/ 	.word	0xffffffff


	//   ....[60]....
        /*0258*/ 	.word	0xffffffff


	//   ....[61]....
        /*025c*/ 	.word	0xffffffff


	//   ....[62]....
        /*0260*/ 	.word	0xffffffff


	//   ....[63]....
        /*0264*/ 	.word	0xffffffff


	//   ....[64]....
        /*0268*/ 	.word	0xffffffff


	//   ....[65]....
        /*026c*/ 	.word	0xffffffff


	//   ....[66]....
        /*0270*/ 	.word	0xffffffff


	//   ....[67]....
        /*0274*/ 	.word	0xffffffff


	//   ....[68]....
        /*0278*/ 	.word	0xffffffff


	//   ....[69]....
        /*027c*/ 	.word	0xffffffff


	//   ....[70]....
        /*0280*/ 	.word	0xffffffff


	//   ....[71]....
        /*0284*/ 	.word	0xffffffff


	//   ....[72]....
        /*0288*/ 	.word	0xffffffff


	//   ....[73]....
        /*028c*/ 	.word	0xffffffff


	//   ....[74]....
        /*0290*/ 	.word	0xffffffff


	//   ....[75]....
        /*0294*/ 	.word	0xffffffff


	//   ....[76]....
        /*0298*/ 	.word	0xffffffff


	//   ....[77]....
        /*029c*/ 	.word	0xffffffff


	//   ....[78]....
        /*02a0*/ 	.word	0xffffffff


	//   ....[79]....
        /*02a4*/ 	.word	0xffffffff


	//   ....[80]....
        /*02a8*/ 	.word	0xffffffff


	//   ....[81]....
        /*02ac*/ 	.word	0xffffffff


	//   ....[82]....
        /*02b0*/ 	.word	0xffffffff


	//   ....[83]....
        /*02b4*/ 	.word	0xffffffff


	//   ....[84]....
        /*02b8*/ 	.word	0xffffffff


	//   ....[85]....
        /*02bc*/ 	.word	0xffffffff


	//   ....[86]....
        /*02c0*/ 	.word	0xffffffff


	//   ....[87]....
        /*02c4*/ 	.word	0xffffffff


	//   ....[88]....
        /*02c8*/ 	.word	0xffffffff


	//   ....[89]....
        /*02cc*/ 	.word	0xffffffff


	//   ....[90]....
        /*02d0*/ 	.word	0xffffffff


	//   ....[91]....
        /*02d4*/ 	.word	0xffffffff


	//   ....[92]....
        /*02d8*/ 	.word	0xffffffff


	//   ....[93]....
        /*02dc*/ 	.word	0xffffffff


	//   ....[94]....
        /*02e0*/ 	.word	0xffffffff


	//   ....[95]....
        /*02e4*/ 	.word	0xffffffff


	//   ....[96]....
        /*02e8*/ 	.word	0xffffffff


	//   ....[97]....
        /*02ec*/ 	.word	0xffffffff


	//   ....[98]....
        /*02f0*/ 	.word	0xffffffff


	//   ....[99]....
        /*02f4*/ 	.word	0xffffffff


	//   ....[100]....
        /*02f8*/ 	.word	0xffffffff


	//   ....[101]....
        /*02fc*/ 	.word	0xffffffff


	//   ....[102]....
        /*0300*/ 	.word	0xffffffff


	//   ....[103]....
        /*0304*/ 	.word	0xffffffff


	//   ....[104]....
        /*0308*/ 	.word	0xffffffff


	//   ....[105]....
        /*030c*/ 	.word	0xffffffff


	//   ....[106]....
        /*0310*/ 	.word	0xffffffff


	//   ....[107]....
        /*0314*/ 	.word	0xffffffff


	//   ....[108]....
        /*0318*/ 	.word	0xffffffff


	//   ....[109]....
        /*031c*/ 	.word	0xffffffff


	//   ....[110]....
        /*0320*/ 	.word	0xffffffff


	//   ....[111]....
        /*0324*/ 	.word	0xffffffff


	//   ....[112]....
        /*0328*/ 	.word	0xffffffff


	//   ....[113]....
        /*032c*/ 	.word	0xffffffff


	//   ....[114]....
        /*0330*/ 	.word	0xffffffff


	//   ....[115]....
        /*0334*/ 	.word	0xffffffff


	//   ....[116]....
        /*0338*/ 	.word	0xffffffff


	//   ....[117]....
        /*033c*/ 	.word	0xffffffff


	//   ....[118]....
        /*0340*/ 	.word	0xffffffff


	//   ....[119]....
        /*0344*/ 	.word	0xffffffff


	//   ....[120]....
        /*0348*/ 	.word	0xffffffff


	//   ....[121]....
        /*034c*/ 	.word	0xffffffff


	//   ....[122]....
        /*0350*/ 	.word	0xffffffff


	//   ....[123]....
        /*0354*/ 	.word	0xffffffff


	//   ....[124]....
        /*0358*/ 	.word	0xffffffff


	//   ....[125]....
        /*035c*/ 	.word	0xffffffff


	//   ....[126]....
        /*0360*/ 	.word	0xffffffff


	//   ....[127]....
        /*0364*/ 	.word	0xffffffff


	//   ....[128]....
        /*0368*/ 	.word	0xffffffff


	//   ....[129]....
        /*036c*/ 	.word	0xffffffff


	//   ....[130]....
        /*0370*/ 	.word	0xffffffff


	//   ....[131]....
        /*0374*/ 	.word	0xffffffff


	//   ....[132]....
        /*0378*/ 	.word	0xffffffff


	//   ....[133]....
        /*037c*/ 	.word	0xffffffff


	//   ....[134]....
        /*0380*/ 	.word	0xffffffff


	//   ....[135]....
        /*0384*/ 	.word	0xffffffff


	//   ....[136]....
        /*0388*/ 	.word	0xffffffff


	//   ....[137]....
        /*038c*/ 	.word	0xffffffff


	//   ....[138]....
        /*0390*/ 	.word	0xffffffff


	//   ....[139]....
        /*0394*/ 	.word	0xffffffff


	//   ....[140]....
        /*0398*/ 	.word	0xffffffff


	//   ....[141]....
        /*039c*/ 	.word	0xffffffff


	//   ....[142]....
        /*03a0*/ 	.word	0xffffffff


	//   ....[143]....
        /*03a4*/ 	.word	0xffffffff


	//   ....[144]....
        /*03a8*/ 	.word	0xffffffff


	//   ....[145]....
        /*03ac*/ 	.word	0xffffffff


	//   ....[146]....
        /*03b0*/ 	.word	0xffffffff


	//   ....[147]....
        /*03b4*/ 	.word	0xffffffff


	//   ....[148]....
        /*03b8*/ 	.word	0xffffffff


	//   ....[149]....
        /*03bc*/ 	.word	0xffffffff


	//   ....[150]....
        /*03c0*/ 	.word	0xffffffff


	//   ....[151]....
        /*03c4*/ 	.word	0xffffffff


	//   ....[152]....
        /*03c8*/ 	.word	0xffffffff


	//   ....[153]....
        /*03cc*/ 	.word	0xffffffff


	//   ....[154]....
        /*03d0*/ 	.word	0xffffffff


	//   ....[155]....
        /*03d4*/ 	.word	0xffffffff


	//   ....[156]....
        /*03d8*/ 	.word	0xffffffff


	//   ....[157]....
        /*03dc*/ 	.word	0xffffffff


	//   ....[158]....
        /*03e0*/ 	.word	0xffffffff


	//   ....[159]....
        /*03e4*/ 	.word	0xffffffff


	//   ....[160]....
        /*03e8*/ 	.word	0xffffffff


	//   ....[161]....
        /*03ec*/ 	.word	0xffffffff


	//   ....[162]....
        /*03f0*/ 	.word	0xffffffff


	//   ....[163]....
        /*03f4*/ 	.word	0xffffffff


	//   ....[164]....
        /*03f8*/ 	.word	0xffffffff


	//   ....[165]....
        /*03fc*/ 	.word	0xffffffff


	//   ....[166]....
        /*0400*/ 	.word	0xffffffff


	//   ....[167]....
        /*0404*/ 	.word	0xffffffff


	//   ....[168]....
        /*0408*/ 	.word	0xffffffff


	//   ....[169]....
        /*040c*/ 	.word	0xffffffff


	//   ....[170]....
        /*0410*/ 	.word	0xffffffff


	//   ....[171]....
        /*0414*/ 	.word	0xffffffff


	//   ....[172]....
        /*0418*/ 	.word	0xffffffff


	//   ....[173]....
        /*041c*/ 	.word	0xffffffff


	//   ....[174]....
        /*0420*/ 	.word	0xffffffff


	//   ....[175]....
        /*0424*/ 	.word	0xffffffff


	//   ....[176]....
        /*0428*/ 	.word	0xffffffff


	//   ....[177]....
        /*042c*/ 	.word	0xffffffff


	//   ....[178]....
        /*0430*/ 	.word	0xffffffff


	//   ....[179]....
        /*0434*/ 	.word	0xffffffff


	//   ....[180]....
        /*0438*/ 	.word	0xffffffff


	//   ....[181]....
        /*043c*/ 	.word	0xffffffff


	//   ....[182]....
        /*0440*/ 	.word	0xffffffff


	//   ....[183]....
        /*0444*/ 	.word	0x0500000f


	//   ....[184]....
        /*0448*/ 	.word	0x0500000f


	//   ....[185]....
        /*044c*/ 	.word	0x0500000f


	//   ....[186]....
        /*0450*/ 	.word	0x0500000f


	//   ....[187]....
        /*0454*/ 	.word	0x0500000f


	//   ....[188]....
        /*0458*/ 	.word	0x0500000f


	//   ....[189]....
        /*045c*/ 	.word	0x0500000f


	//   ....[190]....
        /*0460*/ 	.word	0x0500000f


	//   ....[191]....
        /*0464*/ 	.word	0x0500000f


	//   ....[192]....
        /*0468*/ 	.word	0x0500000f


	//   ....[193]....
        /*046c*/ 	.word	0x0500000f


	//   ....[194]....
        /*0470*/ 	.word	0x0500000f


	//   ....[195]....
        /*0474*/ 	.word	0x0500000f


	//   ....[196]....
        /*0478*/ 	.word	0x0500000f


	//   ....[197]....
        /*047c*/ 	.word	0x0500000f


	//   ....[198]....
        /*0480*/ 	.word	0x0500000f


	//   ....[199]....
        /*0484*/ 	.word	0x0500000f


	//----- nvinfo : EIATTR_COOP_GROUP_INSTR_OFFSETS
	.align		4
.L_511:
        /*0488*/ 	.byte	0x04, 0x28
        /*048a*/ 	.short	(.L_513 - .L_512)


	//   ....[0]....
.L_512:
        /*048c*/ 	.word	0x00000060


	//   ....[1]....
        /*0490*/ 	.word	0x00000130


	//   ....[2]....
        /*0494*/ 	.word	0x000001e0


	//   ....[3]....
        /*0498*/ 	.word	0x000003a0


	//   ....[4]....
        /*049c*/ 	.word	0x00000500


	//   ....[5]....
        /*04a0*/ 	.word	0x00000620


	//   ....[6]....
        /*04a4*/ 	.word	0x00000780


	//   ....[7]....
        /*04a8*/ 	.word	0x00001610


	//   ....[8]....
        /*04ac*/ 	.word	0x00001eb0


	//   ....[9]....
        /*04b0*/ 	.word	0x00001ee0


	//   ....[10]....
        /*04b4*/ 	.word	0x000026c0


	//   ....[11]....
        /*04b8*/ 	.word	0x00002750


	//   ....[12]....
        /*04bc*/ 	.word	0x00003090


	//   ....[13]....
        /*04c0*/ 	.word	0x00003150


	//   ....[14]....
        /*04c4*/ 	.word	0x00004a00


	//   ....[15]....
        /*04c8*/ 	.word	0x00004a20


	//   ....[16]....
        /*04cc*/ 	.word	0x00005340


	//   ....[17]....
        /*04d0*/ 	.word	0x00005370


	//   ....[18]....
        /*04d4*/ 	.word	0x00005b20


	//   ....[19]....
        /*04d8*/ 	.word	0x00005b80


	//   ....[20]....
        /*04dc*/ 	.word	0x000079a0


	//   ....[21]....
        /*04e0*/ 	.word	0x000079b0


	//   ....[22]....
        /*04e4*/ 	.word	0x000079e0


	//   ....[23]....
        /*04e8*/ 	.word	0x000079f0


	//   ....[24]....
        /*04ec*/ 	.word	0x000095a0


	//   ....[25]....
        /*04f0*/ 	.word	0x000095b0


	//   ....[26]....
        /*04f4*/ 	.word	0x00009640


	//   ....[27]....
        /*04f8*/ 	.word	0x00009650


	//   ....[28]....
        /*04fc*/ 	.word	0x0000ac00


	//   ....[29]....
        /*0500*/ 	.word	0x0000ac40


	//   ....[30]....
        /*0504*/ 	.word	0x0000ac60


	//   ....[31]....
        /*0508*/ 	.word	0x0000ac80


	//   ....[32]....
        /*050c*/ 	.word	0x0000ac90


	//   ....[33]....
        /*0510*/ 	.word	0x0000aca0


	//   ....[34]....
        /*0514*/ 	.word	0x0000acb0


	//   ....[35]....
        /*0518*/ 	.word	0x0000acc0


	//   ....[36]....
        /*051c*/ 	.word	0x0000acd0


	//   ....[37]....
        /*0520*/ 	.word	0x0000ace0


	//   ....[38]....
        /*0524*/ 	.word	0x0000acf0


	//   ....[39]....
        /*0528*/ 	.word	0x0000ad20


	//   ....[40]....
        /*052c*/ 	.word	0x0000ad30


	//   ....[41]....
        /*0530*/ 	.word	0x0000ad40


	//   ....[42]....
        /*0534*/ 	.word	0x0000ad50


	//   ....[43]....
        /*0538*/ 	.word	0x0000ad70


	//   ....[44]....
        /*053c*/ 	.word	0x0000ad80


	//   ....[45]....
        /*0540*/ 	.word	0x0000ad90


	//   ....[46]....
        /*0544*/ 	.word	0x0000ada0


	//   ....[47]....
        /*0548*/ 	.word	0x0000adb0


	//   ....[48]....
        /*054c*/ 	.word	0x0000add0


	//   ....[49]....
        /*0550*/ 	.word	0x0000adf0


	//   ....[50]....
        /*0554*/ 	.word	0x0000ae00


	//   ....[51]....
        /*0558*/ 	.word	0x0000ae10


	//   ....[52]....
        /*055c*/ 	.word	0x0000ae20


	//   ....[53]....
        /*0560*/ 	.word	0x0000ae30


	//   ....[54]....
        /*0564*/ 	.word	0x0000ae50


	//   ....[55]....
        /*0568*/ 	.word	0x0000ae60


	//   ....[56]....
        /*056c*/ 	.word	0x0000ae80


	//   ....[57]....
        /*0570*/ 	.word	0x0000aea0


	//   ....[58]....
        /*0574*/ 	.word	0x0000aeb0


	//   ....[59]....
        /*0578*/ 	.word	0x0000aed0


	//   ....[60]....
        /*057c*/ 	.word	0x0000aee0


	//   ....[61]....
        /*0580*/ 	.word	0x0000aef0


	//   ....[62]....
        /*0584*/ 	.word	0x0000af00


	//   ....[63]....
        /*0588*/ 	.word	0x0000af30


	//   ....[64]....
        /*058c*/ 	.word	0x0000af40


	//   ....[65]....
        /*0590*/ 	.word	0x0000af50


	//   ....[66]....
        /*0594*/ 	.word	0x0000af70


	//   ....[67]....
        /*0598*/ 	.word	0x0000af80


	//   ....[68]....
        /*059c*/ 	.word	0x0000af90


	//   ....[69]....
        /*05a0*/ 	.word	0x0000afa0


	//   ....[70]....
        /*05a4*/ 	.word	0x0000afb0


	//   ....[71]....
        /*05a8*/ 	.word	0x0000afc0


	//   ....[72]....
        /*05ac*/ 	.word	0x0000afe0


	//   ....[73]....
        /*05b0*/ 	.word	0x0000aff0


	//   ....[74]....
        /*05b4*/ 	.word	0x0000b000


	//   ....[75]....
        /*05b8*/ 	.word	0x0000b010


	//   ....[76]....
        /*05bc*/ 	.word	0x0000b020


	//   ....[77]....
        /*05c0*/ 	.word	0x0000b030


	//   ....[78]....
        /*05c4*/ 	.word	0x0000b060


	//   ....[79]....
        /*05c8*/ 	.word	0x0000b080


	//   ....[80]....
        /*05cc*/ 	.word	0x0000b0b0


	//   ....[81]....
        /*05d0*/ 	.word	0x0000b0d0


	//   ....[82]....
        /*05d4*/ 	.word	0x0000b0e0


	//   ....[83]....
        /*05d8*/ 	.word	0x0000b0f0


	//   ....[84]....
        /*05dc*/ 	.word	0x0000b110


	//   ....[85]....
        /*05e0*/ 	.word	0x0000b130


	//   ....[86]....
        /*05e4*/ 	.word	0x0000b140


	//   ....[87]....
        /*05e8*/ 	.word	0x0000b160


	//   ....[88]....
        /*05ec*/ 	.word	0x0000b180


	//   ....[89]....
        /*05f0*/ 	.word	0x0000b1a0


	//   ....[90]....
        /*05f4*/ 	.word	0x0000b1b0


	//   ....[91]....
        /*05f8*/ 	.word	0x0000b1c0


	//   ....[92]....
        /*05fc*/ 	.word	0x0000b1d0


	//   ....[93]....
        /*0600*/ 	.word	0x0000b1e0


	//   ....[94]....
        /*0604*/ 	.word	0x0000b1f0


	//   ....[95]....
        /*0608*/ 	.word	0x0000b200


	//   ....[96]....
        /*060c*/ 	.word	0x0000b210


	//   ....[97]....
        /*0610*/ 	.word	0x0000b220


	//   ....[98]....
        /*0614*/ 	.word	0x0000b230


	//   ....[99]....
        /*0618*/ 	.word	0x0000b240


	//   ....[100]....
        /*061c*/ 	.word	0x0000b250


	//   ....[101]....
        /*0620*/ 	.word	0x0000b260


	//   ....[102]....
        /*0624*/ 	.word	0x0000b270


	//   ....[103]....
        /*0628*/ 	.word	0x0000b280


	//   ....[104]....
        /*062c*/ 	.word	0x0000b290


	//   ....[105]....
        /*0630*/ 	.word	0x0000b2a0


	//   ....[106]....
        /*0634*/ 	.word	0x0000b2b0


	//   ....[107]....
        /*0638*/ 	.word	0x0000b2c0


	//   ....[108]....
        /*063c*/ 	.word	0x0000b2d0


	//   ....[109]....
        /*0640*/ 	.word	0x0000b2e0


	//   ....[110]....
        /*0644*/ 	.word	0x0000b2f0


	//   ....[111]....
        /*0648*/ 	.word	0x0000b300


	//   ....[112]....
        /*064c*/ 	.word	0x0000b310


	//   ....[113]....
        /*0650*/ 	.word	0x0000b320


	//   ....[114]....
        /*0654*/ 	.word	0x0000b330


	//   ....[115]....
        /*0658*/ 	.word	0x0000b340


	//   ....[116]....
        /*065c*/ 	.word	0x0000b350


	//   ....[117]....
        /*0660*/ 	.word	0x0000b360


	//   ....[118]....
        /*0664*/ 	.word	0x0000b370


	//   ....[119]....
        /*0668*/ 	.word	0x0000b380


	//   ....[120]....
        /*066c*/ 	.word	0x0000b390


	//   ....[121]....
        /*0670*/ 	.word	0x0000b3a0


	//   ....[122]....
        /*0674*/ 	.word	0x0000b3b0


	//   ....[123]....
        /*0678*/ 	.word	0x0000b3c0


	//   ....[124]....
        /*067c*/ 	.word	0x0000b3d0


	//   ....[125]....
        /*0680*/ 	.word	0x0000b400


	//   ....[126]....
        /*0684*/ 	.word	0x0000b420


	//   ....[127]....
        /*0688*/ 	.word	0x0000b440


	//   ....[128]....
        /*068c*/ 	.word	0x0000b450


	//   ....[129]....
        /*0690*/ 	.word	0x0000b460


	//   ....[130]....
        /*0694*/ 	.word	0x0000b470


	//   ....[131]....
        /*0698*/ 	.word	0x0000b480


	//   ....[132]....
        /*069c*/ 	.word	0x0000b4a0


	//   ....[133]....
        /*06a0*/ 	.word	0x0000b4b0


	//   ....[134]....
        /*06a4*/ 	.word	0x0000b4c0


	//   ....[135]....
        /*06a8*/ 	.word	0x0000b4f0


	//   ....[136]....
        /*06ac*/ 	.word	0x0000b520


	//   ....[137]....
        /*06b0*/ 	.word	0x0000b540


	//   ....[138]....
        /*06b4*/ 	.word	0x0000b570


	//   ....[139]....
        /*06b8*/ 	.word	0x0000b5a0


	//   ....[140]....
        /*06bc*/ 	.word	0x0000b5d0


	//   ....[141]....
        /*06c0*/ 	.word	0x0000b600


	//   ....[142]....
        /*06c4*/ 	.word	0x0000b630


	//   ....[143]....
        /*06c8*/ 	.word	0x0000b660


	//   ....[144]....
        /*06cc*/ 	.word	0x0000b690


	//   ....[145]....
        /*06d0*/ 	.word	0x0000b6c0


	//   ....[146]....
        /*06d4*/ 	.word	0x0000b6f0


	//   ....[147]....
        /*06d8*/ 	.word	0x0000b730


	//   ....[148]....
        /*06dc*/ 	.word	0x0000b760


	//   ....[149]....
        /*06e0*/ 	.word	0x0000b7a0


	//   ....[150]....
        /*06e4*/ 	.word	0x0000b7d0


	//   ....[151]....
        /*06e8*/ 	.word	0x0000b800


	//   ....[152]....
        /*06ec*/ 	.word	0x0000b830


	//   ....[153]....
        /*06f0*/ 	.word	0x0000b860


	//   ....[154]....
        /*06f4*/ 	.word	0x0000b890


	//   ....[155]....
        /*06f8*/ 	.word	0x0000b8c0


	//   ....[156]....
        /*06fc*/ 	.word	0x0000be50


	//   ....[157]....
        /*0700*/ 	.word	0x0000be90


	//   ....[158]....
        /*0704*/ 	.word	0x0000bed0


	//   ....[159]....
        /*0708*/ 	.word	0x0000bf10


	//   ....[160]....
        /*070c*/ 	.word	0x0000bf70


	//   ....[161]....
        /*0710*/ 	.word	0x0000bfa0


	//   ....[162]....
        /*0714*/ 	.word	0x0000cc50


	//   ....[163]....
        /*0718*/ 	.word	0x0000cc80


	//   ....[164]....
        /*071c*/ 	.word	0x0000dda0


	//   ....[165]....
        /*0720*/ 	.word	0x0000eb80


	//   ....[166]....
        /*0724*/ 	.word	0x0000f600


	//   ....[167]....
        /*0728*/ 	.word	0x0000f640


	//   ....[168]....
        /*072c*/ 	.word	0x0000f700


	//   ....[169]....
        /*0730*/ 	.word	0x0000f720


	//   ....[170]....
        /*0734*/ 	.word	0x0000f7c0


	//   ....[171]....
        /*0738*/ 	.word	0x0000f7e0


	//   ....[172]....
        /*073c*/ 	.word	0x0000f880


	//   ....[173]....
        /*0740*/ 	.word	0x0000f8a0


	//   ....[174]....
        /*0744*/ 	.word	0x0000f940


	//   ....[175]....
        /*0748*/ 	.word	0x0000f960


	//   ....[176]....
        /*074c*/ 	.word	0x0000fa00


	//   ....[177]....
        /*0750*/ 	.word	0x0000fa20


	//   ....[178]....
        /*0754*/ 	.word	0x0000fac0


	//   ....[179]....
        /*0758*/ 	.word	0x0000fae0


	//   ....[180]....
        /*075c*/ 	.word	0x0000faf0


	//   ....[181]....
        /*0760*/ 	.word	0x0000fb80


	//   ....[182]....
        /*0764*/ 	.word	0x00011db0


	//   ....[183]....
        /*0768*/ 	.word	0x00012360


	//   ....[184]....
        /*076c*/ 	.word	0x00012530


	//   ....[185]....
        /*0770*/ 	.word	0x00012580


	//   ....[186]....
        /*0774*/ 	.word	0x00012620


	//   ....[187]....
        /*0778*/ 	.word	0x00012730


	//   ....[188]....
        /*077c*/ 	.word	0x000127a0


	//   ....[189]....
        /*0780*/ 	.word	0x000128b0


	//   ....[190]....
        /*0784*/ 	.word	0x00012920


	//   ....[191]....
        /*0788*/ 	.word	0x00012a30


	//   ....[192]....
        /*078c*/ 	.word	0x00012aa0


	//   ....[193]....
        /*0790*/ 	.word	0x00012bb0


	//   ....[194]....
        /*0794*/ 	.word	0x00012c20


	//   ....[195]....
        /*0798*/ 	.word	0x00012d30


	//   ....[196]....
        /*079c*/ 	.word	0x00012da0


	//   ....[197]....
        /*07a0*/ 	.word	0x00012e90


	//   ....[198]....
        /*07a4*/ 	.word	0x00012f20


	//   ....[199]....
        /*07a8*/ 	.word	0x00013010


	//----- nvinfo : EIATTR_REG_RECONFIG
	.align		4
.L_513:
        /*07ac*/ 	.byte	0x01, 0x54
	.zero		2


	//----- nvinfo : EIATTR_SYSCALL_OFFSETS
	.align		4
        /*07b0*/ 	.byte	0x04, 0x46
        /*07b2*/ 	.short	(.L_515 - .L_514)


	//   ....[0]....
.L_514:
        /*07b4*/ 	.word	0x000017d0


	//   ....[1]....
        /*07b8*/ 	.word	0x0000e520


	//   ....[2]....
        /*07bc*/ 	.word	0x0000e660


	//   ....[3]....
        /*07c0*/ 	.word	0x0000e7a0


	//   ....[4]....
        /*07c4*/ 	.word	0x0000e8c0


	//   ....[5]....
        /*07c8*/ 	.word	0x0000f290


	//----- nvinfo : EIATTR_MBARRIER_INSTR_OFFSETS
	.align		4
.L_515:
        /*07cc*/ 	.byte	0x04, 0x39
        /*07ce*/ 	.short	(.L_517 - .L_516)


	//   ....[0]....
.L_516:
        /*07d0*/ 	.word	0x00000250
        /*07d4*/ 	.word	0x000000ff
        /*07d8*/ 	.word	0x00038800
        /*07dc*/ 	.short	0x0100
        /*07de*/ 	.byte	0x08
	.zero		1


	//   ....[1]....
        /*07e0*/ 	.word	0x00000260
        /*07e4*/ 	.word	0x000000ff
        /*07e8*/ 	.word	0x00038820
        /*07ec*/ 	.short	0x0100
        /*07ee*/ 	.byte	0x08
	.zero		1


	//   ....[2]....
        /*07f0*/ 	.word	0x00000350
        /*07f4*/ 	.word	0x000000ff
        /*07f8*/ 	.word	0x00038830
        /*07fc*/ 	.short	0x0100
        /*07fe*/ 	.byte	0x08
	.zero		1


	//   ....[3]....
        /*0800*/ 	.word	0x00000360
        /*0804*/ 	.word	0x000000ff
        /*0808*/ 	.word	0x00038840
        /*080c*/ 	.short	0x0100
        /*080e*/ 	.byte	0x08
	.zero		1


	//   ....[4]....
        /*0810*/ 	.word	0x00000370
        /*0814*/ 	.word	0x000000ff
        /*0818*/ 	.word	0x00038838
        /*081c*/ 	.short	0x0100
        /*081e*/ 	.byte	0x08
	.zero		1


	//   ....[5]....
        /*0820*/ 	.word	0x00000380
        /*0824*/ 	.word	0x000000ff
        /*0828*/ 	.word	0x00038848
        /*082c*/ 	.short	0x0100
        /*082e*/ 	.byte	0x08
	.zero		1


	//   ....[6]....
        /*0830*/ 	.word	0x000004b0
        /*0834*/ 	.word	0x000000ff
        /*0838*/ 	.word	0x00038850
        /*083c*/ 	.short	0x0100
        /*083e*/ 	.byte	0x08
	.zero		1


	//   ....[7]....
        /*0840*/ 	.word	0x000004c0
        /*0844*/ 	.word	0x000000ff
        /*0848*/ 	.word	0x00038860
        /*084c*/ 	.short	0x0100
        /*084e*/ 	.byte	0x08
	.zero		1


	//   ....[8]....
        /*0850*/ 	.word	0x000004d0
        /*0854*/ 	.word	0x000000ff
        /*0858*/ 	.word	0x00038858
        /*085c*/ 	.short	0x0100
        /*085e*/ 	.byte	0x08
	.zero		1


	//   ....[9]....
        /*0860*/ 	.word	0x000004e0
        /*0864*/ 	.word	0x000000ff
        /*0868*/ 	.word	0x00038868
        /*086c*/ 	.short	0x0100
        /*086e*/ 	.byte	0x08
	.zero		1


	//   ....[10]....
        /*0870*/ 	.word	0x000005d0
        /*0874*/ 	.word	0x000000ff
        /*0878*/ 	.word	0x00038870
        /*087c*/ 	.short	0x0100
        /*087e*/ 	.byte	0x06
	.zero		1


	//   ....[11]....
        /*0880*/ 	.word	0x000005e0
        /*0884*/ 	.word	0x000000ff
        /*0888*/ 	.word	0x00038880
        /*088c*/ 	.short	0x0100
        /*088e*/ 	.byte	0x06
	.zero		1


	//   ....[12]....
        /*0890*/ 	.word	0x000005f0
        /*0894*/ 	.word	0x000000ff
        /*0898*/ 	.word	0x00038878
        /*089c*/ 	.short	0x0100
        /*089e*/ 	.byte	0x06
	.zero		1


	//   ....[13]....
        /*08a0*/ 	.word	0x00000600
        /*08a4*/ 	.word	0x000000ff
        /*08a8*/ 	.word	0x00038888
        /*08ac*/ 	.short	0x0100
        /*08ae*/ 	.byte	0x06
	.zero		1


	//   ....[14]....
        /*08b0*/ 	.word	0x00000730
        /*08b4*/ 	.word	0x000000ff
        /*08b8*/ 	.word	0x00038890
        /*08bc*/ 	.short	0x0100
        /*08be*/ 	.byte	0x08
	.zero		1


	//   ....[15]....
        /*08c0*/ 	.word	0x00000740
        /*08c4*/ 	.word	0x000000ff
        /*08c8*/ 	.word	0x000388a0
        /*08cc*/ 	.short	0x0100
        /*08ce*/ 	.byte	0x08
	.zero		1


	//   ....[16]....
        /*08d0*/ 	.word	0x00000750
        /*08d4*/ 	.word	0x000000ff
        /*08d8*/ 	.word	0x00038898
        /*08dc*/ 	.short	0x0100
        /*08de*/ 	.byte	0x08
	.zero		1


	//   ....[17]....
        /*08e0*/ 	.word	0x00000760
        /*08e4*/ 	.word	0x000000ff
        /*08e8*/ 	.word	0x000388a8
        /*08ec*/ 	.short	0x0100
        /*08ee*/ 	.byte	0x08
	.zero		1


	//   ....[18]....
        /*08f0*/ 	.word	0x00000890
        /*08f4*/ 	.word	0x000000ff
        /*08f8*/ 	.word	0x000388b0
        /*08fc*/ 	.short	0x0100
        /*08fe*/ 	.byte	0x08
	.zero		1


	//   ....[19]....
        /*0900*/ 	.word	0x000008a0
        /*0904*/ 	.word	0x000000ff
        /*0908*/ 	.word	0x000388c0
        /*090c*/ 	.short	0x0100
        /*090e*/ 	.byte	0x08
	.zero		1


	//   ....[20]....
        /*0910*/ 	.word	0x000008b0
        /*0914*/ 	.word	0x000000ff
        /*0918*/ 	.word	0x000388b8
        /*091c*/ 	.short	0x0100
        /*091e*/ 	.byte	0x08
	.zero		1


	//   ....[21]....
        /*0920*/ 	.word	0x000008c0
        /*0924*/ 	.word	0x000000ff
        /*0928*/ 	.word	0x000388c8
        /*092c*/ 	.short	0x0100
        /*092e*/ 	.byte	0x08
	.zero		1


	//   ....[22]....
        /*0930*/ 	.word	0x00001800
        /*0934*/ 	.word	0x000000ff
        /*0938*/ 	.word	0x00038800
        /*093c*/ 	.short	0x010a
        /*093e*/ 	.byte	0x24
	.zero		1


	//   ....[23]....
        /*0940*/ 	.word	0x00001860
        /*0944*/ 	.word	0x000000ff
        /*0948*/ 	.word	0x00038830
        /*094c*/ 	.short	0x010a
        /*094e*/ 	.byte	0x24
	.zero		1


	//   ....[24]....
        /*0950*/ 	.word	0x000018f0
        /*0954*/ 	.word	0x000000ff
        /*0958*/ 	.word	0x00038830
        /*095c*/ 	.short	0x010a
        /*095e*/ 	.byte	0x24
	.zero		1


	//   ....[25]....
        /*0960*/ 	.word	0x00003520
        /*0964*/ 	.word	0x00000021
        /*0968*/ 	.word	0x00000000
        /*096c*/ 	.short	0x0101
        /*096e*/ 	.byte	0x3f
	.zero		1


	//   ....[26]....
        /*0970*/ 	.word	0x000044f0
        /*0974*/ 	.word	0x000000ff
        /*0978*/ 	.word	0x00038830
        /*097c*/ 	.short	0x010a
        /*097e*/ 	.byte	0x07
	.zero		1


	//   ....[27]....
        /*0980*/ 	.word	0x00004530
        /*0984*/ 	.word	0x000000ff
        /*0988*/ 	.word	0x00038830
        /*098c*/ 	.short	0x010a
        /*098e*/ 	.byte	0x07
	.zero		1


	//   ....[28]....
        /*0990*/ 	.word	0x00004890
        /*0994*/ 	.word	0x000000ff
        /*0998*/ 	.word	0x00038850
        /*099c*/ 	.short	0x010a
        /*099e*/ 	.byte	0x0a
	.zero		1


	//   ....[29]....
        /*09a0*/ 	.word	0x000048d0
        /*09a4*/ 	.word	0x000000ff
        /*09a8*/ 	.word	0x00038850
        /*09ac*/ 	.short	0x010a
        /*09ae*/ 	.byte	0x0a
	.zero		1


	//   ....[30]....
        /*09b0*/ 	.word	0x000063c0
        /*09b4*/ 	.word	0x00000004
        /*09b8*/ 	.word	0x00000000
        /*09bc*/ 	.short	0x0101
        /*09be*/ 	.byte	0x3f
	.zero		1


	//   ....[31]....
        /*09c0*/ 	.word	0x00006660
        /*09c4*/ 	.word	0x000000ff
        /*09c8*/ 	.word	0x00000000
        /*09cc*/ 	.short	0x0101
        /*09ce*/ 	.byte	0x04
	.zero		1


	//   ....[32]....
        /*09d0*/ 	.word	0x00007130
        /*09d4*/ 	.word	0x000000ff
        /*09d8*/ 	.word	0x00038830
        /*09dc*/ 	.short	0x010a
        /*09de*/ 	.byte	0x0a
	.zero		1


	//   ....[33]....
        /*09e0*/ 	.word	0x00007170
        /*09e4*/ 	.word	0x000000ff
        /*09e8*/ 	.word	0x00038830
        /*09ec*/ 	.short	0x010a
        /*09ee*/ 	.byte	0x0a
	.zero		1


	//   ....[34]....
        /*09f0*/ 	.word	0x00007490
        /*09f4*/ 	.word	0x000000ff
        /*09f8*/ 	.word	0x00038850
        /*09fc*/ 	.short	0x010a
        /*09fe*/ 	.byte	0x0a
	.zero		1


	//   ....[35]....
        /*0a00*/ 	.word	0x000074d0
        /*0a04*/ 	.word	0x000000ff
        /*0a08*/ 	.word	0x00038850
        /*0a0c*/ 	.short	0x010a
        /*0a0e*/ 	.byte	0x0a
	.zero		1


	//   ....[36]....
        /*0a10*/ 	.word	0x00008770
        /*0a14*/ 	.word	0x00000004
        /*0a18*/ 	.word	0x00000000
        /*0a1c*/ 	.short	0x0101
        /*0a1e*/ 	.byte	0x3f
	.zero		1


	//   ....[37]....
        /*0a20*/ 	.word	0x00008910
        /*0a24*/ 	.word	0x000000ff
        /*0a28*/ 	.word	0x00000000
        /*0a2c*/ 	.short	0x0101
        /*0a2e*/ 	.byte	0x07
	.zero		1


	//   ....[38]....
        /*0a30*/ 	.word	0x000092f0
        /*0a34*/ 	.word	0x000000ff
        /*0a38*/ 	.word	0x00038850
        /*0a3c*/ 	.short	0x010a
        /*0a3e*/ 	.byte	0x07
	.zero		1


	//   ....[39]....
        /*0a40*/ 	.word	0x00009330
        /*0a44*/ 	.word	0x000000ff
        /*0a48*/ 	.word	0x00038850
        /*0a4c*/ 	.short	0x010a
        /*0a4e*/ 	.byte	0x07
	.zero		1


	//   ....[40]....
        /*0a50*/ 	.word	0x00009910
        /*0a54*/ 	.word	0x000000ff
        /*0a58*/ 	.word	0x00000000
        /*0a5c*/ 	.short	0x0101
        /*0a5e*/ 	.byte	0x04
	.zero		1


	//   ....[41]....
        /*0a60*/ 	.word	0x0000bf50
        /*0a64*/ 	.word	0x000000ff
        /*0a68*/ 	.word	0x00000000
        /*0a6c*/ 	.short	0x0101
        /*0a6e*/ 	.byte	0x04
	.zero		1


	//   ....[42]....
        /*0a70*/ 	.word	0x0000ed90
        /*0a74*/ 	.word	0x000000ff
        /*0a78*/ 	.word	0x00038880
        /*0a7c*/ 	.short	0x010a
        /*0a7e*/ 	.byte	0x26
	.zero		1


	//   ....[43]....
        /*0a80*/ 	.word	0x0000ef50
        /*0a84*/ 	.word	0x000000ff
        /*0a88*/ 	.word	0x00038840
        /*0a8c*/ 	.short	0x010a
        /*0a8e*/ 	.byte	0x26
	.zero		1


	//   ....[44]....
        /*0a90*/ 	.word	0x0000fc60
        /*0a94*/ 	.word	0x000000ff
        /*0a98*/ 	.word	0x00038800
        /*0a9c*/ 	.short	0x0107
        /*0a9e*/ 	.byte	0x26
	.zero		1


	//   ....[45]....
        /*0aa0*/ 	.word	0x0000fcc0
        /*0aa4*/ 	.word	0x000000ff
        /*0aa8*/ 	.word	0x00038800
        /*0aac*/ 	.short	0x0101
        /*0aae*/ 	.byte	0x26
	.zero		1


	//   ....[46]....
        /*0ab0*/ 	.word	0x0000fcd0
        /*0ab4*/ 	.word	0x000000ff
        /*0ab8*/ 	.word	0x00038820
        /*0abc*/ 	.short	0x010a
        /*0abe*/ 	.byte	0x26
	.zero		1


	//   ....[47]....
        /*0ac0*/ 	.word	0x00010050
        /*0ac4*/ 	.word	0x00000006
        /*0ac8*/ 	.word	0x00038880
        /*0acc*/ 	.short	0x010a
        /*0ace*/ 	.byte	0x3f
	.zero		1


	//   ....[48]....
        /*0ad0*/ 	.word	0x00010370
        /*0ad4*/ 	.word	0x00000006
        /*0ad8*/ 	.word	0x00038840
        /*0adc*/ 	.short	0x010a
        /*0ade*/ 	.byte	0x3f
	.zero		1


	//   ....[49]....
        /*0ae0*/ 	.word	0x000106e0
        /*0ae4*/ 	.word	0x00000013
        /*0ae8*/ 	.word	0x00038870
        /*0aec*/ 	.short	0x010a
        /*0aee*/ 	.byte	0x3f
	.zero		1


	//   ....[50]....
        /*0af0*/ 	.word	0x00010750
        /*0af4*/ 	.word	0x00000013
        /*0af8*/ 	.word	0x00038860
        /*0afc*/ 	.short	0x010a
        /*0afe*/ 	.byte	0x3f
	.zero		1


	//   ....[51]....
        /*0b00*/ 	.word	0x00011100
        /*0b04*/ 	.word	0x00000013
        /*0b08*/ 	.word	0x00038850
        /*0b0c*/ 	.short	0x0101
        /*0b0e*/ 	.byte	0x3f
	.zero		1


	//   ....[52]....
        /*0b10*/ 	.word	0x00011180
        /*0b14*/ 	.word	0x00000013
        /*0b18*/ 	.word	0x00000000
        /*0b1c*/ 	.short	0x0101
        /*0b1e*/ 	.byte	0x3f
	.zero		1


	//   ....[53]....
        /*0b20*/ 	.word	0x00011290
        /*0b24*/ 	.word	0x00000010
        /*0b28*/ 	.word	0x00038870
        /*0b2c*/ 	.short	0x010a
        /*0b2e*/ 	.byte	0x3f
	.zero		1


	//   ....[54]....
        /*0b30*/ 	.word	0x00011300
        /*0b34*/ 	.word	0x00000010
        /*0b38*/ 	.word	0x00038860
        /*0b3c*/ 	.short	0x010a
        /*0b3e*/ 	.byte	0x3f
	.zero		1


	//   ....[55]....
        /*0b40*/ 	.word	0x00011c50
        /*0b44*/ 	.word	0x00000010
        /*0b48*/ 	.word	0x00038850
        /*0b4c*/ 	.short	0x0101
        /*0b4e*/ 	.byte	0x3f
	.zero		1


	//   ....[56]....
        /*0b50*/ 	.word	0x00011cb0
        /*0b54*/ 	.word	0x00000000
        /*0b58*/ 	.word	0x00000000
        /*0b5c*/ 	.short	0x0101
        /*0b5e*/ 	.byte	0x3f
	.zero		1


	//   ....[57]....
        /*0b60*/ 	.word	0x00011d60
        /*0b64*/ 	.word	0x00000007
        /*0b68*/ 	.word	0x00038820
        /*0b6c*/ 	.short	0x010a
        /*0b6e*/ 	.byte	0x3f
	.zero		1


	//   ....[58]....
        /*0b70*/ 	.word	0x00011ea0
        /*0b74*/ 	.word	0x00000006
        /*0b78*/ 	.word	0x00000000
        /*0b7c*/ 	.short	0x010a
        /*0b7e*/ 	.byte	0x3f
	.zero		1


	//   ....[59]....
        /*0b80*/ 	.word	0x00011f10
        /*0b84*/ 	.word	0x00000005
        /*0b88*/ 	.word	0x00000000
        /*0b8c*/ 	.short	0x010a
        /*0b8e*/ 	.byte	0x3f
	.zero		1


	//   ....[60]....
        /*0b90*/ 	.word	0x00011f60
        /*0b94*/ 	.word	0x00000000
        /*0b98*/ 	.word	0x00038860
        /*0b9c*/ 	.short	0x010a
        /*0b9e*/ 	.byte	0x3f
	.zero		1


	//   ....[61]....
        /*0ba0*/ 	.word	0x00011fb0
        /*0ba4*/ 	.word	0x00000005
        /*0ba8*/ 	.word	0x00038860
        /*0bac*/ 	.short	0x010a
        /*0bae*/ 	.byte	0x3f
	.zero		1


	//   ....[62]....
        /*0bb0*/ 	.word	0x00011ff0
        /*0bb4*/ 	.word	0x00000000
        /*0bb8*/ 	.word	0x00038880
        /*0bbc*/ 	.short	0x010a
        /*0bbe*/ 	.byte	0x3f
	.zero		1


	//   ....[63]....
        /*0bc0*/ 	.word	0x00012010
        /*0bc4*/ 	.word	0x00000005
        /*0bc8*/ 	.word	0x00038880
        /*0bcc*/ 	.short	0x010a
        /*0bce*/ 	.byte	0x3f
	.zero		1


	//   ....[64]....
        /*0bd0*/ 	.word	0x00012080
        /*0bd4*/ 	.word	0x00000000
        /*0bd8*/ 	.word	0x00038800
        /*0bdc*/ 	.short	0x010a
        /*0bde*/ 	.byte	0x3f
	.zero		1


	//   ....[65]....
        /*0be0*/ 	.word	0x000120e0
        /*0be4*/ 	.word	0x00000000
        /*0be8*/ 	.word	0x00038830
        /*0bec*/ 	.short	0x010a
        /*0bee*/ 	.byte	0x3f
	.zero		1


	//   ....[66]....
        /*0bf0*/ 	.word	0x00012140
        /*0bf4*/ 	.word	0x0000000f
        /*0bf8*/ 	.word	0x00038830
        /*0bfc*/ 	.short	0x010a
        /*0bfe*/ 	.byte	0x3f
	.zero		1


	//   ....[67]....
        /*0c00*/ 	.word	0x000121a0
        /*0c04*/ 	.word	0x0000000f
        /*0c08*/ 	.word	0x00038850
        /*0c0c*/ 	.short	0x010a
        /*0c0e*/ 	.byte	0x3f
	.zero		1


	//   ....[68]....
        /*0c10*/ 	.word	0x00012200
        /*0c14*/ 	.word	0x0000000f
        /*0c18*/ 	.word	0x00038830
        /*0c1c*/ 	.short	0x010a
        /*0c1e*/ 	.byte	0x3f
	.zero		1


	//   ....[69]....
        /*0c20*/ 	.word	0x00012260
        /*0c24*/ 	.word	0x0000000b
        /*0c28*/ 	.word	0x00038850
        /*0c2c*/ 	.short	0x010a
        /*0c2e*/ 	.byte	0x3f
	.zero		1


	//   ....[70]....
        /*0c30*/ 	.word	0x000122c0
        /*0c34*/ 	.word	0x00000006
        /*0c38*/ 	.word	0x00038850
        /*0c3c*/ 	.short	0x010a
        /*0c3e*/ 	.byte	0x3f
	.zero		1


	//   ....[71]....
        /*0c40*/ 	.word	0x00012420
        /*0c44*/ 	.word	0x00000003
        /*0c48*/ 	.word	0x00038880
        /*0c4c*/ 	.short	0x010a
        /*0c4e*/ 	.byte	0x3f
	.zero		1


	//   ....[72]....
        /*0c50*/ 	.word	0x00012480
        /*0c54*/ 	.word	0x00000003
        /*0c58*/ 	.word	0x00038840
        /*0c5c*/ 	.short	0x010a
        /*0c5e*/ 	.byte	0x3f
	.zero		1


	//   ....[73]....
        /*0c60*/ 	.word	0x00013060
        /*0c64*/ 	.word	0x00000002
        /*0c68*/ 	.word	0x00038820
        /*0c6c*/ 	.short	0x010a
        /*0c6e*/ 	.byte	0x3f
	.zero		1


	//   ....[74]....
        /*0c70*/ 	.word	0x000130b0
        /*0c74*/ 	.word	0x00000006
        /*0c78*/ 	.word	0x00038880
        /*0c7c*/ 	.short	0x010a
        /*0c7e*/ 	.byte	0x3f
	.zero		1


	//   ....[75]....
        /*0c80*/ 	.word	0x00013100
        /*0c84*/ 	.word	0x00000006
        /*0c88*/ 	.word	0x00038840
        /*0c8c*/ 	.short	0x010a
        /*0c8e*/ 	.byte	0x3f
	.zero		1


	//   ....[76]....
        /*0c90*/ 	.word	0x00013150
        /*0c94*/ 	.word	0x00000013
        /*0c98*/ 	.word	0x00038870
        /*0c9c*/ 	.short	0x010a
        /*0c9e*/ 	.byte	0x3f
	.zero		1


	//   ....[77]....
        /*0ca0*/ 	.word	0x000131a0
        /*0ca4*/ 	.word	0x00000013
        /*0ca8*/ 	.word	0x00038860
        /*0cac*/ 	.short	0x010a
        /*0cae*/ 	.byte	0x3f
	.zero		1


	//   ....[78]....
        /*0cb0*/ 	.word	0x000131f0
        /*0cb4*/ 	.word	0x00000010
        /*0cb8*/ 	.word	0x00038870
        /*0cbc*/ 	.short	0x010a
        /*0cbe*/ 	.byte	0x3f
	.zero		1


	//   ....[79]....
        /*0cc0*/ 	.word	0x00013240
        /*0cc4*/ 	.word	0x00000010
        /*0cc8*/ 	.word	0x00038860
        /*0ccc*/ 	.short	0x010a
        /*0cce*/ 	.byte	0x3f
	.zero		1


	//   ....[80]....
        /*0cd0*/ 	.word	0x00013290
        /*0cd4*/ 	.word	0x00000007
        /*0cd8*/ 	.word	0x00038820
        /*0cdc*/ 	.short	0x010a
        /*0cde*/ 	.byte	0x3f
	.zero		1


	//   ....[81]....
        /*0ce0*/ 	.word	0x000132e0
        /*0ce4*/ 	.word	0x00000006
        /*0ce8*/ 	.word	0x00000000
        /*0cec*/ 	.short	0x010a
        /*0cee*/ 	.byte	0x3f
	.zero		1


	//   ....[82]....
        /*0cf0*/ 	.word	0x00013330
        /*0cf4*/ 	.word	0x00000005
        /*0cf8*/ 	.word	0x00000000
        /*0cfc*/ 	.short	0x010a
        /*0cfe*/ 	.byte	0x3f
	.zero		1


	//   ....[83]....
        /*0d00*/ 	.word	0x00013380
        /*0d04*/ 	.word	0x00000000
        /*0d08*/ 	.word	0x00038860
        /*0d0c*/ 	.short	0x010a
        /*0d0e*/ 	.byte	0x3f
	.zero		1


	//   ....[84]....
        /*0d10*/ 	.word	0x000133d0
        /*0d14*/ 	.word	0x00000005
        /*0d18*/ 	.word	0x00038860
        /*0d1c*/ 	.short	0x010a
        /*0d1e*/ 	.byte	0x3f
	.zero		1


	//   ....[85]....
        /*0d20*/ 	.word	0x00013420
        /*0d24*/ 	.word	0x00000000
        /*0d28*/ 	.word	0x00038880
        /*0d2c*/ 	.short	0x010a
        /*0d2e*/ 	.byte	0x3f
	.zero		1


	//----- nvinfo : EIATTR_NUM_MBARRIERS
	.align		4
.L_517:
        /*0d30*/ 	.byte	0x03, 0x38
        /*0d32*/ 	.short	0x0016


	//----- nvinfo : EIATTR_EXIT_INSTR_OFFSETS
	.align		4
        /*0d34*/ 	.byte	0x04, 0x1c
        /*0d36*/ 	.short	(.L_519 - .L_518)


	//   ....[0]....
.L_518:
        /*0d38*/ 	.word	0x00012060


	//----- nvinfo : EIATTR_MAX_THREADS
	.align		4
.L_519:
        /*0d3c*/ 	.byte	0x04, 0x05
        /*0d3e*/ 	.short	(.L_521 - .L_520)
.L_520:
        /*0d40*/ 	.word	0x00000180
        /*0d44*/ 	.word	0x00000001
        /*0d48*/ 	.word	0x00000001


	//----- nvinfo : EIATTR_CRS_STACK_SIZE
	.align		4
.L_521:
        /*0d4c*/ 	.byte	0x04, 0x1e
        /*0d4e*/ 	.short	(.L_523 - .L_522)
.L_522:
        /*0d50*/ 	.word	0x00000000


	//----- nvinfo : EIATTR_CBANK_PARAM_SIZE
	.align		4
.L_523:
        /*0d54*/ 	.byte	0x03, 0x19
        /*0d56*/ 	.short	0x0a70


	//----- nvinfo : EIATTR_PARAM_CBANK
	.align		4
        /*0d58*/ 	.byte	0x04, 0x0a
        /*0d5a*/ 	.short	(.L_525 - .L_524)
	.align		4
.L_524:
        /*0d5c*/ 	.word	index@(.nv.constant0._ZN7cutlass13device_kernelIN5flash11enable_sm90INS1_16FlashAttnFwdSm90INS1_25CollectiveMainloopFwdSm90ILi2EN4cute5tupleIJNS5_1CILi1EEES8_S8_EEENS6_IJNS7_ILi128EEESA_NS7_ILi256EEEEEELi256ENS_12float_e4m3_tEfNS_4arch4Sm90ELb1ELb0ELb0ELb0ELb0ELb0ELb0ELb1ELb1ELb1ELb1ELb0EEENS1_21CollectiveEpilogueFwdINS6_IJSA_SB_SA_EEES9_NS_10bfloat16_tESF_Li256ELb0ELb1ELb1ELb1EEENS1_19SingleTileSchedulerILb0ELb1ELb1ELi128EEEEEEEEEvNT_6ParamsE)
        /*0d60*/ 	.short	0x0210
        /*0d62*/ 	.short	0x0a70


	//----- nvinfo : EIATTR_SW_WAR
	.align		4
.L_525:
        /*0d64*/ 	.byte	0x04, 0x36
        /*0d66*/ 	.short	(.L_527 - .L_526)
.L_526:
        /*0d68*/ 	.word	0x00000008
.L_527:


//--------------------- .nv.info._ZN7cutlass13device_kernelIN5flash11enable_sm90INS1_16FlashAttnFwdSm90INS1_25CollectiveMainloopFwdSm90ILi2EN4cute5tupleIJNS5_1CILi1EEES8_S8_EEENS6_IJNS7_ILi128EEESA_NS7_ILi256EEEEEELi256ENS_12float_e4m3_tEfNS_4arch4Sm90ELb1ELb0ELb0ELb1ELb0ELb0ELb0ELb1ELb1ELb1ELb1ELb0EEENS1_21CollectiveEpilogueFwdINS6_IJSA_SB_SA_EEES9_NS_10bfloat16_tESF_Li256ELb1ELb1ELb1ELb1EEENS1_36VarlenDynamicPersistentTileSchedulerILi128ELi128ELi256ELi128ELb1ELb1ELb1ELb1ELb1ELb1EEEEEEEEEvNT_6ParamsE --------------------------
	.section	.nv.info._ZN7cutlass13device_kernelIN5flash11enable_sm90INS1_16FlashAttnFwdSm90INS1_25CollectiveMainloopFwdSm90ILi2EN4cute5tupleIJNS5_1CILi1EEES8_S8_EEENS6_IJNS7_ILi128EEESA_NS7_ILi256EEEEEELi256ENS_12float_e4m3_tEfNS_4arch4Sm90ELb1ELb0ELb0ELb1ELb0ELb0ELb0ELb1ELb1ELb1ELb1ELb0EEENS1_21CollectiveEpilogueFwdINS6_IJSA_SB_SA_EEES9_NS_10bfloat16_tESF_Li256ELb1ELb1ELb1ELb1EEENS1_36VarlenDynamicPersistentTileSchedulerILi128ELi128ELi256ELi128ELb1ELb1ELb1ELb1ELb1ELb1EEEEEEEEEvNT_6ParamsE,"",@"SHT_CUDA_INFO"
	.sectionflags	@""
	.align	4


	//----- nvinfo : EIATTR_CUDA_API_VERSION
	.align		4
        /*0000*/ 	.byte	0x04, 0x37
        /*0002*/ 	.short	(.L_529 - .L_528)
.L_528:
        /*0004*/ 	.word	0x00000082


	//----- nvinfo : EIATTR_KPARAM_INFO
	.align		4
.L_529:
        /*0008*/ 	.byte	0x04, 0x17
        /*000a*/ 	.short	(.L_531 - .L_530)
.L_530:
        /*000c*/ 	.word	0x00000000
        /*0010*/ 	.short	0x0000
        /*0012*/ 	.short	0x0070
        /*0014*/ 	.byte	0x00, 0xf0, 0x01, 0x2a


	//----- nvinfo : EIATTR_SPARSE_MMA_MASK
	.align		4
.L_531:
        /*0018*/ 	.byte	0x03, 0x50
        /*001a*/ 	.short	0x0000


	//----- nvinfo : EIATTR_MAXREG_COUNT
	.align		4
        /*001c*/ 	.byte	0x03, 0x1b
        /*001e*/ 	.short	0x00a8


	//----- nvinfo : EIATTR_NUM_BARRIERS
	.align		4
        /*0020*/ 	.byte	0x02, 0x4c
        /*0022*/ 	.byte	0x10
	.zero		1


	//----- nvinfo : EIATTR_EXTERNS
	.align		4
        /*0024*/ 	.byte	0x04, 0x0f
        /*0026*/ 	.short	(.L_533 - .L_532)


	//   ....[0]....
	.align		4
.L_532:
        /*0028*/ 	.word	index@(__assertfail)


	//----- nvinfo : EIATTR_ANNOTATIONS
	.align		4
.L_533:
        /*002c*/ 	.byte	0x04, 0x55
        /*002e*/ 	.short	(.L_535 - .L_534)


	//   ....[0]....
.L_534:
        /* <DEDUP_REMOVED lines=54> */


	//----- nvinfo : EIATTR_MERCURY_ISA_VERSION
	.align		4
.L_535:
        /*0380*/ 	.byte	0x03, 0x5f
        /*0382*/ 	.short	0x0101


	//----- nvinfo : EIATTR_UNUSED_LOAD_BYTE_OFFSET
	.align		4
        /*0384*/ 	.byte	0x04, 0x44
        /*0386*/ 	.short	(.L_537 - .L_536)


	//   ....[0]....
.L_536:
        /*0388*/ 	.word	0x00000a40
        /*038c*/ 	.word	0x0000fff0


	//   ....[1]....
        /*0390*/ 	.word	0x0000aca0
        /*0394*/ 	.word	0x0000fff0


	//----- nvinfo : EIATTR_INT_WARP_WIDE_INSTR_OFFSETS
	.align		4
.L_537:
        /*0398*/ 	.byte	0x04, 0x31
        /*039a*/ 	.short	(.L_539 - .L_538)


	//   ....[0]....
.L_538:
        /*039c*/ 	.word	0x00000130


	//   ....[1]....
        /*03a0*/ 	.word	0x00000170


	//   ....[2]....
        /*03a4*/ 	.word	0x000001e0


	//   ....[3]....
        /*03a8*/ 	.word	0x00012c60


	//   ....[4]....
        /*03ac*/ 	.word	0x00012cf0


	//   ....[5]....
        /*03b0*/ 	.word	0x00015d50


	//   ....[6]....
        /*03b4*/ 	.word	0x00015db0


	//----- nvinfo : EIATTR_COOP_GROUP_MASK_REGIDS
	.align		4
.L_539:
        /*03b8*/ 	.byte	0x04, 0x29
        /*03ba*/ 	.short	(.L_541 - .L_540)


	//   ....[0]....
.L_540:
        /*03bc*/ 	.word	0xffffffff


	//   ....[1]....
        /*03c0*/ 	.word	0xffffffff


	//   ....[2]....
        /*03c4*/ 	.word	0xffffffff


	//   ....[3]....
        /*03c8*/ 	.word	0xffffffff


	//   ....[4]....
        /*03cc*/ 	.word	0xffffffff


	//   ....[5]....
        /*03d0*/ 	.word	0xffffffff


	//   ....[6]....
        /*03d4*/ 	.word	0xffffffff


	//   ....[7]....
        /*03d8*/ 	.word	0xffffffff


	//   ....[8]....
        /*03dc*/ 	.word	0xffffffff


	//   ....[9]....
        /*03e0*/ 	.word	0xffffffff


	//   ....[10]....
        /*03e4*/ 	.word	0xffffffff


	//   ....[11]....
        /*03e8*/ 	.word	0xffffffff


	//   ....[12]....
        /*03ec*/ 	.word	0xffffffff


	//   ....[13]....
        /*03f0*/ 	.word	0xffffffff


	//   ....[14]....
        /*03f4*/ 	.word	0xffffffff


	//   ....[15]....
        /*03f8*/ 	.word	0xffffffff


	//   ....[16]....
        /*03fc*/ 	.word	0xffffffff


	//   ....[17]....
        /*0400*/ 	.word	0xffffffff


	//   ....[18]....
        /*0404*/ 	.word	0xffffffff


	//   ....[19]....
        /*0408*/ 	.word	0xffffffff


	//   ....[20]....
        /*040c*/ 	.word	0xffffffff


	//   ....[21]....
        /*0410*/ 	.word	0xffffffff


	//   ....[22]....
        /*0414*/ 	.word	0xffffffff


	//   ....[23]....
        /*0418*/ 	.word	0xffffffff


	//   ....[24]....
        /*041c*/ 	.word	0xffffffff


	//   ....[25]....
        /*0420*/ 	.word	0xffffffff


	//   ....[26]....
        /*0424*/ 	.word	0xffffffff


	//   ....[27]....
        /*0428*/ 	.word	0xffffffff


	//   ....[28]....
        /*042c*/ 	.word	0xffffffff


	//   ....[29]....
        /*0430*/ 	.word	0xffffffff


	//   ....[30]....
        /*0434*/ 	.word	0xffffffff


	//   ....[31]....
        /*0438*/ 	.word	0xffffffff


	//   ....[32]....
        /*043c*/ 	.word	0xffffffff


	//   ....[33]....
        /*0440*/ 	.word	0xffffffff


	//   ....[34]....
        /*0444*/ 	.word	0xffffffff


	//   ....[35]....
        /*0448*/ 	.word	0xffffffff


	//   ....[36]....
        /*044c*/ 	.word	0xffffffff


	//   ....[37]....
        /*0450*/ 	.word	0xffffffff


	//   ....[38]....
        /*0454*/ 	.word	0xffffffff


	//   ....[39]....
        /*0458*/ 	.word	0xffffffff


	//   ....[40]....
        /*045c*/ 	.word	0xffffffff


	//   ....[41]....
        /*0460*/ 	.word	0xffffffff


	//   ....[42]....
        /*0464*/ 	.word	0xffffffff


	//   ....[43]....
        /*0468*/ 	.word	0xffffffff


	//   ....[44]....
        /*046c*/ 	.word	0xffffffff


	//   ....[45]....
        /*0470*/ 	.word	0xffffffff


	//   ....[46]....
        /*0474*/ 	.word	0xffffffff


	//   ....[47]....
        /*0478*/ 	.word	0xffffffff


	//   ....[48]....
        /*047c*/ 	.word	0xffffffff


	//   ....[49]....
        /*0480*/ 	.word	0xffffffff


	//   ....[50]....
        /*0484*/ 	.word	0xffffffff


	//   ....[51]....
        /*0488*/ 	.word	0xffffffff


	//   ....[52]....
        /*048c*/ 	.word	0xffffffff


	//   ....[53]....
        /*0490*/ 	.word	0xffffffff


	//   ....[54]....
        /*0494*/ 	.word	0xffffffff


	//   ....[55]....
        /*0498*/ 	.word	0xffffffff


	//   ....[56]....
        /*049c*/ 	.word	0xffffffff


	//   ....[57]....
        /*04a0*/ 	.word	0xffffffff


	//   ....[58]....
        /*04a4*/ 	.word	0xffffffff


	//   ....[59]....
        /*04a8*/ 	.word	0xffffffff


	//   ....[60]....
        /*04ac*/ 	.word	0xffffffff


	//   ....[61]....
        /*04b0*/ 	.word	0xffffffff


	//   ....[62]....
        /*04b4*/ 	.word	0xffffffff


	//   ....[63]....
        /*04b8*/ 	.word	0xffffffff


	//   ....[64]....
        /*04bc*/ 	.word	0xffffffff


	//   ....[65]....
        /*04c0*/ 	.word	0xffffffff


	//   ....[66]....
        /*04c4*/ 	.word	0xffffffff


	//   ....[67]....
        /*04c8*/ 	.word	0xffffffff


	//   ....[68]....
        /*04cc*/ 	.word	0xffffffff


	//   ....[69]....
        /*04d0*/ 	.word	0xffffffff


	//   ....[70]....
        /*04d4*/ 	.word	0xffffffff


	//   ....[71]....
        /*04d8*/ 	.word	0xffffffff


	//   ....[72]....
        /*04dc*/ 	.word	0xffffffff


	//   ....[73]....
        /*04e0*/ 	.word	0xffffffff


	//   ....[74]....
        /*04e4*/ 	.word	0xffffffff


	//   ....[75]....
        /*04e8*/ 	.word	0xffffffff


	//   ....[76]....
        /*04ec*/ 	.word	0xffffffff


	//   ....[77]....
        /*04f0*/ 	.word	0xffffffff


	//   ....[78]....
        /*04f4*/ 	.word	0xffffffff


	//   ....[79]....
        /*04f8*/ 	.word	0xffffffff


	//   ....[80]....
        /*04fc*/ 	.word	0xffffffff


	//   ....[81]....
        /*0500*/ 	.word	0xffffffff


	//   ....[82]....
        /*0504*/ 	.word	0xffffffff


	//   ....[83]....
        /*0508*/ 	.word	0xffffffff


	//   ....[84]....
        /*050c*/ 	.word	0xffffffff


	//   ....[85]....
        /*0510*/ 	.word	0xffffffff


	//   ....[86]....
        /*0514*/ 	.word	0xffffffff


	//   ....[87]....
        /*0518*/ 	.word	0xffffffff


	//   ....[88]....
        /*051c*/ 	.word	0xffffffff


	//   ....[89]....
        /*0520*/ 	.word	0xffffffff


	//   ....[90]....
        /*0524*/ 	.word	0xffffffff


	//   ....[91]....
        /*0528*/ 	.word	0xffffffff


	//   ....[92]....
        /*052c*/ 	.word	0xffffffff


	//   ....[93]....
        /*0530*/ 	.word	0xffffffff


	//   ....[94]....
        /*0534*/ 	.word	0xffffffff


	//   ....[95]....
        /*0538*/ 	.word	0xffffffff


	//   ....[96]....
        /*053c*/ 	.word	0xffffffff


	//   ....[97]....
        /*0540*/ 	.word	0xffffffff


	//   ....[98]....
        /*0544*/ 	.word	0xffffffff


	//   ....[99]....
        /*0548*/ 	.word	0xffffffff


	//   ....[100]....
        /*054c*/ 	.word	0xffffffff


	//   ....[101]....
        /*0550*/ 	.word	0xffffffff


	//   ....[102]....
        /*0554*/ 	.word	0xffffffff


	//   ....[103]....
        /*0558*/ 	.word	0xffffffff


	//   ....[104]....
        /*055c*/ 	.word	0xffffffff


	//   ....[105]....
        /*0560*/ 	.word	0xffffffff


	//   ....[106]....
        /*0564*/ 	.word	0xffffffff


	//   ....[107]....
        /*0568*/ 	.word	0xffffffff


	//   ....[108]....
        /*056c*/ 	.word	0xffffffff


	//   ....[109]....
        /*0570*/ 	.word	0xffffffff


	//   ....[110]....
        /*0574*/ 	.word	0xffffffff


	//   ....[111]....
        /*0578*/ 	.word	0xffffffff


	//   ....[112]....
        /*057c*/ 	.word	0xffffffff


	//   ....[113]....
        /*0580*/ 	.word	0xffffffff


	//   ....[114]....
        /*0584*/ 	.word	0xffffffff


	//   ....[115]....
        /*0588*/ 	.word	0xffffffff


	//   ....[116]....
        /*058c*/ 	.word	0xffffffff


	//   ....[117]....
        /*0590*/ 	.word	0xffffffff


	//   ....[118]....
        /*0594*/ 	.word	0xffffffff


	//   ....[119]....
        /*0598*/ 	.word	0xffffffff


	//   ....[120]....
        /*059c*/ 	.word	0xffffffff


	//   ....[121]....
        /*05a0*/ 	.word	0xffffffff


	//   ....[122]....
        /*05a4*/ 	.word	0xffffffff


	//   ....[123]....
        /*05a8*/ 	.word	0xffffffff


	//   ....[124]....
        /*05ac*/ 	.word	0xffffffff


	//   ....[125]....
        /*05b0*/ 	.word	0xffffffff


	//   ....[126]....
        /*05b4*/ 	.word	0xffffffff


	//   ....[127]....
        /*05b8*/ 	.word	0xffffffff


	//   ....[128]....
        /*05bc*/ 	.word	0xffffffff


	//   ....[129]....
        /*05c0*/ 	.word	0xffffffff


	//   ....[130]....
        /*05c4*/ 	.word	0xffffffff


	//   ....[131]....
        /*05c8*/ 	.word	0xffffffff


	//   ....[132]....
        /*05cc*/ 	.word	0xffffffff


	//   ....[133]....
        /*05d0*/ 	.word	0xffffffff


	//   ....[134]....
        /*05d4*/ 	.word	0xffffffff


	//   ....[135]....
        /*05d8*/ 	.word	0xffffffff


	//   ....[136]....
        /*05dc*/ 	.word	0xffffffff


	//   ....[137]....
        /*05e0*/ 	.word	0xffffffff


	//   ....[138]....
        /*05e4*/ 	.word	0xffffffff


	//   ....[139]....
        /*05e8*/ 	.word	0xffffffff


	//   ....[140]....
        /*05ec*/ 	.word	0xffffffff


	//   ....[141]....
        /*05f0*/ 	.word	0xffffffff


	//   ....[142]....
        /*05f4*/ 	.word	0xffffffff


	//   ....[143]....
        /*05f8*/ 	.word	0xffffffff


	//   ....[144]....
        /*05fc*/ 	.word	0xffffffff


	//   ....[145]....
        /*0600*/ 	.word	0xffffffff


	//   ....[146]....
        /*0604*/ 	.word	0xffffffff


	//   ....[147]....
        /*0608*/ 	.word	0xffffffff


	//   ....[148]....
        /*060c*/ 	.word	0xffffffff


	//   ....[149]....
        /*0610*/ 	.word	0xffffffff


	//   ....[150]....
        /*0614*/ 	.word	0xffffffff


	//   ....[151]....
        /*0618*/ 	.word	0xffffffff


	//   ....[152]....
        /*061c*/ 	.word	0xffffffff


	//   ....[153]....
        /*0620*/ 	.word	0xffffffff


	//   ....[154]....
        /*0624*/ 	.word	0xffffffff


	//   ....[155]....
        /*0628*/ 	.word	0xffffffff


	//   ....[156]....
        /*062c*/ 	.word	0xffffffff


	//   ....[157]....
        /*0630*/ 	.word	0xffffffff


	//   ....[158]....
        /*0634*/ 	.word	0xffffffff


	//   ....[159]....
        /*0638*/ 	.word	0xffffffff


	//   ....[160]....
        /*063c*/ 	.word	0xffffffff


	//   ....[161]....
        /*0640*/ 	.word	0xffffffff


	//   ....[162]....
        /*0644*/ 	.word	0xffffffff


	//   ....[163]....
        /*0648*/ 	.word	0xffffffff


	//   ....[164]....
        /*064c*/ 	.word	0xffffffff


	//   ....[165]....
        /*0650*/ 	.word	0xffffffff


	//   ....[166]....
        /*0654*/ 	.word	0xffffffff


	//   ....[167]....
        /*0658*/ 	.word	0xffffffff


	//   ....[168]....
        /*065c*/ 	.word	0xffffffff


	//   ....[169]....
        /*0660*/ 	.word	0xffffffff


	//   ....[170]....
        /*0664*/ 	.word	0xffffffff


	//   ....[171]....
        /*0668*/ 	.word	0xffffffff


	//   ....[172]....
        /*066c*/ 	.word	0xffffffff


	//   ....[173]....
        /*0670*/ 	.word	0xffffffff


	//   ....[174]....
        /*0674*/ 	.word	0xffffffff


	//   ....[175]....
        /*0678*/ 	.word	0xffffffff


	//   ....[176]....
        /*067c*/ 	.word	0xffffffff


	//   ....[177]....
        /*0680*/ 	.word	0xffffffff


	//   ....[178]....
        /*0684*/ 	.word	0xffffffff


	//   ....[179]....
        /*0688*/ 	.word	0xffffffff


	//   ....[180]....
        /*068c*/ 	.word	0xffffffff


	//   ....[181]....
        /*0690*/ 	.word	0xffffffff


	//   ....[182]....
        /*0694*/ 	.word	0xffffffff


	//   ....[183]....
        /*0698*/ 	.word	0xffffffff


	//   ....[184]....
        /*069c*/ 	.word	0xffffffff


	//   ....[185]....
        /*06a0*/ 	.word	0xffffffff


	//   ....[186]....
        /*06a4*/ 	.word	0xffffffff


	//   ....[187]....
        /*06a8*/ 	.word	0xffffffff


	//   ....[188]....
        /*06ac*/ 	.word	0xffffffff


	//   ....[189]....
        /*06b0*/ 	.word	0xffffffff


	//   ....[190]....
        /*06b4*/ 	.word	0xffffffff


	//   ....[191]....
        /*06b8*/ 	.word	0xffffffff


	//   ....[192]....
        /*06bc*/ 	.word	0xffffffff


	//   ....[193]....
        /*06c0*/ 	.word	0xffffffff


	//   ....[194]....
        /*06c4*/ 	.word	0xffffffff


	//   ....[195]....
        /*06c8*/ 	.word	0xffffffff


	//   ....[196]....
        /*06cc*/ 	.word	0xffffffff


	//   ....[197]....
        /*06d0*/ 	.word	0xffffffff


	//   ....[198]....
        /*06d4*/ 	.word	0xffffffff


	//   ....[199]....
        /*06d8*/ 	.word	0xffffffff


	//   ....[200]....
        /*06dc*/ 	.word	0xffffffff


	//   ....[201]....
        /*06e0*/ 	.word	0xffffffff


	//   ....[202]....
        /*06e4*/ 	.word	0xffffffff


	//   ....[203]....
        /*06e8*/ 	.word	0xffffffff


	//   ....[204]....
        /*06ec*/ 	.word	0xffffffff


	//   ....[205]....
        /*06f0*/ 	.word	0xffffffff


	//   ....[206]....
        /*06f4*/ 	.word	0xffffffff


	//   ....[207]....
        /*06f8*/ 	.word	0xffffffff


	//   ....[208]....
        /*06fc*/ 	.word	0xffffffff


	//   ....[209]....
        /*0700*/ 	.word	0xffffffff


	//   ....[210]....
        /*0704*/ 	.word	0xffffffff


	//   ....[211]....
        /*0708*/ 	.word	0xffffffff


	//   ....[212]....
        /*070c*/ 	.word	0xffffffff


	//   ....[213]....
        /*0710*/ 	.word	0xffffffff


	//   ....[214]....
        /*0714*/ 	.word	0xffffffff


	//   ....[215]....
        /*0718*/ 	.word	0xffffffff


	//   ....[216]....
        /*071c*/ 	.word	0xffffffff


	//   ....[217]....
        /*0720*/ 	.word	0xffffffff


	//   ....[218]....
        /*0724*/ 	.word	0xffffffff


	//   ....[219]....
        /*0728*/ 	.word	0xffffffff


	//   ....[220]....
        /*072c*/ 	.word	0xffffffff


	//   ....[221]....
        /*0730*/ 	.word	0xffffffff


	//   ....[222]....
        /*0734*/ 	.word	0xffffffff


	//   ....[223]....
        /*0738*/ 	.word	0xffffffff


	//   ....[224]....
        /*073c*/ 	.word	0xffffffff


	//   ....[225]....
        /*0740*/ 	.word	0xffffffff


	//   ....[226]....
        /*0744*/ 	.word	0xffffffff


	//   ....[227]....
        /*0748*/ 	.word	0xffffffff


	//   ....[228]....
        /*074c*/ 	.word	0xffffffff


	//   ....[229]....
        /*0750*/ 	.word	0xffffffff


	//   ....[230]....
        /*0754*/ 	.word	0xffffffff


	//   ....[231]....
        /*0758*/ 	.word	0xffffffff


	//   ....[232]....
        /*075c*/ 	.word	0xffffffff


	//   ....[233]....
        /*0760*/ 	.word	0x0500000f


	//   ....[234]....
        /*0764*/ 	.word	0x0500000f


	//   ....[235]....
        /*0768*/ 	.word	0x0500000f


	//   ....[236]....
        /*076c*/ 	.word	0x0500000f


	//   ....[237]....
        /*0770*/ 	.word	0x0500000f


	//   ....[238]....
        /*0774*/ 	.word	0x0500000f


	//   ....[239]....
        /*0778*/ 	.word	0x0500000f


	//   ....[240]....
        /*077c*/ 	.word	0x0500000f


	//   ....[241]....
        /*0780*/ 	.word	0x0500000f


	//   ....[242]....
        /*0784*/ 	.word	0x0500000f


	//   ....[243]....
        /*0788*/ 	.word	0x0500000f


	//   ....[244]....
        /*078c*/ 	.word	0x0500000f


	//   ....[245]....
        /*0790*/ 	.word	0x0500000f


	//   ....[246]....
        /*0794*/ 	.word	0x0500000f


	//   ....[247]....
        /*0798*/ 	.word	0x0500000f


	//   ....[248]....
        /*079c*/ 	.word	0x0500000f


	//   ....[249]....
        /*07a0*/ 	.word	0x0500000f


	//   ....[250]....
        /*07a4*/ 	.word	0x0500000f


	//----- nvinfo : EIATTR_COOP_GROUP_INSTR_OFFSETS
	.align		4
.L_541:
        /*07a8*/ 	.byte	0x04, 0x28
        /*07aa*/ 	.short	(.L_543 - .L_542)


	//   ....[0]....
.L_542:
        /*07ac*/ 	.word	0x00000070


	//   ....[1]....
        /*07b0*/ 	.word	0x00000140


	//   ....[2]....
        /*07b4*/ 	.word	0x00000190


	//   ....[3]....
        /*07b8*/ 	.word	0x000003c0


	//   ....[4]....
        /*07bc*/ 	.word	0x00000520


	//   ....[5]....
        /*07c0*/ 	.word	0x00000640


	//   ....[6]....
        /*07c4*/ 	.word	0x000007a0


	//   ....[7]....
        /*07c8*/ 	.word	0x00002190


	//   ....[8]....
        /*07cc*/ 	.word	0x00002a10


	//   ....[9]....
        /*07d0*/ 	.word	0x00003270


	//   ....[10]....
        /*07d4*/ 	.word	0x00003290


	//   ....[11]....
        /*07d8*/ 	.word	0x000032a0


	//   ....[12]....
        /*07dc*/ 	.word	0x00003c80


	//   ....[13]....
        /*07e0*/ 	.word	0x00003d10


	//   ....[14]....
        /*07e4*/ 	.word	0x00005490


	//   ....[15]....
        /*07e8*/ 	.word	0x000054b0


	//   ....[16]....
        /*07ec*/ 	.word	0x00005ff0


	//   ....[17]....
        /*07f0*/ 	.word	0x000060b0


	//   ....[18]....
        /*07f4*/ 	.word	0x000061e0


	//   ....[19]....
        /*07f8*/ 	.word	0x000063b0


	//   ....[20]....
        /*07fc*/ 	.word	0x00008440


	//   ....[21]....
        /*0800*/ 	.word	0x00008450


	//   ....[22]....
        /*0804*/ 	.word	0x00008480


	//   ....[23]....
        /*0808*/ 	.word	0x00008490


	//   ....[24]....
        /*080c*/ 	.word	0x0000a0d0


	//   ....[25]....
        /*0810*/ 	.word	0x0000a0e0


	//   ....[26]....
        /*0814*/ 	.word	0x0000a170


	//   ....[27]....
        /*0818*/ 	.word	0x0000a180


	//   ....[28]....
        /*081c*/ 	.word	0x0000b7a0


	//   ....[29]....
        /*0820*/ 	.word	0x0000b7d0


	//   ....[30]....
        /*0824*/ 	.word	0x0000b800


	//   ....[31]....
        /*0828*/ 	.word	0x0000b830


	//   ....[32]....
        /*082c*/ 	.word	0x0000b8a0


	//   ....[33]....
        /*0830*/ 	.word	0x0000b910


	//   ....[34]....
        /*0834*/ 	.word	0x0000b950


	//   ....[35]....
        /*0838*/ 	.word	0x0000b9a0


	//   ....[36]....
        /*083c*/ 	.word	0x0000b9d0


	//   ....[37]....
        /*0840*/ 	.word	0x0000ba00


	//   ....[38]....
        /*0844*/ 	.word	0x0000ba30


	//   ....[39]....
        /*0848*/ 	.word	0x0000ba60


	//   ....[40]....
        /*084c*/ 	.word	0x0000ba90


	//   ....[41]....
        /*0850*/ 	.word	0x0000bac0


	//   ....[42]....
        /*0854*/ 	.word	0x0000bb00


	//   ....[43]....
        /*0858*/ 	.word	0x0000bb40


	//   ....[44]....
        /*085c*/ 	.word	0x0000bb70


	//   ....[45]....
        /*0860*/ 	.word	0x0000bbb0


	//   ....[46]....
        /*0864*/ 	.word	0x0000bbf0


	//   ....[47]....
        /*0868*/ 	.word	0x0000bc40


	//   ....[48]....
        /*086c*/ 	.word	0x0000bc70


	//   ....[49]....
        /*0870*/ 	.word	0x0000bca0


	//   ....[50]....
        /*0874*/ 	.word	0x0000bcd0


	//   ....[51]....
        /*0878*/ 	.word	0x0000bd00


	//   ....[52]....
        /*087c*/ 	.word	0x0000bd30


	//   ....[53]....
        /*0880*/ 	.word	0x0000bd60


	//   ....[54]....
        /*0884*/ 	.word	0x0000bd90


	//   ....[55]....
        /*0888*/ 	.word	0x0000bdc0


	//   ....[56]....
        /*088c*/ 	.word	0x0000bdf0


	//   ....[57]....
        /*0890*/ 	.word	0x0000be10


	//   ....[58]....
        /*0894*/ 	.word	0x0000be20


	//   ....[59]....
        /*0898*/ 	.word	0x0000be30


	//   ....[60]....
        /*089c*/ 	.word	0x0000be40


	//   ....[61]....
        /*08a0*/ 	.word	0x0000be50


	//   ....[62]....
        /*08a4*/ 	.word	0x0000be60


	//   ....[63]....
        /*08a8*/ 	.word	0x0000be70


	//   ....[64]....
        /*08ac*/ 	.word	0x0000be80


	//   ....[65]....
        /*08b0*/ 	.word	0x0000bea0


	//   ....[66]....
        /*08b4*/ 	.word	0x0000beb0


	//   ....[67]....
        /*08b8*/ 	.word	0x0000bec0


	//   ....[68]....
        /*08bc*/ 	.word	0x0000bed0


	//   ....[69]....
        /*08c0*/ 	.word	0x0000bee0


	//   ....[70]....
        /*08c4*/ 	.word	0x0000bef0


	//   ....[71]....
        /*08c8*/ 	.word	0x0000bf00


	//   ....[72]....
        /*08cc*/ 	.word	0x0000bf10


	//   ....[73]....
        /*08d0*/ 	.word	0x0000bf20


	//   ....[74]....
        /*08d4*/ 	.word	0x0000bf30


	//   ....[75]....
        /*08d8*/ 	.word	0x0000bf40


	//   ....[76]....
        /*08dc*/ 	.word	0x0000bf50


	//   ....[77]....
        /*08e0*/ 	.word	0x0000bf60


	//   ....[78]....
        /*08e4*/ 	.word	0x0000bf70


	//   ....[79]....
        /*08e8*/ 	.word	0x0000bf80


	//   ....[80]....
        /*08ec*/ 	.word	0x0000bf90


	//   ....[81]....
        /*08f0*/ 	.word	0x0000bfa0


	//   ....[82]....
        /*08f4*/ 	.word	0x0000bfb0


	//   ....[83]....
        /*08f8*/ 	.word	0x0000bfc0


	//   ....[84]....
        /*08fc*/ 	.word	0x0000bfd0


	//   ....[85]....
        /*0900*/ 	.word	0x0000bfe0


	//   ....[86]....
        /*0904*/ 	.word	0x0000bff0


	//   ....[87]....
        /*0908*/ 	.word	0x0000c000


	//   ....[88]....
        /*090c*/ 	.word	0x0000c010


	//   ....[89]....
        /*0910*/ 	.word	0x0000c020


	//   ....[90]....
        /*0914*/ 	.word	0x0000c030


	//   ....[91]....
        /*0918*/ 	.word	0x0000c040


	//   ....[92]....
        /*091c*/ 	.word	0x0000c050


	//   ....[93]....
        /*0920*/ 	.word	0x0000c060


	//   ....[94]....
        /*0924*/ 	.word	0x0000c070


	//   ....[95]....
        /*0928*/ 	.word	0x0000c080


	//   ....[96]....
        /*092c*/ 	.word	0x0000c0a0


	//   ....[97]....
        /*0930*/ 	.word	0x0000c0d0


	//   ....[98]....
        /*0934*/ 	.word	0x0000c0e0


	//   ....[99]....
        /*0938*/ 	.word	0x0000c0f0


	//   ....[100]....
        /*093c*/ 	.word	0x0000c100


	//   ....[101]....
        /*0940*/ 	.word	0x0000c110


	//   ....[102]....
        /*0944*/ 	.word	0x0000c120


	//   ....[103]....
        /*0948*/ 	.word	0x0000c130


	//   ....[104]....
        /*094c*/ 	.word	0x0000c140


	//   ....[105]....
        /*0950*/ 	.word	0x0000c150


	//   ....[106]....
        /*0954*/ 	.word	0x0000c160


	//   ....[107]....
        /*0958*/ 	.word	0x0000c180


	//   ....[108]....
        /*095c*/ 	.word	0x0000c1a0


	//   ....[109]....
        /*0960*/ 	.word	0x0000c1b0


	//   ....[110]....
        /*0964*/ 	.word	0x0000c1c0


	//   ....[111]....
        /*0968*/ 	.word	0x0000c1d0


	//   ....[112]....
        /*096c*/ 	.word	0x0000c1e0


	//   ....[113]....
        /*0970*/ 	.word	0x0000c1f0


	//   ....[114]....
        /*0974*/ 	.word	0x0000c200


	//   ....[115]....
        /*0978*/ 	.word	0x0000c220


	//   ....[116]....
        /*097c*/ 	.word	0x0000c230


	//   ....[117]....
        /*0980*/ 	.word	0x0000c260


	//   ....[118]....
        /*0984*/ 	.word	0x0000c270


	//   ....[119]....
        /*0988*/ 	.word	0x0000c280


	//   ....[120]....
        /*098c*/ 	.word	0x0000c290


	//   ....[121]....
        /*0990*/ 	.word	0x0000c2a0


	//   ....[122]....
        /*0994*/ 	.word	0x0000c2b0


	//   ....[123]....
        /*0998*/ 	.word	0x0000c2c0


	//   ....[124]....
        /*099c*/ 	.word	0x0000c2d0


	//   ....[125]....
        /*09a0*/ 	.word	0x0000c2f0


	//   ....[126]....
        /*09a4*/ 	.word	0x0000c300


	//   ....[127]....
        /*09a8*/ 	.word	0x0000c320


	//   ....[128]....
        /*09ac*/ 	.word	0x0000c340


	//   ....[129]....
        /*09b0*/ 	.word	0x0000c350


	//   ....[130]....
        /*09b4*/ 	.word	0x0000c360


	//   ....[131]....
        /*09b8*/ 	.word	0x0000c380


	//   ....[132]....
        /*09bc*/ 	.word	0x0000c3a0


	//   ....[133]....
        /*09c0*/ 	.word	0x0000c3c0


	//   ....[134]....
        /*09c4*/ 	.word	0x0000c3f0


	//   ....[135]....
        /*09c8*/ 	.word	0x0000c420


	//   ....[136]....
        /*09cc*/ 	.word	0x0000c450


	//   ....[137]....
        /*09d0*/ 	.word	0x0000c470


	//   ....[138]....
        /*09d4*/ 	.word	0x0000c490


	//   ....[139]....
        /*09d8*/ 	.word	0x0000c4c0


	//   ....[140]....
        /*09dc*/ 	.word	0x0000c4f0


	//   ....[141]....
        /*09e0*/ 	.word	0x0000c520


	//   ....[142]....
        /*09e4*/ 	.word	0x0000c530


	//   ....[143]....
        /*09e8*/ 	.word	0x0000c540


	//   ....[144]....
        /*09ec*/ 	.word	0x0000c560


	//   ....[145]....
        /*09f0*/ 	.word	0x0000c590


	//   ....[146]....
        /*09f4*/ 	.word	0x0000c5c0


	//   ....[147]....
        /*09f8*/ 	.word	0x0000c5f0


	//   ....[148]....
        /*09fc*/ 	.word	0x0000c620


	//   ....[149]....
        /*0a00*/ 	.word	0x0000c650


	//   ....[150]....
        /*0a04*/ 	.word	0x0000c680


	//   ....[151]....
        /*0a08*/ 	.word	0x0000c6b0


	//   ....[152]....
        /*0a0c*/ 	.word	0x0000c6e0


	//   ....[153]....
        /*0a10*/ 	.word	0x0000c710


	//   ....[154]....
        /*0a14*/ 	.word	0x0000c740


	//   ....[155]....
        /*0a18*/ 	.word	0x0000c770


	//   ....[156]....
        /*0a1c*/ 	.word	0x0000d660


	//   ....[157]....
        /*0a20*/ 	.word	0x0000d670


	//   ....[158]....
        /*0a24*/ 	.word	0x0000d680


	//   ....[159]....
        /*0a28*/ 	.word	0x0000d690


	//   ....[160]....
        /*0a2c*/ 	.word	0x0000e130


	//   ....[161]....
        /*0a30*/ 	.word	0x0000e160


	//   ....[162]....
        /*0a34*/ 	.word	0x0000e300


	//   ....[163]....
        /*0a38*/ 	.word	0x0000e320


	//   ....[164]....
        /*0a3c*/ 	.word	0x0000e460


	//   ....[165]....
        /*0a40*/ 	.word	0x0000e480


	//   ....[166]....
        /*0a44*/ 	.word	0x0000e5d0


	//   ....[167]....
        /*0a48*/ 	.word	0x0000e5f0


	//   ....[168]....
        /*0a4c*/ 	.word	0x0000ebe0


	//   ....[169]....
        /*0a50*/ 	.word	0x0000ec20


	//   ....[170]....
        /*0a54*/ 	.word	0x0000f6f0


	//   ....[171]....
        /*0a58*/ 	.word	0x0000f700


	//   ....[172]....
        /*0a5c*/ 	.word	0x00010900


	//   ....[173]....
        /*0a60*/ 	.word	0x00010930


	//   ....[174]....
        /*0a64*/ 	.word	0x00010aa0


	//   ....[175]....
        /*0a68*/ 	.word	0x00010ac0


	//   ....[176]....
        /*0a6c*/ 	.word	0x00010c00


	//   ....[177]....
        /*0a70*/ 	.word	0x00010c20


	//   ....[178]....
        /*0a74*/ 	.word	0x00010d70


	//   ....[179]....
        /*0a78*/ 	.word	0x00010d90


	//   ....[180]....
        /*0a7c*/ 	.word	0x00010f60


	//   ....[181]....
        /*0a80*/ 	.word	0x00011190


	//   ....[182]....
        /*0a84*/ 	.word	0x000111d0


	//   ....[183]....
        /*0a88*/ 	.word	0x00011210


	//   ....[184]....
        /*0a8c*/ 	.word	0x00011240


	//   ....[185]....
        /*0a90*/ 	.word	0x00011270


	//   ....[186]....
        /*0a94*/ 	.word	0x000112a0


	//   ....[187]....
        /*0a98*/ 	.word	0x00011430


	//   ....[188]....
        /*0a9c*/ 	.word	0x00011460


	//   ....[189]....
        /*0aa0*/ 	.word	0x000114a0


	//   ....[190]....
        /*0aa4*/ 	.word	0x000114d0


	//   ....[191]....
        /*0aa8*/ 	.word	0x00011500


	//   ....[192]....
        /*0aac*/ 	.word	0x00011530


	//   ....[193]....
        /*0ab0*/ 	.word	0x000115d0


	//   ....[194]....
        /*0ab4*/ 	.word	0x00011620


	//   ....[195]....
        /*0ab8*/ 	.word	0x00011630


	//   ....[196]....
        /*0abc*/ 	.word	0x00011670


	//   ....[197]....
        /*0ac0*/ 	.word	0x000133f0


	//   ....[198]....
        /*0ac4*/ 	.word	0x00014060


	//   ....[199]....
        /*0ac8*/ 	.word	0x00014070


	//   ....[200]....
        /*0acc*/ 	.word	0x00014090


	//   ....[201]....
        /*0ad0*/ 	.word	0x000140d0


	//   ....[202]....
        /*0ad4*/ 	.word	0x000141e0


	//   ....[203]....
        /*0ad8*/ 	.word	0x000141f0


	//   ....[204]....
        /*0adc*/ 	.word	0x00014280


	//   ....[205]....
        /*0ae0*/ 	.word	0x00014290


	//   ....[206]....
        /*0ae4*/ 	.word	0x00014320


	//   ....[207]....
        /*0ae8*/ 	.word	0x00014330


	//   ....[208]....
        /*0aec*/ 	.word	0x000143c0


	//   ....[209]....
        /*0af0*/ 	.word	0x000143d0


	//   ....[210]....
        /*0af4*/ 	.word	0x00014460


	//   ....[211]....
        /*0af8*/ 	.word	0x00014470


	//   ....[212]....
        /*0afc*/ 	.word	0x00014480


	//   ....[213]....
        /*0b00*/ 	.word	0x00014490


	//   ....[214]....
        /*0b04*/ 	.word	0x00016cd0


	//   ....[215]....
        /*0b08*/ 	.word	0x00016d30


	//   ....[216]....
        /*0b0c*/ 	.word	0x00016d60


	//   ....[217]....
        /*0b10*/ 	.word	0x00016d90


	//   ....[218]....
        /*0b14*/ 	.word	0x00016dc0


	//   ....[219]....
        /*0b18*/ 	.word	0x00016df0


	//   ....[220]....
        /*0b1c*/ 	.word	0x00016e20


	//   ....[221]....
        /*0b20*/ 	.word	0x00016e30


	//   ....[222]....
        /*0b24*/ 	.word	0x00016fa0


	//   ....[223]....
        /*0b28*/ 	.word	0x00016fd0


	//   ....[224]....
        /*0b2c*/ 	.word	0x00017000


	//   ....[225]....
        /*0b30*/ 	.word	0x00017030


	//   ....[226]....
        /*0b34*/ 	.word	0x00017060


	//   ....[227]....
        /*0b38*/ 	.word	0x00017090


	//   ....[228]....
        /*0b3c*/ 	.word	0x00017110


	//   ....[229]....
        /*0b40*/ 	.word	0x00017150


	//   ....[230]....
        /*0b44*/ 	.word	0x00017170


	//   ....[231]....
        /*0b48*/ 	.word	0x000171b0


	//   ....[232]....
        /*0b4c*/ 	.word	0x00017c90


	//   ....[233]....
        /*0b50*/ 	.word	0x00018290


	//   ....[234]....
        /*0b54*/ 	.word	0x00018470


	//   ....[235]....
        /*0b58*/ 	.word	0x000184e0


	//   ....[236]....
        /*0b5c*/ 	.word	0x00018540


	//   ....[237]....
        /*0b60*/ 	.word	0x000185e0


	//   ....[238]....
        /*0b64*/ 	.word	0x000186a0


	//   ....[239]....
        /*0b68*/ 	.word	0x000187b0


	//   ....[240]....
        /*0b6c*/ 	.word	0x00018810


	//   ....[241]....
        /*0b70*/ 	.word	0x00018910


	//   ....[242]....
        /*0b74*/ 	.word	0x00018970


	//   ....[243]....
        /*0b78*/ 	.word	0x00018a70


	//   ....[244]....
        /*0b7c*/ 	.word	0x00018ad0


	//   ....[245]....
        /*0b80*/ 	.word	0x00018bd0


	//   ....[246]....
        /*0b84*/ 	.word	0x00018c30


	//   ....[247]....
        /*0b88*/ 	.word	0x00018d10


	//   ....[248]....
        /*0b8c*/ 	.word	0x00018d90


	//   ....[249]....
        /*0b90*/ 	.word	0x00018e70


	//   ....[250]....
        /*0b94*/ 	.word	0x000191c0


	//----- nvinfo : EIATTR_REG_RECONFIG
	.align		4
.L_543:
        /*0b98*/ 	.byte	0x01, 0x54
	.zero		2


	//----- nvinfo : EIATTR_SYSCALL_OFFSETS
	.align		4
        /*0b9c*/ 	.byte	0x04, 0x46
        /*0b9e*/ 	.short	(.L_545 - .L_544)


	//   ....[0]....
.L_544:
        /*0ba0*/ 	.word	0x00002310


	//   ....[1]....
        /*0ba4*/ 	.word	0x00012e60


	//   ....[2]....
        /*0ba8*/ 	.word	0x00012fc0


	//   ....[3]....
        /*0bac*/ 	.word	0x00013120


	//   ....[4]....
        /*0bb0*/ 	.word	0x00013260


	//   ....[5]....
        /*0bb4*/ 	.word	0x00013c90


	//----- nvinfo : EIATTR_MBARRIER_INSTR_OFFSETS
	.align		4
.L_545:
        /*0bb8*/ 	.byte	0x04, 0x39
        /*0bba*/ 	.short	(.L_547 - .L_546)


	//   ....[0]....
.L_546:
        /*0bbc*/ 	.word	0x00000270
        /*0bc0*/ 	.word	0x000000ff
        /*0bc4*/ 	.word	0x00038800
        /*0bc8*/ 	.short	0x0100
        /*0bca*/ 	.byte	0x08
	.zero		1


	//   ....[1]....
        /*0bcc*/ 	.word	0x00000280
        /*0bd0*/ 	.word	0x000000ff
        /*0bd4*/ 	.word	0x00038820
        /*0bd8*/ 	.short	0x0100
        /*0bda*/ 	.byte	0x08
	.zero		1


	//   ....[2]....
        /*0bdc*/ 	.word	0x00000370
        /*0be0*/ 	.word	0x000000ff
        /*0be4*/ 	.word	0x00038830
        /*0be8*/ 	.short	0x0100
        /*0bea*/ 	.byte	0x08
	.zero		1


	//   ....[3]....
        /*0bec*/ 	.word	0x00000380
        /*0bf0*/ 	.word	0x000000ff
        /*0bf4*/ 	.word	0x00038840
        /*0bf8*/ 	.short	0x0100
        /*0bfa*/ 	.byte	0x08
	.zero		1


	//   ....[4]....
        /*0bfc*/ 	.word	0x00000390
        /*0c00*/ 	.word	0x000000ff
        /*0c04*/ 	.word	0x00038838
        /*0c08*/ 	.short	0x0100
        /*0c0a*/ 	.byte	0x08
	.zero		1


	//   ....[5]....
        /*0c0c*/ 	.word	0x000003a0
        /*0c10*/ 	.word	0x000000ff
        /*0c14*/ 	.word	0x00038848
        /*0c18*/ 	.short	0x0100
        /*0c1a*/ 	.byte	0x08
	.zero		1


	//   ....[6]....
        /*0c1c*/ 	.word	0x000004d0
        /*0c20*/ 	.word	0x000000ff
        /*0c24*/ 	.word	0x00038850
        /*0c28*/ 	.short	0x0100
        /*0c2a*/ 	.byte	0x08
	.zero		1


	//   ....[7]....
        /*0c2c*/ 	.word	0x000004e0
        /*0c30*/ 	.word	0x000000ff
        /*0c34*/ 	.word	0x00038860
        /*0c38*/ 	.short	0x0100
        /*0c3a*/ 	.byte	0x08
	.zero		1


	//   ....[8]....
        /*0c3c*/ 	.word	0x000004f0
        /*0c40*/ 	.word	0x000000ff
        /*0c44*/ 	.word	0x00038858
        /*0c48*/ 	.short	0x0100
        /*0c4a*/ 	.byte	0x08
	.zero		1


	//   ....[9]....
        /*0c4c*/ 	.word	0x00000500
        /*0c50*/ 	.word	0x000000ff
        /*0c54*/ 	.word	0x00038868
        /*0c58*/ 	.short	0x0100
        /*0c5a*/ 	.byte	0x08
	.zero		1


	//   ....[10]....
        /*0c5c*/ 	.word	0x000005f0
        /*0c60*/ 	.word	0x000000ff
        /*0c64*/ 	.word	0x00038870
        /*0c68*/ 	.short	0x0100
        /*0c6a*/ 	.byte	0x06
	.zero		1


	//   ....[11]....
        /*0c6c*/ 	.word	0x00000600
        /*0c70*/ 	.word	0x000000ff
        /*0c74*/ 	.word	0x00038880
        /*0c78*/ 	.short	0x0100
        /*0c7a*/ 	.byte	0x06
	.zero		1


	//   ....[12]....
        /*0c7c*/ 	.word	0x00000610
        /*0c80*/ 	.word	0x000000ff
        /*0c84*/ 	.word	0x00038878
        /*0c88*/ 	.short	0x0100
        /*0c8a*/ 	.byte	0x06
	.zero		1


	//   ....[13]....
        /*0c8c*/ 	.word	0x00000620
        /*0c90*/ 	.word	0x000000ff
        /*0c94*/ 	.word	0x00038888
        /*0c98*/ 	.short	0x0100
        /*0c9a*/ 	.byte	0x06
	.zero		1


	//   ....[14]....
        /*0c9c*/ 	.word	0x00000750
        /*0ca0*/ 	.word	0x000000ff
        /*0ca4*/ 	.word	0x00038890
        /*0ca8*/ 	.short	0x0100
        /*0caa*/ 	.byte	0x08
	.zero		1


	//   ....[15]....
        /*0cac*/ 	.word	0x00000760
        /*0cb0*/ 	.word	0x000000ff
        /*0cb4*/ 	.word	0x000388a0
        /*0cb8*/ 	.short	0x0100
        /*0cba*/ 	.byte	0x08
	.zero		1


	//   ....[16]....
        /*0cbc*/ 	.word	0x00000770
        /*0cc0*/ 	.word	0x000000ff
        /*0cc4*/ 	.word	0x00038898
        /*0cc8*/ 	.short	0x0100
        /*0cca*/ 	.byte	0x08
	.zero		1


	//   ....[17]....
        /*0ccc*/ 	.word	0x00000780
        /*0cd0*/ 	.word	0x000000ff
        /*0cd4*/ 	.word	0x000388a8
        /*0cd8*/ 	.short	0x0100
        /*0cda*/ 	.byte	0x08
	.zero		1


	//   ....[18]....
        /*0cdc*/ 	.word	0x000008b0
        /*0ce0*/ 	.word	0x000000ff
        /*0ce4*/ 	.word	0x000388b0
        /*0ce8*/ 	.short	0x0100
        /*0cea*/ 	.byte	0x08
	.zero		1


	//   ....[19]....
        /*0cec*/ 	.word	0x000008c0
        /*0cf0*/ 	.word	0x000000ff
        /*0cf4*/ 	.word	0x000388c0
        /*0cf8*/ 	.short	0x0100
        /*0cfa*/ 	.byte	0x08
	.zero		1


	//   ....[20]....
        /*0cfc*/ 	.word	0x000008d0
        /*0d00*/ 	.word	0x000000ff
        /*0d04*/ 	.word	0x000388b8
        /*0d08*/ 	.short	0x0100
        /*0d0a*/ 	.byte	0x08
	.zero		1


	//   ....[21]....
        /*0d0c*/ 	.word	0x000008e0
        /*0d10*/ 	.word	0x000000ff
        /*0d14*/ 	.word	0x000388c8
        /*0d18*/ 	.short	0x0100
        /*0d1a*/ 	.byte	0x08
	.zero		1


	//   ....[22]....
        /*0d1c*/ 	.word	0x00002390
        /*0d20*/ 	.word	0x000000ff
        /*0d24*/ 	.word	0x00038800
        /*0d28*/ 	.short	0x010a
        /*0d2a*/ 	.byte	0x29
	.zero		1


	//   ....[23]....
        /*0d2c*/ 	.word	0x00002410
        /*0d30*/ 	.word	0x00000003
        /*0d34*/ 	.word	0x00038830
        /*0d38*/ 	.short	0x010a
        /*0d3a*/ 	.byte	0x3f
	.zero		1


	//   ....[24]....
        /*0d3c*/ 	.word	0x00002470
        /*0d40*/ 	.word	0x00000003
        /*0d44*/ 	.word	0x00038830
        /*0d48*/ 	.short	0x010a
        /*0d4a*/ 	.byte	0x3f
	.zero		1


	//   ....[25]....
        /*0d4c*/ 	.word	0x00002ca0
        /*0d50*/ 	.word	0x00000003
        /*0d54*/ 	.word	0x00000000
        /*0d58*/ 	.short	0x0101
        /*0d5a*/ 	.byte	0x3f
	.zero		1


	//   ....[26]....
        /*0d5c*/ 	.word	0x00004e80
        /*0d60*/ 	.word	0x000000ff
        /*0d64*/ 	.word	0x00038830
        /*0d68*/ 	.short	0x010a
        /*0d6a*/ 	.byte	0x06
	.zero		1


	//   ....[27]....
        /*0d6c*/ 	.word	0x00004ec0
        /*0d70*/ 	.word	0x000000ff
        /*0d74*/ 	.word	0x00038830
        /*0d78*/ 	.short	0x010a
        /*0d7a*/ 	.byte	0x06
	.zero		1


	//   ....[28]....
        /*0d7c*/ 	.word	0x00005230
        /*0d80*/ 	.word	0x000000ff
        /*0d84*/ 	.word	0x00038850
        /*0d88*/ 	.short	0x010a
        /*0d8a*/ 	.byte	0x06
	.zero		1


	//   ....[29]....
        /*0d8c*/ 	.word	0x00005270
        /*0d90*/ 	.word	0x000000ff
        /*0d94*/ 	.word	0x00038850
        /*0d98*/ 	.short	0x010a
        /*0d9a*/ 	.byte	0x06
	.zero		1


	//   ....[30]....
        /*0d9c*/ 	.word	0x00006b20
        /*0da0*/ 	.word	0x000000c5
        /*0da4*/ 	.word	0x00000000
        /*0da8*/ 	.short	0x0101
        /*0daa*/ 	.byte	0x3f
	.zero		1


	//   ....[31]....
        /*0dac*/ 	.word	0x00007090
        /*0db0*/ 	.word	0x000000ff
        /*0db4*/ 	.word	0x00000000
        /*0db8*/ 	.short	0x0101
        /*0dba*/ 	.byte	0x06
	.zero		1


	//   ....[32]....
        /*0dbc*/ 	.word	0x00007bb0
        /*0dc0*/ 	.word	0x000000ff
        /*0dc4*/ 	.word	0x00038830
        /*0dc8*/ 	.short	0x010a
        /*0dca*/ 	.byte	0x06
	.zero		1


	//   ....[33]....
        /*0dcc*/ 	.word	0x00007bf0
        /*0dd0*/ 	.word	0x000000ff
        /*0dd4*/ 	.word	0x00038830
        /*0dd8*/ 	.short	0x010a
        /*0dda*/ 	.byte	0x06
	.zero		1


	//   ....[34]....
        /*0ddc*/ 	.word	0x00007f30
        /*0de0*/ 	.word	0x000000ff
        /*0de4*/ 	.word	0x00038850
        /*0de8*/ 	.short	0x010a
        /*0dea*/ 	.byte	0x06
	.zero		1


	//   ....[35]....
        /*0dec*/ 	.word	0x00007f70
        /*0df0*/ 	.word	0x000000ff
        /*0df4*/ 	.word	0x00038850
        /*0df8*/ 	.short	0x010a
        /*0dfa*/ 	.byte	0x06
	.zero		1


	//   ....[36]....
        /*0dfc*/ 	.word	0x00008ef0
        /*0e00*/ 	.word	0x000000c4
        /*0e04*/ 	.word	0x00000000
        /*0e08*/ 	.short	0x0101
        /*0e0a*/ 	.byte	0x3f
	.zero		1


	//   ....[37]....
        /*0e0c*/ 	.word	0x00009430
        /*0e10*/ 	.word	0x000000ff
        /*0e14*/ 	.word	0x00000000
        /*0e18*/ 	.short	0x0101
        /*0e1a*/ 	.byte	0x06
	.zero		1


	//   ....[38]....
        /*0e1c*/ 	.word	0x00009e80
        /*0e20*/ 	.word	0x000000ff
        /*0e24*/ 	.word	0x00038850
        /*0e28*/ 	.short	0x010a
        /*0e2a*/ 	.byte	0x05
	.zero		1


	//   ....[39]....
        /*0e2c*/ 	.word	0x00009ec0
        /*0e30*/ 	.word	0x000000ff
        /*0e34*/ 	.word	0x00038850
        /*0e38*/ 	.short	0x010a
        /*0e3a*/ 	.byte	0x05
	.zero		1


	//   ....[40]....
        /*0e3c*/ 	.word	0x0000a460
        /*0e40*/ 	.word	0x000000ff
        /*0e44*/ 	.word	0x00000000
        /*0e48*/ 	.short	0x0101
        /*0e4a*/ 	.byte	0x04
	.zero		1


	//   ....[41]....
        /*0e4c*/ 	.word	0x0000e140
        /*0e50*/ 	.word	0x000000ff
        /*0e54*/ 	.word	0x00000000
        /*0e58*/ 	.short	0x0101
        /*0e5a*/ 	.byte	0x08
	.zero		1


	//   ....[42]....
        /*0e5c*/ 	.word	0x0000e9f0
        /*0e60*/ 	.word	0x000000ff
        /*0e64*/ 	.word	0x00000000
        /*0e68*/ 	.short	0x0101
        /*0e6a*/ 	.byte	0x08
	.zero		1


	//   ....[43]....
        /*0e6c*/ 	.word	0x00013660
        /*0e70*/ 	.word	0x00000002
        /*0e74*/ 	.word	0x00038880
        /*0e78*/ 	.short	0x010a
        /*0e7a*/ 	.byte	0x3f
	.zero		1


	//   ....[44]....
        /*0e7c*/ 	.word	0x00013870
        /*0e80*/ 	.word	0x00000002
        /*0e84*/ 	.word	0x00038840
        /*0e88*/ 	.short	0x010a
        /*0e8a*/ 	.byte	0x3f
	.zero		1


	//   ....[45]....
        /*0e8c*/ 	.word	0x000145c0
        /*0e90*/ 	.word	0x00000011
        /*0e94*/ 	.word	0x00038800
        /*0e98*/ 	.short	0x0107
        /*0e9a*/ 	.byte	0x3f
	.zero		1


	//   ....[46]....
        /*0e9c*/ 	.word	0x000146c0
        /*0ea0*/ 	.word	0x00000011
        /*0ea4*/ 	.word	0x00038800
        /*0ea8*/ 	.short	0x0101
        /*0eaa*/ 	.byte	0x3f
	.zero		1


	//   ....[47]....
        /*0eac*/ 	.word	0x000146e0
        /*0eb0*/ 	.word	0x00000011
        /*0eb4*/ 	.word	0x00038820
        /*0eb8*/ 	.short	0x010a
        /*0eba*/ 	.byte	0x3f
	.zero		1


	//   ....[48]....
        /*0ebc*/ 	.word	0x00014a00
        /*0ec0*/ 	.word	0x00000006
        /*0ec4*/ 	.word	0x00038880
        /*0ec8*/ 	.short	0x010a
        /*0eca*/ 	.byte	0x3f
	.zero		1


	//   ....[49]....
        /*0ecc*/ 	.word	0x00014d60
        /*0ed0*/ 	.word	0x00000006
        /*0ed4*/ 	.word	0x00038840
        /*0ed8*/ 	.short	0x010a
        /*0eda*/ 	.byte	0x3f
	.zero		1


	//   ....[50]....
        /*0edc*/ 	.word	0x00015120
        /*0ee0*/ 	.word	0x00000013
        /*0ee4*/ 	.word	0x00038870
        /*0ee8*/ 	.short	0x010a
        /*0eea*/ 	.byte	0x3f
	.zero		1


	//   ....[51]....
        /*0eec*/ 	.word	0x00015190
        /*0ef0*/ 	.word	0x00000013
        /*0ef4*/ 	.word	0x00038860
        /*0ef8*/ 	.short	0x010a
        /*0efa*/ 	.byte	0x3f
	.zero		1


	//   ....[52]....
        /*0efc*/ 	.word	0x00015c20
        /*0f00*/ 	.word	0x00000013
        /*0f04*/ 	.word	0x00038850
        /*0f08*/ 	.short	0x0101
        /*0f0a*/ 	.byte	0x3f
	.zero		1


	//   ....[53]....
        /*0f0c*/ 	.word	0x00015ca0
        /*0f10*/ 	.word	0x00000013
        /*0f14*/ 	.word	0x00000000
        /*0f18*/ 	.short	0x0101
        /*0f1a*/ 	.byte	0x3f
	.zero		1


	//   ....[54]....
        /*0f1c*/ 	.word	0x00015ee0
        /*0f20*/ 	.word	0x00000002
        /*0f24*/ 	.word	0x00038870
        /*0f28*/ 	.short	0x010a
        /*0f2a*/ 	.byte	0x3f
	.zero		1


	//   ....[55]....
        /*0f2c*/ 	.word	0x00015f50
        /*0f30*/ 	.word	0x00000002
        /*0f34*/ 	.word	0x00038860
        /*0f38*/ 	.short	0x010a
        /*0f3a*/ 	.byte	0x3f
	.zero		1


	//   ....[56]....
        /*0f3c*/ 	.word	0x000169e0
        /*0f40*/ 	.word	0x00000002
        /*0f44*/ 	.word	0x00038850
        /*0f48*/ 	.short	0x0101
        /*0f4a*/ 	.byte	0x3f
	.zero		1


	//   ....[57]....
        /*0f4c*/ 	.word	0x00016a30
        /*0f50*/ 	.word	0x00000002
        /*0f54*/ 	.word	0x00000000
        /*0f58*/ 	.short	0x0101
        /*0f5a*/ 	.byte	0x3f
	.zero		1


	//   ....[58]....
        /*0f5c*/ 	.word	0x00017c10
        /*0f60*/ 	.word	0x00000000
        /*0f64*/ 	.word	0x00038820
        /*0f68*/ 	.short	0x010a
        /*0f6a*/ 	.byte	0x3f
	.zero		1


	//   ....[59]....
        /*0f6c*/ 	.word	0x00017dd0
        /*0f70*/ 	.word	0x00000006
        /*0f74*/ 	.word	0x00000000
        /*0f78*/ 	.short	0x010a
        /*0f7a*/ 	.byte	0x3f
	.zero		1


	//   ....[60]....
        /*0f7c*/ 	.word	0x00017e40
        /*0f80*/ 	.word	0x00000007
        /*0f84*/ 	.word	0x00000000
        /*0f88*/ 	.short	0x010a
        /*0f8a*/ 	.byte	0x3f
	.zero		1


	//   ....[61]....
        /*0f8c*/ 	.word	0x00017ea0
        /*0f90*/ 	.word	0x00000004
        /*0f94*/ 	.word	0x00038860
        /*0f98*/ 	.short	0x010a
        /*0f9a*/ 	.byte	0x3f
	.zero		1


	//   ....[62]....
        /*0f9c*/ 	.word	0x00017ef0
        /*0fa0*/ 	.word	0x00000003
        /*0fa4*/ 	.word	0x00038860
        /*0fa8*/ 	.short	0x010a
        /*0faa*/ 	.byte	0x3f
	.zero		1


	//   ....[63]....
        /*0fac*/ 	.word	0x00017f30
        /*0fb0*/ 	.word	0x00000004
        /*0fb4*/ 	.word	0x00038880
        /*0fb8*/ 	.short	0x010a
        /*0fba*/ 	.byte	0x3f
	.zero		1


	//   ....[64]....
        /*0fbc*/ 	.word	0x00017f50
        /*0fc0*/ 	.word	0x00000003
        /*0fc4*/ 	.word	0x00038880
        /*0fc8*/ 	.short	0x010a
        /*0fca*/ 	.byte	0x3f
	.zero		1


	//   ....[65]....
        /*0fcc*/ 	.word	0x00017fc0
        /*0fd0*/ 	.word	0x00000003
        /*0fd4*/ 	.word	0x00038800
        /*0fd8*/ 	.short	0x010a
        /*0fda*/ 	.byte	0x3f
	.zero		1


	//   ....[66]....
        /*0fdc*/ 	.word	0x00018010
        /*0fe0*/ 	.word	0x00000003
        /*0fe4*/ 	.word	0x00038830
        /*0fe8*/ 	.short	0x010a
        /*0fea*/ 	.byte	0x3f
	.zero		1


	//   ....[67]....
        /*0fec*/ 	.word	0x00018070
        /*0ff0*/ 	.word	0x00000007
        /*0ff4*/ 	.word	0x00038830
        /*0ff8*/ 	.short	0x010a
        /*0ffa*/ 	.byte	0x3f
	.zero		1


	//   ....[68]....
        /*0ffc*/ 	.word	0x000180d0
        /*1000*/ 	.word	0x00000002
        /*1004*/ 	.word	0x00038850
        /*1008*/ 	.short	0x010a
        /*100a*/ 	.byte	0x3f
	.zero		1


	//   ....[69]....
        /*100c*/ 	.word	0x00018130
        /*1010*/ 	.word	0x00000007
        /*1014*/ 	.word	0x00038830
        /*1018*/ 	.short	0x010a
        /*101a*/ 	.byte	0x3f
	.zero		1


	//   ....[70]....
        /*101c*/ 	.word	0x00018190
        /*1020*/ 	.word	0x00000002
        /*1024*/ 	.word	0x00038850
        /*1028*/ 	.short	0x010a
        /*102a*/ 	.byte	0x3f
	.zero		1


	//   ....[71]....
        /*102c*/ 	.word	0x000181f0
        /*1030*/ 	.word	0x00000006
        /*1034*/ 	.word	0x00038850
        /*1038*/ 	.short	0x010a
        /*103a*/ 	.byte	0x3f
	.zero		1


	//   ....[72]....
        /*103c*/ 	.word	0x00018340
        /*1040*/ 	.word	0x00000002
        /*1044*/ 	.word	0x00038880
        /*1048*/ 	.short	0x010a
        /*104a*/ 	.byte	0x3f
	.zero		1


	//   ....[73]....
        /*104c*/ 	.word	0x00018390
        /*1050*/ 	.word	0x00000002
        /*1054*/ 	.word	0x00038840
        /*1058*/ 	.short	0x010a
        /*105a*/ 	.byte	0x3f
	.zero		1


	//   ....[74]....
        /*105c*/ 	.word	0x00018eb0
        /*1060*/ 	.word	0x00000011
        /*1064*/ 	.word	0x00038820
        /*1068*/ 	.short	0x010a
        /*106a*/ 	.byte	0x3f
	.zero		1


	//   ....[75]....
        /*106c*/ 	.word	0x00018f00
        /*1070*/ 	.word	0x00000006
        /*1074*/ 	.word	0x00038880
        /*1078*/ 	.short	0x010a
        /*107a*/ 	.byte	0x3f
	.zero		1


	//   ....[76]....
        /*107c*/ 	.word	0x00018f50
        /*1080*/ 	.word	0x00000006
        /*1084*/ 	.word	0x00038840
        /*1088*/ 	.short	0x010a
        /*108a*/ 	.byte	0x3f
	.zero		1


	//   ....[77]....
        /*108c*/ 	.word	0x00018fa0
        /*1090*/ 	.word	0x00000013
        /*1094*/ 	.word	0x00038870
        /*1098*/ 	.short	0x010a
        /*109a*/ 	.byte	0x3f
	.zero		1


	//   ....[78]....
        /*109c*/ 	.word	0x00018ff0
        /*10a0*/ 	.word	0x00000013
        /*10a4*/ 	.word	0x00038860
        /*10a8*/ 	.short	0x010a
        /*10aa*/ 	.byte	0x3f
	.zero		1


	//   ....[79]....
        /*10ac*/ 	.word	0x00019040
        /*10b0*/ 	.word	0x00000002
        /*10b4*/ 	.word	0x00038870
        /*10b8*/ 	.short	0x010a
        /*10ba*/ 	.byte	0x3f
	.zero		1


	//   ....[80]....
        /*10bc*/ 	.word	0x00019090
        /*10c0*/ 	.word	0x00000002
        /*10c4*/ 	.word	0x00038860
        /*10c8*/ 	.short	0x010a
        /*10ca*/ 	.byte	0x3f
	.zero		1


	//   ....[81]....
        /*10cc*/ 	.word	0x000190e0
        /*10d0*/ 	.word	0x00000000
        /*10d4*/ 	.word	0x00038820
        /*10d8*/ 	.short	0x010a
        /*10da*/ 	.byte	0x3f
	.zero		1


	//   ....[82]....
        /*10dc*/ 	.word	0x00019280
        /*10e0*/ 	.word	0x00000006
        /*10e4*/ 	.word	0x00000000
        /*10e8*/ 	.short	0x010a
        /*10ea*/ 	.byte	0x3f
	.zero		1


	//   ....[83]....
        /*10ec*/ 	.word	0x000192d0
        /*10f0*/ 	.word	0x00000007
        /*10f4*/ 	.word	0x00000000
        /*10f8*/ 	.short	0x010a
        /*10fa*/ 	.byte	0x3f
	.zero		1


	//   ....[84]....
        /*10fc*/ 	.word	0x00019320
        /*1100*/ 	.word	0x00000004
        /*1104*/ 	.word	0x00038860
        /*1108*/ 	.short	0x010a
        /*110a*/ 	.byte	0x3f
	.zero		1


	//   ....[85]....
        /*110c*/ 	.word	0x00019370
        /*1110*/ 	.word	0x00000003
        /*1114*/ 	.word	0x00038860
        /*1118*/ 	.short	0x010a
        /*111a*/ 	.byte	0x3f
	.zero		1


	//   ....[86]....
        /*111c*/ 	.word	0x000193c0
        /*1120*/ 	.word	0x00000004
        /*1124*/ 	.word	0x00038880
        /*1128*/ 	.short	0x010a
        /*112a*/ 	.byte	0x3f
	.zero		1


	//----- nvinfo : EIATTR_NUM_MBARRIERS
	.align		4
.L_547:
        /*112c*/ 	.byte	0x03, 0x38
        /*112e*/ 	.short	0x0016


	//----- nvinfo : EIATTR_EXIT_INSTR_OFFSETS
	.align		4
        /*1130*/ 	.byte	0x04, 0x1c
        /*1132*/ 	.short	(.L_549 - .L_548)


	//   ....[0]....
.L_548:
        /*1134*/ 	.word	0x00000a80


	//   ....[1]....
        /*1138*/ 	.word	0x00010f10


	//   ....[2]....
        /*113c*/ 	.word	0x00017fa0


	//----- nvinfo : EIATTR_MAX_THREADS
	.align		4
.L_549:
        /*1140*/ 	.byte	0x04, 0x05
        /*1142*/ 	.short	(.L_551 - .L_550)
.L_550:
        /*1144*/ 	.word	0x00000180
        /*1148*/ 	.word	0x00000001
        /*114c*/ 	.word	0x00000001


	//----- nvinfo : EIATTR_CRS_STACK_SIZE
	.align		4
.L_551:
        /*1150*/ 	.byte	0x04, 0x1e
        /*1152*/ 	.short	(.L_553 - .L_552)
.L_552:
        /*1154*/ 	.word	0x00000000


	//----- nvinfo : EIATTR_CBANK_PARAM_SIZE
	.align		4
.L_553:
        /*1158*/ 	.byte	0x03, 0x19
        /*115a*/ 	.short	0x0af0


	//----- nvinfo : EIATTR_PARAM_CBANK
	.align		4
        /*115c*/ 	.byte	0x04, 0x0a
        /*115e*/ 	.short	(.L_555 - .L_554)
	.align		4
.L_554:
        /*1160*/ 	.word	index@(.nv.constant0._ZN7cutlass13device_kernelIN5flash11enable_sm90INS1_16FlashAttnFwdSm90INS1_25CollectiveMainloopFwdSm90ILi2EN4cute5tupleIJNS5_1CILi1EEES8_S8_EEENS6_IJNS7_ILi128EEESA_NS7_ILi256EEEEEELi256ENS_12float_e4m3_tEfNS_4arch4Sm90ELb1ELb0ELb0ELb1ELb0ELb0ELb0ELb1ELb1ELb1ELb1ELb0EEENS1_21CollectiveEpilogueFwdINS6_IJSA_SB_SA_EEES9_NS_10bfloat16_tESF_Li256ELb1ELb1ELb1ELb1EEENS1_36VarlenDynamicPersistentTileSchedulerILi128ELi128ELi256ELi128ELb1ELb1ELb1ELb1ELb1ELb1EEEEEEEEEvNT_6ParamsE)
        /*1164*/ 	.short	0x0210
        /*1166*/ 	.short	0x0af0


	//----- nvinfo : EIATTR_SW_WAR
	.align		4
.L_555:
        /*1168*/ 	.byte	0x04, 0x36
        /*116a*/ 	.short	(.L_557 - .L_556)
.L_556:
        /*116c*/ 	.word	0x00000008
.L_557:


//--------------------- .nv.info._ZN7cutlass13device_kernelIN5flash11enable_sm90INS1_16FlashAttnFwdSm90INS1_25CollectiveMainloopFwdSm90ILi2EN4cute5tupleIJNS5_1CILi1EEES8_S8_EEENS6_IJNS7_ILi128EEESA_NS7_ILi256EEEEEELi256ENS_12float_e4m3_tEfNS_4arch4Sm90ELb1ELb0ELb0ELb1ELb0ELb1ELb0ELb1ELb1ELb1ELb1ELb0EEENS1_21CollectiveEpilogueFwdINS6_IJSA_SB_SA_EEES9_NS_10bfloat16_tESF_Li256ELb1ELb1ELb1ELb1EEENS1_36VarlenDynamicPersistentTileSchedulerILi128ELi128ELi256ELi128ELb1ELb1ELb1ELb1ELb1ELb1EEEEEEEEEvNT_6ParamsE --------------------------
	.section	.nv.info._ZN7cutlass13device_kernelIN5flash11enable_sm90INS1_16FlashAttnFwdSm90INS1_25CollectiveMainloopFwdSm90ILi2EN4cute5tupleIJNS5_1CILi1EEES8_S8_EEENS6_IJNS7_ILi128EEESA_NS7_ILi256EEEEEELi256ENS_12float_e4m3_tEfNS_4arch4Sm90ELb1ELb0ELb0ELb1ELb0ELb1ELb0ELb1ELb1ELb1ELb1ELb0EEENS1_21CollectiveEpilogueFwdINS6_IJSA_SB_SA_EEES9_NS_10bfloat16_tESF_Li256ELb1ELb1ELb1ELb1EEENS1_36VarlenDynamicPersistentTileSchedulerILi128ELi128ELi256ELi128ELb1ELb1ELb1ELb1ELb1ELb1EEEEEEEEEvNT_6ParamsE,"",@"SHT_CUDA_INFO"
	.sectionflags	@""
	.align	4


	//----- nvinfo : EIATTR_CUDA_API_VERSION
	.align		4
        /*0000*/ 	.byte	0x04, 0x37
        /*0002*/ 	.short	(.L_559 - .L_558)
.L_558:
        /*0004*/ 	.word	0x00000082


	//----- nvinfo : EIATTR_KPARAM_INFO
	.align		4
.L_559:
        /*0008*/ 	.byte	0x04, 0x17
        /*000a*/ 	.short	(.L_561 - .L_560)
.L_560:
        /*000c*/ 	.word	0x00000000
        /*0010*/ 	.short	0x0000
        /*0012*/ 	.short	0x0070
        /*0014*/ 	.byte	0x00, 0xf0, 0x01, 0x2a


	//----- nvinfo : EIATTR_SPARSE_MMA_MASK
	.align		4
.L_561:
        /*0018*/ 	.byte	0x03, 0x50
        /*001a*/ 	.short	0x0000


	//----- nvinfo : EIATTR_MAXREG_COUNT
	.align		4
        /*001c*/ 	.byte	0x03, 0x1b
        /*001e*/ 	.short	0x00a8


	//----- nvinfo : EIATTR_NUM_BARRIERS
	.align		4
        /*0020*/ 	.byte	0x02, 0x4c
        /*0022*/ 	.byte	0x10
	.zero		1


	//----- nvinfo : EIATTR_EXTERNS
	.align		4
        /*0024*/ 	.byte	0x04, 0x0f
        /*0026*/ 	.short	(.L_563 - .L_562)


	//   ....[0]....
	.align		4
.L_562:
        /*0028*/ 	.word	index@(__assertfail)


	//----- nvinfo : EIATTR_ANNOTATIONS
	.align		4
.L_563:
        /*002c*/ 	.byte	0x04, 0x55
        /*002e*/ 	.short	(.L_565 - .L_564)


	//   ....[0]....
.L_564:
        /* <DEDUP_REMOVED lines=277> */


	//----- nvinfo : EIATTR_MERCURY_ISA_VERSION
	.align		4
.L_565:
        /*1170*/ 	.byte	0x03, 0x5f
        /*1172*/ 	.short	0x0101


	//----- nvinfo : EIATTR_UNUSED_LOAD_BYTE_OFFSET
	.align		4
        /*1174*/ 	.byte	0x04, 0x44
        /*1176*/ 	.short	(.L_567 - .L_566)


	//   ....[0]....
.L_566:
        /*1178*/ 	.word	0x00000ae0
        /*117c*/ 	.word	0x0000fff0


	//   ....[1]....
        /*1180*/ 	.word	0x00020c90
        /*1184*/ 	.word	0x0000fff0


	//----- nvinfo : EIATTR_INT_WARP_WIDE_INSTR_OFFSETS
	.align		4
.L_567:
        /*1188*/ 	.byte	0x04, 0x31
        /*118a*/ 	.short	(.L_569 - .L_568)


	//   ....[0]....
.L_568:
        /*118c*/ 	.word	0x00000190


	//   ....[1]....
        /*1190*/ 	.word	0x000001d0


	//   ....[2]....
        /*1194*/ 	.word	0x00000240


	//   ....[3]....
        /*1198*/ 	.word	0x0002b860


	//   ....[4]....
        /*119c*/ 	.word	0x0002b8c0


	//   ....[5]....
        /*11a0*/ 	.word	0x0002eb00


	//   ....[6]....
        /*11a4*/ 	.word	0x0002eb60


	//----- nvinfo : EIATTR_COOP_GROUP_MASK_REGIDS
	.align		4
.L_569:
        /*11a8*/ 	.byte	0x04, 0x29
        /*11aa*/ 	.short	(.L_571 - .L_570)


	//   ....[0]....
.L_570:
        /*11ac*/ 	.word	0xffffffff


	//   ....[1]....
        /*11b0*/ 	.word	0xffffffff


	//   ....[2]....
        /*11b4*/ 	.word	0xffffffff


	//   ....[3]....
        /*11b8*/ 	.word	0xffffffff


	//   ....[4]....
        /*11bc*/ 	.word	0xffffffff


	//   ....[5]....
        /*11c0*/ 	.word	0xffffffff


	//   ....[6]....
        /*11c4*/ 	.word	0xffffffff


	//   ....[7]....
        /*11c8*/ 	.word	0xffffffff


	//   ....[8]....
        /*11cc*/ 	.word	0xffffffff


	//   ....[9]....
        /*11d0*/ 	.word	0xffffffff


	//   ....[10]....
        /*11d4*/ 	.word	0xffffffff


	//   ....[11]....
        /*11d8*/ 	.word	0xffffffff


	//   ....[12]....
        /*11dc*/ 	.word	0xffffffff


	//   ....[13]....
        /*11e0*/ 	.word	0xffffffff


	//   ....[14]....
        /*11e4*/ 	.word	0xffffffff


	//   ....[15]....
        /*11e8*/ 	.word	0xffffffff


	//   ....[16]....
        /*11ec*/ 	.word	0xffffffff


	//   ....[17]....
        /*11f0*/ 	.word	0xffffffff


	//   ....[18]....
        /*11f4*/ 	.word	0xffffffff


	//   ....[19]....
        /*11f8*/ 	.word	0xffffffff


	//   ....[20]....
        /*11fc*/ 	.word	0xffffffff


	//   ....[21]....
        /*1200*/ 	.word	0xffffffff


	//   ....[22]....
        /*1204*/ 	.word	0xffffffff


	//   ....[23]....
        /*1208*/ 	.word	0xffffffff


	//   ....[24]....
        /*120c*/ 	.word	0xffffffff


	//   ....[25]....
        /*1210*/ 	.word	0xffffffff


	//   ....[26]....
        /*1214*/ 	.word	0xffffffff


	//   ....[27]....
        /*1218*/ 	.word	0xffffffff


	//   ....[28]....
        /*121c*/ 	.word	0xffffffff


	//   ....[29]....
        /*1220*/ 	.word	0xffffffff


	//   ....[30]....
        /*1224*/ 	.word	0xffffffff


	//   ....[31]....
        /*1228*/ 	.word	0xffffffff


	//   ....[32]....
        /*122c*/ 	.word	0xffffffff


	//   ....[33]....
        /*1230*/ 	.word	0xffffffff


	//   ....[34]....
        /*1234*/ 	.word	0xffffffff


	//   ....[35]....
        /*1238*/ 	.word	0xffffffff


	//   ....[36]....
        /*123c*/ 	.word	0xffffffff


	//   ....[37]....
        /*1240*/ 	.word	0xffffffff


	//   ....[38]....
        /*1244*/ 	.word	0xffffffff


	//   ....[39]....
        /*1248*/ 	.word	0xffffffff


	//   ....[40]....
        /*124c*/ 	.word	0xffffffff


	//   ....[41]....
        /*1250*/ 	.word	0xffffffff


	//   ....[42]....
        /*1254*/ 	.word	0xffffffff


	//   ....[43]....
        /*1258*/ 	.word	0xffffffff


	//   ....[44]....
        /*125c*/ 	.word	0xffffffff


	//   ....[45]....
        /*1260*/ 	.word	0xffffffff


	//   ....[46]....
        /*1264*/ 	.word	0xffffffff


	//   ....[47]....
        /*1268*/ 	.word	0xffffffff


	//   ....[48]....
        /*126c*/ 	.word	0xffffffff


	//   ....[49]....
        /*1270*/ 	.word	0xffffffff


	//   ....[50]....
        /*1274*/ 	.word	0xffffffff


	//   ....[51]....
        /*1278*/ 	.word	0xffffffff


	//   ....[52]....
        /*127c*/ 	.word	0xffffffff


	//   ....[53]....
        /*1280*/ 	.word	0xffffffff


	//   ....[54]....
        /*1284*/ 	.word	0xffffffff


	//   ....[55]....
        /*1288*/ 	.word	0xffffffff


	//   ....[56]....
        /*128c*/ 	.word	0xffffffff


	//   ....[57]....
        /*1290*/ 	.word	0xffffffff


	//   ....[58]....
        /*1294*/ 	.word	0xffffffff


	//   ....[59]....
        /*1298*/ 	.word	0xffffffff


	//   ....[60]....
        /*129c*/ 	.word	0xffffffff


	//   ....[61]....
        /*12a0*/ 	.word	0xffffffff


	//   ....[62]....
        /*12a4*/ 	.word	0xffffffff


	//   ....[63]....
        /*12a8*/ 	.word	0xffffffff


	//   ....[64]....
        /*12ac*/ 	.word	0xffffffff


	//   ....[65]....
        /*12b0*/ 	.word	0xffffffff


	//   ....[66]....
        /*12b4*/ 	.word	0xffffffff


	//   ....[67]....
        /*12b8*/ 	.word	0xffffffff


	//   ....[68]....
        /*12bc*/ 	.word	0xffffffff


	//   ....[69]....
        /*12c0*/ 	.word	0xffffffff


	//   ....[70]....
        /*12c4*/ 	.word	0xffffffff


	//   ....[71]....
        /*12c8*/ 	.word	0xffffffff


	//   ....[72]....
        /*12cc*/ 	.word	0xffffffff


	//   ....[73]....
        /*12d0*/ 	.word	0xffffffff


	//   ....[74]....
        /*12d4*/ 	.word	0xffffffff


	//   ....[75]....
        /*12d8*/ 	.word	0xffffffff


	//   ....[76]....
        /*12dc*/ 	.word	0xffffffff


	//   ....[77]....
        /*12e0*/ 	.word	0xffffffff


	//   ....[78]....
        /*12e4*/ 	.word	0xffffffff


	//   ....[79]....
        /*12e8*/ 	.word	0xffffffff


	//   ....[80]....
        /*12ec*/ 	.word	0xffffffff


	//   ....[81]....
        /*12f0*/ 	.word	0xffffffff


	//   ....[82]....
        /*12f4*/ 	.word	0xffffffff


	//   ....[83]....
        /*12f8*/ 	.word	0xffffffff


	//   ....[84]....
        /*12fc*/ 	.word	0xffffffff


	//   ....[85]....
        /*1300*/ 	.word	0xffffffff


	//   ....[86]....
        /*1304*/ 	.word	0xffffffff


	//   ....[87]....
        /*1308*/ 	.word	0xffffffff


	//   ....[88]....
        /*130c*/ 	.word	0xffffffff


	//   ....[89]....
        /*1310*/ 	.word	0xffffffff


	//   ....[90]....
        /*1314*/ 	.word	0xffffffff


	//   ....[91]....
        /*1318*/ 	.word	0xffffffff


	//   ....[92]....
        /*131c*/ 	.word	0xffffffff


	//   ....[93]....
        /*1320*/ 	.word	0xffffffff


	//   ....[94]....
        /*1324*/ 	.word	0xffffffff


	//   ....[95]....
        /*1328*/ 	.word	0xffffffff


	//   ....[96]....
        /*132c*/ 	.word	0xffffffff


	//   ....[97]....
        /*1330*/ 	.word	0xffffffff


	//   ....[98]....
        /*1334*/ 	.word	0xffffffff


	//   ....[99]....
        /*1338*/ 	.word	0xffffffff


	//   ....[100]....
        /*133c*/ 	.word	0xffffffff


	//   ....[101]....
        /*1340*/ 	.word	0xffffffff


	//   ....[102]....
        /*1344*/ 	.word	0xffffffff


	//   ....[103]....
        /*1348*/ 	.word	0xffffffff


	//   ....[104]....
        /*134c*/ 	.word	0xffffffff


	//   ....[105]....
        /*1350*/ 	.word	0xffffffff


	//   ....[106]....
        /*1354*/ 	.word	0xffffffff


	//   ....[107]....
        /*1358*/ 	.word	0xffffffff


	//   ....[108]....
        /*135c*/ 	.word	0xffffffff


	//   ....[109]....
        /*1360*/ 	.word	0xffffffff


	//   ....[110]....
        /*1364*/ 	.word	0xffffffff


	//   ....[111]....
        /*1368*/ 	.word	0xffffffff


	//   ....[112]....
        /*136c*/ 	.word	0xffffffff


	//   ....[113]....
        /*1370*/ 	.word	0xffffffff


	//   ....[114]....
        /*1374*/ 	.word	0xffffffff


	//   ....[115]....
        /*1378*/ 	.word	0xffffffff


	//   ....[116]....
        /*137c*/ 	.word	0xffffffff


	//   ....[117]....
        /*1380*/ 	.word	0xffffffff


	//   ....[118]....
        /*1384*/ 	.word	0xffffffff


	//   ....[119]....
        /*1388*/ 	.word	0xffffffff


	//   ....[120]....
        /*138c*/ 	.word	0xffffffff


	//   ....[121]....
        /*1390*/ 	.word	0xffffffff


	//   ....[122]....
        /*1394*/ 	.word	0xffffffff


	//   ....[123]....
        /*1398*/ 	.word	0xffffffff


	//   ....[124]....
        /*139c*/ 	.word	0xffffffff


	//   ....[125]....
        /*13a0*/ 	.word	0xffffffff


	//   ....[126]....
        /*13a4*/ 	.word	0xffffffff


	//   ....[127]....
        /*13a8*/ 	.word	0xffffffff


	//   ....[128]....
        /*13ac*/ 	.word	0xffffffff


	//   ....[129]....
        /*13b0*/ 	.word	0xffffffff


	//   ....[130]....
        /*13b4*/ 	.word	0xffffffff


	//   ....[131]....
        /*13b8*/ 	.word	0xffffffff


	//   ....[132]....
        /*13bc*/ 	.word	0xffffffff


	//   ....[133]....
        /*13c0*/ 	.word	0xffffffff


	//   ....[134]....
        /*13c4*/ 	.word	0xffffffff


	//   ....[135]....
        /*13c8*/ 	.word	0xffffffff


	//   ....[136]....
        /*13cc*/ 	.word	0xffffffff


	//   ....[137]....
        /*13d0*/ 	.word	0xffffffff


	//   ....[138]....
        /*13d4*/ 	.word	0xffffffff


	//   ....[139]....
        /*13d8*/ 	.word	0xffffffff


	//   ....[140]....
        /*13dc*/ 	.word	0xffffffff


	//   ....[141]....
        /*13e0*/ 	.word	0xffffffff


	//   ....[142]....
        /*13e4*/ 	.word	0xffffffff


	//   ....[143]....
        /*13e8*/ 	.word	0xffffffff


	//   ....[144]....
        /*13ec*/ 	.word	0xffffffff


	//   ....[145]....
        /*13f0*/ 	.word	0xffffffff


	//   ....[146]....
        /*13f4*/ 	.word	0xffffffff


	//   ....[147]....
        /*13f8*/ 	.word	0xffffffff


	//   ....[148]....
        /*13fc*/ 	.word	0xffffffff


	//   ....[149]....
        /*1400*/ 	.word	0xffffffff


	//   ....[150]....
        /*1404*/ 	.word	0xffffffff


	//   ....[151]....
        /*1408*/ 	.word	0xffffffff


	//   ....[152]....
        /*140c*/ 	.word	0xffffffff


	//   ....[153]....
        /*1410*/ 	.word	0xffffffff


	//   ....[154]....
        /*1414*/ 	.word	0xffffffff


	//   ....[155]....
        /*1418*/ 	.word	0xffffffff


	//   ....[156]....
        /*141c*/ 	.word	0xffffffff


	//   ....[157]....
        /*1420*/ 	.word	0xffffffff


	//   ....[158]....
        /*1424*/ 	.word	0xffffffff


	//   ....[159]....
        /*1428*/ 	.word	0xffffffff


	//   ....[160]....
        /*142c*/ 	.word	0xffffffff


	//   ....[161]....
        /*1430*/ 	.word	0xffffffff


	//   ....[162]....
        /*1434*/ 	.word	0xffffffff


	//   ....[163]....
        /*1438*/ 	.word	0xffffffff


	//   ....[164]....
        /*143c*/ 	.word	0xffffffff


	//   ....[165]....
        /*1440*/ 	.word	0xffffffff


	//   ....[166]....
        /*1444*/ 	.word	0xffffffff


	//   ....[167]....
        /*1448*/ 	.word	0xffffffff


	//   ....[168]....
        /*144c*/ 	.word	0xffffffff


	//   ....[169]....
        /*1450*/ 	.word	0xffffffff


	//   ....[170]....
        /*1454*/ 	.word	0xffffffff


	//   ....[171]....
        /*1458*/ 	.word	0xffffffff


	//   ....[172]....
        /*145c*/ 	.word	0xffffffff


	//   ....[173]....
        /*1460*/ 	.word	0xffffffff


	//   ....[174]....
        /*1464*/ 	.word	0xffffffff


	//   ....[175]....
        /*1468*/ 	.word	0xffffffff


	//   ....[176]....
        /*146c*/ 	.word	0xffffffff


	//   ....[177]....
        /*1470*/ 	.word	0xffffffff


	//   ....[178]....
        /*1474*/ 	.word	0xffffffff


	//   ....[179]....
        /*1478*/ 	.word	0xffffffff


	//   ....[180]....
        /*147c*/ 	.word	0xffffffff


	//   ....[181]....
        /*1480*/ 	.word	0xffffffff


	//   ....[182]....
        /*1484*/ 	.word	0xffffffff


	//   ....[183]....
        /*1488*/ 	.word	0xffffffff


	//   ....[184]....
        /*148c*/ 	.word	0xffffffff


	//   ....[185]....
        /*1490*/ 	.word	0xffffffff


	//   ....[186]....
        /*1494*/ 	.word	0xffffffff


	//   ....[187]....
        /*1498*/ 	.word	0xffffffff


	//   ....[188]....
        /*149c*/ 	.word	0xffffffff


	//   ....[189]....
        /*14a0*/ 	.word	0xffffffff


	//   ....[190]....
        /*14a4*/ 	.word	0xffffffff


	//   ....[191]....
        /*14a8*/ 	.word	0xffffffff


	//   ....[192]....
        /*14ac*/ 	.word	0xffffffff


	//   ....[193]....
        /*14b0*/ 	.word	0xffffffff


	//   ....[194]....
        /*14b4*/ 	.word	0xffffffff


	//   ....[195]....
        /*14b8*/ 	.word	0xffffffff


	//   ....[196]....
        /*14bc*/ 	.word	0xffffffff


	//   ....[197]....
        /*14c0*/ 	.word	0xffffffff


	//   ....[198]....
        /*14c4*/ 	.word	0xffffffff


	//   ....[199]....
        /*14c8*/ 	.word	0xffffffff


	//   ....[200]....
        /*14cc*/ 	.word	0xffffffff


	//   ....[201]....
        /*14d0*/ 	.word	0xffffffff


	//   ....[202]....
        /*14d4*/ 	.word	0xffffffff


	//   ....[203]....
        /*14d8*/ 	.word	0xffffffff


	//   ....[204]....
        /*14dc*/ 	.word	0xffffffff


	//   ....[205]....
        /*14e0*/ 	.word	0xffffffff


	//   ....[206]....
        /*14e4*/ 	.word	0xffffffff


	//   ....[207]....
        /*14e8*/ 	.word	0xffffffff


	//   ....[208]....
        /*14ec*/ 	.word	0xffffffff


	//   ....[209]....
        /*14f0*/ 	.word	0xffffffff


	//   ....[210]....
        /*14f4*/ 	.word	0xffffffff


	//   ....[211]....
        /*14f8*/ 	.word	0xffffffff


	//   ....[212]....
        /*14fc*/ 	.word	0xffffffff


	//   ....[213]....
        /*1500*/ 	.word	0xffffffff


	//   ....[214]....
        /*1504*/ 	.word	0xffffffff


	//   ....[215]....
        /*1508*/ 	.word	0xffffffff


	//   ....[216]....
        /*150c*/ 	.word	0xffffffff


	//   ....[217]....
        /*1510*/ 	.word	0xffffffff


	//   ....[218]....
        /*1514*/ 	.word	0xffffffff


	//   ....[219]....
        /*1518*/ 	.word	0xffffffff


	//   ....[220]....
        /*151c*/ 	.word	0xffffffff


	//   ....[221]....
        /*1520*/ 	.word	0xffffffff


	//   ....[222]....
        /*1524*/ 	.word	0xffffffff


	//   ....[223]....
        /*1528*/ 	.word	0xffffffff


	//   ....[224]....
        /*152c*/ 	.word	0xffffffff


	//   ....[225]....
        /*1530*/ 	.word	0xffffffff


	//   ....[226]....
        /*1534*/ 	.word	0xffffffff


	//   ....[227]....
        /*1538*/ 	.word	0xffffffff


	//   ....[228]....
        /*153c*/ 	.word	0xffffffff


	//   ....[229]....
        /*1540*/ 	.word	0xffffffff


	//   ....[230]....
        /*1544*/ 	.word	0xffffffff


	//   ....[231]....
        /*1548*/ 	.word	0xffffffff


	//   ....[232]....
        /*154c*/ 	.word	0xffffffff


	//   ....[233]....
        /*1550*/ 	.word	0xffffffff


	//   ....[234]....
        /*1554*/ 	.word	0xffffffff


	//   ....[235]....
        /*1558*/ 	.word	0xffffffff


	//   ....[236]....
        /*155c*/ 	.word	0xffffffff


	//   ....[237]....
        /*1560*/ 	.word	0xffffffff


	//   ....[238]....
        /*1564*/ 	.word	0xffffffff


	//   ....[239]....
        /*1568*/ 	.word	0xffffffff


	//   ....[240]....
        /*156c*/ 	.word	0xffffffff


	//   ....[241]....
        /*1570*/ 	.word	0xffffffff


	//   ....[242]....
        /*1574*/ 	.word	0xffffffff


	//   ....[243]....
        /*1578*/ 	.word	0xffffffff


	//   ....[244]....
        /*157c*/ 	.word	0xffffffff


	//   ....[245]....
        /*1580*/ 	.word	0xffffffff


	//   ....[246]....
        /*1584*/ 	.word	0xffffffff


	//   ....[247]....
        /*1588*/ 	.word	0xffffffff


	//   ....[248]....
        /*158c*/ 	.word	0xffffffff


	//   ....[249]....
        /*1590*/ 	.word	0xffffffff


	//   ....[250]....
        /*1594*/ 	.word	0xffffffff


	//   ....[251]....
        /*1598*/ 	.word	0xffffffff


	//   ....[252]....
        /*159c*/ 	.word	0xffffffff


	//   ....[253]....
        /*15a0*/ 	.word	0xffffffff


	//   ....[254]....
        /*15a4*/ 	.word	0xffffffff


	//   ....[255]....
        /*15a8*/ 	.word	0xffffffff


	//   ....[0]....
        /*15ac*/ 	.word	0xffffffff


	//   ....[1]....
        /*15b0*/ 	.word	0xffffffff


	//   ....[2]....
        /*15b4*/ 	.word	0xffffffff


	//   ....[3]....
        /*15b8*/ 	.word	0xffffffff


	//   ....[4]....
        /*15bc*/ 	.word	0xffffffff


	//   ....[5]....
        /*15c0*/ 	.word	0xffffffff


	//   ....[6]....
        /*15c4*/ 	.word	0xffffffff


	//   ....[7]....
        /*15c8*/ 	.word	0xffffffff


	//   ....[8]....
        /*15cc*/ 	.word	0xffffffff


	//   ....[9]....
        /*15d0*/ 	.word	0xffffffff


	//   ....[10]....
        /*15d4*/ 	.word	0x0500000f


	//   ....[11]....
        /*15d8*/ 	.word	0x0500000f


	//   ....[12]....
        /*15dc*/ 	.word	0x0500000f


	//   ....[13]....
        /*15e0*/ 	.word	0x0500000f


	//   ....[14]....
        /*15e4*/ 	.word	0x0500000f


	//   ....[15]....
        /*15e8*/ 	.word	0x0500000f


	//   ....[16]....
        /*15ec*/ 	.word	0x0500000f


	//   ....[17]....
        /*15f0*/ 	.word	0x0500000f


	//   ....[18]....
        /*15f4*/ 	.word	0x0500000f


	//   ....[19]....
        /*15f8*/ 	.word	0x0500000f


	//   ....[20]....
        /*15fc*/ 	.word	0x0500000f


	//   ....[21]....
        /*1600*/ 	.word	0x0500000f


	//   ....[22]....
        /*1604*/ 	.word	0x0500000f


	//   ....[23]....
        /*1608*/ 	.word	0x0500000f


	//   ....[24]....
        /*160c*/ 	.word	0x0500000f


	//   ....[25]....
        /*1610*/ 	.word	0x0500000f


	//   ....[26]....
        /*1614*/ 	.word	0x0500000f


	//   ....[27]....
        /*1618*/ 	.word	0x0500000f


	//   ....[28]....
        /*161c*/ 	.word	0x0500000f


	//   ....[29]....
        /*1620*/ 	.word	0x0500000f


	//   ....[30]....
        /*1624*/ 	.word	0x0500000f


	//   ....[31]....
        /*1628*/ 	.word	0x0500000f


	//   ....[32]....
        /*162c*/ 	.word	0x0500000f


	//   ....[33]....
        /*1630*/ 	.word	0x0500000f


	//   ....[34]....
        /*1634*/ 	.word	0x0500000f


	//   ....[35]....
        /*1638*/ 	.word	0x0500000f


	//   ....[36]....
        /*163c*/ 	.word	0x0500000f


	//   ....[37]....
        /*1640*/ 	.word	0x0500000f


	//   ....[38]....
        /*1644*/ 	.word	0x0500000f


	//   ....[39]....
        /*1648*/ 	.word	0x0500000f


	//   ....[40]....
        /*164c*/ 	.word	0x0500000f


	//   ....[41]....
        /*1650*/ 	.word	0x0500000f


	//   ....[42]....
        /*1654*/ 	.word	0x0500000f


	//   ....[43]....
        /*1658*/ 	.word	0x0500000f


	//   ....[44]....
        /*165c*/ 	.word	0x0500000f


	//   ....[45]....
        /*1660*/ 	.word	0x0500000f


	//   ....[46]....
        /*1664*/ 	.word	0x0500000f


	//   ....[47]....
        /*1668*/ 	.word	0x0500000f


	//   ....[48]....
        /*166c*/ 	.word	0x0500000f


	//   ....[49]....
        /*1670*/ 	.word	0x0500000f


	//   ....[50]....
        /*1674*/ 	.word	0x0500000f


	//   ....[51]....
        /*1678*/ 	.word	0x0500000f


	//   ....[52]....
        /*167c*/ 	.word	0x0500000f


	//   ....[53]....
        /*1680*/ 	.word	0x0500000f


	//   ....[54]....
        /*1684*/ 	.word	0x0500000f


	//   ....[55]....
        /*1688*/ 	.word	0x0500000f


	//   ....[56]....
        /*168c*/ 	.word	0x0500000f


	//   ....[57]....
        /*1690*/ 	.word	0x0500000f


	//   ....[58]....
        /*1694*/ 	.word	0x0500000f


	//   ....[59]....
        /*1698*/ 	.word	0x0500000f


	//   ....[60]....
        /*169c*/ 	.word	0x0500000f


	//   ....[61]....
        /*16a0*/ 	.word	0x0500000f


	//   ....[62]....
        /*16a4*/ 	.word	0x0500000f


	//   ....[63]....
        /*16a8*/ 	.word	0x0500000f


	//   ....[64]....
        /*16ac*/ 	.word	0x0500000f


	//   ....[65]....
        /*16b0*/ 	.word	0x0500000f


	//   ....[66]....
        /*16b4*/ 	.word	0x0500000f


	//   ....[67]....
        /*16b8*/ 	.word	0x0500000f


	//   ....[68]....
        /*16bc*/ 	.word	0x0500000f


	//   ....[69]....
        /*16c0*/ 	.word	0x0500000f


	//   ....[70]....
        /*16c4*/ 	.word	0x0500000f


	//   ....[71]....
        /*16c8*/ 	.word	0x0500000f


	//   ....[72]....
        /*16cc*/ 	.word	0x0500000f


	//   ....[73]....
        /*16d0*/ 	.word	0x0500000f


	//   ....[74]....
        /*16d4*/ 	.word	0x0500000f


	//   ....[75]....
        /*16d8*/ 	.word	0x0500000f


	//   ....[76]....
        /*16dc*/ 	.word	0x0500000f


	//   ....[77]....
        /*16e0*/ 	.word	0x0500000f


	//   ....[78]....
        /*16e4*/ 	.word	0x0500000f


	//   ....[79]....
        /*16e8*/ 	.word	0x0500000f


	//   ....[80]....
        /*16ec*/ 	.word	0x0500000f


	//   ....[81]....
        /*16f0*/ 	.word	0x0500000f


	//   ....[82]....
        /*16f4*/ 	.word	0x0500000f


	//   ....[83]....
        /*16f8*/ 	.word	0x0500000f


	//   ....[84]....
        /*16fc*/ 	.word	0x0500000f


	//   ....[85]....
        /*1700*/ 	.word	0x0500000f


	//   ....[86]....
        /*1704*/ 	.word	0x0500000f


	//   ....[87]....
        /*1708*/ 	.word	0x0500000f


	//   ....[88]....
        /*170c*/ 	.word	0x0500000f


	//   ....[89]....
        /*1710*/ 	.word	0x0500000f


	//   ....[90]....
        /*1714*/ 	.word	0x0500000f


	//   ....[91]....
        /*1718*/ 	.word	0x0500000f


	//   ....[92]....
        /*171c*/ 	.word	0x0500000f


	//   ....[93]....
        /*1720*/ 	.word	0x0500000f


	//   ....[94]....
        /*1724*/ 	.word	0x0500000f


	//   ....[95]....
        /*1728*/ 	.word	0x0500000f


	//   ....[96]....
        /*172c*/ 	.word	0x0500000f


	//   ....[97]....
        /*1730*/ 	.word	0x0500000f


	//   ....[98]....
        /*1734*/ 	.word	0x0500000f


	//   ....[99]....
        /*1738*/ 	.word	0x0500000f


	//   ....[100]....
        /*173c*/ 	.word	0x0500000f


	//   ....[101]....
        /*1740*/ 	.word	0x0500000f


	//   ....[102]....
        /*1744*/ 	.word	0x0500000f


	//   ....[103]....
        /*1748*/ 	.word	0x0500000f


	//   ....[104]....
        /*174c*/ 	.word	0x0500000f


	//   ....[105]....
        /*1750*/ 	.word	0x0500000f


	//   ....[106]....
        /*1754*/ 	.word	0x0500000f


	//   ....[107]....
        /*1758*/ 	.word	0x0500000f


	//   ....[108]....
        /*175c*/ 	.word	0x0500000f


	//   ....[109]....
        /*1760*/ 	.word	0x0500000f


	//   ....[110]....
        /*1764*/ 	.word	0x0500000f


	//   ....[111]....
        /*1768*/ 	.word	0x0500000f


	//   ....[112]....
        /*176c*/ 	.word	0x0500000f


	//   ....[113]....
        /*1770*/ 	.word	0x0500000f


	//   ....[114]....
        /*1774*/ 	.word	0x0500000f


	//   ....[115]....
        /*1778*/ 	.word	0x0500000f


	//   ....[116]....
        /*177c*/ 	.word	0x0500000f


	//   ....[117]....
        /*1780*/ 	.word	0x0500000f


	//   ....[118]....
        /*1784*/ 	.word	0x0500000f


	//   ....[119]....
        /*1788*/ 	.word	0x0500000f


	//   ....[120]....
        /*178c*/ 	.word	0x0500000f


	//   ....[121]....
        /*1790*/ 	.word	0x0500000f


	//   ....[122]....
        /*1794*/ 	.word	0x0500000f


	//   ....[123]....
        /*1798*/ 	.word	0x0500000f


	//   ....[124]....
        /*179c*/ 	.word	0x0500000f


	//   ....[125]....
        /*17a0*/ 	.word	0x0500000f


	//   ....[126]....
        /*17a4*/ 	.word	0x0500000f


	//   ....[127]....
        /*17a8*/ 	.word	0x0500000f


	//   ....[128]....
        /*17ac*/ 	.word	0x0500000f


	//   ....[129]....
        /*17b0*/ 	.word	0x0500000f


	//   ....[130]....
        /*17b4*/ 	.word	0x0500000f


	//   ....[131]....
        /*17b8*/ 	.word	0x0500000f


	//   ....[132]....
        /*17bc*/ 	.word	0x0500000f


	//   ....[133]....
        /*17c0*/ 	.word	0x0500000f


	//   ....[134]....
        /*17c4*/ 	.word	0x0500000f


	//   ....[135]....
        /*17c8*/ 	.word	0x0500000f


	//   ....[136]....
        /*17cc*/ 	.word	0x0500000f


	//   ....[137]....
        /*17d0*/ 	.word	0x0500000f


	//   ....[138]....
        /*17d4*/ 	.word	0x0500000f


	//   ....[139]....
        /*17d8*/ 	.word	0x0500000f


	//   ....[140]....
        /*17dc*/ 	.word	0x0500000f


	//   ....[141]....
        /*17e0*/ 	.word	0x0500000f


	//   ....[142]....
        /*17e4*/ 	.word	0x0500000f


	//   ....[143]....
        /*17e8*/ 	.word	0x0500000f


	//   ....[144]....
        /*17ec*/ 	.word	0x0500000f


	//   ....[145]....
        /*17f0*/ 	.word	0x0500000f


	//   ....[146]....
        /*17f4*/ 	.word	0x0500000f


	//   ....[147]....
        /*17f8*/ 	.word	0x0500000f


	//   ....[148]....
        /*17fc*/ 	.word	0x0500000f


	//   ....[149]....
        /*1800*/ 	.word	0x0500000f


	//   ....[150]....
        /*1804*/ 	.word	0x0500000f


	//   ....[151]....
        /*1808*/ 	.word	0x0500000f


	//   ....[152]....
        /*180c*/ 	.word	0x0500000f


	//   ....[153]....
        /*1810*/ 	.word	0x0500000f


	//   ....[154]....
        /*1814*/ 	.word	0x0500000f


	//   ....[155]....
        /*1818*/ 	.word	0x0500000f


	//   ....[156]....
        /*181c*/ 	.word	0x0500000f


	//   ....[157]....
        /*1820*/ 	.word	0x0500000f


	//   ....[158]....
        /*1824*/ 	.word	0x0500000f


	//   ....[159]....
        /*1828*/ 	.word	0x0500000f


	//   ....[160]....
        /*182c*/ 	.word	0x0500000f


	//   ....[161]....
        /*1830*/ 	.word	0x0500000f


	//   ....[162]....
        /*1834*/ 	.word	0x0500000f


	//   ....[163]....
        /*1838*/ 	.word	0x0500000f


	//   ....[164]....
        /*183c*/ 	.word	0x0500000f


	//   ....[165]....
        /*1840*/ 	.word	0x0500000f


	//   ....[166]....
        /*1844*/ 	.word	0x0500000f


	//   ....[167]....
        /*1848*/ 	.word	0x0500000f


	//   ....[168]....
        /*184c*/ 	.word	0x0500000f


	//   ....[169]....
        /*1850*/ 	.word	0x0500000f


	//   ....[170]....
        /*1854*/ 	.word	0x0500000f


	//   ....[171]....
        /*1858*/ 	.word	0x0500000f


	//   ....[172]....
        /*185c*/ 	.word	0x0500000f


	//   ....[173]....
        /*1860*/ 	.word	0x0500000f


	//   ....[174]....
        /*1864*/ 	.word	0x0500000f


	//   ....[175]....
        /*1868*/ 	.word	0x0500000f


	//   ....[176]....
        /*186c*/ 	.word	0x0500000f


	//   ....[177]....
        /*1870*/ 	.word	0x0500000f


	//   ....[178]....
        /*1874*/ 	.word	0x0500000f


	//   ....[179]....
        /*1878*/ 	.word	0x0500000f


	//   ....[180]....
        /*187c*/ 	.word	0x0500000f


	//   ....[181]....
        /*1880*/ 	.word	0x0500000f


	//   ....[182]....
        /*1884*/ 	.word	0x0500000f


	//   ....[183]....
        /*1888*/ 	.word	0x0500000f


	//   ....[184]....
        /*188c*/ 	.word	0x0500000f


	//   ....[185]....
        /*1890*/ 	.word	0x0500000f


	//   ....[186]....
        /*1894*/ 	.word	0x0500000f


	//   ....[187]....
        /*1898*/ 	.word	0x0500000f


	//   ....[188]....
        /*189c*/ 	.word	0x0500000f


	//   ....[189]....
        /*18a0*/ 	.word	0x0500000f


	//   ....[190]....
        /*18a4*/ 	.word	0x0500000f


	//   ....[191]....
        /*18a8*/ 	.word	0x0500000f


	//   ....[192]....
        /*18ac*/ 	.word	0x0500000f


	//   ....[193]....
        /*18b0*/ 	.word	0x0500000f


	//   ....[194]....
        /*18b4*/ 	.word	0x0500000f


	//   ....[195]....
        /*18b8*/ 	.word	0x0500000f


	//   ....[196]....
        /*18bc*/ 	.word	0x0500000f


	//   ....[197]....
        /*18c0*/ 	.word	0x0500000f


	//   ....[198]....
        /*18c4*/ 	.word	0x0500000f


	//   ....[199]....
        /*18c8*/ 	.word	0x0500000f


	//   ....[200]....
        /*18cc*/ 	.word	0x0500000f


	//   ....[201]....
        /*18d0*/ 	.word	0x0500000f


	//   ....[202]....
        /*18d4*/ 	.word	0x0500000f


	//   ....[203]....
        /*18d8*/ 	.word	0x0500000f


	//   ....[204]....
        /*18dc*/ 	.word	0x0500000f


	//   ....[205]....
        /*18e0*/ 	.word	0x0500000f


	//   ....[206]....
        /*18e4*/ 	.word	0x0500000f


	//   ....[207]....
        /*18e8*/ 	.word	0x0500000f


	//   ....[208]....
        /*18ec*/ 	.word	0x0500000f


	//   ....[209]....
        /*18f0*/ 	.word	0x0500000f


	//   ....[210]....
        /*18f4*/ 	.word	0x0500000f


	//   ....[211]....
        /*18f8*/ 	.word	0x0500000f


	//   ....[212]....
        /*18fc*/ 	.word	0x0500000f


	//   ....[213]....
        /*1900*/ 	.word	0x0500000f


	//   ....[214]....
        /*1904*/ 	.word	0x0500000f


	//   ....[215]....
        /*1908*/ 	.word	0x0500000f


	//   ....[216]....
        /*190c*/ 	.word	0x0500000f


	//   ....[217]....
        /*1910*/ 	.word	0x0500000f


	//   ....[218]....
        /*1914*/ 	.word	0x0500000f


	//   ....[219]....
        /*1918*/ 	.word	0x0500000f


	//   ....[220]....
        /*191c*/ 	.word	0x0500000f


	//   ....[221]....
        /*1920*/ 	.word	0x0500000f


	//   ....[222]....
        /*1924*/ 	.word	0x0500000f


	//   ....[223]....
        /*1928*/ 	.word	0x0500000f


	//   ....[224]....
        /*192c*/ 	.word	0x0500000f


	//   ....[225]....
        /*1930*/ 	.word	0x0500000f


	//   ....[226]....
        /*1934*/ 	.word	0x0500000f


	//   ....[227]....
        /*1938*/ 	.word	0x0500000f


	//----- nvinfo : EIATTR_COOP_GROUP_INSTR_OFFSETS
	.align		4
.L_571:
        /*193c*/ 	.byte	0x04, 0x28
        /*193e*/ 	.short	(.L_573 - .L_572)


	//   ....[0]....
.L_572:
        /*1940*/ 	.word	0x00000070


	//   ....[1]....
        /*1944*/ 	.word	0x000001a0


	//   ....[2]....
        /*1948*/ 	.word	0x000001f0


	//   ....[3]....
        /*194c*/ 	.word	0x00000420


	//   ....[4]....
        /*1950*/ 	.word	0x00000580


	//   ....[5]....
        /*1954*/ 	.word	0x000006a0


	//   ....[6]....
        /*1958*/ 	.word	0x00000800


	//   ....[7]....
        /*195c*/ 	.word	0x0000ddf0


	//   ....[8]....
        /*1960*/ 	.word	0x0000e510


	//   ....[9]....
        /*1964*/ 	.word	0x0000e520


	//   ....[10]....
        /*1968*/ 	.word	0x0000e530


	//   ....[11]....
        /*196c*/ 	.word	0x0000e540


	//   ....[12]....
        /*1970*/ 	.word	0x0000e750


	//   ....[13]....
        /*1974*/ 	.word	0x0000e760


	//   ....[14]....
        /*1978*/ 	.word	0x0000e770


	//   ....[15]....
        /*197c*/ 	.word	0x0000e780


	//   ....[16]....
        /*1980*/ 	.word	0x0000e960


	//   ....[17]....
        /*1984*/ 	.word	0x0000e970


	//   ....[18]....
        /*1988*/ 	.word	0x0000e980


	//   ....[19]....
        /*198c*/ 	.word	0x0000e990


	//   ....[20]....
        /*1990*/ 	.word	0x0000eb90


	//   ....[21]....
        /*1994*/ 	.word	0x0000eba0


	//   ....[22]....
        /*1998*/ 	.word	0x0000ebb0


	//   ....[23]....
        /*199c*/ 	.word	0x0000ebc0


	//   ....[24]....
        /*19a0*/ 	.word	0x00012ef0


	//   ....[25]....
        /*19a4*/ 	.word	0x00012f00


	//   ....[26]....
        /*19a8*/ 	.word	0x00012f10


	//   ....[27]....
        /*19ac*/ 	.word	0x00012f20


	//   ....[28]....
        /*19b0*/ 	.word	0x00012ff0


	//   ....[29]....
        /*19b4*/ 	.word	0x00013010


	//   ....[30]....
        /*19b8*/ 	.word	0x00013020


	//   ....[31]....
        /*19bc*/ 	.word	0x00013030


	//   ....[32]....
        /*19c0*/ 	.word	0x00013210


	//   ....[33]....
        /*19c4*/ 	.word	0x00013230


	//   ....[34]....
        /*19c8*/ 	.word	0x00013250


	//   ....[35]....
        /*19cc*/ 	.word	0x00013260


	//   ....[36]....
        /*19d0*/ 	.word	0x000132e0


	//   ....[37]....
        /*19d4*/ 	.word	0x000132f0


	//   ....[38]....
        /*19d8*/ 	.word	0x00013300


	//   ....[39]....
        /*19dc*/ 	.word	0x00013310


	//   ....[40]....
        /*19e0*/ 	.word	0x00017fd0


	//   ....[41]....
        /*19e4*/ 	.word	0x00018650


	//   ....[42]....
        /*19e8*/ 	.word	0x00018660


	//   ....[43]....
        /*19ec*/ 	.word	0x00018680


	//   ....[44]....
        /*19f0*/ 	.word	0x00018e10


	//   ....[45]....
        /*19f4*/ 	.word	0x00018e30


	//   ....[46]....
        /*19f8*/ 	.word	0x0001aec0


	//   ....[47]....
        /*19fc*/ 	.word	0x0001aee0


	//   ....[48]....
        /*1a00*/ 	.word	0x0001b9a0


	//   ....[49]....
        /*1a04*/ 	.word	0x0001baa0


	//   ....[50]....
        /*1a08*/ 	.word	0x0001bdb0


	//   ....[51]....
        /*1a0c*/ 	.word	0x0001be70


	//   ....[52]....
        /*1a10*/ 	.word	0x0001e2c0


	//   ....[53]....
        /*1a14*/ 	.word	0x0001e360


	//   ....[54]....
        /*1a18*/ 	.word	0x0001e410


	//   ....[55]....
        /*1a1c*/ 	.word	0x0001e420


	//   ....[56]....
        /*1a20*/ 	.word	0x00020120


	//   ....[57]....
        /*1a24*/ 	.word	0x00020130


	//   ....[58]....
        /*1a28*/ 	.word	0x00020150


	//   ....[59]....
        /*1a2c*/ 	.word	0x00020170


	//   ....[60]....
        /*1a30*/ 	.word	0x00021420


	//   ....[61]....
        /*1a34*/ 	.word	0x00021450


	//   ....[62]....
        /*1a38*/ 	.word	0x00021480


	//   ....[63]....
        /*1a3c*/ 	.word	0x000214b0


	//   ....[64]....
        /*1a40*/ 	.word	0x000214e0


	//   ....[65]....
        /*1a44*/ 	.word	0x00021510


	//   ....[66]....
        /*1a48*/ 	.word	0x00021540


	//   ....[67]....
        /*1a4c*/ 	.word	0x00021570


	//   ....[68]....
        /*1a50*/ 	.word	0x000215a0


	//   ....[69]....
        /*1a54*/ 	.word	0x000215d0


	//   ....[70]....
        /*1a58*/ 	.word	0x00021600


	//   ....[71]....
        /*1a5c*/ 	.word	0x00021630


	//   ....[72]....
        /*1a60*/ 	.word	0x00021670


	//   ....[73]....
        /*1a64*/ 	.word	0x000216a0


	//   ....[74]....
        /*1a68*/ 	.word	0x000216d0


	//   ....[75]....
        /*1a6c*/ 	.word	0x00021700


	//   ....[76]....
        /*1a70*/ 	.word	0x00021730


	//   ....[77]....
        /*1a74*/ 	.word	0x00021760


	//   ....[78]....
        /*1a78*/ 	.word	0x00021790


	//   ....[79]....
        /*1a7c*/ 	.word	0x000217c0


	//   ....[80]....
        /*1a80*/ 	.word	0x000217f0


	//   ....[81]....
        /*1a84*/ 	.word	0x00021820


	//   ....[82]....
        /*1a88*/ 	.word	0x00021850


	//   ....[83]....
        /*1a8c*/ 	.word	0x00021880


	//   ....[84]....
        /*1a90*/ 	.word	0x000218b0


	//   ....[85]....
        /*1a94*/ 	.word	0x000218e0


	//   ....[86]....
        /*1a98*/ 	.word	0x00021910


	//   ....[87]....
        /*1a9c*/ 	.word	0x00021940


	//   ....[88]....
        /*1aa0*/ 	.word	0x00021970


	//   ....[89]....
        /*1aa4*/ 	.word	0x000219a0


	//   ....[90]....
        /*1aa8*/ 	.word	0x000219d0


	//   ....[91]....
        /*1aac*/ 	.word	0x00021a00


	//   ....[92]....
        /*1ab0*/ 	.word	0x00021a30


	//   ....[93]....
        /*1ab4*/ 	.word	0x00021a60


	//   ....[94]....
        /*1ab8*/ 	.word	0x00021a90


	//   ....[95]....
        /*1abc*/ 	.word	0x00021ac0


	//   ....[96]....
        /*1ac0*/ 	.word	0x00021af0


	//   ....[97]....
        /*1ac4*/ 	.word	0x00021b20


	//   ....[98]....
        /*1ac8*/ 	.word	0x00021b50


	//   ....[99]....
        /*1acc*/ 	.word	0x00021b80


	//   ....[100]....
        /*1ad0*/ 	.word	0x00021bb0


	//   ....[101]....
        /*1ad4*/ 	.word	0x00021be0


	//   ....[102]....
        /*1ad8*/ 	.word	0x00021c10


	//   ....[103]....
        /*1adc*/ 	.word	0x00021c40


	//   ....[104]....
        /*1ae0*/ 	.word	0x00021c70


	//   ....[105]....
        /*1ae4*/ 	.word	0x00021ca0


	//   ....[106]....
        /*1ae8*/ 	.word	0x00021cd0


	//   ....[107]....
        /*1aec*/ 	.word	0x00021d00


	//   ....[108]....
        /*1af0*/ 	.word	0x00021d30


	//   ....[109]....
        /*1af4*/ 	.word	0x00021d60


	//   ....[110]....
        /*1af8*/ 	.word	0x00021d90


	//   ....[111]....
        /*1afc*/ 	.word	0x00021dc0


	//   ....[112]....
        /*1b00*/ 	.word	0x00021df0


	//   ....[113]....
        /*1b04*/ 	.word	0x00021e20


	//   ....[114]....
        /*1b08*/ 	.word	0x00021e50


	//   ....[115]....
        /*1b0c*/ 	.word	0x00021e80


	//   ....[116]....
        /*1b10*/ 	.word	0x00021eb0


	//   ....[117]....
        /*1b14*/ 	.word	0x00021ee0


	//   ....[118]....
        /*1b18*/ 	.word	0x00021f10


	//   ....[119]....
        /*1b1c*/ 	.word	0x00021f40


	//   ....[120]....
        /*1b20*/ 	.word	0x00021f70


	//   ....[121]....
        /*1b24*/ 	.word	0x00021fa0


	//   ....[122]....
        /*1b28*/ 	.word	0x00021fd0


	//   ....[123]....
        /*1b2c*/ 	.word	0x00022000


	//   ....[124]....
        /*1b30*/ 	.word	0x00022030


	//   ....[125]....
        /*1b34*/ 	.word	0x00022060


	//   ....[126]....
        /*1b38*/ 	.word	0x00022090


	//   ....[127]....
        /*1b3c*/ 	.word	0x000220c0


	//   ....[128]....
        /*1b40*/ 	.word	0x000220f0


	//   ....[129]....
        /*1b44*/ 	.word	0x00022120


	//   ....[130]....
        /*1b48*/ 	.word	0x00022150


	//   ....[131]....
        /*1b4c*/ 	.word	0x00022180


	//   ....[132]....
        /*1b50*/ 	.word	0x000221b0


	//   ....[133]....
        /*1b54*/ 	.word	0x000221e0


	//   ....[134]....
        /*1b58*/ 	.word	0x00022210


	//   ....[135]....
        /*1b5c*/ 	.word	0x00022240


	//   ....[136]....
        /*1b60*/ 	.word	0x00022270


	//   ....[137]....
        /*1b64*/ 	.word	0x000222a0


	//   ....[138]....
        /*1b68*/ 	.word	0x000222d0


	//   ....[139]....
        /*1b6c*/ 	.word	0x00022300


	//   ....[140]....
        /*1b70*/ 	.word	0x00022330


	//   ....[141]....
        /*1b74*/ 	.word	0x00022360


	//   ....[142]....
        /*1b78*/ 	.word	0x00022390


	//   ....[143]....
        /*1b7c*/ 	.word	0x000223c0


	//   ....[144]....
        /*1b80*/ 	.word	0x000223f0


	//   ....[145]....
        /*1b84*/ 	.word	0x00022420


	//   ....[146]....
        /*1b88*/ 	.word	0x00022450


	//   ....[147]....
        /*1b8c*/ 	.word	0x00022480


	//   ....[148]....
        /*1b90*/ 	.word	0x000224b0


	//   ....[149]....
        /*1b94*/ 	.word	0x000224e0


	//   ....[150]....
        /*1b98*/ 	.word	0x00022510


	//   ....[151]....
        /*1b9c*/ 	.word	0x00022540


	//   ....[152]....
        /*1ba0*/ 	.word	0x00022570


	//   ....[153]....
        /*1ba4*/ 	.word	0x000225a0


	//   ....[154]....
        /*1ba8*/ 	.word	0x000225d0


	//   ....[155]....
        /*1bac*/ 	.word	0x00022600


	//   ....[156]....
        /*1bb0*/ 	.word	0x00022630


	//   ....[157]....
        /*1bb4*/ 	.word	0x00022660


	//   ....[158]....
        /*1bb8*/ 	.word	0x00022690


	//   ....[159]....
        /*1bbc*/ 	.word	0x000226c0


	//   ....[160]....
        /*1bc0*/ 	.word	0x000226f0


	//   ....[161]....
        /*1bc4*/ 	.word	0x00022720


	//   ....[162]....
        /*1bc8*/ 	.word	0x00022750


	//   ....[163]....
        /*1bcc*/ 	.word	0x00022780


	//   ....[164]....
        /*1bd0*/ 	.word	0x000227b0


	//   ....[165]....
        /*1bd4*/ 	.word	0x000227e0


	//   ....[166]....
        /*1bd8*/ 	.word	0x00022810


	//   ....[167]....
        /*1bdc*/ 	.word	0x00022840


	//   ....[168]....
        /*1be0*/ 	.word	0x00022870


	//   ....[169]....
        /*1be4*/ 	.word	0x000228a0


	//   ....[170]....
        /*1be8*/ 	.word	0x000228d0


	//   ....[171]....
        /*1bec*/ 	.word	0x00022900


	//   ....[172]....
        /*1bf0*/ 	.word	0x00022930


	//   ....[173]....
        /*1bf4*/ 	.word	0x00022960


	//   ....[174]....
        /*1bf8*/ 	.word	0x00022980


	//   ....[175]....
        /*1bfc*/ 	.word	0x000229b0


	//   ....[176]....
        /*1c00*/ 	.word	0x000229c0


	//   ....[177]....
        /*1c04*/ 	.word	0x000229f0


	//   ....[178]....
        /*1c08*/ 	.word	0x00022a20


	//   ....[179]....
        /*1c0c*/ 	.word	0x00022a30


	//   ....[180]....
        /*1c10*/ 	.word	0x00022a60


	//   ....[181]....
        /*1c14*/ 	.word	0x00022a70


	//   ....[182]....
        /*1c18*/ 	.word	0x00022aa0


	//   ....[183]....
        /*1c1c*/ 	.word	0x00022ab0


	//   ....[184]....
        /*1c20*/ 	.word	0x00022ae0


	//   ....[185]....
        /*1c24*/ 	.word	0x00022b10


	//   ....[186]....
        /*1c28*/ 	.word	0x00022b40


	//   ....[187]....
        /*1c2c*/ 	.word	0x00022b50


	//   ....[188]....
        /*1c30*/ 	.word	0x00023600


	//   ....[189]....
        /*1c34*/ 	.word	0x00023620


	//   ....[190]....
        /*1c38*/ 	.word	0x00023630


	//   ....[191]....
        /*1c3c*/ 	.word	0x00023640


	//   ....[192]....
        /*1c40*/ 	.word	0x00024040


	//   ....[193]....
        /*1c44*/ 	.word	0x00024050


	//   ....[194]....
        /*1c48*/ 	.word	0x00024220


	//   ....[195]....
        /*1c4c*/ 	.word	0x00024230


	//   ....[196]....
        /*1c50*/ 	.word	0x00024420


	//   ....[197]....
        /*1c54*/ 	.word	0x00024430


	//   ....[198]....
        /*1c58*/ 	.word	0x00024600


	//   ....[199]....
        /*1c5c*/ 	.word	0x00024610


	//   ....[200]....
        /*1c60*/ 	.word	0x00024a80


	//   ....[201]....
        /*1c64*/ 	.word	0x00024a90


	//   ....[202]....
        /*1c68*/ 	.word	0x00025a70


	//   ....[203]....
        /*1c6c*/ 	.word	0x00025a80


	//   ....[204]....
        /*1c70*/ 	.word	0x00027da0


	//   ....[205]....
        /*1c74*/ 	.word	0x00027db0


	//   ....[206]....
        /*1c78*/ 	.word	0x00027f80


	//   ....[207]....
        /*1c7c*/ 	.word	0x00027f90


	//   ....[208]....
        /*1c80*/ 	.word	0x00028160


	//   ....[209]....
        /*1c84*/ 	.word	0x00028170


	//   ....[210]....
        /*1c88*/ 	.word	0x00028340


	//   ....[211]....
        /*1c8c*/ 	.word	0x00028350


	//   ....[212]....
        /*1c90*/ 	.word	0x00028580


	//   ....[213]....
        /*1c94*/ 	.word	0x000287c0


	//   ....[214]....
        /*1c98*/ 	.word	0x000287f0


	//   ....[215]....
        /*1c9c*/ 	.word	0x00028820


	//   ....[216]....
        /*1ca0*/ 	.word	0x00028850


	//   ....[217]....
        /*1ca4*/ 	.word	0x00028880


	//   ....[218]....
        /*1ca8*/ 	.word	0x000288b0


	//   ....[219]....
        /*1cac*/ 	.word	0x00028a50


	//   ....[220]....
        /*1cb0*/ 	.word	0x00028a80


	//   ....[221]....
        /*1cb4*/ 	.word	0x00028ab0


	//   ....[222]....
        /*1cb8*/ 	.word	0x00028ae0


	//   ....[223]....
        /*1cbc*/ 	.word	0x00028b10


	//   ....[224]....
        /*1cc0*/ 	.word	0x00028b40


	//   ....[225]....
        /*1cc4*/ 	.word	0x00028be0


	//   ....[226]....
        /*1cc8*/ 	.word	0x00028c10


	//   ....[227]....
        /*1ccc*/ 	.word	0x00028c20


	//   ....[228]....
        /*1cd0*/ 	.word	0x00028c50


	//   ....[229]....
        /*1cd4*/ 	.word	0x0002a400


	//   ....[230]....
        /*1cd8*/ 	.word	0x0002c000


	//   ....[231]....
        /*1cdc*/ 	.word	0x0002cd60


	//   ....[232]....
        /*1ce0*/ 	.word	0x0002cd70


	//   ....[233]....
        /*1ce4*/ 	.word	0x0002cda0


	//   ....[234]....
        /*1ce8*/ 	.word	0x0002cdb0


	//   ....[235]....
        /*1cec*/ 	.word	0x0002cec0


	//   ....[236]....
        /*1cf0*/ 	.word	0x0002ced0


	//   ....[237]....
        /*1cf4*/ 	.word	0x0002cf60


	//   ....[238]....
        /*1cf8*/ 	.word	0x0002cf70


	//   ....[239]....
        /*1cfc*/ 	.word	0x0002d000


	//   ....[240]....
        /*1d00*/ 	.word	0x0002d010


	//   ....[241]....
        /*1d04*/ 	.word	0x0002d0a0


	//   ....[242]....
        /*1d08*/ 	.word	0x0002d0b0


	//   ....[243]....
        /*1d0c*/ 	.word	0x0002d140


	//   ....[244]....
        /*1d10*/ 	.word	0x0002d150


	//   ....[245]....
        /*1d14*/ 	.word	0x0002d1a0


	//   ....[246]....
        /*1d18*/ 	.word	0x0002d1d0


	//   ....[247]....
        /*1d1c*/ 	.word	0x0002faf0


	//   ....[248]....
        /*1d20*/ 	.word	0x0002fb20


	//   ....[249]....
        /*1d24*/ 	.word	0x0002fb70


	//   ....[250]....
        /*1d28*/ 	.word	0x0002fba0


	//   ....[251]....
        /*1d2c*/ 	.word	0x0002fbd0


	//   ....[252]....
        /*1d30*/ 	.word	0x0002fc00


	//   ....[253]....
        /*1d34*/ 	.word	0x0002fc30


	//   ....[254]....
        /*1d38*/ 	.word	0x0002fc60


	//   ....[255]....
        /*1d3c*/ 	.word	0x0002fe30


	//   ....[0]....
        /*1d40*/ 	.word	0x0002fe60


	//   ....[1]....
        /*1d44*/ 	.word	0x0002fe90


	//   ....[2]....
        /*1d48*/ 	.word	0x0002fec0


	//   ....[3]....
        /*1d4c*/ 	.word	0x0002fef0


	//   ....[4]....
        /*1d50*/ 	.word	0x0002ff20


	//   ....[5]....
        /*1d54*/ 	.word	0x00030000


	//   ....[6]....
        /*1d58*/ 	.word	0x00030020


	//   ....[7]....
        /*1d5c*/ 	.word	0x00030030


	//   ....[8]....
        /*1d60*/ 	.word	0x000300b0


	//   ....[9]....
        /*1d64*/ 	.word	0x00030c00


	//   ....[10]....
        /*1d68*/ 	.word	0x000310a0


	//   ....[11]....
        /*1d6c*/ 	.word	0x00031150


	//   ....[12]....
        /*1d70*/ 	.word	0x000311e0


	//   ....[13]....
        /*1d74*/ 	.word	0x00031230


	//   ....[14]....
        /*1d78*/ 	.word	0x00031280


	//   ....[15]....
        /*1d7c*/ 	.word	0x00031310


	//   ....[16]....
        /*1d80*/ 	.word	0x000313a0


	//   ....[17]....
        /*1d84*/ 	.word	0x000313f0


	//   ....[18]....
        /*1d88*/ 	.word	0x00031440


	//   ....[19]....
        /*1d8c*/ 	.word	0x000314d0


	//   ....[20]....
        /*1d90*/ 	.word	0x00031560


	//   ....[21]....
        /*1d94*/ 	.word	0x000315b0


	//   ....[22]....
        /*1d98*/ 	.word	0x00031600


	//   ....[23]....
        /*1d9c*/ 	.word	0x00031690


	//   ....[24]....
        /*1da0*/ 	.word	0x00031720


	//   ....[25]....
        /*1da4*/ 	.word	0x00031770


	//   ....[26]....
        /*1da8*/ 	.word	0x000317c0


	//   ....[27]....
        /*1dac*/ 	.word	0x000318c0


	//   ....[28]....
        /*1db0*/ 	.word	0x00031970


	//   ....[29]....
        /*1db4*/ 	.word	0x000319c0


	//   ....[30]....
        /*1db8*/ 	.word	0x00031a10


	//   ....[31]....
        /*1dbc*/ 	.word	0x00031b20


	//   ....[32]....
        /*1dc0*/ 	.word	0x00031b70


	//   ....[33]....
        /*1dc4*/ 	.word	0x00031bc0


	//   ....[34]....
        /*1dc8*/ 	.word	0x00031c10


	//   ....[35]....
        /*1dcc*/ 	.word	0x00031d30


	//   ....[36]....
        /*1dd0*/ 	.word	0x00031dd0


	//   ....[37]....
        /*1dd4*/ 	.word	0x00031e30


	//   ....[38]....
        /*1dd8*/ 	.word	0x00031ea0


	//   ....[39]....
        /*1ddc*/ 	.word	0x00031f40


	//   ....[40]....
        /*1de0*/ 	.word	0x00031f90


	//   ....[41]....
        /*1de4*/ 	.word	0x00031fe0


	//   ....[42]....
        /*1de8*/ 	.word	0x00032030


	//   ....[43]....
        /*1dec*/ 	.word	0x00032470


	//   ....[44]....
        /*1df0*/ 	.word	0x00032590


	//   ....[45]....
        /*1df4*/ 	.word	0x000326c0


	//   ....[46]....
        /*1df8*/ 	.word	0x000327d0


	//   ....[47]....
        /*1dfc*/ 	.word	0x00032900


	//   ....[48]....
        /*1e00*/ 	.word	0x00032a20


	//   ....[49]....
        /*1e04*/ 	.word	0x00032b50


	//   ....[50]....
        /*1e08*/ 	.word	0x00032c70


	//   ....[51]....
        /*1e0c*/ 	.word	0x00032d90


	//   ....[52]....
        /*1e10*/ 	.word	0x00032eb0


	//   ....[53]....
        /*1e14*/ 	.word	0x00032f80


	//   ....[54]....
        /*1e18*/ 	.word	0x00032fd0


	//   ....[55]....
        /*1e1c*/ 	.word	0x00033050


	//   ....[56]....
        /*1e20*/ 	.word	0x000330c0


	//   ....[57]....
        /*1e24*/ 	.word	0x00033120


	//   ....[58]....
        /*1e28*/ 	.word	0x00033170


	//   ....[59]....
        /*1e2c*/ 	.word	0x000331f0


	//   ....[60]....
        /*1e30*/ 	.word	0x00033260


	//   ....[61]....
        /*1e34*/ 	.word	0x000332c0


	//   ....[62]....
        /*1e38*/ 	.word	0x00033310


	//   ....[63]....
        /*1e3c*/ 	.word	0x00033390


	//   ....[64]....
        /*1e40*/ 	.word	0x00033400


	//   ....[65]....
        /*1e44*/ 	.word	0x00033460


	//   ....[66]....
        /*1e48*/ 	.word	0x000334b0


	//   ....[67]....
        /*1e4c*/ 	.word	0x00033530


	//   ....[68]....
        /*1e50*/ 	.word	0x000335a0


	//   ....[69]....
        /*1e54*/ 	.word	0x00033600


	//   ....[70]....
        /*1e58*/ 	.word	0x00033650


	//   ....[71]....
        /*1e5c*/ 	.word	0x000336d0


	//   ....[72]....
        /*1e60*/ 	.word	0x00033740


	//   ....[73]....
        /*1e64*/ 	.word	0x000337a0


	//   ....[74]....
        /*1e68*/ 	.word	0x000337f0


	//   ....[75]....
        /*1e6c*/ 	.word	0x00033870


	//   ....[76]....
        /*1e70*/ 	.word	0x000338e0


	//   ....[77]....
        /*1e74*/ 	.word	0x00033940


	//   ....[78]....
        /*1e78*/ 	.word	0x00033990


	//   ....[79]....
        /*1e7c*/ 	.word	0x00033a10


	//   ....[80]....
        /*1e80*/ 	.word	0x00033a80


	//   ....[81]....
        /*1e84*/ 	.word	0x00033ae0


	//   ....[82]....
        /*1e88*/ 	.word	0x00033b30


	//   ....[83]....
        /*1e8c*/ 	.word	0x00033bb0


	//   ....[84]....
        /*1e90*/ 	.word	0x00033c20


	//   ....[85]....
        /*1e94*/ 	.word	0x00033c80


	//   ....[86]....
        /*1e98*/ 	.word	0x00033cd0


	//   ....[87]....
        /*1e9c*/ 	.word	0x00033d50


	//   ....[88]....
        /*1ea0*/ 	.word	0x00033dc0


	//   ....[89]....
        /*1ea4*/ 	.word	0x00033e20


	//   ....[90]....
        /*1ea8*/ 	.word	0x00033e70


	//   ....[91]....
        /*1eac*/ 	.word	0x00033ef0


	//   ....[92]....
        /*1eb0*/ 	.word	0x00033f60


	//   ....[93]....
        /*1eb4*/ 	.word	0x00033fc0


	//   ....[94]....
        /*1eb8*/ 	.word	0x00034010


	//   ....[95]....
        /*1ebc*/ 	.word	0x00034090


	//   ....[96]....
        /*1ec0*/ 	.word	0x00034100


	//   ....[97]....
        /*1ec4*/ 	.word	0x00034160


	//   ....[98]....
        /*1ec8*/ 	.word	0x000341b0


	//   ....[99]....
        /*1ecc*/ 	.word	0x00034230


	//   ....[100]....
        /*1ed0*/ 	.word	0x000342a0


	//   ....[101]....
        /*1ed4*/ 	.word	0x00034300


	//   ....[102]....
        /*1ed8*/ 	.word	0x00034350


	//   ....[103]....
        /*1edc*/ 	.word	0x000343d0


	//   ....[104]....
        /*1ee0*/ 	.word	0x00034440


	//   ....[105]....
        /*1ee4*/ 	.word	0x000344a0


	//   ....[106]....
        /*1ee8*/ 	.word	0x000344f0


	//   ....[107]....
        /*1eec*/ 	.word	0x00034570


	//   ....[108]....
        /*1ef0*/ 	.word	0x000345e0


	//   ....[109]....
        /*1ef4*/ 	.word	0x00034640


	//   ....[110]....
        /*1ef8*/ 	.word	0x00034690


	//   ....[111]....
        /*1efc*/ 	.word	0x00034710


	//   ....[112]....
        /*1f00*/ 	.word	0x00034780


	//   ....[113]....
        /*1f04*/ 	.word	0x000347e0


	//   ....[114]....
        /*1f08*/ 	.word	0x00034830


	//   ....[115]....
        /*1f0c*/ 	.word	0x000348b0


	//   ....[116]....
        /*1f10*/ 	.word	0x00034920


	//   ....[117]....
        /*1f14*/ 	.word	0x00034980


	//   ....[118]....
        /*1f18*/ 	.word	0x000349d0


	//   ....[119]....
        /*1f1c*/ 	.word	0x00034a50


	//   ....[120]....
        /*1f20*/ 	.word	0x00034ac0


	//   ....[121]....
        /*1f24*/ 	.word	0x00034b20


	//   ....[122]....
        /*1f28*/ 	.word	0x00034b70


	//   ....[123]....
        /*1f2c*/ 	.word	0x00034bf0


	//   ....[124]....
        /*1f30*/ 	.word	0x00034c60


	//   ....[125]....
        /*1f34*/ 	.word	0x00034cc0


	//   ....[126]....
        /*1f38*/ 	.word	0x00034d10


	//   ....[127]....
        /*1f3c*/ 	.word	0x00034d90


	//   ....[128]....
        /*1f40*/ 	.word	0x00034e00


	//   ....[129]....
        /*1f44*/ 	.word	0x00034e60


	//   ....[130]....
        /*1f48*/ 	.word	0x00034eb0


	//   ....[131]....
        /*1f4c*/ 	.word	0x00034f10


	//   ....[132]....
        /*1f50*/ 	.word	0x00034fa0


	//   ....[133]....
        /*1f54*/ 	.word	0x00035000


	//   ....[134]....
        /*1f58*/ 	.word	0x00035050


	//   ....[135]....
        /*1f5c*/ 	.word	0x000350d0


	//   ....[136]....
        /*1f60*/ 	.word	0x00035140


	//   ....[137]....
        /*1f64*/ 	.word	0x000351a0


	//   ....[138]....
        /*1f68*/ 	.word	0x000351f0


	//   ....[139]....
        /*1f6c*/ 	.word	0x00035270


	//   ....[140]....
        /*1f70*/ 	.word	0x000352e0


	//   ....[141]....
        /*1f74*/ 	.word	0x00035340


	//   ....[142]....
        /*1f78*/ 	.word	0x00035390


	//   ....[143]....
        /*1f7c*/ 	.word	0x00035410


	//   ....[144]....
        /*1f80*/ 	.word	0x00035480


	//   ....[145]....
        /*1f84*/ 	.word	0x000354e0


	//   ....[146]....
        /*1f88*/ 	.word	0x00035530


	//   ....[147]....
        /*1f8c*/ 	.word	0x000355b0


	//   ....[148]....
        /*1f90*/ 	.word	0x00035620


	//   ....[149]....
        /*1f94*/ 	.word	0x00035680


	//   ....[150]....
        /*1f98*/ 	.word	0x000356d0


	//   ....[151]....
        /*1f9c*/ 	.word	0x00035750


	//   ....[152]....
        /*1fa0*/ 	.word	0x000357c0


	//   ....[153]....
        /*1fa4*/ 	.word	0x00035820


	//   ....[154]....
        /*1fa8*/ 	.word	0x00035870


	//   ....[155]....
        /*1fac*/ 	.word	0x000358d0


	//   ....[156]....
        /*1fb0*/ 	.word	0x00035960


	//   ....[157]....
        /*1fb4*/ 	.word	0x000359c0


	//   ....[158]....
        /*1fb8*/ 	.word	0x00035a10


	//   ....[159]....
        /*1fbc*/ 	.word	0x00035a90


	//   ....[160]....
        /*1fc0*/ 	.word	0x00035b00


	//   ....[161]....
        /*1fc4*/ 	.word	0x00035b60


	//   ....[162]....
        /*1fc8*/ 	.word	0x00035bb0


	//   ....[163]....
        /*1fcc*/ 	.word	0x00035c30


	//   ....[164]....
        /*1fd0*/ 	.word	0x00035ca0


	//   ....[165]....
        /*1fd4*/ 	.word	0x00035d00


	//   ....[166]....
        /*1fd8*/ 	.word	0x00035d50


	//   ....[167]....
        /*1fdc*/ 	.word	0x00035dd0


	//   ....[168]....
        /*1fe0*/ 	.word	0x00035e40


	//   ....[169]....
        /*1fe4*/ 	.word	0x00035eb0


	//   ....[170]....
        /*1fe8*/ 	.word	0x00035f00


	//   ....[171]....
        /*1fec*/ 	.word	0x00035f90


	//   ....[172]....
        /*1ff0*/ 	.word	0x00035fe0


	//   ....[173]....
        /*1ff4*/ 	.word	0x00036070


	//   ....[174]....
        /*1ff8*/ 	.word	0x00036100


	//   ....[175]....
        /*1ffc*/ 	.word	0x00036190


	//   ....[176]....
        /*2000*/ 	.word	0x00036220


	//   ....[177]....
        /*2004*/ 	.word	0x000362b0


	//   ....[178]....
        /*2008*/ 	.word	0x00036340


	//   ....[179]....
        /*200c*/ 	.word	0x000363c0


	//   ....[180]....
        /*2010*/ 	.word	0x00036410


	//   ....[181]....
        /*2014*/ 	.word	0x000364b0


	//   ....[182]....
        /*2018*/ 	.word	0x00036540


	//   ....[183]....
        /*201c*/ 	.word	0x000365d0


	//   ....[184]....
        /*2020*/ 	.word	0x00036620


	//   ....[185]....
        /*2024*/ 	.word	0x000366b0


	//   ....[186]....
        /*2028*/ 	.word	0x00036740


	//   ....[187]....
        /*202c*/ 	.word	0x000367d0


	//   ....[188]....
        /*2030*/ 	.word	0x00036860


	//   ....[189]....
        /*2034*/ 	.word	0x000368f0


	//   ....[190]....
        /*2038*/ 	.word	0x00036980


	//   ....[191]....
        /*203c*/ 	.word	0x00036a40


	//   ....[192]....
        /*2040*/ 	.word	0x00036d20


	//   ....[193]....
        /*2044*/ 	.word	0x00036f40


	//   ....[194]....
        /*2048*/ 	.word	0x00036f90


	//   ....[195]....
        /*204c*/ 	.word	0x00036ff0


	//   ....[196]....
        /*2050*/ 	.word	0x00037090


	//   ....[197]....
        /*2054*/ 	.word	0x00037150


	//   ....[198]....
        /*2058*/ 	.word	0x00037260


	//   ....[199]....
        /*205c*/ 	.word	0x000372c0


	//   ....[200]....
        /*2060*/ 	.word	0x000373c0


	//   ....[201]....
        /*2064*/ 	.word	0x00037420


	//   ....[202]....
        /*2068*/ 	.word	0x00037520


	//   ....[203]....
        /*206c*/ 	.word	0x00037580


	//   ....[204]....
        /*2070*/ 	.word	0x00037680


	//   ....[205]....
        /*2074*/ 	.word	0x000376e0


	//   ....[206]....
        /*2078*/ 	.word	0x000377c0


	//   ....[207]....
        /*207c*/ 	.word	0x00037840


	//   ....[208]....
        /*2080*/ 	.word	0x00037920


	//   ....[209]....
        /*2084*/ 	.word	0x00037c00


	//   ....[210]....
        /*2088*/ 	.word	0x00037ca0


	//   ....[211]....
        /*208c*/ 	.word	0x00037e30


	//   ....[212]....
        /*2090*/ 	.word	0x00037eb0


	//   ....[213]....
        /*2094*/ 	.word	0x00037f30


	//   ....[214]....
        /*2098*/ 	.word	0x00037fb0


	//   ....[215]....
        /*209c*/ 	.word	0x00038030


	//   ....[216]....
        /*20a0*/ 	.word	0x000380c0


	//   ....[217]....
        /*20a4*/ 	.word	0x00038160


	//   ....[218]....
        /*20a8*/ 	.word	0x00038210


	//   ....[219]....
        /*20ac*/ 	.word	0x00038290


	//   ....[220]....
        /*20b0*/ 	.word	0x00038310


	//   ....[221]....
        /*20b4*/ 	.word	0x00038390


	//   ....[222]....
        /*20b8*/ 	.word	0x00038420


	//   ....[223]....
        /*20bc*/ 	.word	0x000384a0


	//   ....[224]....
        /*20c0*/ 	.word	0x00038550


	//   ....[225]....
        /*20c4*/ 	.word	0x000385a0


	//   ....[226]....
        /*20c8*/ 	.word	0x00038660


	//   ....[227]....
        /*20cc*/ 	.word	0x00038790


	//----- nvinfo : EIATTR_REG_RECONFIG
	.align		4
.L_573:
        /*20d0*/ 	.byte	0x01, 0x54
	.zero		2


	//----- nvinfo : EIATTR_SYSCALL_OFFSETS
	.align		4
        /*20d4*/ 	.byte	0x04, 0x46
        /*20d6*/ 	.short	(.L_575 - .L_574)


	//   ....[0]....
.L_574:
        /*20d8*/ 	.word	0x00002630


	//   ....[1]....
        /*20dc*/ 	.word	0x00002780


	//   ....[2]....
        /*20e0*/ 	.word	0x0000df90


	//   ....[3]....
        /*20e4*/ 	.word	0x0000e2b0


	//   ....[4]....
        /*20e8*/ 	.word	0x0002ba60


	//   ....[5]....
        /*20ec*/ 	.word	0x0002bbf0


	//   ....[6]....
        /*20f0*/ 	.word	0x0002bd40


	//   ....[7]....
        /*20f4*/ 	.word	0x0002be80


	//   ....[8]....
        /*20f8*/ 	.word	0x0002c930


	//----- nvinfo : EIATTR_MBARRIER_INSTR_OFFSETS
	.align		4
.L_575:
        /*20fc*/ 	.byte	0x04, 0x39
        /*20fe*/ 	.short	(.L_577 - .L_576)


	//   ....[0]....
.L_576:
        /*2100*/ 	.word	0x000002d0
        /*2104*/ 	.word	0x000000ff
        /*2108*/ 	.word	0x00038800
        /*210c*/ 	.short	0x0100
        /*210e*/ 	.byte	0x08
	.zero		1


	//   ....[1]....
        /*2110*/ 	.word	0x000002e0
        /*2114*/ 	.word	0x000000ff
        /*2118*/ 	.word	0x00038820
        /*211c*/ 	.short	0x0100
        /*211e*/ 	.byte	0x08
	.zero		1


	//   ....[2]....
        /*2120*/ 	.word	0x000003d0
        /*2124*/ 	.word	0x000000ff
        /*2128*/ 	.word	0x00038830
        /*212c*/ 	.short	0x0100
        /*212e*/ 	.byte	0x08
	.zero		1


	//   ....[3]....
        /*2130*/ 	.word	0x000003e0
        /*2134*/ 	.word	0x000000ff
        /*2138*/ 	.word	0x00038840
        /*213c*/ 	.short	0x0100
        /*213e*/ 	.byte	0x08
	.zero		1


	//   ....[4]....
        /*2140*/ 	.word	0x000003f0
        /*2144*/ 	.word	0x000000ff
        /*2148*/ 	.word	0x00038838
        /*214c*/ 	.short	0x0100
        /*214e*/ 	.byte	0x08
	.zero		1


	//   ....[5]....
        /*2150*/ 	.word	0x00000400
        /*2154*/ 	.word	0x000000ff
        /*2158*/ 	.word	0x00038848
        /*215c*/ 	.short	0x0100
        /*215e*/ 	.byte	0x08
	.zero		1


	//   ....[6]....
        /*2160*/ 	.word	0x00000530
        /*2164*/ 	.word	0x000000ff
        /*2168*/ 	.word	0x00038850
        /*216c*/ 	.short	0x0100
        /*216e*/ 	.byte	0x08
	.zero		1


	//   ....[7]....
        /*2170*/ 	.word	0x00000540
        /*2174*/ 	.word	0x000000ff
        /*2178*/ 	.word	0x00038860
        /*217c*/ 	.short	0x0100
        /*217e*/ 	.byte	0x08
	.zero		1


	//   ....[8]....
        /*2180*/ 	.word	0x00000550
        /*2184*/ 	.word	0x000000ff
        /*2188*/ 	.word	0x00038858
        /*218c*/ 	.short	0x0100
        /*218e*/ 	.byte	0x08
	.zero		1


	//   ....[9]....
        /*2190*/ 	.word	0x00000560
        /*2194*/ 	.word	0x000000ff
        /*2198*/ 	.word	0x00038868
        /*219c*/ 	.short	0x0100
        /*219e*/ 	.byte	0x08
	.zero		1


	//   ....[10]....
        /*21a0*/ 	.word	0x00000650
        /*21a4*/ 	.word	0x000000ff
        /*21a8*/ 	.word	0x00038870
        /*21ac*/ 	.short	0x0100
        /*21ae*/ 	.byte	0x06
	.zero		1


	//   ....[11]....
        /*21b0*/ 	.word	0x00000660
        /*21b4*/ 	.word	0x000000ff
        /*21b8*/ 	.word	0x00038880
        /*21bc*/ 	.short	0x0100
        /*21be*/ 	.byte	0x06
	.zero		1


	//   ....[12]....
        /*21c0*/ 	.word	0x00000670
        /*21c4*/ 	.word	0x000000ff
        /*21c8*/ 	.word	0x00038878
        /*21cc*/ 	.short	0x0100
        /*21ce*/ 	.byte	0x06
	.zero		1


	//   ....[13]....
        /*21d0*/ 	.word	0x00000680
        /*21d4*/ 	.word	0x000000ff
        /*21d8*/ 	.word	0x00038888
        /*21dc*/ 	.short	0x0100
        /*21de*/ 	.byte	0x06
	.zero		1


	//   ....[14]....
        /*21e0*/ 	.word	0x000007b0
        /*21e4*/ 	.word	0x000000ff
        /*21e8*/ 	.word	0x00038890
        /*21ec*/ 	.short	0x0100
        /*21ee*/ 	.byte	0x08
	.zero		1


	//   ....[15]....
        /*21f0*/ 	.word	0x000007c0
        /*21f4*/ 	.word	0x000000ff
        /*21f8*/ 	.word	0x000388a0
        /*21fc*/ 	.short	0x0100
        /*21fe*/ 	.byte	0x08
	.zero		1


	//   ....[16]....
        /*2200*/ 	.word	0x000007d0
        /*2204*/ 	.word	0x000000ff
        /*2208*/ 	.word	0x00038898
        /*220c*/ 	.short	0x0100
        /*220e*/ 	.byte	0x08
	.zero		1


	//   ....[17]....
        /*2210*/ 	.word	0x000007e0
        /*2214*/ 	.word	0x000000ff
        /*2218*/ 	.word	0x000388a8
        /*221c*/ 	.short	0x0100
        /*221e*/ 	.byte	0x08
	.zero		1


	//   ....[18]....
        /*2220*/ 	.word	0x00000910
        /*2224*/ 	.word	0x000000ff
        /*2228*/ 	.word	0x000388b0
        /*222c*/ 	.short	0x0100
        /*222e*/ 	.byte	0x08
	.zero		1


	//   ....[19]....
        /*2230*/ 	.word	0x00000920
        /*2234*/ 	.word	0x000000ff
        /*2238*/ 	.word	0x000388c0
        /*223c*/ 	.short	0x0100
        /*223e*/ 	.byte	0x08
	.zero		1


	//   ....[20]....
        /*2240*/ 	.word	0x00000930
        /*2244*/ 	.word	0x000000ff
        /*2248*/ 	.word	0x000388b8
        /*224c*/ 	.short	0x0100
        /*224e*/ 	.byte	0x08
	.zero		1


	//   ....[21]....
        /*2250*/ 	.word	0x00000940
        /*2254*/ 	.word	0x000000ff
        /*2258*/ 	.word	0x000388c8
        /*225c*/ 	.short	0x0100
        /*225e*/ 	.byte	0x08
	.zero		1


	//   ....[22]....
        /*2260*/ 	.word	0x00003d90
        /*2264*/ 	.word	0x0000006f
        /*2268*/ 	.word	0x00038890
        /*226c*/ 	.short	0x010a
        /*226e*/ 	.byte	0x3f
	.zero		1


	//   ....[23]....
        /*2270*/ 	.word	0x000081f0
        /*2274*/ 	.word	0x0000006f
        /*2278*/ 	.word	0x00038890
        /*227c*/ 	.short	0x010a
        /*227e*/ 	.byte	0x3f
	.zero		1


	//   ....[24]....
        /*2280*/ 	.word	0x0000c6a0
        /*2284*/ 	.word	0x0000006f
        /*2288*/ 	.word	0x00038890
        /*228c*/ 	.short	0x010a
        /*228e*/ 	.byte	0x3f
	.zero		1


	//   ....[25]....
        /*2290*/ 	.word	0x0000cc40
        /*2294*/ 	.word	0x00000030
        /*2298*/ 	.word	0x00000000
        /*229c*/ 	.short	0x0101
        /*229e*/ 	.byte	0x3f
	.zero		1


	//   ....[26]....
        /*22a0*/ 	.word	0x0000cc80
        /*22a4*/ 	.word	0x0000006f
        /*22a8*/ 	.word	0x000388b0
        /*22ac*/ 	.short	0x010a
        /*22ae*/ 	.byte	0x3f
	.zero		1


	//   ....[27]....
        /*22b0*/ 	.word	0x0000d280
        /*22b4*/ 	.word	0x0000006f
        /*22b8*/ 	.word	0x00000000
        /*22bc*/ 	.short	0x0101
        /*22be*/ 	.byte	0x3f
	.zero		1


	//   ....[28]....
        /*22c0*/ 	.word	0x0000e030
        /*22c4*/ 	.word	0x00000012
        /*22c8*/ 	.word	0x00038800
        /*22cc*/ 	.short	0x010a
        /*22ce*/ 	.byte	0x3f
	.zero		1


	//   ....[29]....
        /*22d0*/ 	.word	0x0000e080
        /*22d4*/ 	.word	0x00000012
        /*22d8*/ 	.word	0x00038800
        /*22dc*/ 	.short	0x010a
        /*22de*/ 	.byte	0x3f
	.zero		1


	//   ....[30]....
        /*22e0*/ 	.word	0x0000ee00
        /*22e4*/ 	.word	0x00000012
        /*22e8*/ 	.word	0x00038800
        /*22ec*/ 	.short	0x010a
        /*22ee*/ 	.byte	0x3f
	.zero		1


	//   ....[31]....
        /*22f0*/ 	.word	0x000135a0
        /*22f4*/ 	.word	0x00000012
        /*22f8*/ 	.word	0x00038800
        /*22fc*/ 	.short	0x010a
        /*22fe*/ 	.byte	0x3f
	.zero		1


	//   ....[32]....
        /*2300*/ 	.word	0x00017860
        /*2304*/ 	.word	0x0000000a
        /*2308*/ 	.word	0x00038830
        /*230c*/ 	.short	0x010a
        /*230e*/ 	.byte	0x3f
	.zero		1


	//   ....[33]....
        /*2310*/ 	.word	0x000178d0
        /*2314*/ 	.word	0x0000000a
        /*2318*/ 	.word	0x00038830
        /*231c*/ 	.short	0x010a
        /*231e*/ 	.byte	0x3f
	.zero		1


	//   ....[34]....
        /*2320*/ 	.word	0x00019560
        /*2324*/ 	.word	0x00000025
        /*2328*/ 	.word	0x00000000
        /*232c*/ 	.short	0x0101
        /*232e*/ 	.byte	0x3f
	.zero		1


	//   ....[35]....
        /*2330*/ 	.word	0x0001a550
        /*2334*/ 	.word	0x00000000
        /*2338*/ 	.word	0x00038830
        /*233c*/ 	.short	0x010a
        /*233e*/ 	.byte	0x3f
	.zero		1


	//   ....[36]....
        /*2340*/ 	.word	0x0001a5a0
        /*2344*/ 	.word	0x00000000
        /*2348*/ 	.word	0x00038830
        /*234c*/ 	.short	0x010a
        /*234e*/ 	.byte	0x3f
	.zero		1


	//   ....[37]....
        /*2350*/ 	.word	0x0001abf0
        /*2354*/ 	.word	0x00000003
        /*2358*/ 	.word	0x00038850
        /*235c*/ 	.short	0x010a
        /*235e*/ 	.byte	0x3f
	.zero		1


	//   ....[38]....
        /*2360*/ 	.word	0x0001ac30
        /*2364*/ 	.word	0x00000003
        /*2368*/ 	.word	0x00038850
        /*236c*/ 	.short	0x010a
        /*236e*/ 	.byte	0x3f
	.zero		1


	//   ....[39]....
        /*2370*/ 	.word	0x0001c330
        /*2374*/ 	.word	0x0000000e
        /*2378*/ 	.word	0x00000000
        /*237c*/ 	.short	0x0101
        /*237e*/ 	.byte	0x3f
	.zero		1


	//   ....[40]....
        /*2380*/ 	.word	0x0001cc30
        /*2384*/ 	.word	0x0000000e
        /*2388*/ 	.word	0x00000000
        /*238c*/ 	.short	0x0101
        /*238e*/ 	.byte	0x3f
	.zero		1


	//   ....[41]....
        /*2390*/ 	.word	0x0001d6e0
        /*2394*/ 	.word	0x00000000
        /*2398*/ 	.word	0x00038830
        /*239c*/ 	.short	0x010a
        /*239e*/ 	.byte	0x3f
	.zero		1


	//   ....[42]....
        /*23a0*/ 	.word	0x0001d730
        /*23a4*/ 	.word	0x00000000
        /*23a8*/ 	.word	0x00038830
        /*23ac*/ 	.short	0x010a
        /*23ae*/ 	.byte	0x3f
	.zero		1


	//   ....[43]....
        /*23b0*/ 	.word	0x0001dd50
        /*23b4*/ 	.word	0x00000003
        /*23b8*/ 	.word	0x00038850
        /*23bc*/ 	.short	0x010a
        /*23be*/ 	.byte	0x3f
	.zero		1


	//   ....[44]....
        /*23c0*/ 	.word	0x0001dd90
        /*23c4*/ 	.word	0x00000003
        /*23c8*/ 	.word	0x00038850
        /*23cc*/ 	.short	0x010a
        /*23ce*/ 	.byte	0x3f
	.zero		1


	//   ....[45]....
        /*23d0*/ 	.word	0x0001ed50
        /*23d4*/ 	.word	0x000000d0
        /*23d8*/ 	.word	0x00000000
        /*23dc*/ 	.short	0x0101
        /*23de*/ 	.byte	0x3f
	.zero		1


	//   ....[46]....
        /*23e0*/ 	.word	0x0001f400
        /*23e4*/ 	.word	0x0000000f
        /*23e8*/ 	.word	0x00000000
        /*23ec*/ 	.short	0x0101
        /*23ee*/ 	.byte	0x3f
	.zero		1


	//   ....[47]....
        /*23f0*/ 	.word	0x0001fdc0
        /*23f4*/ 	.word	0x0000000c
        /*23f8*/ 	.word	0x00038850
        /*23fc*/ 	.short	0x010a
        /*23fe*/ 	.byte	0x3f
	.zero		1


	//   ....[48]....
        /*2400*/ 	.word	0x0001fe00
        /*2404*/ 	.word	0x0000000c
        /*2408*/ 	.word	0x00038850
        /*240c*/ 	.short	0x010a
        /*240e*/ 	.byte	0x3f
	.zero		1


	//   ....[49]....
        /*2410*/ 	.word	0x00020410
        /*2414*/ 	.word	0x00000000
        /*2418*/ 	.word	0x00000000
        /*241c*/ 	.short	0x0101
        /*241e*/ 	.byte	0x3f
	.zero		1


	//   ....[50]....
        /*2420*/ 	.word	0x00023f80
        /*2424*/ 	.word	0x00000008
        /*2428*/ 	.word	0x00000000
        /*242c*/ 	.short	0x0101
        /*242e*/ 	.byte	0x3f
	.zero		1


	//   ....[51]....
        /*2430*/ 	.word	0x000249f0
        /*2434*/ 	.word	0x0000000e
        /*2438*/ 	.word	0x00000000
        /*243c*/ 	.short	0x0101
        /*243e*/ 	.byte	0x3f
	.zero		1


	//   ....[52]....
        /*2440*/ 	.word	0x0002a4e0
        /*2444*/ 	.word	0x00000012
        /*2448*/ 	.word	0x00038820
        /*244c*/ 	.short	0x010a
        /*244e*/ 	.byte	0x3f
	.zero		1


	//   ....[53]....
        /*2450*/ 	.word	0x0002a5b0
        /*2454*/ 	.word	0x00000005
        /*2458*/ 	.word	0x000388a0
        /*245c*/ 	.short	0x010a
        /*245e*/ 	.byte	0x3f
	.zero		1


	//   ....[54]....
        /*2460*/ 	.word	0x0002a8f0
        /*2464*/ 	.word	0x00000005
        /*2468*/ 	.word	0x000388c0
        /*246c*/ 	.short	0x010a
        /*246e*/ 	.byte	0x3f
	.zero		1


	//   ....[55]....
        /*2470*/ 	.word	0x0002ad90
        /*2474*/ 	.word	0x00000006
        /*2478*/ 	.word	0x000388a0
        /*247c*/ 	.short	0x010a
        /*247e*/ 	.byte	0x3f
	.zero		1


	//   ....[56]....
        /*2480*/ 	.word	0x0002b0c0
        /*2484*/ 	.word	0x00000006
        /*2488*/ 	.word	0x000388c0
        /*248c*/ 	.short	0x010a
        /*248e*/ 	.byte	0x3f
	.zero		1


	//   ....[57]....
        /*2490*/ 	.word	0x0002c2a0
        /*2494*/ 	.word	0x00000000
        /*2498*/ 	.word	0x00038880
        /*249c*/ 	.short	0x010a
        /*249e*/ 	.byte	0x3f
	.zero		1


	//   ....[58]....
        /*24a0*/ 	.word	0x0002c4a0
        /*24a4*/ 	.word	0x00000000
        /*24a8*/ 	.word	0x00038840
        /*24ac*/ 	.short	0x010a
        /*24ae*/ 	.byte	0x3f
	.zero		1


	//   ....[59]....
        /*24b0*/ 	.word	0x0002d2a0
        /*24b4*/ 	.word	0x00000012
        /*24b8*/ 	.word	0x00038800
        /*24bc*/ 	.short	0x0107
        /*24be*/ 	.byte	0x3f
	.zero		1


	//   ....[60]....
        /*24c0*/ 	.word	0x0002d3a0
        /*24c4*/ 	.word	0x00000012
        /*24c8*/ 	.word	0x00038800
        /*24cc*/ 	.short	0x0101
        /*24ce*/ 	.byte	0x3f
	.zero		1


	//   ....[61]....
        /*24d0*/ 	.word	0x0002d3c0
        /*24d4*/ 	.word	0x00000012
        /*24d8*/ 	.word	0x00038820
        /*24dc*/ 	.short	0x010a
        /*24de*/ 	.byte	0x3f
	.zero		1


	//   ....[62]....
        /*24e0*/ 	.word	0x0002d6e0
        /*24e4*/ 	.word	0x00000006
        /*24e8*/ 	.word	0x00038880
        /*24ec*/ 	.short	0x010a
        /*24ee*/ 	.byte	0x3f
	.zero		1


	//   ....[63]....
        /*24f0*/ 	.word	0x0002da40
        /*24f4*/ 	.word	0x00000006
        /*24f8*/ 	.word	0x00038840
        /*24fc*/ 	.short	0x010a
        /*24fe*/ 	.byte	0x3f
	.zero		1


	//   ....[64]....
        /*2500*/ 	.word	0x0002de00
        /*2504*/ 	.word	0x00000003
        /*2508*/ 	.word	0x00038870
        /*250c*/ 	.short	0x010a
        /*250e*/ 	.byte	0x3f
	.zero		1


	//   ....[65]....
        /*2510*/ 	.word	0x0002de70
        /*2514*/ 	.word	0x00000003
        /*2518*/ 	.word	0x00038860
        /*251c*/ 	.short	0x010a
        /*251e*/ 	.byte	0x3f
	.zero		1


	//   ....[66]....
        /*2520*/ 	.word	0x0002e9d0
        /*2524*/ 	.word	0x00000003
        /*2528*/ 	.word	0x00038850
        /*252c*/ 	.short	0x0101
        /*252e*/ 	.byte	0x3f
	.zero		1


	//   ....[67]....
        /*2530*/ 	.word	0x0002ea50
        /*2534*/ 	.word	0x00000003
        /*2538*/ 	.word	0x00000000
        /*253c*/ 	.short	0x0101
        /*253e*/ 	.byte	0x3f
	.zero		1


	//   ....[68]....
        /*2540*/ 	.word	0x0002ec90
        /*2544*/ 	.word	0x00000000
        /*2548*/ 	.word	0x00038870
        /*254c*/ 	.short	0x010a
        /*254e*/ 	.byte	0x3f
	.zero		1


	//   ....[69]....
        /*2550*/ 	.word	0x0002ed00
        /*2554*/ 	.word	0x00000000
        /*2558*/ 	.word	0x00038860
        /*255c*/ 	.short	0x010a
        /*255e*/ 	.byte	0x3f
	.zero		1


	//   ....[70]....
        /*2560*/ 	.word	0x0002f7f0
        /*2564*/ 	.word	0x00000000
        /*2568*/ 	.word	0x00038850
        /*256c*/ 	.short	0x0101
        /*256e*/ 	.byte	0x3f
	.zero		1


	//   ....[71]....
        /*2570*/ 	.word	0x0002f840
        /*2574*/ 	.word	0x00000000
        /*2578*/ 	.word	0x00000000
        /*257c*/ 	.short	0x0101
        /*257e*/ 	.byte	0x3f
	.zero		1


	//   ....[72]....
        /*2580*/ 	.word	0x00030b80
        /*2584*/ 	.word	0x00000000
        /*2588*/ 	.word	0x00038820
        /*258c*/ 	.short	0x010a
        /*258e*/ 	.byte	0x3f
	.zero		1


	//   ....[73]....
        /*2590*/ 	.word	0x00030d30
        /*2594*/ 	.word	0x00000006
        /*2598*/ 	.word	0x00000000
        /*259c*/ 	.short	0x010a
        /*259e*/ 	.byte	0x3f
	.zero		1


	//   ....[74]....
        /*25a0*/ 	.word	0x00030da0
        /*25a4*/ 	.word	0x00000007
        /*25a8*/ 	.word	0x00000000
        /*25ac*/ 	.short	0x010a
        /*25ae*/ 	.byte	0x3f
	.zero		1


	//   ....[75]....
        /*25b0*/ 	.word	0x00030e00
        /*25b4*/ 	.word	0x00000004
        /*25b8*/ 	.word	0x00038860
        /*25bc*/ 	.short	0x010a
        /*25be*/ 	.byte	0x3f
	.zero		1


	//   ....[76]....
        /*25c0*/ 	.word	0x00030e50
        /*25c4*/ 	.word	0x00000003
        /*25c8*/ 	.word	0x00038860
        /*25cc*/ 	.short	0x010a
        /*25ce*/ 	.byte	0x3f
	.zero		1


	//   ....[77]....
        /*25d0*/ 	.word	0x00030e90
        /*25d4*/ 	.word	0x00000004
        /*25d8*/ 	.word	0x00038880
        /*25dc*/ 	.short	0x010a
        /*25de*/ 	.byte	0x3f
	.zero		1


	//   ....[78]....
        /*25e0*/ 	.word	0x00030eb0
        /*25e4*/ 	.word	0x00000003
        /*25e8*/ 	.word	0x00038880
        /*25ec*/ 	.short	0x010a
        /*25ee*/ 	.byte	0x3f
	.zero		1


	//   ....[79]....
        /*25f0*/ 	.word	0x00030f10
        /*25f4*/ 	.word	0x0000006f
        /*25f8*/ 	.word	0x00038890
        /*25fc*/ 	.short	0x010a
        /*25fe*/ 	.byte	0x3f
	.zero		1


	//   ....[80]....
        /*2600*/ 	.word	0x00030f60
        /*2604*/ 	.word	0x0000006f
        /*2608*/ 	.word	0x00038890
        /*260c*/ 	.short	0x010a
        /*260e*/ 	.byte	0x3f
	.zero		1


	//   ....[81]....
        /*2610*/ 	.word	0x00030fb0
        /*2614*/ 	.word	0x0000006f
        /*2618*/ 	.word	0x00038890
        /*261c*/ 	.short	0x010a
        /*261e*/ 	.byte	0x3f
	.zero		1


	//   ....[82]....
        /*2620*/ 	.word	0x00031000
        /*2624*/ 	.word	0x0000006f
        /*2628*/ 	.word	0x000388b0
        /*262c*/ 	.short	0x010a
        /*262e*/ 	.byte	0x3f
	.zero		1


	//   ....[83]....
        /*2630*/ 	.word	0x00031800
        /*2634*/ 	.word	0x00000012
        /*2638*/ 	.word	0x00038800
        /*263c*/ 	.short	0x010a
        /*263e*/ 	.byte	0x3f
	.zero		1


	//   ....[84]....
        /*2640*/ 	.word	0x00032140
        /*2644*/ 	.word	0x00000012
        /*2648*/ 	.word	0x00038800
        /*264c*/ 	.short	0x010a
        /*264e*/ 	.byte	0x3f
	.zero		1


	//   ....[85]....
        /*2650*/ 	.word	0x00032190
        /*2654*/ 	.word	0x0000000a
        /*2658*/ 	.word	0x00038830
        /*265c*/ 	.short	0x010a
        /*265e*/ 	.byte	0x3f
	.zero		1


	//   ....[86]....
        /*2660*/ 	.word	0x000321e0
        /*2664*/ 	.word	0x00000000
        /*2668*/ 	.word	0x00038830
        /*266c*/ 	.short	0x010a
        /*266e*/ 	.byte	0x3f
	.zero		1


	//   ....[87]....
        /*2670*/ 	.word	0x00032230
        /*2674*/ 	.word	0x00000003
        /*2678*/ 	.word	0x00038850
        /*267c*/ 	.short	0x010a
        /*267e*/ 	.byte	0x3f
	.zero		1


	//   ....[88]....
        /*2680*/ 	.word	0x00032280
        /*2684*/ 	.word	0x00000000
        /*2688*/ 	.word	0x00038830
        /*268c*/ 	.short	0x010a
        /*268e*/ 	.byte	0x3f
	.zero		1


	//   ....[89]....
        /*2690*/ 	.word	0x000322d0
        /*2694*/ 	.word	0x00000003
        /*2698*/ 	.word	0x00038850
        /*269c*/ 	.short	0x010a
        /*269e*/ 	.byte	0x3f
	.zero		1


	//   ....[90]....
        /*26a0*/ 	.word	0x00032320
        /*26a4*/ 	.word	0x0000000c
        /*26a8*/ 	.word	0x00038850
        /*26ac*/ 	.short	0x010a
        /*26ae*/ 	.byte	0x3f
	.zero		1


	//   ....[91]....
        /*26b0*/ 	.word	0x00036b00
        /*26b4*/ 	.word	0x00000012
        /*26b8*/ 	.word	0x00038820
        /*26bc*/ 	.short	0x010a
        /*26be*/ 	.byte	0x3f
	.zero		1


	//   ....[92]....
        /*26c0*/ 	.word	0x00036b50
        /*26c4*/ 	.word	0x00000005
        /*26c8*/ 	.word	0x000388a0
        /*26cc*/ 	.short	0x010a
        /*26ce*/ 	.byte	0x3f
	.zero		1


	//   ....[93]....
        /*26d0*/ 	.word	0x00036ba0
        /*26d4*/ 	.word	0x00000005
        /*26d8*/ 	.word	0x000388c0
        /*26dc*/ 	.short	0x010a
        /*26de*/ 	.byte	0x3f
	.zero		1


	//   ....[94]....
        /*26e0*/ 	.word	0x00036bf0
        /*26e4*/ 	.word	0x00000006
        /*26e8*/ 	.word	0x000388a0
        /*26ec*/ 	.short	0x010a
        /*26ee*/ 	.byte	0x3f
	.zero		1


	//   ....[95]....
        /*26f0*/ 	.word	0x00036c40
        /*26f4*/ 	.word	0x00000006
        /*26f8*/ 	.word	0x000388c0
        /*26fc*/ 	.short	0x010a
        /*26fe*/ 	.byte	0x3f
	.zero		1


	//   ....[96]....
        /*2700*/ 	.word	0x00036de0
        /*2704*/ 	.word	0x00000000
        /*2708*/ 	.word	0x00038880
        /*270c*/ 	.short	0x010a
        /*270e*/ 	.byte	0x3f
	.zero		1


	//   ....[97]....
        /*2710*/ 	.word	0x00036e30
        /*2714*/ 	.word	0x00000000
        /*2718*/ 	.word	0x00038840
        /*271c*/ 	.short	0x010a
        /*271e*/ 	.byte	0x3f
	.zero		1


	//   ....[98]....
        /*2720*/ 	.word	0x00037960
        /*2724*/ 	.word	0x00000012
        /*2728*/ 	.word	0x00038820
        /*272c*/ 	.short	0x010a
        /*272e*/ 	.byte	0x3f
	.zero		1


	//   ....[99]....
        /*2730*/ 	.word	0x000379b0
        /*2734*/ 	.word	0x00000006
        /*2738*/ 	.word	0x00038880
        /*273c*/ 	.short	0x010a
        /*273e*/ 	.byte	0x3f
	.zero		1


	//   ....[100]....
        /*2740*/ 	.word	0x00037a00
        /*2744*/ 	.word	0x00000006
        /*2748*/ 	.word	0x00038840
        /*274c*/ 	.short	0x010a
        /*274e*/ 	.byte	0x3f
	.zero		1


	//   ....[101]....
        /*2750*/ 	.word	0x00037a50
        /*2754*/ 	.word	0x00000003
        /*2758*/ 	.word	0x00038870
        /*275c*/ 	.short	0x010a
        /*275e*/ 	.byte	0x3f
	.zero		1


	//   ....[102]....
        /*2760*/ 	.word	0x00037aa0
        /*2764*/ 	.word	0x00000003
        /*2768*/ 	.word	0x00038860
        /*276c*/ 	.short	0x010a
        /*276e*/ 	.byte	0x3f
	.zero		1


	//   ....[103]....
        /*2770*/ 	.word	0x00037af0
        /*2774*/ 	.word	0x00000000
        /*2778*/ 	.word	0x00038870
        /*277c*/ 	.short	0x010a
        /*277e*/ 	.byte	0x3f
	.zero		1


	//   ....[104]....
        /*2780*/ 	.word	0x00037b40
        /*2784*/ 	.word	0x00000000
        /*2788*/ 	.word	0x00038860
        /*278c*/ 	.short	0x010a
        /*278e*/ 	.byte	0x3f
	.zero		1


	//   ....[105]....
        /*2790*/ 	.word	0x000386b0
        /*2794*/ 	.word	0x00000000
        /*2798*/ 	.word	0x00038820
        /*279c*/ 	.short	0x010a
        /*279e*/ 	.byte	0x3f
	.zero		1


	//   ....[106]....
        /*27a0*/ 	.word	0x00038850
        /*27a4*/ 	.word	0x00000006
        /*27a8*/ 	.word	0x00000000
        /*27ac*/ 	.short	0x010a
        /*27ae*/ 	.byte	0x3f
	.zero		1


	//   ....[107]....
        /*27b0*/ 	.word	0x000388a0
        /*27b4*/ 	.word	0x00000007
        /*27b8*/ 	.word	0x00000000
        /*27bc*/ 	.short	0x010a
        /*27be*/ 	.byte	0x3f
	.zero		1


	//   ....[108]....
        /*27c0*/ 	.word	0x000388f0
        /*27c4*/ 	.word	0x00000004
        /*27c8*/ 	.word	0x00038860
        /*27cc*/ 	.short	0x010a
        /*27ce*/ 	.byte	0x3f
	.zero		1


	//   ....[109]....
        /*27d0*/ 	.word	0x00038940
        /*27d4*/ 	.word	0x00000003
        /*27d8*/ 	.word	0x00038860
        /*27dc*/ 	.short	0x010a
        /*27de*/ 	.byte	0x3f
	.zero		1


	//   ....[110]....
        /*27e0*/ 	.word	0x00038990
        /*27e4*/ 	.word	0x00000004
        /*27e8*/ 	.word	0x00038880
        /*27ec*/ 	.short	0x010a
        /*27ee*/ 	.byte	0x3f
	.zero		1


	//----- nvinfo : EIATTR_NUM_MBARRIERS
	.align		4
.L_577:
        /*27f0*/ 	.byte	0x03, 0x38
        /*27f2*/ 	.short	0x0016


	//----- nvinfo : EIATTR_EXIT_INSTR_OFFSETS
	.align		4
        /*27f4*/ 	.byte	0x04, 0x1c
        /*27f6*/ 	.short	(.L_579 - .L_578)


	//   ....[0]....
.L_578:
        /*27f8*/ 	.word	0x00030f00


	//----- nvinfo : EIATTR_MAX_THREADS
	.align		4
.L_579:
        /*27fc*/ 	.byte	0x04, 0x05
        /*27fe*/ 	.short	(.L_581 - .L_580)
.L_580:
        /*2800*/ 	.word	0x00000180
        /*2804*/ 	.word	0x00000001
        /*2808*/ 	.word	0x00000001


	//----- nvinfo : EIATTR_CRS_STACK_SIZE
	.align		4
.L_581:
        /*280c*/ 	.byte	0x04, 0x1e
        /*280e*/ 	.short	(.L_583 - .L_582)
.L_582:
        /*2810*/ 	.word	0x00000000


	//----- nvinfo : EIATTR_CBANK_PARAM_SIZE
	.align		4
.L_583:
        /*2814*/ 	.byte	0x03, 0x19
        /*2816*/ 	.short	0x0af0


	//----- nvinfo : EIATTR_PARAM_CBANK
	.align		4
        /*2818*/ 	.byte	0x04, 0x0a
        /*281a*/ 	.short	(.L_585 - .L_584)
	.align		4
.L_584:
        /*281c*/ 	.word	index@(.nv.constant0._ZN7cutlass13device_kernelIN5flash11enable_sm90INS1_16FlashAttnFwdSm90INS1_25CollectiveMainloopFwdSm90ILi2EN4cute5tupleIJNS5_1CILi1EEES8_S8_EEENS6_IJNS7_ILi128EEESA_NS7_ILi256EEEEEELi256ENS_12float_e4m3_tEfNS_4arch4Sm90ELb1ELb0ELb0ELb1ELb0ELb1ELb0ELb1ELb1ELb1ELb1ELb0EEENS1_21CollectiveEpilogueFwdINS6_IJSA_SB_SA_EEES9_NS_10bfloat16_tESF_Li256ELb1ELb1ELb1ELb1EEENS1_36VarlenDynamicPersistentTileSchedulerILi128ELi128ELi256ELi128ELb1ELb1ELb1ELb1ELb1ELb1EEEEEEEEEvNT_6ParamsE)
        /*2820*/ 	.short	0x0210
        /*2822*/ 	.short	0x0af0


	//----- nvinfo : EIATTR_SW_WAR
	.align		4
.L_585:
        /*2824*/ 	.byte	0x04, 0x36
        /*2826*/ 	.short	(.L_587 - .L_586)
.L_586:
        /*2828*/ 	.word	0x00000008
.L_587:


//--------------------- .nv.info._ZN7cutlass13device_kernelIN5flash11enable_sm90INS1_16FlashAttnFwdSm90INS1_25CollectiveMainloopFwdSm90ILi2EN4cute5tupleIJNS5_1CILi1EEES8_S8_EEENS6_IJNS7_ILi128EEENS7_ILi160EEENS7_ILi192EEEEEELi192ENS_12float_e4m3_tEfNS_4arch4Sm90ELb0ELb0ELb0ELb0ELb0ELb0ELb0ELb1ELb1ELb1ELb1ELb0EEENS1_21CollectiveEpilogueFwdINS6_IJSA_SC_SB_EEES9_NS_10bfloat16_tESG_Li256ELb0ELb1ELb1ELb1EEENS1_19SingleTileSchedulerILb0ELb1ELb1ELi128EEEEEEEEEvNT_6ParamsE --------------------------
	.section	.nv.info._ZN7cutlass13device_kernelIN5flash11enable_sm90INS1_16FlashAttnFwdSm90INS1_25CollectiveMainloopFwdSm90ILi2EN4cute5tupleIJNS5_1CILi1EEES8_S8_EEENS6_IJNS7_ILi128EEENS7_ILi160EEENS7_ILi192EEEEEELi192ENS_12float_e4m3_tEfNS_4arch4Sm90ELb0ELb0ELb0ELb0ELb0ELb0ELb0ELb1ELb1ELb1ELb1ELb0EEENS1_21CollectiveEpilogueFwdINS6_IJSA_SC_SB_EEES9_NS_10bfloat16_tESG_Li256ELb0ELb1ELb1ELb1EEENS1_19SingleTileSchedulerILb0ELb1ELb1ELi128EEEEEEEEEvNT_6ParamsE,"",@"SHT_CUDA_INFO"
	.sectionflags	@""
	.align	4


	//----- nvinfo : EIATTR_CUDA_API_VERSION
	.align		4
        /*0000*/ 	.byte	0x04, 0x37
        /*0002*/ 	.short	(.L_589 - .L_588)
.L_588:
        /*0004*/ 	.word	0x00000082


	//----- nvinfo : EIATTR_KPARAM_INFO
	.align		4
.L_589:
        /*0008*/ 	.byte	0x04, 0x17
        /*000a*/ 	.short	(.L_591 - .L_590)
.L_590:
        /*000c*/ 	.word	0x00000000
        /*0010*/ 	.short	0x0000
        /*0012*/ 	.short	0x0070
        /*0014*/ 	.byte	0x00, 0xf0, 0x01, 0x28


	//----- nvinfo : EIATTR_SPARSE_MMA_MASK
	.align		4
.L_591:
        /*0018*/ 	.byte	0x03, 0x50
        /*001a*/ 	.short	0x0000


	//----- nvinfo : EIATTR_MAXREG_COUNT
	.align		4
        /*001c*/ 	.byte	0x03, 0x1b
        /*001e*/ 	.short	0x00a8


	//----- nvinfo : EIATTR_NUM_BARRIERS
	.align		4
        /*0020*/ 	.byte	0x02, 0x4c
        /*0022*/ 	.byte	0x10
	.zero		1


	//----- nvinfo : EIATTR_EXTERNS
	.align		4
        /*0024*/ 	.byte	0x04, 0x0f
        /*0026*/ 	.short	(.L_593 - .L_592)


	//   ....[0]....
	.align		4
.L_592:
        /*0028*/ 	.word	index@(__assertfail)


	//----- nvinfo : EIATTR_ANNOTATIONS
	.align		4
.L_593:
        /*002c*/ 	.byte	0x04, 0x55
        /*002e*/ 	.short	(.L_595 - .L_594)


	//   ....[0]....
.L_594:
        /* <DEDUP_REMOVED lines=15> */


	//----- nvinfo : EIATTR_MERCURY_ISA_VERSION
	.align		4
.L_595:
        /*0110*/ 	.byte	0x03, 0x5f
        /*0112*/ 	.short	0x0101


	//----- nvinfo : EIATTR_INT_WARP_WIDE_INSTR_OFFSETS
	.align		4
        /*0114*/ 	.byte	0x04, 0x31
        /*0116*/ 	.short	(.L_597 - .L_596)


	//   ....[0]....
.L_596:
        /*0118*/ 	.word	0x00000120


	//   ....[1]....
        /*011c*/ 	.word	0x000001c0


	//   ....[2]....
        /*0120*/ 	.word	0x00000230


	//----- nvinfo : EIATTR_COOP_GROUP_MASK_REGIDS
	.align		4
.L_597:
        /*0124*/ 	.byte	0x04, 0x29
        /*0126*/ 	.short	(.L_599 - .L_598)


	//   ....[0]....
.L_598:
        /*0128*/ 	.word	0xffffffff


	//   ....[1]....
        /*012c*/ 	.word	0xffffffff


	//   ....[2]....
        /*0130*/ 	.word	0xffffffff


	//   ....[3]....
        /*0134*/ 	.word	0xffffffff


	//   ....[4]....
        /*0138*/ 	.word	0xffffffff


	//   ....[5]....
        /*013c*/ 	.word	0xffffffff


	//   ....[6]....
        /*0140*/ 	.word	0xffffffff


	//   ....[7]....
        /*0144*/ 	.word	0xffffffff


	//   ....[8]....
        /*0148*/ 	.word	0xffffffff


	//   ....[9]....
        /*014c*/ 	.word	0xffffffff


	//   ....[10]....
        /*0150*/ 	.word	0xffffffff


	//   ....[11]....
        /*0154*/ 	.word	0xffffffff


	//   ....[12]....
        /*0158*/ 	.word	0xffffffff


	//   ....[13]....
        /*015c*/ 	.word	0xffffffff


	//   ....[14]....
        /*0160*/ 	.word	0xffffffff


	//   ....[15]....
        /*0164*/ 	.word	0xffffffff


	//   ....[16]....
        /*0168*/ 	.word	0xffffffff


	//   ....[17]....
        /*016c*/ 	.word	0xffffffff


	//   ....[18]....
        /*0170*/ 	.word	0xffffffff


	//   ....[19]....
        /*0174*/ 	.word	0xffffffff


	//   ....[20]....
        /*0178*/ 	.word	0xffffffff


	//   ....[21]....
        /*017c*/ 	.word	0xffffffff


	//   ....[22]....
        /*0180*/ 	.word	0xffffffff


	//   ....[23]....
        /*0184*/ 	.word	0xffffffff


	//   ....[24]....
        /*0188*/ 	.word	0xffffffff


	//   ....[25]....
        /*018c*/ 	.word	0xffffffff


	//   ....[26]....
        /*0190*/ 	.word	0xffffffff


	//   ....[27]....
        /*0194*/ 	.word	0xffffffff


	//   ....[28]....
        /*0198*/ 	.word	0xffffffff


	//   ....[29]....
        /*019c*/ 	.word	0xffffffff


	//   ....[30]....
        /*01a0*/ 	.word	0xffffffff


	//   ....[31]....
        /*01a4*/ 	.word	0xffffffff


	//   ....[32]....
        /*01a8*/ 	.word	0xffffffff


	//   ....[33]....
        /*01ac*/ 	.word	0xffffffff


	//   ....[34]....
        /*01b0*/ 	.word	0xffffffff


	//   ....[35]....
        /*01b4*/ 	.word	0xffffffff


	//   ....[36]....
        /*01b8*/ 	.word	0xffffffff


	//   ....[37]....
        /*01bc*/ 	.word	0xffffffff


	//   ....[38]....
        /*01c0*/ 	.word	0xffffffff


	//   ....[39]....
        /*01c4*/ 	.word	0xffffffff


	//   ....[40]....
        /*01c8*/ 	.word	0xffffffff


	//   ....[41]....
        /*01cc*/ 	.word	0xffffffff


	//   ....[42]....
        /*01d0*/ 	.word	0xffffffff


	//   ....[43]....
        /*01d4*/ 	.word	0xffffffff


	//   ....[44]....
        /*01d8*/ 	.word	0xffffffff


	//   ....[45]....
        /*01dc*/ 	.word	0xffffffff


	//   ....[46]....
        /*01e0*/ 	.word	0xffffffff


	//   ....[47]....
        /*01e4*/ 	.word	0xffffffff


	//   ....[48]....
        /*01e8*/ 	.word	0xffffffff


	//   ....[49]....
        /*01ec*/ 	.word	0xffffffff


	//   ....[50]....
        /*01f0*/ 	.word	0xffffffff


	//   ....[51]....
        /*01f4*/ 	.word	0xffffffff


	//   ....[52]....
        /*01f8*/ 	.word	0xffffffff


	//   ....[53]....
        /*01fc*/ 	.word	0xffffffff


	//   ....[54]....
        /*0200*/ 	.word	0xffffffff


	//   ....[55]....
        /*0204*/ 	.word	0xffffffff


	//   ....[56]....
        /*0208*/ 	.word	0xffffffff


	//   ....[57]....
        /*020c*/ 	.word	0xffffffff


	//   ....[58]....
        /*0210*/ 	.word	0xffffffff


	//   ....[59]....
        /*0214*/ 	.word	0xffffffff


	//   ....[60]....
        /*0218*/ 	.word	0xffffffff


	//   ....[61]....
        /*021c*/ 	.word	0xffffffff


	//   ....[62]....
        /*0220*/ 	.word	0xffffffff


	//   ....[63]....
        /*0224*/ 	.word	0xffffffff


	//   ....[64]....
        /*0228*/ 	.word	0xffffffff


	//   ....[65]....
        /*022c*/ 	.word	0xffffffff


	//   ....[66]....
        /*0230*/ 	.word	0xffffffff


	//   ....[67]....
        /*0234*/ 	.word	0xffffffff


	//   ....[68]....
        /*0238*/ 	.word	0xffffffff


	//   ....[69]....
        /*023c*/ 	.word	0xffffffff


	//   ....[70]....
        /*0240*/ 	.word	0xffffffff


	//   ....[71]....
        /*0244*/ 	.word	0xffffffff


	//   ....[72]....
        /*0248*/ 	.word	0xffffffff


	//   ....[73]....
        /*024c*/ 	.word	0xffffffff


	//   ....[74]....
        /*0250*/ 	.word	0xffffffff


	//   ....[75]....
        /*0254*/ 	.word	0xffffffff


	//   ....[76]....
        /*0258*/ 	.word	0xffffffff


	//   ....[77]....
        /*025c*/ 	.word	0xffffffff


	//   ....[78]....
        /*0260*/ 	.word	0xffffffff


	//   ....[79]....
        /*0264*/ 	.word	0xffffffff


	//   ....[80]....
        /*0268*/ 	.word	0xffffffff


	//   ....[81]....
        /*026c*/ 	.word	0xffffffff


	//   ....[82]....
        /*0270*/ 	.word	0xffffffff


	//   ....[83]....
        /*0274*/ 	.word	0xffffffff


	//   ....[84]....
        /*0278*/ 	.word	0xffffffff


	//   ....[85]....
        /*027c*/ 	.word	0xffffffff


	//   ....[86]....
        /*0280*/ 	.word	0xffffffff


	//   ....[87]....
        /*0284*/ 	.word	0xffffffff


	//   ....[88]....
        /*0288*/ 	.word	0xffffffff


	//   ....[89]....
        /*028c*/ 	.word	0xffffffff


	//   ....[90]....
        /*0290*/ 	.word	0xffffffff


	//   ....[91]....
        /*0294*/ 	.word	0xffffffff


	//   ....[92]....
        /*0298*/ 	.word	0xffffffff


	//   ....[93]....
        /*029c*/ 	.word	0xffffffff


	//   ....[94]....
        /*02a0*/ 	.word	0xffffffff


	//   ....[95]....
        /*02a4*/ 	.word	0xffffffff


	//   ....[96]....
        /*02a8*/ 	.word	0xffffffff


	//   ....[97]....
        /*02ac*/ 	.word	0xffffffff


	//   ....[98]....
        /*02b0*/ 	.word	0xffffffff


	//   ....[99]....
        /*02b4*/ 	.word	0xffffffff


	//   ....[100]....
        /*02b8*/ 	.word	0xffffffff


	//   ....[101]....
        /*02bc*/ 	.word	0xffffffff


	//   ....[102]....
        /*02c0*/ 	.word	0xffffffff


	//   ....[103]....
        /*02c4*/ 	.word	0xffffffff


	//   ....[104]....
        /*02c8*/ 	.word	0xffffffff


	//   ....[105]....
        /*02cc*/ 	.word	0xffffffff


	//   ....[106]....
        /*02d0*/ 	.word	0xffffffff


	//   ....[107]....
        /*02d4*/ 	.word	0xffffffff


	//   ....[108]....
        /*02d8*/ 	.word	0xffffffff


	//   ....[109]....
        /*02dc*/ 	.word	0xffffffff


	//   ....[110]....
        /*02e0*/ 	.word	0xffffffff


	//   ....[111]....
        /*02e4*/ 	.word	0xffffffff


	//   ....[112]....
        /*02e8*/ 	.word	0xffffffff


	//   ....[113]....
        /*02ec*/ 	.word	0xffffffff


	//   ....[114]....
        /*02f0*/ 	.word	0xffffffff


	//   ....[115]....
        /*02f4*/ 	.word	0xffffffff


	//   ....[116]....
        /*02f8*/ 	.word	0xffffffff


	//   ....[117]....
        /*02fc*/ 	.word	0xffffffff


	//   ....[118]....
        /*0300*/ 	.word	0xffffffff


	//   ....[119]....
        /*0304*/ 	.word	0xffffffff


	//   ....[120]....
        /*0308*/ 	.word	0xffffffff


	//   ....[121]....
        /*030c*/ 	.word	0xffffffff


	//   ....[122]....
        /*0310*/ 	.word	0xffffffff


	//   ....[123]....
        /*0314*/ 	.word	0xffffffff


	//   ....[124]....
        /*0318*/ 	.word	0xffffffff


	//   ....[125]....
        /*031c*/ 	.word	0xffffffff


	//   ....[126]....
        /*0320*/ 	.word	0xffffffff


	//   ....[127]....
        /*0324*/ 	.word	0xffffffff


	//   ....[128]....
        /*0328*/ 	.word	0xffffffff


	//   ....[129]....
        /*032c*/ 	.word	0xffffffff


	//   ....[130]....
        /*0330*/ 	.word	0xffffffff


	//   ....[131]....
        /*0334*/ 	.word	0xffffffff


	//   ....[132]....
        /*0338*/ 	.word	0xffffffff


	//   ....[133]....
        /*033c*/ 	.word	0xffffffff


	//   ....[134]....
        /*0340*/ 	.word	0xffffffff


	//   ....[135]....
        /*0344*/ 	.word	0x0500000f


	//   ....[136]....
        /*0348*/ 	.word	0x0500000f


	//   ....[137]....
        /*034c*/ 	.word	0x0500000f


	//   ....[138]....
        /*0350*/ 	.word	0x0500000f


	//   ....[139]....
        /*0354*/ 	.word	0x0500000f


	//   ....[140]....
        /*0358*/ 	.word	0x0500000f


	//   ....[141]....
        /*035c*/ 	.word	0x0500000f


	//   ....[142]....
        /*0360*/ 	.word	0x0500000f


	//   ....[143]....
        /*0364*/ 	.word	0x0500000f


	//----- nvinfo : EIATTR_COOP_GROUP_INSTR_OFFSETS
	.align		4
.L_599:
        /*0368*/ 	.byte	0x04, 0x28
        /*036a*/ 	.short	(.L_601 - .L_600)


	//   ....[0]....
.L_600:
        /*036c*/ 	.word	0x00000060


	//   ....[1]....
        /*0370*/ 	.word	0x00000130


	//   ....[2]....
        /*0374*/ 	.word	0x000001e0


	//   ....[3]....
        /*0378*/ 	.word	0x000003a0


	//   ....[4]....
        /*037c*/ 	.word	0x00000500


	//   ....[5]....
        /*0380*/ 	.word	0x00000620


	//   ....[6]....
        /*0384*/ 	.word	0x00000780


	//   ....[7]....
        /*0388*/ 	.word	0x00001450


	//   ....[8]....
        /*038c*/ 	.word	0x00002ef0


	//   ....[9]....
        /*0390*/ 	.word	0x00002fb0


	//   ....[10]....
        /*0394*/ 	.word	0x00003670


	//   ....[11]....
        /*0398*/ 	.word	0x000036e0


	//   ....[12]....
        /*039c*/ 	.word	0x00006110


	//   ....[13]....
        /*03a0*/ 	.word	0x00006120


	//   ....[14]....
        /*03a4*/ 	.word	0x00006150


	//   ....[15]....
        /*03a8*/ 	.word	0x00006160


	//   ....[16]....
        /*03ac*/ 	.word	0x00007f70


	//   ....[17]....
        /*03b0*/ 	.word	0x00007f80


	//   ....[18]....
        /*03b4*/ 	.word	0x00008000


	//   ....[19]....
        /*03b8*/ 	.word	0x00008010


	//   ....[20]....
        /*03bc*/ 	.word	0x00009210


	//   ....[21]....
        /*03c0*/ 	.word	0x00009220


	//   ....[22]....
        /*03c4*/ 	.word	0x00009230


	//   ....[23]....
        /*03c8*/ 	.word	0x00009250


	//   ....[24]....
        /*03cc*/ 	.word	0x00009260


	//   ....[25]....
        /*03d0*/ 	.word	0x00009270


	//   ....[26]....
        /*03d4*/ 	.word	0x00009280


	//   ....[27]....
        /*03d8*/ 	.word	0x00009290


	//   ....[28]....
        /*03dc*/ 	.word	0x000092a0


	//   ....[29]....
        /*03e0*/ 	.word	0x000092b0


	//   ....[30]....
        /*03e4*/ 	.word	0x000092c0


	//   ....[31]....
        /*03e8*/ 	.word	0x000092d0


	//   ....[32]....
        /*03ec*/ 	.word	0x000092e0


	//   ....[33]....
        /*03f0*/ 	.word	0x000092f0


	//   ....[34]....
        /*03f4*/ 	.word	0x00009300


	//   ....[35]....
        /*03f8*/ 	.word	0x00009310


	//   ....[36]....
        /*03fc*/ 	.word	0x00009320


	//   ....[37]....
        /*0400*/ 	.word	0x00009330


	//   ....[38]....
        /*0404*/ 	.word	0x00009340


	//   ....[39]....
        /*0408*/ 	.word	0x00009350


	//   ....[40]....
        /*040c*/ 	.word	0x00009360


	//   ....[41]....
        /*0410*/ 	.word	0x00009370


	//   ....[42]....
        /*0414*/ 	.word	0x00009380


	//   ....[43]....
        /*0418*/ 	.word	0x00009390


	//   ....[44]....
        /*041c*/ 	.word	0x000093b0


	//   ....[45]....
        /*0420*/ 	.word	0x000093c0


	//   ....[46]....
        /*0424*/ 	.word	0x000093e0


	//   ....[47]....
        /*0428*/ 	.word	0x000093f0


	//   ....[48]....
        /*042c*/ 	.word	0x00009400


	//   ....[49]....
        /*0430*/ 	.word	0x00009410


	//   ....[50]....
        /*0434*/ 	.word	0x00009430


	//   ....[51]....
        /*0438*/ 	.word	0x00009450


	//   ....[52]....
        /*043c*/ 	.word	0x00009460


	//   ....[53]....
        /*0440*/ 	.word	0x00009470


	//   ....[54]....
        /*0444*/ 	.word	0x00009480


	//   ....[55]....
        /*0448*/ 	.word	0x00009490


	//   ....[56]....
        /*044c*/ 	.word	0x000094a0


	//   ....[57]....
        /*0450*/ 	.word	0x000094c0


	//   ....[58]....
        /*0454*/ 	.word	0x000094d0


	//   ....[59]....
        /*0458*/ 	.word	0x00009500


	//   ....[60]....
        /*045c*/ 	.word	0x00009530


	//   ....[61]....
        /*0460*/ 	.word	0x00009550


	//   ....[62]....
        /*0464*/ 	.word	0x00009560


	//   ....[63]....
        /*0468*/ 	.word	0x00009570


	//   ....[64]....
        /*046c*/ 	.word	0x00009590


	//   ....[65]....
        /*0470*/ 	.word	0x000095b0


	//   ....[66]....
        /*0474*/ 	.word	0x000095e0


	//   ....[67]....
        /*0478*/ 	.word	0x000095f0


	//   ....[68]....
        /*047c*/ 	.word	0x00009600


	//   ....[69]....
        /*0480*/ 	.word	0x00009610


	//   ....[70]....
        /*0484*/ 	.word	0x00009620


	//   ....[71]....
        /*0488*/ 	.word	0x00009630


	//   ....[72]....
        /*048c*/ 	.word	0x00009650


	//   ....[73]....
        /*0490*/ 	.word	0x00009670


	//   ....[74]....
        /*0494*/ 	.word	0x00009680


	//   ....[75]....
        /*0498*/ 	.word	0x000096a0


	//   ....[76]....
        /*049c*/ 	.word	0x000096b0


	//   ....[77]....
        /*04a0*/ 	.word	0x000096d0


	//   ....[78]....
        /*04a4*/ 	.word	0x000096e0


	//   ....[79]....
        /*04a8*/ 	.word	0x000096f0


	//   ....[80]....
        /*04ac*/ 	.word	0x00009700


	//   ....[81]....
        /*04b0*/ 	.word	0x00009720


	//   ....[82]....
        /*04b4*/ 	.word	0x00009730


	//   ....[83]....
        /*04b8*/ 	.word	0x00009750


	//   ....[84]....
        /*04bc*/ 	.word	0x00009770


	//   ....[85]....
        /*04c0*/ 	.word	0x00009790


	//   ....[86]....
        /*04c4*/ 	.word	0x000097a0


	//   ....[87]....
        /*04c8*/ 	.word	0x000097c0


	//   ....[88]....
        /*04cc*/ 	.word	0x000097e0


	//   ....[89]....
        /*04d0*/ 	.word	0x00009800


	//   ....[90]....
        /*04d4*/ 	.word	0x00009810


	//   ....[91]....
        /*04d8*/ 	.word	0x00009830


	//   ....[92]....
        /*04dc*/ 	.word	0x00009850


	//   ....[93]....
        /*04e0*/ 	.word	0x00009870


	//   ....[94]....
        /*04e4*/ 	.word	0x000098a0


	//   ....[95]....
        /*04e8*/ 	.word	0x000098c0


	//   ....[96]....
        /*04ec*/ 	.word	0x000098d0


	//   ....[97]....
        /*04f0*/ 	.word	0x000098e0


	//   ....[98]....
        /*04f4*/ 	.word	0x000098f0


	//   ....[99]....
        /*04f8*/ 	.word	0x00009900


	//   ....[100]....
        /*04fc*/ 	.word	0x00009910


	//   ....[101]....
        /*0500*/ 	.word	0x00009920


	//   ....[102]....
        /*0504*/ 	.word	0x00009940


	//   ....[103]....
        /*0508*/ 	.word	0x00009970


	//   ....[104]....
        /*050c*/ 	.word	0x000099a0


	//   ....[105]....
        /*0510*/ 	.word	0x000099d0


	//   ....[106]....
        /*0514*/ 	.word	0x00009a00


	//   ....[107]....
        /*0518*/ 	.word	0x00009a30


	//   ....[108]....
        /*051c*/ 	.word	0x00009a60


	//   ....[109]....
        /*0520*/ 	.word	0x00009aa0


	//   ....[110]....
        /*0524*/ 	.word	0x00009ae0


	//   ....[111]....
        /*0528*/ 	.word	0x00009b10


	//   ....[112]....
        /*052c*/ 	.word	0x00009b40


	//   ....[113]....
        /*0530*/ 	.word	0x00009b60


	//   ....[114]....
        /*0534*/ 	.word	0x00009b70


	//   ....[115]....
        /*0538*/ 	.word	0x00009b80


	//   ....[116]....
        /*053c*/ 	.word	0x0000a020


	//   ....[117]....
        /*0540*/ 	.word	0x0000a080


	//   ....[118]....
        /*0544*/ 	.word	0x0000a0b0


	//   ....[119]....
        /*0548*/ 	.word	0x0000a0f0


	//   ....[120]....
        /*054c*/ 	.word	0x0000a130


	//   ....[121]....
        /*0550*/ 	.word	0x0000a160


	//   ....[122]....
        /*0554*/ 	.word	0x0000ab10


	//   ....[123]....
        /*0558*/ 	.word	0x0000ab40


	//   ....[124]....
        /*055c*/ 	.word	0x0000b960


	//   ....[125]....
        /*0560*/ 	.word	0x0000c610


	//   ....[126]....
        /*0564*/ 	.word	0x0000d270


	//   ....[127]....
        /*0568*/ 	.word	0x0000d2a0


	//   ....[128]....
        /*056c*/ 	.word	0x0000d2d0


	//   ....[129]....
        /*0570*/ 	.word	0x0000d3a0


	//   ....[130]....
        /*0574*/ 	.word	0x0000d3c0


	//   ....[131]....
        /*0578*/ 	.word	0x0000d460


	//   ....[132]....
        /*057c*/ 	.word	0x0000d480


	//   ....[133]....
        /*0580*/ 	.word	0x0000d490


	//   ....[134]....
        /*0584*/ 	.word	0x0000fbc0


	//   ....[135]....
        /*0588*/ 	.word	0x000100b0


	//   ....[136]....
        /*058c*/ 	.word	0x00010280


	//   ....[137]....
        /*0590*/ 	.word	0x000102e0


	//   ....[138]....
        /*0594*/ 	.word	0x000103e0


	//   ....[139]....
        /*0598*/ 	.word	0x000104b0


	//   ....[140]....
        /*059c*/ 	.word	0x00010520


	//   ....[141]....
        /*05a0*/ 	.word	0x00010630


	//   ....[142]....
        /*05a4*/ 	.word	0x000106a0


	//   ....[143]....
        /*05a8*/ 	.word	0x000107a0


	//----- nvinfo : EIATTR_REG_RECONFIG
	.align		4
.L_601:
        /*05ac*/ 	.byte	0x01, 0x54
	.zero		2


	//----- nvinfo : EIATTR_SYSCALL_OFFSETS
	.align		4
        /*05b0*/ 	.byte	0x04, 0x46
        /*05b2*/ 	.short	(.L_603 - .L_602)


	//   ....[0]....
.L_602:
        /*05b4*/ 	.word	0x00001610


	//   ....[1]....
        /*05b8*/ 	.word	0x0000bfd0


	//   ....[2]....
        /*05bc*/ 	.word	0x0000c110


	//   ....[3]....
        /*05c0*/ 	.word	0x0000c250


	//   ....[4]....
        /*05c4*/ 	.word	0x0000c370


	//   ....[5]....
        /*05c8*/ 	.word	0x0000ce40


	//----- nvinfo : EIATTR_MBARRIER_INSTR_OFFSETS
	.align		4
.L_603:
        /*05cc*/ 	.byte	0x04, 0x39
        /*05ce*/ 	.short	(.L_605 - .L_604)


	//   ....[0]....
.L_604:
        /*05d0*/ 	.word	0x00000250
        /*05d4*/ 	.word	0x000000ff
        /*05d8*/ 	.word	0x00033400
        /*05dc*/ 	.short	0x0100
        /*05de*/ 	.byte	0x08
	.zero		1


	//   ....[1]....
        /*05e0*/ 	.word	0x00000260
        /*05e4*/ 	.word	0x000000ff
        /*05e8*/ 	.word	0x00033420
        /*05ec*/ 	.short	0x0100
        /*05ee*/ 	.byte	0x08
	.zero		1


	//   ....[2]....
        /*05f0*/ 	.word	0x00000350
        /*05f4*/ 	.word	0x000000ff
        /*05f8*/ 	.word	0x00033430
        /*05fc*/ 	.short	0x0100
        /*05fe*/ 	.byte	0x08
	.zero		1


	//   ....[3]....
        /*0600*/ 	.word	0x00000360
        /*0604*/ 	.word	0x000000ff
        /*0608*/ 	.word	0x00033440
        /*060c*/ 	.short	0x0100
        /*060e*/ 	.byte	0x08
	.zero		1


	//   ....[4]....
        /*0610*/ 	.word	0x00000370
        /*0614*/ 	.word	0x000000ff
        /*0618*/ 	.word	0x00033438
        /*061c*/ 	.short	0x0100
        /*061e*/ 	.byte	0x08
	.zero		1


	//   ....[5]....
        /*0620*/ 	.word	0x00000380
        /*0624*/ 	.word	0x000000ff
        /*0628*/ 	.word	0x00033448
        /*062c*/ 	.short	0x0100
        /*062e*/ 	.byte	0x08
	.zero		1


	//   ....[6]....
        /*0630*/ 	.word	0x000004b0
        /*0634*/ 	.word	0x000000ff
        /*0638*/ 	.word	0x00033450
        /*063c*/ 	.short	0x0100
        /*063e*/ 	.byte	0x08
	.zero		1


	//   ....[7]....
        /*0640*/ 	.word	0x000004c0
        /*0644*/ 	.word	0x000000ff
        /*0648*/ 	.word	0x00033460
        /*064c*/ 	.short	0x0100
        /*064e*/ 	.byte	0x08
	.zero		1


	//   ....[8]....
        /*0650*/ 	.word	0x000004d0
        /*0654*/ 	.word	0x000000ff
        /*0658*/ 	.word	0x00033458
        /*065c*/ 	.short	0x0100
        /*065e*/ 	.byte	0x08
	.zero		1


	//   ....[9]....
        /*0660*/ 	.word	0x000004e0
        /*0664*/ 	.word	0x000000ff
        /*0668*/ 	.word	0x00033468
        /*066c*/ 	.short	0x0100
        /*066e*/ 	.byte	0x08
	.zero		1


	//   ....[10]....
        /*0670*/ 	.word	0x000005d0
        /*0674*/ 	.word	0x000000ff
        /*0678*/ 	.word	0x00033470
        /*067c*/ 	.short	0x0100
        /*067e*/ 	.byte	0x06
	.zero		1


	//   ....[11]....
        /*0680*/ 	.word	0x000005e0
        /*0684*/ 	.word	0x000000ff
        /*0688*/ 	.word	0x00033480
        /*068c*/ 	.short	0x0100
        /*068e*/ 	.byte	0x06
	.zero		1


	//   ....[12]....
        /*0690*/ 	.word	0x000005f0
        /*0694*/ 	.word	0x000000ff
        /*0698*/ 	.word	0x00033478
        /*069c*/ 	.short	0x0100
        /*069e*/ 	.byte	0x06
	.zero		1


	//   ....[13]....
        /*06a0*/ 	.word	0x00000600
        /*06a4*/ 	.word	0x000000ff
        /*06a8*/ 	.word	0x00033488
        /*06ac*/ 	.short	0x0100
        /*06ae*/ 	.byte	0x06
	.zero		1


	//   ....[14]....
        /*06b0*/ 	.word	0x00000730
        /*06b4*/ 	.word	0x000000ff
        /*06b8*/ 	.word	0x00033490
        /*06bc*/ 	.short	0x0100
        /*06be*/ 	.byte	0x08
	.zero		1


	//   ....[15]....
        /*06c0*/ 	.word	0x00000740
        /*06c4*/ 	.word	0x000000ff
        /*06c8*/ 	.word	0x000334a0
        /*06cc*/ 	.short	0x0100
        /*06ce*/ 	.byte	0x08
	.zero		1


	//   ....[16]....
        /*06d0*/ 	.word	0x00000750
        /*06d4*/ 	.word	0x000000ff
        /*06d8*/ 	.word	0x00033498
        /*06dc*/ 	.short	0x0100
        /*06de*/ 	.byte	0x08
	.zero		1


	//   ....[17]....
        /*06e0*/ 	.word	0x00000760
        /*06e4*/ 	.word	0x000000ff
        /*06e8*/ 	.word	0x000334a8
        /*06ec*/ 	.short	0x0100
        /*06ee*/ 	.byte	0x08
	.zero		1


	//   ....[18]....
        /*06f0*/ 	.word	0x00000890
        /*06f4*/ 	.word	0x000000ff
        /*06f8*/ 	.word	0x000334b0
        /*06fc*/ 	.short	0x0100
        /*06fe*/ 	.byte	0x08
	.zero		1


	//   ....[19]....
        /*0700*/ 	.word	0x000008a0
        /*0704*/ 	.word	0x000000ff
        /*0708*/ 	.word	0x000334c0
        /*070c*/ 	.short	0x0100
        /*070e*/ 	.byte	0x08
	.zero		1


	//   ....[20]....
        /*0710*/ 	.word	0x000008b0
        /*0714*/ 	.word	0x000000ff
        /*0718*/ 	.word	0x000334b8
        /*071c*/ 	.short	0x0100
        /*071e*/ 	.byte	0x08
	.zero		1


	//   ....[21]....
        /*0720*/ 	.word	0x000008c0
        /*0724*/ 	.word	0x000000ff
        /*0728*/ 	.word	0x000334c8
        /*072c*/ 	.short	0x0100
        /*072e*/ 	.byte	0x08
	.zero		1


	//   ....[22]....
        /*0730*/ 	.word	0x00001640
        /*0734*/ 	.word	0x000000ff
        /*0738*/ 	.word	0x00033400
        /*073c*/ 	.short	0x010a
        /*073e*/ 	.byte	0x28
	.zero		1


	//   ....[23]....
        /*0740*/ 	.word	0x000016a0
        /*0744*/ 	.word	0x000000ff
        /*0748*/ 	.word	0x00033430
        /*074c*/ 	.short	0x010a
        /*074e*/ 	.byte	0x28
	.zero		1


	//   ....[24]....
        /*0750*/ 	.word	0x00001720
        /*0754*/ 	.word	0x000000ff
        /*0758*/ 	.word	0x00033430
        /*075c*/ 	.short	0x010a
        /*075e*/ 	.byte	0x28
	.zero		1


	//   ....[25]....
        /*0760*/ 	.word	0x00003cd0
        /*0764*/ 	.word	0x00000015
        /*0768*/ 	.word	0x00000000
        /*076c*/ 	.short	0x0101
        /*076e*/ 	.byte	0x3f
	.zero		1


	//   ....[26]....
        /*0770*/ 	.word	0x00004e10
        /*0774*/ 	.word	0x000000ff
        /*0778*/ 	.word	0x00033430
        /*077c*/ 	.short	0x010a
        /*077e*/ 	.byte	0x04
	.zero		1


	//   ....[27]....
        /*0780*/ 	.word	0x00004e50
        /*0784*/ 	.word	0x000000ff
        /*0788*/ 	.word	0x00033430
        /*078c*/ 	.short	0x010a
        /*078e*/ 	.byte	0x04
	.zero		1


	//   ....[28]....
        /*0790*/ 	.word	0x00005b00
        /*0794*/ 	.word	0x000000ff
        /*0798*/ 	.word	0x00033450
        /*079c*/ 	.short	0x010a
        /*079e*/ 	.byte	0x04
	.zero		1


	//   ....[29]....
        /*07a0*/ 	.word	0x00005b40
        /*07a4*/ 	.word	0x000000ff
        /*07a8*/ 	.word	0x00033450
        /*07ac*/ 	.short	0x010a
        /*07ae*/ 	.byte	0x04
	.zero		1


	//   ....[30]....
        /*07b0*/ 	.word	0x00007220
        /*07b4*/ 	.word	0x00000007
        /*07b8*/ 	.word	0x00000000
        /*07bc*/ 	.short	0x0101
        /*07be*/ 	.byte	0x3f
	.zero		1


	//   ....[31]....
        /*07c0*/ 	.word	0x00007400
        /*07c4*/ 	.word	0x000000ff
        /*07c8*/ 	.word	0x00000000
        /*07cc*/ 	.short	0x0101
        /*07ce*/ 	.byte	0x04
	.zero		1


	//   ....[32]....
        /*07d0*/ 	.word	0x00007c80
        /*07d4*/ 	.word	0x000000ff
        /*07d8*/ 	.word	0x00033450
        /*07dc*/ 	.short	0x010a
        /*07de*/ 	.byte	0x05
	.zero		1


	//   ....[33]....
        /*07e0*/ 	.word	0x00007cc0
        /*07e4*/ 	.word	0x000000ff
        /*07e8*/ 	.word	0x00033450
        /*07ec*/ 	.short	0x010a
        /*07ee*/ 	.byte	0x05
	.zero		1


	//   ....[34]....
        /*07f0*/ 	.word	0x000082d0
        /*07f4*/ 	.word	0x000000ff
        /*07f8*/ 	.word	0x00000000
        /*07fc*/ 	.short	0x0101
        /*07fe*/ 	.byte	0x04
	.zero		1


	//   ....[35]....
        /*0800*/ 	.word	0x0000a150
        /*0804*/ 	.word	0x000000ff
        /*0808*/ 	.word	0x00000000
        /*080c*/ 	.short	0x0101
        /*080e*/ 	.byte	0x04
	.zero		1


	//   ....[36]....
        /*0810*/ 	.word	0x0000c840
        /*0814*/ 	.word	0x000000ff
        /*0818*/ 	.word	0x00033480
        /*081c*/ 	.short	0x010a
        /*081e*/ 	.byte	0x28
	.zero		1


	//   ....[37]....
        /*0820*/ 	.word	0x0000ca70
        /*0824*/ 	.word	0x000000ff
        /*0828*/ 	.word	0x00033440
        /*082c*/ 	.short	0x010a
        /*082e*/ 	.byte	0x28
	.zero		1


	//   ....[38]....
        /*0830*/ 	.word	0x0000d600
        /*0834*/ 	.word	0x000000ff
        /*0838*/ 	.word	0x00033400
        /*083c*/ 	.short	0x0107
        /*083e*/ 	.byte	0x28
	.zero		1


	//   ....[39]....
        /*0840*/ 	.word	0x0000d670
        /*0844*/ 	.word	0x000000ff
        /*0848*/ 	.word	0x00033400
        /*084c*/ 	.short	0x0101
        /*084e*/ 	.byte	0x28
	.zero		1


	//   ....[40]....
        /*0850*/ 	.word	0x0000d690
        /*0854*/ 	.word	0x000000ff
        /*0858*/ 	.word	0x00033420
        /*085c*/ 	.short	0x010a
        /*085e*/ 	.byte	0x28
	.zero		1


	//   ....[41]....
        /*0860*/ 	.word	0x0000d9a0
        /*0864*/ 	.word	0x00000006
        /*0868*/ 	.word	0x00033480
        /*086c*/ 	.short	0x010a
        /*086e*/ 	.byte	0x3f
	.zero		1


	//   ....[42]....
        /*0870*/ 	.word	0x0000ddc0
        /*0874*/ 	.word	0x00000006
        /*0878*/ 	.word	0x00033440
        /*087c*/ 	.short	0x010a
        /*087e*/ 	.byte	0x3f
	.zero		1


	//   ....[43]....
        /*0880*/ 	.word	0x0000e200
        /*0884*/ 	.word	0x00000003
        /*0888*/ 	.word	0x00033470
        /*088c*/ 	.short	0x010a
        /*088e*/ 	.byte	0x3f
	.zero		1


	//   ....[44]....
        /*0890*/ 	.word	0x0000e270
        /*0894*/ 	.word	0x00000003
        /*0898*/ 	.word	0x00033460
        /*089c*/ 	.short	0x010a
        /*089e*/ 	.byte	0x3f
	.zero		1


	//   ....[45]....
        /*08a0*/ 	.word	0x0000ed50
        /*08a4*/ 	.word	0x00000003
        /*08a8*/ 	.word	0x00033450
        /*08ac*/ 	.short	0x0101
        /*08ae*/ 	.byte	0x3f
	.zero		1


	//   ....[46]....
        /*08b0*/ 	.word	0x0000edd0
        /*08b4*/ 	.word	0x00000003
        /*08b8*/ 	.word	0x00000000
        /*08bc*/ 	.short	0x0101
        /*08be*/ 	.byte	0x3f
	.zero		1


	//   ....[47]....
        /*08c0*/ 	.word	0x0000ef00
        /*08c4*/ 	.word	0x00000000
        /*08c8*/ 	.word	0x00033470
        /*08cc*/ 	.short	0x010a
        /*08ce*/ 	.byte	0x3f
	.zero		1


	//   ....[48]....
        /*08d0*/ 	.word	0x0000ef70
        /*08d4*/ 	.word	0x00000000
        /*08d8*/ 	.word	0x00033460
        /*08dc*/ 	.short	0x010a
        /*08de*/ 	.byte	0x3f
	.zero		1


	//   ....[49]....
        /*08e0*/ 	.word	0x0000fa50
        /*08e4*/ 	.word	0x00000000
        /*08e8*/ 	.word	0x00033450
        /*08ec*/ 	.short	0x0101
        /*08ee*/ 	.byte	0x3f
	.zero		1


	//   ....[50]....
        /*08f0*/ 	.word	0x0000fac0
        /*08f4*/ 	.word	0x00000002
        /*08f8*/ 	.word	0x00000000
        /*08fc*/ 	.short	0x0101
        /*08fe*/ 	.byte	0x3f
	.zero		1


	//   ....[51]....
        /*0900*/ 	.word	0x0000fb70
        /*0904*/ 	.word	0x00000006
        /*0908*/ 	.word	0x00033420
        /*090c*/ 	.short	0x010a
        /*090e*/ 	.byte	0x3f
	.zero		1


	//   ....[52]....
        /*0910*/ 	.word	0x0000fcb0
        /*0914*/ 	.word	0x00000007
        /*0918*/ 	.word	0x00000000
        /*091c*/ 	.short	0x010a
        /*091e*/ 	.byte	0x3f
	.zero		1


	//   ....[53]....
        /*0920*/ 	.word	0x0000fd20
        /*0924*/ 	.word	0x00000005
        /*0928*/ 	.word	0x00000000
        /*092c*/ 	.short	0x010a
        /*092e*/ 	.byte	0x3f
	.zero		1


	//   ....[54]....
        /*0930*/ 	.word	0x0000fd70
        /*0934*/ 	.word	0x00000005
        /*0938*/ 	.word	0x00033460
        /*093c*/ 	.short	0x010a
        /*093e*/ 	.byte	0x3f
	.zero		1


	//   ....[55]....
        /*0940*/ 	.word	0x0000fdc0
        /*0944*/ 	.word	0x00000003
        /*0948*/ 	.word	0x00033460
        /*094c*/ 	.short	0x010a
        /*094e*/ 	.byte	0x3f
	.zero		1


	//   ....[56]....
        /*0950*/ 	.word	0x0000fe00
        /*0954*/ 	.word	0x00000005
        /*0958*/ 	.word	0x00033480
        /*095c*/ 	.short	0x010a
        /*095e*/ 	.byte	0x3f
	.zero		1


	//   ....[57]....
        /*0960*/ 	.word	0x0000fe20
        /*0964*/ 	.word	0x00000003
        /*0968*/ 	.word	0x00033480
        /*096c*/ 	.short	0x010a
        /*096e*/ 	.byte	0x3f
	.zero		1


	//   ....[58]....
        /*0970*/ 	.word	0x0000fe90
        /*0974*/ 	.word	0x00000000
        /*0978*/ 	.word	0x00033400
        /*097c*/ 	.short	0x010a
        /*097e*/ 	.byte	0x3f
	.zero		1


	//   ....[59]....
        /*0980*/ 	.word	0x0000fef0
        /*0984*/ 	.word	0x00000000
        /*0988*/ 	.word	0x00033430
        /*098c*/ 	.short	0x010a
        /*098e*/ 	.byte	0x3f
	.zero		1


	//   ....[60]....
        /*0990*/ 	.word	0x0000ff50
        /*0994*/ 	.word	0x0000000e
        /*0998*/ 	.word	0x00033430
        /*099c*/ 	.short	0x010a
        /*099e*/ 	.byte	0x3f
	.zero		1


	//   ....[61]....
        /*09a0*/ 	.word	0x0000ffb0
        /*09a4*/ 	.word	0x0000000c
        /*09a8*/ 	.word	0x00033450
        /*09ac*/ 	.short	0x010a
        /*09ae*/ 	.byte	0x3f
	.zero		1


	//   ....[62]....
        /*09b0*/ 	.word	0x00010010
        /*09b4*/ 	.word	0x00000005
        /*09b8*/ 	.word	0x00033450
        /*09bc*/ 	.short	0x010a
        /*09be*/ 	.byte	0x3f
	.zero		1


	//   ....[63]....
        /*09c0*/ 	.word	0x00010170
        /*09c4*/ 	.word	0x00000003
        /*09c8*/ 	.word	0x00033480
        /*09cc*/ 	.short	0x010a
        /*09ce*/ 	.byte	0x3f
	.zero		1


	//   ....[64]....
        /*09d0*/ 	.word	0x000101d0
        /*09d4*/ 	.word	0x00000003
        /*09d8*/ 	.word	0x00033440
        /*09dc*/ 	.short	0x010a
        /*09de*/ 	.byte	0x3f
	.zero		1


	//   ....[65]....
        /*09e0*/ 	.word	0x000107e0
        /*09e4*/ 	.word	0x00000003
        /*09e8*/ 	.word	0x00033420
        /*09ec*/ 	.short	0x010a
        /*09ee*/ 	.byte	0x3f
	.zero		1


	//   ....[66]....
        /*09f0*/ 	.word	0x00010830
        /*09f4*/ 	.word	0x00000006
        /*09f8*/ 	.word	0x00033480
        /*09fc*/ 	.short	0x010a
        /*09fe*/ 	.byte	0x3f
	.zero		1


	//   ....[67]....
        /*0a00*/ 	.word	0x00010880
        /*0a04*/ 	.word	0x00000006
        /*0a08*/ 	.word	0x00033440
        /*0a0c*/ 	.short	0x010a
        /*0a0e*/ 	.byte	0x3f
	.zero		1


	//   ....[68]....
        /*0a10*/ 	.word	0x000108d0
        /*0a14*/ 	.word	0x00000003
        /*0a18*/ 	.word	0x00033470
        /*0a1c*/ 	.short	0x010a
        /*0a1e*/ 	.byte	0x3f
	.zero		1


	//   ....[69]....
        /*0a20*/ 	.word	0x00010920
        /*0a24*/ 	.word	0x00000003
        /*0a28*/ 	.word	0x00033460
        /*0a2c*/ 	.short	0x010a
        /*0a2e*/ 	.byte	0x3f
	.zero		1


	//   ....[70]....
        /*0a30*/ 	.word	0x00010970
        /*0a34*/ 	.word	0x00000000
        /*0a38*/ 	.word	0x00033470
        /*0a3c*/ 	.short	0x010a
        /*0a3e*/ 	.byte	0x3f
	.zero		1


	//   ....[71]....
        /*0a40*/ 	.word	0x000109c0
        /*0a44*/ 	.word	0x00000000
        /*0a48*/ 	.word	0x00033460
        /*0a4c*/ 	.short	0x010a
        /*0a4e*/ 	.byte	0x3f
	.zero		1


	//   ....[72]....
        /*0a50*/ 	.word	0x00010a10
        /*0a54*/ 	.word	0x00000006
        /*0a58*/ 	.word	0x00033420
        /*0a5c*/ 	.short	0x010a
        /*0a5e*/ 	.byte	0x3f
	.zero		1


	//   ....[73]....
        /*0a60*/ 	.word	0x00010a60
        /*0a64*/ 	.word	0x00000007
        /*0a68*/ 	.word	0x00000000
        /*0a6c*/ 	.short	0x010a
        /*0a6e*/ 	.byte	0x3f
	.zero		1


	//   ....[74]....
        /*0a70*/ 	.word	0x00010ab0
        /*0a74*/ 	.word	0x00000005
        /*0a78*/ 	.word	0x00000000
        /*0a7c*/ 	.short	0x010a
        /*0a7e*/ 	.byte	0x3f
	.zero		1


	//   ....[75]....
        /*0a80*/ 	.word	0x00010b00
        /*0a84*/ 	.word	0x00000005
        /*0a88*/ 	.word	0x00033460
        /*0a8c*/ 	.short	0x010a
        /*0a8e*/ 	.byte	0x3f
	.zero		1


	//   ....[76]....
        /*0a90*/ 	.word	0x00010b50
        /*0a94*/ 	.word	0x00000003
        /*0a98*/ 	.word	0x00033460
        /*0a9c*/ 	.short	0x010a
        /*0a9e*/ 	.byte	0x3f
	.zero		1


	//   ....[77]....
        /*0aa0*/ 	.word	0x00010ba0
        /*0aa4*/ 	.word	0x00000005
        /*0aa8*/ 	.word	0x00033480
        /*0aac*/ 	.short	0x010a
        /*0aae*/ 	.byte	0x3f
	.zero		1


	//----- nvinfo : EIATTR_NUM_MBARRIERS
	.align		4
.L_605:
        /*0ab0*/ 	.byte	0x03, 0x38
        /*0ab2*/ 	.short	0x0016


	//----- nvinfo : EIATTR_EXIT_INSTR_OFFSETS
	.align		4
        /*0ab4*/ 	.byte	0x04, 0x1c
        /*0ab6*/ 	.short	(.L_607 - .L_606)


	//   ....[0]....
.L_606:
        /*0ab8*/ 	.word	0x0000fe70


	//----- nvinfo : EIATTR_MAX_THREADS
	.align		4
.L_607:
        /*0abc*/ 	.byte	0x04, 0x05
        /*0abe*/ 	.short	(.L_609 - .L_608)
.L_608:
        /*0ac0*/ 	.word	0x00000180
        /*0ac4*/ 	.word	0x00000001
        /*0ac8*/ 	.word	0x00000001


	//----- nvinfo : EIATTR_CRS_STACK_SIZE
	.align		4
.L_609:
        /*0acc*/ 	.byte	0x04, 0x1e
        /*0ace*/ 	.short	(.L_611 - .L_610)
.L_610:
        /*0ad0*/ 	.word	0x00000000


	//----- nvinfo : EIATTR_CBANK_PARAM_SIZE
	.align		4
.L_611:
        /*0ad4*/ 	.byte	0x03, 0x19
        /*0ad6*/ 	.short	0x0a70


	//----- nvinfo : EIATTR_PARAM_CBANK
	.align		4
        /*0ad8*/ 	.byte	0x04, 0x0a
        /*0ada*/ 	.short	(.L_613 - .L_612)
	.align		4
.L_612:
        /*0adc*/ 	.word	index@(.nv.constant0._ZN7cutlass13device_kernelIN5flash11enable_sm90INS1_16FlashAttnFwdSm90INS1_25CollectiveMainloopFwdSm90ILi2EN4cute5tupleIJNS5_1CILi1EEES8_S8_EEENS6_IJNS7_ILi128EEENS7_ILi160EEENS7_ILi192EEEEEELi192ENS_12float_e4m3_tEfNS_4arch4Sm90ELb0ELb0ELb0ELb0ELb0ELb0ELb0ELb1ELb1ELb1ELb1ELb0EEENS1_21CollectiveEpilogueFwdINS6_IJSA_SC_SB_EEES9_NS_10bfloat16_tESG_Li256ELb0ELb1ELb1ELb1EEENS1_19SingleTileSchedulerILb0ELb1ELb1ELi128EEEEEEEEEvNT_6ParamsE)
        /*0ae0*/ 	.short	0x0210
        /*0ae2*/ 	.short	0x0a70


	//----- nvinfo : EIATTR_SW_WAR
	.align		4
.L_613:
        /*0ae4*/ 	.byte	0x04, 0x36
        /*0ae6*/ 	.short	(.L_615 - .L_614)
.L_614:
        /*0ae8*/ 	.word	0x00000008
.L_615:


//--------------------- .nv.info._ZN7cutlass13device_kernelIN5flash11enable_sm90INS1_16FlashAttnFwdSm90INS1_25CollectiveMainloopFwdSm90ILi2EN4cute5tupleIJNS5_1CILi1EEES8_S8_EEENS6_IJNS7_ILi128EEENS7_ILi160EEENS7_ILi192EEEEEELi192ENS_12float_e4m3_tEfNS_4arch4Sm90ELb0ELb0ELb0ELb1ELb0ELb0ELb0ELb1ELb1ELb1ELb1ELb0EEENS1_21CollectiveEpilogueFwdINS6_IJSA_SC_SB_EEES9_NS_10bfloat16_tESG_Li256ELb1ELb1ELb1ELb1EEENS1_36VarlenDynamicPersistentTileSchedulerILi128ELi160ELi256ELi128ELb1ELb1ELb1ELb0ELb1ELb1EEEEEEEEEvNT_6ParamsE --------------------------
	.section	.nv.info._ZN7cutlass13device_kernelIN5flash11enable_sm90INS1_16FlashAttnFwdSm90INS1_25CollectiveMainloopFwdSm90ILi2EN4cute5tupleIJNS5_1CILi1EEES8_S8_EEENS6_IJNS7_ILi128EEENS7_ILi160EEENS7_ILi192EEEEEELi192ENS_12float_e4m3_tEfNS_4arch4Sm90ELb0ELb0ELb0ELb1ELb0ELb0ELb0ELb1ELb1ELb1ELb1ELb0EEENS1_21CollectiveEpilogueFwdINS6_IJSA_SC_SB_EEES9_NS_10bfloat16_tESG_Li256ELb1ELb1ELb1ELb1EEENS1_36VarlenDynamicPersistentTileSchedulerILi128ELi160ELi256ELi128ELb1ELb1ELb1ELb0ELb1ELb1EEEEEEEEEvNT_6ParamsE,"",@"SHT_CUDA_INFO"
	.sectionflags	@""
	.align	4


	//----- nvinfo : EIATTR_CUDA_API_VERSION
	.align		4
        /*0000*/ 	.byte	0x04, 0x37
        /*0002*/ 	.short	(.L_617 - .L_616)
.L_616:
        /*0004*/ 	.word	0x00000082


	//----- nvinfo : EIATTR_KPARAM_INFO
	.align		4
.L_617:
        /*0008*/ 	.byte	0x04, 0x17
        /*000a*/ 	.short	(.L_619 - .L_618)
.L_618:
        /*000c*/ 	.word	0x00000000
        /*0010*/ 	.short	0x0000
        /*0012*/ 	.short	0x0070
        /*0014*/ 	.byte	0x00, 0xf0, 0x01, 0x2a


	//----- nvinfo : EIATTR_SPARSE_MMA_MASK
	.align		4
.L_619:
        /*0018*/ 	.byte	0x03, 0x50
        /*001a*/ 	.short	0x0000


	//----- nvinfo : EIATTR_MAXREG_COUNT
	.align		4
        /*001c*/ 	.byte	0x03, 0x1b
        /*001e*/ 	.short	0x00a8


	//----- nvinfo : EIATTR_NUM_BARRIERS
	.align		4
        /*0020*/ 	.byte	0x02, 0x4c
        /*0022*/ 	.byte	0x10
	.zero		1


	//----- nvinfo : EIATTR_EXTERNS
	.align		4
        /*0024*/ 	.byte	0x04, 0x0f
        /*0026*/ 	.short	(.L_621 - .L_620)


	//   ....[0]....
	.align		4
.L_620:
        /*0028*/ 	.word	index@(__assertfail)


	//----- nvinfo : EIATTR_ANNOTATIONS
	.align		4
.L_621:
        /*002c*/ 	.byte	0x04, 0x55
        /*002e*/ 	.short	(.L_623 - .L_622)


	//   ....[0]....
.L_622:
        /* <DEDUP_REMOVED lines=49> */


	//----- nvinfo : EIATTR_MERCURY_ISA_VERSION
	.align		4
.L_623:
        /*0330*/ 	.byte	0x03, 0x5f
        /*0332*/ 	.short	0x0101


	//----- nvinfo : EIATTR_UNUSED_LOAD_BYTE_OFFSET
	.align		4
        /*0334*/ 	.byte	0x04, 0x44
        /*0336*/ 	.short	(.L_625 - .L_624)


	//   ....[0]....
.L_624:
        /*0338*/ 	.word	0x00000a40
        /*033c*/ 	.word	0x0000fff0


	//   ....[1]....
        /*0340*/ 	.word	0x00009440
        /*0344*/ 	.word	0x0000fff0


	//----- nvinfo : EIATTR_INT_WARP_WIDE_INSTR_OFFSETS
	.align		4
.L_625:
        /*0348*/ 	.byte	0x04, 0x31
        /*034a*/ 	.short	(.L_627 - .L_626)


	//   ....[0]....
.L_626:
        /*034c*/ 	.word	0x00000130


	//   ....[1]....
        /*0350*/ 	.word	0x00000170


	//   ....[2]....
        /*0354*/ 	.word	0x000001e0


	//   ....[3]....
        /*0358*/ 	.word	0x0000fb40


	//   ....[4]....
        /*035c*/ 	.word	0x0000fbd0


	//   ....[5]....
        /*0360*/ 	.word	0x00012dd0


	//   ....[6]....
        /*0364*/ 	.word	0x00012e60


	//----- nvinfo : EIATTR_COOP_GROUP_MASK_REGIDS
	.align		4
.L_627:
        /*0368*/ 	.byte	0x04, 0x29
        /*036a*/ 	.short	(.L_629 - .L_628)


	//   ....[0]....
.L_628:
        /*036c*/ 	.word	0xffffffff


	//   ....[1]....
        /*0370*/ 	.word	0xffffffff


	//   ....[2]....
        /*0374*/ 	.word	0xffffffff


	//   ....[3]....
        /*0378*/ 	.word	0xffffffff


	//   ....[4]....
        /*037c*/ 	.word	0xffffffff


	//   ....[5]....
        /*0380*/ 	.word	0xffffffff


	//   ....[6]....
        /*0384*/ 	.word	0xffffffff


	//   ....[7]....
        /*0388*/ 	.word	0xffffffff


	//   ....[8]....
        /*038c*/ 	.word	0xffffffff


	//   ....[9]....
        /*0390*/ 	.word	0xffffffff


	//   ....[10]....
        /*0394*/ 	.word	0xffffffff


	//   ....[11]....
        /*0398*/ 	.word	0xffffffff


	//   ....[12]....
        /*039c*/ 	.word	0xffffffff


	//   ....[13]....
        /*03a0*/ 	.word	0xffffffff


	//   ....[14]....
        /*03a4*/ 	.word	0xffffffff


	//   ....[15]....
        /*03a8*/ 	.word	0xffffffff


	//   ....[16]....
        /*03ac*/ 	.word	0xffffffff


	//   ....[17]....
        /*03b0*/ 	.word	0xffffffff


	//   ....[18]....
        /*03b4*/ 	.word	0xffffffff


	//   ....[19]....
        /*03b8*/ 	.word	0xffffffff


	//   ....[20]....
        /*03bc*/ 	.word	0xffffffff


	//   ....[21]....
        /*03c0*/ 	.word	0xffffffff


	//   ....[22]....
        /*03c4*/ 	.word	0xffffffff


	//   ....[23]....
        /*03c8*/ 	.word	0xffffffff


	//   ....[24]....
        /*03cc*/ 	.word	0xffffffff


	//   ....[25]....
        /*03d0*/ 	.word	0xffffffff


	//   ....[26]....
        /*03d4*/ 	.word	0xffffffff


	//   ....[27]....
        /*03d8*/ 	.word	0xffffffff


	//   ....[28]....
        /*03dc*/ 	.word	0xffffffff


	//   ....[29]....
        /*03e0*/ 	.word	0xffffffff


	//   ....[30]....
        /*03e4*/ 	.word	0xffffffff


	//   ....[31]....
        /*03e8*/ 	.word	0xffffffff


	//   ....[32]....
        /*03ec*/ 	.word	0xffffffff


	//   ....[33]....
        /*03f0*/ 	.word	0xffffffff


	//   ....[34]....
        /*03f4*/ 	.word	0xffffffff


	//   ....[35]....
        /*03f8*/ 	.word	0xffffffff


	//   ....[36]....
        /*03fc*/ 	.word	0xffffffff


	//   ....[37]....
        /*0400*/ 	.word	0xffffffff


	//   ....[38]....
        /*0404*/ 	.word	0xffffffff


	//   ....[39]....
        /*0408*/ 	.word	0xffffffff


	//   ....[40]....
        /*040c*/ 	.word	0xffffffff


	//   ....[41]....
        /*0410*/ 	.word	0xffffffff


	//   ....[42]....
        /*0414*/ 	.word	0xffffffff


	//   ....[43]....
        /*0418*/ 	.word	0xffffffff


	//   ....[44]....
        /*041c*/ 	.word	0xffffffff


	//   ....[45]....
        /*0420*/ 	.word	0xffffffff


	//   ....[46]....
        /*0424*/ 	.word	0xffffffff


	//   ....[47]....
        /*0428*/ 	.word	0xffffffff


	//   ....[48]....
        /*042c*/ 	.word	0xffffffff


	//   ....[49]....
        /*0430*/ 	.word	0xffffffff


	//   ....[50]....
        /*0434*/ 	.word	0xffffffff


	//   ....[51]....
        /*0438*/ 	.word	0xffffffff


	//   ....[52]....
        /*043c*/ 	.word	0xffffffff


	//   ....[53]....
        /*0440*/ 	.word	0xffffffff


	//   ....[54]....
        /*0444*/ 	.word	0xffffffff


	//   ....[55]....
        /*0448*/ 	.word	0xffffffff


	//   ....[56]....
        /*044c*/ 	.word	0xffffffff


	//   ....[57]....
        /*0450*/ 	.word	0xffffffff


	//   ....[58]....
        /*0454*/ 	.word	0xffffffff


	//   ....[59]....
        /*0458*/ 	.word	0xffffffff


	//   ....[60]....
        /*045c*/ 	.word	0xffffffff


	//   ....[61]....
        /*0460*/ 	.word	0xffffffff


	//   ....[62]....
        /*0464*/ 	.word	0xffffffff


	//   ....[63]....
        /*0468*/ 	.word	0xffffffff


	//   ....[64]....
        /*046c*/ 	.word	0xffffffff


	//   ....[65]....
        /*0470*/ 	.word	0xffffffff


	//   ....[66]....
        /*0474*/ 	.word	0xffffffff


	//   ....[67]....
        /*0478*/ 	.word	0xffffffff


	//   ....[68]....
        /*047c*/ 	.word	0xffffffff


	//   ....[69]....
        /*0480*/ 	.word	0xffffffff


	//   ....[70]....
        /*0484*/ 	.word	0xffffffff


	//   ....[71]....
        /*0488*/ 	.word	0xffffffff


	//   ....[72]....
        /*048c*/ 	.word	0xffffffff


	//   ....[73]....
        /*0490*/ 	.word	0xffffffff


	//   ....[74]....
        /*0494*/ 	.word	0xffffffff


	//   ....[75]....
        /*0498*/ 	.word	0xffffffff


	//   ....[76]....
        /*049c*/ 	.word	0xffffffff


	//   ....[77]....
        /*04a0*/ 	.word	0xffffffff


	//   ....[78]....
        /*04a4*/ 	.word	0xffffffff


	//   ....[79]....
        /*04a8*/ 	.word	0xffffffff


	//   ....[80]....
        /*04ac*/ 	.word	0xffffffff


	//   ....[81]....
        /*04b0*/ 	.word	0xffffffff


	//   ....[82]....
        /*04b4*/ 	.word	0xffffffff


	//   ....[83]....
        /*04b8*/ 	.word	0xffffffff


	//   ....[84]....
        /*04bc*/ 	.word	0xffffffff


	//   ....[85]....
        /*04c0*/ 	.word	0xffffffff


	//   ....[86]....
        /*04c4*/ 	.word	0xffffffff


	//   ....[87]....
        /*04c8*/ 	.word	0xffffffff


	//   ....[88]....
        /*04cc*/ 	.word	0xffffffff


	//   ....[89]....
        /*04d0*/ 	.word	0xffffffff


	//   ....[90]....
        /*04d4*/ 	.word	0xffffffff


	//   ....[91]....
        /*04d8*/ 	.word	0xffffffff


	//   ....[92]....
        /*04dc*/ 	.word	0xffffffff


	//   ....[93]....
        /*04e0*/ 	.word	0xffffffff


	//   ....[94]....
        /*04e4*/ 	.word	0xffffffff


	//   ....[95]....
        /*04e8*/ 	.word	0xffffffff


	//   ....[96]....
        /*04ec*/ 	.word	0xffffffff


	//   ....[97]....
        /*04f0*/ 	.word	0xffffffff


	//   ....[98]....
        /*04f4*/ 	.word	0xffffffff


	//   ....[99]....
        /*04f8*/ 	.word	0xffffffff


	//   ....[100]....
        /*04fc*/ 	.word	0xffffffff


	//   ....[101]....
        /*0500*/ 	.word	0xffffffff


	//   ....[102]....
        /*0504*/ 	.word	0xffffffff


	//   ....[103]....
        /*0508*/ 	.word	0xffffffff


	//   ....[104]....
        /*050c*/ 	.word	0xffffffff


	//   ....[105]....
        /*0510*/ 	.word	0xffffffff


	//   ....[106]....
        /*0514*/ 	.word	0xffffffff


	//   ....[107]....
        /*0518*/ 	.word	0xffffffff


	//   ....[108]....
        /*051c*/ 	.word	0xffffffff


	//   ....[109]....
        /*0520*/ 	.word	0xffffffff


	//   ....[110]....
        /*0524*/ 	.word	0xffffffff


	//   ....[111]....
        /*0528*/ 	.word	0xffffffff


	//   ....[112]....
        /*052c*/ 	.word	0xffffffff


	//   ....[113]....
        /*0530*/ 	.word	0xffffffff


	//   ....[114]....
        /*0534*/ 	.word	0xffffffff


	//   ....[115]....
        /*0538*/ 	.word	0xffffffff


	//   ....[116]....
        /*053c*/ 	.word	0xffffffff


	//   ....[117]....
        /*0540*/ 	.word	0xffffffff


	//   ....[118]....
        /*0544*/ 	.word	0xffffffff


	//   ....[119]....
        /*0548*/ 	.word	0xffffffff


	//   ....[120]....
        /*054c*/ 	.word	0xffffffff


	//   ....[121]....
        /*0550*/ 	.word	0xffffffff


	//   ....[122]....
        /*0554*/ 	.word	0xffffffff


	//   ....[123]....
        /*0558*/ 	.word	0xffffffff


	//   ....[124]....
        /*055c*/ 	.word	0xffffffff


	//   ....[125]....
        /*0560*/ 	.word	0xffffffff


	//   ....[126]....
        /*0564*/ 	.word	0xffffffff


	//   ....[127]....
        /*0568*/ 	.word	0xffffffff


	//   ....[128]....
        /*056c*/ 	.word	0xffffffff


	//   ....[129]....
        /*0570*/ 	.word	0xffffffff


	//   ....[130]....
        /*0574*/ 	.word	0xffffffff


	//   ....[131]....
        /*0578*/ 	.word	0xffffffff


	//   ....[132]....
        /*057c*/ 	.word	0xffffffff


	//   ....[133]....
        /*0580*/ 	.word	0xffffffff


	//   ....[134]....
        /*0584*/ 	.word	0xffffffff


	//   ....[135]....
        /*0588*/ 	.word	0xffffffff


	//   ....[136]....
        /*058c*/ 	.word	0xffffffff


	//   ....[137]....
        /*0590*/ 	.word	0xffffffff


	//   ....[138]....
        /*0594*/ 	.word	0xffffffff


	//   ....[139]....
        /*0598*/ 	.word	0xffffffff


	//   ....[140]....
        /*059c*/ 	.word	0xffffffff


	//   ....[141]....
        /*05a0*/ 	.word	0xffffffff


	//   ....[142]....
        /*05a4*/ 	.word	0xffffffff


	//   ....[143]....
        /*05a8*/ 	.word	0xffffffff


	//   ....[144]....
        /*05ac*/ 	.word	0xffffffff


	//   ....[145]....
        /*05b0*/ 	.word	0xffffffff


	//   ....[146]....
        /*05b4*/ 	.word	0xffffffff


	//   ....[147]....
        /*05b8*/ 	.word	0xffffffff


	//   ....[148]....
        /*05bc*/ 	.word	0xffffffff


	//   ....[149]....
        /*05c0*/ 	.word	0xffffffff


	//   ....[150]....
        /*05c4*/ 	.word	0xffffffff


	//   ....[151]....
        /*05c8*/ 	.word	0xffffffff


	//   ....[152]....
        /*05cc*/ 	.word	0xffffffff


	//   ....[153]....
        /*05d0*/ 	.word	0xffffffff


	//   ....[154]....
        /*05d4*/ 	.word	0xffffffff


	//   ....[155]....
        /*05d8*/ 	.word	0xffffffff


	//   ....[156]....
        /*05dc*/ 	.word	0xffffffff


	//   ....[157]....
        /*05e0*/ 	.word	0xffffffff


	//   ....[158]....
        /*05e4*/ 	.word	0xffffffff


	//   ....[159]....
        /*05e8*/ 	.word	0xffffffff


	//   ....[160]....
        /*05ec*/ 	.word	0xffffffff


	//   ....[161]....
        /*05f0*/ 	.word	0xffffffff


	//   ....[162]....
        /*05f4*/ 	.word	0xffffffff


	//   ....[163]....
        /*05f8*/ 	.word	0xffffffff


	//   ....[164]....
        /*05fc*/ 	.word	0xffffffff


	//   ....[165]....
        /*0600*/ 	.word	0xffffffff


	//   ....[166]....
        /*0604*/ 	.word	0xffffffff


	//   ....[167]....
        /*0608*/ 	.word	0xffffffff


	//   ....[168]....
        /*060c*/ 	.word	0xffffffff


	//   ....[169]....
        /*0610*/ 	.word	0xffffffff


	//   ....[170]....
        /*0614*/ 	.word	0xffffffff


	//   ....[171]....
        /*0618*/ 	.word	0xffffffff


	//   ....[172]....
        /*061c*/ 	.word	0xffffffff


	//   ....[173]....
        /*0620*/ 	.word	0xffffffff


	//   ....[174]....
        /*0624*/ 	.word	0xffffffff


	//   ....[175]....
        /*0628*/ 	.word	0xffffffff


	//   ....[176]....
        /*062c*/ 	.word	0xffffffff


	//   ....[177]....
        /*0630*/ 	.word	0xffffffff


	//   ....[178]....
        /*0634*/ 	.word	0xffffffff


	//   ....[179]....
        /*0638*/ 	.word	0xffffffff


	//   ....[180]....
        /*063c*/ 	.word	0xffffffff


	//   ....[181]....
        /*0640*/ 	.word	0xffffffff


	//   ....[182]....
        /*0644*/ 	.word	0xffffffff


	//   ....[183]....
        /*0648*/ 	.word	0xffffffff


	//   ....[184]....
        /*064c*/ 	.word	0xffffffff


	//   ....[185]....
        /*0650*/ 	.word	0x0500000f


	//   ....[186]....
        /*0654*/ 	.word	0x0500000f


	//   ....[187]....
        /*0658*/ 	.word	0x0500000f


	//   ....[188]....
        /*065c*/ 	.word	0x0500000f


	//   ....[189]....
        /*0660*/ 	.word	0x0500000f


	//   ....[190]....
        /*0664*/ 	.word	0x0500000f


	//   ....[191]....
        /*0668*/ 	.word	0x0500000f


	//   ....[192]....
        /*066c*/ 	.word	0x0500000f


	//   ....[193]....
        /*0670*/ 	.word	0x0500000f


	//   ....[194]....
        /*0674*/ 	.word	0x0500000f


	//----- nvinfo : EIATTR_COOP_GROUP_INSTR_OFFSETS
	.align		4
.L_629:
        /*0678*/ 	.byte	0x04, 0x28
        /*067a*/ 	.short	(.L_631 - .L_630)


	//   ....[0]....
.L_630:
        /*067c*/ 	.word	0x00000070


	//   ....[1]....
        /*0680*/ 	.word	0x00000140


	//   ....[2]....
        /*0684*/ 	.word	0x00000190


	//   ....[3]....
        /*0688*/ 	.word	0x000003c0


	//   ....[4]....
        /*068c*/ 	.word	0x00000520


	//   ....[5]....
        /*0690*/ 	.word	0x00000640


	//   ....[6]....
        /*0694*/ 	.word	0x000007a0


	//   ....[7]....
        /*0698*/ 	.word	0x00001e60


	//   ....[8]....
        /*069c*/ 	.word	0x000038d0


	//   ....[9]....
        /*06a0*/ 	.word	0x000039d0


	//   ....[10]....
        /*06a4*/ 	.word	0x00004030


	//   ....[11]....
        /*06a8*/ 	.word	0x000040a0


	//   ....[12]....
        /*06ac*/ 	.word	0x00006b70


	//   ....[13]....
        /*06b0*/ 	.word	0x00006b80


	//   ....[14]....
        /*06b4*/ 	.word	0x00006bb0


	//   ....[15]....
        /*06b8*/ 	.word	0x00006bc0


	//   ....[16]....
        /*06bc*/ 	.word	0x00008a80


	//   ....[17]....
        /*06c0*/ 	.word	0x00008ae0


	//   ....[18]....
        /*06c4*/ 	.word	0x00008b00


	//   ....[19]....
        /*06c8*/ 	.word	0x00008b20


	//   ....[20]....
        /*06cc*/ 	.word	0x00009f60


	//   ....[21]....
        /*06d0*/ 	.word	0x00009f90


	//   ....[22]....
        /*06d4*/ 	.word	0x00009fd0


	//   ....[23]....
        /*06d8*/ 	.word	0x0000a010


	//   ....[24]....
        /*06dc*/ 	.word	0x0000a030


	//   ....[25]....
        /*06e0*/ 	.word	0x0000a050


	//   ....[26]....
        /*06e4*/ 	.word	0x0000a070


	//   ....[27]....
        /*06e8*/ 	.word	0x0000a080


	//   ....[28]....
        /*06ec*/ 	.word	0x0000a090


	//   ....[29]....
        /*06f0*/ 	.word	0x0000a0a0


	//   ....[30]....
        /*06f4*/ 	.word	0x0000a0b0


	//   ....[31]....
        /*06f8*/ 	.word	0x0000a0d0


	//   ....[32]....
        /*06fc*/ 	.word	0x0000a0f0


	//   ....[33]....
        /*0700*/ 	.word	0x0000a100


	//   ....[34]....
        /*0704*/ 	.word	0x0000a110


	//   ....[35]....
        /*0708*/ 	.word	0x0000a120


	//   ....[36]....
        /*070c*/ 	.word	0x0000a130


	//   ....[37]....
        /*0710*/ 	.word	0x0000a140


	//   ....[38]....
        /*0714*/ 	.word	0x0000a150


	//   ....[39]....
        /*0718*/ 	.word	0x0000a160


	//   ....[40]....
        /*071c*/ 	.word	0x0000a170


	//   ....[41]....
        /*0720*/ 	.word	0x0000a180


	//   ....[42]....
        /*0724*/ 	.word	0x0000a190


	//   ....[43]....
        /*0728*/ 	.word	0x0000a1a0


	//   ....[44]....
        /*072c*/ 	.word	0x0000a1b0


	//   ....[45]....
        /*0730*/ 	.word	0x0000a1c0


	//   ....[46]....
        /*0734*/ 	.word	0x0000a1d0


	//   ....[47]....
        /*0738*/ 	.word	0x0000a1e0


	//   ....[48]....
        /*073c*/ 	.word	0x0000a1f0


	//   ....[49]....
        /*0740*/ 	.word	0x0000a200


	//   ....[50]....
        /*0744*/ 	.word	0x0000a210


	//   ....[51]....
        /*0748*/ 	.word	0x0000a220


	//   ....[52]....
        /*074c*/ 	.word	0x0000a230


	//   ....[53]....
        /*0750*/ 	.word	0x0000a240


	//   ....[54]....
        /*0754*/ 	.word	0x0000a250


	//   ....[55]....
        /*0758*/ 	.word	0x0000a260


	//   ....[56]....
        /*075c*/ 	.word	0x0000a270


	//   ....[57]....
        /*0760*/ 	.word	0x0000a280


	//   ....[58]....
        /*0764*/ 	.word	0x0000a290


	//   ....[59]....
        /*0768*/ 	.word	0x0000a2a0


	//   ....[60]....
        /*076c*/ 	.word	0x0000a2b0


	//   ....[61]....
        /*0770*/ 	.word	0x0000a2c0


	//   ....[62]....
        /*0774*/ 	.word	0x0000a2d0


	//   ....[63]....
        /*0778*/ 	.word	0x0000a2e0


	//   ....[64]....
        /*077c*/ 	.word	0x0000a2f0


	//   ....[65]....
        /*0780*/ 	.word	0x0000a300


	//   ....[66]....
        /*0784*/ 	.word	0x0000a310


	//   ....[67]....
        /*0788*/ 	.word	0x0000a320


	//   ....[68]....
        /*078c*/ 	.word	0x0000a340


	//   ....[69]....
        /*0790*/ 	.word	0x0000a350


	//   ....[70]....
        /*0794*/ 	.word	0x0000a360


	//   ....[71]....
        /*0798*/ 	.word	0x0000a370


	//   ....[72]....
        /*079c*/ 	.word	0x0000a380


	//   ....[73]....
        /*07a0*/ 	.word	0x0000a390


	//   ....[74]....
        /*07a4*/ 	.word	0x0000a3a0


	//   ....[75]....
        /*07a8*/ 	.word	0x0000a3b0


	//   ....[76]....
        /*07ac*/ 	.word	0x0000a3c0


	//   ....[77]....
        /*07b0*/ 	.word	0x0000a3d0


	//   ....[78]....
        /*07b4*/ 	.word	0x0000a3e0


	//   ....[79]....
        /*07b8*/ 	.word	0x0000a3f0


	//   ....[80]....
        /*07bc*/ 	.word	0x0000a400


	//   ....[81]....
        /*07c0*/ 	.word	0x0000a410


	//   ....[82]....
        /*07c4*/ 	.word	0x0000a420


	//   ....[83]....
        /*07c8*/ 	.word	0x0000a430


	//   ....[84]....
        /*07cc*/ 	.word	0x0000a440


	//   ....[85]....
        /*07d0*/ 	.word	0x0000a450


	//   ....[86]....
        /*07d4*/ 	.word	0x0000a460


	//   ....[87]....
        /*07d8*/ 	.word	0x0000a470


	//   ....[88]....
        /*07dc*/ 	.word	0x0000a480


	//   ....[89]....
        /*07e0*/ 	.word	0x0000a490


	//   ....[90]....
        /*07e4*/ 	.word	0x0000a4a0


	//   ....[91]....
        /*07e8*/ 	.word	0x0000a4b0


	//   ....[92]....
        /*07ec*/ 	.word	0x0000a4c0


	//   ....[93]....
        /*07f0*/ 	.word	0x0000a4d0


	//   ....[94]....
        /*07f4*/ 	.word	0x0000a4e0


	//   ....[95]....
        /*07f8*/ 	.word	0x0000a4f0


	//   ....[96]....
        /*07fc*/ 	.word	0x0000a500


	//   ....[97]....
        /*0800*/ 	.word	0x0000a510


	//   ....[98]....
        /*0804*/ 	.word	0x0000a520


	//   ....[99]....
        /*0808*/ 	.word	0x0000a530


	//   ....[100]....
        /*080c*/ 	.word	0x0000a540


	//   ....[101]....
        /*0810*/ 	.word	0x0000a550


	//   ....[102]....
        /*0814*/ 	.word	0x0000a560


	//   ....[103]....
        /*0818*/ 	.word	0x0000a570


	//   ....[104]....
        /*081c*/ 	.word	0x0000a580


	//   ....[105]....
        /*0820*/ 	.word	0x0000a590


	//   ....[106]....
        /*0824*/ 	.word	0x0000a5a0


	//   ....[107]....
        /*0828*/ 	.word	0x0000a5b0


	//   ....[108]....
        /*082c*/ 	.word	0x0000a5c0


	//   ....[109]....
        /*0830*/ 	.word	0x0000a5d0


	//   ....[110]....
        /*0834*/ 	.word	0x0000a5e0


	//   ....[111]....
        /*0838*/ 	.word	0x0000a5f0


	//   ....[112]....
        /*083c*/ 	.word	0x0000a600


	//   ....[113]....
        /*0840*/ 	.word	0x0000a610


	//   ....[114]....
        /*0844*/ 	.word	0x0000a620


	//   ....[115]....
        /*0848*/ 	.word	0x0000a630


	//   ....[116]....
        /*084c*/ 	.word	0x0000b500


	//   ....[117]....
        /*0850*/ 	.word	0x0000b520


	//   ....[118]....
        /*0854*/ 	.word	0x0000b540


	//   ....[119]....
        /*0858*/ 	.word	0x0000b560


	//   ....[120]....
        /*085c*/ 	.word	0x0000be70


	//   ....[121]....
        /*0860*/ 	.word	0x0000be90


	//   ....[122]....
        /*0864*/ 	.word	0x0000bfd0


	//   ....[123]....
        /*0868*/ 	.word	0x0000bff0


	//   ....[124]....
        /*086c*/ 	.word	0x0000c0f0


	//   ....[125]....
        /*0870*/ 	.word	0x0000c110


	//   ....[126]....
        /*0874*/ 	.word	0x0000c220


	//   ....[127]....
        /*0878*/ 	.word	0x0000c240


	//   ....[128]....
        /*087c*/ 	.word	0x0000c780


	//   ....[129]....
        /*0880*/ 	.word	0x0000c790


	//   ....[130]....
        /*0884*/ 	.word	0x0000ce30


	//   ....[131]....
        /*0888*/ 	.word	0x0000ce40


	//   ....[132]....
        /*088c*/ 	.word	0x0000de10


	//   ....[133]....
        /*0890*/ 	.word	0x0000de40


	//   ....[134]....
        /*0894*/ 	.word	0x0000df60


	//   ....[135]....
        /*0898*/ 	.word	0x0000df80


	//   ....[136]....
        /*089c*/ 	.word	0x0000e080


	//   ....[137]....
        /*08a0*/ 	.word	0x0000e0a0


	//   ....[138]....
        /*08a4*/ 	.word	0x0000e1b0


	//   ....[139]....
        /*08a8*/ 	.word	0x0000e1d0


	//   ....[140]....
        /*08ac*/ 	.word	0x0000e370


	//   ....[141]....
        /*08b0*/ 	.word	0x0000e5b0


	//   ....[142]....
        /*08b4*/ 	.word	0x0000e5e0


	//   ....[143]....
        /*08b8*/ 	.word	0x0000e620


	//   ....[144]....
        /*08bc*/ 	.word	0x0000e650


	//   ....[145]....
        /*08c0*/ 	.word	0x0000e680


	//   ....[146]....
        /*08c4*/ 	.word	0x0000e6c0


	//   ....[147]....
        /*08c8*/ 	.word	0x0000e850


	//   ....[148]....
        /*08cc*/ 	.word	0x0000e880


	//   ....[149]....
        /*08d0*/ 	.word	0x0000e8b0


	//   ....[150]....
        /*08d4*/ 	.word	0x0000e8e0


	//   ....[151]....
        /*08d8*/ 	.word	0x0000e910


	//   ....[152]....
        /*08dc*/ 	.word	0x0000e950


	//   ....[153]....
        /*08e0*/ 	.word	0x0000e9e0


	//   ....[154]....
        /*08e4*/ 	.word	0x0000ea30


	//   ....[155]....
        /*08e8*/ 	.word	0x0000ea40


	//   ....[156]....
        /*08ec*/ 	.word	0x0000ead0


	//   ....[157]....
        /*08f0*/ 	.word	0x000102f0


	//   ....[158]....
        /*08f4*/ 	.word	0x000110d0


	//   ....[159]....
        /*08f8*/ 	.word	0x000110f0


	//   ....[160]....
        /*08fc*/ 	.word	0x00011130


	//   ....[161]....
        /*0900*/ 	.word	0x000111a0


	//   ....[162]....
        /*0904*/ 	.word	0x00011230


	//   ....[163]....
        /*0908*/ 	.word	0x00011240


	//   ....[164]....
        /*090c*/ 	.word	0x00011250


	//   ....[165]....
        /*0910*/ 	.word	0x00011290


	//   ....[166]....
        /*0914*/ 	.word	0x00013e80


	//   ....[167]....
        /*0918*/ 	.word	0x00013eb0


	//   ....[168]....
        /*091c*/ 	.word	0x00013ee0


	//   ....[169]....
        /*0920*/ 	.word	0x00013ef0


	//   ....[170]....
        /*0924*/ 	.word	0x00013f40


	//   ....[171]....
        /*0928*/ 	.word	0x00013f70


	//   ....[172]....
        /*092c*/ 	.word	0x00013f80


	//   ....[173]....
        /*0930*/ 	.word	0x00013fb0


	//   ....[174]....
        /*0934*/ 	.word	0x00014110


	//   ....[175]....
        /*0938*/ 	.word	0x00014140


	//   ....[176]....
        /*093c*/ 	.word	0x00014170


	//   ....[177]....
        /*0940*/ 	.word	0x000141a0


	//   ....[178]....
        /*0944*/ 	.word	0x000141d0


	//   ....[179]....
        /*0948*/ 	.word	0x00014210


	//   ....[180]....
        /*094c*/ 	.word	0x00014290


	//   ....[181]....
        /*0950*/ 	.word	0x000142d0


	//   ....[182]....
        /*0954*/ 	.word	0x000142e0


	//   ....[183]....
        /*0958*/ 	.word	0x00014320


	//   ....[184]....
        /*095c*/ 	.word	0x000149a0


	//   ....[185]....
        /*0960*/ 	.word	0x00014ec0


	//   ....[186]....
        /*0964*/ 	.word	0x00015080


	//   ....[187]....
        /*0968*/ 	.word	0x000150f0


	//   ....[188]....
        /*096c*/ 	.word	0x00015160


	//   ....[189]....
        /*0970*/ 	.word	0x00015210


	//   ....[190]....
        /*0974*/ 	.word	0x000152d0


	//   ....[191]....
        /*0978*/ 	.word	0x000153d0


	//   ....[192]....
        /*097c*/ 	.word	0x00015430


	//   ....[193]....
        /*0980*/ 	.word	0x00015510


	//   ....[194]....
        /*0984*/ 	.word	0x00015860


	//----- nvinfo : EIATTR_REG_RECONFIG
	.align		4
.L_631:
        /*0988*/ 	.byte	0x01, 0x54
	.zero		2


	//----- nvinfo : EIATTR_SYSCALL_OFFSETS
	.align		4
        /*098c*/ 	.byte	0x04, 0x46
        /*098e*/ 	.short	(.L_633 - .L_632)


	//   ....[0]....
.L_632:
        /*0990*/ 	.word	0x00001fe0


	//   ....[1]....
        /*0994*/ 	.word	0x0000fd40


	//   ....[2]....
        /*0998*/ 	.word	0x0000fed0


	//   ....[3]....
        /*099c*/ 	.word	0x00010020


	//   ....[4]....
        /*09a0*/ 	.word	0x00010160


	//   ....[5]....
        /*09a4*/ 	.word	0x00010cb0


	//----- nvinfo : EIATTR_MBARRIER_INSTR_OFFSETS
	.align		4
.L_633:
        /*09a8*/ 	.byte	0x04, 0x39
        /*09aa*/ 	.short	(.L_635 - .L_634)


	//   ....[0]....
.L_634:
        /*09ac*/ 	.word	0x00000270
        /*09b0*/ 	.word	0x000000ff
        /*09b4*/ 	.word	0x00033400
        /*09b8*/ 	.short	0x0100
        /*09ba*/ 	.byte	0x08
	.zero		1


	//   ....[1]....
        /*09bc*/ 	.word	0x00000280
        /*09c0*/ 	.word	0x000000ff
        /*09c4*/ 	.word	0x00033420
        /*09c8*/ 	.short	0x0100
        /*09ca*/ 	.byte	0x08
	.zero		1


	//   ....[2]....
        /*09cc*/ 	.word	0x00000370
        /*09d0*/ 	.word	0x000000ff
        /*09d4*/ 	.word	0x00033430
        /*09d8*/ 	.short	0x0100
        /*09da*/ 	.byte	0x08
	.zero		1


	//   ....[3]....
        /*09dc*/ 	.word	0x00000380
        /*09e0*/ 	.word	0x000000ff
        /*09e4*/ 	.word	0x00033440
        /*09e8*/ 	.short	0x0100
        /*09ea*/ 	.byte	0x08
	.zero		1


	//   ....[4]....
        /*09ec*/ 	.word	0x00000390
        /*09f0*/ 	.word	0x000000ff
        /*09f4*/ 	.word	0x00033438
        /*09f8*/ 	.short	0x0100
        /*09fa*/ 	.byte	0x08
	.zero		1


	//   ....[5]....
        /*09fc*/ 	.word	0x000003a0
        /*0a00*/ 	.word	0x000000ff
        /*0a04*/ 	.word	0x00033448
        /*0a08*/ 	.short	0x0100
        /*0a0a*/ 	.byte	0x08
	.zero		1


	//   ....[6]....
        /*0a0c*/ 	.word	0x000004d0
        /*0a10*/ 	.word	0x000000ff
        /*0a14*/ 	.word	0x00033450
        /*0a18*/ 	.short	0x0100
        /*0a1a*/ 	.byte	0x08
	.zero		1


	//   ....[7]....
        /*0a1c*/ 	.word	0x000004e0
        /*0a20*/ 	.word	0x000000ff
        /*0a24*/ 	.word	0x00033460
        /*0a28*/ 	.short	0x0100
        /*0a2a*/ 	.byte	0x08
	.zero		1


	//   ....[8]....
        /*0a2c*/ 	.word	0x000004f0
        /*0a30*/ 	.word	0x000000ff
        /*0a34*/ 	.word	0x00033458
        /*0a38*/ 	.short	0x0100
        /*0a3a*/ 	.byte	0x08
	.zero		1


	//   ....[9]....
        /*0a3c*/ 	.word	0x00000500
        /*0a40*/ 	.word	0x000000ff
        /*0a44*/ 	.word	0x00033468
        /*0a48*/ 	.short	0x0100
        /*0a4a*/ 	.byte	0x08
	.zero		1


	//   ....[10]....
        /*0a4c*/ 	.word	0x000005f0
        /*0a50*/ 	.word	0x000000ff
        /*0a54*/ 	.word	0x00033470
        /*0a58*/ 	.short	0x0100
        /*0a5a*/ 	.byte	0x06
	.zero		1


	//   ....[11]....
        /*0a5c*/ 	.word	0x00000600
        /*0a60*/ 	.word	0x000000ff
        /*0a64*/ 	.word	0x00033480
        /*0a68*/ 	.short	0x0100
        /*0a6a*/ 	.byte	0x06
	.zero		1


	//   ....[12]....
        /*0a6c*/ 	.word	0x00000610
        /*0a70*/ 	.word	0x000000ff
        /*0a74*/ 	.word	0x00033478
        /*0a78*/ 	.short	0x0100
        /*0a7a*/ 	.byte	0x06
	.zero		1


	//   ....[13]....
        /*0a7c*/ 	.word	0x00000620
        /*0a80*/ 	.word	0x000000ff
        /*0a84*/ 	.word	0x00033488
        /*0a88*/ 	.short	0x0100
        /*0a8a*/ 	.byte	0x06
	.zero		1


	//   ....[14]....
        /*0a8c*/ 	.word	0x00000750
        /*0a90*/ 	.word	0x000000ff
        /*0a94*/ 	.word	0x00033490
        /*0a98*/ 	.short	0x0100
        /*0a9a*/ 	.byte	0x08
	.zero		1


	//   ....[15]....
        /*0a9c*/ 	.word	0x00000760
        /*0aa0*/ 	.word	0x000000ff
        /*0aa4*/ 	.word	0x000334a0
        /*0aa8*/ 	.short	0x0100
        /*0aaa*/ 	.byte	0x08
	.zero		1


	//   ....[16]....
        /*0aac*/ 	.word	0x00000770
        /*0ab0*/ 	.word	0x000000ff
        /*0ab4*/ 	.word	0x00033498
        /*0ab8*/ 	.short	0x0100
        /*0aba*/ 	.byte	0x08
	.zero		1


	//   ....[17]....
        /*0abc*/ 	.word	0x00000780
        /*0ac0*/ 	.word	0x000000ff
        /*0ac4*/ 	.word	0x000334a8
        /*0ac8*/ 	.short	0x0100
        /*0aca*/ 	.byte	0x08
	.zero		1


	//   ....[18]....
        /*0acc*/ 	.word	0x000008b0
        /*0ad0*/ 	.word	0x000000ff
        /*0ad4*/ 	.word	0x000334b0
        /*0ad8*/ 	.short	0x0100
        /*0ada*/ 	.byte	0x08
	.zero		1


	//   ....[19]....
        /*0adc*/ 	.word	0x000008c0
        /*0ae0*/ 	.word	0x000000ff
        /*0ae4*/ 	.word	0x000334c0
        /*0ae8*/ 	.short	0x0100
        /*0aea*/ 	.byte	0x08
	.zero		1


	//   ....[20]....
        /*0aec*/ 	.word	0x000008d0
        /*0af0*/ 	.word	0x000000ff
        /*0af4*/ 	.word	0x000334b8
        /*0af8*/ 	.short	0x0100
        /*0afa*/ 	.byte	0x08
	.zero		1


	//   ....[21]....
        /*0afc*/ 	.word	0x000008e0
        /*0b00*/ 	.word	0x000000ff
        /*0b04*/ 	.word	0x000334c8
        /*0b08*/ 	.short	0x0100
        /*0b0a*/ 	.byte	0x08
	.zero		1


	//   ....[22]....
        /*0b0c*/ 	.word	0x00002090
        /*0b10*/ 	.word	0x00000000
        /*0b14*/ 	.word	0x00033400
        /*0b18*/ 	.short	0x010a
        /*0b1a*/ 	.byte	0x3f
	.zero		1


	//   ....[23]....
        /*0b1c*/ 	.word	0x00002120
        /*0b20*/ 	.word	0x00000006
        /*0b24*/ 	.word	0x00033430
        /*0b28*/ 	.short	0x010a
        /*0b2a*/ 	.byte	0x3f
	.zero		1


	//   ....[24]....
        /*0b2c*/ 	.word	0x00002190
        /*0b30*/ 	.word	0x00000006
        /*0b34*/ 	.word	0x00033430
        /*0b38*/ 	.short	0x010a
        /*0b3a*/ 	.byte	0x3f
	.zero		1


	//   ....[25]....
        /*0b3c*/ 	.word	0x000043a0
        /*0b40*/ 	.word	0x0000002e
        /*0b44*/ 	.word	0x00000000
        /*0b48*/ 	.short	0x0101
        /*0b4a*/ 	.byte	0x3f
	.zero		1


	//   ....[26]....
        /*0b4c*/ 	.word	0x00005840
        /*0b50*/ 	.word	0x000000ff
        /*0b54*/ 	.word	0x00033430
        /*0b58*/ 	.short	0x010a
        /*0b5a*/ 	.byte	0x06
	.zero		1


	//   ....[27]....
        /*0b5c*/ 	.word	0x00005880
        /*0b60*/ 	.word	0x000000ff
        /*0b64*/ 	.word	0x00033430
        /*0b68*/ 	.short	0x010a
        /*0b6a*/ 	.byte	0x06
	.zero		1


	//   ....[28]....
        /*0b6c*/ 	.word	0x00006500
        /*0b70*/ 	.word	0x000000ff
        /*0b74*/ 	.word	0x00033450
        /*0b78*/ 	.short	0x010a
        /*0b7a*/ 	.byte	0x06
	.zero		1


	//   ....[29]....
        /*0b7c*/ 	.word	0x00006540
        /*0b80*/ 	.word	0x000000ff
        /*0b84*/ 	.word	0x00033450
        /*0b88*/ 	.short	0x010a
        /*0b8a*/ 	.byte	0x06
	.zero		1


	//   ....[30]....
        /*0b8c*/ 	.word	0x00007870
        /*0b90*/ 	.word	0x000000c1
        /*0b94*/ 	.word	0x00000000
        /*0b98*/ 	.short	0x0101
        /*0b9a*/ 	.byte	0x3f
	.zero		1


	//   ....[31]....
        /*0b9c*/ 	.word	0x00007ee0
        /*0ba0*/ 	.word	0x0000000b
        /*0ba4*/ 	.word	0x00000000
        /*0ba8*/ 	.short	0x0101
        /*0baa*/ 	.byte	0x3f
	.zero		1


	//   ....[32]....
        /*0bac*/ 	.word	0x00008730
        /*0bb0*/ 	.word	0x00000014
        /*0bb4*/ 	.word	0x00033450
        /*0bb8*/ 	.short	0x010a
        /*0bba*/ 	.byte	0x3f
	.zero		1


	//   ....[33]....
        /*0bbc*/ 	.word	0x000087c0
        /*0bc0*/ 	.word	0x00000014
        /*0bc4*/ 	.word	0x00033450
        /*0bc8*/ 	.short	0x010a
        /*0bca*/ 	.byte	0x3f
	.zero		1


	//   ....[34]....
        /*0bcc*/ 	.word	0x00008dc0
        /*0bd0*/ 	.word	0x00000009
        /*0bd4*/ 	.word	0x00000000
        /*0bd8*/ 	.short	0x0101
        /*0bda*/ 	.byte	0x3f
	.zero		1


	//   ....[35]....
        /*0bdc*/ 	.word	0x0000be60
        /*0be0*/ 	.word	0x000000ff
        /*0be4*/ 	.word	0x00000000
        /*0be8*/ 	.short	0x0101
        /*0bea*/ 	.byte	0x08
	.zero		1


	//   ....[36]....
        /*0bec*/ 	.word	0x0000c4e0
        /*0bf0*/ 	.word	0x000000ff
        /*0bf4*/ 	.word	0x00000000
        /*0bf8*/ 	.short	0x0101
        /*0bfa*/ 	.byte	0x08
	.zero		1


	//   ....[37]....
        /*0bfc*/ 	.word	0x00010580
        /*0c00*/ 	.word	0x00000003
        /*0c04*/ 	.word	0x00033480
        /*0c08*/ 	.short	0x010a
        /*0c0a*/ 	.byte	0x3f
	.zero		1


	//   ....[38]....
        /*0c0c*/ 	.word	0x00010800
        /*0c10*/ 	.word	0x00000003
        /*0c14*/ 	.word	0x00033440
        /*0c18*/ 	.short	0x010a
        /*0c1a*/ 	.byte	0x3f
	.zero		1


	//   ....[39]....
        /*0c1c*/ 	.word	0x000113a0
        /*0c20*/ 	.word	0x00000011
        /*0c24*/ 	.word	0x00033400
        /*0c28*/ 	.short	0x0107
        /*0c2a*/ 	.byte	0x3f
	.zero		1


	//   ....[40]....
        /*0c2c*/ 	.word	0x000114a0
        /*0c30*/ 	.word	0x00000011
        /*0c34*/ 	.word	0x00033400
        /*0c38*/ 	.short	0x0101
        /*0c3a*/ 	.byte	0x3f
	.zero		1


	//   ....[41]....
        /*0c3c*/ 	.word	0x000114c0
        /*0c40*/ 	.word	0x00000011
        /*0c44*/ 	.word	0x00033420
        /*0c48*/ 	.short	0x010a
        /*0c4a*/ 	.byte	0x3f
	.zero		1


	//   ....[42]....
        /*0c4c*/ 	.word	0x00011800
        /*0c50*/ 	.word	0x00000005
        /*0c54*/ 	.word	0x00033480
        /*0c58*/ 	.short	0x010a
        /*0c5a*/ 	.byte	0x3f
	.zero		1


	//   ....[43]....
        /*0c5c*/ 	.word	0x00011c40
        /*0c60*/ 	.word	0x00000005
        /*0c64*/ 	.word	0x00033440
        /*0c68*/ 	.short	0x010a
        /*0c6a*/ 	.byte	0x3f
	.zero		1


	//   ....[44]....
        /*0c6c*/ 	.word	0x000120f0
        /*0c70*/ 	.word	0x00000003
        /*0c74*/ 	.word	0x00033470
        /*0c78*/ 	.short	0x010a
        /*0c7a*/ 	.byte	0x3f
	.zero		1


	//   ....[45]....
        /*0c7c*/ 	.word	0x00012160
        /*0c80*/ 	.word	0x00000003
        /*0c84*/ 	.word	0x00033460
        /*0c88*/ 	.short	0x010a
        /*0c8a*/ 	.byte	0x3f
	.zero		1


	//   ....[46]....
        /*0c8c*/ 	.word	0x00012ca0
        /*0c90*/ 	.word	0x00000003
        /*0c94*/ 	.word	0x00033450
        /*0c98*/ 	.short	0x0101
        /*0c9a*/ 	.byte	0x3f
	.zero		1


	//   ....[47]....
        /*0c9c*/ 	.word	0x00012d20
        /*0ca0*/ 	.word	0x00000003
        /*0ca4*/ 	.word	0x00000000
        /*0ca8*/ 	.short	0x0101
        /*0caa*/ 	.byte	0x3f
	.zero		1


	//   ....[48]....
        /*0cac*/ 	.word	0x00012f60
        /*0cb0*/ 	.word	0x00000000
        /*0cb4*/ 	.word	0x00033470
        /*0cb8*/ 	.short	0x010a
        /*0cba*/ 	.byte	0x3f
	.zero		1


	//   ....[49]....
        /*0cbc*/ 	.word	0x00012fd0
        /*0cc0*/ 	.word	0x00000000
        /*0cc4*/ 	.word	0x00033460
        /*0cc8*/ 	.short	0x010a
        /*0cca*/ 	.byte	0x3f
	.zero		1


	//   ....[50]....
        /*0ccc*/ 	.word	0x00013b40
        /*0cd0*/ 	.word	0x00000000
        /*0cd4*/ 	.word	0x00033450
        /*0cd8*/ 	.short	0x0101
        /*0cda*/ 	.byte	0x3f
	.zero		1


	//   ....[51]....
        /*0cdc*/ 	.word	0x00013b90
        /*0ce0*/ 	.word	0x00000002
        /*0ce4*/ 	.word	0x00000000
        /*0ce8*/ 	.short	0x0101
        /*0cea*/ 	.byte	0x3f
	.zero		1


	//   ....[52]....
        /*0cec*/ 	.word	0x00014920
        /*0cf0*/ 	.word	0x00000000
        /*0cf4*/ 	.word	0x00033420
        /*0cf8*/ 	.short	0x010a
        /*0cfa*/ 	.byte	0x3f
	.zero		1


	//   ....[53]....
        /*0cfc*/ 	.word	0x00014ae0
        /*0d00*/ 	.word	0x00000006
        /*0d04*/ 	.word	0x00000000
        /*0d08*/ 	.short	0x010a
        /*0d0a*/ 	.byte	0x3f
	.zero		1


	//   ....[54]....
        /*0d0c*/ 	.word	0x00014b50
        /*0d10*/ 	.word	0x00000007
        /*0d14*/ 	.word	0x00000000
        /*0d18*/ 	.short	0x010a
        /*0d1a*/ 	.byte	0x3f
	.zero		1


	//   ....[55]....
        /*0d1c*/ 	.word	0x00014bb0
        /*0d20*/ 	.word	0x00000004
        /*0d24*/ 	.word	0x00033460
        /*0d28*/ 	.short	0x010a
        /*0d2a*/ 	.byte	0x3f
	.zero		1


	//   ....[56]....
        /*0d2c*/ 	.word	0x00014c00
        /*0d30*/ 	.word	0x00000003
        /*0d34*/ 	.word	0x00033460
        /*0d38*/ 	.short	0x010a
        /*0d3a*/ 	.byte	0x3f
	.zero		1


	//   ....[57]....
        /*0d3c*/ 	.word	0x00014c40
        /*0d40*/ 	.word	0x00000004
        /*0d44*/ 	.word	0x00033480
        /*0d48*/ 	.short	0x010a
        /*0d4a*/ 	.byte	0x3f
	.zero		1


	//   ....[58]....
        /*0d4c*/ 	.word	0x00014c60
        /*0d50*/ 	.word	0x00000003
        /*0d54*/ 	.word	0x00033480
        /*0d58*/ 	.short	0x010a
        /*0d5a*/ 	.byte	0x3f
	.zero		1


	//   ....[59]....
        /*0d5c*/ 	.word	0x00014cc0
        /*0d60*/ 	.word	0x00000000
        /*0d64*/ 	.word	0x00033400
        /*0d68*/ 	.short	0x010a
        /*0d6a*/ 	.byte	0x3f
	.zero		1


	//   ....[60]....
        /*0d6c*/ 	.word	0x00014d10
        /*0d70*/ 	.word	0x00000006
        /*0d74*/ 	.word	0x00033430
        /*0d78*/ 	.short	0x010a
        /*0d7a*/ 	.byte	0x3f
	.zero		1


	//   ....[61]....
        /*0d7c*/ 	.word	0x00014d70
        /*0d80*/ 	.word	0x00000005
        /*0d84*/ 	.word	0x00033430
        /*0d88*/ 	.short	0x010a
        /*0d8a*/ 	.byte	0x3f
	.zero		1


	//   ....[62]....
        /*0d8c*/ 	.word	0x00014dd0
        /*0d90*/ 	.word	0x00000002
        /*0d94*/ 	.word	0x00033450
        /*0d98*/ 	.short	0x010a
        /*0d9a*/ 	.byte	0x3f
	.zero		1


	//   ....[63]....
        /*0d9c*/ 	.word	0x00014e20
        /*0da0*/ 	.word	0x00000014
        /*0da4*/ 	.word	0x00033450
        /*0da8*/ 	.short	0x010a
        /*0daa*/ 	.byte	0x3f
	.zero		1


	//   ....[64]....
        /*0dac*/ 	.word	0x00014f70
        /*0db0*/ 	.word	0x00000003
        /*0db4*/ 	.word	0x00033480
        /*0db8*/ 	.short	0x010a
        /*0dba*/ 	.byte	0x3f
	.zero		1


	//   ....[65]....
        /*0dbc*/ 	.word	0x00014fc0
        /*0dc0*/ 	.word	0x00000003
        /*0dc4*/ 	.word	0x00033440
        /*0dc8*/ 	.short	0x010a
        /*0dca*/ 	.byte	0x3f
	.zero		1


	//   ....[66]....
        /*0dcc*/ 	.word	0x00015550
        /*0dd0*/ 	.word	0x00000011
        /*0dd4*/ 	.word	0x00033420
        /*0dd8*/ 	.short	0x010a
        /*0dda*/ 	.byte	0x3f
	.zero		1


	//   ....[67]....
        /*0ddc*/ 	.word	0x000155a0
        /*0de0*/ 	.word	0x00000005
        /*0de4*/ 	.word	0x00033480
        /*0de8*/ 	.short	0x010a
        /*0dea*/ 	.byte	0x3f
	.zero		1


	//   ....[68]....
        /*0dec*/ 	.word	0x000155f0
        /*0df0*/ 	.word	0x00000005
        /*0df4*/ 	.word	0x00033440
        /*0df8*/ 	.short	0x010a
        /*0dfa*/ 	.byte	0x3f
	.zero		1


	//   ....[69]....
        /*0dfc*/ 	.word	0x00015640
        /*0e00*/ 	.word	0x00000003
        /*0e04*/ 	.word	0x00033470
        /*0e08*/ 	.short	0x010a
        /*0e0a*/ 	.byte	0x3f
	.zero		1


	//   ....[70]....
        /*0e0c*/ 	.word	0x00015690
        /*0e10*/ 	.word	0x00000003
        /*0e14*/ 	.word	0x00033460
        /*0e18*/ 	.short	0x010a
        /*0e1a*/ 	.byte	0x3f
	.zero		1


	//   ....[71]....
        /*0e1c*/ 	.word	0x000156e0
        /*0e20*/ 	.word	0x00000000
        /*0e24*/ 	.word	0x00033470
        /*0e28*/ 	.short	0x010a
        /*0e2a*/ 	.byte	0x3f
	.zero		1


	//   ....[72]....
        /*0e2c*/ 	.word	0x00015730
        /*0e30*/ 	.word	0x00000000
        /*0e34*/ 	.word	0x00033460
        /*0e38*/ 	.short	0x010a
        /*0e3a*/ 	.byte	0x3f
	.zero		1


	//   ....[73]....
        /*0e3c*/ 	.word	0x00015780
        /*0e40*/ 	.word	0x00000000
        /*0e44*/ 	.word	0x00033420
        /*0e48*/ 	.short	0x010a
        /*0e4a*/ 	.byte	0x3f
	.zero		1


	//   ....[74]....
        /*0e4c*/ 	.word	0x00015920
        /*0e50*/ 	.word	0x00000006
        /*0e54*/ 	.word	0x00000000
        /*0e58*/ 	.short	0x010a
        /*0e5a*/ 	.byte	0x3f
	.zero		1


	//   ....[75]....
        /*0e5c*/ 	.word	0x00015970
        /*0e60*/ 	.word	0x00000007
        /*0e64*/ 	.word	0x00000000
        /*0e68*/ 	.short	0x010a
        /*0e6a*/ 	.byte	0x3f
	.zero		1


	//   ....[76]....
        /*0e6c*/ 	.word	0x000159c0
        /*0e70*/ 	.word	0x00000004
        /*0e74*/ 	.word	0x00033460
        /*0e78*/ 	.short	0x010a
        /*0e7a*/ 	.byte	0x3f
	.zero		1


	//   ....[77]....
        /*0e7c*/ 	.word	0x00015a10
        /*0e80*/ 	.word	0x00000003
        /*0e84*/ 	.word	0x00033460
        /*0e88*/ 	.short	0x010a
        /*0e8a*/ 	.byte	0x3f
	.zero		1


	//   ....[78]....
        /*0e8c*/ 	.word	0x00015a60
        /*0e90*/ 	.word	0x00000004
        /*0e94*/ 	.word	0x00033480
        /*0e98*/ 	.short	0x010a
        /*0e9a*/ 	.byte	0x3f
	.zero		1


	//----- nvinfo : EIATTR_NUM_MBARRIERS
	.align		4
.L_635:
        /*0e9c*/ 	.byte	0x03, 0x38
        /*0e9e*/ 	.short	0x0016


	//----- nvinfo : EIATTR_EXIT_INSTR_OFFSETS
	.align		4
        /*0ea0*/ 	.byte	0x04, 0x1c
        /*0ea2*/ 	.short	(.L_637 - .L_636)


	//   ....[0]....
.L_636:
        /*0ea4*/ 	.word	0x00000a80


	//   ....[1]....
        /*0ea8*/ 	.word	0x0000e310


	//   ....[2]....
        /*0eac*/ 	.word	0x00014cb0


	//----- nvinfo : EIATTR_MAX_THREADS
	.align		4
.L_637:
        /*0eb0*/ 	.byte	0x04, 0x05
        /*0eb2*/ 	.short	(.L_639 - .L_638)
.L_638:
        /*0eb4*/ 	.word	0x00000180
        /*0eb8*/ 	.word	0x00000001
        /*0ebc*/ 	.word	0x00000001


	//----- nvinfo : EIATTR_CRS_STACK_SIZE
	.align		4
.L_639:
        /*0ec0*/ 	.byte	0x04, 0x1e
        /*0ec2*/ 	.short	(.L_641 - .L_640)
.L_640:
        /*0ec4*/ 	.word	0x00000000


	//----- nvinfo : EIATTR_CBANK_PARAM_SIZE
	.align		4
.L_641:
        /*0ec8*/ 	.byte	0x03, 0x19
        /*0eca*/ 	.short	0x0af0


	//----- nvinfo : EIATTR_PARAM_CBANK
	.align		4
        /*0ecc*/ 	.byte	0x04, 0x0a
        /*0ece*/ 	.short	(.L_643 - .L_642)
	.align		4
.L_642:
        /*0ed0*/ 	.word	index@(.nv.constant0._ZN7cutlass13device_kernelIN5flash11enable_sm90INS1_16FlashAttnFwdSm90INS1_25CollectiveMainloopFwdSm90ILi2EN4cute5tupleIJNS5_1CILi1EEES8_S8_EEENS6_IJNS7_ILi128EEENS7_ILi160EEENS7_ILi192EEEEEELi192ENS_12float_e4m3_tEfNS_4arch4Sm90ELb0ELb0ELb0ELb1ELb0ELb0ELb0ELb1ELb1ELb1ELb1ELb0EEENS1_21CollectiveEpilogueFwdINS6_IJSA_SC_SB_EEES9_NS_10bfloat16_tESG_Li256ELb1ELb1ELb1ELb1EEENS1_36VarlenDynamicPersistentTileSchedulerILi128ELi160ELi256ELi128ELb1ELb1ELb1ELb0ELb1ELb1EEEEEEEEEvNT_6ParamsE)
        /*0ed4*/ 	.short	0x0210
        /*0ed6*/ 	.short	0x0af0


	//----- nvinfo : EIATTR_SW_WAR
	.align		4
.L_643:
        /*0ed8*/ 	.byte	0x04, 0x36
        /*0eda*/ 	.short	(.L_645 - .L_644)
.L_644:
        /*0edc*/ 	.word	0x00000008
.L_645:


//--------------------- .nv.info._ZN7cutlass13device_kernelIN5flash11enable_sm90INS1_16FlashAttnFwdSm90INS1_25CollectiveMainloopFwdSm90ILi2EN4cute5tupleIJNS5_1CILi1EEES8_S8_EEENS6_IJNS7_ILi128EEENS7_ILi160EEENS7_ILi192EEEEEELi192ENS_12float_e4m3_tEfNS_4arch4Sm90ELb0ELb0ELb0ELb1ELb0ELb1ELb0ELb1ELb1ELb1ELb1ELb0EEENS1_21CollectiveEpilogueFwdINS6_IJSA_SC_SB_EEES9_NS_10bfloat16_tESG_Li256ELb1ELb1ELb1ELb1EEENS1_36VarlenDynamicPersistentTileSchedulerILi128ELi160ELi256ELi128ELb1ELb1ELb1ELb0ELb1ELb1EEEEEEEEEvNT_6ParamsE --------------------------
	.section	.nv.info._ZN7cutlass13device_kernelIN5flash11enable_sm90INS1_16FlashAttnFwdSm90INS1_25CollectiveMainloopFwdSm90ILi2EN4cute5tupleIJNS5_1CILi1EEES8_S8_EEENS6_IJNS7_ILi128EEENS7_ILi160EEENS7_ILi192EEEEEELi192ENS_12float_e4m3_tEfNS_4arch4Sm90ELb0ELb0ELb0ELb1ELb0ELb1ELb0ELb1ELb1ELb1ELb1ELb0EEENS1_21CollectiveEpilogueFwdINS6_IJSA_SC_SB_EEES9_NS_10bfloat16_tESG_Li256ELb1ELb1ELb1ELb1EEENS1_36VarlenDynamicPersistentTileSchedulerILi128ELi160ELi256ELi128ELb1ELb1ELb1ELb0ELb1ELb1EEEEEEEEEvNT_6ParamsE,"",@"SHT_CUDA_INFO"
	.sectionflags	@""
	.align	4


	//----- nvinfo : EIATTR_CUDA_API_VERSION
	.align		4
        /*0000*/ 	.byte	0x04, 0x37
        /*0002*/ 	.short	(.L_647 - .L_646)
.L_646:
        /*0004*/ 	.word	0x00000082


	//----- nvinfo : EIATTR_KPARAM_INFO
	.align		4
.L_647:
        /*0008*/ 	.byte	0x04, 0x17
        /*000a*/ 	.short	(.L_649 - .L_648)
.L_648:
        /*000c*/ 	.word	0x00000000
        /*0010*/ 	.short	0x0000
        /*0012*/ 	.short	0x0070
        /*0014*/ 	.byte	0x00, 0xf0, 0x01, 0x2a


	//----- nvinfo : EIATTR_SPARSE_MMA_MASK
	.align		4
.L_649:
        /*0018*/ 	.byte	0x03, 0x50
        /*001a*/ 	.short	0x0000


	//----- nvinfo : EIATTR_MAXREG_COUNT
	.align		4
        /*001c*/ 	.byte	0x03, 0x1b
        /*001e*/ 	.short	0x00a8


	//----- nvinfo : EIATTR_NUM_BARRIERS
	.align		4
        /*0020*/ 	.byte	0x02, 0x4c
        /*0022*/ 	.byte	0x10
	.zero		1


	//----- nvinfo : EIATTR_EXTERNS
	.align		4
        /*0024*/ 	.byte	0x04, 0x0f
        /*0026*/ 	.short	(.L_651 - .L_650)


	//   ....[0]....
	.align		4
.L_650:
        /*0028*/ 	.word	index@(__assertfail)


	//----- nvinfo : EIATTR_ANNOTATIONS
	.align		4
.L_651:
        /*002c*/ 	.byte	0x04, 0x55
        /*002e*/ 	.short	(.L_653 - .L_652)


	//   ....[0]....
.L_652:
        /* <DEDUP_REMOVED lines=160> */


	//----- nvinfo : EIATTR_MERCURY_ISA_VERSION
	.align		4
.L_653:
        /*0a18*/ 	.byte	0x03, 0x5f
        /*0a1a*/ 	.short	0x0101


	//----- nvinfo : EIATTR_UNUSED_LOAD_BYTE_OFFSET
	.align		4
        /*0a1c*/ 	.byte	0x04, 0x44
        /*0a1e*/ 	.short	(.L_655 - .L_654)


	//   ....[0]....
.L_654:
        /*0a20*/ 	.word	0x00000ae0
        /*0a24*/ 	.word	0x0000fff0


	//   ....[1]....
        /*0a28*/ 	.word	0x0001fe70
        /*0a2c*/ 	.word	0x0000fff0


	//----- nvinfo : EIATTR_INT_WARP_WIDE_INSTR_OFFSETS
	.align		4
.L_655:
        /*0a30*/ 	.byte	0x04, 0x31
        /*0a32*/ 	.short	(.L_657 - .L_656)


	//   ....[0]....
.L_656:
        /*0a34*/ 	.word	0x00000190


	//   ....[1]....
        /*0a38*/ 	.word	0x000001d0


	//   ....[2]....
        /*0a3c*/ 	.word	0x00000240


	//   ....[3]....
        /*0a40*/ 	.word	0x00028880


	//   ....[4]....
        /*0a44*/ 	.word	0x00028910


	//   ....[5]....
        /*0a48*/ 	.word	0x0002bb70


	//   ....[6]....
        /*0a4c*/ 	.word	0x0002bbd0


	//----- nvinfo : EIATTR_COOP_GROUP_MASK_REGIDS
	.align		4
.L_657:
        /*0a50*/ 	.byte	0x04, 0x29
        /*0a52*/ 	.short	(.L_659 - .L_658)


	//   ....[0]....
.L_658:
        /*0a54*/ 	.word	0xffffffff


	//   ....[1]....
        /*0a58*/ 	.word	0xffffffff


	//   ....[2]....
        /*0a5c*/ 	.word	0xffffffff


	//   ....[3]....
        /*0a60*/ 	.word	0xffffffff


	//   ....[4]....
        /*0a64*/ 	.word	0xffffffff


	//   ....[5]....
        /*0a68*/ 	.word	0xffffffff


	//   ....[6]....
        /*0a6c*/ 	.word	0xffffffff


	//   ....[7]....
        /*0a70*/ 	.word	0xffffffff


	//   ....[8]....
        /*0a74*/ 	.word	0xffffffff


	//   ....[9]....
        /*0a78*/ 	.word	0xffffffff


	//   ....[10]....
        /*0a7c*/ 	.word	0xffffffff


	//   ....[11]....
        /*0a80*/ 	.word	0xffffffff


	//   ....[12]....
        /*0a84*/ 	.word	0xffffffff


	//   ....[13]....
        /*0a88*/ 	.word	0xffffffff


	//   ....[14]....
        /*0a8c*/ 	.word	0xffffffff


	//   ....[15]....
        /*0a90*/ 	.word	0xffffffff


	//   ....[16]....
        /*0a94*/ 	.word	0xffffffff


	//   ....[17]....
        /*0a98*/ 	.word	0xffffffff


	//   ....[18]....
        /*0a9c*/ 	.word	0xffffffff


	//   ....[19]....
        /*0aa0*/ 	.word	0xffffffff


	//   ....[20]....
        /*0aa4*/ 	.word	0xffffffff


	//   ....[21]....
        /*0aa8*/ 	.word	0xffffffff


	//   ....[22]....
        /*0aac*/ 	.word	0xffffffff


	//   ....[23]....
        /*0ab0*/ 	.word	0xffffffff


	//   ....[24]....
        /*0ab4*/ 	.word	0xffffffff


	//   ....[25]....
        /*0ab8*/ 	.word	0xffffffff


	//   ....[26]....
        /*0abc*/ 	.word	0xffffffff


	//   ....[27]....
        /*0ac0*/ 	.word	0xffffffff


	//   ....[28]....
        /*0ac4*/ 	.word	0xffffffff


	//   ....[29]....
        /*0ac8*/ 	.word	0xffffffff


	//   ....[30]....
        /*0acc*/ 	.word	0xffffffff


	//   ....[31]....
        /*0ad0*/ 	.word	0xffffffff


	//   ....[32]....
        /*0ad4*/ 	.word	0xffffffff


	//   ....[33]....
        /*0ad8*/ 	.word	0xffffffff


	//   ....[34]....
        /*0adc*/ 	.word	0xffffffff


	//   ....[35]....
        /*0ae0*/ 	.word	0xffffffff


	//   ....[36]....
        /*0ae4*/ 	.word	0xffffffff


	//   ....[37]....
        /*0ae8*/ 	.word	0xffffffff


	//   ....[38]....
        /*0aec*/ 	.word	0xffffffff


	//   ....[39]....
        /*0af0*/ 	.word	0xffffffff


	//   ....[40]....
        /*0af4*/ 	.word	0xffffffff


	//   ....[41]....
        /*0af8*/ 	.word	0xffffffff


	//   ....[42]....
        /*0afc*/ 	.word	0xffffffff


	//   ....[43]....
        /*0b00*/ 	.word	0xffffffff


	//   ....[44]....
        /*0b04*/ 	.word	0xffffffff


	//   ....[45]....
        /*0b08*/ 	.word	0xffffffff


	//   ....[46]....
        /*0b0c*/ 	.word	0xffffffff


	//   ....[47]....
        /*0b10*/ 	.word	0xffffffff


	//   ....[48]....
        /*0b14*/ 	.word	0xffffffff


	//   ....[49]....
        /*0b18*/ 	.word	0xffffffff


	//   ....[50]....
        /*0b1c*/ 	.word	0xffffffff


	//   ....[51]....
        /*0b20*/ 	.word	0xffffffff


	//   ....[52]....
        /*0b24*/ 	.word	0xffffffff


	//   ....[53]....
        /*0b28*/ 	.word	0xffffffff


	//   ....[54]....
        /*0b2c*/ 	.word	0xffffffff


	//   ....[55]....
        /*0b30*/ 	.word	0xffffffff


	//   ....[56]....
        /*0b34*/ 	.word	0xffffffff


	//   ....[57]....
        /*0b38*/ 	.word	0xffffffff


	//   ....[58]....
        /*0b3c*/ 	.word	0xffffffff


	//   ....[59]....
        /*0b40*/ 	.word	0xffffffff


	//   ....[60]....
        /*0b44*/ 	.word	0xffffffff


	//   ....[61]....
        /*0b48*/ 	.word	0xffffffff


	//   ....[62]....
        /*0b4c*/ 	.word	0xffffffff


	//   ....[63]....
        /*0b50*/ 	.word	0xffffffff


	//   ....[64]....
        /*0b54*/ 	.word	0xffffffff


	//   ....[65]....
        /*0b58*/ 	.word	0xffffffff


	//   ....[66]....
        /*0b5c*/ 	.word	0xffffffff


	//   ....[67]....
        /*0b60*/ 	.word	0xffffffff


	//   ....[68]....
        /*0b64*/ 	.word	0xffffffff


	//   ....[69]....
        /*0b68*/ 	.word	0xffffffff


	//   ....[70]....
        /*0b6c*/ 	.word	0xffffffff


	//   ....[71]....
        /*0b70*/ 	.word	0xffffffff


	//   ....[72]....
        /*0b74*/ 	.word	0xffffffff


	//   ....[73]....
        /*0b78*/ 	.word	0xffffffff


	//   ....[74]....
        /*0b7c*/ 	.word	0xffffffff


	//   ....[75]....
        /*0b80*/ 	.word	0xffffffff


	//   ....[76]....
        /*0b84*/ 	.word	0xffffffff


	//   ....[77]....
        /*0b88*/ 	.word	0xffffffff


	//   ....[78]....
        /*0b8c*/ 	.word	0xffffffff


	//   ....[79]....
        /*0b90*/ 	.word	0xffffffff


	//   ....[80]....
        /*0b94*/ 	.word	0xffffffff


	//   ....[81]....
        /*0b98*/ 	.word	0xffffffff


	//   ....[82]....
        /*0b9c*/ 	.word	0xffffffff


	//   ....[83]....
        /*0ba0*/ 	.word	0xffffffff


	//   ....[84]....
        /*0ba4*/ 	.word	0xffffffff


	//   ....[85]....
        /*0ba8*/ 	.word	0xffffffff


	//   ....[86]....
        /*0bac*/ 	.word	0xffffffff


	//   ....[87]....
        /*0bb0*/ 	.word	0xffffffff


	//   ....[88]....
        /*0bb4*/ 	.word	0xffffffff


	//   ....[89]....
        /*0bb8*/ 	.word	0xffffffff


	//   ....[90]....
        /*0bbc*/ 	.word	0xffffffff


	//   ....[91]....
        /*0bc0*/ 	.word	0xffffffff


	//   ....[92]....
        /*0bc4*/ 	.word	0xffffffff


	//   ....[93]....
        /*0bc8*/ 	.word	0xffffffff


	//   ....[94]....
        /*0bcc*/ 	.word	0xffffffff


	//   ....[95]....
        /*0bd0*/ 	.word	0xffffffff


	//   ....[96]....
        /*0bd4*/ 	.word	0xffffffff


	//   ....[97]....
        /*0bd8*/ 	.word	0xffffffff


	//   ....[98]....
        /*0bdc*/ 	.word	0xffffffff


	//   ....[99]....
        /*0be0*/ 	.word	0xffffffff


	//   ....[100]....
        /*0be4*/ 	.word	0xffffffff


	//   ....[101]....
        /*0be8*/ 	.word	0xffffffff


	//   ....[102]....
        /*0bec*/ 	.word	0xffffffff


	//   ....[103]....
        /*0bf0*/ 	.word	0xffffffff


	//   ....[104]....
        /*0bf4*/ 	.word	0xffffffff


	//   ....[105]....
        /*0bf8*/ 	.word	0xffffffff


	//   ....[106]....
        /*0bfc*/ 	.word	0xffffffff


	//   ....[107]....
        /*0c00*/ 	.word	0xffffffff


	//   ....[108]....
        /*0c04*/ 	.word	0xffffffff


	//   ....[109]....
        /*0c08*/ 	.word	0xffffffff


	//   ....[110]....
        /*0c0c*/ 	.word	0xffffffff


	//   ....[111]....
        /*0c10*/ 	.word	0xffffffff


	//   ....[112]....
        /*0c14*/ 	.word	0xffffffff


	//   ....[113]....
        /*0c18*/ 	.word	0xffffffff


	//   ....[114]....
        /*0c1c*/ 	.word	0xffffffff


	//   ....[115]....
        /*0c20*/ 	.word	0xffffffff


	//   ....[116]....
        /*0c24*/ 	.word	0xffffffff


	//   ....[117]....
        /*0c28*/ 	.word	0xffffffff


	//   ....[118]....
        /*0c2c*/ 	.word	0xffffffff


	//   ....[119]....
        /*0c30*/ 	.word	0xffffffff


	//   ....[120]....
        /*0c34*/ 	.word	0xffffffff


	//   ....[121]....
        /*0c38*/ 	.word	0xffffffff


	//   ....[122]....
        /*0c3c*/ 	.word	0xffffffff


	//   ....[123]....
        /*0c40*/ 	.word	0xffffffff


	//   ....[124]....
        /*0c44*/ 	.word	0xffffffff


	//   ....[125]....
        /*0c48*/ 	.word	0xffffffff


	//   ....[126]....
        /*0c4c*/ 	.word	0xffffffff


	//   ....[127]....
        /*0c50*/ 	.word	0xffffffff


	//   ....[128]....
        /*0c54*/ 	.word	0xffffffff


	//   ....[129]....
        /*0c58*/ 	.word	0xffffffff


	//   ....[130]....
        /*0c5c*/ 	.word	0xffffffff


	//   ....[131]....
        /*0c60*/ 	.word	0xffffffff


	//   ....[132]....
        /*0c64*/ 	.word	0xffffffff


	//   ....[133]....
        /*0c68*/ 	.word	0xffffffff


	//   ....[134]....
        /*0c6c*/ 	.word	0xffffffff


	//   ....[135]....
        /*0c70*/ 	.word	0xffffffff


	//   ....[136]....
        /*0c74*/ 	.word	0xffffffff


	//   ....[137]....
        /*0c78*/ 	.word	0xffffffff


	//   ....[138]....
        /*0c7c*/ 	.word	0xffffffff


	//   ....[139]....
        /*0c80*/ 	.word	0xffffffff


	//   ....[140]....
        /*0c84*/ 	.word	0xffffffff


	//   ....[141]....
        /*0c88*/ 	.word	0xffffffff


	//   ....[142]....
        /*0c8c*/ 	.word	0xffffffff


	//   ....[143]....
        /*0c90*/ 	.word	0xffffffff


	//   ....[144]....
        /*0c94*/ 	.word	0xffffffff


	//   ....[145]....
        /*0c98*/ 	.word	0xffffffff


	//   ....[146]....
        /*0c9c*/ 	.word	0xffffffff


	//   ....[147]....
        /*0ca0*/ 	.word	0xffffffff


	//   ....[148]....
        /*0ca4*/ 	.word	0xffffffff


	//   ....[149]....
        /*0ca8*/ 	.word	0xffffffff


	//   ....[150]....
        /*0cac*/ 	.word	0xffffffff


	//   ....[151]....
        /*0cb0*/ 	.word	0xffffffff


	//   ....[152]....
        /*0cb4*/ 	.word	0xffffffff


	//   ....[153]....
        /*0cb8*/ 	.word	0xffffffff


	//   ....[154]....
        /*0cbc*/ 	.word	0xffffffff


	//   ....[155]....
        /*0cc0*/ 	.word	0xffffffff


	//   ....[156]....
        /*0cc4*/ 	.word	0xffffffff


	//   ....[157]....
        /*0cc8*/ 	.word	0xffffffff


	//   ....[158]....
        /*0ccc*/ 	.word	0xffffffff


	//   ....[159]....
        /*0cd0*/ 	.word	0xffffffff


	//   ....[160]....
        /*0cd4*/ 	.word	0xffffffff


	//   ....[161]....
        /*0cd8*/ 	.word	0xffffffff


	//   ....[162]....
        /*0cdc*/ 	.word	0xffffffff


	//   ....[163]....
        /*0ce0*/ 	.word	0xffffffff


	//   ....[164]....
        /*0ce4*/ 	.word	0xffffffff


	//   ....[165]....
        /*0ce8*/ 	.word	0xffffffff


	//   ....[166]....
        /*0cec*/ 	.word	0xffffffff


	//   ....[167]....
        /*0cf0*/ 	.word	0xffffffff


	//   ....[168]....
        /*0cf4*/ 	.word	0xffffffff


	//   ....[169]....
        /*0cf8*/ 	.word	0xffffffff


	//   ....[170]....
        /*0cfc*/ 	.word	0xffffffff


	//   ....[171]....
        /*0d00*/ 	.word	0xffffffff


	//   ....[172]....
        /*0d04*/ 	.word	0xffffffff


	//   ....[173]....
        /*0d08*/ 	.word	0xffffffff


	//   ....[174]....
        /*0d0c*/ 	.word	0xffffffff


	//   ....[175]....
        /*0d10*/ 	.word	0xffffffff


	//   ....[176]....
        /*0d14*/ 	.word	0xffffffff


	//   ....[177]....
        /*0d18*/ 	.word	0xffffffff


	//   ....[178]....
        /*0d1c*/ 	.word	0xffffffff


	//   ....[179]....
        /*0d20*/ 	.word	0xffffffff


	//   ....[180]....
        /*0d24*/ 	.word	0xffffffff


	//   ....[181]....
        /*0d28*/ 	.word	0xffffffff


	//   ....[182]....
        /*0d2c*/ 	.word	0xffffffff


	//   ....[183]....
        /*0d30*/ 	.word	0xffffffff


	//   ....[184]....
        /*0d34*/ 	.word	0xffffffff


	//   ....[185]....
        /*0d38*/ 	.word	0xffffffff


	//   ....[186]....
        /*0d3c*/ 	.word	0xffffffff


	//   ....[187]....
        /*0d40*/ 	.word	0xffffffff


	//   ....[188]....
        /*0d44*/ 	.word	0xffffffff


	//   ....[189]....
        /*0d48*/ 	.word	0xffffffff


	//   ....[190]....
        /*0d4c*/ 	.word	0xffffffff


	//   ....[191]....
        /*0d50*/ 	.word	0xffffffff


	//   ....[192]....
        /*0d54*/ 	.word	0xffffffff


	//   ....[193]....
        /*0d58*/ 	.word	0xffffffff


	//   ....[194]....
        /*0d5c*/ 	.word	0x0500000f


	//   ....[195]....
        /*0d60*/ 	.word	0x0500000f


	//   ....[196]....
        /*0d64*/ 	.word	0x0500000f


	//   ....[197]....
        /*0d68*/ 	.word	0x0500000f


	//   ....[198]....
        /*0d6c*/ 	.word	0x0500000f


	//   ....[199]....
        /*0d70*/ 	.word	0x0500000f


	//   ....[200]....
        /*0d74*/ 	.word	0x0500000f


	//   ....[201]....
        /*0d78*/ 	.word	0x0500000f


	//   ....[202]....
        /*0d7c*/ 	.word	0x0500000f


	//   ....[203]....
        /*0d80*/ 	.word	0x0500000f


	//   ....[204]....
        /*0d84*/ 	.word	0x0500000f


	//   ....[205]....
        /*0d88*/ 	.word	0x0500000f


	//   ....[206]....
        /*0d8c*/ 	.word	0x0500000f


	//   ....[207]....
        /*0d90*/ 	.word	0x0500000f


	//   ....[208]....
        /*0d94*/ 	.word	0x0500000f


	//   ....[209]....
        /*0d98*/ 	.word	0x0500000f


	//   ....[210]....
        /*0d9c*/ 	.word	0x0500000f


	//   ....[211]....
        /*0da0*/ 	.word	0x0500000f


	//   ....[212]....
        /*0da4*/ 	.word	0x0500000f


	//   ....[213]....
        /*0da8*/ 	.word	0x0500000f


	//   ....[214]....
        /*0dac*/ 	.word	0x0500000f


	//   ....[215]....
        /*0db0*/ 	.word	0x0500000f


	//   ....[216]....
        /*0db4*/ 	.word	0x0500000f


	//   ....[217]....
        /*0db8*/ 	.word	0x0500000f


	//   ....[218]....
        /*0dbc*/ 	.word	0x0500000f


	//   ....[219]....
        /*0dc0*/ 	.word	0x0500000f


	//   ....[220]....
        /*0dc4*/ 	.word	0x0500000f


	//   ....[221]....
        /*0dc8*/ 	.word	0x0500000f


	//   ....[222]....
        /*0dcc*/ 	.word	0x0500000f


	//   ....[223]....
        /*0dd0*/ 	.word	0x0500000f


	//   ....[224]....
        /*0dd4*/ 	.word	0x0500000f


	//   ....[225]....
        /*0dd8*/ 	.word	0x0500000f


	//   ....[226]....
        /*0ddc*/ 	.word	0x0500000f


	//   ....[227]....
        /*0de0*/ 	.word	0x0500000f


	//   ....[228]....
        /*0de4*/ 	.word	0x0500000f


	//   ....[229]....
        /*0de8*/ 	.word	0x0500000f


	//   ....[230]....
        /*0dec*/ 	.word	0x0500000f


	//   ....[231]....
        /*0df0*/ 	.word	0x0500000f


	//   ....[232]....
        /*0df4*/ 	.word	0x0500000f


	//   ....[233]....
        /*0df8*/ 	.word	0x0500000f


	//   ....[234]....
        /*0dfc*/ 	.word	0x0500000f


	//   ....[235]....
        /*0e00*/ 	.word	0x0500000f


	//   ....[236]....
        /*0e04*/ 	.word	0x0500000f


	//   ....[237]....
        /*0e08*/ 	.word	0x0500000f


	//   ....[238]....
        /*0e0c*/ 	.word	0x0500000f


	//   ....[239]....
        /*0e10*/ 	.word	0x0500000f


	//   ....[240]....
        /*0e14*/ 	.word	0x0500000f


	//   ....[241]....
        /*0e18*/ 	.word	0x0500000f


	//   ....[242]....
        /*0e1c*/ 	.word	0x0500000f


	//   ....[243]....
        /*0e20*/ 	.word	0x0500000f


	//   ....[244]....
        /*0e24*/ 	.word	0x0500000f


	//   ....[245]....
        /*0e28*/ 	.word	0x0500000f


	//   ....[246]....
        /*0e2c*/ 	.word	0x0500000f


	//   ....[247]....
        /*0e30*/ 	.word	0x0500000f


	//   ....[248]....
        /*0e34*/ 	.word	0x0500000f


	//   ....[249]....
        /*0e38*/ 	.word	0x0500000f


	//   ....[250]....
        /*0e3c*/ 	.word	0x0500000f


	//   ....[251]....
        /*0e40*/ 	.word	0x0500000f


	//   ....[252]....
        /*0e44*/ 	.word	0x0500000f


	//   ....[253]....
        /*0e48*/ 	.word	0x0500000f


	//   ....[254]....
        /*0e4c*/ 	.word	0x0500000f


	//   ....[255]....
        /*0e50*/ 	.word	0x0500000f


	//   ....[0]....
        /*0e54*/ 	.word	0x0500000f


	//   ....[1]....
        /*0e58*/ 	.word	0x0500000f


	//   ....[2]....
        /*0e5c*/ 	.word	0x0500000f


	//   ....[3]....
        /*0e60*/ 	.word	0x0500000f


	//   ....[4]....
        /*0e64*/ 	.word	0x0500000f


	//   ....[5]....
        /*0e68*/ 	.word	0x0500000f


	//   ....[6]....
        /*0e6c*/ 	.word	0x0500000f


	//   ....[7]....
        /*0e70*/ 	.word	0x0500000f


	//   ....[8]....
        /*0e74*/ 	.word	0x0500000f


	//   ....[9]....
        /*0e78*/ 	.word	0x0500000f


	//   ....[10]....
        /*0e7c*/ 	.word	0x0500000f


	//   ....[11]....
        /*0e80*/ 	.word	0x0500000f


	//   ....[12]....
        /*0e84*/ 	.word	0x0500000f


	//   ....[13]....
        /*0e88*/ 	.word	0x0500000f


	//   ....[14]....
        /*0e8c*/ 	.word	0x0500000f


	//   ....[15]....
        /*0e90*/ 	.word	0x0500000f


	//   ....[16]....
        /*0e94*/ 	.word	0x0500000f


	//   ....[17]....
        /*0e98*/ 	.word	0x0500000f


	//   ....[18]....
        /*0e9c*/ 	.word	0x0500000f


	//   ....[19]....
        /*0ea0*/ 	.word	0x0500000f


	//   ....[20]....
        /*0ea4*/ 	.word	0x0500000f


	//   ....[21]....
        /*0ea8*/ 	.word	0x0500000f


	//   ....[22]....
        /*0eac*/ 	.word	0x0500000f


	//   ....[23]....
        /*0eb0*/ 	.word	0x0500000f


	//   ....[24]....
        /*0eb4*/ 	.word	0x0500000f


	//   ....[25]....
        /*0eb8*/ 	.word	0x0500000f


	//   ....[26]....
        /*0ebc*/ 	.word	0x0500000f


	//   ....[27]....
        /*0ec0*/ 	.word	0x0500000f


	//   ....[28]....
        /*0ec4*/ 	.word	0x0500000f


	//   ....[29]....
        /*0ec8*/ 	.word	0x0500000f


	//   ....[30]....
        /*0ecc*/ 	.word	0x0500000f


	//   ....[31]....
        /*0ed0*/ 	.word	0x0500000f


	//   ....[32]....
        /*0ed4*/ 	.word	0x0500000f


	//   ....[33]....
        /*0ed8*/ 	.word	0x0500000f


	//   ....[34]....
        /*0edc*/ 	.word	0x0500000f


	//   ....[35]....
        /*0ee0*/ 	.word	0x0500000f


	//   ....[36]....
        /*0ee4*/ 	.word	0x0500000f


	//   ....[37]....
        /*0ee8*/ 	.word	0x0500000f


	//   ....[38]....
        /*0eec*/ 	.word	0x0500000f


	//   ....[39]....
        /*0ef0*/ 	.word	0x0500000f


	//   ....[40]....
        /*0ef4*/ 	.word	0x0500000f


	//   ....[41]....
        /*0ef8*/ 	.word	0x0500000f


	//   ....[42]....
        /*0efc*/ 	.word	0x0500000f


	//   ....[43]....
        /*0f00*/ 	.word	0x0500000f


	//   ....[44]....
        /*0f04*/ 	.word	0x0500000f


	//   ....[45]....
        /*0f08*/ 	.word	0x0500000f


	//   ....[46]....
        /*0f0c*/ 	.word	0x0500000f


	//   ....[47]....
        /*0f10*/ 	.word	0x0500000f


	//   ....[48]....
        /*0f14*/ 	.word	0x0500000f


	//   ....[49]....
        /*0f18*/ 	.word	0x0500000f


	//   ....[50]....
        /*0f1c*/ 	.word	0x0500000f


	//   ....[51]....
        /*0f20*/ 	.word	0x0500000f


	//   ....[52]....
        /*0f24*/ 	.word	0x0500000f


	//   ....[53]....
        /*0f28*/ 	.word	0x0500000f


	//   ....[54]....
        /*0f2c*/ 	.word	0x0500000f


	//   ....[55]....
        /*0f30*/ 	.word	0x0500000f


	//   ....[56]....
        /*0f34*/ 	.word	0x0500000f


	//   ....[57]....
        /*0f38*/ 	.word	0x0500000f


	//   ....[58]....
        /*0f3c*/ 	.word	0x0500000f


	//   ....[59]....
        /*0f40*/ 	.word	0x0500000f


	//   ....[60]....
        /*0f44*/ 	.word	0x0500000f


	//   ....[61]....
        /*0f48*/ 	.word	0x0500000f


	//   ....[62]....
        /*0f4c*/ 	.word	0x0500000f


	//   ....[63]....
        /*0f50*/ 	.word	0x0500000f


	//   ....[64]....
        /*0f54*/ 	.word	0x0500000f


	//   ....[65]....
        /*0f58*/ 	.word	0x0500000f


	//   ....[66]....
        /*0f5c*/ 	.word	0x0500000f


	//   ....[67]....
        /*0f60*/ 	.word	0x0500000f


	//   ....[68]....
        /*0f64*/ 	.word	0x0500000f


	//   ....[69]....
        /*0f68*/ 	.word	0x0500000f


	//   ....[70]....
        /*0f6c*/ 	.word	0x0500000f


	//   ....[71]....
        /*0f70*/ 	.word	0x0500000f


	//   ....[72]....
        /*0f74*/ 	.word	0x0500000f


	//   ....[73]....
        /*0f78*/ 	.word	0x0500000f


	//   ....[74]....
        /*0f7c*/ 	.word	0x0500000f


	//   ....[75]....
        /*0f80*/ 	.word	0x0500000f


	//   ....[76]....
        /*0f84*/ 	.word	0x0500000f


	//   ....[77]....
        /*0f88*/ 	.word	0x0500000f


	//   ....[78]....
        /*0f8c*/ 	.word	0x0500000f


	//   ....[79]....
        /*0f90*/ 	.word	0x0500000f


	//   ....[80]....
        /*0f94*/ 	.word	0x0500000f


	//   ....[81]....
        /*0f98*/ 	.word	0x0500000f


	//   ....[82]....
        /*0f9c*/ 	.word	0x0500000f


	//   ....[83]....
        /*0fa0*/ 	.word	0x0500000f


	//   ....[84]....
        /*0fa4*/ 	.word	0x0500000f


	//   ....[85]....
        /*0fa8*/ 	.word	0x0500000f


	//   ....[86]....
        /*0fac*/ 	.word	0x0500000f


	//   ....[87]....
        /*0fb0*/ 	.word	0x0500000f


	//   ....[88]....
        /*0fb4*/ 	.word	0x0500000f


	//   ....[89]....
        /*0fb8*/ 	.word	0x0500000f


	//   ....[90]....
        /*0fbc*/ 	.word	0x0500000f


	//   ....[91]....
        /*0fc0*/ 	.word	0x0500000f


	//----- nvinfo : EIATTR_COOP_GROUP_INSTR_OFFSETS
	.align		4
.L_659:
        /*0fc4*/ 	.byte	0x04, 0x28
        /*0fc6*/ 	.short	(.L_661 - .L_660)


	//   ....[0]....
.L_660:
        /*0fc8*/ 	.word	0x00000070


	//   ....[1]....
        /*0fcc*/ 	.word	0x000001a0


	//   ....[2]....
        /*0fd0*/ 	.word	0x000001f0


	//   ....[3]....
        /*0fd4*/ 	.word	0x00000420


	//   ....[4]....
        /*0fd8*/ 	.word	0x00000580


	//   ....[5]....
        /*0fdc*/ 	.word	0x000006a0


	//   ....[6]....
        /*0fe0*/ 	.word	0x00000800


	//   ....[7]....
        /*0fe4*/ 	.word	0x00011110


	//   ....[8]....
        /*0fe8*/ 	.word	0x00011650


	//   ....[9]....
        /*0fec*/ 	.word	0x00011660


	//   ....[10]....
        /*0ff0*/ 	.word	0x00011670


	//   ....[11]....
        /*0ff4*/ 	.word	0x00011680


	//   ....[12]....
        /*0ff8*/ 	.word	0x00014b90


	//   ....[13]....
        /*0ffc*/ 	.word	0x00014ba0


	//   ....[14]....
        /*1000*/ 	.word	0x00014bb0


	//   ....[15]....
        /*1004*/ 	.word	0x00014bc0


	//   ....[16]....
        /*1008*/ 	.word	0x00019e50


	//   ....[17]....
        /*100c*/ 	.word	0x00019f20


	//   ....[18]....
        /*1010*/ 	.word	0x0001a540


	//   ....[19]....
        /*1014*/ 	.word	0x0001a5c0


	//   ....[20]....
        /*1018*/ 	.word	0x0001d210


	//   ....[21]....
        /*101c*/ 	.word	0x0001d5e0


	//   ....[22]....
        /*1020*/ 	.word	0x0001d640


	//   ....[23]....
        /*1024*/ 	.word	0x0001d660


	//   ....[24]....
        /*1028*/ 	.word	0x0001f4b0


	//   ....[25]....
        /*102c*/ 	.word	0x0001f510


	//   ....[26]....
        /*1030*/ 	.word	0x0001f530


	//   ....[27]....
        /*1034*/ 	.word	0x0001f550


	//   ....[28]....
        /*1038*/ 	.word	0x000205a0


	//   ....[29]....
        /*103c*/ 	.word	0x00020620


	//   ....[30]....
        /*1040*/ 	.word	0x00020670


	//   ....[31]....
        /*1044*/ 	.word	0x000206e0


	//   ....[32]....
        /*1048*/ 	.word	0x00020710


	//   ....[33]....
        /*104c*/ 	.word	0x00020740


	//   ....[34]....
        /*1050*/ 	.word	0x00020780


	//   ....[35]....
        /*1054*/ 	.word	0x000207b0


	//   ....[36]....
        /*1058*/ 	.word	0x000207e0


	//   ....[37]....
        /*105c*/ 	.word	0x00020810


	//   ....[38]....
        /*1060*/ 	.word	0x00020840


	//   ....[39]....
        /*1064*/ 	.word	0x00020870


	//   ....[40]....
        /*1068*/ 	.word	0x000208a0


	//   ....[41]....
        /*106c*/ 	.word	0x000208d0


	//   ....[42]....
        /*1070*/ 	.word	0x00020900


	//   ....[43]....
        /*1074*/ 	.word	0x00020930


	//   ....[44]....
        /*1078*/ 	.word	0x00020960


	//   ....[45]....
        /*107c*/ 	.word	0x00020990


	//   ....[46]....
        /*1080*/ 	.word	0x000209c0


	//   ....[47]....
        /*1084*/ 	.word	0x000209f0


	//   ....[48]....
        /*1088*/ 	.word	0x00020a20


	//   ....[49]....
        /*108c*/ 	.word	0x00020a50


	//   ....[50]....
        /*1090*/ 	.word	0x00020a80


	//   ....[51]....
        /*1094*/ 	.word	0x00020ab0


	//   ....[52]....
        /*1098*/ 	.word	0x00020ae0


	//   ....[53]....
        /*109c*/ 	.word	0x00020b10


	//   ....[54]....
        /*10a0*/ 	.word	0x00020b40


	//   ....[55]....
        /*10a4*/ 	.word	0x00020b70


	//   ....[56]....
        /*10a8*/ 	.word	0x00020ba0


	//   ....[57]....
        /*10ac*/ 	.word	0x00020bd0


	//   ....[58]....
        /*10b0*/ 	.word	0x00020c00


	//   ....[59]....
        /*10b4*/ 	.word	0x00020c30


	//   ....[60]....
        /*10b8*/ 	.word	0x00020c60


	//   ....[61]....
        /*10bc*/ 	.word	0x00020c90


	//   ....[62]....
        /*10c0*/ 	.word	0x00020ca0


	//   ....[63]....
        /*10c4*/ 	.word	0x00020cb0


	//   ....[64]....
        /*10c8*/ 	.word	0x00020cc0


	//   ....[65]....
        /*10cc*/ 	.word	0x00020ce0


	//   ....[66]....
        /*10d0*/ 	.word	0x00020cf0


	//   ....[67]....
        /*10d4*/ 	.word	0x00020d00


	//   ....[68]....
        /*10d8*/ 	.word	0x00020d10


	//   ....[69]....
        /*10dc*/ 	.word	0x00020d20


	//   ....[70]....
        /*10e0*/ 	.word	0x00020d40


	//   ....[71]....
        /*10e4*/ 	.word	0x00020d50


	//   ....[72]....
        /*10e8*/ 	.word	0x00020d60


	//   ....[73]....
        /*10ec*/ 	.word	0x00020d70


	//   ....[74]....
        /*10f0*/ 	.word	0x00020d80


	//   ....[75]....
        /*10f4*/ 	.word	0x00020d90


	//   ....[76]....
        /*10f8*/ 	.word	0x00020da0


	//   ....[77]....
        /*10fc*/ 	.word	0x00020dc0


	//   ....[78]....
        /*1100*/ 	.word	0x00020de0


	//   ....[79]....
        /*1104*/ 	.word	0x00020e00


	//   ....[80]....
        /*1108*/ 	.word	0x00020e20


	//   ....[81]....
        /*110c*/ 	.word	0x00020e50


	//   ....[82]....
        /*1110*/ 	.word	0x00020e80


	//   ....[83]....
        /*1114*/ 	.word	0x00020eb0


	//   ....[84]....
        /*1118*/ 	.word	0x00020ee0


	//   ....[85]....
        /*111c*/ 	.word	0x00020ef0


	//   ....[86]....
        /*1120*/ 	.word	0x00020f20


	//   ....[87]....
        /*1124*/ 	.word	0x00020f30


	//   ....[88]....
        /*1128*/ 	.word	0x00020f60


	//   ....[89]....
        /*112c*/ 	.word	0x00020f70


	//   ....[90]....
        /*1130*/ 	.word	0x00020fa0


	//   ....[91]....
        /*1134*/ 	.word	0x00020fd0


	//   ....[92]....
        /*1138*/ 	.word	0x00021000


	//   ....[93]....
        /*113c*/ 	.word	0x00021030


	//   ....[94]....
        /*1140*/ 	.word	0x00021060


	//   ....[95]....
        /*1144*/ 	.word	0x00021070


	//   ....[96]....
        /*1148*/ 	.word	0x00021080


	//   ....[97]....
        /*114c*/ 	.word	0x00021090


	//   ....[98]....
        /*1150*/ 	.word	0x000210b0


	//   ....[99]....
        /*1154*/ 	.word	0x000210e0


	//   ....[100]....
        /*1158*/ 	.word	0x00021110


	//   ....[101]....
        /*115c*/ 	.word	0x00021140


	//   ....[102]....
        /*1160*/ 	.word	0x00021170


	//   ....[103]....
        /*1164*/ 	.word	0x000211a0


	//   ....[104]....
        /*1168*/ 	.word	0x000211d0


	//   ....[105]....
        /*116c*/ 	.word	0x00021210


	//   ....[106]....
        /*1170*/ 	.word	0x00021240


	//   ....[107]....
        /*1174*/ 	.word	0x00021270


	//   ....[108]....
        /*1178*/ 	.word	0x000212a0


	//   ....[109]....
        /*117c*/ 	.word	0x000212d0


	//   ....[110]....
        /*1180*/ 	.word	0x00021300


	//   ....[111]....
        /*1184*/ 	.word	0x00021330


	//   ....[112]....
        /*1188*/ 	.word	0x00021360


	//   ....[113]....
        /*118c*/ 	.word	0x00021390


	//   ....[114]....
        /*1190*/ 	.word	0x000213c0


	//   ....[115]....
        /*1194*/ 	.word	0x000213f0


	//   ....[116]....
        /*1198*/ 	.word	0x00021420


	//   ....[117]....
        /*119c*/ 	.word	0x00021450


	//   ....[118]....
        /*11a0*/ 	.word	0x00021480


	//   ....[119]....
        /*11a4*/ 	.word	0x000214b0


	//   ....[120]....
        /*11a8*/ 	.word	0x000214e0


	//   ....[121]....
        /*11ac*/ 	.word	0x00021510


	//   ....[122]....
        /*11b0*/ 	.word	0x00021540


	//   ....[123]....
        /*11b4*/ 	.word	0x00021570


	//   ....[124]....
        /*11b8*/ 	.word	0x00021ef0


	//   ....[125]....
        /*11bc*/ 	.word	0x00021f10


	//   ....[126]....
        /*11c0*/ 	.word	0x00021f20


	//   ....[127]....
        /*11c4*/ 	.word	0x00021f30


	//   ....[128]....
        /*11c8*/ 	.word	0x00022810


	//   ....[129]....
        /*11cc*/ 	.word	0x00022820


	//   ....[130]....
        /*11d0*/ 	.word	0x00022970


	//   ....[131]....
        /*11d4*/ 	.word	0x00022980


	//   ....[132]....
        /*11d8*/ 	.word	0x00022ad0


	//   ....[133]....
        /*11dc*/ 	.word	0x00022ae0


	//   ....[134]....
        /*11e0*/ 	.word	0x00022c30


	//   ....[135]....
        /*11e4*/ 	.word	0x00022c40


	//   ....[136]....
        /*11e8*/ 	.word	0x00023030


	//   ....[137]....
        /*11ec*/ 	.word	0x00023040


	//   ....[138]....
        /*11f0*/ 	.word	0x00023cc0


	//   ....[139]....
        /*11f4*/ 	.word	0x00023cd0


	//   ....[140]....
        /*11f8*/ 	.word	0x00025230


	//   ....[141]....
        /*11fc*/ 	.word	0x00025240


	//   ....[142]....
        /*1200*/ 	.word	0x000253a0


	//   ....[143]....
        /*1204*/ 	.word	0x000253b0


	//   ....[144]....
        /*1208*/ 	.word	0x00025500


	//   ....[145]....
        /*120c*/ 	.word	0x00025510


	//   ....[146]....
        /*1210*/ 	.word	0x00025660


	//   ....[147]....
        /*1214*/ 	.word	0x00025670


	//   ....[148]....
        /*1218*/ 	.word	0x00025820


	//   ....[149]....
        /*121c*/ 	.word	0x00025a60


	//   ....[150]....
        /*1220*/ 	.word	0x00025a90


	//   ....[151]....
        /*1224*/ 	.word	0x00025ac0


	//   ....[152]....
        /*1228*/ 	.word	0x00025af0


	//   ....[153]....
        /*122c*/ 	.word	0x00025b20


	//   ....[154]....
        /*1230*/ 	.word	0x00025b50


	//   ....[155]....
        /*1234*/ 	.word	0x00025cf0


	//   ....[156]....
        /*1238*/ 	.word	0x00025d20


	//   ....[157]....
        /*123c*/ 	.word	0x00025d50


	//   ....[158]....
        /*1240*/ 	.word	0x00025d80


	//   ....[159]....
        /*1244*/ 	.word	0x00025db0


	//   ....[160]....
        /*1248*/ 	.word	0x00025de0


	//   ....[161]....
        /*124c*/ 	.word	0x00025e60


	//   ....[162]....
        /*1250*/ 	.word	0x00025ea0


	//   ....[163]....
        /*1254*/ 	.word	0x00025eb0


	//   ....[164]....
        /*1258*/ 	.word	0x00025f60


	//   ....[165]....
        /*125c*/ 	.word	0x00027110


	//   ....[166]....
        /*1260*/ 	.word	0x00029020


	//   ....[167]....
        /*1264*/ 	.word	0x00029df0


	//   ....[168]....
        /*1268*/ 	.word	0x00029e30


	//   ....[169]....
        /*126c*/ 	.word	0x00029e80


	//   ....[170]....
        /*1270*/ 	.word	0x00029f00


	//   ....[171]....
        /*1274*/ 	.word	0x00029f90


	//   ....[172]....
        /*1278*/ 	.word	0x00029fa0


	//   ....[173]....
        /*127c*/ 	.word	0x00029ff0


	//   ....[174]....
        /*1280*/ 	.word	0x0002a030


	//   ....[175]....
        /*1284*/ 	.word	0x0002cc80


	//   ....[176]....
        /*1288*/ 	.word	0x0002ccb0


	//   ....[177]....
        /*128c*/ 	.word	0x0002cd10


	//   ....[178]....
        /*1290*/ 	.word	0x0002cd40


	//   ....[179]....
        /*1294*/ 	.word	0x0002cd70


	//   ....[180]....
        /*1298*/ 	.word	0x0002cda0


	//   ....[181]....
        /*129c*/ 	.word	0x0002cdd0


	//   ....[182]....
        /*12a0*/ 	.word	0x0002ce00


	//   ....[183]....
        /*12a4*/ 	.word	0x0002cfc0


	//   ....[184]....
        /*12a8*/ 	.word	0x0002cff0


	//   ....[185]....
        /*12ac*/ 	.word	0x0002d020


	//   ....[186]....
        /*12b0*/ 	.word	0x0002d050


	//   ....[187]....
        /*12b4*/ 	.word	0x0002d080


	//   ....[188]....
        /*12b8*/ 	.word	0x0002d0b0


	//   ....[189]....
        /*12bc*/ 	.word	0x0002d170


	//   ....[190]....
        /*12c0*/ 	.word	0x0002d190


	//   ....[191]....
        /*12c4*/ 	.word	0x0002d1a0


	//   ....[192]....
        /*12c8*/ 	.word	0x0002d200


	//   ....[193]....
        /*12cc*/ 	.word	0x0002d920


	//   ....[194]....
        /*12d0*/ 	.word	0x0002ddc0


	//   ....[195]....
        /*12d4*/ 	.word	0x0002de70


	//   ....[196]....
        /*12d8*/ 	.word	0x0002df00


	//   ....[197]....
        /*12dc*/ 	.word	0x0002df50


	//   ....[198]....
        /*12e0*/ 	.word	0x0002dfa0


	//   ....[199]....
        /*12e4*/ 	.word	0x0002e080


	//   ....[200]....
        /*12e8*/ 	.word	0x0002e110


	//   ....[201]....
        /*12ec*/ 	.word	0x0002e160


	//   ....[202]....
        /*12f0*/ 	.word	0x0002e1b0


	//   ....[203]....
        /*12f4*/ 	.word	0x0002e440


	//   ....[204]....
        /*12f8*/ 	.word	0x0002e550


	//   ....[205]....
        /*12fc*/ 	.word	0x0002e690


	//   ....[206]....
        /*1300*/ 	.word	0x0002e7b0


	//   ....[207]....
        /*1304*/ 	.word	0x0002e8d0


	//   ....[208]....
        /*1308*/ 	.word	0x0002e9f0


	//   ....[209]....
        /*130c*/ 	.word	0x0002eb20


	//   ....[210]....
        /*1310*/ 	.word	0x0002ec30


	//   ....[211]....
        /*1314*/ 	.word	0x0002eca0


	//   ....[212]....
        /*1318*/ 	.word	0x0002ecf0


	//   ....[213]....
        /*131c*/ 	.word	0x0002ed60


	//   ....[214]....
        /*1320*/ 	.word	0x0002edc0


	//   ....[215]....
        /*1324*/ 	.word	0x0002ee20


	//   ....[216]....
        /*1328*/ 	.word	0x0002ee90


	//   ....[217]....
        /*132c*/ 	.word	0x0002ef10


	//   ....[218]....
        /*1330*/ 	.word	0x0002ef70


	//   ....[219]....
        /*1334*/ 	.word	0x0002eff0


	//   ....[220]....
        /*1338*/ 	.word	0x0002f060


	//   ....[221]....
        /*133c*/ 	.word	0x0002f0c0


	//   ....[222]....
        /*1340*/ 	.word	0x0002f110


	//   ....[223]....
        /*1344*/ 	.word	0x0002f190


	//   ....[224]....
        /*1348*/ 	.word	0x0002f200


	//   ....[225]....
        /*134c*/ 	.word	0x0002f260


	//   ....[226]....
        /*1350*/ 	.word	0x0002f2b0


	//   ....[227]....
        /*1354*/ 	.word	0x0002f360


	//   ....[228]....
        /*1358*/ 	.word	0x0002f3b0


	//   ....[229]....
        /*135c*/ 	.word	0x0002f410


	//   ....[230]....
        /*1360*/ 	.word	0x0002f460


	//   ....[231]....
        /*1364*/ 	.word	0x0002f4e0


	//   ....[232]....
        /*1368*/ 	.word	0x0002f530


	//   ....[233]....
        /*136c*/ 	.word	0x0002f590


	//   ....[234]....
        /*1370*/ 	.word	0x0002f600


	//   ....[235]....
        /*1374*/ 	.word	0x0002f670


	//   ....[236]....
        /*1378*/ 	.word	0x0002f6d0


	//   ....[237]....
        /*137c*/ 	.word	0x0002f740


	//   ....[238]....
        /*1380*/ 	.word	0x0002f7a0


	//   ....[239]....
        /*1384*/ 	.word	0x0002f800


	//   ....[240]....
        /*1388*/ 	.word	0x0002f870


	//   ....[241]....
        /*138c*/ 	.word	0x0002f8d0


	//   ....[242]....
        /*1390*/ 	.word	0x0002f940


	//   ....[243]....
        /*1394*/ 	.word	0x0002f9c0


	//   ....[244]....
        /*1398*/ 	.word	0x0002fa30


	//   ....[245]....
        /*139c*/ 	.word	0x0002fa90


	//   ....[246]....
        /*13a0*/ 	.word	0x0002fae0


	//   ....[247]....
        /*13a4*/ 	.word	0x0002fb40


	//   ....[248]....
        /*13a8*/ 	.word	0x0002fbd0


	//   ....[249]....
        /*13ac*/ 	.word	0x0002fc30


	//   ....[250]....
        /*13b0*/ 	.word	0x0002fc80


	//   ....[251]....
        /*13b4*/ 	.word	0x0002fd20


	//   ....[252]....
        /*13b8*/ 	.word	0x0002fd70


	//   ....[253]....
        /*13bc*/ 	.word	0x0002fdd0


	//   ....[254]....
        /*13c0*/ 	.word	0x0002fe20


	//   ....[255]....
        /*13c4*/ 	.word	0x0002fea0


	//   ....[0]....
        /*13c8*/ 	.word	0x0002fef0


	//   ....[1]....
        /*13cc*/ 	.word	0x0002ff50


	//   ....[2]....
        /*13d0*/ 	.word	0x0002ffc0


	//   ....[3]....
        /*13d4*/ 	.word	0x00030030


	//   ....[4]....
        /*13d8*/ 	.word	0x00030080


	//   ....[5]....
        /*13dc*/ 	.word	0x000300e0


	//   ....[6]....
        /*13e0*/ 	.word	0x00030140


	//   ....[7]....
        /*13e4*/ 	.word	0x000301b0


	//   ....[8]....
        /*13e8*/ 	.word	0x00030210


	//   ....[9]....
        /*13ec*/ 	.word	0x00030280


	//   ....[10]....
        /*13f0*/ 	.word	0x000302d0


	//   ....[11]....
        /*13f4*/ 	.word	0x00030350


	//   ....[12]....
        /*13f8*/ 	.word	0x000303b0


	//   ....[13]....
        /*13fc*/ 	.word	0x00030420


	//   ....[14]....
        /*1400*/ 	.word	0x00030480


	//   ....[15]....
        /*1404*/ 	.word	0x00030510


	//   ....[16]....
        /*1408*/ 	.word	0x00030580


	//   ....[17]....
        /*140c*/ 	.word	0x000305e0


	//   ....[18]....
        /*1410*/ 	.word	0x00030640


	//   ....[19]....
        /*1414*/ 	.word	0x000306c0


	//   ....[20]....
        /*1418*/ 	.word	0x00030730


	//   ....[21]....
        /*141c*/ 	.word	0x00030790


	//   ....[22]....
        /*1420*/ 	.word	0x000307e0


	//   ....[23]....
        /*1424*/ 	.word	0x00030840


	//   ....[24]....
        /*1428*/ 	.word	0x00030890


	//   ....[25]....
        /*142c*/ 	.word	0x000308f0


	//   ....[26]....
        /*1430*/ 	.word	0x00030940


	//   ....[27]....
        /*1434*/ 	.word	0x000309a0


	//   ....[28]....
        /*1438*/ 	.word	0x00030a00


	//   ....[29]....
        /*143c*/ 	.word	0x00030a60


	//   ....[30]....
        /*1440*/ 	.word	0x00030ab0


	//   ....[31]....
        /*1444*/ 	.word	0x00030b40


	//   ....[32]....
        /*1448*/ 	.word	0x00030bb0


	//   ....[33]....
        /*144c*/ 	.word	0x00030c10


	//   ....[34]....
        /*1450*/ 	.word	0x00030c60


	//   ....[35]....
        /*1454*/ 	.word	0x00030cf0


	//   ....[36]....
        /*1458*/ 	.word	0x00030d70


	//   ....[37]....
        /*145c*/ 	.word	0x00030de0


	//   ....[38]....
        /*1460*/ 	.word	0x00030e30


	//   ....[39]....
        /*1464*/ 	.word	0x00030ec0


	//   ....[40]....
        /*1468*/ 	.word	0x00030f30


	//   ....[41]....
        /*146c*/ 	.word	0x00030fb0


	//   ....[42]....
        /*1470*/ 	.word	0x00031000


	//   ....[43]....
        /*1474*/ 	.word	0x00031090


	//   ....[44]....
        /*1478*/ 	.word	0x000310e0


	//   ....[45]....
        /*147c*/ 	.word	0x00031170


	//   ....[46]....
        /*1480*/ 	.word	0x00031200


	//   ....[47]....
        /*1484*/ 	.word	0x00031290


	//   ....[48]....
        /*1488*/ 	.word	0x00031320


	//   ....[49]....
        /*148c*/ 	.word	0x000313b0


	//   ....[50]....
        /*1490*/ 	.word	0x00031440


	//   ....[51]....
        /*1494*/ 	.word	0x000314c0


	//   ....[52]....
        /*1498*/ 	.word	0x00031510


	//   ....[53]....
        /*149c*/ 	.word	0x000315b0


	//   ....[54]....
        /*14a0*/ 	.word	0x00031640


	//   ....[55]....
        /*14a4*/ 	.word	0x000316c0


	//   ....[56]....
        /*14a8*/ 	.word	0x00031710


	//   ....[57]....
        /*14ac*/ 	.word	0x000317a0


	//   ....[58]....
        /*14b0*/ 	.word	0x00031830


	//   ....[59]....
        /*14b4*/ 	.word	0x000318c0


	//   ....[60]....
        /*14b8*/ 	.word	0x00031950


	//   ....[61]....
        /*14bc*/ 	.word	0x000319e0


	//   ....[62]....
        /*14c0*/ 	.word	0x00031a70


	//   ....[63]....
        /*14c4*/ 	.word	0x00031b30


	//   ....[64]....
        /*14c8*/ 	.word	0x00031e10


	//   ....[65]....
        /*14cc*/ 	.word	0x00032030


	//   ....[66]....
        /*14d0*/ 	.word	0x00032080


	//   ....[67]....
        /*14d4*/ 	.word	0x000320e0


	//   ....[68]....
        /*14d8*/ 	.word	0x000321f0


	//   ....[69]....
        /*14dc*/ 	.word	0x00032250


	//   ....[70]....
        /*14e0*/ 	.word	0x00032360


	//   ....[71]....
        /*14e4*/ 	.word	0x000323c0


	//   ....[72]....
        /*14e8*/ 	.word	0x000324a0


	//   ....[73]....
        /*14ec*/ 	.word	0x000327c0


	//   ....[74]....
        /*14f0*/ 	.word	0x00032860


	//   ....[75]....
        /*14f4*/ 	.word	0x00032a00


	//   ....[76]....
        /*14f8*/ 	.word	0x00032a80


	//   ....[77]....
        /*14fc*/ 	.word	0x00032b00


	//   ....[78]....
        /*1500*/ 	.word	0x00032b80


	//   ....[79]....
        /*1504*/ 	.word	0x00032c00


	//   ....[80]....
        /*1508*/ 	.word	0x00032c90


	//   ....[81]....
        /*150c*/ 	.word	0x00032d30


	//   ....[82]....
        /*1510*/ 	.word	0x00032de0


	//   ....[83]....
        /*1514*/ 	.word	0x00032e60


	//   ....[84]....
        /*1518*/ 	.word	0x00032ee0


	//   ....[85]....
        /*151c*/ 	.word	0x00032f60


	//   ....[86]....
        /*1520*/ 	.word	0x00032ff0


	//   ....[87]....
        /*1524*/ 	.word	0x00033070


	//   ....[88]....
        /*1528*/ 	.word	0x00033110


	//   ....[89]....
        /*152c*/ 	.word	0x00033160


	//   ....[90]....
        /*1530*/ 	.word	0x000331f0


	//   ....[91]....
        /*1534*/ 	.word	0x00033320


	//----- nvinfo : EIATTR_REG_RECONFIG
	.align		4
.L_661:
        /*1538*/ 	.byte	0x01, 0x54
	.zero		2


	//----- nvinfo : EIATTR_SYSCALL_OFFSETS
	.align		4
        /*153c*/ 	.byte	0x04, 0x46
        /*153e*/ 	.short	(.L_663 - .L_662)


	//   ....[0]....
.L_662:
        /*1540*/ 	.word	0x00002260


	//   ....[1]....
        /*1544*/ 	.word	0x000023b0


	//   ....[2]....
        /*1548*/ 	.word	0x000112a0


	//   ....[3]....
        /*154c*/ 	.word	0x000115d0


	//   ....[4]....
        /*1550*/ 	.word	0x00028a80


	//   ....[5]....
        /*1554*/ 	.word	0x00028c10


	//   ....[6]....
        /*1558*/ 	.word	0x00028d60


	//   ....[7]....
        /*155c*/ 	.word	0x00028ea0


	//   ....[8]....
        /*1560*/ 	.word	0x000299e0


	//----- nvinfo : EIATTR_MBARRIER_INSTR_OFFSETS
	.align		4
.L_663:
        /*1564*/ 	.byte	0x04, 0x39
        /*1566*/ 	.short	(.L_665 - .L_664)


	//   ....[0]....
.L_664:
        /*1568*/ 	.word	0x000002d0
        /*156c*/ 	.word	0x000000ff
        /*1570*/ 	.word	0x00033400
        /*1574*/ 	.short	0x0100
        /*1576*/ 	.byte	0x08
	.zero		1


	//   ....[1]....
        /*1578*/ 	.word	0x000002e0
        /*157c*/ 	.word	0x000000ff
        /*1580*/ 	.word	0x00033420
        /*1584*/ 	.short	0x0100
        /*1586*/ 	.byte	0x08
	.zero		1


	//   ....[2]....
        /*1588*/ 	.word	0x000003d0
        /*158c*/ 	.word	0x000000ff
        /*1590*/ 	.word	0x00033430
        /*1594*/ 	.short	0x0100
        /*1596*/ 	.byte	0x08
	.zero		1


	//   ....[3]....
        /*1598*/ 	.word	0x000003e0
        /*159c*/ 	.word	0x000000ff
        /*15a0*/ 	.word	0x00033440
        /*15a4*/ 	.short	0x0100
        /*15a6*/ 	.byte	0x08
	.zero		1


	//   ....[4]....
        /*15a8*/ 	.word	0x000003f0
        /*15ac*/ 	.word	0x000000ff
        /*15b0*/ 	.word	0x00033438
        /*15b4*/ 	.short	0x0100
        /*15b6*/ 	.byte	0x08
	.zero		1


	//   ....[5]....
        /*15b8*/ 	.word	0x00000400
        /*15bc*/ 	.word	0x000000ff
        /*15c0*/ 	.word	0x00033448
        /*15c4*/ 	.short	0x0100
        /*15c6*/ 	.byte	0x08
	.zero		1


	//   ....[6]....
        /*15c8*/ 	.word	0x00000530
        /*15cc*/ 	.word	0x000000ff
        /*15d0*/ 	.word	0x00033450
        /*15d4*/ 	.short	0x0100
        /*15d6*/ 	.byte	0x08
	.zero		1


	//   ....[7]....
        /*15d8*/ 	.word	0x00000540
        /*15dc*/ 	.word	0x000000ff
        /*15e0*/ 	.word	0x00033460
        /*15e4*/ 	.short	0x0100
        /*15e6*/ 	.byte	0x08
	.zero		1


	//   ....[8]....
        /*15e8*/ 	.word	0x00000550
        /*15ec*/ 	.word	0x000000ff
        /*15f0*/ 	.word	0x00033458
        /*15f4*/ 	.short	0x0100
        /*15f6*/ 	.byte	0x08
	.zero		1


	//   ....[9]....
        /*15f8*/ 	.word	0x00000560
        /*15fc*/ 	.word	0x000000ff
        /*1600*/ 	.word	0x00033468
        /*1604*/ 	.short	0x0100
        /*1606*/ 	.byte	0x08
	.zero		1


	//   ....[10]....
        /*1608*/ 	.word	0x00000650
        /*160c*/ 	.word	0x000000ff
        /*1610*/ 	.word	0x00033470
        /*1614*/ 	.short	0x0100
        /*1616*/ 	.byte	0x06
	.zero		1


	//   ....[11]....
        /*1618*/ 	.word	0x00000660
        /*161c*/ 	.word	0x000000ff
        /*1620*/ 	.word	0x00033480
        /*1624*/ 	.short	0x0100
        /*1626*/ 	.byte	0x06
	.zero		1


	//   ....[12]....
        /*1628*/ 	.word	0x00000670
        /*162c*/ 	.word	0x000000ff
        /*1630*/ 	.word	0x00033478
        /*1634*/ 	.short	0x0100
        /*1636*/ 	.byte	0x06
	.zero		1


	//   ....[13]....
        /*1638*/ 	.word	0x00000680
        /*163c*/ 	.word	0x000000ff
        /*1640*/ 	.word	0x00033488
        /*1644*/ 	.short	0x0100
        /*1646*/ 	.byte	0x06
	.zero		1


	//   ....[14]....
        /*1648*/ 	.word	0x000007b0
        /*164c*/ 	.word	0x000000ff
        /*1650*/ 	.word	0x00033490
        /*1654*/ 	.short	0x0100
        /*1656*/ 	.byte	0x08
	.zero		1


	//   ....[15]....
        /*1658*/ 	.word	0x000007c0
        /*165c*/ 	.word	0x000000ff
        /*1660*/ 	.word	0x000334a0
        /*1664*/ 	.short	0x0100
        /*1666*/ 	.byte	0x08
	.zero		1


	//   ....[16]....
        /*1668*/ 	.word	0x000007d0
        /*166c*/ 	.word	0x000000ff
        /*1670*/ 	.word	0x00033498
        /*1674*/ 	.short	0x0100
        /*1676*/ 	.byte	0x08
	.zero		1


	//   ....[17]....
        /*1678*/ 	.word	0x000007e0
        /*167c*/ 	.word	0x000000ff
        /*1680*/ 	.word	0x000334a8
        /*1684*/ 	.short	0x0100
        /*1686*/ 	.byte	0x08
	.zero		1


	//   ....[18]....
        /*1688*/ 	.word	0x00000910
        /*168c*/ 	.word	0x000000ff
        /*1690*/ 	.word	0x000334b0
        /*1694*/ 	.short	0x0100
        /*1696*/ 	.byte	0x08
	.zero		1


	//   ....[19]....
        /*1698*/ 	.word	0x00000920
        /*169c*/ 	.word	0x000000ff
        /*16a0*/ 	.word	0x000334c0
        /*16a4*/ 	.short	0x0100
        /*16a6*/ 	.byte	0x08
	.zero		1


	//   ....[20]....
        /*16a8*/ 	.word	0x00000930
        /*16ac*/ 	.word	0x000000ff
        /*16b0*/ 	.word	0x000334b8
        /*16b4*/ 	.short	0x0100
        /*16b6*/ 	.byte	0x08
	.zero		1


	//   ....[21]....
        /*16b8*/ 	.word	0x00000940
        /*16bc*/ 	.word	0x000000ff
        /*16c0*/ 	.word	0x000334c8
        /*16c4*/ 	.short	0x0100
        /*16c6*/ 	.byte	0x08
	.zero		1


	//   ....[22]....
        /*16c8*/ 	.word	0x00003b90
        /*16cc*/ 	.word	0x0000002b
        /*16d0*/ 	.word	0x00033490
        /*16d4*/ 	.short	0x010a
        /*16d6*/ 	.byte	0x3f
	.zero		1


	//   ....[23]....
        /*16d8*/ 	.word	0x00009c10
        /*16dc*/ 	.word	0x0000002b
        /*16e0*/ 	.word	0x00033490
        /*16e4*/ 	.short	0x010a
        /*16e6*/ 	.byte	0x3f
	.zero		1


	//   ....[24]....
        /*16e8*/ 	.word	0x0000fe70
        /*16ec*/ 	.word	0x0000002b
        /*16f0*/ 	.word	0x00033490
        /*16f4*/ 	.short	0x010a
        /*16f6*/ 	.byte	0x3f
	.zero		1


	//   ....[25]....
        /*16f8*/ 	.word	0x00010250
        /*16fc*/ 	.word	0x0000002c
        /*1700*/ 	.word	0x00000000
        /*1704*/ 	.short	0x0101
        /*1706*/ 	.byte	0x3f
	.zero		1


	//   ....[26]....
        /*1708*/ 	.word	0x00010290
        /*170c*/ 	.word	0x0000002b
        /*1710*/ 	.word	0x000334b0
        /*1714*/ 	.short	0x010a
        /*1716*/ 	.byte	0x3f
	.zero		1


	//   ....[27]....
        /*1718*/ 	.word	0x000107b0
        /*171c*/ 	.word	0x0000002b
        /*1720*/ 	.word	0x00000000
        /*1724*/ 	.short	0x0101
        /*1726*/ 	.byte	0x3f
	.zero		1


	//   ....[28]....
        /*1728*/ 	.word	0x00011330
        /*172c*/ 	.word	0x00000010
        /*1730*/ 	.word	0x00033400
        /*1734*/ 	.short	0x010a
        /*1736*/ 	.byte	0x3f
	.zero		1


	//   ....[29]....
        /*1738*/ 	.word	0x00011380
        /*173c*/ 	.word	0x00000010
        /*1740*/ 	.word	0x00033400
        /*1744*/ 	.short	0x010a
        /*1746*/ 	.byte	0x3f
	.zero		1


	//   ....[30]....
        /*1748*/ 	.word	0x00011c10
        /*174c*/ 	.word	0x00000010
        /*1750*/ 	.word	0x00033400
        /*1754*/ 	.short	0x010a
        /*1756*/ 	.byte	0x3f
	.zero		1


	//   ....[31]....
        /*1758*/ 	.word	0x00015090
        /*175c*/ 	.word	0x00000010
        /*1760*/ 	.word	0x00033400
        /*1764*/ 	.short	0x010a
        /*1766*/ 	.byte	0x3f
	.zero		1


	//   ....[32]....
        /*1768*/ 	.word	0x00018210
        /*176c*/ 	.word	0x00000000
        /*1770*/ 	.word	0x00033430
        /*1774*/ 	.short	0x010a
        /*1776*/ 	.byte	0x3f
	.zero		1


	//   ....[33]....
        /*1778*/ 	.word	0x00018290
        /*177c*/ 	.word	0x00000000
        /*1780*/ 	.word	0x00033430
        /*1784*/ 	.short	0x010a
        /*1786*/ 	.byte	0x3f
	.zero		1


	//   ....[34]....
        /*1788*/ 	.word	0x0001a9d0
        /*178c*/ 	.word	0x0000002d
        /*1790*/ 	.word	0x00000000
        /*1794*/ 	.short	0x0101
        /*1796*/ 	.byte	0x3f
	.zero		1


	//   ....[35]....
        /*1798*/ 	.word	0x0001bcd0
        /*179c*/ 	.word	0x0000000b
        /*17a0*/ 	.word	0x00033430
        /*17a4*/ 	.short	0x010a
        /*17a6*/ 	.byte	0x3f
	.zero		1


	//   ....[36]....
        /*17a8*/ 	.word	0x0001bd20
        /*17ac*/ 	.word	0x0000000b
        /*17b0*/ 	.word	0x00033430
        /*17b4*/ 	.short	0x010a
        /*17b6*/ 	.byte	0x3f
	.zero		1


	//   ....[37]....
        /*17b8*/ 	.word	0x0001ce20
        /*17bc*/ 	.word	0x0000000a
        /*17c0*/ 	.word	0x00033450
        /*17c4*/ 	.short	0x010a
        /*17c6*/ 	.byte	0x3f
	.zero		1


	//   ....[38]....
        /*17c8*/ 	.word	0x0001ce60
        /*17cc*/ 	.word	0x0000000a
        /*17d0*/ 	.word	0x00033450
        /*17d4*/ 	.short	0x010a
        /*17d6*/ 	.byte	0x3f
	.zero		1


	//   ....[39]....
        /*17d8*/ 	.word	0x0001e1c0
        /*17dc*/ 	.word	0x000000c3
        /*17e0*/ 	.word	0x00000000
        /*17e4*/ 	.short	0x0101
        /*17e6*/ 	.byte	0x3f
	.zero		1


	//   ....[40]....
        /*17e8*/ 	.word	0x0001e930
        /*17ec*/ 	.word	0x00000007
        /*17f0*/ 	.word	0x00000000
        /*17f4*/ 	.short	0x0101
        /*17f6*/ 	.byte	0x3f
	.zero		1


	//   ....[41]....
        /*17f8*/ 	.word	0x0001f160
        /*17fc*/ 	.word	0x00000003
        /*1800*/ 	.word	0x00033450
        /*1804*/ 	.short	0x010a
        /*1806*/ 	.byte	0x3f
	.zero		1


	//   ....[42]....
        /*1808*/ 	.word	0x0001f1e0
        /*180c*/ 	.word	0x00000003
        /*1810*/ 	.word	0x00033450
        /*1814*/ 	.short	0x010a
        /*1816*/ 	.byte	0x3f
	.zero		1


	//   ....[43]....
        /*1818*/ 	.word	0x0001f7d0
        /*181c*/ 	.word	0x00000003
        /*1820*/ 	.word	0x00000000
        /*1824*/ 	.short	0x0101
        /*1826*/ 	.byte	0x3f
	.zero		1


	//   ....[44]....
        /*1828*/ 	.word	0x000227b0
        /*182c*/ 	.word	0x00000000
        /*1830*/ 	.word	0x00000000
        /*1834*/ 	.short	0x0101
        /*1836*/ 	.byte	0x3f
	.zero		1


	//   ....[45]....
        /*1838*/ 	.word	0x00022f30
        /*183c*/ 	.word	0x00000024
        /*1840*/ 	.word	0x00000000
        /*1844*/ 	.short	0x0101
        /*1846*/ 	.byte	0x3f
	.zero		1


	//   ....[46]....
        /*1848*/ 	.word	0x000271f0
        /*184c*/ 	.word	0x00000012
        /*1850*/ 	.word	0x00033420
        /*1854*/ 	.short	0x010a
        /*1856*/ 	.byte	0x3f
	.zero		1


	//   ....[47]....
        /*1858*/ 	.word	0x000272c0
        /*185c*/ 	.word	0x00000006
        /*1860*/ 	.word	0x000334a0
        /*1864*/ 	.short	0x010a
        /*1866*/ 	.byte	0x3f
	.zero		1


	//   ....[48]....
        /*1868*/ 	.word	0x00027700
        /*186c*/ 	.word	0x00000006
        /*1870*/ 	.word	0x000334c0
        /*1874*/ 	.short	0x010a
        /*1876*/ 	.byte	0x3f
	.zero		1


	//   ....[49]....
        /*1878*/ 	.word	0x00027c90
        /*187c*/ 	.word	0x00000007
        /*1880*/ 	.word	0x000334a0
        /*1884*/ 	.short	0x010a
        /*1886*/ 	.byte	0x3f
	.zero		1


	//   ....[50]....
        /*1888*/ 	.word	0x000280c0
        /*188c*/ 	.word	0x00000007
        /*1890*/ 	.word	0x000334c0
        /*1894*/ 	.short	0x010a
        /*1896*/ 	.byte	0x3f
	.zero		1


	//   ....[51]....
        /*1898*/ 	.word	0x000292b0
        /*189c*/ 	.word	0x00000002
        /*18a0*/ 	.word	0x00033480
        /*18a4*/ 	.short	0x010a
        /*18a6*/ 	.byte	0x3f
	.zero		1


	//   ....[52]....
        /*18a8*/ 	.word	0x00029500
        /*18ac*/ 	.word	0x00000002
        /*18b0*/ 	.word	0x00033440
        /*18b4*/ 	.short	0x010a
        /*18b6*/ 	.byte	0x3f
	.zero		1


	//   ....[53]....
        /*18b8*/ 	.word	0x0002a110
        /*18bc*/ 	.word	0x00000012
        /*18c0*/ 	.word	0x00033400
        /*18c4*/ 	.short	0x0107
        /*18c6*/ 	.byte	0x3f
	.zero		1


	//   ....[54]....
        /*18c8*/ 	.word	0x0002a210
        /*18cc*/ 	.word	0x00000012
        /*18d0*/ 	.word	0x00033400
        /*18d4*/ 	.short	0x0101
        /*18d6*/ 	.byte	0x3f
	.zero		1


	//   ....[55]....
        /*18d8*/ 	.word	0x0002a230
        /*18dc*/ 	.word	0x00000012
        /*18e0*/ 	.word	0x00033420
        /*18e4*/ 	.short	0x010a
        /*18e6*/ 	.byte	0x3f
	.zero		1


	//   ....[56]....
        /*18e8*/ 	.word	0x0002a550
        /*18ec*/ 	.word	0x00000006
        /*18f0*/ 	.word	0x00033480
        /*18f4*/ 	.short	0x010a
        /*18f6*/ 	.byte	0x3f
	.zero		1


	//   ....[57]....
        /*18f8*/ 	.word	0x0002a9b0
        /*18fc*/ 	.word	0x00000006
        /*1900*/ 	.word	0x00033440
        /*1904*/ 	.short	0x010a
        /*1906*/ 	.byte	0x3f
	.zero		1


	//   ....[58]....
        /*1908*/ 	.word	0x0002ae60
        /*190c*/ 	.word	0x00000003
        /*1910*/ 	.word	0x00033470
        /*1914*/ 	.short	0x010a
        /*1916*/ 	.byte	0x3f
	.zero		1


	//   ....[59]....
        /*1918*/ 	.word	0x0002aed0
        /*191c*/ 	.word	0x00000003
        /*1920*/ 	.word	0x00033460
        /*1924*/ 	.short	0x010a
        /*1926*/ 	.byte	0x3f
	.zero		1


	//   ....[60]....
        /*1928*/ 	.word	0x0002ba40
        /*192c*/ 	.word	0x00000003
        /*1930*/ 	.word	0x00033450
        /*1934*/ 	.short	0x0101
        /*1936*/ 	.byte	0x3f
	.zero		1


	//   ....[61]....
        /*1938*/ 	.word	0x0002bac0
        /*193c*/ 	.word	0x00000003
        /*1940*/ 	.word	0x00000000
        /*1944*/ 	.short	0x0101
        /*1946*/ 	.byte	0x3f
	.zero		1


	//   ....[62]....
        /*1948*/ 	.word	0x0002bd00
        /*194c*/ 	.word	0x00000000
        /*1950*/ 	.word	0x00033470
        /*1954*/ 	.short	0x010a
        /*1956*/ 	.byte	0x3f
	.zero		1


	//   ....[63]....
        /*1958*/ 	.word	0x0002bd70
        /*195c*/ 	.word	0x00000000
        /*1960*/ 	.word	0x00033460
        /*1964*/ 	.short	0x010a
        /*1966*/ 	.byte	0x3f
	.zero		1


	//   ....[64]....
        /*1968*/ 	.word	0x0002c980
        /*196c*/ 	.word	0x00000000
        /*1970*/ 	.word	0x00033450
        /*1974*/ 	.short	0x0101
        /*1976*/ 	.byte	0x3f
	.zero		1


	//   ....[65]....
        /*1978*/ 	.word	0x0002c9d0
        /*197c*/ 	.word	0x00000000
        /*1980*/ 	.word	0x00000000
        /*1984*/ 	.short	0x0101
        /*1986*/ 	.byte	0x3f
	.zero		1


	//   ....[66]....
        /*1988*/ 	.word	0x0002d8a0
        /*198c*/ 	.word	0x00000000
        /*1990*/ 	.word	0x00033420
        /*1994*/ 	.short	0x010a
        /*1996*/ 	.byte	0x3f
	.zero		1


	//   ....[67]....
        /*1998*/ 	.word	0x0002da50
        /*199c*/ 	.word	0x00000006
        /*19a0*/ 	.word	0x00000000
        /*19a4*/ 	.short	0x010a
        /*19a6*/ 	.byte	0x3f
	.zero		1


	//   ....[68]....
        /*19a8*/ 	.word	0x0002dac0
        /*19ac*/ 	.word	0x00000007
        /*19b0*/ 	.word	0x00000000
        /*19b4*/ 	.short	0x010a
        /*19b6*/ 	.byte	0x3f
	.zero		1


	//   ....[69]....
        /*19b8*/ 	.word	0x0002db20
        /*19bc*/ 	.word	0x00000004
        /*19c0*/ 	.word	0x00033460
        /*19c4*/ 	.short	0x010a
        /*19c6*/ 	.byte	0x3f
	.zero		1


	//   ....[70]....
        /*19c8*/ 	.word	0x0002db70
        /*19cc*/ 	.word	0x00000003
        /*19d0*/ 	.word	0x00033460
        /*19d4*/ 	.short	0x010a
        /*19d6*/ 	.byte	0x3f
	.zero		1


	//   ....[71]....
        /*19d8*/ 	.word	0x0002dbb0
        /*19dc*/ 	.word	0x00000004
        /*19e0*/ 	.word	0x00033480
        /*19e4*/ 	.short	0x010a
        /*19e6*/ 	.byte	0x3f
	.zero		1


	//   ....[72]....
        /*19e8*/ 	.word	0x0002dbd0
        /*19ec*/ 	.word	0x00000003
        /*19f0*/ 	.word	0x00033480
        /*19f4*/ 	.short	0x010a
        /*19f6*/ 	.byte	0x3f
	.zero		1


	//   ....[73]....
        /*19f8*/ 	.word	0x0002dc30
        /*19fc*/ 	.word	0x0000002b
        /*1a00*/ 	.word	0x00033490
        /*1a04*/ 	.short	0x010a
        /*1a06*/ 	.byte	0x3f
	.zero		1


	//   ....[74]....
        /*1a08*/ 	.word	0x0002dc80
        /*1a0c*/ 	.word	0x0000002b
        /*1a10*/ 	.word	0x00033490
        /*1a14*/ 	.short	0x010a
        /*1a16*/ 	.byte	0x3f
	.zero		1


	//   ....[75]....
        /*1a18*/ 	.word	0x0002dcd0
        /*1a1c*/ 	.word	0x0000002b
        /*1a20*/ 	.word	0x00033490
        /*1a24*/ 	.short	0x010a
        /*1a26*/ 	.byte	0x3f
	.zero		1


	//   ....[76]....
        /*1a28*/ 	.word	0x0002dd20
        /*1a2c*/ 	.word	0x0000002b
        /*1a30*/ 	.word	0x000334b0
        /*1a34*/ 	.short	0x010a
        /*1a36*/ 	.byte	0x3f
	.zero		1


	//   ....[77]....
        /*1a38*/ 	.word	0x0002dfd0
        /*1a3c*/ 	.word	0x00000010
        /*1a40*/ 	.word	0x00033400
        /*1a44*/ 	.short	0x010a
        /*1a46*/ 	.byte	0x3f
	.zero		1


	//   ....[78]....
        /*1a48*/ 	.word	0x0002e1f0
        /*1a4c*/ 	.word	0x00000010
        /*1a50*/ 	.word	0x00033400
        /*1a54*/ 	.short	0x010a
        /*1a56*/ 	.byte	0x3f
	.zero		1


	//   ....[79]....
        /*1a58*/ 	.word	0x0002e240
        /*1a5c*/ 	.word	0x00000000
        /*1a60*/ 	.word	0x00033430
        /*1a64*/ 	.short	0x010a
        /*1a66*/ 	.byte	0x3f
	.zero		1


	//   ....[80]....
        /*1a68*/ 	.word	0x0002e290
        /*1a6c*/ 	.word	0x0000000b
        /*1a70*/ 	.word	0x00033430
        /*1a74*/ 	.short	0x010a
        /*1a76*/ 	.byte	0x3f
	.zero		1


	//   ....[81]....
        /*1a78*/ 	.word	0x0002e2e0
        /*1a7c*/ 	.word	0x0000000a
        /*1a80*/ 	.word	0x00033450
        /*1a84*/ 	.short	0x010a
        /*1a86*/ 	.byte	0x3f
	.zero		1


	//   ....[82]....
        /*1a88*/ 	.word	0x0002e330
        /*1a8c*/ 	.word	0x00000003
        /*1a90*/ 	.word	0x00033450
        /*1a94*/ 	.short	0x010a
        /*1a96*/ 	.byte	0x3f
	.zero		1


	//   ....[83]....
        /*1a98*/ 	.word	0x00031bf0
        /*1a9c*/ 	.word	0x00000012
        /*1aa0*/ 	.word	0x00033420
        /*1aa4*/ 	.short	0x010a
        /*1aa6*/ 	.byte	0x3f
	.zero		1


	//   ....[84]....
        /*1aa8*/ 	.word	0x00031c40
        /*1aac*/ 	.word	0x00000006
        /*1ab0*/ 	.word	0x000334a0
        /*1ab4*/ 	.short	0x010a
        /*1ab6*/ 	.byte	0x3f
	.zero		1


	//   ....[85]....
        /*1ab8*/ 	.word	0x00031c90
        /*1abc*/ 	.word	0x00000006
        /*1ac0*/ 	.word	0x000334c0
        /*1ac4*/ 	.short	0x010a
        /*1ac6*/ 	.byte	0x3f
	.zero		1


	//   ....[86]....
        /*1ac8*/ 	.word	0x00031ce0
        /*1acc*/ 	.word	0x00000007
        /*1ad0*/ 	.word	0x000334a0
        /*1ad4*/ 	.short	0x010a
        /*1ad6*/ 	.byte	0x3f
	.zero		1


	//   ....[87]....
        /*1ad8*/ 	.word	0x00031d30
        /*1adc*/ 	.word	0x00000007
        /*1ae0*/ 	.word	0x000334c0
        /*1ae4*/ 	.short	0x010a
        /*1ae6*/ 	.byte	0x3f
	.zero		1


	//   ....[88]....
        /*1ae8*/ 	.word	0x00031ed0
        /*1aec*/ 	.word	0x00000002
        /*1af0*/ 	.word	0x00033480
        /*1af4*/ 	.short	0x010a
        /*1af6*/ 	.byte	0x3f
	.zero		1


	//   ....[89]....
        /*1af8*/ 	.word	0x00031f20
        /*1afc*/ 	.word	0x00000002
        /*1b00*/ 	.word	0x00033440
        /*1b04*/ 	.short	0x010a
        /*1b06*/ 	.byte	0x3f
	.zero		1


	//   ....[90]....
        /*1b08*/ 	.word	0x00032520
        /*1b0c*/ 	.word	0x00000012
        /*1b10*/ 	.word	0x00033420
        /*1b14*/ 	.short	0x010a
        /*1b16*/ 	.byte	0x3f
	.zero		1


	//   ....[91]....
        /*1b18*/ 	.word	0x00032570
        /*1b1c*/ 	.word	0x00000006
        /*1b20*/ 	.word	0x00033480
        /*1b24*/ 	.short	0x010a
        /*1b26*/ 	.byte	0x3f
	.zero		1


	//   ....[92]....
        /*1b28*/ 	.word	0x000325c0
        /*1b2c*/ 	.word	0x00000006
        /*1b30*/ 	.word	0x00033440
        /*1b34*/ 	.short	0x010a
        /*1b36*/ 	.byte	0x3f
	.zero		1


	//   ....[93]....
        /*1b38*/ 	.word	0x00032610
        /*1b3c*/ 	.word	0x00000003
        /*1b40*/ 	.word	0x00033470
        /*1b44*/ 	.short	0x010a
        /*1b46*/ 	.byte	0x3f
	.zero		1


	//   ....[94]....
        /*1b48*/ 	.word	0x00032660
        /*1b4c*/ 	.word	0x00000003
        /*1b50*/ 	.word	0x00033460
        /*1b54*/ 	.short	0x010a
        /*1b56*/ 	.byte	0x3f
	.zero		1


	//   ....[95]....
        /*1b58*/ 	.word	0x000326b0
        /*1b5c*/ 	.word	0x00000000
        /*1b60*/ 	.word	0x00033470
        /*1b64*/ 	.short	0x010a
        /*1b66*/ 	.byte	0x3f
	.zero		1


	//   ....[96]....
        /*1b68*/ 	.word	0x00032700
        /*1b6c*/ 	.word	0x00000000
        /*1b70*/ 	.word	0x00033460
        /*1b74*/ 	.short	0x010a
        /*1b76*/ 	.byte	0x3f
	.zero		1


	//   ....[97]....
        /*1b78*/ 	.word	0x00033240
        /*1b7c*/ 	.word	0x00000000
        /*1b80*/ 	.word	0x00033420
        /*1b84*/ 	.short	0x010a
        /*1b86*/ 	.byte	0x3f
	.zero		1


	//   ....[98]....
        /*1b88*/ 	.word	0x000333e0
        /*1b8c*/ 	.word	0x00000006
        /*1b90*/ 	.word	0x00000000
        /*1b94*/ 	.short	0x010a
        /*1b96*/ 	.byte	0x3f
	.zero		1


	//   ....[99]....
        /*1b98*/ 	.word	0x00033430
        /*1b9c*/ 	.word	0x00000007
        /*1ba0*/ 	.word	0x00000000
        /*1ba4*/ 	.short	0x010a
        /*1ba6*/ 	.byte	0x3f
	.zero		1


	//   ....[100]....
        /*1ba8*/ 	.word	0x00033480
        /*1bac*/ 	.word	0x00000004
        /*1bb0*/ 	.word	0x00033460
        /*1bb4*/ 	.short	0x010a
        /*1bb6*/ 	.byte	0x3f
	.zero		1


	//   ....[101]....
        /*1bb8*/ 	.word	0x000334d0
        /*1bbc*/ 	.word	0x00000003
        /*1bc0*/ 	.word	0x00033460
        /*1bc4*/ 	.short	0x010a
        /*1bc6*/ 	.byte	0x3f
	.zero		1


	//   ....[102]....
        /*1bc8*/ 	.word	0x00033520
        /*1bcc*/ 	.word	0x00000004
        /*1bd0*/ 	.word	0x00033480
        /*1bd4*/ 	.short	0x010a
        /*1bd6*/ 	.byte	0x3f
	.zero		1


	//----- nvinfo : EIATTR_NUM_MBARRIERS
	.align		4
.L_665:
        /*1bd8*/ 	.byte	0x03, 0x38
        /*1bda*/ 	.short	0x0016


	//----- nvinfo : EIATTR_EXIT_INSTR_OFFSETS
	.align		4
        /*1bdc*/ 	.byte	0x04, 0x1c
        /*1bde*/ 	.short	(.L_667 - .L_666)


	//   ....[0]....
.L_666:
        /*1be0*/ 	.word	0x0002dc20


	//----- nvinfo : EIATTR_MAX_THREADS
	.align		4
.L_667:
        /*1be4*/ 	.byte	0x04, 0x05
        /*1be6*/ 	.short	(.L_669 - .L_668)
.L_668:
        /*1be8*/ 	.word	0x00000180
        /*1bec*/ 	.word	0x00000001
        /*1bf0*/ 	.word	0x00000001


	//----- nvinfo : EIATTR_CRS_STACK_SIZE
	.align		4
.L_669:
        /*1bf4*/ 	.byte	0x04, 0x1e
        /*1bf6*/ 	.short	(.L_671 - .L_670)
.L_670:
        /*1bf8*/ 	.word	0x00000000


	//----- nvinfo : EIATTR_CBANK_PARAM_SIZE
	.align		4
.L_671:
        /*1bfc*/ 	.byte	0x03, 0x19
        /*1bfe*/ 	.short	0x0af0


	//----- nvinfo : EIATTR_PARAM_CBANK
	.align		4
        /*1c00*/ 	.byte	0x04, 0x0a
        /*1c02*/ 	.short	(.L_673 - .L_672)
	.align		4
.L_672:
        /*1c04*/ 	.word	index@(.nv.constant0._ZN7cutlass13device_kernelIN5flash11enable_sm90INS1_16FlashAttnFwdSm90INS1_25CollectiveMainloopFwdSm90ILi2EN4cute5tupleIJNS5_1CILi1EEES8_S8_EEENS6_IJNS7_ILi128EEENS7_ILi160EEENS7_ILi192EEEEEELi192ENS_12float_e4m3_tEfNS_4arch4Sm90ELb0ELb0ELb0ELb1ELb0ELb1ELb0ELb1ELb1ELb1ELb1ELb0EEENS1_21CollectiveEpilogueFwdINS6_IJSA_SC_SB_EEES9_NS_10bfloat16_tESG_Li256ELb1ELb1ELb1ELb1EEENS1_36VarlenDynamicPersistentTileSchedulerILi128ELi160ELi256ELi128ELb1ELb1ELb1ELb0ELb1ELb1EEEEEEEEEvNT_6ParamsE)
        /*1c08*/ 	.short	0x0210
        /*1c0a*/ 	.short	0x0af0


	//----- nvinfo : EIATTR_SW_WAR
	.align		4
.L_673:
        /*1c0c*/ 	.byte	0x04, 0x36
        /*1c0e*/ 	.short	(.L_675 - .L_674)
.L_674:
        /*1c10*/ 	.word	0x00000008
.L_675:


//--------------------- .nv.info._ZN7cutlass13device_kernelIN5flash11enable_sm90INS1_16FlashAttnFwdSm90INS1_25CollectiveMainloopFwdSm90ILi2EN4cute5tupleIJNS5_1CILi1EEES8_S8_EEENS6_IJNS7_ILi128EEENS7_ILi160EEENS7_ILi192EEEEEELi192ENS_12float_e4m3_tEfNS_4arch4Sm90ELb0ELb1ELb0ELb0ELb0ELb0ELb0ELb1ELb1ELb1ELb1ELb0EEENS1_21CollectiveEpilogueFwdINS6_IJSA_SC_SB_EEES9_NS_10bfloat16_tESG_Li256ELb0ELb1ELb1ELb1EEENS1_19SingleTileSchedulerILb0ELb1ELb1ELi128EEEEEEEEEvNT_6ParamsE --------------------------
	.section	.nv.info._ZN7cutlass13device_kernelIN5flash11enable_sm90INS1_16FlashAttnFwdSm90INS1_25CollectiveMainloopFwdSm90ILi2EN4cute5tupleIJNS5_1CILi1EEES8_S8_EEENS6_IJNS7_ILi128EEENS7_ILi160EEENS7_ILi192EEEEEELi192ENS_12float_e4m3_tEfNS_4arch4Sm90ELb0ELb1ELb0ELb0ELb0ELb0ELb0ELb1ELb1ELb1ELb1ELb0EEENS1_21CollectiveEpilogueFwdINS6_IJSA_SC_SB_EEES9_NS_10bfloat16_tESG_Li256ELb0ELb1ELb1ELb1EEENS1_19SingleTileSchedulerILb0ELb1ELb1ELi128EEEEEEEEEvNT_6ParamsE,"",@"SHT_CUDA_INFO"
	.sectionflags	@""
	.align	4


	//----- nvinfo : EIATTR_CUDA_API_VERSION
	.align		4
        /*0000*/ 	.byte	0x04, 0x37
        /*0002*/ 	.short	(.L_677 - .L_676)
.L_676:
        /*0004*/ 	.word	0x00000082


	//----- nvinfo : EIATTR_KPARAM_INFO
	.align		4
.L_677:
        /*0008*/ 	.byte	0x04, 0x17
        /*000a*/ 	.short	(.L_679 - .L_678)
.L_678:
        /*000c*/ 	.word	0x00000000
        /*0010*/ 	.short	0x0000
        /*0012*/ 	.short	0x0070
        /*0014*/ 	.byte	0x00, 0xf0, 0x01, 0x28


	//----- nvinfo : EIATTR_SPARSE_MMA_MASK
	.align		4
.L_679:
        /*0018*/ 	.byte	0x03, 0x50
        /*001a*/ 	.short	0x0000


	//----- nvinfo : EIATTR_MAXREG_COUNT
	.align		4
        /*001c*/ 	.byte	0x03, 0x1b
        /*001e*/ 	.short	0x00a8


	//----- nvinfo : EIATTR_NUM_BARRIERS
	.align		4
        /*0020*/ 	.byte	0x02, 0x4c
        /*0022*/ 	.byte	0x10
	.zero		1


	//----- nvinfo : EIATTR_EXTERNS
	.align		4
        /*0024*/ 	.byte	0x04, 0x0f
        /*0026*/ 	.short	(.L_681 - .L_680)


	//   ....[0]....
	.align		4
.L_680:
        /*0028*/ 	.word	index@(__assertfail)


	//----- nvinfo : EIATTR_ANNOTATIONS
	.align		4
.L_681:
        /*002c*/ 	.byte	0x04, 0x55
        /*002e*/ 	.short	(.L_683 - .L_682)


	//   ....[0]....
.L_682:
        /* <DEDUP_REMOVED lines=13> */


	//----- nvinfo : EIATTR_MERCURY_ISA_VERSION
	.align		4
.L_683:
        /*00e8*/ 	.byte	0x03, 0x5f
        /*00ea*/ 	.short	0x0101


	//----- nvinfo : EIATTR_INT_WARP_WIDE_INSTR_OFFSETS
	.align		4
        /*00ec*/ 	.byte	0x04, 0x31
        /*00ee*/ 	.short	(.L_685 - .L_684)


	//   ....[0]....
.L_684:
        /*00f0*/ 	.word	0x00000130


	//   ....[1]....
        /*00f4*/ 	.word	0x00000170


	//   ....[2]....
        /*00f8*/ 	.word	0x000001e0


	//----- nvinfo : EIATTR_COOP_GROUP_MASK_REGIDS
	.align		4
.L_685:
        /*00fc*/ 	.byte	0x04, 0x29
        /*00fe*/ 	.short	(.L_687 - .L_686)


	//   ....[0]....
.L_686:
        /*0100*/ 	.word	0xffffffff


	//   ....[1]....
        /*0104*/ 	.word	0xffffffff


	//   ....[2]....
        /*0108*/ 	.word	0xffffffff


	//   ....[3]....
        /*010c*/ 	.word	0xffffffff


	//   ....[4]....
        /*0110*/ 	.word	0xffffffff


	//   ....[5]....
        /*0114*/ 	.word	0xffffffff


	//   ....[6]....
        /*0118*/ 	.word	0xffffffff


	//   ....[7]....
        /*011c*/ 	.word	0xffffffff


	//   ....[8]....
        /*0120*/ 	.word	0xffffffff


	//   ....[9]....
        /*0124*/ 	.word	0xffffffff


	//   ....[10]....
        /*0128*/ 	.word	0xffffffff


	//   ....[11]....
        /*012c*/ 	.word	0xffffffff


	//   ....[12]....
        /*0130*/ 	.word	0xffffffff


	//   ....[13]....
        /*0134*/ 	.word	0xffffffff


	//   ....[14]....
        /*0138*/ 	.word	0xffffffff


	//   ....[15]....
        /*013c*/ 	.word	0xffffffff


	//   ....[16]....
        /*0140*/ 	.word	0xffffffff


	//   ....[17]....
        /*0144*/ 	.word	0xffffffff


	//   ....[18]....
        /*0148*/ 	.word	0xffffffff


	//   ....[19]....
        /*014c*/ 	.word	0xffffffff


	//   ....[20]....
        /*0150*/ 	.word	0xffffffff


	//   ....[21]....
        /*0154*/ 	.word	0xffffffff


	//   ....[22]....
        /*0158*/ 	.word	0xffffffff


	//   ....[23]....
        /*015c*/ 	.word	0xffffffff


	//   ....[24]....
        /*0160*/ 	.word	0xffffffff


	//   ....[25]....
        /*0164*/ 	.word	0xffffffff


	//   ....[26]....
        /*0168*/ 	.word	0xffffffff


	//   ....[27]....
        /*016c*/ 	.word	0xffffffff


	//   ....[28]....
        /*0170*/ 	.word	0xffffffff


	//   ....[29]....
        /*0174*/ 	.word	0xffffffff


	//   ....[30]....
        /*0178*/ 	.word	0xffffffff


	//   ....[31]....
        /*017c*/ 	.word	0xffffffff


	//   ....[32]....
        /*0180*/ 	.word	0xffffffff


	//   ....[33]....
        /*0184*/ 	.word	0xffffffff


	//   ....[34]....
        /*0188*/ 	.word	0xffffffff


	//   ....[35]....
        /*018c*/ 	.word	0xffffffff


	//   ....[36]....
        /*0190*/ 	.word	0xffffffff


	//   ....[37]....
        /*0194*/ 	.word	0xffffffff


	//   ....[38]....
        /*0198*/ 	.word	0xffffffff


	//   ....[39]....
        /*019c*/ 	.word	0xffffffff


	//   ....[40]....
        /*01a0*/ 	.word	0xffffffff


	//   ....[41]....
        /*01a4*/ 	.word	0xffffffff


	//   ....[42]....
        /*01a8*/ 	.word	0xffffffff


	//   ....[43]....
        /*01ac*/ 	.word	0xffffffff


	//   ....[44]....
        /*01b0*/ 	.word	0xffffffff


	//   ....[45]....
        /*01b4*/ 	.word	0xffffffff


	//   ....[46]....
        /*01b8*/ 	.word	0xffffffff


	//   ....[47]....
        /*01bc*/ 	.word	0xffffffff


	//   ....[48]....
        /*01c0*/ 	.word	0xffffffff


	//   ....[49]....
        /*01c4*/ 	.word	0xffffffff


	//   ....[50]....
        /*01c8*/ 	.word	0xffffffff


	//   ....[51]....
        /*01cc*/ 	.word	0xffffffff


	//   ....[52]....
        /*01d0*/ 	.word	0xffffffff


	//   ....[53]....
        /*01d4*/ 	.word	0xffffffff


	//   ....[54]....
        /*01d8*/ 	.word	0xffffffff


	//   ....[55]....
        /*01dc*/ 	.word	0xffffffff


	//   ....[56]....
        /*01e0*/ 	.word	0xffffffff


	//   ....[57]....
        /*01e4*/ 	.word	0xffffffff


	//   ....[58]....
        /*01e8*/ 	.word	0xffffffff


	//   ....[59]....
        /*01ec*/ 	.word	0xffffffff


	//   ....[60]....
        /*01f0*/ 	.word	0xffffffff


	//   ....[61]....
        /*01f4*/ 	.word	0xffffffff


	//   ....[62]....
        /*01f8*/ 	.word	0xffffffff


	//   ....[63]....
        /*01fc*/ 	.word	0xffffffff


	//   ....[64]....
        /*0200*/ 	.word	0xffffffff


	//   ....[65]....
        /*0204*/ 	.word	0xffffffff


	//   ....[66]....
        /*0208*/ 	.word	0xffffffff


	//   ....[67]....
        /*020c*/ 	.word	0xffffffff


	//   ....[68]....
        /*0210*/ 	.word	0xffffffff


	//   ....[69]....
        /*0214*/ 	.word	0xffffffff


	//   ....[70]....
        /*0218*/ 	.word	0xffffffff


	//   ....[71]....
        /*021c*/ 	.word	0xffffffff


	//   ....[72]....
        /*0220*/ 	.word	0xffffffff


	//   ....[73]....
        /*0224*/ 	.word	0xffffffff


	//   ....[74]....
        /*0228*/ 	.word	0xffffffff


	//   ....[75]....
        /*022c*/ 	.word	0xffffffff


	//   ....[76]....
        /*0230*/ 	.word	0xffffffff


	//   ....[77]....
        /*0234*/ 	.word	0xffffffff


	//   ....[78]....
        /*0238*/ 	.word	0xffffffff


	//   ....[79]....
        /*023c*/ 	.word	0xffffffff


	//   ....[80]....
        /*0240*/ 	.word	0xffffffff


	//   ....[81]....
        /*0244*/ 	.word	0xffffffff


	//   ....[82]....
        /*0248*/ 	.word	0xffffffff


	//   ....[83]....
        /*024c*/ 	.word	0xffffffff


	//   ....[84]....
        /*0250*/ 	.word	0xffffffff


	//   ....[85]....
        /*0254*/ 	.word	0xffffffff


	//   ....[86]....
        /*0258*/ 	.word	0xffffffff


	//   ....[87]....
        /*025c*/ 	.word	0xffffffff


	//   ....[88]....
        /*0260*/ 	.word	0xffffffff


	//   ....[89]....
        /*0264*/ 	.word	0xffffffff


	//   ....[90]....
        /*0268*/ 	.word	0xffffffff


	//   ....[91]....
        /*026c*/ 	.word	0xffffffff


	//   ....[92]....
        /*0270*/ 	.word	0xffffffff


	//   ....[93]....
        /*0274*/ 	.word	0xffffffff


	//   ....[94]....
        /*0278*/ 	.word	0xffffffff


	//   ....[95]....
        /*027c*/ 	.word	0xffffffff


	//   ....[96]....
        /*0280*/ 	.word	0xffffffff


	//   ....[97]....
        /*0284*/ 	.word	0xffffffff


	//   ....[98]....
        /*0288*/ 	.word	0xffffffff


	//   ....[99]....
        /*028c*/ 	.word	0xffffffff


	//   ....[100]....
        /*0290*/ 	.word	0xffffffff


	//   ....[101]....
        /*0294*/ 	.word	0xffffffff


	//   ....[102]....
        /*0298*/ 	.word	0xffffffff


	//   ....[103]....
        /*029c*/ 	.word	0xffffffff


	//   ....[104]....
        /*02a0*/ 	.word	0xffffffff


	//   ....[105]....
        /*02a4*/ 	.word	0xffffffff


	//   ....[106]....
        /*02a8*/ 	.word	0xffffffff


	//   ....[107]....
        /*02ac*/ 	.word	0xffffffff


	//   ....[108]....
        /*02b0*/ 	.word	0xffffffff


	//   ....[109]....
        /*02b4*/ 	.word	0xffffffff


	//   ....[110]....
        /*02b8*/ 	.word	0xffffffff


	//   ....[111]....
        /*02bc*/ 	.word	0xffffffff


	//   ....[112]....
        /*02c0*/ 	.word	0xffffffff


	//   ....[113]....
        /*02c4*/ 	.word	0xffffffff


	//   ....[114]....
        /*02c8*/ 	.word	0xffffffff


	//   ....[115]....
        /*02cc*/ 	.word	0xffffffff


	//   ....[116]....
        /*02d0*/ 	.word	0xffffffff


	//   ....[117]....
        /*02d4*/ 	.word	0xffffffff


	//   ....[118]....
        /*02d8*/ 	.word	0xffffffff


	//   ....[119]....
        /*02dc*/ 	.word	0xffffffff


	//   ....[120]....
        /*02e0*/ 	.word	0xffffffff


	//   ....[121]....
        /*02e4*/ 	.word	0xffffffff


	//   ....[122]....
        /*02e8*/ 	.word	0xffffffff


	//   ....[123]....
        /*02ec*/ 	.word	0xffffffff


	//   ....[124]....
        /*02f0*/ 	.word	0xffffffff


	//   ....[125]....
        /*02f4*/ 	.word	0xffffffff


	//   ....[126]....
        /*02f8*/ 	.word	0xffffffff


	//   ....[127]....
        /*02fc*/ 	.word	0xffffffff


	//   ....[128]....
        /*0300*/ 	.word	0xffffffff


	//   ....[129]....
        /*0304*/ 	.word	0xffffffff


	//   ....[130]....
        /*0308*/ 	.word	0xffffffff


	//   ....[131]....
        /*030c*/ 	.word	0xffffffff


	//   ....[132]....
        /*0310*/ 	.word	0xffffffff


	//   ....[133]....
        /*0314*/ 	.word	0xffffffff


	//   ....[134]....
        /*0318*/ 	.word	0xffffffff


	//   ....[135]....
        /*031c*/ 	.word	0xffffffff


	//   ....[136]....
        /*0320*/ 	.word	0xffffffff


	//   ....[137]....
        /*0324*/ 	.word	0xffffffff


	//   ....[138]....
        /*0328*/ 	.word	0xffffffff


	//   ....[139]....
        /*032c*/ 	.word	0xffffffff


	//   ....[140]....
        /*0330*/ 	.word	0xffffffff


	//   ....[141]....
        /*0334*/ 	.word	0xffffffff


	//   ....[142]....
        /*0338*/ 	.word	0xffffffff


	//   ....[143]....
        /*033c*/ 	.word	0xffffffff


	//   ....[144]....
        /*0340*/ 	.word	0xffffffff


	//   ....[145]....
        /*0344*/ 	.word	0xffffffff


	//   ....[146]....
        /*0348*/ 	.word	0xffffffff


	//   ....[147]....
        /*034c*/ 	.word	0xffffffff


	//   ....[148]....
        /*0350*/ 	.word	0xffffffff


	//   ....[149]....
        /*0354*/ 	.word	0x0500000f


	//   ....[150]....
        /*0358*/ 	.word	0x0500000f


	//   ....[151]....
        /*035c*/ 	.word	0x0500000f


	//   ....[152]....
        /*0360*/ 	.word	0x0500000f


	//   ....[153]....
        /*0364*/ 	.word	0x0500000f


	//   ....[154]....
        /*0368*/ 	.word	0x0500000f


	//   ....[155]....
        /*036c*/ 	.word	0x0500000f


	//   ....[156]....
        /*0370*/ 	.word	0x0500000f


	//   ....[157]....
        /*0374*/ 	.word	0x0500000f


	//----- nvinfo : EIATTR_COOP_GROUP_INSTR_OFFSETS
	.align		4
.L_687:
        /*0378*/ 	.byte	0x04, 0x28
        /*037a*/ 	.short	(.L_689 - .L_688)


	//   ....[0]....
.L_688:
        /*037c*/ 	.word	0x00000070


	//   ....[1]....
        /*0380*/ 	.word	0x00000140


	//   ....[2]....
        /*0384*/ 	.word	0x00000190


	//   ....[3]....
        /*0388*/ 	.word	0x000003c0


	//   ....[4]....
        /*038c*/ 	.word	0x00000520


	//   ....[5]....
        /*0390*/ 	.word	0x00000640


	//   ....[6]....
        /*0394*/ 	.word	0x000007a0


	//   ....[7]....
        /*0398*/ 	.word	0x00001a20


	//   ....[8]....
        /*039c*/ 	.word	0x00002d90


	//   ....[9]....
        /*03a0*/ 	.word	0x000030c0


	//   ....[10]....
        /*03a4*/ 	.word	0x00004510


	//   ....[11]....
        /*03a8*/ 	.word	0x00004620


	//   ....[12]....
        /*03ac*/ 	.word	0x000051f0


	//   ....[13]....
        /*03b0*/ 	.word	0x00005250


	//   ....[14]....
        /*03b4*/ 	.word	0x000078e0


	//   ....[15]....
        /*03b8*/ 	.word	0x00008950


	//   ....[16]....
        /*03bc*/ 	.word	0x000091a0


	//   ....[17]....
        /*03c0*/ 	.word	0x000092b0


	//   ....[18]....
        /*03c4*/ 	.word	0x00009dd0


	//   ....[19]....
        /*03c8*/ 	.word	0x00009e40


	//   ....[20]....
        /*03cc*/ 	.word	0x0000cab0


	//   ....[21]....
        /*03d0*/ 	.word	0x0000cac0


	//   ....[22]....
        /*03d4*/ 	.word	0x0000cb00


	//   ....[23]....
        /*03d8*/ 	.word	0x0000cb10


	//   ....[24]....
        /*03dc*/ 	.word	0x0000f790


	//   ....[25]....
        /*03e0*/ 	.word	0x000107b0


	//   ....[26]....
        /*03e4*/ 	.word	0x00011000


	//   ....[27]....
        /*03e8*/ 	.word	0x00011110


	//   ....[28]....
        /*03ec*/ 	.word	0x00011c30


	//   ....[29]....
        /*03f0*/ 	.word	0x00011cb0


	//   ....[30]....
        /*03f4*/ 	.word	0x00013630


	//   ....[31]....
        /*03f8*/ 	.word	0x00013640


	//   ....[32]....
        /*03fc*/ 	.word	0x00013670


	//   ....[33]....
        /*0400*/ 	.word	0x00013680


	//   ....[34]....
        /*0404*/ 	.word	0x00014930


	//   ....[35]....
        /*0408*/ 	.word	0x00014940


	//   ....[36]....
        /*040c*/ 	.word	0x00014950


	//   ....[37]....
        /*0410*/ 	.word	0x00014970


	//   ....[38]....
        /*0414*/ 	.word	0x00014980


	//   ....[39]....
        /*0418*/ 	.word	0x00014990


	//   ....[40]....
        /*041c*/ 	.word	0x000149a0


	//   ....[41]....
        /*0420*/ 	.word	0x000149b0


	//   ....[42]....
        /*0424*/ 	.word	0x000149c0


	//   ....[43]....
        /*0428*/ 	.word	0x000149d0


	//   ....[44]....
        /*042c*/ 	.word	0x000149e0


	//   ....[45]....
        /*0430*/ 	.word	0x000149f0


	//   ....[46]....
        /*0434*/ 	.word	0x00014a10


	//   ....[47]....
        /*0438*/ 	.word	0x00014a20


	//   ....[48]....
        /*043c*/ 	.word	0x00014a30


	//   ....[49]....
        /*0440*/ 	.word	0x00014a40


	//   ....[50]....
        /*0444*/ 	.word	0x00014a50


	//   ....[51]....
        /*0448*/ 	.word	0x00014a70


	//   ....[52]....
        /*044c*/ 	.word	0x00014a80


	//   ....[53]....
        /*0450*/ 	.word	0x00014a90


	//   ....[54]....
        /*0454*/ 	.word	0x00014aa0


	//   ....[55]....
        /*0458*/ 	.word	0x00014ac0


	//   ....[56]....
        /*045c*/ 	.word	0x00014ad0


	//   ....[57]....
        /*0460*/ 	.word	0x00014ae0


	//   ....[58]....
        /*0464*/ 	.word	0x00014af0


	//   ....[59]....
        /*0468*/ 	.word	0x00014b00


	//   ....[60]....
        /*046c*/ 	.word	0x00014b10


	//   ....[61]....
        /*0470*/ 	.word	0x00014b20


	//   ....[62]....
        /*0474*/ 	.word	0x00014b30


	//   ....[63]....
        /*0478*/ 	.word	0x00014b40


	//   ....[64]....
        /*047c*/ 	.word	0x00014b50


	//   ....[65]....
        /*0480*/ 	.word	0x00014b60


	//   ....[66]....
        /*0484*/ 	.word	0x00014b70


	//   ....[67]....
        /*0488*/ 	.word	0x00014b80


	//   ....[68]....
        /*048c*/ 	.word	0x00014b90


	//   ....[69]....
        /*0490*/ 	.word	0x00014ba0


	//   ....[70]....
        /*0494*/ 	.word	0x00014bb0


	//   ....[71]....
        /*0498*/ 	.word	0x00014bc0


	//   ....[72]....
        /*049c*/ 	.word	0x00014bd0


	//   ....[73]....
        /*04a0*/ 	.word	0x00014be0


	//   ....[74]....
        /*04a4*/ 	.word	0x00014bf0


	//   ....[75]....
        /*04a8*/ 	.word	0x00014c20


	//   ....[76]....
        /*04ac*/ 	.word	0x00014c50


	//   ....[77]....
        /*04b0*/ 	.word	0x00014c80


	//   ....[78]....
        /*04b4*/ 	.word	0x00014cb0


	//   ....[79]....
        /*04b8*/ 	.word	0x00014ce0


	//   ....[80]....
        /*04bc*/ 	.word	0x00014d10


	//   ....[81]....
        /*04c0*/ 	.word	0x00014d40


	//   ....[82]....
        /*04c4*/ 	.word	0x00014d70


	//   ....[83]....
        /*04c8*/ 	.word	0x00014da0


	//   ....[84]....
        /*04cc*/ 	.word	0x00014db0


	//   ....[85]....
        /*04d0*/ 	.word	0x00014dc0


	//   ....[86]....
        /*04d4*/ 	.word	0x00014dd0


	//   ....[87]....
        /*04d8*/ 	.word	0x00014de0


	//   ....[88]....
        /*04dc*/ 	.word	0x00014df0


	//   ....[89]....
        /*04e0*/ 	.word	0x00014e10


	//   ....[90]....
        /*04e4*/ 	.word	0x00014e20


	//   ....[91]....
        /*04e8*/ 	.word	0x00014e40


	//   ....[92]....
        /*04ec*/ 	.word	0x00014e60


	//   ....[93]....
        /*04f0*/ 	.word	0x00014e80


	//   ....[94]....
        /*04f4*/ 	.word	0x00014e90


	//   ....[95]....
        /*04f8*/ 	.word	0x00014eb0


	//   ....[96]....
        /*04fc*/ 	.word	0x00014ed0


	//   ....[97]....
        /*0500*/ 	.word	0x00014ef0


	//   ....[98]....
        /*0504*/ 	.word	0x00014f10


	//   ....[99]....
        /*0508*/ 	.word	0x00014f30


	//   ....[100]....
        /*050c*/ 	.word	0x00014f60


	//   ....[101]....
        /*0510*/ 	.word	0x00014f70


	//   ....[102]....
        /*0514*/ 	.word	0x00014fa0


	//   ....[103]....
        /*0518*/ 	.word	0x00014fb0


	//   ....[104]....
        /*051c*/ 	.word	0x00014fc0


	//   ....[105]....
        /*0520*/ 	.word	0x00014fd0


	//   ....[106]....
        /*0524*/ 	.word	0x00014fe0


	//   ....[107]....
        /*0528*/ 	.word	0x00014ff0


	//   ....[108]....
        /*052c*/ 	.word	0x00015010


	//   ....[109]....
        /*0530*/ 	.word	0x00015020


	//   ....[110]....
        /*0534*/ 	.word	0x00015030


	//   ....[111]....
        /*0538*/ 	.word	0x00015040


	//   ....[112]....
        /*053c*/ 	.word	0x00015050


	//   ....[113]....
        /*0540*/ 	.word	0x00015090


	//   ....[114]....
        /*0544*/ 	.word	0x000150a0


	//   ....[115]....
        /*0548*/ 	.word	0x000150b0


	//   ....[116]....
        /*054c*/ 	.word	0x000150c0


	//   ....[117]....
        /*0550*/ 	.word	0x000150e0


	//   ....[118]....
        /*0554*/ 	.word	0x00015100


	//   ....[119]....
        /*0558*/ 	.word	0x00015130


	//   ....[120]....
        /*055c*/ 	.word	0x00015160


	//   ....[121]....
        /*0560*/ 	.word	0x00015190


	//   ....[122]....
        /*0564*/ 	.word	0x000151d0


	//   ....[123]....
        /*0568*/ 	.word	0x00015210


	//   ....[124]....
        /*056c*/ 	.word	0x00015240


	//   ....[125]....
        /*0570*/ 	.word	0x00015270


	//   ....[126]....
        /*0574*/ 	.word	0x00015290


	//   ....[127]....
        /*0578*/ 	.word	0x000152c0


	//   ....[128]....
        /*057c*/ 	.word	0x000152f0


	//   ....[129]....
        /*0580*/ 	.word	0x00015310


	//   ....[130]....
        /*0584*/ 	.word	0x00015780


	//   ....[131]....
        /*0588*/ 	.word	0x000157c0


	//   ....[132]....
        /*058c*/ 	.word	0x00015800


	//   ....[133]....
        /*0590*/ 	.word	0x00015830


	//   ....[134]....
        /*0594*/ 	.word	0x00015880


	//   ....[135]....
        /*0598*/ 	.word	0x000158c0


	//   ....[136]....
        /*059c*/ 	.word	0x00016230


	//   ....[137]....
        /*05a0*/ 	.word	0x00016260


	//   ....[138]....
        /*05a4*/ 	.word	0x000170e0


	//   ....[139]....
        /*05a8*/ 	.word	0x00018260


	//   ....[140]....
        /*05ac*/ 	.word	0x00018ec0


	//   ....[141]....
        /*05b0*/ 	.word	0x00018ed0


	//   ....[142]....
        /*05b4*/ 	.word	0x00018ef0


	//   ....[143]....
        /*05b8*/ 	.word	0x00018fe0


	//   ....[144]....
        /*05bc*/ 	.word	0x00019010


	//   ....[145]....
        /*05c0*/ 	.word	0x000190a0


	//   ....[146]....
        /*05c4*/ 	.word	0x000190d0


	//   ....[147]....
        /*05c8*/ 	.word	0x000190e0


	//   ....[148]....
        /*05cc*/ 	.word	0x0001b910


	//   ....[149]....
        /*05d0*/ 	.word	0x0001bfa0


	//   ....[150]....
        /*05d4*/ 	.word	0x0001c180


	//   ....[151]....
        /*05d8*/ 	.word	0x0001c1d0


	//   ....[152]....
        /*05dc*/ 	.word	0x0001c270


	//   ....[153]....
        /*05e0*/ 	.word	0x0001c390


	//   ....[154]....
        /*05e4*/ 	.word	0x0001c400


	//   ....[155]....
        /*05e8*/ 	.word	0x0001c500


	//   ....[156]....
        /*05ec*/ 	.word	0x0001c570


	//   ....[157]....
        /*05f0*/ 	.word	0x0001c660


	//----- nvinfo : EIATTR_REG_RECONFIG
	.align		4
.L_689:
        /*05f4*/ 	.byte	0x01, 0x54
	.zero		2


	//----- nvinfo : EIATTR_SYSCALL_OFFSETS
	.align		4
        /*05f8*/ 	.byte	0x04, 0x46
        /*05fa*/ 	.short	(.L_691 - .L_690)


	//   ....[0]....
.L_690:
        /*05fc*/ 	.word	0x00001be0


	//   ....[1]....
        /*0600*/ 	.word	0x00017c40


	//   ....[2]....
        /*0604*/ 	.word	0x00017d80


	//   ....[3]....
        /*0608*/ 	.word	0x00017ec0


	//   ....[4]....
        /*060c*/ 	.word	0x00017fe0


	//   ....[5]....
        /*0610*/ 	.word	0x00018a80


	//----- nvinfo : EIATTR_MBARRIER_INSTR_OFFSETS
	.align		4
.L_691:
        /*0614*/ 	.byte	0x04, 0x39
        /*0616*/ 	.short	(.L_693 - .L_692)


	//   ....[0]....
.L_692:
        /*0618*/ 	.word	0x00000270
        /*061c*/ 	.word	0x000000ff
        /*0620*/ 	.word	0x00033400
        /*0624*/ 	.short	0x0100
        /*0626*/ 	.byte	0x08
	.zero		1


	//   ....[1]....
        /*0628*/ 	.word	0x00000280
        /*062c*/ 	.word	0x000000ff
        /*0630*/ 	.word	0x00033420
        /*0634*/ 	.short	0x0100
        /*0636*/ 	.byte	0x08
	.zero		1


	//   ....[2]....
        /*0638*/ 	.word	0x00000370
        /*063c*/ 	.word	0x000000ff
        /*0640*/ 	.word	0x00033430
        /*0644*/ 	.short	0x0100
        /*0646*/ 	.byte	0x08
	.zero		1


	//   ....[3]....
        /*0648*/ 	.word	0x00000380
        /*064c*/ 	.word	0x000000ff
        /*0650*/ 	.word	0x00033440
        /*0654*/ 	.short	0x0100
        /*0656*/ 	.byte	0x08
	.zero		1


	//   ....[4]....
        /*0658*/ 	.word	0x00000390
        /*065c*/ 	.word	0x000000ff
        /*0660*/ 	.word	0x00033438
        /*0664*/ 	.short	0x0100
        /*0666*/ 	.byte	0x08
	.zero		1


	//   ....[5]....
        /*0668*/ 	.word	0x000003a0
        /*066c*/ 	.word	0x000000ff
        /*0670*/ 	.word	0x00033448
        /*0674*/ 	.short	0x0100
        /*0676*/ 	.byte	0x08
	.zero		1


	//   ....[6]....
        /*0678*/ 	.word	0x000004d0
        /*067c*/ 	.word	0x000000ff
        /*0680*/ 	.word	0x00033450
        /*0684*/ 	.short	0x0100
        /*0686*/ 	.byte	0x08
	.zero		1


	//   ....[7]....
        /*0688*/ 	.word	0x000004e0
        /*068c*/ 	.word	0x000000ff
        /*0690*/ 	.word	0x00033460
        /*0694*/ 	.short	0x0100
        /*0696*/ 	.byte	0x08
	.zero		1


	//   ....[8]....
        /*0698*/ 	.word	0x000004f0
        /*069c*/ 	.word	0x000000ff
        /*06a0*/ 	.word	0x00033458
        /*06a4*/ 	.short	0x0100
        /*06a6*/ 	.byte	0x08
	.zero		1


	//   ....[9]....
        /*06a8*/ 	.word	0x00000500
        /*06ac*/ 	.word	0x000000ff
        /*06b0*/ 	.word	0x00033468
        /*06b4*/ 	.short	0x0100
        /*06b6*/ 	.byte	0x08
	.zero		1


	//   ....[10]....
        /*06b8*/ 	.word	0x000005f0
        /*06bc*/ 	.word	0x000000ff
        /*06c0*/ 	.word	0x00033470
        /*06c4*/ 	.short	0x0100
        /*06c6*/ 	.byte	0x06
	.zero		1


	//   ....[11]....
        /*06c8*/ 	.word	0x00000600
        /*06cc*/ 	.word	0x000000ff
        /*06d0*/ 	.word	0x00033480
        /*06d4*/ 	.short	0x0100
        /*06d6*/ 	.byte	0x06
	.zero		1


	//   ....[12]....
        /*06d8*/ 	.word	0x00000610
        /*06dc*/ 	.word	0x000000ff
        /*06e0*/ 	.word	0x00033478
        /*06e4*/ 	.short	0x0100
        /*06e6*/ 	.byte	0x06
	.zero		1


	//   ....[13]....
        /*06e8*/ 	.word	0x00000620
        /*06ec*/ 	.word	0x000000ff
        /*06f0*/ 	.word	0x00033488
        /*06f4*/ 	.short	0x0100
        /*06f6*/ 	.byte	0x06
	.zero		1


	//   ....[14]....
        /*06f8*/ 	.word	0x00000750
        /*06fc*/ 	.word	0x000000ff
        /*0700*/ 	.word	0x00033490
        /*0704*/ 	.short	0x0100
        /*0706*/ 	.byte	0x08
	.zero		1


	//   ....[15]....
        /*0708*/ 	.word	0x00000760
        /*070c*/ 	.word	0x000000ff
        /*0710*/ 	.word	0x000334a0
        /*0714*/ 	.short	0x0100
        /*0716*/ 	.byte	0x08
	.zero		1


	//   ....[16]....
        /*0718*/ 	.word	0x00000770
        /*071c*/ 	.word	0x000000ff
        /*0720*/ 	.word	0x00033498
        /*0724*/ 	.short	0x0100
        /*0726*/ 	.byte	0x08
	.zero		1


	//   ....[17]....
        /*0728*/ 	.word	0x00000780
        /*072c*/ 	.word	0x000000ff
        /*0730*/ 	.word	0x000334a8
        /*0734*/ 	.short	0x0100
        /*0736*/ 	.byte	0x08
	.zero		1


	//   ....[18]....
        /*0738*/ 	.word	0x000008b0
        /*073c*/ 	.word	0x000000ff
        /*0740*/ 	.word	0x000334b0
        /*0744*/ 	.short	0x0100
        /*0746*/ 	.byte	0x08
	.zero		1


	//   ....[19]....
        /*0748*/ 	.word	0x000008c0
        /*074c*/ 	.word	0x000000ff
        /*0750*/ 	.word	0x000334c0
        /*0754*/ 	.short	0x0100
        /*0756*/ 	.byte	0x08
	.zero		1


	//   ....[20]....
        /*0758*/ 	.word	0x000008d0
        /*075c*/ 	.word	0x000000ff
        /*0760*/ 	.word	0x000334b8
        /*0764*/ 	.short	0x0100
        /*0766*/ 	.byte	0x08
	.zero		1


	//   ....[21]....
        /*0768*/ 	.word	0x000008e0
        /*076c*/ 	.word	0x000000ff
        /*0770*/ 	.word	0x000334c8
        /*0774*/ 	.short	0x0100
        /*0776*/ 	.byte	0x08
	.zero		1


	//   ....[22]....
        /*0778*/ 	.word	0x00001c00
        /*077c*/ 	.word	0x000000ff
        /*0780*/ 	.word	0x00033400
        /*0784*/ 	.short	0x010a
        /*0786*/ 	.byte	0x25
	.zero		1


	//   ....[23]....
        /*0788*/ 	.word	0x00001c90
        /*078c*/ 	.word	0x000000ff
        /*0790*/ 	.word	0x00033430
        /*0794*/ 	.short	0x010a
        /*0796*/ 	.byte	0x25
	.zero		1


	//   ....[24]....
        /*0798*/ 	.word	0x00001d20
        /*079c*/ 	.word	0x000000ff
        /*07a0*/ 	.word	0x00033430
        /*07a4*/ 	.short	0x010a
        /*07a6*/ 	.byte	0x25
	.zero		1


	//   ....[25]....
        /*07a8*/ 	.word	0x00002ec0
        /*07ac*/ 	.word	0x00000000
        /*07b0*/ 	.word	0x00000000
        /*07b4*/ 	.short	0x0101
        /*07b6*/ 	.byte	0x3f
	.zero		1


	//   ....[26]....
        /*07b8*/ 	.word	0x00006910
        /*07bc*/ 	.word	0x000000ff
        /*07c0*/ 	.word	0x00033430
        /*07c4*/ 	.short	0x010a
        /*07c6*/ 	.byte	0x0a
	.zero		1


	//   ....[27]....
        /*07c8*/ 	.word	0x00006950
        /*07cc*/ 	.word	0x000000ff
        /*07d0*/ 	.word	0x00033430
        /*07d4*/ 	.short	0x010a
        /*07d6*/ 	.byte	0x0a
	.zero		1


	//   ....[28]....
        /*07d8*/ 	.word	0x00007590
        /*07dc*/ 	.word	0x000000ff
        /*07e0*/ 	.word	0x00033450
        /*07e4*/ 	.short	0x010a
        /*07e6*/ 	.byte	0x0a
	.zero		1


	//   ....[29]....
        /*07e8*/ 	.word	0x000075d0
        /*07ec*/ 	.word	0x000000ff
        /*07f0*/ 	.word	0x00033450
        /*07f4*/ 	.short	0x010a
        /*07f6*/ 	.byte	0x0a
	.zero		1


	//   ....[30]....
        /*07f8*/ 	.word	0x00007900
        /*07fc*/ 	.word	0x0000000b
        /*0800*/ 	.word	0x00000000
        /*0804*/ 	.short	0x0101
        /*0806*/ 	.byte	0x3f
	.zero		1


	//   ....[31]....
        /*0808*/ 	.word	0x0000aba0
        /*080c*/ 	.word	0x000000ff
        /*0810*/ 	.word	0x00000000
        /*0814*/ 	.short	0x0101
        /*0816*/ 	.byte	0x06
	.zero		1


	//   ....[32]....
        /*0818*/ 	.word	0x0000b790
        /*081c*/ 	.word	0x000000ff
        /*0820*/ 	.word	0x00033430
        /*0824*/ 	.short	0x010a
        /*0826*/ 	.byte	0x07
	.zero		1


	//   ....[33]....
        /*0828*/ 	.word	0x0000b7d0
        /*082c*/ 	.word	0x000000ff
        /*0830*/ 	.word	0x00033430
        /*0834*/ 	.short	0x010a
        /*0836*/ 	.byte	0x07
	.zero		1


	//   ....[34]....
        /*0838*/ 	.word	0x0000c4a0
        /*083c*/ 	.word	0x000000ff
        /*0840*/ 	.word	0x00033450
        /*0844*/ 	.short	0x010a
        /*0846*/ 	.byte	0x0a
	.zero		1


	//   ....[35]....
        /*0848*/ 	.word	0x0000c4e0
        /*084c*/ 	.word	0x000000ff
        /*0850*/ 	.word	0x00033450
        /*0854*/ 	.short	0x010a
        /*0856*/ 	.byte	0x0a
	.zero		1


	//   ....[36]....
        /*0858*/ 	.word	0x0000dbd0
        /*085c*/ 	.word	0x00000007
        /*0860*/ 	.word	0x00000000
        /*0864*/ 	.short	0x0101
        /*0866*/ 	.byte	0x3f
	.zero		1


	//   ....[37]....
        /*0868*/ 	.word	0x0000ddb0
        /*086c*/ 	.word	0x000000ff
        /*0870*/ 	.word	0x00000000
        /*0874*/ 	.short	0x0101
        /*0876*/ 	.byte	0x05
	.zero		1


	//   ....[38]....
        /*0878*/ 	.word	0x0000e750
        /*087c*/ 	.word	0x000000ff
        /*0880*/ 	.word	0x00033430
        /*0884*/ 	.short	0x010a
        /*0886*/ 	.byte	0x0a
	.zero		1


	//   ....[39]....
        /*0888*/ 	.word	0x0000e790
        /*088c*/ 	.word	0x000000ff
        /*0890*/ 	.word	0x00033430
        /*0894*/ 	.short	0x010a
        /*0896*/ 	.byte	0x0a
	.zero		1


	//   ....[40]....
        /*0898*/ 	.word	0x0000f420
        /*089c*/ 	.word	0x000000ff
        /*08a0*/ 	.word	0x00033450
        /*08a4*/ 	.short	0x010a
        /*08a6*/ 	.byte	0x0a
	.zero		1


	//   ....[41]....
        /*08a8*/ 	.word	0x0000f460
        /*08ac*/ 	.word	0x000000ff
        /*08b0*/ 	.word	0x00033450
        /*08b4*/ 	.short	0x010a
        /*08b6*/ 	.byte	0x0a
	.zero		1


	//   ....[42]....
        /*08b8*/ 	.word	0x0000f7b0
        /*08bc*/ 	.word	0x00000004
        /*08c0*/ 	.word	0x00000000
        /*08c4*/ 	.short	0x0101
        /*08c6*/ 	.byte	0x3f
	.zero		1


	//   ....[43]....
        /*08c8*/ 	.word	0x00012a00
        /*08cc*/ 	.word	0x000000ff
        /*08d0*/ 	.word	0x00000000
        /*08d4*/ 	.short	0x0101
        /*08d6*/ 	.byte	0x06
	.zero		1


	//   ....[44]....
        /*08d8*/ 	.word	0x00013270
        /*08dc*/ 	.word	0x000000ff
        /*08e0*/ 	.word	0x00033450
        /*08e4*/ 	.short	0x010a
        /*08e6*/ 	.byte	0x09
	.zero		1


	//   ....[45]....
        /*08e8*/ 	.word	0x000132b0
        /*08ec*/ 	.word	0x000000ff
        /*08f0*/ 	.word	0x00033450
        /*08f4*/ 	.short	0x010a
        /*08f6*/ 	.byte	0x09
	.zero		1


	//   ....[46]....
        /*08f8*/ 	.word	0x00013960
        /*08fc*/ 	.word	0x000000ff
        /*0900*/ 	.word	0x00000000
        /*0904*/ 	.short	0x0101
        /*0906*/ 	.byte	0x04
	.zero		1


	//   ....[47]....
        /*0908*/ 	.word	0x00015860
        /*090c*/ 	.word	0x000000ff
        /*0910*/ 	.word	0x00000000
        /*0914*/ 	.short	0x0101
        /*0916*/ 	.byte	0x04
	.zero		1


	//   ....[48]....
        /*0918*/ 	.word	0x00018480
        /*091c*/ 	.word	0x000000ff
        /*0920*/ 	.word	0x00033480
        /*0924*/ 	.short	0x010a
        /*0926*/ 	.byte	0x26
	.zero		1


	//   ....[49]....
        /*0928*/ 	.word	0x000186c0
        /*092c*/ 	.word	0x000000ff
        /*0930*/ 	.word	0x00033440
        /*0934*/ 	.short	0x010a
        /*0936*/ 	.byte	0x26
	.zero		1


	//   ....[50]....
        /*0938*/ 	.word	0x00019240
        /*093c*/ 	.word	0x000000ff
        /*0940*/ 	.word	0x00033400
        /*0944*/ 	.short	0x0107
        /*0946*/ 	.byte	0x26
	.zero		1


	//   ....[51]....
        /*0948*/ 	.word	0x000192b0
        /*094c*/ 	.word	0x000000ff
        /*0950*/ 	.word	0x00033400
        /*0954*/ 	.short	0x0101
        /*0956*/ 	.byte	0x26
	.zero		1


	//   ....[52]....
        /*0958*/ 	.word	0x000192c0
        /*095c*/ 	.word	0x000000ff
        /*0960*/ 	.word	0x00033420
        /*0964*/ 	.short	0x010a
        /*0966*/ 	.byte	0x26
	.zero		1


	//   ....[53]....
        /*0968*/ 	.word	0x00019620
        /*096c*/ 	.word	0x00000007
        /*0970*/ 	.word	0x00033480
        /*0974*/ 	.short	0x010a
        /*0976*/ 	.byte	0x3f
	.zero		1


	//   ....[54]....
        /*0978*/ 	.word	0x00019a20
        /*097c*/ 	.word	0x00000007
        /*0980*/ 	.word	0x00033440
        /*0984*/ 	.short	0x010a
        /*0986*/ 	.byte	0x3f
	.zero		1


	//   ....[55]....
        /*0988*/ 	.word	0x00019e60
        /*098c*/ 	.word	0x00000003
        /*0990*/ 	.word	0x00033470
        /*0994*/ 	.short	0x010a
        /*0996*/ 	.byte	0x3f
	.zero		1


	//   ....[56]....
        /*0998*/ 	.word	0x00019ed0
        /*099c*/ 	.word	0x00000003
        /*09a0*/ 	.word	0x00033460
        /*09a4*/ 	.short	0x010a
        /*09a6*/ 	.byte	0x3f
	.zero		1


	//   ....[57]....
        /*09a8*/ 	.word	0x0001aa60
        /*09ac*/ 	.word	0x00000003
        /*09b0*/ 	.word	0x00033450
        /*09b4*/ 	.short	0x0101
        /*09b6*/ 	.byte	0x3f
	.zero		1


	//   ....[58]....
        /*09b8*/ 	.word	0x0001aad0
        /*09bc*/ 	.word	0x00000000
        /*09c0*/ 	.word	0x00000000
        /*09c4*/ 	.short	0x0101
        /*09c6*/ 	.byte	0x3f
	.zero		1


	//   ....[59]....
        /*09c8*/ 	.word	0x0001ac00
        /*09cc*/ 	.word	0x00000000
        /*09d0*/ 	.word	0x00033470
        /*09d4*/ 	.short	0x010a
        /*09d6*/ 	.byte	0x3f
	.zero		1


	//   ....[60]....
        /*09d8*/ 	.word	0x0001acc0
        /*09dc*/ 	.word	0x00000000
        /*09e0*/ 	.word	0x00033460
        /*09e4*/ 	.short	0x010a
        /*09e6*/ 	.byte	0x3f
	.zero		1


	//   ....[61]....
        /*09e8*/ 	.word	0x0001b7a0
        /*09ec*/ 	.word	0x00000000
        /*09f0*/ 	.word	0x00033450
        /*09f4*/ 	.short	0x0101
        /*09f6*/ 	.byte	0x3f
	.zero		1


	//   ....[62]....
        /*09f8*/ 	.word	0x0001b820
        /*09fc*/ 	.word	0x00000002
        /*0a00*/ 	.word	0x00000000
        /*0a04*/ 	.short	0x0101
        /*0a06*/ 	.byte	0x3f
	.zero		1


	//   ....[63]....
        /*0a08*/ 	.word	0x0001b8c0
        /*0a0c*/ 	.word	0x00000006
        /*0a10*/ 	.word	0x00033420
        /*0a14*/ 	.short	0x010a
        /*0a16*/ 	.byte	0x3f
	.zero		1


	//   ....[64]....
        /*0a18*/ 	.word	0x0001ba20
        /*0a1c*/ 	.word	0x00000007
        /*0a20*/ 	.word	0x00000000
        /*0a24*/ 	.short	0x010a
        /*0a26*/ 	.byte	0x3f
	.zero		1


	//   ....[65]....
        /*0a28*/ 	.word	0x0001ba90
        /*0a2c*/ 	.word	0x00000005
        /*0a30*/ 	.word	0x00000000
        /*0a34*/ 	.short	0x010a
        /*0a36*/ 	.byte	0x3f
	.zero		1


	//   ....[66]....
        /*0a38*/ 	.word	0x0001bae0
        /*0a3c*/ 	.word	0x00000005
        /*0a40*/ 	.word	0x00033460
        /*0a44*/ 	.short	0x010a
        /*0a46*/ 	.byte	0x3f
	.zero		1


	//   ....[67]....
        /*0a48*/ 	.word	0x0001bb30
        /*0a4c*/ 	.word	0x00000003
        /*0a50*/ 	.word	0x00033460
        /*0a54*/ 	.short	0x010a
        /*0a56*/ 	.byte	0x3f
	.zero		1


	//   ....[68]....
        /*0a58*/ 	.word	0x0001bb70
        /*0a5c*/ 	.word	0x00000005
        /*0a60*/ 	.word	0x00033480
        /*0a64*/ 	.short	0x010a
        /*0a66*/ 	.byte	0x3f
	.zero		1


	//   ....[69]....
        /*0a68*/ 	.word	0x0001bb90
        /*0a6c*/ 	.word	0x00000003
        /*0a70*/ 	.word	0x00033480
        /*0a74*/ 	.short	0x010a
        /*0a76*/ 	.byte	0x3f
	.zero		1


	//   ....[70]....
        /*0a78*/ 	.word	0x0001bc00
        /*0a7c*/ 	.word	0x00000003
        /*0a80*/ 	.word	0x00033400
        /*0a84*/ 	.short	0x010a
        /*0a86*/ 	.byte	0x3f
	.zero		1


	//   ....[71]....
        /*0a88*/ 	.word	0x0001bc60
        /*0a8c*/ 	.word	0x00000005
        /*0a90*/ 	.word	0x00033430
        /*0a94*/ 	.short	0x010a
        /*0a96*/ 	.byte	0x3f
	.zero		1


	//   ....[72]....
        /*0a98*/ 	.word	0x0001bcc0
        /*0a9c*/ 	.word	0x0000000c
        /*0aa0*/ 	.word	0x00033430
        /*0aa4*/ 	.short	0x010a
        /*0aa6*/ 	.byte	0x3f
	.zero		1


	//   ....[73]....
        /*0aa8*/ 	.word	0x0001bd20
        /*0aac*/ 	.word	0x0000000c
        /*0ab0*/ 	.word	0x00033450
        /*0ab4*/ 	.short	0x010a
        /*0ab6*/ 	.byte	0x3f
	.zero		1


	//   ....[74]....
        /*0ab8*/ 	.word	0x0001bd80
        /*0abc*/ 	.word	0x00000005
        /*0ac0*/ 	.word	0x00033430
        /*0ac4*/ 	.short	0x010a
        /*0ac6*/ 	.byte	0x3f
	.zero		1


	//   ....[75]....
        /*0ac8*/ 	.word	0x0001bde0
        /*0acc*/ 	.word	0x00000005
        /*0ad0*/ 	.word	0x00033450
        /*0ad4*/ 	.short	0x010a
        /*0ad6*/ 	.byte	0x3f
	.zero		1


	//   ....[76]....
        /*0ad8*/ 	.word	0x0001be40
        /*0adc*/ 	.word	0x00000005
        /*0ae0*/ 	.word	0x00033430
        /*0ae4*/ 	.short	0x010a
        /*0ae6*/ 	.byte	0x3f
	.zero		1


	//   ....[77]....
        /*0ae8*/ 	.word	0x0001bea0
        /*0aec*/ 	.word	0x00000005
        /*0af0*/ 	.word	0x00033450
        /*0af4*/ 	.short	0x010a
        /*0af6*/ 	.byte	0x3f
	.zero		1


	//   ....[78]....
        /*0af8*/ 	.word	0x0001bf00
        /*0afc*/ 	.word	0x00000003
        /*0b00*/ 	.word	0x00033450
        /*0b04*/ 	.short	0x010a
        /*0b06*/ 	.byte	0x3f
	.zero		1


	//   ....[79]....
        /*0b08*/ 	.word	0x0001c060
        /*0b0c*/ 	.word	0x00000003
        /*0b10*/ 	.word	0x00033480
        /*0b14*/ 	.short	0x010a
        /*0b16*/ 	.byte	0x3f
	.zero		1


	//   ....[80]....
        /*0b18*/ 	.word	0x0001c0c0
        /*0b1c*/ 	.word	0x00000003
        /*0b20*/ 	.word	0x00033440
        /*0b24*/ 	.short	0x010a
        /*0b26*/ 	.byte	0x3f
	.zero		1


	//   ....[81]....
        /*0b28*/ 	.word	0x0001c6a0
        /*0b2c*/ 	.word	0x00000003
        /*0b30*/ 	.word	0x00033420
        /*0b34*/ 	.short	0x010a
        /*0b36*/ 	.byte	0x3f
	.zero		1


	//   ....[82]....
        /*0b38*/ 	.word	0x0001c6f0
        /*0b3c*/ 	.word	0x00000007
        /*0b40*/ 	.word	0x00033480
        /*0b44*/ 	.short	0x010a
        /*0b46*/ 	.byte	0x3f
	.zero		1


	//   ....[83]....
        /*0b48*/ 	.word	0x0001c740
        /*0b4c*/ 	.word	0x00000007
        /*0b50*/ 	.word	0x00033440
        /*0b54*/ 	.short	0x010a
        /*0b56*/ 	.byte	0x3f
	.zero		1


	//   ....[84]....
        /*0b58*/ 	.word	0x0001c790
        /*0b5c*/ 	.word	0x00000003
        /*0b60*/ 	.word	0x00033470
        /*0b64*/ 	.short	0x010a
        /*0b66*/ 	.byte	0x3f
	.zero		1


	//   ....[85]....
        /*0b68*/ 	.word	0x0001c7e0
        /*0b6c*/ 	.word	0x00000003
        /*0b70*/ 	.word	0x00033460
        /*0b74*/ 	.short	0x010a
        /*0b76*/ 	.byte	0x3f
	.zero		1


	//   ....[86]....
        /*0b78*/ 	.word	0x0001c830
        /*0b7c*/ 	.word	0x00000000
        /*0b80*/ 	.word	0x00033470
        /*0b84*/ 	.short	0x010a
        /*0b86*/ 	.byte	0x3f
	.zero		1


	//   ....[87]....
        /*0b88*/ 	.word	0x0001c880
        /*0b8c*/ 	.word	0x00000000
        /*0b90*/ 	.word	0x00033460
        /*0b94*/ 	.short	0x010a
        /*0b96*/ 	.byte	0x3f
	.zero		1


	//   ....[88]....
        /*0b98*/ 	.word	0x0001c8d0
        /*0b9c*/ 	.word	0x00000006
        /*0ba0*/ 	.word	0x00033420
        /*0ba4*/ 	.short	0x010a
        /*0ba6*/ 	.byte	0x3f
	.zero		1


	//   ....[89]....
        /*0ba8*/ 	.word	0x0001c920
        /*0bac*/ 	.word	0x00000007
        /*0bb0*/ 	.word	0x00000000
        /*0bb4*/ 	.short	0x010a
        /*0bb6*/ 	.byte	0x3f
	.zero		1


	//   ....[90]....
        /*0bb8*/ 	.word	0x0001c970
        /*0bbc*/ 	.word	0x00000005
        /*0bc0*/ 	.word	0x00000000
        /*0bc4*/ 	.short	0x010a
        /*0bc6*/ 	.byte	0x3f
	.zero		1


	//   ....[91]....
        /*0bc8*/ 	.word	0x0001c9c0
        /*0bcc*/ 	.word	0x00000005
        /*0bd0*/ 	.word	0x00033460
        /*0bd4*/ 	.short	0x010a
        /*0bd6*/ 	.byte	0x3f
	.zero		1


	//   ....[92]....
        /*0bd8*/ 	.word	0x0001ca10
        /*0bdc*/ 	.word	0x00000003
        /*0be0*/ 	.word	0x00033460
        /*0be4*/ 	.short	0x010a
        /*0be6*/ 	.byte	0x3f
	.zero		1


	//   ....[93]....
        /*0be8*/ 	.word	0x0001ca60
        /*0bec*/ 	.word	0x00000005
        /*0bf0*/ 	.word	0x00033480
        /*0bf4*/ 	.short	0x010a
        /*0bf6*/ 	.byte	0x3f
	.zero		1


	//----- nvinfo : EIATTR_NUM_MBARRIERS
	.align		4
.L_693:
        /*0bf8*/ 	.byte	0x03, 0x38
        /*0bfa*/ 	.short	0x0016


	//----- nvinfo : EIATTR_EXIT_INSTR_OFFSETS
	.align		4
        /*0bfc*/ 	.byte	0x04, 0x1c
        /*0bfe*/ 	.short	(.L_695 - .L_694)


	//   ....[0]....
.L_694:
        /*0c00*/ 	.word	0x0001bbe0


	//----- nvinfo : EIATTR_MAX_THREADS
	.align		4
.L_695:
        /*0c04*/ 	.byte	0x04, 0x05
        /*0c06*/ 	.short	(.L_697 - .L_696)
.L_696:
        /*0c08*/ 	.word	0x00000180
        /*0c0c*/ 	.word	0x00000001
        /*0c10*/ 	.word	0x00000001


	//----- nvinfo : EIATTR_CRS_STACK_SIZE
	.align		4
.L_697:
        /*0c14*/ 	.byte	0x04, 0x1e
        /*0c16*/ 	.short	(.L_699 - .L_698)
.L_698:
        /*0c18*/ 	.word	0x00000000


	//----- nvinfo : EIATTR_CBANK_PARAM_SIZE
	.align		4
.L_699:
        /*0c1c*/ 	.byte	0x03, 0x19
        /*0c1e*/ 	.short	0x0a70


	//----- nvinfo : EIATTR_PARAM_CBANK
	.align		4
        /*0c20*/ 	.byte	0x04, 0x0a
        /*0c22*/ 	.short	(.L_701 - .L_700)
	.align		4
.L_700:
        /*0c24*/ 	.word	index@(.nv.constant0._ZN7cutlass13device_kernelIN5flash11enable_sm90INS1_16FlashAttnFwdSm90INS1_25CollectiveMainloopFwdSm90ILi2EN4cute5tupleIJNS5_1CILi1EEES8_S8_EEENS6_IJNS7_ILi128EEENS7_ILi160EEENS7_ILi192EEEEEELi192ENS_12float_e4m3_tEfNS_4arch4Sm90ELb0ELb1ELb0ELb0ELb0ELb0ELb0ELb1ELb1ELb1ELb1ELb0EEENS1_21CollectiveEpilogueFwdINS6_IJSA_SC_SB_EEES9_NS_10bfloat16_tESG_Li256ELb0ELb1ELb1ELb1EEENS1_19SingleTileSchedulerILb0ELb1ELb1ELi128EEEEEEEEEvNT_6ParamsE)
        /*0c28*/ 	.short	0x0210
        /*0c2a*/ 	.short	0x0a70


	//----- nvinfo : EIATTR_SW_WAR
	.align		4
.L_701:
        /*0c2c*/ 	.byte	0x04, 0x36
        /*0c2e*/ 	.short	(.L_703 - .L_702)
.L_702:
        /*0c30*/ 	.word	0x00000008
.L_703:


//--------------------- .nv.info._ZN7cutlass13device_kernelIN5flash11enable_sm90INS1_16FlashAttnFwdSm90INS1_25CollectiveMainloopFwdSm90ILi2EN4cute5tupleIJNS5_1CILi1EEES8_S8_EEENS6_IJNS7_ILi128EEENS7_ILi160EEENS7_ILi192EEEEEELi192ENS_12float_e4m3_tEfNS_4arch4Sm90ELb0ELb1ELb0ELb1ELb0ELb0ELb0ELb1ELb1ELb1ELb1ELb0EEENS1_21CollectiveEpilogueFwdINS6_IJSA_SC_SB_EEES9_NS_10bfloat16_tESG_Li256ELb1ELb1ELb1ELb1EEENS1_36VarlenDynamicPersistentTileSchedulerILi128ELi160ELi256ELi128ELb1ELb1ELb1ELb1ELb0ELb1EEEEEEEEEvNT_6ParamsE --------------------------
	.section	.nv.info._ZN7cutlass13device_kernelIN5flash11enable_sm90INS1_16FlashAttnFwdSm90INS1_25CollectiveMainloopFwdSm90ILi2EN4cute5tupleIJNS5_1CILi1EEES8_S8_EEENS6_IJNS7_ILi128EEENS7_ILi160EEENS7_ILi192EEEEEELi192ENS_12float_e4m3_tEfNS_4arch4Sm90ELb0ELb1ELb0ELb1ELb0ELb0ELb0ELb1ELb1ELb1ELb1ELb0EEENS1_21CollectiveEpilogueFwdINS6_IJSA_SC_SB_EEES9_NS_10bfloat16_tESG_Li256ELb1ELb1ELb1ELb1EEENS1_36VarlenDynamicPersistentTileSchedulerILi128ELi160ELi256ELi128ELb1ELb1ELb1ELb1ELb0ELb1EEEEEEEEEvNT_6ParamsE,"",@"SHT_CUDA_INFO"
	.sectionflags	@""
	.align	4


	//----- nvinfo : EIATTR_CUDA_API_VERSION
	.align		4
        /*0000*/ 	.byte	0x04, 0x37
        /*0002*/ 	.short	(.L_705 - .L_704)
.L_704:
        /*0004*/ 	.word	0x00000082


	//----- nvinfo : EIATTR_KPARAM_INFO
	.align		4
.L_705:
        /*0008*/ 	.byte	0x04, 0x17
        /*000a*/ 	.short	(.L_707 - .L_706)
.L_706:
        /*000c*/ 	.word	0x00000000
        /*0010*/ 	.short	0x0000
        /*0012*/ 	.short	0x0070
        /*0014*/ 	.byte	0x00, 0xf0, 0x01, 0x2a


	//----- nvinfo : EIATTR_SPARSE_MMA_MASK
	.align		4
.L_707:
        /*0018*/ 	.byte	0x03, 0x50
        /*001a*/ 	.short	0x0000


	//----- nvinfo : EIATTR_MAXREG_COUNT
	.align		4
        /*001c*/ 	.byte	0x03, 0x1b
        /*001e*/ 	.short	0x00a8


	//----- nvinfo : EIATTR_NUM_BARRIERS
	.align		4
        /*0020*/ 	.byte	0x02, 0x4c
        /*0022*/ 	.byte	0x10
	.zero		1


	//----- nvinfo : EIATTR_EXTERNS
	.align		4
        /*0024*/ 	.byte	0x04, 0x0f
        /*0026*/ 	.short	(.L_709 - .L_708)


	//   ....[0]....
	.align		4
.L_708:
        /*0028*/ 	.word	index@(__assertfail)


	//----- nvinfo : EIATTR_ANNOTATIONS
	.align		4
.L_709:
        /*002c*/ 	.byte	0x04, 0x55
        /*002e*/ 	.short	(.L_711 - .L_710)


	//   ....[0]....
.L_710:
        /* <DEDUP_REMOVED lines=47> */


	//----- nvinfo : EIATTR_MERCURY_ISA_VERSION
	.align		4
.L_711:
        /*0308*/ 	.byte	0x03, 0x5f
        /*030a*/ 	.short	0x0101


	//----- nvinfo : EIATTR_UNUSED_LOAD_BYTE_OFFSET
	.align		4
        /*030c*/ 	.byte	0x04, 0x44
        /*030e*/ 	.short	(.L_713 - .L_712)


	//   ....[0]....
.L_712:
        /*0310*/ 	.word	0x00000a40
        /*0314*/ 	.word	0x0000fff0


	//   ....[1]....
        /*0318*/ 	.word	0x00014070
        /*031c*/ 	.word	0x0000fff0


	//----- nvinfo : EIATTR_INT_WARP_WIDE_INSTR_OFFSETS
	.align		4
.L_713:
        /*0320*/ 	.byte	0x04, 0x31
        /*0322*/ 	.short	(.L_715 - .L_714)


	//   ....[0]....
.L_714:
        /*0324*/ 	.word	0x00000130


	//   ....[1]....
        /*0328*/ 	.word	0x00000170


	//   ....[2]....
        /*032c*/ 	.word	0x000001e0


	//   ....[3]....
        /*0330*/ 	.word	0x0001b1d0


	//   ....[4]....
        /*0334*/ 	.word	0x0001b260


	//   ....[5]....
        /*0338*/ 	.word	0x0001e470


	//   ....[6]....
        /*033c*/ 	.word	0x0001e500


	//----- nvinfo : EIATTR_COOP_GROUP_MASK_REGIDS
	.align		4
.L_715:
        /*0340*/ 	.byte	0x04, 0x29
        /*0342*/ 	.short	(.L_717 - .L_716)


	//   ....[0]....
.L_716:
        /*0344*/ 	.word	0xffffffff


	//   ....[1]....
        /*0348*/ 	.word	0xffffffff


	//   ....[2]....
        /*034c*/ 	.word	0xffffffff


	//   ....[3]....
        /*0350*/ 	.word	0xffffffff


	//   ....[4]....
        /*0354*/ 	.word	0xffffffff


	//   ....[5]....
        /*0358*/ 	.word	0xffffffff


	//   ....[6]....
        /*035c*/ 	.word	0xffffffff


	//   ....[7]....
        /*0360*/ 	.word	0xffffffff


	//   ....[8]....
        /*0364*/ 	.word	0xffffffff


	//   ....[9]....
        /*0368*/ 	.word	0xffffffff


	//   ....[10]....
        /*036c*/ 	.word	0xffffffff


	//   ....[11]....
        /*0370*/ 	.word	0xffffffff


	//   ....[12]....
        /*0374*/ 	.word	0xffffffff


	//   ....[13]....
        /*0378*/ 	.word	0xffffffff


	//   ....[14]....
        /*037c*/ 	.word	0xffffffff


	//   ....[15]....
        /*0380*/ 	.word	0xffffffff


	//   ....[16]....
        /*0384*/ 	.word	0xffffffff


	//   ....[17]....
        /*0388*/ 	.word	0xffffffff


	//   ....[18]....
        /*038c*/ 	.word	0xffffffff


	//   ....[19]....
        /*0390*/ 	.word	0xffffffff


	//   ....[20]....
        /*0394*/ 	.word	0xffffffff


	//   ....[21]....
        /*0398*/ 	.word	0xffffffff


	//   ....[22]....
        /*039c*/ 	.word	0xffffffff


	//   ....[23]....
        /*03a0*/ 	.word	0xffffffff


	//   ....[24]....
        /*03a4*/ 	.word	0xffffffff


	//   ....[25]....
        /*03a8*/ 	.word	0xffffffff


	//   ....[26]....
        /*03ac*/ 	.word	0xffffffff


	//   ....[27]....
        /*03b0*/ 	.word	0xffffffff


	//   ....[28]....
        /*03b4*/ 	.word	0xffffffff


	//   ....[29]....
        /*03b8*/ 	.word	0xffffffff


	//   ....[30]....
        /*03bc*/ 	.word	0xffffffff


	//   ....[31]....
        /*03c0*/ 	.word	0xffffffff


	//   ....[32]....
        /*03c4*/ 	.word	0xffffffff


	//   ....[33]....
        /*03c8*/ 	.word	0xffffffff


	//   ....[34]....
        /*03cc*/ 	.word	0xffffffff


	//   ....[35]....
        /*03d0*/ 	.word	0xffffffff


	//   ....[36]....
        /*03d4*/ 	.word	0xffffffff


	//   ....[37]....
        /*03d8*/ 	.word	0xffffffff


	//   ....[38]....
        /*03dc*/ 	.word	0xffffffff


	//   ....[39]....
        /*03e0*/ 	.word	0xffffffff


	//   ....[40]....
        /*03e4*/ 	.word	0xffffffff


	//   ....[41]....
        /*03e8*/ 	.word	0xffffffff


	//   ....[42]....
        /*03ec*/ 	.word	0xffffffff


	//   ....[43]....
        /*03f0*/ 	.word	0xffffffff


	//   ....[44]....
        /*03f4*/ 	.word	0xffffffff


	//   ....[45]....
        /*03f8*/ 	.word	0xffffffff


	//   ....[46]....
        /*03fc*/ 	.word	0xffffffff


	//   ....[47]....
        /*0400*/ 	.word	0xffffffff


	//   ....[48]....
        /*0404*/ 	.word	0xffffffff


	//   ....[49]....
        /*0408*/ 	.word	0xffffffff


	//   ....[50]....
        /*040c*/ 	.word	0xffffffff


	//   ....[51]....
        /*0410*/ 	.word	0xffffffff


	//   ....[52]....
        /*0414*/ 	.word	0xffffffff


	//   ....[53]....
        /*0418*/ 	.word	0xffffffff


	//   ....[54]....
        /*041c*/ 	.word	0xffffffff


	//   ....[55]....
        /*0420*/ 	.word	0xffffffff


	//   ....[56]....
        /*0424*/ 	.word	0xffffffff


	//   ....[57]....
        /*0428*/ 	.word	0xffffffff


	//   ....[58]....
        /*042c*/ 	.word	0xffffffff


	//   ....[59]....
        /*0430*/ 	.word	0xffffffff


	//   ....[60]....
        /*0434*/ 	.word	0xffffffff


	//   ....[61]....
        /*0438*/ 	.word	0xffffffff


	//   ....[62]....
        /*043c*/ 	.word	0xffffffff


	//   ....[63]....
        /*0440*/ 	.word	0xffffffff


	//   ....[64]....
        /*0444*/ 	.word	0xffffffff


	//   ....[65]....
        /*0448*/ 	.word	0xffffffff


	//   ....[66]....
        /*044c*/ 	.word	0xffffffff


	//   ....[67]....
        /*0450*/ 	.word	0xffffffff


	//   ....[68]....
        /*0454*/ 	.word	0xffffffff


	//   ....[69]....
        /*0458*/ 	.word	0xffffffff


	//   ....[70]....
        /*045c*/ 	.word	0xffffffff


	//   ....[71]....
        /*0460*/ 	.word	0xffffffff


	//   ....[72]....
        /*0464*/ 	.word	0xffffffff


	//   ....[73]....
        /*0468*/ 	.word	0xffffffff


	//   ....[74]....
        /*046c*/ 	.word	0xffffffff


	//   ....[75]....
        /*0470*/ 	.word	0xffffffff


	//   ....[76]....
        /*0474*/ 	.word	0xffffffff


	//   ....[77]....
        /*0478*/ 	.word	0xffffffff


	//   ....[78]....
        /*047c*/ 	.word	0xffffffff


	//   ....[79]....
        /*0480*/ 	.word	0xffffffff


	//   ....[80]....
        /*0484*/ 	.word	0xffffffff


	//   ....[81]....
        /*0488*/ 	.word	0xffffffff


	//   ....[82]....
        /*048c*/ 	.word	0xffffffff


	//   ....[83]....
        /*0490*/ 	.word	0xffffffff


	//   ....[84]....
        /*0494*/ 	.word	0xffffffff


	//   ....[85]....
        /*0498*/ 	.word	0xffffffff


	//   ....[86]....
        /*049c*/ 	.word	0xffffffff


	//   ....[87]....
        /*04a0*/ 	.word	0xffffffff


	//   ....[88]....
        /*04a4*/ 	.word	0xffffffff


	//   ....[89]....
        /*04a8*/ 	.word	0xffffffff


	//   ....[90]....
        /*04ac*/ 	.word	0xffffffff


	//   ....[91]....
        /*04b0*/ 	.word	0xffffffff


	//   ....[92]....
        /*04b4*/ 	.word	0xffffffff


	//   ....[93]....
        /*04b8*/ 	.word	0xffffffff


	//   ....[94]....
        /*04bc*/ 	.word	0xffffffff


	//   ....[95]....
        /*04c0*/ 	.word	0xffffffff


	//   ....[96]....
        /*04c4*/ 	.word	0xffffffff


	//   ....[97]....
        /*04c8*/ 	.word	0xffffffff


	//   ....[98]....
        /*04cc*/ 	.word	0xffffffff


	//   ....[99]....
        /*04d0*/ 	.word	0xffffffff


	//   ....[100]....
        /*04d4*/ 	.word	0xffffffff


	//   ....[101]....
        /*04d8*/ 	.word	0xffffffff


	//   ....[102]....
        /*04dc*/ 	.word	0xffffffff


	//   ....[103]....
        /*04e0*/ 	.word	0xffffffff


	//   ....[104]....
        /*04e4*/ 	.word	0xffffffff


	//   ....[105]....
        /*04e8*/ 	.word	0xffffffff


	//   ....[106]....
        /*04ec*/ 	.word	0xffffffff


	//   ....[107]....
        /*04f0*/ 	.word	0xffffffff


	//   ....[108]....
        /*04f4*/ 	.word	0xffffffff


	//   ....[109]....
        /*04f8*/ 	.word	0xffffffff


	//   ....[110]....
        /*04fc*/ 	.word	0xffffffff


	//   ....[111]....
        /*0500*/ 	.word	0xffffffff


	//   ....[112]....
        /*0504*/ 	.word	0xffffffff


	//   ....[113]....
        /*0508*/ 	.word	0xffffffff


	//   ....[114]....
        /*050c*/ 	.word	0xffffffff


	//   ....[115]....
        /*0510*/ 	.word	0xffffffff


	//   ....[116]....
        /*0514*/ 	.word	0xffffffff


	//   ....[117]....
        /*0518*/ 	.word	0xffffffff


	//   ....[118]....
        /*051c*/ 	.word	0xffffffff


	//   ....[119]....
        /*0520*/ 	.word	0xffffffff


	//   ....[120]....
        /*0524*/ 	.word	0xffffffff


	//   ....[121]....
        /*0528*/ 	.word	0xffffffff


	//   ....[122]....
        /*052c*/ 	.word	0xffffffff


	//   ....[123]....
        /*0530*/ 	.word	0xffffffff


	//   ....[124]....
        /*0534*/ 	.word	0xffffffff


	//   ....[125]....
        /*0538*/ 	.word	0xffffffff


	//   ....[126]....
        /*053c*/ 	.word	0xffffffff


	//   ....[127]....
        /*0540*/ 	.word	0xffffffff


	//   ....[128]....
        /*0544*/ 	.word	0xffffffff


	//   ....[129]....
        /*0548*/ 	.word	0xffffffff


	//   ....[130]....
        /*054c*/ 	.word	0xffffffff


	//   ....[131]....
        /*0550*/ 	.word	0xffffffff


	//   ....[132]....
        /*0554*/ 	.word	0xffffffff


	//   ....[133]....
        /*0558*/ 	.word	0xffffffff


	//   ....[134]....
        /*055c*/ 	.word	0xffffffff


	//   ....[135]....
        /*0560*/ 	.word	0xffffffff


	//   ....[136]....
        /*0564*/ 	.word	0xffffffff


	//   ....[137]....
        /*0568*/ 	.word	0xffffffff


	//   ....[138]....
        /*056c*/ 	.word	0xffffffff


	//   ....[139]....
        /*0570*/ 	.word	0xffffffff


	//   ....[140]....
        /*0574*/ 	.word	0xffffffff


	//   ....[141]....
        /*0578*/ 	.word	0xffffffff


	//   ....[142]....
        /*057c*/ 	.word	0xffffffff


	//   ....[143]....
        /*0580*/ 	.word	0xffffffff


	//   ....[144]....
        /*0584*/ 	.word	0xffffffff


	//   ....[145]....
        /*0588*/ 	.word	0xffffffff


	//   ....[146]....
        /*058c*/ 	.word	0xffffffff


	//   ....[147]....
        /*0590*/ 	.word	0xffffffff


	//   ....[148]....
        /*0594*/ 	.word	0xffffffff


	//   ....[149]....
        /*0598*/ 	.word	0xffffffff


	//   ....[150]....
        /*059c*/ 	.word	0xffffffff


	//   ....[151]....
        /*05a0*/ 	.word	0xffffffff


	//   ....[152]....
        /*05a4*/ 	.word	0xffffffff


	//   ....[153]....
        /*05a8*/ 	.word	0xffffffff


	//   ....[154]....
        /*05ac*/ 	.word	0xffffffff


	//   ....[155]....
        /*05b0*/ 	.word	0xffffffff


	//   ....[156]....
        /*05b4*/ 	.word	0xffffffff


	//   ....[157]....
        /*05b8*/ 	.word	0xffffffff


	//   ....[158]....
        /*05bc*/ 	.word	0xffffffff


	//   ....[159]....
        /*05c0*/ 	.word	0xffffffff


	//   ....[160]....
        /*05c4*/ 	.word	0xffffffff


	//   ....[161]....
        /*05c8*/ 	.word	0xffffffff


	//   ....[162]....
        /*05cc*/ 	.word	0xffffffff


	//   ....[163]....
        /*05d0*/ 	.word	0xffffffff


	//   ....[164]....
        /*05d4*/ 	.word	0xffffffff


	//   ....[165]....
        /*05d8*/ 	.word	0xffffffff


	//   ....[166]....
        /*05dc*/ 	.word	0xffffffff


	//   ....[167]....
        /*05e0*/ 	.word	0xffffffff


	//   ....[168]....
        /*05e4*/ 	.word	0xffffffff


	//   ....[169]....
        /*05e8*/ 	.word	0xffffffff


	//   ....[170]....
        /*05ec*/ 	.word	0xffffffff


	//   ....[171]....
        /*05f0*/ 	.word	0xffffffff


	//   ....[172]....
        /*05f4*/ 	.word	0xffffffff


	//   ....[173]....
        /*05f8*/ 	.word	0xffffffff


	//   ....[174]....
        /*05fc*/ 	.word	0xffffffff


	//   ....[175]....
        /*0600*/ 	.word	0xffffffff


	//   ....[176]....
        /*0604*/ 	.word	0xffffffff


	//   ....[177]....
        /*0608*/ 	.word	0xffffffff


	//   ....[178]....
        /*060c*/ 	.word	0xffffffff


	//   ....[179]....
        /*0610*/ 	.word	0xffffffff


	//   ....[180]....
        /*0614*/ 	.word	0xffffffff


	//   ....[181]....
        /*0618*/ 	.word	0xffffffff


	//   ....[182]....
        /*061c*/ 	.word	0xffffffff


	//   ....[183]....
        /*0620*/ 	.word	0xffffffff


	//   ....[184]....
        /*0624*/ 	.word	0xffffffff


	//   ....[185]....
        /*0628*/ 	.word	0xffffffff


	//   ....[186]....
        /*062c*/ 	.word	0xffffffff


	//   ....[187]....
        /*0630*/ 	.word	0xffffffff


	//   ....[188]....
        /*0634*/ 	.word	0xffffffff


	//   ....[189]....
        /*0638*/ 	.word	0xffffffff


	//   ....[190]....
        /*063c*/ 	.word	0xffffffff


	//   ....[191]....
        /*0640*/ 	.word	0xffffffff


	//   ....[192]....
        /*0644*/ 	.word	0xffffffff


	//   ....[193]....
        /*0648*/ 	.word	0xffffffff


	//   ....[194]....
        /*064c*/ 	.word	0xffffffff


	//   ....[195]....
        /*0650*/ 	.word	0xffffffff


	//   ....[196]....
        /*0654*/ 	.word	0xffffffff


	//   ....[197]....
        /*0658*/ 	.word	0xffffffff


	//   ....[198]....
        /*065c*/ 	.word	0xffffffff


	//   ....[199]....
        /*0660*/ 	.word	0x0500000f


	//   ....[200]....
        /*0664*/ 	.word	0x0500000f


	//   ....[201]....
        /*0668*/ 	.word	0x0500000f


	//   ....[202]....
        /*066c*/ 	.word	0x0500000f


	//   ....[203]....
        /*0670*/ 	.word	0x0500000f


	//   ....[204]....
        /*0674*/ 	.word	0x0500000f


	//   ....[205]....
        /*0678*/ 	.word	0x0500000f


	//   ....[206]....
        /*067c*/ 	.word	0x0500000f


	//   ....[207]....
        /*0680*/ 	.word	0x0500000f


	//   ....[208]....
        /*0684*/ 	.word	0x0500000f


	//----- nvinfo : EIATTR_COOP_GROUP_INSTR_OFFSETS
	.align		4
.L_717:
        /*0688*/ 	.byte	0x04, 0x28
        /*068a*/ 	.short	(.L_719 - .L_718)


	//   ....[0]....
.L_718:
        /*068c*/ 	.word	0x00000070


	//   ....[1]....
        /*0690*/ 	.word	0x00000140


	//   ....[2]....
        /*0694*/ 	.word	0x00000190


	//   ....[3]....
        /*0698*/ 	.word	0x000003c0


	//   ....[4]....
        /*069c*/ 	.word	0x00000520


	//   ....[5]....
        /*06a0*/ 	.word	0x00000640


	//   ....[6]....
        /*06a4*/ 	.word	0x000007a0


	//   ....[7]....
        /*06a8*/ 	.word	0x000020a0


	//   ....[8]....
        /*06ac*/ 	.word	0x000030c0


	//   ....[9]....
        /*06b0*/ 	.word	0x000033b0


	//   ....[10]....
        /*06b4*/ 	.word	0x000048d0


	//   ....[11]....
        /*06b8*/ 	.word	0x000049e0


	//   ....[12]....
        /*06bc*/ 	.word	0x000054b0


	//   ....[13]....
        /*06c0*/ 	.word	0x00005510


	//   ....[14]....
        /*06c4*/ 	.word	0x00007b40


	//   ....[15]....
        /*06c8*/ 	.word	0x00008b90


	//   ....[16]....
        /*06cc*/ 	.word	0x000093a0


	//   ....[17]....
        /*06d0*/ 	.word	0x000094b0


	//   ....[18]....
        /*06d4*/ 	.word	0x00009ff0


	//   ....[19]....
        /*06d8*/ 	.word	0x0000a050


	//   ....[20]....
        /*06dc*/ 	.word	0x0000cc60


	//   ....[21]....
        /*06e0*/ 	.word	0x0000cc70


	//   ....[22]....
        /*06e4*/ 	.word	0x0000ccb0


	//   ....[23]....
        /*06e8*/ 	.word	0x0000ccc0


	//   ....[24]....
        /*06ec*/ 	.word	0x0000f8c0


	//   ....[25]....
        /*06f0*/ 	.word	0x00010910


	//   ....[26]....
        /*06f4*/ 	.word	0x00011120


	//   ....[27]....
        /*06f8*/ 	.word	0x00011230


	//   ....[28]....
        /*06fc*/ 	.word	0x00011d70


	//   ....[29]....
        /*0700*/ 	.word	0x00011dd0


	//   ....[30]....
        /*0704*/ 	.word	0x00013700


	//   ....[31]....
        /*0708*/ 	.word	0x00013710


	//   ....[32]....
        /*070c*/ 	.word	0x00013740


	//   ....[33]....
        /*0710*/ 	.word	0x00013750


	//   ....[34]....
        /*0714*/ 	.word	0x00014bc0


	//   ....[35]....
        /*0718*/ 	.word	0x00014bf0


	//   ....[36]....
        /*071c*/ 	.word	0x00014c20


	//   ....[37]....
        /*0720*/ 	.word	0x00014c50


	//   ....[38]....
        /*0724*/ 	.word	0x00014c80


	//   ....[39]....
        /*0728*/ 	.word	0x00014cb0


	//   ....[40]....
        /*072c*/ 	.word	0x00014cc0


	//   ....[41]....
        /*0730*/ 	.word	0x00014cd0


	//   ....[42]....
        /*0734*/ 	.word	0x00014ce0


	//   ....[43]....
        /*0738*/ 	.word	0x00014cf0


	//   ....[44]....
        /*073c*/ 	.word	0x00014d00


	//   ....[45]....
        /*0740*/ 	.word	0x00014d30


	//   ....[46]....
        /*0744*/ 	.word	0x00014d40


	//   ....[47]....
        /*0748*/ 	.word	0x00014d50


	//   ....[48]....
        /*074c*/ 	.word	0x00014d60


	//   ....[49]....
        /*0750*/ 	.word	0x00014d70


	//   ....[50]....
        /*0754*/ 	.word	0x00014d80


	//   ....[51]....
        /*0758*/ 	.word	0x00014d90


	//   ....[52]....
        /*075c*/ 	.word	0x00014da0


	//   ....[53]....
        /*0760*/ 	.word	0x00014db0


	//   ....[54]....
        /*0764*/ 	.word	0x00014dc0


	//   ....[55]....
        /*0768*/ 	.word	0x00014dd0


	//   ....[56]....
        /*076c*/ 	.word	0x00014de0


	//   ....[57]....
        /*0770*/ 	.word	0x00014df0


	//   ....[58]....
        /*0774*/ 	.word	0x00014e00


	//   ....[59]....
        /*0778*/ 	.word	0x00014e10


	//   ....[60]....
        /*077c*/ 	.word	0x00014e20


	//   ....[61]....
        /*0780*/ 	.word	0x00014e40


	//   ....[62]....
        /*0784*/ 	.word	0x00014e50


	//   ....[63]....
        /*0788*/ 	.word	0x00014e60


	//   ....[64]....
        /*078c*/ 	.word	0x00014e70


	//   ....[65]....
        /*0790*/ 	.word	0x00014e80


	//   ....[66]....
        /*0794*/ 	.word	0x00014e90


	//   ....[67]....
        /*0798*/ 	.word	0x00014ea0


	//   ....[68]....
        /*079c*/ 	.word	0x00014eb0


	//   ....[69]....
        /*07a0*/ 	.word	0x00014ec0


	//   ....[70]....
        /*07a4*/ 	.word	0x00014ed0


	//   ....[71]....
        /*07a8*/ 	.word	0x00014ee0


	//   ....[72]....
        /*07ac*/ 	.word	0x00014f00


	//   ....[73]....
        /*07b0*/ 	.word	0x00014f10


	//   ....[74]....
        /*07b4*/ 	.word	0x00014f30


	//   ....[75]....
        /*07b8*/ 	.word	0x00014f50


	//   ....[76]....
        /*07bc*/ 	.word	0x00014f60


	//   ....[77]....
        /*07c0*/ 	.word	0x00014f70


	//   ....[78]....
        /*07c4*/ 	.word	0x00014f80


	//   ....[79]....
        /*07c8*/ 	.word	0x00014f90


	//   ....[80]....
        /*07cc*/ 	.word	0x00014fa0


	//   ....[81]....
        /*07d0*/ 	.word	0x00014fb0


	//   ....[82]....
        /*07d4*/ 	.word	0x00014fc0


	//   ....[83]....
        /*07d8*/ 	.word	0x00014fd0


	//   ....[84]....
        /*07dc*/ 	.word	0x00014fe0


	//   ....[85]....
        /*07e0*/ 	.word	0x00014ff0


	//   ....[86]....
        /*07e4*/ 	.word	0x00015000


	//   ....[87]....
        /*07e8*/ 	.word	0x00015010


	//   ....[88]....
        /*07ec*/ 	.word	0x00015020


	//   ....[89]....
        /*07f0*/ 	.word	0x00015030


	//   ....[90]....
        /*07f4*/ 	.word	0x00015040


	//   ....[91]....
        /*07f8*/ 	.word	0x00015050


	//   ....[92]....
        /*07fc*/ 	.word	0x00015070


	//   ....[93]....
        /*0800*/ 	.word	0x00015080


	//   ....[94]....
        /*0804*/ 	.word	0x00015090


	//   ....[95]....
        /*0808*/ 	.word	0x000150a0


	//   ....[96]....
        /*080c*/ 	.word	0x000150b0


	//   ....[97]....
        /*0810*/ 	.word	0x000150c0


	//   ....[98]....
        /*0814*/ 	.word	0x000150d0


	//   ....[99]....
        /*0818*/ 	.word	0x00015100


	//   ....[100]....
        /*081c*/ 	.word	0x00015110


	//   ....[101]....
        /*0820*/ 	.word	0x00015130


	//   ....[102]....
        /*0824*/ 	.word	0x00015150


	//   ....[103]....
        /*0828*/ 	.word	0x00015180


	//   ....[104]....
        /*082c*/ 	.word	0x00015190


	//   ....[105]....
        /*0830*/ 	.word	0x000151a0


	//   ....[106]....
        /*0834*/ 	.word	0x000151b0


	//   ....[107]....
        /*0838*/ 	.word	0x000151d0


	//   ....[108]....
        /*083c*/ 	.word	0x000151e0


	//   ....[109]....
        /*0840*/ 	.word	0x00015210


	//   ....[110]....
        /*0844*/ 	.word	0x00015240


	//   ....[111]....
        /*0848*/ 	.word	0x00015270


	//   ....[112]....
        /*084c*/ 	.word	0x000152a0


	//   ....[113]....
        /*0850*/ 	.word	0x000152d0


	//   ....[114]....
        /*0854*/ 	.word	0x00015300


	//   ....[115]....
        /*0858*/ 	.word	0x00015330


	//   ....[116]....
        /*085c*/ 	.word	0x00015350


	//   ....[117]....
        /*0860*/ 	.word	0x00015360


	//   ....[118]....
        /*0864*/ 	.word	0x00015390


	//   ....[119]....
        /*0868*/ 	.word	0x000153c0


	//   ....[120]....
        /*086c*/ 	.word	0x000153f0


	//   ....[121]....
        /*0870*/ 	.word	0x00015420


	//   ....[122]....
        /*0874*/ 	.word	0x00015450


	//   ....[123]....
        /*0878*/ 	.word	0x00015480


	//   ....[124]....
        /*087c*/ 	.word	0x000154b0


	//   ....[125]....
        /*0880*/ 	.word	0x000154e0


	//   ....[126]....
        /*0884*/ 	.word	0x00015510


	//   ....[127]....
        /*0888*/ 	.word	0x00015540


	//   ....[128]....
        /*088c*/ 	.word	0x00015570


	//   ....[129]....
        /*0890*/ 	.word	0x000155a0


	//   ....[130]....
        /*0894*/ 	.word	0x00016100


	//   ....[131]....
        /*0898*/ 	.word	0x00016140


	//   ....[132]....
        /*089c*/ 	.word	0x00016160


	//   ....[133]....
        /*08a0*/ 	.word	0x00016190


	//   ....[134]....
        /*08a4*/ 	.word	0x00016a20


	//   ....[135]....
        /*08a8*/ 	.word	0x00016a40


	//   ....[136]....
        /*08ac*/ 	.word	0x00016b80


	//   ....[137]....
        /*08b0*/ 	.word	0x00016ba0


	//   ....[138]....
        /*08b4*/ 	.word	0x00016ca0


	//   ....[139]....
        /*08b8*/ 	.word	0x00016cc0


	//   ....[140]....
        /*08bc*/ 	.word	0x00016dd0


	//   ....[141]....
        /*08c0*/ 	.word	0x00016df0


	//   ....[142]....
        /*08c4*/ 	.word	0x00017200


	//   ....[143]....
        /*08c8*/ 	.word	0x00017210


	//   ....[144]....
        /*08cc*/ 	.word	0x00017ab0


	//   ....[145]....
        /*08d0*/ 	.word	0x00017ac0


	//   ....[146]....
        /*08d4*/ 	.word	0x00018cc0


	//   ....[147]....
        /*08d8*/ 	.word	0x00018cf0


	//   ....[148]....
        /*08dc*/ 	.word	0x00018e10


	//   ....[149]....
        /*08e0*/ 	.word	0x00018e30


	//   ....[150]....
        /*08e4*/ 	.word	0x00018f30


	//   ....[151]....
        /*08e8*/ 	.word	0x00018f50


	//   ....[152]....
        /*08ec*/ 	.word	0x00019060


	//   ....[153]....
        /*08f0*/ 	.word	0x00019080


	//   ....[154]....
        /*08f4*/ 	.word	0x00019220


	//   ....[155]....
        /*08f8*/ 	.word	0x00019440


	//   ....[156]....
        /*08fc*/ 	.word	0x00019480


	//   ....[157]....
        /*0900*/ 	.word	0x000194c0


	//   ....[158]....
        /*0904*/ 	.word	0x000194f0


	//   ....[159]....
        /*0908*/ 	.word	0x00019520


	//   ....[160]....
        /*090c*/ 	.word	0x00019550


	//   ....[161]....
        /*0910*/ 	.word	0x000196e0


	//   ....[162]....
        /*0914*/ 	.word	0x00019710


	//   ....[163]....
        /*0918*/ 	.word	0x00019750


	//   ....[164]....
        /*091c*/ 	.word	0x00019780


	//   ....[165]....
        /*0920*/ 	.word	0x000197b0


	//   ....[166]....
        /*0924*/ 	.word	0x000197e0


	//   ....[167]....
        /*0928*/ 	.word	0x00019880


	//   ....[168]....
        /*092c*/ 	.word	0x000198d0


	//   ....[169]....
        /*0930*/ 	.word	0x000198e0


	//   ....[170]....
        /*0934*/ 	.word	0x00019920


	//   ....[171]....
        /*0938*/ 	.word	0x0001b960


	//   ....[172]....
        /*093c*/ 	.word	0x0001c720


	//   ....[173]....
        /*0940*/ 	.word	0x0001c740


	//   ....[174]....
        /*0944*/ 	.word	0x0001c810


	//   ....[175]....
        /*0948*/ 	.word	0x0001c820


	//   ....[176]....
        /*094c*/ 	.word	0x0001c8b0


	//   ....[177]....
        /*0950*/ 	.word	0x0001c8c0


	//   ....[178]....
        /*0954*/ 	.word	0x0001c8d0


	//   ....[179]....
        /*0958*/ 	.word	0x0001c8e0


	//   ....[180]....
        /*095c*/ 	.word	0x0001f5d0


	//   ....[181]....
        /*0960*/ 	.word	0x0001f600


	//   ....[182]....
        /*0964*/ 	.word	0x0001f630


	//   ....[183]....
        /*0968*/ 	.word	0x0001f670


	//   ....[184]....
        /*096c*/ 	.word	0x0001f680


	//   ....[185]....
        /*0970*/ 	.word	0x0001f6b0


	//   ....[186]....
        /*0974*/ 	.word	0x0001f6c0


	//   ....[187]....
        /*0978*/ 	.word	0x0001f700


	//   ....[188]....
        /*097c*/ 	.word	0x0001f870


	//   ....[189]....
        /*0980*/ 	.word	0x0001f8a0


	//   ....[190]....
        /*0984*/ 	.word	0x0001f8d0


	//   ....[191]....
        /*0988*/ 	.word	0x0001f900


	//   ....[192]....
        /*098c*/ 	.word	0x0001f930


	//   ....[193]....
        /*0990*/ 	.word	0x0001f960


	//   ....[194]....
        /*0994*/ 	.word	0x0001f9e0


	//   ....[195]....
        /*0998*/ 	.word	0x0001fa20


	//   ....[196]....
        /*099c*/ 	.word	0x0001fa30


	//   ....[197]....
        /*09a0*/ 	.word	0x0001fa70


	//   ....[198]....
        /*09a4*/ 	.word	0x00020550


	//   ....[199]....
        /*09a8*/ 	.word	0x00020c10


	//   ....[200]....
        /*09ac*/ 	.word	0x00020e20


	//   ....[201]....
        /*09b0*/ 	.word	0x00020e70


	//   ....[202]....
        /*09b4*/ 	.word	0x00020ed0


	//   ....[203]....
        /*09b8*/ 	.word	0x00020fd0


	//   ....[204]....
        /*09bc*/ 	.word	0x00021070


	//   ....[205]....
        /*09c0*/ 	.word	0x00021170


	//   ....[206]....
        /*09c4*/ 	.word	0x000211d0


	//   ....[207]....
        /*09c8*/ 	.word	0x000212b0


	//   ....[208]....
        /*09cc*/ 	.word	0x00021600


	//----- nvinfo : EIATTR_REG_RECONFIG
	.align		4
.L_719:
        /*09d0*/ 	.byte	0x01, 0x54
	.zero		2


	//----- nvinfo : EIATTR_SYSCALL_OFFSETS
	.align		4
        /*09d4*/ 	.byte	0x04, 0x46
        /*09d6*/ 	.short	(.L_721 - .L_720)


	//   ....[0]....
.L_720:
        /*09d8*/ 	.word	0x00002280


	//   ....[1]....
        /*09dc*/ 	.word	0x0001b3d0


	//   ....[2]....
        /*09e0*/ 	.word	0x0001b540


	//   ....[3]....
        /*09e4*/ 	.word	0x0001b690


	//   ....[4]....
        /*09e8*/ 	.word	0x0001b7d0


	//   ....[5]....
        /*09ec*/ 	.word	0x0001c290


	//----- nvinfo : EIATTR_MBARRIER_INSTR_OFFSETS
	.align		4
.L_721:
        /*09f0*/ 	.byte	0x04, 0x39
        /*09f2*/ 	.short	(.L_723 - .L_722)


	//   ....[0]....
.L_722:
        /*09f4*/ 	.word	0x00000270
        /*09f8*/ 	.word	0x000000ff
        /*09fc*/ 	.word	0x00033400
        /*0a00*/ 	.short	0x0100
        /*0a02*/ 	.byte	0x08
	.zero		1


	//   ....[1]....
        /*0a04*/ 	.word	0x00000280
        /*0a08*/ 	.word	0x000000ff
        /*0a0c*/ 	.word	0x00033420
        /*0a10*/ 	.short	0x0100
        /*0a12*/ 	.byte	0x08
	.zero		1


	//   ....[2]....
        /*0a14*/ 	.word	0x00000370
        /*0a18*/ 	.word	0x000000ff
        /*0a1c*/ 	.word	0x00033430
        /*0a20*/ 	.short	0x0100
        /*0a22*/ 	.byte	0x08
	.zero		1


	//   ....[3]....
        /*0a24*/ 	.word	0x00000380
        /*0a28*/ 	.word	0x000000ff
        /*0a2c*/ 	.word	0x00033440
        /*0a30*/ 	.short	0x0100
        /*0a32*/ 	.byte	0x08
	.zero		1


	//   ....[4]....
        /*0a34*/ 	.word	0x00000390
        /*0a38*/ 	.word	0x000000ff
        /*0a3c*/ 	.word	0x00033438
        /*0a40*/ 	.short	0x0100
        /*0a42*/ 	.byte	0x08
	.zero		1


	//   ....[5]....
        /*0a44*/ 	.word	0x000003a0
        /*0a48*/ 	.word	0x000000ff
        /*0a4c*/ 	.word	0x00033448
        /*0a50*/ 	.short	0x0100
        /*0a52*/ 	.byte	0x08
	.zero		1


	//   ....[6]....
        /*0a54*/ 	.word	0x000004d0
        /*0a58*/ 	.word	0x000000ff
        /*0a5c*/ 	.word	0x00033450
        /*0a60*/ 	.short	0x0100
        /*0a62*/ 	.byte	0x08
	.zero		1


	//   ....[7]....
        /*0a64*/ 	.word	0x000004e0
        /*0a68*/ 	.word	0x000000ff
        /*0a6c*/ 	.word	0x00033460
        /*0a70*/ 	.short	0x0100
        /*0a72*/ 	.byte	0x08
	.zero		1


	//   ....[8]....
        /*0a74*/ 	.word	0x000004f0
        /*0a78*/ 	.word	0x000000ff
        /*0a7c*/ 	.word	0x00033458
        /*0a80*/ 	.short	0x0100
        /*0a82*/ 	.byte	0x08
	.zero		1


	//   ....[9]....
        /*0a84*/ 	.word	0x00000500
        /*0a88*/ 	.word	0x000000ff
        /*0a8c*/ 	.word	0x00033468
        /*0a90*/ 	.short	0x0100
        /*0a92*/ 	.byte	0x08
	.zero		1


	//   ....[10]....
        /*0a94*/ 	.word	0x000005f0
        /*0a98*/ 	.word	0x000000ff
        /*0a9c*/ 	.word	0x00033470
        /*0aa0*/ 	.short	0x0100
        /*0aa2*/ 	.byte	0x06
	.zero		1


	//   ....[11]....
        /*0aa4*/ 	.word	0x00000600
        /*0aa8*/ 	.word	0x000000ff
        /*0aac*/ 	.word	0x00033480
        /*0ab0*/ 	.short	0x0100
        /*0ab2*/ 	.byte	0x06
	.zero		1


	//   ....[12]....
        /*0ab4*/ 	.word	0x00000610
        /*0ab8*/ 	.word	0x000000ff
        /*0abc*/ 	.word	0x00033478
        /*0ac0*/ 	.short	0x0100
        /*0ac2*/ 	.byte	0x06
	.zero		1


	//   ....[13]....
        /*0ac4*/ 	.word	0x00000620
        /*0ac8*/ 	.word	0x000000ff
        /*0acc*/ 	.word	0x00033488
        /*0ad0*/ 	.short	0x0100
        /*0ad2*/ 	.byte	0x06
	.zero		1


	//   ....[14]....
        /*0ad4*/ 	.word	0x00000750
        /*0ad8*/ 	.word	0x000000ff
        /*0adc*/ 	.word	0x00033490
        /*0ae0*/ 	.short	0x0100
        /*0ae2*/ 	.byte	0x08
	.zero		1


	//   ....[15]....
        /*0ae4*/ 	.word	0x00000760
        /*0ae8*/ 	.word	0x000000ff
        /*0aec*/ 	.word	0x000334a0
        /*0af0*/ 	.short	0x0100
        /*0af2*/ 	.byte	0x08
	.zero		1


	//   ....[16]....
        /*0af4*/ 	.word	0x00000770
        /*0af8*/ 	.word	0x000000ff
        /*0afc*/ 	.word	0x00033498
        /*0b00*/ 	.short	0x0100
        /*0b02*/ 	.byte	0x08
	.zero		1


	//   ....[17]....
        /*0b04*/ 	.word	0x00000780
        /*0b08*/ 	.word	0x000000ff
        /*0b0c*/ 	.word	0x000334a8
        /*0b10*/ 	.short	0x0100
        /*0b12*/ 	.byte	0x08
	.zero		1


	//   ....[18]....
        /*0b14*/ 	.word	0x000008b0
        /*0b18*/ 	.word	0x000000ff
        /*0b1c*/ 	.word	0x000334b0
        /*0b20*/ 	.short	0x0100
        /*0b22*/ 	.byte	0x08
	.zero		1


	//   ....[19]....
        /*0b24*/ 	.word	0x000008c0
        /*0b28*/ 	.word	0x000000ff
        /*0b2c*/ 	.word	0x000334c0
        /*0b30*/ 	.short	0x0100
        /*0b32*/ 	.byte	0x08
	.zero		1


	//   ....[20]....
        /*0b34*/ 	.word	0x000008d0
        /*0b38*/ 	.word	0x000000ff
        /*0b3c*/ 	.word	0x000334b8
        /*0b40*/ 	.short	0x0100
        /*0b42*/ 	.byte	0x08
	.zero		1


	//   ....[21]....
        /*0b44*/ 	.word	0x000008e0
        /*0b48*/ 	.word	0x000000ff
        /*0b4c*/ 	.word	0x000334c8
        /*0b50*/ 	.short	0x0100
        /*0b52*/ 	.byte	0x08
	.zero		1


	//   ....[22]....
        /*0b54*/ 	.word	0x00002300
        /*0b58*/ 	.word	0x000000ff
        /*0b5c*/ 	.word	0x00033400
        /*0b60*/ 	.short	0x010a
        /*0b62*/ 	.byte	0x29
	.zero		1


	//   ....[23]....
        /*0b64*/ 	.word	0x00002380
        /*0b68*/ 	.word	0x00000005
        /*0b6c*/ 	.word	0x00033430
        /*0b70*/ 	.short	0x010a
        /*0b72*/ 	.byte	0x3f
	.zero		1


	//   ....[24]....
        /*0b74*/ 	.word	0x00002400
        /*0b78*/ 	.word	0x00000005
        /*0b7c*/ 	.word	0x00033430
        /*0b80*/ 	.short	0x010a
        /*0b82*/ 	.byte	0x3f
	.zero		1


	//   ....[25]....
        /*0b84*/ 	.word	0x00003200
        /*0b88*/ 	.word	0x00000000
        /*0b8c*/ 	.word	0x00000000
        /*0b90*/ 	.short	0x0101
        /*0b92*/ 	.byte	0x3f
	.zero		1


	//   ....[26]....
        /*0b94*/ 	.word	0x00006ba0
        /*0b98*/ 	.word	0x000000ff
        /*0b9c*/ 	.word	0x00033430
        /*0ba0*/ 	.short	0x010a
        /*0ba2*/ 	.byte	0x06
	.zero		1


	//   ....[27]....
        /*0ba4*/ 	.word	0x00006be0
        /*0ba8*/ 	.word	0x000000ff
        /*0bac*/ 	.word	0x00033430
        /*0bb0*/ 	.short	0x010a
        /*0bb2*/ 	.byte	0x06
	.zero		1


	//   ....[28]....
        /*0bb4*/ 	.word	0x000077f0
        /*0bb8*/ 	.word	0x000000ff
        /*0bbc*/ 	.word	0x00033450
        /*0bc0*/ 	.short	0x010a
        /*0bc2*/ 	.byte	0x06
	.zero		1


	//   ....[29]....
        /*0bc4*/ 	.word	0x00007830
        /*0bc8*/ 	.word	0x000000ff
        /*0bcc*/ 	.word	0x00033450
        /*0bd0*/ 	.short	0x010a
        /*0bd2*/ 	.byte	0x06
	.zero		1


	//   ....[30]....
        /*0bd4*/ 	.word	0x00007b70
        /*0bd8*/ 	.word	0x00000007
        /*0bdc*/ 	.word	0x00000000
        /*0be0*/ 	.short	0x0101
        /*0be2*/ 	.byte	0x3f
	.zero		1


	//   ....[31]....
        /*0be4*/ 	.word	0x0000adc0
        /*0be8*/ 	.word	0x000000ff
        /*0bec*/ 	.word	0x00000000
        /*0bf0*/ 	.short	0x0101
        /*0bf2*/ 	.byte	0x06
	.zero		1


	//   ....[32]....
        /*0bf4*/ 	.word	0x0000b9b0
        /*0bf8*/ 	.word	0x000000ff
        /*0bfc*/ 	.word	0x00033430
        /*0c00*/ 	.short	0x010a
        /*0c02*/ 	.byte	0x06
	.zero		1


	//   ....[33]....
        /*0c04*/ 	.word	0x0000b9f0
        /*0c08*/ 	.word	0x000000ff
        /*0c0c*/ 	.word	0x00033430
        /*0c10*/ 	.short	0x010a
        /*0c12*/ 	.byte	0x06
	.zero		1


	//   ....[34]....
        /*0c14*/ 	.word	0x0000c630
        /*0c18*/ 	.word	0x000000ff
        /*0c1c*/ 	.word	0x00033450
        /*0c20*/ 	.short	0x010a
        /*0c22*/ 	.byte	0x06
	.zero		1


	//   ....[35]....
        /*0c24*/ 	.word	0x0000c670
        /*0c28*/ 	.word	0x000000ff
        /*0c2c*/ 	.word	0x00033450
        /*0c30*/ 	.short	0x010a
        /*0c32*/ 	.byte	0x06
	.zero		1


	//   ....[36]....
        /*0c34*/ 	.word	0x0000ddd0
        /*0c38*/ 	.word	0x00000005
        /*0c3c*/ 	.word	0x00000000
        /*0c40*/ 	.short	0x0101
        /*0c42*/ 	.byte	0x3f
	.zero		1


	//   ....[37]....
        /*0c44*/ 	.word	0x0000df80
        /*0c48*/ 	.word	0x000000ff
        /*0c4c*/ 	.word	0x00000000
        /*0c50*/ 	.short	0x0101
        /*0c52*/ 	.byte	0x06
	.zero		1


	//   ....[38]....
        /*0c54*/ 	.word	0x0000e8f0
        /*0c58*/ 	.word	0x000000ff
        /*0c5c*/ 	.word	0x00033430
        /*0c60*/ 	.short	0x010a
        /*0c62*/ 	.byte	0x06
	.zero		1


	//   ....[39]....
        /*0c64*/ 	.word	0x0000e930
        /*0c68*/ 	.word	0x000000ff
        /*0c6c*/ 	.word	0x00033430
        /*0c70*/ 	.short	0x010a
        /*0c72*/ 	.byte	0x06
	.zero		1


	//   ....[40]....
        /*0c74*/ 	.word	0x0000f570
        /*0c78*/ 	.word	0x000000ff
        /*0c7c*/ 	.word	0x00033450
        /*0c80*/ 	.short	0x010a
        /*0c82*/ 	.byte	0x06
	.zero		1


	//   ....[41]....
        /*0c84*/ 	.word	0x0000f5b0
        /*0c88*/ 	.word	0x000000ff
        /*0c8c*/ 	.word	0x00033450
        /*0c90*/ 	.short	0x010a
        /*0c92*/ 	.byte	0x06
	.zero		1


	//   ....[42]....
        /*0c94*/ 	.word	0x0000f8f0
        /*0c98*/ 	.word	0x00000000
        /*0c9c*/ 	.word	0x00000000
        /*0ca0*/ 	.short	0x0101
        /*0ca2*/ 	.byte	0x3f
	.zero		1


	//   ....[43]....
        /*0ca4*/ 	.word	0x00012b40
        /*0ca8*/ 	.word	0x000000ff
        /*0cac*/ 	.word	0x00000000
        /*0cb0*/ 	.short	0x0101
        /*0cb2*/ 	.byte	0x06
	.zero		1


	//   ....[44]....
        /*0cb4*/ 	.word	0x000133c0
        /*0cb8*/ 	.word	0x000000ff
        /*0cbc*/ 	.word	0x00033450
        /*0cc0*/ 	.short	0x010a
        /*0cc2*/ 	.byte	0x09
	.zero		1


	//   ....[45]....
        /*0cc4*/ 	.word	0x00013400
        /*0cc8*/ 	.word	0x000000ff
        /*0ccc*/ 	.word	0x00033450
        /*0cd0*/ 	.short	0x010a
        /*0cd2*/ 	.byte	0x09
	.zero		1


	//   ....[46]....
        /*0cd4*/ 	.word	0x00013a40
        /*0cd8*/ 	.word	0x000000ff
        /*0cdc*/ 	.word	0x00000000
        /*0ce0*/ 	.short	0x0101
        /*0ce2*/ 	.byte	0x04
	.zero		1


	//   ....[47]....
        /*0ce4*/ 	.word	0x00016a00
        /*0ce8*/ 	.word	0x000000ff
        /*0cec*/ 	.word	0x00000000
        /*0cf0*/ 	.short	0x0101
        /*0cf2*/ 	.byte	0x07
	.zero		1


	//   ....[48]....
        /*0cf4*/ 	.word	0x00017030
        /*0cf8*/ 	.word	0x000000ff
        /*0cfc*/ 	.word	0x00000000
        /*0d00*/ 	.short	0x0101
        /*0d02*/ 	.byte	0x07
	.zero		1


	//   ....[49]....
        /*0d04*/ 	.word	0x0001bbd0
        /*0d08*/ 	.word	0x00000004
        /*0d0c*/ 	.word	0x00033480
        /*0d10*/ 	.short	0x010a
        /*0d12*/ 	.byte	0x3f
	.zero		1


	//   ....[50]....
        /*0d14*/ 	.word	0x0001be50
        /*0d18*/ 	.word	0x00000004
        /*0d1c*/ 	.word	0x00033440
        /*0d20*/ 	.short	0x010a
        /*0d22*/ 	.byte	0x3f
	.zero		1


	//   ....[51]....
        /*0d24*/ 	.word	0x0001ca20
        /*0d28*/ 	.word	0x00000012
        /*0d2c*/ 	.word	0x00033400
        /*0d30*/ 	.short	0x0107
        /*0d32*/ 	.byte	0x3f
	.zero		1


	//   ....[52]....
        /*0d34*/ 	.word	0x0001cb20
        /*0d38*/ 	.word	0x00000012
        /*0d3c*/ 	.word	0x00033400
        /*0d40*/ 	.short	0x0101
        /*0d42*/ 	.byte	0x3f
	.zero		1


	//   ....[53]....
        /*0d44*/ 	.word	0x0001cb40
        /*0d48*/ 	.word	0x00000012
        /*0d4c*/ 	.word	0x00033420
        /*0d50*/ 	.short	0x010a
        /*0d52*/ 	.byte	0x3f
	.zero		1


	//   ....[54]....
        /*0d54*/ 	.word	0x0001ce50
        /*0d58*/ 	.word	0x00000006
        /*0d5c*/ 	.word	0x00033480
        /*0d60*/ 	.short	0x010a
        /*0d62*/ 	.byte	0x3f
	.zero		1


	//   ....[55]....
        /*0d64*/ 	.word	0x0001d2b0
        /*0d68*/ 	.word	0x00000006
        /*0d6c*/ 	.word	0x00033440
        /*0d70*/ 	.short	0x010a
        /*0d72*/ 	.byte	0x3f
	.zero		1


	//   ....[56]....
        /*0d74*/ 	.word	0x0001d760
        /*0d78*/ 	.word	0x00000003
        /*0d7c*/ 	.word	0x00033470
        /*0d80*/ 	.short	0x010a
        /*0d82*/ 	.byte	0x3f
	.zero		1


	//   ....[57]....
        /*0d84*/ 	.word	0x0001d7d0
        /*0d88*/ 	.word	0x00000003
        /*0d8c*/ 	.word	0x00033460
        /*0d90*/ 	.short	0x010a
        /*0d92*/ 	.byte	0x3f
	.zero		1


	//   ....[58]....
        /*0d94*/ 	.word	0x0001e340
        /*0d98*/ 	.word	0x00000003
        /*0d9c*/ 	.word	0x00033450
        /*0da0*/ 	.short	0x0101
        /*0da2*/ 	.byte	0x3f
	.zero		1


	//   ....[59]....
        /*0da4*/ 	.word	0x0001e3c0
        /*0da8*/ 	.word	0x00000003
        /*0dac*/ 	.word	0x00000000
        /*0db0*/ 	.short	0x0101
        /*0db2*/ 	.byte	0x3f
	.zero		1


	//   ....[60]....
        /*0db4*/ 	.word	0x0001e600
        /*0db8*/ 	.word	0x00000000
        /*0dbc*/ 	.word	0x00033470
        /*0dc0*/ 	.short	0x010a
        /*0dc2*/ 	.byte	0x3f
	.zero		1


	//   ....[61]....
        /*0dc4*/ 	.word	0x0001e670
        /*0dc8*/ 	.word	0x00000000
        /*0dcc*/ 	.word	0x00033460
        /*0dd0*/ 	.short	0x010a
        /*0dd2*/ 	.byte	0x3f
	.zero		1


	//   ....[62]....
        /*0dd4*/ 	.word	0x0001f2a0
        /*0dd8*/ 	.word	0x00000000
        /*0ddc*/ 	.word	0x00033450
        /*0de0*/ 	.short	0x0101
        /*0de2*/ 	.byte	0x3f
	.zero		1


	//   ....[63]....
        /*0de4*/ 	.word	0x0001f2f0
        /*0de8*/ 	.word	0x00000002
        /*0dec*/ 	.word	0x00000000
        /*0df0*/ 	.short	0x0101
        /*0df2*/ 	.byte	0x3f
	.zero		1


	//   ....[64]....
        /*0df4*/ 	.word	0x000204d0
        /*0df8*/ 	.word	0x00000000
        /*0dfc*/ 	.word	0x00033420
        /*0e00*/ 	.short	0x010a
        /*0e02*/ 	.byte	0x3f
	.zero		1


	//   ....[65]....
        /*0e04*/ 	.word	0x00020690
        /*0e08*/ 	.word	0x00000006
        /*0e0c*/ 	.word	0x00000000
        /*0e10*/ 	.short	0x010a
        /*0e12*/ 	.byte	0x3f
	.zero		1


	//   ....[66]....
        /*0e14*/ 	.word	0x00020700
        /*0e18*/ 	.word	0x00000007
        /*0e1c*/ 	.word	0x00000000
        /*0e20*/ 	.short	0x010a
        /*0e22*/ 	.byte	0x3f
	.zero		1


	//   ....[67]....
        /*0e24*/ 	.word	0x00020760
        /*0e28*/ 	.word	0x00000004
        /*0e2c*/ 	.word	0x00033460
        /*0e30*/ 	.short	0x010a
        /*0e32*/ 	.byte	0x3f
	.zero		1


	//   ....[68]....
        /*0e34*/ 	.word	0x000207b0
        /*0e38*/ 	.word	0x00000003
        /*0e3c*/ 	.word	0x00033460
        /*0e40*/ 	.short	0x010a
        /*0e42*/ 	.byte	0x3f
	.zero		1


	//   ....[69]....
        /*0e44*/ 	.word	0x000207f0
        /*0e48*/ 	.word	0x00000004
        /*0e4c*/ 	.word	0x00033480
        /*0e50*/ 	.short	0x010a
        /*0e52*/ 	.byte	0x3f
	.zero		1


	//   ....[70]....
        /*0e54*/ 	.word	0x00020810
        /*0e58*/ 	.word	0x00000003
        /*0e5c*/ 	.word	0x00033480
        /*0e60*/ 	.short	0x010a
        /*0e62*/ 	.byte	0x3f
	.zero		1


	//   ....[71]....
        /*0e64*/ 	.word	0x00020880
        /*0e68*/ 	.word	0x00000003
        /*0e6c*/ 	.word	0x00033400
        /*0e70*/ 	.short	0x010a
        /*0e72*/ 	.byte	0x3f
	.zero		1


	//   ....[72]....
        /*0e74*/ 	.word	0x000208d0
        /*0e78*/ 	.word	0x00000005
        /*0e7c*/ 	.word	0x00033430
        /*0e80*/ 	.short	0x010a
        /*0e82*/ 	.byte	0x3f
	.zero		1


	//   ....[73]....
        /*0e84*/ 	.word	0x00020930
        /*0e88*/ 	.word	0x00000008
        /*0e8c*/ 	.word	0x00033430
        /*0e90*/ 	.short	0x010a
        /*0e92*/ 	.byte	0x3f
	.zero		1


	//   ....[74]....
        /*0e94*/ 	.word	0x00020990
        /*0e98*/ 	.word	0x00000008
        /*0e9c*/ 	.word	0x00033450
        /*0ea0*/ 	.short	0x010a
        /*0ea2*/ 	.byte	0x3f
	.zero		1


	//   ....[75]....
        /*0ea4*/ 	.word	0x000209f0
        /*0ea8*/ 	.word	0x00000003
        /*0eac*/ 	.word	0x00033430
        /*0eb0*/ 	.short	0x010a
        /*0eb2*/ 	.byte	0x3f
	.zero		1


	//   ....[76]....
        /*0eb4*/ 	.word	0x00020a50
        /*0eb8*/ 	.word	0x00000003
        /*0ebc*/ 	.word	0x00033450
        /*0ec0*/ 	.short	0x010a
        /*0ec2*/ 	.byte	0x3f
	.zero		1


	//   ....[77]....
        /*0ec4*/ 	.word	0x00020ab0
        /*0ec8*/ 	.word	0x00000003
        /*0ecc*/ 	.word	0x00033430
        /*0ed0*/ 	.short	0x010a
        /*0ed2*/ 	.byte	0x3f
	.zero		1


	//   ....[78]....
        /*0ed4*/ 	.word	0x00020b10
        /*0ed8*/ 	.word	0x00000003
        /*0edc*/ 	.word	0x00033450
        /*0ee0*/ 	.short	0x010a
        /*0ee2*/ 	.byte	0x3f
	.zero		1


	//   ....[79]....
        /*0ee4*/ 	.word	0x00020b70
        /*0ee8*/ 	.word	0x00000007
        /*0eec*/ 	.word	0x00033450
        /*0ef0*/ 	.short	0x010a
        /*0ef2*/ 	.byte	0x3f
	.zero		1


	//   ....[80]....
        /*0ef4*/ 	.word	0x00020cc0
        /*0ef8*/ 	.word	0x00000004
        /*0efc*/ 	.word	0x00033480
        /*0f00*/ 	.short	0x010a
        /*0f02*/ 	.byte	0x3f
	.zero		1


	//   ....[81]....
        /*0f04*/ 	.word	0x00020d10
        /*0f08*/ 	.word	0x00000004
        /*0f0c*/ 	.word	0x00033440
        /*0f10*/ 	.short	0x010a
        /*0f12*/ 	.byte	0x3f
	.zero		1


	//   ....[82]....
        /*0f14*/ 	.word	0x000212f0
        /*0f18*/ 	.word	0x00000012
        /*0f1c*/ 	.word	0x00033420
        /*0f20*/ 	.short	0x010a
        /*0f22*/ 	.byte	0x3f
	.zero		1


	//   ....[83]....
        /*0f24*/ 	.word	0x00021340
        /*0f28*/ 	.word	0x00000006
        /*0f2c*/ 	.word	0x00033480
        /*0f30*/ 	.short	0x010a
        /*0f32*/ 	.byte	0x3f
	.zero		1


	//   ....[84]....
        /*0f34*/ 	.word	0x00021390
        /*0f38*/ 	.word	0x00000006
        /*0f3c*/ 	.word	0x00033440
        /*0f40*/ 	.short	0x010a
        /*0f42*/ 	.byte	0x3f
	.zero		1


	//   ....[85]....
        /*0f44*/ 	.word	0x000213e0
        /*0f48*/ 	.word	0x00000003
        /*0f4c*/ 	.word	0x00033470
        /*0f50*/ 	.short	0x010a
        /*0f52*/ 	.byte	0x3f
	.zero		1


	//   ....[86]....
        /*0f54*/ 	.word	0x00021430
        /*0f58*/ 	.word	0x00000003
        /*0f5c*/ 	.word	0x00033460
        /*0f60*/ 	.short	0x010a
        /*0f62*/ 	.byte	0x3f
	.zero		1


	//   ....[87]....
        /*0f64*/ 	.word	0x00021480
        /*0f68*/ 	.word	0x00000000
        /*0f6c*/ 	.word	0x00033470
        /*0f70*/ 	.short	0x010a
        /*0f72*/ 	.byte	0x3f
	.zero		1


	//   ....[88]....
        /*0f74*/ 	.word	0x000214d0
        /*0f78*/ 	.word	0x00000000
        /*0f7c*/ 	.word	0x00033460
        /*0f80*/ 	.short	0x010a
        /*0f82*/ 	.byte	0x3f
	.zero		1


	//   ....[89]....
        /*0f84*/ 	.word	0x00021520
        /*0f88*/ 	.word	0x00000000
        /*0f8c*/ 	.word	0x00033420
        /*0f90*/ 	.short	0x010a
        /*0f92*/ 	.byte	0x3f
	.zero		1


	//   ....[90]....
        /*0f94*/ 	.word	0x000216c0
        /*0f98*/ 	.word	0x00000006
        /*0f9c*/ 	.word	0x00000000
        /*0fa0*/ 	.short	0x010a
        /*0fa2*/ 	.byte	0x3f
	.zero		1


	//   ....[91]....
        /*0fa4*/ 	.word	0x00021710
        /*0fa8*/ 	.word	0x00000007
        /*0fac*/ 	.word	0x00000000
        /*0fb0*/ 	.short	0x010a
        /*0fb2*/ 	.byte	0x3f
	.zero		1


	//   ....[92]....
        /*0fb4*/ 	.word	0x00021760
        /*0fb8*/ 	.word	0x00000004
        /*0fbc*/ 	.word	0x00033460
        /*0fc0*/ 	.short	0x010a
        /*0fc2*/ 	.byte	0x3f
	.zero		1


	//   ....[93]....
        /*0fc4*/ 	.word	0x000217b0
        /*0fc8*/ 	.word	0x00000003
        /*0fcc*/ 	.word	0x00033460
        /*0fd0*/ 	.short	0x010a
        /*0fd2*/ 	.byte	0x3f
	.zero		1


	//   ....[94]....
        /*0fd4*/ 	.word	0x00021800
        /*0fd8*/ 	.word	0x00000004
        /*0fdc*/ 	.word	0x00033480
        /*0fe0*/ 	.short	0x010a
        /*0fe2*/ 	.byte	0x3f
	.zero		1


	//----- nvinfo : EIATTR_NUM_MBARRIERS
	.align		4
.L_723:
        /*0fe4*/ 	.byte	0x03, 0x38
        /*0fe6*/ 	.short	0x0016


	//----- nvinfo : EIATTR_EXIT_INSTR_OFFSETS
	.align		4
        /*0fe8*/ 	.byte	0x04, 0x1c
        /*0fea*/ 	.short	(.L_725 - .L_724)


	//   ....[0]....
.L_724:
        /*0fec*/ 	.word	0x00000a80


	//   ....[1]....
        /*0ff0*/ 	.word	0x000191c0


	//   ....[2]....
        /*0ff4*/ 	.word	0x00020860


	//----- nvinfo : EIATTR_MAX_THREADS
	.align		4
.L_725:
        /*0ff8*/ 	.byte	0x04, 0x05
        /*0ffa*/ 	.short	(.L_727 - .L_726)
.L_726:
        /*0ffc*/ 	.word	0x00000180
        /*1000*/ 	.word	0x00000001
        /*1004*/ 	.word	0x00000001


	//----- nvinfo : EIATTR_CRS_STACK_SIZE
	.align		4
.L_727:
        /*1008*/ 	.byte	0x04, 0x1e
        /*100a*/ 	.short	(.L_729 - .L_728)
.L_728:
        /*100c*/ 	.word	0x00000000


	//----- nvinfo : EIATTR_CBANK_PARAM_SIZE
	.align		4
.L_729:
        /*1010*/ 	.byte	0x03, 0x19
        /*1012*/ 	.short	0x0af0


	//----- nvinfo : EIATTR_PARAM_CBANK
	.align		4
        /*1014*/ 	.byte	0x04, 0x0a
        /*1016*/ 	.short	(.L_731 - .L_730)
	.align		4
.L_730:
        /*1018*/ 	.word	index@(.nv.constant0._ZN7cutlass13device_kernelIN5flash11enable_sm90INS1_16FlashAttnFwdSm90INS1_25CollectiveMainloopFwdSm90ILi2EN4cute5tupleIJNS5_1CILi1EEES8_S8_EEENS6_IJNS7_ILi128EEENS7_ILi160EEENS7_ILi192EEEEEELi192ENS_12float_e4m3_tEfNS_4arch4Sm90ELb0ELb1ELb0ELb1ELb0ELb0ELb0ELb1ELb1ELb1ELb1ELb0EEENS1_21CollectiveEpilogueFwdINS6_IJSA_SC_SB_EEES9_NS_10bfloat16_tESG_Li256ELb1ELb1ELb1ELb1EEENS1_36VarlenDynamicPersistentTileSchedulerILi128ELi160ELi256ELi128ELb1ELb1ELb1ELb1ELb0ELb1EEEEEEEEEvNT_6ParamsE)
        /*101c*/ 	.short	0x0210
        /*101e*/ 	.short	0x0af0


	//----- nvinfo : EIATTR_SW_WAR
	.align		4
.L_731:
        /*1020*/ 	.byte	0x04, 0x36
        /*1022*/ 	.short	(.L_733 - .L_732)
.L_732:
        /*1024*/ 	.word	0x00000008
.L_733:


//--------------------- .nv.info._ZN7cutlass13device_kernelIN5flash11enable_sm90INS1_16FlashAttnFwdSm90INS1_25CollectiveMainloopFwdSm90ILi2EN4cute5tupleIJNS5_1CILi1EEES8_S8_EEENS6_IJNS7_ILi128EEENS7_ILi160EEENS7_ILi192EEEEEELi192ENS_12float_e4m3_tEfNS_4arch4Sm90ELb0ELb1ELb0ELb1ELb0ELb1ELb0ELb1ELb1ELb1ELb1ELb0EEENS1_21CollectiveEpilogueFwdINS6_IJSA_SC_SB_EEES9_NS_10bfloat16_tESG_Li256ELb1ELb1ELb1ELb1EEENS1_36VarlenDynamicPersistentTileSchedulerILi128ELi160ELi256ELi128ELb1ELb1ELb1ELb1ELb0ELb1EEEEEEEEEvNT_6ParamsE --------------------------
	.section	.nv.info._ZN7cutlass13device_kernelIN5flash11enable_sm90INS1_16FlashAttnFwdSm90INS1_25CollectiveMainloopFwdSm90ILi2EN4cute5tupleIJNS5_1CILi1EEES8_S8_EEENS6_IJNS7_ILi128EEENS7_ILi160EEENS7_ILi192EEEEEELi192ENS_12float_e4m3_tEfNS_4arch4Sm90ELb0ELb1ELb0ELb1ELb0ELb1ELb0ELb1ELb1ELb1ELb1ELb0EEENS1_21CollectiveEpilogueFwdINS6_IJSA_SC_SB_EEES9_NS_10bfloat16_tESG_Li256ELb1ELb1ELb1ELb1EEENS1_36VarlenDynamicPersistentTileSchedulerILi128ELi160ELi256ELi128ELb1ELb1ELb1ELb1ELb0ELb1EEEEEEEEEvNT_6ParamsE,"",@"SHT_CUDA_INFO"
	.sectionflags	@""
	.align	4


	//----- nvinfo : EIATTR_CUDA_API_VERSION
	.align		4
        /*0000*/ 	.byte	0x04, 0x37
        /*0002*/ 	.short	(.L_735 - .L_734)
.L_734:
        /*0004*/ 	.word	0x00000082


	//----- nvinfo : EIATTR_KPARAM_INFO
	.align		4
.L_735:
        /*0008*/ 	.byte	0x04, 0x17
        /*000a*/ 	.short	(.L_737 - .L_736)
.L_736:
        /*000c*/ 	.word	0x00000000
        /*0010*/ 	.short	0x0000
        /*0012*/ 	.short	0x0070
        /*0014*/ 	.byte	0x00, 0xf0, 0x01, 0x2a


	//----- nvinfo : EIATTR_SPARSE_MMA_MASK
	.align		4
.L_737:
        /*0018*/ 	.byte	0x03, 0x50
        /*001a*/ 	.short	0x0000


	//----- nvinfo : EIATTR_MAXREG_COUNT
	.align		4
        /*001c*/ 	.byte	0x03, 0x1b
        /*001e*/ 	.short	0x00a8


	//----- nvinfo : EIATTR_NUM_BARRIERS
	.align		4
        /*0020*/ 	.byte	0x02, 0x4c
        /*0022*/ 	.byte	0x10
	.zero		1


	//----- nvinfo : EIATTR_EXTERNS
	.align		4
        /*0024*/ 	.byte	0x04, 0x0f
        /*0026*/ 	.short	(.L_739 - .L_738)


	//   ....[0]....
	.align		4
.L_738:
        /*0028*/ 	.word	index@(__assertfail)


	//----- nvinfo : EIATTR_ANNOTATIONS
	.align		4
.L_739:
        /*002c*/ 	.byte	0x04, 0x55
        /*002e*/ 	.short	(.L_741 - .L_740)


	//   ....[0]....
.L_740:
        /* <DEDUP_REMOVED lines=130> */


	//----- nvinfo : EIATTR_MERCURY_ISA_VERSION
	.align		4
.L_741:
        /*0838*/ 	.byte	0x03, 0x5f
        /*083a*/ 	.short	0x0101


	//----- nvinfo : EIATTR_UNUSED_LOAD_BYTE_OFFSET
	.align		4
        /*083c*/ 	.byte	0x04, 0x44
        /*083e*/ 	.short	(.L_743 - .L_742)


	//   ....[0]....
.L_742:
        /*0840*/ 	.word	0x00000b40
        /*0844*/ 	.word	0x0000fff0


	//   ....[1]....
        /*0848*/ 	.word	0x0001e7e0
        /*084c*/ 	.word	0x0000fff0


	//----- nvinfo : EIATTR_INT_WARP_WIDE_INSTR_OFFSETS
	.align		4
.L_743:
        /*0850*/ 	.byte	0x04, 0x31
        /*0852*/ 	.short	(.L_745 - .L_744)


	//   ....[0]....
.L_744:
        /*0854*/ 	.word	0x000001e0


	//   ....[1]....
        /*0858*/ 	.word	0x00000220


	//   ....[2]....
        /*085c*/ 	.word	0x00000290


	//   ....[3]....
        /*0860*/ 	.word	0x000271b0


	//   ....[4]....
        /*0864*/ 	.word	0x00027240


	//   ....[5]....
        /*0868*/ 	.word	0x0002a420


	//   ....[6]....
        /*086c*/ 	.word	0x0002a480


	//----- nvinfo : EIATTR_COOP_GROUP_MASK_REGIDS
	.align		4
.L_745:
        /*0870*/ 	.byte	0x04, 0x29
        /*0872*/ 	.short	(.L_747 - .L_746)


	//   ....[0]....
.L_746:
        /*0874*/ 	.word	0xffffffff


	//   ....[1]....
        /*0878*/ 	.word	0xffffffff


	//   ....[2]....
        /*087c*/ 	.word	0xffffffff


	//   ....[3]....
        /*0880*/ 	.word	0xffffffff


	//   ....[4]....
        /*0884*/ 	.word	0xffffffff


	//   ....[5]....
        /*0888*/ 	.word	0xffffffff


	//   ....[6]....
        /*088c*/ 	.word	0xffffffff


	//   ....[7]....
        /*0890*/ 	.word	0xffffffff


	//   ....[8]....
        /*0894*/ 	.word	0xffffffff


	//   ....[9]....
        /*0898*/ 	.word	0xffffffff


	//   ....[10]....
        /*089c*/ 	.word	0xffffffff


	//   ....[11]....
        /*08a0*/ 	.word	0xffffffff


	//   ....[12]....
        /*08a4*/ 	.word	0xffffffff


	//   ....[13]....
        /*08a8*/ 	.word	0xffffffff


	//   ....[14]....
        /*08ac*/ 	.word	0xffffffff


	//   ....[15]....
        /*08b0*/ 	.word	0xffffffff


	//   ....[16]....
        /*08b4*/ 	.word	0xffffffff


	//   ....[17]....
        /*08b8*/ 	.word	0xffffffff


	//   ....[18]....
        /*08bc*/ 	.word	0xffffffff


	//   ....[19]....
        /*08c0*/ 	.word	0xffffffff


	//   ....[20]....
        /*08c4*/ 	.word	0xffffffff


	//   ....[21]....
        /*08c8*/ 	.word	0xffffffff


	//   ....[22]....
        /*08cc*/ 	.word	0xffffffff


	//   ....[23]....
        /*08d0*/ 	.word	0xffffffff


	//   ....[24]....
        /*08d4*/ 	.word	0xffffffff


	//   ....[25]....
        /*08d8*/ 	.word	0xffffffff


	//   ....[26]....
        /*08dc*/ 	.word	0xffffffff


	//   ....[27]....
        /*08e0*/ 	.word	0xffffffff


	//   ....[28]....
        /*08e4*/ 	.word	0xffffffff


	//   ....[29]....
        /*08e8*/ 	.word	0xffffffff


	//   ....[30]....
        /*08ec*/ 	.word	0xffffffff


	//   ....[31]....
        /*08f0*/ 	.word	0xffffffff


	//   ....[32]....
        /*08f4*/ 	.word	0xffffffff


	//   ....[33]....
        /*08f8*/ 	.word	0xffffffff


	//   ....[34]....
        /*08fc*/ 	.word	0xffffffff


	//   ....[35]....
        /*0900*/ 	.word	0xffffffff


	//   ....[36]....
        /*0904*/ 	.word	0xffffffff


	//   ....[37]....
        /*0908*/ 	.word	0xffffffff


	//   ....[38]....
        /*090c*/ 	.word	0xffffffff


	//   ....[39]....
        /*0910*/ 	.word	0xffffffff


	//   ....[40]....
        /*0914*/ 	.word	0xffffffff


	//   ....[41]....
        /*0918*/ 	.word	0xffffffff


	//   ....[42]....
        /*091c*/ 	.word	0xffffffff


	//   ....[43]....
        /*0920*/ 	.word	0xffffffff


	//   ....[44]....
        /*0924*/ 	.word	0xffffffff


	//   ....[45]....
        /*0928*/ 	.word	0xffffffff


	//   ....[46]....
        /*092c*/ 	.word	0xffffffff


	//   ....[47]....
        /*0930*/ 	.word	0xffffffff


	//   ....[48]....
        /*0934*/ 	.word	0xffffffff


	//   ....[49]....
        /*0938*/ 	.word	0xffffffff


	//   ....[50]....
        /*093c*/ 	.word	0xffffffff


	//   ....[51]....
        /*0940*/ 	.word	0xffffffff


	//   ....[52]....
        /*0944*/ 	.word	0xffffffff


	//   ....[53]....
        /*0948*/ 	.word	0xffffffff


	//   ....[54]....
        /*094c*/ 	.word	0xffffffff


	//   ....[55]....
        /*0950*/ 	.word	0xffffffff


	//   ....[56]....
        /*0954*/ 	.word	0xffffffff


	//   ....[57]....
        /*0958*/ 	.word	0xffffffff


	//   ....[58]....
        /*095c*/ 	.word	0xffffffff


	//   ....[59]....
        /*0960*/ 	.word	0xffffffff


	//   ....[60]....
        /*0964*/ 	.word	0xffffffff


	//   ....[61]....
        /*0968*/ 	.word	0xffffffff


	//   ....[62]....
        /*096c*/ 	.word	0xffffffff


	//   ....[63]....
        /*0970*/ 	.word	0xffffffff


	//   ....[64]....
        /*0974*/ 	.word	0xffffffff


	//   ....[65]....
        /*0978*/ 	.word	0xffffffff


	//   ....[66]....
        /*097c*/ 	.word	0xffffffff


	//   ....[67]....
        /*0980*/ 	.word	0xffffffff


	//   ....[68]....
        /*0984*/ 	.word	0xffffffff


	//   ....[69]....
        /*0988*/ 	.word	0xffffffff


	//   ....[70]....
        /*098c*/ 	.word	0xffffffff


	//   ....[71]....
        /*0990*/ 	.word	0xffffffff


	//   ....[72]....
        /*0994*/ 	.word	0xffffffff


	//   ....[73]....
        /*0998*/ 	.word	0xffffffff


	//   ....[74]....
        /*099c*/ 	.word	0xffffffff


	//   ....[75]....
        /*09a0*/ 	.word	0xffffffff


	//   ....[76]....
        /*09a4*/ 	.word	0xffffffff


	//   ....[77]....
        /*09a8*/ 	.word	0xffffffff


	//   ....[78]....
        /*09ac*/ 	.word	0xffffffff


	//   ....[79]....
        /*09b0*/ 	.word	0xffffffff


	//   ....[80]....
        /*09b4*/ 	.word	0xffffffff


	//   ....[81]....
        /*09b8*/ 	.word	0xffffffff


	//   ....[82]....
        /*09bc*/ 	.word	0xffffffff


	//   ....[83]....
        /*09c0*/ 	.word	0xffffffff


	//   ....[84]....
        /*09c4*/ 	.word	0xffffffff


	//   ....[85]....
        /*09c8*/ 	.word	0xffffffff


	//   ....[86]....
        /*09cc*/ 	.word	0xffffffff


	//   ....[87]....
        /*09d0*/ 	.word	0xffffffff


	//   ....[88]....
        /*09d4*/ 	.word	0xffffffff


	//   ....[89]....
        /*09d8*/ 	.word	0xffffffff


	//   ....[90]....
        /*09dc*/ 	.word	0xffffffff


	//   ....[91]....
        /*09e0*/ 	.word	0xffffffff


	//   ....[92]....
        /*09e4*/ 	.word	0xffffffff


	//   ....[93]....
        /*09e8*/ 	.word	0xffffffff


	//   ....[94]....
        /*09ec*/ 	.word	0xffffffff


	//   ....[95]....
        /*09f0*/ 	.word	0xffffffff


	//   ....[96]....
        /*09f4*/ 	.word	0xffffffff


	//   ....[97]....
        /*09f8*/ 	.word	0xffffffff


	//   ....[98]....
        /*09fc*/ 	.word	0xffffffff


	//   ....[99]....
        /*0a00*/ 	.word	0xffffffff


	//   ....[100]....
        /*0a04*/ 	.word	0xffffffff


	//   ....[101]....
        /*0a08*/ 	.word	0xffffffff


	//   ....[102]....
        /*0a0c*/ 	.word	0xffffffff


	//   ....[103]....
        /*0a10*/ 	.word	0xffffffff


	//   ....[104]....
        /*0a14*/ 	.word	0xffffffff


	//   ....[105]....
        /*0a18*/ 	.word	0xffffffff


	//   ....[106]....
        /*0a1c*/ 	.word	0xffffffff


	//   ....[107]....
        /*0a20*/ 	.word	0xffffffff


	//   ....[108]....
        /*0a24*/ 	.word	0xffffffff


	//   ....[109]....
        /*0a28*/ 	.word	0xffffffff


	//   ....[110]....
        /*0a2c*/ 	.word	0xffffffff


	//   ....[111]....
        /*0a30*/ 	.word	0xffffffff


	//   ....[112]....
        /*0a34*/ 	.word	0xffffffff


	//   ....[113]....
        /*0a38*/ 	.word	0xffffffff


	//   ....[114]....
        /*0a3c*/ 	.word	0xffffffff


	//   ....[115]....
        /*0a40*/ 	.word	0xffffffff


	//   ....[116]....
        /*0a44*/ 	.word	0xffffffff


	//   ....[117]....
        /*0a48*/ 	.word	0xffffffff


	//   ....[118]....
        /*0a4c*/ 	.word	0xffffffff


	//   ....[119]....
        /*0a50*/ 	.word	0xffffffff


	//   ....[120]....
        /*0a54*/ 	.word	0xffffffff


	//   ....[121]....
        /*0a58*/ 	.word	0xffffffff


	//   ....[122]....
        /*0a5c*/ 	.word	0xffffffff


	//   ....[123]....
        /*0a60*/ 	.word	0xffffffff


	//   ....[124]....
        /*0a64*/ 	.word	0xffffffff


	//   ....[125]....
        /*0a68*/ 	.word	0xffffffff


	//   ....[126]....
        /*0a6c*/ 	.word	0xffffffff


	//   ....[127]....
        /*0a70*/ 	.word	0xffffffff


	//   ....[128]....
        /*0a74*/ 	.word	0xffffffff


	//   ....[129]....
        /*0a78*/ 	.word	0xffffffff


	//   ....[130]....
        /*0a7c*/ 	.word	0xffffffff


	//   ....[131]....
        /*0a80*/ 	.word	0xffffffff


	//   ....[132]....
        /*0a84*/ 	.word	0xffffffff


	//   ....[133]....
        /*0a88*/ 	.word	0xffffffff


	//   ....[134]....
        /*0a8c*/ 	.word	0xffffffff


	//   ....[135]....
        /*0a90*/ 	.word	0xffffffff


	//   ....[136]....
        /*0a94*/ 	.word	0xffffffff


	//   ....[137]....
        /*0a98*/ 	.word	0xffffffff


	//   ....[138]....
        /*0a9c*/ 	.word	0xffffffff


	//   ....[139]....
        /*0aa0*/ 	.word	0xffffffff


	//   ....[140]....
        /*0aa4*/ 	.word	0xffffffff


	//   ....[141]....
        /*0aa8*/ 	.word	0xffffffff


	//   ....[142]....
        /*0aac*/ 	.word	0xffffffff


	//   ....[143]....
        /*0ab0*/ 	.word	0xffffffff


	//   ....[144]....
        /*0ab4*/ 	.word	0xffffffff


	//   ....[145]....
        /*0ab8*/ 	.word	0xffffffff


	//   ....[146]....
        /*0abc*/ 	.word	0xffffffff


	//   ....[147]....
        /*0ac0*/ 	.word	0xffffffff


	//   ....[148]....
        /*0ac4*/ 	.word	0xffffffff


	//   ....[149]....
        /*0ac8*/ 	.word	0xffffffff


	//   ....[150]....
        /*0acc*/ 	.word	0xffffffff


	//   ....[151]....
        /*0ad0*/ 	.word	0xffffffff


	//   ....[152]....
        /*0ad4*/ 	.word	0xffffffff


	//   ....[153]....
        /*0ad8*/ 	.word	0xffffffff


	//   ....[154]....
        /*0adc*/ 	.word	0xffffffff


	//   ....[155]....
        /*0ae0*/ 	.word	0xffffffff


	//   ....[156]....
        /*0ae4*/ 	.word	0xffffffff


	//   ....[157]....
        /*0ae8*/ 	.word	0xffffffff


	//   ....[158]....
        /*0aec*/ 	.word	0xffffffff


	//   ....[159]....
        /*0af0*/ 	.word	0xffffffff


	//   ....[160]....
        /*0af4*/ 	.word	0xffffffff


	//   ....[161]....
        /*0af8*/ 	.word	0xffffffff


	//   ....[162]....
        /*0afc*/ 	.word	0xffffffff


	//   ....[163]....
        /*0b00*/ 	.word	0xffffffff


	//   ....[164]....
        /*0b04*/ 	.word	0xffffffff


	//   ....[165]....
        /*0b08*/ 	.word	0xffffffff


	//   ....[166]....
        /*0b0c*/ 	.word	0xffffffff


	//   ....[167]....
        /*0b10*/ 	.word	0xffffffff


	//   ....[168]....
        /*0b14*/ 	.word	0xffffffff


	//   ....[169]....
        /*0b18*/ 	.word	0xffffffff


	//   ....[170]....
        /*0b1c*/ 	.word	0xffffffff


	//   ....[171]....
        /*0b20*/ 	.word	0xffffffff


	//   ....[172]....
        /*0b24*/ 	.word	0xffffffff


	//   ....[173]....
        /*0b28*/ 	.word	0xffffffff


	//   ....[174]....
        /*0b2c*/ 	.word	0xffffffff


	//   ....[175]....
        /*0b30*/ 	.word	0xffffffff


	//   ....[176]....
        /*0b34*/ 	.word	0xffffffff


	//   ....[177]....
        /*0b38*/ 	.word	0xffffffff


	//   ....[178]....
        /*0b3c*/ 	.word	0xffffffff


	//   ....[179]....
        /*0b40*/ 	.word	0xffffffff


	//   ....[180]....
        /*0b44*/ 	.word	0xffffffff


	//   ....[181]....
        /*0b48*/ 	.word	0xffffffff


	//   ....[182]....
        /*0b4c*/ 	.word	0xffffffff


	//   ....[183]....
        /*0b50*/ 	.word	0xffffffff


	//   ....[184]....
        /*0b54*/ 	.word	0xffffffff


	//   ....[185]....
        /*0b58*/ 	.word	0xffffffff


	//   ....[186]....
        /*0b5c*/ 	.word	0xffffffff


	//   ....[187]....
        /*0b60*/ 	.word	0xffffffff


	//   ....[188]....
        /*0b64*/ 	.word	0xffffffff


	//   ....[189]....
        /*0b68*/ 	.word	0xffffffff


	//   ....[190]....
        /*0b6c*/ 	.word	0xffffffff


	//   ....[191]....
        /*0b70*/ 	.word	0xffffffff


	//   ....[192]....
        /*0b74*/ 	.word	0xffffffff


	//   ....[193]....
        /*0b78*/ 	.word	0xffffffff


	//   ....[194]....
        /*0b7c*/ 	.word	0xffffffff


	//   ....[195]....
        /*0b80*/ 	.word	0xffffffff


	//   ....[196]....
        /*0b84*/ 	.word	0xffffffff


	//   ....[197]....
        /*0b88*/ 	.word	0xffffffff


	//   ....[198]....
        /*0b8c*/ 	.word	0xffffffff


	//   ....[199]....
        /*0b90*/ 	.word	0xffffffff


	//   ....[200]....
        /*0b94*/ 	.word	0xffffffff


	//   ....[201]....
        /*0b98*/ 	.word	0xffffffff


	//   ....[202]....
        /*0b9c*/ 	.word	0xffffffff


	//   ....[203]....
        /*0ba0*/ 	.word	0xffffffff


	//   ....[204]....
        /*0ba4*/ 	.word	0xffffffff


	//   ....[205]....
        /*0ba8*/ 	.word	0xffffffff


	//   ....[206]....
        /*0bac*/ 	.word	0xffffffff


	//   ....[207]....
        /*0bb0*/ 	.word	0xffffffff


	//   ....[208]....
        /*0bb4*/ 	.word	0x0500000f


	//   ....[209]....
        /*0bb8*/ 	.word	0x0500000f


	//   ....[210]....
        /*0bbc*/ 	.word	0x0500000f


	//   ....[211]....
        /*0bc0*/ 	.word	0x0500000f


	//   ....[212]....
        /*0bc4*/ 	.word	0x0500000f


	//   ....[213]....
        /*0bc8*/ 	.word	0x0500000f


	//   ....[214]....
        /*0bcc*/ 	.word	0x0500000f


	//   ....[215]....
        /*0bd0*/ 	.word	0x0500000f


	//   ....[216]....
        /*0bd4*/ 	.word	0x0500000f


	//   ....[217]....
        /*0bd8*/ 	.word	0x0500000f


	//   ....[218]....
        /*0bdc*/ 	.word	0x0500000f


	//   ....[219]....
        /*0be0*/ 	.word	0x0500000f


	//   ....[220]....
        /*0be4*/ 	.word	0x0500000f


	//   ....[221]....
        /*0be8*/ 	.word	0x0500000f


	//   ....[222]....
        /*0bec*/ 	.word	0x0500000f


	//   ....[223]....
        /*0bf0*/ 	.word	0x0500000f


	//   ....[224]....
        /*0bf4*/ 	.word	0x0500000f


	//   ....[225]....
        /*0bf8*/ 	.word	0x0500000f


	//   ....[226]....
        /*0bfc*/ 	.word	0x0500000f


	//   ....[227]....
        /*0c00*/ 	.word	0x0500000f


	//   ....[228]....
        /*0c04*/ 	.word	0x0500000f


	//   ....[229]....
        /*0c08*/ 	.word	0x0500000f


	//   ....[230]....
        /*0c0c*/ 	.word	0x0500000f


	//   ....[231]....
        /*0c10*/ 	.word	0x0500000f


	//   ....[232]....
        /*0c14*/ 	.word	0x0500000f


	//   ....[233]....
        /*0c18*/ 	.word	0x0500000f


	//   ....[234]....
        /*0c1c*/ 	.word	0x0500000f


	//   ....[235]....
        /*0c20*/ 	.word	0x0500000f


	//   ....[236]....
        /*0c24*/ 	.word	0x0500000f


	//   ....[237]....
        /*0c28*/ 	.word	0x0500000f


	//   ....[238]....
        /*0c2c*/ 	.word	0x0500000f


	//   ....[239]....
        /*0c30*/ 	.word	0x0500000f


	//   ....[240]....
        /*0c34*/ 	.word	0x0500000f


	//   ....[241]....
        /*0c38*/ 	.word	0x0500000f


	//   ....[242]....
        /*0c3c*/ 	.word	0x0500000f


	//   ....[243]....
        /*0c40*/ 	.word	0x0500000f


	//   ....[244]....
        /*0c44*/ 	.word	0x0500000f


	//----- nvinfo : EIATTR_COOP_GROUP_INSTR_OFFSETS
	.align		4
.L_747:
        /*0c48*/ 	.byte	0x04, 0x28
        /*0c4a*/ 	.short	(.L_749 - .L_748)


	//   ....[0]....
.L_748:
        /*0c4c*/ 	.word	0x000000c0


	//   ....[1]....
        /*0c50*/ 	.word	0x000001f0


	//   ....[2]....
        /*0c54*/ 	.word	0x00000240


	//   ....[3]....
        /*0c58*/ 	.word	0x00000470


	//   ....[4]....
        /*0c5c*/ 	.word	0x000005d0


	//   ....[5]....
        /*0c60*/ 	.word	0x000006f0


	//   ....[6]....
        /*0c64*/ 	.word	0x00000850


	//   ....[7]....
        /*0c68*/ 	.word	0x00005630


	//   ....[8]....
        /*0c6c*/ 	.word	0x00005d90


	//   ....[9]....
        /*0c70*/ 	.word	0x00005da0


	//   ....[10]....
        /*0c74*/ 	.word	0x00005db0


	//   ....[11]....
        /*0c78*/ 	.word	0x00005dc0


	//   ....[12]....
        /*0c7c*/ 	.word	0x00009490


	//   ....[13]....
        /*0c80*/ 	.word	0x000094a0


	//   ....[14]....
        /*0c84*/ 	.word	0x000094b0


	//   ....[15]....
        /*0c88*/ 	.word	0x000094c0


	//   ....[16]....
        /*0c8c*/ 	.word	0x0000d7f0


	//   ....[17]....
        /*0c90*/ 	.word	0x0000dac0


	//   ....[18]....
        /*0c94*/ 	.word	0x0000ef40


	//   ....[19]....
        /*0c98*/ 	.word	0x0000f060


	//   ....[20]....
        /*0c9c*/ 	.word	0x0000fbf0


	//   ....[21]....
        /*0ca0*/ 	.word	0x0000fc80


	//   ....[22]....
        /*0ca4*/ 	.word	0x000122a0


	//   ....[23]....
        /*0ca8*/ 	.word	0x00012490


	//   ....[24]....
        /*0cac*/ 	.word	0x00013ae0


	//   ....[25]....
        /*0cb0*/ 	.word	0x00013bf0


	//   ....[26]....
        /*0cb4*/ 	.word	0x00014830


	//   ....[27]....
        /*0cb8*/ 	.word	0x00014880


	//   ....[28]....
        /*0cbc*/ 	.word	0x000173d0


	//   ....[29]....
        /*0cc0*/ 	.word	0x000173e0


	//   ....[30]....
        /*0cc4*/ 	.word	0x00017410


	//   ....[31]....
        /*0cc8*/ 	.word	0x00017420


	//   ....[32]....
        /*0ccc*/ 	.word	0x0001a050


	//   ....[33]....
        /*0cd0*/ 	.word	0x0001a240


	//   ....[34]....
        /*0cd4*/ 	.word	0x0001b890


	//   ....[35]....
        /*0cd8*/ 	.word	0x0001b9a0


	//   ....[36]....
        /*0cdc*/ 	.word	0x0001c5a0


	//   ....[37]....
        /*0ce0*/ 	.word	0x0001c600


	//   ....[38]....
        /*0ce4*/ 	.word	0x0001de20


	//   ....[39]....
        /*0ce8*/ 	.word	0x0001de30


	//   ....[40]....
        /*0cec*/ 	.word	0x0001deb0


	//   ....[41]....
        /*0cf0*/ 	.word	0x0001dec0


	//   ....[42]....
        /*0cf4*/ 	.word	0x0001f2e0


	//   ....[43]....
        /*0cf8*/ 	.word	0x0001f320


	//   ....[44]....
        /*0cfc*/ 	.word	0x0001f350


	//   ....[45]....
        /*0d00*/ 	.word	0x0001f360


	//   ....[46]....
        /*0d04*/ 	.word	0x0001f390


	//   ....[47]....
        /*0d08*/ 	.word	0x0001f3b0


	//   ....[48]....
        /*0d0c*/ 	.word	0x0001f3c0


	//   ....[49]....
        /*0d10*/ 	.word	0x0001f3d0


	//   ....[50]....
        /*0d14*/ 	.word	0x0001f3f0


	//   ....[51]....
        /*0d18*/ 	.word	0x0001f410


	//   ....[52]....
        /*0d1c*/ 	.word	0x0001f430


	//   ....[53]....
        /*0d20*/ 	.word	0x0001f440


	//   ....[54]....
        /*0d24*/ 	.word	0x0001f450


	//   ....[55]....
        /*0d28*/ 	.word	0x0001f460


	//   ....[56]....
        /*0d2c*/ 	.word	0x0001f470


	//   ....[57]....
        /*0d30*/ 	.word	0x0001f480


	//   ....[58]....
        /*0d34*/ 	.word	0x0001f4a0


	//   ....[59]....
        /*0d38*/ 	.word	0x0001f4b0


	//   ....[60]....
        /*0d3c*/ 	.word	0x0001f4c0


	//   ....[61]....
        /*0d40*/ 	.word	0x0001f4d0


	//   ....[62]....
        /*0d44*/ 	.word	0x0001f4e0


	//   ....[63]....
        /*0d48*/ 	.word	0x0001f4f0


	//   ....[64]....
        /*0d4c*/ 	.word	0x0001f500


	//   ....[65]....
        /*0d50*/ 	.word	0x0001f510


	//   ....[66]....
        /*0d54*/ 	.word	0x0001f520


	//   ....[67]....
        /*0d58*/ 	.word	0x0001f530


	//   ....[68]....
        /*0d5c*/ 	.word	0x0001f540


	//   ....[69]....
        /*0d60*/ 	.word	0x0001f550


	//   ....[70]....
        /*0d64*/ 	.word	0x0001f560


	//   ....[71]....
        /*0d68*/ 	.word	0x0001f570


	//   ....[72]....
        /*0d6c*/ 	.word	0x0001f580


	//   ....[73]....
        /*0d70*/ 	.word	0x0001f590


	//   ....[74]....
        /*0d74*/ 	.word	0x0001f5a0


	//   ....[75]....
        /*0d78*/ 	.word	0x0001f5b0


	//   ....[76]....
        /*0d7c*/ 	.word	0x0001f5c0


	//   ....[77]....
        /*0d80*/ 	.word	0x0001f5d0


	//   ....[78]....
        /*0d84*/ 	.word	0x0001f5e0


	//   ....[79]....
        /*0d88*/ 	.word	0x0001f5f0


	//   ....[80]....
        /*0d8c*/ 	.word	0x0001f600


	//   ....[81]....
        /*0d90*/ 	.word	0x0001f610


	//   ....[82]....
        /*0d94*/ 	.word	0x0001f620


	//   ....[83]....
        /*0d98*/ 	.word	0x0001f630


	//   ....[84]....
        /*0d9c*/ 	.word	0x0001f640


	//   ....[85]....
        /*0da0*/ 	.word	0x0001f650


	//   ....[86]....
        /*0da4*/ 	.word	0x0001f660


	//   ....[87]....
        /*0da8*/ 	.word	0x0001f670


	//   ....[88]....
        /*0dac*/ 	.word	0x0001f680


	//   ....[89]....
        /*0db0*/ 	.word	0x0001f690


	//   ....[90]....
        /*0db4*/ 	.word	0x0001f6a0


	//   ....[91]....
        /*0db8*/ 	.word	0x0001f6b0


	//   ....[92]....
        /*0dbc*/ 	.word	0x0001f6c0


	//   ....[93]....
        /*0dc0*/ 	.word	0x0001f6d0


	//   ....[94]....
        /*0dc4*/ 	.word	0x0001f6e0


	//   ....[95]....
        /*0dc8*/ 	.word	0x0001f6f0


	//   ....[96]....
        /*0dcc*/ 	.word	0x0001f700


	//   ....[97]....
        /*0dd0*/ 	.word	0x0001f710


	//   ....[98]....
        /*0dd4*/ 	.word	0x0001f720


	//   ....[99]....
        /*0dd8*/ 	.word	0x0001f730


	//   ....[100]....
        /*0ddc*/ 	.word	0x0001f740


	//   ....[101]....
        /*0de0*/ 	.word	0x0001f750


	//   ....[102]....
        /*0de4*/ 	.word	0x0001f760


	//   ....[103]....
        /*0de8*/ 	.word	0x0001f770


	//   ....[104]....
        /*0dec*/ 	.word	0x0001f780


	//   ....[105]....
        /*0df0*/ 	.word	0x0001f790


	//   ....[106]....
        /*0df4*/ 	.word	0x0001f7a0


	//   ....[107]....
        /*0df8*/ 	.word	0x0001f7b0


	//   ....[108]....
        /*0dfc*/ 	.word	0x0001f7c0


	//   ....[109]....
        /*0e00*/ 	.word	0x0001f7d0


	//   ....[110]....
        /*0e04*/ 	.word	0x0001f7e0


	//   ....[111]....
        /*0e08*/ 	.word	0x0001f7f0


	//   ....[112]....
        /*0e0c*/ 	.word	0x0001f800


	//   ....[113]....
        /*0e10*/ 	.word	0x0001f810


	//   ....[114]....
        /*0e14*/ 	.word	0x0001f820


	//   ....[115]....
        /*0e18*/ 	.word	0x0001f830


	//   ....[116]....
        /*0e1c*/ 	.word	0x0001f840


	//   ....[117]....
        /*0e20*/ 	.word	0x0001f850


	//   ....[118]....
        /*0e24*/ 	.word	0x0001f860


	//   ....[119]....
        /*0e28*/ 	.word	0x0001f870


	//   ....[120]....
        /*0e2c*/ 	.word	0x0001f880


	//   ....[121]....
        /*0e30*/ 	.word	0x0001f890


	//   ....[122]....
        /*0e34*/ 	.word	0x0001f8a0


	//   ....[123]....
        /*0e38*/ 	.word	0x0001f8b0


	//   ....[124]....
        /*0e3c*/ 	.word	0x0001f8c0


	//   ....[125]....
        /*0e40*/ 	.word	0x0001f8d0


	//   ....[126]....
        /*0e44*/ 	.word	0x0001f8e0


	//   ....[127]....
        /*0e48*/ 	.word	0x0001f8f0


	//   ....[128]....
        /*0e4c*/ 	.word	0x0001f900


	//   ....[129]....
        /*0e50*/ 	.word	0x0001f910


	//   ....[130]....
        /*0e54*/ 	.word	0x0001f920


	//   ....[131]....
        /*0e58*/ 	.word	0x0001f930


	//   ....[132]....
        /*0e5c*/ 	.word	0x0001f940


	//   ....[133]....
        /*0e60*/ 	.word	0x0001f950


	//   ....[134]....
        /*0e64*/ 	.word	0x0001f960


	//   ....[135]....
        /*0e68*/ 	.word	0x0001f970


	//   ....[136]....
        /*0e6c*/ 	.word	0x0001f980


	//   ....[137]....
        /*0e70*/ 	.word	0x0001f990


	//   ....[138]....
        /*0e74*/ 	.word	0x000207e0


	//   ....[139]....
        /*0e78*/ 	.word	0x000207f0


	//   ....[140]....
        /*0e7c*/ 	.word	0x00020800


	//   ....[141]....
        /*0e80*/ 	.word	0x00020810


	//   ....[142]....
        /*0e84*/ 	.word	0x000210d0


	//   ....[143]....
        /*0e88*/ 	.word	0x000210f0


	//   ....[144]....
        /*0e8c*/ 	.word	0x00021220


	//   ....[145]....
        /*0e90*/ 	.word	0x00021240


	//   ....[146]....
        /*0e94*/ 	.word	0x00021340


	//   ....[147]....
        /*0e98*/ 	.word	0x00021360


	//   ....[148]....
        /*0e9c*/ 	.word	0x00021470


	//   ....[149]....
        /*0ea0*/ 	.word	0x00021490


	//   ....[150]....
        /*0ea4*/ 	.word	0x00021ae0


	//   ....[151]....
        /*0ea8*/ 	.word	0x00021af0


	//   ....[152]....
        /*0eac*/ 	.word	0x00022140


	//   ....[153]....
        /*0eb0*/ 	.word	0x00022150


	//   ....[154]....
        /*0eb4*/ 	.word	0x00022fd0


	//   ....[155]....
        /*0eb8*/ 	.word	0x00023000


	//   ....[156]....
        /*0ebc*/ 	.word	0x00023120


	//   ....[157]....
        /*0ec0*/ 	.word	0x00023140


	//   ....[158]....
        /*0ec4*/ 	.word	0x00023240


	//   ....[159]....
        /*0ec8*/ 	.word	0x00023260


	//   ....[160]....
        /*0ecc*/ 	.word	0x00023370


	//   ....[161]....
        /*0ed0*/ 	.word	0x00023390


	//   ....[162]....
        /*0ed4*/ 	.word	0x00023520


	//   ....[163]....
        /*0ed8*/ 	.word	0x00023730


	//   ....[164]....
        /*0edc*/ 	.word	0x00023760


	//   ....[165]....
        /*0ee0*/ 	.word	0x00023790


	//   ....[166]....
        /*0ee4*/ 	.word	0x000237c0


	//   ....[167]....
        /*0ee8*/ 	.word	0x000237f0


	//   ....[168]....
        /*0eec*/ 	.word	0x00023820


	//   ....[169]....
        /*0ef0*/ 	.word	0x000239c0


	//   ....[170]....
        /*0ef4*/ 	.word	0x000239f0


	//   ....[171]....
        /*0ef8*/ 	.word	0x00023a20


	//   ....[172]....
        /*0efc*/ 	.word	0x00023a50


	//   ....[173]....
        /*0f00*/ 	.word	0x00023a80


	//   ....[174]....
        /*0f04*/ 	.word	0x00023ab0


	//   ....[175]....
        /*0f08*/ 	.word	0x00023b50


	//   ....[176]....
        /*0f0c*/ 	.word	0x00023b80


	//   ....[177]....
        /*0f10*/ 	.word	0x00023b90


	//   ....[178]....
        /*0f14*/ 	.word	0x00023bc0


	//   ....[179]....
        /*0f18*/ 	.word	0x000255f0


	//   ....[180]....
        /*0f1c*/ 	.word	0x00027930


	//   ....[181]....
        /*0f20*/ 	.word	0x00028690


	//   ....[182]....
        /*0f24*/ 	.word	0x000286b0


	//   ....[183]....
        /*0f28*/ 	.word	0x00028710


	//   ....[184]....
        /*0f2c*/ 	.word	0x00028790


	//   ....[185]....
        /*0f30*/ 	.word	0x00028820


	//   ....[186]....
        /*0f34*/ 	.word	0x00028830


	//   ....[187]....
        /*0f38*/ 	.word	0x00028880


	//   ....[188]....
        /*0f3c*/ 	.word	0x000288c0


	//   ....[189]....
        /*0f40*/ 	.word	0x0002b530


	//   ....[190]....
        /*0f44*/ 	.word	0x0002b540


	//   ....[191]....
        /*0f48*/ 	.word	0x0002b580


	//   ....[192]....
        /*0f4c*/ 	.word	0x0002b5c0


	//   ....[193]....
        /*0f50*/ 	.word	0x0002b5f0


	//   ....[194]....
        /*0f54*/ 	.word	0x0002b620


	//   ....[195]....
        /*0f58*/ 	.word	0x0002b650


	//   ....[196]....
        /*0f5c*/ 	.word	0x0002b680


	//   ....[197]....
        /*0f60*/ 	.word	0x0002b850


	//   ....[198]....
        /*0f64*/ 	.word	0x0002b880


	//   ....[199]....
        /*0f68*/ 	.word	0x0002b8b0


	//   ....[200]....
        /*0f6c*/ 	.word	0x0002b8e0


	//   ....[201]....
        /*0f70*/ 	.word	0x0002b910


	//   ....[202]....
        /*0f74*/ 	.word	0x0002b940


	//   ....[203]....
        /*0f78*/ 	.word	0x0002ba10


	//   ....[204]....
        /*0f7c*/ 	.word	0x0002ba30


	//   ....[205]....
        /*0f80*/ 	.word	0x0002ba40


	//   ....[206]....
        /*0f84*/ 	.word	0x0002bac0


	//   ....[207]....
        /*0f88*/ 	.word	0x0002c600


	//   ....[208]....
        /*0f8c*/ 	.word	0x0002c9b0


	//   ....[209]....
        /*0f90*/ 	.word	0x0002ca00


	//   ....[210]....
        /*0f94*/ 	.word	0x0002ca50


	//   ....[211]....
        /*0f98*/ 	.word	0x0002caa0


	//   ....[212]....
        /*0f9c*/ 	.word	0x0002cb70


	//   ....[213]....
        /*0fa0*/ 	.word	0x0002cbc0


	//   ....[214]....
        /*0fa4*/ 	.word	0x0002cc10


	//   ....[215]....
        /*0fa8*/ 	.word	0x0002cc60


	//   ....[216]....
        /*0fac*/ 	.word	0x0002d080


	//   ....[217]....
        /*0fb0*/ 	.word	0x0002d360


	//   ....[218]....
        /*0fb4*/ 	.word	0x0002d570


	//   ....[219]....
        /*0fb8*/ 	.word	0x0002d5c0


	//   ....[220]....
        /*0fbc*/ 	.word	0x0002d620


	//   ....[221]....
        /*0fc0*/ 	.word	0x0002d730


	//   ....[222]....
        /*0fc4*/ 	.word	0x0002d790


	//   ....[223]....
        /*0fc8*/ 	.word	0x0002d8a0


	//   ....[224]....
        /*0fcc*/ 	.word	0x0002d900


	//   ....[225]....
        /*0fd0*/ 	.word	0x0002d9e0


	//   ....[226]....
        /*0fd4*/ 	.word	0x0002dd00


	//   ....[227]....
        /*0fd8*/ 	.word	0x0002dda0


	//   ....[228]....
        /*0fdc*/ 	.word	0x0002df40


	//   ....[229]....
        /*0fe0*/ 	.word	0x0002dfc0


	//   ....[230]....
        /*0fe4*/ 	.word	0x0002e040


	//   ....[231]....
        /*0fe8*/ 	.word	0x0002e0c0


	//   ....[232]....
        /*0fec*/ 	.word	0x0002e140


	//   ....[233]....
        /*0ff0*/ 	.word	0x0002e1d0


	//   ....[234]....
        /*0ff4*/ 	.word	0x0002e270


	//   ....[235]....
        /*0ff8*/ 	.word	0x0002e320


	//   ....[236]....
        /*0ffc*/ 	.word	0x0002e3a0


	//   ....[237]....
        /*1000*/ 	.word	0x0002e420


	//   ....[238]....
        /*1004*/ 	.word	0x0002e4a0


	//   ....[239]....
        /*1008*/ 	.word	0x0002e530


	//   ....[240]....
        /*100c*/ 	.word	0x0002e5b0


	//   ....[241]....
        /*1010*/ 	.word	0x0002e660


	//   ....[242]....
        /*1014*/ 	.word	0x0002e6b0


	//   ....[243]....
        /*1018*/ 	.word	0x0002e770


	//   ....[244]....
        /*101c*/ 	.word	0x0002e8a0


	//----- nvinfo : EIATTR_REG_RECONFIG
	.align		4
.L_749:
        /*1020*/ 	.byte	0x01, 0x54
	.zero		2


	//----- nvinfo : EIATTR_SYSCALL_OFFSETS
	.align		4
        /*1024*/ 	.byte	0x04, 0x46
        /*1026*/ 	.short	(.L_751 - .L_750)


	//   ....[0]....
.L_750:
        /*1028*/ 	.word	0x000026e0


	//   ....[1]....
        /*102c*/ 	.word	0x000028a0


	//   ....[2]....
        /*1030*/ 	.word	0x000057b0


	//   ....[3]....
        /*1034*/ 	.word	0x00005ae0


	//   ....[4]....
        /*1038*/ 	.word	0x000273b0


	//   ....[5]....
        /*103c*/ 	.word	0x00027520


	//   ....[6]....
        /*1040*/ 	.word	0x00027680


	//   ....[7]....
        /*1044*/ 	.word	0x000277c0


	//   ....[8]....
        /*1048*/ 	.word	0x00028220


	//----- nvinfo : EIATTR_MBARRIER_INSTR_OFFSETS
	.align		4
.L_751:
        /*104c*/ 	.byte	0x04, 0x39
        /*104e*/ 	.short	(.L_753 - .L_752)


	//   ....[0]....
.L_752:
        /*1050*/ 	.word	0x00000320
        /*1054*/ 	.word	0x000000ff
        /*1058*/ 	.word	0x00033400
        /*105c*/ 	.short	0x0100
        /*105e*/ 	.byte	0x08
	.zero		1


	//   ....[1]....
        /*1060*/ 	.word	0x00000330
        /*1064*/ 	.word	0x000000ff
        /*1068*/ 	.word	0x00033420
        /*106c*/ 	.short	0x0100
        /*106e*/ 	.byte	0x08
	.zero		1


	//   ....[2]....
        /*1070*/ 	.word	0x00000420
        /*1074*/ 	.word	0x000000ff
        /*1078*/ 	.word	0x00033430
        /*107c*/ 	.short	0x0100
        /*107e*/ 	.byte	0x08
	.zero		1


	//   ....[3]....
        /*1080*/ 	.word	0x00000430
        /*1084*/ 	.word	0x000000ff
        /*1088*/ 	.word	0x00033440
        /*108c*/ 	.short	0x0100
        /*108e*/ 	.byte	0x08
	.zero		1


	//   ....[4]....
        /*1090*/ 	.word	0x00000440
        /*1094*/ 	.word	0x000000ff
        /*1098*/ 	.word	0x00033438
        /*109c*/ 	.short	0x0100
        /*109e*/ 	.byte	0x08
	.zero		1


	//   ....[5]....
        /*10a0*/ 	.word	0x00000450
        /*10a4*/ 	.word	0x000000ff
        /*10a8*/ 	.word	0x00033448
        /*10ac*/ 	.short	0x0100
        /*10ae*/ 	.byte	0x08
	.zero		1


	//   ....[6]....
        /*10b0*/ 	.word	0x00000580
        /*10b4*/ 	.word	0x000000ff
        /*10b8*/ 	.word	0x00033450
        /*10bc*/ 	.short	0x0100
        /*10be*/ 	.byte	0x08
	.zero		1


	//   ....[7]....
        /*10c0*/ 	.word	0x00000590
        /*10c4*/ 	.word	0x000000ff
        /*10c8*/ 	.word	0x00033460
        /*10cc*/ 	.short	0x0100
        /*10ce*/ 	.byte	0x08
	.zero		1


	//   ....[8]....
        /*10d0*/ 	.word	0x000005a0
        /*10d4*/ 	.word	0x000000ff
        /*10d8*/ 	.word	0x00033458
        /*10dc*/ 	.short	0x0100
        /*10de*/ 	.byte	0x08
	.zero		1


	//   ....[9]....
        /*10e0*/ 	.word	0x000005b0
        /*10e4*/ 	.word	0x000000ff
        /*10e8*/ 	.word	0x00033468
        /*10ec*/ 	.short	0x0100
        /*10ee*/ 	.byte	0x08
	.zero		1


	//   ....[10]....
        /*10f0*/ 	.word	0x000006a0
        /*10f4*/ 	.word	0x000000ff
        /*10f8*/ 	.word	0x00033470
        /*10fc*/ 	.short	0x0100
        /*10fe*/ 	.byte	0x06
	.zero		1


	//   ....[11]....
        /*1100*/ 	.word	0x000006b0
        /*1104*/ 	.word	0x000000ff
        /*1108*/ 	.word	0x00033480
        /*110c*/ 	.short	0x0100
        /*110e*/ 	.byte	0x06
	.zero		1


	//   ....[12]....
        /*1110*/ 	.word	0x000006c0
        /*1114*/ 	.word	0x000000ff
        /*1118*/ 	.word	0x00033478
        /*111c*/ 	.short	0x0100
        /*111e*/ 	.byte	0x06
	.zero		1


	//   ....[13]....
        /*1120*/ 	.word	0x000006d0
        /*1124*/ 	.word	0x000000ff
        /*1128*/ 	.word	0x00033488
        /*112c*/ 	.short	0x0100
        /*112e*/ 	.byte	0x06
	.zero		1


	//   ....[14]....
        /*1130*/ 	.word	0x00000800
        /*1134*/ 	.word	0x000000ff
        /*1138*/ 	.word	0x00033490
        /*113c*/ 	.short	0x0100
        /*113e*/ 	.byte	0x08
	.zero		1


	//   ....[15]....
        /*1140*/ 	.word	0x00000810
        /*1144*/ 	.word	0x000000ff
        /*1148*/ 	.word	0x000334a0
        /*114c*/ 	.short	0x0100
        /*114e*/ 	.byte	0x08
	.zero		1


	//   ....[16]....
        /*1150*/ 	.word	0x00000820
        /*1154*/ 	.word	0x000000ff
        /*1158*/ 	.word	0x00033498
        /*115c*/ 	.short	0x0100
        /*115e*/ 	.byte	0x08
	.zero		1


	//   ....[17]....
        /*1160*/ 	.word	0x00000830
        /*1164*/ 	.word	0x000000ff
        /*1168*/ 	.word	0x000334a8
        /*116c*/ 	.short	0x0100
        /*116e*/ 	.byte	0x08
	.zero		1


	//   ....[18]....
        /*1170*/ 	.word	0x00000960
        /*1174*/ 	.word	0x000000ff
        /*1178*/ 	.word	0x000334b0
        /*117c*/ 	.short	0x0100
        /*117e*/ 	.byte	0x08
	.zero		1


	//   ....[19]....
        /*1180*/ 	.word	0x00000970
        /*1184*/ 	.word	0x000000ff
        /*1188*/ 	.word	0x000334c0
        /*118c*/ 	.short	0x0100
        /*118e*/ 	.byte	0x08
	.zero		1


	//   ....[20]....
        /*1190*/ 	.word	0x00000980
        /*1194*/ 	.word	0x000000ff
        /*1198*/ 	.word	0x000334b8
        /*119c*/ 	.short	0x0100
        /*119e*/ 	.byte	0x08
	.zero		1


	//   ....[21]....
        /*11a0*/ 	.word	0x00000990
        /*11a4*/ 	.word	0x000000ff
        /*11a8*/ 	.word	0x000334c8
        /*11ac*/ 	.short	0x0100
        /*11ae*/ 	.byte	0x08
	.zero		1


	//   ....[22]....
        /*11b0*/ 	.word	0x00004280
        /*11b4*/ 	.word	0x00000036
        /*11b8*/ 	.word	0x000334b0
        /*11bc*/ 	.short	0x010a
        /*11be*/ 	.byte	0x3f
	.zero		1


	//   ....[23]....
        /*11c0*/ 	.word	0x000047b0
        /*11c4*/ 	.word	0x00000036
        /*11c8*/ 	.word	0x00000000
        /*11cc*/ 	.short	0x0101
        /*11ce*/ 	.byte	0x3f
	.zero		1


	//   ....[24]....
        /*11d0*/ 	.word	0x00005850
        /*11d4*/ 	.word	0x00000003
        /*11d8*/ 	.word	0x00033400
        /*11dc*/ 	.short	0x010a
        /*11de*/ 	.byte	0x3f
	.zero		1


	//   ....[25]....
        /*11e0*/ 	.word	0x000058a0
        /*11e4*/ 	.word	0x00000003
        /*11e8*/ 	.word	0x00033400
        /*11ec*/ 	.short	0x010a
        /*11ee*/ 	.byte	0x3f
	.zero		1


	//   ....[26]....
        /*11f0*/ 	.word	0x00006360
        /*11f4*/ 	.word	0x000000ff
        /*11f8*/ 	.word	0x00033400
        /*11fc*/ 	.short	0x010a
        /*11fe*/ 	.byte	0x26
	.zero		1


	//   ....[27]....
        /*1200*/ 	.word	0x00009970
        /*1204*/ 	.word	0x000000ff
        /*1208*/ 	.word	0x00033400
        /*120c*/ 	.short	0x010a
        /*120e*/ 	.byte	0x26
	.zero		1


	//   ....[28]....
        /*1210*/ 	.word	0x0000cad0
        /*1214*/ 	.word	0x00000005
        /*1218*/ 	.word	0x00033430
        /*121c*/ 	.short	0x010a
        /*121e*/ 	.byte	0x3f
	.zero		1


	//   ....[29]....
        /*1220*/ 	.word	0x0000cb40
        /*1224*/ 	.word	0x00000005
        /*1228*/ 	.word	0x00033430
        /*122c*/ 	.short	0x010a
        /*122e*/ 	.byte	0x3f
	.zero		1


	//   ....[30]....
        /*1230*/ 	.word	0x0000d910
        /*1234*/ 	.word	0x00000000
        /*1238*/ 	.word	0x00000000
        /*123c*/ 	.short	0x0101
        /*123e*/ 	.byte	0x3f
	.zero		1


	//   ....[31]....
        /*1240*/ 	.word	0x000112d0
        /*1244*/ 	.word	0x000000ff
        /*1248*/ 	.word	0x00033430
        /*124c*/ 	.short	0x010a
        /*124e*/ 	.byte	0x06
	.zero		1


	//   ....[32]....
        /*1250*/ 	.word	0x00011310
        /*1254*/ 	.word	0x000000ff
        /*1258*/ 	.word	0x00033430
        /*125c*/ 	.short	0x010a
        /*125e*/ 	.byte	0x06
	.zero		1


	//   ....[33]....
        /*1260*/ 	.word	0x00011f30
        /*1264*/ 	.word	0x000000ff
        /*1268*/ 	.word	0x00033450
        /*126c*/ 	.short	0x010a
        /*126e*/ 	.byte	0x06
	.zero		1


	//   ....[34]....
        /*1270*/ 	.word	0x00011f70
        /*1274*/ 	.word	0x000000ff
        /*1278*/ 	.word	0x00033450
        /*127c*/ 	.short	0x010a
        /*127e*/ 	.byte	0x06
	.zero		1


	//   ....[35]....
        /*1280*/ 	.word	0x00012300
        /*1284*/ 	.word	0x00000007
        /*1288*/ 	.word	0x00000000
        /*128c*/ 	.short	0x0101
        /*128e*/ 	.byte	0x3f
	.zero		1


	//   ....[36]....
        /*1290*/ 	.word	0x00015520
        /*1294*/ 	.word	0x000000ff
        /*1298*/ 	.word	0x00000000
        /*129c*/ 	.short	0x0101
        /*129e*/ 	.byte	0x06
	.zero		1


	//   ....[37]....
        /*12a0*/ 	.word	0x00016110
        /*12a4*/ 	.word	0x000000ff
        /*12a8*/ 	.word	0x00033430
        /*12ac*/ 	.short	0x010a
        /*12ae*/ 	.byte	0x06
	.zero		1


	//   ....[38]....
        /*12b0*/ 	.word	0x00016150
        /*12b4*/ 	.word	0x000000ff
        /*12b8*/ 	.word	0x00033430
        /*12bc*/ 	.short	0x010a
        /*12be*/ 	.byte	0x06
	.zero		1


	//   ....[39]....
        /*12c0*/ 	.word	0x00016da0
        /*12c4*/ 	.word	0x000000ff
        /*12c8*/ 	.word	0x00033450
        /*12cc*/ 	.short	0x010a
        /*12ce*/ 	.byte	0x06
	.zero		1


	//   ....[40]....
        /*12d0*/ 	.word	0x00016de0
        /*12d4*/ 	.word	0x000000ff
        /*12d8*/ 	.word	0x00033450
        /*12dc*/ 	.short	0x010a
        /*12de*/ 	.byte	0x06
	.zero		1


	//   ....[41]....
        /*12e0*/ 	.word	0x00018580
        /*12e4*/ 	.word	0x000000bf
        /*12e8*/ 	.word	0x00000000
        /*12ec*/ 	.short	0x0101
        /*12ee*/ 	.byte	0x3f
	.zero		1


	//   ....[42]....
        /*12f0*/ 	.word	0x000186d0
        /*12f4*/ 	.word	0x000000ff
        /*12f8*/ 	.word	0x00000000
        /*12fc*/ 	.short	0x0101
        /*12fe*/ 	.byte	0x06
	.zero		1


	//   ....[43]....
        /*1300*/ 	.word	0x00019050
        /*1304*/ 	.word	0x000000ff
        /*1308*/ 	.word	0x00033430
        /*130c*/ 	.short	0x010a
        /*130e*/ 	.byte	0x06
	.zero		1


	//   ....[44]....
        /*1310*/ 	.word	0x00019090
        /*1314*/ 	.word	0x000000ff
        /*1318*/ 	.word	0x00033430
        /*131c*/ 	.short	0x010a
        /*131e*/ 	.byte	0x06
	.zero		1


	//   ....[45]....
        /*1320*/ 	.word	0x00019ce0
        /*1324*/ 	.word	0x000000ff
        /*1328*/ 	.word	0x00033450
        /*132c*/ 	.short	0x010a
        /*132e*/ 	.byte	0x06
	.zero		1


	//   ....[46]....
        /*1330*/ 	.word	0x00019d20
        /*1334*/ 	.word	0x000000ff
        /*1338*/ 	.word	0x00033450
        /*133c*/ 	.short	0x010a
        /*133e*/ 	.byte	0x06
	.zero		1


	//   ....[47]....
        /*1340*/ 	.word	0x0001a0b0
        /*1344*/ 	.word	0x00000000
        /*1348*/ 	.word	0x00000000
        /*134c*/ 	.short	0x0101
        /*134e*/ 	.byte	0x3f
	.zero		1


	//   ....[48]....
        /*1350*/ 	.word	0x0001d2d0
        /*1354*/ 	.word	0x000000ff
        /*1358*/ 	.word	0x00000000
        /*135c*/ 	.short	0x0101
        /*135e*/ 	.byte	0x06
	.zero		1


	//   ....[49]....
        /*1360*/ 	.word	0x0001db60
        /*1364*/ 	.word	0x000000ff
        /*1368*/ 	.word	0x00033450
        /*136c*/ 	.short	0x010a
        /*136e*/ 	.byte	0x05
	.zero		1


	//   ....[50]....
        /*1370*/ 	.word	0x0001dba0
        /*1374*/ 	.word	0x000000ff
        /*1378*/ 	.word	0x00033450
        /*137c*/ 	.short	0x010a
        /*137e*/ 	.byte	0x05
	.zero		1


	//   ....[51]....
        /*1380*/ 	.word	0x0001e1a0
        /*1384*/ 	.word	0x000000ff
        /*1388*/ 	.word	0x00000000
        /*138c*/ 	.short	0x0101
        /*138e*/ 	.byte	0x04
	.zero		1


	//   ....[52]....
        /*1390*/ 	.word	0x000210b0
        /*1394*/ 	.word	0x000000ff
        /*1398*/ 	.word	0x00000000
        /*139c*/ 	.short	0x0101
        /*139e*/ 	.byte	0x05
	.zero		1


	//   ....[53]....
        /*13a0*/ 	.word	0x00021920
        /*13a4*/ 	.word	0x000000ff
        /*13a8*/ 	.word	0x00000000
        /*13ac*/ 	.short	0x0101
        /*13ae*/ 	.byte	0x05
	.zero		1


	//   ....[54]....
        /*13b0*/ 	.word	0x000256d0
        /*13b4*/ 	.word	0x00000013
        /*13b8*/ 	.word	0x00033420
        /*13bc*/ 	.short	0x010a
        /*13be*/ 	.byte	0x3f
	.zero		1


	//   ....[55]....
        /*13c0*/ 	.word	0x000257a0
        /*13c4*/ 	.word	0x00000006
        /*13c8*/ 	.word	0x000334a0
        /*13cc*/ 	.short	0x010a
        /*13ce*/ 	.byte	0x3f
	.zero		1


	//   ....[56]....
        /*13d0*/ 	.word	0x00025be0
        /*13d4*/ 	.word	0x00000006
        /*13d8*/ 	.word	0x000334c0
        /*13dc*/ 	.short	0x010a
        /*13de*/ 	.byte	0x3f
	.zero		1


	//   ....[57]....
        /*13e0*/ 	.word	0x00026170
        /*13e4*/ 	.word	0x00000008
        /*13e8*/ 	.word	0x000334a0
        /*13ec*/ 	.short	0x010a
        /*13ee*/ 	.byte	0x3f
	.zero		1


	//   ....[58]....
        /*13f0*/ 	.word	0x000265a0
        /*13f4*/ 	.word	0x00000008
        /*13f8*/ 	.word	0x000334c0
        /*13fc*/ 	.short	0x010a
        /*13fe*/ 	.byte	0x3f
	.zero		1


	//   ....[59]....
        /*1400*/ 	.word	0x00027ba0
        /*1404*/ 	.word	0x00000002
        /*1408*/ 	.word	0x00033480
        /*140c*/ 	.short	0x010a
        /*140e*/ 	.byte	0x3f
	.zero		1


	//   ....[60]....
        /*1410*/ 	.word	0x00027df0
        /*1414*/ 	.word	0x00000002
        /*1418*/ 	.word	0x00033440
        /*141c*/ 	.short	0x010a
        /*141e*/ 	.byte	0x3f
	.zero		1


	//   ....[61]....
        /*1420*/ 	.word	0x000289a0
        /*1424*/ 	.word	0x00000013
        /*1428*/ 	.word	0x00033400
        /*142c*/ 	.short	0x0107
        /*142e*/ 	.byte	0x3f
	.zero		1


	//   ....[62]....
        /*1430*/ 	.word	0x00028aa0
        /*1434*/ 	.word	0x00000013
        /*1438*/ 	.word	0x00033400
        /*143c*/ 	.short	0x0101
        /*143e*/ 	.byte	0x3f
	.zero		1


	//   ....[63]....
        /*1440*/ 	.word	0x00028ac0
        /*1444*/ 	.word	0x00000013
        /*1448*/ 	.word	0x00033420
        /*144c*/ 	.short	0x010a
        /*144e*/ 	.byte	0x3f
	.zero		1


	//   ....[64]....
        /*1450*/ 	.word	0x00028dd0
        /*1454*/ 	.word	0x00000006
        /*1458*/ 	.word	0x00033480
        /*145c*/ 	.short	0x010a
        /*145e*/ 	.byte	0x3f
	.zero		1


	//   ....[65]....
        /*1460*/ 	.word	0x00029230
        /*1464*/ 	.word	0x00000006
        /*1468*/ 	.word	0x00033440
        /*146c*/ 	.short	0x010a
        /*146e*/ 	.byte	0x3f
	.zero		1


	//   ....[66]....
        /*1470*/ 	.word	0x000296e0
        /*1474*/ 	.word	0x00000003
        /*1478*/ 	.word	0x00033470
        /*147c*/ 	.short	0x010a
        /*147e*/ 	.byte	0x3f
	.zero		1


	//   ....[67]....
        /*1480*/ 	.word	0x00029750
        /*1484*/ 	.word	0x00000003
        /*1488*/ 	.word	0x00033460
        /*148c*/ 	.short	0x010a
        /*148e*/ 	.byte	0x3f
	.zero		1


	//   ....[68]....
        /*1490*/ 	.word	0x0002a2f0
        /*1494*/ 	.word	0x00000003
        /*1498*/ 	.word	0x00033450
        /*149c*/ 	.short	0x0101
        /*149e*/ 	.byte	0x3f
	.zero		1


	//   ....[69]....
        /*14a0*/ 	.word	0x0002a370
        /*14a4*/ 	.word	0x00000003
        /*14a8*/ 	.word	0x00000000
        /*14ac*/ 	.short	0x0101
        /*14ae*/ 	.byte	0x3f
	.zero		1


	//   ....[70]....
        /*14b0*/ 	.word	0x0002a5b0
        /*14b4*/ 	.word	0x00000000
        /*14b8*/ 	.word	0x00033470
        /*14bc*/ 	.short	0x010a
        /*14be*/ 	.byte	0x3f
	.zero		1


	//   ....[71]....
        /*14c0*/ 	.word	0x0002a620
        /*14c4*/ 	.word	0x00000000
        /*14c8*/ 	.word	0x00033460
        /*14cc*/ 	.short	0x010a
        /*14ce*/ 	.byte	0x3f
	.zero		1


	//   ....[72]....
        /*14d0*/ 	.word	0x0002b230
        /*14d4*/ 	.word	0x00000000
        /*14d8*/ 	.word	0x00033450
        /*14dc*/ 	.short	0x0101
        /*14de*/ 	.byte	0x3f
	.zero		1


	//   ....[73]....
        /*14e0*/ 	.word	0x0002b280
        /*14e4*/ 	.word	0x00000000
        /*14e8*/ 	.word	0x00000000
        /*14ec*/ 	.short	0x0101
        /*14ee*/ 	.byte	0x3f
	.zero		1


	//   ....[74]....
        /*14f0*/ 	.word	0x0002c580
        /*14f4*/ 	.word	0x00000000
        /*14f8*/ 	.word	0x00033420
        /*14fc*/ 	.short	0x010a
        /*14fe*/ 	.byte	0x3f
	.zero		1


	//   ....[75]....
        /*1500*/ 	.word	0x0002c740
        /*1504*/ 	.word	0x00000006
        /*1508*/ 	.word	0x00000000
        /*150c*/ 	.short	0x010a
        /*150e*/ 	.byte	0x3f
	.zero		1


	//   ....[76]....
        /*1510*/ 	.word	0x0002c7b0
        /*1514*/ 	.word	0x00000007
        /*1518*/ 	.word	0x00000000
        /*151c*/ 	.short	0x010a
        /*151e*/ 	.byte	0x3f
	.zero		1


	//   ....[77]....
        /*1520*/ 	.word	0x0002c810
        /*1524*/ 	.word	0x00000004
        /*1528*/ 	.word	0x00033460
        /*152c*/ 	.short	0x010a
        /*152e*/ 	.byte	0x3f
	.zero		1


	//   ....[78]....
        /*1530*/ 	.word	0x0002c860
        /*1534*/ 	.word	0x00000003
        /*1538*/ 	.word	0x00033460
        /*153c*/ 	.short	0x010a
        /*153e*/ 	.byte	0x3f
	.zero		1


	//   ....[79]....
        /*1540*/ 	.word	0x0002c8a0
        /*1544*/ 	.word	0x00000004
        /*1548*/ 	.word	0x00033480
        /*154c*/ 	.short	0x010a
        /*154e*/ 	.byte	0x3f
	.zero		1


	//   ....[80]....
        /*1550*/ 	.word	0x0002c8c0
        /*1554*/ 	.word	0x00000003
        /*1558*/ 	.word	0x00033480
        /*155c*/ 	.short	0x010a
        /*155e*/ 	.byte	0x3f
	.zero		1


	//   ....[81]....
        /*1560*/ 	.word	0x0002c920
        /*1564*/ 	.word	0x00000036
        /*1568*/ 	.word	0x000334b0
        /*156c*/ 	.short	0x010a
        /*156e*/ 	.byte	0x3f
	.zero		1


	//   ....[82]....
        /*1570*/ 	.word	0x0002cae0
        /*1574*/ 	.word	0x00000003
        /*1578*/ 	.word	0x00033400
        /*157c*/ 	.short	0x010a
        /*157e*/ 	.byte	0x3f
	.zero		1


	//   ....[83]....
        /*1580*/ 	.word	0x0002ccb0
        /*1584*/ 	.word	0x00000003
        /*1588*/ 	.word	0x00033400
        /*158c*/ 	.short	0x010a
        /*158e*/ 	.byte	0x3f
	.zero		1


	//   ....[84]....
        /*1590*/ 	.word	0x0002cd00
        /*1594*/ 	.word	0x00000005
        /*1598*/ 	.word	0x00033430
        /*159c*/ 	.short	0x010a
        /*159e*/ 	.byte	0x3f
	.zero		1


	//   ....[85]....
        /*15a0*/ 	.word	0x0002cd60
        /*15a4*/ 	.word	0x00000008
        /*15a8*/ 	.word	0x00033430
        /*15ac*/ 	.short	0x010a
        /*15ae*/ 	.byte	0x3f
	.zero		1


	//   ....[86]....
        /*15b0*/ 	.word	0x0002cdc0
        /*15b4*/ 	.word	0x00000008
        /*15b8*/ 	.word	0x00033450
        /*15bc*/ 	.short	0x010a
        /*15be*/ 	.byte	0x3f
	.zero		1


	//   ....[87]....
        /*15c0*/ 	.word	0x0002ce20
        /*15c4*/ 	.word	0x00000003
        /*15c8*/ 	.word	0x00033430
        /*15cc*/ 	.short	0x010a
        /*15ce*/ 	.byte	0x3f
	.zero		1


	//   ....[88]....
        /*15d0*/ 	.word	0x0002ce80
        /*15d4*/ 	.word	0x00000003
        /*15d8*/ 	.word	0x00033450
        /*15dc*/ 	.short	0x010a
        /*15de*/ 	.byte	0x3f
	.zero		1


	//   ....[89]....
        /*15e0*/ 	.word	0x0002cee0
        /*15e4*/ 	.word	0x00000003
        /*15e8*/ 	.word	0x00033430
        /*15ec*/ 	.short	0x010a
        /*15ee*/ 	.byte	0x3f
	.zero		1


	//   ....[90]....
        /*15f0*/ 	.word	0x0002cf40
        /*15f4*/ 	.word	0x00000003
        /*15f8*/ 	.word	0x00033450
        /*15fc*/ 	.short	0x010a
        /*15fe*/ 	.byte	0x3f
	.zero		1


	//   ....[91]....
        /*1600*/ 	.word	0x0002cfa0
        /*1604*/ 	.word	0x00000007
        /*1608*/ 	.word	0x00033450
        /*160c*/ 	.short	0x010a
        /*160e*/ 	.byte	0x3f
	.zero		1


	//   ....[92]....
        /*1610*/ 	.word	0x0002d140
        /*1614*/ 	.word	0x00000013
        /*1618*/ 	.word	0x00033420
        /*161c*/ 	.short	0x010a
        /*161e*/ 	.byte	0x3f
	.zero		1


	//   ....[93]....
        /*1620*/ 	.word	0x0002d190
        /*1624*/ 	.word	0x00000006
        /*1628*/ 	.word	0x000334a0
        /*162c*/ 	.short	0x010a
        /*162e*/ 	.byte	0x3f
	.zero		1


	//   ....[94]....
        /*1630*/ 	.word	0x0002d1e0
        /*1634*/ 	.word	0x00000006
        /*1638*/ 	.word	0x000334c0
        /*163c*/ 	.short	0x010a
        /*163e*/ 	.byte	0x3f
	.zero		1


	//   ....[95]....
        /*1640*/ 	.word	0x0002d230
        /*1644*/ 	.word	0x00000008
        /*1648*/ 	.word	0x000334a0
        /*164c*/ 	.short	0x010a
        /*164e*/ 	.byte	0x3f
	.zero		1


	//   ....[96]....
        /*1650*/ 	.word	0x0002d280
        /*1654*/ 	.word	0x00000008
        /*1658*/ 	.word	0x000334c0
        /*165c*/ 	.short	0x010a
        /*165e*/ 	.byte	0x3f
	.zero		1


	//   ....[97]....
        /*1660*/ 	.word	0x0002d420
        /*1664*/ 	.word	0x00000002
        /*1668*/ 	.word	0x00033480
        /*166c*/ 	.short	0x010a
        /*166e*/ 	.byte	0x3f
	.zero		1


	//   ....[98]....
        /*1670*/ 	.word	0x0002d470
        /*1674*/ 	.word	0x00000002
        /*1678*/ 	.word	0x00033440
        /*167c*/ 	.short	0x010a
        /*167e*/ 	.byte	0x3f
	.zero		1


	//   ....[99]....
        /*1680*/ 	.word	0x0002da60
        /*1684*/ 	.word	0x00000013
        /*1688*/ 	.word	0x00033420
        /*168c*/ 	.short	0x010a
        /*168e*/ 	.byte	0x3f
	.zero		1


	//   ....[100]....
        /*1690*/ 	.word	0x0002dab0
        /*1694*/ 	.word	0x00000006
        /*1698*/ 	.word	0x00033480
        /*169c*/ 	.short	0x010a
        /*169e*/ 	.byte	0x3f
	.zero		1


	//   ....[101]....
        /*16a0*/ 	.word	0x0002db00
        /*16a4*/ 	.word	0x00000006
        /*16a8*/ 	.word	0x00033440
        /*16ac*/ 	.short	0x010a
        /*16ae*/ 	.byte	0x3f
	.zero		1


	//   ....[102]....
        /*16b0*/ 	.word	0x0002db50
        /*16b4*/ 	.word	0x00000003
        /*16b8*/ 	.word	0x00033470
        /*16bc*/ 	.short	0x010a
        /*16be*/ 	.byte	0x3f
	.zero		1


	//   ....[103]....
        /*16c0*/ 	.word	0x0002dba0
        /*16c4*/ 	.word	0x00000003
        /*16c8*/ 	.word	0x00033460
        /*16cc*/ 	.short	0x010a
        /*16ce*/ 	.byte	0x3f
	.zero		1


	//   ....[104]....
        /*16d0*/ 	.word	0x0002dbf0
        /*16d4*/ 	.word	0x00000000
        /*16d8*/ 	.word	0x00033470
        /*16dc*/ 	.short	0x010a
        /*16de*/ 	.byte	0x3f
	.zero		1


	//   ....[105]....
        /*16e0*/ 	.word	0x0002dc40
        /*16e4*/ 	.word	0x00000000
        /*16e8*/ 	.word	0x00033460
        /*16ec*/ 	.short	0x010a
        /*16ee*/ 	.byte	0x3f
	.zero		1


	//   ....[106]....
        /*16f0*/ 	.word	0x0002e7c0
        /*16f4*/ 	.word	0x00000000
        /*16f8*/ 	.word	0x00033420
        /*16fc*/ 	.short	0x010a
        /*16fe*/ 	.byte	0x3f
	.zero		1


	//   ....[107]....
        /*1700*/ 	.word	0x0002e960
        /*1704*/ 	.word	0x00000006
        /*1708*/ 	.word	0x00000000
        /*170c*/ 	.short	0x010a
        /*170e*/ 	.byte	0x3f
	.zero		1


	//   ....[108]....
        /*1710*/ 	.word	0x0002e9b0
        /*1714*/ 	.word	0x00000007
        /*1718*/ 	.word	0x00000000
        /*171c*/ 	.short	0x010a
        /*171e*/ 	.byte	0x3f
	.zero		1


	//   ....[109]....
        /*1720*/ 	.word	0x0002ea00
        /*1724*/ 	.word	0x00000004
        /*1728*/ 	.word	0x00033460
        /*172c*/ 	.short	0x010a
        /*172e*/ 	.byte	0x3f
	.zero		1


	//   ....[110]....
        /*1730*/ 	.word	0x0002ea50
        /*1734*/ 	.word	0x00000003
        /*1738*/ 	.word	0x00033460
        /*173c*/ 	.short	0x010a
        /*173e*/ 	.byte	0x3f
	.zero		1


	//   ....[111]....
        /*1740*/ 	.word	0x0002eaa0
        /*1744*/ 	.word	0x00000004
        /*1748*/ 	.word	0x00033480
        /*174c*/ 	.short	0x010a
        /*174e*/ 	.byte	0x3f
	.zero		1


	//   ....[112]....
        /*1750*/ 	.word	0x0002f8d0
        /*1754*/ 	.word	0x0000000c
        /*1758*/ 	.word	0x00000000
        /*175c*/ 	.short	0x010a
        /*175e*/ 	.byte	0x3f
	.zero		1


	//   ....[113]....
        /*1760*/ 	.word	0x00037380
        /*1764*/ 	.word	0x0000004e
        /*1768*/ 	.word	0x00000000
        /*176c*/ 	.short	0x010a
        /*176e*/ 	.byte	0x3f
	.zero		1


	//   ....[114]....
        /*1770*/ 	.word	0x0003f0f0
        /*1774*/ 	.word	0x0000000e
        /*1778*/ 	.word	0x00000000
        /*177c*/ 	.short	0x010a
        /*177e*/ 	.byte	0x3f
	.zero		1


	//   ....[115]....
        /*1780*/ 	.word	0x0003fda0
        /*1784*/ 	.word	0x0000000e
        /*1788*/ 	.word	0x00000000
        /*178c*/ 	.short	0x0101
        /*178e*/ 	.byte	0x3f
	.zero		1


	//   ....[116]....
        /*1790*/ 	.word	0x0003fde0
        /*1794*/ 	.word	0x0000000c
        /*1798*/ 	.word	0x00000000
        /*179c*/ 	.short	0x010a
        /*179e*/ 	.byte	0x3f
	.zero		1


	//   ....[117]....
        /*17a0*/ 	.word	0x0003fe30
        /*17a4*/ 	.word	0x0000004e
        /*17a8*/ 	.word	0x00000000
        /*17ac*/ 	.short	0x010a
        /*17ae*/ 	.byte	0x3f
	.zero		1


	//   ....[118]....
        /*17b0*/ 	.word	0x0003fe80
        /*17b4*/ 	.word	0x0000000e
        /*17b8*/ 	.word	0x00000000
        /*17bc*/ 	.short	0x010a
        /*17be*/ 	.byte	0x3f
	.zero		1


	//----- nvinfo : EIATTR_NUM_MBARRIERS
	.align		4
.L_753:
        /*17c0*/ 	.byte	0x03, 0x38
        /*17c2*/ 	.short	0x0016


	//----- nvinfo : EIATTR_EXIT_INSTR_OFFSETS
	.align		4
        /*17c4*/ 	.byte	0x04, 0x1c
        /*17c6*/ 	.short	(.L_755 - .L_754)


	//   ....[0]....
.L_754:
        /*17c8*/ 	.word	0x00000b70


	//   ....[1]....
        /*17cc*/ 	.word	0x000234c0


	//   ....[2]....
        /*17d0*/ 	.word	0x0002c910


	//----- nvinfo : EIATTR_MAX_THREADS
	.align		4
.L_755:
        /*17d4*/ 	.byte	0x04, 0x05
        /*17d6*/ 	.short	(.L_757 - .L_756)
.L_756:
        /*17d8*/ 	.word	0x00000180
        /*17dc*/ 	.word	0x00000001
        /*17e0*/ 	.word	0x00000001


	//----- nvinfo : EIATTR_CRS_STACK_SIZE
	.align		4
.L_757:
        /*17e4*/ 	.byte	0x04, 0x1e
        /*17e6*/ 	.short	(.L_759 - .L_758)
.L_758:
        /*17e8*/ 	.word	0x00000000


	//----- nvinfo : EIATTR_CBANK_PARAM_SIZE
	.align		4
.L_759:
        /*17ec*/ 	.byte	0x03, 0x19
        /*17ee*/ 	.short	0x0af0


	//----- nvinfo : EIATTR_PARAM_CBANK
	.align		4
        /*17f0*/ 	.byte	0x04, 0x0a
        /*17f2*/ 	.short	(.L_761 - .L_760)
	.align		4
.L_760:
        /*17f4*/ 	.word	index@(.nv.constant0._ZN7cutlass13device_kernelIN5flash11enable_sm90INS1_16FlashAttnFwdSm90INS1_25CollectiveMainloopFwdSm90ILi2EN4cute5tupleIJNS5_1CILi1EEES8_S8_EEENS6_IJNS7_ILi128EEENS7_ILi160EEENS7_ILi192EEEEEELi192ENS_12float_e4m3_tEfNS_4arch4Sm90ELb0ELb1ELb0ELb1ELb0ELb1ELb0ELb1ELb1ELb1ELb1ELb0EEENS1_21CollectiveEpilogueFwdINS6_IJSA_SC_SB_EEES9_NS_10bfloat16_tESG_Li256ELb1ELb1ELb1ELb1EEENS1_36VarlenDynamicPersistentTileSchedulerILi128ELi160ELi256ELi128ELb1ELb1ELb1ELb1ELb0ELb1EEEEEEEEEvNT_6ParamsE)
        /*17f8*/ 	.short	0x0210
        /*17fa*/ 	.short	0x0af0


	//----- nvinfo : EIATTR_SW_WAR
	.align		4
.L_761:
        /*17fc*/ 	.byte	0x04, 0x36
        /*17fe*/ 	.short	(.L_763 - .L_762)
.L_762:
        /*1800*/ 	.word	0x00000008
.L_763:


//--------------------- .nv.info._ZN7cutlass13device_kernelIN5flash11enable_sm90INS1_16FlashAttnFwdSm90INS1_25CollectiveMainloopFwdSm90ILi2EN4cute5tupleIJNS5_1CILi1EEES8_S8_EEENS6_IJNS7_ILi128EEENS7_ILi160EEENS7_ILi192EEEEEELi192ENS_12float_e4m3_tEfNS_4arch4Sm90ELb1ELb0ELb0ELb0ELb0ELb0ELb0ELb1ELb1ELb1ELb1ELb0EEENS1_21CollectiveEpilogueFwdINS6_IJSA_SC_SB_EEES9_NS_10bfloat16_tESG_Li256ELb0ELb1ELb1ELb1EEENS1_19SingleTileSchedulerILb0ELb1ELb1ELi128EEEEEEEEEvNT_6ParamsE --------------------------
	.section	.nv.info._ZN7cutlass13device_kernelIN5flash11enable_sm90INS1_16FlashAttnFwdSm90INS1_25CollectiveMainloopFwdSm90ILi2EN4cute5tupleIJNS5_1CILi1EEES8_S8_EEENS6_IJNS7_ILi128EEENS7_ILi160EEENS7_ILi192EEEEEELi192ENS_12float_e4m3_tEfNS_4arch4Sm90ELb1ELb0ELb0ELb0ELb0ELb0ELb0ELb1ELb1ELb1ELb1ELb0EEENS1_21CollectiveEpilogueFwdINS6_IJSA_SC_SB_EEES9_NS_10bfloat16_tESG_Li256ELb0ELb1ELb1ELb1EEENS1_19SingleTileSchedulerILb0ELb1ELb1ELi128EEEEEEEEEvNT_6ParamsE,"",@"SHT_CUDA_INFO"
	.sectionflags	@""
	.align	4


	//----- nvinfo : EIATTR_CUDA_API_VERSION
	.align		4
        /*0000*/ 	.byte	0x04, 0x37
        /*0002*/ 	.short	(.L_765 - .L_764)
.L_764:
        /*0004*/ 	.word	0x00000082


	//----- nvinfo : EIATTR_KPARAM_INFO
	.align		4
.L_765:
        /*0008*/ 	.byte	0x04, 0x17
        /*000a*/ 	.short	(.L_767 - .L_766)
.L_766:
        /*000c*/ 	.word	0x00000000
        /*0010*/ 	.short	0x0000
        /*0012*/ 	.short	0x0070
        /*0014*/ 	.byte	0x00, 0xf0, 0x01, 0x28


	//----- nvinfo : EIATTR_SPARSE_MMA_MASK
	.align		4
.L_767:
        /*0018*/ 	.byte	0x03, 0x50
        /*001a*/ 	.short	0x0000


	//----- nvinfo : EIATTR_MAXREG_COUNT
	.align		4
        /*001c*/ 	.byte	0x03, 0x1b
        /*001e*/ 	.short	0x00a8


	//----- nvinfo : EIATTR_NUM_BARRIERS
	.align		4
        /*0020*/ 	.byte	0x02, 0x4c
        /*0022*/ 	.byte	0x10
	.zero		1


	//----- nvinfo : EIATTR_EXTERNS
	.align		4
        /*0024*/ 	.byte	0x04, 0x0f
        /*0026*/ 	.short	(.L_769 - .L_768)


	//   ....[0]....
	.align		4
.L_768:
        /*0028*/ 	.word	index@(__assertfail)


	//----- nvinfo : EIATTR_ANNOTATIONS
	.align		4
.L_769:
        /*002c*/ 	.byte	0x04, 0x55
        /*002e*/ 	.short	(.L_771 - .L_770)


	//   ....[0]....
.L_770:
        /* <DEDUP_REMOVED lines=15> */


	//----- nvinfo : EIATTR_MERCURY_ISA_VERSION
	.align		4
.L_771:
        /*0108*/ 	.byte	0x03, 0x5f
        /*010a*/ 	.short	0x0101


	//----- nvinfo : EIATTR_INT_WARP_WIDE_INSTR_OFFSETS
	.align		4
        /*010c*/ 	.byte	0x04, 0x31
        /*010e*/ 	.short	(.L_773 - .L_772)


	//   ....[0]....
.L_772:
        /*0110*/ 	.word	0x00000120


	//   ....[1]....
        /*0114*/ 	.word	0x000001c0


	//   ....[2]....
        /*0118*/ 	.word	0x00000230


	//----- nvinfo : EIATTR_COOP_GROUP_MASK_REGIDS
	.align		4
.L_773:
        /*011c*/ 	.byte	0x04, 0x29
        /*011e*/ 	.short	(.L_775 - .L_774)


	//   ....[0]....
.L_774:
        /*0120*/ 	.word	0xffffffff


	//   ....[1]....
        /*0124*/ 	.word	0xffffffff


	//   ....[2]....
        /*0128*/ 	.word	0xffffffff


	//   ....[3]....
        /*012c*/ 	.word	0xffffffff


	//   ....[4]....
        /*0130*/ 	.word	0xffffffff


	//   ....[5]....
        /*0134*/ 	.word	0xffffffff


	//   ....[6]....
        /*0138*/ 	.word	0xffffffff


	//   ....[7]....
        /*013c*/ 	.word	0xffffffff


	//   ....[8]....
        /*0140*/ 	.word	0xffffffff


	//   ....[9]....
        /*0144*/ 	.word	0xffffffff


	//   ....[10]....
        /*0148*/ 	.word	0xffffffff


	//   ....[11]....
        /*014c*/ 	.word	0xffffffff


	//   ....[12]....
        /*0150*/ 	.word	0xffffffff


	//   ....[13]....
        /*0154*/ 	.word	0xffffffff


	//   ....[14]....
        /*0158*/ 	.word	0xffffffff


	//   ....[15]....
        /*015c*/ 	.word	0xffffffff


	//   ....[16]....
        /*0160*/ 	.word	0xffffffff


	//   ....[17]....
        /*0164*/ 	.word	0xffffffff


	//   ....[18]....
        /*0168*/ 	.word	0xffffffff


	//   ....[19]....
        /*016c*/ 	.word	0xffffffff


	//   ....[20]....
        /*0170*/ 	.word	0xffffffff


	//   ....[21]....
        /*0174*/ 	.word	0xffffffff


	//   ....[22]....
        /*0178*/ 	.word	0xffffffff


	//   ....[23]....
        /*017c*/ 	.word	0xffffffff


	//   ....[24]....
        /*0180*/ 	.word	0xffffffff


	//   ....[25]....
        /*0184*/ 	.word	0xffffffff


	//   ....[26]....
        /*0188*/ 	.word	0xffffffff


	//   ....[27]....
        /*018c*/ 	.word	0xffffffff


	//   ....[28]....
        /*0190*/ 	.word	0xffffffff


	//   ....[29]....
        /*0194*/ 	.word	0xffffffff


	//   ....[30]....
        /*0198*/ 	.word	0xffffffff


	//   ....[31]....
        /*019c*/ 	.word	0xffffffff


	//   ....[32]....
        /*01a0*/ 	.word	0xffffffff


	//   ....[33]....
        /*01a4*/ 	.word	0xffffffff


	//   ....[34]....
        /*01a8*/ 	.word	0xffffffff


	//   ....[35]....
        /*01ac*/ 	.word	0xffffffff


	//   ....[36]....
        /*01b0*/ 	.word	0xffffffff


	//   ....[37]....
        /*01b4*/ 	.word	0xffffffff


	//   ....[38]....
        /*01b8*/ 	.word	0xffffffff


	//   ....[39]....
        /*01bc*/ 	.word	0xffffffff


	//   ....[40]....
        /*01c0*/ 	.word	0xffffffff


	//   ....[41]....
        /*01c4*/ 	.word	0xffffffff


	//   ....[42]....
        /*01c8*/ 	.word	0xffffffff


	//   ....[43]....
        /*01cc*/ 	.word	0xffffffff


	//   ....[44]....
        /*01d0*/ 	.word	0xffffffff


	//   ....[45]....
        /*01d4*/ 	.word	0xffffffff


	//   ....[46]....
        /*01d8*/ 	.word	0xffffffff


	//   ....[47]....
        /*01dc*/ 	.word	0xffffffff


	//   ....[48]....
        /*01e0*/ 	.word	0xffffffff


	//   ....[49]....
        /*01e4*/ 	.word	0xffffffff


	//   ....[50]....
        /*01e8*/ 	.word	0xffffffff


	//   ....[51]....
        /*01ec*/ 	.word	0xffffffff


	//   ....[52]....
        /*01f0*/ 	.word	0xffffffff


	//   ....[53]....
        /*01f4*/ 	.word	0xffffffff


	//   ....[54]....
        /*01f8*/ 	.word	0xffffffff


	//   ....[55]....
        /*01fc*/ 	.word	0xffffffff


	//   ....[56]....
        /*0200*/ 	.word	0xffffffff


	//   ....[57]....
        /*0204*/ 	.word	0xffffffff


	//   ....[58]....
        /*0208*/ 	.word	0xffffffff


	//   ....[59]....
        /*020c*/ 	.word	0xffffffff


	//   ....[60]....
        /*0210*/ 	.word	0xffffffff


	//   ....[61]....
        /*0214*/ 	.word	0xffffffff


	//   ....[62]....
        /*0218*/ 	.word	0xffffffff


	//   ....[63]....
        /*021c*/ 	.word	0xffffffff


	//   ....[64]....
        /*0220*/ 	.word	0xffffffff


	//   ....[65]....
        /*0224*/ 	.word	0xffffffff


	//   ....[66]....
        /*0228*/ 	.word	0xffffffff


	//   ....[67]....
        /*022c*/ 	.word	0xffffffff


	//   ....[68]....
        /*0230*/ 	.word	0xffffffff


	//   ....[69]....
        /*0234*/ 	.word	0xffffffff


	//   ....[70]....
        /*0238*/ 	.word	0xffffffff


	//   ....[71]....
        /*023c*/ 	.word	0xffffffff


	//   ....[72]....
        /*0240*/ 	.word	0xffffffff


	//   ....[73]....
        /*0244*/ 	.word	0xffffffff


	//   ....[74]....
        /*0248*/ 	.word	0xffffffff


	//   ....[75]....
        /*024c*/ 	.word	0xffffffff


	//   ....[76]....
        /*0250*/ 	.word	0xffffffff


	//   ....[77]....
        /*0254*/ 	.word	0xffffffff


	//   ....[78]....
        /*0258*/ 	.word	0xffffffff


	//   ....[79]....
        /*025c*/ 	.word	0xffffffff


	//   ....[80]....
        /*0260*/ 	.word	0xffffffff


	//   ....[81]....
        /*0264*/ 	.word	0xffffffff


	//   ....[82]....
        /*0268*/ 	.word	0xffffffff


	//   ....[83]....
        /*026c*/ 	.word	0xffffffff


	//   ....[84]....
        /*0270*/ 	.word	0xffffffff


	//   ....[85]....
        /*0274*/ 	.word	0xffffffff


	//   ....[86]....
        /*0278*/ 	.word	0xffffffff


	//   ....[87]....
        /*027c*/ 	.word	0xffffffff


	//   ....[88]....
        /*0280*/ 	.word	0xffffffff


	//   ....[89]....
        /*0284*/ 	.word	0xffffffff


	//   ....[90]....
        /*0288*/ 	.word	0xffffffff


	//   ....[91]....
        /*028c*/ 	.word	0xffffffff


	//   ....[92]....
        /*0290*/ 	.word	0xffffffff


	//   ....[93]....
        /*0294*/ 	.word	0xffffffff


	//   ....[94]....
        /*0298*/ 	.word	0xffffffff


	//   ....[95]....
        /*029c*/ 	.word	0xffffffff


	//   ....[96]....
        /*02a0*/ 	.word	0xffffffff


	//   ....[97]....
        /*02a4*/ 	.word	0xffffffff


	//   ....[98]....
        /*02a8*/ 	.word	0xffffffff


	//   ....[99]....
        /*02ac*/ 	.word	0xffffffff


	//   ....[100]....
        /*02b0*/ 	.word	0xffffffff


	//   ....[101]....
        /*02b4*/ 	.word	0xffffffff


	//   ....[102]....
        /*02b8*/ 	.word	0xffffffff


	//   ....[103]....
        /*02bc*/ 	.word	0xffffffff


	//   ....[104]....
        /*02c0*/ 	.word	0xffffffff


	//   ....[105]....
        /*02c4*/ 	.word	0xffffffff


	//   ....[106]....
        /*02c8*/ 	.word	0xffffffff


	//   ....[107]....
        /*02cc*/ 	.word	0xffffffff


	//   ....[108]....
        /*02d0*/ 	.word	0xffffffff


	//   ....[109]....
        /*02d4*/ 	.word	0xffffffff


	//   ....[110]....
        /*02d8*/ 	.word	0xffffffff


	//   ....[111]....
        /*02dc*/ 	.word	0xffffffff


	//   ....[112]....
        /*02e0*/ 	.word	0xffffffff


	//   ....[113]....
        /*02e4*/ 	.word	0xffffffff


	//   ....[114]....
        /*02e8*/ 	.word	0xffffffff


	//   ....[115]....
        /*02ec*/ 	.word	0xffffffff


	//   ....[116]....
        /*02f0*/ 	.word	0xffffffff


	//   ....[117]....
        /*02f4*/ 	.word	0xffffffff


	//   ....[118]....
        /*02f8*/ 	.word	0xffffffff


	//   ....[119]....
        /*02fc*/ 	.word	0xffffffff


	//   ....[120]....
        /*0300*/ 	.word	0xffffffff


	//   ....[121]....
        /*0304*/ 	.word	0xffffffff


	//   ....[122]....
        /*0308*/ 	.word	0xffffffff


	//   ....[123]....
        /*030c*/ 	.word	0xffffffff


	//   ....[124]....
        /*0310*/ 	.word	0xffffffff


	//   ....[125]....
        /*0314*/ 	.word	0xffffffff


	//   ....[126]....
        /*0318*/ 	.word	0xffffffff


	//   ....[127]....
        /*031c*/ 	.word	0xffffffff


	//   ....[128]....
        /*0320*/ 	.word	0xffffffff


	//   ....[129]....
        /*0324*/ 	.word	0xffffffff


	//   ....[130]....
        /*0328*/ 	.word	0xffffffff


	//   ....[131]....
        /*032c*/ 	.word	0xffffffff


	//   ....[132]....
        /*0330*/ 	.word	0xffffffff


	//   ....[133]....
        /*0334*/ 	.word	0xffffffff


	//   ....[134]....
        /*0338*/ 	.word	0xffffffff


	//   ....[135]....
        /*033c*/ 	.word	0xffffffff


	//   ....[136]....
        /*0340*/ 	.word	0xffffffff


	//   ....[137]....
        /*0344*/ 	.word	0xffffffff


	//   ....[138]....
        /*0348*/ 	.word	0xffffffff


	//   ....[139]....
        /*034c*/ 	.word	0xffffffff


	//   ....[140]....
        /*0350*/ 	.word	0xffffffff


	//   ....[141]....
        /*0354*/ 	.word	0xffffffff


	//   ....[142]....
        /*0358*/ 	.word	0xffffffff


	//   ....[143]....
        /*035c*/ 	.word	0x0500000f


	//   ....[144]....
        /*0360*/ 	.word	0x0500000f


	//   ....[145]....
        /*0364*/ 	.word	0x0500000f


	//   ....[146]....
        /*0368*/ 	.word	0x0500000f


	//   ....[147]....
        /*036c*/ 	.word	0x0500000f


	//   ....[148]....
        /*0370*/ 	.word	0x0500000f


	//   ....[149]....
        /*0374*/ 	.word	0x0500000f


	//   ....[150]....
        /*0378*/ 	.word	0x0500000f


	//   ....[151]....
        /*037c*/ 	.word	0x0500000f


	//----- nvinfo : EIATTR_COOP_GROUP_INSTR_OFFSETS
	.align		4
.L_775:
        /*0380*/ 	.byte	0x04, 0x28
        /*0382*/ 	.short	(.L_777 - .L_776)


	//   ....[0]....
.L_776:
        /*0384*/ 	.word	0x00000060


	//   ....[1]....
        /*0388*/ 	.word	0x00000130


	//   ....[2]....
        /*038c*/ 	.word	0x000001e0


	//   ....[3]....
        /*0390*/ 	.word	0x000003a0


	//   ....[4]....
        /*0394*/ 	.word	0x00000500


	//   ....[5]....
        /*0398*/ 	.word	0x00000620


	//   ....[6]....
        /*039c*/ 	.word	0x00000780


	//   ....[7]....
        /*03a0*/ 	.word	0x00001520


	//   ....[8]....
        /*03a4*/ 	.word	0x00001d60


	//   ....[9]....
        /*03a8*/ 	.word	0x00001d90


	//   ....[10]....
        /*03ac*/ 	.word	0x00002f90


	//   ....[11]....
        /*03b0*/ 	.word	0x00003040


	//   ....[12]....
        /*03b4*/ 	.word	0x00003b70


	//   ....[13]....
        /*03b8*/ 	.word	0x00003ca0


	//   ....[14]....
        /*03bc*/ 	.word	0x00005f50


	//   ....[15]....
        /*03c0*/ 	.word	0x00005f70


	//   ....[16]....
        /*03c4*/ 	.word	0x00006980


	//   ....[17]....
        /*03c8*/ 	.word	0x000069a0


	//   ....[18]....
        /*03cc*/ 	.word	0x00007480


	//   ....[19]....
        /*03d0*/ 	.word	0x000074f0


	//   ....[20]....
        /*03d4*/ 	.word	0x00009d90


	//   ....[21]....
        /*03d8*/ 	.word	0x00009da0


	//   ....[22]....
        /*03dc*/ 	.word	0x00009dd0


	//   ....[23]....
        /*03e0*/ 	.word	0x00009de0


	//   ....[24]....
        /*03e4*/ 	.word	0x0000bbc0


	//   ....[25]....
        /*03e8*/ 	.word	0x0000bbd0


	//   ....[26]....
        /*03ec*/ 	.word	0x0000bc30


	//   ....[27]....
        /*03f0*/ 	.word	0x0000bc40


	//   ....[28]....
        /*03f4*/ 	.word	0x0000ce50


	//   ....[29]....
        /*03f8*/ 	.word	0x0000ce60


	//   ....[30]....
        /*03fc*/ 	.word	0x0000ce70


	//   ....[31]....
        /*0400*/ 	.word	0x0000ce80


	//   ....[32]....
        /*0404*/ 	.word	0x0000ce90


	//   ....[33]....
        /*0408*/ 	.word	0x0000cea0


	//   ....[34]....
        /*040c*/ 	.word	0x0000ceb0


	//   ....[35]....
        /*0410*/ 	.word	0x0000cec0


	//   ....[36]....
        /*0414*/ 	.word	0x0000ced0


	//   ....[37]....
        /*0418*/ 	.word	0x0000cee0


	//   ....[38]....
        /*041c*/ 	.word	0x0000cef0


	//   ....[39]....
        /*0420*/ 	.word	0x0000cf00


	//   ....[40]....
        /*0424*/ 	.word	0x0000cf10


	//   ....[41]....
        /*0428*/ 	.word	0x0000cf20


	//   ....[42]....
        /*042c*/ 	.word	0x0000cf30


	//   ....[43]....
        /*0430*/ 	.word	0x0000cf40


	//   ....[44]....
        /*0434*/ 	.word	0x0000cf50


	//   ....[45]....
        /*0438*/ 	.word	0x0000cf60


	//   ....[46]....
        /*043c*/ 	.word	0x0000cf70


	//   ....[47]....
        /*0440*/ 	.word	0x0000cf90


	//   ....[48]....
        /*0444*/ 	.word	0x0000cfa0


	//   ....[49]....
        /*0448*/ 	.word	0x0000cfc0


	//   ....[50]....
        /*044c*/ 	.word	0x0000cfd0


	//   ....[51]....
        /*0450*/ 	.word	0x0000cfe0


	//   ....[52]....
        /*0454*/ 	.word	0x0000cff0


	//   ....[53]....
        /*0458*/ 	.word	0x0000d000


	//   ....[54]....
        /*045c*/ 	.word	0x0000d020


	//   ....[55]....
        /*0460*/ 	.word	0x0000d030


	//   ....[56]....
        /*0464*/ 	.word	0x0000d040


	//   ....[57]....
        /*0468*/ 	.word	0x0000d050


	//   ....[58]....
        /*046c*/ 	.word	0x0000d060


	//   ....[59]....
        /*0470*/ 	.word	0x0000d070


	//   ....[60]....
        /*0474*/ 	.word	0x0000d080


	//   ....[61]....
        /*0478*/ 	.word	0x0000d090


	//   ....[62]....
        /*047c*/ 	.word	0x0000d0c0


	//   ....[63]....
        /*0480*/ 	.word	0x0000d0d0


	//   ....[64]....
        /*0484*/ 	.word	0x0000d0f0


	//   ....[65]....
        /*0488*/ 	.word	0x0000d100


	//   ....[66]....
        /*048c*/ 	.word	0x0000d110


	//   ....[67]....
        /*0490*/ 	.word	0x0000d120


	//   ....[68]....
        /*0494*/ 	.word	0x0000d130


	//   ....[69]....
        /*0498*/ 	.word	0x0000d150


	//   ....[70]....
        /*049c*/ 	.word	0x0000d160


	//   ....[71]....
        /*04a0*/ 	.word	0x0000d180


	//   ....[72]....
        /*04a4*/ 	.word	0x0000d190


	//   ....[73]....
        /*04a8*/ 	.word	0x0000d1a0


	//   ....[74]....
        /*04ac*/ 	.word	0x0000d1c0


	//   ....[75]....
        /*04b0*/ 	.word	0x0000d1e0


	//   ....[76]....
        /*04b4*/ 	.word	0x0000d210


	//   ....[77]....
        /*04b8*/ 	.word	0x0000d220


	//   ....[78]....
        /*04bc*/ 	.word	0x0000d230


	//   ....[79]....
        /*04c0*/ 	.word	0x0000d240


	//   ....[80]....
        /*04c4*/ 	.word	0x0000d250


	//   ....[81]....
        /*04c8*/ 	.word	0x0000d260


	//   ....[82]....
        /*04cc*/ 	.word	0x0000d270


	//   ....[83]....
        /*04d0*/ 	.word	0x0000d280


	//   ....[84]....
        /*04d4*/ 	.word	0x0000d290


	//   ....[85]....
        /*04d8*/ 	.word	0x0000d2a0


	//   ....[86]....
        /*04dc*/ 	.word	0x0000d2b0


	//   ....[87]....
        /*04e0*/ 	.word	0x0000d2c0


	//   ....[88]....
        /*04e4*/ 	.word	0x0000d2d0


	//   ....[89]....
        /*04e8*/ 	.word	0x0000d2e0


	//   ....[90]....
        /*04ec*/ 	.word	0x0000d2f0


	//   ....[91]....
        /*04f0*/ 	.word	0x0000d300


	//   ....[92]....
        /*04f4*/ 	.word	0x0000d310


	//   ....[93]....
        /*04f8*/ 	.word	0x0000d320


	//   ....[94]....
        /*04fc*/ 	.word	0x0000d330


	//   ....[95]....
        /*0500*/ 	.word	0x0000d340


	//   ....[96]....
        /*0504*/ 	.word	0x0000d350


	//   ....[97]....
        /*0508*/ 	.word	0x0000d370


	//   ....[98]....
        /*050c*/ 	.word	0x0000d390


	//   ....[99]....
        /*0510*/ 	.word	0x0000d3b0


	//   ....[100]....
        /*0514*/ 	.word	0x0000d3e0


	//   ....[101]....
        /*0518*/ 	.word	0x0000d410


	//   ....[102]....
        /*051c*/ 	.word	0x0000d440


	//   ....[103]....
        /*0520*/ 	.word	0x0000d480


	//   ....[104]....
        /*0524*/ 	.word	0x0000d4c0


	//   ....[105]....
        /*0528*/ 	.word	0x0000d4f0


	//   ....[106]....
        /*052c*/ 	.word	0x0000d520


	//   ....[107]....
        /*0530*/ 	.word	0x0000d550


	//   ....[108]....
        /*0534*/ 	.word	0x0000d580


	//   ....[109]....
        /*0538*/ 	.word	0x0000d5c0


	//   ....[110]....
        /*053c*/ 	.word	0x0000d5f0


	//   ....[111]....
        /*0540*/ 	.word	0x0000d630


	//   ....[112]....
        /*0544*/ 	.word	0x0000d670


	//   ....[113]....
        /*0548*/ 	.word	0x0000d6b0


	//   ....[114]....
        /*054c*/ 	.word	0x0000d6e0


	//   ....[115]....
        /*0550*/ 	.word	0x0000d710


	//   ....[116]....
        /*0554*/ 	.word	0x0000d730


	//   ....[117]....
        /*0558*/ 	.word	0x0000d740


	//   ....[118]....
        /*055c*/ 	.word	0x0000d750


	//   ....[119]....
        /*0560*/ 	.word	0x0000d760


	//   ....[120]....
        /*0564*/ 	.word	0x0000d770


	//   ....[121]....
        /*0568*/ 	.word	0x0000d780


	//   ....[122]....
        /*056c*/ 	.word	0x0000d790


	//   ....[123]....
        /*0570*/ 	.word	0x0000d7a0


	//   ....[124]....
        /*0574*/ 	.word	0x0000dc50


	//   ....[125]....
        /*0578*/ 	.word	0x0000dc80


	//   ....[126]....
        /*057c*/ 	.word	0x0000dcc0


	//   ....[127]....
        /*0580*/ 	.word	0x0000dd00


	//   ....[128]....
        /*0584*/ 	.word	0x0000dd50


	//   ....[129]....
        /*0588*/ 	.word	0x0000dd80


	//   ....[130]....
        /*058c*/ 	.word	0x0000e740


	//   ....[131]....
        /*0590*/ 	.word	0x0000e770


	//   ....[132]....
        /*0594*/ 	.word	0x0000f590


	//   ....[133]....
        /*0598*/ 	.word	0x00010330


	//   ....[134]....
        /*059c*/ 	.word	0x00010f70


	//   ....[135]....
        /*05a0*/ 	.word	0x00010f90


	//   ....[136]....
        /*05a4*/ 	.word	0x00011070


	//   ....[137]....
        /*05a8*/ 	.word	0x00011090


	//   ....[138]....
        /*05ac*/ 	.word	0x00011140


	//   ....[139]....
        /*05b0*/ 	.word	0x00011160


	//   ....[140]....
        /*05b4*/ 	.word	0x00011170


	//   ....[141]....
        /*05b8*/ 	.word	0x00011180


	//   ....[142]....
        /*05bc*/ 	.word	0x000138d0


	//   ....[143]....
        /*05c0*/ 	.word	0x00013e80


	//   ....[144]....
        /*05c4*/ 	.word	0x00014060


	//   ....[145]....
        /*05c8*/ 	.word	0x000140b0


	//   ....[146]....
        /*05cc*/ 	.word	0x00014150


	//   ....[147]....
        /*05d0*/ 	.word	0x00014260


	//   ....[148]....
        /*05d4*/ 	.word	0x000142d0


	//   ....[149]....
        /*05d8*/ 	.word	0x000143f0


	//   ....[150]....
        /*05dc*/ 	.word	0x00014460


	//   ....[151]....
        /*05e0*/ 	.word	0x00014500


	//----- nvinfo : EIATTR_REG_RECONFIG
	.align		4
.L_777:
        /*05e4*/ 	.byte	0x01, 0x54
	.zero		2


	//----- nvinfo : EIATTR_SYSCALL_OFFSETS
	.align		4
        /*05e8*/ 	.byte	0x04, 0x46
        /*05ea*/ 	.short	(.L_779 - .L_778)


	//   ....[0]....
.L_778:
        /*05ec*/ 	.word	0x000016e0


	//   ....[1]....
        /*05f0*/ 	.word	0x0000fd10


	//   ....[2]....
        /*05f4*/ 	.word	0x0000fe50


	//   ....[3]....
        /*05f8*/ 	.word	0x0000ff90


	//   ....[4]....
        /*05fc*/ 	.word	0x000100b0


	//   ....[5]....
        /*0600*/ 	.word	0x00010b20


	//----- nvinfo : EIATTR_MBARRIER_INSTR_OFFSETS
	.align		4
.L_779:
        /*0604*/ 	.byte	0x04, 0x39
        /*0606*/ 	.short	(.L_781 - .L_780)


	//   ....[0]....
.L_780:
        /*0608*/ 	.word	0x00000250
        /*060c*/ 	.word	0x000000ff
        /*0610*/ 	.word	0x00033400
        /*0614*/ 	.short	0x0100
        /*0616*/ 	.byte	0x08
	.zero		1


	//   ....[1]....
        /*0618*/ 	.word	0x00000260
        /*061c*/ 	.word	0x000000ff
        /*0620*/ 	.word	0x00033420
        /*0624*/ 	.short	0x0100
        /*0626*/ 	.byte	0x08
	.zero		1


	//   ....[2]....
        /*0628*/ 	.word	0x00000350
        /*062c*/ 	.word	0x000000ff
        /*0630*/ 	.word	0x00033430
        /*0634*/ 	.short	0x0100
        /*0636*/ 	.byte	0x08
	.zero		1


	//   ....[3]....
        /*0638*/ 	.word	0x00000360
        /*063c*/ 	.word	0x000000ff
        /*0640*/ 	.word	0x00033440
        /*0644*/ 	.short	0x0100
        /*0646*/ 	.byte	0x08
	.zero		1


	//   ....[4]....
        /*0648*/ 	.word	0x00000370
        /*064c*/ 	.word	0x000000ff
        /*0650*/ 	.word	0x00033438
        /*0654*/ 	.short	0x0100
        /*0656*/ 	.byte	0x08
	.zero		1


	//   ....[5]....
        /*0658*/ 	.word	0x00000380
        /*065c*/ 	.word	0x000000ff
        /*0660*/ 	.word	0x00033448
        /*0664*/ 	.short	0x0100
        /*0666*/ 	.byte	0x08
	.zero		1


	//   ....[6]....
        /*0668*/ 	.word	0x000004b0
        /*066c*/ 	.word	0x000000ff
        /*0670*/ 	.word	0x00033450
        /*0674*/ 	.short	0x0100
        /*0676*/ 	.byte	0x08
	.zero		1


	//   ....[7]....
        /*0678*/ 	.word	0x000004c0
        /*067c*/ 	.word	0x000000ff
        /*0680*/ 	.word	0x00033460
        /*0684*/ 	.short	0x0100
        /*0686*/ 	.byte	0x08
	.zero		1


	//   ....[8]....
        /*0688*/ 	.word	0x000004d0
        /*068c*/ 	.word	0x000000ff
        /*0690*/ 	.word	0x00033458
        /*0694*/ 	.short	0x0100
        /*0696*/ 	.byte	0x08
	.zero		1


	//   ....[9]....
        /*0698*/ 	.word	0x000004e0
        /*069c*/ 	.word	0x000000ff
        /*06a0*/ 	.word	0x00033468
        /*06a4*/ 	.short	0x0100
        /*06a6*/ 	.byte	0x08
	.zero		1


	//   ....[10]....
        /*06a8*/ 	.word	0x000005d0
        /*06ac*/ 	.word	0x000000ff
        /*06b0*/ 	.word	0x00033470
        /*06b4*/ 	.short	0x0100
        /*06b6*/ 	.byte	0x06
	.zero		1


	//   ....[11]....
        /*06b8*/ 	.word	0x000005e0
        /*06bc*/ 	.word	0x000000ff
        /*06c0*/ 	.word	0x00033480
        /*06c4*/ 	.short	0x0100
        /*06c6*/ 	.byte	0x06
	.zero		1


	//   ....[12]....
        /*06c8*/ 	.word	0x000005f0
        /*06cc*/ 	.word	0x000000ff
        /*06d0*/ 	.word	0x00033478
        /*06d4*/ 	.short	0x0100
        /*06d6*/ 	.byte	0x06
	.zero		1


	//   ....[13]....
        /*06d8*/ 	.word	0x00000600
        /*06dc*/ 	.word	0x000000ff
        /*06e0*/ 	.word	0x00033488
        /*06e4*/ 	.short	0x0100
        /*06e6*/ 	.byte	0x06
	.zero		1


	//   ....[14]....
        /*06e8*/ 	.word	0x00000730
        /*06ec*/ 	.word	0x000000ff
        /*06f0*/ 	.word	0x00033490
        /*06f4*/ 	.short	0x0100
        /*06f6*/ 	.byte	0x08
	.zero		1


	//   ....[15]....
        /*06f8*/ 	.word	0x00000740
        /*06fc*/ 	.word	0x000000ff
        /*0700*/ 	.word	0x000334a0
        /*0704*/ 	.short	0x0100
        /*0706*/ 	.byte	0x08
	.zero		1


	//   ....[16]....
        /*0708*/ 	.word	0x00000750
        /*070c*/ 	.word	0x000000ff
        /*0710*/ 	.word	0x00033498
        /*0714*/ 	.short	0x0100
        /*0716*/ 	.byte	0x08
	.zero		1


	//   ....[17]....
        /*0718*/ 	.word	0x00000760
        /*071c*/ 	.word	0x000000ff
        /*0720*/ 	.word	0x000334a8
        /*0724*/ 	.short	0x0100
        /*0726*/ 	.byte	0x08
	.zero		1


	//   ....[18]....
        /*0728*/ 	.word	0x00000890
        /*072c*/ 	.word	0x000000ff
        /*0730*/ 	.word	0x000334b0
        /*0734*/ 	.short	0x0100
        /*0736*/ 	.byte	0x08
	.zero		1


	//   ....[19]....
        /*0738*/ 	.word	0x000008a0
        /*073c*/ 	.word	0x000000ff
        /*0740*/ 	.word	0x000334c0
        /*0744*/ 	.short	0x0100
        /*0746*/ 	.byte	0x08
	.zero		1


	//   ....[20]....
        /*0748*/ 	.word	0x000008b0
        /*074c*/ 	.word	0x000000ff
        /*0750*/ 	.word	0x000334b8
        /*0754*/ 	.short	0x0100
        /*0756*/ 	.byte	0x08
	.zero		1


	//   ....[21]....
        /*0758*/ 	.word	0x000008c0
        /*075c*/ 	.word	0x000000ff
        /*0760*/ 	.word	0x000334c8
        /*0764*/ 	.short	0x0100
        /*0766*/ 	.byte	0x08
	.zero		1


	//   ....[22]....
        /*0768*/ 	.word	0x00001710
        /*076c*/ 	.word	0x000000ff
        /*0770*/ 	.word	0x00033400
        /*0774*/ 	.short	0x010a
        /*0776*/ 	.byte	0x28
	.zero		1


	//   ....[23]....
        /*0778*/ 	.word	0x00001770
        /*077c*/ 	.word	0x000000ff
        /*0780*/ 	.word	0x00033430
        /*0784*/ 	.short	0x010a
        /*0786*/ 	.byte	0x28
	.zero		1


	//   ....[24]....
        /*0788*/ 	.word	0x00001800
        /*078c*/ 	.word	0x000000ff
        /*0790*/ 	.word	0x00033430
        /*0794*/ 	.short	0x010a
        /*0796*/ 	.byte	0x28
	.zero		1


	//   ....[25]....
        /*0798*/ 	.word	0x00003b40
        /*079c*/ 	.word	0x0000003a
        /*07a0*/ 	.word	0x00000000
        /*07a4*/ 	.short	0x0101
        /*07a6*/ 	.byte	0x3f
	.zero		1


	//   ....[26]....
        /*07a8*/ 	.word	0x00005130
        /*07ac*/ 	.word	0x000000ff
        /*07b0*/ 	.word	0x00033430
        /*07b4*/ 	.short	0x010a
        /*07b6*/ 	.byte	0x06
	.zero		1


	//   ....[27]....
        /*07b8*/ 	.word	0x00005170
        /*07bc*/ 	.word	0x000000ff
        /*07c0*/ 	.word	0x00033430
        /*07c4*/ 	.short	0x010a
        /*07c6*/ 	.byte	0x06
	.zero		1


	//   ....[28]....
        /*07c8*/ 	.word	0x00005dd0
        /*07cc*/ 	.word	0x000000ff
        /*07d0*/ 	.word	0x00033450
        /*07d4*/ 	.short	0x010a
        /*07d6*/ 	.byte	0x06
	.zero		1


	//   ....[29]....
        /*07d8*/ 	.word	0x00005e10
        /*07dc*/ 	.word	0x000000ff
        /*07e0*/ 	.word	0x00033450
        /*07e4*/ 	.short	0x010a
        /*07e6*/ 	.byte	0x06
	.zero		1


	//   ....[30]....
        /*07e8*/ 	.word	0x00007eb0
        /*07ec*/ 	.word	0x00000007
        /*07f0*/ 	.word	0x00000000
        /*07f4*/ 	.short	0x0101
        /*07f6*/ 	.byte	0x3f
	.zero		1


	//   ....[31]....
        /*07f8*/ 	.word	0x000081e0
        /*07fc*/ 	.word	0x000000ff
        /*0800*/ 	.word	0x00000000
        /*0804*/ 	.short	0x0101
        /*0806*/ 	.byte	0x06
	.zero		1


	//   ....[32]....
        /*0808*/ 	.word	0x00008b20
        /*080c*/ 	.word	0x000000ff
        /*0810*/ 	.word	0x00033430
        /*0814*/ 	.short	0x010a
        /*0816*/ 	.byte	0x06
	.zero		1


	//   ....[33]....
        /*0818*/ 	.word	0x00008b60
        /*081c*/ 	.word	0x000000ff
        /*0820*/ 	.word	0x00033430
        /*0824*/ 	.short	0x010a
        /*0826*/ 	.byte	0x06
	.zero		1


	//   ....[34]....
        /*0828*/ 	.word	0x00009780
        /*082c*/ 	.word	0x000000ff
        /*0830*/ 	.word	0x00033450
        /*0834*/ 	.short	0x010a
        /*0836*/ 	.byte	0x06
	.zero		1


	//   ....[35]....
        /*0838*/ 	.word	0x000097c0
        /*083c*/ 	.word	0x000000ff
        /*0840*/ 	.word	0x00033450
        /*0844*/ 	.short	0x010a
        /*0846*/ 	.byte	0x06
	.zero		1


	//   ....[36]....
        /*0848*/ 	.word	0x0000ae70
        /*084c*/ 	.word	0x00000007
        /*0850*/ 	.word	0x00000000
        /*0854*/ 	.short	0x0101
        /*0856*/ 	.byte	0x3f
	.zero		1


	//   ....[37]....
        /*0858*/ 	.word	0x0000b050
        /*085c*/ 	.word	0x000000ff
        /*0860*/ 	.word	0x00000000
        /*0864*/ 	.short	0x0101
        /*0866*/ 	.byte	0x06
	.zero		1


	//   ....[38]....
        /*0868*/ 	.word	0x0000b8b0
        /*086c*/ 	.word	0x000000ff
        /*0870*/ 	.word	0x00033450
        /*0874*/ 	.short	0x010a
        /*0876*/ 	.byte	0x05
	.zero		1


	//   ....[39]....
        /*0878*/ 	.word	0x0000b8f0
        /*087c*/ 	.word	0x000000ff
        /*0880*/ 	.word	0x00033450
        /*0884*/ 	.short	0x010a
        /*0886*/ 	.byte	0x05
	.zero		1


	//   ....[40]....
        /*0888*/ 	.word	0x0000bf00
        /*088c*/ 	.word	0x000000ff
        /*0890*/ 	.word	0x00000000
        /*0894*/ 	.short	0x0101
        /*0896*/ 	.byte	0x04
	.zero		1


	//   ....[41]....
        /*0898*/ 	.word	0x0000dda0
        /*089c*/ 	.word	0x000000ff
        /*08a0*/ 	.word	0x00000000
        /*08a4*/ 	.short	0x0101
        /*08a6*/ 	.byte	0x04
	.zero		1


	//   ....[42]....
        /*08a8*/ 	.word	0x00010540
        /*08ac*/ 	.word	0x000000ff
        /*08b0*/ 	.word	0x00033480
        /*08b4*/ 	.short	0x010a
        /*08b6*/ 	.byte	0x28
	.zero		1


	//   ....[43]....
        /*08b8*/ 	.word	0x00010770
        /*08bc*/ 	.word	0x000000ff
        /*08c0*/ 	.word	0x00033440
        /*08c4*/ 	.short	0x010a
        /*08c6*/ 	.byte	0x28
	.zero		1


	//   ....[44]....
        /*08c8*/ 	.word	0x00011300
        /*08cc*/ 	.word	0x000000ff
        /*08d0*/ 	.word	0x00033400
        /*08d4*/ 	.short	0x0107
        /*08d6*/ 	.byte	0x28
	.zero		1


	//   ....[45]....
        /*08d8*/ 	.word	0x00011370
        /*08dc*/ 	.word	0x000000ff
        /*08e0*/ 	.word	0x00033400
        /*08e4*/ 	.short	0x0101
        /*08e6*/ 	.byte	0x28
	.zero		1


	//   ....[46]....
        /*08e8*/ 	.word	0x00011390
        /*08ec*/ 	.word	0x000000ff
        /*08f0*/ 	.word	0x00033420
        /*08f4*/ 	.short	0x010a
        /*08f6*/ 	.byte	0x28
	.zero		1


	//   ....[47]....
        /*08f8*/ 	.word	0x000116b0
        /*08fc*/ 	.word	0x00000006
        /*0900*/ 	.word	0x00033480
        /*0904*/ 	.short	0x010a
        /*0906*/ 	.byte	0x3f
	.zero		1


	//   ....[48]....
        /*0908*/ 	.word	0x00011ad0
        /*090c*/ 	.word	0x00000006
        /*0910*/ 	.word	0x00033440
        /*0914*/ 	.short	0x010a
        /*0916*/ 	.byte	0x3f
	.zero		1


	//   ....[49]....
        /*0918*/ 	.word	0x00011f10
        /*091c*/ 	.word	0x00000003
        /*0920*/ 	.word	0x00033470
        /*0924*/ 	.short	0x010a
        /*0926*/ 	.byte	0x3f
	.zero		1


	//   ....[50]....
        /*0928*/ 	.word	0x00011f80
        /*092c*/ 	.word	0x00000003
        /*0930*/ 	.word	0x00033460
        /*0934*/ 	.short	0x010a
        /*0936*/ 	.byte	0x3f
	.zero		1


	//   ....[51]....
        /*0938*/ 	.word	0x00012a60
        /*093c*/ 	.word	0x00000003
        /*0940*/ 	.word	0x00033450
        /*0944*/ 	.short	0x0101
        /*0946*/ 	.byte	0x3f
	.zero		1


	//   ....[52]....
        /*0948*/ 	.word	0x00012ae0
        /*094c*/ 	.word	0x00000003
        /*0950*/ 	.word	0x00000000
        /*0954*/ 	.short	0x0101
        /*0956*/ 	.byte	0x3f
	.zero		1


	//   ....[53]....
        /*0958*/ 	.word	0x00012c10
        /*095c*/ 	.word	0x00000000
        /*0960*/ 	.word	0x00033470
        /*0964*/ 	.short	0x010a
        /*0966*/ 	.byte	0x3f
	.zero		1


	//   ....[54]....
        /*0968*/ 	.word	0x00012c80
        /*096c*/ 	.word	0x00000000
        /*0970*/ 	.word	0x00033460
        /*0974*/ 	.short	0x010a
        /*0976*/ 	.byte	0x3f
	.zero		1


	//   ....[55]....
        /*0978*/ 	.word	0x00013760
        /*097c*/ 	.word	0x00000000
        /*0980*/ 	.word	0x00033450
        /*0984*/ 	.short	0x0101
        /*0986*/ 	.byte	0x3f
	.zero		1


	//   ....[56]....
        /*0988*/ 	.word	0x000137d0
        /*098c*/ 	.word	0x00000002
        /*0990*/ 	.word	0x00000000
        /*0994*/ 	.short	0x0101
        /*0996*/ 	.byte	0x3f
	.zero		1


	//   ....[57]....
        /*0998*/ 	.word	0x00013880
        /*099c*/ 	.word	0x00000006
        /*09a0*/ 	.word	0x00033420
        /*09a4*/ 	.short	0x010a
        /*09a6*/ 	.byte	0x3f
	.zero		1


	//   ....[58]....
        /*09a8*/ 	.word	0x000139c0
        /*09ac*/ 	.word	0x00000007
        /*09b0*/ 	.word	0x00000000
        /*09b4*/ 	.short	0x010a
        /*09b6*/ 	.byte	0x3f
	.zero		1


	//   ....[59]....
        /*09b8*/ 	.word	0x00013a30
        /*09bc*/ 	.word	0x00000005
        /*09c0*/ 	.word	0x00000000
        /*09c4*/ 	.short	0x010a
        /*09c6*/ 	.byte	0x3f
	.zero		1


	//   ....[60]....
        /*09c8*/ 	.word	0x00013a80
        /*09cc*/ 	.word	0x00000005
        /*09d0*/ 	.word	0x00033460
        /*09d4*/ 	.short	0x010a
        /*09d6*/ 	.byte	0x3f
	.zero		1


	//   ....[61]....
        /*09d8*/ 	.word	0x00013ad0
        /*09dc*/ 	.word	0x00000003
        /*09e0*/ 	.word	0x00033460
        /*09e4*/ 	.short	0x010a
        /*09e6*/ 	.byte	0x3f
	.zero		1


	//   ....[62]....
        /*09e8*/ 	.word	0x00013b10
        /*09ec*/ 	.word	0x00000005
        /*09f0*/ 	.word	0x00033480
        /*09f4*/ 	.short	0x010a
        /*09f6*/ 	.byte	0x3f
	.zero		1


	//   ....[63]....
        /*09f8*/ 	.word	0x00013b30
        /*09fc*/ 	.word	0x00000003
        /*0a00*/ 	.word	0x00033480
        /*0a04*/ 	.short	0x010a
        /*0a06*/ 	.byte	0x3f
	.zero		1


	//   ....[64]....
        /*0a08*/ 	.word	0x00013ba0
        /*0a0c*/ 	.word	0x00000000
        /*0a10*/ 	.word	0x00033400
        /*0a14*/ 	.short	0x010a
        /*0a16*/ 	.byte	0x3f
	.zero		1


	//   ....[65]....
        /*0a18*/ 	.word	0x00013c00
        /*0a1c*/ 	.word	0x00000000
        /*0a20*/ 	.word	0x00033430
        /*0a24*/ 	.short	0x010a
        /*0a26*/ 	.byte	0x3f
	.zero		1


	//   ....[66]....
        /*0a28*/ 	.word	0x00013c60
        /*0a2c*/ 	.word	0x00000003
        /*0a30*/ 	.word	0x00033430
        /*0a34*/ 	.short	0x010a
        /*0a36*/ 	.byte	0x3f
	.zero		1


	//   ....[67]....
        /*0a38*/ 	.word	0x00013cc0
        /*0a3c*/ 	.word	0x00000003
        /*0a40*/ 	.word	0x00033450
        /*0a44*/ 	.short	0x010a
        /*0a46*/ 	.byte	0x3f
	.zero		1


	//   ....[68]....
        /*0a48*/ 	.word	0x00013d20
        /*0a4c*/ 	.word	0x00000003
        /*0a50*/ 	.word	0x00033430
        /*0a54*/ 	.short	0x010a
        /*0a56*/ 	.byte	0x3f
	.zero		1


	//   ....[69]....
        /*0a58*/ 	.word	0x00013d80
        /*0a5c*/ 	.word	0x00000003
        /*0a60*/ 	.word	0x00033450
        /*0a64*/ 	.short	0x010a
        /*0a66*/ 	.byte	0x3f
	.zero		1


	//   ....[70]....
        /*0a68*/ 	.word	0x00013de0
        /*0a6c*/ 	.word	0x00000005
        /*0a70*/ 	.word	0x00033450
        /*0a74*/ 	.short	0x010a
        /*0a76*/ 	.byte	0x3f
	.zero		1


	//   ....[71]....
        /*0a78*/ 	.word	0x00013f40
        /*0a7c*/ 	.word	0x00000003
        /*0a80*/ 	.word	0x00033480
        /*0a84*/ 	.short	0x010a
        /*0a86*/ 	.byte	0x3f
	.zero		1


	//   ....[72]....
        /*0a88*/ 	.word	0x00013fa0
        /*0a8c*/ 	.word	0x00000003
        /*0a90*/ 	.word	0x00033440
        /*0a94*/ 	.short	0x010a
        /*0a96*/ 	.byte	0x3f
	.zero		1


	//   ....[73]....
        /*0a98*/ 	.word	0x000145b0
        /*0a9c*/ 	.word	0x00000003
        /*0aa0*/ 	.word	0x00033420
        /*0aa4*/ 	.short	0x010a
        /*0aa6*/ 	.byte	0x3f
	.zero		1


	//   ....[74]....
        /*0aa8*/ 	.word	0x00014600
        /*0aac*/ 	.word	0x00000006
        /*0ab0*/ 	.word	0x00033480
        /*0ab4*/ 	.short	0x010a
        /*0ab6*/ 	.byte	0x3f
	.zero		1


	//   ....[75]....
        /*0ab8*/ 	.word	0x00014650
        /*0abc*/ 	.word	0x00000006
        /*0ac0*/ 	.word	0x00033440
        /*0ac4*/ 	.short	0x010a
        /*0ac6*/ 	.byte	0x3f
	.zero		1


	//   ....[76]....
        /*0ac8*/ 	.word	0x000146a0
        /*0acc*/ 	.word	0x00000003
        /*0ad0*/ 	.word	0x00033470
        /*0ad4*/ 	.short	0x010a
        /*0ad6*/ 	.byte	0x3f
	.zero		1


	//   ....[77]....
        /*0ad8*/ 	.word	0x000146f0
        /*0adc*/ 	.word	0x00000003
        /*0ae0*/ 	.word	0x00033460
        /*0ae4*/ 	.short	0x010a
        /*0ae6*/ 	.byte	0x3f
	.zero		1


	//   ....[78]....
        /*0ae8*/ 	.word	0x00014740
        /*0aec*/ 	.word	0x00000000
        /*0af0*/ 	.word	0x00033470
        /*0af4*/ 	.short	0x010a
        /*0af6*/ 	.byte	0x3f
	.zero		1


	//   ....[79]....
        /*0af8*/ 	.word	0x00014790
        /*0afc*/ 	.word	0x00000000
        /*0b00*/ 	.word	0x00033460
        /*0b04*/ 	.short	0x010a
        /*0b06*/ 	.byte	0x3f
	.zero		1


	//   ....[80]....
        /*0b08*/ 	.word	0x000147e0
        /*0b0c*/ 	.word	0x00000006
        /*0b10*/ 	.word	0x00033420
        /*0b14*/ 	.short	0x010a
        /*0b16*/ 	.byte	0x3f
	.zero		1


	//   ....[81]....
        /*0b18*/ 	.word	0x00014830
        /*0b1c*/ 	.word	0x00000007
        /*0b20*/ 	.word	0x00000000
        /*0b24*/ 	.short	0x010a
        /*0b26*/ 	.byte	0x3f
	.zero		1


	//   ....[82]....
        /*0b28*/ 	.word	0x00014880
        /*0b2c*/ 	.word	0x00000005
        /*0b30*/ 	.word	0x00000000
        /*0b34*/ 	.short	0x010a
        /*0b36*/ 	.byte	0x3f
	.zero		1


	//   ....[83]....
        /*0b38*/ 	.word	0x000148d0
        /*0b3c*/ 	.word	0x00000005
        /*0b40*/ 	.word	0x00033460
        /*0b44*/ 	.short	0x010a
        /*0b46*/ 	.byte	0x3f
	.zero		1


	//   ....[84]....
        /*0b48*/ 	.word	0x00014920
        /*0b4c*/ 	.word	0x00000003
        /*0b50*/ 	.word	0x00033460
        /*0b54*/ 	.short	0x010a
        /*0b56*/ 	.byte	0x3f
	.zero		1


	//   ....[85]....
        /*0b58*/ 	.word	0x00014970
        /*0b5c*/ 	.word	0x00000005
        /*0b60*/ 	.word	0x00033480
        /*0b64*/ 	.short	0x010a
        /*0b66*/ 	.byte	0x3f
	.zero		1


	//----- nvinfo : EIATTR_NUM_MBARRIERS
	.align		4
.L_781:
        /*0b68*/ 	.byte	0x03, 0x38
        /*0b6a*/ 	.short	0x0016


	//----- nvinfo : EIATTR_EXIT_INSTR_OFFSETS
	.align		4
        /*0b6c*/ 	.byte	0x04, 0x1c
        /*0b6e*/ 	.short	(.L_783 - .L_782)


	//   ....[0]....
.L_782:
        /*0b70*/ 	.word	0x00013b80


	//----- nvinfo : EIATTR_MAX_THREADS
	.align		4
.L_783:
        /*0b74*/ 	.byte	0x04, 0x05
        /*0b76*/ 	.short	(.L_785 - .L_784)
.L_784:
        /*0b78*/ 	.word	0x00000180
        /*0b7c*/ 	.word	0x00000001
        /*0b80*/ 	.word	0x00000001


	//----- nvinfo : EIATTR_CRS_STACK_SIZE
	.align		4
.L_785:
        /*0b84*/ 	.byte	0x04, 0x1e
        /*0b86*/ 	.short	(.L_787 - .L_786)
.L_786:
        /*0b88*/ 	.word	0x00000000


	//----- nvinfo : EIATTR_CBANK_PARAM_SIZE
	.align		4
.L_787:
        /*0b8c*/ 	.byte	0x03, 0x19
        /*0b8e*/ 	.short	0x0a70


	//----- nvinfo : EIATTR_PARAM_CBANK
	.align		4
        /*0b90*/ 	.byte	0x04, 0x0a
        /*0b92*/ 	.short	(.L_789 - .L_788)
	.align		4
.L_788:
        /*0b94*/ 	.word	index@(.nv.constant0._ZN7cutlass13device_kernelIN5flash11enable_sm90INS1_16FlashAttnFwdSm90INS1_25CollectiveMainloopFwdSm90ILi2EN4cute5tupleIJNS5_1CILi1EEES8_S8_EEENS6_IJNS7_ILi128EEENS7_ILi160EEENS7_ILi192EEEEEELi192ENS_12float_e4m3_tEfNS_4arch4Sm90ELb1ELb0ELb0ELb0ELb0ELb0ELb0ELb1ELb1ELb1ELb1ELb0EEENS1_21CollectiveEpilogueFwdINS6_IJSA_SC_SB_EEES9_NS_10bfloat16_tESG_Li256ELb0ELb1ELb1ELb1EEENS1_19SingleTileSchedulerILb0ELb1ELb1ELi128EEEEEEEEEvNT_6ParamsE)
        /*0b98*/ 	.short	0x0210
        /*0b9a*/ 	.short	0x0a70


	//----- nvinfo : EIATTR_SW_WAR
	.align		4
.L_789:
        /*0b9c*/ 	.byte	0x04, 0x36
        /*0b9e*/ 	.short	(.L_791 - .L_790)
.L_790:
        /*0ba0*/ 	.word	0x00000008
.L_791:


//--------------------- .nv.info._ZN7cutlass13device_kernelIN5flash11enable_sm90INS1_16FlashAttnFwdSm90INS1_25CollectiveMainloopFwdSm90ILi2EN4cute5tupleIJNS5_1CILi1EEES8_S8_EEENS6_IJNS7_ILi128EEENS7_ILi160EEENS7_ILi192EEEEEELi192ENS_12float_e4m3_tEfNS_4arch4Sm90ELb1ELb0ELb0ELb1ELb0ELb0ELb0ELb1ELb1ELb1ELb1ELb0EEENS1_21CollectiveEpilogueFwdINS6_IJSA_SC_SB_EEES9_NS_10bfloat16_tESG_Li256ELb1ELb1ELb1ELb1EEENS1_36VarlenDynamicPersistentTileSchedulerILi128ELi160ELi256ELi128ELb1ELb1ELb1ELb1ELb1ELb1EEEEEEEEEvNT_6ParamsE --------------------------
	.section	.nv.info._ZN7cutlass13device_kernelIN5flash11enable_sm90INS1_16FlashAttnFwdSm90INS1_25CollectiveMainloopFwdSm90ILi2EN4cute5tupleIJNS5_1CILi1EEES8_S8_EEENS6_IJNS7_ILi128EEENS7_ILi160EEENS7_ILi192EEEEEELi192ENS_12float_e4m3_tEfNS_4arch4Sm90ELb1ELb0ELb0ELb1ELb0ELb0ELb0ELb1ELb1ELb1ELb1ELb0EEENS1_21CollectiveEpilogueFwdINS6_IJSA_SC_SB_EEES9_NS_10bfloat16_tESG_Li256ELb1ELb1ELb1ELb1EEENS1_36VarlenDynamicPersistentTileSchedulerILi128ELi160ELi256ELi128ELb1ELb1ELb1ELb1ELb1ELb1EEEEEEEEEvNT_6ParamsE,"",@"SHT_CUDA_INFO"
	.sectionflags	@""
	.align	4


	//----- nvinfo : EIATTR_CUDA_API_VERSION
	.align		4
        /*0000*/ 	.byte	0x04, 0x37
        /*0002*/ 	.short	(.L_793 - .L_792)
.L_792:
        /*0004*/ 	.word	0x00000082


	//----- nvinfo : EIATTR_KPARAM_INFO
	.align		4
.L_793:
        /*0008*/ 	.byte	0x04, 0x17
        /*000a*/ 	.short	(.L_795 - .L_794)
.L_794:
        /*000c*/ 	.word	0x00000000
        /*0010*/ 	.short	0x0000
        /*0012*/ 	.short	0x0070
        /*0014*/ 	.byte	0x00, 0xf0, 0x01, 0x2a


	//----- nvinfo : EIATTR_SPARSE_MMA_MASK
	.align		4
.L_795:
        /*0018*/ 	.byte	0x03, 0x50
        /*001a*/ 	.short	0x0000


	//----- nvinfo : EIATTR_MAXREG_COUNT
	.align		4
        /*001c*/ 	.byte	0x03, 0x1b
        /*001e*/ 	.short	0x00a8


	//----- nvinfo : EIATTR_NUM_BARRIERS
	.align		4
        /*0020*/ 	.byte	0x02, 0x4c
        /*0022*/ 	.byte	0x10
	.zero		1


	//----- nvinfo : EIATTR_EXTERNS
	.align		4
        /*0024*/ 	.byte	0x04, 0x0f
        /*0026*/ 	.short	(.L_797 - .L_796)


	//   ....[0]....
	.align		4
.L_796:
        /*0028*/ 	.word	index@(__assertfail)


	//----- nvinfo : EIATTR_ANNOTATIONS
	.align		4
.L_797:
        /*002c*/ 	.byte	0x04, 0x55
        /*002e*/ 	.short	(.L_799 - .L_798)


	//   ....[0]....
.L_798:
        /* <DEDUP_REMOVED lines=49> */


	//----- nvinfo : EIATTR_MERCURY_ISA_VERSION
	.align		4
.L_799:
        /*0328*/ 	.byte	0x03, 0x5f
        /*032a*/ 	.short	0x0101


	//----- nvinfo : EIATTR_UNUSED_LOAD_BYTE_OFFSET
	.align		4
        /*032c*/ 	.byte	0x04, 0x44
        /*032e*/ 	.short	(.L_801 - .L_800)


	//   ....[0]....
.L_800:
        /*0330*/ 	.word	0x00000a40
        /*0334*/ 	.word	0x0000fff0


	//   ....[1]....
        /*0338*/ 	.word	0x0000ce60
        /*033c*/ 	.word	0x0000fff0


	//----- nvinfo : EIATTR_INT_WARP_WIDE_INSTR_OFFSETS
	.align		4
.L_801:
        /*0340*/ 	.byte	0x04, 0x31
        /*0342*/ 	.short	(.L_803 - .L_802)


	//   ....[0]....
.L_802:
        /*0344*/ 	.word	0x00000130


	//   ....[1]....
        /*0348*/ 	.word	0x00000170


	//   ....[2]....
        /*034c*/ 	.word	0x000001e0


	//   ....[3]....
        /*0350*/ 	.word	0x00013a00


	//   ....[4]....
        /*0354*/ 	.word	0x00013a90


	//   ....[5]....
        /*0358*/ 	.word	0x00016c10


	//   ....[6]....
        /*035c*/ 	.word	0x00016ca0


	//----- nvinfo : EIATTR_COOP_GROUP_MASK_REGIDS
	.align		4
.L_803:
        /*0360*/ 	.byte	0x04, 0x29
        /*0362*/ 	.short	(.L_805 - .L_804)


	//   ....[0]....
.L_804:
        /*0364*/ 	.word	0xffffffff


	//   ....[1]....
        /*0368*/ 	.word	0xffffffff


	//   ....[2]....
        /*036c*/ 	.word	0xffffffff


	//   ....[3]....
        /*0370*/ 	.word	0xffffffff


	//   ....[4]....
        /*0374*/ 	.word	0xffffffff


	//   ....[5]....
        /*0378*/ 	.word	0xffffffff


	//   ....[6]....
        /*037c*/ 	.word	0xffffffff


	//   ....[7]....
        /*0380*/ 	.word	0xffffffff


	//   ....[8]....
        /*0384*/ 	.word	0xffffffff


	//   ....[9]....
        /*0388*/ 	.word	0xffffffff


	//   ....[10]....
        /*038c*/ 	.word	0xffffffff


	//   ....[11]....
        /*0390*/ 	.word	0xffffffff


	//   ....[12]....
        /*0394*/ 	.word	0xffffffff


	//   ....[13]....
        /*0398*/ 	.word	0xffffffff


	//   ....[14]....
        /*039c*/ 	.word	0xffffffff


	//   ....[15]....
        /*03a0*/ 	.word	0xffffffff


	//   ....[16]....
        /*03a4*/ 	.word	0xffffffff


	//   ....[17]....
        /*03a8*/ 	.word	0xffffffff


	//   ....[18]....
        /*03ac*/ 	.word	0xffffffff


	//   ....[19]....
        /*03b0*/ 	.word	0xffffffff


	//   ....[20]....
        /*03b4*/ 	.word	0xffffffff


	//   ....[21]....
        /*03b8*/ 	.word	0xffffffff


	//   ....[22]....
        /*03bc*/ 	.word	0xffffffff


	//   ....[23]....
        /*03c0*/ 	.word	0xffffffff


	//   ....[24]....
        /*03c4*/ 	.word	0xffffffff


	//   ....[25]....
        /*03c8*/ 	.word	0xffffffff


	//   ....[26]....
        /*03cc*/ 	.word	0xffffffff


	//   ....[27]....
        /*03d0*/ 	.word	0xffffffff


	//   ....[28]....
        /*03d4*/ 	.word	0xffffffff


	//   ....[29]....
        /*03d8*/ 	.word	0xffffffff


	//   ....[30]....
        /*03dc*/ 	.word	0xffffffff


	//   ....[31]....
        /*03e0*/ 	.word	0xffffffff


	//   ....[32]....
        /*03e4*/ 	.word	0xffffffff


	//   ....[33]....
        /*03e8*/ 	.word	0xffffffff


	//   ....[34]....
        /*03ec*/ 	.word	0xffffffff


	//   ....[35]....
        /*03f0*/ 	.word	0xffffffff


	//   ....[36]....
        /*03f4*/ 	.word	0xffffffff


	//   ....[37]....
        /*03f8*/ 	.word	0xffffffff


	//   ....[38]....
        /*03fc*/ 	.word	0xffffffff


	//   ....[39]....
        /*0400*/ 	.word	0xffffffff


	//   ....[40]....
        /*0404*/ 	.word	0xffffffff


	//   ....[41]....
        /*0408*/ 	.word	0xffffffff


	//   ....[42]....
        /*040c*/ 	.word	0xffffffff


	//   ....[43]....
        /*0410*/ 	.word	0xffffffff


	//   ....[44]....
        /*0414*/ 	.word	0xffffffff


	//   ....[45]....
        /*0418*/ 	.word	0xffffffff


	//   ....[46]....
        /*041c*/ 	.word	0xffffffff


	//   ....[47]....
        /*0420*/ 	.word	0xffffffff


	//   ....[48]....
        /*0424*/ 	.word	0xffffffff


	//   ....[49]....
        /*0428*/ 	.word	0xffffffff


	//   ....[50]....
        /*042c*/ 	.word	0xffffffff


	//   ....[51]....
        /*0430*/ 	.word	0xffffffff


	//   ....[52]....
        /*0434*/ 	.word	0xffffffff


	//   ....[53]....
        /*0438*/ 	.word	0xffffffff


	//   ....[54]....
        /*043c*/ 	.word	0xffffffff


	//   ....[55]....
        /*0440*/ 	.word	0xffffffff


	//   ....[56]....
        /*0444*/ 	.word	0xffffffff


	//   ....[57]....
        /*0448*/ 	.word	0xffffffff


	//   ....[58]....
        /*044c*/ 	.word	0xffffffff


	//   ....[59]....
        /*0450*/ 	.word	0xffffffff


	//   ....[60]....
        /*0454*/ 	.word	0xffffffff


	//   ....[61]....
        /*0458*/ 	.word	0xffffffff


	//   ....[62]....
        /*045c*/ 	.word	0xffffffff


	//   ....[63]....
        /*0460*/ 	.word	0xffffffff


	//   ....[64]....
        /*0464*/ 	.word	0xffffffff


	//   ....[65]....
        /*0468*/ 	.word	0xffffffff


	//   ....[66]....
        /*046c*/ 	.word	0xffffffff


	//   ....[67]....
        /*0470*/ 	.word	0xffffffff


	//   ....[68]....
        /*0474*/ 	.word	0xffffffff


	//   ....[69]....
        /*0478*/ 	.word	0xffffffff


	//   ....[70]....
        /*047c*/ 	.word	0xffffffff


	//   ....[71]....
        /*0480*/ 	.word	0xffffffff


	//   ....[72]....
        /*0484*/ 	.word	0xffffffff


	//   ....[73]....
        /*0488*/ 	.word	0xffffffff


	//   ....[74]....
        /*048c*/ 	.word	0xffffffff


	//   ....[75]....
        /*0490*/ 	.word	0xffffffff


	//   ....[76]....
        /*0494*/ 	.word	0xffffffff


	//   ....[77]....
        /*0498*/ 	.word	0xffffffff


	//   ....[78]....
        /*049c*/ 	.word	0xffffffff


	//   ....[79]....
        /*04a0*/ 	.word	0xffffffff


	//   ....[80]....
        /*04a4*/ 	.word	0xffffffff


	//   ....[81]....
        /*04a8*/ 	.word	0xffffffff


	//   ....[82]....
        /*04ac*/ 	.word	0xffffffff


	//   ....[83]....
        /*04b0*/ 	.word	0xffffffff


	//   ....[84]....
        /*04b4*/ 	.word	0xffffffff


	//   ....[85]....
        /*04b8*/ 	.word	0xffffffff


	//   ....[86]....
        /*04bc*/ 	.word	0xffffffff


	//   ....[87]....
        /*04c0*/ 	.word	0xffffffff


	//   ....[88]....
        /*04c4*/ 	.word	0xffffffff


	//   ....[89]....
        /*04c8*/ 	.word	0xffffffff


	//   ....[90]....
        /*04cc*/ 	.word	0xffffffff


	//   ....[91]....
        /*04d0*/ 	.word	0xffffffff


	//   ....[92]....
        /*04d4*/ 	.word	0xffffffff


	//   ....[93]....
        /*04d8*/ 	.word	0xffffffff


	//   ....[94]....
        /*04dc*/ 	.word	0xffffffff


	//   ....[95]....
        /*04e0*/ 	.word	0xffffffff


	//   ....[96]....
        /*04e4*/ 	.word	0xffffffff


	//   ....[97]....
        /*04e8*/ 	.word	0xffffffff


	//   ....[98]....
        /*04ec*/ 	.word	0xffffffff


	//   ....[99]....
        /*04f0*/ 	.word	0xffffffff


	//   ....[100]....
        /*04f4*/ 	.word	0xffffffff


	//   ....[101]....
        /*04f8*/ 	.word	0xffffffff


	//   ....[102]....
        /*04fc*/ 	.word	0xffffffff


	//   ....[103]....
        /*0500*/ 	.word	0xffffffff


	//   ....[104]....
        /*0504*/ 	.word	0xffffffff


	//   ....[105]....
        /*0508*/ 	.word	0xffffffff


	//   ....[106]....
        /*050c*/ 	.word	0xffffffff


	//   ....[107]....
        /*0510*/ 	.word	0xffffffff


	//   ....[108]....
        /*0514*/ 	.word	0xffffffff


	//   ....[109]....
        /*0518*/ 	.word	0xffffffff


	//   ....[110]....
        /*051c*/ 	.word	0xffffffff


	//   ....[111]....
        /*0520*/ 	.word	0xffffffff


	//   ....[112]....
        /*0524*/ 	.word	0xffffffff


	//   ....[113]....
        /*0528*/ 	.word	0xffffffff


	//   ....[114]....
        /*052c*/ 	.word	0xffffffff


	//   ....[115]....
        /*0530*/ 	.word	0xffffffff


	//   ....[116]....
        /*0534*/ 	.word	0xffffffff


	//   ....[117]....
        /*0538*/ 	.word	0xffffffff


	//   ....[118]....
        /*053c*/ 	.word	0xffffffff


	//   ....[119]....
        /*0540*/ 	.word	0xffffffff


	//   ....[120]....
        /*0544*/ 	.word	0xffffffff


	//   ....[121]....
        /*0548*/ 	.word	0xffffffff


	//   ....[122]....
        /*054c*/ 	.word	0xffffffff


	//   ....[123]....
        /*0550*/ 	.word	0xffffffff


	//   ....[124]....
        /*0554*/ 	.word	0xffffffff


	//   ....[125]....
        /*0558*/ 	.word	0xffffffff


	//   ....[126]....
        /*055c*/ 	.word	0xffffffff


	//   ....[127]....
        /*0560*/ 	.word	0xffffffff


	//   ....[128]....
        /*0564*/ 	.word	0xffffffff


	//   ....[129]....
        /*0568*/ 	.word	0xffffffff


	//   ....[130]....
        /*056c*/ 	.word	0xffffffff


	//   ....[131]....
        /*0570*/ 	.word	0xffffffff


	//   ....[132]....
        /*0574*/ 	.word	0xffffffff


	//   ....[133]....
        /*0578*/ 	.word	0xffffffff


	//   ....[134]....
        /*057c*/ 	.word	0xffffffff


	//   ....[135]....
        /*0580*/ 	.word	0xffffffff


	//   ....[136]....
        /*0584*/ 	.word	0xffffffff


	//   ....[137]....
        /*0588*/ 	.word	0xffffffff


	//   ....[138]....
        /*058c*/ 	.word	0xffffffff


	//   ....[139]....
        /*0590*/ 	.word	0xffffffff


	//   ....[140]....
        /*0594*/ 	.word	0xffffffff


	//   ....[141]....
        /*0598*/ 	.word	0xffffffff


	//   ....[142]....
        /*059c*/ 	.word	0xffffffff


	//   ....[143]....
        /*05a0*/ 	.word	0xffffffff


	//   ....[144]....
        /*05a4*/ 	.word	0xffffffff


	//   ....[145]....
        /*05a8*/ 	.word	0xffffffff


	//   ....[146]....
        /*05ac*/ 	.word	0xffffffff


	//   ....[147]....
        /*05b0*/ 	.word	0xffffffff


	//   ....[148]....
        /*05b4*/ 	.word	0xffffffff


	//   ....[149]....
        /*05b8*/ 	.word	0xffffffff


	//   ....[150]....
        /*05bc*/ 	.word	0xffffffff


	//   ....[151]....
        /*05c0*/ 	.word	0xffffffff


	//   ....[152]....
        /*05c4*/ 	.word	0xffffffff


	//   ....[153]....
        /*05c8*/ 	.word	0xffffffff


	//   ....[154]....
        /*05cc*/ 	.word	0xffffffff


	//   ....[155]....
        /*05d0*/ 	.word	0xffffffff


	//   ....[156]....
        /*05d4*/ 	.word	0xffffffff


	//   ....[157]....
        /*05d8*/ 	.word	0xffffffff


	//   ....[158]....
        /*05dc*/ 	.word	0xffffffff


	//   ....[159]....
        /*05e0*/ 	.word	0xffffffff


	//   ....[160]....
        /*05e4*/ 	.word	0xffffffff


	//   ....[161]....
        /*05e8*/ 	.word	0xffffffff


	//   ....[162]....
        /*05ec*/ 	.word	0xffffffff


	//   ....[163]....
        /*05f0*/ 	.word	0xffffffff


	//   ....[164]....
        /*05f4*/ 	.word	0xffffffff


	//   ....[165]....
        /*05f8*/ 	.word	0xffffffff


	//   ....[166]....
        /*05fc*/ 	.word	0xffffffff


	//   ....[167]....
        /*0600*/ 	.word	0xffffffff


	//   ....[168]....
        /*0604*/ 	.word	0xffffffff


	//   ....[169]....
        /*0608*/ 	.word	0xffffffff


	//   ....[170]....
        /*060c*/ 	.word	0xffffffff


	//   ....[171]....
        /*0610*/ 	.word	0xffffffff


	//   ....[172]....
        /*0614*/ 	.word	0xffffffff


	//   ....[173]....
        /*0618*/ 	.word	0xffffffff


	//   ....[174]....
        /*061c*/ 	.word	0xffffffff


	//   ....[175]....
        /*0620*/ 	.word	0xffffffff


	//   ....[176]....
        /*0624*/ 	.word	0xffffffff


	//   ....[177]....
        /*0628*/ 	.word	0xffffffff


	//   ....[178]....
        /*062c*/ 	.word	0xffffffff


	//   ....[179]....
        /*0630*/ 	.word	0xffffffff


	//   ....[180]....
        /*0634*/ 	.word	0xffffffff


	//   ....[181]....
        /*0638*/ 	.word	0xffffffff


	//   ....[182]....
        /*063c*/ 	.word	0xffffffff


	//   ....[183]....
        /*0640*/ 	.word	0xffffffff


	//   ....[184]....
        /*0644*/ 	.word	0xffffffff


	//   ....[185]....
        /*0648*/ 	.word	0xffffffff


	//   ....[186]....
        /*064c*/ 	.word	0xffffffff


	//   ....[187]....
        /*0650*/ 	.word	0xffffffff


	//   ....[188]....
        /*0654*/ 	.word	0xffffffff


	//   ....[189]....
        /*0658*/ 	.word	0xffffffff


	//   ....[190]....
        /*065c*/ 	.word	0xffffffff


	//   ....[191]....
        /*0660*/ 	.word	0xffffffff


	//   ....[192]....
        /*0664*/ 	.word	0xffffffff


	//   ....[193]....
        /*0668*/ 	.word	0x0500000f


	//   ....[194]....
        /*066c*/ 	.word	0x0500000f


	//   ....[195]....
        /*0670*/ 	.word	0x0500000f


	//   ....[196]....
        /*0674*/ 	.word	0x0500000f


	//   ....[197]....
        /*0678*/ 	.word	0x0500000f


	//   ....[198]....
        /*067c*/ 	.word	0x0500000f


	//   ....[199]....
        /*0680*/ 	.word	0x0500000f


	//   ....[200]....
        /*0684*/ 	.word	0x0500000f


	//   ....[201]....
        /*0688*/ 	.word	0x0500000f


	//   ....[202]....
        /*068c*/ 	.word	0x0500000f


	//----- nvinfo : EIATTR_COOP_GROUP_INSTR_OFFSETS
	.align		4
.L_805:
        /*0690*/ 	.byte	0x04, 0x28
        /*0692*/ 	.short	(.L_807 - .L_806)


	//   ....[0]....
.L_806:
        /*0694*/ 	.word	0x00000070


	//   ....[1]....
        /*0698*/ 	.word	0x00000140


	//   ....[2]....
        /*069c*/ 	.word	0x00000190


	//   ....[3]....
        /*06a0*/ 	.word	0x000003c0


	//   ....[4]....
        /*06a4*/ 	.word	0x00000520


	//   ....[5]....
        /*06a8*/ 	.word	0x00000640


	//   ....[6]....
        /*06ac*/ 	.word	0x000007a0


	//   ....[7]....
        /*06b0*/ 	.word	0x00002070


	//   ....[8]....
        /*06b4*/ 	.word	0x00002dd0


	//   ....[9]....
        /*06b8*/ 	.word	0x00002e00


	//   ....[10]....
        /*06bc*/ 	.word	0x000038c0


	//   ....[11]....
        /*06c0*/ 	.word	0x000038e0


	//   ....[12]....
        /*06c4*/ 	.word	0x000044f0


	//   ....[13]....
        /*06c8*/ 	.word	0x000045d0


	//   ....[14]....
        /*06cc*/ 	.word	0x000068a0


	//   ....[15]....
        /*06d0*/ 	.word	0x000070c0


	//   ....[16]....
        /*06d4*/ 	.word	0x000070e0


	//   ....[17]....
        /*06d8*/ 	.word	0x000070f0


	//   ....[18]....
        /*06dc*/ 	.word	0x00007c90


	//   ....[19]....
        /*06e0*/ 	.word	0x00007cf0


	//   ....[20]....
        /*06e4*/ 	.word	0x0000a660


	//   ....[21]....
        /*06e8*/ 	.word	0x0000a670


	//   ....[22]....
        /*06ec*/ 	.word	0x0000a6b0


	//   ....[23]....
        /*06f0*/ 	.word	0x0000a6c0


	//   ....[24]....
        /*06f4*/ 	.word	0x0000c4f0


	//   ....[25]....
        /*06f8*/ 	.word	0x0000c500


	//   ....[26]....
        /*06fc*/ 	.word	0x0000c530


	//   ....[27]....
        /*0700*/ 	.word	0x0000c540


	//   ....[28]....
        /*0704*/ 	.word	0x0000d990


	//   ....[29]....
        /*0708*/ 	.word	0x0000d9d0


	//   ....[30]....
        /*070c*/ 	.word	0x0000da00


	//   ....[31]....
        /*0710*/ 	.word	0x0000da20


	//   ....[32]....
        /*0714*/ 	.word	0x0000da50


	//   ....[33]....
        /*0718*/ 	.word	0x0000da70


	//   ....[34]....
        /*071c*/ 	.word	0x0000da90


	//   ....[35]....
        /*0720*/ 	.word	0x0000dab0


	//   ....[36]....
        /*0724*/ 	.word	0x0000dad0


	//   ....[37]....
        /*0728*/ 	.word	0x0000dae0


	//   ....[38]....
        /*072c*/ 	.word	0x0000daf0


	//   ....[39]....
        /*0730*/ 	.word	0x0000db00


	//   ....[40]....
        /*0734*/ 	.word	0x0000db10


	//   ....[41]....
        /*0738*/ 	.word	0x0000db20


	//   ....[42]....
        /*073c*/ 	.word	0x0000db30


	//   ....[43]....
        /*0740*/ 	.word	0x0000db40


	//   ....[44]....
        /*0744*/ 	.word	0x0000db50


	//   ....[45]....
        /*0748*/ 	.word	0x0000db60


	//   ....[46]....
        /*074c*/ 	.word	0x0000db70


	//   ....[47]....
        /*0750*/ 	.word	0x0000db80


	//   ....[48]....
        /*0754*/ 	.word	0x0000db90


	//   ....[49]....
        /*0758*/ 	.word	0x0000dba0


	//   ....[50]....
        /*075c*/ 	.word	0x0000dbb0


	//   ....[51]....
        /*0760*/ 	.word	0x0000dbc0


	//   ....[52]....
        /*0764*/ 	.word	0x0000dbd0


	//   ....[53]....
        /*0768*/ 	.word	0x0000dbe0


	//   ....[54]....
        /*076c*/ 	.word	0x0000dbf0


	//   ....[55]....
        /*0770*/ 	.word	0x0000dc00


	//   ....[56]....
        /*0774*/ 	.word	0x0000dc10


	//   ....[57]....
        /*0778*/ 	.word	0x0000dc20


	//   ....[58]....
        /*077c*/ 	.word	0x0000dc30


	//   ....[59]....
        /*0780*/ 	.word	0x0000dc40


	//   ....[60]....
        /*0784*/ 	.word	0x0000dc50


	//   ....[61]....
        /*0788*/ 	.word	0x0000dc60


	//   ....[62]....
        /*078c*/ 	.word	0x0000dc70


	//   ....[63]....
        /*0790*/ 	.word	0x0000dc80


	//   ....[64]....
        /*0794*/ 	.word	0x0000dc90


	//   ....[65]....
        /*0798*/ 	.word	0x0000dca0


	//   ....[66]....
        /*079c*/ 	.word	0x0000dcb0


	//   ....[67]....
        /*07a0*/ 	.word	0x0000dcc0


	//   ....[68]....
        /*07a4*/ 	.word	0x0000dcd0


	//   ....[69]....
        /*07a8*/ 	.word	0x0000dce0


	//   ....[70]....
        /*07ac*/ 	.word	0x0000dcf0


	//   ....[71]....
        /*07b0*/ 	.word	0x0000dd00


	//   ....[72]....
        /*07b4*/ 	.word	0x0000dd10


	//   ....[73]....
        /*07b8*/ 	.word	0x0000dd20


	//   ....[74]....
        /*07bc*/ 	.word	0x0000dd30


	//   ....[75]....
        /*07c0*/ 	.word	0x0000dd40


	//   ....[76]....
        /*07c4*/ 	.word	0x0000dd50


	//   ....[77]....
        /*07c8*/ 	.word	0x0000dd60


	//   ....[78]....
        /*07cc*/ 	.word	0x0000dd70


	//   ....[79]....
        /*07d0*/ 	.word	0x0000dd80


	//   ....[80]....
        /*07d4*/ 	.word	0x0000dd90


	//   ....[81]....
        /*07d8*/ 	.word	0x0000dda0


	//   ....[82]....
        /*07dc*/ 	.word	0x0000ddb0


	//   ....[83]....
        /*07e0*/ 	.word	0x0000ddc0


	//   ....[84]....
        /*07e4*/ 	.word	0x0000ddd0


	//   ....[85]....
        /*07e8*/ 	.word	0x0000dde0


	//   ....[86]....
        /*07ec*/ 	.word	0x0000ddf0


	//   ....[87]....
        /*07f0*/ 	.word	0x0000de00


	//   ....[88]....
        /*07f4*/ 	.word	0x0000de10


	//   ....[89]....
        /*07f8*/ 	.word	0x0000de20


	//   ....[90]....
        /*07fc*/ 	.word	0x0000de30


	//   ....[91]....
        /*0800*/ 	.word	0x0000de40


	//   ....[92]....
        /*0804*/ 	.word	0x0000de50


	//   ....[93]....
        /*0808*/ 	.word	0x0000de60


	//   ....[94]....
        /*080c*/ 	.word	0x0000de70


	//   ....[95]....
        /*0810*/ 	.word	0x0000de80


	//   ....[96]....
        /*0814*/ 	.word	0x0000de90


	//   ....[97]....
        /*0818*/ 	.word	0x0000dea0


	//   ....[98]....
        /*081c*/ 	.word	0x0000deb0


	//   ....[99]....
        /*0820*/ 	.word	0x0000dec0


	//   ....[100]....
        /*0824*/ 	.word	0x0000ded0


	//   ....[101]....
        /*0828*/ 	.word	0x0000dee0


	//   ....[102]....
        /*082c*/ 	.word	0x0000def0


	//   ....[103]....
        /*0830*/ 	.word	0x0000df00


	//   ....[104]....
        /*0834*/ 	.word	0x0000df10


	//   ....[105]....
        /*0838*/ 	.word	0x0000df20


	//   ....[106]....
        /*083c*/ 	.word	0x0000df30


	//   ....[107]....
        /*0840*/ 	.word	0x0000df40


	//   ....[108]....
        /*0844*/ 	.word	0x0000df50


	//   ....[109]....
        /*0848*/ 	.word	0x0000df60


	//   ....[110]....
        /*084c*/ 	.word	0x0000df70


	//   ....[111]....
        /*0850*/ 	.word	0x0000df80


	//   ....[112]....
        /*0854*/ 	.word	0x0000df90


	//   ....[113]....
        /*0858*/ 	.word	0x0000dfa0


	//   ....[114]....
        /*085c*/ 	.word	0x0000dfb0


	//   ....[115]....
        /*0860*/ 	.word	0x0000dfc0


	//   ....[116]....
        /*0864*/ 	.word	0x0000dfd0


	//   ....[117]....
        /*0868*/ 	.word	0x0000dfe0


	//   ....[118]....
        /*086c*/ 	.word	0x0000dff0


	//   ....[119]....
        /*0870*/ 	.word	0x0000e000


	//   ....[120]....
        /*0874*/ 	.word	0x0000e010


	//   ....[121]....
        /*0878*/ 	.word	0x0000e020


	//   ....[122]....
        /*087c*/ 	.word	0x0000e030


	//   ....[123]....
        /*0880*/ 	.word	0x0000e040


	//   ....[124]....
        /*0884*/ 	.word	0x0000eef0


	//   ....[125]....
        /*0888*/ 	.word	0x0000ef00


	//   ....[126]....
        /*088c*/ 	.word	0x0000ef10


	//   ....[127]....
        /*0890*/ 	.word	0x0000ef20


	//   ....[128]....
        /*0894*/ 	.word	0x0000f7f0


	//   ....[129]....
        /*0898*/ 	.word	0x0000f810


	//   ....[130]....
        /*089c*/ 	.word	0x0000f950


	//   ....[131]....
        /*08a0*/ 	.word	0x0000f970


	//   ....[132]....
        /*08a4*/ 	.word	0x0000fa70


	//   ....[133]....
        /*08a8*/ 	.word	0x0000fa90


	//   ....[134]....
        /*08ac*/ 	.word	0x0000fba0


	//   ....[135]....
        /*08b0*/ 	.word	0x0000fbc0


	//   ....[136]....
        /*08b4*/ 	.word	0x000100e0


	//   ....[137]....
        /*08b8*/ 	.word	0x000100f0


	//   ....[138]....
        /*08bc*/ 	.word	0x000107d0


	//   ....[139]....
        /*08c0*/ 	.word	0x000107e0


	//   ....[140]....
        /*08c4*/ 	.word	0x000117c0


	//   ....[141]....
        /*08c8*/ 	.word	0x000117f0


	//   ....[142]....
        /*08cc*/ 	.word	0x00011910


	//   ....[143]....
        /*08d0*/ 	.word	0x00011930


	//   ....[144]....
        /*08d4*/ 	.word	0x00011a30


	//   ....[145]....
        /*08d8*/ 	.word	0x00011a50


	//   ....[146]....
        /*08dc*/ 	.word	0x00011b60


	//   ....[147]....
        /*08e0*/ 	.word	0x00011b80


	//   ....[148]....
        /*08e4*/ 	.word	0x00011d10


	//   ....[149]....
        /*08e8*/ 	.word	0x00011f40


	//   ....[150]....
        /*08ec*/ 	.word	0x00011f80


	//   ....[151]....
        /*08f0*/ 	.word	0x00011fc0


	//   ....[152]....
        /*08f4*/ 	.word	0x00011ff0


	//   ....[153]....
        /*08f8*/ 	.word	0x00012020


	//   ....[154]....
        /*08fc*/ 	.word	0x00012050


	//   ....[155]....
        /*0900*/ 	.word	0x000121e0


	//   ....[156]....
        /*0904*/ 	.word	0x00012210


	//   ....[157]....
        /*0908*/ 	.word	0x00012250


	//   ....[158]....
        /*090c*/ 	.word	0x00012280


	//   ....[159]....
        /*0910*/ 	.word	0x000122b0


	//   ....[160]....
        /*0914*/ 	.word	0x000122e0


	//   ....[161]....
        /*0918*/ 	.word	0x00012380


	//   ....[162]....
        /*091c*/ 	.word	0x000123d0


	//   ....[163]....
        /*0920*/ 	.word	0x000123e0


	//   ....[164]....
        /*0924*/ 	.word	0x00012420


	//   ....[165]....
        /*0928*/ 	.word	0x00014180


	//   ....[166]....
        /*092c*/ 	.word	0x00014f00


	//   ....[167]....
        /*0930*/ 	.word	0x00014f20


	//   ....[168]....
        /*0934*/ 	.word	0x00014fd0


	//   ....[169]....
        /*0938*/ 	.word	0x00014fe0


	//   ....[170]....
        /*093c*/ 	.word	0x00015070


	//   ....[171]....
        /*0940*/ 	.word	0x00015080


	//   ....[172]....
        /*0944*/ 	.word	0x00015090


	//   ....[173]....
        /*0948*/ 	.word	0x000150a0


	//   ....[174]....
        /*094c*/ 	.word	0x00017cc0


	//   ....[175]....
        /*0950*/ 	.word	0x00017cf0


	//   ....[176]....
        /*0954*/ 	.word	0x00017d20


	//   ....[177]....
        /*0958*/ 	.word	0x00017d60


	//   ....[178]....
        /*095c*/ 	.word	0x00017d70


	//   ....[179]....
        /*0960*/ 	.word	0x00017da0


	//   ....[180]....
        /*0964*/ 	.word	0x00017db0


	//   ....[181]....
        /*0968*/ 	.word	0x00017df0


	//   ....[182]....
        /*096c*/ 	.word	0x00017f60


	//   ....[183]....
        /*0970*/ 	.word	0x00017f90


	//   ....[184]....
        /*0974*/ 	.word	0x00017fc0


	//   ....[185]....
        /*0978*/ 	.word	0x00017ff0


	//   ....[186]....
        /*097c*/ 	.word	0x00018020


	//   ....[187]....
        /*0980*/ 	.word	0x00018050


	//   ....[188]....
        /*0984*/ 	.word	0x000180d0


	//   ....[189]....
        /*0988*/ 	.word	0x00018110


	//   ....[190]....
        /*098c*/ 	.word	0x00018120


	//   ....[191]....
        /*0990*/ 	.word	0x00018160


	//   ....[192]....
        /*0994*/ 	.word	0x00018c40


	//   ....[193]....
        /*0998*/ 	.word	0x00019240


	//   ....[194]....
        /*099c*/ 	.word	0x00019420


	//   ....[195]....
        /*09a0*/ 	.word	0x00019480


	//   ....[196]....
        /*09a4*/ 	.word	0x000194f0


	//   ....[197]....
        /*09a8*/ 	.word	0x000195f0


	//   ....[198]....
        /*09ac*/ 	.word	0x00019690


	//   ....[199]....
        /*09b0*/ 	.word	0x00019790


	//   ....[200]....
        /*09b4*/ 	.word	0x000197f0


	//   ....[201]....
        /*09b8*/ 	.word	0x000198d0


	//   ....[202]....
        /*09bc*/ 	.word	0x00019c20


	//----- nvinfo : EIATTR_REG_RECONFIG
	.align		4
.L_807:
        /*09c0*/ 	.byte	0x01, 0x54
	.zero		2


	//----- nvinfo : EIATTR_SYSCALL_OFFSETS
	.align		4
        /*09c4*/ 	.byte	0x04, 0x46
        /*09c6*/ 	.short	(.L_809 - .L_808)


	//   ....[0]....
.L_808:
        /*09c8*/ 	.word	0x000021f0


	//   ....[1]....
        /*09cc*/ 	.word	0x00013c00


	//   ....[2]....
        /*09d0*/ 	.word	0x00013d60


	//   ....[3]....
        /*09d4*/ 	.word	0x00013eb0


	//   ....[4]....
        /*09d8*/ 	.word	0x00013ff0


	//   ....[5]....
        /*09dc*/ 	.word	0x00014b00


	//----- nvinfo : EIATTR_MBARRIER_INSTR_OFFSETS
	.align		4
.L_809:
        /*09e0*/ 	.byte	0x04, 0x39
        /*09e2*/ 	.short	(.L_811 - .L_810)


	//   ....[0]....
.L_810:
        /*09e4*/ 	.word	0x00000270
        /*09e8*/ 	.word	0x000000ff
        /*09ec*/ 	.word	0x00033400
        /*09f0*/ 	.short	0x0100
        /*09f2*/ 	.byte	0x08
	.zero		1


	//   ....[1]....
        /*09f4*/ 	.word	0x00000280
        /*09f8*/ 	.word	0x000000ff
        /*09fc*/ 	.word	0x00033420
        /*0a00*/ 	.short	0x0100
        /*0a02*/ 	.byte	0x08
	.zero		1


	//   ....[2]....
        /*0a04*/ 	.word	0x00000370
        /*0a08*/ 	.word	0x000000ff
        /*0a0c*/ 	.word	0x00033430
        /*0a10*/ 	.short	0x0100
        /*0a12*/ 	.byte	0x08
	.zero		1


	//   ....[3]....
        /*0a14*/ 	.word	0x00000380
        /*0a18*/ 	.word	0x000000ff
        /*0a1c*/ 	.word	0x00033440
        /*0a20*/ 	.short	0x0100
        /*0a22*/ 	.byte	0x08
	.zero		1


	//   ....[4]....
        /*0a24*/ 	.word	0x00000390
        /*0a28*/ 	.word	0x000000ff
        /*0a2c*/ 	.word	0x00033438
        /*0a30*/ 	.short	0x0100
        /*0a32*/ 	.byte	0x08
	.zero		1


	//   ....[5]....
        /*0a34*/ 	.word	0x000003a0
        /*0a38*/ 	.word	0x000000ff
        /*0a3c*/ 	.word	0x00033448
        /*0a40*/ 	.short	0x0100
        /*0a42*/ 	.byte	0x08
	.zero		1


	//   ....[6]....
        /*0a44*/ 	.word	0x000004d0
        /*0a48*/ 	.word	0x000000ff
        /*0a4c*/ 	.word	0x00033450
        /*0a50*/ 	.short	0x0100
        /*0a52*/ 	.byte	0x08
	.zero		1


	//   ....[7]....
        /*0a54*/ 	.word	0x000004e0
        /*0a58*/ 	.word	0x000000ff
        /*0a5c*/ 	.word	0x00033460
        /*0a60*/ 	.short	0x0100
        /*0a62*/ 	.byte	0x08
	.zero		1


	//   ....[8]....
        /*0a64*/ 	.word	0x000004f0
        /*0a68*/ 	.word	0x000000ff
        /*0a6c*/ 	.word	0x00033458
        /*0a70*/ 	.short	0x0100
        /*0a72*/ 	.byte	0x08
	.zero		1


	//   ....[9]....
        /*0a74*/ 	.word	0x00000500
        /*0a78*/ 	.word	0x000000ff
        /*0a7c*/ 	.word	0x00033468
        /*0a80*/ 	.short	0x0100
        /*0a82*/ 	.byte	0x08
	.zero		1


	//   ....[10]....
        /*0a84*/ 	.word	0x000005f0
        /*0a88*/ 	.word	0x000000ff
        /*0a8c*/ 	.word	0x00033470
        /*0a90*/ 	.short	0x0100
        /*0a92*/ 	.byte	0x06
	.zero		1


	//   ....[11]....
        /*0a94*/ 	.word	0x00000600
        /*0a98*/ 	.word	0x000000ff
        /*0a9c*/ 	.word	0x00033480
        /*0aa0*/ 	.short	0x0100
        /*0aa2*/ 	.byte	0x06
	.zero		1


	//   ....[12]....
        /*0aa4*/ 	.word	0x00000610
        /*0aa8*/ 	.word	0x000000ff
        /*0aac*/ 	.word	0x00033478
        /*0ab0*/ 	.short	0x0100
        /*0ab2*/ 	.byte	0x06
	.zero		1


	//   ....[13]....
        /*0ab4*/ 	.word	0x00000620
        /*0ab8*/ 	.word	0x000000ff
        /*0abc*/ 	.word	0x00033488
        /*0ac0*/ 	.short	0x0100
        /*0ac2*/ 	.byte	0x06
	.zero		1


	//   ....[14]....
        /*0ac4*/ 	.word	0x00000750
        /*0ac8*/ 	.word	0x000000ff
        /*0acc*/ 	.word	0x00033490
        /*0ad0*/ 	.short	0x0100
        /*0ad2*/ 	.byte	0x08
	.zero		1


	//   ....[15]....
        /*0ad4*/ 	.word	0x00000760
        /*0ad8*/ 	.word	0x000000ff
        /*0adc*/ 	.word	0x000334a0
        /*0ae0*/ 	.short	0x0100
        /*0ae2*/ 	.byte	0x08
	.zero		1


	//   ....[16]....
        /*0ae4*/ 	.word	0x00000770
        /*0ae8*/ 	.word	0x000000ff
        /*0aec*/ 	.word	0x00033498
        /*0af0*/ 	.short	0x0100
        /*0af2*/ 	.byte	0x08
	.zero		1


	//   ....[17]....
        /*0af4*/ 	.word	0x00000780
        /*0af8*/ 	.word	0x000000ff
        /*0afc*/ 	.word	0x000334a8
        /*0b00*/ 	.short	0x0100
        /*0b02*/ 	.byte	0x08
	.zero		1


	//   ....[18]....
        /*0b04*/ 	.word	0x000008b0
        /*0b08*/ 	.word	0x000000ff
        /*0b0c*/ 	.word	0x000334b0
        /*0b10*/ 	.short	0x0100
        /*0b12*/ 	.byte	0x08
	.zero		1


	//   ....[19]....
        /*0b14*/ 	.word	0x000008c0
        /*0b18*/ 	.word	0x000000ff
        /*0b1c*/ 	.word	0x000334c0
        /*0b20*/ 	.short	0x0100
        /*0b22*/ 	.byte	0x08
	.zero		1


	//   ....[20]....
        /*0b24*/ 	.word	0x000008d0
        /*0b28*/ 	.word	0x000000ff
        /*0b2c*/ 	.word	0x000334b8
        /*0b30*/ 	.short	0x0100
        /*0b32*/ 	.byte	0x08
	.zero		1


	//   ....[21]....
        /*0b34*/ 	.word	0x000008e0
        /*0b38*/ 	.word	0x000000ff
        /*0b3c*/ 	.word	0x000334c8
        /*0b40*/ 	.short	0x0100
        /*0b42*/ 	.byte	0x08
	.zero		1


	//   ....[22]....
        /*0b44*/ 	.word	0x00002270
        /*0b48*/ 	.word	0x000000ff
        /*0b4c*/ 	.word	0x00033400
        /*0b50*/ 	.short	0x010a
        /*0b52*/ 	.byte	0x29
	.zero		1


	//   ....[23]....
        /*0b54*/ 	.word	0x000022f0
        /*0b58*/ 	.word	0x00000002
        /*0b5c*/ 	.word	0x00033430
        /*0b60*/ 	.short	0x010a
        /*0b62*/ 	.byte	0x3f
	.zero		1


	//   ....[24]....
        /*0b64*/ 	.word	0x00002350
        /*0b68*/ 	.word	0x00000002
        /*0b6c*/ 	.word	0x00033430
        /*0b70*/ 	.short	0x010a
        /*0b72*/ 	.byte	0x3f
	.zero		1


	//   ....[25]....
        /*0b74*/ 	.word	0x00004800
        /*0b78*/ 	.word	0x0000002a
        /*0b7c*/ 	.word	0x00000000
        /*0b80*/ 	.short	0x0101
        /*0b82*/ 	.byte	0x3f
	.zero		1


	//   ....[26]....
        /*0b84*/ 	.word	0x000059a0
        /*0b88*/ 	.word	0x000000ff
        /*0b8c*/ 	.word	0x00033430
        /*0b90*/ 	.short	0x010a
        /*0b92*/ 	.byte	0x06
	.zero		1


	//   ....[27]....
        /*0b94*/ 	.word	0x000059e0
        /*0b98*/ 	.word	0x000000ff
        /*0b9c*/ 	.word	0x00033430
        /*0ba0*/ 	.short	0x010a
        /*0ba2*/ 	.byte	0x06
	.zero		1


	//   ....[28]....
        /*0ba4*/ 	.word	0x00006630
        /*0ba8*/ 	.word	0x000000ff
        /*0bac*/ 	.word	0x00033450
        /*0bb0*/ 	.short	0x010a
        /*0bb2*/ 	.byte	0x06
	.zero		1


	//   ....[29]....
        /*0bb4*/ 	.word	0x00006670
        /*0bb8*/ 	.word	0x000000ff
        /*0bbc*/ 	.word	0x00033450
        /*0bc0*/ 	.short	0x010a
        /*0bc2*/ 	.byte	0x06
	.zero		1


	//   ....[30]....
        /*0bc4*/ 	.word	0x00007ef0
        /*0bc8*/ 	.word	0x0000009e
        /*0bcc*/ 	.word	0x00000000
        /*0bd0*/ 	.short	0x0101
        /*0bd2*/ 	.byte	0x3f
	.zero		1


	//   ....[31]....
        /*0bd4*/ 	.word	0x00008ac0
        /*0bd8*/ 	.word	0x000000ff
        /*0bdc*/ 	.word	0x00000000
        /*0be0*/ 	.short	0x0101
        /*0be2*/ 	.byte	0x06
	.zero		1


	//   ....[32]....
        /*0be4*/ 	.word	0x000093f0
        /*0be8*/ 	.word	0x000000ff
        /*0bec*/ 	.word	0x00033430
        /*0bf0*/ 	.short	0x010a
        /*0bf2*/ 	.byte	0x06
	.zero		1


	//   ....[33]....
        /*0bf4*/ 	.word	0x00009430
        /*0bf8*/ 	.word	0x000000ff
        /*0bfc*/ 	.word	0x00033430
        /*0c00*/ 	.short	0x010a
        /*0c02*/ 	.byte	0x06
	.zero		1


	//   ....[34]....
        /*0c04*/ 	.word	0x0000a050
        /*0c08*/ 	.word	0x000000ff
        /*0c0c*/ 	.word	0x00033450
        /*0c10*/ 	.short	0x010a
        /*0c12*/ 	.byte	0x06
	.zero		1


	//   ....[35]....
        /*0c14*/ 	.word	0x0000a090
        /*0c18*/ 	.word	0x000000ff
        /*0c1c*/ 	.word	0x00033450
        /*0c20*/ 	.short	0x010a
        /*0c22*/ 	.byte	0x06
	.zero		1


	//   ....[36]....
        /*0c24*/ 	.word	0x0000b5d0
        /*0c28*/ 	.word	0x000000be
        /*0c2c*/ 	.word	0x00000000
        /*0c30*/ 	.short	0x0101
        /*0c32*/ 	.byte	0x3f
	.zero		1


	//   ....[37]....
        /*0c34*/ 	.word	0x0000b9a0
        /*0c38*/ 	.word	0x000000ff
        /*0c3c*/ 	.word	0x00000000
        /*0c40*/ 	.short	0x0101
        /*0c42*/ 	.byte	0x06
	.zero		1


	//   ....[38]....
        /*0c44*/ 	.word	0x0000c200
        /*0c48*/ 	.word	0x000000ff
        /*0c4c*/ 	.word	0x00033450
        /*0c50*/ 	.short	0x010a
        /*0c52*/ 	.byte	0x05
	.zero		1


	//   ....[39]....
        /*0c54*/ 	.word	0x0000c240
        /*0c58*/ 	.word	0x000000ff
        /*0c5c*/ 	.word	0x00033450
        /*0c60*/ 	.short	0x010a
        /*0c62*/ 	.byte	0x05
	.zero		1


	//   ....[40]....
        /*0c64*/ 	.word	0x0000cad0
        /*0c68*/ 	.word	0x000000ff
        /*0c6c*/ 	.word	0x00000000
        /*0c70*/ 	.short	0x0101
        /*0c72*/ 	.byte	0x04
	.zero		1


	//   ....[41]....
        /*0c74*/ 	.word	0x0000f7d0
        /*0c78*/ 	.word	0x000000ff
        /*0c7c*/ 	.word	0x00000000
        /*0c80*/ 	.short	0x0101
        /*0c82*/ 	.byte	0x08
	.zero		1


	//   ....[42]....
        /*0c84*/ 	.word	0x0000fe60
        /*0c88*/ 	.word	0x000000ff
        /*0c8c*/ 	.word	0x00000000
        /*0c90*/ 	.short	0x0101
        /*0c92*/ 	.byte	0x08
	.zero		1


	//   ....[43]....
        /*0c94*/ 	.word	0x000143f0
        /*0c98*/ 	.word	0x00000004
        /*0c9c*/ 	.word	0x00033480
        /*0ca0*/ 	.short	0x010a
        /*0ca2*/ 	.byte	0x3f
	.zero		1


	//   ....[44]....
        /*0ca4*/ 	.word	0x00014670
        /*0ca8*/ 	.word	0x00000004
        /*0cac*/ 	.word	0x00033440
        /*0cb0*/ 	.short	0x010a
        /*0cb2*/ 	.byte	0x3f
	.zero		1


	//   ....[45]....
        /*0cb4*/ 	.word	0x000151e0
        /*0cb8*/ 	.word	0x00000011
        /*0cbc*/ 	.word	0x00033400
        /*0cc0*/ 	.short	0x0107
        /*0cc2*/ 	.byte	0x3f
	.zero		1


	//   ....[46]....
        /*0cc4*/ 	.word	0x000152e0
        /*0cc8*/ 	.word	0x00000011
        /*0ccc*/ 	.word	0x00033400
        /*0cd0*/ 	.short	0x0101
        /*0cd2*/ 	.byte	0x3f
	.zero		1


	//   ....[47]....
        /*0cd4*/ 	.word	0x00015300
        /*0cd8*/ 	.word	0x00000011
        /*0cdc*/ 	.word	0x00033420
        /*0ce0*/ 	.short	0x010a
        /*0ce2*/ 	.byte	0x3f
	.zero		1


	//   ....[48]....
        /*0ce4*/ 	.word	0x00015620
        /*0ce8*/ 	.word	0x00000006
        /*0cec*/ 	.word	0x00033480
        /*0cf0*/ 	.short	0x010a
        /*0cf2*/ 	.byte	0x3f
	.zero		1


	//   ....[49]....
        /*0cf4*/ 	.word	0x00015a80
        /*0cf8*/ 	.word	0x00000006
        /*0cfc*/ 	.word	0x00033440
        /*0d00*/ 	.short	0x010a
        /*0d02*/ 	.byte	0x3f
	.zero		1


	//   ....[50]....
        /*0d04*/ 	.word	0x00015f30
        /*0d08*/ 	.word	0x00000003
        /*0d0c*/ 	.word	0x00033470
        /*0d10*/ 	.short	0x010a
        /*0d12*/ 	.byte	0x3f
	.zero		1


	//   ....[51]....
        /*0d14*/ 	.word	0x00015fa0
        /*0d18*/ 	.word	0x00000003
        /*0d1c*/ 	.word	0x00033460
        /*0d20*/ 	.short	0x010a
        /*0d22*/ 	.byte	0x3f
	.zero		1


	//   ....[52]....
        /*0d24*/ 	.word	0x00016ae0
        /*0d28*/ 	.word	0x00000003
        /*0d2c*/ 	.word	0x00033450
        /*0d30*/ 	.short	0x0101
        /*0d32*/ 	.byte	0x3f
	.zero		1


	//   ....[53]....
        /*0d34*/ 	.word	0x00016b60
        /*0d38*/ 	.word	0x00000003
        /*0d3c*/ 	.word	0x00000000
        /*0d40*/ 	.short	0x0101
        /*0d42*/ 	.byte	0x3f
	.zero		1


	//   ....[54]....
        /*0d44*/ 	.word	0x00016da0
        /*0d48*/ 	.word	0x00000000
        /*0d4c*/ 	.word	0x00033470
        /*0d50*/ 	.short	0x010a
        /*0d52*/ 	.byte	0x3f
	.zero		1


	//   ....[55]....
        /*0d54*/ 	.word	0x00016e10
        /*0d58*/ 	.word	0x00000000
        /*0d5c*/ 	.word	0x00033460
        /*0d60*/ 	.short	0x010a
        /*0d62*/ 	.byte	0x3f
	.zero		1


	//   ....[56]....
        /*0d64*/ 	.word	0x00017980
        /*0d68*/ 	.word	0x00000000
        /*0d6c*/ 	.word	0x00033450
        /*0d70*/ 	.short	0x0101
        /*0d72*/ 	.byte	0x3f
	.zero		1


	//   ....[57]....
        /*0d74*/ 	.word	0x000179d0
        /*0d78*/ 	.word	0x00000002
        /*0d7c*/ 	.word	0x00000000
        /*0d80*/ 	.short	0x0101
        /*0d82*/ 	.byte	0x3f
	.zero		1


	//   ....[58]....
        /*0d84*/ 	.word	0x00018bc0
        /*0d88*/ 	.word	0x00000000
        /*0d8c*/ 	.word	0x00033420
        /*0d90*/ 	.short	0x010a
        /*0d92*/ 	.byte	0x3f
	.zero		1


	//   ....[59]....
        /*0d94*/ 	.word	0x00018d80
        /*0d98*/ 	.word	0x00000006
        /*0d9c*/ 	.word	0x00000000
        /*0da0*/ 	.short	0x010a
        /*0da2*/ 	.byte	0x3f
	.zero		1


	//   ....[60]....
        /*0da4*/ 	.word	0x00018df0
        /*0da8*/ 	.word	0x00000007
        /*0dac*/ 	.word	0x00000000
        /*0db0*/ 	.short	0x010a
        /*0db2*/ 	.byte	0x3f
	.zero		1


	//   ....[61]....
        /*0db4*/ 	.word	0x00018e50
        /*0db8*/ 	.word	0x00000004
        /*0dbc*/ 	.word	0x00033460
        /*0dc0*/ 	.short	0x010a
        /*0dc2*/ 	.byte	0x3f
	.zero		1


	//   ....[62]....
        /*0dc4*/ 	.word	0x00018ea0
        /*0dc8*/ 	.word	0x00000003
        /*0dcc*/ 	.word	0x00033460
        /*0dd0*/ 	.short	0x010a
        /*0dd2*/ 	.byte	0x3f
	.zero		1


	//   ....[63]....
        /*0dd4*/ 	.word	0x00018ee0
        /*0dd8*/ 	.word	0x00000004
        /*0ddc*/ 	.word	0x00033480
        /*0de0*/ 	.short	0x010a
        /*0de2*/ 	.byte	0x3f
	.zero		1


	//   ....[64]....
        /*0de4*/ 	.word	0x00018f00
        /*0de8*/ 	.word	0x00000003
        /*0dec*/ 	.word	0x00033480
        /*0df0*/ 	.short	0x010a
        /*0df2*/ 	.byte	0x3f
	.zero		1


	//   ....[65]....
        /*0df4*/ 	.word	0x00018f70
        /*0df8*/ 	.word	0x00000003
        /*0dfc*/ 	.word	0x00033400
        /*0e00*/ 	.short	0x010a
        /*0e02*/ 	.byte	0x3f
	.zero		1


	//   ....[66]....
        /*0e04*/ 	.word	0x00018fc0
        /*0e08*/ 	.word	0x00000002
        /*0e0c*/ 	.word	0x00033430
        /*0e10*/ 	.short	0x010a
        /*0e12*/ 	.byte	0x3f
	.zero		1


	//   ....[67]....
        /*0e14*/ 	.word	0x00019020
        /*0e18*/ 	.word	0x00000007
        /*0e1c*/ 	.word	0x00033430
        /*0e20*/ 	.short	0x010a
        /*0e22*/ 	.byte	0x3f
	.zero		1


	//   ....[68]....
        /*0e24*/ 	.word	0x00019080
        /*0e28*/ 	.word	0x00000004
        /*0e2c*/ 	.word	0x00033450
        /*0e30*/ 	.short	0x010a
        /*0e32*/ 	.byte	0x3f
	.zero		1


	//   ....[69]....
        /*0e34*/ 	.word	0x000190e0
        /*0e38*/ 	.word	0x00000007
        /*0e3c*/ 	.word	0x00033430
        /*0e40*/ 	.short	0x010a
        /*0e42*/ 	.byte	0x3f
	.zero		1


	//   ....[70]....
        /*0e44*/ 	.word	0x00019140
        /*0e48*/ 	.word	0x00000004
        /*0e4c*/ 	.word	0x00033450
        /*0e50*/ 	.short	0x010a
        /*0e52*/ 	.byte	0x3f
	.zero		1


	//   ....[71]....
        /*0e54*/ 	.word	0x000191a0
        /*0e58*/ 	.word	0x00000006
        /*0e5c*/ 	.word	0x00033450
        /*0e60*/ 	.short	0x010a
        /*0e62*/ 	.byte	0x3f
	.zero		1


	//   ....[72]....
        /*0e64*/ 	.word	0x000192f0
        /*0e68*/ 	.word	0x00000004
        /*0e6c*/ 	.word	0x00033480
        /*0e70*/ 	.short	0x010a
        /*0e72*/ 	.byte	0x3f
	.zero		1


	//   ....[73]....
        /*0e74*/ 	.word	0x00019340
        /*0e78*/ 	.word	0x00000004
        /*0e7c*/ 	.word	0x00033440
        /*0e80*/ 	.short	0x010a
        /*0e82*/ 	.byte	0x3f
	.zero		1


	//   ....[74]....
        /*0e84*/ 	.word	0x00019910
        /*0e88*/ 	.word	0x00000011
        /*0e8c*/ 	.word	0x00033420
        /*0e90*/ 	.short	0x010a
        /*0e92*/ 	.byte	0x3f
	.zero		1


	//   ....[75]....
        /*0e94*/ 	.word	0x00019960
        /*0e98*/ 	.word	0x00000006
        /*0e9c*/ 	.word	0x00033480
        /*0ea0*/ 	.short	0x010a
        /*0ea2*/ 	.byte	0x3f
	.zero		1


	//   ....[76]....
        /*0ea4*/ 	.word	0x000199b0
        /*0ea8*/ 	.word	0x00000006
        /*0eac*/ 	.word	0x00033440
        /*0eb0*/ 	.short	0x010a
        /*0eb2*/ 	.byte	0x3f
	.zero		1


	//   ....[77]....
        /*0eb4*/ 	.word	0x00019a00
        /*0eb8*/ 	.word	0x00000003
        /*0ebc*/ 	.word	0x00033470
        /*0ec0*/ 	.short	0x010a
        /*0ec2*/ 	.byte	0x3f
	.zero		1


	//   ....[78]....
        /*0ec4*/ 	.word	0x00019a50
        /*0ec8*/ 	.word	0x00000003
        /*0ecc*/ 	.word	0x00033460
        /*0ed0*/ 	.short	0x010a
        /*0ed2*/ 	.byte	0x3f
	.zero		1


	//   ....[79]....
        /*0ed4*/ 	.word	0x00019aa0
        /*0ed8*/ 	.word	0x00000000
        /*0edc*/ 	.word	0x00033470
        /*0ee0*/ 	.short	0x010a
        /*0ee2*/ 	.byte	0x3f
	.zero		1


	//   ....[80]....
        /*0ee4*/ 	.word	0x00019af0
        /*0ee8*/ 	.word	0x00000000
        /*0eec*/ 	.word	0x00033460
        /*0ef0*/ 	.short	0x010a
        /*0ef2*/ 	.byte	0x3f
	.zero		1


	//   ....[81]....
        /*0ef4*/ 	.word	0x00019b40
        /*0ef8*/ 	.word	0x00000000
        /*0efc*/ 	.word	0x00033420
        /*0f00*/ 	.short	0x010a
        /*0f02*/ 	.byte	0x3f
	.zero		1


	//   ....[82]....
        /*0f04*/ 	.word	0x00019ce0
        /*0f08*/ 	.word	0x00000006
        /*0f0c*/ 	.word	0x00000000
        /*0f10*/ 	.short	0x010a
        /*0f12*/ 	.byte	0x3f
	.zero		1


	//   ....[83]....
        /*0f14*/ 	.word	0x00019d30
        /*0f18*/ 	.word	0x00000007
        /*0f1c*/ 	.word	0x00000000
        /*0f20*/ 	.short	0x010a
        /*0f22*/ 	.byte	0x3f
	.zero		1


	//   ....[84]....
        /*0f24*/ 	.word	0x00019d80
        /*0f28*/ 	.word	0x00000004
        /*0f2c*/ 	.word	0x00033460
        /*0f30*/ 	.short	0x010a
        /*0f32*/ 	.byte	0x3f
	.zero		1


	//   ....[85]....
        /*0f34*/ 	.word	0x00019dd0
        /*0f38*/ 	.word	0x00000003
        /*0f3c*/ 	.word	0x00033460
        /*0f40*/ 	.short	0x010a
        /*0f42*/ 	.byte	0x3f
	.zero		1


	//   ....[86]....
        /*0f44*/ 	.word	0x00019e20
        /*0f48*/ 	.word	0x00000004
        /*0f4c*/ 	.word	0x00033480
        /*0f50*/ 	.short	0x010a
        /*0f52*/ 	.byte	0x3f
	.zero		1


	//----- nvinfo : EIATTR_NUM_MBARRIERS
	.align		4
.L_811:
        /*0f54*/ 	.byte	0x03, 0x38
        /*0f56*/ 	.short	0x0016


	//----- nvinfo : EIATTR_EXIT_INSTR_OFFSETS
	.align		4
        /*0f58*/ 	.byte	0x04, 0x1c
        /*0f5a*/ 	.short	(.L_813 - .L_812)


	//   ....[0]....
.L_812:
        /*0f5c*/ 	.word	0x00000a80


	//   ....[1]....
        /*0f60*/ 	.word	0x00011cc0


	//   ....[2]....
        /*0f64*/ 	.word	0x00018f50


	//----- nvinfo : EIATTR_MAX_THREADS
	.align		4
.L_813:
        /*0f68*/ 	.byte	0x04, 0x05
        /*0f6a*/ 	.short	(.L_815 - .L_814)
.L_814:
        /*0f6c*/ 	.word	0x00000180
        /*0f70*/ 	.word	0x00000001
        /*0f74*/ 	.word	0x00000001


	//----- nvinfo : EIATTR_CRS_STACK_SIZE
	.align		4
.L_815:
        /*0f78*/ 	.byte	0x04, 0x1e
        /*0f7a*/ 	.short	(.L_817 - .L_816)
.L_816:
        /*0f7c*/ 	.word	0x00000000


	//----- nvinfo : EIATTR_CBANK_PARAM_SIZE
	.align		4
.L_817:
        /*0f80*/ 	.byte	0x03, 0x19
        /*0f82*/ 	.short	0x0af0


	//----- nvinfo : EIATTR_PARAM_CBANK
	.align		4
        /*0f84*/ 	.byte	0x04, 0x0a
        /*0f86*/ 	.short	(.L_819 - .L_818)
	.align		4
.L_818:
        /*0f88*/ 	.word	index@(.nv.constant0._ZN7cutlass13device_kernelIN5flash11enable_sm90INS1_16FlashAttnFwdSm90INS1_25CollectiveMainloopFwdSm90ILi2EN4cute5tupleIJNS5_1CILi1EEES8_S8_EEENS6_IJNS7_ILi128EEENS7_ILi160EEENS7_ILi192EEEEEELi192ENS_12float_e4m3_tEfNS_4arch4Sm90ELb1ELb0ELb0ELb1ELb0ELb0ELb0ELb1ELb1ELb1ELb1ELb0EEENS1_21CollectiveEpilogueFwdINS6_IJSA_SC_SB_EEES9_NS_10bfloat16_tESG_Li256ELb1ELb1ELb1ELb1EEENS1_36VarlenDynamicPersistentTileSchedulerILi128ELi160ELi256ELi128ELb1ELb1ELb1ELb1ELb1ELb1EEEEEEEEEvNT_6ParamsE)
        /*0f8c*/ 	.short	0x0210
        /*0f8e*/ 	.short	0x0af0


	//----- nvinfo : EIATTR_SW_WAR
	.align		4
.L_819:
        /*0f90*/ 	.byte	0x04, 0x36
        /*0f92*/ 	.short	(.L_821 - .L_820)
.L_820:
        /*0f94*/ 	.word	0x00000008
.L_821:


//--------------------- .nv.info._ZN7cutlass13device_kernelIN5flash11enable_sm90INS1_16FlashAttnFwdSm90INS1_25CollectiveMainloopFwdSm90ILi2EN4cute5tupleIJNS5_1CILi1EEES8_S8_EEENS6_IJNS7_ILi128EEENS7_ILi160EEENS7_ILi192EEEEEELi192ENS_12float_e4m3_tEfNS_4arch4Sm90ELb1ELb0ELb0ELb1ELb0ELb1ELb0ELb1ELb1ELb1ELb1ELb0EEENS1_21CollectiveEpilogueFwdINS6_IJSA_SC_SB_EEES9_NS_10bfloat16_tESG_Li256ELb1ELb1ELb1ELb1EEENS1_36VarlenDynamicPersistentTileSchedulerILi128ELi160ELi256ELi128ELb1ELb1ELb1ELb1ELb1ELb1EEEEEEEEEvNT_6ParamsE --------------------------
	.section	.nv.info._ZN7cutlass13device_kernelIN5flash11enable_sm90INS1_16FlashAttnFwdSm90INS1_25CollectiveMainloopFwdSm90ILi2EN4cute5tupleIJNS5_1CILi1EEES8_S8_EEENS6_IJNS7_ILi128EEENS7_ILi160EEENS7_ILi192EEEEEELi192ENS_12float_e4m3_tEfNS_4arch4Sm90ELb1ELb0ELb0ELb1ELb0ELb1ELb0ELb1ELb1ELb1ELb1ELb0EEENS1_21CollectiveEpilogueFwdINS6_IJSA_SC_SB_EEES9_NS_10bfloat16_tESG_Li256ELb1ELb1ELb1ELb1EEENS1_36VarlenDynamicPersistentTileSchedulerILi128ELi160ELi256ELi128ELb1ELb1ELb1ELb1ELb1ELb1EEEEEEEEEvNT_6ParamsE,"",@"SHT_CUDA_INFO"
	.sectionflags	@""
	.align	4


	//----- nvinfo : EIATTR_CUDA_API_VERSION
	.align		4
        /*0000*/ 	.byte	0x04, 0x37
        /*0002*/ 	.short	(.L_823 - .L_822)
.L_822:
        /*0004*/ 	.word	0x00000082


	//----- nvinfo : EIATTR_KPARAM_INFO
	.align		4
.L_823:
        /*0008*/ 	.byte	0x04, 0x17
        /*000a*/ 	.short	(.L_825 - .L_824)
.L_824:
        /*000c*/ 	.word	0x00000000
        /*0010*/ 	.short	0x0000
        /*0012*/ 	.short	0x0070
        /*0014*/ 	.byte	0x00, 0xf0, 0x01, 0x2a


	//----- nvinfo : EIATTR_SPARSE_MMA_MASK
	.align		4
.L_825:
        /*0018*/ 	.byte	0x03, 0x50
        /*001a*/ 	.short	0x0000


	//----- nvinfo : EIATTR_MAXREG_COUNT
	.align		4
        /*001c*/ 	.byte	0x03, 0x1b
        /*001e*/ 	.short	0x00a8


	//----- nvinfo : EIATTR_NUM_BARRIERS
	.align		4
        /*0020*/ 	.byte	0x02, 0x4c
        /*0022*/ 	.byte	0x10
	.zero		1


	//----- nvinfo : EIATTR_EXTERNS
	.align		4
        /*0024*/ 	.byte	0x04, 0x0f
        /*0026*/ 	.short	(.L_827 - .L_826)


	//   ....[0]....
	.align		4
.L_826:
        /*0028*/ 	.word	index@(__assertfail)


	//----- nvinfo : EIATTR_ANNOTATIONS
	.align		4
.L_827:
        /*002c*/ 	.byte	0x04, 0x55
        /*002e*/ 	.short	(.L_829 - .L_828)


	//   ....[0]....
.L_828:
        /* <DEDUP_REMOVED lines=113> */


	//----- nvinfo : EIATTR_MERCURY_ISA_VERSION
	.align		4
.L_829:
        /*0728*/ 	.byte	0x03, 0x5f
        /*072a*/ 	.short	0x0101


	//----- nvinfo : EIATTR_UNUSED_LOAD_BYTE_OFFSET
	.align		4
        /*072c*/ 	.byte	0x04, 0x44
        /*072e*/ 	.short	(.L_831 - .L_830)


	//   ....[0]....
.L_830:
        /*0730*/ 	.word	0x00000ae0
        /*0734*/ 	.word	0x0000fff0


	//   ....[1]....
        /*0738*/ 	.word	0x00024180
        /*073c*/ 	.word	0x0000fff0


	//----- nvinfo : EIATTR_INT_WARP_WIDE_INSTR_OFFSETS
	.align		4
.L_831:
        /*0740*/ 	.byte	0x04, 0x31
        /*0742*/ 	.short	(.L_833 - .L_832)


	//   ....[0]....
.L_832:
        /*0744*/ 	.word	0x00000190


	//   ....[1]....
        /*0748*/ 	.word	0x000001d0


	//   ....[2]....
        /*074c*/ 	.word	0x00000240


	//   ....[3]....
        /*0750*/ 	.word	0x0002d2b0


	//   ....[4]....
        /*0754*/ 	.word	0x0002d340


	//   ....[5]....
        /*0758*/ 	.word	0x000305a0


	//   ....[6]....
        /*075c*/ 	.word	0x00030600


	//----- nvinfo : EIATTR_COOP_GROUP_MASK_REGIDS
	.align		4
.L_833:
        /*0760*/ 	.byte	0x04, 0x29
        /*0762*/ 	.short	(.L_835 - .L_834)


	//   ....[0]....
.L_834:
        /*0764*/ 	.word	0xffffffff


	//   ....[1]....
        /*0768*/ 	.word	0xffffffff


	//   ....[2]....
        /*076c*/ 	.word	0xffffffff


	//   ....[3]....
        /*0770*/ 	.word	0xffffffff


	//   ....[4]....
        /*0774*/ 	.word	0xffffffff


	//   ....[5]....
        /*0778*/ 	.word	0xffffffff


	//   ....[6]....
        /*077c*/ 	.word	0xffffffff


	//   ....[7]....
        /*0780*/ 	.word	0xffffffff


	//   ....[8]....
        /*0784*/ 	.word	0xffffffff


	//   ....[9]....
        /*0788*/ 	.word	0xffffffff


	//   ....[10]....
        /*078c*/ 	.word	0xffffffff


	//   ....[11]....
        /*0790*/ 	.word	0xffffffff


	//   ....[12]....
        /*0794*/ 	.word	0xffffffff


	//   ....[13]....
        /*0798*/ 	.word	0xffffffff


	//   ....[14]....
        /*079c*/ 	.word	0xffffffff


	//   ....[15]....
        /*07a0*/ 	.word	0xffffffff


	//   ....[16]....
        /*07a4*/ 	.word	0xffffffff


	//   ....[17]....
        /*07a8*/ 	.word	0xffffffff


	//   ....[18]....
        /*07ac*/ 	.word	0xffffffff


	//   ....[19]....
        /*07b0*/ 	.word	0xffffffff


	//   ....[20]....
        /*07b4*/ 	.word	0xffffffff


	//   ....[21]....
        /*07b8*/ 	.word	0xffffffff


	//   ....[22]....
        /*07bc*/ 	.word	0xffffffff


	//   ....[23]....
        /*07c0*/ 	.word	0xffffffff


	//   ....[24]....
        /*07c4*/ 	.word	0xffffffff


	//   ....[25]....
        /*07c8*/ 	.word	0xffffffff


	//   ....[26]....
        /*07cc*/ 	.word	0xffffffff


	//   ....[27]....
        /*07d0*/ 	.word	0xffffffff


	//   ....[28]....
        /*07d4*/ 	.word	0xffffffff


	//   ....[29]....
        /*07d8*/ 	.word	0xffffffff


	//   ....[30]....
        /*07dc*/ 	.word	0xffffffff


	//   ....[31]....
        /*07e0*/ 	.word	0xffffffff


	//   ....[32]....
        /*07e4*/ 	.word	0xffffffff


	//   ....[33]....
        /*07e8*/ 	.word	0xffffffff


	//   ....[34]....
        /*07ec*/ 	.word	0xffffffff


	//   ....[35]....
        /*07f0*/ 	.word	0xffffffff


	//   ....[36]....
        /*07f4*/ 	.word	0xffffffff


	//   ....[37]....
        /*07f8*/ 	.word	0xffffffff


	//   ....[38]....
        /*07fc*/ 	.word	0xffffffff


	//   ....[39]....
        /*0800*/ 	.word	0xffffffff


	//   ....[40]....
        /*0804*/ 	.word	0xffffffff


	//   ....[41]....
        /*0808*/ 	.word	0xffffffff


	//   ....[42]....
        /*080c*/ 	.word	0xffffffff


	//   ....[43]....
        /*0810*/ 	.word	0xffffffff


	//   ....[44]....
        /*0814*/ 	.word	0xffffffff


	//   ....[45]....
        /*0818*/ 	.word	0xffffffff


	//   ....[46]....
        /*081c*/ 	.word	0xffffffff


	//   ....[47]....
        /*0820*/ 	.word	0xffffffff


	//   ....[48]....
        /*0824*/ 	.word	0xffffffff


	//   ....[49]....
        /*0828*/ 	.word	0xffffffff


	//   ....[50]....
        /*082c*/ 	.word	0xffffffff


	//   ....[51]....
        /*0830*/ 	.word	0xffffffff


	//   ....[52]....
        /*0834*/ 	.word	0xffffffff


	//   ....[53]....
        /*0838*/ 	.word	0xffffffff


	//   ....[54]....
        /*083c*/ 	.word	0xffffffff


	//   ....[55]....
        /*0840*/ 	.word	0xffffffff


	//   ....[56]....
        /*0844*/ 	.word	0xffffffff


	//   ....[57]....
        /*0848*/ 	.word	0xffffffff


	//   ....[58]....
        /*084c*/ 	.word	0xffffffff


	//   ....[59]....
        /*0850*/ 	.word	0xffffffff


	//   ....[60]....
        /*0854*/ 	.word	0xffffffff


	//   ....[61]....
        /*0858*/ 	.word	0xffffffff


	//   ....[62]....
        /*085c*/ 	.word	0xffffffff


	//   ....[63]....
        /*0860*/ 	.word	0xffffffff


	//   ....[64]....
        /*0864*/ 	.word	0xffffffff


	//   ....[65]....
        /*0868*/ 	.word	0xffffffff


	//   ....[66]....
        /*086c*/ 	.word	0xffffffff


	//   ....[67]....
        /*0870*/ 	.word	0xffffffff


	//   ....[68]....
        /*0874*/ 	.word	0xffffffff


	//   ....[69]....
        /*0878*/ 	.word	0xffffffff


	//   ....[70]....
        /*087c*/ 	.word	0xffffffff


	//   ....[71]....
        /*0880*/ 	.word	0xffffffff


	//   ....[72]....
        /*0884*/ 	.word	0xffffffff


	//   ....[73]....
        /*0888*/ 	.word	0xffffffff


	//   ....[74]....
        /*088c*/ 	.word	0xffffffff


	//   ....[75]....
        /*0890*/ 	.word	0xffffffff


	//   ....[76]....
        /*0894*/ 	.word	0xffffffff


	//   ....[77]....
        /*0898*/ 	.word	0xffffffff


	//   ....[78]....
        /*089c*/ 	.word	0xffffffff


	//   ....[79]....
        /*08a0*/ 	.word	0xffffffff


	//   ....[80]....
        /*08a4*/ 	.word	0xffffffff


	//   ....[81]....
        /*08a8*/ 	.word	0xffffffff


	//   ....[82]....
        /*08ac*/ 	.word	0xffffffff


	//   ....[83]....
        /*08b0*/ 	.word	0xffffffff


	//   ....[84]....
        /*08b4*/ 	.word	0xffffffff


	//   ....[85]....
        /*08b8*/ 	.word	0xffffffff


	//   ....[86]....
        /*08bc*/ 	.word	0xffffffff


	//   ....[87]....
        /*08c0*/ 	.word	0xffffffff


	//   ....[88]....
        /*08c4*/ 	.word	0xffffffff


	//   ....[89]....
        /*08c8*/ 	.word	0xffffffff


	//   ....[90]....
        /*08cc*/ 	.word	0xffffffff


	//   ....[91]....
        /*08d0*/ 	.word	0xffffffff


	//   ....[92]....
        /*08d4*/ 	.word	0xffffffff


	//   ....[93]....
        /*08d8*/ 	.word	0xffffffff


	//   ....[94]....
        /*08dc*/ 	.word	0xffffffff


	//   ....[95]....
        /*08e0*/ 	.word	0xffffffff


	//   ....[96]....
        /*08e4*/ 	.word	0xffffffff


	//   ....[97]....
        /*08e8*/ 	.word	0xffffffff


	//   ....[98]....
        /*08ec*/ 	.word	0xffffffff


	//   ....[99]....
        /*08f0*/ 	.word	0xffffffff


	//   ....[100]....
        /*08f4*/ 	.word	0xffffffff


	//   ....[101]....
        /*08f8*/ 	.word	0xffffffff


	//   ....[102]....
        /*08fc*/ 	.word	0xffffffff


	//   ....[103]....
        /*0900*/ 	.word	0xffffffff


	//   ....[104]....
        /*0904*/ 	.word	0xffffffff


	//   ....[105]....
        /*0908*/ 	.word	0xffffffff


	//   ....[106]....
        /*090c*/ 	.word	0xffffffff


	//   ....[107]....
        /*0910*/ 	.word	0xffffffff


	//   ....[108]....
        /*0914*/ 	.word	0xffffffff


	//   ....[109]....
        /*0918*/ 	.word	0xffffffff


	//   ....[110]....
        /*091c*/ 	.word	0xffffffff


	//   ....[111]....
        /*0920*/ 	.word	0xffffffff


	//   ....[112]....
        /*0924*/ 	.word	0xffffffff


	//   ....[113]....
        /*0928*/ 	.word	0xffffffff


	//   ....[114]....
        /*092c*/ 	.word	0xffffffff


	//   ....[115]....
        /*0930*/ 	.word	0xffffffff


	//   ....[116]....
        /*0934*/ 	.word	0xffffffff


	//   ....[117]....
        /*0938*/ 	.word	0xffffffff


	//   ....[118]....
        /*093c*/ 	.word	0xffffffff


	//   ....[119]....
        /*0940*/ 	.word	0xffffffff


	//   ....[120]....
        /*0944*/ 	.word	0xffffffff


	//   ....[121]....
        /*0948*/ 	.word	0xffffffff


	//   ....[122]....
        /*094c*/ 	.word	0xffffffff


	//   ....[123]....
        /*0950*/ 	.word	0xffffffff


	//   ....[124]....
        /*0954*/ 	.word	0xffffffff


	//   ....[125]....
        /*0958*/ 	.word	0xffffffff


	//   ....[126]....
        /*095c*/ 	.word	0xffffffff


	//   ....[127]....
        /*0960*/ 	.word	0xffffffff


	//   ....[128]....
        /*0964*/ 	.word	0xffffffff


	//   ....[129]....
        /*0968*/ 	.word	0xffffffff


	//   ....[130]....
        /*096c*/ 	.word	0xffffffff


	//   ....[131]....
        /*0970*/ 	.word	0xffffffff


	//   ....[132]....
        /*0974*/ 	.word	0xffffffff


	//   ....[133]....
        /*0978*/ 	.word	0xffffffff


	//   ....[134]....
        /*097c*/ 	.word	0xffffffff


	//   ....[135]....
        /*0980*/ 	.word	0xffffffff


	//   ....[136]....
        /*0984*/ 	.word	0xffffffff


	//   ....[137]....
        /*0988*/ 	.word	0xffffffff


	//   ....[138]....
        /*098c*/ 	.word	0xffffffff


	//   ....[139]....
        /*0990*/ 	.word	0xffffffff


	//   ....[140]....
        /*0994*/ 	.word	0xffffffff


	//   ....[141]....
        /*0998*/ 	.word	0xffffffff


	//   ....[142]....
        /*099c*/ 	.word	0xffffffff


	//   ....[143]....
        /*09a0*/ 	.word	0xffffffff


	//   ....[144]....
        /*09a4*/ 	.word	0xffffffff


	//   ....[145]....
        /*09a8*/ 	.word	0xffffffff


	//   ....[146]....
        /*09ac*/ 	.word	0xffffffff


	//   ....[147]....
        /*09b0*/ 	.word	0xffffffff


	//   ....[148]....
        /*09b4*/ 	.word	0xffffffff


	//   ....[149]....
        /*09b8*/ 	.word	0xffffffff


	//   ....[150]....
        /*09bc*/ 	.word	0xffffffff


	//   ....[151]....
        /*09c0*/ 	.word	0xffffffff


	//   ....[152]....
        /*09c4*/ 	.word	0xffffffff


	//   ....[153]....
        /*09c8*/ 	.word	0xffffffff


	//   ....[154]....
        /*09cc*/ 	.word	0xffffffff


	//   ....[155]....
        /*09d0*/ 	.word	0xffffffff


	//   ....[156]....
        /*09d4*/ 	.word	0xffffffff


	//   ....[157]....
        /*09d8*/ 	.word	0xffffffff


	//   ....[158]....
        /*09dc*/ 	.word	0xffffffff


	//   ....[159]....
        /*09e0*/ 	.word	0xffffffff


	//   ....[160]....
        /*09e4*/ 	.word	0xffffffff


	//   ....[161]....
        /*09e8*/ 	.word	0xffffffff


	//   ....[162]....
        /*09ec*/ 	.word	0xffffffff


	//   ....[163]....
        /*09f0*/ 	.word	0xffffffff


	//   ....[164]....
        /*09f4*/ 	.word	0xffffffff


	//   ....[165]....
        /*09f8*/ 	.word	0xffffffff


	//   ....[166]....
        /*09fc*/ 	.word	0xffffffff


	//   ....[167]....
        /*0a00*/ 	.word	0xffffffff


	//   ....[168]....
        /*0a04*/ 	.word	0xffffffff


	//   ....[169]....
        /*0a08*/ 	.word	0xffffffff


	//   ....[170]....
        /*0a0c*/ 	.word	0xffffffff


	//   ....[171]....
        /*0a10*/ 	.word	0xffffffff


	//   ....[172]....
        /*0a14*/ 	.word	0xffffffff


	//   ....[173]....
        /*0a18*/ 	.word	0xffffffff


	//   ....[174]....
        /*0a1c*/ 	.word	0xffffffff


	//   ....[175]....
        /*0a20*/ 	.word	0xffffffff


	//   ....[176]....
        /*0a24*/ 	.word	0xffffffff


	//   ....[177]....
        /*0a28*/ 	.word	0xffffffff


	//   ....[178]....
        /*0a2c*/ 	.word	0xffffffff


	//   ....[179]....
        /*0a30*/ 	.word	0xffffffff


	//   ....[180]....
        /*0a34*/ 	.word	0xffffffff


	//   ....[181]....
        /*0a38*/ 	.word	0xffffffff


	//   ....[182]....
        /*0a3c*/ 	.word	0xffffffff


	//   ....[183]....
        /*0a40*/ 	.word	0xffffffff


	//   ....[184]....
        /*0a44*/ 	.word	0xffffffff


	//   ....[185]....
        /*0a48*/ 	.word	0xffffffff


	//   ....[186]....
        /*0a4c*/ 	.word	0xffffffff


	//   ....[187]....
        /*0a50*/ 	.word	0xffffffff


	//   ....[188]....
        /*0a54*/ 	.word	0xffffffff


	//   ....[189]....
        /*0a58*/ 	.word	0xffffffff


	//   ....[190]....
        /*0a5c*/ 	.word	0xffffffff


	//   ....[191]....
        /*0a60*/ 	.word	0xffffffff


	//   ....[192]....
        /*0a64*/ 	.word	0xffffffff


	//   ....[193]....
        /*0a68*/ 	.word	0xffffffff


	//   ....[194]....
        /*0a6c*/ 	.word	0xffffffff


	//   ....[195]....
        /*0a70*/ 	.word	0xffffffff


	//   ....[196]....
        /*0a74*/ 	.word	0xffffffff


	//   ....[197]....
        /*0a78*/ 	.word	0xffffffff


	//   ....[198]....
        /*0a7c*/ 	.word	0xffffffff


	//   ....[199]....
        /*0a80*/ 	.word	0xffffffff


	//   ....[200]....
        /*0a84*/ 	.word	0xffffffff


	//   ....[201]....
        /*0a88*/ 	.word	0xffffffff


	//   ....[202]....
        /*0a8c*/ 	.word	0x0500000f


	//   ....[203]....
        /*0a90*/ 	.word	0x0500000f


	//   ....[204]....
        /*0a94*/ 	.word	0x0500000f


	//   ....[205]....
        /*0a98*/ 	.word	0x0500000f


	//   ....[206]....
        /*0a9c*/ 	.word	0x0500000f


	//   ....[207]....
        /*0aa0*/ 	.word	0x0500000f


	//   ....[208]....
        /*0aa4*/ 	.word	0x0500000f


	//   ....[209]....
        /*0aa8*/ 	.word	0x0500000f


	//   ....[210]....
        /*0aac*/ 	.word	0x0500000f


	//   ....[211]....
        /*0ab0*/ 	.word	0x0500000f


	//   ....[212]....
        /*0ab4*/ 	.word	0x0500000f


	//   ....[213]....
        /*0ab8*/ 	.word	0x0500000f


	//   ....[214]....
        /*0abc*/ 	.word	0x0500000f


	//   ....[215]....
        /*0ac0*/ 	.word	0x0500000f


	//   ....[216]....
        /*0ac4*/ 	.word	0x0500000f


	//   ....[217]....
        /*0ac8*/ 	.word	0x0500000f


	//   ....[218]....
        /*0acc*/ 	.word	0x0500000f


	//   ....[219]....
        /*0ad0*/ 	.word	0x0500000f


	//   ....[220]....
        /*0ad4*/ 	.word	0x0500000f


	//   ....[221]....
        /*0ad8*/ 	.word	0x0500000f


	//   ....[222]....
        /*0adc*/ 	.word	0x0500000f


	//   ....[223]....
        /*0ae0*/ 	.word	0x0500000f


	//   ....[224]....
        /*0ae4*/ 	.word	0x0500000f


	//   ....[225]....
        /*0ae8*/ 	.word	0x0500000f


	//   ....[226]....
        /*0aec*/ 	.word	0x0500000f


	//   ....[227]....
        /*0af0*/ 	.word	0x0500000f


	//   ....[228]....
        /*0af4*/ 	.word	0x0500000f


	//   ....[229]....
        /*0af8*/ 	.word	0x0500000f


	//   ....[230]....
        /*0afc*/ 	.word	0x0500000f


	//   ....[231]....
        /*0b00*/ 	.word	0x0500000f


	//   ....[232]....
        /*0b04*/ 	.word	0x0500000f


	//   ....[233]....
        /*0b08*/ 	.word	0x0500000f


	//   ....[234]....
        /*0b0c*/ 	.word	0x0500000f


	//   ....[235]....
        /*0b10*/ 	.word	0x0500000f


	//   ....[236]....
        /*0b14*/ 	.word	0x0500000f


	//   ....[237]....
        /*0b18*/ 	.word	0x0500000f


	//   ....[238]....
        /*0b1c*/ 	.word	0x0500000f


	//   ....[239]....
        /*0b20*/ 	.word	0x0500000f


	//   ....[240]....
        /*0b24*/ 	.word	0x0500000f


	//   ....[241]....
        /*0b28*/ 	.word	0x0500000f


	//   ....[242]....
        /*0b2c*/ 	.word	0x0500000f


	//   ....[243]....
        /*0b30*/ 	.word	0x0500000f


	//   ....[244]....
        /*0b34*/ 	.word	0x0500000f


	//   ....[245]....
        /*0b38*/ 	.word	0x0500000f


	//   ....[246]....
        /*0b3c*/ 	.word	0x0500000f


	//   ....[247]....
        /*0b40*/ 	.word	0x0500000f


	//   ....[248]....
        /*0b44*/ 	.word	0x0500000f


	//   ....[249]....
        /*0b48*/ 	.word	0x0500000f


	//   ....[250]....
        /*0b4c*/ 	.word	0x0500000f


	//   ....[251]....
        /*0b50*/ 	.word	0x0500000f


	//   ....[252]....
        /*0b54*/ 	.word	0x0500000f


	//   ....[253]....
        /*0b58*/ 	.word	0x0500000f


	//   ....[254]....
        /*0b5c*/ 	.word	0x0500000f


	//   ....[255]....
        /*0b60*/ 	.word	0x0500000f


	//   ....[0]....
        /*0b64*/ 	.word	0x0500000f


	//   ....[1]....
        /*0b68*/ 	.word	0x0500000f


	//   ....[2]....
        /*0b6c*/ 	.word	0x0500000f


	//   ....[3]....
        /*0b70*/ 	.word	0x0500000f


	//   ....[4]....
        /*0b74*/ 	.word	0x0500000f


	//   ....[5]....
        /*0b78*/ 	.word	0x0500000f


	//   ....[6]....
        /*0b7c*/ 	.word	0x0500000f


	//   ....[7]....
        /*0b80*/ 	.word	0x0500000f


	//   ....[8]....
        /*0b84*/ 	.word	0x0500000f


	//   ....[9]....
        /*0b88*/ 	.word	0x0500000f


	//   ....[10]....
        /*0b8c*/ 	.word	0x0500000f


	//   ....[11]....
        /*0b90*/ 	.word	0x0500000f


	//   ....[12]....
        /*0b94*/ 	.word	0x0500000f


	//   ....[13]....
        /*0b98*/ 	.word	0x0500000f


	//   ....[14]....
        /*0b9c*/ 	.word	0x0500000f


	//   ....[15]....
        /*0ba0*/ 	.word	0x0500000f


	//   ....[16]....
        /*0ba4*/ 	.word	0x0500000f


	//   ....[17]....
        /*0ba8*/ 	.word	0x0500000f


	//   ....[18]....
        /*0bac*/ 	.word	0x0500000f


	//   ....[19]....
        /*0bb0*/ 	.word	0x0500000f


	//   ....[20]....
        /*0bb4*/ 	.word	0x0500000f


	//   ....[21]....
        /*0bb8*/ 	.word	0x0500000f


	//   ....[22]....
        /*0bbc*/ 	.word	0x0500000f


	//   ....[23]....
        /*0bc0*/ 	.word	0x0500000f


	//   ....[24]....
        /*0bc4*/ 	.word	0x0500000f


	//   ....[25]....
        /*0bc8*/ 	.word	0x0500000f


	//   ....[26]....
        /*0bcc*/ 	.word	0x0500000f


	//   ....[27]....
        /*0bd0*/ 	.word	0x0500000f


	//   ....[28]....
        /*0bd4*/ 	.word	0x0500000f


	//   ....[29]....
        /*0bd8*/ 	.word	0x0500000f


	//   ....[30]....
        /*0bdc*/ 	.word	0x0500000f


	//   ....[31]....
        /*0be0*/ 	.word	0x0500000f


	//   ....[32]....
        /*0be4*/ 	.word	0x0500000f


	//   ....[33]....
        /*0be8*/ 	.word	0x0500000f


	//   ....[34]....
        /*0bec*/ 	.word	0x0500000f


	//   ....[35]....
        /*0bf0*/ 	.word	0x0500000f


	//   ....[36]....
        /*0bf4*/ 	.word	0x0500000f


	//   ....[37]....
        /*0bf8*/ 	.word	0x0500000f


	//   ....[38]....
        /*0bfc*/ 	.word	0x0500000f


	//   ....[39]....
        /*0c00*/ 	.word	0x0500000f


	//   ....[40]....
        /*0c04*/ 	.word	0x0500000f


	//   ....[41]....
        /*0c08*/ 	.word	0x0500000f


	//   ....[42]....
        /*0c0c*/ 	.word	0x0500000f


	//   ....[43]....
        /*0c10*/ 	.word	0x0500000f


	//   ....[44]....
        /*0c14*/ 	.word	0x0500000f


	//   ....[45]....
        /*0c18*/ 	.word	0x0500000f


	//   ....[46]....
        /*0c1c*/ 	.word	0x0500000f


	//   ....[47]....
        /*0c20*/ 	.word	0x0500000f


	//   ....[48]....
        /*0c24*/ 	.word	0x0500000f


	//   ....[49]....
        /*0c28*/ 	.word	0x0500000f


	//   ....[50]....
        /*0c2c*/ 	.word	0x0500000f


	//   ....[51]....
        /*0c30*/ 	.word	0x0500000f


	//   ....[52]....
        /*0c34*/ 	.word	0x0500000f


	//   ....[53]....
        /*0c38*/ 	.word	0x0500000f


	//   ....[54]....
        /*0c3c*/ 	.word	0x0500000f


	//   ....[55]....
        /*0c40*/ 	.word	0x0500000f


	//   ....[56]....
        /*0c44*/ 	.word	0x0500000f


	//   ....[57]....
        /*0c48*/ 	.word	0x0500000f


	//   ....[58]....
        /*0c4c*/ 	.word	0x0500000f


	//   ....[59]....
        /*0c50*/ 	.word	0x0500000f


	//   ....[60]....
        /*0c54*/ 	.word	0x0500000f


	//   ....[61]....
        /*0c58*/ 	.word	0x0500000f


	//   ....[62]....
        /*0c5c*/ 	.word	0x0500000f


	//   ....[63]....
        /*0c60*/ 	.word	0x0500000f


	//   ....[64]....
        /*0c64*/ 	.word	0x0500000f


	//   ....[65]....
        /*0c68*/ 	.word	0x0500000f


	//   ....[66]....
        /*0c6c*/ 	.word	0x0500000f


	//   ....[67]....
        /*0c70*/ 	.word	0x0500000f


	//   ....[68]....
        /*0c74*/ 	.word	0x0500000f


	//   ....[69]....
        /*0c78*/ 	.word	0x0500000f


	//   ....[70]....
        /*0c7c*/ 	.word	0x0500000f


	//   ....[71]....
        /*0c80*/ 	.word	0x0500000f


	//   ....[72]....
        /*0c84*/ 	.word	0x0500000f


	//   ....[73]....
        /*0c88*/ 	.word	0x0500000f


	//   ....[74]....
        /*0c8c*/ 	.word	0x0500000f


	//   ....[75]....
        /*0c90*/ 	.word	0x0500000f


	//   ....[76]....
        /*0c94*/ 	.word	0x0500000f


	//   ....[77]....
        /*0c98*/ 	.word	0x0500000f


	//   ....[78]....
        /*0c9c*/ 	.word	0x0500000f


	//   ....[79]....
        /*0ca0*/ 	.word	0x0500000f


	//   ....[80]....
        /*0ca4*/ 	.word	0x0500000f


	//   ....[81]....
        /*0ca8*/ 	.word	0x0500000f


	//   ....[82]....
        /*0cac*/ 	.word	0x0500000f


	//   ....[83]....
        /*0cb0*/ 	.word	0x0500000f


	//   ....[84]....
        /*0cb4*/ 	.word	0x0500000f


	//   ....[85]....
        /*0cb8*/ 	.word	0x0500000f


	//   ....[86]....
        /*0cbc*/ 	.word	0x0500000f


	//   ....[87]....
        /*0cc0*/ 	.word	0x0500000f


	//   ....[88]....
        /*0cc4*/ 	.word	0x0500000f


	//   ....[89]....
        /*0cc8*/ 	.word	0x0500000f


	//   ....[90]....
        /*0ccc*/ 	.word	0x0500000f


	//   ....[91]....
        /*0cd0*/ 	.word	0x0500000f


	//   ....[92]....
        /*0cd4*/ 	.word	0x0500000f


	//   ....[93]....
        /*0cd8*/ 	.word	0x0500000f


	//   ....[94]....
        /*0cdc*/ 	.word	0x0500000f


	//   ....[95]....
        /*0ce0*/ 	.word	0x0500000f


	//   ....[96]....
        /*0ce4*/ 	.word	0x0500000f


	//   ....[97]....
        /*0ce8*/ 	.word	0x0500000f


	//   ....[98]....
        /*0cec*/ 	.word	0x0500000f


	//   ....[99]....
        /*0cf0*/ 	.word	0x0500000f


	//----- nvinfo : EIATTR_COOP_GROUP_INSTR_OFFSETS
	.align		4
.L_835:
        /*0cf4*/ 	.byte	0x04, 0x28
        /*0cf6*/ 	.short	(.L_837 - .L_836)


	//   ....[0]....
.L_836:
        /*0cf8*/ 	.word	0x00000070


	//   ....[1]....
        /*0cfc*/ 	.word	0x000001a0


	//   ....[2]....
        /*0d00*/ 	.word	0x000001f0


	//   ....[3]....
        /*0d04*/ 	.word	0x00000420


	//   ....[4]....
        /*0d08*/ 	.word	0x00000580


	//   ....[5]....
        /*0d0c*/ 	.word	0x000006a0


	//   ....[6]....
        /*0d10*/ 	.word	0x00000800


	//   ....[7]....
        /*0d14*/ 	.word	0x00011080


	//   ....[8]....
        /*0d18*/ 	.word	0x00011740


	//   ....[9]....
        /*0d1c*/ 	.word	0x00011750


	//   ....[10]....
        /*0d20*/ 	.word	0x00011760


	//   ....[11]....
        /*0d24*/ 	.word	0x00011770


	//   ....[12]....
        /*0d28*/ 	.word	0x00014e20


	//   ....[13]....
        /*0d2c*/ 	.word	0x00014e30


	//   ....[14]....
        /*0d30*/ 	.word	0x00014e40


	//   ....[15]....
        /*0d34*/ 	.word	0x00014e50


	//   ....[16]....
        /*0d38*/ 	.word	0x00019490


	//   ....[17]....
        /*0d3c*/ 	.word	0x00019d60


	//   ....[18]....
        /*0d40*/ 	.word	0x00019d70


	//   ....[19]....
        /*0d44*/ 	.word	0x00019d90


	//   ....[20]....
        /*0d48*/ 	.word	0x0001a5c0


	//   ....[21]....
        /*0d4c*/ 	.word	0x0001a5f0


	//   ....[22]....
        /*0d50*/ 	.word	0x0001d360


	//   ....[23]....
        /*0d54*/ 	.word	0x0001db60


	//   ....[24]....
        /*0d58*/ 	.word	0x0001db80


	//   ....[25]....
        /*0d5c*/ 	.word	0x0001db90


	//   ....[26]....
        /*0d60*/ 	.word	0x0001e680


	//   ....[27]....
        /*0d64*/ 	.word	0x0001e720


	//   ....[28]....
        /*0d68*/ 	.word	0x00021790


	//   ....[29]....
        /*0d6c*/ 	.word	0x000218e0


	//   ....[30]....
        /*0d70*/ 	.word	0x00021900


	//   ....[31]....
        /*0d74*/ 	.word	0x00021990


	//   ....[32]....
        /*0d78*/ 	.word	0x000237c0


	//   ....[33]....
        /*0d7c*/ 	.word	0x00023820


	//   ....[34]....
        /*0d80*/ 	.word	0x00023840


	//   ....[35]....
        /*0d84*/ 	.word	0x00023860


	//   ....[36]....
        /*0d88*/ 	.word	0x00024790


	//   ....[37]....
        /*0d8c*/ 	.word	0x00024880


	//   ....[38]....
        /*0d90*/ 	.word	0x00024910


	//   ....[39]....
        /*0d94*/ 	.word	0x00024940


	//   ....[40]....
        /*0d98*/ 	.word	0x00024970


	//   ....[41]....
        /*0d9c*/ 	.word	0x000249a0


	//   ....[42]....
        /*0da0*/ 	.word	0x000249d0


	//   ....[43]....
        /*0da4*/ 	.word	0x00024a00


	//   ....[44]....
        /*0da8*/ 	.word	0x00024a30


	//   ....[45]....
        /*0dac*/ 	.word	0x00024a60


	//   ....[46]....
        /*0db0*/ 	.word	0x00024a90


	//   ....[47]....
        /*0db4*/ 	.word	0x00024ac0


	//   ....[48]....
        /*0db8*/ 	.word	0x00024af0


	//   ....[49]....
        /*0dbc*/ 	.word	0x00024b20


	//   ....[50]....
        /*0dc0*/ 	.word	0x00024b50


	//   ....[51]....
        /*0dc4*/ 	.word	0x00024b80


	//   ....[52]....
        /*0dc8*/ 	.word	0x00024bb0


	//   ....[53]....
        /*0dcc*/ 	.word	0x00024be0


	//   ....[54]....
        /*0dd0*/ 	.word	0x00024c10


	//   ....[55]....
        /*0dd4*/ 	.word	0x00024c40


	//   ....[56]....
        /*0dd8*/ 	.word	0x00024c70


	//   ....[57]....
        /*0ddc*/ 	.word	0x00024ca0


	//   ....[58]....
        /*0de0*/ 	.word	0x00024cd0


	//   ....[59]....
        /*0de4*/ 	.word	0x00024d00


	//   ....[60]....
        /*0de8*/ 	.word	0x00024d30


	//   ....[61]....
        /*0dec*/ 	.word	0x00024d60


	//   ....[62]....
        /*0df0*/ 	.word	0x00024d90


	//   ....[63]....
        /*0df4*/ 	.word	0x00024dc0


	//   ....[64]....
        /*0df8*/ 	.word	0x00024df0


	//   ....[65]....
        /*0dfc*/ 	.word	0x00024e20


	//   ....[66]....
        /*0e00*/ 	.word	0x00024e50


	//   ....[67]....
        /*0e04*/ 	.word	0x00024e80


	//   ....[68]....
        /*0e08*/ 	.word	0x00024eb0


	//   ....[69]....
        /*0e0c*/ 	.word	0x00024ee0


	//   ....[70]....
        /*0e10*/ 	.word	0x00024f10


	//   ....[71]....
        /*0e14*/ 	.word	0x00024f40


	//   ....[72]....
        /*0e18*/ 	.word	0x00024f70


	//   ....[73]....
        /*0e1c*/ 	.word	0x00024fa0


	//   ....[74]....
        /*0e20*/ 	.word	0x00024fd0


	//   ....[75]....
        /*0e24*/ 	.word	0x00025000


	//   ....[76]....
        /*0e28*/ 	.word	0x00025030


	//   ....[77]....
        /*0e2c*/ 	.word	0x00025060


	//   ....[78]....
        /*0e30*/ 	.word	0x00025090


	//   ....[79]....
        /*0e34*/ 	.word	0x000250a0


	//   ....[80]....
        /*0e38*/ 	.word	0x000250b0


	//   ....[81]....
        /*0e3c*/ 	.word	0x000250d0


	//   ....[82]....
        /*0e40*/ 	.word	0x000250e0


	//   ....[83]....
        /*0e44*/ 	.word	0x00025100


	//   ....[84]....
        /*0e48*/ 	.word	0x00025120


	//   ....[85]....
        /*0e4c*/ 	.word	0x00025140


	//   ....[86]....
        /*0e50*/ 	.word	0x00025170


	//   ....[87]....
        /*0e54*/ 	.word	0x00025180


	//   ....[88]....
        /*0e58*/ 	.word	0x000251b0


	//   ....[89]....
        /*0e5c*/ 	.word	0x000251d0


	//   ....[90]....
        /*0e60*/ 	.word	0x000251f0


	//   ....[91]....
        /*0e64*/ 	.word	0x00025200


	//   ....[92]....
        /*0e68*/ 	.word	0x00025210


	//   ....[93]....
        /*0e6c*/ 	.word	0x00025240


	//   ....[94]....
        /*0e70*/ 	.word	0x00025270


	//   ....[95]....
        /*0e74*/ 	.word	0x00025290


	//   ....[96]....
        /*0e78*/ 	.word	0x000252a0


	//   ....[97]....
        /*0e7c*/ 	.word	0x000252d0


	//   ....[98]....
        /*0e80*/ 	.word	0x00025300


	//   ....[99]....
        /*0e84*/ 	.word	0x00025330


	//   ....[100]....
        /*0e88*/ 	.word	0x00025360


	//   ....[101]....
        /*0e8c*/ 	.word	0x00025390


	//   ....[102]....
        /*0e90*/ 	.word	0x000253c0


	//   ....[103]....
        /*0e94*/ 	.word	0x000253f0


	//   ....[104]....
        /*0e98*/ 	.word	0x00025420


	//   ....[105]....
        /*0e9c*/ 	.word	0x00025450


	//   ....[106]....
        /*0ea0*/ 	.word	0x00025480


	//   ....[107]....
        /*0ea4*/ 	.word	0x00025490


	//   ....[108]....
        /*0ea8*/ 	.word	0x000254b0


	//   ....[109]....
        /*0eac*/ 	.word	0x000254e0


	//   ....[110]....
        /*0eb0*/ 	.word	0x00025520


	//   ....[111]....
        /*0eb4*/ 	.word	0x00025550


	//   ....[112]....
        /*0eb8*/ 	.word	0x00025580


	//   ....[113]....
        /*0ebc*/ 	.word	0x000255b0


	//   ....[114]....
        /*0ec0*/ 	.word	0x000255e0


	//   ....[115]....
        /*0ec4*/ 	.word	0x00025610


	//   ....[116]....
        /*0ec8*/ 	.word	0x00025620


	//   ....[117]....
        /*0ecc*/ 	.word	0x00025650


	//   ....[118]....
        /*0ed0*/ 	.word	0x00025680


	//   ....[119]....
        /*0ed4*/ 	.word	0x000256b0


	//   ....[120]....
        /*0ed8*/ 	.word	0x000256e0


	//   ....[121]....
        /*0edc*/ 	.word	0x00025710


	//   ....[122]....
        /*0ee0*/ 	.word	0x00025740


	//   ....[123]....
        /*0ee4*/ 	.word	0x00025750


	//   ....[124]....
        /*0ee8*/ 	.word	0x00025770


	//   ....[125]....
        /*0eec*/ 	.word	0x000257a0


	//   ....[126]....
        /*0ef0*/ 	.word	0x000257d0


	//   ....[127]....
        /*0ef4*/ 	.word	0x000257f0


	//   ....[128]....
        /*0ef8*/ 	.word	0x00025820


	//   ....[129]....
        /*0efc*/ 	.word	0x00025850


	//   ....[130]....
        /*0f00*/ 	.word	0x00025880


	//   ....[131]....
        /*0f04*/ 	.word	0x000258b0


	//   ....[132]....
        /*0f08*/ 	.word	0x00026210


	//   ....[133]....
        /*0f0c*/ 	.word	0x00026230


	//   ....[134]....
        /*0f10*/ 	.word	0x00026240


	//   ....[135]....
        /*0f14*/ 	.word	0x00026250


	//   ....[136]....
        /*0f18*/ 	.word	0x00026b30


	//   ....[137]....
        /*0f1c*/ 	.word	0x00026b40


	//   ....[138]....
        /*0f20*/ 	.word	0x00026c90


	//   ....[139]....
        /*0f24*/ 	.word	0x00026ca0


	//   ....[140]....
        /*0f28*/ 	.word	0x00026df0


	//   ....[141]....
        /*0f2c*/ 	.word	0x00026e00


	//   ....[142]....
        /*0f30*/ 	.word	0x00026f50


	//   ....[143]....
        /*0f34*/ 	.word	0x00026f60


	//   ....[144]....
        /*0f38*/ 	.word	0x00027350


	//   ....[145]....
        /*0f3c*/ 	.word	0x00027360


	//   ....[146]....
        /*0f40*/ 	.word	0x000280e0


	//   ....[147]....
        /*0f44*/ 	.word	0x000280f0


	//   ....[148]....
        /*0f48*/ 	.word	0x00029650


	//   ....[149]....
        /*0f4c*/ 	.word	0x00029660


	//   ....[150]....
        /*0f50*/ 	.word	0x000297c0


	//   ....[151]....
        /*0f54*/ 	.word	0x000297d0


	//   ....[152]....
        /*0f58*/ 	.word	0x00029920


	//   ....[153]....
        /*0f5c*/ 	.word	0x00029930


	//   ....[154]....
        /*0f60*/ 	.word	0x00029a80


	//   ....[155]....
        /*0f64*/ 	.word	0x00029a90


	//   ....[156]....
        /*0f68*/ 	.word	0x00029c40


	//   ....[157]....
        /*0f6c*/ 	.word	0x00029e80


	//   ....[158]....
        /*0f70*/ 	.word	0x00029eb0


	//   ....[159]....
        /*0f74*/ 	.word	0x00029ee0


	//   ....[160]....
        /*0f78*/ 	.word	0x00029f10


	//   ....[161]....
        /*0f7c*/ 	.word	0x00029f40


	//   ....[162]....
        /*0f80*/ 	.word	0x00029f70


	//   ....[163]....
        /*0f84*/ 	.word	0x0002a110


	//   ....[164]....
        /*0f88*/ 	.word	0x0002a140


	//   ....[165]....
        /*0f8c*/ 	.word	0x0002a170


	//   ....[166]....
        /*0f90*/ 	.word	0x0002a1a0


	//   ....[167]....
        /*0f94*/ 	.word	0x0002a1d0


	//   ....[168]....
        /*0f98*/ 	.word	0x0002a200


	//   ....[169]....
        /*0f9c*/ 	.word	0x0002a2a0


	//   ....[170]....
        /*0fa0*/ 	.word	0x0002a2d0


	//   ....[171]....
        /*0fa4*/ 	.word	0x0002a2e0


	//   ....[172]....
        /*0fa8*/ 	.word	0x0002a310


	//   ....[173]....
        /*0fac*/ 	.word	0x0002ba60


	//   ....[174]....
        /*0fb0*/ 	.word	0x0002da50


	//   ....[175]....
        /*0fb4*/ 	.word	0x0002e850


	//   ....[176]....
        /*0fb8*/ 	.word	0x0002e870


	//   ....[177]....
        /*0fbc*/ 	.word	0x0002e8b0


	//   ....[178]....
        /*0fc0*/ 	.word	0x0002e930


	//   ....[179]....
        /*0fc4*/ 	.word	0x0002e9c0


	//   ....[180]....
        /*0fc8*/ 	.word	0x0002e9d0


	//   ....[181]....
        /*0fcc*/ 	.word	0x0002ea20


	//   ....[182]....
        /*0fd0*/ 	.word	0x0002ea60


	//   ....[183]....
        /*0fd4*/ 	.word	0x000316b0


	//   ....[184]....
        /*0fd8*/ 	.word	0x000316e0


	//   ....[185]....
        /*0fdc*/ 	.word	0x00031740


	//   ....[186]....
        /*0fe0*/ 	.word	0x00031770


	//   ....[187]....
        /*0fe4*/ 	.word	0x000317a0


	//   ....[188]....
        /*0fe8*/ 	.word	0x000317d0


	//   ....[189]....
        /*0fec*/ 	.word	0x00031800


	//   ....[190]....
        /*0ff0*/ 	.word	0x00031830


	//   ....[191]....
        /*0ff4*/ 	.word	0x000319f0


	//   ....[192]....
        /*0ff8*/ 	.word	0x00031a20


	//   ....[193]....
        /*0ffc*/ 	.word	0x00031a50


	//   ....[194]....
        /*1000*/ 	.word	0x00031a80


	//   ....[195]....
        /*1004*/ 	.word	0x00031ab0


	//   ....[196]....
        /*1008*/ 	.word	0x00031ae0


	//   ....[197]....
        /*100c*/ 	.word	0x00031bb0


	//   ....[198]....
        /*1010*/ 	.word	0x00031bd0


	//   ....[199]....
        /*1014*/ 	.word	0x00031be0


	//   ....[200]....
        /*1018*/ 	.word	0x00031c60


	//   ....[201]....
        /*101c*/ 	.word	0x000327a0


	//   ....[202]....
        /*1020*/ 	.word	0x00032c40


	//   ....[203]....
        /*1024*/ 	.word	0x00032ce0


	//   ....[204]....
        /*1028*/ 	.word	0x00032d70


	//   ....[205]....
        /*102c*/ 	.word	0x00032dc0


	//   ....[206]....
        /*1030*/ 	.word	0x00032e10


	//   ....[207]....
        /*1034*/ 	.word	0x00032ee0


	//   ....[208]....
        /*1038*/ 	.word	0x00032f70


	//   ....[209]....
        /*103c*/ 	.word	0x00032fc0


	//   ....[210]....
        /*1040*/ 	.word	0x00033010


	//   ....[211]....
        /*1044*/ 	.word	0x00033480


	//   ....[212]....
        /*1048*/ 	.word	0x000335a0


	//   ....[213]....
        /*104c*/ 	.word	0x000336c0


	//   ....[214]....
        /*1050*/ 	.word	0x000337e0


	//   ....[215]....
        /*1054*/ 	.word	0x00033910


	//   ....[216]....
        /*1058*/ 	.word	0x00033a30


	//   ....[217]....
        /*105c*/ 	.word	0x00033ac0


	//   ....[218]....
        /*1060*/ 	.word	0x00033b10


	//   ....[219]....
        /*1064*/ 	.word	0x00033b80


	//   ....[220]....
        /*1068*/ 	.word	0x00033be0


	//   ....[221]....
        /*106c*/ 	.word	0x00033c40


	//   ....[222]....
        /*1070*/ 	.word	0x00033ca0


	//   ....[223]....
        /*1074*/ 	.word	0x00033d50


	//   ....[224]....
        /*1078*/ 	.word	0x00033dc0


	//   ....[225]....
        /*107c*/ 	.word	0x00033e20


	//   ....[226]....
        /*1080*/ 	.word	0x00033e70


	//   ....[227]....
        /*1084*/ 	.word	0x00033ef0


	//   ....[228]....
        /*1088*/ 	.word	0x00033f60


	//   ....[229]....
        /*108c*/ 	.word	0x00033fc0


	//   ....[230]....
        /*1090*/ 	.word	0x00034010


	//   ....[231]....
        /*1094*/ 	.word	0x00034090


	//   ....[232]....
        /*1098*/ 	.word	0x00034100


	//   ....[233]....
        /*109c*/ 	.word	0x00034160


	//   ....[234]....
        /*10a0*/ 	.word	0x000341b0


	//   ....[235]....
        /*10a4*/ 	.word	0x00034260


	//   ....[236]....
        /*10a8*/ 	.word	0x000342b0


	//   ....[237]....
        /*10ac*/ 	.word	0x00034310


	//   ....[238]....
        /*10b0*/ 	.word	0x00034360


	//   ....[239]....
        /*10b4*/ 	.word	0x000343e0


	//   ....[240]....
        /*10b8*/ 	.word	0x00034430


	//   ....[241]....
        /*10bc*/ 	.word	0x00034490


	//   ....[242]....
        /*10c0*/ 	.word	0x00034500


	//   ....[243]....
        /*10c4*/ 	.word	0x00034570


	//   ....[244]....
        /*10c8*/ 	.word	0x000345d0


	//   ....[245]....
        /*10cc*/ 	.word	0x00034640


	//   ....[246]....
        /*10d0*/ 	.word	0x000346a0


	//   ....[247]....
        /*10d4*/ 	.word	0x00034720


	//   ....[248]....
        /*10d8*/ 	.word	0x00034790


	//   ....[249]....
        /*10dc*/ 	.word	0x000347f0


	//   ....[250]....
        /*10e0*/ 	.word	0x00034840


	//   ....[251]....
        /*10e4*/ 	.word	0x000348c0


	//   ....[252]....
        /*10e8*/ 	.word	0x00034930


	//   ....[253]....
        /*10ec*/ 	.word	0x00034990


	//   ....[254]....
        /*10f0*/ 	.word	0x000349e0


	//   ....[255]....
        /*10f4*/ 	.word	0x00034a40


	//   ....[0]....
        /*10f8*/ 	.word	0x00034ad0


	//   ....[1]....
        /*10fc*/ 	.word	0x00034b30


	//   ....[2]....
        /*1100*/ 	.word	0x00034b80


	//   ....[3]....
        /*1104*/ 	.word	0x00034c20


	//   ....[4]....
        /*1108*/ 	.word	0x00034c70


	//   ....[5]....
        /*110c*/ 	.word	0x00034cd0


	//   ....[6]....
        /*1110*/ 	.word	0x00034d20


	//   ....[7]....
        /*1114*/ 	.word	0x00034da0


	//   ....[8]....
        /*1118*/ 	.word	0x00034df0


	//   ....[9]....
        /*111c*/ 	.word	0x00034e50


	//   ....[10]....
        /*1120*/ 	.word	0x00034ec0


	//   ....[11]....
        /*1124*/ 	.word	0x00034f30


	//   ....[12]....
        /*1128*/ 	.word	0x00034f90


	//   ....[13]....
        /*112c*/ 	.word	0x00035000


	//   ....[14]....
        /*1130*/ 	.word	0x00035060


	//   ....[15]....
        /*1134*/ 	.word	0x000350d0


	//   ....[16]....
        /*1138*/ 	.word	0x00035120


	//   ....[17]....
        /*113c*/ 	.word	0x00035190


	//   ....[18]....
        /*1140*/ 	.word	0x000351f0


	//   ....[19]....
        /*1144*/ 	.word	0x00035260


	//   ....[20]....
        /*1148*/ 	.word	0x000352c0


	//   ....[21]....
        /*114c*/ 	.word	0x00035330


	//   ....[22]....
        /*1150*/ 	.word	0x00035380


	//   ....[23]....
        /*1154*/ 	.word	0x00035400


	//   ....[24]....
        /*1158*/ 	.word	0x00035480


	//   ....[25]....
        /*115c*/ 	.word	0x000354e0


	//   ....[26]....
        /*1160*/ 	.word	0x00035540


	//   ....[27]....
        /*1164*/ 	.word	0x000355c0


	//   ....[28]....
        /*1168*/ 	.word	0x00035630


	//   ....[29]....
        /*116c*/ 	.word	0x00035690


	//   ....[30]....
        /*1170*/ 	.word	0x000356e0


	//   ....[31]....
        /*1174*/ 	.word	0x00035740


	//   ....[32]....
        /*1178*/ 	.word	0x000357a0


	//   ....[33]....
        /*117c*/ 	.word	0x00035800


	//   ....[34]....
        /*1180*/ 	.word	0x00035850


	//   ....[35]....
        /*1184*/ 	.word	0x000358b0


	//   ....[36]....
        /*1188*/ 	.word	0x00035910


	//   ....[37]....
        /*118c*/ 	.word	0x00035970


	//   ....[38]....
        /*1190*/ 	.word	0x000359c0


	//   ....[39]....
        /*1194*/ 	.word	0x00035a40


	//   ....[40]....
        /*1198*/ 	.word	0x00035ab0


	//   ....[41]....
        /*119c*/ 	.word	0x00035b10


	//   ....[42]....
        /*11a0*/ 	.word	0x00035b60


	//   ....[43]....
        /*11a4*/ 	.word	0x00035c00


	//   ....[44]....
        /*11a8*/ 	.word	0x00035c70


	//   ....[45]....
        /*11ac*/ 	.word	0x00035ce0


	//   ....[46]....
        /*11b0*/ 	.word	0x00035d30


	//   ....[47]....
        /*11b4*/ 	.word	0x00035dc0


	//   ....[48]....
        /*11b8*/ 	.word	0x00035e30


	//   ....[49]....
        /*11bc*/ 	.word	0x00035eb0


	//   ....[50]....
        /*11c0*/ 	.word	0x00035f00


	//   ....[51]....
        /*11c4*/ 	.word	0x00035f90


	//   ....[52]....
        /*11c8*/ 	.word	0x00035fe0


	//   ....[53]....
        /*11cc*/ 	.word	0x00036070


	//   ....[54]....
        /*11d0*/ 	.word	0x00036100


	//   ....[55]....
        /*11d4*/ 	.word	0x00036190


	//   ....[56]....
        /*11d8*/ 	.word	0x00036220


	//   ....[57]....
        /*11dc*/ 	.word	0x000362b0


	//   ....[58]....
        /*11e0*/ 	.word	0x00036340


	//   ....[59]....
        /*11e4*/ 	.word	0x000363c0


	//   ....[60]....
        /*11e8*/ 	.word	0x00036410


	//   ....[61]....
        /*11ec*/ 	.word	0x000364b0


	//   ....[62]....
        /*11f0*/ 	.word	0x00036540


	//   ....[63]....
        /*11f4*/ 	.word	0x000365c0


	//   ....[64]....
        /*11f8*/ 	.word	0x00036610


	//   ....[65]....
        /*11fc*/ 	.word	0x000366a0


	//   ....[66]....
        /*1200*/ 	.word	0x00036730


	//   ....[67]....
        /*1204*/ 	.word	0x000367c0


	//   ....[68]....
        /*1208*/ 	.word	0x00036850


	//   ....[69]....
        /*120c*/ 	.word	0x000368e0


	//   ....[70]....
        /*1210*/ 	.word	0x00036970


	//   ....[71]....
        /*1214*/ 	.word	0x00036a30


	//   ....[72]....
        /*1218*/ 	.word	0x00036d10


	//   ....[73]....
        /*121c*/ 	.word	0x00036f30


	//   ....[74]....
        /*1220*/ 	.word	0x00036f80


	//   ....[75]....
        /*1224*/ 	.word	0x00036fe0


	//   ....[76]....
        /*1228*/ 	.word	0x000370f0


	//   ....[77]....
        /*122c*/ 	.word	0x00037150


	//   ....[78]....
        /*1230*/ 	.word	0x00037260


	//   ....[79]....
        /*1234*/ 	.word	0x000372c0


	//   ....[80]....
        /*1238*/ 	.word	0x000373a0


	//   ....[81]....
        /*123c*/ 	.word	0x000376c0


	//   ....[82]....
        /*1240*/ 	.word	0x00037760


	//   ....[83]....
        /*1244*/ 	.word	0x00037900


	//   ....[84]....
        /*1248*/ 	.word	0x00037980


	//   ....[85]....
        /*124c*/ 	.word	0x00037a00


	//   ....[86]....
        /*1250*/ 	.word	0x00037a80


	//   ....[87]....
        /*1254*/ 	.word	0x00037b00


	//   ....[88]....
        /*1258*/ 	.word	0x00037b90


	//   ....[89]....
        /*125c*/ 	.word	0x00037c30


	//   ....[90]....
        /*1260*/ 	.word	0x00037ce0


	//   ....[91]....
        /*1264*/ 	.word	0x00037d60


	//   ....[92]....
        /*1268*/ 	.word	0x00037de0


	//   ....[93]....
        /*126c*/ 	.word	0x00037e60


	//   ....[94]....
        /*1270*/ 	.word	0x00037ef0


	//   ....[95]....
        /*1274*/ 	.word	0x00037f70


	//   ....[96]....
        /*1278*/ 	.word	0x00038020


	//   ....[97]....
        /*127c*/ 	.word	0x00038070


	//   ....[98]....
        /*1280*/ 	.word	0x00038130


	//   ....[99]....
        /*1284*/ 	.word	0x00038260


	//----- nvinfo : EIATTR_REG_RECONFIG
	.align		4
.L_837:
        /*1288*/ 	.byte	0x01, 0x54
	.zero		2


	//----- nvinfo : EIATTR_SYSCALL_OFFSETS
	.align		4
        /*128c*/ 	.byte	0x04, 0x46
        /*128e*/ 	.short	(.L_839 - .L_838)


	//   ....[0]....
.L_838:
        /*1290*/ 	.word	0x000020d0


	//   ....[1]....
        /*1294*/ 	.word	0x00002220


	//   ....[2]....
        /*1298*/ 	.word	0x00011210


	//   ....[3]....
        /*129c*/ 	.word	0x00011520


	//   ....[4]....
        /*12a0*/ 	.word	0x0002d4b0


	//   ....[5]....
        /*12a4*/ 	.word	0x0002d640


	//   ....[6]....
        /*12a8*/ 	.word	0x0002d790


	//   ....[7]....
        /*12ac*/ 	.word	0x0002d8d0


	//   ....[8]....
        /*12b0*/ 	.word	0x0002e410


	//----- nvinfo : EIATTR_MBARRIER_INSTR_OFFSETS
	.align		4
.L_839:
        /*12b4*/ 	.byte	0x04, 0x39
        /*12b6*/ 	.short	(.L_841 - .L_840)


	//   ....[0]....
.L_840:
        /*12b8*/ 	.word	0x000002d0
        /*12bc*/ 	.word	0x000000ff
        /*12c0*/ 	.word	0x00033400
        /*12c4*/ 	.short	0x0100
        /*12c6*/ 	.byte	0x08
	.zero		1


	//   ....[1]....
        /*12c8*/ 	.word	0x000002e0
        /*12cc*/ 	.word	0x000000ff
        /*12d0*/ 	.word	0x00033420
        /*12d4*/ 	.short	0x0100
        /*12d6*/ 	.byte	0x08
	.zero		1


	//   ....[2]....
        /*12d8*/ 	.word	0x000003d0
        /*12dc*/ 	.word	0x000000ff
        /*12e0*/ 	.word	0x00033430
        /*12e4*/ 	.short	0x0100
        /*12e6*/ 	.byte	0x08
	.zero		1


	//   ....[3]....
        /*12e8*/ 	.word	0x000003e0
        /*12ec*/ 	.word	0x000000ff
        /*12f0*/ 	.word	0x00033440
        /*12f4*/ 	.short	0x0100
        /*12f6*/ 	.byte	0x08
	.zero		1


	//   ....[4]....
        /*12f8*/ 	.word	0x000003f0
        /*12fc*/ 	.word	0x000000ff
        /*1300*/ 	.word	0x00033438
        /*1304*/ 	.short	0x0100
        /*1306*/ 	.byte	0x08
	.zero		1


	//   ....[5]....
        /*1308*/ 	.word	0x00000400
        /*130c*/ 	.word	0x000000ff
        /*1310*/ 	.word	0x00033448
        /*1314*/ 	.short	0x0100
        /*1316*/ 	.byte	0x08
	.zero		1


	//   ....[6]....
        /*1318*/ 	.word	0x00000530
        /*131c*/ 	.word	0x000000ff
        /*1320*/ 	.word	0x00033450
        /*1324*/ 	.short	0x0100
        /*1326*/ 	.byte	0x08
	.zero		1


	//   ....[7]....
        /*1328*/ 	.word	0x00000540
        /*132c*/ 	.word	0x000000ff
        /*1330*/ 	.word	0x00033460
        /*1334*/ 	.short	0x0100
        /*1336*/ 	.byte	0x08
	.zero		1


	//   ....[8]....
        /*1338*/ 	.word	0x00000550
        /*133c*/ 	.word	0x000000ff
        /*1340*/ 	.word	0x00033458
        /*1344*/ 	.short	0x0100
        /*1346*/ 	.byte	0x08
	.zero		1


	//   ....[9]....
        /*1348*/ 	.word	0x00000560
        /*134c*/ 	.word	0x000000ff
        /*1350*/ 	.word	0x00033468
        /*1354*/ 	.short	0x0100
        /*1356*/ 	.byte	0x08
	.zero		1


	//   ....[10]....
        /*1358*/ 	.word	0x00000650
        /*135c*/ 	.word	0x000000ff
        /*1360*/ 	.word	0x00033470
        /*1364*/ 	.short	0x0100
        /*1366*/ 	.byte	0x06
	.zero		1


	//   ....[11]....
        /*1368*/ 	.word	0x00000660
        /*136c*/ 	.word	0x000000ff
        /*1370*/ 	.word	0x00033480
        /*1374*/ 	.short	0x0100
        /*1376*/ 	.byte	0x06
	.zero		1


	//   ....[12]....
        /*1378*/ 	.word	0x00000670
        /*137c*/ 	.word	0x000000ff
        /*1380*/ 	.word	0x00033478
        /*1384*/ 	.short	0x0100
        /*1386*/ 	.byte	0x06
	.zero		1


	//   ....[13]....
        /*1388*/ 	.word	0x00000680
        /*138c*/ 	.word	0x000000ff
        /*1390*/ 	.word	0x00033488
        /*1394*/ 	.short	0x0100
        /*1396*/ 	.byte	0x06
	.zero		1


	//   ....[14]....
        /*1398*/ 	.word	0x000007b0
        /*139c*/ 	.word	0x000000ff
        /*13a0*/ 	.word	0x00033490
        /*13a4*/ 	.short	0x0100
        /*13a6*/ 	.byte	0x08
	.zero		1


	//   ....[15]....
        /*13a8*/ 	.word	0x000007c0
        /*13ac*/ 	.word	0x000000ff
        /*13b0*/ 	.word	0x000334a0
        /*13b4*/ 	.short	0x0100
        /*13b6*/ 	.byte	0x08
	.zero		1


	//   ....[16]....
        /*13b8*/ 	.word	0x000007d0
        /*13bc*/ 	.word	0x000000ff
        /*13c0*/ 	.word	0x00033498
        /*13c4*/ 	.short	0x0100
        /*13c6*/ 	.byte	0x08
	.zero		1


	//   ....[17]....
        /*13c8*/ 	.word	0x000007e0
        /*13cc*/ 	.word	0x000000ff
        /*13d0*/ 	.word	0x000334a8
        /*13d4*/ 	.short	0x0100
        /*13d6*/ 	.byte	0x08
	.zero		1


	//   ....[18]....
        /*13d8*/ 	.word	0x00000910
        /*13dc*/ 	.word	0x000000ff
        /*13e0*/ 	.word	0x000334b0
        /*13e4*/ 	.short	0x0100
        /*13e6*/ 	.byte	0x08
	.zero		1


	//   ....[19]....
        /*13e8*/ 	.word	0x00000920
        /*13ec*/ 	.word	0x000000ff
        /*13f0*/ 	.word	0x000334c0
        /*13f4*/ 	.short	0x0100
        /*13f6*/ 	.byte	0x08
	.zero		1


	//   ....[20]....
        /*13f8*/ 	.word	0x00000930
        /*13fc*/ 	.word	0x000000ff
        /*1400*/ 	.word	0x000334b8
        /*1404*/ 	.short	0x0100
        /*1406*/ 	.byte	0x08
	.zero		1


	//   ....[21]....
        /*1408*/ 	.word	0x00000940
        /*140c*/ 	.word	0x000000ff
        /*1410*/ 	.word	0x000334c8
        /*1414*/ 	.short	0x0100
        /*1416*/ 	.byte	0x08
	.zero		1


	//   ....[22]....
        /*1418*/ 	.word	0x00003a10
        /*141c*/ 	.word	0x00000064
        /*1420*/ 	.word	0x00033490
        /*1424*/ 	.short	0x010a
        /*1426*/ 	.byte	0x3f
	.zero		1


	//   ....[23]....
        /*1428*/ 	.word	0x00009a90
        /*142c*/ 	.word	0x00000064
        /*1430*/ 	.word	0x00033490
        /*1434*/ 	.short	0x010a
        /*1436*/ 	.byte	0x3f
	.zero		1


	//   ....[24]....
        /*1438*/ 	.word	0x0000fcf0
        /*143c*/ 	.word	0x00000064
        /*1440*/ 	.word	0x00033490
        /*1444*/ 	.short	0x010a
        /*1446*/ 	.byte	0x3f
	.zero		1


	//   ....[25]....
        /*1448*/ 	.word	0x000100d0
        /*144c*/ 	.word	0x0000002c
        /*1450*/ 	.word	0x00000000
        /*1454*/ 	.short	0x0101
        /*1456*/ 	.byte	0x3f
	.zero		1


	//   ....[26]....
        /*1458*/ 	.word	0x00010110
        /*145c*/ 	.word	0x00000064
        /*1460*/ 	.word	0x000334b0
        /*1464*/ 	.short	0x010a
        /*1466*/ 	.byte	0x3f
	.zero		1


	//   ....[27]....
        /*1468*/ 	.word	0x00010650
        /*146c*/ 	.word	0x00000064
        /*1470*/ 	.word	0x00000000
        /*1474*/ 	.short	0x0101
        /*1476*/ 	.byte	0x3f
	.zero		1


	//   ....[28]....
        /*1478*/ 	.word	0x000112a0
        /*147c*/ 	.word	0x00000010
        /*1480*/ 	.word	0x00033400
        /*1484*/ 	.short	0x010a
        /*1486*/ 	.byte	0x3f
	.zero		1


	//   ....[29]....
        /*1488*/ 	.word	0x000112f0
        /*148c*/ 	.word	0x00000010
        /*1490*/ 	.word	0x00033400
        /*1494*/ 	.short	0x010a
        /*1496*/ 	.byte	0x3f
	.zero		1


	//   ....[30]....
        /*1498*/ 	.word	0x00011cf0
        /*149c*/ 	.word	0x00000010
        /*14a0*/ 	.word	0x00033400
        /*14a4*/ 	.short	0x010a
        /*14a6*/ 	.byte	0x3f
	.zero		1


	//   ....[31]....
        /*14a8*/ 	.word	0x00015310
        /*14ac*/ 	.word	0x00000010
        /*14b0*/ 	.word	0x00033400
        /*14b4*/ 	.short	0x010a
        /*14b6*/ 	.byte	0x3f
	.zero		1


	//   ....[32]....
        /*14b8*/ 	.word	0x00018490
        /*14bc*/ 	.word	0x00000003
        /*14c0*/ 	.word	0x00033430
        /*14c4*/ 	.short	0x010a
        /*14c6*/ 	.byte	0x3f
	.zero		1


	//   ....[33]....
        /*14c8*/ 	.word	0x00018500
        /*14cc*/ 	.word	0x00000003
        /*14d0*/ 	.word	0x00033430
        /*14d4*/ 	.short	0x010a
        /*14d6*/ 	.byte	0x3f
	.zero		1


	//   ....[34]....
        /*14d8*/ 	.word	0x0001ac20
        /*14dc*/ 	.word	0x00000003
        /*14e0*/ 	.word	0x00000000
        /*14e4*/ 	.short	0x0101
        /*14e6*/ 	.byte	0x3f
	.zero		1


	//   ....[35]....
        /*14e8*/ 	.word	0x0001bf30
        /*14ec*/ 	.word	0x00000009
        /*14f0*/ 	.word	0x00033430
        /*14f4*/ 	.short	0x010a
        /*14f6*/ 	.byte	0x3f
	.zero		1


	//   ....[36]....
        /*14f8*/ 	.word	0x0001bf80
        /*14fc*/ 	.word	0x00000009
        /*1500*/ 	.word	0x00033430
        /*1504*/ 	.short	0x010a
        /*1506*/ 	.byte	0x3f
	.zero		1


	//   ....[37]....
        /*1508*/ 	.word	0x0001d080
        /*150c*/ 	.word	0x00000008
        /*1510*/ 	.word	0x00033450
        /*1514*/ 	.short	0x010a
        /*1516*/ 	.byte	0x3f
	.zero		1


	//   ....[38]....
        /*1518*/ 	.word	0x0001d0c0
        /*151c*/ 	.word	0x00000008
        /*1520*/ 	.word	0x00033450
        /*1524*/ 	.short	0x010a
        /*1526*/ 	.byte	0x3f
	.zero		1


	//   ....[39]....
        /*1528*/ 	.word	0x0001ef80
        /*152c*/ 	.word	0x0000009f
        /*1530*/ 	.word	0x00000000
        /*1534*/ 	.short	0x0101
        /*1536*/ 	.byte	0x3f
	.zero		1


	//   ....[40]....
        /*1538*/ 	.word	0x0001f730
        /*153c*/ 	.word	0x00000005
        /*1540*/ 	.word	0x00000000
        /*1544*/ 	.short	0x0101
        /*1546*/ 	.byte	0x3f
	.zero		1


	//   ....[41]....
        /*1548*/ 	.word	0x00020000
        /*154c*/ 	.word	0x00000000
        /*1550*/ 	.word	0x00033430
        /*1554*/ 	.short	0x010a
        /*1556*/ 	.byte	0x3f
	.zero		1


	//   ....[42]....
        /*1558*/ 	.word	0x00020050
        /*155c*/ 	.word	0x00000000
        /*1560*/ 	.word	0x00033430
        /*1564*/ 	.short	0x010a
        /*1566*/ 	.byte	0x3f
	.zero		1


	//   ....[43]....
        /*1568*/ 	.word	0x00021120
        /*156c*/ 	.word	0x00000008
        /*1570*/ 	.word	0x00033450
        /*1574*/ 	.short	0x010a
        /*1576*/ 	.byte	0x3f
	.zero		1


	//   ....[44]....
        /*1578*/ 	.word	0x00021160
        /*157c*/ 	.word	0x00000008
        /*1580*/ 	.word	0x00033450
        /*1584*/ 	.short	0x010a
        /*1586*/ 	.byte	0x3f
	.zero		1


	//   ....[45]....
        /*1588*/ 	.word	0x00022560
        /*158c*/ 	.word	0x000000c2
        /*1590*/ 	.word	0x00000000
        /*1594*/ 	.short	0x0101
        /*1596*/ 	.byte	0x3f
	.zero		1


	//   ....[46]....
        /*1598*/ 	.word	0x00022c10
        /*159c*/ 	.word	0x00000009
        /*15a0*/ 	.word	0x00000000
        /*15a4*/ 	.short	0x0101
        /*15a6*/ 	.byte	0x3f
	.zero		1


	//   ....[47]....
        /*15a8*/ 	.word	0x00023450
        /*15ac*/ 	.word	0x00000005
        /*15b0*/ 	.word	0x00033450
        /*15b4*/ 	.short	0x010a
        /*15b6*/ 	.byte	0x3f
	.zero		1


	//   ....[48]....
        /*15b8*/ 	.word	0x000234d0
        /*15bc*/ 	.word	0x00000005
        /*15c0*/ 	.word	0x00033450
        /*15c4*/ 	.short	0x010a
        /*15c6*/ 	.byte	0x3f
	.zero		1


	//   ....[49]....
        /*15c8*/ 	.word	0x00023b00
        /*15cc*/ 	.word	0x00000003
        /*15d0*/ 	.word	0x00000000
        /*15d4*/ 	.short	0x0101
        /*15d6*/ 	.byte	0x3f
	.zero		1


	//   ....[50]....
        /*15d8*/ 	.word	0x00026ad0
        /*15dc*/ 	.word	0x00000000
        /*15e0*/ 	.word	0x00000000
        /*15e4*/ 	.short	0x0101
        /*15e6*/ 	.byte	0x3f
	.zero		1


	//   ....[51]....
        /*15e8*/ 	.word	0x00027250
        /*15ec*/ 	.word	0x0000002c
        /*15f0*/ 	.word	0x00000000
        /*15f4*/ 	.short	0x0101
        /*15f6*/ 	.byte	0x3f
	.zero		1


	//   ....[52]....
        /*15f8*/ 	.word	0x0002bb40
        /*15fc*/ 	.word	0x00000012
        /*1600*/ 	.word	0x00033420
        /*1604*/ 	.short	0x010a
        /*1606*/ 	.byte	0x3f
	.zero		1


	//   ....[53]....
        /*1608*/ 	.word	0x0002bc10
        /*160c*/ 	.word	0x00000006
        /*1610*/ 	.word	0x000334a0
        /*1614*/ 	.short	0x010a
        /*1616*/ 	.byte	0x3f
	.zero		1


	//   ....[54]....
        /*1618*/ 	.word	0x0002c050
        /*161c*/ 	.word	0x00000006
        /*1620*/ 	.word	0x000334c0
        /*1624*/ 	.short	0x010a
        /*1626*/ 	.byte	0x3f
	.zero		1


	//   ....[55]....
        /*1628*/ 	.word	0x0002c5e0
        /*162c*/ 	.word	0x00000007
        /*1630*/ 	.word	0x000334a0
        /*1634*/ 	.short	0x010a
        /*1636*/ 	.byte	0x3f
	.zero		1


	//   ....[56]....
        /*1638*/ 	.word	0x0002ca10
        /*163c*/ 	.word	0x00000007
        /*1640*/ 	.word	0x000334c0
        /*1644*/ 	.short	0x010a
        /*1646*/ 	.byte	0x3f
	.zero		1


	//   ....[57]....
        /*1648*/ 	.word	0x0002dce0
        /*164c*/ 	.word	0x00000002
        /*1650*/ 	.word	0x00033480
        /*1654*/ 	.short	0x010a
        /*1656*/ 	.byte	0x3f
	.zero		1


	//   ....[58]....
        /*1658*/ 	.word	0x0002df30
        /*165c*/ 	.word	0x00000002
        /*1660*/ 	.word	0x00033440
        /*1664*/ 	.short	0x010a
        /*1666*/ 	.byte	0x3f
	.zero		1


	//   ....[59]....
        /*1668*/ 	.word	0x0002eb40
        /*166c*/ 	.word	0x00000012
        /*1670*/ 	.word	0x00033400
        /*1674*/ 	.short	0x0107
        /*1676*/ 	.byte	0x3f
	.zero		1


	//   ....[60]....
        /*1678*/ 	.word	0x0002ec40
        /*167c*/ 	.word	0x00000012
        /*1680*/ 	.word	0x00033400
        /*1684*/ 	.short	0x0101
        /*1686*/ 	.byte	0x3f
	.zero		1


	//   ....[61]....
        /*1688*/ 	.word	0x0002ec60
        /*168c*/ 	.word	0x00000012
        /*1690*/ 	.word	0x00033420
        /*1694*/ 	.short	0x010a
        /*1696*/ 	.byte	0x3f
	.zero		1


	//   ....[62]....
        /*1698*/ 	.word	0x0002ef80
        /*169c*/ 	.word	0x00000006
        /*16a0*/ 	.word	0x00033480
        /*16a4*/ 	.short	0x010a
        /*16a6*/ 	.byte	0x3f
	.zero		1


	//   ....[63]....
        /*16a8*/ 	.word	0x0002f3e0
        /*16ac*/ 	.word	0x00000006
        /*16b0*/ 	.word	0x00033440
        /*16b4*/ 	.short	0x010a
        /*16b6*/ 	.byte	0x3f
	.zero		1


	//   ....[64]....
        /*16b8*/ 	.word	0x0002f890
        /*16bc*/ 	.word	0x00000003
        /*16c0*/ 	.word	0x00033470
        /*16c4*/ 	.short	0x010a
        /*16c6*/ 	.byte	0x3f
	.zero		1


	//   ....[65]....
        /*16c8*/ 	.word	0x0002f900
        /*16cc*/ 	.word	0x00000003
        /*16d0*/ 	.word	0x00033460
        /*16d4*/ 	.short	0x010a
        /*16d6*/ 	.byte	0x3f
	.zero		1


	//   ....[66]....
        /*16d8*/ 	.word	0x00030470
        /*16dc*/ 	.word	0x00000003
        /*16e0*/ 	.word	0x00033450
        /*16e4*/ 	.short	0x0101
        /*16e6*/ 	.byte	0x3f
	.zero		1


	//   ....[67]....
        /*16e8*/ 	.word	0x000304f0
        /*16ec*/ 	.word	0x00000003
        /*16f0*/ 	.word	0x00000000
        /*16f4*/ 	.short	0x0101
        /*16f6*/ 	.byte	0x3f
	.zero		1


	//   ....[68]....
        /*16f8*/ 	.word	0x00030730
        /*16fc*/ 	.word	0x00000000
        /*1700*/ 	.word	0x00033470
        /*1704*/ 	.short	0x010a
        /*1706*/ 	.byte	0x3f
	.zero		1


	//   ....[69]....
        /*1708*/ 	.word	0x000307a0
        /*170c*/ 	.word	0x00000000
        /*1710*/ 	.word	0x00033460
        /*1714*/ 	.short	0x010a
        /*1716*/ 	.byte	0x3f
	.zero		1


	//   ....[70]....
        /*1718*/ 	.word	0x000313b0
        /*171c*/ 	.word	0x00000000
        /*1720*/ 	.word	0x00033450
        /*1724*/ 	.short	0x0101
        /*1726*/ 	.byte	0x3f
	.zero		1


	//   ....[71]....
        /*1728*/ 	.word	0x00031400
        /*172c*/ 	.word	0x00000000
        /*1730*/ 	.word	0x00000000
        /*1734*/ 	.short	0x0101
        /*1736*/ 	.byte	0x3f
	.zero		1


	//   ....[72]....
        /*1738*/ 	.word	0x00032720
        /*173c*/ 	.word	0x00000000
        /*1740*/ 	.word	0x00033420
        /*1744*/ 	.short	0x010a
        /*1746*/ 	.byte	0x3f
	.zero		1


	//   ....[73]....
        /*1748*/ 	.word	0x000328d0
        /*174c*/ 	.word	0x00000006
        /*1750*/ 	.word	0x00000000
        /*1754*/ 	.short	0x010a
        /*1756*/ 	.byte	0x3f
	.zero		1


	//   ....[74]....
        /*1758*/ 	.word	0x00032940
        /*175c*/ 	.word	0x00000007
        /*1760*/ 	.word	0x00000000
        /*1764*/ 	.short	0x010a
        /*1766*/ 	.byte	0x3f
	.zero		1


	//   ....[75]....
        /*1768*/ 	.word	0x000329a0
        /*176c*/ 	.word	0x00000004
        /*1770*/ 	.word	0x00033460
        /*1774*/ 	.short	0x010a
        /*1776*/ 	.byte	0x3f
	.zero		1


	//   ....[76]....
        /*1778*/ 	.word	0x000329f0
        /*177c*/ 	.word	0x00000003
        /*1780*/ 	.word	0x00033460
        /*1784*/ 	.short	0x010a
        /*1786*/ 	.byte	0x3f
	.zero		1


	//   ....[77]....
        /*1788*/ 	.word	0x00032a30
        /*178c*/ 	.word	0x00000004
        /*1790*/ 	.word	0x00033480
        /*1794*/ 	.short	0x010a
        /*1796*/ 	.byte	0x3f
	.zero		1


	//   ....[78]....
        /*1798*/ 	.word	0x00032a50
        /*179c*/ 	.word	0x00000003
        /*17a0*/ 	.word	0x00033480
        /*17a4*/ 	.short	0x010a
        /*17a6*/ 	.byte	0x3f
	.zero		1


	//   ....[79]....
        /*17a8*/ 	.word	0x00032ab0
        /*17ac*/ 	.word	0x00000064
        /*17b0*/ 	.word	0x00033490
        /*17b4*/ 	.short	0x010a
        /*17b6*/ 	.byte	0x3f
	.zero		1


	//   ....[80]....
        /*17b8*/ 	.word	0x00032b00
        /*17bc*/ 	.word	0x00000064
        /*17c0*/ 	.word	0x00033490
        /*17c4*/ 	.short	0x010a
        /*17c6*/ 	.byte	0x3f
	.zero		1


	//   ....[81]....
        /*17c8*/ 	.word	0x00032b50
        /*17cc*/ 	.word	0x00000064
        /*17d0*/ 	.word	0x00033490
        /*17d4*/ 	.short	0x010a
        /*17d6*/ 	.byte	0x3f
	.zero		1


	//   ....[82]....
        /*17d8*/ 	.word	0x00032ba0
        /*17dc*/ 	.word	0x00000064
        /*17e0*/ 	.word	0x000334b0
        /*17e4*/ 	.short	0x010a
        /*17e6*/ 	.byte	0x3f
	.zero		1


	//   ....[83]....
        /*17e8*/ 	.word	0x00032e40
        /*17ec*/ 	.word	0x00000010
        /*17f0*/ 	.word	0x00033400
        /*17f4*/ 	.short	0x010a
        /*17f6*/ 	.byte	0x3f
	.zero		1


	//   ....[84]....
        /*17f8*/ 	.word	0x00033050
        /*17fc*/ 	.word	0x00000010
        /*1800*/ 	.word	0x00033400
        /*1804*/ 	.short	0x010a
        /*1806*/ 	.byte	0x3f
	.zero		1


	//   ....[85]....
        /*1808*/ 	.word	0x000330a0
        /*180c*/ 	.word	0x00000003
        /*1810*/ 	.word	0x00033430
        /*1814*/ 	.short	0x010a
        /*1816*/ 	.byte	0x3f
	.zero		1


	//   ....[86]....
        /*1818*/ 	.word	0x000330f0
        /*181c*/ 	.word	0x00000009
        /*1820*/ 	.word	0x00033430
        /*1824*/ 	.short	0x010a
        /*1826*/ 	.byte	0x3f
	.zero		1


	//   ....[87]....
        /*1828*/ 	.word	0x00033140
        /*182c*/ 	.word	0x00000008
        /*1830*/ 	.word	0x00033450
        /*1834*/ 	.short	0x010a
        /*1836*/ 	.byte	0x3f
	.zero		1


	//   ....[88]....
        /*1838*/ 	.word	0x00033190
        /*183c*/ 	.word	0x00000000
        /*1840*/ 	.word	0x00033430
        /*1844*/ 	.short	0x010a
        /*1846*/ 	.byte	0x3f
	.zero		1


	//   ....[89]....
        /*1848*/ 	.word	0x000331e0
        /*184c*/ 	.word	0x00000008
        /*1850*/ 	.word	0x00033450
        /*1854*/ 	.short	0x010a
        /*1856*/ 	.byte	0x3f
	.zero		1


	//   ....[90]....
        /*1858*/ 	.word	0x00033230
        /*185c*/ 	.word	0x00000005
        /*1860*/ 	.word	0x00033450
        /*1864*/ 	.short	0x010a
        /*1866*/ 	.byte	0x3f
	.zero		1


	//   ....[91]....
        /*1868*/ 	.word	0x00036af0
        /*186c*/ 	.word	0x00000012
        /*1870*/ 	.word	0x00033420
        /*1874*/ 	.short	0x010a
        /*1876*/ 	.byte	0x3f
	.zero		1


	//   ....[92]....
        /*1878*/ 	.word	0x00036b40
        /*187c*/ 	.word	0x00000006
        /*1880*/ 	.word	0x000334a0
        /*1884*/ 	.short	0x010a
        /*1886*/ 	.byte	0x3f
	.zero		1


	//   ....[93]....
        /*1888*/ 	.word	0x00036b90
        /*188c*/ 	.word	0x00000006
        /*1890*/ 	.word	0x000334c0
        /*1894*/ 	.short	0x010a
        /*1896*/ 	.byte	0x3f
	.zero		1


	//   ....[94]....
        /*1898*/ 	.word	0x00036be0
        /*189c*/ 	.word	0x00000007
        /*18a0*/ 	.word	0x000334a0
        /*18a4*/ 	.short	0x010a
        /*18a6*/ 	.byte	0x3f
	.zero		1


	//   ....[95]....
        /*18a8*/ 	.word	0x00036c30
        /*18ac*/ 	.word	0x00000007
        /*18b0*/ 	.word	0x000334c0
        /*18b4*/ 	.short	0x010a
        /*18b6*/ 	.byte	0x3f
	.zero		1


	//   ....[96]....
        /*18b8*/ 	.word	0x00036dd0
        /*18bc*/ 	.word	0x00000002
        /*18c0*/ 	.word	0x00033480
        /*18c4*/ 	.short	0x010a
        /*18c6*/ 	.byte	0x3f
	.zero		1


	//   ....[97]....
        /*18c8*/ 	.word	0x00036e20
        /*18cc*/ 	.word	0x00000002
        /*18d0*/ 	.word	0x00033440
        /*18d4*/ 	.short	0x010a
        /*18d6*/ 	.byte	0x3f
	.zero		1


	//   ....[98]....
        /*18d8*/ 	.word	0x00037420
        /*18dc*/ 	.word	0x00000012
        /*18e0*/ 	.word	0x00033420
        /*18e4*/ 	.short	0x010a
        /*18e6*/ 	.byte	0x3f
	.zero		1


	//   ....[99]....
        /*18e8*/ 	.word	0x00037470
        /*18ec*/ 	.word	0x00000006
        /*18f0*/ 	.word	0x00033480
        /*18f4*/ 	.short	0x010a
        /*18f6*/ 	.byte	0x3f
	.zero		1


	//   ....[100]....
        /*18f8*/ 	.word	0x000374c0
        /*18fc*/ 	.word	0x00000006
        /*1900*/ 	.word	0x00033440
        /*1904*/ 	.short	0x010a
        /*1906*/ 	.byte	0x3f
	.zero		1


	//   ....[101]....
        /*1908*/ 	.word	0x00037510
        /*190c*/ 	.word	0x00000003
        /*1910*/ 	.word	0x00033470
        /*1914*/ 	.short	0x010a
        /*1916*/ 	.byte	0x3f
	.zero		1


	//   ....[102]....
        /*1918*/ 	.word	0x00037560
        /*191c*/ 	.word	0x00000003
        /*1920*/ 	.word	0x00033460
        /*1924*/ 	.short	0x010a
        /*1926*/ 	.byte	0x3f
	.zero		1


	//   ....[103]....
        /*1928*/ 	.word	0x000375b0
        /*192c*/ 	.word	0x00000000
        /*1930*/ 	.word	0x00033470
        /*1934*/ 	.short	0x010a
        /*1936*/ 	.byte	0x3f
	.zero		1


	//   ....[104]....
        /*1938*/ 	.word	0x00037600
        /*193c*/ 	.word	0x00000000
        /*1940*/ 	.word	0x00033460
        /*1944*/ 	.short	0x010a
        /*1946*/ 	.byte	0x3f
	.zero		1


	//   ....[105]....
        /*1948*/ 	.word	0x00038180
        /*194c*/ 	.word	0x00000000
        /*1950*/ 	.word	0x00033420
        /*1954*/ 	.short	0x010a
        /*1956*/ 	.byte	0x3f
	.zero		1


	//   ....[106]....
        /*1958*/ 	.word	0x00038320
        /*195c*/ 	.word	0x00000006
        /*1960*/ 	.word	0x00000000
        /*1964*/ 	.short	0x010a
        /*1966*/ 	.byte	0x3f
	.zero		1


	//   ....[107]....
        /*1968*/ 	.word	0x00038370
        /*196c*/ 	.word	0x00000007
        /*1970*/ 	.word	0x00000000
        /*1974*/ 	.short	0x010a
        /*1976*/ 	.byte	0x3f
	.zero		1


	//   ....[108]....
        /*1978*/ 	.word	0x000383c0
        /*197c*/ 	.word	0x00000004
        /*1980*/ 	.word	0x00033460
        /*1984*/ 	.short	0x010a
        /*1986*/ 	.byte	0x3f
	.zero		1


	//   ....[109]....
        /*1988*/ 	.word	0x00038410
        /*198c*/ 	.word	0x00000003
        /*1990*/ 	.word	0x00033460
        /*1994*/ 	.short	0x010a
        /*1996*/ 	.byte	0x3f
	.zero		1


	//   ....[110]....
        /*1998*/ 	.word	0x00038460
        /*199c*/ 	.word	0x00000004
        /*19a0*/ 	.word	0x00033480
        /*19a4*/ 	.short	0x010a
        /*19a6*/ 	.byte	0x3f
	.zero		1


	//----- nvinfo : EIATTR_NUM_MBARRIERS
	.align		4
.L_841:
        /*19a8*/ 	.byte	0x03, 0x38
        /*19aa*/ 	.short	0x0016


	//----- nvinfo : EIATTR_EXIT_INSTR_OFFSETS
	.align		4
        /*19ac*/ 	.byte	0x04, 0x1c
        /*19ae*/ 	.short	(.L_843 - .L_842)


	//   ....[0]....
.L_842:
        /*19b0*/ 	.word	0x00032aa0


	//----- nvinfo : EIATTR_MAX_THREADS
	.align		4
.L_843:
        /*19b4*/ 	.byte	0x04, 0x05
        /*19b6*/ 	.short	(.L_845 - .L_844)
.L_844:
        /*19b8*/ 	.word	0x00000180
        /*19bc*/ 	.word	0x00000001
        /*19c0*/ 	.word	0x00000001


	//----- nvinfo : EIATTR_CRS_STACK_SIZE
	.align		4
.L_845:
        /*19c4*/ 	.byte	0x04, 0x1e
        /*19c6*/ 	.short	(.L_847 - .L_846)
.L_846:
        /*19c8*/ 	.word	0x00000000


	//----- nvinfo : EIATTR_CBANK_PARAM_SIZE
	.align		4
.L_847:
        /*19cc*/ 	.byte	0x03, 0x19
        /*19ce*/ 	.short	0x0af0


	//----- nvinfo : EIATTR_PARAM_CBANK
	.align		4
        /*19d0*/ 	.byte	0x04, 0x0a
        /*19d2*/ 	.short	(.L_849 - .L_848)
	.align		4
.L_848:
        /*19d4*/ 	.word	index@(.nv.constant0._ZN7cutlass13device_kernelIN5flash11enable_sm90INS1_16FlashAttnFwdSm90INS1_25CollectiveMainloopFwdSm90ILi2EN4cute5tupleIJNS5_1CILi1EEES8_S8_EEENS6_IJNS7_ILi128EEENS7_ILi160EEENS7_ILi192EEEEEELi192ENS_12float_e4m3_tEfNS_4arch4Sm90ELb1ELb0ELb0ELb1ELb0ELb1ELb0ELb1ELb1ELb1ELb1ELb0EEENS1_21CollectiveEpilogueFwdINS6_IJSA_SC_SB_EEES9_NS_10bfloat16_tESG_Li256ELb1ELb1ELb1ELb1EEENS1_36VarlenDynamicPersistentTileSchedulerILi128ELi160ELi256ELi128ELb1ELb1ELb1ELb1ELb1ELb1EEEEEEEEEvNT_6ParamsE)
        /*19d8*/ 	.short	0x0210
        /*19da*/ 	.short	0x0af0


	//----- nvinfo : EIATTR_SW_WAR
	.align		4
.L_849:
        /*19dc*/ 	.byte	0x04, 0x36
        /*19de*/ 	.short	(.L_851 - .L_850)
.L_850:
        /*19e0*/ 	.word	0x00000008
.L_851:


//--------------------- .nv.info._ZN7cutlass13device_kernelIN5flash11enable_sm90INS1_16FlashAttnFwdSm90INS1_25CollectiveMainloopFwdSm90ILi2EN4cute5tupleIJNS5_1CILi1EEES8_S8_EEENS6_IJNS7_ILi128EEENS7_ILi224EEESA_EEELi128ENS_12float_e4m3_tEfNS_4arch4Sm90ELb0ELb0ELb0ELb0ELb0ELb0ELb0ELb1ELb1ELb1ELb1ELb0EEENS1_21CollectiveEpilogueFwdINS6_IJSA_SA_SB_EEES9_NS_10bfloat16_tESF_Li256ELb0ELb1ELb1ELb1EEENS1_19SingleTileSchedulerILb0ELb1ELb1ELi128EEEEEEEEEvNT_6ParamsE --------------------------
	.section	.nv.info._ZN7cutlass13device_kernelIN5flash11enable_sm90INS1_16FlashAttnFwdSm90INS1_25CollectiveMainloopFwdSm90ILi2EN4cute5tupleIJNS5_1CILi1EEES8_S8_EEENS6_IJNS7_ILi128EEENS7_ILi224EEESA_EEELi128ENS_12float_e4m3_tEfNS_4arch4Sm90ELb0ELb0ELb0ELb0ELb0ELb0ELb0ELb1ELb1ELb1ELb1ELb0EEENS1_21CollectiveEpilogueFwdINS6_IJSA_SA_SB_EEES9_NS_10bfloat16_tESF_Li256ELb0ELb1ELb1ELb1EEENS1_19SingleTileSchedulerILb0ELb1ELb1ELi128EEEEEEEEEvNT_6ParamsE,"",@"SHT_CUDA_INFO"
	.sectionflags	@""
	.align	4


	//----- nvinfo : EIATTR_CUDA_API_VERSION
	.align		4
        /*0000*/ 	.byte	0x04, 0x37
        /*0002*/ 	.short	(.L_853 - .L_852)
.L_852:
        /*0004*/ 	.word	0x00000082


	//----- nvinfo : EIATTR_KPARAM_INFO
	.align		4
.L_853:
        /*0008*/ 	.byte	0x04, 0x17
        /*000a*/ 	.short	(.L_855 - .L_854)
.L_854:
        /*000c*/ 	.word	0x00000000
        /*0010*/ 	.short	0x0000
        /*0012*/ 	.short	0x0070
        /*0014*/ 	.byte	0x00, 0xf0, 0x01, 0x28


	//----- nvinfo : EIATTR_SPARSE_MMA_MASK
	.align		4
.L_855:
        /*0018*/ 	.byte	0x03, 0x50
        /*001a*/ 	.short	0x0000


	//----- nvinfo : EIATTR_MAXREG_COUNT
	.align		4
        /*001c*/ 	.byte	0x03, 0x1b
        /*001e*/ 	.short	0x00a8


	//----- nvinfo : EIATTR_NUM_BARRIERS
	.align		4
        /*0020*/ 	.byte	0x02, 0x4c
        /*0022*/ 	.byte	0x10
	.zero		1


	//----- nvinfo : EIATTR_EXTERNS
	.align		4
        /*0024*/ 	.byte	0x04, 0x0f
        /*0026*/ 	.short	(.L_857 - .L_856)


	//   ....[0]....
	.align		4
.L_856:
        /*0028*/ 	.word	index@(__assertfail)


	//----- nvinfo : EIATTR_ANNOTATIONS
	.align		4
.L_857:
        /*002c*/ 	.byte	0x04, 0x55
        /*002e*/ 	.short	(.L_859 - .L_858)


	//   ....[0]....
.L_858:
        /* <DEDUP_REMOVED lines=19> */


	//----- nvinfo : EIATTR_MERCURY_ISA_VERSION
	.align		4
.L_859:
        /*0148*/ 	.byte	0x03, 0x5f
        /*014a*/ 	.short	0x0101


	//----- nvinfo : EIATTR_INT_WARP_WIDE_INSTR_OFFSETS
	.align		4
        /*014c*/ 	.byte	0x04, 0x31
        /*014e*/ 	.short	(.L_861 - .L_860)


	//   ....[0]....
.L_860:
        /*0150*/ 	.word	0x00000120


	//   ....[1]....
        /*0154*/ 	.word	0x000001c0


	//   ....[2]....
        /*0158*/ 	.word	0x00000230


	//----- nvinfo : EIATTR_COOP_GROUP_MASK_REGIDS
	.align		4
.L_861:
        /*015c*/ 	.byte	0x04, 0x29
        /*015e*/ 	.short	(.L_863 - .L_862)


	//   ....[0]....
.L_862:
        /*0160*/ 	.word	0xffffffff


	//   ....[1]....
        /*0164*/ 	.word	0xffffffff


	//   ....[2]....
        /*0168*/ 	.word	0xffffffff


	//   ....[3]....
        /*016c*/ 	.word	0xffffffff


	//   ....[4]....
        /*0170*/ 	.word	0xffffffff


	//   ....[5]....
        /*0174*/ 	.word	0xffffffff


	//   ....[6]....
        /*0178*/ 	.word	0xffffffff


	//   ....[7]....
        /*017c*/ 	.word	0xffffffff


	//   ....[8]....
        /*0180*/ 	.word	0xffffffff


	//   ....[9]....
        /*0184*/ 	.word	0xffffffff


	//   ....[10]....
        /*0188*/ 	.word	0xffffffff


	//   ....[11]....
        /*018c*/ 	.word	0xffffffff


	//   ....[12]....
        /*0190*/ 	.word	0xffffffff


	//   ....[13]....
        /*0194*/ 	.word	0xffffffff


	//   ....[14]....
        /*0198*/ 	.word	0xffffffff


	//   ....[15]....
        /*019c*/ 	.word	0xffffffff


	//   ....[16]....
        /*01a0*/ 	.word	0xffffffff


	//   ....[17]....
        /*01a4*/ 	.word	0xffffffff


	//   ....[18]....
        /*01a8*/ 	.word	0xffffffff


	//   ....[19]....
        /*01ac*/ 	.word	0xffffffff


	//   ....[20]....
        /*01b0*/ 	.word	0xffffffff


	//   ....[21]....
        /*01b4*/ 	.word	0xffffffff


	//   ....[22]....
        /*01b8*/ 	.word	0xffffffff


	//   ....[23]....
        /*01bc*/ 	.word	0xffffffff


	//   ....[24]....
        /*01c0*/ 	.word	0xffffffff


	//   ....[25]....
        /*01c4*/ 	.word	0xffffffff


	//   ....[26]....
        /*01c8*/ 	.word	0xffffffff


	//   ....[27]....
        /*01cc*/ 	.word	0xffffffff


	//   ....[28]....
        /*01d0*/ 	.word	0xffffffff


	//   ....[29]....
        /*01d4*/ 	.word	0xffffffff


	//   ....[30]....
        /*01d8*/ 	.word	0xffffffff


	//   ....[31]....
        /*01dc*/ 	.word	0xffffffff


	//   ....[32]....
        /*01e0*/ 	.word	0xffffffff


	//   ....[33]....
        /*01e4*/ 	.word	0xffffffff


	//   ....[34]....
        /*01e8*/ 	.word	0xffffffff


	//   ....[35]....
        /*01ec*/ 	.word	0xffffffff


	//   ....[36]....
        /*01f0*/ 	.word	0xffffffff


	//   ....[37]....
        /*01f4*/ 	.word	0xffffffff


	//   ....[38]....
        /*01f8*/ 	.word	0xffffffff


	//   ....[39]....
        /*01fc*/ 	.word	0xffffffff


	//   ....[40]....
        /*0200*/ 	.word	0xffffffff


	//   ....[41]....
        /*0204*/ 	.word	0xffffffff


	//   ....[42]....
        /*0208*/ 	.word	0xffffffff


	//   ....[43]....
        /*020c*/ 	.word	0xffffffff


	//   ....[44]....
        /*0210*/ 	.word	0xffffffff


	//   ....[45]....
        /*0214*/ 	.word	0xffffffff


	//   ....[46]....
        /*0218*/ 	.word	0xffffffff


	//   ....[47]....
        /*021c*/ 	.word	0xffffffff


	//   ....[48]....
        /*0220*/ 	.word	0xffffffff


	//   ....[49]....
        /*0224*/ 	.word	0xffffffff


	//   ....[50]....
        /*0228*/ 	.word	0xffffffff


	//   ....[51]....
        /*022c*/ 	.word	0xffffffff


	//   ....[52]....
        /*0230*/ 	.word	0xffffffff


	//   ....[53]....
        /*0234*/ 	.word	0xffffffff


	//   ....[54]....
        /*0238*/ 	.word	0xffffffff


	//   ....[55]....
        /*023c*/ 	.word	0xffffffff


	//   ....[56]....
        /*0240*/ 	.word	0xffffffff


	//   ....[57]....
        /*0244*/ 	.word	0xffffffff


	//   ....[58]....
        /*0248*/ 	.word	0xffffffff


	//   ....[59]....
        /*024c*/ 	.word	0xffffffff


	//   ....[60]....
        /*0250*/ 	.word	0xffffffff


	//   ....[61]....
        /*0254*/ 	.word	0xffffffff


	//   ....[62]....
        /*0258*/ 	.word	0xffffffff


	//   ....[63]....
        /*025c*/ 	.word	0xffffffff


	//   ....[64]....
        /*0260*/ 	.word	0xffffffff


	//   ....[65]....
        /*0264*/ 	.word	0xffffffff


	//   ....[66]....
        /*0268*/ 	.word	0xffffffff


	//   ....[67]....
        /*026c*/ 	.word	0xffffffff


	//   ....[68]....
        /*0270*/ 	.word	0xffffffff


	//   ....[69]....
        /*0274*/ 	.word	0xffffffff


	//   ....[70]....
        /*0278*/ 	.word	0xffffffff


	//   ....[71]....
        /*027c*/ 	.word	0xffffffff


	//   ....[72]....
        /*0280*/ 	.word	0xffffffff


	//   ....[73]....
        /*0284*/ 	.word	0xffffffff


	//   ....[74]....
        /*0288*/ 	.word	0xffffffff


	//   ....[75]....
        /*028c*/ 	.word	0xffffffff


	//   ....[76]....
        /*0290*/ 	.word	0xffffffff


	//   ....[77]....
        /*0294*/ 	.word	0xffffffff


	//   ....[78]....
        /*0298*/ 	.word	0xffffffff


	//   ....[79]....
        /*029c*/ 	.word	0xffffffff


	//   ....[80]....
        /*02a0*/ 	.word	0xffffffff


	//   ....[81]....
        /*02a4*/ 	.word	0xffffffff


	//   ....[82]....
        /*02a8*/ 	.word	0xffffffff


	//   ....[83]....
        /*02ac*/ 	.word	0xffffffff


	//   ....[84]....
        /*02b0*/ 	.word	0xffffffff


	//   ....[85]....
        /*02b4*/ 	.word	0xffffffff


	//   ....[86]....
        /*02b8*/ 	.word	0xffffffff


	//   ....[87]....
        /*02bc*/ 	.word	0xffffffff


	//   ....[88]....
        /*02c0*/ 	.word	0xffffffff


	//   ....[89]....
        /*02c4*/ 	.word	0xffffffff


	//   ....[90]....
        /*02c8*/ 	.word	0xffffffff


	//   ....[91]....
        /*02cc*/ 	.word	0xffffffff


	//   ....[92]....
        /*02d0*/ 	.word	0xffffffff


	//   ....[93]....
        /*02d4*/ 	.word	0xffffffff


	//   ....[94]....
        /*02d8*/ 	.word	0xffffffff


	//   ....[95]....
        /*02dc*/ 	.word	0xffffffff


	//   ....[96]....
        /*02e0*/ 	.word	0xffffffff


	//   ....[97]....
        /*02e4*/ 	.word	0xffffffff


	//   ....[98]....
        /*02e8*/ 	.word	0xffffffff


	//   ....[99]....
        /*02ec*/ 	.word	0xffffffff


	//   ....[100]....
        /*02f0*/ 	.word	0xffffffff


	//   ....[101]....
        /*02f4*/ 	.word	0xffffffff


	//   ....[102]....
        /*02f8*/ 	.word	0xffffffff


	//   ....[103]....
        /*02fc*/ 	.word	0xffffffff


	//   ....[104]....
        /*0300*/ 	.word	0xffffffff


	//   ....[105]....
        /*0304*/ 	.word	0xffffffff


	//   ....[106]....
        /*0308*/ 	.word	0xffffffff


	//   ....[107]....
        /*030c*/ 	.word	0xffffffff


	//   ....[108]....
        /*0310*/ 	.word	0xffffffff


	//   ....[109]....
        /*0314*/ 	.word	0xffffffff


	//   ....[110]....
        /*0318*/ 	.word	0xffffffff


	//   ....[111]....
        /*031c*/ 	.word	0x0500000f


	//   ....[112]....
        /*0320*/ 	.word	0x0500000f


	//   ....[113]....
        /*0324*/ 	.word	0x0500000f


	//   ....[114]....
        /*0328*/ 	.word	0x0500000f


	//   ....[115]....
        /*032c*/ 	.word	0x0500000f


	//   ....[116]....
        /*0330*/ 	.word	0x0500000f


	//   ....[117]....
        /*0334*/ 	.word	0x0500000f


	//   ....[118]....
        /*0338*/ 	.word	0x0500000f


	//   ....[119]....
        /*033c*/ 	.word	0x0500000f


	//   ....[120]....
        /*0340*/ 	.word	0x0500000f


	//   ....[121]....
        /*0344*/ 	.word	0x0500000f


	//   ....[122]....
        /*0348*/ 	.word	0x0500000f


	//   ....[123]....
        /*034c*/ 	.word	0x0500000f


	//   ....[124]....
        /*0350*/ 	.word	0x0500000f


	//   ....[125]....
        /*0354*/ 	.word	0x0500000f


	//   ....[126]....
        /*0358*/ 	.word	0x0500000f


	//   ....[127]....
        /*035c*/ 	.word	0x0500000f


	//----- nvinfo : EIATTR_COOP_GROUP_INSTR_OFFSETS
	.align		4
.L_863:
        /*0360*/ 	.byte	0x04, 0x28
        /*0362*/ 	.short	(.L_865 - .L_864)


	//   ....[0]....
.L_864:
        /*0364*/ 	.word	0x00000060


	//   ....[1]....
        /*0368*/ 	.word	0x00000130


	//   ....[2]....
        /*036c*/ 	.word	0x000001e0


	//   ....[3]....
        /*0370*/ 	.word	0x000003a0


	//   ....[4]....
        /*0374*/ 	.word	0x00000500


	//   ....[5]....
        /*0378*/ 	.word	0x00000620


	//   ....[6]....
        /*037c*/ 	.word	0x00000780


	//   ....[7]....
        /*0380*/ 	.word	0x00001350


	//   ....[8]....
        /*0384*/ 	.word	0x000032b0


	//   ....[9]....
        /*0388*/ 	.word	0x00003380


	//   ....[10]....
        /*038c*/ 	.word	0x000037a0


	//   ....[11]....
        /*0390*/ 	.word	0x00003970


	//   ....[12]....
        /*0394*/ 	.word	0x00006a60


	//   ....[13]....
        /*0398*/ 	.word	0x00006a70


	//   ....[14]....
        /*039c*/ 	.word	0x00006aa0


	//   ....[15]....
        /*03a0*/ 	.word	0x00006ab0


	//   ....[16]....
        /*03a4*/ 	.word	0x00008ee0


	//   ....[17]....
        /*03a8*/ 	.word	0x00008ef0


	//   ....[18]....
        /*03ac*/ 	.word	0x00008f70


	//   ....[19]....
        /*03b0*/ 	.word	0x00008f80


	//   ....[20]....
        /*03b4*/ 	.word	0x00009db0


	//   ....[21]....
        /*03b8*/ 	.word	0x00009dc0


	//   ....[22]....
        /*03bc*/ 	.word	0x00009dd0


	//   ....[23]....
        /*03c0*/ 	.word	0x00009df0


	//   ....[24]....
        /*03c4*/ 	.word	0x00009e00


	//   ....[25]....
        /*03c8*/ 	.word	0x00009e10


	//   ....[26]....
        /*03cc*/ 	.word	0x00009e20


	//   ....[27]....
        /*03d0*/ 	.word	0x00009e30


	//   ....[28]....
        /*03d4*/ 	.word	0x00009e40


	//   ....[29]....
        /*03d8*/ 	.word	0x00009e50


	//   ....[30]....
        /*03dc*/ 	.word	0x00009e60


	//   ....[31]....
        /*03e0*/ 	.word	0x00009e70


	//   ....[32]....
        /*03e4*/ 	.word	0x00009e90


	//   ....[33]....
        /*03e8*/ 	.word	0x00009eb0


	//   ....[34]....
        /*03ec*/ 	.word	0x00009ec0


	//   ....[35]....
        /*03f0*/ 	.word	0x00009ed0


	//   ....[36]....
        /*03f4*/ 	.word	0x00009ee0


	//   ....[37]....
        /*03f8*/ 	.word	0x00009ef0


	//   ....[38]....
        /*03fc*/ 	.word	0x00009f00


	//   ....[39]....
        /*0400*/ 	.word	0x00009f10


	//   ....[40]....
        /*0404*/ 	.word	0x00009f20


	//   ....[41]....
        /*0408*/ 	.word	0x00009f30


	//   ....[42]....
        /*040c*/ 	.word	0x00009f40


	//   ....[43]....
        /*0410*/ 	.word	0x00009f50


	//   ....[44]....
        /*0414*/ 	.word	0x00009f60


	//   ....[45]....
        /*0418*/ 	.word	0x00009f70


	//   ....[46]....
        /*041c*/ 	.word	0x00009f80


	//   ....[47]....
        /*0420*/ 	.word	0x00009f90


	//   ....[48]....
        /*0424*/ 	.word	0x00009fa0


	//   ....[49]....
        /*0428*/ 	.word	0x00009fb0


	//   ....[50]....
        /*042c*/ 	.word	0x00009fc0


	//   ....[51]....
        /*0430*/ 	.word	0x00009fe0


	//   ....[52]....
        /*0434*/ 	.word	0x00009ff0


	//   ....[53]....
        /*0438*/ 	.word	0x0000a000


	//   ....[54]....
        /*043c*/ 	.word	0x0000a010


	//   ....[55]....
        /*0440*/ 	.word	0x0000a020


	//   ....[56]....
        /*0444*/ 	.word	0x0000a040


	//   ....[57]....
        /*0448*/ 	.word	0x0000a060


	//   ....[58]....
        /*044c*/ 	.word	0x0000a070


	//   ....[59]....
        /*0450*/ 	.word	0x0000a090


	//   ....[60]....
        /*0454*/ 	.word	0x0000a0c0


	//   ....[61]....
        /*0458*/ 	.word	0x0000a0d0


	//   ....[62]....
        /*045c*/ 	.word	0x0000a0e0


	//   ....[63]....
        /*0460*/ 	.word	0x0000a0f0


	//   ....[64]....
        /*0464*/ 	.word	0x0000a100


	//   ....[65]....
        /*0468*/ 	.word	0x0000a110


	//   ....[66]....
        /*046c*/ 	.word	0x0000a120


	//   ....[67]....
        /*0470*/ 	.word	0x0000a130


	//   ....[68]....
        /*0474*/ 	.word	0x0000a140


	//   ....[69]....
        /*0478*/ 	.word	0x0000a150


	//   ....[70]....
        /*047c*/ 	.word	0x0000a180


	//   ....[71]....
        /*0480*/ 	.word	0x0000a1b0


	//   ....[72]....
        /*0484*/ 	.word	0x0000a1f0


	//   ....[73]....
        /*0488*/ 	.word	0x0000a230


	//   ....[74]....
        /*048c*/ 	.word	0x0000a260


	//   ....[75]....
        /*0490*/ 	.word	0x0000a2a0


	//   ....[76]....
        /*0494*/ 	.word	0x0000a2d0


	//   ....[77]....
        /*0498*/ 	.word	0x0000a2f0


	//   ....[78]....
        /*049c*/ 	.word	0x0000a300


	//   ....[79]....
        /*04a0*/ 	.word	0x0000a310


	//   ....[80]....
        /*04a4*/ 	.word	0x0000a320


	//   ....[81]....
        /*04a8*/ 	.word	0x0000a330


	//   ....[82]....
        /*04ac*/ 	.word	0x0000a340


	//   ....[83]....
        /*04b0*/ 	.word	0x0000a350


	//   ....[84]....
        /*04b4*/ 	.word	0x0000a770


	//   ....[85]....
        /*04b8*/ 	.word	0x0000a7c0


	//   ....[86]....
        /*04bc*/ 	.word	0x0000a800


	//   ....[87]....
        /*04c0*/ 	.word	0x0000a840


	//   ....[88]....
        /*04c4*/ 	.word	0x0000a870


	//   ....[89]....
        /*04c8*/ 	.word	0x0000a8b0


	//   ....[90]....
        /*04cc*/ 	.word	0x0000af80


	//   ....[91]....
        /*04d0*/ 	.word	0x0000afb0


	//   ....[92]....
        /*04d4*/ 	.word	0x0000bad0


	//   ....[93]....
        /*04d8*/ 	.word	0x0000c7e0


	//   ....[94]....
        /*04dc*/ 	.word	0x0000d1d0


	//   ....[95]....
        /*04e0*/ 	.word	0x0000d200


	//   ....[96]....
        /*04e4*/ 	.word	0x0000d220


	//   ....[97]....
        /*04e8*/ 	.word	0x0000d2c0


	//   ....[98]....
        /*04ec*/ 	.word	0x0000d2e0


	//   ....[99]....
        /*04f0*/ 	.word	0x0000d370


	//   ....[100]....
        /*04f4*/ 	.word	0x0000d390


	//   ....[101]....
        /*04f8*/ 	.word	0x0000d420


	//   ....[102]....
        /*04fc*/ 	.word	0x0000d440


	//   ....[103]....
        /*0500*/ 	.word	0x0000d4d0


	//   ....[104]....
        /*0504*/ 	.word	0x0000d4f0


	//   ....[105]....
        /*0508*/ 	.word	0x0000d580


	//   ....[106]....
        /*050c*/ 	.word	0x0000d5a0


	//   ....[107]....
        /*0510*/ 	.word	0x0000d630


	//   ....[108]....
        /*0514*/ 	.word	0x0000d650


	//   ....[109]....
        /*0518*/ 	.word	0x0000d660


	//   ....[110]....
        /*051c*/ 	.word	0x0000f1a0


	//   ....[111]....
        /*0520*/ 	.word	0x0000f690


	//   ....[112]....
        /*0524*/ 	.word	0x0000f860


	//   ....[113]....
        /*0528*/ 	.word	0x0000f8c0


	//   ....[114]....
        /*052c*/ 	.word	0x0000f960


	//   ....[115]....
        /*0530*/ 	.word	0x0000fa60


	//   ....[116]....
        /*0534*/ 	.word	0x0000fad0


	//   ....[117]....
        /*0538*/ 	.word	0x0000fbd0


	//   ....[118]....
        /*053c*/ 	.word	0x0000fc40


	//   ....[119]....
        /*0540*/ 	.word	0x0000fd40


	//   ....[120]....
        /*0544*/ 	.word	0x0000fdb0


	//   ....[121]....
        /*0548*/ 	.word	0x0000feb0


	//   ....[122]....
        /*054c*/ 	.word	0x0000ff20


	//   ....[123]....
        /*0550*/ 	.word	0x00010020


	//   ....[124]....
        /*0554*/ 	.word	0x00010090


	//   ....[125]....
        /*0558*/ 	.word	0x00010180


	//   ....[126]....
        /*055c*/ 	.word	0x000101f0


	//   ....[127]....
        /*0560*/ 	.word	0x000102d0


	//----- nvinfo : EIATTR_REG_RECONFIG
	.align		4
.L_865:
        /*0564*/ 	.byte	0x01, 0x54
	.zero		2


	//----- nvinfo : EIATTR_SYSCALL_OFFSETS
	.align		4
        /*0568*/ 	.byte	0x04, 0x46
        /*056a*/ 	.short	(.L_867 - .L_866)


	//   ....[0]....
.L_866:
        /*056c*/ 	.word	0x00001510


	//   ....[1]....
        /*0570*/ 	.word	0x0000c150


	//   ....[2]....
        /*0574*/ 	.word	0x0000c290


	//   ....[3]....
        /*0578*/ 	.word	0x0000c3d0


	//   ....[4]....
        /*057c*/ 	.word	0x0000c4f0


	//   ....[5]....
        /*0580*/ 	.word	0x0000ce70


	//----- nvinfo : EIATTR_MBARRIER_INSTR_OFFSETS
	.align		4
.L_867:
        /*0584*/ 	.byte	0x04, 0x39
        /*0586*/ 	.short	(.L_869 - .L_868)


	//   ....[0]....
.L_868:
        /*0588*/ 	.word	0x00000250
        /*058c*/ 	.word	0x000000ff
        /*0590*/ 	.word	0x0002e800
        /*0594*/ 	.short	0x0100
        /*0596*/ 	.byte	0x08
	.zero		1


	//   ....[1]....
        /*0598*/ 	.word	0x00000260
        /*059c*/ 	.word	0x000000ff
        /*05a0*/ 	.word	0x0002e820
        /*05a4*/ 	.short	0x0100
        /*05a6*/ 	.byte	0x08
	.zero		1


	//   ....[2]....
        /*05a8*/ 	.word	0x00000350
        /*05ac*/ 	.word	0x000000ff
        /*05b0*/ 	.word	0x0002e830
        /*05b4*/ 	.short	0x0100
        /*05b6*/ 	.byte	0x08
	.zero		1


	//   ....[3]....
        /*05b8*/ 	.word	0x00000360
        /*05bc*/ 	.word	0x000000ff
        /*05c0*/ 	.word	0x0002e840
        /*05c4*/ 	.short	0x0100
        /*05c6*/ 	.byte	0x08
	.zero		1


	//   ....[4]....
        /*05c8*/ 	.word	0x00000370
        /*05cc*/ 	.word	0x000000ff
        /*05d0*/ 	.word	0x0002e838
        /*05d4*/ 	.short	0x0100
        /*05d6*/ 	.byte	0x08
	.zero		1


	//   ....[5]....
        /*05d8*/ 	.word	0x00000380
        /*05dc*/ 	.word	0x000000ff
        /*05e0*/ 	.word	0x0002e848
        /*05e4*/ 	.short	0x0100
        /*05e6*/ 	.byte	0x08
	.zero		1


	//   ....[6]....
        /*05e8*/ 	.word	0x000004b0
        /*05ec*/ 	.word	0x000000ff
        /*05f0*/ 	.word	0x0002e850
        /*05f4*/ 	.short	0x0100
        /*05f6*/ 	.byte	0x08
	.zero		1


	//   ....[7]....
        /*05f8*/ 	.word	0x000004c0
        /*05fc*/ 	.word	0x000000ff
        /*0600*/ 	.word	0x0002e860
        /*0604*/ 	.short	0x0100
        /*0606*/ 	.byte	0x08
	.zero		1


	//   ....[8]....
        /*0608*/ 	.word	0x000004d0
        /*060c*/ 	.word	0x000000ff
        /*0610*/ 	.word	0x0002e858
        /*0614*/ 	.short	0x0100
        /*0616*/ 	.byte	0x08
	.zero		1


	//   ....[9]....
        /*0618*/ 	.word	0x000004e0
        /*061c*/ 	.word	0x000000ff
        /*0620*/ 	.word	0x0002e868
        /*0624*/ 	.short	0x0100
        /*0626*/ 	.byte	0x08
	.zero		1


	//   ....[10]....
        /*0628*/ 	.word	0x000005d0
        /*062c*/ 	.word	0x000000ff
        /*0630*/ 	.word	0x0002e870
        /*0634*/ 	.short	0x0100
        /*0636*/ 	.byte	0x06
	.zero		1


	//   ....[11]....
        /*0638*/ 	.word	0x000005e0
        /*063c*/ 	.word	0x000000ff
        /*0640*/ 	.word	0x0002e880
        /*0644*/ 	.short	0x0100
        /*0646*/ 	.byte	0x06
	.zero		1


	//   ....[12]....
        /*0648*/ 	.word	0x000005f0
        /*064c*/ 	.word	0x000000ff
        /*0650*/ 	.word	0x0002e878
        /*0654*/ 	.short	0x0100
        /*0656*/ 	.byte	0x06
	.zero		1


	//   ....[13]....
        /*0658*/ 	.word	0x00000600
        /*065c*/ 	.word	0x000000ff
        /*0660*/ 	.word	0x0002e888
        /*0664*/ 	.short	0x0100
        /*0666*/ 	.byte	0x06
	.zero		1


	//   ....[14]....
        /*0668*/ 	.word	0x00000730
        /*066c*/ 	.word	0x000000ff
        /*0670*/ 	.word	0x0002e890
        /*0674*/ 	.short	0x0100
        /*0676*/ 	.byte	0x08
	.zero		1


	//   ....[15]....
        /*0678*/ 	.word	0x00000740
        /*067c*/ 	.word	0x000000ff
        /*0680*/ 	.word	0x0002e8a0
        /*0684*/ 	.short	0x0100
        /*0686*/ 	.byte	0x08
	.zero		1


	//   ....[16]....
        /*0688*/ 	.word	0x00000750
        /*068c*/ 	.word	0x000000ff
        /*0690*/ 	.word	0x0002e898
        /*0694*/ 	.short	0x0100
        /*0696*/ 	.byte	0x08
	.zero		1


	//   ....[17]....
        /*0698*/ 	.word	0x00000760
        /*069c*/ 	.word	0x000000ff
        /*06a0*/ 	.word	0x0002e8a8
        /*06a4*/ 	.short	0x0100
        /*06a6*/ 	.byte	0x08
	.zero		1


	//   ....[18]....
        /*06a8*/ 	.word	0x00000890
        /*06ac*/ 	.word	0x000000ff
        /*06b0*/ 	.word	0x0002e8b0
        /*06b4*/ 	.short	0x0100
        /*06b6*/ 	.byte	0x08
	.zero		1


	//   ....[19]....
        /*06b8*/ 	.word	0x000008a0
        /*06bc*/ 	.word	0x000000ff
        /*06c0*/ 	.word	0x0002e8c0
        /*06c4*/ 	.short	0x0100
        /*06c6*/ 	.byte	0x08
	.zero		1


	//   ....[20]....
        /*06c8*/ 	.word	0x000008b0
        /*06cc*/ 	.word	0x000000ff
        /*06d0*/ 	.word	0x0002e8b8
        /*06d4*/ 	.short	0x0100
        /*06d6*/ 	.byte	0x08
	.zero		1


	//   ....[21]....
        /*06d8*/ 	.word	0x000008c0
        /*06dc*/ 	.word	0x000000ff
        /*06e0*/ 	.word	0x0002e8c8
        /*06e4*/ 	.short	0x0100
        /*06e6*/ 	.byte	0x08
	.zero		1


	//   ....[22]....
        /*06e8*/ 	.word	0x00001540
        /*06ec*/ 	.word	0x000000ff
        /*06f0*/ 	.word	0x0002e800
        /*06f4*/ 	.short	0x010a
        /*06f6*/ 	.byte	0x27
	.zero		1


	//   ....[23]....
        /*06f8*/ 	.word	0x000015a0
        /*06fc*/ 	.word	0x000000ff
        /*0700*/ 	.word	0x0002e830
        /*0704*/ 	.short	0x010a
        /*0706*/ 	.byte	0x27
	.zero		1


	//   ....[24]....
        /*0708*/ 	.word	0x00001620
        /*070c*/ 	.word	0x000000ff
        /*0710*/ 	.word	0x0002e830
        /*0714*/ 	.short	0x010a
        /*0716*/ 	.byte	0x27
	.zero		1


	//   ....[25]....
        /*0718*/ 	.word	0x00003e00
        /*071c*/ 	.word	0x00000041
        /*0720*/ 	.word	0x00000000
        /*0724*/ 	.short	0x0101
        /*0726*/ 	.byte	0x3f
	.zero		1


	//   ....[26]....
        /*0728*/ 	.word	0x000055d0
        /*072c*/ 	.word	0x000000ff
        /*0730*/ 	.word	0x0002e830
        /*0734*/ 	.short	0x010a
        /*0736*/ 	.byte	0x07
	.zero		1


	//   ....[27]....
        /*0738*/ 	.word	0x00005610
        /*073c*/ 	.word	0x000000ff
        /*0740*/ 	.word	0x0002e830
        /*0744*/ 	.short	0x010a
        /*0746*/ 	.byte	0x07
	.zero		1


	//   ....[28]....
        /*0748*/ 	.word	0x00006200
        /*074c*/ 	.word	0x000000ff
        /*0750*/ 	.word	0x0002e850
        /*0754*/ 	.short	0x010a
        /*0756*/ 	.byte	0x0a
	.zero		1


	//   ....[29]....
        /*0758*/ 	.word	0x00006240
        /*075c*/ 	.word	0x000000ff
        /*0760*/ 	.word	0x0002e850
        /*0764*/ 	.short	0x010a
        /*0766*/ 	.byte	0x0a
	.zero		1


	//   ....[30]....
        /*0768*/ 	.word	0x00007f90
        /*076c*/ 	.word	0x00000007
        /*0770*/ 	.word	0x00000000
        /*0774*/ 	.short	0x0101
        /*0776*/ 	.byte	0x3f
	.zero		1


	//   ....[31]....
        /*0778*/ 	.word	0x00008380
        /*077c*/ 	.word	0x000000ff
        /*0780*/ 	.word	0x00000000
        /*0784*/ 	.short	0x0101
        /*0786*/ 	.byte	0x04
	.zero		1


	//   ....[32]....
        /*0788*/ 	.word	0x00008b00
        /*078c*/ 	.word	0x000000ff
        /*0790*/ 	.word	0x0002e850
        /*0794*/ 	.short	0x010a
        /*0796*/ 	.byte	0x07
	.zero		1


	//   ....[33]....
        /*0798*/ 	.word	0x00008b40
        /*079c*/ 	.word	0x000000ff
        /*07a0*/ 	.word	0x0002e850
        /*07a4*/ 	.short	0x010a
        /*07a6*/ 	.byte	0x07
	.zero		1


	//   ....[34]....
        /*07a8*/ 	.word	0x00009240
        /*07ac*/ 	.word	0x000000ff
        /*07b0*/ 	.word	0x00000000
        /*07b4*/ 	.short	0x0101
        /*07b6*/ 	.byte	0x04
	.zero		1


	//   ....[35]....
        /*07b8*/ 	.word	0x0000a8a0
        /*07bc*/ 	.word	0x000000ff
        /*07c0*/ 	.word	0x00000000
        /*07c4*/ 	.short	0x0101
        /*07c6*/ 	.byte	0x04
	.zero		1


	//   ....[36]....
        /*07c8*/ 	.word	0x0000ca10
        /*07cc*/ 	.word	0x000000ff
        /*07d0*/ 	.word	0x0002e880
        /*07d4*/ 	.short	0x010a
        /*07d6*/ 	.byte	0x26
	.zero		1


	//   ....[37]....
        /*07d8*/ 	.word	0x0000cb70
        /*07dc*/ 	.word	0x000000ff
        /*07e0*/ 	.word	0x0002e840
        /*07e4*/ 	.short	0x010a
        /*07e6*/ 	.byte	0x26
	.zero		1


	//   ....[38]....
        /*07e8*/ 	.word	0x0000d790
        /*07ec*/ 	.word	0x000000ff
        /*07f0*/ 	.word	0x0002e800
        /*07f4*/ 	.short	0x0107
        /*07f6*/ 	.byte	0x26
	.zero		1


	//   ....[39]....
        /*07f8*/ 	.word	0x0000d7e0
        /*07fc*/ 	.word	0x000000ff
        /*0800*/ 	.word	0x0002e800
        /*0804*/ 	.short	0x0101
        /*0806*/ 	.byte	0x26
	.zero		1


	//   ....[40]....
        /*0808*/ 	.word	0x0000d800
        /*080c*/ 	.word	0x000000ff
        /*0810*/ 	.word	0x0002e820
        /*0814*/ 	.short	0x010a
        /*0816*/ 	.byte	0x26
	.zero		1


	//   ....[41]....
        /*0818*/ 	.word	0x0000db20
        /*081c*/ 	.word	0x00000004
        /*0820*/ 	.word	0x0002e880
        /*0824*/ 	.short	0x010a
        /*0826*/ 	.byte	0x3f
	.zero		1


	//   ....[42]....
        /*0828*/ 	.word	0x0000dd60
        /*082c*/ 	.word	0x00000004
        /*0830*/ 	.word	0x0002e840
        /*0834*/ 	.short	0x010a
        /*0836*/ 	.byte	0x3f
	.zero		1


	//   ....[43]....
        /*0838*/ 	.word	0x0000e000
        /*083c*/ 	.word	0x00000013
        /*0840*/ 	.word	0x0002e870
        /*0844*/ 	.short	0x010a
        /*0846*/ 	.byte	0x3f
	.zero		1


	//   ....[44]....
        /*0848*/ 	.word	0x0000e070
        /*084c*/ 	.word	0x00000013
        /*0850*/ 	.word	0x0002e860
        /*0854*/ 	.short	0x010a
        /*0856*/ 	.byte	0x3f
	.zero		1


	//   ....[45]....
        /*0858*/ 	.word	0x0000e7a0
        /*085c*/ 	.word	0x00000013
        /*0860*/ 	.word	0x0002e850
        /*0864*/ 	.short	0x0101
        /*0866*/ 	.byte	0x3f
	.zero		1


	//   ....[46]....
        /*0868*/ 	.word	0x0000e820
        /*086c*/ 	.word	0x00000013
        /*0870*/ 	.word	0x00000000
        /*0874*/ 	.short	0x0101
        /*0876*/ 	.byte	0x3f
	.zero		1


	//   ....[47]....
        /*0878*/ 	.word	0x0000e940
        /*087c*/ 	.word	0x00000003
        /*0880*/ 	.word	0x0002e870
        /*0884*/ 	.short	0x010a
        /*0886*/ 	.byte	0x3f
	.zero		1


	//   ....[48]....
        /*0888*/ 	.word	0x0000e9d0
        /*088c*/ 	.word	0x00000002
        /*0890*/ 	.word	0x0002e860
        /*0894*/ 	.short	0x010a
        /*0896*/ 	.byte	0x3f
	.zero		1


	//   ....[49]....
        /*0898*/ 	.word	0x0000f060
        /*089c*/ 	.word	0x00000002
        /*08a0*/ 	.word	0x0002e850
        /*08a4*/ 	.short	0x0101
        /*08a6*/ 	.byte	0x3f
	.zero		1


	//   ....[50]....
        /*08a8*/ 	.word	0x0000f0a0
        /*08ac*/ 	.word	0x00000000
        /*08b0*/ 	.word	0x00000000
        /*08b4*/ 	.short	0x0101
        /*08b6*/ 	.byte	0x3f
	.zero		1


	//   ....[51]....
        /*08b8*/ 	.word	0x0000f150
        /*08bc*/ 	.word	0x00000007
        /*08c0*/ 	.word	0x0002e820
        /*08c4*/ 	.short	0x010a
        /*08c6*/ 	.byte	0x3f
	.zero		1


	//   ....[52]....
        /*08c8*/ 	.word	0x0000f290
        /*08cc*/ 	.word	0x00000006
        /*08d0*/ 	.word	0x00000000
        /*08d4*/ 	.short	0x010a
        /*08d6*/ 	.byte	0x3f
	.zero		1


	//   ....[53]....
        /*08d8*/ 	.word	0x0000f300
        /*08dc*/ 	.word	0x00000005
        /*08e0*/ 	.word	0x00000000
        /*08e4*/ 	.short	0x010a
        /*08e6*/ 	.byte	0x3f
	.zero		1


	//   ....[54]....
        /*08e8*/ 	.word	0x0000f350
        /*08ec*/ 	.word	0x00000000
        /*08f0*/ 	.word	0x0002e860
        /*08f4*/ 	.short	0x010a
        /*08f6*/ 	.byte	0x3f
	.zero		1


	//   ....[55]....
        /*08f8*/ 	.word	0x0000f3a0
        /*08fc*/ 	.word	0x00000005
        /*0900*/ 	.word	0x0002e860
        /*0904*/ 	.short	0x010a
        /*0906*/ 	.byte	0x3f
	.zero		1


	//   ....[56]....
        /*0908*/ 	.word	0x0000f3e0
        /*090c*/ 	.word	0x00000000
        /*0910*/ 	.word	0x0002e880
        /*0914*/ 	.short	0x010a
        /*0916*/ 	.byte	0x3f
	.zero		1


	//   ....[57]....
        /*0918*/ 	.word	0x0000f400
        /*091c*/ 	.word	0x00000005
        /*0920*/ 	.word	0x0002e880
        /*0924*/ 	.short	0x010a
        /*0926*/ 	.byte	0x3f
	.zero		1


	//   ....[58]....
        /*0928*/ 	.word	0x0000f470
        /*092c*/ 	.word	0x00000000
        /*0930*/ 	.word	0x0002e800
        /*0934*/ 	.short	0x010a
        /*0936*/ 	.byte	0x3f
	.zero		1


	//   ....[59]....
        /*0938*/ 	.word	0x0000f4d0
        /*093c*/ 	.word	0x00000000
        /*0940*/ 	.word	0x0002e830
        /*0944*/ 	.short	0x010a
        /*0946*/ 	.byte	0x3f
	.zero		1


	//   ....[60]....
        /*0948*/ 	.word	0x0000f530
        /*094c*/ 	.word	0x0000000e
        /*0950*/ 	.word	0x0002e830
        /*0954*/ 	.short	0x010a
        /*0956*/ 	.byte	0x3f
	.zero		1


	//   ....[61]....
        /*0958*/ 	.word	0x0000f590
        /*095c*/ 	.word	0x0000000c
        /*0960*/ 	.word	0x0002e850
        /*0964*/ 	.short	0x010a
        /*0966*/ 	.byte	0x3f
	.zero		1


	//   ....[62]....
        /*0968*/ 	.word	0x0000f5f0
        /*096c*/ 	.word	0x00000005
        /*0970*/ 	.word	0x0002e850
        /*0974*/ 	.short	0x010a
        /*0976*/ 	.byte	0x3f
	.zero		1


	//   ....[63]....
        /*0978*/ 	.word	0x0000f750
        /*097c*/ 	.word	0x00000003
        /*0980*/ 	.word	0x0002e880
        /*0984*/ 	.short	0x010a
        /*0986*/ 	.byte	0x3f
	.zero		1


	//   ....[64]....
        /*0988*/ 	.word	0x0000f7b0
        /*098c*/ 	.word	0x00000003
        /*0990*/ 	.word	0x0002e840
        /*0994*/ 	.short	0x010a
        /*0996*/ 	.byte	0x3f
	.zero		1


	//   ....[65]....
        /*0998*/ 	.word	0x00010310
        /*099c*/ 	.word	0x00000002
        /*09a0*/ 	.word	0x0002e820
        /*09a4*/ 	.short	0x010a
        /*09a6*/ 	.byte	0x3f
	.zero		1


	//   ....[66]....
        /*09a8*/ 	.word	0x00010360
        /*09ac*/ 	.word	0x00000004
        /*09b0*/ 	.word	0x0002e880
        /*09b4*/ 	.short	0x010a
        /*09b6*/ 	.byte	0x3f
	.zero		1


	//   ....[67]....
        /*09b8*/ 	.word	0x000103b0
        /*09bc*/ 	.word	0x00000004
        /*09c0*/ 	.word	0x0002e840
        /*09c4*/ 	.short	0x010a
        /*09c6*/ 	.byte	0x3f
	.zero		1


	//   ....[68]....
        /*09c8*/ 	.word	0x00010400
        /*09cc*/ 	.word	0x00000013
        /*09d0*/ 	.word	0x0002e870
        /*09d4*/ 	.short	0x010a
        /*09d6*/ 	.byte	0x3f
	.zero		1


	//   ....[69]....
        /*09d8*/ 	.word	0x00010450
        /*09dc*/ 	.word	0x00000013
        /*09e0*/ 	.word	0x0002e860
        /*09e4*/ 	.short	0x010a
        /*09e6*/ 	.byte	0x3f
	.zero		1


	//   ....[70]....
        /*09e8*/ 	.word	0x000104b0
        /*09ec*/ 	.word	0x00000002
        /*09f0*/ 	.word	0x0002e870
        /*09f4*/ 	.short	0x010a
        /*09f6*/ 	.byte	0x3f
	.zero		1


	//   ....[71]....
        /*09f8*/ 	.word	0x00010510
        /*09fc*/ 	.word	0x00000003
        /*0a00*/ 	.word	0x0002e860
        /*0a04*/ 	.short	0x010a
        /*0a06*/ 	.byte	0x3f
	.zero		1


	//   ....[72]....
        /*0a08*/ 	.word	0x00010560
        /*0a0c*/ 	.word	0x00000007
        /*0a10*/ 	.word	0x0002e820
        /*0a14*/ 	.short	0x010a
        /*0a16*/ 	.byte	0x3f
	.zero		1


	//   ....[73]....
        /*0a18*/ 	.word	0x000105b0
        /*0a1c*/ 	.word	0x00000006
        /*0a20*/ 	.word	0x00000000
        /*0a24*/ 	.short	0x010a
        /*0a26*/ 	.byte	0x3f
	.zero		1


	//   ....[74]....
        /*0a28*/ 	.word	0x00010600
        /*0a2c*/ 	.word	0x00000005
        /*0a30*/ 	.word	0x00000000
        /*0a34*/ 	.short	0x010a
        /*0a36*/ 	.byte	0x3f
	.zero		1


	//   ....[75]....
        /*0a38*/ 	.word	0x00010650
        /*0a3c*/ 	.word	0x00000000
        /*0a40*/ 	.word	0x0002e860
        /*0a44*/ 	.short	0x010a
        /*0a46*/ 	.byte	0x3f
	.zero		1


	//   ....[76]....
        /*0a48*/ 	.word	0x000106a0
        /*0a4c*/ 	.word	0x00000005
        /*0a50*/ 	.word	0x0002e860
        /*0a54*/ 	.short	0x010a
        /*0a56*/ 	.byte	0x3f
	.zero		1


	//   ....[77]....
        /*0a58*/ 	.word	0x000106f0
        /*0a5c*/ 	.word	0x00000000
        /*0a60*/ 	.word	0x0002e880
        /*0a64*/ 	.short	0x010a
        /*0a66*/ 	.byte	0x3f
	.zero		1


	//----- nvinfo : EIATTR_NUM_MBARRIERS
	.align		4
.L_869:
        /*0a68*/ 	.byte	0x03, 0x38
        /*0a6a*/ 	.short	0x0016


	//----- nvinfo : EIATTR_EXIT_INSTR_OFFSETS
	.align		4
        /*0a6c*/ 	.byte	0x04, 0x1c
        /*0a6e*/ 	.short	(.L_871 - .L_870)


	//   ....[0]....
.L_870:
        /*0a70*/ 	.word	0x0000f450


	//----- nvinfo : EIATTR_MAX_THREADS
	.align		4
.L_871:
        /*0a74*/ 	.byte	0x04, 0x05
        /*0a76*/ 	.short	(.L_873 - .L_872)
.L_872:
        /*0a78*/ 	.word	0x00000180
        /*0a7c*/ 	.word	0x00000001
        /*0a80*/ 	.word	0x00000001


	//----- nvinfo : EIATTR_CRS_STACK_SIZE
	.align		4
.L_873:
        /*0a84*/ 	.byte	0x04, 0x1e
        /*0a86*/ 	.short	(.L_875 - .L_874)
.L_874:
        /*0a88*/ 	.word	0x00000000


	//----- nvinfo : EIATTR_CBANK_PARAM_SIZE
	.align		4
.L_875:
        /*0a8c*/ 	.byte	0x03, 0x19
        /*0a8e*/ 	.short	0x0a70


	//----- nvinfo : EIATTR_PARAM_CBANK
	.align		4
        /*0a90*/ 	.byte	0x04, 0x0a
        /*0a92*/ 	.short	(.L_877 - .L_876)
	.align		4
.L_876:
        /*0a94*/ 	.word	index@(.nv.constant0._ZN7cutlass13device_kernelIN5flash11enable_sm90INS1_16FlashAttnFwdSm90INS1_25CollectiveMainloopFwdSm90ILi2EN4cute5tupleIJNS5_1CILi1EEES8_S8_EEENS6_IJNS7_ILi128EEENS7_ILi224EEESA_EEELi128ENS_12float_e4m3_tEfNS_4arch4Sm90ELb0ELb0ELb0ELb0ELb0ELb0ELb0ELb1ELb1ELb1ELb1ELb0EEENS1_21CollectiveEpilogueFwdINS6_IJSA_SA_SB_EEES9_NS_10bfloat16_tESF_Li256ELb0ELb1ELb1ELb1EEENS1_19SingleTileSchedulerILb0ELb1ELb1ELi128EEEEEEEEEvNT_6ParamsE)
        /*0a98*/ 	.short	0x0210
        /*0a9a*/ 	.short	0x0a70


	//----- nvinfo : EIATTR_SW_WAR
	.align		4
.L_877:
        /*0a9c*/ 	.byte	0x04, 0x36
        /*0a9e*/ 	.short	(.L_879 - .L_878)
.L_878:
        /*0aa0*/ 	.word	0x00000008
.L_879:


//--------------------- .nv.info._ZN7cutlass13device_kernelIN5flash11enable_sm90INS1_16FlashAttnFwdSm90INS1_25CollectiveMainloopFwdSm90ILi2EN4cute5tupleIJNS5_1CILi1EEES8_S8_EEENS6_IJNS7_ILi128EEENS7_ILi224EEESA_EEELi128ENS_12float_e4m3_tEfNS_4arch4Sm90ELb0ELb0ELb0ELb1ELb0ELb0ELb0ELb1ELb1ELb1ELb1ELb0EEENS1_21CollectiveEpilogueFwdINS6_IJSA_SA_SB_EEES9_NS_10bfloat16_tESF_Li256ELb1ELb1ELb1ELb1EEENS1_36VarlenDynamicPersistentTileSchedulerILi128ELi224ELi256ELi128ELb1ELb1ELb1ELb0ELb1ELb1EEEEEEEEEvNT_6ParamsE --------------------------
	.section	.nv.info._ZN7cutlass13device_kernelIN5flash11enable_sm90INS1_16FlashAttnFwdSm90INS1_25CollectiveMainloopFwdSm90ILi2EN4cute5tupleIJNS5_1CILi1EEES8_S8_EEENS6_IJNS7_ILi128EEENS7_ILi224EEESA_EEELi128ENS_12float_e4m3_tEfNS_4arch4Sm90ELb0ELb0ELb0ELb1ELb0ELb0ELb0ELb1ELb1ELb1ELb1ELb0EEENS1_21CollectiveEpilogueFwdINS6_IJSA_SA_SB_EEES9_NS_10bfloat16_tESF_Li256ELb1ELb1ELb1ELb1EEENS1_36VarlenDynamicPersistentTileSchedulerILi128ELi224ELi256ELi128ELb1ELb1ELb1ELb0ELb1ELb1EEEEEEEEEvNT_6ParamsE,"",@"SHT_CUDA_INFO"
	.sectionflags	@""
	.align	4


	//----- nvinfo : EIATTR_CUDA_API_VERSION
	.align		4
        /*0000*/ 	.byte	0x04, 0x37
        /*0002*/ 	.short	(.L_881 - .L_880)
.L_880:
        /*0004*/ 	.word	0x00000082


	//----- nvinfo : EIATTR_KPARAM_INFO
	.align		4
.L_881:
        /*0008*/ 	.byte	0x04, 0x17
        /*000a*/ 	.short	(.L_883 - .L_882)
.L_882:
        /*000c*/ 	.word	0x00000000
        /*0010*/ 	.short	0x0000
        /*0012*/ 	.short	0x0070
        /*0014*/ 	.byte	0x00, 0xf0, 0x01, 0x2a


	//----- nvinfo : EIATTR_SPARSE_MMA_MASK
	.align		4
.L_883:
        /*0018*/ 	.byte	0x03, 0x50
        /*001a*/ 	.short	0x0000


	//----- nvinfo : EIATTR_MAXREG_COUNT
	.align		4
        /*001c*/ 	.byte	0x03, 0x1b
        /*001e*/ 	.short	0x00a8


	//----- nvinfo : EIATTR_NUM_BARRIERS
	.align		4
        /*0020*/ 	.byte	0x02, 0x4c
        /*0022*/ 	.byte	0x10
	.zero		1


	//----- nvinfo : EIATTR_EXTERNS
	.align		4
        /*0024*/ 	.byte	0x04, 0x0f
        /*0026*/ 	.short	(.L_885 - .L_884)


	//   ....[0]....
	.align		4
.L_884:
        /*0028*/ 	.word	index@(__assertfail)


	//----- nvinfo : EIATTR_ANNOTATIONS
	.align		4
.L_885:
        /*002c*/ 	.byte	0x04, 0x55
        /*002e*/ 	.short	(.L_887 - .L_886)


	//   ....[0]....
.L_886:
        /* <DEDUP_REMOVED lines=55> */


	//----- nvinfo : EIATTR_MERCURY_ISA_VERSION
	.align		4
.L_887:
        /*0388*/ 	.byte	0x03, 0x5f
        /*038a*/ 	.short	0x0101


	//----- nvinfo : EIATTR_UNUSED_LOAD_BYTE_OFFSET
	.align		4
        /*038c*/ 	.byte	0x04, 0x44
        /*038e*/ 	.short	(.L_889 - .L_888)


	//   ....[0]....
.L_888:
        /*0390*/ 	.word	0x00000a40
        /*0394*/ 	.word	0x0000fff0


	//   ....[1]....
        /*0398*/ 	.word	0x0000a060
        /*039c*/ 	.word	0x0000fff0


	//----- nvinfo : EIATTR_INT_WARP_WIDE_INSTR_OFFSETS
	.align		4
.L_889:
        /*03a0*/ 	.byte	0x04, 0x31
        /*03a2*/ 	.short	(.L_891 - .L_890)


	//   ....[0]....
.L_890:
        /*03a4*/ 	.word	0x00000130


	//   ....[1]....
        /*03a8*/ 	.word	0x00000170


	//   ....[2]....
        /*03ac*/ 	.word	0x000001e0


	//   ....[3]....
        /*03b0*/ 	.word	0x0000f610


	//   ....[4]....
        /*03b4*/ 	.word	0x0000f6a0


	//   ....[5]....
        /*03b8*/ 	.word	0x00011ff0


	//   ....[6]....
        /*03bc*/ 	.word	0x00012080


	//----- nvinfo : EIATTR_COOP_GROUP_MASK_REGIDS
	.align		4
.L_891:
        /*03c0*/ 	.byte	0x04, 0x29
        /*03c2*/ 	.short	(.L_893 - .L_892)


	//   ....[0]....
.L_892:
        /*03c4*/ 	.word	0xffffffff


	//   ....[1]....
        /*03c8*/ 	.word	0xffffffff


	//   ....[2]....
        /*03cc*/ 	.word	0xffffffff


	//   ....[3]....
        /*03d0*/ 	.word	0xffffffff


	//   ....[4]....
        /*03d4*/ 	.word	0xffffffff


	//   ....[5]....
        /*03d8*/ 	.word	0xffffffff


	//   ....[6]....
        /*03dc*/ 	.word	0xffffffff


	//   ....[7]....
        /*03e0*/ 	.word	0xffffffff


	//   ....[8]....
        /*03e4*/ 	.word	0xffffffff


	//   ....[9]....
        /*03e8*/ 	.word	0xffffffff


	//   ....[10]....
        /*03ec*/ 	.word	0xffffffff


	//   ....[11]....
        /*03f0*/ 	.word	0xffffffff


	//   ....[12]....
        /*03f4*/ 	.word	0xffffffff


	//   ....[13]....
        /*03f8*/ 	.word	0xffffffff


	//   ....[14]....
        /*03fc*/ 	.word	0xffffffff


	//   ....[15]....
        /*0400*/ 	.word	0xffffffff


	//   ....[16]....
        /*0404*/ 	.word	0xffffffff


	//   ....[17]....
        /*0408*/ 	.word	0xffffffff


	//   ....[18]....
        /*040c*/ 	.word	0xffffffff


	//   ....[19]....
        /*0410*/ 	.word	0xffffffff


	//   ....[20]....
        /*0414*/ 	.word	0xffffffff


	//   ....[21]....
        /*0418*/ 	.word	0xffffffff


	//   ....[22]....
        /*041c*/ 	.word	0xffffffff


	//   ....[23]....
        /*0420*/ 	.word	0xffffffff


	//   ....[24]....
        /*0424*/ 	.word	0xffffffff


	//   ....[25]....
        /*0428*/ 	.word	0xffffffff


	//   ....[26]....
        /*042c*/ 	.word	0xffffffff


	//   ....[27]....
        /*0430*/ 	.word	0xffffffff


	//   ....[28]....
        /*0434*/ 	.word	0xffffffff


	//   ....[29]....
        /*0438*/ 	.word	0xffffffff


	//   ....[30]....
        /*043c*/ 	.word	0xffffffff


	//   ....[31]....
        /*0440*/ 	.word	0xffffffff


	//   ....[32]....
        /*0444*/ 	.word	0xffffffff


	//   ....[33]....
        /*0448*/ 	.word	0xffffffff


	//   ....[34]....
        /*044c*/ 	.word	0xffffffff


	//   ....[35]....
        /*0450*/ 	.word	0xffffffff


	//   ....[36]....
        /*0454*/ 	.word	0xffffffff


	//   ....[37]....
        /*0458*/ 	.word	0xffffffff


	//   ....[38]....
        /*045c*/ 	.word	0xffffffff


	//   ....[39]....
        /*0460*/ 	.word	0xffffffff


	//   ....[40]....
        /*0464*/ 	.word	0xffffffff


	//   ....[41]....
        /*0468*/ 	.word	0xffffffff


	//   ....[42]....
        /*046c*/ 	.word	0xffffffff


	//   ....[43]....
        /*0470*/ 	.word	0xffffffff


	//   ....[44]....
        /*0474*/ 	.word	0xffffffff


	//   ....[45]....
        /*0478*/ 	.word	0xffffffff


	//   ....[46]....
        /*047c*/ 	.word	0xffffffff


	//   ....[47]....
        /*0480*/ 	.word	0xffffffff


	//   ....[48]....
        /*0484*/ 	.word	0xffffffff


	//   ....[49]....
        /*0488*/ 	.word	0xffffffff


	//   ....[50]....
        /*048c*/ 	.word	0xffffffff


	//   ....[51]....
        /*0490*/ 	.word	0xffffffff


	//   ....[52]....
        /*0494*/ 	.word	0xffffffff


	//   ....[53]....
        /*0498*/ 	.word	0xffffffff


	//   ....[54]....
        /*049c*/ 	.word	0xffffffff


	//   ....[55]....
        /*04a0*/ 	.word	0xffffffff


	//   ....[56]....
        /*04a4*/ 	.word	0xffffffff


	//   ....[57]....
        /*04a8*/ 	.word	0xffffffff


	//   ....[58]....
        /*04ac*/ 	.word	0xffffffff


	//   ....[59]....
        /*04b0*/ 	.word	0xffffffff


	//   ....[60]....
        /*04b4*/ 	.word	0xffffffff


	//   ....[61]....
        /*04b8*/ 	.word	0xffffffff


	//   ....[62]....
        /*04bc*/ 	.word	0xffffffff


	//   ....[63]....
        /*04c0*/ 	.word	0xffffffff


	//   ....[64]....
        /*04c4*/ 	.word	0xffffffff


	//   ....[65]....
        /*04c8*/ 	.word	0xffffffff


	//   ....[66]....
        /*04cc*/ 	.word	0xffffffff


	//   ....[67]....
        /*04d0*/ 	.word	0xffffffff


	//   ....[68]....
        /*04d4*/ 	.word	0xffffffff


	//   ....[69]....
        /*04d8*/ 	.word	0xffffffff


	//   ....[70]....
        /*04dc*/ 	.word	0xffffffff


	//   ....[71]....
        /*04e0*/ 	.word	0xffffffff


	//   ....[72]....
        /*04e4*/ 	.word	0xffffffff


	//   ....[73]....
        /*04e8*/ 	.word	0xffffffff


	//   ....[74]....
        /*04ec*/ 	.word	0xffffffff


	//   ....[75]....
        /*04f0*/ 	.word	0xffffffff


	//   ....[76]....
        /*04f4*/ 	.word	0xffffffff


	//   ....[77]....
        /*04f8*/ 	.word	0xffffffff


	//   ....[78]....
        /*04fc*/ 	.word	0xffffffff


	//   ....[79]....
        /*0500*/ 	.word	0xffffffff


	//   ....[80]....
        /*0504*/ 	.word	0xffffffff


	//   ....[81]....
        /*0508*/ 	.word	0xffffffff


	//   ....[82]....
        /*050c*/ 	.word	0xffffffff


	//   ....[83]....
        /*0510*/ 	.word	0xffffffff


	//   ....[84]....
        /*0514*/ 	.word	0xffffffff


	//   ....[85]....
        /*0518*/ 	.word	0xffffffff


	//   ....[86]....
        /*051c*/ 	.word	0xffffffff


	//   ....[87]....
        /*0520*/ 	.word	0xffffffff


	//   ....[88]....
        /*0524*/ 	.word	0xffffffff


	//   ....[89]....
        /*0528*/ 	.word	0xffffffff


	//   ....[90]....
        /*052c*/ 	.word	0xffffffff


	//   ....[91]....
        /*0530*/ 	.word	0xffffffff


	//   ....[92]....
        /*0534*/ 	.word	0xffffffff


	//   ....[93]....
        /*0538*/ 	.word	0xffffffff


	//   ....[94]....
        /*053c*/ 	.word	0xffffffff


	//   ....[95]....
        /*0540*/ 	.word	0xffffffff


	//   ....[96]....
        /*0544*/ 	.word	0xffffffff


	//   ....[97]....
        /*0548*/ 	.word	0xffffffff


	//   ....[98]....
        /*054c*/ 	.word	0xffffffff


	//   ....[99]....
        /*0550*/ 	.word	0xffffffff


	//   ....[100]....
        /*0554*/ 	.word	0xffffffff


	//   ....[101]....
        /*0558*/ 	.word	0xffffffff


	//   ....[102]....
        /*055c*/ 	.word	0xffffffff


	//   ....[103]....
        /*0560*/ 	.word	0xffffffff


	//   ....[104]....
        /*0564*/ 	.word	0xffffffff


	//   ....[105]....
        /*0568*/ 	.word	0xffffffff


	//   ....[106]....
        /*056c*/ 	.word	0xffffffff


	//   ....[107]....
        /*0570*/ 	.word	0xffffffff


	//   ....[108]....
        /*0574*/ 	.word	0xffffffff


	//   ....[109]....
        /*0578*/ 	.word	0xffffffff


	//   ....[110]....
        /*057c*/ 	.word	0xffffffff


	//   ....[111]....
        /*0580*/ 	.word	0xffffffff


	//   ....[112]....
        /*0584*/ 	.word	0xffffffff


	//   ....[113]....
        /*0588*/ 	.word	0xffffffff


	//   ....[114]....
        /*058c*/ 	.word	0xffffffff


	//   ....[115]....
        /*0590*/ 	.word	0xffffffff


	//   ....[116]....
        /*0594*/ 	.word	0xffffffff


	//   ....[117]....
        /*0598*/ 	.word	0xffffffff


	//   ....[118]....
        /*059c*/ 	.word	0xffffffff


	//   ....[119]....
        /*05a0*/ 	.word	0xffffffff


	//   ....[120]....
        /*05a4*/ 	.word	0xffffffff


	//   ....[121]....
        /*05a8*/ 	.word	0xffffffff


	//   ....[122]....
        /*05ac*/ 	.word	0xffffffff


	//   ....[123]....
        /*05b0*/ 	.word	0xffffffff


	//   ....[124]....
        /*05b4*/ 	.word	0xffffffff


	//   ....[125]....
        /*05b8*/ 	.word	0xffffffff


	//   ....[126]....
        /*05bc*/ 	.word	0xffffffff


	//   ....[127]....
        /*05c0*/ 	.word	0xffffffff


	//   ....[128]....
        /*05c4*/ 	.word	0xffffffff


	//   ....[129]....
        /*05c8*/ 	.word	0xffffffff


	//   ....[130]....
        /*05cc*/ 	.word	0xffffffff


	//   ....[131]....
        /*05d0*/ 	.word	0xffffffff


	//   ....[132]....
        /*05d4*/ 	.word	0xffffffff


	//   ....[133]....
        /*05d8*/ 	.word	0xffffffff


	//   ....[134]....
        /*05dc*/ 	.word	0xffffffff


	//   ....[135]....
        /*05e0*/ 	.word	0xffffffff


	//   ....[136]....
        /*05e4*/ 	.word	0xffffffff


	//   ....[137]....
        /*05e8*/ 	.word	0xffffffff


	//   ....[138]....
        /*05ec*/ 	.word	0xffffffff


	//   ....[139]....
        /*05f0*/ 	.word	0xffffffff


	//   ....[140]....
        /*05f4*/ 	.word	0xffffffff


	//   ....[141]....
        /*05f8*/ 	.word	0xffffffff


	//   ....[142]....
        /*05fc*/ 	.word	0xffffffff


	//   ....[143]....
        /*0600*/ 	.word	0xffffffff


	//   ....[144]....
        /*0604*/ 	.word	0xffffffff


	//   ....[145]....
        /*0608*/ 	.word	0xffffffff


	//   ....[146]....
        /*060c*/ 	.word	0xffffffff


	//   ....[147]....
        /*0610*/ 	.word	0xffffffff


	//   ....[148]....
        /*0614*/ 	.word	0xffffffff


	//   ....[149]....
        /*0618*/ 	.word	0xffffffff


	//   ....[150]....
        /*061c*/ 	.word	0xffffffff


	//   ....[151]....
        /*0620*/ 	.word	0xffffffff


	//   ....[152]....
        /*0624*/ 	.word	0xffffffff


	//   ....[153]....
        /*0628*/ 	.word	0xffffffff


	//   ....[154]....
        /*062c*/ 	.word	0xffffffff


	//   ....[155]....
        /*0630*/ 	.word	0xffffffff


	//   ....[156]....
        /*0634*/ 	.word	0xffffffff


	//   ....[157]....
        /*0638*/ 	.word	0xffffffff


	//   ....[158]....
        /*063c*/ 	.word	0xffffffff


	//   ....[159]....
        /*0640*/ 	.word	0xffffffff


	//   ....[160]....
        /*0644*/ 	.word	0xffffffff


	//   ....[161]....
        /*0648*/ 	.word	0x0500000f


	//   ....[162]....
        /*064c*/ 	.word	0x0500000f


	//   ....[163]....
        /*0650*/ 	.word	0x0500000f


	//   ....[164]....
        /*0654*/ 	.word	0x0500000f


	//   ....[165]....
        /*0658*/ 	.word	0x0500000f


	//   ....[166]....
        /*065c*/ 	.word	0x0500000f


	//   ....[167]....
        /*0660*/ 	.word	0x0500000f


	//   ....[168]....
        /*0664*/ 	.word	0x0500000f


	//   ....[169]....
        /*0668*/ 	.word	0x0500000f


	//   ....[170]....
        /*066c*/ 	.word	0x0500000f


	//   ....[171]....
        /*0670*/ 	.word	0x0500000f


	//   ....[172]....
        /*0674*/ 	.word	0x0500000f


	//   ....[173]....
        /*0678*/ 	.word	0x0500000f


	//   ....[174]....
        /*067c*/ 	.word	0x0500000f


	//   ....[175]....
        /*0680*/ 	.word	0x0500000f


	//   ....[176]....
        /*0684*/ 	.word	0x0500000f


	//   ....[177]....
        /*0688*/ 	.word	0x0500000f


	//   ....[178]....
        /*068c*/ 	.word	0x0500000f


	//----- nvinfo : EIATTR_COOP_GROUP_INSTR_OFFSETS
	.align		4
.L_893:
        /*0690*/ 	.byte	0x04, 0x28
        /*0692*/ 	.short	(.L_895 - .L_894)


	//   ....[0]....
.L_894:
        /*0694*/ 	.word	0x00000070


	//   ....[1]....
        /*0698*/ 	.word	0x00000140


	//   ....[2]....
        /*069c*/ 	.word	0x00000190


	//   ....[3]....
        /*06a0*/ 	.word	0x000003c0


	//   ....[4]....
        /*06a4*/ 	.word	0x00000520


	//   ....[5]....
        /*06a8*/ 	.word	0x00000640


	//   ....[6]....
        /*06ac*/ 	.word	0x000007a0


	//   ....[7]....
        /*06b0*/ 	.word	0x00001c40


	//   ....[8]....
        /*06b4*/ 	.word	0x000038e0


	//   ....[9]....
        /*06b8*/ 	.word	0x000039e0


	//   ....[10]....
        /*06bc*/ 	.word	0x000042d0


	//   ....[11]....
        /*06c0*/ 	.word	0x00004370


	//   ....[12]....
        /*06c4*/ 	.word	0x00007370


	//   ....[13]....
        /*06c8*/ 	.word	0x00007380


	//   ....[14]....
        /*06cc*/ 	.word	0x000073c0


	//   ....[15]....
        /*06d0*/ 	.word	0x000073d0


	//   ....[16]....
        /*06d4*/ 	.word	0x000098a0


	//   ....[17]....
        /*06d8*/ 	.word	0x000098b0


	//   ....[18]....
        /*06dc*/ 	.word	0x00009930


	//   ....[19]....
        /*06e0*/ 	.word	0x00009940


	//   ....[20]....
        /*06e4*/ 	.word	0x0000a880


	//   ....[21]....
        /*06e8*/ 	.word	0x0000a8b0


	//   ....[22]....
        /*06ec*/ 	.word	0x0000a8d0


	//   ....[23]....
        /*06f0*/ 	.word	0x0000a8f0


	//   ....[24]....
        /*06f4*/ 	.word	0x0000a910


	//   ....[25]....
        /*06f8*/ 	.word	0x0000a920


	//   ....[26]....
        /*06fc*/ 	.word	0x0000a930


	//   ....[27]....
        /*0700*/ 	.word	0x0000a940


	//   ....[28]....
        /*0704*/ 	.word	0x0000a950


	//   ....[29]....
        /*0708*/ 	.word	0x0000a960


	//   ....[30]....
        /*070c*/ 	.word	0x0000a970


	//   ....[31]....
        /*0710*/ 	.word	0x0000a980


	//   ....[32]....
        /*0714*/ 	.word	0x0000a990


	//   ....[33]....
        /*0718*/ 	.word	0x0000a9a0


	//   ....[34]....
        /*071c*/ 	.word	0x0000a9b0


	//   ....[35]....
        /*0720*/ 	.word	0x0000a9c0


	//   ....[36]....
        /*0724*/ 	.word	0x0000a9d0


	//   ....[37]....
        /*0728*/ 	.word	0x0000a9e0


	//   ....[38]....
        /*072c*/ 	.word	0x0000a9f0


	//   ....[39]....
        /*0730*/ 	.word	0x0000aa00


	//   ....[40]....
        /*0734*/ 	.word	0x0000aa10


	//   ....[41]....
        /*0738*/ 	.word	0x0000aa20


	//   ....[42]....
        /*073c*/ 	.word	0x0000aa30


	//   ....[43]....
        /*0740*/ 	.word	0x0000aa40


	//   ....[44]....
        /*0744*/ 	.word	0x0000aa50


	//   ....[45]....
        /*0748*/ 	.word	0x0000aa60


	//   ....[46]....
        /*074c*/ 	.word	0x0000aa70


	//   ....[47]....
        /*0750*/ 	.word	0x0000aa80


	//   ....[48]....
        /*0754*/ 	.word	0x0000aa90


	//   ....[49]....
        /*0758*/ 	.word	0x0000aaa0


	//   ....[50]....
        /*075c*/ 	.word	0x0000aab0


	//   ....[51]....
        /*0760*/ 	.word	0x0000aac0


	//   ....[52]....
        /*0764*/ 	.word	0x0000aad0


	//   ....[53]....
        /*0768*/ 	.word	0x0000aae0


	//   ....[54]....
        /*076c*/ 	.word	0x0000aaf0


	//   ....[55]....
        /*0770*/ 	.word	0x0000ab00


	//   ....[56]....
        /*0774*/ 	.word	0x0000ab10


	//   ....[57]....
        /*0778*/ 	.word	0x0000ab20


	//   ....[58]....
        /*077c*/ 	.word	0x0000ab30


	//   ....[59]....
        /*0780*/ 	.word	0x0000ab40


	//   ....[60]....
        /*0784*/ 	.word	0x0000ab50


	//   ....[61]....
        /*0788*/ 	.word	0x0000ab60


	//   ....[62]....
        /*078c*/ 	.word	0x0000ab70


	//   ....[63]....
        /*0790*/ 	.word	0x0000ab80


	//   ....[64]....
        /*0794*/ 	.word	0x0000ab90


	//   ....[65]....
        /*0798*/ 	.word	0x0000aba0


	//   ....[66]....
        /*079c*/ 	.word	0x0000abb0


	//   ....[67]....
        /*07a0*/ 	.word	0x0000abc0


	//   ....[68]....
        /*07a4*/ 	.word	0x0000abd0


	//   ....[69]....
        /*07a8*/ 	.word	0x0000abe0


	//   ....[70]....
        /*07ac*/ 	.word	0x0000abf0


	//   ....[71]....
        /*07b0*/ 	.word	0x0000ac00


	//   ....[72]....
        /*07b4*/ 	.word	0x0000ac10


	//   ....[73]....
        /*07b8*/ 	.word	0x0000ac20


	//   ....[74]....
        /*07bc*/ 	.word	0x0000ac30


	//   ....[75]....
        /*07c0*/ 	.word	0x0000ac40


	//   ....[76]....
        /*07c4*/ 	.word	0x0000ac50


	//   ....[77]....
        /*07c8*/ 	.word	0x0000ac60


	//   ....[78]....
        /*07cc*/ 	.word	0x0000ac70


	//   ....[79]....
        /*07d0*/ 	.word	0x0000ac80


	//   ....[80]....
        /*07d4*/ 	.word	0x0000ac90


	//   ....[81]....
        /*07d8*/ 	.word	0x0000aca0


	//   ....[82]....
        /*07dc*/ 	.word	0x0000acb0


	//   ....[83]....
        /*07e0*/ 	.word	0x0000acc0


	//   ....[84]....
        /*07e4*/ 	.word	0x0000b830


	//   ....[85]....
        /*07e8*/ 	.word	0x0000b840


	//   ....[86]....
        /*07ec*/ 	.word	0x0000b890


	//   ....[87]....
        /*07f0*/ 	.word	0x0000b8c0


	//   ....[88]....
        /*07f4*/ 	.word	0x0000c040


	//   ....[89]....
        /*07f8*/ 	.word	0x0000c060


	//   ....[90]....
        /*07fc*/ 	.word	0x0000c150


	//   ....[91]....
        /*0800*/ 	.word	0x0000c170


	//   ....[92]....
        /*0804*/ 	.word	0x0000c230


	//   ....[93]....
        /*0808*/ 	.word	0x0000c250


	//   ....[94]....
        /*080c*/ 	.word	0x0000c320


	//   ....[95]....
        /*0810*/ 	.word	0x0000c340


	//   ....[96]....
        /*0814*/ 	.word	0x0000c830


	//   ....[97]....
        /*0818*/ 	.word	0x0000c840


	//   ....[98]....
        /*081c*/ 	.word	0x0000cc80


	//   ....[99]....
        /*0820*/ 	.word	0x0000cc90


	//   ....[100]....
        /*0824*/ 	.word	0x0000da10


	//   ....[101]....
        /*0828*/ 	.word	0x0000da30


	//   ....[102]....
        /*082c*/ 	.word	0x0000daf0


	//   ....[103]....
        /*0830*/ 	.word	0x0000db10


	//   ....[104]....
        /*0834*/ 	.word	0x0000dbd0


	//   ....[105]....
        /*0838*/ 	.word	0x0000dbf0


	//   ....[106]....
        /*083c*/ 	.word	0x0000dcc0


	//   ....[107]....
        /*0840*/ 	.word	0x0000dce0


	//   ....[108]....
        /*0844*/ 	.word	0x0000de30


	//   ....[109]....
        /*0848*/ 	.word	0x0000e070


	//   ....[110]....
        /*084c*/ 	.word	0x0000e0a0


	//   ....[111]....
        /*0850*/ 	.word	0x0000e0e0


	//   ....[112]....
        /*0854*/ 	.word	0x0000e110


	//   ....[113]....
        /*0858*/ 	.word	0x0000e140


	//   ....[114]....
        /*085c*/ 	.word	0x0000e180


	//   ....[115]....
        /*0860*/ 	.word	0x0000e310


	//   ....[116]....
        /*0864*/ 	.word	0x0000e340


	//   ....[117]....
        /*0868*/ 	.word	0x0000e370


	//   ....[118]....
        /*086c*/ 	.word	0x0000e3a0


	//   ....[119]....
        /*0870*/ 	.word	0x0000e3d0


	//   ....[120]....
        /*0874*/ 	.word	0x0000e410


	//   ....[121]....
        /*0878*/ 	.word	0x0000e4a0


	//   ....[122]....
        /*087c*/ 	.word	0x0000e4f0


	//   ....[123]....
        /*0880*/ 	.word	0x0000e500


	//   ....[124]....
        /*0884*/ 	.word	0x0000e590


	//   ....[125]....
        /*0888*/ 	.word	0x0000fdd0


	//   ....[126]....
        /*088c*/ 	.word	0x00010960


	//   ....[127]....
        /*0890*/ 	.word	0x00010980


	//   ....[128]....
        /*0894*/ 	.word	0x000109e0


	//   ....[129]....
        /*0898*/ 	.word	0x000109f0


	//   ....[130]....
        /*089c*/ 	.word	0x00010a60


	//   ....[131]....
        /*08a0*/ 	.word	0x00010a70


	//   ....[132]....
        /*08a4*/ 	.word	0x00010ae0


	//   ....[133]....
        /*08a8*/ 	.word	0x00010af0


	//   ....[134]....
        /*08ac*/ 	.word	0x00010b60


	//   ....[135]....
        /*08b0*/ 	.word	0x00010b70


	//   ....[136]....
        /*08b4*/ 	.word	0x00010be0


	//   ....[137]....
        /*08b8*/ 	.word	0x00010bf0


	//   ....[138]....
        /*08bc*/ 	.word	0x00010c60


	//   ....[139]....
        /*08c0*/ 	.word	0x00010c70


	//   ....[140]....
        /*08c4*/ 	.word	0x00010c80


	//   ....[141]....
        /*08c8*/ 	.word	0x00010cc0


	//   ....[142]....
        /*08cc*/ 	.word	0x00012ba0


	//   ....[143]....
        /*08d0*/ 	.word	0x00012bd0


	//   ....[144]....
        /*08d4*/ 	.word	0x00012c00


	//   ....[145]....
        /*08d8*/ 	.word	0x00012c10


	//   ....[146]....
        /*08dc*/ 	.word	0x00012c60


	//   ....[147]....
        /*08e0*/ 	.word	0x00012c90


	//   ....[148]....
        /*08e4*/ 	.word	0x00012ca0


	//   ....[149]....
        /*08e8*/ 	.word	0x00012cd0


	//   ....[150]....
        /*08ec*/ 	.word	0x00012e30


	//   ....[151]....
        /*08f0*/ 	.word	0x00012e60


	//   ....[152]....
        /*08f4*/ 	.word	0x00012e90


	//   ....[153]....
        /*08f8*/ 	.word	0x00012ec0


	//   ....[154]....
        /*08fc*/ 	.word	0x00012ef0


	//   ....[155]....
        /*0900*/ 	.word	0x00012f30


	//   ....[156]....
        /*0904*/ 	.word	0x00012fb0


	//   ....[157]....
        /*0908*/ 	.word	0x00012ff0


	//   ....[158]....
        /*090c*/ 	.word	0x00013000


	//   ....[159]....
        /*0910*/ 	.word	0x00013040


	//   ....[160]....
        /*0914*/ 	.word	0x000136c0


	//   ....[161]....
        /*0918*/ 	.word	0x00013be0


	//   ....[162]....
        /*091c*/ 	.word	0x00013da0


	//   ....[163]....
        /*0920*/ 	.word	0x00013e10


	//   ....[164]....
        /*0924*/ 	.word	0x00013e80


	//   ....[165]....
        /*0928*/ 	.word	0x00013f40


	//   ....[166]....
        /*092c*/ 	.word	0x00013fa0


	//   ....[167]....
        /*0930*/ 	.word	0x00014080


	//   ....[168]....
        /*0934*/ 	.word	0x000140e0


	//   ....[169]....
        /*0938*/ 	.word	0x000141c0


	//   ....[170]....
        /*093c*/ 	.word	0x00014220


	//   ....[171]....
        /*0940*/ 	.word	0x00014300


	//   ....[172]....
        /*0944*/ 	.word	0x00014360


	//   ....[173]....
        /*0948*/ 	.word	0x00014440


	//   ....[174]....
        /*094c*/ 	.word	0x000144a0


	//   ....[175]....
        /*0950*/ 	.word	0x00014560


	//   ....[176]....
        /*0954*/ 	.word	0x000145e0


	//   ....[177]....
        /*0958*/ 	.word	0x000146a0


	//   ....[178]....
        /*095c*/ 	.word	0x000149f0


	//----- nvinfo : EIATTR_REG_RECONFIG
	.align		4
.L_895:
        /*0960*/ 	.byte	0x01, 0x54
	.zero		2


	//----- nvinfo : EIATTR_SYSCALL_OFFSETS
	.align		4
        /*0964*/ 	.byte	0x04, 0x46
        /*0966*/ 	.short	(.L_897 - .L_896)


	//   ....[0]....
.L_896:
        /*0968*/ 	.word	0x00001dc0


	//   ....[1]....
        /*096c*/ 	.word	0x0000f810


	//   ....[2]....
        /*0970*/ 	.word	0x0000f9a0


	//   ....[3]....
        /*0974*/ 	.word	0x0000fb00


	//   ....[4]....
        /*0978*/ 	.word	0x0000fc40


	//   ....[5]....
        /*097c*/ 	.word	0x000105c0


	//----- nvinfo : EIATTR_MBARRIER_INSTR_OFFSETS
	.align		4
.L_897:
        /*0980*/ 	.byte	0x04, 0x39
        /*0982*/ 	.short	(.L_899 - .L_898)


	//   ....[0]....
.L_898:
        /*0984*/ 	.word	0x00000270
        /*0988*/ 	.word	0x000000ff
        /*098c*/ 	.word	0x0002e800
        /*0990*/ 	.short	0x0100
        /*0992*/ 	.byte	0x08
	.zero		1


	//   ....[1]....
        /*0994*/ 	.word	0x00000280
        /*0998*/ 	.word	0x000000ff
        /*099c*/ 	.word	0x0002e820
        /*09a0*/ 	.short	0x0100
        /*09a2*/ 	.byte	0x08
	.zero		1


	//   ....[2]....
        /*09a4*/ 	.word	0x00000370
        /*09a8*/ 	.word	0x000000ff
        /*09ac*/ 	.word	0x0002e830
        /*09b0*/ 	.short	0x0100
        /*09b2*/ 	.byte	0x08
	.zero		1


	//   ....[3]....
        /*09b4*/ 	.word	0x00000380
        /*09b8*/ 	.word	0x000000ff
        /*09bc*/ 	.word	0x0002e840
        /*09c0*/ 	.short	0x0100
        /*09c2*/ 	.byte	0x08
	.zero		1


	//   ....[4]....
        /*09c4*/ 	.word	0x00000390
        /*09c8*/ 	.word	0x000000ff
        /*09cc*/ 	.word	0x0002e838
        /*09d0*/ 	.short	0x0100
        /*09d2*/ 	.byte	0x08
	.zero		1


	//   ....[5]....
        /*09d4*/ 	.word	0x000003a0
        /*09d8*/ 	.word	0x000000ff
        /*09dc*/ 	.word	0x0002e848
        /*09e0*/ 	.short	0x0100
        /*09e2*/ 	.byte	0x08
	.zero		1


	//   ....[6]....
        /*09e4*/ 	.word	0x000004d0
        /*09e8*/ 	.word	0x000000ff
        /*09ec*/ 	.word	0x0002e850
        /*09f0*/ 	.short	0x0100
        /*09f2*/ 	.byte	0x08
	.zero		1


	//   ....[7]....
        /*09f4*/ 	.word	0x000004e0
        /*09f8*/ 	.word	0x000000ff
        /*09fc*/ 	.word	0x0002e860
        /*0a00*/ 	.short	0x0100
        /*0a02*/ 	.byte	0x08
	.zero		1


	//   ....[8]....
        /*0a04*/ 	.word	0x000004f0
        /*0a08*/ 	.word	0x000000ff
        /*0a0c*/ 	.word	0x0002e858
        /*0a10*/ 	.short	0x0100
        /*0a12*/ 	.byte	0x08
	.zero		1


	//   ....[9]....
        /*0a14*/ 	.word	0x00000500
        /*0a18*/ 	.word	0x000000ff
        /*0a1c*/ 	.word	0x0002e868
        /*0a20*/ 	.short	0x0100
        /*0a22*/ 	.byte	0x08
	.zero		1


	//   ....[10]....
        /*0a24*/ 	.word	0x000005f0
        /*0a28*/ 	.word	0x000000ff
        /*0a2c*/ 	.word	0x0002e870
        /*0a30*/ 	.short	0x0100
        /*0a32*/ 	.byte	0x06
	.zero		1


	//   ....[11]....
        /*0a34*/ 	.word	0x00000600
        /*0a38*/ 	.word	0x000000ff
        /*0a3c*/ 	.word	0x0002e880
        /*0a40*/ 	.short	0x0100
        /*0a42*/ 	.byte	0x06
	.zero		1


	//   ....[12]....
        /*0a44*/ 	.word	0x00000610
        /*0a48*/ 	.word	0x000000ff
        /*0a4c*/ 	.word	0x0002e878
        /*0a50*/ 	.short	0x0100
        /*0a52*/ 	.byte	0x06
	.zero		1


	//   ....[13]....
        /*0a54*/ 	.word	0x00000620
        /*0a58*/ 	.word	0x000000ff
        /*0a5c*/ 	.word	0x0002e888
        /*0a60*/ 	.short	0x0100
        /*0a62*/ 	.byte	0x06
	.zero		1


	//   ....[14]....
        /*0a64*/ 	.word	0x00000750
        /*0a68*/ 	.word	0x000000ff
        /*0a6c*/ 	.word	0x0002e890
        /*0a70*/ 	.short	0x0100
        /*0a72*/ 	.byte	0x08
	.zero		1


	//   ....[15]....
        /*0a74*/ 	.word	0x00000760
        /*0a78*/ 	.word	0x000000ff
        /*0a7c*/ 	.word	0x0002e8a0
        /*0a80*/ 	.short	0x0100
        /*0a82*/ 	.byte	0x08
	.zero		1


	//   ....[16]....
        /*0a84*/ 	.word	0x00000770
        /*0a88*/ 	.word	0x000000ff
        /*0a8c*/ 	.word	0x0002e898
        /*0a90*/ 	.short	0x0100
        /*0a92*/ 	.byte	0x08
	.zero		1


	//   ....[17]....
        /*0a94*/ 	.word	0x00000780
        /*0a98*/ 	.word	0x000000ff
        /*0a9c*/ 	.word	0x0002e8a8
        /*0aa0*/ 	.short	0x0100
        /*0aa2*/ 	.byte	0x08
	.zero		1


	//   ....[18]....
        /*0aa4*/ 	.word	0x000008b0
        /*0aa8*/ 	.word	0x000000ff
        /*0aac*/ 	.word	0x0002e8b0
        /*0ab0*/ 	.short	0x0100
        /*0ab2*/ 	.byte	0x08
	.zero		1


	//   ....[19]....
        /*0ab4*/ 	.word	0x000008c0
        /*0ab8*/ 	.word	0x000000ff
        /*0abc*/ 	.word	0x0002e8c0
        /*0ac0*/ 	.short	0x0100
        /*0ac2*/ 	.byte	0x08
	.zero		1


	//   ....[20]....
        /*0ac4*/ 	.word	0x000008d0
        /*0ac8*/ 	.word	0x000000ff
        /*0acc*/ 	.word	0x0002e8b8
        /*0ad0*/ 	.short	0x0100
        /*0ad2*/ 	.byte	0x08
	.zero		1


	//   ....[21]....
        /*0ad4*/ 	.word	0x000008e0
        /*0ad8*/ 	.word	0x000000ff
        /*0adc*/ 	.word	0x0002e8c8
        /*0ae0*/ 	.short	0x0100
        /*0ae2*/ 	.byte	0x08
	.zero		1


	//   ....[22]....
        /*0ae4*/ 	.word	0x00001e70
        /*0ae8*/ 	.word	0x00000000
        /*0aec*/ 	.word	0x0002e800
        /*0af0*/ 	.short	0x010a
        /*0af2*/ 	.byte	0x3f
	.zero		1


	//   ....[23]....
        /*0af4*/ 	.word	0x00001f00
        /*0af8*/ 	.word	0x00000007
        /*0afc*/ 	.word	0x0002e830
        /*0b00*/ 	.short	0x010a
        /*0b02*/ 	.byte	0x3f
	.zero		1


	//   ....[24]....
        /*0b04*/ 	.word	0x00001f90
        /*0b08*/ 	.word	0x00000007
        /*0b0c*/ 	.word	0x0002e830
        /*0b10*/ 	.short	0x010a
        /*0b12*/ 	.byte	0x3f
	.zero		1


	//   ....[25]....
        /*0b14*/ 	.word	0x000046e0
        /*0b18*/ 	.word	0x0000003f
        /*0b1c*/ 	.word	0x00000000
        /*0b20*/ 	.short	0x0101
        /*0b22*/ 	.byte	0x3f
	.zero		1


	//   ....[26]....
        /*0b24*/ 	.word	0x00005e10
        /*0b28*/ 	.word	0x000000ff
        /*0b2c*/ 	.word	0x0002e830
        /*0b30*/ 	.short	0x010a
        /*0b32*/ 	.byte	0x06
	.zero		1


	//   ....[27]....
        /*0b34*/ 	.word	0x00005e50
        /*0b38*/ 	.word	0x000000ff
        /*0b3c*/ 	.word	0x0002e830
        /*0b40*/ 	.short	0x010a
        /*0b42*/ 	.byte	0x06
	.zero		1


	//   ....[28]....
        /*0b44*/ 	.word	0x00006aa0
        /*0b48*/ 	.word	0x000000ff
        /*0b4c*/ 	.word	0x0002e850
        /*0b50*/ 	.short	0x010a
        /*0b52*/ 	.byte	0x06
	.zero		1


	//   ....[29]....
        /*0b54*/ 	.word	0x00006ae0
        /*0b58*/ 	.word	0x000000ff
        /*0b5c*/ 	.word	0x0002e850
        /*0b60*/ 	.short	0x010a
        /*0b62*/ 	.byte	0x06
	.zero		1


	//   ....[30]....
        /*0b64*/ 	.word	0x00008920
        /*0b68*/ 	.word	0x00000007
        /*0b6c*/ 	.word	0x00000000
        /*0b70*/ 	.short	0x0101
        /*0b72*/ 	.byte	0x3f
	.zero		1


	//   ....[31]....
        /*0b74*/ 	.word	0x00008cf0
        /*0b78*/ 	.word	0x0000000b
        /*0b7c*/ 	.word	0x00000000
        /*0b80*/ 	.short	0x0101
        /*0b82*/ 	.byte	0x3f
	.zero		1


	//   ....[32]....
        /*0b84*/ 	.word	0x00009470
        /*0b88*/ 	.word	0x00000014
        /*0b8c*/ 	.word	0x0002e850
        /*0b90*/ 	.short	0x010a
        /*0b92*/ 	.byte	0x3f
	.zero		1


	//   ....[33]....
        /*0b94*/ 	.word	0x00009500
        /*0b98*/ 	.word	0x00000014
        /*0b9c*/ 	.word	0x0002e850
        /*0ba0*/ 	.short	0x010a
        /*0ba2*/ 	.byte	0x3f
	.zero		1


	//   ....[34]....
        /*0ba4*/ 	.word	0x00009be0
        /*0ba8*/ 	.word	0x00000005
        /*0bac*/ 	.word	0x00000000
        /*0bb0*/ 	.short	0x0101
        /*0bb2*/ 	.byte	0x3f
	.zero		1


	//   ....[35]....
        /*0bb4*/ 	.word	0x0000c030
        /*0bb8*/ 	.word	0x00000002
        /*0bbc*/ 	.word	0x00000000
        /*0bc0*/ 	.short	0x0101
        /*0bc2*/ 	.byte	0x3f
	.zero		1


	//   ....[36]....
        /*0bc4*/ 	.word	0x0000c580
        /*0bc8*/ 	.word	0x00000002
        /*0bcc*/ 	.word	0x00000000
        /*0bd0*/ 	.short	0x0101
        /*0bd2*/ 	.byte	0x3f
	.zero		1


	//   ....[37]....
        /*0bd4*/ 	.word	0x00010050
        /*0bd8*/ 	.word	0x00000003
        /*0bdc*/ 	.word	0x0002e880
        /*0be0*/ 	.short	0x010a
        /*0be2*/ 	.byte	0x3f
	.zero		1


	//   ....[38]....
        /*0be4*/ 	.word	0x000101f0
        /*0be8*/ 	.word	0x00000003
        /*0bec*/ 	.word	0x0002e840
        /*0bf0*/ 	.short	0x010a
        /*0bf2*/ 	.byte	0x3f
	.zero		1


	//   ....[39]....
        /*0bf4*/ 	.word	0x00010d70
        /*0bf8*/ 	.word	0x00000011
        /*0bfc*/ 	.word	0x0002e800
        /*0c00*/ 	.short	0x0107
        /*0c02*/ 	.byte	0x3f
	.zero		1


	//   ....[40]....
        /*0c04*/ 	.word	0x00010e60
        /*0c08*/ 	.word	0x00000011
        /*0c0c*/ 	.word	0x0002e800
        /*0c10*/ 	.short	0x0101
        /*0c12*/ 	.byte	0x3f
	.zero		1


	//   ....[41]....
        /*0c14*/ 	.word	0x00010e80
        /*0c18*/ 	.word	0x00000011
        /*0c1c*/ 	.word	0x0002e820
        /*0c20*/ 	.short	0x010a
        /*0c22*/ 	.byte	0x3f
	.zero		1


	//   ....[42]....
        /*0c24*/ 	.word	0x000111b0
        /*0c28*/ 	.word	0x00000003
        /*0c2c*/ 	.word	0x0002e880
        /*0c30*/ 	.short	0x010a
        /*0c32*/ 	.byte	0x3f
	.zero		1


	//   ....[43]....
        /*0c34*/ 	.word	0x000113f0
        /*0c38*/ 	.word	0x00000003
        /*0c3c*/ 	.word	0x0002e840
        /*0c40*/ 	.short	0x010a
        /*0c42*/ 	.byte	0x3f
	.zero		1


	//   ....[44]....
        /*0c44*/ 	.word	0x000116c0
        /*0c48*/ 	.word	0x00000014
        /*0c4c*/ 	.word	0x0002e870
        /*0c50*/ 	.short	0x010a
        /*0c52*/ 	.byte	0x3f
	.zero		1


	//   ....[45]....
        /*0c54*/ 	.word	0x00011730
        /*0c58*/ 	.word	0x00000014
        /*0c5c*/ 	.word	0x0002e860
        /*0c60*/ 	.short	0x010a
        /*0c62*/ 	.byte	0x3f
	.zero		1


	//   ....[46]....
        /*0c64*/ 	.word	0x00011ec0
        /*0c68*/ 	.word	0x00000014
        /*0c6c*/ 	.word	0x0002e850
        /*0c70*/ 	.short	0x0101
        /*0c72*/ 	.byte	0x3f
	.zero		1


	//   ....[47]....
        /*0c74*/ 	.word	0x00011f40
        /*0c78*/ 	.word	0x00000014
        /*0c7c*/ 	.word	0x00000000
        /*0c80*/ 	.short	0x0101
        /*0c82*/ 	.byte	0x3f
	.zero		1


	//   ....[48]....
        /*0c84*/ 	.word	0x00012180
        /*0c88*/ 	.word	0x00000010
        /*0c8c*/ 	.word	0x0002e870
        /*0c90*/ 	.short	0x010a
        /*0c92*/ 	.byte	0x3f
	.zero		1


	//   ....[49]....
        /*0c94*/ 	.word	0x000121f0
        /*0c98*/ 	.word	0x00000010
        /*0c9c*/ 	.word	0x0002e860
        /*0ca0*/ 	.short	0x010a
        /*0ca2*/ 	.byte	0x3f
	.zero		1


	//   ....[50]....
        /*0ca4*/ 	.word	0x00012870
        /*0ca8*/ 	.word	0x00000010
        /*0cac*/ 	.word	0x0002e850
        /*0cb0*/ 	.short	0x0101
        /*0cb2*/ 	.byte	0x3f
	.zero		1


	//   ....[51]....
        /*0cb4*/ 	.word	0x000128b0
        /*0cb8*/ 	.word	0x00000000
        /*0cbc*/ 	.word	0x00000000
        /*0cc0*/ 	.short	0x0101
        /*0cc2*/ 	.byte	0x3f
	.zero		1


	//   ....[52]....
        /*0cc4*/ 	.word	0x00013640
        /*0cc8*/ 	.word	0x00000000
        /*0ccc*/ 	.word	0x0002e820
        /*0cd0*/ 	.short	0x010a
        /*0cd2*/ 	.byte	0x3f
	.zero		1


	//   ....[53]....
        /*0cd4*/ 	.word	0x00013800
        /*0cd8*/ 	.word	0x00000006
        /*0cdc*/ 	.word	0x00000000
        /*0ce0*/ 	.short	0x010a
        /*0ce2*/ 	.byte	0x3f
	.zero		1


	//   ....[54]....
        /*0ce4*/ 	.word	0x00013870
        /*0ce8*/ 	.word	0x00000007
        /*0cec*/ 	.word	0x00000000
        /*0cf0*/ 	.short	0x010a
        /*0cf2*/ 	.byte	0x3f
	.zero		1


	//   ....[55]....
        /*0cf4*/ 	.word	0x000138d0
        /*0cf8*/ 	.word	0x00000004
        /*0cfc*/ 	.word	0x0002e860
        /*0d00*/ 	.short	0x010a
        /*0d02*/ 	.byte	0x3f
	.zero		1


	//   ....[56]....
        /*0d04*/ 	.word	0x00013920
        /*0d08*/ 	.word	0x00000003
        /*0d0c*/ 	.word	0x0002e860
        /*0d10*/ 	.short	0x010a
        /*0d12*/ 	.byte	0x3f
	.zero		1


	//   ....[57]....
        /*0d14*/ 	.word	0x00013960
        /*0d18*/ 	.word	0x00000004
        /*0d1c*/ 	.word	0x0002e880
        /*0d20*/ 	.short	0x010a
        /*0d22*/ 	.byte	0x3f
	.zero		1


	//   ....[58]....
        /*0d24*/ 	.word	0x00013980
        /*0d28*/ 	.word	0x00000003
        /*0d2c*/ 	.word	0x0002e880
        /*0d30*/ 	.short	0x010a
        /*0d32*/ 	.byte	0x3f
	.zero		1


	//   ....[59]....
        /*0d34*/ 	.word	0x000139e0
        /*0d38*/ 	.word	0x00000000
        /*0d3c*/ 	.word	0x0002e800
        /*0d40*/ 	.short	0x010a
        /*0d42*/ 	.byte	0x3f
	.zero		1


	//   ....[60]....
        /*0d44*/ 	.word	0x00013a30
        /*0d48*/ 	.word	0x00000007
        /*0d4c*/ 	.word	0x0002e830
        /*0d50*/ 	.short	0x010a
        /*0d52*/ 	.byte	0x3f
	.zero		1


	//   ....[61]....
        /*0d54*/ 	.word	0x00013a90
        /*0d58*/ 	.word	0x00000005
        /*0d5c*/ 	.word	0x0002e830
        /*0d60*/ 	.short	0x010a
        /*0d62*/ 	.byte	0x3f
	.zero		1


	//   ....[62]....
        /*0d64*/ 	.word	0x00013af0
        /*0d68*/ 	.word	0x00000002
        /*0d6c*/ 	.word	0x0002e850
        /*0d70*/ 	.short	0x010a
        /*0d72*/ 	.byte	0x3f
	.zero		1


	//   ....[63]....
        /*0d74*/ 	.word	0x00013b40
        /*0d78*/ 	.word	0x00000014
        /*0d7c*/ 	.word	0x0002e850
        /*0d80*/ 	.short	0x010a
        /*0d82*/ 	.byte	0x3f
	.zero		1


	//   ....[64]....
        /*0d84*/ 	.word	0x00013c90
        /*0d88*/ 	.word	0x00000003
        /*0d8c*/ 	.word	0x0002e880
        /*0d90*/ 	.short	0x010a
        /*0d92*/ 	.byte	0x3f
	.zero		1


	//   ....[65]....
        /*0d94*/ 	.word	0x00013ce0
        /*0d98*/ 	.word	0x00000003
        /*0d9c*/ 	.word	0x0002e840
        /*0da0*/ 	.short	0x010a
        /*0da2*/ 	.byte	0x3f
	.zero		1


	//   ....[66]....
        /*0da4*/ 	.word	0x000146e0
        /*0da8*/ 	.word	0x00000011
        /*0dac*/ 	.word	0x0002e820
        /*0db0*/ 	.short	0x010a
        /*0db2*/ 	.byte	0x3f
	.zero		1


	//   ....[67]....
        /*0db4*/ 	.word	0x00014730
        /*0db8*/ 	.word	0x00000003
        /*0dbc*/ 	.word	0x0002e880
        /*0dc0*/ 	.short	0x010a
        /*0dc2*/ 	.byte	0x3f
	.zero		1


	//   ....[68]....
        /*0dc4*/ 	.word	0x00014780
        /*0dc8*/ 	.word	0x00000003
        /*0dcc*/ 	.word	0x0002e840
        /*0dd0*/ 	.short	0x010a
        /*0dd2*/ 	.byte	0x3f
	.zero		1


	//   ....[69]....
        /*0dd4*/ 	.word	0x000147d0
        /*0dd8*/ 	.word	0x00000014
        /*0ddc*/ 	.word	0x0002e870
        /*0de0*/ 	.short	0x010a
        /*0de2*/ 	.byte	0x3f
	.zero		1


	//   ....[70]....
        /*0de4*/ 	.word	0x00014820
        /*0de8*/ 	.word	0x00000014
        /*0dec*/ 	.word	0x0002e860
        /*0df0*/ 	.short	0x010a
        /*0df2*/ 	.byte	0x3f
	.zero		1


	//   ....[71]....
        /*0df4*/ 	.word	0x00014870
        /*0df8*/ 	.word	0x00000010
        /*0dfc*/ 	.word	0x0002e870
        /*0e00*/ 	.short	0x010a
        /*0e02*/ 	.byte	0x3f
	.zero		1


	//   ....[72]....
        /*0e04*/ 	.word	0x000148c0
        /*0e08*/ 	.word	0x00000010
        /*0e0c*/ 	.word	0x0002e860
        /*0e10*/ 	.short	0x010a
        /*0e12*/ 	.byte	0x3f
	.zero		1


	//   ....[73]....
        /*0e14*/ 	.word	0x00014910
        /*0e18*/ 	.word	0x00000000
        /*0e1c*/ 	.word	0x0002e820
        /*0e20*/ 	.short	0x010a
        /*0e22*/ 	.byte	0x3f
	.zero		1


	//   ....[74]....
        /*0e24*/ 	.word	0x00014ab0
        /*0e28*/ 	.word	0x00000006
        /*0e2c*/ 	.word	0x00000000
        /*0e30*/ 	.short	0x010a
        /*0e32*/ 	.byte	0x3f
	.zero		1


	//   ....[75]....
        /*0e34*/ 	.word	0x00014b00
        /*0e38*/ 	.word	0x00000007
        /*0e3c*/ 	.word	0x00000000
        /*0e40*/ 	.short	0x010a
        /*0e42*/ 	.byte	0x3f
	.zero		1


	//   ....[76]....
        /*0e44*/ 	.word	0x00014b50
        /*0e48*/ 	.word	0x00000004
        /*0e4c*/ 	.word	0x0002e860
        /*0e50*/ 	.short	0x010a
        /*0e52*/ 	.byte	0x3f
	.zero		1


	//   ....[77]....
        /*0e54*/ 	.word	0x00014ba0
        /*0e58*/ 	.word	0x00000003
        /*0e5c*/ 	.word	0x0002e860
        /*0e60*/ 	.short	0x010a
        /*0e62*/ 	.byte	0x3f
	.zero		1


	//   ....[78]....
        /*0e64*/ 	.word	0x00014bf0
        /*0e68*/ 	.word	0x00000004
        /*0e6c*/ 	.word	0x0002e880
        /*0e70*/ 	.short	0x010a
        /*0e72*/ 	.byte	0x3f
	.zero		1


	//----- nvinfo : EIATTR_NUM_MBARRIERS
	.align		4
.L_899:
        /*0e74*/ 	.byte	0x03, 0x38
        /*0e76*/ 	.short	0x0016


	//----- nvinfo : EIATTR_EXIT_INSTR_OFFSETS
	.align		4
        /*0e78*/ 	.byte	0x04, 0x1c
        /*0e7a*/ 	.short	(.L_901 - .L_900)


	//   ....[0]....
.L_900:
        /*0e7c*/ 	.word	0x00000a80


	//   ....[1]....
        /*0e80*/ 	.word	0x0000ddd0


	//   ....[2]....
        /*0e84*/ 	.word	0x000139d0


	//----- nvinfo : EIATTR_MAX_THREADS
	.align		4
.L_901:
        /*0e88*/ 	.byte	0x04, 0x05
        /*0e8a*/ 	.short	(.L_903 - .L_902)
.L_902:
        /*0e8c*/ 	.word	0x00000180
        /*0e90*/ 	.word	0x00000001
        /*0e94*/ 	.word	0x00000001


	//----- nvinfo : EIATTR_CRS_STACK_SIZE
	.align		4
.L_903:
        /*0e98*/ 	.byte	0x04, 0x1e
        /*0e9a*/ 	.short	(.L_905 - .L_904)
.L_904:
        /*0e9c*/ 	.word	0x00000000


	//----- nvinfo : EIATTR_CBANK_PARAM_SIZE
	.align		4
.L_905:
        /*0ea0*/ 	.byte	0x03, 0x19
        /*0ea2*/ 	.short	0x0af0


	//----- nvinfo : EIATTR_PARAM_CBANK
	.align		4
        /*0ea4*/ 	.byte	0x04, 0x0a
        /*0ea6*/ 	.short	(.L_907 - .L_906)
	.align		4
.L_906:
        /*0ea8*/ 	.word	index@(.nv.constant0._ZN7cutlass13device_kernelIN5flash11enable_sm90INS1_16FlashAttnFwdSm90INS1_25CollectiveMainloopFwdSm90ILi2EN4cute5tupleIJNS5_1CILi1EEES8_S8_EEENS6_IJNS7_ILi128EEENS7_ILi224EEESA_EEELi128ENS_12float_e4m3_tEfNS_4arch4Sm90ELb0ELb0ELb0ELb1ELb0ELb0ELb0ELb1ELb1ELb1ELb1ELb0EEENS1_21CollectiveEpilogueFwdINS6_IJSA_SA_SB_EEES9_NS_10bfloat16_tESF_Li256ELb1ELb1ELb1ELb1EEENS1_36VarlenDynamicPersistentTileSchedulerILi128ELi224ELi256ELi128ELb1ELb1ELb1ELb0ELb1ELb1EEEEEEEEEvNT_6ParamsE)
        /*0eac*/ 	.short	0x0210
        /*0eae*/ 	.short	0x0af0


	//----- nvinfo : EIATTR_SW_WAR
	.align		4
.L_907:
        /*0eb0*/ 	.byte	0x04, 0x36
        /*0eb2*/ 	.short	(.L_909 - .L_908)
.L_908:
        /*0eb4*/ 	.word	0x00000008
.L_909:


//--------------------- .nv.info._ZN7cutlass13device_kernelIN5flash11enable_sm90INS1_16FlashAttnFwdSm90INS1_25CollectiveMainloopFwdSm90ILi2EN4cute5tupleIJNS5_1CILi1EEES8_S8_EEENS6_IJNS7_ILi128EEENS7_ILi224EEESA_EEELi128ENS_12float_e4m3_tEfNS_4arch4Sm90ELb0ELb0ELb0ELb1ELb0ELb1ELb0ELb1ELb1ELb1ELb1ELb0EEENS1_21CollectiveEpilogueFwdINS6_IJSA_SA_SB_EEES9_NS_10bfloat16_tESF_Li256ELb1ELb1ELb1ELb1EEENS1_36VarlenDynamicPersistentTileSchedulerILi128ELi224ELi256ELi128ELb1ELb1ELb1ELb0ELb1ELb1EEEEEEEEEvNT_6ParamsE --------------------------
	.section	.nv.info._ZN7cutlass13device_kernelIN5flash11enable_sm90INS1_16FlashAttnFwdSm90INS1_25CollectiveMainloopFwdSm90ILi2EN4cute5tupleIJNS5_1CILi1EEES8_S8_EEENS6_IJNS7_ILi128EEENS7_ILi224EEESA_EEELi128ENS_12float_e4m3_tEfNS_4arch4Sm90ELb0ELb0ELb0ELb1ELb0ELb1ELb0ELb1ELb1ELb1ELb1ELb0EEENS1_21CollectiveEpilogueFwdINS6_IJSA_SA_SB_EEES9_NS_10bfloat16_tESF_Li256ELb1ELb1ELb1ELb1EEENS1_36VarlenDynamicPersistentTileSchedulerILi128ELi224ELi256ELi128ELb1ELb1ELb1ELb0ELb1ELb1EEEEEEEEEvNT_6ParamsE,"",@"SHT_CUDA_INFO"
	.sectionflags	@""
	.align	4


	//----- nvinfo : EIATTR_CUDA_API_VERSION
	.align		4
        /*0000*/ 	.byte	0x04, 0x37
        /*0002*/ 	.short	(.L_911 - .L_910)
.L_910:
        /*0004*/ 	.word	0x00000082


	//----- nvinfo : EIATTR_KPARAM_INFO
	.align		4
.L_911:
        /*0008*/ 	.byte	0x04, 0x17
        /*000a*/ 	.short	(.L_913 - .L_912)
.L_912:
        /*000c*/ 	.word	0x00000000
        /*0010*/ 	.short	0x0000
        /*0012*/ 	.short	0x0070
        /*0014*/ 	.byte	0x00, 0xf0, 0x01, 0x2a


	//----- nvinfo : EIATTR_SPARSE_MMA_MASK
	.align		4
.L_913:
        /*0018*/ 	.byte	0x03, 0x50
        /*001a*/ 	.short	0x0000


	//----- nvinfo : EIATTR_MAXREG_COUNT
	.align		4
        /*001c*/ 	.byte	0x03, 0x1b
        /*001e*/ 	.short	0x00a8


	//----- nvinfo : EIATTR_NUM_BARRIERS
	.align		4
        /*0020*/ 	.byte	0x02, 0x4c
        /*0022*/ 	.byte	0x10
	.zero		1


	//----- nvinfo : EIATTR_EXTERNS
	.align		4
        /*0024*/ 	.byte	0x04, 0x0f
        /*0026*/ 	.short	(.L_915 - .L_914)


	//   ....[0]....
	.align		4
.L_914:
        /*0028*/ 	.word	index@(__assertfail)


	//----- nvinfo : EIATTR_ANNOTATIONS
	.align		4
.L_915:
        /*002c*/ 	.byte	0x04, 0x55
        /*002e*/ 	.short	(.L_917 - .L_916)


	//   ....[0]....
.L_916:
        /* <DEDUP_REMOVED lines=176> */


	//----- nvinfo : EIATTR_MERCURY_ISA_VERSION
	.align		4
.L_917:
        /*0b20*/ 	.byte	0x03, 0x5f
        /*0b22*/ 	.short	0x0101


	//----- nvinfo : EIATTR_UNUSED_LOAD_BYTE_OFFSET
	.align		4
        /*0b24*/ 	.byte	0x04, 0x44
        /*0b26*/ 	.short	(.L_919 - .L_918)


	//   ....[0]....
.L_918:
        /*0b28*/ 	.word	0x00000b00
        /*0b2c*/ 	.word	0x0000fff0


	//   ....[1]....
        /*0b30*/ 	.word	0x0001aa90
        /*0b34*/ 	.word	0x0000fff0


	//----- nvinfo : EIATTR_INT_WARP_WIDE_INSTR_OFFSETS
	.align		4
.L_919:
        /*0b38*/ 	.byte	0x04, 0x31
        /*0b3a*/ 	.short	(.L_921 - .L_920)


	//   ....[0]....
.L_920:
        /*0b3c*/ 	.word	0x00000190


	//   ....[1]....
        /*0b40*/ 	.word	0x000001d0


	//   ....[2]....
        /*0b44*/ 	.word	0x00000240


	//   ....[3]....
        /*0b48*/ 	.word	0x000216d0


	//   ....[4]....
        /*0b4c*/ 	.word	0x00021730


	//   ....[5]....
        /*0b50*/ 	.word	0x00024470


	//   ....[6]....
        /*0b54*/ 	.word	0x000244d0


	//----- nvinfo : EIATTR_COOP_GROUP_MASK_REGIDS
	.align		4
.L_921:
        /*0b58*/ 	.byte	0x04, 0x29
        /*0b5a*/ 	.short	(.L_923 - .L_922)


	//   ....[0]....
.L_922:
        /*0b5c*/ 	.word	0xffffffff


	//   ....[1]....
        /*0b60*/ 	.word	0xffffffff


	//   ....[2]....
        /*0b64*/ 	.word	0xffffffff


	//   ....[3]....
        /*0b68*/ 	.word	0xffffffff


	//   ....[4]....
        /*0b6c*/ 	.word	0xffffffff


	//   ....[5]....
        /*0b70*/ 	.word	0xffffffff


	//   ....[6]....
        /*0b74*/ 	.word	0xffffffff


	//   ....[7]....
        /*0b78*/ 	.word	0xffffffff


	//   ....[8]....
        /*0b7c*/ 	.word	0xffffffff


	//   ....[9]....
        /*0b80*/ 	.word	0xffffffff


	//   ....[10]....
        /*0b84*/ 	.word	0xffffffff


	//   ....[11]....
        /*0b88*/ 	.word	0xffffffff


	//   ....[12]....
        /*0b8c*/ 	.word	0xffffffff


	//   ....[13]....
        /*0b90*/ 	.word	0xffffffff


	//   ....[14]....
        /*0b94*/ 	.word	0xffffffff


	//   ....[15]....
        /*0b98*/ 	.word	0xffffffff


	//   ....[16]....
        /*0b9c*/ 	.word	0xffffffff


	//   ....[17]....
        /*0ba0*/ 	.word	0xffffffff


	//   ....[18]....
        /*0ba4*/ 	.word	0xffffffff


	//   ....[19]....
        /*0ba8*/ 	.word	0xffffffff


	//   ....[20]....
        /*0bac*/ 	.word	0xffffffff


	//   ....[21]....
        /*0bb0*/ 	.word	0xffffffff


	//   ....[22]....
        /*0bb4*/ 	.word	0xffffffff


	//   ....[23]....
        /*0bb8*/ 	.word	0xffffffff


	//   ....[24]....
        /*0bbc*/ 	.word	0xffffffff


	//   ....[25]....
        /*0bc0*/ 	.word	0xffffffff


	//   ....[26]....
        /*0bc4*/ 	.word	0xffffffff


	//   ....[27]....
        /*0bc8*/ 	.word	0xffffffff


	//   ....[28]....
        /*0bcc*/ 	.word	0xffffffff


	//   ....[29]....
        /*0bd0*/ 	.word	0xffffffff


	//   ....[30]....
        /*0bd4*/ 	.word	0xffffffff


	//   ....[31]....
        /*0bd8*/ 	.word	0xffffffff


	//   ....[32]....
        /*0bdc*/ 	.word	0xffffffff


	//   ....[33]....
        /*0be0*/ 	.word	0xffffffff


	//   ....[34]....
        /*0be4*/ 	.word	0xffffffff


	//   ....[35]....
        /*0be8*/ 	.word	0xffffffff


	//   ....[36]....
        /*0bec*/ 	.word	0xffffffff


	//   ....[37]....
        /*0bf0*/ 	.word	0xffffffff


	//   ....[38]....
        /*0bf4*/ 	.word	0xffffffff


	//   ....[39]....
        /*0bf8*/ 	.word	0xffffffff


	//   ....[40]....
        /*0bfc*/ 	.word	0xffffffff


	//   ....[41]....
        /*0c00*/ 	.word	0xffffffff


	//   ....[42]....
        /*0c04*/ 	.word	0xffffffff


	//   ....[43]....
        /*0c08*/ 	.word	0xffffffff


	//   ....[44]....
        /*0c0c*/ 	.word	0xffffffff


	//   ....[45]....
        /*0c10*/ 	.word	0xffffffff


	//   ....[46]....
        /*0c14*/ 	.word	0xffffffff


	//   ....[47]....
        /*0c18*/ 	.word	0xffffffff


	//   ....[48]....
        /*0c1c*/ 	.word	0xffffffff


	//   ....[49]....
        /*0c20*/ 	.word	0xffffffff


	//   ....[50]....
        /*0c24*/ 	.word	0xffffffff


	//   ....[51]....
        /*0c28*/ 	.word	0xffffffff


	//   ....[52]....
        /*0c2c*/ 	.word	0xffffffff


	//   ....[53]....
        /*0c30*/ 	.word	0xffffffff


	//   ....[54]....
        /*0c34*/ 	.word	0xffffffff


	//   ....[55]....
        /*0c38*/ 	.word	0xffffffff


	//   ....[56]....
        /*0c3c*/ 	.word	0xffffffff


	//   ....[57]....
        /*0c40*/ 	.word	0xffffffff


	//   ....[58]....
        /*0c44*/ 	.word	0xffffffff


	//   ....[59]....
        /*0c48*/ 	.word	0xffffffff


	//   ....[60]....
        /*0c4c*/ 	.word	0xffffffff


	//   ....[61]....
        /*0c50*/ 	.word	0xffffffff


	//   ....[62]....
        /*0c54*/ 	.word	0xffffffff


	//   ....[63]....
        /*0c58*/ 	.word	0xffffffff


	//   ....[64]....
        /*0c5c*/ 	.word	0xffffffff


	//   ....[65]....
        /*0c60*/ 	.word	0xffffffff


	//   ....[66]....
        /*0c64*/ 	.word	0xffffffff


	//   ....[67]....
        /*0c68*/ 	.word	0xffffffff


	//   ....[68]....
        /*0c6c*/ 	.word	0xffffffff


	//   ....[69]....
        /*0c70*/ 	.word	0xffffffff


	//   ....[70]....
        /*0c74*/ 	.word	0xffffffff


	//   ....[71]....
        /*0c78*/ 	.word	0xffffffff


	//   ....[72]....
        /*0c7c*/ 	.word	0xffffffff


	//   ....[73]....
        /*0c80*/ 	.word	0xffffffff


	//   ....[74]....
        /*0c84*/ 	.word	0xffffffff


	//   ....[75]....
        /*0c88*/ 	.word	0xffffffff


	//   ....[76]....
        /*0c8c*/ 	.word	0xffffffff


	//   ....[77]....
        /*0c90*/ 	.word	0xffffffff


	//   ....[78]....
        /*0c94*/ 	.word	0xffffffff


	//   ....[79]....
        /*0c98*/ 	.word	0xffffffff


	//   ....[80]....
        /*0c9c*/ 	.word	0xffffffff


	//   ....[81]....
        /*0ca0*/ 	.word	0xffffffff


	//   ....[82]....
        /*0ca4*/ 	.word	0xffffffff


	//   ....[83]....
        /*0ca8*/ 	.word	0xffffffff


	//   ....[84]....
        /*0cac*/ 	.word	0xffffffff


	//   ....[85]....
        /*0cb0*/ 	.word	0xffffffff


	//   ....[86]....
        /*0cb4*/ 	.word	0xffffffff


	//   ....[87]....
        /*0cb8*/ 	.word	0xffffffff


	//   ....[88]....
        /*0cbc*/ 	.word	0xffffffff


	//   ....[89]....
        /*0cc0*/ 	.word	0xffffffff


	//   ....[90]....
        /*0cc4*/ 	.word	0xffffffff


	//   ....[91]....
        /*0cc8*/ 	.word	0xffffffff


	//   ....[92]....
        /*0ccc*/ 	.word	0xffffffff


	//   ....[93]....
        /*0cd0*/ 	.word	0xffffffff


	//   ....[94]....
        /*0cd4*/ 	.word	0xffffffff


	//   ....[95]....
        /*0cd8*/ 	.word	0xffffffff


	//   ....[96]....
        /*0cdc*/ 	.word	0xffffffff


	//   ....[97]....
        /*0ce0*/ 	.word	0xffffffff


	//   ....[98]....
        /*0ce4*/ 	.word	0xffffffff


	//   ....[99]....
        /*0ce8*/ 	.word	0xffffffff


	//   ....[100]....
        /*0cec*/ 	.word	0xffffffff


	//   ....[101]....
        /*0cf0*/ 	.word	0xffffffff


	//   ....[102]....
        /*0cf4*/ 	.word	0xffffffff


	//   ....[103]....
        /*0cf8*/ 	.word	0xffffffff


	//   ....[104]....
        /*0cfc*/ 	.word	0xffffffff


	//   ....[105]....
        /*0d00*/ 	.word	0xffffffff


	//   ....[106]....
        /*0d04*/ 	.word	0xffffffff


	//   ....[107]....
        /*0d08*/ 	.word	0xffffffff


	//   ....[108]....
        /*0d0c*/ 	.word	0xffffffff


	//   ....[109]....
        /*0d10*/ 	.word	0xffffffff


	//   ....[110]....
        /*0d14*/ 	.word	0xffffffff


	//   ....[111]....
        /*0d18*/ 	.word	0xffffffff


	//   ....[112]....
        /*0d1c*/ 	.word	0xffffffff


	//   ....[113]....
        /*0d20*/ 	.word	0xffffffff


	//   ....[114]....
        /*0d24*/ 	.word	0xffffffff


	//   ....[115]....
        /*0d28*/ 	.word	0xffffffff


	//   ....[116]....
        /*0d2c*/ 	.word	0xffffffff


	//   ....[117]....
        /*0d30*/ 	.word	0xffffffff


	//   ....[118]....
        /*0d34*/ 	.word	0xffffffff


	//   ....[119]....
        /*0d38*/ 	.word	0xffffffff


	//   ....[120]....
        /*0d3c*/ 	.word	0xffffffff


	//   ....[121]....
        /*0d40*/ 	.word	0xffffffff


	//   ....[122]....
        /*0d44*/ 	.word	0xffffffff


	//   ....[123]....
        /*0d48*/ 	.word	0xffffffff


	//   ....[124]....
        /*0d4c*/ 	.word	0xffffffff


	//   ....[125]....
        /*0d50*/ 	.word	0xffffffff


	//   ....[126]....
        /*0d54*/ 	.word	0xffffffff


	//   ....[127]....
        /*0d58*/ 	.word	0xffffffff


	//   ....[128]....
        /*0d5c*/ 	.word	0xffffffff


	//   ....[129]....
        /*0d60*/ 	.word	0xffffffff


	//   ....[130]....
        /*0d64*/ 	.word	0xffffffff


	//   ....[131]....
        /*0d68*/ 	.word	0xffffffff


	//   ....[132]....
        /*0d6c*/ 	.word	0xffffffff


	//   ....[133]....
        /*0d70*/ 	.word	0xffffffff


	//   ....[134]....
        /*0d74*/ 	.word	0xffffffff


	//   ....[135]....
        /*0d78*/ 	.word	0xffffffff


	//   ....[136]....
        /*0d7c*/ 	.word	0xffffffff


	//   ....[137]....
        /*0d80*/ 	.word	0xffffffff


	//   ....[138]....
        /*0d84*/ 	.word	0xffffffff


	//   ....[139]....
        /*0d88*/ 	.word	0xffffffff


	//   ....[140]....
        /*0d8c*/ 	.word	0xffffffff


	//   ....[141]....
        /*0d90*/ 	.word	0xffffffff


	//   ....[142]....
        /*0d94*/ 	.word	0xffffffff


	//   ....[143]....
        /*0d98*/ 	.word	0xffffffff


	//   ....[144]....
        /*0d9c*/ 	.word	0xffffffff


	//   ....[145]....
        /*0da0*/ 	.word	0xffffffff


	//   ....[146]....
        /*0da4*/ 	.word	0xffffffff


	//   ....[147]....
        /*0da8*/ 	.word	0xffffffff


	//   ....[148]....
        /*0dac*/ 	.word	0xffffffff


	//   ....[149]....
        /*0db0*/ 	.word	0xffffffff


	//   ....[150]....
        /*0db4*/ 	.word	0xffffffff


	//   ....[151]....
        /*0db8*/ 	.word	0xffffffff


	//   ....[152]....
        /*0dbc*/ 	.word	0xffffffff


	//   ....[153]....
        /*0dc0*/ 	.word	0xffffffff


	//   ....[154]....
        /*0dc4*/ 	.word	0xffffffff


	//   ....[155]....
        /*0dc8*/ 	.word	0xffffffff


	//   ....[156]....
        /*0dcc*/ 	.word	0xffffffff


	//   ....[157]....
        /*0dd0*/ 	.word	0xffffffff


	//   ....[158]....
        /*0dd4*/ 	.word	0xffffffff


	//   ....[159]....
        /*0dd8*/ 	.word	0xffffffff


	//   ....[160]....
        /*0ddc*/ 	.word	0xffffffff


	//   ....[161]....
        /*0de0*/ 	.word	0xffffffff


	//   ....[162]....
        /*0de4*/ 	.word	0xffffffff


	//   ....[163]....
        /*0de8*/ 	.word	0xffffffff


	//   ....[164]....
        /*0dec*/ 	.word	0xffffffff


	//   ....[165]....
        /*0df0*/ 	.word	0xffffffff


	//   ....[166]....
        /*0df4*/ 	.word	0xffffffff


	//   ....[167]....
        /*0df8*/ 	.word	0xffffffff


	//   ....[168]....
        /*0dfc*/ 	.word	0xffffffff


	//   ....[169]....
        /*0e00*/ 	.word	0xffffffff


	//   ....[170]....
        /*0e04*/ 	.word	0x0500000f


	//   ....[171]....
        /*0e08*/ 	.word	0x0500000f


	//   ....[172]....
        /*0e0c*/ 	.word	0x0500000f


	//   ....[173]....
        /*0e10*/ 	.word	0x0500000f


	//   ....[174]....
        /*0e14*/ 	.word	0x0500000f


	//   ....[175]....
        /*0e18*/ 	.word	0x0500000f


	//   ....[176]....
        /*0e1c*/ 	.word	0x0500000f


	//   ....[177]....
        /*0e20*/ 	.word	0x0500000f


	//   ....[178]....
        /*0e24*/ 	.word	0x0500000f


	//   ....[179]....
        /*0e28*/ 	.word	0x0500000f


	//   ....[180]....
        /*0e2c*/ 	.word	0x0500000f


	//   ....[181]....
        /*0e30*/ 	.word	0x0500000f


	//   ....[182]....
        /*0e34*/ 	.word	0x0500000f


	//   ....[183]....
        /*0e38*/ 	.word	0x0500000f


	//   ....[184]....
        /*0e3c*/ 	.word	0x0500000f


	//   ....[185]....
        /*0e40*/ 	.word	0x0500000f


	//   ....[186]....
        /*0e44*/ 	.word	0x0500000f


	//   ....[187]....
        /*0e48*/ 	.word	0x0500000f


	//   ....[188]....
        /*0e4c*/ 	.word	0x0500000f


	//   ....[189]....
        /*0e50*/ 	.word	0x0500000f


	//   ....[190]....
        /*0e54*/ 	.word	0x0500000f


	//   ....[191]....
        /*0e58*/ 	.word	0x0500000f


	//   ....[192]....
        /*0e5c*/ 	.word	0x0500000f


	//   ....[193]....
        /*0e60*/ 	.word	0x0500000f


	//   ....[194]....
        /*0e64*/ 	.word	0x0500000f


	//   ....[195]....
        /*0e68*/ 	.word	0x0500000f


	//   ....[196]....
        /*0e6c*/ 	.word	0x0500000f


	//   ....[197]....
        /*0e70*/ 	.word	0x0500000f


	//   ....[198]....
        /*0e74*/ 	.word	0x0500000f


	//   ....[199]....
        /*0e78*/ 	.word	0x0500000f


	//   ....[200]....
        /*0e7c*/ 	.word	0x0500000f


	//   ....[201]....
        /*0e80*/ 	.word	0x0500000f


	//   ....[202]....
        /*0e84*/ 	.word	0x0500000f


	//   ....[203]....
        /*0e88*/ 	.word	0x0500000f


	//   ....[204]....
        /*0e8c*/ 	.word	0x0500000f


	//   ....[205]....
        /*0e90*/ 	.word	0x0500000f


	//   ....[206]....
        /*0e94*/ 	.word	0x0500000f


	//   ....[207]....
        /*0e98*/ 	.word	0x0500000f


	//   ....[208]....
        /*0e9c*/ 	.word	0x0500000f


	//   ....[209]....
        /*0ea0*/ 	.word	0x0500000f


	//   ....[210]....
        /*0ea4*/ 	.word	0x0500000f


	//   ....[211]....
        /*0ea8*/ 	.word	0x0500000f


	//   ....[212]....
        /*0eac*/ 	.word	0x0500000f


	//   ....[213]....
        /*0eb0*/ 	.word	0x0500000f


	//   ....[214]....
        /*0eb4*/ 	.word	0x0500000f


	//   ....[215]....
        /*0eb8*/ 	.word	0x0500000f


	//   ....[216]....
        /*0ebc*/ 	.word	0x0500000f


	//   ....[217]....
        /*0ec0*/ 	.word	0x0500000f


	//   ....[218]....
        /*0ec4*/ 	.word	0x0500000f


	//   ....[219]....
        /*0ec8*/ 	.word	0x0500000f


	//   ....[220]....
        /*0ecc*/ 	.word	0x0500000f


	//   ....[221]....
        /*0ed0*/ 	.word	0x0500000f


	//   ....[222]....
        /*0ed4*/ 	.word	0x0500000f


	//   ....[223]....
        /*0ed8*/ 	.word	0x0500000f


	//   ....[224]....
        /*0edc*/ 	.word	0x0500000f


	//   ....[225]....
        /*0ee0*/ 	.word	0x0500000f


	//   ....[226]....
        /*0ee4*/ 	.word	0x0500000f


	//   ....[227]....
        /*0ee8*/ 	.word	0x0500000f


	//   ....[228]....
        /*0eec*/ 	.word	0x0500000f


	//   ....[229]....
        /*0ef0*/ 	.word	0x0500000f


	//   ....[230]....
        /*0ef4*/ 	.word	0x0500000f


	//   ....[231]....
        /*0ef8*/ 	.word	0x0500000f


	//   ....[232]....
        /*0efc*/ 	.word	0x0500000f


	//   ....[233]....
        /*0f00*/ 	.word	0x0500000f


	//   ....[234]....
        /*0f04*/ 	.word	0x0500000f


	//   ....[235]....
        /*0f08*/ 	.word	0x0500000f


	//   ....[236]....
        /*0f0c*/ 	.word	0x0500000f


	//   ....[237]....
        /*0f10*/ 	.word	0x0500000f


	//   ....[238]....
        /*0f14*/ 	.word	0x0500000f


	//   ....[239]....
        /*0f18*/ 	.word	0x0500000f


	//   ....[240]....
        /*0f1c*/ 	.word	0x0500000f


	//   ....[241]....
        /*0f20*/ 	.word	0x0500000f


	//   ....[242]....
        /*0f24*/ 	.word	0x0500000f


	//   ....[243]....
        /*0f28*/ 	.word	0x0500000f


	//   ....[244]....
        /*0f2c*/ 	.word	0x0500000f


	//   ....[245]....
        /*0f30*/ 	.word	0x0500000f


	//   ....[246]....
        /*0f34*/ 	.word	0x0500000f


	//   ....[247]....
        /*0f38*/ 	.word	0x0500000f


	//   ....[248]....
        /*0f3c*/ 	.word	0x0500000f


	//   ....[249]....
        /*0f40*/ 	.word	0x0500000f


	//   ....[250]....
        /*0f44*/ 	.word	0x0500000f


	//   ....[251]....
        /*0f48*/ 	.word	0x0500000f


	//   ....[252]....
        /*0f4c*/ 	.word	0x0500000f


	//   ....[253]....
        /*0f50*/ 	.word	0x0500000f


	//   ....[254]....
        /*0f54*/ 	.word	0x0500000f


	//   ....[255]....
        /*0f58*/ 	.word	0x0500000f


	//   ....[0]....
        /*0f5c*/ 	.word	0x0500000f


	//   ....[1]....
        /*0f60*/ 	.word	0x0500000f


	//   ....[2]....
        /*0f64*/ 	.word	0x0500000f


	//   ....[3]....
        /*0f68*/ 	.word	0x0500000f


	//   ....[4]....
        /*0f6c*/ 	.word	0x0500000f


	//   ....[5]....
        /*0f70*/ 	.word	0x0500000f


	//   ....[6]....
        /*0f74*/ 	.word	0x0500000f


	//   ....[7]....
        /*0f78*/ 	.word	0x0500000f


	//   ....[8]....
        /*0f7c*/ 	.word	0x0500000f


	//   ....[9]....
        /*0f80*/ 	.word	0x0500000f


	//   ....[10]....
        /*0f84*/ 	.word	0x0500000f


	//   ....[11]....
        /*0f88*/ 	.word	0x0500000f


	//   ....[12]....
        /*0f8c*/ 	.word	0x0500000f


	//   ....[13]....
        /*0f90*/ 	.word	0x0500000f


	//   ....[14]....
        /*0f94*/ 	.word	0x0500000f


	//   ....[15]....
        /*0f98*/ 	.word	0x0500000f


	//   ....[16]....
        /*0f9c*/ 	.word	0x0500000f


	//   ....[17]....
        /*0fa0*/ 	.word	0x0500000f


	//   ....[18]....
        /*0fa4*/ 	.word	0x0500000f


	//   ....[19]....
        /*0fa8*/ 	.word	0x0500000f


	//   ....[20]....
        /*0fac*/ 	.word	0x0500000f


	//   ....[21]....
        /*0fb0*/ 	.word	0x0500000f


	//   ....[22]....
        /*0fb4*/ 	.word	0x0500000f


	//   ....[23]....
        /*0fb8*/ 	.word	0x0500000f


	//   ....[24]....
        /*0fbc*/ 	.word	0x0500000f


	//   ....[25]....
        /*0fc0*/ 	.word	0x0500000f


	//   ....[26]....
        /*0fc4*/ 	.word	0x0500000f


	//   ....[27]....
        /*0fc8*/ 	.word	0x0500000f


	//   ....[28]....
        /*0fcc*/ 	.word	0x0500000f


	//   ....[29]....
        /*0fd0*/ 	.word	0x0500000f


	//   ....[30]....
        /*0fd4*/ 	.word	0x0500000f


	//   ....[31]....
        /*0fd8*/ 	.word	0x0500000f


	//   ....[32]....
        /*0fdc*/ 	.word	0x0500000f


	//   ....[33]....
        /*0fe0*/ 	.word	0x0500000f


	//   ....[34]....
        /*0fe4*/ 	.word	0x0500000f


	//   ....[35]....
        /*0fe8*/ 	.word	0x0500000f


	//   ....[36]....
        /*0fec*/ 	.word	0x0500000f


	//   ....[37]....
        /*0ff0*/ 	.word	0x0500000f


	//   ....[38]....
        /*0ff4*/ 	.word	0x0500000f


	//   ....[39]....
        /*0ff8*/ 	.word	0x0500000f


	//   ....[40]....
        /*0ffc*/ 	.word	0x0500000f


	//   ....[41]....
        /*1000*/ 	.word	0x0500000f


	//   ....[42]....
        /*1004*/ 	.word	0x0500000f


	//   ....[43]....
        /*1008*/ 	.word	0x0500000f


	//----- nvinfo : EIATTR_COOP_GROUP_INSTR_OFFSETS
	.align		4
.L_923:
        /*100c*/ 	.byte	0x04, 0x28
        /*100e*/ 	.short	(.L_925 - .L_924)


	//   ....[0]....
.L_924:
        /*1010*/ 	.word	0x00000070


	//   ....[1]....
        /*1014*/ 	.word	0x000001a0


	//   ....[2]....
        /*1018*/ 	.word	0x000001f0


	//   ....[3]....
        /*101c*/ 	.word	0x00000420


	//   ....[4]....
        /*1020*/ 	.word	0x00000580


	//   ....[5]....
        /*1024*/ 	.word	0x000006a0


	//   ....[6]....
        /*1028*/ 	.word	0x00000800


	//   ....[7]....
        /*102c*/ 	.word	0x0000d500


	//   ....[8]....
        /*1030*/ 	.word	0x0000dab0


	//   ....[9]....
        /*1034*/ 	.word	0x0000dac0


	//   ....[10]....
        /*1038*/ 	.word	0x0000dad0


	//   ....[11]....
        /*103c*/ 	.word	0x0000dae0


	//   ....[12]....
        /*1040*/ 	.word	0x0000fa00


	//   ....[13]....
        /*1044*/ 	.word	0x0000fa10


	//   ....[14]....
        /*1048*/ 	.word	0x0000fa20


	//   ....[15]....
        /*104c*/ 	.word	0x0000fa30


	//   ....[16]....
        /*1050*/ 	.word	0x00013a60


	//   ....[17]....
        /*1054*/ 	.word	0x00013b60


	//   ....[18]....
        /*1058*/ 	.word	0x00013fd0


	//   ....[19]....
        /*105c*/ 	.word	0x000141a0


	//   ....[20]....
        /*1060*/ 	.word	0x00017d60


	//   ....[21]....
        /*1064*/ 	.word	0x00017d80


	//   ....[22]....
        /*1068*/ 	.word	0x00017dc0


	//   ....[23]....
        /*106c*/ 	.word	0x00017de0


	//   ....[24]....
        /*1070*/ 	.word	0x0001a250


	//   ....[25]....
        /*1074*/ 	.word	0x0001a2b0


	//   ....[26]....
        /*1078*/ 	.word	0x0001a2d0


	//   ....[27]....
        /*107c*/ 	.word	0x0001a2f0


	//   ....[28]....
        /*1080*/ 	.word	0x0001af20


	//   ....[29]....
        /*1084*/ 	.word	0x0001af50


	//   ....[30]....
        /*1088*/ 	.word	0x0001af80


	//   ....[31]....
        /*108c*/ 	.word	0x0001afb0


	//   ....[32]....
        /*1090*/ 	.word	0x0001afe0


	//   ....[33]....
        /*1094*/ 	.word	0x0001b010


	//   ....[34]....
        /*1098*/ 	.word	0x0001b040


	//   ....[35]....
        /*109c*/ 	.word	0x0001b070


	//   ....[36]....
        /*10a0*/ 	.word	0x0001b0a0


	//   ....[37]....
        /*10a4*/ 	.word	0x0001b0d0


	//   ....[38]....
        /*10a8*/ 	.word	0x0001b100


	//   ....[39]....
        /*10ac*/ 	.word	0x0001b130


	//   ....[40]....
        /*10b0*/ 	.word	0x0001b160


	//   ....[41]....
        /*10b4*/ 	.word	0x0001b190


	//   ....[42]....
        /*10b8*/ 	.word	0x0001b1c0


	//   ....[43]....
        /*10bc*/ 	.word	0x0001b1f0


	//   ....[44]....
        /*10c0*/ 	.word	0x0001b220


	//   ....[45]....
        /*10c4*/ 	.word	0x0001b250


	//   ....[46]....
        /*10c8*/ 	.word	0x0001b280


	//   ....[47]....
        /*10cc*/ 	.word	0x0001b2b0


	//   ....[48]....
        /*10d0*/ 	.word	0x0001b2e0


	//   ....[49]....
        /*10d4*/ 	.word	0x0001b310


	//   ....[50]....
        /*10d8*/ 	.word	0x0001b340


	//   ....[51]....
        /*10dc*/ 	.word	0x0001b370


	//   ....[52]....
        /*10e0*/ 	.word	0x0001b3a0


	//   ....[53]....
        /*10e4*/ 	.word	0x0001b3d0


	//   ....[54]....
        /*10e8*/ 	.word	0x0001b400


	//   ....[55]....
        /*10ec*/ 	.word	0x0001b430


	//   ....[56]....
        /*10f0*/ 	.word	0x0001b460


	//   ....[57]....
        /*10f4*/ 	.word	0x0001b490


	//   ....[58]....
        /*10f8*/ 	.word	0x0001b4c0


	//   ....[59]....
        /*10fc*/ 	.word	0x0001b4f0


	//   ....[60]....
        /*1100*/ 	.word	0x0001b520


	//   ....[61]....
        /*1104*/ 	.word	0x0001b550


	//   ....[62]....
        /*1108*/ 	.word	0x0001b580


	//   ....[63]....
        /*110c*/ 	.word	0x0001b5b0


	//   ....[64]....
        /*1110*/ 	.word	0x0001b5e0


	//   ....[65]....
        /*1114*/ 	.word	0x0001b610


	//   ....[66]....
        /*1118*/ 	.word	0x0001b640


	//   ....[67]....
        /*111c*/ 	.word	0x0001b670


	//   ....[68]....
        /*1120*/ 	.word	0x0001b6a0


	//   ....[69]....
        /*1124*/ 	.word	0x0001b6c0


	//   ....[70]....
        /*1128*/ 	.word	0x0001b6d0


	//   ....[71]....
        /*112c*/ 	.word	0x0001b6e0


	//   ....[72]....
        /*1130*/ 	.word	0x0001b6f0


	//   ....[73]....
        /*1134*/ 	.word	0x0001b710


	//   ....[74]....
        /*1138*/ 	.word	0x0001b720


	//   ....[75]....
        /*113c*/ 	.word	0x0001b750


	//   ....[76]....
        /*1140*/ 	.word	0x0001b780


	//   ....[77]....
        /*1144*/ 	.word	0x0001b7b0


	//   ....[78]....
        /*1148*/ 	.word	0x0001b7e0


	//   ....[79]....
        /*114c*/ 	.word	0x0001b810


	//   ....[80]....
        /*1150*/ 	.word	0x0001b840


	//   ....[81]....
        /*1154*/ 	.word	0x0001b870


	//   ....[82]....
        /*1158*/ 	.word	0x0001b8a0


	//   ....[83]....
        /*115c*/ 	.word	0x0001b8d0


	//   ....[84]....
        /*1160*/ 	.word	0x0001b900


	//   ....[85]....
        /*1164*/ 	.word	0x0001b940


	//   ....[86]....
        /*1168*/ 	.word	0x0001b960


	//   ....[87]....
        /*116c*/ 	.word	0x0001b990


	//   ....[88]....
        /*1170*/ 	.word	0x0001b9b0


	//   ....[89]....
        /*1174*/ 	.word	0x0001b9e0


	//   ....[90]....
        /*1178*/ 	.word	0x0001ba10


	//   ....[91]....
        /*117c*/ 	.word	0x0001ba40


	//   ....[92]....
        /*1180*/ 	.word	0x0001c2d0


	//   ....[93]....
        /*1184*/ 	.word	0x0001c2e0


	//   ....[94]....
        /*1188*/ 	.word	0x0001c300


	//   ....[95]....
        /*118c*/ 	.word	0x0001c310


	//   ....[96]....
        /*1190*/ 	.word	0x0001ca50


	//   ....[97]....
        /*1194*/ 	.word	0x0001ca60


	//   ....[98]....
        /*1198*/ 	.word	0x0001cba0


	//   ....[99]....
        /*119c*/ 	.word	0x0001cbb0


	//   ....[100]....
        /*11a0*/ 	.word	0x0001ccf0


	//   ....[101]....
        /*11a4*/ 	.word	0x0001cd00


	//   ....[102]....
        /*11a8*/ 	.word	0x0001ce40


	//   ....[103]....
        /*11ac*/ 	.word	0x0001ce50


	//   ....[104]....
        /*11b0*/ 	.word	0x0001d3a0


	//   ....[105]....
        /*11b4*/ 	.word	0x0001d3b0


	//   ....[106]....
        /*11b8*/ 	.word	0x0001d950


	//   ....[107]....
        /*11bc*/ 	.word	0x0001d960


	//   ....[108]....
        /*11c0*/ 	.word	0x0001e760


	//   ....[109]....
        /*11c4*/ 	.word	0x0001e770


	//   ....[110]....
        /*11c8*/ 	.word	0x0001e8d0


	//   ....[111]....
        /*11cc*/ 	.word	0x0001e8e0


	//   ....[112]....
        /*11d0*/ 	.word	0x0001ea30


	//   ....[113]....
        /*11d4*/ 	.word	0x0001ea40


	//   ....[114]....
        /*11d8*/ 	.word	0x0001eb90


	//   ....[115]....
        /*11dc*/ 	.word	0x0001eba0


	//   ....[116]....
        /*11e0*/ 	.word	0x0001ed50


	//   ....[117]....
        /*11e4*/ 	.word	0x0001ef90


	//   ....[118]....
        /*11e8*/ 	.word	0x0001efc0


	//   ....[119]....
        /*11ec*/ 	.word	0x0001eff0


	//   ....[120]....
        /*11f0*/ 	.word	0x0001f020


	//   ....[121]....
        /*11f4*/ 	.word	0x0001f050


	//   ....[122]....
        /*11f8*/ 	.word	0x0001f080


	//   ....[123]....
        /*11fc*/ 	.word	0x0001f220


	//   ....[124]....
        /*1200*/ 	.word	0x0001f250


	//   ....[125]....
        /*1204*/ 	.word	0x0001f280


	//   ....[126]....
        /*1208*/ 	.word	0x0001f2b0


	//   ....[127]....
        /*120c*/ 	.word	0x0001f2e0


	//   ....[128]....
        /*1210*/ 	.word	0x0001f310


	//   ....[129]....
        /*1214*/ 	.word	0x0001f3a0


	//   ....[130]....
        /*1218*/ 	.word	0x0001f3d0


	//   ....[131]....
        /*121c*/ 	.word	0x0001f3e0


	//   ....[132]....
        /*1220*/ 	.word	0x0001f490


	//   ....[133]....
        /*1224*/ 	.word	0x00020730


	//   ....[134]....
        /*1228*/ 	.word	0x00021e70


	//   ....[135]....
        /*122c*/ 	.word	0x00022aa0


	//   ....[136]....
        /*1230*/ 	.word	0x00022ae0


	//   ....[137]....
        /*1234*/ 	.word	0x00022b80


	//   ....[138]....
        /*1238*/ 	.word	0x00022b90


	//   ....[139]....
        /*123c*/ 	.word	0x00022c10


	//   ....[140]....
        /*1240*/ 	.word	0x00022c20


	//   ....[141]....
        /*1244*/ 	.word	0x00022ca0


	//   ....[142]....
        /*1248*/ 	.word	0x00022cb0


	//   ....[143]....
        /*124c*/ 	.word	0x00022d30


	//   ....[144]....
        /*1250*/ 	.word	0x00022d40


	//   ....[145]....
        /*1254*/ 	.word	0x00022dc0


	//   ....[146]....
        /*1258*/ 	.word	0x00022dd0


	//   ....[147]....
        /*125c*/ 	.word	0x00022e50


	//   ....[148]....
        /*1260*/ 	.word	0x00022e60


	//   ....[149]....
        /*1264*/ 	.word	0x00022eb0


	//   ....[150]....
        /*1268*/ 	.word	0x00022ed0


	//   ....[151]....
        /*126c*/ 	.word	0x000253f0


	//   ....[152]....
        /*1270*/ 	.word	0x00025430


	//   ....[153]....
        /*1274*/ 	.word	0x00025490


	//   ....[154]....
        /*1278*/ 	.word	0x000254c0


	//   ....[155]....
        /*127c*/ 	.word	0x000254f0


	//   ....[156]....
        /*1280*/ 	.word	0x00025520


	//   ....[157]....
        /*1284*/ 	.word	0x00025550


	//   ....[158]....
        /*1288*/ 	.word	0x00025580


	//   ....[159]....
        /*128c*/ 	.word	0x00025750


	//   ....[160]....
        /*1290*/ 	.word	0x00025780


	//   ....[161]....
        /*1294*/ 	.word	0x000257b0


	//   ....[162]....
        /*1298*/ 	.word	0x000257e0


	//   ....[163]....
        /*129c*/ 	.word	0x00025810


	//   ....[164]....
        /*12a0*/ 	.word	0x00025840


	//   ....[165]....
        /*12a4*/ 	.word	0x00025910


	//   ....[166]....
        /*12a8*/ 	.word	0x00025930


	//   ....[167]....
        /*12ac*/ 	.word	0x00025940


	//   ....[168]....
        /*12b0*/ 	.word	0x000259a0


	//   ....[169]....
        /*12b4*/ 	.word	0x000260e0


	//   ....[170]....
        /*12b8*/ 	.word	0x00026600


	//   ....[171]....
        /*12bc*/ 	.word	0x000266b0


	//   ....[172]....
        /*12c0*/ 	.word	0x00026740


	//   ....[173]....
        /*12c4*/ 	.word	0x00026790


	//   ....[174]....
        /*12c8*/ 	.word	0x000267e0


	//   ....[175]....
        /*12cc*/ 	.word	0x000268c0


	//   ....[176]....
        /*12d0*/ 	.word	0x00026950


	//   ....[177]....
        /*12d4*/ 	.word	0x000269a0


	//   ....[178]....
        /*12d8*/ 	.word	0x000269f0


	//   ....[179]....
        /*12dc*/ 	.word	0x00026c40


	//   ....[180]....
        /*12e0*/ 	.word	0x00026d60


	//   ....[181]....
        /*12e4*/ 	.word	0x00026e80


	//   ....[182]....
        /*12e8*/ 	.word	0x00026fa0


	//   ....[183]....
        /*12ec*/ 	.word	0x000270d0


	//   ....[184]....
        /*12f0*/ 	.word	0x00027190


	//   ....[185]....
        /*12f4*/ 	.word	0x000271f0


	//   ....[186]....
        /*12f8*/ 	.word	0x00027240


	//   ....[187]....
        /*12fc*/ 	.word	0x000272c0


	//   ....[188]....
        /*1300*/ 	.word	0x00027330


	//   ....[189]....
        /*1304*/ 	.word	0x00027390


	//   ....[190]....
        /*1308*/ 	.word	0x000273e0


	//   ....[191]....
        /*130c*/ 	.word	0x00027480


	//   ....[192]....
        /*1310*/ 	.word	0x000274f0


	//   ....[193]....
        /*1314*/ 	.word	0x00027550


	//   ....[194]....
        /*1318*/ 	.word	0x000275a0


	//   ....[195]....
        /*131c*/ 	.word	0x00027620


	//   ....[196]....
        /*1320*/ 	.word	0x00027680


	//   ....[197]....
        /*1324*/ 	.word	0x000276e0


	//   ....[198]....
        /*1328*/ 	.word	0x00027740


	//   ....[199]....
        /*132c*/ 	.word	0x000277c0


	//   ....[200]....
        /*1330*/ 	.word	0x00027810


	//   ....[201]....
        /*1334*/ 	.word	0x00027870


	//   ....[202]....
        /*1338*/ 	.word	0x000278c0


	//   ....[203]....
        /*133c*/ 	.word	0x00027920


	//   ....[204]....
        /*1340*/ 	.word	0x00027980


	//   ....[205]....
        /*1344*/ 	.word	0x000279e0


	//   ....[206]....
        /*1348*/ 	.word	0x00027a40


	//   ....[207]....
        /*134c*/ 	.word	0x00027aa0


	//   ....[208]....
        /*1350*/ 	.word	0x00027af0


	//   ....[209]....
        /*1354*/ 	.word	0x00027b50


	//   ....[210]....
        /*1358*/ 	.word	0x00027ba0


	//   ....[211]....
        /*135c*/ 	.word	0x00027c20


	//   ....[212]....
        /*1360*/ 	.word	0x00027c90


	//   ....[213]....
        /*1364*/ 	.word	0x00027cf0


	//   ....[214]....
        /*1368*/ 	.word	0x00027d70


	//   ....[215]....
        /*136c*/ 	.word	0x00027df0


	//   ....[216]....
        /*1370*/ 	.word	0x00027e40


	//   ....[217]....
        /*1374*/ 	.word	0x00027ef0


	//   ....[218]....
        /*1378*/ 	.word	0x00027f40


	//   ....[219]....
        /*137c*/ 	.word	0x00027fc0


	//   ....[220]....
        /*1380*/ 	.word	0x00028010


	//   ....[221]....
        /*1384*/ 	.word	0x00028080


	//   ....[222]....
        /*1388*/ 	.word	0x000280e0


	//   ....[223]....
        /*138c*/ 	.word	0x00028160


	//   ....[224]....
        /*1390*/ 	.word	0x000281b0


	//   ....[225]....
        /*1394*/ 	.word	0x00028220


	//   ....[226]....
        /*1398*/ 	.word	0x00028280


	//   ....[227]....
        /*139c*/ 	.word	0x000282f0


	//   ....[228]....
        /*13a0*/ 	.word	0x00028340


	//   ....[229]....
        /*13a4*/ 	.word	0x000283d0


	//   ....[230]....
        /*13a8*/ 	.word	0x00028430


	//   ....[231]....
        /*13ac*/ 	.word	0x000284a0


	//   ....[232]....
        /*13b0*/ 	.word	0x00028530


	//   ....[233]....
        /*13b4*/ 	.word	0x00028590


	//   ....[234]....
        /*13b8*/ 	.word	0x000285e0


	//   ....[235]....
        /*13bc*/ 	.word	0x00028660


	//   ....[236]....
        /*13c0*/ 	.word	0x000286d0


	//   ....[237]....
        /*13c4*/ 	.word	0x00028730


	//   ....[238]....
        /*13c8*/ 	.word	0x00028780


	//   ....[239]....
        /*13cc*/ 	.word	0x00028810


	//   ....[240]....
        /*13d0*/ 	.word	0x00028880


	//   ....[241]....
        /*13d4*/ 	.word	0x000288e0


	//   ....[242]....
        /*13d8*/ 	.word	0x00028930


	//   ....[243]....
        /*13dc*/ 	.word	0x000289b0


	//   ....[244]....
        /*13e0*/ 	.word	0x00028a00


	//   ....[245]....
        /*13e4*/ 	.word	0x00028a90


	//   ....[246]....
        /*13e8*/ 	.word	0x00028b20


	//   ....[247]....
        /*13ec*/ 	.word	0x00028bb0


	//   ....[248]....
        /*13f0*/ 	.word	0x00028c40


	//   ....[249]....
        /*13f4*/ 	.word	0x00028cd0


	//   ....[250]....
        /*13f8*/ 	.word	0x00028d60


	//   ....[251]....
        /*13fc*/ 	.word	0x00028de0


	//   ....[252]....
        /*1400*/ 	.word	0x00028e30


	//   ....[253]....
        /*1404*/ 	.word	0x00028ec0


	//   ....[254]....
        /*1408*/ 	.word	0x00028f50


	//   ....[255]....
        /*140c*/ 	.word	0x00028fd0


	//   ....[0]....
        /*1410*/ 	.word	0x00029020


	//   ....[1]....
        /*1414*/ 	.word	0x000290b0


	//   ....[2]....
        /*1418*/ 	.word	0x00029140


	//   ....[3]....
        /*141c*/ 	.word	0x000291d0


	//   ....[4]....
        /*1420*/ 	.word	0x00029260


	//   ....[5]....
        /*1424*/ 	.word	0x000292f0


	//   ....[6]....
        /*1428*/ 	.word	0x00029380


	//   ....[7]....
        /*142c*/ 	.word	0x00029440


	//   ....[8]....
        /*1430*/ 	.word	0x00029720


	//   ....[9]....
        /*1434*/ 	.word	0x00029940


	//   ....[10]....
        /*1438*/ 	.word	0x00029990


	//   ....[11]....
        /*143c*/ 	.word	0x000299f0


	//   ....[12]....
        /*1440*/ 	.word	0x00029ae0


	//   ....[13]....
        /*1444*/ 	.word	0x00029b40


	//   ....[14]....
        /*1448*/ 	.word	0x00029c30


	//   ....[15]....
        /*144c*/ 	.word	0x00029c90


	//   ....[16]....
        /*1450*/ 	.word	0x00029d80


	//   ....[17]....
        /*1454*/ 	.word	0x00029de0


	//   ....[18]....
        /*1458*/ 	.word	0x00029ed0


	//   ....[19]....
        /*145c*/ 	.word	0x00029f30


	//   ....[20]....
        /*1460*/ 	.word	0x0002a020


	//   ....[21]....
        /*1464*/ 	.word	0x0002a080


	//   ....[22]....
        /*1468*/ 	.word	0x0002a160


	//   ....[23]....
        /*146c*/ 	.word	0x0002a1d0


	//   ....[24]....
        /*1470*/ 	.word	0x0002a2a0


	//   ....[25]....
        /*1474*/ 	.word	0x0002a580


	//   ....[26]....
        /*1478*/ 	.word	0x0002a620


	//   ....[27]....
        /*147c*/ 	.word	0x0002a7c0


	//   ....[28]....
        /*1480*/ 	.word	0x0002a840


	//   ....[29]....
        /*1484*/ 	.word	0x0002a8c0


	//   ....[30]....
        /*1488*/ 	.word	0x0002a940


	//   ....[31]....
        /*148c*/ 	.word	0x0002a9c0


	//   ....[32]....
        /*1490*/ 	.word	0x0002aa50


	//   ....[33]....
        /*1494*/ 	.word	0x0002aaf0


	//   ....[34]....
        /*1498*/ 	.word	0x0002aba0


	//   ....[35]....
        /*149c*/ 	.word	0x0002ac20


	//   ....[36]....
        /*14a0*/ 	.word	0x0002aca0


	//   ....[37]....
        /*14a4*/ 	.word	0x0002ad20


	//   ....[38]....
        /*14a8*/ 	.word	0x0002adb0


	//   ....[39]....
        /*14ac*/ 	.word	0x0002ae30


	//   ....[40]....
        /*14b0*/ 	.word	0x0002aed0


	//   ....[41]....
        /*14b4*/ 	.word	0x0002af20


	//   ....[42]....
        /*14b8*/ 	.word	0x0002afb0


	//   ....[43]....
        /*14bc*/ 	.word	0x0002b0e0


	//----- nvinfo : EIATTR_REG_RECONFIG
	.align		4
.L_925:
        /*14c0*/ 	.byte	0x01, 0x54
	.zero		2


	//----- nvinfo : EIATTR_SYSCALL_OFFSETS
	.align		4
        /*14c4*/ 	.byte	0x04, 0x46
        /*14c6*/ 	.short	(.L_927 - .L_926)


	//   ....[0]....
.L_926:
        /*14c8*/ 	.word	0x00001e60


	//   ....[1]....
        /*14cc*/ 	.word	0x00001fb0


	//   ....[2]....
        /*14d0*/ 	.word	0x0000d6c0


	//   ....[3]....
        /*14d4*/ 	.word	0x0000da20


	//   ....[4]....
        /*14d8*/ 	.word	0x000218d0


	//   ....[5]....
        /*14dc*/ 	.word	0x00021a60


	//   ....[6]....
        /*14e0*/ 	.word	0x00021bb0


	//   ....[7]....
        /*14e4*/ 	.word	0x00021cf0


	//   ....[8]....
        /*14e8*/ 	.word	0x00022700


	//----- nvinfo : EIATTR_MBARRIER_INSTR_OFFSETS
	.align		4
.L_927:
        /*14ec*/ 	.byte	0x04, 0x39
        /*14ee*/ 	.short	(.L_929 - .L_928)


	//   ....[0]....
.L_928:
        /*14f0*/ 	.word	0x000002d0
        /*14f4*/ 	.word	0x000000ff
        /*14f8*/ 	.word	0x0002e800
        /*14fc*/ 	.short	0x0100
        /*14fe*/ 	.byte	0x08
	.zero		1


	//   ....[1]....
        /*1500*/ 	.word	0x000002e0
        /*1504*/ 	.word	0x000000ff
        /*1508*/ 	.word	0x0002e820
        /*150c*/ 	.short	0x0100
        /*150e*/ 	.byte	0x08
	.zero		1


	//   ....[2]....
        /*1510*/ 	.word	0x000003d0
        /*1514*/ 	.word	0x000000ff
        /*1518*/ 	.word	0x0002e830
        /*151c*/ 	.short	0x0100
        /*151e*/ 	.byte	0x08
	.zero		1


	//   ....[3]....
        /*1520*/ 	.word	0x000003e0
        /*1524*/ 	.word	0x000000ff
        /*1528*/ 	.word	0x0002e840
        /*152c*/ 	.short	0x0100
        /*152e*/ 	.byte	0x08
	.zero		1


	//   ....[4]....
        /*1530*/ 	.word	0x000003f0
        /*1534*/ 	.word	0x000000ff
        /*1538*/ 	.word	0x0002e838
        /*153c*/ 	.short	0x0100
        /*153e*/ 	.byte	0x08
	.zero		1


	//   ....[5]....
        /*1540*/ 	.word	0x00000400
        /*1544*/ 	.word	0x000000ff
        /*1548*/ 	.word	0x0002e848
        /*154c*/ 	.short	0x0100
        /*154e*/ 	.byte	0x08
	.zero		1


	//   ....[6]....
        /*1550*/ 	.word	0x00000530
        /*1554*/ 	.word	0x000000ff
        /*1558*/ 	.word	0x0002e850
        /*155c*/ 	.short	0x0100
        /*155e*/ 	.byte	0x08
	.zero		1


	//   ....[7]....
        /*1560*/ 	.word	0x00000540
        /*1564*/ 	.word	0x000000ff
        /*1568*/ 	.word	0x0002e860
        /*156c*/ 	.short	0x0100
        /*156e*/ 	.byte	0x08
	.zero		1


	//   ....[8]....
        /*1570*/ 	.word	0x00000550
        /*1574*/ 	.word	0x000000ff
        /*1578*/ 	.word	0x0002e858
        /*157c*/ 	.short	0x0100
        /*157e*/ 	.byte	0x08
	.zero		1


	//   ....[9]....
        /*1580*/ 	.word	0x00000560
        /*1584*/ 	.word	0x000000ff
        /*1588*/ 	.word	0x0002e868
        /*158c*/ 	.short	0x0100
        /*158e*/ 	.byte	0x08
	.zero		1


	//   ....[10]....
        /*1590*/ 	.word	0x00000650
        /*1594*/ 	.word	0x000000ff
        /*1598*/ 	.word	0x0002e870
        /*159c*/ 	.short	0x0100
        /*159e*/ 	.byte	0x06
	.zero		1


	//   ....[11]....
        /*15a0*/ 	.word	0x00000660
        /*15a4*/ 	.word	0x000000ff
        /*15a8*/ 	.word	0x0002e880
        /*15ac*/ 	.short	0x0100
        /*15ae*/ 	.byte	0x06
	.zero		1


	//   ....[12]....
        /*15b0*/ 	.word	0x00000670
        /*15b4*/ 	.word	0x000000ff
        /*15b8*/ 	.word	0x0002e878
        /*15bc*/ 	.short	0x0100
        /*15be*/ 	.byte	0x06
	.zero		1


	//   ....[13]....
        /*15c0*/ 	.word	0x00000680
        /*15c4*/ 	.word	0x000000ff
        /*15c8*/ 	.word	0x0002e888
        /*15cc*/ 	.short	0x0100
        /*15ce*/ 	.byte	0x06
	.zero		1


	//   ....[14]....
        /*15d0*/ 	.word	0x000007b0
        /*15d4*/ 	.word	0x000000ff
        /*15d8*/ 	.word	0x0002e890
        /*15dc*/ 	.short	0x0100
        /*15de*/ 	.byte	0x08
	.zero		1


	//   ....[15]....
        /*15e0*/ 	.word	0x000007c0
        /*15e4*/ 	.word	0x000000ff
        /*15e8*/ 	.word	0x0002e8a0
        /*15ec*/ 	.short	0x0100
        /*15ee*/ 	.byte	0x08
	.zero		1


	//   ....[16]....
        /*15f0*/ 	.word	0x000007d0
        /*15f4*/ 	.word	0x000000ff
        /*15f8*/ 	.word	0x0002e898
        /*15fc*/ 	.short	0x0100
        /*15fe*/ 	.byte	0x08
	.zero		1


	//   ....[17]....
        /*1600*/ 	.word	0x000007e0
        /*1604*/ 	.word	0x000000ff
        /*1608*/ 	.word	0x0002e8a8
        /*160c*/ 	.short	0x0100
        /*160e*/ 	.byte	0x08
	.zero		1


	//   ....[18]....
        /*1610*/ 	.word	0x00000910
        /*1614*/ 	.word	0x000000ff
        /*1618*/ 	.word	0x0002e8b0
        /*161c*/ 	.short	0x0100
        /*161e*/ 	.byte	0x08
	.zero		1


	//   ....[19]....
        /*1620*/ 	.word	0x00000920
        /*1624*/ 	.word	0x000000ff
        /*1628*/ 	.word	0x0002e8c0
        /*162c*/ 	.short	0x0100
        /*162e*/ 	.byte	0x08
	.zero		1


	//   ....[20]....
        /*1630*/ 	.word	0x00000930
        /*1634*/ 	.word	0x000000ff
        /*1638*/ 	.word	0x0002e8b8
        /*163c*/ 	.short	0x0100
        /*163e*/ 	.byte	0x08
	.zero		1


	//   ....[21]....
        /*1640*/ 	.word	0x00000940
        /*1644*/ 	.word	0x000000ff
        /*1648*/ 	.word	0x0002e8c8
        /*164c*/ 	.short	0x0100
        /*164e*/ 	.byte	0x08
	.zero		1


	//   ....[22]....
        /*1650*/ 	.word	0x000035d0
        /*1654*/ 	.word	0x0000006f
        /*1658*/ 	.word	0x0002e890
        /*165c*/ 	.short	0x010a
        /*165e*/ 	.byte	0x3f
	.zero		1


	//   ....[23]....
        /*1660*/ 	.word	0x000079e0
        /*1664*/ 	.word	0x0000006f
        /*1668*/ 	.word	0x0002e890
        /*166c*/ 	.short	0x010a
        /*166e*/ 	.byte	0x3f
	.zero		1


	//   ....[24]....
        /*1670*/ 	.word	0x0000bd00
        /*1674*/ 	.word	0x0000006f
        /*1678*/ 	.word	0x0002e890
        /*167c*/ 	.short	0x010a
        /*167e*/ 	.byte	0x3f
	.zero		1


	//   ....[25]....
        /*1680*/ 	.word	0x0000c420
        /*1684*/ 	.word	0x00000030
        /*1688*/ 	.word	0x00000000
        /*168c*/ 	.short	0x0101
        /*168e*/ 	.byte	0x3f
	.zero		1


	//   ....[26]....
        /*1690*/ 	.word	0x0000c460
        /*1694*/ 	.word	0x0000006f
        /*1698*/ 	.word	0x0002e8b0
        /*169c*/ 	.short	0x010a
        /*169e*/ 	.byte	0x3f
	.zero		1


	//   ....[27]....
        /*16a0*/ 	.word	0x0000cc10
        /*16a4*/ 	.word	0x0000006f
        /*16a8*/ 	.word	0x00000000
        /*16ac*/ 	.short	0x0101
        /*16ae*/ 	.byte	0x3f
	.zero		1


	//   ....[28]....
        /*16b0*/ 	.word	0x0000d780
        /*16b4*/ 	.word	0x00000010
        /*16b8*/ 	.word	0x0002e800
        /*16bc*/ 	.short	0x010a
        /*16be*/ 	.byte	0x3f
	.zero		1


	//   ....[29]....
        /*16c0*/ 	.word	0x0000d7d0
        /*16c4*/ 	.word	0x00000010
        /*16c8*/ 	.word	0x0002e800
        /*16cc*/ 	.short	0x010a
        /*16ce*/ 	.byte	0x3f
	.zero		1


	//   ....[30]....
        /*16d0*/ 	.word	0x0000e060
        /*16d4*/ 	.word	0x00000010
        /*16d8*/ 	.word	0x0002e800
        /*16dc*/ 	.short	0x010a
        /*16de*/ 	.byte	0x3f
	.zero		1


	//   ....[31]....
        /*16e0*/ 	.word	0x0000fe30
        /*16e4*/ 	.word	0x00000010
        /*16e8*/ 	.word	0x0002e800
        /*16ec*/ 	.short	0x010a
        /*16ee*/ 	.byte	0x3f
	.zero		1


	//   ....[32]....
        /*16f0*/ 	.word	0x000119c0
        /*16f4*/ 	.word	0x00000003
        /*16f8*/ 	.word	0x0002e830
        /*16fc*/ 	.short	0x010a
        /*16fe*/ 	.byte	0x3f
	.zero		1


	//   ....[33]....
        /*1700*/ 	.word	0x00011a70
        /*1704*/ 	.word	0x00000003
        /*1708*/ 	.word	0x0002e830
        /*170c*/ 	.short	0x010a
        /*170e*/ 	.byte	0x3f
	.zero		1


	//   ....[34]....
        /*1710*/ 	.word	0x00014d20
        /*1714*/ 	.word	0x00000003
        /*1718*/ 	.word	0x00000000
        /*171c*/ 	.short	0x0101
        /*171e*/ 	.byte	0x3f
	.zero		1


	//   ....[35]....
        /*1720*/ 	.word	0x00015df0
        /*1724*/ 	.word	0x0000000d
        /*1728*/ 	.word	0x0002e830
        /*172c*/ 	.short	0x010a
        /*172e*/ 	.byte	0x3f
	.zero		1


	//   ....[36]....
        /*1730*/ 	.word	0x00015e40
        /*1734*/ 	.word	0x0000000d
        /*1738*/ 	.word	0x0002e830
        /*173c*/ 	.short	0x010a
        /*173e*/ 	.byte	0x3f
	.zero		1


	//   ....[37]....
        /*1740*/ 	.word	0x00017380
        /*1744*/ 	.word	0x0000000c
        /*1748*/ 	.word	0x0002e850
        /*174c*/ 	.short	0x010a
        /*174e*/ 	.byte	0x3f
	.zero		1


	//   ....[38]....
        /*1750*/ 	.word	0x000173c0
        /*1754*/ 	.word	0x0000000c
        /*1758*/ 	.word	0x0002e850
        /*175c*/ 	.short	0x010a
        /*175e*/ 	.byte	0x3f
	.zero		1


	//   ....[39]....
        /*1760*/ 	.word	0x000193c0
        /*1764*/ 	.word	0x00000072
        /*1768*/ 	.word	0x00000000
        /*176c*/ 	.short	0x0101
        /*176e*/ 	.byte	0x3f
	.zero		1


	//   ....[40]....
        /*1770*/ 	.word	0x00019d60
        /*1774*/ 	.word	0x00000066
        /*1778*/ 	.word	0x00000000
        /*177c*/ 	.short	0x0101
        /*177e*/ 	.byte	0x3f
	.zero		1


	//   ....[41]....
        /*1780*/ 	.word	0x00019e00
        /*1784*/ 	.word	0x0000000c
        /*1788*/ 	.word	0x0002e850
        /*178c*/ 	.short	0x010a
        /*178e*/ 	.byte	0x3f
	.zero		1


	//   ....[42]....
        /*1790*/ 	.word	0x00019e80
        /*1794*/ 	.word	0x0000000c
        /*1798*/ 	.word	0x0002e850
        /*179c*/ 	.short	0x010a
        /*179e*/ 	.byte	0x3f
	.zero		1


	//   ....[43]....
        /*17a0*/ 	.word	0x0001a9b0
        /*17a4*/ 	.word	0x00000002
        /*17a8*/ 	.word	0x00000000
        /*17ac*/ 	.short	0x0101
        /*17ae*/ 	.byte	0x3f
	.zero		1


	//   ....[44]....
        /*17b0*/ 	.word	0x0001c970
        /*17b4*/ 	.word	0x00000000
        /*17b8*/ 	.word	0x00000000
        /*17bc*/ 	.short	0x0101
        /*17be*/ 	.byte	0x3f
	.zero		1


	//   ....[45]....
        /*17c0*/ 	.word	0x0001d210
        /*17c4*/ 	.word	0x00000008
        /*17c8*/ 	.word	0x00000000
        /*17cc*/ 	.short	0x0101
        /*17ce*/ 	.byte	0x3f
	.zero		1


	//   ....[46]....
        /*17d0*/ 	.word	0x00020810
        /*17d4*/ 	.word	0x00000012
        /*17d8*/ 	.word	0x0002e820
        /*17dc*/ 	.short	0x010a
        /*17de*/ 	.byte	0x3f
	.zero		1


	//   ....[47]....
        /*17e0*/ 	.word	0x000208e0
        /*17e4*/ 	.word	0x00000005
        /*17e8*/ 	.word	0x0002e8a0
        /*17ec*/ 	.short	0x010a
        /*17ee*/ 	.byte	0x3f
	.zero		1


	//   ....[48]....
        /*17f0*/ 	.word	0x00020b20
        /*17f4*/ 	.word	0x00000005
        /*17f8*/ 	.word	0x0002e8c0
        /*17fc*/ 	.short	0x010a
        /*17fe*/ 	.byte	0x3f
	.zero		1


	//   ....[49]....
        /*1800*/ 	.word	0x00020ed0
        /*1804*/ 	.word	0x00000003
        /*1808*/ 	.word	0x0002e8a0
        /*180c*/ 	.short	0x010a
        /*180e*/ 	.byte	0x3f
	.zero		1


	//   ....[50]....
        /*1810*/ 	.word	0x00021100
        /*1814*/ 	.word	0x00000003
        /*1818*/ 	.word	0x0002e8c0
        /*181c*/ 	.short	0x010a
        /*181e*/ 	.byte	0x3f
	.zero		1


	//   ....[51]....
        /*1820*/ 	.word	0x00022110
        /*1824*/ 	.word	0x00000000
        /*1828*/ 	.word	0x0002e880
        /*182c*/ 	.short	0x010a
        /*182e*/ 	.byte	0x3f
	.zero		1


	//   ....[52]....
        /*1830*/ 	.word	0x000222c0
        /*1834*/ 	.word	0x00000000
        /*1838*/ 	.word	0x0002e840
        /*183c*/ 	.short	0x010a
        /*183e*/ 	.byte	0x3f
	.zero		1


	//   ....[53]....
        /*1840*/ 	.word	0x00022f70
        /*1844*/ 	.word	0x00000012
        /*1848*/ 	.word	0x0002e800
        /*184c*/ 	.short	0x0107
        /*184e*/ 	.byte	0x3f
	.zero		1


	//   ....[54]....
        /*1850*/ 	.word	0x00023060
        /*1854*/ 	.word	0x00000012
        /*1858*/ 	.word	0x0002e800
        /*185c*/ 	.short	0x0101
        /*185e*/ 	.byte	0x3f
	.zero		1


	//   ....[55]....
        /*1860*/ 	.word	0x00023080
        /*1864*/ 	.word	0x00000012
        /*1868*/ 	.word	0x0002e820
        /*186c*/ 	.short	0x010a
        /*186e*/ 	.byte	0x3f
	.zero		1


	//   ....[56]....
        /*1870*/ 	.word	0x000233a0
        /*1874*/ 	.word	0x00000006
        /*1878*/ 	.word	0x0002e880
        /*187c*/ 	.short	0x010a
        /*187e*/ 	.byte	0x3f
	.zero		1


	//   ....[57]....
        /*1880*/ 	.word	0x00023600
        /*1884*/ 	.word	0x00000006
        /*1888*/ 	.word	0x0002e840
        /*188c*/ 	.short	0x010a
        /*188e*/ 	.byte	0x3f
	.zero		1


	//   ....[58]....
        /*1890*/ 	.word	0x000238d0
        /*1894*/ 	.word	0x00000003
        /*1898*/ 	.word	0x0002e870
        /*189c*/ 	.short	0x010a
        /*189e*/ 	.byte	0x3f
	.zero		1


	//   ....[59]....
        /*18a0*/ 	.word	0x00023940
        /*18a4*/ 	.word	0x00000003
        /*18a8*/ 	.word	0x0002e860
        /*18ac*/ 	.short	0x010a
        /*18ae*/ 	.byte	0x3f
	.zero		1


	//   ....[60]....
        /*18b0*/ 	.word	0x00024340
        /*18b4*/ 	.word	0x00000003
        /*18b8*/ 	.word	0x0002e850
        /*18bc*/ 	.short	0x0101
        /*18be*/ 	.byte	0x3f
	.zero		1


	//   ....[61]....
        /*18c0*/ 	.word	0x000243c0
        /*18c4*/ 	.word	0x00000003
        /*18c8*/ 	.word	0x00000000
        /*18cc*/ 	.short	0x0101
        /*18ce*/ 	.byte	0x3f
	.zero		1


	//   ....[62]....
        /*18d0*/ 	.word	0x00024600
        /*18d4*/ 	.word	0x00000000
        /*18d8*/ 	.word	0x0002e870
        /*18dc*/ 	.short	0x010a
        /*18de*/ 	.byte	0x3f
	.zero		1


	//   ....[63]....
        /*18e0*/ 	.word	0x00024670
        /*18e4*/ 	.word	0x00000000
        /*18e8*/ 	.word	0x0002e860
        /*18ec*/ 	.short	0x010a
        /*18ee*/ 	.byte	0x3f
	.zero		1


	//   ....[64]....
        /*18f0*/ 	.word	0x00025110
        /*18f4*/ 	.word	0x00000000
        /*18f8*/ 	.word	0x0002e850
        /*18fc*/ 	.short	0x0101
        /*18fe*/ 	.byte	0x3f
	.zero		1


	//   ....[65]....
        /*1900*/ 	.word	0x00025150
        /*1904*/ 	.word	0x00000000
        /*1908*/ 	.word	0x00000000
        /*190c*/ 	.short	0x0101
        /*190e*/ 	.byte	0x3f
	.zero		1


	//   ....[66]....
        /*1910*/ 	.word	0x00026060
        /*1914*/ 	.word	0x00000000
        /*1918*/ 	.word	0x0002e820
        /*191c*/ 	.short	0x010a
        /*191e*/ 	.byte	0x3f
	.zero		1


	//   ....[67]....
        /*1920*/ 	.word	0x00026230
        /*1924*/ 	.word	0x00000006
        /*1928*/ 	.word	0x00000000
        /*192c*/ 	.short	0x010a
        /*192e*/ 	.byte	0x3f
	.zero		1


	//   ....[68]....
        /*1930*/ 	.word	0x000262a0
        /*1934*/ 	.word	0x00000007
        /*1938*/ 	.word	0x00000000
        /*193c*/ 	.short	0x010a
        /*193e*/ 	.byte	0x3f
	.zero		1


	//   ....[69]....
        /*1940*/ 	.word	0x00026300
        /*1944*/ 	.word	0x00000004
        /*1948*/ 	.word	0x0002e860
        /*194c*/ 	.short	0x010a
        /*194e*/ 	.byte	0x3f
	.zero		1


	//   ....[70]....
        /*1950*/ 	.word	0x00026350
        /*1954*/ 	.word	0x00000003
        /*1958*/ 	.word	0x0002e860
        /*195c*/ 	.short	0x010a
        /*195e*/ 	.byte	0x3f
	.zero		1


	//   ....[71]....
        /*1960*/ 	.word	0x00026390
        /*1964*/ 	.word	0x00000004
        /*1968*/ 	.word	0x0002e880
        /*196c*/ 	.short	0x010a
        /*196e*/ 	.byte	0x3f
	.zero		1


	//   ....[72]....
        /*1970*/ 	.word	0x000263b0
        /*1974*/ 	.word	0x00000003
        /*1978*/ 	.word	0x0002e880
        /*197c*/ 	.short	0x010a
        /*197e*/ 	.byte	0x3f
	.zero		1


	//   ....[73]....
        /*1980*/ 	.word	0x00026410
        /*1984*/ 	.word	0x0000006f
        /*1988*/ 	.word	0x0002e890
        /*198c*/ 	.short	0x010a
        /*198e*/ 	.byte	0x3f
	.zero		1


	//   ....[74]....
        /*1990*/ 	.word	0x00026460
        /*1994*/ 	.word	0x0000006f
        /*1998*/ 	.word	0x0002e890
        /*199c*/ 	.short	0x010a
        /*199e*/ 	.byte	0x3f
	.zero		1


	//   ....[75]....
        /*19a0*/ 	.word	0x000264b0
        /*19a4*/ 	.word	0x0000006f
        /*19a8*/ 	.word	0x0002e890
        /*19ac*/ 	.short	0x010a
        /*19ae*/ 	.byte	0x3f
	.zero		1


	//   ....[76]....
        /*19b0*/ 	.word	0x00026500
        /*19b4*/ 	.word	0x0000006f
        /*19b8*/ 	.word	0x0002e8b0
        /*19bc*/ 	.short	0x010a
        /*19be*/ 	.byte	0x3f
	.zero		1


	//   ....[77]....
        /*19c0*/ 	.word	0x00026810
        /*19c4*/ 	.word	0x00000010
        /*19c8*/ 	.word	0x0002e800
        /*19cc*/ 	.short	0x010a
        /*19ce*/ 	.byte	0x3f
	.zero		1


	//   ....[78]....
        /*19d0*/ 	.word	0x00026a20
        /*19d4*/ 	.word	0x00000010
        /*19d8*/ 	.word	0x0002e800
        /*19dc*/ 	.short	0x010a
        /*19de*/ 	.byte	0x3f
	.zero		1


	//   ....[79]....
        /*19e0*/ 	.word	0x00026a70
        /*19e4*/ 	.word	0x00000003
        /*19e8*/ 	.word	0x0002e830
        /*19ec*/ 	.short	0x010a
        /*19ee*/ 	.byte	0x3f
	.zero		1


	//   ....[80]....
        /*19f0*/ 	.word	0x00026ac0
        /*19f4*/ 	.word	0x0000000d
        /*19f8*/ 	.word	0x0002e830
        /*19fc*/ 	.short	0x010a
        /*19fe*/ 	.byte	0x3f
	.zero		1


	//   ....[81]....
        /*1a00*/ 	.word	0x00026b10
        /*1a04*/ 	.word	0x0000000c
        /*1a08*/ 	.word	0x0002e850
        /*1a0c*/ 	.short	0x010a
        /*1a0e*/ 	.byte	0x3f
	.zero		1


	//   ....[82]....
        /*1a10*/ 	.word	0x00026b60
        /*1a14*/ 	.word	0x0000000c
        /*1a18*/ 	.word	0x0002e850
        /*1a1c*/ 	.short	0x010a
        /*1a1e*/ 	.byte	0x3f
	.zero		1


	//   ....[83]....
        /*1a20*/ 	.word	0x00029500
        /*1a24*/ 	.word	0x00000012
        /*1a28*/ 	.word	0x0002e820
        /*1a2c*/ 	.short	0x010a
        /*1a2e*/ 	.byte	0x3f
	.zero		1


	//   ....[84]....
        /*1a30*/ 	.word	0x00029550
        /*1a34*/ 	.word	0x00000005
        /*1a38*/ 	.word	0x0002e8a0
        /*1a3c*/ 	.short	0x010a
        /*1a3e*/ 	.byte	0x3f
	.zero		1


	//   ....[85]....
        /*1a40*/ 	.word	0x000295a0
        /*1a44*/ 	.word	0x00000005
        /*1a48*/ 	.word	0x0002e8c0
        /*1a4c*/ 	.short	0x010a
        /*1a4e*/ 	.byte	0x3f
	.zero		1


	//   ....[86]....
        /*1a50*/ 	.word	0x000295f0
        /*1a54*/ 	.word	0x00000003
        /*1a58*/ 	.word	0x0002e8a0
        /*1a5c*/ 	.short	0x010a
        /*1a5e*/ 	.byte	0x3f
	.zero		1


	//   ....[87]....
        /*1a60*/ 	.word	0x00029640
        /*1a64*/ 	.word	0x00000003
        /*1a68*/ 	.word	0x0002e8c0
        /*1a6c*/ 	.short	0x010a
        /*1a6e*/ 	.byte	0x3f
	.zero		1


	//   ....[88]....
        /*1a70*/ 	.word	0x000297e0
        /*1a74*/ 	.word	0x00000000
        /*1a78*/ 	.word	0x0002e880
        /*1a7c*/ 	.short	0x010a
        /*1a7e*/ 	.byte	0x3f
	.zero		1


	//   ....[89]....
        /*1a80*/ 	.word	0x00029830
        /*1a84*/ 	.word	0x00000000
        /*1a88*/ 	.word	0x0002e840
        /*1a8c*/ 	.short	0x010a
        /*1a8e*/ 	.byte	0x3f
	.zero		1


	//   ....[90]....
        /*1a90*/ 	.word	0x0002a2e0
        /*1a94*/ 	.word	0x00000012
        /*1a98*/ 	.word	0x0002e820
        /*1a9c*/ 	.short	0x010a
        /*1a9e*/ 	.byte	0x3f
	.zero		1


	//   ....[91]....
        /*1aa0*/ 	.word	0x0002a330
        /*1aa4*/ 	.word	0x00000006
        /*1aa8*/ 	.word	0x0002e880
        /*1aac*/ 	.short	0x010a
        /*1aae*/ 	.byte	0x3f
	.zero		1


	//   ....[92]....
        /*1ab0*/ 	.word	0x0002a380
        /*1ab4*/ 	.word	0x00000006
        /*1ab8*/ 	.word	0x0002e840
        /*1abc*/ 	.short	0x010a
        /*1abe*/ 	.byte	0x3f
	.zero		1


	//   ....[93]....
        /*1ac0*/ 	.word	0x0002a3d0
        /*1ac4*/ 	.word	0x00000003
        /*1ac8*/ 	.word	0x0002e870
        /*1acc*/ 	.short	0x010a
        /*1ace*/ 	.byte	0x3f
	.zero		1


	//   ....[94]....
        /*1ad0*/ 	.word	0x0002a420
        /*1ad4*/ 	.word	0x00000003
        /*1ad8*/ 	.word	0x0002e860
        /*1adc*/ 	.short	0x010a
        /*1ade*/ 	.byte	0x3f
	.zero		1


	//   ....[95]....
        /*1ae0*/ 	.word	0x0002a470
        /*1ae4*/ 	.word	0x00000000
        /*1ae8*/ 	.word	0x0002e870
        /*1aec*/ 	.short	0x010a
        /*1aee*/ 	.byte	0x3f
	.zero		1


	//   ....[96]....
        /*1af0*/ 	.word	0x0002a4c0
        /*1af4*/ 	.word	0x00000000
        /*1af8*/ 	.word	0x0002e860
        /*1afc*/ 	.short	0x010a
        /*1afe*/ 	.byte	0x3f
	.zero		1


	//   ....[97]....
        /*1b00*/ 	.word	0x0002b000
        /*1b04*/ 	.word	0x00000000
        /*1b08*/ 	.word	0x0002e820
        /*1b0c*/ 	.short	0x010a
        /*1b0e*/ 	.byte	0x3f
	.zero		1


	//   ....[98]....
        /*1b10*/ 	.word	0x0002b1a0
        /*1b14*/ 	.word	0x00000006
        /*1b18*/ 	.word	0x00000000
        /*1b1c*/ 	.short	0x010a
        /*1b1e*/ 	.byte	0x3f
	.zero		1


	//   ....[99]....
        /*1b20*/ 	.word	0x0002b1f0
        /*1b24*/ 	.word	0x00000007
        /*1b28*/ 	.word	0x00000000
        /*1b2c*/ 	.short	0x010a
        /*1b2e*/ 	.byte	0x3f
	.zero		1


	//   ....[100]....
        /*1b30*/ 	.word	0x0002b240
        /*1b34*/ 	.word	0x00000004
        /*1b38*/ 	.word	0x0002e860
        /*1b3c*/ 	.short	0x010a
        /*1b3e*/ 	.byte	0x3f
	.zero		1


	//   ....[101]....
        /*1b40*/ 	.word	0x0002b290
        /*1b44*/ 	.word	0x00000003
        /*1b48*/ 	.word	0x0002e860
        /*1b4c*/ 	.short	0x010a
        /*1b4e*/ 	.byte	0x3f
	.zero		1


	//   ....[102]....
        /*1b50*/ 	.word	0x0002b2e0
        /*1b54*/ 	.word	0x00000004
        /*1b58*/ 	.word	0x0002e880
        /*1b5c*/ 	.short	0x010a
        /*1b5e*/ 	.byte	0x3f
	.zero		1


	//----- nvinfo : EIATTR_NUM_MBARRIERS
	.align		4
.L_929:
        /*1b60*/ 	.byte	0x03, 0x38
        /*1b62*/ 	.short	0x0016


	//----- nvinfo : EIATTR_EXIT_INSTR_OFFSETS
	.align		4
        /*1b64*/ 	.byte	0x04, 0x1c
        /*1b66*/ 	.short	(.L_931 - .L_930)


	//   ....[0]....
.L_930:
        /*1b68*/ 	.word	0x00026400


	//----- nvinfo : EIATTR_MAX_THREADS
	.align		4
.L_931:
        /*1b6c*/ 	.byte	0x04, 0x05
        /*1b6e*/ 	.short	(.L_933 - .L_932)
.L_932:
        /*1b70*/ 	.word	0x00000180
        /*1b74*/ 	.word	0x00000001
        /*1b78*/ 	.word	0x00000001


	//----- nvinfo : EIATTR_CRS_STACK_SIZE
	.align		4
.L_933:
        /*1b7c*/ 	.byte	0x04, 0x1e
        /*1b7e*/ 	.short	(.L_935 - .L_934)
.L_934:
        /*1b80*/ 	.word	0x00000000


	//----- nvinfo : EIATTR_CBANK_PARAM_SIZE
	.align		4
.L_935:
        /*1b84*/ 	.byte	0x03, 0x19
        /*1b86*/ 	.short	0x0af0


	//----- nvinfo : EIATTR_PARAM_CBANK
	.align		4
        /*1b88*/ 	.byte	0x04, 0x0a
        /*1b8a*/ 	.short	(.L_937 - .L_936)
	.align		4
.L_936:
        /*1b8c*/ 	.word	index@(.nv.constant0._ZN7cutlass13device_kernelIN5flash11enable_sm90INS1_16FlashAttnFwdSm90INS1_25CollectiveMainloopFwdSm90ILi2EN4cute5tupleIJNS5_1CILi1EEES8_S8_EEENS6_IJNS7_ILi128EEENS7_ILi224EEESA_EEELi128ENS_12float_e4m3_tEfNS_4arch4Sm90ELb0ELb0ELb0ELb1ELb0ELb1ELb0ELb1ELb1ELb1ELb1ELb0EEENS1_21CollectiveEpilogueFwdINS6_IJSA_SA_SB_EEES9_NS_10bfloat16_tESF_Li256ELb1ELb1ELb1ELb1EEENS1_36VarlenDynamicPersistentTileSchedulerILi128ELi224ELi256ELi128ELb1ELb1ELb1ELb0ELb1ELb1EEEEEEEEEvNT_6ParamsE)
        /*1b90*/ 	.short	0x0210
        /*1b92*/ 	.short	0x0af0


	//----- nvinfo : EIATTR_SW_WAR
	.align		4
.L_937:
        /*1b94*/ 	.byte	0x04, 0x36
        /*1b96*/ 	.short	(.L_939 - .L_938)
.L_938:
        /*1b98*/ 	.word	0x00000008
.L_939:


//--------------------- .nv.info._ZN7cutlass13device_kernelIN5flash11enable_sm90INS1_16FlashAttnFwdSm90INS1_25CollectiveMainloopFwdSm90ILi2EN4cute5tupleIJNS5_1CILi1EEES8_S8_EEENS6_IJNS7_ILi128EEENS7_ILi224EEESA_EEELi128ENS_12float_e4m3_tEfNS_4arch4Sm90ELb0ELb1ELb0ELb0ELb0ELb0ELb0ELb1ELb1ELb1ELb1ELb0EEENS1_21CollectiveEpilogueFwdINS6_IJSA_SA_SB_EEES9_NS_10bfloat16_tESF_Li256ELb0ELb1ELb1ELb1EEENS1_19SingleTileSchedulerILb0ELb1ELb1ELi128EEEEEEEEEvNT_6ParamsE --------------------------
	.section	.nv.info._ZN7cutlass13device_kernelIN5flash11enable_sm90INS1_16FlashAttnFwdSm90INS1_25CollectiveMainloopFwdSm90ILi2EN4cute5tupleIJNS5_1CILi1EEES8_S8_EEENS6_IJNS7_ILi128EEENS7_ILi224EEESA_EEELi128ENS_12float_e4m3_tEfNS_4arch4Sm90ELb0ELb1ELb0ELb0ELb0ELb0ELb0ELb1ELb1ELb1ELb1ELb0EEENS1_21CollectiveEpilogueFwdINS6_IJSA_SA_SB_EEES9_NS_10bfloat16_tESF_Li256ELb0ELb1ELb1ELb1EEENS1_19SingleTileSchedulerILb0ELb1ELb1ELi128EEEEEEEEEvNT_6ParamsE,"",@"SHT_CUDA_INFO"
	.sectionflags	@""
	.align	4


	//----- nvinfo : EIATTR_CUDA_API_VERSION
	.align		4
        /*0000*/ 	.byte	0x04, 0x37
        /*0002*/ 	.short	(.L_941 - .L_940)
.L_940:
        /*0004*/ 	.word	0x00000082


	//----- nvinfo : EIATTR_KPARAM_INFO
	.align		4
.L_941:
        /*0008*/ 	.byte	0x04, 0x17
        /*000a*/ 	.short	(.L_943 - .L_942)
.L_942:
        /*000c*/ 	.word	0x00000000
        /*0010*/ 	.short	0x0000
        /*0012*/ 	.short	0x0070
        /*0014*/ 	.byte	0x00, 0xf0, 0x01, 0x28


	//----- nvinfo : EIATTR_SPARSE_MMA_MASK
	.align		4
.L_943:
        /*0018*/ 	.byte	0x03, 0x50
        /*001a*/ 	.short	0x0000


	//----- nvinfo : EIATTR_MAXREG_COUNT
	.align		4
        /*001c*/ 	.byte	0x03, 0x1b
        /*001e*/ 	.short	0x00a8


	//----- nvinfo : EIATTR_NUM_BARRIERS
	.align		4
        /*0020*/ 	.byte	0x02, 0x4c
        /*0022*/ 	.byte	0x10
	.zero		1


	//----- nvinfo : EIATTR_EXTERNS
	.align		4
        /*0024*/ 	.byte	0x04, 0x0f
        /*0026*/ 	.short	(.L_945 - .L_944)


	//   ....[0]....
	.align		4
.L_944:
        /*0028*/ 	.word	index@(__assertfail)


	//----- nvinfo : EIATTR_ANNOTATIONS
	.align		4
.L_945:
        /*002c*/ 	.byte	0x04, 0x55
        /*002e*/ 	.short	(.L_947 - .L_946)


	//   ....[0]....
.L_946:
        /*0030*/ 	.word	0x00000001
        /*0034*/ 	.byte	0x00, 0xaa, 0x01, 0x00, 0x01, 0x00, 0x00, 0x00, 0xd0, 0xaa, 0x01, 0x00, 0x01, 0x00, 0x00, 0x00
        /*0044*/ 	.byte	0xf0, 0xaa, 0x01, 0x00, 0x01, 0x00, 0x00, 0x00, 0x30, 0xbb, 0x01, 0x00, 0x01, 0x00, 0x00, 0x00
        /*0054*/ 	.byte	0x30, 0xbc, 0x01, 0x00, 0x01, 0x00, 0x00, 0x00, 0x80, 0xbc, 0x01, 0x00, 0x01, 0x00, 0x00, 0x00
        /*0064*/ 	.byte	0xb0, 0xbc, 0x01, 0x00, 0x01, 0x00, 0x00, 0x00, 0x80, 0xc3, 0x01, 0x00, 0x01, 0x00, 0x00, 0x00
        /*0074*/ 	.byte	0x20, 0xcb, 0x01, 0x00, 0x01, 0x00, 0x00, 0x00, 0x00, 0xcc, 0x01, 0x00, 0x01, 0x00, 0x00, 0x00
        /*0084*/ 	.byte	0xd0, 0xcc, 0x01, 0x00, 0x01, 0x00, 0x00, 0x00, 0x30, 0xcd, 0x01, 0x00, 0x01, 0x00, 0x00, 0x00
        /*0094*/ 	.byte	0x80, 0xd3, 0x01, 0x00


	//----- nvinfo : EIATTR_MERCURY_ISA_VERSION
	.align		4
.L_947:
        /*0098*/ 	.byte	0x03, 0x5f
        /*009a*/ 	.short	0x0101


	//----- nvinfo : EIATTR_INT_WARP_WIDE_INSTR_OFFSETS
	.align		4
        /*009c*/ 	.byte	0x04, 0x31
        /*009e*/ 	.short	(.L_949 - .L_948)


	//   ....[0]....
.L_948:
        /*00a0*/ 	.word	0x00000130


	//   ....[1]....
        /*00a4*/ 	.word	0x00000170


	//   ....[2]....
        /*00a8*/ 	.word	0x000001e0


	//----- nvinfo : EIATTR_COOP_GROUP_MASK_REGIDS
	.align		4
.L_949:
        /*00ac*/ 	.byte	0x04, 0x29
        /*00ae*/ 	.short	(.L_951 - .L_950)


	//   ....[0]....
.L_950:
        /*00b0*/ 	.word	0xffffffff


	//   ....[1]....
        /*00b4*/ 	.word	0xffffffff


	//   ....[2]....
        /*00b8*/ 	.word	0xffffffff


	//   ....[3]....
        /*00bc*/ 	.word	0xffffffff


	//   ....[4]....
        /*00c0*/ 	.word	0xffffffff


	//   ....[5]....
        /*00c4*/ 	.word	0xffffffff


	//   ....[6]....
        /*00c8*/ 	.word	0xffffffff


	//   ....[7]....
        /*00cc*/ 	.word	0xffffffff


	//   ....[8]....
        /*00d0*/ 	.word	0xffffffff


	//   ....[9]....
        /*00d4*/ 	.word	0xffffffff


	//   ....[10]....
        /*00d8*/ 	.word	0xffffffff


	//   ....[11]....
        /*00dc*/ 	.word	0xffffffff


	//   ....[12]....
        /*00e0*/ 	.word	0xffffffff


	//   ....[13]....
        /*00e4*/ 	.word	0xffffffff


	//   ....[14]....
        /*00e8*/ 	.word	0xffffffff


	//   ....[15]....
        /*00ec*/ 	.word	0xffffffff


	//   ....[16]....
        /*00f0*/ 	.word	0xffffffff


	//   ....[17]....
        /*00f4*/ 	.word	0xffffffff


	//   ....[18]....
        /*00f8*/ 	.word	0xffffffff


	//   ....[19]....
        /*00fc*/ 	.word	0xffffffff


	//   ....[20]....
        /*0100*/ 	.word	0xffffffff


	//   ....[21]....
        /*0104*/ 	.word	0xffffffff


	//   ....[22]....
        /*0108*/ 	.word	0xffffffff


	//   ....[23]....
        /*010c*/ 	.word	0xffffffff


	//   ....[24]....
        /*0110*/ 	.word	0xffffffff


	//   ....[25]....
        /*0114*/ 	.word	0xffffffff


	//   ....[26]....
        /*0118*/ 	.word	0xffffffff


	//   ....[27]....
        /*011c*/ 	.word	0xffffffff


	//   ....[28]....
        /*0120*/ 	.word	0xffffffff


	//   ....[29]....
        /*0124*/ 	.word	0xffffffff


	//   ....[30]....
        /*0128*/ 	.word	0xffffffff


	//   ....[31]....
        /*012c*/ 	.word	0xffffffff


	//   ....[32]....
        /*0130*/ 	.word	0xffffffff


	//   ....[33]....
        /*0134*/ 	.word	0xffffffff


	//   ....[34]....
        /*0138*/ 	.word	0xffffffff


	//   ....[35]....
        /*013c*/ 	.word	0xffffffff


	//   ....[36]....
        /*0140*/ 	.word	0xffffffff


	//   ....[37]....
        /*0144*/ 	.word	0xffffffff


	//   ....[38]....
        /*0148*/ 	.word	0xffffffff


	//   ....[39]....
        /*014c*/ 	.word	0xffffffff


	//   ....[40]....
        /*0150*/ 	.word	0xffffffff


	//   ....[41]....
        /*0154*/ 	.word	0xffffffff


	//   ....[42]....
        /*0158*/ 	.word	0xffffffff


	//   ....[43]....
        /*015c*/ 	.word	0xffffffff


	//   ....[44]....
        /*0160*/ 	.word	0xffffffff


	//   ....[45]....
        /*0164*/ 	.word	0xffffffff


	//   ....[46]....
        /*0168*/ 	.word	0xffffffff


	//   ....[47]....
        /*016c*/ 	.word	0xffffffff


	//   ....[48]....
        /*0170*/ 	.word	0xffffffff


	//   ....[49]....
        /*0174*/ 	.word	0xffffffff


	//   ....[50]....
        /*0178*/ 	.word	0xffffffff


	//   ....[51]....
        /*017c*/ 	.word	0xffffffff


	//   ....[52]....
        /*0180*/ 	.word	0xffffffff


	//   ....[53]....
        /*0184*/ 	.word	0xffffffff


	//   ....[54]....
        /*0188*/ 	.word	0xffffffff


	//   ....[55]....
        /*018c*/ 	.word	0xffffffff


	//   ....[56]....
        /*0190*/ 	.word	0xffffffff


	//   ....[57]....
        /*0194*/ 	.word	0xffffffff


	//   ....[58]....
        /*0198*/ 	.word	0xffffffff


	//   ....[59]....
        /*019c*/ 	.word	0xffffffff


	//   ....[60]....
        /*01a0*/ 	.word	0xffffffff


	//   ....[61]....
        /*01a4*/ 	.word	0xffffffff


	//   ....[62]....
        /*01a8*/ 	.word	0xffffffff


	//   ....[63]....
        /*01ac*/ 	.word	0xffffffff


	//   ....[64]....
        /*01b0*/ 	.word	0xffffffff


	//   ....[65]....
        /*01b4*/ 	.word	0xffffffff


	//   ....[66]....
        /*01b8*/ 	.word	0xffffffff


	//   ....[67]....
        /*01bc*/ 	.word	0xffffffff


	//   ....[68]....
        /*01c0*/ 	.word	0xffffffff


	//   ....[69]....
        /*01c4*/ 	.word	0xffffffff


	//   ....[70]....
        /*01c8*/ 	.word	0xffffffff


	//   ....[71]....
        /*01cc*/ 	.word	0xffffffff


	//   ....[72]....
        /*01d0*/ 	.word	0xffffffff


	//   ....[73]....
        /*01d4*/ 	.word	0xffffffff


	//   ....[74]....
        /*01d8*/ 	.word	0xffffffff


	//   ....[75]....
        /*01dc*/ 	.word	0xffffffff


	//   ....[76]....
        /*01e0*/ 	.word	0xffffffff


	//   ....[77]....
        /*01e4*/ 	.word	0xffffffff


	//   ....[78]....
        /*01e8*/ 	.word	0xffffffff


	//   ....[79]....
        /*01ec*/ 	.word	0xffffffff


	//   ....[80]....
        /*01f0*/ 	.word	0xffffffff


	//   ....[81]....
        /*01f4*/ 	.word	0xffffffff


	//   ....[82]....
        /*01f8*/ 	.word	0xffffffff


	//   ....[83]....
        /*01fc*/ 	.word	0xffffffff


	//   ....[84]....
        /*0200*/ 	.word	0xffffffff


	//   ....[85]....
        /*0204*/ 	.word	0xffffffff


	//   ....[86]....
        /*0208*/ 	.word	0xffffffff


	//   ....[87]....
        /*020c*/ 	.word	0xffffffff


	//   ....[88]....
        /*0210*/ 	.word	0xffffffff


	//   ....[89]....
        /*0214*/ 	.word	0xffffffff


	//   ....[90]....
        /*0218*/ 	.word	0xffffffff


	//   ....[91]....
        /*021c*/ 	.word	0xffffffff


	//   ....[92]....
        /*0220*/ 	.word	0xffffffff


	//   ....[93]....
        /*0224*/ 	.word	0xffffffff


	//   ....[94]....
        /*0228*/ 	.word	0xffffffff


	//   ....[95]....
        /*022c*/ 	.word	0xffffffff


	//   ....[96]....
        /*0230*/ 	.word	0xffffffff


	//   ....[97]....
        /*0234*/ 	.word	0xffffffff


	//   ....[98]....
        /*0238*/ 	.word	0xffffffff


	//   ....[99]....
        /*023c*/ 	.word	0xffffffff


	//   ....[100]....
        /*0240*/ 	.word	0xffffffff


	//   ....[101]....
        /*0244*/ 	.word	0xffffffff


	//   ....[102]....
        /*0248*/ 	.word	0xffffffff


	//   ....[103]....
        /*024c*/ 	.word	0xffffffff


	//   ....[104]....
        /*0250*/ 	.word	0xffffffff


	//   ....[105]....
        /*0254*/ 	.word	0xffffffff


	//   ....[106]....
        /*0258*/ 	.word	0xffffffff


	//   ....[107]....
        /*025c*/ 	.word	0xffffffff


	//   ....[108]....
        /*0260*/ 	.word	0xffffffff


	//   ....[109]....
        /*0264*/ 	.word	0xffffffff


	//   ....[110]....
        /*0268*/ 	.word	0xffffffff


	//   ....[111]....
        /*026c*/ 	.word	0xffffffff


	//   ....[112]....
        /*0270*/ 	.word	0xffffffff


	//   ....[113]....
        /*0274*/ 	.word	0xffffffff


	//   ....[114]....
        /*0278*/ 	.word	0xffffffff


	//   ....[115]....
        /*027c*/ 	.word	0xffffffff


	//   ....[116]....
        /*0280*/ 	.word	0xffffffff


	//   ....[117]....
        /*0284*/ 	.word	0xffffffff


	//   ....[118]....
        /*0288*/ 	.word	0xffffffff


	//   ....[119]....
        /*028c*/ 	.word	0xffffffff


	//   ....[120]....
        /*0290*/ 	.word	0xffffffff


	//   ....[121]....
        /*0294*/ 	.word	0xffffffff


	//   ....[122]....
        /*0298*/ 	.word	0xffffffff


	//   ....[123]....
        /*029c*/ 	.word	0xffffffff


	//   ....[124]....
        /*02a0*/ 	.word	0xffffffff


	//   ....[125]....
        /*02a4*/ 	.word	0x0500000f


	//   ....[126]....
        /*02a8*/ 	.word	0x0500000f


	//   ....[127]....
        /*02ac*/ 	.word	0x0500000f


	//   ....[128]....
        /*02b0*/ 	.word	0x0500000f


	//   ....[129]....
        /*02b4*/ 	.word	0x0500000f


	//   ....[130]....
        /*02b8*/ 	.word	0x0500000f


	//   ....[131]....
        /*02bc*/ 	.word	0x0500000f


	//   ....[132]....
        /*02c0*/ 	.word	0x0500000f


	//   ....[133]....
        /*02c4*/ 	.word	0x0500000f


	//   ....[134]....
        /*02c8*/ 	.word	0x0500000f


	//   ....[135]....
        /*02cc*/ 	.word	0x0500000f


	//   ....[136]....
        /*02d0*/ 	.word	0x0500000f


	//   ....[137]....
        /*02d4*/ 	.word	0x0500000f


	//   ....[138]....
        /*02d8*/ 	.word	0x0500000f


	//   ....[139]....
        /*02dc*/ 	.word	0x0500000f


	//   ....[140]....
        /*02e0*/ 	.word	0x0500000f


	//   ....[141]....
        /*02e4*/ 	.word	0x0500000f


	//----- nvinfo : EIATTR_COOP_GROUP_INSTR_OFFSETS
	.align		4
.L_951:
        /*02e8*/ 	.byte	0x04, 0x28
        /*02ea*/ 	.short	(.L_953 - .L_952)


	//   ....[0]....
.L_952:
        /*02ec*/ 	.word	0x00000070


	//   ....[1]....
        /*02f0*/ 	.word	0x00000140


	//   ....[2]....
        /*02f4*/ 	.word	0x00000190


	//   ....[3]....
        /*02f8*/ 	.word	0x000003c0


	//   ....[4]....
        /*02fc*/ 	.word	0x00000520


	//   ....[5]....
        /*0300*/ 	.word	0x00000640


	//   ....[6]....
        /*0304*/ 	.word	0x000007a0


	//   ....[7]....
        /*0308*/ 	.word	0x000018f0


	//   ....[8]....
        /*030c*/ 	.word	0x00002970


	//   ....[9]....
        /*0310*/ 	.word	0x00002cf0


	//   ....[10]....
        /*0314*/ 	.word	0x000048c0


	//   ....[11]....
        /*0318*/ 	.word	0x000049d0


	//   ....[12]....
        /*031c*/ 	.word	0x00005b40


	//   ....[13]....
        /*0320*/ 	.word	0x00005bc0


	//   ....[14]....
        /*0324*/ 	.word	0x000085a0


	//   ....[15]....
        /*0328*/ 	.word	0x00009c10


	//   ....[16]....
        /*032c*/ 	.word	0x0000a6b0


	//   ....[17]....
        /*0330*/ 	.word	0x0000a7c0


	//   ....[18]....
        /*0334*/ 	.word	0x0000b7f0


	//   ....[19]....
        /*0338*/ 	.word	0x0000b850


	//   ....[20]....
        /*033c*/ 	.word	0x0000ea40


	//   ....[21]....
        /*0340*/ 	.word	0x0000ea50


	//   ....[22]....
        /*0344*/ 	.word	0x0000ea80


	//   ....[23]....
        /*0348*/ 	.word	0x0000ea90


	//   ....[24]....
        /*034c*/ 	.word	0x00011c10


	//   ....[25]....
        /*0350*/ 	.word	0x00013290


	//   ....[26]....
        /*0354*/ 	.word	0x00013d10


	//   ....[27]....
        /*0358*/ 	.word	0x00013e20


	//   ....[28]....
        /*035c*/ 	.word	0x00014e40


	//   ....[29]....
        /*0360*/ 	.word	0x00014ec0


	//   ....[30]....
        /*0364*/ 	.word	0x00016c50


	//   ....[31]....
        /*0368*/ 	.word	0x00016c60


	//   ....[32]....
        /*036c*/ 	.word	0x00016ce0


	//   ....[33]....
        /*0370*/ 	.word	0x00016cf0


	//   ....[34]....
        /*0374*/ 	.word	0x00017ba0


	//   ....[35]....
        /*0378*/ 	.word	0x00017bb0


	//   ....[36]....
        /*037c*/ 	.word	0x00017bc0


	//   ....[37]....
        /*0380*/ 	.word	0x00017be0


	//   ....[38]....
        /*0384*/ 	.word	0x00017bf0


	//   ....[39]....
        /*0388*/ 	.word	0x00017c00


	//   ....[40]....
        /*038c*/ 	.word	0x00017c10


	//   ....[41]....
        /*0390*/ 	.word	0x00017c30


	//   ....[42]....
        /*0394*/ 	.word	0x00017c40


	//   ....[43]....
        /*0398*/ 	.word	0x00017c50


	//   ....[44]....
        /*039c*/ 	.word	0x00017c60


	//   ....[45]....
        /*03a0*/ 	.word	0x00017c70


	//   ....[46]....
        /*03a4*/ 	.word	0x00017c80


	//   ....[47]....
        /*03a8*/ 	.word	0x00017c90


	//   ....[48]....
        /*03ac*/ 	.word	0x00017ca0


	//   ....[49]....
        /*03b0*/ 	.word	0x00017cb0


	//   ....[50]....
        /*03b4*/ 	.word	0x00017cc0


	//   ....[51]....
        /*03b8*/ 	.word	0x00017cd0


	//   ....[52]....
        /*03bc*/ 	.word	0x00017ce0


	//   ....[53]....
        /*03c0*/ 	.word	0x00017cf0


	//   ....[54]....
        /*03c4*/ 	.word	0x00017d00


	//   ....[55]....
        /*03c8*/ 	.word	0x00017d10


	//   ....[56]....
        /*03cc*/ 	.word	0x00017d20


	//   ....[57]....
        /*03d0*/ 	.word	0x00017d30


	//   ....[58]....
        /*03d4*/ 	.word	0x00017d40


	//   ....[59]....
        /*03d8*/ 	.word	0x00017d50


	//   ....[60]....
        /*03dc*/ 	.word	0x00017d60


	//   ....[61]....
        /*03e0*/ 	.word	0x00017d70


	//   ....[62]....
        /*03e4*/ 	.word	0x00017d80


	//   ....[63]....
        /*03e8*/ 	.word	0x00017d90


	//   ....[64]....
        /*03ec*/ 	.word	0x00017da0


	//   ....[65]....
        /*03f0*/ 	.word	0x00017db0


	//   ....[66]....
        /*03f4*/ 	.word	0x00017dc0


	//   ....[67]....
        /*03f8*/ 	.word	0x00017dd0


	//   ....[68]....
        /*03fc*/ 	.word	0x00017de0


	//   ....[69]....
        /*0400*/ 	.word	0x00017df0


	//   ....[70]....
        /*0404*/ 	.word	0x00017e10


	//   ....[71]....
        /*0408*/ 	.word	0x00017e20


	//   ....[72]....
        /*040c*/ 	.word	0x00017e40


	//   ....[73]....
        /*0410*/ 	.word	0x00017e50


	//   ....[74]....
        /*0414*/ 	.word	0x00017e60


	//   ....[75]....
        /*0418*/ 	.word	0x00017e70


	//   ....[76]....
        /*041c*/ 	.word	0x00017e90


	//   ....[77]....
        /*0420*/ 	.word	0x00017ea0


	//   ....[78]....
        /*0424*/ 	.word	0x00017ec0


	//   ....[79]....
        /*0428*/ 	.word	0x00017ed0


	//   ....[80]....
        /*042c*/ 	.word	0x00017ee0


	//   ....[81]....
        /*0430*/ 	.word	0x00017ef0


	//   ....[82]....
        /*0434*/ 	.word	0x00017f10


	//   ....[83]....
        /*0438*/ 	.word	0x00017f40


	//   ....[84]....
        /*043c*/ 	.word	0x00017f80


	//   ....[85]....
        /*0440*/ 	.word	0x00017fb0


	//   ....[86]....
        /*0444*/ 	.word	0x00017fe0


	//   ....[87]....
        /*0448*/ 	.word	0x00018010


	//   ....[88]....
        /*044c*/ 	.word	0x00018040


	//   ....[89]....
        /*0450*/ 	.word	0x00018070


	//   ....[90]....
        /*0454*/ 	.word	0x000180a0


	//   ....[91]....
        /*0458*/ 	.word	0x000180e0


	//   ....[92]....
        /*045c*/ 	.word	0x00018100


	//   ....[93]....
        /*0460*/ 	.word	0x00018110


	//   ....[94]....
        /*0464*/ 	.word	0x00018120


	//   ....[95]....
        /*0468*/ 	.word	0x00018130


	//   ....[96]....
        /*046c*/ 	.word	0x00018140


	//   ....[97]....
        /*0470*/ 	.word	0x00018150


	//   ....[98]....
        /*0474*/ 	.word	0x00018570


	//   ....[99]....
        /*0478*/ 	.word	0x000185c0


	//   ....[100]....
        /*047c*/ 	.word	0x00018600


	//   ....[101]....
        /*0480*/ 	.word	0x00018640


	//   ....[102]....
        /*0484*/ 	.word	0x00018670


	//   ....[103]....
        /*0488*/ 	.word	0x000186a0


	//   ....[104]....
        /*048c*/ 	.word	0x00018d80


	//   ....[105]....
        /*0490*/ 	.word	0x00018db0


	//   ....[106]....
        /*0494*/ 	.word	0x00019910


	//   ....[107]....
        /*0498*/ 	.word	0x0001ab10


	//   ....[108]....
        /*049c*/ 	.word	0x0001b4e0


	//   ....[109]....
        /*04a0*/ 	.word	0x0001b4f0


	//   ....[110]....
        /*04a4*/ 	.word	0x0001b510


	//   ....[111]....
        /*04a8*/ 	.word	0x0001b5e0


	//   ....[112]....
        /*04ac*/ 	.word	0x0001b610


	//   ....[113]....
        /*04b0*/ 	.word	0x0001b690


	//   ....[114]....
        /*04b4*/ 	.word	0x0001b6c0


	//   ....[115]....
        /*04b8*/ 	.word	0x0001b740


	//   ....[116]....
        /*04bc*/ 	.word	0x0001b770


	//   ....[117]....
        /*04c0*/ 	.word	0x0001b7f0


	//   ....[118]....
        /*04c4*/ 	.word	0x0001b820


	//   ....[119]....
        /*04c8*/ 	.word	0x0001b8a0


	//   ....[120]....
        /*04cc*/ 	.word	0x0001b8d0


	//   ....[121]....
        /*04d0*/ 	.word	0x0001b940


	//   ....[122]....
        /*04d4*/ 	.word	0x0001b960


	//   ....[123]....
        /*04d8*/ 	.word	0x0001b970


	//   ....[124]....
        /*04dc*/ 	.word	0x0001d500


	//   ....[125]....
        /*04e0*/ 	.word	0x0001db70


	//   ....[126]....
        /*04e4*/ 	.word	0x0001dd50


	//   ....[127]....
        /*04e8*/ 	.word	0x0001dda0


	//   ....[128]....
        /*04ec*/ 	.word	0x0001de40


	//   ....[129]....
        /*04f0*/ 	.word	0x0001df40


	//   ....[130]....
        /*04f4*/ 	.word	0x0001dfb0


	//   ....[131]....
        /*04f8*/ 	.word	0x0001e0a0


	//   ....[132]....
        /*04fc*/ 	.word	0x0001e110


	//   ....[133]....
        /*0500*/ 	.word	0x0001e200


	//   ....[134]....
        /*0504*/ 	.word	0x0001e270


	//   ....[135]....
        /*0508*/ 	.word	0x0001e360


	//   ....[136]....
        /*050c*/ 	.word	0x0001e3d0


	//   ....[137]....
        /*0510*/ 	.word	0x0001e4c0


	//   ....[138]....
        /*0514*/ 	.word	0x0001e530


	//   ....[139]....
        /*0518*/ 	.word	0x0001e610


	//   ....[140]....
        /*051c*/ 	.word	0x0001e680


	//   ....[141]....
        /*0520*/ 	.word	0x0001e760


	//----- nvinfo : EIATTR_REG_RECONFIG
	.align		4
.L_953:
        /*0524*/ 	.byte	0x01, 0x54
	.zero		2


	//----- nvinfo : EIATTR_SYSCALL_OFFSETS
	.align		4
        /*0528*/ 	.byte	0x04, 0x46
        /*052a*/ 	.short	(.L_955 - .L_954)


	//   ....[0]....
.L_954:
        /*052c*/ 	.word	0x00001ab0


	//   ....[1]....
        /*0530*/ 	.word	0x0001a4b0


	//   ....[2]....
        /*0534*/ 	.word	0x0001a5f0


	//   ....[3]....
        /*0538*/ 	.word	0x0001a730


	//   ....[4]....
        /*053c*/ 	.word	0x0001a850


	//   ....[5]....
        /*0540*/ 	.word	0x0001b150


	//----- nvinfo : EIATTR_MBARRIER_INSTR_OFFSETS
	.align		4
.L_955:
        /*0544*/ 	.byte	0x04, 0x39
        /*0546*/ 	.short	(.L_957 - .L_956)


	//   ....[0]....
.L_956:
        /*0548*/ 	.word	0x00000270
        /*054c*/ 	.word	0x000000ff
        /*0550*/ 	.word	0x0002e800
        /*0554*/ 	.short	0x0100
        /*0556*/ 	.byte	0x08
	.zero		1


	//   ....[1]....
        /*0558*/ 	.word	0x00000280
        /*055c*/ 	.word	0x000000ff
        /*0560*/ 	.word	0x0002e820
        /*0564*/ 	.short	0x0100
        /*0566*/ 	.byte	0x08
	.zero		1


	//   ....[2]....
        /*0568*/ 	.word	0x00000370
        /*056c*/ 	.word	0x000000ff
        /*0570*/ 	.word	0x0002e830
        /*0574*/ 	.short	0x0100
        /*0576*/ 	.byte	0x08
	.zero		1


	//   ....[3]....
        /*0578*/ 	.word	0x00000380
        /*057c*/ 	.word	0x000000ff
        /*0580*/ 	.word	0x0002e840
        /*0584*/ 	.short	0x0100
        /*0586*/ 	.byte	0x08
	.zero		1


	//   ....[4]....
        /*0588*/ 	.word	0x00000390
        /*058c*/ 	.word	0x000000ff
        /*0590*/ 	.word	0x0002e838
        /*0594*/ 	.short	0x0100
        /*0596*/ 	.byte	0x08
	.zero		1


	//   ....[5]....
        /*0598*/ 	.word	0x000003a0
        /*059c*/ 	.word	0x000000ff
        /*05a0*/ 	.word	0x0002e848
        /*05a4*/ 	.short	0x0100
        /*05a6*/ 	.byte	0x08
	.zero		1


	//   ....[6]....
        /*05a8*/ 	.word	0x000004d0
        /*05ac*/ 	.word	0x000000ff
        /*05b0*/ 	.word	0x0002e850
        /*05b4*/ 	.short	0x0100
        /*05b6*/ 	.byte	0x08
	.zero		1


	//   ....[7]....
        /*05b8*/ 	.word	0x000004e0
        /*05bc*/ 	.word	0x000000ff
        /*05c0*/ 	.word	0x0002e860
        /*05c4*/ 	.short	0x0100
        /*05c6*/ 	.byte	0x08
	.zero		1


	//   ....[8]....
        /*05c8*/ 	.word	0x000004f0
        /*05cc*/ 	.word	0x000000ff
        /*05d0*/ 	.word	0x0002e858
        /*05d4*/ 	.short	0x0100
        /*05d6*/ 	.byte	0x08
	.zero		1


	//   ....[9]....
        /*05d8*/ 	.word	0x00000500
        /*05dc*/ 	.word	0x000000ff
        /*05e0*/ 	.word	0x0002e868
        /*05e4*/ 	.short	0x0100
        /*05e6*/ 	.byte	0x08
	.zero		1


	//   ....[10]....
        /*05e8*/ 	.word	0x000005f0
        /*05ec*/ 	.word	0x000000ff
        /*05f0*/ 	.word	0x0002e870
        /*05f4*/ 	.short	0x0100
        /*05f6*/ 	.byte	0x06
	.zero		1


	//   ....[11]....
        /*05f8*/ 	.word	0x00000600
        /*05fc*/ 	.word	0x000000ff
        /*0600*/ 	.word	0x0002e880
        /*0604*/ 	.short	0x0100
        /*0606*/ 	.byte	0x06
	.zero		1


	//   ....[12]....
        /*0608*/ 	.word	0x00000610
        /*060c*/ 	.word	0x000000ff
        /*0610*/ 	.word	0x0002e878
        /*0614*/ 	.short	0x0100
        /*0616*/ 	.byte	0x06
	.zero		1


	//   ....[13]....
        /*0618*/ 	.word	0x00000620
        /*061c*/ 	.word	0x000000ff
        /*0620*/ 	.word	0x0002e888
        /*0624*/ 	.short	0x0100
        /*0626*/ 	.byte	0x06
	.zero		1


	//   ....[14]....
        /*0628*/ 	.word	0x00000750
        /*062c*/ 	.word	0x000000ff
        /*0630*/ 	.word	0x0002e890
        /*0634*/ 	.short	0x0100
        /*0636*/ 	.byte	0x08
	.zero		1


	//   ....[15]....
        /*0638*/ 	.word	0x00000760
        /*063c*/ 	.word	0x000000ff
        /*0640*/ 	.word	0x0002e8a0
        /*0644*/ 	.short	0x0100
        /*0646*/ 	.byte	0x08
	.zero		1


	//   ....[16]....
        /*0648*/ 	.word	0x00000770
        /*064c*/ 	.word	0x000000ff
        /*0650*/ 	.word	0x0002e898
        /*0654*/ 	.short	0x0100
        /*0656*/ 	.byte	0x08
	.zero		1


	//   ....[17]....
        /*0658*/ 	.word	0x00000780
        /*065c*/ 	.word	0x000000ff
        /*0660*/ 	.word	0x0002e8a8
        /*0664*/ 	.short	0x0100
        /*0666*/ 	.byte	0x08
	.zero		1


	//   ....[18]....
        /*0668*/ 	.word	0x000008b0
        /*066c*/ 	.word	0x000000ff
        /*0670*/ 	.word	0x0002e8b0
        /*0674*/ 	.short	0x0100
        /*0676*/ 	.byte	0x08
	.zero		1


	//   ....[19]....
        /*0678*/ 	.word	0x000008c0
        /*067c*/ 	.word	0x000000ff
        /*0680*/ 	.word	0x0002e8c0
        /*0684*/ 	.short	0x0100
        /*0686*/ 	.byte	0x08
	.zero		1


	//   ....[20]....
        /*0688*/ 	.word	0x000008d0
        /*068c*/ 	.word	0x000000ff
        /*0690*/ 	.word	0x0002e8b8
        /*0694*/ 	.short	0x0100
        /*0696*/ 	.byte	0x08
	.zero		1


	//   ....[21]....
        /*0698*/ 	.word	0x000008e0
        /*069c*/ 	.word	0x000000ff
        /*06a0*/ 	.word	0x0002e8c8
        /*06a4*/ 	.short	0x0100
        /*06a6*/ 	.byte	0x08
	.zero		1


	//   ....[22]....
        /*06a8*/ 	.word	0x00001ad0
        /*06ac*/ 	.word	0x000000ff
        /*06b0*/ 	.word	0x0002e800
        /*06b4*/ 	.short	0x010a
        /*06b6*/ 	.byte	0x28
	.zero		1


	//   ....[23]....
        /*06b8*/ 	.word	0x00001b40
        /*06bc*/ 	.word	0x000000ff
        /*06c0*/ 	.word	0x0002e830
        /*06c4*/ 	.short	0x010a
        /*06c6*/ 	.byte	0x28
	.zero		1


	//   ....[24]....
        /*06c8*/ 	.word	0x00001bd0
        /*06cc*/ 	.word	0x000000ff
        /*06d0*/ 	.word	0x0002e830
        /*06d4*/ 	.short	0x010a
        /*06d6*/ 	.byte	0x28
	.zero		1


	//   ....[25]....
        /*06d8*/ 	.word	0x00002b00
        /*06dc*/ 	.word	0x00000000
        /*06e0*/ 	.word	0x00000000
        /*06e4*/ 	.short	0x0101
        /*06e6*/ 	.byte	0x3f
	.zero		1


	//   ....[26]....
        /*06e8*/ 	.word	0x00007570
        /*06ec*/ 	.word	0x000000ff
        /*06f0*/ 	.word	0x0002e830
        /*06f4*/ 	.short	0x010a
        /*06f6*/ 	.byte	0x06
	.zero		1


	//   ....[27]....
        /*06f8*/ 	.word	0x000075b0
        /*06fc*/ 	.word	0x000000ff
        /*0700*/ 	.word	0x0002e830
        /*0704*/ 	.short	0x010a
        /*0706*/ 	.byte	0x06
	.zero		1


	//   ....[28]....
        /*0708*/ 	.word	0x000081c0
        /*070c*/ 	.word	0x000000ff
        /*0710*/ 	.word	0x0002e850
        /*0714*/ 	.short	0x010a
        /*0716*/ 	.byte	0x06
	.zero		1


	//   ....[29]....
        /*0718*/ 	.word	0x00008200
        /*071c*/ 	.word	0x000000ff
        /*0720*/ 	.word	0x0002e850
        /*0724*/ 	.short	0x010a
        /*0726*/ 	.byte	0x06
	.zero		1


	//   ....[30]....
        /*0728*/ 	.word	0x000085c0
        /*072c*/ 	.word	0x0000000b
        /*0730*/ 	.word	0x00000000
        /*0734*/ 	.short	0x0101
        /*0736*/ 	.byte	0x3f
	.zero		1


	//   ....[31]....
        /*0738*/ 	.word	0x0000ca60
        /*073c*/ 	.word	0x000000ff
        /*0740*/ 	.word	0x00000000
        /*0744*/ 	.short	0x0101
        /*0746*/ 	.byte	0x06
	.zero		1


	//   ....[32]....
        /*0748*/ 	.word	0x0000d570
        /*074c*/ 	.word	0x000000ff
        /*0750*/ 	.word	0x0002e830
        /*0754*/ 	.short	0x010a
        /*0756*/ 	.byte	0x06
	.zero		1


	//   ....[33]....
        /*0758*/ 	.word	0x0000d5b0
        /*075c*/ 	.word	0x000000ff
        /*0760*/ 	.word	0x0002e830
        /*0764*/ 	.short	0x010a
        /*0766*/ 	.byte	0x06
	.zero		1


	//   ....[34]....
        /*0768*/ 	.word	0x0000e1e0
        /*076c*/ 	.word	0x000000ff
        /*0770*/ 	.word	0x0002e850
        /*0774*/ 	.short	0x010a
        /*0776*/ 	.byte	0x06
	.zero		1


	//   ....[35]....
        /*0778*/ 	.word	0x0000e220
        /*077c*/ 	.word	0x000000ff
        /*0780*/ 	.word	0x0002e850
        /*0784*/ 	.short	0x010a
        /*0786*/ 	.byte	0x06
	.zero		1


	//   ....[36]....
        /*0788*/ 	.word	0x000100c0
        /*078c*/ 	.word	0x00000007
        /*0790*/ 	.word	0x00000000
        /*0794*/ 	.short	0x0101
        /*0796*/ 	.byte	0x3f
	.zero		1


	//   ....[37]....
        /*0798*/ 	.word	0x00010390
        /*079c*/ 	.word	0x000000ff
        /*07a0*/ 	.word	0x00000000
        /*07a4*/ 	.short	0x0101
        /*07a6*/ 	.byte	0x06
	.zero		1


	//   ....[38]....
        /*07a8*/ 	.word	0x00010c20
        /*07ac*/ 	.word	0x000000ff
        /*07b0*/ 	.word	0x0002e830
        /*07b4*/ 	.short	0x010a
        /*07b6*/ 	.byte	0x06
	.zero		1


	//   ....[39]....
        /*07b8*/ 	.word	0x00010c60
        /*07bc*/ 	.word	0x000000ff
        /*07c0*/ 	.word	0x0002e830
        /*07c4*/ 	.short	0x010a
        /*07c6*/ 	.byte	0x06
	.zero		1


	//   ....[40]....
        /*07c8*/ 	.word	0x00011850
        /*07cc*/ 	.word	0x000000ff
        /*07d0*/ 	.word	0x0002e850
        /*07d4*/ 	.short	0x010a
        /*07d6*/ 	.byte	0x06
	.zero		1


	//   ....[41]....
        /*07d8*/ 	.word	0x00011890
        /*07dc*/ 	.word	0x000000ff
        /*07e0*/ 	.word	0x0002e850
        /*07e4*/ 	.short	0x010a
        /*07e6*/ 	.byte	0x06
	.zero		1


	//   ....[42]....
        /*07e8*/ 	.word	0x00011c30
        /*07ec*/ 	.word	0x00000004
        /*07f0*/ 	.word	0x00000000
        /*07f4*/ 	.short	0x0101
        /*07f6*/ 	.byte	0x3f
	.zero		1


	//   ....[43]....
        /*07f8*/ 	.word	0x000160d0
        /*07fc*/ 	.word	0x000000ff
        /*0800*/ 	.word	0x00000000
        /*0804*/ 	.short	0x0101
        /*0806*/ 	.byte	0x06
	.zero		1


	//   ....[44]....
        /*0808*/ 	.word	0x00016840
        /*080c*/ 	.word	0x000000ff
        /*0810*/ 	.word	0x0002e850
        /*0814*/ 	.short	0x010a
        /*0816*/ 	.byte	0x09
	.zero		1


	//   ....[45]....
        /*0818*/ 	.word	0x00016880
        /*081c*/ 	.word	0x000000ff
        /*0820*/ 	.word	0x0002e850
        /*0824*/ 	.short	0x010a
        /*0826*/ 	.byte	0x09
	.zero		1


	//   ....[46]....
        /*0828*/ 	.word	0x00016fd0
        /*082c*/ 	.word	0x000000ff
        /*0830*/ 	.word	0x00000000
        /*0834*/ 	.short	0x0101
        /*0836*/ 	.byte	0x04
	.zero		1


	//   ....[47]....
        /*0838*/ 	.word	0x00018690
        /*083c*/ 	.word	0x000000ff
        /*0840*/ 	.word	0x00000000
        /*0844*/ 	.short	0x0101
        /*0846*/ 	.byte	0x04
	.zero		1


	//   ....[48]....
        /*0848*/ 	.word	0x0001ad20
        /*084c*/ 	.word	0x000000ff
        /*0850*/ 	.word	0x0002e880
        /*0854*/ 	.short	0x010a
        /*0856*/ 	.byte	0x27
	.zero		1


	//   ....[49]....
        /*0858*/ 	.word	0x0001ae80
        /*085c*/ 	.word	0x000000ff
        /*0860*/ 	.word	0x0002e840
        /*0864*/ 	.short	0x010a
        /*0866*/ 	.byte	0x27
	.zero		1


	//   ....[50]....
        /*0868*/ 	.word	0x0001ba90
        /*086c*/ 	.word	0x000000ff
        /*0870*/ 	.word	0x0002e800
        /*0874*/ 	.short	0x0107
        /*0876*/ 	.byte	0x27
	.zero		1


	//   ....[51]....
        /*0878*/ 	.word	0x0001bad0
        /*087c*/ 	.word	0x000000ff
        /*0880*/ 	.word	0x0002e800
        /*0884*/ 	.short	0x0101
        /*0886*/ 	.byte	0x27
	.zero		1


	//   ....[52]....
        /*0888*/ 	.word	0x0001bb00
        /*088c*/ 	.word	0x000000ff
        /*0890*/ 	.word	0x0002e820
        /*0894*/ 	.short	0x010a
        /*0896*/ 	.byte	0x27
	.zero		1


	//   ....[53]....
        /*0898*/ 	.word	0x0001bdf0
        /*089c*/ 	.word	0x00000004
        /*08a0*/ 	.word	0x0002e880
        /*08a4*/ 	.short	0x010a
        /*08a6*/ 	.byte	0x3f
	.zero		1


	//   ....[54]....
        /*08a8*/ 	.word	0x0001c030
        /*08ac*/ 	.word	0x00000004
        /*08b0*/ 	.word	0x0002e840
        /*08b4*/ 	.short	0x010a
        /*08b6*/ 	.byte	0x3f
	.zero		1


	//   ....[55]....
        /*08b8*/ 	.word	0x0001c2f0
        /*08bc*/ 	.word	0x00000014
        /*08c0*/ 	.word	0x0002e870
        /*08c4*/ 	.short	0x010a
        /*08c6*/ 	.byte	0x3f
	.zero		1


	//   ....[56]....
        /*08c8*/ 	.word	0x0001c360
        /*08cc*/ 	.word	0x00000014
        /*08d0*/ 	.word	0x0002e860
        /*08d4*/ 	.short	0x010a
        /*08d6*/ 	.byte	0x3f
	.zero		1


	//   ....[57]....
        /*08d8*/ 	.word	0x0001cad0
        /*08dc*/ 	.word	0x00000014
        /*08e0*/ 	.word	0x0002e850
        /*08e4*/ 	.short	0x0101
        /*08e6*/ 	.byte	0x3f
	.zero		1


	//   ....[58]....
        /*08e8*/ 	.word	0x0001cb50
        /*08ec*/ 	.word	0x00000014
        /*08f0*/ 	.word	0x00000000
        /*08f4*/ 	.short	0x0101
        /*08f6*/ 	.byte	0x3f
	.zero		1


	//   ....[59]....
        /*08f8*/ 	.word	0x0001cc50
        /*08fc*/ 	.word	0x00000014
        /*0900*/ 	.word	0x0002e870
        /*0904*/ 	.short	0x010a
        /*0906*/ 	.byte	0x3f
	.zero		1


	//   ....[60]....
        /*0908*/ 	.word	0x0001cd00
        /*090c*/ 	.word	0x00000014
        /*0910*/ 	.word	0x0002e860
        /*0914*/ 	.short	0x010a
        /*0916*/ 	.byte	0x3f
	.zero		1


	//   ....[61]....
        /*0918*/ 	.word	0x0001d390
        /*091c*/ 	.word	0x00000014
        /*0920*/ 	.word	0x0002e850
        /*0924*/ 	.short	0x0101
        /*0926*/ 	.byte	0x3f
	.zero		1


	//   ....[62]....
        /*0928*/ 	.word	0x0001d400
        /*092c*/ 	.word	0x00000000
        /*0930*/ 	.word	0x00000000
        /*0934*/ 	.short	0x0101
        /*0936*/ 	.byte	0x3f
	.zero		1


	//   ....[63]....
        /*0938*/ 	.word	0x0001d4b0
        /*093c*/ 	.word	0x00000006
        /*0940*/ 	.word	0x0002e820
        /*0944*/ 	.short	0x010a
        /*0946*/ 	.byte	0x3f
	.zero		1


	//   ....[64]....
        /*0948*/ 	.word	0x0001d5f0
        /*094c*/ 	.word	0x00000007
        /*0950*/ 	.word	0x00000000
        /*0954*/ 	.short	0x010a
        /*0956*/ 	.byte	0x3f
	.zero		1


	//   ....[65]....
        /*0958*/ 	.word	0x0001d660
        /*095c*/ 	.word	0x00000005
        /*0960*/ 	.word	0x00000000
        /*0964*/ 	.short	0x010a
        /*0966*/ 	.byte	0x3f
	.zero		1


	//   ....[66]....
        /*0968*/ 	.word	0x0001d6b0
        /*096c*/ 	.word	0x00000005
        /*0970*/ 	.word	0x0002e860
        /*0974*/ 	.short	0x010a
        /*0976*/ 	.byte	0x3f
	.zero		1


	//   ....[67]....
        /*0978*/ 	.word	0x0001d700
        /*097c*/ 	.word	0x00000003
        /*0980*/ 	.word	0x0002e860
        /*0984*/ 	.short	0x010a
        /*0986*/ 	.byte	0x3f
	.zero		1


	//   ....[68]....
        /*0988*/ 	.word	0x0001d740
        /*098c*/ 	.word	0x00000005
        /*0990*/ 	.word	0x0002e880
        /*0994*/ 	.short	0x010a
        /*0996*/ 	.byte	0x3f
	.zero		1


	//   ....[69]....
        /*0998*/ 	.word	0x0001d760
        /*099c*/ 	.word	0x00000003
        /*09a0*/ 	.word	0x0002e880
        /*09a4*/ 	.short	0x010a
        /*09a6*/ 	.byte	0x3f
	.zero		1


	//   ....[70]....
        /*09a8*/ 	.word	0x0001d7d0
        /*09ac*/ 	.word	0x00000003
        /*09b0*/ 	.word	0x0002e800
        /*09b4*/ 	.short	0x010a
        /*09b6*/ 	.byte	0x3f
	.zero		1


	//   ....[71]....
        /*09b8*/ 	.word	0x0001d830
        /*09bc*/ 	.word	0x00000005
        /*09c0*/ 	.word	0x0002e830
        /*09c4*/ 	.short	0x010a
        /*09c6*/ 	.byte	0x3f
	.zero		1


	//   ....[72]....
        /*09c8*/ 	.word	0x0001d890
        /*09cc*/ 	.word	0x0000000c
        /*09d0*/ 	.word	0x0002e830
        /*09d4*/ 	.short	0x010a
        /*09d6*/ 	.byte	0x3f
	.zero		1


	//   ....[73]....
        /*09d8*/ 	.word	0x0001d8f0
        /*09dc*/ 	.word	0x0000000c
        /*09e0*/ 	.word	0x0002e850
        /*09e4*/ 	.short	0x010a
        /*09e6*/ 	.byte	0x3f
	.zero		1


	//   ....[74]....
        /*09e8*/ 	.word	0x0001d950
        /*09ec*/ 	.word	0x00000005
        /*09f0*/ 	.word	0x0002e830
        /*09f4*/ 	.short	0x010a
        /*09f6*/ 	.byte	0x3f
	.zero		1


	//   ....[75]....
        /*09f8*/ 	.word	0x0001d9b0
        /*09fc*/ 	.word	0x00000005
        /*0a00*/ 	.word	0x0002e850
        /*0a04*/ 	.short	0x010a
        /*0a06*/ 	.byte	0x3f
	.zero		1


	//   ....[76]....
        /*0a08*/ 	.word	0x0001da10
        /*0a0c*/ 	.word	0x00000005
        /*0a10*/ 	.word	0x0002e830
        /*0a14*/ 	.short	0x010a
        /*0a16*/ 	.byte	0x3f
	.zero		1


	//   ....[77]....
        /*0a18*/ 	.word	0x0001da70
        /*0a1c*/ 	.word	0x00000005
        /*0a20*/ 	.word	0x0002e850
        /*0a24*/ 	.short	0x010a
        /*0a26*/ 	.byte	0x3f
	.zero		1


	//   ....[78]....
        /*0a28*/ 	.word	0x0001dad0
        /*0a2c*/ 	.word	0x00000003
        /*0a30*/ 	.word	0x0002e850
        /*0a34*/ 	.short	0x010a
        /*0a36*/ 	.byte	0x3f
	.zero		1


	//   ....[79]....
        /*0a38*/ 	.word	0x0001dc30
        /*0a3c*/ 	.word	0x00000003
        /*0a40*/ 	.word	0x0002e880
        /*0a44*/ 	.short	0x010a
        /*0a46*/ 	.byte	0x3f
	.zero		1


	//   ....[80]....
        /*0a48*/ 	.word	0x0001dc90
        /*0a4c*/ 	.word	0x00000003
        /*0a50*/ 	.word	0x0002e840
        /*0a54*/ 	.short	0x010a
        /*0a56*/ 	.byte	0x3f
	.zero		1


	//   ....[81]....
        /*0a58*/ 	.word	0x0001e7a0
        /*0a5c*/ 	.word	0x00000002
        /*0a60*/ 	.word	0x0002e820
        /*0a64*/ 	.short	0x010a
        /*0a66*/ 	.byte	0x3f
	.zero		1


	//   ....[82]....
        /*0a68*/ 	.word	0x0001e7f0
        /*0a6c*/ 	.word	0x00000004
        /*0a70*/ 	.word	0x0002e880
        /*0a74*/ 	.short	0x010a
        /*0a76*/ 	.byte	0x3f
	.zero		1


	//   ....[83]....
        /*0a78*/ 	.word	0x0001e840
        /*0a7c*/ 	.word	0x00000004
        /*0a80*/ 	.word	0x0002e840
        /*0a84*/ 	.short	0x010a
        /*0a86*/ 	.byte	0x3f
	.zero		1


	//   ....[84]....
        /*0a88*/ 	.word	0x0001e890
        /*0a8c*/ 	.word	0x00000014
        /*0a90*/ 	.word	0x0002e870
        /*0a94*/ 	.short	0x010a
        /*0a96*/ 	.byte	0x3f
	.zero		1


	//   ....[85]....
        /*0a98*/ 	.word	0x0001e8e0
        /*0a9c*/ 	.word	0x00000014
        /*0aa0*/ 	.word	0x0002e860
        /*0aa4*/ 	.short	0x010a
        /*0aa6*/ 	.byte	0x3f
	.zero		1


	//   ....[86]....
        /*0aa8*/ 	.word	0x0001e930
        /*0aac*/ 	.word	0x00000014
        /*0ab0*/ 	.word	0x0002e870
        /*0ab4*/ 	.short	0x010a
        /*0ab6*/ 	.byte	0x3f
	.zero		1


	//   ....[87]....
        /*0ab8*/ 	.word	0x0001e980
        /*0abc*/ 	.word	0x00000014
        /*0ac0*/ 	.word	0x0002e860
        /*0ac4*/ 	.short	0x010a
        /*0ac6*/ 	.byte	0x3f
	.zero		1


	//   ....[88]....
        /*0ac8*/ 	.word	0x0001e9d0
        /*0acc*/ 	.word	0x00000006
        /*0ad0*/ 	.word	0x0002e820
        /*0ad4*/ 	.short	0x010a
        /*0ad6*/ 	.byte	0x3f
	.zero		1


	//   ....[89]....
        /*0ad8*/ 	.word	0x0001ea20
        /*0adc*/ 	.word	0x00000007
        /*0ae0*/ 	.word	0x00000000
        /*0ae4*/ 	.short	0x010a
        /*0ae6*/ 	.byte	0x3f
	.zero		1


	//   ....[90]....
        /*0ae8*/ 	.word	0x0001ea70
        /*0aec*/ 	.word	0x00000005
        /*0af0*/ 	.word	0x00000000
        /*0af4*/ 	.short	0x010a
        /*0af6*/ 	.byte	0x3f
	.zero		1


	//   ....[91]....
        /*0af8*/ 	.word	0x0001eac0
        /*0afc*/ 	.word	0x00000005
        /*0b00*/ 	.word	0x0002e860
        /*0b04*/ 	.short	0x010a
        /*0b06*/ 	.byte	0x3f
	.zero		1


	//   ....[92]....
        /*0b08*/ 	.word	0x0001eb10
        /*0b0c*/ 	.word	0x00000003
        /*0b10*/ 	.word	0x0002e860
        /*0b14*/ 	.short	0x010a
        /*0b16*/ 	.byte	0x3f
	.zero		1


	//   ....[93]....
        /*0b18*/ 	.word	0x0001eb60
        /*0b1c*/ 	.word	0x00000005
        /*0b20*/ 	.word	0x0002e880
        /*0b24*/ 	.short	0x010a
        /*0b26*/ 	.byte	0x3f
	.zero		1


	//----- nvinfo : EIATTR_NUM_MBARRIERS
	.align		4
.L_957:
        /*0b28*/ 	.byte	0x03, 0x38
        /*0b2a*/ 	.short	0x0016


	//----- nvinfo : EIATTR_EXIT_INSTR_OFFSETS
	.align		4
        /*0b2c*/ 	.byte	0x04, 0x1c
        /*0b2e*/ 	.short	(.L_959 - .L_958)


	//   ....[0]....
.L_958:
        /*0b30*/ 	.word	0x0001d7b0


	//----- nvinfo : EIATTR_MAX_THREADS
	.align		4
.L_959:
        /*0b34*/ 	.byte	0x04, 0x05
        /*0b36*/ 	.short	(.L_961 - .L_960)
.L_960:
        /*0b38*/ 	.word	0x00000180
        /*0b3c*/ 	.word	0x00000001
        /*0b40*/ 	.word	0x00000001


	//----- nvinfo : EIATTR_CRS_STACK_SIZE
	.align		4
.L_961:
        /*0b44*/ 	.byte	0x04, 0x1e
        /*0b46*/ 	.short	(.L_963 - .L_962)
.L_962:
        /*0b48*/ 	.word	0x00000000


	//----- nvinfo : EIATTR_CBANK_PARAM_SIZE
	.align		4
.L_963:
        /*0b4c*/ 	.byte	0x03, 0x19
        /*0b4e*/ 	.short	0x0a70


	//----- nvinfo : EIATTR_PARAM_CBANK
	.align		4
        /*0b50*/ 	.byte	0x04, 0x0a
        /*0b52*/ 	.short	(.L_965 - .L_964)
	.align		4
.L_964:
        /*0b54*/ 	.word	index@(.nv.constant0._ZN7cutlass13device_kernelIN5flash11enable_sm90INS1_16FlashAttnFwdSm90INS1_25CollectiveMainloopFwdSm90ILi2EN4cute5tupleIJNS5_1CILi1EEES8_S8_EEENS6_IJNS7_ILi128EEENS7_ILi224EEESA_EEELi128ENS_12float_e4m3_tEfNS_4arch4Sm90ELb0ELb1ELb0ELb0ELb0ELb0ELb0ELb1ELb1ELb1ELb1ELb0EEENS1_21CollectiveEpilogueFwdINS6_IJSA_SA_SB_EEES9_NS_10bfloat16_tESF_Li256ELb0ELb1ELb1ELb1EEENS1_19SingleTileSchedulerILb0ELb1ELb1ELi128EEEEEEEEEvNT_6ParamsE)
        /*0b58*/ 	.short	0x0210
        /*0b5a*/ 	.short	0x0a70


	//----- nvinfo : EIATTR_SW_WAR
	.align		4
.L_965:
        /*0b5c*/ 	.byte	0x04, 0x36
        /*0b5e*/ 	.short	(.L_967 - .L_966)
.L_966:
        /*0b60*/ 	.word	0x00000008
.L_967:


//--------------------- .nv.info._ZN7cutlass13device_kernelIN5flash11enable_sm90INS1_16FlashAttnFwdSm90INS1_25CollectiveMainloopFwdSm90ILi2EN4cute5tupleIJNS5_1CILi1EEES8_S8_EEENS6_IJNS7_ILi128EEENS7_ILi224EEESA_EEELi128ENS_12float_e4m3_tEfNS_4arch4Sm90ELb0ELb1ELb0ELb1ELb0ELb0ELb0ELb1ELb1ELb1ELb1ELb0EEENS1_21CollectiveEpilogueFwdINS6_IJSA_SA_SB_EEES9_NS_10bfloat16_tESF_Li256ELb1ELb1ELb1ELb1EEENS1_36VarlenDynamicPersistentTileSchedulerILi128ELi224ELi256ELi128ELb1ELb1ELb1ELb1ELb0ELb1EEEEEEEEEvNT_6ParamsE --------------------------
	.section	.nv.info._ZN7cutlass13device_kernelIN5flash11enable_sm90INS1_16FlashAttnFwdSm90INS1_25CollectiveMainloopFwdSm90ILi2EN4cute5tupleIJNS5_1CILi1EEES8_S8_EEENS6_IJNS7_ILi128EEENS7_ILi224EEESA_EEELi128ENS_12float_e4m3_tEfNS_4arch4Sm90ELb0ELb1ELb0ELb1ELb0ELb0ELb0ELb1ELb1ELb1ELb1ELb0EEENS1_21CollectiveEpilogueFwdINS6_IJSA_SA_SB_EEES9_NS_10bfloat16_tESF_Li256ELb1ELb1ELb1ELb1EEENS1_36VarlenDynamicPersistentTileSchedulerILi128ELi224ELi256ELi128ELb1ELb1ELb1ELb1ELb0ELb1EEEEEEEEEvNT_6ParamsE,"",@"SHT_CUDA_INFO"
	.sectionflags	@""
	.align	4


	//----- nvinfo : EIATTR_CUDA_API_VERSION
	.align		4
        /*0000*/ 	.byte	0x04, 0x37
        /*0002*/ 	.short	(.L_969 - .L_968)
.L_968:
        /*0004*/ 	.word	0x00000082


	//----- nvinfo : EIATTR_KPARAM_INFO
	.align		4
.L_969:
        /*0008*/ 	.byte	0x04, 0x17
        /*000a*/ 	.short	(.L_971 - .L_970)
.L_970:
        /*000c*/ 	.word	0x00000000
        /*0010*/ 	.short	0x0000
        /*0012*/ 	.short	0x0070
        /*0014*/ 	.byte	0x00, 0xf0, 0x01, 0x2a


	//----- nvinfo : EIATTR_SPARSE_MMA_MASK
	.align		4
.L_971:
        /*0018*/ 	.byte	0x03, 0x50
        /*001a*/ 	.short	0x0000


	//----- nvinfo : EIATTR_MAXREG_COUNT
	.align		4
        /*001c*/ 	.byte	0x03, 0x1b
        /*001e*/ 	.short	0x00a8


	//----- nvinfo : EIATTR_NUM_BARRIERS
	.align		4
        /*0020*/ 	.byte	0x02, 0x4c
        /*0022*/ 	.byte	0x10
	.zero		1


	//----- nvinfo : EIATTR_EXTERNS
	.align		4
        /*0024*/ 	.byte	0x04, 0x0f
        /*0026*/ 	.short	(.L_973 - .L_972)


	//   ....[0]....
	.align		4
.L_972:
        /*0028*/ 	.word	index@(__assertfail)


	//----- nvinfo : EIATTR_ANNOTATIONS
	.align		4
.L_973:
        /*002c*/ 	.byte	0x04, 0x55
        /*002e*/ 	.short	(.L_975 - .L_974)


	//   ....[0]....
.L_974:
        /* <DEDUP_REMOVED lines=45> */


	//----- nvinfo : EIATTR_MERCURY_ISA_VERSION
	.align		4
.L_975:
        /*02e8*/ 	.byte	0x03, 0x5f
        /*02ea*/ 	.short	0x0101


	//----- nvinfo : EIATTR_UNUSED_LOAD_BYTE_OFFSET
	.align		4
        /*02ec*/ 	.byte	0x04, 0x44
        /*02ee*/ 	.short	(.L_977 - .L_976)


	//   ....[0]....
.L_976:
        /*02f0*/ 	.word	0x00000a40
        /*02f4*/ 	.word	0x0000fff0


	//   ....[1]....
        /*02f8*/ 	.word	0x000175d0
        /*02fc*/ 	.word	0x0000fff0


	//----- nvinfo : EIATTR_INT_WARP_WIDE_INSTR_OFFSETS
	.align		4
.L_977:
        /*0300*/ 	.byte	0x04, 0x31
        /*0302*/ 	.short	(.L_979 - .L_978)


	//   ....[0]....
.L_978:
        /*0304*/ 	.word	0x00000130


	//   ....[1]....
        /*0308*/ 	.word	0x00000170


	//   ....[2]....
        /*030c*/ 	.word	0x000001e0


	//   ....[3]....
        /*0310*/ 	.word	0x0001d3e0


	//   ....[4]....
        /*0314*/ 	.word	0x0001d470


	//   ....[5]....
        /*0318*/ 	.word	0x0001ff50


	//   ....[6]....
        /*031c*/ 	.word	0x0001ffe0


	//----- nvinfo : EIATTR_COOP_GROUP_MASK_REGIDS
	.align		4
.L_979:
        /*0320*/ 	.byte	0x04, 0x29
        /*0322*/ 	.short	(.L_981 - .L_980)


	//   ....[0]....
.L_980:
        /*0324*/ 	.word	0xffffffff


	//   ....[1]....
        /*0328*/ 	.word	0xffffffff


	//   ....[2]....
        /*032c*/ 	.word	0xffffffff


	//   ....[3]....
        /*0330*/ 	.word	0xffffffff


	//   ....[4]....
        /*0334*/ 	.word	0xffffffff


	//   ....[5]....
        /*0338*/ 	.word	0xffffffff


	//   ....[6]....
        /*033c*/ 	.word	0xffffffff


	//   ....[7]....
        /*0340*/ 	.word	0xffffffff


	//   ....[8]....
        /*0344*/ 	.word	0xffffffff


	//   ....[9]....
        /*0348*/ 	.word	0xffffffff


	//   ....[10]....
        /*034c*/ 	.word	0xffffffff


	//   ....[11]....
        /*0350*/ 	.word	0xffffffff


	//   ....[12]....
        /*0354*/ 	.word	0xffffffff


	//   ....[13]....
        /*0358*/ 	.word	0xffffffff


	//   ....[14]....
        /*035c*/ 	.word	0xffffffff


	//   ....[15]....
        /*0360*/ 	.word	0xffffffff


	//   ....[16]....
        /*0364*/ 	.word	0xffffffff


	//   ....[17]....
        /*0368*/ 	.word	0xffffffff


	//   ....[18]....
        /*036c*/ 	.word	0xffffffff


	//   ....[19]....
        /*0370*/ 	.word	0xffffffff


	//   ....[20]....
        /*0374*/ 	.word	0xffffffff


	//   ....[21]....
        /*0378*/ 	.word	0xffffffff


	//   ....[22]....
        /*037c*/ 	.word	0xffffffff


	//   ....[23]....
        /*0380*/ 	.word	0xffffffff


	//   ....[24]....
        /*0384*/ 	.word	0xffffffff


	//   ....[25]....
        /*0388*/ 	.word	0xffffffff


	//   ....[26]....
        /*038c*/ 	.word	0xffffffff


	//   ....[27]....
        /*0390*/ 	.word	0xffffffff


	//   ....[28]....
        /*0394*/ 	.word	0xffffffff


	//   ....[29]....
        /*0398*/ 	.word	0xffffffff


	//   ....[30]....
        /*039c*/ 	.word	0xffffffff


	//   ....[31]....
        /*03a0*/ 	.word	0xffffffff


	//   ....[32]....
        /*03a4*/ 	.word	0xffffffff


	//   ....[33]....
        /*03a8*/ 	.word	0xffffffff


	//   ....[34]....
        /*03ac*/ 	.word	0xffffffff


	//   ....[35]....
        /*03b0*/ 	.word	0xffffffff


	//   ....[36]....
        /*03b4*/ 	.word	0xffffffff


	//   ....[37]....
        /*03b8*/ 	.word	0xffffffff


	//   ....[38]....
        /*03bc*/ 	.word	0xffffffff


	//   ....[39]....
        /*03c0*/ 	.word	0xffffffff


	//   ....[40]....
        /*03c4*/ 	.word	0xffffffff


	//   ....[41]....
        /*03c8*/ 	.word	0xffffffff


	//   ....[42]....
        /*03cc*/ 	.word	0xffffffff


	//   ....[43]....
        /*03d0*/ 	.word	0xffffffff


	//   ....[44]....
        /*03d4*/ 	.word	0xffffffff


	//   ....[45]....
        /*03d8*/ 	.word	0xffffffff


	//   ....[46]....
        /*03dc*/ 	.word	0xffffffff


	//   ....[47]....
        /*03e0*/ 	.word	0xffffffff


	//   ....[48]....
        /*03e4*/ 	.word	0xffffffff


	//   ....[49]....
        /*03e8*/ 	.word	0xffffffff


	//   ....[50]....
        /*03ec*/ 	.word	0xffffffff


	//   ....[51]....
        /*03f0*/ 	.word	0xffffffff


	//   ....[52]....
        /*03f4*/ 	.word	0xffffffff


	//   ....[53]....
        /*03f8*/ 	.word	0xffffffff


	//   ....[54]....
        /*03fc*/ 	.word	0xffffffff


	//   ....[55]....
        /*0400*/ 	.word	0xffffffff


	//   ....[56]....
        /*0404*/ 	.word	0xffffffff


	//   ....[57]....
        /*0408*/ 	.word	0xffffffff


	//   ....[58]....
        /*040c*/ 	.word	0xffffffff


	//   ....[59]....
        /*0410*/ 	.word	0xffffffff


	//   ....[60]....
        /*0414*/ 	.word	0xffffffff


	//   ....[61]....
        /*0418*/ 	.word	0xffffffff


	//   ....[62]....
        /*041c*/ 	.word	0xffffffff


	//   ....[63]....
        /*0420*/ 	.word	0xffffffff


	//   ....[64]....
        /*0424*/ 	.word	0xffffffff


	//   ....[65]....
        /*0428*/ 	.word	0xffffffff


	//   ....[66]....
        /*042c*/ 	.word	0xffffffff


	//   ....[67]....
        /*0430*/ 	.word	0xffffffff


	//   ....[68]....
        /*0434*/ 	.word	0xffffffff


	//   ....[69]....
        /*0438*/ 	.word	0xffffffff


	//   ....[70]....
        /*043c*/ 	.word	0xffffffff


	//   ....[71]....
        /*0440*/ 	.word	0xffffffff


	//   ....[72]....
        /*0444*/ 	.word	0xffffffff


	//   ....[73]....
        /*0448*/ 	.word	0xffffffff


	//   ....[74]....
        /*044c*/ 	.word	0xffffffff


	//   ....[75]....
        /*0450*/ 	.word	0xffffffff


	//   ....[76]....
        /*0454*/ 	.word	0xffffffff


	//   ....[77]....
        /*0458*/ 	.word	0xffffffff


	//   ....[78]....
        /*045c*/ 	.word	0xffffffff


	//   ....[79]....
        /*0460*/ 	.word	0xffffffff


	//   ....[80]....
        /*0464*/ 	.word	0xffffffff


	//   ....[81]....
        /*0468*/ 	.word	0xffffffff


	//   ....[82]....
        /*046c*/ 	.word	0xffffffff


	//   ....[83]....
        /*0470*/ 	.word	0xffffffff


	//   ....[84]....
        /*0474*/ 	.word	0xffffffff


	//   ....[85]....
        /*0478*/ 	.word	0xffffffff


	//   ....[86]....
        /*047c*/ 	.word	0xffffffff


	//   ....[87]....
        /*0480*/ 	.word	0xffffffff


	//   ....[88]....
        /*0484*/ 	.word	0xffffffff


	//   ....[89]....
        /*0488*/ 	.word	0xffffffff


	//   ....[90]....
        /*048c*/ 	.word	0xffffffff


	//   ....[91]....
        /*0490*/ 	.word	0xffffffff


	//   ....[92]....
        /*0494*/ 	.word	0xffffffff


	//   ....[93]....
        /*0498*/ 	.word	0xffffffff


	//   ....[94]....
        /*049c*/ 	.word	0xffffffff


	//   ....[95]....
        /*04a0*/ 	.word	0xffffffff


	//   ....[96]....
        /*04a4*/ 	.word	0xffffffff


	//   ....[97]....
        /*04a8*/ 	.word	0xffffffff


	//   ....[98]....
        /*04ac*/ 	.word	0xffffffff


	//   ....[99]....
        /*04b0*/ 	.word	0xffffffff


	//   ....[100]....
        /*04b4*/ 	.word	0xffffffff


	//   ....[101]....
        /*04b8*/ 	.word	0xffffffff


	//   ....[102]....
        /*04bc*/ 	.word	0xffffffff


	//   ....[103]....
        /*04c0*/ 	.word	0xffffffff


	//   ....[104]....
        /*04c4*/ 	.word	0xffffffff


	//   ....[105]....
        /*04c8*/ 	.word	0xffffffff


	//   ....[106]....
        /*04cc*/ 	.word	0xffffffff


	//   ....[107]....
        /*04d0*/ 	.word	0xffffffff


	//   ....[108]....
        /*04d4*/ 	.word	0xffffffff


	//   ....[109]....
        /*04d8*/ 	.word	0xffffffff


	//   ....[110]....
        /*04dc*/ 	.word	0xffffffff


	//   ....[111]....
        /*04e0*/ 	.word	0xffffffff


	//   ....[112]....
        /*04e4*/ 	.word	0xffffffff


	//   ....[113]....
        /*04e8*/ 	.word	0xffffffff


	//   ....[114]....
        /*04ec*/ 	.word	0xffffffff


	//   ....[115]....
        /*04f0*/ 	.word	0xffffffff


	//   ....[116]....
        /*04f4*/ 	.word	0xffffffff


	//   ....[117]....
        /*04f8*/ 	.word	0xffffffff


	//   ....[118]....
        /*04fc*/ 	.word	0xffffffff


	//   ....[119]....
        /*0500*/ 	.word	0xffffffff


	//   ....[120]....
        /*0504*/ 	.word	0xffffffff


	//   ....[121]....
        /*0508*/ 	.word	0xffffffff


	//   ....[122]....
        /*050c*/ 	.word	0xffffffff


	//   ....[123]....
        /*0510*/ 	.word	0xffffffff


	//   ....[124]....
        /*0514*/ 	.word	0xffffffff


	//   ....[125]....
        /*0518*/ 	.word	0xffffffff


	//   ....[126]....
        /*051c*/ 	.word	0xffffffff


	//   ....[127]....
        /*0520*/ 	.word	0xffffffff


	//   ....[128]....
        /*0524*/ 	.word	0xffffffff


	//   ....[129]....
        /*0528*/ 	.word	0xffffffff


	//   ....[130]....
        /*052c*/ 	.word	0xffffffff


	//   ....[131]....
        /*0530*/ 	.word	0xffffffff


	//   ....[132]....
        /*0534*/ 	.word	0xffffffff


	//   ....[133]....
        /*0538*/ 	.word	0xffffffff


	//   ....[134]....
        /*053c*/ 	.word	0xffffffff


	//   ....[135]....
        /*0540*/ 	.word	0xffffffff


	//   ....[136]....
        /*0544*/ 	.word	0xffffffff


	//   ....[137]....
        /*0548*/ 	.word	0xffffffff


	//   ....[138]....
        /*054c*/ 	.word	0xffffffff


	//   ....[139]....
        /*0550*/ 	.word	0xffffffff


	//   ....[140]....
        /*0554*/ 	.word	0xffffffff


	//   ....[141]....
        /*0558*/ 	.word	0xffffffff


	//   ....[142]....
        /*055c*/ 	.word	0xffffffff


	//   ....[143]....
        /*0560*/ 	.word	0xffffffff


	//   ....[144]....
        /*0564*/ 	.word	0xffffffff


	//   ....[145]....
        /*0568*/ 	.word	0xffffffff


	//   ....[146]....
        /*056c*/ 	.word	0xffffffff


	//   ....[147]....
        /*0570*/ 	.word	0xffffffff


	//   ....[148]....
        /*0574*/ 	.word	0xffffffff


	//   ....[149]....
        /*0578*/ 	.word	0xffffffff


	//   ....[150]....
        /*057c*/ 	.word	0xffffffff


	//   ....[151]....
        /*0580*/ 	.word	0xffffffff


	//   ....[152]....
        /*0584*/ 	.word	0xffffffff


	//   ....[153]....
        /*0588*/ 	.word	0xffffffff


	//   ....[154]....
        /*058c*/ 	.word	0xffffffff


	//   ....[155]....
        /*0590*/ 	.word	0xffffffff


	//   ....[156]....
        /*0594*/ 	.word	0xffffffff


	//   ....[157]....
        /*0598*/ 	.word	0xffffffff


	//   ....[158]....
        /*059c*/ 	.word	0xffffffff


	//   ....[159]....
        /*05a0*/ 	.word	0xffffffff


	//   ....[160]....
        /*05a4*/ 	.word	0xffffffff


	//   ....[161]....
        /*05a8*/ 	.word	0xffffffff


	//   ....[162]....
        /*05ac*/ 	.word	0xffffffff


	//   ....[163]....
        /*05b0*/ 	.word	0xffffffff


	//   ....[164]....
        /*05b4*/ 	.word	0xffffffff


	//   ....[165]....
        /*05b8*/ 	.word	0xffffffff


	//   ....[166]....
        /*05bc*/ 	.word	0xffffffff


	//   ....[167]....
        /*05c0*/ 	.word	0xffffffff


	//   ....[168]....
        /*05c4*/ 	.word	0xffffffff


	//   ....[169]....
        /*05c8*/ 	.word	0xffffffff


	//   ....[170]....
        /*05cc*/ 	.word	0xffffffff


	//   ....[171]....
        /*05d0*/ 	.word	0xffffffff


	//   ....[172]....
        /*05d4*/ 	.word	0xffffffff


	//   ....[173]....
        /*05d8*/ 	.word	0xffffffff


	//   ....[174]....
        /*05dc*/ 	.word	0xffffffff


	//   ....[175]....
        /*05e0*/ 	.word	0x0500000f


	//   ....[176]....
        /*05e4*/ 	.word	0x0500000f


	//   ....[177]....
        /*05e8*/ 	.word	0x0500000f


	//   ....[178]....
        /*05ec*/ 	.word	0x0500000f


	//   ....[179]....
        /*05f0*/ 	.word	0x0500000f


	//   ....[180]....
        /*05f4*/ 	.word	0x0500000f


	//   ....[181]....
        /*05f8*/ 	.word	0x0500000f


	//   ....[182]....
        /*05fc*/ 	.word	0x0500000f


	//   ....[183]....
        /*0600*/ 	.word	0x0500000f


	//   ....[184]....
        /*0604*/ 	.word	0x0500000f


	//   ....[185]....
        /*0608*/ 	.word	0x0500000f


	//   ....[186]....
        /*060c*/ 	.word	0x0500000f


	//   ....[187]....
        /*0610*/ 	.word	0x0500000f


	//   ....[188]....
        /*0614*/ 	.word	0x0500000f


	//   ....[189]....
        /*0618*/ 	.word	0x0500000f


	//   ....[190]....
        /*061c*/ 	.word	0x0500000f


	//   ....[191]....
        /*0620*/ 	.word	0x0500000f


	//   ....[192]....
        /*0624*/ 	.word	0x0500000f


	//----- nvinfo : EIATTR_COOP_GROUP_INSTR_OFFSETS
	.align		4
.L_981:
        /*0628*/ 	.byte	0x04, 0x28
        /*062a*/ 	.short	(.L_983 - .L_982)


	//   ....[0]....
.L_982:
        /*062c*/ 	.word	0x00000070


	//   ....[1]....
        /*0630*/ 	.word	0x00000140


	//   ....[2]....
        /*0634*/ 	.word	0x00000190


	//   ....[3]....
        /*0638*/ 	.word	0x000003c0


	//   ....[4]....
        /*063c*/ 	.word	0x00000520


	//   ....[5]....
        /*0640*/ 	.word	0x00000640


	//   ....[6]....
        /*0644*/ 	.word	0x000007a0


	//   ....[7]....
        /*0648*/ 	.word	0x00001e60


	//   ....[8]....
        /*064c*/ 	.word	0x00002d70


	//   ....[9]....
        /*0650*/ 	.word	0x00003060


	//   ....[10]....
        /*0654*/ 	.word	0x00004d00


	//   ....[11]....
        /*0658*/ 	.word	0x00005290


	//   ....[12]....
        /*065c*/ 	.word	0x00005e90


	//   ....[13]....
        /*0660*/ 	.word	0x00005f10


	//   ....[14]....
        /*0664*/ 	.word	0x00008850


	//   ....[15]....
        /*0668*/ 	.word	0x00008a70


	//   ....[16]....
        /*066c*/ 	.word	0x0000a930


	//   ....[17]....
        /*0670*/ 	.word	0x0000aa40


	//   ....[18]....
        /*0674*/ 	.word	0x0000ba70


	//   ....[19]....
        /*0678*/ 	.word	0x0000bad0


	//   ....[20]....
        /*067c*/ 	.word	0x0000ec60


	//   ....[21]....
        /*0680*/ 	.word	0x0000ec80


	//   ....[22]....
        /*0684*/ 	.word	0x0000eca0


	//   ....[23]....
        /*0688*/ 	.word	0x0000ecd0


	//   ....[24]....
        /*068c*/ 	.word	0x00011e40


	//   ....[25]....
        /*0690*/ 	.word	0x00013490


	//   ....[26]....
        /*0694*/ 	.word	0x00013f10


	//   ....[27]....
        /*0698*/ 	.word	0x00014020


	//   ....[28]....
        /*069c*/ 	.word	0x00015050


	//   ....[29]....
        /*06a0*/ 	.word	0x000150c0


	//   ....[30]....
        /*06a4*/ 	.word	0x00016dc0


	//   ....[31]....
        /*06a8*/ 	.word	0x00016dd0


	//   ....[32]....
        /*06ac*/ 	.word	0x00016e50


	//   ....[33]....
        /*06b0*/ 	.word	0x00016e60


	//   ....[34]....
        /*06b4*/ 	.word	0x00017e40


	//   ....[35]....
        /*06b8*/ 	.word	0x00017e50


	//   ....[36]....
        /*06bc*/ 	.word	0x00017e60


	//   ....[37]....
        /*06c0*/ 	.word	0x00017e70


	//   ....[38]....
        /*06c4*/ 	.word	0x00017e80


	//   ....[39]....
        /*06c8*/ 	.word	0x00017e90


	//   ....[40]....
        /*06cc*/ 	.word	0x00017ea0


	//   ....[41]....
        /*06d0*/ 	.word	0x00017eb0


	//   ....[42]....
        /*06d4*/ 	.word	0x00017ec0


	//   ....[43]....
        /*06d8*/ 	.word	0x00017ed0


	//   ....[44]....
        /*06dc*/ 	.word	0x00017ee0


	//   ....[45]....
        /*06e0*/ 	.word	0x00017ef0


	//   ....[46]....
        /*06e4*/ 	.word	0x00017f00


	//   ....[47]....
        /*06e8*/ 	.word	0x00017f10


	//   ....[48]....
        /*06ec*/ 	.word	0x00017f20


	//   ....[49]....
        /*06f0*/ 	.word	0x00017f30


	//   ....[50]....
        /*06f4*/ 	.word	0x00017f40


	//   ....[51]....
        /*06f8*/ 	.word	0x00017f50


	//   ....[52]....
        /*06fc*/ 	.word	0x00017f60


	//   ....[53]....
        /*0700*/ 	.word	0x00017f70


	//   ....[54]....
        /*0704*/ 	.word	0x00017f80


	//   ....[55]....
        /*0708*/ 	.word	0x00017f90


	//   ....[56]....
        /*070c*/ 	.word	0x00017fa0


	//   ....[57]....
        /*0710*/ 	.word	0x00017fb0


	//   ....[58]....
        /*0714*/ 	.word	0x00017fc0


	//   ....[59]....
        /*0718*/ 	.word	0x00017fd0


	//   ....[60]....
        /*071c*/ 	.word	0x00017fe0


	//   ....[61]....
        /*0720*/ 	.word	0x00017ff0


	//   ....[62]....
        /*0724*/ 	.word	0x00018000


	//   ....[63]....
        /*0728*/ 	.word	0x00018010


	//   ....[64]....
        /*072c*/ 	.word	0x00018020


	//   ....[65]....
        /*0730*/ 	.word	0x00018030


	//   ....[66]....
        /*0734*/ 	.word	0x00018040


	//   ....[67]....
        /*0738*/ 	.word	0x00018060


	//   ....[68]....
        /*073c*/ 	.word	0x00018090


	//   ....[69]....
        /*0740*/ 	.word	0x000180b0


	//   ....[70]....
        /*0744*/ 	.word	0x000180c0


	//   ....[71]....
        /*0748*/ 	.word	0x000180e0


	//   ....[72]....
        /*074c*/ 	.word	0x00018100


	//   ....[73]....
        /*0750*/ 	.word	0x00018110


	//   ....[74]....
        /*0754*/ 	.word	0x00018120


	//   ....[75]....
        /*0758*/ 	.word	0x00018130


	//   ....[76]....
        /*075c*/ 	.word	0x00018140


	//   ....[77]....
        /*0760*/ 	.word	0x00018150


	//   ....[78]....
        /*0764*/ 	.word	0x00018160


	//   ....[79]....
        /*0768*/ 	.word	0x00018170


	//   ....[80]....
        /*076c*/ 	.word	0x00018180


	//   ....[81]....
        /*0770*/ 	.word	0x00018190


	//   ....[82]....
        /*0774*/ 	.word	0x000181a0


	//   ....[83]....
        /*0778*/ 	.word	0x000181c0


	//   ....[84]....
        /*077c*/ 	.word	0x000181e0


	//   ....[85]....
        /*0780*/ 	.word	0x00018210


	//   ....[86]....
        /*0784*/ 	.word	0x00018240


	//   ....[87]....
        /*0788*/ 	.word	0x00018270


	//   ....[88]....
        /*078c*/ 	.word	0x000182a0


	//   ....[89]....
        /*0790*/ 	.word	0x000182d0


	//   ....[90]....
        /*0794*/ 	.word	0x00018300


	//   ....[91]....
        /*0798*/ 	.word	0x00018330


	//   ....[92]....
        /*079c*/ 	.word	0x00018360


	//   ....[93]....
        /*07a0*/ 	.word	0x00018390


	//   ....[94]....
        /*07a4*/ 	.word	0x000183c0


	//   ....[95]....
        /*07a8*/ 	.word	0x000183f0


	//   ....[96]....
        /*07ac*/ 	.word	0x00018420


	//   ....[97]....
        /*07b0*/ 	.word	0x00018450


	//   ....[98]....
        /*07b4*/ 	.word	0x00018dc0


	//   ....[99]....
        /*07b8*/ 	.word	0x00018df0


	//   ....[100]....
        /*07bc*/ 	.word	0x00018e30


	//   ....[101]....
        /*07c0*/ 	.word	0x00018e50


	//   ....[102]....
        /*07c4*/ 	.word	0x00019520


	//   ....[103]....
        /*07c8*/ 	.word	0x00019560


	//   ....[104]....
        /*07cc*/ 	.word	0x00019640


	//   ....[105]....
        /*07d0*/ 	.word	0x00019660


	//   ....[106]....
        /*07d4*/ 	.word	0x00019720


	//   ....[107]....
        /*07d8*/ 	.word	0x00019740


	//   ....[108]....
        /*07dc*/ 	.word	0x00019810


	//   ....[109]....
        /*07e0*/ 	.word	0x00019830


	//   ....[110]....
        /*07e4*/ 	.word	0x00019d40


	//   ....[111]....
        /*07e8*/ 	.word	0x00019d80


	//   ....[112]....
        /*07ec*/ 	.word	0x0001a220


	//   ....[113]....
        /*07f0*/ 	.word	0x0001a230


	//   ....[114]....
        /*07f4*/ 	.word	0x0001afe0


	//   ....[115]....
        /*07f8*/ 	.word	0x0001aff0


	//   ....[116]....
        /*07fc*/ 	.word	0x0001b0b0


	//   ....[117]....
        /*0800*/ 	.word	0x0001b0d0


	//   ....[118]....
        /*0804*/ 	.word	0x0001b190


	//   ....[119]....
        /*0808*/ 	.word	0x0001b1b0


	//   ....[120]....
        /*080c*/ 	.word	0x0001b280


	//   ....[121]....
        /*0810*/ 	.word	0x0001b2a0


	//   ....[122]....
        /*0814*/ 	.word	0x0001b400


	//   ....[123]....
        /*0818*/ 	.word	0x0001b620


	//   ....[124]....
        /*081c*/ 	.word	0x0001b660


	//   ....[125]....
        /*0820*/ 	.word	0x0001b6a0


	//   ....[126]....
        /*0824*/ 	.word	0x0001b6d0


	//   ....[127]....
        /*0828*/ 	.word	0x0001b700


	//   ....[128]....
        /*082c*/ 	.word	0x0001b730


	//   ....[129]....
        /*0830*/ 	.word	0x0001b8c0


	//   ....[130]....
        /*0834*/ 	.word	0x0001b8f0


	//   ....[131]....
        /*0838*/ 	.word	0x0001b930


	//   ....[132]....
        /*083c*/ 	.word	0x0001b960


	//   ....[133]....
        /*0840*/ 	.word	0x0001b990


	//   ....[134]....
        /*0844*/ 	.word	0x0001b9c0


	//   ....[135]....
        /*0848*/ 	.word	0x0001ba60


	//   ....[136]....
        /*084c*/ 	.word	0x0001bab0


	//   ....[137]....
        /*0850*/ 	.word	0x0001bac0


	//   ....[138]....
        /*0854*/ 	.word	0x0001bb00


	//   ....[139]....
        /*0858*/ 	.word	0x0001db80


	//   ....[140]....
        /*085c*/ 	.word	0x0001e6f0


	//   ....[141]....
        /*0860*/ 	.word	0x0001e730


	//   ....[142]....
        /*0864*/ 	.word	0x0001e7e0


	//   ....[143]....
        /*0868*/ 	.word	0x0001e7f0


	//   ....[144]....
        /*086c*/ 	.word	0x0001e880


	//   ....[145]....
        /*0870*/ 	.word	0x0001e890


	//   ....[146]....
        /*0874*/ 	.word	0x0001e920


	//   ....[147]....
        /*0878*/ 	.word	0x0001e930


	//   ....[148]....
        /*087c*/ 	.word	0x0001e9c0


	//   ....[149]....
        /*0880*/ 	.word	0x0001e9d0


	//   ....[150]....
        /*0884*/ 	.word	0x0001ea60


	//   ....[151]....
        /*0888*/ 	.word	0x0001ea70


	//   ....[152]....
        /*088c*/ 	.word	0x0001eaf0


	//   ....[153]....
        /*0890*/ 	.word	0x0001eb00


	//   ....[154]....
        /*0894*/ 	.word	0x0001eb10


	//   ....[155]....
        /*0898*/ 	.word	0x0001eb20


	//   ....[156]....
        /*089c*/ 	.word	0x00020b40


	//   ....[157]....
        /*08a0*/ 	.word	0x00020b70


	//   ....[158]....
        /*08a4*/ 	.word	0x00020ba0


	//   ....[159]....
        /*08a8*/ 	.word	0x00020bd0


	//   ....[160]....
        /*08ac*/ 	.word	0x00020be0


	//   ....[161]....
        /*08b0*/ 	.word	0x00020c10


	//   ....[162]....
        /*08b4*/ 	.word	0x00020c20


	//   ....[163]....
        /*08b8*/ 	.word	0x00020c60


	//   ....[164]....
        /*08bc*/ 	.word	0x00020dd0


	//   ....[165]....
        /*08c0*/ 	.word	0x00020e00


	//   ....[166]....
        /*08c4*/ 	.word	0x00020e30


	//   ....[167]....
        /*08c8*/ 	.word	0x00020e60


	//   ....[168]....
        /*08cc*/ 	.word	0x00020e90


	//   ....[169]....
        /*08d0*/ 	.word	0x00020ec0


	//   ....[170]....
        /*08d4*/ 	.word	0x00020f40


	//   ....[171]....
        /*08d8*/ 	.word	0x00020f80


	//   ....[172]....
        /*08dc*/ 	.word	0x00020f90


	//   ....[173]....
        /*08e0*/ 	.word	0x00020fd0


	//   ....[174]....
        /*08e4*/ 	.word	0x00021ab0


	//   ....[175]....
        /*08e8*/ 	.word	0x00022170


	//   ....[176]....
        /*08ec*/ 	.word	0x00022380


	//   ....[177]....
        /*08f0*/ 	.word	0x000223d0


	//   ....[178]....
        /*08f4*/ 	.word	0x00022430


	//   ....[179]....
        /*08f8*/ 	.word	0x00022530


	//   ....[180]....
        /*08fc*/ 	.word	0x00022590


	//   ....[181]....
        /*0900*/ 	.word	0x00022690


	//   ....[182]....
        /*0904*/ 	.word	0x000226f0


	//   ....[183]....
        /*0908*/ 	.word	0x000227f0


	//   ....[184]....
        /*090c*/ 	.word	0x00022850


	//   ....[185]....
        /*0910*/ 	.word	0x00022950


	//   ....[186]....
        /*0914*/ 	.word	0x000229b0


	//   ....[187]....
        /*0918*/ 	.word	0x00022ab0


	//   ....[188]....
        /*091c*/ 	.word	0x00022b10


	//   ....[189]....
        /*0920*/ 	.word	0x00022c00


	//   ....[190]....
        /*0924*/ 	.word	0x00022c60


	//   ....[191]....
        /*0928*/ 	.word	0x00022d00


	//   ....[192]....
        /*092c*/ 	.word	0x00023090


	//----- nvinfo : EIATTR_REG_RECONFIG
	.align		4
.L_983:
        /*0930*/ 	.byte	0x01, 0x54
	.zero		2


	//----- nvinfo : EIATTR_SYSCALL_OFFSETS
	.align		4
        /*0934*/ 	.byte	0x04, 0x46
        /*0936*/ 	.short	(.L_985 - .L_984)


	//   ....[0]....
.L_984:
        /*0938*/ 	.word	0x00002020


	//   ....[1]....
        /*093c*/ 	.word	0x0001d5e0


	//   ....[2]....
        /*0940*/ 	.word	0x0001d750


	//   ....[3]....
        /*0944*/ 	.word	0x0001d8b0


	//   ....[4]....
        /*0948*/ 	.word	0x0001d9f0


	//   ....[5]....
        /*094c*/ 	.word	0x0001e2f0


	//----- nvinfo : EIATTR_MBARRIER_INSTR_OFFSETS
	.align		4
.L_985:
        /*0950*/ 	.byte	0x04, 0x39
        /*0952*/ 	.short	(.L_987 - .L_986)


	//   ....[0]....
.L_986:
        /*0954*/ 	.word	0x00000270
        /*0958*/ 	.word	0x000000ff
        /*095c*/ 	.word	0x0002e800
        /*0960*/ 	.short	0x0100
        /*0962*/ 	.byte	0x08
	.zero		1


	//   ....[1]....
        /*0964*/ 	.word	0x00000280
        /*0968*/ 	.word	0x000000ff
        /*096c*/ 	.word	0x0002e820
        /*0970*/ 	.short	0x0100
        /*0972*/ 	.byte	0x08
	.zero		1


	//   ....[2]....
        /*0974*/ 	.word	0x00000370
        /*0978*/ 	.word	0x000000ff
        /*097c*/ 	.word	0x0002e830
        /*0980*/ 	.short	0x0100
        /*0982*/ 	.byte	0x08
	.zero		1


	//   ....[3]....
        /*0984*/ 	.word	0x00000380
        /*0988*/ 	.word	0x000000ff
        /*098c*/ 	.word	0x0002e840
        /*0990*/ 	.short	0x0100
        /*0992*/ 	.byte	0x08
	.zero		1


	//   ....[4]....
        /*0994*/ 	.word	0x00000390
        /*0998*/ 	.word	0x000000ff
        /*099c*/ 	.word	0x0002e838
        /*09a0*/ 	.short	0x0100
        /*09a2*/ 	.byte	0x08
	.zero		1


	//   ....[5]....
        /*09a4*/ 	.word	0x000003a0
        /*09a8*/ 	.word	0x000000ff
        /*09ac*/ 	.word	0x0002e848
        /*09b0*/ 	.short	0x0100
        /*09b2*/ 	.byte	0x08
	.zero		1


	//   ....[6]....
        /*09b4*/ 	.word	0x000004d0
        /*09b8*/ 	.word	0x000000ff
        /*09bc*/ 	.word	0x0002e850
        /*09c0*/ 	.short	0x0100
        /*09c2*/ 	.byte	0x08
	.zero		1


	//   ....[7]....
        /*09c4*/ 	.word	0x000004e0
        /*09c8*/ 	.word	0x000000ff
        /*09cc*/ 	.word	0x0002e860
        /*09d0*/ 	.short	0x0100
        /*09d2*/ 	.byte	0x08
	.zero		1


	//   ....[8]....
        /*09d4*/ 	.word	0x000004f0
        /*09d8*/ 	.word	0x000000ff
        /*09dc*/ 	.word	0x0002e858
        /*09e0*/ 	.short	0x0100
        /*09e2*/ 	.byte	0x08
	.zero		1


	//   ....[9]....
        /*09e4*/ 	.word	0x00000500
        /*09e8*/ 	.word	0x000000ff
        /*09ec*/ 	.word	0x0002e868
        /*09f0*/ 	.short	0x0100
        /*09f2*/ 	.byte	0x08
	.zero		1


	//   ....[10]....
        /*09f4*/ 	.word	0x000005f0
        /*09f8*/ 	.word	0x000000ff
        /*09fc*/ 	.word	0x0002e870
        /*0a00*/ 	.short	0x0100
        /*0a02*/ 	.byte	0x06
	.zero		1


	//   ....[11]....
        /*0a04*/ 	.word	0x00000600
        /*0a08*/ 	.word	0x000000ff
        /*0a0c*/ 	.word	0x0002e880
        /*0a10*/ 	.short	0x0100
        /*0a12*/ 	.byte	0x06
	.zero		1


	//   ....[12]....
        /*0a14*/ 	.word	0x00000610
        /*0a18*/ 	.word	0x000000ff
        /*0a1c*/ 	.word	0x0002e878
        /*0a20*/ 	.short	0x0100
        /*0a22*/ 	.byte	0x06
	.zero		1


	//   ....[13]....
        /*0a24*/ 	.word	0x00000620
        /*0a28*/ 	.word	0x000000ff
        /*0a2c*/ 	.word	0x0002e888
        /*0a30*/ 	.short	0x0100
        /*0a32*/ 	.byte	0x06
	.zero		1


	//   ....[14]....
        /*0a34*/ 	.word	0x00000750
        /*0a38*/ 	.word	0x000000ff
        /*0a3c*/ 	.word	0x0002e890
        /*0a40*/ 	.short	0x0100
        /*0a42*/ 	.byte	0x08
	.zero		1


	//   ....[15]....
        /*0a44*/ 	.word	0x00000760
        /*0a48*/ 	.word	0x000000ff
        /*0a4c*/ 	.word	0x0002e8a0
        /*0a50*/ 	.short	0x0100
        /*0a52*/ 	.byte	0x08
	.zero		1


	//   ....[16]....
        /*0a54*/ 	.word	0x00000770
        /*0a58*/ 	.word	0x000000ff
        /*0a5c*/ 	.word	0x0002e898
        /*0a60*/ 	.short	0x0100
        /*0a62*/ 	.byte	0x08
	.zero		1


	//   ....[17]....
        /*0a64*/ 	.word	0x00000780
        /*0a68*/ 	.word	0x000000ff
        /*0a6c*/ 	.word	0x0002e8a8
        /*0a70*/ 	.short	0x0100
        /*0a72*/ 	.byte	0x08
	.zero		1


	//   ....[18]....
        /*0a74*/ 	.word	0x000008b0
        /*0a78*/ 	.word	0x000000ff
        /*0a7c*/ 	.word	0x0002e8b0
        /*0a80*/ 	.short	0x0100
        /*0a82*/ 	.byte	0x08
	.zero		1


	//   ....[19]....
        /*0a84*/ 	.word	0x000008c0
        /*0a88*/ 	.word	0x000000ff
        /*0a8c*/ 	.word	0x0002e8c0
        /*0a90*/ 	.short	0x0100
        /*0a92*/ 	.byte	0x08
	.zero		1


	//   ....[20]....
        /*0a94*/ 	.word	0x000008d0
        /*0a98*/ 	.word	0x000000ff
        /*0a9c*/ 	.word	0x0002e8b8
        /*0aa0*/ 	.short	0x0100
        /*0aa2*/ 	.byte	0x08
	.zero		1


	//   ....[21]....
        /*0aa4*/ 	.word	0x000008e0
        /*0aa8*/ 	.word	0x000000ff
        /*0aac*/ 	.word	0x0002e8c8
        /*0ab0*/ 	.short	0x0100
        /*0ab2*/ 	.byte	0x08
	.zero		1


	//   ....[22]....
        /*0ab4*/ 	.word	0x000020a0
        /*0ab8*/ 	.word	0x000000ff
        /*0abc*/ 	.word	0x0002e800
        /*0ac0*/ 	.short	0x010a
        /*0ac2*/ 	.byte	0x29
	.zero		1


	//   ....[23]....
        /*0ac4*/ 	.word	0x00002120
        /*0ac8*/ 	.word	0x00000005
        /*0acc*/ 	.word	0x0002e830
        /*0ad0*/ 	.short	0x010a
        /*0ad2*/ 	.byte	0x3f
	.zero		1


	//   ....[24]....
        /*0ad4*/ 	.word	0x00002160
        /*0ad8*/ 	.word	0x00000005
        /*0adc*/ 	.word	0x0002e830
        /*0ae0*/ 	.short	0x010a
        /*0ae2*/ 	.byte	0x3f
	.zero		1


	//   ....[25]....
        /*0ae4*/ 	.word	0x00002eb0
        /*0ae8*/ 	.word	0x00000000
        /*0aec*/ 	.word	0x00000000
        /*0af0*/ 	.short	0x0101
        /*0af2*/ 	.byte	0x3f
	.zero		1


	//   ....[26]....
        /*0af4*/ 	.word	0x00007870
        /*0af8*/ 	.word	0x000000ff
        /*0afc*/ 	.word	0x0002e830
        /*0b00*/ 	.short	0x010a
        /*0b02*/ 	.byte	0x06
	.zero		1


	//   ....[27]....
        /*0b04*/ 	.word	0x000078b0
        /*0b08*/ 	.word	0x000000ff
        /*0b0c*/ 	.word	0x0002e830
        /*0b10*/ 	.short	0x010a
        /*0b12*/ 	.byte	0x06
	.zero		1


	//   ....[28]....
        /*0b14*/ 	.word	0x00008470
        /*0b18*/ 	.word	0x000000ff
        /*0b1c*/ 	.word	0x0002e850
        /*0b20*/ 	.short	0x010a
        /*0b22*/ 	.byte	0x06
	.zero		1


	//   ....[29]....
        /*0b24*/ 	.word	0x000084b0
        /*0b28*/ 	.word	0x000000ff
        /*0b2c*/ 	.word	0x0002e850
        /*0b30*/ 	.short	0x010a
        /*0b32*/ 	.byte	0x06
	.zero		1


	//   ....[30]....
        /*0b34*/ 	.word	0x00008880
        /*0b38*/ 	.word	0x00000008
        /*0b3c*/ 	.word	0x00000000
        /*0b40*/ 	.short	0x0101
        /*0b42*/ 	.byte	0x3f
	.zero		1


	//   ....[31]....
        /*0b44*/ 	.word	0x0000ccd0
        /*0b48*/ 	.word	0x000000ff
        /*0b4c*/ 	.word	0x00000000
        /*0b50*/ 	.short	0x0101
        /*0b52*/ 	.byte	0x06
	.zero		1


	//   ....[32]....
        /*0b54*/ 	.word	0x0000d7c0
        /*0b58*/ 	.word	0x000000ff
        /*0b5c*/ 	.word	0x0002e830
        /*0b60*/ 	.short	0x010a
        /*0b62*/ 	.byte	0x06
	.zero		1


	//   ....[33]....
        /*0b64*/ 	.word	0x0000d800
        /*0b68*/ 	.word	0x000000ff
        /*0b6c*/ 	.word	0x0002e830
        /*0b70*/ 	.short	0x010a
        /*0b72*/ 	.byte	0x06
	.zero		1


	//   ....[34]....
        /*0b74*/ 	.word	0x0000e3f0
        /*0b78*/ 	.word	0x000000ff
        /*0b7c*/ 	.word	0x0002e850
        /*0b80*/ 	.short	0x010a
        /*0b82*/ 	.byte	0x06
	.zero		1


	//   ....[35]....
        /*0b84*/ 	.word	0x0000e430
        /*0b88*/ 	.word	0x000000ff
        /*0b8c*/ 	.word	0x0002e850
        /*0b90*/ 	.short	0x010a
        /*0b92*/ 	.byte	0x06
	.zero		1


	//   ....[36]....
        /*0b94*/ 	.word	0x000102f0
        /*0b98*/ 	.word	0x00000005
        /*0b9c*/ 	.word	0x00000000
        /*0ba0*/ 	.short	0x0101
        /*0ba2*/ 	.byte	0x3f
	.zero		1


	//   ....[37]....
        /*0ba4*/ 	.word	0x000105c0
        /*0ba8*/ 	.word	0x000000ff
        /*0bac*/ 	.word	0x00000000
        /*0bb0*/ 	.short	0x0101
        /*0bb2*/ 	.byte	0x06
	.zero		1


	//   ....[38]....
        /*0bb4*/ 	.word	0x00010e30
        /*0bb8*/ 	.word	0x000000ff
        /*0bbc*/ 	.word	0x0002e830
        /*0bc0*/ 	.short	0x010a
        /*0bc2*/ 	.byte	0x06
	.zero		1


	//   ....[39]....
        /*0bc4*/ 	.word	0x00010e70
        /*0bc8*/ 	.word	0x000000ff
        /*0bcc*/ 	.word	0x0002e830
        /*0bd0*/ 	.short	0x010a
        /*0bd2*/ 	.byte	0x06
	.zero		1


	//   ....[40]....
        /*0bd4*/ 	.word	0x00011a60
        /*0bd8*/ 	.word	0x000000ff
        /*0bdc*/ 	.word	0x0002e850
        /*0be0*/ 	.short	0x010a
        /*0be2*/ 	.byte	0x06
	.zero		1


	//   ....[41]....
        /*0be4*/ 	.word	0x00011aa0
        /*0be8*/ 	.word	0x000000ff
        /*0bec*/ 	.word	0x0002e850
        /*0bf0*/ 	.short	0x010a
        /*0bf2*/ 	.byte	0x06
	.zero		1


	//   ....[42]....
        /*0bf4*/ 	.word	0x00011e70
        /*0bf8*/ 	.word	0x00000000
        /*0bfc*/ 	.word	0x00000000
        /*0c00*/ 	.short	0x0101
        /*0c02*/ 	.byte	0x3f
	.zero		1


	//   ....[43]....
        /*0c04*/ 	.word	0x000162c0
        /*0c08*/ 	.word	0x000000ff
        /*0c0c*/ 	.word	0x00000000
        /*0c10*/ 	.short	0x0101
        /*0c12*/ 	.byte	0x06
	.zero		1


	//   ....[44]....
        /*0c14*/ 	.word	0x00016a40
        /*0c18*/ 	.word	0x000000ff
        /*0c1c*/ 	.word	0x0002e850
        /*0c20*/ 	.short	0x010a
        /*0c22*/ 	.byte	0x04
	.zero		1


	//   ....[45]....
        /*0c24*/ 	.word	0x00016a80
        /*0c28*/ 	.word	0x000000ff
        /*0c2c*/ 	.word	0x0002e850
        /*0c30*/ 	.short	0x010a
        /*0c32*/ 	.byte	0x04
	.zero		1


	//   ....[46]....
        /*0c34*/ 	.word	0x00017140
        /*0c38*/ 	.word	0x000000ff
        /*0c3c*/ 	.word	0x00000000
        /*0c40*/ 	.short	0x0101
        /*0c42*/ 	.byte	0x04
	.zero		1


	//   ....[47]....
        /*0c44*/ 	.word	0x00019550
        /*0c48*/ 	.word	0x0000000e
        /*0c4c*/ 	.word	0x00000000
        /*0c50*/ 	.short	0x0101
        /*0c52*/ 	.byte	0x3f
	.zero		1


	//   ....[48]....
        /*0c54*/ 	.word	0x00019a10
        /*0c58*/ 	.word	0x0000000e
        /*0c5c*/ 	.word	0x00000000
        /*0c60*/ 	.short	0x0101
        /*0c62*/ 	.byte	0x3f
	.zero		1


	//   ....[49]....
        /*0c64*/ 	.word	0x0001ddf0
        /*0c68*/ 	.word	0x00000003
        /*0c6c*/ 	.word	0x0002e880
        /*0c70*/ 	.short	0x010a
        /*0c72*/ 	.byte	0x3f
	.zero		1


	//   ....[50]....
        /*0c74*/ 	.word	0x0001df90
        /*0c78*/ 	.word	0x00000003
        /*0c7c*/ 	.word	0x0002e840
        /*0c80*/ 	.short	0x010a
        /*0c82*/ 	.byte	0x3f
	.zero		1


	//   ....[51]....
        /*0c84*/ 	.word	0x0001ec20
        /*0c88*/ 	.word	0x00000012
        /*0c8c*/ 	.word	0x0002e800
        /*0c90*/ 	.short	0x0107
        /*0c92*/ 	.byte	0x3f
	.zero		1


	//   ....[52]....
        /*0c94*/ 	.word	0x0001ed10
        /*0c98*/ 	.word	0x00000012
        /*0c9c*/ 	.word	0x0002e800
        /*0ca0*/ 	.short	0x0101
        /*0ca2*/ 	.byte	0x3f
	.zero		1


	//   ....[53]....
        /*0ca4*/ 	.word	0x0001ed30
        /*0ca8*/ 	.word	0x00000012
        /*0cac*/ 	.word	0x0002e820
        /*0cb0*/ 	.short	0x010a
        /*0cb2*/ 	.byte	0x3f
	.zero		1


	//   ....[54]....
        /*0cb4*/ 	.word	0x0001f040
        /*0cb8*/ 	.word	0x00000004
        /*0cbc*/ 	.word	0x0002e880
        /*0cc0*/ 	.short	0x010a
        /*0cc2*/ 	.byte	0x3f
	.zero		1


	//   ....[55]....
        /*0cc4*/ 	.word	0x0001f2a0
        /*0cc8*/ 	.word	0x00000004
        /*0ccc*/ 	.word	0x0002e840
        /*0cd0*/ 	.short	0x010a
        /*0cd2*/ 	.byte	0x3f
	.zero		1


	//   ....[56]....
        /*0cd4*/ 	.word	0x0001f570
        /*0cd8*/ 	.word	0x00000014
        /*0cdc*/ 	.word	0x0002e870
        /*0ce0*/ 	.short	0x010a
        /*0ce2*/ 	.byte	0x3f
	.zero		1


	//   ....[57]....
        /*0ce4*/ 	.word	0x0001f5e0
        /*0ce8*/ 	.word	0x00000014
        /*0cec*/ 	.word	0x0002e860
        /*0cf0*/ 	.short	0x010a
        /*0cf2*/ 	.byte	0x3f
	.zero		1


	//   ....[58]....
        /*0cf4*/ 	.word	0x0001fe20
        /*0cf8*/ 	.word	0x00000014
        /*0cfc*/ 	.word	0x0002e850
        /*0d00*/ 	.short	0x0101
        /*0d02*/ 	.byte	0x3f
	.zero		1


	//   ....[59]....
        /*0d04*/ 	.word	0x0001fea0
        /*0d08*/ 	.word	0x00000014
        /*0d0c*/ 	.word	0x00000000
        /*0d10*/ 	.short	0x0101
        /*0d12*/ 	.byte	0x3f
	.zero		1


	//   ....[60]....
        /*0d14*/ 	.word	0x000200e0
        /*0d18*/ 	.word	0x00000011
        /*0d1c*/ 	.word	0x0002e870
        /*0d20*/ 	.short	0x010a
        /*0d22*/ 	.byte	0x3f
	.zero		1


	//   ....[61]....
        /*0d24*/ 	.word	0x00020150
        /*0d28*/ 	.word	0x00000011
        /*0d2c*/ 	.word	0x0002e860
        /*0d30*/ 	.short	0x010a
        /*0d32*/ 	.byte	0x3f
	.zero		1


	//   ....[62]....
        /*0d34*/ 	.word	0x00020810
        /*0d38*/ 	.word	0x00000011
        /*0d3c*/ 	.word	0x0002e850
        /*0d40*/ 	.short	0x0101
        /*0d42*/ 	.byte	0x3f
	.zero		1


	//   ....[63]....
        /*0d44*/ 	.word	0x00020850
        /*0d48*/ 	.word	0x00000000
        /*0d4c*/ 	.word	0x00000000
        /*0d50*/ 	.short	0x0101
        /*0d52*/ 	.byte	0x3f
	.zero		1


	//   ....[64]....
        /*0d54*/ 	.word	0x00021a30
        /*0d58*/ 	.word	0x00000000
        /*0d5c*/ 	.word	0x0002e820
        /*0d60*/ 	.short	0x010a
        /*0d62*/ 	.byte	0x3f
	.zero		1


	//   ....[65]....
        /*0d64*/ 	.word	0x00021bf0
        /*0d68*/ 	.word	0x00000006
        /*0d6c*/ 	.word	0x00000000
        /*0d70*/ 	.short	0x010a
        /*0d72*/ 	.byte	0x3f
	.zero		1


	//   ....[66]....
        /*0d74*/ 	.word	0x00021c60
        /*0d78*/ 	.word	0x00000007
        /*0d7c*/ 	.word	0x00000000
        /*0d80*/ 	.short	0x010a
        /*0d82*/ 	.byte	0x3f
	.zero		1


	//   ....[67]....
        /*0d84*/ 	.word	0x00021cc0
        /*0d88*/ 	.word	0x00000004
        /*0d8c*/ 	.word	0x0002e860
        /*0d90*/ 	.short	0x010a
        /*0d92*/ 	.byte	0x3f
	.zero		1


	//   ....[68]....
        /*0d94*/ 	.word	0x00021d10
        /*0d98*/ 	.word	0x00000003
        /*0d9c*/ 	.word	0x0002e860
        /*0da0*/ 	.short	0x010a
        /*0da2*/ 	.byte	0x3f
	.zero		1


	//   ....[69]....
        /*0da4*/ 	.word	0x00021d50
        /*0da8*/ 	.word	0x00000004
        /*0dac*/ 	.word	0x0002e880
        /*0db0*/ 	.short	0x010a
        /*0db2*/ 	.byte	0x3f
	.zero		1


	//   ....[70]....
        /*0db4*/ 	.word	0x00021d70
        /*0db8*/ 	.word	0x00000003
        /*0dbc*/ 	.word	0x0002e880
        /*0dc0*/ 	.short	0x010a
        /*0dc2*/ 	.byte	0x3f
	.zero		1


	//   ....[71]....
        /*0dc4*/ 	.word	0x00021de0
        /*0dc8*/ 	.word	0x00000003
        /*0dcc*/ 	.word	0x0002e800
        /*0dd0*/ 	.short	0x010a
        /*0dd2*/ 	.byte	0x3f
	.zero		1


	//   ....[72]....
        /*0dd4*/ 	.word	0x00021e30
        /*0dd8*/ 	.word	0x00000005
        /*0ddc*/ 	.word	0x0002e830
        /*0de0*/ 	.short	0x010a
        /*0de2*/ 	.byte	0x3f
	.zero		1


	//   ....[73]....
        /*0de4*/ 	.word	0x00021e90
        /*0de8*/ 	.word	0x00000009
        /*0dec*/ 	.word	0x0002e830
        /*0df0*/ 	.short	0x010a
        /*0df2*/ 	.byte	0x3f
	.zero		1


	//   ....[74]....
        /*0df4*/ 	.word	0x00021ef0
        /*0df8*/ 	.word	0x00000009
        /*0dfc*/ 	.word	0x0002e850
        /*0e00*/ 	.short	0x010a
        /*0e02*/ 	.byte	0x3f
	.zero		1


	//   ....[75]....
        /*0e04*/ 	.word	0x00021f50
        /*0e08*/ 	.word	0x00000003
        /*0e0c*/ 	.word	0x0002e830
        /*0e10*/ 	.short	0x010a
        /*0e12*/ 	.byte	0x3f
	.zero		1


	//   ....[76]....
        /*0e14*/ 	.word	0x00021fb0
        /*0e18*/ 	.word	0x00000003
        /*0e1c*/ 	.word	0x0002e850
        /*0e20*/ 	.short	0x010a
        /*0e22*/ 	.byte	0x3f
	.zero		1


	//   ....[77]....
        /*0e24*/ 	.word	0x00022010
        /*0e28*/ 	.word	0x00000003
        /*0e2c*/ 	.word	0x0002e830
        /*0e30*/ 	.short	0x010a
        /*0e32*/ 	.byte	0x3f
	.zero		1


	//   ....[78]....
        /*0e34*/ 	.word	0x00022070
        /*0e38*/ 	.word	0x00000003
        /*0e3c*/ 	.word	0x0002e850
        /*0e40*/ 	.short	0x010a
        /*0e42*/ 	.byte	0x3f
	.zero		1


	//   ....[79]....
        /*0e44*/ 	.word	0x000220d0
        /*0e48*/ 	.word	0x00000007
        /*0e4c*/ 	.word	0x0002e850
        /*0e50*/ 	.short	0x010a
        /*0e52*/ 	.byte	0x3f
	.zero		1


	//   ....[80]....
        /*0e54*/ 	.word	0x00022220
        /*0e58*/ 	.word	0x00000003
        /*0e5c*/ 	.word	0x0002e880
        /*0e60*/ 	.short	0x010a
        /*0e62*/ 	.byte	0x3f
	.zero		1


	//   ....[81]....
        /*0e64*/ 	.word	0x00022270
        /*0e68*/ 	.word	0x00000003
        /*0e6c*/ 	.word	0x0002e840
        /*0e70*/ 	.short	0x010a
        /*0e72*/ 	.byte	0x3f
	.zero		1


	//   ....[82]....
        /*0e74*/ 	.word	0x00022d80
        /*0e78*/ 	.word	0x00000012
        /*0e7c*/ 	.word	0x0002e820
        /*0e80*/ 	.short	0x010a
        /*0e82*/ 	.byte	0x3f
	.zero		1


	//   ....[83]....
        /*0e84*/ 	.word	0x00022dd0
        /*0e88*/ 	.word	0x00000004
        /*0e8c*/ 	.word	0x0002e880
        /*0e90*/ 	.short	0x010a
        /*0e92*/ 	.byte	0x3f
	.zero		1


	//   ....[84]....
        /*0e94*/ 	.word	0x00022e20
        /*0e98*/ 	.word	0x00000004
        /*0e9c*/ 	.word	0x0002e840
        /*0ea0*/ 	.short	0x010a
        /*0ea2*/ 	.byte	0x3f
	.zero		1


	//   ....[85]....
        /*0ea4*/ 	.word	0x00022e70
        /*0ea8*/ 	.word	0x00000014
        /*0eac*/ 	.word	0x0002e870
        /*0eb0*/ 	.short	0x010a
        /*0eb2*/ 	.byte	0x3f
	.zero		1


	//   ....[86]....
        /*0eb4*/ 	.word	0x00022ec0
        /*0eb8*/ 	.word	0x00000014
        /*0ebc*/ 	.word	0x0002e860
        /*0ec0*/ 	.short	0x010a
        /*0ec2*/ 	.byte	0x3f
	.zero		1


	//   ....[87]....
        /*0ec4*/ 	.word	0x00022f10
        /*0ec8*/ 	.word	0x00000011
        /*0ecc*/ 	.word	0x0002e870
        /*0ed0*/ 	.short	0x010a
        /*0ed2*/ 	.byte	0x3f
	.zero		1


	//   ....[88]....
        /*0ed4*/ 	.word	0x00022f60
        /*0ed8*/ 	.word	0x00000011
        /*0edc*/ 	.word	0x0002e860
        /*0ee0*/ 	.short	0x010a
        /*0ee2*/ 	.byte	0x3f
	.zero		1


	//   ....[89]....
        /*0ee4*/ 	.word	0x00022fb0
        /*0ee8*/ 	.word	0x00000000
        /*0eec*/ 	.word	0x0002e820
        /*0ef0*/ 	.short	0x010a
        /*0ef2*/ 	.byte	0x3f
	.zero		1


	//   ....[90]....
        /*0ef4*/ 	.word	0x00023150
        /*0ef8*/ 	.word	0x00000006
        /*0efc*/ 	.word	0x00000000
        /*0f00*/ 	.short	0x010a
        /*0f02*/ 	.byte	0x3f
	.zero		1


	//   ....[91]....
        /*0f04*/ 	.word	0x000231a0
        /*0f08*/ 	.word	0x00000007
        /*0f0c*/ 	.word	0x00000000
        /*0f10*/ 	.short	0x010a
        /*0f12*/ 	.byte	0x3f
	.zero		1


	//   ....[92]....
        /*0f14*/ 	.word	0x000231f0
        /*0f18*/ 	.word	0x00000004
        /*0f1c*/ 	.word	0x0002e860
        /*0f20*/ 	.short	0x010a
        /*0f22*/ 	.byte	0x3f
	.zero		1


	//   ....[93]....
        /*0f24*/ 	.word	0x00023240
        /*0f28*/ 	.word	0x00000003
        /*0f2c*/ 	.word	0x0002e860
        /*0f30*/ 	.short	0x010a
        /*0f32*/ 	.byte	0x3f
	.zero		1


	//   ....[94]....
        /*0f34*/ 	.word	0x00023290
        /*0f38*/ 	.word	0x00000004
        /*0f3c*/ 	.word	0x0002e880
        /*0f40*/ 	.short	0x010a
        /*0f42*/ 	.byte	0x3f
	.zero		1


	//----- nvinfo : EIATTR_NUM_MBARRIERS
	.align		4
.L_987:
        /*0f44*/ 	.byte	0x03, 0x38
        /*0f46*/ 	.short	0x0016


	//----- nvinfo : EIATTR_EXIT_INSTR_OFFSETS
	.align		4
        /*0f48*/ 	.byte	0x04, 0x1c
        /*0f4a*/ 	.short	(.L_989 - .L_988)


	//   ....[0]....
.L_988:
        /*0f4c*/ 	.word	0x00000a80


	//   ....[1]....
        /*0f50*/ 	.word	0x0001b3a0


	//   ....[2]....
        /*0f54*/ 	.word	0x00021dc0


	//----- nvinfo : EIATTR_MAX_THREADS
	.align		4
.L_989:
        /*0f58*/ 	.byte	0x04, 0x05
        /*0f5a*/ 	.short	(.L_991 - .L_990)
.L_990:
        /*0f5c*/ 	.word	0x00000180
        /*0f60*/ 	.word	0x00000001
        /*0f64*/ 	.word	0x00000001


	//----- nvinfo : EIATTR_CRS_STACK_SIZE
	.align		4
.L_991:
        /*0f68*/ 	.byte	0x04, 0x1e
        /*0f6a*/ 	.short	(.L_993 - .L_992)
.L_992:
        /*0f6c*/ 	.word	0x00000000


	//----- nvinfo : EIATTR_CBANK_PARAM_SIZE
	.align		4
.L_993:
        /*0f70*/ 	.byte	0x03, 0x19
        /*0f72*/ 	.short	0x0af0


	//----- nvinfo : EIATTR_PARAM_CBANK
	.align		4
        /*0f74*/ 	.byte	0x04, 0x0a
        /*0f76*/ 	.short	(.L_995 - .L_994)
	.align		4
.L_994:
        /*0f78*/ 	.word	index@(.nv.constant0._ZN7cutlass13device_kernelIN5flash11enable_sm90INS1_16FlashAttnFwdSm90INS1_25CollectiveMainloopFwdSm90ILi2EN4cute5tupleIJNS5_1CILi1EEES8_S8_EEENS6_IJNS7_ILi128EEENS7_ILi224EEESA_EEELi128ENS_12float_e4m3_tEfNS_4arch4Sm90ELb0ELb1ELb0ELb1ELb0ELb0ELb0ELb1ELb1ELb1ELb1ELb0EEENS1_21CollectiveEpilogueFwdINS6_IJSA_SA_SB_EEES9_NS_10bfloat16_tESF_Li256ELb1ELb1ELb1ELb1EEENS1_36VarlenDynamicPersistentTileSchedulerILi128ELi224ELi256ELi128ELb1ELb1ELb1ELb1ELb0ELb1EEEEEEEEEvNT_6ParamsE)
        /*0f7c*/ 	.short	0x0210
        /*0f7e*/ 	.short	0x0af0


	//----- nvinfo : EIATTR_SW_WAR
	.align		4
.L_995:
        /*0f80*/ 	.byte	0x04, 0x36
        /*0f82*/ 	.short	(.L_997 - .L_996)
.L_996:
        /*0f84*/ 	.word	0x00000008
.L_997:


//--------------------- .nv.info._ZN7cutlass13device_kernelIN5flash11enable_sm90INS1_16FlashAttnFwdSm90INS1_25CollectiveMainloopFwdSm90ILi2EN4cute5tupleIJNS5_1CILi1EEES8_S8_EEENS6_IJNS7_ILi128EEENS7_ILi224EEESA_EEELi128ENS_12float_e4m3_tEfNS_4arch4Sm90ELb0ELb1ELb0ELb1ELb0ELb1ELb0ELb1ELb1ELb1ELb1ELb0EEENS1_21CollectiveEpilogueFwdINS6_IJSA_SA_SB_EEES9_NS_10bfloat16_tESF_Li256ELb1ELb1ELb1ELb1EEENS1_36VarlenDynamicPersistentTileSchedulerILi128ELi224ELi256ELi128ELb1ELb1ELb1ELb1ELb0ELb1EEEEEEEEEvNT_6ParamsE --------------------------
	.section	.nv.info._ZN7cutlass13device_kernelIN5flash11enable_sm90INS1_16FlashAttnFwdSm90INS1_25CollectiveMainloopFwdSm90ILi2EN4cute5tupleIJNS5_1CILi1EEES8_S8_EEENS6_IJNS7_ILi128EEENS7_ILi224EEESA_EEELi128ENS_12float_e4m3_tEfNS_4arch4Sm90ELb0ELb1ELb0ELb1ELb0ELb1ELb0ELb1ELb1ELb1ELb1ELb0EEENS1_21CollectiveEpilogueFwdINS6_IJSA_SA_SB_EEES9_NS_10bfloat16_tESF_Li256ELb1ELb1ELb1ELb1EEENS1_36VarlenDynamicPersistentTileSchedulerILi128ELi224ELi256ELi128ELb1ELb1ELb1ELb1ELb0ELb1EEEEEEEEEvNT_6ParamsE,"",@"SHT_CUDA_INFO"
	.sectionflags	@""
	.align	4


	//----- nvinfo : EIATTR_CUDA_API_VERSION
	.align		4
        /*0000*/ 	.byte	0x04, 0x37
        /*0002*/ 	.short	(.L_999 - .L_998)
.L_998:
        /*0004*/ 	.word	0x00000082


	//----- nvinfo : EIATTR_KPARAM_INFO
	.align		4
.L_999:
        /*0008*/ 	.byte	0x04, 0x17
        /*000a*/ 	.short	(.L_1001 - .L_1000)
.L_1000:
        /*000c*/ 	.word	0x00000000
        /*0010*/ 	.short	0x0000
        /*0012*/ 	.short	0x0070
        /*0014*/ 	.byte	0x00, 0xf0, 0x01, 0x2a


	//----- nvinfo : EIATTR_SPARSE_MMA_MASK
	.align		4
.L_1001:
        /*0018*/ 	.byte	0x03, 0x50
        /*001a*/ 	.short	0x0000


	//----- nvinfo : EIATTR_MAXREG_COUNT
	.align		4
        /*001c*/ 	.byte	0x03, 0x1b
        /*001e*/ 	.short	0x00a8


	//----- nvinfo : EIATTR_NUM_BARRIERS
	.align		4
        /*0020*/ 	.byte	0x02, 0x4c
        /*0022*/ 	.byte	0x10
	.zero		1


	//----- nvinfo : EIATTR_EXTERNS
	.align		4
        /*0024*/ 	.byte	0x04, 0x0f
        /*0026*/ 	.short	(.L_1003 - .L_1002)


	//   ....[0]....
	.align		4
.L_1002:
        /*0028*/ 	.word	index@(__assertfail)


	//----- nvinfo : EIATTR_ANNOTATIONS
	.align		4
.L_1003:
        /*002c*/ 	.byte	0x04, 0x55
        /*002e*/ 	.short	(.L_1005 - .L_1004)


	//   ....[0]....
.L_1004:
        /* <DEDUP_REMOVED lines=188> */


	//----- nvinfo : EIATTR_MERCURY_ISA_VERSION
	.align		4
.L_1005:
        /*0bd8*/ 	.byte	0x03, 0x5f
        /*0bda*/ 	.short	0x0101


	//----- nvinfo : EIATTR_UNUSED_LOAD_BYTE_OFFSET
	.align		4
        /*0bdc*/ 	.byte	0x04, 0x44
        /*0bde*/ 	.short	(.L_1007 - .L_1006)


	//   ....[0]....
.L_1006:
        /*0be0*/ 	.word	0x00000b20
        /*0be4*/ 	.word	0x0000fff0


	//   ....[1]....
        /*0be8*/ 	.word	0x0002aca0
        /*0bec*/ 	.word	0x0000fff0


	//----- nvinfo : EIATTR_INT_WARP_WIDE_INSTR_OFFSETS
	.align		4
.L_1007:
        /*0bf0*/ 	.byte	0x04, 0x31
        /*0bf2*/ 	.short	(.L_1009 - .L_1008)


	//   ....[0]....
.L_1008:
        /*0bf4*/ 	.word	0x00000190


	//   ....[1]....
        /*0bf8*/ 	.word	0x000001d0


	//   ....[2]....
        /*0bfc*/ 	.word	0x00000240


	//   ....[3]....
        /*0c00*/ 	.word	0x00032620


	//   ....[4]....
        /*0c04*/ 	.word	0x00032690


	//   ....[5]....
        /*0c08*/ 	.word	0x000353c0


	//   ....[6]....
        /*0c0c*/ 	.word	0x00035430


	//----- nvinfo : EIATTR_COOP_GROUP_MASK_REGIDS
	.align		4
.L_1009:
        /*0c10*/ 	.byte	0x04, 0x29
        /*0c12*/ 	.short	(.L_1011 - .L_1010)


	//   ....[0]....
.L_1010:
        /*0c14*/ 	.word	0xffffffff


	//   ....[1]....
        /*0c18*/ 	.word	0xffffffff


	//   ....[2]....
        /*0c1c*/ 	.word	0xffffffff


	//   ....[3]....
        /*0c20*/ 	.word	0xffffffff


	//   ....[4]....
        /*0c24*/ 	.word	0xffffffff


	//   ....[5]....
        /*0c28*/ 	.word	0xffffffff


	//   ....[6]....
        /*0c2c*/ 	.word	0xffffffff


	//   ....[7]....
        /*0c30*/ 	.word	0xffffffff


	//   ....[8]....
        /*0c34*/ 	.word	0xffffffff


	//   ....[9]....
        /*0c38*/ 	.word	0xffffffff


	//   ....[10]....
        /*0c3c*/ 	.word	0xffffffff


	//   ....[11]....
        /*0c40*/ 	.word	0xffffffff


	//   ....[12]....
        /*0c44*/ 	.word	0xffffffff


	//   ....[13]....
        /*0c48*/ 	.word	0xffffffff


	//   ....[14]....
        /*0c4c*/ 	.word	0xffffffff


	//   ....[15]....
        /*0c50*/ 	.word	0xffffffff


	//   ....[16]....
        /*0c54*/ 	.word	0xffffffff


	//   ....[17]....
        /*0c58*/ 	.word	0xffffffff


	//   ....[18]....
        /*0c5c*/ 	.word	0xffffffff


	//   ....[19]....
        /*0c60*/ 	.word	0xffffffff


	//   ....[20]....
        /*0c64*/ 	.word	0xffffffff


	//   ....[21]....
        /*0c68*/ 	.word	0xffffffff


	//   ....[22]....
        /*0c6c*/ 	.word	0xffffffff


	//   ....[23]....
        /*0c70*/ 	.word	0xffffffff


	//   ....[24]....
        /*0c74*/ 	.word	0xffffffff


	//   ....[25]....
        /*0c78*/ 	.word	0xffffffff


	//   ....[26]....
        /*0c7c*/ 	.word	0xffffffff


	//   ....[27]....
        /*0c80*/ 	.word	0xffffffff


	//   ....[28]....
        /*0c84*/ 	.word	0xffffffff


	//   ....[29]....
        /*0c88*/ 	.word	0xffffffff


	//   ....[30]....
        /*0c8c*/ 	.word	0xffffffff


	//   ....[31]....
        /*0c90*/ 	.word	0xffffffff


	//   ....[32]....
        /*0c94*/ 	.word	0xffffffff


	//   ....[33]....
        /*0c98*/ 	.word	0xffffffff


	//   ....[34]....
        /*0c9c*/ 	.word	0xffffffff


	//   ....[35]....
        /*0ca0*/ 	.word	0xffffffff


	//   ....[36]....
        /*0ca4*/ 	.word	0xffffffff


	//   ....[37]....
        /*0ca8*/ 	.word	0xffffffff


	//   ....[38]....
        /*0cac*/ 	.word	0xffffffff


	//   ....[39]....
        /*0cb0*/ 	.word	0xffffffff


	//   ....[40]....
        /*0cb4*/ 	.word	0xffffffff


	//   ....[41]....
        /*0cb8*/ 	.word	0xffffffff


	//   ....[42]....
        /*0cbc*/ 	.word	0xffffffff


	//   ....[43]....
        /*0cc0*/ 	.word	0xffffffff


	//   ....[44]....
        /*0cc4*/ 	.word	0xffffffff


	//   ....[45]....
        /*0cc8*/ 	.word	0xffffffff


	//   ....[46]....
        /*0ccc*/ 	.word	0xffffffff


	//   ....[47]....
        /*0cd0*/ 	.word	0xffffffff


	//   ....[48]....
        /*0cd4*/ 	.word	0xffffffff


	//   ....[49]....
        /*0cd8*/ 	.word	0xffffffff


	//   ....[50]....
        /*0cdc*/ 	.word	0xffffffff


	//   ....[51]....
        /*0ce0*/ 	.word	0xffffffff


	//   ....[52]....
        /*0ce4*/ 	.word	0xffffffff


	//   ....[53]....
        /*0ce8*/ 	.word	0xffffffff


	//   ....[54]....
        /*0cec*/ 	.word	0xffffffff


	//   ....[55]....
        /*0cf0*/ 	.word	0xffffffff


	//   ....[56]....
        /*0cf4*/ 	.word	0xffffffff


	//   ....[57]....
        /*0cf8*/ 	.word	0xffffffff


	//   ....[58]....
        /*0cfc*/ 	.word	0xffffffff


	//   ....[59]....
        /*0d00*/ 	.word	0xffffffff


	//   ....[60]....
        /*0d04*/ 	.word	0xffffffff


	//   ....[61]....
        /*0d08*/ 	.word	0xffffffff


	//   ....[62]....
        /*0d0c*/ 	.word	0xffffffff


	//   ....[63]....
        /*0d10*/ 	.word	0xffffffff


	//   ....[64]....
        /*0d14*/ 	.word	0xffffffff


	//   ....[65]....
        /*0d18*/ 	.word	0xffffffff


	//   ....[66]....
        /*0d1c*/ 	.word	0xffffffff


	//   ....[67]....
        /*0d20*/ 	.word	0xffffffff


	//   ....[68]....
        /*0d24*/ 	.word	0xffffffff


	//   ....[69]....
        /*0d28*/ 	.word	0xffffffff


	//   ....[70]....
        /*0d2c*/ 	.word	0xffffffff


	//   ....[71]....
        /*0d30*/ 	.word	0xffffffff


	//   ....[72]....
        /*0d34*/ 	.word	0xffffffff


	//   ....[73]....
        /*0d38*/ 	.word	0xffffffff


	//   ....[74]....
        /*0d3c*/ 	.word	0xffffffff


	//   ....[75]....
        /*0d40*/ 	.word	0xffffffff


	//   ....[76]....
        /*0d44*/ 	.word	0xffffffff


	//   ....[77]....
        /*0d48*/ 	.word	0xffffffff


	//   ....[78]....
        /*0d4c*/ 	.word	0xffffffff


	//   ....[79]....
        /*0d50*/ 	.word	0xffffffff


	//   ....[80]....
        /*0d54*/ 	.word	0xffffffff


	//   ....[81]....
        /*0d58*/ 	.word	0xffffffff


	//   ....[82]....
        /*0d5c*/ 	.word	0xffffffff


	//   ....[83]....
        /*0d60*/ 	.word	0xffffffff


	//   ....[84]....
        /*0d64*/ 	.word	0xffffffff


	//   ....[85]....
        /*0d68*/ 	.word	0xffffffff


	//   ....[86]....
        /*0d6c*/ 	.word	0xffffffff


	//   ....[87]....
        /*0d70*/ 	.word	0xffffffff


	//   ....[88]....
        /*0d74*/ 	.word	0xffffffff


	//   ....[89]....
        /*0d78*/ 	.word	0xffffffff


	//   ....[90]....
        /*0d7c*/ 	.word	0xffffffff


	//   ....[91]....
        /*0d80*/ 	.word	0xffffffff


	//   ....[92]....
        /*0d84*/ 	.word	0xffffffff


	//   ....[93]....
        /*0d88*/ 	.word	0xffffffff


	//   ....[94]....
        /*0d8c*/ 	.word	0xffffffff


	//   ....[95]....
        /*0d90*/ 	.word	0xffffffff


	//   ....[96]....
        /*0d94*/ 	.word	0xffffffff


	//   ....[97]....
        /*0d98*/ 	.word	0xffffffff


	//   ....[98]....
        /*0d9c*/ 	.word	0xffffffff


	//   ....[99]....
        /*0da0*/ 	.word	0xffffffff


	//   ....[100]....
        /*0da4*/ 	.word	0xffffffff


	//   ....[101]....
        /*0da8*/ 	.word	0xffffffff


	//   ....[102]....
        /*0dac*/ 	.word	0xffffffff


	//   ....[103]....
        /*0db0*/ 	.word	0xffffffff


	//   ....[104]....
        /*0db4*/ 	.word	0xffffffff


	//   ....[105]....
        /*0db8*/ 	.word	0xffffffff


	//   ....[106]....
        /*0dbc*/ 	.word	0xffffffff


	//   ....[107]....
        /*0dc0*/ 	.word	0xffffffff


	//   ....[108]....
        /*0dc4*/ 	.word	0xffffffff


	//   ....[109]....
        /*0dc8*/ 	.word	0xffffffff


	//   ....[110]....
        /*0dcc*/ 	.word	0xffffffff


	//   ....[111]....
        /*0dd0*/ 	.word	0xffffffff


	//   ....[112]....
        /*0dd4*/ 	.word	0xffffffff


	//   ....[113]....
        /*0dd8*/ 	.word	0xffffffff


	//   ....[114]....
        /*0ddc*/ 	.word	0xffffffff


	//   ....[115]....
        /*0de0*/ 	.word	0xffffffff


	//   ....[116]....
        /*0de4*/ 	.word	0xffffffff


	//   ....[117]....
        /*0de8*/ 	.word	0xffffffff


	//   ....[118]....
        /*0dec*/ 	.word	0xffffffff


	//   ....[119]....
        /*0df0*/ 	.word	0xffffffff


	//   ....[120]....
        /*0df4*/ 	.word	0xffffffff


	//   ....[121]....
        /*0df8*/ 	.word	0xffffffff


	//   ....[122]....
        /*0dfc*/ 	.word	0xffffffff


	//   ....[123]....
        /*0e00*/ 	.word	0xffffffff


	//   ....[124]....
        /*0e04*/ 	.word	0xffffffff


	//   ....[125]....
        /*0e08*/ 	.word	0xffffffff


	//   ....[126]....
        /*0e0c*/ 	.word	0xffffffff


	//   ....[127]....
        /*0e10*/ 	.word	0xffffffff


	//   ....[128]....
        /*0e14*/ 	.word	0xffffffff


	//   ....[129]....
        /*0e18*/ 	.word	0xffffffff


	//   ....[130]....
        /*0e1c*/ 	.word	0xffffffff


	//   ....[131]....
        /*0e20*/ 	.word	0xffffffff


	//   ....[132]....
        /*0e24*/ 	.word	0xffffffff


	//   ....[133]....
        /*0e28*/ 	.word	0xffffffff


	//   ....[134]....
        /*0e2c*/ 	.word	0xffffffff


	//   ....[135]....
        /*0e30*/ 	.word	0xffffffff


	//   ....[136]....
        /*0e34*/ 	.word	0xffffffff


	//   ....[137]....
        /*0e38*/ 	.word	0xffffffff


	//   ....[138]....
        /*0e3c*/ 	.word	0xffffffff


	//   ....[139]....
        /*0e40*/ 	.word	0xffffffff


	//   ....[140]....
        /*0e44*/ 	.word	0xffffffff


	//   ....[141]....
        /*0e48*/ 	.word	0xffffffff


	//   ....[142]....
        /*0e4c*/ 	.word	0xffffffff


	//   ....[143]....
        /*0e50*/ 	.word	0xffffffff


	//   ....[144]....
        /*0e54*/ 	.word	0xffffffff


	//   ....[145]....
        /*0e58*/ 	.word	0xffffffff


	//   ....[146]....
        /*0e5c*/ 	.word	0xffffffff


	//   ....[147]....
        /*0e60*/ 	.word	0xffffffff


	//   ....[148]....
        /*0e64*/ 	.word	0xffffffff


	//   ....[149]....
        /*0e68*/ 	.word	0xffffffff


	//   ....[150]....
        /*0e6c*/ 	.word	0xffffffff


	//   ....[151]....
        /*0e70*/ 	.word	0xffffffff


	//   ....[152]....
        /*0e74*/ 	.word	0xffffffff


	//   ....[153]....
        /*0e78*/ 	.word	0xffffffff


	//   ....[154]....
        /*0e7c*/ 	.word	0xffffffff


	//   ....[155]....
        /*0e80*/ 	.word	0xffffffff


	//   ....[156]....
        /*0e84*/ 	.word	0xffffffff


	//   ....[157]....
        /*0e88*/ 	.word	0xffffffff


	//   ....[158]....
        /*0e8c*/ 	.word	0xffffffff


	//   ....[159]....
        /*0e90*/ 	.word	0xffffffff


	//   ....[160]....
        /*0e94*/ 	.word	0xffffffff


	//   ....[161]....
        /*0e98*/ 	.word	0xffffffff


	//   ....[162]....
        /*0e9c*/ 	.word	0xffffffff


	//   ....[163]....
        /*0ea0*/ 	.word	0xffffffff


	//   ....[164]....
        /*0ea4*/ 	.word	0xffffffff


	//   ....[165]....
        /*0ea8*/ 	.word	0xffffffff


	//   ....[166]....
        /*0eac*/ 	.word	0xffffffff


	//   ....[167]....
        /*0eb0*/ 	.word	0xffffffff


	//   ....[168]....
        /*0eb4*/ 	.word	0xffffffff


	//   ....[169]....
        /*0eb8*/ 	.word	0xffffffff


	//   ....[170]....
        /*0ebc*/ 	.word	0xffffffff


	//   ....[171]....
        /*0ec0*/ 	.word	0xffffffff


	//   ....[172]....
        /*0ec4*/ 	.word	0xffffffff


	//   ....[173]....
        /*0ec8*/ 	.word	0xffffffff


	//   ....[174]....
        /*0ecc*/ 	.word	0xffffffff


	//   ....[175]....
        /*0ed0*/ 	.word	0xffffffff


	//   ....[176]....
        /*0ed4*/ 	.word	0xffffffff


	//   ....[177]....
        /*0ed8*/ 	.word	0xffffffff


	//   ....[178]....
        /*0edc*/ 	.word	0xffffffff


	//   ....[179]....
        /*0ee0*/ 	.word	0xffffffff


	//   ....[180]....
        /*0ee4*/ 	.word	0xffffffff


	//   ....[181]....
        /*0ee8*/ 	.word	0xffffffff


	//   ....[182]....
        /*0eec*/ 	.word	0xffffffff


	//   ....[183]....
        /*0ef0*/ 	.word	0xffffffff


	//   ....[184]....
        /*0ef4*/ 	.word	0xffffffff


	//   ....[185]....
        /*0ef8*/ 	.word	0xffffffff


	//   ....[186]....
        /*0efc*/ 	.word	0xffffffff


	//   ....[187]....
        /*0f00*/ 	.word	0xffffffff


	//   ....[188]....
        /*0f04*/ 	.word	0xffffffff


	//   ....[189]....
        /*0f08*/ 	.word	0xffffffff


	//   ....[190]....
        /*0f0c*/ 	.word	0xffffffff


	//   ....[191]....
        /*0f10*/ 	.word	0xffffffff


	//   ....[192]....
        /*0f14*/ 	.word	0x0500000f


	//   ....[193]....
        /*0f18*/ 	.word	0x0500000f


	//   ....[194]....
        /*0f1c*/ 	.word	0x0500000f


	//   ....[195]....
        /*0f20*/ 	.word	0x0500000f


	//   ....[196]....
        /*0f24*/ 	.word	0x0500000f


	//   ....[197]....
        /*0f28*/ 	.word	0x0500000f


	//   ....[198]....
        /*0f2c*/ 	.word	0x0500000f


	//   ....[199]....
        /*0f30*/ 	.word	0x0500000f


	//   ....[200]....
        /*0f34*/ 	.word	0x0500000f


	//   ....[201]....
        /*0f38*/ 	.word	0x0500000f


	//   ....[202]....
        /*0f3c*/ 	.word	0x0500000f


	//   ....[203]....
        /*0f40*/ 	.word	0x0500000f


	//   ....[204]....
        /*0f44*/ 	.word	0x0500000f


	//   ....[205]....
        /*0f48*/ 	.word	0x0500000f


	//   ....[206]....
        /*0f4c*/ 	.word	0x0500000f


	//   ....[207]....
        /*0f50*/ 	.word	0x0500000f


	//   ....[208]....
        /*0f54*/ 	.word	0x0500000f


	//   ....[209]....
        /*0f58*/ 	.word	0x0500000f


	//   ....[210]....
        /*0f5c*/ 	.word	0x0500000f


	//   ....[211]....
        /*0f60*/ 	.word	0x0500000f


	//   ....[212]....
        /*0f64*/ 	.word	0x0500000f


	//   ....[213]....
        /*0f68*/ 	.word	0x0500000f


	//   ....[214]....
        /*0f6c*/ 	.word	0x0500000f


	//   ....[215]....
        /*0f70*/ 	.word	0x0500000f


	//   ....[216]....
        /*0f74*/ 	.word	0x0500000f


	//   ....[217]....
        /*0f78*/ 	.word	0x0500000f


	//   ....[218]....
        /*0f7c*/ 	.word	0x0500000f


	//   ....[219]....
        /*0f80*/ 	.word	0x0500000f


	//   ....[220]....
        /*0f84*/ 	.word	0x0500000f


	//   ....[221]....
        /*0f88*/ 	.word	0x0500000f


	//   ....[222]....
        /*0f8c*/ 	.word	0x0500000f


	//   ....[223]....
        /*0f90*/ 	.word	0x0500000f


	//   ....[224]....
        /*0f94*/ 	.word	0x0500000f


	//   ....[225]....
        /*0f98*/ 	.word	0x0500000f


	//   ....[226]....
        /*0f9c*/ 	.word	0x0500000f


	//   ....[227]....
        /*0fa0*/ 	.word	0x0500000f


	//   ....[228]....
        /*0fa4*/ 	.word	0x0500000f


	//   ....[229]....
        /*0fa8*/ 	.word	0x0500000f


	//   ....[230]....
        /*0fac*/ 	.word	0x0500000f


	//   ....[231]....
        /*0fb0*/ 	.word	0x0500000f


	//   ....[232]....
        /*0fb4*/ 	.word	0x0500000f


	//   ....[233]....
        /*0fb8*/ 	.word	0x0500000f


	//   ....[234]....
        /*0fbc*/ 	.word	0x0500000f


	//   ....[235]....
        /*0fc0*/ 	.word	0x0500000f


	//   ....[236]....
        /*0fc4*/ 	.word	0x0500000f


	//   ....[237]....
        /*0fc8*/ 	.word	0x0500000f


	//   ....[238]....
        /*0fcc*/ 	.word	0x0500000f


	//   ....[239]....
        /*0fd0*/ 	.word	0x0500000f


	//   ....[240]....
        /*0fd4*/ 	.word	0x0500000f


	//   ....[241]....
        /*0fd8*/ 	.word	0x0500000f


	//   ....[242]....
        /*0fdc*/ 	.word	0x0500000f


	//   ....[243]....
        /*0fe0*/ 	.word	0x0500000f


	//   ....[244]....
        /*0fe4*/ 	.word	0x0500000f


	//   ....[245]....
        /*0fe8*/ 	.word	0x0500000f


	//   ....[246]....
        /*0fec*/ 	.word	0x0500000f


	//   ....[247]....
        /*0ff0*/ 	.word	0x0500000f


	//   ....[248]....
        /*0ff4*/ 	.word	0x0500000f


	//   ....[249]....
        /*0ff8*/ 	.word	0x0500000f


	//   ....[250]....
        /*0ffc*/ 	.word	0x0500000f


	//   ....[251]....
        /*1000*/ 	.word	0x0500000f


	//   ....[252]....
        /*1004*/ 	.word	0x0500000f


	//   ....[253]....
        /*1008*/ 	.word	0x0500000f


	//   ....[254]....
        /*100c*/ 	.word	0x0500000f


	//   ....[255]....
        /*1010*/ 	.word	0x0500000f


	//   ....[0]....
        /*1014*/ 	.word	0x0500000f


	//   ....[1]....
        /*1018*/ 	.word	0x0500000f


	//   ....[2]....
        /*101c*/ 	.word	0x0500000f


	//   ....[3]....
        /*1020*/ 	.word	0x0500000f


	//   ....[4]....
        /*1024*/ 	.word	0x0500000f


	//   ....[5]....
        /*1028*/ 	.word	0x0500000f


	//   ....[6]....
        /*102c*/ 	.word	0x0500000f


	//   ....[7]....
        /*1030*/ 	.word	0x0500000f


	//   ....[8]....
        /*1034*/ 	.word	0x0500000f


	//   ....[9]....
        /*1038*/ 	.word	0x0500000f


	//   ....[10]....
        /*103c*/ 	.word	0x0500000f


	//   ....[11]....
        /*1040*/ 	.word	0x0500000f


	//   ....[12]....
        /*1044*/ 	.word	0x0500000f


	//   ....[13]....
        /*1048*/ 	.word	0x0500000f


	//   ....[14]....
        /*104c*/ 	.word	0x0500000f


	//   ....[15]....
        /*1050*/ 	.word	0x0500000f


	//   ....[16]....
        /*1054*/ 	.word	0x0500000f


	//   ....[17]....
        /*1058*/ 	.word	0x0500000f


	//   ....[18]....
        /*105c*/ 	.word	0x0500000f


	//   ....[19]....
        /*1060*/ 	.word	0x0500000f


	//   ....[20]....
        /*1064*/ 	.word	0x0500000f


	//   ....[21]....
        /*1068*/ 	.word	0x0500000f


	//   ....[22]....
        /*106c*/ 	.word	0x0500000f


	//   ....[23]....
        /*1070*/ 	.word	0x0500000f


	//   ....[24]....
        /*1074*/ 	.word	0x0500000f


	//   ....[25]....
        /*1078*/ 	.word	0x0500000f


	//   ....[26]....
        /*107c*/ 	.word	0x0500000f


	//   ....[27]....
        /*1080*/ 	.word	0x0500000f


	//   ....[28]....
        /*1084*/ 	.word	0x0500000f


	//   ....[29]....
        /*1088*/ 	.word	0x0500000f


	//   ....[30]....
        /*108c*/ 	.word	0x0500000f


	//   ....[31]....
        /*1090*/ 	.word	0x0500000f


	//   ....[32]....
        /*1094*/ 	.word	0x0500000f


	//   ....[33]....
        /*1098*/ 	.word	0x0500000f


	//   ....[34]....
        /*109c*/ 	.word	0x0500000f


	//   ....[35]....
        /*10a0*/ 	.word	0x0500000f


	//   ....[36]....
        /*10a4*/ 	.word	0x0500000f


	//   ....[37]....
        /*10a8*/ 	.word	0x0500000f


	//   ....[38]....
        /*10ac*/ 	.word	0x0500000f


	//   ....[39]....
        /*10b0*/ 	.word	0x0500000f


	//   ....[40]....
        /*10b4*/ 	.word	0x0500000f


	//   ....[41]....
        /*10b8*/ 	.word	0x0500000f


	//   ....[42]....
        /*10bc*/ 	.word	0x0500000f


	//   ....[43]....
        /*10c0*/ 	.word	0x0500000f


	//   ....[44]....
        /*10c4*/ 	.word	0x0500000f


	//   ....[45]....
        /*10c8*/ 	.word	0x0500000f


	//   ....[46]....
        /*10cc*/ 	.word	0x0500000f


	//   ....[47]....
        /*10d0*/ 	.word	0x0500000f


	//   ....[48]....
        /*10d4*/ 	.word	0x0500000f


	//   ....[49]....
        /*10d8*/ 	.word	0x0500000f


	//   ....[50]....
        /*10dc*/ 	.word	0x0500000f


	//   ....[51]....
        /*10e0*/ 	.word	0x0500000f


	//   ....[52]....
        /*10e4*/ 	.word	0x0500000f


	//   ....[53]....
        /*10e8*/ 	.word	0x0500000f


	//   ....[54]....
        /*10ec*/ 	.word	0x0500000f


	//   ....[55]....
        /*10f0*/ 	.word	0x0500000f


	//   ....[56]....
        /*10f4*/ 	.word	0x0500000f


	//   ....[57]....
        /*10f8*/ 	.word	0x0500000f


	//   ....[58]....
        /*10fc*/ 	.word	0x0500000f


	//   ....[59]....
        /*1100*/ 	.word	0x0500000f


	//   ....[60]....
        /*1104*/ 	.word	0x0500000f


	//   ....[61]....
        /*1108*/ 	.word	0x0500000f


	//   ....[62]....
        /*110c*/ 	.word	0x0500000f


	//   ....[63]....
        /*1110*/ 	.word	0x0500000f


	//   ....[64]....
        /*1114*/ 	.word	0x0500000f


	//   ....[65]....
        /*1118*/ 	.word	0x0500000f


	//   ....[66]....
        /*111c*/ 	.word	0x0500000f


	//   ....[67]....
        /*1120*/ 	.word	0x0500000f


	//   ....[68]....
        /*1124*/ 	.word	0x0500000f


	//   ....[69]....
        /*1128*/ 	.word	0x0500000f


	//   ....[70]....
        /*112c*/ 	.word	0x0500000f


	//   ....[71]....
        /*1130*/ 	.word	0x0500000f


	//   ....[72]....
        /*1134*/ 	.word	0x0500000f


	//   ....[73]....
        /*1138*/ 	.word	0x0500000f


	//----- nvinfo : EIATTR_COOP_GROUP_INSTR_OFFSETS
	.align		4
.L_1011:
        /*113c*/ 	.byte	0x04, 0x28
        /*113e*/ 	.short	(.L_1013 - .L_1012)


	//   ....[0]....
.L_1012:
        /*1140*/ 	.word	0x00000070


	//   ....[1]....
        /*1144*/ 	.word	0x000001a0


	//   ....[2]....
        /*1148*/ 	.word	0x000001f0


	//   ....[3]....
        /*114c*/ 	.word	0x00000420


	//   ....[4]....
        /*1150*/ 	.word	0x00000580


	//   ....[5]....
        /*1154*/ 	.word	0x000006a0


	//   ....[6]....
        /*1158*/ 	.word	0x00000800


	//   ....[7]....
        /*115c*/ 	.word	0x0000dd50


	//   ....[8]....
        /*1160*/ 	.word	0x0000e4e0


	//   ....[9]....
        /*1164*/ 	.word	0x0000e4f0


	//   ....[10]....
        /*1168*/ 	.word	0x0000e500


	//   ....[11]....
        /*116c*/ 	.word	0x0000e510


	//   ....[12]....
        /*1170*/ 	.word	0x0000e730


	//   ....[13]....
        /*1174*/ 	.word	0x0000e740


	//   ....[14]....
        /*1178*/ 	.word	0x0000e750


	//   ....[15]....
        /*117c*/ 	.word	0x0000e760


	//   ....[16]....
        /*1180*/ 	.word	0x00010bf0


	//   ....[17]....
        /*1184*/ 	.word	0x00010c00


	//   ....[18]....
        /*1188*/ 	.word	0x00010c10


	//   ....[19]....
        /*118c*/ 	.word	0x00010c20


	//   ....[20]....
        /*1190*/ 	.word	0x00010d20


	//   ....[21]....
        /*1194*/ 	.word	0x00010d40


	//   ....[22]....
        /*1198*/ 	.word	0x00010d50


	//   ....[23]....
        /*119c*/ 	.word	0x00010d60


	//   ....[24]....
        /*11a0*/ 	.word	0x000142f0


	//   ....[25]....
        /*11a4*/ 	.word	0x00014590


	//   ....[26]....
        /*11a8*/ 	.word	0x00016780


	//   ....[27]....
        /*11ac*/ 	.word	0x00016850


	//   ....[28]....
        /*11b0*/ 	.word	0x00017280


	//   ....[29]....
        /*11b4*/ 	.word	0x000172f0


	//   ....[30]....
        /*11b8*/ 	.word	0x0001a710


	//   ....[31]....
        /*11bc*/ 	.word	0x0001a990


	//   ....[32]....
        /*11c0*/ 	.word	0x0001cd90


	//   ....[33]....
        /*11c4*/ 	.word	0x0001ce90


	//   ....[34]....
        /*11c8*/ 	.word	0x0001da50


	//   ....[35]....
        /*11cc*/ 	.word	0x0001daa0


	//   ....[36]....
        /*11d0*/ 	.word	0x000215b0


	//   ....[37]....
        /*11d4*/ 	.word	0x000216b0


	//   ....[38]....
        /*11d8*/ 	.word	0x000216d0


	//   ....[39]....
        /*11dc*/ 	.word	0x00021740


	//   ....[40]....
        /*11e0*/ 	.word	0x000252b0


	//   ....[41]....
        /*11e4*/ 	.word	0x000254e0


	//   ....[42]....
        /*11e8*/ 	.word	0x00027400


	//   ....[43]....
        /*11ec*/ 	.word	0x00027520


	//   ....[44]....
        /*11f0*/ 	.word	0x00028780


	//   ....[45]....
        /*11f4*/ 	.word	0x000287c0


	//   ....[46]....
        /*11f8*/ 	.word	0x0002a3e0


	//   ....[47]....
        /*11fc*/ 	.word	0x0002a440


	//   ....[48]....
        /*1200*/ 	.word	0x0002a460


	//   ....[49]....
        /*1204*/ 	.word	0x0002a480


	//   ....[50]....
        /*1208*/ 	.word	0x0002b1e0


	//   ....[51]....
        /*120c*/ 	.word	0x0002b220


	//   ....[52]....
        /*1210*/ 	.word	0x0002b250


	//   ....[53]....
        /*1214*/ 	.word	0x0002b280


	//   ....[54]....
        /*1218*/ 	.word	0x0002b2b0


	//   ....[55]....
        /*121c*/ 	.word	0x0002b2e0


	//   ....[56]....
        /*1220*/ 	.word	0x0002b310


	//   ....[57]....
        /*1224*/ 	.word	0x0002b340


	//   ....[58]....
        /*1228*/ 	.word	0x0002b370


	//   ....[59]....
        /*122c*/ 	.word	0x0002b3b0


	//   ....[60]....
        /*1230*/ 	.word	0x0002b3e0


	//   ....[61]....
        /*1234*/ 	.word	0x0002b410


	//   ....[62]....
        /*1238*/ 	.word	0x0002b440


	//   ....[63]....
        /*123c*/ 	.word	0x0002b470


	//   ....[64]....
        /*1240*/ 	.word	0x0002b4a0


	//   ....[65]....
        /*1244*/ 	.word	0x0002b4d0


	//   ....[66]....
        /*1248*/ 	.word	0x0002b500


	//   ....[67]....
        /*124c*/ 	.word	0x0002b530


	//   ....[68]....
        /*1250*/ 	.word	0x0002b560


	//   ....[69]....
        /*1254*/ 	.word	0x0002b590


	//   ....[70]....
        /*1258*/ 	.word	0x0002b5c0


	//   ....[71]....
        /*125c*/ 	.word	0x0002b5f0


	//   ....[72]....
        /*1260*/ 	.word	0x0002b620


	//   ....[73]....
        /*1264*/ 	.word	0x0002b650


	//   ....[74]....
        /*1268*/ 	.word	0x0002b680


	//   ....[75]....
        /*126c*/ 	.word	0x0002b6b0


	//   ....[76]....
        /*1270*/ 	.word	0x0002b6e0


	//   ....[77]....
        /*1274*/ 	.word	0x0002b710


	//   ....[78]....
        /*1278*/ 	.word	0x0002b740


	//   ....[79]....
        /*127c*/ 	.word	0x0002b770


	//   ....[80]....
        /*1280*/ 	.word	0x0002b7a0


	//   ....[81]....
        /*1284*/ 	.word	0x0002b7d0


	//   ....[82]....
        /*1288*/ 	.word	0x0002b800


	//   ....[83]....
        /*128c*/ 	.word	0x0002b830


	//   ....[84]....
        /*1290*/ 	.word	0x0002b860


	//   ....[85]....
        /*1294*/ 	.word	0x0002b890


	//   ....[86]....
        /*1298*/ 	.word	0x0002b8c0


	//   ....[87]....
        /*129c*/ 	.word	0x0002b8f0


	//   ....[88]....
        /*12a0*/ 	.word	0x0002b920


	//   ....[89]....
        /*12a4*/ 	.word	0x0002b950


	//   ....[90]....
        /*12a8*/ 	.word	0x0002b980


	//   ....[91]....
        /*12ac*/ 	.word	0x0002b9b0


	//   ....[92]....
        /*12b0*/ 	.word	0x0002b9e0


	//   ....[93]....
        /*12b4*/ 	.word	0x0002ba10


	//   ....[94]....
        /*12b8*/ 	.word	0x0002ba40


	//   ....[95]....
        /*12bc*/ 	.word	0x0002ba70


	//   ....[96]....
        /*12c0*/ 	.word	0x0002baa0


	//   ....[97]....
        /*12c4*/ 	.word	0x0002bad0


	//   ....[98]....
        /*12c8*/ 	.word	0x0002baf0


	//   ....[99]....
        /*12cc*/ 	.word	0x0002bb20


	//   ....[100]....
        /*12d0*/ 	.word	0x0002bb50


	//   ....[101]....
        /*12d4*/ 	.word	0x0002bb80


	//   ....[102]....
        /*12d8*/ 	.word	0x0002bbb0


	//   ....[103]....
        /*12dc*/ 	.word	0x0002bbe0


	//   ....[104]....
        /*12e0*/ 	.word	0x0002bbf0


	//   ....[105]....
        /*12e4*/ 	.word	0x0002bc00


	//   ....[106]....
        /*12e8*/ 	.word	0x0002bc10


	//   ....[107]....
        /*12ec*/ 	.word	0x0002bc20


	//   ....[108]....
        /*12f0*/ 	.word	0x0002bc30


	//   ....[109]....
        /*12f4*/ 	.word	0x0002bc40


	//   ....[110]....
        /*12f8*/ 	.word	0x0002bc70


	//   ....[111]....
        /*12fc*/ 	.word	0x0002bca0


	//   ....[112]....
        /*1300*/ 	.word	0x0002bcb0


	//   ....[113]....
        /*1304*/ 	.word	0x0002bce0


	//   ....[114]....
        /*1308*/ 	.word	0x0002c650


	//   ....[115]....
        /*130c*/ 	.word	0x0002c670


	//   ....[116]....
        /*1310*/ 	.word	0x0002c690


	//   ....[117]....
        /*1314*/ 	.word	0x0002c6a0


	//   ....[118]....
        /*1318*/ 	.word	0x0002cd70


	//   ....[119]....
        /*131c*/ 	.word	0x0002cd80


	//   ....[120]....
        /*1320*/ 	.word	0x0002cea0


	//   ....[121]....
        /*1324*/ 	.word	0x0002ceb0


	//   ....[122]....
        /*1328*/ 	.word	0x0002cfd0


	//   ....[123]....
        /*132c*/ 	.word	0x0002cfe0


	//   ....[124]....
        /*1330*/ 	.word	0x0002d100


	//   ....[125]....
        /*1334*/ 	.word	0x0002d110


	//   ....[126]....
        /*1338*/ 	.word	0x0002d6d0


	//   ....[127]....
        /*133c*/ 	.word	0x0002d6e0


	//   ....[128]....
        /*1340*/ 	.word	0x0002dc80


	//   ....[129]....
        /*1344*/ 	.word	0x0002dc90


	//   ....[130]....
        /*1348*/ 	.word	0x0002ea20


	//   ....[131]....
        /*134c*/ 	.word	0x0002ea30


	//   ....[132]....
        /*1350*/ 	.word	0x0002eb60


	//   ....[133]....
        /*1354*/ 	.word	0x0002eb70


	//   ....[134]....
        /*1358*/ 	.word	0x0002ec90


	//   ....[135]....
        /*135c*/ 	.word	0x0002eca0


	//   ....[136]....
        /*1360*/ 	.word	0x0002edc0


	//   ....[137]....
        /*1364*/ 	.word	0x0002edd0


	//   ....[138]....
        /*1368*/ 	.word	0x0002ef60


	//   ....[139]....
        /*136c*/ 	.word	0x0002f190


	//   ....[140]....
        /*1370*/ 	.word	0x0002f1c0


	//   ....[141]....
        /*1374*/ 	.word	0x0002f1f0


	//   ....[142]....
        /*1378*/ 	.word	0x0002f220


	//   ....[143]....
        /*137c*/ 	.word	0x0002f250


	//   ....[144]....
        /*1380*/ 	.word	0x0002f280


	//   ....[145]....
        /*1384*/ 	.word	0x0002f430


	//   ....[146]....
        /*1388*/ 	.word	0x0002f460


	//   ....[147]....
        /*138c*/ 	.word	0x0002f490


	//   ....[148]....
        /*1390*/ 	.word	0x0002f4c0


	//   ....[149]....
        /*1394*/ 	.word	0x0002f4f0


	//   ....[150]....
        /*1398*/ 	.word	0x0002f520


	//   ....[151]....
        /*139c*/ 	.word	0x0002f5c0


	//   ....[152]....
        /*13a0*/ 	.word	0x0002f5f0


	//   ....[153]....
        /*13a4*/ 	.word	0x0002f600


	//   ....[154]....
        /*13a8*/ 	.word	0x0002f630


	//   ....[155]....
        /*13ac*/ 	.word	0x000311e0


	//   ....[156]....
        /*13b0*/ 	.word	0x00032dc0


	//   ....[157]....
        /*13b4*/ 	.word	0x000339a0


	//   ....[158]....
        /*13b8*/ 	.word	0x000339c0


	//   ....[159]....
        /*13bc*/ 	.word	0x00033a70


	//   ....[160]....
        /*13c0*/ 	.word	0x00033a80


	//   ....[161]....
        /*13c4*/ 	.word	0x00033b00


	//   ....[162]....
        /*13c8*/ 	.word	0x00033b10


	//   ....[163]....
        /*13cc*/ 	.word	0x00033b90


	//   ....[164]....
        /*13d0*/ 	.word	0x00033ba0


	//   ....[165]....
        /*13d4*/ 	.word	0x00033c20


	//   ....[166]....
        /*13d8*/ 	.word	0x00033c30


	//   ....[167]....
        /*13dc*/ 	.word	0x00033cb0


	//   ....[168]....
        /*13e0*/ 	.word	0x00033cc0


	//   ....[169]....
        /*13e4*/ 	.word	0x00033d40


	//   ....[170]....
        /*13e8*/ 	.word	0x00033d50


	//   ....[171]....
        /*13ec*/ 	.word	0x00033da0


	//   ....[172]....
        /*13f0*/ 	.word	0x00033dc0


	//   ....[173]....
        /*13f4*/ 	.word	0x00036270


	//   ....[174]....
        /*13f8*/ 	.word	0x000362b0


	//   ....[175]....
        /*13fc*/ 	.word	0x00036300


	//   ....[176]....
        /*1400*/ 	.word	0x00036330


	//   ....[177]....
        /*1404*/ 	.word	0x00036360


	//   ....[178]....
        /*1408*/ 	.word	0x00036390


	//   ....[179]....
        /*140c*/ 	.word	0x000363c0


	//   ....[180]....
        /*1410*/ 	.word	0x000363f0


	//   ....[181]....
        /*1414*/ 	.word	0x000365d0


	//   ....[182]....
        /*1418*/ 	.word	0x00036600


	//   ....[183]....
        /*141c*/ 	.word	0x00036630


	//   ....[184]....
        /*1420*/ 	.word	0x00036660


	//   ....[185]....
        /*1424*/ 	.word	0x00036690


	//   ....[186]....
        /*1428*/ 	.word	0x000366c0


	//   ....[187]....
        /*142c*/ 	.word	0x000367a0


	//   ....[188]....
        /*1430*/ 	.word	0x000367c0


	//   ....[189]....
        /*1434*/ 	.word	0x000367d0


	//   ....[190]....
        /*1438*/ 	.word	0x00036850


	//   ....[191]....
        /*143c*/ 	.word	0x000373b0


	//   ....[192]....
        /*1440*/ 	.word	0x00037870


	//   ....[193]....
        /*1444*/ 	.word	0x00037920


	//   ....[194]....
        /*1448*/ 	.word	0x000379b0


	//   ....[195]....
        /*144c*/ 	.word	0x00037a00


	//   ....[196]....
        /*1450*/ 	.word	0x00037a50


	//   ....[197]....
        /*1454*/ 	.word	0x00037ae0


	//   ....[198]....
        /*1458*/ 	.word	0x00037b70


	//   ....[199]....
        /*145c*/ 	.word	0x00037bc0


	//   ....[200]....
        /*1460*/ 	.word	0x00037c10


	//   ....[201]....
        /*1464*/ 	.word	0x00037d00


	//   ....[202]....
        /*1468*/ 	.word	0x00037db0


	//   ....[203]....
        /*146c*/ 	.word	0x00037e00


	//   ....[204]....
        /*1470*/ 	.word	0x00037e50


	//   ....[205]....
        /*1474*/ 	.word	0x00037fa0


	//   ....[206]....
        /*1478*/ 	.word	0x00037ff0


	//   ....[207]....
        /*147c*/ 	.word	0x00038040


	//   ....[208]....
        /*1480*/ 	.word	0x00038090


	//   ....[209]....
        /*1484*/ 	.word	0x000384d0


	//   ....[210]....
        /*1488*/ 	.word	0x000385f0


	//   ....[211]....
        /*148c*/ 	.word	0x00038720


	//   ....[212]....
        /*1490*/ 	.word	0x00038840


	//   ....[213]....
        /*1494*/ 	.word	0x00038970


	//   ....[214]....
        /*1498*/ 	.word	0x00038a30


	//   ....[215]....
        /*149c*/ 	.word	0x00038a90


	//   ....[216]....
        /*14a0*/ 	.word	0x00038ae0


	//   ....[217]....
        /*14a4*/ 	.word	0x00038b60


	//   ....[218]....
        /*14a8*/ 	.word	0x00038bd0


	//   ....[219]....
        /*14ac*/ 	.word	0x00038c30


	//   ....[220]....
        /*14b0*/ 	.word	0x00038c80


	//   ....[221]....
        /*14b4*/ 	.word	0x00038d00


	//   ....[222]....
        /*14b8*/ 	.word	0x00038d70


	//   ....[223]....
        /*14bc*/ 	.word	0x00038dd0


	//   ....[224]....
        /*14c0*/ 	.word	0x00038e20


	//   ....[225]....
        /*14c4*/ 	.word	0x00038ea0


	//   ....[226]....
        /*14c8*/ 	.word	0x00038f10


	//   ....[227]....
        /*14cc*/ 	.word	0x00038f70


	//   ....[228]....
        /*14d0*/ 	.word	0x00038fc0


	//   ....[229]....
        /*14d4*/ 	.word	0x00039040


	//   ....[230]....
        /*14d8*/ 	.word	0x000390b0


	//   ....[231]....
        /*14dc*/ 	.word	0x00039110


	//   ....[232]....
        /*14e0*/ 	.word	0x00039160


	//   ....[233]....
        /*14e4*/ 	.word	0x000391e0


	//   ....[234]....
        /*14e8*/ 	.word	0x00039250


	//   ....[235]....
        /*14ec*/ 	.word	0x000392b0


	//   ....[236]....
        /*14f0*/ 	.word	0x00039300


	//   ....[237]....
        /*14f4*/ 	.word	0x00039380


	//   ....[238]....
        /*14f8*/ 	.word	0x000393f0


	//   ....[239]....
        /*14fc*/ 	.word	0x00039450


	//   ....[240]....
        /*1500*/ 	.word	0x000394a0


	//   ....[241]....
        /*1504*/ 	.word	0x00039520


	//   ....[242]....
        /*1508*/ 	.word	0x00039590


	//   ....[243]....
        /*150c*/ 	.word	0x000395f0


	//   ....[244]....
        /*1510*/ 	.word	0x00039640


	//   ....[245]....
        /*1514*/ 	.word	0x000396c0


	//   ....[246]....
        /*1518*/ 	.word	0x00039730


	//   ....[247]....
        /*151c*/ 	.word	0x00039790


	//   ....[248]....
        /*1520*/ 	.word	0x000397e0


	//   ....[249]....
        /*1524*/ 	.word	0x00039860


	//   ....[250]....
        /*1528*/ 	.word	0x000398d0


	//   ....[251]....
        /*152c*/ 	.word	0x00039930


	//   ....[252]....
        /*1530*/ 	.word	0x00039980


	//   ....[253]....
        /*1534*/ 	.word	0x00039a00


	//   ....[254]....
        /*1538*/ 	.word	0x00039a70


	//   ....[255]....
        /*153c*/ 	.word	0x00039ad0


	//   ....[0]....
        /*1540*/ 	.word	0x00039b20


	//   ....[1]....
        /*1544*/ 	.word	0x00039ba0


	//   ....[2]....
        /*1548*/ 	.word	0x00039bf0


	//   ....[3]....
        /*154c*/ 	.word	0x00039c50


	//   ....[4]....
        /*1550*/ 	.word	0x00039ca0


	//   ....[5]....
        /*1554*/ 	.word	0x00039d20


	//   ....[6]....
        /*1558*/ 	.word	0x00039d80


	//   ....[7]....
        /*155c*/ 	.word	0x00039de0


	//   ....[8]....
        /*1560*/ 	.word	0x00039e30


	//   ....[9]....
        /*1564*/ 	.word	0x00039eb0


	//   ....[10]....
        /*1568*/ 	.word	0x00039f10


	//   ....[11]....
        /*156c*/ 	.word	0x00039f80


	//   ....[12]....
        /*1570*/ 	.word	0x00039fd0


	//   ....[13]....
        /*1574*/ 	.word	0x0003a060


	//   ....[14]....
        /*1578*/ 	.word	0x0003a0d0


	//   ....[15]....
        /*157c*/ 	.word	0x0003a140


	//   ....[16]....
        /*1580*/ 	.word	0x0003a1a0


	//   ....[17]....
        /*1584*/ 	.word	0x0003a230


	//   ....[18]....
        /*1588*/ 	.word	0x0003a280


	//   ....[19]....
        /*158c*/ 	.word	0x0003a310


	//   ....[20]....
        /*1590*/ 	.word	0x0003a3a0


	//   ....[21]....
        /*1594*/ 	.word	0x0003a430


	//   ....[22]....
        /*1598*/ 	.word	0x0003a4c0


	//   ....[23]....
        /*159c*/ 	.word	0x0003a550


	//   ....[24]....
        /*15a0*/ 	.word	0x0003a5e0


	//   ....[25]....
        /*15a4*/ 	.word	0x0003a660


	//   ....[26]....
        /*15a8*/ 	.word	0x0003a6b0


	//   ....[27]....
        /*15ac*/ 	.word	0x0003a740


	//   ....[28]....
        /*15b0*/ 	.word	0x0003a7d0


	//   ....[29]....
        /*15b4*/ 	.word	0x0003a850


	//   ....[30]....
        /*15b8*/ 	.word	0x0003a8a0


	//   ....[31]....
        /*15bc*/ 	.word	0x0003a930


	//   ....[32]....
        /*15c0*/ 	.word	0x0003a9c0


	//   ....[33]....
        /*15c4*/ 	.word	0x0003aa50


	//   ....[34]....
        /*15c8*/ 	.word	0x0003aae0


	//   ....[35]....
        /*15cc*/ 	.word	0x0003ab70


	//   ....[36]....
        /*15d0*/ 	.word	0x0003ac00


	//   ....[37]....
        /*15d4*/ 	.word	0x0003acc0


	//   ....[38]....
        /*15d8*/ 	.word	0x0003afa0


	//   ....[39]....
        /*15dc*/ 	.word	0x0003b1b0


	//   ....[40]....
        /*15e0*/ 	.word	0x0003b200


	//   ....[41]....
        /*15e4*/ 	.word	0x0003b310


	//   ....[42]....
        /*15e8*/ 	.word	0x0003b360


	//   ....[43]....
        /*15ec*/ 	.word	0x0003b470


	//   ....[44]....
        /*15f0*/ 	.word	0x0003b4c0


	//   ....[45]....
        /*15f4*/ 	.word	0x0003b5d0


	//   ....[46]....
        /*15f8*/ 	.word	0x0003b620


	//   ....[47]....
        /*15fc*/ 	.word	0x0003b730


	//   ....[48]....
        /*1600*/ 	.word	0x0003b780


	//   ....[49]....
        /*1604*/ 	.word	0x0003b890


	//   ....[50]....
        /*1608*/ 	.word	0x0003b8e0


	//   ....[51]....
        /*160c*/ 	.word	0x0003b9d0


	//   ....[52]....
        /*1610*/ 	.word	0x0003ba40


	//   ....[53]....
        /*1614*/ 	.word	0x0003bb30


	//   ....[54]....
        /*1618*/ 	.word	0x0003bb80


	//   ....[55]....
        /*161c*/ 	.word	0x0003be60


	//   ....[56]....
        /*1620*/ 	.word	0x0003bf00


	//   ....[57]....
        /*1624*/ 	.word	0x0003c0b0


	//   ....[58]....
        /*1628*/ 	.word	0x0003c130


	//   ....[59]....
        /*162c*/ 	.word	0x0003c1b0


	//   ....[60]....
        /*1630*/ 	.word	0x0003c230


	//   ....[61]....
        /*1634*/ 	.word	0x0003c2b0


	//   ....[62]....
        /*1638*/ 	.word	0x0003c340


	//   ....[63]....
        /*163c*/ 	.word	0x0003c3e0


	//   ....[64]....
        /*1640*/ 	.word	0x0003c490


	//   ....[65]....
        /*1644*/ 	.word	0x0003c510


	//   ....[66]....
        /*1648*/ 	.word	0x0003c590


	//   ....[67]....
        /*164c*/ 	.word	0x0003c610


	//   ....[68]....
        /*1650*/ 	.word	0x0003c6a0


	//   ....[69]....
        /*1654*/ 	.word	0x0003c720


	//   ....[70]....
        /*1658*/ 	.word	0x0003c7d0


	//   ....[71]....
        /*165c*/ 	.word	0x0003c820


	//   ....[72]....
        /*1660*/ 	.word	0x0003c8e0


	//   ....[73]....
        /*1664*/ 	.word	0x0003ca10


	//----- nvinfo : EIATTR_REG_RECONFIG
	.align		4
.L_1013:
        /*1668*/ 	.byte	0x01, 0x54
	.zero		2


	//----- nvinfo : EIATTR_SYSCALL_OFFSETS
	.align		4
        /*166c*/ 	.byte	0x04, 0x46
        /*166e*/ 	.short	(.L_1015 - .L_1014)


	//   ....[0]....
.L_1014:
        /*1670*/ 	.word	0x00002040


	//   ....[1]....
        /*1674*/ 	.word	0x00002190


	//   ....[2]....
        /*1678*/ 	.word	0x0000df10


	//   ....[3]....
        /*167c*/ 	.word	0x0000e250


	//   ....[4]....
        /*1680*/ 	.word	0x00032830


	//   ....[5]....
        /*1684*/ 	.word	0x000329a0


	//   ....[6]....
        /*1688*/ 	.word	0x00032b00


	//   ....[7]....
        /*168c*/ 	.word	0x00032c40


	//   ....[8]....
        /*1690*/ 	.word	0x00033590


	//----- nvinfo : EIATTR_MBARRIER_INSTR_OFFSETS
	.align		4
.L_1015:
        /*1694*/ 	.byte	0x04, 0x39
        /*1696*/ 	.short	(.L_1017 - .L_1016)


	//   ....[0]....
.L_1016:
        /*1698*/ 	.word	0x000002d0
        /*169c*/ 	.word	0x000000ff
        /*16a0*/ 	.word	0x0002e800
        /*16a4*/ 	.short	0x0100
        /*16a6*/ 	.byte	0x08
	.zero		1


	//   ....[1]....
        /*16a8*/ 	.word	0x000002e0
        /*16ac*/ 	.word	0x000000ff
        /*16b0*/ 	.word	0x0002e820
        /*16b4*/ 	.short	0x0100
        /*16b6*/ 	.byte	0x08
	.zero		1


	//   ....[2]....
        /*16b8*/ 	.word	0x000003d0
        /*16bc*/ 	.word	0x000000ff
        /*16c0*/ 	.word	0x0002e830
        /*16c4*/ 	.short	0x0100
        /*16c6*/ 	.byte	0x08
	.zero		1


	//   ....[3]....
        /*16c8*/ 	.word	0x000003e0
        /*16cc*/ 	.word	0x000000ff
        /*16d0*/ 	.word	0x0002e840
        /*16d4*/ 	.short	0x0100
        /*16d6*/ 	.byte	0x08
	.zero		1


	//   ....[4]....
        /*16d8*/ 	.word	0x000003f0
        /*16dc*/ 	.word	0x000000ff
        /*16e0*/ 	.word	0x0002e838
        /*16e4*/ 	.short	0x0100
        /*16e6*/ 	.byte	0x08
	.zero		1


	//   ....[5]....
        /*16e8*/ 	.word	0x00000400
        /*16ec*/ 	.word	0x000000ff
        /*16f0*/ 	.word	0x0002e848
        /*16f4*/ 	.short	0x0100
        /*16f6*/ 	.byte	0x08
	.zero		1


	//   ....[6]....
        /*16f8*/ 	.word	0x00000530
        /*16fc*/ 	.word	0x000000ff
        /*1700*/ 	.word	0x0002e850
        /*1704*/ 	.short	0x0100
        /*1706*/ 	.byte	0x08
	.zero		1


	//   ....[7]....
        /*1708*/ 	.word	0x00000540
        /*170c*/ 	.word	0x000000ff
        /*1710*/ 	.word	0x0002e860
        /*1714*/ 	.short	0x0100
        /*1716*/ 	.byte	0x08
	.zero		1


	//   ....[8]....
        /*1718*/ 	.word	0x00000550
        /*171c*/ 	.word	0x000000ff
        /*1720*/ 	.word	0x0002e858
        /*1724*/ 	.short	0x0100
        /*1726*/ 	.byte	0x08
	.zero		1


	//   ....[9]....
        /*1728*/ 	.word	0x00000560
        /*172c*/ 	.word	0x000000ff
        /*1730*/ 	.word	0x0002e868
        /*1734*/ 	.short	0x0100
        /*1736*/ 	.byte	0x08
	.zero		1


	//   ....[10]....
        /*1738*/ 	.word	0x00000650
        /*173c*/ 	.word	0x000000ff
        /*1740*/ 	.word	0x0002e870
        /*1744*/ 	.short	0x0100
        /*1746*/ 	.byte	0x06
	.zero		1


	//   ....[11]....
        /*1748*/ 	.word	0x00000660
        /*174c*/ 	.word	0x000000ff
        /*1750*/ 	.word	0x0002e880
        /*1754*/ 	.short	0x0100
        /*1756*/ 	.byte	0x06
	.zero		1


	//   ....[12]....
        /*1758*/ 	.word	0x00000670
        /*175c*/ 	.word	0x000000ff
        /*1760*/ 	.word	0x0002e878
        /*1764*/ 	.short	0x0100
        /*1766*/ 	.byte	0x06
	.zero		1


	//   ....[13]....
        /*1768*/ 	.word	0x00000680
        /*176c*/ 	.word	0x000000ff
        /*1770*/ 	.word	0x0002e888
        /*1774*/ 	.short	0x0100
        /*1776*/ 	.byte	0x06
	.zero		1


	//   ....[14]....
        /*1778*/ 	.word	0x000007b0
        /*177c*/ 	.word	0x000000ff
        /*1780*/ 	.word	0x0002e890
        /*1784*/ 	.short	0x0100
        /*1786*/ 	.byte	0x08
	.zero		1


	//   ....[15]....
        /*1788*/ 	.word	0x000007c0
        /*178c*/ 	.word	0x000000ff
        /*1790*/ 	.word	0x0002e8a0
        /*1794*/ 	.short	0x0100
        /*1796*/ 	.byte	0x08
	.zero		1


	//   ....[16]....
        /*1798*/ 	.word	0x000007d0
        /*179c*/ 	.word	0x000000ff
        /*17a0*/ 	.word	0x0002e898
        /*17a4*/ 	.short	0x0100
        /*17a6*/ 	.byte	0x08
	.zero		1


	//   ....[17]....
        /*17a8*/ 	.word	0x000007e0
        /*17ac*/ 	.word	0x000000ff
        /*17b0*/ 	.word	0x0002e8a8
        /*17b4*/ 	.short	0x0100
        /*17b6*/ 	.byte	0x08
	.zero		1


	//   ....[18]....
        /*17b8*/ 	.word	0x00000910
        /*17bc*/ 	.word	0x000000ff
        /*17c0*/ 	.word	0x0002e8b0
        /*17c4*/ 	.short	0x0100
        /*17c6*/ 	.byte	0x08
	.zero		1


	//   ....[19]....
        /*17c8*/ 	.word	0x00000920
        /*17cc*/ 	.word	0x000000ff
        /*17d0*/ 	.word	0x0002e8c0
        /*17d4*/ 	.short	0x0100
        /*17d6*/ 	.byte	0x08
	.zero		1


	//   ....[20]....
        /*17d8*/ 	.word	0x00000930
        /*17dc*/ 	.word	0x000000ff
        /*17e0*/ 	.word	0x0002e8b8
        /*17e4*/ 	.short	0x0100
        /*17e6*/ 	.byte	0x08
	.zero		1


	//   ....[21]....
        /*17e8*/ 	.word	0x00000940
        /*17ec*/ 	.word	0x000000ff
        /*17f0*/ 	.word	0x0002e8c8
        /*17f4*/ 	.short	0x0100
        /*17f6*/ 	.byte	0x08
	.zero		1


	//   ....[22]....
        /*17f8*/ 	.word	0x00003770
        /*17fc*/ 	.word	0x00000067
        /*1800*/ 	.word	0x0002e890
        /*1804*/ 	.short	0x010a
        /*1806*/ 	.byte	0x3f
	.zero		1


	//   ....[23]....
        /*1808*/ 	.word	0x00007c90
        /*180c*/ 	.word	0x00000067
        /*1810*/ 	.word	0x0002e890
        /*1814*/ 	.short	0x010a
        /*1816*/ 	.byte	0x3f
	.zero		1


	//   ....[24]....
        /*1818*/ 	.word	0x0000bf50
        /*181c*/ 	.word	0x00000067
        /*1820*/ 	.word	0x0002e890
        /*1824*/ 	.short	0x010a
        /*1826*/ 	.byte	0x3f
	.zero		1


	//   ....[25]....
        /*1828*/ 	.word	0x0000c6d0
        /*182c*/ 	.word	0x0000002c
        /*1830*/ 	.word	0x00000000
        /*1834*/ 	.short	0x0101
        /*1836*/ 	.byte	0x3f
	.zero		1


	//   ....[26]....
        /*1838*/ 	.word	0x0000c710
        /*183c*/ 	.word	0x00000067
        /*1840*/ 	.word	0x0002e8b0
        /*1844*/ 	.short	0x010a
        /*1846*/ 	.byte	0x3f
	.zero		1


	//   ....[27]....
        /*1848*/ 	.word	0x0000cff0
        /*184c*/ 	.word	0x00000067
        /*1850*/ 	.word	0x00000000
        /*1854*/ 	.short	0x0101
        /*1856*/ 	.byte	0x3f
	.zero		1


	//   ....[28]....
        /*1858*/ 	.word	0x0000dfd0
        /*185c*/ 	.word	0x00000012
        /*1860*/ 	.word	0x0002e800
        /*1864*/ 	.short	0x010a
        /*1866*/ 	.byte	0x3f
	.zero		1


	//   ....[29]....
        /*1868*/ 	.word	0x0000e020
        /*186c*/ 	.word	0x00000012
        /*1870*/ 	.word	0x0002e800
        /*1874*/ 	.short	0x010a
        /*1876*/ 	.byte	0x3f
	.zero		1


	//   ....[30]....
        /*1878*/ 	.word	0x0000ea70
        /*187c*/ 	.word	0x00000012
        /*1880*/ 	.word	0x0002e800
        /*1884*/ 	.short	0x010a
        /*1886*/ 	.byte	0x3f
	.zero		1


	//   ....[31]....
        /*1888*/ 	.word	0x00011000
        /*188c*/ 	.word	0x00000012
        /*1890*/ 	.word	0x0002e800
        /*1894*/ 	.short	0x010a
        /*1896*/ 	.byte	0x3f
	.zero		1


	//   ....[32]....
        /*1898*/ 	.word	0x00013100
        /*189c*/ 	.word	0x00000000
        /*18a0*/ 	.word	0x0002e830
        /*18a4*/ 	.short	0x010a
        /*18a6*/ 	.byte	0x3f
	.zero		1


	//   ....[33]....
        /*18a8*/ 	.word	0x000131a0
        /*18ac*/ 	.word	0x00000000
        /*18b0*/ 	.word	0x0002e830
        /*18b4*/ 	.short	0x010a
        /*18b6*/ 	.byte	0x3f
	.zero		1


	//   ....[34]....
        /*18b8*/ 	.word	0x000143b0
        /*18bc*/ 	.word	0x00000000
        /*18c0*/ 	.word	0x00000000
        /*18c4*/ 	.short	0x0101
        /*18c6*/ 	.byte	0x3f
	.zero		1


	//   ....[35]....
        /*18c8*/ 	.word	0x00018d80
        /*18cc*/ 	.word	0x0000000f
        /*18d0*/ 	.word	0x0002e830
        /*18d4*/ 	.short	0x010a
        /*18d6*/ 	.byte	0x3f
	.zero		1


	//   ....[36]....
        /*18d8*/ 	.word	0x00018dd0
        /*18dc*/ 	.word	0x0000000f
        /*18e0*/ 	.word	0x0002e830
        /*18e4*/ 	.short	0x010a
        /*18e6*/ 	.byte	0x3f
	.zero		1


	//   ....[37]....
        /*18e8*/ 	.word	0x0001a220
        /*18ec*/ 	.word	0x0000000f
        /*18f0*/ 	.word	0x0002e850
        /*18f4*/ 	.short	0x010a
        /*18f6*/ 	.byte	0x3f
	.zero		1


	//   ....[38]....
        /*18f8*/ 	.word	0x0001a260
        /*18fc*/ 	.word	0x0000000f
        /*1900*/ 	.word	0x0002e850
        /*1904*/ 	.short	0x010a
        /*1906*/ 	.byte	0x3f
	.zero		1


	//   ....[39]....
        /*1908*/ 	.word	0x0001a760
        /*190c*/ 	.word	0x0000000e
        /*1910*/ 	.word	0x00000000
        /*1914*/ 	.short	0x0101
        /*1916*/ 	.byte	0x3f
	.zero		1


	//   ....[40]....
        /*1918*/ 	.word	0x0001f3c0
        /*191c*/ 	.word	0x00000067
        /*1920*/ 	.word	0x00000000
        /*1924*/ 	.short	0x0101
        /*1926*/ 	.byte	0x3f
	.zero		1


	//   ....[41]....
        /*1928*/ 	.word	0x0001f870
        /*192c*/ 	.word	0x00000003
        /*1930*/ 	.word	0x0002e830
        /*1934*/ 	.short	0x010a
        /*1936*/ 	.byte	0x3f
	.zero		1


	//   ....[42]....
        /*1938*/ 	.word	0x0001f8c0
        /*193c*/ 	.word	0x00000003
        /*1940*/ 	.word	0x0002e830
        /*1944*/ 	.short	0x010a
        /*1946*/ 	.byte	0x3f
	.zero		1


	//   ....[43]....
        /*1948*/ 	.word	0x00020d20
        /*194c*/ 	.word	0x00000003
        /*1950*/ 	.word	0x0002e850
        /*1954*/ 	.short	0x010a
        /*1956*/ 	.byte	0x3f
	.zero		1


	//   ....[44]....
        /*1958*/ 	.word	0x00020d60
        /*195c*/ 	.word	0x00000003
        /*1960*/ 	.word	0x0002e850
        /*1964*/ 	.short	0x010a
        /*1966*/ 	.byte	0x3f
	.zero		1


	//   ....[45]....
        /*1968*/ 	.word	0x00022a60
        /*196c*/ 	.word	0x00000076
        /*1970*/ 	.word	0x00000000
        /*1974*/ 	.short	0x0101
        /*1976*/ 	.byte	0x3f
	.zero		1


	//   ....[46]....
        /*1978*/ 	.word	0x00023040
        /*197c*/ 	.word	0x00000014
        /*1980*/ 	.word	0x00000000
        /*1984*/ 	.short	0x0101
        /*1986*/ 	.byte	0x3f
	.zero		1


	//   ....[47]....
        /*1988*/ 	.word	0x000238a0
        /*198c*/ 	.word	0x00000003
        /*1990*/ 	.word	0x0002e830
        /*1994*/ 	.short	0x010a
        /*1996*/ 	.byte	0x3f
	.zero		1


	//   ....[48]....
        /*1998*/ 	.word	0x000238f0
        /*199c*/ 	.word	0x00000003
        /*19a0*/ 	.word	0x0002e830
        /*19a4*/ 	.short	0x010a
        /*19a6*/ 	.byte	0x3f
	.zero		1


	//   ....[49]....
        /*19a8*/ 	.word	0x00024d70
        /*19ac*/ 	.word	0x00000003
        /*19b0*/ 	.word	0x0002e850
        /*19b4*/ 	.short	0x010a
        /*19b6*/ 	.byte	0x3f
	.zero		1


	//   ....[50]....
        /*19b8*/ 	.word	0x00024db0
        /*19bc*/ 	.word	0x00000003
        /*19c0*/ 	.word	0x0002e850
        /*19c4*/ 	.short	0x010a
        /*19c6*/ 	.byte	0x3f
	.zero		1


	//   ....[51]....
        /*19c8*/ 	.word	0x000252e0
        /*19cc*/ 	.word	0x0000000f
        /*19d0*/ 	.word	0x00000000
        /*19d4*/ 	.short	0x0101
        /*19d6*/ 	.byte	0x3f
	.zero		1


	//   ....[52]....
        /*19d8*/ 	.word	0x00029810
        /*19dc*/ 	.word	0x0000000d
        /*19e0*/ 	.word	0x00000000
        /*19e4*/ 	.short	0x0101
        /*19e6*/ 	.byte	0x3f
	.zero		1


	//   ....[53]....
        /*19e8*/ 	.word	0x00029f60
        /*19ec*/ 	.word	0x0000000d
        /*19f0*/ 	.word	0x0002e850
        /*19f4*/ 	.short	0x010a
        /*19f6*/ 	.byte	0x3f
	.zero		1


	//   ....[54]....
        /*19f8*/ 	.word	0x00029fe0
        /*19fc*/ 	.word	0x0000000d
        /*1a00*/ 	.word	0x0002e850
        /*1a04*/ 	.short	0x010a
        /*1a06*/ 	.byte	0x3f
	.zero		1


	//   ....[55]....
        /*1a08*/ 	.word	0x0002ab30
        /*1a0c*/ 	.word	0x00000002
        /*1a10*/ 	.word	0x00000000
        /*1a14*/ 	.short	0x0101
        /*1a16*/ 	.byte	0x3f
	.zero		1


	//   ....[56]....
        /*1a18*/ 	.word	0x0002cca0
        /*1a1c*/ 	.word	0x00000000
        /*1a20*/ 	.word	0x00000000
        /*1a24*/ 	.short	0x0101
        /*1a26*/ 	.byte	0x3f
	.zero		1


	//   ....[57]....
        /*1a28*/ 	.word	0x0002d4c0
        /*1a2c*/ 	.word	0x0000000e
        /*1a30*/ 	.word	0x00000000
        /*1a34*/ 	.short	0x0101
        /*1a36*/ 	.byte	0x3f
	.zero		1


	//   ....[58]....
        /*1a38*/ 	.word	0x000312c0
        /*1a3c*/ 	.word	0x00000013
        /*1a40*/ 	.word	0x0002e820
        /*1a44*/ 	.short	0x010a
        /*1a46*/ 	.byte	0x3f
	.zero		1


	//   ....[59]....
        /*1a48*/ 	.word	0x00031390
        /*1a4c*/ 	.word	0x00000007
        /*1a50*/ 	.word	0x0002e8a0
        /*1a54*/ 	.short	0x010a
        /*1a56*/ 	.byte	0x3f
	.zero		1


	//   ....[60]....
        /*1a58*/ 	.word	0x000315d0
        /*1a5c*/ 	.word	0x00000007
        /*1a60*/ 	.word	0x0002e8c0
        /*1a64*/ 	.short	0x010a
        /*1a66*/ 	.byte	0x3f
	.zero		1


	//   ....[61]....
        /*1a68*/ 	.word	0x00031980
        /*1a6c*/ 	.word	0x00000005
        /*1a70*/ 	.word	0x0002e8a0
        /*1a74*/ 	.short	0x010a
        /*1a76*/ 	.byte	0x3f
	.zero		1


	//   ....[62]....
        /*1a78*/ 	.word	0x00031bb0
        /*1a7c*/ 	.word	0x00000005
        /*1a80*/ 	.word	0x0002e8c0
        /*1a84*/ 	.short	0x010a
        /*1a86*/ 	.byte	0x3f
	.zero		1


	//   ....[63]....
        /*1a88*/ 	.word	0x00033050
        /*1a8c*/ 	.word	0x00000000
        /*1a90*/ 	.word	0x0002e880
        /*1a94*/ 	.short	0x010a
        /*1a96*/ 	.byte	0x3f
	.zero		1


	//   ....[64]....
        /*1a98*/ 	.word	0x00033200
        /*1a9c*/ 	.word	0x00000000
        /*1aa0*/ 	.word	0x0002e840
        /*1aa4*/ 	.short	0x010a
        /*1aa6*/ 	.byte	0x3f
	.zero		1


	//   ....[65]....
        /*1aa8*/ 	.word	0x00033e70
        /*1aac*/ 	.word	0x00000013
        /*1ab0*/ 	.word	0x0002e800
        /*1ab4*/ 	.short	0x0107
        /*1ab6*/ 	.byte	0x3f
	.zero		1


	//   ....[66]....
        /*1ab8*/ 	.word	0x00033f60
        /*1abc*/ 	.word	0x00000013
        /*1ac0*/ 	.word	0x0002e800
        /*1ac4*/ 	.short	0x0101
        /*1ac6*/ 	.byte	0x3f
	.zero		1


	//   ....[67]....
        /*1ac8*/ 	.word	0x00033f80
        /*1acc*/ 	.word	0x00000013
        /*1ad0*/ 	.word	0x0002e820
        /*1ad4*/ 	.short	0x010a
        /*1ad6*/ 	.byte	0x3f
	.zero		1


	//   ....[68]....
        /*1ad8*/ 	.word	0x000342a0
        /*1adc*/ 	.word	0x00000006
        /*1ae0*/ 	.word	0x0002e880
        /*1ae4*/ 	.short	0x010a
        /*1ae6*/ 	.byte	0x3f
	.zero		1


	//   ....[69]....
        /*1ae8*/ 	.word	0x00034500
        /*1aec*/ 	.word	0x00000006
        /*1af0*/ 	.word	0x0002e840
        /*1af4*/ 	.short	0x010a
        /*1af6*/ 	.byte	0x3f
	.zero		1


	//   ....[70]....
        /*1af8*/ 	.word	0x000347d0
        /*1afc*/ 	.word	0x00000003
        /*1b00*/ 	.word	0x0002e870
        /*1b04*/ 	.short	0x010a
        /*1b06*/ 	.byte	0x3f
	.zero		1


	//   ....[71]....
        /*1b08*/ 	.word	0x00034840
        /*1b0c*/ 	.word	0x00000003
        /*1b10*/ 	.word	0x0002e860
        /*1b14*/ 	.short	0x010a
        /*1b16*/ 	.byte	0x3f
	.zero		1


	//   ....[72]....
        /*1b18*/ 	.word	0x00035290
        /*1b1c*/ 	.word	0x00000003
        /*1b20*/ 	.word	0x0002e850
        /*1b24*/ 	.short	0x0101
        /*1b26*/ 	.byte	0x3f
	.zero		1


	//   ....[73]....
        /*1b28*/ 	.word	0x00035310
        /*1b2c*/ 	.word	0x00000003
        /*1b30*/ 	.word	0x00000000
        /*1b34*/ 	.short	0x0101
        /*1b36*/ 	.byte	0x3f
	.zero		1


	//   ....[74]....
        /*1b38*/ 	.word	0x00035560
        /*1b3c*/ 	.word	0x00000000
        /*1b40*/ 	.word	0x0002e870
        /*1b44*/ 	.short	0x010a
        /*1b46*/ 	.byte	0x3f
	.zero		1


	//   ....[75]....
        /*1b48*/ 	.word	0x000355d0
        /*1b4c*/ 	.word	0x00000000
        /*1b50*/ 	.word	0x0002e860
        /*1b54*/ 	.short	0x010a
        /*1b56*/ 	.byte	0x3f
	.zero		1


	//   ....[76]....
        /*1b58*/ 	.word	0x00035f80
        /*1b5c*/ 	.word	0x00000000
        /*1b60*/ 	.word	0x0002e850
        /*1b64*/ 	.short	0x0101
        /*1b66*/ 	.byte	0x3f
	.zero		1


	//   ....[77]....
        /*1b68*/ 	.word	0x00035fc0
        /*1b6c*/ 	.word	0x00000000
        /*1b70*/ 	.word	0x00000000
        /*1b74*/ 	.short	0x0101
        /*1b76*/ 	.byte	0x3f
	.zero		1


	//   ....[78]....
        /*1b78*/ 	.word	0x00037330
        /*1b7c*/ 	.word	0x00000000
        /*1b80*/ 	.word	0x0002e820
        /*1b84*/ 	.short	0x010a
        /*1b86*/ 	.byte	0x3f
	.zero		1


	//   ....[79]....
        /*1b88*/ 	.word	0x00037500
        /*1b8c*/ 	.word	0x00000006
        /*1b90*/ 	.word	0x00000000
        /*1b94*/ 	.short	0x010a
        /*1b96*/ 	.byte	0x3f
	.zero		1


	//   ....[80]....
        /*1b98*/ 	.word	0x00037570
        /*1b9c*/ 	.word	0x00000007
        /*1ba0*/ 	.word	0x00000000
        /*1ba4*/ 	.short	0x010a
        /*1ba6*/ 	.byte	0x3f
	.zero		1


	//   ....[81]....
        /*1ba8*/ 	.word	0x000375d0
        /*1bac*/ 	.word	0x00000004
        /*1bb0*/ 	.word	0x0002e860
        /*1bb4*/ 	.short	0x010a
        /*1bb6*/ 	.byte	0x3f
	.zero		1


	//   ....[82]....
        /*1bb8*/ 	.word	0x00037620
        /*1bbc*/ 	.word	0x00000003
        /*1bc0*/ 	.word	0x0002e860
        /*1bc4*/ 	.short	0x010a
        /*1bc6*/ 	.byte	0x3f
	.zero		1


	//   ....[83]....
        /*1bc8*/ 	.word	0x00037660
        /*1bcc*/ 	.word	0x00000004
        /*1bd0*/ 	.word	0x0002e880
        /*1bd4*/ 	.short	0x010a
        /*1bd6*/ 	.byte	0x3f
	.zero		1


	//   ....[84]....
        /*1bd8*/ 	.word	0x00037680
        /*1bdc*/ 	.word	0x00000003
        /*1be0*/ 	.word	0x0002e880
        /*1be4*/ 	.short	0x010a
        /*1be6*/ 	.byte	0x3f
	.zero		1


	//   ....[85]....
        /*1be8*/ 	.word	0x000376e0
        /*1bec*/ 	.word	0x00000067
        /*1bf0*/ 	.word	0x0002e890
        /*1bf4*/ 	.short	0x010a
        /*1bf6*/ 	.byte	0x3f
	.zero		1


	//   ....[86]....
        /*1bf8*/ 	.word	0x00037730
        /*1bfc*/ 	.word	0x00000067
        /*1c00*/ 	.word	0x0002e890
        /*1c04*/ 	.short	0x010a
        /*1c06*/ 	.byte	0x3f
	.zero		1


	//   ....[87]....
        /*1c08*/ 	.word	0x00037780
        /*1c0c*/ 	.word	0x00000067
        /*1c10*/ 	.word	0x0002e890
        /*1c14*/ 	.short	0x010a
        /*1c16*/ 	.byte	0x3f
	.zero		1


	//   ....[88]....
        /*1c18*/ 	.word	0x000377d0
        /*1c1c*/ 	.word	0x00000067
        /*1c20*/ 	.word	0x0002e8b0
        /*1c24*/ 	.short	0x010a
        /*1c26*/ 	.byte	0x3f
	.zero		1


	//   ....[89]....
        /*1c28*/ 	.word	0x00037c40
        /*1c2c*/ 	.word	0x00000012
        /*1c30*/ 	.word	0x0002e800
        /*1c34*/ 	.short	0x010a
        /*1c36*/ 	.byte	0x3f
	.zero		1


	//   ....[90]....
        /*1c38*/ 	.word	0x00038160
        /*1c3c*/ 	.word	0x00000012
        /*1c40*/ 	.word	0x0002e800
        /*1c44*/ 	.short	0x010a
        /*1c46*/ 	.byte	0x3f
	.zero		1


	//   ....[91]....
        /*1c48*/ 	.word	0x000381b0
        /*1c4c*/ 	.word	0x00000000
        /*1c50*/ 	.word	0x0002e830
        /*1c54*/ 	.short	0x010a
        /*1c56*/ 	.byte	0x3f
	.zero		1


	//   ....[92]....
        /*1c58*/ 	.word	0x00038200
        /*1c5c*/ 	.word	0x0000000f
        /*1c60*/ 	.word	0x0002e830
        /*1c64*/ 	.short	0x010a
        /*1c66*/ 	.byte	0x3f
	.zero		1


	//   ....[93]....
        /*1c68*/ 	.word	0x00038250
        /*1c6c*/ 	.word	0x0000000f
        /*1c70*/ 	.word	0x0002e850
        /*1c74*/ 	.short	0x010a
        /*1c76*/ 	.byte	0x3f
	.zero		1


	//   ....[94]....
        /*1c78*/ 	.word	0x000382a0
        /*1c7c*/ 	.word	0x00000003
        /*1c80*/ 	.word	0x0002e830
        /*1c84*/ 	.short	0x010a
        /*1c86*/ 	.byte	0x3f
	.zero		1


	//   ....[95]....
        /*1c88*/ 	.word	0x000382f0
        /*1c8c*/ 	.word	0x00000003
        /*1c90*/ 	.word	0x0002e850
        /*1c94*/ 	.short	0x010a
        /*1c96*/ 	.byte	0x3f
	.zero		1


	//   ....[96]....
        /*1c98*/ 	.word	0x00038340
        /*1c9c*/ 	.word	0x00000003
        /*1ca0*/ 	.word	0x0002e830
        /*1ca4*/ 	.short	0x010a
        /*1ca6*/ 	.byte	0x3f
	.zero		1


	//   ....[97]....
        /*1ca8*/ 	.word	0x00038390
        /*1cac*/ 	.word	0x00000003
        /*1cb0*/ 	.word	0x0002e850
        /*1cb4*/ 	.short	0x010a
        /*1cb6*/ 	.byte	0x3f
	.zero		1


	//   ....[98]....
        /*1cb8*/ 	.word	0x000383e0
        /*1cbc*/ 	.word	0x0000000d
        /*1cc0*/ 	.word	0x0002e850
        /*1cc4*/ 	.short	0x010a
        /*1cc6*/ 	.byte	0x3f
	.zero		1


	//   ....[99]....
        /*1cc8*/ 	.word	0x0003ad80
        /*1ccc*/ 	.word	0x00000013
        /*1cd0*/ 	.word	0x0002e820
        /*1cd4*/ 	.short	0x010a
        /*1cd6*/ 	.byte	0x3f
	.zero		1


	//   ....[100]....
        /*1cd8*/ 	.word	0x0003add0
        /*1cdc*/ 	.word	0x00000007
        /*1ce0*/ 	.word	0x0002e8a0
        /*1ce4*/ 	.short	0x010a
        /*1ce6*/ 	.byte	0x3f
	.zero		1


	//   ....[101]....
        /*1ce8*/ 	.word	0x0003ae20
        /*1cec*/ 	.word	0x00000007
        /*1cf0*/ 	.word	0x0002e8c0
        /*1cf4*/ 	.short	0x010a
        /*1cf6*/ 	.byte	0x3f
	.zero		1


	//   ....[102]....
        /*1cf8*/ 	.word	0x0003ae70
        /*1cfc*/ 	.word	0x00000005
        /*1d00*/ 	.word	0x0002e8a0
        /*1d04*/ 	.short	0x010a
        /*1d06*/ 	.byte	0x3f
	.zero		1


	//   ....[103]....
        /*1d08*/ 	.word	0x0003aec0
        /*1d0c*/ 	.word	0x00000005
        /*1d10*/ 	.word	0x0002e8c0
        /*1d14*/ 	.short	0x010a
        /*1d16*/ 	.byte	0x3f
	.zero		1


	//   ....[104]....
        /*1d18*/ 	.word	0x0003b060
        /*1d1c*/ 	.word	0x00000000
        /*1d20*/ 	.word	0x0002e880
        /*1d24*/ 	.short	0x010a
        /*1d26*/ 	.byte	0x3f
	.zero		1


	//   ....[105]....
        /*1d28*/ 	.word	0x0003b0b0
        /*1d2c*/ 	.word	0x00000000
        /*1d30*/ 	.word	0x0002e840
        /*1d34*/ 	.short	0x010a
        /*1d36*/ 	.byte	0x3f
	.zero		1


	//   ....[106]....
        /*1d38*/ 	.word	0x0003bbc0
        /*1d3c*/ 	.word	0x00000013
        /*1d40*/ 	.word	0x0002e820
        /*1d44*/ 	.short	0x010a
        /*1d46*/ 	.byte	0x3f
	.zero		1


	//   ....[107]....
        /*1d48*/ 	.word	0x0003bc10
        /*1d4c*/ 	.word	0x00000006
        /*1d50*/ 	.word	0x0002e880
        /*1d54*/ 	.short	0x010a
        /*1d56*/ 	.byte	0x3f
	.zero		1


	//   ....[108]....
        /*1d58*/ 	.word	0x0003bc60
        /*1d5c*/ 	.word	0x00000006
        /*1d60*/ 	.word	0x0002e840
        /*1d64*/ 	.short	0x010a
        /*1d66*/ 	.byte	0x3f
	.zero		1


	//   ....[109]....
        /*1d68*/ 	.word	0x0003bcb0
        /*1d6c*/ 	.word	0x00000003
        /*1d70*/ 	.word	0x0002e870
        /*1d74*/ 	.short	0x010a
        /*1d76*/ 	.byte	0x3f
	.zero		1


	//   ....[110]....
        /*1d78*/ 	.word	0x0003bd00
        /*1d7c*/ 	.word	0x00000003
        /*1d80*/ 	.word	0x0002e860
        /*1d84*/ 	.short	0x010a
        /*1d86*/ 	.byte	0x3f
	.zero		1


	//   ....[111]....
        /*1d88*/ 	.word	0x0003bd50
        /*1d8c*/ 	.word	0x00000000
        /*1d90*/ 	.word	0x0002e870
        /*1d94*/ 	.short	0x010a
        /*1d96*/ 	.byte	0x3f
	.zero		1


	//   ....[112]....
        /*1d98*/ 	.word	0x0003bda0
        /*1d9c*/ 	.word	0x00000000
        /*1da0*/ 	.word	0x0002e860
        /*1da4*/ 	.short	0x010a
        /*1da6*/ 	.byte	0x3f
	.zero		1


	//   ....[113]....
        /*1da8*/ 	.word	0x0003c930
        /*1dac*/ 	.word	0x00000000
        /*1db0*/ 	.word	0x0002e820
        /*1db4*/ 	.short	0x010a
        /*1db6*/ 	.byte	0x3f
	.zero		1


	//   ....[114]....
        /*1db8*/ 	.word	0x0003cad0
        /*1dbc*/ 	.word	0x00000006
        /*1dc0*/ 	.word	0x00000000
        /*1dc4*/ 	.short	0x010a
        /*1dc6*/ 	.byte	0x3f
	.zero		1


	//   ....[115]....
        /*1dc8*/ 	.word	0x0003cb20
        /*1dcc*/ 	.word	0x00000007
        /*1dd0*/ 	.word	0x00000000
        /*1dd4*/ 	.short	0x010a
        /*1dd6*/ 	.byte	0x3f
	.zero		1


	//   ....[116]....
        /*1dd8*/ 	.word	0x0003cb70
        /*1ddc*/ 	.word	0x00000004
        /*1de0*/ 	.word	0x0002e860
        /*1de4*/ 	.short	0x010a
        /*1de6*/ 	.byte	0x3f
	.zero		1


	//   ....[117]....
        /*1de8*/ 	.word	0x0003cbc0
        /*1dec*/ 	.word	0x00000003
        /*1df0*/ 	.word	0x0002e860
        /*1df4*/ 	.short	0x010a
        /*1df6*/ 	.byte	0x3f
	.zero		1


	//   ....[118]....
        /*1df8*/ 	.word	0x0003cc10
        /*1dfc*/ 	.word	0x00000004
        /*1e00*/ 	.word	0x0002e880
        /*1e04*/ 	.short	0x010a
        /*1e06*/ 	.byte	0x3f
	.zero		1


	//----- nvinfo : EIATTR_NUM_MBARRIERS
	.align		4
.L_1017:
        /*1e08*/ 	.byte	0x03, 0x38
        /*1e0a*/ 	.short	0x0016


	//----- nvinfo : EIATTR_EXIT_INSTR_OFFSETS
	.align		4
        /*1e0c*/ 	.byte	0x04, 0x1c
        /*1e0e*/ 	.short	(.L_1019 - .L_1018)


	//   ....[0]....
.L_1018:
        /*1e10*/ 	.word	0x000376d0


	//----- nvinfo : EIATTR_MAX_THREADS
	.align		4
.L_1019:
        /*1e14*/ 	.byte	0x04, 0x05
        /*1e16*/ 	.short	(.L_1021 - .L_1020)
.L_1020:
        /*1e18*/ 	.word	0x00000180
        /*1e1c*/ 	.word	0x00000001
        /*1e20*/ 	.word	0x00000001


	//----- nvinfo : EIATTR_CRS_STACK_SIZE
	.align		4
.L_1021:
        /*1e24*/ 	.byte	0x04, 0x1e
        /*1e26*/ 	.short	(.L_1023 - .L_1022)
.L_1022:
        /*1e28*/ 	.word	0x00000000


	//----- nvinfo : EIATTR_CBANK_PARAM_SIZE
	.align		4
.L_1023:
        /*1e2c*/ 	.byte	0x03, 0x19
        /*1e2e*/ 	.short	0x0af0


	//----- nvinfo : EIATTR_PARAM_CBANK
	.align		4
        /*1e30*/ 	.byte	0x04, 0x0a
        /*1e32*/ 	.short	(.L_1025 - .L_1024)
	.align		4
.L_1024:
        /*1e34*/ 	.word	index@(.nv.constant0._ZN7cutlass13device_kernelIN5flash11enable_sm90INS1_16FlashAttnFwdSm90INS1_25CollectiveMainloopFwdSm90ILi2EN4cute5tupleIJNS5_1CILi1EEES8_S8_EEENS6_IJNS7_ILi128EEENS7_ILi224EEESA_EEELi128ENS_12float_e4m3_tEfNS_4arch4Sm90ELb0ELb1ELb0ELb1ELb0ELb1ELb0ELb1ELb1ELb1ELb1ELb0EEENS1_21CollectiveEpilogueFwdINS6_IJSA_SA_SB_EEES9_NS_10bfloat16_tESF_Li256ELb1ELb1ELb1ELb1EEENS1_36VarlenDynamicPersistentTileSchedulerILi128ELi224ELi256ELi128ELb1ELb1ELb1ELb1ELb0ELb1EEEEEEEEEvNT_6ParamsE)
        /*1e38*/ 	.short	0x0210
        /*1e3a*/ 	.short	0x0af0


	//----- nvinfo : EIATTR_SW_WAR
	.align		4
.L_1025:
        /*1e3c*/ 	.byte	0x04, 0x36
        /*1e3e*/ 	.short	(.L_1027 - .L_1026)
.L_1026:
        /*1e40*/ 	.word	0x00000008
.L_1027:


//--------------------- .nv.info._ZN7cutlass13device_kernelIN5flash11enable_sm90INS1_16FlashAttnFwdSm90INS1_25CollectiveMainloopFwdSm90ILi2EN4cute5tupleIJNS5_1CILi1EEES8_S8_EEENS6_IJNS7_ILi128EEENS7_ILi224EEESA_EEELi128ENS_12float_e4m3_tEfNS_4arch4Sm90ELb1ELb0ELb0ELb0ELb0ELb0ELb0ELb1ELb1ELb1ELb1ELb0EEENS1_21CollectiveEpilogueFwdINS6_IJSA_SA_SB_EEES9_NS_10bfloat16_tESF_Li256ELb0ELb1ELb1ELb1EEENS1_19SingleTileSchedulerILb0ELb1ELb1ELi128EEEEEEEEEvNT_6ParamsE --------------------------
	.section	.nv.info._ZN7cutlass13device_kernelIN5flash11enable_sm90INS1_16FlashAttnFwdSm90INS1_25CollectiveMainloopFwdSm90ILi2EN4cute5tupleIJNS5_1CILi1EEES8_S8_EEENS6_IJNS7_ILi128EEENS7_ILi224EEESA_EEELi128ENS_12float_e4m3_tEfNS_4arch4Sm90ELb1ELb0ELb0ELb0ELb0ELb0ELb0ELb1ELb1ELb1ELb1ELb0EEENS1_21CollectiveEpilogueFwdINS6_IJSA_SA_SB_EEES9_NS_10bfloat16_tESF_Li256ELb0ELb1ELb1ELb1EEENS1_19SingleTileSchedulerILb0ELb1ELb1ELi128EEEEEEEEEvNT_6ParamsE,"",@"SHT_CUDA_INFO"
	.sectionflags	@""
	.align	4


	//----- nvinfo : EIATTR_CUDA_API_VERSION
	.align		4
        /*0000*/ 	.byte	0x04, 0x37
        /*0002*/ 	.short	(.L_1029 - .L_1028)
.L_1028:
        /*0004*/ 	.word	0x00000082


	//----- nvinfo : EIATTR_KPARAM_INFO
	.align		4
.L_1029:
        /*0008*/ 	.byte	0x04, 0x17
        /*000a*/ 	.short	(.L_1031 - .L_1030)
.L_1030:
        /*000c*/ 	.word	0x00000000
        /*0010*/ 	.short	0x0000
        /*0012*/ 	.short	0x0070
        /*0014*/ 	.byte	0x00, 0xf0, 0x01, 0x28


	//----- nvinfo : EIATTR_SPARSE_MMA_MASK
	.align		4
.L_1031:
        /*0018*/ 	.byte	0x03, 0x50
        /*001a*/ 	.short	0x0000


	//----- nvinfo : EIATTR_MAXREG_COUNT
	.align		4
        /*001c*/ 	.byte	0x03, 0x1b
        /*001e*/ 	.short	0x00a8


	//----- nvinfo : EIATTR_NUM_BARRIERS
	.align		4
        /*0020*/ 	.byte	0x02, 0x4c
        /*0022*/ 	.byte	0x10
	.zero		1


	//----- nvinfo : EIATTR_EXTERNS
	.align		4
        /*0024*/ 	.byte	0x04, 0x0f
        /*0026*/ 	.short	(.L_1033 - .L_1032)


	//   ....[0]....
	.align		4
.L_1032:
        /*0028*/ 	.word	index@(__assertfail)


	//----- nvinfo : EIATTR_ANNOTATIONS
	.align		4
.L_1033:
        /*002c*/ 	.byte	0x04, 0x55
        /*002e*/ 	.short	(.L_1035 - .L_1034)


	//   ....[0]....
.L_1034:
        /* <DEDUP_REMOVED lines=16> */


	//----- nvinfo : EIATTR_MERCURY_ISA_VERSION
	.align		4
.L_1035:
        /*0118*/ 	.byte	0x03, 0x5f
        /*011a*/ 	.short	0x0101


	//----- nvinfo : EIATTR_INT_WARP_WIDE_INSTR_OFFSETS
	.align		4
        /*011c*/ 	.byte	0x04, 0x31
        /*011e*/ 	.short	(.L_1037 - .L_1036)


	//   ....[0]....
.L_1036:
        /*0120*/ 	.word	0x00000120


	//   ....[1]....
        /*0124*/ 	.word	0x000001c0


	//   ....[2]....
        /*0128*/ 	.word	0x00000230


	//----- nvinfo : EIATTR_COOP_GROUP_MASK_REGIDS
	.align		4
.L_1037:
        /*012c*/ 	.byte	0x04, 0x29
        /*012e*/ 	.short	(.L_1039 - .L_1038)


	//   ....[0]....
.L_1038:
        /*0130*/ 	.word	0xffffffff


	//   ....[1]....
        /*0134*/ 	.word	0xffffffff


	//   ....[2]....
        /*0138*/ 	.word	0xffffffff


	//   ....[3]....
        /*013c*/ 	.word	0xffffffff


	//   ....[4]....
        /*0140*/ 	.word	0xffffffff


	//   ....[5]....
        /*0144*/ 	.word	0xffffffff


	//   ....[6]....
        /*0148*/ 	.word	0xffffffff


	//   ....[7]....
        /*014c*/ 	.word	0xffffffff


	//   ....[8]....
        /*0150*/ 	.word	0xffffffff


	//   ....[9]....
        /*0154*/ 	.word	0xffffffff


	//   ....[10]....
        /*0158*/ 	.word	0xffffffff


	//   ....[11]....
        /*015c*/ 	.word	0xffffffff


	//   ....[12]....
        /*0160*/ 	.word	0xffffffff


	//   ....[13]....
        /*0164*/ 	.word	0xffffffff


	//   ....[14]....
        /*0168*/ 	.word	0xffffffff


	//   ....[15]....
        /*016c*/ 	.word	0xffffffff


	//   ....[16]....
        /*0170*/ 	.word	0xffffffff


	//   ....[17]....
        /*0174*/ 	.word	0xffffffff


	//   ....[18]....
        /*0178*/ 	.word	0xffffffff


	//   ....[19]....
        /*017c*/ 	.word	0xffffffff


	//   ....[20]....
        /*0180*/ 	.word	0xffffffff


	//   ....[21]....
        /*0184*/ 	.word	0xffffffff


	//   ....[22]....
        /*0188*/ 	.word	0xffffffff


	//   ....[23]....
        /*018c*/ 	.word	0xffffffff


	//   ....[24]....
        /*0190*/ 	.word	0xffffffff


	//   ....[25]....
        /*0194*/ 	.word	0xffffffff


	//   ....[26]....
        /*0198*/ 	.word	0xffffffff


	//   ....[27]....
        /*019c*/ 	.word	0xffffffff


	//   ....[28]....
        /*01a0*/ 	.word	0xffffffff


	//   ....[29]....
        /*01a4*/ 	.word	0xffffffff


	//   ....[30]....
        /*01a8*/ 	.word	0xffffffff


	//   ....[31]....
        /*01ac*/ 	.word	0xffffffff


	//   ....[32]....
        /*01b0*/ 	.word	0xffffffff


	//   ....[33]....
        /*01b4*/ 	.word	0xffffffff


	//   ....[34]....
        /*01b8*/ 	.word	0xffffffff


	//   ....[35]....
        /*01bc*/ 	.word	0xffffffff


	//   ....[36]....
        /*01c0*/ 	.word	0xffffffff


	//   ....[37]....
        /*01c4*/ 	.word	0xffffffff


	//   ....[38]....
        /*01c8*/ 	.word	0xffffffff


	//   ....[39]....
        /*01cc*/ 	.word	0xffffffff


	//   ....[40]....
        /*01d0*/ 	.word	0xffffffff


	//   ....[41]....
        /*01d4*/ 	.word	0xffffffff


	//   ....[42]....
        /*01d8*/ 	.word	0xffffffff


	//   ....[43]....
        /*01dc*/ 	.word	0xffffffff


	//   ....[44]....
        /*01e0*/ 	.word	0xffffffff


	//   ....[45]....
        /*01e4*/ 	.word	0xffffffff


	//   ....[46]....
        /*01e8*/ 	.word	0xffffffff


	//   ....[47]....
        /*01ec*/ 	.word	0xffffffff


	//   ....[48]....
        /*01f0*/ 	.word	0xffffffff


	//   ....[49]....
        /*01f4*/ 	.word	0xffffffff


	//   ....[50]....
        /*01f8*/ 	.word	0xffffffff


	//   ....[51]....
        /*01fc*/ 	.word	0xffffffff


	//   ....[52]....
        /*0200*/ 	.word	0xffffffff


	//   ....[53]....
        /*0204*/ 	.word	0xffffffff


	//   ....[54]....
        /*0208*/ 	.word	0xffffffff


	//   ....[55]....
        /*020c*/ 	.word	0xffffffff


	//   ....[56]....
        /*0210*/ 	.word	0xffffffff


	//   ....[57]....
        /*0214*/ 	.word	0xffffffff


	//   ....[58]....
        /*0218*/ 	.word	0xffffffff


	//   ....[59]....
        /*021c*/ 	.word	0xffffffff


	//   ....[60]....
        /*0220*/ 	.word	0xffffffff


	//   ....[61]....
        /*0224*/ 	.word	0xffffffff


	//   ....[62]....
        /*0228*/ 	.word	0xffffffff


	//   ....[63]....
        /*022c*/ 	.word	0xffffffff


	//   ....[64]....
        /*0230*/ 	.word	0xffffffff


	//   ....[65]....
        /*0234*/ 	.word	0xffffffff


	//   ....[66]....
        /*0238*/ 	.word	0xffffffff


	//   ....[67]....
        /*023c*/ 	.word	0xffffffff


	//   ....[68]....
        /*0240*/ 	.word	0xffffffff


	//   ....[69]....
        /*0244*/ 	.word	0xffffffff


	//   ....[70]....
        /*0248*/ 	.word	0xffffffff


	//   ....[71]....
        /*024c*/ 	.word	0xffffffff


	//   ....[72]....
        /*0250*/ 	.word	0xffffffff


	//   ....[73]....
        /*0254*/ 	.word	0xffffffff


	//   ....[74]....
        /*0258*/ 	.word	0xffffffff


	//   ....[75]....
        /*025c*/ 	.word	0xffffffff


	//   ....[76]....
        /*0260*/ 	.word	0xffffffff


	//   ....[77]....
        /*0264*/ 	.word	0xffffffff


	//   ....[78]....
        /*0268*/ 	.word	0xffffffff


	//   ....[79]....
        /*026c*/ 	.word	0xffffffff


	//   ....[80]....
        /*0270*/ 	.word	0xffffffff


	//   ....[81]....
        /*0274*/ 	.word	0xffffffff


	//   ....[82]....
        /*0278*/ 	.word	0xffffffff


	//   ....[83]....
        /*027c*/ 	.word	0xffffffff


	//   ....[84]....
        /*0280*/ 	.word	0xffffffff


	//   ....[85]....
        /*0284*/ 	.word	0xffffffff


	//   ....[86]....
        /*0288*/ 	.word	0xffffffff


	//   ....[87]....
        /*028c*/ 	.word	0xffffffff


	//   ....[88]....
        /*0290*/ 	.word	0xffffffff


	//   ....[89]....
        /*0294*/ 	.word	0xffffffff


	//   ....[90]....
        /*0298*/ 	.word	0xffffffff


	//   ....[91]....
        /*029c*/ 	.word	0xffffffff


	//   ....[92]....
        /*02a0*/ 	.word	0xffffffff


	//   ....[93]....
        /*02a4*/ 	.word	0xffffffff


	//   ....[94]....
        /*02a8*/ 	.word	0xffffffff


	//   ....[95]....
        /*02ac*/ 	.word	0xffffffff


	//   ....[96]....
        /*02b0*/ 	.word	0xffffffff


	//   ....[97]....
        /*02b4*/ 	.word	0xffffffff


	//   ....[98]....
        /*02b8*/ 	.word	0xffffffff


	//   ....[99]....
        /*02bc*/ 	.word	0xffffffff


	//   ....[100]....
        /*02c0*/ 	.word	0xffffffff


	//   ....[101]....
        /*02c4*/ 	.word	0xffffffff


	//   ....[102]....
        /*02c8*/ 	.word	0xffffffff


	//   ....[103]....
        /*02cc*/ 	.word	0xffffffff


	//   ....[104]....
        /*02d0*/ 	.word	0xffffffff


	//   ....[105]....
        /*02d4*/ 	.word	0xffffffff


	//   ....[106]....
        /*02d8*/ 	.word	0xffffffff


	//   ....[107]....
        /*02dc*/ 	.word	0xffffffff


	//   ....[108]....
        /*02e0*/ 	.word	0xffffffff


	//   ....[109]....
        /*02e4*/ 	.word	0xffffffff


	//   ....[110]....
        /*02e8*/ 	.word	0xffffffff


	//   ....[111]....
        /*02ec*/ 	.word	0xffffffff


	//   ....[112]....
        /*02f0*/ 	.word	0xffffffff


	//   ....[113]....
        /*02f4*/ 	.word	0xffffffff


	//   ....[114]....
        /*02f8*/ 	.word	0xffffffff


	//   ....[115]....
        /*02fc*/ 	.word	0xffffffff


	//   ....[116]....
        /*0300*/ 	.word	0xffffffff


	//   ....[117]....
        /*0304*/ 	.word	0xffffffff


	//   ....[118]....
        /*0308*/ 	.word	0xffffffff


	//   ....[119]....
        /*030c*/ 	.word	0x0500000f


	//   ....[120]....
        /*0310*/ 	.word	0x0500000f


	//   ....[121]....
        /*0314*/ 	.word	0x0500000f


	//   ....[122]....
        /*0318*/ 	.word	0x0500000f


	//   ....[123]....
        /*031c*/ 	.word	0x0500000f


	//   ....[124]....
        /*0320*/ 	.word	0x0500000f


	//   ....[125]....
        /*0324*/ 	.word	0x0500000f


	//   ....[126]....
        /*0328*/ 	.word	0x0500000f


	//   ....[127]....
        /*032c*/ 	.word	0x0500000f


	//   ....[128]....
        /*0330*/ 	.word	0x0500000f


	//   ....[129]....
        /*0334*/ 	.word	0x0500000f


	//   ....[130]....
        /*0338*/ 	.word	0x0500000f


	//   ....[131]....
        /*033c*/ 	.word	0x0500000f


	//   ....[132]....
        /*0340*/ 	.word	0x0500000f


	//   ....[133]....
        /*0344*/ 	.word	0x0500000f


	//   ....[134]....
        /*0348*/ 	.word	0x0500000f


	//   ....[135]....
        /*034c*/ 	.word	0x0500000f


	//----- nvinfo : EIATTR_COOP_GROUP_INSTR_OFFSETS
	.align		4
.L_1039:
        /*0350*/ 	.byte	0x04, 0x28
        /*0352*/ 	.short	(.L_1041 - .L_1040)


	//   ....[0]....
.L_1040:
        /*0354*/ 	.word	0x00000060


	//   ....[1]....
        /*0358*/ 	.word	0x00000130


	//   ....[2]....
        /*035c*/ 	.word	0x000001e0


	//   ....[3]....
        /*0360*/ 	.word	0x000003a0


	//   ....[4]....
        /*0364*/ 	.word	0x00000500


	//   ....[5]....
        /*0368*/ 	.word	0x00000620


	//   ....[6]....
        /*036c*/ 	.word	0x00000780


	//   ....[7]....
        /*0370*/ 	.word	0x00001420


	//   ....[8]....
        /*0374*/ 	.word	0x00001cc0


	//   ....[9]....
        /*0378*/ 	.word	0x00003010


	//   ....[10]....
        /*037c*/ 	.word	0x00003030


	//   ....[11]....
        /*0380*/ 	.word	0x000030a0


	//   ....[12]....
        /*0384*/ 	.word	0x00004160


	//   ....[13]....
        /*0388*/ 	.word	0x000042a0


	//   ....[14]....
        /*038c*/ 	.word	0x000067c0


	//   ....[15]....
        /*0390*/ 	.word	0x00006850


	//   ....[16]....
        /*0394*/ 	.word	0x00007430


	//   ....[17]....
        /*0398*/ 	.word	0x000074f0


	//   ....[18]....
        /*039c*/ 	.word	0x000083e0


	//   ....[19]....
        /*03a0*/ 	.word	0x00008450


	//   ....[20]....
        /*03a4*/ 	.word	0x0000b3c0


	//   ....[21]....
        /*03a8*/ 	.word	0x0000b3d0


	//   ....[22]....
        /*03ac*/ 	.word	0x0000b400


	//   ....[23]....
        /*03b0*/ 	.word	0x0000b410


	//   ....[24]....
        /*03b4*/ 	.word	0x0000d7a0


	//   ....[25]....
        /*03b8*/ 	.word	0x0000d7c0


	//   ....[26]....
        /*03bc*/ 	.word	0x0000d820


	//   ....[27]....
        /*03c0*/ 	.word	0x0000d830


	//   ....[28]....
        /*03c4*/ 	.word	0x0000e650


	//   ....[29]....
        /*03c8*/ 	.word	0x0000e660


	//   ....[30]....
        /*03cc*/ 	.word	0x0000e670


	//   ....[31]....
        /*03d0*/ 	.word	0x0000e690


	//   ....[32]....
        /*03d4*/ 	.word	0x0000e6a0


	//   ....[33]....
        /*03d8*/ 	.word	0x0000e6b0


	//   ....[34]....
        /*03dc*/ 	.word	0x0000e6c0


	//   ....[35]....
        /*03e0*/ 	.word	0x0000e6d0


	//   ....[36]....
        /*03e4*/ 	.word	0x0000e6e0


	//   ....[37]....
        /*03e8*/ 	.word	0x0000e6f0


	//   ....[38]....
        /*03ec*/ 	.word	0x0000e700


	//   ....[39]....
        /*03f0*/ 	.word	0x0000e720


	//   ....[40]....
        /*03f4*/ 	.word	0x0000e730


	//   ....[41]....
        /*03f8*/ 	.word	0x0000e740


	//   ....[42]....
        /*03fc*/ 	.word	0x0000e750


	//   ....[43]....
        /*0400*/ 	.word	0x0000e760


	//   ....[44]....
        /*0404*/ 	.word	0x0000e770


	//   ....[45]....
        /*0408*/ 	.word	0x0000e780


	//   ....[46]....
        /*040c*/ 	.word	0x0000e790


	//   ....[47]....
        /*0410*/ 	.word	0x0000e7a0


	//   ....[48]....
        /*0414*/ 	.word	0x0000e7b0


	//   ....[49]....
        /*0418*/ 	.word	0x0000e7c0


	//   ....[50]....
        /*041c*/ 	.word	0x0000e7d0


	//   ....[51]....
        /*0420*/ 	.word	0x0000e7e0


	//   ....[52]....
        /*0424*/ 	.word	0x0000e7f0


	//   ....[53]....
        /*0428*/ 	.word	0x0000e800


	//   ....[54]....
        /*042c*/ 	.word	0x0000e810


	//   ....[55]....
        /*0430*/ 	.word	0x0000e820


	//   ....[56]....
        /*0434*/ 	.word	0x0000e830


	//   ....[57]....
        /*0438*/ 	.word	0x0000e850


	//   ....[58]....
        /*043c*/ 	.word	0x0000e860


	//   ....[59]....
        /*0440*/ 	.word	0x0000e870


	//   ....[60]....
        /*0444*/ 	.word	0x0000e880


	//   ....[61]....
        /*0448*/ 	.word	0x0000e890


	//   ....[62]....
        /*044c*/ 	.word	0x0000e8a0


	//   ....[63]....
        /*0450*/ 	.word	0x0000e8b0


	//   ....[64]....
        /*0454*/ 	.word	0x0000e8c0


	//   ....[65]....
        /*0458*/ 	.word	0x0000e8e0


	//   ....[66]....
        /*045c*/ 	.word	0x0000e8f0


	//   ....[67]....
        /*0460*/ 	.word	0x0000e910


	//   ....[68]....
        /*0464*/ 	.word	0x0000e920


	//   ....[69]....
        /*0468*/ 	.word	0x0000e940


	//   ....[70]....
        /*046c*/ 	.word	0x0000e950


	//   ....[71]....
        /*0470*/ 	.word	0x0000e960


	//   ....[72]....
        /*0474*/ 	.word	0x0000e970


	//   ....[73]....
        /*0478*/ 	.word	0x0000e990


	//   ....[74]....
        /*047c*/ 	.word	0x0000e9a0


	//   ....[75]....
        /*0480*/ 	.word	0x0000e9c0


	//   ....[76]....
        /*0484*/ 	.word	0x0000e9d0


	//   ....[77]....
        /*0488*/ 	.word	0x0000e9f0


	//   ....[78]....
        /*048c*/ 	.word	0x0000ea20


	//   ....[79]....
        /*0490*/ 	.word	0x0000ea50


	//   ....[80]....
        /*0494*/ 	.word	0x0000ea80


	//   ....[81]....
        /*0498*/ 	.word	0x0000eab0


	//   ....[82]....
        /*049c*/ 	.word	0x0000eaf0


	//   ....[83]....
        /*04a0*/ 	.word	0x0000eb20


	//   ....[84]....
        /*04a4*/ 	.word	0x0000eb50


	//   ....[85]....
        /*04a8*/ 	.word	0x0000eb80


	//   ....[86]....
        /*04ac*/ 	.word	0x0000ebc0


	//   ....[87]....
        /*04b0*/ 	.word	0x0000ebf0


	//   ....[88]....
        /*04b4*/ 	.word	0x0000ec10


	//   ....[89]....
        /*04b8*/ 	.word	0x0000ec20


	//   ....[90]....
        /*04bc*/ 	.word	0x0000ec30


	//   ....[91]....
        /*04c0*/ 	.word	0x0000ec40


	//   ....[92]....
        /*04c4*/ 	.word	0x0000f040


	//   ....[93]....
        /*04c8*/ 	.word	0x0000f080


	//   ....[94]....
        /*04cc*/ 	.word	0x0000f0c0


	//   ....[95]....
        /*04d0*/ 	.word	0x0000f100


	//   ....[96]....
        /*04d4*/ 	.word	0x0000f140


	//   ....[97]....
        /*04d8*/ 	.word	0x0000f170


	//   ....[98]....
        /*04dc*/ 	.word	0x0000f830


	//   ....[99]....
        /*04e0*/ 	.word	0x0000f860


	//   ....[100]....
        /*04e4*/ 	.word	0x00010380


	//   ....[101]....
        /*04e8*/ 	.word	0x00011180


	//   ....[102]....
        /*04ec*/ 	.word	0x00011b20


	//   ....[103]....
        /*04f0*/ 	.word	0x00011b60


	//   ....[104]....
        /*04f4*/ 	.word	0x00011c10


	//   ....[105]....
        /*04f8*/ 	.word	0x00011c30


	//   ....[106]....
        /*04fc*/ 	.word	0x00011cc0


	//   ....[107]....
        /*0500*/ 	.word	0x00011ce0


	//   ....[108]....
        /*0504*/ 	.word	0x00011d70


	//   ....[109]....
        /*0508*/ 	.word	0x00011d90


	//   ....[110]....
        /*050c*/ 	.word	0x00011e20


	//   ....[111]....
        /*0510*/ 	.word	0x00011e40


	//   ....[112]....
        /*0514*/ 	.word	0x00011ed0


	//   ....[113]....
        /*0518*/ 	.word	0x00011ef0


	//   ....[114]....
        /*051c*/ 	.word	0x00011f80


	//   ....[115]....
        /*0520*/ 	.word	0x00011fa0


	//   ....[116]....
        /*0524*/ 	.word	0x00011fb0


	//   ....[117]....
        /*0528*/ 	.word	0x00012030


	//   ....[118]....
        /*052c*/ 	.word	0x00013ba0


	//   ....[119]....
        /*0530*/ 	.word	0x00014150


	//   ....[120]....
        /*0534*/ 	.word	0x00014320


	//   ....[121]....
        /*0538*/ 	.word	0x00014370


	//   ....[122]....
        /*053c*/ 	.word	0x00014410


	//   ....[123]....
        /*0540*/ 	.word	0x00014510


	//   ....[124]....
        /*0544*/ 	.word	0x00014580


	//   ....[125]....
        /*0548*/ 	.word	0x00014680


	//   ....[126]....
        /*054c*/ 	.word	0x000146f0


	//   ....[127]....
        /*0550*/ 	.word	0x000147f0


	//   ....[128]....
        /*0554*/ 	.word	0x00014860


	//   ....[129]....
        /*0558*/ 	.word	0x00014960


	//   ....[130]....
        /*055c*/ 	.word	0x000149d0


	//   ....[131]....
        /*0560*/ 	.word	0x00014ad0


	//   ....[132]....
        /*0564*/ 	.word	0x00014b40


	//   ....[133]....
        /*0568*/ 	.word	0x00014c20


	//   ....[134]....
        /*056c*/ 	.word	0x00014cb0


	//   ....[135]....
        /*0570*/ 	.word	0x00014d90


	//----- nvinfo : EIATTR_REG_RECONFIG
	.align		4
.L_1041:
        /*0574*/ 	.byte	0x01, 0x54
	.zero		2


	//----- nvinfo : EIATTR_SYSCALL_OFFSETS
	.align		4
        /*0578*/ 	.byte	0x04, 0x46
        /*057a*/ 	.short	(.L_1043 - .L_1042)


	//   ....[0]....
.L_1042:
        /*057c*/ 	.word	0x000015e0


	//   ....[1]....
        /*0580*/ 	.word	0x00010b20


	//   ....[2]....
        /*0584*/ 	.word	0x00010c60


	//   ....[3]....
        /*0588*/ 	.word	0x00010da0


	//   ....[4]....
        /*058c*/ 	.word	0x00010ec0


	//   ....[5]....
        /*0590*/ 	.word	0x000117d0


	//----- nvinfo : EIATTR_MBARRIER_INSTR_OFFSETS
	.align		4
.L_1043:
        /*0594*/ 	.byte	0x04, 0x39
        /*0596*/ 	.short	(.L_1045 - .L_1044)


	//   ....[0]....
.L_1044:
        /*0598*/ 	.word	0x00000250
        /*059c*/ 	.word	0x000000ff
        /*05a0*/ 	.word	0x0002e800
        /*05a4*/ 	.short	0x0100
        /*05a6*/ 	.byte	0x08
	.zero		1


	//   ....[1]....
        /*05a8*/ 	.word	0x00000260
        /*05ac*/ 	.word	0x000000ff
        /*05b0*/ 	.word	0x0002e820
        /*05b4*/ 	.short	0x0100
        /*05b6*/ 	.byte	0x08
	.zero		1


	//   ....[2]....
        /*05b8*/ 	.word	0x00000350
        /*05bc*/ 	.word	0x000000ff
        /*05c0*/ 	.word	0x0002e830
        /*05c4*/ 	.short	0x0100
        /*05c6*/ 	.byte	0x08
	.zero		1


	//   ....[3]....
        /*05c8*/ 	.word	0x00000360
        /*05cc*/ 	.word	0x000000ff
        /*05d0*/ 	.word	0x0002e840
        /*05d4*/ 	.short	0x0100
        /*05d6*/ 	.byte	0x08
	.zero		1


	//   ....[4]....
        /*05d8*/ 	.word	0x00000370
        /*05dc*/ 	.word	0x000000ff
        /*05e0*/ 	.word	0x0002e838
        /*05e4*/ 	.short	0x0100
        /*05e6*/ 	.byte	0x08
	.zero		1


	//   ....[5]....
        /*05e8*/ 	.word	0x00000380
        /*05ec*/ 	.word	0x000000ff
        /*05f0*/ 	.word	0x0002e848
        /*05f4*/ 	.short	0x0100
        /*05f6*/ 	.byte	0x08
	.zero		1


	//   ....[6]....
        /*05f8*/ 	.word	0x000004b0
        /*05fc*/ 	.word	0x000000ff
        /*0600*/ 	.word	0x0002e850
        /*0604*/ 	.short	0x0100
        /*0606*/ 	.byte	0x08
	.zero		1


	//   ....[7]....
        /*0608*/ 	.word	0x000004c0
        /*060c*/ 	.word	0x000000ff
        /*0610*/ 	.word	0x0002e860
        /*0614*/ 	.short	0x0100
        /*0616*/ 	.byte	0x08
	.zero		1


	//   ....[8]....
        /*0618*/ 	.word	0x000004d0
        /*061c*/ 	.word	0x000000ff
        /*0620*/ 	.word	0x0002e858
        /*0624*/ 	.short	0x0100
        /*0626*/ 	.byte	0x08
	.zero		1


	//   ....[9]....
        /*0628*/ 	.word	0x000004e0
        /*062c*/ 	.word	0x000000ff
        /*0630*/ 	.word	0x0002e868
        /*0634*/ 	.short	0x0100
        /*0636*/ 	.byte	0x08
	.zero		1


	//   ....[10]....
        /*0638*/ 	.word	0x000005d0
        /*063c*/ 	.word	0x000000ff
        /*0640*/ 	.word	0x0002e870
        /*0644*/ 	.short	0x0100
        /*0646*/ 	.byte	0x06
	.zero		1


	//   ....[11]....
        /*0648*/ 	.word	0x000005e0
        /*064c*/ 	.word	0x000000ff
        /*0650*/ 	.word	0x0002e880
        /*0654*/ 	.short	0x0100
        /*0656*/ 	.byte	0x06
	.zero		1


	//   ....[12]....
        /*0658*/ 	.word	0x000005f0
        /*065c*/ 	.word	0x000000ff
        /*0660*/ 	.word	0x0002e878
        /*0664*/ 	.short	0x0100
        /*0666*/ 	.byte	0x06
	.zero		1


	//   ....[13]....
        /*0668*/ 	.word	0x00000600
        /*066c*/ 	.word	0x000000ff
        /*0670*/ 	.word	0x0002e888
        /*0674*/ 	.short	0x0100
        /*0676*/ 	.byte	0x06
	.zero		1


	//   ....[14]....
        /*0678*/ 	.word	0x00000730
        /*067c*/ 	.word	0x000000ff
        /*0680*/ 	.word	0x0002e890
        /*0684*/ 	.short	0x0100
        /*0686*/ 	.byte	0x08
	.zero		1


	//   ....[15]....
        /*0688*/ 	.word	0x00000740
        /*068c*/ 	.word	0x000000ff
        /*0690*/ 	.word	0x0002e8a0
        /*0694*/ 	.short	0x0100
        /*0696*/ 	.byte	0x08
	.zero		1


	//   ....[16]....
        /*0698*/ 	.word	0x00000750
        /*069c*/ 	.word	0x000000ff
        /*06a0*/ 	.word	0x0002e898
        /*06a4*/ 	.short	0x0100
        /*06a6*/ 	.byte	0x08
	.zero		1


	//   ....[17]....
        /*06a8*/ 	.word	0x00000760
        /*06ac*/ 	.word	0x000000ff
        /*06b0*/ 	.word	0x0002e8a8
        /*06b4*/ 	.short	0x0100
        /*06b6*/ 	.byte	0x08
	.zero		1


	//   ....[18]....
        /*06b8*/ 	.word	0x00000890
        /*06bc*/ 	.word	0x000000ff
        /*06c0*/ 	.word	0x0002e8b0
        /*06c4*/ 	.short	0x0100
        /*06c6*/ 	.byte	0x08
	.zero		1


	//   ....[19]....
        /*06c8*/ 	.word	0x000008a0
        /*06cc*/ 	.word	0x000000ff
        /*06d0*/ 	.word	0x0002e8c0
        /*06d4*/ 	.short	0x0100
        /*06d6*/ 	.byte	0x08
	.zero		1


	//   ....[20]....
        /*06d8*/ 	.word	0x000008b0
        /*06dc*/ 	.word	0x000000ff
        /*06e0*/ 	.word	0x0002e8b8
        /*06e4*/ 	.short	0x0100
        /*06e6*/ 	.byte	0x08
	.zero		1


	//   ....[21]....
        /*06e8*/ 	.word	0x000008c0
        /*06ec*/ 	.word	0x000000ff
        /*06f0*/ 	.word	0x0002e8c8
        /*06f4*/ 	.short	0x0100
        /*06f6*/ 	.byte	0x08
	.zero		1


	//   ....[22]....
        /*06f8*/ 	.word	0x00001610
        /*06fc*/ 	.word	0x000000ff
        /*0700*/ 	.word	0x0002e800
        /*0704*/ 	.short	0x010a
        /*0706*/ 	.byte	0x29
	.zero		1


	//   ....[23]....
        /*0708*/ 	.word	0x00001670
        /*070c*/ 	.word	0x000000ff
        /*0710*/ 	.word	0x0002e830
        /*0714*/ 	.short	0x010a
        /*0716*/ 	.byte	0x29
	.zero		1


	//   ....[24]....
        /*0718*/ 	.word	0x00001700
        /*071c*/ 	.word	0x000000ff
        /*0720*/ 	.word	0x0002e830
        /*0724*/ 	.short	0x010a
        /*0726*/ 	.byte	0x29
	.zero		1


	//   ....[25]....
        /*0728*/ 	.word	0x00004140
        /*072c*/ 	.word	0x00000062
        /*0730*/ 	.word	0x00000000
        /*0734*/ 	.short	0x0101
        /*0736*/ 	.byte	0x3f
	.zero		1


	//   ....[26]....
        /*0738*/ 	.word	0x00005a20
        /*073c*/ 	.word	0x000000ff
        /*0740*/ 	.word	0x0002e830
        /*0744*/ 	.short	0x010a
        /*0746*/ 	.byte	0x0a
	.zero		1


	//   ....[27]....
        /*0748*/ 	.word	0x00005a60
        /*074c*/ 	.word	0x000000ff
        /*0750*/ 	.word	0x0002e830
        /*0754*/ 	.short	0x010a
        /*0756*/ 	.byte	0x0a
	.zero		1


	//   ....[28]....
        /*0758*/ 	.word	0x00006650
        /*075c*/ 	.word	0x000000ff
        /*0760*/ 	.word	0x0002e850
        /*0764*/ 	.short	0x010a
        /*0766*/ 	.byte	0x0a
	.zero		1


	//   ....[29]....
        /*0768*/ 	.word	0x00006690
        /*076c*/ 	.word	0x000000ff
        /*0770*/ 	.word	0x0002e850
        /*0774*/ 	.short	0x010a
        /*0776*/ 	.byte	0x0a
	.zero		1


	//   ....[30]....
        /*0778*/ 	.word	0x00009410
        /*077c*/ 	.word	0x00000007
        /*0780*/ 	.word	0x00000000
        /*0784*/ 	.short	0x0101
        /*0786*/ 	.byte	0x3f
	.zero		1


	//   ....[31]....
        /*0788*/ 	.word	0x00009700
        /*078c*/ 	.word	0x000000ff
        /*0790*/ 	.word	0x00000000
        /*0794*/ 	.short	0x0101
        /*0796*/ 	.byte	0x0a
	.zero		1


	//   ....[32]....
        /*0798*/ 	.word	0x00009f40
        /*079c*/ 	.word	0x000000ff
        /*07a0*/ 	.word	0x0002e830
        /*07a4*/ 	.short	0x010a
        /*07a6*/ 	.byte	0x07
	.zero		1


	//   ....[33]....
        /*07a8*/ 	.word	0x00009f80
        /*07ac*/ 	.word	0x000000ff
        /*07b0*/ 	.word	0x0002e830
        /*07b4*/ 	.short	0x010a
        /*07b6*/ 	.byte	0x07
	.zero		1


	//   ....[34]....
        /*07b8*/ 	.word	0x0000ab60
        /*07bc*/ 	.word	0x000000ff
        /*07c0*/ 	.word	0x0002e850
        /*07c4*/ 	.short	0x010a
        /*07c6*/ 	.byte	0x07
	.zero		1


	//   ....[35]....
        /*07c8*/ 	.word	0x0000aba0
        /*07cc*/ 	.word	0x000000ff
        /*07d0*/ 	.word	0x0002e850
        /*07d4*/ 	.short	0x010a
        /*07d6*/ 	.byte	0x07
	.zero		1


	//   ....[36]....
        /*07d8*/ 	.word	0x0000c980
        /*07dc*/ 	.word	0x00000007
        /*07e0*/ 	.word	0x00000000
        /*07e4*/ 	.short	0x0101
        /*07e6*/ 	.byte	0x3f
	.zero		1


	//   ....[37]....
        /*07e8*/ 	.word	0x0000ccd0
        /*07ec*/ 	.word	0x000000ff
        /*07f0*/ 	.word	0x00000000
        /*07f4*/ 	.short	0x0101
        /*07f6*/ 	.byte	0x05
	.zero		1


	//   ....[38]....
        /*07f8*/ 	.word	0x0000d430
        /*07fc*/ 	.word	0x000000ff
        /*0800*/ 	.word	0x0002e850
        /*0804*/ 	.short	0x010a
        /*0806*/ 	.byte	0x05
	.zero		1


	//   ....[39]....
        /*0808*/ 	.word	0x0000d470
        /*080c*/ 	.word	0x000000ff
        /*0810*/ 	.word	0x0002e850
        /*0814*/ 	.short	0x010a
        /*0816*/ 	.byte	0x05
	.zero		1


	//   ....[40]....
        /*0818*/ 	.word	0x0000daf0
        /*081c*/ 	.word	0x000000ff
        /*0820*/ 	.word	0x00000000
        /*0824*/ 	.short	0x0101
        /*0826*/ 	.byte	0x05
	.zero		1


	//   ....[41]....
        /*0828*/ 	.word	0x0000f160
        /*082c*/ 	.word	0x000000ff
        /*0830*/ 	.word	0x00000000
        /*0834*/ 	.short	0x0101
        /*0836*/ 	.byte	0x04
	.zero		1


	//   ....[42]....
        /*0838*/ 	.word	0x00011390
        /*083c*/ 	.word	0x000000ff
        /*0840*/ 	.word	0x0002e880
        /*0844*/ 	.short	0x010a
        /*0846*/ 	.byte	0x28
	.zero		1


	//   ....[43]....
        /*0848*/ 	.word	0x000114f0
        /*084c*/ 	.word	0x000000ff
        /*0850*/ 	.word	0x0002e840
        /*0854*/ 	.short	0x010a
        /*0856*/ 	.byte	0x28
	.zero		1


	//   ....[44]....
        /*0858*/ 	.word	0x000120f0
        /*085c*/ 	.word	0x000000ff
        /*0860*/ 	.word	0x0002e800
        /*0864*/ 	.short	0x0107
        /*0866*/ 	.byte	0x28
	.zero		1


	//   ....[45]....
        /*0868*/ 	.word	0x00012140
        /*086c*/ 	.word	0x000000ff
        /*0870*/ 	.word	0x0002e800
        /*0874*/ 	.short	0x0101
        /*0876*/ 	.byte	0x28
	.zero		1


	//   ....[46]....
        /*0878*/ 	.word	0x00012160
        /*087c*/ 	.word	0x000000ff
        /*0880*/ 	.word	0x0002e820
        /*0884*/ 	.short	0x010a
        /*0886*/ 	.byte	0x28
	.zero		1


	//   ....[47]....
        /*0888*/ 	.word	0x000124b0
        /*088c*/ 	.word	0x00000004
        /*0890*/ 	.word	0x0002e880
        /*0894*/ 	.short	0x010a
        /*0896*/ 	.byte	0x3f
	.zero		1


	//   ....[48]....
        /*0898*/ 	.word	0x000126f0
        /*089c*/ 	.word	0x00000004
        /*08a0*/ 	.word	0x0002e840
        /*08a4*/ 	.short	0x010a
        /*08a6*/ 	.byte	0x3f
	.zero		1


	//   ....[49]....
        /*08a8*/ 	.word	0x00012990
        /*08ac*/ 	.word	0x00000013
        /*08b0*/ 	.word	0x0002e870
        /*08b4*/ 	.short	0x010a
        /*08b6*/ 	.byte	0x3f
	.zero		1


	//   ....[50]....
        /*08b8*/ 	.word	0x00012a00
        /*08bc*/ 	.word	0x00000013
        /*08c0*/ 	.word	0x0002e860
        /*08c4*/ 	.short	0x010a
        /*08c6*/ 	.byte	0x3f
	.zero		1


	//   ....[51]....
        /*08c8*/ 	.word	0x00013170
        /*08cc*/ 	.word	0x00000013
        /*08d0*/ 	.word	0x0002e850
        /*08d4*/ 	.short	0x0101
        /*08d6*/ 	.byte	0x3f
	.zero		1


	//   ....[52]....
        /*08d8*/ 	.word	0x000131f0
        /*08dc*/ 	.word	0x00000013
        /*08e0*/ 	.word	0x00000000
        /*08e4*/ 	.short	0x0101
        /*08e6*/ 	.byte	0x3f
	.zero		1


	//   ....[53]....
        /*08e8*/ 	.word	0x00013310
        /*08ec*/ 	.word	0x00000003
        /*08f0*/ 	.word	0x0002e870
        /*08f4*/ 	.short	0x010a
        /*08f6*/ 	.byte	0x3f
	.zero		1


	//   ....[54]....
        /*08f8*/ 	.word	0x000133a0
        /*08fc*/ 	.word	0x00000002
        /*0900*/ 	.word	0x0002e860
        /*0904*/ 	.short	0x010a
        /*0906*/ 	.byte	0x3f
	.zero		1


	//   ....[55]....
        /*0908*/ 	.word	0x00013a60
        /*090c*/ 	.word	0x00000002
        /*0910*/ 	.word	0x0002e850
        /*0914*/ 	.short	0x0101
        /*0916*/ 	.byte	0x3f
	.zero		1


	//   ....[56]....
        /*0918*/ 	.word	0x00013aa0
        /*091c*/ 	.word	0x00000000
        /*0920*/ 	.word	0x00000000
        /*0924*/ 	.short	0x0101
        /*0926*/ 	.byte	0x3f
	.zero		1


	//   ....[57]....
        /*0928*/ 	.word	0x00013b50
        /*092c*/ 	.word	0x00000007
        /*0930*/ 	.word	0x0002e820
        /*0934*/ 	.short	0x010a
        /*0936*/ 	.byte	0x3f
	.zero		1


	//   ....[58]....
        /*0938*/ 	.word	0x00013c90
        /*093c*/ 	.word	0x00000006
        /*0940*/ 	.word	0x00000000
        /*0944*/ 	.short	0x010a
        /*0946*/ 	.byte	0x3f
	.zero		1


	//   ....[59]....
        /*0948*/ 	.word	0x00013d00
        /*094c*/ 	.word	0x00000005
        /*0950*/ 	.word	0x00000000
        /*0954*/ 	.short	0x010a
        /*0956*/ 	.byte	0x3f
	.zero		1


	//   ....[60]....
        /*0958*/ 	.word	0x00013d50
        /*095c*/ 	.word	0x00000000
        /*0960*/ 	.word	0x0002e860
        /*0964*/ 	.short	0x010a
        /*0966*/ 	.byte	0x3f
	.zero		1


	//   ....[61]....
        /*0968*/ 	.word	0x00013da0
        /*096c*/ 	.word	0x00000005
        /*0970*/ 	.word	0x0002e860
        /*0974*/ 	.short	0x010a
        /*0976*/ 	.byte	0x3f
	.zero		1


	//   ....[62]....
        /*0978*/ 	.word	0x00013de0
        /*097c*/ 	.word	0x00000000
        /*0980*/ 	.word	0x0002e880
        /*0984*/ 	.short	0x010a
        /*0986*/ 	.byte	0x3f
	.zero		1


	//   ....[63]....
        /*0988*/ 	.word	0x00013e00
        /*098c*/ 	.word	0x00000005
        /*0990*/ 	.word	0x0002e880
        /*0994*/ 	.short	0x010a
        /*0996*/ 	.byte	0x3f
	.zero		1


	//   ....[64]....
        /*0998*/ 	.word	0x00013e70
        /*099c*/ 	.word	0x00000000
        /*09a0*/ 	.word	0x0002e800
        /*09a4*/ 	.short	0x010a
        /*09a6*/ 	.byte	0x3f
	.zero		1


	//   ....[65]....
        /*09a8*/ 	.word	0x00013ed0
        /*09ac*/ 	.word	0x00000000
        /*09b0*/ 	.word	0x0002e830
        /*09b4*/ 	.short	0x010a
        /*09b6*/ 	.byte	0x3f
	.zero		1


	//   ....[66]....
        /*09b8*/ 	.word	0x00013f30
        /*09bc*/ 	.word	0x00000003
        /*09c0*/ 	.word	0x0002e830
        /*09c4*/ 	.short	0x010a
        /*09c6*/ 	.byte	0x3f
	.zero		1


	//   ....[67]....
        /*09c8*/ 	.word	0x00013f90
        /*09cc*/ 	.word	0x00000003
        /*09d0*/ 	.word	0x0002e850
        /*09d4*/ 	.short	0x010a
        /*09d6*/ 	.byte	0x3f
	.zero		1


	//   ....[68]....
        /*09d8*/ 	.word	0x00013ff0
        /*09dc*/ 	.word	0x00000003
        /*09e0*/ 	.word	0x0002e830
        /*09e4*/ 	.short	0x010a
        /*09e6*/ 	.byte	0x3f
	.zero		1


	//   ....[69]....
        /*09e8*/ 	.word	0x00014050
        /*09ec*/ 	.word	0x00000003
        /*09f0*/ 	.word	0x0002e850
        /*09f4*/ 	.short	0x010a
        /*09f6*/ 	.byte	0x3f
	.zero		1


	//   ....[70]....
        /*09f8*/ 	.word	0x000140b0
        /*09fc*/ 	.word	0x00000005
        /*0a00*/ 	.word	0x0002e850
        /*0a04*/ 	.short	0x010a
        /*0a06*/ 	.byte	0x3f
	.zero		1


	//   ....[71]....
        /*0a08*/ 	.word	0x00014210
        /*0a0c*/ 	.word	0x00000003
        /*0a10*/ 	.word	0x0002e880
        /*0a14*/ 	.short	0x010a
        /*0a16*/ 	.byte	0x3f
	.zero		1


	//   ....[72]....
        /*0a18*/ 	.word	0x00014270
        /*0a1c*/ 	.word	0x00000003
        /*0a20*/ 	.word	0x0002e840
        /*0a24*/ 	.short	0x010a
        /*0a26*/ 	.byte	0x3f
	.zero		1


	//   ....[73]....
        /*0a28*/ 	.word	0x00014de0
        /*0a2c*/ 	.word	0x00000002
        /*0a30*/ 	.word	0x0002e820
        /*0a34*/ 	.short	0x010a
        /*0a36*/ 	.byte	0x3f
	.zero		1


	//   ....[74]....
        /*0a38*/ 	.word	0x00014e30
        /*0a3c*/ 	.word	0x00000004
        /*0a40*/ 	.word	0x0002e880
        /*0a44*/ 	.short	0x010a
        /*0a46*/ 	.byte	0x3f
	.zero		1


	//   ....[75]....
        /*0a48*/ 	.word	0x00014e80
        /*0a4c*/ 	.word	0x00000004
        /*0a50*/ 	.word	0x0002e840
        /*0a54*/ 	.short	0x010a
        /*0a56*/ 	.byte	0x3f
	.zero		1


	//   ....[76]....
        /*0a58*/ 	.word	0x00014ed0
        /*0a5c*/ 	.word	0x00000013
        /*0a60*/ 	.word	0x0002e870
        /*0a64*/ 	.short	0x010a
        /*0a66*/ 	.byte	0x3f
	.zero		1


	//   ....[77]....
        /*0a68*/ 	.word	0x00014f20
        /*0a6c*/ 	.word	0x00000013
        /*0a70*/ 	.word	0x0002e860
        /*0a74*/ 	.short	0x010a
        /*0a76*/ 	.byte	0x3f
	.zero		1


	//   ....[78]....
        /*0a78*/ 	.word	0x00014f80
        /*0a7c*/ 	.word	0x00000002
        /*0a80*/ 	.word	0x0002e870
        /*0a84*/ 	.short	0x010a
        /*0a86*/ 	.byte	0x3f
	.zero		1


	//   ....[79]....
        /*0a88*/ 	.word	0x00014fe0
        /*0a8c*/ 	.word	0x00000003
        /*0a90*/ 	.word	0x0002e860
        /*0a94*/ 	.short	0x010a
        /*0a96*/ 	.byte	0x3f
	.zero		1


	//   ....[80]....
        /*0a98*/ 	.word	0x00015030
        /*0a9c*/ 	.word	0x00000007
        /*0aa0*/ 	.word	0x0002e820
        /*0aa4*/ 	.short	0x010a
        /*0aa6*/ 	.byte	0x3f
	.zero		1


	//   ....[81]....
        /*0aa8*/ 	.word	0x00015080
        /*0aac*/ 	.word	0x00000006
        /*0ab0*/ 	.word	0x00000000
        /*0ab4*/ 	.short	0x010a
        /*0ab6*/ 	.byte	0x3f
	.zero		1


	//   ....[82]....
        /*0ab8*/ 	.word	0x000150d0
        /*0abc*/ 	.word	0x00000005
        /*0ac0*/ 	.word	0x00000000
        /*0ac4*/ 	.short	0x010a
        /*0ac6*/ 	.byte	0x3f
	.zero		1


	//   ....[83]....
        /*0ac8*/ 	.word	0x00015120
        /*0acc*/ 	.word	0x00000000
        /*0ad0*/ 	.word	0x0002e860
        /*0ad4*/ 	.short	0x010a
        /*0ad6*/ 	.byte	0x3f
	.zero		1


	//   ....[84]....
        /*0ad8*/ 	.word	0x00015170
        /*0adc*/ 	.word	0x00000005
        /*0ae0*/ 	.word	0x0002e860
        /*0ae4*/ 	.short	0x010a
        /*0ae6*/ 	.byte	0x3f
	.zero		1


	//   ....[85]....
        /*0ae8*/ 	.word	0x000151c0
        /*0aec*/ 	.word	0x00000000
        /*0af0*/ 	.word	0x0002e880
        /*0af4*/ 	.short	0x010a
        /*0af6*/ 	.byte	0x3f
	.zero		1


	//----- nvinfo : EIATTR_NUM_MBARRIERS
	.align		4
.L_1045:
        /*0af8*/ 	.byte	0x03, 0x38
        /*0afa*/ 	.short	0x0016


	//----- nvinfo : EIATTR_EXIT_INSTR_OFFSETS
	.align		4
        /*0afc*/ 	.byte	0x04, 0x1c
        /*0afe*/ 	.short	(.L_1047 - .L_1046)


	//   ....[0]....
.L_1046:
        /*0b00*/ 	.word	0x00013e50


	//----- nvinfo : EIATTR_MAX_THREADS
	.align		4
.L_1047:
        /*0b04*/ 	.byte	0x04, 0x05
        /*0b06*/ 	.short	(.L_1049 - .L_1048)
.L_1048:
        /*0b08*/ 	.word	0x00000180
        /*0b0c*/ 	.word	0x00000001
        /*0b10*/ 	.word	0x00000001


	//----- nvinfo : EIATTR_CRS_STACK_SIZE
	.align		4
.L_1049:
        /*0b14*/ 	.byte	0x04, 0x1e
        /*0b16*/ 	.short	(.L_1051 - .L_1050)
.L_1050:
        /*0b18*/ 	.word	0x00000000


	//----- nvinfo : EIATTR_CBANK_PARAM_SIZE
	.align		4
.L_1051:
        /*0b1c*/ 	.byte	0x03, 0x19
        /*0b1e*/ 	.short	0x0a70


	//----- nvinfo : EIATTR_PARAM_CBANK
	.align		4
        /*0b20*/ 	.byte	0x04, 0x0a
        /*0b22*/ 	.short	(.L_1053 - .L_1052)
	.align		4
.L_1052:
        /*0b24*/ 	.word	index@(.nv.constant0._ZN7cutlass13device_kernelIN5flash11enable_sm90INS1_16FlashAttnFwdSm90INS1_25CollectiveMainloopFwdSm90ILi2EN4cute5tupleIJNS5_1CILi1EEES8_S8_EEENS6_IJNS7_ILi128EEENS7_ILi224EEESA_EEELi128ENS_12float_e4m3_tEfNS_4arch4Sm90ELb1ELb0ELb0ELb0ELb0ELb0ELb0ELb1ELb1ELb1ELb1ELb0EEENS1_21CollectiveEpilogueFwdINS6_IJSA_SA_SB_EEES9_NS_10bfloat16_tESF_Li256ELb0ELb1ELb1ELb1EEENS1_19SingleTileSchedulerILb0ELb1ELb1ELi128EEEEEEEEEvNT_6ParamsE)
        /*0b28*/ 	.short	0x0210
        /*0b2a*/ 	.short	0x0a70


	//----- nvinfo : EIATTR_SW_WAR
	.align		4
.L_1053:
        /*0b2c*/ 	.byte	0x04, 0x36
        /*0b2e*/ 	.short	(.L_1055 - .L_1054)
.L_1054:
        /*0b30*/ 	.word	0x00000008
.L_1055:


//--------------------- .nv.info._ZN7cutlass13device_kernelIN5flash11enable_sm90INS1_16FlashAttnFwdSm90INS1_25CollectiveMainloopFwdSm90ILi2EN4cute5tupleIJNS5_1CILi1EEES8_S8_EEENS6_IJNS7_ILi128EEENS7_ILi224EEESA_EEELi128ENS_12float_e4m3_tEfNS_4arch4Sm90ELb1ELb0ELb0ELb1ELb0ELb0ELb0ELb1ELb1ELb1ELb1ELb0EEENS1_21CollectiveEpilogueFwdINS6_IJSA_SA_SB_EEES9_NS_10bfloat16_tESF_Li256ELb1ELb1ELb1ELb1EEENS1_36VarlenDynamicPersistentTileSchedulerILi128ELi224ELi256ELi128ELb1ELb1ELb1ELb1ELb1ELb1EEEEEEEEEvNT_6ParamsE --------------------------
	.section	.nv.info._ZN7cutlass13device_kernelIN5flash11enable_sm90INS1_16FlashAttnFwdSm90INS1_25CollectiveMainloopFwdSm90ILi2EN4cute5tupleIJNS5_1CILi1EEES8_S8_EEENS6_IJNS7_ILi128EEENS7_ILi224EEESA_EEELi128ENS_12float_e4m3_tEfNS_4arch4Sm90ELb1ELb0ELb0ELb1ELb0ELb0ELb0ELb1ELb1ELb1ELb1ELb0EEENS1_21CollectiveEpilogueFwdINS6_IJSA_SA_SB_EEES9_NS_10bfloat16_tESF_Li256ELb1ELb1ELb1ELb1EEENS1_36VarlenDynamicPersistentTileSchedulerILi128ELi224ELi256ELi128ELb1ELb1ELb1ELb1ELb1ELb1EEEEEEEEEvNT_6ParamsE,"",@"SHT_CUDA_INFO"
	.sectionflags	@""
	.align	4


	//----- nvinfo : EIATTR_CUDA_API_VERSION
	.align		4
        /*0000*/ 	.byte	0x04, 0x37
        /*0002*/ 	.short	(.L_1057 - .L_1056)
.L_1056:
        /*0004*/ 	.word	0x00000082


	//----- nvinfo : EIATTR_KPARAM_INFO
	.align		4
.L_1057:
        /*0008*/ 	.byte	0x04, 0x17
        /*000a*/ 	.short	(.L_1059 - .L_1058)
.L_1058:
        /*000c*/ 	.word	0x00000000
        /*0010*/ 	.short	0x0000
        /*0012*/ 	.short	0x0070
        /*0014*/ 	.byte	0x00, 0xf0, 0x01, 0x2a


	//----- nvinfo : EIATTR_SPARSE_MMA_MASK
	.align		4
.L_1059:
        /*0018*/ 	.byte	0x03, 0x50
        /*001a*/ 	.short	0x0000


	//----- nvinfo : EIATTR_MAXREG_COUNT
	.align		4
        /*001c*/ 	.byte	0x03, 0x1b
        /*001e*/ 	.short	0x00a8


	//----- nvinfo : EIATTR_NUM_BARRIERS
	.align		4
        /*0020*/ 	.byte	0x02, 0x4c
        /*0022*/ 	.byte	0x10
	.zero		1


	//----- nvinfo : EIATTR_EXTERNS
	.align		4
        /*0024*/ 	.byte	0x04, 0x0f
        /*0026*/ 	.short	(.L_1061 - .L_1060)


	//   ....[0]....
	.align		4
.L_1060:
        /*0028*/ 	.word	index@(__assertfail)


	//----- nvinfo : EIATTR_ANNOTATIONS
	.align		4
.L_1061:
        /*002c*/ 	.byte	0x04, 0x55
        /*002e*/ 	.short	(.L_1063 - .L_1062)


	//   ....[0]....
.L_1062:
        /* <DEDUP_REMOVED lines=47> */


	//----- nvinfo : EIATTR_MERCURY_ISA_VERSION
	.align		4
.L_1063:
        /*0308*/ 	.byte	0x03, 0x5f
        /*030a*/ 	.short	0x0101


	//----- nvinfo : EIATTR_UNUSED_LOAD_BYTE_OFFSET
	.align		4
        /*030c*/ 	.byte	0x04, 0x44
        /*030e*/ 	.short	(.L_1065 - .L_1064)


	//   ....[0]....
.L_1064:
        /*0310*/ 	.word	0x00000a40
        /*0314*/ 	.word	0x0000fff0


	//   ....[1]....
        /*0318*/ 	.word	0x0000e840
        /*031c*/ 	.word	0x0000fff0


	//----- nvinfo : EIATTR_INT_WARP_WIDE_INSTR_OFFSETS
	.align		4
.L_1065:
        /*0320*/ 	.byte	0x04, 0x31
        /*0322*/ 	.short	(.L_1067 - .L_1066)


	//   ....[0]....
.L_1066:
        /*0324*/ 	.word	0x00000130


	//   ....[1]....
        /*0328*/ 	.word	0x00000170


	//   ....[2]....
        /*032c*/ 	.word	0x000001e0


	//   ....[3]....
        /*0330*/ 	.word	0x00014290


	//   ....[4]....
        /*0334*/ 	.word	0x00014320


	//   ....[5]....
        /*0338*/ 	.word	0x00016d50


	//   ....[6]....
        /*033c*/ 	.word	0x00016de0


	//----- nvinfo : EIATTR_COOP_GROUP_MASK_REGIDS
	.align		4
.L_1067:
        /*0340*/ 	.byte	0x04, 0x29
        /*0342*/ 	.short	(.L_1069 - .L_1068)


	//   ....[0]....
.L_1068:
        /*0344*/ 	.word	0xffffffff


	//   ....[1]....
        /*0348*/ 	.word	0xffffffff


	//   ....[2]....
        /*034c*/ 	.word	0xffffffff


	//   ....[3]....
        /*0350*/ 	.word	0xffffffff


	//   ....[4]....
        /*0354*/ 	.word	0xffffffff


	//   ....[5]....
        /*0358*/ 	.word	0xffffffff


	//   ....[6]....
        /*035c*/ 	.word	0xffffffff


	//   ....[7]....
        /*0360*/ 	.word	0xffffffff


	//   ....[8]....
        /*0364*/ 	.word	0xffffffff


	//   ....[9]....
        /*0368*/ 	.word	0xffffffff


	//   ....[10]....
        /*036c*/ 	.word	0xffffffff


	//   ....[11]....
        /*0370*/ 	.word	0xffffffff


	//   ....[12]....
        /*0374*/ 	.word	0xffffffff


	//   ....[13]....
        /*0378*/ 	.word	0xffffffff


	//   ....[14]....
        /*037c*/ 	.word	0xffffffff


	//   ....[15]....
        /*0380*/ 	.word	0xffffffff


	//   ....[16]....
        /*0384*/ 	.word	0xffffffff


	//   ....[17]....
        /*0388*/ 	.word	0xffffffff


	//   ....[18]....
        /*038c*/ 	.word	0xffffffff


	//   ....[19]....
        /*0390*/ 	.word	0xffffffff


	//   ....[20]....
        /*0394*/ 	.word	0xffffffff


	//   ....[21]....
        /*0398*/ 	.word	0xffffffff


	//   ....[22]....
        /*039c*/ 	.word	0xffffffff


	//   ....[23]....
        /*03a0*/ 	.word	0xffffffff


	//   ....[24]....
        /*03a4*/ 	.word	0xffffffff


	//   ....[25]....
        /*03a8*/ 	.word	0xffffffff


	//   ....[26]....
        /*03ac*/ 	.word	0xffffffff


	//   ....[27]....
        /*03b0*/ 	.word	0xffffffff


	//   ....[28]....
        /*03b4*/ 	.word	0xffffffff


	//   ....[29]....
        /*03b8*/ 	.word	0xffffffff


	//   ....[30]....
        /*03bc*/ 	.word	0xffffffff


	//   ....[31]....
        /*03c0*/ 	.word	0xffffffff


	//   ....[32]....
        /*03c4*/ 	.word	0xffffffff


	//   ....[33]....
        /*03c8*/ 	.word	0xffffffff


	//   ....[34]....
        /*03cc*/ 	.word	0xffffffff


	//   ....[35]....
        /*03d0*/ 	.word	0xffffffff


	//   ....[36]....
        /*03d4*/ 	.word	0xffffffff


	//   ....[37]....
        /*03d8*/ 	.word	0xffffffff


	//   ....[38]....
        /*03dc*/ 	.word	0xffffffff


	//   ....[39]....
        /*03e0*/ 	.word	0xffffffff


	//   ....[40]....
        /*03e4*/ 	.word	0xffffffff


	//   ....[41]....
        /*03e8*/ 	.word	0xffffffff


	//   ....[42]....
        /*03ec*/ 	.word	0xffffffff


	//   ....[43]....
        /*03f0*/ 	.word	0xffffffff


	//   ....[44]....
        /*03f4*/ 	.word	0xffffffff


	//   ....[45]....
        /*03f8*/ 	.word	0xffffffff


	//   ....[46]....
        /*03fc*/ 	.word	0xffffffff


	//   ....[47]....
        /*0400*/ 	.word	0xffffffff


	//   ....[48]....
        /*0404*/ 	.word	0xffffffff


	//   ....[49]....
        /*0408*/ 	.word	0xffffffff


	//   ....[50]....
        /*040c*/ 	.word	0xffffffff


	//   ....[51]....
        /*0410*/ 	.word	0xffffffff


	//   ....[52]....
        /*0414*/ 	.word	0xffffffff


	//   ....[53]....
        /*0418*/ 	.word	0xffffffff


	//   ....[54]....
        /*041c*/ 	.word	0xffffffff


	//   ....[55]....
        /*0420*/ 	.word	0xffffffff


	//   ....[56]....
        /*0424*/ 	.word	0xffffffff


	//   ....[57]....
        /*0428*/ 	.word	0xffffffff


	//   ....[58]....
        /*042c*/ 	.word	0xffffffff


	//   ....[59]....
        /*0430*/ 	.word	0xffffffff


	//   ....[60]....
        /*0434*/ 	.word	0xffffffff


	//   ....[61]....
        /*0438*/ 	.word	0xffffffff


	//   ....[62]....
        /*043c*/ 	.word	0xffffffff


	//   ....[63]....
        /*0440*/ 	.word	0xffffffff


	//   ....[64]....
        /*0444*/ 	.word	0xffffffff


	//   ....[65]....
        /*0448*/ 	.word	0xffffffff


	//   ....[66]....
        /*044c*/ 	.word	0xffffffff


	//   ....[67]....
        /*0450*/ 	.word	0xffffffff


	//   ....[68]....
        /*0454*/ 	.word	0xffffffff


	//   ....[69]....
        /*0458*/ 	.word	0xffffffff


	//   ....[70]....
        /*045c*/ 	.word	0xffffffff


	//   ....[71]....
        /*0460*/ 	.word	0xffffffff


	//   ....[72]....
        /*0464*/ 	.word	0xffffffff


	//   ....[73]....
        /*0468*/ 	.word	0xffffffff


	//   ....[74]....
        /*046c*/ 	.word	0xffffffff


	//   ....[75]....
        /*0470*/ 	.word	0xffffffff


	//   ....[76]....
        /*0474*/ 	.word	0xffffffff


	//   ....[77]....
        /*0478*/ 	.word	0xffffffff


	//   ....[78]....
        /*047c*/ 	.word	0xffffffff


	//   ....[79]....
        /*0480*/ 	.word	0xffffffff


	//   ....[80]....
        /*0484*/ 	.word	0xffffffff


	//   ....[81]....
        /*0488*/ 	.word	0xffffffff


	//   ....[82]....
        /*048c*/ 	.word	0xffffffff


	//   ....[83]....
        /*0490*/ 	.word	0xffffffff


	//   ....[84]....
        /*0494*/ 	.word	0xffffffff


	//   ....[85]....
        /*0498*/ 	.word	0xffffffff


	//   ....[86]....
        /*049c*/ 	.word	0xffffffff


	//   ....[87]....
        /*04a0*/ 	.word	0xffffffff


	//   ....[88]....
        /*04a4*/ 	.word	0xffffffff


	//   ....[89]....
        /*04a8*/ 	.word	0xffffffff


	//   ....[90]....
        /*04ac*/ 	.word	0xffffffff


	//   ....[91]....
        /*04b0*/ 	.word	0xffffffff


	//   ....[92]....
        /*04b4*/ 	.word	0xffffffff


	//   ....[93]....
        /*04b8*/ 	.word	0xffffffff


	//   ....[94]....
        /*04bc*/ 	.word	0xffffffff


	//   ....[95]....
        /*04c0*/ 	.word	0xffffffff


	//   ....[96]....
        /*04c4*/ 	.word	0xffffffff


	//   ....[97]....
        /*04c8*/ 	.word	0xffffffff


	//   ....[98]....
        /*04cc*/ 	.word	0xffffffff


	//   ....[99]....
        /*04d0*/ 	.word	0xffffffff


	//   ....[100]....
        /*04d4*/ 	.word	0xffffffff


	//   ....[101]....
        /*04d8*/ 	.word	0xffffffff


	//   ....[102]....
        /*04dc*/ 	.word	0xffffffff


	//   ....[103]....
        /*04e0*/ 	.word	0xffffffff


	//   ....[104]....
        /*04e4*/ 	.word	0xffffffff


	//   ....[105]....
        /*04e8*/ 	.word	0xffffffff


	//   ....[106]....
        /*04ec*/ 	.word	0xffffffff


	//   ....[107]....
        /*04f0*/ 	.word	0xffffffff


	//   ....[108]....
        /*04f4*/ 	.word	0xffffffff


	//   ....[109]....
        /*04f8*/ 	.word	0xffffffff


	//   ....[110]....
        /*04fc*/ 	.word	0xffffffff


	//   ....[111]....
        /*0500*/ 	.word	0xffffffff


	//   ....[112]....
        /*0504*/ 	.word	0xffffffff


	//   ....[113]....
        /*0508*/ 	.word	0xffffffff


	//   ....[114]....
        /*050c*/ 	.word	0xffffffff


	//   ....[115]....
        /*0510*/ 	.word	0xffffffff


	//   ....[116]....
        /*0514*/ 	.word	0xffffffff


	//   ....[117]....
        /*0518*/ 	.word	0xffffffff


	//   ....[118]....
        /*051c*/ 	.word	0xffffffff


	//   ....[119]....
        /*0520*/ 	.word	0xffffffff


	//   ....[120]....
        /*0524*/ 	.word	0xffffffff


	//   ....[121]....
        /*0528*/ 	.word	0xffffffff


	//   ....[122]....
        /*052c*/ 	.word	0xffffffff


	//   ....[123]....
        /*0530*/ 	.word	0xffffffff


	//   ....[124]....
        /*0534*/ 	.word	0xffffffff


	//   ....[125]....
        /*0538*/ 	.word	0xffffffff


	//   ....[126]....
        /*053c*/ 	.word	0xffffffff


	//   ....[127]....
        /*0540*/ 	.word	0xffffffff


	//   ....[128]....
        /*0544*/ 	.word	0xffffffff


	//   ....[129]....
        /*0548*/ 	.word	0xffffffff


	//   ....[130]....
        /*054c*/ 	.word	0xffffffff


	//   ....[131]....
        /*0550*/ 	.word	0xffffffff


	//   ....[132]....
        /*0554*/ 	.word	0xffffffff


	//   ....[133]....
        /*0558*/ 	.word	0xffffffff


	//   ....[134]....
        /*055c*/ 	.word	0xffffffff


	//   ....[135]....
        /*0560*/ 	.word	0xffffffff


	//   ....[136]....
        /*0564*/ 	.word	0xffffffff


	//   ....[137]....
        /*0568*/ 	.word	0xffffffff


	//   ....[138]....
        /*056c*/ 	.word	0xffffffff


	//   ....[139]....
        /*0570*/ 	.word	0xffffffff


	//   ....[140]....
        /*0574*/ 	.word	0xffffffff


	//   ....[141]....
        /*0578*/ 	.word	0xffffffff


	//   ....[142]....
        /*057c*/ 	.word	0xffffffff


	//   ....[143]....
        /*0580*/ 	.word	0xffffffff


	//   ....[144]....
        /*0584*/ 	.word	0xffffffff


	//   ....[145]....
        /*0588*/ 	.word	0xffffffff


	//   ....[146]....
        /*058c*/ 	.word	0xffffffff


	//   ....[147]....
        /*0590*/ 	.word	0xffffffff


	//   ....[148]....
        /*0594*/ 	.word	0xffffffff


	//   ....[149]....
        /*0598*/ 	.word	0xffffffff


	//   ....[150]....
        /*059c*/ 	.word	0xffffffff


	//   ....[151]....
        /*05a0*/ 	.word	0xffffffff


	//   ....[152]....
        /*05a4*/ 	.word	0xffffffff


	//   ....[153]....
        /*05a8*/ 	.word	0xffffffff


	//   ....[154]....
        /*05ac*/ 	.word	0xffffffff


	//   ....[155]....
        /*05b0*/ 	.word	0xffffffff


	//   ....[156]....
        /*05b4*/ 	.word	0xffffffff


	//   ....[157]....
        /*05b8*/ 	.word	0xffffffff


	//   ....[158]....
        /*05bc*/ 	.word	0xffffffff


	//   ....[159]....
        /*05c0*/ 	.word	0xffffffff


	//   ....[160]....
        /*05c4*/ 	.word	0xffffffff


	//   ....[161]....
        /*05c8*/ 	.word	0xffffffff


	//   ....[162]....
        /*05cc*/ 	.word	0xffffffff


	//   ....[163]....
        /*05d0*/ 	.word	0xffffffff


	//   ....[164]....
        /*05d4*/ 	.word	0xffffffff


	//   ....[165]....
        /*05d8*/ 	.word	0xffffffff


	//   ....[166]....
        /*05dc*/ 	.word	0xffffffff


	//   ....[167]....
        /*05e0*/ 	.word	0xffffffff


	//   ....[168]....
        /*05e4*/ 	.word	0xffffffff


	//   ....[169]....
        /*05e8*/ 	.word	0x0500000f


	//   ....[170]....
        /*05ec*/ 	.word	0x0500000f


	//   ....[171]....
        /*05f0*/ 	.word	0x0500000f


	//   ....[172]....
        /*05f4*/ 	.word	0x0500000f


	//   ....[173]....
        /*05f8*/ 	.word	0x0500000f


	//   ....[174]....
        /*05fc*/ 	.word	0x0500000f


	//   ....[175]....
        /*0600*/ 	.word	0x0500000f


	//   ....[176]....
        /*0604*/ 	.word	0x0500000f


	//   ....[177]....
        /*0608*/ 	.word	0x0500000f


	//   ....[178]....
        /*060c*/ 	.word	0x0500000f


	//   ....[179]....
        /*0610*/ 	.word	0x0500000f


	//   ....[180]....
        /*0614*/ 	.word	0x0500000f


	//   ....[181]....
        /*0618*/ 	.word	0x0500000f


	//   ....[182]....
        /*061c*/ 	.word	0x0500000f


	//   ....[183]....
        /*0620*/ 	.word	0x0500000f


	//   ....[184]....
        /*0624*/ 	.word	0x0500000f


	//   ....[185]....
        /*0628*/ 	.word	0x0500000f


	//   ....[186]....
        /*062c*/ 	.word	0x0500000f


	//----- nvinfo : EIATTR_COOP_GROUP_INSTR_OFFSETS
	.align		4
.L_1069:
        /*0630*/ 	.byte	0x04, 0x28
        /*0632*/ 	.short	(.L_1071 - .L_1070)


	//   ....[0]....
.L_1070:
        /*0634*/ 	.word	0x00000070


	//   ....[1]....
        /*0638*/ 	.word	0x00000140


	//   ....[2]....
        /*063c*/ 	.word	0x00000190


	//   ....[3]....
        /*0640*/ 	.word	0x000003c0


	//   ....[4]....
        /*0644*/ 	.word	0x00000520


	//   ....[5]....
        /*0648*/ 	.word	0x00000640


	//   ....[6]....
        /*064c*/ 	.word	0x000007a0


	//   ....[7]....
        /*0650*/ 	.word	0x00001e40


	//   ....[8]....
        /*0654*/ 	.word	0x00002a30


	//   ....[9]....
        /*0658*/ 	.word	0x00002a60


	//   ....[10]....
        /*065c*/ 	.word	0x00003910


	//   ....[11]....
        /*0660*/ 	.word	0x000039d0


	//   ....[12]....
        /*0664*/ 	.word	0x00004900


	//   ....[13]....
        /*0668*/ 	.word	0x00004a00


	//   ....[14]....
        /*066c*/ 	.word	0x000070f0


	//   ....[15]....
        /*0670*/ 	.word	0x00007120


	//   ....[16]....
        /*0674*/ 	.word	0x00007ca0


	//   ....[17]....
        /*0678*/ 	.word	0x00007d70


	//   ....[18]....
        /*067c*/ 	.word	0x00008cb0


	//   ....[19]....
        /*0680*/ 	.word	0x00008d00


	//   ....[20]....
        /*0684*/ 	.word	0x0000bc60


	//   ....[21]....
        /*0688*/ 	.word	0x0000bc70


	//   ....[22]....
        /*068c*/ 	.word	0x0000bcb0


	//   ....[23]....
        /*0690*/ 	.word	0x0000bcc0


	//   ....[24]....
        /*0694*/ 	.word	0x0000e080


	//   ....[25]....
        /*0698*/ 	.word	0x0000e090


	//   ....[26]....
        /*069c*/ 	.word	0x0000e110


	//   ....[27]....
        /*06a0*/ 	.word	0x0000e120


	//   ....[28]....
        /*06a4*/ 	.word	0x0000ef70


	//   ....[29]....
        /*06a8*/ 	.word	0x0000efa0


	//   ....[30]....
        /*06ac*/ 	.word	0x0000efd0


	//   ....[31]....
        /*06b0*/ 	.word	0x0000f000


	//   ....[32]....
        /*06b4*/ 	.word	0x0000f030


	//   ....[33]....
        /*06b8*/ 	.word	0x0000f080


	//   ....[34]....
        /*06bc*/ 	.word	0x0000f0b0


	//   ....[35]....
        /*06c0*/ 	.word	0x0000f0e0


	//   ....[36]....
        /*06c4*/ 	.word	0x0000f110


	//   ....[37]....
        /*06c8*/ 	.word	0x0000f130


	//   ....[38]....
        /*06cc*/ 	.word	0x0000f140


	//   ....[39]....
        /*06d0*/ 	.word	0x0000f150


	//   ....[40]....
        /*06d4*/ 	.word	0x0000f160


	//   ....[41]....
        /*06d8*/ 	.word	0x0000f170


	//   ....[42]....
        /*06dc*/ 	.word	0x0000f180


	//   ....[43]....
        /*06e0*/ 	.word	0x0000f1b0


	//   ....[44]....
        /*06e4*/ 	.word	0x0000f1e0


	//   ....[45]....
        /*06e8*/ 	.word	0x0000f1f0


	//   ....[46]....
        /*06ec*/ 	.word	0x0000f200


	//   ....[47]....
        /*06f0*/ 	.word	0x0000f210


	//   ....[48]....
        /*06f4*/ 	.word	0x0000f220


	//   ....[49]....
        /*06f8*/ 	.word	0x0000f230


	//   ....[50]....
        /*06fc*/ 	.word	0x0000f240


	//   ....[51]....
        /*0700*/ 	.word	0x0000f250


	//   ....[52]....
        /*0704*/ 	.word	0x0000f280


	//   ....[53]....
        /*0708*/ 	.word	0x0000f290


	//   ....[54]....
        /*070c*/ 	.word	0x0000f2a0


	//   ....[55]....
        /*0710*/ 	.word	0x0000f2b0


	//   ....[56]....
        /*0714*/ 	.word	0x0000f2c0


	//   ....[57]....
        /*0718*/ 	.word	0x0000f2d0


	//   ....[58]....
        /*071c*/ 	.word	0x0000f2f0


	//   ....[59]....
        /*0720*/ 	.word	0x0000f310


	//   ....[60]....
        /*0724*/ 	.word	0x0000f330


	//   ....[61]....
        /*0728*/ 	.word	0x0000f360


	//   ....[62]....
        /*072c*/ 	.word	0x0000f370


	//   ....[63]....
        /*0730*/ 	.word	0x0000f380


	//   ....[64]....
        /*0734*/ 	.word	0x0000f390


	//   ....[65]....
        /*0738*/ 	.word	0x0000f3a0


	//   ....[66]....
        /*073c*/ 	.word	0x0000f3c0


	//   ....[67]....
        /*0740*/ 	.word	0x0000f3d0


	//   ....[68]....
        /*0744*/ 	.word	0x0000f3e0


	//   ....[69]....
        /*0748*/ 	.word	0x0000f3f0


	//   ....[70]....
        /*074c*/ 	.word	0x0000f420


	//   ....[71]....
        /*0750*/ 	.word	0x0000f450


	//   ....[72]....
        /*0754*/ 	.word	0x0000f480


	//   ....[73]....
        /*0758*/ 	.word	0x0000f4a0


	//   ....[74]....
        /*075c*/ 	.word	0x0000f4b0


	//   ....[75]....
        /*0760*/ 	.word	0x0000f4c0


	//   ....[76]....
        /*0764*/ 	.word	0x0000f4e0


	//   ....[77]....
        /*0768*/ 	.word	0x0000f510


	//   ....[78]....
        /*076c*/ 	.word	0x0000f530


	//   ....[79]....
        /*0770*/ 	.word	0x0000f550


	//   ....[80]....
        /*0774*/ 	.word	0x0000f580


	//   ....[81]....
        /*0778*/ 	.word	0x0000f5b0


	//   ....[82]....
        /*077c*/ 	.word	0x0000f5e0


	//   ....[83]....
        /*0780*/ 	.word	0x0000f5f0


	//   ....[84]....
        /*0784*/ 	.word	0x0000f600


	//   ....[85]....
        /*0788*/ 	.word	0x0000f620


	//   ....[86]....
        /*078c*/ 	.word	0x0000f650


	//   ....[87]....
        /*0790*/ 	.word	0x0000f680


	//   ....[88]....
        /*0794*/ 	.word	0x0000f6b0


	//   ....[89]....
        /*0798*/ 	.word	0x0000f6e0


	//   ....[90]....
        /*079c*/ 	.word	0x0000f710


	//   ....[91]....
        /*07a0*/ 	.word	0x0000f740


	//   ....[92]....
        /*07a4*/ 	.word	0x0000fff0


	//   ....[93]....
        /*07a8*/ 	.word	0x00010000


	//   ....[94]....
        /*07ac*/ 	.word	0x00010010


	//   ....[95]....
        /*07b0*/ 	.word	0x00010050


	//   ....[96]....
        /*07b4*/ 	.word	0x000107d0


	//   ....[97]....
        /*07b8*/ 	.word	0x00010810


	//   ....[98]....
        /*07bc*/ 	.word	0x000108e0


	//   ....[99]....
        /*07c0*/ 	.word	0x00010900


	//   ....[100]....
        /*07c4*/ 	.word	0x000109c0


	//   ....[101]....
        /*07c8*/ 	.word	0x000109e0


	//   ....[102]....
        /*07cc*/ 	.word	0x00010ab0


	//   ....[103]....
        /*07d0*/ 	.word	0x00010ad0


	//   ....[104]....
        /*07d4*/ 	.word	0x00011000


	//   ....[105]....
        /*07d8*/ 	.word	0x00011010


	//   ....[106]....
        /*07dc*/ 	.word	0x00011450


	//   ....[107]....
        /*07e0*/ 	.word	0x00011460


	//   ....[108]....
        /*07e4*/ 	.word	0x000121b0


	//   ....[109]....
        /*07e8*/ 	.word	0x000121d0


	//   ....[110]....
        /*07ec*/ 	.word	0x00012290


	//   ....[111]....
        /*07f0*/ 	.word	0x000122b0


	//   ....[112]....
        /*07f4*/ 	.word	0x00012370


	//   ....[113]....
        /*07f8*/ 	.word	0x00012390


	//   ....[114]....
        /*07fc*/ 	.word	0x00012460


	//   ....[115]....
        /*0800*/ 	.word	0x00012480


	//   ....[116]....
        /*0804*/ 	.word	0x000125c0


	//   ....[117]....
        /*0808*/ 	.word	0x000127f0


	//   ....[118]....
        /*080c*/ 	.word	0x00012830


	//   ....[119]....
        /*0810*/ 	.word	0x00012870


	//   ....[120]....
        /*0814*/ 	.word	0x000128a0


	//   ....[121]....
        /*0818*/ 	.word	0x000128d0


	//   ....[122]....
        /*081c*/ 	.word	0x00012900


	//   ....[123]....
        /*0820*/ 	.word	0x00012a90


	//   ....[124]....
        /*0824*/ 	.word	0x00012ac0


	//   ....[125]....
        /*0828*/ 	.word	0x00012b00


	//   ....[126]....
        /*082c*/ 	.word	0x00012b30


	//   ....[127]....
        /*0830*/ 	.word	0x00012b60


	//   ....[128]....
        /*0834*/ 	.word	0x00012b90


	//   ....[129]....
        /*0838*/ 	.word	0x00012c30


	//   ....[130]....
        /*083c*/ 	.word	0x00012c80


	//   ....[131]....
        /*0840*/ 	.word	0x00012c90


	//   ....[132]....
        /*0844*/ 	.word	0x00012cd0


	//   ....[133]....
        /*0848*/ 	.word	0x00014a20


	//   ....[134]....
        /*084c*/ 	.word	0x00015530


	//   ....[135]....
        /*0850*/ 	.word	0x00015570


	//   ....[136]....
        /*0854*/ 	.word	0x00015620


	//   ....[137]....
        /*0858*/ 	.word	0x00015630


	//   ....[138]....
        /*085c*/ 	.word	0x000156c0


	//   ....[139]....
        /*0860*/ 	.word	0x000156d0


	//   ....[140]....
        /*0864*/ 	.word	0x00015760


	//   ....[141]....
        /*0868*/ 	.word	0x00015770


	//   ....[142]....
        /*086c*/ 	.word	0x00015800


	//   ....[143]....
        /*0870*/ 	.word	0x00015810


	//   ....[144]....
        /*0874*/ 	.word	0x000158a0


	//   ....[145]....
        /*0878*/ 	.word	0x000158b0


	//   ....[146]....
        /*087c*/ 	.word	0x00015940


	//   ....[147]....
        /*0880*/ 	.word	0x00015950


	//   ....[148]....
        /*0884*/ 	.word	0x000159c0


	//   ....[149]....
        /*0888*/ 	.word	0x000159e0


	//   ....[150]....
        /*088c*/ 	.word	0x00017930


	//   ....[151]....
        /*0890*/ 	.word	0x00017960


	//   ....[152]....
        /*0894*/ 	.word	0x00017990


	//   ....[153]....
        /*0898*/ 	.word	0x000179d0


	//   ....[154]....
        /*089c*/ 	.word	0x000179e0


	//   ....[155]....
        /*08a0*/ 	.word	0x00017a10


	//   ....[156]....
        /*08a4*/ 	.word	0x00017a20


	//   ....[157]....
        /*08a8*/ 	.word	0x00017a60


	//   ....[158]....
        /*08ac*/ 	.word	0x00017bd0


	//   ....[159]....
        /*08b0*/ 	.word	0x00017c00


	//   ....[160]....
        /*08b4*/ 	.word	0x00017c30


	//   ....[161]....
        /*08b8*/ 	.word	0x00017c60


	//   ....[162]....
        /*08bc*/ 	.word	0x00017c90


	//   ....[163]....
        /*08c0*/ 	.word	0x00017cc0


	//   ....[164]....
        /*08c4*/ 	.word	0x00017d40


	//   ....[165]....
        /*08c8*/ 	.word	0x00017d80


	//   ....[166]....
        /*08cc*/ 	.word	0x00017d90


	//   ....[167]....
        /*08d0*/ 	.word	0x00017dd0


	//   ....[168]....
        /*08d4*/ 	.word	0x000188b0


	//   ....[169]....
        /*08d8*/ 	.word	0x00018eb0


	//   ....[170]....
        /*08dc*/ 	.word	0x00019090


	//   ....[171]....
        /*08e0*/ 	.word	0x00019110


	//   ....[172]....
        /*08e4*/ 	.word	0x00019170


	//   ....[173]....
        /*08e8*/ 	.word	0x00019270


	//   ....[174]....
        /*08ec*/ 	.word	0x000192d0


	//   ....[175]....
        /*08f0*/ 	.word	0x000193d0


	//   ....[176]....
        /*08f4*/ 	.word	0x00019430


	//   ....[177]....
        /*08f8*/ 	.word	0x00019530


	//   ....[178]....
        /*08fc*/ 	.word	0x00019590


	//   ....[179]....
        /*0900*/ 	.word	0x00019690


	//   ....[180]....
        /*0904*/ 	.word	0x000196f0


	//   ....[181]....
        /*0908*/ 	.word	0x000197e0


	//   ....[182]....
        /*090c*/ 	.word	0x00019840


	//   ....[183]....
        /*0910*/ 	.word	0x00019930


	//   ....[184]....
        /*0914*/ 	.word	0x00019990


	//   ....[185]....
        /*0918*/ 	.word	0x00019a30


	//   ....[186]....
        /*091c*/ 	.word	0x00019dc0


	//----- nvinfo : EIATTR_REG_RECONFIG
	.align		4
.L_1071:
        /*0920*/ 	.byte	0x01, 0x54
	.zero		2


	//----- nvinfo : EIATTR_SYSCALL_OFFSETS
	.align		4
        /*0924*/ 	.byte	0x04, 0x46
        /*0926*/ 	.short	(.L_1073 - .L_1072)


	//   ....[0]....
.L_1072:
        /*0928*/ 	.word	0x00001fc0


	//   ....[1]....
        /*092c*/ 	.word	0x00014490


	//   ....[2]....
        /*0930*/ 	.word	0x000145f0


	//   ....[3]....
        /*0934*/ 	.word	0x00014750


	//   ....[4]....
        /*0938*/ 	.word	0x00014890


	//   ....[5]....
        /*093c*/ 	.word	0x000151e0


	//----- nvinfo : EIATTR_MBARRIER_INSTR_OFFSETS
	.align		4
.L_1073:
        /*0940*/ 	.byte	0x04, 0x39
        /*0942*/ 	.short	(.L_1075 - .L_1074)


	//   ....[0]....
.L_1074:
        /*0944*/ 	.word	0x00000270
        /*0948*/ 	.word	0x000000ff
        /*094c*/ 	.word	0x0002e800
        /*0950*/ 	.short	0x0100
        /*0952*/ 	.byte	0x08
	.zero		1


	//   ....[1]....
        /*0954*/ 	.word	0x00000280
        /*0958*/ 	.word	0x000000ff
        /*095c*/ 	.word	0x0002e820
        /*0960*/ 	.short	0x0100
        /*0962*/ 	.byte	0x08
	.zero		1


	//   ....[2]....
        /*0964*/ 	.word	0x00000370
        /*0968*/ 	.word	0x000000ff
        /*096c*/ 	.word	0x0002e830
        /*0970*/ 	.short	0x0100
        /*0972*/ 	.byte	0x08
	.zero		1


	//   ....[3]....
        /*0974*/ 	.word	0x00000380
        /*0978*/ 	.word	0x000000ff
        /*097c*/ 	.word	0x0002e840
        /*0980*/ 	.short	0x0100
        /*0982*/ 	.byte	0x08
	.zero		1


	//   ....[4]....
        /*0984*/ 	.word	0x00000390
        /*0988*/ 	.word	0x000000ff
        /*098c*/ 	.word	0x0002e838
        /*0990*/ 	.short	0x0100
        /*0992*/ 	.byte	0x08
	.zero		1


	//   ....[5]....
        /*0994*/ 	.word	0x000003a0
        /*0998*/ 	.word	0x000000ff
        /*099c*/ 	.word	0x0002e848
        /*09a0*/ 	.short	0x0100
        /*09a2*/ 	.byte	0x08
	.zero		1


	//   ....[6]....
        /*09a4*/ 	.word	0x000004d0
        /*09a8*/ 	.word	0x000000ff
        /*09ac*/ 	.word	0x0002e850
        /*09b0*/ 	.short	0x0100
        /*09b2*/ 	.byte	0x08
	.zero		1


	//   ....[7]....
        /*09b4*/ 	.word	0x000004e0
        /*09b8*/ 	.word	0x000000ff
        /*09bc*/ 	.word	0x0002e860
        /*09c0*/ 	.short	0x0100
        /*09c2*/ 	.byte	0x08
	.zero		1


	//   ....[8]....
        /*09c4*/ 	.word	0x000004f0
        /*09c8*/ 	.word	0x000000ff
        /*09cc*/ 	.word	0x0002e858
        /*09d0*/ 	.short	0x0100
        /*09d2*/ 	.byte	0x08
	.zero		1


	//   ....[9]....
        /*09d4*/ 	.word	0x00000500
        /*09d8*/ 	.word	0x000000ff
        /*09dc*/ 	.word	0x0002e868
        /*09e0*/ 	.short	0x0100
        /*09e2*/ 	.byte	0x08
	.zero		1


	//   ....[10]....
        /*09e4*/ 	.word	0x000005f0
        /*09e8*/ 	.word	0x000000ff
        /*09ec*/ 	.word	0x0002e870
        /*09f0*/ 	.short	0x0100
        /*09f2*/ 	.byte	0x06
	.zero		1


	//   ....[11]....
        /*09f4*/ 	.word	0x00000600
        /*09f8*/ 	.word	0x000000ff
        /*09fc*/ 	.word	0x0002e880
        /*0a00*/ 	.short	0x0100
        /*0a02*/ 	.byte	0x06
	.zero		1


	//   ....[12]....
        /*0a04*/ 	.word	0x00000610
        /*0a08*/ 	.word	0x000000ff
        /*0a0c*/ 	.word	0x0002e878
        /*0a10*/ 	.short	0x0100
        /*0a12*/ 	.byte	0x06
	.zero		1


	//   ....[13]....
        /*0a14*/ 	.word	0x00000620
        /*0a18*/ 	.word	0x000000ff
        /*0a1c*/ 	.word	0x0002e888
        /*0a20*/ 	.short	0x0100
        /*0a22*/ 	.byte	0x06
	.zero		1


	//   ....[14]....
        /*0a24*/ 	.word	0x00000750
        /*0a28*/ 	.word	0x000000ff
        /*0a2c*/ 	.word	0x0002e890
        /*0a30*/ 	.short	0x0100
        /*0a32*/ 	.byte	0x08
	.zero		1


	//   ....[15]....
        /*0a34*/ 	.word	0x00000760
        /*0a38*/ 	.word	0x000000ff
        /*0a3c*/ 	.word	0x0002e8a0
        /*0a40*/ 	.short	0x0100
        /*0a42*/ 	.byte	0x08
	.zero		1


	//   ....[16]....
        /*0a44*/ 	.word	0x00000770
        /*0a48*/ 	.word	0x000000ff
        /*0a4c*/ 	.word	0x0002e898
        /*0a50*/ 	.short	0x0100
        /*0a52*/ 	.byte	0x08
	.zero		1


	//   ....[17]....
        /*0a54*/ 	.word	0x00000780
        /*0a58*/ 	.word	0x000000ff
        /*0a5c*/ 	.word	0x0002e8a8
        /*0a60*/ 	.short	0x0100
        /*0a62*/ 	.byte	0x08
	.zero		1


	//   ....[18]....
        /*0a64*/ 	.word	0x000008b0
        /*0a68*/ 	.word	0x000000ff
        /*0a6c*/ 	.word	0x0002e8b0
        /*0a70*/ 	.short	0x0100
        /*0a72*/ 	.byte	0x08
	.zero		1


	//   ....[19]....
        /*0a74*/ 	.word	0x000008c0
        /*0a78*/ 	.word	0x000000ff
        /*0a7c*/ 	.word	0x0002e8c0
        /*0a80*/ 	.short	0x0100
        /*0a82*/ 	.byte	0x08
	.zero		1


	//   ....[20]....
        /*0a84*/ 	.word	0x000008d0
        /*0a88*/ 	.word	0x000000ff
        /*0a8c*/ 	.word	0x0002e8b8
        /*0a90*/ 	.short	0x0100
        /*0a92*/ 	.byte	0x08
	.zero		1


	//   ....[21]....
        /*0a94*/ 	.word	0x000008e0
        /*0a98*/ 	.word	0x000000ff
        /*0a9c*/ 	.word	0x0002e8c8
        /*0aa0*/ 	.short	0x0100
        /*0aa2*/ 	.byte	0x08
	.zero		1


	//   ....[22]....
        /*0aa4*/ 	.word	0x00002040
        /*0aa8*/ 	.word	0x000000ff
        /*0aac*/ 	.word	0x0002e800
        /*0ab0*/ 	.short	0x010a
        /*0ab2*/ 	.byte	0x29
	.zero		1


	//   ....[23]....
        /*0ab4*/ 	.word	0x000020c0
        /*0ab8*/ 	.word	0x00000002
        /*0abc*/ 	.word	0x0002e830
        /*0ac0*/ 	.short	0x010a
        /*0ac2*/ 	.byte	0x3f
	.zero		1


	//   ....[24]....
        /*0ac4*/ 	.word	0x00002100
        /*0ac8*/ 	.word	0x00000002
        /*0acc*/ 	.word	0x0002e830
        /*0ad0*/ 	.short	0x010a
        /*0ad2*/ 	.byte	0x3f
	.zero		1


	//   ....[25]....
        /*0ad4*/ 	.word	0x00004d00
        /*0ad8*/ 	.word	0x0000003a
        /*0adc*/ 	.word	0x00000000
        /*0ae0*/ 	.short	0x0101
        /*0ae2*/ 	.byte	0x3f
	.zero		1


	//   ....[26]....
        /*0ae4*/ 	.word	0x000061d0
        /*0ae8*/ 	.word	0x000000ff
        /*0aec*/ 	.word	0x0002e830
        /*0af0*/ 	.short	0x010a
        /*0af2*/ 	.byte	0x06
	.zero		1


	//   ....[27]....
        /*0af4*/ 	.word	0x00006210
        /*0af8*/ 	.word	0x000000ff
        /*0afc*/ 	.word	0x0002e830
        /*0b00*/ 	.short	0x010a
        /*0b02*/ 	.byte	0x06
	.zero		1


	//   ....[28]....
        /*0b04*/ 	.word	0x00006e30
        /*0b08*/ 	.word	0x000000ff
        /*0b0c*/ 	.word	0x0002e850
        /*0b10*/ 	.short	0x010a
        /*0b12*/ 	.byte	0x06
	.zero		1


	//   ....[29]....
        /*0b14*/ 	.word	0x00006e70
        /*0b18*/ 	.word	0x000000ff
        /*0b1c*/ 	.word	0x0002e850
        /*0b20*/ 	.short	0x010a
        /*0b22*/ 	.byte	0x06
	.zero		1


	//   ....[30]....
        /*0b24*/ 	.word	0x00009b30
        /*0b28*/ 	.word	0x00000002
        /*0b2c*/ 	.word	0x00000000
        /*0b30*/ 	.short	0x0101
        /*0b32*/ 	.byte	0x3f
	.zero		1


	//   ....[31]....
        /*0b34*/ 	.word	0x00009f60
        /*0b38*/ 	.word	0x000000ff
        /*0b3c*/ 	.word	0x00000000
        /*0b40*/ 	.short	0x0101
        /*0b42*/ 	.byte	0x06
	.zero		1


	//   ....[32]....
        /*0b44*/ 	.word	0x0000a7b0
        /*0b48*/ 	.word	0x000000ff
        /*0b4c*/ 	.word	0x0002e830
        /*0b50*/ 	.short	0x010a
        /*0b52*/ 	.byte	0x06
	.zero		1


	//   ....[33]....
        /*0b54*/ 	.word	0x0000a7f0
        /*0b58*/ 	.word	0x000000ff
        /*0b5c*/ 	.word	0x0002e830
        /*0b60*/ 	.short	0x010a
        /*0b62*/ 	.byte	0x06
	.zero		1


	//   ....[34]....
        /*0b64*/ 	.word	0x0000b3e0
        /*0b68*/ 	.word	0x000000ff
        /*0b6c*/ 	.word	0x0002e850
        /*0b70*/ 	.short	0x010a
        /*0b72*/ 	.byte	0x06
	.zero		1


	//   ....[35]....
        /*0b74*/ 	.word	0x0000b420
        /*0b78*/ 	.word	0x000000ff
        /*0b7c*/ 	.word	0x0002e850
        /*0b80*/ 	.short	0x010a
        /*0b82*/ 	.byte	0x06
	.zero		1


	//   ....[36]....
        /*0b84*/ 	.word	0x0000d2a0
        /*0b88*/ 	.word	0x00000002
        /*0b8c*/ 	.word	0x00000000
        /*0b90*/ 	.short	0x0101
        /*0b92*/ 	.byte	0x3f
	.zero		1


	//   ....[37]....
        /*0b94*/ 	.word	0x0000d5d0
        /*0b98*/ 	.word	0x000000ff
        /*0b9c*/ 	.word	0x00000000
        /*0ba0*/ 	.short	0x0101
        /*0ba2*/ 	.byte	0x06
	.zero		1


	//   ....[38]....
        /*0ba4*/ 	.word	0x0000dd40
        /*0ba8*/ 	.word	0x000000ff
        /*0bac*/ 	.word	0x0002e850
        /*0bb0*/ 	.short	0x010a
        /*0bb2*/ 	.byte	0x05
	.zero		1


	//   ....[39]....
        /*0bb4*/ 	.word	0x0000dd80
        /*0bb8*/ 	.word	0x000000ff
        /*0bbc*/ 	.word	0x0002e850
        /*0bc0*/ 	.short	0x010a
        /*0bc2*/ 	.byte	0x05
	.zero		1


	//   ....[40]....
        /*0bc4*/ 	.word	0x0000e400
        /*0bc8*/ 	.word	0x000000ff
        /*0bcc*/ 	.word	0x00000000
        /*0bd0*/ 	.short	0x0101
        /*0bd2*/ 	.byte	0x04
	.zero		1


	//   ....[41]....
        /*0bd4*/ 	.word	0x000107c0
        /*0bd8*/ 	.word	0x00000000
        /*0bdc*/ 	.word	0x00000000
        /*0be0*/ 	.short	0x0101
        /*0be2*/ 	.byte	0x3f
	.zero		1


	//   ....[42]....
        /*0be4*/ 	.word	0x00010ff0
        /*0be8*/ 	.word	0x00000004
        /*0bec*/ 	.word	0x00000000
        /*0bf0*/ 	.short	0x0101
        /*0bf2*/ 	.byte	0x3f
	.zero		1


	//   ....[43]....
        /*0bf4*/ 	.word	0x00014c90
        /*0bf8*/ 	.word	0x00000004
        /*0bfc*/ 	.word	0x0002e880
        /*0c00*/ 	.short	0x010a
        /*0c02*/ 	.byte	0x3f
	.zero		1


	//   ....[44]....
        /*0c04*/ 	.word	0x00014e30
        /*0c08*/ 	.word	0x00000004
        /*0c0c*/ 	.word	0x0002e840
        /*0c10*/ 	.short	0x010a
        /*0c12*/ 	.byte	0x3f
	.zero		1


	//   ....[45]....
        /*0c14*/ 	.word	0x00015a80
        /*0c18*/ 	.word	0x00000011
        /*0c1c*/ 	.word	0x0002e800
        /*0c20*/ 	.short	0x0107
        /*0c22*/ 	.byte	0x3f
	.zero		1


	//   ....[46]....
        /*0c24*/ 	.word	0x00015b70
        /*0c28*/ 	.word	0x00000011
        /*0c2c*/ 	.word	0x0002e800
        /*0c30*/ 	.short	0x0101
        /*0c32*/ 	.byte	0x3f
	.zero		1


	//   ....[47]....
        /*0c34*/ 	.word	0x00015b90
        /*0c38*/ 	.word	0x00000011
        /*0c3c*/ 	.word	0x0002e820
        /*0c40*/ 	.short	0x010a
        /*0c42*/ 	.byte	0x3f
	.zero		1


	//   ....[48]....
        /*0c44*/ 	.word	0x00015eb0
        /*0c48*/ 	.word	0x00000004
        /*0c4c*/ 	.word	0x0002e880
        /*0c50*/ 	.short	0x010a
        /*0c52*/ 	.byte	0x3f
	.zero		1


	//   ....[49]....
        /*0c54*/ 	.word	0x00016110
        /*0c58*/ 	.word	0x00000004
        /*0c5c*/ 	.word	0x0002e840
        /*0c60*/ 	.short	0x010a
        /*0c62*/ 	.byte	0x3f
	.zero		1


	//   ....[50]....
        /*0c64*/ 	.word	0x000163e0
        /*0c68*/ 	.word	0x00000014
        /*0c6c*/ 	.word	0x0002e870
        /*0c70*/ 	.short	0x010a
        /*0c72*/ 	.byte	0x3f
	.zero		1


	//   ....[51]....
        /*0c74*/ 	.word	0x00016450
        /*0c78*/ 	.word	0x00000014
        /*0c7c*/ 	.word	0x0002e860
        /*0c80*/ 	.short	0x010a
        /*0c82*/ 	.byte	0x3f
	.zero		1


	//   ....[52]....
        /*0c84*/ 	.word	0x00016c20
        /*0c88*/ 	.word	0x00000014
        /*0c8c*/ 	.word	0x0002e850
        /*0c90*/ 	.short	0x0101
        /*0c92*/ 	.byte	0x3f
	.zero		1


	//   ....[53]....
        /*0c94*/ 	.word	0x00016ca0
        /*0c98*/ 	.word	0x00000014
        /*0c9c*/ 	.word	0x00000000
        /*0ca0*/ 	.short	0x0101
        /*0ca2*/ 	.byte	0x3f
	.zero		1


	//   ....[54]....
        /*0ca4*/ 	.word	0x00016ee0
        /*0ca8*/ 	.word	0x00000010
        /*0cac*/ 	.word	0x0002e870
        /*0cb0*/ 	.short	0x010a
        /*0cb2*/ 	.byte	0x3f
	.zero		1


	//   ....[55]....
        /*0cb4*/ 	.word	0x00016f50
        /*0cb8*/ 	.word	0x00000010
        /*0cbc*/ 	.word	0x0002e860
        /*0cc0*/ 	.short	0x010a
        /*0cc2*/ 	.byte	0x3f
	.zero		1


	//   ....[56]....
        /*0cc4*/ 	.word	0x00017600
        /*0cc8*/ 	.word	0x00000010
        /*0ccc*/ 	.word	0x0002e850
        /*0cd0*/ 	.short	0x0101
        /*0cd2*/ 	.byte	0x3f
	.zero		1


	//   ....[57]....
        /*0cd4*/ 	.word	0x00017640
        /*0cd8*/ 	.word	0x00000000
        /*0cdc*/ 	.word	0x00000000
        /*0ce0*/ 	.short	0x0101
        /*0ce2*/ 	.byte	0x3f
	.zero		1


	//   ....[58]....
        /*0ce4*/ 	.word	0x00018830
        /*0ce8*/ 	.word	0x00000000
        /*0cec*/ 	.word	0x0002e820
        /*0cf0*/ 	.short	0x010a
        /*0cf2*/ 	.byte	0x3f
	.zero		1


	//   ....[59]....
        /*0cf4*/ 	.word	0x000189f0
        /*0cf8*/ 	.word	0x00000006
        /*0cfc*/ 	.word	0x00000000
        /*0d00*/ 	.short	0x010a
        /*0d02*/ 	.byte	0x3f
	.zero		1


	//   ....[60]....
        /*0d04*/ 	.word	0x00018a60
        /*0d08*/ 	.word	0x00000007
        /*0d0c*/ 	.word	0x00000000
        /*0d10*/ 	.short	0x010a
        /*0d12*/ 	.byte	0x3f
	.zero		1


	//   ....[61]....
        /*0d14*/ 	.word	0x00018ac0
        /*0d18*/ 	.word	0x00000004
        /*0d1c*/ 	.word	0x0002e860
        /*0d20*/ 	.short	0x010a
        /*0d22*/ 	.byte	0x3f
	.zero		1


	//   ....[62]....
        /*0d24*/ 	.word	0x00018b10
        /*0d28*/ 	.word	0x00000003
        /*0d2c*/ 	.word	0x0002e860
        /*0d30*/ 	.short	0x010a
        /*0d32*/ 	.byte	0x3f
	.zero		1


	//   ....[63]....
        /*0d34*/ 	.word	0x00018b50
        /*0d38*/ 	.word	0x00000004
        /*0d3c*/ 	.word	0x0002e880
        /*0d40*/ 	.short	0x010a
        /*0d42*/ 	.byte	0x3f
	.zero		1


	//   ....[64]....
        /*0d44*/ 	.word	0x00018b70
        /*0d48*/ 	.word	0x00000003
        /*0d4c*/ 	.word	0x0002e880
        /*0d50*/ 	.short	0x010a
        /*0d52*/ 	.byte	0x3f
	.zero		1


	//   ....[65]....
        /*0d54*/ 	.word	0x00018be0
        /*0d58*/ 	.word	0x00000003
        /*0d5c*/ 	.word	0x0002e800
        /*0d60*/ 	.short	0x010a
        /*0d62*/ 	.byte	0x3f
	.zero		1


	//   ....[66]....
        /*0d64*/ 	.word	0x00018c30
        /*0d68*/ 	.word	0x00000002
        /*0d6c*/ 	.word	0x0002e830
        /*0d70*/ 	.short	0x010a
        /*0d72*/ 	.byte	0x3f
	.zero		1


	//   ....[67]....
        /*0d74*/ 	.word	0x00018c90
        /*0d78*/ 	.word	0x00000005
        /*0d7c*/ 	.word	0x0002e830
        /*0d80*/ 	.short	0x010a
        /*0d82*/ 	.byte	0x3f
	.zero		1


	//   ....[68]....
        /*0d84*/ 	.word	0x00018cf0
        /*0d88*/ 	.word	0x00000005
        /*0d8c*/ 	.word	0x0002e850
        /*0d90*/ 	.short	0x010a
        /*0d92*/ 	.byte	0x3f
	.zero		1


	//   ....[69]....
        /*0d94*/ 	.word	0x00018d50
        /*0d98*/ 	.word	0x00000005
        /*0d9c*/ 	.word	0x0002e830
        /*0da0*/ 	.short	0x010a
        /*0da2*/ 	.byte	0x3f
	.zero		1


	//   ....[70]....
        /*0da4*/ 	.word	0x00018db0
        /*0da8*/ 	.word	0x00000005
        /*0dac*/ 	.word	0x0002e850
        /*0db0*/ 	.short	0x010a
        /*0db2*/ 	.byte	0x3f
	.zero		1


	//   ....[71]....
        /*0db4*/ 	.word	0x00018e10
        /*0db8*/ 	.word	0x00000007
        /*0dbc*/ 	.word	0x0002e850
        /*0dc0*/ 	.short	0x010a
        /*0dc2*/ 	.byte	0x3f
	.zero		1


	//   ....[72]....
        /*0dc4*/ 	.word	0x00018f60
        /*0dc8*/ 	.word	0x00000004
        /*0dcc*/ 	.word	0x0002e880
        /*0dd0*/ 	.short	0x010a
        /*0dd2*/ 	.byte	0x3f
	.zero		1


	//   ....[73]....
        /*0dd4*/ 	.word	0x00018fb0
        /*0dd8*/ 	.word	0x00000004
        /*0ddc*/ 	.word	0x0002e840
        /*0de0*/ 	.short	0x010a
        /*0de2*/ 	.byte	0x3f
	.zero		1


	//   ....[74]....
        /*0de4*/ 	.word	0x00019ab0
        /*0de8*/ 	.word	0x00000011
        /*0dec*/ 	.word	0x0002e820
        /*0df0*/ 	.short	0x010a
        /*0df2*/ 	.byte	0x3f
	.zero		1


	//   ....[75]....
        /*0df4*/ 	.word	0x00019b00
        /*0df8*/ 	.word	0x00000004
        /*0dfc*/ 	.word	0x0002e880
        /*0e00*/ 	.short	0x010a
        /*0e02*/ 	.byte	0x3f
	.zero		1


	//   ....[76]....
        /*0e04*/ 	.word	0x00019b50
        /*0e08*/ 	.word	0x00000004
        /*0e0c*/ 	.word	0x0002e840
        /*0e10*/ 	.short	0x010a
        /*0e12*/ 	.byte	0x3f
	.zero		1


	//   ....[77]....
        /*0e14*/ 	.word	0x00019ba0
        /*0e18*/ 	.word	0x00000014
        /*0e1c*/ 	.word	0x0002e870
        /*0e20*/ 	.short	0x010a
        /*0e22*/ 	.byte	0x3f
	.zero		1


	//   ....[78]....
        /*0e24*/ 	.word	0x00019bf0
        /*0e28*/ 	.word	0x00000014
        /*0e2c*/ 	.word	0x0002e860
        /*0e30*/ 	.short	0x010a
        /*0e32*/ 	.byte	0x3f
	.zero		1


	//   ....[79]....
        /*0e34*/ 	.word	0x00019c40
        /*0e38*/ 	.word	0x00000010
        /*0e3c*/ 	.word	0x0002e870
        /*0e40*/ 	.short	0x010a
        /*0e42*/ 	.byte	0x3f
	.zero		1


	//   ....[80]....
        /*0e44*/ 	.word	0x00019c90
        /*0e48*/ 	.word	0x00000010
        /*0e4c*/ 	.word	0x0002e860
        /*0e50*/ 	.short	0x010a
        /*0e52*/ 	.byte	0x3f
	.zero		1


	//   ....[81]....
        /*0e54*/ 	.word	0x00019ce0
        /*0e58*/ 	.word	0x00000000
        /*0e5c*/ 	.word	0x0002e820
        /*0e60*/ 	.short	0x010a
        /*0e62*/ 	.byte	0x3f
	.zero		1


	//   ....[82]....
        /*0e64*/ 	.word	0x00019e80
        /*0e68*/ 	.word	0x00000006
        /*0e6c*/ 	.word	0x00000000
        /*0e70*/ 	.short	0x010a
        /*0e72*/ 	.byte	0x3f
	.zero		1


	//   ....[83]....
        /*0e74*/ 	.word	0x00019ed0
        /*0e78*/ 	.word	0x00000007
        /*0e7c*/ 	.word	0x00000000
        /*0e80*/ 	.short	0x010a
        /*0e82*/ 	.byte	0x3f
	.zero		1


	//   ....[84]....
        /*0e84*/ 	.word	0x00019f20
        /*0e88*/ 	.word	0x00000004
        /*0e8c*/ 	.word	0x0002e860
        /*0e90*/ 	.short	0x010a
        /*0e92*/ 	.byte	0x3f
	.zero		1


	//   ....[85]....
        /*0e94*/ 	.word	0x00019f70
        /*0e98*/ 	.word	0x00000003
        /*0e9c*/ 	.word	0x0002e860
        /*0ea0*/ 	.short	0x010a
        /*0ea2*/ 	.byte	0x3f
	.zero		1


	//   ....[86]....
        /*0ea4*/ 	.word	0x00019fc0
        /*0ea8*/ 	.word	0x00000004
        /*0eac*/ 	.word	0x0002e880
        /*0eb0*/ 	.short	0x010a
        /*0eb2*/ 	.byte	0x3f
	.zero		1


	//----- nvinfo : EIATTR_NUM_MBARRIERS
	.align		4
.L_1075:
        /*0eb4*/ 	.byte	0x03, 0x38
        /*0eb6*/ 	.short	0x0016


	//----- nvinfo : EIATTR_EXIT_INSTR_OFFSETS
	.align		4
        /*0eb8*/ 	.byte	0x04, 0x1c
        /*0eba*/ 	.short	(.L_1077 - .L_1076)


	//   ....[0]....
.L_1076:
        /*0ebc*/ 	.word	0x00000a80


	//   ....[1]....
        /*0ec0*/ 	.word	0x00012570


	//   ....[2]....
        /*0ec4*/ 	.word	0x00018bc0


	//----- nvinfo : EIATTR_MAX_THREADS
	.align		4
.L_1077:
        /*0ec8*/ 	.byte	0x04, 0x05
        /*0eca*/ 	.short	(.L_1079 - .L_1078)
.L_1078:
        /*0ecc*/ 	.word	0x00000180
        /*0ed0*/ 	.word	0x00000001
        /*0ed4*/ 	.word	0x00000001


	//----- nvinfo : EIATTR_CRS_STACK_SIZE
	.align		4
.L_1079:
        /*0ed8*/ 	.byte	0x04, 0x1e
        /*0eda*/ 	.short	(.L_1081 - .L_1080)
.L_1080:
        /*0edc*/ 	.word	0x00000000


	//----- nvinfo : EIATTR_CBANK_PARAM_SIZE
	.align		4
.L_1081:
        /*0ee0*/ 	.byte	0x03, 0x19
        /*0ee2*/ 	.short	0x0af0


	//----- nvinfo : EIATTR_PARAM_CBANK
	.align		4
        /*0ee4*/ 	.byte	0x04, 0x0a
        /*0ee6*/ 	.short	(.L_1083 - .L_1082)
	.align		4
.L_1082:
        /*0ee8*/ 	.word	index@(.nv.constant0._ZN7cutlass13device_kernelIN5flash11enable_sm90INS1_16FlashAttnFwdSm90INS1_25CollectiveMainloopFwdSm90ILi2EN4cute5tupleIJNS5_1CILi1EEES8_S8_EEENS6_IJNS7_ILi128EEENS7_ILi224EEESA_EEELi128ENS_12float_e4m3_tEfNS_4arch4Sm90ELb1ELb0ELb0ELb1ELb0ELb0ELb0ELb1ELb1ELb1ELb1ELb0EEENS1_21CollectiveEpilogueFwdINS6_IJSA_SA_SB_EEES9_NS_10bfloat16_tESF_Li256ELb1ELb1ELb1ELb1EEENS1_36VarlenDynamicPersistentTileSchedulerILi128ELi224ELi256ELi128ELb1ELb1ELb1ELb1ELb1ELb1EEEEEEEEEvNT_6ParamsE)
        /*0eec*/ 	.short	0x0210
        /*0eee*/ 	.short	0x0af0


	//----- nvinfo : EIATTR_SW_WAR
	.align		4
.L_1083:
        /*0ef0*/ 	.byte	0x04, 0x36
        /*0ef2*/ 	.short	(.L_1085 - .L_1084)
.L_1084:
        /*0ef4*/ 	.word	0x00000008
.L_1085:


//--------------------- .nv.info._ZN7cutlass13device_kernelIN5flash11enable_sm90INS1_16FlashAttnFwdSm90INS1_25CollectiveMainloopFwdSm90ILi2EN4cute5tupleIJNS5_1CILi1EEES8_S8_EEENS6_IJNS7_ILi128EEENS7_ILi224EEESA_EEELi128ENS_12float_e4m3_tEfNS_4arch4Sm90ELb1ELb0ELb0ELb1ELb0ELb1ELb0ELb1ELb1ELb1ELb1ELb0EEENS1_21CollectiveEpilogueFwdINS6_IJSA_SA_SB_EEES9_NS_10bfloat16_tESF_Li256ELb1ELb1ELb1ELb1EEENS1_36VarlenDynamicPersistentTileSchedulerILi128ELi224ELi256ELi128ELb1ELb1ELb1ELb1ELb1ELb1EEEEEEEEEvNT_6ParamsE --------------------------
	.section	.nv.info._ZN7cutlass13device_kernelIN5flash11enable_sm90INS1_16FlashAttnFwdSm90INS1_25CollectiveMainloopFwdSm90ILi2EN4cute5tupleIJNS5_1CILi1EEES8_S8_EEENS6_IJNS7_ILi128EEENS7_ILi224EEESA_EEELi128ENS_12float_e4m3_tEfNS_4arch4Sm90ELb1ELb0ELb0ELb1ELb0ELb1ELb0ELb1ELb1ELb1ELb1ELb0EEENS1_21CollectiveEpilogueFwdINS6_IJSA_SA_SB_EEES9_NS_10bfloat16_tESF_Li256ELb1ELb1ELb1ELb1EEENS1_36VarlenDynamicPersistentTileSchedulerILi128ELi224ELi256ELi128ELb1ELb1ELb1ELb1ELb1ELb1EEEEEEEEEvNT_6ParamsE,"",@"SHT_CUDA_INFO"
	.sectionflags	@""
	.align	4


	//----- nvinfo : EIATTR_CUDA_API_VERSION
	.align		4
        /*0000*/ 	.byte	0x04, 0x37
        /*0002*/ 	.short	(.L_1087 - .L_1086)
.L_1086:
        /*0004*/ 	.word	0x00000082


	//----- nvinfo : EIATTR_KPARAM_INFO
	.align		4
.L_1087:
        /*0008*/ 	.byte	0x04, 0x17
        /*000a*/ 	.short	(.L_1089 - .L_1088)
.L_1088:
        /*000c*/ 	.word	0x00000000
        /*0010*/ 	.short	0x0000
        /*0012*/ 	.short	0x0070
        /*0014*/ 	.byte	0x00, 0xf0, 0x01, 0x2a


	//----- nvinfo : EIATTR_SPARSE_MMA_MASK
	.align		4
.L_1089:
        /*0018*/ 	.byte	0x03, 0x50
        /*001a*/ 	.short	0x0000


	//----- nvinfo : EIATTR_MAXREG_COUNT
	.align		4
        /*001c*/ 	.byte	0x03, 0x1b
        /*001e*/ 	.short	0x00a8


	//----- nvinfo : EIATTR_NUM_BARRIERS
	.align		4
        /*0020*/ 	.byte	0x02, 0x4c
        /*0022*/ 	.byte	0x10
	.zero		1


	//----- nvinfo : EIATTR_EXTERNS
	.align		4
        /*0024*/ 	.byte	0x04, 0x0f
        /*0026*/ 	.short	(.L_1091 - .L_1090)


	//   ....[0]....
	.align		4
.L_1090:
        /*0028*/ 	.word	index@(__assertfail)


	//----- nvinfo : EIATTR_ANNOTATIONS
	.align		4
.L_1091:
        /*002c*/ 	.byte	0x04, 0x55
        /*002e*/ 	.short	(.L_1093 - .L_1092)


	//   ....[0]....
.L_1092:
        /* <DEDUP_REMOVED lines=188> */


	//----- nvinfo : EIATTR_MERCURY_ISA_VERSION
	.align		4
.L_1093:
        /*0bd8*/ 	.byte	0x03, 0x5f
        /*0bda*/ 	.short	0x0101


	//----- nvinfo : EIATTR_UNUSED_LOAD_BYTE_OFFSET
	.align		4
        /*0bdc*/ 	.byte	0x04, 0x44
        /*0bde*/ 	.short	(.L_1095 - .L_1094)


	//   ....[0]....
.L_1094:
        /*0be0*/ 	.word	0x00000ae0
        /*0be4*/ 	.word	0x0000fff0


	//   ....[1]....
        /*0be8*/ 	.word	0x00020fc0
        /*0bec*/ 	.word	0x0000fff0


	//----- nvinfo : EIATTR_INT_WARP_WIDE_INSTR_OFFSETS
	.align		4
.L_1095:
        /*0bf0*/ 	.byte	0x04, 0x31
        /*0bf2*/ 	.short	(.L_1097 - .L_1096)


	//   ....[0]....
.L_1096:
        /*0bf4*/ 	.word	0x00000190


	//   ....[1]....
        /*0bf8*/ 	.word	0x000001d0


	//   ....[2]....
        /*0bfc*/ 	.word	0x00000240


	//   ....[3]....
        /*0c00*/ 	.word	0x00028380


	//   ....[4]....
        /*0c04*/ 	.word	0x000283f0


	//   ....[5]....
        /*0c08*/ 	.word	0x0002b180


	//   ....[6]....
        /*0c0c*/ 	.word	0x0002b1f0


	//----- nvinfo : EIATTR_COOP_GROUP_MASK_REGIDS
	.align		4
.L_1097:
        /*0c10*/ 	.byte	0x04, 0x29
        /*0c12*/ 	.short	(.L_1099 - .L_1098)


	//   ....[0]....
.L_1098:
        /*0c14*/ 	.word	0xffffffff


	//   ....[1]....
        /*0c18*/ 	.word	0xffffffff


	//   ....[2]....
        /*0c1c*/ 	.word	0xffffffff


	//   ....[3]....
        /*0c20*/ 	.word	0xffffffff


	//   ....[4]....
        /*0c24*/ 	.word	0xffffffff


	//   ....[5]....
        /*0c28*/ 	.word	0xffffffff


	//   ....[6]....
        /*0c2c*/ 	.word	0xffffffff


	//   ....[7]....
        /*0c30*/ 	.word	0xffffffff


	//   ....[8]....
        /*0c34*/ 	.word	0xffffffff


	//   ....[9]....
        /*0c38*/ 	.word	0xffffffff


	//   ....[10]....
        /*0c3c*/ 	.word	0xffffffff


	//   ....[11]....
        /*0c40*/ 	.word	0xffffffff


	//   ....[12]....
        /*0c44*/ 	.word	0xffffffff


	//   ....[13]....
        /*0c48*/ 	.word	0xffffffff


	//   ....[14]....
        /*0c4c*/ 	.word	0xffffffff


	//   ....[15]....
        /*0c50*/ 	.word	0xffffffff


	//   ....[16]....
        /*0c54*/ 	.word	0xffffffff


	//   ....[17]....
        /*0c58*/ 	.word	0xffffffff


	//   ....[18]....
        /*0c5c*/ 	.word	0xffffffff


	//   ....[19]....
        /*0c60*/ 	.word	0xffffffff


	//   ....[20]....
        /*0c64*/ 	.word	0xffffffff


	//   ....[21]....
        /*0c68*/ 	.word	0xffffffff


	//   ....[22]....
        /*0c6c*/ 	.word	0xffffffff


	//   ....[23]....
        /*0c70*/ 	.word	0xffffffff


	//   ....[24]....
        /*0c74*/ 	.word	0xffffffff


	//   ....[25]....
        /*0c78*/ 	.word	0xffffffff


	//   ....[26]....
        /*0c7c*/ 	.word	0xffffffff


	//   ....[27]....
        /*0c80*/ 	.word	0xffffffff


	//   ....[28]....
        /*0c84*/ 	.word	0xffffffff


	//   ....[29]....
        /*0c88*/ 	.word	0xffffffff


	//   ....[30]....
        /*0c8c*/ 	.word	0xffffffff


	//   ....[31]....
        /*0c90*/ 	.word	0xffffffff


	//   ....[32]....
        /*0c94*/ 	.word	0xffffffff


	//   ....[33]....
        /*0c98*/ 	.word	0xffffffff


	//   ....[34]....
        /*0c9c*/ 	.word	0xffffffff


	//   ....[35]....
        /*0ca0*/ 	.word	0xffffffff


	//   ....[36]....
        /*0ca4*/ 	.word	0xffffffff


	//   ....[37]....
        /*0ca8*/ 	.word	0xffffffff


	//   ....[38]....
        /*0cac*/ 	.word	0xffffffff


	//   ....[39]....
        /*0cb0*/ 	.word	0xffffffff


	//   ....[40]....
        /*0cb4*/ 	.word	0xffffffff


	//   ....[41]....
        /*0cb8*/ 	.word	0xffffffff


	//   ....[42]....
        /*0cbc*/ 	.word	0xffffffff


	//   ....[43]....
        /*0cc0*/ 	.word	0xffffffff


	//   ....[44]....
        /*0cc4*/ 	.word	0xffffffff


	//   ....[45]....
        /*0cc8*/ 	.word	0xffffffff


	//   ....[46]....
        /*0ccc*/ 	.word	0xffffffff


	//   ....[47]....
        /*0cd0*/ 	.word	0xffffffff


	//   ....[48]....
        /*0cd4*/ 	.word	0xffffffff


	//   ....[49]....
        /*0cd8*/ 	.word	0xffffffff


	//   ....[50]....
        /*0cdc*/ 	.word	0xffffffff


	//   ....[51]....
        /*0ce0*/ 	.word	0xffffffff


	//   ....[52]....
        /*0ce4*/ 	.word	0xffffffff


	//   ....[53]....
        /*0ce8*/ 	.word	0xffffffff


	//   ....[54]....
        /*0cec*/ 	.word	0xffffffff


	//   ....[55]....
        /*0cf0*/ 	.word	0xffffffff


	//   ....[56]....
        /*0cf4*/ 	.word	0xffffffff


	//   ....[57]....
        /*0cf8*/ 	.word	0xffffffff


	//   ....[58]....
        /*0cfc*/ 	.word	0xffffffff


	//   ....[59]....
        /*0d00*/ 	.word	0xffffffff


	//   ....[60]....
        /*0d04*/ 	.word	0xffffffff


	//   ....[61]....
        /*0d08*/ 	.word	0xffffffff


	//   ....[62]....
        /*0d0c*/ 	.word	0xffffffff


	//   ....[63]....
        /*0d10*/ 	.word	0xffffffff


	//   ....[64]....
        /*0d14*/ 	.word	0xffffffff


	//   ....[65]....
        /*0d18*/ 	.word	0xffffffff


	//   ....[66]....
        /*0d1c*/ 	.word	0xffffffff


	//   ....[67]....
        /*0d20*/ 	.word	0xffffffff


	//   ....[68]....
        /*0d24*/ 	.word	0xffffffff


	//   ....[69]....
        /*0d28*/ 	.word	0xffffffff


	//   ....[70]....
        /*0d2c*/ 	.word	0xffffffff


	//   ....[71]....
        /*0d30*/ 	.word	0xffffffff


	//   ....[72]....
        /*0d34*/ 	.word	0xffffffff


	//   ....[73]....
        /*0d38*/ 	.word	0xffffffff


	//   ....[74]....
        /*0d3c*/ 	.word	0xffffffff


	//   ....[75]....
        /*0d40*/ 	.word	0xffffffff


	//   ....[76]....
        /*0d44*/ 	.word	0xffffffff


	//   ....[77]....
        /*0d48*/ 	.word	0xffffffff


	//   ....[78]....
        /*0d4c*/ 	.word	0xffffffff


	//   ....[79]....
        /*0d50*/ 	.word	0xffffffff


	//   ....[80]....
        /*0d54*/ 	.word	0xffffffff


	//   ....[81]....
        /*0d58*/ 	.word	0xffffffff


	//   ....[82]....
        /*0d5c*/ 	.word	0xffffffff


	//   ....[83]....
        /*0d60*/ 	.word	0xffffffff


	//   ....[84]....
        /*0d64*/ 	.word	0xffffffff


	//   ....[85]....
        /*0d68*/ 	.word	0xffffffff


	//   ....[86]....
        /*0d6c*/ 	.word	0xffffffff


	//   ....[87]....
        /*0d70*/ 	.word	0xffffffff


	//   ....[88]....
        /*0d74*/ 	.word	0xffffffff


	//   ....[89]....
        /*0d78*/ 	.word	0xffffffff


	//   ....[90]....
        /*0d7c*/ 	.word	0xffffffff


	//   ....[91]....
        /*0d80*/ 	.word	0xffffffff


	//   ....[92]....
        /*0d84*/ 	.word	0xffffffff


	//   ....[93]....
        /*0d88*/ 	.word	0xffffffff


	//   ....[94]....
        /*0d8c*/ 	.word	0xffffffff


	//   ....[95]....
        /*0d90*/ 	.word	0xffffffff


	//   ....[96]....
        /*0d94*/ 	.word	0xffffffff


	//   ....[97]....
        /*0d98*/ 	.word	0xffffffff


	//   ....[98]....
        /*0d9c*/ 	.word	0xffffffff


	//   ....[99]....
        /*0da0*/ 	.word	0xffffffff


	//   ....[100]....
        /*0da4*/ 	.word	0xffffffff


	//   ....[101]....
        /*0da8*/ 	.word	0xffffffff


	//   ....[102]....
        /*0dac*/ 	.word	0xffffffff


	//   ....[103]....
        /*0db0*/ 	.word	0xffffffff


	//   ....[104]....
        /*0db4*/ 	.word	0xffffffff


	//   ....[105]....
        /*0db8*/ 	.word	0xffffffff


	//   ....[106]....
        /*0dbc*/ 	.word	0xffffffff


	//   ....[107]....
        /*0dc0*/ 	.word	0xffffffff


	//   ....[108]....
        /*0dc4*/ 	.word	0xffffffff


	//   ....[109]....
        /*0dc8*/ 	.word	0xffffffff


	//   ....[110]....
        /*0dcc*/ 	.word	0xffffffff


	//   ....[111]....
        /*0dd0*/ 	.word	0xffffffff


	//   ....[112]....
        /*0dd4*/ 	.word	0xffffffff


	//   ....[113]....
        /*0dd8*/ 	.word	0xffffffff


	//   ....[114]....
        /*0ddc*/ 	.word	0xffffffff


	//   ....[115]....
        /*0de0*/ 	.word	0xffffffff


	//   ....[116]....
        /*0de4*/ 	.word	0xffffffff


	//   ....[117]....
        /*0de8*/ 	.word	0xffffffff


	//   ....[118]....
        /*0dec*/ 	.word	0xffffffff


	//   ....[119]....
        /*0df0*/ 	.word	0xffffffff


	//   ....[120]....
        /*0df4*/ 	.word	0xffffffff


	//   ....[121]....
        /*0df8*/ 	.word	0xffffffff


	//   ....[122]....
        /*0dfc*/ 	.word	0xffffffff


	//   ....[123]....
        /*0e00*/ 	.word	0xffffffff


	//   ....[124]....
        /*0e04*/ 	.word	0xffffffff


	//   ....[125]....
        /*0e08*/ 	.word	0xffffffff


	//   ....[126]....
        /*0e0c*/ 	.word	0xffffffff


	//   ....[127]....
        /*0e10*/ 	.word	0xffffffff


	//   ....[128]....
        /*0e14*/ 	.word	0xffffffff


	//   ....[129]....
        /*0e18*/ 	.word	0xffffffff


	//   ....[130]....
        /*0e1c*/ 	.word	0xffffffff


	//   ....[131]....
        /*0e20*/ 	.word	0xffffffff


	//   ....[132]....
        /*0e24*/ 	.word	0xffffffff


	//   ....[133]....
        /*0e28*/ 	.word	0xffffffff


	//   ....[134]....
        /*0e2c*/ 	.word	0xffffffff


	//   ....[135]....
        /*0e30*/ 	.word	0xffffffff


	//   ....[136]....
        /*0e34*/ 	.word	0xffffffff


	//   ....[137]....
        /*0e38*/ 	.word	0xffffffff


	//   ....[138]....
        /*0e3c*/ 	.word	0xffffffff


	//   ....[139]....
        /*0e40*/ 	.word	0xffffffff


	//   ....[140]....
        /*0e44*/ 	.word	0xffffffff


	//   ....[141]....
        /*0e48*/ 	.word	0xffffffff


	//   ....[142]....
        /*0e4c*/ 	.word	0xffffffff


	//   ....[143]....
        /*0e50*/ 	.word	0xffffffff


	//   ....[144]....
        /*0e54*/ 	.word	0xffffffff


	//   ....[145]....
        /*0e58*/ 	.word	0xffffffff


	//   ....[146]....
        /*0e5c*/ 	.word	0xffffffff


	//   ....[147]....
        /*0e60*/ 	.word	0xffffffff


	//   ....[148]....
        /*0e64*/ 	.word	0xffffffff


	//   ....[149]....
        /*0e68*/ 	.word	0xffffffff


	//   ....[150]....
        /*0e6c*/ 	.word	0xffffffff


	//   ....[151]....
        /*0e70*/ 	.word	0xffffffff


	//   ....[152]....
        /*0e74*/ 	.word	0xffffffff


	//   ....[153]....
        /*0e78*/ 	.word	0xffffffff


	//   ....[154]....
        /*0e7c*/ 	.word	0xffffffff


	//   ....[155]....
        /*0e80*/ 	.word	0xffffffff


	//   ....[156]....
        /*0e84*/ 	.word	0xffffffff


	//   ....[157]....
        /*0e88*/ 	.word	0xffffffff


	//   ....[158]....
        /*0e8c*/ 	.word	0xffffffff


	//   ....[159]....
        /*0e90*/ 	.word	0xffffffff


	//   ....[160]....
        /*0e94*/ 	.word	0xffffffff


	//   ....[161]....
        /*0e98*/ 	.word	0xffffffff


	//   ....[162]....
        /*0e9c*/ 	.word	0xffffffff


	//   ....[163]....
        /*0ea0*/ 	.word	0xffffffff


	//   ....[164]....
        /*0ea4*/ 	.word	0xffffffff


	//   ....[165]....
        /*0ea8*/ 	.word	0xffffffff


	//   ....[166]....
        /*0eac*/ 	.word	0xffffffff


	//   ....[167]....
        /*0eb0*/ 	.word	0xffffffff


	//   ....[168]....
        /*0eb4*/ 	.word	0xffffffff


	//   ....[169]....
        /*0eb8*/ 	.word	0xffffffff


	//   ....[170]....
        /*0ebc*/ 	.word	0xffffffff


	//   ....[171]....
        /*0ec0*/ 	.word	0xffffffff


	//   ....[172]....
        /*0ec4*/ 	.word	0xffffffff


	//   ....[173]....
        /*0ec8*/ 	.word	0xffffffff


	//   ....[174]....
        /*0ecc*/ 	.word	0xffffffff


	//   ....[175]....
        /*0ed0*/ 	.word	0xffffffff


	//   ....[176]....
        /*0ed4*/ 	.word	0xffffffff


	//   ....[177]....
        /*0ed8*/ 	.word	0xffffffff


	//   ....[178]....
        /*0edc*/ 	.word	0xffffffff


	//   ....[179]....
        /*0ee0*/ 	.word	0xffffffff


	//   ....[180]....
        /*0ee4*/ 	.word	0xffffffff


	//   ....[181]....
        /*0ee8*/ 	.word	0xffffffff


	//   ....[182]....
        /*0eec*/ 	.word	0xffffffff


	//   ....[183]....
        /*0ef0*/ 	.word	0xffffffff


	//   ....[184]....
        /*0ef4*/ 	.word	0xffffffff


	//   ....[185]....
        /*0ef8*/ 	.word	0xffffffff


	//   ....[186]....
        /*0efc*/ 	.word	0x0500000f


	//   ....[187]....
        /*0f00*/ 	.word	0x0500000f


	//   ....[188]....
        /*0f04*/ 	.word	0x0500000f


	//   ....[189]....
        /*0f08*/ 	.word	0x0500000f


	//   ....[190]....
        /*0f0c*/ 	.word	0x0500000f


	//   ....[191]....
        /*0f10*/ 	.word	0x0500000f


	//   ....[192]....
        /*0f14*/ 	.word	0x0500000f


	//   ....[193]....
        /*0f18*/ 	.word	0x0500000f


	//   ....[194]....
        /*0f1c*/ 	.word	0x0500000f


	//   ....[195]....
        /*0f20*/ 	.word	0x0500000f


	//   ....[196]....
        /*0f24*/ 	.word	0x0500000f


	//   ....[197]....
        /*0f28*/ 	.word	0x0500000f


	//   ....[198]....
        /*0f2c*/ 	.word	0x0500000f


	//   ....[199]....
        /*0f30*/ 	.word	0x0500000f


	//   ....[200]....
        /*0f34*/ 	.word	0x0500000f


	//   ....[201]....
        /*0f38*/ 	.word	0x0500000f


	//   ....[202]....
        /*0f3c*/ 	.word	0x0500000f


	//   ....[203]....
        /*0f40*/ 	.word	0x0500000f


	//   ....[204]....
        /*0f44*/ 	.word	0x0500000f


	//   ....[205]....
        /*0f48*/ 	.word	0x0500000f


	//   ....[206]....
        /*0f4c*/ 	.word	0x0500000f


	//   ....[207]....
        /*0f50*/ 	.word	0x0500000f


	//   ....[208]....
        /*0f54*/ 	.word	0x0500000f


	//   ....[209]....
        /*0f58*/ 	.word	0x0500000f


	//   ....[210]....
        /*0f5c*/ 	.word	0x0500000f


	//   ....[211]....
        /*0f60*/ 	.word	0x0500000f


	//   ....[212]....
        /*0f64*/ 	.word	0x0500000f


	//   ....[213]....
        /*0f68*/ 	.word	0x0500000f


	//   ....[214]....
        /*0f6c*/ 	.word	0x0500000f


	//   ....[215]....
        /*0f70*/ 	.word	0x0500000f


	//   ....[216]....
        /*0f74*/ 	.word	0x0500000f


	//   ....[217]....
        /*0f78*/ 	.word	0x0500000f


	//   ....[218]....
        /*0f7c*/ 	.word	0x0500000f


	//   ....[219]....
        /*0f80*/ 	.word	0x0500000f


	//   ....[220]....
        /*0f84*/ 	.word	0x0500000f


	//   ....[221]....
        /*0f88*/ 	.word	0x0500000f


	//   ....[222]....
        /*0f8c*/ 	.word	0x0500000f


	//   ....[223]....
        /*0f90*/ 	.word	0x0500000f


	//   ....[224]....
        /*0f94*/ 	.word	0x0500000f


	//   ....[225]....
        /*0f98*/ 	.word	0x0500000f


	//   ....[226]....
        /*0f9c*/ 	.word	0x0500000f


	//   ....[227]....
        /*0fa0*/ 	.word	0x0500000f


	//   ....[228]....
        /*0fa4*/ 	.word	0x0500000f


	//   ....[229]....
        /*0fa8*/ 	.word	0x0500000f


	//   ....[230]....
        /*0fac*/ 	.word	0x0500000f


	//   ....[231]....
        /*0fb0*/ 	.word	0x0500000f


	//   ....[232]....
        /*0fb4*/ 	.word	0x0500000f


	//   ....[233]....
        /*0fb8*/ 	.word	0x0500000f


	//   ....[234]....
        /*0fbc*/ 	.word	0x0500000f


	//   ....[235]....
        /*0fc0*/ 	.word	0x0500000f


	//   ....[236]....
        /*0fc4*/ 	.word	0x0500000f


	//   ....[237]....
        /*0fc8*/ 	.word	0x0500000f


	//   ....[238]....
        /*0fcc*/ 	.word	0x0500000f


	//   ....[239]....
        /*0fd0*/ 	.word	0x0500000f


	//   ....[240]....
        /*0fd4*/ 	.word	0x0500000f


	//   ....[241]....
        /*0fd8*/ 	.word	0x0500000f


	//   ....[242]....
        /*0fdc*/ 	.word	0x0500000f


	//   ....[243]....
        /*0fe0*/ 	.word	0x0500000f


	//   ....[244]....
        /*0fe4*/ 	.word	0x0500000f


	//   ....[245]....
        /*0fe8*/ 	.word	0x0500000f


	//   ....[246]....
        /*0fec*/ 	.word	0x0500000f


	//   ....[247]....
        /*0ff0*/ 	.word	0x0500000f


	//   ....[248]....
        /*0ff4*/ 	.word	0x0500000f


	//   ....[249]....
        /*0ff8*/ 	.word	0x0500000f


	//   ....[250]....
        /*0ffc*/ 	.word	0x0500000f


	//   ....[251]....
        /*1000*/ 	.word	0x0500000f


	//   ....[252]....
        /*1004*/ 	.word	0x0500000f


	//   ....[253]....
        /*1008*/ 	.word	0x0500000f


	//   ....[254]....
        /*100c*/ 	.word	0x0500000f


	//   ....[255]....
        /*1010*/ 	.word	0x0500000f


	//   ....[0]....
        /*1014*/ 	.word	0x0500000f


	//   ....[1]....
        /*1018*/ 	.word	0x0500000f


	//   ....[2]....
        /*101c*/ 	.word	0x0500000f


	//   ....[3]....
        /*1020*/ 	.word	0x0500000f


	//   ....[4]....
        /*1024*/ 	.word	0x0500000f


	//   ....[5]....
        /*1028*/ 	.word	0x0500000f


	//   ....[6]....
        /*102c*/ 	.word	0x0500000f


	//   ....[7]....
        /*1030*/ 	.word	0x0500000f


	//   ....[8]....
        /*1034*/ 	.word	0x0500000f


	//   ....[9]....
        /*1038*/ 	.word	0x0500000f


	//   ....[10]....
        /*103c*/ 	.word	0x0500000f


	//   ....[11]....
        /*1040*/ 	.word	0x0500000f


	//   ....[12]....
        /*1044*/ 	.word	0x0500000f


	//   ....[13]....
        /*1048*/ 	.word	0x0500000f


	//   ....[14]....
        /*104c*/ 	.word	0x0500000f


	//   ....[15]....
        /*1050*/ 	.word	0x0500000f


	//   ....[16]....
        /*1054*/ 	.word	0x0500000f


	//   ....[17]....
        /*1058*/ 	.word	0x0500000f


	//   ....[18]....
        /*105c*/ 	.word	0x0500000f


	//   ....[19]....
        /*1060*/ 	.word	0x0500000f


	//   ....[20]....
        /*1064*/ 	.word	0x0500000f


	//   ....[21]....
        /*1068*/ 	.word	0x0500000f


	//   ....[22]....
        /*106c*/ 	.word	0x0500000f


	//   ....[23]....
        /*1070*/ 	.word	0x0500000f


	//   ....[24]....
        /*1074*/ 	.word	0x0500000f


	//   ....[25]....
        /*1078*/ 	.word	0x0500000f


	//   ....[26]....
        /*107c*/ 	.word	0x0500000f


	//   ....[27]....
        /*1080*/ 	.word	0x0500000f


	//   ....[28]....
        /*1084*/ 	.word	0x0500000f


	//   ....[29]....
        /*1088*/ 	.word	0x0500000f


	//   ....[30]....
        /*108c*/ 	.word	0x0500000f


	//   ....[31]....
        /*1090*/ 	.word	0x0500000f


	//   ....[32]....
        /*1094*/ 	.word	0x0500000f


	//   ....[33]....
        /*1098*/ 	.word	0x0500000f


	//   ....[34]....
        /*109c*/ 	.word	0x0500000f


	//   ....[35]....
        /*10a0*/ 	.word	0x0500000f


	//   ....[36]....
        /*10a4*/ 	.word	0x0500000f


	//   ....[37]....
        /*10a8*/ 	.word	0x0500000f


	//   ....[38]....
        /*10ac*/ 	.word	0x0500000f


	//   ....[39]....
        /*10b0*/ 	.word	0x0500000f


	//   ....[40]....
        /*10b4*/ 	.word	0x0500000f


	//   ....[41]....
        /*10b8*/ 	.word	0x0500000f


	//   ....[42]....
        /*10bc*/ 	.word	0x0500000f


	//   ....[43]....
        /*10c0*/ 	.word	0x0500000f


	//   ....[44]....
        /*10c4*/ 	.word	0x0500000f


	//   ....[45]....
        /*10c8*/ 	.word	0x0500000f


	//   ....[46]....
        /*10cc*/ 	.word	0x0500000f


	//   ....[47]....
        /*10d0*/ 	.word	0x0500000f


	//   ....[48]....
        /*10d4*/ 	.word	0x0500000f


	//   ....[49]....
        /*10d8*/ 	.word	0x0500000f


	//   ....[50]....
        /*10dc*/ 	.word	0x0500000f


	//   ....[51]....
        /*10e0*/ 	.word	0x0500000f


	//   ....[52]....
        /*10e4*/ 	.word	0x0500000f


	//   ....[53]....
        /*10e8*/ 	.word	0x0500000f


	//   ....[54]....
        /*10ec*/ 	.word	0x0500000f


	//   ....[55]....
        /*10f0*/ 	.word	0x0500000f


	//   ....[56]....
        /*10f4*/ 	.word	0x0500000f


	//   ....[57]....
        /*10f8*/ 	.word	0x0500000f


	//   ....[58]....
        /*10fc*/ 	.word	0x0500000f


	//   ....[59]....
        /*1100*/ 	.word	0x0500000f


	//   ....[60]....
        /*1104*/ 	.word	0x0500000f


	//   ....[61]....
        /*1108*/ 	.word	0x0500000f


	//   ....[62]....
        /*110c*/ 	.word	0x0500000f


	//   ....[63]....
        /*1110*/ 	.word	0x0500000f


	//   ....[64]....
        /*1114*/ 	.word	0x0500000f


	//   ....[65]....
        /*1118*/ 	.word	0x0500000f


	//   ....[66]....
        /*111c*/ 	.word	0x0500000f


	//   ....[67]....
        /*1120*/ 	.word	0x0500000f


	//----- nvinfo : EIATTR_COOP_GROUP_INSTR_OFFSETS
	.align		4
.L_1099:
        /*1124*/ 	.byte	0x04, 0x28
        /*1126*/ 	.short	(.L_1101 - .L_1100)


	//   ....[0]....
.L_1100:
        /*1128*/ 	.word	0x00000070


	//   ....[1]....
        /*112c*/ 	.word	0x000001a0


	//   ....[2]....
        /*1130*/ 	.word	0x000001f0


	//   ....[3]....
        /*1134*/ 	.word	0x00000420


	//   ....[4]....
        /*1138*/ 	.word	0x00000580


	//   ....[5]....
        /*113c*/ 	.word	0x000006a0


	//   ....[6]....
        /*1140*/ 	.word	0x00000800


	//   ....[7]....
        /*1144*/ 	.word	0x0000d720


	//   ....[8]....
        /*1148*/ 	.word	0x0000ded0


	//   ....[9]....
        /*114c*/ 	.word	0x0000dee0


	//   ....[10]....
        /*1150*/ 	.word	0x0000def0


	//   ....[11]....
        /*1154*/ 	.word	0x0000df00


	//   ....[12]....
        /*1158*/ 	.word	0x0000e120


	//   ....[13]....
        /*115c*/ 	.word	0x0000e130


	//   ....[14]....
        /*1160*/ 	.word	0x0000e140


	//   ....[15]....
        /*1164*/ 	.word	0x0000e150


	//   ....[16]....
        /*1168*/ 	.word	0x00010690


	//   ....[17]....
        /*116c*/ 	.word	0x000106a0


	//   ....[18]....
        /*1170*/ 	.word	0x000106b0


	//   ....[19]....
        /*1174*/ 	.word	0x000106c0


	//   ....[20]....
        /*1178*/ 	.word	0x000107c0


	//   ....[21]....
        /*117c*/ 	.word	0x000107e0


	//   ....[22]....
        /*1180*/ 	.word	0x000107f0


	//   ....[23]....
        /*1184*/ 	.word	0x00010800


	//   ....[24]....
        /*1188*/ 	.word	0x00013c10


	//   ....[25]....
        /*118c*/ 	.word	0x000148b0


	//   ....[26]....
        /*1190*/ 	.word	0x000148c0


	//   ....[27]....
        /*1194*/ 	.word	0x000148e0


	//   ....[28]....
        /*1198*/ 	.word	0x000155c0


	//   ....[29]....
        /*119c*/ 	.word	0x000155f0


	//   ....[30]....
        /*11a0*/ 	.word	0x00018b00


	//   ....[31]....
        /*11a4*/ 	.word	0x00018b20


	//   ....[32]....
        /*11a8*/ 	.word	0x00019a50


	//   ....[33]....
        /*11ac*/ 	.word	0x00019b20


	//   ....[34]....
        /*11b0*/ 	.word	0x0001a710


	//   ....[35]....
        /*11b4*/ 	.word	0x0001a790


	//   ....[36]....
        /*11b8*/ 	.word	0x0001e1c0


	//   ....[37]....
        /*11bc*/ 	.word	0x0001e1f0


	//   ....[38]....
        /*11c0*/ 	.word	0x0001e2d0


	//   ....[39]....
        /*11c4*/ 	.word	0x0001e3b0


	//   ....[40]....
        /*11c8*/ 	.word	0x00020780


	//   ....[41]....
        /*11cc*/ 	.word	0x000207e0


	//   ....[42]....
        /*11d0*/ 	.word	0x00020800


	//   ....[43]....
        /*11d4*/ 	.word	0x00020820


	//   ....[44]....
        /*11d8*/ 	.word	0x00021460


	//   ....[45]....
        /*11dc*/ 	.word	0x000214c0


	//   ....[46]....
        /*11e0*/ 	.word	0x000214f0


	//   ....[47]....
        /*11e4*/ 	.word	0x00021520


	//   ....[48]....
        /*11e8*/ 	.word	0x00021550


	//   ....[49]....
        /*11ec*/ 	.word	0x00021580


	//   ....[50]....
        /*11f0*/ 	.word	0x000215b0


	//   ....[51]....
        /*11f4*/ 	.word	0x000215e0


	//   ....[52]....
        /*11f8*/ 	.word	0x00021610


	//   ....[53]....
        /*11fc*/ 	.word	0x00021640


	//   ....[54]....
        /*1200*/ 	.word	0x00021670


	//   ....[55]....
        /*1204*/ 	.word	0x000216a0


	//   ....[56]....
        /*1208*/ 	.word	0x000216d0


	//   ....[57]....
        /*120c*/ 	.word	0x00021700


	//   ....[58]....
        /*1210*/ 	.word	0x00021730


	//   ....[59]....
        /*1214*/ 	.word	0x00021760


	//   ....[60]....
        /*1218*/ 	.word	0x00021790


	//   ....[61]....
        /*121c*/ 	.word	0x000217c0


	//   ....[62]....
        /*1220*/ 	.word	0x000217f0


	//   ....[63]....
        /*1224*/ 	.word	0x00021820


	//   ....[64]....
        /*1228*/ 	.word	0x00021850


	//   ....[65]....
        /*122c*/ 	.word	0x00021880


	//   ....[66]....
        /*1230*/ 	.word	0x000218b0


	//   ....[67]....
        /*1234*/ 	.word	0x000218e0


	//   ....[68]....
        /*1238*/ 	.word	0x00021910


	//   ....[69]....
        /*123c*/ 	.word	0x00021940


	//   ....[70]....
        /*1240*/ 	.word	0x00021970


	//   ....[71]....
        /*1244*/ 	.word	0x000219a0


	//   ....[72]....
        /*1248*/ 	.word	0x000219d0


	//   ....[73]....
        /*124c*/ 	.word	0x00021a00


	//   ....[74]....
        /*1250*/ 	.word	0x00021a30


	//   ....[75]....
        /*1254*/ 	.word	0x00021a60


	//   ....[76]....
        /*1258*/ 	.word	0x00021a90


	//   ....[77]....
        /*125c*/ 	.word	0x00021ac0


	//   ....[78]....
        /*1260*/ 	.word	0x00021af0


	//   ....[79]....
        /*1264*/ 	.word	0x00021b20


	//   ....[80]....
        /*1268*/ 	.word	0x00021b50


	//   ....[81]....
        /*126c*/ 	.word	0x00021b80


	//   ....[82]....
        /*1270*/ 	.word	0x00021bb0


	//   ....[83]....
        /*1274*/ 	.word	0x00021be0


	//   ....[84]....
        /*1278*/ 	.word	0x00021c00


	//   ....[85]....
        /*127c*/ 	.word	0x00021c20


	//   ....[86]....
        /*1280*/ 	.word	0x00021c30


	//   ....[87]....
        /*1284*/ 	.word	0x00021c40


	//   ....[88]....
        /*1288*/ 	.word	0x00021c50


	//   ....[89]....
        /*128c*/ 	.word	0x00021c70


	//   ....[90]....
        /*1290*/ 	.word	0x00021ca0


	//   ....[91]....
        /*1294*/ 	.word	0x00021ce0


	//   ....[92]....
        /*1298*/ 	.word	0x00021d10


	//   ....[93]....
        /*129c*/ 	.word	0x00021d40


	//   ....[94]....
        /*12a0*/ 	.word	0x00021d70


	//   ....[95]....
        /*12a4*/ 	.word	0x00021da0


	//   ....[96]....
        /*12a8*/ 	.word	0x00021dd0


	//   ....[97]....
        /*12ac*/ 	.word	0x00021e00


	//   ....[98]....
        /*12b0*/ 	.word	0x00021e30


	//   ....[99]....
        /*12b4*/ 	.word	0x00021e50


	//   ....[100]....
        /*12b8*/ 	.word	0x00021e70


	//   ....[101]....
        /*12bc*/ 	.word	0x00021e80


	//   ....[102]....
        /*12c0*/ 	.word	0x00021e90


	//   ....[103]....
        /*12c4*/ 	.word	0x00021ea0


	//   ....[104]....
        /*12c8*/ 	.word	0x00021ed0


	//   ....[105]....
        /*12cc*/ 	.word	0x00021f00


	//   ....[106]....
        /*12d0*/ 	.word	0x00021f30


	//   ....[107]....
        /*12d4*/ 	.word	0x00021f60


	//   ....[108]....
        /*12d8*/ 	.word	0x00022840


	//   ....[109]....
        /*12dc*/ 	.word	0x00022860


	//   ....[110]....
        /*12e0*/ 	.word	0x00022880


	//   ....[111]....
        /*12e4*/ 	.word	0x00022890


	//   ....[112]....
        /*12e8*/ 	.word	0x00022fd0


	//   ....[113]....
        /*12ec*/ 	.word	0x00022fe0


	//   ....[114]....
        /*12f0*/ 	.word	0x00023130


	//   ....[115]....
        /*12f4*/ 	.word	0x00023140


	//   ....[116]....
        /*12f8*/ 	.word	0x00023290


	//   ....[117]....
        /*12fc*/ 	.word	0x000232a0


	//   ....[118]....
        /*1300*/ 	.word	0x000233f0


	//   ....[119]....
        /*1304*/ 	.word	0x00023400


	//   ....[120]....
        /*1308*/ 	.word	0x000239d0


	//   ....[121]....
        /*130c*/ 	.word	0x000239e0


	//   ....[122]....
        /*1310*/ 	.word	0x00023f70


	//   ....[123]....
        /*1314*/ 	.word	0x00023f80


	//   ....[124]....
        /*1318*/ 	.word	0x00024d30


	//   ....[125]....
        /*131c*/ 	.word	0x00024d40


	//   ....[126]....
        /*1320*/ 	.word	0x00024eb0


	//   ....[127]....
        /*1324*/ 	.word	0x00024ec0


	//   ....[128]....
        /*1328*/ 	.word	0x00025020


	//   ....[129]....
        /*132c*/ 	.word	0x00025030


	//   ....[130]....
        /*1330*/ 	.word	0x00025190


	//   ....[131]....
        /*1334*/ 	.word	0x000251a0


	//   ....[132]....
        /*1338*/ 	.word	0x00025360


	//   ....[133]....
        /*133c*/ 	.word	0x000255b0


	//   ....[134]....
        /*1340*/ 	.word	0x000255e0


	//   ....[135]....
        /*1344*/ 	.word	0x00025610


	//   ....[136]....
        /*1348*/ 	.word	0x00025640


	//   ....[137]....
        /*134c*/ 	.word	0x00025670


	//   ....[138]....
        /*1350*/ 	.word	0x000256a0


	//   ....[139]....
        /*1354*/ 	.word	0x00025850


	//   ....[140]....
        /*1358*/ 	.word	0x00025880


	//   ....[141]....
        /*135c*/ 	.word	0x000258b0


	//   ....[142]....
        /*1360*/ 	.word	0x000258e0


	//   ....[143]....
        /*1364*/ 	.word	0x00025910


	//   ....[144]....
        /*1368*/ 	.word	0x00025940


	//   ....[145]....
        /*136c*/ 	.word	0x000259e0


	//   ....[146]....
        /*1370*/ 	.word	0x00025a10


	//   ....[147]....
        /*1374*/ 	.word	0x00025a20


	//   ....[148]....
        /*1378*/ 	.word	0x00025a50


	//   ....[149]....
        /*137c*/ 	.word	0x000272f0


	//   ....[150]....
        /*1380*/ 	.word	0x00028b40


	//   ....[151]....
        /*1384*/ 	.word	0x000297c0


	//   ....[152]....
        /*1388*/ 	.word	0x000297e0


	//   ....[153]....
        /*138c*/ 	.word	0x00029870


	//   ....[154]....
        /*1390*/ 	.word	0x00029880


	//   ....[155]....
        /*1394*/ 	.word	0x00029900


	//   ....[156]....
        /*1398*/ 	.word	0x00029910


	//   ....[157]....
        /*139c*/ 	.word	0x00029990


	//   ....[158]....
        /*13a0*/ 	.word	0x000299a0


	//   ....[159]....
        /*13a4*/ 	.word	0x00029a20


	//   ....[160]....
        /*13a8*/ 	.word	0x00029a30


	//   ....[161]....
        /*13ac*/ 	.word	0x00029ab0


	//   ....[162]....
        /*13b0*/ 	.word	0x00029ac0


	//   ....[163]....
        /*13b4*/ 	.word	0x00029b40


	//   ....[164]....
        /*13b8*/ 	.word	0x00029b50


	//   ....[165]....
        /*13bc*/ 	.word	0x00029ba0


	//   ....[166]....
        /*13c0*/ 	.word	0x00029bc0


	//   ....[167]....
        /*13c4*/ 	.word	0x0002c130


	//   ....[168]....
        /*13c8*/ 	.word	0x0002c170


	//   ....[169]....
        /*13cc*/ 	.word	0x0002c1c0


	//   ....[170]....
        /*13d0*/ 	.word	0x0002c1f0


	//   ....[171]....
        /*13d4*/ 	.word	0x0002c220


	//   ....[172]....
        /*13d8*/ 	.word	0x0002c250


	//   ....[173]....
        /*13dc*/ 	.word	0x0002c280


	//   ....[174]....
        /*13e0*/ 	.word	0x0002c2b0


	//   ....[175]....
        /*13e4*/ 	.word	0x0002c490


	//   ....[176]....
        /*13e8*/ 	.word	0x0002c4c0


	//   ....[177]....
        /*13ec*/ 	.word	0x0002c4f0


	//   ....[178]....
        /*13f0*/ 	.word	0x0002c520


	//   ....[179]....
        /*13f4*/ 	.word	0x0002c550


	//   ....[180]....
        /*13f8*/ 	.word	0x0002c580


	//   ....[181]....
        /*13fc*/ 	.word	0x0002c660


	//   ....[182]....
        /*1400*/ 	.word	0x0002c680


	//   ....[183]....
        /*1404*/ 	.word	0x0002c690


	//   ....[184]....
        /*1408*/ 	.word	0x0002c710


	//   ....[185]....
        /*140c*/ 	.word	0x0002d270


	//   ....[186]....
        /*1410*/ 	.word	0x0002d770


	//   ....[187]....
        /*1414*/ 	.word	0x0002d820


	//   ....[188]....
        /*1418*/ 	.word	0x0002d8b0


	//   ....[189]....
        /*141c*/ 	.word	0x0002d900


	//   ....[190]....
        /*1420*/ 	.word	0x0002d950


	//   ....[191]....
        /*1424*/ 	.word	0x0002d9e0


	//   ....[192]....
        /*1428*/ 	.word	0x0002da70


	//   ....[193]....
        /*142c*/ 	.word	0x0002dac0


	//   ....[194]....
        /*1430*/ 	.word	0x0002db10


	//   ....[195]....
        /*1434*/ 	.word	0x0002dc00


	//   ....[196]....
        /*1438*/ 	.word	0x0002dcb0


	//   ....[197]....
        /*143c*/ 	.word	0x0002dd00


	//   ....[198]....
        /*1440*/ 	.word	0x0002dd50


	//   ....[199]....
        /*1444*/ 	.word	0x0002dea0


	//   ....[200]....
        /*1448*/ 	.word	0x0002def0


	//   ....[201]....
        /*144c*/ 	.word	0x0002df40


	//   ....[202]....
        /*1450*/ 	.word	0x0002df90


	//   ....[203]....
        /*1454*/ 	.word	0x0002e310


	//   ....[204]....
        /*1458*/ 	.word	0x0002e430


	//   ....[205]....
        /*145c*/ 	.word	0x0002e560


	//   ....[206]....
        /*1460*/ 	.word	0x0002e680


	//   ....[207]....
        /*1464*/ 	.word	0x0002e7b0


	//   ....[208]....
        /*1468*/ 	.word	0x0002e880


	//   ....[209]....
        /*146c*/ 	.word	0x0002e8e0


	//   ....[210]....
        /*1470*/ 	.word	0x0002e930


	//   ....[211]....
        /*1474*/ 	.word	0x0002e990


	//   ....[212]....
        /*1478*/ 	.word	0x0002ea10


	//   ....[213]....
        /*147c*/ 	.word	0x0002ea70


	//   ....[214]....
        /*1480*/ 	.word	0x0002eac0


	//   ....[215]....
        /*1484*/ 	.word	0x0002eb40


	//   ....[216]....
        /*1488*/ 	.word	0x0002ebb0


	//   ....[217]....
        /*148c*/ 	.word	0x0002ec10


	//   ....[218]....
        /*1490*/ 	.word	0x0002ec70


	//   ....[219]....
        /*1494*/ 	.word	0x0002ece0


	//   ....[220]....
        /*1498*/ 	.word	0x0002ed50


	//   ....[221]....
        /*149c*/ 	.word	0x0002edb0


	//   ....[222]....
        /*14a0*/ 	.word	0x0002ee10


	//   ....[223]....
        /*14a4*/ 	.word	0x0002ee70


	//   ....[224]....
        /*14a8*/ 	.word	0x0002eee0


	//   ....[225]....
        /*14ac*/ 	.word	0x0002ef40


	//   ....[226]....
        /*14b0*/ 	.word	0x0002efa0


	//   ....[227]....
        /*14b4*/ 	.word	0x0002f010


	//   ....[228]....
        /*14b8*/ 	.word	0x0002f080


	//   ....[229]....
        /*14bc*/ 	.word	0x0002f0e0


	//   ....[230]....
        /*14c0*/ 	.word	0x0002f140


	//   ....[231]....
        /*14c4*/ 	.word	0x0002f1c0


	//   ....[232]....
        /*14c8*/ 	.word	0x0002f230


	//   ....[233]....
        /*14cc*/ 	.word	0x0002f290


	//   ....[234]....
        /*14d0*/ 	.word	0x0002f2e0


	//   ....[235]....
        /*14d4*/ 	.word	0x0002f360


	//   ....[236]....
        /*14d8*/ 	.word	0x0002f3d0


	//   ....[237]....
        /*14dc*/ 	.word	0x0002f430


	//   ....[238]....
        /*14e0*/ 	.word	0x0002f490


	//   ....[239]....
        /*14e4*/ 	.word	0x0002f510


	//   ....[240]....
        /*14e8*/ 	.word	0x0002f580


	//   ....[241]....
        /*14ec*/ 	.word	0x0002f5e0


	//   ....[242]....
        /*14f0*/ 	.word	0x0002f630


	//   ....[243]....
        /*14f4*/ 	.word	0x0002f690


	//   ....[244]....
        /*14f8*/ 	.word	0x0002f700


	//   ....[245]....
        /*14fc*/ 	.word	0x0002f770


	//   ....[246]....
        /*1500*/ 	.word	0x0002f7d0


	//   ....[247]....
        /*1504*/ 	.word	0x0002f830


	//   ....[248]....
        /*1508*/ 	.word	0x0002f8b0


	//   ....[249]....
        /*150c*/ 	.word	0x0002f910


	//   ....[250]....
        /*1510*/ 	.word	0x0002f960


	//   ....[251]....
        /*1514*/ 	.word	0x0002f9d0


	//   ....[252]....
        /*1518*/ 	.word	0x0002fa30


	//   ....[253]....
        /*151c*/ 	.word	0x0002faa0


	//   ....[254]....
        /*1520*/ 	.word	0x0002fb00


	//   ....[255]....
        /*1524*/ 	.word	0x0002fb70


	//   ....[0]....
        /*1528*/ 	.word	0x0002fbe0


	//   ....[1]....
        /*152c*/ 	.word	0x0002fc70


	//   ....[2]....
        /*1530*/ 	.word	0x0002fcc0


	//   ....[3]....
        /*1534*/ 	.word	0x0002fd40


	//   ....[4]....
        /*1538*/ 	.word	0x0002fdb0


	//   ....[5]....
        /*153c*/ 	.word	0x0002fe10


	//   ....[6]....
        /*1540*/ 	.word	0x0002fe60


	//   ....[7]....
        /*1544*/ 	.word	0x0002fee0


	//   ....[8]....
        /*1548*/ 	.word	0x0002ff50


	//   ....[9]....
        /*154c*/ 	.word	0x0002ffb0


	//   ....[10]....
        /*1550*/ 	.word	0x00030000


	//   ....[11]....
        /*1554*/ 	.word	0x00030080


	//   ....[12]....
        /*1558*/ 	.word	0x000300d0


	//   ....[13]....
        /*155c*/ 	.word	0x00030160


	//   ....[14]....
        /*1560*/ 	.word	0x000301f0


	//   ....[15]....
        /*1564*/ 	.word	0x00030280


	//   ....[16]....
        /*1568*/ 	.word	0x00030310


	//   ....[17]....
        /*156c*/ 	.word	0x000303a0


	//   ....[18]....
        /*1570*/ 	.word	0x00030430


	//   ....[19]....
        /*1574*/ 	.word	0x000304b0


	//   ....[20]....
        /*1578*/ 	.word	0x00030500


	//   ....[21]....
        /*157c*/ 	.word	0x00030590


	//   ....[22]....
        /*1580*/ 	.word	0x00030620


	//   ....[23]....
        /*1584*/ 	.word	0x000306a0


	//   ....[24]....
        /*1588*/ 	.word	0x000306f0


	//   ....[25]....
        /*158c*/ 	.word	0x00030780


	//   ....[26]....
        /*1590*/ 	.word	0x00030810


	//   ....[27]....
        /*1594*/ 	.word	0x000308a0


	//   ....[28]....
        /*1598*/ 	.word	0x00030930


	//   ....[29]....
        /*159c*/ 	.word	0x000309c0


	//   ....[30]....
        /*15a0*/ 	.word	0x00030a50


	//   ....[31]....
        /*15a4*/ 	.word	0x00030b10


	//   ....[32]....
        /*15a8*/ 	.word	0x00030df0


	//   ....[33]....
        /*15ac*/ 	.word	0x00031010


	//   ....[34]....
        /*15b0*/ 	.word	0x00031060


	//   ....[35]....
        /*15b4*/ 	.word	0x00031170


	//   ....[36]....
        /*15b8*/ 	.word	0x000311c0


	//   ....[37]....
        /*15bc*/ 	.word	0x000312d0


	//   ....[38]....
        /*15c0*/ 	.word	0x00031320


	//   ....[39]....
        /*15c4*/ 	.word	0x00031430


	//   ....[40]....
        /*15c8*/ 	.word	0x00031480


	//   ....[41]....
        /*15cc*/ 	.word	0x00031590


	//   ....[42]....
        /*15d0*/ 	.word	0x000315e0


	//   ....[43]....
        /*15d4*/ 	.word	0x000316f0


	//   ....[44]....
        /*15d8*/ 	.word	0x00031740


	//   ....[45]....
        /*15dc*/ 	.word	0x00031830


	//   ....[46]....
        /*15e0*/ 	.word	0x000318a0


	//   ....[47]....
        /*15e4*/ 	.word	0x00031990


	//   ....[48]....
        /*15e8*/ 	.word	0x000319e0


	//   ....[49]....
        /*15ec*/ 	.word	0x00031cc0


	//   ....[50]....
        /*15f0*/ 	.word	0x00031d60


	//   ....[51]....
        /*15f4*/ 	.word	0x00031f10


	//   ....[52]....
        /*15f8*/ 	.word	0x00031f90


	//   ....[53]....
        /*15fc*/ 	.word	0x00032010


	//   ....[54]....
        /*1600*/ 	.word	0x00032090


	//   ....[55]....
        /*1604*/ 	.word	0x00032110


	//   ....[56]....
        /*1608*/ 	.word	0x000321a0


	//   ....[57]....
        /*160c*/ 	.word	0x00032240


	//   ....[58]....
        /*1610*/ 	.word	0x000322f0


	//   ....[59]....
        /*1614*/ 	.word	0x00032370


	//   ....[60]....
        /*1618*/ 	.word	0x000323f0


	//   ....[61]....
        /*161c*/ 	.word	0x00032470


	//   ....[62]....
        /*1620*/ 	.word	0x00032500


	//   ....[63]....
        /*1624*/ 	.word	0x00032580


	//   ....[64]....
        /*1628*/ 	.word	0x00032630


	//   ....[65]....
        /*162c*/ 	.word	0x00032680


	//   ....[66]....
        /*1630*/ 	.word	0x00032740


	//   ....[67]....
        /*1634*/ 	.word	0x00032870


	//----- nvinfo : EIATTR_REG_RECONFIG
	.align		4
.L_1101:
        /*1638*/ 	.byte	0x01, 0x54
	.zero		2


	//----- nvinfo : EIATTR_SYSCALL_OFFSETS
	.align		4
        /*163c*/ 	.byte	0x04, 0x46
        /*163e*/ 	.short	(.L_1103 - .L_1102)


	//   ....[0]....
.L_1102:
        /*1640*/ 	.word	0x00001ea0


	//   ....[1]....
        /*1644*/ 	.word	0x00001ff0


	//   ....[2]....
        /*1648*/ 	.word	0x0000d8e0


	//   ....[3]....
        /*164c*/ 	.word	0x0000dc20


	//   ....[4]....
        /*1650*/ 	.word	0x00028590


	//   ....[5]....
        /*1654*/ 	.word	0x00028720


	//   ....[6]....
        /*1658*/ 	.word	0x00028870


	//   ....[7]....
        /*165c*/ 	.word	0x000289b0


	//   ....[8]....
        /*1660*/ 	.word	0x000293e0


	//----- nvinfo : EIATTR_MBARRIER_INSTR_OFFSETS
	.align		4
.L_1103:
        /*1664*/ 	.byte	0x04, 0x39
        /*1666*/ 	.short	(.L_1105 - .L_1104)


	//   ....[0]....
.L_1104:
        /*1668*/ 	.word	0x000002d0
        /*166c*/ 	.word	0x000000ff
        /*1670*/ 	.word	0x0002e800
        /*1674*/ 	.short	0x0100
        /*1676*/ 	.byte	0x08
	.zero		1


	//   ....[1]....
        /*1678*/ 	.word	0x000002e0
        /*167c*/ 	.word	0x000000ff
        /*1680*/ 	.word	0x0002e820
        /*1684*/ 	.short	0x0100
        /*1686*/ 	.byte	0x08
	.zero		1


	//   ....[2]....
        /*1688*/ 	.word	0x000003d0
        /*168c*/ 	.word	0x000000ff
        /*1690*/ 	.word	0x0002e830
        /*1694*/ 	.short	0x0100
        /*1696*/ 	.byte	0x08
	.zero		1


	//   ....[3]....
        /*1698*/ 	.word	0x000003e0
        /*169c*/ 	.word	0x000000ff
        /*16a0*/ 	.word	0x0002e840
        /*16a4*/ 	.short	0x0100
        /*16a6*/ 	.byte	0x08
	.zero		1


	//   ....[4]....
        /*16a8*/ 	.word	0x000003f0
        /*16ac*/ 	.word	0x000000ff
        /*16b0*/ 	.word	0x0002e838
        /*16b4*/ 	.short	0x0100
        /*16b6*/ 	.byte	0x08
	.zero		1


	//   ....[5]....
        /*16b8*/ 	.word	0x00000400
        /*16bc*/ 	.word	0x000000ff
        /*16c0*/ 	.word	0x0002e848
        /*16c4*/ 	.short	0x0100
        /*16c6*/ 	.byte	0x08
	.zero		1


	//   ....[6]....
        /*16c8*/ 	.word	0x00000530
        /*16cc*/ 	.word	0x000000ff
        /*16d0*/ 	.word	0x0002e850
        /*16d4*/ 	.short	0x0100
        /*16d6*/ 	.byte	0x08
	.zero		1


	//   ....[7]....
        /*16d8*/ 	.word	0x00000540
        /*16dc*/ 	.word	0x000000ff
        /*16e0*/ 	.word	0x0002e860
        /*16e4*/ 	.short	0x0100
        /*16e6*/ 	.byte	0x08
	.zero		1


	//   ....[8]....
        /*16e8*/ 	.word	0x00000550
        /*16ec*/ 	.word	0x000000ff
        /*16f0*/ 	.word	0x0002e858
        /*16f4*/ 	.short	0x0100
        /*16f6*/ 	.byte	0x08
	.zero		1


	//   ....[9]....
        /*16f8*/ 	.word	0x00000560
        /*16fc*/ 	.word	0x000000ff
        /*1700*/ 	.word	0x0002e868
        /*1704*/ 	.short	0x0100
        /*1706*/ 	.byte	0x08
	.zero		1


	//   ....[10]....
        /*1708*/ 	.word	0x00000650
        /*170c*/ 	.word	0x000000ff
        /*1710*/ 	.word	0x0002e870
        /*1714*/ 	.short	0x0100
        /*1716*/ 	.byte	0x06
	.zero		1


	//   ....[11]....
        /*1718*/ 	.word	0x00000660
        /*171c*/ 	.word	0x000000ff
        /*1720*/ 	.word	0x0002e880
        /*1724*/ 	.short	0x0100
        /*1726*/ 	.byte	0x06
	.zero		1


	//   ....[12]....
        /*1728*/ 	.word	0x00000670
        /*172c*/ 	.word	0x000000ff
        /*1730*/ 	.word	0x0002e878
        /*1734*/ 	.short	0x0100
        /*1736*/ 	.byte	0x06
	.zero		1


	//   ....[13]....
        /*1738*/ 	.word	0x00000680
        /*173c*/ 	.word	0x000000ff
        /*1740*/ 	.word	0x0002e888
        /*1744*/ 	.short	0x0100
        /*1746*/ 	.byte	0x06
	.zero		1


	//   ....[14]....
        /*1748*/ 	.word	0x000007b0
        /*174c*/ 	.word	0x000000ff
        /*1750*/ 	.word	0x0002e890
        /*1754*/ 	.short	0x0100
        /*1756*/ 	.byte	0x08
	.zero		1


	//   ....[15]....
        /*1758*/ 	.word	0x000007c0
        /*175c*/ 	.word	0x000000ff
        /*1760*/ 	.word	0x0002e8a0
        /*1764*/ 	.short	0x0100
        /*1766*/ 	.byte	0x08
	.zero		1


	//   ....[16]....
        /*1768*/ 	.word	0x000007d0
        /*176c*/ 	.word	0x000000ff
        /*1770*/ 	.word	0x0002e898
        /*1774*/ 	.short	0x0100
        /*1776*/ 	.byte	0x08
	.zero		1


	//   ....[17]....
        /*1778*/ 	.word	0x000007e0
        /*177c*/ 	.word	0x000000ff
        /*1780*/ 	.word	0x0002e8a8
        /*1784*/ 	.short	0x0100
        /*1786*/ 	.byte	0x08
	.zero		1


	//   ....[18]....
        /*1788*/ 	.word	0x00000910
        /*178c*/ 	.word	0x000000ff
        /*1790*/ 	.word	0x0002e8b0
        /*1794*/ 	.short	0x0100
        /*1796*/ 	.byte	0x08
	.zero		1


	//   ....[19]....
        /*1798*/ 	.word	0x00000920
        /*179c*/ 	.word	0x000000ff
        /*17a0*/ 	.word	0x0002e8c0
        /*17a4*/ 	.short	0x0100
        /*17a6*/ 	.byte	0x08
	.zero		1


	//   ....[20]....
        /*17a8*/ 	.word	0x00000930
        /*17ac*/ 	.word	0x000000ff
        /*17b0*/ 	.word	0x0002e8b8
        /*17b4*/ 	.short	0x0100
        /*17b6*/ 	.byte	0x08
	.zero		1


	//   ....[21]....
        /*17b8*/ 	.word	0x00000940
        /*17bc*/ 	.word	0x000000ff
        /*17c0*/ 	.word	0x0002e8c8
        /*17c4*/ 	.short	0x0100
        /*17c6*/ 	.byte	0x08
	.zero		1


	//   ....[22]....
        /*17c8*/ 	.word	0x000035f0
        /*17cc*/ 	.word	0x0000006e
        /*17d0*/ 	.word	0x0002e890
        /*17d4*/ 	.short	0x010a
        /*17d6*/ 	.byte	0x3f
	.zero		1


	//   ....[23]....
        /*17d8*/ 	.word	0x00007ab0
        /*17dc*/ 	.word	0x0000006e
        /*17e0*/ 	.word	0x0002e890
        /*17e4*/ 	.short	0x010a
        /*17e6*/ 	.byte	0x3f
	.zero		1


	//   ....[24]....
        /*17e8*/ 	.word	0x0000bda0
        /*17ec*/ 	.word	0x0000006e
        /*17f0*/ 	.word	0x0002e890
        /*17f4*/ 	.short	0x010a
        /*17f6*/ 	.byte	0x3f
	.zero		1


	//   ....[25]....
        /*17f8*/ 	.word	0x0000c540
        /*17fc*/ 	.word	0x00000030
        /*1800*/ 	.word	0x00000000
        /*1804*/ 	.short	0x0101
        /*1806*/ 	.byte	0x3f
	.zero		1


	//   ....[26]....
        /*1808*/ 	.word	0x0000c580
        /*180c*/ 	.word	0x0000006e
        /*1810*/ 	.word	0x0002e8b0
        /*1814*/ 	.short	0x010a
        /*1816*/ 	.byte	0x3f
	.zero		1


	//   ....[27]....
        /*1818*/ 	.word	0x0000cd40
        /*181c*/ 	.word	0x0000006e
        /*1820*/ 	.word	0x00000000
        /*1824*/ 	.short	0x0101
        /*1826*/ 	.byte	0x3f
	.zero		1


	//   ....[28]....
        /*1828*/ 	.word	0x0000d9a0
        /*182c*/ 	.word	0x00000010
        /*1830*/ 	.word	0x0002e800
        /*1834*/ 	.short	0x010a
        /*1836*/ 	.byte	0x3f
	.zero		1


	//   ....[29]....
        /*1838*/ 	.word	0x0000d9f0
        /*183c*/ 	.word	0x00000010
        /*1840*/ 	.word	0x0002e800
        /*1844*/ 	.short	0x010a
        /*1846*/ 	.byte	0x3f
	.zero		1


	//   ....[30]....
        /*1848*/ 	.word	0x0000e4b0
        /*184c*/ 	.word	0x00000010
        /*1850*/ 	.word	0x0002e800
        /*1854*/ 	.short	0x010a
        /*1856*/ 	.byte	0x3f
	.zero		1


	//   ....[31]....
        /*1858*/ 	.word	0x00010aa0
        /*185c*/ 	.word	0x00000010
        /*1860*/ 	.word	0x0002e800
        /*1864*/ 	.short	0x010a
        /*1866*/ 	.byte	0x3f
	.zero		1


	//   ....[32]....
        /*1868*/ 	.word	0x00012be0
        /*186c*/ 	.word	0x00000089
        /*1870*/ 	.word	0x0002e830
        /*1874*/ 	.short	0x010a
        /*1876*/ 	.byte	0x3f
	.zero		1


	//   ....[33]....
        /*1878*/ 	.word	0x00012c80
        /*187c*/ 	.word	0x00000089
        /*1880*/ 	.word	0x0002e830
        /*1884*/ 	.short	0x010a
        /*1886*/ 	.byte	0x3f
	.zero		1


	//   ....[34]....
        /*1888*/ 	.word	0x00016c10
        /*188c*/ 	.word	0x00000089
        /*1890*/ 	.word	0x00000000
        /*1894*/ 	.short	0x0101
        /*1896*/ 	.byte	0x3f
	.zero		1


	//   ....[35]....
        /*1898*/ 	.word	0x000172f0
        /*189c*/ 	.word	0x00000003
        /*18a0*/ 	.word	0x0002e830
        /*18a4*/ 	.short	0x010a
        /*18a6*/ 	.byte	0x3f
	.zero		1


	//   ....[36]....
        /*18a8*/ 	.word	0x00017340
        /*18ac*/ 	.word	0x00000003
        /*18b0*/ 	.word	0x0002e830
        /*18b4*/ 	.short	0x010a
        /*18b6*/ 	.byte	0x3f
	.zero		1


	//   ....[37]....
        /*18b8*/ 	.word	0x00018860
        /*18bc*/ 	.word	0x00000003
        /*18c0*/ 	.word	0x0002e850
        /*18c4*/ 	.short	0x010a
        /*18c6*/ 	.byte	0x3f
	.zero		1


	//   ....[38]....
        /*18c8*/ 	.word	0x000188a0
        /*18cc*/ 	.word	0x00000003
        /*18d0*/ 	.word	0x0002e850
        /*18d4*/ 	.short	0x010a
        /*18d6*/ 	.byte	0x3f
	.zero		1


	//   ....[39]....
        /*18d8*/ 	.word	0x0001b690
        /*18dc*/ 	.word	0x0000000e
        /*18e0*/ 	.word	0x00000000
        /*18e4*/ 	.short	0x0101
        /*18e6*/ 	.byte	0x3f
	.zero		1


	//   ....[40]....
        /*18e8*/ 	.word	0x0001c1c0
        /*18ec*/ 	.word	0x00000069
        /*18f0*/ 	.word	0x00000000
        /*18f4*/ 	.short	0x0101
        /*18f6*/ 	.byte	0x3f
	.zero		1


	//   ....[41]....
        /*18f8*/ 	.word	0x0001c340
        /*18fc*/ 	.word	0x00000000
        /*1900*/ 	.word	0x0002e830
        /*1904*/ 	.short	0x010a
        /*1906*/ 	.byte	0x3f
	.zero		1


	//   ....[42]....
        /*1908*/ 	.word	0x0001c390
        /*190c*/ 	.word	0x00000000
        /*1910*/ 	.word	0x0002e830
        /*1914*/ 	.short	0x010a
        /*1916*/ 	.byte	0x3f
	.zero		1


	//   ....[43]....
        /*1918*/ 	.word	0x0001d8a0
        /*191c*/ 	.word	0x00000003
        /*1920*/ 	.word	0x0002e850
        /*1924*/ 	.short	0x010a
        /*1926*/ 	.byte	0x3f
	.zero		1


	//   ....[44]....
        /*1928*/ 	.word	0x0001d8e0
        /*192c*/ 	.word	0x00000003
        /*1930*/ 	.word	0x0002e850
        /*1934*/ 	.short	0x010a
        /*1936*/ 	.byte	0x3f
	.zero		1


	//   ....[45]....
        /*1938*/ 	.word	0x0001f780
        /*193c*/ 	.word	0x0000000e
        /*1940*/ 	.word	0x00000000
        /*1944*/ 	.short	0x0101
        /*1946*/ 	.byte	0x3f
	.zero		1


	//   ....[46]....
        /*1948*/ 	.word	0x00020290
        /*194c*/ 	.word	0x00000067
        /*1950*/ 	.word	0x00000000
        /*1954*/ 	.short	0x0101
        /*1956*/ 	.byte	0x3f
	.zero		1


	//   ....[47]....
        /*1958*/ 	.word	0x00020320
        /*195c*/ 	.word	0x0000000d
        /*1960*/ 	.word	0x0002e850
        /*1964*/ 	.short	0x010a
        /*1966*/ 	.byte	0x3f
	.zero		1


	//   ....[48]....
        /*1968*/ 	.word	0x000203a0
        /*196c*/ 	.word	0x0000000d
        /*1970*/ 	.word	0x0002e850
        /*1974*/ 	.short	0x010a
        /*1976*/ 	.byte	0x3f
	.zero		1


	//   ....[49]....
        /*1978*/ 	.word	0x00020eb0
        /*197c*/ 	.word	0x00000000
        /*1980*/ 	.word	0x00000000
        /*1984*/ 	.short	0x0101
        /*1986*/ 	.byte	0x3f
	.zero		1


	//   ....[50]....
        /*1988*/ 	.word	0x00022ef0
        /*198c*/ 	.word	0x00000000
        /*1990*/ 	.word	0x00000000
        /*1994*/ 	.short	0x0101
        /*1996*/ 	.byte	0x3f
	.zero		1


	//   ....[51]....
        /*1998*/ 	.word	0x000237f0
        /*199c*/ 	.word	0x0000000a
        /*19a0*/ 	.word	0x00000000
        /*19a4*/ 	.short	0x0101
        /*19a6*/ 	.byte	0x3f
	.zero		1


	//   ....[52]....
        /*19a8*/ 	.word	0x000273d0
        /*19ac*/ 	.word	0x00000012
        /*19b0*/ 	.word	0x0002e820
        /*19b4*/ 	.short	0x010a
        /*19b6*/ 	.byte	0x3f
	.zero		1


	//   ....[53]....
        /*19b8*/ 	.word	0x000274a0
        /*19bc*/ 	.word	0x00000006
        /*19c0*/ 	.word	0x0002e8a0
        /*19c4*/ 	.short	0x010a
        /*19c6*/ 	.byte	0x3f
	.zero		1


	//   ....[54]....
        /*19c8*/ 	.word	0x000276e0
        /*19cc*/ 	.word	0x00000006
        /*19d0*/ 	.word	0x0002e8c0
        /*19d4*/ 	.short	0x010a
        /*19d6*/ 	.byte	0x3f
	.zero		1


	//   ....[55]....
        /*19d8*/ 	.word	0x00027a90
        /*19dc*/ 	.word	0x00000004
        /*19e0*/ 	.word	0x0002e8a0
        /*19e4*/ 	.short	0x010a
        /*19e6*/ 	.byte	0x3f
	.zero		1


	//   ....[56]....
        /*19e8*/ 	.word	0x00027cc0
        /*19ec*/ 	.word	0x00000004
        /*19f0*/ 	.word	0x0002e8c0
        /*19f4*/ 	.short	0x010a
        /*19f6*/ 	.byte	0x3f
	.zero		1


	//   ....[57]....
        /*19f8*/ 	.word	0x00028df0
        /*19fc*/ 	.word	0x00000000
        /*1a00*/ 	.word	0x0002e880
        /*1a04*/ 	.short	0x010a
        /*1a06*/ 	.byte	0x3f
	.zero		1


	//   ....[58]....
        /*1a08*/ 	.word	0x00028fa0
        /*1a0c*/ 	.word	0x00000000
        /*1a10*/ 	.word	0x0002e840
        /*1a14*/ 	.short	0x010a
        /*1a16*/ 	.byte	0x3f
	.zero		1


	//   ....[59]....
        /*1a18*/ 	.word	0x00029c70
        /*1a1c*/ 	.word	0x00000012
        /*1a20*/ 	.word	0x0002e800
        /*1a24*/ 	.short	0x0107
        /*1a26*/ 	.byte	0x3f
	.zero		1


	//   ....[60]....
        /*1a28*/ 	.word	0x00029d60
        /*1a2c*/ 	.word	0x00000012
        /*1a30*/ 	.word	0x0002e800
        /*1a34*/ 	.short	0x0101
        /*1a36*/ 	.byte	0x3f
	.zero		1


	//   ....[61]....
        /*1a38*/ 	.word	0x00029d80
        /*1a3c*/ 	.word	0x00000012
        /*1a40*/ 	.word	0x0002e820
        /*1a44*/ 	.short	0x010a
        /*1a46*/ 	.byte	0x3f
	.zero		1


	//   ....[62]....
        /*1a48*/ 	.word	0x0002a0b0
        /*1a4c*/ 	.word	0x00000006
        /*1a50*/ 	.word	0x0002e880
        /*1a54*/ 	.short	0x010a
        /*1a56*/ 	.byte	0x3f
	.zero		1


	//   ....[63]....
        /*1a58*/ 	.word	0x0002a310
        /*1a5c*/ 	.word	0x00000006
        /*1a60*/ 	.word	0x0002e840
        /*1a64*/ 	.short	0x010a
        /*1a66*/ 	.byte	0x3f
	.zero		1


	//   ....[64]....
        /*1a68*/ 	.word	0x0002a5e0
        /*1a6c*/ 	.word	0x00000003
        /*1a70*/ 	.word	0x0002e870
        /*1a74*/ 	.short	0x010a
        /*1a76*/ 	.byte	0x3f
	.zero		1


	//   ....[65]....
        /*1a78*/ 	.word	0x0002a650
        /*1a7c*/ 	.word	0x00000003
        /*1a80*/ 	.word	0x0002e860
        /*1a84*/ 	.short	0x010a
        /*1a86*/ 	.byte	0x3f
	.zero		1


	//   ....[66]....
        /*1a88*/ 	.word	0x0002b050
        /*1a8c*/ 	.word	0x00000003
        /*1a90*/ 	.word	0x0002e850
        /*1a94*/ 	.short	0x0101
        /*1a96*/ 	.byte	0x3f
	.zero		1


	//   ....[67]....
        /*1a98*/ 	.word	0x0002b0d0
        /*1a9c*/ 	.word	0x00000003
        /*1aa0*/ 	.word	0x00000000
        /*1aa4*/ 	.short	0x0101
        /*1aa6*/ 	.byte	0x3f
	.zero		1


	//   ....[68]....
        /*1aa8*/ 	.word	0x0002b320
        /*1aac*/ 	.word	0x00000000
        /*1ab0*/ 	.word	0x0002e870
        /*1ab4*/ 	.short	0x010a
        /*1ab6*/ 	.byte	0x3f
	.zero		1


	//   ....[69]....
        /*1ab8*/ 	.word	0x0002b390
        /*1abc*/ 	.word	0x00000000
        /*1ac0*/ 	.word	0x0002e860
        /*1ac4*/ 	.short	0x010a
        /*1ac6*/ 	.byte	0x3f
	.zero		1


	//   ....[70]....
        /*1ac8*/ 	.word	0x0002be30
        /*1acc*/ 	.word	0x00000000
        /*1ad0*/ 	.word	0x0002e850
        /*1ad4*/ 	.short	0x0101
        /*1ad6*/ 	.byte	0x3f
	.zero		1


	//   ....[71]....
        /*1ad8*/ 	.word	0x0002be70
        /*1adc*/ 	.word	0x00000000
        /*1ae0*/ 	.word	0x00000000
        /*1ae4*/ 	.short	0x0101
        /*1ae6*/ 	.byte	0x3f
	.zero		1


	//   ....[72]....
        /*1ae8*/ 	.word	0x0002d1f0
        /*1aec*/ 	.word	0x00000000
        /*1af0*/ 	.word	0x0002e820
        /*1af4*/ 	.short	0x010a
        /*1af6*/ 	.byte	0x3f
	.zero		1


	//   ....[73]....
        /*1af8*/ 	.word	0x0002d3a0
        /*1afc*/ 	.word	0x00000006
        /*1b00*/ 	.word	0x00000000
        /*1b04*/ 	.short	0x010a
        /*1b06*/ 	.byte	0x3f
	.zero		1


	//   ....[74]....
        /*1b08*/ 	.word	0x0002d410
        /*1b0c*/ 	.word	0x00000007
        /*1b10*/ 	.word	0x00000000
        /*1b14*/ 	.short	0x010a
        /*1b16*/ 	.byte	0x3f
	.zero		1


	//   ....[75]....
        /*1b18*/ 	.word	0x0002d470
        /*1b1c*/ 	.word	0x00000004
        /*1b20*/ 	.word	0x0002e860
        /*1b24*/ 	.short	0x010a
        /*1b26*/ 	.byte	0x3f
	.zero		1


	//   ....[76]....
        /*1b28*/ 	.word	0x0002d4c0
        /*1b2c*/ 	.word	0x00000003
        /*1b30*/ 	.word	0x0002e860
        /*1b34*/ 	.short	0x010a
        /*1b36*/ 	.byte	0x3f
	.zero		1


	//   ....[77]....
        /*1b38*/ 	.word	0x0002d500
        /*1b3c*/ 	.word	0x00000004
        /*1b40*/ 	.word	0x0002e880
        /*1b44*/ 	.short	0x010a
        /*1b46*/ 	.byte	0x3f
	.zero		1


	//   ....[78]....
        /*1b48*/ 	.word	0x0002d520
        /*1b4c*/ 	.word	0x00000003
        /*1b50*/ 	.word	0x0002e880
        /*1b54*/ 	.short	0x010a
        /*1b56*/ 	.byte	0x3f
	.zero		1


	//   ....[79]....
        /*1b58*/ 	.word	0x0002d580
        /*1b5c*/ 	.word	0x0000006e
        /*1b60*/ 	.word	0x0002e890
        /*1b64*/ 	.short	0x010a
        /*1b66*/ 	.byte	0x3f
	.zero		1


	//   ....[80]....
        /*1b68*/ 	.word	0x0002d5d0
        /*1b6c*/ 	.word	0x0000006e
        /*1b70*/ 	.word	0x0002e890
        /*1b74*/ 	.short	0x010a
        /*1b76*/ 	.byte	0x3f
	.zero		1


	//   ....[81]....
        /*1b78*/ 	.word	0x0002d620
        /*1b7c*/ 	.word	0x0000006e
        /*1b80*/ 	.word	0x0002e890
        /*1b84*/ 	.short	0x010a
        /*1b86*/ 	.byte	0x3f
	.zero		1


	//   ....[82]....
        /*1b88*/ 	.word	0x0002d670
        /*1b8c*/ 	.word	0x0000006e
        /*1b90*/ 	.word	0x0002e8b0
        /*1b94*/ 	.short	0x010a
        /*1b96*/ 	.byte	0x3f
	.zero		1


	//   ....[83]....
        /*1b98*/ 	.word	0x0002db40
        /*1b9c*/ 	.word	0x00000010
        /*1ba0*/ 	.word	0x0002e800
        /*1ba4*/ 	.short	0x010a
        /*1ba6*/ 	.byte	0x3f
	.zero		1


	//   ....[84]....
        /*1ba8*/ 	.word	0x0002e050
        /*1bac*/ 	.word	0x00000010
        /*1bb0*/ 	.word	0x0002e800
        /*1bb4*/ 	.short	0x010a
        /*1bb6*/ 	.byte	0x3f
	.zero		1


	//   ....[85]....
        /*1bb8*/ 	.word	0x0002e0a0
        /*1bbc*/ 	.word	0x00000089
        /*1bc0*/ 	.word	0x0002e830
        /*1bc4*/ 	.short	0x010a
        /*1bc6*/ 	.byte	0x3f
	.zero		1


	//   ....[86]....
        /*1bc8*/ 	.word	0x0002e0f0
        /*1bcc*/ 	.word	0x00000003
        /*1bd0*/ 	.word	0x0002e830
        /*1bd4*/ 	.short	0x010a
        /*1bd6*/ 	.byte	0x3f
	.zero		1


	//   ....[87]....
        /*1bd8*/ 	.word	0x0002e140
        /*1bdc*/ 	.word	0x00000003
        /*1be0*/ 	.word	0x0002e850
        /*1be4*/ 	.short	0x010a
        /*1be6*/ 	.byte	0x3f
	.zero		1


	//   ....[88]....
        /*1be8*/ 	.word	0x0002e190
        /*1bec*/ 	.word	0x00000000
        /*1bf0*/ 	.word	0x0002e830
        /*1bf4*/ 	.short	0x010a
        /*1bf6*/ 	.byte	0x3f
	.zero		1


	//   ....[89]....
        /*1bf8*/ 	.word	0x0002e1e0
        /*1bfc*/ 	.word	0x00000003
        /*1c00*/ 	.word	0x0002e850
        /*1c04*/ 	.short	0x010a
        /*1c06*/ 	.byte	0x3f
	.zero		1


	//   ....[90]....
        /*1c08*/ 	.word	0x0002e230
        /*1c0c*/ 	.word	0x0000000d
        /*1c10*/ 	.word	0x0002e850
        /*1c14*/ 	.short	0x010a
        /*1c16*/ 	.byte	0x3f
	.zero		1


	//   ....[91]....
        /*1c18*/ 	.word	0x00030bd0
        /*1c1c*/ 	.word	0x00000012
        /*1c20*/ 	.word	0x0002e820
        /*1c24*/ 	.short	0x010a
        /*1c26*/ 	.byte	0x3f
	.zero		1


	//   ....[92]....
        /*1c28*/ 	.word	0x00030c20
        /*1c2c*/ 	.word	0x00000006
        /*1c30*/ 	.word	0x0002e8a0
        /*1c34*/ 	.short	0x010a
        /*1c36*/ 	.byte	0x3f
	.zero		1


	//   ....[93]....
        /*1c38*/ 	.word	0x00030c70
        /*1c3c*/ 	.word	0x00000006
        /*1c40*/ 	.word	0x0002e8c0
        /*1c44*/ 	.short	0x010a
        /*1c46*/ 	.byte	0x3f
	.zero		1


	//   ....[94]....
        /*1c48*/ 	.word	0x00030cc0
        /*1c4c*/ 	.word	0x00000004
        /*1c50*/ 	.word	0x0002e8a0
        /*1c54*/ 	.short	0x010a
        /*1c56*/ 	.byte	0x3f
	.zero		1


	//   ....[95]....
        /*1c58*/ 	.word	0x00030d10
        /*1c5c*/ 	.word	0x00000004
        /*1c60*/ 	.word	0x0002e8c0
        /*1c64*/ 	.short	0x010a
        /*1c66*/ 	.byte	0x3f
	.zero		1


	//   ....[96]....
        /*1c68*/ 	.word	0x00030eb0
        /*1c6c*/ 	.word	0x00000000
        /*1c70*/ 	.word	0x0002e880
        /*1c74*/ 	.short	0x010a
        /*1c76*/ 	.byte	0x3f
	.zero		1


	//   ....[97]....
        /*1c78*/ 	.word	0x00030f00
        /*1c7c*/ 	.word	0x00000000
        /*1c80*/ 	.word	0x0002e840
        /*1c84*/ 	.short	0x010a
        /*1c86*/ 	.byte	0x3f
	.zero		1


	//   ....[98]....
        /*1c88*/ 	.word	0x00031a20
        /*1c8c*/ 	.word	0x00000012
        /*1c90*/ 	.word	0x0002e820
        /*1c94*/ 	.short	0x010a
        /*1c96*/ 	.byte	0x3f
	.zero		1


	//   ....[99]....
        /*1c98*/ 	.word	0x00031a70
        /*1c9c*/ 	.word	0x00000006
        /*1ca0*/ 	.word	0x0002e880
        /*1ca4*/ 	.short	0x010a
        /*1ca6*/ 	.byte	0x3f
	.zero		1


	//   ....[100]....
        /*1ca8*/ 	.word	0x00031ac0
        /*1cac*/ 	.word	0x00000006
        /*1cb0*/ 	.word	0x0002e840
        /*1cb4*/ 	.short	0x010a
        /*1cb6*/ 	.byte	0x3f
	.zero		1


	//   ....[101]....
        /*1cb8*/ 	.word	0x00031b10
        /*1cbc*/ 	.word	0x00000003
        /*1cc0*/ 	.word	0x0002e870
        /*1cc4*/ 	.short	0x010a
        /*1cc6*/ 	.byte	0x3f
	.zero		1


	//   ....[102]....
        /*1cc8*/ 	.word	0x00031b60
        /*1ccc*/ 	.word	0x00000003
        /*1cd0*/ 	.word	0x0002e860
        /*1cd4*/ 	.short	0x010a
        /*1cd6*/ 	.byte	0x3f
	.zero		1


	//   ....[103]....
        /*1cd8*/ 	.word	0x00031bb0
        /*1cdc*/ 	.word	0x00000000
        /*1ce0*/ 	.word	0x0002e870
        /*1ce4*/ 	.short	0x010a
        /*1ce6*/ 	.byte	0x3f
	.zero		1


	//   ....[104]....
        /*1ce8*/ 	.word	0x00031c00
        /*1cec*/ 	.word	0x00000000
        /*1cf0*/ 	.word	0x0002e860
        /*1cf4*/ 	.short	0x010a
        /*1cf6*/ 	.byte	0x3f
	.zero		1


	//   ....[105]....
        /*1cf8*/ 	.word	0x00032790
        /*1cfc*/ 	.word	0x00000000
        /*1d00*/ 	.word	0x0002e820
        /*1d04*/ 	.short	0x010a
        /*1d06*/ 	.byte	0x3f
	.zero		1


	//   ....[106]....
        /*1d08*/ 	.word	0x00032930
        /*1d0c*/ 	.word	0x00000006
        /*1d10*/ 	.word	0x00000000
        /*1d14*/ 	.short	0x010a
        /*1d16*/ 	.byte	0x3f
	.zero		1


	//   ....[107]....
        /*1d18*/ 	.word	0x00032980
        /*1d1c*/ 	.word	0x00000007
        /*1d20*/ 	.word	0x00000000
        /*1d24*/ 	.short	0x010a
        /*1d26*/ 	.byte	0x3f
	.zero		1


	//   ....[108]....
        /*1d28*/ 	.word	0x000329d0
        /*1d2c*/ 	.word	0x00000004
        /*1d30*/ 	.word	0x0002e860
        /*1d34*/ 	.short	0x010a
        /*1d36*/ 	.byte	0x3f
	.zero		1


	//   ....[109]....
        /*1d38*/ 	.word	0x00032a20
        /*1d3c*/ 	.word	0x00000003
        /*1d40*/ 	.word	0x0002e860
        /*1d44*/ 	.short	0x010a
        /*1d46*/ 	.byte	0x3f
	.zero		1


	//   ....[110]....
        /*1d48*/ 	.word	0x00032a70
        /*1d4c*/ 	.word	0x00000004
        /*1d50*/ 	.word	0x0002e880
        /*1d54*/ 	.short	0x010a
        /*1d56*/ 	.byte	0x3f
	.zero		1


	//----- nvinfo : EIATTR_NUM_MBARRIERS
	.align		4
.L_1105:
        /*1d58*/ 	.byte	0x03, 0x38
        /*1d5a*/ 	.short	0x0016


	//----- nvinfo : EIATTR_EXIT_INSTR_OFFSETS
	.align		4
        /*1d5c*/ 	.byte	0x04, 0x1c
        /*1d5e*/ 	.short	(.L_1107 - .L_1106)


	//   ....[0]....
.L_1106:
        /*1d60*/ 	.word	0x0002d570


	//----- nvinfo : EIATTR_MAX_THREADS
	.align		4
.L_1107:
        /*1d64*/ 	.byte	0x04, 0x05
        /*1d66*/ 	.short	(.L_1109 - .L_1108)
.L_1108:
        /*1d68*/ 	.word	0x00000180
        /*1d6c*/ 	.word	0x00000001
        /*1d70*/ 	.word	0x00000001


	//----- nvinfo : EIATTR_CRS_STACK_SIZE
	.align		4
.L_1109:
        /*1d74*/ 	.byte	0x04, 0x1e
        /*1d76*/ 	.short	(.L_1111 - .L_1110)
.L_1110:
        /*1d78*/ 	.word	0x00000000


	//----- nvinfo : EIATTR_CBANK_PARAM_SIZE
	.align		4
.L_1111:
        /*1d7c*/ 	.byte	0x03, 0x19
        /*1d7e*/ 	.short	0x0af0


	//----- nvinfo : EIATTR_PARAM_CBANK
	.align		4
        /*1d80*/ 	.byte	0x04, 0x0a
        /*1d82*/ 	.short	(.L_1113 - .L_1112)
	.align		4
.L_1112:
        /*1d84*/ 	.word	index@(.nv.constant0._ZN7cutlass13device_kernelIN5flash11enable_sm90INS1_16FlashAttnFwdSm90INS1_25CollectiveMainloopFwdSm90ILi2EN4cute5tupleIJNS5_1CILi1EEES8_S8_EEENS6_IJNS7_ILi128EEENS7_ILi224EEESA_EEELi128ENS_12float_e4m3_tEfNS_4arch4Sm90ELb1ELb0ELb0ELb1ELb0ELb1ELb0ELb1ELb1ELb1ELb1ELb0EEENS1_21CollectiveEpilogueFwdINS6_IJSA_SA_SB_EEES9_NS_10bfloat16_tESF_Li256ELb1ELb1ELb1ELb1EEENS1_36VarlenDynamicPersistentTileSchedulerILi128ELi224ELi256ELi128ELb1ELb1ELb1ELb1ELb1ELb1EEEEEEEEEvNT_6ParamsE)
        /*1d88*/ 	.short	0x0210
        /*1d8a*/ 	.short	0x0af0


	//----- nvinfo : EIATTR_SW_WAR
	.align		4
.L_1113:
        /*1d8c*/ 	.byte	0x04, 0x36
        /*1d8e*/ 	.short	(.L_1115 - .L_1114)
.L_1114:
        /*1d90*/ 	.word	0x00000008
.L_1115:


//--------------------- .nv.info._ZN7cutlass13device_kernelIN5flash11enable_sm90INS1_16FlashAttnFwdSm90INS1_25CollectiveMainloopFwdSm90ILi2EN4cute5tupleIJNS5_1CILi1EEES8_S8_EEENS6_IJNS7_ILi192EEENS7_ILi128EEENS7_ILi96EEEEEELi96ENS_12float_e4m3_tEfNS_4arch4Sm90ELb0ELb0ELb0ELb0ELb0ELb0ELb0ELb1ELb1ELb1ELb1ELb0EEENS1_21CollectiveEpilogueFwdINS6_IJSA_SC_SB_EEES9_NS_10bfloat16_tESG_Li384ELb0ELb1ELb1ELb1EEENS1_19SingleTileSchedulerILb0ELb1ELb1ELi192EEEEEEEEEvNT_6ParamsE --------------------------
	.section	.nv.info._ZN7cutlass13device_kernelIN5flash11enable_sm90INS1_16FlashAttnFwdSm90INS1_25CollectiveMainloopFwdSm90ILi2EN4cute5tupleIJNS5_1CILi1EEES8_S8_EEENS6_IJNS7_ILi192EEENS7_ILi128EEENS7_ILi96EEEEEELi96ENS_12float_e4m3_tEfNS_4arch4Sm90ELb0ELb0ELb0ELb0ELb0ELb0ELb0ELb1ELb1ELb1ELb1ELb0EEENS1_21CollectiveEpilogueFwdINS6_IJSA_SC_SB_EEES9_NS_10bfloat16_tESG_Li384ELb0ELb1ELb1ELb1EEENS1_19SingleTileSchedulerILb0ELb1ELb1ELi192EEEEEEEEEvNT_6ParamsE,"",@"SHT_CUDA_INFO"
	.sectionflags	@""
	.align	4


	//----- nvinfo : EIATTR_CUDA_API_VERSION
	.align		4
        /*0000*/ 	.byte	0x04, 0x37
        /*0002*/ 	.short	(.L_1117 - .L_1116)
.L_1116:
        /*0004*/ 	.word	0x00000082


	//----- nvinfo : EIATTR_KPARAM_INFO
	.align		4
.L_1117:
        /*0008*/ 	.byte	0x04, 0x17
        /*000a*/ 	.short	(.L_1119 - .L_1118)
.L_1118:
        /*000c*/ 	.word	0x00000000
        /*0010*/ 	.short	0x0000
        /*0012*/ 	.short	0x0070
        /*0014*/ 	.byte	0x00, 0xf0, 0x01, 0x28


	//----- nvinfo : EIATTR_SPARSE_MMA_MASK
	.align		4
.L_1119:
        /*0018*/ 	.byte	0x03, 0x50
        /*001a*/ 	.short	0x0000


	//----- nvinfo : EIATTR_MAXREG_COUNT
	.align		4
        /*001c*/ 	.byte	0x03, 0x1b
        /*001e*/ 	.short	0x0080


	//----- nvinfo : EIATTR_NUM_BARRIERS
	.align		4
        /*0020*/ 	.byte	0x02, 0x4c
        /*0022*/ 	.byte	0x09
	.zero		1


	//----- nvinfo : EIATTR_EXTERNS
	.align		4
        /*0024*/ 	.byte	0x04, 0x0f
        /*0026*/ 	.short	(.L_1121 - .L_1120)


	//   ....[0]....
	.align		4
.L_1120:
        /*0028*/ 	.word	index@(__assertfail)


	//----- nvinfo : EIATTR_MERCURY_ISA_VERSION
	.align		4
.L_1121:
        /*002c*/ 	.byte	0x03, 0x5f
        /*002e*/ 	.short	0x0101


	//----- nvinfo : EIATTR_INT_WARP_WIDE_INSTR_OFFSETS
	.align		4
        /*0030*/ 	.byte	0x04, 0x31
        /*0032*/ 	.short	(.L_1123 - .L_1122)


	//   ....[0]....
.L_1122:
        /*0034*/ 	.word	0x00000120


	//   ....[1]....
        /*0038*/ 	.word	0x00000160


	//   ....[2]....
        /*003c*/ 	.word	0x000001d0


	//----- nvinfo : EIATTR_COOP_GROUP_MASK_REGIDS
	.align		4
.L_1123:
        /*0040*/ 	.byte	0x04, 0x29
        /*0042*/ 	.short	(.L_1125 - .L_1124)


	//   ....[0]....
.L_1124:
        /*0044*/ 	.word	0xffffffff


	//   ....[1]....
        /*0048*/ 	.word	0xffffffff


	//   ....[2]....
        /*004c*/ 	.word	0xffffffff


	//   ....[3]....
        /*0050*/ 	.word	0xffffffff


	//   ....[4]....
        /*0054*/ 	.word	0xffffffff


	//   ....[5]....
        /*0058*/ 	.word	0xffffffff


	//   ....[6]....
        /*005c*/ 	.word	0xffffffff


	//   ....[7]....
        /*0060*/ 	.word	0xffffffff


	//   ....[8]....
        /*0064*/ 	.word	0xffffffff


	//   ....[9]....
        /*0068*/ 	.word	0xffffffff


	//   ....[10]....
        /*006c*/ 	.word	0xffffffff


	//   ....[11]....
        /*0070*/ 	.word	0xffffffff


	//   ....[12]....
        /*0074*/ 	.word	0xffffffff


	//   ....[13]....
        /*0078*/ 	.word	0xffffffff


	//   ....[14]....
        /*007c*/ 	.word	0xffffffff


	//   ....[15]....
        /*0080*/ 	.word	0xffffffff


	//   ....[16]....
        /*0084*/ 	.word	0xffffffff


	//   ....[17]....
        /*0088*/ 	.word	0xffffffff


	//   ....[18]....
        /*008c*/ 	.word	0xffffffff


	//   ....[19]....
        /*0090*/ 	.word	0xffffffff


	//   ....[20]....
        /*0094*/ 	.word	0xffffffff


	//   ....[21]....
        /*0098*/ 	.word	0xffffffff


	//   ....[22]....
        /*009c*/ 	.word	0xffffffff


	//   ....[23]....
        /*00a0*/ 	.word	0xffffffff


	//   ....[24]....
        /*00a4*/ 	.word	0xffffffff


	//   ....[25]....
        /*00a8*/ 	.word	0xffffffff


	//   ....[26]....
        /*00ac*/ 	.word	0xffffffff


	//   ....[27]....
        /*00b0*/ 	.word	0xffffffff


	//   ....[28]....
        /*00b4*/ 	.word	0xffffffff


	//   ....[29]....
        /*00b8*/ 	.word	0xffffffff


	//   ....[30]....
        /*00bc*/ 	.word	0xffffffff


	//   ....[31]....
        /*00c0*/ 	.word	0xffffffff


	//   ....[32]....
        /*00c4*/ 	.word	0xffffffff


	//   ....[33]....
        /*00c8*/ 	.word	0xffffffff


	//   ....[34]....
        /*00cc*/ 	.word	0xffffffff


	//   ....[35]....
        /*00d0*/ 	.word	0xffffffff


	//   ....[36]....
        /*00d4*/ 	.word	0xffffffff


	//   ....[37]....
        /*00d8*/ 	.word	0xffffffff


	//   ....[38]....
        /*00dc*/ 	.word	0xffffffff


	//   ....[39]....
        /*00e0*/ 	.word	0xffffffff


	//   ....[40]....
        /*00e4*/ 	.word	0xffffffff


	//   ....[41]....
        /*00e8*/ 	.word	0xffffffff


	//   ....[42]....
        /*00ec*/ 	.word	0xffffffff


	//   ....[43]....
        /*00f0*/ 	.word	0xffffffff


	//   ....[44]....
        /*00f4*/ 	.word	0xffffffff


	//   ....[45]....
        /*00f8*/ 	.word	0xffffffff


	//   ....[46]....
        /*00fc*/ 	.word	0xffffffff


	//   ....[47]....
        /*0100*/ 	.word	0xffffffff


	//   ....[48]....
        /*0104*/ 	.word	0xffffffff


	//   ....[49]....
        /*0108*/ 	.word	0xffffffff


	//   ....[50]....
        /*010c*/ 	.word	0xffffffff


	//   ....[51]....
        /*0110*/ 	.word	0xffffffff


	//   ....[52]....
        /*0114*/ 	.word	0xffffffff


	//   ....[53]....
        /*0118*/ 	.word	0xffffffff


	//   ....[54]....
        /*011c*/ 	.word	0xffffffff


	//   ....[55]....
        /*0120*/ 	.word	0xffffffff


	//   ....[56]....
        /*0124*/ 	.word	0xffffffff


	//   ....[57]....
        /*0128*/ 	.word	0xffffffff


	//   ....[58]....
        /*012c*/ 	.word	0xffffffff


	//   ....[59]....
        /*0130*/ 	.word	0xffffffff


	//   ....[60]....
        /*0134*/ 	.word	0xffffffff


	//   ....[61]....
        /*0138*/ 	.word	0xffffffff


	//   ....[62]....
        /*013c*/ 	.word	0xffffffff


	//   ....[63]....
        /*0140*/ 	.word	0xffffffff


	//   ....[64]....
        /*0144*/ 	.word	0xffffffff


	//   ....[65]....
        /*0148*/ 	.word	0xffffffff


	//   ....[66]....
        /*014c*/ 	.word	0xffffffff


	//   ....[67]....
        /*0150*/ 	.word	0xffffffff


	//   ....[68]....
        /*0154*/ 	.word	0xffffffff


	//   ....[69]....
        /*0158*/ 	.word	0xffffffff


	//   ....[70]....
        /*015c*/ 	.word	0xffffffff


	//   ....[71]....
        /*0160*/ 	.word	0xffffffff


	//   ....[72]....
        /*0164*/ 	.word	0xffffffff


	//   ....[73]....
        /*0168*/ 	.word	0xffffffff


	//   ....[74]....
        /*016c*/ 	.word	0xffffffff


	//   ....[75]....
        /*0170*/ 	.word	0xffffffff


	//   ....[76]....
        /*0174*/ 	.word	0xffffffff


	//   ....[77]....
        /*0178*/ 	.word	0xffffffff


	//   ....[78]....
        /*017c*/ 	.word	0xffffffff


	//   ....[79]....
        /*0180*/ 	.word	0xffffffff


	//   ....[80]....
        /*0184*/ 	.word	0xffffffff


	//   ....[81]....
        /*0188*/ 	.word	0xffffffff


	//   ....[82]....
        /*018c*/ 	.word	0xffffffff


	//   ....[83]....
        /*0190*/ 	.word	0xffffffff


	//   ....[84]....
        /*0194*/ 	.word	0xffffffff


	//   ....[85]....
        /*0198*/ 	.word	0x0500000f


	//   ....[86]....
        /*019c*/ 	.word	0x0500000f


	//   ....[87]....
        /*01a0*/ 	.word	0x0500000f


	//   ....[88]....
        /*01a4*/ 	.word	0x0500000f


	//   ....[89]....
        /*01a8*/ 	.word	0x0500000f


	//   ....[90]....
        /*01ac*/ 	.word	0x0500000f


	//   ....[91]....
        /*01b0*/ 	.word	0x0500000f


	//----- nvinfo : EIATTR_COOP_GROUP_INSTR_OFFSETS
	.align		4
.L_1125:
        /*01b4*/ 	.byte	0x04, 0x28
        /*01b6*/ 	.short	(.L_1127 - .L_1126)


	//   ....[0]....
.L_1126:
        /*01b8*/ 	.word	0x00000050


	//   ....[1]....
        /*01bc*/ 	.word	0x00000130


	//   ....[2]....
        /*01c0*/ 	.word	0x00000180


	//   ....[3]....
        /*01c4*/ 	.word	0x000003b0


	//   ....[4]....
        /*01c8*/ 	.word	0x00000510


	//   ....[5]....
        /*01cc*/ 	.word	0x00000630


	//   ....[6]....
        /*01d0*/ 	.word	0x00000790


	//   ....[7]....
        /*01d4*/ 	.word	0x000013a0


	//   ....[8]....
        /*01d8*/ 	.word	0x00002400


	//   ....[9]....
        /*01dc*/ 	.word	0x00002500


	//   ....[10]....
        /*01e0*/ 	.word	0x00002a50


	//   ....[11]....
        /*01e4*/ 	.word	0x00002ab0


	//   ....[12]....
        /*01e8*/ 	.word	0x00003ef0


	//   ....[13]....
        /*01ec*/ 	.word	0x00003f40


	//   ....[14]....
        /*01f0*/ 	.word	0x00003fc0


	//   ....[15]....
        /*01f4*/ 	.word	0x00003fe0


	//   ....[16]....
        /*01f8*/ 	.word	0x000056f0


	//   ....[17]....
        /*01fc*/ 	.word	0x00005710


	//   ....[18]....
        /*0200*/ 	.word	0x00005790


	//   ....[19]....
        /*0204*/ 	.word	0x000057a0


	//   ....[20]....
        /*0208*/ 	.word	0x00006470


	//   ....[21]....
        /*020c*/ 	.word	0x00006480


	//   ....[22]....
        /*0210*/ 	.word	0x00006490


	//   ....[23]....
        /*0214*/ 	.word	0x000064a0


	//   ....[24]....
        /*0218*/ 	.word	0x000064b0


	//   ....[25]....
        /*021c*/ 	.word	0x000064d0


	//   ....[26]....
        /*0220*/ 	.word	0x000064e0


	//   ....[27]....
        /*0224*/ 	.word	0x000064f0


	//   ....[28]....
        /*0228*/ 	.word	0x00006510


	//   ....[29]....
        /*022c*/ 	.word	0x00006520


	//   ....[30]....
        /*0230*/ 	.word	0x00006530


	//   ....[31]....
        /*0234*/ 	.word	0x00006540


	//   ....[32]....
        /*0238*/ 	.word	0x00006560


	//   ....[33]....
        /*023c*/ 	.word	0x00006580


	//   ....[34]....
        /*0240*/ 	.word	0x000065a0


	//   ....[35]....
        /*0244*/ 	.word	0x000065b0


	//   ....[36]....
        /*0248*/ 	.word	0x000065d0


	//   ....[37]....
        /*024c*/ 	.word	0x000065f0


	//   ....[38]....
        /*0250*/ 	.word	0x00006600


	//   ....[39]....
        /*0254*/ 	.word	0x00006620


	//   ....[40]....
        /*0258*/ 	.word	0x00006640


	//   ....[41]....
        /*025c*/ 	.word	0x00006650


	//   ....[42]....
        /*0260*/ 	.word	0x00006660


	//   ....[43]....
        /*0264*/ 	.word	0x00006670


	//   ....[44]....
        /*0268*/ 	.word	0x000066a0


	//   ....[45]....
        /*026c*/ 	.word	0x000066b0


	//   ....[46]....
        /*0270*/ 	.word	0x000066c0


	//   ....[47]....
        /*0274*/ 	.word	0x000066d0


	//   ....[48]....
        /*0278*/ 	.word	0x000066f0


	//   ....[49]....
        /*027c*/ 	.word	0x00006700


	//   ....[50]....
        /*0280*/ 	.word	0x00006710


	//   ....[51]....
        /*0284*/ 	.word	0x00006720


	//   ....[52]....
        /*0288*/ 	.word	0x00006730


	//   ....[53]....
        /*028c*/ 	.word	0x00006740


	//   ....[54]....
        /*0290*/ 	.word	0x00006750


	//   ....[55]....
        /*0294*/ 	.word	0x00006760


	//   ....[56]....
        /*0298*/ 	.word	0x00006770


	//   ....[57]....
        /*029c*/ 	.word	0x00006780


	//   ....[58]....
        /*02a0*/ 	.word	0x00006790


	//   ....[59]....
        /*02a4*/ 	.word	0x000067a0


	//   ....[60]....
        /*02a8*/ 	.word	0x000067c0


	//   ....[61]....
        /*02ac*/ 	.word	0x000067e0


	//   ....[62]....
        /*02b0*/ 	.word	0x00006800


	//   ....[63]....
        /*02b4*/ 	.word	0x00006810


	//   ....[64]....
        /*02b8*/ 	.word	0x00006820


	//   ....[65]....
        /*02bc*/ 	.word	0x00006830


	//   ....[66]....
        /*02c0*/ 	.word	0x00006840


	//   ....[67]....
        /*02c4*/ 	.word	0x00006850


	//   ....[68]....
        /*02c8*/ 	.word	0x00006c30


	//   ....[69]....
        /*02cc*/ 	.word	0x00006c90


	//   ....[70]....
        /*02d0*/ 	.word	0x00006cc0


	//   ....[71]....
        /*02d4*/ 	.word	0x00006d00


	//   ....[72]....
        /*02d8*/ 	.word	0x00006d40


	//   ....[73]....
        /*02dc*/ 	.word	0x00006d80


	//   ....[74]....
        /*02e0*/ 	.word	0x000072a0


	//   ....[75]....
        /*02e4*/ 	.word	0x000072d0


	//   ....[76]....
        /*02e8*/ 	.word	0x00007ca0


	//   ....[77]....
        /*02ec*/ 	.word	0x000089f0


	//   ....[78]....
        /*02f0*/ 	.word	0x00009720


	//   ....[79]....
        /*02f4*/ 	.word	0x00009730


	//   ....[80]....
        /*02f8*/ 	.word	0x00009740


	//   ....[81]....
        /*02fc*/ 	.word	0x00009750


	//   ....[82]....
        /*0300*/ 	.word	0x00009770


	//   ....[83]....
        /*0304*/ 	.word	0x00009870


	//   ....[84]....
        /*0308*/ 	.word	0x0000b010


	//   ....[85]....
        /*030c*/ 	.word	0x0000b500


	//   ....[86]....
        /*0310*/ 	.word	0x0000b6b0


	//   ....[87]....
        /*0314*/ 	.word	0x0000b700


	//   ....[88]....
        /*0318*/ 	.word	0x0000b7a0


	//   ....[89]....
        /*031c*/ 	.word	0x0000b880


	//   ....[90]....
        /*0320*/ 	.word	0x0000b920


	//   ....[91]....
        /*0324*/ 	.word	0x0000b9f0


	//----- nvinfo : EIATTR_REG_RECONFIG
	.align		4
.L_1127:
        /*0328*/ 	.byte	0x01, 0x54
	.zero		2


	//----- nvinfo : EIATTR_SYSCALL_OFFSETS
	.align		4
        /*032c*/ 	.byte	0x04, 0x46
        /*032e*/ 	.short	(.L_1129 - .L_1128)


	//   ....[0]....
.L_1128:
        /*0330*/ 	.word	0x00001560


	//   ....[1]....
        /*0334*/ 	.word	0x00008390


	//   ....[2]....
        /*0338*/ 	.word	0x000084d0


	//   ....[3]....
        /*033c*/ 	.word	0x00008610


	//   ....[4]....
        /*0340*/ 	.word	0x00008730


	//   ....[5]....
        /*0344*/ 	.word	0x00009240


	//----- nvinfo : EIATTR_MBARRIER_INSTR_OFFSETS
	.align		4
.L_1129:
        /*0348*/ 	.byte	0x04, 0x39
        /*034a*/ 	.short	(.L_1131 - .L_1130)


	//   ....[0]....
.L_1130:
        /*034c*/ 	.word	0x00000260
        /*0350*/ 	.word	0x000000ff
        /*0354*/ 	.word	0x00017000
        /*0358*/ 	.short	0x0100
        /*035a*/ 	.byte	0x08
	.zero		1


	//   ....[1]....
        /*035c*/ 	.word	0x00000270
        /*0360*/ 	.word	0x000000ff
        /*0364*/ 	.word	0x00017020
        /*0368*/ 	.short	0x0100
        /*036a*/ 	.byte	0x08
	.zero		1


	//   ....[2]....
        /*036c*/ 	.word	0x00000360
        /*0370*/ 	.word	0x000000ff
        /*0374*/ 	.word	0x00017030
        /*0378*/ 	.short	0x0100
        /*037a*/ 	.byte	0x08
	.zero		1


	//   ....[3]....
        /*037c*/ 	.word	0x00000370
        /*0380*/ 	.word	0x000000ff
        /*0384*/ 	.word	0x00017040
        /*0388*/ 	.short	0x0100
        /*038a*/ 	.byte	0x08
	.zero		1


	//   ....[4]....
        /*038c*/ 	.word	0x00000380
        /*0390*/ 	.word	0x000000ff
        /*0394*/ 	.word	0x00017038
        /*0398*/ 	.short	0x0100
        /*039a*/ 	.byte	0x08
	.zero		1


	//   ....[5]....
        /*039c*/ 	.word	0x00000390
        /*03a0*/ 	.word	0x000000ff
        /*03a4*/ 	.word	0x00017048
        /*03a8*/ 	.short	0x0100
        /*03aa*/ 	.byte	0x08
	.zero		1


	//   ....[6]....
        /*03ac*/ 	.word	0x000004c0
        /*03b0*/ 	.word	0x000000ff
        /*03b4*/ 	.word	0x00017050
        /*03b8*/ 	.short	0x0100
        /*03ba*/ 	.byte	0x08
	.zero		1


	//   ....[7]....
        /*03bc*/ 	.word	0x000004d0
        /*03c0*/ 	.word	0x000000ff
        /*03c4*/ 	.word	0x00017060
        /*03c8*/ 	.short	0x0100
        /*03ca*/ 	.byte	0x08
	.zero		1


	//   ....[8]....
        /*03cc*/ 	.word	0x000004e0
        /*03d0*/ 	.word	0x000000ff
        /*03d4*/ 	.word	0x00017058
        /*03d8*/ 	.short	0x0100
        /*03da*/ 	.byte	0x08
	.zero		1


	//   ....[9]....
        /*03dc*/ 	.word	0x000004f0
        /*03e0*/ 	.word	0x000000ff
        /*03e4*/ 	.word	0x00017068
        /*03e8*/ 	.short	0x0100
        /*03ea*/ 	.byte	0x08
	.zero		1


	//   ....[10]....
        /*03ec*/ 	.word	0x000005e0
        /*03f0*/ 	.word	0x000000ff
        /*03f4*/ 	.word	0x00017070
        /*03f8*/ 	.short	0x0100
        /*03fa*/ 	.byte	0x06
	.zero		1


	//   ....[11]....
        /*03fc*/ 	.word	0x000005f0
        /*0400*/ 	.word	0x000000ff
        /*0404*/ 	.word	0x00017080
        /*0408*/ 	.short	0x0100
        /*040a*/ 	.byte	0x06
	.zero		1


	//   ....[12]....
        /*040c*/ 	.word	0x00000600
        /*0410*/ 	.word	0x000000ff
        /*0414*/ 	.word	0x00017078
        /*0418*/ 	.short	0x0100
        /*041a*/ 	.byte	0x06
	.zero		1


	//   ....[13]....
        /*041c*/ 	.word	0x00000610
        /*0420*/ 	.word	0x000000ff
        /*0424*/ 	.word	0x00017088
        /*0428*/ 	.short	0x0100
        /*042a*/ 	.byte	0x06
	.zero		1


	//   ....[14]....
        /*042c*/ 	.word	0x00000740
        /*0430*/ 	.word	0x000000ff
        /*0434*/ 	.word	0x00017090
        /*0438*/ 	.short	0x0100
        /*043a*/ 	.byte	0x08
	.zero		1


	//   ....[15]....
        /*043c*/ 	.word	0x00000750
        /*0440*/ 	.word	0x000000ff
        /*0444*/ 	.word	0x000170a0
        /*0448*/ 	.short	0x0100
        /*044a*/ 	.byte	0x08
	.zero		1


	//   ....[16]....
        /*044c*/ 	.word	0x00000760
        /*0450*/ 	.word	0x000000ff
        /*0454*/ 	.word	0x00017098
        /*0458*/ 	.short	0x0100
        /*045a*/ 	.byte	0x08
	.zero		1


	//   ....[17]....
        /*045c*/ 	.word	0x00000770
        /*0460*/ 	.word	0x000000ff
        /*0464*/ 	.word	0x000170a8
        /*0468*/ 	.short	0x0100
        /*046a*/ 	.byte	0x08
	.zero		1


	//   ....[18]....
        /*046c*/ 	.word	0x000008a0
        /*0470*/ 	.word	0x000000ff
        /*0474*/ 	.word	0x000170b0
        /*0478*/ 	.short	0x0100
        /*047a*/ 	.byte	0x08
	.zero		1


	//   ....[19]....
        /*047c*/ 	.word	0x000008b0
        /*0480*/ 	.word	0x000000ff
        /*0484*/ 	.word	0x000170c0
        /*0488*/ 	.short	0x0100
        /*048a*/ 	.byte	0x08
	.zero		1


	//   ....[20]....
        /*048c*/ 	.word	0x000008c0
        /*0490*/ 	.word	0x000000ff
        /*0494*/ 	.word	0x000170b8
        /*0498*/ 	.short	0x0100
        /*049a*/ 	.byte	0x08
	.zero		1


	//   ....[21]....
        /*049c*/ 	.word	0x000008d0
        /*04a0*/ 	.word	0x000000ff
        /*04a4*/ 	.word	0x000170c8
        /*04a8*/ 	.short	0x0100
        /*04aa*/ 	.byte	0x08
	.zero		1


	//   ....[22]....
        /*04ac*/ 	.word	0x00001580
        /*04b0*/ 	.word	0x000000ff
        /*04b4*/ 	.word	0x00017000
        /*04b8*/ 	.short	0x010a
        /*04ba*/ 	.byte	0x26
	.zero		1


	//   ....[23]....
        /*04bc*/ 	.word	0x000015f0
        /*04c0*/ 	.word	0x000000ff
        /*04c4*/ 	.word	0x00017030
        /*04c8*/ 	.short	0x010a
        /*04ca*/ 	.byte	0x26
	.zero		1


	//   ....[24]....
        /*04cc*/ 	.word	0x00001650
        /*04d0*/ 	.word	0x000000ff
        /*04d4*/ 	.word	0x00017030
        /*04d8*/ 	.short	0x010a
        /*04da*/ 	.byte	0x26
	.zero		1


	//   ....[25]....
        /*04dc*/ 	.word	0x00002f30
        /*04e0*/ 	.word	0x0000002d
        /*04e4*/ 	.word	0x00000000
        /*04e8*/ 	.short	0x0101
        /*04ea*/ 	.byte	0x3f
	.zero		1


	//   ....[26]....
        /*04ec*/ 	.word	0x000038a0
        /*04f0*/ 	.word	0x000000ff
        /*04f4*/ 	.word	0x00017030
        /*04f8*/ 	.short	0x010a
        /*04fa*/ 	.byte	0x15
	.zero		1


	//   ....[27]....
        /*04fc*/ 	.word	0x000038e0
        /*0500*/ 	.word	0x000000ff
        /*0504*/ 	.word	0x00017030
        /*0508*/ 	.short	0x010a
        /*050a*/ 	.byte	0x15
	.zero		1


	//   ....[28]....
        /*050c*/ 	.word	0x00003a70
        /*0510*/ 	.word	0x000000ff
        /*0514*/ 	.word	0x00017050
        /*0518*/ 	.short	0x010a
        /*051a*/ 	.byte	0x0e
	.zero		1


	//   ....[29]....
        /*051c*/ 	.word	0x00003ea0
        /*0520*/ 	.word	0x000000ff
        /*0524*/ 	.word	0x00017050
        /*0528*/ 	.short	0x010a
        /*052a*/ 	.byte	0x0e
	.zero		1


	//   ....[30]....
        /*052c*/ 	.word	0x00004c20
        /*0530*/ 	.word	0x00000008
        /*0534*/ 	.word	0x00000000
        /*0538*/ 	.short	0x0101
        /*053a*/ 	.byte	0x3f
	.zero		1


	//   ....[31]....
        /*053c*/ 	.word	0x00004ef0
        /*0540*/ 	.word	0x000000ff
        /*0544*/ 	.word	0x00000000
        /*0548*/ 	.short	0x0101
        /*054a*/ 	.byte	0x05
	.zero		1


	//   ....[32]....
        /*054c*/ 	.word	0x00005410
        /*0550*/ 	.word	0x000000ff
        /*0554*/ 	.word	0x00017050
        /*0558*/ 	.short	0x010a
        /*055a*/ 	.byte	0x10
	.zero		1


	//   ....[33]....
        /*055c*/ 	.word	0x00005450
        /*0560*/ 	.word	0x000000ff
        /*0564*/ 	.word	0x00017050
        /*0568*/ 	.short	0x010a
        /*056a*/ 	.byte	0x10
	.zero		1


	//   ....[34]....
        /*056c*/ 	.word	0x00005a80
        /*0570*/ 	.word	0x000000ff
        /*0574*/ 	.word	0x00000000
        /*0578*/ 	.short	0x0101
        /*057a*/ 	.byte	0x04
	.zero		1


	//   ....[35]....
        /*057c*/ 	.word	0x00006d60
        /*0580*/ 	.word	0x000000ff
        /*0584*/ 	.word	0x00000000
        /*0588*/ 	.short	0x0101
        /*058a*/ 	.byte	0x04
	.zero		1


	//   ....[36]....
        /*058c*/ 	.word	0x00008c20
        /*0590*/ 	.word	0x000000ff
        /*0594*/ 	.word	0x00017080
        /*0598*/ 	.short	0x010a
        /*059a*/ 	.byte	0x26
	.zero		1


	//   ....[37]....
        /*059c*/ 	.word	0x00008e40
        /*05a0*/ 	.word	0x000000ff
        /*05a4*/ 	.word	0x00017040
        /*05a8*/ 	.short	0x010a
        /*05aa*/ 	.byte	0x26
	.zero		1


	//   ....[38]....
        /*05ac*/ 	.word	0x000099b0
        /*05b0*/ 	.word	0x000000ff
        /*05b4*/ 	.word	0x00017000
        /*05b8*/ 	.short	0x0107
        /*05ba*/ 	.byte	0x26
	.zero		1


	//   ....[39]....
        /*05bc*/ 	.word	0x000099f0
        /*05c0*/ 	.word	0x000000ff
        /*05c4*/ 	.word	0x00017000
        /*05c8*/ 	.short	0x0101
        /*05ca*/ 	.byte	0x26
	.zero		1


	//   ....[40]....
        /*05cc*/ 	.word	0x00009a00
        /*05d0*/ 	.word	0x000000ff
        /*05d4*/ 	.word	0x00017020
        /*05d8*/ 	.short	0x010a
        /*05da*/ 	.byte	0x26
	.zero		1


	//   ....[41]....
        /*05dc*/ 	.word	0x00009d10
        /*05e0*/ 	.word	0x00000006
        /*05e4*/ 	.word	0x00017080
        /*05e8*/ 	.short	0x010a
        /*05ea*/ 	.byte	0x3f
	.zero		1


	//   ....[42]....
        /*05ec*/ 	.word	0x0000a0e0
        /*05f0*/ 	.word	0x00000006
        /*05f4*/ 	.word	0x00017040
        /*05f8*/ 	.short	0x010a
        /*05fa*/ 	.byte	0x3f
	.zero		1


	//   ....[43]....
        /*05fc*/ 	.word	0x0000a4f0
        /*0600*/ 	.word	0x00000003
        /*0604*/ 	.word	0x00017070
        /*0608*/ 	.short	0x010a
        /*060a*/ 	.byte	0x3f
	.zero		1


	//   ....[44]....
        /*060c*/ 	.word	0x0000a550
        /*0610*/ 	.word	0x00000003
        /*0614*/ 	.word	0x00017060
        /*0618*/ 	.short	0x010a
        /*061a*/ 	.byte	0x3f
	.zero		1


	//   ....[45]....
        /*061c*/ 	.word	0x0000a900
        /*0620*/ 	.word	0x00000003
        /*0624*/ 	.word	0x00017050
        /*0628*/ 	.short	0x0101
        /*062a*/ 	.byte	0x3f
	.zero		1


	//   ....[46]....
        /*062c*/ 	.word	0x0000a970
        /*0630*/ 	.word	0x00000002
        /*0634*/ 	.word	0x00000000
        /*0638*/ 	.short	0x0101
        /*063a*/ 	.byte	0x3f
	.zero		1


	//   ....[47]....
        /*063c*/ 	.word	0x0000aa60
        /*0640*/ 	.word	0x00000002
        /*0644*/ 	.word	0x00017070
        /*0648*/ 	.short	0x010a
        /*064a*/ 	.byte	0x3f
	.zero		1


	//   ....[48]....
        /*064c*/ 	.word	0x0000ab00
        /*0650*/ 	.word	0x00000002
        /*0654*/ 	.word	0x00017060
        /*0658*/ 	.short	0x010a
        /*065a*/ 	.byte	0x3f
	.zero		1


	//   ....[49]....
        /*065c*/ 	.word	0x0000aec0
        /*0660*/ 	.word	0x00000002
        /*0664*/ 	.word	0x00017050
        /*0668*/ 	.short	0x0101
        /*066a*/ 	.byte	0x3f
	.zero		1


	//   ....[50]....
        /*066c*/ 	.word	0x0000af20
        /*0670*/ 	.word	0x00000000
        /*0674*/ 	.word	0x00000000
        /*0678*/ 	.short	0x0101
        /*067a*/ 	.byte	0x3f
	.zero		1


	//   ....[51]....
        /*067c*/ 	.word	0x0000afc0
        /*0680*/ 	.word	0x00000007
        /*0684*/ 	.word	0x00017020
        /*0688*/ 	.short	0x010a
        /*068a*/ 	.byte	0x3f
	.zero		1


	//   ....[52]....
        /*068c*/ 	.word	0x0000b100
        /*0690*/ 	.word	0x00000005
        /*0694*/ 	.word	0x00000000
        /*0698*/ 	.short	0x010a
        /*069a*/ 	.byte	0x3f
	.zero		1


	//   ....[53]....
        /*069c*/ 	.word	0x0000b170
        /*06a0*/ 	.word	0x00000003
        /*06a4*/ 	.word	0x00000000
        /*06a8*/ 	.short	0x010a
        /*06aa*/ 	.byte	0x3f
	.zero		1


	//   ....[54]....
        /*06ac*/ 	.word	0x0000b1c0
        /*06b0*/ 	.word	0x00000003
        /*06b4*/ 	.word	0x00017060
        /*06b8*/ 	.short	0x010a
        /*06ba*/ 	.byte	0x3f
	.zero		1


	//   ....[55]....
        /*06bc*/ 	.word	0x0000b210
        /*06c0*/ 	.word	0x00000005
        /*06c4*/ 	.word	0x00017060
        /*06c8*/ 	.short	0x010a
        /*06ca*/ 	.byte	0x3f
	.zero		1


	//   ....[56]....
        /*06cc*/ 	.word	0x0000b250
        /*06d0*/ 	.word	0x00000003
        /*06d4*/ 	.word	0x00017080
        /*06d8*/ 	.short	0x010a
        /*06da*/ 	.byte	0x3f
	.zero		1


	//   ....[57]....
        /*06dc*/ 	.word	0x0000b270
        /*06e0*/ 	.word	0x00000005
        /*06e4*/ 	.word	0x00017080
        /*06e8*/ 	.short	0x010a
        /*06ea*/ 	.byte	0x3f
	.zero		1


	//   ....[58]....
        /*06ec*/ 	.word	0x0000b2e0
        /*06f0*/ 	.word	0x00000003
        /*06f4*/ 	.word	0x00017000
        /*06f8*/ 	.short	0x010a
        /*06fa*/ 	.byte	0x3f
	.zero		1


	//   ....[59]....
        /*06fc*/ 	.word	0x0000b340
        /*0700*/ 	.word	0x00000003
        /*0704*/ 	.word	0x00017030
        /*0708*/ 	.short	0x010a
        /*070a*/ 	.byte	0x3f
	.zero		1


	//   ....[60]....
        /*070c*/ 	.word	0x0000b3a0
        /*0710*/ 	.word	0x00000005
        /*0714*/ 	.word	0x00017030
        /*0718*/ 	.short	0x010a
        /*071a*/ 	.byte	0x3f
	.zero		1


	//   ....[61]....
        /*071c*/ 	.word	0x0000b400
        /*0720*/ 	.word	0x00000005
        /*0724*/ 	.word	0x00017050
        /*0728*/ 	.short	0x010a
        /*072a*/ 	.byte	0x3f
	.zero		1


	//   ....[62]....
        /*072c*/ 	.word	0x0000b460
        /*0730*/ 	.word	0x00000003
        /*0734*/ 	.word	0x00017050
        /*0738*/ 	.short	0x010a
        /*073a*/ 	.byte	0x3f
	.zero		1


	//   ....[63]....
        /*073c*/ 	.word	0x0000b5b0
        /*0740*/ 	.word	0x00000019
        /*0744*/ 	.word	0x00017080
        /*0748*/ 	.short	0x010a
        /*074a*/ 	.byte	0x3f
	.zero		1


	//   ....[64]....
        /*074c*/ 	.word	0x0000b600
        /*0750*/ 	.word	0x00000019
        /*0754*/ 	.word	0x00017040
        /*0758*/ 	.short	0x010a
        /*075a*/ 	.byte	0x3f
	.zero		1


	//   ....[65]....
        /*075c*/ 	.word	0x0000ba20
        /*0760*/ 	.word	0x00000019
        /*0764*/ 	.word	0x00017020
        /*0768*/ 	.short	0x010a
        /*076a*/ 	.byte	0x3f
	.zero		1


	//   ....[66]....
        /*076c*/ 	.word	0x0000ba70
        /*0770*/ 	.word	0x00000006
        /*0774*/ 	.word	0x00017080
        /*0778*/ 	.short	0x010a
        /*077a*/ 	.byte	0x3f
	.zero		1


	//   ....[67]....
        /*077c*/ 	.word	0x0000bac0
        /*0780*/ 	.word	0x00000006
        /*0784*/ 	.word	0x00017040
        /*0788*/ 	.short	0x010a
        /*078a*/ 	.byte	0x3f
	.zero		1


	//   ....[68]....
        /*078c*/ 	.word	0x0000bb10
        /*0790*/ 	.word	0x00000003
        /*0794*/ 	.word	0x00017070
        /*0798*/ 	.short	0x010a
        /*079a*/ 	.byte	0x3f
	.zero		1


	//   ....[69]....
        /*079c*/ 	.word	0x0000bb60
        /*07a0*/ 	.word	0x00000003
        /*07a4*/ 	.word	0x00017060
        /*07a8*/ 	.short	0x010a
        /*07aa*/ 	.byte	0x3f
	.zero		1


	//   ....[70]....
        /*07ac*/ 	.word	0x0000bbb0
        /*07b0*/ 	.word	0x00000002
        /*07b4*/ 	.word	0x00017070
        /*07b8*/ 	.short	0x010a
        /*07ba*/ 	.byte	0x3f
	.zero		1


	//   ....[71]....
        /*07bc*/ 	.word	0x0000bc00
        /*07c0*/ 	.word	0x00000002
        /*07c4*/ 	.word	0x00017060
        /*07c8*/ 	.short	0x010a
        /*07ca*/ 	.byte	0x3f
	.zero		1


	//   ....[72]....
        /*07cc*/ 	.word	0x0000bc50
        /*07d0*/ 	.word	0x00000007
        /*07d4*/ 	.word	0x00017020
        /*07d8*/ 	.short	0x010a
        /*07da*/ 	.byte	0x3f
	.zero		1


	//   ....[73]....
        /*07dc*/ 	.word	0x0000bca0
        /*07e0*/ 	.word	0x00000005
        /*07e4*/ 	.word	0x00000000
        /*07e8*/ 	.short	0x010a
        /*07ea*/ 	.byte	0x3f
	.zero		1


	//   ....[74]....
        /*07ec*/ 	.word	0x0000bcf0
        /*07f0*/ 	.word	0x00000003
        /*07f4*/ 	.word	0x00000000
        /*07f8*/ 	.short	0x010a
        /*07fa*/ 	.byte	0x3f
	.zero		1


	//   ....[75]....
        /*07fc*/ 	.word	0x0000bd40
        /*0800*/ 	.word	0x00000003
        /*0804*/ 	.word	0x00017060
        /*0808*/ 	.short	0x010a
        /*080a*/ 	.byte	0x3f
	.zero		1


	//   ....[76]....
        /*080c*/ 	.word	0x0000bd90
        /*0810*/ 	.word	0x00000005
        /*0814*/ 	.word	0x00017060
        /*0818*/ 	.short	0x010a
        /*081a*/ 	.byte	0x3f
	.zero		1


	//   ....[77]....
        /*081c*/ 	.word	0x0000bde0
        /*0820*/ 	.word	0x00000003
        /*0824*/ 	.word	0x00017080
        /*0828*/ 	.short	0x010a
        /*082a*/ 	.byte	0x3f
	.zero		1


	//----- nvinfo : EIATTR_NUM_MBARRIERS
	.align		4
.L_1131:
        /*082c*/ 	.byte	0x03, 0x38
        /*082e*/ 	.short	0x0016


	//----- nvinfo : EIATTR_EXIT_INSTR_OFFSETS
	.align		4
        /*0830*/ 	.byte	0x04, 0x1c
        /*0832*/ 	.short	(.L_1133 - .L_1132)


	//   ....[0]....
.L_1132:
        /*0834*/ 	.word	0x0000b2c0


	//----- nvinfo : EIATTR_MAX_THREADS
	.align		4
.L_1133:
        /*0838*/ 	.byte	0x04, 0x05
        /*083a*/ 	.short	(.L_1135 - .L_1134)
.L_1134:
        /*083c*/ 	.word	0x00000200
        /*0840*/ 	.word	0x00000001
        /*0844*/ 	.word	0x00000001


	//----- nvinfo : EIATTR_CRS_STACK_SIZE
	.align		4
.L_1135:
        /*0848*/ 	.byte	0x04, 0x1e
        /*084a*/ 	.short	(.L_1137 - .L_1136)
.L_1136:
        /*084c*/ 	.word	0x00000000


	//----- nvinfo : EIATTR_CBANK_PARAM_SIZE
	.align		4
.L_1137:
        /*0850*/ 	.byte	0x03, 0x19
        /*0852*/ 	.short	0x0a70


	//----- nvinfo : EIATTR_PARAM_CBANK
	.align		4
        /*0854*/ 	.byte	0x04, 0x0a
        /*0856*/ 	.short	(.L_1139 - .L_1138)
	.align		4
.L_1138:
        /*0858*/ 	.word	index@(.nv.constant0._ZN7cutlass13device_kernelIN5flash11enable_sm90INS1_16FlashAttnFwdSm90INS1_25CollectiveMainloopFwdSm90ILi2EN4cute5tupleIJNS5_1CILi1EEES8_S8_EEENS6_IJNS7_ILi192EEENS7_ILi128EEENS7_ILi96EEEEEELi96ENS_12float_e4m3_tEfNS_4arch4Sm90ELb0ELb0ELb0ELb0ELb0ELb0ELb0ELb1ELb1ELb1ELb1ELb0EEENS1_21CollectiveEpilogueFwdINS6_IJSA_SC_SB_EEES9_NS_10bfloat16_tESG_Li384ELb0ELb1ELb1ELb1EEENS1_19SingleTileSchedulerILb0ELb1ELb1ELi192EEEEEEEEEvNT_6ParamsE)
        /*085c*/ 	.short	0x0210
        /*085e*/ 	.short	0x0a70


	//----- nvinfo : EIATTR_SW_WAR
	.align		4
.L_1139:
        /*0860*/ 	.byte	0x04, 0x36
        /*0862*/ 	.short	(.L_1141 - .L_1140)
.L_1140:
        /*0864*/ 	.word	0x00000008
.L_1141:


//--------------------- .nv.info._ZN7cutlass13device_kernelIN5flash11enable_sm90INS1_16FlashAttnFwdSm90INS1_25CollectiveMainloopFwdSm90ILi2EN4cute5tupleIJNS5_1CILi1EEES8_S8_EEENS6_IJNS7_ILi192EEENS7_ILi128EEENS7_ILi96EEEEEELi96ENS_12float_e4m3_tEfNS_4arch4Sm90ELb0ELb0ELb0ELb1ELb0ELb0ELb0ELb1ELb1ELb1ELb1ELb0EEENS1_21CollectiveEpilogueFwdINS6_IJSA_SC_SB_EEES9_NS_10bfloat16_tESG_Li384ELb1ELb1ELb1ELb1EEENS1_36VarlenDynamicPersistentTileSchedulerILi192ELi128ELi384ELi128ELb1ELb1ELb1ELb0ELb1ELb1EEEEEEEEEvNT_6ParamsE --------------------------
	.section	.nv.info._ZN7cutlass13device_kernelIN5flash11enable_sm90INS1_16FlashAttnFwdSm90INS1_25CollectiveMainloopFwdSm90ILi2EN4cute5tupleIJNS5_1CILi1EEES8_S8_EEENS6_IJNS7_ILi192EEENS7_ILi128EEENS7_ILi96EEEEEELi96ENS_12float_e4m3_tEfNS_4arch4Sm90ELb0ELb0ELb0ELb1ELb0ELb0ELb0ELb1ELb1ELb1ELb1ELb0EEENS1_21CollectiveEpilogueFwdINS6_IJSA_SC_SB_EEES9_NS_10bfloat16_tESG_Li384ELb1ELb1ELb1ELb1EEENS1_36VarlenDynamicPersistentTileSchedulerILi192ELi128ELi384ELi128ELb1ELb1ELb1ELb0ELb1ELb1EEEEEEEEEvNT_6ParamsE,"",@"SHT_CUDA_INFO"
	.sectionflags	@""
	.align	4


	//----- nvinfo : EIATTR_CUDA_API_VERSION
	.align		4
        /*0000*/ 	.byte	0x04, 0x37
        /*0002*/ 	.short	(.L_1143 - .L_1142)
.L_1142:
        /*0004*/ 	.word	0x00000082


	//----- nvinfo : EIATTR_KPARAM_INFO
	.align		4
.L_1143:
        /*0008*/ 	.byte	0x04, 0x17
        /*000a*/ 	.short	(.L_1145 - .L_1144)
.L_1144:
        /*000c*/ 	.word	0x00000000
        /*0010*/ 	.short	0x0000
        /*0012*/ 	.short	0x0070
        /*0014*/ 	.byte	0x00, 0xf0, 0x01, 0x2a


	//----- nvinfo : EIATTR_SPARSE_MMA_MASK
	.align		4
.L_1145:
        /*0018*/ 	.byte	0x03, 0x50
        /*001a*/ 	.short	0x0000


	//----- nvinfo : EIATTR_MAXREG_COUNT
	.align		4
        /*001c*/ 	.byte	0x03, 0x1b
        /*001e*/ 	.short	0x0080


	//----- nvinfo : EIATTR_NUM_BARRIERS
	.align		4
        /*0020*/ 	.byte	0x02, 0x4c
        /*0022*/ 	.byte	0x09
	.zero		1


	//----- nvinfo : EIATTR_EXTERNS
	.align		4
        /*0024*/ 	.byte	0x04, 0x0f
        /*0026*/ 	.short	(.L_1147 - .L_1146)


	//   ....[0]....
	.align		4
.L_1146:
        /*0028*/ 	.word	index@(__assertfail)


	//----- nvinfo : EIATTR_ANNOTATIONS
	.align		4
.L_1147:
        /*002c*/ 	.byte	0x04, 0x55
        /*002e*/ 	.short	(.L_1149 - .L_1148)


	//   ....[0]....
.L_1148:
        /* <DEDUP_REMOVED lines=36> */


	//----- nvinfo : EIATTR_MERCURY_ISA_VERSION
	.align		4
.L_1149:
        /*0260*/ 	.byte	0x03, 0x5f
        /*0262*/ 	.short	0x0101


	//----- nvinfo : EIATTR_UNUSED_LOAD_BYTE_OFFSET
	.align		4
        /*0264*/ 	.byte	0x04, 0x44
        /*0266*/ 	.short	(.L_1151 - .L_1150)


	//   ....[0]....
.L_1150:
        /*0268*/ 	.word	0x00000a00
        /*026c*/ 	.word	0x0000fff0


	//   ....[1]....
        /*0270*/ 	.word	0x00006590
        /*0274*/ 	.word	0x0000fff0


	//----- nvinfo : EIATTR_INT_WARP_WIDE_INSTR_OFFSETS
	.align		4
.L_1151:
        /*0278*/ 	.byte	0x04, 0x31
        /*027a*/ 	.short	(.L_1153 - .L_1152)


	//   ....[0]....
.L_1152:
        /*027c*/ 	.word	0x00000130


	//   ....[1]....
        /*0280*/ 	.word	0x00000170


	//   ....[2]....
        /*0284*/ 	.word	0x000001e0


	//   ....[3]....
        /*0288*/ 	.word	0x0000b190


	//   ....[4]....
        /*028c*/ 	.word	0x0000b220


	//   ....[5]....
        /*0290*/ 	.word	0x0000dcb0


	//   ....[6]....
        /*0294*/ 	.word	0x0000dd40


	//----- nvinfo : EIATTR_COOP_GROUP_MASK_REGIDS
	.align		4
.L_1153:
        /*0298*/ 	.byte	0x04, 0x29
        /*029a*/ 	.short	(.L_1155 - .L_1154)


	//   ....[0]....
.L_1154:
        /*029c*/ 	.word	0xffffffff


	//   ....[1]....
        /*02a0*/ 	.word	0xffffffff


	//   ....[2]....
        /*02a4*/ 	.word	0xffffffff


	//   ....[3]....
        /*02a8*/ 	.word	0xffffffff


	//   ....[4]....
        /*02ac*/ 	.word	0xffffffff


	//   ....[5]....
        /*02b0*/ 	.word	0xffffffff


	//   ....[6]....
        /*02b4*/ 	.word	0xffffffff


	//   ....[7]....
        /*02b8*/ 	.word	0xffffffff


	//   ....[8]....
        /*02bc*/ 	.word	0xffffffff


	//   ....[9]....
        /*02c0*/ 	.word	0xffffffff


	//   ....[10]....
        /*02c4*/ 	.word	0xffffffff


	//   ....[11]....
        /*02c8*/ 	.word	0xffffffff


	//   ....[12]....
        /*02cc*/ 	.word	0xffffffff


	//   ....[13]....
        /*02d0*/ 	.word	0xffffffff


	//   ....[14]....
        /*02d4*/ 	.word	0xffffffff


	//   ....[15]....
        /*02d8*/ 	.word	0xffffffff


	//   ....[16]....
        /*02dc*/ 	.word	0xffffffff


	//   ....[17]....
        /*02e0*/ 	.word	0xffffffff


	//   ....[18]....
        /*02e4*/ 	.word	0xffffffff


	//   ....[19]....
        /*02e8*/ 	.word	0xffffffff


	//   ....[20]....
        /*02ec*/ 	.word	0xffffffff


	//   ....[21]....
        /*02f0*/ 	.word	0xffffffff


	//   ....[22]....
        /*02f4*/ 	.word	0xffffffff


	//   ....[23]....
        /*02f8*/ 	.word	0xffffffff


	//   ....[24]....
        /*02fc*/ 	.word	0xffffffff


	//   ....[25]....
        /*0300*/ 	.word	0xffffffff


	//   ....[26]....
        /*0304*/ 	.word	0xffffffff


	//   ....[27]....
        /*0308*/ 	.word	0xffffffff


	//   ....[28]....
        /*030c*/ 	.word	0xffffffff


	//   ....[29]....
        /*0310*/ 	.word	0xffffffff


	//   ....[30]....
        /*0314*/ 	.word	0xffffffff


	//   ....[31]....
        /*0318*/ 	.word	0xffffffff


	//   ....[32]....
        /*031c*/ 	.word	0xffffffff


	//   ....[33]....
        /*0320*/ 	.word	0xffffffff


	//   ....[34]....
        /*0324*/ 	.word	0xffffffff


	//   ....[35]....
        /*0328*/ 	.word	0xffffffff


	//   ....[36]....
        /*032c*/ 	.word	0xffffffff


	//   ....[37]....
        /*0330*/ 	.word	0xffffffff


	//   ....[38]....
        /*0334*/ 	.word	0xffffffff


	//   ....[39]....
        /*0338*/ 	.word	0xffffffff


	//   ....[40]....
        /*033c*/ 	.word	0xffffffff


	//   ....[41]....
        /*0340*/ 	.word	0xffffffff


	//   ....[42]....
        /*0344*/ 	.word	0xffffffff


	//   ....[43]....
        /*0348*/ 	.word	0xffffffff


	//   ....[44]....
        /*034c*/ 	.word	0xffffffff


	//   ....[45]....
        /*0350*/ 	.word	0xffffffff


	//   ....[46]....
        /*0354*/ 	.word	0xffffffff


	//   ....[47]....
        /*0358*/ 	.word	0xffffffff


	//   ....[48]....
        /*035c*/ 	.word	0xffffffff


	//   ....[49]....
        /*0360*/ 	.word	0xffffffff


	//   ....[50]....
        /*0364*/ 	.word	0xffffffff


	//   ....[51]....
        /*0368*/ 	.word	0xffffffff


	//   ....[52]....
        /*036c*/ 	.word	0xffffffff


	//   ....[53]....
        /*0370*/ 	.word	0xffffffff


	//   ....[54]....
        /*0374*/ 	.word	0xffffffff


	//   ....[55]....
        /*0378*/ 	.word	0xffffffff


	//   ....[56]....
        /*037c*/ 	.word	0xffffffff


	//   ....[57]....
        /*0380*/ 	.word	0xffffffff


	//   ....[58]....
        /*0384*/ 	.word	0xffffffff


	//   ....[59]....
        /*0388*/ 	.word	0xffffffff


	//   ....[60]....
        /*038c*/ 	.word	0xffffffff


	//   ....[61]....
        /*0390*/ 	.word	0xffffffff


	//   ....[62]....
        /*0394*/ 	.word	0xffffffff


	//   ....[63]....
        /*0398*/ 	.word	0xffffffff


	//   ....[64]....
        /*039c*/ 	.word	0xffffffff


	//   ....[65]....
        /*03a0*/ 	.word	0xffffffff


	//   ....[66]....
        /*03a4*/ 	.word	0xffffffff


	//   ....[67]....
        /*03a8*/ 	.word	0xffffffff


	//   ....[68]....
        /*03ac*/ 	.word	0xffffffff


	//   ....[69]....
        /*03b0*/ 	.word	0xffffffff


	//   ....[70]....
        /*03b4*/ 	.word	0xffffffff


	//   ....[71]....
        /*03b8*/ 	.word	0xffffffff


	//   ....[72]....
        /*03bc*/ 	.word	0xffffffff


	//   ....[73]....
        /*03c0*/ 	.word	0xffffffff


	//   ....[74]....
        /*03c4*/ 	.word	0xffffffff


	//   ....[75]....
        /*03c8*/ 	.word	0xffffffff


	//   ....[76]....
        /*03cc*/ 	.word	0xffffffff


	//   ....[77]....
        /*03d0*/ 	.word	0xffffffff


	//   ....[78]....
        /*03d4*/ 	.word	0xffffffff


	//   ....[79]....
        /*03d8*/ 	.word	0xffffffff


	//   ....[80]....
        /*03dc*/ 	.word	0xffffffff


	//   ....[81]....
        /*03e0*/ 	.word	0xffffffff


	//   ....[82]....
        /*03e4*/ 	.word	0xffffffff


	//   ....[83]....
        /*03e8*/ 	.word	0xffffffff


	//   ....[84]....
        /*03ec*/ 	.word	0xffffffff


	//   ....[85]....
        /*03f0*/ 	.word	0xffffffff


	//   ....[86]....
        /*03f4*/ 	.word	0xffffffff


	//   ....[87]....
        /*03f8*/ 	.word	0xffffffff


	//   ....[88]....
        /*03fc*/ 	.word	0xffffffff


	//   ....[89]....
        /*0400*/ 	.word	0xffffffff


	//   ....[90]....
        /*0404*/ 	.word	0xffffffff


	//   ....[91]....
        /*0408*/ 	.word	0xffffffff


	//   ....[92]....
        /*040c*/ 	.word	0xffffffff


	//   ....[93]....
        /*0410*/ 	.word	0xffffffff


	//   ....[94]....
        /*0414*/ 	.word	0xffffffff


	//   ....[95]....
        /*0418*/ 	.word	0xffffffff


	//   ....[96]....
        /*041c*/ 	.word	0xffffffff


	//   ....[97]....
        /*0420*/ 	.word	0xffffffff


	//   ....[98]....
        /*0424*/ 	.word	0xffffffff


	//   ....[99]....
        /*0428*/ 	.word	0xffffffff


	//   ....[100]....
        /*042c*/ 	.word	0xffffffff


	//   ....[101]....
        /*0430*/ 	.word	0xffffffff


	//   ....[102]....
        /*0434*/ 	.word	0xffffffff


	//   ....[103]....
        /*0438*/ 	.word	0xffffffff


	//   ....[104]....
        /*043c*/ 	.word	0xffffffff


	//   ....[105]....
        /*0440*/ 	.word	0xffffffff


	//   ....[106]....
        /*0444*/ 	.word	0xffffffff


	//   ....[107]....
        /*0448*/ 	.word	0xffffffff


	//   ....[108]....
        /*044c*/ 	.word	0xffffffff


	//   ....[109]....
        /*0450*/ 	.word	0xffffffff


	//   ....[110]....
        /*0454*/ 	.word	0xffffffff


	//   ....[111]....
        /*0458*/ 	.word	0xffffffff


	//   ....[112]....
        /*045c*/ 	.word	0xffffffff


	//   ....[113]....
        /*0460*/ 	.word	0xffffffff


	//   ....[114]....
        /*0464*/ 	.word	0xffffffff


	//   ....[115]....
        /*0468*/ 	.word	0xffffffff


	//   ....[116]....
        /*046c*/ 	.word	0xffffffff


	//   ....[117]....
        /*0470*/ 	.word	0xffffffff


	//   ....[118]....
        /*0474*/ 	.word	0xffffffff


	//   ....[119]....
        /*0478*/ 	.word	0xffffffff


	//   ....[120]....
        /*047c*/ 	.word	0xffffffff


	//   ....[121]....
        /*0480*/ 	.word	0xffffffff


	//   ....[122]....
        /*0484*/ 	.word	0xffffffff


	//   ....[123]....
        /*0488*/ 	.word	0xffffffff


	//   ....[124]....
        /*048c*/ 	.word	0xffffffff


	//   ....[125]....
        /*0490*/ 	.word	0xffffffff


	//   ....[126]....
        /*0494*/ 	.word	0xffffffff


	//   ....[127]....
        /*0498*/ 	.word	0x0500000f


	//   ....[128]....
        /*049c*/ 	.word	0x0500000f


	//   ....[129]....
        /*04a0*/ 	.word	0x0500000f


	//   ....[130]....
        /*04a4*/ 	.word	0x0500000f


	//   ....[131]....
        /*04a8*/ 	.word	0x0500000f


	//   ....[132]....
        /*04ac*/ 	.word	0x0500000f


	//   ....[133]....
        /*04b0*/ 	.word	0x0500000f


	//   ....[134]....
        /*04b4*/ 	.word	0x0500000f


	//----- nvinfo : EIATTR_COOP_GROUP_INSTR_OFFSETS
	.align		4
.L_1155:
        /*04b8*/ 	.byte	0x04, 0x28
        /*04ba*/ 	.short	(.L_1157 - .L_1156)


	//   ....[0]....
.L_1156:
        /*04bc*/ 	.word	0x00000060


	//   ....[1]....
        /*04c0*/ 	.word	0x00000140


	//   ....[2]....
        /*04c4*/ 	.word	0x00000190


	//   ....[3]....
        /*04c8*/ 	.word	0x000003c0


	//   ....[4]....
        /*04cc*/ 	.word	0x00000520


	//   ....[5]....
        /*04d0*/ 	.word	0x00000640


	//   ....[6]....
        /*04d4*/ 	.word	0x000007a0


	//   ....[7]....
        /*04d8*/ 	.word	0x00001b30


	//   ....[8]....
        /*04dc*/ 	.word	0x00002b90


	//   ....[9]....
        /*04e0*/ 	.word	0x00002c80


	//   ....[10]....
        /*04e4*/ 	.word	0x00003210


	//   ....[11]....
        /*04e8*/ 	.word	0x000032b0


	//   ....[12]....
        /*04ec*/ 	.word	0x00004760


	//   ....[13]....
        /*04f0*/ 	.word	0x00004770


	//   ....[14]....
        /*04f4*/ 	.word	0x00004800


	//   ....[15]....
        /*04f8*/ 	.word	0x00004810


	//   ....[16]....
        /*04fc*/ 	.word	0x00005ec0


	//   ....[17]....
        /*0500*/ 	.word	0x00005ee0


	//   ....[18]....
        /*0504*/ 	.word	0x00005f60


	//   ....[19]....
        /*0508*/ 	.word	0x00005f70


	//   ....[20]....
        /*050c*/ 	.word	0x00006b70


	//   ....[21]....
        /*0510*/ 	.word	0x00006c00


	//   ....[22]....
        /*0514*/ 	.word	0x00006c30


	//   ....[23]....
        /*0518*/ 	.word	0x00006c50


	//   ....[24]....
        /*051c*/ 	.word	0x00006c70


	//   ....[25]....
        /*0520*/ 	.word	0x00006c90


	//   ....[26]....
        /*0524*/ 	.word	0x00006ca0


	//   ....[27]....
        /*0528*/ 	.word	0x00006cb0


	//   ....[28]....
        /*052c*/ 	.word	0x00006cc0


	//   ....[29]....
        /*0530*/ 	.word	0x00006cd0


	//   ....[30]....
        /*0534*/ 	.word	0x00006ce0


	//   ....[31]....
        /*0538*/ 	.word	0x00006cf0


	//   ....[32]....
        /*053c*/ 	.word	0x00006d00


	//   ....[33]....
        /*0540*/ 	.word	0x00006d10


	//   ....[34]....
        /*0544*/ 	.word	0x00006d20


	//   ....[35]....
        /*0548*/ 	.word	0x00006d30


	//   ....[36]....
        /*054c*/ 	.word	0x00006d40


	//   ....[37]....
        /*0550*/ 	.word	0x00006d50


	//   ....[38]....
        /*0554*/ 	.word	0x00006d60


	//   ....[39]....
        /*0558*/ 	.word	0x00006d70


	//   ....[40]....
        /*055c*/ 	.word	0x00006d80


	//   ....[41]....
        /*0560*/ 	.word	0x00006d90


	//   ....[42]....
        /*0564*/ 	.word	0x00006da0


	//   ....[43]....
        /*0568*/ 	.word	0x00006db0


	//   ....[44]....
        /*056c*/ 	.word	0x00006dc0


	//   ....[45]....
        /*0570*/ 	.word	0x00006dd0


	//   ....[46]....
        /*0574*/ 	.word	0x00006de0


	//   ....[47]....
        /*0578*/ 	.word	0x00006df0


	//   ....[48]....
        /*057c*/ 	.word	0x00006e00


	//   ....[49]....
        /*0580*/ 	.word	0x00006e10


	//   ....[50]....
        /*0584*/ 	.word	0x00006e20


	//   ....[51]....
        /*0588*/ 	.word	0x00006e30


	//   ....[52]....
        /*058c*/ 	.word	0x00006e40


	//   ....[53]....
        /*0590*/ 	.word	0x00006e50


	//   ....[54]....
        /*0594*/ 	.word	0x00006e60


	//   ....[55]....
        /*0598*/ 	.word	0x00006e70


	//   ....[56]....
        /*059c*/ 	.word	0x00006e80


	//   ....[57]....
        /*05a0*/ 	.word	0x00006e90


	//   ....[58]....
        /*05a4*/ 	.word	0x00006ea0


	//   ....[59]....
        /*05a8*/ 	.word	0x00006eb0


	//   ....[60]....
        /*05ac*/ 	.word	0x00006ec0


	//   ....[61]....
        /*05b0*/ 	.word	0x00006ed0


	//   ....[62]....
        /*05b4*/ 	.word	0x00006ee0


	//   ....[63]....
        /*05b8*/ 	.word	0x00006ef0


	//   ....[64]....
        /*05bc*/ 	.word	0x00006f00


	//   ....[65]....
        /*05c0*/ 	.word	0x00006f10


	//   ....[66]....
        /*05c4*/ 	.word	0x00006f20


	//   ....[67]....
        /*05c8*/ 	.word	0x00006f30


	//   ....[68]....
        /*05cc*/ 	.word	0x00007910


	//   ....[69]....
        /*05d0*/ 	.word	0x00007920


	//   ....[70]....
        /*05d4*/ 	.word	0x00007930


	//   ....[71]....
        /*05d8*/ 	.word	0x00007970


	//   ....[72]....
        /*05dc*/ 	.word	0x000080a0


	//   ....[73]....
        /*05e0*/ 	.word	0x000080b0


	//   ....[74]....
        /*05e4*/ 	.word	0x000081b0


	//   ....[75]....
        /*05e8*/ 	.word	0x000081d0


	//   ....[76]....
        /*05ec*/ 	.word	0x000086a0


	//   ....[77]....
        /*05f0*/ 	.word	0x000086b0


	//   ....[78]....
        /*05f4*/ 	.word	0x000089f0


	//   ....[79]....
        /*05f8*/ 	.word	0x00008a00


	//   ....[80]....
        /*05fc*/ 	.word	0x00009690


	//   ....[81]....
        /*0600*/ 	.word	0x000096a0


	//   ....[82]....
        /*0604*/ 	.word	0x000097a0


	//   ....[83]....
        /*0608*/ 	.word	0x000097c0


	//   ....[84]....
        /*060c*/ 	.word	0x00009940


	//   ....[85]....
        /*0610*/ 	.word	0x00009b80


	//   ....[86]....
        /*0614*/ 	.word	0x00009bb0


	//   ....[87]....
        /*0618*/ 	.word	0x00009be0


	//   ....[88]....
        /*061c*/ 	.word	0x00009c10


	//   ....[89]....
        /*0620*/ 	.word	0x00009c40


	//   ....[90]....
        /*0624*/ 	.word	0x00009c90


	//   ....[91]....
        /*0628*/ 	.word	0x00009e20


	//   ....[92]....
        /*062c*/ 	.word	0x00009e50


	//   ....[93]....
        /*0630*/ 	.word	0x00009e80


	//   ....[94]....
        /*0634*/ 	.word	0x00009eb0


	//   ....[95]....
        /*0638*/ 	.word	0x00009ee0


	//   ....[96]....
        /*063c*/ 	.word	0x00009f20


	//   ....[97]....
        /*0640*/ 	.word	0x00009fa0


	//   ....[98]....
        /*0644*/ 	.word	0x00009ff0


	//   ....[99]....
        /*0648*/ 	.word	0x0000a000


	//   ....[100]....
        /*064c*/ 	.word	0x0000a0c0


	//   ....[101]....
        /*0650*/ 	.word	0x0000b910


	//   ....[102]....
        /*0654*/ 	.word	0x0000c7a0


	//   ....[103]....
        /*0658*/ 	.word	0x0000c7c0


	//   ....[104]....
        /*065c*/ 	.word	0x0000c7d0


	//   ....[105]....
        /*0660*/ 	.word	0x0000c7f0


	//   ....[106]....
        /*0664*/ 	.word	0x0000c810


	//   ....[107]....
        /*0668*/ 	.word	0x0000c920


	//   ....[108]....
        /*066c*/ 	.word	0x0000e5d0


	//   ....[109]....
        /*0670*/ 	.word	0x0000e600


	//   ....[110]....
        /*0674*/ 	.word	0x0000e630


	//   ....[111]....
        /*0678*/ 	.word	0x0000e660


	//   ....[112]....
        /*067c*/ 	.word	0x0000e670


	//   ....[113]....
        /*0680*/ 	.word	0x0000e6a0


	//   ....[114]....
        /*0684*/ 	.word	0x0000e6b0


	//   ....[115]....
        /*0688*/ 	.word	0x0000e700


	//   ....[116]....
        /*068c*/ 	.word	0x0000e860


	//   ....[117]....
        /*0690*/ 	.word	0x0000e890


	//   ....[118]....
        /*0694*/ 	.word	0x0000e8c0


	//   ....[119]....
        /*0698*/ 	.word	0x0000e8f0


	//   ....[120]....
        /*069c*/ 	.word	0x0000e920


	//   ....[121]....
        /*06a0*/ 	.word	0x0000e960


	//   ....[122]....
        /*06a4*/ 	.word	0x0000e9e0


	//   ....[123]....
        /*06a8*/ 	.word	0x0000ea30


	//   ....[124]....
        /*06ac*/ 	.word	0x0000ea40


	//   ....[125]....
        /*06b0*/ 	.word	0x0000ea90


	//   ....[126]....
        /*06b4*/ 	.word	0x0000f100


	//   ....[127]....
        /*06b8*/ 	.word	0x0000f5d0


	//   ....[128]....
        /*06bc*/ 	.word	0x0000f7d0


	//   ....[129]....
        /*06c0*/ 	.word	0x0000f820


	//   ....[130]....
        /*06c4*/ 	.word	0x0000f880


	//   ....[131]....
        /*06c8*/ 	.word	0x0000f920


	//   ....[132]....
        /*06cc*/ 	.word	0x0000f9e0


	//   ....[133]....
        /*06d0*/ 	.word	0x0000fa60


	//   ....[134]....
        /*06d4*/ 	.word	0x0000fe30


	//----- nvinfo : EIATTR_REG_RECONFIG
	.align		4
.L_1157:
        /*06d8*/ 	.byte	0x01, 0x54
	.zero		2


	//----- nvinfo : EIATTR_SYSCALL_OFFSETS
	.align		4
        /*06dc*/ 	.byte	0x04, 0x46
        /*06de*/ 	.short	(.L_1159 - .L_1158)


	//   ....[0]....
.L_1158:
        /*06e0*/ 	.word	0x00001ce0


	//   ....[1]....
        /*06e4*/ 	.word	0x0000b390


	//   ....[2]....
        /*06e8*/ 	.word	0x0000b520


	//   ....[3]....
        /*06ec*/ 	.word	0x0000b670


	//   ....[4]....
        /*06f0*/ 	.word	0x0000b7b0


	//   ....[5]....
        /*06f4*/ 	.word	0x0000c290


	//----- nvinfo : EIATTR_MBARRIER_INSTR_OFFSETS
	.align		4
.L_1159:
        /*06f8*/ 	.byte	0x04, 0x39
        /*06fa*/ 	.short	(.L_1161 - .L_1160)


	//   ....[0]....
.L_1160:
        /*06fc*/ 	.word	0x00000270
        /*0700*/ 	.word	0x000000ff
        /*0704*/ 	.word	0x00019c00
        /*0708*/ 	.short	0x0100
        /*070a*/ 	.byte	0x08
	.zero		1


	//   ....[1]....
        /*070c*/ 	.word	0x00000280
        /*0710*/ 	.word	0x000000ff
        /*0714*/ 	.word	0x00019c20
        /*0718*/ 	.short	0x0100
        /*071a*/ 	.byte	0x08
	.zero		1


	//   ....[2]....
        /*071c*/ 	.word	0x00000370
        /*0720*/ 	.word	0x000000ff
        /*0724*/ 	.word	0x00019c30
        /*0728*/ 	.short	0x0100
        /*072a*/ 	.byte	0x08
	.zero		1


	//   ....[3]....
        /*072c*/ 	.word	0x00000380
        /*0730*/ 	.word	0x000000ff
        /*0734*/ 	.word	0x00019c40
        /*0738*/ 	.short	0x0100
        /*073a*/ 	.byte	0x08
	.zero		1


	//   ....[4]....
        /*073c*/ 	.word	0x00000390
        /*0740*/ 	.word	0x000000ff
        /*0744*/ 	.word	0x00019c38
        /*0748*/ 	.short	0x0100
        /*074a*/ 	.byte	0x08
	.zero		1


	//   ....[5]....
        /*074c*/ 	.word	0x000003a0
        /*0750*/ 	.word	0x000000ff
        /*0754*/ 	.word	0x00019c48
        /*0758*/ 	.short	0x0100
        /*075a*/ 	.byte	0x08
	.zero		1


	//   ....[6]....
        /*075c*/ 	.word	0x000004d0
        /*0760*/ 	.word	0x000000ff
        /*0764*/ 	.word	0x00019c50
        /*0768*/ 	.short	0x0100
        /*076a*/ 	.byte	0x08
	.zero		1


	//   ....[7]....
        /*076c*/ 	.word	0x000004e0
        /*0770*/ 	.word	0x000000ff
        /*0774*/ 	.word	0x00019c60
        /*0778*/ 	.short	0x0100
        /*077a*/ 	.byte	0x08
	.zero		1


	//   ....[8]....
        /*077c*/ 	.word	0x000004f0
        /*0780*/ 	.word	0x000000ff
        /*0784*/ 	.word	0x00019c58
        /*0788*/ 	.short	0x0100
        /*078a*/ 	.byte	0x08
	.zero		1


	//   ....[9]....
        /*078c*/ 	.word	0x00000500
        /*0790*/ 	.word	0x000000ff
        /*0794*/ 	.word	0x00019c68
        /*0798*/ 	.short	0x0100
        /*079a*/ 	.byte	0x08
	.zero		1


	//   ....[10]....
        /*079c*/ 	.word	0x000005f0
        /*07a0*/ 	.word	0x000000ff
        /*07a4*/ 	.word	0x00019c70
        /*07a8*/ 	.short	0x0100
        /*07aa*/ 	.byte	0x06
	.zero		1


	//   ....[11]....
        /*07ac*/ 	.word	0x00000600
        /*07b0*/ 	.word	0x000000ff
        /*07b4*/ 	.word	0x00019c80
        /*07b8*/ 	.short	0x0100
        /*07ba*/ 	.byte	0x06
	.zero		1


	//   ....[12]....
        /*07bc*/ 	.word	0x00000610
        /*07c0*/ 	.word	0x000000ff
        /*07c4*/ 	.word	0x00019c78
        /*07c8*/ 	.short	0x0100
        /*07ca*/ 	.byte	0x06
	.zero		1


	//   ....[13]....
        /*07cc*/ 	.word	0x00000620
        /*07d0*/ 	.word	0x000000ff
        /*07d4*/ 	.word	0x00019c88
        /*07d8*/ 	.short	0x0100
        /*07da*/ 	.byte	0x06
	.zero		1


	//   ....[14]....
        /*07dc*/ 	.word	0x00000750
        /*07e0*/ 	.word	0x000000ff
        /*07e4*/ 	.word	0x00019c90
        /*07e8*/ 	.short	0x0100
        /*07ea*/ 	.byte	0x08
	.zero		1


	//   ....[15]....
        /*07ec*/ 	.word	0x00000760
        /*07f0*/ 	.word	0x000000ff
        /*07f4*/ 	.word	0x00019ca0
        /*07f8*/ 	.short	0x0100
        /*07fa*/ 	.byte	0x08
	.zero		1


	//   ....[16]....
        /*07fc*/ 	.word	0x00000770
        /*0800*/ 	.word	0x000000ff
        /*0804*/ 	.word	0x00019c98
        /*0808*/ 	.short	0x0100
        /*080a*/ 	.byte	0x08
	.zero		1


	//   ....[17]....
        /*080c*/ 	.word	0x00000780
        /*0810*/ 	.word	0x000000ff
        /*0814*/ 	.word	0x00019ca8
        /*0818*/ 	.short	0x0100
        /*081a*/ 	.byte	0x08
	.zero		1


	//   ....[18]....
        /*081c*/ 	.word	0x000008b0
        /*0820*/ 	.word	0x000000ff
        /*0824*/ 	.word	0x00019cb0
        /*0828*/ 	.short	0x0100
        /*082a*/ 	.byte	0x08
	.zero		1


	//   ....[19]....
        /*082c*/ 	.word	0x000008c0
        /*0830*/ 	.word	0x000000ff
        /*0834*/ 	.word	0x00019cc0
        /*0838*/ 	.short	0x0100
        /*083a*/ 	.byte	0x08
	.zero		1


	//   ....[20]....
        /*083c*/ 	.word	0x000008d0
        /*0840*/ 	.word	0x000000ff
        /*0844*/ 	.word	0x00019cb8
        /*0848*/ 	.short	0x0100
        /*084a*/ 	.byte	0x08
	.zero		1


	//   ....[21]....
        /*084c*/ 	.word	0x000008e0
        /*0850*/ 	.word	0x000000ff
        /*0854*/ 	.word	0x00019cc8
        /*0858*/ 	.short	0x0100
        /*085a*/ 	.byte	0x08
	.zero		1


	//   ....[22]....
        /*085c*/ 	.word	0x00001d90
        /*0860*/ 	.word	0x00000000
        /*0864*/ 	.word	0x00019c00
        /*0868*/ 	.short	0x010a
        /*086a*/ 	.byte	0x3f
	.zero		1


	//   ....[23]....
        /*086c*/ 	.word	0x00001e20
        /*0870*/ 	.word	0x00000005
        /*0874*/ 	.word	0x00019c30
        /*0878*/ 	.short	0x010a
        /*087a*/ 	.byte	0x3f
	.zero		1


	//   ....[24]....
        /*087c*/ 	.word	0x00001ed0
        /*0880*/ 	.word	0x00000005
        /*0884*/ 	.word	0x00019c30
        /*0888*/ 	.short	0x010a
        /*088a*/ 	.byte	0x3f
	.zero		1


	//   ....[25]....
        /*088c*/ 	.word	0x00003670
        /*0890*/ 	.word	0x0000003a
        /*0894*/ 	.word	0x00000000
        /*0898*/ 	.short	0x0101
        /*089a*/ 	.byte	0x3f
	.zero		1


	//   ....[26]....
        /*089c*/ 	.word	0x00004090
        /*08a0*/ 	.word	0x00000009
        /*08a4*/ 	.word	0x00019c30
        /*08a8*/ 	.short	0x010a
        /*08aa*/ 	.byte	0x3f
	.zero		1


	//   ....[27]....
        /*08ac*/ 	.word	0x000040d0
        /*08b0*/ 	.word	0x00000009
        /*08b4*/ 	.word	0x00019c30
        /*08b8*/ 	.short	0x010a
        /*08ba*/ 	.byte	0x3f
	.zero		1


	//   ....[28]....
        /*08bc*/ 	.word	0x00004240
        /*08c0*/ 	.word	0x0000000a
        /*08c4*/ 	.word	0x00019c50
        /*08c8*/ 	.short	0x010a
        /*08ca*/ 	.byte	0x3f
	.zero		1


	//   ....[29]....
        /*08cc*/ 	.word	0x00004280
        /*08d0*/ 	.word	0x0000000a
        /*08d4*/ 	.word	0x00019c50
        /*08d8*/ 	.short	0x010a
        /*08da*/ 	.byte	0x3f
	.zero		1


	//   ....[30]....
        /*08dc*/ 	.word	0x00005200
        /*08e0*/ 	.word	0x00000009
        /*08e4*/ 	.word	0x00000000
        /*08e8*/ 	.short	0x0101
        /*08ea*/ 	.byte	0x3f
	.zero		1


	//   ....[31]....
        /*08ec*/ 	.word	0x000056a0
        /*08f0*/ 	.word	0x0000000a
        /*08f4*/ 	.word	0x00000000
        /*08f8*/ 	.short	0x0101
        /*08fa*/ 	.byte	0x3f
	.zero		1


	//   ....[32]....
        /*08fc*/ 	.word	0x00005bf0
        /*0900*/ 	.word	0x00000007
        /*0904*/ 	.word	0x00019c50
        /*0908*/ 	.short	0x010a
        /*090a*/ 	.byte	0x3f
	.zero		1


	//   ....[33]....
        /*090c*/ 	.word	0x00005c30
        /*0910*/ 	.word	0x00000007
        /*0914*/ 	.word	0x00019c50
        /*0918*/ 	.short	0x010a
        /*091a*/ 	.byte	0x3f
	.zero		1


	//   ....[34]....
        /*091c*/ 	.word	0x00006210
        /*0920*/ 	.word	0x00000002
        /*0924*/ 	.word	0x00000000
        /*0928*/ 	.short	0x0101
        /*092a*/ 	.byte	0x3f
	.zero		1


	//   ....[35]....
        /*092c*/ 	.word	0x00007ff0
        /*0930*/ 	.word	0x00000015
        /*0934*/ 	.word	0x00000000
        /*0938*/ 	.short	0x0101
        /*093a*/ 	.byte	0x3f
	.zero		1


	//   ....[36]....
        /*093c*/ 	.word	0x00008440
        /*0940*/ 	.word	0x00000015
        /*0944*/ 	.word	0x00000000
        /*0948*/ 	.short	0x0101
        /*094a*/ 	.byte	0x3f
	.zero		1


	//   ....[37]....
        /*094c*/ 	.word	0x0000bb60
        /*0950*/ 	.word	0x00000004
        /*0954*/ 	.word	0x00019c80
        /*0958*/ 	.short	0x010a
        /*095a*/ 	.byte	0x3f
	.zero		1


	//   ....[38]....
        /*095c*/ 	.word	0x0000bde0
        /*0960*/ 	.word	0x00000004
        /*0964*/ 	.word	0x00019c40
        /*0968*/ 	.short	0x010a
        /*096a*/ 	.byte	0x3f
	.zero		1


	//   ....[39]....
        /*096c*/ 	.word	0x0000ca00
        /*0970*/ 	.word	0x00000010
        /*0974*/ 	.word	0x00019c00
        /*0978*/ 	.short	0x0107
        /*097a*/ 	.byte	0x3f
	.zero		1


	//   ....[40]....
        /*097c*/ 	.word	0x0000cb10
        /*0980*/ 	.word	0x00000010
        /*0984*/ 	.word	0x00019c00
        /*0988*/ 	.short	0x0101
        /*098a*/ 	.byte	0x3f
	.zero		1


	//   ....[41]....
        /*098c*/ 	.word	0x0000cb30
        /*0990*/ 	.word	0x00000010
        /*0994*/ 	.word	0x00019c20
        /*0998*/ 	.short	0x010a
        /*099a*/ 	.byte	0x3f
	.zero		1


	//   ....[42]....
        /*099c*/ 	.word	0x0000ce10
        /*09a0*/ 	.word	0x00000006
        /*09a4*/ 	.word	0x00019c80
        /*09a8*/ 	.short	0x010a
        /*09aa*/ 	.byte	0x3f
	.zero		1


	//   ....[43]....
        /*09ac*/ 	.word	0x0000d230
        /*09b0*/ 	.word	0x00000006
        /*09b4*/ 	.word	0x00019c40
        /*09b8*/ 	.short	0x010a
        /*09ba*/ 	.byte	0x3f
	.zero		1


	//   ....[44]....
        /*09bc*/ 	.word	0x0000d6e0
        /*09c0*/ 	.word	0x00000003
        /*09c4*/ 	.word	0x00019c70
        /*09c8*/ 	.short	0x010a
        /*09ca*/ 	.byte	0x3f
	.zero		1


	//   ....[45]....
        /*09cc*/ 	.word	0x0000d750
        /*09d0*/ 	.word	0x00000003
        /*09d4*/ 	.word	0x00019c60
        /*09d8*/ 	.short	0x010a
        /*09da*/ 	.byte	0x3f
	.zero		1


	//   ....[46]....
        /*09dc*/ 	.word	0x0000db90
        /*09e0*/ 	.word	0x00000003
        /*09e4*/ 	.word	0x00019c50
        /*09e8*/ 	.short	0x0101
        /*09ea*/ 	.byte	0x3f
	.zero		1


	//   ....[47]....
        /*09ec*/ 	.word	0x0000dc10
        /*09f0*/ 	.word	0x00000003
        /*09f4*/ 	.word	0x00000000
        /*09f8*/ 	.short	0x0101
        /*09fa*/ 	.byte	0x3f
	.zero		1


	//   ....[48]....
        /*09fc*/ 	.word	0x0000de10
        /*0a00*/ 	.word	0x00000000
        /*0a04*/ 	.word	0x00019c70
        /*0a08*/ 	.short	0x010a
        /*0a0a*/ 	.byte	0x3f
	.zero		1


	//   ....[49]....
        /*0a0c*/ 	.word	0x0000de80
        /*0a10*/ 	.word	0x00000000
        /*0a14*/ 	.word	0x00019c60
        /*0a18*/ 	.short	0x010a
        /*0a1a*/ 	.byte	0x3f
	.zero		1


	//   ....[50]....
        /*0a1c*/ 	.word	0x0000e2c0
        /*0a20*/ 	.word	0x00000000
        /*0a24*/ 	.word	0x00019c50
        /*0a28*/ 	.short	0x0101
        /*0a2a*/ 	.byte	0x3f
	.zero		1


	//   ....[51]....
        /*0a2c*/ 	.word	0x0000e310
        /*0a30*/ 	.word	0x00000002
        /*0a34*/ 	.word	0x00000000
        /*0a38*/ 	.short	0x0101
        /*0a3a*/ 	.byte	0x3f
	.zero		1


	//   ....[52]....
        /*0a3c*/ 	.word	0x0000f080
        /*0a40*/ 	.word	0x00000007
        /*0a44*/ 	.word	0x00019c20
        /*0a48*/ 	.short	0x010a
        /*0a4a*/ 	.byte	0x3f
	.zero		1


	//   ....[53]....
        /*0a4c*/ 	.word	0x0000f220
        /*0a50*/ 	.word	0x00000005
        /*0a54*/ 	.word	0x00000000
        /*0a58*/ 	.short	0x010a
        /*0a5a*/ 	.byte	0x3f
	.zero		1


	//   ....[54]....
        /*0a5c*/ 	.word	0x0000f290
        /*0a60*/ 	.word	0x00000003
        /*0a64*/ 	.word	0x00000000
        /*0a68*/ 	.short	0x010a
        /*0a6a*/ 	.byte	0x3f
	.zero		1


	//   ....[55]....
        /*0a6c*/ 	.word	0x0000f2e0
        /*0a70*/ 	.word	0x00000003
        /*0a74*/ 	.word	0x00019c60
        /*0a78*/ 	.short	0x010a
        /*0a7a*/ 	.byte	0x3f
	.zero		1


	//   ....[56]....
        /*0a7c*/ 	.word	0x0000f330
        /*0a80*/ 	.word	0x00000005
        /*0a84*/ 	.word	0x00019c60
        /*0a88*/ 	.short	0x010a
        /*0a8a*/ 	.byte	0x3f
	.zero		1


	//   ....[57]....
        /*0a8c*/ 	.word	0x0000f370
        /*0a90*/ 	.word	0x00000003
        /*0a94*/ 	.word	0x00019c80
        /*0a98*/ 	.short	0x010a
        /*0a9a*/ 	.byte	0x3f
	.zero		1


	//   ....[58]....
        /*0a9c*/ 	.word	0x0000f390
        /*0aa0*/ 	.word	0x00000005
        /*0aa4*/ 	.word	0x00019c80
        /*0aa8*/ 	.short	0x010a
        /*0aaa*/ 	.byte	0x3f
	.zero		1


	//   ....[59]....
        /*0aac*/ 	.word	0x0000f3f0
        /*0ab0*/ 	.word	0x00000000
        /*0ab4*/ 	.word	0x00019c00
        /*0ab8*/ 	.short	0x010a
        /*0aba*/ 	.byte	0x3f
	.zero		1


	//   ....[60]....
        /*0abc*/ 	.word	0x0000f440
        /*0ac0*/ 	.word	0x00000005
        /*0ac4*/ 	.word	0x00019c30
        /*0ac8*/ 	.short	0x010a
        /*0aca*/ 	.byte	0x3f
	.zero		1


	//   ....[61]....
        /*0acc*/ 	.word	0x0000f490
        /*0ad0*/ 	.word	0x00000009
        /*0ad4*/ 	.word	0x00019c30
        /*0ad8*/ 	.short	0x010a
        /*0ada*/ 	.byte	0x3f
	.zero		1


	//   ....[62]....
        /*0adc*/ 	.word	0x0000f4e0
        /*0ae0*/ 	.word	0x0000000a
        /*0ae4*/ 	.word	0x00019c50
        /*0ae8*/ 	.short	0x010a
        /*0aea*/ 	.byte	0x3f
	.zero		1


	//   ....[63]....
        /*0aec*/ 	.word	0x0000f530
        /*0af0*/ 	.word	0x00000007
        /*0af4*/ 	.word	0x00019c50
        /*0af8*/ 	.short	0x010a
        /*0afa*/ 	.byte	0x3f
	.zero		1


	//   ....[64]....
        /*0afc*/ 	.word	0x0000f680
        /*0b00*/ 	.word	0x00000004
        /*0b04*/ 	.word	0x00019c80
        /*0b08*/ 	.short	0x010a
        /*0b0a*/ 	.byte	0x3f
	.zero		1


	//   ....[65]....
        /*0b0c*/ 	.word	0x0000f6d0
        /*0b10*/ 	.word	0x00000004
        /*0b14*/ 	.word	0x00019c40
        /*0b18*/ 	.short	0x010a
        /*0b1a*/ 	.byte	0x3f
	.zero		1


	//   ....[66]....
        /*0b1c*/ 	.word	0x0000fb20
        /*0b20*/ 	.word	0x00000010
        /*0b24*/ 	.word	0x00019c20
        /*0b28*/ 	.short	0x010a
        /*0b2a*/ 	.byte	0x3f
	.zero		1


	//   ....[67]....
        /*0b2c*/ 	.word	0x0000fb70
        /*0b30*/ 	.word	0x00000006
        /*0b34*/ 	.word	0x00019c80
        /*0b38*/ 	.short	0x010a
        /*0b3a*/ 	.byte	0x3f
	.zero		1


	//   ....[68]....
        /*0b3c*/ 	.word	0x0000fbc0
        /*0b40*/ 	.word	0x00000006
        /*0b44*/ 	.word	0x00019c40
        /*0b48*/ 	.short	0x010a
        /*0b4a*/ 	.byte	0x3f
	.zero		1


	//   ....[69]....
        /*0b4c*/ 	.word	0x0000fc10
        /*0b50*/ 	.word	0x00000003
        /*0b54*/ 	.word	0x00019c70
        /*0b58*/ 	.short	0x010a
        /*0b5a*/ 	.byte	0x3f
	.zero		1


	//   ....[70]....
        /*0b5c*/ 	.word	0x0000fc60
        /*0b60*/ 	.word	0x00000003
        /*0b64*/ 	.word	0x00019c60
        /*0b68*/ 	.short	0x010a
        /*0b6a*/ 	.byte	0x3f
	.zero		1


	//   ....[71]....
        /*0b6c*/ 	.word	0x0000fcb0
        /*0b70*/ 	.word	0x00000000
        /*0b74*/ 	.word	0x00019c70
        /*0b78*/ 	.short	0x010a
        /*0b7a*/ 	.byte	0x3f
	.zero		1


	//   ....[72]....
        /*0b7c*/ 	.word	0x0000fd00
        /*0b80*/ 	.word	0x00000000
        /*0b84*/ 	.word	0x00019c60
        /*0b88*/ 	.short	0x010a
        /*0b8a*/ 	.byte	0x3f
	.zero		1


	//   ....[73]....
        /*0b8c*/ 	.word	0x0000fd50
        /*0b90*/ 	.word	0x00000007
        /*0b94*/ 	.word	0x00019c20
        /*0b98*/ 	.short	0x010a
        /*0b9a*/ 	.byte	0x3f
	.zero		1


	//   ....[74]....
        /*0b9c*/ 	.word	0x0000fef0
        /*0ba0*/ 	.word	0x00000005
        /*0ba4*/ 	.word	0x00000000
        /*0ba8*/ 	.short	0x010a
        /*0baa*/ 	.byte	0x3f
	.zero		1


	//   ....[75]....
        /*0bac*/ 	.word	0x0000ff40
        /*0bb0*/ 	.word	0x00000003
        /*0bb4*/ 	.word	0x00000000
        /*0bb8*/ 	.short	0x010a
        /*0bba*/ 	.byte	0x3f
	.zero		1


	//   ....[76]....
        /*0bbc*/ 	.word	0x0000ff90
        /*0bc0*/ 	.word	0x00000003
        /*0bc4*/ 	.word	0x00019c60
        /*0bc8*/ 	.short	0x010a
        /*0bca*/ 	.byte	0x3f
	.zero		1


	//   ....[77]....
        /*0bcc*/ 	.word	0x0000ffe0
        /*0bd0*/ 	.word	0x00000005
        /*0bd4*/ 	.word	0x00019c60
        /*0bd8*/ 	.short	0x010a
        /*0bda*/ 	.byte	0x3f
	.zero		1


	//   ....[78]....
        /*0bdc*/ 	.word	0x00010030
        /*0be0*/ 	.word	0x00000003
        /*0be4*/ 	.word	0x00019c80
        /*0be8*/ 	.short	0x010a
        /*0bea*/ 	.byte	0x3f
	.zero		1


	//----- nvinfo : EIATTR_NUM_MBARRIERS
	.align		4
.L_1161:
        /*0bec*/ 	.byte	0x03, 0x38
        /*0bee*/ 	.short	0x0016


	//----- nvinfo : EIATTR_EXIT_INSTR_OFFSETS
	.align		4
        /*0bf0*/ 	.byte	0x04, 0x1c
        /*0bf2*/ 	.short	(.L_1163 - .L_1162)


	//   ....[0]....
.L_1162:
        /*0bf4*/ 	.word	0x00000a40


	//   ....[1]....
        /*0bf8*/ 	.word	0x000098e0


	//   ....[2]....
        /*0bfc*/ 	.word	0x0000f3e0


	//----- nvinfo : EIATTR_MAX_THREADS
	.align		4
.L_1163:
        /*0c00*/ 	.byte	0x04, 0x05
        /*0c02*/ 	.short	(.L_1165 - .L_1164)
.L_1164:
        /*0c04*/ 	.word	0x00000200
        /*0c08*/ 	.word	0x00000001
        /*0c0c*/ 	.word	0x00000001


	//----- nvinfo : EIATTR_CRS_STACK_SIZE
	.align		4
.L_1165:
        /*0c10*/ 	.byte	0x04, 0x1e
        /*0c12*/ 	.short	(.L_1167 - .L_1166)
.L_1166:
        /*0c14*/ 	.word	0x00000000


	//----- nvinfo : EIATTR_CBANK_PARAM_SIZE
	.align		4
.L_1167:
        /*0c18*/ 	.byte	0x03, 0x19
        /*0c1a*/ 	.short	0x0af0


	//----- nvinfo : EIATTR_PARAM_CBANK
	.align		4
        /*0c1c*/ 	.byte	0x04, 0x0a
        /*0c1e*/ 	.short	(.L_1169 - .L_1168)
	.align		4
.L_1168:
        /*0c20*/ 	.word	index@(.nv.constant0._ZN7cutlass13device_kernelIN5flash11enable_sm90INS1_16FlashAttnFwdSm90INS1_25CollectiveMainloopFwdSm90ILi2EN4cute5tupleIJNS5_1CILi1EEES8_S8_EEENS6_IJNS7_ILi192EEENS7_ILi128EEENS7_ILi96EEEEEELi96ENS_12float_e4m3_tEfNS_4arch4Sm90ELb0ELb0ELb0ELb1ELb0ELb0ELb0ELb1ELb1ELb1ELb1ELb0EEENS1_21CollectiveEpilogueFwdINS6_IJSA_SC_SB_EEES9_NS_10bfloat16_tESG_Li384ELb1ELb1ELb1ELb1EEENS1_36VarlenDynamicPersistentTileSchedulerILi192ELi128ELi384ELi128ELb1ELb1ELb1ELb0ELb1ELb1EEEEEEEEEvNT_6ParamsE)
        /*0c24*/ 	.short	0x0210
        /*0c26*/ 	.short	0x0af0


	//----- nvinfo : EIATTR_SW_WAR
	.align		4
.L_1169:
        /*0c28*/ 	.byte	0x04, 0x36
        /*0c2a*/ 	.short	(.L_1171 - .L_1170)
.L_1170:
        /*0c2c*/ 	.word	0x00000008
.L_1171:


//--------------------- .nv.info._ZN7cutlass13device_kernelIN5flash11enable_sm90INS1_16FlashAttnFwdSm90INS1_25CollectiveMainloopFwdSm90ILi2EN4cute5tupleIJNS5_1CILi1EEES8_S8_EEENS6_IJNS7_ILi192EEENS7_ILi128EEENS7_ILi96EEEEEELi96ENS_12float_e4m3_tEfNS_4arch4Sm90ELb0ELb0ELb0ELb1ELb0ELb1ELb0ELb1ELb1ELb1ELb1ELb0EEENS1_21CollectiveEpilogueFwdINS6_IJSA_SC_SB_EEES9_NS_10bfloat16_tESG_Li384ELb1ELb1ELb1ELb1EEENS1_36VarlenDynamicPersistentTileSchedulerILi192ELi128ELi384ELi128ELb1ELb1ELb1ELb0ELb1ELb1EEEEEEEEEvNT_6ParamsE --------------------------
	.section	.nv.info._ZN7cutlass13device_kernelIN5flash11enable_sm90INS1_16FlashAttnFwdSm90INS1_25CollectiveMainloopFwdSm90ILi2EN4cute5tupleIJNS5_1CILi1EEES8_S8_EEENS6_IJNS7_ILi192EEENS7_ILi128EEENS7_ILi96EEEEEELi96ENS_12float_e4m3_tEfNS_4arch4Sm90ELb0ELb0ELb0ELb1ELb0ELb1ELb0ELb1ELb1ELb1ELb1ELb0EEENS1_21CollectiveEpilogueFwdINS6_IJSA_SC_SB_EEES9_NS_10bfloat16_tESG_Li384ELb1ELb1ELb1ELb1EEENS1_36VarlenDynamicPersistentTileSchedulerILi192ELi128ELi384ELi128ELb1ELb1ELb1ELb0ELb1ELb1EEEEEEEEEvNT_6ParamsE,"",@"SHT_CUDA_INFO"
	.sectionflags	@""
	.align	4


	//----- nvinfo : EIATTR_CUDA_API_VERSION
	.align		4
        /*0000*/ 	.byte	0x04, 0x37
        /*0002*/ 	.short	(.L_1173 - .L_1172)
.L_1172:
        /*0004*/ 	.word	0x00000082


	//----- nvinfo : EIATTR_KPARAM_INFO
	.align		4
.L_1173:
        /*0008*/ 	.byte	0x04, 0x17
        /*000a*/ 	.short	(.L_1175 - .L_1174)
.L_1174:
        /*000c*/ 	.word	0x00000000
        /*0010*/ 	.short	0x0000
        /*0012*/ 	.short	0x0070
        /*0014*/ 	.byte	0x00, 0xf0, 0x01, 0x2a


	//----- nvinfo : EIATTR_SPARSE_MMA_MASK
	.align		4
.L_1175:
        /*0018*/ 	.byte	0x03, 0x50
        /*001a*/ 	.short	0x0000


	//----- nvinfo : EIATTR_MAXREG_COUNT
	.align		4
        /*001c*/ 	.byte	0x03, 0x1b
        /*001e*/ 	.short	0x0080


	//----- nvinfo : EIATTR_NUM_BARRIERS
	.align		4
        /*0020*/ 	.byte	0x02, 0x4c
        /*0022*/ 	.byte	0x10
	.zero		1


	//----- nvinfo : EIATTR_EXTERNS
	.align		4
        /*0024*/ 	.byte	0x04, 0x0f
        /*0026*/ 	.short	(.L_1177 - .L_1176)


	//   ....[0]....
	.align		4
.L_1176:
        /*0028*/ 	.word	index@(__assertfail)


	//----- nvinfo : EIATTR_ANNOTATIONS
	.align		4
.L_1177:
        /*002c*/ 	.byte	0x04, 0x55
        /*002e*/ 	.short	(.L_1179 - .L_1178)


	//   ....[0]....
.L_1178:
        /* <DEDUP_REMOVED lines=104> */


	//----- nvinfo : EIATTR_MERCURY_ISA_VERSION
	.align		4
.L_1179:
        /*0698*/ 	.byte	0x03, 0x5f
        /*069a*/ 	.short	0x0101


	//----- nvinfo : EIATTR_UNUSED_LOAD_BYTE_OFFSET
	.align		4
        /*069c*/ 	.byte	0x04, 0x44
        /*069e*/ 	.short	(.L_1181 - .L_1180)


	//   ....[0]....
.L_1180:
        /*06a0*/ 	.word	0x00000a90
        /*06a4*/ 	.word	0x0000fff0


	//   ....[1]....
        /*06a8*/ 	.word	0x000101e0
        /*06ac*/ 	.word	0x0000fff0


	//----- nvinfo : EIATTR_INT_WARP_WIDE_INSTR_OFFSETS
	.align		4
.L_1181:
        /*06b0*/ 	.byte	0x04, 0x31
        /*06b2*/ 	.short	(.L_1183 - .L_1182)


	//   ....[0]....
.L_1182:
        /*06b4*/ 	.word	0x00000180


	//   ....[1]....
        /*06b8*/ 	.word	0x00000220


	//   ....[2]....
        /*06bc*/ 	.word	0x00000290


	//   ....[3]....
        /*06c0*/ 	.word	0x00016540


	//   ....[4]....
        /*06c4*/ 	.word	0x000165d0


	//   ....[5]....
        /*06c8*/ 	.word	0x000190a0


	//   ....[6]....
        /*06cc*/ 	.word	0x00019130


	//----- nvinfo : EIATTR_COOP_GROUP_MASK_REGIDS
	.align		4
.L_1183:
        /*06d0*/ 	.byte	0x04, 0x29
        /*06d2*/ 	.short	(.L_1185 - .L_1184)


	//   ....[0]....
.L_1184:
        /*06d4*/ 	.word	0xffffffff


	//   ....[1]....
        /*06d8*/ 	.word	0xffffffff


	//   ....[2]....
        /*06dc*/ 	.word	0xffffffff


	//   ....[3]....
        /*06e0*/ 	.word	0xffffffff


	//   ....[4]....
        /*06e4*/ 	.word	0xffffffff


	//   ....[5]....
        /*06e8*/ 	.word	0xffffffff


	//   ....[6]....
        /*06ec*/ 	.word	0xffffffff


	//   ....[7]....
        /*06f0*/ 	.word	0xffffffff


	//   ....[8]....
        /*06f4*/ 	.word	0xffffffff


	//   ....[9]....
        /*06f8*/ 	.word	0xffffffff


	//   ....[10]....
        /*06fc*/ 	.word	0xffffffff


	//   ....[11]....
        /*0700*/ 	.word	0xffffffff


	//   ....[12]....
        /*0704*/ 	.word	0xffffffff


	//   ....[13]....
        /*0708*/ 	.word	0xffffffff


	//   ....[14]....
        /*070c*/ 	.word	0xffffffff


	//   ....[15]....
        /*0710*/ 	.word	0xffffffff


	//   ....[16]....
        /*0714*/ 	.word	0xffffffff


	//   ....[17]....
        /*0718*/ 	.word	0xffffffff


	//   ....[18]....
        /*071c*/ 	.word	0xffffffff


	//   ....[19]....
        /*0720*/ 	.word	0xffffffff


	//   ....[20]....
        /*0724*/ 	.word	0xffffffff


	//   ....[21]....
        /*0728*/ 	.word	0xffffffff


	//   ....[22]....
        /*072c*/ 	.word	0xffffffff


	//   ....[23]....
        /*0730*/ 	.word	0xffffffff


	//   ....[24]....
        /*0734*/ 	.word	0xffffffff


	//   ....[25]....
        /*0738*/ 	.word	0xffffffff


	//   ....[26]....
        /*073c*/ 	.word	0xffffffff


	//   ....[27]....
        /*0740*/ 	.word	0xffffffff


	//   ....[28]....
        /*0744*/ 	.word	0xffffffff


	//   ....[29]....
        /*0748*/ 	.word	0xffffffff


	//   ....[30]....
        /*074c*/ 	.word	0xffffffff


	//   ....[31]....
        /*0750*/ 	.word	0xffffffff


	//   ....[32]....
        /*0754*/ 	.word	0xffffffff


	//   ....[33]....
        /*0758*/ 	.word	0xffffffff


	//   ....[34]....
        /*075c*/ 	.word	0xffffffff


	//   ....[35]....
        /*0760*/ 	.word	0xffffffff


	//   ....[36]....
        /*0764*/ 	.word	0xffffffff


	//   ....[37]....
        /*0768*/ 	.word	0xffffffff


	//   ....[38]....
        /*076c*/ 	.word	0xffffffff


	//   ....[39]....
        /*0770*/ 	.word	0xffffffff


	//   ....[40]....
        /*0774*/ 	.word	0xffffffff


	//   ....[41]....
        /*0778*/ 	.word	0xffffffff


	//   ....[42]....
        /*077c*/ 	.word	0xffffffff


	//   ....[43]....
        /*0780*/ 	.word	0xffffffff


	//   ....[44]....
        /*0784*/ 	.word	0xffffffff


	//   ....[45]....
        /*0788*/ 	.word	0xffffffff


	//   ....[46]....
        /*078c*/ 	.word	0xffffffff


	//   ....[47]....
        /*0790*/ 	.word	0xffffffff


	//   ....[48]....
        /*0794*/ 	.word	0xffffffff


	//   ....[49]....
        /*0798*/ 	.word	0xffffffff


	//   ....[50]....
        /*079c*/ 	.word	0xffffffff


	//   ....[51]....
        /*07a0*/ 	.word	0xffffffff


	//   ....[52]....
        /*07a4*/ 	.word	0xffffffff


	//   ....[53]....
        /*07a8*/ 	.word	0xffffffff


	//   ....[54]....
        /*07ac*/ 	.word	0xffffffff


	//   ....[55]....
        /*07b0*/ 	.word	0xffffffff


	//   ....[56]....
        /*07b4*/ 	.word	0xffffffff


	//   ....[57]....
        /*07b8*/ 	.word	0xffffffff


	//   ....[58]....
        /*07bc*/ 	.word	0xffffffff


	//   ....[59]....
        /*07c0*/ 	.word	0xffffffff


	//   ....[60]....
        /*07c4*/ 	.word	0xffffffff


	//   ....[61]....
        /*07c8*/ 	.word	0xffffffff


	//   ....[62]....
        /*07cc*/ 	.word	0xffffffff


	//   ....[63]....
        /*07d0*/ 	.word	0xffffffff


	//   ....[64]....
        /*07d4*/ 	.word	0xffffffff


	//   ....[65]....
        /*07d8*/ 	.word	0xffffffff


	//   ....[66]....
        /*07dc*/ 	.word	0xffffffff


	//   ....[67]....
        /*07e0*/ 	.word	0xffffffff


	//   ....[68]....
        /*07e4*/ 	.word	0xffffffff


	//   ....[69]....
        /*07e8*/ 	.word	0xffffffff


	//   ....[70]....
        /*07ec*/ 	.word	0xffffffff


	//   ....[71]....
        /*07f0*/ 	.word	0xffffffff


	//   ....[72]....
        /*07f4*/ 	.word	0xffffffff


	//   ....[73]....
        /*07f8*/ 	.word	0xffffffff


	//   ....[74]....
        /*07fc*/ 	.word	0xffffffff


	//   ....[75]....
        /*0800*/ 	.word	0xffffffff


	//   ....[76]....
        /*0804*/ 	.word	0xffffffff


	//   ....[77]....
        /*0808*/ 	.word	0xffffffff


	//   ....[78]....
        /*080c*/ 	.word	0xffffffff


	//   ....[79]....
        /*0810*/ 	.word	0xffffffff


	//   ....[80]....
        /*0814*/ 	.word	0xffffffff


	//   ....[81]....
        /*0818*/ 	.word	0xffffffff


	//   ....[82]....
        /*081c*/ 	.word	0xffffffff


	//   ....[83]....
        /*0820*/ 	.word	0xffffffff


	//   ....[84]....
        /*0824*/ 	.word	0xffffffff


	//   ....[85]....
        /*0828*/ 	.word	0xffffffff


	//   ....[86]....
        /*082c*/ 	.word	0xffffffff


	//   ....[87]....
        /*0830*/ 	.word	0xffffffff


	//   ....[88]....
        /*0834*/ 	.word	0xffffffff


	//   ....[89]....
        /*0838*/ 	.word	0xffffffff


	//   ....[90]....
        /*083c*/ 	.word	0xffffffff


	//   ....[91]....
        /*0840*/ 	.word	0xffffffff


	//   ....[92]....
        /*0844*/ 	.word	0xffffffff


	//   ....[93]....
        /*0848*/ 	.word	0xffffffff


	//   ....[94]....
        /*084c*/ 	.word	0xffffffff


	//   ....[95]....
        /*0850*/ 	.word	0xffffffff


	//   ....[96]....
        /*0854*/ 	.word	0xffffffff


	//   ....[97]....
        /*0858*/ 	.word	0xffffffff


	//   ....[98]....
        /*085c*/ 	.word	0xffffffff


	//   ....[99]....
        /*0860*/ 	.word	0xffffffff


	//   ....[100]....
        /*0864*/ 	.word	0xffffffff


	//   ....[101]....
        /*0868*/ 	.word	0xffffffff


	//   ....[102]....
        /*086c*/ 	.word	0xffffffff


	//   ....[103]....
        /*0870*/ 	.word	0xffffffff


	//   ....[104]....
        /*0874*/ 	.word	0xffffffff


	//   ....[105]....
        /*0878*/ 	.word	0xffffffff


	//   ....[106]....
        /*087c*/ 	.word	0xffffffff


	//   ....[107]....
        /*0880*/ 	.word	0xffffffff


	//   ....[108]....
        /*0884*/ 	.word	0xffffffff


	//   ....[109]....
        /*0888*/ 	.word	0xffffffff


	//   ....[110]....
        /*088c*/ 	.word	0xffffffff


	//   ....[111]....
        /*0890*/ 	.word	0xffffffff


	//   ....[112]....
        /*0894*/ 	.word	0xffffffff


	//   ....[113]....
        /*0898*/ 	.word	0xffffffff


	//   ....[114]....
        /*089c*/ 	.word	0xffffffff


	//   ....[115]....
        /*08a0*/ 	.word	0xffffffff


	//   ....[116]....
        /*08a4*/ 	.word	0xffffffff


	//   ....[117]....
        /*08a8*/ 	.word	0xffffffff


	//   ....[118]....
        /*08ac*/ 	.word	0xffffffff


	//   ....[119]....
        /*08b0*/ 	.word	0xffffffff


	//   ....[120]....
        /*08b4*/ 	.word	0xffffffff


	//   ....[121]....
        /*08b8*/ 	.word	0xffffffff


	//   ....[122]....
        /*08bc*/ 	.word	0xffffffff


	//   ....[123]....
        /*08c0*/ 	.word	0xffffffff


	//   ....[124]....
        /*08c4*/ 	.word	0xffffffff


	//   ....[125]....
        /*08c8*/ 	.word	0xffffffff


	//   ....[126]....
        /*08cc*/ 	.word	0xffffffff


	//   ....[127]....
        /*08d0*/ 	.word	0xffffffff


	//   ....[128]....
        /*08d4*/ 	.word	0xffffffff


	//   ....[129]....
        /*08d8*/ 	.word	0xffffffff


	//   ....[130]....
        /*08dc*/ 	.word	0xffffffff


	//   ....[131]....
        /*08e0*/ 	.word	0xffffffff


	//   ....[132]....
        /*08e4*/ 	.word	0xffffffff


	//   ....[133]....
        /*08e8*/ 	.word	0xffffffff


	//   ....[134]....
        /*08ec*/ 	.word	0xffffffff


	//   ....[135]....
        /*08f0*/ 	.word	0xffffffff


	//   ....[136]....
        /*08f4*/ 	.word	0x0500000f


	//   ....[137]....
        /*08f8*/ 	.word	0x0500000f


	//   ....[138]....
        /*08fc*/ 	.word	0x0500000f


	//   ....[139]....
        /*0900*/ 	.word	0x0500000f


	//   ....[140]....
        /*0904*/ 	.word	0x0500000f


	//   ....[141]....
        /*0908*/ 	.word	0x0500000f


	//   ....[142]....
        /*090c*/ 	.word	0x0500000f


	//   ....[143]....
        /*0910*/ 	.word	0x0500000f


	//   ....[144]....
        /*0914*/ 	.word	0x0500000f


	//   ....[145]....
        /*0918*/ 	.word	0x0500000f


	//   ....[146]....
        /*091c*/ 	.word	0x0500000f


	//   ....[147]....
        /*0920*/ 	.word	0x0500000f


	//   ....[148]....
        /*0924*/ 	.word	0x0500000f


	//   ....[149]....
        /*0928*/ 	.word	0x0500000f


	//   ....[150]....
        /*092c*/ 	.word	0x0500000f


	//   ....[151]....
        /*0930*/ 	.word	0x0500000f


	//   ....[152]....
        /*0934*/ 	.word	0x0500000f


	//   ....[153]....
        /*0938*/ 	.word	0x0500000f


	//   ....[154]....
        /*093c*/ 	.word	0x0500000f


	//   ....[155]....
        /*0940*/ 	.word	0x0500000f


	//   ....[156]....
        /*0944*/ 	.word	0x0500000f


	//   ....[157]....
        /*0948*/ 	.word	0x0500000f


	//   ....[158]....
        /*094c*/ 	.word	0x0500000f


	//   ....[159]....
        /*0950*/ 	.word	0x0500000f


	//   ....[160]....
        /*0954*/ 	.word	0x0500000f


	//   ....[161]....
        /*0958*/ 	.word	0x0500000f


	//   ....[162]....
        /*095c*/ 	.word	0x0500000f


	//   ....[163]....
        /*0960*/ 	.word	0x0500000f


	//   ....[164]....
        /*0964*/ 	.word	0x0500000f


	//   ....[165]....
        /*0968*/ 	.word	0x0500000f


	//   ....[166]....
        /*096c*/ 	.word	0x0500000f


	//   ....[167]....
        /*0970*/ 	.word	0x0500000f


	//   ....[168]....
        /*0974*/ 	.word	0x0500000f


	//   ....[169]....
        /*0978*/ 	.word	0x0500000f


	//   ....[170]....
        /*097c*/ 	.word	0x0500000f


	//----- nvinfo : EIATTR_COOP_GROUP_INSTR_OFFSETS
	.align		4
.L_1185:
        /*0980*/ 	.byte	0x04, 0x28
        /*0982*/ 	.short	(.L_1187 - .L_1186)


	//   ....[0]....
.L_1186:
        /*0984*/ 	.word	0x00000060


	//   ....[1]....
        /*0988*/ 	.word	0x00000190


	//   ....[2]....
        /*098c*/ 	.word	0x00000240


	//   ....[3]....
        /*0990*/ 	.word	0x00000400


	//   ....[4]....
        /*0994*/ 	.word	0x00000560


	//   ....[5]....
        /*0998*/ 	.word	0x00000680


	//   ....[6]....
        /*099c*/ 	.word	0x000007e0


	//   ....[7]....
        /*09a0*/ 	.word	0x00007240


	//   ....[8]....
        /*09a4*/ 	.word	0x000077a0


	//   ....[9]....
        /*09a8*/ 	.word	0x000077b0


	//   ....[10]....
        /*09ac*/ 	.word	0x000077c0


	//   ....[11]....
        /*09b0*/ 	.word	0x000077d0


	//   ....[12]....
        /*09b4*/ 	.word	0x000092e0


	//   ....[13]....
        /*09b8*/ 	.word	0x000092f0


	//   ....[14]....
        /*09bc*/ 	.word	0x00009300


	//   ....[15]....
        /*09c0*/ 	.word	0x00009310


	//   ....[16]....
        /*09c4*/ 	.word	0x0000c250


	//   ....[17]....
        /*09c8*/ 	.word	0x0000c350


	//   ....[18]....
        /*09cc*/ 	.word	0x0000c820


	//   ....[19]....
        /*09d0*/ 	.word	0x0000c870


	//   ....[20]....
        /*09d4*/ 	.word	0x0000e0b0


	//   ....[21]....
        /*09d8*/ 	.word	0x0000e360


	//   ....[22]....
        /*09dc*/ 	.word	0x0000e390


	//   ....[23]....
        /*09e0*/ 	.word	0x0000e3e0


	//   ....[24]....
        /*09e4*/ 	.word	0x0000fa70


	//   ....[25]....
        /*09e8*/ 	.word	0x0000fa80


	//   ....[26]....
        /*09ec*/ 	.word	0x0000fb50


	//   ....[27]....
        /*09f0*/ 	.word	0x0000fc10


	//   ....[28]....
        /*09f4*/ 	.word	0x000108c0


	//   ....[29]....
        /*09f8*/ 	.word	0x00010960


	//   ....[30]....
        /*09fc*/ 	.word	0x00010980


	//   ....[31]....
        /*0a00*/ 	.word	0x000109a0


	//   ....[32]....
        /*0a04*/ 	.word	0x000109b0


	//   ....[33]....
        /*0a08*/ 	.word	0x000109c0


	//   ....[34]....
        /*0a0c*/ 	.word	0x000109d0


	//   ....[35]....
        /*0a10*/ 	.word	0x000109f0


	//   ....[36]....
        /*0a14*/ 	.word	0x00010a10


	//   ....[37]....
        /*0a18*/ 	.word	0x00010a20


	//   ....[38]....
        /*0a1c*/ 	.word	0x00010a30


	//   ....[39]....
        /*0a20*/ 	.word	0x00010a40


	//   ....[40]....
        /*0a24*/ 	.word	0x00010a50


	//   ....[41]....
        /*0a28*/ 	.word	0x00010a60


	//   ....[42]....
        /*0a2c*/ 	.word	0x00010a70


	//   ....[43]....
        /*0a30*/ 	.word	0x00010a80


	//   ....[44]....
        /*0a34*/ 	.word	0x00010a90


	//   ....[45]....
        /*0a38*/ 	.word	0x00010aa0


	//   ....[46]....
        /*0a3c*/ 	.word	0x00010ab0


	//   ....[47]....
        /*0a40*/ 	.word	0x00010ac0


	//   ....[48]....
        /*0a44*/ 	.word	0x00010ad0


	//   ....[49]....
        /*0a48*/ 	.word	0x00010ae0


	//   ....[50]....
        /*0a4c*/ 	.word	0x00010af0


	//   ....[51]....
        /*0a50*/ 	.word	0x00010b00


	//   ....[52]....
        /*0a54*/ 	.word	0x00010b10


	//   ....[53]....
        /*0a58*/ 	.word	0x00010b20


	//   ....[54]....
        /*0a5c*/ 	.word	0x00010b30


	//   ....[55]....
        /*0a60*/ 	.word	0x00010b40


	//   ....[56]....
        /*0a64*/ 	.word	0x00010b50


	//   ....[57]....
        /*0a68*/ 	.word	0x00010b60


	//   ....[58]....
        /*0a6c*/ 	.word	0x00010b70


	//   ....[59]....
        /*0a70*/ 	.word	0x00010b80


	//   ....[60]....
        /*0a74*/ 	.word	0x00010b90


	//   ....[61]....
        /*0a78*/ 	.word	0x00010ba0


	//   ....[62]....
        /*0a7c*/ 	.word	0x00010bb0


	//   ....[63]....
        /*0a80*/ 	.word	0x00010bc0


	//   ....[64]....
        /*0a84*/ 	.word	0x00010bd0


	//   ....[65]....
        /*0a88*/ 	.word	0x00010be0


	//   ....[66]....
        /*0a8c*/ 	.word	0x00010bf0


	//   ....[67]....
        /*0a90*/ 	.word	0x00010c00


	//   ....[68]....
        /*0a94*/ 	.word	0x00010c10


	//   ....[69]....
        /*0a98*/ 	.word	0x00010c20


	//   ....[70]....
        /*0a9c*/ 	.word	0x00010c30


	//   ....[71]....
        /*0aa0*/ 	.word	0x00010c40


	//   ....[72]....
        /*0aa4*/ 	.word	0x00010c50


	//   ....[73]....
        /*0aa8*/ 	.word	0x00010c60


	//   ....[74]....
        /*0aac*/ 	.word	0x00010c70


	//   ....[75]....
        /*0ab0*/ 	.word	0x00010c80


	//   ....[76]....
        /*0ab4*/ 	.word	0x000115c0


	//   ....[77]....
        /*0ab8*/ 	.word	0x000115d0


	//   ....[78]....
        /*0abc*/ 	.word	0x000115e0


	//   ....[79]....
        /*0ac0*/ 	.word	0x00011620


	//   ....[80]....
        /*0ac4*/ 	.word	0x00011d20


	//   ....[81]....
        /*0ac8*/ 	.word	0x00011d30


	//   ....[82]....
        /*0acc*/ 	.word	0x00011e40


	//   ....[83]....
        /*0ad0*/ 	.word	0x00011e60


	//   ....[84]....
        /*0ad4*/ 	.word	0x000122d0


	//   ....[85]....
        /*0ad8*/ 	.word	0x000122e0


	//   ....[86]....
        /*0adc*/ 	.word	0x000126e0


	//   ....[87]....
        /*0ae0*/ 	.word	0x000126f0


	//   ....[88]....
        /*0ae4*/ 	.word	0x00013330


	//   ....[89]....
        /*0ae8*/ 	.word	0x00013340


	//   ....[90]....
        /*0aec*/ 	.word	0x00013440


	//   ....[91]....
        /*0af0*/ 	.word	0x00013460


	//   ....[92]....
        /*0af4*/ 	.word	0x000135e0


	//   ....[93]....
        /*0af8*/ 	.word	0x00013800


	//   ....[94]....
        /*0afc*/ 	.word	0x00013830


	//   ....[95]....
        /*0b00*/ 	.word	0x00013860


	//   ....[96]....
        /*0b04*/ 	.word	0x00013890


	//   ....[97]....
        /*0b08*/ 	.word	0x000138c0


	//   ....[98]....
        /*0b0c*/ 	.word	0x000138f0


	//   ....[99]....
        /*0b10*/ 	.word	0x00013a80


	//   ....[100]....
        /*0b14*/ 	.word	0x00013ab0


	//   ....[101]....
        /*0b18*/ 	.word	0x00013ae0


	//   ....[102]....
        /*0b1c*/ 	.word	0x00013b10


	//   ....[103]....
        /*0b20*/ 	.word	0x00013b40


	//   ....[104]....
        /*0b24*/ 	.word	0x00013b70


	//   ....[105]....
        /*0b28*/ 	.word	0x00013c00


	//   ....[106]....
        /*0b2c*/ 	.word	0x00013c30


	//   ....[107]....
        /*0b30*/ 	.word	0x00013c40


	//   ....[108]....
        /*0b34*/ 	.word	0x00013ce0


	//   ....[109]....
        /*0b38*/ 	.word	0x00014e60


	//   ....[110]....
        /*0b3c*/ 	.word	0x00016cb0


	//   ....[111]....
        /*0b40*/ 	.word	0x00017b30


	//   ....[112]....
        /*0b44*/ 	.word	0x00017b60


	//   ....[113]....
        /*0b48*/ 	.word	0x00017b80


	//   ....[114]....
        /*0b4c*/ 	.word	0x00017b90


	//   ....[115]....
        /*0b50*/ 	.word	0x00017c60


	//   ....[116]....
        /*0b54*/ 	.word	0x00017c70


	//   ....[117]....
        /*0b58*/ 	.word	0x00019960


	//   ....[118]....
        /*0b5c*/ 	.word	0x00019990


	//   ....[119]....
        /*0b60*/ 	.word	0x00019a00


	//   ....[120]....
        /*0b64*/ 	.word	0x00019a30


	//   ....[121]....
        /*0b68*/ 	.word	0x00019a60


	//   ....[122]....
        /*0b6c*/ 	.word	0x00019a90


	//   ....[123]....
        /*0b70*/ 	.word	0x00019ac0


	//   ....[124]....
        /*0b74*/ 	.word	0x00019af0


	//   ....[125]....
        /*0b78*/ 	.word	0x00019c90


	//   ....[126]....
        /*0b7c*/ 	.word	0x00019cc0


	//   ....[127]....
        /*0b80*/ 	.word	0x00019cf0


	//   ....[128]....
        /*0b84*/ 	.word	0x00019d20


	//   ....[129]....
        /*0b88*/ 	.word	0x00019d50


	//   ....[130]....
        /*0b8c*/ 	.word	0x00019d80


	//   ....[131]....
        /*0b90*/ 	.word	0x00019e40


	//   ....[132]....
        /*0b94*/ 	.word	0x00019e60


	//   ....[133]....
        /*0b98*/ 	.word	0x00019e70


	//   ....[134]....
        /*0b9c*/ 	.word	0x00019ed0


	//   ....[135]....
        /*0ba0*/ 	.word	0x0001a500


	//   ....[136]....
        /*0ba4*/ 	.word	0x0001a990


	//   ....[137]....
        /*0ba8*/ 	.word	0x0001aa20


	//   ....[138]....
        /*0bac*/ 	.word	0x0001aa70


	//   ....[139]....
        /*0bb0*/ 	.word	0x0001aac0


	//   ....[140]....
        /*0bb4*/ 	.word	0x0001aba0


	//   ....[141]....
        /*0bb8*/ 	.word	0x0001ac30


	//   ....[142]....
        /*0bbc*/ 	.word	0x0001ac80


	//   ....[143]....
        /*0bc0*/ 	.word	0x0001acd0


	//   ....[144]....
        /*0bc4*/ 	.word	0x0001af30


	//   ....[145]....
        /*0bc8*/ 	.word	0x0001b210


	//   ....[146]....
        /*0bcc*/ 	.word	0x0001b3e0


	//   ....[147]....
        /*0bd0*/ 	.word	0x0001b440


	//   ....[148]....
        /*0bd4*/ 	.word	0x0001b4a0


	//   ....[149]....
        /*0bd8*/ 	.word	0x0001b570


	//   ....[150]....
        /*0bdc*/ 	.word	0x0001b5f0


	//   ....[151]....
        /*0be0*/ 	.word	0x0001b6c0


	//   ....[152]....
        /*0be4*/ 	.word	0x0001b990


	//   ....[153]....
        /*0be8*/ 	.word	0x0001ba30


	//   ....[154]....
        /*0bec*/ 	.word	0x0001bbc0


	//   ....[155]....
        /*0bf0*/ 	.word	0x0001bc40


	//   ....[156]....
        /*0bf4*/ 	.word	0x0001bcc0


	//   ....[157]....
        /*0bf8*/ 	.word	0x0001bd40


	//   ....[158]....
        /*0bfc*/ 	.word	0x0001bdc0


	//   ....[159]....
        /*0c00*/ 	.word	0x0001be50


	//   ....[160]....
        /*0c04*/ 	.word	0x0001bef0


	//   ....[161]....
        /*0c08*/ 	.word	0x0001bfa0


	//   ....[162]....
        /*0c0c*/ 	.word	0x0001c020


	//   ....[163]....
        /*0c10*/ 	.word	0x0001c0a0


	//   ....[164]....
        /*0c14*/ 	.word	0x0001c120


	//   ....[165]....
        /*0c18*/ 	.word	0x0001c1b0


	//   ....[166]....
        /*0c1c*/ 	.word	0x0001c230


	//   ....[167]....
        /*0c20*/ 	.word	0x0001c2d0


	//   ....[168]....
        /*0c24*/ 	.word	0x0001c320


	//   ....[169]....
        /*0c28*/ 	.word	0x0001c3b0


	//   ....[170]....
        /*0c2c*/ 	.word	0x0001c4e0


	//----- nvinfo : EIATTR_REG_RECONFIG
	.align		4
.L_1187:
        /*0c30*/ 	.byte	0x01, 0x54
	.zero		2


	//----- nvinfo : EIATTR_SYSCALL_OFFSETS
	.align		4
        /*0c34*/ 	.byte	0x04, 0x46
        /*0c36*/ 	.short	(.L_1189 - .L_1188)


	//   ....[0]....
.L_1188:
        /*0c38*/ 	.word	0x00001d30


	//   ....[1]....
        /*0c3c*/ 	.word	0x00001e80


	//   ....[2]....
        /*0c40*/ 	.word	0x000073b0


	//   ....[3]....
        /*0c44*/ 	.word	0x000076f0


	//   ....[4]....
        /*0c48*/ 	.word	0x00016730


	//   ....[5]....
        /*0c4c*/ 	.word	0x000168c0


	//   ....[6]....
        /*0c50*/ 	.word	0x00016a10


	//   ....[7]....
        /*0c54*/ 	.word	0x00016b60


	//   ....[8]....
        /*0c58*/ 	.word	0x00017630


	//----- nvinfo : EIATTR_MBARRIER_INSTR_OFFSETS
	.align		4
.L_1189:
        /*0c5c*/ 	.byte	0x04, 0x39
        /*0c5e*/ 	.short	(.L_1191 - .L_1190)


	//   ....[0]....
.L_1190:
        /*0c60*/ 	.word	0x000002b0
        /*0c64*/ 	.word	0x000000ff
        /*0c68*/ 	.word	0x00019c00
        /*0c6c*/ 	.short	0x0100
        /*0c6e*/ 	.byte	0x08
	.zero		1


	//   ....[1]....
        /*0c70*/ 	.word	0x000002c0
        /*0c74*/ 	.word	0x000000ff
        /*0c78*/ 	.word	0x00019c20
        /*0c7c*/ 	.short	0x0100
        /*0c7e*/ 	.byte	0x08
	.zero		1


	//   ....[2]....
        /*0c80*/ 	.word	0x000003b0
        /*0c84*/ 	.word	0x000000ff
        /*0c88*/ 	.word	0x00019c30
        /*0c8c*/ 	.short	0x0100
        /*0c8e*/ 	.byte	0x08
	.zero		1


	//   ....[3]....
        /*0c90*/ 	.word	0x000003c0
        /*0c94*/ 	.word	0x000000ff
        /*0c98*/ 	.word	0x00019c40
        /*0c9c*/ 	.short	0x0100
        /*0c9e*/ 	.byte	0x08
	.zero		1


	//   ....[4]....
        /*0ca0*/ 	.word	0x000003d0
        /*0ca4*/ 	.word	0x000000ff
        /*0ca8*/ 	.word	0x00019c38
        /*0cac*/ 	.short	0x0100
        /*0cae*/ 	.byte	0x08
	.zero		1


	//   ....[5]....
        /*0cb0*/ 	.word	0x000003e0
        /*0cb4*/ 	.word	0x000000ff
        /*0cb8*/ 	.word	0x00019c48
        /*0cbc*/ 	.short	0x0100
        /*0cbe*/ 	.byte	0x08
	.zero		1


	//   ....[6]....
        /*0cc0*/ 	.word	0x00000510
        /*0cc4*/ 	.word	0x000000ff
        /*0cc8*/ 	.word	0x00019c50
        /*0ccc*/ 	.short	0x0100
        /*0cce*/ 	.byte	0x08
	.zero		1


	//   ....[7]....
        /*0cd0*/ 	.word	0x00000520
        /*0cd4*/ 	.word	0x000000ff
        /*0cd8*/ 	.word	0x00019c60
        /*0cdc*/ 	.short	0x0100
        /*0cde*/ 	.byte	0x08
	.zero		1


	//   ....[8]....
        /*0ce0*/ 	.word	0x00000530
        /*0ce4*/ 	.word	0x000000ff
        /*0ce8*/ 	.word	0x00019c58
        /*0cec*/ 	.short	0x0100
        /*0cee*/ 	.byte	0x08
	.zero		1


	//   ....[9]....
        /*0cf0*/ 	.word	0x00000540
        /*0cf4*/ 	.word	0x000000ff
        /*0cf8*/ 	.word	0x00019c68
        /*0cfc*/ 	.short	0x0100
        /*0cfe*/ 	.byte	0x08
	.zero		1


	//   ....[10]....
        /*0d00*/ 	.word	0x00000630
        /*0d04*/ 	.word	0x000000ff
        /*0d08*/ 	.word	0x00019c70
        /*0d0c*/ 	.short	0x0100
        /*0d0e*/ 	.byte	0x06
	.zero		1


	//   ....[11]....
        /*0d10*/ 	.word	0x00000640
        /*0d14*/ 	.word	0x000000ff
        /*0d18*/ 	.word	0x00019c80
        /*0d1c*/ 	.short	0x0100
        /*0d1e*/ 	.byte	0x06
	.zero		1


	//   ....[12]....
        /*0d20*/ 	.word	0x00000650
        /*0d24*/ 	.word	0x000000ff
        /*0d28*/ 	.word	0x00019c78
        /*0d2c*/ 	.short	0x0100
        /*0d2e*/ 	.byte	0x06
	.zero		1


	//   ....[13]....
        /*0d30*/ 	.word	0x00000660
        /*0d34*/ 	.word	0x000000ff
        /*0d38*/ 	.word	0x00019c88
        /*0d3c*/ 	.short	0x0100
        /*0d3e*/ 	.byte	0x06
	.zero		1


	//   ....[14]....
        /*0d40*/ 	.word	0x00000790
        /*0d44*/ 	.word	0x000000ff
        /*0d48*/ 	.word	0x00019c90
        /*0d4c*/ 	.short	0x0100
        /*0d4e*/ 	.byte	0x08
	.zero		1


	//   ....[15]....
        /*0d50*/ 	.word	0x000007a0
        /*0d54*/ 	.word	0x000000ff
        /*0d58*/ 	.word	0x00019ca0
        /*0d5c*/ 	.short	0x0100
        /*0d5e*/ 	.byte	0x08
	.zero		1


	//   ....[16]....
        /*0d60*/ 	.word	0x000007b0
        /*0d64*/ 	.word	0x000000ff
        /*0d68*/ 	.word	0x00019c98
        /*0d6c*/ 	.short	0x0100
        /*0d6e*/ 	.byte	0x08
	.zero		1


	//   ....[17]....
        /*0d70*/ 	.word	0x000007c0
        /*0d74*/ 	.word	0x000000ff
        /*0d78*/ 	.word	0x00019ca8
        /*0d7c*/ 	.short	0x0100
        /*0d7e*/ 	.byte	0x08
	.zero		1


	//   ....[18]....
        /*0d80*/ 	.word	0x000008f0
        /*0d84*/ 	.word	0x000000ff
        /*0d88*/ 	.word	0x00019cb0
        /*0d8c*/ 	.short	0x0100
        /*0d8e*/ 	.byte	0x08
	.zero		1


	//   ....[19]....
        /*0d90*/ 	.word	0x00000900
        /*0d94*/ 	.word	0x000000ff
        /*0d98*/ 	.word	0x00019cc0
        /*0d9c*/ 	.short	0x0100
        /*0d9e*/ 	.byte	0x08
	.zero		1


	//   ....[20]....
        /*0da0*/ 	.word	0x00000910
        /*0da4*/ 	.word	0x000000ff
        /*0da8*/ 	.word	0x00019cb8
        /*0dac*/ 	.short	0x0100
        /*0dae*/ 	.byte	0x08
	.zero		1


	//   ....[21]....
        /*0db0*/ 	.word	0x00000920
        /*0db4*/ 	.word	0x000000ff
        /*0db8*/ 	.word	0x00019cc8
        /*0dbc*/ 	.short	0x0100
        /*0dbe*/ 	.byte	0x08
	.zero		1


	//   ....[22]....
        /*0dc0*/ 	.word	0x00002b70
        /*0dc4*/ 	.word	0x00000053
        /*0dc8*/ 	.word	0x00019c90
        /*0dcc*/ 	.short	0x010a
        /*0dce*/ 	.byte	0x3f
	.zero		1


	//   ....[23]....
        /*0dd0*/ 	.word	0x00004430
        /*0dd4*/ 	.word	0x00000053
        /*0dd8*/ 	.word	0x00019c90
        /*0ddc*/ 	.short	0x010a
        /*0dde*/ 	.byte	0x3f
	.zero		1


	//   ....[24]....
        /*0de0*/ 	.word	0x000065b0
        /*0de4*/ 	.word	0x00000053
        /*0de8*/ 	.word	0x00019c90
        /*0dec*/ 	.short	0x010a
        /*0dee*/ 	.byte	0x3f
	.zero		1


	//   ....[25]....
        /*0df0*/ 	.word	0x00006780
        /*0df4*/ 	.word	0x00000008
        /*0df8*/ 	.word	0x00000000
        /*0dfc*/ 	.short	0x0101
        /*0dfe*/ 	.byte	0x3f
	.zero		1


	//   ....[26]....
        /*0e00*/ 	.word	0x000067c0
        /*0e04*/ 	.word	0x00000053
        /*0e08*/ 	.word	0x00019cb0
        /*0e0c*/ 	.short	0x010a
        /*0e0e*/ 	.byte	0x3f
	.zero		1


	//   ....[27]....
        /*0e10*/ 	.word	0x00006a30
        /*0e14*/ 	.word	0x00000053
        /*0e18*/ 	.word	0x00000000
        /*0e1c*/ 	.short	0x0101
        /*0e1e*/ 	.byte	0x3f
	.zero		1


	//   ....[28]....
        /*0e20*/ 	.word	0x00007450
        /*0e24*/ 	.word	0x00000010
        /*0e28*/ 	.word	0x00019c00
        /*0e2c*/ 	.short	0x010a
        /*0e2e*/ 	.byte	0x3f
	.zero		1


	//   ....[29]....
        /*0e30*/ 	.word	0x000074a0
        /*0e34*/ 	.word	0x00000010
        /*0e38*/ 	.word	0x00019c00
        /*0e3c*/ 	.short	0x010a
        /*0e3e*/ 	.byte	0x3f
	.zero		1


	//   ....[30]....
        /*0e40*/ 	.word	0x00007b00
        /*0e44*/ 	.word	0x00000010
        /*0e48*/ 	.word	0x00019c00
        /*0e4c*/ 	.short	0x010a
        /*0e4e*/ 	.byte	0x3f
	.zero		1


	//   ....[31]....
        /*0e50*/ 	.word	0x00009610
        /*0e54*/ 	.word	0x00000010
        /*0e58*/ 	.word	0x00019c00
        /*0e5c*/ 	.short	0x010a
        /*0e5e*/ 	.byte	0x3f
	.zero		1


	//   ....[32]....
        /*0e60*/ 	.word	0x0000b780
        /*0e64*/ 	.word	0x00000003
        /*0e68*/ 	.word	0x00019c30
        /*0e6c*/ 	.short	0x010a
        /*0e6e*/ 	.byte	0x3f
	.zero		1


	//   ....[33]....
        /*0e70*/ 	.word	0x0000b830
        /*0e74*/ 	.word	0x00000003
        /*0e78*/ 	.word	0x00019c30
        /*0e7c*/ 	.short	0x010a
        /*0e7e*/ 	.byte	0x3f
	.zero		1


	//   ....[34]....
        /*0e80*/ 	.word	0x0000ce90
        /*0e84*/ 	.word	0x00000003
        /*0e88*/ 	.word	0x00000000
        /*0e8c*/ 	.short	0x0101
        /*0e8e*/ 	.byte	0x3f
	.zero		1


	//   ....[35]....
        /*0e90*/ 	.word	0x0000da20
        /*0e94*/ 	.word	0x00000009
        /*0e98*/ 	.word	0x00019c30
        /*0e9c*/ 	.short	0x010a
        /*0e9e*/ 	.byte	0x3f
	.zero		1


	//   ....[36]....
        /*0ea0*/ 	.word	0x0000daa0
        /*0ea4*/ 	.word	0x00000009
        /*0ea8*/ 	.word	0x00019c30
        /*0eac*/ 	.short	0x010a
        /*0eae*/ 	.byte	0x3f
	.zero		1


	//   ....[37]....
        /*0eb0*/ 	.word	0x0000dcd0
        /*0eb4*/ 	.word	0x0000000e
        /*0eb8*/ 	.word	0x00019c50
        /*0ebc*/ 	.short	0x010a
        /*0ebe*/ 	.byte	0x3f
	.zero		1


	//   ....[38]....
        /*0ec0*/ 	.word	0x0000dd20
        /*0ec4*/ 	.word	0x0000000e
        /*0ec8*/ 	.word	0x00019c50
        /*0ecc*/ 	.short	0x010a
        /*0ece*/ 	.byte	0x3f
	.zero		1


	//   ....[39]....
        /*0ed0*/ 	.word	0x0000eac0
        /*0ed4*/ 	.word	0x00000009
        /*0ed8*/ 	.word	0x00000000
        /*0edc*/ 	.short	0x0101
        /*0ede*/ 	.byte	0x3f
	.zero		1


	//   ....[40]....
        /*0ee0*/ 	.word	0x0000f120
        /*0ee4*/ 	.word	0x0000000e
        /*0ee8*/ 	.word	0x00000000
        /*0eec*/ 	.short	0x0101
        /*0eee*/ 	.byte	0x3f
	.zero		1


	//   ....[41]....
        /*0ef0*/ 	.word	0x0000f7f0
        /*0ef4*/ 	.word	0x00000007
        /*0ef8*/ 	.word	0x00019c50
        /*0efc*/ 	.short	0x010a
        /*0efe*/ 	.byte	0x3f
	.zero		1


	//   ....[42]....
        /*0f00*/ 	.word	0x0000f840
        /*0f04*/ 	.word	0x00000007
        /*0f08*/ 	.word	0x00019c50
        /*0f0c*/ 	.short	0x010a
        /*0f0e*/ 	.byte	0x3f
	.zero		1


	//   ....[43]....
        /*0f10*/ 	.word	0x00010110
        /*0f14*/ 	.word	0x00000004
        /*0f18*/ 	.word	0x00000000
        /*0f1c*/ 	.short	0x0101
        /*0f1e*/ 	.byte	0x3f
	.zero		1


	//   ....[44]....
        /*0f20*/ 	.word	0x00011d40
        /*0f24*/ 	.word	0x00000000
        /*0f28*/ 	.word	0x00000000
        /*0f2c*/ 	.short	0x0101
        /*0f2e*/ 	.byte	0x3f
	.zero		1


	//   ....[45]....
        /*0f30*/ 	.word	0x000122c0
        /*0f34*/ 	.word	0x00000002
        /*0f38*/ 	.word	0x00000000
        /*0f3c*/ 	.short	0x0101
        /*0f3e*/ 	.byte	0x3f
	.zero		1


	//   ....[46]....
        /*0f40*/ 	.word	0x00014f40
        /*0f44*/ 	.word	0x00000011
        /*0f48*/ 	.word	0x00019c20
        /*0f4c*/ 	.short	0x010a
        /*0f4e*/ 	.byte	0x3f
	.zero		1


	//   ....[47]....
        /*0f50*/ 	.word	0x00015000
        /*0f54*/ 	.word	0x00000008
        /*0f58*/ 	.word	0x00019ca0
        /*0f5c*/ 	.short	0x010a
        /*0f5e*/ 	.byte	0x3f
	.zero		1


	//   ....[48]....
        /*0f60*/ 	.word	0x00015430
        /*0f64*/ 	.word	0x00000008
        /*0f68*/ 	.word	0x00019cc0
        /*0f6c*/ 	.short	0x010a
        /*0f6e*/ 	.byte	0x3f
	.zero		1


	//   ....[49]....
        /*0f70*/ 	.word	0x00015990
        /*0f74*/ 	.word	0x00000009
        /*0f78*/ 	.word	0x00019ca0
        /*0f7c*/ 	.short	0x010a
        /*0f7e*/ 	.byte	0x3f
	.zero		1


	//   ....[50]....
        /*0f80*/ 	.word	0x00015db0
        /*0f84*/ 	.word	0x00000009
        /*0f88*/ 	.word	0x00019cc0
        /*0f8c*/ 	.short	0x010a
        /*0f8e*/ 	.byte	0x3f
	.zero		1


	//   ....[51]....
        /*0f90*/ 	.word	0x00016f30
        /*0f94*/ 	.word	0x00000004
        /*0f98*/ 	.word	0x00019c80
        /*0f9c*/ 	.short	0x010a
        /*0f9e*/ 	.byte	0x3f
	.zero		1


	//   ....[52]....
        /*0fa0*/ 	.word	0x00017170
        /*0fa4*/ 	.word	0x00000004
        /*0fa8*/ 	.word	0x00019c40
        /*0fac*/ 	.short	0x010a
        /*0fae*/ 	.byte	0x3f
	.zero		1


	//   ....[53]....
        /*0fb0*/ 	.word	0x00017d50
        /*0fb4*/ 	.word	0x00000011
        /*0fb8*/ 	.word	0x00019c00
        /*0fbc*/ 	.short	0x0107
        /*0fbe*/ 	.byte	0x3f
	.zero		1


	//   ....[54]....
        /*0fc0*/ 	.word	0x00017e50
        /*0fc4*/ 	.word	0x00000011
        /*0fc8*/ 	.word	0x00019c00
        /*0fcc*/ 	.short	0x0101
        /*0fce*/ 	.byte	0x3f
	.zero		1


	//   ....[55]....
        /*0fd0*/ 	.word	0x00017e70
        /*0fd4*/ 	.word	0x00000011
        /*0fd8*/ 	.word	0x00019c20
        /*0fdc*/ 	.short	0x010a
        /*0fde*/ 	.byte	0x3f
	.zero		1


	//   ....[56]....
        /*0fe0*/ 	.word	0x00018170
        /*0fe4*/ 	.word	0x00000007
        /*0fe8*/ 	.word	0x00019c80
        /*0fec*/ 	.short	0x010a
        /*0fee*/ 	.byte	0x3f
	.zero		1


	//   ....[57]....
        /*0ff0*/ 	.word	0x000185c0
        /*0ff4*/ 	.word	0x00000007
        /*0ff8*/ 	.word	0x00019c40
        /*0ffc*/ 	.short	0x010a
        /*0ffe*/ 	.byte	0x3f
	.zero		1


	//   ....[58]....
        /*1000*/ 	.word	0x00018a60
        /*1004*/ 	.word	0x00000003
        /*1008*/ 	.word	0x00019c70
        /*100c*/ 	.short	0x010a
        /*100e*/ 	.byte	0x3f
	.zero		1


	//   ....[59]....
        /*1010*/ 	.word	0x00018ae0
        /*1014*/ 	.word	0x00000003
        /*1018*/ 	.word	0x00019c60
        /*101c*/ 	.short	0x010a
        /*101e*/ 	.byte	0x3f
	.zero		1


	//   ....[60]....
        /*1020*/ 	.word	0x00018f50
        /*1024*/ 	.word	0x00000003
        /*1028*/ 	.word	0x00019c50
        /*102c*/ 	.short	0x0101
        /*102e*/ 	.byte	0x3f
	.zero		1


	//   ....[61]....
        /*1030*/ 	.word	0x00018fd0
        /*1034*/ 	.word	0x00000003
        /*1038*/ 	.word	0x00000000
        /*103c*/ 	.short	0x0101
        /*103e*/ 	.byte	0x3f
	.zero		1


	//   ....[62]....
        /*1040*/ 	.word	0x000191f0
        /*1044*/ 	.word	0x00000000
        /*1048*/ 	.word	0x00019c70
        /*104c*/ 	.short	0x010a
        /*104e*/ 	.byte	0x3f
	.zero		1


	//   ....[63]....
        /*1050*/ 	.word	0x00019260
        /*1054*/ 	.word	0x00000000
        /*1058*/ 	.word	0x00019c60
        /*105c*/ 	.short	0x010a
        /*105e*/ 	.byte	0x3f
	.zero		1


	//   ....[64]....
        /*1060*/ 	.word	0x000196e0
        /*1064*/ 	.word	0x00000000
        /*1068*/ 	.word	0x00019c50
        /*106c*/ 	.short	0x0101
        /*106e*/ 	.byte	0x3f
	.zero		1


	//   ....[65]....
        /*1070*/ 	.word	0x00019730
        /*1074*/ 	.word	0x00000000
        /*1078*/ 	.word	0x00000000
        /*107c*/ 	.short	0x0101
        /*107e*/ 	.byte	0x3f
	.zero		1


	//   ....[66]....
        /*1080*/ 	.word	0x0001a480
        /*1084*/ 	.word	0x00000007
        /*1088*/ 	.word	0x00019c20
        /*108c*/ 	.short	0x010a
        /*108e*/ 	.byte	0x3f
	.zero		1


	//   ....[67]....
        /*1090*/ 	.word	0x0001a660
        /*1094*/ 	.word	0x00000005
        /*1098*/ 	.word	0x00000000
        /*109c*/ 	.short	0x010a
        /*109e*/ 	.byte	0x3f
	.zero		1


	//   ....[68]....
        /*10a0*/ 	.word	0x0001a690
        /*10a4*/ 	.word	0x00000003
        /*10a8*/ 	.word	0x00000000
        /*10ac*/ 	.short	0x010a
        /*10ae*/ 	.byte	0x3f
	.zero		1


	//   ....[69]....
        /*10b0*/ 	.word	0x0001a6e0
        /*10b4*/ 	.word	0x00000003
        /*10b8*/ 	.word	0x00019c60
        /*10bc*/ 	.short	0x010a
        /*10be*/ 	.byte	0x3f
	.zero		1


	//   ....[70]....
        /*10c0*/ 	.word	0x0001a730
        /*10c4*/ 	.word	0x00000005
        /*10c8*/ 	.word	0x00019c60
        /*10cc*/ 	.short	0x010a
        /*10ce*/ 	.byte	0x3f
	.zero		1


	//   ....[71]....
        /*10d0*/ 	.word	0x0001a770
        /*10d4*/ 	.word	0x00000003
        /*10d8*/ 	.word	0x00019c80
        /*10dc*/ 	.short	0x010a
        /*10de*/ 	.byte	0x3f
	.zero		1


	//   ....[72]....
        /*10e0*/ 	.word	0x0001a790
        /*10e4*/ 	.word	0x00000005
        /*10e8*/ 	.word	0x00019c80
        /*10ec*/ 	.short	0x010a
        /*10ee*/ 	.byte	0x3f
	.zero		1


	//   ....[73]....
        /*10f0*/ 	.word	0x0001a7f0
        /*10f4*/ 	.word	0x00000053
        /*10f8*/ 	.word	0x00019c90
        /*10fc*/ 	.short	0x010a
        /*10fe*/ 	.byte	0x3f
	.zero		1


	//   ....[74]....
        /*1100*/ 	.word	0x0001a840
        /*1104*/ 	.word	0x00000053
        /*1108*/ 	.word	0x00019c90
        /*110c*/ 	.short	0x010a
        /*110e*/ 	.byte	0x3f
	.zero		1


	//   ....[75]....
        /*1110*/ 	.word	0x0001a890
        /*1114*/ 	.word	0x00000053
        /*1118*/ 	.word	0x00019c90
        /*111c*/ 	.short	0x010a
        /*111e*/ 	.byte	0x3f
	.zero		1


	//   ....[76]....
        /*1120*/ 	.word	0x0001a8e0
        /*1124*/ 	.word	0x00000053
        /*1128*/ 	.word	0x00019cb0
        /*112c*/ 	.short	0x010a
        /*112e*/ 	.byte	0x3f
	.zero		1


	//   ....[77]....
        /*1130*/ 	.word	0x0001aaf0
        /*1134*/ 	.word	0x00000010
        /*1138*/ 	.word	0x00019c00
        /*113c*/ 	.short	0x010a
        /*113e*/ 	.byte	0x3f
	.zero		1


	//   ....[78]....
        /*1140*/ 	.word	0x0001ad10
        /*1144*/ 	.word	0x00000010
        /*1148*/ 	.word	0x00019c00
        /*114c*/ 	.short	0x010a
        /*114e*/ 	.byte	0x3f
	.zero		1


	//   ....[79]....
        /*1150*/ 	.word	0x0001ad60
        /*1154*/ 	.word	0x00000003
        /*1158*/ 	.word	0x00019c30
        /*115c*/ 	.short	0x010a
        /*115e*/ 	.byte	0x3f
	.zero		1


	//   ....[80]....
        /*1160*/ 	.word	0x0001adb0
        /*1164*/ 	.word	0x00000009
        /*1168*/ 	.word	0x00019c30
        /*116c*/ 	.short	0x010a
        /*116e*/ 	.byte	0x3f
	.zero		1


	//   ....[81]....
        /*1170*/ 	.word	0x0001ae00
        /*1174*/ 	.word	0x0000000e
        /*1178*/ 	.word	0x00019c50
        /*117c*/ 	.short	0x010a
        /*117e*/ 	.byte	0x3f
	.zero		1


	//   ....[82]....
        /*1180*/ 	.word	0x0001ae50
        /*1184*/ 	.word	0x00000007
        /*1188*/ 	.word	0x00019c50
        /*118c*/ 	.short	0x010a
        /*118e*/ 	.byte	0x3f
	.zero		1


	//   ....[83]....
        /*1190*/ 	.word	0x0001aff0
        /*1194*/ 	.word	0x00000011
        /*1198*/ 	.word	0x00019c20
        /*119c*/ 	.short	0x010a
        /*119e*/ 	.byte	0x3f
	.zero		1


	//   ....[84]....
        /*11a0*/ 	.word	0x0001b040
        /*11a4*/ 	.word	0x00000008
        /*11a8*/ 	.word	0x00019ca0
        /*11ac*/ 	.short	0x010a
        /*11ae*/ 	.byte	0x3f
	.zero		1


	//   ....[85]....
        /*11b0*/ 	.word	0x0001b090
        /*11b4*/ 	.word	0x00000008
        /*11b8*/ 	.word	0x00019cc0
        /*11bc*/ 	.short	0x010a
        /*11be*/ 	.byte	0x3f
	.zero		1


	//   ....[86]....
        /*11c0*/ 	.word	0x0001b0e0
        /*11c4*/ 	.word	0x00000009
        /*11c8*/ 	.word	0x00019ca0
        /*11cc*/ 	.short	0x010a
        /*11ce*/ 	.byte	0x3f
	.zero		1


	//   ....[87]....
        /*11d0*/ 	.word	0x0001b130
        /*11d4*/ 	.word	0x00000009
        /*11d8*/ 	.word	0x00019cc0
        /*11dc*/ 	.short	0x010a
        /*11de*/ 	.byte	0x3f
	.zero		1


	//   ....[88]....
        /*11e0*/ 	.word	0x0001b2d0
        /*11e4*/ 	.word	0x00000004
        /*11e8*/ 	.word	0x00019c80
        /*11ec*/ 	.short	0x010a
        /*11ee*/ 	.byte	0x3f
	.zero		1


	//   ....[89]....
        /*11f0*/ 	.word	0x0001b320
        /*11f4*/ 	.word	0x00000004
        /*11f8*/ 	.word	0x00019c40
        /*11fc*/ 	.short	0x010a
        /*11fe*/ 	.byte	0x3f
	.zero		1


	//   ....[90]....
        /*1200*/ 	.word	0x0001b700
        /*1204*/ 	.word	0x00000011
        /*1208*/ 	.word	0x00019c20
        /*120c*/ 	.short	0x010a
        /*120e*/ 	.byte	0x3f
	.zero		1


	//   ....[91]....
        /*1210*/ 	.word	0x0001b750
        /*1214*/ 	.word	0x00000007
        /*1218*/ 	.word	0x00019c80
        /*121c*/ 	.short	0x010a
        /*121e*/ 	.byte	0x3f
	.zero		1


	//   ....[92]....
        /*1220*/ 	.word	0x0001b7a0
        /*1224*/ 	.word	0x00000007
        /*1228*/ 	.word	0x00019c40
        /*122c*/ 	.short	0x010a
        /*122e*/ 	.byte	0x3f
	.zero		1


	//   ....[93]....
        /*1230*/ 	.word	0x0001b7f0
        /*1234*/ 	.word	0x00000003
        /*1238*/ 	.word	0x00019c70
        /*123c*/ 	.short	0x010a
        /*123e*/ 	.byte	0x3f
	.zero		1


	//   ....[94]....
        /*1240*/ 	.word	0x0001b840
        /*1244*/ 	.word	0x00000003
        /*1248*/ 	.word	0x00019c60
        /*124c*/ 	.short	0x010a
        /*124e*/ 	.byte	0x3f
	.zero		1


	//   ....[95]....
        /*1250*/ 	.word	0x0001b890
        /*1254*/ 	.word	0x00000000
        /*1258*/ 	.word	0x00019c70
        /*125c*/ 	.short	0x010a
        /*125e*/ 	.byte	0x3f
	.zero		1


	//   ....[96]....
        /*1260*/ 	.word	0x0001b8e0
        /*1264*/ 	.word	0x00000000
        /*1268*/ 	.word	0x00019c60
        /*126c*/ 	.short	0x010a
        /*126e*/ 	.byte	0x3f
	.zero		1


	//   ....[97]....
        /*1270*/ 	.word	0x0001c400
        /*1274*/ 	.word	0x00000007
        /*1278*/ 	.word	0x00019c20
        /*127c*/ 	.short	0x010a
        /*127e*/ 	.byte	0x3f
	.zero		1


	//   ....[98]....
        /*1280*/ 	.word	0x0001c5a0
        /*1284*/ 	.word	0x00000005
        /*1288*/ 	.word	0x00000000
        /*128c*/ 	.short	0x010a
        /*128e*/ 	.byte	0x3f
	.zero		1


	//   ....[99]....
        /*1290*/ 	.word	0x0001c5f0
        /*1294*/ 	.word	0x00000003
        /*1298*/ 	.word	0x00000000
        /*129c*/ 	.short	0x010a
        /*129e*/ 	.byte	0x3f
	.zero		1


	//   ....[100]....
        /*12a0*/ 	.word	0x0001c640
        /*12a4*/ 	.word	0x00000003
        /*12a8*/ 	.word	0x00019c60
        /*12ac*/ 	.short	0x010a
        /*12ae*/ 	.byte	0x3f
	.zero		1


	//   ....[101]....
        /*12b0*/ 	.word	0x0001c690
        /*12b4*/ 	.word	0x00000005
        /*12b8*/ 	.word	0x00019c60
        /*12bc*/ 	.short	0x010a
        /*12be*/ 	.byte	0x3f
	.zero		1


	//   ....[102]....
        /*12c0*/ 	.word	0x0001c6e0
        /*12c4*/ 	.word	0x00000003
        /*12c8*/ 	.word	0x00019c80
        /*12cc*/ 	.short	0x010a
        /*12ce*/ 	.byte	0x3f
	.zero		1


	//----- nvinfo : EIATTR_NUM_MBARRIERS
	.align		4
.L_1191:
        /*12d0*/ 	.byte	0x03, 0x38
        /*12d2*/ 	.short	0x0016


	//----- nvinfo : EIATTR_EXIT_INSTR_OFFSETS
	.align		4
        /*12d4*/ 	.byte	0x04, 0x1c
        /*12d6*/ 	.short	(.L_1193 - .L_1192)


	//   ....[0]....
.L_1192:
        /*12d8*/ 	.word	0x0001a7e0


	//----- nvinfo : EIATTR_MAX_THREADS
	.align		4
.L_1193:
        /*12dc*/ 	.byte	0x04, 0x05
        /*12de*/ 	.short	(.L_1195 - .L_1194)
.L_1194:
        /*12e0*/ 	.word	0x00000200
        /*12e4*/ 	.word	0x00000001
        /*12e8*/ 	.word	0x00000001


	//----- nvinfo : EIATTR_CRS_STACK_SIZE
	.align		4
.L_1195:
        /*12ec*/ 	.byte	0x04, 0x1e
        /*12ee*/ 	.short	(.L_1197 - .L_1196)
.L_1196:
        /*12f0*/ 	.word	0x00000000


	//----- nvinfo : EIATTR_CBANK_PARAM_SIZE
	.align		4
.L_1197:
        /*12f4*/ 	.byte	0x03, 0x19
        /*12f6*/ 	.short	0x0af0


	//----- nvinfo : EIATTR_PARAM_CBANK
	.align		4
        /*12f8*/ 	.byte	0x04, 0x0a
        /*12fa*/ 	.short	(.L_1199 - .L_1198)
	.align		4
.L_1198:
        /*12fc*/ 	.word	index@(.nv.constant0._ZN7cutlass13device_kernelIN5flash11enable_sm90INS1_16FlashAttnFwdSm90INS1_25CollectiveMainloopFwdSm90ILi2EN4cute5tupleIJNS5_1CILi1EEES8_S8_EEENS6_IJNS7_ILi192EEENS7_ILi128EEENS7_ILi96EEEEEELi96ENS_12float_e4m3_tEfNS_4arch4Sm90ELb0ELb0ELb0ELb1ELb0ELb1ELb0ELb1ELb1ELb1ELb1ELb0EEENS1_21CollectiveEpilogueFwdINS6_IJSA_SC_SB_EEES9_NS_10bfloat16_tESG_Li384ELb1ELb1ELb1ELb1EEENS1_36VarlenDynamicPersistentTileSchedulerILi192ELi128ELi384ELi128ELb1ELb1ELb1ELb0ELb1ELb1EEEEEEEEEvNT_6ParamsE)
        /*1300*/ 	.short	0x0210
        /*1302*/ 	.short	0x0af0


	//----- nvinfo : EIATTR_SW_WAR
	.align		4
.L_1199:
        /*1304*/ 	.byte	0x04, 0x36
        /*1306*/ 	.short	(.L_1201 - .L_1200)
.L_1200:
        /*1308*/ 	.word	0x00000008
.L_1201:


//--------------------- .nv.info._ZN7cutlass13device_kernelIN5flash11enable_sm90INS1_16FlashAttnFwdSm90INS1_25CollectiveMainloopFwdSm90ILi2EN4cute5tupleIJNS5_1CILi1EEES8_S8_EEENS6_IJNS7_ILi192EEENS7_ILi128EEENS7_ILi96EEEEEELi96ENS_12float_e4m3_tEfNS_4arch4Sm90ELb0ELb1ELb0ELb0ELb0ELb0ELb0ELb1ELb1ELb1ELb1ELb0EEENS1_21CollectiveEpilogueFwdINS6_IJSA_SC_SB_EEES9_NS_10bfloat16_tESG_Li384ELb0ELb1ELb1ELb1EEENS1_19SingleTileSchedulerILb0ELb1ELb1ELi192EEEEEEEEEvNT_6ParamsE --------------------------
	.section	.nv.info._ZN7cutlass13device_kernelIN5flash11enable_sm90INS1_16FlashAttnFwdSm90INS1_25CollectiveMainloopFwdSm90ILi2EN4cute5tupleIJNS5_1CILi1EEES8_S8_EEENS6_IJNS7_ILi192EEENS7_ILi128EEENS7_ILi96EEEEEELi96ENS_12float_e4m3_tEfNS_4arch4Sm90ELb0ELb1ELb0ELb0ELb0ELb0ELb0ELb1ELb1ELb1ELb1ELb0EEENS1_21CollectiveEpilogueFwdINS6_IJSA_SC_SB_EEES9_NS_10bfloat16_tESG_Li384ELb0ELb1ELb1ELb1EEENS1_19SingleTileSchedulerILb0ELb1ELb1ELi192EEEEEEEEEvNT_6ParamsE,"",@"SHT_CUDA_INFO"
	.sectionflags	@""
	.align	4


	//----- nvinfo : EIATTR_CUDA_API_VERSION
	.align		4
        /*0000*/ 	.byte	0x04, 0x37
        /*0002*/ 	.short	(.L_1203 - .L_1202)
.L_1202:
        /*0004*/ 	.word	0x00000082


	//----- nvinfo : EIATTR_KPARAM_INFO
	.align		4
.L_1203:
        /*0008*/ 	.byte	0x04, 0x17
        /*000a*/ 	.short	(.L_1205 - .L_1204)
.L_1204:
        /*000c*/ 	.word	0x00000000
        /*0010*/ 	.short	0x0000
        /*0012*/ 	.short	0x0070
        /*0014*/ 	.byte	0x00, 0xf0, 0x01, 0x28


	//----- nvinfo : EIATTR_SPARSE_MMA_MASK
	.align		4
.L_1205:
        /*0018*/ 	.byte	0x03, 0x50
        /*001a*/ 	.short	0x0000


	//----- nvinfo : EIATTR_MAXREG_COUNT
	.align		4
        /*001c*/ 	.byte	0x03, 0x1b
        /*001e*/ 	.short	0x0080


	//----- nvinfo : EIATTR_NUM_BARRIERS
	.align		4
        /*0020*/ 	.byte	0x02, 0x4c
        /*0022*/ 	.byte	0x09
	.zero		1


	//----- nvinfo : EIATTR_EXTERNS
	.align		4
        /*0024*/ 	.byte	0x04, 0x0f
        /*0026*/ 	.short	(.L_1207 - .L_1206)


	//   ....[0]....
	.align		4
.L_1206:
        /*0028*/ 	.word	index@(__assertfail)


	//----- nvinfo : EIATTR_MERCURY_ISA_VERSION
	.align		4
.L_1207:
        /*002c*/ 	.byte	0x03, 0x5f
        /*002e*/ 	.short	0x0101


	//----- nvinfo : EIATTR_INT_WARP_WIDE_INSTR_OFFSETS
	.align		4
        /*0030*/ 	.byte	0x04, 0x31
        /*0032*/ 	.short	(.L_1209 - .L_1208)


	//   ....[0]....
.L_1208:
        /*0034*/ 	.word	0x00000120


	//   ....[1]....
        /*0038*/ 	.word	0x00000160


	//   ....[2]....
        /*003c*/ 	.word	0x000001d0


	//----- nvinfo : EIATTR_COOP_GROUP_MASK_REGIDS
	.align		4
.L_1209:
        /*0040*/ 	.byte	0x04, 0x29
        /*0042*/ 	.short	(.L_1211 - .L_1210)


	//   ....[0]....
.L_1210:
        /*0044*/ 	.word	0xffffffff


	//   ....[1]....
        /*0048*/ 	.word	0xffffffff


	//   ....[2]....
        /*004c*/ 	.word	0xffffffff


	//   ....[3]....
        /*0050*/ 	.word	0xffffffff


	//   ....[4]....
        /*0054*/ 	.word	0xffffffff


	//   ....[5]....
        /*0058*/ 	.word	0xffffffff


	//   ....[6]....
        /*005c*/ 	.word	0xffffffff


	//   ....[7]....
        /*0060*/ 	.word	0xffffffff


	//   ....[8]....
        /*0064*/ 	.word	0xffffffff


	//   ....[9]....
        /*0068*/ 	.word	0xffffffff


	//   ....[10]....
        /*006c*/ 	.word	0xffffffff


	//   ....[11]....
        /*0070*/ 	.word	0xffffffff


	//   ....[12]....
        /*0074*/ 	.word	0xffffffff


	//   ....[13]....
        /*0078*/ 	.word	0xffffffff


	//   ....[14]....
        /*007c*/ 	.word	0xffffffff


	//   ....[15]....
        /*0080*/ 	.word	0xffffffff


	//   ....[16]....
        /*0084*/ 	.word	0xffffffff


	//   ....[17]....
        /*0088*/ 	.word	0xffffffff


	//   ....[18]....
        /*008c*/ 	.word	0xffffffff


	//   ....[19]....
        /*0090*/ 	.word	0xffffffff


	//   ....[20]....
        /*0094*/ 	.word	0xffffffff


	//   ....[21]....
        /*0098*/ 	.word	0xffffffff


	//   ....[22]....
        /*009c*/ 	.word	0xffffffff


	//   ....[23]....
        /*00a0*/ 	.word	0xffffffff


	//   ....[24]....
        /*00a4*/ 	.word	0xffffffff


	//   ....[25]....
        /*00a8*/ 	.word	0xffffffff


	//   ....[26]....
        /*00ac*/ 	.word	0xffffffff


	//   ....[27]....
        /*00b0*/ 	.word	0xffffffff


	//   ....[28]....
        /*00b4*/ 	.word	0xffffffff


	//   ....[29]....
        /*00b8*/ 	.word	0xffffffff


	//   ....[30]....
        /*00bc*/ 	.word	0xffffffff


	//   ....[31]....
        /*00c0*/ 	.word	0xffffffff


	//   ....[32]....
        /*00c4*/ 	.word	0xffffffff


	//   ....[33]....
        /*00c8*/ 	.word	0xffffffff


	//   ....[34]....
        /*00cc*/ 	.word	0xffffffff


	//   ....[35]....
        /*00d0*/ 	.word	0xffffffff


	//   ....[36]....
        /*00d4*/ 	.word	0xffffffff


	//   ....[37]....
        /*00d8*/ 	.word	0xffffffff


	//   ....[38]....
        /*00dc*/ 	.word	0xffffffff


	//   ....[39]....
        /*00e0*/ 	.word	0xffffffff


	//   ....[40]....
        /*00e4*/ 	.word	0xffffffff


	//   ....[41]....
        /*00e8*/ 	.word	0xffffffff


	//   ....[42]....
        /*00ec*/ 	.word	0xffffffff


	//   ....[43]....
        /*00f0*/ 	.word	0xffffffff


	//   ....[44]....
        /*00f4*/ 	.word	0xffffffff


	//   ....[45]....
        /*00f8*/ 	.word	0xffffffff


	//   ....[46]....
        /*00fc*/ 	.word	0xffffffff


	//   ....[47]....
        /*0100*/ 	.word	0xffffffff


	//   ....[48]....
        /*0104*/ 	.word	0xffffffff


	//   ....[49]....
        /*0108*/ 	.word	0xffffffff


	//   ....[50]....
        /*010c*/ 	.word	0xffffffff


	//   ....[51]....
        /*0110*/ 	.word	0xffffffff


	//   ....[52]....
        /*0114*/ 	.word	0xffffffff


	//   ....[53]....
        /*0118*/ 	.word	0xffffffff


	//   ....[54]....
        /*011c*/ 	.word	0xffffffff


	//   ....[55]....
        /*0120*/ 	.word	0xffffffff


	//   ....[56]....
        /*0124*/ 	.word	0xffffffff


	//   ....[57]....
        /*0128*/ 	.word	0xffffffff


	//   ....[58]....
        /*012c*/ 	.word	0xffffffff


	//   ....[59]....
        /*0130*/ 	.word	0xffffffff


	//   ....[60]....
        /*0134*/ 	.word	0xffffffff


	//   ....[61]....
        /*0138*/ 	.word	0xffffffff


	//   ....[62]....
        /*013c*/ 	.word	0xffffffff


	//   ....[63]....
        /*0140*/ 	.word	0xffffffff


	//   ....[64]....
        /*0144*/ 	.word	0xffffffff


	//   ....[65]....
        /*0148*/ 	.word	0xffffffff


	//   ....[66]....
        /*014c*/ 	.word	0xffffffff


	//   ....[67]....
        /*0150*/ 	.word	0xffffffff


	//   ....[68]....
        /*0154*/ 	.word	0xffffffff


	//   ....[69]....
        /*0158*/ 	.word	0xffffffff


	//   ....[70]....
        /*015c*/ 	.word	0xffffffff


	//   ....[71]....
        /*0160*/ 	.word	0xffffffff


	//   ....[72]....
        /*0164*/ 	.word	0xffffffff


	//   ....[73]....
        /*0168*/ 	.word	0xffffffff


	//   ....[74]....
        /*016c*/ 	.word	0xffffffff


	//   ....[75]....
        /*0170*/ 	.word	0xffffffff


	//   ....[76]....
        /*0174*/ 	.word	0xffffffff


	//   ....[77]....
        /*0178*/ 	.word	0xffffffff


	//   ....[78]....
        /*017c*/ 	.word	0xffffffff


	//   ....[79]....
        /*0180*/ 	.word	0xffffffff


	//   ....[80]....
        /*0184*/ 	.word	0xffffffff


	//   ....[81]....
        /*0188*/ 	.word	0xffffffff


	//   ....[82]....
        /*018c*/ 	.word	0xffffffff


	//   ....[83]....
        /*0190*/ 	.word	0xffffffff


	//   ....[84]....
        /*0194*/ 	.word	0xffffffff


	//   ....[85]....
        /*0198*/ 	.word	0xffffffff


	//   ....[86]....
        /*019c*/ 	.word	0xffffffff


	//   ....[87]....
        /*01a0*/ 	.word	0xffffffff


	//   ....[88]....
        /*01a4*/ 	.word	0xffffffff


	//   ....[89]....
        /*01a8*/ 	.word	0xffffffff


	//   ....[90]....
        /*01ac*/ 	.word	0xffffffff


	//   ....[91]....
        /*01b0*/ 	.word	0xffffffff


	//   ....[92]....
        /*01b4*/ 	.word	0xffffffff


	//   ....[93]....
        /*01b8*/ 	.word	0xffffffff


	//   ....[94]....
        /*01bc*/ 	.word	0xffffffff


	//   ....[95]....
        /*01c0*/ 	.word	0xffffffff


	//   ....[96]....
        /*01c4*/ 	.word	0xffffffff


	//   ....[97]....
        /*01c8*/ 	.word	0xffffffff


	//   ....[98]....
        /*01cc*/ 	.word	0xffffffff


	//   ....[99]....
        /*01d0*/ 	.word	0x0500000f


	//   ....[100]....
        /*01d4*/ 	.word	0x0500000f


	//   ....[101]....
        /*01d8*/ 	.word	0x0500000f


	//   ....[102]....
        /*01dc*/ 	.word	0x0500000f


	//   ....[103]....
        /*01e0*/ 	.word	0x0500000f


	//   ....[104]....
        /*01e4*/ 	.word	0x0500000f


	//   ....[105]....
        /*01e8*/ 	.word	0x0500000f


	//----- nvinfo : EIATTR_COOP_GROUP_INSTR_OFFSETS
	.align		4
.L_1211:
        /*01ec*/ 	.byte	0x04, 0x28
        /*01ee*/ 	.short	(.L_1213 - .L_1212)


	//   ....[0]....
.L_1212:
        /*01f0*/ 	.word	0x00000050


	//   ....[1]....
        /*01f4*/ 	.word	0x00000130


	//   ....[2]....
        /*01f8*/ 	.word	0x00000180


	//   ....[3]....
        /*01fc*/ 	.word	0x000003b0


	//   ....[4]....
        /*0200*/ 	.word	0x00000510


	//   ....[5]....
        /*0204*/ 	.word	0x00000630


	//   ....[6]....
        /*0208*/ 	.word	0x00000790


	//   ....[7]....
        /*020c*/ 	.word	0x00001830


	//   ....[8]....
        /*0210*/ 	.word	0x00001f40


	//   ....[9]....
        /*0214*/ 	.word	0x00002d70


	//   ....[10]....
        /*0218*/ 	.word	0x000034b0


	//   ....[11]....
        /*021c*/ 	.word	0x000035c0


	//   ....[12]....
        /*0220*/ 	.word	0x00003f10


	//   ....[13]....
        /*0224*/ 	.word	0x00003f70


	//   ....[14]....
        /*0228*/ 	.word	0x000054b0


	//   ....[15]....
        /*022c*/ 	.word	0x000056f0


	//   ....[16]....
        /*0230*/ 	.word	0x000062d0


	//   ....[17]....
        /*0234*/ 	.word	0x00006370


	//   ....[18]....
        /*0238*/ 	.word	0x00006c40


	//   ....[19]....
        /*023c*/ 	.word	0x00006ce0


	//   ....[20]....
        /*0240*/ 	.word	0x00008610


	//   ....[21]....
        /*0244*/ 	.word	0x00008640


	//   ....[22]....
        /*0248*/ 	.word	0x000086f0


	//   ....[23]....
        /*024c*/ 	.word	0x00008700


	//   ....[24]....
        /*0250*/ 	.word	0x0000a000


	//   ....[25]....
        /*0254*/ 	.word	0x0000a270


	//   ....[26]....
        /*0258*/ 	.word	0x0000ae40


	//   ....[27]....
        /*025c*/ 	.word	0x0000af40


	//   ....[28]....
        /*0260*/ 	.word	0x0000b7b0


	//   ....[29]....
        /*0264*/ 	.word	0x0000b830


	//   ....[30]....
        /*0268*/ 	.word	0x0000caa0


	//   ....[31]....
        /*026c*/ 	.word	0x0000cac0


	//   ....[32]....
        /*0270*/ 	.word	0x0000cb40


	//   ....[33]....
        /*0274*/ 	.word	0x0000cb50


	//   ....[34]....
        /*0278*/ 	.word	0x0000d820


	//   ....[35]....
        /*027c*/ 	.word	0x0000d830


	//   ....[36]....
        /*0280*/ 	.word	0x0000d840


	//   ....[37]....
        /*0284*/ 	.word	0x0000d850


	//   ....[38]....
        /*0288*/ 	.word	0x0000d860


	//   ....[39]....
        /*028c*/ 	.word	0x0000d880


	//   ....[40]....
        /*0290*/ 	.word	0x0000d890


	//   ....[41]....
        /*0294*/ 	.word	0x0000d8a0


	//   ....[42]....
        /*0298*/ 	.word	0x0000d8c0


	//   ....[43]....
        /*029c*/ 	.word	0x0000d8d0


	//   ....[44]....
        /*02a0*/ 	.word	0x0000d8e0


	//   ....[45]....
        /*02a4*/ 	.word	0x0000d8f0


	//   ....[46]....
        /*02a8*/ 	.word	0x0000d910


	//   ....[47]....
        /*02ac*/ 	.word	0x0000d930


	//   ....[48]....
        /*02b0*/ 	.word	0x0000d940


	//   ....[49]....
        /*02b4*/ 	.word	0x0000d950


	//   ....[50]....
        /*02b8*/ 	.word	0x0000d970


	//   ....[51]....
        /*02bc*/ 	.word	0x0000d990


	//   ....[52]....
        /*02c0*/ 	.word	0x0000d9a0


	//   ....[53]....
        /*02c4*/ 	.word	0x0000d9c0


	//   ....[54]....
        /*02c8*/ 	.word	0x0000d9e0


	//   ....[55]....
        /*02cc*/ 	.word	0x0000d9f0


	//   ....[56]....
        /*02d0*/ 	.word	0x0000da00


	//   ....[57]....
        /*02d4*/ 	.word	0x0000da10


	//   ....[58]....
        /*02d8*/ 	.word	0x0000da20


	//   ....[59]....
        /*02dc*/ 	.word	0x0000da40


	//   ....[60]....
        /*02e0*/ 	.word	0x0000da50


	//   ....[61]....
        /*02e4*/ 	.word	0x0000da60


	//   ....[62]....
        /*02e8*/ 	.word	0x0000da70


	//   ....[63]....
        /*02ec*/ 	.word	0x0000da80


	//   ....[64]....
        /*02f0*/ 	.word	0x0000da90


	//   ....[65]....
        /*02f4*/ 	.word	0x0000daa0


	//   ....[66]....
        /*02f8*/ 	.word	0x0000dab0


	//   ....[67]....
        /*02fc*/ 	.word	0x0000dad0


	//   ....[68]....
        /*0300*/ 	.word	0x0000db00


	//   ....[69]....
        /*0304*/ 	.word	0x0000db30


	//   ....[70]....
        /*0308*/ 	.word	0x0000db60


	//   ....[71]....
        /*030c*/ 	.word	0x0000dba0


	//   ....[72]....
        /*0310*/ 	.word	0x0000dbe0


	//   ....[73]....
        /*0314*/ 	.word	0x0000dc10


	//   ....[74]....
        /*0318*/ 	.word	0x0000dc20


	//   ....[75]....
        /*031c*/ 	.word	0x0000dc30


	//   ....[76]....
        /*0320*/ 	.word	0x0000dc40


	//   ....[77]....
        /*0324*/ 	.word	0x0000dc50


	//   ....[78]....
        /*0328*/ 	.word	0x0000dc60


	//   ....[79]....
        /*032c*/ 	.word	0x0000dc70


	//   ....[80]....
        /*0330*/ 	.word	0x0000dc80


	//   ....[81]....
        /*0334*/ 	.word	0x0000dc90


	//   ....[82]....
        /*0338*/ 	.word	0x0000dfe0


	//   ....[83]....
        /*033c*/ 	.word	0x0000e040


	//   ....[84]....
        /*0340*/ 	.word	0x0000e070


	//   ....[85]....
        /*0344*/ 	.word	0x0000e0b0


	//   ....[86]....
        /*0348*/ 	.word	0x0000e0f0


	//   ....[87]....
        /*034c*/ 	.word	0x0000e130


	//   ....[88]....
        /*0350*/ 	.word	0x0000e650


	//   ....[89]....
        /*0354*/ 	.word	0x0000e680


	//   ....[90]....
        /*0358*/ 	.word	0x0000f050


	//   ....[91]....
        /*035c*/ 	.word	0x00010220


	//   ....[92]....
        /*0360*/ 	.word	0x00010f40


	//   ....[93]....
        /*0364*/ 	.word	0x00010f70


	//   ....[94]....
        /*0368*/ 	.word	0x00010fa0


	//   ....[95]....
        /*036c*/ 	.word	0x00010fc0


	//   ....[96]....
        /*0370*/ 	.word	0x00010fd0


	//   ....[97]....
        /*0374*/ 	.word	0x000110b0


	//   ....[98]....
        /*0378*/ 	.word	0x00012840


	//   ....[99]....
        /*037c*/ 	.word	0x00012eb0


	//   ....[100]....
        /*0380*/ 	.word	0x00013060


	//   ....[101]....
        /*0384*/ 	.word	0x000130b0


	//   ....[102]....
        /*0388*/ 	.word	0x00013150


	//   ....[103]....
        /*038c*/ 	.word	0x00013230


	//   ....[104]....
        /*0390*/ 	.word	0x000132d0


	//   ....[105]....
        /*0394*/ 	.word	0x000133a0


	//----- nvinfo : EIATTR_REG_RECONFIG
	.align		4
.L_1213:
        /*0398*/ 	.byte	0x01, 0x54
	.zero		2


	//----- nvinfo : EIATTR_SYSCALL_OFFSETS
	.align		4
        /*039c*/ 	.byte	0x04, 0x46
        /*039e*/ 	.short	(.L_1215 - .L_1214)


	//   ....[0]....
.L_1214:
        /*03a0*/ 	.word	0x000019f0


	//   ....[1]....
        /*03a4*/ 	.word	0x0000fbb0


	//   ....[2]....
        /*03a8*/ 	.word	0x0000fcf0


	//   ....[3]....
        /*03ac*/ 	.word	0x0000fe30


	//   ....[4]....
        /*03b0*/ 	.word	0x0000ff50


	//   ....[5]....
        /*03b4*/ 	.word	0x00010a80


	//----- nvinfo : EIATTR_MBARRIER_INSTR_OFFSETS
	.align		4
.L_1215:
        /*03b8*/ 	.byte	0x04, 0x39
        /*03ba*/ 	.short	(.L_1217 - .L_1216)


	//   ....[0]....
.L_1216:
        /*03bc*/ 	.word	0x00000260
        /*03c0*/ 	.word	0x000000ff
        /*03c4*/ 	.word	0x00017000
        /*03c8*/ 	.short	0x0100
        /*03ca*/ 	.byte	0x08
	.zero		1


	//   ....[1]....
        /*03cc*/ 	.word	0x00000270
        /*03d0*/ 	.word	0x000000ff
        /*03d4*/ 	.word	0x00017020
        /*03d8*/ 	.short	0x0100
        /*03da*/ 	.byte	0x08
	.zero		1


	//   ....[2]....
        /*03dc*/ 	.word	0x00000360
        /*03e0*/ 	.word	0x000000ff
        /*03e4*/ 	.word	0x00017030
        /*03e8*/ 	.short	0x0100
        /*03ea*/ 	.byte	0x08
	.zero		1


	//   ....[3]....
        /*03ec*/ 	.word	0x00000370
        /*03f0*/ 	.word	0x000000ff
        /*03f4*/ 	.word	0x00017040
        /*03f8*/ 	.short	0x0100
        /*03fa*/ 	.byte	0x08
	.zero		1


	//   ....[4]....
        /*03fc*/ 	.word	0x00000380
        /*0400*/ 	.word	0x000000ff
        /*0404*/ 	.word	0x00017038
        /*0408*/ 	.short	0x0100
        /*040a*/ 	.byte	0x08
	.zero		1


	//   ....[5]....
        /*040c*/ 	.word	0x00000390
        /*0410*/ 	.word	0x000000ff
        /*0414*/ 	.word	0x00017048
        /*0418*/ 	.short	0x0100
        /*041a*/ 	.byte	0x08
	.zero		1


	//   ....[6]....
        /*041c*/ 	.word	0x000004c0
        /*0420*/ 	.word	0x000000ff
        /*0424*/ 	.word	0x00017050
        /*0428*/ 	.short	0x0100
        /*042a*/ 	.byte	0x08
	.zero		1


	//   ....[7]....
        /*042c*/ 	.word	0x000004d0
        /*0430*/ 	.word	0x000000ff
        /*0434*/ 	.word	0x00017060
        /*0438*/ 	.short	0x0100
        /*043a*/ 	.byte	0x08
	.zero		1


	//   ....[8]....
        /*043c*/ 	.word	0x000004e0
        /*0440*/ 	.word	0x000000ff
        /*0444*/ 	.word	0x00017058
        /*0448*/ 	.short	0x0100
        /*044a*/ 	.byte	0x08
	.zero		1


	//   ....[9]....
        /*044c*/ 	.word	0x000004f0
        /*0450*/ 	.word	0x000000ff
        /*0454*/ 	.word	0x00017068
        /*0458*/ 	.short	0x0100
        /*045a*/ 	.byte	0x08
	.zero		1


	//   ....[10]....
        /*045c*/ 	.word	0x000005e0
        /*0460*/ 	.word	0x000000ff
        /*0464*/ 	.word	0x00017070
        /*0468*/ 	.short	0x0100
        /*046a*/ 	.byte	0x06
	.zero		1


	//   ....[11]....
        /*046c*/ 	.word	0x000005f0
        /*0470*/ 	.word	0x000000ff
        /*0474*/ 	.word	0x00017080
        /*0478*/ 	.short	0x0100
        /*047a*/ 	.byte	0x06
	.zero		1


	//   ....[12]....
        /*047c*/ 	.word	0x00000600
        /*0480*/ 	.word	0x000000ff
        /*0484*/ 	.word	0x00017078
        /*0488*/ 	.short	0x0100
        /*048a*/ 	.byte	0x06
	.zero		1


	//   ....[13]....
        /*048c*/ 	.word	0x00000610
        /*0490*/ 	.word	0x000000ff
        /*0494*/ 	.word	0x00017088
        /*0498*/ 	.short	0x0100
        /*049a*/ 	.byte	0x06
	.zero		1


	//   ....[14]....
        /*049c*/ 	.word	0x00000740
        /*04a0*/ 	.word	0x000000ff
        /*04a4*/ 	.word	0x00017090
        /*04a8*/ 	.short	0x0100
        /*04aa*/ 	.byte	0x08
	.zero		1


	//   ....[15]....
        /*04ac*/ 	.word	0x00000750
        /*04b0*/ 	.word	0x000000ff
        /*04b4*/ 	.word	0x000170a0
        /*04b8*/ 	.short	0x0100
        /*04ba*/ 	.byte	0x08
	.zero		1


	//   ....[16]....
        /*04bc*/ 	.word	0x00000760
        /*04c0*/ 	.word	0x000000ff
        /*04c4*/ 	.word	0x00017098
        /*04c8*/ 	.short	0x0100
        /*04ca*/ 	.byte	0x08
	.zero		1


	//   ....[17]....
        /*04cc*/ 	.word	0x00000770
        /*04d0*/ 	.word	0x000000ff
        /*04d4*/ 	.word	0x000170a8
        /*04d8*/ 	.short	0x0100
        /*04da*/ 	.byte	0x08
	.zero		1


	//   ....[18]....
        /*04dc*/ 	.word	0x000008a0
        /*04e0*/ 	.word	0x000000ff
        /*04e4*/ 	.word	0x000170b0
        /*04e8*/ 	.short	0x0100
        /*04ea*/ 	.byte	0x08
	.zero		1


	//   ....[19]....
        /*04ec*/ 	.word	0x000008b0
        /*04f0*/ 	.word	0x000000ff
        /*04f4*/ 	.word	0x000170c0
        /*04f8*/ 	.short	0x0100
        /*04fa*/ 	.byte	0x08
	.zero		1


	//   ....[20]....
        /*04fc*/ 	.word	0x000008c0
        /*0500*/ 	.word	0x000000ff
        /*0504*/ 	.word	0x000170b8
        /*0508*/ 	.short	0x0100
        /*050a*/ 	.byte	0x08
	.zero		1


	//   ....[21]....
        /*050c*/ 	.word	0x000008d0
        /*0510*/ 	.word	0x000000ff
        /*0514*/ 	.word	0x000170c8
        /*0518*/ 	.short	0x0100
        /*051a*/ 	.byte	0x08
	.zero		1


	//   ....[22]....
        /*051c*/ 	.word	0x00001a10
        /*0520*/ 	.word	0x000000ff
        /*0524*/ 	.word	0x00017000
        /*0528*/ 	.short	0x010a
        /*052a*/ 	.byte	0x2a
	.zero		1


	//   ....[23]....
        /*052c*/ 	.word	0x00001a80
        /*0530*/ 	.word	0x000000ff
        /*0534*/ 	.word	0x00017030
        /*0538*/ 	.short	0x010a
        /*053a*/ 	.byte	0x2a
	.zero		1


	//   ....[24]....
        /*053c*/ 	.word	0x00001af0
        /*0540*/ 	.word	0x000000ff
        /*0544*/ 	.word	0x00017030
        /*0548*/ 	.short	0x010a
        /*054a*/ 	.byte	0x2a
	.zero		1


	//   ....[25]....
        /*054c*/ 	.word	0x00002050
        /*0550*/ 	.word	0x00000000
        /*0554*/ 	.word	0x00000000
        /*0558*/ 	.short	0x0101
        /*055a*/ 	.byte	0x3f
	.zero		1


	//   ....[26]....
        /*055c*/ 	.word	0x00005030
        /*0560*/ 	.word	0x000000ff
        /*0564*/ 	.word	0x00017030
        /*0568*/ 	.short	0x010a
        /*056a*/ 	.byte	0x1b
	.zero		1


	//   ....[27]....
        /*056c*/ 	.word	0x00005070
        /*0570*/ 	.word	0x000000ff
        /*0574*/ 	.word	0x00017030
        /*0578*/ 	.short	0x010a
        /*057a*/ 	.byte	0x1b
	.zero		1


	//   ....[28]....
        /*057c*/ 	.word	0x000051f0
        /*0580*/ 	.word	0x000000ff
        /*0584*/ 	.word	0x00017050
        /*0588*/ 	.short	0x010a
        /*058a*/ 	.byte	0x0b
	.zero		1


	//   ....[29]....
        /*058c*/ 	.word	0x00005230
        /*0590*/ 	.word	0x000000ff
        /*0594*/ 	.word	0x00017050
        /*0598*/ 	.short	0x010a
        /*059a*/ 	.byte	0x0b
	.zero		1


	//   ....[30]....
        /*059c*/ 	.word	0x000054f0
        /*05a0*/ 	.word	0x0000000b
        /*05a4*/ 	.word	0x00000000
        /*05a8*/ 	.short	0x0101
        /*05aa*/ 	.byte	0x3f
	.zero		1


	//   ....[31]....
        /*05ac*/ 	.word	0x00007730
        /*05b0*/ 	.word	0x000000ff
        /*05b4*/ 	.word	0x00000000
        /*05b8*/ 	.short	0x0101
        /*05ba*/ 	.byte	0x06
	.zero		1


	//   ....[32]....
        /*05bc*/ 	.word	0x00007fd0
        /*05c0*/ 	.word	0x000000ff
        /*05c4*/ 	.word	0x00017030
        /*05c8*/ 	.short	0x010a
        /*05ca*/ 	.byte	0x18
	.zero		1


	//   ....[33]....
        /*05cc*/ 	.word	0x00008010
        /*05d0*/ 	.word	0x000000ff
        /*05d4*/ 	.word	0x00017030
        /*05d8*/ 	.short	0x010a
        /*05da*/ 	.byte	0x18
	.zero		1


	//   ....[34]....
        /*05dc*/ 	.word	0x00008190
        /*05e0*/ 	.word	0x000000ff
        /*05e4*/ 	.word	0x00017050
        /*05e8*/ 	.short	0x010a
        /*05ea*/ 	.byte	0x0e
	.zero		1


	//   ....[35]....
        /*05ec*/ 	.word	0x000085c0
        /*05f0*/ 	.word	0x000000ff
        /*05f4*/ 	.word	0x00017050
        /*05f8*/ 	.short	0x010a
        /*05fa*/ 	.byte	0x0e
	.zero		1


	//   ....[36]....
        /*05fc*/ 	.word	0x00009310
        /*0600*/ 	.word	0x00000004
        /*0604*/ 	.word	0x00000000
        /*0608*/ 	.short	0x0101
        /*060a*/ 	.byte	0x3f
	.zero		1


	//   ....[37]....
        /*060c*/ 	.word	0x000096f0
        /*0610*/ 	.word	0x000000ff
        /*0614*/ 	.word	0x00000000
        /*0618*/ 	.short	0x0101
        /*061a*/ 	.byte	0x06
	.zero		1


	//   ....[38]....
        /*061c*/ 	.word	0x00009bf0
        /*0620*/ 	.word	0x000000ff
        /*0624*/ 	.word	0x00017030
        /*0628*/ 	.short	0x010a
        /*062a*/ 	.byte	0x1b
	.zero		1


	//   ....[39]....
        /*062c*/ 	.word	0x00009c30
        /*0630*/ 	.word	0x000000ff
        /*0634*/ 	.word	0x00017030
        /*0638*/ 	.short	0x010a
        /*063a*/ 	.byte	0x1b
	.zero		1


	//   ....[40]....
        /*063c*/ 	.word	0x00009db0
        /*0640*/ 	.word	0x000000ff
        /*0644*/ 	.word	0x00017050
        /*0648*/ 	.short	0x010a
        /*064a*/ 	.byte	0x0e
	.zero		1


	//   ....[41]....
        /*064c*/ 	.word	0x00009df0
        /*0650*/ 	.word	0x000000ff
        /*0654*/ 	.word	0x00017050
        /*0658*/ 	.short	0x010a
        /*065a*/ 	.byte	0x0e
	.zero		1


	//   ....[42]....
        /*065c*/ 	.word	0x0000a0c0
        /*0660*/ 	.word	0x0000000c
        /*0664*/ 	.word	0x00000000
        /*0668*/ 	.short	0x0101
        /*066a*/ 	.byte	0x3f
	.zero		1


	//   ....[43]....
        /*066c*/ 	.word	0x0000c2a0
        /*0670*/ 	.word	0x000000ff
        /*0674*/ 	.word	0x00000000
        /*0678*/ 	.short	0x0101
        /*067a*/ 	.byte	0x06
	.zero		1


	//   ....[44]....
        /*067c*/ 	.word	0x0000c7c0
        /*0680*/ 	.word	0x000000ff
        /*0684*/ 	.word	0x00017050
        /*0688*/ 	.short	0x010a
        /*068a*/ 	.byte	0x10
	.zero		1


	//   ....[45]....
        /*068c*/ 	.word	0x0000c800
        /*0690*/ 	.word	0x000000ff
        /*0694*/ 	.word	0x00017050
        /*0698*/ 	.short	0x010a
        /*069a*/ 	.byte	0x10
	.zero		1


	//   ....[46]....
        /*069c*/ 	.word	0x0000ce30
        /*06a0*/ 	.word	0x000000ff
        /*06a4*/ 	.word	0x00000000
        /*06a8*/ 	.short	0x0101
        /*06aa*/ 	.byte	0x04
	.zero		1


	//   ....[47]....
        /*06ac*/ 	.word	0x0000e110
        /*06b0*/ 	.word	0x000000ff
        /*06b4*/ 	.word	0x00000000
        /*06b8*/ 	.short	0x0101
        /*06ba*/ 	.byte	0x04
	.zero		1


	//   ....[48]....
        /*06bc*/ 	.word	0x00010440
        /*06c0*/ 	.word	0x000000ff
        /*06c4*/ 	.word	0x00017080
        /*06c8*/ 	.short	0x010a
        /*06ca*/ 	.byte	0x26
	.zero		1


	//   ....[49]....
        /*06cc*/ 	.word	0x00010670
        /*06d0*/ 	.word	0x000000ff
        /*06d4*/ 	.word	0x00017040
        /*06d8*/ 	.short	0x010a
        /*06da*/ 	.byte	0x26
	.zero		1


	//   ....[50]....
        /*06dc*/ 	.word	0x000111e0
        /*06e0*/ 	.word	0x000000ff
        /*06e4*/ 	.word	0x00017000
        /*06e8*/ 	.short	0x0107
        /*06ea*/ 	.byte	0x26
	.zero		1


	//   ....[51]....
        /*06ec*/ 	.word	0x00011230
        /*06f0*/ 	.word	0x000000ff
        /*06f4*/ 	.word	0x00017000
        /*06f8*/ 	.short	0x0101
        /*06fa*/ 	.byte	0x26
	.zero		1


	//   ....[52]....
        /*06fc*/ 	.word	0x00011260
        /*0700*/ 	.word	0x000000ff
        /*0704*/ 	.word	0x00017020
        /*0708*/ 	.short	0x010a
        /*070a*/ 	.byte	0x26
	.zero		1


	//   ....[53]....
        /*070c*/ 	.word	0x00011540
        /*0710*/ 	.word	0x00000004
        /*0714*/ 	.word	0x00017080
        /*0718*/ 	.short	0x010a
        /*071a*/ 	.byte	0x3f
	.zero		1


	//   ....[54]....
        /*071c*/ 	.word	0x00011910
        /*0720*/ 	.word	0x00000004
        /*0724*/ 	.word	0x00017040
        /*0728*/ 	.short	0x010a
        /*072a*/ 	.byte	0x3f
	.zero		1


	//   ....[55]....
        /*072c*/ 	.word	0x00011d20
        /*0730*/ 	.word	0x0000000c
        /*0734*/ 	.word	0x00017070
        /*0738*/ 	.short	0x010a
        /*073a*/ 	.byte	0x3f
	.zero		1


	//   ....[56]....
        /*073c*/ 	.word	0x00011d80
        /*0740*/ 	.word	0x0000000c
        /*0744*/ 	.word	0x00017060
        /*0748*/ 	.short	0x010a
        /*074a*/ 	.byte	0x3f
	.zero		1


	//   ....[57]....
        /*074c*/ 	.word	0x00012130
        /*0750*/ 	.word	0x0000000c
        /*0754*/ 	.word	0x00017050
        /*0758*/ 	.short	0x0101
        /*075a*/ 	.byte	0x3f
	.zero		1


	//   ....[58]....
        /*075c*/ 	.word	0x000121a0
        /*0760*/ 	.word	0x00000002
        /*0764*/ 	.word	0x00000000
        /*0768*/ 	.short	0x0101
        /*076a*/ 	.byte	0x3f
	.zero		1


	//   ....[59]....
        /*076c*/ 	.word	0x00012290
        /*0770*/ 	.word	0x00000002
        /*0774*/ 	.word	0x00017070
        /*0778*/ 	.short	0x010a
        /*077a*/ 	.byte	0x3f
	.zero		1


	//   ....[60]....
        /*077c*/ 	.word	0x00012330
        /*0780*/ 	.word	0x00000002
        /*0784*/ 	.word	0x00017060
        /*0788*/ 	.short	0x010a
        /*078a*/ 	.byte	0x3f
	.zero		1


	//   ....[61]....
        /*078c*/ 	.word	0x000126f0
        /*0790*/ 	.word	0x00000002
        /*0794*/ 	.word	0x00017050
        /*0798*/ 	.short	0x0101
        /*079a*/ 	.byte	0x3f
	.zero		1


	//   ....[62]....
        /*079c*/ 	.word	0x00012750
        /*07a0*/ 	.word	0x00000000
        /*07a4*/ 	.word	0x00000000
        /*07a8*/ 	.short	0x0101
        /*07aa*/ 	.byte	0x3f
	.zero		1


	//   ....[63]....
        /*07ac*/ 	.word	0x000127f0
        /*07b0*/ 	.word	0x00000007
        /*07b4*/ 	.word	0x00017020
        /*07b8*/ 	.short	0x010a
        /*07ba*/ 	.byte	0x3f
	.zero		1


	//   ....[64]....
        /*07bc*/ 	.word	0x00012930
        /*07c0*/ 	.word	0x00000005
        /*07c4*/ 	.word	0x00000000
        /*07c8*/ 	.short	0x010a
        /*07ca*/ 	.byte	0x3f
	.zero		1


	//   ....[65]....
        /*07cc*/ 	.word	0x000129a0
        /*07d0*/ 	.word	0x00000003
        /*07d4*/ 	.word	0x00000000
        /*07d8*/ 	.short	0x010a
        /*07da*/ 	.byte	0x3f
	.zero		1


	//   ....[66]....
        /*07dc*/ 	.word	0x000129f0
        /*07e0*/ 	.word	0x00000003
        /*07e4*/ 	.word	0x00017060
        /*07e8*/ 	.short	0x010a
        /*07ea*/ 	.byte	0x3f
	.zero		1


	//   ....[67]....
        /*07ec*/ 	.word	0x00012a40
        /*07f0*/ 	.word	0x00000005
        /*07f4*/ 	.word	0x00017060
        /*07f8*/ 	.short	0x010a
        /*07fa*/ 	.byte	0x3f
	.zero		1


	//   ....[68]....
        /*07fc*/ 	.word	0x00012a80
        /*0800*/ 	.word	0x00000003
        /*0804*/ 	.word	0x00017080
        /*0808*/ 	.short	0x010a
        /*080a*/ 	.byte	0x3f
	.zero		1


	//   ....[69]....
        /*080c*/ 	.word	0x00012aa0
        /*0810*/ 	.word	0x00000005
        /*0814*/ 	.word	0x00017080
        /*0818*/ 	.short	0x010a
        /*081a*/ 	.byte	0x3f
	.zero		1


	//   ....[70]....
        /*081c*/ 	.word	0x00012b10
        /*0820*/ 	.word	0x00000003
        /*0824*/ 	.word	0x00017000
        /*0828*/ 	.short	0x010a
        /*082a*/ 	.byte	0x3f
	.zero		1


	//   ....[71]....
        /*082c*/ 	.word	0x00012b70
        /*0830*/ 	.word	0x00000003
        /*0834*/ 	.word	0x00017030
        /*0838*/ 	.short	0x010a
        /*083a*/ 	.byte	0x3f
	.zero		1


	//   ....[72]....
        /*083c*/ 	.word	0x00012bd0
        /*0840*/ 	.word	0x0000000b
        /*0844*/ 	.word	0x00017030
        /*0848*/ 	.short	0x010a
        /*084a*/ 	.byte	0x3f
	.zero		1


	//   ....[73]....
        /*084c*/ 	.word	0x00012c30
        /*0850*/ 	.word	0x0000000b
        /*0854*/ 	.word	0x00017050
        /*0858*/ 	.short	0x010a
        /*085a*/ 	.byte	0x3f
	.zero		1


	//   ....[74]....
        /*085c*/ 	.word	0x00012c90
        /*0860*/ 	.word	0x00000003
        /*0864*/ 	.word	0x00017030
        /*0868*/ 	.short	0x010a
        /*086a*/ 	.byte	0x3f
	.zero		1


	//   ....[75]....
        /*086c*/ 	.word	0x00012cf0
        /*0870*/ 	.word	0x00000013
        /*0874*/ 	.word	0x00017050
        /*0878*/ 	.short	0x010a
        /*087a*/ 	.byte	0x3f
	.zero		1


	//   ....[76]....
        /*087c*/ 	.word	0x00012d50
        /*0880*/ 	.word	0x0000000d
        /*0884*/ 	.word	0x00017030
        /*0888*/ 	.short	0x010a
        /*088a*/ 	.byte	0x3f
	.zero		1


	//   ....[77]....
        /*088c*/ 	.word	0x00012db0
        /*0890*/ 	.word	0x0000000d
        /*0894*/ 	.word	0x00017050
        /*0898*/ 	.short	0x010a
        /*089a*/ 	.byte	0x3f
	.zero		1


	//   ....[78]....
        /*089c*/ 	.word	0x00012e10
        /*08a0*/ 	.word	0x00000006
        /*08a4*/ 	.word	0x00017050
        /*08a8*/ 	.short	0x010a
        /*08aa*/ 	.byte	0x3f
	.zero		1


	//   ....[79]....
        /*08ac*/ 	.word	0x00012f60
        /*08b0*/ 	.word	0x00000018
        /*08b4*/ 	.word	0x00017080
        /*08b8*/ 	.short	0x010a
        /*08ba*/ 	.byte	0x3f
	.zero		1


	//   ....[80]....
        /*08bc*/ 	.word	0x00012fb0
        /*08c0*/ 	.word	0x00000018
        /*08c4*/ 	.word	0x00017040
        /*08c8*/ 	.short	0x010a
        /*08ca*/ 	.byte	0x3f
	.zero		1


	//   ....[81]....
        /*08cc*/ 	.word	0x000133d0
        /*08d0*/ 	.word	0x00000018
        /*08d4*/ 	.word	0x00017020
        /*08d8*/ 	.short	0x010a
        /*08da*/ 	.byte	0x3f
	.zero		1


	//   ....[82]....
        /*08dc*/ 	.word	0x00013420
        /*08e0*/ 	.word	0x00000004
        /*08e4*/ 	.word	0x00017080
        /*08e8*/ 	.short	0x010a
        /*08ea*/ 	.byte	0x3f
	.zero		1


	//   ....[83]....
        /*08ec*/ 	.word	0x00013470
        /*08f0*/ 	.word	0x00000004
        /*08f4*/ 	.word	0x00017040
        /*08f8*/ 	.short	0x010a
        /*08fa*/ 	.byte	0x3f
	.zero		1


	//   ....[84]....
        /*08fc*/ 	.word	0x000134c0
        /*0900*/ 	.word	0x0000000c
        /*0904*/ 	.word	0x00017070
        /*0908*/ 	.short	0x010a
        /*090a*/ 	.byte	0x3f
	.zero		1


	//   ....[85]....
        /*090c*/ 	.word	0x00013510
        /*0910*/ 	.word	0x0000000c
        /*0914*/ 	.word	0x00017060
        /*0918*/ 	.short	0x010a
        /*091a*/ 	.byte	0x3f
	.zero		1


	//   ....[86]....
        /*091c*/ 	.word	0x00013560
        /*0920*/ 	.word	0x00000002
        /*0924*/ 	.word	0x00017070
        /*0928*/ 	.short	0x010a
        /*092a*/ 	.byte	0x3f
	.zero		1


	//   ....[87]....
        /*092c*/ 	.word	0x000135b0
        /*0930*/ 	.word	0x00000002
        /*0934*/ 	.word	0x00017060
        /*0938*/ 	.short	0x010a
        /*093a*/ 	.byte	0x3f
	.zero		1


	//   ....[88]....
        /*093c*/ 	.word	0x00013600
        /*0940*/ 	.word	0x00000007
        /*0944*/ 	.word	0x00017020
        /*0948*/ 	.short	0x010a
        /*094a*/ 	.byte	0x3f
	.zero		1


	//   ....[89]....
        /*094c*/ 	.word	0x00013650
        /*0950*/ 	.word	0x00000005
        /*0954*/ 	.word	0x00000000
        /*0958*/ 	.short	0x010a
        /*095a*/ 	.byte	0x3f
	.zero		1


	//   ....[90]....
        /*095c*/ 	.word	0x000136a0
        /*0960*/ 	.word	0x00000003
        /*0964*/ 	.word	0x00000000
        /*0968*/ 	.short	0x010a
        /*096a*/ 	.byte	0x3f
	.zero		1


	//   ....[91]....
        /*096c*/ 	.word	0x000136f0
        /*0970*/ 	.word	0x00000003
        /*0974*/ 	.word	0x00017060
        /*0978*/ 	.short	0x010a
        /*097a*/ 	.byte	0x3f
	.zero		1


	//   ....[92]....
        /*097c*/ 	.word	0x00013740
        /*0980*/ 	.word	0x00000005
        /*0984*/ 	.word	0x00017060
        /*0988*/ 	.short	0x010a
        /*098a*/ 	.byte	0x3f
	.zero		1


	//   ....[93]....
        /*098c*/ 	.word	0x00013790
        /*0990*/ 	.word	0x00000003
        /*0994*/ 	.word	0x00017080
        /*0998*/ 	.short	0x010a
        /*099a*/ 	.byte	0x3f
	.zero		1


	//----- nvinfo : EIATTR_NUM_MBARRIERS
	.align		4
.L_1217:
        /*099c*/ 	.byte	0x03, 0x38
        /*099e*/ 	.short	0x0016


	//----- nvinfo : EIATTR_EXIT_INSTR_OFFSETS
	.align		4
        /*09a0*/ 	.byte	0x04, 0x1c
        /*09a2*/ 	.short	(.L_1219 - .L_1218)


	//   ....[0]....
.L_1218:
        /*09a4*/ 	.word	0x00012af0


	//----- nvinfo : EIATTR_MAX_THREADS
	.align		4
.L_1219:
        /*09a8*/ 	.byte	0x04, 0x05
        /*09aa*/ 	.short	(.L_1221 - .L_1220)
.L_1220:
        /*09ac*/ 	.word	0x00000200
        /*09b0*/ 	.word	0x00000001
        /*09b4*/ 	.word	0x00000001


	//----- nvinfo : EIATTR_CRS_STACK_SIZE
	.align		4
.L_1221:
        /*09b8*/ 	.byte	0x04, 0x1e
        /*09ba*/ 	.short	(.L_1223 - .L_1222)
.L_1222:
        /*09bc*/ 	.word	0x00000000


	//----- nvinfo : EIATTR_CBANK_PARAM_SIZE
	.align		4
.L_1223:
        /*09c0*/ 	.byte	0x03, 0x19
        /*09c2*/ 	.short	0x0a70


	//----- nvinfo : EIATTR_PARAM_CBANK
	.align		4
        /*09c4*/ 	.byte	0x04, 0x0a
        /*09c6*/ 	.short	(.L_1225 - .L_1224)
	.align		4
.L_1224:
        /*09c8*/ 	.word	index@(.nv.constant0._ZN7cutlass13device_kernelIN5flash11enable_sm90INS1_16FlashAttnFwdSm90INS1_25CollectiveMainloopFwdSm90ILi2EN4cute5tupleIJNS5_1CILi1EEES8_S8_EEENS6_IJNS7_ILi192EEENS7_ILi128EEENS7_ILi96EEEEEELi96ENS_12float_e4m3_tEfNS_4arch4Sm90ELb0ELb1ELb0ELb0ELb0ELb0ELb0ELb1ELb1ELb1ELb1ELb0EEENS1_21CollectiveEpilogueFwdINS6_IJSA_SC_SB_EEES9_NS_10bfloat16_tESG_Li384ELb0ELb1ELb1ELb1EEENS1_19SingleTileSchedulerILb0ELb1ELb1ELi192EEEEEEEEEvNT_6ParamsE)
        /*09cc*/ 	.short	0x0210
        /*09ce*/ 	.short	0x0a70


	//----- nvinfo : EIATTR_SW_WAR
	.align		4
.L_1225:
        /*09d0*/ 	.byte	0x04, 0x36
        /*09d2*/ 	.short	(.L_1227 - .L_1226)
.L_1226:
        /*09d4*/ 	.word	0x00000008
.L_1227:


//--------------------- .nv.info._ZN7cutlass13device_kernelIN5flash11enable_sm90INS1_16FlashAttnFwdSm90INS1_25CollectiveMainloopFwdSm90ILi2EN4cute5tupleIJNS5_1CILi1EEES8_S8_EEENS6_IJNS7_ILi192EEENS7_ILi128EEENS7_ILi96EEEEEELi96ENS_12float_e4m3_tEfNS_4arch4Sm90ELb0ELb1ELb0ELb1ELb0ELb0ELb0ELb1ELb1ELb1ELb1ELb0EEENS1_21CollectiveEpilogueFwdINS6_IJSA_SC_SB_EEES9_NS_10bfloat16_tESG_Li384ELb1ELb1ELb1ELb1EEENS1_36VarlenDynamicPersistentTileSchedulerILi192ELi128ELi384ELi128ELb1ELb1ELb1ELb1ELb0ELb1EEEEEEEEEvNT_6ParamsE --------------------------
	.section	.nv.info._ZN7cutlass13device_kernelIN5flash11enable_sm90INS1_16FlashAttnFwdSm90INS1_25CollectiveMainloopFwdSm90ILi2EN4cute5tupleIJNS5_1CILi1EEES8_S8_EEENS6_IJNS7_ILi192EEENS7_ILi128EEENS7_ILi96EEEEEELi96ENS_12float_e4m3_tEfNS_4arch4Sm90ELb0ELb1ELb0ELb1ELb0ELb0ELb0ELb1ELb1ELb1ELb1ELb0EEENS1_21CollectiveEpilogueFwdINS6_IJSA_SC_SB_EEES9_NS_10bfloat16_tESG_Li384ELb1ELb1ELb1ELb1EEENS1_36VarlenDynamicPersistentTileSchedulerILi192ELi128ELi384ELi128ELb1ELb1ELb1ELb1ELb0ELb1EEEEEEEEEvNT_6ParamsE,"",@"SHT_CUDA_INFO"
	.sectionflags	@""
	.align	4


	//----- nvinfo : EIATTR_CUDA_API_VERSION
	.align		4
        /*0000*/ 	.byte	0x04, 0x37
        /*0002*/ 	.short	(.L_1229 - .L_1228)
.L_1228:
        /*0004*/ 	.word	0x00000082


	//----- nvinfo : EIATTR_KPARAM_INFO
	.align		4
.L_1229:
        /*0008*/ 	.byte	0x04, 0x17
        /*000a*/ 	.short	(.L_1231 - .L_1230)
.L_1230:
        /*000c*/ 	.word	0x00000000
        /*0010*/ 	.short	0x0000
        /*0012*/ 	.short	0x0070
        /*0014*/ 	.byte	0x00, 0xf0, 0x01, 0x2a


	//----- nvinfo : EIATTR_SPARSE_MMA_MASK
	.align		4
.L_1231:
        /*0018*/ 	.byte	0x03, 0x50
        /*001a*/ 	.short	0x0000


	//----- nvinfo : EIATTR_MAXREG_COUNT
	.align		4
        /*001c*/ 	.byte	0x03, 0x1b
        /*001e*/ 	.short	0x0080


	//----- nvinfo : EIATTR_NUM_BARRIERS
	.align		4
        /*0020*/ 	.byte	0x02, 0x4c
        /*0022*/ 	.byte	0x09
	.zero		1


	//----- nvinfo : EIATTR_EXTERNS
	.align		4
        /*0024*/ 	.byte	0x04, 0x0f
        /*0026*/ 	.short	(.L_1233 - .L_1232)


	//   ....[0]....
	.align		4
.L_1232:
        /*0028*/ 	.word	index@(__assertfail)


	//----- nvinfo : EIATTR_ANNOTATIONS
	.align		4
.L_1233:
        /*002c*/ 	.byte	0x04, 0x55
        /*002e*/ 	.short	(.L_1235 - .L_1234)


	//   ....[0]....
.L_1234:
        /* <DEDUP_REMOVED lines=28> */


	//----- nvinfo : EIATTR_MERCURY_ISA_VERSION
	.align		4
.L_1235:
        /*01d8*/ 	.byte	0x03, 0x5f
        /*01da*/ 	.short	0x0101


	//----- nvinfo : EIATTR_UNUSED_LOAD_BYTE_OFFSET
	.align		4
        /*01dc*/ 	.byte	0x04, 0x44
        /*01de*/ 	.short	(.L_1237 - .L_1236)


	//   ....[0]....
.L_1236:
        /*01e0*/ 	.word	0x00000a00
        /*01e4*/ 	.word	0x0000fff0


	//   ....[1]....
        /*01e8*/ 	.word	0x0000d6c0
        /*01ec*/ 	.word	0x0000fff0


	//----- nvinfo : EIATTR_INT_WARP_WIDE_INSTR_OFFSETS
	.align		4
.L_1237:
        /*01f0*/ 	.byte	0x04, 0x31
        /*01f2*/ 	.short	(.L_1239 - .L_1238)


	//   ....[0]....
.L_1238:
        /*01f4*/ 	.word	0x00000130


	//   ....[1]....
        /*01f8*/ 	.word	0x00000170


	//   ....[2]....
        /*01fc*/ 	.word	0x000001e0


	//   ....[3]....
        /*0200*/ 	.word	0x00012af0


	//   ....[4]....
        /*0204*/ 	.word	0x00012b80


	//   ....[5]....
        /*0208*/ 	.word	0x00015600


	//   ....[6]....
        /*020c*/ 	.word	0x00015690


	//----- nvinfo : EIATTR_COOP_GROUP_MASK_REGIDS
	.align		4
.L_1239:
        /*0210*/ 	.byte	0x04, 0x29
        /*0212*/ 	.short	(.L_1241 - .L_1240)


	//   ....[0]....
.L_1240:
        /*0214*/ 	.word	0xffffffff


	//   ....[1]....
        /*0218*/ 	.word	0xffffffff


	//   ....[2]....
        /*021c*/ 	.word	0xffffffff


	//   ....[3]....
        /*0220*/ 	.word	0xffffffff


	//   ....[4]....
        /*0224*/ 	.word	0xffffffff


	//   ....[5]....
        /*0228*/ 	.word	0xffffffff


	//   ....[6]....
        /*022c*/ 	.word	0xffffffff


	//   ....[7]....
        /*0230*/ 	.word	0xffffffff


	//   ....[8]....
        /*0234*/ 	.word	0xffffffff


	//   ....[9]....
        /*0238*/ 	.word	0xffffffff


	//   ....[10]....
        /*023c*/ 	.word	0xffffffff


	//   ....[11]....
        /*0240*/ 	.word	0xffffffff


	//   ....[12]....
        /*0244*/ 	.word	0xffffffff


	//   ....[13]....
        /*0248*/ 	.word	0xffffffff


	//   ....[14]....
        /*024c*/ 	.word	0xffffffff


	//   ....[15]....
        /*0250*/ 	.word	0xffffffff


	//   ....[16]....
        /*0254*/ 	.word	0xffffffff


	//   ....[17]....
        /*0258*/ 	.word	0xffffffff


	//   ....[18]....
        /*025c*/ 	.word	0xffffffff


	//   ....[19]....
        /*0260*/ 	.word	0xffffffff


	//   ....[20]....
        /*0264*/ 	.word	0xffffffff


	//   ....[21]....
        /*0268*/ 	.word	0xffffffff


	//   ....[22]....
        /*026c*/ 	.word	0xffffffff


	//   ....[23]....
        /*0270*/ 	.word	0xffffffff


	//   ....[24]....
        /*0274*/ 	.word	0xffffffff


	//   ....[25]....
        /*0278*/ 	.word	0xffffffff


	//   ....[26]....
        /*027c*/ 	.word	0xffffffff


	//   ....[27]....
        /*0280*/ 	.word	0xffffffff


	//   ....[28]....
        /*0284*/ 	.word	0xffffffff


	//   ....[29]....
        /*0288*/ 	.word	0xffffffff


	//   ....[30]....
        /*028c*/ 	.word	0xffffffff


	//   ....[31]....
        /*0290*/ 	.word	0xffffffff


	//   ....[32]....
        /*0294*/ 	.word	0xffffffff


	//   ....[33]....
        /*0298*/ 	.word	0xffffffff


	//   ....[34]....
        /*029c*/ 	.word	0xffffffff


	//   ....[35]....
        /*02a0*/ 	.word	0xffffffff


	//   ....[36]....
        /*02a4*/ 	.word	0xffffffff


	//   ....[37]....
        /*02a8*/ 	.word	0xffffffff


	//   ....[38]....
        /*02ac*/ 	.word	0xffffffff


	//   ....[39]....
        /*02b0*/ 	.word	0xffffffff


	//   ....[40]....
        /*02b4*/ 	.word	0xffffffff


	//   ....[41]....
        /*02b8*/ 	.word	0xffffffff


	//   ....[42]....
        /*02bc*/ 	.word	0xffffffff


	//   ....[43]....
        /*02c0*/ 	.word	0xffffffff


	//   ....[44]....
        /*02c4*/ 	.word	0xffffffff


	//   ....[45]....
        /*02c8*/ 	.word	0xffffffff


	//   ....[46]....
        /*02cc*/ 	.word	0xffffffff


	//   ....[47]....
        /*02d0*/ 	.word	0xffffffff


	//   ....[48]....
        /*02d4*/ 	.word	0xffffffff


	//   ....[49]....
        /*02d8*/ 	.word	0xffffffff


	//   ....[50]....
        /*02dc*/ 	.word	0xffffffff


	//   ....[51]....
        /*02e0*/ 	.word	0xffffffff


	//   ....[52]....
        /*02e4*/ 	.word	0xffffffff


	//   ....[53]....
        /*02e8*/ 	.word	0xffffffff


	//   ....[54]....
        /*02ec*/ 	.word	0xffffffff


	//   ....[55]....
        /*02f0*/ 	.word	0xffffffff


	//   ....[56]....
        /*02f4*/ 	.word	0xffffffff


	//   ....[57]....
        /*02f8*/ 	.word	0xffffffff


	//   ....[58]....
        /*02fc*/ 	.word	0xffffffff


	//   ....[59]....
        /*0300*/ 	.word	0xffffffff


	//   ....[60]....
        /*0304*/ 	.word	0xffffffff


	//   ....[61]....
        /*0308*/ 	.word	0xffffffff


	//   ....[62]....
        /*030c*/ 	.word	0xffffffff


	//   ....[63]....
        /*0310*/ 	.word	0xffffffff


	//   ....[64]....
        /*0314*/ 	.word	0xffffffff


	//   ....[65]....
        /*0318*/ 	.word	0xffffffff


	//   ....[66]....
        /*031c*/ 	.word	0xffffffff


	//   ....[67]....
        /*0320*/ 	.word	0xffffffff


	//   ....[68]....
        /*0324*/ 	.word	0xffffffff


	//   ....[69]....
        /*0328*/ 	.word	0xffffffff


	//   ....[70]....
        /*032c*/ 	.word	0xffffffff


	//   ....[71]....
        /*0330*/ 	.word	0xffffffff


	//   ....[72]....
        /*0334*/ 	.word	0xffffffff


	//   ....[73]....
        /*0338*/ 	.word	0xffffffff


	//   ....[74]....
        /*033c*/ 	.word	0xffffffff


	//   ....[75]....
        /*0340*/ 	.word	0xffffffff


	//   ....[76]....
        /*0344*/ 	.word	0xffffffff


	//   ....[77]....
        /*0348*/ 	.word	0xffffffff


	//   ....[78]....
        /*034c*/ 	.word	0xffffffff


	//   ....[79]....
        /*0350*/ 	.word	0xffffffff


	//   ....[80]....
        /*0354*/ 	.word	0xffffffff


	//   ....[81]....
        /*0358*/ 	.word	0xffffffff


	//   ....[82]....
        /*035c*/ 	.word	0xffffffff


	//   ....[83]....
        /*0360*/ 	.word	0xffffffff


	//   ....[84]....
        /*0364*/ 	.word	0xffffffff


	//   ....[85]....
        /*0368*/ 	.word	0xffffffff


	//   ....[86]....
        /*036c*/ 	.word	0xffffffff


	//   ....[87]....
        /*0370*/ 	.word	0xffffffff


	//   ....[88]....
        /*0374*/ 	.word	0xffffffff


	//   ....[89]....
        /*0378*/ 	.word	0xffffffff


	//   ....[90]....
        /*037c*/ 	.word	0xffffffff


	//   ....[91]....
        /*0380*/ 	.word	0xffffffff


	//   ....[92]....
        /*0384*/ 	.word	0xffffffff


	//   ....[93]....
        /*0388*/ 	.word	0xffffffff


	//   ....[94]....
        /*038c*/ 	.word	0xffffffff


	//   ....[95]....
        /*0390*/ 	.word	0xffffffff


	//   ....[96]....
        /*0394*/ 	.word	0xffffffff


	//   ....[97]....
        /*0398*/ 	.word	0xffffffff


	//   ....[98]....
        /*039c*/ 	.word	0xffffffff


	//   ....[99]....
        /*03a0*/ 	.word	0xffffffff


	//   ....[100]....
        /*03a4*/ 	.word	0xffffffff


	//   ....[101]....
        /*03a8*/ 	.word	0xffffffff


	//   ....[102]....
        /*03ac*/ 	.word	0xffffffff


	//   ....[103]....
        /*03b0*/ 	.word	0xffffffff


	//   ....[104]....
        /*03b4*/ 	.word	0xffffffff


	//   ....[105]....
        /*03b8*/ 	.word	0xffffffff


	//   ....[106]....
        /*03bc*/ 	.word	0xffffffff


	//   ....[107]....
        /*03c0*/ 	.word	0xffffffff


	//   ....[108]....
        /*03c4*/ 	.word	0xffffffff


	//   ....[109]....
        /*03c8*/ 	.word	0xffffffff


	//   ....[110]....
        /*03cc*/ 	.word	0xffffffff


	//   ....[111]....
        /*03d0*/ 	.word	0xffffffff


	//   ....[112]....
        /*03d4*/ 	.word	0xffffffff


	//   ....[113]....
        /*03d8*/ 	.word	0xffffffff


	//   ....[114]....
        /*03dc*/ 	.word	0xffffffff


	//   ....[115]....
        /*03e0*/ 	.word	0xffffffff


	//   ....[116]....
        /*03e4*/ 	.word	0xffffffff


	//   ....[117]....
        /*03e8*/ 	.word	0xffffffff


	//   ....[118]....
        /*03ec*/ 	.word	0xffffffff


	//   ....[119]....
        /*03f0*/ 	.word	0xffffffff


	//   ....[120]....
        /*03f4*/ 	.word	0xffffffff


	//   ....[121]....
        /*03f8*/ 	.word	0xffffffff


	//   ....[122]....
        /*03fc*/ 	.word	0xffffffff


	//   ....[123]....
        /*0400*/ 	.word	0xffffffff


	//   ....[124]....
        /*0404*/ 	.word	0xffffffff


	//   ....[125]....
        /*0408*/ 	.word	0xffffffff


	//   ....[126]....
        /*040c*/ 	.word	0xffffffff


	//   ....[127]....
        /*0410*/ 	.word	0xffffffff


	//   ....[128]....
        /*0414*/ 	.word	0xffffffff


	//   ....[129]....
        /*0418*/ 	.word	0xffffffff


	//   ....[130]....
        /*041c*/ 	.word	0xffffffff


	//   ....[131]....
        /*0420*/ 	.word	0xffffffff


	//   ....[132]....
        /*0424*/ 	.word	0xffffffff


	//   ....[133]....
        /*0428*/ 	.word	0xffffffff


	//   ....[134]....
        /*042c*/ 	.word	0xffffffff


	//   ....[135]....
        /*0430*/ 	.word	0xffffffff


	//   ....[136]....
        /*0434*/ 	.word	0xffffffff


	//   ....[137]....
        /*0438*/ 	.word	0xffffffff


	//   ....[138]....
        /*043c*/ 	.word	0xffffffff


	//   ....[139]....
        /*0440*/ 	.word	0xffffffff


	//   ....[140]....
        /*0444*/ 	.word	0xffffffff


	//   ....[141]....
        /*0448*/ 	.word	0x0500000f


	//   ....[142]....
        /*044c*/ 	.word	0x0500000f


	//   ....[143]....
        /*0450*/ 	.word	0x0500000f


	//   ....[144]....
        /*0454*/ 	.word	0x0500000f


	//   ....[145]....
        /*0458*/ 	.word	0x0500000f


	//   ....[146]....
        /*045c*/ 	.word	0x0500000f


	//   ....[147]....
        /*0460*/ 	.word	0x0500000f


	//   ....[148]....
        /*0464*/ 	.word	0x0500000f


	//----- nvinfo : EIATTR_COOP_GROUP_INSTR_OFFSETS
	.align		4
.L_1241:
        /*0468*/ 	.byte	0x04, 0x28
        /*046a*/ 	.short	(.L_1243 - .L_1242)


	//   ....[0]....
.L_1242:
        /*046c*/ 	.word	0x00000060


	//   ....[1]....
        /*0470*/ 	.word	0x00000140


	//   ....[2]....
        /*0474*/ 	.word	0x00000190


	//   ....[3]....
        /*0478*/ 	.word	0x000003c0


	//   ....[4]....
        /*047c*/ 	.word	0x00000520


	//   ....[5]....
        /*0480*/ 	.word	0x00000640


	//   ....[6]....
        /*0484*/ 	.word	0x000007a0


	//   ....[7]....
        /*0488*/ 	.word	0x000020c0


	//   ....[8]....
        /*048c*/ 	.word	0x00002640


	//   ....[9]....
        /*0490*/ 	.word	0x00003440


	//   ....[10]....
        /*0494*/ 	.word	0x00003bb0


	//   ....[11]....
        /*0498*/ 	.word	0x00003cc0


	//   ....[12]....
        /*049c*/ 	.word	0x00004610


	//   ....[13]....
        /*04a0*/ 	.word	0x00004690


	//   ....[14]....
        /*04a4*/ 	.word	0x00005b00


	//   ....[15]....
        /*04a8*/ 	.word	0x00005d30


	//   ....[16]....
        /*04ac*/ 	.word	0x00006900


	//   ....[17]....
        /*04b0*/ 	.word	0x00006a00


	//   ....[18]....
        /*04b4*/ 	.word	0x000072c0


	//   ....[19]....
        /*04b8*/ 	.word	0x00007320


	//   ....[20]....
        /*04bc*/ 	.word	0x00008c80


	//   ....[21]....
        /*04c0*/ 	.word	0x00008cb0


	//   ....[22]....
        /*04c4*/ 	.word	0x00008d10


	//   ....[23]....
        /*04c8*/ 	.word	0x00008d20


	//   ....[24]....
        /*04cc*/ 	.word	0x0000a5f0


	//   ....[25]....
        /*04d0*/ 	.word	0x0000a820


	//   ....[26]....
        /*04d4*/ 	.word	0x0000b3e0


	//   ....[27]....
        /*04d8*/ 	.word	0x0000b4e0


	//   ....[28]....
        /*04dc*/ 	.word	0x0000be00


	//   ....[29]....
        /*04e0*/ 	.word	0x0000be60


	//   ....[30]....
        /*04e4*/ 	.word	0x0000d000


	//   ....[31]....
        /*04e8*/ 	.word	0x0000d020


	//   ....[32]....
        /*04ec*/ 	.word	0x0000d090


	//   ....[33]....
        /*04f0*/ 	.word	0x0000d0a0


	//   ....[34]....
        /*04f4*/ 	.word	0x0000db40


	//   ....[35]....
        /*04f8*/ 	.word	0x0000db50


	//   ....[36]....
        /*04fc*/ 	.word	0x0000db60


	//   ....[37]....
        /*0500*/ 	.word	0x0000db80


	//   ....[38]....
        /*0504*/ 	.word	0x0000dbb0


	//   ....[39]....
        /*0508*/ 	.word	0x0000dc10


	//   ....[40]....
        /*050c*/ 	.word	0x0000dc50


	//   ....[41]....
        /*0510*/ 	.word	0x0000dc90


	//   ....[42]....
        /*0514*/ 	.word	0x0000dcc0


	//   ....[43]....
        /*0518*/ 	.word	0x0000dcf0


	//   ....[44]....
        /*051c*/ 	.word	0x0000dd20


	//   ....[45]....
        /*0520*/ 	.word	0x0000dd50


	//   ....[46]....
        /*0524*/ 	.word	0x0000dda0


	//   ....[47]....
        /*0528*/ 	.word	0x0000ddd0


	//   ....[48]....
        /*052c*/ 	.word	0x0000de00


	//   ....[49]....
        /*0530*/ 	.word	0x0000de30


	//   ....[50]....
        /*0534*/ 	.word	0x0000de60


	//   ....[51]....
        /*0538*/ 	.word	0x0000de90


	//   ....[52]....
        /*053c*/ 	.word	0x0000dec0


	//   ....[53]....
        /*0540*/ 	.word	0x0000def0


	//   ....[54]....
        /*0544*/ 	.word	0x0000df20


	//   ....[55]....
        /*0548*/ 	.word	0x0000df50


	//   ....[56]....
        /*054c*/ 	.word	0x0000df70


	//   ....[57]....
        /*0550*/ 	.word	0x0000df80


	//   ....[58]....
        /*0554*/ 	.word	0x0000df90


	//   ....[59]....
        /*0558*/ 	.word	0x0000dfc0


	//   ....[60]....
        /*055c*/ 	.word	0x0000dff0


	//   ....[61]....
        /*0560*/ 	.word	0x0000e010


	//   ....[62]....
        /*0564*/ 	.word	0x0000e040


	//   ....[63]....
        /*0568*/ 	.word	0x0000e060


	//   ....[64]....
        /*056c*/ 	.word	0x0000e070


	//   ....[65]....
        /*0570*/ 	.word	0x0000e080


	//   ....[66]....
        /*0574*/ 	.word	0x0000e090


	//   ....[67]....
        /*0578*/ 	.word	0x0000e0a0


	//   ....[68]....
        /*057c*/ 	.word	0x0000e0b0


	//   ....[69]....
        /*0580*/ 	.word	0x0000e0c0


	//   ....[70]....
        /*0584*/ 	.word	0x0000e0d0


	//   ....[71]....
        /*0588*/ 	.word	0x0000e0e0


	//   ....[72]....
        /*058c*/ 	.word	0x0000e0f0


	//   ....[73]....
        /*0590*/ 	.word	0x0000e110


	//   ....[74]....
        /*0594*/ 	.word	0x0000e120


	//   ....[75]....
        /*0598*/ 	.word	0x0000e150


	//   ....[76]....
        /*059c*/ 	.word	0x0000e180


	//   ....[77]....
        /*05a0*/ 	.word	0x0000e1b0


	//   ....[78]....
        /*05a4*/ 	.word	0x0000e1e0


	//   ....[79]....
        /*05a8*/ 	.word	0x0000e210


	//   ....[80]....
        /*05ac*/ 	.word	0x0000e220


	//   ....[81]....
        /*05b0*/ 	.word	0x0000e240


	//   ....[82]....
        /*05b4*/ 	.word	0x0000ea30


	//   ....[83]....
        /*05b8*/ 	.word	0x0000ea40


	//   ....[84]....
        /*05bc*/ 	.word	0x0000ea50


	//   ....[85]....
        /*05c0*/ 	.word	0x0000ea90


	//   ....[86]....
        /*05c4*/ 	.word	0x0000f160


	//   ....[87]....
        /*05c8*/ 	.word	0x0000f190


	//   ....[88]....
        /*05cc*/ 	.word	0x0000f2b0


	//   ....[89]....
        /*05d0*/ 	.word	0x0000f2d0


	//   ....[90]....
        /*05d4*/ 	.word	0x0000f7f0


	//   ....[91]....
        /*05d8*/ 	.word	0x0000f830


	//   ....[92]....
        /*05dc*/ 	.word	0x0000fb80


	//   ....[93]....
        /*05e0*/ 	.word	0x0000fb90


	//   ....[94]....
        /*05e4*/ 	.word	0x00010810


	//   ....[95]....
        /*05e8*/ 	.word	0x00010820


	//   ....[96]....
        /*05ec*/ 	.word	0x00010920


	//   ....[97]....
        /*05f0*/ 	.word	0x00010940


	//   ....[98]....
        /*05f4*/ 	.word	0x00010ad0


	//   ....[99]....
        /*05f8*/ 	.word	0x00010d00


	//   ....[100]....
        /*05fc*/ 	.word	0x00010d30


	//   ....[101]....
        /*0600*/ 	.word	0x00010d60


	//   ....[102]....
        /*0604*/ 	.word	0x00010d90


	//   ....[103]....
        /*0608*/ 	.word	0x00010dc0


	//   ....[104]....
        /*060c*/ 	.word	0x00010e00


	//   ....[105]....
        /*0610*/ 	.word	0x00010fa0


	//   ....[106]....
        /*0614*/ 	.word	0x00010fd0


	//   ....[107]....
        /*0618*/ 	.word	0x00011000


	//   ....[108]....
        /*061c*/ 	.word	0x00011030


	//   ....[109]....
        /*0620*/ 	.word	0x00011060


	//   ....[110]....
        /*0624*/ 	.word	0x00011090


	//   ....[111]....
        /*0628*/ 	.word	0x00011120


	//   ....[112]....
        /*062c*/ 	.word	0x00011180


	//   ....[113]....
        /*0630*/ 	.word	0x00011190


	//   ....[114]....
        /*0634*/ 	.word	0x000111e0


	//   ....[115]....
        /*0638*/ 	.word	0x00013260


	//   ....[116]....
        /*063c*/ 	.word	0x000140f0


	//   ....[117]....
        /*0640*/ 	.word	0x00014100


	//   ....[118]....
        /*0644*/ 	.word	0x00014110


	//   ....[119]....
        /*0648*/ 	.word	0x00014130


	//   ....[120]....
        /*064c*/ 	.word	0x00014150


	//   ....[121]....
        /*0650*/ 	.word	0x00014260


	//   ....[122]....
        /*0654*/ 	.word	0x00015f20


	//   ....[123]....
        /*0658*/ 	.word	0x00015f40


	//   ....[124]....
        /*065c*/ 	.word	0x00015f70


	//   ....[125]....
        /*0660*/ 	.word	0x00015f80


	//   ....[126]....
        /*0664*/ 	.word	0x00015fb0


	//   ....[127]....
        /*0668*/ 	.word	0x00015ff0


	//   ....[128]....
        /*066c*/ 	.word	0x00016020


	//   ....[129]....
        /*0670*/ 	.word	0x00016060


	//   ....[130]....
        /*0674*/ 	.word	0x000161c0


	//   ....[131]....
        /*0678*/ 	.word	0x000161f0


	//   ....[132]....
        /*067c*/ 	.word	0x00016230


	//   ....[133]....
        /*0680*/ 	.word	0x00016260


	//   ....[134]....
        /*0684*/ 	.word	0x00016290


	//   ....[135]....
        /*0688*/ 	.word	0x000162c0


	//   ....[136]....
        /*068c*/ 	.word	0x00016340


	//   ....[137]....
        /*0690*/ 	.word	0x00016390


	//   ....[138]....
        /*0694*/ 	.word	0x000163a0


	//   ....[139]....
        /*0698*/ 	.word	0x000163e0


	//   ....[140]....
        /*069c*/ 	.word	0x00016ea0


	//   ....[141]....
        /*06a0*/ 	.word	0x00017530


	//   ....[142]....
        /*06a4*/ 	.word	0x00017720


	//   ....[143]....
        /*06a8*/ 	.word	0x00017770


	//   ....[144]....
        /*06ac*/ 	.word	0x000177d0


	//   ....[145]....
        /*06b0*/ 	.word	0x00017870


	//   ....[146]....
        /*06b4*/ 	.word	0x00017930


	//   ....[147]....
        /*06b8*/ 	.word	0x000179b0


	//   ....[148]....
        /*06bc*/ 	.word	0x00017d70


	//----- nvinfo : EIATTR_REG_RECONFIG
	.align		4
.L_1243:
        /*06c0*/ 	.byte	0x01, 0x54
	.zero		2


	//----- nvinfo : EIATTR_SYSCALL_OFFSETS
	.align		4
        /*06c4*/ 	.byte	0x04, 0x46
        /*06c6*/ 	.short	(.L_1245 - .L_1244)


	//   ....[0]....
.L_1244:
        /*06c8*/ 	.word	0x00002270


	//   ....[1]....
        /*06cc*/ 	.word	0x00012cf0


	//   ....[2]....
        /*06d0*/ 	.word	0x00012e60


	//   ....[3]....
        /*06d4*/ 	.word	0x00012fb0


	//   ....[4]....
        /*06d8*/ 	.word	0x000130f0


	//   ....[5]....
        /*06dc*/ 	.word	0x00013bb0


	//----- nvinfo : EIATTR_MBARRIER_INSTR_OFFSETS
	.align		4
.L_1245:
        /*06e0*/ 	.byte	0x04, 0x39
        /*06e2*/ 	.short	(.L_1247 - .L_1246)


	//   ....[0]....
.L_1246:
        /*06e4*/ 	.word	0x00000270
        /*06e8*/ 	.word	0x000000ff
        /*06ec*/ 	.word	0x00019c00
        /*06f0*/ 	.short	0x0100
        /*06f2*/ 	.byte	0x08
	.zero		1


	//   ....[1]....
        /*06f4*/ 	.word	0x00000280
        /*06f8*/ 	.word	0x000000ff
        /*06fc*/ 	.word	0x00019c20
        /*0700*/ 	.short	0x0100
        /*0702*/ 	.byte	0x08
	.zero		1


	//   ....[2]....
        /*0704*/ 	.word	0x00000370
        /*0708*/ 	.word	0x000000ff
        /*070c*/ 	.word	0x00019c30
        /*0710*/ 	.short	0x0100
        /*0712*/ 	.byte	0x08
	.zero		1


	//   ....[3]....
        /*0714*/ 	.word	0x00000380
        /*0718*/ 	.word	0x000000ff
        /*071c*/ 	.word	0x00019c40
        /*0720*/ 	.short	0x0100
        /*0722*/ 	.byte	0x08
	.zero		1


	//   ....[4]....
        /*0724*/ 	.word	0x00000390
        /*0728*/ 	.word	0x000000ff
        /*072c*/ 	.word	0x00019c38
        /*0730*/ 	.short	0x0100
        /*0732*/ 	.byte	0x08
	.zero		1


	//   ....[5]....
        /*0734*/ 	.word	0x000003a0
        /*0738*/ 	.word	0x000000ff
        /*073c*/ 	.word	0x00019c48
        /*0740*/ 	.short	0x0100
        /*0742*/ 	.byte	0x08
	.zero		1


	//   ....[6]....
        /*0744*/ 	.word	0x000004d0
        /*0748*/ 	.word	0x000000ff
        /*074c*/ 	.word	0x00019c50
        /*0750*/ 	.short	0x0100
        /*0752*/ 	.byte	0x08
	.zero		1


	//   ....[7]....
        /*0754*/ 	.word	0x000004e0
        /*0758*/ 	.word	0x000000ff
        /*075c*/ 	.word	0x00019c60
        /*0760*/ 	.short	0x0100
        /*0762*/ 	.byte	0x08
	.zero		1


	//   ....[8]....
        /*0764*/ 	.word	0x000004f0
        /*0768*/ 	.word	0x000000ff
        /*076c*/ 	.word	0x00019c58
        /*0770*/ 	.short	0x0100
        /*0772*/ 	.byte	0x08
	.zero		1


	//   ....[9]....
        /*0774*/ 	.word	0x00000500
        /*0778*/ 	.word	0x000000ff
        /*077c*/ 	.word	0x00019c68
        /*0780*/ 	.short	0x0100
        /*0782*/ 	.byte	0x08
	.zero		1


	//   ....[10]....
        /*0784*/ 	.word	0x000005f0
        /*0788*/ 	.word	0x000000ff
        /*078c*/ 	.word	0x00019c70
        /*0790*/ 	.short	0x0100
        /*0792*/ 	.byte	0x06
	.zero		1


	//   ....[11]....
        /*0794*/ 	.word	0x00000600
        /*0798*/ 	.word	0x000000ff
        /*079c*/ 	.word	0x00019c80
        /*07a0*/ 	.short	0x0100
        /*07a2*/ 	.byte	0x06
	.zero		1


	//   ....[12]....
        /*07a4*/ 	.word	0x00000610
        /*07a8*/ 	.word	0x000000ff
        /*07ac*/ 	.word	0x00019c78
        /*07b0*/ 	.short	0x0100
        /*07b2*/ 	.byte	0x06
	.zero		1


	//   ....[13]....
        /*07b4*/ 	.word	0x00000620
        /*07b8*/ 	.word	0x000000ff
        /*07bc*/ 	.word	0x00019c88
        /*07c0*/ 	.short	0x0100
        /*07c2*/ 	.byte	0x06
	.zero		1


	//   ....[14]....
        /*07c4*/ 	.word	0x00000750
        /*07c8*/ 	.word	0x000000ff
        /*07cc*/ 	.word	0x00019c90
        /*07d0*/ 	.short	0x0100
        /*07d2*/ 	.byte	0x08
	.zero		1


	//   ....[15]....
        /*07d4*/ 	.word	0x00000760
        /*07d8*/ 	.word	0x000000ff
        /*07dc*/ 	.word	0x00019ca0
        /*07e0*/ 	.short	0x0100
        /*07e2*/ 	.byte	0x08
	.zero		1


	//   ....[16]....
        /*07e4*/ 	.word	0x00000770
        /*07e8*/ 	.word	0x000000ff
        /*07ec*/ 	.word	0x00019c98
        /*07f0*/ 	.short	0x0100
        /*07f2*/ 	.byte	0x08
	.zero		1


	//   ....[17]....
        /*07f4*/ 	.word	0x00000780
        /*07f8*/ 	.word	0x000000ff
        /*07fc*/ 	.word	0x00019ca8
        /*0800*/ 	.short	0x0100
        /*0802*/ 	.byte	0x08
	.zero		1


	//   ....[18]....
        /*0804*/ 	.word	0x000008b0
        /*0808*/ 	.word	0x000000ff
        /*080c*/ 	.word	0x00019cb0
        /*0810*/ 	.short	0x0100
        /*0812*/ 	.byte	0x08
	.zero		1


	//   ....[19]....
        /*0814*/ 	.word	0x000008c0
        /*0818*/ 	.word	0x000000ff
        /*081c*/ 	.word	0x00019cc0
        /*0820*/ 	.short	0x0100
        /*0822*/ 	.byte	0x08
	.zero		1


	//   ....[20]....
        /*0824*/ 	.word	0x000008d0
        /*0828*/ 	.word	0x000000ff
        /*082c*/ 	.word	0x00019cb8
        /*0830*/ 	.short	0x0100
        /*0832*/ 	.byte	0x08
	.zero		1


	//   ....[21]....
        /*0834*/ 	.word	0x000008e0
        /*0838*/ 	.word	0x000000ff
        /*083c*/ 	.word	0x00019cc8
        /*0840*/ 	.short	0x0100
        /*0842*/ 	.byte	0x08
	.zero		1


	//   ....[22]....
        /*0844*/ 	.word	0x000022f0
        /*0848*/ 	.word	0x000000ff
        /*084c*/ 	.word	0x00019c00
        /*0850*/ 	.short	0x010a
        /*0852*/ 	.byte	0x2e
	.zero		1


	//   ....[23]....
        /*0854*/ 	.word	0x00002370
        /*0858*/ 	.word	0x00000003
        /*085c*/ 	.word	0x00019c30
        /*0860*/ 	.short	0x010a
        /*0862*/ 	.byte	0x3f
	.zero		1


	//   ....[24]....
        /*0864*/ 	.word	0x000023d0
        /*0868*/ 	.word	0x00000003
        /*086c*/ 	.word	0x00019c30
        /*0870*/ 	.short	0x010a
        /*0872*/ 	.byte	0x3f
	.zero		1


	//   ....[25]....
        /*0874*/ 	.word	0x000026f0
        /*0878*/ 	.word	0x00000000
        /*087c*/ 	.word	0x00000000
        /*0880*/ 	.short	0x0101
        /*0882*/ 	.byte	0x3f
	.zero		1


	//   ....[26]....
        /*0884*/ 	.word	0x000056b0
        /*0888*/ 	.word	0x000000ff
        /*088c*/ 	.word	0x00019c30
        /*0890*/ 	.short	0x010a
        /*0892*/ 	.byte	0x17
	.zero		1


	//   ....[27]....
        /*0894*/ 	.word	0x000056f0
        /*0898*/ 	.word	0x000000ff
        /*089c*/ 	.word	0x00019c30
        /*08a0*/ 	.short	0x010a
        /*08a2*/ 	.byte	0x17
	.zero		1


	//   ....[28]....
        /*08a4*/ 	.word	0x00005850
        /*08a8*/ 	.word	0x000000ff
        /*08ac*/ 	.word	0x00019c50
        /*08b0*/ 	.short	0x010a
        /*08b2*/ 	.byte	0x0b
	.zero		1


	//   ....[29]....
        /*08b4*/ 	.word	0x00005890
        /*08b8*/ 	.word	0x000000ff
        /*08bc*/ 	.word	0x00019c50
        /*08c0*/ 	.short	0x010a
        /*08c2*/ 	.byte	0x0b
	.zero		1


	//   ....[30]....
        /*08c4*/ 	.word	0x00005b30
        /*08c8*/ 	.word	0x00000006
        /*08cc*/ 	.word	0x00000000
        /*08d0*/ 	.short	0x0101
        /*08d2*/ 	.byte	0x3f
	.zero		1


	//   ....[31]....
        /*08d4*/ 	.word	0x00007d70
        /*08d8*/ 	.word	0x000000ff
        /*08dc*/ 	.word	0x00000000
        /*08e0*/ 	.short	0x0101
        /*08e2*/ 	.byte	0x06
	.zero		1


	//   ....[32]....
        /*08e4*/ 	.word	0x000085d0
        /*08e8*/ 	.word	0x000000ff
        /*08ec*/ 	.word	0x00019c30
        /*08f0*/ 	.short	0x010a
        /*08f2*/ 	.byte	0x14
	.zero		1


	//   ....[33]....
        /*08f4*/ 	.word	0x00008610
        /*08f8*/ 	.word	0x000000ff
        /*08fc*/ 	.word	0x00019c30
        /*0900*/ 	.short	0x010a
        /*0902*/ 	.byte	0x14
	.zero		1


	//   ....[34]....
        /*0904*/ 	.word	0x00008770
        /*0908*/ 	.word	0x000000ff
        /*090c*/ 	.word	0x00019c50
        /*0910*/ 	.short	0x010a
        /*0912*/ 	.byte	0x0b
	.zero		1


	//   ....[35]....
        /*0914*/ 	.word	0x000087b0
        /*0918*/ 	.word	0x000000ff
        /*091c*/ 	.word	0x00019c50
        /*0920*/ 	.short	0x010a
        /*0922*/ 	.byte	0x0b
	.zero		1


	//   ....[36]....
        /*0924*/ 	.word	0x000096d0
        /*0928*/ 	.word	0x0000004c
        /*092c*/ 	.word	0x00000000
        /*0930*/ 	.short	0x0101
        /*0932*/ 	.byte	0x3f
	.zero		1


	//   ....[37]....
        /*0934*/ 	.word	0x00009bc0
        /*0938*/ 	.word	0x000000ff
        /*093c*/ 	.word	0x00000000
        /*0940*/ 	.short	0x0101
        /*0942*/ 	.byte	0x06
	.zero		1


	//   ....[38]....
        /*0944*/ 	.word	0x0000a1c0
        /*0948*/ 	.word	0x000000ff
        /*094c*/ 	.word	0x00019c30
        /*0950*/ 	.short	0x010a
        /*0952*/ 	.byte	0x16
	.zero		1


	//   ....[39]....
        /*0954*/ 	.word	0x0000a200
        /*0958*/ 	.word	0x000000ff
        /*095c*/ 	.word	0x00019c30
        /*0960*/ 	.short	0x010a
        /*0962*/ 	.byte	0x16
	.zero		1


	//   ....[40]....
        /*0964*/ 	.word	0x0000a360
        /*0968*/ 	.word	0x000000ff
        /*096c*/ 	.word	0x00019c50
        /*0970*/ 	.short	0x010a
        /*0972*/ 	.byte	0x0b
	.zero		1


	//   ....[41]....
        /*0974*/ 	.word	0x0000a3a0
        /*0978*/ 	.word	0x000000ff
        /*097c*/ 	.word	0x00019c50
        /*0980*/ 	.short	0x010a
        /*0982*/ 	.byte	0x0b
	.zero		1


	//   ....[42]....
        /*0984*/ 	.word	0x0000a620
        /*0988*/ 	.word	0x00000006
        /*098c*/ 	.word	0x00000000
        /*0990*/ 	.short	0x0101
        /*0992*/ 	.byte	0x3f
	.zero		1


	//   ....[43]....
        /*0994*/ 	.word	0x0000c850
        /*0998*/ 	.word	0x000000ff
        /*099c*/ 	.word	0x00000000
        /*09a0*/ 	.short	0x0101
        /*09a2*/ 	.byte	0x06
	.zero		1


	//   ....[44]....
        /*09a4*/ 	.word	0x0000cd70
        /*09a8*/ 	.word	0x000000ff
        /*09ac*/ 	.word	0x00019c50
        /*09b0*/ 	.short	0x010a
        /*09b2*/ 	.byte	0x0e
	.zero		1


	//   ....[45]....
        /*09b4*/ 	.word	0x0000cdb0
        /*09b8*/ 	.word	0x000000ff
        /*09bc*/ 	.word	0x00019c50
        /*09c0*/ 	.short	0x010a
        /*09c2*/ 	.byte	0x0e
	.zero		1


	//   ....[46]....
        /*09c4*/ 	.word	0x0000d380
        /*09c8*/ 	.word	0x000000ff
        /*09cc*/ 	.word	0x00000000
        /*09d0*/ 	.short	0x0101
        /*09d2*/ 	.byte	0x04
	.zero		1


	//   ....[47]....
        /*09d4*/ 	.word	0x0000f180
        /*09d8*/ 	.word	0x00000000
        /*09dc*/ 	.word	0x00000000
        /*09e0*/ 	.short	0x0101
        /*09e2*/ 	.byte	0x3f
	.zero		1


	//   ....[48]....
        /*09e4*/ 	.word	0x0000f820
        /*09e8*/ 	.word	0x00000006
        /*09ec*/ 	.word	0x00000000
        /*09f0*/ 	.short	0x0101
        /*09f2*/ 	.byte	0x3f
	.zero		1


	//   ....[49]....
        /*09f4*/ 	.word	0x00013490
        /*09f8*/ 	.word	0x00000004
        /*09fc*/ 	.word	0x00019c80
        /*0a00*/ 	.short	0x010a
        /*0a02*/ 	.byte	0x3f
	.zero		1


	//   ....[50]....
        /*0a04*/ 	.word	0x00013710
        /*0a08*/ 	.word	0x00000004
        /*0a0c*/ 	.word	0x00019c40
        /*0a10*/ 	.short	0x010a
        /*0a12*/ 	.byte	0x3f
	.zero		1


	//   ....[51]....
        /*0a14*/ 	.word	0x00014340
        /*0a18*/ 	.word	0x00000010
        /*0a1c*/ 	.word	0x00019c00
        /*0a20*/ 	.short	0x0107
        /*0a22*/ 	.byte	0x3f
	.zero		1


	//   ....[52]....
        /*0a24*/ 	.word	0x00014440
        /*0a28*/ 	.word	0x00000010
        /*0a2c*/ 	.word	0x00019c00
        /*0a30*/ 	.short	0x0101
        /*0a32*/ 	.byte	0x3f
	.zero		1


	//   ....[53]....
        /*0a34*/ 	.word	0x00014460
        /*0a38*/ 	.word	0x00000010
        /*0a3c*/ 	.word	0x00019c20
        /*0a40*/ 	.short	0x010a
        /*0a42*/ 	.byte	0x3f
	.zero		1


	//   ....[54]....
        /*0a44*/ 	.word	0x00014740
        /*0a48*/ 	.word	0x00000006
        /*0a4c*/ 	.word	0x00019c80
        /*0a50*/ 	.short	0x010a
        /*0a52*/ 	.byte	0x3f
	.zero		1


	//   ....[55]....
        /*0a54*/ 	.word	0x00014b60
        /*0a58*/ 	.word	0x00000006
        /*0a5c*/ 	.word	0x00019c40
        /*0a60*/ 	.short	0x010a
        /*0a62*/ 	.byte	0x3f
	.zero		1


	//   ....[56]....
        /*0a64*/ 	.word	0x00015010
        /*0a68*/ 	.word	0x00000003
        /*0a6c*/ 	.word	0x00019c70
        /*0a70*/ 	.short	0x010a
        /*0a72*/ 	.byte	0x3f
	.zero		1


	//   ....[57]....
        /*0a74*/ 	.word	0x00015080
        /*0a78*/ 	.word	0x00000003
        /*0a7c*/ 	.word	0x00019c60
        /*0a80*/ 	.short	0x010a
        /*0a82*/ 	.byte	0x3f
	.zero		1


	//   ....[58]....
        /*0a84*/ 	.word	0x000154e0
        /*0a88*/ 	.word	0x00000003
        /*0a8c*/ 	.word	0x00019c50
        /*0a90*/ 	.short	0x0101
        /*0a92*/ 	.byte	0x3f
	.zero		1


	//   ....[59]....
        /*0a94*/ 	.word	0x00015560
        /*0a98*/ 	.word	0x00000003
        /*0a9c*/ 	.word	0x00000000
        /*0aa0*/ 	.short	0x0101
        /*0aa2*/ 	.byte	0x3f
	.zero		1


	//   ....[60]....
        /*0aa4*/ 	.word	0x00015760
        /*0aa8*/ 	.word	0x00000000
        /*0aac*/ 	.word	0x00019c70
        /*0ab0*/ 	.short	0x010a
        /*0ab2*/ 	.byte	0x3f
	.zero		1


	//   ....[61]....
        /*0ab4*/ 	.word	0x000157d0
        /*0ab8*/ 	.word	0x00000000
        /*0abc*/ 	.word	0x00019c60
        /*0ac0*/ 	.short	0x010a
        /*0ac2*/ 	.byte	0x3f
	.zero		1


	//   ....[62]....
        /*0ac4*/ 	.word	0x00015c30
        /*0ac8*/ 	.word	0x00000000
        /*0acc*/ 	.word	0x00019c50
        /*0ad0*/ 	.short	0x0101
        /*0ad2*/ 	.byte	0x3f
	.zero		1


	//   ....[63]....
        /*0ad4*/ 	.word	0x00015c80
        /*0ad8*/ 	.word	0x00000002
        /*0adc*/ 	.word	0x00000000
        /*0ae0*/ 	.short	0x0101
        /*0ae2*/ 	.byte	0x3f
	.zero		1


	//   ....[64]....
        /*0ae4*/ 	.word	0x00016e20
        /*0ae8*/ 	.word	0x00000009
        /*0aec*/ 	.word	0x00019c20
        /*0af0*/ 	.short	0x010a
        /*0af2*/ 	.byte	0x3f
	.zero		1


	//   ....[65]....
        /*0af4*/ 	.word	0x00016fc0
        /*0af8*/ 	.word	0x00000007
        /*0afc*/ 	.word	0x00000000
        /*0b00*/ 	.short	0x010a
        /*0b02*/ 	.byte	0x3f
	.zero		1


	//   ....[66]....
        /*0b04*/ 	.word	0x00017030
        /*0b08*/ 	.word	0x00000003
        /*0b0c*/ 	.word	0x00000000
        /*0b10*/ 	.short	0x010a
        /*0b12*/ 	.byte	0x3f
	.zero		1


	//   ....[67]....
        /*0b14*/ 	.word	0x00017080
        /*0b18*/ 	.word	0x00000003
        /*0b1c*/ 	.word	0x00019c60
        /*0b20*/ 	.short	0x010a
        /*0b22*/ 	.byte	0x3f
	.zero		1


	//   ....[68]....
        /*0b24*/ 	.word	0x000170d0
        /*0b28*/ 	.word	0x00000005
        /*0b2c*/ 	.word	0x00019c60
        /*0b30*/ 	.short	0x010a
        /*0b32*/ 	.byte	0x3f
	.zero		1


	//   ....[69]....
        /*0b34*/ 	.word	0x00017110
        /*0b38*/ 	.word	0x00000003
        /*0b3c*/ 	.word	0x00019c80
        /*0b40*/ 	.short	0x010a
        /*0b42*/ 	.byte	0x3f
	.zero		1


	//   ....[70]....
        /*0b44*/ 	.word	0x00017130
        /*0b48*/ 	.word	0x00000005
        /*0b4c*/ 	.word	0x00019c80
        /*0b50*/ 	.short	0x010a
        /*0b52*/ 	.byte	0x3f
	.zero		1


	//   ....[71]....
        /*0b54*/ 	.word	0x000171a0
        /*0b58*/ 	.word	0x00000003
        /*0b5c*/ 	.word	0x00019c00
        /*0b60*/ 	.short	0x010a
        /*0b62*/ 	.byte	0x3f
	.zero		1


	//   ....[72]....
        /*0b64*/ 	.word	0x000171f0
        /*0b68*/ 	.word	0x00000003
        /*0b6c*/ 	.word	0x00019c30
        /*0b70*/ 	.short	0x010a
        /*0b72*/ 	.byte	0x3f
	.zero		1


	//   ....[73]....
        /*0b74*/ 	.word	0x00017250
        /*0b78*/ 	.word	0x00000007
        /*0b7c*/ 	.word	0x00019c30
        /*0b80*/ 	.short	0x010a
        /*0b82*/ 	.byte	0x3f
	.zero		1


	//   ....[74]....
        /*0b84*/ 	.word	0x000172b0
        /*0b88*/ 	.word	0x00000007
        /*0b8c*/ 	.word	0x00019c50
        /*0b90*/ 	.short	0x010a
        /*0b92*/ 	.byte	0x3f
	.zero		1


	//   ....[75]....
        /*0b94*/ 	.word	0x00017310
        /*0b98*/ 	.word	0x00000009
        /*0b9c*/ 	.word	0x00019c30
        /*0ba0*/ 	.short	0x010a
        /*0ba2*/ 	.byte	0x3f
	.zero		1


	//   ....[76]....
        /*0ba4*/ 	.word	0x00017370
        /*0ba8*/ 	.word	0x00000002
        /*0bac*/ 	.word	0x00019c50
        /*0bb0*/ 	.short	0x010a
        /*0bb2*/ 	.byte	0x3f
	.zero		1


	//   ....[77]....
        /*0bb4*/ 	.word	0x000173d0
        /*0bb8*/ 	.word	0x00000007
        /*0bbc*/ 	.word	0x00019c30
        /*0bc0*/ 	.short	0x010a
        /*0bc2*/ 	.byte	0x3f
	.zero		1


	//   ....[78]....
        /*0bc4*/ 	.word	0x00017430
        /*0bc8*/ 	.word	0x00000002
        /*0bcc*/ 	.word	0x00019c50
        /*0bd0*/ 	.short	0x010a
        /*0bd2*/ 	.byte	0x3f
	.zero		1


	//   ....[79]....
        /*0bd4*/ 	.word	0x00017490
        /*0bd8*/ 	.word	0x00000006
        /*0bdc*/ 	.word	0x00019c50
        /*0be0*/ 	.short	0x010a
        /*0be2*/ 	.byte	0x3f
	.zero		1


	//   ....[80]....
        /*0be4*/ 	.word	0x000175e0
        /*0be8*/ 	.word	0x00000004
        /*0bec*/ 	.word	0x00019c80
        /*0bf0*/ 	.short	0x010a
        /*0bf2*/ 	.byte	0x3f
	.zero		1


	//   ....[81]....
        /*0bf4*/ 	.word	0x00017630
        /*0bf8*/ 	.word	0x00000004
        /*0bfc*/ 	.word	0x00019c40
        /*0c00*/ 	.short	0x010a
        /*0c02*/ 	.byte	0x3f
	.zero		1


	//   ....[82]....
        /*0c04*/ 	.word	0x00017a60
        /*0c08*/ 	.word	0x00000010
        /*0c0c*/ 	.word	0x00019c20
        /*0c10*/ 	.short	0x010a
        /*0c12*/ 	.byte	0x3f
	.zero		1


	//   ....[83]....
        /*0c14*/ 	.word	0x00017ab0
        /*0c18*/ 	.word	0x00000006
        /*0c1c*/ 	.word	0x00019c80
        /*0c20*/ 	.short	0x010a
        /*0c22*/ 	.byte	0x3f
	.zero		1


	//   ....[84]....
        /*0c24*/ 	.word	0x00017b00
        /*0c28*/ 	.word	0x00000006
        /*0c2c*/ 	.word	0x00019c40
        /*0c30*/ 	.short	0x010a
        /*0c32*/ 	.byte	0x3f
	.zero		1


	//   ....[85]....
        /*0c34*/ 	.word	0x00017b50
        /*0c38*/ 	.word	0x00000003
        /*0c3c*/ 	.word	0x00019c70
        /*0c40*/ 	.short	0x010a
        /*0c42*/ 	.byte	0x3f
	.zero		1


	//   ....[86]....
        /*0c44*/ 	.word	0x00017ba0
        /*0c48*/ 	.word	0x00000003
        /*0c4c*/ 	.word	0x00019c60
        /*0c50*/ 	.short	0x010a
        /*0c52*/ 	.byte	0x3f
	.zero		1


	//   ....[87]....
        /*0c54*/ 	.word	0x00017bf0
        /*0c58*/ 	.word	0x00000000
        /*0c5c*/ 	.word	0x00019c70
        /*0c60*/ 	.short	0x010a
        /*0c62*/ 	.byte	0x3f
	.zero		1


	//   ....[88]....
        /*0c64*/ 	.word	0x00017c40
        /*0c68*/ 	.word	0x00000000
        /*0c6c*/ 	.word	0x00019c60
        /*0c70*/ 	.short	0x010a
        /*0c72*/ 	.byte	0x3f
	.zero		1


	//   ....[89]....
        /*0c74*/ 	.word	0x00017c90
        /*0c78*/ 	.word	0x00000009
        /*0c7c*/ 	.word	0x00019c20
        /*0c80*/ 	.short	0x010a
        /*0c82*/ 	.byte	0x3f
	.zero		1


	//   ....[90]....
        /*0c84*/ 	.word	0x00017e30
        /*0c88*/ 	.word	0x00000007
        /*0c8c*/ 	.word	0x00000000
        /*0c90*/ 	.short	0x010a
        /*0c92*/ 	.byte	0x3f
	.zero		1


	//   ....[91]....
        /*0c94*/ 	.word	0x00017e80
        /*0c98*/ 	.word	0x00000003
        /*0c9c*/ 	.word	0x00000000
        /*0ca0*/ 	.short	0x010a
        /*0ca2*/ 	.byte	0x3f
	.zero		1


	//   ....[92]....
        /*0ca4*/ 	.word	0x00017ed0
        /*0ca8*/ 	.word	0x00000003
        /*0cac*/ 	.word	0x00019c60
        /*0cb0*/ 	.short	0x010a
        /*0cb2*/ 	.byte	0x3f
	.zero		1


	//   ....[93]....
        /*0cb4*/ 	.word	0x00017f20
        /*0cb8*/ 	.word	0x00000005
        /*0cbc*/ 	.word	0x00019c60
        /*0cc0*/ 	.short	0x010a
        /*0cc2*/ 	.byte	0x3f
	.zero		1


	//   ....[94]....
        /*0cc4*/ 	.word	0x00017f70
        /*0cc8*/ 	.word	0x00000003
        /*0ccc*/ 	.word	0x00019c80
        /*0cd0*/ 	.short	0x010a
        /*0cd2*/ 	.byte	0x3f
	.zero		1


	//----- nvinfo : EIATTR_NUM_MBARRIERS
	.align		4
.L_1247:
        /*0cd4*/ 	.byte	0x03, 0x38
        /*0cd6*/ 	.short	0x0016


	//----- nvinfo : EIATTR_EXIT_INSTR_OFFSETS
	.align		4
        /*0cd8*/ 	.byte	0x04, 0x1c
        /*0cda*/ 	.short	(.L_1249 - .L_1248)


	//   ....[0]....
.L_1248:
        /*0cdc*/ 	.word	0x00000a40


	//   ....[1]....
        /*0ce0*/ 	.word	0x00010a70


	//   ....[2]....
        /*0ce4*/ 	.word	0x00017180


	//----- nvinfo : EIATTR_MAX_THREADS
	.align		4
.L_1249:
        /*0ce8*/ 	.byte	0x04, 0x05
        /*0cea*/ 	.short	(.L_1251 - .L_1250)
.L_1250:
        /*0cec*/ 	.word	0x00000200
        /*0cf0*/ 	.word	0x00000001
        /*0cf4*/ 	.word	0x00000001


	//----- nvinfo : EIATTR_CRS_STACK_SIZE
	.align		4
.L_1251:
        /*0cf8*/ 	.byte	0x04, 0x1e
        /*0cfa*/ 	.short	(.L_1253 - .L_1252)
.L_1252:
        /*0cfc*/ 	.word	0x00000000


	//----- nvinfo : EIATTR_CBANK_PARAM_SIZE
	.align		4
.L_1253:
        /*0d00*/ 	.byte	0x03, 0x19
        /*0d02*/ 	.short	0x0af0


	//----- nvinfo : EIATTR_PARAM_CBANK
	.align		4
        /*0d04*/ 	.byte	0x04, 0x0a
        /*0d06*/ 	.short	(.L_1255 - .L_1254)
	.align		4
.L_1254:
        /*0d08*/ 	.word	index@(.nv.constant0._ZN7cutlass13device_kernelIN5flash11enable_sm90INS1_16FlashAttnFwdSm90INS1_25CollectiveMainloopFwdSm90ILi2EN4cute5tupleIJNS5_1CILi1EEES8_S8_EEENS6_IJNS7_ILi192EEENS7_ILi128EEENS7_ILi96EEEEEELi96ENS_12float_e4m3_tEfNS_4arch4Sm90ELb0ELb1ELb0ELb1ELb0ELb0ELb0ELb1ELb1ELb1ELb1ELb0EEENS1_21CollectiveEpilogueFwdINS6_IJSA_SC_SB_EEES9_NS_10bfloat16_tESG_Li384ELb1ELb1ELb1ELb1EEENS1_36VarlenDynamicPersistentTileSchedulerILi192ELi128ELi384ELi128ELb1ELb1ELb1ELb1ELb0ELb1EEEEEEEEEvNT_6ParamsE)
        /*0d0c*/ 	.short	0x0210
        /*0d0e*/ 	.short	0x0af0


	//----- nvinfo : EIATTR_SW_WAR
	.align		4
.L_1255:
        /*0d10*/ 	.byte	0x04, 0x36
        /*0d12*/ 	.short	(.L_1257 - .L_1256)
.L_1256:
        /*0d14*/ 	.word	0x00000008
.L_1257:


//--------------------- .nv.info._ZN7cutlass13device_kernelIN5flash11enable_sm90INS1_16FlashAttnFwdSm90INS1_25CollectiveMainloopFwdSm90ILi2EN4cute5tupleIJNS5_1CILi1EEES8_S8_EEENS6_IJNS7_ILi192EEENS7_ILi128EEENS7_ILi96EEEEEELi96ENS_12float_e4m3_tEfNS_4arch4Sm90ELb0ELb1ELb0ELb1ELb0ELb1ELb0ELb1ELb1ELb1ELb1ELb0EEENS1_21CollectiveEpilogueFwdINS6_IJSA_SC_SB_EEES9_NS_10bfloat16_tESG_Li384ELb1ELb1ELb1ELb1EEENS1_36VarlenDynamicPersistentTileSchedulerILi192ELi128ELi384ELi128ELb1ELb1ELb1ELb1ELb0ELb1EEEEEEEEEvNT_6ParamsE --------------------------
	.section	.nv.info._ZN7cutlass13device_kernelIN5flash11enable_sm90INS1_16FlashAttnFwdSm90INS1_25CollectiveMainloopFwdSm90ILi2EN4cute5tupleIJNS5_1CILi1EEES8_S8_EEENS6_IJNS7_ILi192EEENS7_ILi128EEENS7_ILi96EEEEEELi96ENS_12float_e4m3_tEfNS_4arch4Sm90ELb0ELb1ELb0ELb1ELb0ELb1ELb0ELb1ELb1ELb1ELb1ELb0EEENS1_21CollectiveEpilogueFwdINS6_IJSA_SC_SB_EEES9_NS_10bfloat16_tESG_Li384ELb1ELb1ELb1ELb1EEENS1_36VarlenDynamicPersistentTileSchedulerILi192ELi128ELi384ELi128ELb1ELb1ELb1ELb1ELb0ELb1EEEEEEEEEvNT_6ParamsE,"",@"SHT_CUDA_INFO"
	.sectionflags	@""
	.align	4


	//----- nvinfo : EIATTR_CUDA_API_VERSION
	.align		4
        /*0000*/ 	.byte	0x04, 0x37
        /*0002*/ 	.short	(.L_1259 - .L_1258)
.L_1258:
        /*0004*/ 	.word	0x00000082


	//----- nvinfo : EIATTR_KPARAM_INFO
	.align		4
.L_1259:
        /*0008*/ 	.byte	0x04, 0x17
        /*000a*/ 	.short	(.L_1261 - .L_1260)
.L_1260:
        /*000c*/ 	.word	0x00000000
        /*0010*/ 	.short	0x0000
        /*0012*/ 	.short	0x0070
        /*0014*/ 	.byte	0x00, 0xf0, 0x01, 0x2a


	//----- nvinfo : EIATTR_SPARSE_MMA_MASK
	.align		4
.L_1261:
        /*0018*/ 	.byte	0x03, 0x50
        /*001a*/ 	.short	0x0000


	//----- nvinfo : EIATTR_MAXREG_COUNT
	.align		4
        /*001c*/ 	.byte	0x03, 0x1b
        /*001e*/ 	.short	0x0080


	//----- nvinfo : EIATTR_NUM_BARRIERS
	.align		4
        /*0020*/ 	.byte	0x02, 0x4c
        /*0022*/ 	.byte	0x10
	.zero		1


	//----- nvinfo : EIATTR_EXTERNS
	.align		4
        /*0024*/ 	.byte	0x04, 0x0f
        /*0026*/ 	.short	(.L_1263 - .L_1262)


	//   ....[0]....
	.align		4
.L_1262:
        /*0028*/ 	.word	index@(__assertfail)


	//----- nvinfo : EIATTR_ANNOTATIONS
	.align		4
.L_1263:
        /*002c*/ 	.byte	0x04, 0x55
        /*002e*/ 	.short	(.L_1265 - .L_1264)


	//   ....[0]....
.L_1264:
        /* <DEDUP_REMOVED lines=104> */


	//----- nvinfo : EIATTR_MERCURY_ISA_VERSION
	.align		4
.L_1265:
        /*0698*/ 	.byte	0x03, 0x5f
        /*069a*/ 	.short	0x0101


	//----- nvinfo : EIATTR_UNUSED_LOAD_BYTE_OFFSET
	.align		4
        /*069c*/ 	.byte	0x04, 0x44
        /*069e*/ 	.short	(.L_1267 - .L_1266)


	//   ....[0]....
.L_1266:
        /*06a0*/ 	.word	0x00000aa0
        /*06a4*/ 	.word	0x0000fff0


	//   ....[1]....
        /*06a8*/ 	.word	0x000183d0
        /*06ac*/ 	.word	0x0000fff0


	//----- nvinfo : EIATTR_INT_WARP_WIDE_INSTR_OFFSETS
	.align		4
.L_1267:
        /*06b0*/ 	.byte	0x04, 0x31
        /*06b2*/ 	.short	(.L_1269 - .L_1268)


	//   ....[0]....
.L_1268:
        /*06b4*/ 	.word	0x00000190


	//   ....[1]....
        /*06b8*/ 	.word	0x000001d0


	//   ....[2]....
        /*06bc*/ 	.word	0x00000240


	//   ....[3]....
        /*06c0*/ 	.word	0x0001f2d0


	//   ....[4]....
        /*06c4*/ 	.word	0x0001f360


	//   ....[5]....
        /*06c8*/ 	.word	0x00021de0


	//   ....[6]....
        /*06cc*/ 	.word	0x00021e70


	//----- nvinfo : EIATTR_COOP_GROUP_MASK_REGIDS
	.align		4
.L_1269:
        /*06d0*/ 	.byte	0x04, 0x29
        /*06d2*/ 	.short	(.L_1271 - .L_1270)


	//   ....[0]....
.L_1270:
        /*06d4*/ 	.word	0xffffffff


	//   ....[1]....
        /*06d8*/ 	.word	0xffffffff


	//   ....[2]....
        /*06dc*/ 	.word	0xffffffff


	//   ....[3]....
        /*06e0*/ 	.word	0xffffffff


	//   ....[4]....
        /*06e4*/ 	.word	0xffffffff


	//   ....[5]....
        /*06e8*/ 	.word	0xffffffff


	//   ....[6]....
        /*06ec*/ 	.word	0xffffffff


	//   ....[7]....
        /*06f0*/ 	.word	0xffffffff


	//   ....[8]....
        /*06f4*/ 	.word	0xffffffff


	//   ....[9]....
        /*06f8*/ 	.word	0xffffffff


	//   ....[10]....
        /*06fc*/ 	.word	0xffffffff


	//   ....[11]....
        /*0700*/ 	.word	0xffffffff


	//   ....[12]....
        /*0704*/ 	.word	0xffffffff


	//   ....[13]....
        /*0708*/ 	.word	0xffffffff


	//   ....[14]....
        /*070c*/ 	.word	0xffffffff


	//   ....[15]....
        /*0710*/ 	.word	0xffffffff


	//   ....[16]....
        /*0714*/ 	.word	0xffffffff


	//   ....[17]....
        /*0718*/ 	.word	0xffffffff


	//   ....[18]....
        /*071c*/ 	.word	0xffffffff


	//   ....[19]....
        /*0720*/ 	.word	0xffffffff


	//   ....[20]....
        /*0724*/ 	.word	0xffffffff


	//   ....[21]....
        /*0728*/ 	.word	0xffffffff


	//   ....[22]....
        /*072c*/ 	.word	0xffffffff


	//   ....[23]....
        /*0730*/ 	.word	0xffffffff


	//   ....[24]....
        /*0734*/ 	.word	0xffffffff


	//   ....[25]....
        /*0738*/ 	.word	0xffffffff


	//   ....[26]....
        /*073c*/ 	.word	0xffffffff


	//   ....[27]....
        /*0740*/ 	.word	0xffffffff


	//   ....[28]....
        /*0744*/ 	.word	0xffffffff


	//   ....[29]....
        /*0748*/ 	.word	0xffffffff


	//   ....[30]....
        /*074c*/ 	.word	0xffffffff


	//   ....[31]....
        /*0750*/ 	.word	0xffffffff


	//   ....[32]....
        /*0754*/ 	.word	0xffffffff


	//   ....[33]....
        /*0758*/ 	.word	0xffffffff


	//   ....[34]....
        /*075c*/ 	.word	0xffffffff


	//   ....[35]....
        /*0760*/ 	.word	0xffffffff


	//   ....[36]....
        /*0764*/ 	.word	0xffffffff


	//   ....[37]....
        /*0768*/ 	.word	0xffffffff


	//   ....[38]....
        /*076c*/ 	.word	0xffffffff


	//   ....[39]....
        /*0770*/ 	.word	0xffffffff


	//   ....[40]....
        /*0774*/ 	.word	0xffffffff


	//   ....[41]....
        /*0778*/ 	.word	0xffffffff


	//   ....[42]....
        /*077c*/ 	.word	0xffffffff


	//   ....[43]....
        /*0780*/ 	.word	0xffffffff


	//   ....[44]....
        /*0784*/ 	.word	0xffffffff


	//   ....[45]....
        /*0788*/ 	.word	0xffffffff


	//   ....[46]....
        /*078c*/ 	.word	0xffffffff


	//   ....[47]....
        /*0790*/ 	.word	0xffffffff


	//   ....[48]....
        /*0794*/ 	.word	0xffffffff


	//   ....[49]....
        /*0798*/ 	.word	0xffffffff


	//   ....[50]....
        /*079c*/ 	.word	0xffffffff


	//   ....[51]....
        /*07a0*/ 	.word	0xffffffff


	//   ....[52]....
        /*07a4*/ 	.word	0xffffffff


	//   ....[53]....
        /*07a8*/ 	.word	0xffffffff


	//   ....[54]....
        /*07ac*/ 	.word	0xffffffff


	//   ....[55]....
        /*07b0*/ 	.word	0xffffffff


	//   ....[56]....
        /*07b4*/ 	.word	0xffffffff


	//   ....[57]....
        /*07b8*/ 	.word	0xffffffff


	//   ....[58]....
        /*07bc*/ 	.word	0xffffffff


	//   ....[59]....
        /*07c0*/ 	.word	0xffffffff


	//   ....[60]....
        /*07c4*/ 	.word	0xffffffff


	//   ....[61]....
        /*07c8*/ 	.word	0xffffffff


	//   ....[62]....
        /*07cc*/ 	.word	0xffffffff


	//   ....[63]....
        /*07d0*/ 	.word	0xffffffff


	//   ....[64]....
        /*07d4*/ 	.word	0xffffffff


	//   ....[65]....
        /*07d8*/ 	.word	0xffffffff


	//   ....[66]....
        /*07dc*/ 	.word	0xffffffff


	//   ....[67]....
        /*07e0*/ 	.word	0xffffffff


	//   ....[68]....
        /*07e4*/ 	.word	0xffffffff


	//   ....[69]....
        /*07e8*/ 	.word	0xffffffff


	//   ....[70]....
        /*07ec*/ 	.word	0xffffffff


	//   ....[71]....
        /*07f0*/ 	.word	0xffffffff


	//   ....[72]....
        /*07f4*/ 	.word	0xffffffff


	//   ....[73]....
        /*07f8*/ 	.word	0xffffffff


	//   ....[74]....
        /*07fc*/ 	.word	0xffffffff


	//   ....[75]....
        /*0800*/ 	.word	0xffffffff


	//   ....[76]....
        /*0804*/ 	.word	0xffffffff


	//   ....[77]....
        /*0808*/ 	.word	0xffffffff


	//   ....[78]....
        /*080c*/ 	.word	0xffffffff


	//   ....[79]....
        /*0810*/ 	.word	0xffffffff


	//   ....[80]....
        /*0814*/ 	.word	0xffffffff


	//   ....[81]....
        /*0818*/ 	.word	0xffffffff


	//   ....[82]....
        /*081c*/ 	.word	0xffffffff


	//   ....[83]....
        /*0820*/ 	.word	0xffffffff


	//   ....[84]....
        /*0824*/ 	.word	0xffffffff


	//   ....[85]....
        /*0828*/ 	.word	0xffffffff


	//   ....[86]....
        /*082c*/ 	.word	0xffffffff


	//   ....[87]....
        /*0830*/ 	.word	0xffffffff


	//   ....[88]....
        /*0834*/ 	.word	0xffffffff


	//   ....[89]....
        /*0838*/ 	.word	0xffffffff


	//   ....[90]....
        /*083c*/ 	.word	0xffffffff


	//   ....[91]....
        /*0840*/ 	.word	0xffffffff


	//   ....[92]....
        /*0844*/ 	.word	0xffffffff


	//   ....[93]....
        /*0848*/ 	.word	0xffffffff


	//   ....[94]....
        /*084c*/ 	.word	0xffffffff


	//   ....[95]....
        /*0850*/ 	.word	0xffffffff


	//   ....[96]....
        /*0854*/ 	.word	0xffffffff


	//   ....[97]....
        /*0858*/ 	.word	0xffffffff


	//   ....[98]....
        /*085c*/ 	.word	0xffffffff


	//   ....[99]....
        /*0860*/ 	.word	0xffffffff


	//   ....[100]....
        /*0864*/ 	.word	0xffffffff


	//   ....[101]....
        /*0868*/ 	.word	0xffffffff


	//   ....[102]....
        /*086c*/ 	.word	0xffffffff


	//   ....[103]....
        /*0870*/ 	.word	0xffffffff


	//   ....[104]....
        /*0874*/ 	.word	0xffffffff


	//   ....[105]....
        /*0878*/ 	.word	0xffffffff


	//   ....[106]....
        /*087c*/ 	.word	0xffffffff


	//   ....[107]....
        /*0880*/ 	.word	0xffffffff


	//   ....[108]....
        /*0884*/ 	.word	0xffffffff


	//   ....[109]....
        /*0888*/ 	.word	0xffffffff


	//   ....[110]....
        /*088c*/ 	.word	0xffffffff


	//   ....[111]....
        /*0890*/ 	.word	0xffffffff


	//   ....[112]....
        /*0894*/ 	.word	0xffffffff


	//   ....[113]....
        /*0898*/ 	.word	0xffffffff


	//   ....[114]....
        /*089c*/ 	.word	0xffffffff


	//   ....[115]....
        /*08a0*/ 	.word	0xffffffff


	//   ....[116]....
        /*08a4*/ 	.word	0xffffffff


	//   ....[117]....
        /*08a8*/ 	.word	0xffffffff


	//   ....[118]....
        /*08ac*/ 	.word	0xffffffff


	//   ....[119]....
        /*08b0*/ 	.word	0xffffffff


	//   ....[120]....
        /*08b4*/ 	.word	0xffffffff


	//   ....[121]....
        /*08b8*/ 	.word	0xffffffff


	//   ....[122]....
        /*08bc*/ 	.word	0xffffffff


	//   ....[123]....
        /*08c0*/ 	.word	0xffffffff


	//   ....[124]....
        /*08c4*/ 	.word	0xffffffff


	//   ....[125]....
        /*08c8*/ 	.word	0xffffffff


	//   ....[126]....
        /*08cc*/ 	.word	0xffffffff


	//   ....[127]....
        /*08d0*/ 	.word	0xffffffff


	//   ....[128]....
        /*08d4*/ 	.word	0xffffffff


	//   ....[129]....
        /*08d8*/ 	.word	0xffffffff


	//   ....[130]....
        /*08dc*/ 	.word	0xffffffff


	//   ....[131]....
        /*08e0*/ 	.word	0xffffffff


	//   ....[132]....
        /*08e4*/ 	.word	0xffffffff


	//   ....[133]....
        /*08e8*/ 	.word	0xffffffff


	//   ....[134]....
        /*08ec*/ 	.word	0xffffffff


	//   ....[135]....
        /*08f0*/ 	.word	0xffffffff


	//   ....[136]....
        /*08f4*/ 	.word	0xffffffff


	//   ....[137]....
        /*08f8*/ 	.word	0xffffffff


	//   ....[138]....
        /*08fc*/ 	.word	0xffffffff


	//   ....[139]....
        /*0900*/ 	.word	0xffffffff


	//   ....[140]....
        /*0904*/ 	.word	0xffffffff


	//   ....[141]....
        /*0908*/ 	.word	0xffffffff


	//   ....[142]....
        /*090c*/ 	.word	0xffffffff


	//   ....[143]....
        /*0910*/ 	.word	0xffffffff


	//   ....[144]....
        /*0914*/ 	.word	0xffffffff


	//   ....[145]....
        /*0918*/ 	.word	0xffffffff


	//   ....[146]....
        /*091c*/ 	.word	0xffffffff


	//   ....[147]....
        /*0920*/ 	.word	0xffffffff


	//   ....[148]....
        /*0924*/ 	.word	0xffffffff


	//   ....[149]....
        /*0928*/ 	.word	0xffffffff


	//   ....[150]....
        /*092c*/ 	.word	0x0500000f


	//   ....[151]....
        /*0930*/ 	.word	0x0500000f


	//   ....[152]....
        /*0934*/ 	.word	0x0500000f


	//   ....[153]....
        /*0938*/ 	.word	0x0500000f


	//   ....[154]....
        /*093c*/ 	.word	0x0500000f


	//   ....[155]....
        /*0940*/ 	.word	0x0500000f


	//   ....[156]....
        /*0944*/ 	.word	0x0500000f


	//   ....[157]....
        /*0948*/ 	.word	0x0500000f


	//   ....[158]....
        /*094c*/ 	.word	0x0500000f


	//   ....[159]....
        /*0950*/ 	.word	0x0500000f


	//   ....[160]....
        /*0954*/ 	.word	0x0500000f


	//   ....[161]....
        /*0958*/ 	.word	0x0500000f


	//   ....[162]....
        /*095c*/ 	.word	0x0500000f


	//   ....[163]....
        /*0960*/ 	.word	0x0500000f


	//   ....[164]....
        /*0964*/ 	.word	0x0500000f


	//   ....[165]....
        /*0968*/ 	.word	0x0500000f


	//   ....[166]....
        /*096c*/ 	.word	0x0500000f


	//   ....[167]....
        /*0970*/ 	.word	0x0500000f


	//   ....[168]....
        /*0974*/ 	.word	0x0500000f


	//   ....[169]....
        /*0978*/ 	.word	0x0500000f


	//   ....[170]....
        /*097c*/ 	.word	0x0500000f


	//   ....[171]....
        /*0980*/ 	.word	0x0500000f


	//   ....[172]....
        /*0984*/ 	.word	0x0500000f


	//   ....[173]....
        /*0988*/ 	.word	0x0500000f


	//   ....[174]....
        /*098c*/ 	.word	0x0500000f


	//   ....[175]....
        /*0990*/ 	.word	0x0500000f


	//   ....[176]....
        /*0994*/ 	.word	0x0500000f


	//   ....[177]....
        /*0998*/ 	.word	0x0500000f


	//   ....[178]....
        /*099c*/ 	.word	0x0500000f


	//   ....[179]....
        /*09a0*/ 	.word	0x0500000f


	//   ....[180]....
        /*09a4*/ 	.word	0x0500000f


	//   ....[181]....
        /*09a8*/ 	.word	0x0500000f


	//   ....[182]....
        /*09ac*/ 	.word	0x0500000f


	//   ....[183]....
        /*09b0*/ 	.word	0x0500000f


	//   ....[184]....
        /*09b4*/ 	.word	0x0500000f


	//----- nvinfo : EIATTR_COOP_GROUP_INSTR_OFFSETS
	.align		4
.L_1271:
        /*09b8*/ 	.byte	0x04, 0x28
        /*09ba*/ 	.short	(.L_1273 - .L_1272)


	//   ....[0]....
.L_1272:
        /*09bc*/ 	.word	0x00000070


	//   ....[1]....
        /*09c0*/ 	.word	0x000001a0


	//   ....[2]....
        /*09c4*/ 	.word	0x000001f0


	//   ....[3]....
        /*09c8*/ 	.word	0x00000420


	//   ....[4]....
        /*09cc*/ 	.word	0x00000580


	//   ....[5]....
        /*09d0*/ 	.word	0x000006a0


	//   ....[6]....
        /*09d4*/ 	.word	0x00000800


	//   ....[7]....
        /*09d8*/ 	.word	0x00007a20


	//   ....[8]....
        /*09dc*/ 	.word	0x00008110


	//   ....[9]....
        /*09e0*/ 	.word	0x00008120


	//   ....[10]....
        /*09e4*/ 	.word	0x00008130


	//   ....[11]....
        /*09e8*/ 	.word	0x00008140


	//   ....[12]....
        /*09ec*/ 	.word	0x00009e20


	//   ....[13]....
        /*09f0*/ 	.word	0x00009e30


	//   ....[14]....
        /*09f4*/ 	.word	0x00009e40


	//   ....[15]....
        /*09f8*/ 	.word	0x00009e50


	//   ....[16]....
        /*09fc*/ 	.word	0x0000c700


	//   ....[17]....
        /*0a00*/ 	.word	0x0000d4f0


	//   ....[18]....
        /*0a04*/ 	.word	0x0000dca0


	//   ....[19]....
        /*0a08*/ 	.word	0x0000dda0


	//   ....[20]....
        /*0a0c*/ 	.word	0x0000e450


	//   ....[21]....
        /*0a10*/ 	.word	0x0000e5b0


	//   ....[22]....
        /*0a14*/ 	.word	0x0000fe20


	//   ....[23]....
        /*0a18*/ 	.word	0x00010020


	//   ....[24]....
        /*0a1c*/ 	.word	0x00011020


	//   ....[25]....
        /*0a20*/ 	.word	0x00011120


	//   ....[26]....
        /*0a24*/ 	.word	0x00011520


	//   ....[27]....
        /*0a28*/ 	.word	0x000116c0


	//   ....[28]....
        /*0a2c*/ 	.word	0x00013460


	//   ....[29]....
        /*0a30*/ 	.word	0x00013490


	//   ....[30]....
        /*0a34*/ 	.word	0x000134f0


	//   ....[31]....
        /*0a38*/ 	.word	0x00013550


	//   ....[32]....
        /*0a3c*/ 	.word	0x00015100


	//   ....[33]....
        /*0a40*/ 	.word	0x000152c0


	//   ....[34]....
        /*0a44*/ 	.word	0x00015e80


	//   ....[35]....
        /*0a48*/ 	.word	0x00015f80


	//   ....[36]....
        /*0a4c*/ 	.word	0x00016730


	//   ....[37]....
        /*0a50*/ 	.word	0x00016880


	//   ....[38]....
        /*0a54*/ 	.word	0x00017c40


	//   ....[39]....
        /*0a58*/ 	.word	0x00017d20


	//   ....[40]....
        /*0a5c*/ 	.word	0x00017d60


	//   ....[41]....
        /*0a60*/ 	.word	0x00017e60


	//   ....[42]....
        /*0a64*/ 	.word	0x00018b00


	//   ....[43]....
        /*0a68*/ 	.word	0x00018b10


	//   ....[44]....
        /*0a6c*/ 	.word	0x00018b30


	//   ....[45]....
        /*0a70*/ 	.word	0x00018b40


	//   ....[46]....
        /*0a74*/ 	.word	0x00018b50


	//   ....[47]....
        /*0a78*/ 	.word	0x00018b60


	//   ....[48]....
        /*0a7c*/ 	.word	0x00018b70


	//   ....[49]....
        /*0a80*/ 	.word	0x00018b80


	//   ....[50]....
        /*0a84*/ 	.word	0x00018b90


	//   ....[51]....
        /*0a88*/ 	.word	0x00018ba0


	//   ....[52]....
        /*0a8c*/ 	.word	0x00018bb0


	//   ....[53]....
        /*0a90*/ 	.word	0x00018bc0


	//   ....[54]....
        /*0a94*/ 	.word	0x00018bd0


	//   ....[55]....
        /*0a98*/ 	.word	0x00018be0


	//   ....[56]....
        /*0a9c*/ 	.word	0x00018bf0


	//   ....[57]....
        /*0aa0*/ 	.word	0x00018c00


	//   ....[58]....
        /*0aa4*/ 	.word	0x00018c10


	//   ....[59]....
        /*0aa8*/ 	.word	0x00018c20


	//   ....[60]....
        /*0aac*/ 	.word	0x00018c30


	//   ....[61]....
        /*0ab0*/ 	.word	0x00018c40


	//   ....[62]....
        /*0ab4*/ 	.word	0x00018c50


	//   ....[63]....
        /*0ab8*/ 	.word	0x00018c60


	//   ....[64]....
        /*0abc*/ 	.word	0x00018c70


	//   ....[65]....
        /*0ac0*/ 	.word	0x00018c80


	//   ....[66]....
        /*0ac4*/ 	.word	0x00018c90


	//   ....[67]....
        /*0ac8*/ 	.word	0x00018ca0


	//   ....[68]....
        /*0acc*/ 	.word	0x00018cb0


	//   ....[69]....
        /*0ad0*/ 	.word	0x00018cc0


	//   ....[70]....
        /*0ad4*/ 	.word	0x00018cd0


	//   ....[71]....
        /*0ad8*/ 	.word	0x00018ce0


	//   ....[72]....
        /*0adc*/ 	.word	0x00018cf0


	//   ....[73]....
        /*0ae0*/ 	.word	0x00018d00


	//   ....[74]....
        /*0ae4*/ 	.word	0x00018d10


	//   ....[75]....
        /*0ae8*/ 	.word	0x00018d20


	//   ....[76]....
        /*0aec*/ 	.word	0x00018d30


	//   ....[77]....
        /*0af0*/ 	.word	0x00018d40


	//   ....[78]....
        /*0af4*/ 	.word	0x00018d50


	//   ....[79]....
        /*0af8*/ 	.word	0x00018d60


	//   ....[80]....
        /*0afc*/ 	.word	0x00018d70


	//   ....[81]....
        /*0b00*/ 	.word	0x00018d80


	//   ....[82]....
        /*0b04*/ 	.word	0x00018d90


	//   ....[83]....
        /*0b08*/ 	.word	0x00018da0


	//   ....[84]....
        /*0b0c*/ 	.word	0x00018db0


	//   ....[85]....
        /*0b10*/ 	.word	0x00018dc0


	//   ....[86]....
        /*0b14*/ 	.word	0x00018dd0


	//   ....[87]....
        /*0b18*/ 	.word	0x00018de0


	//   ....[88]....
        /*0b1c*/ 	.word	0x00018df0


	//   ....[89]....
        /*0b20*/ 	.word	0x00018e00


	//   ....[90]....
        /*0b24*/ 	.word	0x00019740


	//   ....[91]....
        /*0b28*/ 	.word	0x00019750


	//   ....[92]....
        /*0b2c*/ 	.word	0x00019760


	//   ....[93]....
        /*0b30*/ 	.word	0x000197a0


	//   ....[94]....
        /*0b34*/ 	.word	0x00019e90


	//   ....[95]....
        /*0b38*/ 	.word	0x00019eb0


	//   ....[96]....
        /*0b3c*/ 	.word	0x00019fb0


	//   ....[97]....
        /*0b40*/ 	.word	0x00019fd0


	//   ....[98]....
        /*0b44*/ 	.word	0x0001a410


	//   ....[99]....
        /*0b48*/ 	.word	0x0001a450


	//   ....[100]....
        /*0b4c*/ 	.word	0x0001a890


	//   ....[101]....
        /*0b50*/ 	.word	0x0001a8a0


	//   ....[102]....
        /*0b54*/ 	.word	0x0001b4c0


	//   ....[103]....
        /*0b58*/ 	.word	0x0001b4d0


	//   ....[104]....
        /*0b5c*/ 	.word	0x0001b5d0


	//   ....[105]....
        /*0b60*/ 	.word	0x0001b5f0


	//   ....[106]....
        /*0b64*/ 	.word	0x0001b780


	//   ....[107]....
        /*0b68*/ 	.word	0x0001b980


	//   ....[108]....
        /*0b6c*/ 	.word	0x0001b9b0


	//   ....[109]....
        /*0b70*/ 	.word	0x0001b9e0


	//   ....[110]....
        /*0b74*/ 	.word	0x0001ba10


	//   ....[111]....
        /*0b78*/ 	.word	0x0001ba40


	//   ....[112]....
        /*0b7c*/ 	.word	0x0001ba70


	//   ....[113]....
        /*0b80*/ 	.word	0x0001bc00


	//   ....[114]....
        /*0b84*/ 	.word	0x0001bc30


	//   ....[115]....
        /*0b88*/ 	.word	0x0001bc60


	//   ....[116]....
        /*0b8c*/ 	.word	0x0001bc90


	//   ....[117]....
        /*0b90*/ 	.word	0x0001bcc0


	//   ....[118]....
        /*0b94*/ 	.word	0x0001bcf0


	//   ....[119]....
        /*0b98*/ 	.word	0x0001bd80


	//   ....[120]....
        /*0b9c*/ 	.word	0x0001bdb0


	//   ....[121]....
        /*0ba0*/ 	.word	0x0001bdc0


	//   ....[122]....
        /*0ba4*/ 	.word	0x0001be00


	//   ....[123]....
        /*0ba8*/ 	.word	0x0001d7c0


	//   ....[124]....
        /*0bac*/ 	.word	0x0001fa10


	//   ....[125]....
        /*0bb0*/ 	.word	0x00020890


	//   ....[126]....
        /*0bb4*/ 	.word	0x000208a0


	//   ....[127]....
        /*0bb8*/ 	.word	0x000208b0


	//   ....[128]....
        /*0bbc*/ 	.word	0x000208c0


	//   ....[129]....
        /*0bc0*/ 	.word	0x000209f0


	//   ....[130]....
        /*0bc4*/ 	.word	0x00020a00


	//   ....[131]....
        /*0bc8*/ 	.word	0x000226b0


	//   ....[132]....
        /*0bcc*/ 	.word	0x000226e0


	//   ....[133]....
        /*0bd0*/ 	.word	0x00022750


	//   ....[134]....
        /*0bd4*/ 	.word	0x00022780


	//   ....[135]....
        /*0bd8*/ 	.word	0x000227b0


	//   ....[136]....
        /*0bdc*/ 	.word	0x000227e0


	//   ....[137]....
        /*0be0*/ 	.word	0x00022810


	//   ....[138]....
        /*0be4*/ 	.word	0x00022840


	//   ....[139]....
        /*0be8*/ 	.word	0x000229e0


	//   ....[140]....
        /*0bec*/ 	.word	0x00022a10


	//   ....[141]....
        /*0bf0*/ 	.word	0x00022a40


	//   ....[142]....
        /*0bf4*/ 	.word	0x00022a70


	//   ....[143]....
        /*0bf8*/ 	.word	0x00022aa0


	//   ....[144]....
        /*0bfc*/ 	.word	0x00022ad0


	//   ....[145]....
        /*0c00*/ 	.word	0x00022b90


	//   ....[146]....
        /*0c04*/ 	.word	0x00022bb0


	//   ....[147]....
        /*0c08*/ 	.word	0x00022bd0


	//   ....[148]....
        /*0c0c*/ 	.word	0x00022c30


	//   ....[149]....
        /*0c10*/ 	.word	0x00023670


	//   ....[150]....
        /*0c14*/ 	.word	0x00023af0


	//   ....[151]....
        /*0c18*/ 	.word	0x00023b80


	//   ....[152]....
        /*0c1c*/ 	.word	0x00023bd0


	//   ....[153]....
        /*0c20*/ 	.word	0x00023c20


	//   ....[154]....
        /*0c24*/ 	.word	0x00023cf0


	//   ....[155]....
        /*0c28*/ 	.word	0x00023d80


	//   ....[156]....
        /*0c2c*/ 	.word	0x00023dd0


	//   ....[157]....
        /*0c30*/ 	.word	0x00023e20


	//   ....[158]....
        /*0c34*/ 	.word	0x000241c0


	//   ....[159]....
        /*0c38*/ 	.word	0x000244a0


	//   ....[160]....
        /*0c3c*/ 	.word	0x000246a0


	//   ....[161]....
        /*0c40*/ 	.word	0x000246f0


	//   ....[162]....
        /*0c44*/ 	.word	0x00024750


	//   ....[163]....
        /*0c48*/ 	.word	0x000247f0


	//   ....[164]....
        /*0c4c*/ 	.word	0x000248c0


	//   ....[165]....
        /*0c50*/ 	.word	0x000249a0


	//   ....[166]....
        /*0c54*/ 	.word	0x00024c70


	//   ....[167]....
        /*0c58*/ 	.word	0x00024d10


	//   ....[168]....
        /*0c5c*/ 	.word	0x00024e90


	//   ....[169]....
        /*0c60*/ 	.word	0x00024f00


	//   ....[170]....
        /*0c64*/ 	.word	0x00024f70


	//   ....[171]....
        /*0c68*/ 	.word	0x00024fe0


	//   ....[172]....
        /*0c6c*/ 	.word	0x00025050


	//   ....[173]....
        /*0c70*/ 	.word	0x000250d0


	//   ....[174]....
        /*0c74*/ 	.word	0x00025170


	//   ....[175]....
        /*0c78*/ 	.word	0x00025210


	//   ....[176]....
        /*0c7c*/ 	.word	0x00025280


	//   ....[177]....
        /*0c80*/ 	.word	0x000252f0


	//   ....[178]....
        /*0c84*/ 	.word	0x00025360


	//   ....[179]....
        /*0c88*/ 	.word	0x000253e0


	//   ....[180]....
        /*0c8c*/ 	.word	0x00025460


	//   ....[181]....
        /*0c90*/ 	.word	0x00025510


	//   ....[182]....
        /*0c94*/ 	.word	0x00025560


	//   ....[183]....
        /*0c98*/ 	.word	0x00025600


	//   ....[184]....
        /*0c9c*/ 	.word	0x00025730


	//----- nvinfo : EIATTR_REG_RECONFIG
	.align		4
.L_1273:
        /*0ca0*/ 	.byte	0x01, 0x54
	.zero		2


	//----- nvinfo : EIATTR_SYSCALL_OFFSETS
	.align		4
        /*0ca4*/ 	.byte	0x04, 0x46
        /*0ca6*/ 	.short	(.L_1275 - .L_1274)


	//   ....[0]....
.L_1274:
        /*0ca8*/ 	.word	0x000020a0


	//   ....[1]....
        /*0cac*/ 	.word	0x000021f0


	//   ....[2]....
        /*0cb0*/ 	.word	0x00007b90


	//   ....[3]....
        /*0cb4*/ 	.word	0x00007eb0


	//   ....[4]....
        /*0cb8*/ 	.word	0x0001f4c0


	//   ....[5]....
        /*0cbc*/ 	.word	0x0001f630


	//   ....[6]....
        /*0cc0*/ 	.word	0x0001f780


	//   ....[7]....
        /*0cc4*/ 	.word	0x0001f8c0


	//   ....[8]....
        /*0cc8*/ 	.word	0x00020360


	//----- nvinfo : EIATTR_MBARRIER_INSTR_OFFSETS
	.align		4
.L_1275:
        /*0ccc*/ 	.byte	0x04, 0x39
        /*0cce*/ 	.short	(.L_1277 - .L_1276)


	//   ....[0]....
.L_1276:
        /*0cd0*/ 	.word	0x000002d0
        /*0cd4*/ 	.word	0x000000ff
        /*0cd8*/ 	.word	0x00019c00
        /*0cdc*/ 	.short	0x0100
        /*0cde*/ 	.byte	0x08
	.zero		1


	//   ....[1]....
        /*0ce0*/ 	.word	0x000002e0
        /*0ce4*/ 	.word	0x000000ff
        /*0ce8*/ 	.word	0x00019c20
        /*0cec*/ 	.short	0x0100
        /*0cee*/ 	.byte	0x08
	.zero		1


	//   ....[2]....
        /*0cf0*/ 	.word	0x000003d0
        /*0cf4*/ 	.word	0x000000ff
        /*0cf8*/ 	.word	0x00019c30
        /*0cfc*/ 	.short	0x0100
        /*0cfe*/ 	.byte	0x08
	.zero		1


	//   ....[3]....
        /*0d00*/ 	.word	0x000003e0
        /*0d04*/ 	.word	0x000000ff
        /*0d08*/ 	.word	0x00019c40
        /*0d0c*/ 	.short	0x0100
        /*0d0e*/ 	.byte	0x08
	.zero		1


	//   ....[4]....
        /*0d10*/ 	.word	0x000003f0
        /*0d14*/ 	.word	0x000000ff
        /*0d18*/ 	.word	0x00019c38
        /*0d1c*/ 	.short	0x0100
        /*0d1e*/ 	.byte	0x08
	.zero		1


	//   ....[5]....
        /*0d20*/ 	.word	0x00000400
        /*0d24*/ 	.word	0x000000ff
        /*0d28*/ 	.word	0x00019c48
        /*0d2c*/ 	.short	0x0100
        /*0d2e*/ 	.byte	0x08
	.zero		1


	//   ....[6]....
        /*0d30*/ 	.word	0x00000530
        /*0d34*/ 	.word	0x000000ff
        /*0d38*/ 	.word	0x00019c50
        /*0d3c*/ 	.short	0x0100
        /*0d3e*/ 	.byte	0x08
	.zero		1


	//   ....[7]....
        /*0d40*/ 	.word	0x00000540
        /*0d44*/ 	.word	0x000000ff
        /*0d48*/ 	.word	0x00019c60
        /*0d4c*/ 	.short	0x0100
        /*0d4e*/ 	.byte	0x08
	.zero		1


	//   ....[8]....
        /*0d50*/ 	.word	0x00000550
        /*0d54*/ 	.word	0x000000ff
        /*0d58*/ 	.word	0x00019c58
        /*0d5c*/ 	.short	0x0100
        /*0d5e*/ 	.byte	0x08
	.zero		1


	//   ....[9]....
        /*0d60*/ 	.word	0x00000560
        /*0d64*/ 	.word	0x000000ff
        /*0d68*/ 	.word	0x00019c68
        /*0d6c*/ 	.short	0x0100
        /*0d6e*/ 	.byte	0x08
	.zero		1


	//   ....[10]....
        /*0d70*/ 	.word	0x00000650
        /*0d74*/ 	.word	0x000000ff
        /*0d78*/ 	.word	0x00019c70
        /*0d7c*/ 	.short	0x0100
        /*0d7e*/ 	.byte	0x06
	.zero		1


	//   ....[11]....
        /*0d80*/ 	.word	0x00000660
        /*0d84*/ 	.word	0x000000ff
        /*0d88*/ 	.word	0x00019c80
        /*0d8c*/ 	.short	0x0100
        /*0d8e*/ 	.byte	0x06
	.zero		1


	//   ....[12]....
        /*0d90*/ 	.word	0x00000670
        /*0d94*/ 	.word	0x000000ff
        /*0d98*/ 	.word	0x00019c78
        /*0d9c*/ 	.short	0x0100
        /*0d9e*/ 	.byte	0x06
	.zero		1


	//   ....[13]....
        /*0da0*/ 	.word	0x00000680
        /*0da4*/ 	.word	0x000000ff
        /*0da8*/ 	.word	0x00019c88
        /*0dac*/ 	.short	0x0100
        /*0dae*/ 	.byte	0x06
	.zero		1


	//   ....[14]....
        /*0db0*/ 	.word	0x000007b0
        /*0db4*/ 	.word	0x000000ff
        /*0db8*/ 	.word	0x00019c90
        /*0dbc*/ 	.short	0x0100
        /*0dbe*/ 	.byte	0x08
	.zero		1


	//   ....[15]....
        /*0dc0*/ 	.word	0x000007c0
        /*0dc4*/ 	.word	0x000000ff
        /*0dc8*/ 	.word	0x00019ca0
        /*0dcc*/ 	.short	0x0100
        /*0dce*/ 	.byte	0x08
	.zero		1


	//   ....[16]....
        /*0dd0*/ 	.word	0x000007d0
        /*0dd4*/ 	.word	0x000000ff
        /*0dd8*/ 	.word	0x00019c98
        /*0ddc*/ 	.short	0x0100
        /*0dde*/ 	.byte	0x08
	.zero		1


	//   ....[17]....
        /*0de0*/ 	.word	0x000007e0
        /*0de4*/ 	.word	0x000000ff
        /*0de8*/ 	.word	0x00019ca8
        /*0dec*/ 	.short	0x0100
        /*0dee*/ 	.byte	0x08
	.zero		1


	//   ....[18]....
        /*0df0*/ 	.word	0x00000910
        /*0df4*/ 	.word	0x000000ff
        /*0df8*/ 	.word	0x00019cb0
        /*0dfc*/ 	.short	0x0100
        /*0dfe*/ 	.byte	0x08
	.zero		1


	//   ....[19]....
        /*0e00*/ 	.word	0x00000920
        /*0e04*/ 	.word	0x000000ff
        /*0e08*/ 	.word	0x00019cc0
        /*0e0c*/ 	.short	0x0100
        /*0e0e*/ 	.byte	0x08
	.zero		1


	//   ....[20]....
        /*0e10*/ 	.word	0x00000930
        /*0e14*/ 	.word	0x000000ff
        /*0e18*/ 	.word	0x00019cb8
        /*0e1c*/ 	.short	0x0100
        /*0e1e*/ 	.byte	0x08
	.zero		1


	//   ....[21]....
        /*0e20*/ 	.word	0x00000940
        /*0e24*/ 	.word	0x000000ff
        /*0e28*/ 	.word	0x00019cc8
        /*0e2c*/ 	.short	0x0100
        /*0e2e*/ 	.byte	0x08
	.zero		1


	//   ....[22]....
        /*0e30*/ 	.word	0x00002f40
        /*0e34*/ 	.word	0x00000052
        /*0e38*/ 	.word	0x00019c90
        /*0e3c*/ 	.short	0x010a
        /*0e3e*/ 	.byte	0x3f
	.zero		1


	//   ....[23]....
        /*0e40*/ 	.word	0x00004830
        /*0e44*/ 	.word	0x00000052
        /*0e48*/ 	.word	0x00019c90
        /*0e4c*/ 	.short	0x010a
        /*0e4e*/ 	.byte	0x3f
	.zero		1


	//   ....[24]....
        /*0e50*/ 	.word	0x00006990
        /*0e54*/ 	.word	0x00000052
        /*0e58*/ 	.word	0x00019c90
        /*0e5c*/ 	.short	0x010a
        /*0e5e*/ 	.byte	0x3f
	.zero		1


	//   ....[25]....
        /*0e60*/ 	.word	0x00006b40
        /*0e64*/ 	.word	0x00000008
        /*0e68*/ 	.word	0x00000000
        /*0e6c*/ 	.short	0x0101
        /*0e6e*/ 	.byte	0x3f
	.zero		1


	//   ....[26]....
        /*0e70*/ 	.word	0x00006b80
        /*0e74*/ 	.word	0x00000052
        /*0e78*/ 	.word	0x00019cb0
        /*0e7c*/ 	.short	0x010a
        /*0e7e*/ 	.byte	0x3f
	.zero		1


	//   ....[27]....
        /*0e80*/ 	.word	0x00006e00
        /*0e84*/ 	.word	0x00000052
        /*0e88*/ 	.word	0x00000000
        /*0e8c*/ 	.short	0x0101
        /*0e8e*/ 	.byte	0x3f
	.zero		1


	//   ....[28]....
        /*0e90*/ 	.word	0x00007c30
        /*0e94*/ 	.word	0x00000010
        /*0e98*/ 	.word	0x00019c00
        /*0e9c*/ 	.short	0x010a
        /*0e9e*/ 	.byte	0x3f
	.zero		1


	//   ....[29]....
        /*0ea0*/ 	.word	0x00007c80
        /*0ea4*/ 	.word	0x00000010
        /*0ea8*/ 	.word	0x00019c00
        /*0eac*/ 	.short	0x010a
        /*0eae*/ 	.byte	0x3f
	.zero		1


	//   ....[30]....
        /*0eb0*/ 	.word	0x00008490
        /*0eb4*/ 	.word	0x00000010
        /*0eb8*/ 	.word	0x00019c00
        /*0ebc*/ 	.short	0x010a
        /*0ebe*/ 	.byte	0x3f
	.zero		1


	//   ....[31]....
        /*0ec0*/ 	.word	0x0000a160
        /*0ec4*/ 	.word	0x00000010
        /*0ec8*/ 	.word	0x00019c00
        /*0ecc*/ 	.short	0x010a
        /*0ece*/ 	.byte	0x3f
	.zero		1


	//   ....[32]....
        /*0ed0*/ 	.word	0x0000c310
        /*0ed4*/ 	.word	0x00000003
        /*0ed8*/ 	.word	0x00019c30
        /*0edc*/ 	.short	0x010a
        /*0ede*/ 	.byte	0x3f
	.zero		1


	//   ....[33]....
        /*0ee0*/ 	.word	0x0000c380
        /*0ee4*/ 	.word	0x00000003
        /*0ee8*/ 	.word	0x00019c30
        /*0eec*/ 	.short	0x010a
        /*0eee*/ 	.byte	0x3f
	.zero		1


	//   ....[34]....
        /*0ef0*/ 	.word	0x0000c7c0
        /*0ef4*/ 	.word	0x00000000
        /*0ef8*/ 	.word	0x00000000
        /*0efc*/ 	.short	0x0101
        /*0efe*/ 	.byte	0x3f
	.zero		1


	//   ....[35]....
        /*0f00*/ 	.word	0x0000f7e0
        /*0f04*/ 	.word	0x00000015
        /*0f08*/ 	.word	0x00019c30
        /*0f0c*/ 	.short	0x010a
        /*0f0e*/ 	.byte	0x3f
	.zero		1


	//   ....[36]....
        /*0f10*/ 	.word	0x0000f860
        /*0f14*/ 	.word	0x00000015
        /*0f18*/ 	.word	0x00019c30
        /*0f1c*/ 	.short	0x010a
        /*0f1e*/ 	.byte	0x3f
	.zero		1


	//   ....[37]....
        /*0f20*/ 	.word	0x0000fa80
        /*0f24*/ 	.word	0x00000016
        /*0f28*/ 	.word	0x00019c50
        /*0f2c*/ 	.short	0x010a
        /*0f2e*/ 	.byte	0x3f
	.zero		1


	//   ....[38]....
        /*0f30*/ 	.word	0x0000fad0
        /*0f34*/ 	.word	0x00000016
        /*0f38*/ 	.word	0x00019c50
        /*0f3c*/ 	.short	0x010a
        /*0f3e*/ 	.byte	0x3f
	.zero		1


	//   ....[39]....
        /*0f40*/ 	.word	0x0000fe40
        /*0f44*/ 	.word	0x0000000a
        /*0f48*/ 	.word	0x00000000
        /*0f4c*/ 	.short	0x0101
        /*0f4e*/ 	.byte	0x3f
	.zero		1


	//   ....[40]....
        /*0f50*/ 	.word	0x00012750
        /*0f54*/ 	.word	0x00000016
        /*0f58*/ 	.word	0x00000000
        /*0f5c*/ 	.short	0x0101
        /*0f5e*/ 	.byte	0x3f
	.zero		1


	//   ....[41]....
        /*0f60*/ 	.word	0x00012be0
        /*0f64*/ 	.word	0x00000015
        /*0f68*/ 	.word	0x00019c30
        /*0f6c*/ 	.short	0x010a
        /*0f6e*/ 	.byte	0x3f
	.zero		1


	//   ....[42]....
        /*0f70*/ 	.word	0x00012c60
        /*0f74*/ 	.word	0x00000015
        /*0f78*/ 	.word	0x00019c30
        /*0f7c*/ 	.short	0x010a
        /*0f7e*/ 	.byte	0x3f
	.zero		1


	//   ....[43]....
        /*0f80*/ 	.word	0x00012e80
        /*0f84*/ 	.word	0x0000009b
        /*0f88*/ 	.word	0x00019c50
        /*0f8c*/ 	.short	0x010a
        /*0f8e*/ 	.byte	0x3f
	.zero		1


	//   ....[44]....
        /*0f90*/ 	.word	0x00012ed0
        /*0f94*/ 	.word	0x0000009b
        /*0f98*/ 	.word	0x00019c50
        /*0f9c*/ 	.short	0x010a
        /*0f9e*/ 	.byte	0x3f
	.zero		1


	//   ....[45]....
        /*0fa0*/ 	.word	0x00013d20
        /*0fa4*/ 	.word	0x00000015
        /*0fa8*/ 	.word	0x00000000
        /*0fac*/ 	.short	0x0101
        /*0fae*/ 	.byte	0x3f
	.zero		1


	//   ....[46]....
        /*0fb0*/ 	.word	0x000142c0
        /*0fb4*/ 	.word	0x0000009b
        /*0fb8*/ 	.word	0x00000000
        /*0fbc*/ 	.short	0x0101
        /*0fbe*/ 	.byte	0x3f
	.zero		1


	//   ....[47]....
        /*0fc0*/ 	.word	0x00014a90
        /*0fc4*/ 	.word	0x00000000
        /*0fc8*/ 	.word	0x00019c30
        /*0fcc*/ 	.short	0x010a
        /*0fce*/ 	.byte	0x3f
	.zero		1


	//   ....[48]....
        /*0fd0*/ 	.word	0x00014b10
        /*0fd4*/ 	.word	0x00000000
        /*0fd8*/ 	.word	0x00019c30
        /*0fdc*/ 	.short	0x010a
        /*0fde*/ 	.byte	0x3f
	.zero		1


	//   ....[49]....
        /*0fe0*/ 	.word	0x00014d30
        /*0fe4*/ 	.word	0x00000015
        /*0fe8*/ 	.word	0x00019c50
        /*0fec*/ 	.short	0x010a
        /*0fee*/ 	.byte	0x3f
	.zero		1


	//   ....[50]....
        /*0ff0*/ 	.word	0x00014d80
        /*0ff4*/ 	.word	0x00000015
        /*0ff8*/ 	.word	0x00019c50
        /*0ffc*/ 	.short	0x010a
        /*0ffe*/ 	.byte	0x3f
	.zero		1


	//   ....[51]....
        /*1000*/ 	.word	0x00015110
        /*1004*/ 	.word	0x0000000a
        /*1008*/ 	.word	0x00000000
        /*100c*/ 	.short	0x0101
        /*100e*/ 	.byte	0x3f
	.zero		1


	//   ....[52]....
        /*1010*/ 	.word	0x000172e0
        /*1014*/ 	.word	0x00000015
        /*1018*/ 	.word	0x00000000
        /*101c*/ 	.short	0x0101
        /*101e*/ 	.byte	0x3f
	.zero		1


	//   ....[53]....
        /*1020*/ 	.word	0x000179c0
        /*1024*/ 	.word	0x00000004
        /*1028*/ 	.word	0x00019c50
        /*102c*/ 	.short	0x010a
        /*102e*/ 	.byte	0x3f
	.zero		1


	//   ....[54]....
        /*1030*/ 	.word	0x00017a10
        /*1034*/ 	.word	0x00000004
        /*1038*/ 	.word	0x00019c50
        /*103c*/ 	.short	0x010a
        /*103e*/ 	.byte	0x3f
	.zero		1


	//   ....[55]....
        /*1040*/ 	.word	0x000182f0
        /*1044*/ 	.word	0x00000002
        /*1048*/ 	.word	0x00000000
        /*104c*/ 	.short	0x0101
        /*104e*/ 	.byte	0x3f
	.zero		1


	//   ....[56]....
        /*1050*/ 	.word	0x00019ea0
        /*1054*/ 	.word	0x00000000
        /*1058*/ 	.word	0x00000000
        /*105c*/ 	.short	0x0101
        /*105e*/ 	.byte	0x3f
	.zero		1


	//   ....[57]....
        /*1060*/ 	.word	0x0001a2d0
        /*1064*/ 	.word	0x00000004
        /*1068*/ 	.word	0x00000000
        /*106c*/ 	.short	0x0101
        /*106e*/ 	.byte	0x3f
	.zero		1


	//   ....[58]....
        /*1070*/ 	.word	0x0001d8a0
        /*1074*/ 	.word	0x00000013
        /*1078*/ 	.word	0x00019c20
        /*107c*/ 	.short	0x010a
        /*107e*/ 	.byte	0x3f
	.zero		1


	//   ....[59]....
        /*1080*/ 	.word	0x0001d960
        /*1084*/ 	.word	0x00000009
        /*1088*/ 	.word	0x00019ca0
        /*108c*/ 	.short	0x010a
        /*108e*/ 	.byte	0x3f
	.zero		1


	//   ....[60]....
        /*1090*/ 	.word	0x0001dd90
        /*1094*/ 	.word	0x00000009
        /*1098*/ 	.word	0x00019cc0
        /*109c*/ 	.short	0x010a
        /*109e*/ 	.byte	0x3f
	.zero		1


	//   ....[61]....
        /*10a0*/ 	.word	0x0001e2f0
        /*10a4*/ 	.word	0x00000009
        /*10a8*/ 	.word	0x00019ca0
        /*10ac*/ 	.short	0x010a
        /*10ae*/ 	.byte	0x3f
	.zero		1


	//   ....[62]....
        /*10b0*/ 	.word	0x0001e710
        /*10b4*/ 	.word	0x00000009
        /*10b8*/ 	.word	0x00019cc0
        /*10bc*/ 	.short	0x010a
        /*10be*/ 	.byte	0x3f
	.zero		1


	//   ....[63]....
        /*10c0*/ 	.word	0x0001fc70
        /*10c4*/ 	.word	0x00000004
        /*10c8*/ 	.word	0x00019c80
        /*10cc*/ 	.short	0x010a
        /*10ce*/ 	.byte	0x3f
	.zero		1


	//   ....[64]....
        /*10d0*/ 	.word	0x0001feb0
        /*10d4*/ 	.word	0x00000004
        /*10d8*/ 	.word	0x00019c40
        /*10dc*/ 	.short	0x010a
        /*10de*/ 	.byte	0x3f
	.zero		1


	//   ....[65]....
        /*10e0*/ 	.word	0x00020ae0
        /*10e4*/ 	.word	0x00000013
        /*10e8*/ 	.word	0x00019c00
        /*10ec*/ 	.short	0x0107
        /*10ee*/ 	.byte	0x3f
	.zero		1


	//   ....[66]....
        /*10f0*/ 	.word	0x00020be0
        /*10f4*/ 	.word	0x00000013
        /*10f8*/ 	.word	0x00019c00
        /*10fc*/ 	.short	0x0101
        /*10fe*/ 	.byte	0x3f
	.zero		1


	//   ....[67]....
        /*1100*/ 	.word	0x00020c00
        /*1104*/ 	.word	0x00000013
        /*1108*/ 	.word	0x00019c20
        /*110c*/ 	.short	0x010a
        /*110e*/ 	.byte	0x3f
	.zero		1


	//   ....[68]....
        /*1110*/ 	.word	0x00020ee0
        /*1114*/ 	.word	0x00000006
        /*1118*/ 	.word	0x00019c80
        /*111c*/ 	.short	0x010a
        /*111e*/ 	.byte	0x3f
	.zero		1


	//   ....[69]....
        /*1120*/ 	.word	0x00021330
        /*1124*/ 	.word	0x00000006
        /*1128*/ 	.word	0x00019c40
        /*112c*/ 	.short	0x010a
        /*112e*/ 	.byte	0x3f
	.zero		1


	//   ....[70]....
        /*1130*/ 	.word	0x000217e0
        /*1134*/ 	.word	0x00000003
        /*1138*/ 	.word	0x00019c70
        /*113c*/ 	.short	0x010a
        /*113e*/ 	.byte	0x3f
	.zero		1


	//   ....[71]....
        /*1140*/ 	.word	0x00021850
        /*1144*/ 	.word	0x00000003
        /*1148*/ 	.word	0x00019c60
        /*114c*/ 	.short	0x010a
        /*114e*/ 	.byte	0x3f
	.zero		1


	//   ....[72]....
        /*1150*/ 	.word	0x00021cc0
        /*1154*/ 	.word	0x00000003
        /*1158*/ 	.word	0x00019c50
        /*115c*/ 	.short	0x0101
        /*115e*/ 	.byte	0x3f
	.zero		1


	//   ....[73]....
        /*1160*/ 	.word	0x00021d40
        /*1164*/ 	.word	0x00000003
        /*1168*/ 	.word	0x00000000
        /*116c*/ 	.short	0x0101
        /*116e*/ 	.byte	0x3f
	.zero		1


	//   ....[74]....
        /*1170*/ 	.word	0x00021f50
        /*1174*/ 	.word	0x00000000
        /*1178*/ 	.word	0x00019c70
        /*117c*/ 	.short	0x010a
        /*117e*/ 	.byte	0x3f
	.zero		1


	//   ....[75]....
        /*1180*/ 	.word	0x00021fc0
        /*1184*/ 	.word	0x00000000
        /*1188*/ 	.word	0x00019c60
        /*118c*/ 	.short	0x010a
        /*118e*/ 	.byte	0x3f
	.zero		1


	//   ....[76]....
        /*1190*/ 	.word	0x00022440
        /*1194*/ 	.word	0x00000000
        /*1198*/ 	.word	0x00019c50
        /*119c*/ 	.short	0x0101
        /*119e*/ 	.byte	0x3f
	.zero		1


	//   ....[77]....
        /*11a0*/ 	.word	0x00022490
        /*11a4*/ 	.word	0x00000002
        /*11a8*/ 	.word	0x00000000
        /*11ac*/ 	.short	0x0101
        /*11ae*/ 	.byte	0x3f
	.zero		1


	//   ....[78]....
        /*11b0*/ 	.word	0x000235f0
        /*11b4*/ 	.word	0x00000006
        /*11b8*/ 	.word	0x00019c20
        /*11bc*/ 	.short	0x010a
        /*11be*/ 	.byte	0x3f
	.zero		1


	//   ....[79]....
        /*11c0*/ 	.word	0x000237d0
        /*11c4*/ 	.word	0x00000005
        /*11c8*/ 	.word	0x00000000
        /*11cc*/ 	.short	0x010a
        /*11ce*/ 	.byte	0x3f
	.zero		1


	//   ....[80]....
        /*11d0*/ 	.word	0x00023800
        /*11d4*/ 	.word	0x00000009
        /*11d8*/ 	.word	0x00000000
        /*11dc*/ 	.short	0x010a
        /*11de*/ 	.byte	0x3f
	.zero		1


	//   ....[81]....
        /*11e0*/ 	.word	0x00023850
        /*11e4*/ 	.word	0x00000017
        /*11e8*/ 	.word	0x00019c60
        /*11ec*/ 	.short	0x010a
        /*11ee*/ 	.byte	0x3f
	.zero		1


	//   ....[82]....
        /*11f0*/ 	.word	0x000238a0
        /*11f4*/ 	.word	0x00000007
        /*11f8*/ 	.word	0x00019c60
        /*11fc*/ 	.short	0x010a
        /*11fe*/ 	.byte	0x3f
	.zero		1


	//   ....[83]....
        /*1200*/ 	.word	0x000238e0
        /*1204*/ 	.word	0x00000017
        /*1208*/ 	.word	0x00019c80
        /*120c*/ 	.short	0x010a
        /*120e*/ 	.byte	0x3f
	.zero		1


	//   ....[84]....
        /*1210*/ 	.word	0x00023900
        /*1214*/ 	.word	0x00000007
        /*1218*/ 	.word	0x00019c80
        /*121c*/ 	.short	0x010a
        /*121e*/ 	.byte	0x3f
	.zero		1


	//   ....[85]....
        /*1220*/ 	.word	0x00023960
        /*1224*/ 	.word	0x00000052
        /*1228*/ 	.word	0x00019c90
        /*122c*/ 	.short	0x010a
        /*122e*/ 	.byte	0x3f
	.zero		1


	//   ....[86]....
        /*1230*/ 	.word	0x000239b0
        /*1234*/ 	.word	0x00000052
        /*1238*/ 	.word	0x00019c90
        /*123c*/ 	.short	0x010a
        /*123e*/ 	.byte	0x3f
	.zero		1


	//   ....[87]....
        /*1240*/ 	.word	0x00023a00
        /*1244*/ 	.word	0x00000052
        /*1248*/ 	.word	0x00019c90
        /*124c*/ 	.short	0x010a
        /*124e*/ 	.byte	0x3f
	.zero		1


	//   ....[88]....
        /*1250*/ 	.word	0x00023a50
        /*1254*/ 	.word	0x00000052
        /*1258*/ 	.word	0x00019cb0
        /*125c*/ 	.short	0x010a
        /*125e*/ 	.byte	0x3f
	.zero		1


	//   ....[89]....
        /*1260*/ 	.word	0x00023c50
        /*1264*/ 	.word	0x00000010
        /*1268*/ 	.word	0x00019c00
        /*126c*/ 	.short	0x010a
        /*126e*/ 	.byte	0x3f
	.zero		1


	//   ....[90]....
        /*1270*/ 	.word	0x00023e60
        /*1274*/ 	.word	0x00000010
        /*1278*/ 	.word	0x00019c00
        /*127c*/ 	.short	0x010a
        /*127e*/ 	.byte	0x3f
	.zero		1


	//   ....[91]....
        /*1280*/ 	.word	0x00023eb0
        /*1284*/ 	.word	0x00000003
        /*1288*/ 	.word	0x00019c30
        /*128c*/ 	.short	0x010a
        /*128e*/ 	.byte	0x3f
	.zero		1


	//   ....[92]....
        /*1290*/ 	.word	0x00023f00
        /*1294*/ 	.word	0x00000015
        /*1298*/ 	.word	0x00019c30
        /*129c*/ 	.short	0x010a
        /*129e*/ 	.byte	0x3f
	.zero		1


	//   ....[93]....
        /*12a0*/ 	.word	0x00023f50
        /*12a4*/ 	.word	0x00000016
        /*12a8*/ 	.word	0x00019c50
        /*12ac*/ 	.short	0x010a
        /*12ae*/ 	.byte	0x3f
	.zero		1


	//   ....[94]....
        /*12b0*/ 	.word	0x00023fa0
        /*12b4*/ 	.word	0x00000015
        /*12b8*/ 	.word	0x00019c30
        /*12bc*/ 	.short	0x010a
        /*12be*/ 	.byte	0x3f
	.zero		1


	//   ....[95]....
        /*12c0*/ 	.word	0x00023ff0
        /*12c4*/ 	.word	0x0000009b
        /*12c8*/ 	.word	0x00019c50
        /*12cc*/ 	.short	0x010a
        /*12ce*/ 	.byte	0x3f
	.zero		1


	//   ....[96]....
        /*12d0*/ 	.word	0x00024040
        /*12d4*/ 	.word	0x00000000
        /*12d8*/ 	.word	0x00019c30
        /*12dc*/ 	.short	0x010a
        /*12de*/ 	.byte	0x3f
	.zero		1


	//   ....[97]....
        /*12e0*/ 	.word	0x00024090
        /*12e4*/ 	.word	0x00000015
        /*12e8*/ 	.word	0x00019c50
        /*12ec*/ 	.short	0x010a
        /*12ee*/ 	.byte	0x3f
	.zero		1


	//   ....[98]....
        /*12f0*/ 	.word	0x000240e0
        /*12f4*/ 	.word	0x00000004
        /*12f8*/ 	.word	0x00019c50
        /*12fc*/ 	.short	0x010a
        /*12fe*/ 	.byte	0x3f
	.zero		1


	//   ....[99]....
        /*1300*/ 	.word	0x00024280
        /*1304*/ 	.word	0x00000013
        /*1308*/ 	.word	0x00019c20
        /*130c*/ 	.short	0x010a
        /*130e*/ 	.byte	0x3f
	.zero		1


	//   ....[100]....
        /*1310*/ 	.word	0x000242d0
        /*1314*/ 	.word	0x00000009
        /*1318*/ 	.word	0x00019ca0
        /*131c*/ 	.short	0x010a
        /*131e*/ 	.byte	0x3f
	.zero		1


	//   ....[101]....
        /*1320*/ 	.word	0x00024320
        /*1324*/ 	.word	0x00000009
        /*1328*/ 	.word	0x00019cc0
        /*132c*/ 	.short	0x010a
        /*132e*/ 	.byte	0x3f
	.zero		1


	//   ....[102]....
        /*1330*/ 	.word	0x00024370
        /*1334*/ 	.word	0x00000009
        /*1338*/ 	.word	0x00019ca0
        /*133c*/ 	.short	0x010a
        /*133e*/ 	.byte	0x3f
	.zero		1


	//   ....[103]....
        /*1340*/ 	.word	0x000243c0
        /*1344*/ 	.word	0x00000009
        /*1348*/ 	.word	0x00019cc0
        /*134c*/ 	.short	0x010a
        /*134e*/ 	.byte	0x3f
	.zero		1


	//   ....[104]....
        /*1350*/ 	.word	0x00024560
        /*1354*/ 	.word	0x00000004
        /*1358*/ 	.word	0x00019c80
        /*135c*/ 	.short	0x010a
        /*135e*/ 	.byte	0x3f
	.zero		1


	//   ....[105]....
        /*1360*/ 	.word	0x000245b0
        /*1364*/ 	.word	0x00000004
        /*1368*/ 	.word	0x00019c40
        /*136c*/ 	.short	0x010a
        /*136e*/ 	.byte	0x3f
	.zero		1


	//   ....[106]....
        /*1370*/ 	.word	0x000249e0
        /*1374*/ 	.word	0x00000013
        /*1378*/ 	.word	0x00019c20
        /*137c*/ 	.short	0x010a
        /*137e*/ 	.byte	0x3f
	.zero		1


	//   ....[107]....
        /*1380*/ 	.word	0x00024a30
        /*1384*/ 	.word	0x00000006
        /*1388*/ 	.word	0x00019c80
        /*138c*/ 	.short	0x010a
        /*138e*/ 	.byte	0x3f
	.zero		1


	//   ....[108]....
        /*1390*/ 	.word	0x00024a80
        /*1394*/ 	.word	0x00000006
        /*1398*/ 	.word	0x00019c40
        /*139c*/ 	.short	0x010a
        /*139e*/ 	.byte	0x3f
	.zero		1


	//   ....[109]....
        /*13a0*/ 	.word	0x00024ad0
        /*13a4*/ 	.word	0x00000003
        /*13a8*/ 	.word	0x00019c70
        /*13ac*/ 	.short	0x010a
        /*13ae*/ 	.byte	0x3f
	.zero		1


	//   ....[110]....
        /*13b0*/ 	.word	0x00024b20
        /*13b4*/ 	.word	0x00000003
        /*13b8*/ 	.word	0x00019c60
        /*13bc*/ 	.short	0x010a
        /*13be*/ 	.byte	0x3f
	.zero		1


	//   ....[111]....
        /*13c0*/ 	.word	0x00024b70
        /*13c4*/ 	.word	0x00000000
        /*13c8*/ 	.word	0x00019c70
        /*13cc*/ 	.short	0x010a
        /*13ce*/ 	.byte	0x3f
	.zero		1


	//   ....[112]....
        /*13d0*/ 	.word	0x00024bc0
        /*13d4*/ 	.word	0x00000000
        /*13d8*/ 	.word	0x00019c60
        /*13dc*/ 	.short	0x010a
        /*13de*/ 	.byte	0x3f
	.zero		1


	//   ....[113]....
        /*13e0*/ 	.word	0x00025650
        /*13e4*/ 	.word	0x00000006
        /*13e8*/ 	.word	0x00019c20
        /*13ec*/ 	.short	0x010a
        /*13ee*/ 	.byte	0x3f
	.zero		1


	//   ....[114]....
        /*13f0*/ 	.word	0x000257f0
        /*13f4*/ 	.word	0x00000005
        /*13f8*/ 	.word	0x00000000
        /*13fc*/ 	.short	0x010a
        /*13fe*/ 	.byte	0x3f
	.zero		1


	//   ....[115]....
        /*1400*/ 	.word	0x00025840
        /*1404*/ 	.word	0x00000009
        /*1408*/ 	.word	0x00000000
        /*140c*/ 	.short	0x010a
        /*140e*/ 	.byte	0x3f
	.zero		1


	//   ....[116]....
        /*1410*/ 	.word	0x00025890
        /*1414*/ 	.word	0x00000017
        /*1418*/ 	.word	0x00019c60
        /*141c*/ 	.short	0x010a
        /*141e*/ 	.byte	0x3f
	.zero		1


	//   ....[117]....
        /*1420*/ 	.word	0x000258e0
        /*1424*/ 	.word	0x00000007
        /*1428*/ 	.word	0x00019c60
        /*142c*/ 	.short	0x010a
        /*142e*/ 	.byte	0x3f
	.zero		1


	//   ....[118]....
        /*1430*/ 	.word	0x00025930
        /*1434*/ 	.word	0x00000017
        /*1438*/ 	.word	0x00019c80
        /*143c*/ 	.short	0x010a
        /*143e*/ 	.byte	0x3f
	.zero		1


	//----- nvinfo : EIATTR_NUM_MBARRIERS
	.align		4
.L_1277:
        /*1440*/ 	.byte	0x03, 0x38
        /*1442*/ 	.short	0x0016


	//----- nvinfo : EIATTR_EXIT_INSTR_OFFSETS
	.align		4
        /*1444*/ 	.byte	0x04, 0x1c
        /*1446*/ 	.short	(.L_1279 - .L_1278)


	//   ....[0]....
.L_1278:
        /*1448*/ 	.word	0x00023950


	//----- nvinfo : EIATTR_MAX_THREADS
	.align		4
.L_1279:
        /*144c*/ 	.byte	0x04, 0x05
        /*144e*/ 	.short	(.L_1281 - .L_1280)
.L_1280:
        /*1450*/ 	.word	0x00000200
        /*1454*/ 	.word	0x00000001
        /*1458*/ 	.word	0x00000001


	//----- nvinfo : EIATTR_CRS_STACK_SIZE
	.align		4
.L_1281:
        /*145c*/ 	.byte	0x04, 0x1e
        /*145e*/ 	.short	(.L_1283 - .L_1282)
.L_1282:
        /*1460*/ 	.word	0x00000000


	//----- nvinfo : EIATTR_CBANK_PARAM_SIZE
	.align		4
.L_1283:
        /*1464*/ 	.byte	0x03, 0x19
        /*1466*/ 	.short	0x0af0


	//----- nvinfo : EIATTR_PARAM_CBANK
	.align		4
        /*1468*/ 	.byte	0x04, 0x0a
        /*146a*/ 	.short	(.L_1285 - .L_1284)
	.align		4
.L_1284:
        /*146c*/ 	.word	index@(.nv.constant0._ZN7cutlass13device_kernelIN5flash11enable_sm90INS1_16FlashAttnFwdSm90INS1_25CollectiveMainloopFwdSm90ILi2EN4cute5tupleIJNS5_1CILi1EEES8_S8_EEENS6_IJNS7_ILi192EEENS7_ILi128EEENS7_ILi96EEEEEELi96ENS_12float_e4m3_tEfNS_4arch4Sm90ELb0ELb1ELb0ELb1ELb0ELb1ELb0ELb1ELb1ELb1ELb1ELb0EEENS1_21CollectiveEpilogueFwdINS6_IJSA_SC_SB_EEES9_NS_10bfloat16_tESG_Li384ELb1ELb1ELb1ELb1EEENS1_36VarlenDynamicPersistentTileSchedulerILi192ELi128ELi384ELi128ELb1ELb1ELb1ELb1ELb0ELb1EEEEEEEEEvNT_6ParamsE)
        /*1470*/ 	.short	0x0210
        /*1472*/ 	.short	0x0af0


	//----- nvinfo : EIATTR_SW_WAR
	.align		4
.L_1285:
        /*1474*/ 	.byte	0x04, 0x36
        /*1476*/ 	.short	(.L_1287 - .L_1286)
.L_1286:
        /*1478*/ 	.word	0x00000008
.L_1287:


//--------------------- .nv.info._ZN7cutlass13device_kernelIN5flash11enable_sm90INS1_16FlashAttnFwdSm90INS1_25CollectiveMainloopFwdSm90ILi2EN4cute5tupleIJNS5_1CILi1EEES8_S8_EEENS6_IJNS7_ILi192EEENS7_ILi128EEENS7_ILi96EEEEEELi96ENS_12float_e4m3_tEfNS_4arch4Sm90ELb1ELb0ELb0ELb0ELb0ELb0ELb0ELb1ELb1ELb1ELb1ELb0EEENS1_21CollectiveEpilogueFwdINS6_IJSA_SC_SB_EEES9_NS_10bfloat16_tESG_Li384ELb0ELb1ELb1ELb1EEENS1_19SingleTileSchedulerILb0ELb1ELb1ELi192EEEEEEEEEvNT_6ParamsE --------------------------
	.section	.nv.info._ZN7cutlass13device_kernelIN5flash11enable_sm90INS1_16FlashAttnFwdSm90INS1_25CollectiveMainloopFwdSm90ILi2EN4cute5tupleIJNS5_1CILi1EEES8_S8_EEENS6_IJNS7_ILi192EEENS7_ILi128EEENS7_ILi96EEEEEELi96ENS_12float_e4m3_tEfNS_4arch4Sm90ELb1ELb0ELb0ELb0ELb0ELb0ELb0ELb1ELb1ELb1ELb1ELb0EEENS1_21CollectiveEpilogueFwdINS6_IJSA_SC_SB_EEES9_NS_10bfloat16_tESG_Li384ELb0ELb1ELb1ELb1EEENS1_19SingleTileSchedulerILb0ELb1ELb1ELi192EEEEEEEEEvNT_6ParamsE,"",@"SHT_CUDA_INFO"
	.sectionflags	@""
	.align	4


	//----- nvinfo : EIATTR_CUDA_API_VERSION
	.align		4
        /*0000*/ 	.byte	0x04, 0x37
        /*0002*/ 	.short	(.L_1289 - .L_1288)
.L_1288:
        /*0004*/ 	.word	0x00000082


	//----- nvinfo : EIATTR_KPARAM_INFO
	.align		4
.L_1289:
        /*0008*/ 	.byte	0x04, 0x17
        /*000a*/ 	.short	(.L_1291 - .L_1290)
.L_1290:
        /*000c*/ 	.word	0x00000000
        /*0010*/ 	.short	0x0000
        /*0012*/ 	.short	0x0070
        /*0014*/ 	.byte	0x00, 0xf0, 0x01, 0x28


	//----- nvinfo : EIATTR_SPARSE_MMA_MASK
	.align		4
.L_1291:
        /*0018*/ 	.byte	0x03, 0x50
        /*001a*/ 	.short	0x0000


	//----- nvinfo : EIATTR_MAXREG_COUNT
	.align		4
        /*001c*/ 	.byte	0x03, 0x1b
        /*001e*/ 	.short	0x0080


	//----- nvinfo : EIATTR_NUM_BARRIERS
	.align		4
        /*0020*/ 	.byte	0x02, 0x4c
        /*0022*/ 	.byte	0x09
	.zero		1


	//----- nvinfo : EIATTR_EXTERNS
	.align		4
        /*0024*/ 	.byte	0x04, 0x0f
        /*0026*/ 	.short	(.L_1293 - .L_1292)


	//   ....[0]....
	.align		4
.L_1292:
        /*0028*/ 	.word	index@(__assertfail)


	//----- nvinfo : EIATTR_MERCURY_ISA_VERSION
	.align		4
.L_1293:
        /*002c*/ 	.byte	0x03, 0x5f
        /*002e*/ 	.short	0x0101


	//----- nvinfo : EIATTR_INT_WARP_WIDE_INSTR_OFFSETS
	.align		4
        /*0030*/ 	.byte	0x04, 0x31
        /*0032*/ 	.short	(.L_1295 - .L_1294)


	//   ....[0]....
.L_1294:
        /*0034*/ 	.word	0x00000120


	//   ....[1]....
        /*0038*/ 	.word	0x00000160


	//   ....[2]....
        /*003c*/ 	.word	0x000001d0


	//----- nvinfo : EIATTR_COOP_GROUP_MASK_REGIDS
	.align		4
.L_1295:
        /*0040*/ 	.byte	0x04, 0x29
        /*0042*/ 	.short	(.L_1297 - .L_1296)


	//   ....[0]....
.L_1296:
        /*0044*/ 	.word	0xffffffff


	//   ....[1]....
        /*0048*/ 	.word	0xffffffff


	//   ....[2]....
        /*004c*/ 	.word	0xffffffff


	//   ....[3]....
        /*0050*/ 	.word	0xffffffff


	//   ....[4]....
        /*0054*/ 	.word	0xffffffff


	//   ....[5]....
        /*0058*/ 	.word	0xffffffff


	//   ....[6]....
        /*005c*/ 	.word	0xffffffff


	//   ....[7]....
        /*0060*/ 	.word	0xffffffff


	//   ....[8]....
        /*0064*/ 	.word	0xffffffff


	//   ....[9]....
        /*0068*/ 	.word	0xffffffff


	//   ....[10]....
        /*006c*/ 	.word	0xffffffff


	//   ....[11]....
        /*0070*/ 	.word	0xffffffff


	//   ....[12]....
        /*0074*/ 	.word	0xffffffff


	//   ....[13]....
        /*0078*/ 	.word	0xffffffff


	//   ....[14]....
        /*007c*/ 	.word	0xffffffff


	//   ....[15]....
        /*0080*/ 	.word	0xffffffff


	//   ....[16]....
        /*0084*/ 	.word	0xffffffff


	//   ....[17]....
        /*0088*/ 	.word	0xffffffff


	//   ....[18]....
        /*008c*/ 	.word	0xffffffff


	//   ....[19]....
        /*0090*/ 	.word	0xffffffff


	//   ....[20]....
        /*0094*/ 	.word	0xffffffff


	//   ....[21]....
        /*0098*/ 	.word	0xffffffff


	//   ....[22]....
        /*009c*/ 	.word	0xffffffff


	//   ....[23]....
        /*00a0*/ 	.word	0xffffffff


	//   ....[24]....
        /*00a4*/ 	.word	0xffffffff


	//   ....[25]....
        /*00a8*/ 	.word	0xffffffff


	//   ....[26]....
        /*00ac*/ 	.word	0xffffffff


	//   ....[27]....
        /*00b0*/ 	.word	0xffffffff


	//   ....[28]....
        /*00b4*/ 	.word	0xffffffff


	//   ....[29]....
        /*00b8*/ 	.word	0xffffffff


	//   ....[30]....
        /*00bc*/ 	.word	0xffffffff


	//   ....[31]....
        /*00c0*/ 	.word	0xffffffff


	//   ....[32]....
        /*00c4*/ 	.word	0xffffffff


	//   ....[33]....
        /*00c8*/ 	.word	0xffffffff


	//   ....[34]....
        /*00cc*/ 	.word	0xffffffff


	//   ....[35]....
        /*00d0*/ 	.word	0xffffffff


	//   ....[36]....
        /*00d4*/ 	.word	0xffffffff


	//   ....[37]....
        /*00d8*/ 	.word	0xffffffff


	//   ....[38]....
        /*00dc*/ 	.word	0xffffffff


	//   ....[39]....
        /*00e0*/ 	.word	0xffffffff


	//   ....[40]....
        /*00e4*/ 	.word	0xffffffff


	//   ....[41]....
        /*00e8*/ 	.word	0xffffffff


	//   ....[42]....
        /*00ec*/ 	.word	0xffffffff


	//   ....[43]....
        /*00f0*/ 	.word	0xffffffff


	//   ....[44]....
        /*00f4*/ 	.word	0xffffffff


	//   ....[45]....
        /*00f8*/ 	.word	0xffffffff


	//   ....[46]....
        /*00fc*/ 	.word	0xffffffff


	//   ....[47]....
        /*0100*/ 	.word	0xffffffff


	//   ....[48]....
        /*0104*/ 	.word	0xffffffff


	//   ....[49]....
        /*0108*/ 	.word	0xffffffff


	//   ....[50]....
        /*010c*/ 	.word	0xffffffff


	//   ....[51]....
        /*0110*/ 	.word	0xffffffff


	//   ....[52]....
        /*0114*/ 	.word	0xffffffff


	//   ....[53]....
        /*0118*/ 	.word	0xffffffff


	//   ....[54]....
        /*011c*/ 	.word	0xffffffff


	//   ....[55]....
        /*0120*/ 	.word	0xffffffff


	//   ....[56]....
        /*0124*/ 	.word	0xffffffff


	//   ....[57]....
        /*0128*/ 	.word	0xffffffff


	//   ....[58]....
        /*012c*/ 	.word	0xffffffff


	//   ....[59]....
        /*0130*/ 	.word	0xffffffff


	//   ....[60]....
        /*0134*/ 	.word	0xffffffff


	//   ....[61]....
        /*0138*/ 	.word	0xffffffff


	//   ....[62]....
        /*013c*/ 	.word	0xffffffff


	//   ....[63]....
        /*0140*/ 	.word	0xffffffff


	//   ....[64]....
        /*0144*/ 	.word	0xffffffff


	//   ....[65]....
        /*0148*/ 	.word	0xffffffff


	//   ....[66]....
        /*014c*/ 	.word	0xffffffff


	//   ....[67]....
        /*0150*/ 	.word	0xffffffff


	//   ....[68]....
        /*0154*/ 	.word	0xffffffff


	//   ....[69]....
        /*0158*/ 	.word	0xffffffff


	//   ....[70]....
        /*015c*/ 	.word	0xffffffff


	//   ....[71]....
        /*0160*/ 	.word	0xffffffff


	//   ....[72]....
        /*0164*/ 	.word	0xffffffff


	//   ....[73]....
        /*0168*/ 	.word	0xffffffff


	//   ....[74]....
        /*016c*/ 	.word	0xffffffff


	//   ....[75]....
        /*0170*/ 	.word	0xffffffff


	//   ....[76]....
        /*0174*/ 	.word	0xffffffff


	//   ....[77]....
        /*0178*/ 	.word	0xffffffff


	//   ....[78]....
        /*017c*/ 	.word	0xffffffff


	//   ....[79]....
        /*0180*/ 	.word	0xffffffff


	//   ....[80]....
        /*0184*/ 	.word	0xffffffff


	//   ....[81]....
        /*0188*/ 	.word	0xffffffff


	//   ....[82]....
        /*018c*/ 	.word	0xffffffff


	//   ....[83]....
        /*0190*/ 	.word	0xffffffff


	//   ....[84]....
        /*0194*/ 	.word	0xffffffff


	//   ....[85]....
        /*0198*/ 	.word	0xffffffff


	//   ....[86]....
        /*019c*/ 	.word	0xffffffff


	//   ....[87]....
        /*01a0*/ 	.word	0xffffffff


	//   ....[88]....
        /*01a4*/ 	.word	0xffffffff


	//   ....[89]....
        /*01a8*/ 	.word	0xffffffff


	//   ....[90]....
        /*01ac*/ 	.word	0xffffffff


	//   ....[91]....
        /*01b0*/ 	.word	0xffffffff


	//   ....[92]....
        /*01b4*/ 	.word	0xffffffff


	//   ....[93]....
        /*01b8*/ 	.word	0x0500000f


	//   ....[94]....
        /*01bc*/ 	.word	0x0500000f


	//   ....[95]....
        /*01c0*/ 	.word	0x0500000f


	//   ....[96]....
        /*01c4*/ 	.word	0x0500000f


	//   ....[97]....
        /*01c8*/ 	.word	0x0500000f


	//   ....[98]....
        /*01cc*/ 	.word	0x0500000f


	//   ....[99]....
        /*01d0*/ 	.word	0x0500000f


	//----- nvinfo : EIATTR_COOP_GROUP_INSTR_OFFSETS
	.align		4
.L_1297:
        /*01d4*/ 	.byte	0x04, 0x28
        /*01d6*/ 	.short	(.L_1299 - .L_1298)


	//   ....[0]....
.L_1298:
        /*01d8*/ 	.word	0x00000050


	//   ....[1]....
        /*01dc*/ 	.word	0x00000130


	//   ....[2]....
        /*01e0*/ 	.word	0x00000180


	//   ....[3]....
        /*01e4*/ 	.word	0x000003b0


	//   ....[4]....
        /*01e8*/ 	.word	0x00000510


	//   ....[5]....
        /*01ec*/ 	.word	0x00000630


	//   ....[6]....
        /*01f0*/ 	.word	0x00000790


	//   ....[7]....
        /*01f4*/ 	.word	0x000014f0


	//   ....[8]....
        /*01f8*/ 	.word	0x00001c90


	//   ....[9]....
        /*01fc*/ 	.word	0x00002460


	//   ....[10]....
        /*0200*/ 	.word	0x00002480


	//   ....[11]....
        /*0204*/ 	.word	0x00002490


	//   ....[12]....
        /*0208*/ 	.word	0x00002ef0


	//   ....[13]....
        /*020c*/ 	.word	0x00002fe0


	//   ....[14]....
        /*0210*/ 	.word	0x00003fc0


	//   ....[15]....
        /*0214*/ 	.word	0x00003fe0


	//   ....[16]....
        /*0218*/ 	.word	0x00004730


	//   ....[17]....
        /*021c*/ 	.word	0x000047f0


	//   ....[18]....
        /*0220*/ 	.word	0x000050f0


	//   ....[19]....
        /*0224*/ 	.word	0x00005160


	//   ....[20]....
        /*0228*/ 	.word	0x00006860


	//   ....[21]....
        /*022c*/ 	.word	0x000068c0


	//   ....[22]....
        /*0230*/ 	.word	0x00006950


	//   ....[23]....
        /*0234*/ 	.word	0x00006970


	//   ....[24]....
        /*0238*/ 	.word	0x00008050


	//   ....[25]....
        /*023c*/ 	.word	0x00008070


	//   ....[26]....
        /*0240*/ 	.word	0x000080f0


	//   ....[27]....
        /*0244*/ 	.word	0x00008100


	//   ....[28]....
        /*0248*/ 	.word	0x00008dd0


	//   ....[29]....
        /*024c*/ 	.word	0x00008de0


	//   ....[30]....
        /*0250*/ 	.word	0x00008df0


	//   ....[31]....
        /*0254*/ 	.word	0x00008e00


	//   ....[32]....
        /*0258*/ 	.word	0x00008e10


	//   ....[33]....
        /*025c*/ 	.word	0x00008e30


	//   ....[34]....
        /*0260*/ 	.word	0x00008e40


	//   ....[35]....
        /*0264*/ 	.word	0x00008e50


	//   ....[36]....
        /*0268*/ 	.word	0x00008e70


	//   ....[37]....
        /*026c*/ 	.word	0x00008e80


	//   ....[38]....
        /*0270*/ 	.word	0x00008e90


	//   ....[39]....
        /*0274*/ 	.word	0x00008ea0


	//   ....[40]....
        /*0278*/ 	.word	0x00008ec0


	//   ....[41]....
        /*027c*/ 	.word	0x00008ee0


	//   ....[42]....
        /*0280*/ 	.word	0x00008ef0


	//   ....[43]....
        /*0284*/ 	.word	0x00008f00


	//   ....[44]....
        /*0288*/ 	.word	0x00008f20


	//   ....[45]....
        /*028c*/ 	.word	0x00008f40


	//   ....[46]....
        /*0290*/ 	.word	0x00008f50


	//   ....[47]....
        /*0294*/ 	.word	0x00008f70


	//   ....[48]....
        /*0298*/ 	.word	0x00008f90


	//   ....[49]....
        /*029c*/ 	.word	0x00008fa0


	//   ....[50]....
        /*02a0*/ 	.word	0x00008fb0


	//   ....[51]....
        /*02a4*/ 	.word	0x00008fc0


	//   ....[52]....
        /*02a8*/ 	.word	0x00008fd0


	//   ....[53]....
        /*02ac*/ 	.word	0x00008ff0


	//   ....[54]....
        /*02b0*/ 	.word	0x00009000


	//   ....[55]....
        /*02b4*/ 	.word	0x00009010


	//   ....[56]....
        /*02b8*/ 	.word	0x00009020


	//   ....[57]....
        /*02bc*/ 	.word	0x00009030


	//   ....[58]....
        /*02c0*/ 	.word	0x00009040


	//   ....[59]....
        /*02c4*/ 	.word	0x00009050


	//   ....[60]....
        /*02c8*/ 	.word	0x00009060


	//   ....[61]....
        /*02cc*/ 	.word	0x00009080


	//   ....[62]....
        /*02d0*/ 	.word	0x000090b0


	//   ....[63]....
        /*02d4*/ 	.word	0x000090e0


	//   ....[64]....
        /*02d8*/ 	.word	0x00009110


	//   ....[65]....
        /*02dc*/ 	.word	0x00009150


	//   ....[66]....
        /*02e0*/ 	.word	0x00009190


	//   ....[67]....
        /*02e4*/ 	.word	0x000091c0


	//   ....[68]....
        /*02e8*/ 	.word	0x000091d0


	//   ....[69]....
        /*02ec*/ 	.word	0x000091e0


	//   ....[70]....
        /*02f0*/ 	.word	0x000091f0


	//   ....[71]....
        /*02f4*/ 	.word	0x00009200


	//   ....[72]....
        /*02f8*/ 	.word	0x00009210


	//   ....[73]....
        /*02fc*/ 	.word	0x00009220


	//   ....[74]....
        /*0300*/ 	.word	0x00009230


	//   ....[75]....
        /*0304*/ 	.word	0x00009240


	//   ....[76]....
        /*0308*/ 	.word	0x00009590


	//   ....[77]....
        /*030c*/ 	.word	0x000095f0


	//   ....[78]....
        /*0310*/ 	.word	0x00009620


	//   ....[79]....
        /*0314*/ 	.word	0x00009660


	//   ....[80]....
        /*0318*/ 	.word	0x000096a0


	//   ....[81]....
        /*031c*/ 	.word	0x000096e0


	//   ....[82]....
        /*0320*/ 	.word	0x00009c00


	//   ....[83]....
        /*0324*/ 	.word	0x00009c30


	//   ....[84]....
        /*0328*/ 	.word	0x0000a600


	//   ....[85]....
        /*032c*/ 	.word	0x0000b440


	//   ....[86]....
        /*0330*/ 	.word	0x0000c160


	//   ....[87]....
        /*0334*/ 	.word	0x0000c190


	//   ....[88]....
        /*0338*/ 	.word	0x0000c1c0


	//   ....[89]....
        /*033c*/ 	.word	0x0000c1e0


	//   ....[90]....
        /*0340*/ 	.word	0x0000c1f0


	//   ....[91]....
        /*0344*/ 	.word	0x0000c2d0


	//   ....[92]....
        /*0348*/ 	.word	0x0000da80


	//   ....[93]....
        /*034c*/ 	.word	0x0000e030


	//   ....[94]....
        /*0350*/ 	.word	0x0000e1e0


	//   ....[95]....
        /*0354*/ 	.word	0x0000e230


	//   ....[96]....
        /*0358*/ 	.word	0x0000e2d0


	//   ....[97]....
        /*035c*/ 	.word	0x0000e3b0


	//   ....[98]....
        /*0360*/ 	.word	0x0000e450


	//   ....[99]....
        /*0364*/ 	.word	0x0000e520


	//----- nvinfo : EIATTR_REG_RECONFIG
	.align		4
.L_1299:
        /*0368*/ 	.byte	0x01, 0x54
	.zero		2


	//----- nvinfo : EIATTR_SYSCALL_OFFSETS
	.align		4
        /*036c*/ 	.byte	0x04, 0x46
        /*036e*/ 	.short	(.L_1301 - .L_1300)


	//   ....[0]....
.L_1300:
        /*0370*/ 	.word	0x000016b0


	//   ....[1]....
        /*0374*/ 	.word	0x0000ae00


	//   ....[2]....
        /*0378*/ 	.word	0x0000af40


	//   ....[3]....
        /*037c*/ 	.word	0x0000b080


	//   ....[4]....
        /*0380*/ 	.word	0x0000b1a0


	//   ....[5]....
        /*0384*/ 	.word	0x0000bc90


	//----- nvinfo : EIATTR_MBARRIER_INSTR_OFFSETS
	.align		4
.L_1301:
        /*0388*/ 	.byte	0x04, 0x39
        /*038a*/ 	.short	(.L_1303 - .L_1302)


	//   ....[0]....
.L_1302:
        /*038c*/ 	.word	0x00000260
        /*0390*/ 	.word	0x000000ff
        /*0394*/ 	.word	0x00017000
        /*0398*/ 	.short	0x0100
        /*039a*/ 	.byte	0x08
	.zero		1


	//   ....[1]....
        /*039c*/ 	.word	0x00000270
        /*03a0*/ 	.word	0x000000ff
        /*03a4*/ 	.word	0x00017020
        /*03a8*/ 	.short	0x0100
        /*03aa*/ 	.byte	0x08
	.zero		1


	//   ....[2]....
        /*03ac*/ 	.word	0x00000360
        /*03b0*/ 	.word	0x000000ff
        /*03b4*/ 	.word	0x00017030
        /*03b8*/ 	.short	0x0100
        /*03ba*/ 	.byte	0x08
	.zero		1


	//   ....[3]....
        /*03bc*/ 	.word	0x00000370
        /*03c0*/ 	.word	0x000000ff
        /*03c4*/ 	.word	0x00017040
        /*03c8*/ 	.short	0x0100
        /*03ca*/ 	.byte	0x08
	.zero		1


	//   ....[4]....
        /*03cc*/ 	.word	0x00000380
        /*03d0*/ 	.word	0x000000ff
        /*03d4*/ 	.word	0x00017038
        /*03d8*/ 	.short	0x0100
        /*03da*/ 	.byte	0x08
	.zero		1


	//   ....[5]....
        /*03dc*/ 	.word	0x00000390
        /*03e0*/ 	.word	0x000000ff
        /*03e4*/ 	.word	0x00017048
        /*03e8*/ 	.short	0x0100
        /*03ea*/ 	.byte	0x08
	.zero		1


	//   ....[6]....
        /*03ec*/ 	.word	0x000004c0
        /*03f0*/ 	.word	0x000000ff
        /*03f4*/ 	.word	0x00017050
        /*03f8*/ 	.short	0x0100
        /*03fa*/ 	.byte	0x08
	.zero		1


	//   ....[7]....
        /*03fc*/ 	.word	0x000004d0
        /*0400*/ 	.word	0x000000ff
        /*0404*/ 	.word	0x00017060
        /*0408*/ 	.short	0x0100
        /*040a*/ 	.byte	0x08
	.zero		1


	//   ....[8]....
        /*040c*/ 	.word	0x000004e0
        /*0410*/ 	.word	0x000000ff
        /*0414*/ 	.word	0x00017058
        /*0418*/ 	.short	0x0100
        /*041a*/ 	.byte	0x08
	.zero		1


	//   ....[9]....
        /*041c*/ 	.word	0x000004f0
        /*0420*/ 	.word	0x000000ff
        /*0424*/ 	.word	0x00017068
        /*0428*/ 	.short	0x0100
        /*042a*/ 	.byte	0x08
	.zero		1


	//   ....[10]....
        /*042c*/ 	.word	0x000005e0
        /*0430*/ 	.word	0x000000ff
        /*0434*/ 	.word	0x00017070
        /*0438*/ 	.short	0x0100
        /*043a*/ 	.byte	0x06
	.zero		1


	//   ....[11]....
        /*043c*/ 	.word	0x000005f0
        /*0440*/ 	.word	0x000000ff
        /*0444*/ 	.word	0x00017080
        /*0448*/ 	.short	0x0100
        /*044a*/ 	.byte	0x06
	.zero		1


	//   ....[12]....
        /*044c*/ 	.word	0x00000600
        /*0450*/ 	.word	0x000000ff
        /*0454*/ 	.word	0x00017078
        /*0458*/ 	.short	0x0100
        /*045a*/ 	.byte	0x06
	.zero		1


	//   ....[13]....
        /*045c*/ 	.word	0x00000610
        /*0460*/ 	.word	0x000000ff
        /*0464*/ 	.word	0x00017088
        /*0468*/ 	.short	0x0100
        /*046a*/ 	.byte	0x06
	.zero		1


	//   ....[14]....
        /*046c*/ 	.word	0x00000740
        /*0470*/ 	.word	0x000000ff
        /*0474*/ 	.word	0x00017090
        /*0478*/ 	.short	0x0100
        /*047a*/ 	.byte	0x08
	.zero		1


	//   ....[15]....
        /*047c*/ 	.word	0x00000750
        /*0480*/ 	.word	0x000000ff
        /*0484*/ 	.word	0x000170a0
        /*0488*/ 	.short	0x0100
        /*048a*/ 	.byte	0x08
	.zero		1


	//   ....[16]....
        /*048c*/ 	.word	0x00000760
        /*0490*/ 	.word	0x000000ff
        /*0494*/ 	.word	0x00017098
        /*0498*/ 	.short	0x0100
        /*049a*/ 	.byte	0x08
	.zero		1


	//   ....[17]....
        /*049c*/ 	.word	0x00000770
        /*04a0*/ 	.word	0x000000ff
        /*04a4*/ 	.word	0x000170a8
        /*04a8*/ 	.short	0x0100
        /*04aa*/ 	.byte	0x08
	.zero		1


	//   ....[18]....
        /*04ac*/ 	.word	0x000008a0
        /*04b0*/ 	.word	0x000000ff
        /*04b4*/ 	.word	0x000170b0
        /*04b8*/ 	.short	0x0100
        /*04ba*/ 	.byte	0x08
	.zero		1


	//   ....[19]....
        /*04bc*/ 	.word	0x000008b0
        /*04c0*/ 	.word	0x000000ff
        /*04c4*/ 	.word	0x000170c0
        /*04c8*/ 	.short	0x0100
        /*04ca*/ 	.byte	0x08
	.zero		1


	//   ....[20]....
        /*04cc*/ 	.word	0x000008c0
        /*04d0*/ 	.word	0x000000ff
        /*04d4*/ 	.word	0x000170b8
        /*04d8*/ 	.short	0x0100
        /*04da*/ 	.byte	0x08
	.zero		1


	//   ....[21]....
        /*04dc*/ 	.word	0x000008d0
        /*04e0*/ 	.word	0x000000ff
        /*04e4*/ 	.word	0x000170c8
        /*04e8*/ 	.short	0x0100
        /*04ea*/ 	.byte	0x08
	.zero		1


	//   ....[22]....
        /*04ec*/ 	.word	0x000016d0
        /*04f0*/ 	.word	0x000000ff
        /*04f4*/ 	.word	0x00017000
        /*04f8*/ 	.short	0x010a
        /*04fa*/ 	.byte	0x2a
	.zero		1


	//   ....[23]....
        /*04fc*/ 	.word	0x00001740
        /*0500*/ 	.word	0x000000ff
        /*0504*/ 	.word	0x00017030
        /*0508*/ 	.short	0x010a
        /*050a*/ 	.byte	0x2a
	.zero		1


	//   ....[24]....
        /*050c*/ 	.word	0x000017b0
        /*0510*/ 	.word	0x000000ff
        /*0514*/ 	.word	0x00017030
        /*0518*/ 	.short	0x010a
        /*051a*/ 	.byte	0x2a
	.zero		1


	//   ....[25]....
        /*051c*/ 	.word	0x00003410
        /*0520*/ 	.word	0x0000003c
        /*0524*/ 	.word	0x00000000
        /*0528*/ 	.short	0x0101
        /*052a*/ 	.byte	0x3f
	.zero		1


	//   ....[26]....
        /*052c*/ 	.word	0x00003cf0
        /*0530*/ 	.word	0x000000ff
        /*0534*/ 	.word	0x00017030
        /*0538*/ 	.short	0x010a
        /*053a*/ 	.byte	0x19
	.zero		1


	//   ....[27]....
        /*053c*/ 	.word	0x00003d30
        /*0540*/ 	.word	0x000000ff
        /*0544*/ 	.word	0x00017030
        /*0548*/ 	.short	0x010a
        /*054a*/ 	.byte	0x19
	.zero		1


	//   ....[28]....
        /*054c*/ 	.word	0x00003eb0
        /*0550*/ 	.word	0x000000ff
        /*0554*/ 	.word	0x00017050
        /*0558*/ 	.short	0x010a
        /*055a*/ 	.byte	0x0b
	.zero		1


	//   ....[29]....
        /*055c*/ 	.word	0x00003ef0
        /*0560*/ 	.word	0x000000ff
        /*0564*/ 	.word	0x00017050
        /*0568*/ 	.short	0x010a
        /*056a*/ 	.byte	0x0b
	.zero		1


	//   ....[30]....
        /*056c*/ 	.word	0x000057f0
        /*0570*/ 	.word	0x00000002
        /*0574*/ 	.word	0x00000000
        /*0578*/ 	.short	0x0101
        /*057a*/ 	.byte	0x3f
	.zero		1


	//   ....[31]....
        /*057c*/ 	.word	0x00005c70
        /*0580*/ 	.word	0x000000ff
        /*0584*/ 	.word	0x00000000
        /*0588*/ 	.short	0x0101
        /*058a*/ 	.byte	0x07
	.zero		1


	//   ....[32]....
        /*058c*/ 	.word	0x00006230
        /*0590*/ 	.word	0x000000ff
        /*0594*/ 	.word	0x00017030
        /*0598*/ 	.short	0x010a
        /*059a*/ 	.byte	0x16
	.zero		1


	//   ....[33]....
        /*059c*/ 	.word	0x00006270
        /*05a0*/ 	.word	0x000000ff
        /*05a4*/ 	.word	0x00017030
        /*05a8*/ 	.short	0x010a
        /*05aa*/ 	.byte	0x16
	.zero		1


	//   ....[34]....
        /*05ac*/ 	.word	0x000063f0
        /*05b0*/ 	.word	0x000000ff
        /*05b4*/ 	.word	0x00017050
        /*05b8*/ 	.short	0x010a
        /*05ba*/ 	.byte	0x0e
	.zero		1


	//   ....[35]....
        /*05bc*/ 	.word	0x00006820
        /*05c0*/ 	.word	0x000000ff
        /*05c4*/ 	.word	0x00017050
        /*05c8*/ 	.short	0x010a
        /*05ca*/ 	.byte	0x0e
	.zero		1


	//   ....[36]....
        /*05cc*/ 	.word	0x00007550
        /*05d0*/ 	.word	0x00000002
        /*05d4*/ 	.word	0x00000000
        /*05d8*/ 	.short	0x0101
        /*05da*/ 	.byte	0x3f
	.zero		1


	//   ....[37]....
        /*05dc*/ 	.word	0x00007860
        /*05e0*/ 	.word	0x000000ff
        /*05e4*/ 	.word	0x00000000
        /*05e8*/ 	.short	0x0101
        /*05ea*/ 	.byte	0x07
	.zero		1


	//   ....[38]....
        /*05ec*/ 	.word	0x00007d70
        /*05f0*/ 	.word	0x000000ff
        /*05f4*/ 	.word	0x00017050
        /*05f8*/ 	.short	0x010a
        /*05fa*/ 	.byte	0x10
	.zero		1


	//   ....[39]....
        /*05fc*/ 	.word	0x00007db0
        /*0600*/ 	.word	0x000000ff
        /*0604*/ 	.word	0x00017050
        /*0608*/ 	.short	0x010a
        /*060a*/ 	.byte	0x10
	.zero		1


	//   ....[40]....
        /*060c*/ 	.word	0x000083e0
        /*0610*/ 	.word	0x000000ff
        /*0614*/ 	.word	0x00000000
        /*0618*/ 	.short	0x0101
        /*061a*/ 	.byte	0x04
	.zero		1


	//   ....[41]....
        /*061c*/ 	.word	0x000096c0
        /*0620*/ 	.word	0x000000ff
        /*0624*/ 	.word	0x00000000
        /*0628*/ 	.short	0x0101
        /*062a*/ 	.byte	0x04
	.zero		1


	//   ....[42]....
        /*062c*/ 	.word	0x0000b660
        /*0630*/ 	.word	0x000000ff
        /*0634*/ 	.word	0x00017080
        /*0638*/ 	.short	0x010a
        /*063a*/ 	.byte	0x26
	.zero		1


	//   ....[43]....
        /*063c*/ 	.word	0x0000b890
        /*0640*/ 	.word	0x000000ff
        /*0644*/ 	.word	0x00017040
        /*0648*/ 	.short	0x010a
        /*064a*/ 	.byte	0x26
	.zero		1


	//   ....[44]....
        /*064c*/ 	.word	0x0000c410
        /*0650*/ 	.word	0x000000ff
        /*0654*/ 	.word	0x00017000
        /*0658*/ 	.short	0x0107
        /*065a*/ 	.byte	0x26
	.zero		1


	//   ....[45]....
        /*065c*/ 	.word	0x0000c450
        /*0660*/ 	.word	0x000000ff
        /*0664*/ 	.word	0x00017000
        /*0668*/ 	.short	0x0101
        /*066a*/ 	.byte	0x26
	.zero		1


	//   ....[46]....
        /*066c*/ 	.word	0x0000c460
        /*0670*/ 	.word	0x000000ff
        /*0674*/ 	.word	0x00017020
        /*0678*/ 	.short	0x010a
        /*067a*/ 	.byte	0x26
	.zero		1


	//   ....[47]....
        /*067c*/ 	.word	0x0000c760
        /*0680*/ 	.word	0x00000006
        /*0684*/ 	.word	0x00017080
        /*0688*/ 	.short	0x010a
        /*068a*/ 	.byte	0x3f
	.zero		1


	//   ....[48]....
        /*068c*/ 	.word	0x0000cb30
        /*0690*/ 	.word	0x00000006
        /*0694*/ 	.word	0x00017040
        /*0698*/ 	.short	0x010a
        /*069a*/ 	.byte	0x3f
	.zero		1


	//   ....[49]....
        /*069c*/ 	.word	0x0000cf50
        /*06a0*/ 	.word	0x00000003
        /*06a4*/ 	.word	0x00017070
        /*06a8*/ 	.short	0x010a
        /*06aa*/ 	.byte	0x3f
	.zero		1


	//   ....[50]....
        /*06ac*/ 	.word	0x0000cfc0
        /*06b0*/ 	.word	0x00000003
        /*06b4*/ 	.word	0x00017060
        /*06b8*/ 	.short	0x010a
        /*06ba*/ 	.byte	0x3f
	.zero		1


	//   ....[51]....
        /*06bc*/ 	.word	0x0000d370
        /*06c0*/ 	.word	0x00000003
        /*06c4*/ 	.word	0x00017050
        /*06c8*/ 	.short	0x0101
        /*06ca*/ 	.byte	0x3f
	.zero		1


	//   ....[52]....
        /*06cc*/ 	.word	0x0000d3e0
        /*06d0*/ 	.word	0x00000002
        /*06d4*/ 	.word	0x00000000
        /*06d8*/ 	.short	0x0101
        /*06da*/ 	.byte	0x3f
	.zero		1


	//   ....[53]....
        /*06dc*/ 	.word	0x0000d4d0
        /*06e0*/ 	.word	0x00000002
        /*06e4*/ 	.word	0x00017070
        /*06e8*/ 	.short	0x010a
        /*06ea*/ 	.byte	0x3f
	.zero		1


	//   ....[54]....
        /*06ec*/ 	.word	0x0000d570
        /*06f0*/ 	.word	0x00000002
        /*06f4*/ 	.word	0x00017060
        /*06f8*/ 	.short	0x010a
        /*06fa*/ 	.byte	0x3f
	.zero		1


	//   ....[55]....
        /*06fc*/ 	.word	0x0000d930
        /*0700*/ 	.word	0x00000002
        /*0704*/ 	.word	0x00017050
        /*0708*/ 	.short	0x0101
        /*070a*/ 	.byte	0x3f
	.zero		1


	//   ....[56]....
        /*070c*/ 	.word	0x0000d990
        /*0710*/ 	.word	0x00000000
        /*0714*/ 	.word	0x00000000
        /*0718*/ 	.short	0x0101
        /*071a*/ 	.byte	0x3f
	.zero		1


	//   ....[57]....
        /*071c*/ 	.word	0x0000da30
        /*0720*/ 	.word	0x00000007
        /*0724*/ 	.word	0x00017020
        /*0728*/ 	.short	0x010a
        /*072a*/ 	.byte	0x3f
	.zero		1


	//   ....[58]....
        /*072c*/ 	.word	0x0000db70
        /*0730*/ 	.word	0x00000005
        /*0734*/ 	.word	0x00000000
        /*0738*/ 	.short	0x010a
        /*073a*/ 	.byte	0x3f
	.zero		1


	//   ....[59]....
        /*073c*/ 	.word	0x0000dbe0
        /*0740*/ 	.word	0x00000003
        /*0744*/ 	.word	0x00000000
        /*0748*/ 	.short	0x010a
        /*074a*/ 	.byte	0x3f
	.zero		1


	//   ....[60]....
        /*074c*/ 	.word	0x0000dc30
        /*0750*/ 	.word	0x00000003
        /*0754*/ 	.word	0x00017060
        /*0758*/ 	.short	0x010a
        /*075a*/ 	.byte	0x3f
	.zero		1


	//   ....[61]....
        /*075c*/ 	.word	0x0000dc80
        /*0760*/ 	.word	0x00000005
        /*0764*/ 	.word	0x00017060
        /*0768*/ 	.short	0x010a
        /*076a*/ 	.byte	0x3f
	.zero		1


	//   ....[62]....
        /*076c*/ 	.word	0x0000dcc0
        /*0770*/ 	.word	0x00000003
        /*0774*/ 	.word	0x00017080
        /*0778*/ 	.short	0x010a
        /*077a*/ 	.byte	0x3f
	.zero		1


	//   ....[63]....
        /*077c*/ 	.word	0x0000dce0
        /*0780*/ 	.word	0x00000005
        /*0784*/ 	.word	0x00017080
        /*0788*/ 	.short	0x010a
        /*078a*/ 	.byte	0x3f
	.zero		1


	//   ....[64]....
        /*078c*/ 	.word	0x0000dd50
        /*0790*/ 	.word	0x00000003
        /*0794*/ 	.word	0x00017000
        /*0798*/ 	.short	0x010a
        /*079a*/ 	.byte	0x3f
	.zero		1


	//   ....[65]....
        /*079c*/ 	.word	0x0000ddb0
        /*07a0*/ 	.word	0x00000003
        /*07a4*/ 	.word	0x00017030
        /*07a8*/ 	.short	0x010a
        /*07aa*/ 	.byte	0x3f
	.zero		1


	//   ....[66]....
        /*07ac*/ 	.word	0x0000de10
        /*07b0*/ 	.word	0x00000009
        /*07b4*/ 	.word	0x00017030
        /*07b8*/ 	.short	0x010a
        /*07ba*/ 	.byte	0x3f
	.zero		1


	//   ....[67]....
        /*07bc*/ 	.word	0x0000de70
        /*07c0*/ 	.word	0x00000009
        /*07c4*/ 	.word	0x00017050
        /*07c8*/ 	.short	0x010a
        /*07ca*/ 	.byte	0x3f
	.zero		1


	//   ....[68]....
        /*07cc*/ 	.word	0x0000ded0
        /*07d0*/ 	.word	0x00000009
        /*07d4*/ 	.word	0x00017030
        /*07d8*/ 	.short	0x010a
        /*07da*/ 	.byte	0x3f
	.zero		1


	//   ....[69]....
        /*07dc*/ 	.word	0x0000df30
        /*07e0*/ 	.word	0x00000009
        /*07e4*/ 	.word	0x00017050
        /*07e8*/ 	.short	0x010a
        /*07ea*/ 	.byte	0x3f
	.zero		1


	//   ....[70]....
        /*07ec*/ 	.word	0x0000df90
        /*07f0*/ 	.word	0x00000005
        /*07f4*/ 	.word	0x00017050
        /*07f8*/ 	.short	0x010a
        /*07fa*/ 	.byte	0x3f
	.zero		1


	//   ....[71]....
        /*07fc*/ 	.word	0x0000e0e0
        /*0800*/ 	.word	0x0000001a
        /*0804*/ 	.word	0x00017080
        /*0808*/ 	.short	0x010a
        /*080a*/ 	.byte	0x3f
	.zero		1


	//   ....[72]....
        /*080c*/ 	.word	0x0000e130
        /*0810*/ 	.word	0x0000001a
        /*0814*/ 	.word	0x00017040
        /*0818*/ 	.short	0x010a
        /*081a*/ 	.byte	0x3f
	.zero		1


	//   ....[73]....
        /*081c*/ 	.word	0x0000e550
        /*0820*/ 	.word	0x0000001a
        /*0824*/ 	.word	0x00017020
        /*0828*/ 	.short	0x010a
        /*082a*/ 	.byte	0x3f
	.zero		1


	//   ....[74]....
        /*082c*/ 	.word	0x0000e5a0
        /*0830*/ 	.word	0x00000006
        /*0834*/ 	.word	0x00017080
        /*0838*/ 	.short	0x010a
        /*083a*/ 	.byte	0x3f
	.zero		1


	//   ....[75]....
        /*083c*/ 	.word	0x0000e5f0
        /*0840*/ 	.word	0x00000006
        /*0844*/ 	.word	0x00017040
        /*0848*/ 	.short	0x010a
        /*084a*/ 	.byte	0x3f
	.zero		1


	//   ....[76]....
        /*084c*/ 	.word	0x0000e640
        /*0850*/ 	.word	0x00000003
        /*0854*/ 	.word	0x00017070
        /*0858*/ 	.short	0x010a
        /*085a*/ 	.byte	0x3f
	.zero		1


	//   ....[77]....
        /*085c*/ 	.word	0x0000e690
        /*0860*/ 	.word	0x00000003
        /*0864*/ 	.word	0x00017060
        /*0868*/ 	.short	0x010a
        /*086a*/ 	.byte	0x3f
	.zero		1


	//   ....[78]....
        /*086c*/ 	.word	0x0000e6e0
        /*0870*/ 	.word	0x00000002
        /*0874*/ 	.word	0x00017070
        /*0878*/ 	.short	0x010a
        /*087a*/ 	.byte	0x3f
	.zero		1


	//   ....[79]....
        /*087c*/ 	.word	0x0000e730
        /*0880*/ 	.word	0x00000002
        /*0884*/ 	.word	0x00017060
        /*0888*/ 	.short	0x010a
        /*088a*/ 	.byte	0x3f
	.zero		1


	//   ....[80]....
        /*088c*/ 	.word	0x0000e780
        /*0890*/ 	.word	0x00000007
        /*0894*/ 	.word	0x00017020
        /*0898*/ 	.short	0x010a
        /*089a*/ 	.byte	0x3f
	.zero		1


	//   ....[81]....
        /*089c*/ 	.word	0x0000e7d0
        /*08a0*/ 	.word	0x00000005
        /*08a4*/ 	.word	0x00000000
        /*08a8*/ 	.short	0x010a
        /*08aa*/ 	.byte	0x3f
	.zero		1


	//   ....[82]....
        /*08ac*/ 	.word	0x0000e820
        /*08b0*/ 	.word	0x00000003
        /*08b4*/ 	.word	0x00000000
        /*08b8*/ 	.short	0x010a
        /*08ba*/ 	.byte	0x3f
	.zero		1


	//   ....[83]....
        /*08bc*/ 	.word	0x0000e870
        /*08c0*/ 	.word	0x00000003
        /*08c4*/ 	.word	0x00017060
        /*08c8*/ 	.short	0x010a
        /*08ca*/ 	.byte	0x3f
	.zero		1


	//   ....[84]....
        /*08cc*/ 	.word	0x0000e8c0
        /*08d0*/ 	.word	0x00000005
        /*08d4*/ 	.word	0x00017060
        /*08d8*/ 	.short	0x010a
        /*08da*/ 	.byte	0x3f
	.zero		1


	//   ....[85]....
        /*08dc*/ 	.word	0x0000e910
        /*08e0*/ 	.word	0x00000003
        /*08e4*/ 	.word	0x00017080
        /*08e8*/ 	.short	0x010a
        /*08ea*/ 	.byte	0x3f
	.zero		1


	//----- nvinfo : EIATTR_NUM_MBARRIERS
	.align		4
.L_1303:
        /*08ec*/ 	.byte	0x03, 0x38
        /*08ee*/ 	.short	0x0016


	//----- nvinfo : EIATTR_EXIT_INSTR_OFFSETS
	.align		4
        /*08f0*/ 	.byte	0x04, 0x1c
        /*08f2*/ 	.short	(.L_1305 - .L_1304)


	//   ....[0]....
.L_1304:
        /*08f4*/ 	.word	0x0000dd30


	//----- nvinfo : EIATTR_MAX_THREADS
	.align		4
.L_1305:
        /*08f8*/ 	.byte	0x04, 0x05
        /*08fa*/ 	.short	(.L_1307 - .L_1306)
.L_1306:
        /*08fc*/ 	.word	0x00000200
        /*0900*/ 	.word	0x00000001
        /*0904*/ 	.word	0x00000001


	//----- nvinfo : EIATTR_CRS_STACK_SIZE
	.align		4
.L_1307:
        /*0908*/ 	.byte	0x04, 0x1e
        /*090a*/ 	.short	(.L_1309 - .L_1308)
.L_1308:
        /*090c*/ 	.word	0x00000000


	//----- nvinfo : EIATTR_CBANK_PARAM_SIZE
	.align		4
.L_1309:
        /*0910*/ 	.byte	0x03, 0x19
        /*0912*/ 	.short	0x0a70


	//----- nvinfo : EIATTR_PARAM_CBANK
	.align		4
        /*0914*/ 	.byte	0x04, 0x0a
        /*0916*/ 	.short	(.L_1311 - .L_1310)
	.align		4
.L_1310:
        /*0918*/ 	.word	index@(.nv.constant0._ZN7cutlass13device_kernelIN5flash11enable_sm90INS1_16FlashAttnFwdSm90INS1_25CollectiveMainloopFwdSm90ILi2EN4cute5tupleIJNS5_1CILi1EEES8_S8_EEENS6_IJNS7_ILi192EEENS7_ILi128EEENS7_ILi96EEEEEELi96ENS_12float_e4m3_tEfNS_4arch4Sm90ELb1ELb0ELb0ELb0ELb0ELb0ELb0ELb1ELb1ELb1ELb1ELb0EEENS1_21CollectiveEpilogueFwdINS6_IJSA_SC_SB_EEES9_NS_10bfloat16_tESG_Li384ELb0ELb1ELb1ELb1EEENS1_19SingleTileSchedulerILb0ELb1ELb1ELi192EEEEEEEEEvNT_6ParamsE)
        /*091c*/ 	.short	0x0210
        /*091e*/ 	.short	0x0a70


	//----- nvinfo : EIATTR_SW_WAR
	.align		4
.L_1311:
        /*0920*/ 	.byte	0x04, 0x36
        /*0922*/ 	.short	(.L_1313 - .L_1312)
.L_1312:
        /*0924*/ 	.word	0x00000008
.L_1313:


//--------------------- .nv.info._ZN7cutlass13device_kernelIN5flash11enable_sm90INS1_16FlashAttnFwdSm90INS1_25CollectiveMainloopFwdSm90ILi2EN4cute5tupleIJNS5_1CILi1EEES8_S8_EEENS6_IJNS7_ILi192EEENS7_ILi128EEENS7_ILi96EEEEEELi96ENS_12float_e4m3_tEfNS_4arch4Sm90ELb1ELb0ELb0ELb1ELb0ELb0ELb0ELb1ELb1ELb1ELb1ELb0EEENS1_21CollectiveEpilogueFwdINS6_IJSA_SC_SB_EEES9_NS_10bfloat16_tESG_Li384ELb1ELb1ELb1ELb1EEENS1_36VarlenDynamicPersistentTileSchedulerILi192ELi128ELi384ELi128ELb1ELb1ELb1ELb1ELb1ELb1EEEEEEEEEvNT_6ParamsE --------------------------
	.section	.nv.info._ZN7cutlass13device_kernelIN5flash11enable_sm90INS1_16FlashAttnFwdSm90INS1_25CollectiveMainloopFwdSm90ILi2EN4cute5tupleIJNS5_1CILi1EEES8_S8_EEENS6_IJNS7_ILi192EEENS7_ILi128EEENS7_ILi96EEEEEELi96ENS_12float_e4m3_tEfNS_4arch4Sm90ELb1ELb0ELb0ELb1ELb0ELb0ELb0ELb1ELb1ELb1ELb1ELb0EEENS1_21CollectiveEpilogueFwdINS6_IJSA_SC_SB_EEES9_NS_10bfloat16_tESG_Li384ELb1ELb1ELb1ELb1EEENS1_36VarlenDynamicPersistentTileSchedulerILi192ELi128ELi384ELi128ELb1ELb1ELb1ELb1ELb1ELb1EEEEEEEEEvNT_6ParamsE,"",@"SHT_CUDA_INFO"
	.sectionflags	@""
	.align	4


	//----- nvinfo : EIATTR_CUDA_API_VERSION
	.align		4
        /*0000*/ 	.byte	0x04, 0x37
        /*0002*/ 	.short	(.L_1315 - .L_1314)
.L_1314:
        /*0004*/ 	.word	0x00000082


	//----- nvinfo : EIATTR_KPARAM_INFO
	.align		4
.L_1315:
        /*0008*/ 	.byte	0x04, 0x17
        /*000a*/ 	.short	(.L_1317 - .L_1316)
.L_1316:
        /*000c*/ 	.word	0x00000000
        /*0010*/ 	.short	0x0000
        /*0012*/ 	.short	0x0070
        /*0014*/ 	.byte	0x00, 0xf0, 0x01, 0x2a


	//----- nvinfo : EIATTR_SPARSE_MMA_MASK
	.align		4
.L_1317:
        /*0018*/ 	.byte	0x03, 0x50
        /*001a*/ 	.short	0x0000


	//----- nvinfo : EIATTR_MAXREG_COUNT
	.align		4
        /*001c*/ 	.byte	0x03, 0x1b
        /*001e*/ 	.short	0x0080


	//----- nvinfo : EIATTR_NUM_BARRIERS
	.align		4
        /*0020*/ 	.byte	0x02, 0x4c
        /*0022*/ 	.byte	0x09
	.zero		1


	//----- nvinfo : EIATTR_EXTERNS
	.align		4
        /*0024*/ 	.byte	0x04, 0x0f
        /*0026*/ 	.short	(.L_1319 - .L_1318)


	//   ....[0]....
	.align		4
.L_1318:
        /*0028*/ 	.word	index@(__assertfail)


	//----- nvinfo : EIATTR_ANNOTATIONS
	.align		4
.L_1319:
        /*002c*/ 	.byte	0x04, 0x55
        /*002e*/ 	.short	(.L_1321 - .L_1320)


	//   ....[0]....
.L_1320:
        /* <DEDUP_REMOVED lines=26> */


	//----- nvinfo : EIATTR_MERCURY_ISA_VERSION
	.align		4
.L_1321:
        /*01c0*/ 	.byte	0x03, 0x5f
        /*01c2*/ 	.short	0x0101


	//----- nvinfo : EIATTR_UNUSED_LOAD_BYTE_OFFSET
	.align		4
        /*01c4*/ 	.byte	0x04, 0x44
        /*01c6*/ 	.short	(.L_1323 - .L_1322)


	//   ....[0]....
.L_1322:
        /*01c8*/ 	.word	0x00000a00
        /*01cc*/ 	.word	0x0000fff0


	//   ....[1]....
        /*01d0*/ 	.word	0x00008c50
        /*01d4*/ 	.word	0x0000fff0


	//----- nvinfo : EIATTR_INT_WARP_WIDE_INSTR_OFFSETS
	.align		4
.L_1323:
        /*01d8*/ 	.byte	0x04, 0x31
        /*01da*/ 	.short	(.L_1325 - .L_1324)


	//   ....[0]....
.L_1324:
        /*01dc*/ 	.word	0x00000130


	//   ....[1]....
        /*01e0*/ 	.word	0x00000170


	//   ....[2]....
        /*01e4*/ 	.word	0x000001e0


	//   ....[3]....
        /*01e8*/ 	.word	0x0000dd30


	//   ....[4]....
        /*01ec*/ 	.word	0x0000ddc0


	//   ....[5]....
        /*01f0*/ 	.word	0x000107c0


	//   ....[6]....
        /*01f4*/ 	.word	0x00010850


	//----- nvinfo : EIATTR_COOP_GROUP_MASK_REGIDS
	.align		4
.L_1325:
        /*01f8*/ 	.byte	0x04, 0x29
        /*01fa*/ 	.short	(.L_1327 - .L_1326)


	//   ....[0]....
.L_1326:
        /*01fc*/ 	.word	0xffffffff


	//   ....[1]....
        /*0200*/ 	.word	0xffffffff


	//   ....[2]....
        /*0204*/ 	.word	0xffffffff


	//   ....[3]....
        /*0208*/ 	.word	0xffffffff


	//   ....[4]....
        /*020c*/ 	.word	0xffffffff


	//   ....[5]....
        /*0210*/ 	.word	0xffffffff


	//   ....[6]....
        /*0214*/ 	.word	0xffffffff


	//   ....[7]....
        /*0218*/ 	.word	0xffffffff


	//   ....[8]....
        /*021c*/ 	.word	0xffffffff


	//   ....[9]....
        /*0220*/ 	.word	0xffffffff


	//   ....[10]....
        /*0224*/ 	.word	0xffffffff


	//   ....[11]....
        /*0228*/ 	.word	0xffffffff


	//   ....[12]....
        /*022c*/ 	.word	0xffffffff


	//   ....[13]....
        /*0230*/ 	.word	0xffffffff


	//   ....[14]....
        /*0234*/ 	.word	0xffffffff


	//   ....[15]....
        /*0238*/ 	.word	0xffffffff


	//   ....[16]....
        /*023c*/ 	.word	0xffffffff


	//   ....[17]....
        /*0240*/ 	.word	0xffffffff


	//   ....[18]....
        /*0244*/ 	.word	0xffffffff


	//   ....[19]....
        /*0248*/ 	.word	0xffffffff


	//   ....[20]....
        /*024c*/ 	.word	0xffffffff


	//   ....[21]....
        /*0250*/ 	.word	0xffffffff


	//   ....[22]....
        /*0254*/ 	.word	0xffffffff


	//   ....[23]....
        /*0258*/ 	.word	0xffffffff


	//   ....[24]....
        /*025c*/ 	.word	0xffffffff


	//   ....[25]....
        /*0260*/ 	.word	0xffffffff


	//   ....[26]....
        /*0264*/ 	.word	0xffffffff


	//   ....[27]....
        /*0268*/ 	.word	0xffffffff


	//   ....[28]....
        /*026c*/ 	.word	0xffffffff


	//   ....[29]....
        /*0270*/ 	.word	0xffffffff


	//   ....[30]....
        /*0274*/ 	.word	0xffffffff


	//   ....[31]....
        /*0278*/ 	.word	0xffffffff


	//   ....[32]....
        /*027c*/ 	.word	0xffffffff


	//   ....[33]....
        /*0280*/ 	.word	0xffffffff


	//   ....[34]....
        /*0284*/ 	.word	0xffffffff


	//   ....[35]....
        /*0288*/ 	.word	0xffffffff


	//   ....[36]....
        /*028c*/ 	.word	0xffffffff


	//   ....[37]....
        /*0290*/ 	.word	0xffffffff


	//   ....[38]....
        /*0294*/ 	.word	0xffffffff


	//   ....[39]....
        /*0298*/ 	.word	0xffffffff


	//   ....[40]....
        /*029c*/ 	.word	0xffffffff


	//   ....[41]....
        /*02a0*/ 	.word	0xffffffff


	//   ....[42]....
        /*02a4*/ 	.word	0xffffffff


	//   ....[43]....
        /*02a8*/ 	.word	0xffffffff


	//   ....[44]....
        /*02ac*/ 	.word	0xffffffff


	//   ....[45]....
        /*02b0*/ 	.word	0xffffffff


	//   ....[46]....
        /*02b4*/ 	.word	0xffffffff


	//   ....[47]....
        /*02b8*/ 	.word	0xffffffff


	//   ....[48]....
        /*02bc*/ 	.word	0xffffffff


	//   ....[49]....
        /*02c0*/ 	.word	0xffffffff


	//   ....[50]....
        /*02c4*/ 	.word	0xffffffff


	//   ....[51]....
        /*02c8*/ 	.word	0xffffffff


	//   ....[52]....
        /*02cc*/ 	.word	0xffffffff


	//   ....[53]....
        /*02d0*/ 	.word	0xffffffff


	//   ....[54]....
        /*02d4*/ 	.word	0xffffffff


	//   ....[55]....
        /*02d8*/ 	.word	0xffffffff


	//   ....[56]....
        /*02dc*/ 	.word	0xffffffff


	//   ....[57]....
        /*02e0*/ 	.word	0xffffffff


	//   ....[58]....
        /*02e4*/ 	.word	0xffffffff


	//   ....[59]....
        /*02e8*/ 	.word	0xffffffff


	//   ....[60]....
        /*02ec*/ 	.word	0xffffffff


	//   ....[61]....
        /*02f0*/ 	.word	0xffffffff


	//   ....[62]....
        /*02f4*/ 	.word	0xffffffff


	//   ....[63]....
        /*02f8*/ 	.word	0xffffffff


	//   ....[64]....
        /*02fc*/ 	.word	0xffffffff


	//   ....[65]....
        /*0300*/ 	.word	0xffffffff


	//   ....[66]....
        /*0304*/ 	.word	0xffffffff


	//   ....[67]....
        /*0308*/ 	.word	0xffffffff


	//   ....[68]....
        /*030c*/ 	.word	0xffffffff


	//   ....[69]....
        /*0310*/ 	.word	0xffffffff


	//   ....[70]....
        /*0314*/ 	.word	0xffffffff


	//   ....[71]....
        /*0318*/ 	.word	0xffffffff


	//   ....[72]....
        /*031c*/ 	.word	0xffffffff


	//   ....[73]....
        /*0320*/ 	.word	0xffffffff


	//   ....[74]....
        /*0324*/ 	.word	0xffffffff


	//   ....[75]....
        /*0328*/ 	.word	0xffffffff


	//   ....[76]....
        /*032c*/ 	.word	0xffffffff


	//   ....[77]....
        /*0330*/ 	.word	0xffffffff


	//   ....[78]....
        /*0334*/ 	.word	0xffffffff


	//   ....[79]....
        /*0338*/ 	.word	0xffffffff


	//   ....[80]....
        /*033c*/ 	.word	0xffffffff


	//   ....[81]....
        /*0340*/ 	.word	0xffffffff


	//   ....[82]....
        /*0344*/ 	.word	0xffffffff


	//   ....[83]....
        /*0348*/ 	.word	0xffffffff


	//   ....[84]....
        /*034c*/ 	.word	0xffffffff


	//   ....[85]....
        /*0350*/ 	.word	0xffffffff


	//   ....[86]....
        /*0354*/ 	.word	0xffffffff


	//   ....[87]....
        /*0358*/ 	.word	0xffffffff


	//   ....[88]....
        /*035c*/ 	.word	0xffffffff


	//   ....[89]....
        /*0360*/ 	.word	0xffffffff


	//   ....[90]....
        /*0364*/ 	.word	0xffffffff


	//   ....[91]....
        /*0368*/ 	.word	0xffffffff


	//   ....[92]....
        /*036c*/ 	.word	0xffffffff


	//   ....[93]....
        /*0370*/ 	.word	0xffffffff


	//   ....[94]....
        /*0374*/ 	.word	0xffffffff


	//   ....[95]....
        /*0378*/ 	.word	0xffffffff


	//   ....[96]....
        /*037c*/ 	.word	0xffffffff


	//   ....[97]....
        /*0380*/ 	.word	0xffffffff


	//   ....[98]....
        /*0384*/ 	.word	0xffffffff


	//   ....[99]....
        /*0388*/ 	.word	0xffffffff


	//   ....[100]....
        /*038c*/ 	.word	0xffffffff


	//   ....[101]....
        /*0390*/ 	.word	0xffffffff


	//   ....[102]....
        /*0394*/ 	.word	0xffffffff


	//   ....[103]....
        /*0398*/ 	.word	0xffffffff


	//   ....[104]....
        /*039c*/ 	.word	0xffffffff


	//   ....[105]....
        /*03a0*/ 	.word	0xffffffff


	//   ....[106]....
        /*03a4*/ 	.word	0xffffffff


	//   ....[107]....
        /*03a8*/ 	.word	0xffffffff


	//   ....[108]....
        /*03ac*/ 	.word	0xffffffff


	//   ....[109]....
        /*03b0*/ 	.word	0xffffffff


	//   ....[110]....
        /*03b4*/ 	.word	0xffffffff


	//   ....[111]....
        /*03b8*/ 	.word	0xffffffff


	//   ....[112]....
        /*03bc*/ 	.word	0xffffffff


	//   ....[113]....
        /*03c0*/ 	.word	0xffffffff


	//   ....[114]....
        /*03c4*/ 	.word	0xffffffff


	//   ....[115]....
        /*03c8*/ 	.word	0xffffffff


	//   ....[116]....
        /*03cc*/ 	.word	0xffffffff


	//   ....[117]....
        /*03d0*/ 	.word	0xffffffff


	//   ....[118]....
        /*03d4*/ 	.word	0xffffffff


	//   ....[119]....
        /*03d8*/ 	.word	0xffffffff


	//   ....[120]....
        /*03dc*/ 	.word	0xffffffff


	//   ....[121]....
        /*03e0*/ 	.word	0xffffffff


	//   ....[122]....
        /*03e4*/ 	.word	0xffffffff


	//   ....[123]....
        /*03e8*/ 	.word	0xffffffff


	//   ....[124]....
        /*03ec*/ 	.word	0xffffffff


	//   ....[125]....
        /*03f0*/ 	.word	0xffffffff


	//   ....[126]....
        /*03f4*/ 	.word	0xffffffff


	//   ....[127]....
        /*03f8*/ 	.word	0xffffffff


	//   ....[128]....
        /*03fc*/ 	.word	0xffffffff


	//   ....[129]....
        /*0400*/ 	.word	0xffffffff


	//   ....[130]....
        /*0404*/ 	.word	0xffffffff


	//   ....[131]....
        /*0408*/ 	.word	0xffffffff


	//   ....[132]....
        /*040c*/ 	.word	0xffffffff


	//   ....[133]....
        /*0410*/ 	.word	0xffffffff


	//   ....[134]....
        /*0414*/ 	.word	0xffffffff


	//   ....[135]....
        /*0418*/ 	.word	0x0500000f


	//   ....[136]....
        /*041c*/ 	.word	0x0500000f


	//   ....[137]....
        /*0420*/ 	.word	0x0500000f


	//   ....[138]....
        /*0424*/ 	.word	0x0500000f


	//   ....[139]....
        /*0428*/ 	.word	0x0500000f


	//   ....[140]....
        /*042c*/ 	.word	0x0500000f


	//   ....[141]....
        /*0430*/ 	.word	0x0500000f


	//   ....[142]....
        /*0434*/ 	.word	0x0500000f


	//----- nvinfo : EIATTR_COOP_GROUP_INSTR_OFFSETS
	.align		4
.L_1327:
        /*0438*/ 	.byte	0x04, 0x28
        /*043a*/ 	.short	(.L_1329 - .L_1328)


	//   ....[0]....
.L_1328:
        /*043c*/ 	.word	0x00000060


	//   ....[1]....
        /*0440*/ 	.word	0x00000140


	//   ....[2]....
        /*0444*/ 	.word	0x00000190


	//   ....[3]....
        /*0448*/ 	.word	0x000003c0


	//   ....[4]....
        /*044c*/ 	.word	0x00000520


	//   ....[5]....
        /*0450*/ 	.word	0x00000640


	//   ....[6]....
        /*0454*/ 	.word	0x000007a0


	//   ....[7]....
        /*0458*/ 	.word	0x00001d30


	//   ....[8]....
        /*045c*/ 	.word	0x000023f0


	//   ....[9]....
        /*0460*/ 	.word	0x00002410


	//   ....[10]....
        /*0464*/ 	.word	0x00002b90


	//   ....[11]....
        /*0468*/ 	.word	0x00002c50


	//   ....[12]....
        /*046c*/ 	.word	0x000034f0


	//   ....[13]....
        /*0470*/ 	.word	0x000035b0


	//   ....[14]....
        /*0474*/ 	.word	0x000046d0


	//   ....[15]....
        /*0478*/ 	.word	0x000046f0


	//   ....[16]....
        /*047c*/ 	.word	0x00005190


	//   ....[17]....
        /*0480*/ 	.word	0x00005340


	//   ....[18]....
        /*0484*/ 	.word	0x000053b0


	//   ....[19]....
        /*0488*/ 	.word	0x000054e0


	//   ....[20]....
        /*048c*/ 	.word	0x00006ec0


	//   ....[21]....
        /*0490*/ 	.word	0x00006ef0


	//   ....[22]....
        /*0494*/ 	.word	0x00006f50


	//   ....[23]....
        /*0498*/ 	.word	0x00006f60


	//   ....[24]....
        /*049c*/ 	.word	0x00008590


	//   ....[25]....
        /*04a0*/ 	.word	0x000085a0


	//   ....[26]....
        /*04a4*/ 	.word	0x00008620


	//   ....[27]....
        /*04a8*/ 	.word	0x00008630


	//   ....[28]....
        /*04ac*/ 	.word	0x000090c0


	//   ....[29]....
        /*04b0*/ 	.word	0x000090d0


	//   ....[30]....
        /*04b4*/ 	.word	0x000090e0


	//   ....[31]....
        /*04b8*/ 	.word	0x00009100


	//   ....[32]....
        /*04bc*/ 	.word	0x00009130


	//   ....[33]....
        /*04c0*/ 	.word	0x00009190


	//   ....[34]....
        /*04c4*/ 	.word	0x000091d0


	//   ....[35]....
        /*04c8*/ 	.word	0x00009200


	//   ....[36]....
        /*04cc*/ 	.word	0x00009230


	//   ....[37]....
        /*04d0*/ 	.word	0x00009270


	//   ....[38]....
        /*04d4*/ 	.word	0x000092a0


	//   ....[39]....
        /*04d8*/ 	.word	0x000092d0


	//   ....[40]....
        /*04dc*/ 	.word	0x00009310


	//   ....[41]....
        /*04e0*/ 	.word	0x00009340


	//   ....[42]....
        /*04e4*/ 	.word	0x00009370


	//   ....[43]....
        /*04e8*/ 	.word	0x000093a0


	//   ....[44]....
        /*04ec*/ 	.word	0x000093d0


	//   ....[45]....
        /*04f0*/ 	.word	0x00009400


	//   ....[46]....
        /*04f4*/ 	.word	0x00009430


	//   ....[47]....
        /*04f8*/ 	.word	0x00009460


	//   ....[48]....
        /*04fc*/ 	.word	0x00009490


	//   ....[49]....
        /*0500*/ 	.word	0x000094c0


	//   ....[50]....
        /*0504*/ 	.word	0x000094e0


	//   ....[51]....
        /*0508*/ 	.word	0x000094f0


	//   ....[52]....
        /*050c*/ 	.word	0x00009510


	//   ....[53]....
        /*0510*/ 	.word	0x00009520


	//   ....[54]....
        /*0514*/ 	.word	0x00009530


	//   ....[55]....
        /*0518*/ 	.word	0x00009540


	//   ....[56]....
        /*051c*/ 	.word	0x00009560


	//   ....[57]....
        /*0520*/ 	.word	0x00009580


	//   ....[58]....
        /*0524*/ 	.word	0x000095a0


	//   ....[59]....
        /*0528*/ 	.word	0x000095b0


	//   ....[60]....
        /*052c*/ 	.word	0x000095c0


	//   ....[61]....
        /*0530*/ 	.word	0x000095d0


	//   ....[62]....
        /*0534*/ 	.word	0x000095e0


	//   ....[63]....
        /*0538*/ 	.word	0x000095f0


	//   ....[64]....
        /*053c*/ 	.word	0x00009600


	//   ....[65]....
        /*0540*/ 	.word	0x00009610


	//   ....[66]....
        /*0544*/ 	.word	0x00009620


	//   ....[67]....
        /*0548*/ 	.word	0x00009640


	//   ....[68]....
        /*054c*/ 	.word	0x00009670


	//   ....[69]....
        /*0550*/ 	.word	0x000096a0


	//   ....[70]....
        /*0554*/ 	.word	0x000096d0


	//   ....[71]....
        /*0558*/ 	.word	0x00009700


	//   ....[72]....
        /*055c*/ 	.word	0x00009720


	//   ....[73]....
        /*0560*/ 	.word	0x00009740


	//   ....[74]....
        /*0564*/ 	.word	0x00009770


	//   ....[75]....
        /*0568*/ 	.word	0x000097a0


	//   ....[76]....
        /*056c*/ 	.word	0x00009fa0


	//   ....[77]....
        /*0570*/ 	.word	0x00009fb0


	//   ....[78]....
        /*0574*/ 	.word	0x00009fc0


	//   ....[79]....
        /*0578*/ 	.word	0x0000a000


	//   ....[80]....
        /*057c*/ 	.word	0x0000a6d0


	//   ....[81]....
        /*0580*/ 	.word	0x0000a700


	//   ....[82]....
        /*0584*/ 	.word	0x0000a820


	//   ....[83]....
        /*0588*/ 	.word	0x0000a840


	//   ....[84]....
        /*058c*/ 	.word	0x0000ad60


	//   ....[85]....
        /*0590*/ 	.word	0x0000ad70


	//   ....[86]....
        /*0594*/ 	.word	0x0000b0b0


	//   ....[87]....
        /*0598*/ 	.word	0x0000b0c0


	//   ....[88]....
        /*059c*/ 	.word	0x0000bd20


	//   ....[89]....
        /*05a0*/ 	.word	0x0000bd30


	//   ....[90]....
        /*05a4*/ 	.word	0x0000be30


	//   ....[91]....
        /*05a8*/ 	.word	0x0000be50


	//   ....[92]....
        /*05ac*/ 	.word	0x0000bfc0


	//   ....[93]....
        /*05b0*/ 	.word	0x0000c200


	//   ....[94]....
        /*05b4*/ 	.word	0x0000c230


	//   ....[95]....
        /*05b8*/ 	.word	0x0000c260


	//   ....[96]....
        /*05bc*/ 	.word	0x0000c290


	//   ....[97]....
        /*05c0*/ 	.word	0x0000c2c0


	//   ....[98]....
        /*05c4*/ 	.word	0x0000c300


	//   ....[99]....
        /*05c8*/ 	.word	0x0000c4a0


	//   ....[100]....
        /*05cc*/ 	.word	0x0000c4d0


	//   ....[101]....
        /*05d0*/ 	.word	0x0000c500


	//   ....[102]....
        /*05d4*/ 	.word	0x0000c530


	//   ....[103]....
        /*05d8*/ 	.word	0x0000c560


	//   ....[104]....
        /*05dc*/ 	.word	0x0000c590


	//   ....[105]....
        /*05e0*/ 	.word	0x0000c620


	//   ....[106]....
        /*05e4*/ 	.word	0x0000c680


	//   ....[107]....
        /*05e8*/ 	.word	0x0000c690


	//   ....[108]....
        /*05ec*/ 	.word	0x0000c6e0


	//   ....[109]....
        /*05f0*/ 	.word	0x0000e480


	//   ....[110]....
        /*05f4*/ 	.word	0x0000f2b0


	//   ....[111]....
        /*05f8*/ 	.word	0x0000f2d0


	//   ....[112]....
        /*05fc*/ 	.word	0x0000f2e0


	//   ....[113]....
        /*0600*/ 	.word	0x0000f300


	//   ....[114]....
        /*0604*/ 	.word	0x0000f320


	//   ....[115]....
        /*0608*/ 	.word	0x0000f430


	//   ....[116]....
        /*060c*/ 	.word	0x000110e0


	//   ....[117]....
        /*0610*/ 	.word	0x00011100


	//   ....[118]....
        /*0614*/ 	.word	0x00011130


	//   ....[119]....
        /*0618*/ 	.word	0x00011140


	//   ....[120]....
        /*061c*/ 	.word	0x00011170


	//   ....[121]....
        /*0620*/ 	.word	0x000111b0


	//   ....[122]....
        /*0624*/ 	.word	0x000111e0


	//   ....[123]....
        /*0628*/ 	.word	0x00011220


	//   ....[124]....
        /*062c*/ 	.word	0x00011380


	//   ....[125]....
        /*0630*/ 	.word	0x000113b0


	//   ....[126]....
        /*0634*/ 	.word	0x000113f0


	//   ....[127]....
        /*0638*/ 	.word	0x00011420


	//   ....[128]....
        /*063c*/ 	.word	0x00011450


	//   ....[129]....
        /*0640*/ 	.word	0x00011480


	//   ....[130]....
        /*0644*/ 	.word	0x00011500


	//   ....[131]....
        /*0648*/ 	.word	0x00011550


	//   ....[132]....
        /*064c*/ 	.word	0x00011560


	//   ....[133]....
        /*0650*/ 	.word	0x000115a0


	//   ....[134]....
        /*0654*/ 	.word	0x00012060


	//   ....[135]....
        /*0658*/ 	.word	0x00012630


	//   ....[136]....
        /*065c*/ 	.word	0x00012830


	//   ....[137]....
        /*0660*/ 	.word	0x00012880


	//   ....[138]....
        /*0664*/ 	.word	0x000128e0


	//   ....[139]....
        /*0668*/ 	.word	0x00012980


	//   ....[140]....
        /*066c*/ 	.word	0x00012a40


	//   ....[141]....
        /*0670*/ 	.word	0x00012ac0


	//   ....[142]....
        /*0674*/ 	.word	0x00012e90


	//----- nvinfo : EIATTR_REG_RECONFIG
	.align		4
.L_1329:
        /*0678*/ 	.byte	0x01, 0x54
	.zero		2


	//----- nvinfo : EIATTR_SYSCALL_OFFSETS
	.align		4
        /*067c*/ 	.byte	0x04, 0x46
        /*067e*/ 	.short	(.L_1331 - .L_1330)


	//   ....[0]....
.L_1330:
        /*0680*/ 	.word	0x00001ee0


	//   ....[1]....
        /*0684*/ 	.word	0x0000df30


	//   ....[2]....
        /*0688*/ 	.word	0x0000e090


	//   ....[3]....
        /*068c*/ 	.word	0x0000e1e0


	//   ....[4]....
        /*0690*/ 	.word	0x0000e320


	//   ....[5]....
        /*0694*/ 	.word	0x0000eda0


	//----- nvinfo : EIATTR_MBARRIER_INSTR_OFFSETS
	.align		4
.L_1331:
        /*0698*/ 	.byte	0x04, 0x39
        /*069a*/ 	.short	(.L_1333 - .L_1332)


	//   ....[0]....
.L_1332:
        /*069c*/ 	.word	0x00000270
        /*06a0*/ 	.word	0x000000ff
        /*06a4*/ 	.word	0x00019c00
        /*06a8*/ 	.short	0x0100
        /*06aa*/ 	.byte	0x08
	.zero		1


	//   ....[1]....
        /*06ac*/ 	.word	0x00000280
        /*06b0*/ 	.word	0x000000ff
        /*06b4*/ 	.word	0x00019c20
        /*06b8*/ 	.short	0x0100
        /*06ba*/ 	.byte	0x08
	.zero		1


	//   ....[2]....
        /*06bc*/ 	.word	0x00000370
        /*06c0*/ 	.word	0x000000ff
        /*06c4*/ 	.word	0x00019c30
        /*06c8*/ 	.short	0x0100
        /*06ca*/ 	.byte	0x08
	.zero		1


	//   ....[3]....
        /*06cc*/ 	.word	0x00000380
        /*06d0*/ 	.word	0x000000ff
        /*06d4*/ 	.word	0x00019c40
        /*06d8*/ 	.short	0x0100
        /*06da*/ 	.byte	0x08
	.zero		1


	//   ....[4]....
        /*06dc*/ 	.word	0x00000390
        /*06e0*/ 	.word	0x000000ff
        /*06e4*/ 	.word	0x00019c38
        /*06e8*/ 	.short	0x0100
        /*06ea*/ 	.byte	0x08
	.zero		1


	//   ....[5]....
        /*06ec*/ 	.word	0x000003a0
        /*06f0*/ 	.word	0x000000ff
        /*06f4*/ 	.word	0x00019c48
        /*06f8*/ 	.short	0x0100
        /*06fa*/ 	.byte	0x08
	.zero		1


	//   ....[6]....
        /*06fc*/ 	.word	0x000004d0
        /*0700*/ 	.word	0x000000ff
        /*0704*/ 	.word	0x00019c50
        /*0708*/ 	.short	0x0100
        /*070a*/ 	.byte	0x08
	.zero		1


	//   ....[7]....
        /*070c*/ 	.word	0x000004e0
        /*0710*/ 	.word	0x000000ff
        /*0714*/ 	.word	0x00019c60
        /*0718*/ 	.short	0x0100
        /*071a*/ 	.byte	0x08
	.zero		1


	//   ....[8]....
        /*071c*/ 	.word	0x000004f0
        /*0720*/ 	.word	0x000000ff
        /*0724*/ 	.word	0x00019c58
        /*0728*/ 	.short	0x0100
        /*072a*/ 	.byte	0x08
	.zero		1


	//   ....[9]....
        /*072c*/ 	.word	0x00000500
        /*0730*/ 	.word	0x000000ff
        /*0734*/ 	.word	0x00019c68
        /*0738*/ 	.short	0x0100
        /*073a*/ 	.byte	0x08
	.zero		1


	//   ....[10]....
        /*073c*/ 	.word	0x000005f0
        /*0740*/ 	.word	0x000000ff
        /*0744*/ 	.word	0x00019c70
        /*0748*/ 	.short	0x0100
        /*074a*/ 	.byte	0x06
	.zero		1


	//   ....[11]....
        /*074c*/ 	.word	0x00000600
        /*0750*/ 	.word	0x000000ff
        /*0754*/ 	.word	0x00019c80
        /*0758*/ 	.short	0x0100
        /*075a*/ 	.byte	0x06
	.zero		1


	//   ....[12]....
        /*075c*/ 	.word	0x00000610
        /*0760*/ 	.word	0x000000ff
        /*0764*/ 	.word	0x00019c78
        /*0768*/ 	.short	0x0100
        /*076a*/ 	.byte	0x06
	.zero		1


	//   ....[13]....
        /*076c*/ 	.word	0x00000620
        /*0770*/ 	.word	0x000000ff
        /*0774*/ 	.word	0x00019c88
        /*0778*/ 	.short	0x0100
        /*077a*/ 	.byte	0x06
	.zero		1


	//   ....[14]....
        /*077c*/ 	.word	0x00000750
        /*0780*/ 	.word	0x000000ff
        /*0784*/ 	.word	0x00019c90
        /*0788*/ 	.short	0x0100
        /*078a*/ 	.byte	0x08
	.zero		1


	//   ....[15]....
        /*078c*/ 	.word	0x00000760
        /*0790*/ 	.word	0x000000ff
        /*0794*/ 	.word	0x00019ca0
        /*0798*/ 	.short	0x0100
        /*079a*/ 	.byte	0x08
	.zero		1


	//   ....[16]....
        /*079c*/ 	.word	0x00000770
        /*07a0*/ 	.word	0x000000ff
        /*07a4*/ 	.word	0x00019c98
        /*07a8*/ 	.short	0x0100
        /*07aa*/ 	.byte	0x08
	.zero		1


	//   ....[17]....
        /*07ac*/ 	.word	0x00000780
        /*07b0*/ 	.word	0x000000ff
        /*07b4*/ 	.word	0x00019ca8
        /*07b8*/ 	.short	0x0100
        /*07ba*/ 	.byte	0x08
	.zero		1


	//   ....[18]....
        /*07bc*/ 	.word	0x000008b0
        /*07c0*/ 	.word	0x000000ff
        /*07c4*/ 	.word	0x00019cb0
        /*07c8*/ 	.short	0x0100
        /*07ca*/ 	.byte	0x08
	.zero		1


	//   ....[19]....
        /*07cc*/ 	.word	0x000008c0
        /*07d0*/ 	.word	0x000000ff
        /*07d4*/ 	.word	0x00019cc0
        /*07d8*/ 	.short	0x0100
        /*07da*/ 	.byte	0x08
	.zero		1


	//   ....[20]....
        /*07dc*/ 	.word	0x000008d0
        /*07e0*/ 	.word	0x000000ff
        /*07e4*/ 	.word	0x00019cb8
        /*07e8*/ 	.short	0x0100
        /*07ea*/ 	.byte	0x08
	.zero		1


	//   ....[21]....
        /*07ec*/ 	.word	0x000008e0
        /*07f0*/ 	.word	0x000000ff
        /*07f4*/ 	.word	0x00019cc8
        /*07f8*/ 	.short	0x0100
        /*07fa*/ 	.byte	0x08
	.zero		1


	//   ....[22]....
        /*07fc*/ 	.word	0x00001f60
        /*0800*/ 	.word	0x000000ff
        /*0804*/ 	.word	0x00019c00
        /*0808*/ 	.short	0x010a
        /*080a*/ 	.byte	0x33
	.zero		1


	//   ....[23]....
        /*080c*/ 	.word	0x00001fe0
        /*0810*/ 	.word	0x00000003
        /*0814*/ 	.word	0x00019c30
        /*0818*/ 	.short	0x010a
        /*081a*/ 	.byte	0x3f
	.zero		1


	//   ....[24]....
        /*081c*/ 	.word	0x00002040
        /*0820*/ 	.word	0x00000003
        /*0824*/ 	.word	0x00019c30
        /*0828*/ 	.short	0x010a
        /*082a*/ 	.byte	0x3f
	.zero		1


	//   ....[25]....
        /*082c*/ 	.word	0x000039b0
        /*0830*/ 	.word	0x00000038
        /*0834*/ 	.word	0x00000000
        /*0838*/ 	.short	0x0101
        /*083a*/ 	.byte	0x3f
	.zero		1


	//   ....[26]....
        /*083c*/ 	.word	0x00004300
        /*0840*/ 	.word	0x000000ff
        /*0844*/ 	.word	0x00019c30
        /*0848*/ 	.short	0x010a
        /*084a*/ 	.byte	0x15
	.zero		1


	//   ....[27]....
        /*084c*/ 	.word	0x00004340
        /*0850*/ 	.word	0x000000ff
        /*0854*/ 	.word	0x00019c30
        /*0858*/ 	.short	0x010a
        /*085a*/ 	.byte	0x15
	.zero		1


	//   ....[28]....
        /*085c*/ 	.word	0x000044a0
        /*0860*/ 	.word	0x000000ff
        /*0864*/ 	.word	0x00019c50
        /*0868*/ 	.short	0x010a
        /*086a*/ 	.byte	0x0b
	.zero		1


	//   ....[29]....
        /*086c*/ 	.word	0x000044e0
        /*0870*/ 	.word	0x000000ff
        /*0874*/ 	.word	0x00019c50
        /*0878*/ 	.short	0x010a
        /*087a*/ 	.byte	0x0b
	.zero		1


	//   ....[30]....
        /*087c*/ 	.word	0x00005fa0
        /*0880*/ 	.word	0x00000003
        /*0884*/ 	.word	0x00000000
        /*0888*/ 	.short	0x0101
        /*088a*/ 	.byte	0x3f
	.zero		1


	//   ....[31]....
        /*088c*/ 	.word	0x00006250
        /*0890*/ 	.word	0x000000ff
        /*0894*/ 	.word	0x00000000
        /*0898*/ 	.short	0x0101
        /*089a*/ 	.byte	0x06
	.zero		1


	//   ....[32]....
        /*089c*/ 	.word	0x00006810
        /*08a0*/ 	.word	0x000000ff
        /*08a4*/ 	.word	0x00019c30
        /*08a8*/ 	.short	0x010a
        /*08aa*/ 	.byte	0x06
	.zero		1


	//   ....[33]....
        /*08ac*/ 	.word	0x00006850
        /*08b0*/ 	.word	0x000000ff
        /*08b4*/ 	.word	0x00019c30
        /*08b8*/ 	.short	0x010a
        /*08ba*/ 	.byte	0x06
	.zero		1


	//   ....[34]....
        /*08bc*/ 	.word	0x000069b0
        /*08c0*/ 	.word	0x000000ff
        /*08c4*/ 	.word	0x00019c50
        /*08c8*/ 	.short	0x010a
        /*08ca*/ 	.byte	0x0b
	.zero		1


	//   ....[35]....
        /*08cc*/ 	.word	0x000069f0
        /*08d0*/ 	.word	0x000000ff
        /*08d4*/ 	.word	0x00019c50
        /*08d8*/ 	.short	0x010a
        /*08da*/ 	.byte	0x0b
	.zero		1


	//   ....[36]....
        /*08dc*/ 	.word	0x00007ae0
        /*08e0*/ 	.word	0x00000003
        /*08e4*/ 	.word	0x00000000
        /*08e8*/ 	.short	0x0101
        /*08ea*/ 	.byte	0x3f
	.zero		1


	//   ....[37]....
        /*08ec*/ 	.word	0x00007e30
        /*08f0*/ 	.word	0x000000ff
        /*08f4*/ 	.word	0x00000000
        /*08f8*/ 	.short	0x0101
        /*08fa*/ 	.byte	0x06
	.zero		1


	//   ....[38]....
        /*08fc*/ 	.word	0x00008340
        /*0900*/ 	.word	0x000000ff
        /*0904*/ 	.word	0x00019c50
        /*0908*/ 	.short	0x010a
        /*090a*/ 	.byte	0x05
	.zero		1


	//   ....[39]....
        /*090c*/ 	.word	0x00008380
        /*0910*/ 	.word	0x000000ff
        /*0914*/ 	.word	0x00019c50
        /*0918*/ 	.short	0x010a
        /*091a*/ 	.byte	0x05
	.zero		1


	//   ....[40]....
        /*091c*/ 	.word	0x00008910
        /*0920*/ 	.word	0x000000ff
        /*0924*/ 	.word	0x00000000
        /*0928*/ 	.short	0x0101
        /*092a*/ 	.byte	0x04
	.zero		1


	//   ....[41]....
        /*092c*/ 	.word	0x0000a6f0
        /*0930*/ 	.word	0x00000000
        /*0934*/ 	.word	0x00000000
        /*0938*/ 	.short	0x0101
        /*093a*/ 	.byte	0x3f
	.zero		1


	//   ....[42]....
        /*093c*/ 	.word	0x0000ad50
        /*0940*/ 	.word	0x00000006
        /*0944*/ 	.word	0x00000000
        /*0948*/ 	.short	0x0101
        /*094a*/ 	.byte	0x3f
	.zero		1


	//   ....[43]....
        /*094c*/ 	.word	0x0000e6a0
        /*0950*/ 	.word	0x00000004
        /*0954*/ 	.word	0x00019c80
        /*0958*/ 	.short	0x010a
        /*095a*/ 	.byte	0x3f
	.zero		1


	//   ....[44]....
        /*095c*/ 	.word	0x0000e920
        /*0960*/ 	.word	0x00000004
        /*0964*/ 	.word	0x00019c40
        /*0968*/ 	.short	0x010a
        /*096a*/ 	.byte	0x3f
	.zero		1


	//   ....[45]....
        /*096c*/ 	.word	0x0000f510
        /*0970*/ 	.word	0x00000010
        /*0974*/ 	.word	0x00019c00
        /*0978*/ 	.short	0x0107
        /*097a*/ 	.byte	0x3f
	.zero		1


	//   ....[46]....
        /*097c*/ 	.word	0x0000f620
        /*0980*/ 	.word	0x00000010
        /*0984*/ 	.word	0x00019c00
        /*0988*/ 	.short	0x0101
        /*098a*/ 	.byte	0x3f
	.zero		1


	//   ....[47]....
        /*098c*/ 	.word	0x0000f640
        /*0990*/ 	.word	0x00000010
        /*0994*/ 	.word	0x00019c20
        /*0998*/ 	.short	0x010a
        /*099a*/ 	.byte	0x3f
	.zero		1


	//   ....[48]....
        /*099c*/ 	.word	0x0000f910
        /*09a0*/ 	.word	0x00000006
        /*09a4*/ 	.word	0x00019c80
        /*09a8*/ 	.short	0x010a
        /*09aa*/ 	.byte	0x3f
	.zero		1


	//   ....[49]....
        /*09ac*/ 	.word	0x0000fd30
        /*09b0*/ 	.word	0x00000006
        /*09b4*/ 	.word	0x00019c40
        /*09b8*/ 	.short	0x010a
        /*09ba*/ 	.byte	0x3f
	.zero		1


	//   ....[50]....
        /*09bc*/ 	.word	0x000101e0
        /*09c0*/ 	.word	0x00000003
        /*09c4*/ 	.word	0x00019c70
        /*09c8*/ 	.short	0x010a
        /*09ca*/ 	.byte	0x3f
	.zero		1


	//   ....[51]....
        /*09cc*/ 	.word	0x00010250
        /*09d0*/ 	.word	0x00000003
        /*09d4*/ 	.word	0x00019c60
        /*09d8*/ 	.short	0x010a
        /*09da*/ 	.byte	0x3f
	.zero		1


	//   ....[52]....
        /*09dc*/ 	.word	0x000106a0
        /*09e0*/ 	.word	0x00000003
        /*09e4*/ 	.word	0x00019c50
        /*09e8*/ 	.short	0x0101
        /*09ea*/ 	.byte	0x3f
	.zero		1


	//   ....[53]....
        /*09ec*/ 	.word	0x00010720
        /*09f0*/ 	.word	0x00000003
        /*09f4*/ 	.word	0x00000000
        /*09f8*/ 	.short	0x0101
        /*09fa*/ 	.byte	0x3f
	.zero		1


	//   ....[54]....
        /*09fc*/ 	.word	0x00010920
        /*0a00*/ 	.word	0x00000000
        /*0a04*/ 	.word	0x00019c70
        /*0a08*/ 	.short	0x010a
        /*0a0a*/ 	.byte	0x3f
	.zero		1


	//   ....[55]....
        /*0a0c*/ 	.word	0x00010990
        /*0a10*/ 	.word	0x00000000
        /*0a14*/ 	.word	0x00019c60
        /*0a18*/ 	.short	0x010a
        /*0a1a*/ 	.byte	0x3f
	.zero		1


	//   ....[56]....
        /*0a1c*/ 	.word	0x00010de0
        /*0a20*/ 	.word	0x00000000
        /*0a24*/ 	.word	0x00019c50
        /*0a28*/ 	.short	0x0101
        /*0a2a*/ 	.byte	0x3f
	.zero		1


	//   ....[57]....
        /*0a2c*/ 	.word	0x00010e30
        /*0a30*/ 	.word	0x00000002
        /*0a34*/ 	.word	0x00000000
        /*0a38*/ 	.short	0x0101
        /*0a3a*/ 	.byte	0x3f
	.zero		1


	//   ....[58]....
        /*0a3c*/ 	.word	0x00011fe0
        /*0a40*/ 	.word	0x00000007
        /*0a44*/ 	.word	0x00019c20
        /*0a48*/ 	.short	0x010a
        /*0a4a*/ 	.byte	0x3f
	.zero		1


	//   ....[59]....
        /*0a4c*/ 	.word	0x00012180
        /*0a50*/ 	.word	0x00000005
        /*0a54*/ 	.word	0x00000000
        /*0a58*/ 	.short	0x010a
        /*0a5a*/ 	.byte	0x3f
	.zero		1


	//   ....[60]....
        /*0a5c*/ 	.word	0x000121f0
        /*0a60*/ 	.word	0x00000003
        /*0a64*/ 	.word	0x00000000
        /*0a68*/ 	.short	0x010a
        /*0a6a*/ 	.byte	0x3f
	.zero		1


	//   ....[61]....
        /*0a6c*/ 	.word	0x00012240
        /*0a70*/ 	.word	0x00000003
        /*0a74*/ 	.word	0x00019c60
        /*0a78*/ 	.short	0x010a
        /*0a7a*/ 	.byte	0x3f
	.zero		1


	//   ....[62]....
        /*0a7c*/ 	.word	0x00012290
        /*0a80*/ 	.word	0x00000005
        /*0a84*/ 	.word	0x00019c60
        /*0a88*/ 	.short	0x010a
        /*0a8a*/ 	.byte	0x3f
	.zero		1


	//   ....[63]....
        /*0a8c*/ 	.word	0x000122d0
        /*0a90*/ 	.word	0x00000003
        /*0a94*/ 	.word	0x00019c80
        /*0a98*/ 	.short	0x010a
        /*0a9a*/ 	.byte	0x3f
	.zero		1


	//   ....[64]....
        /*0a9c*/ 	.word	0x000122f0
        /*0aa0*/ 	.word	0x00000005
        /*0aa4*/ 	.word	0x00019c80
        /*0aa8*/ 	.short	0x010a
        /*0aaa*/ 	.byte	0x3f
	.zero		1


	//   ....[65]....
        /*0aac*/ 	.word	0x00012360
        /*0ab0*/ 	.word	0x00000003
        /*0ab4*/ 	.word	0x00019c00
        /*0ab8*/ 	.short	0x010a
        /*0aba*/ 	.byte	0x3f
	.zero		1


	//   ....[66]....
        /*0abc*/ 	.word	0x000123b0
        /*0ac0*/ 	.word	0x00000003
        /*0ac4*/ 	.word	0x00019c30
        /*0ac8*/ 	.short	0x010a
        /*0aca*/ 	.byte	0x3f
	.zero		1


	//   ....[67]....
        /*0acc*/ 	.word	0x00012410
        /*0ad0*/ 	.word	0x00000007
        /*0ad4*/ 	.word	0x00019c30
        /*0ad8*/ 	.short	0x010a
        /*0ada*/ 	.byte	0x3f
	.zero		1


	//   ....[68]....
        /*0adc*/ 	.word	0x00012470
        /*0ae0*/ 	.word	0x00000002
        /*0ae4*/ 	.word	0x00019c50
        /*0ae8*/ 	.short	0x010a
        /*0aea*/ 	.byte	0x3f
	.zero		1


	//   ....[69]....
        /*0aec*/ 	.word	0x000124d0
        /*0af0*/ 	.word	0x00000007
        /*0af4*/ 	.word	0x00019c30
        /*0af8*/ 	.short	0x010a
        /*0afa*/ 	.byte	0x3f
	.zero		1


	//   ....[70]....
        /*0afc*/ 	.word	0x00012530
        /*0b00*/ 	.word	0x00000002
        /*0b04*/ 	.word	0x00019c50
        /*0b08*/ 	.short	0x010a
        /*0b0a*/ 	.byte	0x3f
	.zero		1


	//   ....[71]....
        /*0b0c*/ 	.word	0x00012590
        /*0b10*/ 	.word	0x00000006
        /*0b14*/ 	.word	0x00019c50
        /*0b18*/ 	.short	0x010a
        /*0b1a*/ 	.byte	0x3f
	.zero		1


	//   ....[72]....
        /*0b1c*/ 	.word	0x000126e0
        /*0b20*/ 	.word	0x00000004
        /*0b24*/ 	.word	0x00019c80
        /*0b28*/ 	.short	0x010a
        /*0b2a*/ 	.byte	0x3f
	.zero		1


	//   ....[73]....
        /*0b2c*/ 	.word	0x00012730
        /*0b30*/ 	.word	0x00000004
        /*0b34*/ 	.word	0x00019c40
        /*0b38*/ 	.short	0x010a
        /*0b3a*/ 	.byte	0x3f
	.zero		1


	//   ....[74]....
        /*0b3c*/ 	.word	0x00012b80
        /*0b40*/ 	.word	0x00000010
        /*0b44*/ 	.word	0x00019c20
        /*0b48*/ 	.short	0x010a
        /*0b4a*/ 	.byte	0x3f
	.zero		1


	//   ....[75]....
        /*0b4c*/ 	.word	0x00012bd0
        /*0b50*/ 	.word	0x00000006
        /*0b54*/ 	.word	0x00019c80
        /*0b58*/ 	.short	0x010a
        /*0b5a*/ 	.byte	0x3f
	.zero		1


	//   ....[76]....
        /*0b5c*/ 	.word	0x00012c20
        /*0b60*/ 	.word	0x00000006
        /*0b64*/ 	.word	0x00019c40
        /*0b68*/ 	.short	0x010a
        /*0b6a*/ 	.byte	0x3f
	.zero		1


	//   ....[77]....
        /*0b6c*/ 	.word	0x00012c70
        /*0b70*/ 	.word	0x00000003
        /*0b74*/ 	.word	0x00019c70
        /*0b78*/ 	.short	0x010a
        /*0b7a*/ 	.byte	0x3f
	.zero		1


	//   ....[78]....
        /*0b7c*/ 	.word	0x00012cc0
        /*0b80*/ 	.word	0x00000003
        /*0b84*/ 	.word	0x00019c60
        /*0b88*/ 	.short	0x010a
        /*0b8a*/ 	.byte	0x3f
	.zero		1


	//   ....[79]....
        /*0b8c*/ 	.word	0x00012d10
        /*0b90*/ 	.word	0x00000000
        /*0b94*/ 	.word	0x00019c70
        /*0b98*/ 	.short	0x010a
        /*0b9a*/ 	.byte	0x3f
	.zero		1


	//   ....[80]....
        /*0b9c*/ 	.word	0x00012d60
        /*0ba0*/ 	.word	0x00000000
        /*0ba4*/ 	.word	0x00019c60
        /*0ba8*/ 	.short	0x010a
        /*0baa*/ 	.byte	0x3f
	.zero		1


	//   ....[81]....
        /*0bac*/ 	.word	0x00012db0
        /*0bb0*/ 	.word	0x00000007
        /*0bb4*/ 	.word	0x00019c20
        /*0bb8*/ 	.short	0x010a
        /*0bba*/ 	.byte	0x3f
	.zero		1


	//   ....[82]....
        /*0bbc*/ 	.word	0x00012f50
        /*0bc0*/ 	.word	0x00000005
        /*0bc4*/ 	.word	0x00000000
        /*0bc8*/ 	.short	0x010a
        /*0bca*/ 	.byte	0x3f
	.zero		1


	//   ....[83]....
        /*0bcc*/ 	.word	0x00012fa0
        /*0bd0*/ 	.word	0x00000003
        /*0bd4*/ 	.word	0x00000000
        /*0bd8*/ 	.short	0x010a
        /*0bda*/ 	.byte	0x3f
	.zero		1


	//   ....[84]....
        /*0bdc*/ 	.word	0x00012ff0
        /*0be0*/ 	.word	0x00000003
        /*0be4*/ 	.word	0x00019c60
        /*0be8*/ 	.short	0x010a
        /*0bea*/ 	.byte	0x3f
	.zero		1


	//   ....[85]....
        /*0bec*/ 	.word	0x00013040
        /*0bf0*/ 	.word	0x00000005
        /*0bf4*/ 	.word	0x00019c60
        /*0bf8*/ 	.short	0x010a
        /*0bfa*/ 	.byte	0x3f
	.zero		1


	//   ....[86]....
        /*0bfc*/ 	.word	0x00013090
        /*0c00*/ 	.word	0x00000003
        /*0c04*/ 	.word	0x00019c80
        /*0c08*/ 	.short	0x010a
        /*0c0a*/ 	.byte	0x3f
	.zero		1


	//----- nvinfo : EIATTR_NUM_MBARRIERS
	.align		4
.L_1333:
        /*0c0c*/ 	.byte	0x03, 0x38
        /*0c0e*/ 	.short	0x0016


	//----- nvinfo : EIATTR_EXIT_INSTR_OFFSETS
	.align		4
        /*0c10*/ 	.byte	0x04, 0x1c
        /*0c12*/ 	.short	(.L_1335 - .L_1334)


	//   ....[0]....
.L_1334:
        /*0c14*/ 	.word	0x00000a40


	//   ....[1]....
        /*0c18*/ 	.word	0x0000bf70


	//   ....[2]....
        /*0c1c*/ 	.word	0x00012340


	//----- nvinfo : EIATTR_MAX_THREADS
	.align		4
.L_1335:
        /*0c20*/ 	.byte	0x04, 0x05
        /*0c22*/ 	.short	(.L_1337 - .L_1336)
.L_1336:
        /*0c24*/ 	.word	0x00000200
        /*0c28*/ 	.word	0x00000001
        /*0c2c*/ 	.word	0x00000001


	//----- nvinfo : EIATTR_CRS_STACK_SIZE
	.align		4
.L_1337:
        /*0c30*/ 	.byte	0x04, 0x1e
        /*0c32*/ 	.short	(.L_1339 - .L_1338)
.L_1338:
        /*0c34*/ 	.word	0x00000000


	//----- nvinfo : EIATTR_CBANK_PARAM_SIZE
	.align		4
.L_1339:
        /*0c38*/ 	.byte	0x03, 0x19
        /*0c3a*/ 	.short	0x0af0


	//----- nvinfo : EIATTR_PARAM_CBANK
	.align		4
        /*0c3c*/ 	.byte	0x04, 0x0a
        /*0c3e*/ 	.short	(.L_1341 - .L_1340)
	.align		4
.L_1340:
        /*0c40*/ 	.word	index@(.nv.constant0._ZN7cutlass13device_kernelIN5flash11enable_sm90INS1_16FlashAttnFwdSm90INS1_25CollectiveMainloopFwdSm90ILi2EN4cute5tupleIJNS5_1CILi1EEES8_S8_EEENS6_IJNS7_ILi192EEENS7_ILi128EEENS7_ILi96EEEEEELi96ENS_12float_e4m3_tEfNS_4arch4Sm90ELb1ELb0ELb0ELb1ELb0ELb0ELb0ELb1ELb1ELb1ELb1ELb0EEENS1_21CollectiveEpilogueFwdINS6_IJSA_SC_SB_EEES9_NS_10bfloat16_tESG_Li384ELb1ELb1ELb1ELb1EEENS1_36VarlenDynamicPersistentTileSchedulerILi192ELi128ELi384ELi128ELb1ELb1ELb1ELb1ELb1ELb1EEEEEEEEEvNT_6ParamsE)
        /*0c44*/ 	.short	0x0210
        /*0c46*/ 	.short	0x0af0


	//----- nvinfo : EIATTR_SW_WAR
	.align		4
.L_1341:
        /*0c48*/ 	.byte	0x04, 0x36
        /*0c4a*/ 	.short	(.L_1343 - .L_1342)
.L_1342:
        /*0c4c*/ 	.word	0x00000008
.L_1343:


//--------------------- .nv.info._ZN7cutlass13device_kernelIN5flash11enable_sm90INS1_16FlashAttnFwdSm90INS1_25CollectiveMainloopFwdSm90ILi2EN4cute5tupleIJNS5_1CILi1EEES8_S8_EEENS6_IJNS7_ILi192EEENS7_ILi128EEENS7_ILi96EEEEEELi96ENS_12float_e4m3_tEfNS_4arch4Sm90ELb1ELb0ELb0ELb1ELb0ELb1ELb0ELb1ELb1ELb1ELb1ELb0EEENS1_21CollectiveEpilogueFwdINS6_IJSA_SC_SB_EEES9_NS_10bfloat16_tESG_Li384ELb1ELb1ELb1ELb1EEENS1_36VarlenDynamicPersistentTileSchedulerILi192ELi128ELi384ELi128ELb1ELb1ELb1ELb1ELb1ELb1EEEEEEEEEvNT_6ParamsE --------------------------
	.section	.nv.info._ZN7cutlass13device_kernelIN5flash11enable_sm90INS1_16FlashAttnFwdSm90INS1_25CollectiveMainloopFwdSm90ILi2EN4cute5tupleIJNS5_1CILi1EEES8_S8_EEENS6_IJNS7_ILi192EEENS7_ILi128EEENS7_ILi96EEEEEELi96ENS_12float_e4m3_tEfNS_4arch4Sm90ELb1ELb0ELb0ELb1ELb0ELb1ELb0ELb1ELb1ELb1ELb1ELb0EEENS1_21CollectiveEpilogueFwdINS6_IJSA_SC_SB_EEES9_NS_10bfloat16_tESG_Li384ELb1ELb1ELb1ELb1EEENS1_36VarlenDynamicPersistentTileSchedulerILi192ELi128ELi384ELi128ELb1ELb1ELb1ELb1ELb1ELb1EEEEEEEEEvNT_6ParamsE,"",@"SHT_CUDA_INFO"
	.sectionflags	@""
	.align	4


	//----- nvinfo : EIATTR_CUDA_API_VERSION
	.align		4
        /*0000*/ 	.byte	0x04, 0x37
        /*0002*/ 	.short	(.L_1345 - .L_1344)
.L_1344:
        /*0004*/ 	.word	0x00000082


	//----- nvinfo : EIATTR_KPARAM_INFO
	.align		4
.L_1345:
        /*0008*/ 	.byte	0x04, 0x17
        /*000a*/ 	.short	(.L_1347 - .L_1346)
.L_1346:
        /*000c*/ 	.word	0x00000000
        /*0010*/ 	.short	0x0000
        /*0012*/ 	.short	0x0070
        /*0014*/ 	.byte	0x00, 0xf0, 0x01, 0x2a


	//----- nvinfo : EIATTR_SPARSE_MMA_MASK
	.align		4
.L_1347:
        /*0018*/ 	.byte	0x03, 0x50
        /*001a*/ 	.short	0x0000


	//----- nvinfo : EIATTR_MAXREG_COUNT
	.align		4
        /*001c*/ 	.byte	0x03, 0x1b
        /*001e*/ 	.short	0x0080


	//----- nvinfo : EIATTR_NUM_BARRIERS
	.align		4
        /*0020*/ 	.byte	0x02, 0x4c
        /*0022*/ 	.byte	0x10
	.zero		1


	//----- nvinfo : EIATTR_EXTERNS
	.align		4
        /*0024*/ 	.byte	0x04, 0x0f
        /*0026*/ 	.short	(.L_1349 - .L_1348)


	//   ....[0]....
	.align		4
.L_1348:
        /*0028*/ 	.word	index@(__assertfail)


	//----- nvinfo : EIATTR_ANNOTATIONS
	.align		4
.L_1349:
        /*002c*/ 	.byte	0x04, 0x55
        /*002e*/ 	.short	(.L_1351 - .L_1350)


	//   ....[0]....
.L_1350:
        /* <DEDUP_REMOVED lines=109> */


	//----- nvinfo : EIATTR_MERCURY_ISA_VERSION
	.align		4
.L_1351:
        /*06e8*/ 	.byte	0x03, 0x5f
        /*06ea*/ 	.short	0x0101


	//----- nvinfo : EIATTR_UNUSED_LOAD_BYTE_OFFSET
	.align		4
        /*06ec*/ 	.byte	0x04, 0x44
        /*06ee*/ 	.short	(.L_1353 - .L_1352)


	//   ....[0]....
.L_1352:
        /*06f0*/ 	.word	0x00000a90
        /*06f4*/ 	.word	0x0000fff0


	//   ....[1]....
        /*06f8*/ 	.word	0x00012ef0
        /*06fc*/ 	.word	0x0000fff0


	//----- nvinfo : EIATTR_INT_WARP_WIDE_INSTR_OFFSETS
	.align		4
.L_1353:
        /*0700*/ 	.byte	0x04, 0x31
        /*0702*/ 	.short	(.L_1355 - .L_1354)


	//   ....[0]....
.L_1354:
        /*0704*/ 	.word	0x00000180


	//   ....[1]....
        /*0708*/ 	.word	0x00000220


	//   ....[2]....
        /*070c*/ 	.word	0x00000290


	//   ....[3]....
        /*0710*/ 	.word	0x00019820


	//   ....[4]....
        /*0714*/ 	.word	0x000198b0


	//   ....[5]....
        /*0718*/ 	.word	0x0001c380


	//   ....[6]....
        /*071c*/ 	.word	0x0001c410


	//----- nvinfo : EIATTR_COOP_GROUP_MASK_REGIDS
	.align		4
.L_1355:
        /*0720*/ 	.byte	0x04, 0x29
        /*0722*/ 	.short	(.L_1357 - .L_1356)


	//   ....[0]....
.L_1356:
        /*0724*/ 	.word	0xffffffff


	//   ....[1]....
        /*0728*/ 	.word	0xffffffff


	//   ....[2]....
        /*072c*/ 	.word	0xffffffff


	//   ....[3]....
        /*0730*/ 	.word	0xffffffff


	//   ....[4]....
        /*0734*/ 	.word	0xffffffff


	//   ....[5]....
        /*0738*/ 	.word	0xffffffff


	//   ....[6]....
        /*073c*/ 	.word	0xffffffff


	//   ....[7]....
        /*0740*/ 	.word	0xffffffff


	//   ....[8]....
        /*0744*/ 	.word	0xffffffff


	//   ....[9]....
        /*0748*/ 	.word	0xffffffff


	//   ....[10]....
        /*074c*/ 	.word	0xffffffff


	//   ....[11]....
        /*0750*/ 	.word	0xffffffff


	//   ....[12]....
        /*0754*/ 	.word	0xffffffff


	//   ....[13]....
        /*0758*/ 	.word	0xffffffff


	//   ....[14]....
        /*075c*/ 	.word	0xffffffff


	//   ....[15]....
        /*0760*/ 	.word	0xffffffff


	//   ....[16]....
        /*0764*/ 	.word	0xffffffff


	//   ....[17]....
        /*0768*/ 	.word	0xffffffff


	//   ....[18]....
        /*076c*/ 	.word	0xffffffff


	//   ....[19]....
        /*0770*/ 	.word	0xffffffff


	//   ....[20]....
        /*0774*/ 	.word	0xffffffff


	//   ....[21]....
        /*0778*/ 	.word	0xffffffff


	//   ....[22]....
        /*077c*/ 	.word	0xffffffff


	//   ....[23]....
        /*0780*/ 	.word	0xffffffff


	//   ....[24]....
        /*0784*/ 	.word	0xffffffff


	//   ....[25]....
        /*0788*/ 	.word	0xffffffff


	//   ....[26]....
        /*078c*/ 	.word	0xffffffff


	//   ....[27]....
        /*0790*/ 	.word	0xffffffff


	//   ....[28]....
        /*0794*/ 	.word	0xffffffff


	//   ....[29]....
        /*0798*/ 	.word	0xffffffff


	//   ....[30]....
        /*079c*/ 	.word	0xffffffff


	//   ....[31]....
        /*07a0*/ 	.word	0xffffffff


	//   ....[32]....
        /*07a4*/ 	.word	0xffffffff


	//   ....[33]....
        /*07a8*/ 	.word	0xffffffff


	//   ....[34]....
        /*07ac*/ 	.word	0xffffffff


	//   ....[35]....
        /*07b0*/ 	.word	0xffffffff


	//   ....[36]....
        /*07b4*/ 	.word	0xffffffff


	//   ....[37]....
        /*07b8*/ 	.word	0xffffffff


	//   ....[38]....
        /*07bc*/ 	.word	0xffffffff


	//   ....[39]....
        /*07c0*/ 	.word	0xffffffff


	//   ....[40]....
        /*07c4*/ 	.word	0xffffffff


	//   ....[41]....
        /*07c8*/ 	.word	0xffffffff


	//   ....[42]....
        /*07cc*/ 	.word	0xffffffff


	//   ....[43]....
        /*07d0*/ 	.word	0xffffffff


	//   ....[44]....
        /*07d4*/ 	.word	0xffffffff


	//   ....[45]....
        /*07d8*/ 	.word	0xffffffff


	//   ....[46]....
        /*07dc*/ 	.word	0xffffffff


	//   ....[47]....
        /*07e0*/ 	.word	0xffffffff


	//   ....[48]....
        /*07e4*/ 	.word	0xffffffff


	//   ....[49]....
        /*07e8*/ 	.word	0xffffffff


	//   ....[50]....
        /*07ec*/ 	.word	0xffffffff


	//   ....[51]....
        /*07f0*/ 	.word	0xffffffff


	//   ....[52]....
        /*07f4*/ 	.word	0xffffffff


	//   ....[53]....
        /*07f8*/ 	.word	0xffffffff


	//   ....[54]....
        /*07fc*/ 	.word	0xffffffff


	//   ....[55]....
        /*0800*/ 	.word	0xffffffff


	//   ....[56]....
        /*0804*/ 	.word	0xffffffff


	//   ....[57]....
        /*0808*/ 	.word	0xffffffff


	//   ....[58]....
        /*080c*/ 	.word	0xffffffff


	//   ....[59]....
        /*0810*/ 	.word	0xffffffff


	//   ....[60]....
        /*0814*/ 	.word	0xffffffff


	//   ....[61]....
        /*0818*/ 	.word	0xffffffff


	//   ....[62]....
        /*081c*/ 	.word	0xffffffff


	//   ....[63]....
        /*0820*/ 	.word	0xffffffff


	//   ....[64]....
        /*0824*/ 	.word	0xffffffff


	//   ....[65]....
        /*0828*/ 	.word	0xffffffff


	//   ....[66]....
        /*082c*/ 	.word	0xffffffff


	//   ....[67]....
        /*0830*/ 	.word	0xffffffff


	//   ....[68]....
        /*0834*/ 	.word	0xffffffff


	//   ....[69]....
        /*0838*/ 	.word	0xffffffff


	//   ....[70]....
        /*083c*/ 	.word	0xffffffff


	//   ....[71]....
        /*0840*/ 	.word	0xffffffff


	//   ....[72]....
        /*0844*/ 	.word	0xffffffff


	//   ....[73]....
        /*0848*/ 	.word	0xffffffff


	//   ....[74]....
        /*084c*/ 	.word	0xffffffff


	//   ....[75]....
        /*0850*/ 	.word	0xffffffff


	//   ....[76]....
        /*0854*/ 	.word	0xffffffff


	//   ....[77]....
        /*0858*/ 	.word	0xffffffff


	//   ....[78]....
        /*085c*/ 	.word	0xffffffff


	//   ....[79]....
        /*0860*/ 	.word	0xffffffff


	//   ....[80]....
        /*0864*/ 	.word	0xffffffff


	//   ....[81]....
        /*0868*/ 	.word	0xffffffff


	//   ....[82]....
        /*086c*/ 	.word	0xffffffff


	//   ....[83]....
        /*0870*/ 	.word	0xffffffff


	//   ....[84]....
        /*0874*/ 	.word	0xffffffff


	//   ....[85]....
        /*0878*/ 	.word	0xffffffff


	//   ....[86]....
        /*087c*/ 	.word	0xffffffff


	//   ....[87]....
        /*0880*/ 	.word	0xffffffff


	//   ....[88]....
        /*0884*/ 	.word	0xffffffff


	//   ....[89]....
        /*0888*/ 	.word	0xffffffff


	//   ....[90]....
        /*088c*/ 	.word	0xffffffff


	//   ....[91]....
        /*0890*/ 	.word	0xffffffff


	//   ....[92]....
        /*0894*/ 	.word	0xffffffff


	//   ....[93]....
        /*0898*/ 	.word	0xffffffff


	//   ....[94]....
        /*089c*/ 	.word	0xffffffff


	//   ....[95]....
        /*08a0*/ 	.word	0xffffffff


	//   ....[96]....
        /*08a4*/ 	.word	0xffffffff


	//   ....[97]....
        /*08a8*/ 	.word	0xffffffff


	//   ....[98]....
        /*08ac*/ 	.word	0xffffffff


	//   ....[99]....
        /*08b0*/ 	.word	0xffffffff


	//   ....[100]....
        /*08b4*/ 	.word	0xffffffff


	//   ....[101]....
        /*08b8*/ 	.word	0xffffffff


	//   ....[102]....
        /*08bc*/ 	.word	0xffffffff


	//   ....[103]....
        /*08c0*/ 	.word	0xffffffff


	//   ....[104]....
        /*08c4*/ 	.word	0xffffffff


	//   ....[105]....
        /*08c8*/ 	.word	0xffffffff


	//   ....[106]....
        /*08cc*/ 	.word	0xffffffff


	//   ....[107]....
        /*08d0*/ 	.word	0xffffffff


	//   ....[108]....
        /*08d4*/ 	.word	0xffffffff


	//   ....[109]....
        /*08d8*/ 	.word	0xffffffff


	//   ....[110]....
        /*08dc*/ 	.word	0xffffffff


	//   ....[111]....
        /*08e0*/ 	.word	0xffffffff


	//   ....[112]....
        /*08e4*/ 	.word	0xffffffff


	//   ....[113]....
        /*08e8*/ 	.word	0xffffffff


	//   ....[114]....
        /*08ec*/ 	.word	0xffffffff


	//   ....[115]....
        /*08f0*/ 	.word	0xffffffff


	//   ....[116]....
        /*08f4*/ 	.word	0xffffffff


	//   ....[117]....
        /*08f8*/ 	.word	0xffffffff


	//   ....[118]....
        /*08fc*/ 	.word	0xffffffff


	//   ....[119]....
        /*0900*/ 	.word	0xffffffff


	//   ....[120]....
        /*0904*/ 	.word	0xffffffff


	//   ....[121]....
        /*0908*/ 	.word	0xffffffff


	//   ....[122]....
        /*090c*/ 	.word	0xffffffff


	//   ....[123]....
        /*0910*/ 	.word	0xffffffff


	//   ....[124]....
        /*0914*/ 	.word	0xffffffff


	//   ....[125]....
        /*0918*/ 	.word	0xffffffff


	//   ....[126]....
        /*091c*/ 	.word	0xffffffff


	//   ....[127]....
        /*0920*/ 	.word	0xffffffff


	//   ....[128]....
        /*0924*/ 	.word	0xffffffff


	//   ....[129]....
        /*0928*/ 	.word	0xffffffff


	//   ....[130]....
        /*092c*/ 	.word	0xffffffff


	//   ....[131]....
        /*0930*/ 	.word	0xffffffff


	//   ....[132]....
        /*0934*/ 	.word	0xffffffff


	//   ....[133]....
        /*0938*/ 	.word	0xffffffff


	//   ....[134]....
        /*093c*/ 	.word	0xffffffff


	//   ....[135]....
        /*0940*/ 	.word	0xffffffff


	//   ....[136]....
        /*0944*/ 	.word	0xffffffff


	//   ....[137]....
        /*0948*/ 	.word	0xffffffff


	//   ....[138]....
        /*094c*/ 	.word	0xffffffff


	//   ....[139]....
        /*0950*/ 	.word	0xffffffff


	//   ....[140]....
        /*0954*/ 	.word	0xffffffff


	//   ....[141]....
        /*0958*/ 	.word	0xffffffff


	//   ....[142]....
        /*095c*/ 	.word	0xffffffff


	//   ....[143]....
        /*0960*/ 	.word	0xffffffff


	//   ....[144]....
        /*0964*/ 	.word	0x0500000f


	//   ....[145]....
        /*0968*/ 	.word	0x0500000f


	//   ....[146]....
        /*096c*/ 	.word	0x0500000f


	//   ....[147]....
        /*0970*/ 	.word	0x0500000f


	//   ....[148]....
        /*0974*/ 	.word	0x0500000f


	//   ....[149]....
        /*0978*/ 	.word	0x0500000f


	//   ....[150]....
        /*097c*/ 	.word	0x0500000f


	//   ....[151]....
        /*0980*/ 	.word	0x0500000f


	//   ....[152]....
        /*0984*/ 	.word	0x0500000f


	//   ....[153]....
        /*0988*/ 	.word	0x0500000f


	//   ....[154]....
        /*098c*/ 	.word	0x0500000f


	//   ....[155]....
        /*0990*/ 	.word	0x0500000f


	//   ....[156]....
        /*0994*/ 	.word	0x0500000f


	//   ....[157]....
        /*0998*/ 	.word	0x0500000f


	//   ....[158]....
        /*099c*/ 	.word	0x0500000f


	//   ....[159]....
        /*09a0*/ 	.word	0x0500000f


	//   ....[160]....
        /*09a4*/ 	.word	0x0500000f


	//   ....[161]....
        /*09a8*/ 	.word	0x0500000f


	//   ....[162]....
        /*09ac*/ 	.word	0x0500000f


	//   ....[163]....
        /*09b0*/ 	.word	0x0500000f


	//   ....[164]....
        /*09b4*/ 	.word	0x0500000f


	//   ....[165]....
        /*09b8*/ 	.word	0x0500000f


	//   ....[166]....
        /*09bc*/ 	.word	0x0500000f


	//   ....[167]....
        /*09c0*/ 	.word	0x0500000f


	//   ....[168]....
        /*09c4*/ 	.word	0x0500000f


	//   ....[169]....
        /*09c8*/ 	.word	0x0500000f


	//   ....[170]....
        /*09cc*/ 	.word	0x0500000f


	//   ....[171]....
        /*09d0*/ 	.word	0x0500000f


	//   ....[172]....
        /*09d4*/ 	.word	0x0500000f


	//   ....[173]....
        /*09d8*/ 	.word	0x0500000f


	//   ....[174]....
        /*09dc*/ 	.word	0x0500000f


	//   ....[175]....
        /*09e0*/ 	.word	0x0500000f


	//   ....[176]....
        /*09e4*/ 	.word	0x0500000f


	//   ....[177]....
        /*09e8*/ 	.word	0x0500000f


	//   ....[178]....
        /*09ec*/ 	.word	0x0500000f


	//----- nvinfo : EIATTR_COOP_GROUP_INSTR_OFFSETS
	.align		4
.L_1357:
        /*09f0*/ 	.byte	0x04, 0x28
        /*09f2*/ 	.short	(.L_1359 - .L_1358)


	//   ....[0]....
.L_1358:
        /*09f4*/ 	.word	0x00000060


	//   ....[1]....
        /*09f8*/ 	.word	0x00000190


	//   ....[2]....
        /*09fc*/ 	.word	0x00000240


	//   ....[3]....
        /*0a00*/ 	.word	0x00000400


	//   ....[4]....
        /*0a04*/ 	.word	0x00000560


	//   ....[5]....
        /*0a08*/ 	.word	0x00000680


	//   ....[6]....
        /*0a0c*/ 	.word	0x000007e0


	//   ....[7]....
        /*0a10*/ 	.word	0x000072e0


	//   ....[8]....
        /*0a14*/ 	.word	0x000079d0


	//   ....[9]....
        /*0a18*/ 	.word	0x000079e0


	//   ....[10]....
        /*0a1c*/ 	.word	0x000079f0


	//   ....[11]....
        /*0a20*/ 	.word	0x00007a00


	//   ....[12]....
        /*0a24*/ 	.word	0x000096b0


	//   ....[13]....
        /*0a28*/ 	.word	0x000096c0


	//   ....[14]....
        /*0a2c*/ 	.word	0x000096d0


	//   ....[15]....
        /*0a30*/ 	.word	0x000096e0


	//   ....[16]....
        /*0a34*/ 	.word	0x0000bef0


	//   ....[17]....
        /*0a38*/ 	.word	0x0000c580


	//   ....[18]....
        /*0a3c*/ 	.word	0x0000c590


	//   ....[19]....
        /*0a40*/ 	.word	0x0000c5b0


	//   ....[20]....
        /*0a44*/ 	.word	0x0000cd00


	//   ....[21]....
        /*0a48*/ 	.word	0x0000cd20


	//   ....[22]....
        /*0a4c*/ 	.word	0x0000e4f0


	//   ....[23]....
        /*0a50*/ 	.word	0x0000e510


	//   ....[24]....
        /*0a54*/ 	.word	0x0000ebb0


	//   ....[25]....
        /*0a58*/ 	.word	0x0000ecc0


	//   ....[26]....
        /*0a5c*/ 	.word	0x0000f480


	//   ....[27]....
        /*0a60*/ 	.word	0x0000f570


	//   ....[28]....
        /*0a64*/ 	.word	0x00010fe0


	//   ....[29]....
        /*0a68*/ 	.word	0x00011010


	//   ....[30]....
        /*0a6c*/ 	.word	0x00011060


	//   ....[31]....
        /*0a70*/ 	.word	0x000111d0


	//   ....[32]....
        /*0a74*/ 	.word	0x00012780


	//   ....[33]....
        /*0a78*/ 	.word	0x000127a0


	//   ....[34]....
        /*0a7c*/ 	.word	0x000128e0


	//   ....[35]....
        /*0a80*/ 	.word	0x000128f0


	//   ....[36]....
        /*0a84*/ 	.word	0x000135f0


	//   ....[37]....
        /*0a88*/ 	.word	0x00013630


	//   ....[38]....
        /*0a8c*/ 	.word	0x00013660


	//   ....[39]....
        /*0a90*/ 	.word	0x00013690


	//   ....[40]....
        /*0a94*/ 	.word	0x000136b0


	//   ....[41]....
        /*0a98*/ 	.word	0x000136c0


	//   ....[42]....
        /*0a9c*/ 	.word	0x000136d0


	//   ....[43]....
        /*0aa0*/ 	.word	0x000136e0


	//   ....[44]....
        /*0aa4*/ 	.word	0x000136f0


	//   ....[45]....
        /*0aa8*/ 	.word	0x00013700


	//   ....[46]....
        /*0aac*/ 	.word	0x00013710


	//   ....[47]....
        /*0ab0*/ 	.word	0x00013720


	//   ....[48]....
        /*0ab4*/ 	.word	0x00013730


	//   ....[49]....
        /*0ab8*/ 	.word	0x00013740


	//   ....[50]....
        /*0abc*/ 	.word	0x00013750


	//   ....[51]....
        /*0ac0*/ 	.word	0x00013760


	//   ....[52]....
        /*0ac4*/ 	.word	0x00013770


	//   ....[53]....
        /*0ac8*/ 	.word	0x00013780


	//   ....[54]....
        /*0acc*/ 	.word	0x00013790


	//   ....[55]....
        /*0ad0*/ 	.word	0x000137a0


	//   ....[56]....
        /*0ad4*/ 	.word	0x000137b0


	//   ....[57]....
        /*0ad8*/ 	.word	0x000137c0


	//   ....[58]....
        /*0adc*/ 	.word	0x000137d0


	//   ....[59]....
        /*0ae0*/ 	.word	0x000137e0


	//   ....[60]....
        /*0ae4*/ 	.word	0x000137f0


	//   ....[61]....
        /*0ae8*/ 	.word	0x00013810


	//   ....[62]....
        /*0aec*/ 	.word	0x00013820


	//   ....[63]....
        /*0af0*/ 	.word	0x00013830


	//   ....[64]....
        /*0af4*/ 	.word	0x00013840


	//   ....[65]....
        /*0af8*/ 	.word	0x00013850


	//   ....[66]....
        /*0afc*/ 	.word	0x00013860


	//   ....[67]....
        /*0b00*/ 	.word	0x00013870


	//   ....[68]....
        /*0b04*/ 	.word	0x00013880


	//   ....[69]....
        /*0b08*/ 	.word	0x00013890


	//   ....[70]....
        /*0b0c*/ 	.word	0x000138a0


	//   ....[71]....
        /*0b10*/ 	.word	0x000138b0


	//   ....[72]....
        /*0b14*/ 	.word	0x000138c0


	//   ....[73]....
        /*0b18*/ 	.word	0x000138d0


	//   ....[74]....
        /*0b1c*/ 	.word	0x000138e0


	//   ....[75]....
        /*0b20*/ 	.word	0x000138f0


	//   ....[76]....
        /*0b24*/ 	.word	0x00013900


	//   ....[77]....
        /*0b28*/ 	.word	0x00013910


	//   ....[78]....
        /*0b2c*/ 	.word	0x00013920


	//   ....[79]....
        /*0b30*/ 	.word	0x00013930


	//   ....[80]....
        /*0b34*/ 	.word	0x00013940


	//   ....[81]....
        /*0b38*/ 	.word	0x00013950


	//   ....[82]....
        /*0b3c*/ 	.word	0x00013960


	//   ....[83]....
        /*0b40*/ 	.word	0x00013970


	//   ....[84]....
        /*0b44*/ 	.word	0x000142b0


	//   ....[85]....
        /*0b48*/ 	.word	0x000142c0


	//   ....[86]....
        /*0b4c*/ 	.word	0x000142d0


	//   ....[87]....
        /*0b50*/ 	.word	0x00014320


	//   ....[88]....
        /*0b54*/ 	.word	0x00014a00


	//   ....[89]....
        /*0b58*/ 	.word	0x00014a20


	//   ....[90]....
        /*0b5c*/ 	.word	0x00014b20


	//   ....[91]....
        /*0b60*/ 	.word	0x00014b40


	//   ....[92]....
        /*0b64*/ 	.word	0x00014f50


	//   ....[93]....
        /*0b68*/ 	.word	0x00014f80


	//   ....[94]....
        /*0b6c*/ 	.word	0x000153c0


	//   ....[95]....
        /*0b70*/ 	.word	0x000153d0


	//   ....[96]....
        /*0b74*/ 	.word	0x00016000


	//   ....[97]....
        /*0b78*/ 	.word	0x00016010


	//   ....[98]....
        /*0b7c*/ 	.word	0x00016110


	//   ....[99]....
        /*0b80*/ 	.word	0x00016130


	//   ....[100]....
        /*0b84*/ 	.word	0x000162b0


	//   ....[101]....
        /*0b88*/ 	.word	0x000164d0


	//   ....[102]....
        /*0b8c*/ 	.word	0x00016500


	//   ....[103]....
        /*0b90*/ 	.word	0x00016530


	//   ....[104]....
        /*0b94*/ 	.word	0x00016560


	//   ....[105]....
        /*0b98*/ 	.word	0x00016590


	//   ....[106]....
        /*0b9c*/ 	.word	0x000165c0


	//   ....[107]....
        /*0ba0*/ 	.word	0x00016750


	//   ....[108]....
        /*0ba4*/ 	.word	0x00016780


	//   ....[109]....
        /*0ba8*/ 	.word	0x000167b0


	//   ....[110]....
        /*0bac*/ 	.word	0x000167e0


	//   ....[111]....
        /*0bb0*/ 	.word	0x00016810


	//   ....[112]....
        /*0bb4*/ 	.word	0x00016840


	//   ....[113]....
        /*0bb8*/ 	.word	0x000168d0


	//   ....[114]....
        /*0bbc*/ 	.word	0x00016900


	//   ....[115]....
        /*0bc0*/ 	.word	0x00016910


	//   ....[116]....
        /*0bc4*/ 	.word	0x00016950


	//   ....[117]....
        /*0bc8*/ 	.word	0x00018040


	//   ....[118]....
        /*0bcc*/ 	.word	0x00019f90


	//   ....[119]....
        /*0bd0*/ 	.word	0x0001ae10


	//   ....[120]....
        /*0bd4*/ 	.word	0x0001ae40


	//   ....[121]....
        /*0bd8*/ 	.word	0x0001ae60


	//   ....[122]....
        /*0bdc*/ 	.word	0x0001ae70


	//   ....[123]....
        /*0be0*/ 	.word	0x0001af40


	//   ....[124]....
        /*0be4*/ 	.word	0x0001af50


	//   ....[125]....
        /*0be8*/ 	.word	0x0001cc50


	//   ....[126]....
        /*0bec*/ 	.word	0x0001cc80


	//   ....[127]....
        /*0bf0*/ 	.word	0x0001cce0


	//   ....[128]....
        /*0bf4*/ 	.word	0x0001cd10


	//   ....[129]....
        /*0bf8*/ 	.word	0x0001cd40


	//   ....[130]....
        /*0bfc*/ 	.word	0x0001cd70


	//   ....[131]....
        /*0c00*/ 	.word	0x0001cda0


	//   ....[132]....
        /*0c04*/ 	.word	0x0001cdd0


	//   ....[133]....
        /*0c08*/ 	.word	0x0001cf70


	//   ....[134]....
        /*0c0c*/ 	.word	0x0001cfa0


	//   ....[135]....
        /*0c10*/ 	.word	0x0001cfd0


	//   ....[136]....
        /*0c14*/ 	.word	0x0001d000


	//   ....[137]....
        /*0c18*/ 	.word	0x0001d030


	//   ....[138]....
        /*0c1c*/ 	.word	0x0001d060


	//   ....[139]....
        /*0c20*/ 	.word	0x0001d120


	//   ....[140]....
        /*0c24*/ 	.word	0x0001d140


	//   ....[141]....
        /*0c28*/ 	.word	0x0001d160


	//   ....[142]....
        /*0c2c*/ 	.word	0x0001d1c0


	//   ....[143]....
        /*0c30*/ 	.word	0x0001dc10


	//   ....[144]....
        /*0c34*/ 	.word	0x0001e090


	//   ....[145]....
        /*0c38*/ 	.word	0x0001e120


	//   ....[146]....
        /*0c3c*/ 	.word	0x0001e170


	//   ....[147]....
        /*0c40*/ 	.word	0x0001e1c0


	//   ....[148]....
        /*0c44*/ 	.word	0x0001e290


	//   ....[149]....
        /*0c48*/ 	.word	0x0001e320


	//   ....[150]....
        /*0c4c*/ 	.word	0x0001e370


	//   ....[151]....
        /*0c50*/ 	.word	0x0001e3c0


	//   ....[152]....
        /*0c54*/ 	.word	0x0001e6c0


	//   ....[153]....
        /*0c58*/ 	.word	0x0001e9a0


	//   ....[154]....
        /*0c5c*/ 	.word	0x0001eb70


	//   ....[155]....
        /*0c60*/ 	.word	0x0001ebd0


	//   ....[156]....
        /*0c64*/ 	.word	0x0001ec30


	//   ....[157]....
        /*0c68*/ 	.word	0x0001ed00


	//   ....[158]....
        /*0c6c*/ 	.word	0x0001ed80


	//   ....[159]....
        /*0c70*/ 	.word	0x0001ee50


	//   ....[160]....
        /*0c74*/ 	.word	0x0001f120


	//   ....[161]....
        /*0c78*/ 	.word	0x0001f1c0


	//   ....[162]....
        /*0c7c*/ 	.word	0x0001f340


	//   ....[163]....
        /*0c80*/ 	.word	0x0001f3c0


	//   ....[164]....
        /*0c84*/ 	.word	0x0001f440


	//   ....[165]....
        /*0c88*/ 	.word	0x0001f4c0


	//   ....[166]....
        /*0c8c*/ 	.word	0x0001f540


	//   ....[167]....
        /*0c90*/ 	.word	0x0001f5d0


	//   ....[168]....
        /*0c94*/ 	.word	0x0001f670


	//   ....[169]....
        /*0c98*/ 	.word	0x0001f720


	//   ....[170]....
        /*0c9c*/ 	.word	0x0001f7a0


	//   ....[171]....
        /*0ca0*/ 	.word	0x0001f820


	//   ....[172]....
        /*0ca4*/ 	.word	0x0001f8a0


	//   ....[173]....
        /*0ca8*/ 	.word	0x0001f930


	//   ....[174]....
        /*0cac*/ 	.word	0x0001f9b0


	//   ....[175]....
        /*0cb0*/ 	.word	0x0001fa60


	//   ....[176]....
        /*0cb4*/ 	.word	0x0001fab0


	//   ....[177]....
        /*0cb8*/ 	.word	0x0001fb50


	//   ....[178]....
        /*0cbc*/ 	.word	0x0001fc80


	//----- nvinfo : EIATTR_REG_RECONFIG
	.align		4
.L_1359:
        /*0cc0*/ 	.byte	0x01, 0x54
	.zero		2


	//----- nvinfo : EIATTR_SYSCALL_OFFSETS
	.align		4
        /*0cc4*/ 	.byte	0x04, 0x46
        /*0cc6*/ 	.short	(.L_1361 - .L_1360)


	//   ....[0]....
.L_1360:
        /*0cc8*/ 	.word	0x00001d90


	//   ....[1]....
        /*0ccc*/ 	.word	0x00001ee0


	//   ....[2]....
        /*0cd0*/ 	.word	0x00007450


	//   ....[3]....
        /*0cd4*/ 	.word	0x00007770


	//   ....[4]....
        /*0cd8*/ 	.word	0x00019a10


	//   ....[5]....
        /*0cdc*/ 	.word	0x00019ba0


	//   ....[6]....
        /*0ce0*/ 	.word	0x00019cf0


	//   ....[7]....
        /*0ce4*/ 	.word	0x00019e40


	//   ....[8]....
        /*0ce8*/ 	.word	0x0001a910


	//----- nvinfo : EIATTR_MBARRIER_INSTR_OFFSETS
	.align		4
.L_1361:
        /*0cec*/ 	.byte	0x04, 0x39
        /*0cee*/ 	.short	(.L_1363 - .L_1362)


	//   ....[0]....
.L_1362:
        /*0cf0*/ 	.word	0x000002b0
        /*0cf4*/ 	.word	0x000000ff
        /*0cf8*/ 	.word	0x00019c00
        /*0cfc*/ 	.short	0x0100
        /*0cfe*/ 	.byte	0x08
	.zero		1


	//   ....[1]....
        /*0d00*/ 	.word	0x000002c0
        /*0d04*/ 	.word	0x000000ff
        /*0d08*/ 	.word	0x00019c20
        /*0d0c*/ 	.short	0x0100
        /*0d0e*/ 	.byte	0x08
	.zero		1


	//   ....[2]....
        /*0d10*/ 	.word	0x000003b0
        /*0d14*/ 	.word	0x000000ff
        /*0d18*/ 	.word	0x00019c30
        /*0d1c*/ 	.short	0x0100
        /*0d1e*/ 	.byte	0x08
	.zero		1


	//   ....[3]....
        /*0d20*/ 	.word	0x000003c0
        /*0d24*/ 	.word	0x000000ff
        /*0d28*/ 	.word	0x00019c40
        /*0d2c*/ 	.short	0x0100
        /*0d2e*/ 	.byte	0x08
	.zero		1


	//   ....[4]....
        /*0d30*/ 	.word	0x000003d0
        /*0d34*/ 	.word	0x000000ff
        /*0d38*/ 	.word	0x00019c38
        /*0d3c*/ 	.short	0x0100
        /*0d3e*/ 	.byte	0x08
	.zero		1


	//   ....[5]....
        /*0d40*/ 	.word	0x000003e0
        /*0d44*/ 	.word	0x000000ff
        /*0d48*/ 	.word	0x00019c48
        /*0d4c*/ 	.short	0x0100
        /*0d4e*/ 	.byte	0x08
	.zero		1


	//   ....[6]....
        /*0d50*/ 	.word	0x00000510
        /*0d54*/ 	.word	0x000000ff
        /*0d58*/ 	.word	0x00019c50
        /*0d5c*/ 	.short	0x0100
        /*0d5e*/ 	.byte	0x08
	.zero		1


	//   ....[7]....
        /*0d60*/ 	.word	0x00000520
        /*0d64*/ 	.word	0x000000ff
        /*0d68*/ 	.word	0x00019c60
        /*0d6c*/ 	.short	0x0100
        /*0d6e*/ 	.byte	0x08
	.zero		1


	//   ....[8]....
        /*0d70*/ 	.word	0x00000530
        /*0d74*/ 	.word	0x000000ff
        /*0d78*/ 	.word	0x00019c58
        /*0d7c*/ 	.short	0x0100
        /*0d7e*/ 	.byte	0x08
	.zero		1


	//   ....[9]....
        /*0d80*/ 	.word	0x00000540
        /*0d84*/ 	.word	0x000000ff
        /*0d88*/ 	.word	0x00019c68
        /*0d8c*/ 	.short	0x0100
        /*0d8e*/ 	.byte	0x08
	.zero		1


	//   ....[10]....
        /*0d90*/ 	.word	0x00000630
        /*0d94*/ 	.word	0x000000ff
        /*0d98*/ 	.word	0x00019c70
        /*0d9c*/ 	.short	0x0100
        /*0d9e*/ 	.byte	0x06
	.zero		1


	//   ....[11]....
        /*0da0*/ 	.word	0x00000640
        /*0da4*/ 	.word	0x000000ff
        /*0da8*/ 	.word	0x00019c80
        /*0dac*/ 	.short	0x0100
        /*0dae*/ 	.byte	0x06
	.zero		1


	//   ....[12]....
        /*0db0*/ 	.word	0x00000650
        /*0db4*/ 	.word	0x000000ff
        /*0db8*/ 	.word	0x00019c78
        /*0dbc*/ 	.short	0x0100
        /*0dbe*/ 	.byte	0x06
	.zero		1


	//   ....[13]....
        /*0dc0*/ 	.word	0x00000660
        /*0dc4*/ 	.word	0x000000ff
        /*0dc8*/ 	.word	0x00019c88
        /*0dcc*/ 	.short	0x0100
        /*0dce*/ 	.byte	0x06
	.zero		1


	//   ....[14]....
        /*0dd0*/ 	.word	0x00000790
        /*0dd4*/ 	.word	0x000000ff
        /*0dd8*/ 	.word	0x00019c90
        /*0ddc*/ 	.short	0x0100
        /*0dde*/ 	.byte	0x08
	.zero		1


	//   ....[15]....
        /*0de0*/ 	.word	0x000007a0
        /*0de4*/ 	.word	0x000000ff
        /*0de8*/ 	.word	0x00019ca0
        /*0dec*/ 	.short	0x0100
        /*0dee*/ 	.byte	0x08
	.zero		1


	//   ....[16]....
        /*0df0*/ 	.word	0x000007b0
        /*0df4*/ 	.word	0x000000ff
        /*0df8*/ 	.word	0x00019c98
        /*0dfc*/ 	.short	0x0100
        /*0dfe*/ 	.byte	0x08
	.zero		1


	//   ....[17]....
        /*0e00*/ 	.word	0x000007c0
        /*0e04*/ 	.word	0x000000ff
        /*0e08*/ 	.word	0x00019ca8
        /*0e0c*/ 	.short	0x0100
        /*0e0e*/ 	.byte	0x08
	.zero		1


	//   ....[18]....
        /*0e10*/ 	.word	0x000008f0
        /*0e14*/ 	.word	0x000000ff
        /*0e18*/ 	.word	0x00019cb0
        /*0e1c*/ 	.short	0x0100
        /*0e1e*/ 	.byte	0x08
	.zero		1


	//   ....[19]....
        /*0e20*/ 	.word	0x00000900
        /*0e24*/ 	.word	0x000000ff
        /*0e28*/ 	.word	0x00019cc0
        /*0e2c*/ 	.short	0x0100
        /*0e2e*/ 	.byte	0x08
	.zero		1


	//   ....[20]....
        /*0e30*/ 	.word	0x00000910
        /*0e34*/ 	.word	0x000000ff
        /*0e38*/ 	.word	0x00019cb8
        /*0e3c*/ 	.short	0x0100
        /*0e3e*/ 	.byte	0x08
	.zero		1


	//   ....[21]....
        /*0e40*/ 	.word	0x00000920
        /*0e44*/ 	.word	0x000000ff
        /*0e48*/ 	.word	0x00019cc8
        /*0e4c*/ 	.short	0x0100
        /*0e4e*/ 	.byte	0x08
	.zero		1


	//   ....[22]....
        /*0e50*/ 	.word	0x00002ba0
        /*0e54*/ 	.word	0x00000053
        /*0e58*/ 	.word	0x00019c90
        /*0e5c*/ 	.short	0x010a
        /*0e5e*/ 	.byte	0x3f
	.zero		1


	//   ....[23]....
        /*0e60*/ 	.word	0x00004460
        /*0e64*/ 	.word	0x00000053
        /*0e68*/ 	.word	0x00019c90
        /*0e6c*/ 	.short	0x010a
        /*0e6e*/ 	.byte	0x3f
	.zero		1


	//   ....[24]....
        /*0e70*/ 	.word	0x00006590
        /*0e74*/ 	.word	0x00000053
        /*0e78*/ 	.word	0x00019c90
        /*0e7c*/ 	.short	0x010a
        /*0e7e*/ 	.byte	0x3f
	.zero		1


	//   ....[25]....
        /*0e80*/ 	.word	0x00006760
        /*0e84*/ 	.word	0x00000008
        /*0e88*/ 	.word	0x00000000
        /*0e8c*/ 	.short	0x0101
        /*0e8e*/ 	.byte	0x3f
	.zero		1


	//   ....[26]....
        /*0e90*/ 	.word	0x000067a0
        /*0e94*/ 	.word	0x00000053
        /*0e98*/ 	.word	0x00019cb0
        /*0e9c*/ 	.short	0x010a
        /*0e9e*/ 	.byte	0x3f
	.zero		1


	//   ....[27]....
        /*0ea0*/ 	.word	0x00006a10
        /*0ea4*/ 	.word	0x00000053
        /*0ea8*/ 	.word	0x00000000
        /*0eac*/ 	.short	0x0101
        /*0eae*/ 	.byte	0x3f
	.zero		1


	//   ....[28]....
        /*0eb0*/ 	.word	0x000074f0
        /*0eb4*/ 	.word	0x00000010
        /*0eb8*/ 	.word	0x00019c00
        /*0ebc*/ 	.short	0x010a
        /*0ebe*/ 	.byte	0x3f
	.zero		1


	//   ....[29]....
        /*0ec0*/ 	.word	0x00007540
        /*0ec4*/ 	.word	0x00000010
        /*0ec8*/ 	.word	0x00019c00
        /*0ecc*/ 	.short	0x010a
        /*0ece*/ 	.byte	0x3f
	.zero		1


	//   ....[30]....
        /*0ed0*/ 	.word	0x00007d30
        /*0ed4*/ 	.word	0x00000010
        /*0ed8*/ 	.word	0x00019c00
        /*0edc*/ 	.short	0x010a
        /*0ede*/ 	.byte	0x3f
	.zero		1


	//   ....[31]....
        /*0ee0*/ 	.word	0x000099e0
        /*0ee4*/ 	.word	0x00000010
        /*0ee8*/ 	.word	0x00019c00
        /*0eec*/ 	.short	0x010a
        /*0eee*/ 	.byte	0x3f
	.zero		1


	//   ....[32]....
        /*0ef0*/ 	.word	0x0000bb50
        /*0ef4*/ 	.word	0x0000000a
        /*0ef8*/ 	.word	0x00019c30
        /*0efc*/ 	.short	0x010a
        /*0efe*/ 	.byte	0x3f
	.zero		1


	//   ....[33]....
        /*0f00*/ 	.word	0x0000bbc0
        /*0f04*/ 	.word	0x0000000a
        /*0f08*/ 	.word	0x00019c30
        /*0f0c*/ 	.short	0x010a
        /*0f0e*/ 	.byte	0x3f
	.zero		1


	//   ....[34]....
        /*0f10*/ 	.word	0x0000d3a0
        /*0f14*/ 	.word	0x0000000a
        /*0f18*/ 	.word	0x00000000
        /*0f1c*/ 	.short	0x0101
        /*0f1e*/ 	.byte	0x3f
	.zero		1


	//   ....[35]....
        /*0f20*/ 	.word	0x0000df70
        /*0f24*/ 	.word	0x0000000f
        /*0f28*/ 	.word	0x00019c30
        /*0f2c*/ 	.short	0x010a
        /*0f2e*/ 	.byte	0x3f
	.zero		1


	//   ....[36]....
        /*0f30*/ 	.word	0x0000dfe0
        /*0f34*/ 	.word	0x0000000f
        /*0f38*/ 	.word	0x00019c30
        /*0f3c*/ 	.short	0x010a
        /*0f3e*/ 	.byte	0x3f
	.zero		1


	//   ....[37]....
        /*0f40*/ 	.word	0x0000e220
        /*0f44*/ 	.word	0x00000014
        /*0f48*/ 	.word	0x00019c50
        /*0f4c*/ 	.short	0x010a
        /*0f4e*/ 	.byte	0x3f
	.zero		1


	//   ....[38]....
        /*0f50*/ 	.word	0x0000e270
        /*0f54*/ 	.word	0x00000014
        /*0f58*/ 	.word	0x00019c50
        /*0f5c*/ 	.short	0x010a
        /*0f5e*/ 	.byte	0x3f
	.zero		1


	//   ....[39]....
        /*0f60*/ 	.word	0x0000f9a0
        /*0f64*/ 	.word	0x0000000f
        /*0f68*/ 	.word	0x00000000
        /*0f6c*/ 	.short	0x0101
        /*0f6e*/ 	.byte	0x3f
	.zero		1


	//   ....[40]....
        /*0f70*/ 	.word	0x0000fff0
        /*0f74*/ 	.word	0x00000014
        /*0f78*/ 	.word	0x00000000
        /*0f7c*/ 	.short	0x0101
        /*0f7e*/ 	.byte	0x3f
	.zero		1


	//   ....[41]....
        /*0f80*/ 	.word	0x00010770
        /*0f84*/ 	.word	0x00000000
        /*0f88*/ 	.word	0x00019c30
        /*0f8c*/ 	.short	0x010a
        /*0f8e*/ 	.byte	0x3f
	.zero		1


	//   ....[42]....
        /*0f90*/ 	.word	0x000107e0
        /*0f94*/ 	.word	0x00000000
        /*0f98*/ 	.word	0x00019c30
        /*0f9c*/ 	.short	0x010a
        /*0f9e*/ 	.byte	0x3f
	.zero		1


	//   ....[43]....
        /*0fa0*/ 	.word	0x00010a20
        /*0fa4*/ 	.word	0x0000000f
        /*0fa8*/ 	.word	0x00019c50
        /*0fac*/ 	.short	0x010a
        /*0fae*/ 	.byte	0x3f
	.zero		1


	//   ....[44]....
        /*0fb0*/ 	.word	0x00010a70
        /*0fb4*/ 	.word	0x0000000f
        /*0fb8*/ 	.word	0x00019c50
        /*0fbc*/ 	.short	0x010a
        /*0fbe*/ 	.byte	0x3f
	.zero		1


	//   ....[45]....
        /*0fc0*/ 	.word	0x000119c0
        /*0fc4*/ 	.word	0x00000052
        /*0fc8*/ 	.word	0x00000000
        /*0fcc*/ 	.short	0x0101
        /*0fce*/ 	.byte	0x3f
	.zero		1


	//   ....[46]....
        /*0fd0*/ 	.word	0x00011e80
        /*0fd4*/ 	.word	0x0000000f
        /*0fd8*/ 	.word	0x00000000
        /*0fdc*/ 	.short	0x0101
        /*0fde*/ 	.byte	0x3f
	.zero		1


	//   ....[47]....
        /*0fe0*/ 	.word	0x00012500
        /*0fe4*/ 	.word	0x0000000c
        /*0fe8*/ 	.word	0x00019c50
        /*0fec*/ 	.short	0x010a
        /*0fee*/ 	.byte	0x3f
	.zero		1


	//   ....[48]....
        /*0ff0*/ 	.word	0x00012550
        /*0ff4*/ 	.word	0x0000000c
        /*0ff8*/ 	.word	0x00019c50
        /*0ffc*/ 	.short	0x010a
        /*0ffe*/ 	.byte	0x3f
	.zero		1


	//   ....[49]....
        /*1000*/ 	.word	0x00012e40
        /*1004*/ 	.word	0x0000000c
        /*1008*/ 	.word	0x00000000
        /*100c*/ 	.short	0x0101
        /*100e*/ 	.byte	0x3f
	.zero		1


	//   ....[50]....
        /*1010*/ 	.word	0x00014a10
        /*1014*/ 	.word	0x00000000
        /*1018*/ 	.word	0x00000000
        /*101c*/ 	.short	0x0101
        /*101e*/ 	.byte	0x3f
	.zero		1


	//   ....[51]....
        /*1020*/ 	.word	0x00014f70
        /*1024*/ 	.word	0x00000004
        /*1028*/ 	.word	0x00000000
        /*102c*/ 	.short	0x0101
        /*102e*/ 	.byte	0x3f
	.zero		1


	//   ....[52]....
        /*1030*/ 	.word	0x00018120
        /*1034*/ 	.word	0x00000011
        /*1038*/ 	.word	0x00019c20
        /*103c*/ 	.short	0x010a
        /*103e*/ 	.byte	0x3f
	.zero		1


	//   ....[53]....
        /*1040*/ 	.word	0x000181e0
        /*1044*/ 	.word	0x00000008
        /*1048*/ 	.word	0x00019ca0
        /*104c*/ 	.short	0x010a
        /*104e*/ 	.byte	0x3f
	.zero		1


	//   ....[54]....
        /*1050*/ 	.word	0x00018610
        /*1054*/ 	.word	0x00000008
        /*1058*/ 	.word	0x00019cc0
        /*105c*/ 	.short	0x010a
        /*105e*/ 	.byte	0x3f
	.zero		1


	//   ....[55]....
        /*1060*/ 	.word	0x00018b80
        /*1064*/ 	.word	0x00000009
        /*1068*/ 	.word	0x00019ca0
        /*106c*/ 	.short	0x010a
        /*106e*/ 	.byte	0x3f
	.zero		1


	//   ....[56]....
        /*1070*/ 	.word	0x00018fa0
        /*1074*/ 	.word	0x00000009
        /*1078*/ 	.word	0x00019cc0
        /*107c*/ 	.short	0x010a
        /*107e*/ 	.byte	0x3f
	.zero		1


	//   ....[57]....
        /*1080*/ 	.word	0x0001a210
        /*1084*/ 	.word	0x00000004
        /*1088*/ 	.word	0x00019c80
        /*108c*/ 	.short	0x010a
        /*108e*/ 	.byte	0x3f
	.zero		1


	//   ....[58]....
        /*1090*/ 	.word	0x0001a450
        /*1094*/ 	.word	0x00000004
        /*1098*/ 	.word	0x00019c40
        /*109c*/ 	.short	0x010a
        /*109e*/ 	.byte	0x3f
	.zero		1


	//   ....[59]....
        /*10a0*/ 	.word	0x0001b030
        /*10a4*/ 	.word	0x00000011
        /*10a8*/ 	.word	0x00019c00
        /*10ac*/ 	.short	0x0107
        /*10ae*/ 	.byte	0x3f
	.zero		1


	//   ....[60]....
        /*10b0*/ 	.word	0x0001b130
        /*10b4*/ 	.word	0x00000011
        /*10b8*/ 	.word	0x00019c00
        /*10bc*/ 	.short	0x0101
        /*10be*/ 	.byte	0x3f
	.zero		1


	//   ....[61]....
        /*10c0*/ 	.word	0x0001b150
        /*10c4*/ 	.word	0x00000011
        /*10c8*/ 	.word	0x00019c20
        /*10cc*/ 	.short	0x010a
        /*10ce*/ 	.byte	0x3f
	.zero		1


	//   ....[62]....
        /*10d0*/ 	.word	0x0001b450
        /*10d4*/ 	.word	0x00000007
        /*10d8*/ 	.word	0x00019c80
        /*10dc*/ 	.short	0x010a
        /*10de*/ 	.byte	0x3f
	.zero		1


	//   ....[63]....
        /*10e0*/ 	.word	0x0001b8a0
        /*10e4*/ 	.word	0x00000007
        /*10e8*/ 	.word	0x00019c40
        /*10ec*/ 	.short	0x010a
        /*10ee*/ 	.byte	0x3f
	.zero		1


	//   ....[64]....
        /*10f0*/ 	.word	0x0001bd40
        /*10f4*/ 	.word	0x00000003
        /*10f8*/ 	.word	0x00019c70
        /*10fc*/ 	.short	0x010a
        /*10fe*/ 	.byte	0x3f
	.zero		1


	//   ....[65]....
        /*1100*/ 	.word	0x0001bdc0
        /*1104*/ 	.word	0x00000003
        /*1108*/ 	.word	0x00019c60
        /*110c*/ 	.short	0x010a
        /*110e*/ 	.byte	0x3f
	.zero		1


	//   ....[66]....
        /*1110*/ 	.word	0x0001c230
        /*1114*/ 	.word	0x00000003
        /*1118*/ 	.word	0x00019c50
        /*111c*/ 	.short	0x0101
        /*111e*/ 	.byte	0x3f
	.zero		1


	//   ....[67]....
        /*1120*/ 	.word	0x0001c2b0
        /*1124*/ 	.word	0x00000003
        /*1128*/ 	.word	0x00000000
        /*112c*/ 	.short	0x0101
        /*112e*/ 	.byte	0x3f
	.zero		1


	//   ....[68]....
        /*1130*/ 	.word	0x0001c4d0
        /*1134*/ 	.word	0x00000000
        /*1138*/ 	.word	0x00019c70
        /*113c*/ 	.short	0x010a
        /*113e*/ 	.byte	0x3f
	.zero		1


	//   ....[69]....
        /*1140*/ 	.word	0x0001c540
        /*1144*/ 	.word	0x00000000
        /*1148*/ 	.word	0x00019c60
        /*114c*/ 	.short	0x010a
        /*114e*/ 	.byte	0x3f
	.zero		1


	//   ....[70]....
        /*1150*/ 	.word	0x0001c9c0
        /*1154*/ 	.word	0x00000000
        /*1158*/ 	.word	0x00019c50
        /*115c*/ 	.short	0x0101
        /*115e*/ 	.byte	0x3f
	.zero		1


	//   ....[71]....
        /*1160*/ 	.word	0x0001ca10
        /*1164*/ 	.word	0x00000000
        /*1168*/ 	.word	0x00000000
        /*116c*/ 	.short	0x0101
        /*116e*/ 	.byte	0x3f
	.zero		1


	//   ....[72]....
        /*1170*/ 	.word	0x0001db90
        /*1174*/ 	.word	0x00000007
        /*1178*/ 	.word	0x00019c20
        /*117c*/ 	.short	0x010a
        /*117e*/ 	.byte	0x3f
	.zero		1


	//   ....[73]....
        /*1180*/ 	.word	0x0001dd70
        /*1184*/ 	.word	0x00000005
        /*1188*/ 	.word	0x00000000
        /*118c*/ 	.short	0x010a
        /*118e*/ 	.byte	0x3f
	.zero		1


	//   ....[74]....
        /*1190*/ 	.word	0x0001dda0
        /*1194*/ 	.word	0x00000003
        /*1198*/ 	.word	0x00000000
        /*119c*/ 	.short	0x010a
        /*119e*/ 	.byte	0x3f
	.zero		1


	//   ....[75]....
        /*11a0*/ 	.word	0x0001ddf0
        /*11a4*/ 	.word	0x00000003
        /*11a8*/ 	.word	0x00019c60
        /*11ac*/ 	.short	0x010a
        /*11ae*/ 	.byte	0x3f
	.zero		1


	//   ....[76]....
        /*11b0*/ 	.word	0x0001de40
        /*11b4*/ 	.word	0x00000005
        /*11b8*/ 	.word	0x00019c60
        /*11bc*/ 	.short	0x010a
        /*11be*/ 	.byte	0x3f
	.zero		1


	//   ....[77]....
        /*11c0*/ 	.word	0x0001de80
        /*11c4*/ 	.word	0x00000003
        /*11c8*/ 	.word	0x00019c80
        /*11cc*/ 	.short	0x010a
        /*11ce*/ 	.byte	0x3f
	.zero		1


	//   ....[78]....
        /*11d0*/ 	.word	0x0001dea0
        /*11d4*/ 	.word	0x00000005
        /*11d8*/ 	.word	0x00019c80
        /*11dc*/ 	.short	0x010a
        /*11de*/ 	.byte	0x3f
	.zero		1


	//   ....[79]....
        /*11e0*/ 	.word	0x0001df00
        /*11e4*/ 	.word	0x00000053
        /*11e8*/ 	.word	0x00019c90
        /*11ec*/ 	.short	0x010a
        /*11ee*/ 	.byte	0x3f
	.zero		1


	//   ....[80]....
        /*11f0*/ 	.word	0x0001df50
        /*11f4*/ 	.word	0x00000053
        /*11f8*/ 	.word	0x00019c90
        /*11fc*/ 	.short	0x010a
        /*11fe*/ 	.byte	0x3f
	.zero		1


	//   ....[81]....
        /*1200*/ 	.word	0x0001dfa0
        /*1204*/ 	.word	0x00000053
        /*1208*/ 	.word	0x00019c90
        /*120c*/ 	.short	0x010a
        /*120e*/ 	.byte	0x3f
	.zero		1


	//   ....[82]....
        /*1210*/ 	.word	0x0001dff0
        /*1214*/ 	.word	0x00000053
        /*1218*/ 	.word	0x00019cb0
        /*121c*/ 	.short	0x010a
        /*121e*/ 	.byte	0x3f
	.zero		1


	//   ....[83]....
        /*1220*/ 	.word	0x0001e1f0
        /*1224*/ 	.word	0x00000010
        /*1228*/ 	.word	0x00019c00
        /*122c*/ 	.short	0x010a
        /*122e*/ 	.byte	0x3f
	.zero		1


	//   ....[84]....
        /*1230*/ 	.word	0x0001e400
        /*1234*/ 	.word	0x00000010
        /*1238*/ 	.word	0x00019c00
        /*123c*/ 	.short	0x010a
        /*123e*/ 	.byte	0x3f
	.zero		1


	//   ....[85]....
        /*1240*/ 	.word	0x0001e450
        /*1244*/ 	.word	0x0000000a
        /*1248*/ 	.word	0x00019c30
        /*124c*/ 	.short	0x010a
        /*124e*/ 	.byte	0x3f
	.zero		1


	//   ....[86]....
        /*1250*/ 	.word	0x0001e4a0
        /*1254*/ 	.word	0x0000000f
        /*1258*/ 	.word	0x00019c30
        /*125c*/ 	.short	0x010a
        /*125e*/ 	.byte	0x3f
	.zero		1


	//   ....[87]....
        /*1260*/ 	.word	0x0001e4f0
        /*1264*/ 	.word	0x00000014
        /*1268*/ 	.word	0x00019c50
        /*126c*/ 	.short	0x010a
        /*126e*/ 	.byte	0x3f
	.zero		1


	//   ....[88]....
        /*1270*/ 	.word	0x0001e540
        /*1274*/ 	.word	0x00000000
        /*1278*/ 	.word	0x00019c30
        /*127c*/ 	.short	0x010a
        /*127e*/ 	.byte	0x3f
	.zero		1


	//   ....[89]....
        /*1280*/ 	.word	0x0001e590
        /*1284*/ 	.word	0x0000000f
        /*1288*/ 	.word	0x00019c50
        /*128c*/ 	.short	0x010a
        /*128e*/ 	.byte	0x3f
	.zero		1


	//   ....[90]....
        /*1290*/ 	.word	0x0001e5e0
        /*1294*/ 	.word	0x0000000c
        /*1298*/ 	.word	0x00019c50
        /*129c*/ 	.short	0x010a
        /*129e*/ 	.byte	0x3f
	.zero		1


	//   ....[91]....
        /*12a0*/ 	.word	0x0001e780
        /*12a4*/ 	.word	0x00000011
        /*12a8*/ 	.word	0x00019c20
        /*12ac*/ 	.short	0x010a
        /*12ae*/ 	.byte	0x3f
	.zero		1


	//   ....[92]....
        /*12b0*/ 	.word	0x0001e7d0
        /*12b4*/ 	.word	0x00000008
        /*12b8*/ 	.word	0x00019ca0
        /*12bc*/ 	.short	0x010a
        /*12be*/ 	.byte	0x3f
	.zero		1


	//   ....[93]....
        /*12c0*/ 	.word	0x0001e820
        /*12c4*/ 	.word	0x00000008
        /*12c8*/ 	.word	0x00019cc0
        /*12cc*/ 	.short	0x010a
        /*12ce*/ 	.byte	0x3f
	.zero		1


	//   ....[94]....
        /*12d0*/ 	.word	0x0001e870
        /*12d4*/ 	.word	0x00000009
        /*12d8*/ 	.word	0x00019ca0
        /*12dc*/ 	.short	0x010a
        /*12de*/ 	.byte	0x3f
	.zero		1


	//   ....[95]....
        /*12e0*/ 	.word	0x0001e8c0
        /*12e4*/ 	.word	0x00000009
        /*12e8*/ 	.word	0x00019cc0
        /*12ec*/ 	.short	0x010a
        /*12ee*/ 	.byte	0x3f
	.zero		1


	//   ....[96]....
        /*12f0*/ 	.word	0x0001ea60
        /*12f4*/ 	.word	0x00000004
        /*12f8*/ 	.word	0x00019c80
        /*12fc*/ 	.short	0x010a
        /*12fe*/ 	.byte	0x3f
	.zero		1


	//   ....[97]....
        /*1300*/ 	.word	0x0001eab0
        /*1304*/ 	.word	0x00000004
        /*1308*/ 	.word	0x00019c40
        /*130c*/ 	.short	0x010a
        /*130e*/ 	.byte	0x3f
	.zero		1


	//   ....[98]....
        /*1310*/ 	.word	0x0001ee90
        /*1314*/ 	.word	0x00000011
        /*1318*/ 	.word	0x00019c20
        /*131c*/ 	.short	0x010a
        /*131e*/ 	.byte	0x3f
	.zero		1


	//   ....[99]....
        /*1320*/ 	.word	0x0001eee0
        /*1324*/ 	.word	0x00000007
        /*1328*/ 	.word	0x00019c80
        /*132c*/ 	.short	0x010a
        /*132e*/ 	.byte	0x3f
	.zero		1


	//   ....[100]....
        /*1330*/ 	.word	0x0001ef30
        /*1334*/ 	.word	0x00000007
        /*1338*/ 	.word	0x00019c40
        /*133c*/ 	.short	0x010a
        /*133e*/ 	.byte	0x3f
	.zero		1


	//   ....[101]....
        /*1340*/ 	.word	0x0001ef80
        /*1344*/ 	.word	0x00000003
        /*1348*/ 	.word	0x00019c70
        /*134c*/ 	.short	0x010a
        /*134e*/ 	.byte	0x3f
	.zero		1


	//   ....[102]....
        /*1350*/ 	.word	0x0001efd0
        /*1354*/ 	.word	0x00000003
        /*1358*/ 	.word	0x00019c60
        /*135c*/ 	.short	0x010a
        /*135e*/ 	.byte	0x3f
	.zero		1


	//   ....[103]....
        /*1360*/ 	.word	0x0001f020
        /*1364*/ 	.word	0x00000000
        /*1368*/ 	.word	0x00019c70
        /*136c*/ 	.short	0x010a
        /*136e*/ 	.byte	0x3f
	.zero		1


	//   ....[104]....
        /*1370*/ 	.word	0x0001f070
        /*1374*/ 	.word	0x00000000
        /*1378*/ 	.word	0x00019c60
        /*137c*/ 	.short	0x010a
        /*137e*/ 	.byte	0x3f
	.zero		1


	//   ....[105]....
        /*1380*/ 	.word	0x0001fba0
        /*1384*/ 	.word	0x00000007
        /*1388*/ 	.word	0x00019c20
        /*138c*/ 	.short	0x010a
        /*138e*/ 	.byte	0x3f
	.zero		1


	//   ....[106]....
        /*1390*/ 	.word	0x0001fd40
        /*1394*/ 	.word	0x00000005
        /*1398*/ 	.word	0x00000000
        /*139c*/ 	.short	0x010a
        /*139e*/ 	.byte	0x3f
	.zero		1


	//   ....[107]....
        /*13a0*/ 	.word	0x0001fd90
        /*13a4*/ 	.word	0x00000003
        /*13a8*/ 	.word	0x00000000
        /*13ac*/ 	.short	0x010a
        /*13ae*/ 	.byte	0x3f
	.zero		1


	//   ....[108]....
        /*13b0*/ 	.word	0x0001fde0
        /*13b4*/ 	.word	0x00000003
        /*13b8*/ 	.word	0x00019c60
        /*13bc*/ 	.short	0x010a
        /*13be*/ 	.byte	0x3f
	.zero		1


	//   ....[109]....
        /*13c0*/ 	.word	0x0001fe30
        /*13c4*/ 	.word	0x00000005
        /*13c8*/ 	.word	0x00019c60
        /*13cc*/ 	.short	0x010a
        /*13ce*/ 	.byte	0x3f
	.zero		1


	//   ....[110]....
        /*13d0*/ 	.word	0x0001fe80
        /*13d4*/ 	.word	0x00000003
        /*13d8*/ 	.word	0x00019c80
        /*13dc*/ 	.short	0x010a
        /*13de*/ 	.byte	0x3f
	.zero		1


	//----- nvinfo : EIATTR_NUM_MBARRIERS
	.align		4
.L_1363:
        /*13e0*/ 	.byte	0x03, 0x38
        /*13e2*/ 	.short	0x0016


	//----- nvinfo : EIATTR_EXIT_INSTR_OFFSETS
	.align		4
        /*13e4*/ 	.byte	0x04, 0x1c
        /*13e6*/ 	.short	(.L_1365 - .L_1364)


	//   ....[0]....
.L_1364:
        /*13e8*/ 	.word	0x0001def0


	//----- nvinfo : EIATTR_MAX_THREADS
	.align		4
.L_1365:
        /*13ec*/ 	.byte	0x04, 0x05
        /*13ee*/ 	.short	(.L_1367 - .L_1366)
.L_1366:
        /*13f0*/ 	.word	0x00000200
        /*13f4*/ 	.word	0x00000001
        /*13f8*/ 	.word	0x00000001


	//----- nvinfo : EIATTR_CRS_STACK_SIZE
	.align		4
.L_1367:
        /*13fc*/ 	.byte	0x04, 0x1e
        /*13fe*/ 	.short	(.L_1369 - .L_1368)
.L_1368:
        /*1400*/ 	.word	0x00000000


	//----- nvinfo : EIATTR_CBANK_PARAM_SIZE
	.align		4
.L_1369:
        /*1404*/ 	.byte	0x03, 0x19
        /*1406*/ 	.short	0x0af0


	//----- nvinfo : EIATTR_PARAM_CBANK
	.align		4
        /*1408*/ 	.byte	0x04, 0x0a
        /*140a*/ 	.short	(.L_1371 - .L_1370)
	.align		4
.L_1370:
        /*140c*/ 	.word	index@(.nv.constant0._ZN7cutlass13device_kernelIN5flash11enable_sm90INS1_16FlashAttnFwdSm90INS1_25CollectiveMainloopFwdSm90ILi2EN4cute5tupleIJNS5_1CILi1EEES8_S8_EEENS6_IJNS7_ILi192EEENS7_ILi128EEENS7_ILi96EEEEEELi96ENS_12float_e4m3_tEfNS_4arch4Sm90ELb1ELb0ELb0ELb1ELb0ELb1ELb0ELb1ELb1ELb1ELb1ELb0EEENS1_21CollectiveEpilogueFwdINS6_IJSA_SC_SB_EEES9_NS_10bfloat16_tESG_Li384ELb1ELb1ELb1ELb1EEENS1_36VarlenDynamicPersistentTileSchedulerILi192ELi128ELi384ELi128ELb1ELb1ELb1ELb1ELb1ELb1EEEEEEEEEvNT_6ParamsE)
        /*1410*/ 	.short	0x0210
        /*1412*/ 	.short	0x0af0


	//----- nvinfo : EIATTR_SW_WAR
	.align		4
.L_1371:
        /*1414*/ 	.byte	0x04, 0x36
        /*1416*/ 	.short	(.L_1373 - .L_1372)
.L_1372:
        /*1418*/ 	.word	0x00000008
.L_1373:


//--------------------- .nv.info._ZN7cutlass13device_kernelIN5flash11enable_sm90INS1_16FlashAttnFwdSm90INS1_25CollectiveMainloopFwdSm90ILi2EN4cute5tupleIJNS5_1CILi1EEES8_S8_EEENS6_IJNS7_ILi192EEENS7_ILi160EEENS7_ILi64EEEEEELi64ENS_12float_e4m3_tEfNS_4arch4Sm90ELb0ELb0ELb0ELb0ELb0ELb0ELb0ELb1ELb1ELb1ELb1ELb0EEENS1_21CollectiveEpilogueFwdINS6_IJSA_SC_SB_EEES9_NS_10bfloat16_tESG_Li384ELb0ELb1ELb1ELb1EEENS1_19SingleTileSchedulerILb0ELb1ELb1ELi192EEEEEEEEEvNT_6ParamsE --------------------------
	.section	.nv.info._ZN7cutlass13device_kernelIN5flash11enable_sm90INS1_16FlashAttnFwdSm90INS1_25CollectiveMainloopFwdSm90ILi2EN4cute5tupleIJNS5_1CILi1EEES8_S8_EEENS6_IJNS7_ILi192EEENS7_ILi160EEENS7_ILi64EEEEEELi64ENS_12float_e4m3_tEfNS_4arch4Sm90ELb0ELb0ELb0ELb0ELb0ELb0ELb0ELb1ELb1ELb1ELb1ELb0EEENS1_21CollectiveEpilogueFwdINS6_IJSA_SC_SB_EEES9_NS_10bfloat16_tESG_Li384ELb0ELb1ELb1ELb1EEENS1_19SingleTileSchedulerILb0ELb1ELb1ELi192EEEEEEEEEvNT_6ParamsE,"",@"SHT_CUDA_INFO"
	.sectionflags	@""
	.align	4


	//----- nvinfo : EIATTR_CUDA_API_VERSION
	.align		4
        /*0000*/ 	.byte	0x04, 0x37
        /*0002*/ 	.short	(.L_1375 - .L_1374)
.L_1374:
        /*0004*/ 	.word	0x00000082


	//----- nvinfo : EIATTR_KPARAM_INFO
	.align		4
.L_1375:
        /*0008*/ 	.byte	0x04, 0x17
        /*000a*/ 	.short	(.L_1377 - .L_1376)
.L_1376:
        /*000c*/ 	.word	0x00000000
        /*0010*/ 	.short	0x0000
        /*0012*/ 	.short	0x0070
        /*0014*/ 	.byte	0x00, 0xf0, 0x01, 0x28


	//----- nvinfo : EIATTR_SPARSE_MMA_MASK
	.align		4
.L_1377:
        /*0018*/ 	.byte	0x03, 0x50
        /*001a*/ 	.short	0x0000


	//----- nvinfo : EIATTR_MAXREG_COUNT
	.align		4
        /*001c*/ 	.byte	0x03, 0x1b
        /*001e*/ 	.short	0x0080


	//----- nvinfo : EIATTR_NUM_BARRIERS
	.align		4
        /*0020*/ 	.byte	0x02, 0x4c
        /*0022*/ 	.byte	0x09
	.zero		1


	//----- nvinfo : EIATTR_EXTERNS
	.align		4
        /*0024*/ 	.byte	0x04, 0x0f
        /*0026*/ 	.short	(.L_1379 - .L_1378)


	//   ....[0]....
	.align		4
.L_1378:
        /*0028*/ 	.word	index@(__assertfail)


	//----- nvinfo : EIATTR_MERCURY_ISA_VERSION
	.align		4
.L_1379:
        /*002c*/ 	.byte	0x03, 0x5f
        /*002e*/ 	.short	0x0101


	//----- nvinfo : EIATTR_INT_WARP_WIDE_INSTR_OFFSETS
	.align		4
        /*0030*/ 	.byte	0x04, 0x31
        /*0032*/ 	.short	(.L_1381 - .L_1380)


	//   ....[0]....
.L_1380:
        /*0034*/ 	.word	0x00000120


	//   ....[1]....
        /*0038*/ 	.word	0x00000160


	//   ....[2]....
        /*003c*/ 	.word	0x000001d0


	//----- nvinfo : EIATTR_COOP_GROUP_MASK_REGIDS
	.align		4
.L_1381:
        /*0040*/ 	.byte	0x04, 0x29
        /*0042*/ 	.short	(.L_1383 - .L_1382)


	//   ....[0]....
.L_1382:
        /*0044*/ 	.word	0xffffffff


	//   ....[1]....
        /*0048*/ 	.word	0xffffffff


	//   ....[2]....
        /*004c*/ 	.word	0xffffffff


	//   ....[3]....
        /*0050*/ 	.word	0xffffffff


	//   ....[4]....
        /*0054*/ 	.word	0xffffffff


	//   ....[5]....
        /*0058*/ 	.word	0xffffffff


	//   ....[6]....
        /*005c*/ 	.word	0xffffffff


	//   ....[7]....
        /*0060*/ 	.word	0xffffffff


	//   ....[8]....
        /*0064*/ 	.word	0xffffffff


	//   ....[9]....
        /*0068*/ 	.word	0xffffffff


	//   ....[10]....
        /*006c*/ 	.word	0xffffffff


	//   ....[11]....
        /*0070*/ 	.word	0xffffffff


	//   ....[12]....
        /*0074*/ 	.word	0xffffffff


	//   ....[13]....
        /*0078*/ 	.word	0xffffffff


	//   ....[14]....
        /*007c*/ 	.word	0xffffffff


	//   ....[15]....
        /*0080*/ 	.word	0xffffffff


	//   ....[16]....
        /*0084*/ 	.word	0xffffffff


	//   ....[17]....
        /*0088*/ 	.word	0xffffffff


	//   ....[18]....
        /*008c*/ 	.word	0xffffffff


	//   ....[19]....
        /*0090*/ 	.word	0xffffffff


	//   ....[20]....
        /*0094*/ 	.word	0xffffffff


	//   ....[21]....
        /*0098*/ 	.word	0xffffffff


	//   ....[22]....
        /*009c*/ 	.word	0xffffffff


	//   ....[23]....
        /*00a0*/ 	.word	0xffffffff


	//   ....[24]....
        /*00a4*/ 	.word	0xffffffff


	//   ....[25]....
        /*00a8*/ 	.word	0xffffffff


	//   ....[26]....
        /*00ac*/ 	.word	0xffffffff


	//   ....[27]....
        /*00b0*/ 	.word	0xffffffff


	//   ....[28]....
        /*00b4*/ 	.word	0xffffffff


	//   ....[29]....
        /*00b8*/ 	.word	0xffffffff


	//   ....[30]....
        /*00bc*/ 	.word	0xffffffff


	//   ....[31]....
        /*00c0*/ 	.word	0xffffffff


	//   ....[32]....
        /*00c4*/ 	.word	0xffffffff


	//   ....[33]....
        /*00c8*/ 	.word	0xffffffff


	//   ....[34]....
        /*00cc*/ 	.word	0xffffffff


	//   ....[35]....
        /*00d0*/ 	.word	0xffffffff


	//   ....[36]....
        /*00d4*/ 	.word	0xffffffff


	//   ....[37]....
        /*00d8*/ 	.word	0xffffffff


	//   ....[38]....
        /*00dc*/ 	.word	0xffffffff


	//   ....[39]....
        /*00e0*/ 	.word	0xffffffff


	//   ....[40]....
        /*00e4*/ 	.word	0xffffffff


	//   ....[41]....
        /*00e8*/ 	.word	0xffffffff


	//   ....[42]....
        /*00ec*/ 	.word	0xffffffff


	//   ....[43]....
        /*00f0*/ 	.word	0xffffffff


	//   ....[44]....
        /*00f4*/ 	.word	0xffffffff


	//   ....[45]....
        /*00f8*/ 	.word	0xffffffff


	//   ....[46]....
        /*00fc*/ 	.word	0xffffffff


	//   ....[47]....
        /*0100*/ 	.word	0xffffffff


	//   ....[48]....
        /*0104*/ 	.word	0xffffffff


	//   ....[49]....
        /*0108*/ 	.word	0xffffffff


	//   ....[50]....
        /*010c*/ 	.word	0xffffffff


	//   ....[51]....
        /*0110*/ 	.word	0xffffffff


	//   ....[52]....
        /*0114*/ 	.word	0xffffffff


	//   ....[53]....
        /*0118*/ 	.word	0xffffffff


	//   ....[54]....
        /*011c*/ 	.word	0xffffffff


	//   ....[55]....
        /*0120*/ 	.word	0xffffffff


	//   ....[56]....
        /*0124*/ 	.word	0xffffffff


	//   ....[57]....
        /*0128*/ 	.word	0xffffffff


	//   ....[58]....
        /*012c*/ 	.word	0xffffffff


	//   ....[59]....
        /*0130*/ 	.word	0xffffffff


	//   ....[60]....
        /*0134*/ 	.word	0xffffffff


	//   ....[61]....
        /*0138*/ 	.word	0xffffffff


	//   ....[62]....
        /*013c*/ 	.word	0xffffffff


	//   ....[63]....
        /*0140*/ 	.word	0xffffffff


	//   ....[64]....
        /*0144*/ 	.word	0xffffffff


	//   ....[65]....
        /*0148*/ 	.word	0xffffffff


	//   ....[66]....
        /*014c*/ 	.word	0xffffffff


	//   ....[67]....
        /*0150*/ 	.word	0xffffffff


	//   ....[68]....
        /*0154*/ 	.word	0xffffffff


	//   ....[69]....
        /*0158*/ 	.word	0xffffffff


	//   ....[70]....
        /*015c*/ 	.word	0xffffffff


	//   ....[71]....
        /*0160*/ 	.word	0xffffffff


	//   ....[72]....
        /*0164*/ 	.word	0xffffffff


	//   ....[73]....
        /*0168*/ 	.word	0xffffffff


	//   ....[74]....
        /*016c*/ 	.word	0xffffffff


	//   ....[75]....
        /*0170*/ 	.word	0x0500000f


	//   ....[76]....
        /*0174*/ 	.word	0x0500000f


	//   ....[77]....
        /*0178*/ 	.word	0x0500000f


	//   ....[78]....
        /*017c*/ 	.word	0x0500000f


	//   ....[79]....
        /*0180*/ 	.word	0x0500000f


	//   ....[80]....
        /*0184*/ 	.word	0x0500000f


	//   ....[81]....
        /*0188*/ 	.word	0x0500000f


	//   ....[82]....
        /*018c*/ 	.word	0x0500000f


	//   ....[83]....
        /*0190*/ 	.word	0x0500000f


	//   ....[84]....
        /*0194*/ 	.word	0x0500000f


	//   ....[85]....
        /*0198*/ 	.word	0x0500000f


	//   ....[86]....
        /*019c*/ 	.word	0x0500000f


	//   ....[87]....
        /*01a0*/ 	.word	0x0500000f


	//----- nvinfo : EIATTR_COOP_GROUP_INSTR_OFFSETS
	.align		4
.L_1383:
        /*01a4*/ 	.byte	0x04, 0x28
        /*01a6*/ 	.short	(.L_1385 - .L_1384)


	//   ....[0]....
.L_1384:
        /*01a8*/ 	.word	0x00000050


	//   ....[1]....
        /*01ac*/ 	.word	0x00000130


	//   ....[2]....
        /*01b0*/ 	.word	0x00000180


	//   ....[3]....
        /*01b4*/ 	.word	0x000003b0


	//   ....[4]....
        /*01b8*/ 	.word	0x00000510


	//   ....[5]....
        /*01bc*/ 	.word	0x00000630


	//   ....[6]....
        /*01c0*/ 	.word	0x00000790


	//   ....[7]....
        /*01c4*/ 	.word	0x00001330


	//   ....[8]....
        /*01c8*/ 	.word	0x000025a0


	//   ....[9]....
        /*01cc*/ 	.word	0x00002670


	//   ....[10]....
        /*01d0*/ 	.word	0x00002ca0


	//   ....[11]....
        /*01d4*/ 	.word	0x00002d30


	//   ....[12]....
        /*01d8*/ 	.word	0x000049b0


	//   ....[13]....
        /*01dc*/ 	.word	0x00004a00


	//   ....[14]....
        /*01e0*/ 	.word	0x00004a80


	//   ....[15]....
        /*01e4*/ 	.word	0x00004aa0


	//   ....[16]....
        /*01e8*/ 	.word	0x000064e0


	//   ....[17]....
        /*01ec*/ 	.word	0x000064f0


	//   ....[18]....
        /*01f0*/ 	.word	0x00006570


	//   ....[19]....
        /*01f4*/ 	.word	0x00006590


	//   ....[20]....
        /*01f8*/ 	.word	0x00007130


	//   ....[21]....
        /*01fc*/ 	.word	0x00007140


	//   ....[22]....
        /*0200*/ 	.word	0x00007150


	//   ....[23]....
        /*0204*/ 	.word	0x00007160


	//   ....[24]....
        /*0208*/ 	.word	0x00007170


	//   ....[25]....
        /*020c*/ 	.word	0x00007180


	//   ....[26]....
        /*0210*/ 	.word	0x00007190


	//   ....[27]....
        /*0214*/ 	.word	0x000071c0


	//   ....[28]....
        /*0218*/ 	.word	0x00007200


	//   ....[29]....
        /*021c*/ 	.word	0x00007220


	//   ....[30]....
        /*0220*/ 	.word	0x00007250


	//   ....[31]....
        /*0224*/ 	.word	0x00007270


	//   ....[32]....
        /*0228*/ 	.word	0x000072a0


	//   ....[33]....
        /*022c*/ 	.word	0x000072c0


	//   ....[34]....
        /*0230*/ 	.word	0x000072d0


	//   ....[35]....
        /*0234*/ 	.word	0x000072e0


	//   ....[36]....
        /*0238*/ 	.word	0x000072f0


	//   ....[37]....
        /*023c*/ 	.word	0x00007300


	//   ....[38]....
        /*0240*/ 	.word	0x00007310


	//   ....[39]....
        /*0244*/ 	.word	0x00007320


	//   ....[40]....
        /*0248*/ 	.word	0x00007330


	//   ....[41]....
        /*024c*/ 	.word	0x00007340


	//   ....[42]....
        /*0250*/ 	.word	0x00007350


	//   ....[43]....
        /*0254*/ 	.word	0x00007360


	//   ....[44]....
        /*0258*/ 	.word	0x00007370


	//   ....[45]....
        /*025c*/ 	.word	0x00007380


	//   ....[46]....
        /*0260*/ 	.word	0x00007390


	//   ....[47]....
        /*0264*/ 	.word	0x000073a0


	//   ....[48]....
        /*0268*/ 	.word	0x000073b0


	//   ....[49]....
        /*026c*/ 	.word	0x000073c0


	//   ....[50]....
        /*0270*/ 	.word	0x000073e0


	//   ....[51]....
        /*0274*/ 	.word	0x000073f0


	//   ....[52]....
        /*0278*/ 	.word	0x00007680


	//   ....[53]....
        /*027c*/ 	.word	0x000076c0


	//   ....[54]....
        /*0280*/ 	.word	0x00007700


	//   ....[55]....
        /*0284*/ 	.word	0x00007730


	//   ....[56]....
        /*0288*/ 	.word	0x00007770


	//   ....[57]....
        /*028c*/ 	.word	0x000077a0


	//   ....[58]....
        /*0290*/ 	.word	0x00007b70


	//   ....[59]....
        /*0294*/ 	.word	0x00007ba0


	//   ....[60]....
        /*0298*/ 	.word	0x00008390


	//   ....[61]....
        /*029c*/ 	.word	0x00009060


	//   ....[62]....
        /*02a0*/ 	.word	0x00009b60


	//   ....[63]....
        /*02a4*/ 	.word	0x00009b90


	//   ....[64]....
        /*02a8*/ 	.word	0x00009bc0


	//   ....[65]....
        /*02ac*/ 	.word	0x00009be0


	//   ....[66]....
        /*02b0*/ 	.word	0x00009bf0


	//   ....[67]....
        /*02b4*/ 	.word	0x00009c00


	//   ....[68]....
        /*02b8*/ 	.word	0x00009c50


	//   ....[69]....
        /*02bc*/ 	.word	0x00009cd0


	//   ....[70]....
        /*02c0*/ 	.word	0x00009d30


	//   ....[71]....
        /*02c4*/ 	.word	0x00009d60


	//   ....[72]....
        /*02c8*/ 	.word	0x00009d90


	//   ....[73]....
        /*02cc*/ 	.word	0x00009dd0


	//   ....[74]....
        /*02d0*/ 	.word	0x0000afa0


	//   ....[75]....
        /*02d4*/ 	.word	0x0000b490


	//   ....[76]....
        /*02d8*/ 	.word	0x0000b660


	//   ....[77]....
        /*02dc*/ 	.word	0x0000b6c0


	//   ....[78]....
        /*02e0*/ 	.word	0x0000b780


	//   ....[79]....
        /*02e4*/ 	.word	0x0000b830


	//   ....[80]....
        /*02e8*/ 	.word	0x0000b890


	//   ....[81]....
        /*02ec*/ 	.word	0x0000b950


	//   ....[82]....
        /*02f0*/ 	.word	0x0000b9c0


	//   ....[83]....
        /*02f4*/ 	.word	0x0000ba70


	//   ....[84]....
        /*02f8*/ 	.word	0x0000bb00


	//   ....[85]....
        /*02fc*/ 	.word	0x0000bbc0


	//   ....[86]....
        /*0300*/ 	.word	0x0000bc30


	//   ....[87]....
        /*0304*/ 	.word	0x0000bce0


	//----- nvinfo : EIATTR_REG_RECONFIG
	.align		4
.L_1385:
        /*0308*/ 	.byte	0x01, 0x54
	.zero		2


	//----- nvinfo : EIATTR_SYSCALL_OFFSETS
	.align		4
        /*030c*/ 	.byte	0x04, 0x46
        /*030e*/ 	.short	(.L_1387 - .L_1386)


	//   ....[0]....
.L_1386:
        /*0310*/ 	.word	0x00001500


	//   ....[1]....
        /*0314*/ 	.word	0x00008a90


	//   ....[2]....
        /*0318*/ 	.word	0x00008bd0


	//   ....[3]....
        /*031c*/ 	.word	0x00008d10


	//   ....[4]....
        /*0320*/ 	.word	0x00008e30


	//   ....[5]....
        /*0324*/ 	.word	0x00009700


	//----- nvinfo : EIATTR_MBARRIER_INSTR_OFFSETS
	.align		4
.L_1387:
        /*0328*/ 	.byte	0x04, 0x39
        /*032a*/ 	.short	(.L_1389 - .L_1388)


	//   ....[0]....
.L_1388:
        /*032c*/ 	.word	0x00000260
        /*0330*/ 	.word	0x000000ff
        /*0334*/ 	.word	0x00012400
        /*0338*/ 	.short	0x0100
        /*033a*/ 	.byte	0x08
	.zero		1


	//   ....[1]....
        /*033c*/ 	.word	0x00000270
        /*0340*/ 	.word	0x000000ff
        /*0344*/ 	.word	0x00012420
        /*0348*/ 	.short	0x0100
        /*034a*/ 	.byte	0x08
	.zero		1


	//   ....[2]....
        /*034c*/ 	.word	0x00000360
        /*0350*/ 	.word	0x000000ff
        /*0354*/ 	.word	0x00012430
        /*0358*/ 	.short	0x0100
        /*035a*/ 	.byte	0x08
	.zero		1


	//   ....[3]....
        /*035c*/ 	.word	0x00000370
        /*0360*/ 	.word	0x000000ff
        /*0364*/ 	.word	0x00012440
        /*0368*/ 	.short	0x0100
        /*036a*/ 	.byte	0x08
	.zero		1


	//   ....[4]....
        /*036c*/ 	.word	0x00000380
        /*0370*/ 	.word	0x000000ff
        /*0374*/ 	.word	0x00012438
        /*0378*/ 	.short	0x0100
        /*037a*/ 	.byte	0x08
	.zero		1


	//   ....[5]....
        /*037c*/ 	.word	0x00000390
        /*0380*/ 	.word	0x000000ff
        /*0384*/ 	.word	0x00012448
        /*0388*/ 	.short	0x0100
        /*038a*/ 	.byte	0x08
	.zero		1


	//   ....[6]....
        /*038c*/ 	.word	0x000004c0
        /*0390*/ 	.word	0x000000ff
        /*0394*/ 	.word	0x00012450
        /*0398*/ 	.short	0x0100
        /*039a*/ 	.byte	0x08
	.zero		1


	//   ....[7]....
        /*039c*/ 	.word	0x000004d0
        /*03a0*/ 	.word	0x000000ff
        /*03a4*/ 	.word	0x00012460
        /*03a8*/ 	.short	0x0100
        /*03aa*/ 	.byte	0x08
	.zero		1


	//   ....[8]....
        /*03ac*/ 	.word	0x000004e0
        /*03b0*/ 	.word	0x000000ff
        /*03b4*/ 	.word	0x00012458
        /*03b8*/ 	.short	0x0100
        /*03ba*/ 	.byte	0x08
	.zero		1


	//   ....[9]....
        /*03bc*/ 	.word	0x000004f0
        /*03c0*/ 	.word	0x000000ff
        /*03c4*/ 	.word	0x00012468
        /*03c8*/ 	.short	0x0100
        /*03ca*/ 	.byte	0x08
	.zero		1


	//   ....[10]....
        /*03cc*/ 	.word	0x000005e0
        /*03d0*/ 	.word	0x000000ff
        /*03d4*/ 	.word	0x00012470
        /*03d8*/ 	.short	0x0100
        /*03da*/ 	.byte	0x06
	.zero		1


	//   ....[11]....
        /*03dc*/ 	.word	0x000005f0
        /*03e0*/ 	.word	0x000000ff
        /*03e4*/ 	.word	0x00012480
        /*03e8*/ 	.short	0x0100
        /*03ea*/ 	.byte	0x06
	.zero		1


	//   ....[12]....
        /*03ec*/ 	.word	0x00000600
        /*03f0*/ 	.word	0x000000ff
        /*03f4*/ 	.word	0x00012478
        /*03f8*/ 	.short	0x0100
        /*03fa*/ 	.byte	0x06
	.zero		1


	//   ....[13]....
        /*03fc*/ 	.word	0x00000610
        /*0400*/ 	.word	0x000000ff
        /*0404*/ 	.word	0x00012488
        /*0408*/ 	.short	0x0100
        /*040a*/ 	.byte	0x06
	.zero		1


	//   ....[14]....
        /*040c*/ 	.word	0x00000740
        /*0410*/ 	.word	0x000000ff
        /*0414*/ 	.word	0x00012490
        /*0418*/ 	.short	0x0100
        /*041a*/ 	.byte	0x08
	.zero		1


	//   ....[15]....
        /*041c*/ 	.word	0x00000750
        /*0420*/ 	.word	0x000000ff
        /*0424*/ 	.word	0x000124a0
        /*0428*/ 	.short	0x0100
        /*042a*/ 	.byte	0x08
	.zero		1


	//   ....[16]....
        /*042c*/ 	.word	0x00000760
        /*0430*/ 	.word	0x000000ff
        /*0434*/ 	.word	0x00012498
        /*0438*/ 	.short	0x0100
        /*043a*/ 	.byte	0x08
	.zero		1


	//   ....[17]....
        /*043c*/ 	.word	0x00000770
        /*0440*/ 	.word	0x000000ff
        /*0444*/ 	.word	0x000124a8
        /*0448*/ 	.short	0x0100
        /*044a*/ 	.byte	0x08
	.zero		1


	//   ....[18]....
        /*044c*/ 	.word	0x000008a0
        /*0450*/ 	.word	0x000000ff
        /*0454*/ 	.word	0x000124b0
        /*0458*/ 	.short	0x0100
        /*045a*/ 	.byte	0x08
	.zero		1


	//   ....[19]....
        /*045c*/ 	.word	0x000008b0
        /*0460*/ 	.word	0x000000ff
        /*0464*/ 	.word	0x000124c0
        /*0468*/ 	.short	0x0100
        /*046a*/ 	.byte	0x08
	.zero		1


	//   ....[20]....
        /*046c*/ 	.word	0x000008c0
        /*0470*/ 	.word	0x000000ff
        /*0474*/ 	.word	0x000124b8
        /*0478*/ 	.short	0x0100
        /*047a*/ 	.byte	0x08
	.zero		1


	//   ....[21]....
        /*047c*/ 	.word	0x000008d0
        /*0480*/ 	.word	0x000000ff
        /*0484*/ 	.word	0x000124c8
        /*0488*/ 	.short	0x0100
        /*048a*/ 	.byte	0x08
	.zero		1


	//   ....[22]....
        /*048c*/ 	.word	0x00001520
        /*0490*/ 	.word	0x000000ff
        /*0494*/ 	.word	0x00012400
        /*0498*/ 	.short	0x010a
        /*049a*/ 	.byte	0x2d
	.zero		1


	//   ....[23]....
        /*049c*/ 	.word	0x00001590
        /*04a0*/ 	.word	0x000000ff
        /*04a4*/ 	.word	0x00012430
        /*04a8*/ 	.short	0x010a
        /*04aa*/ 	.byte	0x2d
	.zero		1


	//   ....[24]....
        /*04ac*/ 	.word	0x000015f0
        /*04b0*/ 	.word	0x000000ff
        /*04b4*/ 	.word	0x00012430
        /*04b8*/ 	.short	0x010a
        /*04ba*/ 	.byte	0x2d
	.zero		1


	//   ....[25]....
        /*04bc*/ 	.word	0x00003090
        /*04c0*/ 	.word	0x0000004a
        /*04c4*/ 	.word	0x00000000
        /*04c8*/ 	.short	0x0101
        /*04ca*/ 	.byte	0x3f
	.zero		1


	//   ....[26]....
        /*04cc*/ 	.word	0x00003f90
        /*04d0*/ 	.word	0x000000ff
        /*04d4*/ 	.word	0x00012430
        /*04d8*/ 	.short	0x010a
        /*04da*/ 	.byte	0x13
	.zero		1


	//   ....[27]....
        /*04dc*/ 	.word	0x00003fd0
        /*04e0*/ 	.word	0x000000ff
        /*04e4*/ 	.word	0x00012430
        /*04e8*/ 	.short	0x010a
        /*04ea*/ 	.byte	0x13
	.zero		1


	//   ....[28]....
        /*04ec*/ 	.word	0x00004430
        /*04f0*/ 	.word	0x000000ff
        /*04f4*/ 	.word	0x00012450
        /*04f8*/ 	.short	0x010a
        /*04fa*/ 	.byte	0x0c
	.zero		1


	//   ....[29]....
        /*04fc*/ 	.word	0x00004960
        /*0500*/ 	.word	0x000000ff
        /*0504*/ 	.word	0x00012450
        /*0508*/ 	.short	0x010a
        /*050a*/ 	.byte	0x0c
	.zero		1


	//   ....[30]....
        /*050c*/ 	.word	0x00005a30
        /*0510*/ 	.word	0x00000005
        /*0514*/ 	.word	0x00000000
        /*0518*/ 	.short	0x0101
        /*051a*/ 	.byte	0x3f
	.zero		1


	//   ....[31]....
        /*051c*/ 	.word	0x00005d00
        /*0520*/ 	.word	0x000000ff
        /*0524*/ 	.word	0x00000000
        /*0528*/ 	.short	0x0101
        /*052a*/ 	.byte	0x05
	.zero		1


	//   ....[32]....
        /*052c*/ 	.word	0x000061a0
        /*0530*/ 	.word	0x000000ff
        /*0534*/ 	.word	0x00012450
        /*0538*/ 	.short	0x010a
        /*053a*/ 	.byte	0x10
	.zero		1


	//   ....[33]....
        /*053c*/ 	.word	0x000061e0
        /*0540*/ 	.word	0x000000ff
        /*0544*/ 	.word	0x00012450
        /*0548*/ 	.short	0x010a
        /*054a*/ 	.byte	0x10
	.zero		1


	//   ....[34]....
        /*054c*/ 	.word	0x00006870
        /*0550*/ 	.word	0x000000ff
        /*0554*/ 	.word	0x00000000
        /*0558*/ 	.short	0x0101
        /*055a*/ 	.byte	0x04
	.zero		1


	//   ....[35]....
        /*055c*/ 	.word	0x00007760
        /*0560*/ 	.word	0x000000ff
        /*0564*/ 	.word	0x00000000
        /*0568*/ 	.short	0x0101
        /*056a*/ 	.byte	0x04
	.zero		1


	//   ....[36]....
        /*056c*/ 	.word	0x00009280
        /*0570*/ 	.word	0x000000ff
        /*0574*/ 	.word	0x00012480
        /*0578*/ 	.short	0x010a
        /*057a*/ 	.byte	0x26
	.zero		1


	//   ....[37]....
        /*057c*/ 	.word	0x000093e0
        /*0580*/ 	.word	0x000000ff
        /*0584*/ 	.word	0x00012440
        /*0588*/ 	.short	0x010a
        /*058a*/ 	.byte	0x26
	.zero		1


	//   ....[38]....
        /*058c*/ 	.word	0x00009ee0
        /*0590*/ 	.word	0x000000ff
        /*0594*/ 	.word	0x00012400
        /*0598*/ 	.short	0x0107
        /*059a*/ 	.byte	0x26
	.zero		1


	//   ....[39]....
        /*059c*/ 	.word	0x00009f20
        /*05a0*/ 	.word	0x000000ff
        /*05a4*/ 	.word	0x00012400
        /*05a8*/ 	.short	0x0101
        /*05aa*/ 	.byte	0x26
	.zero		1


	//   ....[40]....
        /*05ac*/ 	.word	0x00009f30
        /*05b0*/ 	.word	0x000000ff
        /*05b4*/ 	.word	0x00012420
        /*05b8*/ 	.short	0x010a
        /*05ba*/ 	.byte	0x26
	.zero		1


	//   ....[41]....
        /*05bc*/ 	.word	0x0000a220
        /*05c0*/ 	.word	0x00000007
        /*05c4*/ 	.word	0x00012480
        /*05c8*/ 	.short	0x010a
        /*05ca*/ 	.byte	0x3f
	.zero		1


	//   ....[42]....
        /*05cc*/ 	.word	0x0000a420
        /*05d0*/ 	.word	0x00000007
        /*05d4*/ 	.word	0x00012440
        /*05d8*/ 	.short	0x010a
        /*05da*/ 	.byte	0x3f
	.zero		1


	//   ....[43]....
        /*05dc*/ 	.word	0x0000a690
        /*05e0*/ 	.word	0x00000014
        /*05e4*/ 	.word	0x00012470
        /*05e8*/ 	.short	0x010a
        /*05ea*/ 	.byte	0x3f
	.zero		1


	//   ....[44]....
        /*05ec*/ 	.word	0x0000a6f0
        /*05f0*/ 	.word	0x00000014
        /*05f4*/ 	.word	0x00012460
        /*05f8*/ 	.short	0x010a
        /*05fa*/ 	.byte	0x3f
	.zero		1


	//   ....[45]....
        /*05fc*/ 	.word	0x0000a9b0
        /*0600*/ 	.word	0x00000014
        /*0604*/ 	.word	0x00012450
        /*0608*/ 	.short	0x0101
        /*060a*/ 	.byte	0x3f
	.zero		1


	//   ....[46]....
        /*060c*/ 	.word	0x0000aa20
        /*0610*/ 	.word	0x00000004
        /*0614*/ 	.word	0x00000000
        /*0618*/ 	.short	0x0101
        /*061a*/ 	.byte	0x3f
	.zero		1


	//   ....[47]....
        /*061c*/ 	.word	0x0000ab20
        /*0620*/ 	.word	0x0000000c
        /*0624*/ 	.word	0x00012470
        /*0628*/ 	.short	0x010a
        /*062a*/ 	.byte	0x3f
	.zero		1


	//   ....[48]....
        /*062c*/ 	.word	0x0000abc0
        /*0630*/ 	.word	0x0000000c
        /*0634*/ 	.word	0x00012460
        /*0638*/ 	.short	0x010a
        /*063a*/ 	.byte	0x3f
	.zero		1


	//   ....[49]....
        /*063c*/ 	.word	0x0000ae80
        /*0640*/ 	.word	0x0000000c
        /*0644*/ 	.word	0x00012450
        /*0648*/ 	.short	0x0101
        /*064a*/ 	.byte	0x3f
	.zero		1


	//   ....[50]....
        /*064c*/ 	.word	0x0000aee0
        /*0650*/ 	.word	0x00000004
        /*0654*/ 	.word	0x00000000
        /*0658*/ 	.short	0x0101
        /*065a*/ 	.byte	0x3f
	.zero		1


	//   ....[51]....
        /*065c*/ 	.word	0x0000af80
        /*0660*/ 	.word	0x00000009
        /*0664*/ 	.word	0x00012420
        /*0668*/ 	.short	0x010a
        /*066a*/ 	.byte	0x3f
	.zero		1


	//   ....[52]....
        /*066c*/ 	.word	0x0000b090
        /*0670*/ 	.word	0x00000007
        /*0674*/ 	.word	0x00000000
        /*0678*/ 	.short	0x010a
        /*067a*/ 	.byte	0x3f
	.zero		1


	//   ....[53]....
        /*067c*/ 	.word	0x0000b100
        /*0680*/ 	.word	0x00000005
        /*0684*/ 	.word	0x00000000
        /*0688*/ 	.short	0x010a
        /*068a*/ 	.byte	0x3f
	.zero		1


	//   ....[54]....
        /*068c*/ 	.word	0x0000b150
        /*0690*/ 	.word	0x00000003
        /*0694*/ 	.word	0x00012460
        /*0698*/ 	.short	0x010a
        /*069a*/ 	.byte	0x3f
	.zero		1


	//   ....[55]....
        /*069c*/ 	.word	0x0000b1a0
        /*06a0*/ 	.word	0x00000005
        /*06a4*/ 	.word	0x00012460
        /*06a8*/ 	.short	0x010a
        /*06aa*/ 	.byte	0x3f
	.zero		1


	//   ....[56]....
        /*06ac*/ 	.word	0x0000b1e0
        /*06b0*/ 	.word	0x00000003
        /*06b4*/ 	.word	0x00012480
        /*06b8*/ 	.short	0x010a
        /*06ba*/ 	.byte	0x3f
	.zero		1


	//   ....[57]....
        /*06bc*/ 	.word	0x0000b200
        /*06c0*/ 	.word	0x00000005
        /*06c4*/ 	.word	0x00012480
        /*06c8*/ 	.short	0x010a
        /*06ca*/ 	.byte	0x3f
	.zero		1


	//   ....[58]....
        /*06cc*/ 	.word	0x0000b270
        /*06d0*/ 	.word	0x00000003
        /*06d4*/ 	.word	0x00012400
        /*06d8*/ 	.short	0x010a
        /*06da*/ 	.byte	0x3f
	.zero		1


	//   ....[59]....
        /*06dc*/ 	.word	0x0000b2d0
        /*06e0*/ 	.word	0x00000003
        /*06e4*/ 	.word	0x00012430
        /*06e8*/ 	.short	0x010a
        /*06ea*/ 	.byte	0x3f
	.zero		1


	//   ....[60]....
        /*06ec*/ 	.word	0x0000b330
        /*06f0*/ 	.word	0x00000007
        /*06f4*/ 	.word	0x00012430
        /*06f8*/ 	.short	0x010a
        /*06fa*/ 	.byte	0x3f
	.zero		1


	//   ....[61]....
        /*06fc*/ 	.word	0x0000b390
        /*0700*/ 	.word	0x00000007
        /*0704*/ 	.word	0x00012450
        /*0708*/ 	.short	0x010a
        /*070a*/ 	.byte	0x3f
	.zero		1


	//   ....[62]....
        /*070c*/ 	.word	0x0000b3f0
        /*0710*/ 	.word	0x00000004
        /*0714*/ 	.word	0x00012450
        /*0718*/ 	.short	0x010a
        /*071a*/ 	.byte	0x3f
	.zero		1


	//   ....[63]....
        /*071c*/ 	.word	0x0000b550
        /*0720*/ 	.word	0x00000005
        /*0724*/ 	.word	0x00012480
        /*0728*/ 	.short	0x010a
        /*072a*/ 	.byte	0x3f
	.zero		1


	//   ....[64]....
        /*072c*/ 	.word	0x0000b5b0
        /*0730*/ 	.word	0x00000005
        /*0734*/ 	.word	0x00012440
        /*0738*/ 	.short	0x010a
        /*073a*/ 	.byte	0x3f
	.zero		1


	//   ....[65]....
        /*073c*/ 	.word	0x0000bd20
        /*0740*/ 	.word	0x00000003
        /*0744*/ 	.word	0x00012420
        /*0748*/ 	.short	0x010a
        /*074a*/ 	.byte	0x3f
	.zero		1


	//   ....[66]....
        /*074c*/ 	.word	0x0000bd70
        /*0750*/ 	.word	0x00000007
        /*0754*/ 	.word	0x00012480
        /*0758*/ 	.short	0x010a
        /*075a*/ 	.byte	0x3f
	.zero		1


	//   ....[67]....
        /*075c*/ 	.word	0x0000bdc0
        /*0760*/ 	.word	0x00000007
        /*0764*/ 	.word	0x00012440
        /*0768*/ 	.short	0x010a
        /*076a*/ 	.byte	0x3f
	.zero		1


	//   ....[68]....
        /*076c*/ 	.word	0x0000be10
        /*0770*/ 	.word	0x00000014
        /*0774*/ 	.word	0x00012470
        /*0778*/ 	.short	0x010a
        /*077a*/ 	.byte	0x3f
	.zero		1


	//   ....[69]....
        /*077c*/ 	.word	0x0000be60
        /*0780*/ 	.word	0x00000014
        /*0784*/ 	.word	0x00012460
        /*0788*/ 	.short	0x010a
        /*078a*/ 	.byte	0x3f
	.zero		1


	//   ....[70]....
        /*078c*/ 	.word	0x0000beb0
        /*0790*/ 	.word	0x0000000c
        /*0794*/ 	.word	0x00012470
        /*0798*/ 	.short	0x010a
        /*079a*/ 	.byte	0x3f
	.zero		1


	//   ....[71]....
        /*079c*/ 	.word	0x0000bf00
        /*07a0*/ 	.word	0x0000000c
        /*07a4*/ 	.word	0x00012460
        /*07a8*/ 	.short	0x010a
        /*07aa*/ 	.byte	0x3f
	.zero		1


	//   ....[72]....
        /*07ac*/ 	.word	0x0000bf50
        /*07b0*/ 	.word	0x00000009
        /*07b4*/ 	.word	0x00012420
        /*07b8*/ 	.short	0x010a
        /*07ba*/ 	.byte	0x3f
	.zero		1


	//   ....[73]....
        /*07bc*/ 	.word	0x0000bfa0
        /*07c0*/ 	.word	0x00000007
        /*07c4*/ 	.word	0x00000000
        /*07c8*/ 	.short	0x010a
        /*07ca*/ 	.byte	0x3f
	.zero		1


	//   ....[74]....
        /*07cc*/ 	.word	0x0000bff0
        /*07d0*/ 	.word	0x00000005
        /*07d4*/ 	.word	0x00000000
        /*07d8*/ 	.short	0x010a
        /*07da*/ 	.byte	0x3f
	.zero		1


	//   ....[75]....
        /*07dc*/ 	.word	0x0000c040
        /*07e0*/ 	.word	0x00000003
        /*07e4*/ 	.word	0x00012460
        /*07e8*/ 	.short	0x010a
        /*07ea*/ 	.byte	0x3f
	.zero		1


	//   ....[76]....
        /*07ec*/ 	.word	0x0000c090
        /*07f0*/ 	.word	0x00000005
        /*07f4*/ 	.word	0x00012460
        /*07f8*/ 	.short	0x010a
        /*07fa*/ 	.byte	0x3f
	.zero		1


	//   ....[77]....
        /*07fc*/ 	.word	0x0000c0e0
        /*0800*/ 	.word	0x00000003
        /*0804*/ 	.word	0x00012480
        /*0808*/ 	.short	0x010a
        /*080a*/ 	.byte	0x3f
	.zero		1


	//----- nvinfo : EIATTR_NUM_MBARRIERS
	.align		4
.L_1389:
        /*080c*/ 	.byte	0x03, 0x38
        /*080e*/ 	.short	0x0016


	//----- nvinfo : EIATTR_EXIT_INSTR_OFFSETS
	.align		4
        /*0810*/ 	.byte	0x04, 0x1c
        /*0812*/ 	.short	(.L_1391 - .L_1390)


	//   ....[0]....
.L_1390:
        /*0814*/ 	.word	0x0000b250


	//----- nvinfo : EIATTR_MAX_THREADS
	.align		4
.L_1391:
        /*0818*/ 	.byte	0x04, 0x05
        /*081a*/ 	.short	(.L_1393 - .L_1392)
.L_1392:
        /*081c*/ 	.word	0x00000200
        /*0820*/ 	.word	0x00000001
        /*0824*/ 	.word	0x00000001


	//----- nvinfo : EIATTR_CRS_STACK_SIZE
	.align		4
.L_1393:
        /*0828*/ 	.byte	0x04, 0x1e
        /*082a*/ 	.short	(.L_1395 - .L_1394)
.L_1394:
        /*082c*/ 	.word	0x00000000


	//----- nvinfo : EIATTR_CBANK_PARAM_SIZE
	.align		4
.L_1395:
        /*0830*/ 	.byte	0x03, 0x19
        /*0832*/ 	.short	0x0a70


	//----- nvinfo : EIATTR_PARAM_CBANK
	.align		4
        /*0834*/ 	.byte	0x04, 0x0a
        /*0836*/ 	.short	(.L_1397 - .L_1396)
	.align		4
.L_1396:
        /*0838*/ 	.word	index@(.nv.constant0._ZN7cutlass13device_kernelIN5flash11enable_sm90INS1_16FlashAttnFwdSm90INS1_25CollectiveMainloopFwdSm90ILi2EN4cute5tupleIJNS5_1CILi1EEES8_S8_EEENS6_IJNS7_ILi192EEENS7_ILi160EEENS7_ILi64EEEEEELi64ENS_12float_e4m3_tEfNS_4arch4Sm90ELb0ELb0ELb0ELb0ELb0ELb0ELb0ELb1ELb1ELb1ELb1ELb0EEENS1_21CollectiveEpilogueFwdINS6_IJSA_SC_SB_EEES9_NS_10bfloat16_tESG_Li384ELb0ELb1ELb1ELb1EEENS1_19SingleTileSchedulerILb0ELb1ELb1ELi192EEEEEEEEEvNT_6ParamsE)
        /*083c*/ 	.short	0x0210
        /*083e*/ 	.short	0x0a70


	//----- nvinfo : EIATTR_SW_WAR
	.align		4
.L_1397:
        /*0840*/ 	.byte	0x04, 0x36
        /*0842*/ 	.short	(.L_1399 - .L_1398)
.L_1398:
        /*0844*/ 	.word	0x00000008
.L_1399:


//--------------------- .nv.info._ZN7cutlass13device_kernelIN5flash11enable_sm90INS1_16FlashAttnFwdSm90INS1_25CollectiveMainloopFwdSm90ILi2EN4cute5tupleIJNS5_1CILi1EEES8_S8_EEENS6_IJNS7_ILi192EEENS7_ILi160EEENS7_ILi64EEEEEELi64ENS_12float_e4m3_tEfNS_4arch4Sm90ELb0ELb0ELb0ELb1ELb0ELb0ELb0ELb1ELb1ELb1ELb1ELb0EEENS1_21CollectiveEpilogueFwdINS6_IJSA_SC_SB_EEES9_NS_10bfloat16_tESG_Li384ELb1ELb1ELb1ELb1EEENS1_36VarlenDynamicPersistentTileSchedulerILi192ELi160ELi384ELi128ELb1ELb1ELb1ELb0ELb1ELb1EEEEEEEEEvNT_6ParamsE --------------------------
	.section	.nv.info._ZN7cutlass13device_kernelIN5flash11enable_sm90INS1_16FlashAttnFwdSm90INS1_25CollectiveMainloopFwdSm90ILi2EN4cute5tupleIJNS5_1CILi1EEES8_S8_EEENS6_IJNS7_ILi192EEENS7_ILi160EEENS7_ILi64EEEEEELi64ENS_12float_e4m3_tEfNS_4arch4Sm90ELb0ELb0ELb0ELb1ELb0ELb0ELb0ELb1ELb1ELb1ELb1ELb0EEENS1_21CollectiveEpilogueFwdINS6_IJSA_SC_SB_EEES9_NS_10bfloat16_tESG_Li384ELb1ELb1ELb1ELb1EEENS1_36VarlenDynamicPersistentTileSchedulerILi192ELi160ELi384ELi128ELb1ELb1ELb1ELb0ELb1ELb1EEEEEEEEEvNT_6ParamsE,"",@"SHT_CUDA_INFO"
	.sectionflags	@""
	.align	4


	//----- nvinfo : EIATTR_CUDA_API_VERSION
	.align		4
        /*0000*/ 	.byte	0x04, 0x37
        /*0002*/ 	.short	(.L_1401 - .L_1400)
.L_1400:
        /*0004*/ 	.word	0x00000082


	//----- nvinfo : EIATTR_KPARAM_INFO
	.align		4
.L_1401:
        /*0008*/ 	.byte	0x04, 0x17
        /*000a*/ 	.short	(.L_1403 - .L_1402)
.L_1402:
        /*000c*/ 	.word	0x00000000
        /*0010*/ 	.short	0x0000
        /*0012*/ 	.short	0x0070
        /*0014*/ 	.byte	0x00, 0xf0, 0x01, 0x2a


	//----- nvinfo : EIATTR_SPARSE_MMA_MASK
	.align		4
.L_1403:
        /*0018*/ 	.byte	0x03, 0x50
        /*001a*/ 	.short	0x0000


	//----- nvinfo : EIATTR_MAXREG_COUNT
	.align		4
        /*001c*/ 	.byte	0x03, 0x1b
        /*001e*/ 	.short	0x0080


	//----- nvinfo : EIATTR_NUM_BARRIERS
	.align		4
        /*0020*/ 	.byte	0x02, 0x4c
        /*0022*/ 	.byte	0x09
	.zero		1


	//----- nvinfo : EIATTR_EXTERNS
	.align		4
        /*0024*/ 	.byte	0x04, 0x0f
        /*0026*/ 	.short	(.L_1405 - .L_1404)


	//   ....[0]....
	.align		4
.L_1404:
        /*0028*/ 	.word	index@(__assertfail)


	//----- nvinfo : EIATTR_ANNOTATIONS
	.align		4
.L_1405:
        /*002c*/ 	.byte	0x04, 0x55
        /*002e*/ 	.short	(.L_1407 - .L_1406)


	//   ....[0]....
.L_1406:
        /* <DEDUP_REMOVED lines=14> */


	//----- nvinfo : EIATTR_MERCURY_ISA_VERSION
	.align		4
.L_1407:
        /*0100*/ 	.byte	0x03, 0x5f
        /*0102*/ 	.short	0x0101


	//----- nvinfo : EIATTR_UNUSED_LOAD_BYTE_OFFSET
	.align		4
        /*0104*/ 	.byte	0x04, 0x44
        /*0106*/ 	.short	(.L_1409 - .L_1408)


	//   ....[0]....
.L_1408:
        /*0108*/ 	.word	0x00000a00
        /*010c*/ 	.word	0x0000fff0


	//   ....[1]....
        /*0110*/ 	.word	0x00007140
        /*0114*/ 	.word	0x0000fff0


	//----- nvinfo : EIATTR_INT_WARP_WIDE_INSTR_OFFSETS
	.align		4
.L_1409:
        /*0118*/ 	.byte	0x04, 0x31
        /*011a*/ 	.short	(.L_1411 - .L_1410)


	//   ....[0]....
.L_1410:
        /*011c*/ 	.word	0x00000130


	//   ....[1]....
        /*0120*/ 	.word	0x00000170


	//   ....[2]....
        /*0124*/ 	.word	0x000001e0


	//   ....[3]....
        /*0128*/ 	.word	0x0000b330


	//   ....[4]....
        /*012c*/ 	.word	0x0000b3c0


	//   ....[5]....
        /*0130*/ 	.word	0x0000d720


	//   ....[6]....
        /*0134*/ 	.word	0x0000d7b0


	//----- nvinfo : EIATTR_COOP_GROUP_MASK_REGIDS
	.align		4
.L_1411:
        /*0138*/ 	.byte	0x04, 0x29
        /*013a*/ 	.short	(.L_1413 - .L_1412)


	//   ....[0]....
.L_1412:
        /*013c*/ 	.word	0xffffffff


	//   ....[1]....
        /*0140*/ 	.word	0xffffffff


	//   ....[2]....
        /*0144*/ 	.word	0xffffffff


	//   ....[3]....
        /*0148*/ 	.word	0xffffffff


	//   ....[4]....
        /*014c*/ 	.word	0xffffffff


	//   ....[5]....
        /*0150*/ 	.word	0xffffffff


	//   ....[6]....
        /*0154*/ 	.word	0xffffffff


	//   ....[7]....
        /*0158*/ 	.word	0xffffffff


	//   ....[8]....
        /*015c*/ 	.word	0xffffffff


	//   ....[9]....
        /*0160*/ 	.word	0xffffffff


	//   ....[10]....
        /*0164*/ 	.word	0xffffffff


	//   ....[11]....
        /*0168*/ 	.word	0xffffffff


	//   ....[12]....
        /*016c*/ 	.word	0xffffffff


	//   ....[13]....
        /*0170*/ 	.word	0xffffffff


	//   ....[14]....
        /*0174*/ 	.word	0xffffffff


	//   ....[15]....
        /*0178*/ 	.word	0xffffffff


	//   ....[16]....
        /*017c*/ 	.word	0xffffffff


	//   ....[17]....
        /*0180*/ 	.word	0xffffffff


	//   ....[18]....
        /*0184*/ 	.word	0xffffffff


	//   ....[19]....
        /*0188*/ 	.word	0xffffffff


	//   ....[20]....
        /*018c*/ 	.word	0xffffffff


	//   ....[21]....
        /*0190*/ 	.word	0xffffffff


	//   ....[22]....
        /*0194*/ 	.word	0xffffffff


	//   ....[23]....
        /*0198*/ 	.word	0xffffffff


	//   ....[24]....
        /*019c*/ 	.word	0xffffffff


	//   ....[25]....
        /*01a0*/ 	.word	0xffffffff


	//   ....[26]....
        /*01a4*/ 	.word	0xffffffff


	//   ....[27]....
        /*01a8*/ 	.word	0xffffffff


	//   ....[28]....
        /*01ac*/ 	.word	0xffffffff


	//   ....[29]....
        /*01b0*/ 	.word	0xffffffff


	//   ....[30]....
        /*01b4*/ 	.word	0xffffffff


	//   ....[31]....
        /*01b8*/ 	.word	0xffffffff


	//   ....[32]....
        /*01bc*/ 	.word	0xffffffff


	//   ....[33]....
        /*01c0*/ 	.word	0xffffffff


	//   ....[34]....
        /*01c4*/ 	.word	0xffffffff


	//   ....[35]....
        /*01c8*/ 	.word	0xffffffff


	//   ....[36]....
        /*01cc*/ 	.word	0xffffffff


	//   ....[37]....
        /*01d0*/ 	.word	0xffffffff


	//   ....[38]....
        /*01d4*/ 	.word	0xffffffff


	//   ....[39]....
        /*01d8*/ 	.word	0xffffffff


	//   ....[40]....
        /*01dc*/ 	.word	0xffffffff


	//   ....[41]....
        /*01e0*/ 	.word	0xffffffff


	//   ....[42]....
        /*01e4*/ 	.word	0xffffffff


	//   ....[43]....
        /*01e8*/ 	.word	0xffffffff


	//   ....[44]....
        /*01ec*/ 	.word	0xffffffff


	//   ....[45]....
        /*01f0*/ 	.word	0xffffffff


	//   ....[46]....
        /*01f4*/ 	.word	0xffffffff


	//   ....[47]....
        /*01f8*/ 	.word	0xffffffff


	//   ....[48]....
        /*01fc*/ 	.word	0xffffffff


	//   ....[49]....
        /*0200*/ 	.word	0xffffffff


	//   ....[50]....
        /*0204*/ 	.word	0xffffffff


	//   ....[51]....
        /*0208*/ 	.word	0xffffffff


	//   ....[52]....
        /*020c*/ 	.word	0xffffffff


	//   ....[53]....
        /*0210*/ 	.word	0xffffffff


	//   ....[54]....
        /*0214*/ 	.word	0xffffffff


	//   ....[55]....
        /*0218*/ 	.word	0xffffffff


	//   ....[56]....
        /*021c*/ 	.word	0xffffffff


	//   ....[57]....
        /*0220*/ 	.word	0xffffffff


	//   ....[58]....
        /*0224*/ 	.word	0xffffffff


	//   ....[59]....
        /*0228*/ 	.word	0xffffffff


	//   ....[60]....
        /*022c*/ 	.word	0xffffffff


	//   ....[61]....
        /*0230*/ 	.word	0xffffffff


	//   ....[62]....
        /*0234*/ 	.word	0xffffffff


	//   ....[63]....
        /*0238*/ 	.word	0xffffffff


	//   ....[64]....
        /*023c*/ 	.word	0xffffffff


	//   ....[65]....
        /*0240*/ 	.word	0xffffffff


	//   ....[66]....
        /*0244*/ 	.word	0xffffffff


	//   ....[67]....
        /*0248*/ 	.word	0xffffffff


	//   ....[68]....
        /*024c*/ 	.word	0xffffffff


	//   ....[69]....
        /*0250*/ 	.word	0xffffffff


	//   ....[70]....
        /*0254*/ 	.word	0xffffffff


	//   ....[71]....
        /*0258*/ 	.word	0xffffffff


	//   ....[72]....
        /*025c*/ 	.word	0xffffffff


	//   ....[73]....
        /*0260*/ 	.word	0xffffffff


	//   ....[74]....
        /*0264*/ 	.word	0xffffffff


	//   ....[75]....
        /*0268*/ 	.word	0xffffffff


	//   ....[76]....
        /*026c*/ 	.word	0xffffffff


	//   ....[77]....
        /*0270*/ 	.word	0xffffffff


	//   ....[78]....
        /*0274*/ 	.word	0xffffffff


	//   ....[79]....
        /*0278*/ 	.word	0xffffffff


	//   ....[80]....
        /*027c*/ 	.word	0xffffffff


	//   ....[81]....
        /*0280*/ 	.word	0xffffffff


	//   ....[82]....
        /*0284*/ 	.word	0xffffffff


	//   ....[83]....
        /*0288*/ 	.word	0xffffffff


	//   ....[84]....
        /*028c*/ 	.word	0xffffffff


	//   ....[85]....
        /*0290*/ 	.word	0xffffffff


	//   ....[86]....
        /*0294*/ 	.word	0xffffffff


	//   ....[87]....
        /*0298*/ 	.word	0xffffffff


	//   ....[88]....
        /*029c*/ 	.word	0xffffffff


	//   ....[89]....
        /*02a0*/ 	.word	0xffffffff


	//   ....[90]....
        /*02a4*/ 	.word	0xffffffff


	//   ....[91]....
        /*02a8*/ 	.word	0xffffffff


	//   ....[92]....
        /*02ac*/ 	.word	0xffffffff


	//   ....[93]....
        /*02b0*/ 	.word	0xffffffff


	//   ....[94]....
        /*02b4*/ 	.word	0xffffffff


	//   ....[95]....
        /*02b8*/ 	.word	0xffffffff


	//   ....[96]....
        /*02bc*/ 	.word	0xffffffff


	//   ....[97]....
        /*02c0*/ 	.word	0xffffffff


	//   ....[98]....
        /*02c4*/ 	.word	0xffffffff


	//   ....[99]....
        /*02c8*/ 	.word	0xffffffff


	//   ....[100]....
        /*02cc*/ 	.word	0xffffffff


	//   ....[101]....
        /*02d0*/ 	.word	0xffffffff


	//   ....[102]....
        /*02d4*/ 	.word	0xffffffff


	//   ....[103]....
        /*02d8*/ 	.word	0xffffffff


	//   ....[104]....
        /*02dc*/ 	.word	0xffffffff


	//   ....[105]....
        /*02e0*/ 	.word	0xffffffff


	//   ....[106]....
        /*02e4*/ 	.word	0xffffffff


	//   ....[107]....
        /*02e8*/ 	.word	0xffffffff


	//   ....[108]....
        /*02ec*/ 	.word	0xffffffff


	//   ....[109]....
        /*02f0*/ 	.word	0xffffffff


	//   ....[110]....
        /*02f4*/ 	.word	0xffffffff


	//   ....[111]....
        /*02f8*/ 	.word	0xffffffff


	//   ....[112]....
        /*02fc*/ 	.word	0xffffffff


	//   ....[113]....
        /*0300*/ 	.word	0xffffffff


	//   ....[114]....
        /*0304*/ 	.word	0xffffffff


	//   ....[115]....
        /*0308*/ 	.word	0xffffffff


	//   ....[116]....
        /*030c*/ 	.word	0xffffffff


	//   ....[117]....
        /*0310*/ 	.word	0xffffffff


	//   ....[118]....
        /*0314*/ 	.word	0xffffffff


	//   ....[119]....
        /*0318*/ 	.word	0xffffffff


	//   ....[120]....
        /*031c*/ 	.word	0xffffffff


	//   ....[121]....
        /*0320*/ 	.word	0xffffffff


	//   ....[122]....
        /*0324*/ 	.word	0xffffffff


	//   ....[123]....
        /*0328*/ 	.word	0xffffffff


	//   ....[124]....
        /*032c*/ 	.word	0xffffffff


	//   ....[125]....
        /*0330*/ 	.word	0x0500000f


	//   ....[126]....
        /*0334*/ 	.word	0x0500000f


	//   ....[127]....
        /*0338*/ 	.word	0x0500000f


	//   ....[128]....
        /*033c*/ 	.word	0x0500000f


	//   ....[129]....
        /*0340*/ 	.word	0x0500000f


	//   ....[130]....
        /*0344*/ 	.word	0x0500000f


	//   ....[131]....
        /*0348*/ 	.word	0x0500000f


	//   ....[132]....
        /*034c*/ 	.word	0x0500000f


	//   ....[133]....
        /*0350*/ 	.word	0x0500000f


	//   ....[134]....
        /*0354*/ 	.word	0x0500000f


	//   ....[135]....
        /*0358*/ 	.word	0x0500000f


	//   ....[136]....
        /*035c*/ 	.word	0x0500000f


	//   ....[137]....
        /*0360*/ 	.word	0x0500000f


	//   ....[138]....
        /*0364*/ 	.word	0x0500000f


	//----- nvinfo : EIATTR_COOP_GROUP_INSTR_OFFSETS
	.align		4
.L_1413:
        /*0368*/ 	.byte	0x04, 0x28
        /*036a*/ 	.short	(.L_1415 - .L_1414)


	//   ....[0]....
.L_1414:
        /*036c*/ 	.word	0x00000060


	//   ....[1]....
        /*0370*/ 	.word	0x00000140


	//   ....[2]....
        /*0374*/ 	.word	0x00000190


	//   ....[3]....
        /*0378*/ 	.word	0x000003c0


	//   ....[4]....
        /*037c*/ 	.word	0x00000520


	//   ....[5]....
        /*0380*/ 	.word	0x00000640


	//   ....[6]....
        /*0384*/ 	.word	0x000007a0


	//   ....[7]....
        /*0388*/ 	.word	0x000019c0


	//   ....[8]....
        /*038c*/ 	.word	0x00002bf0


	//   ....[9]....
        /*0390*/ 	.word	0x00002d00


	//   ....[10]....
        /*0394*/ 	.word	0x00003310


	//   ....[11]....
        /*0398*/ 	.word	0x00003370


	//   ....[12]....
        /*039c*/ 	.word	0x00005130


	//   ....[13]....
        /*03a0*/ 	.word	0x00005140


	//   ....[14]....
        /*03a4*/ 	.word	0x00005170


	//   ....[15]....
        /*03a8*/ 	.word	0x00005180


	//   ....[16]....
        /*03ac*/ 	.word	0x00006b60


	//   ....[17]....
        /*03b0*/ 	.word	0x00006b70


	//   ....[18]....
        /*03b4*/ 	.word	0x00006c10


	//   ....[19]....
        /*03b8*/ 	.word	0x00006c20


	//   ....[20]....
        /*03bc*/ 	.word	0x00007610


	//   ....[21]....
        /*03c0*/ 	.word	0x00007630


	//   ....[22]....
        /*03c4*/ 	.word	0x00007650


	//   ....[23]....
        /*03c8*/ 	.word	0x00007660


	//   ....[24]....
        /*03cc*/ 	.word	0x00007670


	//   ....[25]....
        /*03d0*/ 	.word	0x00007680


	//   ....[26]....
        /*03d4*/ 	.word	0x00007690


	//   ....[27]....
        /*03d8*/ 	.word	0x000076a0


	//   ....[28]....
        /*03dc*/ 	.word	0x000076b0


	//   ....[29]....
        /*03e0*/ 	.word	0x000076c0


	//   ....[30]....
        /*03e4*/ 	.word	0x000076d0


	//   ....[31]....
        /*03e8*/ 	.word	0x000076e0


	//   ....[32]....
        /*03ec*/ 	.word	0x000076f0


	//   ....[33]....
        /*03f0*/ 	.word	0x00007700


	//   ....[34]....
        /*03f4*/ 	.word	0x00007710


	//   ....[35]....
        /*03f8*/ 	.word	0x00007720


	//   ....[36]....
        /*03fc*/ 	.word	0x00007730


	//   ....[37]....
        /*0400*/ 	.word	0x00007740


	//   ....[38]....
        /*0404*/ 	.word	0x00007750


	//   ....[39]....
        /*0408*/ 	.word	0x00007760


	//   ....[40]....
        /*040c*/ 	.word	0x00007770


	//   ....[41]....
        /*0410*/ 	.word	0x00007780


	//   ....[42]....
        /*0414*/ 	.word	0x00007790


	//   ....[43]....
        /*0418*/ 	.word	0x000077a0


	//   ....[44]....
        /*041c*/ 	.word	0x000077b0


	//   ....[45]....
        /*0420*/ 	.word	0x000077c0


	//   ....[46]....
        /*0424*/ 	.word	0x000077d0


	//   ....[47]....
        /*0428*/ 	.word	0x000077e0


	//   ....[48]....
        /*042c*/ 	.word	0x000077f0


	//   ....[49]....
        /*0430*/ 	.word	0x00007800


	//   ....[50]....
        /*0434*/ 	.word	0x00007810


	//   ....[51]....
        /*0438*/ 	.word	0x00007820


	//   ....[52]....
        /*043c*/ 	.word	0x00008060


	//   ....[53]....
        /*0440*/ 	.word	0x00008070


	//   ....[54]....
        /*0444*/ 	.word	0x00008080


	//   ....[55]....
        /*0448*/ 	.word	0x000080c0


	//   ....[56]....
        /*044c*/ 	.word	0x000086e0


	//   ....[57]....
        /*0450*/ 	.word	0x00008720


	//   ....[58]....
        /*0454*/ 	.word	0x00008740


	//   ....[59]....
        /*0458*/ 	.word	0x00008780


	//   ....[60]....
        /*045c*/ 	.word	0x000087a0


	//   ....[61]....
        /*0460*/ 	.word	0x000087b0


	//   ....[62]....
        /*0464*/ 	.word	0x000087d0


	//   ....[63]....
        /*0468*/ 	.word	0x000087f0


	//   ....[64]....
        /*046c*/ 	.word	0x00008c50


	//   ....[65]....
        /*0470*/ 	.word	0x00008c60


	//   ....[66]....
        /*0474*/ 	.word	0x00008ea0


	//   ....[67]....
        /*0478*/ 	.word	0x00008eb0


	//   ....[68]....
        /*047c*/ 	.word	0x000099f0


	//   ....[69]....
        /*0480*/ 	.word	0x00009a20


	//   ....[70]....
        /*0484*/ 	.word	0x00009a60


	//   ....[71]....
        /*0488*/ 	.word	0x00009a90


	//   ....[72]....
        /*048c*/ 	.word	0x00009aa0


	//   ....[73]....
        /*0490*/ 	.word	0x00009ab0


	//   ....[74]....
        /*0494*/ 	.word	0x00009ac0


	//   ....[75]....
        /*0498*/ 	.word	0x00009ae0


	//   ....[76]....
        /*049c*/ 	.word	0x00009c30


	//   ....[77]....
        /*04a0*/ 	.word	0x00009e40


	//   ....[78]....
        /*04a4*/ 	.word	0x00009e70


	//   ....[79]....
        /*04a8*/ 	.word	0x00009ea0


	//   ....[80]....
        /*04ac*/ 	.word	0x00009ed0


	//   ....[81]....
        /*04b0*/ 	.word	0x00009f00


	//   ....[82]....
        /*04b4*/ 	.word	0x00009f40


	//   ....[83]....
        /*04b8*/ 	.word	0x0000a0e0


	//   ....[84]....
        /*04bc*/ 	.word	0x0000a110


	//   ....[85]....
        /*04c0*/ 	.word	0x0000a140


	//   ....[86]....
        /*04c4*/ 	.word	0x0000a170


	//   ....[87]....
        /*04c8*/ 	.word	0x0000a1a0


	//   ....[88]....
        /*04cc*/ 	.word	0x0000a1d0


	//   ....[89]....
        /*04d0*/ 	.word	0x0000a260


	//   ....[90]....
        /*04d4*/ 	.word	0x0000a2b0


	//   ....[91]....
        /*04d8*/ 	.word	0x0000a2c0


	//   ....[92]....
        /*04dc*/ 	.word	0x0000a370


	//   ....[93]....
        /*04e0*/ 	.word	0x0000ba80


	//   ....[94]....
        /*04e4*/ 	.word	0x0000c690


	//   ....[95]....
        /*04e8*/ 	.word	0x0000c6c0


	//   ....[96]....
        /*04ec*/ 	.word	0x0000c730


	//   ....[97]....
        /*04f0*/ 	.word	0x0000c770


	//   ....[98]....
        /*04f4*/ 	.word	0x0000c7b0


	//   ....[99]....
        /*04f8*/ 	.word	0x0000c7e0


	//   ....[100]....
        /*04fc*/ 	.word	0x0000c7f0


	//   ....[101]....
        /*0500*/ 	.word	0x0000c800


	//   ....[102]....
        /*0504*/ 	.word	0x0000c810


	//   ....[103]....
        /*0508*/ 	.word	0x0000c830


	//   ....[104]....
        /*050c*/ 	.word	0x0000c880


	//   ....[105]....
        /*0510*/ 	.word	0x0000c8f0


	//   ....[106]....
        /*0514*/ 	.word	0x0000de70


	//   ....[107]....
        /*0518*/ 	.word	0x0000dea0


	//   ....[108]....
        /*051c*/ 	.word	0x0000ded0


	//   ....[109]....
        /*0520*/ 	.word	0x0000dee0


	//   ....[110]....
        /*0524*/ 	.word	0x0000df00


	//   ....[111]....
        /*0528*/ 	.word	0x0000df20


	//   ....[112]....
        /*052c*/ 	.word	0x0000df60


	//   ....[113]....
        /*0530*/ 	.word	0x0000df90


	//   ....[114]....
        /*0534*/ 	.word	0x0000e100


	//   ....[115]....
        /*0538*/ 	.word	0x0000e130


	//   ....[116]....
        /*053c*/ 	.word	0x0000e160


	//   ....[117]....
        /*0540*/ 	.word	0x0000e190


	//   ....[118]....
        /*0544*/ 	.word	0x0000e1c0


	//   ....[119]....
        /*0548*/ 	.word	0x0000e200


	//   ....[120]....
        /*054c*/ 	.word	0x0000e280


	//   ....[121]....
        /*0550*/ 	.word	0x0000e2d0


	//   ....[122]....
        /*0554*/ 	.word	0x0000e2e0


	//   ....[123]....
        /*0558*/ 	.word	0x0000e370


	//   ....[124]....
        /*055c*/ 	.word	0x0000e920


	//   ....[125]....
        /*0560*/ 	.word	0x0000ee00


	//   ....[126]....
        /*0564*/ 	.word	0x0000efc0


	//   ....[127]....
        /*0568*/ 	.word	0x0000f030


	//   ....[128]....
        /*056c*/ 	.word	0x0000f0b0


	//   ....[129]....
        /*0570*/ 	.word	0x0000f160


	//   ....[130]....
        /*0574*/ 	.word	0x0000f1e0


	//   ....[131]....
        /*0578*/ 	.word	0x0000f280


	//   ....[132]....
        /*057c*/ 	.word	0x0000f300


	//   ....[133]....
        /*0580*/ 	.word	0x0000f3b0


	//   ....[134]....
        /*0584*/ 	.word	0x0000f410


	//   ....[135]....
        /*0588*/ 	.word	0x0000f4c0


	//   ....[136]....
        /*058c*/ 	.word	0x0000f540


	//   ....[137]....
        /*0590*/ 	.word	0x0000f5e0


	//   ....[138]....
        /*0594*/ 	.word	0x0000f920


	//----- nvinfo : EIATTR_REG_RECONFIG
	.align		4
.L_1415:
        /*0598*/ 	.byte	0x01, 0x54
	.zero		2


	//----- nvinfo : EIATTR_SYSCALL_OFFSETS
	.align		4
        /*059c*/ 	.byte	0x04, 0x46
        /*059e*/ 	.short	(.L_1417 - .L_1416)


	//   ....[0]....
.L_1416:
        /*05a0*/ 	.word	0x00001b90


	//   ....[1]....
        /*05a4*/ 	.word	0x0000b520


	//   ....[2]....
        /*05a8*/ 	.word	0x0000b690


	//   ....[3]....
        /*05ac*/ 	.word	0x0000b7e0


	//   ....[4]....
        /*05b0*/ 	.word	0x0000b920


	//   ....[5]....
        /*05b4*/ 	.word	0x0000c210


	//----- nvinfo : EIATTR_MBARRIER_INSTR_OFFSETS
	.align		4
.L_1417:
        /*05b8*/ 	.byte	0x04, 0x39
        /*05ba*/ 	.short	(.L_1419 - .L_1418)


	//   ....[0]....
.L_1418:
        /*05bc*/ 	.word	0x00000270
        /*05c0*/ 	.word	0x000000ff
        /*05c4*/ 	.word	0x00013200
        /*05c8*/ 	.short	0x0100
        /*05ca*/ 	.byte	0x08
	.zero		1


	//   ....[1]....
        /*05cc*/ 	.word	0x00000280
        /*05d0*/ 	.word	0x000000ff
        /*05d4*/ 	.word	0x00013220
        /*05d8*/ 	.short	0x0100
        /*05da*/ 	.byte	0x08
	.zero		1


	//   ....[2]....
        /*05dc*/ 	.word	0x00000370
        /*05e0*/ 	.word	0x000000ff
        /*05e4*/ 	.word	0x00013230
        /*05e8*/ 	.short	0x0100
        /*05ea*/ 	.byte	0x08
	.zero		1


	//   ....[3]....
        /*05ec*/ 	.word	0x00000380
        /*05f0*/ 	.word	0x000000ff
        /*05f4*/ 	.word	0x00013240
        /*05f8*/ 	.short	0x0100
        /*05fa*/ 	.byte	0x08
	.zero		1


	//   ....[4]....
        /*05fc*/ 	.word	0x00000390
        /*0600*/ 	.word	0x000000ff
        /*0604*/ 	.word	0x00013238
        /*0608*/ 	.short	0x0100
        /*060a*/ 	.byte	0x08
	.zero		1


	//   ....[5]....
        /*060c*/ 	.word	0x000003a0
        /*0610*/ 	.word	0x000000ff
        /*0614*/ 	.word	0x00013248
        /*0618*/ 	.short	0x0100
        /*061a*/ 	.byte	0x08
	.zero		1


	//   ....[6]....
        /*061c*/ 	.word	0x000004d0
        /*0620*/ 	.word	0x000000ff
        /*0624*/ 	.word	0x00013250
        /*0628*/ 	.short	0x0100
        /*062a*/ 	.byte	0x08
	.zero		1


	//   ....[7]....
        /*062c*/ 	.word	0x000004e0
        /*0630*/ 	.word	0x000000ff
        /*0634*/ 	.word	0x00013260
        /*0638*/ 	.short	0x0100
        /*063a*/ 	.byte	0x08
	.zero		1


	//   ....[8]....
        /*063c*/ 	.word	0x000004f0
        /*0640*/ 	.word	0x000000ff
        /*0644*/ 	.word	0x00013258
        /*0648*/ 	.short	0x0100
        /*064a*/ 	.byte	0x08
	.zero		1


	//   ....[9]....
        /*064c*/ 	.word	0x00000500
        /*0650*/ 	.word	0x000000ff
        /*0654*/ 	.word	0x00013268
        /*0658*/ 	.short	0x0100
        /*065a*/ 	.byte	0x08
	.zero		1


	//   ....[10]....
        /*065c*/ 	.word	0x000005f0
        /*0660*/ 	.word	0x000000ff
        /*0664*/ 	.word	0x00013270
        /*0668*/ 	.short	0x0100
        /*066a*/ 	.byte	0x06
	.zero		1


	//   ....[11]....
        /*066c*/ 	.word	0x00000600
        /*0670*/ 	.word	0x000000ff
        /*0674*/ 	.word	0x00013280
        /*0678*/ 	.short	0x0100
        /*067a*/ 	.byte	0x06
	.zero		1


	//   ....[12]....
        /*067c*/ 	.word	0x00000610
        /*0680*/ 	.word	0x000000ff
        /*0684*/ 	.word	0x00013278
        /*0688*/ 	.short	0x0100
        /*068a*/ 	.byte	0x06
	.zero		1


	//   ....[13]....
        /*068c*/ 	.word	0x00000620
        /*0690*/ 	.word	0x000000ff
        /*0694*/ 	.word	0x00013288
        /*0698*/ 	.short	0x0100
        /*069a*/ 	.byte	0x06
	.zero		1


	//   ....[14]....
        /*069c*/ 	.word	0x00000750
        /*06a0*/ 	.word	0x000000ff
        /*06a4*/ 	.word	0x00013290
        /*06a8*/ 	.short	0x0100
        /*06aa*/ 	.byte	0x08
	.zero		1


	//   ....[15]....
        /*06ac*/ 	.word	0x00000760
        /*06b0*/ 	.word	0x000000ff
        /*06b4*/ 	.word	0x000132a0
        /*06b8*/ 	.short	0x0100
        /*06ba*/ 	.byte	0x08
	.zero		1


	//   ....[16]....
        /*06bc*/ 	.word	0x00000770
        /*06c0*/ 	.word	0x000000ff
        /*06c4*/ 	.word	0x00013298
        /*06c8*/ 	.short	0x0100
        /*06ca*/ 	.byte	0x08
	.zero		1


	//   ....[17]....
        /*06cc*/ 	.word	0x00000780
        /*06d0*/ 	.word	0x000000ff
        /*06d4*/ 	.word	0x000132a8
        /*06d8*/ 	.short	0x0100
        /*06da*/ 	.byte	0x08
	.zero		1


	//   ....[18]....
        /*06dc*/ 	.word	0x000008b0
        /*06e0*/ 	.word	0x000000ff
        /*06e4*/ 	.word	0x000132b0
        /*06e8*/ 	.short	0x0100
        /*06ea*/ 	.byte	0x08
	.zero		1


	//   ....[19]....
        /*06ec*/ 	.word	0x000008c0
        /*06f0*/ 	.word	0x000000ff
        /*06f4*/ 	.word	0x000132c0
        /*06f8*/ 	.short	0x0100
        /*06fa*/ 	.byte	0x08
	.zero		1


	//   ....[20]....
        /*06fc*/ 	.word	0x000008d0
        /*0700*/ 	.word	0x000000ff
        /*0704*/ 	.word	0x000132b8
        /*0708*/ 	.short	0x0100
        /*070a*/ 	.byte	0x08
	.zero		1


	//   ....[21]....
        /*070c*/ 	.word	0x000008e0
        /*0710*/ 	.word	0x000000ff
        /*0714*/ 	.word	0x000132c8
        /*0718*/ 	.short	0x0100
        /*071a*/ 	.byte	0x08
	.zero		1


	//   ....[22]....
        /*071c*/ 	.word	0x00001c40
        /*0720*/ 	.word	0x00000000
        /*0724*/ 	.word	0x00013200
        /*0728*/ 	.short	0x010a
        /*072a*/ 	.byte	0x3f
	.zero		1


	//   ....[23]....
        /*072c*/ 	.word	0x00001cd0
        /*0730*/ 	.word	0x00000007
        /*0734*/ 	.word	0x00013230
        /*0738*/ 	.short	0x010a
        /*073a*/ 	.byte	0x3f
	.zero		1


	//   ....[24]....
        /*073c*/ 	.word	0x00001d60
        /*0740*/ 	.word	0x00000007
        /*0744*/ 	.word	0x00013230
        /*0748*/ 	.short	0x010a
        /*074a*/ 	.byte	0x3f
	.zero		1


	//   ....[25]....
        /*074c*/ 	.word	0x000036e0
        /*0750*/ 	.word	0x0000002e
        /*0754*/ 	.word	0x00000000
        /*0758*/ 	.short	0x0101
        /*075a*/ 	.byte	0x3f
	.zero		1


	//   ....[26]....
        /*075c*/ 	.word	0x00004610
        /*0760*/ 	.word	0x0000000b
        /*0764*/ 	.word	0x00013230
        /*0768*/ 	.short	0x010a
        /*076a*/ 	.byte	0x3f
	.zero		1


	//   ....[27]....
        /*076c*/ 	.word	0x00004650
        /*0770*/ 	.word	0x0000000b
        /*0774*/ 	.word	0x00013230
        /*0778*/ 	.short	0x010a
        /*077a*/ 	.byte	0x3f
	.zero		1


	//   ....[28]....
        /*077c*/ 	.word	0x00004ab0
        /*0780*/ 	.word	0x000000ff
        /*0784*/ 	.word	0x00013250
        /*0788*/ 	.short	0x010a
        /*078a*/ 	.byte	0x09
	.zero		1


	//   ....[29]....
        /*078c*/ 	.word	0x00004af0
        /*0790*/ 	.word	0x000000ff
        /*0794*/ 	.word	0x00013250
        /*0798*/ 	.short	0x010a
        /*079a*/ 	.byte	0x09
	.zero		1


	//   ....[30]....
        /*079c*/ 	.word	0x000060b0
        /*07a0*/ 	.word	0x00000007
        /*07a4*/ 	.word	0x00000000
        /*07a8*/ 	.short	0x0101
        /*07aa*/ 	.byte	0x3f
	.zero		1


	//   ....[31]....
        /*07ac*/ 	.word	0x000063f0
        /*07b0*/ 	.word	0x000000ff
        /*07b4*/ 	.word	0x00000000
        /*07b8*/ 	.short	0x0101
        /*07ba*/ 	.byte	0x06
	.zero		1


	//   ....[32]....
        /*07bc*/ 	.word	0x00006830
        /*07c0*/ 	.word	0x00000014
        /*07c4*/ 	.word	0x00013250
        /*07c8*/ 	.short	0x010a
        /*07ca*/ 	.byte	0x3f
	.zero		1


	//   ....[33]....
        /*07cc*/ 	.word	0x00006870
        /*07d0*/ 	.word	0x00000014
        /*07d4*/ 	.word	0x00013250
        /*07d8*/ 	.short	0x010a
        /*07da*/ 	.byte	0x3f
	.zero		1


	//   ....[34]....
        /*07dc*/ 	.word	0x00006ec0
        /*07e0*/ 	.word	0x00000003
        /*07e4*/ 	.word	0x00000000
        /*07e8*/ 	.short	0x0101
        /*07ea*/ 	.byte	0x3f
	.zero		1


	//   ....[35]....
        /*07ec*/ 	.word	0x000085d0
        /*07f0*/ 	.word	0x00000000
        /*07f4*/ 	.word	0x00000000
        /*07f8*/ 	.short	0x0101
        /*07fa*/ 	.byte	0x3f
	.zero		1


	//   ....[36]....
        /*07fc*/ 	.word	0x00008c40
        /*0800*/ 	.word	0x00000006
        /*0804*/ 	.word	0x00000000
        /*0808*/ 	.short	0x0101
        /*080a*/ 	.byte	0x3f
	.zero		1


	//   ....[37]....
        /*080c*/ 	.word	0x0000bcd0
        /*0810*/ 	.word	0x00000002
        /*0814*/ 	.word	0x00013280
        /*0818*/ 	.short	0x010a
        /*081a*/ 	.byte	0x3f
	.zero		1


	//   ....[38]....
        /*081c*/ 	.word	0x0000be60
        /*0820*/ 	.word	0x00000002
        /*0824*/ 	.word	0x00013240
        /*0828*/ 	.short	0x010a
        /*082a*/ 	.byte	0x3f
	.zero		1


	//   ....[39]....
        /*082c*/ 	.word	0x0000c9b0
        /*0830*/ 	.word	0x00000010
        /*0834*/ 	.word	0x00013200
        /*0838*/ 	.short	0x0107
        /*083a*/ 	.byte	0x3f
	.zero		1


	//   ....[40]....
        /*083c*/ 	.word	0x0000cab0
        /*0840*/ 	.word	0x00000010
        /*0844*/ 	.word	0x00013200
        /*0848*/ 	.short	0x0101
        /*084a*/ 	.byte	0x3f
	.zero		1


	//   ....[41]....
        /*084c*/ 	.word	0x0000cad0
        /*0850*/ 	.word	0x00000010
        /*0854*/ 	.word	0x00013220
        /*0858*/ 	.short	0x010a
        /*085a*/ 	.byte	0x3f
	.zero		1


	//   ....[42]....
        /*085c*/ 	.word	0x0000cd90
        /*0860*/ 	.word	0x00000004
        /*0864*/ 	.word	0x00013280
        /*0868*/ 	.short	0x010a
        /*086a*/ 	.byte	0x3f
	.zero		1


	//   ....[43]....
        /*086c*/ 	.word	0x0000cfe0
        /*0870*/ 	.word	0x00000004
        /*0874*/ 	.word	0x00013240
        /*0878*/ 	.short	0x010a
        /*087a*/ 	.byte	0x3f
	.zero		1


	//   ....[44]....
        /*087c*/ 	.word	0x0000d2a0
        /*0880*/ 	.word	0x00000003
        /*0884*/ 	.word	0x00013270
        /*0888*/ 	.short	0x010a
        /*088a*/ 	.byte	0x3f
	.zero		1


	//   ....[45]....
        /*088c*/ 	.word	0x0000d320
        /*0890*/ 	.word	0x00000003
        /*0894*/ 	.word	0x00013260
        /*0898*/ 	.short	0x010a
        /*089a*/ 	.byte	0x3f
	.zero		1


	//   ....[46]....
        /*089c*/ 	.word	0x0000d600
        /*08a0*/ 	.word	0x00000003
        /*08a4*/ 	.word	0x00013250
        /*08a8*/ 	.short	0x0101
        /*08aa*/ 	.byte	0x3f
	.zero		1


	//   ....[47]....
        /*08ac*/ 	.word	0x0000d680
        /*08b0*/ 	.word	0x00000002
        /*08b4*/ 	.word	0x00000000
        /*08b8*/ 	.short	0x0101
        /*08ba*/ 	.byte	0x3f
	.zero		1


	//   ....[48]....
        /*08bc*/ 	.word	0x0000d870
        /*08c0*/ 	.word	0x00000002
        /*08c4*/ 	.word	0x00013270
        /*08c8*/ 	.short	0x010a
        /*08ca*/ 	.byte	0x3f
	.zero		1


	//   ....[49]....
        /*08cc*/ 	.word	0x0000d8f0
        /*08d0*/ 	.word	0x00000002
        /*08d4*/ 	.word	0x00013260
        /*08d8*/ 	.short	0x010a
        /*08da*/ 	.byte	0x3f
	.zero		1


	//   ....[50]....
        /*08dc*/ 	.word	0x0000dbc0
        /*08e0*/ 	.word	0x00000002
        /*08e4*/ 	.word	0x00013250
        /*08e8*/ 	.short	0x0101
        /*08ea*/ 	.byte	0x3f
	.zero		1


	//   ....[51]....
        /*08ec*/ 	.word	0x0000dc10
        /*08f0*/ 	.word	0x00000000
        /*08f4*/ 	.word	0x00000000
        /*08f8*/ 	.short	0x0101
        /*08fa*/ 	.byte	0x3f
	.zero		1


	//   ....[52]....
        /*08fc*/ 	.word	0x0000e8a0
        /*0900*/ 	.word	0x00000007
        /*0904*/ 	.word	0x00013220
        /*0908*/ 	.short	0x010a
        /*090a*/ 	.byte	0x3f
	.zero		1


	//   ....[53]....
        /*090c*/ 	.word	0x0000ea40
        /*0910*/ 	.word	0x00000005
        /*0914*/ 	.word	0x00000000
        /*0918*/ 	.short	0x010a
        /*091a*/ 	.byte	0x3f
	.zero		1


	//   ....[54]....
        /*091c*/ 	.word	0x0000eab0
        /*0920*/ 	.word	0x00000003
        /*0924*/ 	.word	0x00000000
        /*0928*/ 	.short	0x010a
        /*092a*/ 	.byte	0x3f
	.zero		1


	//   ....[55]....
        /*092c*/ 	.word	0x0000eb00
        /*0930*/ 	.word	0x00000003
        /*0934*/ 	.word	0x00013260
        /*0938*/ 	.short	0x010a
        /*093a*/ 	.byte	0x3f
	.zero		1


	//   ....[56]....
        /*093c*/ 	.word	0x0000eb50
        /*0940*/ 	.word	0x00000005
        /*0944*/ 	.word	0x00013260
        /*0948*/ 	.short	0x010a
        /*094a*/ 	.byte	0x3f
	.zero		1


	//   ....[57]....
        /*094c*/ 	.word	0x0000eb90
        /*0950*/ 	.word	0x00000003
        /*0954*/ 	.word	0x00013280
        /*0958*/ 	.short	0x010a
        /*095a*/ 	.byte	0x3f
	.zero		1


	//   ....[58]....
        /*095c*/ 	.word	0x0000ebb0
        /*0960*/ 	.word	0x00000005
        /*0964*/ 	.word	0x00013280
        /*0968*/ 	.short	0x010a
        /*096a*/ 	.byte	0x3f
	.zero		1


	//   ....[59]....
        /*096c*/ 	.word	0x0000ec10
        /*0970*/ 	.word	0x00000000
        /*0974*/ 	.word	0x00013200
        /*0978*/ 	.short	0x010a
        /*097a*/ 	.byte	0x3f
	.zero		1


	//   ....[60]....
        /*097c*/ 	.word	0x0000ec60
        /*0980*/ 	.word	0x00000007
        /*0984*/ 	.word	0x00013230
        /*0988*/ 	.short	0x010a
        /*098a*/ 	.byte	0x3f
	.zero		1


	//   ....[61]....
        /*098c*/ 	.word	0x0000ecb0
        /*0990*/ 	.word	0x0000000b
        /*0994*/ 	.word	0x00013230
        /*0998*/ 	.short	0x010a
        /*099a*/ 	.byte	0x3f
	.zero		1


	//   ....[62]....
        /*099c*/ 	.word	0x0000ed10
        /*09a0*/ 	.word	0x00000006
        /*09a4*/ 	.word	0x00013250
        /*09a8*/ 	.short	0x010a
        /*09aa*/ 	.byte	0x3f
	.zero		1


	//   ....[63]....
        /*09ac*/ 	.word	0x0000ed60
        /*09b0*/ 	.word	0x00000014
        /*09b4*/ 	.word	0x00013250
        /*09b8*/ 	.short	0x010a
        /*09ba*/ 	.byte	0x3f
	.zero		1


	//   ....[64]....
        /*09bc*/ 	.word	0x0000eeb0
        /*09c0*/ 	.word	0x00000002
        /*09c4*/ 	.word	0x00013280
        /*09c8*/ 	.short	0x010a
        /*09ca*/ 	.byte	0x3f
	.zero		1


	//   ....[65]....
        /*09cc*/ 	.word	0x0000ef00
        /*09d0*/ 	.word	0x00000002
        /*09d4*/ 	.word	0x00013240
        /*09d8*/ 	.short	0x010a
        /*09da*/ 	.byte	0x3f
	.zero		1


	//   ....[66]....
        /*09dc*/ 	.word	0x0000f610
        /*09e0*/ 	.word	0x00000010
        /*09e4*/ 	.word	0x00013220
        /*09e8*/ 	.short	0x010a
        /*09ea*/ 	.byte	0x3f
	.zero		1


	//   ....[67]....
        /*09ec*/ 	.word	0x0000f660
        /*09f0*/ 	.word	0x00000004
        /*09f4*/ 	.word	0x00013280
        /*09f8*/ 	.short	0x010a
        /*09fa*/ 	.byte	0x3f
	.zero		1


	//   ....[68]....
        /*09fc*/ 	.word	0x0000f6b0
        /*0a00*/ 	.word	0x00000004
        /*0a04*/ 	.word	0x00013240
        /*0a08*/ 	.short	0x010a
        /*0a0a*/ 	.byte	0x3f
	.zero		1


	//   ....[69]....
        /*0a0c*/ 	.word	0x0000f700
        /*0a10*/ 	.word	0x00000003
        /*0a14*/ 	.word	0x00013270
        /*0a18*/ 	.short	0x010a
        /*0a1a*/ 	.byte	0x3f
	.zero		1


	//   ....[70]....
        /*0a1c*/ 	.word	0x0000f750
        /*0a20*/ 	.word	0x00000003
        /*0a24*/ 	.word	0x00013260
        /*0a28*/ 	.short	0x010a
        /*0a2a*/ 	.byte	0x3f
	.zero		1


	//   ....[71]....
        /*0a2c*/ 	.word	0x0000f7a0
        /*0a30*/ 	.word	0x00000002
        /*0a34*/ 	.word	0x00013270
        /*0a38*/ 	.short	0x010a
        /*0a3a*/ 	.byte	0x3f
	.zero		1


	//   ....[72]....
        /*0a3c*/ 	.word	0x0000f7f0
        /*0a40*/ 	.word	0x00000002
        /*0a44*/ 	.word	0x00013260
        /*0a48*/ 	.short	0x010a
        /*0a4a*/ 	.byte	0x3f
	.zero		1


	//   ....[73]....
        /*0a4c*/ 	.word	0x0000f840
        /*0a50*/ 	.word	0x00000007
        /*0a54*/ 	.word	0x00013220
        /*0a58*/ 	.short	0x010a
        /*0a5a*/ 	.byte	0x3f
	.zero		1


	//   ....[74]....
        /*0a5c*/ 	.word	0x0000f9e0
        /*0a60*/ 	.word	0x00000005
        /*0a64*/ 	.word	0x00000000
        /*0a68*/ 	.short	0x010a
        /*0a6a*/ 	.byte	0x3f
	.zero		1


	//   ....[75]....
        /*0a6c*/ 	.word	0x0000fa30
        /*0a70*/ 	.word	0x00000003
        /*0a74*/ 	.word	0x00000000
        /*0a78*/ 	.short	0x010a
        /*0a7a*/ 	.byte	0x3f
	.zero		1


	//   ....[76]....
        /*0a7c*/ 	.word	0x0000fa80
        /*0a80*/ 	.word	0x00000003
        /*0a84*/ 	.word	0x00013260
        /*0a88*/ 	.short	0x010a
        /*0a8a*/ 	.byte	0x3f
	.zero		1


	//   ....[77]....
        /*0a8c*/ 	.word	0x0000fad0
        /*0a90*/ 	.word	0x00000005
        /*0a94*/ 	.word	0x00013260
        /*0a98*/ 	.short	0x010a
        /*0a9a*/ 	.byte	0x3f
	.zero		1


	//   ....[78]....
        /*0a9c*/ 	.word	0x0000fb20
        /*0aa0*/ 	.word	0x00000003
        /*0aa4*/ 	.word	0x00013280
        /*0aa8*/ 	.short	0x010a
        /*0aaa*/ 	.byte	0x3f
	.zero		1


	//----- nvinfo : EIATTR_NUM_MBARRIERS
	.align		4
.L_1419:
        /*0aac*/ 	.byte	0x03, 0x38
        /*0aae*/ 	.short	0x0016


	//----- nvinfo : EIATTR_EXIT_INSTR_OFFSETS
	.align		4
        /*0ab0*/ 	.byte	0x04, 0x1c
        /*0ab2*/ 	.short	(.L_1421 - .L_1420)


	//   ....[0]....
.L_1420:
        /*0ab4*/ 	.word	0x00000a40


	//   ....[1]....
        /*0ab8*/ 	.word	0x00009be0


	//   ....[2]....
        /*0abc*/ 	.word	0x0000ec00


	//----- nvinfo : EIATTR_MAX_THREADS
	.align		4
.L_1421:
        /*0ac0*/ 	.byte	0x04, 0x05
        /*0ac2*/ 	.short	(.L_1423 - .L_1422)
.L_1422:
        /*0ac4*/ 	.word	0x00000200
        /*0ac8*/ 	.word	0x00000001
        /*0acc*/ 	.word	0x00000001


	//----- nvinfo : EIATTR_CRS_STACK_SIZE
	.align		4
.L_1423:
        /*0ad0*/ 	.byte	0x04, 0x1e
        /*0ad2*/ 	.short	(.L_1425 - .L_1424)
.L_1424:
        /*0ad4*/ 	.word	0x00000000


	//----- nvinfo : EIATTR_CBANK_PARAM_SIZE
	.align		4
.L_1425:
        /*0ad8*/ 	.byte	0x03, 0x19
        /*0ada*/ 	.short	0x0af0


	//----- nvinfo : EIATTR_PARAM_CBANK
	.align		4
        /*0adc*/ 	.byte	0x04, 0x0a
        /*0ade*/ 	.short	(.L_1427 - .L_1426)
	.align		4
.L_1426:
        /*0ae0*/ 	.word	index@(.nv.constant0._ZN7cutlass13device_kernelIN5flash11enable_sm90INS1_16FlashAttnFwdSm90INS1_25CollectiveMainloopFwdSm90ILi2EN4cute5tupleIJNS5_1CILi1EEES8_S8_EEENS6_IJNS7_ILi192EEENS7_ILi160EEENS7_ILi64EEEEEELi64ENS_12float_e4m3_tEfNS_4arch4Sm90ELb0ELb0ELb0ELb1ELb0ELb0ELb0ELb1ELb1ELb1ELb1ELb0EEENS1_21CollectiveEpilogueFwdINS6_IJSA_SC_SB_EEES9_NS_10bfloat16_tESG_Li384ELb1ELb1ELb1ELb1EEENS1_36VarlenDynamicPersistentTileSchedulerILi192ELi160ELi384ELi128ELb1ELb1ELb1ELb0ELb1ELb1EEEEEEEEEvNT_6ParamsE)
        /*0ae4*/ 	.short	0x0210
        /*0ae6*/ 	.short	0x0af0


	//----- nvinfo : EIATTR_SW_WAR
	.align		4
.L_1427:
        /*0ae8*/ 	.byte	0x04, 0x36
        /*0aea*/ 	.short	(.L_1429 - .L_1428)
.L_1428:
        /*0aec*/ 	.word	0x00000008
.L_1429:


//--------------------- .nv.info._ZN7cutlass13device_kernelIN5flash11enable_sm90INS1_16FlashAttnFwdSm90INS1_25CollectiveMainloopFwdSm90ILi2EN4cute5tupleIJNS5_1CILi1EEES8_S8_EEENS6_IJNS7_ILi192EEENS7_ILi160EEENS7_ILi64EEEEEELi64ENS_12float_e4m3_tEfNS_4arch4Sm90ELb0ELb0ELb0ELb1ELb0ELb1ELb0ELb1ELb1ELb1ELb1ELb0EEENS1_21CollectiveEpilogueFwdINS6_IJSA_SC_SB_EEES9_NS_10bfloat16_tESG_Li384ELb1ELb1ELb1ELb1EEENS1_36VarlenDynamicPersistentTileSchedulerILi192ELi160ELi384ELi128ELb1ELb1ELb1ELb0ELb1ELb1EEEEEEEEEvNT_6ParamsE --------------------------
	.section	.nv.info._ZN7cutlass13device_kernelIN5flash11enable_sm90INS1_16FlashAttnFwdSm90INS1_25CollectiveMainloopFwdSm90ILi2EN4cute5tupleIJNS5_1CILi1EEES8_S8_EEENS6_IJNS7_ILi192EEENS7_ILi160EEENS7_ILi64EEEEEELi64ENS_12float_e4m3_tEfNS_4arch4Sm90ELb0ELb0ELb0ELb1ELb0ELb1ELb0ELb1ELb1ELb1ELb1ELb0EEENS1_21CollectiveEpilogueFwdINS6_IJSA_SC_SB_EEES9_NS_10bfloat16_tESG_Li384ELb1ELb1ELb1ELb1EEENS1_36VarlenDynamicPersistentTileSchedulerILi192ELi160ELi384ELi128ELb1ELb1ELb1ELb0ELb1ELb1EEEEEEEEEvNT_6ParamsE,"",@"SHT_CUDA_INFO"
	.sectionflags	@""
	.align	4


	//----- nvinfo : EIATTR_CUDA_API_VERSION
	.align		4
        /*0000*/ 	.byte	0x04, 0x37
        /*0002*/ 	.short	(.L_1431 - .L_1430)
.L_1430:
        /*0004*/ 	.word	0x00000082


	//----- nvinfo : EIATTR_KPARAM_INFO
	.align		4
.L_1431:
        /*0008*/ 	.byte	0x04, 0x17
        /*000a*/ 	.short	(.L_1433 - .L_1432)
.L_1432:
        /*000c*/ 	.word	0x00000000
        /*0010*/ 	.short	0x0000
        /*0012*/ 	.short	0x0070
        /*0014*/ 	.byte	0x00, 0xf0, 0x01, 0x2a


	//----- nvinfo : EIATTR_SPARSE_MMA_MASK
	.align		4
.L_1433:
        /*0018*/ 	.byte	0x03, 0x50
        /*001a*/ 	.short	0x0000


	//----- nvinfo : EIATTR_MAXREG_COUNT
	.align		4
        /*001c*/ 	.byte	0x03, 0x1b
        /*001e*/ 	.short	0x0080


	//----- nvinfo : EIATTR_NUM_BARRIERS
	.align		4
        /*0020*/ 	.byte	0x02, 0x4c
        /*0022*/ 	.byte	0x10
	.zero		1


	//----- nvinfo : EIATTR_EXTERNS
	.align		4
        /*0024*/ 	.byte	0x04, 0x0f
        /*0026*/ 	.short	(.L_1435 - .L_1434)


	//   ....[0]....
	.align		4
.L_1434:
        /*0028*/ 	.word	index@(__assertfail)


	//----- nvinfo : EIATTR_ANNOTATIONS
	.align		4
.L_1435:
        /*002c*/ 	.byte	0x04, 0x55
        /*002e*/ 	.short	(.L_1437 - .L_1436)


	//   ....[0]....
.L_1436:
        /* <DEDUP_REMOVED lines=105> */


	//----- nvinfo : EIATTR_MERCURY_ISA_VERSION
	.align		4
.L_1437:
        /*06b0*/ 	.byte	0x03, 0x5f
        /*06b2*/ 	.short	0x0101


	//----- nvinfo : EIATTR_UNUSED_LOAD_BYTE_OFFSET
	.align		4
        /*06b4*/ 	.byte	0x04, 0x44
        /*06b6*/ 	.short	(.L_1439 - .L_1438)


	//   ....[0]....
.L_1438:
        /*06b8*/ 	.word	0x00000a90
        /*06bc*/ 	.word	0x0000fff0


	//   ....[1]....
        /*06c0*/ 	.word	0x0000dc60
        /*06c4*/ 	.word	0x0000fff0


	//----- nvinfo : EIATTR_INT_WARP_WIDE_INSTR_OFFSETS
	.align		4
.L_1439:
        /*06c8*/ 	.byte	0x04, 0x31
        /*06ca*/ 	.short	(.L_1441 - .L_1440)


	//   ....[0]....
.L_1440:
        /*06cc*/ 	.word	0x00000180


	//   ....[1]....
        /*06d0*/ 	.word	0x00000220


	//   ....[2]....
        /*06d4*/ 	.word	0x00000290


	//   ....[3]....
        /*06d8*/ 	.word	0x00012db0


	//   ....[4]....
        /*06dc*/ 	.word	0x00012e40


	//   ....[5]....
        /*06e0*/ 	.word	0x00015430


	//   ....[6]....
        /*06e4*/ 	.word	0x000154c0


	//----- nvinfo : EIATTR_COOP_GROUP_MASK_REGIDS
	.align		4
.L_1441:
        /*06e8*/ 	.byte	0x04, 0x29
        /*06ea*/ 	.short	(.L_1443 - .L_1442)


	//   ....[0]....
.L_1442:
        /*06ec*/ 	.word	0xffffffff


	//   ....[1]....
        /*06f0*/ 	.word	0xffffffff


	//   ....[2]....
        /*06f4*/ 	.word	0xffffffff


	//   ....[3]....
        /*06f8*/ 	.word	0xffffffff


	//   ....[4]....
        /*06fc*/ 	.word	0xffffffff


	//   ....[5]....
        /*0700*/ 	.word	0xffffffff


	//   ....[6]....
        /*0704*/ 	.word	0xffffffff


	//   ....[7]....
        /*0708*/ 	.word	0xffffffff


	//   ....[8]....
        /*070c*/ 	.word	0xffffffff


	//   ....[9]....
        /*0710*/ 	.word	0xffffffff


	//   ....[10]....
        /*0714*/ 	.word	0xffffffff


	//   ....[11]....
        /*0718*/ 	.word	0xffffffff


	//   ....[12]....
        /*071c*/ 	.word	0xffffffff


	//   ....[13]....
        /*0720*/ 	.word	0xffffffff


	//   ....[14]....
        /*0724*/ 	.word	0xffffffff


	//   ....[15]....
        /*0728*/ 	.word	0xffffffff


	//   ....[16]....
        /*072c*/ 	.word	0xffffffff


	//   ....[17]....
        /*0730*/ 	.word	0xffffffff


	//   ....[18]....
        /*0734*/ 	.word	0xffffffff


	//   ....[19]....
        /*0738*/ 	.word	0xffffffff


	//   ....[20]....
        /*073c*/ 	.word	0xffffffff


	//   ....[21]....
        /*0740*/ 	.word	0xffffffff


	//   ....[22]....
        /*0744*/ 	.word	0xffffffff


	//   ....[23]....
        /*0748*/ 	.word	0xffffffff


	//   ....[24]....
        /*074c*/ 	.word	0xffffffff


	//   ....[25]....
        /*0750*/ 	.word	0xffffffff


	//   ....[26]....
        /*0754*/ 	.word	0xffffffff


	//   ....[27]....
        /*0758*/ 	.word	0xffffffff


	//   ....[28]....
        /*075c*/ 	.word	0xffffffff


	//   ....[29]....
        /*0760*/ 	.word	0xffffffff


	//   ....[30]....
        /*0764*/ 	.word	0xffffffff


	//   ....[31]....
        /*0768*/ 	.word	0xffffffff


	//   ....[32]....
        /*076c*/ 	.word	0xffffffff


	//   ....[33]....
        /*0770*/ 	.word	0xffffffff


	//   ....[34]....
        /*0774*/ 	.word	0xffffffff


	//   ....[35]....
        /*0778*/ 	.word	0xffffffff


	//   ....[36]....
        /*077c*/ 	.word	0xffffffff


	//   ....[37]....
        /*0780*/ 	.word	0xffffffff


	//   ....[38]....
        /*0784*/ 	.word	0xffffffff


	//   ....[39]....
        /*0788*/ 	.word	0xffffffff


	//   ....[40]....
        /*078c*/ 	.word	0xffffffff


	//   ....[41]....
        /*0790*/ 	.word	0xffffffff


	//   ....[42]....
        /*0794*/ 	.word	0xffffffff


	//   ....[43]....
        /*0798*/ 	.word	0xffffffff


	//   ....[44]....
        /*079c*/ 	.word	0xffffffff


	//   ....[45]....
        /*07a0*/ 	.word	0xffffffff


	//   ....[46]....
        /*07a4*/ 	.word	0xffffffff


	//   ....[47]....
        /*07a8*/ 	.word	0xffffffff


	//   ....[48]....
        /*07ac*/ 	.word	0xffffffff


	//   ....[49]....
        /*07b0*/ 	.word	0xffffffff


	//   ....[50]....
        /*07b4*/ 	.word	0xffffffff


	//   ....[51]....
        /*07b8*/ 	.word	0xffffffff


	//   ....[52]....
        /*07bc*/ 	.word	0xffffffff


	//   ....[53]....
        /*07c0*/ 	.word	0xffffffff


	//   ....[54]....
        /*07c4*/ 	.word	0xffffffff


	//   ....[55]....
        /*07c8*/ 	.word	0xffffffff


	//   ....[56]....
        /*07cc*/ 	.word	0xffffffff


	//   ....[57]....
        /*07d0*/ 	.word	0xffffffff


	//   ....[58]....
        /*07d4*/ 	.word	0xffffffff


	//   ....[59]....
        /*07d8*/ 	.word	0xffffffff


	//   ....[60]....
        /*07dc*/ 	.word	0xffffffff


	//   ....[61]....
        /*07e0*/ 	.word	0xffffffff


	//   ....[62]....
        /*07e4*/ 	.word	0xffffffff


	//   ....[63]....
        /*07e8*/ 	.word	0xffffffff


	//   ....[64]....
        /*07ec*/ 	.word	0xffffffff


	//   ....[65]....
        /*07f0*/ 	.word	0xffffffff


	//   ....[66]....
        /*07f4*/ 	.word	0xffffffff


	//   ....[67]....
        /*07f8*/ 	.word	0xffffffff


	//   ....[68]....
        /*07fc*/ 	.word	0xffffffff


	//   ....[69]....
        /*0800*/ 	.word	0xffffffff


	//   ....[70]....
        /*0804*/ 	.word	0xffffffff


	//   ....[71]....
        /*0808*/ 	.word	0xffffffff


	//   ....[72]....
        /*080c*/ 	.word	0xffffffff


	//   ....[73]....
        /*0810*/ 	.word	0xffffffff


	//   ....[74]....
        /*0814*/ 	.word	0xffffffff


	//   ....[75]....
        /*0818*/ 	.word	0xffffffff


	//   ....[76]....
        /*081c*/ 	.word	0xffffffff


	//   ....[77]....
        /*0820*/ 	.word	0xffffffff


	//   ....[78]....
        /*0824*/ 	.word	0xffffffff


	//   ....[79]....
        /*0828*/ 	.word	0xffffffff


	//   ....[80]....
        /*082c*/ 	.word	0xffffffff


	//   ....[81]....
        /*0830*/ 	.word	0xffffffff


	//   ....[82]....
        /*0834*/ 	.word	0xffffffff


	//   ....[83]....
        /*0838*/ 	.word	0xffffffff


	//   ....[84]....
        /*083c*/ 	.word	0xffffffff


	//   ....[85]....
        /*0840*/ 	.word	0xffffffff


	//   ....[86]....
        /*0844*/ 	.word	0xffffffff


	//   ....[87]....
        /*0848*/ 	.word	0xffffffff


	//   ....[88]....
        /*084c*/ 	.word	0xffffffff


	//   ....[89]....
        /*0850*/ 	.word	0xffffffff


	//   ....[90]....
        /*0854*/ 	.word	0xffffffff


	//   ....[91]....
        /*0858*/ 	.word	0xffffffff


	//   ....[92]....
        /*085c*/ 	.word	0xffffffff


	//   ....[93]....
        /*0860*/ 	.word	0xffffffff


	//   ....[94]....
        /*0864*/ 	.word	0xffffffff


	//   ....[95]....
        /*0868*/ 	.word	0xffffffff


	//   ....[96]....
        /*086c*/ 	.word	0xffffffff


	//   ....[97]....
        /*0870*/ 	.word	0xffffffff


	//   ....[98]....
        /*0874*/ 	.word	0xffffffff


	//   ....[99]....
        /*0878*/ 	.word	0xffffffff


	//   ....[100]....
        /*087c*/ 	.word	0xffffffff


	//   ....[101]....
        /*0880*/ 	.word	0xffffffff


	//   ....[102]....
        /*0884*/ 	.word	0xffffffff


	//   ....[103]....
        /*0888*/ 	.word	0xffffffff


	//   ....[104]....
        /*088c*/ 	.word	0xffffffff


	//   ....[105]....
        /*0890*/ 	.word	0xffffffff


	//   ....[106]....
        /*0894*/ 	.word	0xffffffff


	//   ....[107]....
        /*0898*/ 	.word	0xffffffff


	//   ....[108]....
        /*089c*/ 	.word	0xffffffff


	//   ....[109]....
        /*08a0*/ 	.word	0xffffffff


	//   ....[110]....
        /*08a4*/ 	.word	0xffffffff


	//   ....[111]....
        /*08a8*/ 	.word	0xffffffff


	//   ....[112]....
        /*08ac*/ 	.word	0xffffffff


	//   ....[113]....
        /*08b0*/ 	.word	0xffffffff


	//   ....[114]....
        /*08b4*/ 	.word	0xffffffff


	//   ....[115]....
        /*08b8*/ 	.word	0xffffffff


	//   ....[116]....
        /*08bc*/ 	.word	0xffffffff


	//   ....[117]....
        /*08c0*/ 	.word	0xffffffff


	//   ....[118]....
        /*08c4*/ 	.word	0xffffffff


	//   ....[119]....
        /*08c8*/ 	.word	0xffffffff


	//   ....[120]....
        /*08cc*/ 	.word	0xffffffff


	//   ....[121]....
        /*08d0*/ 	.word	0xffffffff


	//   ....[122]....
        /*08d4*/ 	.word	0xffffffff


	//   ....[123]....
        /*08d8*/ 	.word	0xffffffff


	//   ....[124]....
        /*08dc*/ 	.word	0xffffffff


	//   ....[125]....
        /*08e0*/ 	.word	0xffffffff


	//   ....[126]....
        /*08e4*/ 	.word	0xffffffff


	//   ....[127]....
        /*08e8*/ 	.word	0xffffffff


	//   ....[128]....
        /*08ec*/ 	.word	0xffffffff


	//   ....[129]....
        /*08f0*/ 	.word	0xffffffff


	//   ....[130]....
        /*08f4*/ 	.word	0xffffffff


	//   ....[131]....
        /*08f8*/ 	.word	0xffffffff


	//   ....[132]....
        /*08fc*/ 	.word	0xffffffff


	//   ....[133]....
        /*0900*/ 	.word	0xffffffff


	//   ....[134]....
        /*0904*/ 	.word	0x0500000f


	//   ....[135]....
        /*0908*/ 	.word	0x0500000f


	//   ....[136]....
        /*090c*/ 	.word	0x0500000f


	//   ....[137]....
        /*0910*/ 	.word	0x0500000f


	//   ....[138]....
        /*0914*/ 	.word	0x0500000f


	//   ....[139]....
        /*0918*/ 	.word	0x0500000f


	//   ....[140]....
        /*091c*/ 	.word	0x0500000f


	//   ....[141]....
        /*0920*/ 	.word	0x0500000f


	//   ....[142]....
        /*0924*/ 	.word	0x0500000f


	//   ....[143]....
        /*0928*/ 	.word	0x0500000f


	//   ....[144]....
        /*092c*/ 	.word	0x0500000f


	//   ....[145]....
        /*0930*/ 	.word	0x0500000f


	//   ....[146]....
        /*0934*/ 	.word	0x0500000f


	//   ....[147]....
        /*0938*/ 	.word	0x0500000f


	//   ....[148]....
        /*093c*/ 	.word	0x0500000f


	//   ....[149]....
        /*0940*/ 	.word	0x0500000f


	//   ....[150]....
        /*0944*/ 	.word	0x0500000f


	//   ....[151]....
        /*0948*/ 	.word	0x0500000f


	//   ....[152]....
        /*094c*/ 	.word	0x0500000f


	//   ....[153]....
        /*0950*/ 	.word	0x0500000f


	//   ....[154]....
        /*0954*/ 	.word	0x0500000f


	//   ....[155]....
        /*0958*/ 	.word	0x0500000f


	//   ....[156]....
        /*095c*/ 	.word	0x0500000f


	//   ....[157]....
        /*0960*/ 	.word	0x0500000f


	//   ....[158]....
        /*0964*/ 	.word	0x0500000f


	//   ....[159]....
        /*0968*/ 	.word	0x0500000f


	//   ....[160]....
        /*096c*/ 	.word	0x0500000f


	//   ....[161]....
        /*0970*/ 	.word	0x0500000f


	//   ....[162]....
        /*0974*/ 	.word	0x0500000f


	//   ....[163]....
        /*0978*/ 	.word	0x0500000f


	//   ....[164]....
        /*097c*/ 	.word	0x0500000f


	//   ....[165]....
        /*0980*/ 	.word	0x0500000f


	//   ....[166]....
        /*0984*/ 	.word	0x0500000f


	//   ....[167]....
        /*0988*/ 	.word	0x0500000f


	//   ....[168]....
        /*098c*/ 	.word	0x0500000f


	//   ....[169]....
        /*0990*/ 	.word	0x0500000f


	//   ....[170]....
        /*0994*/ 	.word	0x0500000f


	//   ....[171]....
        /*0998*/ 	.word	0x0500000f


	//   ....[172]....
        /*099c*/ 	.word	0x0500000f


	//   ....[173]....
        /*09a0*/ 	.word	0x0500000f


	//   ....[174]....
        /*09a4*/ 	.word	0x0500000f


	//----- nvinfo : EIATTR_COOP_GROUP_INSTR_OFFSETS
	.align		4
.L_1443:
        /*09a8*/ 	.byte	0x04, 0x28
        /*09aa*/ 	.short	(.L_1445 - .L_1444)


	//   ....[0]....
.L_1444:
        /*09ac*/ 	.word	0x00000060


	//   ....[1]....
        /*09b0*/ 	.word	0x00000190


	//   ....[2]....
        /*09b4*/ 	.word	0x00000240


	//   ....[3]....
        /*09b8*/ 	.word	0x00000400


	//   ....[4]....
        /*09bc*/ 	.word	0x00000560


	//   ....[5]....
        /*09c0*/ 	.word	0x00000680


	//   ....[6]....
        /*09c4*/ 	.word	0x000007e0


	//   ....[7]....
        /*09c8*/ 	.word	0x000056d0


	//   ....[8]....
        /*09cc*/ 	.word	0x00005c10


	//   ....[9]....
        /*09d0*/ 	.word	0x00005c20


	//   ....[10]....
        /*09d4*/ 	.word	0x00005c30


	//   ....[11]....
        /*09d8*/ 	.word	0x00005c40


	//   ....[12]....
        /*09dc*/ 	.word	0x00006f40


	//   ....[13]....
        /*09e0*/ 	.word	0x00006f50


	//   ....[14]....
        /*09e4*/ 	.word	0x00006f60


	//   ....[15]....
        /*09e8*/ 	.word	0x00006f70


	//   ....[16]....
        /*09ec*/ 	.word	0x00009340


	//   ....[17]....
        /*09f0*/ 	.word	0x00009440


	//   ....[18]....
        /*09f4*/ 	.word	0x00009ab0


	//   ....[19]....
        /*09f8*/ 	.word	0x00009b00


	//   ....[20]....
        /*09fc*/ 	.word	0x0000bb70


	//   ....[21]....
        /*0a00*/ 	.word	0x0000bba0


	//   ....[22]....
        /*0a04*/ 	.word	0x0000bbf0


	//   ....[23]....
        /*0a08*/ 	.word	0x0000bc00


	//   ....[24]....
        /*0a0c*/ 	.word	0x0000d5c0


	//   ....[25]....
        /*0a10*/ 	.word	0x0000d5d0


	//   ....[26]....
        /*0a14*/ 	.word	0x0000d670


	//   ....[27]....
        /*0a18*/ 	.word	0x0000d680


	//   ....[28]....
        /*0a1c*/ 	.word	0x0000e180


	//   ....[29]....
        /*0a20*/ 	.word	0x0000e1b0


	//   ....[30]....
        /*0a24*/ 	.word	0x0000e1e0


	//   ....[31]....
        /*0a28*/ 	.word	0x0000e1f0


	//   ....[32]....
        /*0a2c*/ 	.word	0x0000e200


	//   ....[33]....
        /*0a30*/ 	.word	0x0000e210


	//   ....[34]....
        /*0a34*/ 	.word	0x0000e230


	//   ....[35]....
        /*0a38*/ 	.word	0x0000e240


	//   ....[36]....
        /*0a3c*/ 	.word	0x0000e250


	//   ....[37]....
        /*0a40*/ 	.word	0x0000e260


	//   ....[38]....
        /*0a44*/ 	.word	0x0000e270


	//   ....[39]....
        /*0a48*/ 	.word	0x0000e280


	//   ....[40]....
        /*0a4c*/ 	.word	0x0000e290


	//   ....[41]....
        /*0a50*/ 	.word	0x0000e2a0


	//   ....[42]....
        /*0a54*/ 	.word	0x0000e2b0


	//   ....[43]....
        /*0a58*/ 	.word	0x0000e2d0


	//   ....[44]....
        /*0a5c*/ 	.word	0x0000e2e0


	//   ....[45]....
        /*0a60*/ 	.word	0x0000e2f0


	//   ....[46]....
        /*0a64*/ 	.word	0x0000e300


	//   ....[47]....
        /*0a68*/ 	.word	0x0000e310


	//   ....[48]....
        /*0a6c*/ 	.word	0x0000e320


	//   ....[49]....
        /*0a70*/ 	.word	0x0000e330


	//   ....[50]....
        /*0a74*/ 	.word	0x0000e340


	//   ....[51]....
        /*0a78*/ 	.word	0x0000e350


	//   ....[52]....
        /*0a7c*/ 	.word	0x0000e360


	//   ....[53]....
        /*0a80*/ 	.word	0x0000e370


	//   ....[54]....
        /*0a84*/ 	.word	0x0000e380


	//   ....[55]....
        /*0a88*/ 	.word	0x0000e390


	//   ....[56]....
        /*0a8c*/ 	.word	0x0000e3a0


	//   ....[57]....
        /*0a90*/ 	.word	0x0000e3b0


	//   ....[58]....
        /*0a94*/ 	.word	0x0000e3c0


	//   ....[59]....
        /*0a98*/ 	.word	0x0000e3d0


	//   ....[60]....
        /*0a9c*/ 	.word	0x0000eb80


	//   ....[61]....
        /*0aa0*/ 	.word	0x0000eb90


	//   ....[62]....
        /*0aa4*/ 	.word	0x0000eba0


	//   ....[63]....
        /*0aa8*/ 	.word	0x0000ebe0


	//   ....[64]....
        /*0aac*/ 	.word	0x0000f140


	//   ....[65]....
        /*0ab0*/ 	.word	0x0000f180


	//   ....[66]....
        /*0ab4*/ 	.word	0x0000f1a0


	//   ....[67]....
        /*0ab8*/ 	.word	0x0000f1e0


	//   ....[68]....
        /*0abc*/ 	.word	0x0000f200


	//   ....[69]....
        /*0ac0*/ 	.word	0x0000f220


	//   ....[70]....
        /*0ac4*/ 	.word	0x0000f250


	//   ....[71]....
        /*0ac8*/ 	.word	0x0000f280


	//   ....[72]....
        /*0acc*/ 	.word	0x0000f6c0


	//   ....[73]....
        /*0ad0*/ 	.word	0x0000f6d0


	//   ....[74]....
        /*0ad4*/ 	.word	0x0000f950


	//   ....[75]....
        /*0ad8*/ 	.word	0x0000f960


	//   ....[76]....
        /*0adc*/ 	.word	0x00010400


	//   ....[77]....
        /*0ae0*/ 	.word	0x00010430


	//   ....[78]....
        /*0ae4*/ 	.word	0x00010470


	//   ....[79]....
        /*0ae8*/ 	.word	0x000104a0


	//   ....[80]....
        /*0aec*/ 	.word	0x000104c0


	//   ....[81]....
        /*0af0*/ 	.word	0x000104d0


	//   ....[82]....
        /*0af4*/ 	.word	0x000104e0


	//   ....[83]....
        /*0af8*/ 	.word	0x00010500


	//   ....[84]....
        /*0afc*/ 	.word	0x00010660


	//   ....[85]....
        /*0b00*/ 	.word	0x00010860


	//   ....[86]....
        /*0b04*/ 	.word	0x00010890


	//   ....[87]....
        /*0b08*/ 	.word	0x000108c0


	//   ....[88]....
        /*0b0c*/ 	.word	0x000108f0


	//   ....[89]....
        /*0b10*/ 	.word	0x00010920


	//   ....[90]....
        /*0b14*/ 	.word	0x00010950


	//   ....[91]....
        /*0b18*/ 	.word	0x00010ad0


	//   ....[92]....
        /*0b1c*/ 	.word	0x00010b00


	//   ....[93]....
        /*0b20*/ 	.word	0x00010b30


	//   ....[94]....
        /*0b24*/ 	.word	0x00010b60


	//   ....[95]....
        /*0b28*/ 	.word	0x00010b90


	//   ....[96]....
        /*0b2c*/ 	.word	0x00010bc0


	//   ....[97]....
        /*0b30*/ 	.word	0x00010c50


	//   ....[98]....
        /*0b34*/ 	.word	0x00010c80


	//   ....[99]....
        /*0b38*/ 	.word	0x00010c90


	//   ....[100]....
        /*0b3c*/ 	.word	0x00010d30


	//   ....[101]....
        /*0b40*/ 	.word	0x00011e10


	//   ....[102]....
        /*0b44*/ 	.word	0x000134f0


	//   ....[103]....
        /*0b48*/ 	.word	0x000141c0


	//   ....[104]....
        /*0b4c*/ 	.word	0x000141d0


	//   ....[105]....
        /*0b50*/ 	.word	0x000141e0


	//   ....[106]....
        /*0b54*/ 	.word	0x00014200


	//   ....[107]....
        /*0b58*/ 	.word	0x00014260


	//   ....[108]....
        /*0b5c*/ 	.word	0x00014280


	//   ....[109]....
        /*0b60*/ 	.word	0x00014300


	//   ....[110]....
        /*0b64*/ 	.word	0x00014320


	//   ....[111]....
        /*0b68*/ 	.word	0x00014330


	//   ....[112]....
        /*0b6c*/ 	.word	0x000143a0


	//   ....[113]....
        /*0b70*/ 	.word	0x000143f0


	//   ....[114]....
        /*0b74*/ 	.word	0x00014400


	//   ....[115]....
        /*0b78*/ 	.word	0x00015c90


	//   ....[116]....
        /*0b7c*/ 	.word	0x00015cc0


	//   ....[117]....
        /*0b80*/ 	.word	0x00015d30


	//   ....[118]....
        /*0b84*/ 	.word	0x00015d60


	//   ....[119]....
        /*0b88*/ 	.word	0x00015d90


	//   ....[120]....
        /*0b8c*/ 	.word	0x00015dc0


	//   ....[121]....
        /*0b90*/ 	.word	0x00015df0


	//   ....[122]....
        /*0b94*/ 	.word	0x00015e20


	//   ....[123]....
        /*0b98*/ 	.word	0x00015fc0


	//   ....[124]....
        /*0b9c*/ 	.word	0x00015ff0


	//   ....[125]....
        /*0ba0*/ 	.word	0x00016020


	//   ....[126]....
        /*0ba4*/ 	.word	0x00016050


	//   ....[127]....
        /*0ba8*/ 	.word	0x00016080


	//   ....[128]....
        /*0bac*/ 	.word	0x000160b0


	//   ....[129]....
        /*0bb0*/ 	.word	0x00016170


	//   ....[130]....
        /*0bb4*/ 	.word	0x00016190


	//   ....[131]....
        /*0bb8*/ 	.word	0x000161a0


	//   ....[132]....
        /*0bbc*/ 	.word	0x00016200


	//   ....[133]....
        /*0bc0*/ 	.word	0x00016820


	//   ....[134]....
        /*0bc4*/ 	.word	0x00016cb0


	//   ....[135]....
        /*0bc8*/ 	.word	0x00016d40


	//   ....[136]....
        /*0bcc*/ 	.word	0x00016d90


	//   ....[137]....
        /*0bd0*/ 	.word	0x00016de0


	//   ....[138]....
        /*0bd4*/ 	.word	0x00016ec0


	//   ....[139]....
        /*0bd8*/ 	.word	0x00016f50


	//   ....[140]....
        /*0bdc*/ 	.word	0x00016fa0


	//   ....[141]....
        /*0be0*/ 	.word	0x00016ff0


	//   ....[142]....
        /*0be4*/ 	.word	0x00017240


	//   ....[143]....
        /*0be8*/ 	.word	0x00017520


	//   ....[144]....
        /*0bec*/ 	.word	0x00017720


	//   ....[145]....
        /*0bf0*/ 	.word	0x00017770


	//   ....[146]....
        /*0bf4*/ 	.word	0x000177d0


	//   ....[147]....
        /*0bf8*/ 	.word	0x00017890


	//   ....[148]....
        /*0bfc*/ 	.word	0x000178f0


	//   ....[149]....
        /*0c00*/ 	.word	0x000179f0


	//   ....[150]....
        /*0c04*/ 	.word	0x00017a50


	//   ....[151]....
        /*0c08*/ 	.word	0x00017b00


	//   ....[152]....
        /*0c0c*/ 	.word	0x00017bb0


	//   ....[153]....
        /*0c10*/ 	.word	0x00017c90


	//   ....[154]....
        /*0c14*/ 	.word	0x00017cf0


	//   ....[155]....
        /*0c18*/ 	.word	0x00017dc0


	//   ....[156]....
        /*0c1c*/ 	.word	0x00018090


	//   ....[157]....
        /*0c20*/ 	.word	0x00018130


	//   ....[158]....
        /*0c24*/ 	.word	0x000182c0


	//   ....[159]....
        /*0c28*/ 	.word	0x00018330


	//   ....[160]....
        /*0c2c*/ 	.word	0x000183a0


	//   ....[161]....
        /*0c30*/ 	.word	0x00018410


	//   ....[162]....
        /*0c34*/ 	.word	0x00018480


	//   ....[163]....
        /*0c38*/ 	.word	0x00018500


	//   ....[164]....
        /*0c3c*/ 	.word	0x00018590


	//   ....[165]....
        /*0c40*/ 	.word	0x00018630


	//   ....[166]....
        /*0c44*/ 	.word	0x000186a0


	//   ....[167]....
        /*0c48*/ 	.word	0x00018710


	//   ....[168]....
        /*0c4c*/ 	.word	0x00018780


	//   ....[169]....
        /*0c50*/ 	.word	0x00018800


	//   ....[170]....
        /*0c54*/ 	.word	0x00018870


	//   ....[171]....
        /*0c58*/ 	.word	0x00018910


	//   ....[172]....
        /*0c5c*/ 	.word	0x00018960


	//   ....[173]....
        /*0c60*/ 	.word	0x000189f0


	//   ....[174]....
        /*0c64*/ 	.word	0x00018b20


	//----- nvinfo : EIATTR_REG_RECONFIG
	.align		4
.L_1445:
        /*0c68*/ 	.byte	0x01, 0x54
	.zero		2


	//----- nvinfo : EIATTR_SYSCALL_OFFSETS
	.align		4
        /*0c6c*/ 	.byte	0x04, 0x46
        /*0c6e*/ 	.short	(.L_1447 - .L_1446)


	//   ....[0]....
.L_1446:
        /*0c70*/ 	.word	0x00001c60


	//   ....[1]....
        /*0c74*/ 	.word	0x00001db0


	//   ....[2]....
        /*0c78*/ 	.word	0x00005840


	//   ....[3]....
        /*0c7c*/ 	.word	0x00005b80


	//   ....[4]....
        /*0c80*/ 	.word	0x00012fa0


	//   ....[5]....
        /*0c84*/ 	.word	0x00013110


	//   ....[6]....
        /*0c88*/ 	.word	0x00013260


	//   ....[7]....
        /*0c8c*/ 	.word	0x000133a0


	//   ....[8]....
        /*0c90*/ 	.word	0x00013d10


	//----- nvinfo : EIATTR_MBARRIER_INSTR_OFFSETS
	.align		4
.L_1447:
        /*0c94*/ 	.byte	0x04, 0x39
        /*0c96*/ 	.short	(.L_1449 - .L_1448)


	//   ....[0]....
.L_1448:
        /*0c98*/ 	.word	0x000002b0
        /*0c9c*/ 	.word	0x000000ff
        /*0ca0*/ 	.word	0x00013200
        /*0ca4*/ 	.short	0x0100
        /*0ca6*/ 	.byte	0x08
	.zero		1


	//   ....[1]....
        /*0ca8*/ 	.word	0x000002c0
        /*0cac*/ 	.word	0x000000ff
        /*0cb0*/ 	.word	0x00013220
        /*0cb4*/ 	.short	0x0100
        /*0cb6*/ 	.byte	0x08
	.zero		1


	//   ....[2]....
        /*0cb8*/ 	.word	0x000003b0
        /*0cbc*/ 	.word	0x000000ff
        /*0cc0*/ 	.word	0x00013230
        /*0cc4*/ 	.short	0x0100
        /*0cc6*/ 	.byte	0x08
	.zero		1


	//   ....[3]....
        /*0cc8*/ 	.word	0x000003c0
        /*0ccc*/ 	.word	0x000000ff
        /*0cd0*/ 	.word	0x00013240
        /*0cd4*/ 	.short	0x0100
        /*0cd6*/ 	.byte	0x08
	.zero		1


	//   ....[4]....
        /*0cd8*/ 	.word	0x000003d0
        /*0cdc*/ 	.word	0x000000ff
        /*0ce0*/ 	.word	0x00013238
        /*0ce4*/ 	.short	0x0100
        /*0ce6*/ 	.byte	0x08
	.zero		1


	//   ....[5]....
        /*0ce8*/ 	.word	0x000003e0
        /*0cec*/ 	.word	0x000000ff
        /*0cf0*/ 	.word	0x00013248
        /*0cf4*/ 	.short	0x0100
        /*0cf6*/ 	.byte	0x08
	.zero		1


	//   ....[6]....
        /*0cf8*/ 	.word	0x00000510
        /*0cfc*/ 	.word	0x000000ff
        /*0d00*/ 	.word	0x00013250
        /*0d04*/ 	.short	0x0100
        /*0d06*/ 	.byte	0x08
	.zero		1


	//   ....[7]....
        /*0d08*/ 	.word	0x00000520
        /*0d0c*/ 	.word	0x000000ff
        /*0d10*/ 	.word	0x00013260
        /*0d14*/ 	.short	0x0100
        /*0d16*/ 	.byte	0x08
	.zero		1


	//   ....[8]....
        /*0d18*/ 	.word	0x00000530
        /*0d1c*/ 	.word	0x000000ff
        /*0d20*/ 	.word	0x00013258
        /*0d24*/ 	.short	0x0100
        /*0d26*/ 	.byte	0x08
	.zero		1


	//   ....[9]....
        /*0d28*/ 	.word	0x00000540
        /*0d2c*/ 	.word	0x000000ff
        /*0d30*/ 	.word	0x00013268
        /*0d34*/ 	.short	0x0100
        /*0d36*/ 	.byte	0x08
	.zero		1


	//   ....[10]....
        /*0d38*/ 	.word	0x00000630
        /*0d3c*/ 	.word	0x000000ff
        /*0d40*/ 	.word	0x00013270
        /*0d44*/ 	.short	0x0100
        /*0d46*/ 	.byte	0x06
	.zero		1


	//   ....[11]....
        /*0d48*/ 	.word	0x00000640
        /*0d4c*/ 	.word	0x000000ff
        /*0d50*/ 	.word	0x00013280
        /*0d54*/ 	.short	0x0100
        /*0d56*/ 	.byte	0x06
	.zero		1


	//   ....[12]....
        /*0d58*/ 	.word	0x00000650
        /*0d5c*/ 	.word	0x000000ff
        /*0d60*/ 	.word	0x00013278
        /*0d64*/ 	.short	0x0100
        /*0d66*/ 	.byte	0x06
	.zero		1


	//   ....[13]....
        /*0d68*/ 	.word	0x00000660
        /*0d6c*/ 	.word	0x000000ff
        /*0d70*/ 	.word	0x00013288
        /*0d74*/ 	.short	0x0100
        /*0d76*/ 	.byte	0x06
	.zero		1


	//   ....[14]....
        /*0d78*/ 	.word	0x00000790
        /*0d7c*/ 	.word	0x000000ff
        /*0d80*/ 	.word	0x00013290
        /*0d84*/ 	.short	0x0100
        /*0d86*/ 	.byte	0x08
	.zero		1


	//   ....[15]....
        /*0d88*/ 	.word	0x000007a0
        /*0d8c*/ 	.word	0x000000ff
        /*0d90*/ 	.word	0x000132a0
        /*0d94*/ 	.short	0x0100
        /*0d96*/ 	.byte	0x08
	.zero		1


	//   ....[16]....
        /*0d98*/ 	.word	0x000007b0
        /*0d9c*/ 	.word	0x000000ff
        /*0da0*/ 	.word	0x00013298
        /*0da4*/ 	.short	0x0100
        /*0da6*/ 	.byte	0x08
	.zero		1


	//   ....[17]....
        /*0da8*/ 	.word	0x000007c0
        /*0dac*/ 	.word	0x000000ff
        /*0db0*/ 	.word	0x000132a8
        /*0db4*/ 	.short	0x0100
        /*0db6*/ 	.byte	0x08
	.zero		1


	//   ....[18]....
        /*0db8*/ 	.word	0x000008f0
        /*0dbc*/ 	.word	0x000000ff
        /*0dc0*/ 	.word	0x000132b0
        /*0dc4*/ 	.short	0x0100
        /*0dc6*/ 	.byte	0x08
	.zero		1


	//   ....[19]....
        /*0dc8*/ 	.word	0x00000900
        /*0dcc*/ 	.word	0x000000ff
        /*0dd0*/ 	.word	0x000132c0
        /*0dd4*/ 	.short	0x0100
        /*0dd6*/ 	.byte	0x08
	.zero		1


	//   ....[20]....
        /*0dd8*/ 	.word	0x00000910
        /*0ddc*/ 	.word	0x000000ff
        /*0de0*/ 	.word	0x000132b8
        /*0de4*/ 	.short	0x0100
        /*0de6*/ 	.byte	0x08
	.zero		1


	//   ....[21]....
        /*0de8*/ 	.word	0x00000920
        /*0dec*/ 	.word	0x000000ff
        /*0df0*/ 	.word	0x000132c8
        /*0df4*/ 	.short	0x0100
        /*0df6*/ 	.byte	0x08
	.zero		1


	//   ....[22]....
        /*0df8*/ 	.word	0x00002920
        /*0dfc*/ 	.word	0x0000004b
        /*0e00*/ 	.word	0x00013290
        /*0e04*/ 	.short	0x010a
        /*0e06*/ 	.byte	0x3f
	.zero		1


	//   ....[23]....
        /*0e08*/ 	.word	0x00003a80
        /*0e0c*/ 	.word	0x0000004b
        /*0e10*/ 	.word	0x00013290
        /*0e14*/ 	.short	0x010a
        /*0e16*/ 	.byte	0x3f
	.zero		1


	//   ....[24]....
        /*0e18*/ 	.word	0x00004b70
        /*0e1c*/ 	.word	0x0000004b
        /*0e20*/ 	.word	0x00013290
        /*0e24*/ 	.short	0x010a
        /*0e26*/ 	.byte	0x3f
	.zero		1


	//   ....[25]....
        /*0e28*/ 	.word	0x00004cf0
        /*0e2c*/ 	.word	0x00000004
        /*0e30*/ 	.word	0x00000000
        /*0e34*/ 	.short	0x0101
        /*0e36*/ 	.byte	0x3f
	.zero		1


	//   ....[26]....
        /*0e38*/ 	.word	0x00004d30
        /*0e3c*/ 	.word	0x0000004b
        /*0e40*/ 	.word	0x000132b0
        /*0e44*/ 	.short	0x010a
        /*0e46*/ 	.byte	0x3f
	.zero		1


	//   ....[27]....
        /*0e48*/ 	.word	0x00004fb0
        /*0e4c*/ 	.word	0x0000004b
        /*0e50*/ 	.word	0x00000000
        /*0e54*/ 	.short	0x0101
        /*0e56*/ 	.byte	0x3f
	.zero		1


	//   ....[28]....
        /*0e58*/ 	.word	0x000058e0
        /*0e5c*/ 	.word	0x00000010
        /*0e60*/ 	.word	0x00013200
        /*0e64*/ 	.short	0x010a
        /*0e66*/ 	.byte	0x3f
	.zero		1


	//   ....[29]....
        /*0e68*/ 	.word	0x00005930
        /*0e6c*/ 	.word	0x00000010
        /*0e70*/ 	.word	0x00013200
        /*0e74*/ 	.short	0x010a
        /*0e76*/ 	.byte	0x3f
	.zero		1


	//   ....[30]....
        /*0e78*/ 	.word	0x00005ea0
        /*0e7c*/ 	.word	0x00000010
        /*0e80*/ 	.word	0x00013200
        /*0e84*/ 	.short	0x010a
        /*0e86*/ 	.byte	0x3f
	.zero		1


	//   ....[31]....
        /*0e88*/ 	.word	0x00007130
        /*0e8c*/ 	.word	0x00000010
        /*0e90*/ 	.word	0x00013200
        /*0e94*/ 	.short	0x010a
        /*0e96*/ 	.byte	0x3f
	.zero		1


	//   ....[32]....
        /*0e98*/ 	.word	0x00008290
        /*0e9c*/ 	.word	0x00000003
        /*0ea0*/ 	.word	0x00013230
        /*0ea4*/ 	.short	0x010a
        /*0ea6*/ 	.byte	0x3f
	.zero		1


	//   ....[33]....
        /*0ea8*/ 	.word	0x00008340
        /*0eac*/ 	.word	0x00000003
        /*0eb0*/ 	.word	0x00013230
        /*0eb4*/ 	.short	0x010a
        /*0eb6*/ 	.byte	0x3f
	.zero		1


	//   ....[34]....
        /*0eb8*/ 	.word	0x00009e30
        /*0ebc*/ 	.word	0x00000047
        /*0ec0*/ 	.word	0x00000000
        /*0ec4*/ 	.short	0x0101
        /*0ec6*/ 	.byte	0x3f
	.zero		1


	//   ....[35]....
        /*0ec8*/ 	.word	0x0000ada0
        /*0ecc*/ 	.word	0x0000000b
        /*0ed0*/ 	.word	0x00013230
        /*0ed4*/ 	.short	0x010a
        /*0ed6*/ 	.byte	0x3f
	.zero		1


	//   ....[36]....
        /*0ed8*/ 	.word	0x0000ae30
        /*0edc*/ 	.word	0x0000000b
        /*0ee0*/ 	.word	0x00013230
        /*0ee4*/ 	.short	0x010a
        /*0ee6*/ 	.byte	0x3f
	.zero		1


	//   ....[37]....
        /*0ee8*/ 	.word	0x0000b3f0
        /*0eec*/ 	.word	0x0000000e
        /*0ef0*/ 	.word	0x00013250
        /*0ef4*/ 	.short	0x010a
        /*0ef6*/ 	.byte	0x3f
	.zero		1


	//   ....[38]....
        /*0ef8*/ 	.word	0x0000b440
        /*0efc*/ 	.word	0x0000000e
        /*0f00*/ 	.word	0x00013250
        /*0f04*/ 	.short	0x010a
        /*0f06*/ 	.byte	0x3f
	.zero		1


	//   ....[39]....
        /*0f08*/ 	.word	0x0000c3b0
        /*0f0c*/ 	.word	0x0000000b
        /*0f10*/ 	.word	0x00000000
        /*0f14*/ 	.short	0x0101
        /*0f16*/ 	.byte	0x3f
	.zero		1


	//   ....[40]....
        /*0f18*/ 	.word	0x0000ccf0
        /*0f1c*/ 	.word	0x0000000e
        /*0f20*/ 	.word	0x00000000
        /*0f24*/ 	.short	0x0101
        /*0f26*/ 	.byte	0x3f
	.zero		1


	//   ....[41]....
        /*0f28*/ 	.word	0x0000d250
        /*0f2c*/ 	.word	0x00000003
        /*0f30*/ 	.word	0x00013250
        /*0f34*/ 	.short	0x010a
        /*0f36*/ 	.byte	0x3f
	.zero		1


	//   ....[42]....
        /*0f38*/ 	.word	0x0000d2a0
        /*0f3c*/ 	.word	0x00000003
        /*0f40*/ 	.word	0x00013250
        /*0f44*/ 	.short	0x010a
        /*0f46*/ 	.byte	0x3f
	.zero		1


	//   ....[43]....
        /*0f48*/ 	.word	0x0000dae0
        /*0f4c*/ 	.word	0x00000003
        /*0f50*/ 	.word	0x00000000
        /*0f54*/ 	.short	0x0101
        /*0f56*/ 	.byte	0x3f
	.zero		1


	//   ....[44]....
        /*0f58*/ 	.word	0x0000f210
        /*0f5c*/ 	.word	0x00000015
        /*0f60*/ 	.word	0x00000000
        /*0f64*/ 	.short	0x0101
        /*0f66*/ 	.byte	0x3f
	.zero		1


	//   ....[45]....
        /*0f68*/ 	.word	0x0000f6b0
        /*0f6c*/ 	.word	0x00000004
        /*0f70*/ 	.word	0x00000000
        /*0f74*/ 	.short	0x0101
        /*0f76*/ 	.byte	0x3f
	.zero		1


	//   ....[46]....
        /*0f78*/ 	.word	0x00011ef0
        /*0f7c*/ 	.word	0x00000011
        /*0f80*/ 	.word	0x00013220
        /*0f84*/ 	.short	0x010a
        /*0f86*/ 	.byte	0x3f
	.zero		1


	//   ....[47]....
        /*0f88*/ 	.word	0x00011fc0
        /*0f8c*/ 	.word	0x00000007
        /*0f90*/ 	.word	0x000132a0
        /*0f94*/ 	.short	0x010a
        /*0f96*/ 	.byte	0x3f
	.zero		1


	//   ....[48]....
        /*0f98*/ 	.word	0x00012200
        /*0f9c*/ 	.word	0x00000007
        /*0fa0*/ 	.word	0x000132c0
        /*0fa4*/ 	.short	0x010a
        /*0fa6*/ 	.byte	0x3f
	.zero		1


	//   ....[49]....
        /*0fa8*/ 	.word	0x000125b0
        /*0fac*/ 	.word	0x00000007
        /*0fb0*/ 	.word	0x000132a0
        /*0fb4*/ 	.short	0x010a
        /*0fb6*/ 	.byte	0x3f
	.zero		1


	//   ....[50]....
        /*0fb8*/ 	.word	0x000127e0
        /*0fbc*/ 	.word	0x00000007
        /*0fc0*/ 	.word	0x000132c0
        /*0fc4*/ 	.short	0x010a
        /*0fc6*/ 	.byte	0x3f
	.zero		1


	//   ....[51]....
        /*0fc8*/ 	.word	0x00013750
        /*0fcc*/ 	.word	0x00000004
        /*0fd0*/ 	.word	0x00013280
        /*0fd4*/ 	.short	0x010a
        /*0fd6*/ 	.byte	0x3f
	.zero		1


	//   ....[52]....
        /*0fd8*/ 	.word	0x000138f0
        /*0fdc*/ 	.word	0x00000004
        /*0fe0*/ 	.word	0x00013240
        /*0fe4*/ 	.short	0x010a
        /*0fe6*/ 	.byte	0x3f
	.zero		1


	//   ....[53]....
        /*0fe8*/ 	.word	0x00014530
        /*0fec*/ 	.word	0x00000011
        /*0ff0*/ 	.word	0x00013200
        /*0ff4*/ 	.short	0x0107
        /*0ff6*/ 	.byte	0x3f
	.zero		1


	//   ....[54]....
        /*0ff8*/ 	.word	0x00014620
        /*0ffc*/ 	.word	0x00000011
        /*1000*/ 	.word	0x00013200
        /*1004*/ 	.short	0x0101
        /*1006*/ 	.byte	0x3f
	.zero		1


	//   ....[55]....
        /*1008*/ 	.word	0x00014640
        /*100c*/ 	.word	0x00000011
        /*1010*/ 	.word	0x00013220
        /*1014*/ 	.short	0x010a
        /*1016*/ 	.byte	0x3f
	.zero		1


	//   ....[56]....
        /*1018*/ 	.word	0x00014930
        /*101c*/ 	.word	0x00000006
        /*1020*/ 	.word	0x00013280
        /*1024*/ 	.short	0x010a
        /*1026*/ 	.byte	0x3f
	.zero		1


	//   ....[57]....
        /*1028*/ 	.word	0x00014b80
        /*102c*/ 	.word	0x00000006
        /*1030*/ 	.word	0x00013240
        /*1034*/ 	.short	0x010a
        /*1036*/ 	.byte	0x3f
	.zero		1


	//   ....[58]....
        /*1038*/ 	.word	0x00014e40
        /*103c*/ 	.word	0x00000003
        /*1040*/ 	.word	0x00013270
        /*1044*/ 	.short	0x010a
        /*1046*/ 	.byte	0x3f
	.zero		1


	//   ....[59]....
        /*1048*/ 	.word	0x00014ec0
        /*104c*/ 	.word	0x00000003
        /*1050*/ 	.word	0x00013260
        /*1054*/ 	.short	0x010a
        /*1056*/ 	.byte	0x3f
	.zero		1


	//   ....[60]....
        /*1058*/ 	.word	0x000152e0
        /*105c*/ 	.word	0x00000003
        /*1060*/ 	.word	0x00013250
        /*1064*/ 	.short	0x0101
        /*1066*/ 	.byte	0x3f
	.zero		1


	//   ....[61]....
        /*1068*/ 	.word	0x00015360
        /*106c*/ 	.word	0x00000003
        /*1070*/ 	.word	0x00000000
        /*1074*/ 	.short	0x0101
        /*1076*/ 	.byte	0x3f
	.zero		1


	//   ....[62]....
        /*1078*/ 	.word	0x00015580
        /*107c*/ 	.word	0x00000000
        /*1080*/ 	.word	0x00013270
        /*1084*/ 	.short	0x010a
        /*1086*/ 	.byte	0x3f
	.zero		1


	//   ....[63]....
        /*1088*/ 	.word	0x000155f0
        /*108c*/ 	.word	0x00000000
        /*1090*/ 	.word	0x00013260
        /*1094*/ 	.short	0x010a
        /*1096*/ 	.byte	0x3f
	.zero		1


	//   ....[64]....
        /*1098*/ 	.word	0x00015a20
        /*109c*/ 	.word	0x00000000
        /*10a0*/ 	.word	0x00013250
        /*10a4*/ 	.short	0x0101
        /*10a6*/ 	.byte	0x3f
	.zero		1


	//   ....[65]....
        /*10a8*/ 	.word	0x00015a70
        /*10ac*/ 	.word	0x00000002
        /*10b0*/ 	.word	0x00000000
        /*10b4*/ 	.short	0x0101
        /*10b6*/ 	.byte	0x3f
	.zero		1


	//   ....[66]....
        /*10b8*/ 	.word	0x000167a0
        /*10bc*/ 	.word	0x00000006
        /*10c0*/ 	.word	0x00013220
        /*10c4*/ 	.short	0x010a
        /*10c6*/ 	.byte	0x3f
	.zero		1


	//   ....[67]....
        /*10c8*/ 	.word	0x00016980
        /*10cc*/ 	.word	0x00000005
        /*10d0*/ 	.word	0x00000000
        /*10d4*/ 	.short	0x010a
        /*10d6*/ 	.byte	0x3f
	.zero		1


	//   ....[68]....
        /*10d8*/ 	.word	0x000169b0
        /*10dc*/ 	.word	0x00000009
        /*10e0*/ 	.word	0x00000000
        /*10e4*/ 	.short	0x010a
        /*10e6*/ 	.byte	0x3f
	.zero		1


	//   ....[69]....
        /*10e8*/ 	.word	0x00016a00
        /*10ec*/ 	.word	0x0000001d
        /*10f0*/ 	.word	0x00013260
        /*10f4*/ 	.short	0x010a
        /*10f6*/ 	.byte	0x3f
	.zero		1


	//   ....[70]....
        /*10f8*/ 	.word	0x00016a50
        /*10fc*/ 	.word	0x00000007
        /*1100*/ 	.word	0x00013260
        /*1104*/ 	.short	0x010a
        /*1106*/ 	.byte	0x3f
	.zero		1


	//   ....[71]....
        /*1108*/ 	.word	0x00016a90
        /*110c*/ 	.word	0x0000001d
        /*1110*/ 	.word	0x00013280
        /*1114*/ 	.short	0x010a
        /*1116*/ 	.byte	0x3f
	.zero		1


	//   ....[72]....
        /*1118*/ 	.word	0x00016ab0
        /*111c*/ 	.word	0x00000007
        /*1120*/ 	.word	0x00013280
        /*1124*/ 	.short	0x010a
        /*1126*/ 	.byte	0x3f
	.zero		1


	//   ....[73]....
        /*1128*/ 	.word	0x00016b10
        /*112c*/ 	.word	0x0000004b
        /*1130*/ 	.word	0x00013290
        /*1134*/ 	.short	0x010a
        /*1136*/ 	.byte	0x3f
	.zero		1


	//   ....[74]....
        /*1138*/ 	.word	0x00016b60
        /*113c*/ 	.word	0x0000004b
        /*1140*/ 	.word	0x00013290
        /*1144*/ 	.short	0x010a
        /*1146*/ 	.byte	0x3f
	.zero		1


	//   ....[75]....
        /*1148*/ 	.word	0x00016bb0
        /*114c*/ 	.word	0x0000004b
        /*1150*/ 	.word	0x00013290
        /*1154*/ 	.short	0x010a
        /*1156*/ 	.byte	0x3f
	.zero		1


	//   ....[76]....
        /*1158*/ 	.word	0x00016c00
        /*115c*/ 	.word	0x0000004b
        /*1160*/ 	.word	0x000132b0
        /*1164*/ 	.short	0x010a
        /*1166*/ 	.byte	0x3f
	.zero		1


	//   ....[77]....
        /*1168*/ 	.word	0x00016e10
        /*116c*/ 	.word	0x00000010
        /*1170*/ 	.word	0x00013200
        /*1174*/ 	.short	0x010a
        /*1176*/ 	.byte	0x3f
	.zero		1


	//   ....[78]....
        /*1178*/ 	.word	0x00017020
        /*117c*/ 	.word	0x00000010
        /*1180*/ 	.word	0x00013200
        /*1184*/ 	.short	0x010a
        /*1186*/ 	.byte	0x3f
	.zero		1


	//   ....[79]....
        /*1188*/ 	.word	0x00017070
        /*118c*/ 	.word	0x00000003
        /*1190*/ 	.word	0x00013230
        /*1194*/ 	.short	0x010a
        /*1196*/ 	.byte	0x3f
	.zero		1


	//   ....[80]....
        /*1198*/ 	.word	0x000170c0
        /*119c*/ 	.word	0x0000000b
        /*11a0*/ 	.word	0x00013230
        /*11a4*/ 	.short	0x010a
        /*11a6*/ 	.byte	0x3f
	.zero		1


	//   ....[81]....
        /*11a8*/ 	.word	0x00017110
        /*11ac*/ 	.word	0x0000000e
        /*11b0*/ 	.word	0x00013250
        /*11b4*/ 	.short	0x010a
        /*11b6*/ 	.byte	0x3f
	.zero		1


	//   ....[82]....
        /*11b8*/ 	.word	0x00017160
        /*11bc*/ 	.word	0x00000003
        /*11c0*/ 	.word	0x00013250
        /*11c4*/ 	.short	0x010a
        /*11c6*/ 	.byte	0x3f
	.zero		1


	//   ....[83]....
        /*11c8*/ 	.word	0x00017300
        /*11cc*/ 	.word	0x00000011
        /*11d0*/ 	.word	0x00013220
        /*11d4*/ 	.short	0x010a
        /*11d6*/ 	.byte	0x3f
	.zero		1


	//   ....[84]....
        /*11d8*/ 	.word	0x00017350
        /*11dc*/ 	.word	0x00000007
        /*11e0*/ 	.word	0x000132a0
        /*11e4*/ 	.short	0x010a
        /*11e6*/ 	.byte	0x3f
	.zero		1


	//   ....[85]....
        /*11e8*/ 	.word	0x000173a0
        /*11ec*/ 	.word	0x00000007
        /*11f0*/ 	.word	0x000132c0
        /*11f4*/ 	.short	0x010a
        /*11f6*/ 	.byte	0x3f
	.zero		1


	//   ....[86]....
        /*11f8*/ 	.word	0x000173f0
        /*11fc*/ 	.word	0x00000007
        /*1200*/ 	.word	0x000132a0
        /*1204*/ 	.short	0x010a
        /*1206*/ 	.byte	0x3f
	.zero		1


	//   ....[87]....
        /*1208*/ 	.word	0x00017440
        /*120c*/ 	.word	0x00000007
        /*1210*/ 	.word	0x000132c0
        /*1214*/ 	.short	0x010a
        /*1216*/ 	.byte	0x3f
	.zero		1


	//   ....[88]....
        /*1218*/ 	.word	0x000175e0
        /*121c*/ 	.word	0x00000004
        /*1220*/ 	.word	0x00013280
        /*1224*/ 	.short	0x010a
        /*1226*/ 	.byte	0x3f
	.zero		1


	//   ....[89]....
        /*1228*/ 	.word	0x00017630
        /*122c*/ 	.word	0x00000004
        /*1230*/ 	.word	0x00013240
        /*1234*/ 	.short	0x010a
        /*1236*/ 	.byte	0x3f
	.zero		1


	//   ....[90]....
        /*1238*/ 	.word	0x00017e00
        /*123c*/ 	.word	0x00000011
        /*1240*/ 	.word	0x00013220
        /*1244*/ 	.short	0x010a
        /*1246*/ 	.byte	0x3f
	.zero		1


	//   ....[91]....
        /*1248*/ 	.word	0x00017e50
        /*124c*/ 	.word	0x00000006
        /*1250*/ 	.word	0x00013280
        /*1254*/ 	.short	0x010a
        /*1256*/ 	.byte	0x3f
	.zero		1


	//   ....[92]....
        /*1258*/ 	.word	0x00017ea0
        /*125c*/ 	.word	0x00000006
        /*1260*/ 	.word	0x00013240
        /*1264*/ 	.short	0x010a
        /*1266*/ 	.byte	0x3f
	.zero		1


	//   ....[93]....
        /*1268*/ 	.word	0x00017ef0
        /*126c*/ 	.word	0x00000003
        /*1270*/ 	.word	0x00013270
        /*1274*/ 	.short	0x010a
        /*1276*/ 	.byte	0x3f
	.zero		1


	//   ....[94]....
        /*1278*/ 	.word	0x00017f40
        /*127c*/ 	.word	0x00000003
        /*1280*/ 	.word	0x00013260
        /*1284*/ 	.short	0x010a
        /*1286*/ 	.byte	0x3f
	.zero		1


	//   ....[95]....
        /*1288*/ 	.word	0x00017f90
        /*128c*/ 	.word	0x00000000
        /*1290*/ 	.word	0x00013270
        /*1294*/ 	.short	0x010a
        /*1296*/ 	.byte	0x3f
	.zero		1


	//   ....[96]....
        /*1298*/ 	.word	0x00017fe0
        /*129c*/ 	.word	0x00000000
        /*12a0*/ 	.word	0x00013260
        /*12a4*/ 	.short	0x010a
        /*12a6*/ 	.byte	0x3f
	.zero		1


	//   ....[97]....
        /*12a8*/ 	.word	0x00018a40
        /*12ac*/ 	.word	0x00000006
        /*12b0*/ 	.word	0x00013220
        /*12b4*/ 	.short	0x010a
        /*12b6*/ 	.byte	0x3f
	.zero		1


	//   ....[98]....
        /*12b8*/ 	.word	0x00018be0
        /*12bc*/ 	.word	0x00000005
        /*12c0*/ 	.word	0x00000000
        /*12c4*/ 	.short	0x010a
        /*12c6*/ 	.byte	0x3f
	.zero		1


	//   ....[99]....
        /*12c8*/ 	.word	0x00018c30
        /*12cc*/ 	.word	0x00000009
        /*12d0*/ 	.word	0x00000000
        /*12d4*/ 	.short	0x010a
        /*12d6*/ 	.byte	0x3f
	.zero		1


	//   ....[100]....
        /*12d8*/ 	.word	0x00018c80
        /*12dc*/ 	.word	0x0000001d
        /*12e0*/ 	.word	0x00013260
        /*12e4*/ 	.short	0x010a
        /*12e6*/ 	.byte	0x3f
	.zero		1


	//   ....[101]....
        /*12e8*/ 	.word	0x00018cd0
        /*12ec*/ 	.word	0x00000007
        /*12f0*/ 	.word	0x00013260
        /*12f4*/ 	.short	0x010a
        /*12f6*/ 	.byte	0x3f
	.zero		1


	//   ....[102]....
        /*12f8*/ 	.word	0x00018d20
        /*12fc*/ 	.word	0x0000001d
        /*1300*/ 	.word	0x00013280
        /*1304*/ 	.short	0x010a
        /*1306*/ 	.byte	0x3f
	.zero		1


	//----- nvinfo : EIATTR_NUM_MBARRIERS
	.align		4
.L_1449:
        /*1308*/ 	.byte	0x03, 0x38
        /*130a*/ 	.short	0x0016


	//----- nvinfo : EIATTR_EXIT_INSTR_OFFSETS
	.align		4
        /*130c*/ 	.byte	0x04, 0x1c
        /*130e*/ 	.short	(.L_1451 - .L_1450)


	//   ....[0]....
.L_1450:
        /*1310*/ 	.word	0x00016b00


	//----- nvinfo : EIATTR_MAX_THREADS
	.align		4
.L_1451:
        /*1314*/ 	.byte	0x04, 0x05
        /*1316*/ 	.short	(.L_1453 - .L_1452)
.L_1452:
        /*1318*/ 	.word	0x00000200
        /*131c*/ 	.word	0x00000001
        /*1320*/ 	.word	0x00000001


	//----- nvinfo : EIATTR_CRS_STACK_SIZE
	.align		4
.L_1453:
        /*1324*/ 	.byte	0x04, 0x1e
        /*1326*/ 	.short	(.L_1455 - .L_1454)
.L_1454:
        /*1328*/ 	.word	0x00000000


	//----- nvinfo : EIATTR_CBANK_PARAM_SIZE
	.align		4
.L_1455:
        /*132c*/ 	.byte	0x03, 0x19
        /*132e*/ 	.short	0x0af0


	//----- nvinfo : EIATTR_PARAM_CBANK
	.align		4
        /*1330*/ 	.byte	0x04, 0x0a
        /*1332*/ 	.short	(.L_1457 - .L_1456)
	.align		4
.L_1456:
        /*1334*/ 	.word	index@(.nv.constant0._ZN7cutlass13device_kernelIN5flash11enable_sm90INS1_16FlashAttnFwdSm90INS1_25CollectiveMainloopFwdSm90ILi2EN4cute5tupleIJNS5_1CILi1EEES8_S8_EEENS6_IJNS7_ILi192EEENS7_ILi160EEENS7_ILi64EEEEEELi64ENS_12float_e4m3_tEfNS_4arch4Sm90ELb0ELb0ELb0ELb1ELb0ELb1ELb0ELb1ELb1ELb1ELb1ELb0EEENS1_21CollectiveEpilogueFwdINS6_IJSA_SC_SB_EEES9_NS_10bfloat16_tESG_Li384ELb1ELb1ELb1ELb1EEENS1_36VarlenDynamicPersistentTileSchedulerILi192ELi160ELi384ELi128ELb1ELb1ELb1ELb0ELb1ELb1EEEEEEEEEvNT_6ParamsE)
        /*1338*/ 	.short	0x0210
        /*133a*/ 	.short	0x0af0


	//----- nvinfo : EIATTR_SW_WAR
	.align		4
.L_1457:
        /*133c*/ 	.byte	0x04, 0x36
        /*133e*/ 	.short	(.L_1459 - .L_1458)
.L_1458:
        /*1340*/ 	.word	0x00000008
.L_1459:


//--------------------- .nv.info._ZN7cutlass13device_kernelIN5flash11enable_sm90INS1_16FlashAttnFwdSm90INS1_25CollectiveMainloopFwdSm90ILi2EN4cute5tupleIJNS5_1CILi1EEES8_S8_EEENS6_IJNS7_ILi192EEENS7_ILi160EEENS7_ILi64EEEEEELi64ENS_12float_e4m3_tEfNS_4arch4Sm90ELb0ELb1ELb0ELb0ELb0ELb0ELb0ELb1ELb1ELb1ELb1ELb0EEENS1_21CollectiveEpilogueFwdINS6_IJSA_SC_SB_EEES9_NS_10bfloat16_tESG_Li384ELb0ELb1ELb1ELb1EEENS1_19SingleTileSchedulerILb0ELb1ELb1ELi192EEEEEEEEEvNT_6ParamsE --------------------------
	.section	.nv.info._ZN7cutlass13device_kernelIN5flash11enable_sm90INS1_16FlashAttnFwdSm90INS1_25CollectiveMainloopFwdSm90ILi2EN4cute5tupleIJNS5_1CILi1EEES8_S8_EEENS6_IJNS7_ILi192EEENS7_ILi160EEENS7_ILi64EEEEEELi64ENS_12float_e4m3_tEfNS_4arch4Sm90ELb0ELb1ELb0ELb0ELb0ELb0ELb0ELb1ELb1ELb1ELb1ELb0EEENS1_21CollectiveEpilogueFwdINS6_IJSA_SC_SB_EEES9_NS_10bfloat16_tESG_Li384ELb0ELb1ELb1ELb1EEENS1_19SingleTileSchedulerILb0ELb1ELb1ELi192EEEEEEEEEvNT_6ParamsE,"",@"SHT_CUDA_INFO"
	.sectionflags	@""
	.align	4


	//----- nvinfo : EIATTR_CUDA_API_VERSION
	.align		4
        /*0000*/ 	.byte	0x04, 0x37
        /*0002*/ 	.short	(.L_1461 - .L_1460)
.L_1460:
        /*0004*/ 	.word	0x00000082


	//----- nvinfo : EIATTR_KPARAM_INFO
	.align		4
.L_1461:
        /*0008*/ 	.byte	0x04, 0x17
        /*000a*/ 	.short	(.L_1463 - .L_1462)
.L_1462:
        /*000c*/ 	.word	0x00000000
        /*0010*/ 	.short	0x0000
        /*0012*/ 	.short	0x0070
        /*0014*/ 	.byte	0x00, 0xf0, 0x01, 0x28


	//----- nvinfo : EIATTR_SPARSE_MMA_MASK
	.align		4
.L_1463:
        /*0018*/ 	.byte	0x03, 0x50
        /*001a*/ 	.short	0x0000


	//----- nvinfo : EIATTR_MAXREG_COUNT
	.align		4
        /*001c*/ 	.byte	0x03, 0x1b
        /*001e*/ 	.short	0x0080


	//----- nvinfo : EIATTR_NUM_BARRIERS
	.align		4
        /*0020*/ 	.byte	0x02, 0x4c
        /*0022*/ 	.byte	0x09
	.zero		1


	//----- nvinfo : EIATTR_EXTERNS
	.align		4
        /*0024*/ 	.byte	0x04, 0x0f
        /*0026*/ 	.short	(.L_1465 - .L_1464)


	//   ....[0]....
	.align		4
.L_1464:
        /*0028*/ 	.word	index@(__assertfail)


	//----- nvinfo : EIATTR_MERCURY_ISA_VERSION
	.align		4
.L_1465:
        /*002c*/ 	.byte	0x03, 0x5f
        /*002e*/ 	.short	0x0101


	//----- nvinfo : EIATTR_INT_WARP_WIDE_INSTR_OFFSETS
	.align		4
        /*0030*/ 	.byte	0x04, 0x31
        /*0032*/ 	.short	(.L_1467 - .L_1466)


	//   ....[0]....
.L_1466:
        /*0034*/ 	.word	0x00000120


	//   ....[1]....
        /*0038*/ 	.word	0x00000160


	//   ....[2]....
        /*003c*/ 	.word	0x000001d0


	//----- nvinfo : EIATTR_COOP_GROUP_MASK_REGIDS
	.align		4
.L_1467:
        /*0040*/ 	.byte	0x04, 0x29
        /*0042*/ 	.short	(.L_1469 - .L_1468)


	//   ....[0]....
.L_1468:
        /*0044*/ 	.word	0xffffffff


	//   ....[1]....
        /*0048*/ 	.word	0xffffffff


	//   ....[2]....
        /*004c*/ 	.word	0xffffffff


	//   ....[3]....
        /*0050*/ 	.word	0xffffffff


	//   ....[4]....
        /*0054*/ 	.word	0xffffffff


	//   ....[5]....
        /*0058*/ 	.word	0xffffffff


	//   ....[6]....
        /*005c*/ 	.word	0xffffffff


	//   ....[7]....
        /*0060*/ 	.word	0xffffffff


	//   ....[8]....
        /*0064*/ 	.word	0xffffffff


	//   ....[9]....
        /*0068*/ 	.word	0xffffffff


	//   ....[10]....
        /*006c*/ 	.word	0xffffffff


	//   ....[11]....
        /*0070*/ 	.word	0xffffffff


	//   ....[12]....
        /*0074*/ 	.word	0xffffffff


	//   ....[13]....
        /*0078*/ 	.word	0xffffffff


	//   ....[14]....
        /*007c*/ 	.word	0xffffffff


	//   ....[15]....
        /*0080*/ 	.word	0xffffffff


	//   ....[16]....
        /*0084*/ 	.word	0xffffffff


	//   ....[17]....
        /*0088*/ 	.word	0xffffffff


	//   ....[18]....
        /*008c*/ 	.word	0xffffffff


	//   ....[19]....
        /*0090*/ 	.word	0xffffffff


	//   ....[20]....
        /*0094*/ 	.word	0xffffffff


	//   ....[21]....
        /*0098*/ 	.word	0xffffffff


	//   ....[22]....
        /*009c*/ 	.word	0xffffffff


	//   ....[23]....
        /*00a0*/ 	.word	0xffffffff


	//   ....[24]....
        /*00a4*/ 	.word	0xffffffff


	//   ....[25]....
        /*00a8*/ 	.word	0xffffffff


	//   ....[26]....
        /*00ac*/ 	.word	0xffffffff


	//   ....[27]....
        /*00b0*/ 	.word	0xffffffff


	//   ....[28]....
        /*00b4*/ 	.word	0xffffffff


	//   ....[29]....
        /*00b8*/ 	.word	0xffffffff


	//   ....[30]....
        /*00bc*/ 	.word	0xffffffff


	//   ....[31]....
        /*00c0*/ 	.word	0xffffffff


	//   ....[32]....
        /*00c4*/ 	.word	0xffffffff


	//   ....[33]....
        /*00c8*/ 	.word	0xffffffff


	//   ....[34]....
        /*00cc*/ 	.word	0xffffffff


	//   ....[35]....
        /*00d0*/ 	.word	0xffffffff


	//   ....[36]....
        /*00d4*/ 	.word	0xffffffff


	//   ....[37]....
        /*00d8*/ 	.word	0xffffffff


	//   ....[38]....
        /*00dc*/ 	.word	0xffffffff


	//   ....[39]....
        /*00e0*/ 	.word	0xffffffff


	//   ....[40]....
        /*00e4*/ 	.word	0xffffffff


	//   ....[41]....
        /*00e8*/ 	.word	0xffffffff


	//   ....[42]....
        /*00ec*/ 	.word	0xffffffff


	//   ....[43]....
        /*00f0*/ 	.word	0xffffffff


	//   ....[44]....
        /*00f4*/ 	.word	0xffffffff


	//   ....[45]....
        /*00f8*/ 	.word	0xffffffff


	//   ....[46]....
        /*00fc*/ 	.word	0xffffffff


	//   ....[47]....
        /*0100*/ 	.word	0xffffffff


	//   ....[48]....
        /*0104*/ 	.word	0xffffffff


	//   ....[49]....
        /*0108*/ 	.word	0xffffffff


	//   ....[50]....
        /*010c*/ 	.word	0xffffffff


	//   ....[51]....
        /*0110*/ 	.word	0xffffffff


	//   ....[52]....
        /*0114*/ 	.word	0xffffffff


	//   ....[53]....
        /*0118*/ 	.word	0xffffffff


	//   ....[54]....
        /*011c*/ 	.word	0xffffffff


	//   ....[55]....
        /*0120*/ 	.word	0xffffffff


	//   ....[56]....
        /*0124*/ 	.word	0xffffffff


	//   ....[57]....
        /*0128*/ 	.word	0xffffffff


	//   ....[58]....
        /*012c*/ 	.word	0xffffffff


	//   ....[59]....
        /*0130*/ 	.word	0xffffffff


	//   ....[60]....
        /*0134*/ 	.word	0xffffffff


	//   ....[61]....
        /*0138*/ 	.word	0xffffffff


	//   ....[62]....
        /*013c*/ 	.word	0xffffffff


	//   ....[63]....
        /*0140*/ 	.word	0xffffffff


	//   ....[64]....
        /*0144*/ 	.word	0xffffffff


	//   ....[65]....
        /*0148*/ 	.word	0xffffffff


	//   ....[66]....
        /*014c*/ 	.word	0xffffffff


	//   ....[67]....
        /*0150*/ 	.word	0xffffffff


	//   ....[68]....
        /*0154*/ 	.word	0xffffffff


	//   ....[69]....
        /*0158*/ 	.word	0xffffffff


	//   ....[70]....
        /*015c*/ 	.word	0xffffffff


	//   ....[71]....
        /*0160*/ 	.word	0xffffffff


	//   ....[72]....
        /*0164*/ 	.word	0xffffffff


	//   ....[73]....
        /*0168*/ 	.word	0xffffffff


	//   ....[74]....
        /*016c*/ 	.word	0xffffffff


	//   ....[75]....
        /*0170*/ 	.word	0xffffffff


	//   ....[76]....
        /*0174*/ 	.word	0xffffffff


	//   ....[77]....
        /*0178*/ 	.word	0xffffffff


	//   ....[78]....
        /*017c*/ 	.word	0xffffffff


	//   ....[79]....
        /*0180*/ 	.word	0xffffffff


	//   ....[80]....
        /*0184*/ 	.word	0xffffffff


	//   ....[81]....
        /*0188*/ 	.word	0xffffffff


	//   ....[82]....
        /*018c*/ 	.word	0xffffffff


	//   ....[83]....
        /*0190*/ 	.word	0xffffffff


	//   ....[84]....
        /*0194*/ 	.word	0xffffffff


	//   ....[85]....
        /*0198*/ 	.word	0xffffffff


	//   ....[86]....
        /*019c*/ 	.word	0xffffffff


	//   ....[87]....
        /*01a0*/ 	.word	0xffffffff


	//   ....[88]....
        /*01a4*/ 	.word	0xffffffff


	//   ....[89]....
        /*01a8*/ 	.word	0x0500000f


	//   ....[90]....
        /*01ac*/ 	.word	0x0500000f


	//   ....[91]....
        /*01b0*/ 	.word	0x0500000f


	//   ....[92]....
        /*01b4*/ 	.word	0x0500000f


	//   ....[93]....
        /*01b8*/ 	.word	0x0500000f


	//   ....[94]....
        /*01bc*/ 	.word	0x0500000f


	//   ....[95]....
        /*01c0*/ 	.word	0x0500000f


	//   ....[96]....
        /*01c4*/ 	.word	0x0500000f


	//   ....[97]....
        /*01c8*/ 	.word	0x0500000f


	//   ....[98]....
        /*01cc*/ 	.word	0x0500000f


	//   ....[99]....
        /*01d0*/ 	.word	0x0500000f


	//   ....[100]....
        /*01d4*/ 	.word	0x0500000f


	//   ....[101]....
        /*01d8*/ 	.word	0x0500000f


	//----- nvinfo : EIATTR_COOP_GROUP_INSTR_OFFSETS
	.align		4
.L_1469:
        /*01dc*/ 	.byte	0x04, 0x28
        /*01de*/ 	.short	(.L_1471 - .L_1470)


	//   ....[0]....
.L_1470:
        /*01e0*/ 	.word	0x00000050


	//   ....[1]....
        /*01e4*/ 	.word	0x00000130


	//   ....[2]....
        /*01e8*/ 	.word	0x00000180


	//   ....[3]....
        /*01ec*/ 	.word	0x000003b0


	//   ....[4]....
        /*01f0*/ 	.word	0x00000510


	//   ....[5]....
        /*01f4*/ 	.word	0x00000630


	//   ....[6]....
        /*01f8*/ 	.word	0x00000790


	//   ....[7]....
        /*01fc*/ 	.word	0x00001780


	//   ....[8]....
        /*0200*/ 	.word	0x00001fd0


	//   ....[9]....
        /*0204*/ 	.word	0x000032a0


	//   ....[10]....
        /*0208*/ 	.word	0x00003ae0


	//   ....[11]....
        /*020c*/ 	.word	0x00003bf0


	//   ....[12]....
        /*0210*/ 	.word	0x00004790


	//   ....[13]....
        /*0214*/ 	.word	0x00004830


	//   ....[14]....
        /*0218*/ 	.word	0x00006260


	//   ....[15]....
        /*021c*/ 	.word	0x00006480


	//   ....[16]....
        /*0220*/ 	.word	0x00007ad0


	//   ....[17]....
        /*0224*/ 	.word	0x00007be0


	//   ....[18]....
        /*0228*/ 	.word	0x00008730


	//   ....[19]....
        /*022c*/ 	.word	0x000087b0


	//   ....[20]....
        /*0230*/ 	.word	0x0000a6e0


	//   ....[21]....
        /*0234*/ 	.word	0x0000a730


	//   ....[22]....
        /*0238*/ 	.word	0x0000a7b0


	//   ....[23]....
        /*023c*/ 	.word	0x0000a7d0


	//   ....[24]....
        /*0240*/ 	.word	0x0000c770


	//   ....[25]....
        /*0244*/ 	.word	0x0000d760


	//   ....[26]....
        /*0248*/ 	.word	0x0000df90


	//   ....[27]....
        /*024c*/ 	.word	0x0000e0a0


	//   ....[28]....
        /*0250*/ 	.word	0x0000ec30


	//   ....[29]....
        /*0254*/ 	.word	0x0000ec90


	//   ....[30]....
        /*0258*/ 	.word	0x00010140


	//   ....[31]....
        /*025c*/ 	.word	0x00010150


	//   ....[32]....
        /*0260*/ 	.word	0x000101d0


	//   ....[33]....
        /*0264*/ 	.word	0x000101f0


	//   ....[34]....
        /*0268*/ 	.word	0x00010d40


	//   ....[35]....
        /*026c*/ 	.word	0x00010d50


	//   ....[36]....
        /*0270*/ 	.word	0x00010d60


	//   ....[37]....
        /*0274*/ 	.word	0x00010d70


	//   ....[38]....
        /*0278*/ 	.word	0x00010d80


	//   ....[39]....
        /*027c*/ 	.word	0x00010d90


	//   ....[40]....
        /*0280*/ 	.word	0x00010db0


	//   ....[41]....
        /*0284*/ 	.word	0x00010dc0


	//   ....[42]....
        /*0288*/ 	.word	0x00010df0


	//   ....[43]....
        /*028c*/ 	.word	0x00010e00


	//   ....[44]....
        /*0290*/ 	.word	0x00010e10


	//   ....[45]....
        /*0294*/ 	.word	0x00010e40


	//   ....[46]....
        /*0298*/ 	.word	0x00010e60


	//   ....[47]....
        /*029c*/ 	.word	0x00010e70


	//   ....[48]....
        /*02a0*/ 	.word	0x00010e90


	//   ....[49]....
        /*02a4*/ 	.word	0x00010ea0


	//   ....[50]....
        /*02a8*/ 	.word	0x00010eb0


	//   ....[51]....
        /*02ac*/ 	.word	0x00010ec0


	//   ....[52]....
        /*02b0*/ 	.word	0x00010ed0


	//   ....[53]....
        /*02b4*/ 	.word	0x00010ee0


	//   ....[54]....
        /*02b8*/ 	.word	0x00010f10


	//   ....[55]....
        /*02bc*/ 	.word	0x00010f70


	//   ....[56]....
        /*02c0*/ 	.word	0x00010fa0


	//   ....[57]....
        /*02c4*/ 	.word	0x00010fc0


	//   ....[58]....
        /*02c8*/ 	.word	0x00010ff0


	//   ....[59]....
        /*02cc*/ 	.word	0x00011000


	//   ....[60]....
        /*02d0*/ 	.word	0x00011010


	//   ....[61]....
        /*02d4*/ 	.word	0x00011020


	//   ....[62]....
        /*02d8*/ 	.word	0x00011030


	//   ....[63]....
        /*02dc*/ 	.word	0x00011040


	//   ....[64]....
        /*02e0*/ 	.word	0x00011060


	//   ....[65]....
        /*02e4*/ 	.word	0x00011070


	//   ....[66]....
        /*02e8*/ 	.word	0x00011310


	//   ....[67]....
        /*02ec*/ 	.word	0x00011350


	//   ....[68]....
        /*02f0*/ 	.word	0x00011380


	//   ....[69]....
        /*02f4*/ 	.word	0x000113c0


	//   ....[70]....
        /*02f8*/ 	.word	0x000113f0


	//   ....[71]....
        /*02fc*/ 	.word	0x00011420


	//   ....[72]....
        /*0300*/ 	.word	0x000117e0


	//   ....[73]....
        /*0304*/ 	.word	0x00011810


	//   ....[74]....
        /*0308*/ 	.word	0x00012010


	//   ....[75]....
        /*030c*/ 	.word	0x00013140


	//   ....[76]....
        /*0310*/ 	.word	0x00013c00


	//   ....[77]....
        /*0314*/ 	.word	0x00013c40


	//   ....[78]....
        /*0318*/ 	.word	0x00013c70


	//   ....[79]....
        /*031c*/ 	.word	0x00013c80


	//   ....[80]....
        /*0320*/ 	.word	0x00013c90


	//   ....[81]....
        /*0324*/ 	.word	0x00013cb0


	//   ....[82]....
        /*0328*/ 	.word	0x00013cf0


	//   ....[83]....
        /*032c*/ 	.word	0x00013d70


	//   ....[84]....
        /*0330*/ 	.word	0x00013d90


	//   ....[85]....
        /*0334*/ 	.word	0x00013df0


	//   ....[86]....
        /*0338*/ 	.word	0x00013e30


	//   ....[87]....
        /*033c*/ 	.word	0x00013e60


	//   ....[88]....
        /*0340*/ 	.word	0x00015020


	//   ....[89]....
        /*0344*/ 	.word	0x00015690


	//   ....[90]....
        /*0348*/ 	.word	0x00015860


	//   ....[91]....
        /*034c*/ 	.word	0x000158b0


	//   ....[92]....
        /*0350*/ 	.word	0x000159e0


	//   ....[93]....
        /*0354*/ 	.word	0x00015a40


	//   ....[94]....
        /*0358*/ 	.word	0x00015aa0


	//   ....[95]....
        /*035c*/ 	.word	0x00015b60


	//   ....[96]....
        /*0360*/ 	.word	0x00015bc0


	//   ....[97]....
        /*0364*/ 	.word	0x00015c80


	//   ....[98]....
        /*0368*/ 	.word	0x00015d10


	//   ....[99]....
        /*036c*/ 	.word	0x00015dd0


	//   ....[100]....
        /*0370*/ 	.word	0x00015e40


	//   ....[101]....
        /*0374*/ 	.word	0x00015ef0


	//----- nvinfo : EIATTR_REG_RECONFIG
	.align		4
.L_1471:
        /*0378*/ 	.byte	0x01, 0x54
	.zero		2


	//----- nvinfo : EIATTR_SYSCALL_OFFSETS
	.align		4
        /*037c*/ 	.byte	0x04, 0x46
        /*037e*/ 	.short	(.L_1473 - .L_1472)


	//   ....[0]....
.L_1472:
        /*0380*/ 	.word	0x00001950


	//   ....[1]....
        /*0384*/ 	.word	0x00012b70


	//   ....[2]....
        /*0388*/ 	.word	0x00012cb0


	//   ....[3]....
        /*038c*/ 	.word	0x00012df0


	//   ....[4]....
        /*0390*/ 	.word	0x00012f10


	//   ....[5]....
        /*0394*/ 	.word	0x000137d0


	//----- nvinfo : EIATTR_MBARRIER_INSTR_OFFSETS
	.align		4
.L_1473:
        /*0398*/ 	.byte	0x04, 0x39
        /*039a*/ 	.short	(.L_1475 - .L_1474)


	//   ....[0]....
.L_1474:
        /*039c*/ 	.word	0x00000260
        /*03a0*/ 	.word	0x000000ff
        /*03a4*/ 	.word	0x00012400
        /*03a8*/ 	.short	0x0100
        /*03aa*/ 	.byte	0x08
	.zero		1


	//   ....[1]....
        /*03ac*/ 	.word	0x00000270
        /*03b0*/ 	.word	0x000000ff
        /*03b4*/ 	.word	0x00012420
        /*03b8*/ 	.short	0x0100
        /*03ba*/ 	.byte	0x08
	.zero		1


	//   ....[2]....
        /*03bc*/ 	.word	0x00000360
        /*03c0*/ 	.word	0x000000ff
        /*03c4*/ 	.word	0x00012430
        /*03c8*/ 	.short	0x0100
        /*03ca*/ 	.byte	0x08
	.zero		1


	//   ....[3]....
        /*03cc*/ 	.word	0x00000370
        /*03d0*/ 	.word	0x000000ff
        /*03d4*/ 	.word	0x00012440
        /*03d8*/ 	.short	0x0100
        /*03da*/ 	.byte	0x08
	.zero		1


	//   ....[4]....
        /*03dc*/ 	.word	0x00000380
        /*03e0*/ 	.word	0x000000ff
        /*03e4*/ 	.word	0x00012438
        /*03e8*/ 	.short	0x0100
        /*03ea*/ 	.byte	0x08
	.zero		1


	//   ....[5]....
        /*03ec*/ 	.word	0x00000390
        /*03f0*/ 	.word	0x000000ff
        /*03f4*/ 	.word	0x00012448
        /*03f8*/ 	.short	0x0100
        /*03fa*/ 	.byte	0x08
	.zero		1


	//   ....[6]....
        /*03fc*/ 	.word	0x000004c0
        /*0400*/ 	.word	0x000000ff
        /*0404*/ 	.word	0x00012450
        /*0408*/ 	.short	0x0100
        /*040a*/ 	.byte	0x08
	.zero		1


	//   ....[7]....
        /*040c*/ 	.word	0x000004d0
        /*0410*/ 	.word	0x000000ff
        /*0414*/ 	.word	0x00012460
        /*0418*/ 	.short	0x0100
        /*041a*/ 	.byte	0x08
	.zero		1


	//   ....[8]....
        /*041c*/ 	.word	0x000004e0
        /*0420*/ 	.word	0x000000ff
        /*0424*/ 	.word	0x00012458
        /*0428*/ 	.short	0x0100
        /*042a*/ 	.byte	0x08
	.zero		1


	//   ....[9]....
        /*042c*/ 	.word	0x000004f0
        /*0430*/ 	.word	0x000000ff
        /*0434*/ 	.word	0x00012468
        /*0438*/ 	.short	0x0100
        /*043a*/ 	.byte	0x08
	.zero		1


	//   ....[10]....
        /*043c*/ 	.word	0x000005e0
        /*0440*/ 	.word	0x000000ff
        /*0444*/ 	.word	0x00012470
        /*0448*/ 	.short	0x0100
        /*044a*/ 	.byte	0x06
	.zero		1


	//   ....[11]....
        /*044c*/ 	.word	0x000005f0
        /*0450*/ 	.word	0x000000ff
        /*0454*/ 	.word	0x00012480
        /*0458*/ 	.short	0x0100
        /*045a*/ 	.byte	0x06
	.zero		1


	//   ....[12]....
        /*045c*/ 	.word	0x00000600
        /*0460*/ 	.word	0x000000ff
        /*0464*/ 	.word	0x00012478
        /*0468*/ 	.short	0x0100
        /*046a*/ 	.byte	0x06
	.zero		1


	//   ....[13]....
        /*046c*/ 	.word	0x00000610
        /*0470*/ 	.word	0x000000ff
        /*0474*/ 	.word	0x00012488
        /*0478*/ 	.short	0x0100
        /*047a*/ 	.byte	0x06
	.zero		1


	//   ....[14]....
        /*047c*/ 	.word	0x00000740
        /*0480*/ 	.word	0x000000ff
        /*0484*/ 	.word	0x00012490
        /*0488*/ 	.short	0x0100
        /*048a*/ 	.byte	0x08
	.zero		1


	//   ....[15]....
        /*048c*/ 	.word	0x00000750
        /*0490*/ 	.word	0x000000ff
        /*0494*/ 	.word	0x000124a0
        /*0498*/ 	.short	0x0100
        /*049a*/ 	.byte	0x08
	.zero		1


	//   ....[16]....
        /*049c*/ 	.word	0x00000760
        /*04a0*/ 	.word	0x000000ff
        /*04a4*/ 	.word	0x00012498
        /*04a8*/ 	.short	0x0100
        /*04aa*/ 	.byte	0x08
	.zero		1


	//   ....[17]....
        /*04ac*/ 	.word	0x00000770
        /*04b0*/ 	.word	0x000000ff
        /*04b4*/ 	.word	0x000124a8
        /*04b8*/ 	.short	0x0100
        /*04ba*/ 	.byte	0x08
	.zero		1


	//   ....[18]....
        /*04bc*/ 	.word	0x000008a0
        /*04c0*/ 	.word	0x000000ff
        /*04c4*/ 	.word	0x000124b0
        /*04c8*/ 	.short	0x0100
        /*04ca*/ 	.byte	0x08
	.zero		1


	//   ....[19]....
        /*04cc*/ 	.word	0x000008b0
        /*04d0*/ 	.word	0x000000ff
        /*04d4*/ 	.word	0x000124c0
        /*04d8*/ 	.short	0x0100
        /*04da*/ 	.byte	0x08
	.zero		1


	//   ....[20]....
        /*04dc*/ 	.word	0x000008c0
        /*04e0*/ 	.word	0x000000ff
        /*04e4*/ 	.word	0x000124b8
        /*04e8*/ 	.short	0x0100
        /*04ea*/ 	.byte	0x08
	.zero		1


	//   ....[21]....
        /*04ec*/ 	.word	0x000008d0
        /*04f0*/ 	.word	0x000000ff
        /*04f4*/ 	.word	0x000124c8
        /*04f8*/ 	.short	0x0100
        /*04fa*/ 	.byte	0x08
	.zero		1


	//   ....[22]....
        /*04fc*/ 	.word	0x00001970
        /*0500*/ 	.word	0x000000ff
        /*0504*/ 	.word	0x00012400
        /*0508*/ 	.short	0x010a
        /*050a*/ 	.byte	0x2f
	.zero		1


	//   ....[23]....
        /*050c*/ 	.word	0x000019e0
        /*0510*/ 	.word	0x000000ff
        /*0514*/ 	.word	0x00012430
        /*0518*/ 	.short	0x010a
        /*051a*/ 	.byte	0x2f
	.zero		1


	//   ....[24]....
        /*051c*/ 	.word	0x00001a50
        /*0520*/ 	.word	0x000000ff
        /*0524*/ 	.word	0x00012430
        /*0528*/ 	.short	0x010a
        /*052a*/ 	.byte	0x2f
	.zero		1


	//   ....[25]....
        /*052c*/ 	.word	0x000022a0
        /*0530*/ 	.word	0x00000004
        /*0534*/ 	.word	0x00000000
        /*0538*/ 	.short	0x0101
        /*053a*/ 	.byte	0x3f
	.zero		1


	//   ....[26]....
        /*053c*/ 	.word	0x00005ab0
        /*0540*/ 	.word	0x000000ff
        /*0544*/ 	.word	0x00012430
        /*0548*/ 	.short	0x010a
        /*054a*/ 	.byte	0x15
	.zero		1


	//   ....[27]....
        /*054c*/ 	.word	0x00005af0
        /*0550*/ 	.word	0x000000ff
        /*0554*/ 	.word	0x00012430
        /*0558*/ 	.short	0x010a
        /*055a*/ 	.byte	0x15
	.zero		1


	//   ....[28]....
        /*055c*/ 	.word	0x00005f40
        /*0560*/ 	.word	0x000000ff
        /*0564*/ 	.word	0x00012450
        /*0568*/ 	.short	0x010a
        /*056a*/ 	.byte	0x0d
	.zero		1


	//   ....[29]....
        /*056c*/ 	.word	0x00005f80
        /*0570*/ 	.word	0x000000ff
        /*0574*/ 	.word	0x00012450
        /*0578*/ 	.short	0x010a
        /*057a*/ 	.byte	0x0d
	.zero		1


	//   ....[30]....
        /*057c*/ 	.word	0x00006280
        /*0580*/ 	.word	0x0000000a
        /*0584*/ 	.word	0x00000000
        /*0588*/ 	.short	0x0101
        /*058a*/ 	.byte	0x3f
	.zero		1


	//   ....[31]....
        /*058c*/ 	.word	0x000094b0
        /*0590*/ 	.word	0x000000ff
        /*0594*/ 	.word	0x00000000
        /*0598*/ 	.short	0x0101
        /*059a*/ 	.byte	0x0a
	.zero		1


	//   ....[32]....
        /*059c*/ 	.word	0x00009ce0
        /*05a0*/ 	.word	0x000000ff
        /*05a4*/ 	.word	0x00012430
        /*05a8*/ 	.short	0x010a
        /*05aa*/ 	.byte	0x15
	.zero		1


	//   ....[33]....
        /*05ac*/ 	.word	0x00009d20
        /*05b0*/ 	.word	0x000000ff
        /*05b4*/ 	.word	0x00012430
        /*05b8*/ 	.short	0x010a
        /*05ba*/ 	.byte	0x15
	.zero		1


	//   ....[34]....
        /*05bc*/ 	.word	0x0000a160
        /*05c0*/ 	.word	0x000000ff
        /*05c4*/ 	.word	0x00012450
        /*05c8*/ 	.short	0x010a
        /*05ca*/ 	.byte	0x0d
	.zero		1


	//   ....[35]....
        /*05cc*/ 	.word	0x0000a690
        /*05d0*/ 	.word	0x000000ff
        /*05d4*/ 	.word	0x00012450
        /*05d8*/ 	.short	0x010a
        /*05da*/ 	.byte	0x0d
	.zero		1


	//   ....[36]....
        /*05dc*/ 	.word	0x0000b760
        /*05e0*/ 	.word	0x00000005
        /*05e4*/ 	.word	0x00000000
        /*05e8*/ 	.short	0x0101
        /*05ea*/ 	.byte	0x3f
	.zero		1


	//   ....[37]....
        /*05ec*/ 	.word	0x0000ba10
        /*05f0*/ 	.word	0x000000ff
        /*05f4*/ 	.word	0x00000000
        /*05f8*/ 	.short	0x0101
        /*05fa*/ 	.byte	0x0a
	.zero		1


	//   ....[38]....
        /*05fc*/ 	.word	0x0000bfa0
        /*0600*/ 	.word	0x000000ff
        /*0604*/ 	.word	0x00012430
        /*0608*/ 	.short	0x010a
        /*060a*/ 	.byte	0x19
	.zero		1


	//   ....[39]....
        /*060c*/ 	.word	0x0000bfe0
        /*0610*/ 	.word	0x000000ff
        /*0614*/ 	.word	0x00012430
        /*0618*/ 	.short	0x010a
        /*061a*/ 	.byte	0x19
	.zero		1


	//   ....[40]....
        /*061c*/ 	.word	0x0000c420
        /*0620*/ 	.word	0x000000ff
        /*0624*/ 	.word	0x00012450
        /*0628*/ 	.short	0x010a
        /*062a*/ 	.byte	0x0d
	.zero		1


	//   ....[41]....
        /*062c*/ 	.word	0x0000c460
        /*0630*/ 	.word	0x000000ff
        /*0634*/ 	.word	0x00012450
        /*0638*/ 	.short	0x010a
        /*063a*/ 	.byte	0x0d
	.zero		1


	//   ....[42]....
        /*063c*/ 	.word	0x0000c7a0
        /*0640*/ 	.word	0x00000007
        /*0644*/ 	.word	0x00000000
        /*0648*/ 	.short	0x0101
        /*064a*/ 	.byte	0x3f
	.zero		1


	//   ....[43]....
        /*064c*/ 	.word	0x0000f980
        /*0650*/ 	.word	0x000000ff
        /*0654*/ 	.word	0x00000000
        /*0658*/ 	.short	0x0101
        /*065a*/ 	.byte	0x0a
	.zero		1


	//   ....[44]....
        /*065c*/ 	.word	0x0000fe20
        /*0660*/ 	.word	0x000000ff
        /*0664*/ 	.word	0x00012450
        /*0668*/ 	.short	0x010a
        /*066a*/ 	.byte	0x10
	.zero		1


	//   ....[45]....
        /*066c*/ 	.word	0x0000fe60
        /*0670*/ 	.word	0x000000ff
        /*0674*/ 	.word	0x00012450
        /*0678*/ 	.short	0x010a
        /*067a*/ 	.byte	0x10
	.zero		1


	//   ....[46]....
        /*067c*/ 	.word	0x000104d0
        /*0680*/ 	.word	0x000000ff
        /*0684*/ 	.word	0x00000000
        /*0688*/ 	.short	0x0101
        /*068a*/ 	.byte	0x04
	.zero		1


	//   ....[47]....
        /*068c*/ 	.word	0x00011410
        /*0690*/ 	.word	0x000000ff
        /*0694*/ 	.word	0x00000000
        /*0698*/ 	.short	0x0101
        /*069a*/ 	.byte	0x04
	.zero		1


	//   ....[48]....
        /*069c*/ 	.word	0x00013350
        /*06a0*/ 	.word	0x000000ff
        /*06a4*/ 	.word	0x00012480
        /*06a8*/ 	.short	0x010a
        /*06aa*/ 	.byte	0x26
	.zero		1


	//   ....[49]....
        /*06ac*/ 	.word	0x000134b0
        /*06b0*/ 	.word	0x000000ff
        /*06b4*/ 	.word	0x00012440
        /*06b8*/ 	.short	0x010a
        /*06ba*/ 	.byte	0x26
	.zero		1


	//   ....[50]....
        /*06bc*/ 	.word	0x00013f80
        /*06c0*/ 	.word	0x000000ff
        /*06c4*/ 	.word	0x00012400
        /*06c8*/ 	.short	0x0107
        /*06ca*/ 	.byte	0x26
	.zero		1


	//   ....[51]....
        /*06cc*/ 	.word	0x00013fc0
        /*06d0*/ 	.word	0x000000ff
        /*06d4*/ 	.word	0x00012400
        /*06d8*/ 	.short	0x0101
        /*06da*/ 	.byte	0x26
	.zero		1


	//   ....[52]....
        /*06dc*/ 	.word	0x00013ff0
        /*06e0*/ 	.word	0x000000ff
        /*06e4*/ 	.word	0x00012420
        /*06e8*/ 	.short	0x010a
        /*06ea*/ 	.byte	0x26
	.zero		1


	//   ....[53]....
        /*06ec*/ 	.word	0x000142a0
        /*06f0*/ 	.word	0x00000007
        /*06f4*/ 	.word	0x00012480
        /*06f8*/ 	.short	0x010a
        /*06fa*/ 	.byte	0x3f
	.zero		1


	//   ....[54]....
        /*06fc*/ 	.word	0x000144a0
        /*0700*/ 	.word	0x00000007
        /*0704*/ 	.word	0x00012440
        /*0708*/ 	.short	0x010a
        /*070a*/ 	.byte	0x3f
	.zero		1


	//   ....[55]....
        /*070c*/ 	.word	0x00014710
        /*0710*/ 	.word	0x00000014
        /*0714*/ 	.word	0x00012470
        /*0718*/ 	.short	0x010a
        /*071a*/ 	.byte	0x3f
	.zero		1


	//   ....[56]....
        /*071c*/ 	.word	0x00014770
        /*0720*/ 	.word	0x00000014
        /*0724*/ 	.word	0x00012460
        /*0728*/ 	.short	0x010a
        /*072a*/ 	.byte	0x3f
	.zero		1


	//   ....[57]....
        /*072c*/ 	.word	0x00014a30
        /*0730*/ 	.word	0x00000014
        /*0734*/ 	.word	0x00012450
        /*0738*/ 	.short	0x0101
        /*073a*/ 	.byte	0x3f
	.zero		1


	//   ....[58]....
        /*073c*/ 	.word	0x00014aa0
        /*0740*/ 	.word	0x00000004
        /*0744*/ 	.word	0x00000000
        /*0748*/ 	.short	0x0101
        /*074a*/ 	.byte	0x3f
	.zero		1


	//   ....[59]....
        /*074c*/ 	.word	0x00014ba0
        /*0750*/ 	.word	0x0000000c
        /*0754*/ 	.word	0x00012470
        /*0758*/ 	.short	0x010a
        /*075a*/ 	.byte	0x3f
	.zero		1


	//   ....[60]....
        /*075c*/ 	.word	0x00014c40
        /*0760*/ 	.word	0x0000000c
        /*0764*/ 	.word	0x00012460
        /*0768*/ 	.short	0x010a
        /*076a*/ 	.byte	0x3f
	.zero		1


	//   ....[61]....
        /*076c*/ 	.word	0x00014f00
        /*0770*/ 	.word	0x0000000c
        /*0774*/ 	.word	0x00012450
        /*0778*/ 	.short	0x0101
        /*077a*/ 	.byte	0x3f
	.zero		1


	//   ....[62]....
        /*077c*/ 	.word	0x00014f70
        /*0780*/ 	.word	0x00000002
        /*0784*/ 	.word	0x00000000
        /*0788*/ 	.short	0x0101
        /*078a*/ 	.byte	0x3f
	.zero		1


	//   ....[63]....
        /*078c*/ 	.word	0x00015000
        /*0790*/ 	.word	0x00000009
        /*0794*/ 	.word	0x00012420
        /*0798*/ 	.short	0x010a
        /*079a*/ 	.byte	0x3f
	.zero		1


	//   ....[64]....
        /*079c*/ 	.word	0x00015110
        /*07a0*/ 	.word	0x00000007
        /*07a4*/ 	.word	0x00000000
        /*07a8*/ 	.short	0x010a
        /*07aa*/ 	.byte	0x3f
	.zero		1


	//   ....[65]....
        /*07ac*/ 	.word	0x00015180
        /*07b0*/ 	.word	0x00000005
        /*07b4*/ 	.word	0x00000000
        /*07b8*/ 	.short	0x010a
        /*07ba*/ 	.byte	0x3f
	.zero		1


	//   ....[66]....
        /*07bc*/ 	.word	0x000151d0
        /*07c0*/ 	.word	0x00000003
        /*07c4*/ 	.word	0x00012460
        /*07c8*/ 	.short	0x010a
        /*07ca*/ 	.byte	0x3f
	.zero		1


	//   ....[67]....
        /*07cc*/ 	.word	0x00015220
        /*07d0*/ 	.word	0x00000005
        /*07d4*/ 	.word	0x00012460
        /*07d8*/ 	.short	0x010a
        /*07da*/ 	.byte	0x3f
	.zero		1


	//   ....[68]....
        /*07dc*/ 	.word	0x00015260
        /*07e0*/ 	.word	0x00000003
        /*07e4*/ 	.word	0x00012480
        /*07e8*/ 	.short	0x010a
        /*07ea*/ 	.byte	0x3f
	.zero		1


	//   ....[69]....
        /*07ec*/ 	.word	0x00015280
        /*07f0*/ 	.word	0x00000005
        /*07f4*/ 	.word	0x00012480
        /*07f8*/ 	.short	0x010a
        /*07fa*/ 	.byte	0x3f
	.zero		1


	//   ....[70]....
        /*07fc*/ 	.word	0x000152f0
        /*0800*/ 	.word	0x00000003
        /*0804*/ 	.word	0x00012400
        /*0808*/ 	.short	0x010a
        /*080a*/ 	.byte	0x3f
	.zero		1


	//   ....[71]....
        /*080c*/ 	.word	0x00015350
        /*0810*/ 	.word	0x00000003
        /*0814*/ 	.word	0x00012430
        /*0818*/ 	.short	0x010a
        /*081a*/ 	.byte	0x3f
	.zero		1


	//   ....[72]....
        /*081c*/ 	.word	0x000153b0
        /*0820*/ 	.word	0x0000000b
        /*0824*/ 	.word	0x00012430
        /*0828*/ 	.short	0x010a
        /*082a*/ 	.byte	0x3f
	.zero		1


	//   ....[73]....
        /*082c*/ 	.word	0x00015410
        /*0830*/ 	.word	0x0000000b
        /*0834*/ 	.word	0x00012450
        /*0838*/ 	.short	0x010a
        /*083a*/ 	.byte	0x3f
	.zero		1


	//   ....[74]....
        /*083c*/ 	.word	0x00015470
        /*0840*/ 	.word	0x00000008
        /*0844*/ 	.word	0x00012430
        /*0848*/ 	.short	0x010a
        /*084a*/ 	.byte	0x3f
	.zero		1


	//   ....[75]....
        /*084c*/ 	.word	0x000154d0
        /*0850*/ 	.word	0x00000014
        /*0854*/ 	.word	0x00012450
        /*0858*/ 	.short	0x010a
        /*085a*/ 	.byte	0x3f
	.zero		1


	//   ....[76]....
        /*085c*/ 	.word	0x00015530
        /*0860*/ 	.word	0x0000000c
        /*0864*/ 	.word	0x00012430
        /*0868*/ 	.short	0x010a
        /*086a*/ 	.byte	0x3f
	.zero		1


	//   ....[77]....
        /*086c*/ 	.word	0x00015590
        /*0870*/ 	.word	0x0000000c
        /*0874*/ 	.word	0x00012450
        /*0878*/ 	.short	0x010a
        /*087a*/ 	.byte	0x3f
	.zero		1


	//   ....[78]....
        /*087c*/ 	.word	0x000155f0
        /*0880*/ 	.word	0x00000003
        /*0884*/ 	.word	0x00012450
        /*0888*/ 	.short	0x010a
        /*088a*/ 	.byte	0x3f
	.zero		1


	//   ....[79]....
        /*088c*/ 	.word	0x00015750
        /*0890*/ 	.word	0x00000005
        /*0894*/ 	.word	0x00012480
        /*0898*/ 	.short	0x010a
        /*089a*/ 	.byte	0x3f
	.zero		1


	//   ....[80]....
        /*089c*/ 	.word	0x000157b0
        /*08a0*/ 	.word	0x00000005
        /*08a4*/ 	.word	0x00012440
        /*08a8*/ 	.short	0x010a
        /*08aa*/ 	.byte	0x3f
	.zero		1


	//   ....[81]....
        /*08ac*/ 	.word	0x00015f30
        /*08b0*/ 	.word	0x00000003
        /*08b4*/ 	.word	0x00012420
        /*08b8*/ 	.short	0x010a
        /*08ba*/ 	.byte	0x3f
	.zero		1


	//   ....[82]....
        /*08bc*/ 	.word	0x00015f80
        /*08c0*/ 	.word	0x00000007
        /*08c4*/ 	.word	0x00012480
        /*08c8*/ 	.short	0x010a
        /*08ca*/ 	.byte	0x3f
	.zero		1


	//   ....[83]....
        /*08cc*/ 	.word	0x00015fd0
        /*08d0*/ 	.word	0x00000007
        /*08d4*/ 	.word	0x00012440
        /*08d8*/ 	.short	0x010a
        /*08da*/ 	.byte	0x3f
	.zero		1


	//   ....[84]....
        /*08dc*/ 	.word	0x00016020
        /*08e0*/ 	.word	0x00000014
        /*08e4*/ 	.word	0x00012470
        /*08e8*/ 	.short	0x010a
        /*08ea*/ 	.byte	0x3f
	.zero		1


	//   ....[85]....
        /*08ec*/ 	.word	0x00016070
        /*08f0*/ 	.word	0x00000014
        /*08f4*/ 	.word	0x00012460
        /*08f8*/ 	.short	0x010a
        /*08fa*/ 	.byte	0x3f
	.zero		1


	//   ....[86]....
        /*08fc*/ 	.word	0x000160c0
        /*0900*/ 	.word	0x0000000c
        /*0904*/ 	.word	0x00012470
        /*0908*/ 	.short	0x010a
        /*090a*/ 	.byte	0x3f
	.zero		1


	//   ....[87]....
        /*090c*/ 	.word	0x00016110
        /*0910*/ 	.word	0x0000000c
        /*0914*/ 	.word	0x00012460
        /*0918*/ 	.short	0x010a
        /*091a*/ 	.byte	0x3f
	.zero		1


	//   ....[88]....
        /*091c*/ 	.word	0x00016160
        /*0920*/ 	.word	0x00000009
        /*0924*/ 	.word	0x00012420
        /*0928*/ 	.short	0x010a
        /*092a*/ 	.byte	0x3f
	.zero		1


	//   ....[89]....
        /*092c*/ 	.word	0x000161b0
        /*0930*/ 	.word	0x00000007
        /*0934*/ 	.word	0x00000000
        /*0938*/ 	.short	0x010a
        /*093a*/ 	.byte	0x3f
	.zero		1


	//   ....[90]....
        /*093c*/ 	.word	0x00016200
        /*0940*/ 	.word	0x00000005
        /*0944*/ 	.word	0x00000000
        /*0948*/ 	.short	0x010a
        /*094a*/ 	.byte	0x3f
	.zero		1


	//   ....[91]....
        /*094c*/ 	.word	0x00016250
        /*0950*/ 	.word	0x00000003
        /*0954*/ 	.word	0x00012460
        /*0958*/ 	.short	0x010a
        /*095a*/ 	.byte	0x3f
	.zero		1


	//   ....[92]....
        /*095c*/ 	.word	0x000162a0
        /*0960*/ 	.word	0x00000005
        /*0964*/ 	.word	0x00012460
        /*0968*/ 	.short	0x010a
        /*096a*/ 	.byte	0x3f
	.zero		1


	//   ....[93]....
        /*096c*/ 	.word	0x000162f0
        /*0970*/ 	.word	0x00000003
        /*0974*/ 	.word	0x00012480
        /*0978*/ 	.short	0x010a
        /*097a*/ 	.byte	0x3f
	.zero		1


	//----- nvinfo : EIATTR_NUM_MBARRIERS
	.align		4
.L_1475:
        /*097c*/ 	.byte	0x03, 0x38
        /*097e*/ 	.short	0x0016


	//----- nvinfo : EIATTR_EXIT_INSTR_OFFSETS
	.align		4
        /*0980*/ 	.byte	0x04, 0x1c
        /*0982*/ 	.short	(.L_1477 - .L_1476)


	//   ....[0]....
.L_1476:
        /*0984*/ 	.word	0x000152d0


	//----- nvinfo : EIATTR_MAX_THREADS
	.align		4
.L_1477:
        /*0988*/ 	.byte	0x04, 0x05
        /*098a*/ 	.short	(.L_1479 - .L_1478)
.L_1478:
        /*098c*/ 	.word	0x00000200
        /*0990*/ 	.word	0x00000001
        /*0994*/ 	.word	0x00000001


	//----- nvinfo : EIATTR_CRS_STACK_SIZE
	.align		4
.L_1479:
        /*0998*/ 	.byte	0x04, 0x1e
        /*099a*/ 	.short	(.L_1481 - .L_1480)
.L_1480:
        /*099c*/ 	.word	0x00000000


	//----- nvinfo : EIATTR_CBANK_PARAM_SIZE
	.align		4
.L_1481:
        /*09a0*/ 	.byte	0x03, 0x19
        /*09a2*/ 	.short	0x0a70


	//----- nvinfo : EIATTR_PARAM_CBANK
	.align		4
        /*09a4*/ 	.byte	0x04, 0x0a
        /*09a6*/ 	.short	(.L_1483 - .L_1482)
	.align		4
.L_1482:
        /*09a8*/ 	.word	index@(.nv.constant0._ZN7cutlass13device_kernelIN5flash11enable_sm90INS1_16FlashAttnFwdSm90INS1_25CollectiveMainloopFwdSm90ILi2EN4cute5tupleIJNS5_1CILi1EEES8_S8_EEENS6_IJNS7_ILi192EEENS7_ILi160EEENS7_ILi64EEEEEELi64ENS_12float_e4m3_tEfNS_4arch4Sm90ELb0ELb1ELb0ELb0ELb0ELb0ELb0ELb1ELb1ELb1ELb1ELb0EEENS1_21CollectiveEpilogueFwdINS6_IJSA_SC_SB_EEES9_NS_10bfloat16_tESG_Li384ELb0ELb1ELb1ELb1EEENS1_19SingleTileSchedulerILb0ELb1ELb1ELi192EEEEEEEEEvNT_6ParamsE)
        /*09ac*/ 	.short	0x0210
        /*09ae*/ 	.short	0x0a70


	//----- nvinfo : EIATTR_SW_WAR
	.align		4
.L_1483:
        /*09b0*/ 	.byte	0x04, 0x36
        /*09b2*/ 	.short	(.L_1485 - .L_1484)
.L_1484:
        /*09b4*/ 	.word	0x00000008
.L_1485:


//--------------------- .nv.info._ZN7cutlass13device_kernelIN5flash11enable_sm90INS1_16FlashAttnFwdSm90INS1_25CollectiveMainloopFwdSm90ILi2EN4cute5tupleIJNS5_1CILi1EEES8_S8_EEENS6_IJNS7_ILi192EEENS7_ILi160EEENS7_ILi64EEEEEELi64ENS_12float_e4m3_tEfNS_4arch4Sm90ELb0ELb1ELb0ELb1ELb0ELb0ELb0ELb1ELb1ELb1ELb1ELb0EEENS1_21CollectiveEpilogueFwdINS6_IJSA_SC_SB_EEES9_NS_10bfloat16_tESG_Li384ELb1ELb1ELb1ELb1EEENS1_36VarlenDynamicPersistentTileSchedulerILi192ELi160ELi384ELi128ELb1ELb1ELb1ELb1ELb0ELb1EEEEEEEEEvNT_6ParamsE --------------------------
	.section	.nv.info._ZN7cutlass13device_kernelIN5flash11enable_sm90INS1_16FlashAttnFwdSm90INS1_25CollectiveMainloopFwdSm90ILi2EN4cute5tupleIJNS5_1CILi1EEES8_S8_EEENS6_IJNS7_ILi192EEENS7_ILi160EEENS7_ILi64EEEEEELi64ENS_12float_e4m3_tEfNS_4arch4Sm90ELb0ELb1ELb0ELb1ELb0ELb0ELb0ELb1ELb1ELb1ELb1ELb0EEENS1_21CollectiveEpilogueFwdINS6_IJSA_SC_SB_EEES9_NS_10bfloat16_tESG_Li384ELb1ELb1ELb1ELb1EEENS1_36VarlenDynamicPersistentTileSchedulerILi192ELi160ELi384ELi128ELb1ELb1ELb1ELb1ELb0ELb1EEEEEEEEEvNT_6ParamsE,"",@"SHT_CUDA_INFO"
	.sectionflags	@""
	.align	4


	//----- nvinfo : EIATTR_CUDA_API_VERSION
	.align		4
        /*0000*/ 	.byte	0x04, 0x37
        /*0002*/ 	.short	(.L_1487 - .L_1486)
.L_1486:
        /*0004*/ 	.word	0x00000082


	//----- nvinfo : EIATTR_KPARAM_INFO
	.align		4
.L_1487:
        /*0008*/ 	.byte	0x04, 0x17
        /*000a*/ 	.short	(.L_1489 - .L_1488)
.L_1488:
        /*000c*/ 	.word	0x00000000
        /*0010*/ 	.short	0x0000
        /*0012*/ 	.short	0x0070
        /*0014*/ 	.byte	0x00, 0xf0, 0x01, 0x2a


	//----- nvinfo : EIATTR_SPARSE_MMA_MASK
	.align		4
.L_1489:
        /*0018*/ 	.byte	0x03, 0x50
        /*001a*/ 	.short	0x0000


	//----- nvinfo : EIATTR_MAXREG_COUNT
	.align		4
        /*001c*/ 	.byte	0x03, 0x1b
        /*001e*/ 	.short	0x0080


	//----- nvinfo : EIATTR_NUM_BARRIERS
	.align		4
        /*0020*/ 	.byte	0x02, 0x4c
        /*0022*/ 	.byte	0x09
	.zero		1


	//----- nvinfo : EIATTR_EXTERNS
	.align		4
        /*0024*/ 	.byte	0x04, 0x0f
        /*0026*/ 	.short	(.L_1491 - .L_1490)


	//   ....[0]....
	.align		4
.L_1490:
        /*0028*/ 	.word	index@(__assertfail)


	//----- nvinfo : EIATTR_ANNOTATIONS
	.align		4
.L_1491:
        /*002c*/ 	.byte	0x04, 0x55
        /*002e*/ 	.short	(.L_1493 - .L_1492)


	//   ....[0]....
.L_1492:
        /* <DEDUP_REMOVED lines=10> */


	//----- nvinfo : EIATTR_MERCURY_ISA_VERSION
	.align		4
.L_1493:
        /*00b8*/ 	.byte	0x03, 0x5f
        /*00ba*/ 	.short	0x0101


	//----- nvinfo : EIATTR_UNUSED_LOAD_BYTE_OFFSET
	.align		4
        /*00bc*/ 	.byte	0x04, 0x44
        /*00be*/ 	.short	(.L_1495 - .L_1494)


	//   ....[0]....
.L_1494:
        /*00c0*/ 	.word	0x00000a00
        /*00c4*/ 	.word	0x0000fff0


	//   ....[1]....
        /*00c8*/ 	.word	0x00010910
        /*00cc*/ 	.word	0x0000fff0


	//----- nvinfo : EIATTR_INT_WARP_WIDE_INSTR_OFFSETS
	.align		4
.L_1495:
        /*00d0*/ 	.byte	0x04, 0x31
        /*00d2*/ 	.short	(.L_1497 - .L_1496)


	//   ....[0]....
.L_1496:
        /*00d4*/ 	.word	0x00000130


	//   ....[1]....
        /*00d8*/ 	.word	0x00000170


	//   ....[2]....
        /*00dc*/ 	.word	0x000001e0


	//   ....[3]....
        /*00e0*/ 	.word	0x00015410


	//   ....[4]....
        /*00e4*/ 	.word	0x000154a0


	//   ....[5]....
        /*00e8*/ 	.word	0x00017860


	//   ....[6]....
        /*00ec*/ 	.word	0x000178f0


	//----- nvinfo : EIATTR_COOP_GROUP_MASK_REGIDS
	.align		4
.L_1497:
        /*00f0*/ 	.byte	0x04, 0x29
        /*00f2*/ 	.short	(.L_1499 - .L_1498)


	//   ....[0]....
.L_1498:
        /*00f4*/ 	.word	0xffffffff


	//   ....[1]....
        /*00f8*/ 	.word	0xffffffff


	//   ....[2]....
        /*00fc*/ 	.word	0xffffffff


	//   ....[3]....
        /*0100*/ 	.word	0xffffffff


	//   ....[4]....
        /*0104*/ 	.word	0xffffffff


	//   ....[5]....
        /*0108*/ 	.word	0xffffffff


	//   ....[6]....
        /*010c*/ 	.word	0xffffffff


	//   ....[7]....
        /*0110*/ 	.word	0xffffffff


	//   ....[8]....
        /*0114*/ 	.word	0xffffffff


	//   ....[9]....
        /*0118*/ 	.word	0xffffffff


	//   ....[10]....
        /*011c*/ 	.word	0xffffffff


	//   ....[11]....
        /*0120*/ 	.word	0xffffffff


	//   ....[12]....
        /*0124*/ 	.word	0xffffffff


	//   ....[13]....
        /*0128*/ 	.word	0xffffffff


	//   ....[14]....
        /*012c*/ 	.word	0xffffffff


	//   ....[15]....
        /*0130*/ 	.word	0xffffffff


	//   ....[16]....
        /*0134*/ 	.word	0xffffffff


	//   ....[17]....
        /*0138*/ 	.word	0xffffffff


	//   ....[18]....
        /*013c*/ 	.word	0xffffffff


	//   ....[19]....
        /*0140*/ 	.word	0xffffffff


	//   ....[20]....
        /*0144*/ 	.word	0xffffffff


	//   ....[21]....
        /*0148*/ 	.word	0xffffffff


	//   ....[22]....
        /*014c*/ 	.word	0xffffffff


	//   ....[23]....
        /*0150*/ 	.word	0xffffffff


	//   ....[24]....
        /*0154*/ 	.word	0xffffffff


	//   ....[25]....
        /*0158*/ 	.word	0xffffffff


	//   ....[26]....
        /*015c*/ 	.word	0xffffffff


	//   ....[27]....
        /*0160*/ 	.word	0xffffffff


	//   ....[28]....
        /*0164*/ 	.word	0xffffffff


	//   ....[29]....
        /*0168*/ 	.word	0xffffffff


	//   ....[30]....
        /*016c*/ 	.word	0xffffffff


	//   ....[31]....
        /*0170*/ 	.word	0xffffffff


	//   ....[32]....
        /*0174*/ 	.word	0xffffffff


	//   ....[33]....
        /*0178*/ 	.word	0xffffffff


	//   ....[34]....
        /*017c*/ 	.word	0xffffffff


	//   ....[35]....
        /*0180*/ 	.word	0xffffffff


	//   ....[36]....
        /*0184*/ 	.word	0xffffffff


	//   ....[37]....
        /*0188*/ 	.word	0xffffffff


	//   ....[38]....
        /*018c*/ 	.word	0xffffffff


	//   ....[39]....
        /*0190*/ 	.word	0xffffffff


	//   ....[40]....
        /*0194*/ 	.word	0xffffffff


	//   ....[41]....
        /*0198*/ 	.word	0xffffffff


	//   ....[42]....
        /*019c*/ 	.word	0xffffffff


	//   ....[43]....
        /*01a0*/ 	.word	0xffffffff


	//   ....[44]....
        /*01a4*/ 	.word	0xffffffff


	//   ....[45]....
        /*01a8*/ 	.word	0xffffffff


	//   ....[46]....
        /*01ac*/ 	.word	0xffffffff


	//   ....[47]....
        /*01b0*/ 	.word	0xffffffff


	//   ....[48]....
        /*01b4*/ 	.word	0xffffffff


	//   ....[49]....
        /*01b8*/ 	.word	0xffffffff


	//   ....[50]....
        /*01bc*/ 	.word	0xffffffff


	//   ....[51]....
        /*01c0*/ 	.word	0xffffffff


	//   ....[52]....
        /*01c4*/ 	.word	0xffffffff


	//   ....[53]....
        /*01c8*/ 	.word	0xffffffff


	//   ....[54]....
        /*01cc*/ 	.word	0xffffffff


	//   ....[55]....
        /*01d0*/ 	.word	0xffffffff


	//   ....[56]....
        /*01d4*/ 	.word	0xffffffff


	//   ....[57]....
        /*01d8*/ 	.word	0xffffffff


	//   ....[58]....
        /*01dc*/ 	.word	0xffffffff


	//   ....[59]....
        /*01e0*/ 	.word	0xffffffff


	//   ....[60]....
        /*01e4*/ 	.word	0xffffffff


	//   ....[61]....
        /*01e8*/ 	.word	0xffffffff


	//   ....[62]....
        /*01ec*/ 	.word	0xffffffff


	//   ....[63]....
        /*01f0*/ 	.word	0xffffffff


	//   ....[64]....
        /*01f4*/ 	.word	0xffffffff


	//   ....[65]....
        /*01f8*/ 	.word	0xffffffff


	//   ....[66]....
        /*01fc*/ 	.word	0xffffffff


	//   ....[67]....
        /*0200*/ 	.word	0xffffffff


	//   ....[68]....
        /*0204*/ 	.word	0xffffffff


	//   ....[69]....
        /*0208*/ 	.word	0xffffffff


	//   ....[70]....
        /*020c*/ 	.word	0xffffffff


	//   ....[71]....
        /*0210*/ 	.word	0xffffffff


	//   ....[72]....
        /*0214*/ 	.word	0xffffffff


	//   ....[73]....
        /*0218*/ 	.word	0xffffffff


	//   ....[74]....
        /*021c*/ 	.word	0xffffffff


	//   ....[75]....
        /*0220*/ 	.word	0xffffffff


	//   ....[76]....
        /*0224*/ 	.word	0xffffffff


	//   ....[77]....
        /*0228*/ 	.word	0xffffffff


	//   ....[78]....
        /*022c*/ 	.word	0xffffffff


	//   ....[79]....
        /*0230*/ 	.word	0xffffffff


	//   ....[80]....
        /*0234*/ 	.word	0xffffffff


	//   ....[81]....
        /*0238*/ 	.word	0xffffffff


	//   ....[82]....
        /*023c*/ 	.word	0xffffffff


	//   ....[83]....
        /*0240*/ 	.word	0xffffffff


	//   ....[84]....
        /*0244*/ 	.word	0xffffffff


	//   ....[85]....
        /*0248*/ 	.word	0xffffffff


	//   ....[86]....
        /*024c*/ 	.word	0xffffffff


	//   ....[87]....
        /*0250*/ 	.word	0xffffffff


	//   ....[88]....
        /*0254*/ 	.word	0xffffffff


	//   ....[89]....
        /*0258*/ 	.word	0xffffffff


	//   ....[90]....
        /*025c*/ 	.word	0xffffffff


	//   ....[91]....
        /*0260*/ 	.word	0xffffffff


	//   ....[92]....
        /*0264*/ 	.word	0xffffffff


	//   ....[93]....
        /*0268*/ 	.word	0xffffffff


	//   ....[94]....
        /*026c*/ 	.word	0xffffffff


	//   ....[95]....
        /*0270*/ 	.word	0xffffffff


	//   ....[96]....
        /*0274*/ 	.word	0xffffffff


	//   ....[97]....
        /*0278*/ 	.word	0xffffffff


	//   ....[98]....
        /*027c*/ 	.word	0xffffffff


	//   ....[99]....
        /*0280*/ 	.word	0xffffffff


	//   ....[100]....
        /*0284*/ 	.word	0xffffffff


	//   ....[101]....
        /*0288*/ 	.word	0xffffffff


	//   ....[102]....
        /*028c*/ 	.word	0xffffffff


	//   ....[103]....
        /*0290*/ 	.word	0xffffffff


	//   ....[104]....
        /*0294*/ 	.word	0xffffffff


	//   ....[105]....
        /*0298*/ 	.word	0xffffffff


	//   ....[106]....
        /*029c*/ 	.word	0xffffffff


	//   ....[107]....
        /*02a0*/ 	.word	0xffffffff


	//   ....[108]....
        /*02a4*/ 	.word	0xffffffff


	//   ....[109]....
        /*02a8*/ 	.word	0xffffffff


	//   ....[110]....
        /*02ac*/ 	.word	0xffffffff


	//   ....[111]....
        /*02b0*/ 	.word	0xffffffff


	//   ....[112]....
        /*02b4*/ 	.word	0xffffffff


	//   ....[113]....
        /*02b8*/ 	.word	0xffffffff


	//   ....[114]....
        /*02bc*/ 	.word	0xffffffff


	//   ....[115]....
        /*02c0*/ 	.word	0xffffffff


	//   ....[116]....
        /*02c4*/ 	.word	0xffffffff


	//   ....[117]....
        /*02c8*/ 	.word	0xffffffff


	//   ....[118]....
        /*02cc*/ 	.word	0xffffffff


	//   ....[119]....
        /*02d0*/ 	.word	0xffffffff


	//   ....[120]....
        /*02d4*/ 	.word	0xffffffff


	//   ....[121]....
        /*02d8*/ 	.word	0xffffffff


	//   ....[122]....
        /*02dc*/ 	.word	0xffffffff


	//   ....[123]....
        /*02e0*/ 	.word	0xffffffff


	//   ....[124]....
        /*02e4*/ 	.word	0xffffffff


	//   ....[125]....
        /*02e8*/ 	.word	0xffffffff


	//   ....[126]....
        /*02ec*/ 	.word	0xffffffff


	//   ....[127]....
        /*02f0*/ 	.word	0xffffffff


	//   ....[128]....
        /*02f4*/ 	.word	0xffffffff


	//   ....[129]....
        /*02f8*/ 	.word	0xffffffff


	//   ....[130]....
        /*02fc*/ 	.word	0xffffffff


	//   ....[131]....
        /*0300*/ 	.word	0xffffffff


	//   ....[132]....
        /*0304*/ 	.word	0xffffffff


	//   ....[133]....
        /*0308*/ 	.word	0xffffffff


	//   ....[134]....
        /*030c*/ 	.word	0xffffffff


	//   ....[135]....
        /*0310*/ 	.word	0xffffffff


	//   ....[136]....
        /*0314*/ 	.word	0xffffffff


	//   ....[137]....
        /*0318*/ 	.word	0xffffffff


	//   ....[138]....
        /*031c*/ 	.word	0xffffffff


	//   ....[139]....
        /*0320*/ 	.word	0x0500000f


	//   ....[140]....
        /*0324*/ 	.word	0x0500000f


	//   ....[141]....
        /*0328*/ 	.word	0x0500000f


	//   ....[142]....
        /*032c*/ 	.word	0x0500000f


	//   ....[143]....
        /*0330*/ 	.word	0x0500000f


	//   ....[144]....
        /*0334*/ 	.word	0x0500000f


	//   ....[145]....
        /*0338*/ 	.word	0x0500000f


	//   ....[146]....
        /*033c*/ 	.word	0x0500000f


	//   ....[147]....
        /*0340*/ 	.word	0x0500000f


	//   ....[148]....
        /*0344*/ 	.word	0x0500000f


	//   ....[149]....
        /*0348*/ 	.word	0x0500000f


	//   ....[150]....
        /*034c*/ 	.word	0x0500000f


	//   ....[151]....
        /*0350*/ 	.word	0x0500000f


	//   ....[152]....
        /*0354*/ 	.word	0x0500000f


	//----- nvinfo : EIATTR_COOP_GROUP_INSTR_OFFSETS
	.align		4
.L_1499:
        /*0358*/ 	.byte	0x04, 0x28
        /*035a*/ 	.short	(.L_1501 - .L_1500)


	//   ....[0]....
.L_1500:
        /*035c*/ 	.word	0x00000060


	//   ....[1]....
        /*0360*/ 	.word	0x00000140


	//   ....[2]....
        /*0364*/ 	.word	0x00000190


	//   ....[3]....
        /*0368*/ 	.word	0x000003c0


	//   ....[4]....
        /*036c*/ 	.word	0x00000520


	//   ....[5]....
        /*0370*/ 	.word	0x00000640


	//   ....[6]....
        /*0374*/ 	.word	0x000007a0


	//   ....[7]....
        /*0378*/ 	.word	0x00001c30


	//   ....[8]....
        /*037c*/ 	.word	0x000024e0


	//   ....[9]....
        /*0380*/ 	.word	0x00002750


	//   ....[10]....
        /*0384*/ 	.word	0x00003ea0


	//   ....[11]....
        /*0388*/ 	.word	0x00003fb0


	//   ....[12]....
        /*038c*/ 	.word	0x00004ae0


	//   ....[13]....
        /*0390*/ 	.word	0x00004b50


	//   ....[14]....
        /*0394*/ 	.word	0x000064f0


	//   ....[15]....
        /*0398*/ 	.word	0x00006700


	//   ....[16]....
        /*039c*/ 	.word	0x00007d40


	//   ....[17]....
        /*03a0*/ 	.word	0x00007e50


	//   ....[18]....
        /*03a4*/ 	.word	0x000089b0


	//   ....[19]....
        /*03a8*/ 	.word	0x00008a10


	//   ....[20]....
        /*03ac*/ 	.word	0x0000a920


	//   ....[21]....
        /*03b0*/ 	.word	0x0000a970


	//   ....[22]....
        /*03b4*/ 	.word	0x0000aa00


	//   ....[23]....
        /*03b8*/ 	.word	0x0000aa20


	//   ....[24]....
        /*03bc*/ 	.word	0x0000c970


	//   ....[25]....
        /*03c0*/ 	.word	0x0000d9b0


	//   ....[26]....
        /*03c4*/ 	.word	0x0000e1b0


	//   ....[27]....
        /*03c8*/ 	.word	0x0000e2c0


	//   ....[28]....
        /*03cc*/ 	.word	0x0000ee10


	//   ....[29]....
        /*03d0*/ 	.word	0x0000ee90


	//   ....[30]....
        /*03d4*/ 	.word	0x00010320


	//   ....[31]....
        /*03d8*/ 	.word	0x00010330


	//   ....[32]....
        /*03dc*/ 	.word	0x000103b0


	//   ....[33]....
        /*03e0*/ 	.word	0x000103c0


	//   ....[34]....
        /*03e4*/ 	.word	0x00010ef0


	//   ....[35]....
        /*03e8*/ 	.word	0x00010f00


	//   ....[36]....
        /*03ec*/ 	.word	0x00010f10


	//   ....[37]....
        /*03f0*/ 	.word	0x00010f20


	//   ....[38]....
        /*03f4*/ 	.word	0x00010f30


	//   ....[39]....
        /*03f8*/ 	.word	0x00010f40


	//   ....[40]....
        /*03fc*/ 	.word	0x00010f50


	//   ....[41]....
        /*0400*/ 	.word	0x00010f60


	//   ....[42]....
        /*0404*/ 	.word	0x00010f70


	//   ....[43]....
        /*0408*/ 	.word	0x00010fa0


	//   ....[44]....
        /*040c*/ 	.word	0x00010fd0


	//   ....[45]....
        /*0410*/ 	.word	0x00010fe0


	//   ....[46]....
        /*0414*/ 	.word	0x00010ff0


	//   ....[47]....
        /*0418*/ 	.word	0x00011020


	//   ....[48]....
        /*041c*/ 	.word	0x00011050


	//   ....[49]....
        /*0420*/ 	.word	0x00011080


	//   ....[50]....
        /*0424*/ 	.word	0x00011090


	//   ....[51]....
        /*0428*/ 	.word	0x000110c0


	//   ....[52]....
        /*042c*/ 	.word	0x000110d0


	//   ....[53]....
        /*0430*/ 	.word	0x00011100


	//   ....[54]....
        /*0434*/ 	.word	0x00011110


	//   ....[55]....
        /*0438*/ 	.word	0x00011140


	//   ....[56]....
        /*043c*/ 	.word	0x00011170


	//   ....[57]....
        /*0440*/ 	.word	0x00011180


	//   ....[58]....
        /*0444*/ 	.word	0x00011190


	//   ....[59]....
        /*0448*/ 	.word	0x000111b0


	//   ....[60]....
        /*044c*/ 	.word	0x000111e0


	//   ....[61]....
        /*0450*/ 	.word	0x000111f0


	//   ....[62]....
        /*0454*/ 	.word	0x00011200


	//   ....[63]....
        /*0458*/ 	.word	0x00011210


	//   ....[64]....
        /*045c*/ 	.word	0x00011230


	//   ....[65]....
        /*0460*/ 	.word	0x00011240


	//   ....[66]....
        /*0464*/ 	.word	0x00011a30


	//   ....[67]....
        /*0468*/ 	.word	0x00011a70


	//   ....[68]....
        /*046c*/ 	.word	0x00011a90


	//   ....[69]....
        /*0470*/ 	.word	0x00011ab0


	//   ....[70]....
        /*0474*/ 	.word	0x00011fc0


	//   ....[71]....
        /*0478*/ 	.word	0x00012000


	//   ....[72]....
        /*047c*/ 	.word	0x00012020


	//   ....[73]....
        /*0480*/ 	.word	0x00012050


	//   ....[74]....
        /*0484*/ 	.word	0x00012070


	//   ....[75]....
        /*0488*/ 	.word	0x00012090


	//   ....[76]....
        /*048c*/ 	.word	0x000120b0


	//   ....[77]....
        /*0490*/ 	.word	0x000120d0


	//   ....[78]....
        /*0494*/ 	.word	0x00012590


	//   ....[79]....
        /*0498*/ 	.word	0x000125a0


	//   ....[80]....
        /*049c*/ 	.word	0x000127e0


	//   ....[81]....
        /*04a0*/ 	.word	0x000127f0


	//   ....[82]....
        /*04a4*/ 	.word	0x00013300


	//   ....[83]....
        /*04a8*/ 	.word	0x00013330


	//   ....[84]....
        /*04ac*/ 	.word	0x00013370


	//   ....[85]....
        /*04b0*/ 	.word	0x000133a0


	//   ....[86]....
        /*04b4*/ 	.word	0x000133d0


	//   ....[87]....
        /*04b8*/ 	.word	0x000133e0


	//   ....[88]....
        /*04bc*/ 	.word	0x000133f0


	//   ....[89]....
        /*04c0*/ 	.word	0x00013410


	//   ....[90]....
        /*04c4*/ 	.word	0x00013580


	//   ....[91]....
        /*04c8*/ 	.word	0x00013760


	//   ....[92]....
        /*04cc*/ 	.word	0x00013790


	//   ....[93]....
        /*04d0*/ 	.word	0x000137c0


	//   ....[94]....
        /*04d4*/ 	.word	0x000137f0


	//   ....[95]....
        /*04d8*/ 	.word	0x00013820


	//   ....[96]....
        /*04dc*/ 	.word	0x00013870


	//   ....[97]....
        /*04e0*/ 	.word	0x00013a00


	//   ....[98]....
        /*04e4*/ 	.word	0x00013a30


	//   ....[99]....
        /*04e8*/ 	.word	0x00013a60


	//   ....[100]....
        /*04ec*/ 	.word	0x00013a90


	//   ....[101]....
        /*04f0*/ 	.word	0x00013ac0


	//   ....[102]....
        /*04f4*/ 	.word	0x00013af0


	//   ....[103]....
        /*04f8*/ 	.word	0x00013ba0


	//   ....[104]....
        /*04fc*/ 	.word	0x00013c00


	//   ....[105]....
        /*0500*/ 	.word	0x00013c10


	//   ....[106]....
        /*0504*/ 	.word	0x00013c60


	//   ....[107]....
        /*0508*/ 	.word	0x00015b70


	//   ....[108]....
        /*050c*/ 	.word	0x000167f0


	//   ....[109]....
        /*0510*/ 	.word	0x00016800


	//   ....[110]....
        /*0514*/ 	.word	0x00016820


	//   ....[111]....
        /*0518*/ 	.word	0x000168b0


	//   ....[112]....
        /*051c*/ 	.word	0x000168d0


	//   ....[113]....
        /*0520*/ 	.word	0x00016930


	//   ....[114]....
        /*0524*/ 	.word	0x00016960


	//   ....[115]....
        /*0528*/ 	.word	0x000169c0


	//   ....[116]....
        /*052c*/ 	.word	0x000169e0


	//   ....[117]....
        /*0530*/ 	.word	0x000169f0


	//   ....[118]....
        /*0534*/ 	.word	0x00016a50


	//   ....[119]....
        /*0538*/ 	.word	0x00016a70


	//   ....[120]....
        /*053c*/ 	.word	0x00017fc0


	//   ....[121]....
        /*0540*/ 	.word	0x00017ff0


	//   ....[122]....
        /*0544*/ 	.word	0x00018020


	//   ....[123]....
        /*0548*/ 	.word	0x00018040


	//   ....[124]....
        /*054c*/ 	.word	0x00018060


	//   ....[125]....
        /*0550*/ 	.word	0x00018090


	//   ....[126]....
        /*0554*/ 	.word	0x000180c0


	//   ....[127]....
        /*0558*/ 	.word	0x000180d0


	//   ....[128]....
        /*055c*/ 	.word	0x00018240


	//   ....[129]....
        /*0560*/ 	.word	0x00018270


	//   ....[130]....
        /*0564*/ 	.word	0x000182a0


	//   ....[131]....
        /*0568*/ 	.word	0x000182e0


	//   ....[132]....
        /*056c*/ 	.word	0x00018310


	//   ....[133]....
        /*0570*/ 	.word	0x00018340


	//   ....[134]....
        /*0574*/ 	.word	0x000183c0


	//   ....[135]....
        /*0578*/ 	.word	0x00018410


	//   ....[136]....
        /*057c*/ 	.word	0x00018420


	//   ....[137]....
        /*0580*/ 	.word	0x00018460


	//   ....[138]....
        /*0584*/ 	.word	0x00018e80


	//   ....[139]....
        /*0588*/ 	.word	0x00019510


	//   ....[140]....
        /*058c*/ 	.word	0x000196d0


	//   ....[141]....
        /*0590*/ 	.word	0x00019720


	//   ....[142]....
        /*0594*/ 	.word	0x00019780


	//   ....[143]....
        /*0598*/ 	.word	0x000198d0


	//   ....[144]....
        /*059c*/ 	.word	0x00019930


	//   ....[145]....
        /*05a0*/ 	.word	0x000199f0


	//   ....[146]....
        /*05a4*/ 	.word	0x00019a50


	//   ....[147]....
        /*05a8*/ 	.word	0x00019b20


	//   ....[148]....
        /*05ac*/ 	.word	0x00019b80


	//   ....[149]....
        /*05b0*/ 	.word	0x00019c30


	//   ....[150]....
        /*05b4*/ 	.word	0x00019cb0


	//   ....[151]....
        /*05b8*/ 	.word	0x00019d60


	//   ....[152]....
        /*05bc*/ 	.word	0x0001a0a0


	//----- nvinfo : EIATTR_REG_RECONFIG
	.align		4
.L_1501:
        /*05c0*/ 	.byte	0x01, 0x54
	.zero		2


	//----- nvinfo : EIATTR_SYSCALL_OFFSETS
	.align		4
        /*05c4*/ 	.byte	0x04, 0x46
        /*05c6*/ 	.short	(.L_1503 - .L_1502)


	//   ....[0]....
.L_1502:
        /*05c8*/ 	.word	0x00001df0


	//   ....[1]....
        /*05cc*/ 	.word	0x00015600


	//   ....[2]....
        /*05d0*/ 	.word	0x00015770


	//   ....[3]....
        /*05d4*/ 	.word	0x000158c0


	//   ....[4]....
        /*05d8*/ 	.word	0x00015a00


	//   ....[5]....
        /*05dc*/ 	.word	0x00016300


	//----- nvinfo : EIATTR_MBARRIER_INSTR_OFFSETS
	.align		4
.L_1503:
        /*05e0*/ 	.byte	0x04, 0x39
        /*05e2*/ 	.short	(.L_1505 - .L_1504)


	//   ....[0]....
.L_1504:
        /*05e4*/ 	.word	0x00000270
        /*05e8*/ 	.word	0x000000ff
        /*05ec*/ 	.word	0x00013200
        /*05f0*/ 	.short	0x0100
        /*05f2*/ 	.byte	0x08
	.zero		1


	//   ....[1]....
        /*05f4*/ 	.word	0x00000280
        /*05f8*/ 	.word	0x000000ff
        /*05fc*/ 	.word	0x00013220
        /*0600*/ 	.short	0x0100
        /*0602*/ 	.byte	0x08
	.zero		1


	//   ....[2]....
        /*0604*/ 	.word	0x00000370
        /*0608*/ 	.word	0x000000ff
        /*060c*/ 	.word	0x00013230
        /*0610*/ 	.short	0x0100
        /*0612*/ 	.byte	0x08
	.zero		1


	//   ....[3]....
        /*0614*/ 	.word	0x00000380
        /*0618*/ 	.word	0x000000ff
        /*061c*/ 	.word	0x00013240
        /*0620*/ 	.short	0x0100
        /*0622*/ 	.byte	0x08
	.zero		1


	//   ....[4]....
        /*0624*/ 	.word	0x00000390
        /*0628*/ 	.word	0x000000ff
        /*062c*/ 	.word	0x00013238
        /*0630*/ 	.short	0x0100
        /*0632*/ 	.byte	0x08
	.zero		1


	//   ....[5]....
        /*0634*/ 	.word	0x000003a0
        /*0638*/ 	.word	0x000000ff
        /*063c*/ 	.word	0x00013248
        /*0640*/ 	.short	0x0100
        /*0642*/ 	.byte	0x08
	.zero		1


	//   ....[6]....
        /*0644*/ 	.word	0x000004d0
        /*0648*/ 	.word	0x000000ff
        /*064c*/ 	.word	0x00013250
        /*0650*/ 	.short	0x0100
        /*0652*/ 	.byte	0x08
	.zero		1


	//   ....[7]....
        /*0654*/ 	.word	0x000004e0
        /*0658*/ 	.word	0x000000ff
        /*065c*/ 	.word	0x00013260
        /*0660*/ 	.short	0x0100
        /*0662*/ 	.byte	0x08
	.zero		1


	//   ....[8]....
        /*0664*/ 	.word	0x000004f0
        /*0668*/ 	.word	0x000000ff
        /*066c*/ 	.word	0x00013258
        /*0670*/ 	.short	0x0100
        /*0672*/ 	.byte	0x08
	.zero		1


	//   ....[9]....
        /*0674*/ 	.word	0x00000500
        /*0678*/ 	.word	0x000000ff
        /*067c*/ 	.word	0x00013268
        /*0680*/ 	.short	0x0100
        /*0682*/ 	.byte	0x08
	.zero		1


	//   ....[10]....
        /*0684*/ 	.word	0x000005f0
        /*0688*/ 	.word	0x000000ff
        /*068c*/ 	.word	0x00013270
        /*0690*/ 	.short	0x0100
        /*0692*/ 	.byte	0x06
	.zero		1


	//   ....[11]....
        /*0694*/ 	.word	0x00000600
        /*0698*/ 	.word	0x000000ff
        /*069c*/ 	.word	0x00013280
        /*06a0*/ 	.short	0x0100
        /*06a2*/ 	.byte	0x06
	.zero		1


	//   ....[12]....
        /*06a4*/ 	.word	0x00000610
        /*06a8*/ 	.word	0x000000ff
        /*06ac*/ 	.word	0x00013278
        /*06b0*/ 	.short	0x0100
        /*06b2*/ 	.byte	0x06
	.zero		1


	//   ....[13]....
        /*06b4*/ 	.word	0x00000620
        /*06b8*/ 	.word	0x000000ff
        /*06bc*/ 	.word	0x00013288
        /*06c0*/ 	.short	0x0100
        /*06c2*/ 	.byte	0x06
	.zero		1


	//   ....[14]....
        /*06c4*/ 	.word	0x00000750
        /*06c8*/ 	.word	0x000000ff
        /*06cc*/ 	.word	0x00013290
        /*06d0*/ 	.short	0x0100
        /*06d2*/ 	.byte	0x08
	.zero		1


	//   ....[15]....
        /*06d4*/ 	.word	0x00000760
        /*06d8*/ 	.word	0x000000ff
        /*06dc*/ 	.word	0x000132a0
        /*06e0*/ 	.short	0x0100
        /*06e2*/ 	.byte	0x08
	.zero		1


	//   ....[16]....
        /*06e4*/ 	.word	0x00000770
        /*06e8*/ 	.word	0x000000ff
        /*06ec*/ 	.word	0x00013298
        /*06f0*/ 	.short	0x0100
        /*06f2*/ 	.byte	0x08
	.zero		1


	//   ....[17]....
        /*06f4*/ 	.word	0x00000780
        /*06f8*/ 	.word	0x000000ff
        /*06fc*/ 	.word	0x000132a8
        /*0700*/ 	.short	0x0100
        /*0702*/ 	.byte	0x08
	.zero		1


	//   ....[18]....
        /*0704*/ 	.word	0x000008b0
        /*0708*/ 	.word	0x000000ff
        /*070c*/ 	.word	0x000132b0
        /*0710*/ 	.short	0x0100
        /*0712*/ 	.byte	0x08
	.zero		1


	//   ....[19]....
        /*0714*/ 	.word	0x000008c0
        /*0718*/ 	.word	0x000000ff
        /*071c*/ 	.word	0x000132c0
        /*0720*/ 	.short	0x0100
        /*0722*/ 	.byte	0x08
	.zero		1


	//   ....[20]....
        /*0724*/ 	.word	0x000008d0
        /*0728*/ 	.word	0x000000ff
        /*072c*/ 	.word	0x000132b8
        /*0730*/ 	.short	0x0100
        /*0732*/ 	.byte	0x08
	.zero		1


	//   ....[21]....
        /*0734*/ 	.word	0x000008e0
        /*0738*/ 	.word	0x000000ff
        /*073c*/ 	.word	0x000132c8
        /*0740*/ 	.short	0x0100
        /*0742*/ 	.byte	0x08
	.zero		1


	//   ....[22]....
        /*0744*/ 	.word	0x00001e70
        /*0748*/ 	.word	0x000000ff
        /*074c*/ 	.word	0x00013200
        /*0750*/ 	.short	0x010a
        /*0752*/ 	.byte	0x2d
	.zero		1


	//   ....[23]....
        /*0754*/ 	.word	0x00001ef0
        /*0758*/ 	.word	0x00000005
        /*075c*/ 	.word	0x00013230
        /*0760*/ 	.short	0x010a
        /*0762*/ 	.byte	0x3f
	.zero		1


	//   ....[24]....
        /*0764*/ 	.word	0x00001f30
        /*0768*/ 	.word	0x00000005
        /*076c*/ 	.word	0x00013230
        /*0770*/ 	.short	0x010a
        /*0772*/ 	.byte	0x3f
	.zero		1


	//   ....[25]....
        /*0774*/ 	.word	0x000025a0
        /*0778*/ 	.word	0x00000000
        /*077c*/ 	.word	0x00000000
        /*0780*/ 	.short	0x0101
        /*0782*/ 	.byte	0x3f
	.zero		1


	//   ....[26]....
        /*0784*/ 	.word	0x00005d50
        /*0788*/ 	.word	0x000000ff
        /*078c*/ 	.word	0x00013230
        /*0790*/ 	.short	0x010a
        /*0792*/ 	.byte	0x17
	.zero		1


	//   ....[27]....
        /*0794*/ 	.word	0x00005d90
        /*0798*/ 	.word	0x000000ff
        /*079c*/ 	.word	0x00013230
        /*07a0*/ 	.short	0x010a
        /*07a2*/ 	.byte	0x17
	.zero		1


	//   ....[28]....
        /*07a4*/ 	.word	0x000061e0
        /*07a8*/ 	.word	0x000000ff
        /*07ac*/ 	.word	0x00013250
        /*07b0*/ 	.short	0x010a
        /*07b2*/ 	.byte	0x0b
	.zero		1


	//   ....[29]....
        /*07b4*/ 	.word	0x00006220
        /*07b8*/ 	.word	0x000000ff
        /*07bc*/ 	.word	0x00013250
        /*07c0*/ 	.short	0x010a
        /*07c2*/ 	.byte	0x0b
	.zero		1


	//   ....[30]....
        /*07c4*/ 	.word	0x00006510
        /*07c8*/ 	.word	0x00000008
        /*07cc*/ 	.word	0x00000000
        /*07d0*/ 	.short	0x0101
        /*07d2*/ 	.byte	0x3f
	.zero		1


	//   ....[31]....
        /*07d4*/ 	.word	0x00009720
        /*07d8*/ 	.word	0x000000ff
        /*07dc*/ 	.word	0x00000000
        /*07e0*/ 	.short	0x0101
        /*07e2*/ 	.byte	0x06
	.zero		1


	//   ....[32]....
        /*07e4*/ 	.word	0x00009f10
        /*07e8*/ 	.word	0x000000ff
        /*07ec*/ 	.word	0x00013230
        /*07f0*/ 	.short	0x010a
        /*07f2*/ 	.byte	0x14
	.zero		1


	//   ....[33]....
        /*07f4*/ 	.word	0x00009f50
        /*07f8*/ 	.word	0x000000ff
        /*07fc*/ 	.word	0x00013230
        /*0800*/ 	.short	0x010a
        /*0802*/ 	.byte	0x14
	.zero		1


	//   ....[34]....
        /*0804*/ 	.word	0x0000a3a0
        /*0808*/ 	.word	0x000000ff
        /*080c*/ 	.word	0x00013250
        /*0810*/ 	.short	0x010a
        /*0812*/ 	.byte	0x0b
	.zero		1


	//   ....[35]....
        /*0814*/ 	.word	0x0000a8d0
        /*0818*/ 	.word	0x000000ff
        /*081c*/ 	.word	0x00013250
        /*0820*/ 	.short	0x010a
        /*0822*/ 	.byte	0x0b
	.zero		1


	//   ....[36]....
        /*0824*/ 	.word	0x0000b9a0
        /*0828*/ 	.word	0x00000005
        /*082c*/ 	.word	0x00000000
        /*0830*/ 	.short	0x0101
        /*0832*/ 	.byte	0x3f
	.zero		1


	//   ....[37]....
        /*0834*/ 	.word	0x0000bc50
        /*0838*/ 	.word	0x000000ff
        /*083c*/ 	.word	0x00000000
        /*0840*/ 	.short	0x0101
        /*0842*/ 	.byte	0x06
	.zero		1


	//   ....[38]....
        /*0844*/ 	.word	0x0000c1d0
        /*0848*/ 	.word	0x000000ff
        /*084c*/ 	.word	0x00013230
        /*0850*/ 	.short	0x010a
        /*0852*/ 	.byte	0x17
	.zero		1


	//   ....[39]....
        /*0854*/ 	.word	0x0000c210
        /*0858*/ 	.word	0x000000ff
        /*085c*/ 	.word	0x00013230
        /*0860*/ 	.short	0x010a
        /*0862*/ 	.byte	0x17
	.zero		1


	//   ....[40]....
        /*0864*/ 	.word	0x0000c660
        /*0868*/ 	.word	0x000000ff
        /*086c*/ 	.word	0x00013250
        /*0870*/ 	.short	0x010a
        /*0872*/ 	.byte	0x0b
	.zero		1


	//   ....[41]....
        /*0874*/ 	.word	0x0000c6a0
        /*0878*/ 	.word	0x000000ff
        /*087c*/ 	.word	0x00013250
        /*0880*/ 	.short	0x010a
        /*0882*/ 	.byte	0x0b
	.zero		1


	//   ....[42]....
        /*0884*/ 	.word	0x0000c990
        /*0888*/ 	.word	0x00000000
        /*088c*/ 	.word	0x00000000
        /*0890*/ 	.short	0x0101
        /*0892*/ 	.byte	0x3f
	.zero		1


	//   ....[43]....
        /*0894*/ 	.word	0x0000fba0
        /*0898*/ 	.word	0x000000ff
        /*089c*/ 	.word	0x00000000
        /*08a0*/ 	.short	0x0101
        /*08a2*/ 	.byte	0x06
	.zero		1


	//   ....[44]....
        /*08a4*/ 	.word	0x00010040
        /*08a8*/ 	.word	0x000000ff
        /*08ac*/ 	.word	0x00013250
        /*08b0*/ 	.short	0x010a
        /*08b2*/ 	.byte	0x0e
	.zero		1


	//   ....[45]....
        /*08b4*/ 	.word	0x00010080
        /*08b8*/ 	.word	0x000000ff
        /*08bc*/ 	.word	0x00013250
        /*08c0*/ 	.short	0x010a
        /*08c2*/ 	.byte	0x0e
	.zero		1


	//   ....[46]....
        /*08c4*/ 	.word	0x000106a0
        /*08c8*/ 	.word	0x000000ff
        /*08cc*/ 	.word	0x00000000
        /*08d0*/ 	.short	0x0101
        /*08d2*/ 	.byte	0x04
	.zero		1


	//   ....[47]....
        /*08d4*/ 	.word	0x00012100
        /*08d8*/ 	.word	0x00000007
        /*08dc*/ 	.word	0x00000000
        /*08e0*/ 	.short	0x0101
        /*08e2*/ 	.byte	0x3f
	.zero		1


	//   ....[48]....
        /*08e4*/ 	.word	0x000122d0
        /*08e8*/ 	.word	0x00000008
        /*08ec*/ 	.word	0x00000000
        /*08f0*/ 	.short	0x0101
        /*08f2*/ 	.byte	0x3f
	.zero		1


	//   ....[49]....
        /*08f4*/ 	.word	0x00015da0
        /*08f8*/ 	.word	0x00000002
        /*08fc*/ 	.word	0x00013280
        /*0900*/ 	.short	0x010a
        /*0902*/ 	.byte	0x3f
	.zero		1


	//   ....[50]....
        /*0904*/ 	.word	0x00015f40
        /*0908*/ 	.word	0x00000002
        /*090c*/ 	.word	0x00013240
        /*0910*/ 	.short	0x010a
        /*0912*/ 	.byte	0x3f
	.zero		1


	//   ....[51]....
        /*0914*/ 	.word	0x00016b10
        /*0918*/ 	.word	0x00000012
        /*091c*/ 	.word	0x00013200
        /*0920*/ 	.short	0x0107
        /*0922*/ 	.byte	0x3f
	.zero		1


	//   ....[52]....
        /*0924*/ 	.word	0x00016c10
        /*0928*/ 	.word	0x00000012
        /*092c*/ 	.word	0x00013200
        /*0930*/ 	.short	0x0101
        /*0932*/ 	.byte	0x3f
	.zero		1


	//   ....[53]....
        /*0934*/ 	.word	0x00016c30
        /*0938*/ 	.word	0x00000012
        /*093c*/ 	.word	0x00013220
        /*0940*/ 	.short	0x010a
        /*0942*/ 	.byte	0x3f
	.zero		1


	//   ....[54]....
        /*0944*/ 	.word	0x00016ee0
        /*0948*/ 	.word	0x00000004
        /*094c*/ 	.word	0x00013280
        /*0950*/ 	.short	0x010a
        /*0952*/ 	.byte	0x3f
	.zero		1


	//   ....[55]....
        /*0954*/ 	.word	0x00017120
        /*0958*/ 	.word	0x00000004
        /*095c*/ 	.word	0x00013240
        /*0960*/ 	.short	0x010a
        /*0962*/ 	.byte	0x3f
	.zero		1


	//   ....[56]....
        /*0964*/ 	.word	0x000173e0
        /*0968*/ 	.word	0x00000003
        /*096c*/ 	.word	0x00013270
        /*0970*/ 	.short	0x010a
        /*0972*/ 	.byte	0x3f
	.zero		1


	//   ....[57]....
        /*0974*/ 	.word	0x00017460
        /*0978*/ 	.word	0x00000003
        /*097c*/ 	.word	0x00013260
        /*0980*/ 	.short	0x010a
        /*0982*/ 	.byte	0x3f
	.zero		1


	//   ....[58]....
        /*0984*/ 	.word	0x00017740
        /*0988*/ 	.word	0x00000003
        /*098c*/ 	.word	0x00013250
        /*0990*/ 	.short	0x0101
        /*0992*/ 	.byte	0x3f
	.zero		1


	//   ....[59]....
        /*0994*/ 	.word	0x000177c0
        /*0998*/ 	.word	0x00000002
        /*099c*/ 	.word	0x00000000
        /*09a0*/ 	.short	0x0101
        /*09a2*/ 	.byte	0x3f
	.zero		1


	//   ....[60]....
        /*09a4*/ 	.word	0x000179b0
        /*09a8*/ 	.word	0x00000002
        /*09ac*/ 	.word	0x00013270
        /*09b0*/ 	.short	0x010a
        /*09b2*/ 	.byte	0x3f
	.zero		1


	//   ....[61]....
        /*09b4*/ 	.word	0x00017a30
        /*09b8*/ 	.word	0x00000002
        /*09bc*/ 	.word	0x00013260
        /*09c0*/ 	.short	0x010a
        /*09c2*/ 	.byte	0x3f
	.zero		1


	//   ....[62]....
        /*09c4*/ 	.word	0x00017d00
        /*09c8*/ 	.word	0x00000002
        /*09cc*/ 	.word	0x00013250
        /*09d0*/ 	.short	0x0101
        /*09d2*/ 	.byte	0x3f
	.zero		1


	//   ....[63]....
        /*09d4*/ 	.word	0x00017d50
        /*09d8*/ 	.word	0x00000000
        /*09dc*/ 	.word	0x00000000
        /*09e0*/ 	.short	0x0101
        /*09e2*/ 	.byte	0x3f
	.zero		1


	//   ....[64]....
        /*09e4*/ 	.word	0x00018e00
        /*09e8*/ 	.word	0x00000006
        /*09ec*/ 	.word	0x00013220
        /*09f0*/ 	.short	0x010a
        /*09f2*/ 	.byte	0x3f
	.zero		1


	//   ....[65]....
        /*09f4*/ 	.word	0x00018fa0
        /*09f8*/ 	.word	0x00000005
        /*09fc*/ 	.word	0x00000000
        /*0a00*/ 	.short	0x010a
        /*0a02*/ 	.byte	0x3f
	.zero		1


	//   ....[66]....
        /*0a04*/ 	.word	0x00019010
        /*0a08*/ 	.word	0x00000009
        /*0a0c*/ 	.word	0x00000000
        /*0a10*/ 	.short	0x010a
        /*0a12*/ 	.byte	0x3f
	.zero		1


	//   ....[67]....
        /*0a14*/ 	.word	0x00019060
        /*0a18*/ 	.word	0x00000013
        /*0a1c*/ 	.word	0x00013260
        /*0a20*/ 	.short	0x010a
        /*0a22*/ 	.byte	0x3f
	.zero		1


	//   ....[68]....
        /*0a24*/ 	.word	0x000190b0
        /*0a28*/ 	.word	0x00000007
        /*0a2c*/ 	.word	0x00013260
        /*0a30*/ 	.short	0x010a
        /*0a32*/ 	.byte	0x3f
	.zero		1


	//   ....[69]....
        /*0a34*/ 	.word	0x000190f0
        /*0a38*/ 	.word	0x00000013
        /*0a3c*/ 	.word	0x00013280
        /*0a40*/ 	.short	0x010a
        /*0a42*/ 	.byte	0x3f
	.zero		1


	//   ....[70]....
        /*0a44*/ 	.word	0x00019110
        /*0a48*/ 	.word	0x00000007
        /*0a4c*/ 	.word	0x00013280
        /*0a50*/ 	.short	0x010a
        /*0a52*/ 	.byte	0x3f
	.zero		1


	//   ....[71]....
        /*0a54*/ 	.word	0x00019180
        /*0a58*/ 	.word	0x00000003
        /*0a5c*/ 	.word	0x00013200
        /*0a60*/ 	.short	0x010a
        /*0a62*/ 	.byte	0x3f
	.zero		1


	//   ....[72]....
        /*0a64*/ 	.word	0x000191d0
        /*0a68*/ 	.word	0x00000005
        /*0a6c*/ 	.word	0x00013230
        /*0a70*/ 	.short	0x010a
        /*0a72*/ 	.byte	0x3f
	.zero		1


	//   ....[73]....
        /*0a74*/ 	.word	0x00019230
        /*0a78*/ 	.word	0x00000009
        /*0a7c*/ 	.word	0x00013230
        /*0a80*/ 	.short	0x010a
        /*0a82*/ 	.byte	0x3f
	.zero		1


	//   ....[74]....
        /*0a84*/ 	.word	0x00019290
        /*0a88*/ 	.word	0x00000009
        /*0a8c*/ 	.word	0x00013250
        /*0a90*/ 	.short	0x010a
        /*0a92*/ 	.byte	0x3f
	.zero		1


	//   ....[75]....
        /*0a94*/ 	.word	0x000192f0
        /*0a98*/ 	.word	0x00000003
        /*0a9c*/ 	.word	0x00013230
        /*0aa0*/ 	.short	0x010a
        /*0aa2*/ 	.byte	0x3f
	.zero		1


	//   ....[76]....
        /*0aa4*/ 	.word	0x00019350
        /*0aa8*/ 	.word	0x00000003
        /*0aac*/ 	.word	0x00013250
        /*0ab0*/ 	.short	0x010a
        /*0ab2*/ 	.byte	0x3f
	.zero		1


	//   ....[77]....
        /*0ab4*/ 	.word	0x000193b0
        /*0ab8*/ 	.word	0x00000003
        /*0abc*/ 	.word	0x00013230
        /*0ac0*/ 	.short	0x010a
        /*0ac2*/ 	.byte	0x3f
	.zero		1


	//   ....[78]....
        /*0ac4*/ 	.word	0x00019410
        /*0ac8*/ 	.word	0x00000003
        /*0acc*/ 	.word	0x00013250
        /*0ad0*/ 	.short	0x010a
        /*0ad2*/ 	.byte	0x3f
	.zero		1


	//   ....[79]....
        /*0ad4*/ 	.word	0x00019470
        /*0ad8*/ 	.word	0x00000007
        /*0adc*/ 	.word	0x00013250
        /*0ae0*/ 	.short	0x010a
        /*0ae2*/ 	.byte	0x3f
	.zero		1


	//   ....[80]....
        /*0ae4*/ 	.word	0x000195c0
        /*0ae8*/ 	.word	0x00000002
        /*0aec*/ 	.word	0x00013280
        /*0af0*/ 	.short	0x010a
        /*0af2*/ 	.byte	0x3f
	.zero		1


	//   ....[81]....
        /*0af4*/ 	.word	0x00019610
        /*0af8*/ 	.word	0x00000002
        /*0afc*/ 	.word	0x00013240
        /*0b00*/ 	.short	0x010a
        /*0b02*/ 	.byte	0x3f
	.zero		1


	//   ....[82]....
        /*0b04*/ 	.word	0x00019d90
        /*0b08*/ 	.word	0x00000012
        /*0b0c*/ 	.word	0x00013220
        /*0b10*/ 	.short	0x010a
        /*0b12*/ 	.byte	0x3f
	.zero		1


	//   ....[83]....
        /*0b14*/ 	.word	0x00019de0
        /*0b18*/ 	.word	0x00000004
        /*0b1c*/ 	.word	0x00013280
        /*0b20*/ 	.short	0x010a
        /*0b22*/ 	.byte	0x3f
	.zero		1


	//   ....[84]....
        /*0b24*/ 	.word	0x00019e30
        /*0b28*/ 	.word	0x00000004
        /*0b2c*/ 	.word	0x00013240
        /*0b30*/ 	.short	0x010a
        /*0b32*/ 	.byte	0x3f
	.zero		1


	//   ....[85]....
        /*0b34*/ 	.word	0x00019e80
        /*0b38*/ 	.word	0x00000003
        /*0b3c*/ 	.word	0x00013270
        /*0b40*/ 	.short	0x010a
        /*0b42*/ 	.byte	0x3f
	.zero		1


	//   ....[86]....
        /*0b44*/ 	.word	0x00019ed0
        /*0b48*/ 	.word	0x00000003
        /*0b4c*/ 	.word	0x00013260
        /*0b50*/ 	.short	0x010a
        /*0b52*/ 	.byte	0x3f
	.zero		1


	//   ....[87]....
        /*0b54*/ 	.word	0x00019f20
        /*0b58*/ 	.word	0x00000002
        /*0b5c*/ 	.word	0x00013270
        /*0b60*/ 	.short	0x010a
        /*0b62*/ 	.byte	0x3f
	.zero		1


	//   ....[88]....
        /*0b64*/ 	.word	0x00019f70
        /*0b68*/ 	.word	0x00000002
        /*0b6c*/ 	.word	0x00013260
        /*0b70*/ 	.short	0x010a
        /*0b72*/ 	.byte	0x3f
	.zero		1


	//   ....[89]....
        /*0b74*/ 	.word	0x00019fc0
        /*0b78*/ 	.word	0x00000006
        /*0b7c*/ 	.word	0x00013220
        /*0b80*/ 	.short	0x010a
        /*0b82*/ 	.byte	0x3f
	.zero		1


	//   ....[90]....
        /*0b84*/ 	.word	0x0001a160
        /*0b88*/ 	.word	0x00000005
        /*0b8c*/ 	.word	0x00000000
        /*0b90*/ 	.short	0x010a
        /*0b92*/ 	.byte	0x3f
	.zero		1


	//   ....[91]....
        /*0b94*/ 	.word	0x0001a1b0
        /*0b98*/ 	.word	0x00000009
        /*0b9c*/ 	.word	0x00000000
        /*0ba0*/ 	.short	0x010a
        /*0ba2*/ 	.byte	0x3f
	.zero		1


	//   ....[92]....
        /*0ba4*/ 	.word	0x0001a200
        /*0ba8*/ 	.word	0x00000013
        /*0bac*/ 	.word	0x00013260
        /*0bb0*/ 	.short	0x010a
        /*0bb2*/ 	.byte	0x3f
	.zero		1


	//   ....[93]....
        /*0bb4*/ 	.word	0x0001a250
        /*0bb8*/ 	.word	0x00000007
        /*0bbc*/ 	.word	0x00013260
        /*0bc0*/ 	.short	0x010a
        /*0bc2*/ 	.byte	0x3f
	.zero		1


	//   ....[94]....
        /*0bc4*/ 	.word	0x0001a2a0
        /*0bc8*/ 	.word	0x00000013
        /*0bcc*/ 	.word	0x00013280
        /*0bd0*/ 	.short	0x010a
        /*0bd2*/ 	.byte	0x3f
	.zero		1


	//----- nvinfo : EIATTR_NUM_MBARRIERS
	.align		4
.L_1505:
        /*0bd4*/ 	.byte	0x03, 0x38
        /*0bd6*/ 	.short	0x0016


	//----- nvinfo : EIATTR_EXIT_INSTR_OFFSETS
	.align		4
        /*0bd8*/ 	.byte	0x04, 0x1c
        /*0bda*/ 	.short	(.L_1507 - .L_1506)


	//   ....[0]....
.L_1506:
        /*0bdc*/ 	.word	0x00000a40


	//   ....[1]....
        /*0be0*/ 	.word	0x00013520


	//   ....[2]....
        /*0be4*/ 	.word	0x00019160


	//----- nvinfo : EIATTR_MAX_THREADS
	.align		4
.L_1507:
        /*0be8*/ 	.byte	0x04, 0x05
        /*0bea*/ 	.short	(.L_1509 - .L_1508)
.L_1508:
        /*0bec*/ 	.word	0x00000200
        /*0bf0*/ 	.word	0x00000001
        /*0bf4*/ 	.word	0x00000001


	//----- nvinfo : EIATTR_CRS_STACK_SIZE
	.align		4
.L_1509:
        /*0bf8*/ 	.byte	0x04, 0x1e
        /*0bfa*/ 	.short	(.L_1511 - .L_1510)
.L_1510:
        /*0bfc*/ 	.word	0x00000000


	//----- nvinfo : EIATTR_CBANK_PARAM_SIZE
	.align		4
.L_1511:
        /*0c00*/ 	.byte	0x03, 0x19
        /*0c02*/ 	.short	0x0af0


	//----- nvinfo : EIATTR_PARAM_CBANK
	.align		4
        /*0c04*/ 	.byte	0x04, 0x0a
        /*0c06*/ 	.short	(.L_1513 - .L_1512)
	.align		4
.L_1512:
        /*0c08*/ 	.word	index@(.nv.constant0._ZN7cutlass13device_kernelIN5flash11enable_sm90INS1_16FlashAttnFwdSm90INS1_25CollectiveMainloopFwdSm90ILi2EN4cute5tupleIJNS5_1CILi1EEES8_S8_EEENS6_IJNS7_ILi192EEENS7_ILi160EEENS7_ILi64EEEEEELi64ENS_12float_e4m3_tEfNS_4arch4Sm90ELb0ELb1ELb0ELb1ELb0ELb0ELb0ELb1ELb1ELb1ELb1ELb0EEENS1_21CollectiveEpilogueFwdINS6_IJSA_SC_SB_EEES9_NS_10bfloat16_tESG_Li384ELb1ELb1ELb1ELb1EEENS1_36VarlenDynamicPersistentTileSchedulerILi192ELi160ELi384ELi128ELb1ELb1ELb1ELb1ELb0ELb1EEEEEEEEEvNT_6ParamsE)
        /*0c0c*/ 	.short	0x0210
        /*0c0e*/ 	.short	0x0af0


	//----- nvinfo : EIATTR_SW_WAR
	.align		4
.L_1513:
        /*0c10*/ 	.byte	0x04, 0x36
        /*0c12*/ 	.short	(.L_1515 - .L_1514)
.L_1514:
        /*0c14*/ 	.word	0x00000008
.L_1515:


//--------------------- .nv.info._ZN7cutlass13device_kernelIN5flash11enable_sm90INS1_16FlashAttnFwdSm90INS1_25CollectiveMainloopFwdSm90ILi2EN4cute5tupleIJNS5_1CILi1EEES8_S8_EEENS6_IJNS7_ILi192EEENS7_ILi160EEENS7_ILi64EEEEEELi64ENS_12float_e4m3_tEfNS_4arch4Sm90ELb0ELb1ELb0ELb1ELb0ELb1ELb0ELb1ELb1ELb1ELb1ELb0EEENS1_21CollectiveEpilogueFwdINS6_IJSA_SC_SB_EEES9_NS_10bfloat16_tESG_Li384ELb1ELb1ELb1ELb1EEENS1_36VarlenDynamicPersistentTileSchedulerILi192ELi160ELi384ELi128ELb1ELb1ELb1ELb1ELb0ELb1EEEEEEEEEvNT_6ParamsE --------------------------
	.section	.nv.info._ZN7cutlass13device_kernelIN5flash11enable_sm90INS1_16FlashAttnFwdSm90INS1_25CollectiveMainloopFwdSm90ILi2EN4cute5tupleIJNS5_1CILi1EEES8_S8_EEENS6_IJNS7_ILi192EEENS7_ILi160EEENS7_ILi64EEEEEELi64ENS_12float_e4m3_tEfNS_4arch4Sm90ELb0ELb1ELb0ELb1ELb0ELb1ELb0ELb1ELb1ELb1ELb1ELb0EEENS1_21CollectiveEpilogueFwdINS6_IJSA_SC_SB_EEES9_NS_10bfloat16_tESG_Li384ELb1ELb1ELb1ELb1EEENS1_36VarlenDynamicPersistentTileSchedulerILi192ELi160ELi384ELi128ELb1ELb1ELb1ELb1ELb0ELb1EEEEEEEEEvNT_6ParamsE,"",@"SHT_CUDA_INFO"
	.sectionflags	@""
	.align	4


	//----- nvinfo : EIATTR_CUDA_API_VERSION
	.align		4
        /*0000*/ 	.byte	0x04, 0x37
        /*0002*/ 	.short	(.L_1517 - .L_1516)
.L_1516:
        /*0004*/ 	.word	0x00000082


	//----- nvinfo : EIATTR_KPARAM_INFO
	.align		4
.L_1517:
        /*0008*/ 	.byte	0x04, 0x17
        /*000a*/ 	.short	(.L_1519 - .L_1518)
.L_1518:
        /*000c*/ 	.word	0x00000000
        /*0010*/ 	.short	0x0000
        /*0012*/ 	.short	0x0070
        /*0014*/ 	.byte	0x00, 0xf0, 0x01, 0x2a


	//----- nvinfo : EIATTR_SPARSE_MMA_MASK
	.align		4
.L_1519:
        /*0018*/ 	.byte	0x03, 0x50
        /*001a*/ 	.short	0x0000


	//----- nvinfo : EIATTR_MAXREG_COUNT
	.align		4
        /*001c*/ 	.byte	0x03, 0x1b
        /*001e*/ 	.short	0x0080


	//----- nvinfo : EIATTR_NUM_BARRIERS
	.align		4
        /*0020*/ 	.byte	0x02, 0x4c
        /*0022*/ 	.byte	0x10
	.zero		1


	//----- nvinfo : EIATTR_EXTERNS
	.align		4
        /*0024*/ 	.byte	0x04, 0x0f
        /*0026*/ 	.short	(.L_1521 - .L_1520)


	//   ....[0]....
	.align		4
.L_1520:
        /*0028*/ 	.word	index@(__assertfail)


	//----- nvinfo : EIATTR_ANNOTATIONS
	.align		4
.L_1521:
        /*002c*/ 	.byte	0x04, 0x55
        /*002e*/ 	.short	(.L_1523 - .L_1522)


	//   ....[0]....
.L_1522:
        /* <DEDUP_REMOVED lines=104> */


	//----- nvinfo : EIATTR_MERCURY_ISA_VERSION
	.align		4
.L_1523:
        /*0698*/ 	.byte	0x03, 0x5f
        /*069a*/ 	.short	0x0101


	//----- nvinfo : EIATTR_UNUSED_LOAD_BYTE_OFFSET
	.align		4
        /*069c*/ 	.byte	0x04, 0x44
        /*069e*/ 	.short	(.L_1525 - .L_1524)


	//   ....[0]....
.L_1524:
        /*06a0*/ 	.word	0x00000a90
        /*06a4*/ 	.word	0x0000fff0


	//   ....[1]....
        /*06a8*/ 	.word	0x00018680
        /*06ac*/ 	.word	0x0000fff0


	//----- nvinfo : EIATTR_INT_WARP_WIDE_INSTR_OFFSETS
	.align		4
.L_1525:
        /*06b0*/ 	.byte	0x04, 0x31
        /*06b2*/ 	.short	(.L_1527 - .L_1526)


	//   ....[0]....
.L_1526:
        /*06b4*/ 	.word	0x00000180


	//   ....[1]....
        /*06b8*/ 	.word	0x000001c0


	//   ....[2]....
        /*06bc*/ 	.word	0x00000280


	//   ....[3]....
        /*06c0*/ 	.word	0x0001e4b0


	//   ....[4]....
        /*06c4*/ 	.word	0x0001e540


	//   ....[5]....
        /*06c8*/ 	.word	0x00020b10


	//   ....[6]....
        /*06cc*/ 	.word	0x00020ba0


	//----- nvinfo : EIATTR_COOP_GROUP_MASK_REGIDS
	.align		4
.L_1527:
        /*06d0*/ 	.byte	0x04, 0x29
        /*06d2*/ 	.short	(.L_1529 - .L_1528)


	//   ....[0]....
.L_1528:
        /*06d4*/ 	.word	0xffffffff


	//   ....[1]....
        /*06d8*/ 	.word	0xffffffff


	//   ....[2]....
        /*06dc*/ 	.word	0xffffffff


	//   ....[3]....
        /*06e0*/ 	.word	0xffffffff


	//   ....[4]....
        /*06e4*/ 	.word	0xffffffff


	//   ....[5]....
        /*06e8*/ 	.word	0xffffffff


	//   ....[6]....
        /*06ec*/ 	.word	0xffffffff


	//   ....[7]....
        /*06f0*/ 	.word	0xffffffff


	//   ....[8]....
        /*06f4*/ 	.word	0xffffffff


	//   ....[9]....
        /*06f8*/ 	.word	0xffffffff


	//   ....[10]....
        /*06fc*/ 	.word	0xffffffff


	//   ....[11]....
        /*0700*/ 	.word	0xffffffff


	//   ....[12]....
        /*0704*/ 	.word	0xffffffff


	//   ....[13]....
        /*0708*/ 	.word	0xffffffff


	//   ....[14]....
        /*070c*/ 	.word	0xffffffff


	//   ....[15]....
        /*0710*/ 	.word	0xffffffff


	//   ....[16]....
        /*0714*/ 	.word	0xffffffff


	//   ....[17]....
        /*0718*/ 	.word	0xffffffff


	//   ....[18]....
        /*071c*/ 	.word	0xffffffff


	//   ....[19]....
        /*0720*/ 	.word	0xffffffff


	//   ....[20]....
        /*0724*/ 	.word	0xffffffff


	//   ....[21]....
        /*0728*/ 	.word	0xffffffff


	//   ....[22]....
        /*072c*/ 	.word	0xffffffff


	//   ....[23]....
        /*0730*/ 	.word	0xffffffff


	//   ....[24]....
        /*0734*/ 	.word	0xffffffff


	//   ....[25]....
        /*0738*/ 	.word	0xffffffff


	//   ....[26]....
        /*073c*/ 	.word	0xffffffff


	//   ....[27]....
        /*0740*/ 	.word	0xffffffff


	//   ....[28]....
        /*0744*/ 	.word	0xffffffff


	//   ....[29]....
        /*0748*/ 	.word	0xffffffff


	//   ....[30]....
        /*074c*/ 	.word	0xffffffff


	//   ....[31]....
        /*0750*/ 	.word	0xffffffff


	//   ....[32]....
        /*0754*/ 	.word	0xffffffff


	//   ....[33]....
        /*0758*/ 	.word	0xffffffff


	//   ....[34]....
        /*075c*/ 	.word	0xffffffff


	//   ....[35]....
        /*0760*/ 	.word	0xffffffff


	//   ....[36]....
        /*0764*/ 	.word	0xffffffff


	//   ....[37]....
        /*0768*/ 	.word	0xffffffff


	//   ....[38]....
        /*076c*/ 	.word	0xffffffff


	//   ....[39]....
        /*0770*/ 	.word	0xffffffff


	//   ....[40]....
        /*0774*/ 	.word	0xffffffff


	//   ....[41]....
        /*0778*/ 	.word	0xffffffff


	//   ....[42]....
        /*077c*/ 	.word	0xffffffff


	//   ....[43]....
        /*0780*/ 	.word	0xffffffff


	//   ....[44]....
        /*0784*/ 	.word	0xffffffff


	//   ....[45]....
        /*0788*/ 	.word	0xffffffff


	//   ....[46]....
        /*078c*/ 	.word	0xffffffff


	//   ....[47]....
        /*0790*/ 	.word	0xffffffff


	//   ....[48]....
        /*0794*/ 	.word	0xffffffff


	//   ....[49]....
        /*0798*/ 	.word	0xffffffff


	//   ....[50]....
        /*079c*/ 	.word	0xffffffff


	//   ....[51]....
        /*07a0*/ 	.word	0xffffffff


	//   ....[52]....
        /*07a4*/ 	.word	0xffffffff


	//   ....[53]....
        /*07a8*/ 	.word	0xffffffff


	//   ....[54]....
        /*07ac*/ 	.word	0xffffffff


	//   ....[55]....
        /*07b0*/ 	.word	0xffffffff


	//   ....[56]....
        /*07b4*/ 	.word	0xffffffff


	//   ....[57]....
        /*07b8*/ 	.word	0xffffffff


	//   ....[58]....
        /*07bc*/ 	.word	0xffffffff


	//   ....[59]....
        /*07c0*/ 	.word	0xffffffff


	//   ....[60]....
        /*07c4*/ 	.word	0xffffffff


	//   ....[61]....
        /*07c8*/ 	.word	0xffffffff


	//   ....[62]....
        /*07cc*/ 	.word	0xffffffff


	//   ....[63]....
        /*07d0*/ 	.word	0xffffffff


	//   ....[64]....
        /*07d4*/ 	.word	0xffffffff


	//   ....[65]....
        /*07d8*/ 	.word	0xffffffff


	//   ....[66]....
        /*07dc*/ 	.word	0xffffffff


	//   ....[67]....
        /*07e0*/ 	.word	0xffffffff


	//   ....[68]....
        /*07e4*/ 	.word	0xffffffff


	//   ....[69]....
        /*07e8*/ 	.word	0xffffffff


	//   ....[70]....
        /*07ec*/ 	.word	0xffffffff


	//   ....[71]....
        /*07f0*/ 	.word	0xffffffff


	//   ....[72]....
        /*07f4*/ 	.word	0xffffffff


	//   ....[73]....
        /*07f8*/ 	.word	0xffffffff


	//   ....[74]....
        /*07fc*/ 	.word	0xffffffff


	//   ....[75]....
        /*0800*/ 	.word	0xffffffff


	//   ....[76]....
        /*0804*/ 	.word	0xffffffff


	//   ....[77]....
        /*0808*/ 	.word	0xffffffff


	//   ....[78]....
        /*080c*/ 	.word	0xffffffff


	//   ....[79]....
        /*0810*/ 	.word	0xffffffff


	//   ....[80]....
        /*0814*/ 	.word	0xffffffff


	//   ....[81]....
        /*0818*/ 	.word	0xffffffff


	//   ....[82]....
        /*081c*/ 	.word	0xffffffff


	//   ....[83]....
        /*0820*/ 	.word	0xffffffff


	//   ....[84]....
        /*0824*/ 	.word	0xffffffff


	//   ....[85]....
        /*0828*/ 	.word	0xffffffff


	//   ....[86]....
        /*082c*/ 	.word	0xffffffff


	//   ....[87]....
        /*0830*/ 	.word	0xffffffff


	//   ....[88]....
        /*0834*/ 	.word	0xffffffff


	//   ....[89]....
        /*0838*/ 	.word	0xffffffff


	//   ....[90]....
        /*083c*/ 	.word	0xffffffff


	//   ....[91]....
        /*0840*/ 	.word	0xffffffff


	//   ....[92]....
        /*0844*/ 	.word	0xffffffff


	//   ....[93]....
        /*0848*/ 	.word	0xffffffff


	//   ....[94]....
        /*084c*/ 	.word	0xffffffff


	//   ....[95]....
        /*0850*/ 	.word	0xffffffff


	//   ....[96]....
        /*0854*/ 	.word	0xffffffff


	//   ....[97]....
        /*0858*/ 	.word	0xffffffff


	//   ....[98]....
        /*085c*/ 	.word	0xffffffff


	//   ....[99]....
        /*0860*/ 	.word	0xffffffff


	//   ....[100]....
        /*0864*/ 	.word	0xffffffff


	//   ....[101]....
        /*0868*/ 	.word	0xffffffff


	//   ....[102]....
        /*086c*/ 	.word	0xffffffff


	//   ....[103]....
        /*0870*/ 	.word	0xffffffff


	//   ....[104]....
        /*0874*/ 	.word	0xffffffff


	//   ....[105]....
        /*0878*/ 	.word	0xffffffff


	//   ....[106]....
        /*087c*/ 	.word	0xffffffff


	//   ....[107]....
        /*0880*/ 	.word	0xffffffff


	//   ....[108]....
        /*0884*/ 	.word	0xffffffff


	//   ....[109]....
        /*0888*/ 	.word	0xffffffff


	//   ....[110]....
        /*088c*/ 	.word	0xffffffff


	//   ....[111]....
        /*0890*/ 	.word	0xffffffff


	//   ....[112]....
        /*0894*/ 	.word	0xffffffff


	//   ....[113]....
        /*0898*/ 	.word	0xffffffff


	//   ....[114]....
        /*089c*/ 	.word	0xffffffff


	//   ....[115]....
        /*08a0*/ 	.word	0xffffffff


	//   ....[116]....
        /*08a4*/ 	.word	0xffffffff


	//   ....[117]....
        /*08a8*/ 	.word	0xffffffff


	//   ....[118]....
        /*08ac*/ 	.word	0xffffffff


	//   ....[119]....
        /*08b0*/ 	.word	0xffffffff


	//   ....[120]....
        /*08b4*/ 	.word	0xffffffff


	//   ....[121]....
        /*08b8*/ 	.word	0xffffffff


	//   ....[122]....
        /*08bc*/ 	.word	0xffffffff


	//   ....[123]....
        /*08c0*/ 	.word	0xffffffff


	//   ....[124]....
        /*08c4*/ 	.word	0xffffffff


	//   ....[125]....
        /*08c8*/ 	.word	0xffffffff


	//   ....[126]....
        /*08cc*/ 	.word	0xffffffff


	//   ....[127]....
        /*08d0*/ 	.word	0xffffffff


	//   ....[128]....
        /*08d4*/ 	.word	0xffffffff


	//   ....[129]....
        /*08d8*/ 	.word	0xffffffff


	//   ....[130]....
        /*08dc*/ 	.word	0xffffffff


	//   ....[131]....
        /*08e0*/ 	.word	0xffffffff


	//   ....[132]....
        /*08e4*/ 	.word	0xffffffff


	//   ....[133]....
        /*08e8*/ 	.word	0xffffffff


	//   ....[134]....
        /*08ec*/ 	.word	0xffffffff


	//   ....[135]....
        /*08f0*/ 	.word	0xffffffff


	//   ....[136]....
        /*08f4*/ 	.word	0xffffffff


	//   ....[137]....
        /*08f8*/ 	.word	0xffffffff


	//   ....[138]....
        /*08fc*/ 	.word	0xffffffff


	//   ....[139]....
        /*0900*/ 	.word	0xffffffff


	//   ....[140]....
        /*0904*/ 	.word	0xffffffff


	//   ....[141]....
        /*0908*/ 	.word	0xffffffff


	//   ....[142]....
        /*090c*/ 	.word	0xffffffff


	//   ....[143]....
        /*0910*/ 	.word	0xffffffff


	//   ....[144]....
        /*0914*/ 	.word	0xffffffff


	//   ....[145]....
        /*0918*/ 	.word	0xffffffff


	//   ....[146]....
        /*091c*/ 	.word	0xffffffff


	//   ....[147]....
        /*0920*/ 	.word	0xffffffff


	//   ....[148]....
        /*0924*/ 	.word	0x0500000f


	//   ....[149]....
        /*0928*/ 	.word	0x0500000f


	//   ....[150]....
        /*092c*/ 	.word	0x0500000f


	//   ....[151]....
        /*0930*/ 	.word	0x0500000f


	//   ....[152]....
        /*0934*/ 	.word	0x0500000f


	//   ....[153]....
        /*0938*/ 	.word	0x0500000f


	//   ....[154]....
        /*093c*/ 	.word	0x0500000f


	//   ....[155]....
        /*0940*/ 	.word	0x0500000f


	//   ....[156]....
        /*0944*/ 	.word	0x0500000f


	//   ....[157]....
        /*0948*/ 	.word	0x0500000f


	//   ....[158]....
        /*094c*/ 	.word	0x0500000f


	//   ....[159]....
        /*0950*/ 	.word	0x0500000f


	//   ....[160]....
        /*0954*/ 	.word	0x0500000f


	//   ....[161]....
        /*0958*/ 	.word	0x0500000f


	//   ....[162]....
        /*095c*/ 	.word	0x0500000f


	//   ....[163]....
        /*0960*/ 	.word	0x0500000f


	//   ....[164]....
        /*0964*/ 	.word	0x0500000f


	//   ....[165]....
        /*0968*/ 	.word	0x0500000f


	//   ....[166]....
        /*096c*/ 	.word	0x0500000f


	//   ....[167]....
        /*0970*/ 	.word	0x0500000f


	//   ....[168]....
        /*0974*/ 	.word	0x0500000f


	//   ....[169]....
        /*0978*/ 	.word	0x0500000f


	//   ....[170]....
        /*097c*/ 	.word	0x0500000f


	//   ....[171]....
        /*0980*/ 	.word	0x0500000f


	//   ....[172]....
        /*0984*/ 	.word	0x0500000f


	//   ....[173]....
        /*0988*/ 	.word	0x0500000f


	//   ....[174]....
        /*098c*/ 	.word	0x0500000f


	//   ....[175]....
        /*0990*/ 	.word	0x0500000f


	//   ....[176]....
        /*0994*/ 	.word	0x0500000f


	//   ....[177]....
        /*0998*/ 	.word	0x0500000f


	//   ....[178]....
        /*099c*/ 	.word	0x0500000f


	//   ....[179]....
        /*09a0*/ 	.word	0x0500000f


	//   ....[180]....
        /*09a4*/ 	.word	0x0500000f


	//   ....[181]....
        /*09a8*/ 	.word	0x0500000f


	//   ....[182]....
        /*09ac*/ 	.word	0x0500000f


	//   ....[183]....
        /*09b0*/ 	.word	0x0500000f


	//   ....[184]....
        /*09b4*/ 	.word	0x0500000f


	//   ....[185]....
        /*09b8*/ 	.word	0x0500000f


	//   ....[186]....
        /*09bc*/ 	.word	0x0500000f


	//   ....[187]....
        /*09c0*/ 	.word	0x0500000f


	//   ....[188]....
        /*09c4*/ 	.word	0x0500000f


	//----- nvinfo : EIATTR_COOP_GROUP_INSTR_OFFSETS
	.align		4
.L_1529:
        /*09c8*/ 	.byte	0x04, 0x28
        /*09ca*/ 	.short	(.L_1531 - .L_1530)


	//   ....[0]....
.L_1530:
        /*09cc*/ 	.word	0x00000060


	//   ....[1]....
        /*09d0*/ 	.word	0x00000190


	//   ....[2]....
        /*09d4*/ 	.word	0x00000290


	//   ....[3]....
        /*09d8*/ 	.word	0x00000400


	//   ....[4]....
        /*09dc*/ 	.word	0x00000560


	//   ....[5]....
        /*09e0*/ 	.word	0x00000680


	//   ....[6]....
        /*09e4*/ 	.word	0x000007e0


	//   ....[7]....
        /*09e8*/ 	.word	0x00005f10


	//   ....[8]....
        /*09ec*/ 	.word	0x00006630


	//   ....[9]....
        /*09f0*/ 	.word	0x00006640


	//   ....[10]....
        /*09f4*/ 	.word	0x00006650


	//   ....[11]....
        /*09f8*/ 	.word	0x00006660


	//   ....[12]....
        /*09fc*/ 	.word	0x00007b80


	//   ....[13]....
        /*0a00*/ 	.word	0x00007b90


	//   ....[14]....
        /*0a04*/ 	.word	0x00007ba0


	//   ....[15]....
        /*0a08*/ 	.word	0x00007bb0


	//   ....[16]....
        /*0a0c*/ 	.word	0x000096f0


	//   ....[17]....
        /*0a10*/ 	.word	0x000099b0


	//   ....[18]....
        /*0a14*/ 	.word	0x0000b080


	//   ....[19]....
        /*0a18*/ 	.word	0x0000b1a0


	//   ....[20]....
        /*0a1c*/ 	.word	0x0000bc40


	//   ....[21]....
        /*0a20*/ 	.word	0x0000bce0


	//   ....[22]....
        /*0a24*/ 	.word	0x0000daa0


	//   ....[23]....
        /*0a28*/ 	.word	0x0000dc50


	//   ....[24]....
        /*0a2c*/ 	.word	0x0000f650


	//   ....[25]....
        /*0a30*/ 	.word	0x0000f750


	//   ....[26]....
        /*0a34*/ 	.word	0x0000ff20


	//   ....[27]....
        /*0a38*/ 	.word	0x00010050


	//   ....[28]....
        /*0a3c*/ 	.word	0x000122b0


	//   ....[29]....
        /*0a40*/ 	.word	0x000122d0


	//   ....[30]....
        /*0a44*/ 	.word	0x00012350


	//   ....[31]....
        /*0a48*/ 	.word	0x00012370


	//   ....[32]....
        /*0a4c*/ 	.word	0x00014570


	//   ....[33]....
        /*0a50*/ 	.word	0x000155a0


	//   ....[34]....
        /*0a54*/ 	.word	0x000160f0


	//   ....[35]....
        /*0a58*/ 	.word	0x00016200


	//   ....[36]....
        /*0a5c*/ 	.word	0x00016a90


	//   ....[37]....
        /*0a60*/ 	.word	0x00016af0


	//   ....[38]....
        /*0a64*/ 	.word	0x00017fa0


	//   ....[39]....
        /*0a68*/ 	.word	0x00017fc0


	//   ....[40]....
        /*0a6c*/ 	.word	0x000180d0


	//   ....[41]....
        /*0a70*/ 	.word	0x00018190


	//   ....[42]....
        /*0a74*/ 	.word	0x00018cd0


	//   ....[43]....
        /*0a78*/ 	.word	0x00018ce0


	//   ....[44]....
        /*0a7c*/ 	.word	0x00018cf0


	//   ....[45]....
        /*0a80*/ 	.word	0x00018d00


	//   ....[46]....
        /*0a84*/ 	.word	0x00018d10


	//   ....[47]....
        /*0a88*/ 	.word	0x00018d20


	//   ....[48]....
        /*0a8c*/ 	.word	0x00018d30


	//   ....[49]....
        /*0a90*/ 	.word	0x00018d40


	//   ....[50]....
        /*0a94*/ 	.word	0x00018d50


	//   ....[51]....
        /*0a98*/ 	.word	0x00018d60


	//   ....[52]....
        /*0a9c*/ 	.word	0x00018d70


	//   ....[53]....
        /*0aa0*/ 	.word	0x00018d80


	//   ....[54]....
        /*0aa4*/ 	.word	0x00018d90


	//   ....[55]....
        /*0aa8*/ 	.word	0x00018da0


	//   ....[56]....
        /*0aac*/ 	.word	0x00018db0


	//   ....[57]....
        /*0ab0*/ 	.word	0x00018dc0


	//   ....[58]....
        /*0ab4*/ 	.word	0x00018dd0


	//   ....[59]....
        /*0ab8*/ 	.word	0x00018de0


	//   ....[60]....
        /*0abc*/ 	.word	0x00018df0


	//   ....[61]....
        /*0ac0*/ 	.word	0x00018e00


	//   ....[62]....
        /*0ac4*/ 	.word	0x00018e10


	//   ....[63]....
        /*0ac8*/ 	.word	0x00018e20


	//   ....[64]....
        /*0acc*/ 	.word	0x00018e30


	//   ....[65]....
        /*0ad0*/ 	.word	0x00018e40


	//   ....[66]....
        /*0ad4*/ 	.word	0x00018e50


	//   ....[67]....
        /*0ad8*/ 	.word	0x00018e60


	//   ....[68]....
        /*0adc*/ 	.word	0x00018e70


	//   ....[69]....
        /*0ae0*/ 	.word	0x00018e80


	//   ....[70]....
        /*0ae4*/ 	.word	0x00018e90


	//   ....[71]....
        /*0ae8*/ 	.word	0x00018ea0


	//   ....[72]....
        /*0aec*/ 	.word	0x00018eb0


	//   ....[73]....
        /*0af0*/ 	.word	0x00018ec0


	//   ....[74]....
        /*0af4*/ 	.word	0x00019760


	//   ....[75]....
        /*0af8*/ 	.word	0x000197a0


	//   ....[76]....
        /*0afc*/ 	.word	0x000197c0


	//   ....[77]....
        /*0b00*/ 	.word	0x000197e0


	//   ....[78]....
        /*0b04*/ 	.word	0x00019ca0


	//   ....[79]....
        /*0b08*/ 	.word	0x00019ce0


	//   ....[80]....
        /*0b0c*/ 	.word	0x00019d00


	//   ....[81]....
        /*0b10*/ 	.word	0x00019d40


	//   ....[82]....
        /*0b14*/ 	.word	0x00019d60


	//   ....[83]....
        /*0b18*/ 	.word	0x00019d80


	//   ....[84]....
        /*0b1c*/ 	.word	0x00019db0


	//   ....[85]....
        /*0b20*/ 	.word	0x00019e10


	//   ....[86]....
        /*0b24*/ 	.word	0x0001a170


	//   ....[87]....
        /*0b28*/ 	.word	0x0001a190


	//   ....[88]....
        /*0b2c*/ 	.word	0x0001a4b0


	//   ....[89]....
        /*0b30*/ 	.word	0x0001a4c0


	//   ....[90]....
        /*0b34*/ 	.word	0x0001aee0


	//   ....[91]....
        /*0b38*/ 	.word	0x0001af10


	//   ....[92]....
        /*0b3c*/ 	.word	0x0001af50


	//   ....[93]....
        /*0b40*/ 	.word	0x0001af80


	//   ....[94]....
        /*0b44*/ 	.word	0x0001afa0


	//   ....[95]....
        /*0b48*/ 	.word	0x0001afb0


	//   ....[96]....
        /*0b4c*/ 	.word	0x0001afc0


	//   ....[97]....
        /*0b50*/ 	.word	0x0001afe0


	//   ....[98]....
        /*0b54*/ 	.word	0x0001b150


	//   ....[99]....
        /*0b58*/ 	.word	0x0001b350


	//   ....[100]....
        /*0b5c*/ 	.word	0x0001b380


	//   ....[101]....
        /*0b60*/ 	.word	0x0001b3b0


	//   ....[102]....
        /*0b64*/ 	.word	0x0001b3e0


	//   ....[103]....
        /*0b68*/ 	.word	0x0001b410


	//   ....[104]....
        /*0b6c*/ 	.word	0x0001b440


	//   ....[105]....
        /*0b70*/ 	.word	0x0001b5d0


	//   ....[106]....
        /*0b74*/ 	.word	0x0001b600


	//   ....[107]....
        /*0b78*/ 	.word	0x0001b630


	//   ....[108]....
        /*0b7c*/ 	.word	0x0001b660


	//   ....[109]....
        /*0b80*/ 	.word	0x0001b690


	//   ....[110]....
        /*0b84*/ 	.word	0x0001b6c0


	//   ....[111]....
        /*0b88*/ 	.word	0x0001b750


	//   ....[112]....
        /*0b8c*/ 	.word	0x0001b780


	//   ....[113]....
        /*0b90*/ 	.word	0x0001b790


	//   ....[114]....
        /*0b94*/ 	.word	0x0001b7d0


	//   ....[115]....
        /*0b98*/ 	.word	0x0001d0e0


	//   ....[116]....
        /*0b9c*/ 	.word	0x0001ebf0


	//   ....[117]....
        /*0ba0*/ 	.word	0x0001f8d0


	//   ....[118]....
        /*0ba4*/ 	.word	0x0001f8f0


	//   ....[119]....
        /*0ba8*/ 	.word	0x0001f990


	//   ....[120]....
        /*0bac*/ 	.word	0x0001f9a0


	//   ....[121]....
        /*0bb0*/ 	.word	0x0001fa10


	//   ....[122]....
        /*0bb4*/ 	.word	0x0001fa20


	//   ....[123]....
        /*0bb8*/ 	.word	0x0001fa30


	//   ....[124]....
        /*0bbc*/ 	.word	0x0001fa70


	//   ....[125]....
        /*0bc0*/ 	.word	0x0001fa90


	//   ....[126]....
        /*0bc4*/ 	.word	0x0001faa0


	//   ....[127]....
        /*0bc8*/ 	.word	0x0001faf0


	//   ....[128]....
        /*0bcc*/ 	.word	0x0001fb00


	//   ....[129]....
        /*0bd0*/ 	.word	0x00021380


	//   ....[130]....
        /*0bd4*/ 	.word	0x000213b0


	//   ....[131]....
        /*0bd8*/ 	.word	0x00021410


	//   ....[132]....
        /*0bdc*/ 	.word	0x00021440


	//   ....[133]....
        /*0be0*/ 	.word	0x00021470


	//   ....[134]....
        /*0be4*/ 	.word	0x000214a0


	//   ....[135]....
        /*0be8*/ 	.word	0x000214d0


	//   ....[136]....
        /*0bec*/ 	.word	0x00021500


	//   ....[137]....
        /*0bf0*/ 	.word	0x000216a0


	//   ....[138]....
        /*0bf4*/ 	.word	0x000216d0


	//   ....[139]....
        /*0bf8*/ 	.word	0x00021700


	//   ....[140]....
        /*0bfc*/ 	.word	0x00021730


	//   ....[141]....
        /*0c00*/ 	.word	0x00021760


	//   ....[142]....
        /*0c04*/ 	.word	0x00021790


	//   ....[143]....
        /*0c08*/ 	.word	0x00021850


	//   ....[144]....
        /*0c0c*/ 	.word	0x00021870


	//   ....[145]....
        /*0c10*/ 	.word	0x00021890


	//   ....[146]....
        /*0c14*/ 	.word	0x000218f0


	//   ....[147]....
        /*0c18*/ 	.word	0x00022320


	//   ....[148]....
        /*0c1c*/ 	.word	0x000227a0


	//   ....[149]....
        /*0c20*/ 	.word	0x00022830


	//   ....[150]....
        /*0c24*/ 	.word	0x00022880


	//   ....[151]....
        /*0c28*/ 	.word	0x000228d0


	//   ....[152]....
        /*0c2c*/ 	.word	0x000229a0


	//   ....[153]....
        /*0c30*/ 	.word	0x00022a30


	//   ....[154]....
        /*0c34*/ 	.word	0x00022a80


	//   ....[155]....
        /*0c38*/ 	.word	0x00022ad0


	//   ....[156]....
        /*0c3c*/ 	.word	0x00022e60


	//   ....[157]....
        /*0c40*/ 	.word	0x00023140


	//   ....[158]....
        /*0c44*/ 	.word	0x00023370


	//   ....[159]....
        /*0c48*/ 	.word	0x000233c0


	//   ....[160]....
        /*0c4c*/ 	.word	0x00023420


	//   ....[161]....
        /*0c50*/ 	.word	0x000234f0


	//   ....[162]....
        /*0c54*/ 	.word	0x00023550


	//   ....[163]....
        /*0c58*/ 	.word	0x00023630


	//   ....[164]....
        /*0c5c*/ 	.word	0x00023690


	//   ....[165]....
        /*0c60*/ 	.word	0x00023770


	//   ....[166]....
        /*0c64*/ 	.word	0x000237d0


	//   ....[167]....
        /*0c68*/ 	.word	0x000238b0


	//   ....[168]....
        /*0c6c*/ 	.word	0x00023910


	//   ....[169]....
        /*0c70*/ 	.word	0x000239e0


	//   ....[170]....
        /*0c74*/ 	.word	0x00023cb0


	//   ....[171]....
        /*0c78*/ 	.word	0x00023d50


	//   ....[172]....
        /*0c7c*/ 	.word	0x00023ed0


	//   ....[173]....
        /*0c80*/ 	.word	0x00023f40


	//   ....[174]....
        /*0c84*/ 	.word	0x00023fb0


	//   ....[175]....
        /*0c88*/ 	.word	0x00024020


	//   ....[176]....
        /*0c8c*/ 	.word	0x00024090


	//   ....[177]....
        /*0c90*/ 	.word	0x00024110


	//   ....[178]....
        /*0c94*/ 	.word	0x000241a0


	//   ....[179]....
        /*0c98*/ 	.word	0x00024240


	//   ....[180]....
        /*0c9c*/ 	.word	0x000242b0


	//   ....[181]....
        /*0ca0*/ 	.word	0x00024320


	//   ....[182]....
        /*0ca4*/ 	.word	0x00024390


	//   ....[183]....
        /*0ca8*/ 	.word	0x00024410


	//   ....[184]....
        /*0cac*/ 	.word	0x00024480


	//   ....[185]....
        /*0cb0*/ 	.word	0x00024530


	//   ....[186]....
        /*0cb4*/ 	.word	0x00024580


	//   ....[187]....
        /*0cb8*/ 	.word	0x00024610


	//   ....[188]....
        /*0cbc*/ 	.word	0x00024740


	//----- nvinfo : EIATTR_REG_RECONFIG
	.align		4
.L_1531:
        /*0cc0*/ 	.byte	0x01, 0x54
	.zero		2


	//----- nvinfo : EIATTR_SYSCALL_OFFSETS
	.align		4
        /*0cc4*/ 	.byte	0x04, 0x46
        /*0cc6*/ 	.short	(.L_1533 - .L_1532)


	//   ....[0]....
.L_1532:
        /*0cc8*/ 	.word	0x00001e40


	//   ....[1]....
        /*0ccc*/ 	.word	0x00001f90


	//   ....[2]....
        /*0cd0*/ 	.word	0x00006080


	//   ....[3]....
        /*0cd4*/ 	.word	0x000063a0


	//   ....[4]....
        /*0cd8*/ 	.word	0x0001e6a0


	//   ....[5]....
        /*0cdc*/ 	.word	0x0001e810


	//   ....[6]....
        /*0ce0*/ 	.word	0x0001e960


	//   ....[7]....
        /*0ce4*/ 	.word	0x0001eaa0


	//   ....[8]....
        /*0ce8*/ 	.word	0x0001f400


	//----- nvinfo : EIATTR_MBARRIER_INSTR_OFFSETS
	.align		4
.L_1533:
        /*0cec*/ 	.byte	0x04, 0x39
        /*0cee*/ 	.short	(.L_1535 - .L_1534)


	//   ....[0]....
.L_1534:
        /*0cf0*/ 	.word	0x000002b0
        /*0cf4*/ 	.word	0x000000ff
        /*0cf8*/ 	.word	0x00013200
        /*0cfc*/ 	.short	0x0100
        /*0cfe*/ 	.byte	0x08
	.zero		1


	//   ....[1]....
        /*0d00*/ 	.word	0x000002c0
        /*0d04*/ 	.word	0x000000ff
        /*0d08*/ 	.word	0x00013220
        /*0d0c*/ 	.short	0x0100
        /*0d0e*/ 	.byte	0x08
	.zero		1


	//   ....[2]....
        /*0d10*/ 	.word	0x000003b0
        /*0d14*/ 	.word	0x000000ff
        /*0d18*/ 	.word	0x00013230
        /*0d1c*/ 	.short	0x0100
        /*0d1e*/ 	.byte	0x08
	.zero		1


	//   ....[3]....
        /*0d20*/ 	.word	0x000003c0
        /*0d24*/ 	.word	0x000000ff
        /*0d28*/ 	.word	0x00013240
        /*0d2c*/ 	.short	0x0100
        /*0d2e*/ 	.byte	0x08
	.zero		1


	//   ....[4]....
        /*0d30*/ 	.word	0x000003d0
        /*0d34*/ 	.word	0x000000ff
        /*0d38*/ 	.word	0x00013238
        /*0d3c*/ 	.short	0x0100
        /*0d3e*/ 	.byte	0x08
	.zero		1


	//   ....[5]....
        /*0d40*/ 	.word	0x000003e0
        /*0d44*/ 	.word	0x000000ff
        /*0d48*/ 	.word	0x00013248
        /*0d4c*/ 	.short	0x0100
        /*0d4e*/ 	.byte	0x08
	.zero		1


	//   ....[6]....
        /*0d50*/ 	.word	0x00000510
        /*0d54*/ 	.word	0x000000ff
        /*0d58*/ 	.word	0x00013250
        /*0d5c*/ 	.short	0x0100
        /*0d5e*/ 	.byte	0x08
	.zero		1


	//   ....[7]....
        /*0d60*/ 	.word	0x00000520
        /*0d64*/ 	.word	0x000000ff
        /*0d68*/ 	.word	0x00013260
        /*0d6c*/ 	.short	0x0100
        /*0d6e*/ 	.byte	0x08
	.zero		1


	//   ....[8]....
        /*0d70*/ 	.word	0x00000530
        /*0d74*/ 	.word	0x000000ff
        /*0d78*/ 	.word	0x00013258
        /*0d7c*/ 	.short	0x0100
        /*0d7e*/ 	.byte	0x08
	.zero		1


	//   ....[9]....
        /*0d80*/ 	.word	0x00000540
        /*0d84*/ 	.word	0x000000ff
        /*0d88*/ 	.word	0x00013268
        /*0d8c*/ 	.short	0x0100
        /*0d8e*/ 	.byte	0x08
	.zero		1


	//   ....[10]....
        /*0d90*/ 	.word	0x00000630
        /*0d94*/ 	.word	0x000000ff
        /*0d98*/ 	.word	0x00013270
        /*0d9c*/ 	.short	0x0100
        /*0d9e*/ 	.byte	0x06
	.zero		1


	//   ....[11]....
        /*0da0*/ 	.word	0x00000640
        /*0da4*/ 	.word	0x000000ff
        /*0da8*/ 	.word	0x00013280
        /*0dac*/ 	.short	0x0100
        /*0dae*/ 	.byte	0x06
	.zero		1


	//   ....[12]....
        /*0db0*/ 	.word	0x00000650
        /*0db4*/ 	.word	0x000000ff
        /*0db8*/ 	.word	0x00013278
        /*0dbc*/ 	.short	0x0100
        /*0dbe*/ 	.byte	0x06
	.zero		1


	//   ....[13]....
        /*0dc0*/ 	.word	0x00000660
        /*0dc4*/ 	.word	0x000000ff
        /*0dc8*/ 	.word	0x00013288
        /*0dcc*/ 	.short	0x0100
        /*0dce*/ 	.byte	0x06
	.zero		1


	//   ....[14]....
        /*0dd0*/ 	.word	0x00000790
        /*0dd4*/ 	.word	0x000000ff
        /*0dd8*/ 	.word	0x00013290
        /*0ddc*/ 	.short	0x0100
        /*0dde*/ 	.byte	0x08
	.zero		1


	//   ....[15]....
        /*0de0*/ 	.word	0x000007a0
        /*0de4*/ 	.word	0x000000ff
        /*0de8*/ 	.word	0x000132a0
        /*0dec*/ 	.short	0x0100
        /*0dee*/ 	.byte	0x08
	.zero		1


	//   ....[16]....
        /*0df0*/ 	.word	0x000007b0
        /*0df4*/ 	.word	0x000000ff
        /*0df8*/ 	.word	0x00013298
        /*0dfc*/ 	.short	0x0100
        /*0dfe*/ 	.byte	0x08
	.zero		1


	//   ....[17]....
        /*0e00*/ 	.word	0x000007c0
        /*0e04*/ 	.word	0x000000ff
        /*0e08*/ 	.word	0x000132a8
        /*0e0c*/ 	.short	0x0100
        /*0e0e*/ 	.byte	0x08
	.zero		1


	//   ....[18]....
        /*0e10*/ 	.word	0x000008f0
        /*0e14*/ 	.word	0x000000ff
        /*0e18*/ 	.word	0x000132b0
        /*0e1c*/ 	.short	0x0100
        /*0e1e*/ 	.byte	0x08
	.zero		1


	//   ....[19]....
        /*0e20*/ 	.word	0x00000900
        /*0e24*/ 	.word	0x000000ff
        /*0e28*/ 	.word	0x000132c0
        /*0e2c*/ 	.short	0x0100
        /*0e2e*/ 	.byte	0x08
	.zero		1


	//   ....[20]....
        /*0e30*/ 	.word	0x00000910
        /*0e34*/ 	.word	0x000000ff
        /*0e38*/ 	.word	0x000132b8
        /*0e3c*/ 	.short	0x0100
        /*0e3e*/ 	.byte	0x08
	.zero		1


	//   ....[21]....
        /*0e40*/ 	.word	0x00000920
        /*0e44*/ 	.word	0x000000ff
        /*0e48*/ 	.word	0x000132c8
        /*0e4c*/ 	.short	0x0100
        /*0e4e*/ 	.byte	0x08
	.zero		1


	//   ....[22]....
        /*0e50*/ 	.word	0x00002c50
        /*0e54*/ 	.word	0x0000004a
        /*0e58*/ 	.word	0x00013290
        /*0e5c*/ 	.short	0x010a
        /*0e5e*/ 	.byte	0x3f
	.zero		1


	//   ....[23]....
        /*0e60*/ 	.word	0x00003e00
        /*0e64*/ 	.word	0x0000004a
        /*0e68*/ 	.word	0x00013290
        /*0e6c*/ 	.short	0x010a
        /*0e6e*/ 	.byte	0x3f
	.zero		1


	//   ....[24]....
        /*0e70*/ 	.word	0x00004f10
        /*0e74*/ 	.word	0x0000004a
        /*0e78*/ 	.word	0x00013290
        /*0e7c*/ 	.short	0x010a
        /*0e7e*/ 	.byte	0x3f
	.zero		1


	//   ....[25]....
        /*0e80*/ 	.word	0x000050f0
        /*0e84*/ 	.word	0x00000004
        /*0e88*/ 	.word	0x00000000
        /*0e8c*/ 	.short	0x0101
        /*0e8e*/ 	.byte	0x3f
	.zero		1


	//   ....[26]....
        /*0e90*/ 	.word	0x00005130
        /*0e94*/ 	.word	0x0000004a
        /*0e98*/ 	.word	0x000132b0
        /*0e9c*/ 	.short	0x010a
        /*0e9e*/ 	.byte	0x3f
	.zero		1


	//   ....[27]....
        /*0ea0*/ 	.word	0x000053b0
        /*0ea4*/ 	.word	0x0000004a
        /*0ea8*/ 	.word	0x00000000
        /*0eac*/ 	.short	0x0101
        /*0eae*/ 	.byte	0x3f
	.zero		1


	//   ....[28]....
        /*0eb0*/ 	.word	0x00006120
        /*0eb4*/ 	.word	0x00000012
        /*0eb8*/ 	.word	0x00013200
        /*0ebc*/ 	.short	0x010a
        /*0ebe*/ 	.byte	0x3f
	.zero		1


	//   ....[29]....
        /*0ec0*/ 	.word	0x00006170
        /*0ec4*/ 	.word	0x00000012
        /*0ec8*/ 	.word	0x00013200
        /*0ecc*/ 	.short	0x010a
        /*0ece*/ 	.byte	0x3f
	.zero		1


	//   ....[30]....
        /*0ed0*/ 	.word	0x000068e0
        /*0ed4*/ 	.word	0x00000012
        /*0ed8*/ 	.word	0x00013200
        /*0edc*/ 	.short	0x010a
        /*0ede*/ 	.byte	0x3f
	.zero		1


	//   ....[31]....
        /*0ee0*/ 	.word	0x00007d80
        /*0ee4*/ 	.word	0x00000012
        /*0ee8*/ 	.word	0x00013200
        /*0eec*/ 	.short	0x010a
        /*0eee*/ 	.byte	0x3f
	.zero		1


	//   ....[32]....
        /*0ef0*/ 	.word	0x00008f10
        /*0ef4*/ 	.word	0x0000000e
        /*0ef8*/ 	.word	0x00013230
        /*0efc*/ 	.short	0x010a
        /*0efe*/ 	.byte	0x3f
	.zero		1


	//   ....[33]....
        /*0f00*/ 	.word	0x00008fd0
        /*0f04*/ 	.word	0x0000000e
        /*0f08*/ 	.word	0x00013230
        /*0f0c*/ 	.short	0x010a
        /*0f0e*/ 	.byte	0x3f
	.zero		1


	//   ....[34]....
        /*0f10*/ 	.word	0x000097b0
        /*0f14*/ 	.word	0x00000000
        /*0f18*/ 	.word	0x00000000
        /*0f1c*/ 	.short	0x0101
        /*0f1e*/ 	.byte	0x3f
	.zero		1


	//   ....[35]....
        /*0f20*/ 	.word	0x0000cfc0
        /*0f24*/ 	.word	0x00000009
        /*0f28*/ 	.word	0x00013230
        /*0f2c*/ 	.short	0x010a
        /*0f2e*/ 	.byte	0x3f
	.zero		1


	//   ....[36]....
        /*0f30*/ 	.word	0x0000d050
        /*0f34*/ 	.word	0x00000009
        /*0f38*/ 	.word	0x00013230
        /*0f3c*/ 	.short	0x010a
        /*0f3e*/ 	.byte	0x3f
	.zero		1


	//   ....[37]....
        /*0f40*/ 	.word	0x0000d610
        /*0f44*/ 	.word	0x00000014
        /*0f48*/ 	.word	0x00013250
        /*0f4c*/ 	.short	0x010a
        /*0f4e*/ 	.byte	0x3f
	.zero		1


	//   ....[38]....
        /*0f50*/ 	.word	0x0000d660
        /*0f54*/ 	.word	0x00000014
        /*0f58*/ 	.word	0x00013250
        /*0f5c*/ 	.short	0x010a
        /*0f5e*/ 	.byte	0x3f
	.zero		1


	//   ....[39]....
        /*0f60*/ 	.word	0x0000da00
        /*0f64*/ 	.word	0x00000009
        /*0f68*/ 	.word	0x00000000
        /*0f6c*/ 	.short	0x0101
        /*0f6e*/ 	.byte	0x3f
	.zero		1


	//   ....[40]....
        /*0f70*/ 	.word	0x00010c40
        /*0f74*/ 	.word	0x00000014
        /*0f78*/ 	.word	0x00000000
        /*0f7c*/ 	.short	0x0101
        /*0f7e*/ 	.byte	0x3f
	.zero		1


	//   ....[41]....
        /*0f80*/ 	.word	0x00011580
        /*0f84*/ 	.word	0x0000000e
        /*0f88*/ 	.word	0x00013230
        /*0f8c*/ 	.short	0x010a
        /*0f8e*/ 	.byte	0x3f
	.zero		1


	//   ....[42]....
        /*0f90*/ 	.word	0x00011610
        /*0f94*/ 	.word	0x0000000e
        /*0f98*/ 	.word	0x00013230
        /*0f9c*/ 	.short	0x010a
        /*0f9e*/ 	.byte	0x3f
	.zero		1


	//   ....[43]....
        /*0fa0*/ 	.word	0x00011bd0
        /*0fa4*/ 	.word	0x0000000f
        /*0fa8*/ 	.word	0x00013250
        /*0fac*/ 	.short	0x010a
        /*0fae*/ 	.byte	0x3f
	.zero		1


	//   ....[44]....
        /*0fb0*/ 	.word	0x00011c20
        /*0fb4*/ 	.word	0x0000000f
        /*0fb8*/ 	.word	0x00013250
        /*0fbc*/ 	.short	0x010a
        /*0fbe*/ 	.byte	0x3f
	.zero		1


	//   ....[45]....
        /*0fc0*/ 	.word	0x00012d00
        /*0fc4*/ 	.word	0x0000000e
        /*0fc8*/ 	.word	0x00000000
        /*0fcc*/ 	.short	0x0101
        /*0fce*/ 	.byte	0x3f
	.zero		1


	//   ....[46]....
        /*0fd0*/ 	.word	0x000134b0
        /*0fd4*/ 	.word	0x0000000f
        /*0fd8*/ 	.word	0x00000000
        /*0fdc*/ 	.short	0x0101
        /*0fde*/ 	.byte	0x3f
	.zero		1


	//   ....[47]....
        /*0fe0*/ 	.word	0x00013af0
        /*0fe4*/ 	.word	0x00000000
        /*0fe8*/ 	.word	0x00013230
        /*0fec*/ 	.short	0x010a
        /*0fee*/ 	.byte	0x3f
	.zero		1


	//   ....[48]....
        /*0ff0*/ 	.word	0x00013b80
        /*0ff4*/ 	.word	0x00000000
        /*0ff8*/ 	.word	0x00013230
        /*0ffc*/ 	.short	0x010a
        /*0ffe*/ 	.byte	0x3f
	.zero		1


	//   ....[49]....
        /*1000*/ 	.word	0x00014140
        /*1004*/ 	.word	0x0000000f
        /*1008*/ 	.word	0x00013250
        /*100c*/ 	.short	0x010a
        /*100e*/ 	.byte	0x3f
	.zero		1


	//   ....[50]....
        /*1010*/ 	.word	0x00014190
        /*1014*/ 	.word	0x0000000f
        /*1018*/ 	.word	0x00013250
        /*101c*/ 	.short	0x010a
        /*101e*/ 	.byte	0x3f
	.zero		1


	//   ....[51]....
        /*1020*/ 	.word	0x000145b0
        /*1024*/ 	.word	0x0000000a
        /*1028*/ 	.word	0x00000000
        /*102c*/ 	.short	0x0101
        /*102e*/ 	.byte	0x3f
	.zero		1


	//   ....[52]....
        /*1030*/ 	.word	0x000178c0
        /*1034*/ 	.word	0x0000000f
        /*1038*/ 	.word	0x00000000
        /*103c*/ 	.short	0x0101
        /*103e*/ 	.byte	0x3f
	.zero		1


	//   ....[53]....
        /*1040*/ 	.word	0x00017cd0
        /*1044*/ 	.word	0x0000000d
        /*1048*/ 	.word	0x00013250
        /*104c*/ 	.short	0x010a
        /*104e*/ 	.byte	0x3f
	.zero		1


	//   ....[54]....
        /*1050*/ 	.word	0x00017d20
        /*1054*/ 	.word	0x0000000d
        /*1058*/ 	.word	0x00013250
        /*105c*/ 	.short	0x010a
        /*105e*/ 	.byte	0x3f
	.zero		1


	//   ....[55]....
        /*1060*/ 	.word	0x00018360
        /*1064*/ 	.word	0x00000000
        /*1068*/ 	.word	0x00000000
        /*106c*/ 	.short	0x0101
        /*106e*/ 	.byte	0x3f
	.zero		1


	//   ....[56]....
        /*1070*/ 	.word	0x00019d70
        /*1074*/ 	.word	0x00000015
        /*1078*/ 	.word	0x00000000
        /*107c*/ 	.short	0x0101
        /*107e*/ 	.byte	0x3f
	.zero		1


	//   ....[57]....
        /*1080*/ 	.word	0x0001a150
        /*1084*/ 	.word	0x00000004
        /*1088*/ 	.word	0x00000000
        /*108c*/ 	.short	0x0101
        /*108e*/ 	.byte	0x3f
	.zero		1


	//   ....[58]....
        /*1090*/ 	.word	0x0001d1c0
        /*1094*/ 	.word	0x00000013
        /*1098*/ 	.word	0x00013220
        /*109c*/ 	.short	0x010a
        /*109e*/ 	.byte	0x3f
	.zero		1


	//   ....[59]....
        /*10a0*/ 	.word	0x0001d290
        /*10a4*/ 	.word	0x00000005
        /*10a8*/ 	.word	0x000132a0
        /*10ac*/ 	.short	0x010a
        /*10ae*/ 	.byte	0x3f
	.zero		1


	//   ....[60]....
        /*10b0*/ 	.word	0x0001d4d0
        /*10b4*/ 	.word	0x00000005
        /*10b8*/ 	.word	0x000132c0
        /*10bc*/ 	.short	0x010a
        /*10be*/ 	.byte	0x3f
	.zero		1


	//   ....[61]....
        /*10c0*/ 	.word	0x0001d880
        /*10c4*/ 	.word	0x00000005
        /*10c8*/ 	.word	0x000132a0
        /*10cc*/ 	.short	0x010a
        /*10ce*/ 	.byte	0x3f
	.zero		1


	//   ....[62]....
        /*10d0*/ 	.word	0x0001dab0
        /*10d4*/ 	.word	0x00000005
        /*10d8*/ 	.word	0x000132c0
        /*10dc*/ 	.short	0x010a
        /*10de*/ 	.byte	0x3f
	.zero		1


	//   ....[63]....
        /*10e0*/ 	.word	0x0001ee50
        /*10e4*/ 	.word	0x00000004
        /*10e8*/ 	.word	0x00013280
        /*10ec*/ 	.short	0x010a
        /*10ee*/ 	.byte	0x3f
	.zero		1


	//   ....[64]....
        /*10f0*/ 	.word	0x0001eff0
        /*10f4*/ 	.word	0x00000004
        /*10f8*/ 	.word	0x00013240
        /*10fc*/ 	.short	0x010a
        /*10fe*/ 	.byte	0x3f
	.zero		1


	//   ....[65]....
        /*1100*/ 	.word	0x0001fc30
        /*1104*/ 	.word	0x00000013
        /*1108*/ 	.word	0x00013200
        /*110c*/ 	.short	0x0107
        /*110e*/ 	.byte	0x3f
	.zero		1


	//   ....[66]....
        /*1110*/ 	.word	0x0001fd20
        /*1114*/ 	.word	0x00000013
        /*1118*/ 	.word	0x00013200
        /*111c*/ 	.short	0x0101
        /*111e*/ 	.byte	0x3f
	.zero		1


	//   ....[67]....
        /*1120*/ 	.word	0x0001fd40
        /*1124*/ 	.word	0x00000013
        /*1128*/ 	.word	0x00013220
        /*112c*/ 	.short	0x010a
        /*112e*/ 	.byte	0x3f
	.zero		1


	//   ....[68]....
        /*1130*/ 	.word	0x00020020
        /*1134*/ 	.word	0x00000006
        /*1138*/ 	.word	0x00013280
        /*113c*/ 	.short	0x010a
        /*113e*/ 	.byte	0x3f
	.zero		1


	//   ....[69]....
        /*1140*/ 	.word	0x00020270
        /*1144*/ 	.word	0x00000006
        /*1148*/ 	.word	0x00013240
        /*114c*/ 	.short	0x010a
        /*114e*/ 	.byte	0x3f
	.zero		1


	//   ....[70]....
        /*1150*/ 	.word	0x00020530
        /*1154*/ 	.word	0x00000003
        /*1158*/ 	.word	0x00013270
        /*115c*/ 	.short	0x010a
        /*115e*/ 	.byte	0x3f
	.zero		1


	//   ....[71]....
        /*1160*/ 	.word	0x000205b0
        /*1164*/ 	.word	0x00000003
        /*1168*/ 	.word	0x00013260
        /*116c*/ 	.short	0x010a
        /*116e*/ 	.byte	0x3f
	.zero		1


	//   ....[72]....
        /*1170*/ 	.word	0x000209d0
        /*1174*/ 	.word	0x00000003
        /*1178*/ 	.word	0x00013250
        /*117c*/ 	.short	0x0101
        /*117e*/ 	.byte	0x3f
	.zero		1


	//   ....[73]....
        /*1180*/ 	.word	0x00020a50
        /*1184*/ 	.word	0x00000003
        /*1188*/ 	.word	0x00000000
        /*118c*/ 	.short	0x0101
        /*118e*/ 	.byte	0x3f
	.zero		1


	//   ....[74]....
        /*1190*/ 	.word	0x00020c60
        /*1194*/ 	.word	0x00000000
        /*1198*/ 	.word	0x00013270
        /*119c*/ 	.short	0x010a
        /*119e*/ 	.byte	0x3f
	.zero		1


	//   ....[75]....
        /*11a0*/ 	.word	0x00020cd0
        /*11a4*/ 	.word	0x00000000
        /*11a8*/ 	.word	0x00013260
        /*11ac*/ 	.short	0x010a
        /*11ae*/ 	.byte	0x3f
	.zero		1


	//   ....[76]....
        /*11b0*/ 	.word	0x00021100
        /*11b4*/ 	.word	0x00000000
        /*11b8*/ 	.word	0x00013250
        /*11bc*/ 	.short	0x0101
        /*11be*/ 	.byte	0x3f
	.zero		1


	//   ....[77]....
        /*11c0*/ 	.word	0x00021150
        /*11c4*/ 	.word	0x00000002
        /*11c8*/ 	.word	0x00000000
        /*11cc*/ 	.short	0x0101
        /*11ce*/ 	.byte	0x3f
	.zero		1


	//   ....[78]....
        /*11d0*/ 	.word	0x000222a0
        /*11d4*/ 	.word	0x00000006
        /*11d8*/ 	.word	0x00013220
        /*11dc*/ 	.short	0x010a
        /*11de*/ 	.byte	0x3f
	.zero		1


	//   ....[79]....
        /*11e0*/ 	.word	0x00022480
        /*11e4*/ 	.word	0x00000005
        /*11e8*/ 	.word	0x00000000
        /*11ec*/ 	.short	0x010a
        /*11ee*/ 	.byte	0x3f
	.zero		1


	//   ....[80]....
        /*11f0*/ 	.word	0x000224b0
        /*11f4*/ 	.word	0x00000009
        /*11f8*/ 	.word	0x00000000
        /*11fc*/ 	.short	0x010a
        /*11fe*/ 	.byte	0x3f
	.zero		1


	//   ....[81]....
        /*1200*/ 	.word	0x00022500
        /*1204*/ 	.word	0x0000001d
        /*1208*/ 	.word	0x00013260
        /*120c*/ 	.short	0x010a
        /*120e*/ 	.byte	0x3f
	.zero		1


	//   ....[82]....
        /*1210*/ 	.word	0x00022550
        /*1214*/ 	.word	0x00000007
        /*1218*/ 	.word	0x00013260
        /*121c*/ 	.short	0x010a
        /*121e*/ 	.byte	0x3f
	.zero		1


	//   ....[83]....
        /*1220*/ 	.word	0x00022590
        /*1224*/ 	.word	0x0000001d
        /*1228*/ 	.word	0x00013280
        /*122c*/ 	.short	0x010a
        /*122e*/ 	.byte	0x3f
	.zero		1


	//   ....[84]....
        /*1230*/ 	.word	0x000225b0
        /*1234*/ 	.word	0x00000007
        /*1238*/ 	.word	0x00013280
        /*123c*/ 	.short	0x010a
        /*123e*/ 	.byte	0x3f
	.zero		1


	//   ....[85]....
        /*1240*/ 	.word	0x00022610
        /*1244*/ 	.word	0x0000004a
        /*1248*/ 	.word	0x00013290
        /*124c*/ 	.short	0x010a
        /*124e*/ 	.byte	0x3f
	.zero		1


	//   ....[86]....
        /*1250*/ 	.word	0x00022660
        /*1254*/ 	.word	0x0000004a
        /*1258*/ 	.word	0x00013290
        /*125c*/ 	.short	0x010a
        /*125e*/ 	.byte	0x3f
	.zero		1


	//   ....[87]....
        /*1260*/ 	.word	0x000226b0
        /*1264*/ 	.word	0x0000004a
        /*1268*/ 	.word	0x00013290
        /*126c*/ 	.short	0x010a
        /*126e*/ 	.byte	0x3f
	.zero		1


	//   ....[88]....
        /*1270*/ 	.word	0x00022700
        /*1274*/ 	.word	0x0000004a
        /*1278*/ 	.word	0x000132b0
        /*127c*/ 	.short	0x010a
        /*127e*/ 	.byte	0x3f
	.zero		1


	//   ....[89]....
        /*1280*/ 	.word	0x00022900
        /*1284*/ 	.word	0x00000012
        /*1288*/ 	.word	0x00013200
        /*128c*/ 	.short	0x010a
        /*128e*/ 	.byte	0x3f
	.zero		1


	//   ....[90]....
        /*1290*/ 	.word	0x00022b00
        /*1294*/ 	.word	0x00000012
        /*1298*/ 	.word	0x00013200
        /*129c*/ 	.short	0x010a
        /*129e*/ 	.byte	0x3f
	.zero		1


	//   ....[91]....
        /*12a0*/ 	.word	0x00022b50
        /*12a4*/ 	.word	0x0000000e
        /*12a8*/ 	.word	0x00013230
        /*12ac*/ 	.short	0x010a
        /*12ae*/ 	.byte	0x3f
	.zero		1


	//   ....[92]....
        /*12b0*/ 	.word	0x00022ba0
        /*12b4*/ 	.word	0x00000009
        /*12b8*/ 	.word	0x00013230
        /*12bc*/ 	.short	0x010a
        /*12be*/ 	.byte	0x3f
	.zero		1


	//   ....[93]....
        /*12c0*/ 	.word	0x00022bf0
        /*12c4*/ 	.word	0x00000014
        /*12c8*/ 	.word	0x00013250
        /*12cc*/ 	.short	0x010a
        /*12ce*/ 	.byte	0x3f
	.zero		1


	//   ....[94]....
        /*12d0*/ 	.word	0x00022c40
        /*12d4*/ 	.word	0x0000000e
        /*12d8*/ 	.word	0x00013230
        /*12dc*/ 	.short	0x010a
        /*12de*/ 	.byte	0x3f
	.zero		1


	//   ....[95]....
        /*12e0*/ 	.word	0x00022c90
        /*12e4*/ 	.word	0x0000000f
        /*12e8*/ 	.word	0x00013250
        /*12ec*/ 	.short	0x010a
        /*12ee*/ 	.byte	0x3f
	.zero		1


	//   ....[96]....
        /*12f0*/ 	.word	0x00022ce0
        /*12f4*/ 	.word	0x00000000
        /*12f8*/ 	.word	0x00013230
        /*12fc*/ 	.short	0x010a
        /*12fe*/ 	.byte	0x3f
	.zero		1


	//   ....[97]....
        /*1300*/ 	.word	0x00022d30
        /*1304*/ 	.word	0x0000000f
        /*1308*/ 	.word	0x00013250
        /*130c*/ 	.short	0x010a
        /*130e*/ 	.byte	0x3f
	.zero		1


	//   ....[98]....
        /*1310*/ 	.word	0x00022d80
        /*1314*/ 	.word	0x0000000d
        /*1318*/ 	.word	0x00013250
        /*131c*/ 	.short	0x010a
        /*131e*/ 	.byte	0x3f
	.zero		1


	//   ....[99]....
        /*1320*/ 	.word	0x00022f20
        /*1324*/ 	.word	0x00000013
        /*1328*/ 	.word	0x00013220
        /*132c*/ 	.short	0x010a
        /*132e*/ 	.byte	0x3f
	.zero		1


	//   ....[100]....
        /*1330*/ 	.word	0x00022f70
        /*1334*/ 	.word	0x00000005
        /*1338*/ 	.word	0x000132a0
        /*133c*/ 	.short	0x010a
        /*133e*/ 	.byte	0x3f
	.zero		1


	//   ....[101]....
        /*1340*/ 	.word	0x00022fc0
        /*1344*/ 	.word	0x00000005
        /*1348*/ 	.word	0x000132c0
        /*134c*/ 	.short	0x010a
        /*134e*/ 	.byte	0x3f
	.zero		1


	//   ....[102]....
        /*1350*/ 	.word	0x00023010
        /*1354*/ 	.word	0x00000005
        /*1358*/ 	.word	0x000132a0
        /*135c*/ 	.short	0x010a
        /*135e*/ 	.byte	0x3f
	.zero		1


	//   ....[103]....
        /*1360*/ 	.word	0x00023060
        /*1364*/ 	.word	0x00000005
        /*1368*/ 	.word	0x000132c0
        /*136c*/ 	.short	0x010a
        /*136e*/ 	.byte	0x3f
	.zero		1


	//   ....[104]....
        /*1370*/ 	.word	0x00023200
        /*1374*/ 	.word	0x00000004
        /*1378*/ 	.word	0x00013280
        /*137c*/ 	.short	0x010a
        /*137e*/ 	.byte	0x3f
	.zero		1


	//   ....[105]....
        /*1380*/ 	.word	0x00023250
        /*1384*/ 	.word	0x00000004
        /*1388*/ 	.word	0x00013240
        /*138c*/ 	.short	0x010a
        /*138e*/ 	.byte	0x3f
	.zero		1


	//   ....[106]....
        /*1390*/ 	.word	0x00023a20
        /*1394*/ 	.word	0x00000013
        /*1398*/ 	.word	0x00013220
        /*139c*/ 	.short	0x010a
        /*139e*/ 	.byte	0x3f
	.zero		1


	//   ....[107]....
        /*13a0*/ 	.word	0x00023a70
        /*13a4*/ 	.word	0x00000006
        /*13a8*/ 	.word	0x00013280
        /*13ac*/ 	.short	0x010a
        /*13ae*/ 	.byte	0x3f
	.zero		1


	//   ....[108]....
        /*13b0*/ 	.word	0x00023ac0
        /*13b4*/ 	.word	0x00000006
        /*13b8*/ 	.word	0x00013240
        /*13bc*/ 	.short	0x010a
        /*13be*/ 	.byte	0x3f
	.zero		1


	//   ....[109]....
        /*13c0*/ 	.word	0x00023b10
        /*13c4*/ 	.word	0x00000003
        /*13c8*/ 	.word	0x00013270
        /*13cc*/ 	.short	0x010a
        /*13ce*/ 	.byte	0x3f
	.zero		1


	//   ....[110]....
        /*13d0*/ 	.word	0x00023b60
        /*13d4*/ 	.word	0x00000003
        /*13d8*/ 	.word	0x00013260
        /*13dc*/ 	.short	0x010a
        /*13de*/ 	.byte	0x3f
	.zero		1


	//   ....[111]....
        /*13e0*/ 	.word	0x00023bb0
        /*13e4*/ 	.word	0x00000000
        /*13e8*/ 	.word	0x00013270
        /*13ec*/ 	.short	0x010a
        /*13ee*/ 	.byte	0x3f
	.zero		1


	//   ....[112]....
        /*13f0*/ 	.word	0x00023c00
        /*13f4*/ 	.word	0x00000000
        /*13f8*/ 	.word	0x00013260
        /*13fc*/ 	.short	0x010a
        /*13fe*/ 	.byte	0x3f
	.zero		1


	//   ....[113]....
        /*1400*/ 	.word	0x00024660
        /*1404*/ 	.word	0x00000006
        /*1408*/ 	.word	0x00013220
        /*140c*/ 	.short	0x010a
        /*140e*/ 	.byte	0x3f
	.zero		1


	//   ....[114]....
        /*1410*/ 	.word	0x00024800
        /*1414*/ 	.word	0x00000005
        /*1418*/ 	.word	0x00000000
        /*141c*/ 	.short	0x010a
        /*141e*/ 	.byte	0x3f
	.zero		1


	//   ....[115]....
        /*1420*/ 	.word	0x00024850
        /*1424*/ 	.word	0x00000009
        /*1428*/ 	.word	0x00000000
        /*142c*/ 	.short	0x010a
        /*142e*/ 	.byte	0x3f
	.zero		1


	//   ....[116]....
        /*1430*/ 	.word	0x000248a0
        /*1434*/ 	.word	0x0000001d
        /*1438*/ 	.word	0x00013260
        /*143c*/ 	.short	0x010a
        /*143e*/ 	.byte	0x3f
	.zero		1


	//   ....[117]....
        /*1440*/ 	.word	0x000248f0
        /*1444*/ 	.word	0x00000007
        /*1448*/ 	.word	0x00013260
        /*144c*/ 	.short	0x010a
        /*144e*/ 	.byte	0x3f
	.zero		1


	//   ....[118]....
        /*1450*/ 	.word	0x00024940
        /*1454*/ 	.word	0x0000001d
        /*1458*/ 	.word	0x00013280
        /*145c*/ 	.short	0x010a
        /*145e*/ 	.byte	0x3f
	.zero		1


	//----- nvinfo : EIATTR_NUM_MBARRIERS
	.align		4
.L_1535:
        /*1460*/ 	.byte	0x03, 0x38
        /*1462*/ 	.short	0x0016


	//----- nvinfo : EIATTR_EXIT_INSTR_OFFSETS
	.align		4
        /*1464*/ 	.byte	0x04, 0x1c
        /*1466*/ 	.short	(.L_1537 - .L_1536)


	//   ....[0]....
.L_1536:
        /*1468*/ 	.word	0x00022600


	//----- nvinfo : EIATTR_MAX_THREADS
	.align		4
.L_1537:
        /*146c*/ 	.byte	0x04, 0x05
        /*146e*/ 	.short	(.L_1539 - .L_1538)
.L_1538:
        /*1470*/ 	.word	0x00000200
        /*1474*/ 	.word	0x00000001
        /*1478*/ 	.word	0x00000001


	//----- nvinfo : EIATTR_CRS_STACK_SIZE
	.align		4
.L_1539:
        /*147c*/ 	.byte	0x04, 0x1e
        /*147e*/ 	.short	(.L_1541 - .L_1540)
.L_1540:
        /*1480*/ 	.word	0x00000000


	//----- nvinfo : EIATTR_CBANK_PARAM_SIZE
	.align		4
.L_1541:
        /*1484*/ 	.byte	0x03, 0x19
        /*1486*/ 	.short	0x0af0


	//----- nvinfo : EIATTR_PARAM_CBANK
	.align		4
        /*1488*/ 	.byte	0x04, 0x0a
        /*148a*/ 	.short	(.L_1543 - .L_1542)
	.align		4
.L_1542:
        /*148c*/ 	.word	index@(.nv.constant0._ZN7cutlass13device_kernelIN5flash11enable_sm90INS1_16FlashAttnFwdSm90INS1_25CollectiveMainloopFwdSm90ILi2EN4cute5tupleIJNS5_1CILi1EEES8_S8_EEENS6_IJNS7_ILi192EEENS7_ILi160EEENS7_ILi64EEEEEELi64ENS_12float_e4m3_tEfNS_4arch4Sm90ELb0ELb1ELb0ELb1ELb0ELb1ELb0ELb1ELb1ELb1ELb1ELb0EEENS1_21CollectiveEpilogueFwdINS6_IJSA_SC_SB_EEES9_NS_10bfloat16_tESG_Li384ELb1ELb1ELb1ELb1EEENS1_36VarlenDynamicPersistentTileSchedulerILi192ELi160ELi384ELi128ELb1ELb1ELb1ELb1ELb0ELb1EEEEEEEEEvNT_6ParamsE)
        /*1490*/ 	.short	0x0210
        /*1492*/ 	.short	0x0af0


	//----- nvinfo : EIATTR_SW_WAR
	.align		4
.L_1543:
        /*1494*/ 	.byte	0x04, 0x36
        /*1496*/ 	.short	(.L_1545 - .L_1544)
.L_1544:
        /*1498*/ 	.word	0x00000008
.L_1545:


//--------------------- .nv.info._ZN7cutlass13device_kernelIN5flash11enable_sm90INS1_16FlashAttnFwdSm90INS1_25CollectiveMainloopFwdSm90ILi2EN4cute5tupleIJNS5_1CILi1EEES8_S8_EEENS6_IJNS7_ILi192EEENS7_ILi160EEENS7_ILi64EEEEEELi64ENS_12float_e4m3_tEfNS_4arch4Sm90ELb1ELb0ELb0ELb0ELb0ELb0ELb0ELb1ELb1ELb1ELb1ELb0EEENS1_21CollectiveEpilogueFwdINS6_IJSA_SC_SB_EEES9_NS_10bfloat16_tESG_Li384ELb0ELb1ELb1ELb1EEENS1_19SingleTileSchedulerILb0ELb1ELb1ELi192EEEEEEEEEvNT_6ParamsE --------------------------
	.section	.nv.info._ZN7cutlass13device_kernelIN5flash11enable_sm90INS1_16FlashAttnFwdSm90INS1_25CollectiveMainloopFwdSm90ILi2EN4cute5tupleIJNS5_1CILi1EEES8_S8_EEENS6_IJNS7_ILi192EEENS7_ILi160EEENS7_ILi64EEEEEELi64ENS_12float_e4m3_tEfNS_4arch4Sm90ELb1ELb0ELb0ELb0ELb0ELb0ELb0ELb1ELb1ELb1ELb1ELb0EEENS1_21CollectiveEpilogueFwdINS6_IJSA_SC_SB_EEES9_NS_10bfloat16_tESG_Li384ELb0ELb1ELb1ELb1EEENS1_19SingleTileSchedulerILb0ELb1ELb1ELi192EEEEEEEEEvNT_6ParamsE,"",@"SHT_CUDA_INFO"
	.sectionflags	@""
	.align	4


	//----- nvinfo : EIATTR_CUDA_API_VERSION
	.align		4
        /*0000*/ 	.byte	0x04, 0x37
        /*0002*/ 	.short	(.L_1547 - .L_1546)
.L_1546:
        /*0004*/ 	.word	0x00000082


	//----- nvinfo : EIATTR_KPARAM_INFO
	.align		4
.L_1547:
        /*0008*/ 	.byte	0x04, 0x17
        /*000a*/ 	.short	(.L_1549 - .L_1548)
.L_1548:
        /*000c*/ 	.word	0x00000000
        /*0010*/ 	.short	0x0000
        /*0012*/ 	.short	0x0070
        /*0014*/ 	.byte	0x00, 0xf0, 0x01, 0x28


	//----- nvinfo : EIATTR_SPARSE_MMA_MASK
	.align		4
.L_1549:
        /*0018*/ 	.byte	0x03, 0x50
        /*001a*/ 	.short	0x0000


	//----- nvinfo : EIATTR_MAXREG_COUNT
	.align		4
        /*001c*/ 	.byte	0x03, 0x1b
        /*001e*/ 	.short	0x0080


	//----- nvinfo : EIATTR_NUM_BARRIERS
	.align		4
        /*0020*/ 	.byte	0x02, 0x4c
        /*0022*/ 	.byte	0x09
	.zero		1


	//----- nvinfo : EIATTR_EXTERNS
	.align		4
        /*0024*/ 	.byte	0x04, 0x0f
        /*0026*/ 	.short	(.L_1551 - .L_1550)


	//   ....[0]....
	.align		4
.L_1550:
        /*0028*/ 	.word	index@(__assertfail)


	//----- nvinfo : EIATTR_MERCURY_ISA_VERSION
	.align		4
.L_1551:
        /*002c*/ 	.byte	0x03, 0x5f
        /*002e*/ 	.short	0x0101


	//----- nvinfo : EIATTR_INT_WARP_WIDE_INSTR_OFFSETS
	.align		4
        /*0030*/ 	.byte	0x04, 0x31
        /*0032*/ 	.short	(.L_1553 - .L_1552)


	//   ....[0]....
.L_1552:
        /*0034*/ 	.word	0x00000120


	//   ....[1]....
        /*0038*/ 	.word	0x00000160


	//   ....[2]....
        /*003c*/ 	.word	0x000001d0


	//----- nvinfo : EIATTR_COOP_GROUP_MASK_REGIDS
	.align		4
.L_1553:
        /*0040*/ 	.byte	0x04, 0x29
        /*0042*/ 	.short	(.L_1555 - .L_1554)


	//   ....[0]....
.L_1554:
        /*0044*/ 	.word	0xffffffff


	//   ....[1]....
        /*0048*/ 	.word	0xffffffff


	//   ....[2]....
        /*004c*/ 	.word	0xffffffff


	//   ....[3]....
        /*0050*/ 	.word	0xffffffff


	//   ....[4]....
        /*0054*/ 	.word	0xffffffff


	//   ....[5]....
        /*0058*/ 	.word	0xffffffff


	//   ....[6]....
        /*005c*/ 	.word	0xffffffff


	//   ....[7]....
        /*0060*/ 	.word	0xffffffff


	//   ....[8]....
        /*0064*/ 	.word	0xffffffff


	//   ....[9]....
        /*0068*/ 	.word	0xffffffff


	//   ....[10]....
        /*006c*/ 	.word	0xffffffff


	//   ....[11]....
        /*0070*/ 	.word	0xffffffff


	//   ....[12]....
        /*0074*/ 	.word	0xffffffff


	//   ....[13]....
        /*0078*/ 	.word	0xffffffff


	//   ....[14]....
        /*007c*/ 	.word	0xffffffff


	//   ....[15]....
        /*0080*/ 	.word	0xffffffff


	//   ....[16]....
        /*0084*/ 	.word	0xffffffff


	//   ....[17]....
        /*0088*/ 	.word	0xffffffff


	//   ....[18]....
        /*008c*/ 	.word	0xffffffff


	//   ....[19]....
        /*0090*/ 	.word	0xffffffff


	//   ....[20]....
        /*0094*/ 	.word	0xffffffff


	//   ....[21]....
        /*0098*/ 	.word	0xffffffff


	//   ....[22]....
        /*009c*/ 	.word	0xffffffff


	//   ....[23]....
        /*00a0*/ 	.word	0xffffffff


	//   ....[24]....
        /*00a4*/ 	.word	0xffffffff


	//   ....[25]....
        /*00a8*/ 	.word	0xffffffff


	//   ....[26]....
        /*00ac*/ 	.word	0xffffffff


	//   ....[27]....
        /*00b0*/ 	.word	0xffffffff


	//   ....[28]....
        /*00b4*/ 	.word	0xffffffff


	//   ....[29]....
        /*00b8*/ 	.word	0xffffffff


	//   ....[30]....
        /*00bc*/ 	.word	0xffffffff


	//   ....[31]....
        /*00c0*/ 	.word	0xffffffff


	//   ....[32]....
        /*00c4*/ 	.word	0xffffffff


	//   ....[33]....
        /*00c8*/ 	.word	0xffffffff


	//   ....[34]....
        /*00cc*/ 	.word	0xffffffff


	//   ....[35]....
        /*00d0*/ 	.word	0xffffffff


	//   ....[36]....
        /*00d4*/ 	.word	0xffffffff


	//   ....[37]....
        /*00d8*/ 	.word	0xffffffff


	//   ....[38]....
        /*00dc*/ 	.word	0xffffffff


	//   ....[39]....
        /*00e0*/ 	.word	0xffffffff


	//   ....[40]....
        /*00e4*/ 	.word	0xffffffff


	//   ....[41]....
        /*00e8*/ 	.word	0xffffffff


	//   ....[42]....
        /*00ec*/ 	.word	0xffffffff


	//   ....[43]....
        /*00f0*/ 	.word	0xffffffff


	//   ....[44]....
        /*00f4*/ 	.word	0xffffffff


	//   ....[45]....
        /*00f8*/ 	.word	0xffffffff


	//   ....[46]....
        /*00fc*/ 	.word	0xffffffff


	//   ....[47]....
        /*0100*/ 	.word	0xffffffff


	//   ....[48]....
        /*0104*/ 	.word	0xffffffff


	//   ....[49]....
        /*0108*/ 	.word	0xffffffff


	//   ....[50]....
        /*010c*/ 	.word	0xffffffff


	//   ....[51]....
        /*0110*/ 	.word	0xffffffff


	//   ....[52]....
        /*0114*/ 	.word	0xffffffff


	//   ....[53]....
        /*0118*/ 	.word	0xffffffff


	//   ....[54]....
        /*011c*/ 	.word	0xffffffff


	//   ....[55]....
        /*0120*/ 	.word	0xffffffff


	//   ....[56]....
        /*0124*/ 	.word	0xffffffff


	//   ....[57]....
        /*0128*/ 	.word	0xffffffff


	//   ....[58]....
        /*012c*/ 	.word	0xffffffff


	//   ....[59]....
        /*0130*/ 	.word	0xffffffff


	//   ....[60]....
        /*0134*/ 	.word	0xffffffff


	//   ....[61]....
        /*0138*/ 	.word	0xffffffff


	//   ....[62]....
        /*013c*/ 	.word	0xffffffff


	//   ....[63]....
        /*0140*/ 	.word	0xffffffff


	//   ....[64]....
        /*0144*/ 	.word	0xffffffff


	//   ....[65]....
        /*0148*/ 	.word	0xffffffff


	//   ....[66]....
        /*014c*/ 	.word	0xffffffff


	//   ....[67]....
        /*0150*/ 	.word	0xffffffff


	//   ....[68]....
        /*0154*/ 	.word	0xffffffff


	//   ....[69]....
        /*0158*/ 	.word	0xffffffff


	//   ....[70]....
        /*015c*/ 	.word	0xffffffff


	//   ....[71]....
        /*0160*/ 	.word	0xffffffff


	//   ....[72]....
        /*0164*/ 	.word	0xffffffff


	//   ....[73]....
        /*0168*/ 	.word	0xffffffff


	//   ....[74]....
        /*016c*/ 	.word	0xffffffff


	//   ....[75]....
        /*0170*/ 	.word	0xffffffff


	//   ....[76]....
        /*0174*/ 	.word	0xffffffff


	//   ....[77]....
        /*0178*/ 	.word	0xffffffff


	//   ....[78]....
        /*017c*/ 	.word	0xffffffff


	//   ....[79]....
        /*0180*/ 	.word	0xffffffff


	//   ....[80]....
        /*0184*/ 	.word	0xffffffff


	//   ....[81]....
        /*0188*/ 	.word	0xffffffff


	//   ....[82]....
        /*018c*/ 	.word	0xffffffff


	//   ....[83]....
        /*0190*/ 	.word	0x0500000f


	//   ....[84]....
        /*0194*/ 	.word	0x0500000f


	//   ....[85]....
        /*0198*/ 	.word	0x0500000f


	//   ....[86]....
        /*019c*/ 	.word	0x0500000f


	//   ....[87]....
        /*01a0*/ 	.word	0x0500000f


	//   ....[88]....
        /*01a4*/ 	.word	0x0500000f


	//   ....[89]....
        /*01a8*/ 	.word	0x0500000f


	//   ....[90]....
        /*01ac*/ 	.word	0x0500000f


	//   ....[91]....
        /*01b0*/ 	.word	0x0500000f


	//   ....[92]....
        /*01b4*/ 	.word	0x0500000f


	//   ....[93]....
        /*01b8*/ 	.word	0x0500000f


	//   ....[94]....
        /*01bc*/ 	.word	0x0500000f


	//   ....[95]....
        /*01c0*/ 	.word	0x0500000f


	//----- nvinfo : EIATTR_COOP_GROUP_INSTR_OFFSETS
	.align		4
.L_1555:
        /*01c4*/ 	.byte	0x04, 0x28
        /*01c6*/ 	.short	(.L_1557 - .L_1556)


	//   ....[0]....
.L_1556:
        /*01c8*/ 	.word	0x00000050


	//   ....[1]....
        /*01cc*/ 	.word	0x00000130


	//   ....[2]....
        /*01d0*/ 	.word	0x00000180


	//   ....[3]....
        /*01d4*/ 	.word	0x000003b0


	//   ....[4]....
        /*01d8*/ 	.word	0x00000510


	//   ....[5]....
        /*01dc*/ 	.word	0x00000630


	//   ....[6]....
        /*01e0*/ 	.word	0x00000790


	//   ....[7]....
        /*01e4*/ 	.word	0x00001420


	//   ....[8]....
        /*01e8*/ 	.word	0x00001bf0


	//   ....[9]....
        /*01ec*/ 	.word	0x00002610


	//   ....[10]....
        /*01f0*/ 	.word	0x00002630


	//   ....[11]....
        /*01f4*/ 	.word	0x000026a0


	//   ....[12]....
        /*01f8*/ 	.word	0x00003200


	//   ....[13]....
        /*01fc*/ 	.word	0x000032c0


	//   ....[14]....
        /*0200*/ 	.word	0x00004920


	//   ....[15]....
        /*0204*/ 	.word	0x00004940


	//   ....[16]....
        /*0208*/ 	.word	0x00005250


	//   ....[17]....
        /*020c*/ 	.word	0x00005390


	//   ....[18]....
        /*0210*/ 	.word	0x00005e40


	//   ....[19]....
        /*0214*/ 	.word	0x00005ea0


	//   ....[20]....
        /*0218*/ 	.word	0x00007b70


	//   ....[21]....
        /*021c*/ 	.word	0x00007ba0


	//   ....[22]....
        /*0220*/ 	.word	0x00007c30


	//   ....[23]....
        /*0224*/ 	.word	0x00007c40


	//   ....[24]....
        /*0228*/ 	.word	0x00009640


	//   ....[25]....
        /*022c*/ 	.word	0x00009650


	//   ....[26]....
        /*0230*/ 	.word	0x000096d0


	//   ....[27]....
        /*0234*/ 	.word	0x000096e0


	//   ....[28]....
        /*0238*/ 	.word	0x0000a280


	//   ....[29]....
        /*023c*/ 	.word	0x0000a290


	//   ....[30]....
        /*0240*/ 	.word	0x0000a2a0


	//   ....[31]....
        /*0244*/ 	.word	0x0000a2b0


	//   ....[32]....
        /*0248*/ 	.word	0x0000a2c0


	//   ....[33]....
        /*024c*/ 	.word	0x0000a2d0


	//   ....[34]....
        /*0250*/ 	.word	0x0000a2e0


	//   ....[35]....
        /*0254*/ 	.word	0x0000a300


	//   ....[36]....
        /*0258*/ 	.word	0x0000a320


	//   ....[37]....
        /*025c*/ 	.word	0x0000a330


	//   ....[38]....
        /*0260*/ 	.word	0x0000a350


	//   ....[39]....
        /*0264*/ 	.word	0x0000a360


	//   ....[40]....
        /*0268*/ 	.word	0x0000a370


	//   ....[41]....
        /*026c*/ 	.word	0x0000a380


	//   ....[42]....
        /*0270*/ 	.word	0x0000a390


	//   ....[43]....
        /*0274*/ 	.word	0x0000a3a0


	//   ....[44]....
        /*0278*/ 	.word	0x0000a3b0


	//   ....[45]....
        /*027c*/ 	.word	0x0000a3c0


	//   ....[46]....
        /*0280*/ 	.word	0x0000a3d0


	//   ....[47]....
        /*0284*/ 	.word	0x0000a3e0


	//   ....[48]....
        /*0288*/ 	.word	0x0000a420


	//   ....[49]....
        /*028c*/ 	.word	0x0000a460


	//   ....[50]....
        /*0290*/ 	.word	0x0000a480


	//   ....[51]....
        /*0294*/ 	.word	0x0000a4b0


	//   ....[52]....
        /*0298*/ 	.word	0x0000a4d0


	//   ....[53]....
        /*029c*/ 	.word	0x0000a4e0


	//   ....[54]....
        /*02a0*/ 	.word	0x0000a4f0


	//   ....[55]....
        /*02a4*/ 	.word	0x0000a500


	//   ....[56]....
        /*02a8*/ 	.word	0x0000a530


	//   ....[57]....
        /*02ac*/ 	.word	0x0000a540


	//   ....[58]....
        /*02b0*/ 	.word	0x0000a560


	//   ....[59]....
        /*02b4*/ 	.word	0x0000a590


	//   ....[60]....
        /*02b8*/ 	.word	0x0000a7d0


	//   ....[61]....
        /*02bc*/ 	.word	0x0000a810


	//   ....[62]....
        /*02c0*/ 	.word	0x0000a850


	//   ....[63]....
        /*02c4*/ 	.word	0x0000a880


	//   ....[64]....
        /*02c8*/ 	.word	0x0000a8c0


	//   ....[65]....
        /*02cc*/ 	.word	0x0000a8f0


	//   ....[66]....
        /*02d0*/ 	.word	0x0000acc0


	//   ....[67]....
        /*02d4*/ 	.word	0x0000acf0


	//   ....[68]....
        /*02d8*/ 	.word	0x0000b4e0


	//   ....[69]....
        /*02dc*/ 	.word	0x0000c2a0


	//   ....[70]....
        /*02e0*/ 	.word	0x0000cd80


	//   ....[71]....
        /*02e4*/ 	.word	0x0000cdc0


	//   ....[72]....
        /*02e8*/ 	.word	0x0000cdf0


	//   ....[73]....
        /*02ec*/ 	.word	0x0000ce00


	//   ....[74]....
        /*02f0*/ 	.word	0x0000ce10


	//   ....[75]....
        /*02f4*/ 	.word	0x0000ce30


	//   ....[76]....
        /*02f8*/ 	.word	0x0000ce70


	//   ....[77]....
        /*02fc*/ 	.word	0x0000cef0


	//   ....[78]....
        /*0300*/ 	.word	0x0000cf10


	//   ....[79]....
        /*0304*/ 	.word	0x0000cf70


	//   ....[80]....
        /*0308*/ 	.word	0x0000cfb0


	//   ....[81]....
        /*030c*/ 	.word	0x0000cfe0


	//   ....[82]....
        /*0310*/ 	.word	0x0000e1c0


	//   ....[83]....
        /*0314*/ 	.word	0x0000e770


	//   ....[84]....
        /*0318*/ 	.word	0x0000e940


	//   ....[85]....
        /*031c*/ 	.word	0x0000e990


	//   ....[86]....
        /*0320*/ 	.word	0x0000eac0


	//   ....[87]....
        /*0324*/ 	.word	0x0000eb20


	//   ....[88]....
        /*0328*/ 	.word	0x0000eb80


	//   ....[89]....
        /*032c*/ 	.word	0x0000ec40


	//   ....[90]....
        /*0330*/ 	.word	0x0000eca0


	//   ....[91]....
        /*0334*/ 	.word	0x0000ed60


	//   ....[92]....
        /*0338*/ 	.word	0x0000edf0


	//   ....[93]....
        /*033c*/ 	.word	0x0000eeb0


	//   ....[94]....
        /*0340*/ 	.word	0x0000ef20


	//   ....[95]....
        /*0344*/ 	.word	0x0000efd0


	//----- nvinfo : EIATTR_REG_RECONFIG
	.align		4
.L_1557:
        /*0348*/ 	.byte	0x01, 0x54
	.zero		2


	//----- nvinfo : EIATTR_SYSCALL_OFFSETS
	.align		4
        /*034c*/ 	.byte	0x04, 0x46
        /*034e*/ 	.short	(.L_1559 - .L_1558)


	//   ....[0]....
.L_1558:
        /*0350*/ 	.word	0x00001600


	//   ....[1]....
        /*0354*/ 	.word	0x0000bce0


	//   ....[2]....
        /*0358*/ 	.word	0x0000be20


	//   ....[3]....
        /*035c*/ 	.word	0x0000bf60


	//   ....[4]....
        /*0360*/ 	.word	0x0000c080


	//   ....[5]....
        /*0364*/ 	.word	0x0000c930


	//----- nvinfo : EIATTR_MBARRIER_INSTR_OFFSETS
	.align		4
.L_1559:
        /*0368*/ 	.byte	0x04, 0x39
        /*036a*/ 	.short	(.L_1561 - .L_1560)


	//   ....[0]....
.L_1560:
        /*036c*/ 	.word	0x00000260
        /*0370*/ 	.word	0x000000ff
        /*0374*/ 	.word	0x00012400
        /*0378*/ 	.short	0x0100
        /*037a*/ 	.byte	0x08
	.zero		1


	//   ....[1]....
        /*037c*/ 	.word	0x00000270
        /*0380*/ 	.word	0x000000ff
        /*0384*/ 	.word	0x00012420
        /*0388*/ 	.short	0x0100
        /*038a*/ 	.byte	0x08
	.zero		1


	//   ....[2]....
        /*038c*/ 	.word	0x00000360
        /*0390*/ 	.word	0x000000ff
        /*0394*/ 	.word	0x00012430
        /*0398*/ 	.short	0x0100
        /*039a*/ 	.byte	0x08
	.zero		1


	//   ....[3]....
        /*039c*/ 	.word	0x00000370
        /*03a0*/ 	.word	0x000000ff
        /*03a4*/ 	.word	0x00012440
        /*03a8*/ 	.short	0x0100
        /*03aa*/ 	.byte	0x08
	.zero		1


	//   ....[4]....
        /*03ac*/ 	.word	0x00000380
        /*03b0*/ 	.word	0x000000ff
        /*03b4*/ 	.word	0x00012438
        /*03b8*/ 	.short	0x0100
        /*03ba*/ 	.byte	0x08
	.zero		1


	//   ....[5]....
        /*03bc*/ 	.word	0x00000390
        /*03c0*/ 	.word	0x000000ff
        /*03c4*/ 	.word	0x00012448
        /*03c8*/ 	.short	0x0100
        /*03ca*/ 	.byte	0x08
	.zero		1


	//   ....[6]....
        /*03cc*/ 	.word	0x000004c0
        /*03d0*/ 	.word	0x000000ff
        /*03d4*/ 	.word	0x00012450
        /*03d8*/ 	.short	0x0100
        /*03da*/ 	.byte	0x08
	.zero		1


	//   ....[7]....
        /*03dc*/ 	.word	0x000004d0
        /*03e0*/ 	.word	0x000000ff
        /*03e4*/ 	.word	0x00012460
        /*03e8*/ 	.short	0x0100
        /*03ea*/ 	.byte	0x08
	.zero		1


	//   ....[8]....
        /*03ec*/ 	.word	0x000004e0
        /*03f0*/ 	.word	0x000000ff
        /*03f4*/ 	.word	0x00012458
        /*03f8*/ 	.short	0x0100
        /*03fa*/ 	.byte	0x08
	.zero		1


	//   ....[9]....
        /*03fc*/ 	.word	0x000004f0
        /*0400*/ 	.word	0x000000ff
        /*0404*/ 	.word	0x00012468
        /*0408*/ 	.short	0x0100
        /*040a*/ 	.byte	0x08
	.zero		1


	//   ....[10]....
        /*040c*/ 	.word	0x000005e0
        /*0410*/ 	.word	0x000000ff
        /*0414*/ 	.word	0x00012470
        /*0418*/ 	.short	0x0100
        /*041a*/ 	.byte	0x06
	.zero		1


	//   ....[11]....
        /*041c*/ 	.word	0x000005f0
        /*0420*/ 	.word	0x000000ff
        /*0424*/ 	.word	0x00012480
        /*0428*/ 	.short	0x0100
        /*042a*/ 	.byte	0x06
	.zero		1


	//   ....[12]....
        /*042c*/ 	.word	0x00000600
        /*0430*/ 	.word	0x000000ff
        /*0434*/ 	.word	0x00012478
        /*0438*/ 	.short	0x0100
        /*043a*/ 	.byte	0x06
	.zero		1


	//   ....[13]....
        /*043c*/ 	.word	0x00000610
        /*0440*/ 	.word	0x000000ff
        /*0444*/ 	.word	0x00012488
        /*0448*/ 	.short	0x0100
        /*044a*/ 	.byte	0x06
	.zero		1


	//   ....[14]....
        /*044c*/ 	.word	0x00000740
        /*0450*/ 	.word	0x000000ff
        /*0454*/ 	.word	0x00012490
        /*0458*/ 	.short	0x0100
        /*045a*/ 	.byte	0x08
	.zero		1


	//   ....[15]....
        /*045c*/ 	.word	0x00000750
        /*0460*/ 	.word	0x000000ff
        /*0464*/ 	.word	0x000124a0
        /*0468*/ 	.short	0x0100
        /*046a*/ 	.byte	0x08
	.zero		1


	//   ....[16]....
        /*046c*/ 	.word	0x00000760
        /*0470*/ 	.word	0x000000ff
        /*0474*/ 	.word	0x00012498
        /*0478*/ 	.short	0x0100
        /*047a*/ 	.byte	0x08
	.zero		1


	//   ....[17]....
        /*047c*/ 	.word	0x00000770
        /*0480*/ 	.word	0x000000ff
        /*0484*/ 	.word	0x000124a8
        /*0488*/ 	.short	0x0100
        /*048a*/ 	.byte	0x08
	.zero		1


	//   ....[18]....
        /*048c*/ 	.word	0x000008a0
        /*0490*/ 	.word	0x000000ff
        /*0494*/ 	.word	0x000124b0
        /*0498*/ 	.short	0x0100
        /*049a*/ 	.byte	0x08
	.zero		1


	//   ....[19]....
        /*049c*/ 	.word	0x000008b0
        /*04a0*/ 	.word	0x000000ff
        /*04a4*/ 	.word	0x000124c0
        /*04a8*/ 	.short	0x0100
        /*04aa*/ 	.byte	0x08
	.zero		1


	//   ....[20]....
        /*04ac*/ 	.word	0x000008c0
        /*04b0*/ 	.word	0x000000ff
        /*04b4*/ 	.word	0x000124b8
        /*04b8*/ 	.short	0x0100
        /*04ba*/ 	.byte	0x08
	.zero		1


	//   ....[21]....
        /*04bc*/ 	.word	0x000008d0
        /*04c0*/ 	.word	0x000000ff
        /*04c4*/ 	.word	0x000124c8
        /*04c8*/ 	.short	0x0100
        /*04ca*/ 	.byte	0x08
	.zero		1


	//   ....[22]....
        /*04cc*/ 	.word	0x00001620
        /*04d0*/ 	.word	0x000000ff
        /*04d4*/ 	.word	0x00012400
        /*04d8*/ 	.short	0x010a
        /*04da*/ 	.byte	0x31
	.zero		1


	//   ....[23]....
        /*04dc*/ 	.word	0x00001690
        /*04e0*/ 	.word	0x000000ff
        /*04e4*/ 	.word	0x00012430
        /*04e8*/ 	.short	0x010a
        /*04ea*/ 	.byte	0x31
	.zero		1


	//   ....[24]....
        /*04ec*/ 	.word	0x000016e0
        /*04f0*/ 	.word	0x000000ff
        /*04f4*/ 	.word	0x00012430
        /*04f8*/ 	.short	0x010a
        /*04fa*/ 	.byte	0x31
	.zero		1


	//   ....[25]....
        /*04fc*/ 	.word	0x00003610
        /*0500*/ 	.word	0x00000044
        /*0504*/ 	.word	0x00000000
        /*0508*/ 	.short	0x0101
        /*050a*/ 	.byte	0x3f
	.zero		1


	//   ....[26]....
        /*050c*/ 	.word	0x00004370
        /*0510*/ 	.word	0x000000ff
        /*0514*/ 	.word	0x00012430
        /*0518*/ 	.short	0x010a
        /*051a*/ 	.byte	0x13
	.zero		1


	//   ....[27]....
        /*051c*/ 	.word	0x000043b0
        /*0520*/ 	.word	0x000000ff
        /*0524*/ 	.word	0x00012430
        /*0528*/ 	.short	0x010a
        /*052a*/ 	.byte	0x13
	.zero		1


	//   ....[28]....
        /*052c*/ 	.word	0x00004800
        /*0530*/ 	.word	0x000000ff
        /*0534*/ 	.word	0x00012450
        /*0538*/ 	.short	0x010a
        /*053a*/ 	.byte	0x0d
	.zero		1


	//   ....[29]....
        /*053c*/ 	.word	0x00004840
        /*0540*/ 	.word	0x000000ff
        /*0544*/ 	.word	0x00012450
        /*0548*/ 	.short	0x010a
        /*054a*/ 	.byte	0x0d
	.zero		1


	//   ....[30]....
        /*054c*/ 	.word	0x00006920
        /*0550*/ 	.word	0x00000002
        /*0554*/ 	.word	0x00000000
        /*0558*/ 	.short	0x0101
        /*055a*/ 	.byte	0x3f
	.zero		1


	//   ....[31]....
        /*055c*/ 	.word	0x00006c10
        /*0560*/ 	.word	0x000000ff
        /*0564*/ 	.word	0x00000000
        /*0568*/ 	.short	0x0101
        /*056a*/ 	.byte	0x06
	.zero		1


	//   ....[32]....
        /*056c*/ 	.word	0x00007150
        /*0570*/ 	.word	0x000000ff
        /*0574*/ 	.word	0x00012430
        /*0578*/ 	.short	0x010a
        /*057a*/ 	.byte	0x0b
	.zero		1


	//   ....[33]....
        /*057c*/ 	.word	0x00007190
        /*0580*/ 	.word	0x000000ff
        /*0584*/ 	.word	0x00012430
        /*0588*/ 	.short	0x010a
        /*058a*/ 	.byte	0x0b
	.zero		1


	//   ....[34]....
        /*058c*/ 	.word	0x000075d0
        /*0590*/ 	.word	0x000000ff
        /*0594*/ 	.word	0x00012450
        /*0598*/ 	.short	0x010a
        /*059a*/ 	.byte	0x0d
	.zero		1


	//   ....[35]....
        /*059c*/ 	.word	0x00007b00
        /*05a0*/ 	.word	0x000000ff
        /*05a4*/ 	.word	0x00012450
        /*05a8*/ 	.short	0x010a
        /*05aa*/ 	.byte	0x0d
	.zero		1


	//   ....[36]....
        /*05ac*/ 	.word	0x00008b80
        /*05b0*/ 	.word	0x00000002
        /*05b4*/ 	.word	0x00000000
        /*05b8*/ 	.short	0x0101
        /*05ba*/ 	.byte	0x3f
	.zero		1


	//   ....[37]....
        /*05bc*/ 	.word	0x00008e90
        /*05c0*/ 	.word	0x000000ff
        /*05c4*/ 	.word	0x00000000
        /*05c8*/ 	.short	0x0101
        /*05ca*/ 	.byte	0x06
	.zero		1


	//   ....[38]....
        /*05cc*/ 	.word	0x00009320
        /*05d0*/ 	.word	0x000000ff
        /*05d4*/ 	.word	0x00012450
        /*05d8*/ 	.short	0x010a
        /*05da*/ 	.byte	0x10
	.zero		1


	//   ....[39]....
        /*05dc*/ 	.word	0x00009360
        /*05e0*/ 	.word	0x000000ff
        /*05e4*/ 	.word	0x00012450
        /*05e8*/ 	.short	0x010a
        /*05ea*/ 	.byte	0x10
	.zero		1


	//   ....[40]....
        /*05ec*/ 	.word	0x000099c0
        /*05f0*/ 	.word	0x000000ff
        /*05f4*/ 	.word	0x00000000
        /*05f8*/ 	.short	0x0101
        /*05fa*/ 	.byte	0x04
	.zero		1


	//   ....[41]....
        /*05fc*/ 	.word	0x0000a8b0
        /*0600*/ 	.word	0x000000ff
        /*0604*/ 	.word	0x00000000
        /*0608*/ 	.short	0x0101
        /*060a*/ 	.byte	0x04
	.zero		1


	//   ....[42]....
        /*060c*/ 	.word	0x0000c4b0
        /*0610*/ 	.word	0x000000ff
        /*0614*/ 	.word	0x00012480
        /*0618*/ 	.short	0x010a
        /*061a*/ 	.byte	0x26
	.zero		1


	//   ....[43]....
        /*061c*/ 	.word	0x0000c610
        /*0620*/ 	.word	0x000000ff
        /*0624*/ 	.word	0x00012440
        /*0628*/ 	.short	0x010a
        /*062a*/ 	.byte	0x26
	.zero		1


	//   ....[44]....
        /*062c*/ 	.word	0x0000d100
        /*0630*/ 	.word	0x000000ff
        /*0634*/ 	.word	0x00012400
        /*0638*/ 	.short	0x0107
        /*063a*/ 	.byte	0x26
	.zero		1


	//   ....[45]....
        /*063c*/ 	.word	0x0000d140
        /*0640*/ 	.word	0x000000ff
        /*0644*/ 	.word	0x00012400
        /*0648*/ 	.short	0x0101
        /*064a*/ 	.byte	0x26
	.zero		1


	//   ....[46]....
        /*064c*/ 	.word	0x0000d150
        /*0650*/ 	.word	0x000000ff
        /*0654*/ 	.word	0x00012420
        /*0658*/ 	.short	0x010a
        /*065a*/ 	.byte	0x26
	.zero		1


	//   ....[47]....
        /*065c*/ 	.word	0x0000d440
        /*0660*/ 	.word	0x00000007
        /*0664*/ 	.word	0x00012480
        /*0668*/ 	.short	0x010a
        /*066a*/ 	.byte	0x3f
	.zero		1


	//   ....[48]....
        /*066c*/ 	.word	0x0000d640
        /*0670*/ 	.word	0x00000007
        /*0674*/ 	.word	0x00012440
        /*0678*/ 	.short	0x010a
        /*067a*/ 	.byte	0x3f
	.zero		1


	//   ....[49]....
        /*067c*/ 	.word	0x0000d8b0
        /*0680*/ 	.word	0x00000014
        /*0684*/ 	.word	0x00012470
        /*0688*/ 	.short	0x010a
        /*068a*/ 	.byte	0x3f
	.zero		1


	//   ....[50]....
        /*068c*/ 	.word	0x0000d910
        /*0690*/ 	.word	0x00000014
        /*0694*/ 	.word	0x00012460
        /*0698*/ 	.short	0x010a
        /*069a*/ 	.byte	0x3f
	.zero		1


	//   ....[51]....
        /*069c*/ 	.word	0x0000dbd0
        /*06a0*/ 	.word	0x00000014
        /*06a4*/ 	.word	0x00012450
        /*06a8*/ 	.short	0x0101
        /*06aa*/ 	.byte	0x3f
	.zero		1


	//   ....[52]....
        /*06ac*/ 	.word	0x0000dc40
        /*06b0*/ 	.word	0x00000004
        /*06b4*/ 	.word	0x00000000
        /*06b8*/ 	.short	0x0101
        /*06ba*/ 	.byte	0x3f
	.zero		1


	//   ....[53]....
        /*06bc*/ 	.word	0x0000dd40
        /*06c0*/ 	.word	0x0000000c
        /*06c4*/ 	.word	0x00012470
        /*06c8*/ 	.short	0x010a
        /*06ca*/ 	.byte	0x3f
	.zero		1


	//   ....[54]....
        /*06cc*/ 	.word	0x0000dde0
        /*06d0*/ 	.word	0x0000000c
        /*06d4*/ 	.word	0x00012460
        /*06d8*/ 	.short	0x010a
        /*06da*/ 	.byte	0x3f
	.zero		1


	//   ....[55]....
        /*06dc*/ 	.word	0x0000e0a0
        /*06e0*/ 	.word	0x0000000c
        /*06e4*/ 	.word	0x00012450
        /*06e8*/ 	.short	0x0101
        /*06ea*/ 	.byte	0x3f
	.zero		1


	//   ....[56]....
        /*06ec*/ 	.word	0x0000e100
        /*06f0*/ 	.word	0x00000004
        /*06f4*/ 	.word	0x00000000
        /*06f8*/ 	.short	0x0101
        /*06fa*/ 	.byte	0x3f
	.zero		1


	//   ....[57]....
        /*06fc*/ 	.word	0x0000e1a0
        /*0700*/ 	.word	0x00000009
        /*0704*/ 	.word	0x00012420
        /*0708*/ 	.short	0x010a
        /*070a*/ 	.byte	0x3f
	.zero		1


	//   ....[58]....
        /*070c*/ 	.word	0x0000e2b0
        /*0710*/ 	.word	0x00000007
        /*0714*/ 	.word	0x00000000
        /*0718*/ 	.short	0x010a
        /*071a*/ 	.byte	0x3f
	.zero		1


	//   ....[59]....
        /*071c*/ 	.word	0x0000e320
        /*0720*/ 	.word	0x00000005
        /*0724*/ 	.word	0x00000000
        /*0728*/ 	.short	0x010a
        /*072a*/ 	.byte	0x3f
	.zero		1


	//   ....[60]....
        /*072c*/ 	.word	0x0000e370
        /*0730*/ 	.word	0x00000003
        /*0734*/ 	.word	0x00012460
        /*0738*/ 	.short	0x010a
        /*073a*/ 	.byte	0x3f
	.zero		1


	//   ....[61]....
        /*073c*/ 	.word	0x0000e3c0
        /*0740*/ 	.word	0x00000005
        /*0744*/ 	.word	0x00012460
        /*0748*/ 	.short	0x010a
        /*074a*/ 	.byte	0x3f
	.zero		1


	//   ....[62]....
        /*074c*/ 	.word	0x0000e400
        /*0750*/ 	.word	0x00000003
        /*0754*/ 	.word	0x00012480
        /*0758*/ 	.short	0x010a
        /*075a*/ 	.byte	0x3f
	.zero		1


	//   ....[63]....
        /*075c*/ 	.word	0x0000e420
        /*0760*/ 	.word	0x00000005
        /*0764*/ 	.word	0x00012480
        /*0768*/ 	.short	0x010a
        /*076a*/ 	.byte	0x3f
	.zero		1


	//   ....[64]....
        /*076c*/ 	.word	0x0000e490
        /*0770*/ 	.word	0x00000003
        /*0774*/ 	.word	0x00012400
        /*0778*/ 	.short	0x010a
        /*077a*/ 	.byte	0x3f
	.zero		1


	//   ....[65]....
        /*077c*/ 	.word	0x0000e4f0
        /*0780*/ 	.word	0x00000003
        /*0784*/ 	.word	0x00012430
        /*0788*/ 	.short	0x010a
        /*078a*/ 	.byte	0x3f
	.zero		1


	//   ....[66]....
        /*078c*/ 	.word	0x0000e550
        /*0790*/ 	.word	0x00000006
        /*0794*/ 	.word	0x00012430
        /*0798*/ 	.short	0x010a
        /*079a*/ 	.byte	0x3f
	.zero		1


	//   ....[67]....
        /*079c*/ 	.word	0x0000e5b0
        /*07a0*/ 	.word	0x00000006
        /*07a4*/ 	.word	0x00012450
        /*07a8*/ 	.short	0x010a
        /*07aa*/ 	.byte	0x3f
	.zero		1


	//   ....[68]....
        /*07ac*/ 	.word	0x0000e610
        /*07b0*/ 	.word	0x00000005
        /*07b4*/ 	.word	0x00012430
        /*07b8*/ 	.short	0x010a
        /*07ba*/ 	.byte	0x3f
	.zero		1


	//   ....[69]....
        /*07bc*/ 	.word	0x0000e670
        /*07c0*/ 	.word	0x00000005
        /*07c4*/ 	.word	0x00012450
        /*07c8*/ 	.short	0x010a
        /*07ca*/ 	.byte	0x3f
	.zero		1


	//   ....[70]....
        /*07cc*/ 	.word	0x0000e6d0
        /*07d0*/ 	.word	0x00000007
        /*07d4*/ 	.word	0x00012450
        /*07d8*/ 	.short	0x010a
        /*07da*/ 	.byte	0x3f
	.zero		1


	//   ....[71]....
        /*07dc*/ 	.word	0x0000e830
        /*07e0*/ 	.word	0x00000005
        /*07e4*/ 	.word	0x00012480
        /*07e8*/ 	.short	0x010a
        /*07ea*/ 	.byte	0x3f
	.zero		1


	//   ....[72]....
        /*07ec*/ 	.word	0x0000e890
        /*07f0*/ 	.word	0x00000005
        /*07f4*/ 	.word	0x00012440
        /*07f8*/ 	.short	0x010a
        /*07fa*/ 	.byte	0x3f
	.zero		1


	//   ....[73]....
        /*07fc*/ 	.word	0x0000f010
        /*0800*/ 	.word	0x00000003
        /*0804*/ 	.word	0x00012420
        /*0808*/ 	.short	0x010a
        /*080a*/ 	.byte	0x3f
	.zero		1


	//   ....[74]....
        /*080c*/ 	.word	0x0000f060
        /*0810*/ 	.word	0x00000007
        /*0814*/ 	.word	0x00012480
        /*0818*/ 	.short	0x010a
        /*081a*/ 	.byte	0x3f
	.zero		1


	//   ....[75]....
        /*081c*/ 	.word	0x0000f0b0
        /*0820*/ 	.word	0x00000007
        /*0824*/ 	.word	0x00012440
        /*0828*/ 	.short	0x010a
        /*082a*/ 	.byte	0x3f
	.zero		1


	//   ....[76]....
        /*082c*/ 	.word	0x0000f100
        /*0830*/ 	.word	0x00000014
        /*0834*/ 	.word	0x00012470
        /*0838*/ 	.short	0x010a
        /*083a*/ 	.byte	0x3f
	.zero		1


	//   ....[77]....
        /*083c*/ 	.word	0x0000f150
        /*0840*/ 	.word	0x00000014
        /*0844*/ 	.word	0x00012460
        /*0848*/ 	.short	0x010a
        /*084a*/ 	.byte	0x3f
	.zero		1


	//   ....[78]....
        /*084c*/ 	.word	0x0000f1a0
        /*0850*/ 	.word	0x0000000c
        /*0854*/ 	.word	0x00012470
        /*0858*/ 	.short	0x010a
        /*085a*/ 	.byte	0x3f
	.zero		1


	//   ....[79]....
        /*085c*/ 	.word	0x0000f1f0
        /*0860*/ 	.word	0x0000000c
        /*0864*/ 	.word	0x00012460
        /*0868*/ 	.short	0x010a
        /*086a*/ 	.byte	0x3f
	.zero		1


	//   ....[80]....
        /*086c*/ 	.word	0x0000f240
        /*0870*/ 	.word	0x00000009
        /*0874*/ 	.word	0x00012420
        /*0878*/ 	.short	0x010a
        /*087a*/ 	.byte	0x3f
	.zero		1


	//   ....[81]....
        /*087c*/ 	.word	0x0000f290
        /*0880*/ 	.word	0x00000007
        /*0884*/ 	.word	0x00000000
        /*0888*/ 	.short	0x010a
        /*088a*/ 	.byte	0x3f
	.zero		1


	//   ....[82]....
        /*088c*/ 	.word	0x0000f2e0
        /*0890*/ 	.word	0x00000005
        /*0894*/ 	.word	0x00000000
        /*0898*/ 	.short	0x010a
        /*089a*/ 	.byte	0x3f
	.zero		1


	//   ....[83]....
        /*089c*/ 	.word	0x0000f330
        /*08a0*/ 	.word	0x00000003
        /*08a4*/ 	.word	0x00012460
        /*08a8*/ 	.short	0x010a
        /*08aa*/ 	.byte	0x3f
	.zero		1


	//   ....[84]....
        /*08ac*/ 	.word	0x0000f380
        /*08b0*/ 	.word	0x00000005
        /*08b4*/ 	.word	0x00012460
        /*08b8*/ 	.short	0x010a
        /*08ba*/ 	.byte	0x3f
	.zero		1


	//   ....[85]....
        /*08bc*/ 	.word	0x0000f3d0
        /*08c0*/ 	.word	0x00000003
        /*08c4*/ 	.word	0x00012480
        /*08c8*/ 	.short	0x010a
        /*08ca*/ 	.byte	0x3f
	.zero		1


	//----- nvinfo : EIATTR_NUM_MBARRIERS
	.align		4
.L_1561:
        /*08cc*/ 	.byte	0x03, 0x38
        /*08ce*/ 	.short	0x0016


	//----- nvinfo : EIATTR_EXIT_INSTR_OFFSETS
	.align		4
        /*08d0*/ 	.byte	0x04, 0x1c
        /*08d2*/ 	.short	(.L_1563 - .L_1562)


	//   ....[0]....
.L_1562:
        /*08d4*/ 	.word	0x0000e470


	//----- nvinfo : EIATTR_MAX_THREADS
	.align		4
.L_1563:
        /*08d8*/ 	.byte	0x04, 0x05
        /*08da*/ 	.short	(.L_1565 - .L_1564)
.L_1564:
        /*08dc*/ 	.word	0x00000200
        /*08e0*/ 	.word	0x00000001
        /*08e4*/ 	.word	0x00000001


	//----- nvinfo : EIATTR_CRS_STACK_SIZE
	.align		4
.L_1565:
        /*08e8*/ 	.byte	0x04, 0x1e
        /*08ea*/ 	.short	(.L_1567 - .L_1566)
.L_1566:
        /*08ec*/ 	.word	0x00000000


	//----- nvinfo : EIATTR_CBANK_PARAM_SIZE
	.align		4
.L_1567:
        /*08f0*/ 	.byte	0x03, 0x19
        /*08f2*/ 	.short	0x0a70


	//----- nvinfo : EIATTR_PARAM_CBANK
	.align		4
        /*08f4*/ 	.byte	0x04, 0x0a
        /*08f6*/ 	.short	(.L_1569 - .L_1568)
	.align		4
.L_1568:
        /*08f8*/ 	.word	index@(.nv.constant0._ZN7cutlass13device_kernelIN5flash11enable_sm90INS1_16FlashAttnFwdSm90INS1_25CollectiveMainloopFwdSm90ILi2EN4cute5tupleIJNS5_1CILi1EEES8_S8_EEENS6_IJNS7_ILi192EEENS7_ILi160EEENS7_ILi64EEEEEELi64ENS_12float_e4m3_tEfNS_4arch4Sm90ELb1ELb0ELb0ELb0ELb0ELb0ELb0ELb1ELb1ELb1ELb1ELb0EEENS1_21CollectiveEpilogueFwdINS6_IJSA_SC_SB_EEES9_NS_10bfloat16_tESG_Li384ELb0ELb1ELb1ELb1EEENS1_19SingleTileSchedulerILb0ELb1ELb1ELi192EEEEEEEEEvNT_6ParamsE)
        /*08fc*/ 	.short	0x0210
        /*08fe*/ 	.short	0x0a70


	//----- nvinfo : EIATTR_SW_WAR
	.align		4
.L_1569:
        /*0900*/ 	.byte	0x04, 0x36
        /*0902*/ 	.short	(.L_1571 - .L_1570)
.L_1570:
        /*0904*/ 	.word	0x00000008
.L_1571:


//--------------------- .nv.info._ZN7cutlass13device_kernelIN5flash11enable_sm90INS1_16FlashAttnFwdSm90INS1_25CollectiveMainloopFwdSm90ILi2EN4cute5tupleIJNS5_1CILi1EEES8_S8_EEENS6_IJNS7_ILi192EEENS7_ILi160EEENS7_ILi64EEEEEELi64ENS_12float_e4m3_tEfNS_4arch4Sm90ELb1ELb0ELb0ELb1ELb0ELb0ELb0ELb1ELb1ELb1ELb1ELb0EEENS1_21CollectiveEpilogueFwdINS6_IJSA_SC_SB_EEES9_NS_10bfloat16_tESG_Li384ELb1ELb1ELb1ELb1EEENS1_36VarlenDynamicPersistentTileSchedulerILi192ELi160ELi384ELi128ELb1ELb1ELb1ELb1ELb1ELb1EEEEEEEEEvNT_6ParamsE --------------------------
	.section	.nv.info._ZN7cutlass13device_kernelIN5flash11enable_sm90INS1_16FlashAttnFwdSm90INS1_25CollectiveMainloopFwdSm90ILi2EN4cute5tupleIJNS5_1CILi1EEES8_S8_EEENS6_IJNS7_ILi192EEENS7_ILi160EEENS7_ILi64EEEEEELi64ENS_12float_e4m3_tEfNS_4arch4Sm90ELb1ELb0ELb0ELb1ELb0ELb0ELb0ELb1ELb1ELb1ELb1ELb0EEENS1_21CollectiveEpilogueFwdINS6_IJSA_SC_SB_EEES9_NS_10bfloat16_tESG_Li384ELb1ELb1ELb1ELb1EEENS1_36VarlenDynamicPersistentTileSchedulerILi192ELi160ELi384ELi128ELb1ELb1ELb1ELb1ELb1ELb1EEEEEEEEEvNT_6ParamsE,"",@"SHT_CUDA_INFO"
	.sectionflags	@""
	.align	4


	//----- nvinfo : EIATTR_CUDA_API_VERSION
	.align		4
        /*0000*/ 	.byte	0x04, 0x37
        /*0002*/ 	.short	(.L_1573 - .L_1572)
.L_1572:
        /*0004*/ 	.word	0x00000082


	//----- nvinfo : EIATTR_KPARAM_INFO
	.align		4
.L_1573:
        /*0008*/ 	.byte	0x04, 0x17
        /*000a*/ 	.short	(.L_1575 - .L_1574)
.L_1574:
        /*000c*/ 	.word	0x00000000
        /*0010*/ 	.short	0x0000
        /*0012*/ 	.short	0x0070
        /*0014*/ 	.byte	0x00, 0xf0, 0x01, 0x2a


	//----- nvinfo : EIATTR_SPARSE_MMA_MASK
	.align		4
.L_1575:
        /*0018*/ 	.byte	0x03, 0x50
        /*001a*/ 	.short	0x0000


	//----- nvinfo : EIATTR_MAXREG_COUNT
	.align		4
        /*001c*/ 	.byte	0x03, 0x1b
        /*001e*/ 	.short	0x0080


	//----- nvinfo : EIATTR_NUM_BARRIERS
	.align		4
        /*0020*/ 	.byte	0x02, 0x4c
        /*0022*/ 	.byte	0x09
	.zero		1


	//----- nvinfo : EIATTR_EXTERNS
	.align		4
        /*0024*/ 	.byte	0x04, 0x0f
        /*0026*/ 	.short	(.L_1577 - .L_1576)


	//   ....[0]....
	.align		4
.L_1576:
        /*0028*/ 	.word	index@(__assertfail)


	//----- nvinfo : EIATTR_ANNOTATIONS
	.align		4
.L_1577:
        /*002c*/ 	.byte	0x04, 0x55
        /*002e*/ 	.short	(.L_1579 - .L_1578)


	//   ....[0]....
.L_1578:
        /* <DEDUP_REMOVED lines=11> */


	//----- nvinfo : EIATTR_MERCURY_ISA_VERSION
	.align		4
.L_1579:
        /*00c8*/ 	.byte	0x03, 0x5f
        /*00ca*/ 	.short	0x0101


	//----- nvinfo : EIATTR_UNUSED_LOAD_BYTE_OFFSET
	.align		4
        /*00cc*/ 	.byte	0x04, 0x44
        /*00ce*/ 	.short	(.L_1581 - .L_1580)


	//   ....[0]....
.L_1580:
        /*00d0*/ 	.word	0x00000a00
        /*00d4*/ 	.word	0x0000fff0


	//   ....[1]....
        /*00d8*/ 	.word	0x0000a1c0
        /*00dc*/ 	.word	0x0000fff0


	//----- nvinfo : EIATTR_INT_WARP_WIDE_INSTR_OFFSETS
	.align		4
.L_1581:
        /*00e0*/ 	.byte	0x04, 0x31
        /*00e2*/ 	.short	(.L_1583 - .L_1582)


	//   ....[0]....
.L_1582:
        /*00e4*/ 	.word	0x00000130


	//   ....[1]....
        /*00e8*/ 	.word	0x00000170


	//   ....[2]....
        /*00ec*/ 	.word	0x000001e0


	//   ....[3]....
        /*00f0*/ 	.word	0x0000e860


	//   ....[4]....
        /*00f4*/ 	.word	0x0000e8f0


	//   ....[5]....
        /*00f8*/ 	.word	0x00010c20


	//   ....[6]....
        /*00fc*/ 	.word	0x00010cb0


	//----- nvinfo : EIATTR_COOP_GROUP_MASK_REGIDS
	.align		4
.L_1583:
        /*0100*/ 	.byte	0x04, 0x29
        /*0102*/ 	.short	(.L_1585 - .L_1584)


	//   ....[0]....
.L_1584:
        /*0104*/ 	.word	0xffffffff


	//   ....[1]....
        /*0108*/ 	.word	0xffffffff


	//   ....[2]....
        /*010c*/ 	.word	0xffffffff


	//   ....[3]....
        /*0110*/ 	.word	0xffffffff


	//   ....[4]....
        /*0114*/ 	.word	0xffffffff


	//   ....[5]....
        /*0118*/ 	.word	0xffffffff


	//   ....[6]....
        /*011c*/ 	.word	0xffffffff


	//   ....[7]....
        /*0120*/ 	.word	0xffffffff


	//   ....[8]....
        /*0124*/ 	.word	0xffffffff


	//   ....[9]....
        /*0128*/ 	.word	0xffffffff


	//   ....[10]....
        /*012c*/ 	.word	0xffffffff


	//   ....[11]....
        /*0130*/ 	.word	0xffffffff


	//   ....[12]....
        /*0134*/ 	.word	0xffffffff


	//   ....[13]....
        /*0138*/ 	.word	0xffffffff


	//   ....[14]....
        /*013c*/ 	.word	0xffffffff


	//   ....[15]....
        /*0140*/ 	.word	0xffffffff


	//   ....[16]....
        /*0144*/ 	.word	0xffffffff


	//   ....[17]....
        /*0148*/ 	.word	0xffffffff


	//   ....[18]....
        /*014c*/ 	.word	0xffffffff


	//   ....[19]....
        /*0150*/ 	.word	0xffffffff


	//   ....[20]....
        /*0154*/ 	.word	0xffffffff


	//   ....[21]....
        /*0158*/ 	.word	0xffffffff


	//   ....[22]....
        /*015c*/ 	.word	0xffffffff


	//   ....[23]....
        /*0160*/ 	.word	0xffffffff


	//   ....[24]....
        /*0164*/ 	.word	0xffffffff


	//   ....[25]....
        /*0168*/ 	.word	0xffffffff


	//   ....[26]....
        /*016c*/ 	.word	0xffffffff


	//   ....[27]....
        /*0170*/ 	.word	0xffffffff


	//   ....[28]....
        /*0174*/ 	.word	0xffffffff


	//   ....[29]....
        /*0178*/ 	.word	0xffffffff


	//   ....[30]....
        /*017c*/ 	.word	0xffffffff


	//   ....[31]....
        /*0180*/ 	.word	0xffffffff


	//   ....[32]....
        /*0184*/ 	.word	0xffffffff


	//   ....[33]....
        /*0188*/ 	.word	0xffffffff


	//   ....[34]....
        /*018c*/ 	.word	0xffffffff


	//   ....[35]....
        /*0190*/ 	.word	0xffffffff


	//   ....[36]....
        /*0194*/ 	.word	0xffffffff


	//   ....[37]....
        /*0198*/ 	.word	0xffffffff


	//   ....[38]....
        /*019c*/ 	.word	0xffffffff


	//   ....[39]....
        /*01a0*/ 	.word	0xffffffff


	//   ....[40]....
        /*01a4*/ 	.word	0xffffffff


	//   ....[41]....
        /*01a8*/ 	.word	0xffffffff


	//   ....[42]....
        /*01ac*/ 	.word	0xffffffff


	//   ....[43]....
        /*01b0*/ 	.word	0xffffffff


	//   ....[44]....
        /*01b4*/ 	.word	0xffffffff


	//   ....[45]....
        /*01b8*/ 	.word	0xffffffff


	//   ....[46]....
        /*01bc*/ 	.word	0xffffffff


	//   ....[47]....
        /*01c0*/ 	.word	0xffffffff


	//   ....[48]....
        /*01c4*/ 	.word	0xffffffff


	//   ....[49]....
        /*01c8*/ 	.word	0xffffffff


	//   ....[50]....
        /*01cc*/ 	.word	0xffffffff


	//   ....[51]....
        /*01d0*/ 	.word	0xffffffff


	//   ....[52]....
        /*01d4*/ 	.word	0xffffffff


	//   ....[53]....
        /*01d8*/ 	.word	0xffffffff


	//   ....[54]....
        /*01dc*/ 	.word	0xffffffff


	//   ....[55]....
        /*01e0*/ 	.word	0xffffffff


	//   ....[56]....
        /*01e4*/ 	.word	0xffffffff


	//   ....[57]....
        /*01e8*/ 	.word	0xffffffff


	//   ....[58]....
        /*01ec*/ 	.word	0xffffffff


	//   ....[59]....
        /*01f0*/ 	.word	0xffffffff


	//   ....[60]....
        /*01f4*/ 	.word	0xffffffff


	//   ....[61]....
        /*01f8*/ 	.word	0xffffffff


	//   ....[62]....
        /*01fc*/ 	.word	0xffffffff


	//   ....[63]....
        /*0200*/ 	.word	0xffffffff


	//   ....[64]....
        /*0204*/ 	.word	0xffffffff


	//   ....[65]....
        /*0208*/ 	.word	0xffffffff


	//   ....[66]....
        /*020c*/ 	.word	0xffffffff


	//   ....[67]....
        /*0210*/ 	.word	0xffffffff


	//   ....[68]....
        /*0214*/ 	.word	0xffffffff


	//   ....[69]....
        /*0218*/ 	.word	0xffffffff


	//   ....[70]....
        /*021c*/ 	.word	0xffffffff


	//   ....[71]....
        /*0220*/ 	.word	0xffffffff


	//   ....[72]....
        /*0224*/ 	.word	0xffffffff


	//   ....[73]....
        /*0228*/ 	.word	0xffffffff


	//   ....[74]....
        /*022c*/ 	.word	0xffffffff


	//   ....[75]....
        /*0230*/ 	.word	0xffffffff


	//   ....[76]....
        /*0234*/ 	.word	0xffffffff


	//   ....[77]....
        /*0238*/ 	.word	0xffffffff


	//   ....[78]....
        /*023c*/ 	.word	0xffffffff


	//   ....[79]....
        /*0240*/ 	.word	0xffffffff


	//   ....[80]....
        /*0244*/ 	.word	0xffffffff


	//   ....[81]....
        /*0248*/ 	.word	0xffffffff


	//   ....[82]....
        /*024c*/ 	.word	0xffffffff


	//   ....[83]....
        /*0250*/ 	.word	0xffffffff


	//   ....[84]....
        /*0254*/ 	.word	0xffffffff


	//   ....[85]....
        /*0258*/ 	.word	0xffffffff


	//   ....[86]....
        /*025c*/ 	.word	0xffffffff


	//   ....[87]....
        /*0260*/ 	.word	0xffffffff


	//   ....[88]....
        /*0264*/ 	.word	0xffffffff


	//   ....[89]....
        /*0268*/ 	.word	0xffffffff


	//   ....[90]....
        /*026c*/ 	.word	0xffffffff


	//   ....[91]....
        /*0270*/ 	.word	0xffffffff


	//   ....[92]....
        /*0274*/ 	.word	0xffffffff


	//   ....[93]....
        /*0278*/ 	.word	0xffffffff


	//   ....[94]....
        /*027c*/ 	.word	0xffffffff


	//   ....[95]....
        /*0280*/ 	.word	0xffffffff


	//   ....[96]....
        /*0284*/ 	.word	0xffffffff


	//   ....[97]....
        /*0288*/ 	.word	0xffffffff


	//   ....[98]....
        /*028c*/ 	.word	0xffffffff


	//   ....[99]....
        /*0290*/ 	.word	0xffffffff


	//   ....[100]....
        /*0294*/ 	.word	0xffffffff


	//   ....[101]....
        /*0298*/ 	.word	0xffffffff


	//   ....[102]....
        /*029c*/ 	.word	0xffffffff


	//   ....[103]....
        /*02a0*/ 	.word	0xffffffff


	//   ....[104]....
        /*02a4*/ 	.word	0xffffffff


	//   ....[105]....
        /*02a8*/ 	.word	0xffffffff


	//   ....[106]....
        /*02ac*/ 	.word	0xffffffff


	//   ....[107]....
        /*02b0*/ 	.word	0xffffffff


	//   ....[108]....
        /*02b4*/ 	.word	0xffffffff


	//   ....[109]....
        /*02b8*/ 	.word	0xffffffff


	//   ....[110]....
        /*02bc*/ 	.word	0xffffffff


	//   ....[111]....
        /*02c0*/ 	.word	0xffffffff


	//   ....[112]....
        /*02c4*/ 	.word	0xffffffff


	//   ....[113]....
        /*02c8*/ 	.word	0xffffffff


	//   ....[114]....
        /*02cc*/ 	.word	0xffffffff


	//   ....[115]....
        /*02d0*/ 	.word	0xffffffff


	//   ....[116]....
        /*02d4*/ 	.word	0xffffffff


	//   ....[117]....
        /*02d8*/ 	.word	0xffffffff


	//   ....[118]....
        /*02dc*/ 	.word	0xffffffff


	//   ....[119]....
        /*02e0*/ 	.word	0xffffffff


	//   ....[120]....
        /*02e4*/ 	.word	0xffffffff


	//   ....[121]....
        /*02e8*/ 	.word	0xffffffff


	//   ....[122]....
        /*02ec*/ 	.word	0xffffffff


	//   ....[123]....
        /*02f0*/ 	.word	0xffffffff


	//   ....[124]....
        /*02f4*/ 	.word	0xffffffff


	//   ....[125]....
        /*02f8*/ 	.word	0xffffffff


	//   ....[126]....
        /*02fc*/ 	.word	0xffffffff


	//   ....[127]....
        /*0300*/ 	.word	0xffffffff


	//   ....[128]....
        /*0304*/ 	.word	0xffffffff


	//   ....[129]....
        /*0308*/ 	.word	0xffffffff


	//   ....[130]....
        /*030c*/ 	.word	0xffffffff


	//   ....[131]....
        /*0310*/ 	.word	0xffffffff


	//   ....[132]....
        /*0314*/ 	.word	0xffffffff


	//   ....[133]....
        /*0318*/ 	.word	0x0500000f


	//   ....[134]....
        /*031c*/ 	.word	0x0500000f


	//   ....[135]....
        /*0320*/ 	.word	0x0500000f


	//   ....[136]....
        /*0324*/ 	.word	0x0500000f


	//   ....[137]....
        /*0328*/ 	.word	0x0500000f


	//   ....[138]....
        /*032c*/ 	.word	0x0500000f


	//   ....[139]....
        /*0330*/ 	.word	0x0500000f


	//   ....[140]....
        /*0334*/ 	.word	0x0500000f


	//   ....[141]....
        /*0338*/ 	.word	0x0500000f


	//   ....[142]....
        /*033c*/ 	.word	0x0500000f


	//   ....[143]....
        /*0340*/ 	.word	0x0500000f


	//   ....[144]....
        /*0344*/ 	.word	0x0500000f


	//   ....[145]....
        /*0348*/ 	.word	0x0500000f


	//   ....[146]....
        /*034c*/ 	.word	0x0500000f


	//----- nvinfo : EIATTR_COOP_GROUP_INSTR_OFFSETS
	.align		4
.L_1585:
        /*0350*/ 	.byte	0x04, 0x28
        /*0352*/ 	.short	(.L_1587 - .L_1586)


	//   ....[0]....
.L_1586:
        /*0354*/ 	.word	0x00000060


	//   ....[1]....
        /*0358*/ 	.word	0x00000140


	//   ....[2]....
        /*035c*/ 	.word	0x00000190


	//   ....[3]....
        /*0360*/ 	.word	0x000003c0


	//   ....[4]....
        /*0364*/ 	.word	0x00000520


	//   ....[5]....
        /*0368*/ 	.word	0x00000640


	//   ....[6]....
        /*036c*/ 	.word	0x000007a0


	//   ....[7]....
        /*0370*/ 	.word	0x00001bb0


	//   ....[8]....
        /*0374*/ 	.word	0x000022b0


	//   ....[9]....
        /*0378*/ 	.word	0x000022c0


	//   ....[10]....
        /*037c*/ 	.word	0x00002cf0


	//   ....[11]....
        /*0380*/ 	.word	0x00002db0


	//   ....[12]....
        /*0384*/ 	.word	0x00003840


	//   ....[13]....
        /*0388*/ 	.word	0x000038f0


	//   ....[14]....
        /*038c*/ 	.word	0x00005030


	//   ....[15]....
        /*0390*/ 	.word	0x00005060


	//   ....[16]....
        /*0394*/ 	.word	0x00005900


	//   ....[17]....
        /*0398*/ 	.word	0x00005a10


	//   ....[18]....
        /*039c*/ 	.word	0x00006440


	//   ....[19]....
        /*03a0*/ 	.word	0x000064b0


	//   ....[20]....
        /*03a4*/ 	.word	0x00008260


	//   ....[21]....
        /*03a8*/ 	.word	0x00008270


	//   ....[22]....
        /*03ac*/ 	.word	0x000082b0


	//   ....[23]....
        /*03b0*/ 	.word	0x000082f0


	//   ....[24]....
        /*03b4*/ 	.word	0x00009c00


	//   ....[25]....
        /*03b8*/ 	.word	0x00009c10


	//   ....[26]....
        /*03bc*/ 	.word	0x00009c90


	//   ....[27]....
        /*03c0*/ 	.word	0x00009ca0


	//   ....[28]....
        /*03c4*/ 	.word	0x0000a6a0


	//   ....[29]....
        /*03c8*/ 	.word	0x0000a6b0


	//   ....[30]....
        /*03cc*/ 	.word	0x0000a6c0


	//   ....[31]....
        /*03d0*/ 	.word	0x0000a6d0


	//   ....[32]....
        /*03d4*/ 	.word	0x0000a6e0


	//   ....[33]....
        /*03d8*/ 	.word	0x0000a6f0


	//   ....[34]....
        /*03dc*/ 	.word	0x0000a710


	//   ....[35]....
        /*03e0*/ 	.word	0x0000a720


	//   ....[36]....
        /*03e4*/ 	.word	0x0000a730


	//   ....[37]....
        /*03e8*/ 	.word	0x0000a750


	//   ....[38]....
        /*03ec*/ 	.word	0x0000a770


	//   ....[39]....
        /*03f0*/ 	.word	0x0000a780


	//   ....[40]....
        /*03f4*/ 	.word	0x0000a7b0


	//   ....[41]....
        /*03f8*/ 	.word	0x0000a7c0


	//   ....[42]....
        /*03fc*/ 	.word	0x0000a7d0


	//   ....[43]....
        /*0400*/ 	.word	0x0000a7e0


	//   ....[44]....
        /*0404*/ 	.word	0x0000a7f0


	//   ....[45]....
        /*0408*/ 	.word	0x0000a820


	//   ....[46]....
        /*040c*/ 	.word	0x0000a840


	//   ....[47]....
        /*0410*/ 	.word	0x0000a870


	//   ....[48]....
        /*0414*/ 	.word	0x0000a890


	//   ....[49]....
        /*0418*/ 	.word	0x0000a8b0


	//   ....[50]....
        /*041c*/ 	.word	0x0000a8c0


	//   ....[51]....
        /*0420*/ 	.word	0x0000a8d0


	//   ....[52]....
        /*0424*/ 	.word	0x0000a8e0


	//   ....[53]....
        /*0428*/ 	.word	0x0000a910


	//   ....[54]....
        /*042c*/ 	.word	0x0000a930


	//   ....[55]....
        /*0430*/ 	.word	0x0000a960


	//   ....[56]....
        /*0434*/ 	.word	0x0000a990


	//   ....[57]....
        /*0438*/ 	.word	0x0000a9c0


	//   ....[58]....
        /*043c*/ 	.word	0x0000a9f0


	//   ....[59]....
        /*0440*/ 	.word	0x0000aa20


	//   ....[60]....
        /*0444*/ 	.word	0x0000b0b0


	//   ....[61]....
        /*0448*/ 	.word	0x0000b0c0


	//   ....[62]....
        /*044c*/ 	.word	0x0000b0d0


	//   ....[63]....
        /*0450*/ 	.word	0x0000b110


	//   ....[64]....
        /*0454*/ 	.word	0x0000b710


	//   ....[65]....
        /*0458*/ 	.word	0x0000b750


	//   ....[66]....
        /*045c*/ 	.word	0x0000b770


	//   ....[67]....
        /*0460*/ 	.word	0x0000b7b0


	//   ....[68]....
        /*0464*/ 	.word	0x0000b7d0


	//   ....[69]....
        /*0468*/ 	.word	0x0000b7e0


	//   ....[70]....
        /*046c*/ 	.word	0x0000b800


	//   ....[71]....
        /*0470*/ 	.word	0x0000b820


	//   ....[72]....
        /*0474*/ 	.word	0x0000bcc0


	//   ....[73]....
        /*0478*/ 	.word	0x0000bcd0


	//   ....[74]....
        /*047c*/ 	.word	0x0000bf10


	//   ....[75]....
        /*0480*/ 	.word	0x0000bf20


	//   ....[76]....
        /*0484*/ 	.word	0x0000ca30


	//   ....[77]....
        /*0488*/ 	.word	0x0000ca60


	//   ....[78]....
        /*048c*/ 	.word	0x0000caa0


	//   ....[79]....
        /*0490*/ 	.word	0x0000cad0


	//   ....[80]....
        /*0494*/ 	.word	0x0000cae0


	//   ....[81]....
        /*0498*/ 	.word	0x0000caf0


	//   ....[82]....
        /*049c*/ 	.word	0x0000cb00


	//   ....[83]....
        /*04a0*/ 	.word	0x0000cb20


	//   ....[84]....
        /*04a4*/ 	.word	0x0000cc70


	//   ....[85]....
        /*04a8*/ 	.word	0x0000ce70


	//   ....[86]....
        /*04ac*/ 	.word	0x0000cea0


	//   ....[87]....
        /*04b0*/ 	.word	0x0000ced0


	//   ....[88]....
        /*04b4*/ 	.word	0x0000cf00


	//   ....[89]....
        /*04b8*/ 	.word	0x0000cf30


	//   ....[90]....
        /*04bc*/ 	.word	0x0000cf80


	//   ....[91]....
        /*04c0*/ 	.word	0x0000d110


	//   ....[92]....
        /*04c4*/ 	.word	0x0000d140


	//   ....[93]....
        /*04c8*/ 	.word	0x0000d170


	//   ....[94]....
        /*04cc*/ 	.word	0x0000d1a0


	//   ....[95]....
        /*04d0*/ 	.word	0x0000d1d0


	//   ....[96]....
        /*04d4*/ 	.word	0x0000d200


	//   ....[97]....
        /*04d8*/ 	.word	0x0000d2b0


	//   ....[98]....
        /*04dc*/ 	.word	0x0000d310


	//   ....[99]....
        /*04e0*/ 	.word	0x0000d320


	//   ....[100]....
        /*04e4*/ 	.word	0x0000d370


	//   ....[101]....
        /*04e8*/ 	.word	0x0000efa0


	//   ....[102]....
        /*04ec*/ 	.word	0x0000fb90


	//   ....[103]....
        /*04f0*/ 	.word	0x0000fbc0


	//   ....[104]....
        /*04f4*/ 	.word	0x0000fbe0


	//   ....[105]....
        /*04f8*/ 	.word	0x0000fc50


	//   ....[106]....
        /*04fc*/ 	.word	0x0000fc70


	//   ....[107]....
        /*0500*/ 	.word	0x0000fcd0


	//   ....[108]....
        /*0504*/ 	.word	0x0000fcf0


	//   ....[109]....
        /*0508*/ 	.word	0x0000fd00


	//   ....[110]....
        /*050c*/ 	.word	0x0000fd80


	//   ....[111]....
        /*0510*/ 	.word	0x0000fd90


	//   ....[112]....
        /*0514*/ 	.word	0x0000fda0


	//   ....[113]....
        /*0518*/ 	.word	0x0000fdb0


	//   ....[114]....
        /*051c*/ 	.word	0x00011390


	//   ....[115]....
        /*0520*/ 	.word	0x000113c0


	//   ....[116]....
        /*0524*/ 	.word	0x000113f0


	//   ....[117]....
        /*0528*/ 	.word	0x00011410


	//   ....[118]....
        /*052c*/ 	.word	0x00011430


	//   ....[119]....
        /*0530*/ 	.word	0x00011460


	//   ....[120]....
        /*0534*/ 	.word	0x00011490


	//   ....[121]....
        /*0538*/ 	.word	0x000114a0


	//   ....[122]....
        /*053c*/ 	.word	0x00011610


	//   ....[123]....
        /*0540*/ 	.word	0x00011640


	//   ....[124]....
        /*0544*/ 	.word	0x00011670


	//   ....[125]....
        /*0548*/ 	.word	0x000116b0


	//   ....[126]....
        /*054c*/ 	.word	0x000116e0


	//   ....[127]....
        /*0550*/ 	.word	0x00011710


	//   ....[128]....
        /*0554*/ 	.word	0x00011790


	//   ....[129]....
        /*0558*/ 	.word	0x000117e0


	//   ....[130]....
        /*055c*/ 	.word	0x000117f0


	//   ....[131]....
        /*0560*/ 	.word	0x00011830


	//   ....[132]....
        /*0564*/ 	.word	0x00012250


	//   ....[133]....
        /*0568*/ 	.word	0x00012820


	//   ....[134]....
        /*056c*/ 	.word	0x000129e0


	//   ....[135]....
        /*0570*/ 	.word	0x00012a40


	//   ....[136]....
        /*0574*/ 	.word	0x00012aa0


	//   ....[137]....
        /*0578*/ 	.word	0x00012b80


	//   ....[138]....
        /*057c*/ 	.word	0x00012be0


	//   ....[139]....
        /*0580*/ 	.word	0x00012cb0


	//   ....[140]....
        /*0584*/ 	.word	0x00012d10


	//   ....[141]....
        /*0588*/ 	.word	0x00012de0


	//   ....[142]....
        /*058c*/ 	.word	0x00012e40


	//   ....[143]....
        /*0590*/ 	.word	0x00012ef0


	//   ....[144]....
        /*0594*/ 	.word	0x00012f70


	//   ....[145]....
        /*0598*/ 	.word	0x00013020


	//   ....[146]....
        /*059c*/ 	.word	0x00013360


	//----- nvinfo : EIATTR_REG_RECONFIG
	.align		4
.L_1587:
        /*05a0*/ 	.byte	0x01, 0x54
	.zero		2


	//----- nvinfo : EIATTR_SYSCALL_OFFSETS
	.align		4
        /*05a4*/ 	.byte	0x04, 0x46
        /*05a6*/ 	.short	(.L_1589 - .L_1588)


	//   ....[0]....
.L_1588:
        /*05a8*/ 	.word	0x00001d60


	//   ....[1]....
        /*05ac*/ 	.word	0x0000ea50


	//   ....[2]....
        /*05b0*/ 	.word	0x0000ebb0


	//   ....[3]....
        /*05b4*/ 	.word	0x0000ed00


	//   ....[4]....
        /*05b8*/ 	.word	0x0000ee40


	//   ....[5]....
        /*05bc*/ 	.word	0x0000f710


	//----- nvinfo : EIATTR_MBARRIER_INSTR_OFFSETS
	.align		4
.L_1589:
        /*05c0*/ 	.byte	0x04, 0x39
        /*05c2*/ 	.short	(.L_1591 - .L_1590)


	//   ....[0]....
.L_1590:
        /*05c4*/ 	.word	0x00000270
        /*05c8*/ 	.word	0x000000ff
        /*05cc*/ 	.word	0x00013200
        /*05d0*/ 	.short	0x0100
        /*05d2*/ 	.byte	0x08
	.zero		1


	//   ....[1]....
        /*05d4*/ 	.word	0x00000280
        /*05d8*/ 	.word	0x000000ff
        /*05dc*/ 	.word	0x00013220
        /*05e0*/ 	.short	0x0100
        /*05e2*/ 	.byte	0x08
	.zero		1


	//   ....[2]....
        /*05e4*/ 	.word	0x00000370
        /*05e8*/ 	.word	0x000000ff
        /*05ec*/ 	.word	0x00013230
        /*05f0*/ 	.short	0x0100
        /*05f2*/ 	.byte	0x08
	.zero		1


	//   ....[3]....
        /*05f4*/ 	.word	0x00000380
        /*05f8*/ 	.word	0x000000ff
        /*05fc*/ 	.word	0x00013240
        /*0600*/ 	.short	0x0100
        /*0602*/ 	.byte	0x08
	.zero		1


	//   ....[4]....
        /*0604*/ 	.word	0x00000390
        /*0608*/ 	.word	0x000000ff
        /*060c*/ 	.word	0x00013238
        /*0610*/ 	.short	0x0100
        /*0612*/ 	.byte	0x08
	.zero		1


	//   ....[5]....
        /*0614*/ 	.word	0x000003a0
        /*0618*/ 	.word	0x000000ff
        /*061c*/ 	.word	0x00013248
        /*0620*/ 	.short	0x0100
        /*0622*/ 	.byte	0x08
	.zero		1


	//   ....[6]....
        /*0624*/ 	.word	0x000004d0
        /*0628*/ 	.word	0x000000ff
        /*062c*/ 	.word	0x00013250
        /*0630*/ 	.short	0x0100
        /*0632*/ 	.byte	0x08
	.zero		1


	//   ....[7]....
        /*0634*/ 	.word	0x000004e0
        /*0638*/ 	.word	0x000000ff
        /*063c*/ 	.word	0x00013260
        /*0640*/ 	.short	0x0100
        /*0642*/ 	.byte	0x08
	.zero		1


	//   ....[8]....
        /*0644*/ 	.word	0x000004f0
        /*0648*/ 	.word	0x000000ff
        /*064c*/ 	.word	0x00013258
        /*0650*/ 	.short	0x0100
        /*0652*/ 	.byte	0x08
	.zero		1


	//   ....[9]....
        /*0654*/ 	.word	0x00000500
        /*0658*/ 	.word	0x000000ff
        /*065c*/ 	.word	0x00013268
        /*0660*/ 	.short	0x0100
        /*0662*/ 	.byte	0x08
	.zero		1


	//   ....[10]....
        /*0664*/ 	.word	0x000005f0
        /*0668*/ 	.word	0x000000ff
        /*066c*/ 	.word	0x00013270
        /*0670*/ 	.short	0x0100
        /*0672*/ 	.byte	0x06
	.zero		1


	//   ....[11]....
        /*0674*/ 	.word	0x00000600
        /*0678*/ 	.word	0x000000ff
        /*067c*/ 	.word	0x00013280
        /*0680*/ 	.short	0x0100
        /*0682*/ 	.byte	0x06
	.zero		1


	//   ....[12]....
        /*0684*/ 	.word	0x00000610
        /*0688*/ 	.word	0x000000ff
        /*068c*/ 	.word	0x00013278
        /*0690*/ 	.short	0x0100
        /*0692*/ 	.byte	0x06
	.zero		1


	//   ....[13]....
        /*0694*/ 	.word	0x00000620
        /*0698*/ 	.word	0x000000ff
        /*069c*/ 	.word	0x00013288
        /*06a0*/ 	.short	0x0100
        /*06a2*/ 	.byte	0x06
	.zero		1


	//   ....[14]....
        /*06a4*/ 	.word	0x00000750
        /*06a8*/ 	.word	0x000000ff
        /*06ac*/ 	.word	0x00013290
        /*06b0*/ 	.short	0x0100
        /*06b2*/ 	.byte	0x08
	.zero		1


	//   ....[15]....
        /*06b4*/ 	.word	0x00000760
        /*06b8*/ 	.word	0x000000ff
        /*06bc*/ 	.word	0x000132a0
        /*06c0*/ 	.short	0x0100
        /*06c2*/ 	.byte	0x08
	.zero		1


	//   ....[16]....
        /*06c4*/ 	.word	0x00000770
        /*06c8*/ 	.word	0x000000ff
        /*06cc*/ 	.word	0x00013298
        /*06d0*/ 	.short	0x0100
        /*06d2*/ 	.byte	0x08
	.zero		1


	//   ....[17]....
        /*06d4*/ 	.word	0x00000780
        /*06d8*/ 	.word	0x000000ff
        /*06dc*/ 	.word	0x000132a8
        /*06e0*/ 	.short	0x0100
        /*06e2*/ 	.byte	0x08
	.zero		1


	//   ....[18]....
        /*06e4*/ 	.word	0x000008b0
        /*06e8*/ 	.word	0x000000ff
        /*06ec*/ 	.word	0x000132b0
        /*06f0*/ 	.short	0x0100
        /*06f2*/ 	.byte	0x08
	.zero		1


	//   ....[19]....
        /*06f4*/ 	.word	0x000008c0
        /*06f8*/ 	.word	0x000000ff
        /*06fc*/ 	.word	0x000132c0
        /*0700*/ 	.short	0x0100
        /*0702*/ 	.byte	0x08
	.zero		1


	//   ....[20]....
        /*0704*/ 	.word	0x000008d0
        /*0708*/ 	.word	0x000000ff
        /*070c*/ 	.word	0x000132b8
        /*0710*/ 	.short	0x0100
        /*0712*/ 	.byte	0x08
	.zero		1


	//   ....[21]....
        /*0714*/ 	.word	0x000008e0
        /*0718*/ 	.word	0x000000ff
        /*071c*/ 	.word	0x000132c8
        /*0720*/ 	.short	0x0100
        /*0722*/ 	.byte	0x08
	.zero		1


	//   ....[22]....
        /*0724*/ 	.word	0x00001de0
        /*0728*/ 	.word	0x000000ff
        /*072c*/ 	.word	0x00013200
        /*0730*/ 	.short	0x010a
        /*0732*/ 	.byte	0x2d
	.zero		1


	//   ....[23]....
        /*0734*/ 	.word	0x00001e60
        /*0738*/ 	.word	0x00000003
        /*073c*/ 	.word	0x00013230
        /*0740*/ 	.short	0x010a
        /*0742*/ 	.byte	0x3f
	.zero		1


	//   ....[24]....
        /*0744*/ 	.word	0x00001ea0
        /*0748*/ 	.word	0x00000003
        /*074c*/ 	.word	0x00013230
        /*0750*/ 	.short	0x010a
        /*0752*/ 	.byte	0x3f
	.zero		1


	//   ....[25]....
        /*0754*/ 	.word	0x00003c30
        /*0758*/ 	.word	0x00000028
        /*075c*/ 	.word	0x00000000
        /*0760*/ 	.short	0x0101
        /*0762*/ 	.byte	0x3f
	.zero		1


	//   ....[26]....
        /*0764*/ 	.word	0x000049a0
        /*0768*/ 	.word	0x000000ff
        /*076c*/ 	.word	0x00013230
        /*0770*/ 	.short	0x010a
        /*0772*/ 	.byte	0x14
	.zero		1


	//   ....[27]....
        /*0774*/ 	.word	0x000049e0
        /*0778*/ 	.word	0x000000ff
        /*077c*/ 	.word	0x00013230
        /*0780*/ 	.short	0x010a
        /*0782*/ 	.byte	0x14
	.zero		1


	//   ....[28]....
        /*0784*/ 	.word	0x00004e30
        /*0788*/ 	.word	0x000000ff
        /*078c*/ 	.word	0x00013250
        /*0790*/ 	.short	0x010a
        /*0792*/ 	.byte	0x0b
	.zero		1


	//   ....[29]....
        /*0794*/ 	.word	0x00004e70
        /*0798*/ 	.word	0x000000ff
        /*079c*/ 	.word	0x00013250
        /*07a0*/ 	.short	0x010a
        /*07a2*/ 	.byte	0x0b
	.zero		1


	//   ....[30]....
        /*07a4*/ 	.word	0x00006f60
        /*07a8*/ 	.word	0x00000003
        /*07ac*/ 	.word	0x00000000
        /*07b0*/ 	.short	0x0101
        /*07b2*/ 	.byte	0x3f
	.zero		1


	//   ....[31]....
        /*07b4*/ 	.word	0x00007230
        /*07b8*/ 	.word	0x000000ff
        /*07bc*/ 	.word	0x00000000
        /*07c0*/ 	.short	0x0101
        /*07c2*/ 	.byte	0x06
	.zero		1


	//   ....[32]....
        /*07c4*/ 	.word	0x00007770
        /*07c8*/ 	.word	0x000000ff
        /*07cc*/ 	.word	0x00013230
        /*07d0*/ 	.short	0x010a
        /*07d2*/ 	.byte	0x06
	.zero		1


	//   ....[33]....
        /*07d4*/ 	.word	0x000077b0
        /*07d8*/ 	.word	0x000000ff
        /*07dc*/ 	.word	0x00013230
        /*07e0*/ 	.short	0x010a
        /*07e2*/ 	.byte	0x06
	.zero		1


	//   ....[34]....
        /*07e4*/ 	.word	0x00007c00
        /*07e8*/ 	.word	0x000000ff
        /*07ec*/ 	.word	0x00013250
        /*07f0*/ 	.short	0x010a
        /*07f2*/ 	.byte	0x0b
	.zero		1


	//   ....[35]....
        /*07f4*/ 	.word	0x00007c40
        /*07f8*/ 	.word	0x000000ff
        /*07fc*/ 	.word	0x00013250
        /*0800*/ 	.short	0x010a
        /*0802*/ 	.byte	0x0b
	.zero		1


	//   ....[36]....
        /*0804*/ 	.word	0x000091a0
        /*0808*/ 	.word	0x00000003
        /*080c*/ 	.word	0x00000000
        /*0810*/ 	.short	0x0101
        /*0812*/ 	.byte	0x3f
	.zero		1


	//   ....[37]....
        /*0814*/ 	.word	0x000094d0
        /*0818*/ 	.word	0x000000ff
        /*081c*/ 	.word	0x00000000
        /*0820*/ 	.short	0x0101
        /*0822*/ 	.byte	0x06
	.zero		1


	//   ....[38]....
        /*0824*/ 	.word	0x00009960
        /*0828*/ 	.word	0x000000ff
        /*082c*/ 	.word	0x00013250
        /*0830*/ 	.short	0x010a
        /*0832*/ 	.byte	0x05
	.zero		1


	//   ....[39]....
        /*0834*/ 	.word	0x000099a0
        /*0838*/ 	.word	0x000000ff
        /*083c*/ 	.word	0x00013250
        /*0840*/ 	.short	0x010a
        /*0842*/ 	.byte	0x05
	.zero		1


	//   ....[40]....
        /*0844*/ 	.word	0x00009f80
        /*0848*/ 	.word	0x000000ff
        /*084c*/ 	.word	0x00000000
        /*0850*/ 	.short	0x0101
        /*0852*/ 	.byte	0x04
	.zero		1


	//   ....[41]....
        /*0854*/ 	.word	0x0000b5d0
        /*0858*/ 	.word	0x00000000
        /*085c*/ 	.word	0x00000000
        /*0860*/ 	.short	0x0101
        /*0862*/ 	.byte	0x3f
	.zero		1


	//   ....[42]....
        /*0864*/ 	.word	0x0000bcb0
        /*0868*/ 	.word	0x00000006
        /*086c*/ 	.word	0x00000000
        /*0870*/ 	.short	0x0101
        /*0872*/ 	.byte	0x3f
	.zero		1


	//   ....[43]....
        /*0874*/ 	.word	0x0000f1e0
        /*0878*/ 	.word	0x00000002
        /*087c*/ 	.word	0x00013280
        /*0880*/ 	.short	0x010a
        /*0882*/ 	.byte	0x3f
	.zero		1


	//   ....[44]....
        /*0884*/ 	.word	0x0000f370
        /*0888*/ 	.word	0x00000002
        /*088c*/ 	.word	0x00013240
        /*0890*/ 	.short	0x010a
        /*0892*/ 	.byte	0x3f
	.zero		1


	//   ....[45]....
        /*0894*/ 	.word	0x0000feb0
        /*0898*/ 	.word	0x00000010
        /*089c*/ 	.word	0x00013200
        /*08a0*/ 	.short	0x0107
        /*08a2*/ 	.byte	0x3f
	.zero		1


	//   ....[46]....
        /*08a4*/ 	.word	0x0000ffb0
        /*08a8*/ 	.word	0x00000010
        /*08ac*/ 	.word	0x00013200
        /*08b0*/ 	.short	0x0101
        /*08b2*/ 	.byte	0x3f
	.zero		1


	//   ....[47]....
        /*08b4*/ 	.word	0x0000ffd0
        /*08b8*/ 	.word	0x00000010
        /*08bc*/ 	.word	0x00013220
        /*08c0*/ 	.short	0x010a
        /*08c2*/ 	.byte	0x3f
	.zero		1


	//   ....[48]....
        /*08c4*/ 	.word	0x000102b0
        /*08c8*/ 	.word	0x00000009
        /*08cc*/ 	.word	0x00013280
        /*08d0*/ 	.short	0x010a
        /*08d2*/ 	.byte	0x3f
	.zero		1


	//   ....[49]....
        /*08d4*/ 	.word	0x000104e0
        /*08d8*/ 	.word	0x00000009
        /*08dc*/ 	.word	0x00013240
        /*08e0*/ 	.short	0x010a
        /*08e2*/ 	.byte	0x3f
	.zero		1


	//   ....[50]....
        /*08e4*/ 	.word	0x000107a0
        /*08e8*/ 	.word	0x00000003
        /*08ec*/ 	.word	0x00013270
        /*08f0*/ 	.short	0x010a
        /*08f2*/ 	.byte	0x3f
	.zero		1


	//   ....[51]....
        /*08f4*/ 	.word	0x00010820
        /*08f8*/ 	.word	0x00000003
        /*08fc*/ 	.word	0x00013260
        /*0900*/ 	.short	0x010a
        /*0902*/ 	.byte	0x3f
	.zero		1


	//   ....[52]....
        /*0904*/ 	.word	0x00010b00
        /*0908*/ 	.word	0x00000003
        /*090c*/ 	.word	0x00013250
        /*0910*/ 	.short	0x0101
        /*0912*/ 	.byte	0x3f
	.zero		1


	//   ....[53]....
        /*0914*/ 	.word	0x00010b80
        /*0918*/ 	.word	0x00000002
        /*091c*/ 	.word	0x00000000
        /*0920*/ 	.short	0x0101
        /*0922*/ 	.byte	0x3f
	.zero		1


	//   ....[54]....
        /*0924*/ 	.word	0x00010d70
        /*0928*/ 	.word	0x00000002
        /*092c*/ 	.word	0x00013270
        /*0930*/ 	.short	0x010a
        /*0932*/ 	.byte	0x3f
	.zero		1


	//   ....[55]....
        /*0934*/ 	.word	0x00010df0
        /*0938*/ 	.word	0x00000002
        /*093c*/ 	.word	0x00013260
        /*0940*/ 	.short	0x010a
        /*0942*/ 	.byte	0x3f
	.zero		1


	//   ....[56]....
        /*0944*/ 	.word	0x000110c0
        /*0948*/ 	.word	0x00000002
        /*094c*/ 	.word	0x00013250
        /*0950*/ 	.short	0x0101
        /*0952*/ 	.byte	0x3f
	.zero		1


	//   ....[57]....
        /*0954*/ 	.word	0x00011110
        /*0958*/ 	.word	0x00000000
        /*095c*/ 	.word	0x00000000
        /*0960*/ 	.short	0x0101
        /*0962*/ 	.byte	0x3f
	.zero		1


	//   ....[58]....
        /*0964*/ 	.word	0x000121d0
        /*0968*/ 	.word	0x00000007
        /*096c*/ 	.word	0x00013220
        /*0970*/ 	.short	0x010a
        /*0972*/ 	.byte	0x3f
	.zero		1


	//   ....[59]....
        /*0974*/ 	.word	0x00012370
        /*0978*/ 	.word	0x00000005
        /*097c*/ 	.word	0x00000000
        /*0980*/ 	.short	0x010a
        /*0982*/ 	.byte	0x3f
	.zero		1


	//   ....[60]....
        /*0984*/ 	.word	0x000123e0
        /*0988*/ 	.word	0x00000003
        /*098c*/ 	.word	0x00000000
        /*0990*/ 	.short	0x010a
        /*0992*/ 	.byte	0x3f
	.zero		1


	//   ....[61]....
        /*0994*/ 	.word	0x00012430
        /*0998*/ 	.word	0x00000003
        /*099c*/ 	.word	0x00013260
        /*09a0*/ 	.short	0x010a
        /*09a2*/ 	.byte	0x3f
	.zero		1


	//   ....[62]....
        /*09a4*/ 	.word	0x00012480
        /*09a8*/ 	.word	0x00000005
        /*09ac*/ 	.word	0x00013260
        /*09b0*/ 	.short	0x010a
        /*09b2*/ 	.byte	0x3f
	.zero		1


	//   ....[63]....
        /*09b4*/ 	.word	0x000124c0
        /*09b8*/ 	.word	0x00000003
        /*09bc*/ 	.word	0x00013280
        /*09c0*/ 	.short	0x010a
        /*09c2*/ 	.byte	0x3f
	.zero		1


	//   ....[64]....
        /*09c4*/ 	.word	0x000124e0
        /*09c8*/ 	.word	0x00000005
        /*09cc*/ 	.word	0x00013280
        /*09d0*/ 	.short	0x010a
        /*09d2*/ 	.byte	0x3f
	.zero		1


	//   ....[65]....
        /*09d4*/ 	.word	0x00012550
        /*09d8*/ 	.word	0x00000003
        /*09dc*/ 	.word	0x00013200
        /*09e0*/ 	.short	0x010a
        /*09e2*/ 	.byte	0x3f
	.zero		1


	//   ....[66]....
        /*09e4*/ 	.word	0x000125a0
        /*09e8*/ 	.word	0x00000003
        /*09ec*/ 	.word	0x00013230
        /*09f0*/ 	.short	0x010a
        /*09f2*/ 	.byte	0x3f
	.zero		1


	//   ....[67]....
        /*09f4*/ 	.word	0x00012600
        /*09f8*/ 	.word	0x00000009
        /*09fc*/ 	.word	0x00013230
        /*0a00*/ 	.short	0x010a
        /*0a02*/ 	.byte	0x3f
	.zero		1


	//   ....[68]....
        /*0a04*/ 	.word	0x00012660
        /*0a08*/ 	.word	0x00000002
        /*0a0c*/ 	.word	0x00013250
        /*0a10*/ 	.short	0x010a
        /*0a12*/ 	.byte	0x3f
	.zero		1


	//   ....[69]....
        /*0a14*/ 	.word	0x000126c0
        /*0a18*/ 	.word	0x00000009
        /*0a1c*/ 	.word	0x00013230
        /*0a20*/ 	.short	0x010a
        /*0a22*/ 	.byte	0x3f
	.zero		1


	//   ....[70]....
        /*0a24*/ 	.word	0x00012720
        /*0a28*/ 	.word	0x00000002
        /*0a2c*/ 	.word	0x00013250
        /*0a30*/ 	.short	0x010a
        /*0a32*/ 	.byte	0x3f
	.zero		1


	//   ....[71]....
        /*0a34*/ 	.word	0x00012780
        /*0a38*/ 	.word	0x00000006
        /*0a3c*/ 	.word	0x00013250
        /*0a40*/ 	.short	0x010a
        /*0a42*/ 	.byte	0x3f
	.zero		1


	//   ....[72]....
        /*0a44*/ 	.word	0x000128d0
        /*0a48*/ 	.word	0x00000002
        /*0a4c*/ 	.word	0x00013280
        /*0a50*/ 	.short	0x010a
        /*0a52*/ 	.byte	0x3f
	.zero		1


	//   ....[73]....
        /*0a54*/ 	.word	0x00012920
        /*0a58*/ 	.word	0x00000002
        /*0a5c*/ 	.word	0x00013240
        /*0a60*/ 	.short	0x010a
        /*0a62*/ 	.byte	0x3f
	.zero		1


	//   ....[74]....
        /*0a64*/ 	.word	0x00013050
        /*0a68*/ 	.word	0x00000010
        /*0a6c*/ 	.word	0x00013220
        /*0a70*/ 	.short	0x010a
        /*0a72*/ 	.byte	0x3f
	.zero		1


	//   ....[75]....
        /*0a74*/ 	.word	0x000130a0
        /*0a78*/ 	.word	0x00000009
        /*0a7c*/ 	.word	0x00013280
        /*0a80*/ 	.short	0x010a
        /*0a82*/ 	.byte	0x3f
	.zero		1


	//   ....[76]....
        /*0a84*/ 	.word	0x000130f0
        /*0a88*/ 	.word	0x00000009
        /*0a8c*/ 	.word	0x00013240
        /*0a90*/ 	.short	0x010a
        /*0a92*/ 	.byte	0x3f
	.zero		1


	//   ....[77]....
        /*0a94*/ 	.word	0x00013140
        /*0a98*/ 	.word	0x00000003
        /*0a9c*/ 	.word	0x00013270
        /*0aa0*/ 	.short	0x010a
        /*0aa2*/ 	.byte	0x3f
	.zero		1


	//   ....[78]....
        /*0aa4*/ 	.word	0x00013190
        /*0aa8*/ 	.word	0x00000003
        /*0aac*/ 	.word	0x00013260
        /*0ab0*/ 	.short	0x010a
        /*0ab2*/ 	.byte	0x3f
	.zero		1


	//   ....[79]....
        /*0ab4*/ 	.word	0x000131e0
        /*0ab8*/ 	.word	0x00000002
        /*0abc*/ 	.word	0x00013270
        /*0ac0*/ 	.short	0x010a
        /*0ac2*/ 	.byte	0x3f
	.zero		1


	//   ....[80]....
        /*0ac4*/ 	.word	0x00013230
        /*0ac8*/ 	.word	0x00000002
        /*0acc*/ 	.word	0x00013260
        /*0ad0*/ 	.short	0x010a
        /*0ad2*/ 	.byte	0x3f
	.zero		1


	//   ....[81]....
        /*0ad4*/ 	.word	0x00013280
        /*0ad8*/ 	.word	0x00000007
        /*0adc*/ 	.word	0x00013220
        /*0ae0*/ 	.short	0x010a
        /*0ae2*/ 	.byte	0x3f
	.zero		1


	//   ....[82]....
        /*0ae4*/ 	.word	0x00013420
        /*0ae8*/ 	.word	0x00000005
        /*0aec*/ 	.word	0x00000000
        /*0af0*/ 	.short	0x010a
        /*0af2*/ 	.byte	0x3f
	.zero		1


	//   ....[83]....
        /*0af4*/ 	.word	0x00013470
        /*0af8*/ 	.word	0x00000003
        /*0afc*/ 	.word	0x00000000
        /*0b00*/ 	.short	0x010a
        /*0b02*/ 	.byte	0x3f
	.zero		1


	//   ....[84]....
        /*0b04*/ 	.word	0x000134c0
        /*0b08*/ 	.word	0x00000003
        /*0b0c*/ 	.word	0x00013260
        /*0b10*/ 	.short	0x010a
        /*0b12*/ 	.byte	0x3f
	.zero		1


	//   ....[85]....
        /*0b14*/ 	.word	0x00013510
        /*0b18*/ 	.word	0x00000005
        /*0b1c*/ 	.word	0x00013260
        /*0b20*/ 	.short	0x010a
        /*0b22*/ 	.byte	0x3f
	.zero		1


	//   ....[86]....
        /*0b24*/ 	.word	0x00013560
        /*0b28*/ 	.word	0x00000003
        /*0b2c*/ 	.word	0x00013280
        /*0b30*/ 	.short	0x010a
        /*0b32*/ 	.byte	0x3f
	.zero		1


	//----- nvinfo : EIATTR_NUM_MBARRIERS
	.align		4
.L_1591:
        /*0b34*/ 	.byte	0x03, 0x38
        /*0b36*/ 	.short	0x0016


	//----- nvinfo : EIATTR_EXIT_INSTR_OFFSETS
	.align		4
        /*0b38*/ 	.byte	0x04, 0x1c
        /*0b3a*/ 	.short	(.L_1593 - .L_1592)


	//   ....[0]....
.L_1592:
        /*0b3c*/ 	.word	0x00000a40


	//   ....[1]....
        /*0b40*/ 	.word	0x0000cc20


	//   ....[2]....
        /*0b44*/ 	.word	0x00012530


	//----- nvinfo : EIATTR_MAX_THREADS
	.align		4
.L_1593:
        /*0b48*/ 	.byte	0x04, 0x05
        /*0b4a*/ 	.short	(.L_1595 - .L_1594)
.L_1594:
        /*0b4c*/ 	.word	0x00000200
        /*0b50*/ 	.word	0x00000001
        /*0b54*/ 	.word	0x00000001


	//----- nvinfo : EIATTR_CRS_STACK_SIZE
	.align		4
.L_1595:
        /*0b58*/ 	.byte	0x04, 0x1e
        /*0b5a*/ 	.short	(.L_1597 - .L_1596)
.L_1596:
        /*0b5c*/ 	.word	0x00000000


	//----- nvinfo : EIATTR_CBANK_PARAM_SIZE
	.align		4
.L_1597:
        /*0b60*/ 	.byte	0x03, 0x19
        /*0b62*/ 	.short	0x0af0


	//----- nvinfo : EIATTR_PARAM_CBANK
	.align		4
        /*0b64*/ 	.byte	0x04, 0x0a
        /*0b66*/ 	.short	(.L_1599 - .L_1598)
	.align		4
.L_1598:
        /*0b68*/ 	.word	index@(.nv.constant0._ZN7cutlass13device_kernelIN5flash11enable_sm90INS1_16FlashAttnFwdSm90INS1_25CollectiveMainloopFwdSm90ILi2EN4cute5tupleIJNS5_1CILi1EEES8_S8_EEENS6_IJNS7_ILi192EEENS7_ILi160EEENS7_ILi64EEEEEELi64ENS_12float_e4m3_tEfNS_4arch4Sm90ELb1ELb0ELb0ELb1ELb0ELb0ELb0ELb1ELb1ELb1ELb1ELb0EEENS1_21CollectiveEpilogueFwdINS6_IJSA_SC_SB_EEES9_NS_10bfloat16_tESG_Li384ELb1ELb1ELb1ELb1EEENS1_36VarlenDynamicPersistentTileSchedulerILi192ELi160ELi384ELi128ELb1ELb1ELb1ELb1ELb1ELb1EEEEEEEEEvNT_6ParamsE)
        /*0b6c*/ 	.short	0x0210
        /*0b6e*/ 	.short	0x0af0


	//----- nvinfo : EIATTR_SW_WAR
	.align		4
.L_1599:
        /*0b70*/ 	.byte	0x04, 0x36
        /*0b72*/ 	.short	(.L_1601 - .L_1600)
.L_1600:
        /*0b74*/ 	.word	0x00000008
.L_1601:


//--------------------- .nv.info._ZN7cutlass13device_kernelIN5flash11enable_sm90INS1_16FlashAttnFwdSm90INS1_25CollectiveMainloopFwdSm90ILi2EN4cute5tupleIJNS5_1CILi1EEES8_S8_EEENS6_IJNS7_ILi192EEENS7_ILi160EEENS7_ILi64EEEEEELi64ENS_12float_e4m3_tEfNS_4arch4Sm90ELb1ELb0ELb0ELb1ELb0ELb1ELb0ELb1ELb1ELb1ELb1ELb0EEENS1_21CollectiveEpilogueFwdINS6_IJSA_SC_SB_EEES9_NS_10bfloat16_tESG_Li384ELb1ELb1ELb1ELb1EEENS1_36VarlenDynamicPersistentTileSchedulerILi192ELi160ELi384ELi128ELb1ELb1ELb1ELb1ELb1ELb1EEEEEEEEEvNT_6ParamsE --------------------------
	.section	.nv.info._ZN7cutlass13device_kernelIN5flash11enable_sm90INS1_16FlashAttnFwdSm90INS1_25CollectiveMainloopFwdSm90ILi2EN4cute5tupleIJNS5_1CILi1EEES8_S8_EEENS6_IJNS7_ILi192EEENS7_ILi160EEENS7_ILi64EEEEEELi64ENS_12float_e4m3_tEfNS_4arch4Sm90ELb1ELb0ELb0ELb1ELb0ELb1ELb0ELb1ELb1ELb1ELb1ELb0EEENS1_21CollectiveEpilogueFwdINS6_IJSA_SC_SB_EEES9_NS_10bfloat16_tESG_Li384ELb1ELb1ELb1ELb1EEENS1_36VarlenDynamicPersistentTileSchedulerILi192ELi160ELi384ELi128ELb1ELb1ELb1ELb1ELb1ELb1EEEEEEEEEvNT_6ParamsE,"",@"SHT_CUDA_INFO"
	.sectionflags	@""
	.align	4


	//----- nvinfo : EIATTR_CUDA_API_VERSION
	.align		4
        /*0000*/ 	.byte	0x04, 0x37
        /*0002*/ 	.short	(.L_1603 - .L_1602)
.L_1602:
        /*0004*/ 	.word	0x00000082


	//----- nvinfo : EIATTR_KPARAM_INFO
	.align		4
.L_1603:
        /*0008*/ 	.byte	0x04, 0x17
        /*000a*/ 	.short	(.L_1605 - .L_1604)
.L_1604:
        /*000c*/ 	.word	0x00000000
        /*0010*/ 	.short	0x0000
        /*0012*/ 	.short	0x0070
        /*0014*/ 	.byte	0x00, 0xf0, 0x01, 0x2a


	//----- nvinfo : EIATTR_SPARSE_MMA_MASK
	.align		4
.L_1605:
        /*0018*/ 	.byte	0x03, 0x50
        /*001a*/ 	.short	0x0000


	//----- nvinfo : EIATTR_MAXREG_COUNT
	.align		4
        /*001c*/ 	.byte	0x03, 0x1b
        /*001e*/ 	.short	0x0080


	//----- nvinfo : EIATTR_NUM_BARRIERS
	.align		4
        /*0020*/ 	.byte	0x02, 0x4c
        /*0022*/ 	.byte	0x10
	.zero		1


	//----- nvinfo : EIATTR_EXTERNS
	.align		4
        /*0024*/ 	.byte	0x04, 0x0f
        /*0026*/ 	.short	(.L_1607 - .L_1606)


	//   ....[0]....
	.align		4
.L_1606:
        /*0028*/ 	.word	index@(__assertfail)


	//----- nvinfo : EIATTR_ANNOTATIONS
	.align		4
.L_1607:
        /*002c*/ 	.byte	0x04, 0x55
        /*002e*/ 	.short	(.L_1609 - .L_1608)


	//   ....[0]....
.L_1608:
        /* <DEDUP_REMOVED lines=110> */


	//----- nvinfo : EIATTR_MERCURY_ISA_VERSION
	.align		4
.L_1609:
        /*0700*/ 	.byte	0x03, 0x5f
        /*0702*/ 	.short	0x0101


	//----- nvinfo : EIATTR_UNUSED_LOAD_BYTE_OFFSET
	.align		4
        /*0704*/ 	.byte	0x04, 0x44
        /*0706*/ 	.short	(.L_1611 - .L_1610)


	//   ....[0]....
.L_1610:
        /*0708*/ 	.word	0x00000a90
        /*070c*/ 	.word	0x0000fff0


	//   ....[1]....
        /*0710*/ 	.word	0x00011440
        /*0714*/ 	.word	0x0000fff0


	//----- nvinfo : EIATTR_INT_WARP_WIDE_INSTR_OFFSETS
	.align		4
.L_1611:
        /*0718*/ 	.byte	0x04, 0x31
        /*071a*/ 	.short	(.L_1613 - .L_1612)


	//   ....[0]....
.L_1612:
        /*071c*/ 	.word	0x00000180


	//   ....[1]....
        /*0720*/ 	.word	0x00000220


	//   ....[2]....
        /*0724*/ 	.word	0x00000290


	//   ....[3]....
        /*0728*/ 	.word	0x00016b70


	//   ....[4]....
        /*072c*/ 	.word	0x00016c00


	//   ....[5]....
        /*0730*/ 	.word	0x00019210


	//   ....[6]....
        /*0734*/ 	.word	0x000192a0


	//----- nvinfo : EIATTR_COOP_GROUP_MASK_REGIDS
	.align		4
.L_1613:
        /*0738*/ 	.byte	0x04, 0x29
        /*073a*/ 	.short	(.L_1615 - .L_1614)


	//   ....[0]....
.L_1614:
        /*073c*/ 	.word	0xffffffff


	//   ....[1]....
        /*0740*/ 	.word	0xffffffff


	//   ....[2]....
        /*0744*/ 	.word	0xffffffff


	//   ....[3]....
        /*0748*/ 	.word	0xffffffff


	//   ....[4]....
        /*074c*/ 	.word	0xffffffff


	//   ....[5]....
        /*0750*/ 	.word	0xffffffff


	//   ....[6]....
        /*0754*/ 	.word	0xffffffff


	//   ....[7]....
        /*0758*/ 	.word	0xffffffff


	//   ....[8]....
        /*075c*/ 	.word	0xffffffff


	//   ....[9]....
        /*0760*/ 	.word	0xffffffff


	//   ....[10]....
        /*0764*/ 	.word	0xffffffff


	//   ....[11]....
        /*0768*/ 	.word	0xffffffff


	//   ....[12]....
        /*076c*/ 	.word	0xffffffff


	//   ....[13]....
        /*0770*/ 	.word	0xffffffff


	//   ....[14]....
        /*0774*/ 	.word	0xffffffff


	//   ....[15]....
        /*0778*/ 	.word	0xffffffff


	//   ....[16]....
        /*077c*/ 	.word	0xffffffff


	//   ....[17]....
        /*0780*/ 	.word	0xffffffff


	//   ....[18]....
        /*0784*/ 	.word	0xffffffff


	//   ....[19]....
        /*0788*/ 	.word	0xffffffff


	//   ....[20]....
        /*078c*/ 	.word	0xffffffff


	//   ....[21]....
        /*0790*/ 	.word	0xffffffff


	//   ....[22]....
        /*0794*/ 	.word	0xffffffff


	//   ....[23]....
        /*0798*/ 	.word	0xffffffff


	//   ....[24]....
        /*079c*/ 	.word	0xffffffff


	//   ....[25]....
        /*07a0*/ 	.word	0xffffffff


	//   ....[26]....
        /*07a4*/ 	.word	0xffffffff


	//   ....[27]....
        /*07a8*/ 	.word	0xffffffff


	//   ....[28]....
        /*07ac*/ 	.word	0xffffffff


	//   ....[29]....
        /*07b0*/ 	.word	0xffffffff


	//   ....[30]....
        /*07b4*/ 	.word	0xffffffff


	//   ....[31]....
        /*07b8*/ 	.word	0xffffffff


	//   ....[32]....
        /*07bc*/ 	.word	0xffffffff


	//   ....[33]....
        /*07c0*/ 	.word	0xffffffff


	//   ....[34]....
        /*07c4*/ 	.word	0xffffffff


	//   ....[35]....
        /*07c8*/ 	.word	0xffffffff


	//   ....[36]....
        /*07cc*/ 	.word	0xffffffff


	//   ....[37]....
        /*07d0*/ 	.word	0xffffffff


	//   ....[38]....
        /*07d4*/ 	.word	0xffffffff


	//   ....[39]....
        /*07d8*/ 	.word	0xffffffff


	//   ....[40]....
        /*07dc*/ 	.word	0xffffffff


	//   ....[41]....
        /*07e0*/ 	.word	0xffffffff


	//   ....[42]....
        /*07e4*/ 	.word	0xffffffff


	//   ....[43]....
        /*07e8*/ 	.word	0xffffffff


	//   ....[44]....
        /*07ec*/ 	.word	0xffffffff


	//   ....[45]....
        /*07f0*/ 	.word	0xffffffff


	//   ....[46]....
        /*07f4*/ 	.word	0xffffffff


	//   ....[47]....
        /*07f8*/ 	.word	0xffffffff


	//   ....[48]....
        /*07fc*/ 	.word	0xffffffff


	//   ....[49]....
        /*0800*/ 	.word	0xffffffff


	//   ....[50]....
        /*0804*/ 	.word	0xffffffff


	//   ....[51]....
        /*0808*/ 	.word	0xffffffff


	//   ....[52]....
        /*080c*/ 	.word	0xffffffff


	//   ....[53]....
        /*0810*/ 	.word	0xffffffff


	//   ....[54]....
        /*0814*/ 	.word	0xffffffff


	//   ....[55]....
        /*0818*/ 	.word	0xffffffff


	//   ....[56]....
        /*081c*/ 	.word	0xffffffff


	//   ....[57]....
        /*0820*/ 	.word	0xffffffff


	//   ....[58]....
        /*0824*/ 	.word	0xffffffff


	//   ....[59]....
        /*0828*/ 	.word	0xffffffff


	//   ....[60]....
        /*082c*/ 	.word	0xffffffff


	//   ....[61]....
        /*0830*/ 	.word	0xffffffff


	//   ....[62]....
        /*0834*/ 	.word	0xffffffff


	//   ....[63]....
        /*0838*/ 	.word	0xffffffff


	//   ....[64]....
        /*083c*/ 	.word	0xffffffff


	//   ....[65]....
        /*0840*/ 	.word	0xffffffff


	//   ....[66]....
        /*0844*/ 	.word	0xffffffff


	//   ....[67]....
        /*0848*/ 	.word	0xffffffff


	//   ....[68]....
        /*084c*/ 	.word	0xffffffff


	//   ....[69]....
        /*0850*/ 	.word	0xffffffff


	//   ....[70]....
        /*0854*/ 	.word	0xffffffff


	//   ....[71]....
        /*0858*/ 	.word	0xffffffff


	//   ....[72]....
        /*085c*/ 	.word	0xffffffff


	//   ....[73]....
        /*0860*/ 	.word	0xffffffff


	//   ....[74]....
        /*0864*/ 	.word	0xffffffff


	//   ....[75]....
        /*0868*/ 	.word	0xffffffff


	//   ....[76]....
        /*086c*/ 	.word	0xffffffff


	//   ....[77]....
        /*0870*/ 	.word	0xffffffff


	//   ....[78]....
        /*0874*/ 	.word	0xffffffff


	//   ....[79]....
        /*0878*/ 	.word	0xffffffff


	//   ....[80]....
        /*087c*/ 	.word	0xffffffff


	//   ....[81]....
        /*0880*/ 	.word	0xffffffff


	//   ....[82]....
        /*0884*/ 	.word	0xffffffff


	//   ....[83]....
        /*0888*/ 	.word	0xffffffff


	//   ....[84]....
        /*088c*/ 	.word	0xffffffff


	//   ....[85]....
        /*0890*/ 	.word	0xffffffff


	//   ....[86]....
        /*0894*/ 	.word	0xffffffff


	//   ....[87]....
        /*0898*/ 	.word	0xffffffff


	//   ....[88]....
        /*089c*/ 	.word	0xffffffff


	//   ....[89]....
        /*08a0*/ 	.word	0xffffffff


	//   ....[90]....
        /*08a4*/ 	.word	0xffffffff


	//   ....[91]....
        /*08a8*/ 	.word	0xffffffff


	//   ....[92]....
        /*08ac*/ 	.word	0xffffffff


	//   ....[93]....
        /*08b0*/ 	.word	0xffffffff


	//   ....[94]....
        /*08b4*/ 	.word	0xffffffff


	//   ....[95]....
        /*08b8*/ 	.word	0xffffffff


	//   ....[96]....
        /*08bc*/ 	.word	0xffffffff


	//   ....[97]....
        /*08c0*/ 	.word	0xffffffff


	//   ....[98]....
        /*08c4*/ 	.word	0xffffffff


	//   ....[99]....
        /*08c8*/ 	.word	0xffffffff


	//   ....[100]....
        /*08cc*/ 	.word	0xffffffff


	//   ....[101]....
        /*08d0*/ 	.word	0xffffffff


	//   ....[102]....
        /*08d4*/ 	.word	0xffffffff


	//   ....[103]....
        /*08d8*/ 	.word	0xffffffff


	//   ....[104]....
        /*08dc*/ 	.word	0xffffffff


	//   ....[105]....
        /*08e0*/ 	.word	0xffffffff


	//   ....[106]....
        /*08e4*/ 	.word	0xffffffff


	//   ....[107]....
        /*08e8*/ 	.word	0xffffffff


	//   ....[108]....
        /*08ec*/ 	.word	0xffffffff


	//   ....[109]....
        /*08f0*/ 	.word	0xffffffff


	//   ....[110]....
        /*08f4*/ 	.word	0xffffffff


	//   ....[111]....
        /*08f8*/ 	.word	0xffffffff


	//   ....[112]....
        /*08fc*/ 	.word	0xffffffff


	//   ....[113]....
        /*0900*/ 	.word	0xffffffff


	//   ....[114]....
        /*0904*/ 	.word	0xffffffff


	//   ....[115]....
        /*0908*/ 	.word	0xffffffff


	//   ....[116]....
        /*090c*/ 	.word	0xffffffff


	//   ....[117]....
        /*0910*/ 	.word	0xffffffff


	//   ....[118]....
        /*0914*/ 	.word	0xffffffff


	//   ....[119]....
        /*0918*/ 	.word	0xffffffff


	//   ....[120]....
        /*091c*/ 	.word	0xffffffff


	//   ....[121]....
        /*0920*/ 	.word	0xffffffff


	//   ....[122]....
        /*0924*/ 	.word	0xffffffff


	//   ....[123]....
        /*0928*/ 	.word	0xffffffff


	//   ....[124]....
        /*092c*/ 	.word	0xffffffff


	//   ....[125]....
        /*0930*/ 	.word	0xffffffff


	//   ....[126]....
        /*0934*/ 	.word	0xffffffff


	//   ....[127]....
        /*0938*/ 	.word	0xffffffff


	//   ....[128]....
        /*093c*/ 	.word	0xffffffff


	//   ....[129]....
        /*0940*/ 	.word	0xffffffff


	//   ....[130]....
        /*0944*/ 	.word	0xffffffff


	//   ....[131]....
        /*0948*/ 	.word	0xffffffff


	//   ....[132]....
        /*094c*/ 	.word	0xffffffff


	//   ....[133]....
        /*0950*/ 	.word	0xffffffff


	//   ....[134]....
        /*0954*/ 	.word	0xffffffff


	//   ....[135]....
        /*0958*/ 	.word	0xffffffff


	//   ....[136]....
        /*095c*/ 	.word	0xffffffff


	//   ....[137]....
        /*0960*/ 	.word	0xffffffff


	//   ....[138]....
        /*0964*/ 	.word	0xffffffff


	//   ....[139]....
        /*0968*/ 	.word	0xffffffff


	//   ....[140]....
        /*096c*/ 	.word	0xffffffff


	//   ....[141]....
        /*0970*/ 	.word	0xffffffff


	//   ....[142]....
        /*0974*/ 	.word	0x0500000f


	//   ....[143]....
        /*0978*/ 	.word	0x0500000f


	//   ....[144]....
        /*097c*/ 	.word	0x0500000f


	//   ....[145]....
        /*0980*/ 	.word	0x0500000f


	//   ....[146]....
        /*0984*/ 	.word	0x0500000f


	//   ....[147]....
        /*0988*/ 	.word	0x0500000f


	//   ....[148]....
        /*098c*/ 	.word	0x0500000f


	//   ....[149]....
        /*0990*/ 	.word	0x0500000f


	//   ....[150]....
        /*0994*/ 	.word	0x0500000f


	//   ....[151]....
        /*0998*/ 	.word	0x0500000f


	//   ....[152]....
        /*099c*/ 	.word	0x0500000f


	//   ....[153]....
        /*09a0*/ 	.word	0x0500000f


	//   ....[154]....
        /*09a4*/ 	.word	0x0500000f


	//   ....[155]....
        /*09a8*/ 	.word	0x0500000f


	//   ....[156]....
        /*09ac*/ 	.word	0x0500000f


	//   ....[157]....
        /*09b0*/ 	.word	0x0500000f


	//   ....[158]....
        /*09b4*/ 	.word	0x0500000f


	//   ....[159]....
        /*09b8*/ 	.word	0x0500000f


	//   ....[160]....
        /*09bc*/ 	.word	0x0500000f


	//   ....[161]....
        /*09c0*/ 	.word	0x0500000f


	//   ....[162]....
        /*09c4*/ 	.word	0x0500000f


	//   ....[163]....
        /*09c8*/ 	.word	0x0500000f


	//   ....[164]....
        /*09cc*/ 	.word	0x0500000f


	//   ....[165]....
        /*09d0*/ 	.word	0x0500000f


	//   ....[166]....
        /*09d4*/ 	.word	0x0500000f


	//   ....[167]....
        /*09d8*/ 	.word	0x0500000f


	//   ....[168]....
        /*09dc*/ 	.word	0x0500000f


	//   ....[169]....
        /*09e0*/ 	.word	0x0500000f


	//   ....[170]....
        /*09e4*/ 	.word	0x0500000f


	//   ....[171]....
        /*09e8*/ 	.word	0x0500000f


	//   ....[172]....
        /*09ec*/ 	.word	0x0500000f


	//   ....[173]....
        /*09f0*/ 	.word	0x0500000f


	//   ....[174]....
        /*09f4*/ 	.word	0x0500000f


	//   ....[175]....
        /*09f8*/ 	.word	0x0500000f


	//   ....[176]....
        /*09fc*/ 	.word	0x0500000f


	//   ....[177]....
        /*0a00*/ 	.word	0x0500000f


	//   ....[178]....
        /*0a04*/ 	.word	0x0500000f


	//   ....[179]....
        /*0a08*/ 	.word	0x0500000f


	//   ....[180]....
        /*0a0c*/ 	.word	0x0500000f


	//   ....[181]....
        /*0a10*/ 	.word	0x0500000f


	//   ....[182]....
        /*0a14*/ 	.word	0x0500000f


	//----- nvinfo : EIATTR_COOP_GROUP_INSTR_OFFSETS
	.align		4
.L_1615:
        /*0a18*/ 	.byte	0x04, 0x28
        /*0a1a*/ 	.short	(.L_1617 - .L_1616)


	//   ....[0]....
.L_1616:
        /*0a1c*/ 	.word	0x00000060


	//   ....[1]....
        /*0a20*/ 	.word	0x00000190


	//   ....[2]....
        /*0a24*/ 	.word	0x00000240


	//   ....[3]....
        /*0a28*/ 	.word	0x00000400


	//   ....[4]....
        /*0a2c*/ 	.word	0x00000560


	//   ....[5]....
        /*0a30*/ 	.word	0x00000680


	//   ....[6]....
        /*0a34*/ 	.word	0x000007e0


	//   ....[7]....
        /*0a38*/ 	.word	0x00005870


	//   ....[8]....
        /*0a3c*/ 	.word	0x00005f40


	//   ....[9]....
        /*0a40*/ 	.word	0x00005f50


	//   ....[10]....
        /*0a44*/ 	.word	0x00005f60


	//   ....[11]....
        /*0a48*/ 	.word	0x00005f70


	//   ....[12]....
        /*0a4c*/ 	.word	0x00007430


	//   ....[13]....
        /*0a50*/ 	.word	0x00007440


	//   ....[14]....
        /*0a54*/ 	.word	0x00007450


	//   ....[15]....
        /*0a58*/ 	.word	0x00007460


	//   ....[16]....
        /*0a5c*/ 	.word	0x00008dc0


	//   ....[17]....
        /*0a60*/ 	.word	0x000096d0


	//   ....[18]....
        /*0a64*/ 	.word	0x000096e0


	//   ....[19]....
        /*0a68*/ 	.word	0x00009700


	//   ....[20]....
        /*0a6c*/ 	.word	0x0000a030


	//   ....[21]....
        /*0a70*/ 	.word	0x0000a060


	//   ....[22]....
        /*0a74*/ 	.word	0x0000be30


	//   ....[23]....
        /*0a78*/ 	.word	0x0000c5f0


	//   ....[24]....
        /*0a7c*/ 	.word	0x0000c600


	//   ....[25]....
        /*0a80*/ 	.word	0x0000c620


	//   ....[26]....
        /*0a84*/ 	.word	0x0000cf20


	//   ....[27]....
        /*0a88*/ 	.word	0x0000cf40


	//   ....[28]....
        /*0a8c*/ 	.word	0x0000f330


	//   ....[29]....
        /*0a90*/ 	.word	0x0000f350


	//   ....[30]....
        /*0a94*/ 	.word	0x0000f3b0


	//   ....[31]....
        /*0a98*/ 	.word	0x0000f3d0


	//   ....[32]....
        /*0a9c*/ 	.word	0x00010d30


	//   ....[33]....
        /*0aa0*/ 	.word	0x00010de0


	//   ....[34]....
        /*0aa4*/ 	.word	0x00010e40


	//   ....[35]....
        /*0aa8*/ 	.word	0x00010f10


	//   ....[36]....
        /*0aac*/ 	.word	0x00011960


	//   ....[37]....
        /*0ab0*/ 	.word	0x00011990


	//   ....[38]....
        /*0ab4*/ 	.word	0x000119d0


	//   ....[39]....
        /*0ab8*/ 	.word	0x000119f0


	//   ....[40]....
        /*0abc*/ 	.word	0x00011a00


	//   ....[41]....
        /*0ac0*/ 	.word	0x00011a10


	//   ....[42]....
        /*0ac4*/ 	.word	0x00011a20


	//   ....[43]....
        /*0ac8*/ 	.word	0x00011a30


	//   ....[44]....
        /*0acc*/ 	.word	0x00011a40


	//   ....[45]....
        /*0ad0*/ 	.word	0x00011a50


	//   ....[46]....
        /*0ad4*/ 	.word	0x00011a60


	//   ....[47]....
        /*0ad8*/ 	.word	0x00011a80


	//   ....[48]....
        /*0adc*/ 	.word	0x00011a90


	//   ....[49]....
        /*0ae0*/ 	.word	0x00011aa0


	//   ....[50]....
        /*0ae4*/ 	.word	0x00011ab0


	//   ....[51]....
        /*0ae8*/ 	.word	0x00011ac0


	//   ....[52]....
        /*0aec*/ 	.word	0x00011ad0


	//   ....[53]....
        /*0af0*/ 	.word	0x00011ae0


	//   ....[54]....
        /*0af4*/ 	.word	0x00011af0


	//   ....[55]....
        /*0af8*/ 	.word	0x00011b00


	//   ....[56]....
        /*0afc*/ 	.word	0x00011b10


	//   ....[57]....
        /*0b00*/ 	.word	0x00011b20


	//   ....[58]....
        /*0b04*/ 	.word	0x00011b30


	//   ....[59]....
        /*0b08*/ 	.word	0x00011b40


	//   ....[60]....
        /*0b0c*/ 	.word	0x00011b50


	//   ....[61]....
        /*0b10*/ 	.word	0x00011b60


	//   ....[62]....
        /*0b14*/ 	.word	0x00011b70


	//   ....[63]....
        /*0b18*/ 	.word	0x00011b80


	//   ....[64]....
        /*0b1c*/ 	.word	0x00011b90


	//   ....[65]....
        /*0b20*/ 	.word	0x00011ba0


	//   ....[66]....
        /*0b24*/ 	.word	0x00011bb0


	//   ....[67]....
        /*0b28*/ 	.word	0x00011bc0


	//   ....[68]....
        /*0b2c*/ 	.word	0x00012360


	//   ....[69]....
        /*0b30*/ 	.word	0x00012370


	//   ....[70]....
        /*0b34*/ 	.word	0x00012380


	//   ....[71]....
        /*0b38*/ 	.word	0x000123d0


	//   ....[72]....
        /*0b3c*/ 	.word	0x00012920


	//   ....[73]....
        /*0b40*/ 	.word	0x00012960


	//   ....[74]....
        /*0b44*/ 	.word	0x00012980


	//   ....[75]....
        /*0b48*/ 	.word	0x000129c0


	//   ....[76]....
        /*0b4c*/ 	.word	0x000129e0


	//   ....[77]....
        /*0b50*/ 	.word	0x00012a00


	//   ....[78]....
        /*0b54*/ 	.word	0x00012a30


	//   ....[79]....
        /*0b58*/ 	.word	0x00012a60


	//   ....[80]....
        /*0b5c*/ 	.word	0x00012e50


	//   ....[81]....
        /*0b60*/ 	.word	0x00012e70


	//   ....[82]....
        /*0b64*/ 	.word	0x00013130


	//   ....[83]....
        /*0b68*/ 	.word	0x00013140


	//   ....[84]....
        /*0b6c*/ 	.word	0x00013bd0


	//   ....[85]....
        /*0b70*/ 	.word	0x00013c00


	//   ....[86]....
        /*0b74*/ 	.word	0x00013c40


	//   ....[87]....
        /*0b78*/ 	.word	0x00013c70


	//   ....[88]....
        /*0b7c*/ 	.word	0x00013c90


	//   ....[89]....
        /*0b80*/ 	.word	0x00013ca0


	//   ....[90]....
        /*0b84*/ 	.word	0x00013cb0


	//   ....[91]....
        /*0b88*/ 	.word	0x00013cd0


	//   ....[92]....
        /*0b8c*/ 	.word	0x00013e30


	//   ....[93]....
        /*0b90*/ 	.word	0x00014030


	//   ....[94]....
        /*0b94*/ 	.word	0x00014060


	//   ....[95]....
        /*0b98*/ 	.word	0x00014090


	//   ....[96]....
        /*0b9c*/ 	.word	0x000140c0


	//   ....[97]....
        /*0ba0*/ 	.word	0x000140f0


	//   ....[98]....
        /*0ba4*/ 	.word	0x00014120


	//   ....[99]....
        /*0ba8*/ 	.word	0x000142b0


	//   ....[100]....
        /*0bac*/ 	.word	0x000142e0


	//   ....[101]....
        /*0bb0*/ 	.word	0x00014310


	//   ....[102]....
        /*0bb4*/ 	.word	0x00014340


	//   ....[103]....
        /*0bb8*/ 	.word	0x00014370


	//   ....[104]....
        /*0bbc*/ 	.word	0x000143a0


	//   ....[105]....
        /*0bc0*/ 	.word	0x00014430


	//   ....[106]....
        /*0bc4*/ 	.word	0x00014460


	//   ....[107]....
        /*0bc8*/ 	.word	0x00014470


	//   ....[108]....
        /*0bcc*/ 	.word	0x000144b0


	//   ....[109]....
        /*0bd0*/ 	.word	0x00015af0


	//   ....[110]....
        /*0bd4*/ 	.word	0x000172b0


	//   ....[111]....
        /*0bd8*/ 	.word	0x00017f80


	//   ....[112]....
        /*0bdc*/ 	.word	0x00017f90


	//   ....[113]....
        /*0be0*/ 	.word	0x00017fa0


	//   ....[114]....
        /*0be4*/ 	.word	0x00017fc0


	//   ....[115]....
        /*0be8*/ 	.word	0x00018050


	//   ....[116]....
        /*0bec*/ 	.word	0x00018070


	//   ....[117]....
        /*0bf0*/ 	.word	0x000180f0


	//   ....[118]....
        /*0bf4*/ 	.word	0x00018110


	//   ....[119]....
        /*0bf8*/ 	.word	0x00018120


	//   ....[120]....
        /*0bfc*/ 	.word	0x00018190


	//   ....[121]....
        /*0c00*/ 	.word	0x000181e0


	//   ....[122]....
        /*0c04*/ 	.word	0x000181f0


	//   ....[123]....
        /*0c08*/ 	.word	0x00019a80


	//   ....[124]....
        /*0c0c*/ 	.word	0x00019ab0


	//   ....[125]....
        /*0c10*/ 	.word	0x00019b10


	//   ....[126]....
        /*0c14*/ 	.word	0x00019b40


	//   ....[127]....
        /*0c18*/ 	.word	0x00019b70


	//   ....[128]....
        /*0c1c*/ 	.word	0x00019ba0


	//   ....[129]....
        /*0c20*/ 	.word	0x00019bd0


	//   ....[130]....
        /*0c24*/ 	.word	0x00019c00


	//   ....[131]....
        /*0c28*/ 	.word	0x00019da0


	//   ....[132]....
        /*0c2c*/ 	.word	0x00019dd0


	//   ....[133]....
        /*0c30*/ 	.word	0x00019e00


	//   ....[134]....
        /*0c34*/ 	.word	0x00019e30


	//   ....[135]....
        /*0c38*/ 	.word	0x00019e60


	//   ....[136]....
        /*0c3c*/ 	.word	0x00019e90


	//   ....[137]....
        /*0c40*/ 	.word	0x00019f50


	//   ....[138]....
        /*0c44*/ 	.word	0x00019f70


	//   ....[139]....
        /*0c48*/ 	.word	0x00019f90


	//   ....[140]....
        /*0c4c*/ 	.word	0x00019ff0


	//   ....[141]....
        /*0c50*/ 	.word	0x0001aa20


	//   ....[142]....
        /*0c54*/ 	.word	0x0001aea0


	//   ....[143]....
        /*0c58*/ 	.word	0x0001af30


	//   ....[144]....
        /*0c5c*/ 	.word	0x0001af80


	//   ....[145]....
        /*0c60*/ 	.word	0x0001afd0


	//   ....[146]....
        /*0c64*/ 	.word	0x0001b0a0


	//   ....[147]....
        /*0c68*/ 	.word	0x0001b130


	//   ....[148]....
        /*0c6c*/ 	.word	0x0001b180


	//   ....[149]....
        /*0c70*/ 	.word	0x0001b1d0


	//   ....[150]....
        /*0c74*/ 	.word	0x0001b4c0


	//   ....[151]....
        /*0c78*/ 	.word	0x0001b7a0


	//   ....[152]....
        /*0c7c*/ 	.word	0x0001b9a0


	//   ....[153]....
        /*0c80*/ 	.word	0x0001b9f0


	//   ....[154]....
        /*0c84*/ 	.word	0x0001ba50


	//   ....[155]....
        /*0c88*/ 	.word	0x0001bb40


	//   ....[156]....
        /*0c8c*/ 	.word	0x0001bba0


	//   ....[157]....
        /*0c90*/ 	.word	0x0001bca0


	//   ....[158]....
        /*0c94*/ 	.word	0x0001bd00


	//   ....[159]....
        /*0c98*/ 	.word	0x0001bdb0


	//   ....[160]....
        /*0c9c*/ 	.word	0x0001be60


	//   ....[161]....
        /*0ca0*/ 	.word	0x0001bf40


	//   ....[162]....
        /*0ca4*/ 	.word	0x0001bfa0


	//   ....[163]....
        /*0ca8*/ 	.word	0x0001c060


	//   ....[164]....
        /*0cac*/ 	.word	0x0001c330


	//   ....[165]....
        /*0cb0*/ 	.word	0x0001c3d0


	//   ....[166]....
        /*0cb4*/ 	.word	0x0001c550


	//   ....[167]....
        /*0cb8*/ 	.word	0x0001c5c0


	//   ....[168]....
        /*0cbc*/ 	.word	0x0001c630


	//   ....[169]....
        /*0cc0*/ 	.word	0x0001c6a0


	//   ....[170]....
        /*0cc4*/ 	.word	0x0001c710


	//   ....[171]....
        /*0cc8*/ 	.word	0x0001c790


	//   ....[172]....
        /*0ccc*/ 	.word	0x0001c820


	//   ....[173]....
        /*0cd0*/ 	.word	0x0001c8c0


	//   ....[174]....
        /*0cd4*/ 	.word	0x0001c930


	//   ....[175]....
        /*0cd8*/ 	.word	0x0001c9a0


	//   ....[176]....
        /*0cdc*/ 	.word	0x0001ca10


	//   ....[177]....
        /*0ce0*/ 	.word	0x0001ca90


	//   ....[178]....
        /*0ce4*/ 	.word	0x0001cb00


	//   ....[179]....
        /*0ce8*/ 	.word	0x0001cbb0


	//   ....[180]....
        /*0cec*/ 	.word	0x0001cc00


	//   ....[181]....
        /*0cf0*/ 	.word	0x0001cc90


	//   ....[182]....
        /*0cf4*/ 	.word	0x0001cdc0


	//----- nvinfo : EIATTR_REG_RECONFIG
	.align		4
.L_1617:
        /*0cf8*/ 	.byte	0x01, 0x54
	.zero		2


	//----- nvinfo : EIATTR_SYSCALL_OFFSETS
	.align		4
        /*0cfc*/ 	.byte	0x04, 0x46
        /*0cfe*/ 	.short	(.L_1619 - .L_1618)


	//   ....[0]....
.L_1618:
        /*0d00*/ 	.word	0x00001d00


	//   ....[1]....
        /*0d04*/ 	.word	0x00001e50


	//   ....[2]....
        /*0d08*/ 	.word	0x000059e0


	//   ....[3]....
        /*0d0c*/ 	.word	0x00005d00


	//   ....[4]....
        /*0d10*/ 	.word	0x00016d60


	//   ....[5]....
        /*0d14*/ 	.word	0x00016ed0


	//   ....[6]....
        /*0d18*/ 	.word	0x00017020


	//   ....[7]....
        /*0d1c*/ 	.word	0x00017160


	//   ....[8]....
        /*0d20*/ 	.word	0x00017ad0


	//----- nvinfo : EIATTR_MBARRIER_INSTR_OFFSETS
	.align		4
.L_1619:
        /*0d24*/ 	.byte	0x04, 0x39
        /*0d26*/ 	.short	(.L_1621 - .L_1620)


	//   ....[0]....
.L_1620:
        /*0d28*/ 	.word	0x000002b0
        /*0d2c*/ 	.word	0x000000ff
        /*0d30*/ 	.word	0x00013200
        /*0d34*/ 	.short	0x0100
        /*0d36*/ 	.byte	0x08
	.zero		1


	//   ....[1]....
        /*0d38*/ 	.word	0x000002c0
        /*0d3c*/ 	.word	0x000000ff
        /*0d40*/ 	.word	0x00013220
        /*0d44*/ 	.short	0x0100
        /*0d46*/ 	.byte	0x08
	.zero		1


	//   ....[2]....
        /*0d48*/ 	.word	0x000003b0
        /*0d4c*/ 	.word	0x000000ff
        /*0d50*/ 	.word	0x00013230
        /*0d54*/ 	.short	0x0100
        /*0d56*/ 	.byte	0x08
	.zero		1


	//   ....[3]....
        /*0d58*/ 	.word	0x000003c0
        /*0d5c*/ 	.word	0x000000ff
        /*0d60*/ 	.word	0x00013240
        /*0d64*/ 	.short	0x0100
        /*0d66*/ 	.byte	0x08
	.zero		1


	//   ....[4]....
        /*0d68*/ 	.word	0x000003d0
        /*0d6c*/ 	.word	0x000000ff
        /*0d70*/ 	.word	0x00013238
        /*0d74*/ 	.short	0x0100
        /*0d76*/ 	.byte	0x08
	.zero		1


	//   ....[5]....
        /*0d78*/ 	.word	0x000003e0
        /*0d7c*/ 	.word	0x000000ff
        /*0d80*/ 	.word	0x00013248
        /*0d84*/ 	.short	0x0100
        /*0d86*/ 	.byte	0x08
	.zero		1


	//   ....[6]....
        /*0d88*/ 	.word	0x00000510
        /*0d8c*/ 	.word	0x000000ff
        /*0d90*/ 	.word	0x00013250
        /*0d94*/ 	.short	0x0100
        /*0d96*/ 	.byte	0x08
	.zero		1


	//   ....[7]....
        /*0d98*/ 	.word	0x00000520
        /*0d9c*/ 	.word	0x000000ff
        /*0da0*/ 	.word	0x00013260
        /*0da4*/ 	.short	0x0100
        /*0da6*/ 	.byte	0x08
	.zero		1


	//   ....[8]....
        /*0da8*/ 	.word	0x00000530
        /*0dac*/ 	.word	0x000000ff
        /*0db0*/ 	.word	0x00013258
        /*0db4*/ 	.short	0x0100
        /*0db6*/ 	.byte	0x08
	.zero		1


	//   ....[9]....
        /*0db8*/ 	.word	0x00000540
        /*0dbc*/ 	.word	0x000000ff
        /*0dc0*/ 	.word	0x00013268
        /*0dc4*/ 	.short	0x0100
        /*0dc6*/ 	.byte	0x08
	.zero		1


	//   ....[10]....
        /*0dc8*/ 	.word	0x00000630
        /*0dcc*/ 	.word	0x000000ff
        /*0dd0*/ 	.word	0x00013270
        /*0dd4*/ 	.short	0x0100
        /*0dd6*/ 	.byte	0x06
	.zero		1


	//   ....[11]....
        /*0dd8*/ 	.word	0x00000640
        /*0ddc*/ 	.word	0x000000ff
        /*0de0*/ 	.word	0x00013280
        /*0de4*/ 	.short	0x0100
        /*0de6*/ 	.byte	0x06
	.zero		1


	//   ....[12]....
        /*0de8*/ 	.word	0x00000650
        /*0dec*/ 	.word	0x000000ff
        /*0df0*/ 	.word	0x00013278
        /*0df4*/ 	.short	0x0100
        /*0df6*/ 	.byte	0x06
	.zero		1


	//   ....[13]....
        /*0df8*/ 	.word	0x00000660
        /*0dfc*/ 	.word	0x000000ff
        /*0e00*/ 	.word	0x00013288
        /*0e04*/ 	.short	0x0100
        /*0e06*/ 	.byte	0x06
	.zero		1


	//   ....[14]....
        /*0e08*/ 	.word	0x00000790
        /*0e0c*/ 	.word	0x000000ff
        /*0e10*/ 	.word	0x00013290
        /*0e14*/ 	.short	0x0100
        /*0e16*/ 	.byte	0x08
	.zero		1


	//   ....[15]....
        /*0e18*/ 	.word	0x000007a0
        /*0e1c*/ 	.word	0x000000ff
        /*0e20*/ 	.word	0x000132a0
        /*0e24*/ 	.short	0x0100
        /*0e26*/ 	.byte	0x08
	.zero		1


	//   ....[16]....
        /*0e28*/ 	.word	0x000007b0
        /*0e2c*/ 	.word	0x000000ff
        /*0e30*/ 	.word	0x00013298
        /*0e34*/ 	.short	0x0100
        /*0e36*/ 	.byte	0x08
	.zero		1


	//   ....[17]....
        /*0e38*/ 	.word	0x000007c0
        /*0e3c*/ 	.word	0x000000ff
        /*0e40*/ 	.word	0x000132a8
        /*0e44*/ 	.short	0x0100
        /*0e46*/ 	.byte	0x08
	.zero		1


	//   ....[18]....
        /*0e48*/ 	.word	0x000008f0
        /*0e4c*/ 	.word	0x000000ff
        /*0e50*/ 	.word	0x000132b0
        /*0e54*/ 	.short	0x0100
        /*0e56*/ 	.byte	0x08
	.zero		1


	//   ....[19]....
        /*0e58*/ 	.word	0x00000900
        /*0e5c*/ 	.word	0x000000ff
        /*0e60*/ 	.word	0x000132c0
        /*0e64*/ 	.short	0x0100
        /*0e66*/ 	.byte	0x08
	.zero		1


	//   ....[20]....
        /*0e68*/ 	.word	0x00000910
        /*0e6c*/ 	.word	0x000000ff
        /*0e70*/ 	.word	0x000132b8
        /*0e74*/ 	.short	0x0100
        /*0e76*/ 	.byte	0x08
	.zero		1


	//   ....[21]....
        /*0e78*/ 	.word	0x00000920
        /*0e7c*/ 	.word	0x000000ff
        /*0e80*/ 	.word	0x000132c8
        /*0e84*/ 	.short	0x0100
        /*0e86*/ 	.byte	0x08
	.zero		1


	//   ....[22]....
        /*0e88*/ 	.word	0x00002a00
        /*0e8c*/ 	.word	0x0000004c
        /*0e90*/ 	.word	0x00013290
        /*0e94*/ 	.short	0x010a
        /*0e96*/ 	.byte	0x3f
	.zero		1


	//   ....[23]....
        /*0e98*/ 	.word	0x00003b70
        /*0e9c*/ 	.word	0x0000004c
        /*0ea0*/ 	.word	0x00013290
        /*0ea4*/ 	.short	0x010a
        /*0ea6*/ 	.byte	0x3f
	.zero		1


	//   ....[24]....
        /*0ea8*/ 	.word	0x00004c50
        /*0eac*/ 	.word	0x0000004c
        /*0eb0*/ 	.word	0x00013290
        /*0eb4*/ 	.short	0x010a
        /*0eb6*/ 	.byte	0x3f
	.zero		1


	//   ....[25]....
        /*0eb8*/ 	.word	0x00004de0
        /*0ebc*/ 	.word	0x00000004
        /*0ec0*/ 	.word	0x00000000
        /*0ec4*/ 	.short	0x0101
        /*0ec6*/ 	.byte	0x3f
	.zero		1


	//   ....[26]....
        /*0ec8*/ 	.word	0x00004e20
        /*0ecc*/ 	.word	0x0000004c
        /*0ed0*/ 	.word	0x000132b0
        /*0ed4*/ 	.short	0x010a
        /*0ed6*/ 	.byte	0x3f
	.zero		1


	//   ....[27]....
        /*0ed8*/ 	.word	0x000050a0
        /*0edc*/ 	.word	0x0000004c
        /*0ee0*/ 	.word	0x00000000
        /*0ee4*/ 	.short	0x0101
        /*0ee6*/ 	.byte	0x3f
	.zero		1


	//   ....[28]....
        /*0ee8*/ 	.word	0x00005a80
        /*0eec*/ 	.word	0x00000010
        /*0ef0*/ 	.word	0x00013200
        /*0ef4*/ 	.short	0x010a
        /*0ef6*/ 	.byte	0x3f
	.zero		1


	//   ....[29]....
        /*0ef8*/ 	.word	0x00005ad0
        /*0efc*/ 	.word	0x00000010
        /*0f00*/ 	.word	0x00013200
        /*0f04*/ 	.short	0x010a
        /*0f06*/ 	.byte	0x3f
	.zero		1


	//   ....[30]....
        /*0f08*/ 	.word	0x000061e0
        /*0f0c*/ 	.word	0x00000010
        /*0f10*/ 	.word	0x00013200
        /*0f14*/ 	.short	0x010a
        /*0f16*/ 	.byte	0x3f
	.zero		1


	//   ....[31]....
        /*0f18*/ 	.word	0x00007620
        /*0f1c*/ 	.word	0x00000010
        /*0f20*/ 	.word	0x00013200
        /*0f24*/ 	.short	0x010a
        /*0f26*/ 	.byte	0x3f
	.zero		1


	//   ....[32]....
        /*0f28*/ 	.word	0x00008760
        /*0f2c*/ 	.word	0x0000000c
        /*0f30*/ 	.word	0x00013230
        /*0f34*/ 	.short	0x010a
        /*0f36*/ 	.byte	0x3f
	.zero		1


	//   ....[33]....
        /*0f38*/ 	.word	0x00008800
        /*0f3c*/ 	.word	0x0000000c
        /*0f40*/ 	.word	0x00013230
        /*0f44*/ 	.short	0x010a
        /*0f46*/ 	.byte	0x3f
	.zero		1


	//   ....[34]....
        /*0f48*/ 	.word	0x0000a940
        /*0f4c*/ 	.word	0x00000045
        /*0f50*/ 	.word	0x00000000
        /*0f54*/ 	.short	0x0101
        /*0f56*/ 	.byte	0x3f
	.zero		1


	//   ....[35]....
        /*0f58*/ 	.word	0x0000b4d0
        /*0f5c*/ 	.word	0x0000000d
        /*0f60*/ 	.word	0x00013230
        /*0f64*/ 	.short	0x010a
        /*0f66*/ 	.byte	0x3f
	.zero		1


	//   ....[36]....
        /*0f68*/ 	.word	0x0000b560
        /*0f6c*/ 	.word	0x0000000d
        /*0f70*/ 	.word	0x00013230
        /*0f74*/ 	.short	0x010a
        /*0f76*/ 	.byte	0x3f
	.zero		1


	//   ....[37]....
        /*0f78*/ 	.word	0x0000bb20
        /*0f7c*/ 	.word	0x00000014
        /*0f80*/ 	.word	0x00013250
        /*0f84*/ 	.short	0x010a
        /*0f86*/ 	.byte	0x3f
	.zero		1


	//   ....[38]....
        /*0f88*/ 	.word	0x0000bb70
        /*0f8c*/ 	.word	0x00000014
        /*0f90*/ 	.word	0x00013250
        /*0f94*/ 	.short	0x010a
        /*0f96*/ 	.byte	0x3f
	.zero		1


	//   ....[39]....
        /*0f98*/ 	.word	0x0000de20
        /*0f9c*/ 	.word	0x0000000d
        /*0fa0*/ 	.word	0x00000000
        /*0fa4*/ 	.short	0x0101
        /*0fa6*/ 	.byte	0x3f
	.zero		1


	//   ....[40]....
        /*0fa8*/ 	.word	0x0000df80
        /*0fac*/ 	.word	0x00000014
        /*0fb0*/ 	.word	0x00000000
        /*0fb4*/ 	.short	0x0101
        /*0fb6*/ 	.byte	0x3f
	.zero		1


	//   ....[41]....
        /*0fb8*/ 	.word	0x0000e5d0
        /*0fbc*/ 	.word	0x00000000
        /*0fc0*/ 	.word	0x00013230
        /*0fc4*/ 	.short	0x010a
        /*0fc6*/ 	.byte	0x3f
	.zero		1


	//   ....[42]....
        /*0fc8*/ 	.word	0x0000e660
        /*0fcc*/ 	.word	0x00000000
        /*0fd0*/ 	.word	0x00013230
        /*0fd4*/ 	.short	0x010a
        /*0fd6*/ 	.byte	0x3f
	.zero		1


	//   ....[43]....
        /*0fd8*/ 	.word	0x0000ec20
        /*0fdc*/ 	.word	0x0000000d
        /*0fe0*/ 	.word	0x00013250
        /*0fe4*/ 	.short	0x010a
        /*0fe6*/ 	.byte	0x3f
	.zero		1


	//   ....[44]....
        /*0fe8*/ 	.word	0x0000ec70
        /*0fec*/ 	.word	0x0000000d
        /*0ff0*/ 	.word	0x00013250
        /*0ff4*/ 	.short	0x010a
        /*0ff6*/ 	.byte	0x3f
	.zero		1


	//   ....[45]....
        /*0ff8*/ 	.word	0x0000fce0
        /*0ffc*/ 	.word	0x00000014
        /*1000*/ 	.word	0x00000000
        /*1004*/ 	.short	0x0101
        /*1006*/ 	.byte	0x3f
	.zero		1


	//   ....[46]....
        /*1008*/ 	.word	0x00010510
        /*100c*/ 	.word	0x0000000d
        /*1010*/ 	.word	0x00000000
        /*1014*/ 	.short	0x0101
        /*1016*/ 	.byte	0x3f
	.zero		1


	//   ....[47]....
        /*1018*/ 	.word	0x00010a60
        /*101c*/ 	.word	0x0000000a
        /*1020*/ 	.word	0x00013250
        /*1024*/ 	.short	0x010a
        /*1026*/ 	.byte	0x3f
	.zero		1


	//   ....[48]....
        /*1028*/ 	.word	0x00010ab0
        /*102c*/ 	.word	0x0000000a
        /*1030*/ 	.word	0x00013250
        /*1034*/ 	.short	0x010a
        /*1036*/ 	.byte	0x3f
	.zero		1


	//   ....[49]....
        /*1038*/ 	.word	0x000110f0
        /*103c*/ 	.word	0x0000000a
        /*1040*/ 	.word	0x00000000
        /*1044*/ 	.short	0x0101
        /*1046*/ 	.byte	0x3f
	.zero		1


	//   ....[50]....
        /*1048*/ 	.word	0x000129f0
        /*104c*/ 	.word	0x00000015
        /*1050*/ 	.word	0x00000000
        /*1054*/ 	.short	0x0101
        /*1056*/ 	.byte	0x3f
	.zero		1


	//   ....[51]....
        /*1058*/ 	.word	0x00012e30
        /*105c*/ 	.word	0x00000004
        /*1060*/ 	.word	0x00000000
        /*1064*/ 	.short	0x0101
        /*1066*/ 	.byte	0x3f
	.zero		1


	//   ....[52]....
        /*1068*/ 	.word	0x00015bd0
        /*106c*/ 	.word	0x00000011
        /*1070*/ 	.word	0x00013220
        /*1074*/ 	.short	0x010a
        /*1076*/ 	.byte	0x3f
	.zero		1


	//   ....[53]....
        /*1078*/ 	.word	0x00015ca0
        /*107c*/ 	.word	0x00000006
        /*1080*/ 	.word	0x000132a0
        /*1084*/ 	.short	0x010a
        /*1086*/ 	.byte	0x3f
	.zero		1


	//   ....[54]....
        /*1088*/ 	.word	0x00015ee0
        /*108c*/ 	.word	0x00000006
        /*1090*/ 	.word	0x000132c0
        /*1094*/ 	.short	0x010a
        /*1096*/ 	.byte	0x3f
	.zero		1


	//   ....[55]....
        /*1098*/ 	.word	0x00016290
        /*109c*/ 	.word	0x00000006
        /*10a0*/ 	.word	0x000132a0
        /*10a4*/ 	.short	0x010a
        /*10a6*/ 	.byte	0x3f
	.zero		1


	//   ....[56]....
        /*10a8*/ 	.word	0x000164c0
        /*10ac*/ 	.word	0x00000006
        /*10b0*/ 	.word	0x000132c0
        /*10b4*/ 	.short	0x010a
        /*10b6*/ 	.byte	0x3f
	.zero		1


	//   ....[57]....
        /*10b8*/ 	.word	0x00017510
        /*10bc*/ 	.word	0x00000004
        /*10c0*/ 	.word	0x00013280
        /*10c4*/ 	.short	0x010a
        /*10c6*/ 	.byte	0x3f
	.zero		1


	//   ....[58]....
        /*10c8*/ 	.word	0x000176b0
        /*10cc*/ 	.word	0x00000004
        /*10d0*/ 	.word	0x00013240
        /*10d4*/ 	.short	0x010a
        /*10d6*/ 	.byte	0x3f
	.zero		1


	//   ....[59]....
        /*10d8*/ 	.word	0x00018310
        /*10dc*/ 	.word	0x00000011
        /*10e0*/ 	.word	0x00013200
        /*10e4*/ 	.short	0x0107
        /*10e6*/ 	.byte	0x3f
	.zero		1


	//   ....[60]....
        /*10e8*/ 	.word	0x00018400
        /*10ec*/ 	.word	0x00000011
        /*10f0*/ 	.word	0x00013200
        /*10f4*/ 	.short	0x0101
        /*10f6*/ 	.byte	0x3f
	.zero		1


	//   ....[61]....
        /*10f8*/ 	.word	0x00018420
        /*10fc*/ 	.word	0x00000011
        /*1100*/ 	.word	0x00013220
        /*1104*/ 	.short	0x010a
        /*1106*/ 	.byte	0x3f
	.zero		1


	//   ....[62]....
        /*1108*/ 	.word	0x00018710
        /*110c*/ 	.word	0x00000006
        /*1110*/ 	.word	0x00013280
        /*1114*/ 	.short	0x010a
        /*1116*/ 	.byte	0x3f
	.zero		1


	//   ....[63]....
        /*1118*/ 	.word	0x00018960
        /*111c*/ 	.word	0x00000006
        /*1120*/ 	.word	0x00013240
        /*1124*/ 	.short	0x010a
        /*1126*/ 	.byte	0x3f
	.zero		1


	//   ....[64]....
        /*1128*/ 	.word	0x00018c20
        /*112c*/ 	.word	0x00000003
        /*1130*/ 	.word	0x00013270
        /*1134*/ 	.short	0x010a
        /*1136*/ 	.byte	0x3f
	.zero		1


	//   ....[65]....
        /*1138*/ 	.word	0x00018ca0
        /*113c*/ 	.word	0x00000003
        /*1140*/ 	.word	0x00013260
        /*1144*/ 	.short	0x010a
        /*1146*/ 	.byte	0x3f
	.zero		1


	//   ....[66]....
        /*1148*/ 	.word	0x000190c0
        /*114c*/ 	.word	0x00000003
        /*1150*/ 	.word	0x00013250
        /*1154*/ 	.short	0x0101
        /*1156*/ 	.byte	0x3f
	.zero		1


	//   ....[67]....
        /*1158*/ 	.word	0x00019140
        /*115c*/ 	.word	0x00000003
        /*1160*/ 	.word	0x00000000
        /*1164*/ 	.short	0x0101
        /*1166*/ 	.byte	0x3f
	.zero		1


	//   ....[68]....
        /*1168*/ 	.word	0x00019360
        /*116c*/ 	.word	0x00000000
        /*1170*/ 	.word	0x00013270
        /*1174*/ 	.short	0x010a
        /*1176*/ 	.byte	0x3f
	.zero		1


	//   ....[69]....
        /*1178*/ 	.word	0x000193d0
        /*117c*/ 	.word	0x00000000
        /*1180*/ 	.word	0x00013260
        /*1184*/ 	.short	0x010a
        /*1186*/ 	.byte	0x3f
	.zero		1


	//   ....[70]....
        /*1188*/ 	.word	0x00019800
        /*118c*/ 	.word	0x00000000
        /*1190*/ 	.word	0x00013250
        /*1194*/ 	.short	0x0101
        /*1196*/ 	.byte	0x3f
	.zero		1


	//   ....[71]....
        /*1198*/ 	.word	0x00019850
        /*119c*/ 	.word	0x00000002
        /*11a0*/ 	.word	0x00000000
        /*11a4*/ 	.short	0x0101
        /*11a6*/ 	.byte	0x3f
	.zero		1


	//   ....[72]....
        /*11a8*/ 	.word	0x0001a9a0
        /*11ac*/ 	.word	0x00000006
        /*11b0*/ 	.word	0x00013220
        /*11b4*/ 	.short	0x010a
        /*11b6*/ 	.byte	0x3f
	.zero		1


	//   ....[73]....
        /*11b8*/ 	.word	0x0001ab80
        /*11bc*/ 	.word	0x00000005
        /*11c0*/ 	.word	0x00000000
        /*11c4*/ 	.short	0x010a
        /*11c6*/ 	.byte	0x3f
	.zero		1


	//   ....[74]....
        /*11c8*/ 	.word	0x0001abb0
        /*11cc*/ 	.word	0x00000009
        /*11d0*/ 	.word	0x00000000
        /*11d4*/ 	.short	0x010a
        /*11d6*/ 	.byte	0x3f
	.zero		1


	//   ....[75]....
        /*11d8*/ 	.word	0x0001ac00
        /*11dc*/ 	.word	0x0000001d
        /*11e0*/ 	.word	0x00013260
        /*11e4*/ 	.short	0x010a
        /*11e6*/ 	.byte	0x3f
	.zero		1


	//   ....[76]....
        /*11e8*/ 	.word	0x0001ac50
        /*11ec*/ 	.word	0x00000007
        /*11f0*/ 	.word	0x00013260
        /*11f4*/ 	.short	0x010a
        /*11f6*/ 	.byte	0x3f
	.zero		1


	//   ....[77]....
        /*11f8*/ 	.word	0x0001ac90
        /*11fc*/ 	.word	0x0000001d
        /*1200*/ 	.word	0x00013280
        /*1204*/ 	.short	0x010a
        /*1206*/ 	.byte	0x3f
	.zero		1


	//   ....[78]....
        /*1208*/ 	.word	0x0001acb0
        /*120c*/ 	.word	0x00000007
        /*1210*/ 	.word	0x00013280
        /*1214*/ 	.short	0x010a
        /*1216*/ 	.byte	0x3f
	.zero		1


	//   ....[79]....
        /*1218*/ 	.word	0x0001ad10
        /*121c*/ 	.word	0x0000004c
        /*1220*/ 	.word	0x00013290
        /*1224*/ 	.short	0x010a
        /*1226*/ 	.byte	0x3f
	.zero		1


	//   ....[80]....
        /*1228*/ 	.word	0x0001ad60
        /*122c*/ 	.word	0x0000004c
        /*1230*/ 	.word	0x00013290
        /*1234*/ 	.short	0x010a
        /*1236*/ 	.byte	0x3f
	.zero		1


	//   ....[81]....
        /*1238*/ 	.word	0x0001adb0
        /*123c*/ 	.word	0x0000004c
        /*1240*/ 	.word	0x00013290
        /*1244*/ 	.short	0x010a
        /*1246*/ 	.byte	0x3f
	.zero		1


	//   ....[82]....
        /*1248*/ 	.word	0x0001ae00
        /*124c*/ 	.word	0x0000004c
        /*1250*/ 	.word	0x000132b0
        /*1254*/ 	.short	0x010a
        /*1256*/ 	.byte	0x3f
	.zero		1


	//   ....[83]....
        /*1258*/ 	.word	0x0001b000
        /*125c*/ 	.word	0x00000010
        /*1260*/ 	.word	0x00013200
        /*1264*/ 	.short	0x010a
        /*1266*/ 	.byte	0x3f
	.zero		1


	//   ....[84]....
        /*1268*/ 	.word	0x0001b200
        /*126c*/ 	.word	0x00000010
        /*1270*/ 	.word	0x00013200
        /*1274*/ 	.short	0x010a
        /*1276*/ 	.byte	0x3f
	.zero		1


	//   ....[85]....
        /*1278*/ 	.word	0x0001b250
        /*127c*/ 	.word	0x0000000c
        /*1280*/ 	.word	0x00013230
        /*1284*/ 	.short	0x010a
        /*1286*/ 	.byte	0x3f
	.zero		1


	//   ....[86]....
        /*1288*/ 	.word	0x0001b2a0
        /*128c*/ 	.word	0x0000000d
        /*1290*/ 	.word	0x00013230
        /*1294*/ 	.short	0x010a
        /*1296*/ 	.byte	0x3f
	.zero		1


	//   ....[87]....
        /*1298*/ 	.word	0x0001b2f0
        /*129c*/ 	.word	0x00000014
        /*12a0*/ 	.word	0x00013250
        /*12a4*/ 	.short	0x010a
        /*12a6*/ 	.byte	0x3f
	.zero		1


	//   ....[88]....
        /*12a8*/ 	.word	0x0001b340
        /*12ac*/ 	.word	0x00000000
        /*12b0*/ 	.word	0x00013230
        /*12b4*/ 	.short	0x010a
        /*12b6*/ 	.byte	0x3f
	.zero		1


	//   ....[89]....
        /*12b8*/ 	.word	0x0001b390
        /*12bc*/ 	.word	0x0000000d
        /*12c0*/ 	.word	0x00013250
        /*12c4*/ 	.short	0x010a
        /*12c6*/ 	.byte	0x3f
	.zero		1


	//   ....[90]....
        /*12c8*/ 	.word	0x0001b3e0
        /*12cc*/ 	.word	0x0000000a
        /*12d0*/ 	.word	0x00013250
        /*12d4*/ 	.short	0x010a
        /*12d6*/ 	.byte	0x3f
	.zero		1


	//   ....[91]....
        /*12d8*/ 	.word	0x0001b580
        /*12dc*/ 	.word	0x00000011
        /*12e0*/ 	.word	0x00013220
        /*12e4*/ 	.short	0x010a
        /*12e6*/ 	.byte	0x3f
	.zero		1


	//   ....[92]....
        /*12e8*/ 	.word	0x0001b5d0
        /*12ec*/ 	.word	0x00000006
        /*12f0*/ 	.word	0x000132a0
        /*12f4*/ 	.short	0x010a
        /*12f6*/ 	.byte	0x3f
	.zero		1


	//   ....[93]....
        /*12f8*/ 	.word	0x0001b620
        /*12fc*/ 	.word	0x00000006
        /*1300*/ 	.word	0x000132c0
        /*1304*/ 	.short	0x010a
        /*1306*/ 	.byte	0x3f
	.zero		1


	//   ....[94]....
        /*1308*/ 	.word	0x0001b670
        /*130c*/ 	.word	0x00000006
        /*1310*/ 	.word	0x000132a0
        /*1314*/ 	.short	0x010a
        /*1316*/ 	.byte	0x3f
	.zero		1


	//   ....[95]....
        /*1318*/ 	.word	0x0001b6c0
        /*131c*/ 	.word	0x00000006
        /*1320*/ 	.word	0x000132c0
        /*1324*/ 	.short	0x010a
        /*1326*/ 	.byte	0x3f
	.zero		1


	//   ....[96]....
        /*1328*/ 	.word	0x0001b860
        /*132c*/ 	.word	0x00000004
        /*1330*/ 	.word	0x00013280
        /*1334*/ 	.short	0x010a
        /*1336*/ 	.byte	0x3f
	.zero		1


	//   ....[97]....
        /*1338*/ 	.word	0x0001b8b0
        /*133c*/ 	.word	0x00000004
        /*1340*/ 	.word	0x00013240
        /*1344*/ 	.short	0x010a
        /*1346*/ 	.byte	0x3f
	.zero		1


	//   ....[98]....
        /*1348*/ 	.word	0x0001c0a0
        /*134c*/ 	.word	0x00000011
        /*1350*/ 	.word	0x00013220
        /*1354*/ 	.short	0x010a
        /*1356*/ 	.byte	0x3f
	.zero		1


	//   ....[99]....
        /*1358*/ 	.word	0x0001c0f0
        /*135c*/ 	.word	0x00000006
        /*1360*/ 	.word	0x00013280
        /*1364*/ 	.short	0x010a
        /*1366*/ 	.byte	0x3f
	.zero		1


	//   ....[100]....
        /*1368*/ 	.word	0x0001c140
        /*136c*/ 	.word	0x00000006
        /*1370*/ 	.word	0x00013240
        /*1374*/ 	.short	0x010a
        /*1376*/ 	.byte	0x3f
	.zero		1


	//   ....[101]....
        /*1378*/ 	.word	0x0001c190
        /*137c*/ 	.word	0x00000003
        /*1380*/ 	.word	0x00013270
        /*1384*/ 	.short	0x010a
        /*1386*/ 	.byte	0x3f
	.zero		1


	//   ....[102]....
        /*1388*/ 	.word	0x0001c1e0
        /*138c*/ 	.word	0x00000003
        /*1390*/ 	.word	0x00013260
        /*1394*/ 	.short	0x010a
        /*1396*/ 	.byte	0x3f
	.zero		1


	//   ....[103]....
        /*1398*/ 	.word	0x0001c230
        /*139c*/ 	.word	0x00000000
        /*13a0*/ 	.word	0x00013270
        /*13a4*/ 	.short	0x010a
        /*13a6*/ 	.byte	0x3f
	.zero		1


	//   ....[104]....
        /*13a8*/ 	.word	0x0001c280
        /*13ac*/ 	.word	0x00000000
        /*13b0*/ 	.word	0x00013260
        /*13b4*/ 	.short	0x010a
        /*13b6*/ 	.byte	0x3f
	.zero		1


	//   ....[105]....
        /*13b8*/ 	.word	0x0001cce0
        /*13bc*/ 	.word	0x00000006
        /*13c0*/ 	.word	0x00013220
        /*13c4*/ 	.short	0x010a
        /*13c6*/ 	.byte	0x3f
	.zero		1


	//   ....[106]....
        /*13c8*/ 	.word	0x0001ce80
        /*13cc*/ 	.word	0x00000005
        /*13d0*/ 	.word	0x00000000
        /*13d4*/ 	.short	0x010a
        /*13d6*/ 	.byte	0x3f
	.zero		1


	//   ....[107]....
        /*13d8*/ 	.word	0x0001ced0
        /*13dc*/ 	.word	0x00000009
        /*13e0*/ 	.word	0x00000000
        /*13e4*/ 	.short	0x010a
        /*13e6*/ 	.byte	0x3f
	.zero		1


	//   ....[108]....
        /*13e8*/ 	.word	0x0001cf20
        /*13ec*/ 	.word	0x0000001d
        /*13f0*/ 	.word	0x00013260
        /*13f4*/ 	.short	0x010a
        /*13f6*/ 	.byte	0x3f
	.zero		1


	//   ....[109]....
        /*13f8*/ 	.word	0x0001cf70
        /*13fc*/ 	.word	0x00000007
        /*1400*/ 	.word	0x00013260
        /*1404*/ 	.short	0x010a
        /*1406*/ 	.byte	0x3f
	.zero		1


	//   ....[110]....
        /*1408*/ 	.word	0x0001cfc0
        /*140c*/ 	.word	0x0000001d
        /*1410*/ 	.word	0x00013280
        /*1414*/ 	.short	0x010a
        /*1416*/ 	.byte	0x3f
	.zero		1


	//----- nvinfo : EIATTR_NUM_MBARRIERS
	.align		4
.L_1621:
        /*1418*/ 	.byte	0x03, 0x38
        /*141a*/ 	.short	0x0016


	//----- nvinfo : EIATTR_EXIT_INSTR_OFFSETS
	.align		4
        /*141c*/ 	.byte	0x04, 0x1c
        /*141e*/ 	.short	(.L_1623 - .L_1622)


	//   ....[0]....
.L_1622:
        /*1420*/ 	.word	0x0001ad00


	//----- nvinfo : EIATTR_MAX_THREADS
	.align		4
.L_1623:
        /*1424*/ 	.byte	0x04, 0x05
        /*1426*/ 	.short	(.L_1625 - .L_1624)
.L_1624:
        /*1428*/ 	.word	0x00000200
        /*142c*/ 	.word	0x00000001
        /*1430*/ 	.word	0x00000001


	//----- nvinfo : EIATTR_CRS_STACK_SIZE
	.align		4
.L_1625:
        /*1434*/ 	.byte	0x04, 0x1e
        /*1436*/ 	.short	(.L_1627 - .L_1626)
.L_1626:
        /*1438*/ 	.word	0x00000000


	//----- nvinfo : EIATTR_CBANK_PARAM_SIZE
	.align		4
.L_1627:
        /*143c*/ 	.byte	0x03, 0x19
        /*143e*/ 	.short	0x0af0


	//----- nvinfo : EIATTR_PARAM_CBANK
	.align		4
        /*1440*/ 	.byte	0x04, 0x0a
        /*1442*/ 	.short	(.L_1629 - .L_1628)
	.align		4
.L_1628:
        /*1444*/ 	.word	index@(.nv.constant0._ZN7cutlass13device_kernelIN5flash11enable_sm90INS1_16FlashAttnFwdSm90INS1_25CollectiveMainloopFwdSm90ILi2EN4cute5tupleIJNS5_1CILi1EEES8_S8_EEENS6_IJNS7_ILi192EEENS7_ILi160EEENS7_ILi64EEEEEELi64ENS_12float_e4m3_tEfNS_4arch4Sm90ELb1ELb0ELb0ELb1ELb0ELb1ELb0ELb1ELb1ELb1ELb1ELb0EEENS1_21CollectiveEpilogueFwdINS6_IJSA_SC_SB_EEES9_NS_10bfloat16_tESG_Li384ELb1ELb1ELb1ELb1EEENS1_36VarlenDynamicPersistentTileSchedulerILi192ELi160ELi384ELi128ELb1ELb1ELb1ELb1ELb1ELb1EEEEEEEEEvNT_6ParamsE)
        /*1448*/ 	.short	0x0210
        /*144a*/ 	.short	0x0af0


	//----- nvinfo : EIATTR_SW_WAR
	.align		4
.L_1629:
        /*144c*/ 	.byte	0x04, 0x36
        /*144e*/ 	.short	(.L_1631 - .L_1630)
.L_1630:
        /*1450*/ 	.word	0x00000008
.L_1631:


//--------------------- .nv.callgraph             --------------------------
	.section	.nv.callgraph,"",@"SHT_CUDA_CALLGRAPH"
	.align	4
	.sectionentsize	8
	.align		4
        /*0000*/ 	.word	0x00000000
	.align		4
        /*0004*/ 	.word	0xffffffff
	.align		4
        /*0008*/ 	.word	index@(_ZN7cutlass13device_kernelIN5flash11enable_sm90INS1_16FlashAttnFwdSm90INS1_25CollectiveMainloopFwdSm90ILi2EN4cute5tupleIJNS5_1CILi1EEES8_S8_EEENS6_IJNS7_ILi128EEESA_NS7_ILi256EEEEEELi256ENS_12float_e4m3_tEfNS_4arch4Sm90ELb0ELb0ELb0ELb0ELb0ELb0ELb0ELb1ELb1ELb1ELb1ELb0EEENS1_21CollectiveEpilogueFwdINS6_IJSA_SB_SA_EEES9_NS_10bfloat16_tESF_Li256ELb0ELb1ELb1ELb1EEENS1_19SingleTileSchedulerILb0ELb1ELb1ELi128EEEEEEEEEvNT_6ParamsE)
	.align		4
        /*000c*/ 	.word	index@(__assertfail)
	.align		4
        /*0010*/ 	.word	index@(_ZN7cutlass13device_kernelIN5flash11enable_sm90INS1_16FlashAttnFwdSm90INS1_25CollectiveMainloopFwdSm90ILi2EN4cute5tupleIJNS5_1CILi1EEES8_S8_EEENS6_IJNS7_ILi128EEESA_NS7_ILi256EEEEEELi256ENS_12float_e4m3_tEfNS_4arch4Sm90ELb0ELb0ELb0ELb1ELb0ELb0ELb0ELb1ELb1ELb1ELb1ELb0EEENS1_21CollectiveEpilogueFwdINS6_IJSA_SB_SA_EEES9_NS_10bfloat16_tESF_Li256ELb1ELb1ELb1ELb1EEENS1_36VarlenDynamicPersistentTileSchedulerILi128ELi128ELi256ELi128ELb1ELb1ELb1ELb0ELb1ELb1EEEEEEEEEvNT_6ParamsE)
	.align		4
        /*0014*/ 	.word	index@(__assertfail)
	.align		4
        /*0018*/ 	.word	index@(_ZN7cutlass13device_kernelIN5flash11enable_sm90INS1_16FlashAttnFwdSm90INS1_25CollectiveMainloopFwdSm90ILi2EN4cute5tupleIJNS5_1CILi1EEES8_S8_EEENS6_IJNS7_ILi128EEESA_NS7_ILi256EEEEEELi256ENS_12float_e4m3_tEfNS_4arch4Sm90ELb0ELb0ELb0ELb1ELb0ELb1ELb0ELb1ELb1ELb1ELb1ELb0EEENS1_21CollectiveEpilogueFwdINS6_IJSA_SB_SA_EEES9_NS_10bfloat16_tESF_Li256ELb1ELb1ELb1ELb1EEENS1_36VarlenDynamicPersistentTileSchedulerILi128ELi128ELi256ELi128ELb1ELb1ELb1ELb0ELb1ELb1EEEEEEEEEvNT_6ParamsE)
	.align		4
        /*001c*/ 	.word	index@(__assertfail)
	.align		4
        /*0020*/ 	.word	index@(_ZN7cutlass13device_kernelIN5flash11enable_sm90INS1_16FlashAttnFwdSm90INS1_25CollectiveMainloopFwdSm90ILi2EN4cute5tupleIJNS5_1CILi1EEES8_S8_EEENS6_IJNS7_ILi128EEENS7_ILi64EEENS7_ILi256EEEEEELi256ENS_12float_e4m3_tEfNS_4arch4Sm90ELb0ELb1ELb0ELb0ELb0ELb0ELb0ELb1ELb1ELb1ELb1ELb0EEENS1_21CollectiveEpilogueFwdINS6_IJSA_SC_SB_EEES9_NS_10bfloat16_tESG_Li256ELb0ELb1ELb1ELb1EEENS1_19SingleTileSchedulerILb0ELb1ELb1ELi128EEEEEEEEEvNT_6ParamsE)
	.align		4
        /*0024*/ 	.word	index@(__assertfail)
	.align		4
        /*0028*/ 	.word	index@(_ZN7cutlass13device_kernelIN5flash11enable_sm90INS1_16FlashAttnFwdSm90INS1_25CollectiveMainloopFwdSm90ILi2EN4cute5tupleIJNS5_1CILi1EEES8_S8_EEENS6_IJNS7_ILi128EEENS7_ILi64EEENS7_ILi256EEEEEELi256ENS_12float_e4m3_tEfNS_4arch4Sm90ELb0ELb1ELb0ELb1ELb0ELb0ELb0ELb1ELb1ELb1ELb1ELb0EEENS1_21CollectiveEpilogueFwdINS6_IJSA_SC_SB_EEES9_NS_10bfloat16_tESG_Li256ELb1ELb1ELb1ELb1EEENS1_36VarlenDynamicPersistentTileSchedulerILi128ELi64ELi256ELi128ELb1ELb1ELb1ELb1ELb0ELb1EEEEEEEEEvNT_6ParamsE)
	.align		4
        /*002c*/ 	.word	index@(__assertfail)
	.align		4
        /*0030*/ 	.word	index@(_ZN7cutlass13device_kernelIN5flash11enable_sm90INS1_16FlashAttnFwdSm90INS1_25CollectiveMainloopFwdSm90ILi2EN4cute5tupleIJNS5_1CILi1EEES8_S8_EEENS6_IJNS7_ILi128EEENS7_ILi64EEENS7_ILi256EEEEEELi256ENS_12float_e4m3_tEfNS_4arch4Sm90ELb0ELb1ELb0ELb1ELb0ELb1ELb0ELb1ELb1ELb1ELb1ELb0EEENS1_21CollectiveEpilogueFwdINS6_IJSA_SC_SB_EEES9_NS_10bfloat16_tESG_Li256ELb1ELb1ELb1ELb1EEENS1_36VarlenDynamicPersistentTileSchedulerILi128ELi64ELi256ELi128ELb1ELb1ELb1ELb1ELb0ELb1EEEEEEEEEvNT_6ParamsE)
	.align		4
        /*0034*/ 	.word	index@(__assertfail)
	.align		4
        /*0038*/ 	.word	index@(_ZN7cutlass13device_kernelIN5flash11enable_sm90INS1_16FlashAttnFwdSm90INS1_25CollectiveMainloopFwdSm90ILi2EN4cute5tupleIJNS5_1CILi1EEES8_S8_EEENS6_IJNS7_ILi128EEESA_NS7_ILi256EEEEEELi256ENS_12float_e4m3_tEfNS_4arch4Sm90ELb1ELb0ELb0ELb0ELb0ELb0ELb0ELb1ELb1ELb1ELb1ELb0EEENS1_21CollectiveEpilogueFwdINS6_IJSA_SB_SA_EEES9_NS_10bfloat16_tESF_Li256ELb0ELb1ELb1ELb1EEENS1_19SingleTileSchedulerILb0ELb1ELb1ELi128EEEEEEEEEvNT_6ParamsE)
	.align		4
        /*003c*/ 	.word	index@(__assertfail)
	.align		4
        /*0040*/ 	.word	index@(_ZN7cutlass13device_kernelIN5flash11enable_sm90INS1_16FlashAttnFwdSm90INS1_25CollectiveMainloopFwdSm90ILi2EN4cute5tupleIJNS5_1CILi1EEES8_S8_EEENS6_IJNS7_ILi128EEESA_NS7_ILi256EEEEEELi256ENS_12float_e4m3_tEfNS_4arch4Sm90ELb1ELb0ELb0ELb1ELb0ELb0ELb0ELb1ELb1ELb1ELb1ELb0EEENS1_21CollectiveEpilogueFwdINS6_IJSA_SB_SA_EEES9_NS_10bfloat16_tESF_Li256ELb1ELb1ELb1ELb1EEENS1_36VarlenDynamicPersistentTileSchedulerILi128ELi128ELi256ELi128ELb1ELb1ELb1ELb1ELb1ELb1EEEEEEEEEvNT_6ParamsE)
	.align		4
        /*0044*/ 	.word	index@(__assertfail)
	.align		4
        /*0048*/ 	.word	index@(_ZN7cutlass13device_kernelIN5flash11enable_sm90INS1_16FlashAttnFwdSm90INS1_25CollectiveMainloopFwdSm90ILi2EN4cute5tupleIJNS5_1CILi1EEES8_S8_EEENS6_IJNS7_ILi128EEESA_NS7_ILi256EEEEEELi256ENS_12float_e4m3_tEfNS_4arch4Sm90ELb1ELb0ELb0ELb1ELb0ELb1ELb0ELb1ELb1ELb1ELb1ELb0EEENS1_21CollectiveEpilogueFwdINS6_IJSA_SB_SA_EEES9_NS_10bfloat16_tESF_Li256ELb1ELb1ELb1ELb1EEENS1_36VarlenDynamicPersistentTileSchedulerILi128ELi128ELi256ELi128ELb1ELb1ELb1ELb1ELb1ELb1EEEEEEEEEvNT_6ParamsE)
	.align		4
        /*004c*/ 	.word	index@(__assertfail)
	.align		4
        /*0050*/ 	.word	index@(_ZN7cutlass13device_kernelIN5flash11enable_sm90INS1_16FlashAttnFwdSm90INS1_25CollectiveMainloopFwdSm90ILi2EN4cute5tupleIJNS5_1CILi1EEES8_S8_EEENS6_IJNS7_ILi128EEENS7_ILi160EEENS7_ILi192EEEEEELi192ENS_12float_e4m3_tEfNS_4arch4Sm90ELb0ELb0ELb0ELb0ELb0ELb0ELb0ELb1ELb1ELb1ELb1ELb0EEENS1_21CollectiveEpilogueFwdINS6_IJSA_SC_SB_EEES9_NS_10bfloat16_tESG_Li256ELb0ELb1ELb1ELb1EEENS1_19SingleTileSchedulerILb0ELb1ELb1ELi128EEEEEEEEEvNT_6ParamsE)
	.align		4
        /*0054*/ 	.word	index@(__assertfail)
	.align		4
        /*0058*/ 	.word	index@(_ZN7cutlass13device_kernelIN5flash11enable_sm90INS1_16FlashAttnFwdSm90INS1_25CollectiveMainloopFwdSm90ILi2EN4cute5tupleIJNS5_1CILi1EEES8_S8_EEENS6_IJNS7_ILi128EEENS7_ILi160EEENS7_ILi192EEEEEELi192ENS_12float_e4m3_tEfNS_4arch4Sm90ELb0ELb0ELb0ELb1ELb0ELb0ELb0ELb1ELb1ELb1ELb1ELb0EEENS1_21CollectiveEpilogueFwdINS6_IJSA_SC_SB_EEES9_NS_10bfloat16_tESG_Li256ELb1ELb1ELb1ELb1EEENS1_36VarlenDynamicPersistentTileSchedulerILi128ELi160ELi256ELi128ELb1ELb1ELb1ELb0ELb1ELb1EEEEEEEEEvNT_6ParamsE)
	.align		4
        /*005c*/ 	.word	index@(__assertfail)
	.align		4
        /*0060*/ 	.word	index@(_ZN7cutlass13device_kernelIN5flash11enable_sm90INS1_16FlashAttnFwdSm90INS1_25CollectiveMainloopFwdSm90ILi2EN4cute5tupleIJNS5_1CILi1EEES8_S8_EEENS6_IJNS7_ILi128EEENS7_ILi160EEENS7_ILi192EEEEEELi192ENS_12float_e4m3_tEfNS_4arch4Sm90ELb0ELb0ELb0ELb1ELb0ELb1ELb0ELb1ELb1ELb1ELb1ELb0EEENS1_21CollectiveEpilogueFwdINS6_IJSA_SC_SB_EEES9_NS_10bfloat16_tESG_Li256ELb1ELb1ELb1ELb1EEENS1_36VarlenDynamicPersistentTileSchedulerILi128ELi160ELi256ELi128ELb1ELb1ELb1ELb0ELb1ELb1EEEEEEEEEvNT_6ParamsE)
	.align		4
        /*0064*/ 	.word	index@(__assertfail)
	.align		4
        /*0068*/ 	.word	index@(_ZN7cutlass13device_kernelIN5flash11enable_sm90INS1_16FlashAttnFwdSm90INS1_25CollectiveMainloopFwdSm90ILi2EN4cute5tupleIJNS5_1CILi1EEES8_S8_EEENS6_IJNS7_ILi128EEENS7_ILi160EEENS7_ILi192EEEEEELi192ENS_12float_e4m3_tEfNS_4arch4Sm90ELb0ELb1ELb0ELb0ELb0ELb0ELb0ELb1ELb1ELb1ELb1ELb0EEENS1_21CollectiveEpilogueFwdINS6_IJSA_SC_SB_EEES9_NS_10bfloat16_tESG_Li256ELb0ELb1ELb1ELb1EEENS1_19SingleTileSchedulerILb0ELb1ELb1ELi128EEEEEEEEEvNT_6ParamsE)
	.align		4
        /*006c*/ 	.word	index@(__assertfail)
	.align		4
        /*0070*/ 	.word	index@(_ZN7cutlass13device_kernelIN5flash11enable_sm90INS1_16FlashAttnFwdSm90INS1_25CollectiveMainloopFwdSm90ILi2EN4cute5tupleIJNS5_1CILi1EEES8_S8_EEENS6_IJNS7_ILi128EEENS7_ILi160EEENS7_ILi192EEEEEELi192ENS_12float_e4m3_tEfNS_4arch4Sm90ELb0ELb1ELb0ELb1ELb0ELb0ELb0ELb1ELb1ELb1ELb1ELb0EEENS1_21CollectiveEpilogueFwdINS6_IJSA_SC_SB_EEES9_NS_10bfloat16_tESG_Li256ELb1ELb1ELb1ELb1EEENS1_36VarlenDynamicPersistentTileSchedulerILi128ELi160ELi256ELi128ELb1ELb1ELb1ELb1ELb0ELb1EEEEEEEEEvNT_6ParamsE)
	.align		4
        /*0074*/ 	.word	index@(__assertfail)
	.align		4
        /*0078*/ 	.word	index@(_ZN7cutlass13device_kernelIN5flash11enable_sm90INS1_16FlashAttnFwdSm90INS1_25CollectiveMainloopFwdSm90ILi2EN4cute5tupleIJNS5_1CILi1EEES8_S8_EEENS6_IJNS7_ILi128EEENS7_ILi160EEENS7_ILi192EEEEEELi192ENS_12float_e4m3_tEfNS_4arch4Sm90ELb0ELb1ELb0ELb1ELb0ELb1ELb0ELb1ELb1ELb1ELb1ELb0EEENS1_21CollectiveEpilogueFwdINS6_IJSA_SC_SB_EEES9_NS_10bfloat16_tESG_Li256ELb1ELb1ELb1ELb1EEENS1_36VarlenDynamicPersistentTileSchedulerILi128ELi160ELi256ELi128ELb1ELb1ELb1ELb1ELb0ELb1EEEEEEEEEvNT_6ParamsE)
	.align		4
        /*007c*/ 	.word	index@(__assertfail)
	.align		4
        /*0080*/ 	.word	index@(_ZN7cutlass13device_kernelIN5flash11enable_sm90INS1_16FlashAttnFwdSm90INS1_25CollectiveMainloopFwdSm90ILi2EN4cute5tupleIJNS5_1CILi1EEES8_S8_EEENS6_IJNS7_ILi128EEENS7_ILi160EEENS7_ILi192EEEEEELi192ENS_12float_e4m3_tEfNS_4arch4Sm90ELb1ELb0ELb0ELb0ELb0ELb0ELb0ELb1ELb1ELb1ELb1ELb0EEENS1_21CollectiveEpilogueFwdINS6_IJSA_SC_SB_EEES9_NS_10bfloat16_tESG_Li256ELb0ELb1ELb1ELb1EEENS1_19SingleTileSchedulerILb0ELb1ELb1ELi128EEEEEEEEEvNT_6ParamsE)
	.align		4
        /*0084*/ 	.word	index@(__assertfail)
	.align		4
        /*0088*/ 	.word	index@(_ZN7cutlass13device_kernelIN5flash11enable_sm90INS1_16FlashAttnFwdSm90INS1_25CollectiveMainloopFwdSm90ILi2EN4cute5tupleIJNS5_1CILi1EEES8_S8_EEENS6_IJNS7_ILi128EEENS7_ILi160EEENS7_ILi192EEEEEELi192ENS_12float_e4m3_tEfNS_4arch4Sm90ELb1ELb0ELb0ELb1ELb0ELb0ELb0ELb1ELb1ELb1ELb1ELb0EEENS1_21CollectiveEpilogueFwdINS6_IJSA_SC_SB_EEES9_NS_10bfloat16_tESG_Li256ELb1ELb1ELb1ELb1EEENS1_36VarlenDynamicPersistentTileSchedulerILi128ELi160ELi256ELi128ELb1ELb1ELb1ELb1ELb1ELb1EEEEEEEEEvNT_6ParamsE)
	.align		4
        /*008c*/ 	.word	index@(__assertfail)
	.align		4
        /*0090*/ 	.word	index@(_ZN7cutlass13device_kernelIN5flash11enable_sm90INS1_16FlashAttnFwdSm90INS1_25CollectiveMainloopFwdSm90ILi2EN4cute5tupleIJNS5_1CILi1EEES8_S8_EEENS6_IJNS7_ILi128EEENS7_ILi160EEENS7_ILi192EEEEEELi192ENS_12float_e4m3_tEfNS_4arch4Sm90ELb1ELb0ELb0ELb1ELb0ELb1ELb0ELb1ELb1ELb1ELb1ELb0EEENS1_21CollectiveEpilogueFwdINS6_IJSA_SC_SB_EEES9_NS_10bfloat16_tESG_Li256ELb1ELb1ELb1ELb1EEENS1_36VarlenDynamicPersistentTileSchedulerILi128ELi160ELi256ELi128ELb1ELb1ELb1ELb1ELb1ELb1EEEEEEEEEvNT_6ParamsE)
	.align		4
        /*0094*/ 	.word	index@(__assertfail)
	.align		4
        /*0098*/ 	.word	index@(_ZN7cutlass13device_kernelIN5flash11enable_sm90INS1_16FlashAttnFwdSm90INS1_25CollectiveMainloopFwdSm90ILi2EN4cute5tupleIJNS5_1CILi1EEES8_S8_EEENS6_IJNS7_ILi128EEENS7_ILi224EEESA_EEELi128ENS_12float_e4m3_tEfNS_4arch4Sm90ELb0ELb0ELb0ELb0ELb0ELb0ELb0ELb1ELb1ELb1ELb1ELb0EEENS1_21CollectiveEpilogueFwdINS6_IJSA_SA_SB_EEES9_NS_10bfloat16_tESF_Li256ELb0ELb1ELb1ELb1EEENS1_19SingleTileSchedulerILb0ELb1ELb1ELi128EEEEEEEEEvNT_6ParamsE)
	.align		4
        /*009c*/ 	.word	index@(__assertfail)
	.align		4
        /*00a0*/ 	.word	index@(_ZN7cutlass13device_kernelIN5flash11enable_sm90INS1_16FlashAttnFwdSm90INS1_25CollectiveMainloopFwdSm90ILi2EN4cute5tupleIJNS5_1CILi1EEES8_S8_EEENS6_IJNS7_ILi128EEENS7_ILi224EEESA_EEELi128ENS_12float_e4m3_tEfNS_4arch4Sm90ELb0ELb0ELb0ELb1ELb0ELb0ELb0ELb1ELb1ELb1ELb1ELb0EEENS1_21CollectiveEpilogueFwdINS6_IJSA_SA_SB_EEES9_NS_10bfloat16_tESF_Li256ELb1ELb1ELb1ELb1EEENS1_36VarlenDynamicPersistentTileSchedulerILi128ELi224ELi256ELi128ELb1ELb1ELb1ELb0ELb1ELb1EEEEEEEEEvNT_6ParamsE)
	.align		4
        /*00a4*/ 	.word	index@(__assertfail)
	.align		4
        /*00a8*/ 	.word	index@(_ZN7cutlass13device_kernelIN5flash11enable_sm90INS1_16FlashAttnFwdSm90INS1_25CollectiveMainloopFwdSm90ILi2EN4cute5tupleIJNS5_1CILi1EEES8_S8_EEENS6_IJNS7_ILi128EEENS7_ILi224EEESA_EEELi128ENS_12float_e4m3_tEfNS_4arch4Sm90ELb0ELb0ELb0ELb1ELb0ELb1ELb0ELb1ELb1ELb1ELb1ELb0EEENS1_21CollectiveEpilogueFwdINS6_IJSA_SA_SB_EEES9_NS_10bfloat16_tESF_Li256ELb1ELb1ELb1ELb1EEENS1_36VarlenDynamicPersistentTileSchedulerILi128ELi224ELi256ELi128ELb1ELb1ELb1ELb0ELb1ELb1EEEEEEEEEvNT_6ParamsE)
	.align		4
        /*00ac*/ 	.word	index@(__assertfail)
	.align		4
        /*00b0*/ 	.word	index@(_ZN7cutlass13device_kernelIN5flash11enable_sm90INS1_16FlashAttnFwdSm90INS1_25CollectiveMainloopFwdSm90ILi2EN4cute5tupleIJNS5_1CILi1EEES8_S8_EEENS6_IJNS7_ILi128EEENS7_ILi224EEESA_EEELi128ENS_12float_e4m3_tEfNS_4arch4Sm90ELb0ELb1ELb0ELb0ELb0ELb0ELb0ELb1ELb1ELb1ELb1ELb0EEENS1_21CollectiveEpilogueFwdINS6_IJSA_SA_SB_EEES9_NS_10bfloat16_tESF_Li256ELb0ELb1ELb1ELb1EEENS1_19SingleTileSchedulerILb0ELb1ELb1ELi128EEEEEEEEEvNT_6ParamsE)
	.align		4
        /*00b4*/ 	.word	index@(__assertfail)
	.align		4
        /*00b8*/ 	.word	index@(_ZN7cutlass13device_kernelIN5flash11enable_sm90INS1_16FlashAttnFwdSm90INS1_25CollectiveMainloopFwdSm90ILi2EN4cute5tupleIJNS5_1CILi1EEES8_S8_EEENS6_IJNS7_ILi128EEENS7_ILi224EEESA_EEELi128ENS_12float_e4m3_tEfNS_4arch4Sm90ELb0ELb1ELb0ELb1ELb0ELb0ELb0ELb1ELb1ELb1ELb1ELb0EEENS1_21CollectiveEpilogueFwdINS6_IJSA_SA_SB_EEES9_NS_10bfloat16_tESF_Li256ELb1ELb1ELb1ELb1EEENS1_36VarlenDynamicPersistentTileSchedulerILi128ELi224ELi256ELi128ELb1ELb1ELb1ELb1ELb0ELb1EEEEEEEEEvNT_6ParamsE)
	.align		4
        /*00bc*/ 	.word	index@(__assertfail)
	.align		4
        /*00c0*/ 	.word	index@(_ZN7cutlass13device_kernelIN5flash11enable_sm90INS1_16FlashAttnFwdSm90INS1_25CollectiveMainloopFwdSm90ILi2EN4cute5tupleIJNS5_1CILi1EEES8_S8_EEENS6_IJNS7_ILi128EEENS7_ILi224EEESA_EEELi128ENS_12float_e4m3_tEfNS_4arch4Sm90ELb0ELb1ELb0ELb1ELb0ELb1ELb0ELb1ELb1ELb1ELb1ELb0EEENS1_21CollectiveEpilogueFwdINS6_IJSA_SA_SB_EEES9_NS_10bfloat16_tESF_Li256ELb1ELb1ELb1ELb1EEENS1_36VarlenDynamicPersistentTileSchedulerILi128ELi224ELi256ELi128ELb1ELb1ELb1ELb1ELb0ELb1EEEEEEEEEvNT_6ParamsE)
	.align		4
        /*00c4*/ 	.word	index@(__assertfail)
	.align		4
        /*00c8*/ 	.word	index@(_ZN7cutlass13device_kernelIN5flash11enable_sm90INS1_16FlashAttnFwdSm90INS1_25CollectiveMainloopFwdSm90ILi2EN4cute5tupleIJNS5_1CILi1EEES8_S8_EEENS6_IJNS7_ILi128EEENS7_ILi224EEESA_EEELi128ENS_12float_e4m3_tEfNS_4arch4Sm90ELb1ELb0ELb0ELb0ELb0ELb0ELb0ELb1ELb1ELb1ELb1ELb0EEENS1_21CollectiveEpilogueFwdINS6_IJSA_SA_SB_EEES9_NS_10bfloat16_tESF_Li256ELb0ELb1ELb1ELb1EEENS1_19SingleTileSchedulerILb0ELb1ELb1ELi128EEEEEEEEEvNT_6ParamsE)
	.align		4
        /*00cc*/ 	.word	index@(__assertfail)
	.align		4
        /*00d0*/ 	.word	index@(_ZN7cutlass13device_kernelIN5flash11enable_sm90INS1_16FlashAttnFwdSm90INS1_25CollectiveMainloopFwdSm90ILi2EN4cute5tupleIJNS5_1CILi1EEES8_S8_EEENS6_IJNS7_ILi128EEENS7_ILi224EEESA_EEELi128ENS_12float_e4m3_tEfNS_4arch4Sm90ELb1ELb0ELb0ELb1ELb0ELb0ELb0ELb1ELb1ELb1ELb1ELb0EEENS1_21CollectiveEpilogueFwdINS6_IJSA_SA_SB_EEES9_NS_10bfloat16_tESF_Li256ELb1ELb1ELb1ELb1EEENS1_36VarlenDynamicPersistentTileSchedulerILi128ELi224ELi256ELi128ELb1ELb1ELb1ELb1ELb1ELb1EEEEEEEEEvNT_6ParamsE)
	.align		4
        /*00d4*/ 	.word	index@(__assertfail)
	.align		4
        /*00d8*/ 	.word	index@(_ZN7cutlass13device_kernelIN5flash11enable_sm90INS1_16FlashAttnFwdSm90INS1_25CollectiveMainloopFwdSm90ILi2EN4cute5tupleIJNS5_1CILi1EEES8_S8_EEENS6_IJNS7_ILi128EEENS7_ILi224EEESA_EEELi128ENS_12float_e4m3_tEfNS_4arch4Sm90ELb1ELb0ELb0ELb1ELb0ELb1ELb0ELb1ELb1ELb1ELb1ELb0EEENS1_21CollectiveEpilogueFwdINS6_IJSA_SA_SB_EEES9_NS_10bfloat16_tESF_Li256ELb1ELb1ELb1ELb1EEENS1_36VarlenDynamicPersistentTileSchedulerILi128ELi224ELi256ELi128ELb1ELb1ELb1ELb1ELb1ELb1EEEEEEEEEvNT_6ParamsE)
	.align		4
        /*00dc*/ 	.word	index@(__assertfail)
	.align		4
        /*00e0*/ 	.word	index@(_ZN7cutlass13device_kernelIN5flash11enable_sm90INS1_16FlashAttnFwdSm90INS1_25CollectiveMainloopFwdSm90ILi2EN4cute5tupleIJNS5_1CILi1EEES8_S8_EEENS6_IJNS7_ILi192EEENS7_ILi128EEENS7_ILi96EEEEEELi96ENS_12float_e4m3_tEfNS_4arch4Sm90ELb0ELb0ELb0ELb0ELb0ELb0ELb0ELb1ELb1ELb1ELb1ELb0EEENS1_21CollectiveEpilogueFwdINS6_IJSA_SC_SB_EEES9_NS_10bfloat16_tESG_Li384ELb0ELb1ELb1ELb1EEENS1_19SingleTileSchedulerILb0ELb1ELb1ELi192EEEEEEEEEvNT_6ParamsE)
	.align		4
        /*00e4*/ 	.word	index@(__assertfail)
	.align		4
        /*00e8*/ 	.word	index@(_ZN7cutlass13device_kernelIN5flash11enable_sm90INS1_16FlashAttnFwdSm90INS1_25CollectiveMainloopFwdSm90ILi2EN4cute5tupleIJNS5_1CILi1EEES8_S8_EEENS6_IJNS7_ILi192EEENS7_ILi128EEENS7_ILi96EEEEEELi96ENS_12float_e4m3_tEfNS_4arch4Sm90ELb0ELb0ELb0ELb1ELb0ELb0ELb0ELb1ELb1ELb1ELb1ELb0EEENS1_21CollectiveEpilogueFwdINS6_IJSA_SC_SB_EEES9_NS_10bfloat16_tESG_Li384ELb1ELb1ELb1ELb1EEENS1_36VarlenDynamicPersistentTileSchedulerILi192ELi128ELi384ELi128ELb1ELb1ELb1ELb0ELb1ELb1EEEEEEEEEvNT_6ParamsE)
	.align		4
        /*00ec*/ 	.word	index@(__assertfail)
	.align		4
        /*00f0*/ 	.word	index@(_ZN7cutlass13device_kernelIN5flash11enable_sm90INS1_16FlashAttnFwdSm90INS1_25CollectiveMainloopFwdSm90ILi2EN4cute5tupleIJNS5_1CILi1EEES8_S8_EEENS6_IJNS7_ILi192EEENS7_ILi128EEENS7_ILi96EEEEEELi96ENS_12float_e4m3_tEfNS_4arch4Sm90ELb0ELb0ELb0ELb1ELb0ELb1ELb0ELb1ELb1ELb1ELb1ELb0EEENS1_21CollectiveEpilogueFwdINS6_IJSA_SC_SB_EEES9_NS_10bfloat16_tESG_Li384ELb1ELb1ELb1ELb1EEENS1_36VarlenDynamicPersistentTileSchedulerILi192ELi128ELi384ELi128ELb1ELb1ELb1ELb0ELb1ELb1EEEEEEEEEvNT_6ParamsE)
	.align		4
        /*00f4*/ 	.word	index@(__assertfail)
	.align		4
        /*00f8*/ 	.word	index@(_ZN7cutlass13device_kernelIN5flash11enable_sm90INS1_16FlashAttnFwdSm90INS1_25CollectiveMainloopFwdSm90ILi2EN4cute5tupleIJNS5_1CILi1EEES8_S8_EEENS6_IJNS7_ILi192EEENS7_ILi128EEENS7_ILi96EEEEEELi96ENS_12float_e4m3_tEfNS_4arch4Sm90ELb0ELb1ELb0ELb0ELb0ELb0ELb0ELb1ELb1ELb1ELb1ELb0EEENS1_21CollectiveEpilogueFwdINS6_IJSA_SC_SB_EEES9_NS_10bfloat16_tESG_Li384ELb0ELb1ELb1ELb1EEENS1_19SingleTileSchedulerILb0ELb1ELb1ELi192EEEEEEEEEvNT_6ParamsE)
	.align		4
        /*00fc*/ 	.word	index@(__assertfail)
	.align		4
        /*0100*/ 	.word	index@(_ZN7cutlass13device_kernelIN5flash11enable_sm90INS1_16FlashAttnFwdSm90INS1_25CollectiveMainloopFwdSm90ILi2EN4cute5tupleIJNS5_1CILi1EEES8_S8_EEENS6_IJNS7_ILi192EEENS7_ILi128EEENS7_ILi96EEEEEELi96ENS_12float_e4m3_tEfNS_4arch4Sm90ELb0ELb1ELb0ELb1ELb0ELb0ELb0ELb1ELb1ELb1ELb1ELb0EEENS1_21CollectiveEpilogueFwdINS6_IJSA_SC_SB_EEES9_NS_10bfloat16_tESG_Li384ELb1ELb1ELb1ELb1EEENS1_36VarlenDynamicPersistentTileSchedulerILi192ELi128ELi384ELi128ELb1ELb1ELb1ELb1ELb0ELb1EEEEEEEEEvNT_6ParamsE)
	.align		4
        /*0104*/ 	.word	index@(__assertfail)
	.align		4
        /*0108*/ 	.word	index@(_ZN7cutlass13device_kernelIN5flash11enable_sm90INS1_16FlashAttnFwdSm90INS1_25CollectiveMainloopFwdSm90ILi2EN4cute5tupleIJNS5_1CILi1EEES8_S8_EEENS6_IJNS7_ILi192EEENS7_ILi128EEENS7_ILi96EEEEEELi96ENS_12float_e4m3_tEfNS_4arch4Sm90ELb0ELb1ELb0ELb1ELb0ELb1ELb0ELb1ELb1ELb1ELb1ELb0EEENS1_21CollectiveEpilogueFwdINS6_IJSA_SC_SB_EEES9_NS_10bfloat16_tESG_Li384ELb1ELb1ELb1ELb1EEENS1_36VarlenDynamicPersistentTileSchedulerILi192ELi128ELi384ELi128ELb1ELb1ELb1ELb1ELb0ELb1EEEEEEEEEvNT_6ParamsE)
	.align		4
        /*010c*/ 	.word	index@(__assertfail)
	.align		4
        /*0110*/ 	.word	index@(_ZN7cutlass13device_kernelIN5flash11enable_sm90INS1_16FlashAttnFwdSm90INS1_25CollectiveMainloopFwdSm90ILi2EN4cute5tupleIJNS5_1CILi1EEES8_S8_EEENS6_IJNS7_ILi192EEENS7_ILi128EEENS7_ILi96EEEEEELi96ENS_12float_e4m3_tEfNS_4arch4Sm90ELb1ELb0ELb0ELb0ELb0ELb0ELb0ELb1ELb1ELb1ELb1ELb0EEENS1_21CollectiveEpilogueFwdINS6_IJSA_SC_SB_EEES9_NS_10bfloat16_tESG_Li384ELb0ELb1ELb1ELb1EEENS1_19SingleTileSchedulerILb0ELb1ELb1ELi192EEEEEEEEEvNT_6ParamsE)
	.align		4
        /*0114*/ 	.word	index@(__assertfail)
	.align		4
        /*0118*/ 	.word	index@(_ZN7cutlass13device_kernelIN5flash11enable_sm90INS1_16FlashAttnFwdSm90INS1_25CollectiveMainloopFwdSm90ILi2EN4cute5tupleIJNS5_1CILi1EEES8_S8_EEENS6_IJNS7_ILi192EEENS7_ILi128EEENS7_ILi96EEEEEELi96ENS_12float_e4m3_tEfNS_4arch4Sm90ELb1ELb0ELb0ELb1ELb0ELb0ELb0ELb1ELb1ELb1ELb1ELb0EEENS1_21CollectiveEpilogueFwdINS6_IJSA_SC_SB_EEES9_NS_10bfloat16_tESG_Li384ELb1ELb1ELb1ELb1EEENS1_36VarlenDynamicPersistentTileSchedulerILi192ELi128ELi384ELi128ELb1ELb1ELb1ELb1ELb1ELb1EEEEEEEEEvNT_6ParamsE)
	.align		4
        /*011c*/ 	.word	index@(__assertfail)
	.align		4
        /*0120*/ 	.word	index@(_ZN7cutlass13device_kernelIN5flash11enable_sm90INS1_16FlashAttnFwdSm90INS1_25CollectiveMainloopFwdSm90ILi2EN4cute5tupleIJNS5_1CILi1EEES8_S8_EEENS6_IJNS7_ILi192EEENS7_ILi128EEENS7_ILi96EEEEEELi96ENS_12float_e4m3_tEfNS_4arch4Sm90ELb1ELb0ELb0ELb1ELb0ELb1ELb0ELb1ELb1ELb1ELb1ELb0EEENS1_21CollectiveEpilogueFwdINS6_IJSA_SC_SB_EEES9_NS_10bfloat16_tESG_Li384ELb1ELb1ELb1ELb1EEENS1_36VarlenDynamicPersistentTileSchedulerILi192ELi128ELi384ELi128ELb1ELb1ELb1ELb1ELb1ELb1EEEEEEEEEvNT_6ParamsE)
	.align		4
        /*0124*/ 	.word	index@(__assertfail)
	.align		4
        /*0128*/ 	.word	index@(_ZN7cutlass13device_kernelIN5flash11enable_sm90INS1_16FlashAttnFwdSm90INS1_25CollectiveMainloopFwdSm90ILi2EN4cute5tupleIJNS5_1CILi1EEES8_S8_EEENS6_IJNS7_ILi192EEENS7_ILi160EEENS7_ILi64EEEEEELi64ENS_12float_e4m3_tEfNS_4arch4Sm90ELb0ELb0ELb0ELb0ELb0ELb0ELb0ELb1ELb1ELb1ELb1ELb0EEENS1_21CollectiveEpilogueFwdINS6_IJSA_SC_SB_EEES9_NS_10bfloat16_tESG_Li384ELb0ELb1ELb1ELb1EEENS1_19SingleTileSchedulerILb0ELb1ELb1ELi192EEEEEEEEEvNT_6ParamsE)
	.align		4
        /*012c*/ 	.word	index@(__assertfail)
	.align		4
        /*0130*/ 	.word	index@(_ZN7cutlass13device_kernelIN5flash11enable_sm90INS1_16FlashAttnFwdSm90INS1_25CollectiveMainloopFwdSm90ILi2EN4cute5tupleIJNS5_1CILi1EEES8_S8_EEENS6_IJNS7_ILi192EEENS7_ILi160EEENS7_ILi64EEEEEELi64ENS_12float_e4m3_tEfNS_4arch4Sm90ELb0ELb0ELb0ELb1ELb0ELb0ELb0ELb1ELb1ELb1ELb1ELb0EEENS1_21CollectiveEpilogueFwdINS6_IJSA_SC_SB_EEES9_NS_10bfloat16_tESG_Li384ELb1ELb1ELb1ELb1EEENS1_36VarlenDynamicPersistentTileSchedulerILi192ELi160ELi384ELi128ELb1ELb1ELb1ELb0ELb1ELb1EEEEEEEEEvNT_6ParamsE)
	.align		4
        /*0134*/ 	.word	index@(__assertfail)
	.align		4
        /*0138*/ 	.word	index@(_ZN7cutlass13device_kernelIN5flash11enable_sm90INS1_16FlashAttnFwdSm90INS1_25CollectiveMainloopFwdSm90ILi2EN4cute5tupleIJNS5_1CILi1EEES8_S8_EEENS6_IJNS7_ILi192EEENS7_ILi160EEENS7_ILi64EEEEEELi64ENS_12float_e4m3_tEfNS_4arch4Sm90ELb0ELb0ELb0ELb1ELb0ELb1ELb0ELb1ELb1ELb1ELb1ELb0EEENS1_21CollectiveEpilogueFwdINS6_IJSA_SC_SB_EEES9_NS_10bfloat16_tESG_Li384ELb1ELb1ELb1ELb1EEENS1_36VarlenDynamicPersistentTileSchedulerILi192ELi160ELi384ELi128ELb1ELb1ELb1ELb0ELb1ELb1EEEEEEEEEvNT_6ParamsE)
	.align		4
        /*013c*/ 	.word	index@(__assertfail)
	.align		4
        /*0140*/ 	.word	index@(_ZN7cutlass13device_kernelIN5flash11enable_sm90INS1_16FlashAttnFwdSm90INS1_25CollectiveMainloopFwdSm90ILi2EN4cute5tupleIJNS5_1CILi1EEES8_S8_EEENS6_IJNS7_ILi192EEENS7_ILi160EEENS7_ILi64EEEEEELi64ENS_12float_e4m3_tEfNS_4arch4Sm90ELb0ELb1ELb0ELb0ELb0ELb0ELb0ELb1ELb1ELb1ELb1ELb0EEENS1_21CollectiveEpilogueFwdINS6_IJSA_SC_SB_EEES9_NS_10bfloat16_tESG_Li384ELb0ELb1ELb1ELb1EEENS1_19SingleTileSchedulerILb0ELb1ELb1ELi192EEEEEEEEEvNT_6ParamsE)
	.align		4
        /*0144*/ 	.word	index@(__assertfail)
	.align		4
        /*0148*/ 	.word	index@(_ZN7cutlass13device_kernelIN5flash11enable_sm90INS1_16FlashAttnFwdSm90INS1_25CollectiveMainloopFwdSm90ILi2EN4cute5tupleIJNS5_1CILi1EEES8_S8_EEENS6_IJNS7_ILi192EEENS7_ILi160EEENS7_ILi64EEEEEELi64ENS_12float_e4m3_tEfNS_4arch4Sm90ELb0ELb1ELb0ELb1ELb0ELb0ELb0ELb1ELb1ELb1ELb1ELb0EEENS1_21CollectiveEpilogueFwdINS6_IJSA_SC_SB_EEES9_NS_10bfloat16_tESG_Li384ELb1ELb1ELb1ELb1EEENS1_36VarlenDynamicPersistentTileSchedulerILi192ELi160ELi384ELi128ELb1ELb1ELb1ELb1ELb0ELb1EEEEEEEEEvNT_6ParamsE)
	.align		4
        /*014c*/ 	.word	index@(__assertfail)
	.align		4
        /*0150*/ 	.word	index@(_ZN7cutlass13device_kernelIN5flash11enable_sm90INS1_16FlashAttnFwdSm90INS1_25CollectiveMainloopFwdSm90ILi2EN4cute5tupleIJNS5_1CILi1EEES8_S8_EEENS6_IJNS7_ILi192EEENS7_ILi160EEENS7_ILi64EEEEEELi64ENS_12float_e4m3_tEfNS_4arch4Sm90ELb0ELb1ELb0ELb1ELb0ELb1ELb0ELb1ELb1ELb1ELb1ELb0EEENS1_21CollectiveEpilogueFwdINS6_IJSA_SC_SB_EEES9_NS_10bfloat16_tESG_Li384ELb1ELb1ELb1ELb1EEENS1_36VarlenDynamicPersistentTileSchedulerILi192ELi160ELi384ELi128ELb1ELb1ELb1ELb1ELb0ELb1EEEEEEEEEvNT_6ParamsE)
	.align		4
        /*0154*/ 	.word	index@(__assertfail)
	.align		4
        /*0158*/ 	.word	index@(_ZN7cutlass13device_kernelIN5flash11enable_sm90INS1_16FlashAttnFwdSm90INS1_25CollectiveMainloopFwdSm90ILi2EN4cute5tupleIJNS5_1CILi1EEES8_S8_EEENS6_IJNS7_ILi192EEENS7_ILi160EEENS7_ILi64EEEEEELi64ENS_12float_e4m3_tEfNS_4arch4Sm90ELb1ELb0ELb0ELb0ELb0ELb0ELb0ELb1ELb1ELb1ELb1ELb0EEENS1_21CollectiveEpilogueFwdINS6_IJSA_SC_SB_EEES9_NS_10bfloat16_tESG_Li384ELb0ELb1ELb1ELb1EEENS1_19SingleTileSchedulerILb0ELb1ELb1ELi192EEEEEEEEEvNT_6ParamsE)
	.align		4
        /*015c*/ 	.word	index@(__assertfail)
	.align		4
        /*0160*/ 	.word	index@(_ZN7cutlass13device_kernelIN5flash11enable_sm90INS1_16FlashAttnFwdSm90INS1_25CollectiveMainloopFwdSm90ILi2EN4cute5tupleIJNS5_1CILi1EEES8_S8_EEENS6_IJNS7_ILi192EEENS7_ILi160EEENS7_ILi64EEEEEELi64ENS_12float_e4m3_tEfNS_4arch4Sm90ELb1ELb0ELb0ELb1ELb0ELb0ELb0ELb1ELb1ELb1ELb1ELb0EEENS1_21CollectiveEpilogueFwdINS6_IJSA_SC_SB_EEES9_NS_10bfloat16_tESG_Li384ELb1ELb1ELb1ELb1EEENS1_36VarlenDynamicPersistentTileSchedulerILi192ELi160ELi384ELi128ELb1ELb1ELb1ELb1ELb1ELb1EEEEEEEEEvNT_6ParamsE)
	.align		4
        /*0164*/ 	.word	index@(__assertfail)
	.align		4
        /*0168*/ 	.word	index@(_ZN7cutlass13device_kernelIN5flash11enable_sm90INS1_16FlashAttnFwdSm90INS1_25CollectiveMainloopFwdSm90ILi2EN4cute5tupleIJNS5_1CILi1EEES8_S8_EEENS6_IJNS7_ILi192EEENS7_ILi160EEENS7_ILi64EEEEEELi64ENS_12float_e4m3_tEfNS_4arch4Sm90ELb1ELb0ELb0ELb1ELb0ELb1ELb0ELb1ELb1ELb1ELb1ELb0EEENS1_21CollectiveEpilogueFwdINS6_IJSA_SC_SB_EEES9_NS_10bfloat16_tESG_Li384ELb1ELb1ELb1ELb1EEENS1_36VarlenDynamicPersistentTileSchedulerILi192ELi160ELi384ELi128ELb1ELb1ELb1ELb1ELb1ELb1EEEEEEEEEvNT_6ParamsE)
	.align		4
        /*016c*/ 	.word	index@(__assertfail)
	.align		4
        /*0170*/ 	.word	0x00000000
	.align		4
        /*0174*/ 	.word	0xfffffffe
	.align		4
        /*0178*/ 	.word	0x00000000
	.align		4
        /*017c*/ 	.word	0xfffffffd
	.align		4
        /*0180*/ 	.word	0x00000000
	.align		4
        /*0184*/ 	.word	0xfffffffc


//--------------------- .nv.constant4             --------------------------
	.section	.nv.constant4,"a",@progbits
	.align	8
	.align		8
.nv.constant4:
        /*0000*/ 	.dword	__assertfail
	.align		8
        /*0008*/ 	.dword	__unnamed_1
	.align		8
        /*0010*/ 	.dword	__unnamed_2
	.align		8
        /*0018*/ 	.dword	__unnamed_3
	.align		8
        /*0020*/ 	.dword	__unnamed_4
	.align		8
        /*0028*/ 	.dword	__unnamed_5
	.align		8
        /*0030*/ 	.dword	__unnamed_6
	.align		8
        /*0038*/ 	.dword	_ZZN5flash28permute_output_fp8_VcolmajorIN4cute6TensorINS1_11ArrayEngineIfLm32EEENS1_6LayoutINS1_5tupleIJNS6_IJNS1_1CILi2EEES8_NS7_ILi8EEEEEENS7_ILi1EEESB_EEENS6_IJNS6_IJSB_S8_NS7_ILi4EEEEEENS7_ILi0EEESF_EEEEEEEEEvRT_E9upper_map
	.align		8
        /*0040*/ 	.dword	__unnamed_7
	.align		8
        /*0048*/ 	.dword	__unnamed_8
	.align		8
        /*0050*/ 	.dword	__unnamed_9
	.align		8
        /*0058*/ 	.dword	__unnamed_10
	.align		8
        /*0060*/ 	.dword	__unnamed_11
	.align		8
        /*0068*/ 	.dword	__unnamed_12
	.align		8
        /*0070*/ 	.dword	_ZZN5flash28permute_output_fp8_VcolmajorIN4cute6TensorINS1_11ArrayEngineIfLm48EEENS1_6LayoutINS1_5tupleIJNS6_IJNS1_1CILi2EEES8_NS7_ILi12EEEEEENS7_ILi1EEESB_EEENS6_IJNS6_IJSB_S8_NS7_ILi4EEEEEENS7_ILi0EEESF_EEEEEEEEEvRT_E9upper_map
	.align		8
        /*0078*/ 	.dword	__unnamed_13
	.align		8
        /*0080*/ 	.dword	__unnamed_14
	.align		8
        /*0088*/ 	.dword	__unnamed_15
	.align		8
        /*0090*/ 	.dword	__unnamed_16
	.align		8
        /*0098*/ 	.dword	__unnamed_17
	.align		8
        /*00a0*/ 	.dword	__unnamed_18
	.align		8
        /*00a8*/ 	.dword	_ZZN5flash28permute_output_fp8_VcolmajorIN4cute6TensorINS1_11ArrayEngineIfLm64EEENS1_6LayoutINS1_5tupleIJNS6_IJNS1_1CILi2EEES8_NS7_ILi16EEEEEENS7_ILi1EEESB_EEENS6_IJNS6_IJSB_S8_NS7_ILi4EEEEEENS7_ILi0EEESF_EEEEEEEEEvRT_E9upper_map
	.align		8
        /*00b0*/ 	.dword	__unnamed_19
	.align		8
        /*00b8*/ 	.dword	__unnamed_20
	.align		8
        /*00c0*/ 	.dword	__unnamed_21
	.align		8
        /*00c8*/ 	.dword	__unnamed_22
	.align		8
        /*00d0*/ 	.dword	__unnamed_23
	.align		8
        /*00d8*/ 	.dword	__unnamed_24
	.align		8
        /*00e0*/ 	.dword	_ZZN5flash28permute_output_fp8_VcolmajorIN4cute6TensorINS1_11ArrayEngineIfLm96EEENS1_6LayoutINS1_5tupleIJNS6_IJNS1_1CILi2EEES8_NS7_ILi24EEEEEENS7_ILi1EEESB_EEENS6_IJNS6_IJSB_S8_NS7_ILi4EEEEEENS7_ILi0EEESF_EEEEEEEEEvRT_E9upper_map
	.align		8
        /*00e8*/ 	.dword	__unnamed_25
	.align		8
        /*00f0*/ 	.dword	__unnamed_26
	.align		8
        /*00f8*/ 	.dword	__unnamed_27
	.align		8
        /*0100*/ 	.dword	__unnamed_28
	.align		8
        /*0108*/ 	.dword	__unnamed_29
	.align		8
        /*0110*/ 	.dword	_ZZN5flash28permute_output_fp8_VcolmajorIN4cute6TensorINS1_11ArrayEngineIfLm128EEENS1_6LayoutINS1_5tupleIJNS6_IJNS1_1CILi2EEES8_NS7_ILi32EEEEEENS7_ILi1EEESB_EEENS6_IJNS6_IJSB_S8_NS7_ILi4EEEEEENS7_ILi0EEESF_EEEEEEEEEvRT_E9upper_map
	.align		8
        /*0118*/ 	.dword	__unnamed_30
	.align		8
        /*0120*/ 	.dword	__unnamed_31
	.align		8
        /*0128*/ 	.dword	__unnamed_32
	.align		8
        /*0130*/ 	.dword	__unnamed_33
	.align		8
        /*0138*/ 	.dword	__unnamed_34
	.align		8
        /*0140*/ 	.dword	_ZN72_INTERNAL_86140f17_36_flash_fwd_hdimall_e4m3_split_sm90_cu_9d2915ae_38544cuda3std3__45__cpo5beginE
	.align		8
        /*0148*/ 	.dword	_ZN72_INTERNAL_86140f17_36_flash_fwd_hdimall_e4m3_split_sm90_cu_9d2915ae_38544cuda3std3__45__cpo3endE
	.align		8
        /*0150*/ 	.dword	_ZN72_INTERNAL_86140f17_36_flash_fwd_hdimall_e4m3_split_sm90_cu_9d2915ae_38544cuda3std3__45__cpo6cbeginE
	.align		8
        /*0158*/ 	.dword	_ZN72_INTERNAL_86140f17_36_flash_fwd_hdimall_e4m3_split_sm90_cu_9d2915ae_38544cuda3std3__45__cpo4cendE
	.align		8
        /*0160*/ 	.dword	_ZN72_INTERNAL_86140f17_36_flash_fwd_hdimall_e4m3_split_sm90_cu_9d2915ae_38544cuda3std3__474_GLOBAL__N__86140f17_36_flash_fwd_hdimall_e4m3_split_sm90_cu_9d2915ae_38546ignoreE
	.align		8
        /*0168*/ 	.dword	_ZN72_INTERNAL_86140f17_36_flash_fwd_hdimall_e4m3_split_sm90_cu_9d2915ae_38544cuda3std3__419piecewise_constructE
	.align		8
        /*0170*/ 	.dword	_ZN72_INTERNAL_86140f17_36_flash_fwd_hdimall_e4m3_split_sm90_cu_9d2915ae_38544cuda3std3__48in_placeE
	.align		8
        /*0178*/ 	.dword	_ZN72_INTERNAL_86140f17_36_flash_fwd_hdimall_e4m3_split_sm90_cu_9d2915ae_38544cuda3std6ranges3__45__cpo4swapE
	.align		8
        /*0180*/ 	.dword	_ZN72_INTERNAL_86140f17_36_flash_fwd_hdimall_e4m3_split_sm90_cu_9d2915ae_38544cuda3std6ranges3__45__cpo9iter_moveE
	.align		8
        /*0188*/ 	.dword	_ZN72_INTERNAL_86140f17_36_flash_fwd_hdimall_e4m3_split_sm90_cu_9d2915ae_38544cute7productE
	.align		8
        /*0190*/ 	.dword	_ZN72_INTERNAL_86140f17_36_flash_fwd_hdimall_e4m3_split_sm90_cu_9d2915ae_38544cute1_E
	.align		8
        /*0198*/ 	.dword	$str$23
	.align		8
        /*01a0*/ 	.dword	$str$24


//--------------------- .text._ZN7cutlass13device_kernelIN5flash11enable_sm90INS1_16FlashAttnFwdSm90INS1_25CollectiveMainloopFwdSm90ILi2EN4cute5tupleIJNS5_1CILi1EEES8_S8_EEENS6_IJNS7_ILi128EEESA_NS7_ILi256EEEEEELi256ENS_12float_e4m3_tEfNS_4arch4Sm90ELb0ELb0ELb0ELb0ELb0ELb0ELb0ELb1ELb1ELb1ELb1ELb0EEENS1_21CollectiveEpilogueFwdINS6_IJSA_SB_SA_EEES9_NS_10bfloat16_tESF_Li256ELb0ELb1ELb1ELb1EEENS1_19SingleTileSchedulerILb0ELb1ELb1ELi128EEEEEEEEEvNT_6ParamsE --------------------------
	.section	.text._ZN7cutlass13device_kernelIN5flash11enable_sm90INS1_16FlashAttnFwdSm90INS1_25CollectiveMainloopFwdSm90ILi2EN4cute5tupleIJNS5_1CILi1EEES8_S8_EEENS6_IJNS7_ILi128EEESA_NS7_ILi256EEEEEELi256ENS_12float_e4m3_tEfNS_4arch4Sm90ELb0ELb0ELb0ELb0ELb0ELb0ELb0ELb1ELb1ELb1ELb1ELb0EEENS1_21CollectiveEpilogueFwdINS6_IJSA_SB_SA_EEES9_NS_10bfloat16_tESF_Li256ELb0ELb1ELb1ELb1EEENS1_19SingleTileSchedulerILb0ELb1ELb1ELi128EEEEEEEEEvNT_6ParamsE,"ax",@progbits
	.align	128
.text._ZN7cutlass13device_kernelIN5flash11enable_sm90INS1_16FlashAttnFwdSm90INS1_25CollectiveMainloopFwdSm90ILi2EN4cute5tupleIJNS5_1CILi1EEES8_S8_EEENS6_IJNS7_ILi128EEESA_NS7_ILi256EEEEEELi256ENS_12float_e4m3_tEfNS_4arch4Sm90ELb0ELb0ELb0ELb0ELb0ELb0ELb0ELb1ELb1ELb1ELb1ELb0EEENS1_21CollectiveEpilogueFwdINS6_IJSA_SB_SA_EEES9_NS_10bfloat16_tESF_Li256ELb0ELb1ELb1ELb1EEENS1_19SingleTileSchedulerILb0ELb1ELb1ELi128EEEEEEEEEvNT_6ParamsE:
        .type           _ZN7cutlass13device_kernelIN5flash11enable_sm90INS1_16FlashAttnFwdSm90INS1_25CollectiveMainloopFwdSm90ILi2EN4cute5tupleIJNS5_1CILi1EEES8_S8_EEENS6_IJNS7_ILi128EEESA_NS7_ILi256EEEEEELi256ENS_12float_e4m3_tEfNS_4arch4Sm90ELb0ELb0ELb0ELb0ELb0ELb0ELb0ELb1ELb1ELb1ELb1ELb0EEENS1_21CollectiveEpilogueFwdINS6_IJSA_SB_SA_EEES9_NS_10bfloat16_tESF_Li256ELb0ELb1ELb1ELb1EEENS1_19SingleTileSchedulerILb0ELb1ELb1ELi128EEEEEEEEEvNT_6ParamsE,@function
        .size           _ZN7cutlass13device_kernelIN5flash11enable_sm90INS1_16FlashAttnFwdSm90INS1_25CollectiveMainloopFwdSm90ILi2EN4cute5tupleIJNS5_1CILi1EEES8_S8_EEENS6_IJNS7_ILi128EEESA_NS7_ILi256EEEEEELi256ENS_12float_e4m3_tEfNS_4arch4Sm90ELb0ELb0ELb0ELb0ELb0ELb0ELb0ELb1ELb1ELb1ELb1ELb0EEENS1_21CollectiveEpilogueFwdINS6_IJSA_SB_SA_EEES9_NS_10bfloat16_tESF_Li256ELb0ELb1ELb1ELb1EEENS1_19SingleTileSchedulerILb0ELb1ELb1ELi128EEEEEEEEEvNT_6ParamsE,(.L_x_13257 - _ZN7cutlass13device_kernelIN5flash11enable_sm90INS1_16FlashAttnFwdSm90INS1_25CollectiveMainloopFwdSm90ILi2EN4cute5tupleIJNS5_1CILi1EEES8_S8_EEENS6_IJNS7_ILi128EEESA_NS7_ILi256EEEEEELi256ENS_12float_e4m3_tEfNS_4arch4Sm90ELb0ELb0ELb0ELb0ELb0ELb0ELb0ELb1ELb1ELb1ELb1ELb0EEENS1_21CollectiveEpilogueFwdINS6_IJSA_SB_SA_EEES9_NS_10bfloat16_tESF_Li256ELb0ELb1ELb1ELb1EEENS1_19SingleTileSchedulerILb0ELb1ELb1ELi128EEEEEEEEEvNT_6ParamsE)
        .other          _ZN7cutlass13device_kernelIN5flash11enable_sm90INS1_16FlashAttnFwdSm90INS1_25CollectiveMainloopFwdSm90ILi2EN4cute5tupleIJNS5_1CILi1EEES8_S8_EEENS6_IJNS7_ILi128EEESA_NS7_ILi256EEEEEELi256ENS_12float_e4m3_tEfNS_4arch4Sm90ELb0ELb0ELb0ELb0ELb0ELb0ELb0ELb1ELb1ELb1ELb1ELb0EEENS1_21CollectiveEpilogueFwdINS6_IJSA_SB_SA_EEES9_NS_10bfloat16_tESF_Li256ELb0ELb1ELb1ELb1EEENS1_19SingleTileSchedulerILb0ELb1ELb1ELi128EEEEEEEEEvNT_6ParamsE,@"STO_CUDA_ENTRY STV_DEFAULT"
_ZN7cutlass13device_kernelIN5flash11enable_sm90INS1_16FlashAttnFwdSm90INS1_25CollectiveMainloopFwdSm90ILi2EN4cute5tupleIJNS5_1CILi1EEES8_S8_EEENS6_IJNS7_ILi128EEESA_NS7_ILi256EEEEEELi256ENS_12float_e4m3_tEfNS_4arch4Sm90ELb0ELb0ELb0ELb0ELb0ELb0ELb0ELb1ELb1ELb1ELb1ELb0EEENS1_21CollectiveEpilogueFwdINS6_IJSA_SB_SA_EEES9_NS_10bfloat16_tESF_Li256ELb0ELb1ELb1ELb1EEENS1_19SingleTileSchedulerILb0ELb1ELb1ELi128EEEEEEEEEvNT_6ParamsE:
[----:B------:R-:W0:Y:S02]  /*0000*/  LDC R1, c[0x0][0x28] ;  /* 0x00000a00ff017b82 */ /* 0x000e240000000800 */
[----:B0-----:R-:W-:Y:S01]  /*0010*/  VIADD R1, R1, 0xffffffd0 ;  /* 0xffffffd001017836 */ /* 0x001fe20000000000 */
[----:B------:R-:W0:Y:S01]  /*0020*/  S2R R3, SR_TID.X ;  /* 0x0000000000037919 */ /* 0x000e220000002100 */
[----:B------:R-:W-:Y:S01]  /*0030*/  ELECT P0, URZ, PT ;  /* 0x00000000003f782f */ /* 0x000fe20003800000 */
[----:B------:R-:W-:Y:S01]  /*0040*/  BSSY B0, `(.L_x_0) ;  /* 0x000000d000007945 */ /* 0x000fe20003800000 */
[----:B0-----:R-:W-:-:S05]  /*0050*/  SHF.R.U32.HI R0, RZ, 0x5, R3 ;  /* 0x00000005ff007819 */ /* 0x001fca0000011603 */
[----:B------:R-:W0:Y:S02]  /*0060*/  SHFL.IDX PT, R2, R0, RZ, 0x1f ;  /* 0x00001fff00027589 */ /* 0x000e2400000e0000 */
[----:B0-----:R-:W-:-:S13]  /*0070*/  ISETP.EQ.AND P0, PT, R2, RZ, P0 ;  /* 0x000000ff0200720c */ /* 0x001fda0000702270 */
[----:B------:R-:W-:Y:S05]  /*0080*/  @!P0 BRA `(.L_x_1) ;  /* 0x0000000000208947 */ /* 0x000fea0003800000 */
[----:B------:R-:W-:Y:S02]  /*0090*/  ULDC.64 UR4, c[0x0][0x198] ;  /* 0x0000660000047ab9 */ /* 0x000fe40000000a00 */
[----:B------:R-:W-:Y:S02]  /*00a0*/  UIADD3 UR6, UP0, UR4, 0x370, URZ ;  /* 0x0000037004067890 */ /* 0x000fe4000ff1e03f */
[----:B------:R-:W-:Y:S02]  /*00b0*/  UIADD3 UR4, UP1, UR4, 0x470, URZ ;  /* 0x0000047004047890 */ /* 0x000fe4000ff3e03f */
[----:B------:R-:W-:Y:S02]  /*00c0*/  UIADD3.X UR7, URZ, UR5, URZ, UP0, !UPT ;  /* 0x000000053f077290 */ /* 0x000fe400087fe43f */
[----:B------:R-:W-:-:S07]  /*00d0*/  UIADD3.X UR5, URZ, UR5, URZ, UP1, !UPT ;  /* 0x000000053f057290 */ /* 0x000fce0008ffe43f */
[----:B------:R0:W-:Y:S02]  /*00e0*/  UTMACCTL.PF [UR6] ;  /* 0x00000000060079b9 */ /* 0x0001e40008040000 */
[----:B------:R0:W-:Y:S02]  /*00f0*/  UTMACCTL.PF [UR4] ;  /* 0x00000000040079b9 */ /* 0x0001e40008040000 */
[----:B0-----:R-:W-:Y:S01]  /*0100*/  NOP ;  /* 0x0000000000007918 */ /* 0x001fe20000000000 */
.L_x_1:
[----:B------:R-:W-:Y:S05]  /*0110*/  BSYNC B0 ;  /* 0x0000000000007941 */ /* 0x000fea0003800000 */
.L_x_0:
[----:B------:R-:W-:Y:S01]  /*0120*/  VOTEU.ANY UP0, P0 ;  /* 0x00000000003f7886 */ /* 0x000fe20000000100 */
[----:B------:R-:W0:Y:S01]  /*0130*/  SHFL.IDX PT, R2, R0, RZ, 0x1f ;  /* 0x00001fff00027589 */ /* 0x000e2200000e0000 */
[----:B------:R-:W-:Y:S01]  /*0140*/  UMOV UR4, 0x80 ;  /* 0x0000008000047882 */ /* 0x000fe20000000000 */
[----:B------:R-:W-:Y:S01]  /*0150*/  UMOV UR7, 0x100 ;  /* 0x0000010000077882 */ /* 0x000fe20000000000 */
[----:B------:R-:W-:Y:S01]  /*0160*/  SHF.R.U32.HI R18, RZ, 0x7, R3 ;  /* 0x00000007ff127819 */ /* 0x000fe20000011603 */
[----:B------:R-:W1:Y:S01]  /*0170*/  @UP0 S2UR UR8, SR_CgaCtaId ;  /* 0x00000000000809c3 */ /* 0x000e620000008800 */
[----:B------:R-:W-:Y:S01]  /*0180*/  @UP0 UMOV UR6, 0x400 ;  /* 0x0000040000060882 */ /* 0x000fe20000000000 */
[----:B------:R-:W-:-:S04]  /*0190*/  @UP0 UIADD3 UR4, -UR4, 0x100000, URZ ;  /* 0x0010000004040890 */ /* 0x000fc8000fffe13f */
[----:B------:R-:W-:Y:S02]  /*01a0*/  @UP0 USHF.L.U32 UR5, UR4, 0xb, URZ ;  /* 0x0000000b04050899 */ /* 0x000fe4000800063f */
[----:B------:R-:W-:Y:S01]  /*01b0*/  @UP0 USHF.L.U32 UR4, UR4, 0x1, URZ ;  /* 0x0000000104040899 */ /* 0x000fe2000800063f */
[----:B------:R-:W-:Y:S01]  /*01c0*/  VOTEU.ANY UP1, P0 ;  /* 0x00000000003f7886 */ /* 0x000fe20000020100 */
[----:B0-----:R-:W-:Y:S02]  /*01d0*/  ISETP.NE.AND P1, PT, R2, RZ, PT ;  /* 0x000000ff0200720c */ /* 0x001fe40003f25270 */
[----:B------:R0:W2:Y:S01]  /*01e0*/  SHFL.IDX PT, R2, R18, RZ, 0x1f ;  /* 0x00001fff12027589 */ /* 0x0000a200000e0000 */
[----:B-1----:R-:W-:Y:S02]  /*01f0*/  @UP0 ULEA UR8, UR8, UR6, 0x18 ;  /* 0x0000000608080291 */ /* 0x002fe4000f8ec03f */
[----:B------:R-:W-:-:S04]  /*0200*/  @UP0 UIADD3 UR6, -UR7, 0x100000, URZ ;  /* 0x0010000007060890 */ /* 0x000fc8000fffe13f */
[----:B------:R-:W-:Y:S02]  /*0210*/  @UP0 USHF.L.U32 UR7, UR6, 0xb, URZ ;  /* 0x0000000b06070899 */ /* 0x000fe4000800063f */
[----:B------:R-:W-:Y:S01]  /*0220*/  @UP0 USHF.L.U32 UR6, UR6, 0x1, URZ ;  /* 0x0000000106060899 */ /* 0x000fe2000800063f */
[----:B------:R-:W-:Y:S01]  /*0230*/  VOTEU.ANY UP0, P0 ;  /* 0x00000000003f7886 */ /* 0x000fe20000000100 */
[----:B------:R-:W1:Y:S04]  /*0240*/  FENCE.VIEW.ASYNC.S ;  /* 0x00000000000073c6 */ /* 0x000e680000000000 */
[----:B-1----:R0:W1:Y:S06]  /*0250*/  @UP0 SYNCS.EXCH.64 URZ, [UR8+0x38800], UR4 ;  /* 0x03880004083f05b2 */ /* 0x00206c0008000100 */
[----:B------:R0:W3:Y:S02]  /*0260*/  @UP1 SYNCS.EXCH.64 URZ, [UR8+0x38820], UR6 ;  /* 0x03882006083f15b2 */ /* 0x0000e40008000100 */
[----:B0-----:R-:W-:Y:S05]  /*0270*/  @P1 BRA `(.L_x_2) ;  /* 0x0000000000481947 */ /* 0x001fea0003800000 */
[----:B------:R-:W0:Y:S01]  /*0280*/  S2UR UR5, SR_CgaCtaId ;  /* 0x00000000000579c3 */ /* 0x000e220000008800 */
[----:B------:R-:W-:Y:S01]  /*0290*/  UMOV UR4, 0x400 ;  /* 0x0000040000047882 */ /* 0x000fe20000000000 */
[----:B------:R-:W-:Y:S01]  /*02a0*/  UMOV UR6, 0x1 ;  /* 0x0000000100067882 */ /* 0x000fe20000000000 */
[----:B------:R-:W-:Y:S01]  /*02b0*/  UMOV UR7, 0x2 ;  /* 0x0000000200077882 */ /* 0x000fe20000000000 */
[----:B------:R-:W-:Y:S01]  /*02c0*/  ELECT P0, URZ, PT ;  /* 0x00000000003f782f */ /* 0x000fe20003800000 */
[----:B0-----:R-:W-:Y:S02]  /*02d0*/  ULEA UR8, UR5, UR4, 0x18 ;  /* 0x0000000405087291 */ /* 0x001fe4000f8ec03f */
[----:B------:R-:W-:-:S04]  /*02e0*/  UIADD3 UR4, -UR6, 0x100000, URZ ;  /* 0x0010000006047890 */ /* 0x000fc8000fffe13f */
[----:B------:R-:W-:Y:S02]  /*02f0*/  USHF.L.U32 UR5, UR4, 0xb, URZ ;  /* 0x0000000b04057899 */ /* 0x000fe4000800063f */
[----:B------:R-:W-:Y:S02]  /*0300*/  USHF.L.U32 UR4, UR4, 0x1, URZ ;  /* 0x0000000104047899 */ /* 0x000fe4000800063f */
[----:B------:R-:W-:-:S04]  /*0310*/  UIADD3 UR6, -UR7, 0x100000, URZ ;  /* 0x0010000007067890 */ /* 0x000fc8000fffe13f */
[----:B------:R-:W-:Y:S02]  /*0320*/  USHF.L.U32 UR7, UR6, 0xb, URZ ;  /* 0x0000000b06077899 */ /* 0x000fe4000800063f */
[----:B------:R-:W-:Y:S01]  /*0330*/  USHF.L.U32 UR6, UR6, 0x1, URZ ;  /* 0x0000000106067899 */ /* 0x000fe2000800063f */
[----:B------:R-:W0:Y:S03]  /*0340*/  FENCE.VIEW.ASYNC.S ;  /* 0x00000000000073c6 */ /* 0x000e260000000000 */
[----:B0-----:R0:W4:Y:S08]  /*0350*/  SYNCS.EXCH.64 URZ, [UR8+0x38830], UR4 ;  /* 0x03883004083f75b2 */ /* 0x0011300008000100 */
[----:B------:R0:W0:Y:S01]  /*0360*/  SYNCS.EXCH.64 URZ, [UR8+0x38840], UR6 ;  /* 0x03884006083f75b2 */ /* 0x0000220008000100 */
[----:B------:R0:W0:Y:S01]  /*0370*/  SYNCS.EXCH.64 URZ, [UR8+0x38838], UR4 ;  /* 0x03883804083f75b2 */ /* 0x0000220008000100 */
[----:B------:R0:W0:Y:S01]  /*0380*/  SYNCS.EXCH.64 URZ, [UR8+0x38848], UR6 ;  /* 0x03884806083f75b2 */ /* 0x0000220008000100 */
[----:B------:R-:W-:Y:S01]  /*0390*/  NOP ;  /* 0x0000000000007918 */ /* 0x000fe20000000000 */
.L_x_2:
[----:B------:R-:W5:Y:S01]  /*03a0*/  SHFL.IDX PT, R3, R0, RZ, 0x1f ;  /* 0x00001fff00037589 */ /* 0x000f6200000e0000 */
[----:B------:R-:W-:Y:S01]  /*03b0*/  NOP ;  /* 0x0000000000007918 */ /* 0x000fe20000000000 */
[----:B-----5:R-:W-:-:S13]  /*03c0*/  ISETP.NE.AND P0, PT, R3, RZ, PT ;  /* 0x000000ff0300720c */ /* 0x020fda0003f05270 */
[----:B------:R-:W-:Y:S05]  /*03d0*/  @P0 BRA `(.L_x_3) ;  /* 0x0000000000480947 */ /* 0x000fea0003800000 */
[----:B0-----:R-:W0:Y:S01]  /*03e0*/  S2UR UR5, SR_CgaCtaId ;  /* 0x00000000000579c3 */ /* 0x001e220000008800 */
        /* <DEDUP_REMOVED lines=12> */
[----:B0-----:R0:W0:Y:S08]  /*04b0*/  SYNCS.EXCH.64 URZ, [UR8+0x38850], UR4 ;  /* 0x03885004083f75b2 */ /* 0x0010300008000100 */
[----:B------:R0:W0:Y:S01]  /*04c0*/  SYNCS.EXCH.64 URZ, [UR8+0x38860], UR6 ;  /* 0x03886006083f75b2 */ /* 0x0000220008000100 */
[----:B------:R0:W0:Y:S01]  /*04d0*/  SYNCS.EXCH.64 URZ, [UR8+0x38858], UR4 ;  /* 0x03885804083f75b2 */ /* 0x0000220008000100 */
[----:B------:R0:W0:Y:S01]  /*04e0*/  SYNCS.EXCH.64 URZ, [UR8+0x38868], UR6 ;  /* 0x03886806083f75b2 */ /* 0x0000220008000100 */
[----:B------:R-:W-:Y:S01]  /*04f0*/  NOP ;  /* 0x0000000000007918 */ /* 0x000fe20000000000 */
.L_x_3:
[----:B------:R-:W5:Y:S01]  /*0500*/  SHFL.IDX PT, R3, R0, RZ, 0x1f ;  /* 0x00001fff00037589 */ /* 0x000f6200000e0000 */
[----:B------:R-:W-:Y:S01]  /*0510*/  NOP ;  /* 0x0000000000007918 */ /* 0x000fe20000000000 */
[----:B-----5:R-:W-:-:S13]  /*0520*/  ISETP.NE.AND P0, PT, R3, RZ, PT ;  /* 0x000000ff0300720c */ /* 0x020fda0003f05270 */
[----:B------:R-:W-:Y:S05]  /*0530*/  @P0 BRA `(.L_x_4) ;  /* 0x0000000000380947 */ /* 0x000fea0003800000 */
[----:B0-----:R-:W0:Y:S01]  /*0540*/  S2UR UR5, SR_CgaCtaId ;  /* 0x00000000000579c3 */ /* 0x001e220000008800 */
[----:B------:R-:W-:Y:S01]  /*0550*/  UMOV UR4, 0x400 ;  /* 0x0000040000047882 */ /* 0x000fe20000000000 */
[----:B------:R-:W-:Y:S01]  /*0560*/  UMOV UR7, 0x1 ;  /* 0x0000000100077882 */ /* 0x000fe20000000000 */
[----:B------:R-:W-:Y:S01]  /*0570*/  ELECT P0, URZ, PT ;  /* 0x00000000003f782f */ /* 0x000fe20003800000 */
[----:B0-----:R-:W-:Y:S02]  /*0580*/  ULEA UR6, UR5, UR4, 0x18 ;  /* 0x0000000405067291 */ /* 0x001fe4000f8ec03f */
[----:B------:R-:W-:-:S04]  /*0590*/  UIADD3 UR4, -UR7, 0x100000, URZ ;  /* 0x0010000007047890 */ /* 0x000fc8000fffe13f */
[----:B------:R-:W-:Y:S02]  /*05a0*/  USHF.L.U32 UR5, UR4, 0xb, URZ ;  /* 0x0000000b04057899 */ /* 0x000fe4000800063f */
[----:B------:R-:W-:Y:S01]  /*05b0*/  USHF.L.U32 UR4, UR4, 0x1, URZ ;  /* 0x0000000104047899 */ /* 0x000fe2000800063f */
[----:B------:R-:W0:Y:S11]  /*05c0*/  FENCE.VIEW.ASYNC.S ;  /* 0x00000000000073c6 */ /* 0x000e360000000000 */
[----:B0-----:R0:W0:Y:S01]  /*05d0*/  SYNCS.EXCH.64 URZ, [UR6+0x38870], UR4 ;  /* 0x03887004063f75b2 */ /* 0x0010220008000100 */
[----:B------:R0:W0:Y:S01]  /*05e0*/  SYNCS.EXCH.64 URZ, [UR6+0x38880], UR4 ;  /* 0x03888004063f75b2 */ /* 0x0000220008000100 */
[----:B------:R0:W0:Y:S01]  /*05f0*/  SYNCS.EXCH.64 URZ, [UR6+0x38878], UR4 ;  /* 0x03887804063f75b2 */ /* 0x0000220008000100 */
[----:B------:R0:W0:Y:S01]  /*0600*/  SYNCS.EXCH.64 URZ, [UR6+0x38888], UR4 ;  /* 0x03888804063f75b2 */ /* 0x0000220008000100 */
[----:B------:R-:W-:Y:S01]  /*0610*/  NOP ;  /* 0x0000000000007918 */ /* 0x000fe20000000000 */
.L_x_4:
        /* <DEDUP_REMOVED lines=22> */
.L_x_5:
        /* <DEDUP_REMOVED lines=22> */
.L_x_6:
[----:B--2---:R-:W-:Y:S01]  /*08e0*/  ISETP.NE.AND P0, PT, R2, RZ, PT ;  /* 0x000000ff0200720c */ /* 0x004fe20003f05270 */
[----:B------:R-:W-:Y:S01]  /*08f0*/  IMAD.MOV.U32 R2, RZ, RZ, 0x1 ;  /* 0x00000001ff027424 */ /* 0x000fe200078e00ff */
[----:B------:R-:W-:Y:S01]  /*0900*/  NOP ;  /* 0x0000000000007918 */ /* 0x000fe20000000000 */
[----:B------:R-:W-:Y:S01]  /*0910*/  ULDC.64 UR40, c[0x0][0x208] ;  /* 0x0000820000287ab9 */ /* 0x000fe20000000a00 */
[----:B------:R-:W-:Y:S02]  /*0920*/  BSSY B6, `(.L_x_7) ;  /* 0x0000e99000067945 */ /* 0x000fe40003800000 */
[----:B------:R-:W-:-:S05]  /*0930*/  SEL R2, R2, 0x2, !P0 ;  /* 0x0000000202027807 */ /* 0x000fca0004000000 */
[----:B------:R2:W-:Y:S01]  /*0940*/  STL [R1+0x24], R2 ;  /* 0x0000240201007387 */ /* 0x0005e20000100800 */
[----:B01-34-:R-:W-:Y:S06]  /*0950*/  BAR.SYNC.DEFER_BLOCKING 0x0 ;  /* 0x0000000000007b1d */ /* 0x01bfec0000010000 */
[----:B------:R-:W-:Y:S05]  /*0960*/  @!P0 BRA `(.L_x_8) ;  /* 0x000000a400bc8947 */ /* 0x000fea0003800000 */
.L_x_9:
[----:B------:R-:W-:-:S08]  /*0970*/  NOP ;  /* 0x0000000000007918 */ /* 0x000fd00000000000 */
[----:B------:R-:W0:Y:S02]  /*0980*/  USETMAXREG.TRY_ALLOC.CTAPOOL UP0, 0xf0 ;  /* 0x000000f0000079c8 */ /* 0x000e240008000600 */
[----:B0-----:R-:W-:-:S13]  /*0990*/  PLOP3.LUT P0, PT, PT, PT, UP0, 0x80, 0x0 ;  /* 0x000000000000781c */ /* 0x001fda0003f0f008 */
[----:B------:R-:W-:Y:S05]  /*09a0*/  @!P0 BRA `(.L_x_9) ;  /* 0xfffffffc00f08947 */ /* 0x000fea000383ffff */
[----:B--2---:R-:W0:Y:S01]  /*09b0*/  LDC R2, c[0x0][0xc50] ;  /* 0x00031400ff027b82 */ /* 0x004e220000000800 */
[----:B------:R-:W1:Y:S07]  /*09c0*/  S2R R24, SR_TID.X ;  /* 0x0000000000187919 */ /* 0x000e6e0000002100 */
[----:B------:R-:W2:Y:S08]  /*09d0*/  S2UR UR4, SR_CTAID.Y ;  /* 0x00000000000479c3 */ /* 0x000eb00000002600 */
[----:B------:R-:W3:Y:S08]  /*09e0*/  S2UR UR39, SR_CTAID.Z ;  /* 0x00000000002779c3 */ /* 0x000ef00000002700 */
[----:B------:R-:W-:Y:S06]  /*09f0*/  BAR.ARV 0x8, 0x180 ;  /* 0x0206000000007b1d */ /* 0x000fec0000002000 */
[----:B0-----:R-:W-:Y:S01]  /*0a00*/  ISETP.NE.AND P1, PT, R2, 0x1, PT ;  /* 0x000000010200780c */ /* 0x001fe20003f25270 */
[----:B--2---:R-:W-:Y:S01]  /*0a10*/  IMAD.U32 R16, RZ, RZ, UR4 ;  /* 0x00000004ff107e24 */ /* 0x004fe2000f8e00ff */
[----:B-1----:R-:W-:-:S11]  /*0a20*/  LOP3.LUT R4, R24, 0xffffff80, RZ, 0xc0, !PT ;  /* 0xffffff8018047812 */ /* 0x002fd600078ec0ff */
[----:B------:R-:W0:Y:S01]  /*0a30*/  @P1 LDC R0, c[0x0][0xc54] ;  /* 0x00031500ff001b82 */ /* 0x000e220000000800 */
[----:B------:R-:W-:-:S07]  /*0a40*/  ISETP.NE.AND P0, PT, R4, 0x80, PT ;  /* 0x000000800400780c */ /* 0x000fce0003f05270 */
[----:B------:R-:W1:Y:S08]  /*0a50*/  @P1 LDC R3, c[0x0][0xc58] ;  /* 0x00031600ff031b82 */ /* 0x000e700000000800 */
[----:B------:R-:W-:Y:S06]  /*0a60*/  @!P0 BAR.ARV 0x9, 0x100 ;  /* 0x0244000000008b1d */ /* 0x000fec0000002000 */
[----:B---3--:R-:W-:Y:S01]  /*0a70*/  ISETP.LE.AND P0, PT, RZ, UR39, PT ;  /* 0x00000027ff007c0c */ /* 0x008fe2000bf03270 */
[----:B0-----:R-:W-:-:S05]  /*0a80*/  @P1 IMAD.HI.U32 R0, R0, UR4, RZ ;  /* 0x0000000400001c27 */ /* 0x001fca000f8e00ff */
[----:B-1----:R-:W-:-:S05]  /*0a90*/  @P1 SHF.R.U32.HI R16, RZ, R3, R0 ;  /* 0x00000003ff101219 */ /* 0x002fca0000011600 */
[----:B------:R-:W-:-:S04]  /*0aa0*/  IMAD.MOV R3, RZ, RZ, -R16 ;  /* 0x000000ffff037224 */ /* 0x000fc800078e0a10 */
[----:B------:R-:W-:Y:S01]  /*0ab0*/  IMAD R19, R2, R3, UR4 ;  /* 0x0000000402137e24 */ /* 0x000fe2000f8e0203 */
[----:B------:R-:W-:Y:S06]  /*0ac0*/  @!P0 BRA `(.L_x_10) ;  /* 0x000000e400f88947 */ /* 0x000fec0003800000 */
[----:B------:R-:W0:Y:S01]  /*0ad0*/  LDC.64 R12, c[0x0][0x990] ;  /* 0x00026400ff0c7b82 */ /* 0x000e220000000a00 */
[----:B------:R-:W-:-:S07]  /*0ae0*/  USHF.R.S32.HI UR38, URZ, 0x1f, UR39 ;  /* 0x0000001f3f267899 */ /* 0x000fce0008011427 */
[----:B------:R-:W1:Y:S08]  /*0af0*/  LDC.64 R20, c[0x0][0x998] ;  /* 0x00026600ff147b82 */ /* 0x000e700000000a00 */
[----:B------:R-:W2:Y:S01]  /*0b00*/  LDC R27, c[0x0][0x424] ;  /* 0x00010900ff1b7b82 */ /* 0x000ea20000000800 */
[----:B0-----:R-:W-:-:S04]  /*0b10*/  ISETP.NE.U32.AND P0, PT, R12, RZ, PT ;  /* 0x000000ff0c00720c */ /* 0x001fc80003f05070 */
[----:B------:R-:W-:Y:S02]  /*0b20*/  ISETP.NE.AND.EX P0, PT, R13, RZ, PT, P0 ;  /* 0x000000ff0d00720c */ /* 0x000fe40003f05300 */
[----:B-1----:R-:W-:-:S04]  /*0b30*/  ISETP.NE.U32.AND P1, PT, R20, RZ, PT ;  /* 0x000000ff1400720c */ /* 0x002fc80003f25070 */
[----:B------:R-:W-:-:S07]  /*0b40*/  ISETP.NE.AND.EX P1, PT, R21, RZ, PT, P1 ;  /* 0x000000ff1500720c */ /* 0x000fce0003f25310 */
[----:B------:R-:W0:Y:S01]  /*0b50*/  @P0 LDC.64 R8, c[0x0][0x9a8] ;  /* 0x00026a00ff080b82 */ /* 0x000e220000000a00 */
[----:B------:R-:W-:-:S07]  /*0b60*/  @P0 SHF.R.S32.HI R7, RZ, 0x1f, R16 ;  /* 0x0000001fff070819 */ /* 0x000fce0000011410 */
[----:B------:R-:W1:Y:S08]  /*0b70*/  @P1 LDC.64 R10, c[0x0][0x9b8] ;  /* 0x00026e00ff0a1b82 */ /* 0x000e700000000a00 */
[----:B------:R-:W3:Y:S08]  /*0b80*/  @P0 LDC.64 R14, c[0x0][0x9b0] ;  /* 0x00026c00ff0e0b82 */ /* 0x000ef00000000a00 */
[----:B------:R-:W4:Y:S01]  /*0b90*/  @P1 LDC.64 R22, c[0x0][0x9c0] ;  /* 0x00027000ff161b82 */ /* 0x000f220000000a00 */
[----:B0-----:R-:W-:-:S02]  /*0ba0*/  @P0 IMAD R0, R8, UR38, RZ ;  /* 0x0000002608000c24 */ /* 0x001fc4000f8e02ff */
[----:B------:R-:W-:-:S04]  /*0bb0*/  @P0 IMAD.WIDE.U32 R2, R8, UR39, RZ ;  /* 0x0000002708020c25 */ /* 0x000fc8000f8e00ff */
[----:B------:R-:W-:Y:S02]  /*0bc0*/  @P0 IMAD R9, R9, UR39, R0 ;  /* 0x0000002709090c24 */ /* 0x000fe4000f8e0200 */
[C---:B-1----:R-:W-:Y:S02]  /*0bd0*/  @P1 IMAD R4, R10.reuse, UR38, RZ ;  /* 0x000000260a041c24 */ /* 0x042fe4000f8e02ff */
[----:B------:R-:W-:Y:S01]  /*0be0*/  @P0 IMAD.IADD R3, R3, 0x1, R9 ;  /* 0x0000000103030824 */ /* 0x000fe200078e0209 */
[----:B------:R-:W-:Y:S01]  /*0bf0*/  @P1 SHF.R.S32.HI R9, RZ, 0x1f, R16 ;  /* 0x0000001fff091819 */ /* 0x000fe20000011410 */
[----:B------:R-:W-:Y:S02]  /*0c00*/  @P1 IMAD R11, R11, UR39, R4 ;  /* 0x000000270b0b1c24 */ /* 0x000fe4000f8e0204 */
[----:B------:R-:W-:-:S04]  /*0c10*/  @P1 IMAD.WIDE.U32 R4, R10, UR39, RZ ;  /* 0x000000270a041c25 */ /* 0x000fc8000f8e00ff */
[-C--:B---3--:R-:W-:Y:S02]  /*0c20*/  @P0 IMAD R7, R7, R14.reuse, RZ ;  /* 0x0000000e07070224 */ /* 0x088fe400078e02ff */
[----:B------:R-:W-:Y:S02]  /*0c30*/  @P1 IMAD.IADD R5, R5, 0x1, R11 ;  /* 0x0000000105051824 */ /* 0x000fe400078e020b */
[----:B------:R-:W-:-:S04]  /*0c40*/  @P0 IMAD.WIDE.U32 R2, R16, R14, R2 ;  /* 0x0000000e10020225 */ /* 0x000fc800078e0002 */
[-C--:B----4-:R-:W-:Y:S02]  /*0c50*/  @P1 IMAD R0, R9, R22.reuse, RZ ;  /* 0x0000001609001224 */ /* 0x090fe400078e02ff */
[C---:B------:R-:W-:Y:S02]  /*0c60*/  @P0 IMAD R9, R16.reuse, R15, R7 ;  /* 0x0000000f10090224 */ /* 0x040fe400078e0207 */
[C---:B------:R-:W-:Y:S02]  /*0c70*/  @P1 IMAD R11, R16.reuse, R23, R0 ;  /* 0x00000017100b1224 */ /* 0x040fe400078e0200 */
[----:B------:R-:W-:Y:S01]  /*0c80*/  @P1 IMAD.WIDE.U32 R6, R16, R22, R4 ;  /* 0x0000001610061225 */ /* 0x000fe200078e0004 */
[----:B------:R-:W-:-:S03]  /*0c90*/  @P0 LEA R4, P2, R2, R12, 0x2 ;  /* 0x0000000c02040211 */ /* 0x000fc600078410ff */
[----:B------:R-:W-:Y:S01]  /*0ca0*/  @P1 IMAD.IADD R0, R7, 0x1, R11 ;  /* 0x0000000107001824 */ /* 0x000fe200078e020b */
[C---:B------:R-:W-:Y:S01]  /*0cb0*/  @P1 LEA R8, P3, R6.reuse, R20, 0x2 ;  /* 0x0000001406081211 */ /* 0x040fe200078610ff */
[----:B------:R-:W-:Y:S02]  /*0cc0*/  @P0 IMAD.IADD R3, R3, 0x1, R9 ;  /* 0x0000000103030824 */ /* 0x000fe400078e0209 */
[----:B------:R-:W-:Y:S01]  /*0cd0*/  IMAD.MOV.U32 R7, RZ, RZ, 0x3f800000 ;  /* 0x3f800000ff077424 */ /* 0x000fe200078e00ff */
[----:B------:R-:W-:Y:S01]  /*0ce0*/  @P1 LEA.HI.X R9, R6, R21, R0, 0x2, P3 ;  /* 0x0000001506091211 */ /* 0x000fe200018f1400 */
[----:B------:R-:W-:Y:S01]  /*0cf0*/  IMAD.MOV.U32 R0, RZ, RZ, 0x3f800000 ;  /* 0x3f800000ff007424 */ /* 0x000fe200078e00ff */
[----:B------:R-:W-:Y:S01]  /*0d00*/  @P0 LEA.HI.X R5, R2, R13, R3, 0x2, P2 ;  /* 0x0000000d02050211 */ /* 0x000fe200010f1403 */
[----:B------:R-:W0:Y:S04]  /*0d10*/  LDC R6, c[0x0][0x2f0] ;  /* 0x0000bc00ff067b82 */ /* 0x000e280000000800 */
[----:B------:R1:W5:Y:S04]  /*0d20*/  @P1 LDG.E R0, desc[UR40][R8.64] ;  /* 0x0000002808001981 */ /* 0x000368000c1e1900 */
[----:B------:R-:W3:Y:S01]  /*0d30*/  LDC.64 R2, c[0x0][0x418] ;  /* 0x00010600ff027b82 */ /* 0x000ee20000000a00 */
[----:B------:R1:W5:Y:S01]  /*0d40*/  @P0 LDG.E R7, desc[UR40][R4.64] ;  /* 0x0000002804070981 */ /* 0x000362000c1e1900 */
[----:B---3--:R-:W-:-:S04]  /*0d50*/  ISETP.NE.U32.AND P0, PT, R2, RZ, PT ;  /* 0x000000ff0200720c */ /* 0x008fc80003f05070 */
[----:B------:R-:W-:-:S04]  /*0d60*/  ISETP.NE.AND.EX P0, PT, R3, RZ, PT, P0 ;  /* 0x000000ff0300720c */ /* 0x000fc80003f05300 */
[----:B--2---:R-:W-:-:S05]  /*0d70*/  SEL R27, R27, 0x1, P0 ;  /* 0x000000011b1b7807 */ /* 0x004fca0000000000 */
[----:B0-----:R-:W-:-:S05]  /*0d80*/  IMAD R27, R27, R6, RZ ;  /* 0x000000061b1b7224 */ /* 0x001fca00078e02ff */
[C---:B------:R-:W-:Y:S01]  /*0d90*/  ISETP.GE.AND P0, PT, R27.reuse, 0x1, PT ;  /* 0x000000011b00780c */ /* 0x040fe20003f06270 */
[----:B------:R-:W-:-:S05]  /*0da0*/  VIADD R2, R27, 0x7f ;  /* 0x0000007f1b027836 */ /* 0x000fca0000000000 */
[----:B------:R-:W-:-:S04]  /*0db0*/  SHF.R.S32.HI R3, RZ, 0x1f, R2 ;  /* 0x0000001fff037819 */ /* 0x000fc80000011402 */
[----:B------:R-:W-:Y:S01]  /*0dc0*/  LEA.HI R3, R3, R2, RZ, 0x7 ;  /* 0x0000000203037211 */ /* 0x000fe200078f38ff */
[----:B------:R-:W-:Y:S01]  /*0dd0*/  IMAD.MOV.U32 R2, RZ, RZ, RZ ;  /* 0x000000ffff027224 */ /* 0x000fe200078e00ff */
[----:B------:R-:W-:Y:S02]  /*0de0*/  LOP3.LUT R17, R19, 0xffff, RZ, 0xc0, !PT ;  /* 0x0000ffff13117812 */ /* 0x000fe400078ec0ff */
[----:B------:R-:W-:Y:S01]  /*0df0*/  SHF.R.S32.HI R26, RZ, 0x7, R3 ;  /* 0x00000007ff1a7819 */ /* 0x000fe20000011403 */
[----:B-1----:R-:W-:Y:S06]  /*0e00*/  @!P0 BRA `(.L_x_11) ;  /* 0x0000000000788947 */ /* 0x002fec0003800000 */
[----:B------:R-:W-:-:S04]  /*0e10*/  SHF.R.U32.HI R5, RZ, 0x10, R19 ;  /* 0x00000010ff057819 */ /* 0x000fc80000011613 */
[----:B------:R-:W-:-:S13]  /*0e20*/  ISETP.NE.AND P0, PT, R5, RZ, PT ;  /* 0x000000ff0500720c */ /* 0x000fda0003f05270 */
[----:B------:R-:W0:Y:S02]  /*0e30*/  @!P0 LDC R5, c[0x0][0x9f0] ;  /* 0x00027c00ff058b82 */ /* 0x000e240000000800 */
[-C--:B0-----:R-:W-:Y:S02]  /*0e40*/  IABS R9, R5.reuse ;  /* 0x0000000500097213 */ /* 0x081fe40000000000 */
[----:B------:R-:W-:Y:S02]  /*0e50*/  IADD3 R4, R26, -0x1, R5 ;  /* 0xffffffff1a047810 */ /* 0x000fe40007ffe005 */
[----:B------:R-:W0:Y:S01]  /*0e60*/  I2F.RP R6, R9 ;  /* 0x0000000900067306 */ /* 0x000e220000209400 */
[----:B------:R-:W-:-:S05]  /*0e70*/  IABS R10, R5 ;  /* 0x00000005000a7213 */ /* 0x000fca0000000000 */
[----:B------:R-:W-:Y:S02]  /*0e80*/  IMAD.MOV R10, RZ, RZ, -R10 ;  /* 0x000000ffff0a7224 */ /* 0x000fe400078e0a0a */
[----:B0-----:R-:W0:Y:S02]  /*0e90*/  MUFU.RCP R6, R6 ;  /* 0x0000000600067308 */ /* 0x001e240000001000 */
[----:B0-----:R-:W-:Y:S01]  /*0ea0*/  VIADD R2, R6, 0xffffffe ;  /* 0x0ffffffe06027836 */ /* 0x001fe20000000000 */
[----:B------:R-:W-:Y:S02]  /*0eb0*/  IABS R6, R4 ;  /* 0x0000000400067213 */ /* 0x000fe40000000000 */
[----:B------:R-:W-:-:S03]  /*0ec0*/  LOP3.LUT R4, R4, R5, RZ, 0x3c, !PT ;  /* 0x0000000504047212 */ /* 0x000fc600078e3cff */
[----:B------:R0:W1:Y:S01]  /*0ed0*/  F2I.FTZ.U32.TRUNC.NTZ R3, R2 ;  /* 0x0000000200037305 */ /* 0x000062000021f000 */
[----:B------:R-:W-:Y:S01]  /*0ee0*/  ISETP.GE.AND P2, PT, R4, RZ, PT ;  /* 0x000000ff0400720c */ /* 0x000fe20003f46270 */
[----:B0-----:R-:W-:Y:S02]  /*0ef0*/  IMAD.MOV.U32 R2, RZ, RZ, RZ ;  /* 0x000000ffff027224 */ /* 0x001fe400078e00ff */
[----:B-1----:R-:W-:-:S04]  /*0f00*/  IMAD.MOV R8, RZ, RZ, -R3 ;  /* 0x000000ffff087224 */ /* 0x002fc800078e0a03 */
[----:B------:R-:W-:-:S04]  /*0f10*/  IMAD R11, R8, R9, RZ ;  /* 0x00000009080b7224 */ /* 0x000fc800078e02ff */
[----:B------:R-:W-:-:S04]  /*0f20*/  IMAD.HI.U32 R3, R3, R11, R2 ;  /* 0x0000000b03037227 */ /* 0x000fc800078e0002 */
[----:B------:R-:W-:Y:S02]  /*0f30*/  IMAD.MOV.U32 R2, RZ, RZ, R10 ;  /* 0x000000ffff027224 */ /* 0x000fe400078e000a */
[----:B------:R-:W-:-:S04]  /*0f40*/  IMAD.HI.U32 R3, R3, R6, RZ ;  /* 0x0000000603037227 */ /* 0x000fc800078e00ff */
[----:B------:R-:W-:-:S05]  /*0f50*/  IMAD R2, R3, R2, R6 ;  /* 0x0000000203027224 */ /* 0x000fca00078e0206 */
[----:B------:R-:W-:-:S13]  /*0f60*/  ISETP.GT.U32.AND P1, PT, R9, R2, PT ;  /* 0x000000020900720c */ /* 0x000fda0003f24070 */
[----:B------:R-:W-:Y:S02]  /*0f70*/  @!P1 IMAD.IADD R2, R2, 0x1, -R9 ;  /* 0x0000000102029824 */ /* 0x000fe400078e0a09 */
[----:B------:R-:W-:Y:S01]  /*0f80*/  @!P1 VIADD R3, R3, 0x1 ;  /* 0x0000000103039836 */ /* 0x000fe20000000000 */
[----:B------:R-:W-:Y:S02]  /*0f90*/  ISETP.NE.AND P1, PT, R5, RZ, PT ;  /* 0x000000ff0500720c */ /* 0x000fe40003f25270 */
[----:B------:R-:W-:-:S13]  /*0fa0*/  ISETP.GE.U32.AND P0, PT, R2, R9, PT ;  /* 0x000000090200720c */ /* 0x000fda0003f06070 */
[----:B------:R-:W-:-:S04]  /*0fb0*/  @P0 VIADD R3, R3, 0x1 ;  /* 0x0000000103030836 */ /* 0x000fc80000000000 */
[----:B------:R-:W-:-:S04]  /*0fc0*/  IMAD.MOV.U32 R2, RZ, RZ, R3 ;  /* 0x000000ffff027224 */ /* 0x000fc800078e0003 */
[----:B------:R-:W-:Y:S01]  /*0fd0*/  @!P2 IMAD.MOV R2, RZ, RZ, -R2 ;  /* 0x000000ffff02a224 */ /* 0x000fe200078e0a02 */
[----:B------:R-:W-:-:S07]  /*0fe0*/  @!P1 LOP3.LUT R2, RZ, R5, RZ, 0x33, !PT ;  /* 0x00000005ff029212 */ /* 0x000fce00078e33ff */
.L_x_11:
[-C--:B------:R-:W-:Y:S01]  /*0ff0*/  IMAD R17, R17, R2.reuse, RZ ;  /* 0x0000000211117224 */ /* 0x080fe200078e02ff */
[----:B------:R-:W-:Y:S01]  /*1000*/  ULDC UR4, c[0x0][0x988] ;  /* 0x0002620000047ab9 */ /* 0x000fe20000000800 */
[----:B------:R-:W-:Y:S01]  /*1010*/  VIADD R120, R24, 0xffffff80 ;  /* 0xffffff8018787836 */ /* 0x000fe20000000000 */
[----:B------:R-:W-:Y:S02]  /*1020*/  PLOP3.LUT P0, PT, PT, PT, PT, 0x80, 0x0 ;  /* 0x000000000000781c */ /* 0x000fe40003f0f070 */
[----:B------:R-:W-:Y:S02]  /*1030*/  CS2R R92, SRZ ;  /* 0x00000000005c7805 */ /* 0x000fe4000001ff00 */
[----:B------:R-:W-:Y:S01]  /*1040*/  VIADDMNMX R26, R17, R2, R26, PT ;  /* 0x00000002111a7246 */ /* 0x000fe2000380011a */
[----:B-----5:R-:W-:Y:S01]  /*1050*/  FMUL.FTZ R2, R7, R0 ;  /* 0x0000000007027220 */ /* 0x020fe20000410000 */
[----:B------:R-:W-:Y:S01]  /*1060*/  IMAD.MOV.U32 R0, RZ, RZ, RZ ;  /* 0x000000ffff007224 */ /* 0x000fe200078e00ff */
[----:B------:R-:W-:-:S02]  /*1070*/  CS2R R4, SRZ ;  /* 0x0000000000047805 */ /* 0x000fc4000001ff00 */
[----:B------:R-:W-:Y:S01]  /*1080*/  ISETP.GT.AND P1, PT, R26, R17, PT ;  /* 0x000000111a00720c */ /* 0x000fe20003f24270 */
[----:B------:R-:W-:Y:S01]  /*1090*/  FMUL.FTZ R2, R2, UR4 ;  /* 0x0000000402027c20 */ /* 0x000fe20008410000 */
[----:B------:R-:W-:Y:S02]  /*10a0*/  CS2R R154, SRZ ;  /* 0x00000000009a7805 */ /* 0x000fe4000001ff00 */
[----:B------:R-:W-:Y:S02]  /*10b0*/  CS2R R30, SRZ ;  /* 0x00000000001e7805 */ /* 0x000fe4000001ff00 */
[----:B------:R-:W-:Y:S02]  /*10c0*/  CS2R R28, SRZ ;  /* 0x00000000001c7805 */ /* 0x000fe4000001ff00 */
[----:B------:R-:W-:Y:S02]  /*10d0*/  CS2R R112, SRZ ;  /* 0x0000000000707805 */ /* 0x000fe4000001ff00 */
[----:B------:R-:W-:-:S02]  /*10e0*/  CS2R R72, SRZ ;  /* 0x0000000000487805 */ /* 0x000fc4000001ff00 */
[----:B------:R-:W-:Y:S02]  /*10f0*/  CS2R R84, SRZ ;  /* 0x0000000000547805 */ /* 0x000fe4000001ff00 */
[----:B------:R-:W-:Y:S02]  /*1100*/  CS2R R152, SRZ ;  /* 0x0000000000987805 */ /* 0x000fe4000001ff00 */
[----:B------:R-:W-:Y:S01]  /*1110*/  CS2R R38, SRZ ;  /* 0x0000000000267805 */ /* 0x000fe2000001ff00 */
[----:B------:R-:W-:Y:S01]  /*1120*/  IMAD.MOV.U32 R34, RZ, RZ, RZ ;  /* 0x000000ffff227224 */ /* 0x000fe200078e00ff */
[----:B------:R-:W-:Y:S02]  /*1130*/  CS2R R36, SRZ ;  /* 0x0000000000247805 */ /* 0x000fe4000001ff00 */
[----:B------:R-:W-:Y:S02]  /*1140*/  CS2R R100, SRZ ;  /* 0x0000000000647805 */ /* 0x000fe4000001ff00 */
[----:B------:R-:W-:-:S02]  /*1150*/  CS2R R76, SRZ ;  /* 0x00000000004c7805 */ /* 0x000fc4000001ff00 */
[----:B------:R-:W-:Y:S01]  /*1160*/  CS2R R46, SRZ ;  /* 0x00000000002e7805 */ /* 0x000fe2000001ff00 */
[----:B------:R-:W-:Y:S01]  /*1170*/  IMAD.MOV.U32 R42, RZ, RZ, RZ ;  /* 0x000000ffff2a7224 */ /* 0x000fe200078e00ff */
[----:B------:R-:W-:Y:S02]  /*1180*/  CS2R R32, SRZ ;  /* 0x0000000000207805 */ /* 0x000fe4000001ff00 */
[----:B------:R-:W-:Y:S02]  /*1190*/  CS2R R44, SRZ ;  /* 0x00000000002c7805 */ /* 0x000fe4000001ff00 */
[----:B------:R-:W-:Y:S02]  /*11a0*/  CS2R R108, SRZ ;  /* 0x00000000006c7805 */ /* 0x000fe4000001ff00 */
[----:B------:R-:W-:Y:S02]  /*11b0*/  CS2R R68, SRZ ;  /* 0x0000000000447805 */ /* 0x000fe4000001ff00 */
[----:B------:R-:W-:Y:S01]  /*11c0*/  CS2R R54, SRZ ;  /* 0x0000000000367805 */ /* 0x000fe2000001ff00 */
[----:B------:R-:W-:Y:S01]  /*11d0*/  IMAD.MOV.U32 R50, RZ, RZ, RZ ;  /* 0x000000ffff327224 */ /* 0x000fe200078e00ff */
[----:B------:R-:W-:-:S02]  /*11e0*/  CS2R R24, SRZ ;  /* 0x0000000000187805 */ /* 0x000fc4000001ff00 */
[----:B------:R-:W-:Y:S02]  /*11f0*/  CS2R R52, SRZ ;  /* 0x0000000000347805 */ /* 0x000fe4000001ff00 */
[----:B------:R-:W-:Y:S02]  /*1200*/  CS2R R116, SRZ ;  /* 0x0000000000747805 */ /* 0x000fe4000001ff00 */
[----:B------:R-:W-:Y:S02]  /*1210*/  CS2R R48, SRZ ;  /* 0x0000000000307805 */ /* 0x000fe4000001ff00 */
[----:B------:R-:W-:Y:S02]  /*1220*/  CS2R R22, SRZ ;  /* 0x0000000000167805 */ /* 0x000fe4000001ff00 */
[----:B------:R-:W-:Y:S01]  /*1230*/  CS2R R62, SRZ ;  /* 0x00000000003e7805 */ /* 0x000fe2000001ff00 */
[----:B------:R-:W-:Y:S01]  /*1240*/  IMAD.MOV.U32 R58, RZ, RZ, RZ ;  /* 0x000000ffff3a7224 */ /* 0x000fe200078e00ff */
[----:B------:R-:W-:Y:S01]  /*1250*/  CS2R R60, SRZ ;  /* 0x00000000003c7805 */ /* 0x000fe2000001ff00 */
[----:B------:R-:W-:Y:S01]  /*1260*/  IMAD.MOV.U32 R121, RZ, RZ, RZ ;  /* 0x000000ffff797224 */ /* 0x000fe200078e00ff */
        /* <DEDUP_REMOVED lines=8> */
[----:B------:R-:W-:Y:S02]  /*12f0*/  CS2R R86, SRZ ;  /* 0x0000000000567805 */ /* 0x000fe4000001ff00 */
[----:B------:R-:W-:Y:S02]  /*1300*/  CS2R R82, SRZ ;  /* 0x0000000000527805 */ /* 0x000fe4000001ff00 */
[----:B------:R-:W-:Y:S02]  /*1310*/  CS2R R12, SRZ ;  /* 0x00000000000c7805 */ /* 0x000fe4000001ff00 */
        /* <DEDUP_REMOVED lines=26> */
[----:B------:R-:W-:Y:S06]  /*14c0*/  @!P1 BRA `(.L_x_12) ;  /* 0x0000005c00b09947 */ /* 0x000fec0003800000 */
[----:B------:R-:W-:Y:S01]  /*14d0*/  SHF.R.S32.HI R3, RZ, 0x1f, R120 ;  /* 0x0000001fff037819 */ /* 0x000fe20000011478 */
[----:B------:R-:W0:Y:S01]  /*14e0*/  S2UR UR5, SR_CgaCtaId ;  /* 0x00000000000579c3 */ /* 0x000e220000008800 */
[----:B------:R-:W-:Y:S02]  /*14f0*/  UMOV UR36, 0x400 ;  /* 0x0000040000247882 */ /* 0x000fe40000000000 */
[----:B------:R-:W-:-:S04]  /*1500*/  LEA.HI R19, R3, R120, RZ, 0x7 ;  /* 0x0000007803137211 */ /* 0x000fc800078f38ff */
[----:B------:R-:W-:-:S06]  /*1510*/  SHF.R.S32.HI R0, RZ, 0x7, R19 ;  /* 0x00000007ff007819 */ /* 0x000fcc0000011413 */
[----:B------:R-:W1:Y:S01]  /*1520*/  SHFL.IDX PT, R0, R0, RZ, 0x1f ;  /* 0x00001fff00007589 */ /* 0x000e6200000e0000 */
[----:B0-----:R-:W-:-:S04]  /*1530*/  ULEA UR36, UR5, UR36, 0x18 ;  /* 0x0000002405247291 */ /* 0x001fc8000f8ec03f */
[----:B------:R-:W-:-:S04]  /*1540*/  UIADD3 UR5, UR36, 0x20400, URZ ;  /* 0x0002040024057890 */ /* 0x000fc8000fffe03f */
[----:B------:R-:W-:Y:S01]  /*1550*/  ULOP3.LUT UP0, URZ, UR5, 0x3ff, URZ, 0xc0, !UPT ;  /* 0x000003ff053f7892 */ /* 0x000fe2000f80c03f */
[----:B-1----:R-:W-:-:S05]  /*1560*/  R2UR UR37, R0 ;  /* 0x00000000002572ca */ /* 0x002fca00000e0000 */
[----:B------:R-:W-:-:S08]  /*1570*/  PLOP3.LUT P0, PT, PT, PT, UP0, 0x80, 0x0 ;  /* 0x000000000000781c */ /* 0x000fd00003f0f008 */
[----:B------:R-:W-:-:S04]  /*1580*/  ULEA.HI UR4, UR37, UR37, URZ, 0x1 ;  /* 0x0000002525047291 */ /* 0x000fc8000f8f083f */
[----:B------:R-:W-:-:S04]  /*1590*/  ULOP3.LUT UR4, UR4, 0x1e, URZ, 0xc0, !UPT ;  /* 0x0000001e04047892 */ /* 0x000fc8000f8ec03f */
[----:B------:R-:W-:-:S04]  /*15a0*/  UIADD3 UR4, UR37, -UR4, URZ ;  /* 0x8000000425047290 */ /* 0x000fc8000fffe03f */
[----:B------:R-:W-:-:S04]  /*15b0*/  ULEA UR4, UR4, UR5, 0xd ;  /* 0x0000000504047291 */ /* 0x000fc8000f8e683f */
[----:B------:R-:W-:-:S04]  /*15c0*/  USHF.R.U32.HI UR4, URZ, 0x4, UR4 ;  /* 0x000000043f047899 */ /* 0x000fc80008011604 */
[----:B------:R-:W-:Y:S01]  /*15d0*/  ULOP3.LUT UR42, UR4, 0x3fff, URZ, 0xc0, !UPT ;  /* 0x00003fff042a7892 */ /* 0x000fe2000f8ec03f */
[----:B------:R-:W-:Y:S11]  /*15e0*/  @!P0 BRA `(.L_x_13) ;  /* 0x0000000000408947 */ /* 0x000ff60003800000 */
[----:B------:R-:W-:Y:S01]  /*15f0*/  MOV R0, 0x0 ;  /* 0x0000000000007802 */ /* 0x000fe20000000f00 */
[----:B------:R-:W-:Y:S01]  /*1600*/  ULDC.64 UR4, c[0x4][0x198] ;  /* 0x0100660000047ab9 */ /* 0x000fe20000000a00 */
[----:B------:R-:W-:Y:S01]  /*1610*/  ULDC.64 UR6, c[0x4][0x98] ;  /* 0x0100260000067ab9 */ /* 0x000fe20000000a00 */
[----:B------:R-:W-:Y:S01]  /*1620*/  IMAD.U32 R4, RZ, RZ, UR4 ;  /* 0x00000004ff047e24 */ /* 0x000fe2000f8e00ff */
[----:B------:R0:W1:Y:S01]  /*1630*/  LDC.64 R14, c[0x4][R0] ;  /* 0x01000000000e7b82 */ /* 0x0000620000000a00 */
[----:B------:R-:W-:Y:S01]  /*1640*/  IMAD.U32 R5, RZ, RZ, UR5 ;  /* 0x00000005ff057e24 */ /* 0x000fe2000f8e00ff */
[----:B------:R-:W-:Y:S01]  /*1650*/  ULDC.64 UR4, c[0x4][0x1a0] ;  /* 0x0100680000047ab9 */ /* 0x000fe20000000a00 */
[----:B------:R-:W-:Y:S02]  /*1660*/  IMAD.U32 R10, RZ, RZ, UR6 ;  /* 0x00000006ff0a7e24 */ /* 0x000fe4000f8e00ff */
[----:B------:R-:W-:Y:S02]  /*1670*/  IMAD.U32 R6, RZ, RZ, UR4 ;  /* 0x00000004ff067e24 */ /* 0x000fe4000f8e00ff */
[----:B------:R-:W-:-:S02]  /*1680*/  IMAD.U32 R7, RZ, RZ, UR5 ;  /* 0x00000005ff077e24 */ /* 0x000fc4000f8e00ff */
[----:B------:R-:W-:Y:S02]  /*1690*/  IMAD.U32 R11, RZ, RZ, UR7 ;  /* 0x00000007ff0b7e24 */ /* 0x000fe4000f8e00ff */
[----:B------:R-:W-:Y:S02]  /*16a0*/  IMAD.MOV.U32 R8, RZ, RZ, 0x70 ;  /* 0x00000070ff087424 */ /* 0x000fe400078e00ff */
[----:B------:R-:W-:Y:S02]  /*16b0*/  IMAD.MOV.U32 R12, RZ, RZ, 0x1 ;  /* 0x00000001ff0c7424 */ /* 0x000fe400078e00ff */
[----:B0-----:R-:W-:-:S07]  /*16c0*/  IMAD.MOV.U32 R13, RZ, RZ, RZ ;  /* 0x000000ffff0d7224 */ /* 0x001fce00078e00ff */
[----:B------:R-:W-:-:S07]  /*16d0*/  LEPC R20, `(.L_x_13) ;  /* 0x000000001014794e */ /* 0x000fce0000000000 */
[----:B-1----:R-:W-:Y:S05]  /*16e0*/  CALL.ABS.NOINC R14 ;  /* 0x000000000e007343 */ /* 0x002fea0003c00000 */
.L_x_13:
[----:B------:R-:W2:Y:S01]  /*16f0*/  LDL.LU R20, [R1+0x24] ;  /* 0x0000240001147983 */ /* 0x000ea20000300800 */
[----:B------:R-:W-:-:S04]  /*1700*/  SHF.L.U32 R3, RZ, 0x1f, RZ ;  /* 0x0000001fff037819 */ /* 0x000fc800000006ff */
[----:B------:R-:W0:Y:S01]  /*1710*/  SYNCS.PHASECHK.TRANS64.TRYWAIT P1, [UR36+0x38800], R3 ;  /* 0x03880003ff0075a7 */ /* 0x000e220008020164 */
[----:B--2---:R-:W-:-:S04]  /*1720*/  LOP3.LUT R0, R20, 0x1, RZ, 0xfc, !PT ;  /* 0x0000000114007812 */ /* 0x004fc800078efcff */
[----:B------:R-:W-:Y:S01]  /*1730*/  ISETP.NE.AND P0, PT, R0, 0x3, PT ;  /* 0x000000030000780c */ /* 0x000fe20003f05270 */
[----:B0-----:R-:W-:-:S12]  /*1740*/  @!P1 BRA `(.L_x_14) ;  /* 0x000000d800e09947 */ /* 0x001fd80003800000 */
.L_x_97:
[----:B------:R-:W-:Y:S05]  /*1750*/  @!P0 BRA `(.L_x_15) ;  /* 0x0000000000048947 */ /* 0x000fea0003800000 */
[----:B------:R-:W-:Y:S01]  /*1760*/  BPT.TRAP 0x1 ;  /* 0x000000040000795c */ /* 0x000fe20000300000 */
.L_x_15:
[----:B------:R1:W2:Y:S01]  /*1770*/  SYNCS.PHASECHK.TRANS64.TRYWAIT P2, [UR36+0x38830], R3 ;  /* 0x03883003ff0075a7 */ /* 0x0002a20008040164 */
[----:B------:R-:W-:Y:S05]  /*1780*/  @!P0 BRA `(.L_x_16) ;  /* 0x0000000000048947 */ /* 0x000fea0003800000 */
[----:B------:R-:W-:Y:S01]  /*1790*/  BPT.TRAP 0x1 ;  /* 0x000000040000795c */ /* 0x000fe20000300000 */
.L_x_16:
[----:B0-----:R-:W0:Y:S01]  /*17a0*/  S2R R0, SR_TID.X ;  /* 0x0000000000007919 */ /* 0x001e220000002100 */
[----:B------:R-:W-:Y:S01]  /*17b0*/  IMAD.U32 R4, RZ, RZ, UR42 ;  /* 0x0000002aff047e24 */ /* 0x000fe2000f8e00ff */
[----:B0-----:R-:W-:-:S04]  /*17c0*/  LOP3.LUT R0, R0, 0x7f, RZ, 0xc0, !PT ;  /* 0x0000007f00007812 */ /* 0x001fc800078ec0ff */
[----:B------:R-:W-:Y:S01]  /*17d0*/  ISETP.NE.AND P1, PT, R0, RZ, PT ;  /* 0x000000ff0000720c */ /* 0x000fe20003f25270 */
[----:B--2---:R-:W-:-:S12]  /*17e0*/  @P2 BRA `(.L_x_17) ;  /* 0x0000000000082947 */ /* 0x004fd80003800000 */
[----:B------:R-:W0:Y:S02]  /*17f0*/  SYNCS.PHASECHK.TRANS64.TRYWAIT P2, [UR36+0x38830], R3 ;  /* 0x03883003ff0075a7 */ /* 0x000e240008040164 */
[----:B0-----:R-:W-:Y:S05]  /*1800*/  @!P2 BRA `(.L_x_18) ;  /* 0x000000d800c8a947 */ /* 0x001fea0003800000 */
.L_x_17:
[----:B------:R-:W-:Y:S05]  /*1810*/  WARPSYNC.ALL ;  /* 0x0000000000007948 */ /* 0x000fea0003800000 */
[----:B------:R-:W-:Y:S01]  /*1820*/  IMAD.MOV.U32 R8, RZ, RZ, RZ ;  /* 0x000000ffff087224 */ /* 0x000fe200078e00ff */
[----:B------:R-:W-:Y:S01]  /*1830*/  LOP3.LUT R4, R4, 0x10000, RZ, 0xfc, !PT ;  /* 0x0001000004047812 */ /* 0x000fe200078efcff */
[----:B------:R-:W-:Y:S02]  /*1840*/  IMAD.MOV.U32 R25, RZ, RZ, RZ ;  /* 0x000000ffff197224 */ /* 0x000fe400078e00ff */
[----:B------:R-:W-:Y:S01]  /*1850*/  IMAD.MOV.U32 R5, RZ, RZ, 0x40000040 ;  /* 0x40000040ff057424 */ /* 0x000fe200078e00ff */
[----:B------:R-:W-:Y:S01]  /*1860*/  UIADD3 UR4, UR36, 0x28400, URZ ;  /* 0x0002840024047890 */ /* 0x000fe2000fffe03f */
[----:B------:R-:W-:Y:S01]  /*1870*/  R2UR UR8, R4 ;  /* 0x00000000040872ca */ /* 0x000fe200000e0000 */
[----:B------:R-:W-:-:S02]  /*1880*/  WARPGROUP.ARRIVE ;  /* 0x00000000000079c5 */ /* 0x000fc40000000000 */
[----:B------:R-:W-:Y:S01]  /*1890*/  R2UR UR9, R5 ;  /* 0x00000000050972ca */ /* 0x000fe200000e0000 */
[----:B------:R-:W-:Y:S01]  /*18a0*/  USHF.R.U32.HI UR4, URZ, 0x4, UR4 ;  /* 0x000000043f047899 */ /* 0x000fe20008011604 */
[----:B------:R-:W-:Y:S01]  /*18b0*/  R2UR UR32, R4 ;  /* 0x00000000042072ca */ /* 0x000fe200000e0000 */
[----:B------:R-:W-:Y:S01]  /*18c0*/  UMOV UR11, 0x40000040 ;  /* 0x40000040000b7882 */ /* 0x000fe20000000000 */
[----:B------:R-:W-:Y:S01]  /*18d0*/  UMOV UR13, 0x40000040 ;  /* 0x40000040000d7882 */ /* 0x000fe20000000000 */
[----:B------:R-:W-:Y:S01]  /*18e0*/  ULOP3.LUT UR4, UR4, 0x3fff, URZ, 0xc0, !UPT ;  /* 0x00003fff04047892 */ /* 0x000fe2000f8ec03f */
[----:B------:R-:W-:Y:S01]  /*18f0*/  LOP3.LUT R19, R19, 0xffffff80, RZ, 0xc0, !PT ;  /* 0xffffff8013137812 */ /* 0x000fe200078ec0ff */
[----:B------:R-:W-:Y:S01]  /*1900*/  UMOV UR15, 0x40000040 ;  /* 0x40000040000f7882 */ /* 0x000fe20000000000 */
[----:B------:R-:W-:Y:S01]  /*1910*/  UMOV UR17, 0x40000040 ;  /* 0x4000004000117882 */ /* 0x000fe20000000000 */
[----:B------:R-:W-:Y:S01]  /*1920*/  ULOP3.LUT UR6, UR4, 0x10000, URZ, 0xfc, !UPT ;  /* 0x0001000004067892 */ /* 0x000fe2000f8efc3f */
[----:B01----:R-:W-:Y:S01]  /*1930*/  IMAD.MOV.U32 R3, RZ, RZ, -0x2 ;  /* 0xfffffffeff037424 */ /* 0x003fe200078e00ff */
[----:B------:R-:W-:Y:S01]  /*1940*/  UMOV UR19, 0x40000040 ;  /* 0x4000004000137882 */ /* 0x000fe20000000000 */
[----:B------:R-:W-:Y:S01]  /*1950*/  UMOV UR21, 0x40000040 ;  /* 0x4000004000157882 */ /* 0x000fe20000000000 */
[----:B------:R-:W-:Y:S01]  /*1960*/  UIADD3 UR14, UR6, 0x4, URZ ;  /* 0x00000004060e7890 */ /* 0x000fe2000fffe03f */
[----:B------:R-:W-:Y:S01]  /*1970*/  IMAD.IADD R19, R120, 0x1, -R19 ;  /* 0x0000000178137824 */ /* 0x000fe200078e0a13 */
[----:B------:R-:W-:Y:S01]  /*1980*/  UIADD3 UR12, UR32, 0x4, URZ ;  /* 0x00000004200c7890 */ /* 0x000fe2000fffe03f */
[----:B------:R-:W-:Y:S01]  /*1990*/  P2R R92, PR, RZ, 0x2 ;  /* 0x00000002ff5c7803 */ /* 0x000fe20000000000 */
[----:B------:R-:W-:Y:S01]  /*19a0*/  UMOV UR10, UR6 ;  /* 0x00000006000a7c82 */ /* 0x000fe20008000000 */
[----:B------:R-:W-:Y:S01]  /*19b0*/  UIADD3 UR16, UR32, 0x6, URZ ;  /* 0x0000000620107890 */ /* 0x000fe2000fffe03f */
[----:B------:R-:W-:Y:S01]  /*19c0*/  QGMMA.64x128x32.F32.E4M3.E4M3 R28, gdesc[UR8], RZ, !UPT, gsb0 ;  /* 0x01e00000081c79f3 */ /* 0x000fe2000c0008ff */
[----:B------:R-:W-:Y:S01]  /*19d0*/  UIADD3 UR8, UR32, 0x2, URZ ;  /* 0x0000000220087890 */ /* 0x000fe2000fffe03f */
[----:B------:R-:W-:Y:S01]  /*19e0*/  SHF.R.S32.HI R0, RZ, 0x1f, R19 ;  /* 0x0000001fff007819 */ /* 0x000fe20000011413 */
[----:B------:R-:W-:Y:S01]  /*19f0*/  UIADD3 UR10, UR6, 0x2, URZ ;  /* 0x00000002060a7890 */ /* 0x000fe2000fffe03f */
[----:B------:R-:W-:Y:S01]  /*1a00*/  P2R R94, PR, RZ, 0x1 ;  /* 0x00000001ff5e7803 */ /* 0x000fe20000000000 */
[----:B------:R-:W-:Y:S01]  /*1a10*/  UMOV UR9, 0x40000040 ;  /* 0x4000004000097882 */ /* 0x000fe20000000000 */
[----:B------:R-:W-:Y:S01]  /*1a20*/  UMOV UR11, 0x40000040 ;  /* 0x40000040000b7882 */ /* 0x000fe20000000000 */
[----:B------:R-:W-:Y:S01]  /*1a30*/  UIADD3 UR18, UR6, 0x6, URZ ;  /* 0x0000000606127890 */ /* 0x000fe2000fffe03f */
[----:B------:R-:W-:Y:S01]  /*1a40*/  LEA.HI R0, R0, R19, RZ, 0x2 ;  /* 0x0000001300007211 */ /* 0x000fe200078f10ff */
[----:B------:R-:W-:Y:S01]  /*1a50*/  UIADD3 UR20, UR32, 0x400, URZ ;  /* 0x0000040020147890 */ /* 0x000fe2000fffe03f */
[----:B------:R-:W0:Y:S01]  /*1a60*/  S2UR UR5, SR_CgaCtaId ;  /* 0x00000000000579c3 */ /* 0x000e220000008800 */
[----:B------:R-:W-:Y:S01]  /*1a70*/  UIADD3 UR22, UR6, 0x400, URZ ;  /* 0x0000040006167890 */ /* 0x000fe2000fffe03f */
[----:B------:R-:W-:Y:S01]  /*1a80*/  LOP3.LUT R0, R0, 0x7ffffffc, RZ, 0xc0, !PT ;  /* 0x7ffffffc00007812 */ /* 0x000fe200078ec0ff */
[----:B------:R-:W-:Y:S01]  /*1a90*/  UMOV UR23, 0x40000040 ;  /* 0x4000004000177882 */ /* 0x000fe20000000000 */
[----:B------:R-:W-:Y:S01]  /*1aa0*/  UIADD3 UR24, UR32, 0x402, URZ ;  /* 0x0000040220187890 */ /* 0x000fe2000fffe03f */
[--C-:B------:R-:W-:Y:S01]  /*1ab0*/  IMAD.MOV.U32 R96, RZ, RZ, R25.reuse ;  /* 0x000000ffff607224 */ /* 0x100fe200078e0019 */
[----:B------:R-:W-:Y:S01]  /*1ac0*/  UIADD3 UR26, UR6, 0x402, URZ ;  /* 0x00000402061a7890 */ /* 0x000fe2000fffe03f */
[----:B------:R-:W-:Y:S01]  /*1ad0*/  IMAD.IADD R0, R19, 0x1, -R0 ;  /* 0x0000000113007824 */ /* 0x000fe200078e0a00 */
[----:B------:R-:W-:Y:S01]  /*1ae0*/  UMOV UR25, 0x40000040 ;  /* 0x4000004000197882 */ /* 0x000fe20000000000 */
[----:B------:R-:W-:Y:S01]  /*1af0*/  UMOV UR27, 0x40000040 ;  /* 0x40000040001b7882 */ /* 0x000fe20000000000 */
[----:B------:R-:W-:Y:S01]  /*1b00*/  UIADD3 UR28, UR32, 0x404, URZ ;  /* 0x00000404201c7890 */ /* 0x000fe2000fffe03f */
[----:B------:R-:W-:Y:S01]  /*1b10*/  IMAD R0, R0, R3, 0x80 ;  /* 0x0000008000007424 */ /* 0x000fe200078e0203 */
[----:B------:R-:W-:Y:S01]  /*1b20*/  UIADD3 UR30, UR6, 0x404, URZ ;  /* 0x00000404061e7890 */ /* 0x000fe2000fffe03f */
[----:B------:R-:W-:Y:S01]  /*1b30*/  IMAD.MOV.U32 R98, RZ, RZ, R25 ;  /* 0x000000ffff627224 */ /* 0x000fe200078e0019 */
[----:B------:R-:W-:Y:S01]  /*1b40*/  UMOV UR29, 0x40000040 ;  /* 0x40000040001d7882 */ /* 0x000fe20000000000 */
[----:B------:R-:W-:Y:S01]  /*1b50*/  UMOV UR31, 0x40000040 ;  /* 0x40000040001f7882 */ /* 0x000fe20000000000 */
[----:B------:R-:W-:Y:S01]  /*1b60*/  UIADD3 UR32, UR32, 0x406, URZ ;  /* 0x0000040620207890 */ /* 0x000fe2000fffe03f */
[----:B------:R-:W-:Y:S01]  /*1b70*/  IMAD.IADD R27, R0, 0x1, R27 ;  /* 0x00000001001b7824 */ /* 0x000fe200078e021b */
[----:B------:R-:W-:Y:S01]  /*1b80*/  UIADD3 UR34, UR6, 0x406, URZ ;  /* 0x0000040606227890 */ /* 0x000fe2000fffe03f */
[----:B------:R-:W-:Y:S01]  /*1b90*/  IMAD.MOV.U32 R100, RZ, RZ, R25 ;  /* 0x000000ffff647224 */ /* 0x000fe200078e0019 */
[----:B------:R-:W-:Y:S01]  /*1ba0*/  UMOV UR33, 0x40000040 ;  /* 0x4000004000217882 */ /* 0x000fe20000000000 */
[----:B------:R-:W-:Y:S01]  /*1bb0*/  UMOV UR35, 0x40000040 ;  /* 0x4000004000237882 */ /* 0x000fe20000000000 */
[----:B------:R-:W-:-:S02]  /*1bc0*/  IMAD R0, R26, -0x80, R27 ;  /* 0xffffff801a007824 */ /* 0x000fc400078e021b */
[--C-:B------:R-:W-:Y:S02]  /*1bd0*/  IMAD.MOV.U32 R102, RZ, RZ, R25.reuse ;  /* 0x000000ffff667224 */ /* 0x100fe400078e0019 */
[--C-:B------:R-:W-:Y:S01]  /*1be0*/  IMAD.MOV.U32 R104, RZ, RZ, R25.reuse ;  /* 0x000000ffff687224 */ /* 0x100fe200078e0019 */
[C---:B------:R-:W-:Y:S01]  /*1bf0*/  ISETP.GT.AND P4, PT, R0.reuse, RZ, PT ;  /* 0x000000ff0000720c */ /* 0x040fe20003f84270 */
[--C-:B------:R-:W-:Y:S01]  /*1c00*/  IMAD.MOV.U32 R106, RZ, RZ, R25.reuse ;  /* 0x000000ffff6a7224 */ /* 0x100fe200078e0019 */
[C---:B------:R-:W-:Y:S01]  /*1c10*/  ISETP.GT.AND P3, PT, R0.reuse, 0x1, PT ;  /* 0x000000010000780c */ /* 0x040fe20003f64270 */
        /* <DEDUP_REMOVED lines=9> */
[----:B------:R-:W-:Y:S01]  /*1cb0*/  ISETP.GT.AND P0, PT, R0, 0x60, PT ;  /* 0x000000600000780c */ /* 0x000fe20003f04270 */
[----:B------:R-:W-:-:S02]  /*1cc0*/  IMAD.MOV.U32 R118, RZ, RZ, R25 ;  /* 0x000000ffff767224 */ /* 0x000fc400078e0019 */
[--C-:B------:R-:W-:Y:S02]  /*1cd0*/  IMAD.MOV.U32 R120, RZ, RZ, R25.reuse ;  /* 0x000000ffff787224 */ /* 0x100fe400078e0019 */
[--C-:B------:R-:W-:Y:S02]  /*1ce0*/  IMAD.MOV.U32 R122, RZ, RZ, R25.reuse ;  /* 0x000000ffff7a7224 */ /* 0x100fe400078e0019 */
[--C-:B------:R-:W-:Y:S02]  /*1cf0*/  IMAD.MOV.U32 R124, RZ, RZ, R25.reuse ;  /* 0x000000ffff7c7224 */ /* 0x100fe400078e0019 */
[--C-:B------:R-:W-:Y:S02]  /*1d00*/  IMAD.MOV.U32 R126, RZ, RZ, R25.reuse ;  /* 0x000000ffff7e7224 */ /* 0x100fe400078e0019 */
[--C-:B------:R-:W-:Y:S02]  /*1d10*/  IMAD.MOV.U32 R128, RZ, RZ, R25.reuse ;  /* 0x000000ffff807224 */ /* 0x100fe400078e0019 */
        /* <DEDUP_REMOVED lines=11> */
[----:B------:R-:W-:Y:S01]  /*1dd0*/  IMAD.MOV.U32 R150, RZ, RZ, R25 ;  /* 0x000000ffff967224 */ /* 0x000fe200078e0019 */
[----:B------:R-:W-:Y:S02]  /*1de0*/  WARPGROUP.DEPBAR.LE gsb0, 0x0 ;  /* 0x00008000000079c5 */ /* 0x000fe40000010000 */
[----:B------:R-:W-:-:S06]  /*1df0*/  WARPGROUP.ARRIVE ;  /* 0x00000000000079c5 */ /* 0x000fcc0000000000 */
[----:B------:R-:W-:Y:S03]  /*1e00*/  QGMMA.64x128x32.F32.E4M3.E4M3 R28, gdesc[UR8], R28, gsb0 ;  /* 0x01e00000081c79f3 */ /* 0x000fe6000800081c */
[----:B------:R-:W-:Y:S02]  /*1e10*/  WARPGROUP.DEPBAR.LE gsb0, 0x0 ;  /* 0x00008000000079c5 */ /* 0x000fe40000010000 */
[----:B------:R-:W-:-:S07]  /*1e20*/  WARPGROUP.ARRIVE ;  /* 0x00000000000079c5 */ /* 0x000fce0000000000 */
        /* <DEDUP_REMOVED lines=17> */
[----:B------:R-:W-:Y:S02]  /*1f40*/  FSEL R7, R30, -INF , P4 ;  /* 0xff8000001e077808 */ /* 0x000fe40002000000 */
[----:B------:R-:W-:Y:S02]  /*1f50*/  FSEL R6, R31, -INF , P3 ;  /* 0xff8000001f067808 */ /* 0x000fe40001800000 */
[----:B------:R-:W-:Y:S02]  /*1f60*/  FSEL R93, R34, -INF , P2 ;  /* 0xff800000225d7808 */ /* 0x000fe40001000000 */
[----:B------:R-:W-:-:S02]  /*1f70*/  FMNMX.FTZ R10, R7, R6, !PT ;  /* 0x00000006070a7209 */ /* 0x000fc40007810000 */
[----:B------:R-:W-:Y:S02]  /*1f80*/  FSEL R95, R35, -INF , P6 ;  /* 0xff800000235f7808 */ /* 0x000fe40003000000 */
[----:B------:R-:W-:Y:S02]  /*1f90*/  FMNMX.FTZ R10, R93, R10, !PT ;  /* 0x0000000a5d0a7209 */ /* 0x000fe40007810000 */
[----:B------:R-:W-:Y:S02]  /*1fa0*/  FSEL R9, R28, -INF , P4 ;  /* 0xff8000001c097808 */ /* 0x000fe40002000000 */
[----:B------:R-:W-:Y:S02]  /*1fb0*/  ISETP.GT.AND P4, PT, R0, 0x11, PT ;  /* 0x000000110000780c */ /* 0x000fe40003f84270 */
[----:B------:R-:W-:Y:S02]  /*1fc0*/  FSEL R97, R38, -INF , P5 ;  /* 0xff80000026617808 */ /* 0x000fe40002800000 */
[----:B------:R-:W-:-:S02]  /*1fd0*/  FMNMX.FTZ R10, R95, R10, !PT ;  /* 0x0000000a5f0a7209 */ /* 0x000fc40007810000 */
[----:B------:R-:W-:Y:S02]  /*1fe0*/  FSEL R29, R29, -INF , P3 ;  /* 0xff8000001d1d7808 */ /* 0x000fe40001800000 */
[----:B------:R-:W-:Y:S02]  /*1ff0*/  ISETP.GT.AND P3, PT, R0, 0x18, PT ;  /* 0x000000180000780c */ /* 0x000fe40003f64270 */
[----:B------:R-:W-:Y:S02]  /*2000*/  FSEL R99, R39, -INF , P4 ;  /* 0xff80000027637808 */ /* 0x000fe40002000000 */
[----:B------:R-:W-:Y:S02]  /*2010*/  FMNMX.FTZ R10, R97, R10, !PT ;  /* 0x0000000a610a7209 */ /* 0x000fe40007810000 */
[----:B------:R-:W-:Y:S02]  /*2020*/  FSEL R11, R32, -INF , P2 ;  /* 0xff800000200b7808 */ /* 0x000fe40001000000 */
[----:B------:R-:W-:-:S02]  /*2030*/  ISETP.GT.AND P2, PT, R0, 0x19, PT ;  /* 0x000000190000780c */ /* 0x000fc40003f44270 */
        /* <DEDUP_REMOVED lines=62> */
[----:B------:R-:W-:Y:S01]  /*2420*/  FSEL R133, R74, -INF , P2 ;  /* 0xff8000004a857808 */ /* 0x000fe20001000000 */
[----:B------:R-:W-:Y:S01]  /*2430*/  IMAD.MOV.U32 R74, RZ, RZ, R25 ;  /* 0x000000ffff4a7224 */ /* 0x000fe200078e0019 */
[----:B------:R-:W-:Y:S02]  /*2440*/  FMNMX.FTZ R10, R131, R10, !PT ;  /* 0x0000000a830a7209 */ /* 0x000fe40007810000 */
[----:B------:R-:W-:Y:S02]  /*2450*/  FSEL R135, R75, -INF , P1 ;  /* 0xff8000004b877808 */ /* 0x000fe40000800000 */
[----:B------:R-:W-:-:S02]  /*2460*/  FMNMX.FTZ R10, R133, R10, !PT ;  /* 0x0000000a850a7209 */ /* 0x000fc40007810000 */
[----:B------:R-:W-:Y:S02]  /*2470*/  ISETP.GT.AND P1, PT, R0, 0x61, PT ;  /* 0x000000610000780c */ /* 0x000fe40003f24270 */
[----:B------:R-:W-:Y:S01]  /*2480*/  FSEL R137, R78, -INF , P0 ;  /* 0xff8000004e897808 */ /* 0x000fe20000000000 */
[----:B------:R-:W-:Y:S01]  /*2490*/  IMAD.MOV.U32 R78, RZ, RZ, R25 ;  /* 0x000000ffff4e7224 */ /* 0x000fe200078e0019 */
[----:B------:R-:W-:Y:S02]  /*24a0*/  FMNMX.FTZ R10, R135, R10, !PT ;  /* 0x0000000a870a7209 */ /* 0x000fe40007810000 */
[----:B------:R-:W-:Y:S02]  /*24b0*/  ISETP.GT.AND P0, PT, R0, 0x68, PT ;  /* 0x000000680000780c */ /* 0x000fe40003f04270 */
[----:B------:R-:W-:Y:S02]  /*24c0*/  FSEL R79, R79, -INF , P1 ;  /* 0xff8000004f4f7808 */ /* 0x000fe40000800000 */
[----:B------:R-:W-:-:S02]  /*24d0*/  FMNMX.FTZ R10, R137, R10, !PT ;  /* 0x0000000a890a7209 */ /* 0x000fc40007810000 */
[----:B------:R-:W-:Y:S02]  /*24e0*/  FSEL R39, R72, -INF , P2 ;  /* 0xff80000048277808 */ /* 0x000fe40001000000 */
[----:B------:R-:W-:Y:S02]  /*24f0*/  ISETP.GT.AND P2, PT, R0, 0x69, PT ;  /* 0x000000690000780c */ /* 0x000fe40003f44270 */
[----:B------:R-:W-:Y:S01]  /*2500*/  FSEL R139, R82, -INF , P0 ;  /* 0xff800000528b7808 */ /* 0x000fe20000000000 */
[----:B------:R-:W-:Y:S01]  /*2510*/  IMAD.MOV.U32 R82, RZ, RZ, R25 ;  /* 0x000000ffff527224 */ /* 0x000fe200078e0019 */
[----:B------:R-:W-:Y:S02]  /*2520*/  FMNMX.FTZ R10, R79, R10, !PT ;  /* 0x0000000a4f0a7209 */ /* 0x000fe40007810000 */
[----:B------:R-:W-:Y:S02]  /*2530*/  FSEL R69, R69, -INF , P3 ;  /* 0xff80000045457808 */ /* 0x000fe40001800000 */
[----:B------:R-:W-:-:S02]  /*2540*/  FSEL R83, R83, -INF , P2 ;  /* 0xff80000053537808 */ /* 0x000fc40001000000 */
[----:B------:R-:W-:Y:S02]  /*2550*/  FMNMX.FTZ R10, R139, R10, !PT ;  /* 0x0000000a8b0a7209 */ /* 0x000fe40007810000 */
[----:B------:R-:W-:Y:S02]  /*2560*/  ISETP.GT.AND P3, PT, R0, 0x70, PT ;  /* 0x000000700000780c */ /* 0x000fe40003f64270 */
[----:B------:R-:W-:Y:S02]  /*2570*/  FSEL R43, R68, -INF , P4 ;  /* 0xff800000442b7808 */ /* 0x000fe40002000000 */
[----:B------:R-:W-:Y:S01]  /*2580*/  FSEL R141, R86, -INF , P3 ;  /* 0xff800000568d7808 */ /* 0x000fe20001800000 */
[----:B------:R-:W-:Y:S01]  /*2590*/  IMAD.MOV.U32 R86, RZ, RZ, R25 ;  /* 0x000000ffff567224 */ /* 0x000fe200078e0019 */
[----:B------:R-:W-:Y:S02]  /*25a0*/  FMNMX.FTZ R10, R83, R10, !PT ;  /* 0x0000000a530a7209 */ /* 0x000fe40007810000 */
[----:B------:R-:W-:-:S02]  /*25b0*/  ISETP.GT.AND P4, PT, R0, 0x71, PT ;  /* 0x000000710000780c */ /* 0x000fc40003f84270 */
[----:B------:R-:W-:Y:S02]  /*25c0*/  FSEL R65, R65, -INF , P5 ;  /* 0xff80000041417808 */ /* 0x000fe40002800000 */
[----:B------:R-:W-:Y:S02]  /*25d0*/  FSEL R143, R87, -INF , P4 ;  /* 0xff800000578f7808 */ /* 0x000fe40002000000 */
[----:B------:R-:W-:Y:S02]  /*25e0*/  FMNMX.FTZ R10, R141, R10, !PT ;  /* 0x0000000a8d0a7209 */ /* 0x000fe40007810000 */
[----:B------:R-:W-:Y:S02]  /*25f0*/  ISETP.GT.AND P5, PT, R0, 0x78, PT ;  /* 0x000000780000780c */ /* 0x000fe40003fa4270 */
[----:B------:R-:W-:Y:S02]  /*2600*/  FSEL R35, R64, -INF , P6 ;  /* 0xff80000040237808 */ /* 0x000fe40003000000 */
[----:B------:R-:W-:Y:S01]  /*2610*/  FSEL R145, R90, -INF , P5 ;  /* 0xff8000005a917808 */ /* 0x000fe20002800000 */
[----:B------:R-:W-:Y:S01]  /*2620*/  IMAD.MOV.U32 R90, RZ, RZ, R25 ;  /* 0x000000ffff5a7224 */ /* 0x000fe200078e0019 */
[----:B------:R-:W-:-:S02]  /*2630*/  FMNMX.FTZ R10, R143, R10, !PT ;  /* 0x0000000a8f0a7209 */ /* 0x000fc40007810000 */
[----:B------:R-:W-:Y:S02]  /*2640*/  ISETP.GT.AND P6, PT, R0, 0x79, PT ;  /* 0x000000790000780c */ /* 0x000fe40003fc4270 */
[----:B------:R-:W-:Y:S02]  /*2650*/  FMNMX.FTZ R10, R145, R10, !PT ;  /* 0x0000000a910a7209 */ /* 0x000fe40007810000 */
[----:B------:R-:W-:Y:S02]  /*2660*/  FSEL R147, R91, -INF , P6 ;  /* 0xff8000005b937808 */ /* 0x000fe40003000000 */
[----:B------:R-:W-:Y:S02]  /*2670*/  P2R R20, PR, RZ, 0x4 ;  /* 0x00000004ff147803 */ /* 0x000fe40000000000 */
[----:B------:R-:W-:Y:S02]  /*2680*/  FMNMX.FTZ R10, R147, R10, !PT ;  /* 0x0000000a930a7209 */ /* 0x000fe40007810000 */
[----:B------:R-:W-:-:S02]  /*2690*/  P2R R22, PR, RZ, 0x1 ;  /* 0x00000001ff167803 */ /* 0x000fc40000000000 */
[----:B------:R-:W-:Y:S01]  /*26a0*/  ISETP.GT.AND P0, PT, R0, 0x59, PT ;  /* 0x000000590000780c */ /* 0x000fe20003f04270 */
[----:B------:R-:W1:Y:S01]  /*26b0*/  SHFL.BFLY PT, R3, R10, 0x2, 0x1f ;  /* 0x0c401f000a037f89 */ /* 0x000e6200000e0000 */
[----:B------:R-:W-:Y:S02]  /*26c0*/  P2R R24, PR, RZ, 0x2 ;  /* 0x00000002ff187803 */ /* 0x000fe40000000000 */
[----:B------:R-:W-:Y:S02]  /*26d0*/  FSEL R73, R73, -INF , P0 ;  /* 0xff80000049497808 */ /* 0x000fe40000000000 */
[----:B------:R-:W-:Y:S02]  /*26e0*/  ISETP.NE.AND P0, PT, R22, RZ, PT ;  /* 0x000000ff1600720c */ /* 0x000fe40003f05270 */
[----:B------:R-:W-:Y:S02]  /*26f0*/  ISETP.GT.AND P1, PT, R0, 0x60, PT ;  /* 0x000000600000780c */ /* 0x000fe40003f24270 */
[----:B------:R-:W-:Y:S01]  /*2700*/  FSEL R51, R80, -INF , P0 ;  /* 0xff80000050337808 */ /* 0x000fe20000000000 */
[--C-:B------:R-:W-:Y:S01]  /*2710*/  IMAD.MOV.U32 R80, RZ, RZ, R25.reuse ;  /* 0x000000ffff507224 */ /* 0x100fe200078e0019 */
[----:B------:R-:W-:Y:S01]  /*2720*/  FSEL R59, R76, -INF , P1 ;  /* 0xff8000004c3b7808 */ /* 0x000fe20000800000 */
[----:B------:R-:W-:Y:S01]  /*2730*/  IMAD.MOV.U32 R76, RZ, RZ, R25 ;  /* 0x000000ffff4c7224 */ /* 0x000fe200078e0019 */
[----:B------:R-:W-:-:S02]  /*2740*/  ISETP.NE.AND P1, PT, R24, RZ, PT ;  /* 0x000000ff1800720c */ /* 0x000fc40003f25270 */
[----:B------:R-:W-:Y:S01]  /*2750*/  FSEL R87, R84, -INF , P3 ;  /* 0xff80000054577808 */ /* 0x000fe20001800000 */
[--C-:B------:R-:W-:Y:S01]  /*2760*/  IMAD.MOV.U32 R84, RZ, RZ, R25.reuse ;  /* 0x000000ffff547224 */ /* 0x100fe200078e0019 */
[----:B------:R-:W-:Y:S02]  /*2770*/  FSEL R77, R77, -INF , P1 ;  /* 0xff8000004d4d7808 */ /* 0x000fe40000800000 */
[----:B------:R-:W-:Y:S02]  /*2780*/  FSEL R85, R85, -INF , P4 ;  /* 0xff80000055557808 */ /* 0x000fe40002000000 */
[----:B------:R-:W-:Y:S01]  /*2790*/  FSEL R91, R88, -INF , P5 ;  /* 0xff800000585b7808 */ /* 0x000fe20002800000 */
[----:B------:R-:W-:Y:S01]  /*27a0*/  IMAD.MOV.U32 R88, RZ, RZ, R25 ;  /* 0x000000ffff587224 */ /* 0x000fe200078e0019 */
[----:B------:R-:W-:Y:S02]  /*27b0*/  FSEL R89, R89, -INF , P6 ;  /* 0xff80000059597808 */ /* 0x000fe40003000000 */
[----:B-1----:R-:W-:-:S02]  /*27c0*/  FMNMX.FTZ R12, R10, R3, !PT ;  /* 0x000000030a0c7209 */ /* 0x002fc40007810000 */
[----:B------:R-:W-:Y:S02]  /*27d0*/  FMNMX.FTZ R10, R9, R29, !PT ;  /* 0x0000001d090a7209 */ /* 0x000fe40007810000 */
[----:B------:R-:W-:Y:S01]  /*27e0*/  ISETP.NE.AND P1, PT, R92, RZ, PT ;  /* 0x000000ff5c00720c */ /* 0x000fe20003f25270 */
[----:B------:R-:W1:Y:S01]  /*27f0*/  SHFL.BFLY PT, R3, R12, 0x1, 0x1f ;  /* 0x0c201f000c037f89 */ /* 0x000e6200000e0000 */
[----:B------:R-:W-:Y:S01]  /*2800*/  FMNMX.FTZ R10, R11, R10, !PT ;  /* 0x0000000a0b0a7209 */ /* 0x000fe20007810000 */
[--C-:B------:R-:W-:Y:S01]  /*2810*/  IMAD.MOV.U32 R92, RZ, RZ, R25.reuse ;  /* 0x000000ffff5c7224 */ /* 0x100fe200078e0019 */
[----:B------:R-:W-:Y:S01]  /*2820*/  ISETP.NE.AND P0, PT, R94, RZ, PT ;  /* 0x000000ff5e00720c */ /* 0x000fe20003f05270 */
[----:B------:R-:W-:Y:S01]  /*2830*/  IMAD.MOV.U32 R94, RZ, RZ, R25 ;  /* 0x000000ffff5e7224 */ /* 0x000fe200078e0019 */
[----:B-1----:R-:W-:Y:S02]  /*2840*/  FMNMX.FTZ R3, R12, R3, !PT ;  /* 0x000000030c037209 */ /* 0x002fe40007810000 */
[----:B------:R-:W-:-:S02]  /*2850*/  FMNMX.FTZ R12, R33, R10, !PT ;  /* 0x0000000a210c7209 */ /* 0x000fc40007810000 */
[----:B------:R-:W-:Y:S01]  /*2860*/  FSETP.NEU.FTZ.AND P2, PT, R3, -INF , PT ;  /* 0xff8000000300780b */ /* 0x000fe20003f5d000 */
[----:B------:R-:W-:Y:S01]  /*2870*/  FFMA.FTZ R14, R2, R3, -8 ;  /* 0xc1000000020e7423 */ /* 0x000fe20000010003 */
[----:B------:R-:W-:-:S04]  /*2880*/  FMNMX.FTZ R12, R13, R12, !PT ;  /* 0x0000000c0d0c7209 */ /* 0x000fc80007810000 */
[----:B------:R-:W-:Y:S02]  /*2890*/  FMNMX.FTZ R12, R37, R12, !PT ;  /* 0x0000000c250c7209 */ /* 0x000fe40007810000 */
[----:B------:R-:W-:Y:S02]  /*28a0*/  FSEL R149, R14, RZ, P2 ;  /* 0x000000ff0e957208 */ /* 0x000fe40001000000 */
[----:B------:R-:W-:Y:S02]  /*28b0*/  FMNMX.FTZ R12, R15, R12, !PT ;  /* 0x0000000c0f0c7209 */ /* 0x000fe40007810000 */
[----:B------:R-:W-:Y:S01]  /*28c0*/  ISETP.NE.AND P2, PT, R20, RZ, PT ;  /* 0x000000ff1400720c */ /* 0x000fe20003f45270 */
[C-C-:B------:R-:W-:Y:S01]  /*28d0*/  FFMA.FTZ R0, R2.reuse, R7, -R149.reuse ;  /* 0x0000000702007223 */ /* 0x140fe20000010895 */
[----:B------:R-:W-:Y:S01]  /*28e0*/  FMNMX.FTZ R14, R41, R12, !PT ;  /* 0x0000000c290e7209 */ /* 0x000fe20007810000 */
[C-C-:B------:R-:W-:Y:S01]  /*28f0*/  FFMA.FTZ R47, R2.reuse, R6, -R149.reuse ;  /* 0x00000006022f7223 */ /* 0x140fe20000010895 */
[----:B------:R-:W-:Y:S01]  /*2900*/  FSEL R81, R81, -INF , P2 ;  /* 0xff80000051517808 */ /* 0x000fe20001000000 */
[C-C-:B------:R-:W-:Y:S01]  /*2910*/  FFMA.FTZ R6, R2.reuse, R93, -R149.reuse ;  /* 0x0000005d02067223 */ /* 0x140fe20000010895 */
[----:B------:R-:W-:Y:S01]  /*2920*/  FMNMX.FTZ R14, R19, R14, !PT ;  /* 0x0000000e130e7209 */ /* 0x000fe20007810000 */
[----:B------:R-:W-:Y:S01]  /*2930*/  MUFU.EX2 R0, R0 ;  /* 0x0000000000007308 */ /* 0x000fe20000000800 */
[C-C-:B------:R-:W-:Y:S01]  /*2940*/  FFMA.FTZ R55, R2.reuse, R95, -R149.reuse ;  /* 0x0000005f02377223 */ /* 0x140fe20000010895 */
[C-C-:B------:R-:W-:Y:S01]  /*2950*/  FFMA.FTZ R97, R2.reuse, R97, -R149.reuse ;  /* 0x0000006102617223 */ /* 0x140fe20000010895 */
[----:B------:R-:W-:Y:S01]  /*2960*/  FMNMX.FTZ R14, R45, R14, !PT ;  /* 0x0000000e2d0e7209 */ /* 0x000fe20007810000 */
[C-C-:B------:R-:W-:Y:S01]  /*2970*/  FFMA.FTZ R63, R2.reuse, R99, -R149.reuse ;  /* 0x00000063023f7223 */ /* 0x140fe20000010895 */
[C-C-:B------:R-:W-:Y:S01]  /*2980*/  FFMA.FTZ R101, R2.reuse, R101, -R149.reuse ;  /* 0x0000006502657223 */ /* 0x140fe20000010895 */
        /* <DEDUP_REMOVED lines=18> */
[----:B------:R-:W1:Y:S01]  /*2ab0*/  MUFU.EX2 R55, R55 ;  /* 0x0000003700377308 */ /* 0x000e620000000800 */
[C-C-:B------:R-:W-:Y:S01]  /*2ac0*/  FFMA.FTZ R125, R2.reuse, R125, -R149.reuse ;  /* 0x0000007d027d7223 */ /* 0x140fe20000010895 */
[C-C-:B------:R-:W-:Y:S01]  /*2ad0*/  FFMA.FTZ R127, R2.reuse, R127, -R149.reuse ;  /* 0x0000007f027f7223 */ /* 0x140fe20000010895 */
[----:B------:R-:W-:Y:S01]  /*2ae0*/  FMNMX.FTZ R20, R57, R20, !PT ;  /* 0x0000001439147209 */ /* 0x000fe20007810000 */
[C-C-:B------:R-:W-:Y:S01]  /*2af0*/  FFMA.FTZ R139, R2.reuse, R139, -R149.reuse ;  /* 0x0000008b028b7223 */ /* 0x140fe20000010895 */
[C-C-:B------:R-:W-:Y:S01]  /*2b00*/  FFMA.FTZ R129, R2.reuse, R129, -R149.reuse ;  /* 0x0000008102817223 */ /* 0x140fe20000010895 */
[C-C-:B------:R-:W-:Y:S01]  /*2b10*/  FFMA.FTZ R83, R2.reuse, R83, -R149.reuse ;  /* 0x0000005302537223 */ /* 0x140fe20000010895 */
[----:B------:R-:W-:Y:S01]  /*2b20*/  FMNMX.FTZ R20, R31, R20, !PT ;  /* 0x000000141f147209 */ /* 0x000fe20007810000 */
[----:B------:R2:W-:Y:S01]  /*2b30*/  MUFU.EX2 R10, R97 ;  /* 0x00000061000a7308 */ /* 0x0005e20000000800 */
        /* <DEDUP_REMOVED lines=8> */
[----:B-1----:R-:W-:Y:S01]  /*2bc0*/  F2FP.SATFINITE.E4M3.F32.PACK_AB_MERGE_C R229, R55, R6, RZ ;  /* 0x0000000637e5723e */ /* 0x002fe200048070ff */
[C-C-:B------:R-:W-:Y:S01]  /*2bd0*/  FFMA.FTZ R145, R2.reuse, R145, -R149.reuse ;  /* 0x0000009102917223 */ /* 0x140fe20000010895 */
[----:B------:R-:W-:Y:S01]  /*2be0*/  FMNMX.FTZ R22, R65, R20, !PT ;  /* 0x0000001441167209 */ /* 0x000fe20007810000 */
[C-C-:B------:R-:W-:Y:S01]  /*2bf0*/  FFMA.FTZ R147, R2.reuse, R147, -R149.reuse ;  /* 0x0000009302937223 */ /* 0x140fe20000010895 */
[C-C-:B------:R-:W-:Y:S01]  /*2c00*/  FFMA.FTZ R141, R2.reuse, R141, -R149.reuse ;  /* 0x0000008d028d7223 */ /* 0x140fe20000010895 */
[----:B------:R-:W-:Y:S01]  /*2c10*/  FFMA.FTZ R143, R2, R143, -R149 ;  /* 0x0000008f028f7223 */ /* 0x000fe20000010895 */
[----:B------:R-:W-:Y:S01]  /*2c20*/  FMNMX.FTZ R22, R43, R22, !PT ;  /* 0x000000162b167209 */ /* 0x000fe20007810000 */
[----:B------:R1:W-:Y:S01]  /*2c30*/  MUFU.EX2 R12, R101 ;  /* 0x00000065000c7308 */ /* 0x0003e20000000800 */
[----:B------:R-:W-:Y:S01]  /*2c40*/  F2FP.SATFINITE.E4M3.F32.PACK_AB_MERGE_C R229, R47, R0, R229 ;  /* 0x000000002fe5723e */ /* 0x000fe200048070e5 */
[--C-:B------:R-:W-:Y:S01]  /*2c50*/  IMAD.MOV.U32 R93, RZ, RZ, R25.reuse ;  /* 0x000000ffff5d7224 */ /* 0x100fe200078e0019 */
[----:B------:R-:W-:Y:S01]  /*2c60*/  FMNMX.FTZ R22, R69, R22, !PT ;  /* 0x0000001645167209 */ /* 0x000fe20007810000 */
[----:B------:R-:W-:-:S02]  /*2c70*/  IMAD.MOV.U32 R95, RZ, RZ, R25 ;  /* 0x000000ffff5f7224 */ /* 0x000fc400078e0019 */
[--C-:B--2---:R-:W-:Y:S01]  /*2c80*/  IMAD.MOV.U32 R97, RZ, RZ, R25.reuse ;  /* 0x000000ffff617224 */ /* 0x104fe200078e0019 */
[----:B------:R-:W-:Y:S01]  /*2c90*/  FMNMX.FTZ R22, R39, R22, !PT ;  /* 0x0000001627167209 */ /* 0x000fe20007810000 */
[----:B------:R-:W2:Y:S01]  /*2ca0*/  MUFU.EX2 R67, R67 ;  /* 0x0000004300437308 */ /* 0x000ea20000000800 */
[--C-:B------:R-:W-:Y:S02]  /*2cb0*/  IMAD.MOV.U32 R99, RZ, RZ, R25.reuse ;  /* 0x000000ffff637224 */ /* 0x100fe400078e0019 */
[----:B------:R-:W-:Y:S01]  /*2cc0*/  FMNMX.FTZ R22, R73, R22, !PT ;  /* 0x0000001649167209 */ /* 0x000fe20007810000 */
[--C-:B-1----:R-:W-:Y:S02]  /*2cd0*/  IMAD.MOV.U32 R101, RZ, RZ, R25.reuse ;  /* 0x000000ffff657224 */ /* 0x102fe400078e0019 */
[--C-:B------:R-:W-:Y:S01]  /*2ce0*/  IMAD.MOV.U32 R103, RZ, RZ, R25.reuse ;  /* 0x000000ffff677224 */ /* 0x100fe200078e0019 */
[----:B------:R-:W-:Y:S01]  /*2cf0*/  FMNMX.FTZ R22, R59, R22, !PT ;  /* 0x000000163b167209 */ /* 0x000fe20007810000 */
[----:B------:R1:W-:Y:S01]  /*2d00*/  MUFU.EX2 R14, R105 ;  /* 0x00000069000e7308 */ /* 0x0003e20000000800 */
[----:B------:R-:W-:-:S02]  /*2d10*/  IMAD.MOV.U32 R107, RZ, RZ, R25 ;  /* 0x000000ffff6b7224 */ /* 0x000fc400078e0019 */
[----:B------:R-:W-:Y:S01]  /*2d20*/  FMNMX.FTZ R22, R77, R22, !PT ;  /* 0x000000164d167209 */ /* 0x000fe20007810000 */
[--C-:B------:R-:W-:Y:S02]  /*2d30*/  IMAD.MOV.U32 R115, RZ, RZ, R25.reuse ;  /* 0x000000ffff737224 */ /* 0x100fe400078e0019 */
[--C-:B------:R-:W-:Y:S01]  /*2d40*/  IMAD.MOV.U32 R149, RZ, RZ, R25.reuse ;  /* 0x000000ffff957224 */ /* 0x100fe200078e0019 */
[----:B------:R-:W-:Y:S01]  /*2d50*/  FMNMX.FTZ R22, R51, R22, !PT ;  /* 0x0000001633167209 */ /* 0x000fe20007810000 */
[----:B------:R-:W-:Y:S01]  /*2d60*/  MUFU.EX2 R71, R71 ;  /* 0x0000004700477308 */ /* 0x000fe20000000800 */
[----:B--2---:R-:W-:Y:S01]  /*2d70*/  F2FP.SATFINITE.E4M3.F32.PACK_AB_MERGE_C R231, R67, R12, RZ ;  /* 0x0000000c43e7723e */ /* 0x004fe200048070ff */
[----:B-1----:R-:W-:Y:S01]  /*2d80*/  IMAD.MOV.U32 R105, RZ, RZ, R25 ;  /* 0x000000ffff697224 */ /* 0x002fe200078e0019 */
[----:B------:R-:W-:Y:S02]  /*2d90*/  FMNMX.FTZ R24, R81, R22, !PT ;  /* 0x0000001651187209 */ /* 0x000fe40007810000 */
[----:B------:R-:W-:-:S02]  /*2da0*/  F2FP.SATFINITE.E4M3.F32.PACK_AB_MERGE_C R231, R63, R10, R231 ;  /* 0x0000000a3fe7723e */ /* 0x000fc400048070e7 */
[----:B------:R-:W-:Y:S01]  /*2db0*/  FMNMX.FTZ R24, R87, R24, !PT ;  /* 0x0000001857187209 */ /* 0x000fe20007810000 */
[----:B------:R-:W-:Y:S03]  /*2dc0*/  MUFU.EX2 R109, R109 ;  /* 0x0000006d006d7308 */ /* 0x000fe60000000800 */
[----:B------:R-:W-:-:S04]  /*2dd0*/  FMNMX.FTZ R24, R85, R24, !PT ;  /* 0x0000001855187209 */ /* 0x000fc80007810000 */
[----:B------:R-:W-:Y:S01]  /*2de0*/  FMNMX.FTZ R24, R91, R24, !PT ;  /* 0x000000185b187209 */ /* 0x000fe20007810000 */
[----:B------:R1:W-:Y:S03]  /*2df0*/  MUFU.EX2 R52, R111 ;  /* 0x0000006f00347308 */ /* 0x0003e60000000800 */
[----:B------:R-:W-:-:S05]  /*2e00*/  FMNMX.FTZ R24, R89, R24, !PT ;  /* 0x0000001859187209 */ /* 0x000fca0007810000 */
[----:B------:R-:W2:Y:S01]  /*2e10*/  SHFL.BFLY PT, R7, R24, 0x2, 0x1f ;  /* 0x0c401f0018077f89 */ /* 0x000ea200000e0000 */
[----:B------:R3:W-:Y:S01]  /*2e20*/  MUFU.EX2 R20, R113 ;  /* 0x0000007100147308 */ /* 0x0007e20000000800 */
[----:B-1----:R-:W-:-:S07]  /*2e30*/  IMAD.MOV.U32 R111, RZ, RZ, R25 ;  /* 0x000000ffff6f7224 */ /* 0x002fce00078e0019 */
[----:B------:R-:W-:Y:S01]  /*2e40*/  MUFU.EX2 R75, R75 ;  /* 0x0000004b004b7308 */ /* 0x000fe20000000800 */
[----:B---3--:R-:W-:-:S07]  /*2e50*/  IMAD.MOV.U32 R113, RZ, RZ, R25 ;  /* 0x000000ffff717224 */ /* 0x008fce00078e0019 */
[----:B------:R-:W-:Y:S01]  /*2e60*/  MUFU.EX2 R117, R117 ;  /* 0x0000007500757308 */ /* 0x000fe20000000800 */
[----:B--2---:R-:W-:-:S07]  /*2e70*/  FMNMX.FTZ R28, R24, R7, !PT ;  /* 0x00000007181c7209 */ /* 0x004fce0007810000 */
[----:B------:R1:W-:Y:S01]  /*2e80*/  MUFU.EX2 R54, R119 ;  /* 0x0000007700367308 */ /* 0x0003e20000000800 */
[----:B------:R-:W2:Y:S07]  /*2e90*/  SHFL.BFLY PT, R7, R28, 0x1, 0x1f ;  /* 0x0c201f001c077f89 */ /* 0x000eae00000e0000 */
[----:B------:R3:W-:Y:S01]  /*2ea0*/  MUFU.EX2 R22, R121 ;  /* 0x0000007900167308 */ /* 0x0007e20000000800 */
[----:B-1----:R-:W-:-:S07]  /*2eb0*/  IMAD.MOV.U32 R119, RZ, RZ, R25 ;  /* 0x000000ffff777224 */ /* 0x002fce00078e0019 */
[----:B------:R-:W-:Y:S01]  /*2ec0*/  MUFU.EX2 R123, R123 ;  /* 0x0000007b007b7308 */ /* 0x000fe20000000800 */
[----:B---3--:R-:W-:-:S07]  /*2ed0*/  IMAD.MOV.U32 R121, RZ, RZ, R25 ;  /* 0x000000ffff797224 */ /* 0x008fce00078e0019 */
[----:B------:R-:W-:Y:S01]  /*2ee0*/  MUFU.EX2 R125, R125 ;  /* 0x0000007d007d7308 */ /* 0x000fe20000000800 */
[----:B--2---:R-:W-:-:S04]  /*2ef0*/  FMNMX.FTZ R7, R28, R7, !PT ;  /* 0x000000071c077209 */ /* 0x004fc80007810000 */
[----:B------:R-:W-:Y:S01]  /*2f00*/  FSETP.NEU.FTZ.AND P2, PT, R7, -INF , PT ;  /* 0xff8000000700780b */ /* 0x000fe20003f5d000 */
[----:B------:R-:W-:Y:S02]  /*2f10*/  FFMA.FTZ R24, R2, R7, -8 ;  /* 0xc100000002187423 */ /* 0x000fe40000010007 */
[----:B------:R-:W-:Y:S03]  /*2f20*/  MUFU.EX2 R56, R127 ;  /* 0x0000007f00387308 */ /* 0x000fe60000000800 */
[----:B------:R-:W-:-:S05]  /*2f30*/  FSEL R24, R24, RZ, P2 ;  /* 0x000000ff18187208 */ /* 0x000fca0001000000 */
[----:B------:R-:W-:Y:S01]  /*2f40*/  MUFU.EX2 R139, R139 ;  /* 0x0000008b008b7308 */ /* 0x000fe20000000800 */
[C-C-:B------:R-:W-:Y:S01]  /*2f50*/  FFMA.FTZ R29, R2.reuse, R29, -R24.reuse ;  /* 0x0000001d021d7223 */ /* 0x140fe20000010818 */
[C-C-:B------:R-:W-:Y:S01]  /*2f60*/  FFMA.FTZ R9, R2.reuse, R9, -R24.reuse ;  /* 0x0000000902097223 */ /* 0x140fe20000010818 */
[C-C-:B------:R-:W-:Y:S01]  /*2f70*/  FFMA.FTZ R11, R2.reuse, R11, -R24.reuse ;  /* 0x0000000b020b7223 */ /* 0x140fe20000010818 */
[C-C-:B------:R-:W-:Y:S01]  /*2f80*/  FFMA.FTZ R33, R2.reuse, R33, -R24.reuse ;  /* 0x0000002102217223 */ /* 0x140fe20000010818 */
[C-C-:B------:R-:W-:Y:S01]  /*2f90*/  FFMA.FTZ R13, R2.reuse, R13, -R24.reuse ;  /* 0x0000000d020d7223 */ /* 0x140fe20000010818 */
[C-C-:B------:R-:W-:Y:S01]  /*2fa0*/  FFMA.FTZ R37, R2.reuse, R37, -R24.reuse ;  /* 0x0000002502257223 */ /* 0x140fe20000010818 */
[C-C-:B------:R-:W-:Y:S01]  /*2fb0*/  FFMA.FTZ R15, R2.reuse, R15, -R24.reuse ;  /* 0x0000000f020f7223 */ /* 0x140fe20000010818 */
[----:B------:R1:W-:Y:S01]  /*2fc0*/  MUFU.EX2 R28, R9 ;  /* 0x00000009001c7308 */ /* 0x0003e20000000800 */
[C-C-:B------:R-:W-:Y:S01]  /*2fd0*/  FFMA.FTZ R41, R2.reuse, R41, -R24.reuse ;  /* 0x0000002902297223 */ /* 0x140fe20000010818 */
[C-C-:B------:R-:W-:Y:S01]  /*2fe0*/  FFMA.FTZ R19, R2.reuse, R19, -R24.reuse ;  /* 0x0000001302137223 */ /* 0x140fe20000010818 */
[C-C-:B------:R-:W-:Y:S01]  /*2ff0*/  FFMA.FTZ R45, R2.reuse, R45, -R24.reuse ;  /* 0x0000002d022d7223 */ /* 0x140fe20000010818 */
[C-C-:B------:R-:W-:Y:S01]  /*3000*/  FFMA.FTZ R21, R2.reuse, R21, -R24.reuse ;  /* 0x0000001502157223 */ /* 0x140fe20000010818 */
[C-C-:B------:R-:W-:Y:S01]  /*3010*/  FFMA.FTZ R49, R2.reuse, R49, -R24.reuse ;  /* 0x0000003102317223 */ /* 0x140fe20000010818 */
[C-C-:B------:R-:W-:Y:S01]  /*3020*/  FFMA.FTZ R23, R2.reuse, R23, -R24.reuse ;  /* 0x0000001702177223 */ /* 0x140fe20000010818 */
[--C-:B------:R-:W-:Y:S01]  /*3030*/  FFMA.FTZ R53, R2, R53, -R24.reuse ;  /* 0x0000003502357223 */ /* 0x100fe20000010818 */
[----:B------:R-:W2:Y:S01]  /*3040*/  MUFU.EX2 R29, R29 ;  /* 0x0000001d001d7308 */ /* 0x000ea20000000800 */
[----:B-1----:R-:W-:Y:S01]  /*3050*/  FADD.FTZ R9, R0, R47 ;  /* 0x0000002f00097221 */ /* 0x002fe20000010000 */
[C-C-:B------:R-:W-:Y:S01]  /*3060*/  FFMA.FTZ R27, R2.reuse, R27, -R24.reuse ;  /* 0x0000001b021b7223 */ /* 0x140fe20000010818 */
[C-C-:B------:R-:W-:Y:S01]  /*3070*/  FFMA.FTZ R57, R2.reuse, R57, -R24.reuse ;  /* 0x0000003902397223 */ /* 0x140fe20000010818 */
[----:B------:R-:W-:Y:S01]  /*3080*/  FFMA.FTZ R31, R2, R31, -R24 ;  /* 0x0000001f021f7223 */ /* 0x000fe20000010818 */
[----:B------:R-:W-:Y:S01]  /*3090*/  FADD.FTZ R50, R6, R9 ;  /* 0x0000000906327221 */ /* 0x000fe20000010000 */
[----:B------:R-:W-:-:S02]  /*30a0*/  IMAD.U32 R9, RZ, RZ, UR36 ;  /* 0x00000024ff097e24 */ /* 0x000fc4000f8e00ff */
[C-C-:B------:R-:W-:Y:S01]  /*30b0*/  FFMA.FTZ R61, R2.reuse, R61, -R24.reuse ;  /* 0x0000003d023d7223 */ /* 0x140fe20000010818 */
[----:B------:R-:W1:Y:S01]  /*30c0*/  MUFU.EX2 R11, R11 ;  /* 0x0000000b000b7308 */ /* 0x000e620000000800 */
[C-C-:B------:R-:W-:Y:S01]  /*30d0*/  FFMA.FTZ R35, R2.reuse, R35, -R24.reuse ;  /* 0x0000002302237223 */ /* 0x140fe20000010818 */
[----:B------:R-:W-:Y:S02]  /*30e0*/  @!P1 VIADD R9, R9, 0x38840 ;  /* 0x0003884009099836 */ /* 0x000fe40000000000 */
[C-C-:B------:R-:W-:Y:S01]  /*30f0*/  FFMA.FTZ R65, R2.reuse, R65, -R24.reuse ;  /* 0x0000004102417223 */ /* 0x140fe20000010818 */
[C-C-:B------:R-:W-:Y:S01]  /*3100*/  FFMA.FTZ R43, R2.reuse, R43, -R24.reuse ;  /* 0x0000002b022b7223 */ /* 0x140fe20000010818 */
[C-C-:B------:R-:W-:Y:S01]  /*3110*/  FFMA.FTZ R69, R2.reuse, R69, -R24.reuse ;  /* 0x0000004502457223 */ /* 0x140fe20000010818 */
[--C-:B------:R-:W-:Y:S01]  /*3120*/  FFMA.FTZ R39, R2, R39, -R24.reuse ;  /* 0x0000002702277223 */ /* 0x100fe20000010818 */
[----:B------:R-:W-:Y:S01]  /*3130*/  @!P1 PRMT R9, RZ, 0x654, R9 ;  /* 0x00000654ff099816 */ /* 0x000fe20000000009 */
[----:B------:R1:W3:Y:S01]  /*3140*/  MUFU.EX2 R30, R33 ;  /* 0x00000021001e7308 */ /* 0x0002e20000000800 */
[----:B--2---:R-:W-:Y:S01]  /*3150*/  FADD.FTZ R48, R28, R29 ;  /* 0x0000001d1c307221 */ /* 0x004fe20000010000 */
[C-C-:B------:R-:W-:Y:S01]  /*3160*/  FFMA.FTZ R73, R2.reuse, R73, -R24.reuse ;  /* 0x0000004902497223 */ /* 0x140fe20000010818 */
[----:B------:R2:W-:Y:S01]  /*3170*/  @!P1 SYNCS.ARRIVE.TRANS64.RED.A1T0 RZ, [R9+URZ], RZ ;  /* 0x000000ff09ff99a7 */ /* 0x0005e2000810043f */
[C-C-:B------:R-:W-:Y:S01]  /*3180*/  FFMA.FTZ R59, R2.reuse, R59, -R24.reuse ;  /* 0x0000003b023b7223 */ /* 0x140fe20000010818 */
[C-C-:B------:R-:W-:Y:S01]  /*3190*/  FFMA.FTZ R77, R2.reuse, R77, -R24.reuse ;  /* 0x0000004d024d7223 */ /* 0x140fe20000010818 */
[C-C-:B------:R-:W-:Y:S01]  /*31a0*/  FFMA.FTZ R51, R2.reuse, R51, -R24.reuse ;  /* 0x0000003302337223 */ /* 0x140fe20000010818 */
[C---:B------:R-:W-:Y:S01]  /*31b0*/  FFMA.FTZ R81, R2.reuse, R81, -R24 ;  /* 0x0000005102517223 */ /* 0x040fe20000010818 */
[----:B------:R-:W4:Y:S01]  /*31c0*/  MUFU.EX2 R13, R13 ;  /* 0x0000000d000d7308 */ /* 0x000f220000000800 */
[----:B-1----:R-:W-:Y:S01]  /*31d0*/  FADD.FTZ R33, R11, R48 ;  /* 0x000000300b217221 */ /* 0x002fe20000010000 */
[C-C-:B------:R-:W-:Y:S01]  /*31e0*/  FFMA.FTZ R87, R2.reuse, R87, -R24.reuse ;  /* 0x0000005702577223 */ /* 0x140fe20000010818 */
[C-C-:B------:R-:W-:Y:S01]  /*31f0*/  FFMA.FTZ R85, R2.reuse, R85, -R24.reuse ;  /* 0x0000005502557223 */ /* 0x140fe20000010818 */
[C-C-:B------:R-:W-:Y:S01]  /*3200*/  FFMA.FTZ R91, R2.reuse, R91, -R24.reuse ;  /* 0x0000005b025b7223 */ /* 0x140fe20000010818 */
[----:B------:R-:W-:Y:S01]  /*3210*/  FFMA.FTZ R24, R2, R89, -R24 ;  /* 0x0000005902187223 */ /* 0x000fe20000010818 */
[----:B------:R-:W-:-:S02]  /*3220*/  IMAD.MOV.U32 R47, RZ, RZ, R25 ;  /* 0x000000ffff2f7224 */ /* 0x000fc400078e0019 */
[----:B------:R1:W5:Y:S01]  /*3230*/  MUFU.EX2 R32, R37 ;  /* 0x0000002500207308 */ /* 0x0003620000000800 */
[----:B---3--:R-:W-:Y:S01]  /*3240*/  FADD.FTZ R48, R30, R33 ;  /* 0x000000211e307221 */ /* 0x008fe20000010000 */
[--C-:B------:R-:W-:Y:S02]  /*3250*/  IMAD.MOV.U32 R89, RZ, RZ, R25.reuse ;  /* 0x000000ffff597224 */ /* 0x100fe400078e0019 */
[----:B------:R-:W-:-:S04]  /*3260*/  IMAD.MOV.U32 R127, RZ, RZ, R25 ;  /* 0x000000ffff7f7224 */ /* 0x000fc800078e0019 */
[----:B------:R-:W2:Y:S01]  /*3270*/  MUFU.EX2 R15, R15 ;  /* 0x0000000f000f7308 */ /* 0x000ea20000000800 */
[----:B-1----:R-:W-:Y:S01]  /*3280*/  FADD.FTZ R37, R55, R50 ;  /* 0x0000003237257221 */ /* 0x002fe20000010000 */
[----:B----4-:R-:W-:Y:S01]  /*3290*/  FADD.FTZ R33, R13, R48 ;  /* 0x000000300d217221 */ /* 0x010fe20000010000 */
[----:B------:R-:W-:Y:S02]  /*32a0*/  IMAD.MOV.U32 R55, RZ, RZ, R25 ;  /* 0x000000ffff377224 */ /* 0x000fe400078e0019 */
[----:B------:R-:W-:-:S03]  /*32b0*/  FADD.FTZ R50, R10, R37 ;  /* 0x000000250a327221 */ /* 0x000fc60000010000 */
[----:B------:R-:W1:Y:S01]  /*32c0*/  MUFU.EX2 R34, R41 ;  /* 0x0000002900227308 */ /* 0x000e620000000800 */
[----:B------:R-:W-:Y:S01]  /*32d0*/  FADD.FTZ R37, R63, R50 ;  /* 0x000000323f257221 */ /* 0x000fe20000010000 */
[----:B-----5:R-:W-:Y:S01]  /*32e0*/  FADD.FTZ R50, R32, R33 ;  /* 0x0000002120327221 */ /* 0x020fe20000010000 */
[----:B------:R-:W-:Y:S02]  /*32f0*/  IMAD.MOV.U32 R63, RZ, RZ, R25 ;  /* 0x000000ffff3f7224 */ /* 0x000fe400078e0019 */
[----:B------:R-:W-:Y:S01]  /*3300*/  FADD.FTZ R70, R12, R37 ;  /* 0x000000250c467221 */ /* 0x000fe20000010000 */
[----:B------:R-:W-:Y:S02]  /*3310*/  F2FP.SATFINITE.E4M3.F32.PACK_AB_MERGE_C R37, R30, R11, RZ ;  /* 0x0000000b1e25723e */ /* 0x000fe400048070ff */
[----:B------:R-:W3:Y:S01]  /*3320*/  MUFU.EX2 R19, R19 ;  /* 0x0000001300137308 */ /* 0x000ee20000000800 */
[----:B--2---:R-:W-:Y:S01]  /*3330*/  FADD.FTZ R9, R15, R50 ;  /* 0x000000320f097221 */ /* 0x004fe20000010000 */
[----:B------:R-:W-:Y:S01]  /*3340*/  FADD.FTZ R33, R67, R70 ;  /* 0x0000004643217221 */ /* 0x000fe20000010000 */
[----:B------:R-:W-:Y:S01]  /*3350*/  F2FP.SATFINITE.E4M3.F32.PACK_AB_MERGE_C R228, R29, R28, R37 ;  /* 0x0000001c1de4723e */ /* 0x000fe20004807025 */
[----:B------:R-:W-:-:S02]  /*3360*/  IMAD.MOV.U32 R29, RZ, RZ, R25 ;  /* 0x000000ffff1d7224 */ /* 0x000fc400078e0019 */
[----:B------:R-:W-:Y:S01]  /*3370*/  FADD.FTZ R70, R14, R33 ;  /* 0x000000210e467221 */ /* 0x000fe20000010000 */
[----:B------:R-:W-:Y:S01]  /*3380*/  IMAD.MOV.U32 R28, RZ, RZ, R25 ;  /* 0x000000ffff1c7224 */ /* 0x000fe200078e0019 */
[----:B------:R-:W2:Y:S01]  /*3390*/  MUFU.EX2 R36, R45 ;  /* 0x0000002d00247308 */ /* 0x000ea20000000800 */
[C---:B-1----:R-:W-:Y:S01]  /*33a0*/  FADD.FTZ R50, R34.reuse, R9 ;  /* 0x0000000922327221 */ /* 0x042fe20000010000 */
[----:B------:R-:W-:Y:S01]  /*33b0*/  FADD.FTZ R72, R71, R70 ;  /* 0x0000004647487221 */ /* 0x000fe20000010000 */
[----:B------:R-:W-:Y:S01]  /*33c0*/  F2FP.SATFINITE.E4M3.F32.PACK_AB_MERGE_C R15, R34, R15, RZ ;  /* 0x0000000f220f723e */ /* 0x000fe200048070ff */
[----:B------:R-:W-:Y:S02]  /*33d0*/  IMAD.MOV.U32 R37, RZ, RZ, R25 ;  /* 0x000000ffff257224 */ /* 0x000fe400078e0019 */
[----:B------:R-:W-:Y:S01]  /*33e0*/  FADD.FTZ R33, R109, R72 ;  /* 0x000000486d217221 */ /* 0x000fe20000010000 */
[----:B------:R-:W-:Y:S01]  /*33f0*/  F2FP.SATFINITE.E4M3.F32.PACK_AB_MERGE_C R230, R32, R13, R15 ;  /* 0x0000000d20e6723e */ /* 0x000fe2000480700f */
[----:B------:R-:W1:Y:S01]  /*3400*/  MUFU.EX2 R21, R21 ;  /* 0x0000001500157308 */ /* 0x000e620000000800 */
[----:B---3--:R-:W-:Y:S01]  /*3410*/  FADD.FTZ R9, R19, R50 ;  /* 0x0000003213097221 */ /* 0x008fe20000010000 */
[C---:B------:R-:W-:Y:S01]  /*3420*/  FADD.FTZ R33, R52.reuse, R33 ;  /* 0x0000002134217221 */ /* 0x040fe20000010000 */
[----:B------:R-:W-:Y:S01]  /*3430*/  F2FP.SATFINITE.E4M3.F32.PACK_AB_MERGE_C R52, R52, R109, RZ ;  /* 0x0000006d3434723e */ /* 0x000fe200048070ff */
[----:B------:R-:W-:-:S02]  /*3440*/  IMAD.MOV.U32 R32, RZ, RZ, R25 ;  /* 0x000000ffff207224 */ /* 0x000fc400078e0019 */
[----:B------:R-:W-:Y:S01]  /*3450*/  FADD.FTZ R72, R20, R33 ;  /* 0x0000002114487221 */ /* 0x000fe20000010000 */
[----:B------:R-:W-:Y:S01]  /*3460*/  F2FP.SATFINITE.E4M3.F32.PACK_AB_MERGE_C R217, R71, R14, R52 ;  /* 0x0000000e47d9723e */ /* 0x000fe20004807034 */
[----:B------:R3:W4:Y:S01]  /*3470*/  MUFU.EX2 R38, R49 ;  /* 0x0000003100267308 */ /* 0x0007220000000800 */
[----:B--2---:R-:W-:Y:S01]  /*3480*/  FADD.FTZ R70, R36, R9 ;  /* 0x0000000924467221 */ /* 0x004fe20000010000 */
[----:B------:R-:W-:Y:S01]  /*3490*/  FADD.FTZ R72, R75, R72 ;  /* 0x000000484b487221 */ /* 0x000fe20000010000 */
[--C-:B------:R-:W-:Y:S02]  /*34a0*/  IMAD.MOV.U32 R41, RZ, RZ, R25.reuse ;  /* 0x000000ffff297224 */ /* 0x100fe400078e0019 */
[----:B------:R-:W-:Y:S02]  /*34b0*/  IMAD.MOV.U32 R45, RZ, RZ, R25 ;  /* 0x000000ffff2d7224 */ /* 0x000fe400078e0019 */
[----:B------:R-:W-:Y:S01]  /*34c0*/  FADD.FTZ R33, R117, R72 ;  /* 0x0000004875217221 */ /* 0x000fe20000010000 */
[C---:B------:R-:W-:Y:S01]  /*34d0*/  F2FP.SATFINITE.E4M3.F32.PACK_AB_MERGE_C R117, R54.reuse, R117, RZ ;  /* 0x000000753675723e */ /* 0x040fe200048070ff */
[----:B------:R-:W2:Y:S01]  /*34e0*/  MUFU.EX2 R23, R23 ;  /* 0x0000001700177308 */ /* 0x000ea20000000800 */
[----:B-1----:R-:W-:Y:S01]  /*34f0*/  FADD.FTZ R9, R21, R70 ;  /* 0x0000004615097221 */ /* 0x002fe20000010000 */
[----:B------:R-:W-:Y:S01]  /*3500*/  FADD.FTZ R33, R54, R33 ;  /* 0x0000002136217221 */ /* 0x000fe20000010000 */
[----:B------:R-:W-:Y:S01]  /*3510*/  F2FP.SATFINITE.E4M3.F32.PACK_AB_MERGE_C R219, R75, R20, R117 ;  /* 0x000000144bdb723e */ /* 0x000fe20004807075 */
[----:B---3--:R-:W-:-:S02]  /*3520*/  IMAD.MOV.U32 R49, RZ, RZ, R25 ;  /* 0x000000ffff317224 */ /* 0x008fc400078e0019 */
[----:B------:R-:W-:Y:S01]  /*3530*/  FADD.FTZ R30, R22, R33 ;  /* 0x00000021161e7221 */ /* 0x000fe20000010000 */
[----:B------:R-:W-:Y:S01]  /*3540*/  IMAD.MOV.U32 R33, RZ, RZ, R25 ;  /* 0x000000ffff217224 */ /* 0x000fe200078e0019 */
[----:B------:R-:W1:Y:S01]  /*3550*/  MUFU.EX2 R40, R53 ;  /* 0x0000003500287308 */ /* 0x000e620000000800 */
[C---:B----4-:R-:W-:Y:S01]  /*3560*/  FADD.FTZ R70, R38.reuse, R9 ;  /* 0x0000000926467221 */ /* 0x050fe20000010000 */
[----:B------:R-:W-:Y:S01]  /*3570*/  FADD.FTZ R34, R123, R30 ;  /* 0x0000001e7b227221 */ /* 0x000fe20000010000 */
[----:B------:R-:W-:Y:S01]  /*3580*/  F2FP.SATFINITE.E4M3.F32.PACK_AB_MERGE_C R21, R38, R21, RZ ;  /* 0x000000152615723e */ /* 0x000fe200048070ff */
[----:B------:R-:W-:Y:S02]  /*3590*/  IMAD.MOV.U32 R38, RZ, RZ, R25 ;  /* 0x000000ffff267224 */ /* 0x000fe400078e0019 */
[----:B------:R-:W-:Y:S01]  /*35a0*/  FADD.FTZ R11, R125, R34 ;  /* 0x000000227d0b7221 */ /* 0x000fe20000010000 */
[C---:B------:R-:W-:Y:S01]  /*35b0*/  F2FP.SATFINITE.E4M3.F32.PACK_AB_MERGE_C R125, R56.reuse, R125, RZ ;  /* 0x0000007d387d723e */ /* 0x040fe200048070ff */
[----:B------:R-:W3:Y:S01]  /*35c0*/  MUFU.EX2 R27, R27 ;  /* 0x0000001b001b7308 */ /* 0x000ee20000000800 */
[----:B--2---:R-:W-:Y:S01]  /*35d0*/  FADD.FTZ R9, R23, R70 ;  /* 0x0000004617097221 */ /* 0x004fe20000010000 */
[----:B------:R-:W-:Y:S01]  /*35e0*/  FADD.FTZ R56, R56, R11 ;  /* 0x0000000b38387221 */ /* 0x000fe20000010000 */
[----:B------:R-:W-:Y:S01]  /*35f0*/  F2FP.SATFINITE.E4M3.F32.PACK_AB_MERGE_C R221, R123, R22, R125 ;  /* 0x000000167bdd723e */ /* 0x000fe2000480707d */
[----:B------:R-:W-:Y:S01]  /*3600*/  IMAD.MOV.U32 R34, RZ, RZ, R25 ;  /* 0x000000ffff227224 */ /* 0x000fe200078e0019 */
[----:B------:R-:W-:Y:S01]  /*3610*/  F2FP.SATFINITE.E4M3.F32.PACK_AB_MERGE_C R216, R36, R19, R21 ;  /* 0x0000001324d8723e */ /* 0x000fe20004807015 */
[----:B------:R-:W-:-:S02]  /*3620*/  IMAD.MOV.U32 R36, RZ, RZ, R25 ;  /* 0x000000ffff247224 */ /* 0x000fc400078e0019 */
[----:B------:R2:W4:Y:S01]  /*3630*/  MUFU.EX2 R42, R57 ;  /* 0x00000039002a7308 */ /* 0x0005220000000800 */
[----:B-1----:R-:W-:Y:S01]  /*3640*/  FADD.FTZ R12, R40, R9 ;  /* 0x00000009280c7221 */ /* 0x002fe20000010000 */
[--C-:B------:R-:W-:Y:S02]  /*3650*/  IMAD.MOV.U32 R53, RZ, RZ, R25.reuse ;  /* 0x000000ffff357224 */ /* 0x100fe400078e0019 */
[--C-:B------:R-:W-:Y:S02]  /*3660*/  IMAD.MOV.U32 R52, RZ, RZ, R25.reuse ;  /* 0x000000ffff347224 */ /* 0x100fe400078e0019 */
[--C-:B------:R-:W-:Y:S02]  /*3670*/  IMAD.MOV.U32 R54, RZ, RZ, R25.reuse ;  /* 0x000000ffff367224 */ /* 0x100fe400078e0019 */
[----:B------:R-:W1:Y:S01]  /*3680*/  MUFU.EX2 R31, R31 ;  /* 0x0000001f001f7308 */ /* 0x000e620000000800 */
[----:B---3--:R-:W-:Y:S01]  /*3690*/  FADD.FTZ R9, R27, R12 ;  /* 0x0000000c1b097221 */ /* 0x008fe20000010000 */
[----:B--2---:R-:W-:-:S02]  /*36a0*/  IMAD.MOV.U32 R57, RZ, RZ, R25 ;  /* 0x000000ffff397224 */ /* 0x004fc400078e0019 */
[--C-:B------:R-:W-:Y:S02]  /*36b0*/  IMAD.MOV.U32 R67, RZ, RZ, R25.reuse ;  /* 0x000000ffff437224 */ /* 0x100fe400078e0019 */
[----:B------:R-:W-:Y:S02]  /*36c0*/  IMAD.MOV.U32 R71, RZ, RZ, R25 ;  /* 0x000000ffff477224 */ /* 0x000fe400078e0019 */
[----:B------:R2:W3:Y:S01]  /*36d0*/  MUFU.EX2 R44, R61 ;  /* 0x0000003d002c7308 */ /* 0x0004e20000000800 */
[C---:B----4-:R-:W-:Y:S01]  /*36e0*/  FADD.FTZ R12, R42.reuse, R9 ;  /* 0x000000092a0c7221 */ /* 0x050fe20000010000 */
[----:B------:R-:W-:Y:S01]  /*36f0*/  F2FP.SATFINITE.E4M3.F32.PACK_AB_MERGE_C R27, R42, R27, RZ ;  /* 0x0000001b2a1b723e */ /* 0x000fe200048070ff */
[--C-:B------:R-:W-:Y:S02]  /*3700*/  IMAD.MOV.U32 R42, RZ, RZ, R25.reuse ;  /* 0x000000ffff2a7224 */ /* 0x100fe400078e0019 */
[----:B------:R-:W-:Y:S01]  /*3710*/  IMAD.MOV.U32 R70, RZ, RZ, R25 ;  /* 0x000000ffff467224 */ /* 0x000fe200078e0019 */
[----:B------:R-:W-:Y:S01]  /*3720*/  F2FP.SATFINITE.E4M3.F32.PACK_AB_MERGE_C R218, R40, R23, R27 ;  /* 0x0000001728da723e */ /* 0x000fe2000480701b */
[--C-:B------:R-:W-:Y:S01]  /*3730*/  IMAD.MOV.U32 R27, RZ, RZ, R25.reuse ;  /* 0x000000ffff1b7224 */ /* 0x100fe200078e0019 */
[----:B------:R-:W4:Y:S01]  /*3740*/  MUFU.EX2 R35, R35 ;  /* 0x0000002300237308 */ /* 0x000f220000000800 */
[----:B-1----:R-:W-:Y:S01]  /*3750*/  FADD.FTZ R9, R31, R12 ;  /* 0x0000000c1f097221 */ /* 0x002fe20000010000 */
[----:B------:R-:W-:-:S02]  /*3760*/  IMAD.MOV.U32 R40, RZ, RZ, R25 ;  /* 0x000000ffff287224 */ /* 0x000fc400078e0019 */
[--C-:B--2---:R-:W-:Y:S02]  /*3770*/  IMAD.MOV.U32 R61, RZ, RZ, R25.reuse ;  /* 0x000000ffff3d7224 */ /* 0x104fe400078e0019 */
[----:B------:R-:W-:Y:S02]  /*3780*/  IMAD.MOV.U32 R72, RZ, RZ, R25 ;  /* 0x000000ffff487224 */ /* 0x000fe400078e0019 */
[----:B------:R1:W2:Y:S01]  /*3790*/  MUFU.EX2 R46, R65 ;  /* 0x00000041002e7308 */ /* 0x0002a20000000800 */
[----:B---3--:R-:W-:Y:S01]  /*37a0*/  FADD.FTZ R30, R44, R9 ;  /* 0x000000092c1e7221 */ /* 0x008fe20000010000 */
[--C-:B------:R-:W-:Y:S02]  /*37b0*/  IMAD.MOV.U32 R75, RZ, RZ, R25.reuse ;  /* 0x000000ffff4b7224 */ /* 0x100fe400078e0019 */
[--C-:B------:R-:W-:Y:S02]  /*37c0*/  IMAD.MOV.U32 R109, RZ, RZ, R25.reuse ;  /* 0x000000ffff6d7224 */ /* 0x100fe400078e0019 */
[----:B------:R-:W-:-:S02]  /*37d0*/  IMAD.MOV.U32 R117, RZ, RZ, R25 ;  /* 0x000000ffff757224 */ /* 0x000fc400078e0019 */
[----:B------:R-:W3:Y:S01]  /*37e0*/  MUFU.EX2 R43, R43 ;  /* 0x0000002b002b7308 */ /* 0x000ee20000000800 */
[----:B----4-:R-:W-:Y:S01]  /*37f0*/  FADD.FTZ R9, R35, R30 ;  /* 0x0000001e23097221 */ /* 0x010fe20000010000 */
[--C-:B------:R-:W-:Y:S02]  /*3800*/  IMAD.MOV.U32 R30, RZ, RZ, R25.reuse ;  /* 0x000000ffff1e7224 */ /* 0x100fe400078e0019 */
[--C-:B-1----:R-:W-:Y:S02]  /*3810*/  IMAD.MOV.U32 R65, RZ, RZ, R25.reuse ;  /* 0x000000ffff417224 */ /* 0x102fe400078e0019 */
[----:B------:R-:W-:Y:S02]  /*3820*/  IMAD.MOV.U32 R123, RZ, RZ, R25 ;  /* 0x000000ffff7b7224 */ /* 0x000fe400078e0019 */
[----:B------:R-:W1:Y:S01]  /*3830*/  MUFU.EX2 R48, R69 ;  /* 0x0000004500307308 */ /* 0x000e620000000800 */
[C---:B--2---:R-:W-:Y:S01]  /*3840*/  F2FP.SATFINITE.E4M3.F32.PACK_AB_MERGE_C R35, R46.reuse, R35, RZ ;  /* 0x000000232e23723e */ /* 0x044fe200048070ff */
[----:B------:R-:W-:Y:S01]  /*3850*/  FADD.FTZ R46, R46, R9 ;  /* 0x000000092e2e7221 */ /* 0x000fe20000010000 */
[----:B------:R-:W-:-:S02]  /*3860*/  IMAD.MOV.U32 R125, RZ, RZ, R25 ;  /* 0x000000ffff7d7224 */ /* 0x000fc400078e0019 */
[----:B------:R-:W-:Y:S01]  /*3870*/  F2FP.SATFINITE.E4M3.F32.PACK_AB_MERGE_C R220, R44, R31, R35 ;  /* 0x0000001f2cdc723e */ /* 0x000fe20004807023 */
[--C-:B------:R-:W-:Y:S02]  /*3880*/  IMAD.MOV.U32 R31, RZ, RZ, R25.reuse ;  /* 0x000000ffff1f7224 */ /* 0x100fe400078e0019 */
[----:B------:R-:W2:Y:S01]  /*3890*/  MUFU.EX2 R39, R39 ;  /* 0x0000002700277308 */ /* 0x000ea20000000800 */
[----:B---3--:R-:W-:Y:S01]  /*38a0*/  FADD.FTZ R9, R43, R46 ;  /* 0x0000002e2b097221 */ /* 0x008fe20000010000 */
[--C-:B------:R-:W-:Y:S02]  /*38b0*/  IMAD.MOV.U32 R35, RZ, RZ, R25.reuse ;  /* 0x000000ffff237224 */ /* 0x100fe400078e0019 */
[--C-:B------:R-:W-:Y:S02]  /*38c0*/  IMAD.MOV.U32 R44, RZ, RZ, R25.reuse ;  /* 0x000000ffff2c7224 */ /* 0x100fe400078e0019 */
[----:B------:R-:W-:Y:S02]  /*38d0*/  IMAD.MOV.U32 R46, RZ, RZ, R25 ;  /* 0x000000ffff2e7224 */ /* 0x000fe400078e0019 */
[----:B------:R3:W4:Y:S01]  /*38e0*/  MUFU.EX2 R50, R73 ;  /* 0x0000004900327308 */ /* 0x0007220000000800 */
[----:B-1----:R-:W-:Y:S01]  /*38f0*/  FADD.FTZ R10, R48, R9 ;  /* 0x00000009300a7221 */ /* 0x002fe20000010000 */
[----:B------:R-:W-:-:S06]  /*3900*/  IMAD.MOV.U32 R69, RZ, RZ, R25 ;  /* 0x000000ffff457224 */ /* 0x000fcc00078e0019 */
[----:B------:R1:W5:Y:S01]  /*3910*/  MUFU.EX2 R64, R83 ;  /* 0x0000005300407308 */ /* 0x0003620000000800 */
[----:B--2---:R-:W-:Y:S01]  /*3920*/  FADD.FTZ R9, R39, R10 ;  /* 0x0000000a27097221 */ /* 0x004fe20000010000 */
[----:B---3--:R-:W-:-:S06]  /*3930*/  IMAD.MOV.U32 R73, RZ, RZ, R25 ;  /* 0x000000ffff497224 */ /* 0x008fcc00078e0019 */
[----:B------:R-:W2:Y:S01]  /*3940*/  MUFU.EX2 R129, R129 ;  /* 0x0000008100817308 */ /* 0x000ea20000000800 */
[C---:B----4-:R-:W-:Y:S01]  /*3950*/  F2FP.SATFINITE.E4M3.F32.PACK_AB_MERGE_C R39, R50.reuse, R39, RZ ;  /* 0x000000273227723e */ /* 0x050fe200048070ff */
[----:B------:R-:W-:Y:S01]  /*3960*/  FADD.FTZ R50, R50, R9 ;  /* 0x0000000932327221 */ /* 0x000fe20000010000 */
[----:B-1----:R-:W-:Y:S02]  /*3970*/  IMAD.MOV.U32 R83, RZ, RZ, R25 ;  /* 0x000000ffff537224 */ /* 0x002fe400078e0019 */
[----:B------:R-:W-:Y:S01]  /*3980*/  F2FP.SATFINITE.E4M3.F32.PACK_AB_MERGE_C R222, R48, R43, R39 ;  /* 0x0000002b30de723e */ /* 0x000fe20004807027 */
[--C-:B------:R-:W-:Y:S02]  /*3990*/  IMAD.MOV.U32 R39, RZ, RZ, R25.reuse ;  /* 0x000000ffff277224 */ /* 0x100fe400078e0019 */
[----:B------:R-:W1:Y:S01]  /*39a0*/  MUFU.EX2 R59, R59 ;  /* 0x0000003b003b7308 */ /* 0x000e620000000800 */
[----:B-----5:R-:W-:Y:S01]  /*39b0*/  F2FP.SATFINITE.E4M3.F32.PACK_AB_MERGE_C R10, R64, R139, RZ ;  /* 0x0000008b400a723e */ /* 0x020fe200048070ff */
[----:B------:R-:W-:-:S02]  /*39c0*/  IMAD.MOV.U32 R43, RZ, RZ, R25 ;  /* 0x000000ffff2b7224 */ /* 0x000fc400078e0019 */
[----:B------:R-:W-:-:S04]  /*39d0*/  IMAD.MOV.U32 R48, RZ, RZ, R25 ;  /* 0x000000ffff307224 */ /* 0x000fc800078e0019 */
[----:B------:R-:W-:Y:S01]  /*39e0*/  MUFU.EX2 R137, R137 ;  /* 0x0000008900897308 */ /* 0x000fe20000000800 */
[----:B--2---:R-:W-:Y:S01]  /*39f0*/  FADD.FTZ R11, R129, R56 ;  /* 0x00000038810b7221 */ /* 0x004fe20000010000 */
[----:B------:R-:W-:-:S06]  /*3a00*/  IMAD.MOV.U32 R56, RZ, RZ, R25 ;  /* 0x000000ffff387224 */ /* 0x000fcc00078e0019 */
[----:B------:R2:W3:Y:S01]  /*3a10*/  MUFU.EX2 R62, R79 ;  /* 0x0000004f003e7308 */ /* 0x0004e20000000800 */
[----:B-1----:R-:W-:Y:S01]  /*3a20*/  FADD.FTZ R9, R59, R50 ;  /* 0x000000323b097221 */ /* 0x002fe20000010000 */
[----:B------:R-:W-:-:S06]  /*3a30*/  IMAD.MOV.U32 R50, RZ, RZ, R25 ;  /* 0x000000ffff327224 */ /* 0x000fcc00078e0019 */
[----:B------:R1:W4:Y:S01]  /*3a40*/  MUFU.EX2 R58, R131 ;  /* 0x00000083003a7308 */ /* 0x0003220000000800 */
[----:B--2---:R-:W-:-:S07]  /*3a50*/  IMAD.MOV.U32 R79, RZ, RZ, R25 ;  /* 0x000000ffff4f7224 */ /* 0x004fce00078e0019 */
[----:B------:R2:W5:Y:S01]  /*3a60*/  MUFU.EX2 R6, R77 ;  /* 0x0000004d00067308 */ /* 0x0005620000000800 */
[----:B---3--:R-:W-:Y:S01]  /*3a70*/  F2FP.SATFINITE.E4M3.F32.PACK_AB_MERGE_C R225, R62, R137, R10 ;  /* 0x000000893ee1723e */ /* 0x008fe2000480700a */
[----:B-1----:R-:W-:-:S06]  /*3a80*/  IMAD.MOV.U32 R131, RZ, RZ, R25 ;  /* 0x000000ffff837224 */ /* 0x002fcc00078e0019 */
[----:B------:R-:W1:Y:S01]  /*3a90*/  MUFU.EX2 R133, R133 ;  /* 0x0000008500857308 */ /* 0x000e620000000800 */
[----:B----4-:R-:W-:Y:S01]  /*3aa0*/  FADD.FTZ R14, R58, R11 ;  /* 0x0000000b3a0e7221 */ /* 0x010fe20000010000 */
[----:B--2---:R-:W-:-:S06]  /*3ab0*/  IMAD.MOV.U32 R77, RZ, RZ, R25 ;  /* 0x000000ffff4d7224 */ /* 0x004fcc00078e0019 */
[----:B------:R-:W2:Y:S01]  /*3ac0*/  MUFU.EX2 R51, R51 ;  /* 0x0000003300337308 */ /* 0x000ea20000000800 */
[----:B-----5:R-:W-:-:S07]  /*3ad0*/  FADD.FTZ R10, R6, R9 ;  /* 0x00000009060a7221 */ /* 0x020fce0000010000 */
[----:B------:R3:W4:Y:S01]  /*3ae0*/  MUFU.EX2 R60, R135 ;  /* 0x00000087003c7308 */ /* 0x0007220000000800 */
[----:B-1----:R-:W-:-:S07]  /*3af0*/  FADD.FTZ R11, R133, R14 ;  /* 0x0000000e850b7221 */ /* 0x002fce0000010000 */
[----:B------:R1:W5:Y:S01]  /*3b00*/  MUFU.EX2 R12, R81 ;  /* 0x00000051000c7308 */ /* 0x0003620000000800 */
[----:B--2---:R-:W-:Y:S01]  /*3b10*/  FADD.FTZ R9, R51, R10 ;  /* 0x0000000a33097221 */ /* 0x004fe20000010000 */
[----:B---3--:R-:W-:-:S06]  /*3b20*/  IMAD.MOV.U32 R135, RZ, RZ, R25 ;  /* 0x000000ffff877224 */ /* 0x008fcc00078e0019 */
[----:B------:R-:W-:Y:S01]  /*3b30*/  MUFU.EX2 R145, R145 ;  /* 0x0000009100917308 */ /* 0x000fe20000000800 */
[C---:B----4-:R-:W-:Y:S01]  /*3b40*/  F2FP.SATFINITE.E4M3.F32.PACK_AB_MERGE_C R133, R60.reuse, R133, RZ ;  /* 0x000000853c85723e */ /* 0x050fe200048070ff */
[----:B------:R-:W-:Y:S01]  /*3b50*/  FADD.FTZ R60, R60, R11 ;  /* 0x0000000b3c3c7221 */ /* 0x000fe20000010000 */
[----:B-1----:R-:W-:Y:S02]  /*3b60*/  IMAD.MOV.U32 R81, RZ, RZ, R25 ;  /* 0x000000ffff517224 */ /* 0x002fe400078e0019 */
[----:B------:R-:W-:Y:S01]  /*3b70*/  F2FP.SATFINITE.E4M3.F32.PACK_AB_MERGE_C R223, R58, R129, R133 ;  /* 0x000000813adf723e */ /* 0x000fe20004807085 */
[----:B------:R-:W-:Y:S01]  /*3b80*/  FADD.FTZ R11, R137, R60 ;  /* 0x0000003c890b7221 */ /* 0x000fe20000010000 */
[----:B------:R-:W-:Y:S01]  /*3b90*/  IMAD.MOV.U32 R58, RZ, RZ, R25 ;  /* 0x000000ffff3a7224 */ /* 0x000fe200078e0019 */
[----:B------:R-:W1:Y:S01]  /*3ba0*/  MUFU.EX2 R68, R147 ;  /* 0x0000009300447308 */ /* 0x000e620000000800 */
[C---:B-----5:R-:W-:Y:S01]  /*3bb0*/  F2FP.SATFINITE.E4M3.F32.PACK_AB_MERGE_C R51, R12.reuse, R51, RZ ;  /* 0x000000330c33723e */ /* 0x060fe200048070ff */
[----:B------:R-:W-:Y:S01]  /*3bc0*/  FADD.FTZ R12, R12, R9 ;  /* 0x000000090c0c7221 */ /* 0x000fe20000010000 */
[----:B------:R-:W-:Y:S01]  /*3bd0*/  FADD.FTZ R62, R62, R11 ;  /* 0x0000000b3e3e7221 */ /* 0x000fe20000010000 */
[----:B------:R-:W-:Y:S01]  /*3be0*/  IMAD.MOV.U32 R60, RZ, RZ, R25 ;  /* 0x000000ffff3c7224 */ /* 0x000fe200078e0019 */
[----:B------:R-:W-:Y:S01]  /*3bf0*/  F2FP.SATFINITE.E4M3.F32.PACK_AB_MERGE_C R224, R6, R59, R51 ;  /* 0x0000003b06e0723e */ /* 0x000fe20004807033 */
[----:B------:R-:W-:-:S02]  /*3c00*/  IMAD.MOV.U32 R51, RZ, RZ, R25 ;  /* 0x000000ffff337224 */ /* 0x000fc400078e0019 */
[----:B------:R-:W-:Y:S01]  /*3c10*/  FADD.FTZ R139, R139, R62 ;  /* 0x0000003e8b8b7221 */ /* 0x000fe20000010000 */
[----:B------:R-:W2:Y:S01]  /*3c20*/  MUFU.EX2 R87, R87 ;  /* 0x0000005700577308 */ /* 0x000ea20000000800 */
[----:B------:R-:W-:Y:S02]  /*3c30*/  IMAD.MOV.U32 R59, RZ, RZ, R25 ;  /* 0x000000ffff3b7224 */ /* 0x000fe400078e0019 */
[----:B------:R-:W-:Y:S01]  /*3c40*/  FADD.FTZ R64, R64, R139 ;  /* 0x0000008b40407221 */ /* 0x000fe20000010000 */
[--C-:B------:R-:W-:Y:S02]  /*3c50*/  IMAD.MOV.U32 R62, RZ, RZ, R25.reuse ;  /* 0x000000ffff3e7224 */ /* 0x100fe400078e0019 */
[--C-:B------:R-:W-:Y:S02]  /*3c60*/  IMAD.MOV.U32 R129, RZ, RZ, R25.reuse ;  /* 0x000000ffff817224 */ /* 0x100fe400078e0019 */
[----:B------:R-:W3:Y:S01]  /*3c70*/  MUFU.EX2 R141, R141 ;  /* 0x0000008d008d7308 */ /* 0x000ee20000000800 */
[----:B-1----:R-:W-:Y:S01]  /*3c80*/  F2FP.SATFINITE.E4M3.F32.PACK_AB_MERGE_C R10, R68, R145, RZ ;  /* 0x00000091440a723e */ /* 0x002fe200048070ff */
[----:B------:R-:W-:-:S02]  /*3c90*/  IMAD.MOV.U32 R133, RZ, RZ, R25 ;  /* 0x000000ffff857224 */ /* 0x000fc400078e0019 */
[--C-:B------:R-:W-:Y:S02]  /*3ca0*/  IMAD.MOV.U32 R137, RZ, RZ, R25.reuse ;  /* 0x000000ffff897224 */ /* 0x100fe400078e0019 */
[--C-:B------:R-:W-:Y:S02]  /*3cb0*/  IMAD.MOV.U32 R139, RZ, RZ, R25.reuse ;  /* 0x000000ffff8b7224 */ /* 0x100fe400078e0019 */
[----:B------:R1:W4:Y:S01]  /*3cc0*/  MUFU.EX2 R66, R143 ;  /* 0x0000008f00427308 */ /* 0x0003220000000800 */
[----:B--2---:R-:W-:Y:S01]  /*3cd0*/  FADD.FTZ R9, R87, R12 ;  /* 0x0000000c57097221 */ /* 0x004fe20000010000 */
[----:B------:R-:W-:-:S06]  /*3ce0*/  IMAD.MOV.U32 R147, RZ, RZ, R25 ;  /* 0x000000ffff937224 */ /* 0x000fcc00078e0019 */
[----:B------:R2:W5:Y:S01]  /*3cf0*/  MUFU.EX2 R0, R85 ;  /* 0x0000005500007308 */ /* 0x0005620000000800 */
[----:B---3--:R-:W-:Y:S01]  /*3d00*/  FADD.FTZ R11, R141, R64 ;  /* 0x000000408d0b7221 */ /* 0x008fe20000010000 */
[--C-:B------:R-:W-:Y:S02]  /*3d10*/  IMAD.MOV.U32 R64, RZ, RZ, R25.reuse ;  /* 0x000000ffff407224 */ /* 0x100fe400078e0019 */
[----:B-1----:R-:W-:-:S04]  /*3d20*/  IMAD.MOV.U32 R143, RZ, RZ, R25 ;  /* 0x000000ffff8f7224 */ /* 0x002fc800078e0019 */
[----:B------:R-:W-:Y:S01]  /*3d30*/  MUFU.EX2 R91, R91 ;  /* 0x0000005b005b7308 */ /* 0x000fe20000000800 */
[C---:B----4-:R-:W-:Y:S01]  /*3d40*/  F2FP.SATFINITE.E4M3.F32.PACK_AB_MERGE_C R227, R66.reuse, R141, R10 ;  /* 0x0000008d42e3723e */ /* 0x050fe2000480700a */
[----:B------:R-:W-:Y:S01]  /*3d50*/  FADD.FTZ R66, R66, R11 ;  /* 0x0000000b42427221 */ /* 0x000fe20000010000 */
[--C-:B--2---:R-:W-:Y:S02]  /*3d60*/  IMAD.MOV.U32 R85, RZ, RZ, R25.reuse ;  /* 0x000000ffff557224 */ /* 0x104fe400078e0019 */
[--C-:B------:R-:W-:Y:S02]  /*3d70*/  IMAD.MOV.U32 R141, RZ, RZ, R25.reuse ;  /* 0x000000ffff8d7224 */ /* 0x100fe400078e0019 */
[----:B------:R-:W-:Y:S01]  /*3d80*/  FADD.FTZ R145, R145, R66 ;  /* 0x0000004291917221 */ /* 0x000fe20000010000 */
[----:B------:R-:W-:Y:S01]  /*3d90*/  IMAD.MOV.U32 R66, RZ, RZ, R25 ;  /* 0x000000ffff427224 */ /* 0x000fe200078e0019 */
[----:B------:R-:W1:Y:S01]  /*3da0*/  MUFU.EX2 R24, R24 ;  /* 0x0000001800187308 */ /* 0x000e620000000800 */
[----:B-----5:R-:W-:Y:S01]  /*3db0*/  FADD.FTZ R10, R0, R9 ;  /* 0x00000009000a7221 */ /* 0x020fe20000010000 */
[----:B------:R-:W-:Y:S01]  /*3dc0*/  FADD.FTZ R6, R68, R145 ;  /* 0x0000009144067221 */ /* 0x000fe20000010000 */
[----:B------:R-:W-:-:S02]  /*3dd0*/  IMAD.MOV.U32 R68, RZ, RZ, R25 ;  /* 0x000000ffff447224 */ /* 0x000fc400078e0019 */
[----:B------:R-:W-:Y:S01]  /*3de0*/  IMAD.MOV.U32 R145, RZ, RZ, R25 ;  /* 0x000000ffff917224 */ /* 0x000fe200078e0019 */
[----:B-1----:R-:W-:Y:S01]  /*3df0*/  F2FP.SATFINITE.E4M3.F32.PACK_AB_MERGE_C R9, R24, R91, RZ ;  /* 0x0000005b1809723e */ /* 0x002fe200048070ff */
[----:B------:R-:W-:Y:S01]  /*3e00*/  FADD.FTZ R91, R91, R10 ;  /* 0x0000000a5b5b7221 */ /* 0x000fe20000010000 */
[----:B------:R-:W-:Y:S02]  /*3e10*/  VIADD R10, R26, 0xfffffffe ;  /* 0xfffffffe1a0a7836 */ /* 0x000fe40000000000 */
[----:B------:R-:W-:Y:S01]  /*3e20*/  F2FP.SATFINITE.E4M3.F32.PACK_AB_MERGE_C R226, R0, R87, R9 ;  /* 0x0000005700e2723e */ /* 0x000fe20004807009 */
[----:B------:R-:W-:Y:S01]  /*3e30*/  FADD.FTZ R0, R24, R91 ;  /* 0x0000005b18007221 */ /* 0x000fe20000010000 */
[----:B------:R-:W-:Y:S01]  /*3e40*/  IMAD.MOV.U32 R9, RZ, RZ, RZ ;  /* 0x000000ffff097224 */ /* 0x000fe200078e00ff */
[----:B------:R-:W-:Y:S01]  /*3e50*/  ISETP.GE.AND P2, PT, R10, R17, PT ;  /* 0x000000110a00720c */ /* 0x000fe20003f46270 */
[--C-:B------:R-:W-:Y:S02]  /*3e60*/  IMAD.MOV.U32 R24, RZ, RZ, R25.reuse ;  /* 0x000000ffff187224 */ /* 0x100fe400078e0019 */
[----:B------:R-:W-:-:S02]  /*3e70*/  IMAD.MOV.U32 R26, RZ, RZ, R25 ;  /* 0x000000ffff1a7224 */ /* 0x000fc400078e0019 */
[--C-:B------:R-:W-:Y:S02]  /*3e80*/  IMAD.MOV.U32 R87, RZ, RZ, R25.reuse ;  /* 0x000000ffff577224 */ /* 0x100fe400078e0019 */
[----:B------:R-:W-:-:S06]  /*3e90*/  IMAD.MOV.U32 R91, RZ, RZ, R25 ;  /* 0x000000ffff5b7224 */ /* 0x000fcc00078e0019 */
[----:B0-----:R-:W-:Y:S05]  /*3ea0*/  @!P2 BRA `(.L_x_19) ;  /* 0x0000002400b8a947 */ /* 0x001fea0003800000 */
[----:B------:R-:W-:Y:S01]  /*3eb0*/  IMAD.MOV.U32 R8, RZ, RZ, R10 ;  /* 0x000000ffff087224 */ /* 0x000fe200078e000a */
[----:B------:R-:W-:Y:S01]  /*3ec0*/  CS2R R150, SRZ ;  /* 0x0000000000967805 */ /* 0x000fe2000001ff00 */
[----:B------:R-:W-:Y:S01]  /*3ed0*/  IMAD.MOV.U32 R11, RZ, RZ, R3 ;  /* 0x000000ffff0b7224 */ /* 0x000fe200078e0003 */
[----:B------:R-:W-:Y:S01]  /*3ee0*/  CS2R R148, SRZ ;  /* 0x0000000000947805 */ /* 0x000fe2000001ff00 */
[----:B------:R-:W-:Y:S01]  /*3ef0*/  IMAD.MOV.U32 R10, RZ, RZ, R7 ;  /* 0x000000ffff0a7224 */ /* 0x000fe200078e0007 */
        /* <DEDUP_REMOVED lines=62> */
[----:B------:R-:W-:Y:S01]  /*42e0*/  CS2R R24, SRZ ;  /* 0x0000000000187805 */ /* 0x000fe2000001ff00 */
[----:B------:R-:W-:-:S06]  /*42f0*/  UMOV UR4, URZ ;  /* 0x0000003f00047c82 */ /* 0x000fcc0008000000 */
.L_x_29:
[----:B------:R-:W-:Y:S01]  /*4300*/  ISETP.NE.AND P3, PT, RZ, UR37, PT ;  /* 0x00000025ff007c0c */ /* 0x000fe2000bf65270 */
[----:B------:R-:W-:-:S04]  /*4310*/  UISETP.NE.AND UP0, UPT, UR4, 0x1, UPT ;  /* 0x000000010400788c */ /* 0x000fc8000bf05270 */
[----:B------:R-:W-:-:S06]  /*4320*/  USEL UR7, URZ, 0x1, UP0 ;  /* 0x000000013f077887 */ /* 0x000fcc0008000000 */
[----:B------:R-:W-:Y:S02]  /*4330*/  LOP3.LUT R9, R12, UR7, RZ, 0x3c, !PT ;  /* 0x000000070c097c12 */ /* 0x000fe4000f8e3cff */
[----:B------:R-:W-:Y:S05]  /*4340*/  @P3 BRA `(.L_x_20) ;  /* 0x0000000000343947 */ /* 0x000fea0003800000 */
[----:B------:R-:W-:Y:S05]  /*4350*/  @!P0 BRA `(.L_x_21) ;  /* 0x0000000000048947 */ /* 0x000fea0003800000 */
[----:B------:R-:W-:Y:S01]  /*4360*/  BPT.TRAP 0x1 ;  /* 0x000000040000795c */ /* 0x000fe20000300000 */
.L_x_21:
[----:B------:R-:W-:Y:S01]  /*4370*/  UIADD3 UR7, UR4, 0x1, URZ ;  /* 0x0000000104077890 */ /* 0x000fe2000fffe03f */
[----:B------:R-:W-:-:S03]  /*4380*/  SHF.L.U32 R3, R9, 0x1f, RZ ;  /* 0x0000001f09037819 */ /* 0x000fc600000006ff */
[----:B------:R-:W-:-:S04]  /*4390*/  UISETP.NE.AND UP0, UPT, UR7, 0x2, UPT ;  /* 0x000000020700788c */ /* 0x000fc8000bf05270 */
[----:B------:R-:W-:-:S04]  /*43a0*/  USEL UR7, UR7, URZ, UP0 ;  /* 0x0000003f07077287 */ /* 0x000fc80008000000 */
[----:B------:R-:W-:-:S09]  /*43b0*/  ULEA UR7, UR7, UR36, 0x3 ;  /* 0x0000002407077291 */ /* 0x000fd2000f8e183f */
[----:B------:R0:W1:Y:S01]  /*43c0*/  SYNCS.PHASECHK.TRANS64.TRYWAIT P2, [UR7+0x38830], R3 ;  /* 0x03883003ff0075a7 */ /* 0x0000620008040147 */
[----:B------:R-:W-:Y:S05]  /*43d0*/  @!P0 BRA `(.L_x_22) ;  /* 0x0000000000048947 */ /* 0x000fea0003800000 */
[----:B------:R-:W-:Y:S01]  /*43e0*/  BPT.TRAP 0x1 ;  /* 0x000000040000795c */ /* 0x000fe20000300000 */
.L_x_22:
[----:B-1----:R-:W-:Y:S05]  /*43f0*/  @P2 BRA `(.L_x_20) ;  /* 0x0000000000082947 */ /* 0x002fea0003800000 */
[----:B------:R-:W1:Y:S02]  /*4400*/  SYNCS.PHASECHK.TRANS64.TRYWAIT P2, [UR7+0x38830], R3 ;  /* 0x03883003ff0075a7 */ /* 0x000e640008040147 */
[----:B-1----:R-:W-:Y:S05]  /*4410*/  @!P2 BRA `(.L_x_23) ;  /* 0x000000ac00dca947 */ /* 0x002fea0003800000 */
.L_x_20:
[----:B01----:R-:W-:Y:S01]  /*4420*/  VIADD R3, R18, 0x8 ;  /* 0x0000000812037836 */ /* 0x003fe20000000000 */
[----:B------:R-:W-:Y:S01]  /*4430*/  UIADD3 UR7, UR4, 0x1, URZ ;  /* 0x0000000104077890 */ /* 0x000fe2000fffe03f */
[----:B------:R-:W-:Y:S01]  /*4440*/  R2UR UR44, R4 ;  /* 0x00000000042c72ca */ /* 0x000fe200000e0000 */
[----:B------:R-:W-:Y:S01]  /*4450*/  UMOV UR47, 0x40000040 ;  /* 0x40000040002f7882 */ /* 0x000fe20000000000 */
[----:B------:R-:W-:Y:S01]  /*4460*/  R2UR UR45, R5 ;  /* 0x00000000052d72ca */ /* 0x000fe200000e0000 */
[----:B------:R0:W-:Y:S01]  /*4470*/  BAR.SYNC.DEFER_BLOCKING R3, 0x100 ;  /* 0x000400030000751d */ /* 0x0001e20000010000 */
[----:B------:R-:W-:-:S04]  /*4480*/  UISETP.NE.AND UP0, UPT, UR7, 0x2, UPT ;  /* 0x000000020700788c */ /* 0x000fc8000bf05270 */
[----:B------:R-:W-:Y:S01]  /*4490*/  USEL UR7, UR7, URZ, UP0 ;  /* 0x0000003f07077287 */ /* 0x000fe20008000000 */
[----:B------:R-:W-:Y:S01]  /*44a0*/  UMOV UR11, 0x40000040 ;  /* 0x40000040000b7882 */ /* 0x000fe20000000000 */
[----:B------:R-:W-:Y:S02]  /*44b0*/  UMOV UR15, 0x40000040 ;  /* 0x40000040000f7882 */ /* 0x000fe40000000000 */
[----:B------:R-:W-:Y:S01]  /*44c0*/  ULEA UR46, UR7, UR6, 0xb ;  /* 0x00000006072e7291 */ /* 0x000fe2000f8e583f */
[----:B------:R-:W-:Y:S01]  /*44d0*/  UMOV UR19, 0x40000040 ;  /* 0x4000004000137882 */ /* 0x000fe20000000000 */
[----:B------:R-:W-:Y:S02]  /*44e0*/  UMOV UR23, 0x40000040 ;  /* 0x4000004000177882 */ /* 0x000fe40000000000 */
[----:B------:R-:W-:Y:S02]  /*44f0*/  UIADD3 UR10, UR46, 0x2, URZ ;  /* 0x000000022e0a7890 */ /* 0x000fe4000fffe03f */
[----:B------:R-:W-:-:S02]  /*4500*/  UIADD3 UR14, UR46, 0x4, URZ ;  /* 0x000000042e0e7890 */ /* 0x000fc4000fffe03f */
[----:B------:R-:W-:Y:S02]  /*4510*/  UIADD3 UR18, UR46, 0x6, URZ ;  /* 0x000000062e127890 */ /* 0x000fe4000fffe03f */
[----:B------:R-:W-:Y:S02]  /*4520*/  UIADD3 UR22, UR46, 0x400, URZ ;  /* 0x000004002e167890 */ /* 0x000fe4000fffe03f */
[----:B------:R-:W-:Y:S01]  /*4530*/  UIADD3 UR26, UR46, 0x402, URZ ;  /* 0x000004022e1a7890 */ /* 0x000fe2000fffe03f */
[----:B------:R-:W-:Y:S01]  /*4540*/  UMOV UR27, 0x40000040 ;  /* 0x40000040001b7882 */ /* 0x000fe20000000000 */
[----:B------:R-:W-:Y:S01]  /*4550*/  WARPGROUP.ARRIVE ;  /* 0x00000000000079c5 */ /* 0x000fe20000000000 */
[----:B------:R-:W-:Y:S01]  /*4560*/  UIADD3 UR30, UR46, 0x404, URZ ;  /* 0x000004042e1e7890 */ /* 0x000fe2000fffe03f */
[----:B------:R-:W-:Y:S01]  /*4570*/  UMOV UR31, 0x40000040 ;  /* 0x40000040001f7882 */ /* 0x000fe20000000000 */
[----:B------:R-:W-:-:S03]  /*4580*/  UIADD3 UR34, UR46, 0x406, URZ ;  /* 0x000004062e227890 */ /* 0x000fc6000fffe03f */
[----:B------:R-:W-:Y:S01]  /*4590*/  QGMMA.64x128x32.F32.E4M3.E4M3 R152, gdesc[UR44], RZ, !UPT, gsb0 ;  /* 0x01e000002c9879f3 */ /* 0x000fe2000c0008ff */
[----:B------:R-:W-:Y:S02]  /*45a0*/  UMOV UR35, 0x40000040 ;  /* 0x4000004000237882 */ /* 0x000fe40000000000 */
        /* <DEDUP_REMOVED lines=22> */
[----:B0-----:R-:W-:Y:S05]  /*4710*/  @P3 BRA `(.L_x_24) ;  /* 0x0000000000283947 */ /* 0x001fea0003800000 */
[----:B------:R-:W-:Y:S05]  /*4720*/  @!P0 BRA `(.L_x_25) ;  /* 0x0000000000048947 */ /* 0x000fea0003800000 */
[----:B------:R-:W-:Y:S01]  /*4730*/  BPT.TRAP 0x1 ;  /* 0x000000040000795c */ /* 0x000fe20000300000 */
.L_x_25:
[----:B------:R-:W-:Y:S01]  /*4740*/  ULEA UR10, UR4, UR36, 0x3 ;  /* 0x00000024040a7291 */ /* 0x000fe2000f8e183f */
[----:B------:R-:W-:-:S08]  /*4750*/  SHF.L.U32 R3, R12, 0x1f, RZ ;  /* 0x0000001f0c037819 */ /* 0x000fd000000006ff */
[----:B------:R0:W1:Y:S01]  /*4760*/  SYNCS.PHASECHK.TRANS64.TRYWAIT P2, [UR10+0x38850], R3 ;  /* 0x03885003ff0075a7 */ /* 0x000062000804014a */
[----:B------:R-:W-:Y:S05]  /*4770*/  @!P0 BRA `(.L_x_26) ;  /* 0x0000000000048947 */ /* 0x000fea0003800000 */
[----:B------:R-:W-:Y:S01]  /*4780*/  BPT.TRAP 0x1 ;  /* 0x000000040000795c */ /* 0x000fe20000300000 */
.L_x_26:
[----:B-1----:R-:W-:Y:S05]  /*4790*/  @P2 BRA `(.L_x_24) ;  /* 0x0000000000082947 */ /* 0x002fea0003800000 */
[----:B------:R-:W1:Y:S02]  /*47a0*/  SYNCS.PHASECHK.TRANS64.TRYWAIT P2, [UR10+0x38850], R3 ;  /* 0x03885003ff0075a7 */ /* 0x000e64000804014a */
[----:B-1----:R-:W-:Y:S05]  /*47b0*/  @!P2 BRA `(.L_x_27) ;  /* 0x000000ac000ca947 */ /* 0x002fea0003800000 */
.L_x_24:
[----:B------:R-:W-:Y:S01]  /*47c0*/  UIADD3 UR10, UR36, 0x400, URZ ;  /* 0x00000400240a7890 */ /* 0x000fe2000fffe03f */
[----:B------:R-:W-:Y:S01]  /*47d0*/  WARPGROUP.ARRIVE ;  /* 0x00000000000079c5 */ /* 0x000fe20000000000 */
[----:B------:R-:W-:Y:S01]  /*47e0*/  UMOV UR11, 0x40000040 ;  /* 0x40000040000b7882 */ /* 0x000fe20000000000 */
[----:B------:R-:W-:Y:S01]  /*47f0*/  UMOV UR15, 0x40000040 ;  /* 0x40000040000f7882 */ /* 0x000fe20000000000 */
[----:B------:R-:W-:Y:S01]  /*4800*/  USHF.R.U32.HI UR10, URZ, 0x4, UR10 ;  /* 0x000000043f0a7899 */ /* 0x000fe2000801160a */
[----:B-1----:R-:W-:Y:S02]  /*4810*/  FMNMX.FTZ R12, R152, R10, !PT ;  /* 0x0000000a980c7209 */ /* 0x002fe40007810000 */
[----:B------:R-:W-:Y:S01]  /*4820*/  FMNMX.FTZ R14, R154, R11, !PT ;  /* 0x0000000b9a0e7209 */ /* 0x000fe20007810000 */
[----:B------:R-:W-:Y:S01]  /*4830*/  ULOP3.LUT UR10, UR10, 0x3fff, URZ, 0xc0, !UPT ;  /* 0x00003fff0a0a7892 */ /* 0x000fe2000f8ec03f */
[----:B0-----:R-:W-:Y:S02]  /*4840*/  FMNMX.FTZ R3, R153, R12, !PT ;  /* 0x0000000c99037209 */ /* 0x001fe40007810000 */
[----:B------:R-:W-:Y:S01]  /*4850*/  FMNMX.FTZ R7, R155, R14, !PT ;  /* 0x0000000e9b077209 */ /* 0x000fe20007810000 */
[----:B------:R-:W-:Y:S01]  /*4860*/  ULOP3.LUT UR10, UR10, 0x10000, URZ, 0xfc, !UPT ;  /* 0x000100000a0a7892 */ /* 0x000fe2000f8efc3f */
[----:B------:R-:W-:-:S02]  /*4870*/  FMNMX.FTZ R12, R156, R3, !PT ;  /* 0x000000039c0c7209 */ /* 0x000fc40007810000 */
[----:B------:R-:W-:Y:S01]  /*4880*/  FMNMX.FTZ R14, R158, R7, !PT ;  /* 0x000000079e0e7209 */ /* 0x000fe20007810000 */
[----:B------:R-:W-:Y:S01]  /*4890*/  ULEA UR10, UR4, UR10, 0xb ;  /* 0x0000000a040a7291 */ /* 0x000fe2000f8e583f */
[----:B------:R-:W-:Y:S02]  /*48a0*/  FMNMX.FTZ R3, R157, R12, !PT ;  /* 0x0000000c9d037209 */ /* 0x000fe40007810000 */
[----:B------:R-:W-:Y:S01]  /*48b0*/  FMNMX.FTZ R7, R159, R14, !PT ;  /* 0x0000000e9f077209 */ /* 0x000fe20007810000 */
[----:B------:R-:W-:Y:S01]  /*48c0*/  UIADD3 UR14, UR10, 0x2, URZ ;  /* 0x000000020a0e7890 */ /* 0x000fe2000fffe03f */
[----:B------:R-:W-:Y:S02]  /*48d0*/  FMNMX.FTZ R12, R160, R3, !PT ;  /* 0x00000003a00c7209 */ /* 0x000fe40007810000 */
[----:B------:R-:W-:Y:S02]  /*48e0*/  FMNMX.FTZ R14, R162, R7, !PT ;  /* 0x00000007a20e7209 */ /* 0x000fe40007810000 */
[----:B------:R-:W-:Y:S01]  /*48f0*/  QGMMA.64x256x32.F32.E4M3.E4M3 R24, R228, gdesc[UR8], R24, gsb0 ;  /* 0x03e00008e4187df3 */ /* 0x000fe20008000818 */
[----:B------:R-:W-:Y:S01]  /*4900*/  FMNMX.FTZ R3, R161, R12, !PT ;  /* 0x0000000ca1037209 */ /* 0x000fe20007810000 */
[----:B------:R-:W-:Y:S01]  /*4910*/  UMOV UR11, 0x40000040 ;  /* 0x40000040000b7882 */ /* 0x000fe20000000000 */
[----:B------:R-:W-:-:S02]  /*4920*/  FMNMX.FTZ R7, R163, R14, !PT ;  /* 0x0000000ea3077209 */ /* 0x000fc40007810000 */
[----:B------:R-:W-:Y:S02]  /*4930*/  FMNMX.FTZ R12, R164, R3, !PT ;  /* 0x00000003a40c7209 */ /* 0x000fe40007810000 */
[----:B------:R-:W-:Y:S02]  /*4940*/  FMNMX.FTZ R14, R166, R7, !PT ;  /* 0x00000007a60e7209 */ /* 0x000fe40007810000 */
[----:B------:R-:W-:Y:S02]  /*4950*/  FMNMX.FTZ R3, R165, R12, !PT ;  /* 0x0000000ca5037209 */ /* 0x000fe40007810000 */
[----:B------:R-:W-:Y:S02]  /*4960*/  FMNMX.FTZ R7, R167, R14, !PT ;  /* 0x0000000ea7077209 */ /* 0x000fe40007810000 */
[----:B------:R-:W-:Y:S02]  /*4970*/  FMNMX.FTZ R12, R168, R3, !PT ;  /* 0x00000003a80c7209 */ /* 0x000fe40007810000 */
        /* <DEDUP_REMOVED lines=46> */
[----:B------:R-:W-:-:S03]  /*4c60*/  FMNMX.FTZ R14, R215, R14, !PT ;  /* 0x0000000ed70e7209 */ /* 0x000fc60007810000 */
[----:B------:R-:W0:Y:S04]  /*4c70*/  SHFL.BFLY PT, R3, R12, 0x2, 0x1f ;  /* 0x0c401f000c037f89 */ /* 0x000e2800000e0000 */
[----:B------:R-:W1:Y:S01]  /*4c80*/  SHFL.BFLY PT, R7, R14, 0x2, 0x1f ;  /* 0x0c401f000e077f89 */ /* 0x000e6200000e0000 */
[----:B0-----:R-:W-:Y:S02]  /*4c90*/  FMNMX.FTZ R19, R12, R3, !PT ;  /* 0x000000030c137209 */ /* 0x001fe40007810000 */
[----:B-1----:R-:W-:-:S03]  /*4ca0*/  FMNMX.FTZ R21, R14, R7, !PT ;  /* 0x000000070e157209 */ /* 0x002fc60007810000 */
[----:B------:R-:W0:Y:S04]  /*4cb0*/  SHFL.BFLY PT, R20, R19, 0x1, 0x1f ;  /* 0x0c201f0013147f89 */ /* 0x000e2800000e0000 */
[----:B------:R-:W1:Y:S01]  /*4cc0*/  SHFL.BFLY PT, R22, R21, 0x1, 0x1f ;  /* 0x0c201f0015167f89 */ /* 0x000e6200000e0000 */
[----:B0-----:R-:W-:Y:S02]  /*4cd0*/  FMNMX.FTZ R7, R19, R20, !PT ;  /* 0x0000001413077209 */ /* 0x001fe40007810000 */
[----:B-1----:R-:W-:-:S03]  /*4ce0*/  FMNMX.FTZ R3, R21, R22, !PT ;  /* 0x0000001615037209 */ /* 0x002fc60007810000 */
[----:B------:R-:W-:Y:S01]  /*4cf0*/  FFMA.FTZ R15, R2, R7, -8 ;  /* 0xc1000000020f7423 */ /* 0x000fe20000010007 */
[----:B------:R-:W-:-:S03]  /*4d00*/  FADD.FTZ R13, -R7, R10 ;  /* 0x0000000a070d7221 */ /* 0x000fc60000010100 */
[C-C-:B------:R-:W-:Y:S01]  /*4d10*/  FFMA.FTZ R19, R2.reuse, R153, -R15.reuse ;  /* 0x0000009902137223 */ /* 0x140fe2000001080f */
[----:B------:R-:W-:-:S01]  /*4d20*/  FFMA.FTZ R153, R2, R165, -R15 ;  /* 0x000000a502997223 */ /* 0x000fc2000001080f */
[C-C-:B------:R-:W-:Y:S01]  /*4d30*/  FFMA.FTZ R165, R2.reuse, R177, -R15.reuse ;  /* 0x000000b102a57223 */ /* 0x140fe2000001080f */
[----:B------:R-:W-:-:S01]  /*4d40*/  FFMA.FTZ R177, R2, R189, -R15 ;  /* 0x000000bd02b17223 */ /* 0x000fc2000001080f */
[----:B------:R-:W-:Y:S01]  /*4d50*/  FFMA.FTZ R189, R2, R201, -R15 ;  /* 0x000000c902bd7223 */ /* 0x000fe2000001080f */
[----:B------:R-:W-:-:S01]  /*4d60*/  FADD.FTZ R11, -R3, R11 ;  /* 0x0000000b030b7221 */ /* 0x000fc20000010100 */
[C---:B------:R-:W-:Y:S01]  /*4d70*/  FFMA.FTZ R201, R2.reuse, R3, -8 ;  /* 0xc100000002c97423 */ /* 0x040fe20000010003 */
[C---:B------:R-:W-:Y:S01]  /*4d80*/  FMUL.FTZ R13, R2.reuse, R13 ;  /* 0x0000000d020d7220 */ /* 0x040fe20000410000 */
[C---:B------:R-:W-:Y:S01]  /*4d90*/  FFMA.FTZ R10, R2.reuse, R152, -R15 ;  /* 0x00000098020a7223 */ /* 0x040fe2000001080f */
[C---:B------:R-:W-:Y:S01]  /*4da0*/  FMUL.FTZ R11, R2.reuse, R11 ;  /* 0x0000000b020b7220 */ /* 0x040fe20000410000 */
[C-C-:B------:R-:W-:Y:S01]  /*4db0*/  FFMA.FTZ R154, R2.reuse, R154, -R201.reuse ;  /* 0x0000009a029a7223 */ /* 0x140fe200000108c9 */
[----:B------:R-:W-:-:S01]  /*4dc0*/  FFMA.FTZ R155, R2, R155, -R201 ;  /* 0x0000009b029b7223 */ /* 0x000fc200000108c9 */
[C---:B------:R-:W-:Y:S01]  /*4dd0*/  FFMA.FTZ R12, R2.reuse, R156, -R15 ;  /* 0x0000009c020c7223 */ /* 0x040fe2000001080f */
[----:B------:R-:W-:Y:S01]  /*4de0*/  MUFU.EX2 R13, R13 ;  /* 0x0000000d000d7308 */ /* 0x000fe20000000800 */
[----:B------:R-:W-:-:S01]  /*4df0*/  FFMA.FTZ R158, R2, R158, -R201 ;  /* 0x0000009e029e7223 */ /* 0x000fc200000108c9 */
[C---:B------:R-:W-:Y:S01]  /*4e00*/  FFMA.FTZ R21, R2.reuse, R157, -R15 ;  /* 0x0000009d02157223 */ /* 0x040fe2000001080f */
[----:B------:R-:W-:-:S01]  /*4e10*/  FFMA.FTZ R159, R2, R159, -R201 ;  /* 0x0000009f029f7223 */ /* 0x000fc200000108c9 */
[C---:B------:R-:W-:Y:S01]  /*4e20*/  FFMA.FTZ R14, R2.reuse, R160, -R15 ;  /* 0x000000a0020e7223 */ /* 0x040fe2000001080f */
[----:B------:R-:W-:-:S01]  /*4e30*/  FFMA.FTZ R162, R2, R162, -R201 ;  /* 0x000000a202a27223 */ /* 0x000fc200000108c9 */
[C---:B------:R-:W-:Y:S01]  /*4e40*/  FFMA.FTZ R23, R2.reuse, R161, -R15 ;  /* 0x000000a102177223 */ /* 0x040fe2000001080f */
[----:B------:R-:W-:-:S01]  /*4e50*/  FFMA.FTZ R163, R2, R163, -R201 ;  /* 0x000000a302a37223 */ /* 0x000fc200000108c9 */
[----:B------:R-:W-:Y:S01]  /*4e60*/  MUFU.EX2 R11, R11 ;  /* 0x0000000b000b7308 */ /* 0x000fe20000000800 */
[----:B------:R-:W-:-:S01]  /*4e70*/  FFMA.FTZ R157, R2, R169, -R15 ;  /* 0x000000a9029d7223 */ /* 0x000fc2000001080f */
[C-C-:B------:R-:W-:Y:S01]  /*4e80*/  FFMA.FTZ R161, R2.reuse, R173, -R15.reuse ;  /* 0x000000ad02a17223 */ /* 0x140fe2000001080f */
[----:B------:R-:W-:-:S01]  /*4e90*/  FFMA.FTZ R20, R2, R164, -R15 ;  /* 0x000000a402147223 */ /* 0x000fc2000001080f */
[C-C-:B------:R-:W-:Y:S01]  /*4ea0*/  FFMA.FTZ R169, R2.reuse, R181, -R15.reuse ;  /* 0x000000b502a97223 */ /* 0x140fe2000001080f */
[----:B------:R-:W-:-:S01]  /*4eb0*/  FFMA.FTZ R173, R2, R185, -R15 ;  /* 0x000000b902ad7223 */ /* 0x000fc2000001080f */
[C---:B------:R-:W-:Y:S01]  /*4ec0*/  FFMA.FTZ R166, R2.reuse, R166, -R201 ;  /* 0x000000a602a67223 */ /* 0x040fe200000108c9 */
[----:B------:R-:W-:-:S01]  /*4ed0*/  FFMA.FTZ R181, R2, R193, -R15 ;  /* 0x000000c102b57223 */ /* 0x000fc2000001080f */
[----:B------:R-:W0:Y:S01]  /*4ee0*/  MUFU.EX2 R10, R10 ;  /* 0x0000000a000a7308 */ /* 0x000e220000000800 */
[----:B------:R-:W-:-:S01]  /*4ef0*/  FFMA.FTZ R185, R2, R197, -R15 ;  /* 0x000000c502b97223 */ /* 0x000fc2000001080f */
[C-C-:B------:R-:W-:Y:S01]  /*4f00*/  FFMA.FTZ R193, R2.reuse, R205, -R15.reuse ;  /* 0x000000cd02c17223 */ /* 0x140fe2000001080f */
[----:B------:R-:W-:-:S01]  /*4f10*/  FFMA.FTZ R197, R2, R209, -R15 ;  /* 0x000000d102c57223 */ /* 0x000fc2000001080f */
[C---:B------:R-:W-:Y:S01]  /*4f20*/  FFMA.FTZ R167, R2.reuse, R167, -R201 ;  /* 0x000000a702a77223 */ /* 0x040fe200000108c9 */
[----:B------:R-:W-:-:S01]  /*4f30*/  FFMA.FTZ R22, R2, R168, -R15 ;  /* 0x000000a802167223 */ /* 0x000fc2000001080f */
[C-C-:B------:R-:W-:Y:S01]  /*4f40*/  FFMA.FTZ R170, R2.reuse, R170, -R201.reuse ;  /* 0x000000aa02aa7223 */ /* 0x140fe200000108c9 */
[----:B------:R-:W-:-:S01]  /*4f50*/  FFMA.FTZ R171, R2, R171, -R201 ;  /* 0x000000ab02ab7223 */ /* 0x000fc200000108c9 */
[----:B------:R-:W1:Y:S01]  /*4f60*/  MUFU.EX2 R154, R154 ;  /* 0x0000009a009a7308 */ /* 0x000e620000000800 */
[----:B------:R-:W-:-:S01]  /*4f70*/  FFMA.FTZ R152, R2, R172, -R15 ;  /* 0x000000ac02987223 */ /* 0x000fc2000001080f */
[C-C-:B------:R-:W-:Y:S01]  /*4f80*/  FFMA.FTZ R174, R2.reuse, R174, -R201.reuse ;  /* 0x000000ae02ae7223 */ /* 0x140fe200000108c9 */
[----:B------:R-:W-:-:S01]  /*4f90*/  FFMA.FTZ R175, R2, R175, -R201 ;  /* 0x000000af02af7223 */ /* 0x000fc200000108c9 */
[C---:B------:R-:W-:Y:S01]  /*4fa0*/  FFMA.FTZ R156, R2.reuse, R176, -R15 ;  /* 0x000000b0029c7223 */ /* 0x040fe2000001080f */
[----:B------:R-:W-:-:S01]  /*4fb0*/  FFMA.FTZ R178, R2, R178, -R201 ;  /* 0x000000b202b27223 */ /* 0x000fc200000108c9 */
[C---:B------:R-:W-:Y:S01]  /*4fc0*/  FFMA.FTZ R179, R2.reuse, R179, -R201 ;  /* 0x000000b302b37223 */ /* 0x040fe200000108c9 */
[----:B------:R-:W-:-:S01]  /*4fd0*/  FFMA.FTZ R160, R2, R180, -R15 ;  /* 0x000000b402a07223 */ /* 0x000fc2000001080f */
[----:B------:R-:W2:Y:S01]  /*4fe0*/  MUFU.EX2 R19, R19 ;  /* 0x0000001300137308 */ /* 0x000ea20000000800 */
[----:B0-----:R-:W-:-:S01]  /*4ff0*/  FFMA.FTZ R0, R13, R0, R10 ;  /* 0x000000000d007223 */ /* 0x001fc2000001000a */
[C-C-:B------:R-:W-:Y:S01]  /*5000*/  FFMA.FTZ R182, R2.reuse, R182, -R201.reuse ;  /* 0x000000b602b67223 */ /* 0x140fe200000108c9 */
[----:B------:R-:W-:-:S01]  /*5010*/  FFMA.FTZ R183, R2, R183, -R201 ;  /* 0x000000b702b77223 */ /* 0x000fc200000108c9 */
[C---:B------:R-:W-:Y:S01]  /*5020*/  FFMA.FTZ R164, R2.reuse, R184, -R15 ;  /* 0x000000b802a47223 */ /* 0x040fe2000001080f */
[----:B------:R-:W-:-:S01]  /*5030*/  FFMA.FTZ R186, R2, R186, -R201 ;  /* 0x000000ba02ba7223 */ /* 0x000fc200000108c9 */
[C---:B------:R-:W-:Y:S01]  /*5040*/  FFMA.FTZ R187, R2.reuse, R187, -R201 ;  /* 0x000000bb02bb7223 */ /* 0x040fe200000108c9 */
[----:B------:R-:W-:-:S01]  /*5050*/  FFMA.FTZ R168, R2, R188, -R15 ;  /* 0x000000bc02a87223 */ /* 0x000fc2000001080f */
[----:B------:R-:W0:Y:S01]  /*5060*/  MUFU.EX2 R155, R155 ;  /* 0x0000009b009b7308 */ /* 0x000e220000000800 */
[----:B-1----:R-:W-:-:S01]  /*5070*/  FFMA.FTZ R6, R11, R6, R154 ;  /* 0x000000060b067223 */ /* 0x002fc2000001009a */
[C-C-:B------:R-:W-:Y:S01]  /*5080*/  FFMA.FTZ R190, R2.reuse, R190, -R201.reuse ;  /* 0x000000be02be7223 */ /* 0x140fe200000108c9 */
[----:B------:R-:W-:-:S01]  /*5090*/  FFMA.FTZ R191, R2, R191, -R201 ;  /* 0x000000bf02bf7223 */ /* 0x000fc200000108c9 */
[C---:B------:R-:W-:Y:S01]  /*50a0*/  FFMA.FTZ R172, R2.reuse, R192, -R15 ;  /* 0x000000c002ac7223 */ /* 0x040fe2000001080f */
[----:B------:R-:W-:-:S01]  /*50b0*/  FFMA.FTZ R194, R2, R194, -R201 ;  /* 0x000000c202c27223 */ /* 0x000fc200000108c9 */
[C---:B------:R-:W-:Y:S01]  /*50c0*/  FFMA.FTZ R195, R2.reuse, R195, -R201 ;  /* 0x000000c302c37223 */ /* 0x040fe200000108c9 */
[----:B------:R-:W-:-:S01]  /*50d0*/  FFMA.FTZ R176, R2, R196, -R15 ;  /* 0x000000c402b07223 */ /* 0x000fc2000001080f */
[----:B------:R-:W1:Y:S01]  /*50e0*/  MUFU.EX2 R12, R12 ;  /* 0x0000000c000c7308 */ /* 0x000e620000000800 */
[----:B--2---:R-:W-:-:S01]  /*50f0*/  FADD.FTZ R205, R19, R0 ;  /* 0x0000000013cd7221 */ /* 0x004fc20000010000 */
[C---:B------:R-:W-:Y:S01]  /*5100*/  FFMA.FTZ R196, R2.reuse, R198, -R201 ;  /* 0x000000c602c47223 */ /* 0x040fe200000108c9 */
[----:B------:R-:W-:-:S01]  /*5110*/  FFMA.FTZ R180, R2, R200, -R15 ;  /* 0x000000c802b47223 */ /* 0x000fc2000001080f */
[C-C-:B------:R-:W-:Y:S01]  /*5120*/  FFMA.FTZ R184, R2.reuse, R204, -R15.reuse ;  /* 0x000000cc02b87223 */ /* 0x140fe2000001080f */
[----:B------:R-:W-:-:S01]  /*5130*/  FFMA.FTZ R188, R2, R208, -R15 ;  /* 0x000000d002bc7223 */ /* 0x000fc2000001080f */
[C-C-:B------:R-:W-:Y:S01]  /*5140*/  FFMA.FTZ R192, R2.reuse, R212, -R15.reuse ;  /* 0x000000d402c07223 */ /* 0x140fe2000001080f */
[----:B------:R-:W-:-:S01]  /*5150*/  FFMA.FTZ R15, R2, R213, -R15 ;  /* 0x000000d5020f7223 */ /* 0x000fc2000001080f */
[----:B------:R-:W2:Y:S01]  /*5160*/  MUFU.EX2 R158, R158 ;  /* 0x0000009e009e7308 */ /* 0x000ea20000000800 */
[----:B0-----:R-:W-:-:S01]  /*5170*/  FADD.FTZ R209, R155, R6 ;  /* 0x000000069bd17221 */ /* 0x001fc20000010000 */
[C-C-:B------:R-:W-:Y:S01]  /*5180*/  FFMA.FTZ R199, R2.reuse, R199, -R201.reuse ;  /* 0x000000c702c77223 */ /* 0x140fe200000108c9 */
[----:B------:R-:W-:-:S01]  /*5190*/  FFMA.FTZ R198, R2, R202, -R201 ;  /* 0x000000ca02c67223 */ /* 0x000fc200000108c9 */
[C-C-:B------:R-:W-:Y:S01]  /*51a0*/  FFMA.FTZ R203, R2.reuse, R203, -R201.reuse ;  /* 0x000000cb02cb7223 */ /* 0x140fe200000108c9 */
[----:B------:R-:W-:-:S01]  /*51b0*/  FFMA.FTZ R200, R2, R206, -R201 ;  /* 0x000000ce02c87223 */ /* 0x000fc200000108c9 */
[----:B------:R-:W-:Y:S01]  /*51c0*/  FFMA.FTZ R202, R2, R210, -R201 ;  /* 0x000000d202ca7223 */ /* 0x000fe200000108c9 */
[----:B------:R-:W-:Y:S01]  /*51d0*/  IMAD.U32 R208, RZ, RZ, UR7 ;  /* 0x00000007ffd07e24 */ /* 0x000fe2000f8e00ff */
[----:B------:R-:W0:Y:S01]  /*51e0*/  MUFU.EX2 R21, R21 ;  /* 0x0000001500157308 */ /* 0x000e220000000800 */
[----:B-1----:R-:W-:-:S03]  /*51f0*/  FADD.FTZ R0, R12, R205 ;  /* 0x000000cd0c007221 */ /* 0x002fc60000010000 */
[----:B------:R-:W-:-:S04]  /*5200*/  @!P1 LEA R208, R208, UR36, 0x3 ;  /* 0x00000024d0d09c11 */ /* 0x000fc8000f8e18ff */
[----:B------:R-:W1:Y:S01]  /*5210*/  MUFU.EX2 R159, R159 ;  /* 0x0000009f009f7308 */ /* 0x000e620000000800 */
[----:B--2---:R-:W-:-:S07]  /*5220*/  FADD.FTZ R6, R158, R209 ;  /* 0x000000d19e067221 */ /* 0x004fce0000010000 */
[----:B------:R-:W2:Y:S01]  /*5230*/  MUFU.EX2 R14, R14 ;  /* 0x0000000e000e7308 */ /* 0x000ea20000000800 */
[----:B0-----:R-:W-:-:S01]  /*5240*/  FADD.FTZ R205, R21, R0 ;  /* 0x0000000015cd7221 */ /* 0x001fc20000010000 */
[----:B------:R-:W-:Y:S02]  /*5250*/  WARPGROUP.DEPBAR.LE gsb0, 0x0 ;  /* 0x00008000000079c5 */ /* 0x000fe40000010000 */
[----:B------:R-:W-:-:S04]  /*5260*/  WARPGROUP.ARRIVE ;  /* 0x00000000000079c5 */ /* 0x000fc80000000000 */
[----:B------:R-:W0:Y:S01]  /*5270*/  MUFU.EX2 R162, R162 ;  /* 0x000000a200a27308 */ /* 0x000e220000000800 */
[----:B-1----:R-:W-:-:S01]  /*5280*/  FADD.FTZ R209, R159, R6 ;  /* 0x000000069fd17221 */ /* 0x002fc20000010000 */
[----:B------:R-:W-:Y:S01]  /*5290*/  QGMMA.64x256x32.F32.E4M3.E4M3 R24, R216, gdesc[UR12], R24, gsb0 ;  /* 0x03e0000cd8187df3 */ /* 0x000fe20008000818 */
[----:B------:R-:W-:Y:S01]  /*52a0*/  UIADD3 UR14, UR10, 0x4, URZ ;  /* 0x000000040a0e7890 */ /* 0x000fe2000fffe03f */
[----:B------:R-:W-:Y:S01]  /*52b0*/  UMOV UR15, 0x40000040 ;  /* 0x40000040000f7882 */ /* 0x000fe20000000000 */
[----:B------:R-:W-:-:S03]  /*52c0*/  UIADD3 UR10, UR10, 0x6, URZ ;  /* 0x000000060a0a7890 */ /* 0x000fc6000fffe03f */
[----:B------:R-:W1:Y:S01]  /*52d0*/  MUFU.EX2 R23, R23 ;  /* 0x0000001700177308 */ /* 0x000e620000000800 */
[----:B--2---:R-:W-:-:S01]  /*52e0*/  FADD.FTZ R0, R14, R205 ;  /* 0x000000cd0e007221 */ /* 0x004fc20000010000 */
[----:B0-----:R-:W-:-:S06]  /*52f0*/  FADD.FTZ R6, R162, R209 ;  /* 0x000000d1a2067221 */ /* 0x001fcc0000010000 */
[----:B------:R-:W0:Y:S08]  /*5300*/  MUFU.EX2 R163, R163 ;  /* 0x000000a300a37308 */ /* 0x000e300000000800 */
[----:B------:R-:W2:Y:S01]  /*5310*/  MUFU.EX2 R20, R20 ;  /* 0x0000001400147308 */ /* 0x000ea20000000800 */
[----:B-1----:R-:W-:-:S07]  /*5320*/  FADD.FTZ R205, R23, R0 ;  /* 0x0000000017cd7221 */ /* 0x002fce0000010000 */
[----:B------:R-:W1:Y:S01]  /*5330*/  MUFU.EX2 R166, R166 ;  /* 0x000000a600a67308 */ /* 0x000e620000000800 */
[----:B0-----:R-:W-:-:S07]  /*5340*/  FADD.FTZ R209, R163, R6 ;  /* 0x00000006a3d17221 */ /* 0x001fce0000010000 */
[----:B------:R-:W0:Y:S01]  /*5350*/  MUFU.EX2 R153, R153 ;  /* 0x0000009900997308 */ /* 0x000e220000000800 */
[----:B--2---:R-:W-:-:S07]  /*5360*/  FADD.FTZ R0, R20, R205 ;  /* 0x000000cd14007221 */ /* 0x004fce0000010000 */
        /* <DEDUP_REMOVED lines=39> */
[----:B0-----:R-:W-:-:S01]  /*55e0*/  FADD.FTZ R0, R164, R205 ;  /* 0x000000cda4007221 */ /* 0x001fc20000010000 */
[----:B------:R-:W-:-:S06]  /*55f0*/  FFMA.FTZ R205, R2, R207, -R201 ;  /* 0x000000cf02cd7223 */ /* 0x000fcc00000108c9 */
        /* <DEDUP_REMOVED lines=12> */
[----:B------:R-:W-:-:S06]  /*56c0*/  IADD3 R0, -R18, 0xb, RZ ;  /* 0x0000000b12007810 */ /* 0x000fcc0007ffe1ff */
[----:B------:R-:W0:Y:S01]  /*56d0*/  MUFU.EX2 R194, R194 ;  /* 0x000000c200c27308 */ /* 0x000e220000000800 */
[----:B--2---:R-:W-:-:S07]  /*56e0*/  FADD.FTZ R209, R191, R6 ;  /* 0x00000006bfd17221 */ /* 0x004fce0000010000 */
[----:B------:R-:W2:Y:S01]  /*56f0*/  MUFU.EX2 R181, R181 ;  /* 0x000000b500b57308 */ /* 0x000ea20000000800 */
[----:B-1----:R-:W-:-:S01]  /*5700*/  FADD.FTZ R6, R172, R207 ;  /* 0x000000cfac067221 */ /* 0x002fc20000010000 */
[----:B------:R-:W-:-:S06]  /*5710*/  FFMA.FTZ R207, R2, R211, -R201 ;  /* 0x000000d302cf7223 */ /* 0x000fcc00000108c9 */
[----:B------:R-:W1:Y:S01]  /*5720*/  MUFU.EX2 R195, R195 ;  /* 0x000000c300c37308 */ /* 0x000e620000000800 */
[----:B------:R-:W-:Y:S02]  /*5730*/  WARPGROUP.DEPBAR.LE gsb0, 0x0 ;  /* 0x00008000000079c5 */ /* 0x000fe40000010000 */
[----:B------:R-:W-:Y:S01]  /*5740*/  WARPGROUP.ARRIVE ;  /* 0x00000000000079c5 */ /* 0x000fe20000000000 */
[----:B0-----:R-:W-:-:S04]  /*5750*/  FADD.FTZ R204, R194, R209 ;  /* 0x000000d1c2cc7221 */ /* 0x001fc80000010000 */
[----:B------:R-:W0:Y:S01]  /*5760*/  MUFU.EX2 R176, R176 ;  /* 0x000000b000b07308 */ /* 0x000e220000000800 */
[----:B------:R-:W-:Y:S01]  /*5770*/  QGMMA.64x256x32.F32.E4M3.E4M3 R24, R220, gdesc[UR12], R24, gsb0 ;  /* 0x03e0000cdc187df3 */ /* 0x000fe20008000818 */
[----:B--2---:R-:W-:-:S06]  /*5780*/  FADD.FTZ R209, R181, R6 ;  /* 0x00000006b5d17221 */ /* 0x004fcc0000010000 */
        /* <DEDUP_REMOVED lines=10> */
[C-C-:B------:R-:W-:Y:S01]  /*5830*/  FFMA.FTZ R204, R2.reuse, R214, -R201.reuse ;  /* 0x000000d602cc7223 */ /* 0x140fe200000108c9 */
[----:B------:R-:W-:-:S05]  /*5840*/  FFMA.FTZ R201, R2, R215, -R201 ;  /* 0x000000d702c97223 */ /* 0x000fca00000108c9 */
        /* <DEDUP_REMOVED lines=12> */
[----:B------:R-:W-:Y:S01]  /*5910*/  MUFU.EX2 R188, R188 ;  /* 0x000000bc00bc7308 */ /* 0x000fe20000000800 */
[----:B--2---:R-:W-:-:S07]  /*5920*/  FADD.FTZ R209, R193, R6 ;  /* 0x00000006c1d17221 */ /* 0x004fce0000010000 */
[----:B------:R-:W0:Y:S01]  /*5930*/  MUFU.EX2 R202, R202 ;  /* 0x000000ca00ca7308 */ /* 0x000e220000000800 */
[----:B-1----:R-:W-:-:S07]  /*5940*/  FADD.FTZ R211, R205, R206 ;  /* 0x000000cecdd37221 */ /* 0x002fce0000010000 */
[----:B------:R-:W-:Y:S08]  /*5950*/  MUFU.EX2 R197, R197 ;  /* 0x000000c500c57308 */ /* 0x000ff00000000800 */
[----:B------:R-:W1:Y:S01]  /*5960*/  MUFU.EX2 R207, R207 ;  /* 0x000000cf00cf7308 */ /* 0x000e620000000800 */
[----:B0-----:R-:W-:-:S07]  /*5970*/  FADD.FTZ R6, R202, R211 ;  /* 0x000000d3ca067221 */ /* 0x001fce0000010000 */
[----:B------:R-:W-:Y:S08]  /*5980*/  MUFU.EX2 R192, R192 ;  /* 0x000000c000c07308 */ /* 0x000ff00000000800 */
[----:B------:R-:W0:Y:S01]  /*5990*/  MUFU.EX2 R204, R204 ;  /* 0x000000cc00cc7308 */ /* 0x000e220000000800 */
[----:B-1----:R-:W-:-:S07]  /*59a0*/  FADD.FTZ R211, R207, R6 ;  /* 0x00000006cfd37221 */ /* 0x002fce0000010000 */
[----:B------:R-:W-:Y:S08]  /*59b0*/  MUFU.EX2 R15, R15 ;  /* 0x0000000f000f7308 */ /* 0x000ff00000000800 */
[----:B------:R-:W1:Y:S01]  /*59c0*/  MUFU.EX2 R201, R201 ;  /* 0x000000c900c97308 */ /* 0x000e620000000800 */
[----:B0-----:R-:W-:-:S04]  /*59d0*/  FADD.FTZ R211, R204, R211 ;  /* 0x000000d3ccd37221 */ /* 0x001fc80000010000 */
[----:B-1----:R-:W-:Y:S01]  /*59e0*/  FADD.FTZ R6, R201, R211 ;  /* 0x000000d3c9067221 */ /* 0x002fe20000010000 */
[----:B------:R-:W-:Y:S02]  /*59f0*/  WARPGROUP.DEPBAR.LE gsb0, 0x0 ;  /* 0x00008000000079c5 */ /* 0x000fe40000010000 */
[----:B------:R-:W-:-:S06]  /*5a00*/  WARPGROUP.ARRIVE ;  /* 0x00000000000079c5 */ /* 0x000fcc0000000000 */
[----:B------:R-:W-:Y:S03]  /*5a10*/  QGMMA.64x256x32.F32.E4M3.E4M3 R24, R224, gdesc[UR8], R24, gsb0 ;  /* 0x03e00008e0187df3 */ /* 0x000fe60008000818 */
[----:B------:R-:W-:Y:S02]  /*5a20*/  WARPGROUP.DEPBAR.LE gsb0, 0x0 ;  /* 0x00008000000079c5 */ /* 0x000fe40000010000 */
[----:B------:R0:W-:Y:S06]  /*5a30*/  BAR.ARV R0, 0x100 ;  /* 0x000400000000751d */ /* 0x0001ec0000002000 */
[----:B0-----:R-:W-:-:S05]  /*5a40*/  @!P1 VIADD R0, R208, 0x38840 ;  /* 0x00038840d0009836 */ /* 0x001fca0000000000 */
[----:B------:R-:W-:-:S04]  /*5a50*/  @!P1 PRMT R0, RZ, 0x654, R0 ;  /* 0x00000654ff009816 */ /* 0x000fc80000000000 */
[----:B------:R0:W-:Y:S02]  /*5a60*/  @!P1 SYNCS.ARRIVE.TRANS64.RED.A1T0 RZ, [R0+URZ], RZ ;  /* 0x000000ff00ff99a7 */ /* 0x0001e4000810043f */
[----:B0-----:R-:W-:-:S04]  /*5a70*/  FADD.FTZ R0, R188, R209 ;  /* 0x000000d1bc007221 */ /* 0x001fc80000010000 */
[----:B------:R-:W-:-:S04]  /*5a80*/  FADD.FTZ R209, R197, R0 ;  /* 0x00000000c5d17221 */ /* 0x000fc80000010000 */
[----:B------:R-:W-:-:S04]  /*5a90*/  FADD.FTZ R0, R192, R209 ;  /* 0x000000d1c0007221 */ /* 0x000fc80000010000 */
[----:B------:R-:W-:Y:S01]  /*5aa0*/  FADD.FTZ R0, R15, R0 ;  /* 0x000000000f007221 */ /* 0x000fe20000010000 */
[----:B------:R-:W-:Y:S06]  /*5ab0*/  @!P0 BRA `(.L_x_28) ;  /* 0x0000000000048947 */ /* 0x000fec0003800000 */
[----:B------:R-:W-:Y:S01]  /*5ac0*/  BPT.TRAP 0x1 ;  /* 0x000000040000795c */ /* 0x000fe20000300000 */
.L_x_28:
[----:B------:R-:W-:Y:S01]  /*5ad0*/  ULEA UR4, UR4, UR36, 0x3 ;  /* 0x0000002404047291 */ /* 0x000fe2000f8e183f */
[----:B------:R-:W-:Y:S01]  /*5ae0*/  ISETP.GT.AND P2, PT, R8, R17, PT ;  /* 0x000000110800720c */ /* 0x000fe20003f44270 */
[-C--:B------:R-:W-:Y:S01]  /*5af0*/  FMUL.FTZ R26, R26, R11.reuse ;  /* 0x0000000b1a1a7220 */ /* 0x080fe20000410000 */
[----:B------:R-:W-:Y:S01]  /*5b00*/  F2FP.SATFINITE.E4M3.F32.PACK_AB_MERGE_C R12, R21, R12, RZ ;  /* 0x0000000c150c723e */ /* 0x000fe200048070ff */
[----:B------:R-:W-:Y:S01]  /*5b10*/  UIADD3 UR4, UR4, 0x38860, URZ ;  /* 0x0003886004047890 */ /* 0x000fe2000fffe03f */
[----:B------:R-:W-:Y:S01]  /*5b20*/  F2FP.SATFINITE.E4M3.F32.PACK_AB_MERGE_C R158, R159, R158, RZ ;  /* 0x0000009e9f9e723e */ /* 0x000fe200048070ff */
[-C--:B------:R-:W-:Y:S01]  /*5b30*/  FMUL.FTZ R27, R27, R11.reuse ;  /* 0x0000000b1b1b7220 */ /* 0x080fe20000410000 */
[----:B------:R-:W-:Y:S01]  /*5b40*/  F2FP.SATFINITE.E4M3.F32.PACK_AB_MERGE_C R20, R153, R20, RZ ;  /* 0x000000149914723e */ /* 0x000fe200048070ff */
[----:B------:R-:W-:Y:S01]  /*5b50*/  UPRMT UR4, UR5, 0x654, UR4 ;  /* 0x0000065405047896 */ /* 0x000fe20008000004 */
[----:B------:R-:W-:Y:S01]  /*5b60*/  F2FP.SATFINITE.E4M3.F32.PACK_AB_MERGE_C R166, R167, R166, RZ ;  /* 0x000000a6a7a6723e */ /* 0x000fe200048070ff */
[-C--:B------:R-:W-:Y:S01]  /*5b70*/  FMUL.FTZ R30, R30, R11.reuse ;  /* 0x0000000b1e1e7220 */ /* 0x080fe20000410000 */
[----:B------:R-:W-:Y:S01]  /*5b80*/  F2FP.SATFINITE.E4M3.F32.PACK_AB_MERGE_C R152, R161, R152, RZ ;  /* 0x00000098a198723e */ /* 0x000fe200048070ff */
[-C--:B------:R-:W-:Y:S01]  /*5b90*/  FMUL.FTZ R31, R31, R11.reuse ;  /* 0x0000000b1f1f7220 */ /* 0x080fe20000410000 */
[----:B------:R-:W-:Y:S01]  /*5ba0*/  F2FP.SATFINITE.E4M3.F32.PACK_AB_MERGE_C R174, R175, R174, RZ ;  /* 0x000000aeafae723e */ /* 0x000fe200048070ff */
[-C--:B------:R-:W-:Y:S01]  /*5bb0*/  FMUL.FTZ R34, R34, R11.reuse ;  /* 0x0000000b22227220 */ /* 0x080fe20000410000 */
[----:B------:R-:W-:Y:S01]  /*5bc0*/  F2FP.SATFINITE.E4M3.F32.PACK_AB_MERGE_C R160, R169, R160, RZ ;  /* 0x000000a0a9a0723e */ /* 0x000fe200048070ff */
[-C--:B------:R-:W-:Y:S01]  /*5bd0*/  FMUL.FTZ R35, R35, R11.reuse ;  /* 0x0000000b23237220 */ /* 0x080fe20000410000 */
[----:B------:R-:W-:Y:S01]  /*5be0*/  F2FP.SATFINITE.E4M3.F32.PACK_AB_MERGE_C R182, R183, R182, RZ ;  /* 0x000000b6b7b6723e */ /* 0x000fe200048070ff */
[----:B------:R-:W-:Y:S01]  /*5bf0*/  SYNCS.ARRIVE.TRANS64.RED.A1T0 RZ, [UR4], RZ ;  /* 0x000000ffffff79a7 */ /* 0x000fe20008100404 */
[----:B------:R-:W-:Y:S01]  /*5c00*/  F2FP.SATFINITE.E4M3.F32.PACK_AB_MERGE_C R168, R177, R168, RZ ;  /* 0x000000a8b1a8723e */ /* 0x000fe200048070ff */
[----:B------:R-:W-:Y:S01]  /*5c10*/  UMOV UR4, UR7 ;  /* 0x0000000700047c82 */ /* 0x000fe20008000000 */
        /* <DEDUP_REMOVED lines=14> */
[----:B------:R-:W-:Y:S01]  /*5d00*/  F2FP.SATFINITE.E4M3.F32.PACK_AB_MERGE_C R228, R19, R10, R12 ;  /* 0x0000000a13e4723e */ /* 0x000fe2000480700c */
[-C--:B------:R-:W-:Y:S01]  /*5d10*/  FMUL.FTZ R51, R51, R11.reuse ;  /* 0x0000000b33337220 */ /* 0x080fe20000410000 */
        /* <DEDUP_REMOVED lines=49> */
[----:B------:R-:W-:Y:S01]  /*6030*/  FMUL.FTZ R151, R151, R11 ;  /* 0x0000000b97977220 */ /* 0x000fe20000410000 */
[----:B------:R-:W-:Y:S01]  /*6040*/  F2FP.SATFINITE.E4M3.F32.PACK_AB_MERGE_C R229, R155, R154, R158 ;  /* 0x0000009a9be5723e */ /* 0x000fe2000480709e */
[-C--:B------:R-:W-:Y:S01]  /*6050*/  FMUL.FTZ R24, R24, R13.reuse ;  /* 0x0000000d18187220 */ /* 0x080fe20000410000 */
        /* <DEDUP_REMOVED lines=77> */
[----:B------:R-:W-:-:S02]  /*6530*/  VIADD R8, R8, 0xffffffff ;  /* 0xffffffff08087836 */ /* 0x000fc40000000000 */
[----:B------:R-:W-:Y:S02]  /*6540*/  IMAD.MOV.U32 R11, RZ, RZ, R3 ;  /* 0x000000ffff0b7224 */ /* 0x000fe400078e0003 */
[----:B------:R-:W-:Y:S02]  /*6550*/  IMAD.MOV.U32 R10, RZ, RZ, R7 ;  /* 0x000000ffff0a7224 */ /* 0x000fe400078e0007 */
[----:B------:R-:W-:Y:S01]  /*6560*/  IMAD.MOV.U32 R12, RZ, RZ, R9 ;  /* 0x000000ffff0c7224 */ /* 0x000fe200078e0009 */
[----:B------:R-:W-:Y:S06]  /*6570*/  @P2 BRA `(.L_x_29) ;  /* 0xffffffdc00602947 */ /* 0x000fec000383ffff */
[----:B------:R-:W-:-:S07]  /*6580*/  IMAD.U32 R8, RZ, RZ, UR7 ;  /* 0x00000007ff087e24 */ /* 0x000fce000f8e00ff */
.L_x_19:
[----:B------:R-:W-:Y:S06]  /*6590*/  BAR.ARV 0x8, 0x180 ;  /* 0x0206000000007b1d */ /* 0x000fec0000002000 */
[----:B------:R-:W-:Y:S05]  /*65a0*/  @!P0 BRA `(.L_x_30) ;  /* 0x0000000000048947 */ /* 0x000fea0003800000 */
[----:B------:R-:W-:Y:S01]  /*65b0*/  BPT.TRAP 0x1 ;  /* 0x000000040000795c */ /* 0x000fe20000300000 */
.L_x_30:
[----:B------:R-:W-:Y:S02]  /*65c0*/  R2UR UR7, R8 ;  /* 0x00000000080772ca */ /* 0x000fe400000e0000 */
[----:B------:R-:W-:-:S11]  /*65d0*/  SHF.L.U32 R9, R9, 0x1f, RZ ;  /* 0x0000001f09097819 */ /* 0x000fd600000006ff */
[----:B------:R-:W-:-:S09]  /*65e0*/  ULEA UR7, UR7, UR36, 0x3 ;  /* 0x0000002407077291 */ /* 0x000fd2000f8e183f */
[----:B------:R0:W1:Y:S01]  /*65f0*/  SYNCS.PHASECHK.TRANS64.TRYWAIT P1, [UR7+0x38850], R9 ;  /* 0x03885009ff0075a7 */ /* 0x0000620008020147 */
[----:B------:R-:W-:Y:S05]  /*6600*/  @!P0 BRA `(.L_x_31) ;  /* 0x0000000000048947 */ /* 0x000fea0003800000 */
[----:B------:R-:W-:Y:S01]  /*6610*/  BPT.TRAP 0x1 ;  /* 0x000000040000795c */ /* 0x000fe20000300000 */
.L_x_31:
[----:B-1----:R-:W-:Y:S05]  /*6620*/  @P1 BRA `(.L_x_32) ;  /* 0x0000000000081947 */ /* 0x002fea0003800000 */
[----:B------:R-:W1:Y:S02]  /*6630*/  SYNCS.PHASECHK.TRANS64.TRYWAIT P1, [UR7+0x38850], R9 ;  /* 0x03885009ff0075a7 */ /* 0x000e640008020147 */
[----:B-1----:R-:W-:Y:S05]  /*6640*/  @!P1 BRA `(.L_x_33) ;  /* 0x0000008c00809947 */ /* 0x002fea0003800000 */
.L_x_32:
[----:B------:R-:W-:Y:S01]  /*6650*/  UIADD3 UR36, UR36, 0x400, URZ ;  /* 0x0000040024247890 */ /* 0x000fe2000fffe03f */
[----:B------:R-:W-:Y:S01]  /*6660*/  R2UR UR6, R8 ;  /* 0x00000000080672ca */ /* 0x000fe200000e0000 */
[----:B------:R-:W-:Y:S01]  /*6670*/  WARPGROUP.ARRIVE ;  /* 0x00000000000079c5 */ /* 0x000fe20000000000 */
[----:B------:R-:W-:Y:S01]  /*6680*/  UMOV UR11, 0x40000040 ;  /* 0x40000040000b7882 */ /* 0x000fe20000000000 */
[----:B------:R-:W-:Y:S01]  /*6690*/  USHF.R.U32.HI UR36, URZ, 0x4, UR36 ;  /* 0x000000043f247899 */ /* 0x000fe20008011624 */
[----:B------:R-:W2:Y:S03]  /*66a0*/  LDC.64 R10, c[0x0][0x9a0] ;  /* 0x00026800ff0a7b82 */ /* 0x000ea60000000a00 */
[----:B------:R-:W-:-:S04]  /*66b0*/  ULOP3.LUT UR36, UR36, 0x3fff, URZ, 0xc0, !UPT ;  /* 0x00003fff24247892 */ /* 0x000fc8000f8ec03f */
[----:B------:R-:W-:-:S04]  /*66c0*/  ULOP3.LUT UR4, UR36, 0x10000, URZ, 0xfc, !UPT ;  /* 0x0001000024047892 */ /* 0x000fc8000f8efc3f */
[----:B------:R-:W-:-:S04]  /*66d0*/  ULEA UR4, UR6, UR4, 0xb ;  /* 0x0000000406047291 */ /* 0x000fc8000f8e583f */
[----:B------:R-:W-:-:S03]  /*66e0*/  UIADD3 UR6, UR4, 0x2, URZ ;  /* 0x0000000204067890 */ /* 0x000fc6000fffe03f */
[----:B------:R-:W-:Y:S02]  /*66f0*/  UMOV UR10, UR4 ;  /* 0x00000004000a7c82 */ /* 0x000fe40008000000 */
[----:B------:R-:W-:Y:S01]  /*6700*/  QGMMA.64x256x32.F32.E4M3.E4M3 R24, R228, gdesc[UR8], R24, gsb0 ;  /* 0x03e00008e4187df3 */ /* 0x000fe20008000818 */
[----:B------:R-:W-:Y:S01]  /*6710*/  UMOV UR11, 0x40000040 ;  /* 0x40000040000b7882 */ /* 0x000fe20000000000 */
[----:B------:R-:W-:Y:S01]  /*6720*/  UMOV UR10, UR6 ;  /* 0x00000006000a7c82 */ /* 0x000fe20008000000 */
[----:B------:R-:W-:Y:S01]  /*6730*/  UIADD3 UR6, UR4, 0x4, URZ ;  /* 0x0000000404067890 */ /* 0x000fe2000fffe03f */
[----:B--2---:R-:W-:-:S04]  /*6740*/  ISETP.NE.U32.AND P1, PT, R10, RZ, PT ;  /* 0x000000ff0a00720c */ /* 0x004fc80003f25070 */
[----:B------:R-:W-:-:S13]  /*6750*/  ISETP.NE.AND.EX P1, PT, R11, RZ, PT, P1 ;  /* 0x000000ff0b00720c */ /* 0x000fda0003f25310 */
[----:B01----:R-:W0:Y:S01]  /*6760*/  @P1 LDC.64 R8, c[0x0][0x9c8] ;  /* 0x00027200ff081b82 */ /* 0x003e220000000a00 */
[----:B------:R-:W-:-:S07]  /*6770*/  @P1 SHF.R.S32.HI R15, RZ, 0x1f, R16 ;  /* 0x0000001fff0f1819 */ /* 0x000fce0000011410 */
[----:B------:R-:W1:Y:S01]  /*6780*/  @P1 LDC.64 R12, c[0x0][0x9d0] ;  /* 0x00027400ff0c1b82 */ /* 0x000e620000000a00 */
[----:B0-----:R-:W-:-:S04]  /*6790*/  @P1 IMAD R4, R8, UR38, RZ ;  /* 0x0000002608041c24 */ /* 0x001fc8000f8e02ff */
[----:B------:R-:W-:Y:S02]  /*67a0*/  @P1 IMAD R9, R9, UR39, R4 ;  /* 0x0000002709091c24 */ /* 0x000fe4000f8e0204 */
[----:B------:R-:W-:-:S04]  /*67b0*/  @P1 IMAD.WIDE.U32 R4, R8, UR39, RZ ;  /* 0x0000002708041c25 */ /* 0x000fc8000f8e00ff */
[----:B------:R-:W-:Y:S02]  /*67c0*/  @P1 IMAD.IADD R5, R5, 0x1, R9 ;  /* 0x0000000105051824 */ /* 0x000fe400078e0209 */
[-C--:B-1----:R-:W-:Y:S02]  /*67d0*/  @P1 IMAD R8, R15, R12.reuse, RZ ;  /* 0x0000000c0f081224 */ /* 0x082fe400078e02ff */
[----:B------:R-:W-:-:S04]  /*67e0*/  @P1 IMAD.WIDE.U32 R4, R16, R12, R4 ;  /* 0x0000000c10041225 */ /* 0x000fc800078e0004 */
[----:B------:R-:W-:Y:S01]  /*67f0*/  @P1 IMAD R9, R16, R13, R8 ;  /* 0x0000000d10091224 */ /* 0x000fe200078e0208 */
[----:B------:R-:W-:-:S03]  /*6800*/  @P1 LEA R8, P2, R4, R10, 0x2 ;  /* 0x0000000a04081211 */ /* 0x000fc600078410ff */
[----:B------:R-:W-:-:S05]  /*6810*/  @P1 IMAD.IADD R5, R5, 0x1, R9 ;  /* 0x0000000105051824 */ /* 0x000fca00078e0209 */
[----:B------:R-:W-:Y:S01]  /*6820*/  @P1 LEA.HI.X R9, R4, R11, R5, 0x2, P2 ;  /* 0x0000000b04091211 */ /* 0x000fe200010f1405 */
[----:B------:R-:W-:-:S06]  /*6830*/  IMAD.MOV.U32 R5, RZ, RZ, 0x3f800000 ;  /* 0x3f800000ff057424 */ /* 0x000fcc00078e00ff */
[----:B------:R0:W2:Y:S01]  /*6840*/  @P1 LDG.E R5, desc[UR40][R8.64] ;  /* 0x0000002808051981 */ /* 0x0000a2000c1e1900 */
[----:B------:R-:W-:Y:S02]  /*6850*/  WARPGROUP.DEPBAR.LE gsb0, 0x0 ;  /* 0x00008000000079c5 */ /* 0x000fe40000010000 */
[----:B------:R-:W-:-:S06]  /*6860*/  WARPGROUP.ARRIVE ;  /* 0x00000000000079c5 */ /* 0x000fcc0000000000 */
[----:B------:R-:W-:Y:S01]  /*6870*/  QGMMA.64x256x32.F32.E4M3.E4M3 R24, R216, gdesc[UR8], R24, gsb0 ;  /* 0x03e00008d8187df3 */ /* 0x000fe20008000818 */
[----:B------:R-:W-:Y:S01]  /*6880*/  UMOV UR10, UR6 ;  /* 0x00000006000a7c82 */ /* 0x000fe20008000000 */
[----:B------:R-:W-:Y:S01]  /*6890*/  UMOV UR11, 0x40000040 ;  /* 0x40000040000b7882 */ /* 0x000fe20000000000 */
[----:B------:R-:W-:Y:S01]  /*68a0*/  UIADD3 UR4, UR4, 0x6, URZ ;  /* 0x0000000604047890 */ /* 0x000fe2000fffe03f */
[----:B------:R-:W1:Y:S04]  /*68b0*/  SHFL.BFLY PT, R11, R0, 0x2, 0x1f ;  /* 0x0c401f00000b7f89 */ /* 0x000e6800000e0000 */
[----:B------:R-:W3:Y:S01]  /*68c0*/  SHFL.BFLY PT, R13, R6, 0x2, 0x1f ;  /* 0x0c401f00060d7f89 */ /* 0x000ee200000e0000 */
[----:B------:R-:W-:Y:S02]  /*68d0*/  WARPGROUP.DEPBAR.LE gsb0, 0x0 ;  /* 0x00008000000079c5 */ /* 0x000fe40000010000 */
[----:B------:R-:W-:-:S15]  /*68e0*/  WARPGROUP.ARRIVE ;  /* 0x00000000000079c5 */ /* 0x000fde0000000000 */
[----:B------:R-:W-:-:S02]  /*68f0*/  NOP ;  /* 0x0000000000007918 */ /* 0x000fc40000000000 */
[----:B------:R-:W-:Y:S01]  /*6900*/  QGMMA.64x256x32.F32.E4M3.E4M3 R24, R220, gdesc[UR8], R24, gsb0 ;  /* 0x03e00008dc187df3 */ /* 0x000fe20008000818 */
[----:B------:R-:W-:Y:S01]  /*6910*/  UMOV UR10, UR4 ;  /* 0x00000004000a7c82 */ /* 0x000fe20008000000 */
[----:B------:R-:W-:Y:S01]  /*6920*/  UMOV UR11, 0x40000040 ;  /* 0x40000040000b7882 */ /* 0x000fe20000000000 */
[----:B-1----:R-:W-:Y:S01]  /*6930*/  FADD.FTZ R11, R11, R0 ;  /* 0x000000000b0b7221 */ /* 0x002fe20000010000 */
[----:B---3--:R-:W-:-:S04]  /*6940*/  FADD.FTZ R13, R13, R6 ;  /* 0x000000060d0d7221 */ /* 0x008fc80000010000 */
[----:B------:R-:W1:Y:S04]  /*6950*/  SHFL.BFLY PT, R4, R11, 0x1, 0x1f ;  /* 0x0c201f000b047f89 */ /* 0x000e6800000e0000 */
[----:B------:R-:W3:Y:S01]  /*6960*/  SHFL.BFLY PT, R10, R13, 0x1, 0x1f ;  /* 0x0c201f000d0a7f89 */ /* 0x000ee200000e0000 */
[----:B0-----:R-:W-:Y:S02]  /*6970*/  IMAD.MOV.U32 R8, RZ, RZ, RZ ;  /* 0x000000ffff087224 */ /* 0x001fe400078e00ff */
[----:B-1----:R-:W-:Y:S01]  /*6980*/  FADD.FTZ R12, R11, R4 ;  /* 0x000000040b0c7221 */ /* 0x002fe20000010000 */
[----:B---3--:R-:W-:-:S04]  /*6990*/  FADD.FTZ R14, R13, R10 ;  /* 0x0000000a0d0e7221 */ /* 0x008fc80000010000 */
[C---:B------:R-:W-:Y:S01]  /*69a0*/  FSETP.NE.FTZ.AND P1, PT, R12.reuse, RZ, PT ;  /* 0x000000ff0c00720b */ /* 0x040fe20003f35000 */
[----:B------:R-:W-:Y:S01]  /*69b0*/  FMUL.FTZ R15, R12, 0.00390625 ;  /* 0x3b8000000c0f7820 */ /* 0x000fe20000410000 */
[----:B------:R-:W-:-:S04]  /*69c0*/  FMUL.FTZ R17, R14, 0.00390625 ;  /* 0x3b8000000e117820 */ /* 0x000fc80000410000 */
[----:B------:R-:W-:Y:S02]  /*69d0*/  FSETP.NE.FTZ.AND P2, PT, R15, RZ, PT ;  /* 0x000000ff0f00720b */ /* 0x000fe40003f55000 */
[----:B------:R-:W-:-:S05]  /*69e0*/  FSETP.NE.FTZ.AND P3, PT, R17, RZ, PT ;  /* 0x000000ff1100720b */ /* 0x000fca0003f75000 */
[----:B------:R-:W-:Y:S01]  /*69f0*/  @P1 MUFU.RCP R8, R12 ;  /* 0x0000000c00081308 */ /* 0x000fe20000001000 */
[----:B------:R-:W-:Y:S01]  /*6a00*/  FSETP.NE.FTZ.AND P1, PT, R14, RZ, PT ;  /* 0x000000ff0e00720b */ /* 0x000fe20003f35000 */
[----:B------:R-:W-:-:S06]  /*6a10*/  IMAD.MOV.U32 R10, RZ, RZ, RZ ;  /* 0x000000ffff0a7224 */ /* 0x000fcc00078e00ff */
[----:B------:R-:W0:Y:S08]  /*6a20*/  @P3 MUFU.LG2 R11, R17 ;  /* 0x00000011000b3308 */ /* 0x000e300000000c00 */
[----:B------:R-:W1:Y:S08]  /*6a30*/  @P2 MUFU.LG2 R9, R15 ;  /* 0x0000000f00092308 */ /* 0x000e700000000c00 */
[----:B------:R-:W3:Y:S01]  /*6a40*/  @P1 MUFU.RCP R10, R14 ;  /* 0x0000000e000a1308 */ /* 0x000ee20000001000 */
[C---:B------:R-:W-:Y:S01]  /*6a50*/  @P2 FMUL.FTZ R6, R2.reuse, 0.69314718246459960938 ;  /* 0x3f31721802062820 */ /* 0x040fe20000410000 */
[----:B------:R-:W-:Y:S01]  /*6a60*/  @P3 FMUL.FTZ R13, R2, 0.69314718246459960938 ;  /* 0x3f317218020d3820 */ /* 0x000fe20000410000 */
[----:B0-----:R-:W-:Y:S01]  /*6a70*/  @P3 FMUL.FTZ R2, R11, 0.69314718246459960938 ;  /* 0x3f3172180b023820 */ /* 0x001fe20000410000 */
[----:B------:R-:W-:-:S02]  /*6a80*/  IMAD.MOV.U32 R0, RZ, RZ, -0x800000 ;  /* 0xff800000ff007424 */ /* 0x000fc400078e00ff */
[----:B--2---:R-:W-:Y:S01]  /*6a90*/  FMUL.FTZ R17, R8, R5 ;  /* 0x0000000508117220 */ /* 0x004fe20000410000 */
[----:B------:R-:W-:Y:S02]  /*6aa0*/  IMAD.MOV.U32 R4, RZ, RZ, -0x800000 ;  /* 0xff800000ff047424 */ /* 0x000fe400078e00ff */
[----:B-1----:R-:W-:Y:S01]  /*6ab0*/  @P2 FMUL.FTZ R9, R9, 0.69314718246459960938 ;  /* 0x3f31721809092820 */ /* 0x002fe20000410000 */
[----:B------:R-:W-:-:S03]  /*6ac0*/  @P3 FFMA.FTZ R0, R13, R3, R2 ;  /* 0x000000030d003223 */ /* 0x000fc60000010002 */
[----:B------:R-:W-:Y:S01]  /*6ad0*/  @P2 FFMA.FTZ R4, R6, R7, R9 ;  /* 0x0000000706042223 */ /* 0x000fe20000010009 */
[----:B---3--:R-:W-:Y:S01]  /*6ae0*/  FMUL.FTZ R2, R10, R5 ;  /* 0x000000050a027220 */ /* 0x008fe20000410000 */
[----:B------:R-:W-:Y:S02]  /*6af0*/  WARPGROUP.DEPBAR.LE gsb0, 0x0 ;  /* 0x00008000000079c5 */ /* 0x000fe40000010000 */
[----:B------:R-:W-:-:S06]  /*6b00*/  WARPGROUP.ARRIVE ;  /* 0x00000000000079c5 */ /* 0x000fcc0000000000 */
[----:B------:R-:W-:Y:S03]  /*6b10*/  QGMMA.64x256x32.F32.E4M3.E4M3 R24, R224, gdesc[UR8], R24, gsb0 ;  /* 0x03e00008e0187df3 */ /* 0x000fe60008000818 */
[----:B------:R-:W-:Y:S02]  /*6b20*/  WARPGROUP.DEPBAR.LE gsb0, 0x0 ;  /* 0x00008000000079c5 */ /* 0x000fe40000010000 */
[----:B------:R-:W-:Y:S05]  /*6b30*/  @!P0 BRA `(.L_x_34) ;  /* 0x0000000000048947 */ /* 0x000fea0003800000 */
[----:B------:R-:W-:Y:S01]  /*6b40*/  BPT.TRAP 0x1 ;  /* 0x000000040000795c */ /* 0x000fe20000300000 */
.L_x_34:
[----:B------:R-:W-:Y:S01]  /*6b50*/  UIADD3 UR4, UR7, 0x38860, URZ ;  /* 0x0003886007047890 */ /* 0x000fe2000fffe03f */
[-C--:B------:R-:W-:Y:S01]  /*6b60*/  FMUL.FTZ R20, R69, R17.reuse ;  /* 0x0000001145147220 */ /* 0x080fe20000410000 */
[-C--:B------:R-:W-:Y:S01]  /*6b70*/  FMUL.FTZ R15, R77, R17.reuse ;  /* 0x000000114d0f7220 */ /* 0x080fe20000410000 */
[-C--:B------:R-:W-:Y:S01]  /*6b80*/  FMUL.FTZ R77, R44, R17.reuse ;  /* 0x000000112c4d7220 */ /* 0x080fe20000410000 */
[----:B------:R-:W-:Y:S01]  /*6b90*/  UPRMT UR4, UR5, 0x654, UR4 ;  /* 0x0000065405047896 */ /* 0x000fe20008000004 */
        /* <DEDUP_REMOVED lines=8> */
[----:B------:R-:W-:Y:S01]  /*6c20*/  SYNCS.ARRIVE.TRANS64.RED.A1T0 RZ, [UR4], RZ ;  /* 0x000000ffffff79a7 */ /* 0x000fe20008100404 */
        /* <DEDUP_REMOVED lines=111> */
[----:B------:R-:W-:Y:S01]  /*7320*/  PLOP3.LUT P0, PT, PT, PT, PT, 0x8, 0x0 ;  /* 0x000000000000781c */ /* 0x000fe20003f0e170 */
[-C--:B------:R-:W-:Y:S01]  /*7330*/  FMUL.FTZ R134, R134, R2.reuse ;  /* 0x0000000286867220 */ /* 0x080fe20000410000 */
[-C--:B------:R-:W-:Y:S01]  /*7340*/  FMUL.FTZ R131, R131, R2.reuse ;  /* 0x0000000283837220 */ /* 0x080fe20000410000 */
[-C--:B------:R-:W-:Y:S01]  /*7350*/  FMUL.FTZ R142, R142, R2.reuse ;  /* 0x000000028e8e7220 */ /* 0x080fe20000410000 */
[-C--:B------:R-:W-:Y:S01]  /*7360*/  FMUL.FTZ R139, R139, R2.reuse ;  /* 0x000000028b8b7220 */ /* 0x080fe20000410000 */
[-C--:B------:R-:W-:Y:S01]  /*7370*/  FMUL.FTZ R150, R150, R2.reuse ;  /* 0x0000000296967220 */ /* 0x080fe20000410000 */
[----:B------:R-:W-:-:S07]  /*7380*/  FMUL.FTZ R147, R147, R2 ;  /* 0x0000000293937220 */ /* 0x000fce0000410000 */
.L_x_12:
[----:B------:R-:W-:Y:S05]  /*7390*/  @P0 BRA `(.L_x_35) ;  /* 0x0000003800540947 */ /* 0x000fea0003800000 */
[----:B------:R-:W0:Y:S01]  /*73a0*/  S2R R2, SR_TID.X ;  /* 0x0000000000027919 */ /* 0x000e220000002100 */
[----:B------:R-:W-:Y:S01]  /*73b0*/  ULDC.64 UR4, c[0x4][0x110] ;  /* 0x0100440000047ab9 */ /* 0x000fe20000000a00 */
[----:B------:R-:W-:Y:S01]  /*73c0*/  ULDC.64 UR6, c[0x0][0xb38] ;  /* 0x0002ce0000067ab9 */ /* 0x000fe20000000a00 */
[----:B------:R-:W-:Y:S01]  /*73d0*/  ULDC.64 UR8, c[0x0][0xb28] ;  /* 0x0002ca0000087ab9 */ /* 0x000fe20000000a00 */
[----:B0-----:R-:W-:-:S05]  /*73e0*/  IMAD.SHL.U32 R17, R2, 0x4, RZ ;  /* 0x0000000402117824 */ /* 0x001fca00078e00ff */
[----:B------:R-:W-:Y:S01]  /*73f0*/  LOP3.LUT R17, R17, 0xc, RZ, 0xc0, !PT ;  /* 0x0000000c11117812 */ /* 0x000fe200078ec0ff */
[----:B------:R-:W-:Y:S03]  /*7400*/  BAR.SYNC.DEFER_BLOCKING 0x1, 0x100 ;  /* 0x0044000000007b1d */ /* 0x000fe60000010000 */
[----:B------:R-:W-:-:S05]  /*7410*/  IADD3 R26, P0, R17, UR4, RZ ;  /* 0x00000004111a7c10 */ /* 0x000fca000ff1e0ff */
[----:B------:R-:W-:Y:S01]  /*7420*/  IMAD.X R27, RZ, RZ, UR5, P0 ;  /* 0x00000005ff1b7e24 */ /* 0x000fe200080e06ff */
[----:B------:R-:W-:-:S04]  /*7430*/  ULDC.64 UR4, c[0x0][0xbd0] ;  /* 0x0002f40000047ab9 */ /* 0x000fc80000000a00 */
[----:B------:R0:W2:Y:S01]  /*7440*/  LDG.E.CONSTANT R26, desc[UR40][R26.64] ;  /* 0x000000281a1a7981 */ /* 0x0000a2000c1e9900 */
[C---:B------:R-:W-:Y:S01]  /*7450*/  LOP3.LUT P0, R17, R2.reuse, 0x3, RZ, 0xc0, !PT ;  /* 0x0000000302117812 */ /* 0x040fe2000780c0ff */
[----:B------:R-:W-:Y:S01]  /*7460*/  VIADD R18, R2, 0xffffff80 ;  /* 0xffffff8002127836 */ /* 0x000fe20000000000 */
[----:B------:R-:W-:Y:S02]  /*7470*/  BSSY B0, `(.L_x_36) ;  /* 0x00002ad000007945 */ /* 0x000fe40003800000 */
[----:B------:R-:W-:-:S04]  /*7480*/  ISETP.EQ.OR P0, PT, R17, 0x3, !P0 ;  /* 0x000000031100780c */ /* 0x000fc80004702670 */
[----:B------:R-:W-:Y:S02]  /*7490*/  SEL R157, R12, R89, P0 ;  /* 0x000000590c9d7207 */ /* 0x000fe40000000000 */
[----:B------:R-:W-:Y:S02]  /*74a0*/  SEL R12, R89, R12, P0 ;  /* 0x0000000c590c7207 */ /* 0x000fe40000000000 */
[----:B------:R-:W-:Y:S02]  /*74b0*/  SEL R89, R108, R7, P0 ;  /* 0x000000076c597207 */ /* 0x000fe40000000000 */
[----:B------:R-:W-:Y:S02]  /*74c0*/  SEL R108, R7, R108, P0 ;  /* 0x0000006c076c7207 */ /* 0x000fe40000000000 */
[----:B------:R-:W-:Y:S02]  /*74d0*/  SHF.R.S32.HI R7, RZ, 0x1f, R18 ;  /* 0x0000001fff077819 */ /* 0x000fe40000011412 */
[----:B------:R-:W-:-:S02]  /*74e0*/  SEL R167, R3, R80, P0 ;  /* 0x0000005003a77207 */ /* 0x000fc40000000000 */
[----:B------:R-:W-:Y:S02]  /*74f0*/  LEA.HI R2, R7, R18, RZ, 0x7 ;  /* 0x0000001207027211 */ /* 0x000fe400078f38ff */
[----:B------:R-:W-:Y:S02]  /*7500*/  SEL R80, R80, R3, P0 ;  /* 0x0000000350507207 */ /* 0x000fe40000000000 */
[----:B------:R-:W-:Y:S02]  /*7510*/  LOP3.LUT R3, R2, 0xffffff80, RZ, 0xc0, !PT ;  /* 0xffffff8002037812 */ /* 0x000fe400078ec0ff */
[----:B------:R-:W-:Y:S02]  /*7520*/  SEL R169, R33, R40, P0 ;  /* 0x0000002821a97207 */ /* 0x000fe40000000000 */
[----:B------:R-:W-:Y:S01]  /*7530*/  SEL R33, R40, R33, P0 ;  /* 0x0000002128217207 */ /* 0x000fe20000000000 */
[----:B------:R-:W-:Y:S01]  /*7540*/  IMAD.IADD R40, R18, 0x1, -R3 ;  /* 0x0000000112287824 */ /* 0x000fe200078e0a03 */
[----:B------:R-:W-:-:S02]  /*7550*/  SEL R225, R126, R127, P0 ;  /* 0x0000007f7ee17207 */ /* 0x000fc40000000000 */
[----:B------:R-:W-:Y:S02]  /*7560*/  SEL R126, R127, R126, P0 ;  /* 0x0000007e7f7e7207 */ /* 0x000fe40000000000 */
[----:B------:R-:W-:Y:S02]  /*7570*/  SEL R149, R14, R81, P0 ;  /* 0x000000510e957207 */ /* 0x000fe40000000000 */
[----:B------:R-:W-:Y:S02]  /*7580*/  SEL R127, R130, R131, P0 ;  /* 0x00000083827f7207 */ /* 0x000fe40000000000 */
[----:B------:R-:W-:Y:S02]  /*7590*/  SEL R14, R81, R14, P0 ;  /* 0x0000000e510e7207 */ /* 0x000fe40000000000 */
[----:B------:R-:W-:Y:S02]  /*75a0*/  SEL R130, R131, R130, P0 ;  /* 0x0000008283827207 */ /* 0x000fe40000000000 */
[----:B------:R-:W-:-:S02]  /*75b0*/  SEL R161, R10, R97, P0 ;  /* 0x000000610aa17207 */ /* 0x000fc40000000000 */
[----:B------:R-:W-:Y:S02]  /*75c0*/  SEL R195, R62, R63, P0 ;  /* 0x0000003f3ec37207 */ /* 0x000fe40000000000 */
[----:B------:R-:W-:Y:S02]  /*75d0*/  SEL R81, R63, R62, P0 ;  /* 0x0000003e3f517207 */ /* 0x000fe40000000000 */
[----:B------:R-:W-:Y:S02]  /*75e0*/  SEL R131, R134, R135, P0 ;  /* 0x0000008786837207 */ /* 0x000fe40000000000 */
[----:B------:R-:W-:Y:S02]  /*75f0*/  SEL R10, R97, R10, P0 ;  /* 0x0000000a610a7207 */ /* 0x000fe40000000000 */
[----:B------:R-:W-:Y:S02]  /*7600*/  SEL R179, R65, R64, P0 ;  /* 0x0000004041b37207 */ /* 0x000fe40000000000 */
[----:B------:R-:W-:-:S02]  /*7610*/  SEL R134, R135, R134, P0 ;  /* 0x0000008687867207 */ /* 0x000fc40000000000 */
[----:B------:R-:W-:Y:S02]  /*7620*/  SHF.R.S32.HI R63, RZ, 0x1f, R40 ;  /* 0x0000001fff3f7819 */ /* 0x000fe40000011428 */
        /* <DEDUP_REMOVED lines=8> */
[----:B------:R-:W-:Y:S01]  /*76b0*/  SEL R138, R139, R138, P0 ;  /* 0x0000008a8b8a7207 */ /* 0x000fe20000000000 */
[----:B------:R-:W1:Y:S01]  /*76c0*/  S2R R38, SR_CTAID.X ;  /* 0x0000000000267919 */ /* 0x000e620000002500 */
[----:B------:R-:W-:Y:S02]  /*76d0*/  SEL R48, R48, R25, P0 ;  /* 0x0000001930307207 */ /* 0x000fe40000000000 */
[----:B------:R-:W-:-:S02]  /*76e0*/  SEL R39, R42, R109, P0 ;  /* 0x0000006d2a277207 */ /* 0x000fc40000000000 */
[----:B------:R-:W-:Y:S02]  /*76f0*/  SEL R31, R109, R42, P0 ;  /* 0x0000002a6d1f7207 */ /* 0x000fe40000000000 */
[----:B------:R-:W-:Y:S02]  /*7700*/  SEL R139, R142, R143, P0 ;  /* 0x0000008f8e8b7207 */ /* 0x000fe40000000000 */
[----:B------:R-:W-:Y:S02]  /*7710*/  SEL R163, R8, R105, P0 ;  /* 0x0000006908a37207 */ /* 0x000fe40000000000 */
[----:B------:R-:W-:Y:S02]  /*7720*/  SEL R205, R86, R87, P0 ;  /* 0x0000005756cd7207 */ /* 0x000fe40000000000 */
[----:B------:R-:W-:Y:S02]  /*7730*/  LEA.HI R42, R63, R40, RZ, 0x2 ;  /* 0x000000283f2a7211 */ /* 0x000fe400078f10ff */
        /* <DEDUP_REMOVED lines=8> */
[----:B------:R-:W-:Y:S02]  /*77c0*/  LEA.HI R7, R7, R18, RZ, 0x2 ;  /* 0x0000001207077211 */ /* 0x000fe400078f10ff */
[--C-:B------:R-:W-:Y:S02]  /*77d0*/  SHF.R.S32.HI R3, RZ, 0x2, R42.reuse ;  /* 0x00000002ff037819 */ /* 0x100fe4000001142a */
[----:B------:R-:W-:Y:S02]  /*77e0*/  SHF.R.S32.HI R6, RZ, 0x1f, R42 ;  /* 0x0000001fff067819 */ /* 0x000fe4000001142a */
[----:B------:R-:W-:Y:S02]  /*77f0*/  LEA.HI R2, R2, R25, RZ, 0x1 ;  /* 0x0000001902027211 */ /* 0x000fe400078f08ff */
[----:B------:R-:W-:-:S02]  /*7800*/  SEL R165, R116, R5, P0 ;  /* 0x0000000574a57207 */ /* 0x000fc40000000000 */
[----:B------:R-:W-:Y:S02]  /*7810*/  SEL R5, R5, R116, P0 ;  /* 0x0000007405057207 */ /* 0x000fe40000000000 */
[----:B------:R-:W-:Y:S02]  /*7820*/  LOP3.LUT R7, R7, 0xfffffffc, RZ, 0xc0, !PT ;  /* 0xfffffffc07077812 */ /* 0x000fe400078ec0ff */
[----:B------:R-:W-:Y:S02]  /*7830*/  LEA.HI R6, R6, R3, RZ, 0x3 ;  /* 0x0000000306067211 */ /* 0x000fe400078f18ff */
[----:B------:R-:W-:Y:S01]  /*7840*/  LOP3.LUT R2, R2, 0x3fffffe, RZ, 0xc0, !PT ;  /* 0x03fffffe02027812 */ /* 0x000fe200078ec0ff */
[----:B0-----:R-:W-:Y:S01]  /*7850*/  IMAD.IADD R27, R18, 0x1, -R7 ;  /* 0x00000001121b7824 */ /* 0x001fe200078e0a07 */
[----:B------:R-:W-:Y:S02]  /*7860*/  SEL R201, R74, R75, P0 ;  /* 0x0000004b4ac97207 */ /* 0x000fe40000000000 */
[----:B------:R-:W-:Y:S01]  /*7870*/  SEL R74, R75, R74, P0 ;  /* 0x0000004a4b4a7207 */ /* 0x000fe20000000000 */
[----:B------:R-:W-:Y:S01]  /*7880*/  IMAD.IADD R18, R25, 0x1, -R2 ;  /* 0x0000000119127824 */ /* 0x000fe200078e0a02 */
[----:B------:R-:W-:-:S02]  /*7890*/  LOP3.LUT R6, R6, 0xfffffff8, RZ, 0xc0, !PT ;  /* 0xfffffff806067812 */ /* 0x000fc400078ec0ff */
[----:B------:R-:W-:Y:S02]  /*78a0*/  SHF.R.S32.HI R75, RZ, 0x1f, R16 ;  /* 0x0000001fff4b7819 */ /* 0x000fe40000011410 */
[----:B------:R-:W-:Y:S01]  /*78b0*/  LEA.HI R2, R63, R40, RZ, 0x5 ;  /* 0x000000283f027211 */ /* 0x000fe200078f28ff */
[----:B------:R-:W-:Y:S01]  /*78c0*/  IMAD.IADD R7, R3, 0x1, -R6 ;  /* 0x0000000103077824 */ /* 0x000fe200078e0a06 */
[----:B------:R-:W-:Y:S01]  /*78d0*/  SEL R133, R77, R32, P0 ;  /* 0x000000204d857207 */ /* 0x000fe20000000000 */
[C---:B------:R-:W-:Y:S01]  /*78e0*/  IMAD R25, R75.reuse, UR4, RZ ;  /* 0x000000044b197c24 */ /* 0x040fe2000f8e02ff */
[----:B------:R-:W-:Y:S01]  /*78f0*/  SHF.R.S32.HI R6, RZ, 0x5, R2 ;  /* 0x00000005ff067819 */ /* 0x000fe20000011402 */
[----:B------:R-:W-:Y:S01]  /*7900*/  IMAD R75, R75, UR6, RZ ;  /* 0x000000064b4b7c24 */ /* 0x000fe2000f8e02ff */
[----:B------:R-:W-:Y:S01]  /*7910*/  SEL R145, R41, R20, P0 ;  /* 0x0000001429917207 */ /* 0x000fe20000000000 */
[----:B------:R-:W-:Y:S01]  /*7920*/  IMAD R63, R16, UR5, R25 ;  /* 0x00000005103f7c24 */ /* 0x000fe2000f8e0219 */
[----:B------:R-:W-:Y:S01]  /*7930*/  SEL R59, R153, R36, P0 ;  /* 0x00000024993b7207 */ /* 0x000fe20000000000 */
[----:B------:R-:W-:Y:S01]  /*7940*/  IMAD R25, R6, 0x10, R7 ;  /* 0x0000001006197824 */ /* 0x000fe200078e0207 */
[----:B------:R-:W-:Y:S01]  /*7950*/  SEL R32, R32, R77, P0 ;  /* 0x0000004d20207207 */ /* 0x000fe20000000000 */
[----:B------:R-:W-:Y:S01]  /*7960*/  IMAD R75, R16, UR7, R75 ;  /* 0x00000007104b7c24 */ /* 0x000fe2000f8e024b */
[----:B------:R-:W-:Y:S01]  /*7970*/  SEL R20, R20, R41, P0 ;  /* 0x0000002914147207 */ /* 0x000fe20000000000 */
[----:B------:R-:W-:Y:S01]  /*7980*/  IMAD.WIDE.U32 R6, R16, UR6, RZ ;  /* 0x0000000610067c25 */ /* 0x000fe2000f8e00ff */
[----:B------:R-:W-:Y:S01]  /*7990*/  SEL R175, R53, R96, P0 ;  /* 0x0000006035af7207 */ /* 0x000fe20000000000 */
[----:B------:R-:W-:Y:S01]  /*79a0*/  ULDC.64 UR6, c[0x0][0xb48] ;  /* 0x0002d20000067ab9 */ /* 0x000fe20000000a00 */
[----:B------:R-:W-:Y:S01]  /*79b0*/  SEL R36, R36, R153, P0 ;  /* 0x0000009924247207 */ /* 0x000fe20000000000 */
[----:B------:R-:W-:Y:S01]  /*79c0*/  IMAD.IADD R7, R7, 0x1, R75 ;  /* 0x0000000107077824 */ /* 0x000fe200078e024b */
[----:B------:R-:W-:Y:S01]  /*79d0*/  SEL R77, R29, R52, P0 ;  /* 0x000000341d4d7207 */ /* 0x000fe20000000000 */
[----:B------:R-:W-:Y:S01]  /*79e0*/  IMAD.WIDE.U32 R2, R16, UR4, RZ ;  /* 0x0000000410027c25 */ /* 0x000fe2000f8e00ff */
[----:B------:R-:W-:Y:S01]  /*79f0*/  SEL R41, R19, R72, P0 ;  /* 0x0000004813297207 */ /* 0x000fe20000000000 */
[----:B------:R-:W0:Y:S01]  /*7a00*/  S2UR UR4, SR_CTAID.Y ;  /* 0x00000000000479c3 */ /* 0x000e220000002600 */
[----:B------:R-:W-:Y:S01]  /*7a10*/  SEL R53, R96, R53, P0 ;  /* 0x0000003560357207 */ /* 0x000fe20000000000 */
[----:B------:R-:W-:Y:S01]  /*7a20*/  IMAD R25, R18, 0x40, R25 ;  /* 0x0000004012197824 */ /* 0x000fe200078e0219 */
[----:B------:R-:W-:Y:S01]  /*7a30*/  SEL R177, R57, R56, P0 ;  /* 0x0000003839b17207 */ /* 0x000fe20000000000 */
[----:B------:R-:W-:Y:S01]  /*7a40*/  IMAD.IADD R3, R3, 0x1, R63 ;  /* 0x0000000103037824 */ /* 0x000fe200078e023f */
        /* <DEDUP_REMOVED lines=42> */
[----:B------:R-:W-:-:S02]  /*7cf0*/  LEA.HI R28, R27, R27, RZ, 0x1 ;  /* 0x0000001b1b1c7211 */ /* 0x000fc400078f08ff */
[----:B------:R-:W-:Y:S02]  /*7d00*/  SEL R35, R155, R112, P0 ;  /* 0x000000709b237207 */ /* 0x000fe40000000000 */
[----:B------:R-:W-:Y:S02]  /*7d10*/  LOP3.LUT R28, R28, 0x1ffffffe, RZ, 0xc0, !PT ;  /* 0x1ffffffe1c1c7812 */ /* 0x000fe400078ec0ff */
[----:B------:R-:W-:Y:S02]  /*7d20*/  SEL R51, R146, R147, P0 ;  /* 0x0000009392337207 */ /* 0x000fe40000000000 */
[----:B------:R-:W-:Y:S01]  /*7d30*/  SEL R17, R147, R146, P0 ;  /* 0x0000009293117207 */ /* 0x000fe20000000000 */
[----:B------:R-:W-:Y:S01]  /*7d40*/  IMAD.IADD R28, R27, 0x1, -R28 ;  /* 0x000000011b1c7824 */ /* 0x000fe200078e0a1c */
[----:B------:R-:W-:Y:S02]  /*7d50*/  SEL R155, R112, R155, P0 ;  /* 0x0000009b709b7207 */ /* 0x000fe40000000000 */
[----:B------:R-:W-:Y:S01]  /*7d60*/  SEL R171, R45, R88, P0 ;  /* 0x000000582dab7207 */ /* 0x000fe20000000000 */
[--C-:B------:R-:W-:Y:S01]  /*7d70*/  IMAD R27, R28, 0x8, R25.reuse ;  /* 0x000000081c1b7824 */ /* 0x100fe200078e0219 */
[----:B------:R-:W-:Y:S01]  /*7d80*/  SEL R147, R76, R15, P0 ;  /* 0x0000000f4c937207 */ /* 0x000fe20000000000 */
[C---:B-1----:R-:W-:Y:S01]  /*7d90*/  IMAD R25, R38.reuse, 0x80, R25 ;  /* 0x0000008026197824 */ /* 0x042fe200078e0219 */
[----:B------:R-:W-:Y:S01]  /*7da0*/  SEL R15, R15, R76, P0 ;  /* 0x0000004c0f0f7207 */ /* 0x000fe20000000000 */
[----:B------:R-:W-:Y:S01]  /*7db0*/  IMAD R27, R38, 0x80, R27 ;  /* 0x00000080261b7824 */ /* 0x000fe200078e021b */
        /* <DEDUP_REMOVED lines=16> */
[----:B------:R-:W-:Y:S02]  /*7ec0*/  LOP3.LUT R63, R42, 0x7ffffffc, RZ, 0xc0, !PT ;  /* 0x7ffffffc2a3f7812 */ /* 0x000fe400078ec0ff */
[----:B------:R-:W-:Y:S02]  /*7ed0*/  SEL R37, R44, R37, P0 ;  /* 0x000000252c257207 */ /* 0x000fe40000000000 */
[----:B------:R-:W-:Y:S01]  /*7ee0*/  SEL R209, R94, R95, P0 ;  /* 0x0000005f5ed17207 */ /* 0x000fe20000000000 */
[----:B------:R-:W-:Y:S01]  /*7ef0*/  IMAD.IADD R18, R40, 0x1, -R63 ;  /* 0x0000000128127824 */ /* 0x000fe200078e0a3f */
[----:B------:R-:W-:Y:S01]  /*7f00*/  SEL R61, R104, R61, P0 ;  /* 0x0000003d683d7207 */ /* 0x000fe20000000000 */
[----:B--2---:R1:W-:Y:S01]  /*7f10*/  SHFL.IDX PT, R86, R97, R26, 0x1c1f ;  /* 0x001c1f1a61567589 */ /* 0x0043e200000e0000 */
[----:B------:R-:W-:-:S02]  /*7f20*/  SEL R45, R88, R45, P0 ;  /* 0x0000002d582d7207 */ /* 0x000fc40000000000 */
[----:B------:R-:W-:Y:S01]  /*7f30*/  SEL R71, R95, R94, P0 ;  /* 0x0000005e5f477207 */ /* 0x000fe20000000000 */
[----:B------:R-:W-:Y:S01]  /*7f40*/  SHFL.IDX PT, R116, R179, R26, 0x1c1f ;  /* 0x001c1f1ab3747589 */ /* 0x000fe200000e0000 */
[----:B------:R-:W-:-:S03]  /*7f50*/  LOP3.LUT P1, RZ, R40, 0x3, RZ, 0xc0, !PT ;  /* 0x0000000328ff7812 */ /* 0x000fc6000782c0ff */
[----:B------:R-:W-:Y:S01]  /*7f60*/  SHFL.IDX PT, R179, R143, R26, 0x1c1f ;  /* 0x001c1f1a8fb37589 */ /* 0x000fe200000e0000 */
[----:B-1----:R-:W-:-:S03]  /*7f70*/  LOP3.LUT R97, R26, 0x2, RZ, 0x3c, !PT ;  /* 0x000000021a617812 */ /* 0x002fc600078e3cff */
[----:B------:R-:W-:Y:S04]  /*7f80*/  SHFL.IDX PT, R89, R89, R26, 0x1c1f ;  /* 0x001c1f1a59597589 */ /* 0x000fe800000e0000 */
[----:B------:R-:W1:Y:S04]  /*7f90*/  SHFL.IDX PT, R150, R150, R97, 0x1c1f ;  /* 0x001c1f6196967589 */ /* 0x000e6800000e0000 */
[----:B------:R-:W-:Y:S04]  /*7fa0*/  SHFL.IDX PT, R108, R108, R97, 0x1c1f ;  /* 0x001c1f616c6c7589 */ /* 0x000fe800000e0000 */
[----:B------:R-:W-:Y:S04]  /*7fb0*/  SHFL.IDX PT, R133, R133, R26, 0x1c1f ;  /* 0x001c1f1a85857589 */ /* 0x000fe800000e0000 */
[----:B------:R-:W-:Y:S04]  /*7fc0*/  SHFL.IDX PT, R107, R175, R26, 0x1c1f ;  /* 0x001c1f1aaf6b7589 */ /* 0x000fe800000e0000 */
[----:B------:R-:W-:Y:S04]  /*7fd0*/  SHFL.IDX PT, R32, R32, R97, 0x1c1f ;  /* 0x001c1f6120207589 */ /* 0x000fe800000e0000 */
[----:B------:R-:W-:Y:S04]  /*7fe0*/  SHFL.IDX PT, R188, R53, R97, 0x1c1f ;  /* 0x001c1f6135bc7589 */ /* 0x000fe800000e0000 */
[----:B------:R-:W-:Y:S04]  /*7ff0*/  SHFL.IDX PT, R77, R77, R26, 0x1c1f ;  /* 0x001c1f1a4d4d7589 */ /* 0x000fe800000e0000 */
[----:B------:R-:W-:Y:S04]  /*8000*/  SHFL.IDX PT, R75, R41, R26, 0x1c1f ;  /* 0x001c1f1a294b7589 */ /* 0x000fe800000e0000 */
[----:B------:R-:W-:Y:S04]  /*8010*/  SHFL.IDX PT, R109, R177, R26, 0x1c1f ;  /* 0x001c1f1ab16d7589 */ /* 0x000fe800000e0000 */
[----:B------:R-:W2:Y:S04]  /*8020*/  SHFL.IDX PT, R164, R29, R97, 0x1c1f ;  /* 0x001c1f611da47589 */ /* 0x000ea800000e0000 */
[----:B------:R-:W-:Y:S04]  /*8030*/  SHFL.IDX PT, R174, R19, R97, 0x1c1f ;  /* 0x001c1f6113ae7589 */ /* 0x000fe800000e0000 */
[----:B------:R-:W-:Y:S04]  /*8040*/  SHFL.IDX PT, R152, R56, R97, 0x1c1f ;  /* 0x001c1f6138987589 */ /* 0x000fe800000e0000 */
[----:B------:R-:W-:Y:S04]  /*8050*/  SHFL.IDX PT, R153, R153, R26, 0x1c1f ;  /* 0x001c1f1a99997589 */ /* 0x000fe800000e0000 */
[----:B------:R-:W-:Y:S04]  /*8060*/  SHFL.IDX PT, R103, R173, R26, 0x1c1f ;  /* 0x001c1f1aad677589 */ /* 0x000fe800000e0000 */
[----:B------:R-:W-:Y:S04]  /*8070*/  SHFL.IDX PT, R158, R85, R97, 0x1c1f ;  /* 0x001c1f61559e7589 */ /* 0x000fe800000e0000 */
[----:B------:R-:W-:Y:S04]  /*8080*/  SHFL.IDX PT, R176, R13, R97, 0x1c1f ;  /* 0x001c1f610db07589 */ /* 0x000fe800000e0000 */
[----:B------:R1:W-:Y:S04]  /*8090*/  SHFL.IDX PT, R85, R9, R97, 0x1c1f ;  /* 0x001c1f6109557589 */ /* 0x0003e800000e0000 */
[----:B------:R3:W-:Y:S04]  /*80a0*/  SHFL.IDX PT, R173, R5, R97, 0x1c1f ;  /* 0x001c1f6105ad7589 */ /* 0x0007e800000e0000 */
[----:B------:R-:W-:Y:S01]  /*80b0*/  SHFL.IDX PT, R98, R167, R26, 0x1c1f ;  /* 0x001c1f1aa7627589 */ /* 0x000fe200000e0000 */
[----:B-1----:R-:W-:-:S03]  /*80c0*/  SEL R9, R150, R179, P0 ;  /* 0x000000b396097207 */ /* 0x002fc60000000000 */
[----:B------:R-:W-:Y:S01]  /*80d0*/  SHFL.IDX PT, R120, R59, R26, 0x1c1f ;  /* 0x001c1f1a3b787589 */ /* 0x000fe200000e0000 */
[----:B---3--:R-:W-:Y:S02]  /*80e0*/  SEL R5, R179, R150, P0 ;  /* 0x00000096b3057207 */ /* 0x008fe40000000000 */
[----:B------:R-:W1:Y:S01]  /*80f0*/  LDC R150, c[0x0][0xbe8] ;  /* 0x0002fa00ff967b82 */ /* 0x000e620000000800 */
[----:B------:R-:W-:Y:S04]  /*8100*/  SHFL.IDX PT, R167, R36, R97, 0x1c1f ;  /* 0x001c1f6124a77589 */ /* 0x000fe800000e0000 */
[----:B------:R-:W-:Y:S04]  /*8110*/  SHFL.IDX PT, R123, R43, R26, 0x1c1f ;  /* 0x001c1f1a2b7b7589 */ /* 0x000fe800000e0000 */
[----:B------:R-:W-:Y:S04]  /*8120*/  SHFL.IDX PT, R121, R185, R26, 0x1c1f ;  /* 0x001c1f1ab9797589 */ /* 0x000fe800000e0000 */
[----:B------:R-:W3:Y:S04]  /*8130*/  SHFL.IDX PT, R154, R93, R97, 0x1c1f ;  /* 0x001c1f615d9a7589 */ /* 0x000ee800000e0000 */
[----:B------:R2:W-:Y:S04]  /*8140*/  SHFL.IDX PT, R148, R34, R97, 0x1c1f ;  /* 0x001c1f6122947589 */ /* 0x0005e800000e0000 */
[----:B------:R-:W-:Y:S01]  /*8150*/  SHFL.IDX PT, R125, R125, R26, 0x1c1f ;  /* 0x001c1f1a7d7d7589 */ /* 0x000fe200000e0000 */
[----:B-1----:R-:W-:-:S03]  /*8160*/  ISETP.NE.AND P2, PT, R150, 0x1, PT ;  /* 0x000000019600780c */ /* 0x002fc60003f45270 */
[----:B------:R-:W-:Y:S01]  /*8170*/  SHFL.IDX PT, R69, R69, R26, 0x1c1f ;  /* 0x001c1f1a45457589 */ /* 0x000fe200000e0000 */
[----:B--2---:R-:W-:-:S03]  /*8180*/  SEL R34, R164, R77, P0 ;  /* 0x0000004da4227207 */ /* 0x004fc60000000000 */
[----:B------:R-:W-:Y:S04]  /*8190*/  SHFL.IDX PT, R92, R105, R26, 0x1c1f ;  /* 0x001c1f1a695c7589 */ /* 0x000fe800000e0000 */
[----:B------:R-:W-:Y:S04]  /*81a0*/  SHFL.IDX PT, R115, R187, R26, 0x1c1f ;  /* 0x001c1f1abb737589 */ /* 0x000fe800000e0000 */
[----:B------:R1:W2:Y:S01]  /*81b0*/  SHFL.IDX PT, R168, R23, R97, 0x1c1f ;  /* 0x001c1f6117a87589 */ /* 0x0002a200000e0000 */
[----:B---3--:R-:W-:-:S03]  /*81c0*/  SEL R13, R154, R123, P0 ;  /* 0x0000007b9a0d7207 */ /* 0x008fc60000000000 */
[----:B------:R-:W-:Y:S04]  /*81d0*/  SHFL.IDX PT, R124, R65, R97, 0x1c1f ;  /* 0x001c1f61417c7589 */ /* 0x000fe800000e0000 */
[----:B------:R-:W-:Y:S01]  /*81e0*/  SHFL.IDX PT, R141, R141, R26, 0x1c1f ;  /* 0x001c1f1a8d8d7589 */ /* 0x000fe200000e0000 */
[----:B-1----:R-:W-:-:S03]  /*81f0*/  SEL R23, R133, R32, P0 ;  /* 0x0000002085177207 */ /* 0x002fc60000000000 */
[----:B------:R-:W-:Y:S04]  /*8200*/  SHFL.IDX PT, R145, R145, R26, 0x1c1f ;  /* 0x001c1f1a91917589 */ /* 0x000fe800000e0000 */
[----:B------:R-:W-:Y:S04]  /*8210*/  SHFL.IDX PT, R105, R189, R26, 0x1c1f ;  /* 0x001c1f1abd697589 */ /* 0x000fe800000e0000 */
[----:B------:R-:W1:Y:S04]  /*8220*/  SHFL.IDX PT, R166, R22, R97, 0x1c1f ;  /* 0x001c1f6116a67589 */ /* 0x000e6800000e0000 */
[----:B------:R3:W-:Y:S01]  /*8230*/  SHFL.IDX PT, R170, R20, R97, 0x1c1f ;  /* 0x001c1f6114aa7589 */ /* 0x0007e200000e0000 */
[----:B--2---:R-:W-:-:S03]  /*8240*/  SEL R36, R69, R168, P0 ;  /* 0x000000a845247207 */ /* 0x004fc60000000000 */
[----:B------:R-:W-:Y:S04]  /*8250*/  SHFL.IDX PT, R144, R68, R97, 0x1c1f ;  /* 0x001c1f6144907589 */ /* 0x000fe800000e0000 */
[----:B------:R-:W-:Y:S01]  /*8260*/  SHFL.IDX PT, R35, R35, R26, 0x1c1f ;  /* 0x001c1f1a23237589 */ /* 0x000fe200000e0000 */
[----:B---3--:R-:W-:-:S03]  /*8270*/  SEL R20, R167, R120, P0 ;  /* 0x00000078a7147207 */ /* 0x008fc60000000000 */
[----:B------:R-:W-:Y:S04]  /*8280*/  SHFL.IDX PT, R102, R171, R26, 0x1c1f ;  /* 0x001c1f1aab667589 */ /* 0x000fe800000e0000 */
[----:B------:R-:W-:Y:S04]  /*8290*/  SHFL.IDX PT, R156, R155, R97, 0x1c1f ;  /* 0x001c1f619b9c7589 */ /* 0x000fe800000e0000 */
[----:B------:R2:W-:Y:S01]  /*82a0*/  SHFL.IDX PT, R56, R87, R97, 0x1c1f ;  /* 0x001c1f6157387589 */ /* 0x0005e200000e0000 */
[----:B-1----:R-:W-:-:S03]  /*82b0*/  SEL R65, R166, R141, P0 ;  /* 0x0000008da6417207 */ /* 0x002fc60000000000 */
[----:B------:R-:W-:Y:S04]  /*82c0*/  SHFL.IDX PT, R137, R137, R26, 0x1c1f ;  /* 0x001c1f1a89897589 */ /* 0x000fe800000e0000 */
[----:B------:R-:W-:Y:S01]  /*82d0*/  SHFL.IDX PT, R83, R159, R26, 0x1c1f ;  /* 0x001c1f1a9f537589 */ /* 0x000fe200000e0000 */
[----:B--2---:R-:W-:-:S03]  /*82e0*/  SEL R87, R89, R108, P0 ;  /* 0x0000006c59577207 */ /* 0x004fc60000000000 */
[----:B------:R-:W-:Y:S01]  /*82f0*/  SHFL.IDX PT, R119, R183, R26, 0x1c1f ;  /* 0x001c1f1ab7777589 */ /* 0x000fe200000e0000 */
[----:B------:R-:W-:Y:S02]  /*8300*/  SEL R89, R108, R89, P0 ;  /* 0x000000596c597207 */ /* 0x000fe40000000000 */
[----:B------:R-:W-:Y:S01]  /*8310*/  SEL R108, R188, R107, P0 ;  /* 0x0000006bbc6c7207 */ /* 0x000fe20000000000 */
[----:B------:R-:W-:Y:S04]  /*8320*/  SHFL.IDX PT, R162, R24, R97, 0x1c1f ;  /* 0x001c1f6118a27589 */ /* 0x000fe800000e0000 */
[----:B------:R-:W-:Y:S04]  /*8330*/  SHFL.IDX PT, R171, R8, R97, 0x1c1f ;  /* 0x001c1f6108ab7589 */ /* 0x000fe800000e0000 */
[----:B------:R-:W1:Y:S04]  /*8340*/  SHFL.IDX PT, R146, R30, R97, 0x1c1f ;  /* 0x001c1f611e927589 */ /* 0x000e6800000e0000 */
[----:B------:R-:W-:Y:S04]  /*8350*/  SHFL.IDX PT, R79, R157, R26, 0x1c1f ;  /* 0x001c1f1a9d4f7589 */ /* 0x000fe800000e0000 */
[----:B------:R2:W-:Y:S04]  /*8360*/  SHFL.IDX PT, R159, R31, R97, 0x1c1f ;  /* 0x001c1f611f9f7589 */ /* 0x0005e800000e0000 */
[----:B------:R3:W-:Y:S04]  /*8370*/  SHFL.IDX PT, R8, R106, R97, 0x1c1f ;  /* 0x001c1f616a087589 */ /* 0x0007e800000e0000 */
[----:B------:R4:W-:Y:S01]  /*8380*/  SHFL.IDX PT, R157, R72, R97, 0x1c1f ;  /* 0x001c1f61489d7589 */ /* 0x0009e200000e0000 */
[----:B--2---:R-:W-:-:S03]  /*8390*/  SEL R31, R32, R133, P0 ;  /* 0x00000085201f7207 */ /* 0x004fc60000000000 */
[----:B------:R2:W-:Y:S01]  /*83a0*/  SHFL.IDX PT, R140, R70, R97, 0x1c1f ;  /* 0x001c1f61468c7589 */ /* 0x0005e200000e0000 */
[----:B------:R-:W-:Y:S02]  /*83b0*/  SEL R32, R77, R164, P0 ;  /* 0x000000a44d207207 */ /* 0x000fe40000000000 */
[----:B---3--:R-:W-:Y:S01]  /*83c0*/  SEL R106, R107, R188, P0 ;  /* 0x000000bc6b6a7207 */ /* 0x008fe20000000000 */
[----:B------:R-:W-:Y:S01]  /*83d0*/  SHFL.IDX PT, R41, R127, R26, 0x1c1f ;  /* 0x001c1f1a7f297589 */ /* 0x000fe200000e0000 */
[----:B------:R-:W-:Y:S02]  /*83e0*/  SEL R107, R109, R152, P0 ;  /* 0x000000986d6b7207 */ /* 0x000fe40000000000 */
[----:B----4-:R-:W-:Y:S01]  /*83f0*/  SEL R72, R174, R75, P0 ;  /* 0x0000004bae487207 */ /* 0x010fe20000000000 */
[----:B------:R-:W-:Y:S01]  /*8400*/  SHFL.IDX PT, R28, R51, R26, 0x1c1f ;  /* 0x001c1f1a331c7589 */ /* 0x000fe200000e0000 */
[----:B------:R-:W-:Y:S02]  /*8410*/  SEL R77, R176, R153, P0 ;  /* 0x00000099b04d7207 */ /* 0x000fe40000000000 */
[----:B--2---:R-:W-:Y:S01]  /*8420*/  SEL R70, R75, R174, P0 ;  /* 0x000000ae4b467207 */ /* 0x004fe20000000000 */
[----:B------:R-:W-:Y:S01]  /*8430*/  SHFL.IDX PT, R104, R47, R26, 0x1c1f ;  /* 0x001c1f1a2f687589 */ /* 0x000fe200000e0000 */
[----:B------:R-:W-:-:S02]  /*8440*/  SEL R75, R153, R176, P0 ;  /* 0x000000b0994b7207 */ /* 0x000fc40000000000 */
[----:B------:R-:W-:Y:S01]  /*8450*/  SEL R109, R152, R109, P0 ;  /* 0x0000006d986d7207 */ /* 0x000fe20000000000 */
[----:B------:R1:W-:Y:S01]  /*8460*/  SHFL.IDX PT, R127, R117, R97, 0x1c1f ;  /* 0x001c1f61757f7589 */ /* 0x0003e200000e0000 */
[----:B------:R-:W2:Y:S03]  /*8470*/  LDC.64 R152, c[0x0][0xbd8] ;  /* 0x0002f600ff987b82 */ /* 0x000ea60000000a00 */
[----:B------:R-:W-:Y:S04]  /*8480*/  SHFL.IDX PT, R100, R49, R26, 0x1c1f ;  /* 0x001c1f1a31647589 */ /* 0x000fe800000e0000 */
[----:B------:R-:W-:Y:S01]  /*8490*/  SHFL.IDX PT, R147, R147, R26, 0x1c1f ;  /* 0x001c1f1a93937589 */ /* 0x000fe200000e0000 */
[----:B-1----:R-:W-:-:S03]  /*84a0*/  SEL R117, R119, R146, P0 ;  /* 0x0000009277757207 */ /* 0x002fc60000000000 */
[----:B------:R-:W-:Y:S01]  /*84b0*/  SHFL.IDX PT, R112, R57, R26, 0x1c1f ;  /* 0x001c1f1a39707589 */ /* 0x000fe200000e0000 */
[----:B------:R-:W-:Y:S02]  /*84c0*/  SEL R119, R146, R119, P0 ;  /* 0x0000007792777207 */ /* 0x000fe40000000000 */
[----:B------:R-:W1:Y:S01]  /*84d0*/  @P2 LDC R146, c[0x0][0xbec] ;  /* 0x0002fb00ff922b82 */ /* 0x000e620000000800 */
[----:B------:R-:W-:Y:S04]  /*84e0*/  SHFL.IDX PT, R114, R39, R26, 0x1c1f ;  /* 0x001c1f1a27727589 */ /* 0x000fe800000e0000 */
[----:B------:R-:W3:Y:S04]  /*84f0*/  SHFL.IDX PT, R51, R199, R26, 0x1c1f ;  /* 0x001c1f1ac7337589 */ /* 0x000ee800000e0000 */
[----:B------:R4:W-:Y:S04]  /*8500*/  SHFL.IDX PT, R172, R15, R97, 0x1c1f ;  /* 0x001c1f610fac7589 */ /* 0x0009e800000e0000 */
[----:B------:R-:W-:Y:S04]  /*8510*/  SHFL.IDX PT, R129, R129, R26, 0x1c1f ;  /* 0x001c1f1a81817589 */ /* 0x000fe800000e0000 */
[----:B------:R-:W-:Y:S01]  /*8520*/  SHFL.IDX PT, R149, R149, R26, 0x1c1f ;  /* 0x001c1f1a95957589 */ /* 0x000fe200000e0000 */
[----:B----4-:R-:W-:-:S03]  /*8530*/  SEL R15, R125, R158, P0 ;  /* 0x0000009e7d0f7207 */ /* 0x010fc60000000000 */
[----:B------:R-:W-:Y:S01]  /*8540*/  SHFL.IDX PT, R84, R161, R26, 0x1c1f ;  /* 0x001c1f1aa1547589 */ /* 0x000fe200000e0000 */
[----:B-1----:R-:W-:-:S03]  /*8550*/  @P2 IMAD.HI.U32 R146, R27, R146, RZ ;  /* 0x000000921b922227 */ /* 0x002fc600078e00ff */
[----:B------:R-:W-:Y:S04]  /*8560*/  SHFL.IDX PT, R88, R163, R26, 0x1c1f ;  /* 0x001c1f1aa3587589 */ /* 0x000fe800000e0000 */
[----:B------:R-:W-:Y:S01]  /*8570*/  SHFL.IDX PT, R96, R165, R26, 0x1c1f ;  /* 0x001c1f1aa5607589 */ /* 0x000fe200000e0000 */
[----:B---3--:R-:W-:Y:S02]  /*8580*/  SEL R133, R51, R140, P0 ;  /* 0x0000008c33857207 */ /* 0x008fe40000000000 */
[----:B------:R-:W-:Y:S01]  /*8590*/  SEL R51, R140, R51, P0 ;  /* 0x000000338c337207 */ /* 0x000fe20000000000 */
[----:B------:R-:W-:Y:S01]  /*85a0*/  SHFL.IDX PT, R99, R169, R26, 0x1c1f ;  /* 0x001c1f1aa9637589 */ /* 0x000fe200000e0000 */
[----:B------:R-:W-:-:S03]  /*85b0*/  IMAD.MOV R140, RZ, RZ, -R16 ;  /* 0x000000ffff8c7224 */ /* 0x000fc600078e0a10 */
        /* <DEDUP_REMOVED lines=22> */
[----:B------:R1:W3:Y:S04]  /*8720*/  SHFL.IDX PT, R160, R37, R97, 0x1c1f ;  /* 0x001c1f6125a07589 */ /* 0x0002e800000e0000 */
[----:B------:R4:W-:Y:S04]  /*8730*/  SHFL.IDX PT, R178, R14, R97, 0x1c1f ;  /* 0x001c1f610eb27589 */ /* 0x0009e800000e0000 */
[----:B------:R-:W5:Y:S01]  /*8740*/  SHFL.IDX PT, R128, R76, R97, 0x1c1f ;  /* 0x001c1f614c807589 */ /* 0x000f6200000e0000 */
[----:B-1----:R-:W-:-:S03]  /*8750*/  SEL R37, R141, R166, P0 ;  /* 0x000000a68d257207 */ /* 0x002fc60000000000 */
[----:B------:R1:W-:Y:S01]  /*8760*/  SHFL.IDX PT, R180, R11, R97, 0x1c1f ;  /* 0x001c1f610bb47589 */ /* 0x0003e200000e0000 */
[----:B------:R-:W0:Y:S01]  /*8770*/  LDC R141, c[0x0][0xc50] ;  /* 0x00031400ff8d7b82 */ /* 0x000e220000000800 */
[----:B----4-:R-:W-:Y:S02]  /*8780*/  SEL R14, R120, R167, P0 ;  /* 0x000000a7780e7207 */ /* 0x010fe40000000000 */
[----:B------:R-:W4:Y:S01]  /*8790*/  SHFL.IDX PT, R132, R81, R97, 0x1c1f ;  /* 0x001c1f6151847589 */ /* 0x000f2200000e0000 */
[----:B------:R-:W-:-:S03]  /*87a0*/  SEL R120, R121, R148, P0 ;  /* 0x0000009479787207 */ /* 0x000fc60000000000 */
[----:B------:R2:W-:Y:S01]  /*87b0*/  SHFL.IDX PT, R26, R122, R97, 0x1c1f ;  /* 0x001c1f617a1a7589 */ /* 0x0005e200000e0000 */
[----:B-1----:R-:W-:-:S03]  /*87c0*/  SEL R11, R123, R154, P0 ;  /* 0x0000009a7b0b7207 */ /* 0x002fc60000000000 */
[----:B------:R1:W4:Y:S01]  /*87d0*/  SHFL.IDX PT, R93, R21, R97, 0x1c1f ;  /* 0x001c1f61155d7589 */ /* 0x00032200000e0000 */
[----:B------:R-:W-:Y:S02]  /*87e0*/  SEL R123, R124, R115, P0 ;  /* 0x000000737c7b7207 */ /* 0x000fe40000000000 */
[----:B---3--:R-:W-:Y:S01]  /*87f0*/  SEL R22, R129, R160, P0 ;  /* 0x000000a081167207 */ /* 0x008fe20000000000 */
[----:B------:R3:W-:Y:S01]  /*8800*/  SHFL.IDX PT, R161, R64, R97, 0x1c1f ;  /* 0x001c1f6140a17589 */ /* 0x0007e200000e0000 */
[----:B------:R-:W-:Y:S02]  /*8810*/  SEL R30, R160, R129, P0 ;  /* 0x00000081a01e7207 */ /* 0x000fe40000000000 */
[----:B--2---:R-:W-:Y:S01]  /*8820*/  SEL R122, R148, R121, P0 ;  /* 0x00000079947a7207 */ /* 0x004fe20000000000 */
[----:B------:R2:W-:Y:S01]  /*8830*/  SHFL.IDX PT, R139, R67, R97, 0x1c1f ;  /* 0x001c1f61438b7589 */ /* 0x0005e200000e0000 */
[----:B------:R-:W-:Y:S02]  /*8840*/  SEL R121, R115, R124, P0 ;  /* 0x0000007c73797207 */ /* 0x000fe40000000000 */
[----:B-1----:R-:W-:Y:S01]  /*8850*/  SEL R21, R158, R125, P0 ;  /* 0x0000007d9e157207 */ /* 0x002fe20000000000 */
[----:B------:R-:W1:Y:S01]  /*8860*/  SHFL.IDX PT, R143, R74, R97, 0x1c1f ;  /* 0x001c1f614a8f7589 */ /* 0x000e6200000e0000 */
[----:B------:R-:W-:Y:S01]  /*8870*/  SEL R125, R105, R144, P0 ;  /* 0x00000090697d7207 */ /* 0x000fe20000000000 */
[----:B0-----:R-:W-:Y:S01]  /*8880*/  IMAD R141, R141, R140, UR4 ;  /* 0x000000048d8d7e24 */ /* 0x001fe2000f8e028c */
[----:B---3--:R-:W-:Y:S01]  /*8890*/  SEL R64, R168, R69, P0 ;  /* 0x00000045a8407207 */ /* 0x008fe20000000000 */
[----:B------:R0:W-:Y:S01]  /*88a0*/  SHFL.IDX PT, R131, R142, R97, 0x1c1f ;  /* 0x001c1f618e837589 */ /* 0x0001e200000e0000 */
[----:B------:R-:W-:Y:S01]  /*88b0*/  SEL R69, R170, R145, P0 ;  /* 0x00000091aa457207 */ /* 0x000fe20000000000 */
[----:B------:R-:W-:Y:S01]  /*88c0*/  ULDC.64 UR4, c[0x0][0xbe0] ;  /* 0x0002f80000047ab9 */ /* 0x000fe20000000a00 */
[----:B--2---:R-:W-:Y:S01]  /*88d0*/  SEL R67, R145, R170, P0 ;  /* 0x000000aa91437207 */ /* 0x004fe20000000000 */
[----:B------:R2:W3:Y:S01]  /*88e0*/  SHFL.IDX PT, R182, R12, R97, 0x1c1f ;  /* 0x001c1f610cb67589 */ /* 0x0004e200000e0000 */
[----:B------:R-:W-:-:S02]  /*88f0*/  SEL R115, R144, R105, P0 ;  /* 0x0000006990737207 */ /* 0x000fc40000000000 */
[----:B------:R-:W1:Y:S01]  /*8900*/  LDC.64 R144, c[0x0][0xb40] ;  /* 0x0002d000ff907b82 */ /* 0x000e620000000a00 */
[----:B------:R2:W3:Y:S01]  /*8910*/  SHFL.IDX PT, R169, R10, R97, 0x1c1f ;  /* 0x001c1f610aa97589 */ /* 0x0004e200000e0000 */
[----:B-----5:R-:W-:Y:S02]  /*8920*/  SEL R105, R128, R95, P0 ;  /* 0x0000005f80697207 */ /* 0x020fe40000000000 */
[----:B----4-:R-:W-:Y:S01]  /*8930*/  SEL R129, R63, R132, P0 ;  /* 0x000000843f817207 */ /* 0x010fe20000000000 */
[----:B------:R4:W-:Y:S01]  /*8940*/  SHFL.IDX PT, R184, R33, R97, 0x1c1f ;  /* 0x001c1f6121b87589 */ /* 0x0009e200000e0000 */
[----:B------:R-:W-:Y:S02]  /*8950*/  SEL R81, R180, R83, P0 ;  /* 0x00000053b4517207 */ /* 0x000fe40000000000 */
[----:B0-----:R-:W0:Y:S01]  /*8960*/  @P2 LDC R142, c[0x0][0xbec] ;  /* 0x0002fb00ff8e2b82 */ /* 0x001e220000000800 */
[----:B--2---:R-:W-:Y:S01]  /*8970*/  SEL R12, R156, R35, P0 ;  /* 0x000000239c0c7207 */ /* 0x004fe20000000000 */
[----:B------:R-:W-:Y:S01]  /*8980*/  SHFL.IDX PT, R165, R61, R97, 0x1c1f ;  /* 0x001c1f613da57589 */ /* 0x000fe200000e0000 */
[----:B------:R-:W-:-:S02]  /*8990*/  SEL R10, R35, R156, P0 ;  /* 0x0000009c230a7207 */ /* 0x000fc40000000000 */
[----:B------:R-:W-:Y:S01]  /*89a0*/  SEL R35, R162, R137, P0 ;  /* 0x00000089a2237207 */ /* 0x000fe20000000000 */
[----:B------:R-:W-:Y:S01]  /*89b0*/  SHFL.IDX PT, R186, R48, R97, 0x1c1f ;  /* 0x001c1f6130ba7589 */ /* 0x000fe200000e0000 */
[----:B----4-:R-:W-:Y:S02]  /*89c0*/  SEL R33, R137, R162, P0 ;  /* 0x000000a289217207 */ /* 0x010fe40000000000 */
[----:B------:R-:W2:Y:S01]  /*89d0*/  @P2 LDC R137, c[0x0][0xbf0] ;  /* 0x0002fc00ff892b82 */ /* 0x000ea20000000800 */
[----:B------:R4:W-:Y:S01]  /*89e0*/  SHFL.IDX PT, R53, R126, R97, 0x1c1f ;  /* 0x001c1f617e357589 */ /* 0x0009e200000e0000 */
[----:B------:R-:W-:Y:S02]  /*89f0*/  SEL R68, R93, R100, P0 ;  /* 0x000000645d447207 */ /* 0x000fe40000000000 */
[----:B------:R-:W-:Y:S01]  /*8a00*/  SEL R124, R114, R159, P0 ;  /* 0x0000009f727c7207 */ /* 0x000fe20000000000 */
[----:B------:R5:W-:Y:S01]  /*8a10*/  SHFL.IDX PT, R61, R134, R97, 0x1c1f ;  /* 0x001c1f61863d7589 */ /* 0x000be200000e0000 */
[----:B------:R-:W-:Y:S01]  /*8a20*/  SEL R74, R149, R178, P0 ;  /* 0x000000b2954a7207 */ /* 0x000fe20000000000 */
[----:B-1----:R-:W-:Y:S01]  /*8a30*/  IMAD.WIDE.U32 R6, R144, UR39, R6 ;  /* 0x0000002790067c25 */ /* 0x002fe2000f8e0006 */
[----:B------:R-:W-:Y:S01]  /*8a40*/  SEL R76, R178, R149, P0 ;  /* 0x00000095b24c7207 */ /* 0x000fe20000000000 */
[----:B------:R1:W-:Y:S01]  /*8a50*/  SHFL.IDX PT, R163, R73, R97, 0x1c1f ;  /* 0x001c1f6149a37589 */ /* 0x0003e200000e0000 */
[----:B------:R-:W-:-:S02]  /*8a60*/  SEL R114, R159, R114, P0 ;  /* 0x000000729f727207 */ /* 0x000fc40000000000 */
[----:B----4-:R-:W-:Y:S01]  /*8a70*/  SEL R126, R104, R127, P0 ;  /* 0x0000007f687e7207 */ /* 0x010fe20000000000 */
[----:B------:R4:W-:Y:S01]  /*8a80*/  SHFL.IDX PT, R48, R71, R97, 0x1c1f ;  /* 0x001c1f6147307589 */ /* 0x0009e200000e0000 */
[----:B------:R-:W-:Y:S01]  /*8a90*/  SEL R104, R127, R104, P0 ;  /* 0x000000687f687207 */ /* 0x000fe20000000000 */
[----:B-----5:R-:W-:Y:S01]  /*8aa0*/  IMAD R134, R152, UR38, RZ ;  /* 0x0000002698867c24 */ /* 0x020fe2000f8e02ff */
[----:B------:R-:W-:Y:S01]  /*8ab0*/  SEL R127, R95, R128, P0 ;  /* 0x000000805f7f7207 */ /* 0x000fe20000000000 */
[----:B0-----:R-:W-:Y:S01]  /*8ac0*/  @P2 IMAD.HI.U32 R16, R27, R142, RZ ;  /* 0x0000008e1b102227 */ /* 0x001fe200078e00ff */
[----:B------:R-:W-:Y:S01]  /*8ad0*/  SEL R95, R132, R63, P0 ;  /* 0x0000003f845f7207 */ /* 0x000fe20000000000 */
[----:B------:R3:W0:Y:S01]  /*8ae0*/  SHFL.IDX PT, R135, R78, R97, 0x1c1f ;  /* 0x001c1f614e877589 */ /* 0x00062200000e0000 */
[----:B-1----:R-:W-:Y:S01]  /*8af0*/  SEL R73, R172, R147, P0 ;  /* 0x00000093ac497207 */ /* 0x002fe20000000000 */
[----:B------:R-:W-:Y:S01]  /*8b00*/  IMAD R63, R153, UR39, R134 ;  /* 0x00000027993f7c24 */ /* 0x000fe2000f8e0286 */
[----:B------:R-:W-:Y:S01]  /*8b10*/  SEL R134, R143, R52, P0 ;  /* 0x000000348f867207 */ /* 0x000fe20000000000 */
[----:B------:R-:W-:Y:S01]  /*8b20*/  IMAD.WIDE.U32 R152, R152, UR39, R2 ;  /* 0x0000002798987c25 */ /* 0x000fe2000f8e0002 */
[----:B----4-:R-:W-:Y:S01]  /*8b30*/  SEL R71, R147, R172, P0 ;  /* 0x000000ac93477207 */ /* 0x010fe20000000000 */
[----:B------:R1:W4:Y:S01]  /*8b40*/  SHFL.IDX PT, R136, R82, R97, 0x1c1f ;  /* 0x001c1f6152887589 */ /* 0x00032200000e0000 */
[----:B------:R-:W5:Y:S01]  /*8b50*/  @P2 LDC R147, c[0x0][0xbf0] ;  /* 0x0002fc00ff932b82 */ /* 0x000f620000000800 */
[----:B------:R-:W-:Y:S01]  /*8b60*/  SEL R2, R52, R143, P0 ;  /* 0x0000008f34027207 */ /* 0x000fe20000000000 */
[----:B------:R-:W-:Y:S01]  /*8b70*/  IMAD R52, R144, UR38, RZ ;  /* 0x0000002690347c24 */ /* 0x000fe2000f8e02ff */
[----:B------:R-:W5:Y:S01]  /*8b80*/  SHFL.IDX PT, R113, R113, R97, 0x1c1f ;  /* 0x001c1f6171717589 */ /* 0x000f6200000e0000 */
[----:B------:R-:W-:Y:S01]  /*8b90*/  IMAD.IADD R153, R153, 0x1, R63 ;  /* 0x0000000199997824 */ /* 0x000fe200078e023f */
[----:B---3--:R-:W-:Y:S01]  /*8ba0*/  SEL R78, R79, R182, P0 ;  /* 0x000000b64f4e7207 */ /* 0x008fe20000000000 */
[----:B------:R-:W-:Y:S01]  /*8bb0*/  IMAD R145, R145, UR39, R52 ;  /* 0x0000002791917c24 */ /* 0x000fe2000f8e0234 */
[----:B------:R-:W-:Y:S01]  /*8bc0*/  SHF.R.S32.HI R52, RZ, 0x1f, R141 ;  /* 0x0000001fff347819 */ /* 0x000fe2000001148d */
[----:B------:R-:W-:Y:S01]  /*8bd0*/  IMAD.MOV.U32 R63, RZ, RZ, R27 ;  /* 0x000000ffff3f7224 */ /* 0x000fe200078e001b */
[----:B--2---:R-:W-:Y:S01]  /*8be0*/  @P2 SHF.R.U32.HI R63, RZ, R137, R16 ;  /* 0x00000089ff3f2219 */ /* 0x004fe20000011610 */
[----:B------:R-:W-:Y:S01]  /*8bf0*/  IMAD.IADD R143, R7, 0x1, R145 ;  /* 0x00000001078f7824 */ /* 0x000fe200078e0291 */
[----:B------:R2:W-:Y:S01]  /*8c00*/  SHFL.IDX PT, R175, R80, R97, 0x1c1f ;  /* 0x001c1f6150af7589 */ /* 0x0005e200000e0000 */
[----:B------:R-:W-:Y:S01]  /*8c10*/  IMAD R7, R52, UR4, RZ ;  /* 0x0000000434077c24 */ /* 0x000fe2000f8e02ff */
[----:B-1----:R-:W-:Y:S01]  /*8c20*/  SEL R82, R84, R169, P0 ;  /* 0x000000a954527207 */ /* 0x002fe20000000000 */
[----:B------:R-:W-:Y:S01]  /*8c30*/  IMAD.MOV.U32 R142, RZ, RZ, R6 ;  /* 0x000000ffff8e7224 */ /* 0x000fe200078e0006 */
[----:B------:R-:W-:Y:S01]  /*8c40*/  SHFL.IDX PT, R177, R45, R97, 0x1c1f ;  /* 0x001c1f612db17589 */ /* 0x000fe200000e0000 */
[----:B------:R-:W-:Y:S01]  /*8c50*/  IMAD R16, R141, UR5, R7 ;  /* 0x000000058d107c24 */ /* 0x000fe2000f8e0207 */
[----:B0-----:R-:W-:Y:S01]  /*8c60*/  SEL R3, R54, R135, P0 ;  /* 0x0000008736037207 */ /* 0x001fe20000000000 */
[----:B------:R-:W-:Y:S01]  /*8c70*/  IMAD R52, R52, UR6, RZ ;  /* 0x0000000634347c24 */ /* 0x000fe2000f8e02ff */
[----:B------:R-:W-:Y:S01]  /*8c80*/  SEL R135, R135, R54, P0 ;  /* 0x0000003687877207 */ /* 0x000fe20000000000 */
[C---:B------:R-:W-:Y:S01]  /*8c90*/  IMAD.WIDE.U32 R6, R141.reuse, UR4, R152 ;  /* 0x000000048d067c25 */ /* 0x040fe2000f8e0098 */
[----:B------:R-:W-:Y:S01]  /*8ca0*/  ULDC.64 UR4, c[0x0][0xb30] ;  /* 0x0002cc0000047ab9 */ /* 0x000fe20000000a00 */
[----:B------:R-:W-:Y:S01]  /*8cb0*/  SHFL.IDX PT, R155, R66, R97, 0x1c1f ;  /* 0x001c1f61429b7589 */ /* 0x000fe200000e0000 */
[----:B----4-:R-:W-:Y:S01]  /*8cc0*/  SEL R54, R136, R55, P0 ;  /* 0x0000003788367207 */ /* 0x010fe20000000000 */
[----:B------:R-:W-:Y:S01]  /*8cd0*/  IMAD.MOV.U32 R137, RZ, RZ, R27 ;  /* 0x000000ffff897224 */ /* 0x000fe200078e001b */
[----:B-----5:R-:W-:Y:S01]  /*8ce0*/  @P2 SHF.R.U32.HI R137, RZ, R147, R146 ;  /* 0x00000093ff892219 */ /* 0x020fe20000011692 */
[----:B------:R-:W-:Y:S01]  /*8cf0*/  IMAD R145, R141, UR7, R52 ;  /* 0x000000078d917c24 */ /* 0x000fe2000f8e0234 */
[----:B------:R-:W-:Y:S01]  /*8d00*/  IADD3 R140, P2, R63, R6, RZ ;  /* 0x000000063f8c7210 */ /* 0x000fe20007f5e0ff */
[----:B------:R-:W-:Y:S01]  /*8d10*/  IMAD.WIDE.U32 R142, R141, UR6, R142 ;  /* 0x000000068d8e7c25 */ /* 0x000fe2000f8e008e */
[----:B------:R-:W-:Y:S01]  /*8d20*/  SHF.R.S32.HI R141, RZ, 0x1f, R63 ;  /* 0x0000001fff8d7819 */ /* 0x000fe2000001143f */
[----:B------:R-:W-:Y:S01]  /*8d30*/  ULDC.64 UR6, c[0x0][0xbc8] ;  /* 0x0002f20000067ab9 */ /* 0x000fe20000000a00 */
[----:B------:R-:W-:Y:S01]  /*8d40*/  SHF.R.S32.HI R6, RZ, 0x1f, R137 ;  /* 0x0000001fff067819 */ /* 0x000fe20000011489 */
[----:B------:R-:W-:Y:S01]  /*8d50*/  IMAD.MOV R63, RZ, RZ, -R63 ;  /* 0x000000ffff3f7224 */ /* 0x000fe200078e0a3f */
[----:B------:R-:W-:Y:S01]  /*8d60*/  IADD3.X R141, R141, R7, R16, P2, !PT ;  /* 0x000000078d8d7210 */ /* 0x000fe200017fe410 */
[----:B------:R-:W-:Y:S01]  /*8d70*/  IMAD.IADD R143, R143, 0x1, R145 ;  /* 0x000000018f8f7824 */ /* 0x000fe200078e0291 */
[----:B------:R0:W-:Y:S01]  /*8d80*/  SHFL.IDX PT, R151, R90, R97, 0x1c1f ;  /* 0x001c1f615a977589 */ /* 0x0001e200000e0000 */
[----:B------:R-:W-:Y:S01]  /*8d90*/  IMAD R63, R150, R63, R27 ;  /* 0x0000003f963f7224 */ /* 0x000fe200078e021b */
[----:B--2---:R-:W-:Y:S01]  /*8da0*/  SEL R80, R182, R79, P0 ;  /* 0x0000004fb6507207 */ /* 0x004fe20000000000 */
[----:B------:R-:W-:Y:S01]  /*8db0*/  IMAD R6, R6, UR4, RZ ;  /* 0x0000000406067c24 */ /* 0x000fe2000f8e02ff */
[----:B------:R1:W-:Y:S01]  /*8dc0*/  SHFL.IDX PT, R19, R91, R97, 0x1c1f ;  /* 0x001c1f615b137589 */ /* 0x0003e200000e0000 */
[----:B------:R-:W-:Y:S01]  /*8dd0*/  IMAD.MOV R52, RZ, RZ, -R137 ;  /* 0x000000ffff347224 */ /* 0x000fe200078e0a89 */
[----:B------:R-:W-:Y:S01]  /*8de0*/  SHF.R.S32.HI R16, RZ, 0x1f, R63 ;  /* 0x0000001fff107819 */ /* 0x000fe2000001143f */
[C---:B------:R-:W-:Y:S01]  /*8df0*/  IMAD R145, R137.reuse, UR5, R6 ;  /* 0x0000000589917c24 */ /* 0x040fe2000f8e0206 */
[----:B------:R-:W2:Y:S01]  /*8e00*/  S2UR UR5, SR_CgaCtaId ;  /* 0x00000000000579c3 */ /* 0x000ea20000008800 */
[----:B------:R-:W-:Y:S01]  /*8e10*/  IMAD.WIDE.U32 R6, R137, UR4, R142 ;  /* 0x0000000489067c25 */ /* 0x000fe2000f8e008e */
[----:B------:R-:W-:Y:S01]  /*8e20*/  UMOV UR4, 0x400 ;  /* 0x0000040000047882 */ /* 0x000fe20000000000 */
[----:B------:R-:W-:Y:S01]  /*8e30*/  SEL R79, R83, R180, P0 ;  /* 0x000000b4534f7207 */ /* 0x000fe20000000000 */
[----:B------:R-:W-:Y:S01]  /*8e40*/  SHFL.IDX PT, R24, R110, R97, 0x1c1f ;  /* 0x001c1f616e187589 */ /* 0x000fe200000e0000 */
[----:B------:R-:W-:Y:S01]  /*8e50*/  IMAD R16, R16, UR6, RZ ;  /* 0x0000000610107c24 */ /* 0x000fe2000f8e02ff */
[----:B0-----:R-:W-:Y:S01]  /*8e60*/  SEL R90, R92, R113, P0 ;  /* 0x000000715c5a7207 */ /* 0x001fe20000000000 */
[----:B------:R-:W-:Y:S01]  /*8e70*/  IMAD R27, R150, R52, R27 ;  /* 0x00000034961b7224 */ /* 0x000fe200078e021b */
[----:B------:R0:W-:Y:S01]  /*8e80*/  SHFL.IDX PT, R45, R111, R97, 0x1c1f ;  /* 0x001c1f616f2d7589 */ /* 0x0001e200000e0000 */
[----:B------:R-:W-:Y:S01]  /*8e90*/  IMAD.IADD R7, R7, 0x1, R145 ;  /* 0x0000000107077824 */ /* 0x000fe200078e0291 */
[----:B------:R-:W-:Y:S01]  /*8ea0*/  SEL R66, R100, R93, P0 ;  /* 0x0000005d64427207 */ /* 0x000fe20000000000 */
[C---:B------:R-:W-:Y:S01]  /*8eb0*/  IMAD R137, R63.reuse, UR7, R16 ;  /* 0x000000073f897c24 */ /* 0x040fe2000f8e0210 */
[----:B------:R-:W-:Y:S01]  /*8ec0*/  SHF.R.S32.HI R52, RZ, 0x1f, R27 ;  /* 0x0000001fff347819 */ /* 0x000fe2000001141b */
[----:B------:R-:W-:Y:S01]  /*8ed0*/  IMAD.WIDE.U32 R140, R63, UR6, R140 ;  /* 0x000000063f8c7c25 */ /* 0x000fe2000f8e008c */
[----:B------:R-:W-:Y:S01]  /*8ee0*/  ULDC.64 UR6, c[0x0][0xba8] ;  /* 0x0002ea0000067ab9 */ /* 0x000fe20000000a00 */
[----:B------:R-:W-:Y:S01]  /*8ef0*/  SHFL.IDX PT, R29, R101, R97, 0x1c1f ;  /* 0x001c1f61651d7589 */ /* 0x000fe200000e0000 */
[----:B------:R-:W-:Y:S01]  /*8f00*/  SEL R83, R86, R85, P0 ;  /* 0x0000005556537207 */ /* 0x000fe20000000000 */
[----:B------:R-:W-:Y:S01]  /*8f10*/  IMAD.WIDE.U32 R142, R27, UR8, R6 ;  /* 0x000000081b8e7c25 */ /* 0x000fe2000f8e0006 */
[----:B------:R-:W-:Y:S01]  /*8f20*/  SEL R6, R55, R136, P0 ;  /* 0x0000008837067207 */ /* 0x000fe20000000000 */
[----:B------:R-:W-:Y:S01]  /*8f30*/  SHFL.IDX PT, R130, R130, R97, 0x1c1f ;  /* 0x001c1f6182827589 */ /* 0x000fe200000e0000 */
[----:B------:R-:W-:Y:S01]  /*8f40*/  LEA R136, P2, R140, UR6, 0x2 ;  /* 0x000000068c887c11 */ /* 0x000fe2000f8410ff */
[----:B------:R-:W-:Y:S01]  /*8f50*/  IMAD.IADD R7, R141, 0x1, R137 ;  /* 0x000000018d077824 */ /* 0x000fe200078e0289 */
[----:B------:R-:W-:Y:S01]  /*8f60*/  ULDC UR6, c[0x0][0xa88] ;  /* 0x0002a20000067ab9 */ /* 0x000fe20000000800 */
[----:B------:R-:W-:Y:S01]  /*8f70*/  IMAD R52, R52, UR8, RZ ;  /* 0x0000000834347c24 */ /* 0x000fe2000f8e02ff */
[----:B--2---:R-:W-:Y:S01]  /*8f80*/  ULEA UR4, UR5, UR4, 0x18 ;  /* 0x0000000405047291 */ /* 0x004fe2000f8ec03f */
[----:B------:R-:W-:Y:S01]  /*8f90*/  SHFL.IDX PT, R144, R136, RZ, 0x1c1f ;  /* 0x001c1fff88907589 */ /* 0x000fe200000e0000 */
[----:B------:R-:W-:Y:S01]  /*8fa0*/  LEA.HI.X R140, R140, UR7, R7, 0x2, P2 ;  /* 0x000000078c8c7c11 */ /* 0x000fe200090f1407 */
[----:B------:R-:W-:Y:S01]  /*8fb0*/  IMAD R63, R27, UR9, R52 ;  /* 0x000000091b3f7c24 */ /* 0x000fe2000f8e0234 */
[----:B------:R-:W-:Y:S01]  /*8fc0*/  UIADD3 UR4, UR4, 0x38820, URZ ;  /* 0x0003882004047890 */ /* 0x000fe2000fffe03f */
[----:B------:R-:W-:Y:S01]  /*8fd0*/  SHFL.IDX PT, R146, R136, 0x1, 0x1c1f ;  /* 0x003c1f0088927f89 */ /* 0x000fe200000e0000 */
[----:B------:R-:W-:Y:S01]  /*8fe0*/  IMAD R16, R150, UR6, RZ ;  /* 0x0000000696107c24 */ /* 0x000fe2000f8e02ff */
[----:B------:R-:W-:Y:S01]  /*8ff0*/  ULDC.64 UR8, c[0x0][0xb00] ;  /* 0x0002c00000087ab9 */ /* 0x000fe20000000a00 */
[C---:B------:R-:W-:Y:S01]  /*9000*/  VIADD R27, R25.reuse, 0x8 ;  /* 0x00000008191b7836 */ /* 0x040fe20000000000 */
[----:B------:R-:W2:Y:S01]  /*9010*/  SHFL.IDX PT, R145, R140, RZ, 0x1c1f ;  /* 0x001c1fff8c917589 */ /* 0x000ea200000e0000 */
[----:B------:R-:W-:Y:S01]  /*9020*/  UPRMT UR4, URZ, 0x654, UR4 ;  /* 0x000006543f047896 */ /* 0x000fe20008000004 */
[-C--:B------:R-:W-:Y:S01]  /*9030*/  ISETP.GE.OR P2, PT, R25, R16.reuse, P1 ;  /* 0x000000101900720c */ /* 0x080fe20000f46670 */
[----:B------:R-:W-:Y:S01]  /*9040*/  IMAD.IADD R63, R143, 0x1, R63 ;  /* 0x000000018f3f7824 */ /* 0x000fe200078e023f */
[----:B------:R-:W3:Y:S01]  /*9050*/  SHFL.IDX PT, R147, R140, 0x1, 0x1c1f ;  /* 0x003c1f008c937f89 */ /* 0x000ee200000e0000 */
[----:B------:R-:W-:-:S02]  /*9060*/  ISETP.GE.OR P1, PT, R27, R16, P1 ;  /* 0x000000101b00720c */ /* 0x000fc40000f26670 */
[C---:B------:R-:W-:Y:S01]  /*9070*/  LEA R52, P3, R142.reuse, UR8, 0x2 ;  /* 0x000000088e347c11 */ /* 0x040fe2000f8610ff */
[----:B------:R-:W4:Y:S01]  /*9080*/  SHFL.IDX PT, R138, R138, R97, 0x1c1f ;  /* 0x001c1f618a8a7589 */ /* 0x000f2200000e0000 */
[----:B------:R-:W-:Y:S01]  /*9090*/  SEL R92, R113, R92, P0 ;  /* 0x0000005c715c7207 */ /* 0x000fe20000000000 */
[----:B------:R-:W-:Y:S01]  /*90a0*/  SYNCS.ARRIVE.TRANS64.RED.A1T0 RZ, [UR4], RZ ;  /* 0x000000ffffff79a7 */ /* 0x000fe20008100404 */
[----:B------:R-:W-:Y:S01]  /*90b0*/  LEA.HI.X R63, R142, UR9, R63, 0x2, P3 ;  /* 0x000000098e3f7c11 */ /* 0x000fe200098f143f */
[----:B------:R5:W4:Y:S01]  /*90c0*/  SHFL.IDX PT, R17, R17, R97, 0x1c1f ;  /* 0x001c1f6111117589 */ /* 0x000b2200000e0000 */
[----:B------:R-:W-:Y:S02]  /*90d0*/  ISETP.GE.AND P3, PT, R25, R16, PT ;  /* 0x000000101900720c */ /* 0x000fe40003f66270 */
[----:B------:R-:W-:Y:S01]  /*90e0*/  SEL R85, R85, R86, P0 ;  /* 0x0000005655557207 */ /* 0x000fe20000000000 */
[----:B------:R2:W4:Y:S01]  /*90f0*/  SHFL.IDX PT, R142, R52, RZ, 0x1c1f ;  /* 0x001c1fff348e7589 */ /* 0x00052200000e0000 */
[----:B-1----:R-:W-:-:S02]  /*9100*/  SEL R91, R96, R173, P0 ;  /* 0x000000ad605b7207 */ /* 0x002fc40000000000 */
[----:B------:R-:W-:Y:S01]  /*9110*/  SEL R93, R173, R96, P0 ;  /* 0x00000060ad5d7207 */ /* 0x000fe20000000000 */
[----:B------:R1:W1:Y:S01]  /*9120*/  SHFL.IDX PT, R143, R63, RZ, 0x1c1f ;  /* 0x001c1fff3f8f7589 */ /* 0x00026200000e0000 */
[----:B0-----:R-:W-:Y:S02]  /*9130*/  SEL R111, R116, R161, P0 ;  /* 0x000000a1746f7207 */ /* 0x001fe40000000000 */
[----:B------:R-:W-:Y:S01]  /*9140*/  SEL R113, R161, R116, P0 ;  /* 0x00000074a1717207 */ /* 0x000fe20000000000 */
[----:B--2---:R0:W-:Y:S01]  /*9150*/  @!P2 ST.E desc[UR40][R144.64], R4 ;  /* 0x000000049000a985 */ /* 0x0041e2000c101928 */
[----:B------:R-:W-:Y:S02]  /*9160*/  SEL R7, R57, R56, P0 ;  /* 0x0000003839077207 */ /* 0x000fe40000000000 */
[----:B------:R-:W-:Y:S01]  /*9170*/  SEL R55, R56, R57, P0 ;  /* 0x0000003938377207 */ /* 0x000fe20000000000 */
[----:B---3--:R0:W-:Y:S01]  /*9180*/  @!P1 ST.E desc[UR40][R146.64], R0 ;  /* 0x0000000092009985 */ /* 0x0081e2000c101928 */
[----:B------:R-:W-:-:S02]  /*9190*/  SEL R86, R88, R171, P0 ;  /* 0x000000ab58567207 */ /* 0x000fc40000000000 */
[----:B------:R-:W-:Y:S02]  /*91a0*/  SEL R96, R98, R175, P0 ;  /* 0x000000af62607207 */ /* 0x000fe40000000000 */
[----:B-----5:R-:W-:Y:S02]  /*91b0*/  SEL R97, R99, R184, P0 ;  /* 0x000000b863617207 */ /* 0x020fe40000000000 */
        /* <DEDUP_REMOVED lines=9> */
[----:B------:R-:W-:Y:S01]  /*9250*/  SEL R141, R19, R62, P0 ;  /* 0x0000003e138d7207 */ /* 0x000fe20000000000 */
[----:B------:R-:W-:Y:S01]  /*9260*/  IMAD.SHL.U32 R19, R18, 0x2, RZ ;  /* 0x0000000212137824 */ /* 0x000fe200078e00ff */
        /* <DEDUP_REMOVED lines=13> */
[----:B------:R-:W-:Y:S01]  /*9340*/  SEL R140, R139, R60, P0 ;  /* 0x0000003c8b8c7207 */ /* 0x000fe20000000000 */
[----:B01--4-:R-:W-:Y:S06]  /*9350*/  @P3 BRA `(.L_x_37) ;  /* 0x0000000800f83947 */ /* 0x013fec0003800000 */
[----:B------:R-:W-:Y:S01]  /*9360*/  ULDC UR4, c[0x0][0xac8] ;  /* 0x0002b20000047ab9 */ /* 0x000fe20000000800 */
[C---:B------:R-:W-:Y:S01]  /*9370*/  VIADD R0, R19.reuse, 0x8 ;  /* 0x0000000813007836 */ /* 0x040fe20000000000 */
[C---:B------:R-:W-:Y:S01]  /*9380*/  ISETP.GE.AND P1, PT, R19.reuse, UR4, PT ;  /* 0x0000000413007c0c */ /* 0x040fe2000bf26270 */
[C---:B------:R-:W-:Y:S02]  /*9390*/  VIADD R18, R19.reuse, 0x10 ;  /* 0x0000001013127836 */ /* 0x040fe40000000000 */
[C---:B------:R-:W-:Y:S01]  /*93a0*/  VIADD R25, R19.reuse, 0x18 ;  /* 0x0000001813197836 */ /* 0x040fe20000000000 */
[----:B------:R-:W-:Y:S01]  /*93b0*/  ISETP.GE.AND P4, PT, R0, UR4, PT ;  /* 0x0000000400007c0c */ /* 0x000fe2000bf86270 */
[C---:B------:R-:W-:Y:S01]  /*93c0*/  VIADD R60, R19.reuse, 0x20 ;  /* 0x00000020133c7836 */ /* 0x040fe20000000000 */
[----:B------:R-:W-:Y:S01]  /*93d0*/  ISETP.GE.AND P5, PT, R18, UR4, PT ;  /* 0x0000000412007c0c */ /* 0x000fe2000bfa6270 */
[----:B------:R-:W-:Y:S01]  /*93e0*/  VIADD R62, R19, 0x28 ;  /* 0x00000028133e7836 */ /* 0x000fe20000000000 */
[----:B------:R-:W-:Y:S01]  /*93f0*/  ISETP.GE.AND P6, PT, R25, UR4, PT ;  /* 0x0000000419007c0c */ /* 0x000fe2000bfc6270 */
[----:B------:R-:W-:-:S03]  /*9400*/  VIADD R148, R19, 0x30 ;  /* 0x0000003013947836 */ /* 0x000fc60000000000 */
[----:B------:R-:W-:Y:S01]  /*9410*/  ISETP.GE.AND P2, PT, R62, UR4, PT ;  /* 0x000000043e007c0c */ /* 0x000fe2000bf46270 */
[----:B------:R-:W-:Y:S01]  /*9420*/  @!P1 IMAD.WIDE R144, R19, 0x4, R142 ;  /* 0x0000000413909825 */ /* 0x000fe200078e028e */
[----:B------:R-:W-:-:S03]  /*9430*/  ISETP.GE.AND P3, PT, R148, UR4, PT ;  /* 0x0000000494007c0c */ /* 0x000fc6000bf66270 */
[----:B------:R-:W-:Y:S01]  /*9440*/  @!P4 LEA.HI R0, R0, R0, RZ, 0x1 ;  /* 0x000000000000c211 */ /* 0x000fe200078f08ff */
[----:B------:R0:W-:Y:S01]  /*9450*/  @!P1 ST.E.64 desc[UR40][R144.64], R10 ;  /* 0x0000000a90009985 */ /* 0x0001e2000c101b28 */
[----:B------:R-:W-:Y:S02]  /*9460*/  ISETP.GE.AND P1, PT, R60, UR4, PT ;  /* 0x000000043c007c0c */ /* 0x000fe4000bf26270 */
[----:B------:R-:W-:Y:S02]  /*9470*/  @!P5 LEA.HI R18, R18, R18, RZ, 0x1 ;  /* 0x000000121212d211 */ /* 0x000fe400078f08ff */
[----:B------:R-:W-:Y:S02]  /*9480*/  @!P6 LEA.HI R48, R25, R25, RZ, 0x1 ;  /* 0x000000191930e211 */ /* 0x000fe400078f08ff */
[----:B------:R-:W-:Y:S01]  /*9490*/  @!P4 LOP3.LUT R25, R0, 0xfffffffe, RZ, 0xc0, !PT ;  /* 0xfffffffe0019c812 */ /* 0x000fe200078ec0ff */
[C---:B------:R-:W-:Y:S01]  /*94a0*/  VIADD R0, R19.reuse, 0x38 ;  /* 0x0000003813007836 */ /* 0x040fe20000000000 */
[----:B------:R-:W-:Y:S01]  /*94b0*/  @!P5 LOP3.LUT R139, R18, 0xfffffffe, RZ, 0xc0, !PT ;  /* 0xfffffffe128bd812 */ /* 0x000fe200078ec0ff */
[C---:B------:R-:W-:Y:S01]  /*94c0*/  VIADD R18, R19.reuse, 0x40 ;  /* 0x0000004013127836 */ /* 0x040fe20000000000 */
[----:B------:R-:W-:Y:S01]  /*94d0*/  @!P6 LOP3.LUT R147, R48, 0xfffffffe, RZ, 0xc0, !PT ;  /* 0xfffffffe3093e812 */ /* 0x000fe200078ec0ff */
[----:B------:R-:W-:Y:S01]  /*94e0*/  VIADD R48, R19, 0x48 ;  /* 0x0000004813307836 */ /* 0x000fe20000000000 */
[----:B------:R-:W-:Y:S01]  /*94f0*/  @!P2 LEA.HI R62, R62, R62, RZ, 0x1 ;  /* 0x0000003e3e3ea211 */ /* 0x000fe200078f08ff */
[----:B0-----:R-:W-:Y:S01]  /*9500*/  @!P4 IMAD.WIDE R10, R25, 0x4, R142 ;  /* 0x00000004190ac825 */ /* 0x001fe200078e028e */
[----:B------:R-:W-:-:S02]  /*9510*/  @!P1 LEA.HI R60, R60, R60, RZ, 0x1 ;  /* 0x0000003c3c3c9211 */ /* 0x000fc400078f08ff */
[----:B------:R-:W-:Y:S01]  /*9520*/  @!P3 LEA.HI R148, R148, R148, RZ, 0x1 ;  /* 0x000000949494b211 */ /* 0x000fe200078f08ff */
[--C-:B------:R-:W-:Y:S01]  /*9530*/  @!P5 IMAD.WIDE R144, R139, 0x4, R142.reuse ;  /* 0x000000048b90d825 */ /* 0x100fe200078e028e */
[----:B------:R0:W-:Y:S01]  /*9540*/  @!P4 ST.E.64 desc[UR40][R10.64], R12 ;  /* 0x0000000c0a00c985 */ /* 0x0001e2000c101b28 */
[----:B------:R-:W-:Y:S02]  /*9550*/  @!P1 LOP3.LUT R25, R60, 0xfffffffe, RZ, 0xc0, !PT ;  /* 0xfffffffe3c199812 */ /* 0x000fe400078ec0ff */
[--C-:B------:R-:W-:Y:S01]  /*9560*/  @!P6 IMAD.WIDE R146, R147, 0x4, R142.reuse ;  /* 0x000000049392e825 */ /* 0x100fe200078e028e */
[----:B------:R1:W-:Y:S01]  /*9570*/  @!P5 ST.E.64 desc[UR40][R144.64], R14 ;  /* 0x0000000e9000d985 */ /* 0x0003e2000c101b28 */
[----:B------:R-:W-:Y:S02]  /*9580*/  ISETP.GE.AND P4, PT, R0, UR4, PT ;  /* 0x0000000400007c0c */ /* 0x000fe4000bf86270 */
[----:B------:R-:W-:Y:S01]  /*9590*/  ISETP.GE.AND P5, PT, R18, UR4, PT ;  /* 0x0000000412007c0c */ /* 0x000fe2000bfa6270 */
[----:B------:R2:W-:Y:S01]  /*95a0*/  @!P6 ST.E.64 desc[UR40][R146.64], R20 ;  /* 0x000000149200e985 */ /* 0x0005e2000c101b28 */
[----:B------:R-:W-:Y:S01]  /*95b0*/  ISETP.GE.AND P6, PT, R48, UR4, PT ;  /* 0x0000000430007c0c */ /* 0x000fe2000bfc6270 */
[----:B------:R-:W-:Y:S01]  /*95c0*/  VIADD R60, R19, 0x60 ;  /* 0x00000060133c7836 */ /* 0x000fe20000000000 */
[----:B0-----:R-:W-:Y:S01]  /*95d0*/  @!P2 LOP3.LUT R13, R62, 0xfffffffe, RZ, 0xc0, !PT ;  /* 0xfffffffe3e0da812 */ /* 0x001fe200078ec0ff */
[----:B------:R-:W-:Y:S01]  /*95e0*/  @!P1 IMAD.WIDE R10, R25, 0x4, R142 ;  /* 0x00000004190a9825 */ /* 0x000fe200078e028e */
[----:B-1----:R-:W-:-:S03]  /*95f0*/  @!P3 LOP3.LUT R15, R148, 0xfffffffe, RZ, 0xc0, !PT ;  /* 0xfffffffe940fb812 */ /* 0x002fc600078ec0ff */
[--C-:B------:R-:W-:Y:S01]  /*9600*/  @!P2 IMAD.WIDE R12, R13, 0x4, R142.reuse ;  /* 0x000000040d0ca825 */ /* 0x100fe200078e028e */
[----:B------:R0:W-:Y:S01]  /*9610*/  @!P1 ST.E.64 desc[UR40][R10.64], R22 ;  /* 0x000000160a009985 */ /* 0x0001e2000c101b28 */
[----:B------:R-:W-:Y:S02]  /*9620*/  @!P4 LEA.HI R0, R0, R0, RZ, 0x1 ;  /* 0x000000000000c211 */ /* 0x000fe400078f08ff */
[----:B------:R-:W-:Y:S01]  /*9630*/  @!P3 IMAD.WIDE R14, R15, 0x4, R142 ;  /* 0x000000040f0eb825 */ /* 0x000fe200078e028e */
[----:B------:R1:W-:Y:S01]  /*9640*/  @!P2 ST.E.64 desc[UR40][R12.64], R30 ;  /* 0x0000001e0c00a985 */ /* 0x0003e2000c101b28 */
[----:B------:R-:W-:Y:S02]  /*9650*/  @!P5 LEA.HI R18, R18, R18, RZ, 0x1 ;  /* 0x000000121212d211 */ /* 0x000fe400078f08ff */
[C---:B--2---:R-:W-:Y:S01]  /*9660*/  VIADD R20, R19.reuse, 0x50 ;  /* 0x0000005013147836 */ /* 0x044fe20000000000 */
[----:B------:R2:W-:Y:S01]  /*9670*/  @!P3 ST.E.64 desc[UR40][R14.64], R32 ;  /* 0x000000200e00b985 */ /* 0x0005e2000c101b28 */
[C---:B------:R-:W-:Y:S01]  /*9680*/  VIADD R25, R19.reuse, 0x58 ;  /* 0x0000005813197836 */ /* 0x040fe20000000000 */
[----:B------:R-:W-:Y:S01]  /*9690*/  @!P4 LOP3.LUT R21, R0, 0xfffffffe, RZ, 0xc0, !PT ;  /* 0xfffffffe0015c812 */ /* 0x000fe200078ec0ff */
[----:B------:R-:W-:Y:S01]  /*96a0*/  VIADD R0, R19, 0x68 ;  /* 0x0000006813007836 */ /* 0x000fe20000000000 */
[----:B------:R-:W-:-:S02]  /*96b0*/  ISETP.GE.AND P3, PT, R20, UR4, PT ;  /* 0x0000000414007c0c */ /* 0x000fc4000bf66270 */
[----:B------:R-:W-:Y:S01]  /*96c0*/  @!P6 LEA.HI R48, R48, R48, RZ, 0x1 ;  /* 0x000000303030e211 */ /* 0x000fe200078f08ff */
[--C-:B0-----:R-:W-:Y:S01]  /*96d0*/  @!P4 IMAD.WIDE R10, R21, 0x4, R142.reuse ;  /* 0x00000004150ac825 */ /* 0x101fe200078e028e */
[----:B------:R-:W-:Y:S02]  /*96e0*/  @!P5 LOP3.LUT R23, R18, 0xfffffffe, RZ, 0xc0, !PT ;  /* 0xfffffffe1217d812 */ /* 0x000fe400078ec0ff */
[----:B------:R-:W-:Y:S01]  /*96f0*/  ISETP.GE.AND P1, PT, R25, UR4, PT ;  /* 0x0000000419007c0c */ /* 0x000fe2000bf26270 */
[----:B------:R-:W-:Y:S01]  /*9700*/  VIADD R18, R19, 0x70 ;  /* 0x0000007013127836 */ /* 0x000fe20000000000 */
[----:B------:R-:W-:Y:S01]  /*9710*/  ISETP.GE.AND P2, PT, R60, UR4, PT ;  /* 0x000000043c007c0c */ /* 0x000fe2000bf46270 */
[--C-:B-1----:R-:W-:Y:S01]  /*9720*/  @!P5 IMAD.WIDE R12, R23, 0x4, R142.reuse ;  /* 0x00000004170cd825 */ /* 0x102fe200078e028e */
[----:B--2---:R-:W-:Y:S01]  /*9730*/  @!P6 LOP3.LUT R15, R48, 0xfffffffe, RZ, 0xc0, !PT ;  /* 0xfffffffe300fe812 */ /* 0x004fe200078ec0ff */
[----:B------:R0:W-:Y:S01]  /*9740*/  @!P4 ST.E.64 desc[UR40][R10.64], R34 ;  /* 0x000000220a00c985 */ /* 0x0001e2000c101b28 */
[----:B------:R-:W-:Y:S01]  /*9750*/  ISETP.GE.AND P4, PT, R0, UR4, PT ;  /* 0x0000000400007c0c */ /* 0x000fe2000bf86270 */
[----:B------:R-:W-:Y:S01]  /*9760*/  VIADD R22, R19, 0x80 ;  /* 0x0000008013167836 */ /* 0x000fe20000000000 */
[----:B------:R-:W-:Y:S01]  /*9770*/  @!P3 LEA.HI R20, R20, R20, RZ, 0x1 ;  /* 0x000000141414b211 */ /* 0x000fe200078f08ff */
[----:B------:R-:W-:Y:S01]  /*9780*/  @!P6 IMAD.WIDE R14, R15, 0x4, R142 ;  /* 0x000000040f0ee825 */ /* 0x000fe200078e028e */
[----:B------:R1:W-:Y:S01]  /*9790*/  @!P5 ST.E.64 desc[UR40][R12.64], R36 ;  /* 0x000000240c00d985 */ /* 0x0003e2000c101b28 */
[----:B------:R-:W-:-:S02]  /*97a0*/  ISETP.GE.AND P5, PT, R18, UR4, PT ;  /* 0x0000000412007c0c */ /* 0x000fc4000bfa6270 */
[----:B------:R-:W-:Y:S01]  /*97b0*/  @!P3 LOP3.LUT R21, R20, 0xfffffffe, RZ, 0xc0, !PT ;  /* 0xfffffffe1415b812 */ /* 0x000fe200078ec0ff */
[----:B------:R-:W-:Y:S01]  /*97c0*/  VIADD R20, R19, 0x78 ;  /* 0x0000007813147836 */ /* 0x000fe20000000000 */
[----:B------:R2:W-:Y:S01]  /*97d0*/  @!P6 ST.E.64 desc[UR40][R14.64], R64 ;  /* 0x000000400e00e985 */ /* 0x0005e2000c101b28 */
[----:B------:R-:W-:Y:S01]  /*97e0*/  @!P1 LEA.HI R25, R25, R25, RZ, 0x1 ;  /* 0x0000001919199211 */ /* 0x000fe200078f08ff */
[----:B------:R-:W-:Y:S01]  /*97f0*/  VIADD R23, R19, 0x88 ;  /* 0x0000008813177836 */ /* 0x000fe20000000000 */
[----:B------:R-:W-:Y:S01]  /*9800*/  @!P2 LEA.HI R60, R60, R60, RZ, 0x1 ;  /* 0x0000003c3c3ca211 */ /* 0x000fe200078f08ff */
[--C-:B0-----:R-:W-:Y:S01]  /*9810*/  @!P3 IMAD.WIDE R10, R21, 0x4, R142.reuse ;  /* 0x00000004150ab825 */ /* 0x101fe200078e028e */
[----:B------:R-:W-:Y:S02]  /*9820*/  @!P1 LOP3.LUT R25, R25, 0xfffffffe, RZ, 0xc0, !PT ;  /* 0xfffffffe19199812 */ /* 0x000fe400078ec0ff */
[----:B------:R-:W-:Y:S02]  /*9830*/  @!P4 LEA.HI R0, R0, R0, RZ, 0x1 ;  /* 0x000000000000c211 */ /* 0x000fe400078f08ff */
[----:B------:R0:W-:Y:S01]  /*9840*/  @!P3 ST.E.64 desc[UR40][R10.64], R66 ;  /* 0x000000420a00b985 */ /* 0x0001e2000c101b28 */
[----:B------:R-:W-:Y:S01]  /*9850*/  ISETP.GE.AND P3, PT, R20, UR4, PT ;  /* 0x0000000414007c0c */ /* 0x000fe2000bf66270 */
[----:B-1----:R-:W-:Y:S01]  /*9860*/  @!P1 IMAD.WIDE R12, R25, 0x4, R142 ;  /* 0x00000004190c9825 */ /* 0x002fe200078e028e */
[----:B------:R-:W-:-:S02]  /*9870*/  @!P5 LEA.HI R18, R18, R18, RZ, 0x1 ;  /* 0x000000121212d211 */ /* 0x000fc400078f08ff */
[----:B--2---:R-:W-:Y:S02]  /*9880*/  @!P2 LOP3.LUT R15, R60, 0xfffffffe, RZ, 0xc0, !PT ;  /* 0xfffffffe3c0fa812 */ /* 0x004fe400078ec0ff */
[----:B------:R1:W-:Y:S01]  /*9890*/  @!P1 ST.E.64 desc[UR40][R12.64], R68 ;  /* 0x000000440c009985 */ /* 0x0003e2000c101b28 */
[----:B------:R-:W-:Y:S02]  /*98a0*/  ISETP.GE.AND P6, PT, R22, UR4, PT ;  /* 0x0000000416007c0c */ /* 0x000fe4000bfc6270 */
[--C-:B------:R-:W-:Y:S01]  /*98b0*/  @!P2 IMAD.WIDE R14, R15, 0x4, R142.reuse ;  /* 0x000000040f0ea825 */ /* 0x100fe200078e028e */
[----:B------:R-:W-:Y:S02]  /*98c0*/  @!P4 LOP3.LUT R21, R0, 0xfffffffe, RZ, 0xc0, !PT ;  /* 0xfffffffe0015c812 */ /* 0x000fe400078ec0ff */
[----:B------:R-:W-:Y:S01]  /*98d0*/  ISETP.GE.AND P1, PT, R23, UR4, PT ;  /* 0x0000000417007c0c */ /* 0x000fe2000bf26270 */
[----:B------:R-:W-:Y:S01]  /*98e0*/  VIADD R0, R19, 0x90 ;  /* 0x0000009013007836 */ /* 0x000fe20000000000 */
[----:B------:R-:W-:Y:S01]  /*98f0*/  @!P3 LEA.HI R20, R20, R20, RZ, 0x1 ;  /* 0x000000141414b211 */ /* 0x000fe200078f08ff */
[----:B------:R2:W-:Y:S01]  /*9900*/  @!P2 ST.E.64 desc[UR40][R14.64], R70 ;  /* 0x000000460e00a985 */ /* 0x0005e2000c101b28 */
[----:B0-----:R-:W-:-:S02]  /*9910*/  @!P4 IMAD.WIDE R10, R21, 0x4, R142 ;  /* 0x00000004150ac825 */ /* 0x001fc400078e028e */
[----:B------:R-:W-:Y:S02]  /*9920*/  ISETP.GE.AND P2, PT, R0, UR4, PT ;  /* 0x0000000400007c0c */ /* 0x000fe4000bf46270 */
[----:B-1----:R-:W-:Y:S01]  /*9930*/  @!P5 LOP3.LUT R13, R18, 0xfffffffe, RZ, 0xc0, !PT ;  /* 0xfffffffe120dd812 */ /* 0x002fe200078ec0ff */
[----:B------:R-:W-:Y:S01]  /*9940*/  VIADD R18, R19, 0x98 ;  /* 0x0000009813127836 */ /* 0x000fe20000000000 */
[----:B------:R0:W-:Y:S01]  /*9950*/  @!P4 ST.E.64 desc[UR40][R10.64], R72 ;  /* 0x000000480a00c985 */ /* 0x0001e2000c101b28 */
[----:B------:R-:W-:Y:S02]  /*9960*/  @!P6 LEA.HI R22, R22, R22, RZ, 0x1 ;  /* 0x000000161616e211 */ /* 0x000fe400078f08ff */
[--C-:B------:R-:W-:Y:S01]  /*9970*/  @!P5 IMAD.WIDE R12, R13, 0x4, R142.reuse ;  /* 0x000000040d0cd825 */ /* 0x100fe200078e028e */
[----:B------:R-:W-:Y:S02]  /*9980*/  @!P1 LEA.HI R23, R23, R23, RZ, 0x1 ;  /* 0x0000001717179211 */ /* 0x000fe400078f08ff */
[----:B------:R-:W-:Y:S01]  /*9990*/  @!P6 LOP3.LUT R21, R22, 0xfffffffe, RZ, 0xc0, !PT ;  /* 0xfffffffe1615e812 */ /* 0x000fe200078ec0ff */
[----:B------:R-:W-:Y:S01]  /*99a0*/  VIADD R22, R19, 0xa0 ;  /* 0x000000a013167836 */ /* 0x000fe20000000000 */
[----:B--2---:R-:W-:Y:S01]  /*99b0*/  @!P3 LOP3.LUT R15, R20, 0xfffffffe, RZ, 0xc0, !PT ;  /* 0xfffffffe140fb812 */ /* 0x004fe200078ec0ff */
[----:B------:R1:W-:Y:S01]  /*99c0*/  @!P5 ST.E.64 desc[UR40][R12.64], R74 ;  /* 0x0000004a0c00d985 */ /* 0x0003e2000c101b28 */
[----:B------:R-:W-:Y:S01]  /*99d0*/  @!P2 LEA.HI R0, R0, R0, RZ, 0x1 ;  /* 0x000000000000a211 */ /* 0x000fe200078f08ff */
[----:B------:R-:W-:Y:S01]  /*99e0*/  @!P6 IMAD.WIDE R20, R21, 0x4, R142 ;  /* 0x000000041514e825 */ /* 0x000fe200078e028e */
[----:B------:R-:W-:-:S02]  /*99f0*/  ISETP.GE.AND P4, PT, R22, UR4, PT ;  /* 0x0000000416007c0c */ /* 0x000fc4000bf86270 */
[----:B0-----:R-:W-:Y:S01]  /*9a00*/  @!P1 LOP3.LUT R11, R23, 0xfffffffe, RZ, 0xc0, !PT ;  /* 0xfffffffe170b9812 */ /* 0x001fe200078ec0ff */
[----:B------:R-:W-:Y:S01]  /*9a10*/  @!P3 IMAD.WIDE R14, R15, 0x4, R142 ;  /* 0x000000040f0eb825 */ /* 0x000fe200078e028e */
[----:B------:R-:W-:-:S03]  /*9a20*/  @!P2 LOP3.LUT R23, R0, 0xfffffffe, RZ, 0xc0, !PT ;  /* 0xfffffffe0017a812 */ /* 0x000fc600078ec0ff */
[--C-:B------:R-:W-:Y:S01]  /*9a30*/  @!P1 IMAD.WIDE R10, R11, 0x4, R142.reuse ;  /* 0x000000040b0a9825 */ /* 0x100fe200078e028e */
[----:B------:R0:W-:Y:S01]  /*9a40*/  @!P3 ST.E.64 desc[UR40][R14.64], R76 ;  /* 0x0000004c0e00b985 */ /* 0x0001e2000c101b28 */
[----:B------:R-:W-:Y:S02]  /*9a50*/  ISETP.GE.AND P3, PT, R18, UR4, PT ;  /* 0x0000000412007c0c */ /* 0x000fe4000bf66270 */
[----:B------:R-:W-:Y:S01]  /*9a60*/  VIADD R0, R19, 0xa8 ;  /* 0x000000a813007836 */ /* 0x000fe20000000000 */
[----:B------:R2:W-:Y:S01]  /*9a70*/  @!P6 ST.E.64 desc[UR40][R20.64], R78 ;  /* 0x0000004e1400e985 */ /* 0x0005e2000c101b28 */
[----:B-1----:R-:W-:Y:S01]  /*9a80*/  @!P2 IMAD.WIDE R12, R23, 0x4, R142 ;  /* 0x00000004170ca825 */ /* 0x002fe200078e028e */
[----:B------:R-:W-:Y:S02]  /*9a90*/  @!P4 LEA.HI R22, R22, R22, RZ, 0x1 ;  /* 0x000000161616c211 */ /* 0x000fe400078f08ff */
[----:B------:R1:W-:Y:S01]  /*9aa0*/  @!P1 ST.E.64 desc[UR40][R10.64], R80 ;  /* 0x000000500a009985 */ /* 0x0003e2000c101b28 */
[----:B------:R-:W-:Y:S01]  /*9ab0*/  ISETP.GE.AND P1, PT, R0, UR4, PT ;  /* 0x0000000400007c0c */ /* 0x000fe2000bf26270 */
[----:B------:R-:W-:-:S02]  /*9ac0*/  VIADD R23, R19, 0xb8 ;  /* 0x000000b813177836 */ /* 0x000fc40000000000 */
[----:B------:R3:W-:Y:S02]  /*9ad0*/  @!P2 ST.E.64 desc[UR40][R12.64], R82 ;  /* 0x000000520c00a985 */ /* 0x0007e4000c101b28 */
[----:B------:R-:W-:Y:S01]  /*9ae0*/  @!P3 LEA.HI R18, R18, R18, RZ, 0x1 ;  /* 0x000000121212b211 */ /* 0x000fe200078f08ff */
[----:B0-----:R-:W-:Y:S01]  /*9af0*/  VIADD R14, R19, 0xb0 ;  /* 0x000000b0130e7836 */ /* 0x001fe20000000000 */
[----:B------:R-:W-:Y:S02]  /*9b00*/  ISETP.GE.AND P5, PT, R23, UR4, PT ;  /* 0x0000000417007c0c */ /* 0x000fe4000bfa6270 */
[----:B------:R-:W-:Y:S01]  /*9b10*/  @!P3 LOP3.LUT R15, R18, 0xfffffffe, RZ, 0xc0, !PT ;  /* 0xfffffffe120fb812 */ /* 0x000fe200078ec0ff */
[C---:B--2---:R-:W-:Y:S01]  /*9b20*/  VIADD R20, R19.reuse, 0xc0 ;  /* 0x000000c013147836 */ /* 0x044fe20000000000 */
[----:B------:R-:W-:Y:S01]  /*9b30*/  ISETP.GE.AND P6, PT, R14, UR4, PT ;  /* 0x000000040e007c0c */ /* 0x000fe2000bfc6270 */
[----:B------:R-:W-:Y:S01]  /*9b40*/  VIADD R18, R19, 0xc8 ;  /* 0x000000c813127836 */ /* 0x000fe20000000000 */
[----:B------:R-:W-:Y:S01]  /*9b50*/  @!P1 LEA.HI R0, R0, R0, RZ, 0x1 ;  /* 0x0000000000009211 */ /* 0x000fe200078f08ff */
[----:B-1----:R-:W-:Y:S01]  /*9b60*/  @!P3 IMAD.WIDE R10, R15, 0x4, R142 ;  /* 0x000000040f0ab825 */ /* 0x002fe200078e028e */
[----:B------:R-:W-:-:S02]  /*9b70*/  ISETP.GE.AND P2, PT, R20, UR4, PT ;  /* 0x0000000414007c0c */ /* 0x000fc4000bf46270 */
[----:B------:R-:W-:Y:S02]  /*9b80*/  @!P1 LOP3.LUT R15, R0, 0xfffffffe, RZ, 0xc0, !PT ;  /* 0xfffffffe000f9812 */ /* 0x000fe400078ec0ff */
[----:B------:R0:W-:Y:S01]  /*9b90*/  @!P3 ST.E.64 desc[UR40][R10.64], R84 ;  /* 0x000000540a00b985 */ /* 0x0001e2000c101b28 */
[----:B------:R-:W-:Y:S02]  /*9ba0*/  ISETP.GE.AND P3, PT, R18, UR4, PT ;  /* 0x0000000412007c0c */ /* 0x000fe4000bf66270 */
[----:B------:R-:W-:Y:S02]  /*9bb0*/  @!P5 LEA.HI R23, R23, R23, RZ, 0x1 ;  /* 0x000000171717d211 */ /* 0x000fe400078f08ff */
[----:B------:R-:W-:Y:S01]  /*9bc0*/  @!P6 LEA.HI R0, R14, R14, RZ, 0x1 ;  /* 0x0000000e0e00e211 */ /* 0x000fe200078f08ff */
[--C-:B------:R-:W-:Y:S01]  /*9bd0*/  @!P1 IMAD.WIDE R14, R15, 0x4, R142.reuse ;  /* 0x000000040f0e9825 */ /* 0x100fe200078e028e */
[----:B---3--:R-:W-:Y:S02]  /*9be0*/  @!P4 LOP3.LUT R13, R22, 0xfffffffe, RZ, 0xc0, !PT ;  /* 0xfffffffe160dc812 */ /* 0x008fe400078ec0ff */
[----:B------:R-:W-:Y:S01]  /*9bf0*/  @!P6 LOP3.LUT R21, R0, 0xfffffffe, RZ, 0xc0, !PT ;  /* 0xfffffffe0015e812 */ /* 0x000fe200078ec0ff */
[----:B------:R-:W-:Y:S01]  /*9c00*/  VIADD R0, R19, 0xd0 ;  /* 0x000000d013007836 */ /* 0x000fe20000000000 */
[----:B------:R-:W-:Y:S01]  /*9c10*/  @!P2 LEA.HI R20, R20, R20, RZ, 0x1 ;  /* 0x000000141414a211 */ /* 0x000fe200078f08ff */
[----:B------:R-:W-:Y:S01]  /*9c20*/  @!P4 IMAD.WIDE R12, R13, 0x4, R142 ;  /* 0x000000040d0cc825 */ /* 0x000fe200078e028e */
[----:B------:R-:W-:-:S02]  /*9c30*/  @!P5 LOP3.LUT R23, R23, 0xfffffffe, RZ, 0xc0, !PT ;  /* 0xfffffffe1717d812 */ /* 0x000fc400078ec0ff */
[----:B------:R-:W-:Y:S01]  /*9c40*/  @!P3 LEA.HI R18, R18, R18, RZ, 0x1 ;  /* 0x000000121212b211 */ /* 0x000fe200078f08ff */
[--C-:B0-----:R-:W-:Y:S01]  /*9c50*/  @!P6 IMAD.WIDE R10, R21, 0x4, R142.reuse ;  /* 0x00000004150ae825 */ /* 0x101fe200078e028e */
[----:B------:R-:W-:Y:S01]  /*9c60*/  @!P2 LOP3.LUT R25, R20, 0xfffffffe, RZ, 0xc0, !PT ;  /* 0xfffffffe1419a812 */ /* 0x000fe200078ec0ff */
[----:B------:R0:W-:Y:S02]  /*9c70*/  @!P4 ST.E.64 desc[UR40][R12.64], R86 ;  /* 0x000000560c00c985 */ /* 0x0001e4000c101b28 */
[----:B------:R-:W-:Y:S01]  /*9c80*/  @!P5 IMAD.WIDE R20, R23, 0x4, R142 ;  /* 0x000000041714d825 */ /* 0x000fe200078e028e */
[----:B------:R-:W-:Y:S01]  /*9c90*/  @!P3 LOP3.LUT R23, R18, 0xfffffffe, RZ, 0xc0, !PT ;  /* 0xfffffffe1217b812 */ /* 0x000fe200078ec0ff */
[----:B------:R1:W-:Y:S01]  /*9ca0*/  @!P1 ST.E.64 desc[UR40][R14.64], R88 ;  /* 0x000000580e009985 */ /* 0x0003e2000c101b28 */
[----:B------:R-:W-:Y:S01]  /*9cb0*/  ISETP.GE.AND P1, PT, R0, UR4, PT ;  /* 0x0000000400007c0c */ /* 0x000fe2000bf26270 */
[C---:B------:R-:W-:Y:S02]  /*9cc0*/  VIADD R18, R19.reuse, 0xd8 ;  /* 0x000000d813127836 */ /* 0x040fe40000000000 */
[----:B------:R2:W-:Y:S01]  /*9cd0*/  @!P6 ST.E.64 desc[UR40][R10.64], R90 ;  /* 0x0000005a0a00e985 */ /* 0x0005e2000c101b28 */
[----:B------:R-:W-:-:S03]  /*9ce0*/  VIADD R22, R19, 0xe0 ;  /* 0x000000e013167836 */ /* 0x000fc60000000000 */
[----:B------:R-:W-:Y:S01]  /*9cf0*/  @!P5 ST.E.64 desc[UR40][R20.64], R92 ;  /* 0x0000005c1400d985 */ /* 0x000fe2000c101b28 */
[----:B0-----:R-:W-:-:S04]  /*9d00*/  @!P2 IMAD.WIDE R12, R25, 0x4, R142 ;  /* 0x00000004190ca825 */ /* 0x001fc800078e028e */
[----:B-1----:R-:W-:Y:S01]  /*9d10*/  @!P3 IMAD.WIDE R14, R23, 0x4, R142 ;  /* 0x00000004170eb825 */ /* 0x002fe200078e028e */
[----:B------:R0:W-:Y:S01]  /*9d20*/  @!P2 ST.E.64 desc[UR40][R12.64], R96 ;  /* 0x000000600c00a985 */ /* 0x0001e2000c101b28 */
[----:B------:R-:W-:Y:S02]  /*9d30*/  ISETP.GE.AND P2, PT, R18, UR4, PT ;  /* 0x0000000412007c0c */ /* 0x000fe4000bf46270 */
[C---:B------:R-:W-:Y:S01]  /*9d40*/  VIADD R23, R19.reuse, 0xe8 ;  /* 0x000000e813177836 */ /* 0x040fe20000000000 */
[----:B------:R1:W-:Y:S01]  /*9d50*/  @!P3 ST.E.64 desc[UR40][R14.64], R98 ;  /* 0x000000620e00b985 */ /* 0x0003e2000c101b28 */
[C---:B--2---:R-:W-:Y:S01]  /*9d60*/  VIADD R11, R19.reuse, 0xf8 ;  /* 0x000000f8130b7836 */ /* 0x044fe20000000000 */
[----:B------:R-:W-:Y:S01]  /*9d70*/  ISETP.GE.AND P3, PT, R22, UR4, PT ;  /* 0x0000000416007c0c */ /* 0x000fe2000bf66270 */
[----:B------:R-:W-:Y:S01]  /*9d80*/  VIADD R10, R19, 0xf0 ;  /* 0x000000f0130a7836 */ /* 0x000fe20000000000 */
[----:B------:R-:W-:Y:S02]  /*9d90*/  ISETP.GE.AND P4, PT, R23, UR4, PT ;  /* 0x0000000417007c0c */ /* 0x000fe4000bf86270 */
[----:B------:R-:W-:-:S02]  /*9da0*/  ISETP.GE.AND P6, PT, R11, UR4, PT ;  /* 0x000000040b007c0c */ /* 0x000fc4000bfc6270 */
[----:B------:R-:W-:Y:S02]  /*9db0*/  ISETP.GE.AND P5, PT, R10, UR4, PT ;  /* 0x000000040a007c0c */ /* 0x000fe4000bfa6270 */
[----:B------:R-:W-:Y:S02]  /*9dc0*/  @!P1 LEA.HI R0, R0, R0, RZ, 0x1 ;  /* 0x0000000000009211 */ /* 0x000fe400078f08ff */
[----:B------:R-:W-:-:S03]  /*9dd0*/  @!P2 LEA.HI R18, R18, R18, RZ, 0x1 ;  /* 0x000000121212a211 */ /* 0x000fc600078f08ff */
[----:B------:R-:W-:Y:S02]  /*9de0*/  @!P3 LEA.HI R22, R22, R22, RZ, 0x1 ;  /* 0x000000161616b211 */ /* 0x000fe400078f08ff */
[----:B------:R-:W-:Y:S02]  /*9df0*/  @!P4 LEA.HI R23, R23, R23, RZ, 0x1 ;  /* 0x000000171717c211 */ /* 0x000fe400078f08ff */
[----:B0-----:R-:W-:Y:S02]  /*9e00*/  @!P6 LEA.HI R12, R11, R11, RZ, 0x1 ;  /* 0x0000000b0b0ce211 */ /* 0x001fe400078f08ff */
[----:B------:R-:W-:Y:S02]  /*9e10*/  @!P5 LEA.HI R10, R10, R10, RZ, 0x1 ;  /* 0x0000000a0a0ad211 */ /* 0x000fe400078f08ff */
[----:B------:R-:W-:Y:S02]  /*9e20*/  @!P1 LOP3.LUT R11, R0, 0xfffffffe, RZ, 0xc0, !PT ;  /* 0xfffffffe000b9812 */ /* 0x000fe400078ec0ff */
[----:B------:R-:W-:-:S02]  /*9e30*/  @!P2 LOP3.LUT R13, R18, 0xfffffffe, RZ, 0xc0, !PT ;  /* 0xfffffffe120da812 */ /* 0x000fc400078ec0ff */
[----:B-1----:R-:W-:Y:S02]  /*9e40*/  @!P3 LOP3.LUT R15, R22, 0xfffffffe, RZ, 0xc0, !PT ;  /* 0xfffffffe160fb812 */ /* 0x002fe400078ec0ff */
[----:B------:R-:W-:Y:S02]  /*9e50*/  @!P4 LOP3.LUT R21, R23, 0xfffffffe, RZ, 0xc0, !PT ;  /* 0xfffffffe1715c812 */ /* 0x000fe400078ec0ff */
[----:B------:R-:W-:Y:S01]  /*9e60*/  @!P5 LOP3.LUT R23, R10, 0xfffffffe, RZ, 0xc0, !PT ;  /* 0xfffffffe0a17d812 */ /* 0x000fe200078ec0ff */
[----:B------:R-:W-:Y:S01]  /*9e70*/  @!P1 IMAD.WIDE R10, R11, 0x4, R142 ;  /* 0x000000040b0a9825 */ /* 0x000fe200078e028e */
[----:B------:R-:W-:-:S03]  /*9e80*/  @!P6 LOP3.LUT R25, R12, 0xfffffffe, RZ, 0xc0, !PT ;  /* 0xfffffffe0c19e812 */ /* 0x000fc600078ec0ff */
[--C-:B------:R-:W-:Y:S01]  /*9e90*/  @!P2 IMAD.WIDE R12, R13, 0x4, R142.reuse ;  /* 0x000000040d0ca825 */ /* 0x100fe200078e028e */
[----:B------:R0:W-:Y:S03]  /*9ea0*/  @!P1 ST.E.64 desc[UR40][R10.64], R100 ;  /* 0x000000640a009985 */ /* 0x0001e6000c101b28 */
[--C-:B------:R-:W-:Y:S01]  /*9eb0*/  @!P3 IMAD.WIDE R14, R15, 0x4, R142.reuse ;  /* 0x000000040f0eb825 */ /* 0x100fe200078e028e */
[----:B------:R0:W-:Y:S03]  /*9ec0*/  @!P2 ST.E.64 desc[UR40][R12.64], R102 ;  /* 0x000000660c00a985 */ /* 0x0001e6000c101b28 */
[--C-:B------:R-:W-:Y:S01]  /*9ed0*/  @!P4 IMAD.WIDE R20, R21, 0x4, R142.reuse ;  /* 0x000000041514c825 */ /* 0x100fe200078e028e */
[----:B------:R0:W-:Y:S03]  /*9ee0*/  @!P3 ST.E.64 desc[UR40][R14.64], R106 ;  /* 0x0000006a0e00b985 */ /* 0x0001e6000c101b28 */
[--C-:B------:R-:W-:Y:S01]  /*9ef0*/  @!P5 IMAD.WIDE R22, R23, 0x4, R142.reuse ;  /* 0x000000041716d825 */ /* 0x100fe200078e028e */
[----:B------:R0:W-:Y:S03]  /*9f00*/  @!P4 ST.E.64 desc[UR40][R20.64], R108 ;  /* 0x0000006c1400c985 */ /* 0x0001e6000c101b28 */
[----:B------:R-:W-:Y:S01]  /*9f10*/  @!P6 IMAD.WIDE R142, R25, 0x4, R142 ;  /* 0x00000004198ee825 */ /* 0x000fe200078e028e */
[----:B------:R0:W-:Y:S04]  /*9f20*/  @!P5 ST.E.64 desc[UR40][R22.64], R110 ;  /* 0x0000006e1600d985 */ /* 0x0001e8000c101b28 */
[----:B------:R0:W-:Y:S02]  /*9f30*/  @!P6 ST.E.64 desc[UR40][R142.64], R112 ;  /* 0x000000708e00e985 */ /* 0x0001e4000c101b28 */
.L_x_37:
[----:B------:R-:W-:Y:S05]  /*9f40*/  BSYNC B0 ;  /* 0x0000000000007941 */ /* 0x000fea0003800000 */
.L_x_36:
[----:B------:R-:W-:Y:S01]  /*9f50*/  ISETP.GE.AND P1, PT, R27, R16, PT ;  /* 0x000000101b00720c */ /* 0x000fe20003f26270 */
[----:B0-----:R1:W2:Y:S01]  /*9f60*/  SHFL.IDX PT, R11, R63, 0x1, 0x1c1f ;  /* 0x003c1f003f0b7f89 */ /* 0x0012a200000e0000 */
[----:B------:R-:W-:Y:S02]  /*9f70*/  SEL R13, R47, R24, P0 ;  /* 0x000000182f0d7207 */ /* 0x000fe40000000000 */
[----:B------:R-:W-:Y:S01]  /*9f80*/  SEL R15, R24, R47, P0 ;  /* 0x0000002f180f7207 */ /* 0x000fe20000000000 */
[----:B------:R1:W3:Y:S01]  /*9f90*/  SHFL.IDX PT, R10, R52, 0x1, 0x1c1f ;  /* 0x003c1f00340a7f89 */ /* 0x0002e200000e0000 */
        /* <DEDUP_REMOVED lines=19> */
[----:B------:R-:W-:Y:S01]  /*a0d0*/  SEL R8, R17, R28, P0 ;  /* 0x0000001c11087207 */ /* 0x000fe20000000000 */
[----:B-123--:R-:W-:Y:S06]  /*a0e0*/  @P1 BRA `(.L_x_10) ;  /* 0x0000005000701947 */ /* 0x00efec0003800000 */
[C---:B------:R-:W-:Y:S01]  /*a0f0*/  VIADD R0, R19.reuse, 0x8 ;  /* 0x0000000813007836 */ /* 0x040fe20000000000 */
[----:B------:R-:W-:Y:S01]  /*a100*/  ULDC UR4, c[0x0][0xac8] ;  /* 0x0002b20000047ab9 */ /* 0x000fe20000000800 */
[C---:B------:R-:W-:Y:S01]  /*a110*/  VIADD R16, R19.reuse, 0x10 ;  /* 0x0000001013107836 */ /* 0x040fe20000000000 */
[C---:B------:R-:W-:Y:S01]  /*a120*/  ISETP.GE.AND P3, PT, R19.reuse, UR4, PT ;  /* 0x0000000413007c0c */ /* 0x040fe2000bf66270 */
[C---:B------:R-:W-:Y:S01]  /*a130*/  VIADD R18, R19.reuse, 0x18 ;  /* 0x0000001813127836 */ /* 0x040fe20000000000 */
[----:B------:R-:W-:Y:S01]  /*a140*/  ISETP.GE.AND P4, PT, R0, UR4, PT ;  /* 0x0000000400007c0c */ /* 0x000fe2000bf86270 */
[C---:B------:R-:W-:Y:S01]  /*a150*/  VIADD R36, R19.reuse, 0x20 ;  /* 0x0000002013247836 */ /* 0x040fe20000000000 */
[----:B------:R-:W-:Y:S01]  /*a160*/  ISETP.GE.AND P5, PT, R16, UR4, PT ;  /* 0x0000000410007c0c */ /* 0x000fe2000bfa6270 */
[C---:B------:R-:W-:Y:S01]  /*a170*/  VIADD R37, R19.reuse, 0x28 ;  /* 0x0000002813257836 */ /* 0x040fe20000000000 */
[----:B------:R-:W-:Y:S01]  /*a180*/  ISETP.GE.AND P0, PT, R18, UR4, PT ;  /* 0x0000000412007c0c */ /* 0x000fe2000bf06270 */
[C---:B------:R-:W-:Y:S01]  /*a190*/  VIADD R38, R19.reuse, 0x30 ;  /* 0x0000003013267836 */ /* 0x040fe20000000000 */
[----:B------:R-:W-:Y:S01]  /*a1a0*/  ISETP.GE.AND P1, PT, R36, UR4, PT ;  /* 0x0000000424007c0c */ /* 0x000fe2000bf26270 */
[----:B------:R-:W-:Y:S01]  /*a1b0*/  VIADD R40, R19, 0x38 ;  /* 0x0000003813287836 */ /* 0x000fe20000000000 */
[----:B------:R-:W-:Y:S01]  /*a1c0*/  ISETP.GE.AND P2, PT, R37, UR4, PT ;  /* 0x0000000425007c0c */ /* 0x000fe2000bf46270 */
[----:B------:R-:W-:-:S04]  /*a1d0*/  VIADD R41, R19, 0x40 ;  /* 0x0000004013297836 */ /* 0x000fc80000000000 */
[----:B------:R-:W-:Y:S02]  /*a1e0*/  @!P4 LEA.HI R0, R0, R0, RZ, 0x1 ;  /* 0x000000000000c211 */ /* 0x000fe400078f08ff */
[----:B------:R-:W-:Y:S02]  /*a1f0*/  @!P5 LEA.HI R16, R16, R16, RZ, 0x1 ;  /* 0x000000101010d211 */ /* 0x000fe400078f08ff */
[----:B------:R-:W-:Y:S02]  /*a200*/  @!P4 LOP3.LUT R29, R0, 0xfffffffe, RZ, 0xc0, !PT ;  /* 0xfffffffe001dc812 */ /* 0x000fe400078ec0ff */
[----:B------:R-:W-:Y:S01]  /*a210*/  @!P5 LOP3.LUT R35, R16, 0xfffffffe, RZ, 0xc0, !PT ;  /* 0xfffffffe1023d812 */ /* 0x000fe200078ec0ff */
[--C-:B------:R-:W-:Y:S01]  /*a220*/  @!P3 IMAD.WIDE R16, R19, 0x4, R10.reuse ;  /* 0x000000041310b825 */ /* 0x100fe200078e020a */
[----:B------:R-:W-:Y:S02]  /*a230*/  @!P0 LEA.HI R18, R18, R18, RZ, 0x1 ;  /* 0x0000001212128211 */ /* 0x000fe400078f08ff */
[----:B------:R-:W-:Y:S01]  /*a240*/  @!P1 LEA.HI R36, R36, R36, RZ, 0x1 ;  /* 0x0000002424249211 */ /* 0x000fe200078f08ff */
[----:B------:R-:W-:Y:S01]  /*a250*/  @!P4 IMAD.WIDE R28, R29, 0x4, R10 ;  /* 0x000000041d1cc825 */ /* 0x000fe200078e020a */
[----:B------:R0:W-:Y:S01]  /*a260*/  @!P3 ST.E.64 desc[UR40][R16.64], R116 ;  /* 0x000000741000b985 */ /* 0x0001e2000c101b28 */
[----:B------:R-:W-:-:S02]  /*a270*/  @!P2 LEA.HI R0, R37, R37, RZ, 0x1 ;  /* 0x000000252500a211 */ /* 0x000fc400078f08ff */
[--C-:B------:R-:W-:Y:S01]  /*a280*/  @!P5 IMAD.WIDE R34, R35, 0x4, R10.reuse ;  /* 0x000000042322d825 */ /* 0x100fe200078e020a */
[----:B------:R1:W-:Y:S01]  /*a290*/  @!P4 ST.E.64 desc[UR40][R28.64], R118 ;  /* 0x000000761c00c985 */ /* 0x0003e2000c101b28 */
[----:B------:R-:W-:Y:S02]  /*a2a0*/  @!P0 LOP3.LUT R37, R18, 0xfffffffe, RZ, 0xc0, !PT ;  /* 0xfffffffe12258812 */ /* 0x000fe400078ec0ff */
[----:B------:R-:W-:Y:S01]  /*a2b0*/  ISETP.GE.AND P3, PT, R38, UR4, PT ;  /* 0x0000000426007c0c */ /* 0x000fe2000bf66270 */
[----:B------:R2:W-:Y:S01]  /*a2c0*/  @!P5 ST.E.64 desc[UR40][R34.64], R120 ;  /* 0x000000782200d985 */ /* 0x0005e2000c101b28 */
[----:B------:R-:W-:Y:S01]  /*a2d0*/  @!P1 LOP3.LUT R39, R36, 0xfffffffe, RZ, 0xc0, !PT ;  /* 0xfffffffe24279812 */ /* 0x000fe200078ec0ff */
[C---:B------:R-:W-:Y:S01]  /*a2e0*/  VIADD R18, R19.reuse, 0x50 ;  /* 0x0000005013127836 */ /* 0x040fe20000000000 */
[----:B------:R-:W-:Y:S01]  /*a2f0*/  ISETP.GE.AND P4, PT, R40, UR4, PT ;  /* 0x0000000428007c0c */ /* 0x000fe2000bf86270 */
[----:B------:R-:W-:Y:S01]  /*a300*/  VIADD R36, R19, 0x58 ;  /* 0x0000005813247836 */ /* 0x000fe20000000000 */
[----:B------:R-:W-:Y:S01]  /*a310*/  ISETP.GE.AND P5, PT, R41, UR4, PT ;  /* 0x0000000429007c0c */ /* 0x000fe2000bfa6270 */
[----:B0-----:R-:W-:-:S04]  /*a320*/  @!P0 IMAD.WIDE R16, R37, 0x4, R10 ;  /* 0x0000000425108825 */ /* 0x001fc800078e020a */
[--C-:B-1----:R-:W-:Y:S01]  /*a330*/  @!P1 IMAD.WIDE R28, R39, 0x4, R10.reuse ;  /* 0x00000004271c9825 */ /* 0x102fe200078e020a */
[----:B------:R0:W-:Y:S01]  /*a340*/  @!P0 ST.E.64 desc[UR40][R16.64], R122 ;  /* 0x0000007a10008985 */ /* 0x0001e2000c101b28 */
[----:B------:R-:W-:Y:S02]  /*a350*/  @!P3 LEA.HI R38, R38, R38, RZ, 0x1 ;  /* 0x000000262626b211 */ /* 0x000fe400078f08ff */
[----:B--2---:R-:W-:Y:S01]  /*a360*/  @!P2 LOP3.LUT R35, R0, 0xfffffffe, RZ, 0xc0, !PT ;  /* 0xfffffffe0023a812 */ /* 0x004fe200078ec0ff */
[----:B------:R-:W-:Y:S01]  /*a370*/  VIADD R0, R19, 0x48 ;  /* 0x0000004813007836 */ /* 0x000fe20000000000 */
[----:B------:R1:W-:Y:S01]  /*a380*/  @!P1 ST.E.64 desc[UR40][R28.64], R124 ;  /* 0x0000007c1c009985 */ /* 0x0003e2000c101b28 */
[----:B------:R-:W-:Y:S02]  /*a390*/  ISETP.GE.AND P1, PT, R18, UR4, PT ;  /* 0x0000000412007c0c */ /* 0x000fe4000bf26270 */
[----:B------:R-:W-:Y:S01]  /*a3a0*/  @!P2 IMAD.WIDE R34, R35, 0x4, R10 ;  /* 0x000000042322a825 */ /* 0x000fe200078e020a */
[----:B------:R-:W-:-:S02]  /*a3b0*/  ISETP.GE.AND P0, PT, R0, UR4, PT ;  /* 0x0000000400007c0c */ /* 0x000fc4000bf06270 */
[----:B------:R-:W-:Y:S02]  /*a3c0*/  @!P4 LEA.HI R40, R40, R40, RZ, 0x1 ;  /* 0x000000282828c211 */ /* 0x000fe400078f08ff */
[----:B------:R-:W-:Y:S01]  /*a3d0*/  @!P5 LEA.HI R41, R41, R41, RZ, 0x1 ;  /* 0x000000292929d211 */ /* 0x000fe200078f08ff */
[----:B------:R2:W-:Y:S01]  /*a3e0*/  @!P2 ST.E.64 desc[UR40][R34.64], R114 ;  /* 0x000000722200a985 */ /* 0x0005e2000c101b28 */
[----:B------:R-:W-:Y:S01]  /*a3f0*/  @!P3 LOP3.LUT R37, R38, 0xfffffffe, RZ, 0xc0, !PT ;  /* 0xfffffffe2625b812 */ /* 0x000fe200078ec0ff */
[C---:B------:R-:W-:Y:S01]  /*a400*/  VIADD R38, R19.reuse, 0x60 ;  /* 0x0000006013267836 */ /* 0x040fe20000000000 */
[----:B------:R-:W-:Y:S01]  /*a410*/  @!P4 LOP3.LUT R39, R40, 0xfffffffe, RZ, 0xc0, !PT ;  /* 0xfffffffe2827c812 */ /* 0x000fe200078ec0ff */
[----:B------:R-:W-:Y:S01]  /*a420*/  VIADD R40, R19, 0x68 ;  /* 0x0000006813287836 */ /* 0x000fe20000000000 */
[----:B------:R-:W-:Y:S01]  /*a430*/  ISETP.GE.AND P2, PT, R36, UR4, PT ;  /* 0x0000000424007c0c */ /* 0x000fe2000bf46270 */
[----:B0-----:R-:W-:Y:S01]  /*a440*/  @!P3 IMAD.WIDE R16, R37, 0x4, R10 ;  /* 0x000000042510b825 */ /* 0x001fe200078e020a */
[----:B------:R-:W-:-:S02]  /*a450*/  @!P1 LEA.HI R18, R18, R18, RZ, 0x1 ;  /* 0x0000001212129211 */ /* 0x000fc400078f08ff */
[----:B------:R-:W-:Y:S01]  /*a460*/  @!P0 LEA.HI R0, R0, R0, RZ, 0x1 ;  /* 0x0000000000008211 */ /* 0x000fe200078f08ff */
[--C-:B-1----:R-:W-:Y:S01]  /*a470*/  @!P4 IMAD.WIDE R28, R39, 0x4, R10.reuse ;  /* 0x00000004271cc825 */ /* 0x102fe200078e020a */
[----:B------:R0:W-:Y:S01]  /*a480*/  @!P3 ST.E.64 desc[UR40][R16.64], R126 ;  /* 0x0000007e1000b985 */ /* 0x0001e2000c101b28 */
[----:B------:R-:W-:Y:S02]  /*a490*/  ISETP.GE.AND P3, PT, R38, UR4, PT ;  /* 0x0000000426007c0c */ /* 0x000fe4000bf66270 */
[----:B--2---:R-:W-:Y:S01]  /*a4a0*/  @!P5 LOP3.LUT R35, R41, 0xfffffffe, RZ, 0xc0, !PT ;  /* 0xfffffffe2923d812 */ /* 0x004fe200078ec0ff */
[----:B------:R1:W-:Y:S01]  /*a4b0*/  @!P4 ST.E.64 desc[UR40][R28.64], R104 ;  /* 0x000000681c00c985 */ /* 0x0003e2000c101b28 */
[----:B------:R-:W-:Y:S01]  /*a4c0*/  @!P0 LOP3.LUT R37, R0, 0xfffffffe, RZ, 0xc0, !PT ;  /* 0xfffffffe00258812 */ /* 0x000fe200078ec0ff */
[----:B------:R-:W-:Y:S01]  /*a4d0*/  VIADD R41, R19, 0x70 ;  /* 0x0000007013297836 */ /* 0x000fe20000000000 */
[----:B------:R-:W-:Y:S01]  /*a4e0*/  @!P1 LOP3.LUT R39, R18, 0xfffffffe, RZ, 0xc0, !PT ;  /* 0xfffffffe12279812 */ /* 0x000fe200078ec0ff */
[----:B------:R-:W-:Y:S01]  /*a4f0*/  @!P5 IMAD.WIDE R34, R35, 0x4, R10 ;  /* 0x000000042322d825 */ /* 0x000fe200078e020a */
[----:B------:R-:W-:-:S02]  /*a500*/  @!P2 LEA.HI R36, R36, R36, RZ, 0x1 ;  /* 0x000000242424a211 */ /* 0x000fc400078f08ff */
[----:B------:R-:W-:Y:S01]  /*a510*/  ISETP.GE.AND P4, PT, R41, UR4, PT ;  /* 0x0000000429007c0c */ /* 0x000fe2000bf86270 */
[----:B------:R-:W-:Y:S01]  /*a520*/  VIADD R0, R19, 0x78 ;  /* 0x0000007813007836 */ /* 0x000fe20000000000 */
[----:B------:R2:W-:Y:S01]  /*a530*/  @!P5 ST.E.64 desc[UR40][R34.64], R128 ;  /* 0x000000802200d985 */ /* 0x0005e2000c101b28 */
[----:B------:R-:W-:Y:S01]  /*a540*/  ISETP.GE.AND P5, PT, R40, UR4, PT ;  /* 0x0000000428007c0c */ /* 0x000fe2000bfa6270 */
[--C-:B0-----:R-:W-:Y:S01]  /*a550*/  @!P0 IMAD.WIDE R16, R37, 0x4, R10.reuse ;  /* 0x0000000425108825 */ /* 0x101fe200078e020a */
[----:B------:R-:W-:Y:S02]  /*a560*/  @!P3 LEA.HI R38, R38, R38, RZ, 0x1 ;  /* 0x000000262626b211 */ /* 0x000fe400078f08ff */
[----:B------:R-:W-:Y:S01]  /*a570*/  ISETP.GE.AND P6, PT, R0, UR4, PT ;  /* 0x0000000400007c0c */ /* 0x000fe2000bfc6270 */
[----:B-1----:R-:W-:Y:S01]  /*a580*/  @!P1 IMAD.WIDE R28, R39, 0x4, R10 ;  /* 0x00000004271c9825 */ /* 0x002fe200078e020a */
[----:B------:R0:W-:Y:S01]  /*a590*/  @!P0 ST.E.64 desc[UR40][R16.64], R94 ;  /* 0x0000005e10008985 */ /* 0x0001e2000c101b28 */
[----:B------:R-:W-:-:S02]  /*a5a0*/  @!P3 LOP3.LUT R37, R38, 0xfffffffe, RZ, 0xc0, !PT ;  /* 0xfffffffe2625b812 */ /* 0x000fc400078ec0ff */
[----:B------:R-:W-:Y:S01]  /*a5b0*/  VIADD R18, R19, 0x80 ;  /* 0x0000008013127836 */ /* 0x000fe20000000000 */
[----:B------:R1:W-:Y:S01]  /*a5c0*/  @!P1 ST.E.64 desc[UR40][R28.64], R132 ;  /* 0x000000841c009985 */ /* 0x0003e2000c101b28 */
[----:B------:R-:W-:Y:S01]  /*a5d0*/  @!P4 LEA.HI R41, R41, R41, RZ, 0x1 ;  /* 0x000000292929c211 */ /* 0x000fe200078f08ff */
[C---:B------:R-:W-:Y:S01]  /*a5e0*/  VIADD R38, R19.reuse, 0x90 ;  /* 0x0000009013267836 */ /* 0x040fe20000000000 */
[----:B--2---:R-:W-:Y:S01]  /*a5f0*/  @!P2 LOP3.LUT R35, R36, 0xfffffffe, RZ, 0xc0, !PT ;  /* 0xfffffffe2423a812 */ /* 0x004fe200078ec0ff */
[----:B------:R-:W-:Y:S01]  /*a600*/  VIADD R36, R19, 0x88 ;  /* 0x0000008813247836 */ /* 0x000fe20000000000 */
[----:B------:R-:W-:Y:S02]  /*a610*/  ISETP.GE.AND P1, PT, R18, UR4, PT ;  /* 0x0000000412007c0c */ /* 0x000fe4000bf26270 */
[----:B------:R-:W-:Y:S01]  /*a620*/  @!P5 LEA.HI R40, R40, R40, RZ, 0x1 ;  /* 0x000000282828d211 */ /* 0x000fe200078f08ff */
[----:B------:R-:W-:Y:S01]  /*a630*/  @!P2 IMAD.WIDE R34, R35, 0x4, R10 ;  /* 0x000000042322a825 */ /* 0x000fe200078e020a */
[----:B------:R-:W-:-:S02]  /*a640*/  ISETP.GE.AND P0, PT, R36, UR4, PT ;  /* 0x0000000424007c0c */ /* 0x000fc4000bf06270 */
[----:B------:R-:W-:Y:S01]  /*a650*/  @!P5 LOP3.LUT R39, R40, 0xfffffffe, RZ, 0xc0, !PT ;  /* 0xfffffffe2827d812 */ /* 0x000fe200078ec0ff */
[--C-:B0-----:R-:W-:Y:S01]  /*a660*/  @!P3 IMAD.WIDE R16, R37, 0x4, R10.reuse ;  /* 0x000000042510b825 */ /* 0x101fe200078e020a */
[----:B------:R0:W-:Y:S01]  /*a670*/  @!P2 ST.E.64 desc[UR40][R34.64], R50 ;  /* 0x000000322200a985 */ /* 0x0001e2000c101b28 */
[----:B------:R-:W-:Y:S02]  /*a680*/  @!P6 LEA.HI R0, R0, R0, RZ, 0x1 ;  /* 0x000000000000e211 */ /* 0x000fe400078f08ff */
[----:B-1----:R-:W-:Y:S01]  /*a690*/  @!P5 IMAD.WIDE R28, R39, 0x4, R10 ;  /* 0x00000004271cd825 */ /* 0x002fe200078e020a */
[----:B------:R1:W-:Y:S01]  /*a6a0*/  @!P3 ST.E.64 desc[UR40][R16.64], R2 ;  /* 0x000000021000b985 */ /* 0x0003e2000c101b28 */
[----:B------:R-:W-:Y:S02]  /*a6b0*/  @!P1 LEA.HI R18, R18, R18, RZ, 0x1 ;  /* 0x0000001212129211 */ /* 0x000fe400078f08ff */
[----:B------:R-:W-:Y:S01]  /*a6c0*/  @!P6 LOP3.LUT R37, R0, 0xfffffffe, RZ, 0xc0, !PT ;  /* 0xfffffffe0025e812 */ /* 0x000fe200078ec0ff */
[----:B------:R2:W-:Y:S01]  /*a6d0*/  @!P5 ST.E.64 desc[UR40][R28.64], R134 ;  /* 0x000000861c00d985 */ /* 0x0005e2000c101b28 */
[----:B------:R-:W-:Y:S01]  /*a6e0*/  @!P0 LEA.HI R36, R36, R36, RZ, 0x1 ;  /* 0x0000002424248211 */ /* 0x000fe200078f08ff */
[C---:B------:R-:W-:Y:S01]  /*a6f0*/  VIADD R0, R19.reuse, 0x98 ;  /* 0x0000009813007836 */ /* 0x040fe20000000000 */
[----:B------:R-:W-:Y:S01]  /*a700*/  ISETP.GE.AND P2, PT, R38, UR4, PT ;  /* 0x0000000426007c0c */ /* 0x000fe2000bf46270 */
[----:B------:R-:W-:Y:S01]  /*a710*/  VIADD R39, R19, 0xa0 ;  /* 0x000000a013277836 */ /* 0x000fe20000000000 */
[----:B0-----:R-:W-:-:S02]  /*a720*/  @!P4 LOP3.LUT R35, R41, 0xfffffffe, RZ, 0xc0, !PT ;  /* 0xfffffffe2923c812 */ /* 0x001fc400078ec0ff */
[----:B------:R-:W-:Y:S02]  /*a730*/  ISETP.GE.AND P3, PT, R0, UR4, PT ;  /* 0x0000000400007c0c */ /* 0x000fe4000bf66270 */
[----:B-1----:R-:W-:Y:S01]  /*a740*/  @!P1 LOP3.LUT R17, R18, 0xfffffffe, RZ, 0xc0, !PT ;  /* 0xfffffffe12119812 */ /* 0x002fe200078ec0ff */
[----:B------:R-:W-:Y:S01]  /*a750*/  @!P4 IMAD.WIDE R34, R35, 0x4, R10 ;  /* 0x000000042322c825 */ /* 0x000fe200078e020a */
[----:B--2---:R-:W-:-:S03]  /*a760*/  @!P0 LOP3.LUT R29, R36, 0xfffffffe, RZ, 0xc0, !PT ;  /* 0xfffffffe241d8812 */ /* 0x004fc600078ec0ff */
[----:B------:R-:W-:Y:S01]  /*a770*/  VIADD R18, R19, 0xa8 ;  /* 0x000000a813127836 */ /* 0x000fe20000000000 */
[----:B------:R0:W-:Y:S01]  /*a780*/  @!P4 ST.E.64 desc[UR40][R34.64], R6 ;  /* 0x000000062200c985 */ /* 0x0001e2000c101b28 */
[--C-:B------:R-:W-:Y:S01]  /*a790*/  @!P6 IMAD.WIDE R2, R37, 0x4, R10.reuse ;  /* 0x000000042502e825 */ /* 0x100fe200078e020a */
[----:B------:R-:W-:Y:S02]  /*a7a0*/  ISETP.GE.AND P4, PT, R39, UR4, PT ;  /* 0x0000000427007c0c */ /* 0x000fe4000bf86270 */
[----:B------:R-:W-:Y:S01]  /*a7b0*/  ISETP.GE.AND P5, PT, R18, UR4, PT ;  /* 0x0000000412007c0c */ /* 0x000fe2000bfa6270 */
[----:B------:R-:W-:Y:S01]  /*a7c0*/  VIADD R28, R19, 0xb0 ;  /* 0x000000b0131c7836 */ /* 0x000fe20000000000 */
[----:B------:R1:W-:Y:S01]  /*a7d0*/  @!P6 ST.E.64 desc[UR40][R2.64], R54 ;  /* 0x000000360200e985 */ /* 0x0003e2000c101b28 */
[----:B------:R-:W-:Y:S02]  /*a7e0*/  @!P2 LEA.HI R38, R38, R38, RZ, 0x1 ;  /* 0x000000262626a211 */ /* 0x000fe400078f08ff */
[----:B------:R-:W-:Y:S01]  /*a7f0*/  @!P3 LEA.HI R0, R0, R0, RZ, 0x1 ;  /* 0x000000000000b211 */ /* 0x000fe200078f08ff */
[----:B0-----:R-:W-:-:S05]  /*a800*/  @!P1 IMAD.WIDE R6, R17, 0x4, R10 ;  /* 0x0000000411069825 */ /* 0x001fca00078e020a */
[----:B------:R-:W-:Y:S02]  /*a810*/  @!P4 LEA.HI R39, R39, R39, RZ, 0x1 ;  /* 0x000000272727c211 */ /* 0x000fe400078f08ff */
[----:B------:R-:W-:Y:S01]  /*a820*/  @!P5 LEA.HI R18, R18, R18, RZ, 0x1 ;  /* 0x000000121212d211 */ /* 0x000fe200078f08ff */
[--C-:B------:R-:W-:Y:S01]  /*a830*/  @!P0 IMAD.WIDE R16, R29, 0x4, R10.reuse ;  /* 0x000000041d108825 */ /* 0x100fe200078e020a */
[----:B------:R0:W-:Y:S01]  /*a840*/  @!P1 ST.E.64 desc[UR40][R6.64], R56 ;  /* 0x0000003806009985 */ /* 0x0001e2000c101b28 */
[----:B------:R-:W-:Y:S02]  /*a850*/  ISETP.GE.AND P1, PT, R28, UR4, PT ;  /* 0x000000041c007c0c */ /* 0x000fe4000bf26270 */
[C---:B------:R-:W-:Y:S01]  /*a860*/  VIADD R34, R19.reuse, 0xb8 ;  /* 0x000000b813227836 */ /* 0x040fe20000000000 */
[----:B------:R2:W-:Y:S01]  /*a870*/  @!P0 ST.E.64 desc[UR40][R16.64], R58 ;  /* 0x0000003a10008985 */ /* 0x0005e2000c101b28 */
[----:B-1----:R-:W-:Y:S02]  /*a880*/  @!P2 LOP3.LUT R3, R38, 0xfffffffe, RZ, 0xc0, !PT ;  /* 0xfffffffe2603a812 */ /* 0x002fe400078ec0ff */
[----:B------:R-:W-:Y:S01]  /*a890*/  @!P5 LOP3.LUT R29, R18, 0xfffffffe, RZ, 0xc0, !PT ;  /* 0xfffffffe121dd812 */ /* 0x000fe200078ec0ff */
[----:B------:R-:W-:Y:S01]  /*a8a0*/  VIADD R18, R19, 0xc0 ;  /* 0x000000c013127836 */ /* 0x000fe20000000000 */
[----:B------:R-:W-:Y:S01]  /*a8b0*/  ISETP.GE.AND P0, PT, R34, UR4, PT ;  /* 0x0000000422007c0c */ /* 0x000fe2000bf06270 */
[----:B------:R-:W-:Y:S01]  /*a8c0*/  @!P2 IMAD.WIDE R2, R3, 0x4, R10 ;  /* 0x000000040302a825 */ /* 0x000fe200078e020a */
[----:B0-----:R-:W-:-:S04]  /*a8d0*/  @!P3 LOP3.LUT R7, R0, 0xfffffffe, RZ, 0xc0, !PT ;  /* 0xfffffffe0007b812 */ /* 0x001fc800078ec0ff */
[----:B------:R0:W-:Y:S01]  /*a8e0*/  @!P2 ST.E.64 desc[UR40][R2.64], R136 ;  /* 0x000000880200a985 */ /* 0x0001e2000c101b28 */
[----:B------:R-:W-:Y:S01]  /*a8f0*/  @!P1 LEA.HI R0, R28, R28, RZ, 0x1 ;  /* 0x0000001c1c009211 */ /* 0x000fe200078f08ff */
[--C-:B------:R-:W-:Y:S01]  /*a900*/  @!P5 IMAD.WIDE R28, R29, 0x4, R10.reuse ;  /* 0x000000041d1cd825 */ /* 0x100fe200078e020a */
[----:B--2---:R-:W-:Y:S02]  /*a910*/  @!P4 LOP3.LUT R17, R39, 0xfffffffe, RZ, 0xc0, !PT ;  /* 0xfffffffe2711c812 */ /* 0x004fe400078ec0ff */
[----:B------:R-:W-:Y:S01]  /*a920*/  @!P1 LOP3.LUT R35, R0, 0xfffffffe, RZ, 0xc0, !PT ;  /* 0xfffffffe00239812 */ /* 0x000fe200078ec0ff */
[--C-:B------:R-:W-:Y:S01]  /*a930*/  @!P3 IMAD.WIDE R6, R7, 0x4, R10.reuse ;  /* 0x000000040706b825 */ /* 0x100fe200078e020a */
[----:B------:R-:W-:Y:S02]  /*a940*/  @!P0 LEA.HI R34, R34, R34, RZ, 0x1 ;  /* 0x0000002222228211 */ /* 0x000fe400078f08ff */
[----:B------:R-:W-:Y:S01]  /*a950*/  ISETP.GE.AND P2, PT, R18, UR4, PT ;  /* 0x0000000412007c0c */ /* 0x000fe2000bf46270 */
[----:B------:R-:W-:Y:S01]  /*a960*/  @!P4 IMAD.WIDE R16, R17, 0x4, R10 ;  /* 0x000000041110c825 */ /* 0x000fe200078e020a */
[----:B------:R-:W-:Y:S01]  /*a970*/  @!P0 LOP3.LUT R37, R34, 0xfffffffe, RZ, 0xc0, !PT ;  /* 0xfffffffe22258812 */ /* 0x000fe200078ec0ff */
[----:B------:R1:W-:Y:S02]  /*a980*/  @!P3 ST.E.64 desc[UR40][R6.64], R140 ;  /* 0x0000008c0600b985 */ /* 0x0003e4000c101b28 */
[----:B------:R-:W-:-:S02]  /*a990*/  VIADD R0, R19, 0xc8 ;  /* 0x000000c813007836 */ /* 0x000fc40000000000 */
[----:B------:R2:W-:Y:S01]  /*a9a0*/  @!P4 ST.E.64 desc[UR40][R16.64], R12 ;  /* 0x0000000c1000c985 */ /* 0x0005e2000c101b28 */
[--C-:B0-----:R-:W-:Y:S02]  /*a9b0*/  @!P1 IMAD.WIDE R2, R35, 0x4, R10.reuse ;  /* 0x0000000423029825 */ /* 0x101fe400078e020a */
[----:B------:R-:W-:Y:S01]  /*a9c0*/  ISETP.GE.AND P3, PT, R0, UR4, PT ;  /* 0x0000000400007c0c */ /* 0x000fe2000bf66270 */
[----:B------:R0:W-:Y:S02]  /*a9d0*/  @!P5 ST.E.64 desc[UR40][R28.64], R14 ;  /* 0x0000000e1c00d985 */ /* 0x0001e4000c101b28 */
[----:B------:R-:W-:Y:S02]  /*a9e0*/  @!P2 LEA.HI R18, R18, R18, RZ, 0x1 ;  /* 0x000000121212a211 */ /* 0x000fe400078f08ff */
[----:B------:R-:W-:Y:S01]  /*a9f0*/  @!P1 ST.E.64 desc[UR40][R2.64], R20 ;  /* 0x0000001402009985 */ /* 0x000fe2000c101b28 */
[----:B-1----:R-:W-:-:S04]  /*aa00*/  @!P0 IMAD.WIDE R6, R37, 0x4, R10 ;  /* 0x0000000425068825 */ /* 0x002fc800078e020a */
[C---:B--2---:R-:W-:Y:S01]  /*aa10*/  VIADD R12, R19.reuse, 0xd0 ;  /* 0x000000d0130c7836 */ /* 0x044fe20000000000 */
[----:B------:R1:W-:Y:S01]  /*aa20*/  @!P0 ST.E.64 desc[UR40][R6.64], R46 ;  /* 0x0000002e06008985 */ /* 0x0003e2000c101b28 */
[C---:B------:R-:W-:Y:S01]  /*aa30*/  VIADD R16, R19.reuse, 0xe8 ;  /* 0x000000e813107836 */ /* 0x040fe20000000000 */
[----:B------:R-:W-:Y:S01]  /*aa40*/  @!P3 LEA.HI R0, R0, R0, RZ, 0x1 ;  /* 0x000000000000b211 */ /* 0x000fe200078f08ff */
[C---:B0-----:R-:W-:Y:S01]  /*aa50*/  VIADD R14, R19.reuse, 0xd8 ;  /* 0x000000d8130e7836 */ /* 0x041fe20000000000 */
[----:B------:R-:W-:Y:S01]  /*aa60*/  ISETP.GE.AND P1, PT, R12, UR4, PT ;  /* 0x000000040c007c0c */ /* 0x000fe2000bf26270 */
[C---:B------:R-:W-:Y:S01]  /*aa70*/  VIADD R15, R19.reuse, 0xe0 ;  /* 0x000000e0130f7836 */ /* 0x040fe20000000000 */
[----:B------:R-:W-:Y:S01]  /*aa80*/  ISETP.GE.AND P5, PT, R16, UR4, PT ;  /* 0x0000000410007c0c */ /* 0x000fe2000bfa6270 */
[C---:B------:R-:W-:Y:S01]  /*aa90*/  VIADD R17, R19.reuse, 0xf0 ;  /* 0x000000f013117836 */ /* 0x040fe20000000000 */
[----:B------:R-:W-:Y:S01]  /*aaa0*/  ISETP.GE.AND P0, PT, R14, UR4, PT ;  /* 0x000000040e007c0c */ /* 0x000fe2000bf06270 */
[----:B------:R-:W-:Y:S01]  /*aab0*/  VIADD R19, R19, 0xf8 ;  /* 0x000000f813137836 */ /* 0x000fe20000000000 */
[----:B------:R-:W-:-:S02]  /*aac0*/  ISETP.GE.AND P4, PT, R15, UR4, PT ;  /* 0x000000040f007c0c */ /* 0x000fc4000bf86270 */
[----:B------:R-:W-:Y:S02]  /*aad0*/  ISETP.GE.AND P6, PT, R17, UR4, PT ;  /* 0x0000000411007c0c */ /* 0x000fe4000bfc6270 */
[----:B------:R-:W-:Y:S02]  /*aae0*/  @!P2 LOP3.LUT R13, R18, 0xfffffffe, RZ, 0xc0, !PT ;  /* 0xfffffffe120da812 */ /* 0x000fe400078ec0ff */
[----:B-1----:R-:W-:Y:S02]  /*aaf0*/  @!P3 LOP3.LUT R7, R0, 0xfffffffe, RZ, 0xc0, !PT ;  /* 0xfffffffe0007b812 */ /* 0x002fe400078ec0ff */
[----:B------:R-:W-:Y:S01]  /*ab00*/  @!P1 LEA.HI R12, R12, R12, RZ, 0x1 ;  /* 0x0000000c0c0c9211 */ /* 0x000fe200078f08ff */
[--C-:B------:R-:W-:Y:S01]  /*ab10*/  @!P2 IMAD.WIDE R2, R13, 0x4, R10.reuse ;  /* 0x000000040d02a825 */ /* 0x100fe200078e020a */
[----:B------:R-:W-:Y:S02]  /*ab20*/  @!P5 LEA.HI R16, R16, R16, RZ, 0x1 ;  /* 0x000000101010d211 */ /* 0x000fe400078f08ff */
[----:B------:R-:W-:Y:S01]  /*ab30*/  @!P0 LEA.HI R14, R14, R14, RZ, 0x1 ;  /* 0x0000000e0e0e8211 */ /* 0x000fe200078f08ff */
[----:B------:R-:W-:Y:S01]  /*ab40*/  @!P3 IMAD.WIDE R6, R7, 0x4, R10 ;  /* 0x000000040706b825 */ /* 0x000fe200078e020a */
[----:B------:R-:W-:Y:S01]  /*ab50*/  @!P4 LEA.HI R0, R15, R15, RZ, 0x1 ;  /* 0x0000000f0f00c211 */ /* 0x000fe200078f08ff */
[----:B------:R0:W-:Y:S01]  /*ab60*/  @!P2 ST.E.64 desc[UR40][R2.64], R22 ;  /* 0x000000160200a985 */ /* 0x0001e2000c101b28 */
[----:B------:R-:W-:-:S02]  /*ab70*/  @!P1 LOP3.LUT R13, R12, 0xfffffffe, RZ, 0xc0, !PT ;  /* 0xfffffffe0c0d9812 */ /* 0x000fc400078ec0ff */
[----:B------:R-:W-:Y:S01]  /*ab80*/  @!P6 LEA.HI R18, R17, R17, RZ, 0x1 ;  /* 0x000000111112e211 */ /* 0x000fe200078f08ff */
[----:B------:R1:W-:Y:S01]  /*ab90*/  @!P3 ST.E.64 desc[UR40][R6.64], R24 ;  /* 0x000000180600b985 */ /* 0x0003e2000c101b28 */
[----:B------:R-:W-:Y:S01]  /*aba0*/  @!P0 LOP3.LUT R15, R14, 0xfffffffe, RZ, 0xc0, !PT ;  /* 0xfffffffe0e0f8812 */ /* 0x000fe200078ec0ff */
[--C-:B------:R-:W-:Y:S01]  /*abb0*/  @!P1 IMAD.WIDE R12, R13, 0x4, R10.reuse ;  /* 0x000000040d0c9825 */ /* 0x100fe200078e020a */
[----:B------:R-:W-:Y:S02]  /*abc0*/  @!P4 LOP3.LUT R17, R0, 0xfffffffe, RZ, 0xc0, !PT ;  /* 0xfffffffe0011c812 */ /* 0x000fe400078ec0ff */
[----:B------:R-:W-:Y:S01]  /*abd0*/  @!P5 LOP3.LUT R21, R16, 0xfffffffe, RZ, 0xc0, !PT ;  /* 0xfffffffe1015d812 */ /* 0x000fe200078ec0ff */
[--C-:B------:R-:W-:Y:S01]  /*abe0*/  @!P0 IMAD.WIDE R14, R15, 0x4, R10.reuse ;  /* 0x000000040f0e8825 */ /* 0x100fe200078e020a */
[----:B------:R2:W-:Y:S01]  /*abf0*/  @!P1 ST.E.64 desc[UR40][R12.64], R32 ;  /* 0x000000200c009985 */ /* 0x0005e2000c101b28 */
[----:B0-----:R-:W-:Y:S02]  /*ac00*/  @!P6 LOP3.LUT R23, R18, 0xfffffffe, RZ, 0xc0, !PT ;  /* 0xfffffffe1217e812 */ /* 0x001fe400078ec0ff */
[----:B------:R-:W-:Y:S01]  /*ac10*/  @!P4 IMAD.WIDE R2, R17, 0x4, R10 ;  /* 0x000000041102c825 */ /* 0x000fe200078e020a */
[----:B------:R2:W-:Y:S01]  /*ac20*/  @!P0 ST.E.64 desc[UR40][R14.64], R30 ;  /* 0x0000001e0e008985 */ /* 0x0005e2000c101b28 */
[----:B------:R-:W-:-:S02]  /*ac30*/  ISETP.GE.AND P0, PT, R19, UR4, PT ;  /* 0x0000000413007c0c */ /* 0x000fc4000bf06270 */
[--C-:B-1----:R-:W-:Y:S01]  /*ac40*/  @!P5 IMAD.WIDE R6, R21, 0x4, R10.reuse ;  /* 0x000000041506d825 */ /* 0x102fe200078e020a */
[----:B------:R2:W-:Y:S03]  /*ac50*/  @!P4 ST.E.64 desc[UR40][R2.64], R26 ;  /* 0x0000001a0200c985 */ /* 0x0005e6000c101b28 */
[----:B------:R-:W-:Y:S01]  /*ac60*/  @!P6 IMAD.WIDE R16, R23, 0x4, R10 ;  /* 0x000000041710e825 */ /* 0x000fe200078e020a */
[----:B------:R2:W-:Y:S04]  /*ac70*/  @!P5 ST.E.64 desc[UR40][R6.64], R138 ;  /* 0x0000008a0600d985 */ /* 0x0005e8000c101b28 */
[----:B------:R2:W-:Y:S02]  /*ac80*/  @!P6 ST.E.64 desc[UR40][R16.64], R4 ;  /* 0x000000041000e985 */ /* 0x0005e4000c101b28 */
[----:B------:R-:W-:Y:S05]  /*ac90*/  @P0 BRA `(.L_x_10) ;  /* 0x0000004400840947 */ /* 0x000fea0003800000 */
[----:B------:R-:W-:-:S04]  /*aca0*/  LEA.HI R19, R19, R19, RZ, 0x1 ;  /* 0x0000001313137211 */ /* 0x000fc800078f08ff */
[----:B------:R-:W-:-:S05]  /*acb0*/  LOP3.LUT R19, R19, 0xfffffffe, RZ, 0xc0, !PT ;  /* 0xfffffffe13137812 */ /* 0x000fca00078ec0ff */
[----:B------:R-:W-:-:S05]  /*acc0*/  IMAD.WIDE R10, R19, 0x4, R10 ;  /* 0x00000004130a7825 */ /* 0x000fca00078e020a */
[----:B------:R1:W-:Y:S01]  /*acd0*/  ST.E.64 desc[UR40][R10.64], R8 ;  /* 0x000000080a007985 */ /* 0x0003e2000c101b28 */
[----:B------:R-:W-:Y:S05]  /*ace0*/  BRA `(.L_x_10) ;  /* 0x0000004400707947 */ /* 0x000fea0003800000 */
.L_x_35:
[----:B------:R-:W0:Y:S02]  /*acf0*/  S2R R0, SR_TID.X ;  /* 0x0000000000007919 */ /* 0x000e240000002100 */
[----:B0-----:R-:W-:-:S05]  /*ad00*/  VIADD R2, R0, 0xffffff80 ;  /* 0xffffff8000027836 */ /* 0x001fca0000000000 */
[----:B------:R-:W-:-:S13]  /*ad10*/  ISETP.GT.AND P0, PT, R2, 0x7f, PT ;  /* 0x0000007f0200780c */ /* 0x000fda0003f04270 */
[----:B------:R-:W-:Y:S05]  /*ad20*/  @P0 BRA `(.L_x_10) ;  /* 0x0000004400600947 */ /* 0x000fea0003800000 */
[----:B------:R-:W0:Y:S01]  /*ad30*/  S2R R3, SR_CTAID.X ;  /* 0x0000000000037919 */ /* 0x000e220000002500 */
[----:B------:R-:W1:Y:S01]  /*ad40*/  LDC R6, c[0x0][0xbe8] ;  /* 0x0002fa00ff067b82 */ /* 0x000e620000000800 */
[----:B------:R-:W-:Y:S01]  /*ad50*/  ULDC UR4, c[0x0][0xa88] ;  /* 0x0002a20000047ab9 */ /* 0x000fe20000000800 */
[----:B0-----:R-:W-:Y:S02]  /*ad60*/  IMAD R0, R3, 0x80, R0 ;  /* 0x0000008003007824 */ /* 0x001fe400078e0200 */
[----:B-1----:R-:W-:Y:S02]  /*ad70*/  IMAD R3, R6, UR4, RZ ;  /* 0x0000000406037c24 */ /* 0x002fe4000f8e02ff */
[----:B------:R-:W-:-:S05]  /*ad80*/  VIADD R0, R0, 0xffffff80 ;  /* 0xffffff8000007836 */ /* 0x000fca0000000000 */
[----:B------:R-:W-:-:S13]  /*ad90*/  ISETP.GE.AND P0, PT, R0, R3, PT ;  /* 0x000000030000720c */ /* 0x000fda0003f06270 */
[----:B------:R-:W-:Y:S05]  /*ada0*/  @P0 BRA `(.L_x_10) ;  /* 0x0000004400400947 */ /* 0x000fea0003800000 */
[----:B------:R-:W-:Y:S01]  /*adb0*/  ISETP.NE.AND P0, PT, R6, 0x1, PT ;  /* 0x000000010600780c */ /* 0x000fe20003f05270 */
[----:B------:R-:W0:Y:S01]  /*adc0*/  LDC.64 R12, c[0x0][0xbd8] ;  /* 0x0002f600ff0c7b82 */ /* 0x000e220000000a00 */
[----:B------:R-:W-:Y:S01]  /*add0*/  SHF.R.S32.HI R5, RZ, 0x1f, R16 ;  /* 0x0000001fff057819 */ /* 0x000fe20000011410 */
[----:B------:R-:W-:Y:S02]  /*ade0*/  ULDC.64 UR4, c[0x0][0xbd0] ;  /* 0x0002f40000047ab9 */ /* 0x000fe40000000a00 */
[----:B------:R-:W-:-:S04]  /*adf0*/  IMAD.WIDE.U32 R2, R16, UR4, RZ ;  /* 0x0000000410027c25 */ /* 0x000fc8000f8e00ff */
[----:B------:R-:W1:Y:S01]  /*ae00*/  S2UR UR6, SR_CTAID.Y ;  /* 0x00000000000679c3 */ /* 0x000e620000002600 */
[----:B------:R-:W-:-:S04]  /*ae10*/  IMAD R5, R5, UR4, RZ ;  /* 0x0000000405057c24 */ /* 0x000fc8000f8e02ff */
[----:B------:R-:W-:Y:S01]  /*ae20*/  IMAD R5, R16, UR5, R5 ;  /* 0x0000000510057c24 */ /* 0x000fe2000f8e0205 */
[----:B------:R-:W-:Y:S01]  /*ae30*/  ULDC.64 UR4, c[0x0][0xbe0] ;  /* 0x0002f80000047ab9 */ /* 0x000fe20000000a00 */
[----:B------:R-:W-:Y:S01]  /*ae40*/  IMAD.MOV R16, RZ, RZ, -R16 ;  /* 0x000000ffff107224 */ /* 0x000fe200078e0a10 */
[----:B------:R-:W2:Y:S01]  /*ae50*/  @P0 LDC R9, c[0x0][0xbec] ;  /* 0x0002fb00ff090b82 */ /* 0x000ea20000000800 */
[----:B------:R-:W-:Y:S02]  /*ae60*/  IMAD.IADD R3, R3, 0x1, R5 ;  /* 0x0000000103037824 */ /* 0x000fe400078e0205 */
[----:B------:R-:W-:-:S05]  /*ae70*/  IMAD.MOV.U32 R5, RZ, RZ, R0 ;  /* 0x000000ffff057224 */ /* 0x000fca00078e0000 */
[----:B------:R-:W1:Y:S01]  /*ae80*/  LDC R7, c[0x0][0xc50] ;  /* 0x00031400ff077b82 */ /* 0x000e620000000800 */
[C---:B0-----:R-:W-:Y:S02]  /*ae90*/  IMAD R8, R12.reuse, UR38, RZ ;  /* 0x000000260c087c24 */ /* 0x041fe4000f8e02ff */
[----:B------:R-:W-:-:S04]  /*aea0*/  IMAD.WIDE.U32 R2, R12, UR39, R2 ;  /* 0x000000270c027c25 */ /* 0x000fc8000f8e0002 */
[----:B------:R-:W-:Y:S01]  /*aeb0*/  IMAD R13, R13, UR39, R8 ;  /* 0x000000270d0d7c24 */ /* 0x000fe2000f8e0208 */
[----:B------:R-:W0:Y:S03]  /*aec0*/  @P0 LDC R11, c[0x0][0xbf0] ;  /* 0x0002fc00ff0b0b82 */ /* 0x000e260000000800 */
[----:B------:R-:W-:Y:S02]  /*aed0*/  IMAD.IADD R3, R13, 0x1, R3 ;  /* 0x000000010d037824 */ /* 0x000fe400078e0203 */
[----:B--2---:R-:W-:-:S04]  /*aee0*/  @P0 IMAD.HI.U32 R4, R0, R9, RZ ;  /* 0x0000000900040227 */ /* 0x004fc800078e00ff */
[----:B-1----:R-:W-:-:S04]  /*aef0*/  IMAD R9, R7, R16, UR6 ;  /* 0x0000000607097e24 */ /* 0x002fc8000f8e0210 */
[----:B------:R-:W-:Y:S01]  /*af00*/  IMAD.WIDE.U32 R2, R9, UR4, R2 ;  /* 0x0000000409027c25 */ /* 0x000fe2000f8e0002 */
[----:B0-----:R-:W-:Y:S02]  /*af10*/  @P0 SHF.R.U32.HI R5, RZ, R11, R4 ;  /* 0x0000000bff050219 */ /* 0x001fe40000011604 */
[----:B------:R-:W-:Y:S02]  /*af20*/  SHF.R.S32.HI R4, RZ, 0x1f, R9 ;  /* 0x0000001fff047819 */ /* 0x000fe40000011409 */
[----:B------:R-:W-:Y:S01]  /*af30*/  IADD3 R2, P0, R5, R2, RZ ;  /* 0x0000000205027210 */ /* 0x000fe20007f1e0ff */
[----:B------:R-:W-:Y:S02]  /*af40*/  IMAD.MOV R7, RZ, RZ, -R5 ;  /* 0x000000ffff077224 */ /* 0x000fe400078e0a05 */
[----:B------:R-:W-:Y:S02]  /*af50*/  IMAD R4, R4, UR4, RZ ;  /* 0x0000000404047c24 */ /* 0x000fe4000f8e02ff */
[----:B------:R-:W-:-:S02]  /*af60*/  IMAD R7, R6, R7, R0 ;  /* 0x0000000706077224 */ /* 0x000fc400078e0200 */
[----:B------:R-:W-:Y:S01]  /*af70*/  IMAD R4, R9, UR5, R4 ;  /* 0x0000000509047c24 */ /* 0x000fe2000f8e0204 */
[----:B------:R-:W-:Y:S01]  /*af80*/  SHF.R.S32.HI R9, RZ, 0x1f, R5 ;  /* 0x0000001fff097819 */ /* 0x000fe20000011405 */
[----:B------:R-:W-:Y:S01]  /*af90*/  ULDC.64 UR4, c[0x0][0xbc8] ;  /* 0x0002f20000047ab9 */ /* 0x000fe20000000a00 */
[----:B------:R-:W-:Y:S02]  /*afa0*/  SHF.R.S32.HI R0, RZ, 0x1f, R7 ;  /* 0x0000001fff007819 */ /* 0x000fe40000011407 */
[----:B------:R-:W-:-:S03]  /*afb0*/  IADD3.X R3, R9, R3, R4, P0, !PT ;  /* 0x0000000309037210 */ /* 0x000fc600007fe404 */
[----:B------:R-:W-:Y:S02]  /*afc0*/  IMAD R0, R0, UR4, RZ ;  /* 0x0000000400007c24 */ /* 0x000fe4000f8e02ff */
[----:B------:R-:W-:-:S04]  /*afd0*/  IMAD.WIDE.U32 R2, R7, UR4, R2 ;  /* 0x0000000407027c25 */ /* 0x000fc8000f8e0002 */
[----:B------:R-:W-:Y:S01]  /*afe0*/  IMAD R5, R7, UR5, R0 ;  /* 0x0000000507057c24 */ /* 0x000fe2000f8e0200 */
[----:B------:R-:W-:Y:S02]  /*aff0*/  ULDC.64 UR4, c[0x0][0xba8] ;  /* 0x0002ea0000047ab9 */ /* 0x000fe40000000a00 */
[----:B------:R-:W-:Y:S01]  /*b000*/  LEA R4, P0, R2, UR4, 0x2 ;  /* 0x0000000402047c11 */ /* 0x000fe2000f8010ff */
[----:B------:R-:W-:-:S05]  /*b010*/  IMAD.IADD R3, R3, 0x1, R5 ;  /* 0x0000000103037824 */ /* 0x000fca00078e0205 */
[----:B------:R-:W-:Y:S01]  /*b020*/  LEA.HI.X R5, R2, UR5, R3, 0x2, P0 ;  /* 0x0000000502057c11 */ /* 0x000fe200080f1403 */
[----:B------:R-:W-:-:S05]  /*b030*/  IMAD.MOV.U32 R3, RZ, RZ, -0x800000 ;  /* 0xff800000ff037424 */ /* 0x000fca00078e00ff */
[----:B------:R0:W-:Y:S01]  /*b040*/  STG.E desc[UR40][R4.64], R3 ;  /* 0x0000000304007986 */ /* 0x0001e2000c101928 */
[----:B------:R-:W-:Y:S05]  /*b050*/  BRA `(.L_x_10) ;  /* 0x0000004000947947 */ /* 0x000fea0003800000 */
.L_x_8:
[----:B------:R-:W-:-:S08]  /*b060*/  NOP ;  /* 0x0000000000007918 */ /* 0x000fd00000000000 */
[----:B--2---:R-:W0:-:S00]  /*b070*/  USETMAXREG.DEALLOC.CTAPOOL 0x18 ;  /* 0x00000018000079c8 */ /* 0x004e0000080e0500 */
[----:B0-----:R-:W-:Y:S01]  /*b080*/  LOP3.LUT R0, R0, 0x3, RZ, 0xc0, !PT ;  /* 0x0000000300007812 */ /* 0x001fe200078ec0ff */
[----:B------:R-:W0:Y:S05]  /*b090*/  S2R R17, SR_CTAID.Z ;  /* 0x0000000000117919 */ /* 0x000e2a0000002700 */
[----:B------:R-:W1:Y:S01]  /*b0a0*/  S2UR UR6, SR_CTAID.Y ;  /* 0x00000000000679c3 */ /* 0x000e620000002600 */
[----:B------:R-:W2:Y:S02]  /*b0b0*/  SHFL.IDX PT, R0, R0, RZ, 0x1f ;  /* 0x00001fff00007589 */ /* 0x000ea400000e0000 */
[----:B--2---:R-:W-:-:S13]  /*b0c0*/  ISETP.NE.AND P0, PT, R0, RZ, PT ;  /* 0x000000ff0000720c */ /* 0x004fda0003f05270 */
[----:B01----:R-:W-:Y:S05]  /*b0d0*/  @!P0 BRA `(.L_x_38) ;  /* 0x0000000000288947 */ /* 0x003fea0003800000 */
[----:B------:R-:W-:Y:S01]  /*b0e0*/  ULDC UR7, c[0x0][0xc50] ;  /* 0x0003140000077ab9 */ /* 0x000fe20000000800 */
[----:B------:R-:W-:Y:S01]  /*b0f0*/  UMOV UR36, UR6 ;  /* 0x0000000600247c82 */ /* 0x000fe20008000000 */
[----:B------:R-:W-:-:S06]  /*b100*/  UISETP.NE.AND UP0, UPT, UR7, 0x1, UPT ;  /* 0x000000010700788c */ /* 0x000fcc000bf05270 */
[----:B------:R-:W-:-:S13]  /*b110*/  PLOP3.LUT P0, PT, PT, PT, UP0, 0x80, 0x0 ;  /* 0x000000000000781c */ /* 0x000fda0003f0f008 */
[----:B------:R-:W-:Y:S05]  /*b120*/  @!P0 BRA `(.L_x_39) ;  /* 0x0000000000308947 */ /* 0x000fea0003800000 */
[----:B------:R-:W-:Y:S01]  /*b130*/  ULDC UR4, c[0x0][0xc54] ;  /* 0x0003150000047ab9 */ /* 0x000fe20000000800 */
[----:B------:R-:W-:Y:S01]  /*b140*/  ULDC UR36, c[0x0][0xc58] ;  /* 0x0003160000247ab9 */ /* 0x000fe20000000800 */
[----:B------:R-:W-:-:S04]  /*b150*/  UIMAD.WIDE.U32 UR4, UR6, UR4, URZ ;  /* 0x00000004060472a5 */ /* 0x000fc8000f8e003f */
[----:B------:R-:W-:Y:S01]  /*b160*/  USHF.R.U32.HI UR36, URZ, UR36, UR5 ;  /* 0x000000243f247299 */ /* 0x000fe20008011605 */
[----:B------:R-:W-:Y:S11]  /*b170*/  BRA `(.L_x_39) ;  /* 0x00000000001c7947 */ /* 0x000ff60003800000 */
.L_x_38:
[----:B------:R-:W-:Y:S01]  /*b180*/  ULDC UR7, c[0x0][0xc50] ;  /* 0x0003140000077ab9 */ /* 0x000fe20000000800 */
[----:B------:R-:W-:Y:S01]  /*b190*/  UMOV UR36, UR6 ;  /* 0x0000000600247c82 */ /* 0x000fe20008000000 */
[----:B------:R-:W-:-:S11]  /*b1a0*/  UISETP.NE.AND UP0, UPT, UR7, 0x1, UPT ;  /* 0x000000010700788c */ /* 0x000fd6000bf05270 */
[----:B------:R-:W-:Y:S01]  /*b1b0*/  @UP0 ULDC UR4, c[0x0][0xc54] ;  /* 0x0003150000040ab9 */ /* 0x000fe20000000800 */
[----:B------:R-:W-:Y:S01]  /*b1c0*/  @UP0 ULDC UR8, c[0x0][0xc58] ;  /* 0x0003160000080ab9 */ /* 0x000fe20000000800 */
[----:B------:R-:W-:-:S04]  /*b1d0*/  UIMAD.WIDE.U32 UR4, UR6, UR4, URZ ;  /* 0x00000004060472a5 */ /* 0x000fc8000f8e003f */
[----:B------:R-:W-:-:S12]  /*b1e0*/  @UP0 USHF.R.U32.HI UR36, URZ, UR8, UR5 ;  /* 0x000000083f240299 */ /* 0x000fd80008011605 */
.L_x_39:
[----:B------:R-:W-:Y:S01]  /*b1f0*/  ISETP.GE.AND P0, PT, R17, RZ, PT ;  /* 0x000000ff1100720c */ /* 0x000fe20003f06270 */
[----:B------:R-:W-:Y:S01]  /*b200*/  UIADD3 UR4, -UR36, URZ, URZ ;  /* 0x0000003f24047290 */ /* 0x000fe2000fffe13f */
[----:B------:R-:W-:Y:S02]  /*b210*/  IMAD.MOV.U32 R21, RZ, RZ, 0x1 ;  /* 0x00000001ff157424 */ /* 0x000fe400078e00ff */
[----:B------:R-:W-:Y:S01]  /*b220*/  IMAD.MOV.U32 R0, RZ, RZ, RZ ;  /* 0x000000ffff007224 */ /* 0x000fe200078e00ff */
[----:B------:R-:W-:Y:S01]  /*b230*/  UIMAD UR4, UR7, UR4, UR6 ;  /* 0x00000004070472a4 */ /* 0x000fe2000f8e0206 */
[----:B------:R-:W-:-:S07]  /*b240*/  IMAD.MOV.U32 R2, RZ, RZ, 0x1 ;  /* 0x00000001ff027424 */ /* 0x000fce00078e00ff */
[----:B------:R-:W-:Y:S05]  /*b250*/  @!P0 BRA `(.L_x_40) ;  /* 0x0000003c00488947 */ /* 0x000fea0003800000 */
[----:B------:R-:W-:Y:S01]  /*b260*/  ULDC.64 UR6, c[0x0][0x418] ;  /* 0x0001060000067ab9 */ /* 0x000fe20000000a00 */
[----:B------:R-:W-:Y:S01]  /*b270*/  ULDC UR5, c[0x0][0x424] ;  /* 0x0001090000057ab9 */ /* 0x000fe20000000800 */
[----:B------:R-:W-:Y:S01]  /*b280*/  UISETP.NE.U32.AND UP0, UPT, UR6, URZ, UPT ;  /* 0x0000003f0600728c */ /* 0x000fe2000bf05070 */
[----:B------:R-:W-:Y:S02]  /*b290*/  IMAD.MOV.U32 R18, RZ, RZ, RZ ;  /* 0x000000ffff127224 */ /* 0x000fe400078e00ff */
[----:B------:R-:W-:Y:S01]  /*b2a0*/  ULDC UR6, c[0x0][0x2f0] ;  /* 0x0000bc0000067ab9 */ /* 0x000fe20000000800 */
[----:B------:R-:W-:Y:S02]  /*b2b0*/  UISETP.NE.AND.EX UP0, UPT, UR7, URZ, UPT, UP0 ;  /* 0x0000003f0700728c */ /* 0x000fe4000bf05300 */
[----:B------:R-:W-:Y:S02]  /*b2c0*/  ULOP3.LUT UR7, UR4, 0xffff, URZ, 0xc0, !UPT ;  /* 0x0000ffff04077892 */ /* 0x000fe4000f8ec03f */
[----:B------:R-:W-:-:S04]  /*b2d0*/  USEL UR5, UR5, 0x1, UP0 ;  /* 0x0000000105057887 */ /* 0x000fc80008000000 */
[----:B------:R-:W-:-:S04]  /*b2e0*/  UIMAD UR5, UR5, UR6, URZ ;  /* 0x00000006050572a4 */ /* 0x000fc8000f8e023f */
[----:B------:R-:W-:Y:S02]  /*b2f0*/  UISETP.GE.AND UP0, UPT, UR5, 0x1, UPT ;  /* 0x000000010500788c */ /* 0x000fe4000bf06270 */
[----:B------:R-:W-:-:S04]  /*b300*/  UIADD3 UR5, UR5, 0x7f, URZ ;  /* 0x0000007f05057890 */ /* 0x000fc8000fffe03f */
[----:B------:R-:W-:Y:S01]  /*b310*/  PLOP3.LUT P0, PT, PT, PT, UP0, 0x80, 0x0 ;  /* 0x000000000000781c */ /* 0x000fe20003f0f008 */
[----:B------:R-:W-:-:S04]  /*b320*/  USHF.R.S32.HI UR6, URZ, 0x1f, UR5 ;  /* 0x0000001f3f067899 */ /* 0x000fc80008011405 */
[----:B------:R-:W-:-:S04]  /*b330*/  ULEA.HI UR6, UR6, UR5, URZ, 0x7 ;  /* 0x0000000506067291 */ /* 0x000fc8000f8f383f */
[----:B------:R-:W-:-:S04]  /*b340*/  USHF.R.S32.HI UR6, URZ, 0x7, UR6 ;  /* 0x000000073f067899 */ /* 0x000fc80008011406 */
[----:B------:R-:W-:Y:S08]  /*b350*/  @!P0 BRA `(.L_x_41) ;  /* 0x00000000007c8947 */ /* 0x000ff00003800000 */
[----:B------:R-:W-:-:S04]  /*b360*/  USHF.R.U32.HI UR4, URZ, 0x10, UR4 ;  /* 0x000000103f047899 */ /* 0x000fc80008011604 */
[----:B------:R-:W-:-:S11]  /*b370*/  UISETP.NE.AND UP0, UPT, UR4, URZ, UPT ;  /* 0x0000003f0400728c */ /* 0x000fd6000bf05270 */
[----:B------:R-:W-:Y:S02]  /*b380*/  @!UP0 ULDC UR4, c[0x0][0x9f0] ;  /* 0x00027c0000048ab9 */ /* 0x000fe40000000800 */
[----:B------:R-:W-:Y:S01]  /*b390*/  IMAD.U32 R6, RZ, RZ, UR4 ;  /* 0x00000004ff067e24 */ /* 0x000fe2000f8e00ff */
[----:B------:R-:W-:-:S04]  /*b3a0*/  UIADD3 UR5, UR6, -0x1, UR4 ;  /* 0xffffffff06057890 */ /* 0x000fc8000fffe004 */
[-C--:B------:R-:W-:Y:S02]  /*b3b0*/  IABS R0, R6.reuse ;  /* 0x0000000600007213 */ /* 0x080fe40000000000 */
[----:B------:R-:W-:Y:S02]  /*b3c0*/  IABS R6, R6 ;  /* 0x0000000600067213 */ /* 0x000fe40000000000 */
[----:B------:R-:W0:Y:S08]  /*b3d0*/  I2F.RP R4, R0 ;  /* 0x0000000000047306 */ /* 0x000e300000209400 */
[----:B0-----:R-:W0:Y:S02]  /*b3e0*/  MUFU.RCP R4, R4 ;  /* 0x0000000400047308 */ /* 0x001e240000001000 */
[----:B0-----:R-:W-:-:S06]  /*b3f0*/  VIADD R2, R4, 0xffffffe ;  /* 0x0ffffffe04027836 */ /* 0x001fcc0000000000 */
[----:B------:R0:W1:Y:S02]  /*b400*/  F2I.FTZ.U32.TRUNC.NTZ R3, R2 ;  /* 0x0000000200037305 */ /* 0x000064000021f000 */
[----:B0-----:R-:W-:Y:S02]  /*b410*/  IMAD.MOV.U32 R2, RZ, RZ, RZ ;  /* 0x000000ffff027224 */ /* 0x001fe400078e00ff */
[----:B-1----:R-:W-:-:S04]  /*b420*/  IMAD.MOV R5, RZ, RZ, -R3 ;  /* 0x000000ffff057224 */ /* 0x002fc800078e0a03 */
[----:B------:R-:W-:-:S04]  /*b430*/  IMAD R5, R5, R0, RZ ;  /* 0x0000000005057224 */ /* 0x000fc800078e02ff */
[----:B------:R-:W-:-:S04]  /*b440*/  IMAD.HI.U32 R3, R3, R5, R2 ;  /* 0x0000000503037227 */ /* 0x000fc800078e0002 */
[----:B------:R-:W-:Y:S01]  /*b450*/  IMAD.U32 R5, RZ, RZ, UR5 ;  /* 0x00000005ff057e24 */ /* 0x000fe2000f8e00ff */
[----:B------:R-:W-:-:S04]  /*b460*/  ULOP3.LUT UR5, UR5, UR4, URZ, 0x3c, !UPT ;  /* 0x0000000405057292 */ /* 0x000fc8000f8e3c3f */
[----:B------:R-:W-:Y:S01]  /*b470*/  IABS R2, R5 ;  /* 0x0000000500027213 */ /* 0x000fe20000000000 */
[----:B------:R-:W-:Y:S01]  /*b480*/  IMAD.MOV R5, RZ, RZ, -R6 ;  /* 0x000000ffff057224 */ /* 0x000fe200078e0a06 */
[----:B------:R-:W-:-:S03]  /*b490*/  ISETP.LE.AND P2, PT, RZ, UR5, PT ;  /* 0x00000005ff007c0c */ /* 0x000fc6000bf43270 */
[----:B------:R-:W-:-:S04]  /*b4a0*/  IMAD.HI.U32 R3, R3, R2, RZ ;  /* 0x0000000203037227 */ /* 0x000fc800078e00ff */
[----:B------:R-:W-:-:S05]  /*b4b0*/  IMAD R5, R3, R5, R2 ;  /* 0x0000000503057224 */ /* 0x000fca00078e0202 */
[----:B------:R-:W-:-:S13]  /*b4c0*/  ISETP.GT.U32.AND P1, PT, R0, R5, PT ;  /* 0x000000050000720c */ /* 0x000fda0003f24070 */
[----:B------:R-:W-:Y:S02]  /*b4d0*/  @!P1 IMAD.IADD R5, R5, 0x1, -R0 ;  /* 0x0000000105059824 */ /* 0x000fe400078e0a00 */
[----:B------:R-:W-:Y:S01]  /*b4e0*/  @!P1 VIADD R3, R3, 0x1 ;  /* 0x0000000103039836 */ /* 0x000fe20000000000 */
[----:B------:R-:W-:Y:S02]  /*b4f0*/  ISETP.NE.AND P1, PT, RZ, UR4, PT ;  /* 0x00000004ff007c0c */ /* 0x000fe4000bf25270 */
[----:B------:R-:W-:-:S13]  /*b500*/  ISETP.GE.U32.AND P0, PT, R5, R0, PT ;  /* 0x000000000500720c */ /* 0x000fda0003f06070 */
[----:B------:R-:W-:-:S04]  /*b510*/  @P0 VIADD R3, R3, 0x1 ;  /* 0x0000000103030836 */ /* 0x000fc80000000000 */
[----:B------:R-:W-:Y:S01]  /*b520*/  @!P2 IMAD.MOV R3, RZ, RZ, -R3 ;  /* 0x000000ffff03a224 */ /* 0x000fe200078e0a03 */
[----:B------:R-:W-:-:S05]  /*b530*/  @!P1 LOP3.LUT R3, RZ, UR4, RZ, 0x33, !PT ;  /* 0x00000004ff039c12 */ /* 0x000fca000f8e33ff */
[----:B------:R-:W-:-:S07]  /*b540*/  IMAD.MOV.U32 R18, RZ, RZ, R3 ;  /* 0x000000ffff127224 */ /* 0x000fce00078e0003 */
.L_x_41:
[----:B------:R-:W-:Y:S02]  /*b550*/  IMAD R0, R18, UR7, RZ ;  /* 0x0000000712007c24 */ /* 0x000fe4000f8e02ff */
[----:B------:R-:W-:-:S03]  /*b560*/  IMAD.MOV.U32 R2, RZ, RZ, 0x1 ;  /* 0x00000001ff027424 */ /* 0x000fc600078e00ff */
[----:B------:R-:W-:Y:S01]  /*b570*/  VIADDMNMX R18, R0, R18, UR6, PT ;  /* 0x0000000600127e46 */ /* 0x000fe2000b800112 */
[----:B------:R0:W-:Y:S03]  /*b580*/  STL [R1+0x10], R0 ;  /* 0x0000100001007387 */ /* 0x0001e60000100800 */
[----:B------:R-:W-:Y:S01]  /*b590*/  ISETP.GT.AND P0, PT, R18, R0, PT ;  /* 0x000000001200720c */ /* 0x000fe20003f04270 */
[----:B0-----:R-:W-:-:S12]  /*b5a0*/  IMAD.MOV.U32 R0, RZ, RZ, RZ ;  /* 0x000000ffff007224 */ /* 0x001fd800078e00ff */
[----:B------:R-:W-:Y:S05]  /*b5b0*/  @!P0 BRA `(.L_x_40) ;  /* 0x0000003800708947 */ /* 0x000fea0003800000 */
[----:B------:R-:W0:Y:S01]  /*b5c0*/  S2UR UR4, SR_CgaCtaId ;  /* 0x00000000000479c3 */ /* 0x000e220000008800 */
[----:B------:R-:W-:Y:S02]  /*b5d0*/  UMOV UR38, 0x400 ;  /* 0x0000040000267882 */ /* 0x000fe40000000000 */
[----:B0-----:R-:W-:-:S04]  /*b5e0*/  ULEA UR38, UR4, UR38, 0x18 ;  /* 0x0000002604267291 */ /* 0x001fc8000f8ec03f */
[----:B------:R-:W-:-:S04]  /*b5f0*/  UIADD3 UR4, UR38, 0x28400, URZ ;  /* 0x0002840026047890 */ /* 0x000fc8000fffe03f */
[----:B------:R-:W-:-:S06]  /*b600*/  ULOP3.LUT UP0, URZ, UR4, 0x3ff, URZ, 0xc0, !UPT ;  /* 0x000003ff043f7892 */ /* 0x000fcc000f80c03f */
[----:B------:R-:W-:-:S13]  /*b610*/  PLOP3.LUT P0, PT, PT, PT, UP0, 0x80, 0x0 ;  /* 0x000000000000781c */ /* 0x000fda0003f0f008 */
[----:B------:R-:W-:Y:S05]  /*b620*/  @!P0 BRA `(.L_x_42) ;  /* 0x0000000000408947 */ /* 0x000fea0003800000 */
[----:B------:R-:W-:Y:S01]  /*b630*/  MOV R2, 0x0 ;  /* 0x0000000000027802 */ /* 0x000fe20000000f00 */
[----:B------:R-:W-:Y:S01]  /*b640*/  ULDC.64 UR6, c[0x4][0x198] ;  /* 0x0100660000067ab9 */ /* 0x000fe20000000a00 */
[----:B------:R-:W-:Y:S01]  /*b650*/  ULDC.64 UR8, c[0x4][0x1a0] ;  /* 0x0100680000087ab9 */ /* 0x000fe20000000a00 */
[----:B------:R-:W-:Y:S01]  /*b660*/  ULDC.64 UR4, c[0x4][0xe8] ;  /* 0x01003a0000047ab9 */ /* 0x000fe20000000a00 */
[----:B------:R-:W-:Y:S02]  /*b670*/  IMAD.U32 R4, RZ, RZ, UR6 ;  /* 0x00000006ff047e24 */ /* 0x000fe4000f8e00ff */
[----:B------:R-:W0:Y:S01]  /*b680*/  LDC.64 R2, c[0x4][R2] ;  /* 0x0100000002027b82 */ /* 0x000e220000000a00 */
[----:B------:R-:W-:Y:S02]  /*b690*/  IMAD.U32 R5, RZ, RZ, UR7 ;  /* 0x00000007ff057e24 */ /* 0x000fe4000f8e00ff */
[----:B------:R-:W-:Y:S02]  /*b6a0*/  IMAD.U32 R6, RZ, RZ, UR8 ;  /* 0x00000008ff067e24 */ /* 0x000fe4000f8e00ff */
[----:B------:R-:W-:-:S02]  /*b6b0*/  IMAD.U32 R7, RZ, RZ, UR9 ;  /* 0x00000009ff077e24 */ /* 0x000fc4000f8e00ff */
[----:B------:R-:W-:Y:S02]  /*b6c0*/  IMAD.U32 R10, RZ, RZ, UR4 ;  /* 0x00000004ff0a7e24 */ /* 0x000fe4000f8e00ff */
[----:B------:R-:W-:Y:S02]  /*b6d0*/  IMAD.U32 R11, RZ, RZ, UR5 ;  /* 0x00000005ff0b7e24 */ /* 0x000fe4000f8e00ff */
[----:B------:R-:W-:Y:S02]  /*b6e0*/  IMAD.MOV.U32 R8, RZ, RZ, 0x70 ;  /* 0x00000070ff087424 */ /* 0x000fe400078e00ff */
[----:B------:R-:W-:Y:S02]  /*b6f0*/  IMAD.MOV.U32 R12, RZ, RZ, 0x1 ;  /* 0x00000001ff0c7424 */ /* 0x000fe400078e00ff */
[----:B------:R-:W-:-:S07]  /*b700*/  IMAD.MOV.U32 R13, RZ, RZ, RZ ;  /* 0x000000ffff0d7224 */ /* 0x000fce00078e00ff */
[----:B------:R-:W-:-:S07]  /*b710*/  LEPC R20, `(.L_x_42) ;  /* 0x000000001014794e */ /* 0x000fce0000000000 */
[----:B0-----:R-:W-:Y:S05]  /*b720*/  CALL.ABS.NOINC R2 ;  /* 0x0000000002007343 */ /* 0x001fea0003c00000 */
.L_x_42:
[----:B------:R-:W-:-:S06]  /*b730*/  UIADD3 UR4, UR38, 0x10400, URZ ;  /* 0x0001040026047890 */ /* 0x000fcc000fffe03f */
[----:B------:R-:W-:-:S05]  /*b740*/  IMAD.U32 R16, RZ, RZ, UR4 ;  /* 0x00000004ff107e24 */ /* 0x000fca000f8e00ff */
[----:B------:R-:W-:-:S13]  /*b750*/  LOP3.LUT P0, RZ, R16, 0x3ff, RZ, 0xc0, !PT ;  /* 0x000003ff10ff7812 */ /* 0x000fda000780c0ff */
        /* <DEDUP_REMOVED lines=17> */
.L_x_43:
[----:B------:R-:W-:-:S04]  /*b870*/  IMAD.U32 R0, RZ, RZ, UR38 ;  /* 0x00000026ff007e24 */ /* 0x000fc8000f8e00ff */
[----:B------:R-:W-:-:S05]  /*b880*/  VIADD R0, R0, 0x400 ;  /* 0x0000040000007836 */ /* 0x000fca0000000000 */
        /* <DEDUP_REMOVED lines=18> */
.L_x_44:
        /* <DEDUP_REMOVED lines=18> */
.L_x_45:
[----:B------:R-:W0:Y:S01]  /*bad0*/  LDC.64 R2, c[0x0][0x9f8] ;  /* 0x00027e00ff027b82 */ /* 0x000e220000000a00 */
[----:B------:R-:W-:Y:S01]  /*bae0*/  IMAD.MOV.U32 R9, RZ, RZ, R17 ;  /* 0x000000ffff097224 */ /* 0x000fe200078e0011 */
[----:B------:R-:W2:Y:S01]  /*baf0*/  LDL.LU R7, [R1+0x4] ;  /* 0x0000040001077983 */ /* 0x000ea20000300800 */
[----:B------:R-:W1:Y:S01]  /*bb00*/  S2R R11, SR_TID.X ;  /* 0x00000000000b7919 */ /* 0x000e620000002100 */
[----:B0-----:R-:W-:-:S04]  /*bb10*/  ISETP.NE.U32.AND P0, PT, R2, RZ, PT ;  /* 0x000000ff0200720c */ /* 0x001fc80003f05070 */
[----:B------:R-:W-:-:S13]  /*bb20*/  ISETP.NE.AND.EX P0, PT, R3, RZ, PT, P0 ;  /* 0x000000ff0300720c */ /* 0x000fda0003f05300 */
[----:B------:R-:W0:Y:S02]  /*bb30*/  @P0 LDC.64 R2, c[0x0][0x9f8] ;  /* 0x00027e00ff020b82 */ /* 0x000e240000000a00 */
[----:B0-----:R-:W-:-:S05]  /*bb40*/  @P0 IMAD.WIDE R2, R17, 0x4, R2 ;  /* 0x0000000411020825 */ /* 0x001fca00078e0202 */
[----:B------:R0:W3:Y:S01]  /*bb50*/  @P0 LDG.E R9, desc[UR40][R2.64] ;  /* 0x0000002802090981 */ /* 0x0000e2000c1e1900 */
[C---:B-1----:R-:W-:Y:S01]  /*bb60*/  IMAD.SHL.U32 R17, R11.reuse, 0x80, RZ ;  /* 0x000000800b117824 */ /* 0x042fe200078e00ff */
[C---:B------:R-:W-:Y:S01]  /*bb70*/  LOP3.LUT R8, R11.reuse, 0x7f, RZ, 0xc0, !PT ;  /* 0x0000007f0b087812 */ /* 0x040fe200078ec0ff */
[----:B0-----:R-:W0:Y:S03]  /*bb80*/  LDC.64 R2, c[0x0][0x418] ;  /* 0x00010600ff027b82 */ /* 0x001e260000000a00 */
[----:B------:R-:W-:Y:S01]  /*bb90*/  SHF.R.U32.HI R5, RZ, 0x5, R8 ;  /* 0x00000005ff057819 */ /* 0x000fe20000011608 */
[----:B------:R-:W-:Y:S01]  /*bba0*/  IMAD.SHL.U32 R19, R11, 0x10, RZ ;  /* 0x000000100b137824 */ /* 0x000fe200078e00ff */
[C---:B------:R-:W-:Y:S02]  /*bbb0*/  LOP3.LUT R4, R17.reuse, 0x380, RZ, 0xc0, !PT ;  /* 0x0000038011047812 */ /* 0x040fe400078ec0ff */
[----:B------:R-:W-:-:S02]  /*bbc0*/  LOP3.LUT R0, R17, 0x400, RZ, 0xc0, !PT ;  /* 0x0000040011007812 */ /* 0x000fc400078ec0ff */
[----:B------:R-:W-:Y:S01]  /*bbd0*/  LOP3.LUT R19, R19, 0x70, RZ, 0xc0, !PT ;  /* 0x0000007013137812 */ /* 0x000fe200078ec0ff */
[C---:B------:R-:W-:Y:S01]  /*bbe0*/  IMAD R6, R5.reuse, 0x10, R4 ;  /* 0x0000001005067824 */ /* 0x040fe200078e0204 */
[----:B------:R-:W-:Y:S01]  /*bbf0*/  LOP3.LUT R4, R4, 0x10, R11, 0xf8, !PT ;  /* 0x0000001004047812 */ /* 0x000fe200078ef80b */
[----:B------:R-:W-:-:S03]  /*bc00*/  IMAD R0, R5, 0x800, R0 ;  /* 0x0000080005007824 */ /* 0x000fc600078e0200 */
[----:B------:R-:W-:-:S05]  /*bc10*/  LOP3.LUT R5, R4, R19, RZ, 0x3c, !PT ;  /* 0x0000001304057212 */ /* 0x000fca00078e3cff */
[----:B------:R-:W-:Y:S01]  /*bc20*/  IMAD.IADD R0, R0, 0x1, R5 ;  /* 0x0000000100007824 */ /* 0x000fe200078e0205 */
[----:B0-----:R-:W-:-:S04]  /*bc30*/  ISETP.NE.U32.AND P0, PT, R2, RZ, PT ;  /* 0x000000ff0200720c */ /* 0x001fc80003f05070 */
[----:B------:R0:W-:Y:S01]  /*bc40*/  STL [R1], R0 ;  /* 0x0000000001007387 */ /* 0x0001e20000100800 */
[----:B------:R-:W-:Y:S02]  /*bc50*/  R2P PR, R11, 0x6 ;  /* 0x000000060b007804 */ /* 0x000fe40000000000 */
[----:B------:R-:W-:Y:S01]  /*bc60*/  ISETP.NE.AND.EX P3, PT, R3, RZ, PT, P0 ;  /* 0x000000ff0300720c */ /* 0x000fe20003f65300 */
[----:B0-----:R-:W-:Y:S02]  /*bc70*/  IMAD.MOV.U32 R0, RZ, RZ, 0x40 ;  /* 0x00000040ff007424 */ /* 0x001fe400078e00ff */
[----:B------:R-:W-:-:S03]  /*bc80*/  IMAD.MOV.U32 R4, RZ, RZ, 0x20 ;  /* 0x00000020ff047424 */ /* 0x000fc600078e00ff */
[----:B------:R-:W-:-:S05]  /*bc90*/  SEL R0, R0, 0xffffffc0, !P2 ;  /* 0xffffffc000007807 */ /* 0x000fca0005000000 */
[----:B------:R0:W-:Y:S02]  /*bca0*/  STL [R1+0xc], R0 ;  /* 0x00000c0001007387 */ /* 0x0001e40000100800 */
[----:B0-----:R-:W-:Y:S02]  /*bcb0*/  SEL R0, R4, 0xffffffe0, !P1 ;  /* 0xffffffe004007807 */ /* 0x001fe40004800000 */
[----:B------:R-:W-:Y:S01]  /*bcc0*/  LOP3.LUT R6, R6, R19, RZ, 0x3c, !PT ;  /* 0x0000001306067212 */ /* 0x000fe200078e3cff */
[----:B------:R-:W-:-:S03]  /*bcd0*/  UMOV UR4, 0xffffffff ;  /* 0xffffffff00047882 */ /* 0x000fc60000000000 */
[----:B------:R-:W-:Y:S02]  /*bce0*/  LOP3.LUT R17, R6, 0xc00, R17, 0xf8, !PT ;  /* 0x00000c0006117812 */ /* 0x000fe400078ef811 */
[----:B------:R-:W-:-:S04]  /*bcf0*/  SHF.R.U32.HI R6, RZ, 0x5, R11 ;  /* 0x00000005ff067819 */ /* 0x000fc8000001160b */
[----:B------:R-:W-:Y:S02]  /*bd00*/  LOP3.LUT R6, R6, 0x3, RZ, 0xc0, !PT ;  /* 0x0000000306067812 */ /* 0x000fe400078ec0ff */
[----:B--2---:R-:W-:-:S04]  /*bd10*/  LOP3.LUT R7, R7, 0xfffffffe, RZ, 0xc0, !PT ;  /* 0xfffffffe07077812 */ /* 0x004fc800078ec0ff */
[----:B------:R-:W-:Y:S02]  /*bd20*/  @P3 LOP3.LUT R7, R7, 0x1, RZ, 0xfc, !PT ;  /* 0x0000000107073812 */ /* 0x000fe400078efcff */
[----:B---3--:R-:W-:Y:S01]  /*bd30*/  SHF.R.S32.HI R10, RZ, 0x1f, R9 ;  /* 0x0000001fff0a7819 */ /* 0x008fe20000011409 */
[----:B------:R0:W-:Y:S04]  /*bd40*/  STL [R1+0x8], R9 ;  /* 0x0000080901007387 */ /* 0x0001e80000100800 */
[----:B------:R0:W-:Y:S04]  /*bd50*/  STL [R1+0x4], R7 ;  /* 0x0000040701007387 */ /* 0x0001e80000100800 */
[----:B------:R0:W-:Y:S04]  /*bd60*/  STL [R1+0x14], R0 ;  /* 0x0000140001007387 */ /* 0x0001e80000100800 */
[----:B------:R0:W-:Y:S01]  /*bd70*/  STL [R1+0x18], R10 ;  /* 0x0000180a01007387 */ /* 0x0001e20000100800 */
[----:B------:R-:W-:Y:S01]  /*bd80*/  SEL R16, R9, RZ, !P3 ;  /* 0x000000ff09107207 */ /* 0x000fe20005800000 */
[----:B------:R-:W-:Y:S06]  /*bd90*/  BRA.DIV UR4, `(.L_x_46) ;  /* 0x0000003604c47947 */ /* 0x000fec000b800000 */
[----:B------:R1:W2:Y:S02]  /*bda0*/  SHFL.IDX PT, R14, R6, RZ, 0x1f ;  /* 0x00001fff060e7589 */ /* 0x0002a400000e0000 */
.L_x_99:
[----:B------:R-:W-:Y:S01]  /*bdb0*/  PLOP3.LUT P1, PT, PT, PT, PT, 0x8, 0x0 ;  /* 0x000000000000781c */ /* 0x000fe20003f2e170 */
[----:B0-----:R-:W-:Y:S01]  /*bdc0*/  IMAD.MOV.U32 R0, RZ, RZ, R7 ;  /* 0x000000ffff007224 */ /* 0x001fe200078e0007 */
[----:B--2---:R-:W-:-:S04]  /*bdd0*/  ISETP.NE.AND P0, PT, R14, RZ, PT ;  /* 0x000000ff0e00720c */ /* 0x004fc80003f05270 */
[----:B------:R-:W-:-:S07]  /*bde0*/  LOP3.LUT R0, R0, 0xfffffffd, RZ, 0xc0, !PT ;  /* 0xfffffffd00007812 */ /* 0x000fce00078ec0ff */
[----:B------:R-:W-:-:S05]  /*bdf0*/  @P1 LOP3.LUT R0, R0, 0x2, RZ, 0xfc, !PT ;  /* 0x0000000200001812 */ /* 0x000fca00078efcff */
[----:B------:R0:W-:Y:S01]  /*be00*/  STL [R1+0x4], R0 ;  /* 0x0000040001007387 */ /* 0x0001e20000100800 */
[----:B------:R-:W-:Y:S05]  /*be10*/  @P0 BRA `(.L_x_47) ;  /* 0x0000000400600947 */ /* 0x000fea0003800000 */
[----:B------:R-:W-:Y:S01]  /*be20*/  UMOV UR4, 0xffffffff ;  /* 0xffffffff00047882 */ /* 0x000fe20000000000 */
[----:B0-----:R-:W-:Y:S02]  /*be30*/  VIADD R0, R18, 0xffffffff ;  /* 0xffffffff12007836 */ /* 0x001fe40000000000 */
[----:B------:R-:W-:Y:S05]  /*be40*/  BRA.DIV UR4, `(.L_x_48) ;  /* 0x0000003604b87947 */ /* 0x000fea000b800000 */
[----:B------:R-:W-:-:S13]  /*be50*/  ELECT P6, URZ, PT ;  /* 0x00000000003f782f */ /* 0x000fda00038c0000 */
.L_x_102:
[----:B------:R-:W-:Y:S05]  /*be60*/  @!P6 BRA `(.L_x_47) ;  /* 0x00000004004ce947 */ /* 0x000fea0003800000 */
[----:B------:R-:W-:Y:S01]  /*be70*/  IMAD.MOV.U32 R16, RZ, RZ, R9 ;  /* 0x000000ffff107224 */ /* 0x000fe200078e0009 */
[----:B------:R-:W-:Y:S06]  /*be80*/  @!P3 BRA `(.L_x_49) ;  /* 0x000000000044b947 */ /* 0x000fec0003800000 */
[----:B------:R-:W0:Y:S01]  /*be90*/  LDC R7, c[0x0][0x43c] ;  /* 0x00010f00ff077b82 */ /* 0x000e220000000800 */
[----:B------:R-:W-:Y:S01]  /*bea0*/  ULDC.64 UR4, c[0x0][0x428] ;  /* 0x00010a0000047ab9 */ /* 0x000fe20000000a00 */
[----:B0-----:R-:W-:-:S13]  /*beb0*/  ISETP.NE.AND P0, PT, R7, 0x1, PT ;  /* 0x000000010700780c */ /* 0x001fda0003f05270 */
[----:B------:R-:W1:Y:S02]  /*bec0*/  @P0 LDC.64 R4, c[0x0][0x440] ;  /* 0x00011000ff040b82 */ /* 0x000e640000000a00 */
[----:B-1----:R-:W-:-:S04]  /*bed0*/  @P0 IMAD.HI.U32 R6, R0, R4, RZ ;  /* 0x0000000400060227 */ /* 0x002fc800078e00ff */
[----:B------:R-:W-:Y:S01]  /*bee0*/  IMAD.MOV.U32 R4, RZ, RZ, R0 ;  /* 0x000000ffff047224 */ /* 0x000fe200078e0000 */
[----:B------:R-:W-:Y:S01]  /*bef0*/  @P0 SHF.R.U32.HI R4, RZ, R5, R6 ;  /* 0x00000005ff040219 */ /* 0x000fe20000011606 */
[----:B------:R-:W-:-:S04]  /*bf00*/  IMAD R6, R10, UR4, RZ ;  /* 0x000000040a067c24 */ /* 0x000fc8000f8e02ff */
[----:B------:R-:W-:Y:S02]  /*bf10*/  IMAD.MOV R5, RZ, RZ, -R4 ;  /* 0x000000ffff057224 */ /* 0x000fe400078e0a04 */
[----:B------:R-:W-:Y:S02]  /*bf20*/  IMAD R6, R9, UR5, R6 ;  /* 0x0000000509067c24 */ /* 0x000fe4000f8e0206 */
[----:B------:R-:W-:Y:S01]  /*bf30*/  IMAD R0, R7, R5, R0 ;  /* 0x0000000507007224 */ /* 0x000fe200078e0200 */
[----:B------:R-:W-:-:S03]  /*bf40*/  SHF.R.S32.HI R5, RZ, 0x1f, R4 ;  /* 0x0000001fff057819 */ /* 0x000fc60000011404 */
[----:B------:R-:W-:-:S04]  /*bf50*/  IMAD.WIDE.U32 R4, R9, UR4, R4 ;  /* 0x0000000409047c25 */ /* 0x000fc8000f8e0004 */
[----:B------:R-:W-:Y:S01]  /*bf60*/  IMAD.IADD R6, R5, 0x1, R6 ;  /* 0x0000000105067824 */ /* 0x000fe200078e0206 */
[----:B------:R-:W-:-:S04]  /*bf70*/  LEA R2, P0, R4, R2, 0x2 ;  /* 0x0000000204027211 */ /* 0x000fc800078010ff */
[----:B------:R-:W-:-:S05]  /*bf80*/  LEA.HI.X R3, R4, R3, R6, 0x2, P0 ;  /* 0x0000000304037211 */ /* 0x000fca00000f1406 */
[----:B------:R0:W5:Y:S04]  /*bf90*/  LDG.E R16, desc[UR40][R2.64] ;  /* 0x0000002802107981 */ /* 0x000168000c1e1900 */
.L_x_49:
[----:B0-----:R-:W-:Y:S01]  /*bfa0*/  IMAD.MOV.U32 R2, RZ, RZ, 0x1 ;  /* 0x00000001ff027424 */ /* 0x001fe200078e00ff */
[----:B------:R-:W-:-:S04]  /*bfb0*/  ISETP.NE.AND P1, PT, R8, RZ, PT ;  /* 0x000000ff0800720c */ /* 0x000fc80003f25270 */
[----:B------:R-:W-:-:S04]  /*bfc0*/  SHF.L.U32 R2, R2, 0x1f, RZ ;  /* 0x0000001f02027819 */ /* 0x000fc800000006ff */
[----:B------:R-:W0:Y:S02]  /*bfd0*/  SYNCS.PHASECHK.TRANS64.TRYWAIT P0, [UR38+0x38880], R2 ;  /* 0x03888002ff0075a7 */ /* 0x000e240008000166 */
[----:B0-----:R-:W-:Y:S05]  /*bfe0*/  @!P0 BRA `(.L_x_50) ;  /* 0x0000003400708947 */ /* 0x001fea0003800000 */
.L_x_103:
[----:B------:R-:W-:Y:S05]  /*bff0*/  @P1 BRA `(.L_x_51) ;  /* 0x0000000000181947 */ /* 0x000fea0003800000 */
[----:B------:R-:W2:Y:S01]  /*c000*/  S2R R4, SR_TID.X ;  /* 0x0000000000047919 */ /* 0x000ea20000002100 */
[----:B0-----:R-:W-:-:S04]  /*c010*/  IMAD.MOV.U32 R3, RZ, RZ, 0x8000 ;  /* 0x00008000ff037424 */ /* 0x001fc800078e00ff */
[----:B------:R3:W-:Y:S01]  /*c020*/  SYNCS.ARRIVE.TRANS64 RZ, [UR38+0x38870], R3 ;  /* 0x03887003ffff79a7 */ /* 0x0007e20008000026 */
[----:B--2---:R-:W-:-:S13]  /*c030*/  LOP3.LUT P0, RZ, R4, 0x1f, RZ, 0xc0, !PT ;  /* 0x0000001f04ff7812 */ /* 0x004fda000780c0ff */
[----:B---3--:R-:W-:Y:S05]  /*c040*/  @!P0 BRA `(.L_x_51) ;  /* 0x0000000000048947 */ /* 0x008fea0003800000 */
[----:B------:R-:W-:Y:S01]  /*c050*/  BPT.TRAP 0x1 ;  /* 0x000000040000795c */ /* 0x000fe20000300000 */
.L_x_51:
[----:B------:R-:W-:Y:S01]  /*c060*/  IMAD.SHL.U32 R0, R0, 0x80, RZ ;  /* 0x0000008000007824 */ /* 0x000fe200078e00ff */
[----:B------:R-:W-:Y:S01]  /*c070*/  ULDC.64 UR4, c[0x0][0x198] ;  /* 0x0000660000047ab9 */ /* 0x000fe20000000a00 */
[----:B-----5:R-:W-:Y:S01]  /*c080*/  R2UR UR13, R16 ;  /* 0x00000000100d72ca */ /* 0x020fe200000e0000 */
[----:B------:R-:W-:Y:S02]  /*c090*/  UIADD3 UR4, UP0, UR4, 0x470, URZ ;  /* 0x0000047004047890 */ /* 0x000fe4000ff1e03f */
[----:B------:R-:W-:Y:S01]  /*c0a0*/  R2UR UR11, R0 ;  /* 0x00000000000b72ca */ /* 0x000fe200000e0000 */
[----:B------:R-:W-:Y:S02]  /*c0b0*/  UIADD3 UR8, UR38, 0x10400, URZ ;  /* 0x0001040026087890 */ /* 0x000fe4000fffe03f */
[----:B------:R-:W-:Y:S02]  /*c0c0*/  UIADD3 UR9, UR38, 0x38870, URZ ;  /* 0x0003887026097890 */ /* 0x000fe4000fffe03f */
[----:B------:R-:W-:-:S02]  /*c0d0*/  UIADD3.X UR5, URZ, UR5, URZ, UP0, !UPT ;  /* 0x000000053f057290 */ /* 0x000fc400087fe43f */
[----:B------:R-:W-:Y:S01]  /*c0e0*/  UIADD3 UR32, UR38, 0x14400, URZ ;  /* 0x0001440026207890 */ /* 0x000fe2000fffe03f */
[----:B------:R-:W-:Y:S01]  /*c0f0*/  UMOV UR6, 0x0 ;  /* 0x0000000000067882 */ /* 0x000fe20000000000 */
[----:B------:R-:W-:Y:S01]  /*c100*/  UMOV UR7, 0x14f00000 ;  /* 0x14f0000000077882 */ /* 0x000fe20000000000 */
[----:B------:R-:W-:Y:S01]  /*c110*/  UMOV UR10, URZ ;  /* 0x0000003f000a7c82 */ /* 0x000fe20008000000 */
[----:B------:R-:W-:Y:S01]  /*c120*/  UMOV UR12, UR36 ;  /* 0x00000024000c7c82 */ /* 0x000fe20008000000 */
[----:B------:R-:W-:Y:S01]  /*c130*/  UMOV UR34, 0x80 ;  /* 0x0000008000227882 */ /* 0x000fe20000000000 */
[----:B------:R-:W-:Y:S01]  /*c140*/  UMOV UR33, UR9 ;  /* 0x0000000900217c82 */ /* 0x000fe20008000000 */
[----:B------:R-:W-:Y:S01]  /*c150*/  UMOV UR37, UR13 ;  /* 0x0000000d00257c82 */ /* 0x000fe20008000000 */
[----:B------:R-:W-:Y:S01]  /*c160*/  UMOV UR35, UR11 ;  /* 0x0000000b00237c82 */ /* 0x000fe20008000000 */
[----:B------:R2:W-:Y:S01]  /*c170*/  UTMALDG.4D [UR8], [UR4], desc[UR6] ;  /* 0x00000608040075b4 */ /* 0x0005e20008019000 */
[----:B------:R2:W-:Y:S01]  /*c180*/  UTMALDG.4D [UR32], [UR4], desc[UR6] ;  /* 0x00000620040075b4 */ /* 0x0005e20008019000 */
[----:B------:R-:W3:Y:S02]  /*c190*/  SYNCS.PHASECHK.TRANS64.TRYWAIT P0, [UR38+0x38840], R2 ;  /* 0x03884002ff0075a7 */ /* 0x000ee40008000166 */
[----:B--23--:R-:W-:Y:S05]  /*c1a0*/  @!P0 BRA `(.L_x_52) ;  /* 0x0000003400188947 */ /* 0x00cfea0003800000 */
.L_x_104:
[----:B------:R-:W-:Y:S05]  /*c1b0*/  @P1 BRA `(.L_x_53) ;  /* 0x0000000000181947 */ /* 0x000fea0003800000 */
[----:B0-----:R-:W0:Y:S01]  /*c1c0*/  S2R R3, SR_TID.X ;  /* 0x0000000000037919 */ /* 0x001e220000002100 */
[----:B------:R-:W-:-:S04]  /*c1d0*/  IMAD.MOV.U32 R2, RZ, RZ, 0x8000 ;  /* 0x00008000ff027424 */ /* 0x000fc800078e00ff */
[----:B------:R2:W-:Y:S01]  /*c1e0*/  SYNCS.ARRIVE.TRANS64 RZ, [UR38+0x38830], R2 ;  /* 0x03883002ffff79a7 */ /* 0x0005e20008000026 */
[----:B0-----:R-:W-:-:S13]  /*c1f0*/  LOP3.LUT P0, RZ, R3, 0x1f, RZ, 0xc0, !PT ;  /* 0x0000001f03ff7812 */ /* 0x001fda000780c0ff */
[----:B--2---:R-:W-:Y:S05]  /*c200*/  @!P0 BRA `(.L_x_53) ;  /* 0x0000000000048947 */ /* 0x004fea0003800000 */
[----:B------:R-:W-:Y:S01]  /*c210*/  BPT.TRAP 0x1 ;  /* 0x000000040000795c */ /* 0x000fe20000300000 */
.L_x_53:
[----:B0-----:R-:W2:Y:S01]  /*c220*/  LDL.LU R2, [R1+0x4] ;  /* 0x0000040001027983 */ /* 0x001ea20000300800 */
[----:B------:R-:W-:Y:S01]  /*c230*/  PLOP3.LUT P0, PT, PT, PT, PT, 0x80, 0x0 ;  /* 0x000000000000781c */ /* 0x000fe20003f0f070 */
[----:B------:R-:W-:Y:S01]  /*c240*/  ULDC.64 UR4, c[0x0][0x198] ;  /* 0x0000660000047ab9 */ /* 0x000fe20000000a00 */
[----:B------:R-:W-:Y:S01]  /*c250*/  R2UR UR11, R0 ;  /* 0x00000000000b72ca */ /* 0x000fe200000e0000 */
[----:B------:R-:W-:Y:S01]  /*c260*/  UIADD3 UR4, UP0, UR4, 0x370, URZ ;  /* 0x0000037004047890 */ /* 0x000fe2000ff1e03f */
        /* <DEDUP_REMOVED lines=15> */
[----:B--2---:R-:W-:-:S04]  /*c360*/  LOP3.LUT R2, R2, 0xfffffffd, RZ, 0xc0, !PT ;  /* 0xfffffffd02027812 */ /* 0x004fc800078ec0ff */
[----:B------:R-:W-:-:S05]  /*c370*/  @P0 LOP3.LUT R2, R2, 0x2, RZ, 0xfc, !PT ;  /* 0x0000000202020812 */ /* 0x000fca00078efcff */
[----:B------:R3:W-:Y:S01]  /*c380*/  STL [R1+0x4], R2 ;  /* 0x0000040201007387 */ /* 0x0007e20000100800 */
[----:B------:R-:W-:Y:S01]  /*c390*/  NOP ;  /* 0x0000000000007918 */ /* 0x000fe20000000000 */
.L_x_47:
[----:B------:R-:W-:Y:S05]  /*c3a0*/  WARPSYNC.ALL ;  /* 0x0000000000007948 */ /* 0x000fea0003800000 */
[----:B---3--:R-:W-:Y:S01]  /*c3b0*/  UIADD3 UR4, UR38, 0x20400, URZ ;  /* 0x0002040026047890 */ /* 0x008fe2000fffe03f */
[----:B------:R-:W-:Y:S03]  /*c3c0*/  BAR.SYNC.DEFER_BLOCKING 0x8, 0x180 ;  /* 0x0206000000007b1d */ /* 0x000fe60000010000 */
        /* <DEDUP_REMOVED lines=8> */
[----:B------:R-:W2:Y:S01]  /*c450*/  LDC.64 R2, c[0x4][R2] ;  /* 0x0100000002027b82 */ /* 0x000ea20000000a00 */
[----:B------:R-:W-:Y:S02]  /*c460*/  IMAD.U32 R5, RZ, RZ, UR7 ;  /* 0x00000007ff057e24 */ /* 0x000fe4000f8e00ff */
[----:B-1----:R-:W-:Y:S02]  /*c470*/  IMAD.U32 R6, RZ, RZ, UR8 ;  /* 0x00000008ff067e24 */ /* 0x002fe4000f8e00ff */
[----:B------:R-:W-:-:S02]  /*c480*/  IMAD.U32 R7, RZ, RZ, UR9 ;  /* 0x00000009ff077e24 */ /* 0x000fc4000f8e00ff */
[----:B------:R-:W-:Y:S02]  /*c490*/  IMAD.U32 R10, RZ, RZ, UR4 ;  /* 0x00000004ff0a7e24 */ /* 0x000fe4000f8e00ff */
[----:B------:R-:W-:Y:S02]  /*c4a0*/  IMAD.U32 R11, RZ, RZ, UR5 ;  /* 0x00000005ff0b7e24 */ /* 0x000fe4000f8e00ff */
[----:B------:R-:W-:Y:S02]  /*c4b0*/  IMAD.MOV.U32 R8, RZ, RZ, 0x70 ;  /* 0x00000070ff087424 */ /* 0x000fe400078e00ff */
[----:B------:R-:W-:Y:S02]  /*c4c0*/  IMAD.MOV.U32 R12, RZ, RZ, 0x1 ;  /* 0x00000001ff0c7424 */ /* 0x000fe400078e00ff */
[----:B------:R-:W-:-:S07]  /*c4d0*/  IMAD.MOV.U32 R13, RZ, RZ, RZ ;  /* 0x000000ffff0d7224 */ /* 0x000fce00078e00ff */
[----:B------:R-:W-:-:S07]  /*c4e0*/  LEPC R20, `(.L_x_54) ;  /* 0x000000001014794e */ /* 0x000fce0000000000 */
[----:B0-2---:R-:W-:Y:S05]  /*c4f0*/  CALL.ABS.NOINC R2 ;  /* 0x0000000002007343 */ /* 0x005fea0003c00000 */
.L_x_54:
[----:B------:R-:W0:Y:S01]  /*c500*/  S2R R4, SR_CTAID.Z ;  /* 0x0000000000047919 */ /* 0x000e220000002700 */
[----:B------:R-:W2:Y:S01]  /*c510*/  LDC R8, c[0x0][0x448] ;  /* 0x00011200ff087b82 */ /* 0x000ea20000000800 */
[----:B------:R-:W-:Y:S01]  /*c520*/  USHF.R.S32.HI UR4, URZ, 0x1f, UR36 ;  /* 0x0000001f3f047899 */ /* 0x000fe20008011424 */
[----:B------:R-:W3:Y:S01]  /*c530*/  S2R R10, SR_TID.X ;  /* 0x00000000000a7919 */ /* 0x000ee20000002100 */
[----:B------:R-:W-:Y:S02]  /*c540*/  ULDC.64 UR8, c[0x0][0x2d8] ;  /* 0x0000b60000087ab9 */ /* 0x000fe40000000a00 */
[----:B------:R-:W-:Y:S01]  /*c550*/  UIMAD UR6, UR4, UR8, URZ ;  /* 0x00000008040672a4 */ /* 0x000fe2000f8e023f */
[----:B------:R-:W4:Y:S02]  /*c560*/  S2R R9, SR_CTAID.X ;  /* 0x0000000000097919 */ /* 0x000f240000002500 */
[----:B------:R-:W5:Y:S01]  /*c570*/  LDC.64 R2, c[0x0][0x2e0] ;  /* 0x0000b800ff027b82 */ /* 0x000f620000000a00 */
[----:B------:R-:W-:-:S02]  /*c580*/  UIMAD.WIDE.U32 UR4, UR36, UR8, URZ ;  /* 0x00000008240472a5 */ /* 0x000fc4000f8e003f */
[----:B------:R-:W-:-:S04]  /*c590*/  UIMAD UR6, UR36, UR9, UR6 ;  /* 0x00000009240672a4 */ /* 0x000fc8000f8e0206 */
[----:B------:R-:W-:Y:S01]  /*c5a0*/  UIADD3 UR5, UR5, UR6, URZ ;  /* 0x0000000605057290 */ /* 0x000fe2000fffe03f */
[----:B--2---:R-:W-:Y:S02]  /*c5b0*/  ISETP.NE.AND P0, PT, R8, 0x1, PT ;  /* 0x000000010800780c */ /* 0x004fe40003f05270 */
[----:B0-----:R-:W-:Y:S02]  /*c5c0*/  SHF.R.S32.HI R0, RZ, 0x1f, R4 ;  /* 0x0000001fff007819 */ /* 0x001fe40000011404 */
[----:B---3--:R-:W-:-:S03]  /*c5d0*/  LOP3.LUT R7, R10, 0x7f, RZ, 0xc0, !PT ;  /* 0x0000007f0a077812 */ /* 0x008fc600078ec0ff */
[----:B-----5:R-:W-:-:S06]  /*c5e0*/  IMAD R0, R0, R2, RZ ;  /* 0x0000000200007224 */ /* 0x020fcc00078e02ff */
[----:B-1----:R-:W0:Y:S01]  /*c5f0*/  @P0 LDC R6, c[0x0][0x44c] ;  /* 0x00011300ff060b82 */ /* 0x002e220000000800 */
[----:B------:R-:W-:Y:S01]  /*c600*/  SHF.R.U32.HI R10, RZ, 0x3, R10 ;  /* 0x00000003ff0a7819 */ /* 0x000fe2000001160a */
[C---:B------:R-:W-:Y:S01]  /*c610*/  IMAD R0, R4.reuse, R3, R0 ;  /* 0x0000000304007224 */ /* 0x040fe200078e0200 */
[----:B------:R-:W-:Y:S01]  /*c620*/  LEA.HI R5, R7, R19, RZ, 0x1d ;  /* 0x0000001307057211 */ /* 0x000fe200078fe8ff */
[----:B------:R-:W-:Y:S01]  /*c630*/  IMAD.WIDE.U32 R2, R4, R2, UR4 ;  /* 0x0000000404027e25 */ /* 0x000fe2000f8e0002 */
[----:B------:R-:W-:-:S03]  /*c640*/  ULDC.64 UR4, c[0x0][0x2d0] ;  /* 0x0000b40000047ab9 */ /* 0x000fc60000000a00 */
[----:B------:R-:W-:Y:S02]  /*c650*/  IMAD.IADD R3, R3, 0x1, R0 ;  /* 0x0000000103037824 */ /* 0x000fe400078e0200 */
[----:B------:R-:W1:Y:S01]  /*c660*/  @P0 LDC R0, c[0x0][0x450] ;  /* 0x00011400ff000b82 */ /* 0x000e620000000800 */
[----:B----4-:R-:W-:-:S04]  /*c670*/  IMAD R5, R9, 0x80, R5 ;  /* 0x0000008009057824 */ /* 0x010fc800078e0205 */
[----:B------:R-:W-:Y:S02]  /*c680*/  IMAD.MOV.U32 R4, RZ, RZ, R5 ;  /* 0x000000ffff047224 */ /* 0x000fe400078e0005 */
[----:B0-----:R-:W-:-:S05]  /*c690*/  @P0 IMAD.HI.U32 R6, R5, R6, RZ ;  /* 0x0000000605060227 */ /* 0x001fca00078e00ff */
[----:B-1----:R-:W-:-:S05]  /*c6a0*/  @P0 SHF.R.U32.HI R4, RZ, R0, R6 ;  /* 0x00000000ff040219 */ /* 0x002fca0000011606 */
[----:B------:R-:W-:Y:S02]  /*c6b0*/  IMAD.MOV R0, RZ, RZ, -R4 ;  /* 0x000000ffff007224 */ /* 0x000fe400078e0a04 */
[----:B------:R-:W-:-:S04]  /*c6c0*/  IMAD.WIDE.U32 R2, R4, UR4, R2 ;  /* 0x0000000404027c25 */ /* 0x000fc8000f8e0002 */
[----:B------:R-:W-:Y:S01]  /*c6d0*/  IMAD R0, R8, R0, R5 ;  /* 0x0000000008007224 */ /* 0x000fe200078e0205 */
[----:B------:R-:W-:-:S05]  /*c6e0*/  SHF.R.S32.HI R5, RZ, 0x1f, R4 ;  /* 0x0000001fff057819 */ /* 0x000fca0000011404 */
[----:B------:R-:W-:-:S04]  /*c6f0*/  IMAD R5, R5, UR4, RZ ;  /* 0x0000000405057c24 */ /* 0x000fc8000f8e02ff */
[----:B------:R-:W-:Y:S01]  /*c700*/  IMAD R5, R4, UR5, R5 ;  /* 0x0000000504057c24 */ /* 0x000fe2000f8e0205 */
[----:B------:R-:W-:Y:S01]  /*c710*/  SHF.R.S32.HI R4, RZ, 0x1f, R0 ;  /* 0x0000001fff047819 */ /* 0x000fe20000011400 */
[----:B------:R-:W-:Y:S02]  /*c720*/  ULDC.64 UR4, c[0x0][0x2c8] ;  /* 0x0000b20000047ab9 */ /* 0x000fe40000000a00 */
[----:B------:R-:W-:Y:S01]  /*c730*/  IMAD.IADD R3, R3, 0x1, R5 ;  /* 0x0000000103037824 */ /* 0x000fe200078e0205 */
[----:B------:R-:W-:Y:S01]  /*c740*/  SHF.R.U32.HI R5, RZ, 0x3, R7 ;  /* 0x00000003ff057819 */ /* 0x000fe20000011607 */
[----:B------:R-:W-:Y:S02]  /*c750*/  IMAD R4, R4, UR4, RZ ;  /* 0x0000000404047c24 */ /* 0x000fe4000f8e02ff */
[----:B------:R-:W-:-:S04]  /*c760*/  IMAD.WIDE.U32 R2, R0, UR4, R2 ;  /* 0x0000000400027c25 */ /* 0x000fc8000f8e0002 */
[----:B------:R-:W-:Y:S01]  /*c770*/  IMAD R4, R0, UR5, R4 ;  /* 0x0000000500047c24 */ /* 0x000fe2000f8e0204 */
[----:B------:R-:W-:Y:S02]  /*c780*/  ULDC.64 UR4, c[0x0][0x280] ;  /* 0x0000a00000047ab9 */ /* 0x000fe40000000a00 */
[----:B------:R-:W-:Y:S01]  /*c790*/  IADD3 R0, P0, R2, UR4, RZ ;  /* 0x0000000402007c10 */ /* 0x000fe2000ff1e0ff */
[----:B------:R-:W-:Y:S02]  /*c7a0*/  ULDC UR4, c[0x0][0x2b8] ;  /* 0x0000ae0000047ab9 */ /* 0x000fe40000000800 */
[----:B------:R-:W-:Y:S02]  /*c7b0*/  ISETP.GE.AND P1, PT, R19, UR4, PT ;  /* 0x0000000413007c0c */ /* 0x000fe4000bf26270 */
[----:B------:R-:W-:Y:S01]  /*c7c0*/  IADD3.X R2, R3, UR5, R4, P0, !PT ;  /* 0x0000000503027c10 */ /* 0x000fe200087fe404 */
[----:B------:R-:W-:Y:S01]  /*c7d0*/  IMAD.SHL.U32 R4, R10, 0x10, RZ ;  /* 0x000000100a047824 */ /* 0x000fe200078e00ff */
[----:B------:R-:W-:-:S04]  /*c7e0*/  LOP3.LUT R3, R19, 0x80, RZ, 0xfc, !PT ;  /* 0x0000008013037812 */ /* 0x000fc800078efcff */
[----:B------:R-:W-:Y:S01]  /*c7f0*/  ISETP.GE.AND P0, PT, R3, UR4, PT ;  /* 0x0000000403007c0c */ /* 0x000fe2000bf06270 */
[----:B------:R-:W-:Y:S01]  /*c800*/  IMAD.SHL.U32 R3, R10, 0x80, RZ ;  /* 0x000000800a037824 */ /* 0x000fe200078e00ff */
[----:B------:R-:W-:-:S04]  /*c810*/  UMOV UR4, 0xffffffff ;  /* 0xffffffff00047882 */ /* 0x000fc80000000000 */
[----:B------:R-:W-:-:S04]  /*c820*/  LOP3.LUT R3, R19, 0x380, R3, 0xf8, !PT ;  /* 0x0000038013037812 */ /* 0x000fc800078ef803 */
[----:B------:R-:W-:Y:S01]  /*c830*/  LOP3.LUT R4, R3, 0x70, R4, 0x78, !PT ;  /* 0x0000007003047812 */ /* 0x000fe200078e7804 */
[----:B------:R-:W-:-:S05]  /*c840*/  IMAD.SHL.U32 R3, R7, 0x10, RZ ;  /* 0x0000001007037824 */ /* 0x000fca00078e00ff */
[----:B------:R-:W-:Y:S01]  /*c850*/  LOP3.LUT R4, R4, 0x400, R3, 0xf8, !PT ;  /* 0x0000040004047812 */ /* 0x000fe200078ef803 */
[----:B------:R-:W-:Y:S06]  /*c860*/  BRA.DIV UR4, `(.L_x_55) ;  /* 0x0000002e04807947 */ /* 0x000fec000b800000 */
[----:B------:R-:W0:Y:S01]  /*c870*/  SHFL.IDX PT, R7, R0, RZ, 0x181f ;  /* 0x00181fff00077589 */ /* 0x000e2200000e0000 */
[----:B------:R-:W-:Y:S01]  /*c880*/  ULDC UR4, c[0x0][0x288] ;  /* 0x0000a20000047ab9 */ /* 0x000fe20000000800 */
[----:B------:R-:W-:Y:S02]  /*c890*/  IMAD R5, R9, 0x80, R5 ;  /* 0x0000008009057824 */ /* 0x000fe400078e0205 */
[----:B------:R-:W1:Y:S01]  /*c8a0*/  SHFL.IDX PT, R6, R2, RZ, 0x181f ;  /* 0x00181fff02067589 */ /* 0x000e6200000e0000 */
[----:B------:R-:W-:-:S05]  /*c8b0*/  IMAD R3, R8, UR4, RZ ;  /* 0x0000000408037c24 */ /* 0x000fca000f8e02ff */
[----:B------:R-:W-:-:S13]  /*c8c0*/  ISETP.GE.AND P2, PT, R5, R3, PT ;  /* 0x000000030500720c */ /* 0x000fda0003f46270 */
[----:B------:R-:W-:Y:S01]  /*c8d0*/  @!P2 VIADD R8, R4, UR38 ;  /* 0x000000260408ac36 */ /* 0x000fe20008000000 */
[----:B0-----:R-:W-:-:S05]  /*c8e0*/  @!P2 IADD3 R7, P3, R19, R7, RZ ;  /* 0x000000071307a210 */ /* 0x001fca0007f7e0ff */
[----:B-1----:R-:W-:-:S05]  /*c8f0*/  @!P2 IMAD.X R6, RZ, RZ, R6, P3 ;  /* 0x000000ffff06a224 */ /* 0x002fca00018e0606 */
[----:B------:R-:W-:-:S04]  /*c900*/  @!P2 LOP3.LUT R7, R7, R6, RZ, 0x3c, !PT ;  /* 0x000000060707a212 */ /* 0x000fc800078e3cff */
[----:B------:R-:W-:-:S04]  /*c910*/  @!P2 LOP3.LUT R6, R7, R6, RZ, 0x3c, !PT ;  /* 0x000000060706a212 */ /* 0x000fc800078e3cff */
[----:B------:R-:W-:-:S05]  /*c920*/  @!P2 LOP3.LUT R7, R7, R6, RZ, 0x3c, !PT ;  /* 0x000000060707a212 */ /* 0x000fca00078e3cff */
[----:B------:R-:W-:Y:S01]  /*c930*/  @!PT LDS RZ, [RZ] ;  /* 0x00000000fffff984 */ /* 0x000fe20000000800 */
[----:B------:R-:W-:Y:S04]  /*c940*/  @!P2 LDGSTS.E.BYPASS.LTC128B.128 [R8+0x20400], desc[UR40][R6.64], !P1 ;  /* 0x204000000608afae */ /* 0x000fe8000c901d68 */
[----:B------:R0:W-:Y:S02]  /*c950*/  @!P2 LDGSTS.E.BYPASS.LTC128B.128 [R8+0x24400], desc[UR40][R6.64+0x80], !P0 ;  /* 0x244000800608afae */ /* 0x0001e4000c101d68 */
[----:B0-----:R-:W-:Y:S02]  /*c960*/  VIADD R6, R5, 0x10 ;  /* 0x0000001005067836 */ /* 0x001fe40000000000 */
[----:B------:R-:W0:Y:S03]  /*c970*/  SHFL.IDX PT, R7, R0, 0x1, 0x181f ;  /* 0x00381f0000077f89 */ /* 0x000e2600000e0000 */
[----:B------:R-:W-:-:S02]  /*c980*/  ISETP.GE.AND P2, PT, R6, R3, PT ;  /* 0x000000030600720c */ /* 0x000fc40003f46270 */
[----:B------:R-:W1:Y:S11]  /*c990*/  SHFL.IDX PT, R6, R2, 0x1, 0x181f ;  /* 0x00381f0002067f89 */ /* 0x000e7600000e0000 */
[----:B------:R-:W-:Y:S01]  /*c9a0*/  @!P2 VIADD R8, R4, UR38 ;  /* 0x000000260408ac36 */ /* 0x000fe20008000000 */
[----:B0-----:R-:W-:-:S05]  /*c9b0*/  @!P2 IADD3 R7, P3, R19, R7, RZ ;  /* 0x000000071307a210 */ /* 0x001fca0007f7e0ff */
[----:B-1----:R-:W-:-:S05]  /*c9c0*/  @!P2 IMAD.X R6, RZ, RZ, R6, P3 ;  /* 0x000000ffff06a224 */ /* 0x002fca00018e0606 */
[----:B------:R-:W-:-:S04]  /*c9d0*/  @!P2 LOP3.LUT R7, R7, R6, RZ, 0x3c, !PT ;  /* 0x000000060707a212 */ /* 0x000fc800078e3cff */
[----:B------:R-:W-:-:S04]  /*c9e0*/  @!P2 LOP3.LUT R6, R7, R6, RZ, 0x3c, !PT ;  /* 0x000000060706a212 */ /* 0x000fc800078e3cff */
[----:B------:R-:W-:-:S05]  /*c9f0*/  @!P2 LOP3.LUT R7, R7, R6, RZ, 0x3c, !PT ;  /* 0x000000060707a212 */ /* 0x000fca00078e3cff */
        /* <DEDUP_REMOVED lines=52> */
[----:B------:R-:W-:Y:S01]  /*cd40*/  ISETP.GE.AND P2, PT, R6, R3, PT ;  /* 0x000000030600720c */ /* 0x000fe20003f46270 */
[----:B------:R-:W-:Y:S04]  /*cd50*/  SHFL.IDX PT, R0, R0, 0x7, 0x181f ;  /* 0x00f81f0000007f89 */ /* 0x000fe800000e0000 */
[----:B------:R-:W1:Y:S08]  /*cd60*/  SHFL.IDX PT, R6, R2, 0x6, 0x181f ;  /* 0x00d81f0002067f89 */ /* 0x000e7000000e0000 */
[----:B------:R-:W-:Y:S01]  /*cd70*/  @!P2 VIADD R8, R4, UR38 ;  /* 0x000000260408ac36 */ /* 0x000fe20008000000 */
[----:B0-----:R-:W-:-:S05]  /*cd80*/  @!P2 IADD3 R7, P3, R19, R7, RZ ;  /* 0x000000071307a210 */ /* 0x001fca0007f7e0ff */
[----:B-1----:R-:W-:-:S05]  /*cd90*/  @!P2 IMAD.X R6, RZ, RZ, R6, P3 ;  /* 0x000000ffff06a224 */ /* 0x002fca00018e0606 */
[----:B------:R-:W-:-:S04]  /*cda0*/  @!P2 LOP3.LUT R7, R7, R6, RZ, 0x3c, !PT ;  /* 0x000000060707a212 */ /* 0x000fc800078e3cff */
[----:B------:R-:W-:-:S04]  /*cdb0*/  @!P2 LOP3.LUT R6, R7, R6, RZ, 0x3c, !PT ;  /* 0x000000060706a212 */ /* 0x000fc800078e3cff */
[----:B------:R-:W-:-:S05]  /*cdc0*/  @!P2 LOP3.LUT R7, R7, R6, RZ, 0x3c, !PT ;  /* 0x000000060707a212 */ /* 0x000fca00078e3cff */
[----:B------:R-:W-:Y:S04]  /*cdd0*/  @!P2 LDGSTS.E.BYPASS.LTC128B.128 [R8+0x23400], desc[UR40][R6.64], !P1 ;  /* 0x234000000608afae */ /* 0x000fe8000c901d68 */
[----:B------:R0:W-:Y:S04]  /*cde0*/  @!P2 LDGSTS.E.BYPASS.LTC128B.128 [R8+0x27400], desc[UR40][R6.64+0x80], !P0 ;  /* 0x274000800608afae */ /* 0x0001e8000c101d68 */
[----:B0-----:R0:W1:Y:S02]  /*cdf0*/  SHFL.IDX PT, R6, R2, 0x7, 0x181f ;  /* 0x00f81f0002067f89 */ /* 0x00106400000e0000 */
.L_x_121:
[----:B------:R-:W-:Y:S01]  /*ce00*/  VIADD R5, R5, 0x70 ;  /* 0x0000007005057836 */ /* 0x000fe20000000000 */
[----:B------:R-:W-:Y:S04]  /*ce10*/  BSSY B0, `(.L_x_56) ;  /* 0x000000b000007945 */ /* 0x000fe80003800000 */
[----:B------:R-:W-:-:S13]  /*ce20*/  ISETP.GE.AND P2, PT, R5, R3, PT ;  /* 0x000000030500720c */ /* 0x000fda0003f46270 */
[----:B------:R-:W-:Y:S05]  /*ce30*/  @P2 BRA `(.L_x_57) ;  /* 0x0000000000202947 */ /* 0x000fea0003800000 */
[----:B0-----:R-:W-:Y:S01]  /*ce40*/  IADD3 R2, P2, R19, R0, RZ ;  /* 0x0000000013027210 */ /* 0x001fe20007f5e0ff */
[----:B------:R-:W-:-:S04]  /*ce50*/  VIADD R5, R4, UR38 ;  /* 0x0000002604057c36 */ /* 0x000fc80008000000 */
[----:B-1----:R-:W-:-:S05]  /*ce60*/  IMAD.X R3, RZ, RZ, R6, P2 ;  /* 0x000000ffff037224 */ /* 0x002fca00010e0606 */
[----:B------:R-:W-:Y:S01]  /*ce70*/  @!PT LDS RZ, [RZ] ;  /* 0x00000000fffff984 */ /* 0x000fe20000000800 */
[----:B------:R-:W-:Y:S01]  /*ce80*/  @!PT LDS RZ, [RZ] ;  /* 0x00000000fffff984 */ /* 0x000fe20000000800 */
[----:B------:R-:W-:Y:S01]  /*ce90*/  @!PT LDS RZ, [RZ] ;  /* 0x00000000fffff984 */ /* 0x000fe20000000800 */
[----:B------:R2:W-:Y:S04]  /*cea0*/  LDGSTS.E.BYPASS.LTC128B.128 [R5+0x23c00], desc[UR40][R2.64], !P1 ;  /* 0x23c0000002057fae */ /* 0x0005e8000c901d68 */
[----:B------:R2:W-:Y:S02]  /*ceb0*/  LDGSTS.E.BYPASS.LTC128B.128 [R5+0x27c00], desc[UR40][R2.64+0x80], !P0 ;  /* 0x27c0008002057fae */ /* 0x0005e4000c101d68 */
.L_x_57:
[----:B------:R-:W-:Y:S05]  /*cec0*/  BSYNC B0 ;  /* 0x0000000000007941 */ /* 0x000fea0003800000 */
.L_x_56:
[----:B------:R-:W-:Y:S01]  /*ced0*/  NOP ;  /* 0x0000000000007918 */ /* 0x000fe20000000000 */
[----:B------:R-:W-:Y:S01]  /*cee0*/  SYNCS.ARRIVE.TRANS64.RED.A0T1 RZ, [UR38+0x38800], RZ ;  /* 0x038800ffffff79a7 */ /* 0x000fe20008200426 */
[----:B------:R-:W-:Y:S01]  /*cef0*/  IMAD.MOV.U32 R0, RZ, RZ, 0x1 ;  /* 0x00000001ff007424 */ /* 0x000fe200078e00ff */
[----:B------:R-:W-:Y:S04]  /*cf00*/  ARRIVES.LDGSTSBAR.64.TRANSCNT [UR38+0x38800] ;  /* 0x03880000ff0079b0 */ /* 0x000fe80008000aa6 */
[----:B------:R-:W-:Y:S01]  /*cf10*/  SHF.L.U32 R0, R0, 0x1f, RZ ;  /* 0x0000001f00007819 */ /* 0x000fe200000006ff */
[----:B------:R-:W-:Y:S01]  /*cf20*/  NOP ;  /* 0x0000000000007918 */ /* 0x000fe20000000000 */
[----:B------:R-:W-:Y:S02]  /*cf30*/  SYNCS.ARRIVE.TRANS64.A1T0 RZ, [UR38+0x38800], RZ ;  /* 0x038800ffffff79a7 */ /* 0x000fe40008100026 */
[----:B------:R-:W3:Y:S02]  /*cf40*/  SYNCS.PHASECHK.TRANS64.TRYWAIT P0, [UR38+0x38820], R0 ;  /* 0x03882000ff0075a7 */ /* 0x000ee40008000166 */
[----:B---3--:R-:W-:Y:S05]  /*cf50*/  @!P0 BRA `(.L_x_58) ;  /* 0x0000003000a48947 */ /* 0x008fea0003800000 */
.L_x_122:
[----:B0-2---:R-:W2:Y:S01]  /*cf60*/  LDL R2, [R1+0x10] ;  /* 0x0000100001027983 */ /* 0x005ea20000100800 */
[----:B------:R-:W-:Y:S02]  /*cf70*/  VIADD R3, R18, 0xfffffffe ;  /* 0xfffffffe12037836 */ /* 0x000fe40000000000 */
[----:B------:R-:W-:-:S03]  /*cf80*/  IMAD.MOV.U32 R21, RZ, RZ, 0x1 ;  /* 0x00000001ff157424 */ /* 0x000fc600078e00ff */
[----:B--2---:R-:W-:-:S13]  /*cf90*/  ISETP.GE.AND P0, PT, R3, R2, PT ;  /* 0x000000020300720c */ /* 0x004fda0003f06270 */
[----:B------:R-:W-:Y:S05]  /*cfa0*/  @!P0 BRA `(.L_x_59) ;  /* 0x0000001400248947 */ /* 0x000fea0003800000 */
[----:B------:R-:W1:Y:S04]  /*cfb0*/  LDL R5, [R1+0x24] ;  /* 0x0000240001057983 */ /* 0x000e680000100800 */
[----:B------:R-:W2:Y:S04]  /*cfc0*/  LDL R2, [R1+0xc] ;  /* 0x00000c0001027983 */ /* 0x000ea80000100800 */
[----:B------:R-:W3:Y:S01]  /*cfd0*/  LDL R4, [R1+0x14] ;  /* 0x0000140001047983 */ /* 0x000ee20000100800 */
[C---:B-1----:R-:W-:Y:S02]  /*cfe0*/  LOP3.LUT R6, R5.reuse, 0x1, RZ, 0xfc, !PT ;  /* 0x0000000105067812 */ /* 0x042fe400078efcff */
[----:B------:R-:W-:Y:S01]  /*cff0*/  LOP3.LUT R0, R5, 0x2, RZ, 0xfc, !PT ;  /* 0x0000000205007812 */ /* 0x000fe200078efcff */
[----:B--2---:R-:W-:-:S02]  /*d000*/  IMAD.IADD R5, R2, 0x1, R17 ;  /* 0x0000000102057824 */ /* 0x004fc400078e0211 */
[----:B------:R-:W-:Y:S01]  /*d010*/  STL [R1+0x2c], R6 ;  /* 0x00002c0601007387 */ /* 0x000fe20000100800 */
[----:B---3--:R-:W-:-:S03]  /*d020*/  IMAD.IADD R4, R2, 0x1, R4 ;  /* 0x0000000102047824 */ /* 0x008fc600078e0204 */
[----:B------:R0:W-:Y:S04]  /*d030*/  STL [R1+0x28], R0 ;  /* 0x0000280001007387 */ /* 0x0001e80000100800 */
[----:B------:R1:W-:Y:S04]  /*d040*/  STL [R1+0x20], R5 ;  /* 0x0000200501007387 */ /* 0x0003e80000100800 */
[----:B------:R1:W-:Y:S01]  /*d050*/  STL [R1+0x1c], R4 ;  /* 0x00001c0401007387 */ /* 0x0003e20000100800 */
[----:B------:R-:W-:Y:S02]  /*d060*/  IMAD.MOV.U32 R2, RZ, RZ, RZ ;  /* 0x000000ffff027224 */ /* 0x000fe400078e00ff */
[----:B0-----:R-:W-:-:S07]  /*d070*/  IMAD.MOV.U32 R0, RZ, RZ, 0x1 ;  /* 0x00000001ff007424 */ /* 0x001fce00078e00ff */
.L_x_78:
[----:B-1----:R-:W2:Y:S01]  /*d080*/  LDL R4, [R1+0x4] ;  /* 0x0000040001047983 */ /* 0x002ea20000100800 */
[----:B------:R-:W-:Y:S01]  /*d090*/  VIADD R20, R2, 0x1 ;  /* 0x0000000102147836 */ /* 0x000fe20000000000 */
[----:B------:R-:W-:Y:S04]  /*d0a0*/  BSSY B0, `(.L_x_60) ;  /* 0x0000081000007945 */ /* 0x000fe80003800000 */
[----:B------:R-:W-:-:S04]  /*d0b0*/  ISETP.NE.AND P0, PT, R20, 0x2, PT ;  /* 0x000000021400780c */ /* 0x000fc80003f05270 */
[----:B------:R-:W-:Y:S02]  /*d0c0*/  SEL R21, RZ, 0x1, P0 ;  /* 0x00000001ff157807 */ /* 0x000fe40000000000 */
[----:B------:R-:W-:Y:S02]  /*d0d0*/  SEL R20, R20, RZ, P0 ;  /* 0x000000ff14147207 */ /* 0x000fe40000000000 */
[----:B------:R-:W-:Y:S02]  /*d0e0*/  LOP3.LUT R21, R0, R21, RZ, 0x3c, !PT ;  /* 0x0000001500157212 */ /* 0x000fe400078e3cff */
[----:B--2---:R-:W-:-:S13]  /*d0f0*/  LOP3.LUT P1, RZ, R4, 0x2, RZ, 0xc0, !PT ;  /* 0x0000000204ff7812 */ /* 0x004fda000782c0ff */
[----:B0-----:R-:W-:Y:S05]  /*d100*/  @!P1 BRA `(.L_x_61) ;  /* 0x0000000400e89947 */ /* 0x001fea0003800000 */
[----:B------:R-:W-:Y:S01]  /*d110*/  LOP3.LUT P1, RZ, R4, 0x1, RZ, 0xc0, !PT ;  /* 0x0000000104ff7812 */ /* 0x000fe2000782c0ff */
[----:B------:R-:W-:-:S12]  /*d120*/  IMAD.MOV.U32 R8, RZ, RZ, R3 ;  /* 0x000000ffff087224 */ /* 0x000fd800078e0003 */
[----:B------:R-:W-:Y:S05]  /*d130*/  @!P1 BRA `(.L_x_62) ;  /* 0x0000000000509947 */ /* 0x000fea0003800000 */
[----:B------:R-:W2:Y:S01]  /*d140*/  LDL R9, [R1+0x18] ;  /* 0x0000180001097983 */ /* 0x000ea20000100800 */
[----:B------:R-:W0:Y:S01]  /*d150*/  LDC R7, c[0x0][0x43c] ;  /* 0x00010f00ff077b82 */ /* 0x000e220000000800 */
[----:B------:R-:W-:Y:S02]  /*d160*/  ULDC.64 UR4, c[0x0][0x428] ;  /* 0x00010a0000047ab9 */ /* 0x000fe40000000a00 */
[----:B------:R-:W3:Y:S01]  /*d170*/  LDL R10, [R1+0x8] ;  /* 0x00000800010a7983 */ /* 0x000ee20000100800 */
[----:B0-----:R-:W-:-:S13]  /*d180*/  ISETP.NE.AND P0, PT, R7, 0x1, PT ;  /* 0x000000010700780c */ /* 0x001fda0003f05270 */
[----:B------:R-:W0:Y:S02]  /*d190*/  @P0 LDC.64 R4, c[0x0][0x440] ;  /* 0x00011000ff040b82 */ /* 0x000e240000000a00 */
[----:B0-----:R-:W-:-:S04]  /*d1a0*/  @P0 IMAD.HI.U32 R6, R3, R4, RZ ;  /* 0x0000000403060227 */ /* 0x001fc800078e00ff */
[----:B------:R-:W-:Y:S01]  /*d1b0*/  IMAD.MOV.U32 R4, RZ, RZ, R3 ;  /* 0x000000ffff047224 */ /* 0x000fe200078e0003 */
[----:B------:R-:W-:-:S04]  /*d1c0*/  @P0 SHF.R.U32.HI R4, RZ, R5, R6 ;  /* 0x00000005ff040219 */ /* 0x000fc80000011606 */
[--C-:B------:R-:W-:Y:S01]  /*d1d0*/  SHF.R.S32.HI R5, RZ, 0x1f, R4.reuse ;  /* 0x0000001fff057819 */ /* 0x100fe20000011404 */
[----:B------:R-:W-:-:S04]  /*d1e0*/  IMAD.MOV R8, RZ, RZ, -R4 ;  /* 0x000000ffff087224 */ /* 0x000fc800078e0a04 */
[----:B------:R-:W-:Y:S02]  /*d1f0*/  IMAD R8, R7, R8, R3 ;  /* 0x0000000807087224 */ /* 0x000fe400078e0203 */
[----:B------:R-:W0:Y:S01]  /*d200*/  LDC.64 R6, c[0x0][0x418] ;  /* 0x00010600ff067b82 */ /* 0x000e220000000a00 */
[----:B--2---:R-:W-:-:S04]  /*d210*/  IMAD R9, R9, UR4, RZ ;  /* 0x0000000409097c24 */ /* 0x004fc8000f8e02ff */
[C---:B---3--:R-:W-:Y:S02]  /*d220*/  IMAD R9, R10.reuse, UR5, R9 ;  /* 0x000000050a097c24 */ /* 0x048fe4000f8e0209 */
[----:B------:R-:W-:-:S04]  /*d230*/  IMAD.WIDE.U32 R4, R10, UR4, R4 ;  /* 0x000000040a047c25 */ /* 0x000fc8000f8e0004 */
[----:B------:R-:W-:Y:S01]  /*d240*/  IMAD.IADD R9, R9, 0x1, R5 ;  /* 0x0000000109097824 */ /* 0x000fe200078e0205 */
[----:B0-----:R-:W-:-:S04]  /*d250*/  LEA R6, P0, R4, R6, 0x2 ;  /* 0x0000000604067211 */ /* 0x001fc800078010ff */
[----:B------:R-:W-:-:S05]  /*d260*/  LEA.HI.X R7, R4, R7, R9, 0x2, P0 ;  /* 0x0000000704077211 */ /* 0x000fca00000f1409 */
[----:B------:R0:W5:Y:S04]  /*d270*/  LDG.E R16, desc[UR40][R6.64] ;  /* 0x0000002806107981 */ /* 0x000168000c1e1900 */
.L_x_62:
[----:B0-----:R-:W-:Y:S01]  /*d280*/  LEA R6, R20, UR38, 0x3 ;  /* 0x0000002614067c11 */ /* 0x001fe2000f8e18ff */
[----:B------:R-:W0:Y:S01]  /*d290*/  S2R R4, SR_TID.X ;  /* 0x0000000000047919 */ /* 0x000e220000002100 */
[----:B------:R-:W-:-:S04]  /*d2a0*/  SHF.L.U32 R5, R21, 0x1f, RZ ;  /* 0x0000001f15057819 */ /* 0x000fc800000006ff */
[----:B------:R-:W1:Y:S01]  /*d2b0*/  SYNCS.PHASECHK.TRANS64.TRYWAIT P0, [R6+URZ+0x38880], R5 ;  /* 0x03888005060075a7 */ /* 0x000e62000800017f */
[----:B0-----:R-:W-:-:S04]  /*d2c0*/  LOP3.LUT R4, R4, 0x7f, RZ, 0xc0, !PT ;  /* 0x0000007f04047812 */ /* 0x001fc800078ec0ff */
[----:B------:R-:W-:Y:S01]  /*d2d0*/  ISETP.NE.AND P1, PT, R4, RZ, PT ;  /* 0x000000ff0400720c */ /* 0x000fe20003f25270 */
[----:B-1----:R-:W-:-:S12]  /*d2e0*/  @!P0 BRA `(.L_x_63) ;  /* 0x0000002c00d88947 */ /* 0x002fd80003800000 */
.L_x_123:
[----:B------:R-:W-:Y:S04]  /*d2f0*/  BSSY B1, `(.L_x_64) ;  /* 0x0000009000017945 */ /* 0x000fe80003800000 */
[----:B------:R-:W-:Y:S05]  /*d300*/  @P1 BRA `(.L_x_65) ;  /* 0x00000000001c1947 */ /* 0x000fea0003800000 */
[----:B------:R-:W1:Y:S02]  /*d310*/  S2R R4, SR_TID.X ;  /* 0x0000000000047919 */ /* 0x000e640000002100 */
[----:B-1----:R-:W-:Y:S01]  /*d320*/  LOP3.LUT R7, R4, 0x1f, RZ, 0xc0, !PT ;  /* 0x0000001f04077812 */ /* 0x002fe200078ec0ff */
[----:B------:R-:W-:-:S03]  /*d330*/  IMAD.MOV.U32 R4, RZ, RZ, 0x8000 ;  /* 0x00008000ff047424 */ /* 0x000fc600078e00ff */
[----:B------:R-:W-:Y:S01]  /*d340*/  ISETP.NE.AND P0, PT, R7, RZ, PT ;  /* 0x000000ff0700720c */ /* 0x000fe20003f05270 */
[----:B------:R1:W-:-:S12]  /*d350*/  SYNCS.ARRIVE.TRANS64 RZ, [R6+URZ+0x38870], R4 ;  /* 0x0388700406ff79a7 */ /* 0x0003d8000800003f */
[----:B-1----:R-:W-:Y:S05]  /*d360*/  @!P0 BRA `(.L_x_65) ;  /* 0x0000000000048947 */ /* 0x002fea0003800000 */
[----:B------:R-:W-:Y:S01]  /*d370*/  BPT.TRAP 0x1 ;  /* 0x000000040000795c */ /* 0x000fe20000300000 */
.L_x_65:
[----:B------:R-:W-:Y:S05]  /*d380*/  BSYNC B1 ;  /* 0x0000000000017941 */ /* 0x000fea0003800000 */
.L_x_64:
[----:B------:R-:W-:Y:S01]  /*d390*/  LEA R4, R20, UR38, 0xf ;  /* 0x0000002614047c11 */ /* 0x000fe2000f8e78ff */
[----:B------:R-:W-:Y:S01]  /*d3a0*/  IMAD.SHL.U32 R7, R8, 0x80, RZ ;  /* 0x0000008008077824 */ /* 0x000fe200078e00ff */
[----:B------:R-:W-:Y:S01]  /*d3b0*/  R2UR UR33, R6 ;  /* 0x00000000062172ca */ /* 0x000fe200000e0000 */
[----:B------:R-:W-:Y:S01]  /*d3c0*/  IMAD.MOV.U32 R11, RZ, RZ, RZ ;  /* 0x000000ffff0b7224 */ /* 0x000fe200078e00ff */
[----:B------:R-:W-:Y:S01]  /*d3d0*/  R2UR UR8, R4 ;  /* 0x00000000040872ca */ /* 0x000fe200000e0000 */
[----:B------:R-:W-:Y:S01]  /*d3e0*/  ULDC.64 UR4, c[0x0][0x198] ;  /* 0x0000660000047ab9 */ /* 0x000fe20000000a00 */
[----:B------:R-:W-:Y:S01]  /*d3f0*/  R2UR UR35, R7 ;  /* 0x00000000072372ca */ /* 0x000fe200000e0000 */
[----:B------:R-:W-:Y:S01]  /*d400*/  UIADD3 UR4, UP0, UR4, 0x470, URZ ;  /* 0x0000047004047890 */ /* 0x000fe2000ff1e03f */
[----:B------:R-:W-:Y:S01]  /*d410*/  R2UR UR34, R11 ;  /* 0x000000000b2272ca */ /* 0x000fe200000e0000 */
[----:B------:R-:W-:Y:S01]  /*d420*/  UMOV UR6, 0x0 ;  /* 0x0000000000067882 */ /* 0x000fe20000000000 */
[----:B------:R-:W-:Y:S01]  /*d430*/  PLOP3.LUT P0, PT, PT, PT, PT, 0x80, 0x0 ;  /* 0x000000000000781c */ /* 0x000fe20003f0f070 */
[----:B------:R-:W-:Y:S01]  /*d440*/  UIADD3.X UR5, URZ, UR5, URZ, UP0, !UPT ;  /* 0x000000053f057290 */ /* 0x000fe200087fe43f */
[----:B------:R-:W-:-:S03]  /*d450*/  UMOV UR7, 0x14f00000 ;  /* 0x14f0000000077882 */ /* 0x000fc60000000000 */
[----:B------:R-:W-:Y:S02]  /*d460*/  UIADD3 UR33, UR33, 0x38870, URZ ;  /* 0x0003887021217890 */ /* 0x000fe4000fffe03f */
[----:B------:R-:W-:-:S12]  /*d470*/  UIADD3 UR32, UR8, 0x10400, URZ ;  /* 0x0001040008207890 */ /* 0x000fd8000fffe03f */
.L_x_66:
[----:B------:R-:W-:-:S13]  /*d480*/  @P0 ELECT P2, URZ, PT ;  /* 0x00000000003f082f */ /* 0x000fda0003840000 */
[----:B-----5:R-:W-:Y:S02]  /*d490*/  @P2 R2UR UR37, R16 ;  /* 0x00000000102522ca */ /* 0x020fe400000e0000 */
[----:B------:R-:W-:-:S11]  /*d4a0*/  @P2 PLOP3.LUT P0, PT, P2, PT, PT, 0x8, 0x0 ;  /* 0x000000000000281c */ /* 0x000fd6000170e170 */
[----:B------:R1:W-:Y:S01]  /*d4b0*/  UTMALDG.4D [UR32], [UR4], desc[UR6] ;  /* 0x00000620040075b4 */ /* 0x0003e20008019000 */
[----:B------:R-:W-:Y:S01]  /*d4c0*/  PLOP3.LUT P2, PT, PT, PT, PT, 0x8, 0x0 ;  /* 0x000000000000781c */ /* 0x000fe20003f4e170 */
[----:B-1----:R-:W-:-:S12]  /*d4d0*/  @P0 BRA.U.ANY `(.L_x_66) ;  /* 0xfffffffd00e80947 */ /* 0x002fd8000393ffff */
[----:B------:R-:W-:Y:S01]  /*d4e0*/  IMAD.MOV.U32 R10, RZ, RZ, 0x80 ;  /* 0x00000080ff0a7424 */ /* 0x000fe200078e00ff */
[----:B------:R-:W-:Y:S01]  /*d4f0*/  R2UR UR11, R7 ;  /* 0x00000000070b72ca */ /* 0x000fe200000e0000 */
[----:B------:R-:W-:Y:S01]  /*d500*/  UIADD3 UR8, UR8, 0x14400, URZ ;  /* 0x0001440008087890 */ /* 0x000fe2000fffe03f */
[----:B------:R-:W-:Y:S01]  /*d510*/  PLOP3.LUT P0, PT, PT, PT, PT, 0x80, 0x0 ;  /* 0x000000000000781c */ /* 0x000fe20003f0f070 */
[----:B------:R-:W-:Y:S01]  /*d520*/  UMOV UR6, 0x0 ;  /* 0x0000000000067882 */ /* 0x000fe20000000000 */
[----:B------:R-:W-:Y:S01]  /*d530*/  R2UR UR10, R10 ;  /* 0x000000000a0a72ca */ /* 0x000fe200000e0000 */
[----:B------:R-:W-:-:S14]  /*d540*/  UMOV UR7, 0x14f00000 ;  /* 0x14f0000000077882 */ /* 0x000fdc0000000000 */
.L_x_67:
[----:B------:R-:W-:-:S13]  /*d550*/  @P0 ELECT P2, URZ, PT ;  /* 0x00000000003f082f */ /* 0x000fda0003840000 */
[----:B------:R-:W-:Y:S01]  /*d560*/  @P2 R2UR UR13, R16 ;  /* 0x00000000100d22ca */ /* 0x000fe200000e0000 */
[----:B------:R-:W-:Y:S01]  /*d570*/  UMOV UR9, UR33 ;  /* 0x0000002100097c82 */ /* 0x000fe20008000000 */
[----:B------:R-:W-:Y:S01]  /*d580*/  UMOV UR12, UR36 ;  /* 0x00000024000c7c82 */ /* 0x000fe20008000000 */
[----:B------:R-:W-:-:S10]  /*d590*/  @P2 PLOP3.LUT P0, PT, P2, PT, PT, 0x8, 0x0 ;  /* 0x000000000000281c */ /* 0x000fd4000170e170 */
[----:B------:R1:W-:Y:S01]  /*d5a0*/  UTMALDG.4D [UR8], [UR4], desc[UR6] ;  /* 0x00000608040075b4 */ /* 0x0003e20008019000 */
[----:B------:R-:W-:Y:S02]  /*d5b0*/  PLOP3.LUT P2, PT, PT, PT, PT, 0x8, 0x0 ;  /* 0x000000000000781c */ /* 0x000fe40003f4e170 */
[----:B-1----:R-:W-:Y:S11]  /*d5c0*/  @P0 BRA.U.ANY `(.L_x_67) ;  /* 0xfffffffd00e00947 */ /* 0x002ff6000393ffff */
[----:B------:R-:W1:Y:S02]  /*d5d0*/  SYNCS.PHASECHK.TRANS64.TRYWAIT P0, [R6+URZ+0x38840], R5 ;  /* 0x03884005060075a7 */ /* 0x000e64000800017f */
[----:B-1----:R-:W-:Y:S05]  /*d5e0*/  @!P0 BRA `(.L_x_68) ;  /* 0x0000002c002c8947 */ /* 0x002fea0003800000 */
.L_x_124:
[----:B------:R-:W-:Y:S01]  /*d5f0*/  BSSY B1, `(.L_x_69) ;  /* 0x000000b000017945 */ /* 0x000fe20003800000 */
[----:B------:R-:W-:Y:S02]  /*d600*/  IMAD.MOV.U32 R8, RZ, RZ, 0x0 ;  /* 0x00000000ff087424 */ /* 0x000fe400078e00ff */
[----:B------:R-:W-:Y:S01]  /*d610*/  IMAD.MOV.U32 R9, RZ, RZ, 0x14f00000 ;  /* 0x14f00000ff097424 */ /* 0x000fe200078e00ff */
[----:B------:R-:W-:Y:S06]  /*d620*/  @P1 BRA `(.L_x_70) ;  /* 0x00000000001c1947 */ /* 0x000fec0003800000 */
[----:B------:R-:W2:Y:S01]  /*d630*/  S2R R12, SR_TID.X ;  /* 0x00000000000c7919 */ /* 0x000ea20000002100 */
[----:B01----:R-:W-:-:S04]  /*d640*/  IMAD.MOV.U32 R5, RZ, RZ, 0x8000 ;  /* 0x00008000ff057424 */ /* 0x003fc800078e00ff */
[----:B------:R3:W-:Y:S01]  /*d650*/  SYNCS.ARRIVE.TRANS64 RZ, [R6+URZ+0x38830], R5 ;  /* 0x0388300506ff79a7 */ /* 0x0007e2000800003f */
[----:B--2---:R-:W-:-:S04]  /*d660*/  LOP3.LUT R12, R12, 0x1f, RZ, 0xc0, !PT ;  /* 0x0000001f0c0c7812 */ /* 0x004fc800078ec0ff */
[----:B------:R-:W-:-:S13]  /*d670*/  ISETP.NE.AND P0, PT, R12, RZ, PT ;  /* 0x000000ff0c00720c */ /* 0x000fda0003f05270 */
[----:B---3--:R-:W-:Y:S05]  /*d680*/  @!P0 BRA `(.L_x_70) ;  /* 0x0000000000048947 */ /* 0x008fea0003800000 */
[----:B------:R-:W-:Y:S01]  /*d690*/  BPT.TRAP 0x1 ;  /* 0x000000040000795c */ /* 0x000fe20000300000 */
.L_x_70:
[----:B------:R-:W-:Y:S05]  /*d6a0*/  BSYNC B1 ;  /* 0x0000000000017941 */ /* 0x000fea0003800000 */
.L_x_69:
[----:B------:R-:W-:Y:S01]  /*d6b0*/  R2UR UR4, R4 ;  /* 0x00000000040472ca */ /* 0x000fe200000e0000 */
[----:B------:R-:W-:Y:S01]  /*d6c0*/  ULDC.64 UR6, c[0x0][0x198] ;  /* 0x0000660000067ab9 */ /* 0x000fe20000000a00 */
[----:B------:R-:W-:Y:S01]  /*d6d0*/  R2UR UR9, R6 ;  /* 0x00000000060972ca */ /* 0x000fe200000e0000 */
[----:B------:R-:W-:Y:S01]  /*d6e0*/  UIADD3 UR6, UP0, UR6, 0x370, URZ ;  /* 0x0000037006067890 */ /* 0x000fe2000ff1e03f */
[----:B------:R-:W-:Y:S02]  /*d6f0*/  R2UR UR10, R11 ;  /* 0x000000000b0a72ca */ /* 0x000fe400000e0000 */
[----:B------:R-:W-:Y:S01]  /*d700*/  R2UR UR14, R8 ;  /* 0x00000000080e72ca */ /* 0x000fe200000e0000 */
[----:B------:R-:W-:Y:S01]  /*d710*/  UIADD3.X UR7, URZ, UR7, URZ, UP0, !UPT ;  /* 0x000000073f077290 */ /* 0x000fe200087fe43f */
[----:B------:R-:W-:Y:S02]  /*d720*/  R2UR UR15, R9 ;  /* 0x00000000090f72ca */ /* 0x000fe400000e0000 */
[----:B------:R-:W-:-:S02]  /*d730*/  R2UR UR11, R7 ;  /* 0x00000000070b72ca */ /* 0x000fc400000e0000 */
[----:B------:R-:W-:Y:S01]  /*d740*/  PLOP3.LUT P0, PT, PT, PT, PT, 0x80, 0x0 ;  /* 0x000000000000781c */ /* 0x000fe20003f0f070 */
[----:B------:R-:W-:Y:S02]  /*d750*/  UIADD3 UR8, UR4, 0x28400, URZ ;  /* 0x0002840004087890 */ /* 0x000fe4000fffe03f */
[----:B------:R-:W-:-:S12]  /*d760*/  UIADD3 UR9, UR9, 0x38830, URZ ;  /* 0x0003883009097890 */ /* 0x000fd8000fffe03f */
.L_x_71:
[----:B------:R-:W-:-:S13]  /*d770*/  @P0 ELECT P1, URZ, PT ;  /* 0x00000000003f082f */ /* 0x000fda0003820000 */
[----:B------:R-:W-:Y:S01]  /*d780*/  @P1 R2UR UR13, R16 ;  /* 0x00000000100d12ca */ /* 0x000fe200000e0000 */
[----:B------:R-:W-:Y:S01]  /*d790*/  UMOV UR12, UR36 ;  /* 0x00000024000c7c82 */ /* 0x000fe20008000000 */
[----:B------:R-:W-:-:S11]  /*d7a0*/  @P1 PLOP3.LUT P0, PT, P1, PT, PT, 0x8, 0x0 ;  /* 0x000000000000181c */ /* 0x000fd60000f0e170 */
[----:B------:R2:W-:Y:S01]  /*d7b0*/  UTMALDG.4D [UR8], [UR6], desc[UR14] ;  /* 0x00000e08060075b4 */ /* 0x0005e20008019000 */
[----:B------:R-:W-:Y:S01]  /*d7c0*/  PLOP3.LUT P1, PT, PT, PT, PT, 0x8, 0x0 ;  /* 0x000000000000781c */ /* 0x000fe20003f2e170 */
[----:B--2---:R-:W-:-:S12]  /*d7d0*/  @P0 BRA.U.ANY `(.L_x_71) ;  /* 0xfffffffd00e40947 */ /* 0x004fd8000393ffff */
[----:B------:R-:W-:Y:S01]  /*d7e0*/  R2UR UR10, R10 ;  /* 0x000000000a0a72ca */ /* 0x000fe200000e0000 */
[----:B------:R-:W-:Y:S01]  /*d7f0*/  UIADD3 UR8, UR4, 0x2c400, URZ ;  /* 0x0002c40004087890 */ /* 0x000fe2000fffe03f */
[----:B------:R-:W-:Y:S02]  /*d800*/  R2UR UR14, R8 ;  /* 0x00000000080e72ca */ /* 0x000fe400000e0000 */
[----:B------:R-:W-:Y:S02]  /*d810*/  R2UR UR15, R9 ;  /* 0x00000000090f72ca */ /* 0x000fe400000e0000 */
[----:B------:R-:W-:Y:S02]  /*d820*/  R2UR UR11, R7 ;  /* 0x00000000070b72ca */ /* 0x000fe400000e0000 */
[----:B------:R-:W-:-:S13]  /*d830*/  PLOP3.LUT P0, PT, PT, PT, PT, 0x80, 0x0 ;  /* 0x000000000000781c */ /* 0x000fda0003f0f070 */
.L_x_72:
[----:B------:R-:W-:-:S13]  /*d840*/  @P0 ELECT P1, URZ, PT ;  /* 0x00000000003f082f */ /* 0x000fda0003820000 */
[----:B------:R-:W-:Y:S01]  /*d850*/  @P1 R2UR UR13, R16 ;  /* 0x00000000100d12ca */ /* 0x000fe200000e0000 */
[----:B------:R-:W-:Y:S01]  /*d860*/  UMOV UR12, UR36 ;  /* 0x00000024000c7c82 */ /* 0x000fe20008000000 */
[----:B------:R-:W-:-:S11]  /*d870*/  @P1 PLOP3.LUT P0, PT, P1, PT, PT, 0x8, 0x0 ;  /* 0x000000000000181c */ /* 0x000fd60000f0e170 */
[----:B------:R2:W-:Y:S01]  /*d880*/  UTMALDG.4D [UR8], [UR6], desc[UR14] ;  /* 0x00000e08060075b4 */ /* 0x0005e20008019000 */
[----:B------:R-:W-:Y:S01]  /*d890*/  PLOP3.LUT P1, PT, PT, PT, PT, 0x8, 0x0 ;  /* 0x000000000000781c */ /* 0x000fe20003f2e170 */
[----:B--2---:R-:W-:-:S12]  /*d8a0*/  @P0 BRA.U.ANY `(.L_x_72) ;  /* 0xfffffffd00e40947 */ /* 0x004fd8000393ffff */
.L_x_61:
[----:B------:R-:W-:Y:S05]  /*d8b0*/  BSYNC B0 ;  /* 0x0000000000007941 */ /* 0x000fea0003800000 */
.L_x_60:
[----:B------:R-:W2:Y:S02]  /*d8c0*/  LDL R4, [R1+0x2c] ;  /* 0x00002c0001047983 */ /* 0x000ea40000100800 */
[----:B--2---:R-:W-:-:S13]  /*d8d0*/  ISETP.NE.AND P0, PT, R4, 0x3, PT ;  /* 0x000000030400780c */ /* 0x004fda0003f05270 */
[----:B------:R-:W-:Y:S05]  /*d8e0*/  @!P0 BRA `(.L_x_73) ;  /* 0x0000000000048947 */ /* 0x000fea0003800000 */
[----:B------:R-:W-:Y:S01]  /*d8f0*/  BPT.TRAP 0x1 ;  /* 0x000000040000795c */ /* 0x000fe20000300000 */
.L_x_73:
[----:B01----:R-:W2:Y:S01]  /*d900*/  LDL R5, [R1+0x28] ;  /* 0x0000280001057983 */ /* 0x003ea20000100800 */
[----:B------:R-:W-:Y:S02]  /*d910*/  LOP3.LUT R4, R0, 0x1, RZ, 0x3c, !PT ;  /* 0x0000000100047812 */ /* 0x000fe400078e3cff */
[----:B------:R-:W-:Y:S02]  /*d920*/  LEA R19, R2, UR38, 0x3 ;  /* 0x0000002602137c11 */ /* 0x000fe4000f8e18ff */
[----:B------:R-:W-:-:S04]  /*d930*/  SHF.L.U32 R4, R4, 0x1f, RZ ;  /* 0x0000001f04047819 */ /* 0x000fc800000006ff */
[----:B------:R-:W0:Y:S01]  /*d940*/  SYNCS.PHASECHK.TRANS64.TRYWAIT P0, [R19+URZ+0x38870], R4 ;  /* 0x03887004130075a7 */ /* 0x000e22000800017f */
[----:B--2---:R-:W-:Y:S01]  /*d950*/  ISETP.NE.AND P1, PT, R5, 0x3, PT ;  /* 0x000000030500780c */ /* 0x004fe20003f25270 */
[----:B0-----:R-:W-:-:S12]  /*d960*/  @!P0 BRA `(.L_x_74) ;  /* 0x0000002800608947 */ /* 0x001fd80003800000 */
.L_x_125:
[----:B------:R-:W-:Y:S05]  /*d970*/  @!P1 BRA `(.L_x_75) ;  /* 0x0000000000049947 */ /* 0x000fea0003800000 */
[----:B------:R-:W-:Y:S01]  /*d980*/  BPT.TRAP 0x1 ;  /* 0x000000040000795c */ /* 0x000fe20000300000 */
.L_x_75:
[----:B0-----:R-:W-:Y:S01]  /*d990*/  SHF.L.U32 R4, R0, 0x1f, RZ ;  /* 0x0000001f00047819 */ /* 0x001fe200000006ff */
[----:B------:R-:W-:-:S03]  /*d9a0*/  IMAD.SHL.U32 R0, R2, 0x8000, RZ ;  /* 0x0000800002007824 */ /* 0x000fc600078e00ff */
[----:B------:R-:W0:Y:S02]  /*d9b0*/  SYNCS.PHASECHK.TRANS64.TRYWAIT P0, [R19+URZ+0x38860], R4 ;  /* 0x03886004130075a7 */ /* 0x000e24000800017f */
[----:B0-----:R-:W-:Y:S05]  /*d9c0*/  @!P0 BRA `(.L_x_76) ;  /* 0x00000028005c8947 */ /* 0x001fea0003800000 */
.L_x_126:
[----:B------:R-:W2:Y:S04]  /*d9d0*/  LDL R2, [R1+0x20] ;  /* 0x0000200001027983 */ /* 0x000ea80000100800 */
[----:B------:R-:W3:Y:S01]  /*d9e0*/  LDL R12, [R1] ;  /* 0x00000000010c7983 */ /* 0x000ee20000100800 */
[----:B0-----:R-:W-:Y:S01]  /*d9f0*/  LOP3.LUT R4, R0, R17, RZ, 0xfc, !PT ;  /* 0x0000001100047212 */ /* 0x001fe200078efcff */
[----:B------:R-:W-:Y:S05]  /*da00*/  WARPSYNC.ALL ;  /* 0x0000000000007948 */ /* 0x000fea0003800000 */
[----:B------:R-:W0:Y:S01]  /*da10*/  LDSM.16.MT88.4 R4, [R4+UR38+0x10400] ;  /* 0x010400260404783b */ /* 0x000e220008004200 */
[----:B------:R-:W-:-:S04]  /*da20*/  IMAD.U32 R13, RZ, RZ, UR38 ;  /* 0x00000026ff0d7e24 */ /* 0x000fc8000f8e00ff */
[----:B------:R-:W-:Y:S01]  /*da30*/  VIADD R13, R13, 0x400 ;  /* 0x000004000d0d7836 */ /* 0x000fe20000000000 */
[C-C-:B0-----:R-:W-:Y:S02]  /*da40*/  PRMT R8, R4.reuse, 0x6420, R5.reuse ;  /* 0x0000642004087816 */ /* 0x141fe40000000005 */
[----:B------:R-:W-:Y:S02]  /*da50*/  PRMT R9, R4, 0x7531, R5 ;  /* 0x0000753104097816 */ /* 0x000fe40000000005 */
[C-C-:B------:R-:W-:Y:S02]  /*da60*/  PRMT R10, R6.reuse, 0x6420, R7.reuse ;  /* 0x00006420060a7816 */ /* 0x140fe40000000007 */
[----:B------:R-:W-:Y:S02]  /*da70*/  PRMT R11, R6, 0x7531, R7 ;  /* 0x00007531060b7816 */ /* 0x000fe40000000007 */
[----:B--2---:R-:W-:Y:S02]  /*da80*/  IADD3 R2, R2, UR38, R0 ;  /* 0x0000002602027c10 */ /* 0x004fe4000fffe000 */
[----:B---3--:R-:W-:-:S03]  /*da90*/  IADD3 R18, R13, R0, R12 ;  /* 0x000000000d127210 */ /* 0x008fc60007ffe00c */
[----:B------:R-:W0:Y:S04]  /*daa0*/  LDSM.16.MT88.4 R4, [R2+0x10400] ;  /* 0x010400000204783b */ /* 0x000e280000004200 */
[----:B------:R0:W-:Y:S02]  /*dab0*/  STSM.16.M88.4 [R18], R8 ;  /* 0x0000000812007844 */ /* 0x0001e40000000200 */
[C-C-:B0-----:R-:W-:Y:S02]  /*dac0*/  PRMT R8, R4.reuse, 0x6420, R5.reuse ;  /* 0x0000642004087816 */ /* 0x141fe40000000005 */
[----:B------:R-:W-:Y:S01]  /*dad0*/  PRMT R9, R4, 0x7531, R5 ;  /* 0x0000753104097816 */ /* 0x000fe20000000005 */
[----:B------:R-:W-:Y:S01]  /*dae0*/  VIADD R4, R0, 0x4000 ;  /* 0x0000400000047836 */ /* 0x000fe20000000000 */
[----:B------:R-:W-:-:S02]  /*daf0*/  PRMT R10, R6, 0x6420, R7 ;  /* 0x00006420060a7816 */ /* 0x000fc40000000007 */
[----:B------:R-:W-:Y:S02]  /*db00*/  PRMT R11, R6, 0x7531, R7 ;  /* 0x00007531060b7816 */ /* 0x000fe40000000007 */
[----:B------:R-:W-:-:S03]  /*db10*/  LOP3.LUT R4, R4, R17, RZ, 0xfc, !PT ;  /* 0x0000001104047212 */ /* 0x000fc600078efcff */
[----:B------:R0:W-:Y:S04]  /*db20*/  STSM.16.M88.4 [R18+0x2000], R8 ;  /* 0x0020000812007844 */ /* 0x0001e80000000200 */
[----:B------:R-:W1:Y:S01]  /*db30*/  LDSM.16.MT88.4 R4, [R4+UR38+0x10400] ;  /* 0x010400260404783b */ /* 0x000e620008004200 */
[----:B0-----:R-:W-:Y:S01]  /*db40*/  IMAD.MOV.U32 R11, RZ, RZ, R12 ;  /* 0x000000ffff0b7224 */ /* 0x001fe200078e000c */
[C-C-:B-1----:R-:W-:Y:S02]  /*db50*/  PRMT R12, R4.reuse, 0x6420, R5.reuse ;  /* 0x00006420040c7816 */ /* 0x142fe40000000005 */
[----:B------:R-:W-:Y:S02]  /*db60*/  PRMT R13, R4, 0x7531, R5 ;  /* 0x00007531040d7816 */ /* 0x000fe40000000005 */
[----:B------:R-:W-:-:S02]  /*db70*/  PRMT R14, R6, 0x6420, R7 ;  /* 0x00006420060e7816 */ /* 0x000fc40000000007 */
[----:B------:R-:W-:Y:S02]  /*db80*/  PRMT R15, R6, 0x7531, R7 ;  /* 0x00007531060f7816 */ /* 0x000fe40000000007 */
[----:B------:R-:W0:Y:S04]  /*db90*/  LDSM.16.MT88.4 R4, [R2+0x14400] ;  /* 0x014400000204783b */ /* 0x000e280000004200 */
[----:B------:R1:W-:Y:S02]  /*dba0*/  STSM.16.M88.4 [R18+0x4000], R12 ;  /* 0x0040000c12007844 */ /* 0x0003e40000000200 */
[----:B-1----:R-:W-:Y:S01]  /*dbb0*/  IMAD.MOV.U32 R15, RZ, RZ, R11 ;  /* 0x000000ffff0f7224 */ /* 0x002fe200078e000b */
[C-C-:B0-----:R-:W-:Y:S02]  /*dbc0*/  PRMT R8, R4.reuse, 0x6420, R5.reuse ;  /* 0x0000642004087816 */ /* 0x141fe40000000005 */
[----:B------:R-:W-:-:S02]  /*dbd0*/  PRMT R9, R4, 0x7531, R5 ;  /* 0x0000753104097816 */ /* 0x000fc40000000005 */
[C-C-:B------:R-:W-:Y:S02]  /*dbe0*/  PRMT R10, R6.reuse, 0x6420, R7.reuse ;  /* 0x00006420060a7816 */ /* 0x140fe40000000007 */
[----:B------:R-:W-:-:S05]  /*dbf0*/  PRMT R11, R6, 0x7531, R7 ;  /* 0x00007531060b7816 */ /* 0x000fca0000000007 */
[----:B------:R0:W-:Y:S04]  /*dc00*/  STSM.16.M88.4 [R18+0x6000], R8 ;  /* 0x0060000812007844 */ /* 0x0001e80000000200 */
[----:B0-----:R-:W2:Y:S01]  /*dc10*/  LDL R18, [R1+0x14] ;  /* 0x0000140001127983 */ /* 0x001ea20000100800 */
[----:B------:R-:W-:Y:S02]  /*dc20*/  VIADD R4, R0, 0x1000 ;  /* 0x0000100000047836 */ /* 0x000fe40000000000 */
[----:B------:R-:W-:Y:S02]  /*dc30*/  IMAD.MOV.U32 R11, RZ, RZ, R15 ;  /* 0x000000ffff0b7224 */ /* 0x000fe400078e000f */
[----:B------:R-:W-:Y:S01]  /*dc40*/  IMAD.U32 R10, RZ, RZ, UR38 ;  /* 0x00000026ff0a7e24 */ /* 0x000fe2000f8e00ff */
[----:B------:R-:W-:-:S03]  /*dc50*/  LOP3.LUT R4, R4, R17, RZ, 0xfc, !PT ;  /* 0x0000001104047212 */ /* 0x000fc600078efcff */
[----:B------:R-:W-:-:S03]  /*dc60*/  VIADD R10, R10, 0x400 ;  /* 0x000004000a0a7836 */ /* 0x000fc60000000000 */
[----:B------:R-:W0:Y:S02]  /*dc70*/  LDSM.16.MT88.4 R4, [R4+UR38+0x10400] ;  /* 0x010400260404783b */ /* 0x000e240008004200 */
[C-C-:B0-----:R-:W-:Y:S02]  /*dc80*/  PRMT R12, R4.reuse, 0x6420, R5.reuse ;  /* 0x00006420040c7816 */ /* 0x141fe40000000005 */
[----:B------:R-:W-:Y:S02]  /*dc90*/  PRMT R13, R4, 0x7531, R5 ;  /* 0x00007531040d7816 */ /* 0x000fe40000000005 */
[C-C-:B------:R-:W-:Y:S02]  /*dca0*/  PRMT R14, R6.reuse, 0x6420, R7.reuse ;  /* 0x00006420060e7816 */ /* 0x140fe40000000007 */
[----:B------:R-:W-:Y:S02]  /*dcb0*/  PRMT R15, R6, 0x7531, R7 ;  /* 0x00007531060f7816 */ /* 0x000fe40000000007 */
[----:B------:R-:W0:Y:S02]  /*dcc0*/  LDSM.16.MT88.4 R4, [R2+0x11400] ;  /* 0x011400000204783b */ /* 0x000e240000004200 */
[----:B0-----:R-:W-:-:S02]  /*dcd0*/  PRMT R8, R4, 0x6420, R5 ;  /* 0x0000642004087816 */ /* 0x001fc40000000005 */
[----:B------:R-:W-:Y:S01]  /*dce0*/  PRMT R9, R4, 0x7531, R5 ;  /* 0x0000753104097816 */ /* 0x000fe20000000005 */
[----:B------:R-:W-:-:S05]  /*dcf0*/  VIADD R4, R0, 0x5000 ;  /* 0x0000500000047836 */ /* 0x000fca0000000000 */
[----:B------:R-:W-:Y:S02]  /*dd00*/  LOP3.LUT R4, R4, R17, RZ, 0xfc, !PT ;  /* 0x0000001104047212 */ /* 0x000fe400078efcff */
[----:B--2---:R-:W-:-:S05]  /*dd10*/  IADD3 R18, R11, R0, R18 ;  /* 0x000000000b127210 */ /* 0x004fca0007ffe012 */
[----:B------:R-:W-:Y:S01]  /*dd20*/  IMAD.IADD R18, R10, 0x1, R18 ;  /* 0x000000010a127824 */ /* 0x000fe200078e0212 */
[----:B------:R-:W-:-:S04]  /*dd30*/  PRMT R10, R6, 0x6420, R7 ;  /* 0x00006420060a7816 */ /* 0x000fc80000000007 */
[----:B------:R0:W-:Y:S02]  /*dd40*/  STSM.16.M88.4 [R18], R12 ;  /* 0x0000000c12007844 */ /* 0x0001e40000000200 */
[----:B0-----:R-:W-:Y:S01]  /*dd50*/  IMAD.MOV.U32 R15, RZ, RZ, R11 ;  /* 0x000000ffff0f7224 */ /* 0x001fe200078e000b */
[----:B------:R-:W-:-:S05]  /*dd60*/  PRMT R11, R6, 0x7531, R7 ;  /* 0x00007531060b7816 */ /* 0x000fca0000000007 */
        /* <DEDUP_REMOVED lines=65> */
[----:B------:R-:W-:Y:S02]  /*e180*/  PRMT R9, R4, 0x7531, R5 ;  /* 0x0000753104097816 */ /* 0x000fe40000000005 */
[----:B--2---:R-:W-:Y:S01]  /*e190*/  IADD3 R18, R18, R10, R0 ;  /* 0x0000000a12127210 */ /* 0x004fe20007ffe000 */
[----:B------:R-:W-:Y:S01]  /*e1a0*/  VIADD R0, R0, 0x7000 ;  /* 0x0000700000007836 */ /* 0x000fe20000000000 */
[----:B------:R-:W-:-:S03]  /*e1b0*/  PRMT R10, R6, 0x6420, R7 ;  /* 0x00006420060a7816 */ /* 0x000fc60000000007 */
[----:B------:R-:W-:Y:S01]  /*e1c0*/  IMAD.IADD R18, R11, 0x1, R18 ;  /* 0x000000010b127824 */ /* 0x000fe200078e0212 */
[----:B------:R-:W-:Y:S02]  /*e1d0*/  PRMT R11, R6, 0x7531, R7 ;  /* 0x00007531060b7816 */ /* 0x000fe40000000007 */
[----:B------:R-:W-:Y:S02]  /*e1e0*/  LOP3.LUT R0, R0, R17, RZ, 0xfc, !PT ;  /* 0x0000001100007212 */ /* 0x000fe400078efcff */
[----:B------:R-:W-:Y:S04]  /*e1f0*/  STSM.16.M88.4 [R18], R12 ;  /* 0x0000000c12007844 */ /* 0x000fe80000000200 */
[----:B------:R-:W-:Y:S04]  /*e200*/  STSM.16.M88.4 [R18+0x2000], R8 ;  /* 0x0020000812007844 */ /* 0x000fe80000000200 */
[----:B------:R-:W0:Y:S02]  /*e210*/  LDSM.16.MT88.4 R4, [R0+UR38+0x10400] ;  /* 0x010400260004783b */ /* 0x000e240008004200 */
[----:B0-----:R-:W-:-:S02]  /*e220*/  PRMT R8, R4, 0x6420, R5 ;  /* 0x0000642004087816 */ /* 0x001fc40000000005 */
[----:B------:R-:W-:Y:S02]  /*e230*/  PRMT R9, R4, 0x7531, R5 ;  /* 0x0000753104097816 */ /* 0x000fe40000000005 */
[C-C-:B------:R-:W-:Y:S02]  /*e240*/  PRMT R10, R6.reuse, 0x6420, R7.reuse ;  /* 0x00006420060a7816 */ /* 0x140fe40000000007 */
[----:B------:R-:W-:Y:S02]  /*e250*/  PRMT R11, R6, 0x7531, R7 ;  /* 0x00007531060b7816 */ /* 0x000fe40000000007 */
[----:B------:R-:W0:Y:S04]  /*e260*/  LDSM.16.MT88.4 R4, [R2+0x17400] ;  /* 0x017400000204783b */ /* 0x000e280000004200 */
[----:B------:R0:W-:Y:S02]  /*e270*/  STSM.16.M88.4 [R18+0x4000], R8 ;  /* 0x0040000812007844 */ /* 0x0001e40000000200 */
[----:B0-----:R-:W-:-:S02]  /*e280*/  PRMT R8, R4, 0x6420, R5 ;  /* 0x0000642004087816 */ /* 0x001fc40000000005 */
[----:B------:R-:W-:Y:S02]  /*e290*/  PRMT R9, R4, 0x7531, R5 ;  /* 0x0000753104097816 */ /* 0x000fe40000000005 */
[C-C-:B------:R-:W-:Y:S02]  /*e2a0*/  PRMT R10, R6.reuse, 0x6420, R7.reuse ;  /* 0x00006420060a7816 */ /* 0x140fe40000000007 */
[----:B------:R-:W-:-:S05]  /*e2b0*/  PRMT R11, R6, 0x7531, R7 ;  /* 0x00007531060b7816 */ /* 0x000fca0000000007 */
[----:B------:R0:W-:Y:S01]  /*e2c0*/  STSM.16.M88.4 [R18+0x6000], R8 ;  /* 0x0060000812007844 */ /* 0x0001e20000000200 */
[----:B------:R-:W-:Y:S01]  /*e2d0*/  @!PT LDS RZ, [RZ] ;  /* 0x00000000fffff984 */ /* 0x000fe20000000800 */
[----:B------:R-:W-:Y:S01]  /*e2e0*/  @!PT LDS RZ, [RZ] ;  /* 0x00000000fffff984 */ /* 0x000fe20000000800 */
[----:B------:R-:W-:Y:S01]  /*e2f0*/  @!PT LDS RZ, [RZ] ;  /* 0x00000000fffff984 */ /* 0x000fe20000000800 */
[----:B------:R-:W-:Y:S01]  /*e300*/  @!PT LDS RZ, [RZ] ;  /* 0x00000000fffff984 */ /* 0x000fe20000000800 */
[----:B------:R1:W-:Y:S06]  /*e310*/  MEMBAR.ALL.CTA ;  /* 0x0000000000007992 */ /* 0x0003ec0000008000 */
[----:B-1----:R-:W1:Y:S01]  /*e320*/  FENCE.VIEW.ASYNC.S ;  /* 0x00000000000073c6 */ /* 0x002e620000000000 */
[----:B------:R-:W-:Y:S05]  /*e330*/  @!P1 BRA `(.L_x_77) ;  /* 0x0000000000049947 */ /* 0x000fea0003800000 */
[----:B------:R-:W-:Y:S01]  /*e340*/  BPT.TRAP 0x1 ;  /* 0x000000040000795c */ /* 0x000fe20000300000 */
.L_x_77:
[----:B------:R-:W2:Y:S01]  /*e350*/  S2R R0, SR_TID.X ;  /* 0x0000000000007919 */ /* 0x000ea20000002100 */
[----:B-1----:R1:W-:Y:S01]  /*e360*/  SYNCS.ARRIVE.TRANS64.A1T0 RZ, [R19+URZ+0x38850], RZ ;  /* 0x038850ff13ff79a7 */ /* 0x0023e2000810003f */
[----:B--2---:R-:W-:Y:S02]  /*e370*/  LOP3.LUT R2, R0, 0x7f, RZ, 0xc0, !PT ;  /* 0x0000007f00027812 */ /* 0x004fe400078ec0ff */
[----:B------:R-:W2:Y:S01]  /*e380*/  LDL R0, [R1+0x10] ;  /* 0x0000100001007983 */ /* 0x000ea20000100800 */
[----:B------:R-:W-:Y:S01]  /*e390*/  BAR.SYNC.DEFER_BLOCKING 0x2, 0x80 ;  /* 0x0082000000007b1d */ /* 0x000fe20000010000 */
[----:B------:R-:W-:Y:S01]  /*e3a0*/  ISETP.NE.AND P0, PT, R2, RZ, PT ;  /* 0x000000ff0200720c */ /* 0x000fe20003f05270 */
[----:B------:R-:W-:-:S12]  /*e3b0*/  IMAD.MOV.U32 R2, RZ, RZ, R20 ;  /* 0x000000ffff027224 */ /* 0x000fd800078e0014 */
[----:B-1----:R-:W-:-:S05]  /*e3c0*/  @!P0 VIADD R19, R19, 0x38880 ;  /* 0x0003888013138836 */ /* 0x002fca0000000000 */
[----:B------:R-:W-:-:S04]  /*e3d0*/  @!P0 PRMT R19, RZ, 0x654, R19 ;  /* 0x00000654ff138816 */ /* 0x000fc80000000013 */
[----:B------:R3:W-:Y:S01]  /*e3e0*/  @!P0 SYNCS.ARRIVE.TRANS64.RED.A1T0 RZ, [R19+URZ], RZ ;  /* 0x000000ff13ff89a7 */ /* 0x0007e2000810043f */
[C---:B--2---:R-:W-:Y:S01]  /*e3f0*/  ISETP.GT.AND P0, PT, R3.reuse, R0, PT ;  /* 0x000000000300720c */ /* 0x044fe20003f04270 */
[----:B------:R-:W-:Y:S02]  /*e400*/  VIADD R3, R3, 0xffffffff ;  /* 0xffffffff03037836 */ /* 0x000fe40000000000 */
[----:B------:R-:W-:-:S10]  /*e410*/  IMAD.MOV.U32 R0, RZ, RZ, R21 ;  /* 0x000000ffff007224 */ /* 0x000fd400078e0015 */
[----:B---3--:R-:W-:Y:S05]  /*e420*/  @P0 BRA `(.L_x_78) ;  /* 0xffffffec00140947 */ /* 0x008fea000383ffff */
[----:B------:R-:W-:Y:S05]  /*e430*/  BRA `(.L_x_79) ;  /* 0x0000000000047947 */ /* 0x000fea0003800000 */
.L_x_59:
[----:B------:R-:W-:-:S07]  /*e440*/  IMAD.MOV.U32 R20, RZ, RZ, RZ ;  /* 0x000000ffff147224 */ /* 0x000fce00078e00ff */
.L_x_79:
[----:B------:R-:W2:Y:S02]  /*e450*/  LDL R2, [R1+0x24] ;  /* 0x0000240001027983 */ /* 0x000ea40000100800 */
[----:B--2---:R-:W-:-:S04]  /*e460*/  LOP3.LUT R0, R2, 0x1, RZ, 0xfc, !PT ;  /* 0x0000000102007812 */ /* 0x004fc800078efcff */
[----:B------:R-:W-:-:S13]  /*e470*/  ISETP.NE.AND P0, PT, R0, 0x3, PT ;  /* 0x000000030000780c */ /* 0x000fda0003f05270 */
[----:B------:R-:W-:Y:S05]  /*e480*/  @!P0 BRA `(.L_x_80) ;  /* 0x0000000000048947 */ /* 0x000fea0003800000 */
[----:B------:R-:W-:Y:S01]  /*e490*/  BPT.TRAP 0x1 ;  /* 0x000000040000795c */ /* 0x000fe20000300000 */
.L_x_80:
[----:B------:R-:W-:Y:S01]  /*e4a0*/  LOP3.LUT R3, R21, 0x1, RZ, 0x3c, !PT ;  /* 0x0000000115037812 */ /* 0x000fe200078e3cff */
[----:B------:R-:W-:Y:S01]  /*e4b0*/  BSSY B0, `(.L_x_81) ;  /* 0x0000007000007945 */ /* 0x000fe20003800000 */
[----:B------:R-:W-:Y:S02]  /*e4c0*/  LEA R16, R20, UR38, 0x3 ;  /* 0x0000002614107c11 */ /* 0x000fe4000f8e18ff */
[----:B------:R-:W-:Y:S02]  /*e4d0*/  SHF.L.U32 R3, R3, 0x1f, RZ ;  /* 0x0000001f03037819 */ /* 0x000fe400000006ff */
[----:B------:R-:W-:Y:S02]  /*e4e0*/  LOP3.LUT R0, R2, 0x2, RZ, 0xfc, !PT ;  /* 0x0000000202007812 */ /* 0x000fe400078efcff */
[----:B------:R-:W2:Y:S02]  /*e4f0*/  SYNCS.PHASECHK.TRANS64.TRYWAIT P0, [R16+URZ+0x38870], R3 ;  /* 0x03887003100075a7 */ /* 0x000ea4000800017f */
[----:B------:R-:W-:Y:S01]  /*e500*/  ISETP.NE.AND P1, PT, R0, 0x3, PT ;  /* 0x000000030000780c */ /* 0x000fe20003f25270 */
[----:B--2---:R-:W-:-:S12]  /*e510*/  @!P0 BRA `(.L_x_82) ;  /* 0x0000001c009c8947 */ /* 0x004fd80003800000 */
.L_x_127:
[----:B------:R-:W-:Y:S05]  /*e520*/  BSYNC B0 ;  /* 0x0000000000007941 */ /* 0x000fea0003800000 */
.L_x_81:
[----:B------:R-:W-:Y:S05]  /*e530*/  @!P1 BRA `(.L_x_83) ;  /* 0x0000000000049947 */ /* 0x000fea0003800000 */
[----:B------:R-:W-:Y:S01]  /*e540*/  BPT.TRAP 0x1 ;  /* 0x000000040000795c */ /* 0x000fe20000300000 */
.L_x_83:
[----:B--2---:R-:W-:-:S04]  /*e550*/  SHF.L.U32 R3, R21, 0x1f, RZ ;  /* 0x0000001f15037819 */ /* 0x004fc800000006ff */
[----:B------:R-:W2:Y:S02]  /*e560*/  SYNCS.PHASECHK.TRANS64.TRYWAIT P0, [R16+URZ+0x38860], R3 ;  /* 0x03886003100075a7 */ /* 0x000ea4000800017f */
[----:B--2---:R-:W-:Y:S05]  /*e570*/  @!P0 BRA `(.L_x_84) ;  /* 0x0000001c00988947 */ /* 0x004fea0003800000 */
.L_x_128:
[----:B------:R-:W3:Y:S04]  /*e580*/  LDL.LU R12, [R1+0xc] ;  /* 0x00000c00010c7983 */ /* 0x000ee80000300800 */
[----:B------:R-:W4:Y:S01]  /*e590*/  LDL.LU R19, [R1] ;  /* 0x0000000001137983 */ /* 0x000f220000300800 */
[----:B0-----:R-:W-:Y:S01]  /*e5a0*/  IMAD.SHL.U32 R18, R20, 0x8000, RZ ;  /* 0x0000800014127824 */ /* 0x001fe200078e00ff */
[----:B------:R-:W-:Y:S05]  /*e5b0*/  WARPSYNC.ALL ;  /* 0x0000000000007948 */ /* 0x000fea0003800000 */
[----:B--2---:R-:W-:Y:S01]  /*e5c0*/  LOP3.LUT R3, R18, R17, RZ, 0xfc, !PT ;  /* 0x0000001112037212 */ /* 0x004fe200078efcff */
[----:B------:R-:W-:-:S04]  /*e5d0*/  IMAD.U32 R2, RZ, RZ, UR38 ;  /* 0x00000026ff027e24 */ /* 0x000fc8000f8e00ff */
[----:B-1----:R-:W0:Y:S01]  /*e5e0*/  LDSM.16.MT88.4 R4, [R3+UR38+0x10400] ;  /* 0x010400260304783b */ /* 0x002e220008004200 */
[----:B------:R-:W-:Y:S01]  /*e5f0*/  VIADD R2, R2, 0x400 ;  /* 0x0000040002027836 */ /* 0x000fe20000000000 */
[C-C-:B0-----:R-:W-:Y:S02]  /*e600*/  PRMT R8, R4.reuse, 0x6420, R5.reuse ;  /* 0x0000642004087816 */ /* 0x141fe40000000005 */
[----:B------:R-:W-:Y:S02]  /*e610*/  PRMT R9, R4, 0x7531, R5 ;  /* 0x0000753104097816 */ /* 0x000fe40000000005 */
[C-C-:B------:R-:W-:Y:S02]  /*e620*/  PRMT R10, R6.reuse, 0x6420, R7.reuse ;  /* 0x00006420060a7816 */ /* 0x140fe40000000007 */
[----:B------:R-:W-:Y:S02]  /*e630*/  PRMT R11, R6, 0x7531, R7 ;  /* 0x00007531060b7816 */ /* 0x000fe40000000007 */
[----:B---3--:R-:W-:-:S02]  /*e640*/  IADD3 R0, R18, R17, R12 ;  /* 0x0000001112007210 */ /* 0x008fc40007ffe00c */
[----:B----4-:R-:W-:-:S03]  /*e650*/  IADD3 R2, R2, R18, R19 ;  /* 0x0000001202027210 */ /* 0x010fc60007ffe013 */
[----:B------:R-:W0:Y:S04]  /*e660*/  LDSM.16.MT88.4 R4, [R0+UR38+0x10400] ;  /* 0x010400260004783b */ /* 0x000e280008004200 */
        /* <DEDUP_REMOVED lines=14> */
[----:B------:R-:W0:Y:S04]  /*e750*/  LDSM.16.MT88.4 R4, [R0+UR38+0x14400] ;  /* 0x014400260004783b */ /* 0x000e280008004200 */
[----:B------:R1:W-:Y:S02]  /*e760*/  STSM.16.M88.4 [R2+0x4000], R12 ;  /* 0x0040000c02007844 */ /* 0x0003e40000000200 */
[----:B-1----:R-:W-:Y:S01]  /*e770*/  IMAD.MOV.U32 R15, RZ, RZ, R11 ;  /* 0x000000ffff0f7224 */ /* 0x002fe200078e000b */
[C-C-:B0-----:R-:W-:Y:S02]  /*e780*/  PRMT R8, R4.reuse, 0x6420, R5.reuse ;  /* 0x0000642004087816 */ /* 0x141fe40000000005 */
[----:B------:R-:W-:-:S02]  /*e790*/  PRMT R9, R4, 0x7531, R5 ;  /* 0x0000753104097816 */ /* 0x000fc40000000005 */
[C-C-:B------:R-:W-:Y:S02]  /*e7a0*/  PRMT R10, R6.reuse, 0x6420, R7.reuse ;  /* 0x00006420060a7816 */ /* 0x140fe40000000007 */
[----:B------:R-:W-:-:S05]  /*e7b0*/  PRMT R11, R6, 0x7531, R7 ;  /* 0x00007531060b7816 */ /* 0x000fca0000000007 */
[----:B------:R0:W-:Y:S04]  /*e7c0*/  STSM.16.M88.4 [R2+0x6000], R8 ;  /* 0x0060000802007844 */ /* 0x0001e80000000200 */
[----:B0-----:R-:W2:Y:S01]  /*e7d0*/  LDL.LU R11, [R1+0x14] ;  /* 0x00001400010b7983 */ /* 0x001ea20000300800 */
[----:B------:R-:W-:Y:S02]  /*e7e0*/  VIADD R4, R18, 0x1000 ;  /* 0x0000100012047836 */ /* 0x000fe40000000000 */
[----:B------:R-:W-:-:S03]  /*e7f0*/  IMAD.U32 R10, RZ, RZ, UR38 ;  /* 0x00000026ff0a7e24 */ /* 0x000fc6000f8e00ff */
[----:B------:R-:W-:Y:S01]  /*e800*/  LOP3.LUT R3, R4, R17, RZ, 0xfc, !PT ;  /* 0x0000001104037212 */ /* 0x000fe200078efcff */
[----:B------:R-:W-:-:S04]  /*e810*/  VIADD R10, R10, 0x400 ;  /* 0x000004000a0a7836 */ /* 0x000fc80000000000 */
[----:B------:R0:W1:Y:S02]  /*e820*/  LDSM.16.MT88.4 R4, [R3+UR38+0x10400] ;  /* 0x010400260304783b */ /* 0x0000640008004200 */
[----:B0-----:R-:W-:Y:S01]  /*e830*/  IMAD.MOV.U32 R3, RZ, RZ, R15 ;  /* 0x000000ffff037224 */ /* 0x001fe200078e000f */
[C-C-:B-1----:R-:W-:Y:S02]  /*e840*/  PRMT R12, R4.reuse, 0x6420, R5.reuse ;  /* 0x00006420040c7816 */ /* 0x142fe40000000005 */
[----:B------:R-:W-:Y:S02]  /*e850*/  PRMT R13, R4, 0x7531, R5 ;  /* 0x00007531040d7816 */ /* 0x000fe40000000005 */
[C-C-:B------:R-:W-:Y:S02]  /*e860*/  PRMT R14, R6.reuse, 0x6420, R7.reuse ;  /* 0x00006420060e7816 */ /* 0x140fe40000000007 */
[----:B------:R-:W-:Y:S02]  /*e870*/  PRMT R15, R6, 0x7531, R7 ;  /* 0x00007531060f7816 */ /* 0x000fe40000000007 */
[----:B------:R-:W0:Y:S02]  /*e880*/  LDSM.16.MT88.4 R4, [R0+UR38+0x11400] ;  /* 0x011400260004783b */ /* 0x000e240008004200 */
[----:B0-----:R-:W-:-:S02]  /*e890*/  PRMT R8, R4, 0x6420, R5 ;  /* 0x0000642004087816 */ /* 0x001fc40000000005 */
[----:B------:R-:W-:Y:S01]  /*e8a0*/  PRMT R9, R4, 0x7531, R5 ;  /* 0x0000753104097816 */ /* 0x000fe20000000005 */
[----:B------:R-:W-:Y:S01]  /*e8b0*/  VIADD R4, R18, 0x5000 ;  /* 0x0000500012047836 */ /* 0x000fe20000000000 */
[----:B--2---:R-:W-:-:S05]  /*e8c0*/  IADD3 R2, R19, R18, R11 ;  /* 0x0000001213027210 */ /* 0x004fca0007ffe00b */
[----:B------:R-:W-:Y:S01]  /*e8d0*/  IMAD.IADD R2, R10, 0x1, R2 ;  /* 0x000000010a027824 */ /* 0x000fe200078e0202 */
[----:B------:R-:W-:-:S04]  /*e8e0*/  PRMT R10, R6, 0x6420, R7 ;  /* 0x00006420060a7816 */ /* 0x000fc80000000007 */
[----:B------:R0:W-:Y:S02]  /*e8f0*/  STSM.16.M88.4 [R2], R12 ;  /* 0x0000000c02007844 */ /* 0x0001e40000000200 */
[----:B0-----:R-:W-:Y:S01]  /*e900*/  IMAD.MOV.U32 R15, RZ, RZ, R11 ;  /* 0x000000ffff0f7224 */ /* 0x001fe200078e000b */
[----:B------:R-:W-:-:S05]  /*e910*/  PRMT R11, R6, 0x7531, R7 ;  /* 0x00007531060b7816 */ /* 0x000fca0000000007 */
[----:B------:R0:W-:Y:S02]  /*e920*/  STSM.16.M88.4 [R2+0x2000], R8 ;  /* 0x0020000802007844 */ /* 0x0001e40000000200 */
[----:B0-----:R-:W-:Y:S01]  /*e930*/  IMAD.MOV.U32 R11, RZ, RZ, R3 ;  /* 0x000000ffff0b7224 */ /* 0x001fe200078e0003 */
[----:B------:R-:W-:-:S05]  /*e940*/  LOP3.LUT R3, R4, R17, RZ, 0xfc, !PT ;  /* 0x0000001104037212 */ /* 0x000fca00078efcff */
[----:B------:R0:W1:Y:S02]  /*e950*/  LDSM.16.MT88.4 R4, [R3+UR38+0x10400] ;  /* 0x010400260304783b */ /* 0x0000640008004200 */
[----:B0-----:R-:W-:Y:S01]  /*e960*/  IMAD.MOV.U32 R3, RZ, RZ, R15 ;  /* 0x000000ffff037224 */ /* 0x001fe200078e000f */
[C-C-:B-1----:R-:W-:Y:S02]  /*e970*/  PRMT R12, R4.reuse, 0x6420, R5.reuse ;  /* 0x00006420040c7816 */ /* 0x142fe40000000005 */
[----:B------:R-:W-:Y:S02]  /*e980*/  PRMT R13, R4, 0x7531, R5 ;  /* 0x00007531040d7816 */ /* 0x000fe40000000005 */
[C-C-:B------:R-:W-:Y:S02]  /*e990*/  PRMT R14, R6.reuse, 0x6420, R7.reuse ;  /* 0x00006420060e7816 */ /* 0x140fe40000000007 */
[----:B------:R-:W-:Y:S02]  /*e9a0*/  PRMT R15, R6, 0x7531, R7 ;  /* 0x00007531060f7816 */ /* 0x000fe40000000007 */
[----:B------:R-:W0:Y:S04]  /*e9b0*/  LDSM.16.MT88.4 R4, [R0+UR38+0x15400] ;  /* 0x015400260004783b */ /* 0x000e280008004200 */
[----:B------:R1:W-:Y:S02]  /*e9c0*/  STSM.16.M88.4 [R2+0x4000], R12 ;  /* 0x0040000c02007844 */ /* 0x0003e40000000200 */
[----:B-1----:R-:W-:-:S02]  /*e9d0*/  IMAD.MOV.U32 R13, RZ, RZ, R11 ;  /* 0x000000ffff0d7224 */ /* 0x002fc400078e000b */
[----:B------:R-:W-:Y:S02]  /*e9e0*/  IMAD.MOV.U32 R14, RZ, RZ, R19 ;  /* 0x000000ffff0e7224 */ /* 0x000fe400078e0013 */
[----:B------:R-:W-:Y:S01]  /*e9f0*/  IMAD.U32 R15, RZ, RZ, UR38 ;  /* 0x00000026ff0f7e24 */ /* 0x000fe2000f8e00ff */
[----:B------:R-:W-:-:S03]  /*ea00*/  IADD3 R3, R18, R13, R3 ;  /* 0x0000000d12037210 */ /* 0x000fc60007ffe003 */
[----:B------:R-:W-:-:S05]  /*ea10*/  VIADD R15, R15, 0x400 ;  /* 0x000004000f0f7836 */ /* 0x000fca0000000000 */
[----:B------:R-:W-:Y:S02]  /*ea20*/  IADD3 R3, R15, R3, R14 ;  /* 0x000000030f037210 */ /* 0x000fe40007ffe00e */
[C-C-:B0-----:R-:W-:Y:S02]  /*ea30*/  PRMT R8, R4.reuse, 0x6420, R5.reuse ;  /* 0x0000642004087816 */ /* 0x141fe40000000005 */
[----:B------:R-:W-:Y:S01]  /*ea40*/  PRMT R9, R4, 0x7531, R5 ;  /* 0x0000753104097816 */ /* 0x000fe20000000005 */
[----:B------:R-:W-:Y:S01]  /*ea50*/  VIADD R4, R18, 0x2000 ;  /* 0x0000200012047836 */ /* 0x000fe20000000000 */
[C-C-:B------:R-:W-:Y:S02]  /*ea60*/  PRMT R10, R6.reuse, 0x6420, R7.reuse ;  /* 0x00006420060a7816 */ /* 0x140fe40000000007 */
[----:B------:R-:W-:Y:S02]  /*ea70*/  PRMT R11, R6, 0x7531, R7 ;  /* 0x00007531060b7816 */ /* 0x000fe40000000007 */
[----:B------:R-:W-:-:S03]  /*ea80*/  LOP3.LUT R19, R4, R17, RZ, 0xfc, !PT ;  /* 0x0000001104137212 */ /* 0x000fc600078efcff */
[----:B------:R-:W-:Y:S04]  /*ea90*/  STSM.16.M88.4 [R2+0x6000], R8 ;  /* 0x0060000802007844 */ /* 0x000fe80000000200 */
[----:B------:R0:W1:Y:S02]  /*eaa0*/  LDSM.16.MT88.4 R4, [R19+UR38+0x10400] ;  /* 0x010400261304783b */ /* 0x0000640008004200 */
[----:B0-----:R-:W-:-:S05]  /*eab0*/  IADD3 R19, R14, R18, R13 ;  /* 0x000000120e137210 */ /* 0x001fca0007ffe00d */
[----:B------:R-:W-:Y:S01]  /*eac0*/  IMAD.IADD R2, R15, 0x1, R19 ;  /* 0x000000010f027824 */ /* 0x000fe200078e0213 */
[C-C-:B-1----:R-:W-:Y:S02]  /*ead0*/  PRMT R8, R4.reuse, 0x6420, R5.reuse ;  /* 0x0000642004087816 */ /* 0x142fe40000000005 */
[----:B------:R-:W-:Y:S02]  /*eae0*/  PRMT R9, R4, 0x7531, R5 ;  /* 0x0000753104097816 */ /* 0x000fe40000000005 */
[C-C-:B------:R-:W-:Y:S02]  /*eaf0*/  PRMT R10, R6.reuse, 0x6420, R7.reuse ;  /* 0x00006420060a7816 */ /* 0x140fe40000000007 */
[----:B------:R-:W-:Y:S02]  /*eb00*/  PRMT R11, R6, 0x7531, R7 ;  /* 0x00007531060b7816 */ /* 0x000fe40000000007 */
[----:B------:R-:W0:Y:S04]  /*eb10*/  LDSM.16.MT88.4 R4, [R0+UR38+0x12400] ;  /* 0x012400260004783b */ /* 0x000e280008004200 */
[----:B------:R0:W-:Y:S02]  /*eb20*/  STSM.16.M88.4 [R2], R8 ;  /* 0x0000000802007844 */ /* 0x0001e40000000200 */
[----:B0-----:R-:W-:-:S02]  /*eb30*/  PRMT R8, R4, 0x6420, R5 ;  /* 0x0000642004087816 */ /* 0x001fc40000000005 */
[----:B------:R-:W-:Y:S01]  /*eb40*/  PRMT R9, R4, 0x7531, R5 ;  /* 0x0000753104097816 */ /* 0x000fe20000000005 */
[----:B------:R-:W-:Y:S01]  /*eb50*/  VIADD R4, R18, 0x6000 ;  /* 0x0000600012047836 */ /* 0x000fe20000000000 */
[C-C-:B------:R-:W-:Y:S02]  /*eb60*/  PRMT R10, R6.reuse, 0x6420, R7.reuse ;  /* 0x00006420060a7816 */ /* 0x140fe40000000007 */
[----:B------:R-:W-:Y:S02]  /*eb70*/  PRMT R11, R6, 0x7531, R7 ;  /* 0x00007531060b7816 */ /* 0x000fe40000000007 */
[----:B------:R-:W-:-:S03]  /*eb80*/  LOP3.LUT R19, R4, R17, RZ, 0xfc, !PT ;  /* 0x0000001104137212 */ /* 0x000fc600078efcff */
[----:B------:R-:W-:Y:S04]  /*eb90*/  STSM.16.M88.4 [R2+0x2000], R8 ;  /* 0x0020000802007844 */ /* 0x000fe80000000200 */
[----:B------:R-:W0:Y:S02]  /*eba0*/  LDSM.16.MT88.4 R4, [R19+UR38+0x10400] ;  /* 0x010400261304783b */ /* 0x000e240008004200 */
[C-C-:B0-----:R-:W-:Y:S02]  /*ebb0*/  PRMT R12, R4.reuse, 0x6420, R5.reuse ;  /* 0x00006420040c7816 */ /* 0x141fe40000000005 */
[----:B------:R-:W-:Y:S02]  /*ebc0*/  PRMT R13, R4, 0x7531, R5 ;  /* 0x00007531040d7816 */ /* 0x000fe40000000005 */
[----:B------:R-:W-:-:S02]  /*ebd0*/  PRMT R14, R6, 0x6420, R7 ;  /* 0x00006420060e7816 */ /* 0x000fc40000000007 */
[----:B------:R-:W-:Y:S02]  /*ebe0*/  PRMT R15, R6, 0x7531, R7 ;  /* 0x00007531060f7816 */ /* 0x000fe40000000007 */
[----:B------:R-:W0:Y:S04]  /*ebf0*/  LDSM.16.MT88.4 R4, [R0+UR38+0x16400] ;  /* 0x016400260004783b */ /* 0x000e280008004200 */
[----:B------:R-:W-:Y:S01]  /*ec00*/  STSM.16.M88.4 [R2+0x4000], R12 ;  /* 0x0040000c02007844 */ /* 0x000fe20000000200 */
[C-C-:B0-----:R-:W-:Y:S02]  /*ec10*/  PRMT R8, R4.reuse, 0x6420, R5.reuse ;  /* 0x0000642004087816 */ /* 0x141fe40000000005 */
[----:B------:R-:W-:Y:S01]  /*ec20*/  PRMT R9, R4, 0x7531, R5 ;  /* 0x0000753104097816 */ /* 0x000fe20000000005 */
[----:B------:R-:W-:Y:S01]  /*ec30*/  VIADD R4, R18, 0x3000 ;  /* 0x0000300012047836 */ /* 0x000fe20000000000 */
[--C-:B------:R-:W-:Y:S01]  /*ec40*/  PRMT R10, R6, 0x6420, R7.reuse ;  /* 0x00006420060a7816 */ /* 0x100fe20000000007 */
[----:B------:R-:W-:Y:S01]  /*ec50*/  VIADD R18, R18, 0x7000 ;  /* 0x0000700012127836 */ /* 0x000fe20000000000 */
[----:B------:R-:W-:-:S02]  /*ec60*/  PRMT R11, R6, 0x7531, R7 ;  /* 0x00007531060b7816 */ /* 0x000fc40000000007 */
[-C--:B------:R-:W-:Y:S02]  /*ec70*/  LOP3.LUT R19, R4, R17.reuse, RZ, 0xfc, !PT ;  /* 0x0000001104137212 */ /* 0x080fe400078efcff */
[----:B------:R-:W-:Y:S01]  /*ec80*/  LOP3.LUT R18, R18, R17, RZ, 0xfc, !PT ;  /* 0x0000001112127212 */ /* 0x000fe200078efcff */
[----:B------:R-:W-:Y:S04]  /*ec90*/  STSM.16.M88.4 [R2+0x6000], R8 ;  /* 0x0060000802007844 */ /* 0x000fe80000000200 */
[----:B------:R-:W0:Y:S04]  /*eca0*/  LDSM.16.MT88.4 R8, [R19+UR38+0x10400] ;  /* 0x010400261308783b */ /* 0x000e280008004200 */
[----:B------:R-:W1:Y:S01]  /*ecb0*/  LDSM.16.MT88.4 R4, [R0+UR38+0x13400] ;  /* 0x013400260004783b */ /* 0x000e620008004200 */
[----:B0-----:R-:W-:-:S02]  /*ecc0*/  PRMT R12, R8, 0x6420, R9 ;  /* 0x00006420080c7816 */ /* 0x001fc40000000009 */
[----:B------:R-:W-:Y:S02]  /*ecd0*/  PRMT R13, R8, 0x7531, R9 ;  /* 0x00007531080d7816 */ /* 0x000fe40000000009 */
[C-C-:B------:R-:W-:Y:S02]  /*ece0*/  PRMT R14, R10.reuse, 0x6420, R11.reuse ;  /* 0x000064200a0e7816 */ /* 0x140fe4000000000b */
[----:B------:R-:W-:Y:S02]  /*ecf0*/  PRMT R15, R10, 0x7531, R11 ;  /* 0x000075310a0f7816 */ /* 0x000fe4000000000b */
[C-C-:B-1----:R-:W-:Y:S02]  /*ed00*/  PRMT R8, R4.reuse, 0x6420, R5.reuse ;  /* 0x0000642004087816 */ /* 0x142fe40000000005 */
[----:B------:R-:W-:Y:S01]  /*ed10*/  PRMT R9, R4, 0x7531, R5 ;  /* 0x0000753104097816 */ /* 0x000fe20000000005 */
[----:B------:R-:W-:Y:S01]  /*ed20*/  STSM.16.M88.4 [R3], R12 ;  /* 0x0000000c03007844 */ /* 0x000fe20000000200 */
[----:B------:R-:W-:-:S02]  /*ed30*/  PRMT R10, R6, 0x6420, R7 ;  /* 0x00006420060a7816 */ /* 0x000fc40000000007 */
[----:B------:R-:W-:-:S05]  /*ed40*/  PRMT R11, R6, 0x7531, R7 ;  /* 0x00007531060b7816 */ /* 0x000fca0000000007 */
[----:B------:R-:W-:Y:S04]  /*ed50*/  STSM.16.M88.4 [R3+0x2000], R8 ;  /* 0x0020000803007844 */ /* 0x000fe80000000200 */
[----:B------:R-:W0:Y:S04]  /*ed60*/  LDSM.16.MT88.4 R8, [R18+UR38+0x10400] ;  /* 0x010400261208783b */ /* 0x000e280008004200 */
[----:B------:R-:W1:Y:S01]  /*ed70*/  LDSM.16.MT88.4 R4, [R0+UR38+0x17400] ;  /* 0x017400260004783b */ /* 0x000e620008004200 */
[C-C-:B0-----:R-:W-:Y:S02]  /*ed80*/  PRMT R12, R8.reuse, 0x6420, R9.reuse ;  /* 0x00006420080c7816 */ /* 0x141fe40000000009 */
[----:B------:R-:W-:-:S02]  /*ed90*/  PRMT R13, R8, 0x7531, R9 ;  /* 0x00007531080d7816 */ /* 0x000fc40000000009 */
[C-C-:B------:R-:W-:Y:S02]  /*eda0*/  PRMT R14, R10.reuse, 0x6420, R11.reuse ;  /* 0x000064200a0e7816 */ /* 0x140fe4000000000b */
[----:B------:R-:W-:Y:S02]  /*edb0*/  PRMT R15, R10, 0x7531, R11 ;  /* 0x000075310a0f7816 */ /* 0x000fe4000000000b */
[C-C-:B-1----:R-:W-:Y:S02]  /*edc0*/  PRMT R8, R4.reuse, 0x6420, R5.reuse ;  /* 0x0000642004087816 */ /* 0x142fe40000000005 */
[----:B------:R-:W-:Y:S01]  /*edd0*/  PRMT R9, R4, 0x7531, R5 ;  /* 0x0000753104097816 */ /* 0x000fe20000000005 */
[----:B------:R0:W-:Y:S01]  /*ede0*/  STSM.16.M88.4 [R3+0x4000], R12 ;  /* 0x0040000c03007844 */ /* 0x0001e20000000200 */
        /* <DEDUP_REMOVED lines=11> */
.L_x_85:
[----:B------:R-:W2:Y:S01]  /*eea0*/  S2R R0, SR_TID.X ;  /* 0x0000000000007919 */ /* 0x000ea20000002100 */
[----:B-1----:R-:W-:Y:S01]  /*eeb0*/  SYNCS.ARRIVE.TRANS64.A1T0 RZ, [R16+URZ+0x38850], RZ ;  /* 0x038850ff10ff79a7 */ /* 0x002fe2000810003f */
[----:B--2---:R-:W-:Y:S01]  /*eec0*/  LOP3.LUT R0, R0, 0x7f, RZ, 0xc0, !PT ;  /* 0x0000007f00007812 */ /* 0x004fe200078ec0ff */
[----:B------:R-:W-:Y:S03]  /*eed0*/  BAR.SYNC.DEFER_BLOCKING 0x2, 0x80 ;  /* 0x0082000000007b1d */ /* 0x000fe60000010000 */
[----:B------:R-:W-:-:S13]  /*eee0*/  ISETP.NE.AND P0, PT, R0, RZ, PT ;  /* 0x000000ff0000720c */ /* 0x000fda0003f05270 */
[----:B------:R-:W-:-:S05]  /*eef0*/  @!P0 VIADD R0, R16, 0x38880 ;  /* 0x0003888010008836 */ /* 0x000fca0000000000 */
[----:B------:R-:W-:-:S04]  /*ef00*/  @!P0 PRMT R0, RZ, 0x654, R0 ;  /* 0x00000654ff008816 */ /* 0x000fc80000000000 */
[----:B------:R1:W-:Y:S02]  /*ef10*/  @!P0 SYNCS.ARRIVE.TRANS64.RED.A1T0 RZ, [R0+URZ], RZ ;  /* 0x000000ff00ff89a7 */ /* 0x0003e4000810043f */
[----:B-1----:R-:W-:-:S05]  /*ef20*/  VIADD R0, R20, 0x1 ;  /* 0x0000000114007836 */ /* 0x002fca0000000000 */
[----:B------:R-:W-:-:S04]  /*ef30*/  ISETP.NE.AND P0, PT, R0, 0x2, PT ;  /* 0x000000020000780c */ /* 0x000fc80003f05270 */
[----:B------:R-:W-:Y:S02]  /*ef40*/  SEL R2, RZ, 0x1, P0 ;  /* 0x00000001ff027807 */ /* 0x000fe40000000000 */
[----:B------:R-:W-:Y:S02]  /*ef50*/  SEL R0, R0, RZ, P0 ;  /* 0x000000ff00007207 */ /* 0x000fe40000000000 */
[----:B------:R-:W-:Y:S01]  /*ef60*/  LOP3.LUT R21, R21, R2, RZ, 0x3c, !PT ;  /* 0x0000000215157212 */ /* 0x000fe200078e3cff */
[----:B------:R-:W-:-:S07]  /*ef70*/  IMAD.MOV.U32 R2, RZ, RZ, RZ ;  /* 0x000000ffff027224 */ /* 0x000fce00078e00ff */
.L_x_40:
[----:B------:R-:W1:Y:S01]  /*ef80*/  S2R R4, SR_CgaCtaId ;  /* 0x0000000000047919 */ /* 0x000e620000008800 */
[----:B0-----:R-:W-:Y:S02]  /*ef90*/  MOV R3, 0x400 ;  /* 0x0000040000037802 */ /* 0x001fe40000000f00 */
[----:B------:R-:W-:Y:S02]  /*efa0*/  SHF.L.U32 R2, R2, 0x1f, RZ ;  /* 0x0000001f02027819 */ /* 0x000fe400000006ff */
[----:B-1----:R-:W-:-:S04]  /*efb0*/  LEA R7, R4, R3, 0x18 ;  /* 0x0000000304077211 */ /* 0x002fc800078ec0ff */
[----:B------:R-:W0:Y:S02]  /*efc0*/  SYNCS.PHASECHK.TRANS64.TRYWAIT P0, [R7+URZ+0x38820], R2 ;  /* 0x03882002070075a7 */ /* 0x000e24000800017f */
[----:B0-----:R-:W-:Y:S05]  /*efd0*/  @!P0 BRA `(.L_x_86) ;  /* 0x0000001400148947 */ /* 0x001fea0003800000 */
.L_x_129:
[----:B------:R-:W1:Y:S02]  /*efe0*/  S2R R3, SR_TID.X ;  /* 0x0000000000037919 */ /* 0x000e640000002100 */
[----:B-1----:R-:W-:-:S04]  /*eff0*/  SHF.R.U32.HI R3, RZ, 0x5, R3 ;  /* 0x00000005ff037819 */ /* 0x002fc80000011603 */
[----:B------:R-:W-:-:S05]  /*f000*/  LOP3.LUT R3, R3, 0x3, RZ, 0xc0, !PT ;  /* 0x0000000303037812 */ /* 0x000fca00078ec0ff */
[----:B0-----:R-:W0:Y:S02]  /*f010*/  SHFL.IDX PT, R2, R3, RZ, 0x1f ;  /* 0x00001fff03027589 */ /* 0x001e2400000e0000 */
[----:B0-----:R-:W-:-:S13]  /*f020*/  ISETP.NE.AND P0, PT, R2, RZ, PT ;  /* 0x000000ff0200720c */ /* 0x001fda0003f05270 */
[----:B------:R-:W-:Y:S05]  /*f030*/  @P0 BRA `(.L_x_10) ;  /* 0x00000000009c0947 */ /* 0x000fea0003800000 */
[----:B------:R-:W-:-:S13]  /*f040*/  ELECT P0, URZ, PT ;  /* 0x00000000003f782f */ /* 0x000fda0003800000 */
[----:B------:R-:W-:Y:S05]  /*f050*/  @!P0 BRA `(.L_x_10) ;  /* 0x0000000000948947 */ /* 0x000fea0003800000 */
[----:B------:R-:W2:Y:S02]  /*f060*/  LDL.LU R3, [R1+0x24] ;  /* 0x0000240001037983 */ /* 0x000ea40000300800 */
[----:B--2---:R-:W-:-:S04]  /*f070*/  LOP3.LUT R2, R3, 0x2, RZ, 0xfc, !PT ;  /* 0x0000000203027812 */ /* 0x004fc800078efcff */
[----:B------:R-:W-:-:S13]  /*f080*/  ISETP.NE.AND P0, PT, R2, 0x3, PT ;  /* 0x000000030200780c */ /* 0x000fda0003f05270 */
[----:B------:R-:W-:Y:S05]  /*f090*/  @!P0 BRA `(.L_x_87) ;  /* 0x0000000000048947 */ /* 0x000fea0003800000 */
[----:B------:R-:W-:Y:S01]  /*f0a0*/  BPT.TRAP 0x1 ;  /* 0x000000040000795c */ /* 0x000fe20000300000 */
.L_x_87:
[----:B------:R-:W-:Y:S01]  /*f0b0*/  VIADD R5, R7, 0x38840 ;  /* 0x0003884007057836 */ /* 0x000fe20000000000 */
[----:B------:R-:W-:Y:S01]  /*f0c0*/  SHF.L.U32 R3, R21, 0x1f, RZ ;  /* 0x0000001f15037819 */ /* 0x000fe200000006ff */
[C---:B------:R-:W-:Y:S02]  /*f0d0*/  VIADD R2, R0.reuse, 0x1 ;  /* 0x0000000100027836 */ /* 0x040fe40000000000 */
[----:B------:R-:W-:-:S03]  /*f0e0*/  IMAD R6, R0, 0x8, R5 ;  /* 0x0000000800067824 */ /* 0x000fc600078e0205 */
[----:B------:R-:W-:Y:S01]  /*f0f0*/  ISETP.NE.AND P2, PT, R2, 0x2, PT ;  /* 0x000000020200780c */ /* 0x000fe20003f45270 */
[----:B------:R-:W0:Y:S03]  /*f100*/  SYNCS.PHASECHK.TRANS64.TRYWAIT P1, [R6+URZ], R3 ;  /* 0x00000003060075a7 */ /* 0x000e26000802017f */
[----:B------:R-:W-:-:S04]  /*f110*/  SEL R4, RZ, 0x1, P2 ;  /* 0x00000001ff047807 */ /* 0x000fc80001000000 */
[----:B------:R-:W-:Y:S02]  /*f120*/  LOP3.LUT R21, R21, R4, RZ, 0x3c, !PT ;  /* 0x0000000415157212 */ /* 0x000fe400078e3cff */
[----:B------:R-:W-:Y:S02]  /*f130*/  SEL R4, R2, RZ, P2 ;  /* 0x000000ff02047207 */ /* 0x000fe40001000000 */
[----:B------:R-:W-:-:S03]  /*f140*/  SHF.L.U32 R2, R21, 0x1f, RZ ;  /* 0x0000001f15027819 */ /* 0x000fc600000006ff */
[----:B------:R-:W-:Y:S01]  /*f150*/  IMAD R5, R4, 0x8, R5 ;  /* 0x0000000804057824 */ /* 0x000fe200078e0205 */
[----:B0-----:R-:W-:Y:S06]  /*f160*/  @!P1 BRA `(.L_x_88) ;  /* 0x0000001000c49947 */ /* 0x001fec0003800000 */
.L_x_130:
[----:B------:R-:W1:Y:S02]  /*f170*/  SYNCS.PHASECHK.TRANS64.TRYWAIT P1, [R5+URZ], R2 ;  /* 0x00000002050075a7 */ /* 0x000e64000802017f */
[----:B-1----:R-:W-:Y:S05]  /*f180*/  @!P1 BRA `(.L_x_89) ;  /* 0x0000001000d09947 */ /* 0x002fea0003800000 */
.L_x_131:
[----:B------:R-:W-:Y:S05]  /*f190*/  @!P0 BRA `(.L_x_90) ;  /* 0x0000000000048947 */ /* 0x000fea0003800000 */
[----:B------:R-:W-:Y:S01]  /*f1a0*/  BPT.TRAP 0x1 ;  /* 0x000000040000795c */ /* 0x000fe20000300000 */
.L_x_90:
[----:B------:R-:W-:-:S04]  /*f1b0*/  IMAD R0, R0, 0x8, R7 ;  /* 0x0000000800007824 */ /* 0x000fc800078e0207 */
[----:B------:R-:W2:Y:S02]  /*f1c0*/  SYNCS.PHASECHK.TRANS64.TRYWAIT P1, [R0+URZ+0x38860], R3 ;  /* 0x03886003000075a7 */ /* 0x000ea4000802017f */
[----:B--2---:R-:W-:Y:S05]  /*f1d0*/  @!P1 BRA `(.L_x_91) ;  /* 0x0000001000d09947 */ /* 0x004fea0003800000 */
.L_x_132:
[----:B------:R-:W-:Y:S05]  /*f1e0*/  @!P0 BRA `(.L_x_92) ;  /* 0x0000000000048947 */ /* 0x000fea0003800000 */
[----:B------:R-:W-:Y:S01]  /*f1f0*/  BPT.TRAP 0x1 ;  /* 0x000000040000795c */ /* 0x000fe20000300000 */
.L_x_92:
[----:B-1----:R-:W-:-:S04]  /*f200*/  IMAD R5, R4, 0x8, R7 ;  /* 0x0000000804057824 */ /* 0x002fc800078e0207 */
[----:B------:R-:W1:Y:S02]  /*f210*/  SYNCS.PHASECHK.TRANS64.TRYWAIT P1, [R5+URZ+0x38860], R2 ;  /* 0x03886002050075a7 */ /* 0x000e64000802017f */
[----:B-1----:R-:W-:Y:S05]  /*f220*/  @!P1 BRA `(.L_x_93) ;  /* 0x0000001000d09947 */ /* 0x002fea0003800000 */
.L_x_133:
[----:B------:R-:W-:Y:S05]  /*f230*/  @!P0 BRA `(.L_x_94) ;  /* 0x0000000000048947 */ /* 0x000fea0003800000 */
[----:B------:R-:W-:Y:S01]  /*f240*/  BPT.TRAP 0x1 ;  /* 0x000000040000795c */ /* 0x000fe20000300000 */
.L_x_94:
[----:B------:R-:W3:Y:S02]  /*f250*/  SYNCS.PHASECHK.TRANS64.TRYWAIT P0, [R0+URZ+0x38880], R3 ;  /* 0x03888003000075a7 */ /* 0x000ee4000800017f */
[----:B---3--:R-:W-:Y:S05]  /*f260*/  @!P0 BRA `(.L_x_95) ;  /* 0x0000001000d48947 */ /* 0x008fea0003800000 */
.L_x_96:
[----:B----4-:R4:W0:Y:S02]  /*f270*/  SYNCS.PHASECHK.TRANS64.TRYWAIT P0, [R5+URZ+0x38880], R2 ;  /* 0x03888002050075a7 */ /* 0x010824000800017f */
[----:B0-----:R-:W-:Y:S05]  /*f280*/  @!P0 NANOSLEEP.SYNCS 0x989680 ;  /* 0x009896800000895d */ /* 0x001fea0003900000 */
[----:B------:R-:W0:Y:S02]  /*f290*/  @!P0 SYNCS.PHASECHK.TRANS64 P0, [R5+URZ+0x38880], R2 ;  /* 0x03888002050085a7 */ /* 0x000e24000800007f */
[----:B0-----:R-:W-:Y:S05]  /*f2a0*/  @!P0 BRA `(.L_x_96) ;  /* 0xfffffffc00f08947 */ /* 0x001fea000383ffff */
.L_x_10:
[----:B------:R-:W-:Y:S05]  /*f2b0*/  BSYNC B6 ;  /* 0x0000000000067941 */ /* 0x000fea0003800000 */
.L_x_7:
[----:B------:R-:W-:Y:S05]  /*f2c0*/  EXIT ;  /* 0x000000000000794d */ /* 0x000fea0003800000 */
.L_x_14:
[----:B0-----:R-:W-:-:S04]  /*f2d0*/  IMAD.U32 R0, RZ, RZ, UR36 ;  /* 0x00000024ff007e24 */ /* 0x001fc8000f8e00ff */
[----:B------:R0:W1:Y:S03]  /*f2e0*/  SYNCS.PHASECHK.TRANS64.TRYWAIT P1, [R0+URZ+0x38800], R3 ;  /* 0x03880003000075a7 */ /* 0x000066000802017f */
[----:B-1----:R-:W-:Y:S05]  /*f2f0*/  @!P1 NANOSLEEP.SYNCS 0x989680 ;  /* 0x009896800000995d */ /* 0x002fea0003900000 */
[----:B------:R-:W1:Y:S02]  /*f300*/  @!P1 SYNCS.PHASECHK.TRANS64 P1, [R0+URZ+0x38800], R3 ;  /* 0x03880003000095a7 */ /* 0x000e64000802007f */
[----:B-1----:R-:W-:Y:S05]  /*f310*/  @!P1 BRA `(.L_x_14) ;  /* 0xfffffffc00ec9947 */ /* 0x002fea000383ffff */
[----:B------:R-:W-:Y:S05]  /*f320*/  BRA `(.L_x_97) ;  /* 0xffffff2400087947 */ /* 0x000fea000383ffff */
.L_x_18:
[----:B0-----:R-:W-:-:S04]  /*f330*/  IMAD.U32 R0, RZ, RZ, UR36 ;  /* 0x00000024ff007e24 */ /* 0x001fc8000f8e00ff */
[----:B------:R0:W2:Y:S03]  /*f340*/  SYNCS.PHASECHK.TRANS64.TRYWAIT P2, [R0+URZ+0x38830], R3 ;  /* 0x03883003000075a7 */ /* 0x0000a6000804017f */
[----:B--2---:R-:W-:Y:S05]  /*f350*/  @!P2 NANOSLEEP.SYNCS 0x989680 ;  /* 0x009896800000a95d */ /* 0x004fea0003900000 */
[----:B------:R-:W2:Y:S02]  /*f360*/  @!P2 SYNCS.PHASECHK.TRANS64 P2, [R0+URZ+0x38830], R3 ;  /* 0x038830030000a5a7 */ /* 0x000ea4000804007f */
[----:B--2---:R-:W-:Y:S05]  /*f370*/  @!P2 BRA `(.L_x_18) ;  /* 0xfffffffc00eca947 */ /* 0x004fea000383ffff */
[----:B------:R-:W-:Y:S05]  /*f380*/  BRA `(.L_x_17) ;  /* 0xffffff2400207947 */ /* 0x000fea000383ffff */
.L_x_23:
[----:B-1----:R-:W-:-:S04]  /*f390*/  IMAD.U32 R14, RZ, RZ, UR7 ;  /* 0x00000007ff0e7e24 */ /* 0x002fc8000f8e00ff */
[----:B------:R1:W2:Y:S03]  /*f3a0*/  SYNCS.PHASECHK.TRANS64.TRYWAIT P2, [R14+URZ+0x38830], R3 ;  /* 0x038830030e0075a7 */ /* 0x0002a6000804017f */
[----:B--2---:R-:W-:Y:S05]  /*f3b0*/  @!P2 NANOSLEEP.SYNCS 0x989680 ;  /* 0x009896800000a95d */ /* 0x004fea0003900000 */
[----:B------:R-:W2:Y:S02]  /*f3c0*/  @!P2 SYNCS.PHASECHK.TRANS64 P2, [R14+URZ+0x38830], R3 ;  /* 0x038830030e00a5a7 */ /* 0x000ea4000804007f */
[----:B--2---:R-:W-:Y:S05]  /*f3d0*/  @!P2 BRA `(.L_x_23) ;  /* 0xfffffffc00eca947 */ /* 0x004fea000383ffff */
[----:B------:R-:W-:Y:S05]  /*f3e0*/  BRA `(.L_x_20) ;  /* 0xffffff50000c7947 */ /* 0x000fea000383ffff */
.L_x_27:
[----:B-1----:R-:W-:-:S04]  /*f3f0*/  IMAD.U32 R12, RZ, RZ, UR10 ;  /* 0x0000000aff0c7e24 */ /* 0x002fc8000f8e00ff */
[----:B------:R1:W2:Y:S03]  /*f400*/  SYNCS.PHASECHK.TRANS64.TRYWAIT P2, [R12+URZ+0x38850], R3 ;  /* 0x038850030c0075a7 */ /* 0x0002a6000804017f */
[----:B--2---:R-:W-:Y:S05]  /*f410*/  @!P2 NANOSLEEP.SYNCS 0x989680 ;  /* 0x009896800000a95d */ /* 0x004fea0003900000 */
[----:B------:R-:W2:Y:S02]  /*f420*/  @!P2 SYNCS.PHASECHK.TRANS64 P2, [R12+URZ+0x38850], R3 ;  /* 0x038850030c00a5a7 */ /* 0x000ea4000804007f */
[----:B--2---:R-:W-:Y:S05]  /*f430*/  @!P2 BRA `(.L_x_27) ;  /* 0xfffffffc00eca947 */ /* 0x004fea000383ffff */
[----:B------:R-:W-:Y:S05]  /*f440*/  BRA `(.L_x_24) ;  /* 0xffffff5000dc7947 */ /* 0x000fea000383ffff */
.L_x_33:
[----:B-1----:R-:W-:-:S04]  /*f450*/  IMAD.U32 R4, RZ, RZ, UR7 ;  /* 0x00000007ff047e24 */ /* 0x002fc8000f8e00ff */
[----:B------:R1:W2:Y:S03]  /*f460*/  SYNCS.PHASECHK.TRANS64.TRYWAIT P1, [R4+URZ+0x38850], R9 ;  /* 0x03885009040075a7 */ /* 0x0002a6000802017f */
[----:B--2---:R-:W-:Y:S05]  /*f470*/  @!P1 NANOSLEEP.SYNCS 0x989680 ;  /* 0x009896800000995d */ /* 0x004fea0003900000 */
[----:B------:R-:W2:Y:S02]  /*f480*/  @!P1 SYNCS.PHASECHK.TRANS64 P1, [R4+URZ+0x38850], R9 ;  /* 0x03885009040095a7 */ /* 0x000ea4000802007f */
[----:B--2---:R-:W-:Y:S05]  /*f490*/  @!P1 BRA `(.L_x_33) ;  /* 0xfffffffc00ec9947 */ /* 0x004fea000383ffff */
[----:B------:R-:W-:Y:S05]  /*f4a0*/  BRA `(.L_x_32) ;  /* 0xffffff7000687947 */ /* 0x000fea000383ffff */
.L_x_46:
[----:B------:R-:W-:Y:S02]  /*f4b0*/  IMAD.MOV.U32 R13, RZ, RZ, R6 ;  /* 0x000000ffff0d7224 */ /* 0x000fe400078e0006 */
[----:B------:R-:W-:Y:S02]  /*f4c0*/  IMAD.MOV.U32 R12, RZ, RZ, RZ ;  /* 0x000000ffff0c7224 */ /* 0x000fe400078e00ff */
[----:B------:R-:W-:Y:S02]  /*f4d0*/  IMAD.MOV.U32 R11, RZ, RZ, 0x1f ;  /* 0x0000001fff0b7424 */ /* 0x000fe400078e00ff */
[----:B------:R-:W-:-:S07]  /*f4e0*/  IMAD.MOV.U32 R15, RZ, RZ, -0x1 ;  /* 0xffffffffff0f7424 */ /* 0x000fce00078e00ff */
[----:B0-----:R-:W-:Y:S05]  /*f4f0*/  WARPSYNC.COLLECTIVE R15, `(.L_x_98) ;  /* 0x000000000f087348 */ /* 0x001fea0003c00000 */
[----:B------:R1:W2:Y:S02]  /*f500*/  SHFL.IDX P6, R14, R13, R12, R11 ;  /* 0x0000000c0d0e7389 */ /* 0x0002a400000c000b */
[----:B012---:R-:W-:Y:S01]  /*f510*/  ENDCOLLECTIVE ;  /* 0x000000000000791b */ /* 0x007fe20003800000 */
.L_x_98:
[----:B------:R-:W-:Y:S05]  /*f520*/  BRA `(.L_x_99) ;  /* 0xffffffc800207947 */ /* 0x000fea000383ffff */
.L_x_48:
[----:B------:R-:W-:Y:S01]  /*f530*/  BSSY B0, `(.L_x_100) ;  /* 0x0000006000007945 */ /* 0x000fe20003800000 */
[----:B------:R-:W-:-:S07]  /*f540*/  IMAD.MOV.U32 R15, RZ, RZ, -0x1 ;  /* 0xffffffffff0f7424 */ /* 0x000fce00078e00ff */
[----:B-1----:R-:W-:Y:S05]  /*f550*/  WARPSYNC.COLLECTIVE R15, `(.L_x_101) ;  /* 0x000000000f0c7348 */ /* 0x002fea0003c00000 */
[----:B------:R-:W-:Y:S02]  /*f560*/  ELECT P6, UR62, PT ;  /* 0x00000000003e782f */ /* 0x000fe400038c0000 */
[----:B------:R-:W-:Y:S01]  /*f570*/  MOV R14, UR62 ;  /* 0x0000003e000e7c02 */ /* 0x000fe20008000f00 */
[----:B-1----:R-:W-:Y:S10]  /*f580*/  ENDCOLLECTIVE ;  /* 0x000000000000791b */ /* 0x002ff40003800000 */
.L_x_101:
[----:B------:R-:W-:Y:S05]  /*f590*/  BSYNC B0 ;  /* 0x0000000000007941 */ /* 0x000fea0003800000 */
.L_x_100:
[----:B------:R-:W-:Y:S05]  /*f5a0*/  BRA `(.L_x_102) ;  /* 0xffffffc8002c7947 */ /* 0x000fea000383ffff */
.L_x_50:
[----:B0-----:R-:W-:-:S04]  /*f5b0*/  IMAD.U32 R3, RZ, RZ, UR38 ;  /* 0x00000026ff037e24 */ /* 0x001fc8000f8e00ff */
[----:B------:R0:W2:Y:S03]  /*f5c0*/  SYNCS.PHASECHK.TRANS64.TRYWAIT P0, [R3+URZ+0x38880], R2 ;  /* 0x03888002030075a7 */ /* 0x0000a6000800017f */
[----:B--2---:R-:W-:Y:S05]  /*f5d0*/  @!P0 NANOSLEEP.SYNCS 0x989680 ;  /* 0x009896800000895d */ /* 0x004fea0003900000 */
[----:B------:R-:W2:Y:S02]  /*f5e0*/  @!P0 SYNCS.PHASECHK.TRANS64 P0, [R3+URZ+0x38880], R2 ;  /* 0x03888002030085a7 */ /* 0x000ea4000800007f */
[----:B--2---:R-:W-:Y:S05]  /*f5f0*/  @!P0 BRA `(.L_x_50) ;  /* 0xfffffffc00ec8947 */ /* 0x004fea000383ffff */
[----:B------:R-:W-:Y:S05]  /*f600*/  BRA `(.L_x_103) ;  /* 0xffffffc800787947 */ /* 0x000fea000383ffff */
.L_x_52:
[----:B0-----:R-:W-:-:S04]  /*f610*/  IMAD.U32 R3, RZ, RZ, UR38 ;  /* 0x00000026ff037e24 */ /* 0x001fc8000f8e00ff */
[----:B------:R0:W2:Y:S03]  /*f620*/  SYNCS.PHASECHK.TRANS64.TRYWAIT P0, [R3+URZ+0x38840], R2 ;  /* 0x03884002030075a7 */ /* 0x0000a6000800017f */
[----:B--2---:R-:W-:Y:S05]  /*f630*/  @!P0 NANOSLEEP.SYNCS 0x989680 ;  /* 0x009896800000895d */ /* 0x004fea0003900000 */
[----:B------:R-:W2:Y:S02]  /*f640*/  @!P0 SYNCS.PHASECHK.TRANS64 P0, [R3+URZ+0x38840], R2 ;  /* 0x03884002030085a7 */ /* 0x000ea4000800007f */
[----:B--2---:R-:W-:Y:S05]  /*f650*/  @!P0 BRA `(.L_x_52) ;  /* 0xfffffffc00ec8947 */ /* 0x004fea000383ffff */
[----:B------:R-:W-:Y:S05]  /*f660*/  BRA `(.L_x_104) ;  /* 0xffffffc800d07947 */ /* 0x000fea000383ffff */
.L_x_55:
[----:B------:R-:W-:Y:S02]  /*f670*/  IMAD.MOV.U32 R13, RZ, RZ, R2 ;  /* 0x000000ffff0d7224 */ /* 0x000fe400078e0002 */
[----:B------:R-:W-:Y:S02]  /*f680*/  IMAD.MOV.U32 R12, RZ, RZ, RZ ;  /* 0x000000ffff0c7224 */ /* 0x000fe400078e00ff */
[----:B------:R-:W-:Y:S02]  /*f690*/  IMAD.MOV.U32 R11, RZ, RZ, 0x181f ;  /* 0x0000181fff0b7424 */ /* 0x000fe400078e00ff */
[----:B------:R-:W-:Y:S02]  /*f6a0*/  IMAD.MOV.U32 R15, RZ, RZ, -0x1 ;  /* 0xffffffffff0f7424 */ /* 0x000fe400078e00ff */
[----:B------:R-:W-:-:S07]  /*f6b0*/  IMAD R5, R9, 0x80, R5 ;  /* 0x0000008009057824 */ /* 0x000fce00078e0205 */
[----:B------:R-:W-:Y:S05]  /*f6c0*/  WARPSYNC.COLLECTIVE R15, `(.L_x_105) ;  /* 0x000000000f087348 */ /* 0x000fea0003c00000 */
[----:B------:R0:W1:Y:S02]  /*f6d0*/  SHFL.IDX P6, R14, R13, R12, R11 ;  /* 0x0000000c0d0e7389 */ /* 0x00006400000c000b */
[----:B01----:R-:W-:Y:S01]  /*f6e0*/  ENDCOLLECTIVE ;  /* 0x000000000000791b */ /* 0x003fe20003800000 */
.L_x_105:
[----:B------:R-:W-:Y:S02]  /*f6f0*/  IMAD.MOV.U32 R13, RZ, RZ, R0 ;  /* 0x000000ffff0d7224 */ /* 0x000fe400078e0000 */
[----:B------:R-:W-:-:S07]  /*f700*/  IMAD.MOV.U32 R6, RZ, RZ, R14 ;  /* 0x000000ffff067224 */ /* 0x000fce00078e000e */
[----:B------:R-:W-:Y:S05]  /*f710*/  WARPSYNC.COLLECTIVE R15, `(.L_x_106) ;  /* 0x000000000f087348 */ /* 0x000fea0003c00000 */
[----:B------:R0:W1:Y:S02]  /*f720*/  SHFL.IDX P6, R14, R13, R12, R11 ;  /* 0x0000000c0d0e7389 */ /* 0x00006400000c000b */
[----:B01----:R-:W-:Y:S01]  /*f730*/  ENDCOLLECTIVE ;  /* 0x000000000000791b */ /* 0x003fe20003800000 */
.L_x_106:
[----:B------:R-:W-:Y:S02]  /*f740*/  ULDC UR4, c[0x0][0x288] ;  /* 0x0000a20000047ab9 */ /* 0x000fe40000000800 */
[----:B------:R-:W-:-:S05]  /*f750*/  IMAD R3, R8, UR4, RZ ;  /* 0x0000000408037c24 */ /* 0x000fca000f8e02ff */
[----:B------:R-:W-:Y:S01]  /*f760*/  ISETP.GE.AND P2, PT, R5, R3, PT ;  /* 0x000000030500720c */ /* 0x000fe20003f46270 */
[----:B------:R-:W-:Y:S02]  /*f770*/  IMAD.MOV.U32 R13, RZ, RZ, R2 ;  /* 0x000000ffff0d7224 */ /* 0x000fe400078e0002 */
[----:B------:R-:W-:-:S10]  /*f780*/  IMAD.MOV.U32 R12, RZ, RZ, 0x1 ;  /* 0x00000001ff0c7424 */ /* 0x000fd400078e00ff */
[----:B------:R-:W-:Y:S02]  /*f790*/  @!P2 VIADD R8, R4, UR38 ;  /* 0x000000260408ac36 */ /* 0x000fe40008000000 */
[----:B------:R-:W-:-:S07]  /*f7a0*/  IMAD.MOV.U32 R7, RZ, RZ, R14 ;  /* 0x000000ffff077224 */ /* 0x000fce00078e000e */
[----:B------:R-:W-:Y:S05]  /*f7b0*/  WARPSYNC.COLLECTIVE R15, `(.L_x_107) ;  /* 0x000000000f087348 */ /* 0x000fea0003c00000 */
[----:B------:R0:W1:Y:S02]  /*f7c0*/  SHFL.IDX P6, R14, R13, R12, R11 ;  /* 0x0000000c0d0e7389 */ /* 0x00006400000c000b */
[----:B01----:R-:W-:Y:S01]  /*f7d0*/  ENDCOLLECTIVE ;  /* 0x000000000000791b */ /* 0x003fe20003800000 */
.L_x_107:
[----:B------:R-:W-:-:S05]  /*f7e0*/  @!P2 IADD3 R7, P3, R19, R7, RZ ;  /* 0x000000071307a210 */ /* 0x000fca0007f7e0ff */
[----:B------:R-:W-:-:S05]  /*f7f0*/  @!P2 IMAD.X R6, RZ, RZ, R6, P3 ;  /* 0x000000ffff06a224 */ /* 0x000fca00018e0606 */
[----:B------:R-:W-:Y:S01]  /*f800*/  @!P2 LOP3.LUT R7, R7, R6, RZ, 0x3c, !PT ;  /* 0x000000060707a212 */ /* 0x000fe200078e3cff */
[----:B------:R-:W-:-:S03]  /*f810*/  IMAD.MOV.U32 R13, RZ, RZ, R0 ;  /* 0x000000ffff0d7224 */ /* 0x000fc600078e0000 */
[----:B------:R-:W-:-:S04]  /*f820*/  @!P2 LOP3.LUT R6, R7, R6, RZ, 0x3c, !PT ;  /* 0x000000060706a212 */ /* 0x000fc800078e3cff */
[----:B------:R-:W-:-:S05]  /*f830*/  @!P2 LOP3.LUT R7, R7, R6, RZ, 0x3c, !PT ;  /* 0x000000060707a212 */ /* 0x000fca00078e3cff */
[----:B------:R-:W-:Y:S01]  /*f840*/  @!PT LDS RZ, [RZ] ;  /* 0x00000000fffff984 */ /* 0x000fe20000000800 */
[----:B------:R-:W-:Y:S01]  /*f850*/  @!PT LDS RZ, [RZ] ;  /* 0x00000000fffff984 */ /* 0x000fe20000000800 */
[----:B------:R-:W-:Y:S01]  /*f860*/  @!PT LDS RZ, [RZ] ;  /* 0x00000000fffff984 */ /* 0x000fe20000000800 */
[----:B------:R-:W-:Y:S04]  /*f870*/  @!P2 LDGSTS.E.BYPASS.LTC128B.128 [R8+0x20400], desc[UR40][R6.64], !P1 ;  /* 0x204000000608afae */ /* 0x000fe8000c901d68 */
[----:B------:R0:W-:Y:S02]  /*f880*/  @!P2 LDGSTS.E.BYPASS.LTC128B.128 [R8+0x24400], desc[UR40][R6.64+0x80], !P0 ;  /* 0x244000800608afae */ /* 0x0001e4000c101d68 */
[----:B0-----:R-:W-:-:S05]  /*f890*/  VIADD R6, R5, 0x10 ;  /* 0x0000001005067836 */ /* 0x001fca0000000000 */
[----:B------:R-:W-:Y:S01]  /*f8a0*/  ISETP.GE.AND P2, PT, R6, R3, PT ;  /* 0x000000030600720c */ /* 0x000fe20003f46270 */
[----:B------:R-:W-:-:S12]  /*f8b0*/  IMAD.MOV.U32 R6, RZ, RZ, R14 ;  /* 0x000000ffff067224 */ /* 0x000fd800078e000e */
[----:B------:R-:W-:Y:S05]  /*f8c0*/  WARPSYNC.COLLECTIVE R15, `(.L_x_108) ;  /* 0x000000000f087348 */ /* 0x000fea0003c00000 */
[----:B------:R0:W1:Y:S02]  /*f8d0*/  SHFL.IDX P6, R14, R13, R12, R11 ;  /* 0x0000000c0d0e7389 */ /* 0x00006400000c000b */
[----:B01----:R-:W-:Y:S01]  /*f8e0*/  ENDCOLLECTIVE ;  /* 0x000000000000791b */ /* 0x003fe20003800000 */
.L_x_108:
[----:B------:R-:W-:Y:S02]  /*f8f0*/  @!P2 VIADD R8, R4, UR38 ;  /* 0x000000260408ac36 */ /* 0x000fe40008000000 */
[----:B------:R-:W-:Y:S02]  /*f900*/  IMAD.MOV.U32 R13, RZ, RZ, R2 ;  /* 0x000000ffff0d7224 */ /* 0x000fe400078e0002 */
[----:B------:R-:W-:Y:S02]  /*f910*/  IMAD.MOV.U32 R12, RZ, RZ, 0x2 ;  /* 0x00000002ff0c7424 */ /* 0x000fe400078e00ff */
[----:B------:R-:W-:-:S07]  /*f920*/  IMAD.MOV.U32 R7, RZ, RZ, R14 ;  /* 0x000000ffff077224 */ /* 0x000fce00078e000e */
[----:B------:R-:W-:Y:S05]  /*f930*/  WARPSYNC.COLLECTIVE R15, `(.L_x_109) ;  /* 0x000000000f087348 */ /* 0x000fea0003c00000 */
[----:B------:R0:W1:Y:S02]  /*f940*/  SHFL.IDX P6, R14, R13, R12, R11 ;  /* 0x0000000c0d0e7389 */ /* 0x00006400000c000b */
[----:B01----:R-:W-:Y:S01]  /*f950*/  ENDCOLLECTIVE ;  /* 0x000000000000791b */ /* 0x003fe20003800000 */
.L_x_109:
        /* <DEDUP_REMOVED lines=17> */
.L_x_110:
[----:B------:R-:W-:Y:S02]  /*fa70*/  @!P2 VIADD R8, R4, UR38 ;  /* 0x000000260408ac36 */ /* 0x000fe40008000000 */
[----:B------:R-:W-:Y:S02]  /*fa80*/  IMAD.MOV.U32 R13, RZ, RZ, R2 ;  /* 0x000000ffff0d7224 */ /* 0x000fe400078e0002 */
[----:B------:R-:W-:Y:S02]  /*fa90*/  IMAD.MOV.U32 R12, RZ, RZ, 0x3 ;  /* 0x00000003ff0c7424 */ /* 0x000fe400078e00ff */
[----:B------:R-:W-:-:S07]  /*faa0*/  IMAD.MOV.U32 R7, RZ, RZ, R14 ;  /* 0x000000ffff077224 */ /* 0x000fce00078e000e */
[----:B------:R-:W-:Y:S05]  /*fab0*/  WARPSYNC.COLLECTIVE R15, `(.L_x_111) ;  /* 0x000000000f087348 */ /* 0x000fea0003c00000 */
[----:B------:R0:W1:Y:S02]  /*fac0*/  SHFL.IDX P6, R14, R13, R12, R11 ;  /* 0x0000000c0d0e7389 */ /* 0x00006400000c000b */
[----:B01----:R-:W-:Y:S01]  /*fad0*/  ENDCOLLECTIVE ;  /* 0x000000000000791b */ /* 0x003fe20003800000 */
.L_x_111:
        /* <DEDUP_REMOVED lines=17> */
.L_x_112:
[----:B------:R-:W-:Y:S02]  /*fbf0*/  @!P2 VIADD R8, R4, UR38 ;  /* 0x000000260408ac36 */ /* 0x000fe40008000000 */
[----:B------:R-:W-:Y:S02]  /*fc00*/  IMAD.MOV.U32 R13, RZ, RZ, R2 ;  /* 0x000000ffff0d7224 */ /* 0x000fe400078e0002 */
[----:B------:R-:W-:Y:S02]  /*fc10*/  IMAD.MOV.U32 R12, RZ, RZ, 0x4 ;  /* 0x00000004ff0c7424 */ /* 0x000fe400078e00ff */
[----:B------:R-:W-:-:S07]  /*fc20*/  IMAD.MOV.U32 R7, RZ, RZ, R14 ;  /* 0x000000ffff077224 */ /* 0x000fce00078e000e */
[----:B------:R-:W-:Y:S05]  /*fc30*/  WARPSYNC.COLLECTIVE R15, `(.L_x_113) ;  /* 0x000000000f087348 */ /* 0x000fea0003c00000 */
[----:B------:R0:W1:Y:S02]  /*fc40*/  SHFL.IDX P6, R14, R13, R12, R11 ;  /* 0x0000000c0d0e7389 */ /* 0x00006400000c000b */
[----:B01----:R-:W-:Y:S01]  /*fc50*/  ENDCOLLECTIVE ;  /* 0x000000000000791b */ /* 0x003fe20003800000 */
.L_x_113:
        /* <DEDUP_REMOVED lines=17> */
.L_x_114:
[----:B------:R-:W-:Y:S02]  /*fd70*/  @!P2 VIADD R8, R4, UR38 ;  /* 0x000000260408ac36 */ /* 0x000fe40008000000 */
[----:B------:R-:W-:Y:S02]  /*fd80*/  IMAD.MOV.U32 R13, RZ, RZ, R2 ;  /* 0x000000ffff0d7224 */ /* 0x000fe400078e0002 */
[----:B------:R-:W-:Y:S02]  /*fd90*/  IMAD.MOV.U32 R12, RZ, RZ, 0x5 ;  /* 0x00000005ff0c7424 */ /* 0x000fe400078e00ff */
[----:B------:R-:W-:-:S07]  /*fda0*/  IMAD.MOV.U32 R7, RZ, RZ, R14 ;  /* 0x000000ffff077224 */ /* 0x000fce00078e000e */
[----:B------:R-:W-:Y:S05]  /*fdb0*/  WARPSYNC.COLLECTIVE R15, `(.L_x_115) ;  /* 0x000000000f087348 */ /* 0x000fea0003c00000 */
[----:B------:R0:W1:Y:S02]  /*fdc0*/  SHFL.IDX P6, R14, R13, R12, R11 ;  /* 0x0000000c0d0e7389 */ /* 0x00006400000c000b */
[----:B01----:R-:W-:Y:S01]  /*fdd0*/  ENDCOLLECTIVE ;  /* 0x000000000000791b */ /* 0x003fe20003800000 */
.L_x_115:
        /* <DEDUP_REMOVED lines=17> */
.L_x_116:
[----:B------:R-:W-:Y:S02]  /*fef0*/  @!P2 VIADD R8, R4, UR38 ;  /* 0x000000260408ac36 */ /* 0x000fe40008000000 */
[----:B------:R-:W-:Y:S02]  /*ff00*/  IMAD.MOV.U32 R13, RZ, RZ, R2 ;  /* 0x000000ffff0d7224 */ /* 0x000fe400078e0002 */
[----:B------:R-:W-:Y:S02]  /*ff10*/  IMAD.MOV.U32 R12, RZ, RZ, 0x6 ;  /* 0x00000006ff0c7424 */ /* 0x000fe400078e00ff */
[----:B------:R-:W-:-:S07]  /*ff20*/  IMAD.MOV.U32 R7, RZ, RZ, R14 ;  /* 0x000000ffff077224 */ /* 0x000fce00078e000e */
[----:B------:R-:W-:Y:S05]  /*ff30*/  WARPSYNC.COLLECTIVE R15, `(.L_x_117) ;  /* 0x000000000f087348 */ /* 0x000fea0003c00000 */
[----:B------:R0:W1:Y:S02]  /*ff40*/  SHFL.IDX P6, R14, R13, R12, R11 ;  /* 0x0000000c0d0e7389 */ /* 0x00006400000c000b */
[----:B01----:R-:W-:Y:S01]  /*ff50*/  ENDCOLLECTIVE ;  /* 0x000000000000791b */ /* 0x003fe20003800000 */
.L_x_117:
        /* <DEDUP_REMOVED lines=11> */
[----:B0-----:R-:W-:-:S07]  /*10010*/  IMAD.MOV.U32 R6, RZ, RZ, R14 ;  /* 0x000000ffff067224 */ /* 0x001fce00078e000e */
[----:B------:R-:W-:Y:S05]  /*10020*/  WARPSYNC.COLLECTIVE R15, `(.L_x_118) ;  /* 0x000000000f087348 */ /* 0x000fea0003c00000 */
[----:B------:R0:W1:Y:S02]  /*10030*/  SHFL.IDX P6, R14, R13, R12, R11 ;  /* 0x0000000c0d0e7389 */ /* 0x00006400000c000b */
[----:B01----:R-:W-:Y:S01]  /*10040*/  ENDCOLLECTIVE ;  /* 0x000000000000791b */ /* 0x003fe20003800000 */
.L_x_118:
[----:B------:R-:W-:-:S05]  /*10050*/  VIADD R8, R5, 0x60 ;  /* 0x0000006005087836 */ /* 0x000fca0000000000 */
        /* <DEDUP_REMOVED lines=8> */
.L_x_119:
        /* <DEDUP_REMOVED lines=15> */
.L_x_120:
[----:B------:R-:W-:Y:S01]  /*101d0*/  IMAD.MOV.U32 R0, RZ, RZ, R14 ;  /* 0x000000ffff007224 */ /* 0x000fe200078e000e */
[----:B------:R-:W-:Y:S06]  /*101e0*/  BRA `(.L_x_121) ;  /* 0xffffffcc00047947 */ /* 0x000fec000383ffff */
.L_x_58:
[----:B0-2---:R-:W-:-:S04]  /*101f0*/  IMAD.U32 R2, RZ, RZ, UR38 ;  /* 0x00000026ff027e24 */ /* 0x005fc8000f8e00ff */
[----:B------:R0:W2:Y:S03]  /*10200*/  SYNCS.PHASECHK.TRANS64.TRYWAIT P0, [R2+URZ+0x38820], R0 ;  /* 0x03882000020075a7 */ /* 0x0000a6000800017f */
[----:B--2---:R-:W-:Y:S05]  /*10210*/  @!P0 NANOSLEEP.SYNCS 0x989680 ;  /* 0x009896800000895d */ /* 0x004fea0003900000 */
[----:B------:R-:W2:Y:S02]  /*10220*/  @!P0 SYNCS.PHASECHK.TRANS64 P0, [R2+URZ+0x38820], R0 ;  /* 0x03882000020085a7 */ /* 0x000ea4000800007f */
[----:B--2---:R-:W-:Y:S05]  /*10230*/  @!P0 BRA `(.L_x_58) ;  /* 0xfffffffc00ec8947 */ /* 0x004fea000383ffff */
[----:B------:R-:W-:Y:S05]  /*10240*/  BRA `(.L_x_122) ;  /* 0xffffffcc00447947 */ /* 0x000fea000383ffff */
.L_x_63:
[----:B0-----:R0:W1:Y:S02]  /*10250*/  SYNCS.PHASECHK.TRANS64.TRYWAIT P0, [R6+URZ+0x38880], R5 ;  /* 0x03888005060075a7 */ /* 0x001064000800017f */
[----:B-1----:R-:W-:Y:S05]  /*10260*/  @!P0 NANOSLEEP.SYNCS 0x989680 ;  /* 0x009896800000895d */ /* 0x002fea0003900000 */
[----:B------:R-:W1:Y:S02]  /*10270*/  @!P0 SYNCS.PHASECHK.TRANS64 P0, [R6+URZ+0x38880], R5 ;  /* 0x03888005060085a7 */ /* 0x000e64000800007f */
[----:B-1----:R-:W-:Y:S05]  /*10280*/  @!P0 BRA `(.L_x_63) ;  /* 0xfffffffc00f08947 */ /* 0x002fea000383ffff */
[----:B------:R-:W-:Y:S05]  /*10290*/  BRA `(.L_x_123) ;  /* 0xffffffd000147947 */ /* 0x000fea000383ffff */
.L_x_68:
[----:B-1----:R1:W2:Y:S02]  /*102a0*/  SYNCS.PHASECHK.TRANS64.TRYWAIT P0, [R6+URZ+0x38840], R5 ;  /* 0x03884005060075a7 */ /* 0x0022a4000800017f */
[----:B--2---:R-:W-:Y:S05]  /*102b0*/  @!P0 NANOSLEEP.SYNCS 0x989680 ;  /* 0x009896800000895d */ /* 0x004fea0003900000 */
[----:B------:R-:W2:Y:S02]  /*102c0*/  @!P0 SYNCS.PHASECHK.TRANS64 P0, [R6+URZ+0x38840], R5 ;  /* 0x03884005060085a7 */ /* 0x000ea4000800007f */
[----:B--2---:R-:W-:Y:S05]  /*102d0*/  @!P0 BRA `(.L_x_68) ;  /* 0xfffffffc00f08947 */ /* 0x004fea000383ffff */
[----:B------:R-:W-:Y:S05]  /*102e0*/  BRA `(.L_x_124) ;  /* 0xffffffd000c07947 */ /* 0x000fea000383ffff */
.L_x_74:
[----:B0-----:R0:W1:Y:S02]  /*102f0*/  SYNCS.PHASECHK.TRANS64.TRYWAIT P0, [R19+URZ+0x38870], R4 ;  /* 0x03887004130075a7 */ /* 0x001064000800017f */
[----:B-1----:R-:W-:Y:S05]  /*10300*/  @!P0 NANOSLEEP.SYNCS 0x989680 ;  /* 0x009896800000895d */ /* 0x002fea0003900000 */
[----:B------:R-:W1:Y:S02]  /*10310*/  @!P0 SYNCS.PHASECHK.TRANS64 P0, [R19+URZ+0x38870], R4 ;  /* 0x03887004130085a7 */ /* 0x000e64000800007f */
[----:B-1----:R-:W-:Y:S05]  /*10320*/  @!P0 BRA `(.L_x_74) ;  /* 0xfffffffc00f08947 */ /* 0x002fea000383ffff */
[----:B------:R-:W-:Y:S05]  /*10330*/  BRA `(.L_x_125) ;  /* 0xffffffd4008c7947 */ /* 0x000fea000383ffff */
.L_x_76:
[----:B0-----:R0:W1:Y:S02]  /*10340*/  SYNCS.PHASECHK.TRANS64.TRYWAIT P0, [R19+URZ+0x38860], R4 ;  /* 0x03886004130075a7 */ /* 0x001064000800017f */
[----:B-1----:R-:W-:Y:S05]  /*10350*/  @!P0 NANOSLEEP.SYNCS 0x989680 ;  /* 0x009896800000895d */ /* 0x002fea0003900000 */
[----:B------:R-:W1:Y:S02]  /*10360*/  @!P0 SYNCS.PHASECHK.TRANS64 P0, [R19+URZ+0x38860], R4 ;  /* 0x03886004130085a7 */ /* 0x000e64000800007f */
[----:B-1----:R-:W-:Y:S05]  /*10370*/  @!P0 BRA `(.L_x_76) ;  /* 0xfffffffc00f08947 */ /* 0x002fea000383ffff */
[----:B------:R-:W-:Y:S05]  /*10380*/  BRA `(.L_x_126) ;  /* 0xffffffd400907947 */ /* 0x000fea000383ffff */
.L_x_82:
[----:B--2---:R2:W3:Y:S02]  /*10390*/  SYNCS.PHASECHK.TRANS64.TRYWAIT P0, [R16+URZ+0x38870], R3 ;  /* 0x03887003100075a7 */ /* 0x0044e4000800017f */
[----:B---3--:R-:W-:Y:S05]  /*103a0*/  @!P0 NANOSLEEP.SYNCS 0x989680 ;  /* 0x009896800000895d */ /* 0x008fea0003900000 */
[----:B------:R-:W3:Y:S02]  /*103b0*/  @!P0 SYNCS.PHASECHK.TRANS64 P0, [R16+URZ+0x38870], R3 ;  /* 0x03887003100085a7 */ /* 0x000ee4000800007f */
[----:B---3--:R-:W-:Y:S05]  /*103c0*/  @!P0 BRA `(.L_x_82) ;  /* 0xfffffffc00f08947 */ /* 0x008fea000383ffff */
[----:B------:R-:W-:Y:S05]  /*103d0*/  BRA `(.L_x_127) ;  /* 0xffffffe000507947 */ /* 0x000fea000383ffff */
.L_x_84:
[----:B--2---:R2:W3:Y:S02]  /*103e0*/  SYNCS.PHASECHK.TRANS64.TRYWAIT P0, [R16+URZ+0x38860], R3 ;  /* 0x03886003100075a7 */ /* 0x0044e4000800017f */
[----:B---3--:R-:W-:Y:S05]  /*103f0*/  @!P0 NANOSLEEP.SYNCS 0x989680 ;  /* 0x009896800000895d */ /* 0x008fea0003900000 */
[----:B------:R-:W3:Y:S02]  /*10400*/  @!P0 SYNCS.PHASECHK.TRANS64 P0, [R16+URZ+0x38860], R3 ;  /* 0x03886003100085a7 */ /* 0x000ee4000800007f */
[----:B---3--:R-:W-:Y:S05]  /*10410*/  @!P0 BRA `(.L_x_84) ;  /* 0xfffffffc00f08947 */ /* 0x008fea000383ffff */
[----:B------:R-:W-:Y:S05]  /*10420*/  BRA `(.L_x_128) ;  /* 0xffffffe000547947 */ /* 0x000fea000383ffff */
.L_x_86:
[----:B0-----:R0:W1:Y:S02]  /*10430*/  SYNCS.PHASECHK.TRANS64.TRYWAIT P0, [R7+URZ+0x38820], R2 ;  /* 0x03882002070075a7 */ /* 0x001064000800017f */
[----:B-1----:R-:W-:Y:S05]  /*10440*/  @!P0 NANOSLEEP.SYNCS 0x989680 ;  /* 0x009896800000895d */ /* 0x002fea0003900000 */
[----:B------:R-:W1:Y:S02]  /*10450*/  @!P0 SYNCS.PHASECHK.TRANS64 P0, [R7+URZ+0x38820], R2 ;  /* 0x03882002070085a7 */ /* 0x000e64000800007f */
[----:B-1----:R-:W-:Y:S05]  /*10460*/  @!P0 BRA `(.L_x_86) ;  /* 0xfffffffc00f08947 */ /* 0x002fea000383ffff */
[----:B------:R-:W-:Y:S05]  /*10470*/  BRA `(.L_x_129) ;  /* 0xffffffe800d87947 */ /* 0x000fea000383ffff */
.L_x_88:
[----:B0-----:R0:W1:Y:S02]  /*10480*/  SYNCS.PHASECHK.TRANS64.TRYWAIT P1, [R6+URZ], R3 ;  /* 0x00000003060075a7 */ /* 0x001064000802017f */
[----:B-1----:R-:W-:Y:S05]  /*10490*/  @!P1 NANOSLEEP.SYNCS 0x989680 ;  /* 0x009896800000995d */ /* 0x002fea0003900000 */
[----:B------:R-:W1:Y:S02]  /*104a0*/  @!P1 SYNCS.PHASECHK.TRANS64 P1, [R6+URZ], R3 ;  /* 0x00000003060095a7 */ /* 0x000e64000802007f */
[----:B-1----:R-:W-:Y:S05]  /*104b0*/  @!P1 BRA `(.L_x_88) ;  /* 0xfffffffc00f09947 */ /* 0x002fea000383ffff */
[----:B------:R-:W-:Y:S05]  /*104c0*/  BRA `(.L_x_130) ;  /* 0xffffffec00287947 */ /* 0x000fea000383ffff */
.L_x_89:
[----:B-1----:R1:W2:Y:S02]  /*104d0*/  SYNCS.PHASECHK.TRANS64.TRYWAIT P1, [R5+URZ], R2 ;  /* 0x00000002050075a7 */ /* 0x0022a4000802017f */
[----:B--2---:R-:W-:Y:S05]  /*104e0*/  @!P1 NANOSLEEP.SYNCS 0x989680 ;  /* 0x009896800000995d */ /* 0x004fea0003900000 */
[----:B------:R-:W2:Y:S02]  /*104f0*/  @!P1 SYNCS.PHASECHK.TRANS64 P1, [R5+URZ], R2 ;  /* 0x00000002050095a7 */ /* 0x000ea4000802007f */
[----:B--2---:R-:W-:Y:S05]  /*10500*/  @!P1 BRA `(.L_x_89) ;  /* 0xfffffffc00f09947 */ /* 0x004fea000383ffff */
[----:B------:R-:W-:Y:S05]  /*10510*/  BRA `(.L_x_131) ;  /* 0xffffffec001c7947 */ /* 0x000fea000383ffff */
.L_x_91:
[----:B--2---:R2:W3:Y:S02]  /*10520*/  SYNCS.PHASECHK.TRANS64.TRYWAIT P1, [R0+URZ+0x38860], R3 ;  /* 0x03886003000075a7 */ /* 0x0044e4000802017f */
[----:B---3--:R-:W-:Y:S05]  /*10530*/  @!P1 NANOSLEEP.SYNCS 0x989680 ;  /* 0x009896800000995d */ /* 0x008fea0003900000 */
[----:B------:R-:W3:Y:S02]  /*10540*/  @!P1 SYNCS.PHASECHK.TRANS64 P1, [R0+URZ+0x38860], R3 ;  /* 0x03886003000095a7 */ /* 0x000ee4000802007f */
[----:B---3--:R-:W-:Y:S05]  /*10550*/  @!P1 BRA `(.L_x_91) ;  /* 0xfffffffc00f09947 */ /* 0x008fea000383ffff */
[----:B------:R-:W-:Y:S05]  /*10560*/  BRA `(.L_x_132) ;  /* 0xffffffec001c7947 */ /* 0x000fea000383ffff */
.L_x_93:
[----:B-1----:R1:W3:Y:S02]  /*10570*/  SYNCS.PHASECHK.TRANS64.TRYWAIT P1, [R5+URZ+0x38860], R2 ;  /* 0x03886002050075a7 */ /* 0x0022e4000802017f */
[----:B---3--:R-:W-:Y:S05]  /*10580*/  @!P1 NANOSLEEP.SYNCS 0x989680 ;  /* 0x009896800000995d */ /* 0x008fea0003900000 */
[----:B------:R-:W3:Y:S02]  /*10590*/  @!P1 SYNCS.PHASECHK.TRANS64 P1, [R5+URZ+0x38860], R2 ;  /* 0x03886002050095a7 */ /* 0x000ee4000802007f */
[----:B---3--:R-:W-:Y:S05]  /*105a0*/  @!P1 BRA `(.L_x_93) ;  /* 0xfffffffc00f09947 */ /* 0x008fea000383ffff */
[----:B------:R-:W-:Y:S05]  /*105b0*/  BRA `(.L_x_133) ;  /* 0xffffffec001c7947 */ /* 0x000fea000383ffff */
.L_x_95:
[----:B---3--:R3:W4:Y:S02]  /*105c0*/  SYNCS.PHASECHK.TRANS64.TRYWAIT P0, [R0+URZ+0x38880], R3 ;  /* 0x03888003000075a7 */ /* 0x008724000800017f */
[----:B----4-:R-:W-:Y:S05]  /*105d0*/  @!P0 NANOSLEEP.SYNCS 0x989680 ;  /* 0x009896800000895d */ /* 0x010fea0003900000 */
[----:B------:R-:W4:Y:S02]  /*105e0*/  @!P0 SYNCS.PHASECHK.TRANS64 P0, [R0+URZ+0x38880], R3 ;  /* 0x03888003000085a7 */ /* 0x000f24000800007f */
[----:B----4-:R-:W-:Y:S05]  /*105f0*/  @!P0 BRA `(.L_x_95) ;  /* 0xfffffffc00f08947 */ /* 0x010fea000383ffff */
[----:B------:R-:W-:Y:S05]  /*10600*/  BRA `(.L_x_96) ;  /* 0xffffffec00187947 */ /* 0x000fea000383ffff */
.L_x_134:
[----:B------:R-:W-:-:S00]  /*10610*/  BRA `(.L_x_134) ;  /* 0xfffffffc00fc7947 */ /* 0x000fc0000383ffff */
[----:B------:R-:W-:-:S00]  /*10620*/  NOP ;  /* 0x0000000000007918 */ /* 0x000fc00000000000 */
        /* <DEDUP_REMOVED lines=13> */
.L_x_13257:


//--------------------- .text._ZN7cutlass13device_kernelIN5flash11enable_sm90INS1_16FlashAttnFwdSm90INS1_25CollectiveMainloopFwdSm90ILi2EN4cute5tupleIJNS5_1CILi1EEES8_S8_EEENS6_IJNS7_ILi128EEESA_NS7_ILi256EEEEEELi256ENS_12float_e4m3_tEfNS_4arch4Sm90ELb0ELb0ELb0ELb1ELb0ELb0ELb0ELb1ELb1ELb1ELb1ELb0EEENS1_21CollectiveEpilogueFwdINS6_IJSA_SB_SA_EEES9_NS_10bfloat16_tESF_Li256ELb1ELb1ELb1ELb1EEENS1_36VarlenDynamicPersistentTileSchedulerILi128ELi128ELi256ELi128ELb1ELb1ELb1ELb0ELb1ELb1EEEEEEEEEvNT_6ParamsE --------------------------
	.section	.text._ZN7cutlass13device_kernelIN5flash11enable_sm90INS1_16FlashAttnFwdSm90INS1_25CollectiveMainloopFwdSm90ILi2EN4cute5tupleIJNS5_1CILi1EEES8_S8_EEENS6_IJNS7_ILi128EEESA_NS7_ILi256EEEEEELi256ENS_12float_e4m3_tEfNS_4arch4Sm90ELb0ELb0ELb0ELb1ELb0ELb0ELb0ELb1ELb1ELb1ELb1ELb0EEENS1_21CollectiveEpilogueFwdINS6_IJSA_SB_SA_EEES9_NS_10bfloat16_tESF_Li256ELb1ELb1ELb1ELb1EEENS1_36VarlenDynamicPersistentTileSchedulerILi128ELi128ELi256ELi128ELb1ELb1ELb1ELb0ELb1ELb1EEEEEEEEEvNT_6ParamsE,"ax",@progbits
	.align	128
.text._ZN7cutlass13device_kernelIN5flash11enable_sm90INS1_16FlashAttnFwdSm90INS1_25CollectiveMainloopFwdSm90ILi2EN4cute5tupleIJNS5_1CILi1EEES8_S8_EEENS6_IJNS7_ILi128EEESA_NS7_ILi256EEEEEELi256ENS_12float_e4m3_tEfNS_4arch4Sm90ELb0ELb0ELb0ELb1ELb0ELb0ELb0ELb1ELb1ELb1ELb1ELb0EEENS1_21CollectiveEpilogueFwdINS6_IJSA_SB_SA_EEES9_NS_10bfloat16_tESF_Li256ELb1ELb1ELb1ELb1EEENS1_36VarlenDynamicPersistentTileSchedulerILi128ELi128ELi256ELi128ELb1ELb1ELb1ELb0ELb1ELb1EEEEEEEEEvNT_6ParamsE:
        .type           _ZN7cutlass13device_kernelIN5flash11enable_sm90INS1_16FlashAttnFwdSm90INS1_25CollectiveMainloopFwdSm90ILi2EN4cute5tupleIJNS5_1CILi1EEES8_S8_EEENS6_IJNS7_ILi128EEESA_NS7_ILi256EEEEEELi256ENS_12float_e4m3_tEfNS_4arch4Sm90ELb0ELb0ELb0ELb1ELb0ELb0ELb0ELb1ELb1ELb1ELb1ELb0EEENS1_21CollectiveEpilogueFwdINS6_IJSA_SB_SA_EEES9_NS_10bfloat16_tESF_Li256ELb1ELb1ELb1ELb1EEENS1_36VarlenDynamicPersistentTileSchedulerILi128ELi128ELi256ELi128ELb1ELb1ELb1ELb0ELb1ELb1EEEEEEEEEvNT_6ParamsE,@function
        .size           _ZN7cutlass13device_kernelIN5flash11enable_sm90INS1_16FlashAttnFwdSm90INS1_25CollectiveMainloopFwdSm90ILi2EN4cute5tupleIJNS5_1CILi1EEES8_S8_EEENS6_IJNS7_ILi128EEESA_NS7_ILi256EEEEEELi256ENS_12float_e4m3_tEfNS_4arch4Sm90ELb0ELb0ELb0ELb1ELb0ELb0ELb0ELb1ELb1ELb1ELb1ELb0EEENS1_21CollectiveEpilogueFwdINS6_IJSA_SB_SA_EEES9_NS_10bfloat16_tESF_Li256ELb1ELb1ELb1ELb1EEENS1_36VarlenDynamicPersistentTileSchedulerILi128ELi128ELi256ELi128ELb1ELb1ELb1ELb0ELb1ELb1EEEEEEEEEvNT_6ParamsE,(.L_x_13258 - _ZN7cutlass13device_kernelIN5flash11enable_sm90INS1_16FlashAttnFwdSm90INS1_25CollectiveMainloopFwdSm90ILi2EN4cute5tupleIJNS5_1CILi1EEES8_S8_EEENS6_IJNS7_ILi128EEESA_NS7_ILi256EEEEEELi256ENS_12float_e4m3_tEfNS_4arch4Sm90ELb0ELb0ELb0ELb1ELb0ELb0ELb0ELb1ELb1ELb1ELb1ELb0EEENS1_21CollectiveEpilogueFwdINS6_IJSA_SB_SA_EEES9_NS_10bfloat16_tESF_Li256ELb1ELb1ELb1ELb1EEENS1_36VarlenDynamicPersistentTileSchedulerILi128ELi128ELi256ELi128ELb1ELb1ELb1ELb0ELb1ELb1EEEEEEEEEvNT_6ParamsE)
        .other          _ZN7cutlass13device_kernelIN5flash11enable_sm90INS1_16FlashAttnFwdSm90INS1_25CollectiveMainloopFwdSm90ILi2EN4cute5tupleIJNS5_1CILi1EEES8_S8_EEENS6_IJNS7_ILi128EEESA_NS7_ILi256EEEEEELi256ENS_12float_e4m3_tEfNS_4arch4Sm90ELb0ELb0ELb0ELb1ELb0ELb0ELb0ELb1ELb1ELb1ELb1ELb0EEENS1_21CollectiveEpilogueFwdINS6_IJSA_SB_SA_EEES9_NS_10bfloat16_tESF_Li256ELb1ELb1ELb1ELb1EEENS1_36VarlenDynamicPersistentTileSchedulerILi128ELi128ELi256ELi128ELb1ELb1ELb1ELb0ELb1ELb1EEEEEEEEEvNT_6ParamsE,@"STO_CUDA_ENTRY STV_DEFAULT"
_ZN7cutlass13device_kernelIN5flash11enable_sm90INS1_16FlashAttnFwdSm90INS1_25CollectiveMainloopFwdSm90ILi2EN4cute5tupleIJNS5_1CILi1EEES8_S8_EEENS6_IJNS7_ILi128EEESA_NS7_ILi256EEEEEELi256ENS_12float_e4m3_tEfNS_4arch4Sm90ELb0ELb0ELb0ELb1ELb0ELb0ELb0ELb1ELb1ELb1ELb1ELb0EEENS1_21CollectiveEpilogueFwdINS6_IJSA_SB_SA_EEES9_NS_10bfloat16_tESF_Li256ELb1ELb1ELb1ELb1EEENS1_36VarlenDynamicPersistentTileSchedulerILi128ELi128ELi256ELi128ELb1ELb1ELb1ELb0ELb1ELb1EEEEEEEEEvNT_6ParamsE:
[----:B------:R-:W0:Y:S02]  /*0000*/  LDC R1, c[0x0][0x28] ;  /* 0x00000a00ff017b82 */ /* 0x000e240000000800 */
[----:B0-----:R-:W-:Y:S01]  /*0010*/  VIADD R1, R1, 0xffffffa8 ;  /* 0xffffffa801017836 */ /* 0x001fe20000000000 */
[----:B------:R-:W0:Y:S01]  /*0020*/  S2R R3, SR_TID.X ;  /* 0x0000000000037919 */ /* 0x000e220000002100 */
[----:B------:R-:W-:Y:S01]  /*0030*/  ELECT P0, URZ, PT ;  /* 0x00000000003f782f */ /* 0x000fe20003800000 */
[----:B------:R-:W-:Y:S01]  /*0040*/  BSSY B0, `(.L_x_135) ;  /* 0x000000e000007945 */ /* 0x000fe20003800000 */
[--C-:B0-----:R-:W-:Y:S02]  /*0050*/  SHF.R.U32.HI R0, RZ, 0x5, R3.reuse ;  /* 0x00000005ff007819 */ /* 0x101fe40000011603 */
[----:B------:R-:W-:-:S03]  /*0060*/  SHF.R.U32.HI R3, RZ, 0x7, R3 ;  /* 0x00000007ff037819 */ /* 0x000fc60000011603 */
        /* <DEDUP_REMOVED lines=11> */
.L_x_136:
[----:B------:R-:W-:Y:S05]  /*0120*/  BSYNC B0 ;  /* 0x0000000000007941 */ /* 0x000fea0003800000 */
.L_x_135:
[----:B------:R-:W-:Y:S01]  /*0130*/  VOTEU.ANY UP0, P0 ;  /* 0x00000000003f7886 */ /* 0x000fe20000000100 */
[----:B------:R-:W0:Y:S01]  /*0140*/  SHFL.IDX PT, R3, R3, RZ, 0x1f ;  /* 0x00001fff03037589 */ /* 0x000e2200000e0000 */
[----:B------:R-:W-:Y:S01]  /*0150*/  UMOV UR4, 0x80 ;  /* 0x0000008000047882 */ /* 0x000fe20000000000 */
[----:B------:R-:W-:Y:S01]  /*0160*/  UMOV UR7, 0x100 ;  /* 0x0000010000077882 */ /* 0x000fe20000000000 */
[----:B------:R-:W-:Y:S01]  /*0170*/  VOTEU.ANY UP1, P0 ;  /* 0x00000000003f7886 */ /* 0x000fe20000020100 */
[----:B------:R-:W1:Y:S01]  /*0180*/  @UP0 S2UR UR8, SR_CgaCtaId ;  /* 0x00000000000809c3 */ /* 0x000e620000008800 */
[----:B------:R-:W2:Y:S01]  /*0190*/  SHFL.IDX PT, R2, R0, RZ, 0x1f ;  /* 0x00001fff00027589 */ /* 0x000ea200000e0000 */
[----:B------:R-:W-:Y:S01]  /*01a0*/  @UP0 UMOV UR6, 0x400 ;  /* 0x0000040000060882 */ /* 0x000fe20000000000 */
[----:B------:R-:W-:-:S04]  /*01b0*/  @UP0 UIADD3 UR4, -UR4, 0x100000, URZ ;  /* 0x0010000004040890 */ /* 0x000fc8000fffe13f */
[----:B------:R-:W-:Y:S02]  /*01c0*/  @UP0 USHF.L.U32 UR5, UR4, 0xb, URZ ;  /* 0x0000000b04050899 */ /* 0x000fe4000800063f */
[----:B------:R-:W-:Y:S01]  /*01d0*/  @UP0 USHF.L.U32 UR4, UR4, 0x1, URZ ;  /* 0x0000000104040899 */ /* 0x000fe2000800063f */
[----:B------:R-:W-:Y:S01]  /*01e0*/  VOTEU.ANY UP2, P0 ;  /* 0x00000000003f7886 */ /* 0x000fe20000040100 */
[----:B0-----:R-:W-:Y:S01]  /*01f0*/  R2UR UR9, R3 ;  /* 0x00000000030972ca */ /* 0x001fe200000e0000 */
[----:B-1----:R-:W-:Y:S01]  /*0200*/  @UP0 ULEA UR8, UR8, UR6, 0x18 ;  /* 0x0000000608080291 */ /* 0x002fe2000f8ec03f */
[----:B--2---:R-:W-:Y:S01]  /*0210*/  ISETP.NE.AND P1, PT, R2, RZ, PT ;  /* 0x000000ff0200720c */ /* 0x004fe20003f25270 */
[----:B------:R-:W-:-:S04]  /*0220*/  @UP0 UIADD3 UR6, -UR7, 0x100000, URZ ;  /* 0x0010000007060890 */ /* 0x000fc8000fffe13f */
[----:B------:R-:W-:Y:S02]  /*0230*/  @UP0 USHF.L.U32 UR7, UR6, 0xb, URZ ;  /* 0x0000000b06070899 */ /* 0x000fe4000800063f */
[----:B------:R-:W-:-:S04]  /*0240*/  @UP0 USHF.L.U32 UR6, UR6, 0x1, URZ ;  /* 0x0000000106060899 */ /* 0x000fc8000800063f */
[----:B------:R-:W-:Y:S01]  /*0250*/  UISETP.NE.AND UP0, UPT, UR9, URZ, UPT ;  /* 0x0000003f0900728c */ /* 0x000fe2000bf05270 */
[----:B------:R-:W0:Y:S02]  /*0260*/  FENCE.VIEW.ASYNC.S ;  /* 0x00000000000073c6 */ /* 0x000e240000000000 */
[----:B0-----:R0:W1:Y:S05]  /*0270*/  @UP1 SYNCS.EXCH.64 URZ, [UR8+0x38800], UR4 ;  /* 0x03880004083f15b2 */ /* 0x00106a0008000100 */
[----:B------:R0:W2:Y:S01]  /*0280*/  @UP2 SYNCS.EXCH.64 URZ, [UR8+0x38820], UR6 ;  /* 0x03882006083f25b2 */ /* 0x0000a20008000100 */
        /* <DEDUP_REMOVED lines=17> */
[----:B------:R3:W0:Y:S02]  /*03a0*/  SYNCS.EXCH.64 URZ, [UR8+0x38848], UR6 ;  /* 0x03884806083f75b2 */ /* 0x0006240008000100 */
[----:B---3--:R-:W-:Y:S01]  /*03b0*/  NOP ;  /* 0x0000000000007918 */ /* 0x008fe20000000000 */
.L_x_137:
[----:B------:R-:W3:Y:S01]  /*03c0*/  SHFL.IDX PT, R2, R0, RZ, 0x1f ;  /* 0x00001fff00027589 */ /* 0x000ee200000e0000 */
[----:B------:R-:W-:Y:S01]  /*03d0*/  NOP ;  /* 0x0000000000007918 */ /* 0x000fe20000000000 */
[----:B---3--:R-:W-:-:S13]  /*03e0*/  ISETP.NE.AND P0, PT, R2, RZ, PT ;  /* 0x000000ff0200720c */ /* 0x008fda0003f05270 */
        /* <DEDUP_REMOVED lines=17> */
[----:B------:R3:W0:Y:S02]  /*0500*/  SYNCS.EXCH.64 URZ, [UR8+0x38868], UR6 ;  /* 0x03886806083f75b2 */ /* 0x0006240008000100 */
[----:B---3--:R-:W-:Y:S01]  /*0510*/  NOP ;  /* 0x0000000000007918 */ /* 0x008fe20000000000 */
.L_x_138:
[----:B------:R-:W3:Y:S01]  /*0520*/  SHFL.IDX PT, R2, R0, RZ, 0x1f ;  /* 0x00001fff00027589 */ /* 0x000ee200000e0000 */
[----:B------:R-:W-:Y:S01]  /*0530*/  NOP ;  /* 0x0000000000007918 */ /* 0x000fe20000000000 */
[----:B---3--:R-:W-:-:S13]  /*0540*/  ISETP.NE.AND P0, PT, R2, RZ, PT ;  /* 0x000000ff0200720c */ /* 0x008fda0003f05270 */
        /* <DEDUP_REMOVED lines=13> */
[----:B------:R3:W0:Y:S02]  /*0620*/  SYNCS.EXCH.64 URZ, [UR6+0x38888], UR4 ;  /* 0x03888804063f75b2 */ /* 0x0006240008000100 */
[----:B---3--:R-:W-:Y:S01]  /*0630*/  NOP ;  /* 0x0000000000007918 */ /* 0x008fe20000000000 */
.L_x_139:
        /* <DEDUP_REMOVED lines=22> */
.L_x_140:
        /* <DEDUP_REMOVED lines=22> */
.L_x_141:
[----:B------:R-:W-:Y:S01]  /*0900*/  PLOP3.LUT P0, PT, PT, PT, UP0, 0x80, 0x0 ;  /* 0x000000000000781c */ /* 0x000fe20003f0f008 */
[----:B------:R-:W-:Y:S01]  /*0910*/  UMOV UR38, 0x1 ;  /* 0x0000000100267882 */ /* 0x000fe20000000000 */
[----:B------:R-:W-:Y:S01]  /*0920*/  NOP ;  /* 0x0000000000007918 */ /* 0x000fe20000000000 */
[----:B------:R-:W-:Y:S01]  /*0930*/  USEL UR38, UR38, 0x2, !UP0 ;  /* 0x0000000226267887 */ /* 0x000fe2000c000000 */
[----:B------:R-:W-:Y:S01]  /*0940*/  ULDC.64 UR50, c[0x0][0x208] ;  /* 0x0000820000327ab9 */ /* 0x000fe20000000a00 */
[----:B012-4-:R-:W-:Y:S08]  /*0950*/  BAR.SYNC.DEFER_BLOCKING 0x0 ;  /* 0x0000000000007b1d */ /* 0x017ff00000010000 */
[----:B------:R-:W-:Y:S05]  /*0960*/  @!P0 BRA `(.L_x_142) ;  /* 0x000000d8008c8947 */ /* 0x000fea0003800000 */
.L_x_143:
[----:B------:R-:W-:-:S08]  /*0970*/  NOP ;  /* 0x0000000000007918 */ /* 0x000fd00000000000 */
[----:B------:R-:W0:Y:S02]  /*0980*/  USETMAXREG.TRY_ALLOC.CTAPOOL UP0, 0xf0 ;  /* 0x000000f0000079c8 */ /* 0x000e240008000600 */
[----:B0-----:R-:W-:-:S13]  /*0990*/  PLOP3.LUT P0, PT, PT, PT, UP0, 0x80, 0x0 ;  /* 0x000000000000781c */ /* 0x001fda0003f0f008 */
[----:B------:R-:W-:Y:S05]  /*09a0*/  @!P0 BRA `(.L_x_143) ;  /* 0xfffffffc00f08947 */ /* 0x000fea000383ffff */
[----:B------:R-:W0:Y:S01]  /*09b0*/  S2R R2, SR_TID.X ;  /* 0x0000000000027919 */ /* 0x000e220000002100 */
[----:B------:R-:W1:Y:S01]  /*09c0*/  S2UR UR5, SR_CgaCtaId ;  /* 0x00000000000579c3 */ /* 0x000e620000008800 */
[----:B------:R-:W-:-:S07]  /*09d0*/  UMOV UR4, 0x400 ;  /* 0x0000040000047882 */ /* 0x000fce0000000000 */
[----:B------:R-:W-:Y:S06]  /*09e0*/  BAR.ARV 0x8, 0x180 ;  /* 0x0206000000007b1d */ /* 0x000fec0000002000 */
[----:B-1----:R-:W-:Y:S01]  /*09f0*/  ULEA UR4, UR5, UR4, 0x18 ;  /* 0x0000000405047291 */ /* 0x002fe2000f8ec03f */
[----:B0-----:R-:W-:-:S04]  /*0a00*/  LOP3.LUT R0, R2, 0xffffff80, RZ, 0xc0, !PT ;  /* 0xffffff8002007812 */ /* 0x001fc800078ec0ff */
[----:B------:R-:W-:-:S13]  /*0a10*/  ISETP.NE.AND P0, PT, R0, 0x80, PT ;  /* 0x000000800000780c */ /* 0x000fda0003f05270 */
[----:B------:R-:W-:Y:S08]  /*0a20*/  @!P0 BAR.ARV 0x9, 0x100 ;  /* 0x0244000000008b1d */ /* 0x000ff00000002000 */
[----:B------:R-:W-:Y:S06]  /*0a30*/  BAR.SYNC.DEFER_BLOCKING 0x5, 0x180 ;  /* 0x0146000000007b1d */ /* 0x000fec0000010000 */
[----:B------:R-:W0:Y:S01]  /*0a40*/  LDS.128 R8, [UR4+0x388d0] ;  /* 0x0388d004ff087984 */ /* 0x000e220008000c00 */
[----:B------:R-:W-:Y:S01]  /*0a50*/  ULDC UR4, c[0x0][0xc3c] ;  /* 0x00030f0000047ab9 */ /* 0x000fe20000000800 */
[----:B------:R-:W-:Y:S06]  /*0a60*/  BAR.ARV 0x4, 0x180 ;  /* 0x0106000000007b1d */ /* 0x000fec0000002000 */
[----:B0-----:R-:W-:-:S13]  /*0a70*/  ISETP.GE.AND P0, PT, R11, UR4, PT ;  /* 0x000000040b007c0c */ /* 0x001fda000bf06270 */
[----:B------:R-:W-:Y:S05]  /*0a80*/  @P0 EXIT ;  /* 0x000000000000094d */ /* 0x000fea0003800000 */
[----:B------:R-:W-:Y:S01]  /*0a90*/  VIADD R0, R2, 0xffffff80 ;  /* 0xffffff8002007836 */ /* 0x000fe20000000000 */
[----:B------:R-:W-:Y:S01]  /*0aa0*/  R2UR UR7, R11 ;  /* 0x000000000b0772ca */ /* 0x000fe200000e0000 */
[----:B------:R-:W-:Y:S01]  /*0ab0*/  ULOP3.LUT UR48, UR38, 0x1, URZ, 0xfc, !UPT ;  /* 0x0000000126307892 */ /* 0x000fe2000f8efc3f */
[----:B------:R-:W-:Y:S01]  /*0ac0*/  R2UR UR5, R9 ;  /* 0x00000000090572ca */ /* 0x000fe200000e0000 */
[----:B------:R-:W-:Y:S01]  /*0ad0*/  UMOV UR47, URZ ;  /* 0x0000003f002f7c82 */ /* 0x000fe20008000000 */
[----:B------:R-:W-:Y:S01]  /*0ae0*/  SHF.R.S32.HI R3, RZ, 0x1f, R0 ;  /* 0x0000001fff037819 */ /* 0x000fe20000011400 */
[----:B------:R-:W-:Y:S01]  /*0af0*/  UMOV UR46, URZ ;  /* 0x0000003f002e7c82 */ /* 0x000fe20008000000 */
[----:B------:R-:W-:Y:S01]  /*0b00*/  R2UR UR6, R10 ;  /* 0x000000000a0672ca */ /* 0x000fe200000e0000 */
[----:B------:R-:W-:Y:S01]  /*0b10*/  UMOV UR54, URZ ;  /* 0x0000003f00367c82 */ /* 0x000fe20008000000 */
[CC--:B------:R-:W-:Y:S02]  /*0b20*/  LEA.HI R2, R3.reuse, R0.reuse, RZ, 0x7 ;  /* 0x0000000003027211 */ /* 0x0c0fe400078f38ff */
[----:B------:R-:W-:-:S02]  /*0b30*/  LEA.HI R4, R3, R0, RZ, 0x5 ;  /* 0x0000000003047211 */ /* 0x000fc400078f28ff */
[----:B------:R-:W-:-:S03]  /*0b40*/  LOP3.LUT R5, R2, 0xffffff80, RZ, 0xc0, !PT ;  /* 0xffffff8002057812 */ /* 0x000fc600078ec0ff */
[----:B------:R-:W-:Y:S02]  /*0b50*/  IMAD.SHL.U32 R6, R4, 0x20, RZ ;  /* 0x0000002004067824 */ /* 0x000fe400078e00ff */
[----:B------:R-:W-:Y:S01]  /*0b60*/  IMAD.IADD R13, R0, 0x1, -R5 ;  /* 0x00000001000d7824 */ /* 0x000fe200078e0a05 */
[CC--:B------:R-:W-:Y:S02]  /*0b70*/  LEA.HI R5, R3.reuse, R0.reuse, RZ, 0x2 ;  /* 0x0000000003057211 */ /* 0x0c0fe400078f10ff */
[----:B------:R-:W-:Y:S02]  /*0b80*/  LEA.HI R3, R3, R0, RZ, 0x4 ;  /* 0x0000000003037211 */ /* 0x000fe400078f20ff */
[----:B------:R-:W-:Y:S01]  /*0b90*/  SHF.R.S32.HI R8, RZ, 0x1f, R13 ;  /* 0x0000001fff087819 */ /* 0x000fe2000001140d */
[----:B------:R-:W-:Y:S01]  /*0ba0*/  STL [R1+0x44], R13 ;  /* 0x0000440d01007387 */ /* 0x000fe20000100800 */
[----:B------:R-:W-:Y:S02]  /*0bb0*/  LOP3.LUT R11, R5, 0xfffffffc, RZ, 0xc0, !PT ;  /* 0xfffffffc050b7812 */ /* 0x000fe400078ec0ff */
[----:B------:R-:W-:-:S02]  /*0bc0*/  LOP3.LUT R5, R3, 0x3fffff0, RZ, 0xc0, !PT ;  /* 0x03fffff003057812 */ /* 0x000fc400078ec0ff */
[----:B------:R-:W-:Y:S01]  /*0bd0*/  SHF.R.S32.HI R4, RZ, 0x4, R3 ;  /* 0x00000004ff047819 */ /* 0x000fe20000011403 */
[----:B------:R-:W-:Y:S01]  /*0be0*/  IMAD.IADD R12, R0, 0x1, -R11 ;  /* 0x00000001000c7824 */ /* 0x000fe200078e0a0b */
[----:B------:R-:W-:Y:S01]  /*0bf0*/  LEA.HI R9, R8, R13, RZ, 0x2 ;  /* 0x0000000d08097211 */ /* 0x000fe200078f10ff */
[----:B------:R-:W-:Y:S01]  /*0c00*/  IMAD.IADD R5, R0, 0x1, -R5 ;  /* 0x0000000100057824 */ /* 0x000fe200078e0a05 */
[----:B------:R-:W-:Y:S02]  /*0c10*/  LEA.HI R0, R3, R4, RZ, 0x1 ;  /* 0x0000000403007211 */ /* 0x000fe400078f08ff */
[--C-:B------:R-:W-:Y:S02]  /*0c20*/  SHF.R.S32.HI R10, RZ, 0x2, R9.reuse ;  /* 0x00000002ff0a7819 */ /* 0x100fe40000011409 */
[----:B------:R-:W-:Y:S02]  /*0c30*/  SHF.R.S32.HI R7, RZ, 0x1f, R9 ;  /* 0x0000001fff077819 */ /* 0x000fe40000011409 */
[----:B------:R-:W-:-:S02]  /*0c40*/  SHF.R.S32.HI R3, RZ, 0x7, R2 ;  /* 0x00000007ff037819 */ /* 0x000fc40000011402 */
[----:B------:R-:W-:Y:S02]  /*0c50*/  LEA.HI R11, R7, R10, RZ, 0x3 ;  /* 0x0000000a070b7211 */ /* 0x000fe400078f18ff */
[----:B------:R-:W-:Y:S02]  /*0c60*/  LEA.HI R2, R2, R3, RZ, 0x1 ;  /* 0x0000000302027211 */ /* 0x000fe400078f08ff */
[----:B------:R-:W-:Y:S02]  /*0c70*/  LOP3.LUT R6, R6, 0xfffffc00, RZ, 0xc0, !PT ;  /* 0xfffffc0006067812 */ /* 0x000fe400078ec0ff */
[----:B------:R-:W-:Y:S02]  /*0c80*/  LOP3.LUT R7, R0, 0x1ffffffe, RZ, 0xc0, !PT ;  /* 0x1ffffffe00077812 */ /* 0x000fe400078ec0ff */
[----:B------:R-:W-:Y:S01]  /*0c90*/  LOP3.LUT R11, R11, 0xfffffff8, RZ, 0xc0, !PT ;  /* 0xfffffff80b0b7812 */ /* 0x000fe200078ec0ff */
[----:B------:R-:W-:Y:S01]  /*0ca0*/  IMAD R6, R5, 0x40, R6 ;  /* 0x0000004005067824 */ /* 0x000fe200078e0206 */
[----:B------:R-:W-:Y:S01]  /*0cb0*/  LEA.HI R8, R8, R13, RZ, 0x5 ;  /* 0x0000000d08087211 */ /* 0x000fe200078f28ff */
[----:B------:R-:W-:Y:S01]  /*0cc0*/  IMAD.IADD R7, R4, 0x1, -R7 ;  /* 0x0000000104077824 */ /* 0x000fe200078e0a07 */
[----:B------:R-:W-:Y:S01]  /*0cd0*/  LOP3.LUT R2, R2, 0x3fffffe, RZ, 0xc0, !PT ;  /* 0x03fffffe02027812 */ /* 0x000fe200078ec0ff */
[----:B------:R-:W-:Y:S01]  /*0ce0*/  IMAD.IADD R11, R10, 0x1, -R11 ;  /* 0x000000010a0b7824 */ /* 0x000fe200078e0a0b */
[----:B------:R-:W-:-:S02]  /*0cf0*/  LEA.HI R0, R12, R12, RZ, 0x1 ;  /* 0x0000000c0c007211 */ /* 0x000fc400078f08ff */
[----:B------:R-:W-:Y:S01]  /*0d00*/  SHF.R.S32.HI R8, RZ, 0x5, R8 ;  /* 0x00000005ff087819 */ /* 0x000fe20000011408 */
[----:B------:R-:W-:Y:S01]  /*0d10*/  IMAD.IADD R2, R3, 0x1, -R2 ;  /* 0x0000000103027824 */ /* 0x000fe200078e0a02 */
[----:B------:R-:W-:Y:S01]  /*0d20*/  LOP3.LUT R3, R0, 0x1ffffffe, RZ, 0xc0, !PT ;  /* 0x1ffffffe00037812 */ /* 0x000fe200078ec0ff */
[----:B------:R-:W-:Y:S01]  /*0d30*/  IMAD R0, R7, 0x8, R6 ;  /* 0x0000000807007824 */ /* 0x000fe200078e0206 */
[----:B------:R-:W-:Y:S01]  /*0d40*/  LOP3.LUT R9, R9, 0x7ffffffc, RZ, 0xc0, !PT ;  /* 0x7ffffffc09097812 */ /* 0x000fe200078ec0ff */
[----:B------:R-:W-:Y:S02]  /*0d50*/  IMAD R11, R8, 0x10, R11 ;  /* 0x00000010080b7824 */ /* 0x000fe400078e020b */
[----:B------:R-:W-:Y:S01]  /*0d60*/  IMAD.IADD R3, R12, 0x1, -R3 ;  /* 0x000000010c037824 */ /* 0x000fe200078e0a03 */
[----:B------:R0:W-:Y:S01]  /*0d70*/  STL [R1+0x50], R0 ;  /* 0x0000500001007387 */ /* 0x0001e20000100800 */
[----:B------:R-:W-:-:S04]  /*0d80*/  IMAD.IADD R9, R13, 0x1, -R9 ;  /* 0x000000010d097824 */ /* 0x000fc800078e0a09 */
[----:B------:R-:W-:-:S04]  /*0d90*/  IMAD.SHL.U32 R16, R9, 0x2, RZ ;  /* 0x0000000209107824 */ /* 0x000fc800078e00ff */
[----:B------:R-:W-:Y:S02]  /*0da0*/  VIADD R32, R16, 0x8 ;  /* 0x0000000810207836 */ /* 0x000fe40000000000 */
[----:B0-----:R-:W-:Y:S02]  /*0db0*/  IMAD R0, R2, 0x40, R11 ;  /* 0x0000004002007824 */ /* 0x001fe400078e020b */
[C---:B------:R-:W-:Y:S01]  /*0dc0*/  VIADD R29, R16.reuse, 0x20 ;  /* 0x00000020101d7836 */ /* 0x040fe20000000000 */
[----:B------:R-:W-:Y:S01]  /*0dd0*/  SHF.R.S32.HI R2, RZ, 0x1f, R32 ;  /* 0x0000001fff027819 */ /* 0x000fe20000011420 */
[C---:B------:R-:W-:Y:S01]  /*0de0*/  VIADD R26, R16.reuse, 0x38 ;  /* 0x00000038101a7836 */ /* 0x040fe20000000000 */
[----:B------:R0:W-:Y:S01]  /*0df0*/  STL [R1+0x48], R0 ;  /* 0x0000480001007387 */ /* 0x0001e20000100800 */
[C---:B------:R-:W-:Y:S01]  /*0e00*/  VIADD R21, R16.reuse, 0x50 ;  /* 0x0000005010157836 */ /* 0x040fe20000000000 */
[----:B------:R-:W-:Y:S01]  /*0e10*/  SHF.R.S32.HI R2, RZ, 0x1f, R29 ;  /* 0x0000001fff027819 */ /* 0x000fe2000001141d */
        /* <DEDUP_REMOVED lines=8> */
[----:B0-----:R-:W-:Y:S01]  /*0ea0*/  IMAD R0, R3, 0x8, R0 ;  /* 0x0000000803007824 */ /* 0x001fe200078e0200 */
[----:B------:R-:W-:Y:S01]  /*0eb0*/  SHF.R.S32.HI R6, RZ, 0x1f, R30 ;  /* 0x0000001fff067819 */ /* 0x000fe2000001141e */
        /* <DEDUP_REMOVED lines=40> */
[----:B------:R-:W-:Y:S01]  /*1140*/  VIADD R17, R16, 0xe8 ;  /* 0x000000e810117836 */ /* 0x000fe20000000000 */
[----:B------:R-:W-:-:S02]  /*1150*/  SHF.R.S32.HI R4, RZ, 0x1f, R19 ;  /* 0x0000001fff047819 */ /* 0x000fc40000011413 */
[----:B0-----:R-:W-:-:S07]  /*1160*/  SHF.R.S32.HI R2, RZ, 0x1f, R18 ;  /* 0x0000001fff027819 */ /* 0x001fce0000011412 */
.L_x_191:
[----:B------:R-:W-:Y:S01]  /*1170*/  ULDC.64 UR8, c[0x0][0xc88] ;  /* 0x0003220000087ab9 */ /* 0x000fe20000000a00 */
[----:B------:R-:W-:Y:S01]  /*1180*/  ULDC.64 UR14, c[0x0][0x998] ;  /* 0x00026600000e7ab9 */ /* 0x000fe20000000a00 */
[----:B------:R-:W-:Y:S01]  /*1190*/  UIMAD.WIDE UR8, UR7, 0x4, UR8 ;  /* 0x00000004070878a5 */ /* 0x000fe2000f8e0208 */
[----:B------:R-:W-:Y:S01]  /*11a0*/  ULDC.64 UR12, c[0x0][0x990] ;  /* 0x00026400000c7ab9 */ /* 0x000fe20000000a00 */
[----:B------:R-:W-:Y:S01]  /*11b0*/  ULDC.64 UR10, c[0x0][0xa20] ;  /* 0x00028800000a7ab9 */ /* 0x000fe20000000a00 */
[----:B------:R-:W-:-:S03]  /*11c0*/  ULOP3.LUT UR42, UR6, 0xffff, URZ, 0xc0, !UPT ;  /* 0x0000ffff062a7892 */ /* 0x000fc6000f8ec03f */
[----:B0-23--:R-:W-:Y:S01]  /*11d0*/  IMAD.U32 R2, RZ, RZ, UR8 ;  /* 0x00000008ff027e24 */ /* 0x00dfe2000f8e00ff */
[----:B------:R-:W-:Y:S01]  /*11e0*/  ULDC UR4, c[0x0][0x424] ;  /* 0x0001090000047ab9 */ /* 0x000fe20000000800 */
[----:B-1----:R-:W-:Y:S01]  /*11f0*/  IMAD.U32 R3, RZ, RZ, UR9 ;  /* 0x00000009ff037e24 */ /* 0x002fe2000f8e00ff */
[----:B------:R-:W-:Y:S01]  /*1200*/  ISETP.NE.U32.AND P1, PT, RZ, UR14, PT ;  /* 0x0000000eff007c0c */ /* 0x000fe2000bf25070 */
[----:B------:R-:W-:-:S03]  /*1210*/  ULDC.64 UR8, c[0x0][0xa28] ;  /* 0x00028a0000087ab9 */ /* 0x000fc60000000a00 */
[----:B------:R-:W2:Y:S01]  /*1220*/  LDG.E R2, desc[UR50][R2.64] ;  /* 0x0000003202027981 */ /* 0x000ea2000c1e1900 */
[----:B------:R-:W-:Y:S01]  /*1230*/  ISETP.NE.U32.AND P0, PT, RZ, UR12, PT ;  /* 0x0000000cff007c0c */ /* 0x000fe2000bf05070 */
[----:B------:R-:W-:Y:S01]  /*1240*/  UISETP.NE.U32.AND UP0, UPT, UR8, URZ, UPT ;  /* 0x0000003f0800728c */ /* 0x000fe2000bf05070 */
[----:B------:R-:W-:Y:S01]  /*1250*/  ISETP.NE.AND.EX P1, PT, RZ, UR15, PT, P1 ;  /* 0x0000000fff007c0c */ /* 0x000fe2000bf25310 */
[----:B------:R-:W-:Y:S01]  /*1260*/  UISETP.NE.U32.AND UP1, UPT, UR10, URZ, UPT ;  /* 0x0000003f0a00728c */ /* 0x000fe2000bf25070 */
[----:B------:R-:W-:Y:S01]  /*1270*/  ISETP.NE.AND.EX P0, PT, RZ, UR13, PT, P0 ;  /* 0x0000000dff007c0c */ /* 0x000fe2000bf05300 */
[----:B------:R-:W-:Y:S02]  /*1280*/  UISETP.NE.AND.EX UP0, UPT, UR9, URZ, UPT, UP0 ;  /* 0x0000003f0900728c */ /* 0x000fe4000bf05300 */
[----:B------:R-:W-:-:S04]  /*1290*/  UISETP.NE.AND.EX UP1, UPT, UR11, URZ, UPT, UP1 ;  /* 0x0000003f0b00728c */ /* 0x000fc8000bf25310 */
[----:B------:R-:W-:Y:S02]  /*12a0*/  PLOP3.LUT P4, PT, PT, PT, UP0, 0x80, 0x0 ;  /* 0x000000000000781c */ /* 0x000fe40003f8f008 */
[----:B------:R-:W-:Y:S02]  /*12b0*/  PLOP3.LUT P5, PT, PT, PT, UP1, 0x80, 0x0 ;  /* 0x000000000000781c */ /* 0x000fe40003faf018 */
[----:B------:R-:W0:Y:S08]  /*12c0*/  @P1 LDC.64 R8, c[0x0][0x9b8] ;  /* 0x00026e00ff081b82 */ /* 0x000e300000000a00 */
[----:B----4-:R-:W1:Y:S08]  /*12d0*/  @P0 LDC.64 R6, c[0x0][0x9a8] ;  /* 0x00026a00ff060b82 */ /* 0x010e700000000a00 */
[----:B------:R-:W3:Y:S08]  /*12e0*/  @P0 LDC.64 R14, c[0x0][0x9b0] ;  /* 0x00026c00ff0e0b82 */ /* 0x000ef00000000a00 */
[----:B------:R-:W4:Y:S01]  /*12f0*/  @P1 LDC.64 R20, c[0x0][0x9c0] ;  /* 0x00027000ff141b82 */ /* 0x000f220000000a00 */
[----:B--2---:R-:W-:-:S13]  /*1300*/  R2UR UR36, R2 ;  /* 0x00000000022472ca */ /* 0x004fda00000e0000 */
[----:B------:R-:W-:Y:S02]  /*1310*/  USHF.R.S32.HI UR37, URZ, 0x1f, UR36 ;  /* 0x0000001f3f257899 */ /* 0x000fe40008011424 */
[----:B0-----:R-:W-:Y:S01]  /*1320*/  @P1 IMAD.WIDE.U32 R4, R8, UR36, RZ ;  /* 0x0000002408041c25 */ /* 0x001fe2000f8e00ff */
[----:B------:R-:W-:-:S03]  /*1330*/  @UP0 ULEA UR8, UP2, UR36, UR8, 0x2 ;  /* 0x0000000824080291 */ /* 0x000fc6000f84103f */
[----:B------:R-:W-:Y:S01]  /*1340*/  @P1 IMAD R2, R8, UR37, RZ ;  /* 0x0000002508021c24 */ /* 0x000fe2000f8e02ff */
[----:B------:R-:W-:Y:S02]  /*1350*/  @UP0 ULEA.HI.X UR9, UR36, UR9, UR37, 0x2, UP2 ;  /* 0x0000000924090291 */ /* 0x000fe400090f1425 */
[C---:B-1---5:R-:W-:Y:S01]  /*1360*/  @P0 IMAD R0, R6.reuse, UR37, RZ ;  /* 0x0000002506000c24 */ /* 0x062fe2000f8e02ff */
[----:B------:R-:W-:Y:S02]  /*1370*/  @UP1 ULEA UR10, UP0, UR36, UR10, 0x2 ;  /* 0x0000000a240a1291 */ /* 0x000fe4000f80103f */
[----:B------:R-:W-:Y:S02]  /*1380*/  @P1 IMAD R9, R9, UR36, R2 ;  /* 0x0000002409091c24 */ /* 0x000fe4000f8e0202 */
[----:B------:R-:W-:Y:S01]  /*1390*/  @P0 IMAD R7, R7, UR36, R0 ;  /* 0x0000002407070c24 */ /* 0x000fe2000f8e0200 */
[----:B------:R-:W-:Y:S02]  /*13a0*/  @UP1 ULEA.HI.X UR11, UR36, UR11, UR37, 0x2, UP0 ;  /* 0x0000000b240b1291 */ /* 0x000fe400080f1425 */
[----:B------:R-:W-:-:S04]  /*13b0*/  @P0 IMAD.WIDE.U32 R2, R6, UR36, RZ ;  /* 0x0000002406020c25 */ /* 0x000fc8000f8e00ff */
[----:B------:R-:W-:Y:S02]  /*13c0*/  @P0 IMAD.IADD R3, R3, 0x1, R7 ;  /* 0x0000000103030824 */ /* 0x000fe400078e0207 */
[----:B------:R-:W-:Y:S02]  /*13d0*/  @P1 IMAD.IADD R5, R5, 0x1, R9 ;  /* 0x0000000105051824 */ /* 0x000fe400078e0209 */
[----:B---3--:R-:W-:-:S04]  /*13e0*/  @P0 IMAD.WIDE.U32 R2, R14, UR42, R2 ;  /* 0x0000002a0e020c25 */ /* 0x008fc8000f8e0002 */
[----:B----4-:R-:W-:-:S04]  /*13f0*/  @P1 IMAD.WIDE.U32 R6, R20, UR42, R4 ;  /* 0x0000002a14061c25 */ /* 0x010fc8000f8e0004 */
[----:B------:R-:W-:Y:S02]  /*1400*/  IMAD.U32 R10, RZ, RZ, UR8 ;  /* 0x00000008ff0a7e24 */ /* 0x000fe4000f8e00ff */
[----:B------:R-:W-:Y:S02]  /*1410*/  IMAD.U32 R12, RZ, RZ, UR10 ;  /* 0x0000000aff0c7e24 */ /* 0x000fe4000f8e00ff */
[----:B------:R-:W-:Y:S02]  /*1420*/  IMAD.U32 R11, RZ, RZ, UR9 ;  /* 0x00000009ff0b7e24 */ /* 0x000fe4000f8e00ff */
[----:B------:R-:W-:Y:S02]  /*1430*/  IMAD.U32 R13, RZ, RZ, UR11 ;  /* 0x0000000bff0d7e24 */ /* 0x000fe4000f8e00ff */
[----:B------:R-:W-:Y:S01]  /*1440*/  @P0 IMAD R5, R15, UR42, R3 ;  /* 0x0000002a0f050c24 */ /* 0x000fe2000f8e0203 */
[----:B------:R-:W-:Y:S01]  /*1450*/  @P0 LEA R4, P2, R2, UR12, 0x2 ;  /* 0x0000000c02040c11 */ /* 0x000fe2000f8410ff */
[----:B------:R-:W-:Y:S01]  /*1460*/  @P1 IMAD R3, R21, UR42, R7 ;  /* 0x0000002a15031c24 */ /* 0x000fe2000f8e0207 */
[----:B------:R-:W-:Y:S01]  /*1470*/  @P1 LEA R8, P3, R6, UR14, 0x2 ;  /* 0x0000000e06081c11 */ /* 0x000fe2000f8610ff */
[----:B------:R-:W2:Y:S01]  /*1480*/  @P4 LDG.E R10, desc[UR50][R10.64] ;  /* 0x000000320a0a4981 */ /* 0x000ea2000c1e1900 */
[----:B------:R-:W-:Y:S01]  /*1490*/  IMAD.MOV.U32 R7, RZ, RZ, 0x3f800000 ;  /* 0x3f800000ff077424 */ /* 0x000fe200078e00ff */
[----:B------:R-:W-:Y:S01]  /*14a0*/  @P0 LEA.HI.X R5, R2, UR13, R5, 0x2, P2 ;  /* 0x0000000d02050c11 */ /* 0x000fe200090f1405 */
[----:B------:R-:W-:Y:S01]  /*14b0*/  IMAD.MOV.U32 R0, RZ, RZ, 0x3f800000 ;  /* 0x3f800000ff007424 */ /* 0x000fe200078e00ff */
[----:B------:R-:W3:Y:S01]  /*14c0*/  @P5 LDG.E R12, desc[UR50][R12.64] ;  /* 0x000000320c0c5981 */ /* 0x000ee2000c1e1900 */
[----:B------:R-:W-:Y:S01]  /*14d0*/  @P1 LEA.HI.X R9, R6, UR15, R3, 0x2, P3 ;  /* 0x0000000f06091c11 */ /* 0x000fe200098f1403 */
[----:B------:R-:W-:-:S02]  /*14e0*/  ULDC.64 UR8, c[0x0][0x418] ;  /* 0x0001060000087ab9 */ /* 0x000fc40000000a00 */
[----:B------:R0:W5:Y:S04]  /*14f0*/  @P0 LDG.E R7, desc[UR50][R4.64] ;  /* 0x0000003204070981 */ /* 0x000168000c1e1900 */
[----:B------:R0:W5:Y:S01]  /*1500*/  @P1 LDG.E R0, desc[UR50][R8.64] ;  /* 0x0000003208001981 */ /* 0x000162000c1e1900 */
[----:B------:R-:W-:Y:S01]  /*1510*/  UISETP.NE.U32.AND UP0, UPT, UR8, URZ, UPT ;  /* 0x0000003f0800728c */ /* 0x000fe2000bf05070 */
[----:B------:R-:W-:Y:S01]  /*1520*/  UMOV UR43, UR5 ;  /* 0x00000005002b7c82 */ /* 0x000fe20008000000 */
[----:B------:R-:W-:Y:S02]  /*1530*/  ULDC UR5, c[0x0][0x2f0] ;  /* 0x0000bc0000057ab9 */ /* 0x000fe40000000800 */
[----:B------:R-:W-:Y:S01]  /*1540*/  UISETP.NE.AND.EX UP0, UPT, UR9, URZ, UPT, UP0 ;  /* 0x0000003f0900728c */ /* 0x000fe2000bf05300 */
[----:B------:R-:W-:Y:S01]  /*1550*/  UMOV UR53, URZ ;  /* 0x0000003f00357c82 */ /* 0x000fe20008000000 */
[----:B------:R-:W-:-:S02]  /*1560*/  ULOP3.LUT UR7, UR6, 0xff0000, URZ, 0xc0, !UPT ;  /* 0x00ff000006077892 */ /* 0x000fc4000f8ec03f */
[----:B------:R-:W-:Y:S02]  /*1570*/  USEL UR4, UR4, 0x1, UP0 ;  /* 0x0000000104047887 */ /* 0x000fe40008000000 */
[----:B------:R-:W-:Y:S02]  /*1580*/  ULOP3.LUT UR6, UR6, 0xff000000, URZ, 0xc0, !UPT ;  /* 0xff00000006067892 */ /* 0x000fe4000f8ec03f */
[----:B------:R-:W-:Y:S01]  /*1590*/  UIMAD UR4, UR4, UR5, URZ ;  /* 0x00000005040472a4 */ /* 0x000fe2000f8e023f */
[----:B--2---:R-:W-:-:S06]  /*15a0*/  @P4 R2UR UR53, R10 ;  /* 0x000000000a3542ca */ /* 0x004fcc00000e0000 */
[----:B---3--:R-:W-:Y:S01]  /*15b0*/  @P5 R2UR UR4, R12 ;  /* 0x000000000c0452ca */ /* 0x008fe200000e0000 */
[----:B0-----:R-:W-:-:S14]  /*15c0*/  @P5 BRA `(.L_x_144) ;  /* 0x0000000000345947 */ /* 0x001fdc0003800000 */
[----:B------:R-:W-:Y:S02]  /*15d0*/  ULDC.64 UR8, c[0x0][0xa08] ;  /* 0x0002820000087ab9 */ /* 0x000fe40000000a00 */
[----:B------:R-:W-:-:S04]  /*15e0*/  ISETP.NE.U32.AND P0, PT, RZ, UR8, PT ;  /* 0x00000008ff007c0c */ /* 0x000fc8000bf05070 */
[----:B------:R-:W-:-:S13]  /*15f0*/  ISETP.NE.AND.EX P0, PT, RZ, UR9, PT, P0 ;  /* 0x00000009ff007c0c */ /* 0x000fda000bf05300 */
[----:B------:R-:W-:Y:S05]  /*1600*/  @!P0 BRA `(.L_x_144) ;  /* 0x0000000000248947 */ /* 0x000fea0003800000 */
[----:B------:R-:W-:Y:S02]  /*1610*/  ULDC.64 UR4, c[0x0][0xa08] ;  /* 0x0002820000047ab9 */ /* 0x000fe40000000a00 */
[----:B------:R-:W-:-:S06]  /*1620*/  UIMAD.WIDE UR4, UR36, 0x4, UR4 ;  /* 0x00000004240478a5 */ /* 0x000fcc000f8e0204 */
[----:B------:R-:W-:Y:S02]  /*1630*/  IMAD.U32 R2, RZ, RZ, UR4 ;  /* 0x00000004ff027e24 */ /* 0x000fe4000f8e00ff */
[----:B------:R-:W-:-:S05]  /*1640*/  IMAD.U32 R3, RZ, RZ, UR5 ;  /* 0x00000005ff037e24 */ /* 0x000fca000f8e00ff */
[----:B------:R-:W2:Y:S04]  /*1650*/  LDG.E R5, desc[UR50][R2.64] ;  /* 0x0000003202057981 */ /* 0x000ea8000c1e1900 */
[----:B------:R-:W3:Y:S01]  /*1660*/  LDG.E R4, desc[UR50][R2.64+0x4] ;  /* 0x0000043202047981 */ /* 0x000ee2000c1e1900 */
[----:B--2---:R-:W-:Y:S02]  /*1670*/  R2UR UR4, R5 ;  /* 0x00000000050472ca */ /* 0x004fe400000e0000 */
[----:B---3--:R-:W-:-:S13]  /*1680*/  R2UR UR5, R4 ;  /* 0x00000000040572ca */ /* 0x008fda00000e0000 */
[----:B------:R-:W-:-:S12]  /*1690*/  UIADD3 UR4, -UR4, UR5, URZ ;  /* 0x0000000504047290 */ /* 0x000fd8000fffe13f */
.L_x_144:
[----:B------:R-:W-:Y:S01]  /*16a0*/  UIADD3 UR53, -UR53, UR4, URZ ;  /* 0x0000000435357290 */ /* 0x000fe2000fffe13f */
[----:B-----5:R-:W-:Y:S01]  /*16b0*/  FMUL.FTZ R0, R7, R0 ;  /* 0x0000000007007220 */ /* 0x020fe20000410000 */
[----:B------:R-:W-:Y:S02]  /*16c0*/  USHF.R.U32.HI UR6, URZ, 0x8, UR6 ;  /* 0x000000083f067899 */ /* 0x000fe40008011606 */
[----:B------:R-:W-:Y:S02]  /*16d0*/  UISETP.GE.AND UP0, UPT, UR53, 0x1, UPT ;  /* 0x000000013500788c */ /* 0x000fe4000bf06270 */
[----:B------:R-:W-:Y:S02]  /*16e0*/  UIADD3 UR5, UR53, 0x7f, URZ ;  /* 0x0000007f35057890 */ /* 0x000fe4000fffe03f */
[----:B------:R-:W-:Y:S02]  /*16f0*/  ULEA.HI UR7, UR7, UR6, URZ, 0x10 ;  /* 0x0000000607077291 */ /* 0x000fe4000f8f803f */
[----:B------:R-:W-:Y:S01]  /*1700*/  PLOP3.LUT P0, PT, PT, PT, UP0, 0x80, 0x0 ;  /* 0x000000000000781c */ /* 0x000fe20003f0f008 */
[----:B------:R-:W-:Y:S01]  /*1710*/  USHF.R.S32.HI UR6, URZ, 0x1f, UR5 ;  /* 0x0000001f3f067899 */ /* 0x000fe20008011405 */
[----:B------:R-:W-:Y:S01]  /*1720*/  ULDC UR11, c[0x0][0x988] ;  /* 0x00026200000b7ab9 */ /* 0x000fe20000000800 */
[----:B------:R-:W-:-:S02]  /*1730*/  UMOV UR4, URZ ;  /* 0x0000003f00047c82 */ /* 0x000fc40008000000 */
[----:B------:R-:W-:Y:S02]  /*1740*/  ULEA.HI UR6, UR6, UR5, URZ, 0x7 ;  /* 0x0000000506067291 */ /* 0x000fe4000f8f383f */
[----:B------:R-:W-:Y:S02]  /*1750*/  ULOP3.LUT UR39, UR7, 0xff, URZ, 0xc0, !UPT ;  /* 0x000000ff07277892 */ /* 0x000fe4000f8ec03f */
[----:B------:R-:W-:Y:S02]  /*1760*/  USHF.R.U32.HI UR45, URZ, 0x10, UR7 ;  /* 0x000000103f2d7899 */ /* 0x000fe40008011607 */
[----:B------:R-:W-:Y:S02]  /*1770*/  USHF.R.S32.HI UR9, URZ, 0x7, UR6 ;  /* 0x000000073f097899 */ /* 0x000fe40008011406 */
[----:B------:R-:W-:Y:S10]  /*1780*/  @!P0 BRA `(.L_x_145) ;  /* 0x0000000000908947 */ /* 0x000ff40003800000 */
[----:B------:R-:W-:Y:S01]  /*1790*/  UISETP.NE.AND UP0, UPT, UR45, URZ, UPT ;  /* 0x0000003f2d00728c */ /* 0x000fe2000bf05270 */
[----:B------:R-:W-:-:S03]  /*17a0*/  ULDC UR4, c[0x0][0x9f0] ;  /* 0x00027c0000047ab9 */ /* 0x000fc60000000800 */
[----:B------:R-:W-:-:S03]  /*17b0*/  USEL UR10, UR45, UR4, UP0 ;  /* 0x000000042d0a7287 */ /* 0x000fc60008000000 */
[----:B------:R-:W-:Y:S01]  /*17c0*/  UMOV UR4, URZ ;  /* 0x0000003f00047c82 */ /* 0x000fe20008000000 */
[----:B------:R-:W-:Y:S02]  /*17d0*/  UIADD3 UR6, UR9, -0x1, UR10 ;  /* 0xffffffff09067890 */ /* 0x000fe4000fffe00a */
[----:B------:R-:W-:-:S04]  /*17e0*/  IMAD.U32 R4, RZ, RZ, UR10 ;  /* 0x0000000aff047e24 */ /* 0x000fc8000f8e00ff */
[----:B------:R-:W-:Y:S01]  /*17f0*/  IMAD.U32 R5, RZ, RZ, UR6 ;  /* 0x00000006ff057e24 */ /* 0x000fe2000f8e00ff */
[-C--:B------:R-:W-:Y:S01]  /*1800*/  IABS R2, R4.reuse ;  /* 0x0000000400027213 */ /* 0x080fe20000000000 */
[----:B------:R-:W-:Y:S01]  /*1810*/  ULOP3.LUT UR6, UR6, UR10, URZ, 0x3c, !UPT ;  /* 0x0000000a06067292 */ /* 0x000fe2000f8e3c3f */
[----:B------:R-:W-:Y:S02]  /*1820*/  IABS R6, R4 ;  /* 0x0000000400067213 */ /* 0x000fe40000000000 */
[----:B------:R-:W-:Y:S02]  /*1830*/  R2UR UR12, R2 ;  /* 0x00000000020c72ca */ /* 0x000fe400000e0000 */
[----:B------:R-:W-:-:S05]  /*1840*/  IABS R5, R5 ;  /* 0x0000000500057213 */ /* 0x000fca0000000000 */
[----:B------:R-:W-:-:S05]  /*1850*/  IMAD.MOV.U32 R4, RZ, RZ, R5 ;  /* 0x000000ffff047224 */ /* 0x000fca00078e0005 */
[----:B------:R-:W-:Y:S01]  /*1860*/  R2UR UR8, R4 ;  /* 0x00000000040872ca */ /* 0x000fe200000e0000 */
[----:B------:R-:W0:Y:S08]  /*1870*/  I2F.RP R2, UR12 ;  /* 0x0000000c00027d06 */ /* 0x000e300008209400 */
[----:B0-----:R-:W0:Y:S02]  /*1880*/  MUFU.RCP R2, R2 ;  /* 0x0000000200027308 */ /* 0x001e240000001000 */
[----:B0-----:R-:W-:-:S02]  /*1890*/  VIADD R3, R2, 0xffffffe ;  /* 0x0ffffffe02037836 */ /* 0x001fc40000000000 */
[----:B------:R-:W-:-:S04]  /*18a0*/  IMAD.MOV R2, RZ, RZ, -R6 ;  /* 0x000000ffff027224 */ /* 0x000fc800078e0a06 */
[----:B------:R-:W0:Y:S02]  /*18b0*/  F2I.FTZ.U32.TRUNC.NTZ R3, R3 ;  /* 0x0000000300037305 */ /* 0x000e24000021f000 */
[----:B0-----:R-:W-:-:S13]  /*18c0*/  R2UR UR5, R3 ;  /* 0x00000000030572ca */ /* 0x001fda00000e0000 */
[----:B------:R-:W-:-:S04]  /*18d0*/  UIADD3 UR7, URZ, -UR5, URZ ;  /* 0x800000053f077290 */ /* 0x000fc8000fffe03f */
[----:B------:R-:W-:-:S04]  /*18e0*/  UIMAD UR7, UR7, UR12, URZ ;  /* 0x0000000c070772a4 */ /* 0x000fc8000f8e023f */
[----:B------:R-:W-:-:S03]  /*18f0*/  UIMAD.WIDE.U32 UR4, UR5, UR7, UR4 ;  /* 0x00000007050472a5 */ /* 0x000fc6000f8e0004 */
[----:B------:R-:W-:Y:S01]  /*1900*/  R2UR UR7, R2 ;  /* 0x00000000020772ca */ /* 0x000fe200000e0000 */
[----:B------:R-:W-:-:S12]  /*1910*/  UIMAD.WIDE.U32 UR4, UR5, UR8, URZ ;  /* 0x00000008050472a5 */ /* 0x000fd8000f8e003f */
[----:B------:R-:W-:-:S04]  /*1920*/  UIMAD UR4, UR5, UR7, UR8 ;  /* 0x00000007050472a4 */ /* 0x000fc8000f8e0208 */
[----:B------:R-:W-:-:S11]  /*1930*/  UISETP.GT.U32.AND UP1, UPT, UR12, UR4, UPT ;  /* 0x000000040c00728c */ /* 0x000fd6000bf24070 */
[----:B------:R-:W-:Y:S02]  /*1940*/  @!UP1 UIADD3 UR4, UR4, -UR12, URZ ;  /* 0x8000000c04049290 */ /* 0x000fe4000fffe03f */
[----:B------:R-:W-:Y:S02]  /*1950*/  @!UP1 UIADD3 UR5, UR5, 0x1, URZ ;  /* 0x0000000105059890 */ /* 0x000fe4000fffe03f */
[----:B------:R-:W-:Y:S02]  /*1960*/  UISETP.GE.U32.AND UP0, UPT, UR4, UR12, UPT ;  /* 0x0000000c0400728c */ /* 0x000fe4000bf06070 */
[----:B------:R-:W-:-:S09]  /*1970*/  UISETP.GE.AND UP1, UPT, UR6, URZ, UPT ;  /* 0x0000003f0600728c */ /* 0x000fd2000bf26270 */
[----:B------:R-:W-:Y:S02]  /*1980*/  @UP0 UIADD3 UR5, UR5, 0x1, URZ ;  /* 0x0000000105050890 */ /* 0x000fe4000fffe03f */
[----:B------:R-:W-:-:S05]  /*1990*/  UISETP.NE.AND UP0, UPT, UR10, URZ, UPT ;  /* 0x0000003f0a00728c */ /* 0x000fca000bf05270 */
[----:B------:R-:W-:Y:S02]  /*19a0*/  UMOV UR4, UR5 ;  /* 0x0000000500047c82 */ /* 0x000fe40008000000 */
[----:B------:R-:W-:-:S04]  /*19b0*/  @!UP1 UIADD3 UR4, -UR4, URZ, URZ ;  /* 0x0000003f04049290 */ /* 0x000fc8000fffe13f */
[----:B------:R-:W-:-:S12]  /*19c0*/  @!UP0 ULOP3.LUT UR4, URZ, UR10, URZ, 0x33, !UPT ;  /* 0x0000000a3f048292 */ /* 0x000fd8000f8e333f */
.L_x_145:
[----:B------:R-:W-:Y:S01]  /*19d0*/  UIMAD UR40, UR39, UR4, URZ ;  /* 0x00000004272872a4 */ /* 0x000fe2000f8e023f */
[----:B------:R-:W-:Y:S02]  /*19e0*/  IMAD.U32 R2, RZ, RZ, UR9 ;  /* 0x00000009ff027e24 */ /* 0x000fe4000f8e00ff */
[----:B------:R-:W-:Y:S01]  /*19f0*/  FMUL.FTZ R0, R0, UR11 ;  /* 0x0000000b00007c20 */ /* 0x000fe20008410000 */
[----:B------:R-:W-:Y:S01]  /*1a00*/  IMAD.U32 R3, RZ, RZ, UR4 ;  /* 0x00000004ff037e24 */ /* 0x000fe2000f8e00ff */
[----:B------:R-:W-:Y:S02]  /*1a10*/  PLOP3.LUT P0, PT, PT, PT, PT, 0x80, 0x0 ;  /* 0x000000000000781c */ /* 0x000fe40003f0f070 */
[----:B------:R-:W-:Y:S01]  /*1a20*/  CS2R R28, SRZ ;  /* 0x00000000001c7805 */ /* 0x000fe2000001ff00 */
[----:B------:R-:W-:Y:S01]  /*1a30*/  IMAD.MOV.U32 R160, RZ, RZ, RZ ;  /* 0x000000ffffa07224 */ /* 0x000fe200078e00ff */
[----:B------:R-:W-:Y:S01]  /*1a40*/  R2UR UR41, R0 ;  /* 0x00000000002972ca */ /* 0x000fe200000e0000 */
[----:B------:R-:W-:Y:S01]  /*1a50*/  IMAD.MOV.U32 R0, RZ, RZ, RZ ;  /* 0x000000ffff007224 */ /* 0x000fe200078e00ff */
[----:B------:R-:W-:-:S02]  /*1a60*/  VIADDMNMX R2, R3, UR40, R2, PT ;  /* 0x0000002803027c46 */ /* 0x000fc4000b800102 */
[----:B------:R-:W-:Y:S02]  /*1a70*/  CS2R R4, SRZ ;  /* 0x0000000000047805 */ /* 0x000fe4000001ff00 */
[----:B------:R-:W-:Y:S02]  /*1a80*/  CS2R R30, SRZ ;  /* 0x00000000001e7805 */ /* 0x000fe4000001ff00 */
[----:B------:R-:W-:Y:S02]  /*1a90*/  CS2R R26, SRZ ;  /* 0x00000000001a7805 */ /* 0x000fe4000001ff00 */
[----:B------:R-:W-:Y:S02]  /*1aa0*/  R2UR UR52, R2 ;  /* 0x00000000023472ca */ /* 0x000fe400000e0000 */
        /* <DEDUP_REMOVED lines=12> */
[----:B------:R-:W-:Y:S01]  /*1b70*/  UISETP.GT.AND UP0, UPT, UR52, UR40, UPT ;  /* 0x000000283400728c */ /* 0x000fe2000bf04270 */
[----:B------:R-:W-:Y:S02]  /*1b80*/  CS2R R52, SRZ ;  /* 0x0000000000347805 */ /* 0x000fe4000001ff00 */
[----:B------:R-:W-:-:S02]  /*1b90*/  CS2R R54, SRZ ;  /* 0x0000000000367805 */ /* 0x000fc4000001ff00 */
[----:B------:R-:W-:Y:S02]  /*1ba0*/  CS2R R50, SRZ ;  /* 0x0000000000327805 */ /* 0x000fe4000001ff00 */
[----:B------:R-:W-:Y:S02]  /*1bb0*/  CS2R R10, SRZ ;  /* 0x00000000000a7805 */ /* 0x000fe4000001ff00 */
[----:B------:R-:W-:Y:S02]  /*1bc0*/  CS2R R48, SRZ ;  /* 0x0000000000307805 */ /* 0x000fe4000001ff00 */
[----:B------:R-:W-:Y:S02]  /*1bd0*/  PLOP3.LUT P1, PT, PT, PT, UP0, 0x80, 0x0 ;  /* 0x000000000000781c */ /* 0x000fe40003f2f008 */
        /* <DEDUP_REMOVED lines=28> */
[----:B------:R-:W-:Y:S01]  /*1da0*/  CS2R R106, SRZ ;  /* 0x00000000006a7805 */ /* 0x000fe2000001ff00 */
[----:B------:R-:W-:Y:S01]  /*1db0*/  IMAD.MOV.U32 R116, RZ, RZ, RZ ;  /* 0x000000ffff747224 */ /* 0x000fe200078e00ff */
[----:B------:R-:W-:Y:S02]  /*1dc0*/  CS2R R118, SRZ ;  /* 0x0000000000767805 */ /* 0x000fe4000001ff00 */
[----:B------:R-:W-:Y:S01]  /*1dd0*/  CS2R R114, SRZ ;  /* 0x0000000000727805 */ /* 0x000fe2000001ff00 */
[----:B------:R-:W-:Y:S01]  /*1de0*/  IMAD.MOV.U32 R113, RZ, RZ, RZ ;  /* 0x000000ffff717224 */ /* 0x000fe200078e00ff */
        /* <DEDUP_REMOVED lines=13> */
[----:B------:R-:W-:-:S02]  /*1ec0*/  IMAD.MOV.U32 R148, RZ, RZ, RZ ;  /* 0x000000ffff947224 */ /* 0x000fc400078e00ff */
[----:B------:R-:W-:Y:S02]  /*1ed0*/  IMAD.MOV.U32 R146, RZ, RZ, RZ ;  /* 0x000000ffff927224 */ /* 0x000fe400078e00ff */
[----:B------:R-:W-:Y:S01]  /*1ee0*/  IMAD.MOV.U32 R145, RZ, RZ, RZ ;  /* 0x000000ffff917224 */ /* 0x000fe200078e00ff */
[----:B------:R-:W-:Y:S06]  /*1ef0*/  @!P1 BRA `(.L_x_146) ;  /* 0x0000006000589947 */ /* 0x000fec0003800000 */
[----:B------:R-:W0:Y:S01]  /*1f00*/  S2R R64, SR_TID.X ;  /* 0x0000000000407919 */ /* 0x000e220000002100 */
[----:B------:R-:W1:Y:S01]  /*1f10*/  S2UR UR6, SR_CgaCtaId ;  /* 0x00000000000679c3 */ /* 0x000e620000008800 */
[----:B------:R-:W-:Y:S02]  /*1f20*/  UMOV UR5, 0x400 ;  /* 0x0000040000057882 */ /* 0x000fe40000000000 */
[----:B-1----:R-:W-:-:S04]  /*1f30*/  ULEA UR5, UR6, UR5, 0x18 ;  /* 0x0000000506057291 */ /* 0x002fc8000f8ec03f */
[----:B------:R-:W-:Y:S01]  /*1f40*/  UIADD3 UR5, UR5, 0x20400, URZ ;  /* 0x0002040005057890 */ /* 0x000fe2000fffe03f */
[----:B0-----:R-:W-:-:S03]  /*1f50*/  VIADD R0, R64, 0xffffff80 ;  /* 0xffffff8040007836 */ /* 0x001fc60000000000 */
[----:B------:R-:W-:Y:S02]  /*1f60*/  ULOP3.LUT UP0, URZ, UR5, 0x3ff, URZ, 0xc0, !UPT ;  /* 0x000003ff053f7892 */ /* 0x000fe4000f80c03f */
[----:B------:R-:W-:-:S04]  /*1f70*/  SHF.R.S32.HI R3, RZ, 0x1f, R0 ;  /* 0x0000001fff037819 */ /* 0x000fc80000011400 */
[----:B------:R-:W-:Y:S02]  /*1f80*/  PLOP3.LUT P0, PT, PT, PT, UP0, 0x80, 0x0 ;  /* 0x000000000000781c */ /* 0x000fe40003f0f008 */
[----:B------:R-:W-:-:S04]  /*1f90*/  LEA.HI R3, R3, R0, RZ, 0x7 ;  /* 0x0000000003037211 */ /* 0x000fc800078f38ff */
[----:B------:R-:W-:-:S06]  /*1fa0*/  SHF.R.S32.HI R3, RZ, 0x7, R3 ;  /* 0x00000007ff037819 */ /* 0x000fcc0000011403 */
[----:B------:R-:W0:Y:S02]  /*1fb0*/  SHFL.IDX PT, R3, R3, RZ, 0x1f ;  /* 0x00001fff03037589 */ /* 0x000e2400000e0000 */
[----:B0-----:R-:W-:-:S13]  /*1fc0*/  R2UR UR44, R3 ;  /* 0x00000000032c72ca */ /* 0x001fda00000e0000 */
        /* <DEDUP_REMOVED lines=23> */
.L_x_147:
[----:B------:R-:W0:Y:S01]  /*2140*/  S2UR UR5, SR_CgaCtaId ;  /* 0x00000000000579c3 */ /* 0x000e220000008800 */
[----:B------:R-:W-:Y:S01]  /*2150*/  ULEA.HI UR4, UR47, UR47, URZ, 0x1 ;  /* 0x0000002f2f047291 */ /* 0x000fe2000f8f083f */
[----:B------:R-:W-:-:S03]  /*2160*/  MOV R3, 0x400 ;  /* 0x0000040000037802 */ /* 0x000fc60000000f00 */
[----:B------:R-:W-:-:S04]  /*2170*/  ULOP3.LUT UR4, UR4, 0xfffffffe, URZ, 0xc0, !UPT ;  /* 0xfffffffe04047892 */ /* 0x000fc8000f8ec03f */
[----:B------:R-:W-:-:S06]  /*2180*/  UIADD3 UR4, UR47, -UR4, URZ ;  /* 0x800000042f047290 */ /* 0x000fcc000fffe03f */
[----:B------:R-:W-:Y:S02]  /*2190*/  IMAD.U32 R4, RZ, RZ, UR4 ;  /* 0x00000004ff047e24 */ /* 0x000fe4000f8e00ff */
[----:B0-----:R-:W-:-:S05]  /*21a0*/  IMAD.U32 R2, RZ, RZ, UR5 ;  /* 0x00000005ff027e24 */ /* 0x001fca000f8e00ff */
[----:B------:R-:W-:Y:S02]  /*21b0*/  LEA R0, R2, R3, 0x18 ;  /* 0x0000000302007211 */ /* 0x000fe400078ec0ff */
[----:B------:R-:W-:Y:S01]  /*21c0*/  SHF.L.U32 R3, R4, 0x1f, RZ ;  /* 0x0000001f04037819 */ /* 0x000fe200000006ff */
[----:B------:R-:W-:-:S03]  /*21d0*/  IMAD.U32 R4, RZ, RZ, UR48 ;  /* 0x00000030ff047e24 */ /* 0x000fc6000f8e00ff */
[----:B------:R-:W0:Y:S02]  /*21e0*/  SYNCS.PHASECHK.TRANS64.TRYWAIT P1, [R0+URZ+0x38800], R3 ;  /* 0x03880003000075a7 */ /* 0x000e24000802017f */
[----:B------:R-:W-:Y:S01]  /*21f0*/  ISETP.NE.AND P0, PT, R4, 0x3, PT ;  /* 0x000000030400780c */ /* 0x000fe20003f05270 */
[----:B0-----:R-:W-:-:S12]  /*2200*/  @!P1 BRA `(.L_x_148) ;  /* 0x0000012800409947 */ /* 0x001fd80003800000 */
.L_x_286:
[----:B------:R-:W-:Y:S05]  /*2210*/  @!P0 BRA `(.L_x_149) ;  /* 0x0000000000048947 */ /* 0x000fea0003800000 */
[----:B------:R-:W-:Y:S01]  /*2220*/  BPT.TRAP 0x1 ;  /* 0x000000040000795c */ /* 0x000fe20000300000 */
.L_x_149:
[----:B------:R-:W-:Y:S02]  /*2230*/  IMAD.U32 R4, RZ, RZ, UR46 ;  /* 0x0000002eff047e24 */ /* 0x000fe4000f8e00ff */
[----:B------:R-:W-:-:S03]  /*2240*/  IMAD.U32 R5, RZ, RZ, UR54 ;  /* 0x00000036ff057e24 */ /* 0x000fc6000f8e00ff */
[----:B------:R-:W-:Y:S01]  /*2250*/  SHF.L.U32 R4, R4, 0x1f, RZ ;  /* 0x0000001f04047819 */ /* 0x000fe200000006ff */
[----:B------:R-:W-:-:S04]  /*2260*/  IMAD R5, R5, 0x8, R0 ;  /* 0x0000000805057824 */ /* 0x000fc800078e0200 */
[----:B------:R1:W2:Y:S01]  /*2270*/  SYNCS.PHASECHK.TRANS64.TRYWAIT P1, [R5+URZ+0x38830], R4 ;  /* 0x03883004050075a7 */ /* 0x0002a2000802017f */
[----:B------:R-:W-:Y:S05]  /*2280*/  @!P0 BRA `(.L_x_150) ;  /* 0x0000000000048947 */ /* 0x000fea0003800000 */
[----:B------:R-:W-:Y:S01]  /*2290*/  BPT.TRAP 0x1 ;  /* 0x000000040000795c */ /* 0x000fe20000300000 */
.L_x_150:
[----:B0-----:R-:W0:Y:S01]  /*22a0*/  S2R R3, SR_TID.X ;  /* 0x0000000000037919 */ /* 0x001e220000002100 */
[----:B------:R-:W-:Y:S01]  /*22b0*/  IMAD.MOV.U32 R25, RZ, RZ, RZ ;  /* 0x000000ffff197224 */ /* 0x000fe200078e00ff */
[----:B0-----:R-:W-:Y:S01]  /*22c0*/  LOP3.LUT P2, RZ, R3, 0x7f, RZ, 0xc0, !PT ;  /* 0x0000007f03ff7812 */ /* 0x001fe2000784c0ff */
[----:B--2---:R-:W-:-:S12]  /*22d0*/  @P1 BRA `(.L_x_151) ;  /* 0x0000000000081947 */ /* 0x004fd80003800000 */
[----:B------:R-:W0:Y:S02]  /*22e0*/  SYNCS.PHASECHK.TRANS64.TRYWAIT P1, [R5+URZ+0x38830], R4 ;  /* 0x03883004050075a7 */ /* 0x000e24000802017f */
[----:B0-----:R-:W-:Y:S05]  /*22f0*/  @!P1 BRA `(.L_x_152) ;  /* 0x0000012800189947 */ /* 0x001fea0003800000 */
.L_x_151:
[----:B------:R-:W-:Y:S05]  /*2300*/  WARPSYNC.ALL ;  /* 0x0000000000007948 */ /* 0x000fea0003800000 */
[----:B------:R-:W-:Y:S01]  /*2310*/  R2UR UR4, R0 ;  /* 0x00000000000472ca */ /* 0x000fe200000e0000 */
[----:B------:R-:W-:Y:S01]  /*2320*/  ULOP3.LUT UR32, UR55, 0x10000, URZ, 0xfc, !UPT ;  /* 0x0001000037207892 */ /* 0x000fe2000f8efc3f */
[----:B------:R-:W-:Y:S01]  /*2330*/  WARPGROUP.ARRIVE ;  /* 0x00000000000079c5 */ /* 0x000fe20000000000 */
[----:B------:R-:W-:Y:S01]  /*2340*/  UMOV UR33, 0x40000040 ;  /* 0x4000004000217882 */ /* 0x000fe20000000000 */
[----:B------:R-:W-:Y:S01]  /*2350*/  UMOV UR35, 0x40000040 ;  /* 0x4000004000237882 */ /* 0x000fe20000000000 */
[----:B------:R-:W-:Y:S01]  /*2360*/  UMOV UR5, 0x40000040 ;  /* 0x4000004000057882 */ /* 0x000fe20000000000 */
[----:B------:R-:W-:Y:S01]  /*2370*/  UMOV UR7, 0x40000040 ;  /* 0x4000004000077882 */ /* 0x000fe20000000000 */
[----:B------:R-:W-:Y:S01]  /*2380*/  UIADD3 UR8, UR32, 0x4, URZ ;  /* 0x0000000420087890 */ /* 0x000fe2000fffe03f */
[----:B------:R-:W-:Y:S01]  /*2390*/  IMAD.U32 R3, RZ, RZ, UR53 ;  /* 0x00000035ff037e24 */ /* 0x000fe2000f8e00ff */
[----:B------:R-:W-:Y:S01]  /*23a0*/  UMOV UR9, 0x40000040 ;  /* 0x4000004000097882 */ /* 0x000fe20000000000 */
[----:B------:R-:W-:Y:S01]  /*23b0*/  UMOV UR11, 0x40000040 ;  /* 0x40000040000b7882 */ /* 0x000fe20000000000 */
[----:B------:R-:W-:Y:S01]  /*23c0*/  UIADD3 UR12, UR32, 0x6, URZ ;  /* 0x00000006200c7890 */ /* 0x000fe2000fffe03f */
[----:B01----:R-:W-:Y:S01]  /*23d0*/  IMAD.U32 R4, RZ, RZ, UR52 ;  /* 0x00000034ff047e24 */ /* 0x003fe2000f8e00ff */
[----:B------:R-:W-:Y:S01]  /*23e0*/  UIADD3 UR4, UR4, 0x28400, URZ ;  /* 0x0002840004047890 */ /* 0x000fe2000fffe03f */
[----:B------:R-:W-:Y:S01]  /*23f0*/  IADD3 R3, R3, 0x80, -R16 ;  /* 0x0000008003037810 */ /* 0x000fe20007ffe810 */
[----:B------:R-:W-:Y:S01]  /*2400*/  UMOV UR13, 0x40000040 ;  /* 0x40000040000d7882 */ /* 0x000fe20000000000 */
[----:B------:R-:W-:Y:S01]  /*2410*/  UMOV UR15, 0x40000040 ;  /* 0x40000040000f7882 */ /* 0x000fe20000000000 */
[----:B------:R-:W-:Y:S01]  /*2420*/  USHF.R.U32.HI UR4, URZ, 0x4, UR4 ;  /* 0x000000043f047899 */ /* 0x000fe20008011604 */
[----:B------:R-:W-:Y:S01]  /*2430*/  P2R R21, PR, RZ, 0x1 ;  /* 0x00000001ff157803 */ /* 0x000fe20000000000 */
[----:B------:R-:W-:Y:S01]  /*2440*/  UIADD3 UR16, UR32, 0x400, URZ ;  /* 0x0000040020107890 */ /* 0x000fe2000fffe03f */
[----:B------:R-:W-:Y:S01]  /*2450*/  IMAD R4, R4, -0x80, R3 ;  /* 0xffffff8004047824 */ /* 0x000fe200078e0203 */
[----:B------:R-:W-:Y:S01]  /*2460*/  ULOP3.LUT UR4, UR4, 0x3fff, URZ, 0xc0, !UPT ;  /* 0x00003fff04047892 */ /* 0x000fe2000f8ec03f */
[----:B------:R-:W-:Y:S01]  /*2470*/  IMAD.U32 R8, RZ, RZ, UR41 ;  /* 0x00000029ff087e24 */ /* 0x000fe2000f8e00ff */
[----:B------:R-:W-:Y:S01]  /*2480*/  UMOV UR17, 0x40000040 ;  /* 0x4000004000117882 */ /* 0x000fe20000000000 */
[----:B------:R-:W-:Y:S01]  /*2490*/  UMOV UR19, 0x40000040 ;  /* 0x4000004000137882 */ /* 0x000fe20000000000 */
[----:B------:R-:W-:Y:S01]  /*24a0*/  ULOP3.LUT UR49, UR4, 0x10000, URZ, 0xfc, !UPT ;  /* 0x0001000004317892 */ /* 0x000fe2000f8efc3f */
[C---:B------:R-:W-:Y:S01]  /*24b0*/  ISETP.GT.AND P3, PT, R4.reuse, RZ, PT ;  /* 0x000000ff0400720c */ /* 0x040fe20003f64270 */
[----:B------:R-:W-:Y:S01]  /*24c0*/  UIADD3 UR4, UR32, 0x2, URZ ;  /* 0x0000000220047890 */ /* 0x000fe2000fffe03f */
[C---:B------:R-:W-:Y:S01]  /*24d0*/  ISETP.GT.AND P1, PT, R4.reuse, 0x1, PT ;  /* 0x000000010400780c */ /* 0x040fe20003f24270 */
[----:B------:R-:W-:Y:S01]  /*24e0*/  ULEA UR34, UR54, UR49, 0xb ;  /* 0x0000003136227291 */ /* 0x000fe2000f8e583f */
[C---:B------:R-:W-:Y:S01]  /*24f0*/  ISETP.GT.AND P2, PT, R4.reuse, 0x8, PT ;  /* 0x000000080400780c */ /* 0x040fe20003f44270 */
[----:B------:R-:W-:Y:S01]  /*2500*/  UIADD3 UR20, UR32, 0x402, URZ ;  /* 0x0000040220147890 */ /* 0x000fe2000fffe03f */
[C---:B------:R-:W-:Y:S01]  /*2510*/  ISETP.GT.AND P5, PT, R4.reuse, 0x9, PT ;  /* 0x000000090400780c */ /* 0x040fe20003fa4270 */
[----:B------:R-:W-:Y:S01]  /*2520*/  UIADD3 UR6, UR34, 0x2, URZ ;  /* 0x0000000222067890 */ /* 0x000fe2000fffe03f */
[C---:B------:R-:W-:Y:S01]  /*2530*/  ISETP.GT.AND P4, PT, R4.reuse, 0x10, PT ;  /* 0x000000100400780c */ /* 0x040fe20003f84270 */
[----:B------:R-:W-:Y:S01]  /*2540*/  UIADD3 UR10, UR34, 0x4, URZ ;  /* 0x00000004220a7890 */ /* 0x000fe2000fffe03f */
[----:B------:R-:W-:Y:S01]  /*2550*/  ISETP.GT.AND P0, PT, R4, 0x59, PT ;  /* 0x000000590400780c */ /* 0x000fe20003f04270 */
[----:B------:R-:W-:-:S02]  /*2560*/  UIADD3 UR14, UR34, 0x6, URZ ;  /* 0x00000006220e7890 */ /* 0x000fc4000fffe03f */
[----:B------:R-:W-:Y:S01]  /*2570*/  QGMMA.64x128x32.F32.E4M3.E4M3 R28, gdesc[UR32], RZ, !UPT, gsb0 ;  /* 0x01e00000201c79f3 */ /* 0x000fe2000c0008ff */
[----:B------:R-:W-:Y:S01]  /*2580*/  UIADD3 UR18, UR34, 0x400, URZ ;  /* 0x0000040022127890 */ /* 0x000fe2000fffe03f */
[----:B------:R-:W-:Y:S01]  /*2590*/  ISETP.GT.AND P6, PT, R4, 0x60, PT ;  /* 0x000000600400780c */ /* 0x000fe20003fc4270 */
[----:B------:R-:W-:Y:S01]  /*25a0*/  UIADD3 UR22, UR34, 0x402, URZ ;  /* 0x0000040222167890 */ /* 0x000fe2000fffe03f */
[----:B------:R-:W0:Y:S01]  /*25b0*/  S2R R92, SR_TID.X ;  /* 0x00000000005c7919 */ /* 0x000e220000002100 */
[----:B------:R-:W-:Y:S01]  /*25c0*/  UMOV UR21, 0x40000040 ;  /* 0x4000004000157882 */ /* 0x000fe20000000000 */
[----:B------:R-:W-:Y:S01]  /*25d0*/  UMOV UR23, 0x40000040 ;  /* 0x4000004000177882 */ /* 0x000fe20000000000 */
[----:B------:R-:W-:Y:S01]  /*25e0*/  UIADD3 UR24, UR32, 0x404, URZ ;  /* 0x0000040420187890 */ /* 0x000fe2000fffe03f */
[--C-:B------:R-:W-:Y:S01]  /*25f0*/  IMAD.MOV.U32 R93, RZ, RZ, R25.reuse ;  /* 0x000000ffff5d7224 */ /* 0x100fe200078e0019 */
[----:B------:R-:W-:Y:S01]  /*2600*/  UIADD3 UR26, UR34, 0x404, URZ ;  /* 0x00000404221a7890 */ /* 0x000fe2000fffe03f */
[--C-:B------:R-:W-:Y:S01]  /*2610*/  IMAD.MOV.U32 R95, RZ, RZ, R25.reuse ;  /* 0x000000ffff5f7224 */ /* 0x100fe200078e0019 */
        /* <DEDUP_REMOVED lines=8> */
[----:B------:R-:W-:Y:S01]  /*26a0*/  UIADD3 UR52, UR52, -0x2, URZ ;  /* 0xfffffffe34347890 */ /* 0x000fe2000fffe03f */
[----:B------:R-:W-:-:S02]  /*26b0*/  IMAD.MOV.U32 R96, RZ, RZ, R25 ;  /* 0x000000ffff607224 */ /* 0x000fc400078e0019 */
[--C-:B------:R-:W-:Y:S01]  /*26c0*/  IMAD.MOV.U32 R99, RZ, RZ, R25.reuse ;  /* 0x000000ffff637224 */ /* 0x100fe200078e0019 */
[----:B------:R-:W-:Y:S01]  /*26d0*/  UISETP.GE.AND UP0, UPT, UR52, UR40, UPT ;  /* 0x000000283400728c */ /* 0x000fe2000bf06270 */
        /* <DEDUP_REMOVED lines=52> */
[----:B------:R-:W-:Y:S01]  /*2a20*/  IMAD.MOV.U32 R150, RZ, RZ, R25 ;  /* 0x000000ffff967224 */ /* 0x000fe200078e0019 */
[----:B------:R-:W-:-:S02]  /*2a30*/  WARPGROUP.DEPBAR.LE gsb0, 0x0 ;  /* 0x00008000000079c5 */ /* 0x000fc40000010000 */
        /* <DEDUP_REMOVED lines=100> */
[----:B------:R-:W-:Y:S02]  /*3080*/  FMNMX.FTZ R3, R69, R6, !PT ;  /* 0x0000000645037209 */ /* 0x000fe40007810000 */
[----:B------:R-:W-:Y:S02]  /*3090*/  FSEL R73, R73, -INF , P0 ;  /* 0xff80000049497808 */ /* 0x000fe40000000000 */
[----:B------:R-:W-:-:S02]  /*30a0*/  FMNMX.FTZ R6, R72, R3, !PT ;  /* 0x0000000348067209 */ /* 0x000fc40007810000 */
[----:B------:R-:W-:Y:S02]  /*30b0*/  ISETP.GT.AND P0, PT, R4, 0x61, PT ;  /* 0x000000610400780c */ /* 0x000fe40003f04270 */
[----:B------:R-:W-:Y:S02]  /*30c0*/  FSEL R76, R76, -INF , P6 ;  /* 0xff8000004c4c7808 */ /* 0x000fe40003000000 */
[----:B------:R-:W-:Y:S02]  /*30d0*/  FMNMX.FTZ R3, R73, R6, !PT ;  /* 0x0000000649037209 */ /* 0x000fe40007810000 */
[----:B------:R-:W-:Y:S02]  /*30e0*/  FSEL R71, R71, -INF , P1 ;  /* 0xff80000047477808 */ /* 0x000fe40000800000 */
[----:B------:R-:W-:Y:S02]  /*30f0*/  ISETP.GT.AND P1, PT, R4, 0x68, PT ;  /* 0x000000680400780c */ /* 0x000fe40003f24270 */
[----:B------:R-:W-:-:S02]  /*3100*/  FSEL R77, R77, -INF , P0 ;  /* 0xff8000004d4d7808 */ /* 0x000fc40000000000 */
[----:B------:R-:W-:Y:S02]  /*3110*/  FMNMX.FTZ R6, R76, R3, !PT ;  /* 0x000000034c067209 */ /* 0x000fe40007810000 */
[----:B------:R-:W-:Y:S02]  /*3120*/  FSEL R74, R74, -INF , P2 ;  /* 0xff8000004a4a7808 */ /* 0x000fe40001000000 */
[----:B------:R-:W-:Y:S02]  /*3130*/  ISETP.GT.AND P2, PT, R4, 0x69, PT ;  /* 0x000000690400780c */ /* 0x000fe40003f44270 */
[----:B------:R-:W-:Y:S02]  /*3140*/  FSEL R80, R80, -INF , P1 ;  /* 0xff80000050507808 */ /* 0x000fe40000800000 */
[----:B------:R-:W-:Y:S02]  /*3150*/  FMNMX.FTZ R3, R77, R6, !PT ;  /* 0x000000064d037209 */ /* 0x000fe40007810000 */
[----:B------:R-:W-:-:S02]  /*3160*/  FSEL R70, R70, -INF , P3 ;  /* 0xff80000046467808 */ /* 0x000fc40001800000 */
[----:B------:R-:W-:Y:S02]  /*3170*/  FSEL R81, R81, -INF , P2 ;  /* 0xff80000051517808 */ /* 0x000fe40001000000 */
[----:B------:R-:W-:Y:S02]  /*3180*/  FMNMX.FTZ R6, R80, R3, !PT ;  /* 0x0000000350067209 */ /* 0x000fe40007810000 */
[----:B------:R-:W-:Y:S02]  /*3190*/  ISETP.GT.AND P3, PT, R4, 0x70, PT ;  /* 0x000000700400780c */ /* 0x000fe40003f64270 */
[----:B------:R-:W-:Y:S02]  /*31a0*/  FSEL R67, R67, -INF , P4 ;  /* 0xff80000043437808 */ /* 0x000fe40002000000 */
[----:B------:R-:W-:Y:S02]  /*31b0*/  FSEL R84, R84, -INF , P3 ;  /* 0xff80000054547808 */ /* 0x000fe40001800000 */
[----:B------:R-:W-:-:S02]  /*31c0*/  FMNMX.FTZ R3, R81, R6, !PT ;  /* 0x0000000651037209 */ /* 0x000fc40007810000 */
[----:B------:R-:W-:Y:S02]  /*31d0*/  ISETP.GT.AND P4, PT, R4, 0x71, PT ;  /* 0x000000710400780c */ /* 0x000fe40003f84270 */
[----:B------:R-:W-:Y:S02]  /*31e0*/  FSEL R66, R66, -INF , P5 ;  /* 0xff80000042427808 */ /* 0x000fe40002800000 */
[----:B------:R-:W-:Y:S02]  /*31f0*/  FSEL R85, R85, -INF , P4 ;  /* 0xff80000055557808 */ /* 0x000fe40002000000 */
[----:B------:R-:W-:Y:S02]  /*3200*/  FMNMX.FTZ R6, R84, R3, !PT ;  /* 0x0000000354067209 */ /* 0x000fe40007810000 */
[----:B------:R-:W-:Y:S02]  /*3210*/  ISETP.GT.AND P5, PT, R4, 0x78, PT ;  /* 0x000000780400780c */ /* 0x000fe40003fa4270 */
[----:B------:R-:W-:-:S02]  /*3220*/  FMNMX.FTZ R3, R85, R6, !PT ;  /* 0x0000000655037209 */ /* 0x000fc40007810000 */
[----:B------:R-:W-:Y:S02]  /*3230*/  FSEL R88, R88, -INF , P5 ;  /* 0xff80000058587808 */ /* 0x000fe40002800000 */
[----:B------:R-:W-:Y:S02]  /*3240*/  ISETP.GT.AND P6, PT, R4, 0x79, PT ;  /* 0x000000790400780c */ /* 0x000fe40003fc4270 */
[----:B------:R-:W-:Y:S02]  /*3250*/  FMNMX.FTZ R6, R88, R3, !PT ;  /* 0x0000000358067209 */ /* 0x000fe40007810000 */
[----:B------:R-:W-:Y:S02]  /*3260*/  FSEL R89, R89, -INF , P6 ;  /* 0xff80000059597808 */ /* 0x000fe40003000000 */
[----:B------:R-:W-:Y:S02]  /*3270*/  P2R R12, PR, RZ, 0x4 ;  /* 0x00000004ff0c7803 */ /* 0x000fe40000000000 */
[----:B------:R-:W-:-:S02]  /*3280*/  FMNMX.FTZ R6, R89, R6, !PT ;  /* 0x0000000659067209 */ /* 0x000fc40007810000 */
[----:B------:R-:W-:Y:S02]  /*3290*/  P2R R20, PR, RZ, 0x1 ;  /* 0x00000001ff147803 */ /* 0x000fe40000000000 */
[----:B------:R-:W-:Y:S01]  /*32a0*/  ISETP.GT.AND P0, PT, R4, 0x60, PT ;  /* 0x000000600400780c */ /* 0x000fe20003f04270 */
[----:B------:R-:W1:Y:S01]  /*32b0*/  SHFL.BFLY PT, R3, R6, 0x2, 0x1f ;  /* 0x0c401f0006037f89 */ /* 0x000e6200000e0000 */
[----:B------:R-:W-:Y:S02]  /*32c0*/  P2R R14, PR, RZ, 0x2 ;  /* 0x00000002ff0e7803 */ /* 0x000fe40000000000 */
[----:B------:R-:W-:Y:S02]  /*32d0*/  FSEL R78, R78, -INF , P0 ;  /* 0xff8000004e4e7808 */ /* 0x000fe40000000000 */
[----:B------:R-:W-:Y:S02]  /*32e0*/  ISETP.NE.AND P0, PT, R20, RZ, PT ;  /* 0x000000ff1400720c */ /* 0x000fe40003f05270 */
[----:B------:R-:W-:-:S02]  /*32f0*/  ISETP.GT.AND P1, PT, R4, 0x59, PT ;  /* 0x000000590400780c */ /* 0x000fc40003f24270 */
[----:B------:R-:W-:Y:S02]  /*3300*/  FSEL R79, R79, -INF , P0 ;  /* 0xff8000004f4f7808 */ /* 0x000fe40000000000 */
[----:B------:R-:W-:Y:S02]  /*3310*/  ISETP.NE.AND P0, PT, R21, RZ, PT ;  /* 0x000000ff1500720c */ /* 0x000fe40003f05270 */
[----:B------:R-:W-:Y:S02]  /*3320*/  FSEL R75, R75, -INF , P1 ;  /* 0xff8000004b4b7808 */ /* 0x000fe40000800000 */
[----:B------:R-:W-:Y:S02]  /*3330*/  ISETP.NE.AND P1, PT, R14, RZ, PT ;  /* 0x000000ff0e00720c */ /* 0x000fe40003f25270 */
[----:B------:R-:W-:Y:S02]  /*3340*/  FSEL R86, R86, -INF , P3 ;  /* 0xff80000056567808 */ /* 0x000fe40001800000 */
[----:B------:R-:W-:-:S02]  /*3350*/  FSEL R82, R82, -INF , P1 ;  /* 0xff80000052527808 */ /* 0x000fc40000800000 */
[----:B------:R-:W-:Y:S02]  /*3360*/  FSEL R87, R87, -INF , P4 ;  /* 0xff80000057577808 */ /* 0x000fe40002000000 */
[----:B------:R-:W-:Y:S02]  /*3370*/  FSEL R90, R90, -INF , P5 ;  /* 0xff8000005a5a7808 */ /* 0x000fe40002800000 */
[----:B-1----:R-:W-:Y:S02]  /*3380*/  FMNMX.FTZ R10, R6, R3, !PT ;  /* 0x00000003060a7209 */ /* 0x002fe40007810000 */
[----:B------:R-:W-:-:S03]  /*3390*/  FSEL R91, R91, -INF , P6 ;  /* 0xff8000005b5b7808 */ /* 0x000fc60003000000 */
[----:B------:R-:W1:Y:S02]  /*33a0*/  SHFL.BFLY PT, R3, R10, 0x1, 0x1f ;  /* 0x0c201f000a037f89 */ /* 0x000e6400000e0000 */
[----:B-1----:R-:W-:-:S04]  /*33b0*/  FMNMX.FTZ R3, R10, R3, !PT ;  /* 0x000000030a037209 */ /* 0x002fc80007810000 */
[C---:B------:R-:W-:Y:S01]  /*33c0*/  FSETP.NEU.FTZ.AND P2, PT, R3.reuse, -INF , PT ;  /* 0xff8000000300780b */ /* 0x040fe20003f5d000 */
[----:B------:R-:W-:-:S05]  /*33d0*/  FFMA.FTZ R8, R3, R8, -8 ;  /* 0xc100000003087423 */ /* 0x000fca0000010008 */
[----:B------:R-:W-:Y:S02]  /*33e0*/  FSEL R8, R8, RZ, P2 ;  /* 0x000000ff08087208 */ /* 0x000fe40001000000 */
[----:B------:R-:W-:-:S03]  /*33f0*/  ISETP.NE.AND P2, PT, R12, RZ, PT ;  /* 0x000000ff0c00720c */ /* 0x000fc60003f45270 */
[--C-:B------:R-:W-:Y:S01]  /*3400*/  FFMA.FTZ R6, R9, UR41, -R8.reuse ;  /* 0x0000002909067c23 */ /* 0x100fe20008010808 */
[----:B------:R-:W-:Y:S01]  /*3410*/  FMNMX.FTZ R9, R30, R31, !PT ;  /* 0x0000001f1e097209 */ /* 0x000fe20007810000 */
[--C-:B------:R-:W-:Y:S01]  /*3420*/  FFMA.FTZ R218, R11, UR41, -R8.reuse ;  /* 0x000000290bda7c23 */ /* 0x100fe20008010808 */
[----:B------:R-:W-:-:S01]  /*3430*/  FFMA.FTZ R10, R13, UR41, -R8 ;  /* 0x000000290d0a7c23 */ /* 0x000fc20008010808 */
[--C-:B------:R-:W-:Y:S01]  /*3440*/  FFMA.FTZ R220, R15, UR41, -R8.reuse ;  /* 0x000000290fdc7c23 */ /* 0x100fe20008010808 */
[----:B------:R-:W-:Y:S01]  /*3450*/  FMNMX.FTZ R4, R34, R9, !PT ;  /* 0x0000000922047209 */ /* 0x000fe20007810000 */
[--C-:B------:R-:W-:Y:S01]  /*3460*/  FFMA.FTZ R216, R7, UR41, -R8.reuse ;  /* 0x0000002907d87c23 */ /* 0x100fe20008010808 */
[----:B------:R-:W-:-:S01]  /*3470*/  FFMA.FTZ R7, R29, UR41, -R8 ;  /* 0x000000291d077c23 */ /* 0x000fc20008010808 */
[--C-:B------:R-:W-:Y:S01]  /*3480*/  FFMA.FTZ R33, R33, UR41, -R8.reuse ;  /* 0x0000002921217c23 */ /* 0x100fe20008010808 */
[----:B------:R-:W-:Y:S01]  /*3490*/  FMNMX.FTZ R21, R35, R4, !PT ;  /* 0x0000000423157209 */ /* 0x000fe20007810000 */
[--C-:B------:R-:W-:Y:S01]  /*34a0*/  FFMA.FTZ R45, R45, UR41, -R8.reuse ;  /* 0x000000292d2d7c23 */ /* 0x100fe20008010808 */
[----:B------:R-:W-:Y:S01]  /*34b0*/  FSEL R83, R83, -INF , P2 ;  /* 0xff80000053537808 */ /* 0x000fe20001000000 */
[----:B------:R-:W-:Y:S01]  /*34c0*/  MUFU.EX2 R9, R33 ;  /* 0x0000002100097308 */ /* 0x000fe20000000800 */
        /* <DEDUP_REMOVED lines=10> */
[----:B------:R1:W-:Y:S01]  /*3570*/  MUFU.EX2 R11, R37 ;  /* 0x00000025000b7308 */ /* 0x0003e20000000800 */
[----:B------:R-:W-:-:S01]  /*3580*/  FFMA.FTZ R222, R52, UR41, -R8 ;  /* 0x0000002934de7c23 */ /* 0x000fc20008010808 */
[----:B------:R-:W-:Y:S01]  /*3590*/  FMNMX.FTZ R21, R43, R4, !PT ;  /* 0x000000042b157209 */ /* 0x000fe20007810000 */
[----:B------:R-:W-:-:S01]  /*35a0*/  FFMA.FTZ R14, R56, UR41, -R8 ;  /* 0x00000029380e7c23 */ /* 0x000fc20008010808 */
[--C-:B------:R-:W-:Y:S01]  /*35b0*/  FFMA.FTZ R224, R60, UR41, -R8.reuse ;  /* 0x000000293ce07c23 */ /* 0x100fe20008010808 */
[----:B------:R-:W-:-:S01]  /*35c0*/  FFMA.FTZ R20, R64, UR41, -R8 ;  /* 0x0000002940147c23 */ /* 0x000fc20008010808 */
[----:B------:R-:W-:Y:S01]  /*35d0*/  FMNMX.FTZ R4, R46, R21, !PT ;  /* 0x000000152e047209 */ /* 0x000fe20007810000 */
[----:B------:R-:W-:-:S01]  /*35e0*/  FFMA.FTZ R226, R68, UR41, -R8 ;  /* 0x0000002944e27c23 */ /* 0x000fc20008010808 */
[--C-:B------:R-:W-:Y:S01]  /*35f0*/  FFMA.FTZ R24, R72, UR41, -R8.reuse ;  /* 0x0000002948187c23 */ /* 0x100fe20008010808 */
[----:B-1----:R-:W-:-:S01]  /*3600*/  FFMA.FTZ R37, R69, UR41, -R8 ;  /* 0x0000002945257c23 */ /* 0x002fc20008010808 */
[----:B------:R-:W-:Y:S01]  /*3610*/  FMNMX.FTZ R13, R47, R4, !PT ;  /* 0x000000042f0d7209 */ /* 0x000fe20007810000 */
[----:B------:R-:W-:-:S01]  /*3620*/  FFMA.FTZ R73, R73, UR41, -R8 ;  /* 0x0000002949497c23 */ /* 0x000fc20008010808 */
[--C-:B------:R-:W-:Y:S01]  /*3630*/  FFMA.FTZ R228, R76, UR41, -R8.reuse ;  /* 0x000000294ce47c23 */ /* 0x100fe20008010808 */
[----:B------:R-:W-:-:S01]  /*3640*/  FFMA.FTZ R28, R81, UR41, -R8 ;  /* 0x00000029511c7c23 */ /* 0x000fc20008010808 */
[----:B------:R-:W-:Y:S01]  /*3650*/  FMNMX.FTZ R4, R50, R13, !PT ;  /* 0x0000000d32047209 */ /* 0x000fe20007810000 */
[----:B------:R-:W-:-:S01]  /*3660*/  FFMA.FTZ R26, R84, UR41, -R8 ;  /* 0x00000029541a7c23 */ /* 0x000fc20008010808 */
[----:B------:R1:W-:Y:S01]  /*3670*/  MUFU.EX2 R13, R41 ;  /* 0x00000029000d7308 */ /* 0x0003e20000000800 */
[----:B0-----:R-:W-:Y:S01]  /*3680*/  LOP3.LUT P2, RZ, R92, 0x7f, RZ, 0xc0, !PT ;  /* 0x0000007f5cff7812 */ /* 0x001fe2000784c0ff */
[--C-:B------:R-:W-:Y:S01]  /*3690*/  IMAD.MOV.U32 R56, RZ, RZ, R25.reuse ;  /* 0x000000ffff387224 */ /* 0x100fe200078e0019 */
[----:B------:R-:W-:Y:S01]  /*36a0*/  FMNMX.FTZ R21, R51, R4, !PT ;  /* 0x0000000433157209 */ /* 0x000fe20007810000 */
[----:B------:R-:W-:-:S02]  /*36b0*/  IMAD.MOV.U32 R60, RZ, RZ, R25 ;  /* 0x000000ffff3c7224 */ /* 0x000fc400078e0019 */
[----:B------:R-:W-:Y:S01]  /*36c0*/  IMAD.MOV.U32 R64, RZ, RZ, R25 ;  /* 0x000000ffff407224 */ /* 0x000fe200078e0019 */
[----:B------:R-:W-:Y:S01]  /*36d0*/  FMNMX.FTZ R4, R54, R21, !PT ;  /* 0x0000001536047209 */ /* 0x000fe20007810000 */
[----:B------:R-:W-:Y:S01]  /*36e0*/  MUFU.EX2 R216, R216 ;  /* 0x000000d800d87308 */ /* 0x000fe20000000800 */
[----:B-1----:R-:W-:-:S01]  /*36f0*/  FFMA.FTZ R41, R65, UR41, -R8 ;  /* 0x0000002941297c23 */ /* 0x002fc20008010808 */
[--C-:B------:R-:W-:Y:S01]  /*3700*/  IMAD.MOV.U32 R69, RZ, RZ, R25.reuse ;  /* 0x000000ffff457224 */ /* 0x100fe200078e0019 */
[----:B------:R-:W-:Y:S01]  /*3710*/  FMNMX.FTZ R15, R55, R4, !PT ;  /* 0x00000004370f7209 */ /* 0x000fe20007810000 */
[--C-:B------:R-:W-:Y:S02]  /*3720*/  IMAD.MOV.U32 R68, RZ, RZ, R25.reuse ;  /* 0x000000ffff447224 */ /* 0x100fe400078e0019 */
[--C-:B------:R-:W-:Y:S01]  /*3730*/  IMAD.MOV.U32 R72, RZ, RZ, R25.reuse ;  /* 0x000000ffff487224 */ /* 0x100fe200078e0019 */
[----:B------:R-:W-:Y:S01]  /*3740*/  FMNMX.FTZ R4, R58, R15, !PT ;  /* 0x0000000f3a047209 */ /* 0x000fe20007810000 */
[----:B------:R-:W-:Y:S01]  /*3750*/  MUFU.EX2 R7, R7 ;  /* 0x0000000700077308 */ /* 0x000fe20000000800 */
[----:B------:R-:W-:-:S02]  /*3760*/  IMAD.MOV.U32 R76, RZ, RZ, R25 ;  /* 0x000000ffff4c7224 */ /* 0x000fc400078e0019 */
[----:B------:R-:W-:Y:S01]  /*3770*/  FMNMX.FTZ R21, R59, R4, !PT ;  /* 0x000000043b157209 */ /* 0x000fe20007810000 */
[--C-:B------:R-:W-:Y:S02]  /*3780*/  IMAD.MOV.U32 R81, RZ, RZ, R25.reuse ;  /* 0x000000ffff517224 */ /* 0x100fe400078e0019 */
[--C-:B------:R-:W-:Y:S01]  /*3790*/  IMAD.MOV.U32 R84, RZ, RZ, R25.reuse ;  /* 0x000000ffff547224 */ /* 0x100fe200078e0019 */
[----:B------:R-:W-:Y:S01]  /*37a0*/  FMNMX.FTZ R4, R62, R21, !PT ;  /* 0x000000153e047209 */ /* 0x000fe20007810000 */
[----:B------:R-:W-:Y:S01]  /*37b0*/  MUFU.EX2 R15, R45 ;  /* 0x0000002d000f7308 */ /* 0x000fe20000000800 */
[----:B------:R-:W-:Y:S02]  /*37c0*/  IMAD.MOV.U32 R92, RZ, RZ, R25 ;  /* 0x000000ffff5c7224 */ /* 0x000fe400078e0019 */
[----:B------:R-:W-:-:S04]  /*37d0*/  FMNMX.FTZ R21, R63, R4, !PT ;  /* 0x000000043f157209 */ /* 0x000fc80007810000 */
[----:B------:R-:W-:Y:S01]  /*37e0*/  FMNMX.FTZ R4, R66, R21, !PT ;  /* 0x0000001542047209 */ /* 0x000fe20007810000 */
[----:B------:R-:W-:Y:S03]  /*37f0*/  MUFU.EX2 R6, R6 ;  /* 0x0000000600067308 */ /* 0x000fe60000000800 */
[----:B------:R-:W-:-:S04]  /*3800*/  FMNMX.FTZ R27, R67, R4, !PT ;  /* 0x00000004431b7209 */ /* 0x000fc80007810000 */
[----:B------:R-:W-:Y:S01]  /*3810*/  FMNMX.FTZ R4, R70, R27, !PT ;  /* 0x0000001b46047209 */ /* 0x000fe20007810000 */
[----:B------:R0:W-:Y:S03]  /*3820*/  MUFU.EX2 R21, R49 ;  /* 0x0000003100157308 */ /* 0x0001e60000000800 */
[----:B------:R-:W-:-:S04]  /*3830*/  FMNMX.FTZ R27, R71, R4, !PT ;  /* 0x00000004471b7209 */ /* 0x000fc80007810000 */
[----:B------:R-:W-:Y:S01]  /*3840*/  FMNMX.FTZ R4, R74, R27, !PT ;  /* 0x0000001b4a047209 */ /* 0x000fe20007810000 */
[----:B------:R-:W-:Y:S01]  /*3850*/  MUFU.EX2 R218, R218 ;  /* 0x000000da00da7308 */ /* 0x000fe20000000800 */
[----:B0-----:R-:W-:-:S01]  /*3860*/  FFMA.FTZ R49, R80, UR41, -R8 ;  /* 0x0000002950317c23 */ /* 0x001fc20008010808 */
[----:B------:R-:W-:Y:S01]  /*3870*/  IMAD.MOV.U32 R80, RZ, RZ, R25 ;  /* 0x000000ffff507224 */ /* 0x000fe200078e0019 */
        /* <DEDUP_REMOVED lines=10> */
[----:B------:R-:W-:Y:S03]  /*3920*/  MUFU.EX2 R29, R57 ;  /* 0x00000039001d7308 */ /* 0x000fe60000000800 */
[----:B------:R-:W-:-:S04]  /*3930*/  FMNMX.FTZ R33, R87, R4, !PT ;  /* 0x0000000457217209 */ /* 0x000fc80007810000 */
[----:B------:R-:W-:Y:S01]  /*3940*/  FMNMX.FTZ R4, R90, R33, !PT ;  /* 0x000000215a047209 */ /* 0x000fe20007810000 */
[----:B------:R-:W-:Y:S03]  /*3950*/  MUFU.EX2 R220, R220 ;  /* 0x000000dc00dc7308 */ /* 0x000fe60000000800 */
[----:B------:R-:W-:-:S05]  /*3960*/  FMNMX.FTZ R4, R91, R4, !PT ;  /* 0x000000045b047209 */ /* 0x000fca0007810000 */
[----:B------:R-:W0:Y:S01]  /*3970*/  SHFL.BFLY PT, R45, R4, 0x2, 0x1f ;  /* 0x0c401f00042d7f89 */ /* 0x000e2200000e0000 */
[----:B------:R1:W-:Y:S08]  /*3980*/  MUFU.EX2 R33, R61 ;  /* 0x0000003d00217308 */ /* 0x0003f00000000800 */
[----:B------:R-:W-:Y:S01]  /*3990*/  MUFU.EX2 R12, R12 ;  /* 0x0000000c000c7308 */ /* 0x000fe20000000800 */
[----:B-1----:R-:W-:-:S07]  /*39a0*/  IMAD.U32 R61, RZ, RZ, UR41 ;  /* 0x00000029ff3d7e24 */ /* 0x002fce000f8e00ff */
[----:B------:R-:W-:Y:S01]  /*39b0*/  MUFU.EX2 R222, R222 ;  /* 0x000000de00de7308 */ /* 0x000fe20000000800 */
[----:B0-----:R-:W-:-:S07]  /*39c0*/  FMNMX.FTZ R32, R4, R45, !PT ;  /* 0x0000002d04207209 */ /* 0x001fce0007810000 */
[----:B------:R-:W-:Y:S01]  /*39d0*/  MUFU.EX2 R14, R14 ;  /* 0x0000000e000e7308 */ /* 0x000fe20000000800 */
[----:B------:R-:W0:Y:S07]  /*39e0*/  SHFL.BFLY PT, R57, R32, 0x1, 0x1f ;  /* 0x0c201f0020397f89 */ /* 0x000e2e00000e0000 */
[----:B------:R-:W-:Y:S08]  /*39f0*/  MUFU.EX2 R224, R224 ;  /* 0x000000e000e07308 */ /* 0x000ff00000000800 */
[----:B------:R-:W-:Y:S08]  /*3a00*/  MUFU.EX2 R20, R20 ;  /* 0x0000001400147308 */ /* 0x000ff00000000800 */
[----:B------:R-:W-:Y:S01]  /*3a10*/  MUFU.EX2 R41, R41 ;  /* 0x0000002900297308 */ /* 0x000fe20000000800 */
[----:B0-----:R-:W-:Y:S01]  /*3a20*/  FMNMX.FTZ R4, R32, R57, !PT ;  /* 0x0000003920047209 */ /* 0x001fe20007810000 */
[--C-:B------:R-:W-:Y:S01]  /*3a30*/  FFMA.FTZ R57, R85, UR41, -R8.reuse ;  /* 0x0000002955397c23 */ /* 0x100fe20008010808 */
[----:B------:R-:W-:-:S01]  /*3a40*/  FFMA.FTZ R32, R88, UR41, -R8 ;  /* 0x0000002958207c23 */ /* 0x000fc20008010808 */
[----:B------:R-:W-:Y:S01]  /*3a50*/  IMAD.MOV.U32 R85, RZ, RZ, R25 ;  /* 0x000000ffff557224 */ /* 0x000fe200078e0019 */
[C---:B------:R-:W-:Y:S01]  /*3a60*/  FSETP.NEU.FTZ.AND P1, PT, R4.reuse, -INF , PT ;  /* 0xff8000000400780b */ /* 0x040fe20003f3d000 */
[----:B------:R-:W-:Y:S01]  /*3a70*/  FFMA.FTZ R36, R4, R61, -8 ;  /* 0xc100000004247423 */ /* 0x000fe2000001003d */
[----:B------:R-:W-:-:S01]  /*3a80*/  FFMA.FTZ R61, R89, UR41, -R8 ;  /* 0x00000029593d7c23 */ /* 0x000fc20008010808 */
[----:B------:R-:W-:Y:S01]  /*3a90*/  MUFU.EX2 R226, R226 ;  /* 0x000000e200e27308 */ /* 0x000fe20000000800 */
[----:B------:R-:W-:-:S02]  /*3aa0*/  IMAD.MOV.U32 R89, RZ, RZ, R25 ;  /* 0x000000ffff597224 */ /* 0x000fc400078e0019 */
[----:B------:R-:W-:Y:S01]  /*3ab0*/  FSEL R40, R36, RZ, P1 ;  /* 0x000000ff24287208 */ /* 0x000fe20000800000 */
[----:B------:R-:W-:Y:S01]  /*3ac0*/  IMAD.MOV.U32 R88, RZ, RZ, R25 ;  /* 0x000000ffff587224 */ /* 0x000fe200078e0019 */
[----:B------:R-:W-:-:S03]  /*3ad0*/  PLOP3.LUT P1, PT, PT, PT, UP0, 0x80, 0x0 ;  /* 0x000000000000781c */ /* 0x000fc60003f2f008 */
[--C-:B------:R-:W-:Y:S01]  /*3ae0*/  FFMA.FTZ R217, R30, UR41, -R40.reuse ;  /* 0x000000291ed97c23 */ /* 0x100fe20008010828 */
[----:B------:R-:W-:-:S01]  /*3af0*/  FFMA.FTZ R8, R31, UR41, -R40 ;  /* 0x000000291f087c23 */ /* 0x000fc20008010828 */
[--C-:B------:R-:W-:Y:S01]  /*3b00*/  FFMA.FTZ R34, R34, UR41, -R40.reuse ;  /* 0x0000002922227c23 */ /* 0x100fe20008010828 */
[----:B------:R-:W-:-:S01]  /*3b10*/  FFMA.FTZ R35, R35, UR41, -R40 ;  /* 0x0000002923237c23 */ /* 0x000fc20008010828 */
[--C-:B------:R-:W-:Y:S01]  /*3b20*/  FFMA.FTZ R219, R38, UR41, -R40.reuse ;  /* 0x0000002926db7c23 */ /* 0x100fe20008010828 */
[----:B------:R-:W-:-:S01]  /*3b30*/  FFMA.FTZ R30, R39, UR41, -R40 ;  /* 0x00000029271e7c23 */ /* 0x000fc20008010828 */
[----:B------:R-:W-:Y:S01]  /*3b40*/  MUFU.EX2 R217, R217 ;  /* 0x000000d900d97308 */ /* 0x000fe20000000800 */
[----:B------:R-:W-:-:S01]  /*3b50*/  FFMA.FTZ R42, R42, UR41, -R40 ;  /* 0x000000292a2a7c23 */ /* 0x000fc20008010828 */
[--C-:B------:R-:W-:Y:S01]  /*3b60*/  FFMA.FTZ R43, R43, UR41, -R40.reuse ;  /* 0x000000292b2b7c23 */ /* 0x100fe20008010828 */
[----:B------:R-:W-:-:S01]  /*3b70*/  FFMA.FTZ R221, R46, UR41, -R40 ;  /* 0x000000292edd7c23 */ /* 0x000fc20008010828 */
[--C-:B------:R-:W-:Y:S01]  /*3b80*/  FFMA.FTZ R50, R50, UR41, -R40.reuse ;  /* 0x0000002932327c23 */ /* 0x100fe20008010828 */
[----:B------:R-:W-:-:S01]  /*3b90*/  FFMA.FTZ R51, R51, UR41, -R40 ;  /* 0x0000002933337c23 */ /* 0x000fc20008010828 */
[--C-:B------:R-:W-:Y:S01]  /*3ba0*/  FFMA.FTZ R31, R54, UR41, -R40.reuse ;  /* 0x00000029361f7c23 */ /* 0x100fe20008010828 */
[----:B------:R-:W-:-:S01]  /*3bb0*/  FFMA.FTZ R36, R55, UR41, -R40 ;  /* 0x0000002937247c23 */ /* 0x000fc20008010828 */
[----:B------:R-:W0:Y:S01]  /*3bc0*/  MUFU.EX2 R8, R8 ;  /* 0x0000000800087308 */ /* 0x000e220000000800 */
[----:B------:R-:W-:-:S01]  /*3bd0*/  FFMA.FTZ R58, R58, UR41, -R40 ;  /* 0x000000293a3a7c23 */ /* 0x000fc20008010828 */
[--C-:B------:R-:W-:Y:S01]  /*3be0*/  FFMA.FTZ R59, R59, UR41, -R40.reuse ;  /* 0x000000293b3b7c23 */ /* 0x100fe20008010828 */
[----:B------:R-:W-:-:S01]  /*3bf0*/  FFMA.FTZ R225, R62, UR41, -R40 ;  /* 0x000000293ee17c23 */ /* 0x000fc20008010828 */
[--C-:B------:R-:W-:Y:S01]  /*3c00*/  FFMA.FTZ R38, R63, UR41, -R40.reuse ;  /* 0x000000293f267c23 */ /* 0x100fe20008010828 */
[----:B------:R-:W-:-:S01]  /*3c10*/  FFMA.FTZ R66, R66, UR41, -R40 ;  /* 0x0000002942427c23 */ /* 0x000fc20008010828 */
[--C-:B------:R-:W-:Y:S01]  /*3c20*/  FFMA.FTZ R67, R67, UR41, -R40.reuse ;  /* 0x0000002943437c23 */ /* 0x100fe20008010828 */
[----:B------:R-:W-:-:S01]  /*3c30*/  FFMA.FTZ R70, R70, UR41, -R40 ;  /* 0x0000002946467c23 */ /* 0x000fc20008010828 */
[----:B------:R1:W2:Y:S01]  /*3c40*/  MUFU.EX2 R44, R34 ;  /* 0x00000022002c7308 */ /* 0x0002a20000000800 */
[----:B------:R-:W-:-:S01]  /*3c50*/  FFMA.FTZ R71, R71, UR41, -R40 ;  /* 0x0000002947477c23 */ /* 0x000fc20008010828 */
[--C-:B------:R-:W-:Y:S01]  /*3c60*/  FFMA.FTZ R74, R74, UR41, -R40.reuse ;  /* 0x000000294a4a7c23 */ /* 0x100fe20008010828 */
[----:B------:R-:W-:-:S01]  /*3c70*/  FFMA.FTZ R75, R75, UR41, -R40 ;  /* 0x000000294b4b7c23 */ /* 0x000fc20008010828 */
[--C-:B------:R-:W-:Y:S01]  /*3c80*/  FFMA.FTZ R78, R78, UR41, -R40.reuse ;  /* 0x000000294e4e7c23 */ /* 0x100fe20008010828 */
[----:B------:R-:W-:-:S01]  /*3c90*/  FFMA.FTZ R79, R79, UR41, -R40 ;  /* 0x000000294f4f7c23 */ /* 0x000fc20008010828 */
[--C-:B------:R-:W-:Y:S01]  /*3ca0*/  FFMA.FTZ R82, R82, UR41, -R40.reuse ;  /* 0x0000002952527c23 */ /* 0x100fe20008010828 */
[----:B------:R-:W-:-:S01]  /*3cb0*/  FFMA.FTZ R83, R83, UR41, -R40 ;  /* 0x0000002953537c23 */ /* 0x000fc20008010828 */
[----:B------:R3:W4:Y:S01]  /*3cc0*/  MUFU.EX2 R65, R35 ;  /* 0x0000002300417308 */ /* 0x0007220000000800 */
[----:B0-----:R-:W-:-:S01]  /*3cd0*/  FADD.FTZ R39, R217, R8 ;  /* 0x00000008d9277221 */ /* 0x001fc20000010000 */
[--C-:B-1----:R-:W-:Y:S01]  /*3ce0*/  FFMA.FTZ R34, R47, UR41, -R40.reuse ;  /* 0x000000292f227c23 */ /* 0x102fe20008010828 */
[----:B------:R-:W-:-:S01]  /*3cf0*/  FFMA.FTZ R86, R86, UR41, -R40 ;  /* 0x0000002956567c23 */ /* 0x000fc20008010828 */
[--C-:B------:R-:W-:Y:S01]  /*3d00*/  FFMA.FTZ R87, R87, UR41, -R40.reuse ;  /* 0x0000002957577c23 */ /* 0x100fe20008010828 */
[----:B------:R-:W-:-:S01]  /*3d10*/  FFMA.FTZ R90, R90, UR41, -R40 ;  /* 0x000000295a5a7c23 */ /* 0x000fc20008010828 */
[----:B------:R-:W-:Y:S01]  /*3d20*/  FFMA.FTZ R40, R91, UR41, -R40 ;  /* 0x000000295b287c23 */ /* 0x000fe20008010828 */
[----:B------:R-:W-:Y:S01]  /*3d30*/  IMAD.MOV.U32 R55, RZ, RZ, R25 ;  /* 0x000000ffff377224 */ /* 0x000fe200078e0019 */
[----:B------:R-:W0:Y:S01]  /*3d40*/  MUFU.EX2 R219, R219 ;  /* 0x000000db00db7308 */ /* 0x000e220000000800 */
[----:B---3--:R-:W-:-:S01]  /*3d50*/  FADD.FTZ R35, R216, R7 ;  /* 0x00000007d8237221 */ /* 0x008fc20000010000 */
[----:B--2---:R-:W-:Y:S01]  /*3d60*/  FADD.FTZ R48, R44, R39 ;  /* 0x000000272c307221 */ /* 0x004fe20000010000 */
[----:B------:R-:W-:-:S02]  /*3d70*/  IMAD.MOV.U32 R54, RZ, RZ, R25 ;  /* 0x000000ffff367224 */ /* 0x000fc400078e0019 */
[----:B------:R-:W-:Y:S01]  /*3d80*/  FADD.FTZ R46, R6, R35 ;  /* 0x00000023062e7221 */ /* 0x000fe20000010000 */
[----:B------:R-:W-:Y:S02]  /*3d90*/  @!P2 VIADD R35, R5, 0x38840 ;  /* 0x000388400523a836 */ /* 0x000fe40000000000 */
[----:B------:R-:W1:Y:S01]  /*3da0*/  MUFU.EX2 R30, R30 ;  /* 0x0000001e001e7308 */ /* 0x000e620000000800 */
[----:B------:R-:W-:-:S01]  /*3db0*/  FADD.FTZ R39, R9, R46 ;  /* 0x0000002e09277221 */ /* 0x000fc20000010000 */
[----:B----4-:R-:W-:Y:S01]  /*3dc0*/  FADD.FTZ R48, R65, R48 ;  /* 0x0000003041307221 */ /* 0x010fe20000010000 */
[----:B------:R-:W-:Y:S01]  /*3dd0*/  @!P2 PRMT R35, RZ, 0x654, R35 ;  /* 0x00000654ff23a816 */ /* 0x000fe20000000023 */
[----:B------:R-:W-:Y:S02]  /*3de0*/  IMAD.MOV.U32 R63, RZ, RZ, R25 ;  /* 0x000000ffff3f7224 */ /* 0x000fe400078e0019 */
[----:B------:R-:W-:-:S01]  /*3df0*/  FADD.FTZ R46, R218, R39 ;  /* 0x00000027da2e7221 */ /* 0x000fc20000010000 */
[----:B------:R-:W-:Y:S01]  /*3e00*/  F2FP.SATFINITE.E4M3.F32.PACK_AB_MERGE_C R44, R65, R44, RZ ;  /* 0x0000002c412c723e */ /* 0x000fe200048070ff */
[----:B------:R2:W-:Y:S01]  /*3e10*/  @!P2 SYNCS.ARRIVE.TRANS64.RED.A1T0 RZ, [R35+URZ], RZ ;  /* 0x000000ff23ffa9a7 */ /* 0x0005e2000810043f */
[----:B------:R-:W3:Y:S01]  /*3e20*/  MUFU.EX2 R42, R42 ;  /* 0x0000002a002a7308 */ /* 0x000ee20000000800 */
[----:B0-----:R-:W-:-:S01]  /*3e30*/  FADD.FTZ R39, R219, R48 ;  /* 0x00000030db277221 */ /* 0x001fc20000010000 */
[----:B------:R-:W-:Y:S01]  /*3e40*/  FADD.FTZ R47, R11, R46 ;  /* 0x0000002e0b2f7221 */ /* 0x000fe20000010000 */
[----:B------:R-:W-:Y:S01]  /*3e50*/  F2FP.SATFINITE.E4M3.F32.PACK_AB_MERGE_C R217, R8, R217, R44 ;  /* 0x000000d908d9723e */ /* 0x000fe2000480702c */
[----:B------:R-:W-:-:S02]  /*3e60*/  IMAD.MOV.U32 R44, RZ, RZ, R25 ;  /* 0x000000ffff2c7224 */ /* 0x000fc400078e0019 */
[----:B------:R-:W-:-:S01]  /*3e70*/  FADD.FTZ R48, R10, R47 ;  /* 0x0000002f0a307221 */ /* 0x000fc20000010000 */
[----:B------:R-:W-:Y:S01]  /*3e80*/  F2FP.SATFINITE.E4M3.F32.PACK_AB_MERGE_C R47, R13, R10, RZ ;  /* 0x0000000a0d2f723e */ /* 0x000fe200048070ff */
[----:B------:R-:W0:Y:S01]  /*3e90*/  MUFU.EX2 R43, R43 ;  /* 0x0000002b002b7308 */ /* 0x000e220000000800 */
[----:B-1----:R-:W-:-:S01]  /*3ea0*/  FADD.FTZ R39, R30, R39 ;  /* 0x000000271e277221 */ /* 0x002fc20000010000 */
[----:B--2---:R-:W-:Y:S01]  /*3eb0*/  FADD.FTZ R35, R13, R48 ;  /* 0x000000300d237221 */ /* 0x004fe20000010000 */
[----:B------:R-:W-:Y:S01]  /*3ec0*/  F2FP.SATFINITE.E4M3.F32.PACK_AB_MERGE_C R218, R11, R218, R47 ;  /* 0x000000da0bda723e */ /* 0x000fe2000480702f */
[----:B------:R-:W-:Y:S02]  /*3ed0*/  IMAD.MOV.U32 R47, RZ, RZ, R25 ;  /* 0x000000ffff2f7224 */ /* 0x000fe400078e0019 */
[----:B------:R-:W-:-:S01]  /*3ee0*/  FADD.FTZ R48, R220, R35 ;  /* 0x00000023dc307221 */ /* 0x000fc20000010000 */
[----:B------:R-:W-:Y:S01]  /*3ef0*/  IMAD.MOV.U32 R62, RZ, RZ, R25 ;  /* 0x000000ffff3e7224 */ /* 0x000fe200078e0019 */
[----:B------:R-:W1:Y:S01]  /*3f00*/  MUFU.EX2 R221, R221 ;  /* 0x000000dd00dd7308 */ /* 0x000e620000000800 */
[----:B---3--:R-:W-:-:S01]  /*3f10*/  FADD.FTZ R52, R42, R39 ;  /* 0x000000272a347221 */ /* 0x008fc20000010000 */
[----:B------:R-:W-:Y:S01]  /*3f20*/  FADD.FTZ R39, R15, R48 ;  /* 0x000000300f277221 */ /* 0x000fe20000010000 */
[----:B------:R-:W-:-:S02]  /*3f30*/  IMAD.MOV.U32 R65, RZ, RZ, R25 ;  /* 0x000000ffff417224 */ /* 0x000fc400078e0019 */
[----:B------:R-:W-:Y:S02]  /*3f40*/  IMAD.MOV.U32 R91, RZ, RZ, R25 ;  /* 0x000000ffff5b7224 */ /* 0x000fe400078e0019 */
[----:B------:R-:W-:-:S01]  /*3f50*/  FADD.FTZ R48, R12, R39 ;  /* 0x000000270c307221 */ /* 0x000fc20000010000 */
[----:B------:R-:W-:Y:S01]  /*3f60*/  F2FP.SATFINITE.E4M3.F32.PACK_AB_MERGE_C R39, R9, R6, RZ ;  /* 0x000000060927723e */ /* 0x000fe200048070ff */
[----:B------:R-:W2:Y:S01]  /*3f70*/  MUFU.EX2 R34, R34 ;  /* 0x0000002200227308 */ /* 0x000ea20000000800 */
[----:B0-----:R-:W-:-:S01]  /*3f80*/  FADD.FTZ R52, R43, R52 ;  /* 0x000000342b347221 */ /* 0x001fc20000010000 */
[----:B------:R-:W-:Y:S01]  /*3f90*/  F2FP.SATFINITE.E4M3.F32.PACK_AB_MERGE_C R42, R43, R42, RZ ;  /* 0x0000002a2b2a723e */ /* 0x000fe200048070ff */
[----:B------:R-:W-:Y:S01]  /*3fa0*/  IMAD.MOV.U32 R43, RZ, RZ, R25 ;  /* 0x000000ffff2b7224 */ /* 0x000fe200078e0019 */
[----:B------:R-:W-:Y:S01]  /*3fb0*/  F2FP.SATFINITE.E4M3.F32.PACK_AB_MERGE_C R216, R7, R216, R39 ;  /* 0x000000d807d8723e */ /* 0x000fe20004807027 */
[----:B------:R-:W-:Y:S01]  /*3fc0*/  IMAD.MOV.U32 R39, RZ, RZ, R25 ;  /* 0x000000ffff277224 */ /* 0x000fe200078e0019 */
[----:B------:R-:W-:-:S02]  /*3fd0*/  F2FP.SATFINITE.E4M3.F32.PACK_AB_MERGE_C R12, R21, R12, RZ ;  /* 0x0000000c150c723e */ /* 0x000fc400048070ff */
[----:B------:R-:W0:Y:S01]  /*3fe0*/  MUFU.EX2 R50, R50 ;  /* 0x0000003200327308 */ /* 0x000e220000000800 */
[----:B-1----:R-:W-:-:S01]  /*3ff0*/  FADD.FTZ R35, R221, R52 ;  /* 0x00000034dd237221 */ /* 0x002fc20000010000 */
[----:B------:R-:W-:Y:S01]  /*4000*/  F2FP.SATFINITE.E4M3.F32.PACK_AB_MERGE_C R219, R30, R219, R42 ;  /* 0x000000db1edb723e */ /* 0x000fe2000480702a */
[--C-:B------:R-:W-:Y:S01]  /*4010*/  IMAD.MOV.U32 R30, RZ, RZ, R25.reuse ;  /* 0x000000ffff1e7224 */ /* 0x100fe200078e0019 */
[----:B------:R-:W-:Y:S01]  /*4020*/  F2FP.SATFINITE.E4M3.F32.PACK_AB_MERGE_C R220, R15, R220, R12 ;  /* 0x000000dc0fdc723e */ /* 0x000fe2000480700c */
[----:B------:R-:W-:-:S03]  /*4030*/  IMAD.MOV.U32 R42, RZ, RZ, R25 ;  /* 0x000000ffff2a7224 */ /* 0x000fc600078e0019 */
[----:B------:R-:W1:Y:S01]  /*4040*/  MUFU.EX2 R51, R51 ;  /* 0x0000003300337308 */ /* 0x000e620000000800 */
[----:B--2---:R-:W-:-:S07]  /*4050*/  FADD.FTZ R35, R34, R35 ;  /* 0x0000002322237221 */ /* 0x004fce0000010000 */
[----:B------:R-:W2:Y:S01]  /*4060*/  MUFU.EX2 R31, R31 ;  /* 0x0000001f001f7308 */ /* 0x000ea20000000800 */
[----:B0-----:R-:W-:-:S01]  /*4070*/  FADD.FTZ R52, R50, R35 ;  /* 0x0000002332347221 */ /* 0x001fc20000010000 */
[----:B------:R-:W-:-:S04]  /*4080*/  FADD.FTZ R35, R21, R48 ;  /* 0x0000003015237221 */ /* 0x000fc80000010000 */
[----:B------:R-:W-:Y:S02]  /*4090*/  FADD.FTZ R48, R222, R35 ;  /* 0x00000023de307221 */ /* 0x000fe40000010000 */
[----:B------:R-:W0:Y:S01]  /*40a0*/  MUFU.EX2 R36, R36 ;  /* 0x0000002400247308 */ /* 0x000e220000000800 */
[----:B-1----:R-:W-:-:S01]  /*40b0*/  FADD.FTZ R52, R51, R52 ;  /* 0x0000003433347221 */ /* 0x002fc20000010000 */
[----:B------:R-:W-:Y:S01]  /*40c0*/  FADD.FTZ R9, R27, R48 ;  /* 0x000000301b097221 */ /* 0x000fe20000010000 */
[----:B------:R-:W-:Y:S01]  /*40d0*/  F2FP.SATFINITE.E4M3.F32.PACK_AB_MERGE_C R50, R51, R50, RZ ;  /* 0x000000323332723e */ /* 0x000fe200048070ff */
[----:B------:R-:W-:Y:S02]  /*40e0*/  IMAD.MOV.U32 R48, RZ, RZ, R25 ;  /* 0x000000ffff307224 */ /* 0x000fe400078e0019 */
[----:B------:R-:W-:-:S01]  /*40f0*/  FADD.FTZ R6, R14, R9 ;  /* 0x000000090e067221 */ /* 0x000fc20000010000 */
[----:B------:R-:W-:Y:S01]  /*4100*/  F2FP.SATFINITE.E4M3.F32.PACK_AB_MERGE_C R14, R29, R14, RZ ;  /* 0x0000000e1d0e723e */ /* 0x000fe200048070ff */
[----:B------:R-:W1:Y:S01]  /*4110*/  MUFU.EX2 R58, R58 ;  /* 0x0000003a003a7308 */ /* 0x000e620000000800 */
[----:B--2---:R-:W-:-:S01]  /*4120*/  FADD.FTZ R35, R31, R52 ;  /* 0x000000341f237221 */ /* 0x004fc20000010000 */
[----:B------:R-:W-:Y:S01]  /*4130*/  FADD.FTZ R29, R29, R6 ;  /* 0x000000061d1d7221 */ /* 0x000fe20000010000 */
[----:B------:R-:W-:Y:S01]  /*4140*/  F2FP.SATFINITE.E4M3.F32.PACK_AB_MERGE_C R222, R27, R222, R14 ;  /* 0x000000de1bde723e */ /* 0x000fe2000480700e */
[----:B------:R-:W-:Y:S01]  /*4150*/  IMAD.MOV.U32 R27, RZ, RZ, R25 ;  /* 0x000000ffff1b7224 */ /* 0x000fe200078e0019 */
[----:B------:R-:W-:Y:S01]  /*4160*/  F2FP.SATFINITE.E4M3.F32.PACK_AB_MERGE_C R221, R34, R221, R50 ;  /* 0x000000dd22dd723e */ /* 0x000fe20004807032 */
[----:B------:R-:W-:Y:S01]  /*4170*/  FADD.FTZ R6, R224, R29 ;  /* 0x0000001de0067221 */ /* 0x000fe20000010000 */
[----:B------:R-:W-:Y:S01]  /*4180*/  IMAD.MOV.U32 R29, RZ, RZ, R25 ;  /* 0x000000ffff1d7224 */ /* 0x000fe200078e0019 */
[----:B------:R-:W2:Y:S01]  /*4190*/  MUFU.EX2 R59, R59 ;  /* 0x0000003b003b7308 */ /* 0x000ea20000000800 */
[----:B0-----:R-:W-:-:S01]  /*41a0*/  FADD.FTZ R35, R36, R35 ;  /* 0x0000002324237221 */ /* 0x001fc20000010000 */
[----:B------:R-:W-:Y:S01]  /*41b0*/  FADD.FTZ R13, R33, R6 ;  /* 0x00000006210d7221 */ /* 0x000fe20000010000 */
[----:B------:R-:W-:-:S02]  /*41c0*/  IMAD.MOV.U32 R34, RZ, RZ, R25 ;  /* 0x000000ffff227224 */ /* 0x000fc400078e0019 */
[----:B------:R-:W-:Y:S02]  /*41d0*/  IMAD.MOV.U32 R51, RZ, RZ, R25 ;  /* 0x000000ffff337224 */ /* 0x000fe400078e0019 */
[----:B------:R-:W-:-:S01]  /*41e0*/  FADD.FTZ R6, R20, R13 ;  /* 0x0000000d14067221 */ /* 0x000fc20000010000 */
[----:B------:R-:W-:Y:S01]  /*41f0*/  F2FP.SATFINITE.E4M3.F32.PACK_AB_MERGE_C R20, R41, R20, RZ ;  /* 0x000000142914723e */ /* 0x000fe200048070ff */
[----:B------:R-:W0:Y:S01]  /*4200*/  MUFU.EX2 R225, R225 ;  /* 0x000000e100e17308 */ /* 0x000e220000000800 */
[----:B-1----:R-:W-:-:S01]  /*4210*/  FADD.FTZ R10, R58, R35 ;  /* 0x000000233a0a7221 */ /* 0x002fc20000010000 */
[----:B------:R-:W-:Y:S01]  /*4220*/  FADD.FTZ R41, R41, R6 ;  /* 0x0000000629297221 */ /* 0x000fe20000010000 */
[----:B------:R-:W-:Y:S01]  /*4230*/  F2FP.SATFINITE.E4M3.F32.PACK_AB_MERGE_C R224, R33, R224, R20 ;  /* 0x000000e021e0723e */ /* 0x000fe20004807014 */
[----:B------:R-:W-:Y:S02]  /*4240*/  IMAD.MOV.U32 R33, RZ, RZ, R25 ;  /* 0x000000ffff217224 */ /* 0x000fe400078e0019 */
[----:B------:R-:W-:-:S01]  /*4250*/  FADD.FTZ R6, R226, R41 ;  /* 0x00000029e2067221 */ /* 0x000fc20000010000 */
[----:B------:R-:W-:Y:S01]  /*4260*/  IMAD.MOV.U32 R35, RZ, RZ, R25 ;  /* 0x000000ffff237224 */ /* 0x000fe200078e0019 */
[----:B------:R-:W1:Y:S01]  /*4270*/  MUFU.EX2 R38, R38 ;  /* 0x0000002600267308 */ /* 0x000e620000000800 */
[----:B--2---:R-:W-:-:S01]  /*4280*/  FADD.FTZ R10, R59, R10 ;  /* 0x0000000a3b0a7221 */ /* 0x004fc20000010000 */
[----:B------:R-:W-:Y:S01]  /*4290*/  F2FP.SATFINITE.E4M3.F32.PACK_AB_MERGE_C R223, R59, R58, RZ ;  /* 0x0000003a3bdf723e */ /* 0x000fe200048070ff */
[----:B------:R-:W-:-:S02]  /*42a0*/  IMAD.MOV.U32 R41, RZ, RZ, R25 ;  /* 0x000000ffff297224 */ /* 0x000fc400078e0019 */
[----:B------:R-:W-:Y:S01]  /*42b0*/  IMAD.MOV.U32 R50, RZ, RZ, R25 ;  /* 0x000000ffff327224 */ /* 0x000fe200078e0019 */
[----:B------:R-:W-:Y:S01]  /*42c0*/  F2FP.SATFINITE.E4M3.F32.PACK_AB_MERGE_C R223, R36, R31, R223 ;  /* 0x0000001f24df723e */ /* 0x000fe200048070df */
[----:B------:R-:W-:Y:S01]  /*42d0*/  IMAD.MOV.U32 R31, RZ, RZ, R25 ;  /* 0x000000ffff1f7224 */ /* 0x000fe200078e0019 */
[----:B------:R-:W2:Y:S01]  /*42e0*/  MUFU.EX2 R66, R66 ;  /* 0x0000004200427308 */ /* 0x000ea20000000800 */
[----:B0-----:R-:W-:-:S01]  /*42f0*/  FADD.FTZ R9, R225, R10 ;  /* 0x0000000ae1097221 */ /* 0x001fc20000010000 */
[--C-:B------:R-:W-:Y:S02]  /*4300*/  IMAD.MOV.U32 R36, RZ, RZ, R25.reuse ;  /* 0x000000ffff247224 */ /* 0x100fe400078e0019 */
[--C-:B------:R-:W-:Y:S02]  /*4310*/  IMAD.MOV.U32 R52, RZ, RZ, R25.reuse ;  /* 0x000000ffff347224 */ /* 0x100fe400078e0019 */
[----:B------:R-:W-:Y:S02]  /*4320*/  IMAD.MOV.U32 R59, RZ, RZ, R25 ;  /* 0x000000ffff3b7224 */ /* 0x000fe400078e0019 */
[----:B------:R-:W0:Y:S01]  /*4330*/  MUFU.EX2 R67, R67 ;  /* 0x0000004300437308 */ /* 0x000e220000000800 */
[----:B-1----:R-:W-:-:S01]  /*4340*/  FADD.FTZ R9, R38, R9 ;  /* 0x0000000926097221 */ /* 0x002fc20000010000 */
[----:B------:R-:W-:-:S06]  /*4350*/  IMAD.MOV.U32 R58, RZ, RZ, R25 ;  /* 0x000000ffff3a7224 */ /* 0x000fcc00078e0019 */
[----:B------:R1:W3:Y:S01]  /*4360*/  MUFU.EX2 R5, R70 ;  /* 0x0000004600057308 */ /* 0x0002e20000000800 */
[----:B--2---:R-:W-:-:S07]  /*4370*/  FADD.FTZ R10, R66, R9 ;  /* 0x00000009420a7221 */ /* 0x004fce0000010000 */
[----:B------:R-:W2:Y:S01]  /*4380*/  MUFU.EX2 R37, R37 ;  /* 0x0000002500257308 */ /* 0x000ea20000000800 */
[----:B0-----:R-:W-:-:S01]  /*4390*/  FADD.FTZ R10, R67, R10 ;  /* 0x0000000a430a7221 */ /* 0x001fc20000010000 */
[----:B------:R-:W-:Y:S01]  /*43a0*/  F2FP.SATFINITE.E4M3.F32.PACK_AB_MERGE_C R66, R67, R66, RZ ;  /* 0x000000424342723e */ /* 0x000fe200048070ff */
[--C-:B------:R-:W-:Y:S02]  /*43b0*/  IMAD.MOV.U32 R67, RZ, RZ, R25.reuse ;  /* 0x000000ffff437224 */ /* 0x100fe400078e0019 */
[--C-:B-1----:R-:W-:Y:S01]  /*43c0*/  IMAD.MOV.U32 R70, RZ, RZ, R25.reuse ;  /* 0x000000ffff467224 */ /* 0x102fe200078e0019 */
[----:B------:R-:W-:Y:S01]  /*43d0*/  F2FP.SATFINITE.E4M3.F32.PACK_AB_MERGE_C R225, R38, R225, R66 ;  /* 0x000000e126e1723e */ /* 0x000fe20004807042 */
[----:B------:R-:W-:Y:S01]  /*43e0*/  IMAD.MOV.U32 R38, RZ, RZ, R25 ;  /* 0x000000ffff267224 */ /* 0x000fe200078e0019 */
[----:B------:R0:W1:Y:S01]  /*43f0*/  MUFU.EX2 R46, R71 ;  /* 0x00000047002e7308 */ /* 0x0000620000000800 */
[----:B---3--:R-:W-:-:S01]  /*4400*/  FADD.FTZ R7, R5, R10 ;  /* 0x0000000a05077221 */ /* 0x008fc20000010000 */
[----:B------:R-:W-:-:S06]  /*4410*/  IMAD.MOV.U32 R66, RZ, RZ, R25 ;  /* 0x000000ffff427224 */ /* 0x000fcc00078e0019 */
[----:B------:R-:W3:Y:S01]  /*4420*/  MUFU.EX2 R24, R24 ;  /* 0x0000001800187308 */ /* 0x000ee20000000800 */
[----:B--2---:R-:W-:-:S01]  /*4430*/  FADD.FTZ R9, R37, R6 ;  /* 0x0000000625097221 */ /* 0x004fc20000010000 */
[----:B0-----:R-:W-:-:S06]  /*4440*/  IMAD.MOV.U32 R71, RZ, RZ, R25 ;  /* 0x000000ffff477224 */ /* 0x001fcc00078e0019 */
[----:B------:R-:W0:Y:S01]  /*4450*/  MUFU.EX2 R74, R74 ;  /* 0x0000004a004a7308 */ /* 0x000e220000000800 */
[----:B-1----:R-:W-:-:S07]  /*4460*/  FADD.FTZ R7, R46, R7 ;  /* 0x000000072e077221 */ /* 0x002fce0000010000 */
[----:B------:R1:W2:Y:S01]  /*4470*/  MUFU.EX2 R45, R73 ;  /* 0x00000049002d7308 */ /* 0x0002a20000000800 */
[----:B---3--:R-:W-:-:S07]  /*4480*/  FADD.FTZ R6, R24, R9 ;  /* 0x0000000918067221 */ /* 0x008fce0000010000 */
[----:B------:R-:W3:Y:S01]  /*4490*/  MUFU.EX2 R75, R75 ;  /* 0x0000004b004b7308 */ /* 0x000ee20000000800 */
[----:B0-----:R-:W-:-:S01]  /*44a0*/  FADD.FTZ R10, R74, R7 ;  /* 0x000000074a0a7221 */ /* 0x001fc20000010000 */
[----:B-1----:R-:W-:-:S06]  /*44b0*/  IMAD.MOV.U32 R73, RZ, RZ, R25 ;  /* 0x000000ffff497224 */ /* 0x002fcc00078e0019 */
[----:B------:R-:W0:Y:S01]  /*44c0*/  MUFU.EX2 R228, R228 ;  /* 0x000000e400e47308 */ /* 0x000e220000000800 */
[C---:B--2---:R-:W-:Y:S01]  /*44d0*/  F2FP.SATFINITE.E4M3.F32.PACK_AB_MERGE_C R24, R45.reuse, R24, RZ ;  /* 0x000000182d18723e */ /* 0x044fe200048070ff */
[----:B------:R-:W-:-:S03]  /*44e0*/  FADD.FTZ R45, R45, R6 ;  /* 0x000000062d2d7221 */ /* 0x000fc60000010000 */
[----:B------:R-:W-:Y:S01]  /*44f0*/  F2FP.SATFINITE.E4M3.F32.PACK_AB_MERGE_C R226, R37, R226, R24 ;  /* 0x000000e225e2723e */ /* 0x000fe20004807018 */
[--C-:B------:R-:W-:Y:S02]  /*4500*/  IMAD.MOV.U32 R24, RZ, RZ, R25.reuse ;  /* 0x000000ffff187224 */ /* 0x100fe400078e0019 */
[----:B------:R-:W-:Y:S01]  /*4510*/  MUFU.EX2 R49, R49 ;  /* 0x0000003100317308 */ /* 0x000fe20000000800 */
[C---:B---3--:R-:W-:Y:S01]  /*4520*/  F2FP.SATFINITE.E4M3.F32.PACK_AB_MERGE_C R227, R75.reuse, R74, RZ ;  /* 0x0000004a4be3723e */ /* 0x048fe200048070ff */
[----:B------:R-:W-:Y:S01]  /*4530*/  FADD.FTZ R75, R75, R10 ;  /* 0x0000000a4b4b7221 */ /* 0x000fe20000010000 */
[----:B------:R-:W-:Y:S02]  /*4540*/  IMAD.MOV.U32 R37, RZ, RZ, R25 ;  /* 0x000000ffff257224 */ /* 0x000fe400078e0019 */
[----:B------:R-:W-:Y:S01]  /*4550*/  F2FP.SATFINITE.E4M3.F32.PACK_AB_MERGE_C R227, R46, R5, R227 ;  /* 0x000000052ee3723e */ /* 0x000fe200048070e3 */
[----:B------:R-:W-:Y:S02]  /*4560*/  IMAD.MOV.U32 R46, RZ, RZ, R25 ;  /* 0x000000ffff2e7224 */ /* 0x000fe400078e0019 */
[----:B------:R-:W1:Y:S01]  /*4570*/  MUFU.EX2 R28, R28 ;  /* 0x0000001c001c7308 */ /* 0x000e620000000800 */
[----:B0-----:R-:W-:-:S01]  /*4580*/  FADD.FTZ R6, R228, R45 ;  /* 0x0000002de4067221 */ /* 0x001fc20000010000 */
[----:B------:R-:W-:-:S02]  /*4590*/  IMAD.MOV.U32 R45, RZ, RZ, R25 ;  /* 0x000000ffff2d7224 */ /* 0x000fc400078e0019 */
[----:B------:R-:W-:-:S04]  /*45a0*/  IMAD.MOV.U32 R74, RZ, RZ, R25 ;  /* 0x000000ffff4a7224 */ /* 0x000fc800078e0019 */
[----:B------:R-:W0:Y:S08]  /*45b0*/  MUFU.EX2 R78, R78 ;  /* 0x0000004e004e7308 */ /* 0x000e300000000800 */
[----:B------:R-:W2:Y:S01]  /*45c0*/  MUFU.EX2 R53, R53 ;  /* 0x0000003500357308 */ /* 0x000ea20000000800 */
[----:B-1----:R-:W-:-:S07]  /*45d0*/  F2FP.SATFINITE.E4M3.F32.PACK_AB_MERGE_C R7, R28, R49, RZ ;  /* 0x000000311c07723e */ /* 0x002fce00048070ff */
[----:B------:R-:W1:Y:S01]  /*45e0*/  MUFU.EX2 R79, R79 ;  /* 0x0000004f004f7308 */ /* 0x000e620000000800 */
[----:B0-----:R-:W-:-:S01]  /*45f0*/  FADD.FTZ R10, R78, R75 ;  /* 0x0000004b4e0a7221 */ /* 0x001fc20000010000 */
[----:B------:R-:W-:-:S06]  /*4600*/  IMAD.MOV.U32 R75, RZ, RZ, R25 ;  /* 0x000000ffff4b7224 */ /* 0x000fcc00078e0019 */
[----:B------:R-:W0:Y:S01]  /*4610*/  MUFU.EX2 R82, R82 ;  /* 0x0000005200527308 */ /* 0x000e220000000800 */
[----:B--2---:R-:W-:-:S01]  /*4620*/  FADD.FTZ R6, R53, R6 ;  /* 0x0000000635067221 */ /* 0x004fc20000010000 */
[----:B------:R-:W-:Y:S01]  /*4630*/  F2FP.SATFINITE.E4M3.F32.PACK_AB_MERGE_C R228, R53, R228, R7 ;  /* 0x000000e435e4723e */ /* 0x000fe20004807007 */
[----:B------:R-:W-:Y:S02]  /*4640*/  IMAD.MOV.U32 R53, RZ, RZ, R25 ;  /* 0x000000ffff357224 */ /* 0x000fe400078e0019 */
[----:B------:R-:W-:-:S03]  /*4650*/  FADD.FTZ R49, R49, R6 ;  /* 0x0000000631317221 */ /* 0x000fc60000010000 */
[----:B------:R-:W2:Y:S01]  /*4660*/  MUFU.EX2 R83, R83 ;  /* 0x0000005300537308 */ /* 0x000ea20000000800 */
[----:B-1----:R-:W-:-:S01]  /*4670*/  FADD.FTZ R9, R79, R10 ;  /* 0x0000000a4f097221 */ /* 0x002fc20000010000 */
[----:B------:R-:W-:Y:S01]  /*4680*/  FADD.FTZ R49, R28, R49 ;  /* 0x000000311c317221 */ /* 0x000fe20000010000 */
[----:B------:R-:W-:-:S05]  /*4690*/  IMAD.MOV.U32 R28, RZ, RZ, R25 ;  /* 0x000000ffff1c7224 */ /* 0x000fca00078e0019 */
[----:B------:R-:W-:Y:S01]  /*46a0*/  MUFU.EX2 R32, R32 ;  /* 0x0000002000207308 */ /* 0x000fe20000000800 */
[----:B0-----:R-:W-:-:S07]  /*46b0*/  FADD.FTZ R6, R82, R9 ;  /* 0x0000000952067221 */ /* 0x001fce0000010000 */
[----:B------:R-:W0:Y:S01]  /*46c0*/  MUFU.EX2 R61, R61 ;  /* 0x0000003d003d7308 */ /* 0x000e220000000800 */
[C---:B--2---:R-:W-:Y:S01]  /*46d0*/  F2FP.SATFINITE.E4M3.F32.PACK_AB_MERGE_C R82, R83.reuse, R82, RZ ;  /* 0x000000525352723e */ /* 0x044fe200048070ff */
[----:B------:R-:W-:-:S03]  /*46e0*/  FADD.FTZ R83, R83, R6 ;  /* 0x0000000653537221 */ /* 0x000fc60000010000 */
[----:B------:R-:W-:Y:S01]  /*46f0*/  F2FP.SATFINITE.E4M3.F32.PACK_AB_MERGE_C R229, R79, R78, R82 ;  /* 0x0000004e4fe5723e */ /* 0x000fe20004807052 */
[--C-:B------:R-:W-:Y:S02]  /*4700*/  IMAD.MOV.U32 R79, RZ, RZ, R25.reuse ;  /* 0x000000ffff4f7224 */ /* 0x100fe400078e0019 */
[----:B------:R-:W1:Y:S01]  /*4710*/  MUFU.EX2 R26, R26 ;  /* 0x0000001a001a7308 */ /* 0x000e620000000800 */
[--C-:B------:R-:W-:Y:S02]  /*4720*/  IMAD.MOV.U32 R78, RZ, RZ, R25.reuse ;  /* 0x000000ffff4e7224 */ /* 0x100fe400078e0019 */
[----:B------:R-:W-:-:S05]  /*4730*/  IMAD.MOV.U32 R82, RZ, RZ, R25 ;  /* 0x000000ffff527224 */ /* 0x000fca00078e0019 */
[----:B------:R-:W2:Y:S01]  /*4740*/  MUFU.EX2 R86, R86 ;  /* 0x0000005600567308 */ /* 0x000ea20000000800 */
[----:B0-----:R-:W-:-:S07]  /*4750*/  F2FP.SATFINITE.E4M3.F32.PACK_AB_MERGE_C R230, R61, R32, RZ ;  /* 0x000000203de6723e */ /* 0x001fce00048070ff */
[----:B------:R-:W0:Y:S01]  /*4760*/  MUFU.EX2 R57, R57 ;  /* 0x0000003900397308 */ /* 0x000e220000000800 */
[----:B-1----:R-:W-:-:S01]  /*4770*/  FADD.FTZ R6, R26, R49 ;  /* 0x000000311a067221 */ /* 0x002fc20000010000 */
[----:B------:R-:W-:-:S06]  /*4780*/  IMAD.MOV.U32 R49, RZ, RZ, R25 ;  /* 0x000000ffff317224 */ /* 0x000fcc00078e0019 */
[----:B------:R-:W1:Y:S01]  /*4790*/  MUFU.EX2 R87, R87 ;  /* 0x0000005700577308 */ /* 0x000e620000000800 */
[----:B--2---:R-:W-:-:S01]  /*47a0*/  FADD.FTZ R8, R86, R83 ;  /* 0x0000005356087221 */ /* 0x004fc20000010000 */
[----:B------:R-:W-:-:S06]  /*47b0*/  IMAD.MOV.U32 R83, RZ, RZ, R25 ;  /* 0x000000ffff537224 */ /* 0x000fcc00078e0019 */
[----:B------:R-:W2:Y:S01]  /*47c0*/  MUFU.EX2 R90, R90 ;  /* 0x0000005a005a7308 */ /* 0x000ea20000000800 */
[C---:B0-----:R-:W-:Y:S01]  /*47d0*/  F2FP.SATFINITE.E4M3.F32.PACK_AB_MERGE_C R230, R57.reuse, R26, R230 ;  /* 0x0000001a39e6723e */ /* 0x041fe200048070e6 */
[----:B------:R-:W-:Y:S01]  /*47e0*/  FADD.FTZ R57, R57, R6 ;  /* 0x0000000639397221 */ /* 0x000fe20000010000 */
[----:B------:R-:W-:-:S03]  /*47f0*/  IMAD.MOV.U32 R26, RZ, RZ, R25 ;  /* 0x000000ffff1a7224 */ /* 0x000fc600078e0019 */
[----:B------:R-:W-:Y:S01]  /*4800*/  FADD.FTZ R32, R32, R57 ;  /* 0x0000003920207221 */ /* 0x000fe20000010000 */
[----:B------:R-:W-:Y:S01]  /*4810*/  IMAD.MOV.U32 R57, RZ, RZ, R25 ;  /* 0x000000ffff397224 */ /* 0x000fe200078e0019 */
[----:B------:R0:W3:Y:S01]  /*4820*/  MUFU.EX2 R7, R40 ;  /* 0x0000002800077308 */ /* 0x0000e20000000800 */
[----:B-1----:R-:W-:-:S04]  /*4830*/  FADD.FTZ R9, R87, R8 ;  /* 0x0000000857097221 */ /* 0x002fc80000010000 */
[----:B--2---:R-:W-:Y:S01]  /*4840*/  FADD.FTZ R6, R90, R9 ;  /* 0x000000095a067221 */ /* 0x004fe20000010000 */
[----:B0-----:R-:W-:Y:S01]  /*4850*/  IMAD.MOV.U32 R40, RZ, RZ, R25 ;  /* 0x000000ffff287224 */ /* 0x001fe200078e0019 */
[C---:B---3--:R-:W-:Y:S02]  /*4860*/  F2FP.SATFINITE.E4M3.F32.PACK_AB_MERGE_C R5, R7.reuse, R90, RZ ;  /* 0x0000005a0705723e */ /* 0x048fe400048070ff */
[----:B------:R-:W-:-:S01]  /*4870*/  FADD.FTZ R6, R7, R6 ;  /* 0x0000000607067221 */ /* 0x000fc20000010000 */
[----:B------:R-:W-:Y:S01]  /*4880*/  IMAD.MOV.U32 R90, RZ, RZ, R25 ;  /* 0x000000ffff5a7224 */ /* 0x000fe200078e0019 */
[----:B------:R-:W-:Y:S01]  /*4890*/  F2FP.SATFINITE.E4M3.F32.PACK_AB_MERGE_C R231, R87, R86, R5 ;  /* 0x0000005657e7723e */ /* 0x000fe20004807005 */
[----:B------:R-:W-:Y:S01]  /*48a0*/  FADD.FTZ R5, R61, R32 ;  /* 0x000000203d057221 */ /* 0x000fe20000010000 */
[--C-:B------:R-:W-:Y:S02]  /*48b0*/  IMAD.MOV.U32 R32, RZ, RZ, R25.reuse ;  /* 0x000000ffff207224 */ /* 0x100fe400078e0019 */
[----:B------:R-:W-:-:S02]  /*48c0*/  IMAD.MOV.U32 R61, RZ, RZ, R25 ;  /* 0x000000ffff3d7224 */ /* 0x000fc400078e0019 */
[--C-:B------:R-:W-:Y:S02]  /*48d0*/  IMAD.MOV.U32 R87, RZ, RZ, R25.reuse ;  /* 0x000000ffff577224 */ /* 0x100fe400078e0019 */
[----:B------:R-:W-:Y:S01]  /*48e0*/  IMAD.MOV.U32 R86, RZ, RZ, R25 ;  /* 0x000000ffff567224 */ /* 0x000fe200078e0019 */
[----:B------:R-:W-:Y:S06]  /*48f0*/  @!P1 BRA `(.L_x_153) ;  /* 0x0000002800309947 */ /* 0x000fec0003800000 */
[----:B------:R-:W-:Y:S01]  /*4900*/  IMAD.MOV.U32 R7, RZ, RZ, R4 ;  /* 0x000000ffff077224 */ /* 0x000fe200078e0004 */
[----:B------:R-:W-:Y:S01]  /*4910*/  CS2R R150, SRZ ;  /* 0x0000000000967805 */ /* 0x000fe2000001ff00 */
[----:B------:R-:W-:Y:S01]  /*4920*/  IMAD.MOV.U32 R8, RZ, RZ, R3 ;  /* 0x000000ffff087224 */ /* 0x000fe200078e0003 */
        /* <DEDUP_REMOVED lines=63> */
[----:B------:R-:W-:Y:S01]  /*4d20*/  UMOV UR55, UR46 ;  /* 0x0000002e00377c82 */ /* 0x000fe20008000000 */
[----:B------:R-:W-:-:S05]  /*4d30*/  UMOV UR53, UR54 ;  /* 0x0000003600357c82 */ /* 0x000fca0008000000 */
.L_x_163:
[----:B------:R-:W-:Y:S01]  /*4d40*/  ISETP.NE.AND P2, PT, RZ, UR44, PT ;  /* 0x0000002cff007c0c */ /* 0x000fe2000bf45270 */
[----:B------:R-:W-:-:S04]  /*4d50*/  UISETP.NE.AND UP0, UPT, UR53, 0x1, UPT ;  /* 0x000000013500788c */ /* 0x000fc8000bf05270 */
[----:B------:R-:W-:-:S04]  /*4d60*/  USEL UR46, URZ, 0x1, UP0 ;  /* 0x000000013f2e7887 */ /* 0x000fc80008000000 */
[----:B------:R-:W-:-:S04]  /*4d70*/  ULOP3.LUT UR46, UR55, UR46, URZ, 0x3c, !UPT ;  /* 0x0000002e372e7292 */ /* 0x000fc8000f8e3c3f */
[----:B0-----:R-:W-:Y:S08]  /*4d80*/  @P2 BRA `(.L_x_154) ;  /* 0x0000000000442947 */ /* 0x001ff00003800000 */
[----:B------:R-:W-:Y:S05]  /*4d90*/  @!P0 BRA `(.L_x_155) ;  /* 0x0000000000048947 */ /* 0x000fea0003800000 */
[----:B------:R-:W-:Y:S01]  /*4da0*/  BPT.TRAP 0x1 ;  /* 0x000000040000795c */ /* 0x000fe20000300000 */
.L_x_155:
[----:B------:R-:W0:Y:S01]  /*4db0*/  S2UR UR10, SR_CgaCtaId ;  /* 0x00000000000a79c3 */ /* 0x000e220000008800 */
[----:B------:R-:W-:Y:S01]  /*4dc0*/  UIADD3 UR6, UR53, 0x1, URZ ;  /* 0x0000000135067890 */ /* 0x000fe2000fffe03f */
[----:B------:R-:W-:Y:S01]  /*4dd0*/  IMAD.U32 R0, RZ, RZ, UR46 ;  /* 0x0000002eff007e24 */ /* 0x000fe2000f8e00ff */
[----:B------:R-:W-:Y:S02]  /*4de0*/  UMOV UR7, 0x400 ;  /* 0x0000040000077882 */ /* 0x000fe40000000000 */
[----:B------:R-:W-:Y:S02]  /*4df0*/  UISETP.NE.AND UP0, UPT, UR6, 0x2, UPT ;  /* 0x000000020600788c */ /* 0x000fe4000bf05270 */
[----:B------:R-:W-:Y:S02]  /*4e00*/  SHF.L.U32 R0, R0, 0x1f, RZ ;  /* 0x0000001f00007819 */ /* 0x000fe400000006ff */
[----:B------:R-:W-:Y:S02]  /*4e10*/  USEL UR6, UR6, URZ, UP0 ;  /* 0x0000003f06067287 */ /* 0x000fe40008000000 */
[----:B0-----:R-:W-:-:S04]  /*4e20*/  ULEA UR7, UR10, UR7, 0x18 ;  /* 0x000000070a077291 */ /* 0x001fc8000f8ec03f */
[----:B------:R-:W-:-:S09]  /*4e30*/  ULEA UR6, UR6, UR7, 0x3 ;  /* 0x0000000706067291 */ /* 0x000fd2000f8e183f */
[----:B------:R0:W1:Y:S01]  /*4e40*/  SYNCS.PHASECHK.TRANS64.TRYWAIT P1, [UR6+0x38830], R0 ;  /* 0x03883000ff0075a7 */ /* 0x0000620008020146 */
[----:B------:R-:W-:Y:S05]  /*4e50*/  @!P0 BRA `(.L_x_156) ;  /* 0x0000000000048947 */ /* 0x000fea0003800000 */
[----:B------:R-:W-:Y:S01]  /*4e60*/  BPT.TRAP 0x1 ;  /* 0x000000040000795c */ /* 0x000fe20000300000 */
.L_x_156:
[----:B-1----:R-:W-:Y:S05]  /*4e70*/  @P1 BRA `(.L_x_154) ;  /* 0x0000000000081947 */ /* 0x002fea0003800000 */
[----:B------:R-:W1:Y:S02]  /*4e80*/  SYNCS.PHASECHK.TRANS64.TRYWAIT P1, [UR6+0x38830], R0 ;  /* 0x03883000ff0075a7 */ /* 0x000e640008020146 */
[----:B-1----:R-:W-:Y:S05]  /*4e90*/  @!P1 BRA `(.L_x_157) ;  /* 0x000000fc00449947 */ /* 0x002fea0003800000 */
.L_x_154:
[----:B------:R-:W2:Y:S01]  /*4ea0*/  S2R R2, SR_TID.X ;  /* 0x0000000000027919 */ /* 0x000ea20000002100 */
[----:B------:R-:W-:Y:S01]  /*4eb0*/  UIADD3 UR54, UR53, 0x1, URZ ;  /* 0x0000000135367890 */ /* 0x000fe2000fffe03f */
[----:B------:R-:W-:Y:S01]  /*4ec0*/  UMOV UR35, 0x40000040 ;  /* 0x4000004000237882 */ /* 0x000fe20000000000 */
[----:B------:R-:W-:Y:S02]  /*4ed0*/  UMOV UR7, 0x40000040 ;  /* 0x4000004000077882 */ /* 0x000fe40000000000 */
[----:B------:R-:W-:Y:S01]  /*4ee0*/  UISETP.NE.AND UP0, UPT, UR54, 0x2, UPT ;  /* 0x000000023600788c */ /* 0x000fe2000bf05270 */
[----:B------:R-:W-:Y:S01]  /*4ef0*/  UMOV UR11, 0x40000040 ;  /* 0x40000040000b7882 */ /* 0x000fe20000000000 */
[----:B------:R-:W-:Y:S02]  /*4f00*/  UMOV UR15, 0x40000040 ;  /* 0x40000040000f7882 */ /* 0x000fe40000000000 */
[----:B------:R-:W-:Y:S01]  /*4f10*/  USEL UR54, UR54, URZ, UP0 ;  /* 0x0000003f36367287 */ /* 0x000fe20008000000 */
[----:B------:R-:W-:Y:S01]  /*4f20*/  UMOV UR19, 0x40000040 ;  /* 0x4000004000137882 */ /* 0x000fe20000000000 */
[----:B------:R-:W-:-:S02]  /*4f30*/  UMOV UR23, 0x40000040 ;  /* 0x4000004000177882 */ /* 0x000fc40000000000 */
[----:B------:R-:W-:Y:S01]  /*4f40*/  ULEA UR34, UR54, UR49, 0xb ;  /* 0x0000003136227291 */ /* 0x000fe2000f8e583f */
[----:B------:R-:W-:Y:S01]  /*4f50*/  UMOV UR27, 0x40000040 ;  /* 0x40000040001b7882 */ /* 0x000fe20000000000 */
[----:B------:R-:W-:Y:S02]  /*4f60*/  UMOV UR31, 0x40000040 ;  /* 0x40000040001f7882 */ /* 0x000fe40000000000 */
[----:B------:R-:W-:Y:S02]  /*4f70*/  UIADD3 UR6, UR34, 0x2, URZ ;  /* 0x0000000222067890 */ /* 0x000fe4000fffe03f */
[----:B------:R-:W-:Y:S02]  /*4f80*/  UIADD3 UR10, UR34, 0x4, URZ ;  /* 0x00000004220a7890 */ /* 0x000fe4000fffe03f */
[----:B------:R-:W-:Y:S02]  /*4f90*/  UIADD3 UR14, UR34, 0x6, URZ ;  /* 0x00000006220e7890 */ /* 0x000fe4000fffe03f */
[----:B------:R-:W-:-:S02]  /*4fa0*/  UIADD3 UR18, UR34, 0x400, URZ ;  /* 0x0000040022127890 */ /* 0x000fc4000fffe03f */
[----:B------:R-:W-:Y:S02]  /*4fb0*/  UIADD3 UR22, UR34, 0x402, URZ ;  /* 0x0000040222167890 */ /* 0x000fe4000fffe03f */
[----:B------:R-:W-:Y:S02]  /*4fc0*/  UIADD3 UR26, UR34, 0x404, URZ ;  /* 0x00000404221a7890 */ /* 0x000fe4000fffe03f */
[----:B------:R-:W-:Y:S01]  /*4fd0*/  UIADD3 UR30, UR34, 0x406, URZ ;  /* 0x00000406221e7890 */ /* 0x000fe2000fffe03f */
[----:B--2---:R-:W-:-:S05]  /*4fe0*/  SHF.R.U32.HI R2, RZ, 0x7, R2 ;  /* 0x00000007ff027819 */ /* 0x004fca0000011602 */
[----:B01----:R-:W-:-:S05]  /*4ff0*/  VIADD R0, R2, 0x8 ;  /* 0x0000000802007836 */ /* 0x003fca0000000000 */
[----:B------:R0:W-:Y:S06]  /*5000*/  BAR.SYNC.DEFER_BLOCKING R0, 0x100 ;  /* 0x000400000000751d */ /* 0x0001ec0000010000 */
[----:B------:R-:W-:-:S06]  /*5010*/  WARPGROUP.ARRIVE ;  /* 0x00000000000079c5 */ /* 0x000fcc0000000000 */
[----:B------:R-:W-:Y:S03]  /*5020*/  QGMMA.64x128x32.F32.E4M3.E4M3 R152, gdesc[UR32], RZ, !UPT, gsb0 ;  /* 0x01e00000209879f3 */ /* 0x000fe6000c0008ff */
        /* <DEDUP_REMOVED lines=25> */
.L_x_159:
[----:B------:R-:W0:Y:S01]  /*51c0*/  S2UR UR7, SR_CgaCtaId ;  /* 0x00000000000779c3 */ /* 0x000e220000008800 */
[----:B------:R-:W-:Y:S01]  /*51d0*/  UMOV UR6, 0x400 ;  /* 0x0000040000067882 */ /* 0x000fe20000000000 */
[----:B------:R-:W-:-:S05]  /*51e0*/  IMAD.U32 R0, RZ, RZ, UR55 ;  /* 0x00000037ff007e24 */ /* 0x000fca000f8e00ff */
[----:B------:R-:W-:Y:S01]  /*51f0*/  SHF.L.U32 R0, R0, 0x1f, RZ ;  /* 0x0000001f00007819 */ /* 0x000fe200000006ff */
[----:B0-----:R-:W-:-:S04]  /*5200*/  ULEA UR6, UR7, UR6, 0x18 ;  /* 0x0000000607067291 */ /* 0x001fc8000f8ec03f */
[----:B------:R-:W-:-:S09]  /*5210*/  ULEA UR6, UR53, UR6, 0x3 ;  /* 0x0000000635067291 */ /* 0x000fd2000f8e183f */
[----:B------:R0:W1:Y:S01]  /*5220*/  SYNCS.PHASECHK.TRANS64.TRYWAIT P1, [UR6+0x38850], R0 ;  /* 0x03885000ff0075a7 */ /* 0x0000620008020146 */
[----:B------:R-:W-:Y:S05]  /*5230*/  @!P0 BRA `(.L_x_160) ;  /* 0x0000000000048947 */ /* 0x000fea0003800000 */
[----:B------:R-:W-:Y:S01]  /*5240*/  BPT.TRAP 0x1 ;  /* 0x000000040000795c */ /* 0x000fe20000300000 */
.L_x_160:
[----:B-1----:R-:W-:Y:S05]  /*5250*/  @P1 BRA `(.L_x_158) ;  /* 0x0000000000081947 */ /* 0x002fea0003800000 */
[----:B------:R-:W1:Y:S02]  /*5260*/  SYNCS.PHASECHK.TRANS64.TRYWAIT P1, [UR6+0x38850], R0 ;  /* 0x03885000ff0075a7 */ /* 0x000e640008020146 */
[----:B-1----:R-:W-:Y:S05]  /*5270*/  @!P1 BRA `(.L_x_161) ;  /* 0x000000f800649947 */ /* 0x002fea0003800000 */
.L_x_158:
[----:B------:R-:W2:Y:S01]  /*5280*/  S2UR UR6, SR_CgaCtaId ;  /* 0x00000000000679c3 */ /* 0x000ea20000008800 */
[----:B01----:R-:W-:Y:S01]  /*5290*/  MOV R0, 0x400 ;  /* 0x0000040000007802 */ /* 0x003fe20000000f00 */
[----:B------:R-:W-:Y:S01]  /*52a0*/  WARPGROUP.ARRIVE ;  /* 0x00000000000079c5 */ /* 0x000fe20000000000 */
[----:B------:R-:W-:Y:S01]  /*52b0*/  UMOV UR7, 0x40000040 ;  /* 0x4000004000077882 */ /* 0x000fe20000000000 */
        /* <DEDUP_REMOVED lines=9> */
[----:B------:R-:W-:Y:S01]  /*5350*/  FMNMX.FTZ R4, R162, R4, !PT ;  /* 0x00000004a2047209 */ /* 0x000fe20007810000 */
[----:B--2---:R-:W-:Y:S01]  /*5360*/  IMAD.U32 R2, RZ, RZ, UR6 ;  /* 0x00000006ff027e24 */ /* 0x004fe2000f8e00ff */
[----:B------:R-:W-:-:S02]  /*5370*/  FMNMX.FTZ R3, R161, R3, !PT ;  /* 0x00000003a1037209 */ /* 0x000fc40007810000 */
[----:B------:R-:W-:Y:S02]  /*5380*/  FMNMX.FTZ R4, R163, R4, !PT ;  /* 0x00000004a3047209 */ /* 0x000fe40007810000 */
[----:B------:R-:W-:Y:S02]  /*5390*/  LEA R0, R2, R0, 0x18 ;  /* 0x0000000002007211 */ /* 0x000fe400078ec0ff */
[----:B------:R-:W-:Y:S02]  /*53a0*/  FMNMX.FTZ R3, R164, R3, !PT ;  /* 0x00000003a4037209 */ /* 0x000fe40007810000 */
[----:B------:R-:W-:Y:S02]  /*53b0*/  R2UR UR6, R0 ;  /* 0x00000000000672ca */ /* 0x000fe400000e0000 */
[----:B------:R-:W-:Y:S02]  /*53c0*/  FMNMX.FTZ R4, R166, R4, !PT ;  /* 0x00000004a6047209 */ /* 0x000fe40007810000 */
[----:B------:R-:W-:-:S02]  /*53d0*/  FMNMX.FTZ R3, R165, R3, !PT ;  /* 0x00000003a5037209 */ /* 0x000fc40007810000 */
[----:B------:R-:W-:Y:S02]  /*53e0*/  FMNMX.FTZ R4, R167, R4, !PT ;  /* 0x00000004a7047209 */ /* 0x000fe40007810000 */
[----:B------:R-:W-:Y:S02]  /*53f0*/  FMNMX.FTZ R3, R168, R3, !PT ;  /* 0x00000003a8037209 */ /* 0x000fe40007810000 */
[----:B------:R-:W-:Y:S02]  /*5400*/  FMNMX.FTZ R4, R170, R4, !PT ;  /* 0x00000004aa047209 */ /* 0x000fe40007810000 */
[----:B------:R-:W-:Y:S01]  /*5410*/  FMNMX.FTZ R3, R169, R3, !PT ;  /* 0x00000003a9037209 */ /* 0x000fe20007810000 */
[----:B------:R-:W-:Y:S01]  /*5420*/  UIADD3 UR6, UR6, 0x400, URZ ;  /* 0x0000040006067890 */ /* 0x000fe2000fffe03f */
[----:B------:R-:W-:Y:S02]  /*5430*/  FMNMX.FTZ R4, R171, R4, !PT ;  /* 0x00000004ab047209 */ /* 0x000fe40007810000 */
[----:B------:R-:W-:Y:S01]  /*5440*/  FMNMX.FTZ R3, R172, R3, !PT ;  /* 0x00000003ac037209 */ /* 0x000fe20007810000 */
[----:B------:R-:W-:Y:S01]  /*5450*/  USHF.R.U32.HI UR6, URZ, 0x4, UR6 ;  /* 0x000000043f067899 */ /* 0x000fe20008011606 */
[----:B------:R-:W-:-:S02]  /*5460*/  FMNMX.FTZ R4, R174, R4, !PT ;  /* 0x00000004ae047209 */ /* 0x000fc40007810000 */
[----:B------:R-:W-:Y:S01]  /*5470*/  FMNMX.FTZ R3, R173, R3, !PT ;  /* 0x00000003ad037209 */ /* 0x000fe20007810000 */
[----:B------:R-:W-:Y:S01]  /*5480*/  ULOP3.LUT UR6, UR6, 0x3fff, URZ, 0xc0, !UPT ;  /* 0x00003fff06067892 */ /* 0x000fe2000f8ec03f */
[----:B------:R-:W-:Y:S02]  /*5490*/  FMNMX.FTZ R4, R175, R4, !PT ;  /* 0x00000004af047209 */ /* 0x000fe40007810000 */
[----:B------:R-:W-:Y:S01]  /*54a0*/  FMNMX.FTZ R3, R176, R3, !PT ;  /* 0x00000003b0037209 */ /* 0x000fe20007810000 */
[----:B------:R-:W-:Y:S01]  /*54b0*/  ULOP3.LUT UR6, UR6, 0x10000, URZ, 0xfc, !UPT ;  /* 0x0001000006067892 */ /* 0x000fe2000f8efc3f */
[----:B------:R-:W-:Y:S02]  /*54c0*/  FMNMX.FTZ R4, R178, R4, !PT ;  /* 0x00000004b2047209 */ /* 0x000fe40007810000 */
[----:B------:R-:W-:Y:S01]  /*54d0*/  FMNMX.FTZ R3, R177, R3, !PT ;  /* 0x00000003b1037209 */ /* 0x000fe20007810000 */
[----:B------:R-:W-:Y:S01]  /*54e0*/  ULEA UR10, UR53, UR6, 0xb ;  /* 0x00000006350a7291 */ /* 0x000fe2000f8e583f */
[----:B------:R-:W-:-:S02]  /*54f0*/  FMNMX.FTZ R4, R179, R4, !PT ;  /* 0x00000004b3047209 */ /* 0x000fc40007810000 */
[----:B------:R-:W-:Y:S02]  /*5500*/  FMNMX.FTZ R3, R180, R3, !PT ;  /* 0x00000003b4037209 */ /* 0x000fe40007810000 */
[----:B------:R-:W-:Y:S02]  /*5510*/  FMNMX.FTZ R4, R182, R4, !PT ;  /* 0x00000004b6047209 */ /* 0x000fe40007810000 */
[----:B------:R-:W-:Y:S01]  /*5520*/  UMOV UR6, UR10 ;  /* 0x0000000a00067c82 */ /* 0x000fe20008000000 */
[----:B------:R-:W-:Y:S01]  /*5530*/  FMNMX.FTZ R3, R181, R3, !PT ;  /* 0x00000003b5037209 */ /* 0x000fe20007810000 */
[----:B------:R-:W-:Y:S01]  /*5540*/  QGMMA.64x256x32.F32.E4M3.E4M3 R24, R216, gdesc[UR4], R24, gsb0 ;  /* 0x03e00004d8187df3 */ /* 0x000fe20008000818 */
[----:B------:R-:W-:Y:S01]  /*5550*/  UIADD3 UR6, UR10, 0x2, URZ ;  /* 0x000000020a067890 */ /* 0x000fe2000fffe03f */
        /* <DEDUP_REMOVED lines=41> */
[----:B-1----:R-:W-:Y:S01]  /*57f0*/  FMNMX.FTZ R4, R4, R9, !PT ;  /* 0x0000000904047209 */ /* 0x002fe20007810000 */
[----:B------:R-:W-:Y:S02]  /*5800*/  IMAD.U32 R9, RZ, RZ, UR41 ;  /* 0x00000029ff097e24 */ /* 0x000fe4000f8e00ff */
[----:B------:R-:W-:-:S02]  /*5810*/  FADD.FTZ R8, -R3, R8 ;  /* 0x0000000803087221 */ /* 0x000fc40000010100 */
[----:B------:R-:W-:Y:S01]  /*5820*/  FFMA.FTZ R9, R3, R9, -8 ;  /* 0xc100000003097423 */ /* 0x000fe20000010009 */
[----:B------:R-:W-:-:S01]  /*5830*/  FADD.FTZ R7, -R4, R7 ;  /* 0x0000000704077221 */ /* 0x000fc20000010100 */
[----:B------:R-:W-:Y:S02]  /*5840*/  FMUL.FTZ R8, R8, UR41 ;  /* 0x0000002908087c20 */ /* 0x000fe40008410000 */
[----:B------:R-:W-:-:S01]  /*5850*/  FFMA.FTZ R21, R165, UR41, -R9 ;  /* 0x00000029a5157c23 */ /* 0x000fc20008010809 */
[--C-:B------:R-:W-:Y:S01]  /*5860*/  FFMA.FTZ R165, R181, UR41, -R9.reuse ;  /* 0x00000029b5a57c23 */ /* 0x100fe20008010809 */
[----:B------:R-:W-:-:S01]  /*5870*/  FFMA.FTZ R181, R197, UR41, -R9 ;  /* 0x00000029c5b57c23 */ /* 0x000fc20008010809 */
[----:B------:R-:W-:Y:S02]  /*5880*/  IMAD.U32 R197, RZ, RZ, UR41 ;  /* 0x00000029ffc57e24 */ /* 0x000fe4000f8e00ff */
[----:B------:R-:W-:Y:S01]  /*5890*/  FMUL.FTZ R7, R7, UR41 ;  /* 0x0000002907077c20 */ /* 0x000fe20008410000 */
[--C-:B------:R-:W-:Y:S01]  /*58a0*/  FFMA.FTZ R10, R152, UR41, -R9.reuse ;  /* 0x00000029980a7c23 */ /* 0x100fe20008010809 */
[----:B------:R-:W-:-:S01]  /*58b0*/  FFMA.FTZ R11, R153, UR41, -R9 ;  /* 0x00000029990b7c23 */ /* 0x000fc20008010809 */
[----:B------:R-:W-:Y:S01]  /*58c0*/  FFMA.FTZ R197, R4, R197, -8 ;  /* 0xc100000004c57423 */ /* 0x000fe200000100c5 */
[----:B------:R-:W-:Y:S01]  /*58d0*/  MUFU.EX2 R8, R8 ;  /* 0x0000000800087308 */ /* 0x000fe20000000800 */
[----:B------:R-:W-:-:S01]  /*58e0*/  FFMA.FTZ R12, R156, UR41, -R9 ;  /* 0x000000299c0c7c23 */ /* 0x000fc20008010809 */
[----:B------:R-:W-:Y:S01]  /*58f0*/  FFMA.FTZ R13, R157, UR41, -R9 ;  /* 0x000000299d0d7c23 */ /* 0x000fe20008010809 */
[----:B------:R-:W-:-:S01]  /*5900*/  FFMA.FTZ R154, R154, UR41, -R197 ;  /* 0x000000299a9a7c23 */ /* 0x000fc200080108c5 */
[--C-:B------:R-:W-:Y:S01]  /*5910*/  FFMA.FTZ R155, R155, UR41, -R197.reuse ;  /* 0x000000299b9b7c23 */ /* 0x100fe200080108c5 */
[----:B------:R-:W-:-:S01]  /*5920*/  FFMA.FTZ R158, R158, UR41, -R197 ;  /* 0x000000299e9e7c23 */ /* 0x000fc200080108c5 */
[----:B------:R-:W-:Y:S01]  /*5930*/  FFMA.FTZ R159, R159, UR41, -R197 ;  /* 0x000000299f9f7c23 */ /* 0x000fe200080108c5 */
[----:B------:R-:W-:-:S01]  /*5940*/  FFMA.FTZ R14, R160, UR41, -R9 ;  /* 0x00000029a00e7c23 */ /* 0x000fc20008010809 */
[----:B------:R-:W-:Y:S01]  /*5950*/  MUFU.EX2 R7, R7 ;  /* 0x0000000700077308 */ /* 0x000fe20000000800 */
[----:B------:R-:W-:-:S01]  /*5960*/  FFMA.FTZ R162, R162, UR41, -R197 ;  /* 0x00000029a2a27c23 */ /* 0x000fc200080108c5 */
[----:B------:R-:W-:Y:S01]  /*5970*/  FFMA.FTZ R15, R161, UR41, -R9 ;  /* 0x00000029a10f7c23 */ /* 0x000fe20008010809 */
[----:B------:R-:W-:-:S01]  /*5980*/  FFMA.FTZ R163, R163, UR41, -R197 ;  /* 0x00000029a3a37c23 */ /* 0x000fc200080108c5 */
[----:B------:R-:W-:Y:S01]  /*5990*/  FFMA.FTZ R20, R164, UR41, -R9 ;  /* 0x00000029a4147c23 */ /* 0x000fe20008010809 */
[----:B------:R-:W-:-:S01]  /*59a0*/  FFMA.FTZ R166, R166, UR41, -R197 ;  /* 0x00000029a6a67c23 */ /* 0x000fc200080108c5 */
[----:B------:R-:W-:Y:S01]  /*59b0*/  FFMA.FTZ R167, R167, UR41, -R197 ;  /* 0x00000029a7a77c23 */ /* 0x000fe200080108c5 */
[----:B------:R-:W-:-:S01]  /*59c0*/  FFMA.FTZ R152, R168, UR41, -R9 ;  /* 0x00000029a8987c23 */ /* 0x000fc20008010809 */
[----:B------:R-:W0:Y:S01]  /*59d0*/  MUFU.EX2 R10, R10 ;  /* 0x0000000a000a7308 */ /* 0x000e220000000800 */
[----:B------:R-:W-:-:S01]  /*59e0*/  FFMA.FTZ R170, R170, UR41, -R197 ;  /* 0x00000029aaaa7c23 */ /* 0x000fc200080108c5 */
[----:B------:R-:W-:Y:S01]  /*59f0*/  FFMA.FTZ R153, R169, UR41, -R9 ;  /* 0x00000029a9997c23 */ /* 0x000fe20008010809 */
[----:B------:R-:W-:-:S01]  /*5a00*/  FFMA.FTZ R171, R171, UR41, -R197 ;  /* 0x00000029abab7c23 */ /* 0x000fc200080108c5 */
[----:B------:R-:W-:Y:S01]  /*5a10*/  FFMA.FTZ R156, R172, UR41, -R9 ;  /* 0x00000029ac9c7c23 */ /* 0x000fe20008010809 */
[----:B------:R-:W-:-:S01]  /*5a20*/  FFMA.FTZ R174, R174, UR41, -R197 ;  /* 0x00000029aeae7c23 */ /* 0x000fc200080108c5 */
[----:B------:R-:W-:Y:S01]  /*5a30*/  FFMA.FTZ R157, R173, UR41, -R9 ;  /* 0x00000029ad9d7c23 */ /* 0x000fe20008010809 */
[----:B------:R-:W-:-:S01]  /*5a40*/  FFMA.FTZ R175, R175, UR41, -R197 ;  /* 0x00000029afaf7c23 */ /* 0x000fc200080108c5 */
[----:B------:R-:W1:Y:S01]  /*5a50*/  MUFU.EX2 R154, R154 ;  /* 0x0000009a009a7308 */ /* 0x000e620000000800 */
[----:B------:R-:W-:-:S01]  /*5a60*/  FFMA.FTZ R160, R176, UR41, -R9 ;  /* 0x00000029b0a07c23 */ /* 0x000fc20008010809 */
[----:B------:R-:W-:Y:S01]  /*5a70*/  FFMA.FTZ R178, R178, UR41, -R197 ;  /* 0x00000029b2b27c23 */ /* 0x000fe200080108c5 */
[----:B------:R-:W-:-:S01]  /*5a80*/  FFMA.FTZ R161, R177, UR41, -R9 ;  /* 0x00000029b1a17c23 */ /* 0x000fc20008010809 */
[----:B------:R-:W-:Y:S01]  /*5a90*/  FFMA.FTZ R179, R179, UR41, -R197 ;  /* 0x00000029b3b37c23 */ /* 0x000fe200080108c5 */
[----:B------:R-:W-:-:S01]  /*5aa0*/  FFMA.FTZ R164, R180, UR41, -R9 ;  /* 0x00000029b4a47c23 */ /* 0x000fc20008010809 */
[--C-:B------:R-:W-:Y:S01]  /*5ab0*/  FFMA.FTZ R182, R182, UR41, -R197.reuse ;  /* 0x00000029b6b67c23 */ /* 0x100fe200080108c5 */
[----:B------:R-:W-:-:S01]  /*5ac0*/  FFMA.FTZ R183, R183, UR41, -R197 ;  /* 0x00000029b7b77c23 */ /* 0x000fc200080108c5 */
[----:B------:R-:W2:Y:S01]  /*5ad0*/  MUFU.EX2 R11, R11 ;  /* 0x0000000b000b7308 */ /* 0x000ea20000000800 */
[----:B0-----:R-:W-:-:S01]  /*5ae0*/  FFMA.FTZ R5, R8, R5, R10 ;  /* 0x0000000508057223 */ /* 0x001fc2000001000a */
[----:B------:R-:W-:Y:S01]  /*5af0*/  FFMA.FTZ R168, R184, UR41, -R9 ;  /* 0x00000029b8a87c23 */ /* 0x000fe20008010809 */
[----:B------:R-:W-:-:S01]  /*5b00*/  FFMA.FTZ R186, R186, UR41, -R197 ;  /* 0x00000029baba7c23 */ /* 0x000fc200080108c5 */
[----:B------:R-:W-:Y:S01]  /*5b10*/  FFMA.FTZ R169, R185, UR41, -R9 ;  /* 0x00000029b9a97c23 */ /* 0x000fe20008010809 */
[----:B------:R-:W-:-:S01]  /*5b20*/  FFMA.FTZ R187, R187, UR41, -R197 ;  /* 0x00000029bbbb7c23 */ /* 0x000fc200080108c5 */
[----:B------:R-:W-:Y:S01]  /*5b30*/  FFMA.FTZ R172, R188, UR41, -R9 ;  /* 0x00000029bcac7c23 */ /* 0x000fe20008010809 */
[----:B------:R-:W-:-:S01]  /*5b40*/  FFMA.FTZ R190, R190, UR41, -R197 ;  /* 0x00000029bebe7c23 */ /* 0x000fc200080108c5 */
[----:B------:R-:W0:Y:S01]  /*5b50*/  MUFU.EX2 R155, R155 ;  /* 0x0000009b009b7308 */ /* 0x000e220000000800 */
[----:B-1----:R-:W-:-:S01]  /*5b60*/  FFMA.FTZ R6, R7, R6, R154 ;  /* 0x0000000607067223 */ /* 0x002fc2000001009a */
[----:B------:R-:W-:Y:S01]  /*5b70*/  FFMA.FTZ R173, R189, UR41, -R9 ;  /* 0x00000029bdad7c23 */ /* 0x000fe20008010809 */
[----:B------:R-:W-:-:S01]  /*5b80*/  FFMA.FTZ R191, R191, UR41, -R197 ;  /* 0x00000029bfbf7c23 */ /* 0x000fc200080108c5 */
[----:B------:R-:W-:Y:S01]  /*5b90*/  FFMA.FTZ R176, R192, UR41, -R9 ;  /* 0x00000029c0b07c23 */ /* 0x000fe20008010809 */
[----:B------:R-:W-:-:S01]  /*5ba0*/  FFMA.FTZ R194, R194, UR41, -R197 ;  /* 0x00000029c2c27c23 */ /* 0x000fc200080108c5 */
[----:B------:R-:W-:Y:S01]  /*5bb0*/  FFMA.FTZ R177, R193, UR41, -R9 ;  /* 0x00000029c1b17c23 */ /* 0x000fe20008010809 */
[----:B------:R-:W-:-:S01]  /*5bc0*/  FFMA.FTZ R195, R195, UR41, -R197 ;  /* 0x00000029c3c37c23 */ /* 0x000fc200080108c5 */
[----:B------:R-:W1:Y:S01]  /*5bd0*/  MUFU.EX2 R12, R12 ;  /* 0x0000000c000c7308 */ /* 0x000e620000000800 */
[----:B--2---:R-:W-:-:S01]  /*5be0*/  FADD.FTZ R5, R11, R5 ;  /* 0x000000050b057221 */ /* 0x004fc20000010000 */
[----:B------:R-:W-:Y:S01]  /*5bf0*/  FFMA.FTZ R180, R196, UR41, -R9 ;  /* 0x00000029c4b47c23 */ /* 0x000fe20008010809 */
[----:B------:R-:W-:-:S01]  /*5c00*/  FFMA.FTZ R198, R198, UR41, -R197 ;  /* 0x00000029c6c67c23 */ /* 0x000fc200080108c5 */
[----:B------:R-:W-:Y:S01]  /*5c10*/  FFMA.FTZ R199, R199, UR41, -R197 ;  /* 0x00000029c7c77c23 */ /* 0x000fe200080108c5 */
[----:B------:R-:W-:-:S01]  /*5c20*/  FFMA.FTZ R184, R200, UR41, -R9 ;  /* 0x00000029c8b87c23 */ /* 0x000fc20008010809 */
[----:B------:R-:W-:Y:S01]  /*5c30*/  FFMA.FTZ R202, R202, UR41, -R197 ;  /* 0x00000029caca7c23 */ /* 0x000fe200080108c5 */
[----:B------:R-:W-:-:S01]  /*5c40*/  FFMA.FTZ R185, R201, UR41, -R9 ;  /* 0x00000029c9b97c23 */ /* 0x000fc20008010809 */
[----:B------:R-:W2:Y:S01]  /*5c50*/  MUFU.EX2 R158, R158 ;  /* 0x0000009e009e7308 */ /* 0x000ea20000000800 */
[----:B0-----:R-:W-:-:S01]  /*5c60*/  FADD.FTZ R6, R155, R6 ;  /* 0x000000069b067221 */ /* 0x001fc20000010000 */
[----:B------:R-:W-:Y:S01]  /*5c70*/  FFMA.FTZ R203, R203, UR41, -R197 ;  /* 0x00000029cbcb7c23 */ /* 0x000fe200080108c5 */
[----:B------:R-:W-:-:S01]  /*5c80*/  FFMA.FTZ R188, R204, UR41, -R9 ;  /* 0x00000029ccbc7c23 */ /* 0x000fc20008010809 */
[----:B------:R-:W-:Y:S01]  /*5c90*/  FFMA.FTZ R206, R206, UR41, -R197 ;  /* 0x00000029cece7c23 */ /* 0x000fe200080108c5 */
[----:B------:R-:W-:-:S01]  /*5ca0*/  FFMA.FTZ R189, R205, UR41, -R9 ;  /* 0x00000029cdbd7c23 */ /* 0x000fc20008010809 */
[----:B------:R-:W-:Y:S01]  /*5cb0*/  FFMA.FTZ R207, R207, UR41, -R197 ;  /* 0x00000029cfcf7c23 */ /* 0x000fe200080108c5 */
[----:B------:R-:W-:-:S01]  /*5cc0*/  FFMA.FTZ R192, R208, UR41, -R9 ;  /* 0x00000029d0c07c23 */ /* 0x000fc20008010809 */
[----:B------:R-:W0:Y:S01]  /*5cd0*/  MUFU.EX2 R13, R13 ;  /* 0x0000000d000d7308 */ /* 0x000e220000000800 */
[----:B-1----:R-:W-:-:S01]  /*5ce0*/  FADD.FTZ R5, R12, R5 ;  /* 0x000000050c057221 */ /* 0x002fc20000010000 */
        /* <DEDUP_REMOVED lines=9> */
[----:B------:R-:W-:-:S05]  /*5d80*/  IMAD.U32 R200, RZ, RZ, UR54 ;  /* 0x00000036ffc87e24 */ /* 0x000fca000f8e00ff */
[----:B------:R-:W2:Y:S01]  /*5d90*/  MUFU.EX2 R14, R14 ;  /* 0x0000000e000e7308 */ /* 0x000ea20000000800 */
[----:B0-----:R-:W-:-:S07]  /*5da0*/  FADD.FTZ R5, R13, R5 ;  /* 0x000000050d057221 */ /* 0x001fce0000010000 */
[----:B------:R-:W0:Y:S01]  /*5db0*/  MUFU.EX2 R162, R162 ;  /* 0x000000a200a27308 */ /* 0x000e220000000800 */
[----:B-1----:R-:W-:-:S07]  /*5dc0*/  FADD.FTZ R6, R159, R6 ;  /* 0x000000069f067221 */ /* 0x002fce0000010000 */
[----:B------:R-:W1:Y:S01]  /*5dd0*/  MUFU.EX2 R15, R15 ;  /* 0x0000000f000f7308 */ /* 0x000e620000000800 */
[----:B--2---:R-:W-:-:S07]  /*5de0*/  FADD.FTZ R5, R14, R5 ;  /* 0x000000050e057221 */ /* 0x004fce0000010000 */
[----:B------:R-:W2:Y:S01]  /*5df0*/  MUFU.EX2 R163, R163 ;  /* 0x000000a300a37308 */ /* 0x000ea20000000800 */
[----:B0-----:R-:W-:-:S07]  /*5e00*/  FADD.FTZ R6, R162, R6 ;  /* 0x00000006a2067221 */ /* 0x001fce0000010000 */
[----:B------:R-:W0:Y:S01]  /*5e10*/  MUFU.EX2 R20, R20 ;  /* 0x0000001400147308 */ /* 0x000e220000000800 */
[----:B-1----:R-:W-:-:S07]  /*5e20*/  FADD.FTZ R5, R15, R5 ;  /* 0x000000050f057221 */ /* 0x002fce0000010000 */
[----:B------:R-:W1:Y:S01]  /*5e30*/  MUFU.EX2 R166, R166 ;  /* 0x000000a600a67308 */ /* 0x000e620000000800 */
[----:B--2---:R-:W-:-:S01]  /*5e40*/  FADD.FTZ R6, R163, R6 ;  /* 0x00000006a3067221 */ /* 0x004fc20000010000 */
[----:B------:R-:W-:Y:S02]  /*5e50*/  WARPGROUP.DEPBAR.LE gsb0, 0x0 ;  /* 0x00008000000079c5 */ /* 0x000fe40000010000 */
[----:B------:R-:W-:-:S04]  /*5e60*/  WARPGROUP.ARRIVE ;  /* 0x00000000000079c5 */ /* 0x000fc80000000000 */
[----:B------:R-:W2:Y:S01]  /*5e70*/  MUFU.EX2 R21, R21 ;  /* 0x0000001500157308 */ /* 0x000ea20000000800 */
[----:B0-----:R-:W-:-:S01]  /*5e80*/  FADD.FTZ R5, R20, R5 ;  /* 0x0000000514057221 */ /* 0x001fc20000010000 */
[----:B------:R-:W0:Y:S01]  /*5e90*/  S2R R219, SR_TID.X ;  /* 0x0000000000db7919 */ /* 0x000e220000002100 */
[----:B------:R-:W-:Y:S01]  /*5ea0*/  QGMMA.64x256x32.F32.E4M3.E4M3 R24, R220, gdesc[UR4], R24, gsb0 ;  /* 0x03e00004dc187df3 */ /* 0x000fe20008000818 */
[----:B------:R-:W-:Y:S01]  /*5eb0*/  UIADD3 UR6, UR10, 0x4, URZ ;  /* 0x000000040a067890 */ /* 0x000fe2000fffe03f */
[----:B-1----:R-:W-:Y:S01]  /*5ec0*/  FADD.FTZ R6, R166, R6 ;  /* 0x00000006a6067221 */ /* 0x002fe20000010000 */
[----:B------:R-:W-:Y:S02]  /*5ed0*/  UMOV UR7, 0x40000040 ;  /* 0x4000004000077882 */ /* 0x000fe40000000000 */
[----:B------:R-:W1:Y:S08]  /*5ee0*/  MUFU.EX2 R167, R167 ;  /* 0x000000a700a77308 */ /* 0x000e700000000800 */
[----:B------:R-:W3:Y:S01]  /*5ef0*/  MUFU.EX2 R152, R152 ;  /* 0x0000009800987308 */ /* 0x000ee20000000800 */
[----:B--2---:R-:W-:-:S07]  /*5f00*/  FADD.FTZ R5, R21, R5 ;  /* 0x0000000515057221 */ /* 0x004fce0000010000 */
[----:B------:R-:W2:Y:S01]  /*5f10*/  MUFU.EX2 R170, R170 ;  /* 0x000000aa00aa7308 */ /* 0x000ea20000000800 */
[----:B-1----:R-:W-:-:S07]  /*5f20*/  FADD.FTZ R6, R167, R6 ;  /* 0x00000006a7067221 */ /* 0x002fce0000010000 */
[----:B------:R-:W1:Y:S01]  /*5f30*/  MUFU.EX2 R153, R153 ;  /* 0x0000009900997308 */ /* 0x000e620000000800 */
[----:B---3--:R-:W-:-:S01]  /*5f40*/  FADD.FTZ R5, R152, R5 ;  /* 0x0000000598057221 */ /* 0x008fc20000010000 */
[----:B0-----:R-:W-:Y:S02]  /*5f50*/  LOP3.LUT P1, RZ, R219, 0x7f, RZ, 0xc0, !PT ;  /* 0x0000007fdbff7812 */ /* 0x001fe4000782c0ff */
[----:B------:R-:W-:-:S04]  /*5f60*/  SHF.R.U32.HI R219, RZ, 0x7, R219 ;  /* 0x00000007ffdb7819 */ /* 0x000fc800000116db */
[----:B------:R-:W0:Y:S01]  /*5f70*/  MUFU.EX2 R171, R171 ;  /* 0x000000ab00ab7308 */ /* 0x000e220000000800 */
[----:B--2---:R-:W-:-:S01]  /*5f80*/  FADD.FTZ R6, R170, R6 ;  /* 0x00000006aa067221 */ /* 0x004fc20000010000 */
[----:B------:R-:W-:-:S05]  /*5f90*/  IADD3 R201, -R219, 0xb, RZ ;  /* 0x0000000bdbc97810 */ /* 0x000fca0007ffe1ff */
[----:B------:R-:W-:Y:S01]  /*5fa0*/  @!P1 IMAD R200, R200, 0x8, R0 ;  /* 0x00000008c8c89824 */ /* 0x000fe200078e0200 */
[----:B------:R-:W2:Y:S01]  /*5fb0*/  MUFU.EX2 R156, R156 ;  /* 0x0000009c009c7308 */ /* 0x000ea20000000800 */
[----:B-1----:R-:W-:-:S02]  /*5fc0*/  FADD.FTZ R5, R153, R5 ;  /* 0x0000000599057221 */ /* 0x002fc40000010000 */
[----:B------:R-:W-:-:S05]  /*5fd0*/  @!P1 VIADD R200, R200, 0x38840 ;  /* 0x00038840c8c89836 */ /* 0x000fca0000000000 */
[----:B------:R-:W1:Y:S01]  /*5fe0*/  MUFU.EX2 R174, R174 ;  /* 0x000000ae00ae7308 */ /* 0x000e620000000800 */
[----:B0-----:R-:W-:-:S01]  /*5ff0*/  FADD.FTZ R6, R171, R6 ;  /* 0x00000006ab067221 */ /* 0x001fc20000010000 */
[----:B------:R-:W-:-:S06]  /*6000*/  @!P1 PRMT R200, RZ, 0x654, R200 ;  /* 0x00000654ffc89816 */ /* 0x000fcc00000000c8 */
        /* <DEDUP_REMOVED lines=54> */
[----:B------:R-:W-:Y:S02]  /*6370*/  WARPGROUP.DEPBAR.LE gsb0, 0x0 ;  /* 0x00008000000079c5 */ /* 0x000fe40000010000 */
[----:B------:R-:W-:-:S04]  /*6380*/  WARPGROUP.ARRIVE ;  /* 0x00000000000079c5 */ /* 0x000fc80000000000 */
[----:B------:R-:W0:Y:S01]  /*6390*/  MUFU.EX2 R202, R202 ;  /* 0x000000ca00ca7308 */ /* 0x000e220000000800 */
[----:B--2---:R-:W-:-:S01]  /*63a0*/  FADD.FTZ R6, R199, R6 ;  /* 0x00000006c7067221 */ /* 0x004fc20000010000 */
[----:B------:R-:W-:Y:S01]  /*63b0*/  QGMMA.64x256x32.F32.E4M3.E4M3 R24, R224, gdesc[UR4], R24, gsb0 ;  /* 0x03e00004e0187df3 */ /* 0x000fe20008000818 */
[----:B------:R-:W-:Y:S01]  /*63c0*/  UIADD3 UR6, UR10, 0x6, URZ ;  /* 0x000000060a067890 */ /* 0x000fe2000fffe03f */
[----:B------:R-:W-:-:S04]  /*63d0*/  UMOV UR7, 0x40000040 ;  /* 0x4000004000077882 */ /* 0x000fc80000000000 */
        /* <DEDUP_REMOVED lines=28> */
[----:B--2---:R-:W-:-:S03]  /*65a0*/  FADD.FTZ R5, R9, R5 ;  /* 0x0000000509057221 */ /* 0x004fc60000010000 */
[----:B-1----:R-:W-:Y:S01]  /*65b0*/  FADD.FTZ R6, R197, R6 ;  /* 0x00000006c5067221 */ /* 0x002fe20000010000 */
[----:B------:R-:W-:Y:S02]  /*65c0*/  WARPGROUP.DEPBAR.LE gsb0, 0x0 ;  /* 0x00008000000079c5 */ /* 0x000fe40000010000 */
[----:B------:R-:W-:-:S06]  /*65d0*/  WARPGROUP.ARRIVE ;  /* 0x00000000000079c5 */ /* 0x000fcc0000000000 */
[----:B------:R-:W-:Y:S03]  /*65e0*/  QGMMA.64x256x32.F32.E4M3.E4M3 R24, R228, gdesc[UR4], R24, gsb0 ;  /* 0x03e00004e4187df3 */ /* 0x000fe60008000818 */
[----:B------:R-:W-:Y:S02]  /*65f0*/  WARPGROUP.DEPBAR.LE gsb0, 0x0 ;  /* 0x00008000000079c5 */ /* 0x000fe40000010000 */
[----:B------:R0:W-:Y:S06]  /*6600*/  BAR.ARV R201, 0x100 ;  /* 0x000400c90000751d */ /* 0x0001ec0000002000 */
[----:B------:R0:W-:Y:S01]  /*6610*/  @!P1 SYNCS.ARRIVE.TRANS64.RED.A1T0 RZ, [R200+URZ], RZ ;  /* 0x000000ffc8ff99a7 */ /* 0x0001e2000810043f */
[----:B------:R-:W-:Y:S05]  /*6620*/  @!P0 BRA `(.L_x_162) ;  /* 0x0000000000048947 */ /* 0x000fea0003800000 */
[----:B------:R-:W-:Y:S01]  /*6630*/  BPT.TRAP 0x1 ;  /* 0x000000040000795c */ /* 0x000fe20000300000 */
.L_x_162:
[----:B------:R-:W-:Y:S01]  /*6640*/  F2FP.SATFINITE.E4M3.F32.PACK_AB_MERGE_C R12, R13, R12, RZ ;  /* 0x0000000c0d0c723e */ /* 0x000fe200048070ff */
[----:B------:R-:W-:Y:S01]  /*6650*/  UISETP.GT.AND UP0, UPT, UR52, UR40, UPT ;  /* 0x000000283400728c */ /* 0x000fe2000bf04270 */
[----:B------:R-:W-:Y:S01]  /*6660*/  F2FP.SATFINITE.E4M3.F32.PACK_AB_MERGE_C R158, R159, R158, RZ ;  /* 0x0000009e9f9e723e */ /* 0x000fe200048070ff */
[----:B------:R-:W-:Y:S01]  /*6670*/  UIADD3 UR52, UR52, -0x1, URZ ;  /* 0xffffffff34347890 */ /* 0x000fe2000fffe03f */
[----:B------:R-:W-:Y:S01]  /*6680*/  F2FP.SATFINITE.E4M3.F32.PACK_AB_MERGE_C R12, R11, R10, R12 ;  /* 0x0000000a0b0c723e */ /* 0x000fe2000480700c */
[----:B------:R-:W-:Y:S01]  /*6690*/  IMAD.U32 R10, RZ, RZ, UR53 ;  /* 0x00000035ff0a7e24 */ /* 0x000fe2000f8e00ff */
[----:B------:R-:W-:Y:S01]  /*66a0*/  F2FP.SATFINITE.E4M3.F32.PACK_AB_MERGE_C R20, R21, R20, RZ ;  /* 0x000000141514723e */ /* 0x000fe200048070ff */
[----:B------:R-:W-:Y:S01]  /*66b0*/  UMOV UR55, UR46 ;  /* 0x0000002e00377c82 */ /* 0x000fe20008000000 */
[----:B------:R-:W-:Y:S01]  /*66c0*/  PLOP3.LUT P1, PT, PT, PT, UP0, 0x80, 0x0 ;  /* 0x000000000000781c */ /* 0x000fe20003f2f008 */
[----:B------:R-:W-:Y:S01]  /*66d0*/  IMAD R10, R10, 0x8, R0 ;  /* 0x000000080a0a7824 */ /* 0x000fe200078e0200 */
[----:B------:R-:W-:Y:S01]  /*66e0*/  F2FP.SATFINITE.E4M3.F32.PACK_AB_MERGE_C R166, R167, R166, RZ ;  /* 0x000000a6a7a6723e */ /* 0x000fe200048070ff */
[----:B------:R-:W-:Y:S01]  /*66f0*/  UMOV UR53, UR54 ;  /* 0x0000003600357c82 */ /* 0x000fe20008000000 */
[----:B------:R-:W-:Y:S01]  /*6700*/  F2FP.SATFINITE.E4M3.F32.PACK_AB_MERGE_C R156, R157, R156, RZ ;  /* 0x0000009c9d9c723e */ /* 0x000fe200048070ff */
[----:B------:R-:W-:Y:S01]  /*6710*/  VIADD R11, R10, 0x38860 ;  /* 0x000388600a0b7836 */ /* 0x000fe20000000000 */
[----:B------:R-:W-:Y:S01]  /*6720*/  F2FP.SATFINITE.E4M3.F32.PACK_AB_MERGE_C R174, R175, R174, RZ ;  /* 0x000000aeafae723e */ /* 0x000fe200048070ff */
[----:B------:R-:W-:Y:S01]  /*6730*/  FMUL.FTZ R24, R24, R8 ;  /* 0x0000000818187220 */ /* 0x000fe20000410000 */
        /* <DEDUP_REMOVED lines=9> */
[-C--:B------:R-:W-:Y:S01]  /*67d0*/  FMUL.FTZ R33, R33, R8.reuse ;  /* 0x0000000821217220 */ /* 0x080fe20000410000 */
[----:B------:R-:W-:Y:S01]  /*67e0*/  PRMT R11, R2, 0x654, R11 ;  /* 0x00000654020b7816 */ /* 0x000fe2000000000b */
[----:B------:R-:W-:Y:S01]  /*67f0*/  FMUL.FTZ R36, R36, R8 ;  /* 0x0000000824247220 */ /* 0x000fe20000410000 */
[----:B------:R-:W-:Y:S01]  /*6800*/  F2FP.SATFINITE.E4M3.F32.PACK_AB_MERGE_C R158, R155, R154, R158 ;  /* 0x0000009a9b9e723e */ /* 0x000fe2000480709e */
[----:B------:R-:W-:Y:S01]  /*6810*/  FMUL.FTZ R37, R37, R8 ;  /* 0x0000000825257220 */ /* 0x000fe20000410000 */
[----:B------:R-:W-:Y:S01]  /*6820*/  F2FP.SATFINITE.E4M3.F32.PACK_AB_MERGE_C R20, R15, R14, R20 ;  /* 0x0000000e0f14723e */ /* 0x000fe20004807014 */
[----:B------:R1:W-:Y:S01]  /*6830*/  SYNCS.ARRIVE.TRANS64.RED.A1T0 RZ, [R11+URZ], RZ ;  /* 0x000000ff0bff79a7 */ /* 0x0003e2000810043f */
[----:B------:R-:W-:Y:S01]  /*6840*/  F2FP.SATFINITE.E4M3.F32.PACK_AB_MERGE_C R166, R163, R162, R166 ;  /* 0x000000a2a3a6723e */ /* 0x000fe200048070a6 */
[----:B------:R-:W-:Y:S01]  /*6850*/  FMUL.FTZ R40, R40, R8 ;  /* 0x0000000828287220 */ /* 0x000fe20000410000 */
        /* <DEDUP_REMOVED lines=132> */
[----:B------:R-:W-:Y:S01]  /*70a0*/  IMAD.MOV.U32 R7, RZ, RZ, R4 ;  /* 0x000000ffff077224 */ /* 0x000fe200078e0004 */
[----:B------:R-:W-:Y:S01]  /*70b0*/  F2FP.SATFINITE.E4M3.F32.PACK_AB_MERGE_C R228, R185, R184, R188 ;  /* 0x000000b8b9e4723e */ /* 0x000fe200048070bc */
[----:B------:R-:W-:Y:S01]  /*70c0*/  IMAD.MOV.U32 R8, RZ, RZ, R3 ;  /* 0x000000ffff087224 */ /* 0x000fe200078e0003 */
[----:B------:R-:W-:Y:S01]  /*70d0*/  F2FP.SATFINITE.E4M3.F32.PACK_AB_MERGE_C R229, R203, R202, R206 ;  /* 0x000000cacbe5723e */ /* 0x000fe200048070ce */
[----:B------:R-:W-:Y:S01]  /*70e0*/  IMAD.MOV.U32 R216, RZ, RZ, R12 ;  /* 0x000000ffffd87224 */ /* 0x000fe200078e000c */
[----:B------:R-:W-:Y:S01]  /*70f0*/  F2FP.SATFINITE.E4M3.F32.PACK_AB_MERGE_C R230, R193, R192, R9 ;  /* 0x000000c0c1e6723e */ /* 0x000fe20004807009 */
[----:B------:R-:W-:Y:S01]  /*7100*/  IMAD.MOV.U32 R217, RZ, RZ, R158 ;  /* 0x000000ffffd97224 */ /* 0x000fe200078e009e */
[----:B------:R-:W-:Y:S01]  /*7110*/  F2FP.SATFINITE.E4M3.F32.PACK_AB_MERGE_C R231, R211, R210, R197 ;  /* 0x000000d2d3e7723e */ /* 0x000fe200048070c5 */
[----:B------:R-:W-:-:S02]  /*7120*/  IMAD.MOV.U32 R218, RZ, RZ, R20 ;  /* 0x000000ffffda7224 */ /* 0x000fc400078e0014 */
[----:B------:R-:W-:Y:S02]  /*7130*/  IMAD.MOV.U32 R219, RZ, RZ, R166 ;  /* 0x000000ffffdb7224 */ /* 0x000fe400078e00a6 */
[----:B------:R-:W-:Y:S02]  /*7140*/  IMAD.MOV.U32 R220, RZ, RZ, R156 ;  /* 0x000000ffffdc7224 */ /* 0x000fe400078e009c */
[----:B------:R-:W-:Y:S02]  /*7150*/  IMAD.MOV.U32 R221, RZ, RZ, R174 ;  /* 0x000000ffffdd7224 */ /* 0x000fe400078e00ae */
[----:B------:R-:W-:Y:S02]  /*7160*/  IMAD.MOV.U32 R222, RZ, RZ, R164 ;  /* 0x000000ffffde7224 */ /* 0x000fe400078e00a4 */
[----:B------:R-:W-:Y:S02]  /*7170*/  IMAD.MOV.U32 R223, RZ, RZ, R182 ;  /* 0x000000ffffdf7224 */ /* 0x000fe400078e00b6 */
[----:B------:R-:W-:-:S02]  /*7180*/  IMAD.MOV.U32 R224, RZ, RZ, R172 ;  /* 0x000000ffffe07224 */ /* 0x000fc400078e00ac */
[----:B------:R-:W-:Y:S02]  /*7190*/  IMAD.MOV.U32 R225, RZ, RZ, R190 ;  /* 0x000000ffffe17224 */ /* 0x000fe400078e00be */
[----:B------:R-:W-:Y:S01]  /*71a0*/  IMAD.MOV.U32 R226, RZ, RZ, R180 ;  /* 0x000000ffffe27224 */ /* 0x000fe200078e00b4 */
[----:B-1----:R-:W-:Y:S06]  /*71b0*/  @P1 BRA `(.L_x_163) ;  /* 0xffffffd800e01947 */ /* 0x002fec000383ffff */
.L_x_153:
[----:B------:R-:W-:Y:S06]  /*71c0*/  BAR.ARV 0x8, 0x180 ;  /* 0x0206000000007b1d */ /* 0x000fec0000002000 */
[----:B------:R-:W-:Y:S05]  /*71d0*/  @!P0 BRA `(.L_x_164) ;  /* 0x0000000000048947 */ /* 0x000fea0003800000 */
[----:B------:R-:W-:Y:S01]  /*71e0*/  BPT.TRAP 0x1 ;  /* 0x000000040000795c */ /* 0x000fe20000300000 */
.L_x_164:
[----:B------:R-:W-:Y:S02]  /*71f0*/  IMAD.U32 R8, RZ, RZ, UR46 ;  /* 0x0000002eff087e24 */ /* 0x000fe4000f8e00ff */
[----:B------:R-:W-:-:S03]  /*7200*/  IMAD.U32 R7, RZ, RZ, UR54 ;  /* 0x00000036ff077e24 */ /* 0x000fc6000f8e00ff */
[----:B------:R-:W-:Y:S01]  /*7210*/  SHF.L.U32 R8, R8, 0x1f, RZ ;  /* 0x0000001f08087819 */ /* 0x000fe200000006ff */
[----:B------:R-:W-:-:S04]  /*7220*/  IMAD R7, R7, 0x8, R0 ;  /* 0x0000000807077824 */ /* 0x000fc800078e0200 */
[----:B------:R1:W2:Y:S01]  /*7230*/  SYNCS.PHASECHK.TRANS64.TRYWAIT P1, [R7+URZ+0x38850], R8 ;  /* 0x03885008070075a7 */ /* 0x0002a2000802017f */
[----:B------:R-:W-:Y:S05]  /*7240*/  @!P0 BRA `(.L_x_165) ;  /* 0x0000000000048947 */ /* 0x000fea0003800000 */
[----:B------:R-:W-:Y:S01]  /*7250*/  BPT.TRAP 0x1 ;  /* 0x000000040000795c */ /* 0x000fe20000300000 */
.L_x_165:
[----:B------:R-:W-:Y:S02]  /*7260*/  VIADD R0, R0, 0x400 ;  /* 0x0000040000007836 */ /* 0x000fe40000000000 */
[----:B------:R-:W-:-:S03]  /*7270*/  IMAD.U32 R9, RZ, RZ, UR54 ;  /* 0x00000036ff097e24 */ /* 0x000fc6000f8e00ff */
[----:B------:R-:W-:-:S04]  /*7280*/  SHF.R.U32.HI R0, RZ, 0x4, R0 ;  /* 0x00000004ff007819 */ /* 0x000fc80000011600 */
[----:B------:R-:W-:-:S04]  /*7290*/  LOP3.LUT R0, R0, 0x3fff, RZ, 0xc0, !PT ;  /* 0x00003fff00007812 */ /* 0x000fc800078ec0ff */
[----:B------:R-:W-:Y:S01]  /*72a0*/  LOP3.LUT R0, R0, 0x10000, RZ, 0xfc, !PT ;  /* 0x0001000000007812 */ /* 0x000fe200078efcff */
[----:B--2---:R-:W-:Y:S06]  /*72b0*/  @P1 BRA `(.L_x_166) ;  /* 0x0000000000081947 */ /* 0x004fec0003800000 */
[----:B------:R-:W2:Y:S02]  /*72c0*/  SYNCS.PHASECHK.TRANS64.TRYWAIT P1, [R7+URZ+0x38850], R8 ;  /* 0x03885008070075a7 */ /* 0x000ea4000802017f */
[----:B--2---:R-:W-:Y:S05]  /*72d0*/  @!P1 BRA `(.L_x_167) ;  /* 0x000000d800649947 */ /* 0x004fea0003800000 */
.L_x_166:
[----:B-12---:R-:W-:Y:S01]  /*72e0*/  IMAD R8, R9, 0x800, R0 ;  /* 0x0000080009087824 */ /* 0x006fe200078e0200 */
[----:B------:R-:W-:Y:S05]  /*72f0*/  WARPSYNC.ALL ;  /* 0x0000000000007948 */ /* 0x000fea0003800000 */
[----:B------:R-:W-:Y:S01]  /*7300*/  IMAD.MOV.U32 R9, RZ, RZ, 0x40000040 ;  /* 0x40000040ff097424 */ /* 0x000fe200078e00ff */
[C---:B------:R-:W-:Y:S01]  /*7310*/  R2UR UR6, R8.reuse ;  /* 0x00000000080672ca */ /* 0x040fe200000e0000 */
[----:B------:R-:W-:Y:S01]  /*7320*/  WARPGROUP.ARRIVE ;  /* 0x00000000000079c5 */ /* 0x000fe20000000000 */
[C---:B------:R-:W-:Y:S01]  /*7330*/  VIADD R10, R8.reuse, 0x2 ;  /* 0x00000002080a7836 */ /* 0x040fe20000000000 */
[----:B------:R-:W-:Y:S01]  /*7340*/  ULDC.64 UR4, c[0x0][0x9a0] ;  /* 0x0002680000047ab9 */ /* 0x000fe20000000a00 */
[----:B------:R-:W-:Y:S01]  /*7350*/  R2UR UR7, R9 ;  /* 0x00000000090772ca */ /* 0x000fe200000e0000 */
[----:B------:R-:W-:Y:S01]  /*7360*/  IMAD.MOV.U32 R11, RZ, RZ, 0x40000040 ;  /* 0x40000040ff0b7424 */ /* 0x000fe200078e00ff */
[----:B------:R-:W-:Y:S01]  /*7370*/  ISETP.NE.U32.AND P1, PT, RZ, UR4, PT ;  /* 0x00000004ff007c0c */ /* 0x000fe2000bf25070 */
[----:B------:R-:W-:-:S02]  /*7380*/  VIADD R14, R8, 0x4 ;  /* 0x00000004080e7836 */ /* 0x000fc40000000000 */
[----:B------:R-:W-:Y:S01]  /*7390*/  IMAD.MOV.U32 R15, RZ, RZ, 0x40000040 ;  /* 0x40000040ff0f7424 */ /* 0x000fe200078e00ff */
[----:B------:R-:W-:-:S07]  /*73a0*/  ISETP.NE.AND.EX P1, PT, RZ, UR5, PT, P1 ;  /* 0x00000005ff007c0c */ /* 0x000fce000bf25310 */
[----:B------:R-:W-:Y:S01]  /*73b0*/  QGMMA.64x256x32.F32.E4M3.E4M3 R24, R216, gdesc[UR4], R24, gsb0 ;  /* 0x03e00004d8187df3 */ /* 0x000fe20008000818 */
[----:B------:R-:W-:Y:S02]  /*73c0*/  R2UR UR6, R10 ;  /* 0x000000000a0672ca */ /* 0x000fe400000e0000 */
[----:B------:R-:W-:-:S03]  /*73d0*/  R2UR UR7, R11 ;  /* 0x000000000b0772ca */ /* 0x000fc600000e0000 */
[----:B------:R-:W1:Y:S08]  /*73e0*/  @P1 LDC.64 R10, c[0x0][0x9c8] ;  /* 0x00027200ff0a1b82 */ /* 0x000e700000000a00 */
[----:B------:R-:W2:Y:S01]  /*73f0*/  @P1 LDC.64 R12, c[0x0][0x9d0] ;  /* 0x00027400ff0c1b82 */ /* 0x000ea20000000a00 */
[----:B-1----:R-:W-:-:S04]  /*7400*/  @P1 IMAD R0, R10, UR37, RZ ;  /* 0x000000250a001c24 */ /* 0x002fc8000f8e02ff */
[----:B------:R-:W-:Y:S02]  /*7410*/  @P1 IMAD R9, R11, UR36, R0 ;  /* 0x000000240b091c24 */ /* 0x000fe4000f8e0200 */
[----:B------:R-:W-:-:S04]  /*7420*/  @P1 IMAD.WIDE.U32 R10, R10, UR36, RZ ;  /* 0x000000240a0a1c25 */ /* 0x000fc8000f8e00ff */
[----:B------:R-:W-:Y:S02]  /*7430*/  @P1 IMAD.IADD R11, R11, 0x1, R9 ;  /* 0x000000010b0b1824 */ /* 0x000fe400078e0209 */
[----:B--2---:R-:W-:-:S04]  /*7440*/  @P1 IMAD.WIDE.U32 R10, R12, UR42, R10 ;  /* 0x0000002a0c0a1c25 */ /* 0x004fc8000f8e000a */
[----:B------:R-:W-:Y:S01]  /*7450*/  @P1 IMAD R13, R13, UR42, R11 ;  /* 0x0000002a0d0d1c24 */ /* 0x000fe2000f8e020b */
[----:B------:R-:W-:-:S04]  /*7460*/  @P1 LEA R12, P2, R10, UR4, 0x2 ;  /* 0x000000040a0c1c11 */ /* 0x000fc8000f8410ff */
[----:B------:R-:W-:Y:S01]  /*7470*/  @P1 LEA.HI.X R13, R10, UR5, R13, 0x2, P2 ;  /* 0x000000050a0d1c11 */ /* 0x000fe200090f140d */
[----:B------:R-:W-:-:S06]  /*7480*/  IMAD.MOV.U32 R10, RZ, RZ, 0x3f800000 ;  /* 0x3f800000ff0a7424 */ /* 0x000fcc00078e00ff */
[----:B------:R1:W2:Y:S01]  /*7490*/  @P1 LDG.E R10, desc[UR50][R12.64] ;  /* 0x000000320c0a1981 */ /* 0x0002a2000c1e1900 */
[----:B------:R-:W-:Y:S02]  /*74a0*/  WARPGROUP.DEPBAR.LE gsb0, 0x0 ;  /* 0x00008000000079c5 */ /* 0x000fe40000010000 */
[----:B------:R-:W-:-:S06]  /*74b0*/  WARPGROUP.ARRIVE ;  /* 0x00000000000079c5 */ /* 0x000fcc0000000000 */
[----:B------:R-:W-:Y:S01]  /*74c0*/  QGMMA.64x256x32.F32.E4M3.E4M3 R24, R220, gdesc[UR4], R24, gsb0 ;  /* 0x03e00004dc187df3 */ /* 0x000fe20008000818 */
[----:B------:R-:W-:Y:S02]  /*74d0*/  R2UR UR6, R14 ;  /* 0x000000000e0672ca */ /* 0x000fe400000e0000 */
[----:B------:R-:W-:Y:S01]  /*74e0*/  R2UR UR7, R15 ;  /* 0x000000000f0772ca */ /* 0x000fe200000e0000 */
[----:B------:R-:W-:Y:S02]  /*74f0*/  VIADD R8, R8, 0x6 ;  /* 0x0000000608087836 */ /* 0x000fe40000000000 */
[----:B------:R-:W-:Y:S01]  /*7500*/  IMAD.MOV.U32 R9, RZ, RZ, 0x40000040 ;  /* 0x40000040ff097424 */ /* 0x000fe200078e00ff */
[----:B------:R-:W3:Y:S04]  /*7510*/  SHFL.BFLY PT, R0, R5, 0x2, 0x1f ;  /* 0x0c401f0005007f89 */ /* 0x000ee800000e0000 */
[----:B------:R-:W4:Y:S01]  /*7520*/  SHFL.BFLY PT, R11, R6, 0x2, 0x1f ;  /* 0x0c401f00060b7f89 */ /* 0x000f2200000e0000 */
[----:B------:R-:W-:-:S02]  /*7530*/  WARPGROUP.DEPBAR.LE gsb0, 0x0 ;  /* 0x00008000000079c5 */ /* 0x000fc40000010000 */
[----:B------:R-:W-:-:S14]  /*7540*/  WARPGROUP.ARRIVE ;  /* 0x00000000000079c5 */ /* 0x000fdc0000000000 */
[----:B------:R-:W-:Y:S01]  /*7550*/  QGMMA.64x256x32.F32.E4M3.E4M3 R24, R224, gdesc[UR4], R24, gsb0 ;  /* 0x03e00004e0187df3 */ /* 0x000fe20008000818 */
[----:B------:R-:W-:Y:S02]  /*7560*/  R2UR UR6, R8 ;  /* 0x00000000080672ca */ /* 0x000fe400000e0000 */
[----:B------:R-:W-:Y:S01]  /*7570*/  R2UR UR7, R9 ;  /* 0x00000000090772ca */ /* 0x000fe200000e0000 */
[----:B---3--:R-:W-:-:S01]  /*7580*/  FADD.FTZ R0, R0, R5 ;  /* 0x0000000500007221 */ /* 0x008fc20000010000 */
[----:B----4-:R-:W-:-:S04]  /*7590*/  FADD.FTZ R11, R11, R6 ;  /* 0x000000060b0b7221 */ /* 0x010fc80000010000 */
[----:B------:R-:W3:Y:S04]  /*75a0*/  SHFL.BFLY PT, R9, R0, 0x1, 0x1f ;  /* 0x0c201f0000097f89 */ /* 0x000ee800000e0000 */
[----:B------:R-:W4:Y:S01]  /*75b0*/  SHFL.BFLY PT, R8, R11, 0x1, 0x1f ;  /* 0x0c201f000b087f89 */ /* 0x000f2200000e0000 */
[----:B------:R-:W-:Y:S02]  /*75c0*/  IMAD.MOV.U32 R5, RZ, RZ, RZ ;  /* 0x000000ffff057224 */ /* 0x000fe400078e00ff */
[----:B---3--:R-:W-:Y:S01]  /*75d0*/  FADD.FTZ R9, R0, R9 ;  /* 0x0000000900097221 */ /* 0x008fe20000010000 */
[----:B----4-:R-:W-:-:S04]  /*75e0*/  FADD.FTZ R14, R11, R8 ;  /* 0x000000080b0e7221 */ /* 0x010fc80000010000 */
[C---:B------:R-:W-:Y:S01]  /*75f0*/  FSETP.NE.FTZ.AND P1, PT, R9.reuse, RZ, PT ;  /* 0x000000ff0900720b */ /* 0x040fe20003f35000 */
[----:B-1----:R-:W-:Y:S01]  /*7600*/  FMUL.FTZ R13, R9, 0.00390625 ;  /* 0x3b800000090d7820 */ /* 0x002fe20000410000 */
[----:B------:R-:W-:-:S04]  /*7610*/  FMUL.FTZ R12, R14, 0.00390625 ;  /* 0x3b8000000e0c7820 */ /* 0x000fc80000410000 */
[----:B------:R-:W-:Y:S02]  /*7620*/  FSETP.NE.FTZ.AND P2, PT, R13, RZ, PT ;  /* 0x000000ff0d00720b */ /* 0x000fe40003f55000 */
[----:B------:R-:W-:-:S05]  /*7630*/  FSETP.NE.FTZ.AND P3, PT, R12, RZ, PT ;  /* 0x000000ff0c00720b */ /* 0x000fca0003f75000 */
[----:B------:R-:W-:Y:S01]  /*7640*/  @P1 MUFU.RCP R5, R9 ;  /* 0x0000000900051308 */ /* 0x000fe20000001000 */
[----:B------:R-:W-:Y:S01]  /*7650*/  FSETP.NE.FTZ.AND P1, PT, R14, RZ, PT ;  /* 0x000000ff0e00720b */ /* 0x000fe20003f35000 */
[----:B------:R-:W-:-:S06]  /*7660*/  IMAD.MOV.U32 R11, RZ, RZ, RZ ;  /* 0x000000ffff0b7224 */ /* 0x000fcc00078e00ff */
[----:B------:R-:W1:Y:S08]  /*7670*/  @P2 MUFU.LG2 R8, R13 ;  /* 0x0000000d00082308 */ /* 0x000e700000000c00 */
[----:B------:R-:W3:Y:S08]  /*7680*/  @P3 MUFU.LG2 R12, R12 ;  /* 0x0000000c000c3308 */ /* 0x000ef00000000c00 */
[----:B------:R-:W4:Y:S01]  /*7690*/  @P1 MUFU.RCP R11, R14 ;  /* 0x0000000e000b1308 */ /* 0x000f220000001000 */
[----:B------:R-:W-:-:S02]  /*76a0*/  IMAD.U32 R6, RZ, RZ, UR41 ;  /* 0x00000029ff067e24 */ /* 0x000fc4000f8e00ff */
[----:B------:R-:W-:Y:S02]  /*76b0*/  IMAD.U32 R20, RZ, RZ, UR41 ;  /* 0x00000029ff147e24 */ /* 0x000fe4000f8e00ff */
[----:B-1----:R-:W-:Y:S01]  /*76c0*/  @P2 FMUL.FTZ R9, R8, 0.69314718246459960938 ;  /* 0x3f31721808092820 */ /* 0x002fe20000410000 */
[----:B------:R-:W-:Y:S01]  /*76d0*/  @P2 FMUL.FTZ R6, R6, 0.69314718246459960938 ;  /* 0x3f31721806062820 */ /* 0x000fe20000410000 */
[----:B------:R-:W-:Y:S01]  /*76e0*/  @P3 FMUL.FTZ R20, R20, 0.69314718246459960938 ;  /* 0x3f31721814143820 */ /* 0x000fe20000410000 */
[----:B---3--:R-:W-:Y:S01]  /*76f0*/  @P3 FMUL.FTZ R13, R12, 0.69314718246459960938 ;  /* 0x3f3172180c0d3820 */ /* 0x008fe20000410000 */
[----:B------:R-:W-:Y:S02]  /*7700*/  IMAD.MOV.U32 R0, RZ, RZ, -0x800000 ;  /* 0xff800000ff007424 */ /* 0x000fe400078e00ff */
[----:B------:R-:W-:Y:S01]  /*7710*/  @P2 FFMA.FTZ R0, R6, R3, R9 ;  /* 0x0000000306002223 */ /* 0x000fe20000010009 */
[----:B------:R-:W-:Y:S02]  /*7720*/  IMAD.MOV.U32 R160, RZ, RZ, -0x800000 ;  /* 0xff800000ffa07424 */ /* 0x000fe400078e00ff */
[----:B------:R-:W-:Y:S01]  /*7730*/  @P3 FFMA.FTZ R160, R20, R4, R13 ;  /* 0x0000000414a03223 */ /* 0x000fe2000001000d */
[-C--:B--2---:R-:W-:Y:S01]  /*7740*/  FMUL.FTZ R152, R5, R10.reuse ;  /* 0x0000000a05987220 */ /* 0x084fe20000410000 */
[----:B----4-:R-:W-:Y:S01]  /*7750*/  FMUL.FTZ R3, R11, R10 ;  /* 0x0000000a0b037220 */ /* 0x010fe20000410000 */
[----:B------:R-:W-:-:S02]  /*7760*/  WARPGROUP.DEPBAR.LE gsb0, 0x0 ;  /* 0x00008000000079c5 */ /* 0x000fc40000010000 */
[----:B------:R-:W-:-:S06]  /*7770*/  WARPGROUP.ARRIVE ;  /* 0x00000000000079c5 */ /* 0x000fcc0000000000 */
[----:B------:R-:W-:Y:S03]  /*7780*/  QGMMA.64x256x32.F32.E4M3.E4M3 R24, R228, gdesc[UR4], R24, gsb0 ;  /* 0x03e00004e4187df3 */ /* 0x000fe60008000818 */
[----:B------:R-:W-:Y:S02]  /*7790*/  WARPGROUP.DEPBAR.LE gsb0, 0x0 ;  /* 0x00008000000079c5 */ /* 0x000fe40000010000 */
[----:B------:R-:W-:Y:S05]  /*77a0*/  @!P0 BRA `(.L_x_168) ;  /* 0x0000000000048947 */ /* 0x000fea0003800000 */
[----:B------:R-:W-:Y:S01]  /*77b0*/  BPT.TRAP 0x1 ;  /* 0x000000040000795c */ /* 0x000fe20000300000 */
.L_x_168:
[----:B------:R-:W-:Y:S01]  /*77c0*/  VIADD R153, R7, 0x38860 ;  /* 0x0003886007997836 */ /* 0x000fe20000000000 */
[----:B------:R-:W-:Y:S01]  /*77d0*/  UIADD3 UR54, UR54, 0x1, URZ ;  /* 0x0000000136367890 */ /* 0x000fe2000fffe03f */
[-C--:B------:R-:W-:Y:S01]  /*77e0*/  FMUL.FTZ R7, R40, R152.reuse ;  /* 0x0000009828077220 */ /* 0x080fe20000410000 */
[-C--:B------:R-:W-:Y:S01]  /*77f0*/  FMUL.FTZ R8, R45, R152.reuse ;  /* 0x000000982d087220 */ /* 0x080fe20000410000 */
[-C--:B------:R-:W-:Y:S01]  /*7800*/  FMUL.FTZ R4, R24, R152.reuse ;  /* 0x0000009818047220 */ /* 0x080fe20000410000 */
[----:B------:R-:W-:Y:S01]  /*7810*/  PRMT R153, R2, 0x654, R153 ;  /* 0x0000065402997816 */ /* 0x000fe20000000099 */
[----:B------:R-:W-:Y:S01]  /*7820*/  UISETP.NE.AND UP0, UPT, UR54, 0x2, UPT ;  /* 0x000000023600788c */ /* 0x000fe2000bf05270 */
[-C--:B------:R-:W-:Y:S01]  /*7830*/  FMUL.FTZ R5, R29, R152.reuse ;  /* 0x000000981d057220 */ /* 0x080fe20000410000 */
[-C--:B------:R-:W-:Y:S01]  /*7840*/  FMUL.FTZ R2, R32, R152.reuse ;  /* 0x0000009820027220 */ /* 0x080fe20000410000 */
[----:B------:R1:W-:Y:S01]  /*7850*/  SYNCS.ARRIVE.TRANS64.RED.A1T0 RZ, [R153+URZ], RZ ;  /* 0x000000ff99ff79a7 */ /* 0x0003e2000810043f */
        /* <DEDUP_REMOVED lines=73> */
[----:B------:R-:W-:Y:S01]  /*7cf0*/  USEL UR4, URZ, 0x1, UP0 ;  /* 0x000000013f047887 */ /* 0x000fe20008000000 */
        /* <DEDUP_REMOVED lines=49> */
[----:B------:R-:W-:Y:S01]  /*8010*/  PLOP3.LUT P0, PT, PT, PT, PT, 0x8, 0x0 ;  /* 0x000000000000781c */ /* 0x000fe20003f0e170 */
[----:B------:R-:W-:Y:S01]  /*8020*/  FMUL.FTZ R3, R147, R3 ;  /* 0x0000000393037220 */ /* 0x000fe20000410000 */
[----:B------:R-:W-:-:S02]  /*8030*/  UIADD3 UR47, UR47, 0x1, URZ ;  /* 0x000000012f2f7890 */ /* 0x000fc4000fffe03f */
[----:B------:R-:W-:Y:S02]  /*8040*/  USEL UR54, UR54, URZ, UP0 ;  /* 0x0000003f36367287 */ /* 0x000fe40008000000 */
[----:B-1----:R-:W-:-:S12]  /*8050*/  ULOP3.LUT UR46, UR46, UR4, URZ, 0x3c, !UPT ;  /* 0x000000042e2e7292 */ /* 0x002fd8000f8e3c3f */
.L_x_146:
[----:B------:R-:W1:Y:S08]  /*8060*/  S2UR UR4, SR_CgaCtaId ;  /* 0x00000000000479c3 */ /* 0x000e700000008800 */
[----:B------:R-:W-:Y:S01]  /*8070*/  BAR.SYNC.DEFER_BLOCKING 0x5, 0x180 ;  /* 0x0146000000007b1d */ /* 0x000fe20000010000 */
[----:B------:R-:W-:-:S05]  /*8080*/  UISETP.NE.AND UP0, UPT, UR45, URZ, UPT ;  /* 0x0000003f2d00728c */ /* 0x000fca000bf05270 */
[----:B------:R-:W-:Y:S01]  /*8090*/  UMOV UR8, 0x400 ;  /* 0x0000040000087882 */ /* 0x000fe20000000000 */
[----:B------:R-:W-:Y:S05]  /*80a0*/  BSSY B0, `(.L_x_169) ;  /* 0x000062a000007945 */ /* 0x000fea0003800000 */
[----:B------:R-:W-:Y:S01]  /*80b0*/  @!UP0 ULDC UR45, c[0x0][0xad4] ;  /* 0x0002b500002d8ab9 */ /* 0x000fe20000000800 */
[----:B-1----:R-:W-:-:S09]  /*80c0*/  ULEA UR8, UR4, UR8, 0x18 ;  /* 0x0000000804087291 */ /* 0x002fd2000f8ec03f */
[----:B------:R-:W1:Y:S02]  /*80d0*/  LDS.128 R64, [UR8+0x388d0] ;  /* 0x0388d008ff407984 */ /* 0x000e640008000c00 */
[----:B-1----:R-:W-:Y:S02]  /*80e0*/  R2UR UR5, R65 ;  /* 0x00000000410572ca */ /* 0x002fe400000e0000 */
[----:B------:R-:W-:Y:S02]  /*80f0*/  R2UR UR6, R66 ;  /* 0x00000000420672ca */ /* 0x000fe400000e0000 */
[----:B------:R-:W-:Y:S01]  /*8100*/  R2UR UR7, R67 ;  /* 0x00000000430772ca */ /* 0x000fe200000e0000 */
[----:B------:R-:W-:Y:S06]  /*8110*/  BAR.ARV 0x4, 0x180 ;  /* 0x0106000000007b1d */ /* 0x000fec0000002000 */
[----:B------:R-:W-:Y:S08]  /*8120*/  @P0 BRA `(.L_x_170) ;  /* 0x0000005000b40947 */ /* 0x000ff00003800000 */
[----:B------:R-:W1:Y:S01]  /*8130*/  S2R R192, SR_TID.X ;  /* 0x0000000000c07919 */ /* 0x000e620000002100 */
[----:B------:R-:W-:Y:S01]  /*8140*/  ULDC.64 UR10, c[0x4][0x110] ;  /* 0x01004400000a7ab9 */ /* 0x000fe20000000a00 */
[----:B------:R-:W2:Y:S01]  /*8150*/  LDL R178, [R1+0x50] ;  /* 0x0000500001b27983 */ /* 0x000ea20000100800 */
[----:B------:R-:W3:Y:S01]  /*8160*/  S2UR UR4, SR_SWINHI ;  /* 0x00000000000479c3 */ /* 0x000ee20000002f00 */
[----:B------:R-:W-:Y:S01]  /*8170*/  ULDC.64 UR16, c[0x0][0xc00] ;  /* 0x0003000000107ab9 */ /* 0x000fe20000000a00 */
[----:B------:R-:W-:Y:S01]  /*8180*/  ULDC.64 UR12, c[0x0][0xc00] ;  /* 0x00030000000c7ab9 */ /* 0x000fe20000000a00 */
[----:B------:R-:W4:Y:S01]  /*8190*/  LDL R193, [R1+0x4c] ;  /* 0x00004c0001c17983 */ /* 0x000f220000100800 */
[----:B------:R-:W-:Y:S01]  /*81a0*/  ULDC.64 UR14, c[0x0][0xc08] ;  /* 0x00030200000e7ab9 */ /* 0x000fe20000000a00 */
[----:B------:R-:W-:Y:S01]  /*81b0*/  ULDC UR22, c[0x0][0xbe8] ;  /* 0x0002fa0000167ab9 */ /* 0x000fe20000000800 */
[----:B-1----:R-:W-:-:S05]  /*81c0*/  IMAD.SHL.U32 R64, R192, 0x4, RZ ;  /* 0x00000004c0407824 */ /* 0x002fca00078e00ff */
[----:B------:R-:W-:Y:S01]  /*81d0*/  LOP3.LUT R64, R64, 0xc, RZ, 0xc0, !PT ;  /* 0x0000000c40407812 */ /* 0x000fe200078ec0ff */
[----:B------:R-:W-:Y:S03]  /*81e0*/  BAR.SYNC.DEFER_BLOCKING 0x1, 0x100 ;  /* 0x0044000000007b1d */ /* 0x000fe60000010000 */
[----:B------:R-:W-:-:S05]  /*81f0*/  IADD3 R64, P0, R64, UR10, RZ ;  /* 0x0000000a40407c10 */ /* 0x000fca000ff1e0ff */
[----:B------:R-:W-:-:S05]  /*8200*/  IMAD.X R65, RZ, RZ, UR11, P0 ;  /* 0x0000000bff417e24 */ /* 0x000fca00080e06ff */
[----:B------:R1:W5:Y:S01]  /*8210*/  LDG.E.CONSTANT R64, desc[UR50][R64.64] ;  /* 0x0000003240407981 */ /* 0x000362000c1e9900 */
[----:B------:R-:W-:Y:S01]  /*8220*/  LOP3.LUT P0, R66, R192, 0x3, RZ, 0xc0, !PT ;  /* 0x00000003c0427812 */ /* 0x000fe2000780c0ff */
[----:B------:R-:W-:Y:S01]  /*8230*/  UMOV UR10, UR8 ;  /* 0x00000008000a7c82 */ /* 0x000fe20008000000 */
[----:B---3--:R-:W-:Y:S02]  /*8240*/  UMOV UR11, UR4 ;  /* 0x00000004000b7c82 */ /* 0x008fe40008000000 */
[----:B------:R-:W-:-:S04]  /*8250*/  ISETP.EQ.OR P0, PT, R66, 0x3, !P0 ;  /* 0x000000034200780c */ /* 0x000fc80004702670 */
[----:B------:R-:W-:Y:S02]  /*8260*/  SEL R120, R72, R129, P0 ;  /* 0x0000008148787207 */ /* 0x000fe40000000000 */
[----:B------:R-:W-:Y:S02]  /*8270*/  SEL R72, R129, R72, P0 ;  /* 0x0000004881487207 */ /* 0x000fe40000000000 */
[----:B------:R-:W-:Y:S02]  /*8280*/  SEL R129, R26, R27, P0 ;  /* 0x0000001b1a817207 */ /* 0x000fe40000000000 */
[----:B------:R-:W-:Y:S02]  /*8290*/  SEL R26, R27, R26, P0 ;  /* 0x0000001a1b1a7207 */ /* 0x000fe40000000000 */
[----:B------:R-:W-:Y:S02]  /*82a0*/  SEL R27, R30, R31, P0 ;  /* 0x0000001f1e1b7207 */ /* 0x000fe40000000000 */
[----:B------:R-:W-:-:S02]  /*82b0*/  SEL R30, R31, R30, P0 ;  /* 0x0000001e1f1e7207 */ /* 0x000fc40000000000 */
[----:B------:R-:W-:Y:S02]  /*82c0*/  SEL R133, R34, R35, P0 ;  /* 0x0000002322857207 */ /* 0x000fe40000000000 */
[----:B------:R-:W-:Y:S01]  /*82d0*/  SEL R31, R35, R34, P0 ;  /* 0x00000022231f7207 */ /* 0x000fe20000000000 */
[----:B------:R-:W-:Y:S01]  /*82e0*/  IMAD.MOV.U32 R34, RZ, RZ, 0x2 ;  /* 0x00000002ff227424 */ /* 0x000fe200078e00ff */
        /* <DEDUP_REMOVED lines=80> */
[----:B-1----:R-:W-:Y:S02]  /*87f0*/  SEL R65, R4, R25, P0 ;  /* 0x0000001904417207 */ /* 0x002fe40000000000 */
        /* <DEDUP_REMOVED lines=18> */
[----:B--2---:R-:W-:Y:S01]  /*8920*/  IMAD.WIDE R34, R178, R34, UR10 ;  /* 0x0000000ab2227e25 */ /* 0x004fe2000f8e0222 */
[----:B------:R-:W-:-:S02]  /*8930*/  SEL R123, R126, R127, P0 ;  /* 0x0000007f7e7b7207 */ /* 0x000fc40000000000 */
[----:B------:R-:W-:Y:S02]  /*8940*/  SEL R5, R5, R28, P0 ;  /* 0x0000001c05057207 */ /* 0x000fe40000000000 */
[C---:B------:R-:W-:Y:S02]  /*8950*/  IADD3 R91, P2, R34.reuse, 0xc020, RZ ;  /* 0x0000c020225b7810 */ /* 0x040fe40007f5e0ff */
[C---:B------:R-:W-:Y:S02]  /*8960*/  IADD3 R87, P3, R34.reuse, 0xc040, RZ ;  /* 0x0000c04022577810 */ /* 0x040fe40007f7e0ff */
[----:B------:R-:W-:Y:S02]  /*8970*/  LOP3.LUT R90, R91, 0x380, RZ, 0xc0, !PT ;  /* 0x000003805b5a7812 */ /* 0x000fe400078ec0ff */
[----:B------:R-:W-:Y:S02]  /*8980*/  IADD3 R79, P4, R34, 0xc060, RZ ;  /* 0x0000c060224f7810 */ /* 0x000fe40007f9e0ff */
[----:B------:R-:W-:-:S02]  /*8990*/  SHF.R.U64 R90, R90, 0x3, RZ ;  /* 0x000000035a5a7819 */ /* 0x000fc400000012ff */
[----:B------:R-:W-:Y:S02]  /*89a0*/  LOP3.LUT R86, R87, 0x380, RZ, 0xc0, !PT ;  /* 0x0000038057567812 */ /* 0x000fe400078ec0ff */
[----:B------:R-:W-:Y:S01]  /*89b0*/  LOP3.LUT R90, R90, R91, RZ, 0x3c, !PT ;  /* 0x0000005b5a5a7212 */ /* 0x000fe200078e3cff */
[----:B------:R-:W-:Y:S01]  /*89c0*/  IMAD.X R91, RZ, RZ, R35, P2 ;  /* 0x000000ffff5b7224 */ /* 0x000fe200010e0623 */
[----:B------:R-:W-:Y:S02]  /*89d0*/  LOP3.LUT R78, R79, 0x380, RZ, 0xc0, !PT ;  /* 0x000003804f4e7812 */ /* 0x000fe400078ec0ff */
[----:B------:R-:W-:Y:S02]  /*89e0*/  SHF.R.U64 R86, R86, 0x3, RZ ;  /* 0x0000000356567819 */ /* 0x000fe400000012ff */
[----:B------:R-:W-:Y:S02]  /*89f0*/  IADD3 R75, P2, R34, 0x4060, RZ ;  /* 0x00004060224b7810 */ /* 0x000fe40007f5e0ff */
[----:B------:R-:W-:-:S02]  /*8a00*/  SHF.R.U64 R78, R78, 0x3, RZ ;  /* 0x000000034e4e7819 */ /* 0x000fc400000012ff */
[----:B------:R-:W-:Y:S02]  /*8a10*/  IADD3 R51, P1, R34, 0xc000, RZ ;  /* 0x0000c00022337810 */ /* 0x000fe40007f3e0ff */
[----:B------:R-:W-:Y:S01]  /*8a20*/  LOP3.LUT R86, R86, R87, RZ, 0x3c, !PT ;  /* 0x0000005756567212 */ /* 0x000fe200078e3cff */
[--C-:B------:R-:W-:Y:S01]  /*8a30*/  IMAD.X R87, RZ, RZ, R35.reuse, P3 ;  /* 0x000000ffff577224 */ /* 0x100fe200018e0623 */
[----:B------:R-:W-:Y:S02]  /*8a40*/  LOP3.LUT R74, R75, 0x380, RZ, 0xc0, !PT ;  /* 0x000003804b4a7812 */ /* 0x000fe400078ec0ff */
[----:B------:R-:W-:Y:S02]  /*8a50*/  IADD3 R71, P3, R34, 0x8000, RZ ;  /* 0x0000800022477810 */ /* 0x000fe40007f7e0ff */
[----:B------:R-:W-:Y:S01]  /*8a60*/  LOP3.LUT R78, R78, R79, RZ, 0x3c, !PT ;  /* 0x0000004f4e4e7212 */ /* 0x000fe200078e3cff */
[----:B------:R-:W-:Y:S01]  /*8a70*/  IMAD.X R79, RZ, RZ, R35, P4 ;  /* 0x000000ffff4f7224 */ /* 0x000fe200020e0623 */
[----:B------:R-:W-:-:S02]  /*8a80*/  LOP3.LUT R50, R51, 0x380, RZ, 0xc0, !PT ;  /* 0x0000038033327812 */ /* 0x000fc400078ec0ff */
[----:B------:R-:W-:Y:S02]  /*8a90*/  IADD3 R59, P5, R34, 0x8040, RZ ;  /* 0x00008040223b7810 */ /* 0x000fe40007fbe0ff */
[----:B------:R-:W-:Y:S02]  /*8aa0*/  SHF.R.U64 R74, R74, 0x3, RZ ;  /* 0x000000034a4a7819 */ /* 0x000fe400000012ff */
[----:B------:R-:W-:Y:S02]  /*8ab0*/  IADD3 R63, P4, R34, 0x8020, RZ ;  /* 0x00008020223f7810 */ /* 0x000fe40007f9e0ff */
[----:B------:R-:W-:Y:S02]  /*8ac0*/  LOP3.LUT R70, R71, 0x380, RZ, 0xc0, !PT ;  /* 0x0000038047467812 */ /* 0x000fe400078ec0ff */
[----:B------:R-:W-:Y:S02]  /*8ad0*/  SHF.R.U64 R50, R50, 0x3, RZ ;  /* 0x0000000332327819 */ /* 0x000fe400000012ff */
[----:B------:R-:W-:-:S02]  /*8ae0*/  LOP3.LUT R58, R59, 0x380, RZ, 0xc0, !PT ;  /* 0x000003803b3a7812 */ /* 0x000fc400078ec0ff */
[----:B------:R-:W-:Y:S01]  /*8af0*/  LOP3.LUT R74, R74, R75, RZ, 0x3c, !PT ;  /* 0x0000004b4a4a7212 */ /* 0x000fe200078e3cff */
[--C-:B------:R-:W-:Y:S01]  /*8b00*/  IMAD.X R75, RZ, RZ, R35.reuse, P2 ;  /* 0x000000ffff4b7224 */ /* 0x100fe200010e0623 */
[----:B------:R-:W-:Y:S02]  /*8b10*/  LOP3.LUT R62, R63, 0x380, RZ, 0xc0, !PT ;  /* 0x000003803f3e7812 */ /* 0x000fe400078ec0ff */
[----:B------:R-:W-:Y:S02]  /*8b20*/  SHF.R.U64 R70, R70, 0x3, RZ ;  /* 0x0000000346467819 */ /* 0x000fe400000012ff */
[----:B------:R-:W-:Y:S02]  /*8b30*/  IADD3 R39, P2, R34, 0x60, RZ ;  /* 0x0000006022277810 */ /* 0x000fe40007f5e0ff */
[----:B------:R-:W-:Y:S01]  /*8b40*/  LOP3.LUT R50, R50, R51, RZ, 0x3c, !PT ;  /* 0x0000003332327212 */ /* 0x000fe200078e3cff */
[----:B------:R-:W-:Y:S01]  /*8b50*/  IMAD.X R51, RZ, RZ, R35, P1 ;  /* 0x000000ffff337224 */ /* 0x000fe200008e0623 */
[----:B------:R-:W-:-:S02]  /*8b60*/  SHF.R.U64 R58, R58, 0x3, RZ ;  /* 0x000000033a3a7819 */ /* 0x000fc400000012ff */
[----:B------:R-:W-:Y:S02]  /*8b70*/  SHF.R.U64 R62, R62, 0x3, RZ ;  /* 0x000000033e3e7819 */ /* 0x000fe400000012ff */
[C---:B------:R-:W-:Y:S02]  /*8b80*/  IADD3 R83, P1, R34.reuse, 0x4040, RZ ;  /* 0x0000404022537810 */ /* 0x040fe40007f3e0ff */
[----:B------:R-:W-:Y:S02]  /*8b90*/  IADD3 R55, P6, R34, 0x8060, RZ ;  /* 0x0000806022377810 */ /* 0x000fe40007fde0ff */
[----:B------:R-:W-:Y:S01]  /*8ba0*/  LOP3.LUT R70, R70, R71, RZ, 0x3c, !PT ;  /* 0x0000004746467212 */ /* 0x000fe200078e3cff */
[--C-:B------:R-:W-:Y:S01]  /*8bb0*/  IMAD.X R71, RZ, RZ, R35.reuse, P3 ;  /* 0x000000ffff477224 */ /* 0x100fe200018e0623 */
[----:B------:R-:W-:Y:S02]  /*8bc0*/  LOP3.LUT R38, R39, 0x380, RZ, 0xc0, !PT ;  /* 0x0000038027267812 */ /* 0x000fe400078ec0ff */
[----:B------:R-:W-:Y:S01]  /*8bd0*/  LOP3.LUT R58, R58, R59, RZ, 0x3c, !PT ;  /* 0x0000003b3a3a7212 */ /* 0x000fe200078e3cff */
[----:B------:R-:W-:Y:S01]  /*8be0*/  IMAD.X R59, RZ, RZ, R35, P5 ;  /* 0x000000ffff3b7224 */ /* 0x000fe200028e0623 */
[----:B------:R-:W-:-:S02]  /*8bf0*/  IADD3 R95, P3, R34, 0x4000, RZ ;  /* 0x00004000225f7810 */ /* 0x000fc40007f7e0ff */
[----:B------:R-:W-:Y:S01]  /*8c00*/  LOP3.LUT R62, R62, R63, RZ, 0x3c, !PT ;  /* 0x0000003f3e3e7212 */ /* 0x000fe200078e3cff */
[----:B------:R-:W-:Y:S01]  /*8c10*/  IMAD.X R63, RZ, RZ, R35, P4 ;  /* 0x000000ffff3f7224 */ /* 0x000fe200020e0623 */
[----:B------:R-:W-:Y:S02]  /*8c20*/  LOP3.LUT R82, R83, 0x380, RZ, 0xc0, !PT ;  /* 0x0000038053527812 */ /* 0x000fe400078ec0ff */
[----:B------:R-:W-:Y:S02]  /*8c30*/  IADD3 R43, P5, R34, 0x20, RZ ;  /* 0x00000020222b7810 */ /* 0x000fe40007fbe0ff */
[----:B------:R-:W-:Y:S02]  /*8c40*/  LOP3.LUT R54, R55, 0x380, RZ, 0xc0, !PT ;  /* 0x0000038037367812 */ /* 0x000fe400078ec0ff */
[----:B------:R-:W-:Y:S02]  /*8c50*/  SHF.R.U64 R38, R38, 0x3, RZ ;  /* 0x0000000326267819 */ /* 0x000fe400000012ff */
[----:B------:R-:W-:-:S02]  /*8c60*/  IADD3 R77, P4, R34, 0x40, RZ ;  /* 0x00000040224d7810 */ /* 0x000fc40007f9e0ff */
[----:B------:R-:W-:Y:S02]  /*8c70*/  LOP3.LUT R94, R95, 0x380, RZ, 0xc0, !PT ;  /* 0x000003805f5e7812 */ /* 0x000fe400078ec0ff */
[----:B------:R-:W-:Y:S02]  /*8c80*/  SHF.R.U64 R82, R82, 0x3, RZ ;  /* 0x0000000352527819 */ /* 0x000fe400000012ff */
[----:B------:R-:W-:Y:S02]  /*8c90*/  LOP3.LUT R42, R43, 0x380, RZ, 0xc0, !PT ;  /* 0x000003802b2a7812 */ /* 0x000fe400078ec0ff */
[----:B------:R-:W-:Y:S02]  /*8ca0*/  SHF.R.U64 R54, R54, 0x3, RZ ;  /* 0x0000000336367819 */ /* 0x000fe400000012ff */
[----:B------:R-:W-:Y:S01]  /*8cb0*/  LOP3.LUT R38, R38, R39, RZ, 0x3c, !PT ;  /* 0x0000002726267212 */ /* 0x000fe200078e3cff */
[----:B-----5:R1:W-:Y:S01]  /*8cc0*/  SHFL.IDX PT, R118, R100, R64, 0x1c1f ;  /* 0x001c1f4064767589 */ /* 0x0203e200000e0000 */
[----:B------:R-:W-:-:S02]  /*8cd0*/  LOP3.LUT R76, R77, 0x380, RZ, 0xc0, !PT ;  /* 0x000003804d4c7812 */ /* 0x000fc400078ec0ff */
[----:B------:R-:W-:Y:S02]  /*8ce0*/  LOP3.LUT R39, R34, 0x380, RZ, 0xc0, !PT ;  /* 0x0000038022277812 */ /* 0x000fe400078ec0ff */
[----:B------:R-:W-:Y:S02]  /*8cf0*/  SHF.R.U64 R94, R94, 0x3, RZ ;  /* 0x000000035e5e7819 */ /* 0x000fe400000012ff */
[----:B------:R-:W-:Y:S01]  /*8d00*/  LOP3.LUT R82, R82, R83, RZ, 0x3c, !PT ;  /* 0x0000005352527212 */ /* 0x000fe200078e3cff */
[--C-:B------:R-:W-:Y:S01]  /*8d10*/  IMAD.X R83, RZ, RZ, R35.reuse, P1 ;  /* 0x000000ffff537224 */ /* 0x100fe200008e0623 */
[----:B------:R-:W-:Y:S02]  /*8d20*/  SHF.R.U64 R42, R42, 0x3, RZ ;  /* 0x000000032a2a7819 */ /* 0x000fe400000012ff */
[----:B-1----:R-:W-:Y:S02]  /*8d30*/  LOP3.LUT R100, R64, 0x2, RZ, 0x3c, !PT ;  /* 0x0000000240647812 */ /* 0x002fe400078e3cff */
[----:B------:R-:W-:Y:S01]  /*8d40*/  LOP3.LUT R54, R54, R55, RZ, 0x3c, !PT ;  /* 0x0000003736367212 */ /* 0x000fe200078e3cff */
[----:B------:R-:W-:Y:S01]  /*8d50*/  IMAD.X R55, RZ, RZ, R35, P6 ;  /* 0x000000ffff377224 */ /* 0x000fe200030e0623 */
[----:B------:R-:W-:-:S02]  /*8d60*/  SHF.R.U64 R76, R76, 0x3, RZ ;  /* 0x000000034c4c7819 */ /* 0x000fc400000012ff */
[----:B------:R-:W-:Y:S02]  /*8d70*/  SHF.R.U64 R39, R39, 0x3, RZ ;  /* 0x0000000327277819 */ /* 0x000fe400000012ff */
[----:B------:R-:W-:Y:S02]  /*8d80*/  SEL R102, R103, R102, P0 ;  /* 0x0000006667667207 */ /* 0x000fe40000000000 */
[----:B------:R-:W-:Y:S02]  /*8d90*/  SEL R106, R107, R106, P0 ;  /* 0x0000006a6b6a7207 */ /* 0x000fe40000000000 */
[----:B------:R-:W-:Y:S02]  /*8da0*/  SEL R127, R127, R126, P0 ;  /* 0x0000007e7f7f7207 */ /* 0x000fe40000000000 */
[----:B------:R-:W-:Y:S01]  /*8db0*/  IADD3 R47, P6, R34, 0x4020, RZ ;  /* 0x00004020222f7810 */ /* 0x000fe20007fde0ff */
[----:B------:R-:W-:Y:S01]  /*8dc0*/  SHFL.IDX PT, R126, R108, R64, 0x1c1f ;  /* 0x001c1f406c7e7589 */ /* 0x000fe200000e0000 */
[----:B------:R-:W-:Y:S01]  /*8dd0*/  LOP3.LUT R94, R94, R95, RZ, 0x3c, !PT ;  /* 0x0000005f5e5e7212 */ /* 0x000fe200078e3cff */
[----:B------:R-:W-:Y:S01]  /*8de0*/  IMAD.X R95, RZ, RZ, R35, P3 ;  /* 0x000000ffff5f7224 */ /* 0x000fe200018e0623 */
[----:B------:R-:W-:Y:S01]  /*8df0*/  SEL R28, R2, R33, P0 ;  /* 0x00000021021c7207 */ /* 0x000fe20000000000 */
[----:B------:R-:W-:Y:S01]  /*8e00*/  SHFL.IDX PT, R65, R65, R64, 0x1c1f ;  /* 0x001c1f4041417589 */ /* 0x000fe200000e0000 */
[----:B------:R-:W-:-:S02]  /*8e10*/  SEL R107, R110, R111, P0 ;  /* 0x0000006f6e6b7207 */ /* 0x000fc40000000000 */
[----:B------:R-:W-:Y:S01]  /*8e20*/  LOP3.LUT R42, R42, R43, RZ, 0x3c, !PT ;  /* 0x0000002b2a2a7212 */ /* 0x000fe200078e3cff */
[----:B------:R-:W-:Y:S01]  /*8e30*/  IMAD.X R43, RZ, RZ, R35, P5 ;  /* 0x000000ffff2b7224 */ /* 0x000fe200028e0623 */
[----:B------:R-:W-:Y:S01]  /*8e40*/  MOV R189, R90 ;  /* 0x0000005a00bd7202 */ /* 0x000fe20000000f00 */
[----:B------:R-:W1:Y:S01]  /*8e50*/  SHFL.IDX PT, R108, R25, R100, 0x1c1f ;  /* 0x001c1f64196c7589 */ /* 0x000e6200000e0000 */
[----:B------:R-:W-:Y:S02]  /*8e60*/  SEL R33, R33, R2, P0 ;  /* 0x0000000221217207 */ /* 0x000fe40000000000 */
[----:B------:R-:W-:Y:S01]  /*8e70*/  SEL R111, R111, R110, P0 ;  /* 0x0000006e6f6f7207 */ /* 0x000fe20000000000 */
[----:B------:R-:W-:Y:S01]  /*8e80*/  SHFL.IDX PT, R90, R115, R64, 0x1c1f ;  /* 0x001c1f40735a7589 */ /* 0x000fe200000e0000 */
[----:B------:R-:W-:Y:S02]  /*8e90*/  SEL R179, R134, R135, P0 ;  /* 0x0000008786b37207 */ /* 0x000fe40000000000 */
[----:B------:R-:W-:Y:S01]  /*8ea0*/  SEL R182, R150, R151, P0 ;  /* 0x0000009796b67207 */ /* 0x000fe20000000000 */
[----:B------:R-:W-:Y:S01]  /*8eb0*/  SHFL.IDX PT, R109, R109, R64, 0x1c1f ;  /* 0x001c1f406d6d7589 */ /* 0x000fe200000e0000 */
[----:B------:R-:W-:-:S02]  /*8ec0*/  MOV R183, R74 ;  /* 0x0000004a00b77202 */ /* 0x000fc40000000f00 */
[----:B------:R-:W-:Y:S01]  /*8ed0*/  SEL R135, R135, R134, P0 ;  /* 0x0000008687877207 */ /* 0x000fe20000000000 */
[----:B------:R-:W-:Y:S01]  /*8ee0*/  SHFL.IDX PT, R110, R92, R64, 0x1c1f ;  /* 0x001c1f405c6e7589 */ /* 0x000fe200000e0000 */
[----:B------:R-:W-:Y:S02]  /*8ef0*/  SEL R151, R151, R150, P0 ;  /* 0x0000009697977207 */ /* 0x000fe40000000000 */
[----:B------:R-:W-:Y:S01]  /*8f00*/  LOP3.LUT R76, R76, R77, RZ, 0x3c, !PT ;  /* 0x0000004d4c4c7212 */ /* 0x000fe200078e3cff */
[----:B------:R-:W-:Y:S01]  /*8f10*/  SHFL.IDX PT, R74, R113, R64, 0x1c1f ;  /* 0x001c1f40714a7589 */ /* 0x000fe200000e0000 */
[----:B------:R-:W-:Y:S01]  /*8f20*/  LOP3.LUT R34, R39, R34, RZ, 0x3c, !PT ;  /* 0x0000002227227212 */ /* 0x000fe200078e3cff */
[--C-:B------:R-:W-:Y:S01]  /*8f30*/  IMAD.X R77, RZ, RZ, R35.reuse, P4 ;  /* 0x000000ffff4d7224 */ /* 0x100fe200020e0623 */
[----:B------:R-:W-:Y:S01]  /*8f40*/  MOV R185, R62 ;  /* 0x0000003e00b97202 */ /* 0x000fe20000000f00 */
[----:B------:R1:W2:Y:S01]  /*8f50*/  SHFL.IDX PT, R25, R6, R100, 0x1c1f ;  /* 0x001c1f6406197589 */ /* 0x0002a200000e0000 */
[----:B------:R-:W-:Y:S01]  /*8f60*/  MOV R2, R82 ;  /* 0x0000005200027202 */ /* 0x000fe20000000f00 */
[----:B------:R-:W-:Y:S01]  /*8f70*/  IMAD.X R39, RZ, RZ, R35, P2 ;  /* 0x000000ffff277224 */ /* 0x000fe200010e0623 */
[----:B------:R-:W-:Y:S01]  /*8f80*/  LOP3.LUT R46, R47, 0x380, RZ, 0xc0, !PT ;  /* 0x000003802f2e7812 */ /* 0x000fe200078ec0ff */
[----:B------:R-:W3:Y:S01]  /*8f90*/  SHFL.IDX PT, R115, R37, R100, 0x1c1f ;  /* 0x001c1f6425737589 */ /* 0x000ee200000e0000 */
[----:B------:R-:W-:-:S02]  /*8fa0*/  SEL R137, R137, R80, P0 ;  /* 0x0000005089897207 */ /* 0x000fc40000000000 */
[----:B------:R-:W-:Y:S01]  /*8fb0*/  SEL R180, R138, R139, P0 ;  /* 0x0000008b8ab47207 */ /* 0x000fe20000000000 */
[----:B------:R-:W-:Y:S01]  /*8fc0*/  SHFL.IDX PT, R62, R68, R64, 0x1c1f ;  /* 0x001c1f40443e7589 */ /* 0x000fe200000e0000 */
[----:B------:R-:W-:Y:S02]  /*8fd0*/  MOV R94, R94 ;  /* 0x0000005e005e7202 */ /* 0x000fe40000000f00 */
[----:B------:R-:W-:Y:S01]  /*8fe0*/  SEL R148, R93, R148, P0 ;  /* 0x000000945d947207 */ /* 0x000fe20000000000 */
[----:B------:R-:W-:Y:S01]  /*8ff0*/  SHFL.IDX PT, R82, R97, R64, 0x1c1f ;  /* 0x001c1f4061527589 */ /* 0x000fe200000e0000 */
[----:B------:R-:W-:-:S03]  /*9000*/  SEL R178, R130, R131, P0 ;  /* 0x0000008382b27207 */ /* 0x000fc60000000000 */
[----:B------:R-:W-:Y:S01]  /*9010*/  SHFL.IDX PT, R134, R116, R64, 0x1c1f ;  /* 0x001c1f4074867589 */ /* 0x000fe200000e0000 */
[----:B------:R-:W-:-:S03]  /*9020*/  MOV R191, R78 ;  /* 0x0000004e00bf7202 */ /* 0x000fc60000000f00 */
[----:B------:R-:W-:Y:S01]  /*9030*/  SHFL.IDX PT, R150, R124, R64, 0x1c1f ;  /* 0x001c1f407c967589 */ /* 0x000fe200000e0000 */
[----:B------:R-:W-:-:S03]  /*9040*/  MOV R80, R42 ;  /* 0x0000002a00507202 */ /* 0x000fc60000000f00 */
[----:B------:R-:W5:Y:S01]  /*9050*/  SHFL.IDX PT, R113, R40, R100, 0x1c1f ;  /* 0x001c1f6428717589 */ /* 0x000f6200000e0000 */
[----:B------:R-:W-:-:S03]  /*9060*/  SEL R131, R131, R130, P0 ;  /* 0x0000008283837207 */ /* 0x000fc60000000000 */
[----:B------:R-:W-:Y:S01]  /*9070*/  SHFL.IDX PT, R68, R125, R64, 0x1c1f ;  /* 0x001c1f407d447589 */ /* 0x000fe200000e0000 */
[----:B------:R-:W-:-:S03]  /*9080*/  SHF.R.U64 R46, R46, 0x3, RZ ;  /* 0x000000032e2e7819 */ /* 0x000fc600000012ff */
[----:B------:R-:W-:Y:S01]  /*9090*/  SHFL.IDX PT, R116, R99, R64, 0x1c1f ;  /* 0x001c1f4063747589 */ /* 0x000fe200000e0000 */
[----:B------:R-:W-:-:S03]  /*90a0*/  MOV R79, R34 ;  /* 0x00000022004f7202 */ /* 0x000fc60000000f00 */
[----:B------:R-:W0:Y:S01]  /*90b0*/  SHFL.IDX PT, R124, R102, R100, 0x1c1f ;  /* 0x001c1f64667c7589 */ /* 0x000e2200000e0000 */
[----:B------:R-:W-:-:S03]  /*90c0*/  MOV R76, R76 ;  /* 0x0000004c004c7202 */ /* 0x000fc60000000f00 */
[----:B------:R-:W-:Y:S04]  /*90d0*/  SHFL.IDX PT, R91, R107, R64, 0x1c1f ;  /* 0x001c1f406b5b7589 */ /* 0x000fe800000e0000 */
[----:B------:R-:W4:Y:S01]  /*90e0*/  SHFL.IDX PT, R125, R53, R100, 0x1c1f ;  /* 0x001c1f64357d7589 */ /* 0x000f2200000e0000 */
[----:B------:R-:W-:-:S03]  /*90f0*/  SEL R139, R139, R138, P0 ;  /* 0x0000008a8b8b7207 */ /* 0x000fc60000000000 */
[----:B------:R-:W-:Y:S01]  /*9100*/  SHFL.IDX PT, R95, R128, R64, 0x1c1f ;  /* 0x001c1f40805f7589 */ /* 0x000fe200000e0000 */
[----:B------:R-:W-:-:S03]  /*9110*/  MOV R77, R38 ;  /* 0x00000026004d7202 */ /* 0x000fc60000000f00 */
[----:B------:R-:W-:Y:S04]  /*9120*/  SHFL.IDX PT, R107, R29, R100, 0x1c1f ;  /* 0x001c1f641d6b7589 */ /* 0x000fe800000e0000 */
[----:B------:R-:W-:Y:S04]  /*9130*/  SHFL.IDX PT, R42, R149, R64, 0x1c1f ;  /* 0x001c1f40952a7589 */ /* 0x000fe800000e0000 */
[----:B------:R-:W4:Y:S04]  /*9140*/  SHFL.IDX PT, R128, R56, R100, 0x1c1f ;  /* 0x001c1f6438807589 */ /* 0x000f2800000e0000 */
[----:B------:R-:W-:Y:S01]  /*9150*/  SHFL.IDX PT, R29, R136, R100, 0x1c1f ;  /* 0x001c1f64881d7589 */ /* 0x000fe200000e0000 */
[----:B------:R-:W-:-:S03]  /*9160*/  LOP3.LUT R46, R46, R47, RZ, 0x3c, !PT ;  /* 0x0000002f2e2e7212 */ /* 0x000fc600078e3cff */
[----:B------:R-:W-:Y:S04]  /*9170*/  SHFL.IDX PT, R34, R144, R64, 0x1c1f ;  /* 0x001c1f4090227589 */ /* 0x000fe800000e0000 */
[----:B------:R-:W-:Y:S04]  /*9180*/  SHFL.IDX PT, R130, R176, R64, 0x1c1f ;  /* 0x001c1f40b0827589 */ /* 0x000fe800000e0000 */
[----:B------:R-:W-:Y:S04]  /*9190*/  SHFL.IDX PT, R149, R72, R100, 0x1c1f ;  /* 0x001c1f6448957589 */ /* 0x000fe800000e0000 */
[----:B------:R-:W4:Y:S01]  /*91a0*/  SHFL.IDX PT, R136, R114, R100, 0x1c1f ;  /* 0x001c1f6472887589 */ /* 0x000f2200000e0000 */
[----:B------:R-:W-:-:S03]  /*91b0*/  SEL R181, R142, R143, P0 ;  /* 0x0000008f8eb57207 */ /* 0x000fc60000000000 */
[----:B------:R-:W-:Y:S01]  /*91c0*/  SHFL.IDX PT, R129, R129, R64, 0x1c1f ;  /* 0x001c1f4081817589 */ /* 0x000fe200000e0000 */
[----:B------:R-:W-:-:S03]  /*91d0*/  MOV R190, R86 ;  /* 0x0000005600be7202 */ /* 0x000fc60000000f00 */
[----:B------:R-:W-:Y:S01]  /*91e0*/  SHFL.IDX PT, R144, R132, R100, 0x1c1f ;  /* 0x001c1f6484907589 */ /* 0x000fe200000e0000 */
[----:B------:R-:W-:-:S03]  /*91f0*/  MOV R186, R58 ;  /* 0x0000003a00ba7202 */ /* 0x000fc60000000f00 */
[----:B------:R-:W-:Y:S01]  /*9200*/  SHFL.IDX PT, R72, R137, R100, 0x1c1f ;  /* 0x001c1f6489487589 */ /* 0x000fe200000e0000 */
[----:B------:R-:W-:-:S03]  /*9210*/  IMAD.X R47, RZ, RZ, R35, P6 ;  /* 0x000000ffff2f7224 */ /* 0x000fc600030e0623 */
[----:B------:R-:W4:Y:S01]  /*9220*/  SHFL.IDX PT, R26, R26, R100, 0x1c1f ;  /* 0x001c1f641a1a7589 */ /* 0x000f2200000e0000 */
[----:B------:R-:W-:-:S03]  /*9230*/  MOV R184, R70 ;  /* 0x0000004600b87202 */ /* 0x000fc60000000f00 */
[----:B------:R-:W-:Y:S01]  /*9240*/  SHFL.IDX PT, R38, R133, R64, 0x1c1f ;  /* 0x001c1f4085267589 */ /* 0x000fe200000e0000 */
[----:B------:R-:W-:-:S03]  /*9250*/  SEL R143, R143, R142, P0 ;  /* 0x0000008e8f8f7207 */ /* 0x000fc60000000000 */
[----:B------:R-:W-:Y:S04]  /*9260*/  SHFL.IDX PT, R138, R177, R64, 0x1c1f ;  /* 0x001c1f40b18a7589 */ /* 0x000fe800000e0000 */
[----:B------:R-:W4:Y:S04]  /*9270*/  SHFL.IDX PT, R132, R119, R100, 0x1c1f ;  /* 0x001c1f6477847589 */ /* 0x000f2800000e0000 */
[----:B------:R-:W4:Y:S04]  /*9280*/  SHFL.IDX PT, R137, R122, R100, 0x1c1f ;  /* 0x001c1f647a897589 */ /* 0x000f2800000e0000 */
[----:B------:R-:W-:Y:S04]  /*9290*/  SHFL.IDX PT, R28, R28, R64, 0x1c1f ;  /* 0x001c1f401c1c7589 */ /* 0x000fe800000e0000 */
[----:B------:R-:W-:Y:S04]  /*92a0*/  SHFL.IDX PT, R83, R81, R64, 0x1c1f ;  /* 0x001c1f4051537589 */ /* 0x000fe800000e0000 */
[----:B------:R-:W-:Y:S04]  /*92b0*/  SHFL.IDX PT, R103, R84, R64, 0x1c1f ;  /* 0x001c1f4054677589 */ /* 0x000fe800000e0000 */
[----:B------:R-:W-:Y:S04]  /*92c0*/  SHFL.IDX PT, R39, R27, R64, 0x1c1f ;  /* 0x001c1f401b277589 */ /* 0x000fe800000e0000 */
[----:B------:R-:W-:Y:S04]  /*92d0*/  SHFL.IDX PT, R97, R33, R100, 0x1c1f ;  /* 0x001c1f6421617589 */ /* 0x000fe800000e0000 */
[----:B------:R-:W-:Y:S04]  /*92e0*/  SHFL.IDX PT, R133, R61, R100, 0x1c1f ;  /* 0x001c1f643d857589 */ /* 0x000fe800000e0000 */
[----:B------:R-:W4:Y:S04]  /*92f0*/  SHFL.IDX PT, R30, R30, R100, 0x1c1f ;  /* 0x001c1f641e1e7589 */ /* 0x000f2800000e0000 */
[----:B------:R-:W-:Y:S04]  /*9300*/  SHFL.IDX PT, R40, R141, R100, 0x1c1f ;  /* 0x001c1f648d287589 */ /* 0x000fe800000e0000 */
[----:B------:R-:W-:Y:S04]  /*9310*/  SHFL.IDX PT, R36, R36, R64, 0x1c1f ;  /* 0x001c1f4024247589 */ /* 0x000fe800000e0000 */
[----:B------:R-:W-:Y:S04]  /*9320*/  SHFL.IDX PT, R27, R140, R64, 0x1c1f ;  /* 0x001c1f408c1b7589 */ /* 0x000fe800000e0000 */
        /* <DEDUP_REMOVED lines=10> */
[----:B------:R-:W4:Y:S04]  /*93d0*/  SHFL.IDX PT, R86, R21, R100, 0x1c1f ;  /* 0x001c1f6415567589 */ /* 0x000f2800000e0000 */
[----:B------:R-:W4:Y:S04]  /*93e0*/  SHFL.IDX PT, R140, R69, R100, 0x1c1f ;  /* 0x001c1f64458c7589 */ /* 0x000f2800000e0000 */
[----:B------:R-:W-:Y:S04]  /*93f0*/  SHFL.IDX PT, R37, R145, R100, 0x1c1f ;  /* 0x001c1f6491257589 */ /* 0x000fe800000e0000 */
        /* <DEDUP_REMOVED lines=14> */
[----:B------:R-:W4:Y:S01]  /*94e0*/  SHFL.IDX PT, R147, R135, R100, 0x1c1f ;  /* 0x001c1f6487937589 */ /* 0x000f2200000e0000 */
[----:B------:R-:W-:-:S03]  /*94f0*/  MOV R188, R50 ;  /* 0x0000003200bc7202 */ /* 0x000fc60000000f00 */
[----:B------:R-:W-:Y:S01]  /*9500*/  SHFL.IDX PT, R41, R41, R64, 0x1c1f ;  /* 0x001c1f4029297589 */ /* 0x000fe200000e0000 */
[----:B------:R-:W-:-:S03]  /*9510*/  MOV R93, R46 ;  /* 0x0000002e005d7202 */ /* 0x000fc60000000f00 */
[----:B------:R-:W-:Y:S04]  /*9520*/  SHFL.IDX PT, R75, R105, R64, 0x1c1f ;  /* 0x001c1f40694b7589 */ /* 0x000fe800000e0000 */
[----:B------:R2:W4:Y:S04]  /*9530*/  SHFL.IDX PT, R33, R8, R100, 0x1c1f ;  /* 0x001c1f6408217589 */ /* 0x00052800000e0000 */
[----:B------:R-:W4:Y:S01]  /*9540*/  SHFL.IDX PT, R120, R48, R100, 0x1c1f ;  /* 0x001c1f6430787589 */ /* 0x000f2200000e0000 */
[----:B------:R-:W-:-:S03]  /*9550*/  MOV R187, R54 ;  /* 0x0000003600bb7202 */ /* 0x000fc60000000f00 */
        /* <DEDUP_REMOVED lines=8> */
[----:B------:R-:W4:Y:S01]  /*95e0*/  SHFL.IDX PT, R152, R152, R100, 0x1c1f ;  /* 0x001c1f6498987589 */ /* 0x000f2200000e0000 */
[----:B-1----:R-:W-:-:S03]  /*95f0*/  SEL R6, R65, R108, P0 ;  /* 0x0000006c41067207 */ /* 0x002fc60000000000 */
[----:B------:R-:W-:Y:S01]  /*9600*/  SHFL.IDX PT, R50, R154, R64, 0x1c1f ;  /* 0x001c1f409a327589 */ /* 0x000fe200000e0000 */
[----:B--2---:R-:W-:-:S03]  /*9610*/  SEL R8, R108, R65, P0 ;  /* 0x000000416c087207 */ /* 0x004fc60000000000 */
[----:B------:R-:W-:Y:S04]  /*9620*/  SHFL.IDX PT, R175, R175, R64, 0x1c1f ;  /* 0x001c1f40afaf7589 */ /* 0x000fe800000e0000 */
[----:B------:R-:W-:Y:S04]  /*9630*/  SHFL.IDX PT, R87, R24, R100, 0x1c1f ;  /* 0x001c1f6418577589 */ /* 0x000fe800000e0000 */
[----:B------:R-:W-:Y:S04]  /*9640*/  SHFL.IDX PT, R157, R88, R100, 0x1c1f ;  /* 0x001c1f64589d7589 */ /* 0x000fe800000e0000 */
[----:B------:R-:W1:Y:S04]  /*9650*/  SHFL.IDX PT, R101, R101, R100, 0x1c1f ;  /* 0x001c1f6465657589 */ /* 0x000e6800000e0000 */
[----:B------:R-:W2:Y:S01]  /*9660*/  SHFL.IDX PT, R121, R106, R100, 0x1c1f ;  /* 0x001c1f646a797589 */ /* 0x000ea200000e0000 */
[----:B------:R-:W-:-:S03]  /*9670*/  SEL R21, R25, R109, P0 ;  /* 0x0000006d19157207 */ /* 0x000fc60000000000 */
[----:B------:R-:W-:Y:S01]  /*9680*/  SHFL.IDX PT, R60, R60, R64, 0x1c1f ;  /* 0x001c1f403c3c7589 */ /* 0x000fe200000e0000 */
[----:B---3--:R-:W-:-:S03]  /*9690*/  SEL R108, R110, R115, P0 ;  /* 0x000000736e6c7207 */ /* 0x008fc60000000000 */
[----:B------:R-:W-:Y:S04]  /*96a0*/  SHFL.IDX PT, R154, R180, R64, 0x1c1f ;  /* 0x001c1f40b49a7589 */ /* 0x000fe800000e0000 */
[----:B------:R-:W-:Y:S04]  /*96b0*/  SHFL.IDX PT, R54, R13, R100, 0x1c1f ;  /* 0x001c1f640d367589 */ /* 0x000fe800000e0000 */
[----:B------:R-:W3:Y:S04]  /*96c0*/  SHFL.IDX PT, R53, R155, R100, 0x1c1f ;  /* 0x001c1f649b357589 */ /* 0x000ee800000e0000 */
[----:B------:R5:W3:Y:S04]  /*96d0*/  SHFL.IDX PT, R123, R111, R100, 0x1c1f ;  /* 0x001c1f646f7b7589 */ /* 0x000ae800000e0000 */
[----:B------:R-:W3:Y:S01]  /*96e0*/  SHFL.IDX PT, R88, R139, R100, 0x1c1f ;  /* 0x001c1f648b587589 */ /* 0x000ee200000e0000 */
[----:B------:R-:W-:-:S03]  /*96f0*/  SEL R110, R115, R110, P0 ;  /* 0x0000006e736e7207 */ /* 0x000fc60000000000 */
[----:B------:R-:W-:Y:S04]  /*9700*/  SHFL.IDX PT, R4, R66, R64, 0x1c1f ;  /* 0x001c1f4042047589 */ /* 0x000fe800000e0000 */
[----:B------:R-:W-:Y:S01]  /*9710*/  SHFL.IDX PT, R57, R57, R64, 0x1c1f ;  /* 0x001c1f4039397589 */ /* 0x000fe200000e0000 */
[----:B-----5:R-:W-:-:S03]  /*9720*/  SEL R111, R113, R82, P0 ;  /* 0x00000052716f7207 */ /* 0x020fc60000000000 */
        /* <DEDUP_REMOVED lines=11> */
[----:B------:R-:W5:Y:S04]  /*97e0*/  SHFL.IDX PT, R47, R12, R100, 0x1c1f ;  /* 0x001c1f640c2f7589 */ /* 0x000f6800000e0000 */
[----:B------:R-:W-:Y:S04]  /*97f0*/  SHFL.IDX PT, R105, R32, R100, 0x1c1f ;  /* 0x001c1f6420697589 */ /* 0x000fe800000e0000 */
[----:B------:R-:W5:Y:S01]  /*9800*/  SHFL.IDX PT, R156, R156, R100, 0x1c1f ;  /* 0x001c1f649c9c7589 */ /* 0x000f6200000e0000 */
[----:B0-----:R-:W-:-:S03]  /*9810*/  SEL R115, R124, R116, P0 ;  /* 0x000000747c737207 */ /* 0x001fc60000000000 */
[----:B------:R-:W0:Y:S04]  /*9820*/  SHFL.IDX PT, R55, R14, R100, 0x1c1f ;  /* 0x001c1f640e377589 */ /* 0x000e2800000e0000 */
[----:B------:R-:W-:Y:S04]  /*9830*/  SHFL.IDX PT, R64, R20, R100, 0x1c1f ;  /* 0x001c1f6414407589 */ /* 0x000fe800000e0000 */
[----:B------:R4:W0:Y:S04]  /*9840*/  SHFL.IDX PT, R66, R15, R100, 0x1c1f ;  /* 0x001c1f640f427589 */ /* 0x00082800000e0000 */
[----:B------:R-:W0:Y:S04]  /*9850*/  SHFL.IDX PT, R104, R104, R100, 0x1c1f ;  /* 0x001c1f6468687589 */ /* 0x000e2800000e0000 */
[----:B------:R-:W-:Y:S01]  /*9860*/  SHFL.IDX PT, R163, R163, R100, 0x1c1f ;  /* 0x001c1f64a3a37589 */ /* 0x000fe200000e0000 */
[----:B----4-:R-:W-:-:S03]  /*9870*/  SEL R15, R109, R25, P0 ;  /* 0x000000196d0f7207 */ /* 0x010fc60000000000 */
[----:B------:R-:W4:Y:S01]  /*9880*/  SHFL.IDX PT, R161, R161, R100, 0x1c1f ;  /* 0x001c1f64a1a17589 */ /* 0x000f2200000e0000 */
[----:B------:R-:W-:Y:S02]  /*9890*/  SEL R109, R82, R113, P0 ;  /* 0x00000071526d7207 */ /* 0x000fe40000000000 */
[----:B------:R-:W-:Y:S01]  /*98a0*/  SEL R113, R116, R124, P0 ;  /* 0x0000007c74717207 */ /* 0x000fe20000000000 */
[----:B------:R-:W-:Y:S01]  /*98b0*/  SHFL.IDX PT, R167, R167, R100, 0x1c1f ;  /* 0x001c1f64a7a77589 */ /* 0x000fe200000e0000 */
[----:B------:R-:W-:Y:S02]  /*98c0*/  SEL R124, R126, R125, P0 ;  /* 0x0000007d7e7c7207 */ /* 0x000fe40000000000 */
[----:B------:R-:W-:Y:S01]  /*98d0*/  SEL R126, R125, R126, P0 ;  /* 0x0000007e7d7e7207 */ /* 0x000fe20000000000 */
[----:B------:R-:W4:Y:S01]  /*98e0*/  SHFL.IDX PT, R165, R165, R100, 0x1c1f ;  /* 0x001c1f64a5a57589 */ /* 0x000f2200000e0000 */
[----:B------:R-:W-:-:S03]  /*98f0*/  SEL R125, R74, R128, P0 ;  /* 0x000000804a7d7207 */ /* 0x000fc60000000000 */
[----:B------:R1:W4:Y:S01]  /*9900*/  SHFL.IDX PT, R155, R143, R100, 0x1c1f ;  /* 0x001c1f648f9b7589 */ /* 0x00032200000e0000 */
[----:B------:R-:W-:-:S03]  /*9910*/  SEL R127, R128, R74, P0 ;  /* 0x0000004a807f7207 */ /* 0x000fc60000000000 */
[----:B------:R-:W-:Y:S01]  /*9920*/  SHFL.IDX PT, R170, R170, R100, 0x1c1f ;  /* 0x001c1f64aaaa7589 */ /* 0x000fe200000e0000 */
[----:B------:R-:W-:-:S03]  /*9930*/  SEL R128, R130, R136, P0 ;  /* 0x0000008882807207 */ /* 0x000fc60000000000 */
[----:B------:R-:W4:Y:S01]  /*9940*/  SHFL.IDX PT, R169, R169, R100, 0x1c1f ;  /* 0x001c1f64a9a97589 */ /* 0x000f2200000e0000 */
        /* <DEDUP_REMOVED lines=17> */
[----:B------:R2:W4:Y:S01]  /*9a60*/  SHFL.IDX PT, R92, R3, R100, 0x1c1f ;  /* 0x001c1f64035c7589 */ /* 0x00052200000e0000 */
[----:B------:R-:W-:-:S02]  /*9a70*/  SEL R7, R67, R99, P0 ;  /* 0x0000006343077207 */ /* 0x000fc40000000000 */
[----:B------:R-:W-:Y:S02]  /*9a80*/  SEL R9, R99, R67, P0 ;  /* 0x0000004363097207 */ /* 0x000fe40000000000 */
[----:B------:R-:W-:Y:S02]  /*9a90*/  SEL R25, R27, R29, P0 ;  /* 0x0000001d1b197207 */ /* 0x000fe40000000000 */
[----:B------:R-:W-:Y:S02]  /*9aa0*/  SEL R84, R112, R86, P0 ;  /* 0x0000005670547207 */ /* 0x000fe40000000000 */
[----:B------:R-:W-:Y:S02]  /*9ab0*/  SEL R133, R71, R140, P0 ;  /* 0x0000008c47857207 */ /* 0x000fe40000000000 */
[----:B------:R-:W-:Y:S02]  /*9ac0*/  SEL R135, R140, R71, P0 ;  /* 0x000000478c877207 */ /* 0x000fe40000000000 */
[----:B------:R-:W-:-:S02]  /*9ad0*/  SEL R141, R70, R144, P0 ;  /* 0x00000090468d7207 */ /* 0x000fc40000000000 */
[----:B-1----:R-:W-:Y:S02]  /*9ae0*/  SEL R143, R144, R70, P0 ;  /* 0x00000046908f7207 */ /* 0x002fe40000000000 */
[----:B------:R-:W-:Y:S02]  /*9af0*/  SEL R24, R38, R31, P0 ;  /* 0x0000001f26187207 */ /* 0x000fe40000000000 */
[----:B------:R-:W-:Y:S02]  /*9b00*/  SEL R26, R31, R38, P0 ;  /* 0x000000261f1a7207 */ /* 0x000fe40000000000 */
[----:B------:R-:W-:Y:S02]  /*9b10*/  SEL R27, R29, R27, P0 ;  /* 0x0000001b1d1b7207 */ /* 0x000fe40000000000 */
[----:B------:R-:W-:Y:S02]  /*9b20*/  SEL R86, R86, R112, P0 ;  /* 0x0000007056567207 */ /* 0x000fe40000000000 */
[----:B------:R-:W-:-:S02]  /*9b30*/  SEL R140, R142, R149, P0 ;  /* 0x000000958e8c7207 */ /* 0x000fc40000000000 */
[----:B------:R-:W-:Y:S02]  /*9b40*/  SEL R144, R146, R145, P0 ;  /* 0x0000009192907207 */ /* 0x000fe40000000000 */
[----:B--2---:R-:W-:Y:S02]  /*9b50*/  SEL R3, R182, R151, P0 ;  /* 0x00000097b6037207 */ /* 0x004fe40000000000 */
        /* <DEDUP_REMOVED lines=17> */
[----:B------:R-:W-:Y:S02]  /*9c70*/  F2FP.BF16.F32.PACK_AB R68, R7, R6 ;  /* 0x000000060744723e */ /* 0x000fe400000010ff */
[----:B------:R-:W-:Y:S02]  /*9c80*/  F2FP.BF16.F32.PACK_AB R69, R11, R10 ;  /* 0x0000000a0b45723e */ /* 0x000fe400000010ff */
[----:B------:R-:W-:Y:S02]  /*9c90*/  F2FP.BF16.F32.PACK_AB R70, R9, R8 ;  /* 0x000000080946723e */ /* 0x000fe400000010ff */
[----:B------:R-:W-:Y:S02]  /*9ca0*/  F2FP.BF16.F32.PACK_AB R71, R13, R12 ;  /* 0x0000000c0d47723e */ /* 0x000fe400000010ff */
        /* <DEDUP_REMOVED lines=8> */
[----:B------:R-:W-:Y:S02]  /*9d30*/  SEL R36, R44, R59, P0 ;  /* 0x0000003b2c247207 */ /* 0x000fe40000000000 */
[----:B------:R-:W-:Y:S02]  /*9d40*/  SEL R38, R59, R44, P0 ;  /* 0x0000002c3b267207 */ /* 0x000fe40000000000 */
[----:B------:R-:W-:Y:S02]  /*9d50*/  SEL R37, R49, R43, P0 ;  /* 0x0000002b31257207 */ /* 0x000fe40000000000 */
[----:B------:R-:W-:Y:S02]  /*9d60*/  SEL R39, R43, R49, P0 ;  /* 0x000000312b277207 */ /* 0x000fe40000000000 */
[----:B------:R-:W-:Y:S01]  /*9d70*/  SEL R40, R42, R45, P0 ;  /* 0x0000002d2a287207 */ /* 0x000fe20000000000 */
[----:B------:R-:W-:Y:S01]  /*9d80*/  STSM.16.M88.4 [R79], R68 ;  /* 0x000000444f007844 */ /* 0x000fe20000000200 */
[----:B------:R-:W-:-:S02]  /*9d90*/  SEL R42, R45, R42, P0 ;  /* 0x0000002a2d2a7207 */ /* 0x000fc40000000000 */
[----:B------:R-:W-:Y:S02]  /*9da0*/  SEL R41, R153, R152, P0 ;  /* 0x0000009899297207 */ /* 0x000fe40000000000 */
[----:B------:R-:W-:Y:S02]  /*9db0*/  SEL R43, R152, R153, P0 ;  /* 0x00000099982b7207 */ /* 0x000fe40000000000 */
[----:B------:R-:W-:Y:S01]  /*9dc0*/  SEL R44, R52, R46, P0 ;  /* 0x0000002e342c7207 */ /* 0x000fe20000000000 */
[----:B------:R1:W-:Y:S01]  /*9dd0*/  STSM.16.M88.4 [R80], R72 ;  /* 0x0000004850007844 */ /* 0x0003e20000000200 */
[----:B------:R-:W-:Y:S02]  /*9de0*/  SEL R46, R46, R52, P0 ;  /* 0x000000342e2e7207 */ /* 0x000fe40000000000 */
[----:B------:R-:W-:Y:S02]  /*9df0*/  SEL R56, R58, R101, P0 ;  /* 0x000000653a387207 */ /* 0x000fe40000000000 */
[----:B------:R-:W-:-:S02]  /*9e00*/  SEL R85, R83, R87, P0 ;  /* 0x0000005753557207 */ /* 0x000fc40000000000 */
[----:B------:R-:W-:Y:S02]  /*9e10*/  SEL R120, R175, R121, P0 ;  /* 0x00000079af787207 */ /* 0x000fe40000000000 */
[----:B------:R-:W-:Y:S02]  /*9e20*/  SEL R122, R121, R175, P0 ;  /* 0x000000af797a7207 */ /* 0x000fe40000000000 */
[----:B---3--:R-:W-:Y:S02]  /*9e30*/  SEL R48, R50, R53, P0 ;  /* 0x0000003532307207 */ /* 0x008fe40000000000 */
[----:B------:R-:W-:Y:S02]  /*9e40*/  SEL R52, R60, R54, P0 ;  /* 0x000000363c347207 */ /* 0x000fe40000000000 */
[----:B------:R-:W-:Y:S02]  /*9e50*/  SEL R58, R101, R58, P0 ;  /* 0x0000003a653a7207 */ /* 0x000fe40000000000 */
[----:B------:R-:W-:-:S02]  /*9e60*/  SEL R87, R87, R83, P0 ;  /* 0x0000005357577207 */ /* 0x000fc40000000000 */
[----:B------:R-:W-:Y:S02]  /*9e70*/  SEL R100, R103, R107, P0 ;  /* 0x0000006b67647207 */ /* 0x000fe40000000000 */
[----:B------:R-:W-:Y:S02]  /*9e80*/  SEL R102, R107, R103, P0 ;  /* 0x000000676b667207 */ /* 0x000fe40000000000 */
[----:B------:R-:W-:Y:S02]  /*9e90*/  SEL R121, R91, R123, P0 ;  /* 0x0000007b5b797207 */ /* 0x000fe40000000000 */
[----:B------:R-:W-:Y:S02]  /*9ea0*/  SEL R152, R154, R88, P0 ;  /* 0x000000589a987207 */ /* 0x000fe40000000000 */
[----:B-----5:R-:W-:Y:S02]  /*9eb0*/  SEL R45, R57, R47, P0 ;  /* 0x0000002f392d7207 */ /* 0x020fe40000000000 */
[----:B------:R-:W-:-:S02]  /*9ec0*/  SEL R50, R53, R50, P0 ;  /* 0x0000003235327207 */ /* 0x000fc40000000000 */
[----:B------:R-:W-:Y:S02]  /*9ed0*/  SEL R49, R51, R156, P0 ;  /* 0x0000009c33317207 */ /* 0x000fe40000000000 */
[----:B------:R-:W-:Y:S02]  /*9ee0*/  SEL R54, R54, R60, P0 ;  /* 0x0000003c36367207 */ /* 0x000fe40000000000 */
[----:B------:R-:W-:Y:S02]  /*9ef0*/  SEL R101, R89, R105, P0 ;  /* 0x0000006959657207 */ /* 0x000fe40000000000 */
[----:B------:R-:W-:Y:S02]  /*9f00*/  SEL R103, R105, R89, P0 ;  /* 0x0000005969677207 */ /* 0x000fe40000000000 */
[----:B------:R-:W-:Y:S02]  /*9f10*/  SEL R123, R123, R91, P0 ;  /* 0x0000005b7b7b7207 */ /* 0x000fe40000000000 */
[----:B------:R-:W-:-:S02]  /*9f20*/  SEL R154, R88, R154, P0 ;  /* 0x0000009a589a7207 */ /* 0x000fc40000000000 */
[----:B-1----:R-:W-:Y:S02]  /*9f30*/  F2FP.BF16.F32.PACK_AB R80, R29, R28 ;  /* 0x0000001c1d50723e */ /* 0x002fe400000010ff */
[----:B------:R-:W-:Y:S02]  /*9f40*/  F2FP.BF16.F32.PACK_AB R81, R33, R32 ;  /* 0x000000202151723e */ /* 0x000fe400000010ff */
[----:B------:R-:W-:Y:S02]  /*9f50*/  F2FP.BF16.F32.PACK_AB R82, R31, R30 ;  /* 0x0000001e1f52723e */ /* 0x000fe400000010ff */
[----:B------:R-:W-:Y:S02]  /*9f60*/  F2FP.BF16.F32.PACK_AB R83, R35, R34 ;  /* 0x000000222353723e */ /* 0x000fe400000010ff */
[----:B------:R-:W-:Y:S02]  /*9f70*/  SEL R47, R47, R57, P0 ;  /* 0x000000392f2f7207 */ /* 0x000fe40000000000 */
[----:B------:R-:W-:-:S02]  /*9f80*/  SEL R51, R156, R51, P0 ;  /* 0x000000339c337207 */ /* 0x000fc40000000000 */
[----:B0-----:R-:W-:Y:S02]  /*9f90*/  SEL R53, R96, R55, P0 ;  /* 0x0000003760357207 */ /* 0x001fe40000000000 */
[----:B------:R-:W-:Y:S02]  /*9fa0*/  SEL R60, R62, R66, P0 ;  /* 0x000000423e3c7207 */ /* 0x000fe40000000000 */
[----:B------:R-:W-:Y:S02]  /*9fb0*/  SEL R61, R63, R64, P0 ;  /* 0x000000403f3d7207 */ /* 0x000fe40000000000 */
[----:B------:R-:W-:Y:S02]  /*9fc0*/  F2FP.BF16.F32.PACK_AB R88, R37, R36 ;  /* 0x000000242558723e */ /* 0x000fe400000010ff */
[----:B------:R-:W-:Y:S02]  /*9fd0*/  F2FP.BF16.F32.PACK_AB R90, R39, R38 ;  /* 0x00000026275a723e */ /* 0x000fe400000010ff */
[----:B------:R-:W-:-:S02]  /*9fe0*/  F2FP.BF16.F32.PACK_AB R91, R43, R42 ;  /* 0x0000002a2b5b723e */ /* 0x000fc400000010ff */
[----:B------:R-:W-:Y:S02]  /*9ff0*/  F2FP.BF16.F32.PACK_AB R89, R41, R40 ;  /* 0x000000282959723e */ /* 0x000fe400000010ff */
[----:B------:R-:W-:Y:S02]  /*a000*/  SEL R55, R55, R96, P0 ;  /* 0x0000006037377207 */ /* 0x000fe40000000000 */
[----:B------:R-:W-:Y:S02]  /*a010*/  SEL R57, R162, R104, P0 ;  /* 0x00000068a2397207 */ /* 0x000fe40000000000 */
[----:B------:R-:W-:Y:S02]  /*a020*/  SEL R59, R104, R162, P0 ;  /* 0x000000a2683b7207 */ /* 0x000fe40000000000 */
[----:B------:R-:W-:Y:S02]  /*a030*/  SEL R62, R66, R62, P0 ;  /* 0x0000003e423e7207 */ /* 0x000fe40000000000 */
[----:B------:R-:W-:-:S02]  /*a040*/  SEL R63, R64, R63, P0 ;  /* 0x0000003f403f7207 */ /* 0x000fc40000000000 */
[----:B----4-:R-:W-:Y:S02]  /*a050*/  SEL R64, R164, R161, P0 ;  /* 0x000000a1a4407207 */ /* 0x010fe40000000000 */
[----:B------:R-:W-:Y:S02]  /*a060*/  SEL R66, R161, R164, P0 ;  /* 0x000000a4a1427207 */ /* 0x000fe40000000000 */
[----:B------:R-:W-:Y:S02]  /*a070*/  SEL R65, R166, R163, P0 ;  /* 0x000000a3a6417207 */ /* 0x000fe40000000000 */
[----:B------:R-:W-:Y:S01]  /*a080*/  SEL R67, R163, R166, P0 ;  /* 0x000000a6a3437207 */ /* 0x000fe20000000000 */
[----:B------:R0:W-:Y:S01]  /*a090*/  STSM.16.M88.4 [R76], R80 ;  /* 0x000000504c007844 */ /* 0x0001e20000000200 */
[----:B------:R-:W-:Y:S02]  /*a0a0*/  SEL R96, R168, R165, P0 ;  /* 0x000000a5a8607207 */ /* 0x000fe40000000000 */
[----:B------:R-:W-:Y:S01]  /*a0b0*/  SEL R98, R165, R168, P0 ;  /* 0x000000a8a5627207 */ /* 0x000fe20000000000 */
[----:B------:R1:W-:Y:S01]  /*a0c0*/  STSM.16.M88.4 [R77], R88 ;  /* 0x000000584d007844 */ /* 0x0003e20000000200 */
[----:B------:R-:W-:-:S02]  /*a0d0*/  SEL R97, R171, R167, P0 ;  /* 0x000000a7ab617207 */ /* 0x000fc40000000000 */
[----:B------:R-:W-:Y:S02]  /*a0e0*/  SEL R99, R167, R171, P0 ;  /* 0x000000aba7637207 */ /* 0x000fe40000000000 */
[----:B------:R-:W-:Y:S02]  /*a0f0*/  SEL R153, R78, R155, P0 ;  /* 0x0000009b4e997207 */ /* 0x000fe40000000000 */
[----:B------:R-:W-:Y:S02]  /*a100*/  F2FP.BF16.F32.PACK_AB R68, R45, R44 ;  /* 0x0000002c2d44723e */ /* 0x000fe400000010ff */
[----:B------:R-:W-:Y:S02]  /*a110*/  F2FP.BF16.F32.PACK_AB R70, R47, R46 ;  /* 0x0000002e2f46723e */ /* 0x000fe400000010ff */
[----:B------:R-:W-:Y:S02]  /*a120*/  F2FP.BF16.F32.PACK_AB R71, R51, R50 ;  /* 0x000000323347723e */ /* 0x000fe400000010ff */
[----:B------:R-:W-:-:S02]  /*a130*/  F2FP.BF16.F32.PACK_AB R69, R49, R48 ;  /* 0x000000303145723e */ /* 0x000fc400000010ff */
[----:B------:R-:W-:Y:S02]  /*a140*/  SEL R104, R172, R169, P0 ;  /* 0x000000a9ac687207 */ /* 0x000fe40000000000 */
[----:B------:R-:W-:Y:S02]  /*a150*/  SEL R106, R169, R172, P0 ;  /* 0x000000aca96a7207 */ /* 0x000fe40000000000 */
[----:B------:R-:W-:Y:S02]  /*a160*/  SEL R105, R173, R170, P0 ;  /* 0x000000aaad697207 */ /* 0x000fe40000000000 */
[----:B------:R-:W-:Y:S02]  /*a170*/  SEL R107, R170, R173, P0 ;  /* 0x000000adaa6b7207 */ /* 0x000fe40000000000 */
[----:B------:R-:W-:Y:S02]  /*a180*/  SEL R155, R155, R78, P0 ;  /* 0x0000004e9b9b7207 */ /* 0x000fe40000000000 */
[----:B------:R-:W-:-:S02]  /*a190*/  F2FP.BF16.F32.PACK_AB R72, R53, R52 ;  /* 0x000000343548723e */ /* 0x000fc400000010ff */
[----:B------:R-:W-:Y:S02]  /*a1a0*/  F2FP.BF16.F32.PACK_AB R74, R55, R54 ;  /* 0x00000036374a723e */ /* 0x000fe400000010ff */
[----:B------:R-:W-:Y:S02]  /*a1b0*/  F2FP.BF16.F32.PACK_AB R75, R59, R58 ;  /* 0x0000003a3b4b723e */ /* 0x000fe400000010ff */
[----:B------:R-:W-:Y:S02]  /*a1c0*/  F2FP.BF16.F32.PACK_AB R73, R57, R56 ;  /* 0x000000383949723e */ /* 0x000fe400000010ff */
[----:B0-----:R-:W-:Y:S02]  /*a1d0*/  F2FP.BF16.F32.PACK_AB R76, R61, R60 ;  /* 0x0000003c3d4c723e */ /* 0x001fe400000010ff */
[----:B------:R-:W-:Y:S02]  /*a1e0*/  F2FP.BF16.F32.PACK_AB R78, R63, R62 ;  /* 0x0000003e3f4e723e */ /* 0x000fe400000010ff */
[----:B------:R-:W-:-:S02]  /*a1f0*/  F2FP.BF16.F32.PACK_AB R79, R67, R66 ;  /* 0x00000042434f723e */ /* 0x000fc400000010ff */
[----:B-1----:R-:W-:Y:S01]  /*a200*/  F2FP.BF16.F32.PACK_AB R77, R65, R64 ;  /* 0x00000040414d723e */ /* 0x002fe200000010ff */
[----:B------:R0:W-:Y:S01]  /*a210*/  STSM.16.M88.4 [R94], R68 ;  /* 0x000000445e007844 */ /* 0x0001e20000000200 */
[----:B------:R-:W-:Y:S02]  /*a220*/  F2FP.BF16.F32.PACK_AB R80, R85, R84 ;  /* 0x000000545550723e */ /* 0x000fe400000010ff */
[----:B------:R-:W-:Y:S02]  /*a230*/  F2FP.BF16.F32.PACK_AB R82, R87, R86 ;  /* 0x000000565752723e */ /* 0x000fe400000010ff */
[----:B------:R-:W-:Y:S02]  /*a240*/  F2FP.BF16.F32.PACK_AB R83, R99, R98 ;  /* 0x000000626353723e */ /* 0x000fe400000010ff */
[----:B------:R-:W-:Y:S01]  /*a250*/  F2FP.BF16.F32.PACK_AB R81, R97, R96 ;  /* 0x000000606151723e */ /* 0x000fe200000010ff */
[----:B------:R-:W-:Y:S01]  /*a260*/  STSM.16.M88.4 [R93], R72 ;  /* 0x000000485d007844 */ /* 0x000fe20000000200 */
[----:B------:R-:W-:-:S02]  /*a270*/  F2FP.BF16.F32.PACK_AB R88, R101, R100 ;  /* 0x000000646558723e */ /* 0x000fc400000010ff */
[----:B------:R-:W-:Y:S02]  /*a280*/  F2FP.BF16.F32.PACK_AB R90, R103, R102 ;  /* 0x00000066675a723e */ /* 0x000fe400000010ff */
[----:B------:R-:W-:Y:S02]  /*a290*/  F2FP.BF16.F32.PACK_AB R91, R107, R106 ;  /* 0x0000006a6b5b723e */ /* 0x000fe400000010ff */
[----:B------:R-:W-:Y:S01]  /*a2a0*/  F2FP.BF16.F32.PACK_AB R89, R105, R104 ;  /* 0x000000686959723e */ /* 0x000fe200000010ff */
[----:B------:R1:W-:Y:S01]  /*a2b0*/  STSM.16.M88.4 [R2], R76 ;  /* 0x0000004c02007844 */ /* 0x0003e20000000200 */
[----:B0-----:R-:W-:Y:S02]  /*a2c0*/  F2FP.BF16.F32.PACK_AB R68, R109, R108 ;  /* 0x0000006c6d44723e */ /* 0x001fe400000010ff */
[----:B------:R-:W-:Y:S02]  /*a2d0*/  F2FP.BF16.F32.PACK_AB R70, R111, R110 ;  /* 0x0000006e6f46723e */ /* 0x000fe400000010ff */
[----:B------:R-:W-:-:S02]  /*a2e0*/  F2FP.BF16.F32.PACK_AB R71, R115, R114 ;  /* 0x000000727347723e */ /* 0x000fc400000010ff */
[----:B------:R-:W-:Y:S02]  /*a2f0*/  F2FP.BF16.F32.PACK_AB R69, R113, R112 ;  /* 0x000000707145723e */ /* 0x000fe400000010ff */
[----:B------:R-:W-:Y:S01]  /*a300*/  SEL R156, R158, R157, P0 ;  /* 0x0000009d9e9c7207 */ /* 0x000fe20000000000 */
[----:B------:R-:W-:Y:S01]  /*a310*/  STSM.16.M88.4 [R183], R80 ;  /* 0x00000050b7007844 */ /* 0x000fe20000000200 */
[----:B------:R-:W-:Y:S02]  /*a320*/  SEL R158, R157, R158, P0 ;  /* 0x0000009e9d9e7207 */ /* 0x000fe40000000000 */
[----:B------:R-:W-:Y:S01]  /*a330*/  SEL R157, R95, R159, P0 ;  /* 0x0000009f5f9d7207 */ /* 0x000fe20000000000 */
[----:B------:R-:W-:Y:S01]  /*a340*/  STSM.16.M88.4 [R184], R88 ;  /* 0x00000058b8007844 */ /* 0x000fe20000000200 */
[----:B-1----:R-:W-:Y:S02]  /*a350*/  F2FP.BF16.F32.PACK_AB R76, R117, R116 ;  /* 0x00000074754c723e */ /* 0x002fe400000010ff */
[----:B------:R-:W-:-:S02]  /*a360*/  F2FP.BF16.F32.PACK_AB R78, R119, R118 ;  /* 0x00000076774e723e */ /* 0x000fc400000010ff */
[----:B------:R-:W-:Y:S02]  /*a370*/  F2FP.BF16.F32.PACK_AB R79, R123, R122 ;  /* 0x0000007a7b4f723e */ /* 0x000fe400000010ff */
[----:B------:R-:W-:Y:S02]  /*a380*/  F2FP.BF16.F32.PACK_AB R77, R121, R120 ;  /* 0x00000078794d723e */ /* 0x000fe400000010ff */
[----:B------:R-:W-:Y:S01]  /*a390*/  SEL R2, R4, R92, P0 ;  /* 0x0000005c04027207 */ /* 0x000fe20000000000 */
[----:B------:R0:W-:Y:S01]  /*a3a0*/  STSM.16.M88.4 [R185], R68 ;  /* 0x00000044b9007844 */ /* 0x0001e20000000200 */
[----:B------:R-:W-:Y:S02]  /*a3b0*/  SEL R159, R159, R95, P0 ;  /* 0x0000005f9f9f7207 */ /* 0x000fe40000000000 */
[----:B------:R-:W-:Y:S02]  /*a3c0*/  SEL R4, R92, R4, P0 ;  /* 0x000000045c047207 */ /* 0x000fe40000000000 */
[----:B------:R-:W-:-:S02]  /*a3d0*/  F2FP.BF16.F32.PACK_AB R92, R125, R124 ;  /* 0x0000007c7d5c723e */ /* 0x000fc400000010ff */
[----:B------:R-:W-:Y:S02]  /*a3e0*/  F2FP.BF16.F32.PACK_AB R94, R127, R126 ;  /* 0x0000007e7f5e723e */ /* 0x000fe400000010ff */
[----:B------:R-:W-:Y:S02]  /*a3f0*/  F2FP.BF16.F32.PACK_AB R95, R131, R130 ;  /* 0x00000082835f723e */ /* 0x000fe400000010ff */
[----:B------:R-:W-:Y:S01]  /*a400*/  F2FP.BF16.F32.PACK_AB R93, R129, R128 ;  /* 0x00000080815d723e */ /* 0x000fe200000010ff */
[----:B------:R1:W-:Y:S01]  /*a410*/  STSM.16.M88.4 [R186], R76 ;  /* 0x0000004cba007844 */ /* 0x0003e20000000200 */
[----:B------:R-:W-:Y:S02]  /*a420*/  F2FP.BF16.F32.PACK_AB R72, R141, R140 ;  /* 0x0000008c8d48723e */ /* 0x000fe400000010ff */
[----:B------:R-:W-:Y:S02]  /*a430*/  F2FP.BF16.F32.PACK_AB R74, R143, R142 ;  /* 0x0000008e8f4a723e */ /* 0x000fe400000010ff */
[----:B0-----:R-:W-:-:S02]  /*a440*/  F2FP.BF16.F32.PACK_AB R68, R133, R132 ;  /* 0x000000848544723e */ /* 0x001fc400000010ff */
[----:B------:R-:W-:Y:S02]  /*a450*/  F2FP.BF16.F32.PACK_AB R70, R135, R134 ;  /* 0x000000868746723e */ /* 0x000fe400000010ff */
[----:B------:R-:W-:Y:S02]  /*a460*/  F2FP.BF16.F32.PACK_AB R71, R139, R138 ;  /* 0x0000008a8b47723e */ /* 0x000fe400000010ff */
[----:B------:R-:W-:Y:S02]  /*a470*/  F2FP.BF16.F32.PACK_AB R69, R137, R136 ;  /* 0x000000888945723e */ /* 0x000fe400000010ff */
[----:B------:R-:W-:Y:S02]  /*a480*/  F2FP.BF16.F32.PACK_AB R75, R147, R146 ;  /* 0x00000092934b723e */ /* 0x000fe400000010ff */
[----:B------:R-:W-:Y:S02]  /*a490*/  F2FP.BF16.F32.PACK_AB R73, R145, R144 ;  /* 0x000000909149723e */ /* 0x000fe400000010ff */
[----:B-1----:R-:W-:-:S02]  /*a4a0*/  F2FP.BF16.F32.PACK_AB R76, R149, R148 ;  /* 0x00000094954c723e */ /* 0x002fc400000010ff */
[----:B------:R-:W-:Y:S02]  /*a4b0*/  F2FP.BF16.F32.PACK_AB R78, R151, R150 ;  /* 0x00000096974e723e */ /* 0x000fe400000010ff */
[----:B------:R-:W-:Y:S02]  /*a4c0*/  F2FP.BF16.F32.PACK_AB R79, R155, R154 ;  /* 0x0000009a9b4f723e */ /* 0x000fe400000010ff */
[----:B------:R-:W-:Y:S01]  /*a4d0*/  F2FP.BF16.F32.PACK_AB R77, R153, R152 ;  /* 0x00000098994d723e */ /* 0x000fe200000010ff */
[----:B------:R-:W-:Y:S01]  /*a4e0*/  STSM.16.M88.4 [R187], R92 ;  /* 0x0000005cbb007844 */ /* 0x000fe20000000200 */
[----:B------:R-:W-:Y:S02]  /*a4f0*/  F2FP.BF16.F32.PACK_AB R81, R3, R2 ;  /* 0x000000020351723e */ /* 0x000fe400000010ff */
[----:B------:R-:W-:Y:S02]  /*a500*/  F2FP.BF16.F32.PACK_AB R82, R159, R158 ;  /* 0x0000009e9f52723e */ /* 0x000fe400000010ff */
[----:B------:R-:W-:-:S02]  /*a510*/  F2FP.BF16.F32.PACK_AB R83, R5, R4 ;  /* 0x000000040553723e */ /* 0x000fc400000010ff */
[----:B------:R-:W-:Y:S01]  /*a520*/  F2FP.BF16.F32.PACK_AB R80, R157, R156 ;  /* 0x0000009c9d50723e */ /* 0x000fe200000010ff */
[----:B------:R0:W-:Y:S04]  /*a530*/  STSM.16.M88.4 [R188], R68 ;  /* 0x00000044bc007844 */ /* 0x0001e80000000200 */
[----:B------:R-:W-:Y:S04]  /*a540*/  STSM.16.M88.4 [R189], R72 ;  /* 0x00000048bd007844 */ /* 0x000fe80000000200 */
[----:B------:R1:W-:Y:S04]  /*a550*/  STSM.16.M88.4 [R190], R76 ;  /* 0x0000004cbe007844 */ /* 0x0003e80000000200 */
[----:B------:R2:W-:Y:S01]  /*a560*/  STSM.16.M88.4 [R191], R80 ;  /* 0x00000050bf007844 */ /* 0x0005e20000000200 */
[----:B------:R-:W-:Y:S01]  /*a570*/  BAR.SYNC.DEFER_BLOCKING 0x1, 0x100 ;  /* 0x0044000000007b1d */ /* 0x000fe20000010000 */
[----:B------:R-:W-:Y:S01]  /*a580*/  ISETP.NE.U32.AND P0, PT, RZ, UR16, PT ;  /* 0x00000010ff007c0c */ /* 0x000fe2000bf05070 */
[----:B------:R-:W-:-:S03]  /*a590*/  UIMAD.WIDE UR12, UR36, 0x4, UR12 ;  /* 0x00000004240c78a5 */ /* 0x000fc6000f8e020c */
[----:B------:R-:W-:-:S03]  /*a5a0*/  ISETP.NE.AND.EX P0, PT, RZ, UR17, PT, P0 ;  /* 0x00000011ff007c0c */ /* 0x000fc6000bf05300 */
[----:B0-----:R-:W-:Y:S02]  /*a5b0*/  IMAD.U32 R68, RZ, RZ, UR12 ;  /* 0x0000000cff447e24 */ /* 0x001fe4000f8e00ff */
[----:B------:R-:W-:Y:S01]  /*a5c0*/  IMAD.U32 R69, RZ, RZ, UR13 ;  /* 0x0000000dff457e24 */ /* 0x000fe2000f8e00ff */
[----:B------:R-:W-:-:S07]  /*a5d0*/  UISETP.NE.U32.AND UP0, UPT, UR14, URZ, UPT ;  /* 0x0000003f0e00728c */ /* 0x000fce000bf05070 */
[----:B------:R0:W3:Y:S01]  /*a5e0*/  @P0 LDG.E R88, desc[UR50][R68.64] ;  /* 0x0000003244580981 */ /* 0x0000e2000c1e1900 */
[----:B------:R-:W-:-:S06]  /*a5f0*/  UISETP.NE.AND.EX UP0, UPT, UR15, URZ, UPT, UP0 ;  /* 0x0000003f0f00728c */ /* 0x000fcc000bf05300 */
[----:B------:R-:W-:-:S05]  /*a600*/  PLOP3.LUT P4, PT, PT, PT, UP0, 0x80, 0x0 ;  /* 0x000000000000781c */ /* 0x000fca0003f8f008 */
[----:B------:R-:W-:-:S04]  /*a610*/  @UP0 ULEA UR14, UP1, UR36, UR14, 0x2 ;  /* 0x0000000e240e0291 */ /* 0x000fc8000f82103f */
[----:B------:R-:W-:Y:S02]  /*a620*/  @UP0 ULEA.HI.X UR15, UR36, UR15, UR37, 0x2, UP1 ;  /* 0x0000000f240f0291 */ /* 0x000fe400088f1425 */
[----:B0-----:R-:W-:-:S04]  /*a630*/  IMAD.U32 R68, RZ, RZ, UR14 ;  /* 0x0000000eff447e24 */ /* 0x001fc8000f8e00ff */
[----:B------:R-:W-:-:S05]  /*a640*/  IMAD.U32 R69, RZ, RZ, UR15 ;  /* 0x0000000fff457e24 */ /* 0x000fca000f8e00ff */
[----:B------:R0:W4:Y:S01]  /*a650*/  @P4 LDG.E R70, desc[UR50][R68.64] ;  /* 0x0000003244464981 */ /* 0x000122000c1e1900 */
[----:B------:R-:W-:Y:S02]  /*a660*/  UISETP.NE.AND UP2, UPT, UR22, 0x1, UPT ;  /* 0x000000011600788c */ /* 0x000fe4000bf45270 */
[----:B------:R-:W-:Y:S01]  /*a670*/  UISETP.GT.AND UP1, UPT, UR45, 0x1, UPT ;  /* 0x000000012d00788c */ /* 0x000fe2000bf24270 */
[----:B------:R-:W-:-:S03]  /*a680*/  UMOV UR23, 0x9b8 ;  /* 0x000009b800177882 */ /* 0x000fc60000000000 */
[----:B------:R-:W-:Y:S01]  /*a690*/  USEL UR23, UR23, 0x978, UP1 ;  /* 0x0000097817177887 */ /* 0x000fe20008800000 */
[----:B------:R-:W-:Y:S01]  /*a6a0*/  PLOP3.LUT P1, PT, PT, PT, UP2, 0x80, 0x0 ;  /* 0x000000000000781c */ /* 0x000fe20003f2f028 */
[----:B------:R-:W-:Y:S01]  /*a6b0*/  UISETP.NE.U32.AND UP0, UPT, UR16, URZ, UPT ;  /* 0x0000003f1000728c */ /* 0x000fe2000bf05070 */
[----:B-1----:R-:W-:Y:S01]  /*a6c0*/  IMAD.U32 R76, RZ, RZ, UR43 ;  /* 0x0000002bff4c7e24 */ /* 0x002fe2000f8e00ff */
[----:B------:R-:W-:Y:S01]  /*a6d0*/  UMOV UR4, URZ ;  /* 0x0000003f00047c82 */ /* 0x000fe20008000000 */
[----:B------:R-:W-:Y:S01]  /*a6e0*/  @UP2 ULDC UR26, c[0x0][0xbec] ;  /* 0x0002fb00001a2ab9 */ /* 0x000fe20000000800 */
[----:B------:R-:W-:Y:S01]  /*a6f0*/  UISETP.NE.AND.EX UP0, UPT, UR17, URZ, UPT, UP0 ;  /* 0x0000003f1100728c */ /* 0x000fe2000bf05300 */
[----:B------:R-:W-:Y:S01]  /*a700*/  IMAD R76, R76, 0x80, R193 ;  /* 0x000000804c4c7824 */ /* 0x000fe200078e02c1 */
[----:B------:R-:W-:Y:S02]  /*a710*/  USEL UR9, UR39, URZ, UP1 ;  /* 0x0000003f27097287 */ /* 0x000fe40008800000 */
[----:B------:R-:W-:-:S02]  /*a720*/  USEL UR36, UR36, URZ, !UP0 ;  /* 0x0000003f24247287 */ /* 0x000fc4000c000000 */
[----:B------:R-:W-:Y:S01]  /*a730*/  ULDC.64 UR16, c[0x0][UR23+0x220] ;  /* 0x0000880017107abb */ /* 0x000fe20008000a00 */
[----:B------:R-:W-:Y:S01]  /*a740*/  ULDC.64 UR20, c[0x0][UR23+0x218] ;  /* 0x0000860017147abb */ /* 0x000fe20008000a00 */
[----:B------:R-:W-:Y:S01]  /*a750*/  ULDC.64 UR18, c[0x0][UR23+0x228] ;  /* 0x00008a0017127abb */ /* 0x000fe20008000a00 */
[----:B0-----:R-:W-:Y:S01]  /*a760*/  @P1 IMAD.HI.U32 R68, R76, UR26, RZ ;  /* 0x0000001a4c441c27 */ /* 0x001fe2000f8e00ff */
[----:B------:R-:W-:Y:S02]  /*a770*/  USEL UR37, UR37, URZ, !UP0 ;  /* 0x0000003f25257287 */ /* 0x000fe4000c000000 */
[----:B------:R-:W-:Y:S02]  /*a780*/  UIMAD UR17, UR17, UR36, URZ ;  /* 0x00000024111172a4 */ /* 0x000fe4000f8e023f */
[----:B------:R-:W-:Y:S02]  /*a790*/  UIMAD.WIDE.U32 UR14, UR20, UR42, URZ ;  /* 0x0000002a140e72a5 */ /* 0x000fe4000f8e003f */
[----:B------:R-:W-:Y:S01]  /*a7a0*/  UIMAD.WIDE.U32 UR24, UR18, UR9, URZ ;  /* 0x00000009121872a5 */ /* 0x000fe2000f8e003f */
[----:B------:R-:W-:Y:S01]  /*a7b0*/  IMAD.MOV.U32 R69, RZ, RZ, R76 ;  /* 0x000000ffff457224 */ /* 0x000fe200078e004c */
[----:B------:R-:W-:Y:S01]  /*a7c0*/  @UP2 ULDC UR27, c[0x0][0xbf0] ;  /* 0x0002fc00001b2ab9 */ /* 0x000fe20000000800 */
[----:B------:R-:W-:-:S02]  /*a7d0*/  UIMAD UR20, UR21, UR42, URZ ;  /* 0x0000002a151472a4 */ /* 0x000fc4000f8e023f */
[----:B------:R-:W-:Y:S01]  /*a7e0*/  UIMAD UR9, UR19, UR9, URZ ;  /* 0x00000009130972a4 */ /* 0x000fe2000f8e023f */
[----:B------:R-:W-:Y:S01]  /*a7f0*/  @P1 SHF.R.U32.HI R69, RZ, UR27, R68 ;  /* 0x0000001bff451c19 */ /* 0x000fe20008011644 */
[----:B------:R-:W-:Y:S02]  /*a800*/  UIMAD.WIDE.U32 UR18, UR16, UR36, URZ ;  /* 0x00000024101272a5 */ /* 0x000fe4000f8e003f */
[----:B------:R-:W-:Y:S02]  /*a810*/  UIMAD UR17, UR16, UR37, UR17 ;  /* 0x00000025101172a4 */ /* 0x000fe4000f8e0211 */
[----:B------:R-:W-:Y:S01]  /*a820*/  UIADD3 UR20, UR15, UR20, URZ ;  /* 0x000000140f147290 */ /* 0x000fe2000fffe03f */
[----:B------:R-:W-:Y:S01]  /*a830*/  IMAD.U32 R68, RZ, RZ, UR24 ;  /* 0x00000018ff447e24 */ /* 0x000fe2000f8e00ff */
[----:B------:R-:W-:Y:S01]  /*a840*/  UIADD3 UR15, UR25, UR9, URZ ;  /* 0x00000009190f7290 */ /* 0x000fe2000fffe03f */
[----:B------:R-:W-:Y:S01]  /*a850*/  IMAD.MOV R71, RZ, RZ, -R69 ;  /* 0x000000ffff477224 */ /* 0x000fe200078e0a45 */
[----:B------:R-:W-:-:S03]  /*a860*/  UIADD3 UR9, UR19, UR17, URZ ;  /* 0x0000001113097290 */ /* 0x000fc6000fffe03f */
[----:B------:R-:W-:Y:S02]  /*a870*/  IMAD R71, R71, UR22, R76 ;  /* 0x0000001647477c24 */ /* 0x000fe4000f8e024c */
[----:B------:R-:W-:-:S03]  /*a880*/  IMAD.U32 R74, RZ, RZ, UR15 ;  /* 0x0000000fff4a7e24 */ /* 0x000fc6000f8e00ff */
[----:B------:R-:W-:Y:S02]  /*a890*/  SHF.R.S32.HI R72, RZ, 0x1f, R71 ;  /* 0x0000001fff487819 */ /* 0x000fe40000011447 */
[----:B---3--:R-:W-:-:S13]  /*a8a0*/  @P0 R2UR UR4, R88 ;  /* 0x00000000580402ca */ /* 0x008fda00000e0000 */
[----:B------:R-:W-:Y:S02]  /*a8b0*/  UIADD3 UR14, UP0, UP3, UR18, UR14, UR4 ;  /* 0x0000000e120e7290 */ /* 0x000fe4000fb1e004 */
[----:B------:R-:W-:Y:S01]  /*a8c0*/  USHF.R.S32.HI UR16, URZ, 0x1f, UR4 ;  /* 0x0000001f3f107899 */ /* 0x000fe20008011404 */
[----:B------:R-:W-:Y:S01]  /*a8d0*/  ULDC.64 UR18, c[0x0][0xba8] ;  /* 0x0002ea0000127ab9 */ /* 0x000fe20000000a00 */
[----:B------:R-:W-:Y:S02]  /*a8e0*/  @!UP1 ULDC UR18, c[0x0][0xb50] ;  /* 0x0002d40000129ab9 */ /* 0x000fe40000000800 */
[----:B------:R-:W-:Y:S01]  /*a8f0*/  UIADD3.X UR9, UR9, UR20, UR16, UP0, UP3 ;  /* 0x0000001409097290 */ /* 0x000fe200087e6410 */
[----:B------:R-:W-:Y:S01]  /*a900*/  IADD3 R68, P2, P3, R69, UR14, R68 ;  /* 0x0000000e45447c10 */ /* 0x000fe2000fb5e044 */
[----:B------:R-:W-:Y:S01]  /*a910*/  @!UP1 ULDC UR19, c[0x0][0xb54] ;  /* 0x0002d50000139ab9 */ /* 0x000fe20000000800 */
[----:B------:R-:W-:Y:S01]  /*a920*/  SHF.R.S32.HI R69, RZ, 0x1f, R69 ;  /* 0x0000001fff457819 */ /* 0x000fe20000011445 */
[----:B------:R-:W-:-:S02]  /*a930*/  ULDC.64 UR14, c[0x0][UR23+0x210] ;  /* 0x00008400170e7abb */ /* 0x000fc40008000a00 */
[----:B------:R-:W-:Y:S01]  /*a940*/  IMAD R73, R71, UR15, RZ ;  /* 0x0000000f47497c24 */ /* 0x000fe2000f8e02ff */
[----:B------:R-:W-:-:S03]  /*a950*/  IADD3.X R69, R69, UR9, R74, P2, P3 ;  /* 0x0000000945457c10 */ /* 0x000fc600097e644a */
[----:B------:R-:W-:Y:S02]  /*a960*/  IMAD R73, R72, UR14, R73 ;  /* 0x0000000e48497c24 */ /* 0x000fe4000f8e0249 */
[----:B------:R-:W-:-:S04]  /*a970*/  IMAD.WIDE.U32 R68, R71, UR14, R68 ;  /* 0x0000000e47447c25 */ /* 0x000fc8000f8e0044 */
[----:B------:R-:W-:Y:S01]  /*a980*/  IMAD.IADD R69, R69, 0x1, R73 ;  /* 0x0000000145457824 */ /* 0x000fe200078e0249 */
[----:B------:R-:W-:Y:S01]  /*a990*/  LEA R72, P2, R68, UR18, 0x2 ;  /* 0x0000001244487c11 */ /* 0x000fe2000f8410ff */
[----:B------:R-:W-:Y:S01]  /*a9a0*/  ULDC UR9, c[0x0][0xa88] ;  /* 0x0002a20000097ab9 */ /* 0x000fe20000000800 */
[----:B----4-:R-:W-:Y:S02]  /*a9b0*/  @P4 R2UR UR9, R70 ;  /* 0x00000000460942ca */ /* 0x010fe400000e0000 */
[----:B------:R-:W-:Y:S01]  /*a9c0*/  LEA.HI.X R73, R68, UR19, R69, 0x2, P2 ;  /* 0x0000001344497c11 */ /* 0x000fe200090f1445 */
[----:B--2---:R-:W-:-:S12]  /*a9d0*/  @P4 BRA `(.L_x_171) ;  /* 0x0000000000284947 */ /* 0x004fd80003800000 */
[----:B------:R-:W-:Y:S05]  /*a9e0*/  @!P0 BRA `(.L_x_171) ;  /* 0x0000000000248947 */ /* 0x000fea0003800000 */
[----:B------:R-:W-:Y:S02]  /*a9f0*/  IMAD.U32 R68, RZ, RZ, UR12 ;  /* 0x0000000cff447e24 */ /* 0x000fe4000f8e00ff */
[----:B------:R-:W-:Y:S02]  /*aa00*/  IMAD.U32 R70, RZ, RZ, UR12 ;  /* 0x0000000cff467e24 */ /* 0x000fe4000f8e00ff */
[----:B------:R-:W-:Y:S02]  /*aa10*/  IMAD.U32 R69, RZ, RZ, UR13 ;  /* 0x0000000dff457e24 */ /* 0x000fe4000f8e00ff */
[----:B------:R-:W-:-:S03]  /*aa20*/  IMAD.U32 R71, RZ, RZ, UR13 ;  /* 0x0000000dff477e24 */ /* 0x000fc6000f8e00ff */
[----:B------:R-:W2:Y:S04]  /*aa30*/  LDG.E R68, desc[UR50][R68.64] ;  /* 0x0000003244447981 */ /* 0x000ea8000c1e1900 */
[----:B------:R-:W3:Y:S01]  /*aa40*/  LDG.E R70, desc[UR50][R70.64+0x4] ;  /* 0x0000043246467981 */ /* 0x000ee2000c1e1900 */
[----:B--2---:R-:W-:Y:S02]  /*aa50*/  R2UR UR12, R68 ;  /* 0x00000000440c72ca */ /* 0x004fe400000e0000 */
[----:B---3--:R-:W-:-:S13]  /*aa60*/  R2UR UR9, R70 ;  /* 0x00000000460972ca */ /* 0x008fda00000e0000 */
[----:B------:R-:W-:-:S12]  /*aa70*/  UIADD3 UR9, -UR12, UR9, URZ ;  /* 0x000000090c097290 */ /* 0x000fd8000fffe13f */
.L_x_171:
[----:B------:R-:W2:Y:S04]  /*aa80*/  LDL R75, [R1+0x48] ;  /* 0x00004800014b7983 */ /* 0x000ea80000100800 */
[----:B------:R-:W3:Y:S01]  /*aa90*/  LDL R74, [R1+0x44] ;  /* 0x00004400014a7983 */ /* 0x000ee20000100800 */
[----:B------:R-:W-:Y:S01]  /*aaa0*/  IMAD.U32 R77, RZ, RZ, UR43 ;  /* 0x0000002bff4d7e24 */ /* 0x000fe2000f8e00ff */
[----:B------:R-:W-:Y:S02]  /*aab0*/  UIMAD UR9, UR9, UR22, URZ ;  /* 0x00000016090972a4 */ /* 0x000fe4000f8e023f */
[----:B------:R-:W-:Y:S04]  /*aac0*/  SHFL.IDX PT, R68, R72, RZ, 0x1c1f ;  /* 0x001c1fff48447589 */ /* 0x000fe800000e0000 */
[----:B------:R-:W0:Y:S04]  /*aad0*/  SHFL.IDX PT, R69, R73, RZ, 0x1c1f ;  /* 0x001c1fff49457589 */ /* 0x000e2800000e0000 */
[----:B------:R-:W-:Y:S04]  /*aae0*/  SHFL.IDX PT, R70, R72, 0x1, 0x1c1f ;  /* 0x003c1f0048467f89 */ /* 0x000fe800000e0000 */
[----:B------:R-:W1:Y:S01]  /*aaf0*/  SHFL.IDX PT, R71, R73, 0x1, 0x1c1f ;  /* 0x003c1f0049477f89 */ /* 0x000e6200000e0000 */
[----:B--2---:R-:W-:Y:S01]  /*ab00*/  IMAD R77, R77, 0x80, R75 ;  /* 0x000000804d4d7824 */ /* 0x004fe200078e024b */
[----:B---3--:R-:W-:-:S03]  /*ab10*/  LOP3.LUT P0, RZ, R74, 0x3, RZ, 0xc0, !PT ;  /* 0x000000034aff7812 */ /* 0x008fc6000780c0ff */
[C---:B------:R-:W-:Y:S01]  /*ab20*/  VIADD R74, R77.reuse, 0x8 ;  /* 0x000000084d4a7836 */ /* 0x040fe20000000000 */
[----:B------:R-:W-:-:S04]  /*ab30*/  ISETP.GE.OR P2, PT, R77, UR9, P0 ;  /* 0x000000094d007c0c */ /* 0x000fc80008746670 */
[----:B------:R-:W-:-:S09]  /*ab40*/  ISETP.GE.OR P0, PT, R74, UR9, P0 ;  /* 0x000000094a007c0c */ /* 0x000fd20008706670 */
[----:B0-----:R0:W-:Y:S04]  /*ab50*/  @!P2 ST.E desc[UR50][R68.64], R0 ;  /* 0x000000004400a985 */ /* 0x0011e8000c101932 */
[----:B-1----:R0:W-:Y:S01]  /*ab60*/  @!P0 ST.E desc[UR50][R70.64], R160 ;  /* 0x000000a046008985 */ /* 0x0021e2000c101932 */
[----:B------:R-:W-:-:S13]  /*ab70*/  PLOP3.LUT P0, PT, PT, PT, UP1, 0x80, 0x0 ;  /* 0x000000000000781c */ /* 0x000fda0003f0f018 */
[----:B0-----:R-:W-:Y:S05]  /*ab80*/  @P0 BRA `(.L_x_172) ;  /* 0x00000010000c0947 */ /* 0x001fea0003800000 */
[----:B------:R-:W-:Y:S01]  /*ab90*/  VIADD R0, R192, 0xffffff80 ;  /* 0xffffff80c0007836 */ /* 0x000fe20000000000 */
[----:B------:R-:W-:-:S04]  /*aba0*/  ULDC.64 UR14, c[0x0][0xaa0] ;  /* 0x0002a800000e7ab9 */ /* 0x000fc80000000a00 */
[----:B------:R-:W-:-:S04]  /*abb0*/  SHF.R.S32.HI R3, RZ, 0x1f, R0 ;  /* 0x0000001fff037819 */ /* 0x000fc80000011400 */
[----:B------:R-:W-:-:S04]  /*abc0*/  LEA.HI R3, R3, R0, RZ, 0x3 ;  /* 0x0000000003037211 */ /* 0x000fc800078f18ff */
[----:B------:R-:W-:Y:S02]  /*abd0*/  LOP3.LUT R5, R3, 0xfffffff8, RZ, 0xc0, !PT ;  /* 0xfffffff803057812 */ /* 0x000fe400078ec0ff */
[----:B------:R-:W-:Y:S01]  /*abe0*/  SHF.R.S32.HI R81, RZ, 0x3, R3 ;  /* 0x00000003ff517819 */ /* 0x000fe20000011403 */
[----:B------:R-:W-:Y:S02]  /*abf0*/  IMAD.MOV.U32 R3, RZ, RZ, 0x2 ;  /* 0x00000002ff037424 */ /* 0x000fe400078e00ff */
[----:B------:R-:W-:-:S04]  /*ac00*/  IMAD.IADD R20, R0, 0x1, -R5 ;  /* 0x0000000100147824 */ /* 0x000fc800078e0a05 */
[----:B------:R-:W-:-:S04]  /*ac10*/  IMAD.SHL.U32 R0, R20, 0x8, RZ ;  /* 0x0000000814007824 */ /* 0x000fc800078e00ff */
[----:B------:R-:W-:-:S04]  /*ac20*/  IMAD R2, R81, 0x40, R0 ;  /* 0x0000004051027824 */ /* 0x000fc800078e0200 */
[----:B------:R-:W-:-:S03]  /*ac30*/  IMAD.WIDE R2, R2, R3, UR10 ;  /* 0x0000000a02027e25 */ /* 0x000fc6000f8e0203 */
[C---:B------:R-:W-:Y:S02]  /*ac40*/  IADD3 R25, P2, R2.reuse, 0x3000, RZ ;  /* 0x0000300002197810 */ /* 0x040fe40007f5e0ff */
[C---:B------:R-:W-:Y:S02]  /*ac50*/  IADD3 R9, P4, R2.reuse, 0x1000, RZ ;  /* 0x0000100002097810 */ /* 0x040fe40007f9e0ff */
[----:B------:R-:W-:Y:S02]  /*ac60*/  IADD3 R13, P3, R2, 0x2000, RZ ;  /* 0x00002000020d7810 */ /* 0x000fe40007f7e0ff */
[----:B------:R-:W-:Y:S02]  /*ac70*/  LOP3.LUT R24, R25, 0x380, RZ, 0xc0, !PT ;  /* 0x0000038019187812 */ /* 0x000fe400078ec0ff */
[----:B------:R-:W-:Y:S02]  /*ac80*/  LOP3.LUT R8, R9, 0x380, RZ, 0xc0, !PT ;  /* 0x0000038009087812 */ /* 0x000fe400078ec0ff */
[----:B------:R-:W-:-:S02]  /*ac90*/  LOP3.LUT R12, R13, 0x380, RZ, 0xc0, !PT ;  /* 0x000003800d0c7812 */ /* 0x000fc400078ec0ff */
[----:B------:R-:W-:Y:S02]  /*aca0*/  SHF.R.U64 R24, R24, 0x3, RZ ;  /* 0x0000000318187819 */ /* 0x000fe400000012ff */
[----:B------:R-:W-:Y:S02]  /*acb0*/  SHF.R.U64 R8, R8, 0x3, RZ ;  /* 0x0000000308087819 */ /* 0x000fe400000012ff */
[----:B------:R-:W-:Y:S02]  /*acc0*/  SHF.R.U64 R12, R12, 0x3, RZ ;  /* 0x000000030c0c7819 */ /* 0x000fe400000012ff */
[----:B------:R-:W-:Y:S01]  /*acd0*/  LOP3.LUT R24, R24, R25, RZ, 0x3c, !PT ;  /* 0x0000001918187212 */ /* 0x000fe200078e3cff */
[--C-:B------:R-:W-:Y:S01]  /*ace0*/  IMAD.X R25, RZ, RZ, R3.reuse, P2 ;  /* 0x000000ffff197224 */ /* 0x100fe200010e0603 */
[----:B------:R-:W-:Y:S01]  /*acf0*/  LOP3.LUT R8, R8, R9, RZ, 0x3c, !PT ;  /* 0x0000000908087212 */ /* 0x000fe200078e3cff */
[--C-:B------:R-:W-:Y:S01]  /*ad00*/  IMAD.X R9, RZ, RZ, R3.reuse, P4 ;  /* 0x000000ffff097224 */ /* 0x100fe200020e0603 */
[----:B------:R-:W-:Y:S01]  /*ad10*/  LOP3.LUT R12, R12, R13, RZ, 0x3c, !PT ;  /* 0x0000000d0c0c7212 */ /* 0x000fe200078e3cff */
[----:B------:R-:W-:Y:S01]  /*ad20*/  IMAD.X R13, RZ, RZ, R3, P3 ;  /* 0x000000ffff0d7224 */ /* 0x000fe200018e0603 */
[C---:B------:R-:W-:Y:S01]  /*ad30*/  IADD3 R49, P2, R2.reuse, 0x9000, RZ ;  /* 0x0000900002317810 */ /* 0x040fe20007f5e0ff */
[----:B------:R-:W-:Y:S01]  /*ad40*/  UIMAD UR12, UR16, UR14, URZ ;  /* 0x0000000e100c72a4 */ /* 0x000fe2000f8e023f */
[C---:B------:R-:W-:Y:S01]  /*ad50*/  IADD3 R29, P0, R2.reuse, 0x4000, RZ ;  /* 0x00004000021d7810 */ /* 0x040fe20007f1e0ff */
[----:B------:R-:W-:Y:S01]  /*ad60*/  UIMAD.WIDE.U32 UR10, UR4, UR14, URZ ;  /* 0x0000000e040a72a5 */ /* 0x000fe2000f8e003f */
[C---:B------:R-:W-:Y:S01]  /*ad70*/  IADD3 R33, P6, R2.reuse, 0x5000, RZ ;  /* 0x0000500002217810 */ /* 0x040fe20007fde0ff */
[----:B------:R-:W5:Y:S01]  /*ad80*/  LD.E.128 R8, desc[UR50][R8.64] ;  /* 0x0000003208087980 */ /* 0x000f62000c101d00 */
[----:B------:R-:W-:-:S02]  /*ad90*/  IADD3 R37, P5, R2, 0x6000, RZ ;  /* 0x0000600002257810 */ /* 0x000fc40007fbe0ff */
[C---:B------:R-:W-:Y:S01]  /*ada0*/  IADD3 R41, P4, R2.reuse, 0x7000, RZ ;  /* 0x0000700002297810 */ /* 0x040fe20007f9e0ff */
[----:B------:R-:W5:Y:S01]  /*adb0*/  LD.E.128 R12, desc[UR50][R12.64] ;  /* 0x000000320c0c7980 */ /* 0x000f62000c101d00 */
[C---:B------:R-:W-:Y:S02]  /*adc0*/  IADD3 R45, P3, R2.reuse, 0x8000, RZ ;  /* 0x00008000022d7810 */ /* 0x040fe40007f7e0ff */
[----:B------:R-:W-:Y:S02]  /*add0*/  LOP3.LUT R48, R49, 0x380, RZ, 0xc0, !PT ;  /* 0x0000038031307812 */ /* 0x000fe400078ec0ff */
[----:B------:R-:W-:Y:S01]  /*ade0*/  LOP3.LUT R7, R2, 0x380, RZ, 0xc0, !PT ;  /* 0x0000038002077812 */ /* 0x000fe200078ec0ff */
[----:B------:R-:W-:Y:S01]  /*adf0*/  UIMAD UR12, UR4, UR15, UR12 ;  /* 0x0000000f040c72a4 */ /* 0x000fe2000f8e020c */
[----:B------:R-:W-:Y:S01]  /*ae00*/  LOP3.LUT R28, R29, 0x380, RZ, 0xc0, !PT ;  /* 0x000003801d1c7812 */ /* 0x000fe200078ec0ff */
[----:B------:R-:W-:Y:S01]  /*ae10*/  @UP2 ULDC UR14, c[0x0][0xbec] ;  /* 0x0002fb00000e2ab9 */ /* 0x000fe20000000800 */
[----:B------:R-:W-:Y:S01]  /*ae20*/  LOP3.LUT R32, R33, 0x380, RZ, 0xc0, !PT ;  /* 0x0000038021207812 */ /* 0x000fe200078ec0ff */
[----:B------:R-:W5:Y:S01]  /*ae30*/  LD.E.128 R24, desc[UR50][R24.64] ;  /* 0x0000003218187980 */ /* 0x000f62000c101d00 */
[----:B------:R-:W-:-:S02]  /*ae40*/  LOP3.LUT R36, R37, 0x380, RZ, 0xc0, !PT ;  /* 0x0000038025247812 */ /* 0x000fc400078ec0ff */
[----:B------:R-:W-:Y:S02]  /*ae50*/  LOP3.LUT R40, R41, 0x380, RZ, 0xc0, !PT ;  /* 0x0000038029287812 */ /* 0x000fe400078ec0ff */
[----:B------:R-:W-:Y:S02]  /*ae60*/  LOP3.LUT R44, R45, 0x380, RZ, 0xc0, !PT ;  /* 0x000003802d2c7812 */ /* 0x000fe400078ec0ff */
[----:B------:R-:W-:Y:S02]  /*ae70*/  SHF.R.U64 R48, R48, 0x3, RZ ;  /* 0x0000000330307819 */ /* 0x000fe400000012ff */
[----:B------:R-:W-:Y:S02]  /*ae80*/  SHF.R.U64 R28, R28, 0x3, RZ ;  /* 0x000000031c1c7819 */ /* 0x000fe400000012ff */
[----:B------:R-:W-:Y:S02]  /*ae90*/  SHF.R.U64 R32, R32, 0x3, RZ ;  /* 0x0000000320207819 */ /* 0x000fe400000012ff */
[----:B------:R-:W-:-:S02]  /*aea0*/  SHF.R.U64 R36, R36, 0x3, RZ ;  /* 0x0000000324247819 */ /* 0x000fc400000012ff */
[----:B------:R-:W-:Y:S02]  /*aeb0*/  SHF.R.U64 R40, R40, 0x3, RZ ;  /* 0x0000000328287819 */ /* 0x000fe400000012ff */
[----:B------:R-:W-:Y:S02]  /*aec0*/  SHF.R.U64 R44, R44, 0x3, RZ ;  /* 0x000000032c2c7819 */ /* 0x000fe400000012ff */
[----:B------:R-:W-:Y:S01]  /*aed0*/  LOP3.LUT R48, R48, R49, RZ, 0x3c, !PT ;  /* 0x0000003130307212 */ /* 0x000fe200078e3cff */
[--C-:B------:R-:W-:Y:S01]  /*aee0*/  IMAD.X R49, RZ, RZ, R3.reuse, P2 ;  /* 0x000000ffff317224 */ /* 0x100fe200010e0603 */
        /* <DEDUP_REMOVED lines=9> */
[----:B------:R-:W-:Y:S01]  /*af80*/  IMAD.X R45, RZ, RZ, R3, P3 ;  /* 0x000000ffff2d7224 */ /* 0x000fe200018e0603 */
[----:B------:R-:W-:-:S02]  /*af90*/  IADD3 R5, P2, R2, 0xf000, RZ ;  /* 0x0000f00002057810 */ /* 0x000fc40007f5e0ff */
[----:B------:R-:W-:Y:S01]  /*afa0*/  SHF.R.U64 R7, R7, 0x3, RZ ;  /* 0x0000000307077819 */ /* 0x000fe200000012ff */
[----:B------:R-:W-:Y:S01]  /*afb0*/  UIADD3 UR11, UR11, UR12, URZ ;  /* 0x0000000c0b0b7290 */ /* 0x000fe2000fffe03f */
[C---:B------:R-:W-:Y:S01]  /*afc0*/  IADD3 R53, P0, R2.reuse, 0xa000, RZ ;  /* 0x0000a00002357810 */ /* 0x040fe20007f1e0ff */
[----:B------:R-:W-:Y:S01]  /*afd0*/  IMAD.X R73, RZ, RZ, R3, P2 ;  /* 0x000000ffff497224 */ /* 0x000fe200010e0603 */
[C---:B------:R-:W-:Y:S01]  /*afe0*/  IADD3 R57, P6, R2.reuse, 0xb000, RZ ;  /* 0x0000b00002397810 */ /* 0x040fe20007fde0ff */
[----:B------:R-:W-:Y:S01]  /*aff0*/  ULDC.64 UR12, c[0x0][0xae8] ;  /* 0x0002ba00000c7ab9 */ /* 0x000fe20000000a00 */
[C---:B------:R-:W-:Y:S01]  /*b000*/  IADD3 R61, P5, R2.reuse, 0xc000, RZ ;  /* 0x0000c000023d7810 */ /* 0x040fe20007fbe0ff */
[----:B------:R-:W-:Y:S01]  /*b010*/  USHF.R.S32.HI UR4, URZ, 0x1f, UR36 ;  /* 0x0000001f3f047899 */ /* 0x000fe20008011424 */
[C---:B------:R-:W-:Y:S01]  /*b020*/  IADD3 R65, P4, R2.reuse, 0xd000, RZ ;  /* 0x0000d00002417810 */ /* 0x040fe20007f9e0ff */
[----:B------:R-:W5:Y:S01]  /*b030*/  LD.E.128 R28, desc[UR50][R28.64] ;  /* 0x000000321c1c7980 */ /* 0x000f62000c101d00 */
[----:B------:R-:W-:-:S02]  /*b040*/  IADD3 R69, P3, R2, 0xe000, RZ ;  /* 0x0000e00002457810 */ /* 0x000fc40007f7e0ff */
[----:B------:R-:W-:Y:S01]  /*b050*/  LOP3.LUT R4, R5, 0x380, RZ, 0xc0, !PT ;  /* 0x0000038005047812 */ /* 0x000fe200078ec0ff */
[----:B------:R-:W5:Y:S01]  /*b060*/  LD.E.128 R32, desc[UR50][R32.64] ;  /* 0x0000003220207980 */ /* 0x000f62000c101d00 */
[----:B------:R-:W-:Y:S02]  /*b070*/  LOP3.LUT R52, R53, 0x380, RZ, 0xc0, !PT ;  /* 0x0000038035347812 */ /* 0x000fe400078ec0ff */
[----:B------:R-:W-:Y:S01]  /*b080*/  LOP3.LUT R56, R57, 0x380, RZ, 0xc0, !PT ;  /* 0x0000038039387812 */ /* 0x000fe200078ec0ff */
[----:B------:R-:W5:Y:S01]  /*b090*/  LD.E.128 R36, desc[UR50][R36.64] ;  /* 0x0000003224247980 */ /* 0x000f62000c101d00 */
[----:B------:R-:W-:Y:S02]  /*b0a0*/  LOP3.LUT R60, R61, 0x380, RZ, 0xc0, !PT ;  /* 0x000003803d3c7812 */ /* 0x000fe400078ec0ff */
[----:B------:R-:W-:Y:S01]  /*b0b0*/  LOP3.LUT R64, R65, 0x380, RZ, 0xc0, !PT ;  /* 0x0000038041407812 */ /* 0x000fe200078ec0ff */
[----:B------:R-:W5:Y:S01]  /*b0c0*/  LD.E.128 R40, desc[UR50][R40.64] ;  /* 0x0000003228287980 */ /* 0x000f62000c101d00 */
[----:B------:R-:W-:-:S02]  /*b0d0*/  LOP3.LUT R68, R69, 0x380, RZ, 0xc0, !PT ;  /* 0x0000038045447812 */ /* 0x000fc400078ec0ff */
[----:B------:R-:W-:Y:S01]  /*b0e0*/  SHF.R.U64 R4, R4, 0x3, RZ ;  /* 0x0000000304047819 */ /* 0x000fe200000012ff */
[----:B------:R-:W5:Y:S01]  /*b0f0*/  LD.E.128 R44, desc[UR50][R44.64] ;  /* 0x000000322c2c7980 */ /* 0x000f62000c101d00 */
[----:B------:R-:W-:Y:S02]  /*b100*/  SHF.R.U64 R52, R52, 0x3, RZ ;  /* 0x0000000334347819 */ /* 0x000fe400000012ff */
[----:B------:R-:W-:Y:S01]  /*b110*/  SHF.R.U64 R56, R56, 0x3, RZ ;  /* 0x0000000338387819 */ /* 0x000fe200000012ff */
[----:B------:R-:W5:Y:S01]  /*b120*/  LD.E.128 R48, desc[UR50][R48.64] ;  /* 0x0000003230307980 */ /* 0x000f62000c101d00 */
[----:B------:R-:W-:Y:S02]  /*b130*/  SHF.R.U64 R60, R60, 0x3, RZ ;  /* 0x000000033c3c7819 */ /* 0x000fe400000012ff */
[----:B------:R-:W-:Y:S02]  /*b140*/  SHF.R.U64 R64, R64, 0x3, RZ ;  /* 0x0000000340407819 */ /* 0x000fe400000012ff */
[----:B------:R-:W-:-:S02]  /*b150*/  SHF.R.U64 R68, R68, 0x3, RZ ;  /* 0x0000000344447819 */ /* 0x000fc400000012ff */
[----:B------:R-:W-:Y:S01]  /*b160*/  LOP3.LUT R2, R7, R2, RZ, 0x3c, !PT ;  /* 0x0000000207027212 */ /* 0x000fe200078e3cff */
[----:B------:R-:W-:Y:S01]  /*b170*/  UIMAD.WIDE.U32 UR10, UR42, UR12, UR10 ;  /* 0x0000000c2a0a72a5 */ /* 0x000fe2000f8e000a */
        /* <DEDUP_REMOVED lines=10> */
[----:B------:R-:W-:Y:S01]  /*b220*/  LOP3.LUT R72, R4, R5, RZ, 0x3c, !PT ;  /* 0x0000000504487212 */ /* 0x000fe200078e3cff */
[----:B------:R-:W-:Y:S01]  /*b230*/  UIMAD UR11, UR42, UR13, UR11 ;  /* 0x0000000d2a0b72a4 */ /* 0x000fe2000f8e020b */
[----:B------:R0:W5:Y:S02]  /*b240*/  LD.E.128 R4, desc[UR50][R2.64] ;  /* 0x0000003202047980 */ /* 0x000164000c101d00 */
[----:B------:R-:W-:-:S02]  /*b250*/  ULDC.64 UR12, c[0x0][0xaf0] ;  /* 0x0002bc00000c7ab9 */ /* 0x000fc40000000a00 */
[----:B------:R-:W-:Y:S01]  /*b260*/  UIMAD UR4, UR4, UR12, URZ ;  /* 0x0000000c040472a4 */ /* 0x000fe2000f8e023f */
[----:B------:R-:W5:Y:S04]  /*b270*/  LD.E.128 R52, desc[UR50][R52.64] ;  /* 0x0000003234347980 */ /* 0x000f68000c101d00 */
[----:B------:R-:W5:Y:S01]  /*b280*/  LD.E.128 R56, desc[UR50][R56.64] ;  /* 0x0000003238387980 */ /* 0x000f62000c101d00 */
[----:B0-----:R-:W-:Y:S02]  /*b290*/  IMAD.U32 R3, RZ, RZ, UR43 ;  /* 0x0000002bff037e24 */ /* 0x001fe4000f8e00ff */
[----:B------:R-:W-:Y:S01]  /*b2a0*/  IMAD R2, R20, 0x20, R81 ;  /* 0x0000002014027824 */ /* 0x000fe200078e0251 */
[----:B------:R-:W5:Y:S03]  /*b2b0*/  LD.E.128 R60, desc[UR50][R60.64] ;  /* 0x000000323c3c7980 */ /* 0x000f66000c101d00 */
[----:B------:R-:W-:Y:S01]  /*b2c0*/  IMAD R76, R3, 0x80, R2 ;  /* 0x00000080034c7824 */ /* 0x000fe200078e0202 */
[----:B------:R-:W-:Y:S01]  /*b2d0*/  UIMAD UR4, UR36, UR13, UR4 ;  /* 0x0000000d240472a4 */ /* 0x000fe2000f8e0204 */
[----:B------:R-:W5:Y:S02]  /*b2e0*/  LD.E.128 R64, desc[UR50][R64.64] ;  /* 0x0000003240407980 */ /* 0x000f64000c101d00 */
[----:B------:R-:W-:Y:S01]  /*b2f0*/  @P1 IMAD.HI.U32 R2, R76, UR14, RZ ;  /* 0x0000000e4c021c27 */ /* 0x000fe2000f8e00ff */
[----:B------:R-:W-:Y:S01]  /*b300*/  UIMAD.WIDE.U32 UR36, UR36, UR12, UR10 ;  /* 0x0000000c242472a5 */ /* 0x000fe2000f8e000a */
[----:B------:R-:W5:Y:S02]  /*b310*/  LD.E.128 R68, desc[UR50][R68.64] ;  /* 0x0000003244447980 */ /* 0x000f64000c101d00 */
[----:B------:R-:W-:Y:S01]  /*b320*/  @UP2 ULDC UR10, c[0x0][0xbf0] ;  /* 0x0002fc00000a2ab9 */ /* 0x000fe20000000800 */
[----:B------:R-:W-:Y:S01]  /*b330*/  IMAD.MOV.U32 R21, RZ, RZ, R76 ;  /* 0x000000ffff157224 */ /* 0x000fe200078e004c */
[----:B------:R-:W-:Y:S01]  /*b340*/  @P1 SHF.R.U32.HI R21, RZ, UR10, R2 ;  /* 0x0000000aff151c19 */ /* 0x000fe20008011602 */
[----:B------:R-:W-:Y:S01]  /*b350*/  UIADD3 UR4, UR37, UR4, URZ ;  /* 0x0000000425047290 */ /* 0x000fe2000fffe03f */
[----:B------:R-:W5:Y:S01]  /*b360*/  LD.E.128 R72, desc[UR50][R72.64] ;  /* 0x0000003248487980 */ /* 0x000f62000c101d00 */
[----:B------:R-:W-:Y:S01]  /*b370*/  ULDC.64 UR10, c[0x0][0xae0] ;  /* 0x0002b800000a7ab9 */ /* 0x000fe20000000a00 */
[--C-:B------:R-:W-:Y:S01]  /*b380*/  SHF.R.S32.HI R20, RZ, 0x1f, R21.reuse ;  /* 0x0000001fff147819 */ /* 0x100fe20000011415 */
[----:B------:R-:W-:Y:S01]  /*b390*/  IMAD.MOV R77, RZ, RZ, -R21 ;  /* 0x000000ffff4d7224 */ /* 0x000fe200078e0a15 */
[----:B------:R-:W-:Y:S01]  /*b3a0*/  @!PT LDS RZ, [RZ] ;  /* 0x00000000fffff984 */ /* 0x000fe20000000800 */
[----:B------:R-:W-:Y:S01]  /*b3b0*/  @!PT LDS RZ, [RZ] ;  /* 0x00000000fffff984 */ /* 0x000fe20000000800 */
[----:B------:R-:W-:Y:S01]  /*b3c0*/  @!PT LDS RZ, [RZ] ;  /* 0x00000000fffff984 */ /* 0x000fe20000000800 */
[----:B------:R-:W-:Y:S01]  /*b3d0*/  @!PT LDS RZ, [RZ] ;  /* 0x00000000fffff984 */ /* 0x000fe20000000800 */
[----:B------:R0:W-:Y:S06]  /*b3e0*/  MEMBAR.ALL.CTA ;  /* 0x0000000000007992 */ /* 0x0001ec0000008000 */
[----:B0-----:R-:W0:Y:S01]  /*b3f0*/  FENCE.VIEW.ASYNC.S ;  /* 0x00000000000073c6 */ /* 0x001e220000000000 */
[----:B------:R-:W-:-:S02]  /*b400*/  IMAD.U32 R3, RZ, RZ, UR37 ;  /* 0x00000025ff037e24 */ /* 0x000fc4000f8e00ff */
[----:B------:R-:W-:Y:S02]  /*b410*/  IMAD R20, R20, UR10, RZ ;  /* 0x0000000a14147c24 */ /* 0x000fe4000f8e02ff */
[----:B------:R-:W-:Y:S02]  /*b420*/  IMAD R77, R77, UR22, R76 ;  /* 0x000000164d4d7c24 */ /* 0x000fe4000f8e024c */
[----:B------:R-:W-:Y:S02]  /*b430*/  IMAD.U32 R2, RZ, RZ, UR36 ;  /* 0x00000024ff027e24 */ /* 0x000fe4000f8e00ff */
[----:B------:R-:W-:Y:S02]  /*b440*/  IMAD.U32 R3, RZ, RZ, UR4 ;  /* 0x00000004ff037e24 */ /* 0x000fe4000f8e00ff */
[C---:B------:R-:W-:Y:S01]  /*b450*/  IMAD R79, R21.reuse, UR11, R20 ;  /* 0x0000000b154f7c24 */ /* 0x040fe2000f8e0214 */
[----:B------:R-:W-:Y:S01]  /*b460*/  SHF.R.S32.HI R20, RZ, 0x1f, R77 ;  /* 0x0000001fff147819 */ /* 0x000fe2000001144d */
[----:B------:R-:W-:Y:S01]  /*b470*/  IMAD.WIDE.U32 R2, R21, UR10, R2 ;  /* 0x0000000a15027c25 */ /* 0x000fe2000f8e0002 */
[----:B------:R-:W-:-:S03]  /*b480*/  ULDC.64 UR10, c[0x0][0xad8] ;  /* 0x0002b600000a7ab9 */ /* 0x000fc60000000a00 */
[----:B------:R-:W-:Y:S02]  /*b490*/  IMAD.IADD R3, R3, 0x1, R79 ;  /* 0x0000000103037824 */ /* 0x000fe400078e024f */
[----:B------:R-:W-:Y:S02]  /*b4a0*/  IMAD R20, R20, UR10, RZ ;  /* 0x0000000a14147c24 */ /* 0x000fe4000f8e02ff */
[----:B------:R-:W-:-:S04]  /*b4b0*/  IMAD.WIDE.U32 R2, R77, UR10, R2 ;  /* 0x0000000a4d027c25 */ /* 0x000fc8000f8e0002 */
[----:B------:R-:W-:Y:S01]  /*b4c0*/  IMAD R21, R77, UR11, R20 ;  /* 0x0000000b4d157c24 */ /* 0x000fe2000f8e0214 */
[----:B------:R-:W-:Y:S01]  /*b4d0*/  ULDC.64 UR10, c[0x0][0xa80] ;  /* 0x0002a000000a7ab9 */ /* 0x000fe20000000a00 */
[----:B------:R-:W-:Y:S01]  /*b4e0*/  IMAD.U32 R82, RZ, RZ, UR43 ;  /* 0x0000002bff527e24 */ /* 0x000fe2000f8e00ff */
[----:B------:R-:W-:Y:S01]  /*b4f0*/  LEA R80, P2, R2, UR10, 0x1 ;  /* 0x0000000a02507c11 */ /* 0x000fe2000f8408ff */
[----:B------:R-:W-:Y:S02]  /*b500*/  IMAD.IADD R3, R3, 0x1, R21 ;  /* 0x0000000103037824 */ /* 0x000fe400078e0215 */
[----:B------:R-:W-:Y:S01]  /*b510*/  IMAD R82, R82, 0x80, R81 ;  /* 0x0000008052527824 */ /* 0x000fe200078e0251 */
[----:B------:R-:W-:Y:S02]  /*b520*/  UIADD3 UR8, UR8, 0x38820, URZ ;  /* 0x0003882008087890 */ /* 0x000fe4000fffe03f */
[----:B------:R-:W-:Y:S02]  /*b530*/  LEA.HI.X R81, R2, UR11, R3, 0x1, P2 ;  /* 0x0000000b02517c11 */ /* 0x000fe400090f0c03 */
[C---:B------:R-:W-:Y:S01]  /*b540*/  ISETP.GE.AND P2, PT, R82.reuse, UR9, PT ;  /* 0x0000000952007c0c */ /* 0x040fe2000bf46270 */
[----:B------:R-:W-:Y:S01]  /*b550*/  UPRMT UR8, URZ, 0x654, UR8 ;  /* 0x000006543f087896 */ /* 0x000fe20008000008 */
[----:B------:R-:W-:-:S02]  /*b560*/  VIADD R20, R82, 0x20 ;  /* 0x0000002052147836 */ /* 0x000fc40000000000 */
[----:B------:R-:W-:Y:S02]  /*b570*/  VIADD R76, R82, 0x40 ;  /* 0x00000040524c7836 */ /* 0x000fe40000000000 */
[C---:B------:R-:W-:Y:S02]  /*b580*/  VIADD R84, R0.reuse, 0x40 ;  /* 0x0000004000547836 */ /* 0x040fe40000000000 */
[C---:B------:R-:W-:Y:S02]  /*b590*/  VIADD R86, R0.reuse, 0x80 ;  /* 0x0000008000567836 */ /* 0x040fe40000000000 */
[----:B------:R-:W-:Y:S01]  /*b5a0*/  VIADD R88, R0, 0xc0 ;  /* 0x000000c000587836 */ /* 0x000fe20000000000 */
[----:B0-----:R-:W-:Y:S01]  /*b5b0*/  SYNCS.ARRIVE.TRANS64.RED.A1T0 RZ, [UR8], RZ ;  /* 0x000000ffffff79a7 */ /* 0x001fe20008100408 */
[----:B------:R0:W1:Y:S01]  /*b5c0*/  SHFL.IDX PT, R83, R80, RZ, 0x181f ;  /* 0x00181fff50537589 */ /* 0x00006200000e0000 */
[----:B------:R-:W-:Y:S03]  /*b5d0*/  BSSY B1, `(.L_x_173) ;  /* 0x000001a000017945 */ /* 0x000fe60003800000 */
[----:B------:R0:W2:Y:S01]  /*b5e0*/  SHFL.IDX PT, R79, R81, RZ, 0x181f ;  /* 0x00181fff514f7589 */ /* 0x0000a200000e0000 */
[----:B------:R-:W-:-:S02]  /*b5f0*/  ISETP.GE.AND P1, PT, R20, UR9, PT ;  /* 0x0000000914007c0c */ /* 0x000fc4000bf26270 */
[----:B------:R-:W-:Y:S02]  /*b600*/  ISETP.GE.AND P0, PT, R76, UR9, PT ;  /* 0x000000094c007c0c */ /* 0x000fe4000bf06270 */
[----:B------:R-:W-:Y:S02]  /*b610*/  SHF.R.S32.HI R90, RZ, 0x1f, R0 ;  /* 0x0000001fff5a7819 */ /* 0x000fe40000011400 */
[----:B------:R-:W-:Y:S02]  /*b620*/  SHF.R.S32.HI R85, RZ, 0x1f, R84 ;  /* 0x0000001fff557819 */ /* 0x000fe40000011454 */
[----:B------:R-:W-:Y:S02]  /*b630*/  SHF.R.S32.HI R87, RZ, 0x1f, R86 ;  /* 0x0000001fff577819 */ /* 0x000fe40000011456 */
[----:B------:R-:W-:Y:S01]  /*b640*/  SHF.R.S32.HI R89, RZ, 0x1f, R88 ;  /* 0x0000001fff597819 */ /* 0x000fe20000011458 */
[----:B0-----:R-:W-:Y:S06]  /*b650*/  @P2 BRA `(.L_x_174) ;  /* 0x0000000000442947 */ /* 0x001fec0003800000 */
[----:B------:R-:W-:Y:S02]  /*b660*/  ULDC UR4, c[0x0][0xac8] ;  /* 0x0002b20000047ab9 */ /* 0x000fe40000000800 */
[----:B------:R-:W-:Y:S02]  /*b670*/  ISETP.GE.AND P5, PT, R0, UR4, PT ;  /* 0x0000000400007c0c */ /* 0x000fe4000bfa6270 */
[----:B------:R-:W-:Y:S02]  /*b680*/  ISETP.GE.AND P4, PT, R84, UR4, PT ;  /* 0x0000000454007c0c */ /* 0x000fe4000bf86270 */
[----:B------:R-:W-:Y:S02]  /*b690*/  ISETP.GE.AND P3, PT, R86, UR4, PT ;  /* 0x0000000456007c0c */ /* 0x000fe4000bf66270 */
[----:B------:R-:W-:-:S07]  /*b6a0*/  ISETP.GE.AND P2, PT, R88, UR4, PT ;  /* 0x0000000458007c0c */ /* 0x000fce000bf46270 */
[----:B-1----:R-:W-:-:S04]  /*b6b0*/  @!P5 LEA R2, P6, R0, R83, 0x1 ;  /* 0x000000530002d211 */ /* 0x002fc800078c08ff */
[----:B--2---:R-:W-:Y:S02]  /*b6c0*/  @!P5 LEA.HI.X R3, R0, R79, R90, 0x1, P6 ;  /* 0x0000004f0003d211 */ /* 0x004fe400030f0c5a */
[----:B------:R-:W-:-:S03]  /*b6d0*/  @!P4 LEA R20, P6, R84, R83, 0x1 ;  /* 0x000000535414c211 */ /* 0x000fc600078c08ff */
[----:B-----5:R0:W-:Y:S01]  /*b6e0*/  @!P5 ST.E.128 desc[UR50][R2.64], R4 ;  /* 0x000000040200d985 */ /* 0x0201e2000c101d32 */
[----:B------:R-:W-:Y:S02]  /*b6f0*/  @!P4 LEA.HI.X R21, R84, R79, R85, 0x1, P6 ;  /* 0x0000004f5415c211 */ /* 0x000fe400030f0c55 */
[----:B------:R-:W-:-:S03]  /*b700*/  @!P3 LEA R76, P6, R86, R83, 0x1 ;  /* 0x00000053564cb211 */ /* 0x000fc600078c08ff */
[----:B------:R0:W-:Y:S01]  /*b710*/  @!P4 ST.E.128 desc[UR50][R20.64], R28 ;  /* 0x0000001c1400c985 */ /* 0x0001e2000c101d32 */
[----:B------:R-:W-:Y:S02]  /*b720*/  @!P3 LEA.HI.X R77, R86, R79, R87, 0x1, P6 ;  /* 0x0000004f564db211 */ /* 0x000fe400030f0c57 */
[----:B------:R-:W-:-:S03]  /*b730*/  @!P2 LEA R78, P6, R88, R83, 0x1 ;  /* 0x00000053584ea211 */ /* 0x000fc600078c08ff */
[----:B------:R0:W-:Y:S01]  /*b740*/  @!P3 ST.E.128 desc[UR50][R76.64], R44 ;  /* 0x0000002c4c00b985 */ /* 0x0001e2000c101d32 */
[----:B------:R-:W-:-:S05]  /*b750*/  @!P2 LEA.HI.X R79, R88, R79, R89, 0x1, P6 ;  /* 0x0000004f584fa211 */ /* 0x000fca00030f0c59 */
[----:B------:R0:W-:Y:S04]  /*b760*/  @!P2 ST.E.128 desc[UR50][R78.64], R60 ;  /* 0x0000003c4e00a985 */ /* 0x0001e8000c101d32 */
.L_x_174:
[----:B------:R-:W-:Y:S05]  /*b770*/  BSYNC B1 ;  /* 0x0000000000017941 */ /* 0x000fea0003800000 */
.L_x_173:
[----:B0-----:R0:W3:Y:S01]  /*b780*/  SHFL.IDX PT, R21, R81, 0x1, 0x181f ;  /* 0x00381f0051157f89 */ /* 0x0010e200000e0000 */
[----:B------:R-:W-:Y:S03]  /*b790*/  BSSY B1, `(.L_x_175) ;  /* 0x0000014000017945 */ /* 0x000fe60003800000 */
[----:B-----5:R0:W4:Y:S01]  /*b7a0*/  SHFL.IDX PT, R7, R80, 0x1, 0x181f ;  /* 0x00381f0050077f89 */ /* 0x02012200000e0000 */
[----:B------:R-:W-:Y:S05]  /*b7b0*/  @P1 BRA `(.L_x_176) ;  /* 0x0000000000441947 */ /* 0x000fea0003800000 */
[----:B------:R-:W-:Y:S02]  /*b7c0*/  ULDC UR4, c[0x0][0xac8] ;  /* 0x0002b20000047ab9 */ /* 0x000fe40000000800 */
[----:B------:R-:W-:Y:S02]  /*b7d0*/  ISETP.GE.AND P4, PT, R0, UR4, PT ;  /* 0x0000000400007c0c */ /* 0x000fe4000bf86270 */
[----:B------:R-:W-:Y:S02]  /*b7e0*/  ISETP.GE.AND P3, PT, R84, UR4, PT ;  /* 0x0000000454007c0c */ /* 0x000fe4000bf66270 */
[----:B------:R-:W-:Y:S02]  /*b7f0*/  ISETP.GE.AND P2, PT, R86, UR4, PT ;  /* 0x0000000456007c0c */ /* 0x000fe4000bf46270 */
[----:B------:R-:W-:-:S07]  /*b800*/  ISETP.GE.AND P1, PT, R88, UR4, PT ;  /* 0x0000000458007c0c */ /* 0x000fce000bf26270 */
[-C--:B----4-:R-:W-:Y:S02]  /*b810*/  @!P4 LEA R2, P6, R0, R7.reuse, 0x1 ;  /* 0x000000070002c211 */ /* 0x090fe400078c08ff */
[----:B------:R-:W-:Y:S02]  /*b820*/  @!P3 LEA R4, P5, R84, R7, 0x1 ;  /* 0x000000075404b211 */ /* 0x000fe400078a08ff */
[----:B---3--:R-:W-:Y:S02]  /*b830*/  @!P4 LEA.HI.X R3, R0, R21, R90, 0x1, P6 ;  /* 0x000000150003c211 */ /* 0x008fe400030f0c5a */
[----:B------:R-:W-:Y:S02]  /*b840*/  @!P2 LEA R6, P6, R86, R7, 0x1 ;  /* 0x000000075606a211 */ /* 0x000fe400078c08ff */
[----:B------:R-:W-:Y:S01]  /*b850*/  @!P3 LEA.HI.X R5, R84, R21, R85, 0x1, P5 ;  /* 0x000000155405b211 */ /* 0x000fe200028f0c55 */
[----:B------:R3:W-:Y:S01]  /*b860*/  @!P4 ST.E.128 desc[UR50][R2.64], R8 ;  /* 0x000000080200c985 */ /* 0x0007e2000c101d32 */
[----:B------:R-:W-:-:S02]  /*b870*/  @!P1 LEA R20, P5, R88, R7, 0x1 ;  /* 0x0000000758149211 */ /* 0x000fc400078a08ff */
[-C--:B------:R-:W-:Y:S01]  /*b880*/  @!P2 LEA.HI.X R7, R86, R21.reuse, R87, 0x1, P6 ;  /* 0x000000155607a211 */ /* 0x080fe200030f0c57 */
[----:B------:R3:W-:Y:S01]  /*b890*/  @!P3 ST.E.128 desc[UR50][R4.64], R32 ;  /* 0x000000200400b985 */ /* 0x0007e2000c101d32 */
[----:B------:R-:W-:-:S03]  /*b8a0*/  @!P1 LEA.HI.X R21, R88, R21, R89, 0x1, P5 ;  /* 0x0000001558159211 */ /* 0x000fc600028f0c59 */
[----:B------:R3:W-:Y:S04]  /*b8b0*/  @!P2 ST.E.128 desc[UR50][R6.64], R48 ;  /* 0x000000300600a985 */ /* 0x0007e8000c101d32 */
[----:B------:R3:W-:Y:S02]  /*b8c0*/  @!P1 ST.E.128 desc[UR50][R20.64], R64 ;  /* 0x0000004014009985 */ /* 0x0007e4000c101d32 */
.L_x_176:
[----:B------:R-:W-:Y:S05]  /*b8d0*/  BSYNC B1 ;  /* 0x0000000000017941 */ /* 0x000fea0003800000 */
.L_x_175:
[----:B---3--:R3:W0:Y:S01]  /*b8e0*/  SHFL.IDX PT, R9, R81, 0x2, 0x181f ;  /* 0x00581f0051097f89 */ /* 0x00862200000e0000 */
[----:B------:R-:W-:Y:S03]  /*b8f0*/  BSSY B1, `(.L_x_177) ;  /* 0x0000014000017945 */ /* 0x000fe60003800000 */
[----:B------:R3:W0:Y:S01]  /*b900*/  SHFL.IDX PT, R5, R80, 0x2, 0x181f ;  /* 0x00581f0050057f89 */ /* 0x00062200000e0000 */
[----:B------:R-:W-:Y:S05]  /*b910*/  @P0 BRA `(.L_x_178) ;  /* 0x0000000000440947 */ /* 0x000fea0003800000 */
[----:B------:R-:W-:Y:S02]  /*b920*/  ULDC UR4, c[0x0][0xac8] ;  /* 0x0002b20000047ab9 */ /* 0x000fe40000000800 */
[----:B------:R-:W-:Y:S02]  /*b930*/  ISETP.GE.AND P3, PT, R0, UR4, PT ;  /* 0x0000000400007c0c */ /* 0x000fe4000bf66270 */
[----:B------:R-:W-:Y:S02]  /*b940*/  ISETP.GE.AND P2, PT, R84, UR4, PT ;  /* 0x0000000454007c0c */ /* 0x000fe4000bf46270 */
[----:B------:R-:W-:Y:S02]  /*b950*/  ISETP.GE.AND P1, PT, R86, UR4, PT ;  /* 0x0000000456007c0c */ /* 0x000fe4000bf26270 */
[----:B------:R-:W-:-:S07]  /*b960*/  ISETP.GE.AND P0, PT, R88, UR4, PT ;  /* 0x0000000458007c0c */ /* 0x000fce000bf06270 */
[-C--:B0-----:R-:W-:Y:S02]  /*b970*/  @!P3 LEA R2, P6, R0, R5.reuse, 0x1 ;  /* 0x000000050002b211 */ /* 0x081fe400078c08ff */
[-C--:B------:R-:W-:Y:S02]  /*b980*/  @!P2 LEA R4, P5, R84, R5.reuse, 0x1 ;  /* 0x000000055404a211 */ /* 0x080fe400078a08ff */
[----:B------:R-:W-:Y:S02]  /*b990*/  @!P1 LEA R6, P4, R86, R5, 0x1 ;  /* 0x0000000556069211 */ /* 0x000fe400078808ff */
[----:B------:R-:W-:Y:S02]  /*b9a0*/  @!P3 LEA.HI.X R3, R0, R9, R90, 0x1, P6 ;  /* 0x000000090003b211 */ /* 0x000fe400030f0c5a */
[----:B------:R-:W-:Y:S02]  /*b9b0*/  @!P0 LEA R8, P6, R88, R5, 0x1 ;  /* 0x0000000558088211 */ /* 0x000fe400078c08ff */
[-C--:B------:R-:W-:Y:S01]  /*b9c0*/  @!P2 LEA.HI.X R5, R84, R9.reuse, R85, 0x1, P5 ;  /* 0x000000095405a211 */ /* 0x080fe200028f0c55 */
[----:B------:R0:W-:Y:S01]  /*b9d0*/  @!P3 ST.E.128 desc[UR50][R2.64], R12 ;  /* 0x0000000c0200b985 */ /* 0x0001e2000c101d32 */
[----:B----4-:R-:W-:-:S02]  /*b9e0*/  @!P1 LEA.HI.X R7, R86, R9, R87, 0x1, P4 ;  /* 0x0000000956079211 */ /* 0x010fc400020f0c57 */
[----:B------:R-:W-:Y:S01]  /*b9f0*/  @!P0 LEA.HI.X R9, R88, R9, R89, 0x1, P6 ;  /* 0x0000000958098211 */ /* 0x000fe200030f0c59 */
[----:B------:R0:W-:Y:S04]  /*ba00*/  @!P2 ST.E.128 desc[UR50][R4.64], R36 ;  /* 0x000000240400a985 */ /* 0x0001e8000c101d32 */
[----:B------:R0:W-:Y:S04]  /*ba10*/  @!P1 ST.E.128 desc[UR50][R6.64], R52 ;  /* 0x0000003406009985 */ /* 0x0001e8000c101d32 */
[----:B------:R0:W-:Y:S02]  /*ba20*/  @!P0 ST.E.128 desc[UR50][R8.64], R68 ;  /* 0x0000004408008985 */ /* 0x0001e4000c101d32 */
.L_x_178:
[----:B------:R-:W-:Y:S05]  /*ba30*/  BSYNC B1 ;  /* 0x0000000000017941 */ /* 0x000fea0003800000 */
.L_x_177:
[----:B0-----:R-:W-:Y:S01]  /*ba40*/  VIADD R2, R82, 0x60 ;  /* 0x0000006052027836 */ /* 0x001fe20000000000 */
[----:B---3--:R-:W0:Y:S04]  /*ba50*/  SHFL.IDX PT, R81, R81, 0x3, 0x181f ;  /* 0x00781f0051517f89 */ /* 0x008e2800000e0000 */
[----:B------:R-:W-:Y:S01]  /*ba60*/  ISETP.GE.AND P0, PT, R2, UR9, PT ;  /* 0x0000000902007c0c */ /* 0x000fe2000bf06270 */
[----:B------:R3:W0:-:S12]  /*ba70*/  SHFL.IDX PT, R9, R80, 0x3, 0x181f ;  /* 0x00781f0050097f89 */ /* 0x00061800000e0000 */
[----:B---3--:R-:W-:Y:S05]  /*ba80*/  @P0 BRA `(.L_x_179) ;  /* 0x00000028002c0947 */ /* 0x008fea0003800000 */
[----:B------:R-:W-:Y:S02]  /*ba90*/  ULDC UR4, c[0x0][0xac8] ;  /* 0x0002b20000047ab9 */ /* 0x000fe40000000800 */
[----:B------:R-:W-:Y:S02]  /*baa0*/  ISETP.GE.AND P3, PT, R0, UR4, PT ;  /* 0x0000000400007c0c */ /* 0x000fe4000bf66270 */
[----:B------:R-:W-:Y:S02]  /*bab0*/  ISETP.GE.AND P4, PT, R84, UR4, PT ;  /* 0x0000000454007c0c */ /* 0x000fe4000bf86270 */
[----:B------:R-:W-:-:S09]  /*bac0*/  ISETP.GE.AND P5, PT, R86, UR4, PT ;  /* 0x0000000456007c0c */ /* 0x000fd2000bfa6270 */
[-C--:B0-----:R-:W-:Y:S02]  /*bad0*/  @!P3 LEA R2, P0, R0, R9.reuse, 0x1 ;  /* 0x000000090002b211 */ /* 0x081fe400078008ff */
[-C--:B------:R-:W-:Y:S02]  /*bae0*/  @!P4 LEA R4, P1, R84, R9.reuse, 0x1 ;  /* 0x000000095404c211 */ /* 0x080fe400078208ff */
[----:B------:R-:W-:Y:S02]  /*baf0*/  @!P5 LEA R6, P2, R86, R9, 0x1 ;  /* 0x000000095606d211 */ /* 0x000fe400078408ff */
[-C--:B------:R-:W-:Y:S02]  /*bb00*/  @!P3 LEA.HI.X R3, R0, R81.reuse, R90, 0x1, P0 ;  /* 0x000000510003b211 */ /* 0x080fe400000f0c5a */
[-C--:B------:R-:W-:Y:S02]  /*bb10*/  @!P4 LEA.HI.X R5, R84, R81.reuse, R85, 0x1, P1 ;  /* 0x000000515405c211 */ /* 0x080fe400008f0c55 */
[----:B----4-:R-:W-:Y:S01]  /*bb20*/  @!P5 LEA.HI.X R7, R86, R81, R87, 0x1, P2 ;  /* 0x000000515607d211 */ /* 0x010fe200010f0c57 */
[----:B------:R3:W-:Y:S01]  /*bb30*/  @!P3 ST.E.128 desc[UR50][R2.64], R24 ;  /* 0x000000180200b985 */ /* 0x0007e2000c101d32 */
[----:B------:R-:W-:-:S03]  /*bb40*/  ISETP.GE.AND P0, PT, R88, UR4, PT ;  /* 0x0000000458007c0c */ /* 0x000fc6000bf06270 */
[----:B------:R3:W-:Y:S04]  /*bb50*/  @!P4 ST.E.128 desc[UR50][R4.64], R40 ;  /* 0x000000280400c985 */ /* 0x0007e8000c101d32 */
[----:B------:R3:W-:Y:S06]  /*bb60*/  @!P5 ST.E.128 desc[UR50][R6.64], R56 ;  /* 0x000000380600d985 */ /* 0x0007ec000c101d32 */
[----:B------:R-:W-:Y:S05]  /*bb70*/  @P0 BRA `(.L_x_179) ;  /* 0x0000002400f00947 */ /* 0x000fea0003800000 */
[----:B---3--:R-:W-:-:S04]  /*bb80*/  LEA R2, P0, R88, R9, 0x1 ;  /* 0x0000000958027211 */ /* 0x008fc800078008ff */
[----:B------:R-:W-:-:S05]  /*bb90*/  LEA.HI.X R3, R88, R81, R89, 0x1, P0 ;  /* 0x0000005158037211 */ /* 0x000fca00000f0c59 */
[----:B------:R0:W-:Y:S01]  /*bba0*/  ST.E.128 desc[UR50][R2.64], R72 ;  /* 0x0000004802007985 */ /* 0x0001e2000c101d32 */
[----:B------:R-:W-:Y:S05]  /*bbb0*/  BRA `(.L_x_179) ;  /* 0x0000002400e07947 */ /* 0x000fea0003800000 */
.L_x_172:
[----:B------:R-:W-:Y:S01]  /*bbc0*/  ULDC.64 UR14, c[0x0][0xb08] ;  /* 0x0002c200000e7ab9 */ /* 0x000fe20000000a00 */
[----:B------:R-:W-:Y:S01]  /*bbd0*/  IMAD.MOV.U32 R71, RZ, RZ, R76 ;  /* 0x000000ffff477224 */ /* 0x000fe200078e004c */
[----:B------:R-:W-:Y:S01]  /*bbe0*/  UIMAD UR12, UR16, UR14, URZ ;  /* 0x0000000e100c72a4 */ /* 0x000fe2000f8e023f */
[----:B------:R-:W-:Y:S01]  /*bbf0*/  ISETP.GE.AND P0, PT, R77, UR9, PT ;  /* 0x000000094d007c0c */ /* 0x000fe2000bf06270 */
[----:B------:R-:W-:Y:S01]  /*bc00*/  UIMAD.WIDE.U32 UR10, UR4, UR14, URZ ;  /* 0x0000000e040a72a5 */ /* 0x000fe2000f8e003f */
[C---:B------:R-:W-:Y:S01]  /*bc10*/  VIADD R93, R16.reuse, 0x90 ;  /* 0x00000090105d7836 */ /* 0x040fe20000000000 */
[----:B------:R-:W-:Y:S01]  /*bc20*/  UIMAD UR12, UR4, UR15, UR12 ;  /* 0x0000000f040c72a4 */ /* 0x000fe2000f8e020c */
[C---:B------:R-:W-:Y:S01]  /*bc30*/  VIADD R95, R16.reuse, 0x88 ;  /* 0x00000088105f7836 */ /* 0x040fe20000000000 */
[----:B------:R-:W-:Y:S01]  /*bc40*/  USHF.R.S32.HI UR4, URZ, 0x1f, UR36 ;  /* 0x0000001f3f047899 */ /* 0x000fe20008011424 */
[C---:B------:R-:W-:Y:S01]  /*bc50*/  VIADD R161, R16.reuse, 0x80 ;  /* 0x0000008010a17836 */ /* 0x040fe20000000000 */
[----:B------:R-:W-:Y:S01]  /*bc60*/  UIADD3 UR11, UR11, UR12, URZ ;  /* 0x0000000c0b0b7290 */ /* 0x000fe2000fffe03f */
[C---:B------:R-:W-:Y:S01]  /*bc70*/  VIADD R163, R16.reuse, 0x78 ;  /* 0x0000007810a37836 */ /* 0x040fe20000000000 */
[----:B------:R-:W-:Y:S01]  /*bc80*/  ULDC.64 UR14, c[0x0][0xb40] ;  /* 0x0002d000000e7ab9 */ /* 0x000fe20000000a00 */
[----:B------:R-:W-:Y:S01]  /*bc90*/  ULDC.64 UR12, c[0x0][0xb38] ;  /* 0x0002ce00000c7ab9 */ /* 0x000fe20000000a00 */
[----:B------:R-:W-:Y:S01]  /*bca0*/  UIMAD UR4, UR4, UR14, URZ ;  /* 0x0000000e040472a4 */ /* 0x000fe2000f8e023f */
[C---:B------:R-:W-:Y:S01]  /*bcb0*/  VIADD R165, R16.reuse, 0x70 ;  /* 0x0000007010a57836 */ /* 0x040fe20000000000 */
[----:B------:R-:W-:Y:S01]  /*bcc0*/  UIMAD.WIDE.U32 UR10, UR42, UR12, UR10 ;  /* 0x0000000c2a0a72a5 */ /* 0x000fe2000f8e000a */
[C---:B------:R-:W-:Y:S01]  /*bcd0*/  VIADD R167, R16.reuse, 0x68 ;  /* 0x0000006810a77836 */ /* 0x040fe20000000000 */
[----:B------:R-:W-:Y:S01]  /*bce0*/  UIMAD UR4, UR36, UR15, UR4 ;  /* 0x0000000f240472a4 */ /* 0x000fe2000f8e0204 */
[C---:B------:R-:W-:Y:S01]  /*bcf0*/  VIADD R169, R16.reuse, 0x60 ;  /* 0x0000006010a97836 */ /* 0x040fe20000000000 */
[----:B------:R-:W-:Y:S01]  /*bd00*/  UIMAD UR11, UR42, UR13, UR11 ;  /* 0x0000000d2a0b72a4 */ /* 0x000fe2000f8e020b */
[C---:B------:R-:W-:Y:S01]  /*bd10*/  VIADD R171, R16.reuse, 0x58 ;  /* 0x0000005810ab7836 */ /* 0x040fe20000000000 */
[----:B------:R-:W-:Y:S01]  /*bd20*/  UIADD3 UR8, UR8, 0x38820, URZ ;  /* 0x0003882008087890 */ /* 0x000fe2000fffe03f */
[C---:B------:R-:W-:Y:S01]  /*bd30*/  VIADD R173, R16.reuse, 0x50 ;  /* 0x0000005010ad7836 */ /* 0x040fe20000000000 */
[----:B------:R-:W-:Y:S01]  /*bd40*/  UIMAD.WIDE.U32 UR36, UR36, UR14, UR10 ;  /* 0x0000000e242472a5 */ /* 0x000fe2000f8e000a */
[----:B------:R-:W-:Y:S01]  /*bd50*/  VIADD R175, R16, 0x48 ;  /* 0x0000004810af7836 */ /* 0x000fe20000000000 */
[----:B------:R-:W-:Y:S01]  /*bd60*/  ULDC.64 UR12, c[0x0][0xb48] ;  /* 0x0002d200000c7ab9 */ /* 0x000fe20000000a00 */
[----:B------:R-:W-:Y:S01]  /*bd70*/  @UP2 ULDC UR10, c[0x0][0xbec] ;  /* 0x0002fb00000a2ab9 */ /* 0x000fe20000000800 */
[----:B------:R-:W-:Y:S01]  /*bd80*/  UIADD3 UR11, UR37, UR4, URZ ;  /* 0x00000004250b7290 */ /* 0x000fe2000fffe03f */
[----:B------:R-:W-:Y:S01]  /*bd90*/  @P1 IMAD.HI.U32 R0, R76, UR10, RZ ;  /* 0x0000000a4c001c27 */ /* 0x000fe2000f8e00ff */
[----:B------:R-:W-:Y:S01]  /*bda0*/  UPRMT UR8, URZ, 0x654, UR8 ;  /* 0x000006543f087896 */ /* 0x000fe20008000008 */
[----:B------:R-:W-:Y:S01]  /*bdb0*/  BSSY B1, `(.L_x_180) ;  /* 0x00000d9000017945 */ /* 0x000fe20003800000 */
[----:B------:R-:W-:Y:S01]  /*bdc0*/  @UP2 ULDC UR4, c[0x0][0xbf0] ;  /* 0x0002fc0000042ab9 */ /* 0x000fe20000000800 */
[----:B------:R-:W-:Y:S01]  /*bdd0*/  UMOV UR10, UR36 ;  /* 0x00000024000a7c82 */ /* 0x000fe20008000000 */
[----:B------:R-:W-:Y:S01]  /*bde0*/  @P1 SHF.R.U32.HI R71, RZ, UR4, R0 ;  /* 0x00000004ff471c19 */ /* 0x000fe20008011600 */
[----:B------:R-:W-:Y:S01]  /*bdf0*/  UIMAD.WIDE.U32 UR10, UR39, UR12, UR10 ;  /* 0x0000000c270a72a5 */ /* 0x000fe2000f8e000a */
[C---:B------:R-:W-:Y:S01]  /*be00*/  VIADD R177, R16.reuse, 0x40 ;  /* 0x0000004010b17836 */ /* 0x040fe20000000000 */
[----:B------:R-:W-:Y:S01]  /*be10*/  SHF.R.S32.HI R78, RZ, 0x1f, R18 ;  /* 0x0000001fff4e7819 */ /* 0x000fe20000011412 */
[----:B------:R-:W-:Y:S01]  /*be20*/  VIADD R179, R16, 0x38 ;  /* 0x0000003810b37836 */ /* 0x000fe20000000000 */
[--C-:B------:R-:W-:Y:S01]  /*be30*/  SHF.R.S32.HI R0, RZ, 0x1f, R71.reuse ;  /* 0x0000001fff007819 */ /* 0x100fe20000011447 */
[----:B------:R-:W-:Y:S01]  /*be40*/  IMAD.MOV R73, RZ, RZ, -R71 ;  /* 0x000000ffff497224 */ /* 0x000fe200078e0a47 */
[----:B------:R-:W-:-:S02]  /*be50*/  UIMAD UR39, UR39, UR13, UR11 ;  /* 0x0000000d272772a4 */ /* 0x000fc4000f8e020b */
[----:B------:R-:W-:Y:S01]  /*be60*/  IMAD.U32 R69, RZ, RZ, UR11 ;  /* 0x0000000bff457e24 */ /* 0x000fe2000f8e00ff */
[----:B------:R-:W-:Y:S01]  /*be70*/  SYNCS.ARRIVE.TRANS64.RED.A1T0 RZ, [UR8], RZ ;  /* 0x000000ffffff79a7 */ /* 0x000fe20008100408 */
[----:B------:R-:W-:Y:S01]  /*be80*/  ULDC.64 UR12, c[0x0][0xb30] ;  /* 0x0002cc00000c7ab9 */ /* 0x000fe20000000a00 */
[----:B------:R-:W-:Y:S01]  /*be90*/  IMAD R73, R73, UR22, R76 ;  /* 0x0000001649497c24 */ /* 0x000fe2000f8e024c */
[----:B------:R-:W-:Y:S01]  /*bea0*/  SHF.R.S32.HI R79, RZ, 0x1f, R19 ;  /* 0x0000001fff4f7819 */ /* 0x000fe20000011413 */
[----:B------:R-:W-:Y:S01]  /*beb0*/  IMAD R0, R0, UR12, RZ ;  /* 0x0000000c00007c24 */ /* 0x000fe2000f8e02ff */
[----:B------:R-:W-:Y:S01]  /*bec0*/  SHF.R.S32.HI R80, RZ, 0x1f, R22 ;  /* 0x0000001fff507819 */ /* 0x000fe20000011416 */
[----:B------:R-:W-:Y:S01]  /*bed0*/  IMAD.U32 R68, RZ, RZ, UR10 ;  /* 0x0000000aff447e24 */ /* 0x000fe2000f8e00ff */
[----:B------:R-:W-:Y:S01]  /*bee0*/  ULDC.64 UR10, c[0x0][0xb28] ;  /* 0x0002ca00000a7ab9 */ /* 0x000fe20000000a00 */
[----:B------:R-:W-:Y:S01]  /*bef0*/  IMAD.U32 R69, RZ, RZ, UR39 ;  /* 0x00000027ff457e24 */ /* 0x000fe2000f8e00ff */
[----:B------:R-:W-:Y:S01]  /*bf00*/  SHF.R.S32.HI R81, RZ, 0x1f, R23 ;  /* 0x0000001fff517819 */ /* 0x000fe20000011417 */
[C---:B------:R-:W-:Y:S01]  /*bf10*/  IMAD R75, R71.reuse, UR13, R0 ;  /* 0x0000000d474b7c24 */ /* 0x040fe2000f8e0200 */
[----:B------:R-:W-:Y:S01]  /*bf20*/  SHF.R.S32.HI R0, RZ, 0x1f, R73 ;  /* 0x0000001fff007819 */ /* 0x000fe20000011449 */
[----:B------:R-:W-:Y:S01]  /*bf30*/  IMAD.WIDE.U32 R68, R71, UR12, R68 ;  /* 0x0000000c47447c25 */ /* 0x000fe2000f8e0044 */
[----:B------:R-:W-:-:S02]  /*bf40*/  SHF.R.S32.HI R82, RZ, 0x1f, R232 ;  /* 0x0000001fff527819 */ /* 0x000fc400000114e8 */
[----:B------:R-:W-:Y:S01]  /*bf50*/  SHF.R.S32.HI R83, RZ, 0x1f, R233 ;  /* 0x0000001fff537819 */ /* 0x000fe200000114e9 */
[----:B------:R-:W-:Y:S01]  /*bf60*/  IMAD R0, R0, UR10, RZ ;  /* 0x0000000a00007c24 */ /* 0x000fe2000f8e02ff */
[----:B------:R-:W-:Y:S01]  /*bf70*/  SHF.R.S32.HI R88, RZ, 0x1f, R234 ;  /* 0x0000001fff587819 */ /* 0x000fe200000114ea */
[----:B------:R-:W-:Y:S01]  /*bf80*/  IMAD.IADD R69, R69, 0x1, R75 ;  /* 0x0000000145457824 */ /* 0x000fe200078e024b */
[----:B------:R-:W-:Y:S01]  /*bf90*/  SHF.R.S32.HI R89, RZ, 0x1f, R235 ;  /* 0x0000001fff597819 */ /* 0x000fe200000114eb */
[C---:B------:R-:W-:Y:S01]  /*bfa0*/  IMAD R75, R73.reuse, UR11, R0 ;  /* 0x0000000b494b7c24 */ /* 0x040fe2000f8e0200 */
[----:B------:R-:W-:Y:S01]  /*bfb0*/  SHF.R.S32.HI R90, RZ, 0x1f, R236 ;  /* 0x0000001fff5a7819 */ /* 0x000fe200000114ec */
[----:B------:R-:W-:Y:S01]  /*bfc0*/  IMAD.WIDE.U32 R68, R73, UR10, R68 ;  /* 0x0000000a49447c25 */ /* 0x000fe2000f8e0044 */
[----:B------:R-:W-:Y:S01]  /*bfd0*/  ULDC.64 UR10, c[0x0][0xb00] ;  /* 0x0002c000000a7ab9 */ /* 0x000fe20000000a00 */
[----:B------:R-:W-:Y:S02]  /*bfe0*/  SHF.R.S32.HI R91, RZ, 0x1f, R237 ;  /* 0x0000001fff5b7819 */ /* 0x000fe400000114ed */
[----:B------:R-:W-:Y:S01]  /*bff0*/  IMAD.IADD R75, R69, 0x1, R75 ;  /* 0x00000001454b7824 */ /* 0x000fe200078e024b */
[----:B------:R-:W-:Y:S01]  /*c000*/  LEA R0, P1, R68, UR10, 0x2 ;  /* 0x0000000a44007c11 */ /* 0x000fe2000f8210ff */
[C---:B------:R-:W-:Y:S01]  /*c010*/  VIADD R181, R16.reuse, 0x30 ;  /* 0x0000003010b57836 */ /* 0x040fe20000000000 */
[----:B------:R-:W-:Y:S01]  /*c020*/  SHF.R.S32.HI R93, RZ, 0x1f, R93 ;  /* 0x0000001fff5d7819 */ /* 0x000fe2000001145d */
[----:B------:R-:W-:Y:S01]  /*c030*/  VIADD R183, R16, 0x28 ;  /* 0x0000002810b77836 */ /* 0x000fe20000000000 */
[----:B------:R-:W-:Y:S01]  /*c040*/  LEA.HI.X R75, R68, UR11, R75, 0x2, P1 ;  /* 0x0000000b444b7c11 */ /* 0x000fe200088f144b */
[C---:B------:R-:W-:Y:S01]  /*c050*/  VIADD R185, R16.reuse, 0x20 ;  /* 0x0000002010b97836 */ /* 0x040fe20000000000 */
[----:B------:R0:W1:Y:S01]  /*c060*/  SHFL.IDX PT, R68, R0, RZ, 0x1c1f ;  /* 0x001c1fff00447589 */ /* 0x00006200000e0000 */
[C---:B------:R-:W-:Y:S01]  /*c070*/  VIADD R187, R16.reuse, 0x18 ;  /* 0x0000001810bb7836 */ /* 0x040fe20000000000 */
[----:B------:R-:W-:Y:S01]  /*c080*/  SHF.R.S32.HI R95, RZ, 0x1f, R95 ;  /* 0x0000001fff5f7819 */ /* 0x000fe2000001145f */
[C---:B------:R-:W-:Y:S01]  /*c090*/  VIADD R189, R16.reuse, 0x10 ;  /* 0x0000001010bd7836 */ /* 0x040fe20000000000 */
[----:B------:R0:W2:Y:S01]  /*c0a0*/  SHFL.IDX PT, R69, R75, RZ, 0x1c1f ;  /* 0x001c1fff4b457589 */ /* 0x0000a200000e0000 */
        /* <DEDUP_REMOVED lines=32> */
[----:B------:R-:W-:-:S02]  /*c2b0*/  VIADD R186, R16, 0x18 ;  /* 0x0000001810ba7836 */ /* 0x000fc40000000000 */
[C---:B------:R-:W-:Y:S02]  /*c2c0*/  VIADD R188, R16.reuse, 0x10 ;  /* 0x0000001010bc7836 */ /* 0x040fe40000000000 */
[----:B------:R-:W-:Y:S01]  /*c2d0*/  VIADD R190, R16, 0x8 ;  /* 0x0000000810be7836 */ /* 0x000fe20000000000 */
[----:B012---:R-:W-:Y:S06]  /*c2e0*/  @P0 BRA `(.L_x_181) ;  /* 0x0000000800140947 */ /* 0x007fec0003800000 */
[----:B------:R-:W-:Y:S02]  /*c2f0*/  ULDC UR4, c[0x0][0xac8] ;  /* 0x0002b20000047ab9 */ /* 0x000fe40000000800 */
[----:B------:R-:W-:Y:S02]  /*c300*/  ISETP.GE.AND P1, PT, R16, UR4, PT ;  /* 0x0000000410007c0c */ /* 0x000fe4000bf26270 */
[----:B------:R-:W-:Y:S02]  /*c310*/  ISETP.GE.AND P2, PT, R190, UR4, PT ;  /* 0x00000004be007c0c */ /* 0x000fe4000bf46270 */
[----:B------:R-:W-:Y:S02]  /*c320*/  ISETP.GE.AND P3, PT, R188, UR4, PT ;  /* 0x00000004bc007c0c */ /* 0x000fe4000bf66270 */
[----:B------:R-:W-:Y:S02]  /*c330*/  ISETP.GE.AND P4, PT, R186, UR4, PT ;  /* 0x00000004ba007c0c */ /* 0x000fe4000bf86270 */
[----:B------:R-:W-:-:S05]  /*c340*/  ISETP.GE.AND P0, PT, R184, UR4, PT ;  /* 0x00000004b8007c0c */ /* 0x000fca000bf06270 */
[----:B------:R-:W-:Y:S02]  /*c350*/  @!P1 IMAD.WIDE R72, R16, 0x4, R68 ;  /* 0x0000000410489825 */ /* 0x000fe400078e0244 */
[----:B------:R-:W-:-:S03]  /*c360*/  @!P2 LEA R70, P5, R190, R68, 0x2 ;  /* 0x00000044be46a211 */ /* 0x000fc600078a10ff */
[----:B------:R0:W-:Y:S01]  /*c370*/  @!P1 ST.E.64 desc[UR50][R72.64], R6 ;  /* 0x0000000648009985 */ /* 0x0001e2000c101b32 */
[----:B------:R-:W-:Y:S02]  /*c380*/  ISETP.GE.AND P1, PT, R182, UR4, PT ;  /* 0x00000004b6007c0c */ /* 0x000fe4000bf26270 */
[----:B------:R-:W-:-:S05]  /*c390*/  @!P2 LEA.HI.X R71, R190, R69, R191, 0x2, P5 ;  /* 0x00000045be47a211 */ /* 0x000fca00028f14bf */
[----:B------:R1:W-:Y:S01]  /*c3a0*/  @!P2 ST.E.64 desc[UR50][R70.64], R8 ;  /* 0x000000084600a985 */ /* 0x0003e2000c101b32 */
[----:B------:R-:W-:Y:S02]  /*c3b0*/  ISETP.GE.AND P2, PT, R180, UR4, PT ;  /* 0x00000004b4007c0c */ /* 0x000fe4000bf46270 */
[----:B0-----:R-:W-:-:S04]  /*c3c0*/  @!P3 LEA R6, P5, R188, R68, 0x2 ;  /* 0x00000044bc06b211 */ /* 0x001fc800078a10ff */
[----:B------:R-:W-:Y:S02]  /*c3d0*/  @!P3 LEA.HI.X R7, R188, R69, R189, 0x2, P5 ;  /* 0x00000045bc07b211 */ /* 0x000fe400028f14bd */
[----:B-1----:R-:W-:-:S03]  /*c3e0*/  @!P4 LEA R8, P6, R186, R68, 0x2 ;  /* 0x00000044ba08c211 */ /* 0x002fc600078c10ff */
[----:B------:R0:W-:Y:S01]  /*c3f0*/  @!P3 ST.E.64 desc[UR50][R6.64], R14 ;  /* 0x0000000e0600b985 */ /* 0x0001e2000c101b32 */
[----:B------:R-:W-:Y:S02]  /*c400*/  @!P0 LEA R70, P5, R184, R68, 0x2 ;  /* 0x00000044b8468211 */ /* 0x000fe400078a10ff */
[-C--:B------:R-:W-:Y:S02]  /*c410*/  @!P4 LEA.HI.X R9, R186, R69.reuse, R187, 0x2, P6 ;  /* 0x00000045ba09c211 */ /* 0x080fe400030f14bb */
[----:B------:R-:W-:Y:S02]  /*c420*/  @!P0 LEA.HI.X R71, R184, R69, R185, 0x2, P5 ;  /* 0x00000045b8478211 */ /* 0x000fe400028f14b9 */
[----:B------:R-:W-:Y:S01]  /*c430*/  ISETP.GE.AND P3, PT, R178, UR4, PT ;  /* 0x00000004b2007c0c */ /* 0x000fe2000bf66270 */
[----:B------:R1:W-:Y:S01]  /*c440*/  @!P4 ST.E.64 desc[UR50][R8.64], R20 ;  /* 0x000000140800c985 */ /* 0x0003e2000c101b32 */
[----:B------:R-:W-:-:S03]  /*c450*/  ISETP.GE.AND P4, PT, R176, UR4, PT ;  /* 0x00000004b0007c0c */ /* 0x000fc6000bf86270 */
[----:B------:R-:W-:Y:S01]  /*c460*/  @!P0 ST.E.64 desc[UR50][R70.64], R28 ;  /* 0x0000001c46008985 */ /* 0x000fe2000c101b32 */
[----:B------:R-:W-:Y:S02]  /*c470*/  ISETP.GE.AND P0, PT, R174, UR4, PT ;  /* 0x00000004ae007c0c */ /* 0x000fe4000bf06270 */
[----:B0-----:R-:W-:-:S04]  /*c480*/  @!P1 LEA R6, P5, R182, R68, 0x2 ;  /* 0x00000044b6069211 */ /* 0x001fc800078a10ff */
[-C--:B------:R-:W-:Y:S02]  /*c490*/  @!P1 LEA.HI.X R7, R182, R69.reuse, R183, 0x2, P5 ;  /* 0x00000045b6079211 */ /* 0x080fe400028f14b7 */
[-C--:B------:R-:W-:Y:S02]  /*c4a0*/  @!P3 LEA R14, P5, R178, R68.reuse, 0x2 ;  /* 0x00000044b20eb211 */ /* 0x080fe400078a10ff */
[----:B-1----:R-:W-:Y:S01]  /*c4b0*/  @!P2 LEA R8, P6, R180, R68, 0x2 ;  /* 0x00000044b408a211 */ /* 0x002fe200078c10ff */
[----:B------:R0:W-:Y:S01]  /*c4c0*/  @!P1 ST.E.64 desc[UR50][R6.64], R30 ;  /* 0x0000001e06009985 */ /* 0x0001e2000c101b32 */
[----:B------:R-:W-:Y:S02]  /*c4d0*/  ISETP.GE.AND P1, PT, R172, UR4, PT ;  /* 0x00000004ac007c0c */ /* 0x000fe4000bf26270 */
[-C--:B------:R-:W-:Y:S02]  /*c4e0*/  @!P2 LEA.HI.X R9, R180, R69.reuse, R181, 0x2, P6 ;  /* 0x00000045b409a211 */ /* 0x080fe400030f14b5 */
[----:B------:R-:W-:-:S03]  /*c4f0*/  @!P3 LEA.HI.X R15, R178, R69, R179, 0x2, P5 ;  /* 0x00000045b20fb211 */ /* 0x000fc600028f14b3 */
[----:B------:R1:W-:Y:S01]  /*c500*/  @!P2 ST.E.64 desc[UR50][R8.64], R36 ;  /* 0x000000240800a985 */ /* 0x0003e2000c101b32 */
[----:B------:R-:W-:-:S03]  /*c510*/  ISETP.GE.AND P2, PT, R170, UR4, PT ;  /* 0x00000004aa007c0c */ /* 0x000fc6000bf46270 */
[----:B------:R2:W-:Y:S01]  /*c520*/  @!P3 ST.E.64 desc[UR50][R14.64], R38 ;  /* 0x000000260e00b985 */ /* 0x0005e2000c101b32 */
[----:B------:R-:W-:Y:S02]  /*c530*/  ISETP.GE.AND P3, PT, R168, UR4, PT ;  /* 0x00000004a8007c0c */ /* 0x000fe4000bf66270 */
[----:B0-----:R-:W-:-:S04]  /*c540*/  @!P4 LEA R6, P5, R176, R68, 0x2 ;  /* 0x00000044b006c211 */ /* 0x001fc800078a10ff */
[----:B------:R-:W-:Y:S02]  /*c550*/  @!P4 LEA.HI.X R7, R176, R69, R177, 0x2, P5 ;  /* 0x00000045b007c211 */ /* 0x000fe400028f14b1 */
[----:B-1----:R-:W-:-:S03]  /*c560*/  @!P0 LEA R8, P6, R174, R68, 0x2 ;  /* 0x00000044ae088211 */ /* 0x002fc600078c10ff */
[----:B------:R0:W-:Y:S01]  /*c570*/  @!P4 ST.E.64 desc[UR50][R6.64], R44 ;  /* 0x0000002c0600c985 */ /* 0x0001e2000c101b32 */
[----:B------:R-:W-:Y:S02]  /*c580*/  ISETP.GE.AND P4, PT, R166, UR4, PT ;  /* 0x00000004a6007c0c */ /* 0x000fe4000bf86270 */
[----:B--2---:R-:W-:Y:S02]  /*c590*/  @!P1 LEA R14, P5, R172, R68, 0x2 ;  /* 0x00000044ac0e9211 */ /* 0x004fe400078a10ff */
[-C--:B------:R-:W-:Y:S02]  /*c5a0*/  @!P0 LEA.HI.X R9, R174, R69.reuse, R175, 0x2, P6 ;  /* 0x00000045ae098211 */ /* 0x080fe400030f14af */
[----:B------:R-:W-:-:S03]  /*c5b0*/  @!P1 LEA.HI.X R15, R172, R69, R173, 0x2, P5 ;  /* 0x00000045ac0f9211 */ /* 0x000fc600028f14ad */
[----:B------:R1:W-:Y:S01]  /*c5c0*/  @!P0 ST.E.64 desc[UR50][R8.64], R46 ;  /* 0x0000002e08008985 */ /* 0x0003e2000c101b32 */
[----:B0-----:R-:W-:-:S03]  /*c5d0*/  @!P2 LEA R6, P0, R170, R68, 0x2 ;  /* 0x00000044aa06a211 */ /* 0x001fc600078010ff */
[----:B------:R0:W-:Y:S01]  /*c5e0*/  @!P1 ST.E.64 desc[UR50][R14.64], R52 ;  /* 0x000000340e009985 */ /* 0x0001e2000c101b32 */
[----:B------:R-:W-:Y:S02]  /*c5f0*/  ISETP.GE.AND P1, PT, R164, UR4, PT ;  /* 0x00000004a4007c0c */ /* 0x000fe4000bf26270 */
[----:B------:R-:W-:Y:S02]  /*c600*/  @!P2 LEA.HI.X R7, R170, R69, R171, 0x2, P0 ;  /* 0x00000045aa07a211 */ /* 0x000fe400000f14ab */
[----:B------:R-:W-:-:S03]  /*c610*/  ISETP.GE.AND P0, PT, R162, UR4, PT ;  /* 0x00000004a2007c0c */ /* 0x000fc6000bf06270 */
[----:B------:R2:W-:Y:S01]  /*c620*/  @!P2 ST.E.64 desc[UR50][R6.64], R54 ;  /* 0x000000360600a985 */ /* 0x0005e2000c101b32 */
[-C--:B-1----:R-:W-:Y:S02]  /*c630*/  @!P3 LEA R8, P6, R168, R68.reuse, 0x2 ;  /* 0x00000044a808b211 */ /* 0x082fe400078c10ff */
[----:B------:R-:W-:Y:S02]  /*c640*/  ISETP.GE.AND P2, PT, R160, UR4, PT ;  /* 0x00000004a0007c0c */ /* 0x000fe4000bf46270 */
[----:B------:R-:W-:Y:S02]  /*c650*/  @!P3 LEA.HI.X R9, R168, R69, R169, 0x2, P6 ;  /* 0x00000045a809b211 */ /* 0x000fe400030f14a9 */
[----:B0-----:R-:W-:-:S03]  /*c660*/  @!P4 LEA R14, P5, R166, R68, 0x2 ;  /* 0x00000044a60ec211 */ /* 0x001fc600078a10ff */
[----:B------:R0:W-:Y:S01]  /*c670*/  @!P3 ST.E.64 desc[UR50][R8.64], R60 ;  /* 0x0000003c0800b985 */ /* 0x0001e2000c101b32 */
[-C--:B------:R-:W-:Y:S02]  /*c680*/  @!P4 LEA.HI.X R15, R166, R69.reuse, R167, 0x2, P5 ;  /* 0x00000045a60fc211 */ /* 0x080fe400028f14a7 */
[----:B------:R-:W-:Y:S02]  /*c690*/  ISETP.GE.AND P3, PT, R94, UR4, PT ;  /* 0x000000045e007c0c */ /* 0x000fe4000bf66270 */
[-C--:B--2---:R-:W-:Y:S01]  /*c6a0*/  @!P1 LEA R6, P5, R164, R68.reuse, 0x2 ;  /* 0x00000044a4069211 */ /* 0x084fe200078a10ff */
[----:B------:R1:W-:Y:S01]  /*c6b0*/  @!P4 ST.E.64 desc[UR50][R14.64], R62 ;  /* 0x0000003e0e00c985 */ /* 0x0003e2000c101b32 */
[----:B------:R-:W-:Y:S02]  /*c6c0*/  ISETP.GE.AND P4, PT, R92, UR4, PT ;  /* 0x000000045c007c0c */ /* 0x000fe4000bf86270 */
[----:B------:R-:W-:Y:S02]  /*c6d0*/  @!P1 LEA.HI.X R7, R164, R69, R165, 0x2, P5 ;  /* 0x00000045a4079211 */ /* 0x000fe400028f14a5 */
[----:B0-----:R-:W-:-:S03]  /*c6e0*/  @!P0 LEA R8, P6, R162, R68, 0x2 ;  /* 0x00000044a2088211 */ /* 0x001fc600078c10ff */
[----:B------:R0:W-:Y:S01]  /*c6f0*/  @!P1 ST.E.64 desc[UR50][R6.64], R84 ;  /* 0x0000005406009985 */ /* 0x0001e2000c101b32 */
[----:B------:R-:W-:Y:S02]  /*c700*/  ISETP.GE.AND P1, PT, R237, UR4, PT ;  /* 0x00000004ed007c0c */ /* 0x000fe4000bf26270 */
[-C--:B------:R-:W-:Y:S02]  /*c710*/  @!P0 LEA.HI.X R9, R162, R69.reuse, R163, 0x2, P6 ;  /* 0x00000045a2098211 */ /* 0x080fe400030f14a3 */
[-C--:B-1----:R-:W-:Y:S02]  /*c720*/  @!P2 LEA R14, P5, R160, R68.reuse, 0x2 ;  /* 0x00000044a00ea211 */ /* 0x082fe400078a10ff */
[-C--:B------:R-:W-:Y:S01]  /*c730*/  @!P4 LEA R30, P6, R92, R68.reuse, 0x2 ;  /* 0x000000445c1ec211 */ /* 0x080fe200078c10ff */
[----:B------:R1:W-:Y:S01]  /*c740*/  @!P0 ST.E.64 desc[UR50][R8.64], R86 ;  /* 0x0000005608008985 */ /* 0x0003e2000c101b32 */
[----:B------:R-:W-:Y:S02]  /*c750*/  @!P2 LEA.HI.X R15, R160, R69, R161, 0x2, P5 ;  /* 0x00000045a00fa211 */ /* 0x000fe400028f14a1 */
[----:B------:R-:W-:-:S02]  /*c760*/  @!P3 LEA R20, P0, R94, R68, 0x2 ;  /* 0x000000445e14b211 */ /* 0x000fc400078010ff */
[-C--:B------:R-:W-:Y:S01]  /*c770*/  @!P4 LEA.HI.X R31, R92, R69.reuse, R93, 0x2, P6 ;  /* 0x000000455c1fc211 */ /* 0x080fe200030f145d */
[----:B------:R2:W-:Y:S01]  /*c780*/  @!P2 ST.E.64 desc[UR50][R14.64], R100 ;  /* 0x000000640e00a985 */ /* 0x0005e2000c101b32 */
[----:B------:R-:W-:Y:S02]  /*c790*/  ISETP.GE.AND P2, PT, R236, UR4, PT ;  /* 0x00000004ec007c0c */ /* 0x000fe4000bf46270 */
[----:B------:R-:W-:Y:S02]  /*c7a0*/  @!P3 LEA.HI.X R21, R94, R69, R95, 0x2, P0 ;  /* 0x000000455e15b211 */ /* 0x000fe400000f145f */
[----:B------:R-:W-:Y:S02]  /*c7b0*/  ISETP.GE.AND P0, PT, R235, UR4, PT ;  /* 0x00000004eb007c0c */ /* 0x000fe4000bf06270 */
[----:B------:R-:W-:Y:S01]  /*c7c0*/  @!P1 LEA R28, P5, R237, R68, 0x2 ;  /* 0x00000044ed1c9211 */ /* 0x000fe200078a10ff */
[----:B------:R3:W-:Y:S01]  /*c7d0*/  @!P3 ST.E.64 desc[UR50][R20.64], R102 ;  /* 0x000000661400b985 */ /* 0x0007e2000c101b32 */
[----:B------:R-:W-:-:S02]  /*c7e0*/  ISETP.GE.AND P3, PT, R234, UR4, PT ;  /* 0x00000004ea007c0c */ /* 0x000fc4000bf66270 */
[-C--:B------:R-:W-:Y:S01]  /*c7f0*/  @!P1 LEA.HI.X R29, R237, R69.reuse, R91, 0x2, P5 ;  /* 0x00000045ed1d9211 */ /* 0x080fe200028f145b */
[----:B------:R-:W-:Y:S02]  /*c800*/  @!P4 ST.E.64 desc[UR50][R30.64], R108 ;  /* 0x0000006c1e00c985 */ /* 0x000fe4000c101b32 */
[CC--:B0-----:R-:W-:Y:S02]  /*c810*/  @!P2 LEA R6, P4, R236.reuse, R68.reuse, 0x2 ;  /* 0x00000044ec06a211 */ /* 0x0c1fe400078810ff */
[----:B------:R0:W-:Y:S01]  /*c820*/  @!P1 ST.E.64 desc[UR50][R28.64], R110 ;  /* 0x0000006e1c009985 */ /* 0x0001e2000c101b32 */
[----:B------:R-:W-:Y:S02]  /*c830*/  ISETP.GE.AND P1, PT, R233, UR4, PT ;  /* 0x00000004e9007c0c */ /* 0x000fe4000bf26270 */
[----:B------:R-:W-:Y:S02]  /*c840*/  @!P2 LEA.HI.X R7, R236, R69, R90, 0x2, P4 ;  /* 0x00000045ec07a211 */ /* 0x000fe400020f145a */
[----:B-1----:R-:W-:-:S02]  /*c850*/  @!P0 LEA R8, P6, R235, R68, 0x2 ;  /* 0x00000044eb088211 */ /* 0x002fc400078c10ff */
[----:B------:R-:W-:Y:S01]  /*c860*/  ISETP.GE.AND P4, PT, R232, UR4, PT ;  /* 0x00000004e8007c0c */ /* 0x000fe2000bf86270 */
[----:B------:R-:W-:Y:S01]  /*c870*/  @!P2 ST.E.64 desc[UR50][R6.64], R116 ;  /* 0x000000740600a985 */ /* 0x000fe2000c101b32 */
[-C--:B------:R-:W-:Y:S02]  /*c880*/  @!P0 LEA.HI.X R9, R235, R69.reuse, R89, 0x2, P6 ;  /* 0x00000045eb098211 */ /* 0x080fe400030f1459 */
[----:B------:R-:W-:Y:S02]  /*c890*/  ISETP.GE.AND P2, PT, R23, UR4, PT ;  /* 0x0000000417007c0c */ /* 0x000fe4000bf46270 */
[CC--:B--2---:R-:W-:Y:S01]  /*c8a0*/  @!P3 LEA R14, P5, R234.reuse, R68.reuse, 0x2 ;  /* 0x00000044ea0eb211 */ /* 0x0c4fe200078a10ff */
[----:B------:R1:W-:Y:S01]  /*c8b0*/  @!P0 ST.E.64 desc[UR50][R8.64], R118 ;  /* 0x0000007608008985 */ /* 0x0003e2000c101b32 */
[----:B---3--:R-:W-:Y:S02]  /*c8c0*/  @!P1 LEA R20, P0, R233, R68, 0x2 ;  /* 0x00000044e9149211 */ /* 0x008fe400078010ff */
[----:B------:R-:W-:-:S02]  /*c8d0*/  @!P3 LEA.HI.X R15, R234, R69, R88, 0x2, P5 ;  /* 0x00000045ea0fb211 */ /* 0x000fc400028f1458 */
[-C--:B------:R-:W-:Y:S02]  /*c8e0*/  @!P1 LEA.HI.X R21, R233, R69.reuse, R83, 0x2, P0 ;  /* 0x00000045e9159211 */ /* 0x080fe400000f1453 */
[----:B------:R-:W-:Y:S01]  /*c8f0*/  ISETP.GE.AND P0, PT, R22, UR4, PT ;  /* 0x0000000416007c0c */ /* 0x000fe2000bf06270 */
[----:B------:R2:W-:Y:S01]  /*c900*/  @!P3 ST.E.64 desc[UR50][R14.64], R124 ;  /* 0x0000007c0e00b985 */ /* 0x0005e2000c101b32 */
[CC--:B0-----:R-:W-:Y:S02]  /*c910*/  @!P4 LEA R28, P3, R232.reuse, R68.reuse, 0x2 ;  /* 0x00000044e81cc211 */ /* 0x0c1fe400078610ff */
[C---:B------:R-:W-:Y:S01]  /*c920*/  @!P2 LEA R30, P5, R23.reuse, R68, 0x2 ;  /* 0x00000044171ea211 */ /* 0x040fe200078a10ff */
[----:B------:R0:W-:Y:S01]  /*c930*/  @!P1 ST.E.64 desc[UR50][R20.64], R126 ;  /* 0x0000007e14009985 */ /* 0x0001e2000c101b32 */
[-C--:B------:R-:W-:Y:S01]  /*c940*/  @!P4 LEA.HI.X R29, R232, R69.reuse, R82, 0x2, P3 ;  /* 0x00000045e81dc211 */ /* 0x080fe200018f1452 */
[----:B-1----:R-:W-:Y:S01]  /*c950*/  VIADD R9, R16, 0xf0 ;  /* 0x000000f010097836 */ /* 0x002fe20000000000 */
[----:B------:R-:W-:-:S02]  /*c960*/  @!P2 LEA.HI.X R31, R23, R69, R81, 0x2, P5 ;  /* 0x00000045171fa211 */ /* 0x000fc400028f1451 */
[----:B------:R-:W-:Y:S01]  /*c970*/  ISETP.GE.AND P1, PT, R17, UR4, PT ;  /* 0x0000000411007c0c */ /* 0x000fe2000bf26270 */
[----:B------:R1:W-:Y:S01]  /*c980*/  @!P4 ST.E.64 desc[UR50][R28.64], R132 ;  /* 0x000000841c00c985 */ /* 0x0003e2000c101b32 */
[----:B------:R-:W-:Y:S02]  /*c990*/  ISETP.GE.AND P3, PT, R9, UR4, PT ;  /* 0x0000000409007c0c */ /* 0x000fe4000bf66270 */
[----:B------:R-:W-:Y:S01]  /*c9a0*/  ISETP.GE.AND P5, PT, R19, UR4, PT ;  /* 0x0000000413007c0c */ /* 0x000fe2000bfa6270 */
[----:B------:R3:W-:Y:S01]  /*c9b0*/  @!P2 ST.E.64 desc[UR50][R30.64], R134 ;  /* 0x000000861e00a985 */ /* 0x0007e2000c101b32 */
[----:B------:R-:W-:Y:S01]  /*c9c0*/  @!P0 LEA R6, P2, R22, R68, 0x2 ;  /* 0x0000004416068211 */ /* 0x000fe200078410ff */
[----:B--2---:R-:W-:Y:S01]  /*c9d0*/  VIADD R15, R16, 0xf8 ;  /* 0x000000f8100f7836 */ /* 0x004fe20000000000 */
[----:B------:R-:W-:Y:S02]  /*c9e0*/  ISETP.GE.AND P4, PT, R18, UR4, PT ;  /* 0x0000000412007c0c */ /* 0x000fe4000bf86270 */
[----:B------:R-:W-:-:S02]  /*c9f0*/  @!P0 LEA.HI.X R7, R22, R69, R80, 0x2, P2 ;  /* 0x0000004516078211 */ /* 0x000fc400010f1450 */
[----:B------:R-:W-:Y:S02]  /*ca00*/  ISETP.GE.AND P2, PT, R15, UR4, PT ;  /* 0x000000040f007c0c */ /* 0x000fe4000bf46270 */
[----:B------:R-:W-:Y:S01]  /*ca10*/  SHF.R.S32.HI R8, RZ, 0x1f, R17 ;  /* 0x0000001fff087819 */ /* 0x000fe20000011411 */
[----:B------:R2:W-:Y:S01]  /*ca20*/  @!P0 ST.E.64 desc[UR50][R6.64], R140 ;  /* 0x0000008c06008985 */ /* 0x0005e2000c101b32 */
[-C--:B0-----:R-:W-:Y:S02]  /*ca30*/  @!P1 LEA R20, P6, R17, R68.reuse, 0x2 ;  /* 0x0000004411149211 */ /* 0x081fe400078c10ff */
[----:B------:R-:W-:Y:S02]  /*ca40*/  SHF.R.S32.HI R14, RZ, 0x1f, R9 ;  /* 0x0000001fff0e7819 */ /* 0x000fe40000011409 */
[----:B-1----:R-:W-:Y:S02]  /*ca50*/  @!P3 LEA R28, P0, R9, R68, 0x2 ;  /* 0x00000044091cb211 */ /* 0x002fe400078010ff */
[----:B------:R-:W-:-:S02]  /*ca60*/  @!P1 LEA.HI.X R21, R17, R69, R8, 0x2, P6 ;  /* 0x0000004511159211 */ /* 0x000fc400030f1408 */
[-C--:B------:R-:W-:Y:S02]  /*ca70*/  @!P5 LEA R8, P6, R19, R68.reuse, 0x2 ;  /* 0x000000441308d211 */ /* 0x080fe400078c10ff */
[-C--:B------:R-:W-:Y:S02]  /*ca80*/  @!P3 LEA.HI.X R29, R9, R69.reuse, R14, 0x2, P0 ;  /* 0x00000045091db211 */ /* 0x080fe400000f140e */
[----:B------:R-:W-:Y:S02]  /*ca90*/  @!P5 LEA.HI.X R9, R19, R69, R79, 0x2, P6 ;  /* 0x000000451309d211 */ /* 0x000fe400030f144f */
[----:B---3--:R-:W-:Y:S02]  /*caa0*/  SHF.R.S32.HI R31, RZ, 0x1f, R15 ;  /* 0x0000001fff1f7819 */ /* 0x008fe4000001140f */
[-C--:B------:R-:W-:Y:S01]  /*cab0*/  @!P2 LEA R30, P6, R15, R68.reuse, 0x2 ;  /* 0x000000440f1ea211 */ /* 0x080fe200078c10ff */
[----:B------:R2:W-:Y:S01]  /*cac0*/  @!P5 ST.E.64 desc[UR50][R8.64], R142 ;  /* 0x0000008e0800d985 */ /* 0x0005e2000c101b32 */
[----:B------:R-:W-:-:S02]  /*cad0*/  @!P4 LEA R14, P0, R18, R68, 0x2 ;  /* 0x00000044120ec211 */ /* 0x000fc400078010ff */
[-C--:B------:R-:W-:Y:S02]  /*cae0*/  @!P2 LEA.HI.X R31, R15, R69.reuse, R31, 0x2, P6 ;  /* 0x000000450f1fa211 */ /* 0x080fe400030f141f */
[----:B------:R-:W-:-:S05]  /*caf0*/  @!P4 LEA.HI.X R15, R18, R69, R78, 0x2, P0 ;  /* 0x00000045120fc211 */ /* 0x000fca00000f144e */
[----:B------:R2:W-:Y:S04]  /*cb00*/  @!P4 ST.E.64 desc[UR50][R14.64], R148 ;  /* 0x000000940e00c985 */ /* 0x0005e8000c101b32 */
[----:B------:R2:W-:Y:S04]  /*cb10*/  @!P1 ST.E.64 desc[UR50][R20.64], R150 ;  /* 0x0000009614009985 */ /* 0x0005e8000c101b32 */
[----:B------:R2:W-:Y:S04]  /*cb20*/  @!P3 ST.E.64 desc[UR50][R28.64], R156 ;  /* 0x0000009c1c00b985 */ /* 0x0005e8000c101b32 */
[----:B------:R2:W-:Y:S02]  /*cb30*/  @!P2 ST.E.64 desc[UR50][R30.64], R158 ;  /* 0x0000009e1e00a985 */ /* 0x0005e4000c101b32 */
.L_x_181:
[----:B------:R-:W-:Y:S05]  /*cb40*/  BSYNC B1 ;  /* 0x0000000000017941 */ /* 0x000fea0003800000 */
.L_x_180:
[----:B------:R-:W-:Y:S01]  /*cb50*/  ISETP.GE.AND P0, PT, R74, UR9, PT ;  /* 0x000000094a007c0c */ /* 0x000fe2000bf06270 */
[----:B--2---:R0:W1:Y:S04]  /*cb60*/  SHFL.IDX PT, R7, R75, 0x1, 0x1c1f ;  /* 0x003c1f004b077f89 */ /* 0x00406800000e0000 */
[----:B------:R0:W2:Y:S08]  /*cb70*/  SHFL.IDX PT, R6, R0, 0x1, 0x1c1f ;  /* 0x003c1f0000067f89 */ /* 0x0000b000000e0000 */
[----:B0-----:R-:W-:Y:S05]  /*cb80*/  @P0 BRA `(.L_x_179) ;  /* 0x0000001400ec0947 */ /* 0x001fea0003800000 */
[----:B------:R-:W-:Y:S02]  /*cb90*/  ULDC UR4, c[0x0][0xac8] ;  /* 0x0002b20000047ab9 */ /* 0x000fe40000000800 */
[----:B------:R-:W-:Y:S02]  /*cba0*/  ISETP.GE.AND P2, PT, R16, UR4, PT ;  /* 0x0000000410007c0c */ /* 0x000fe4000bf46270 */
[----:B------:R-:W-:Y:S02]  /*cbb0*/  ISETP.GE.AND P5, PT, R190, UR4, PT ;  /* 0x00000004be007c0c */ /* 0x000fe4000bfa6270 */
[----:B------:R-:W-:Y:S02]  /*cbc0*/  ISETP.GE.AND P4, PT, R188, UR4, PT ;  /* 0x00000004bc007c0c */ /* 0x000fe4000bf86270 */
[----:B------:R-:W-:Y:S02]  /*cbd0*/  ISETP.GE.AND P3, PT, R186, UR4, PT ;  /* 0x00000004ba007c0c */ /* 0x000fe4000bf66270 */
[----:B------:R-:W-:-:S05]  /*cbe0*/  ISETP.GE.AND P0, PT, R184, UR4, PT ;  /* 0x00000004b8007c0c */ /* 0x000fca000bf06270 */
[----:B-12---:R-:W-:Y:S02]  /*cbf0*/  @!P2 IMAD.WIDE R8, R16, 0x4, R6 ;  /* 0x000000041008a825 */ /* 0x006fe400078e0206 */
[----:B------:R-:W-:-:S03]  /*cc00*/  @!P5 LEA R14, P1, R190, R6, 0x2 ;  /* 0x00000006be0ed211 */ /* 0x000fc600078210ff */
[----:B------:R0:W-:Y:S01]  /*cc10*/  @!P2 ST.E.64 desc[UR50][R8.64], R10 ;  /* 0x0000000a0800a985 */ /* 0x0001e2000c101b32 */
[-C--:B------:R-:W-:Y:S02]  /*cc20*/  @!P4 LEA R20, P2, R188, R6.reuse, 0x2 ;  /* 0x00000006bc14c211 */ /* 0x080fe400078410ff */
[-C--:B------:R-:W-:Y:S02]  /*cc30*/  @!P5 LEA.HI.X R15, R190, R7.reuse, R191, 0x2, P1 ;  /* 0x00000007be0fd211 */ /* 0x080fe400008f14bf */
[----:B------:R-:W-:Y:S02]  /*cc40*/  ISETP.GE.AND P1, PT, R182, UR4, PT ;  /* 0x00000004b6007c0c */ /* 0x000fe4000bf26270 */
[-C--:B------:R-:W-:Y:S01]  /*cc50*/  @!P4 LEA.HI.X R21, R188, R7.reuse, R189, 0x2, P2 ;  /* 0x00000007bc15c211 */ /* 0x080fe200010f14bd */
[----:B------:R1:W-:Y:S01]  /*cc60*/  @!P5 ST.E.64 desc[UR50][R14.64], R12 ;  /* 0x0000000c0e00d985 */ /* 0x0003e2000c101b32 */
[----:B------:R-:W-:Y:S02]  /*cc70*/  @!P3 LEA R28, P6, R186, R6, 0x2 ;  /* 0x00000006ba1cb211 */ /* 0x000fe400078c10ff */
[----:B------:R-:W-:Y:S01]  /*cc80*/  ISETP.GE.AND P2, PT, R180, UR4, PT ;  /* 0x00000004b4007c0c */ /* 0x000fe2000bf46270 */
[----:B------:R-:W-:Y:S01]  /*cc90*/  @!P4 ST.E.64 desc[UR50][R20.64], R24 ;  /* 0x000000181400c985 */ /* 0x000fe2000c101b32 */
[----:B------:R-:W-:-:S02]  /*cca0*/  @!P3 LEA.HI.X R29, R186, R7, R187, 0x2, P6 ;  /* 0x00000007ba1db211 */ /* 0x000fc400030f14bb */
[----:B------:R-:W-:Y:S02]  /*ccb0*/  ISETP.GE.AND P4, PT, R178, UR4, PT ;  /* 0x00000004b2007c0c */ /* 0x000fe4000bf86270 */
[-C--:B------:R-:W-:Y:S01]  /*ccc0*/  @!P0 LEA R30, P5, R184, R6.reuse, 0x2 ;  /* 0x00000006b81e8211 */ /* 0x080fe200078a10ff */
[----:B------:R2:W-:Y:S01]  /*ccd0*/  @!P3 ST.E.64 desc[UR50][R28.64], R26 ;  /* 0x0000001a1c00b985 */ /* 0x0005e2000c101b32 */
[----:B------:R-:W-:Y:S02]  /*cce0*/  ISETP.GE.AND P3, PT, R176, UR4, PT ;  /* 0x00000004b0007c0c */ /* 0x000fe4000bf66270 */
[-C--:B------:R-:W-:Y:S02]  /*ccf0*/  @!P0 LEA.HI.X R31, R184, R7.reuse, R185, 0x2, P5 ;  /* 0x00000007b81f8211 */ /* 0x080fe400028f14b9 */
[-C--:B0-----:R-:W-:Y:S02]  /*cd00*/  @!P1 LEA R8, P5, R182, R6.reuse, 0x2 ;  /* 0x00000006b6089211 */ /* 0x081fe400078a10ff */
[----:B------:R-:W-:Y:S01]  /*cd10*/  @!P2 LEA R10, P6, R180, R6, 0x2 ;  /* 0x00000006b40aa211 */ /* 0x000fe200078c10ff */
[----:B------:R-:W-:Y:S01]  /*cd20*/  @!P0 ST.E.64 desc[UR50][R30.64], R32 ;  /* 0x000000201e008985 */ /* 0x000fe2000c101b32 */
[----:B------:R-:W-:-:S02]  /*cd30*/  @!P1 LEA.HI.X R9, R182, R7, R183, 0x2, P5 ;  /* 0x00000007b6099211 */ /* 0x000fc400028f14b7 */
[-C--:B------:R-:W-:Y:S02]  /*cd40*/  @!P2 LEA.HI.X R11, R180, R7.reuse, R181, 0x2, P6 ;  /* 0x00000007b40ba211 */ /* 0x080fe400030f14b5 */
[-C--:B-1----:R-:W-:Y:S01]  /*cd50*/  @!P4 LEA R12, P5, R178, R6.reuse, 0x2 ;  /* 0x00000006b20cc211 */ /* 0x082fe200078a10ff */
[----:B------:R0:W-:Y:S01]  /*cd60*/  @!P1 ST.E.64 desc[UR50][R8.64], R34 ;  /* 0x0000002208009985 */ /* 0x0001e2000c101b32 */
[----:B------:R-:W-:Y:S01]  /*cd70*/  ISETP.GE.AND P0, PT, R174, UR4, PT ;  /* 0x00000004ae007c0c */ /* 0x000fe2000bf06270 */
[----:B--2---:R-:W-:Y:S01]  /*cd80*/  VIADD R27, R16, 0xf0 ;  /* 0x000000f0101b7836 */ /* 0x004fe20000000000 */
[----:B------:R-:W-:Y:S01]  /*cd90*/  @!P4 LEA.HI.X R13, R178, R7, R179, 0x2, P5 ;  /* 0x00000007b20dc211 */ /* 0x000fe200028f14b3 */
[----:B------:R1:W-:Y:S01]  /*cda0*/  @!P2 ST.E.64 desc[UR50][R10.64], R40 ;  /* 0x000000280a00a985 */ /* 0x0003e2000c101b32 */
[----:B------:R-:W-:Y:S02]  /*cdb0*/  ISETP.GE.AND P1, PT, R172, UR4, PT ;  /* 0x00000004ac007c0c */ /* 0x000fe4000bf26270 */
[----:B------:R-:W-:Y:S01]  /*cdc0*/  @!P3 LEA R14, P2, R176, R6, 0x2 ;  /* 0x00000006b00eb211 */ /* 0x000fe200078410ff */
[----:B------:R2:W-:Y:S01]  /*cdd0*/  @!P4 ST.E.64 desc[UR50][R12.64], R42 ;  /* 0x0000002a0c00c985 */ /* 0x0005e2000c101b32 */
[----:B------:R-:W-:-:S02]  /*cde0*/  ISETP.GE.AND P4, PT, R170, UR4, PT ;  /* 0x00000004aa007c0c */ /* 0x000fc4000bf86270 */
[-C--:B------:R-:W-:Y:S02]  /*cdf0*/  @!P3 LEA.HI.X R15, R176, R7.reuse, R177, 0x2, P2 ;  /* 0x00000007b00fb211 */ /* 0x080fe400010f14b1 */
[----:B------:R-:W-:Y:S02]  /*ce00*/  ISETP.GE.AND P2, PT, R168, UR4, PT ;  /* 0x00000004a8007c0c */ /* 0x000fe4000bf46270 */
[-C--:B------:R-:W-:Y:S01]  /*ce10*/  @!P0 LEA R20, P6, R174, R6.reuse, 0x2 ;  /* 0x00000006ae148211 */ /* 0x080fe200078c10ff */
[----:B------:R3:W-:Y:S01]  /*ce20*/  @!P3 ST.E.64 desc[UR50][R14.64], R48 ;  /* 0x000000300e00b985 */ /* 0x0007e2000c101b32 */
[----:B------:R-:W-:Y:S02]  /*ce30*/  ISETP.GE.AND P3, PT, R166, UR4, PT ;  /* 0x00000004a6007c0c */ /* 0x000fe4000bf66270 */
[----:B------:R-:W-:Y:S02]  /*ce40*/  @!P1 LEA R24, P5, R172, R6, 0x2 ;  /* 0x00000006ac189211 */ /* 0x000fe400078a10ff */
[----:B------:R-:W-:-:S02]  /*ce50*/  @!P0 LEA.HI.X R21, R174, R7, R175, 0x2, P6 ;  /* 0x00000007ae158211 */ /* 0x000fc400030f14af */
[-C--:B------:R-:W-:Y:S02]  /*ce60*/  @!P1 LEA.HI.X R25, R172, R7.reuse, R173, 0x2, P5 ;  /* 0x00000007ac199211 */ /* 0x080fe400028f14ad */
[-C--:B0-----:R-:W-:Y:S01]  /*ce70*/  @!P4 LEA R8, P5, R170, R6.reuse, 0x2 ;  /* 0x00000006aa08c211 */ /* 0x081fe200078a10ff */
[----:B------:R0:W-:Y:S01]  /*ce80*/  @!P0 ST.E.64 desc[UR50][R20.64], R50 ;  /* 0x0000003214008985 */ /* 0x0001e2000c101b32 */
[----:B------:R-:W-:Y:S02]  /*ce90*/  ISETP.GE.AND P0, PT, R164, UR4, PT ;  /* 0x00000004a4007c0c */ /* 0x000fe4000bf06270 */
[-C--:B-1----:R-:W-:Y:S01]  /*cea0*/  @!P2 LEA R10, P6, R168, R6.reuse, 0x2 ;  /* 0x00000006a80aa211 */ /* 0x082fe200078c10ff */
[----:B------:R1:W-:Y:S01]  /*ceb0*/  @!P1 ST.E.64 desc[UR50][R24.64], R56 ;  /* 0x0000003818009985 */ /* 0x0003e2000c101b32 */
[----:B------:R-:W-:Y:S02]  /*cec0*/  @!P4 LEA.HI.X R9, R170, R7, R171, 0x2, P5 ;  /* 0x00000007aa09c211 */ /* 0x000fe400028f14ab */
[----:B--2---:R-:W-:-:S02]  /*ced0*/  @!P3 LEA R12, P5, R166, R6, 0x2 ;  /* 0x00000006a60cb211 */ /* 0x004fc400078a10ff */
[-C--:B------:R-:W-:Y:S01]  /*cee0*/  @!P2 LEA.HI.X R11, R168, R7.reuse, R169, 0x2, P6 ;  /* 0x00000007a80ba211 */ /* 0x080fe200030f14a9 */
[----:B------:R2:W-:Y:S01]  /*cef0*/  @!P4 ST.E.64 desc[UR50][R8.64], R58 ;  /* 0x0000003a0800c985 */ /* 0x0005e2000c101b32 */
[----:B------:R-:W-:Y:S02]  /*cf00*/  @!P3 LEA.HI.X R13, R166, R7, R167, 0x2, P5 ;  /* 0x00000007a60db211 */ /* 0x000fe400028f14a7 */
[----:B------:R-:W-:Y:S01]  /*cf10*/  ISETP.GE.AND P1, PT, R162, UR4, PT ;  /* 0x00000004a2007c0c */ /* 0x000fe2000bf26270 */
[----:B------:R4:W-:Y:S01]  /*cf20*/  @!P2 ST.E.64 desc[UR50][R10.64], R64 ;  /* 0x000000400a00a985 */ /* 0x0009e2000c101b32 */
[----:B------:R-:W-:Y:S02]  /*cf30*/  ISETP.GE.AND P4, PT, R160, UR4, PT ;  /* 0x00000004a0007c0c */ /* 0x000fe4000bf86270 */
[----:B---3--:R-:W-:Y:S01]  /*cf40*/  @!P0 LEA R14, P2, R164, R6, 0x2 ;  /* 0x00000006a40e8211 */ /* 0x008fe200078410ff */
[----:B------:R3:W-:Y:S01]  /*cf50*/  @!P3 ST.E.64 desc[UR50][R12.64], R66 ;  /* 0x000000420c00b985 */ /* 0x0007e2000c101b32 */
[----:B------:R-:W-:-:S02]  /*cf60*/  ISETP.GE.AND P3, PT, R94, UR4, PT ;  /* 0x000000045e007c0c */ /* 0x000fc4000bf66270 */
[-C--:B------:R-:W-:Y:S02]  /*cf70*/  @!P0 LEA.HI.X R15, R164, R7.reuse, R165, 0x2, P2 ;  /* 0x00000007a40f8211 */ /* 0x080fe400010f14a5 */
[----:B------:R-:W-:Y:S02]  /*cf80*/  ISETP.GE.AND P2, PT, R92, UR4, PT ;  /* 0x000000045c007c0c */ /* 0x000fe4000bf46270 */
[----:B------:R-:W-:Y:S01]  /*cf90*/  SHF.R.S32.HI R0, RZ, 0x1f, R27 ;  /* 0x0000001fff007819 */ /* 0x000fe2000001141b */
[----:B------:R5:W-:Y:S01]  /*cfa0*/  @!P0 ST.E.64 desc[UR50][R14.64], R96 ;  /* 0x000000600e008985 */ /* 0x000be2000c101b32 */
[-C--:B0-----:R-:W-:Y:S02]  /*cfb0*/  @!P1 LEA R20, P6, R162, R6.reuse, 0x2 ;  /* 0x00000006a2149211 */ /* 0x081fe400078c10ff */
[----:B-1----:R-:W-:Y:S02]  /*cfc0*/  @!P4 LEA R24, P5, R160, R6, 0x2 ;  /* 0x00000006a018c211 */ /* 0x002fe400078a10ff */
[----:B------:R-:W-:-:S02]  /*cfd0*/  @!P1 LEA.HI.X R21, R162, R7, R163, 0x2, P6 ;  /* 0x00000007a2159211 */ /* 0x000fc400030f14a3 */
[----:B------:R-:W-:Y:S02]  /*cfe0*/  ISETP.GE.AND P0, PT, R237, UR4, PT ;  /* 0x00000004ed007c0c */ /* 0x000fe4000bf06270 */
[-C--:B------:R-:W-:Y:S01]  /*cff0*/  @!P4 LEA.HI.X R25, R160, R7.reuse, R161, 0x2, P5 ;  /* 0x00000007a019c211 */ /* 0x080fe200028f14a1 */
[----:B------:R0:W-:Y:S01]  /*d000*/  @!P1 ST.E.64 desc[UR50][R20.64], R98 ;  /* 0x0000006214009985 */ /* 0x0001e2000c101b32 */
[-C--:B--2---:R-:W-:Y:S02]  /*d010*/  @!P3 LEA R8, P5, R94, R6.reuse, 0x2 ;  /* 0x000000065e08b211 */ /* 0x084fe400078a10ff */
[----:B------:R-:W-:Y:S01]  /*d020*/  ISETP.GE.AND P1, PT, R236, UR4, PT ;  /* 0x00000004ec007c0c */ /* 0x000fe2000bf26270 */
[----:B------:R1:W-:Y:S01]  /*d030*/  @!P4 ST.E.64 desc[UR50][R24.64], R104 ;  /* 0x000000681800c985 */ /* 0x0003e2000c101b32 */
[----:B------:R-:W-:Y:S02]  /*d040*/  @!P3 LEA.HI.X R9, R94, R7, R95, 0x2, P5 ;  /* 0x000000075e09b211 */ /* 0x000fe400028f145f */
[----:B----4-:R-:W-:-:S02]  /*d050*/  @!P2 LEA R10, P6, R92, R6, 0x2 ;  /* 0x000000065c0aa211 */ /* 0x010fc400078c10ff */
[----:B------:R-:W-:Y:S01]  /*d060*/  ISETP.GE.AND P4, PT, R235, UR4, PT ;  /* 0x00000004eb007c0c */ /* 0x000fe2000bf86270 */
[----:B------:R2:W-:Y:S01]  /*d070*/  @!P3 ST.E.64 desc[UR50][R8.64], R106 ;  /* 0x0000006a0800b985 */ /* 0x0005e2000c101b32 */
[----:B------:R-:W-:Y:S02]  /*d080*/  ISETP.GE.AND P3, PT, R234, UR4, PT ;  /* 0x00000004ea007c0c */ /* 0x000fe4000bf66270 */
[C---:B---3--:R-:W-:Y:S02]  /*d090*/  @!P0 LEA R12, P5, R237.reuse, R6, 0x2 ;  /* 0x00000006ed0c8211 */ /* 0x048fe400078a10ff */
[-C--:B------:R-:W-:Y:S02]  /*d0a0*/  @!P2 LEA.HI.X R11, R92, R7.reuse, R93, 0x2, P6 ;  /* 0x000000075c0ba211 */ /* 0x080fe400030f145d */
[----:B------:R-:W-:-:S03]  /*d0b0*/  @!P0 LEA.HI.X R13, R237, R7, R91, 0x2, P5 ;  /* 0x00000007ed0d8211 */ /* 0x000fc600028f145b */
[----:B------:R3:W-:Y:S01]  /*d0c0*/  @!P2 ST.E.64 desc[UR50][R10.64], R112 ;  /* 0x000000700a00a985 */ /* 0x0007e2000c101b32 */
[CC--:B-----5:R-:W-:Y:S02]  /*d0d0*/  @!P1 LEA R14, P2, R236.reuse, R6.reuse, 0x2 ;  /* 0x00000006ec0e9211 */ /* 0x0e0fe400078410ff */
[-C--:B0-----:R-:W-:Y:S01]  /*d0e0*/  @!P4 LEA R20, P5, R235, R6.reuse, 0x2 ;  /* 0x00000006eb14c211 */ /* 0x081fe200078a10ff */
[----:B------:R0:W-:Y:S01]  /*d0f0*/  @!P0 ST.E.64 desc[UR50][R12.64], R114 ;  /* 0x000000720c008985 */ /* 0x0001e2000c101b32 */
[----:B------:R-:W-:Y:S02]  /*d100*/  ISETP.GE.AND P0, PT, R233, UR4, PT ;  /* 0x00000004e9007c0c */ /* 0x000fe4000bf06270 */
[-C--:B------:R-:W-:Y:S02]  /*d110*/  @!P1 LEA.HI.X R15, R236, R7.reuse, R90, 0x2, P2 ;  /* 0x00000007ec0f9211 */ /* 0x080fe400010f145a */
[----:B------:R-:W-:Y:S02]  /*d120*/  ISETP.GE.AND P2, PT, R232, UR4, PT ;  /* 0x00000004e8007c0c */ /* 0x000fe4000bf46270 */
[----:B-1----:R-:W-:Y:S01]  /*d130*/  @!P3 LEA R24, P6, R234, R6, 0x2 ;  /* 0x00000006ea18b211 */ /* 0x002fe200078c10ff */
[----:B------:R1:W-:Y:S01]  /*d140*/  @!P1 ST.E.64 desc[UR50][R14.64], R120 ;  /* 0x000000780e009985 */ /* 0x0003e2000c101b32 */
[----:B------:R-:W-:-:S02]  /*d150*/  @!P4 LEA.HI.X R21, R235, R7, R89, 0x2, P5 ;  /* 0x00000007eb15c211 */ /* 0x000fc400028f1459 */
[----:B------:R-:W-:-:S03]  /*d160*/  @!P3 LEA.HI.X R25, R234, R7, R88, 0x2, P6 ;  /* 0x00000007ea19b211 */ /* 0x000fc600030f1458 */
[----:B------:R-:W-:Y:S01]  /*d170*/  @!P4 ST.E.64 desc[UR50][R20.64], R122 ;  /* 0x0000007a1400c985 */ /* 0x000fe2000c101b32 */
[-C--:B--2---:R-:W-:Y:S02]  /*d180*/  @!P0 LEA R8, P1, R233, R6.reuse, 0x2 ;  /* 0x00000006e9088211 */ /* 0x084fe400078210ff */
[----:B------:R-:W-:Y:S01]  /*d190*/  ISETP.GE.AND P4, PT, R23, UR4, PT ;  /* 0x0000000417007c0c */ /* 0x000fe2000bf86270 */
[----:B------:R2:W-:Y:S01]  /*d1a0*/  @!P3 ST.E.64 desc[UR50][R24.64], R128 ;  /* 0x000000801800b985 */ /* 0x0005e2000c101b32 */
[----:B------:R-:W-:Y:S02]  /*d1b0*/  ISETP.GE.AND P3, PT, R22, UR4, PT ;  /* 0x0000000416007c0c */ /* 0x000fe4000bf66270 */
[C---:B---3--:R-:W-:Y:S02]  /*d1c0*/  @!P2 LEA R10, P5, R232.reuse, R6, 0x2 ;  /* 0x00000006e80aa211 */ /* 0x048fe400078a10ff */
[-C--:B------:R-:W-:Y:S02]  /*d1d0*/  @!P0 LEA.HI.X R9, R233, R7.reuse, R83, 0x2, P1 ;  /* 0x00000007e9098211 */ /* 0x080fe400008f1453 */
[----:B------:R-:W-:-:S02]  /*d1e0*/  @!P2 LEA.HI.X R11, R232, R7, R82, 0x2, P5 ;  /* 0x00000007e80ba211 */ /* 0x000fc400028f1452 */
[----:B------:R-:W-:Y:S01]  /*d1f0*/  ISETP.GE.AND P1, PT, R27, UR4, PT ;  /* 0x000000041b007c0c */ /* 0x000fe2000bf26270 */
[----:B------:R3:W-:Y:S01]  /*d200*/  @!P0 ST.E.64 desc[UR50][R8.64], R130 ;  /* 0x0000008208008985 */ /* 0x0007e2000c101b32 */
[----:B------:R-:W-:Y:S02]  /*d210*/  ISETP.GE.AND P0, PT, R18, UR4, PT ;  /* 0x0000000412007c0c */ /* 0x000fe4000bf06270 */
[-C--:B0-----:R-:W-:Y:S01]  /*d220*/  @!P4 LEA R12, P5, R23, R6.reuse, 0x2 ;  /* 0x00000006170cc211 */ /* 0x081fe200078a10ff */
[----:B------:R0:W-:Y:S01]  /*d230*/  @!P2 ST.E.64 desc[UR50][R10.64], R136 ;  /* 0x000000880a00a985 */ /* 0x0001e2000c101b32 */
[----:B------:R-:W-:Y:S02]  /*d240*/  ISETP.GE.AND P2, PT, R19, UR4, PT ;  /* 0x0000000413007c0c */ /* 0x000fe4000bf46270 */
[----:B-1----:R-:W-:Y:S02]  /*d250*/  @!P3 LEA R14, P6, R22, R6, 0x2 ;  /* 0x00000006160eb211 */ /* 0x002fe400078c10ff */
[----:B------:R-:W-:-:S02]  /*d260*/  @!P4 LEA.HI.X R13, R23, R7, R81, 0x2, P5 ;  /* 0x00000007170dc211 */ /* 0x000fc400028f1451 */
[----:B------:R-:W-:Y:S02]  /*d270*/  @!P3 LEA.HI.X R15, R22, R7, R80, 0x2, P6 ;  /* 0x00000007160fb211 */ /* 0x000fe400030f1450 */
[----:B------:R-:W-:Y:S01]  /*d280*/  ISETP.GE.AND P6, PT, R17, UR4, PT ;  /* 0x0000000411007c0c */ /* 0x000fe2000bfc6270 */
[----:B------:R1:W-:Y:S01]  /*d290*/  @!P4 ST.E.64 desc[UR50][R12.64], R138 ;  /* 0x0000008a0c00c985 */ /* 0x0003e2000c101b32 */
[----:B--2---:R-:W-:-:S03]  /*d2a0*/  @!P1 LEA R24, P5, R27, R6, 0x2 ;  /* 0x000000061b189211 */ /* 0x004fc600078a10ff */
[-C--:B---3--:R-:W-:Y:S01]  /*d2b0*/  @!P2 LEA R8, P4, R19, R6.reuse, 0x2 ;  /* 0x000000061308a211 */ /* 0x088fe200078810ff */
[----:B------:R2:W-:Y:S01]  /*d2c0*/  @!P3 ST.E.64 desc[UR50][R14.64], R144 ;  /* 0x000000900e00b985 */ /* 0x0005e2000c101b32 */
[-C--:B------:R-:W-:Y:S02]  /*d2d0*/  @!P1 LEA.HI.X R25, R27, R7.reuse, R0, 0x2, P5 ;  /* 0x000000071b199211 */ /* 0x080fe400028f1400 */
[CC--:B0-----:R-:W-:Y:S02]  /*d2e0*/  @!P0 LEA R10, P3, R18.reuse, R6.reuse, 0x2 ;  /* 0x00000006120a8211 */ /* 0x0c1fe400078610ff */
[-C--:B------:R-:W-:Y:S02]  /*d2f0*/  @!P2 LEA.HI.X R9, R19, R7.reuse, R79, 0x2, P4 ;  /* 0x000000071309a211 */ /* 0x080fe400020f144f */
[----:B------:R-:W-:Y:S02]  /*d300*/  SHF.R.S32.HI R0, RZ, 0x1f, R17 ;  /* 0x0000001fff007819 */ /* 0x000fe40000011411 */
[C---:B------:R-:W-:Y:S01]  /*d310*/  @!P6 LEA R20, P4, R17.reuse, R6, 0x2 ;  /* 0x000000061114e211 */ /* 0x040fe200078810ff */
[----:B------:R2:W-:Y:S01]  /*d320*/  @!P2 ST.E.64 desc[UR50][R8.64], R146 ;  /* 0x000000920800a985 */ /* 0x0005e2000c101b32 */
[-C--:B------:R-:W-:Y:S01]  /*d330*/  @!P0 LEA.HI.X R11, R18, R7.reuse, R78, 0x2, P3 ;  /* 0x00000007120b8211 */ /* 0x080fe200018f144e */
[----:B-1----:R-:W-:Y:S01]  /*d340*/  VIADD R13, R16, 0xf8 ;  /* 0x000000f8100d7836 */ /* 0x002fe20000000000 */
[----:B------:R-:W-:-:S03]  /*d350*/  @!P6 LEA.HI.X R21, R17, R7, R0, 0x2, P4 ;  /* 0x000000071115e211 */ /* 0x000fc600020f1400 */
[----:B------:R2:W-:Y:S01]  /*d360*/  @!P0 ST.E.64 desc[UR50][R10.64], R152 ;  /* 0x000000980a008985 */ /* 0x0005e2000c101b32 */
[----:B------:R-:W-:-:S03]  /*d370*/  ISETP.GE.AND P0, PT, R13, UR4, PT ;  /* 0x000000040d007c0c */ /* 0x000fc6000bf06270 */
[----:B------:R2:W-:Y:S04]  /*d380*/  @!P6 ST.E.64 desc[UR50][R20.64], R154 ;  /* 0x0000009a1400e985 */ /* 0x0005e8000c101b32 */
[----:B------:R2:W-:Y:S06]  /*d390*/  @!P1 ST.E.64 desc[UR50][R24.64], R2 ;  /* 0x0000000218009985 */ /* 0x0005ec000c101b32 */
[----:B------:R-:W-:Y:S05]  /*d3a0*/  @P0 BRA `(.L_x_179) ;  /* 0x0000000c00e40947 */ /* 0x000fea0003800000 */
[----:B--2---:R-:W-:Y:S02]  /*d3b0*/  LEA R2, P0, R13, R6, 0x2 ;  /* 0x000000060d027211 */ /* 0x004fe400078010ff */
[----:B------:R-:W-:-:S04]  /*d3c0*/  SHF.R.S32.HI R6, RZ, 0x1f, R13 ;  /* 0x0000001fff067819 */ /* 0x000fc8000001140d */
[----:B------:R-:W-:-:S05]  /*d3d0*/  LEA.HI.X R3, R13, R7, R6, 0x2, P0 ;  /* 0x000000070d037211 */ /* 0x000fca00000f1406 */
[----:B------:R0:W-:Y:S01]  /*d3e0*/  ST.E.64 desc[UR50][R2.64], R4 ;  /* 0x0000000402007985 */ /* 0x0001e2000c101b32 */
[----:B------:R-:W-:Y:S05]  /*d3f0*/  BRA `(.L_x_179) ;  /* 0x0000000c00d07947 */ /* 0x000fea0003800000 */
.L_x_170:
[----:B------:R-:W-:Y:S02]  /*d400*/  ULDC.64 UR8, c[0x0][0xc00] ;  /* 0x0003000000087ab9 */ /* 0x000fe40000000a00 */
[----:B------:R-:W-:-:S04]  /*d410*/  UISETP.NE.U32.AND UP0, UPT, UR8, URZ, UPT ;  /* 0x0000003f0800728c */ /* 0x000fc8000bf05070 */
[----:B------:R-:W-:-:S03]  /*d420*/  UISETP.NE.AND.EX UP0, UPT, UR9, URZ, UPT, UP0 ;  /* 0x0000003f0900728c */ /* 0x000fc6000bf05300 */
[----:B------:R-:W-:Y:S02]  /*d430*/  ULDC.64 UR8, c[0x0][0xc00] ;  /* 0x0003000000087ab9 */ /* 0x000fe40000000a00 */
[----:B------:R-:W-:Y:S01]  /*d440*/  UIMAD.WIDE UR8, UR36, 0x4, UR8 ;  /* 0x00000004240878a5 */ /* 0x000fe2000f8e0208 */
[----:B------:R-:W-:-:S05]  /*d450*/  PLOP3.LUT P1, PT, PT, PT, UP0, 0x80, 0x0 ;  /* 0x000000000000781c */ /* 0x000fca0003f2f008 */
[----:B------:R-:W-:Y:S02]  /*d460*/  IMAD.U32 R2, RZ, RZ, UR8 ;  /* 0x00000008ff027e24 */ /* 0x000fe4000f8e00ff */
[----:B------:R-:W-:Y:S01]  /*d470*/  IMAD.U32 R3, RZ, RZ, UR9 ;  /* 0x00000009ff037e24 */ /* 0x000fe2000f8e00ff */
[----:B------:R-:W-:Y:S02]  /*d480*/  ULDC.64 UR8, c[0x0][0xc08] ;  /* 0x0003020000087ab9 */ /* 0x000fe40000000a00 */
[----:B------:R-:W-:-:S03]  /*d490*/  UISETP.NE.U32.AND UP1, UPT, UR8, URZ, UPT ;  /* 0x0000003f0800728c */ /* 0x000fc6000bf25070 */
[----:B------:R-:W2:Y:S01]  /*d4a0*/  @P1 LDG.E R6, desc[UR50][R2.64] ;  /* 0x0000003202061981 */ /* 0x000ea2000c1e1900 */
[----:B------:R-:W-:Y:S01]  /*d4b0*/  UISETP.NE.AND.EX UP1, UPT, UR9, URZ, UPT, UP1 ;  /* 0x0000003f0900728c */ /* 0x000fe2000bf25310 */
[----:B------:R-:W-:Y:S01]  /*d4c0*/  ULDC UR4, c[0x0][0xa88] ;  /* 0x0002a20000047ab9 */ /* 0x000fe20000000800 */
[----:B------:R-:W1:Y:S01]  /*d4d0*/  S2R R7, SR_TID.X ;  /* 0x0000000000077919 */ /* 0x000e620000002100 */
[----:B------:R-:W-:-:S03]  /*d4e0*/  IMAD.U32 R0, RZ, RZ, UR4 ;  /* 0x00000004ff007e24 */ /* 0x000fc6000f8e00ff */
[----:B------:R-:W-:-:S05]  /*d4f0*/  PLOP3.LUT P2, PT, PT, PT, UP1, 0x80, 0x0 ;  /* 0x000000000000781c */ /* 0x000fca0003f4f018 */
[----:B------:R-:W-:-:S04]  /*d500*/  @UP1 ULEA UR8, UP2, UR36, UR8, 0x2 ;  /* 0x0000000824081291 */ /* 0x000fc8000f84103f */
[----:B------:R-:W-:Y:S02]  /*d510*/  @UP1 ULEA.HI.X UR9, UR36, UR9, UR37, 0x2, UP2 ;  /* 0x0000000924091291 */ /* 0x000fe400090f1425 */
[----:B------:R-:W-:-:S04]  /*d520*/  IMAD.U32 R4, RZ, RZ, UR8 ;  /* 0x00000008ff047e24 */ /* 0x000fc8000f8e00ff */
[----:B------:R-:W-:-:S05]  /*d530*/  IMAD.U32 R5, RZ, RZ, UR9 ;  /* 0x00000009ff057e24 */ /* 0x000fca000f8e00ff */
[----:B------:R3:W5:Y:S01]  /*d540*/  @P2 LDG.E R0, desc[UR50][R4.64] ;  /* 0x0000003204002981 */ /* 0x000762000c1e1900 */
[----:B------:R-:W-:Y:S01]  /*d550*/  UMOV UR4, URZ ;  /* 0x0000003f00047c82 */ /* 0x000fe20008000000 */
[----:B--2---:R-:W-:Y:S01]  /*d560*/  @P1 R2UR UR4, R6 ;  /* 0x00000000060412ca */ /* 0x004fe200000e0000 */
[----:B-1----:R-:W-:-:S05]  /*d570*/  VIADD R6, R7, 0xffffff80 ;  /* 0xffffff8007067836 */ /* 0x002fca0000000000 */
[----:B------:R-:W-:-:S07]  /*d580*/  ISETP.GT.AND P0, PT, R6, 0x7f, PT ;  /* 0x0000007f0600780c */ /* 0x000fce0003f04270 */
[----:B------:R-:W-:Y:S01]  /*d590*/  USHF.R.S32.HI UR16, URZ, 0x1f, UR4 ;  /* 0x0000001f3f107899 */ /* 0x000fe20008011404 */
[----:B---3--:R-:W-:Y:S11]  /*d5a0*/  @P2 BRA `(.L_x_182) ;  /* 0x0000000000102947 */ /* 0x008ff60003800000 */
[----:B------:R-:W-:Y:S05]  /*d5b0*/  @!P1 BRA `(.L_x_182) ;  /* 0x00000000000c9947 */ /* 0x000fea0003800000 */
[----:B------:R-:W2:Y:S04]  /*d5c0*/  LDG.E R5, desc[UR50][R2.64] ;  /* 0x0000003202057981 */ /* 0x000ea8000c1e1900 */
[----:B-----5:R-:W2:Y:S02]  /*d5d0*/  LDG.E R0, desc[UR50][R2.64+0x4] ;  /* 0x0000043202007981 */ /* 0x020ea4000c1e1900 */
[----:B--2---:R-:W-:-:S07]  /*d5e0*/  IMAD.IADD R0, R0, 0x1, -R5 ;  /* 0x0000000100007824 */ /* 0x004fce00078e0a05 */
.L_x_182:
[----:B------:R-:W-:Y:S01]  /*d5f0*/  USEL UR36, UR36, URZ, !UP0 ;  /* 0x0000003f24247287 */ /* 0x000fe2000c000000 */
[----:B------:R-:W-:Y:S01]  /*d600*/  BSSY B1, `(.L_x_183) ;  /* 0x0000038000017945 */ /* 0x000fe20003800000 */
[----:B------:R-:W-:-:S03]  /*d610*/  USEL UR37, UR37, URZ, !UP0 ;  /* 0x0000003f25257287 */ /* 0x000fc6000c000000 */
[----:B------:R-:W-:Y:S09]  /*d620*/  @P0 BRA `(.L_x_184) ;  /* 0x0000000000d40947 */ /* 0x000ff20003800000 */
[----:B------:R-:W1:Y:S01]  /*d630*/  LDC R9, c[0x0][0xbe8] ;  /* 0x0002fa00ff097b82 */ /* 0x000e620000000800 */
[----:B------:R-:W-:-:S04]  /*d640*/  IMAD.U32 R2, RZ, RZ, UR43 ;  /* 0x0000002bff027e24 */ /* 0x000fc8000f8e00ff */
[----:B------:R-:W-:-:S04]  /*d650*/  IMAD R2, R2, 0x80, R7 ;  /* 0x0000008002027824 */ /* 0x000fc800078e0207 */
[----:B------:R-:W-:Y:S02]  /*d660*/  VIADD R4, R2, 0xffffff80 ;  /* 0xffffff8002047836 */ /* 0x000fe40000000000 */
[----:B-1---5:R-:W-:-:S05]  /*d670*/  IMAD R3, R0, R9, RZ ;  /* 0x0000000900037224 */ /* 0x022fca00078e02ff */
[----:B------:R-:W-:-:S13]  /*d680*/  ISETP.GE.AND P0, PT, R4, R3, PT ;  /* 0x000000030400720c */ /* 0x000fda0003f06270 */
[----:B------:R-:W-:Y:S05]  /*d690*/  @P0 BRA `(.L_x_184) ;  /* 0x0000000000b80947 */ /* 0x000fea0003800000 */
[----:B------:R-:W-:Y:S01]  /*d6a0*/  ISETP.NE.AND P0, PT, R9, 0x1, PT ;  /* 0x000000010900780c */ /* 0x000fe20003f05270 */
[----:B------:R-:W-:Y:S01]  /*d6b0*/  UISETP.GT.AND UP2, UPT, UR45, 0x1, UPT ;  /* 0x000000012d00788c */ /* 0x000fe2000bf44270 */
[----:B------:R-:W-:Y:S01]  /*d6c0*/  IMAD.MOV.U32 R5, RZ, RZ, R4 ;  /* 0x000000ffff057224 */ /* 0x000fe200078e0004 */
[----:B------:R-:W-:Y:S02]  /*d6d0*/  UMOV UR8, 0x9b8 ;  /* 0x000009b800087882 */ /* 0x000fe40000000000 */
[----:B------:R-:W-:Y:S02]  /*d6e0*/  USEL UR17, UR8, 0x978, UP2 ;  /* 0x0000097808117887 */ /* 0x000fe40009000000 */
[----:B------:R-:W-:-:S06]  /*d6f0*/  USEL UR19, UR39, URZ, UP2 ;  /* 0x0000003f27137287 */ /* 0x000fcc0009000000 */
[----:B------:R-:W1:Y:S04]  /*d700*/  @P0 LDC R3, c[0x0][0xbec] ;  /* 0x0002fb00ff030b82 */ /* 0x000e680000000800 */
[----:B------:R-:W-:Y:S01]  /*d710*/  ULDC.64 UR8, c[0x0][UR17+0x218] ;  /* 0x0000860011087abb */ /* 0x000fe20008000a00 */
[----:B------:R-:W-:Y:S01]  /*d720*/  ULDC.64 UR12, c[0x0][UR17+0x220] ;  /* 0x00008800110c7abb */ /* 0x000fe20008000a00 */
[----:B------:R-:W-:Y:S01]  /*d730*/  ULDC.64 UR14, c[0x0][UR17+0x228] ;  /* 0x00008a00110e7abb */ /* 0x000fe20008000a00 */
[----:B------:R-:W-:Y:S01]  /*d740*/  UIMAD.WIDE.U32 UR10, UR8, UR42, URZ ;  /* 0x0000002a080a72a5 */ /* 0x000fe2000f8e003f */
[----:B------:R-:W2:Y:S01]  /*d750*/  @P0 LDC R7, c[0x0][0xbf0] ;  /* 0x0002fc00ff070b82 */ /* 0x000ea20000000800 */
[----:B------:R-:W-:Y:S02]  /*d760*/  UIMAD UR18, UR9, UR42, URZ ;  /* 0x0000002a091272a4 */ /* 0x000fe4000f8e023f */
[----:B------:R-:W-:-:S02]  /*d770*/  UIMAD UR13, UR13, UR36, URZ ;  /* 0x000000240d0d72a4 */ /* 0x000fc4000f8e023f */
[----:B------:R-:W-:Y:S02]  /*d780*/  UIMAD.WIDE.U32 UR20, UR14, UR19, URZ ;  /* 0x000000130e1472a5 */ /* 0x000fe4000f8e003f */
[----:B------:R-:W-:Y:S02]  /*d790*/  UIMAD.WIDE.U32 UR8, UR12, UR36, URZ ;  /* 0x000000240c0872a5 */ /* 0x000fe4000f8e003f */
[----:B------:R-:W-:Y:S02]  /*d7a0*/  UIMAD UR14, UR15, UR19, URZ ;  /* 0x000000130f0e72a4 */ /* 0x000fe4000f8e023f */
[----:B------:R-:W-:Y:S02]  /*d7b0*/  UIMAD UR13, UR12, UR37, UR13 ;  /* 0x000000250c0d72a4 */ /* 0x000fe4000f8e020d */
[----:B------:R-:W-:Y:S02]  /*d7c0*/  UIADD3 UR10, UP0, UP1, UR8, UR10, UR4 ;  /* 0x0000000a080a7290 */ /* 0x000fe4000f91e004 */
[----:B------:R-:W-:Y:S01]  /*d7d0*/  UIADD3 UR8, UR14, UR21, URZ ;  /* 0x000000150e087290 */ /* 0x000fe2000fffe03f */
[----:B-1----:R-:W-:Y:S01]  /*d7e0*/  @P0 IMAD.HI.U32 R2, R4, R3, RZ ;  /* 0x0000000304020227 */ /* 0x002fe200078e00ff */
[----:B------:R-:W-:-:S02]  /*d7f0*/  UIADD3 UR11, UR18, UR11, URZ ;  /* 0x0000000b120b7290 */ /* 0x000fc4000fffe03f */
[----:B------:R-:W-:Y:S01]  /*d800*/  UIADD3 UR13, UR9, UR13, URZ ;  /* 0x0000000d090d7290 */ /* 0x000fe2000fffe03f */
[----:B------:R-:W-:Y:S02]  /*d810*/  IMAD.U32 R3, RZ, RZ, UR21 ;  /* 0x00000015ff037e24 */ /* 0x000fe4000f8e00ff */
[----:B------:R-:W-:Y:S01]  /*d820*/  IMAD.U32 R8, RZ, RZ, UR8 ;  /* 0x00000008ff087e24 */ /* 0x000fe2000f8e00ff */
[----:B------:R-:W-:Y:S01]  /*d830*/  ULDC.64 UR8, c[0x0][UR17+0x210] ;  /* 0x0000840011087abb */ /* 0x000fe20008000a00 */
[----:B--2---:R-:W-:Y:S01]  /*d840*/  @P0 SHF.R.U32.HI R5, RZ, R7, R2 ;  /* 0x00000007ff050219 */ /* 0x004fe20000011602 */
[----:B------:R-:W-:-:S04]  /*d850*/  IMAD.U32 R2, RZ, RZ, UR20 ;  /* 0x00000014ff027e24 */ /* 0x000fc8000f8e00ff */
[--C-:B------:R-:W-:Y:S01]  /*d860*/  IMAD.MOV R7, RZ, RZ, -R5.reuse ;  /* 0x000000ffff077224 */ /* 0x100fe200078e0a05 */
[----:B------:R-:W-:Y:S01]  /*d870*/  IADD3 R2, P0, P1, R5, UR10, R2 ;  /* 0x0000000a05027c10 */ /* 0x000fe2000f91e002 */
[----:B------:R-:W-:Y:S01]  /*d880*/  UIADD3.X UR10, UR13, UR11, UR16, UP0, UP1 ;  /* 0x0000000b0d0a7290 */ /* 0x000fe200087e2410 */
[----:B------:R-:W-:Y:S01]  /*d890*/  SHF.R.S32.HI R5, RZ, 0x1f, R5 ;  /* 0x0000001fff057819 */ /* 0x000fe20000011405 */
[----:B------:R-:W-:-:S04]  /*d8a0*/  IMAD R7, R9, R7, R4 ;  /* 0x0000000709077224 */ /* 0x000fc800078e0204 */
[----:B------:R-:W-:Y:S01]  /*d8b0*/  IADD3.X R3, R5, UR10, R8, P0, P1 ;  /* 0x0000000a05037c10 */ /* 0x000fe200087e2408 */
[C---:B------:R-:W-:Y:S01]  /*d8c0*/  IMAD R9, R7.reuse, UR9, RZ ;  /* 0x0000000907097c24 */ /* 0x040fe2000f8e02ff */
[----:B------:R-:W-:Y:S01]  /*d8d0*/  SHF.R.S32.HI R4, RZ, 0x1f, R7 ;  /* 0x0000001fff047819 */ /* 0x000fe20000011407 */
[----:B------:R-:W-:Y:S01]  /*d8e0*/  ULDC.64 UR10, c[0x0][0xba8] ;  /* 0x0002ea00000a7ab9 */ /* 0x000fe20000000a00 */
[----:B------:R-:W-:Y:S01]  /*d8f0*/  @!UP2 ULDC UR10, c[0x0][0xb50] ;  /* 0x0002d400000aaab9 */ /* 0x000fe20000000800 */
[----:B------:R-:W-:Y:S01]  /*d900*/  IMAD.WIDE.U32 R2, R7, UR8, R2 ;  /* 0x0000000807027c25 */ /* 0x000fe2000f8e0002 */
[----:B------:R-:W-:-:S03]  /*d910*/  @!UP2 ULDC UR11, c[0x0][0xb54] ;  /* 0x0002d500000baab9 */ /* 0x000fc60000000800 */
[----:B------:R-:W-:Y:S01]  /*d920*/  IMAD R9, R4, UR8, R9 ;  /* 0x0000000804097c24 */ /* 0x000fe2000f8e0209 */
[----:B------:R-:W-:-:S03]  /*d930*/  LEA R4, P0, R2, UR10, 0x2 ;  /* 0x0000000a02047c11 */ /* 0x000fc6000f8010ff */
[----:B------:R-:W-:-:S05]  /*d940*/  IMAD.IADD R3, R3, 0x1, R9 ;  /* 0x0000000103037824 */ /* 0x000fca00078e0209 */
[----:B------:R-:W-:Y:S01]  /*d950*/  LEA.HI.X R5, R2, UR11, R3, 0x2, P0 ;  /* 0x0000000b02057c11 */ /* 0x000fe200080f1403 */
[----:B------:R-:W-:-:S05]  /*d960*/  IMAD.MOV.U32 R3, RZ, RZ, -0x800000 ;  /* 0xff800000ff037424 */ /* 0x000fca00078e00ff */
[----:B------:R1:W-:Y:S02]  /*d970*/  STG.E desc[UR50][R4.64], R3 ;  /* 0x0000000304007986 */ /* 0x0003e4000c101932 */
.L_x_184:
[----:B------:R-:W-:Y:S05]  /*d980*/  BSYNC B1 ;  /* 0x0000000000017941 */ /* 0x000fea0003800000 */
.L_x_183:
[----:B------:R-:W-:-:S06]  /*d990*/  UISETP.GT.AND UP0, UPT, UR45, 0x1, UPT ;  /* 0x000000012d00788c */ /* 0x000fcc000bf04270 */
[----:B------:R-:W-:-:S13]  /*d9a0*/  PLOP3.LUT P0, PT, PT, PT, UP0, 0x80, 0x0 ;  /* 0x000000000000781c */ /* 0x000fda0003f0f008 */
[----:B------:R-:W-:Y:S05]  /*d9b0*/  @P0 BRA `(.L_x_179) ;  /* 0x0000000800600947 */ /* 0x000fea0003800000 */
[----:B------:R-:W2:Y:S01]  /*d9c0*/  LDC R11, c[0x0][0xbe8] ;  /* 0x0002fa00ff0b7b82 */ /* 0x000ea20000000800 */
[----:B-1----:R-:W-:Y:S01]  /*d9d0*/  SHF.R.S32.HI R3, RZ, 0x1f, R6 ;  /* 0x0000001fff037819 */ /* 0x002fe20000011406 */
[----:B------:R-:W-:Y:S01]  /*d9e0*/  ULDC.64 UR10, c[0x0][0xaa0] ;  /* 0x0002a800000a7ab9 */ /* 0x000fe20000000a00 */
[----:B------:R-:W-:Y:S01]  /*d9f0*/  BSSY B1, `(.L_x_185) ;  /* 0x0000052000017945 */ /* 0x000fe20003800000 */
[----:B------:R-:W-:Y:S01]  /*da00*/  UIMAD.WIDE.U32 UR8, UR4, UR10, URZ ;  /* 0x0000000a040872a5 */ /* 0x000fe2000f8e003f */
[----:B------:R-:W-:Y:S01]  /*da10*/  LEA.HI R2, R3, R6, RZ, 0x3 ;  /* 0x0000000603027211 */ /* 0x000fe200078f18ff */
[----:B------:R-:W-:-:S03]  /*da20*/  UIMAD UR10, UR16, UR10, URZ ;  /* 0x0000000a100a72a4 */ /* 0x000fc6000f8e023f */
[----:B------:R-:W-:Y:S01]  /*da30*/  LOP3.LUT R5, R2, 0xfffffff8, RZ, 0xc0, !PT ;  /* 0xfffffff802057812 */ /* 0x000fe200078ec0ff */
[----:B------:R-:W-:Y:S01]  /*da40*/  UIMAD UR10, UR4, UR11, UR10 ;  /* 0x0000000b040a72a4 */ /* 0x000fe2000f8e020a */
[----:B------:R-:W-:-:S03]  /*da50*/  SHF.R.S32.HI R13, RZ, 0x3, R2 ;  /* 0x00000003ff0d7819 */ /* 0x000fc60000011402 */
[----:B------:R-:W-:Y:S01]  /*da60*/  IMAD.IADD R8, R6, 0x1, -R5 ;  /* 0x0000000106087824 */ /* 0x000fe200078e0a05 */
[----:B------:R-:W-:Y:S01]  /*da70*/  UIADD3 UR9, UR9, UR10, URZ ;  /* 0x0000000a09097290 */ /* 0x000fe2000fffe03f */
[----:B------:R-:W-:Y:S02]  /*da80*/  IMAD.U32 R5, RZ, RZ, UR43 ;  /* 0x0000002bff057e24 */ /* 0x000fe4000f8e00ff */
[----:B------:R-:W-:Y:S01]  /*da90*/  IMAD R2, R8, 0x20, R13 ;  /* 0x0000002008027824 */ /* 0x000fe200078e020d */
[----:B------:R-:W-:Y:S02]  /*daa0*/  ULDC.64 UR10, c[0x0][0xae8] ;  /* 0x0002ba00000a7ab9 */ /* 0x000fe40000000a00 */
[----:B------:R-:W-:Y:S01]  /*dab0*/  UIMAD.WIDE.U32 UR8, UR42, UR10, UR8 ;  /* 0x0000000a2a0872a5 */ /* 0x000fe2000f8e0008 */
[----:B------:R-:W-:Y:S01]  /*dac0*/  IMAD R6, R5, 0x80, R2 ;  /* 0x0000008005067824 */ /* 0x000fe200078e0202 */
[----:B--2---:R-:W-:Y:S02]  /*dad0*/  ISETP.NE.AND P0, PT, R11, 0x1, PT ;  /* 0x000000010b00780c */ /* 0x004fe40003f05270 */
[----:B------:R-:W-:Y:S01]  /*dae0*/  UIMAD UR9, UR42, UR11, UR9 ;  /* 0x0000000b2a0972a4 */ /* 0x000fe2000f8e0209 */
[----:B------:R-:W-:-:S02]  /*daf0*/  IMAD.MOV.U32 R5, RZ, RZ, R6 ;  /* 0x000000ffff057224 */ /* 0x000fc400078e0006 */
[----:B------:R-:W-:Y:S02]  /*db00*/  ULDC.64 UR10, c[0x0][0xaf0] ;  /* 0x0002bc00000a7ab9 */ /* 0x000fe40000000a00 */
[----:B------:R-:W-:-:S04]  /*db10*/  UIMAD UR37, UR37, UR10, URZ ;  /* 0x0000000a252572a4 */ /* 0x000fc8000f8e023f */
[----:B------:R-:W-:Y:S02]  /*db20*/  UIMAD UR4, UR36, UR11, UR37 ;  /* 0x0000000b240472a4 */ /* 0x000fe4000f8e0225 */
[----:B------:R-:W-:Y:S01]  /*db30*/  UIMAD.WIDE.U32 UR36, UR36, UR10, UR8 ;  /* 0x0000000a242472a5 */ /* 0x000fe2000f8e0008 */
[----:B------:R-:W1:Y:S02]  /*db40*/  @P0 LDC R3, c[0x0][0xbec] ;  /* 0x0002fb00ff030b82 */ /* 0x000e640000000800 */
[----:B------:R-:W-:Y:S01]  /*db50*/  ULDC.64 UR8, c[0x0][0xae0] ;  /* 0x0002b80000087ab9 */ /* 0x000fe20000000a00 */
[----:B------:R-:W-:-:S05]  /*db60*/  UIADD3 UR4, UR37, UR4, URZ ;  /* 0x0000000425047290 */ /* 0x000fca000fffe03f */
[----:B------:R-:W2:Y:S01]  /*db70*/  @P0 LDC R7, c[0x0][0xbf0] ;  /* 0x0002fc00ff070b82 */ /* 0x000ea20000000800 */
[----:B-1----:R-:W-:-:S04]  /*db80*/  @P0 IMAD.HI.U32 R2, R6, R3, RZ ;  /* 0x0000000306020227 */ /* 0x002fc800078e00ff */
[----:B------:R-:W-:Y:S02]  /*db90*/  IMAD.U32 R3, RZ, RZ, UR37 ;  /* 0x00000025ff037e24 */ /* 0x000fe4000f8e00ff */
[----:B------:R-:W-:Y:S01]  /*dba0*/  IMAD.U32 R3, RZ, RZ, UR4 ;  /* 0x00000004ff037e24 */ /* 0x000fe2000f8e00ff */
[----:B--2---:R-:W-:Y:S01]  /*dbb0*/  @P0 SHF.R.U32.HI R5, RZ, R7, R2 ;  /* 0x00000007ff050219 */ /* 0x004fe20000011602 */
[----:B------:R-:W-:-:S03]  /*dbc0*/  IMAD.U32 R2, RZ, RZ, UR36 ;  /* 0x00000024ff027e24 */ /* 0x000fc6000f8e00ff */
[--C-:B------:R-:W-:Y:S01]  /*dbd0*/  SHF.R.S32.HI R4, RZ, 0x1f, R5.reuse ;  /* 0x0000001fff047819 */ /* 0x100fe20000011405 */
[----:B------:R-:W-:Y:S02]  /*dbe0*/  IMAD.MOV R7, RZ, RZ, -R5 ;  /* 0x000000ffff077224 */ /* 0x000fe400078e0a05 */
[----:B------:R-:W-:-:S04]  /*dbf0*/  IMAD.WIDE.U32 R2, R5, UR8, R2 ;  /* 0x0000000805027c25 */ /* 0x000fc8000f8e0002 */
[----:B------:R-:W-:Y:S02]  /*dc00*/  IMAD R7, R11, R7, R6 ;  /* 0x000000070b077224 */ /* 0x000fe400078e0206 */
[----:B------:R-:W-:Y:S02]  /*dc10*/  IMAD R4, R4, UR8, RZ ;  /* 0x0000000804047c24 */ /* 0x000fe4000f8e02ff */
[----:B------:R-:W-:Y:S02]  /*dc20*/  IMAD.U32 R6, RZ, RZ, UR43 ;  /* 0x0000002bff067e24 */ /* 0x000fe4000f8e00ff */
[----:B------:R-:W-:Y:S01]  /*dc30*/  IMAD R9, R5, UR9, R4 ;  /* 0x0000000905097c24 */ /* 0x000fe2000f8e0204 */
[----:B------:R-:W-:Y:S01]  /*dc40*/  SHF.R.S32.HI R4, RZ, 0x1f, R7 ;  /* 0x0000001fff047819 */ /* 0x000fe20000011407 */
[----:B------:R-:W-:Y:S01]  /*dc50*/  ULDC.64 UR8, c[0x0][0xad8] ;  /* 0x0002b60000087ab9 */ /* 0x000fe20000000a00 */
[----:B------:R-:W-:Y:S02]  /*dc60*/  IMAD R6, R6, 0x80, R13 ;  /* 0x0000008006067824 */ /* 0x000fe400078e020d */
[----:B------:R-:W-:-:S02]  /*dc70*/  IMAD.IADD R3, R3, 0x1, R9 ;  /* 0x0000000103037824 */ /* 0x000fc400078e0209 */
[----:B------:R-:W-:Y:S02]  /*dc80*/  IMAD R4, R4, UR8, RZ ;  /* 0x0000000804047c24 */ /* 0x000fe4000f8e02ff */
[----:B------:R-:W-:-:S04]  /*dc90*/  IMAD.WIDE.U32 R2, R7, UR8, R2 ;  /* 0x0000000807027c25 */ /* 0x000fc8000f8e0002 */
[----:B------:R-:W-:Y:S01]  /*dca0*/  IMAD R5, R7, UR9, R4 ;  /* 0x0000000907057c24 */ /* 0x000fe2000f8e0204 */
[----:B------:R-:W-:Y:S01]  /*dcb0*/  ULDC.64 UR8, c[0x0][0xa80] ;  /* 0x0002a00000087ab9 */ /* 0x000fe20000000a00 */
[----:B-----5:R-:W-:Y:S02]  /*dcc0*/  IMAD R11, R0, R11, RZ ;  /* 0x0000000b000b7224 */ /* 0x020fe400078e02ff */
[----:B------:R-:W-:Y:S02]  /*dcd0*/  VIADD R4, R6, 0x40 ;  /* 0x0000004006047836 */ /* 0x000fe40000000000 */
[----:B------:R-:W-:Y:S01]  /*dce0*/  IMAD.IADD R3, R3, 0x1, R5 ;  /* 0x0000000103037824 */ /* 0x000fe200078e0205 */
[----:B------:R-:W-:Y:S01]  /*dcf0*/  LEA R5, P2, R2, UR8, 0x1 ;  /* 0x0000000802057c11 */ /* 0x000fe2000f8408ff */
[----:B------:R-:W-:Y:S01]  /*dd00*/  VIADD R0, R6, 0x20 ;  /* 0x0000002006007836 */ /* 0x000fe20000000000 */
[----:B------:R-:W-:Y:S01]  /*dd10*/  ISETP.GE.AND P0, PT, R4, R11, PT ;  /* 0x0000000b0400720c */ /* 0x000fe20003f06270 */
[----:B------:R-:W-:Y:S01]  /*dd20*/  IMAD.SHL.U32 R7, R8, 0x8, RZ ;  /* 0x0000000808077824 */ /* 0x000fe200078e00ff */
[----:B------:R-:W-:-:S02]  /*dd30*/  LEA.HI.X R4, R2, UR9, R3, 0x1, P2 ;  /* 0x0000000902047c11 */ /* 0x000fc400090f0c03 */
[-C--:B------:R-:W-:Y:S01]  /*dd40*/  ISETP.GE.AND P2, PT, R6, R11.reuse, PT ;  /* 0x0000000b0600720c */ /* 0x080fe20003f46270 */
[C---:B------:R-:W-:Y:S01]  /*dd50*/  VIADD R13, R7.reuse, 0x40 ;  /* 0x00000040070d7836 */ /* 0x040fe20000000000 */
[----:B------:R-:W-:Y:S01]  /*dd60*/  ISETP.GE.AND P1, PT, R0, R11, PT ;  /* 0x0000000b0000720c */ /* 0x000fe20003f26270 */
[C---:B------:R-:W-:Y:S01]  /*dd70*/  VIADD R15, R7.reuse, 0xc0 ;  /* 0x000000c0070f7836 */ /* 0x040fe20000000000 */
[----:B------:R1:W2:Y:S01]  /*dd80*/  SHFL.IDX PT, R2, R5, RZ, 0x181f ;  /* 0x00181fff05027589 */ /* 0x0002a200000e0000 */
[----:B------:R-:W-:Y:S01]  /*dd90*/  VIADD R9, R7, 0x80 ;  /* 0x0000008007097836 */ /* 0x000fe20000000000 */
[----:B------:R-:W-:Y:S02]  /*dda0*/  SHF.R.S32.HI R10, RZ, 0x1f, R7 ;  /* 0x0000001fff0a7819 */ /* 0x000fe40000011407 */
[----:B------:R1:W3:Y:S01]  /*ddb0*/  SHFL.IDX PT, R0, R4, RZ, 0x181f ;  /* 0x00181fff04007589 */ /* 0x0002e200000e0000 */
[----:B------:R-:W-:Y:S02]  /*ddc0*/  SHF.R.S32.HI R8, RZ, 0x1f, R13 ;  /* 0x0000001fff087819 */ /* 0x000fe4000001140d */
[----:B------:R-:W-:-:S02]  /*ddd0*/  SHF.R.S32.HI R12, RZ, 0x1f, R15 ;  /* 0x0000001fff0c7819 */ /* 0x000fc4000001140f */
[----:B------:R-:W-:Y:S01]  /*dde0*/  SHF.R.S32.HI R14, RZ, 0x1f, R9 ;  /* 0x0000001fff0e7819 */ /* 0x000fe20000011409 */
[----:B------:R-:W-:Y:S06]  /*ddf0*/  @P2 BRA `(.L_x_186) ;  /* 0x0000000000442947 */ /* 0x000fec0003800000 */
[----:B------:R-:W-:Y:S02]  /*de00*/  ULDC UR4, c[0x0][0xac8] ;  /* 0x0002b20000047ab9 */ /* 0x000fe40000000800 */
[----:B------:R-:W-:Y:S02]  /*de10*/  ISETP.GE.AND P5, PT, R7, UR4, PT ;  /* 0x0000000407007c0c */ /* 0x000fe4000bfa6270 */
[----:B------:R-:W-:Y:S02]  /*de20*/  ISETP.GE.AND P4, PT, R13, UR4, PT ;  /* 0x000000040d007c0c */ /* 0x000fe4000bf86270 */
[----:B------:R-:W-:Y:S02]  /*de30*/  ISETP.GE.AND P3, PT, R9, UR4, PT ;  /* 0x0000000409007c0c */ /* 0x000fe4000bf66270 */
[----:B------:R-:W-:-:S07]  /*de40*/  ISETP.GE.AND P2, PT, R15, UR4, PT ;  /* 0x000000040f007c0c */ /* 0x000fce000bf46270 */
[----:B--2---:R-:W-:-:S04]  /*de50*/  @!P5 LEA R20, P6, R7, R2, 0x1 ;  /* 0x000000020714d211 */ /* 0x004fc800078c08ff */
[----:B---3--:R-:W-:Y:S02]  /*de60*/  @!P5 LEA.HI.X R21, R7, R0, R10, 0x1, P6 ;  /* 0x000000000715d211 */ /* 0x008fe400030f0c0a */
[----:B------:R-:W-:-:S03]  /*de70*/  @!P4 LEA R24, P6, R13, R2, 0x1 ;  /* 0x000000020d18c211 */ /* 0x000fc600078c08ff */
[----:B------:R4:W-:Y:S01]  /*de80*/  @!P5 ST.E.128 desc[UR50][R20.64], RZ ;  /* 0x000000ff1400d985 */ /* 0x0009e2000c101d32 */
[----:B------:R-:W-:Y:S02]  /*de90*/  @!P4 LEA.HI.X R25, R13, R0, R8, 0x1, P6 ;  /* 0x000000000d19c211 */ /* 0x000fe400030f0c08 */
[----:B------:R-:W-:-:S03]  /*dea0*/  @!P3 LEA R26, P6, R9, R2, 0x1 ;  /* 0x00000002091ab211 */ /* 0x000fc600078c08ff */
[----:B------:R4:W-:Y:S01]  /*deb0*/  @!P4 ST.E.128 desc[UR50][R24.64], RZ ;  /* 0x000000ff1800c985 */ /* 0x0009e2000c101d32 */
[----:B------:R-:W-:Y:S02]  /*dec0*/  @!P3 LEA.HI.X R27, R9, R0, R14, 0x1, P6 ;  /* 0x00000000091bb211 */ /* 0x000fe400030f0c0e */
[----:B------:R-:W-:-:S03]  /*ded0*/  @!P2 LEA R2, P6, R15, R2, 0x1 ;  /* 0x000000020f02a211 */ /* 0x000fc600078c08ff */
[----:B------:R4:W-:Y:S01]  /*dee0*/  @!P3 ST.E.128 desc[UR50][R26.64], RZ ;  /* 0x000000ff1a00b985 */ /* 0x0009e2000c101d32 */
[----:B------:R-:W-:-:S05]  /*def0*/  @!P2 LEA.HI.X R3, R15, R0, R12, 0x1, P6 ;  /* 0x000000000f03a211 */ /* 0x000fca00030f0c0c */
[----:B------:R4:W-:Y:S04]  /*df00*/  @!P2 ST.E.128 desc[UR50][R2.64], RZ ;  /* 0x000000ff0200a985 */ /* 0x0009e8000c101d32 */
.L_x_186:
[----:B------:R-:W-:Y:S05]  /*df10*/  BSYNC B1 ;  /* 0x0000000000017941 */ /* 0x000fea0003800000 */
.L_x_185:
[----:B---3--:R3:W0:Y:S01]  /*df20*/  SHFL.IDX PT, R0, R4, 0x1, 0x181f ;  /* 0x00381f0004007f89 */ /* 0x00862200000e0000 */
[----:B------:R-:W-:Y:S03]  /*df30*/  BSSY B1, `(.L_x_187) ;  /* 0x0000014000017945 */ /* 0x000fe60003800000 */
[----:B--2-4-:R3:W2:Y:S01]  /*df40*/  SHFL.IDX PT, R2, R5, 0x1, 0x181f ;  /* 0x00381f0005027f89 */ /* 0x0146a200000e0000 */
[----:B------:R-:W-:Y:S05]  /*df50*/  @P1 BRA `(.L_x_188) ;  /* 0x0000000000441947 */ /* 0x000fea0003800000 */
[----:B------:R-:W-:Y:S02]  /*df60*/  ULDC UR4, c[0x0][0xac8] ;  /* 0x0002b20000047ab9 */ /* 0x000fe40000000800 */
[----:B------:R-:W-:Y:S02]  /*df70*/  ISETP.GE.AND P4, PT, R7, UR4, PT ;  /* 0x0000000407007c0c */ /* 0x000fe4000bf86270 */
[----:B------:R-:W-:Y:S02]  /*df80*/  ISETP.GE.AND P3, PT, R13, UR4, PT ;  /* 0x000000040d007c0c */ /* 0x000fe4000bf66270 */
[----:B------:R-:W-:Y:S02]  /*df90*/  ISETP.GE.AND P2, PT, R9, UR4, PT ;  /* 0x0000000409007c0c */ /* 0x000fe4000bf46270 */
[----:B------:R-:W-:-:S07]  /*dfa0*/  ISETP.GE.AND P1, PT, R15, UR4, PT ;  /* 0x000000040f007c0c */ /* 0x000fce000bf26270 */
[-C--:B--2---:R-:W-:Y:S02]  /*dfb0*/  @!P4 LEA R20, P6, R7, R2.reuse, 0x1 ;  /* 0x000000020714c211 */ /* 0x084fe400078c08ff */
[----:B------:R-:W-:Y:S02]  /*dfc0*/  @!P3 LEA R24, P5, R13, R2, 0x1 ;  /* 0x000000020d18b211 */ /* 0x000fe400078a08ff */
[----:B0-----:R-:W-:Y:S02]  /*dfd0*/  @!P4 LEA.HI.X R21, R7, R0, R10, 0x1, P6 ;  /* 0x000000000715c211 */ /* 0x001fe400030f0c0a */
[----:B------:R-:W-:Y:S02]  /*dfe0*/  @!P2 LEA R26, P6, R9, R2, 0x1 ;  /* 0x00000002091aa211 */ /* 0x000fe400078c08ff */
[----:B------:R-:W-:Y:S01]  /*dff0*/  @!P3 LEA.HI.X R25, R13, R0, R8, 0x1, P5 ;  /* 0x000000000d19b211 */ /* 0x000fe200028f0c08 */
[----:B------:R4:W-:Y:S01]  /*e000*/  @!P4 ST.E.128 desc[UR50][R20.64], RZ ;  /* 0x000000ff1400c985 */ /* 0x0009e2000c101d32 */
[----:B------:R-:W-:-:S02]  /*e010*/  @!P1 LEA R2, P5, R15, R2, 0x1 ;  /* 0x000000020f029211 */ /* 0x000fc400078a08ff */
[-C--:B------:R-:W-:Y:S01]  /*e020*/  @!P2 LEA.HI.X R27, R9, R0.reuse, R14, 0x1, P6 ;  /* 0x00000000091ba211 */ /* 0x080fe200030f0c0e */
[----:B------:R4:W-:Y:S01]  /*e030*/  @!P3 ST.E.128 desc[UR50][R24.64], RZ ;  /* 0x000000ff1800b985 */ /* 0x0009e2000c101d32 */
[----:B------:R-:W-:-:S03]  /*e040*/  @!P1 LEA.HI.X R3, R15, R0, R12, 0x1, P5 ;  /* 0x000000000f039211 */ /* 0x000fc600028f0c0c */
[----:B------:R4:W-:Y:S04]  /*e050*/  @!P2 ST.E.128 desc[UR50][R26.64], RZ ;  /* 0x000000ff1a00a985 */ /* 0x0009e8000c101d32 */
[----:B------:R4:W-:Y:S02]  /*e060*/  @!P1 ST.E.128 desc[UR50][R2.64], RZ ;  /* 0x000000ff02009985 */ /* 0x0009e4000c101d32 */
.L_x_188:
[----:B------:R-:W-:Y:S05]  /*e070*/  BSYNC B1 ;  /* 0x0000000000017941 */ /* 0x000fea0003800000 */
.L_x_187:
[----:B0-----:R0:W0:Y:S01]  /*e080*/  SHFL.IDX PT, R0, R4, 0x2, 0x181f ;  /* 0x00581f0004007f89 */ /* 0x00102200000e0000 */
[----:B------:R-:W-:Y:S03]  /*e090*/  BSSY B1, `(.L_x_189) ;  /* 0x0000014000017945 */ /* 0x000fe60003800000 */
[----:B--2-4-:R2:W4:Y:S01]  /*e0a0*/  SHFL.IDX PT, R2, R5, 0x2, 0x181f ;  /* 0x00581f0005027f89 */ /* 0x01452200000e0000 */
[----:B------:R-:W-:Y:S05]  /*e0b0*/  @P0 BRA `(.L_x_190) ;  /* 0x0000000000440947 */ /* 0x000fea0003800000 */
[----:B------:R-:W-:Y:S02]  /*e0c0*/  ULDC UR4, c[0x0][0xac8] ;  /* 0x0002b20000047ab9 */ /* 0x000fe40000000800 */
[----:B------:R-:W-:Y:S02]  /*e0d0*/  ISETP.GE.AND P3, PT, R7, UR4, PT ;  /* 0x0000000407007c0c */ /* 0x000fe4000bf66270 */
[----:B------:R-:W-:Y:S02]  /*e0e0*/  ISETP.GE.AND P2, PT, R13, UR4, PT ;  /* 0x000000040d007c0c */ /* 0x000fe4000bf46270 */
[----:B------:R-:W-:Y:S02]  /*e0f0*/  ISETP.GE.AND P1, PT, R9, UR4, PT ;  /* 0x0000000409007c0c */ /* 0x000fe4000bf26270 */
[----:B------:R-:W-:-:S07]  /*e100*/  ISETP.GE.AND P0, PT, R15, UR4, PT ;  /* 0x000000040f007c0c */ /* 0x000fce000bf06270 */
[-C--:B----4-:R-:W-:Y:S02]  /*e110*/  @!P3 LEA R20, P6, R7, R2.reuse, 0x1 ;  /* 0x000000020714b211 */ /* 0x090fe400078c08ff */
[-C--:B------:R-:W-:Y:S02]  /*e120*/  @!P2 LEA R24, P5, R13, R2.reuse, 0x1 ;  /* 0x000000020d18a211 */ /* 0x080fe400078a08ff */
[----:B------:R-:W-:Y:S02]  /*e130*/  @!P1 LEA R26, P4, R9, R2, 0x1 ;  /* 0x00000002091a9211 */ /* 0x000fe400078808ff */
[----:B0-----:R-:W-:Y:S02]  /*e140*/  @!P3 LEA.HI.X R21, R7, R0, R10, 0x1, P6 ;  /* 0x000000000715b211 */ /* 0x001fe400030f0c0a */
[----:B------:R-:W-:Y:S02]  /*e150*/  @!P0 LEA R2, P6, R15, R2, 0x1 ;  /* 0x000000020f028211 */ /* 0x000fe400078c08ff */
[-C--:B------:R-:W-:Y:S01]  /*e160*/  @!P2 LEA.HI.X R25, R13, R0.reuse, R8, 0x1, P5 ;  /* 0x000000000d19a211 */ /* 0x080fe200028f0c08 */
[----:B------:R0:W-:Y:S01]  /*e170*/  @!P3 ST.E.128 desc[UR50][R20.64], RZ ;  /* 0x000000ff1400b985 */ /* 0x0001e2000c101d32 */
[----:B------:R-:W-:-:S02]  /*e180*/  @!P1 LEA.HI.X R27, R9, R0, R14, 0x1, P4 ;  /* 0x00000000091b9211 */ /* 0x000fc400020f0c0e */
[----:B------:R-:W-:Y:S01]  /*e190*/  @!P0 LEA.HI.X R3, R15, R0, R12, 0x1, P6 ;  /* 0x000000000f038211 */ /* 0x000fe200030f0c0c */
[----:B------:R0:W-:Y:S04]  /*e1a0*/  @!P2 ST.E.128 desc[UR50][R24.64], RZ ;  /* 0x000000ff1800a985 */ /* 0x0001e8000c101d32 */
[----:B------:R0:W-:Y:S04]  /*e1b0*/  @!P1 ST.E.128 desc[UR50][R26.64], RZ ;  /* 0x000000ff1a009985 */ /* 0x0001e8000c101d32 */
[----:B------:R0:W-:Y:S02]  /*e1c0*/  @!P0 ST.E.128 desc[UR50][R2.64], RZ ;  /* 0x000000ff02008985 */ /* 0x0001e4000c101d32 */
.L_x_190:
[----:B------:R-:W-:Y:S05]  /*e1d0*/  BSYNC B1 ;  /* 0x0000000000017941 */ /* 0x000fea0003800000 */
.L_x_189:
[----:B0-----:R-:W-:Y:S01]  /*e1e0*/  VIADD R0, R6, 0x60 ;  /* 0x0000006006007836 */ /* 0x001fe20000000000 */
[----:B-1-3--:R-:W0:Y:S04]  /*e1f0*/  SHFL.IDX PT, R4, R4, 0x3, 0x181f ;  /* 0x00781f0004047f89 */ /* 0x00ae2800000e0000 */
[----:B------:R-:W-:Y:S01]  /*e200*/  ISETP.GE.AND P0, PT, R0, R11, PT ;  /* 0x0000000b0000720c */ /* 0x000fe20003f06270 */
[----:B----4-:R1:W3:-:S12]  /*e210*/  SHFL.IDX PT, R2, R5, 0x3, 0x181f ;  /* 0x00781f0005027f89 */ /* 0x0102d800000e0000 */
[----:B-1----:R-:W-:Y:S05]  /*e220*/  @P0 BRA `(.L_x_179) ;  /* 0x0000000000440947 */ /* 0x002fea0003800000 */
[----:B------:R-:W-:Y:S02]  /*e230*/  ULDC UR4, c[0x0][0xac8] ;  /* 0x0002b20000047ab9 */ /* 0x000fe40000000800 */
[----:B------:R-:W-:Y:S02]  /*e240*/  ISETP.GE.AND P3, PT, R7, UR4, PT ;  /* 0x0000000407007c0c */ /* 0x000fe4000bf66270 */
[----:B------:R-:W-:Y:S02]  /*e250*/  ISETP.GE.AND P2, PT, R13, UR4, PT ;  /* 0x000000040d007c0c */ /* 0x000fe4000bf46270 */
[----:B------:R-:W-:Y:S02]  /*e260*/  ISETP.GE.AND P1, PT, R9, UR4, PT ;  /* 0x0000000409007c0c */ /* 0x000fe4000bf26270 */
[----:B------:R-:W-:-:S07]  /*e270*/  ISETP.GE.AND P0, PT, R15, UR4, PT ;  /* 0x000000040f007c0c */ /* 0x000fce000bf06270 */
[----:B---3--:R-:W-:-:S04]  /*e280*/  @!P3 LEA R6, P4, R7, R2, 0x1 ;  /* 0x000000020706b211 */ /* 0x008fc800078808ff */
[----:B0-----:R-:W-:Y:S02]  /*e290*/  @!P3 LEA.HI.X R7, R7, R4, R10, 0x1, P4 ;  /* 0x000000040707b211 */ /* 0x001fe400020f0c0a */
[-C--:B------:R-:W-:Y:S02]  /*e2a0*/  @!P2 LEA R10, P4, R13, R2.reuse, 0x1 ;  /* 0x000000020d0aa211 */ /* 0x080fe400078808ff */
[-C--:B------:R-:W-:Y:S01]  /*e2b0*/  @!P1 LEA R20, P5, R9, R2.reuse, 0x1 ;  /* 0x0000000209149211 */ /* 0x080fe200078a08ff */
[----:B------:R0:W-:Y:S01]  /*e2c0*/  @!P3 ST.E.128 desc[UR50][R6.64], RZ ;  /* 0x000000ff0600b985 */ /* 0x0001e2000c101d32 */
[----:B------:R-:W-:Y:S02]  /*e2d0*/  @!P0 LEA R2, P6, R15, R2, 0x1 ;  /* 0x000000020f028211 */ /* 0x000fe400078c08ff */
[-C--:B------:R-:W-:Y:S02]  /*e2e0*/  @!P2 LEA.HI.X R11, R13, R4.reuse, R8, 0x1, P4 ;  /* 0x000000040d0ba211 */ /* 0x080fe400020f0c08 */
[----:B------:R-:W-:-:S02]  /*e2f0*/  @!P1 LEA.HI.X R21, R9, R4, R14, 0x1, P5 ;  /* 0x0000000409159211 */ /* 0x000fc400028f0c0e */
[----:B------:R-:W-:Y:S01]  /*e300*/  @!P0 LEA.HI.X R3, R15, R4, R12, 0x1, P6 ;  /* 0x000000040f038211 */ /* 0x000fe200030f0c0c */
[----:B------:R0:W-:Y:S04]  /*e310*/  @!P2 ST.E.128 desc[UR50][R10.64], RZ ;  /* 0x000000ff0a00a985 */ /* 0x0001e8000c101d32 */
[----:B------:R0:W-:Y:S04]  /*e320*/  @!P1 ST.E.128 desc[UR50][R20.64], RZ ;  /* 0x000000ff14009985 */ /* 0x0001e8000c101d32 */
[----:B------:R0:W-:Y:S02]  /*e330*/  @!P0 ST.E.128 desc[UR50][R2.64], RZ ;  /* 0x000000ff02008985 */ /* 0x0001e4000c101d32 */
.L_x_179:
[----:B------:R-:W-:Y:S05]  /*e340*/  BSYNC B0 ;  /* 0x0000000000007941 */ /* 0x000fea0003800000 */
.L_x_169:
[----:B------:R-:W-:Y:S02]  /*e350*/  ULDC UR4, c[0x0][0xc3c] ;  /* 0x00030f0000047ab9 */ /* 0x000fe40000000800 */
[----:B------:R-:W-:-:S06]  /*e360*/  UISETP.GE.AND UP0, UPT, UR7, UR4, UPT ;  /* 0x000000040700728c */ /* 0x000fcc000bf06270 */
[----:B------:R-:W-:-:S13]  /*e370*/  PLOP3.LUT P0, PT, PT, PT, UP0, 0x80, 0x0 ;  /* 0x000000000000781c */ /* 0x000fda0003f0f008 */
[----:B------:R-:W-:Y:S05]  /*e380*/  @!P0 BRA `(.L_x_191) ;  /* 0xffffff2c00788947 */ /* 0x000fea000383ffff */
[----:B------:R-:W-:Y:S05]  /*e390*/  EXIT ;  /* 0x000000000000794d */ /* 0x000fea0003800000 */
.L_x_142:
[----:B------:R-:W-:-:S08]  /*e3a0*/  NOP ;  /* 0x0000000000007918 */ /* 0x000fd00000000000 */
[----:B------:R-:W0:-:S00]  /*e3b0*/  USETMAXREG.DEALLOC.CTAPOOL 0x18 ;  /* 0x00000018000079c8 */ /* 0x000e0000080e0500 */
[----:B0-----:R-:W2:Y:S01]  /*e3c0*/  LDL.LU R2, [R1+0x20] ;  /* 0x0000200001027983 */ /* 0x001ea20000300800 */
[----:B------:R-:W-:Y:S01]  /*e3d0*/  LOP3.LUT R0, R0, 0x3, RZ, 0xc0, !PT ;  /* 0x0000000300007812 */ /* 0x000fe200078ec0ff */
[----:B------:R-:W-:-:S05]  /*e3e0*/  IMAD.MOV.U32 R6, RZ, RZ, RZ ;  /* 0x000000ffff067224 */ /* 0x000fca00078e00ff */
[----:B------:R-:W0:Y:S02]  /*e3f0*/  SHFL.IDX PT, R0, R0, RZ, 0x1f ;  /* 0x00001fff00007589 */ /* 0x000e2400000e0000 */
[----:B0-----:R-:W-:Y:S02]  /*e400*/  ISETP.NE.AND P0, PT, R0, RZ, PT ;  /* 0x000000ff0000720c */ /* 0x001fe40003f05270 */
[----:B--2---:R-:W-:-:S11]  /*e410*/  LOP3.LUT R2, R2, 0xfffffffd, RZ, 0xc0, !PT ;  /* 0xfffffffd02027812 */ /* 0x004fd600078ec0ff */
[----:B------:R-:W-:-:S05]  /*e420*/  @P0 LOP3.LUT R2, R2, 0x2, RZ, 0xfc, !PT ;  /* 0x0000000202020812 */ /* 0x000fca00078efcff */
[----:B------:R0:W-:Y:S01]  /*e430*/  STL [R1+0x20], R2 ;  /* 0x0000200201007387 */ /* 0x0001e20000100800 */
[----:B------:R-:W-:Y:S05]  /*e440*/  @!P0 BRA `(.L_x_192) ;  /* 0x00000000002c8947 */ /* 0x000fea0003800000 */
[----:B------:R-:W1:Y:S08]  /*e450*/  S2UR UR5, SR_CgaCtaId ;  /* 0x00000000000579c3 */ /* 0x000e700000008800 */
[----:B------:R-:W-:Y:S06]  /*e460*/  BAR.SYNC.DEFER_BLOCKING 0x5, 0x180 ;  /* 0x0146000000007b1d */ /* 0x000fec0000010000 */
[----:B------:R-:W-:-:S02]  /*e470*/  UMOV UR4, 0x400 ;  /* 0x0000040000047882 */ /* 0x000fc40000000000 */
[----:B-1----:R-:W-:-:S09]  /*e480*/  ULEA UR4, UR5, UR4, 0x18 ;  /* 0x0000000405047291 */ /* 0x002fd2000f8ec03f */
[----:B------:R-:W1:Y:S04]  /*e490*/  LDS.128 R4, [UR4+0x388d0] ;  /* 0x0388d004ff047984 */ /* 0x000e680008000c00 */
[----:B-1----:R1:W-:Y:S01]  /*e4a0*/  STL.64 [R1+0x10], R4 ;  /* 0x0000100401007387 */ /* 0x0023e20000100a00 */
[----:B------:R-:W-:-:S03]  /*e4b0*/  IMAD.MOV.U32 R0, RZ, RZ, R7 ;  /* 0x000000ffff007224 */ /* 0x000fc600078e0007 */
[----:B------:R1:W-:Y:S02]  /*e4c0*/  STL [R1+0x18], R6 ;  /* 0x0000180601007387 */ /* 0x0003e40000100800 */
[----:B------:R-:W-:Y:S01]  /*e4d0*/  R2UR UR43, R0 ;  /* 0x00000000002b72ca */ /* 0x000fe200000e0000 */
[----:B------:R-:W-:Y:S06]  /*e4e0*/  BAR.ARV 0x4, 0x180 ;  /* 0x0106000000007b1d */ /* 0x000fec0000002000 */
[----:B------:R-:W-:Y:S08]  /*e4f0*/  BRA `(.L_x_193) ;  /* 0x0000000800b07947 */ /* 0x000ff00003800000 */
.L_x_192:
[----:B------:R-:W1:Y:S01]  /*e500*/  S2R R0, SR_TID.X ;  /* 0x0000000000007919 */ /* 0x000e620000002100 */
[----:B------:R-:W-:Y:S01]  /*e510*/  ULDC UR4, c[0x0][0xc3c] ;  /* 0x00030f0000047ab9 */ /* 0x000fe20000000800 */
[----:B-1----:R-:W-:-:S04]  /*e520*/  LOP3.LUT R0, R0, 0x1f, RZ, 0xc0, !PT ;  /* 0x0000001f00007812 */ /* 0x002fc800078ec0ff */
[----:B------:R-:W-:-:S04]  /*e530*/  ISETP.NE.AND P0, PT, R0, 0x1f, PT ;  /* 0x0000001f0000780c */ /* 0x000fc80003f05270 */
[----:B------:R-:W-:-:S13]  /*e540*/  ISETP.GE.OR P1, PT, R0, UR4, !P0 ;  /* 0x0000000400007c0c */ /* 0x000fda000c726670 */
[----:B0-----:R-:W0:Y:S08]  /*e550*/  @!P1 LDC.64 R2, c[0x0][0xc80] ;  /* 0x00032000ff029b82 */ /* 0x001e300000000a00 */
[----:B------:R-:W1:Y:S01]  /*e560*/  @!P1 LDC.64 R4, c[0x0][0xc78] ;  /* 0x00031e00ff049b82 */ /* 0x000e620000000a00 */
[----:B0-----:R-:W-:-:S05]  /*e570*/  @!P1 IMAD.WIDE.U32 R2, R0, 0x4, R2 ;  /* 0x0000000400029825 */ /* 0x001fca00078e0002 */
[----:B------:R1:W2:Y:S02]  /*e580*/  @!P1 LDG.E R6, desc[UR50][R2.64] ;  /* 0x0000003202069981 */ /* 0x0002a4000c1e1900 */
[----:B-1----:R-:W-:-:S04]  /*e590*/  @!P1 IMAD.WIDE.U32 R2, R0, 0x4, R4 ;  /* 0x0000000400029825 */ /* 0x002fc800078e0004 */
[----:B------:R-:W-:-:S06]  /*e5a0*/  IMAD.MOV.U32 R5, RZ, RZ, RZ ;  /* 0x000000ffff057224 */ /* 0x000fcc00078e00ff */
[----:B------:R-:W2:Y:S01]  /*e5b0*/  @!P1 LDG.E R5, desc[UR50][R2.64] ;  /* 0x0000003202059981 */ /* 0x000ea2000c1e1900 */
[C---:B------:R-:W-:Y:S01]  /*e5c0*/  ISETP.NE.AND P1, PT, R0.reuse, RZ, PT ;  /* 0x000000ff0000720c */ /* 0x040fe20003f25270 */
[----:B------:R-:W-:Y:S01]  /*e5d0*/  UMOV UR43, URZ ;  /* 0x0000003f002b7c82 */ /* 0x000fe20008000000 */
[C---:B------:R-:W-:Y:S02]  /*e5e0*/  ISETP.GE.U32.AND P2, PT, R0.reuse, 0x2, PT ;  /* 0x000000020000780c */ /* 0x040fe40003f46070 */
[C---:B------:R-:W-:Y:S02]  /*e5f0*/  ISETP.GE.U32.AND P3, PT, R0.reuse, 0x4, PT ;  /* 0x000000040000780c */ /* 0x040fe40003f66070 */
[C---:B------:R-:W-:Y:S02]  /*e600*/  ISETP.GE.U32.AND P4, PT, R0.reuse, 0x8, PT ;  /* 0x000000080000780c */ /* 0x040fe40003f86070 */
[----:B------:R-:W-:Y:S01]  /*e610*/  ISETP.GE.U32.AND P5, PT, R0, 0x10, PT ;  /* 0x000000100000780c */ /* 0x000fe20003fa6070 */
[----:B--2---:R-:W-:-:S05]  /*e620*/  IMAD R4, R6, R5, RZ ;  /* 0x0000000506047224 */ /* 0x004fca00078e02ff */
[----:B------:R-:W0:Y:S02]  /*e630*/  SHFL.UP PT, R7, R4, 0x1, RZ ;  /* 0x0420000004077989 */ /* 0x000e2400000e00ff */
[----:B0-----:R-:W-:-:S05]  /*e640*/  SEL R7, R7, RZ, P1 ;  /* 0x000000ff07077207 */ /* 0x001fca0000800000 */
[----:B------:R-:W-:-:S05]  /*e650*/  IMAD.IADD R7, R4, 0x1, R7 ;  /* 0x0000000104077824 */ /* 0x000fca00078e0207 */
[----:B------:R-:W0:Y:S02]  /*e660*/  SHFL.UP PT, R8, R7, 0x2, RZ ;  /* 0x0440000007087989 */ /* 0x000e2400000e00ff */
[----:B0-----:R-:W-:-:S05]  /*e670*/  SEL R8, R8, RZ, P2 ;  /* 0x000000ff08087207 */ /* 0x001fca0001000000 */
[----:B------:R-:W-:Y:S02]  /*e680*/  IMAD.IADD R8, R7, 0x1, R8 ;  /* 0x0000000107087824 */ /* 0x000fe400078e0208 */
[----:B------:R-:W0:Y:S03]  /*e690*/  S2R R7, SR_CTAID.X ;  /* 0x0000000000077919 */ /* 0x000e260000002500 */
[----:B------:R-:W1:Y:S02]  /*e6a0*/  SHFL.UP PT, R9, R8, 0x4, RZ ;  /* 0x0480000008097989 */ /* 0x000e6400000e00ff */
[----:B-1----:R-:W-:-:S05]  /*e6b0*/  SEL R9, R9, RZ, P3 ;  /* 0x000000ff09097207 */ /* 0x002fca0001800000 */
[----:B------:R-:W-:-:S05]  /*e6c0*/  IMAD.IADD R3, R8, 0x1, R9 ;  /* 0x0000000108037824 */ /* 0x000fca00078e0209 */
[----:B------:R-:W1:Y:S02]  /*e6d0*/  SHFL.UP PT, R2, R3, 0x8, RZ ;  /* 0x0500000003027989 */ /* 0x000e6400000e00ff */
[----:B-1----:R-:W-:-:S05]  /*e6e0*/  SEL R2, R2, RZ, P4 ;  /* 0x000000ff02027207 */ /* 0x002fca0002000000 */
[----:B------:R-:W-:-:S05]  /*e6f0*/  IMAD.IADD R4, R3, 0x1, R2 ;  /* 0x0000000103047824 */ /* 0x000fca00078e0202 */
[----:B------:R-:W1:Y:S02]  /*e700*/  SHFL.UP PT, R2, R4, 0x10, RZ ;  /* 0x0600000004027989 */ /* 0x000e6400000e00ff */
[----:B-1----:R-:W-:Y:S02]  /*e710*/  SEL R9, R2, RZ, P5 ;  /* 0x000000ff02097207 */ /* 0x002fe40002800000 */
[----:B------:R-:W1:Y:S03]  /*e720*/  LDC R2, c[0x0][0xc38] ;  /* 0x00030e00ff027b82 */ /* 0x000e660000000800 */
[----:B------:R-:W-:-:S05]  /*e730*/  IMAD.IADD R9, R4, 0x1, R9 ;  /* 0x0000000104097824 */ /* 0x000fca00078e0209 */
[----:B------:R-:W1:Y:S02]  /*e740*/  SHFL.IDX PT, R11, R9, 0x1f, 0x1f ;  /* 0x03e01f00090b7f89 */ /* 0x000e6400000e0000 */
[----:B-1----:R-:W-:-:S04]  /*e750*/  IMAD R8, R11, R2, RZ ;  /* 0x000000020b087224 */ /* 0x002fc800078e02ff */
[----:B------:R-:W-:Y:S01]  /*e760*/  IMAD.MOV.U32 R11, RZ, RZ, R8 ;  /* 0x000000ffff0b7224 */ /* 0x000fe200078e0008 */
[----:B0-----:R-:W-:-:S13]  /*e770*/  ISETP.GT.AND P6, PT, R8, R7, PT ;  /* 0x000000070800720c */ /* 0x001fda0003fc4270 */
[----:B------:R-:W-:Y:S05]  /*e780*/  @P6 BRA `(.L_x_194) ;  /* 0x0000000000a46947 */ /* 0x000fea0003800000 */
[----:B------:R-:W-:Y:S01]  /*e790*/  IMAD.MOV.U32 R8, RZ, RZ, R11 ;  /* 0x000000ffff087224 */ /* 0x000fe200078e000b */
[----:B------:R-:W-:Y:S01]  /*e7a0*/  UMOV UR43, URZ ;  /* 0x0000003f002b7c82 */ /* 0x000fe20008000000 */
[----:B------:R-:W-:-:S05]  /*e7b0*/  ULDC UR5, c[0x0][0xc3c] ;  /* 0x00030f0000057ab9 */ /* 0x000fca0000000800 */
.L_x_196:
[----:B------:R-:W-:-:S03]  /*e7c0*/  UIADD3 UR4, UR43, 0x1f, URZ ;  /* 0x0000001f2b047890 */ /* 0x000fc6000fffe03f */
[----:B------:R-:W-:Y:S01]  /*e7d0*/  ULDC UR43, c[0x0][0xc3c] ;  /* 0x00030f00002b7ab9 */ /* 0x000fe20000000800 */
[----:B------:R-:W-:-:S06]  /*e7e0*/  UISETP.GE.AND UP0, UPT, UR4, UR5, UPT ;  /* 0x000000050400728c */ /* 0x000fcc000bf06270 */
[----:B------:R-:W-:-:S13]  /*e7f0*/  PLOP3.LUT P6, PT, PT, PT, UP0, 0x40, 0x0 ;  /* 0x000000000000781c */ /* 0x000fda0003fce808 */
[----:B------:R-:W-:Y:S05]  /*e800*/  @!P6 BRA `(.L_x_195) ;  /* 0x0000000400b4e947 */ /* 0x000fea0003800000 */
[----:B------:R-:W-:Y:S01]  /*e810*/  UMOV UR43, UR4 ;  /* 0x00000004002b7c82 */ /* 0x000fe20008000000 */
[----:B------:R-:W-:Y:S02]  /*e820*/  IMAD.MOV.U32 R6, RZ, RZ, RZ ;  /* 0x000000ffff067224 */ /* 0x000fe400078e00ff */
[----:B------:R-:W-:-:S05]  /*e830*/  VIADD R9, R0, UR43 ;  /* 0x0000002b00097c36 */ /* 0x000fca0008000000 */
[----:B------:R-:W-:-:S13]  /*e840*/  ISETP.GE.OR P6, PT, R9, UR5, !P0 ;  /* 0x0000000509007c0c */ /* 0x000fda000c7c6670 */
[----:B------:R-:W0:Y:S08]  /*e850*/  @!P6 LDC.64 R2, c[0x0][0xc80] ;  /* 0x00032000ff02eb82 */ /* 0x000e300000000a00 */
[----:B------:R-:W1:Y:S01]  /*e860*/  @!P6 LDC.64 R4, c[0x0][0xc78] ;  /* 0x00031e00ff04eb82 */ /* 0x000e620000000a00 */
[----:B0-----:R-:W-:-:S05]  /*e870*/  @!P6 IMAD.WIDE R2, R9, 0x4, R2 ;  /* 0x000000040902e825 */ /* 0x001fca00078e0202 */
[----:B------:R1:W2:Y:S02]  /*e880*/  @!P6 LDG.E R6, desc[UR50][R2.64] ;  /* 0x000000320206e981 */ /* 0x0002a4000c1e1900 */
[----:B-1----:R-:W-:-:S04]  /*e890*/  @!P6 IMAD.WIDE R2, R9, 0x4, R4 ;  /* 0x000000040902e825 */ /* 0x002fc800078e0204 */
[----:B------:R-:W-:-:S06]  /*e8a0*/  IMAD.MOV.U32 R5, RZ, RZ, RZ ;  /* 0x000000ffff057224 */ /* 0x000fcc00078e00ff */
[----:B------:R-:W2:Y:S02]  /*e8b0*/  @!P6 LDG.E R5, desc[UR50][R2.64] ;  /* 0x000000320205e981 */ /* 0x000ea4000c1e1900 */
[----:B--2---:R-:W-:-:S05]  /*e8c0*/  IMAD R11, R6, R5, RZ ;  /* 0x00000005060b7224 */ /* 0x004fca00078e02ff */
[----:B------:R-:W0:Y:S02]  /*e8d0*/  SHFL.UP PT, R4, R11, 0x1, RZ ;  /* 0x042000000b047989 */ /* 0x000e2400000e00ff */
[----:B0-----:R-:W-:-:S05]  /*e8e0*/  SEL R4, R4, RZ, P1 ;  /* 0x000000ff04047207 */ /* 0x001fca0000800000 */
[----:B------:R-:W-:-:S05]  /*e8f0*/  IMAD.IADD R4, R11, 0x1, R4 ;  /* 0x000000010b047824 */ /* 0x000fca00078e0204 */
        /* <DEDUP_REMOVED lines=11> */
[----:B------:R-:W-:Y:S02]  /*e9b0*/  IMAD.IADD R9, R3, 0x1, R2 ;  /* 0x0000000103097824 */ /* 0x000fe400078e0202 */
[----:B------:R-:W0:Y:S03]  /*e9c0*/  LDC R2, c[0x0][0xc38] ;  /* 0x00030e00ff027b82 */ /* 0x000e260000000800 */
[----:B------:R-:W0:Y:S02]  /*e9d0*/  SHFL.IDX PT, R11, R9, 0x1f, 0x1f ;  /* 0x03e01f00090b7f89 */ /* 0x000e2400000e0000 */
[----:B0-----:R-:W-:-:S04]  /*e9e0*/  IMAD R11, R11, R2, RZ ;  /* 0x000000020b0b7224 */ /* 0x001fc800078e02ff */
[----:B------:R-:W-:-:S05]  /*e9f0*/  IMAD.IADD R8, R11, 0x1, R8 ;  /* 0x000000010b087824 */ /* 0x000fca00078e0208 */
[----:B------:R-:W-:-:S13]  /*ea00*/  ISETP.GT.AND P6, PT, R8, R7, PT ;  /* 0x000000070800720c */ /* 0x000fda0003fc4270 */
[----:B------:R-:W-:Y:S05]  /*ea10*/  @!P6 BRA `(.L_x_196) ;  /* 0xfffffffc0068e947 */ /* 0x000fea000383ffff */
.L_x_194:
[----:B------:R-:W-:Y:S02]  /*ea20*/  IMAD.IADD R11, R8, 0x1, -R11 ;  /* 0x00000001080b7824 */ /* 0x000fe400078e0a0b */
[----:B------:R-:W-:Y:S02]  /*ea30*/  IMAD.MOV.U32 R8, RZ, RZ, RZ ;  /* 0x000000ffff087224 */ /* 0x000fe400078e00ff */
[----:B------:R-:W-:-:S05]  /*ea40*/  IMAD R4, R9, R2, R11 ;  /* 0x0000000209047224 */ /* 0x000fca00078e020b */
[----:B------:R-:W-:-:S13]  /*ea50*/  ISETP.GT.AND P0, PT, R4, R7, PT ;  /* 0x000000070400720c */ /* 0x000fda0003f04270 */
[----:B------:R-:W-:Y:S02]  /*ea60*/  VOTEU.ANY UR5, UPT, !P0 ;  /* 0x0000000000057886 */ /* 0x000fe400040e0100 */
[----:B------:R-:W-:Y:S02]  /*ea70*/  UPOPC UR4, UR5 ;  /* 0x00000005000472bf */ /* 0x000fe40008000000 */
[----:B------:R-:W-:-:S04]  /*ea80*/  ISETP.NE.AND P0, PT, RZ, UR5, PT ;  /* 0x00000005ff007c0c */ /* 0x000fc8000bf05270 */
[----:B------:R-:W-:Y:S02]  /*ea90*/  IMAD.U32 R13, RZ, RZ, UR4 ;  /* 0x00000004ff0d7e24 */ /* 0x000fe4000f8e00ff */
[----:B------:R-:W-:-:S03]  /*eaa0*/  IMAD.U32 R12, RZ, RZ, UR4 ;  /* 0x00000004ff0c7e24 */ /* 0x000fc6000f8e00ff */
[----:B------:R-:W0:Y:S04]  /*eab0*/  SHFL.IDX PT, R6, R6, R13, 0x1f ;  /* 0x00001f0d06067589 */ /* 0x000e2800000e0000 */
[----:B------:R1:W2:Y:S01]  /*eac0*/  SHFL.IDX PT, R5, R5, R12, 0x1f ;  /* 0x00001f0c05057589 */ /* 0x0002a200000e0000 */
[----:B0-----:R-:W-:-:S04]  /*ead0*/  IABS R4, R6 ;  /* 0x0000000600047213 */ /* 0x001fc80000000000 */
[----:B------:R-:W0:Y:S08]  /*eae0*/  I2F.RP R10, R4 ;  /* 0x00000004000a7306 */ /* 0x000e300000209400 */
[----:B0-----:R-:W0:Y:S02]  /*eaf0*/  MUFU.RCP R10, R10 ;  /* 0x0000000a000a7308 */ /* 0x001e240000001000 */
[----:B0-----:R-:W-:-:S06]  /*eb00*/  VIADD R3, R10, 0xffffffe ;  /* 0x0ffffffe0a037836 */ /* 0x001fcc0000000000 */
[----:B------:R-:W0:Y:S01]  /*eb10*/  F2I.FTZ.U32.TRUNC.NTZ R3, R3 ;  /* 0x0000000300037305 */ /* 0x000e22000021f000 */
[----:B-12---:R-:W-:Y:S05]  /*eb20*/  @!P0 BRA `(.L_x_197) ;  /* 0x00000000000c8947 */ /* 0x006fea0003800000 */
[----:B------:R-:W-:-:S06]  /*eb30*/  UIADD3 UR5, UR4, -0x1, URZ ;  /* 0xffffffff04057890 */ /* 0x000fcc000fffe03f */
[----:B------:R-:W-:-:S06]  /*eb40*/  IMAD.U32 R8, RZ, RZ, UR5 ;  /* 0x00000005ff087e24 */ /* 0x000fcc000f8e00ff */
[----:B------:R1:W2:Y:S02]  /*eb50*/  SHFL.IDX PT, R8, R9, R8, 0x1f ;  /* 0x00001f0809087589 */ /* 0x0002a400000e0000 */
.L_x_197:
[----:B--2---:R-:W-:Y:S01]  /*eb60*/  IMAD R11, R8, R2, R11 ;  /* 0x00000002080b7224 */ /* 0x004fe200078e020b */
[----:B------:R-:W-:Y:S01]  /*eb70*/  IABS R8, R5 ;  /* 0x0000000500087213 */ /* 0x000fe20000000000 */
[----:B01----:R-:W-:Y:S01]  /*eb80*/  IMAD.MOV R9, RZ, RZ, -R3 ;  /* 0x000000ffff097224 */ /* 0x003fe200078e0a03 */
[----:B------:R-:W-:Y:S01]  /*eb90*/  UIADD3 UR43, UR4, UR43, URZ ;  /* 0x0000002b042b7290 */ /* 0x000fe2000fffe03f */
[----:B------:R-:W-:Y:S01]  /*eba0*/  IMAD.MOV.U32 R2, RZ, RZ, RZ ;  /* 0x000000ffff027224 */ /* 0x000fe200078e00ff */
[----:B------:R-:W0:Y:S01]  /*ebb0*/  I2F.RP R10, R8 ;  /* 0x00000008000a7306 */ /* 0x000e220000209400 */
[----:B------:R-:W-:Y:S01]  /*ebc0*/  IMAD R9, R9, R4, RZ ;  /* 0x0000000409097224 */ /* 0x000fe200078e02ff */
[----:B------:R1:W-:Y:S01]  /*ebd0*/  STL [R1+0x10], R11 ;  /* 0x0000100b01007387 */ /* 0x0003e20000100800 */
[----:B------:R-:W-:Y:S02]  /*ebe0*/  IMAD.IADD R7, R7, 0x1, -R11 ;  /* 0x0000000107077824 */ /* 0x000fe400078e0a0b */
[----:B------:R-:W-:Y:S01]  /*ebf0*/  IMAD.HI.U32 R2, R3, R9, R2 ;  /* 0x0000000903027227 */ /* 0x000fe200078e0002 */
[----:B------:R-:W-:-:S05]  /*ec00*/  IABS R3, R6 ;  /* 0x0000000600037213 */ /* 0x000fca0000000000 */
[----:B------:R-:W-:Y:S01]  /*ec10*/  IMAD.MOV R12, RZ, RZ, -R3 ;  /* 0x000000ffff0c7224 */ /* 0x000fe200078e0a03 */
[----:B-1----:R-:W-:Y:S01]  /*ec20*/  IABS R11, R7 ;  /* 0x00000007000b7213 */ /* 0x002fe20000000000 */
[----:B0-----:R-:W0:Y:S04]  /*ec30*/  MUFU.RCP R10, R10 ;  /* 0x0000000a000a7308 */ /* 0x001e280000001000 */
[----:B------:R-:W-:-:S04]  /*ec40*/  IMAD.HI.U32 R9, R2, R11, RZ ;  /* 0x0000000b02097227 */ /* 0x000fc800078e00ff */
[----:B------:R-:W-:Y:S02]  /*ec50*/  IMAD R11, R9, R12, R11 ;  /* 0x0000000c090b7224 */ /* 0x000fe400078e020b */
[----:B------:R-:W-:-:S03]  /*ec60*/  IMAD.MOV.U32 R2, RZ, RZ, RZ ;  /* 0x000000ffff027224 */ /* 0x000fc600078e00ff */
[----:B------:R-:W-:Y:S01]  /*ec70*/  ISETP.GT.U32.AND P1, PT, R4, R11, PT ;  /* 0x0000000b0400720c */ /* 0x000fe20003f24070 */
[----:B0-----:R-:W-:-:S06]  /*ec80*/  VIADD R3, R10, 0xffffffe ;  /* 0x0ffffffe0a037836 */ /* 0x001fcc0000000000 */
[----:B------:R-:W0:Y:S06]  /*ec90*/  F2I.FTZ.U32.TRUNC.NTZ R3, R3 ;  /* 0x0000000300037305 */ /* 0x000e2c000021f000 */
[----:B------:R-:W-:Y:S02]  /*eca0*/  @!P1 IMAD.IADD R11, R11, 0x1, -R4 ;  /* 0x000000010b0b9824 */ /* 0x000fe400078e0a04 */
[----:B------:R-:W-:Y:S01]  /*ecb0*/  @!P1 VIADD R9, R9, 0x1 ;  /* 0x0000000109099836 */ /* 0x000fe20000000000 */
[----:B------:R-:W-:Y:S02]  /*ecc0*/  ISETP.NE.AND P1, PT, R6, RZ, PT ;  /* 0x000000ff0600720c */ /* 0x000fe40003f25270 */
[----:B------:R-:W-:Y:S01]  /*ecd0*/  ISETP.GE.U32.AND P0, PT, R11, R4, PT ;  /* 0x000000040b00720c */ /* 0x000fe20003f06070 */
[----:B0-----:R-:W-:-:S04]  /*ece0*/  IMAD.MOV R11, RZ, RZ, -R3 ;  /* 0x000000ffff0b7224 */ /* 0x001fc800078e0a03 */
[----:B------:R-:W-:-:S08]  /*ecf0*/  IMAD R11, R11, R8, RZ ;  /* 0x000000080b0b7224 */ /* 0x000fd000078e02ff */
[----:B------:R-:W-:Y:S02]  /*ed00*/  @P0 VIADD R9, R9, 0x1 ;  /* 0x0000000109090836 */ /* 0x000fe40000000000 */
[----:B------:R-:W-:Y:S01]  /*ed10*/  IMAD.HI.U32 R4, R3, R11, R2 ;  /* 0x0000000b03047227 */ /* 0x000fe200078e0002 */
[----:B------:R-:W-:-:S04]  /*ed20*/  LOP3.LUT R2, R7, R6, RZ, 0x3c, !PT ;  /* 0x0000000607027212 */ /* 0x000fc800078e3cff */
[----:B------:R-:W-:Y:S02]  /*ed30*/  ISETP.GE.AND P2, PT, R2, RZ, PT ;  /* 0x000000ff0200720c */ /* 0x000fe40003f46270 */
[----:B------:R-:W-:-:S05]  /*ed40*/  IABS R2, R5 ;  /* 0x0000000500027213 */ /* 0x000fca0000000000 */
[----:B------:R-:W-:-:S06]  /*ed50*/  IMAD.MOV R2, RZ, RZ, -R2 ;  /* 0x000000ffff027224 */ /* 0x000fcc00078e0a02 */
[----:B------:R-:W-:Y:S01]  /*ed60*/  @!P2 IMAD.MOV R9, RZ, RZ, -R9 ;  /* 0x000000ffff09a224 */ /* 0x000fe200078e0a09 */
[----:B------:R-:W-:-:S04]  /*ed70*/  @!P1 LOP3.LUT R9, RZ, R6, RZ, 0x33, !PT ;  /* 0x00000006ff099212 */ /* 0x000fc800078e33ff */
[-C--:B------:R-:W-:Y:S01]  /*ed80*/  IABS R3, R9.reuse ;  /* 0x0000000900037213 */ /* 0x080fe20000000000 */
[----:B------:R-:W-:-:S04]  /*ed90*/  IMAD R6, R6, R9, RZ ;  /* 0x0000000906067224 */ /* 0x000fc800078e02ff */
[----:B------:R-:W-:-:S04]  /*eda0*/  IMAD.HI.U32 R4, R4, R3, RZ ;  /* 0x0000000304047227 */ /* 0x000fc800078e00ff */
[----:B------:R-:W-:Y:S01]  /*edb0*/  IMAD R3, R4, R2, R3 ;  /* 0x0000000204037224 */ /* 0x000fe200078e0203 */
[----:B------:R-:W-:-:S04]  /*edc0*/  LOP3.LUT R2, R9, R5, RZ, 0x3c, !PT ;  /* 0x0000000509027212 */ /* 0x000fc800078e3cff */
[----:B------:R-:W-:Y:S02]  /*edd0*/  ISETP.GT.U32.AND P1, PT, R8, R3, PT ;  /* 0x000000030800720c */ /* 0x000fe40003f24070 */
[----:B------:R-:W-:-:S11]  /*ede0*/  ISETP.GE.AND P2, PT, R2, RZ, PT ;  /* 0x000000ff0200720c */ /* 0x000fd60003f46270 */
[----:B------:R-:W-:Y:S02]  /*edf0*/  @!P1 IMAD.IADD R3, R3, 0x1, -R8 ;  /* 0x0000000103039824 */ /* 0x000fe400078e0a08 */
[----:B------:R-:W-:Y:S01]  /*ee00*/  @!P1 VIADD R4, R4, 0x1 ;  /* 0x0000000104049836 */ /* 0x000fe20000000000 */
[----:B------:R-:W-:Y:S02]  /*ee10*/  ISETP.NE.AND P1, PT, R5, RZ, PT ;  /* 0x000000ff0500720c */ /* 0x000fe40003f25270 */
[----:B------:R-:W-:Y:S01]  /*ee20*/  ISETP.GE.U32.AND P0, PT, R3, R8, PT ;  /* 0x000000080300720c */ /* 0x000fe20003f06070 */
[----:B------:R-:W-:-:S12]  /*ee30*/  IMAD.IADD R3, R7, 0x1, -R6 ;  /* 0x0000000107037824 */ /* 0x000fd800078e0a06 */
[----:B------:R-:W-:-:S04]  /*ee40*/  @P0 VIADD R4, R4, 0x1 ;  /* 0x0000000104040836 */ /* 0x000fc80000000000 */
[----:B------:R-:W-:Y:S01]  /*ee50*/  @!P2 IMAD.MOV R4, RZ, RZ, -R4 ;  /* 0x000000ffff04a224 */ /* 0x000fe200078e0a04 */
[----:B------:R-:W-:-:S05]  /*ee60*/  @!P1 LOP3.LUT R4, RZ, R5, RZ, 0x33, !PT ;  /* 0x00000005ff049212 */ /* 0x000fca00078e33ff */
[--C-:B------:R-:W-:Y:S02]  /*ee70*/  IMAD.MOV R2, RZ, RZ, -R4.reuse ;  /* 0x000000ffff027224 */ /* 0x100fe400078e0a04 */
[C---:B------:R-:W-:Y:S02]  /*ee80*/  IMAD R4, R5.reuse, 0x1000000, R4 ;  /* 0x0100000005047824 */ /* 0x040fe400078e0204 */
[----:B------:R-:W-:-:S04]  /*ee90*/  IMAD R9, R5, R2, R9 ;  /* 0x0000000205097224 */ /* 0x000fc800078e0209 */
[----:B------:R-:W-:-:S05]  /*eea0*/  IMAD R2, R9, 0x10000, R4 ;  /* 0x0001000009027824 */ /* 0x000fca00078e0204 */
[----:B------:R0:W-:Y:S04]  /*eeb0*/  STL [R1+0x18], R2 ;  /* 0x0000180201007387 */ /* 0x0001e80000100800 */
[----:B------:R0:W-:Y:S01]  /*eec0*/  STL [R1+0x14], R3 ;  /* 0x0000140301007387 */ /* 0x0001e20000100800 */
[----:B------:R-:W-:Y:S05]  /*eed0*/  BRA `(.L_x_198) ;  /* 0x00000000000c7947 */ /* 0x000fea0003800000 */
.L_x_195:
[----:B------:R1:W-:Y:S04]  /*eee0*/  STL [R1+0x10], R7 ;  /* 0x0000100701007387 */ /* 0x0003e80000100800 */
[----:B------:R1:W-:Y:S04]  /*eef0*/  STL [R1+0x14], RZ ;  /* 0x000014ff01007387 */ /* 0x0003e80000100800 */
[----:B------:R1:W-:Y:S02]  /*ef00*/  STL [R1+0x18], RZ ;  /* 0x000018ff01007387 */ /* 0x0003e40000100800 */
.L_x_198:
[----:B------:R-:W2:Y:S04]  /*ef10*/  LDL R4, [R1+0x10] ;  /* 0x0000100001047983 */ /* 0x000ea80000100800 */
[----:B------:R-:W2:Y:S04]  /*ef20*/  LDL R5, [R1+0x14] ;  /* 0x0000140001057983 */ /* 0x000ea80000100800 */
[----:B------:R-:W2:Y:S01]  /*ef30*/  LDL R6, [R1+0x18] ;  /* 0x0000180001067983 */ /* 0x000ea20000100800 */
[----:B------:R-:W-:Y:S01]  /*ef40*/  ISETP.NE.AND P0, PT, R0, RZ, PT ;  /* 0x000000ff0000720c */ /* 0x000fe20003f05270 */
[----:B0-----:R-:W-:-:S12]  /*ef50*/  IMAD.U32 R2, RZ, RZ, UR43 ;  /* 0x0000002bff027e24 */ /* 0x001fd8000f8e00ff */
[----:B------:R-:W0:Y:S01]  /*ef60*/  @!P0 S2R R3, SR_CgaCtaId ;  /* 0x0000000000038919 */ /* 0x000e220000008800 */
[----:B------:R-:W-:Y:S01]  /*ef70*/  @!P0 MOV R0, 0x400 ;  /* 0x0000040000008802 */ /* 0x000fe20000000f00 */
[----:B-1----:R-:W-:-:S03]  /*ef80*/  @!P0 IMAD.MOV.U32 R7, RZ, RZ, R2 ;  /* 0x000000ffff078224 */ /* 0x002fc600078e0002 */
[----:B0-----:R-:W-:-:S05]  /*ef90*/  @!P0 LEA R0, R3, R0, 0x18 ;  /* 0x0000000003008211 */ /* 0x001fca00078ec0ff */
[----:B--2---:R2:W-:Y:S01]  /*efa0*/  @!P0 STS.128 [R0+0x388d0], R4 ;  /* 0x0388d00400008388 */ /* 0x0045e20000000c00 */
[----:B------:R-:W-:Y:S06]  /*efb0*/  BAR.ARV 0x5, 0x180 ;  /* 0x0146000000007b1d */ /* 0x000fec0000002000 */
.L_x_193:
[----:B--2---:R-:W-:Y:S01]  /*efc0*/  IMAD.MOV.U32 R0, RZ, RZ, 0x1 ;  /* 0x00000001ff007424 */ /* 0x004fe200078e00ff */
[----:B------:R-:W-:Y:S01]  /*efd0*/  ULDC UR4, c[0x0][0xc3c] ;  /* 0x00030f0000047ab9 */ /* 0x000fe20000000800 */
[----:B------:R2:W-:Y:S01]  /*efe0*/  STL [R1+0x4], RZ ;  /* 0x000004ff01007387 */ /* 0x0005e20000100800 */
[----:B------:R-:W-:-:S03]  /*eff0*/  UISETP.GE.AND UP0, UPT, UR43, UR4, UPT ;  /* 0x000000042b00728c */ /* 0x000fc6000bf06270 */
[----:B------:R2:W-:Y:S03]  /*f000*/  STL [R1+0xc], R0 ;  /* 0x00000c0001007387 */ /* 0x0005e60000100800 */
[----:B------:R-:W-:Y:S01]  /*f010*/  PLOP3.LUT P0, PT, PT, PT, UP0, 0x80, 0x0 ;  /* 0x000000000000781c */ /* 0x000fe20003f0f008 */
[----:B------:R2:W-:-:S12]  /*f020*/  STL [R1+0x40], RZ ;  /* 0x000040ff01007387 */ /* 0x0005d80000100800 */
[----:B--2---:R-:W-:Y:S05]  /*f030*/  @P0 BRA `(.L_x_199) ;  /* 0x0000005400a40947 */ /* 0x004fea0003800000 */
[----:B-1----:R-:W1:Y:S01]  /*f040*/  S2R R4, SR_TID.X ;  /* 0x0000000000047919 */ /* 0x002e620000002100 */
[----:B------:R-:W2:Y:S01]  /*f050*/  S2UR UR5, SR_CgaCtaId ;  /* 0x00000000000579c3 */ /* 0x000ea20000008800 */
[----:B------:R-:W-:Y:S01]  /*f060*/  UMOV UR4, 0x400 ;  /* 0x0000040000047882 */ /* 0x000fe20000000000 */
[----:B------:R-:W-:Y:S01]  /*f070*/  ULDC UR41, c[0x0][0xc] ;  /* 0x0000030000297ab9 */ /* 0x000fe20000000800 */
[----:B------:R-:W-:Y:S02]  /*f080*/  ULOP3.LUT UR39, UR38, 0x1, URZ, 0xfc, !UPT ;  /* 0x0000000126277892 */ /* 0x000fe4000f8efc3f */
[----:B------:R-:W-:Y:S01]  /*f090*/  ULOP3.LUT UR42, UR38, 0x2, URZ, 0xfc, !UPT ;  /* 0x00000002262a7892 */ /* 0x000fe2000f8efc3f */
[----:B------:R-:W-:Y:S01]  /*f0a0*/  ULDC.64 UR52, c[0x0][0x198] ;  /* 0x0000660000347ab9 */ /* 0x000fe20000000a00 */
[----:B--2---:R-:W-:-:S06]  /*f0b0*/  ULEA UR4, UR5, UR4, 0x18 ;  /* 0x0000000405047291 */ /* 0x004fcc000f8ec03f */
[----:B------:R-:W-:Y:S01]  /*f0c0*/  IMAD.U32 R17, RZ, RZ, UR4 ;  /* 0x00000004ff117e24 */ /* 0x000fe2000f8e00ff */
[C---:B-1----:R-:W-:Y:S01]  /*f0d0*/  LOP3.LUT R6, R4.reuse, 0x7f, RZ, 0xc0, !PT ;  /* 0x0000007f04067812 */ /* 0x042fe200078ec0ff */
[C---:B------:R-:W-:Y:S01]  /*f0e0*/  IMAD.SHL.U32 R18, R4.reuse, 0x80, RZ ;  /* 0x0000008004127824 */ /* 0x040fe200078e00ff */
[----:B------:R-:W-:Y:S02]  /*f0f0*/  R2P PR, R4, 0x6 ;  /* 0x0000000604007804 */ /* 0x000fe40000000000 */
[----:B------:R-:W-:Y:S02]  /*f100*/  SHF.R.U32.HI R3, RZ, 0x5, R6 ;  /* 0x00000005ff037819 */ /* 0x000fe40000011606 */
[C---:B0-----:R-:W-:Y:S02]  /*f110*/  LOP3.LUT R2, R18.reuse, 0x400, RZ, 0xc0, !PT ;  /* 0x0000040012027812 */ /* 0x041fe400078ec0ff */
[----:B------:R-:W-:-:S03]  /*f120*/  LOP3.LUT R0, R18, 0x380, RZ, 0xc0, !PT ;  /* 0x0000038012007812 */ /* 0x000fc600078ec0ff */
[C---:B------:R-:W-:Y:S01]  /*f130*/  IMAD R2, R3.reuse, 0x800, R2 ;  /* 0x0000080003027824 */ /* 0x040fe200078e0202 */
[----:B------:R-:W-:Y:S01]  /*f140*/  LOP3.LUT R5, R0, 0x10, R4, 0xf8, !PT ;  /* 0x0000001000057812 */ /* 0x000fe200078ef804 */
[----:B------:R-:W-:Y:S02]  /*f150*/  IMAD R3, R3, 0x10, R0 ;  /* 0x0000001003037824 */ /* 0x000fe400078e0200 */
[----:B------:R-:W-:-:S05]  /*f160*/  IMAD.SHL.U32 R0, R4, 0x10, RZ ;  /* 0x0000001004007824 */ /* 0x000fca00078e00ff */
[--C-:B------:R-:W-:Y:S02]  /*f170*/  LOP3.LUT R3, R3, 0x70, R0.reuse, 0x78, !PT ;  /* 0x0000007003037812 */ /* 0x100fe400078e7800 */
[----:B------:R-:W-:Y:S02]  /*f180*/  LOP3.LUT R5, R5, 0x70, R0, 0x78, !PT ;  /* 0x0000007005057812 */ /* 0x000fe400078e7800 */
[----:B------:R-:W-:Y:S01]  /*f190*/  LOP3.LUT R18, R3, 0xc00, R18, 0xf8, !PT ;  /* 0x00000c0003127812 */ /* 0x000fe200078ef812 */
[----:B------:R-:W-:Y:S02]  /*f1a0*/  IMAD.SHL.U32 R3, R4, 0x2, RZ ;  /* 0x0000000204037824 */ /* 0x000fe400078e00ff */
[----:B------:R-:W-:Y:S01]  /*f1b0*/  IMAD.IADD R5, R2, 0x1, R5 ;  /* 0x0000000102057824 */ /* 0x000fe200078e0205 */
[----:B------:R-:W-:Y:S01]  /*f1c0*/  LOP3.LUT R2, R0, 0x3f0, RZ, 0xc0, !PT ;  /* 0x000003f000027812 */ /* 0x000fe200078ec0ff */
[----:B------:R-:W-:-:S03]  /*f1d0*/  IMAD.MOV.U32 R4, RZ, RZ, 0x20 ;  /* 0x00000020ff047424 */ /* 0x000fc600078e00ff */
[----:B------:R-:W-:Y:S01]  /*f1e0*/  LOP3.LUT R3, R2, 0x70, R3, 0x78, !PT ;  /* 0x0000007002037812 */ /* 0x000fe200078e7803 */
[----:B------:R-:W-:Y:S01]  /*f1f0*/  IMAD.SHL.U32 R2, R6, 0x10, RZ ;  /* 0x0000001006027824 */ /* 0x000fe200078e00ff */
[----:B------:R-:W-:Y:S01]  /*f200*/  SHF.R.U32.HI R6, RZ, 0x3, R6 ;  /* 0x00000003ff067819 */ /* 0x000fe20000011606 */
[----:B------:R0:W-:Y:S03]  /*f210*/  STL [R1+0x8], R5 ;  /* 0x0000080501007387 */ /* 0x0001e60000100800 */
[----:B------:R-:W-:Y:S01]  /*f220*/  LOP3.LUT R2, R3, 0x400, R2, 0xf8, !PT ;  /* 0x0000040003027812 */ /* 0x000fe200078ef802 */
[----:B------:R-:W-:Y:S01]  /*f230*/  IMAD.MOV.U32 R3, RZ, RZ, 0x40 ;  /* 0x00000040ff037424 */ /* 0x000fe200078e00ff */
[----:B------:R-:W-:-:S03]  /*f240*/  LOP3.LUT R6, R6, 0x70, R0, 0xf8, !PT ;  /* 0x0000007006067812 */ /* 0x000fc600078ef800 */
[----:B------:R-:W-:Y:S01]  /*f250*/  IMAD.IADD R2, R17, 0x1, R2 ;  /* 0x0000000111027824 */ /* 0x000fe200078e0202 */
[----:B------:R-:W-:Y:S02]  /*f260*/  SEL R3, R3, 0xffffffc0, !P2 ;  /* 0xffffffc003037807 */ /* 0x000fe40005000000 */
[----:B0-----:R-:W-:Y:S02]  /*f270*/  SEL R5, R4, 0xffffffe0, !P1 ;  /* 0xffffffe004057807 */ /* 0x001fe40004800000 */
[----:B------:R-:W-:Y:S01]  /*f280*/  LOP3.LUT R4, R0, 0x70, RZ, 0xc0, !PT ;  /* 0x0000007000047812 */ /* 0x000fe200078ec0ff */
[----:B------:R-:W-:Y:S01]  /*f290*/  IMAD.MOV.U32 R0, RZ, RZ, 0x1 ;  /* 0x00000001ff007424 */ /* 0x000fe200078e00ff */
[----:B------:R-:W-:Y:S04]  /*f2a0*/  STL [R1+0x28], R3 ;  /* 0x0000280301007387 */ /* 0x000fe80000100800 */
[----:B------:R0:W-:Y:S04]  /*f2b0*/  STL [R1+0x2c], R5 ;  /* 0x00002c0501007387 */ /* 0x0001e80000100800 */
[----:B------:R1:W-:Y:S04]  /*f2c0*/  STL [R1+0x38], R2 ;  /* 0x0000380201007387 */ /* 0x0003e80000100800 */
[----:B------:R-:W-:Y:S01]  /*f2d0*/  STL [R1+0x40], RZ ;  /* 0x000040ff01007387 */ /* 0x000fe20000100800 */
[----:B0-----:R-:W-:-:S03]  /*f2e0*/  IMAD.IADD R5, R3, 0x1, R5 ;  /* 0x0000000103057824 */ /* 0x001fc600078e0205 */
[----:B------:R0:W-:Y:S01]  /*f2f0*/  STL [R1+0xc], R0 ;  /* 0x00000c0001007387 */ /* 0x0001e20000100800 */
[----:B-1----:R-:W-:-:S03]  /*f300*/  LOP3.LUT R2, R4, 0x80, RZ, 0xfc, !PT ;  /* 0x0000008004027812 */ /* 0x002fc600078efcff */
[----:B------:R1:W-:Y:S04]  /*f310*/  STL [R1+0x4], RZ ;  /* 0x000004ff01007387 */ /* 0x0003e80000100800 */
[----:B------:R1:W-:Y:S01]  /*f320*/  STL [R1+0x30], R5 ;  /* 0x0000300501007387 */ /* 0x0003e20000100800 */
[----:B0-----:R-:W-:-:S05]  /*f330*/  IMAD.IADD R0, R3, 0x1, R18 ;  /* 0x0000000103007824 */ /* 0x001fca00078e0212 */
[----:B------:R1:W-:Y:S02]  /*f340*/  STL [R1+0x34], R0 ;  /* 0x0000340001007387 */ /* 0x0003e40000100800 */
.L_x_269:
[----:B------:R-:W-:Y:S01]  /*f350*/  ULDC.64 UR4, c[0x0][0xc88] ;  /* 0x0003220000047ab9 */ /* 0x000fe20000000a00 */
[----:B------:R-:W-:Y:S01]  /*f360*/  ULDC.64 UR6, c[0x0][0xa18] ;  /* 0x0002860000067ab9 */ /* 0x000fe20000000a00 */
[----:B------:R-:W-:Y:S01]  /*f370*/  UIMAD.WIDE UR4, UR43, 0x4, UR4 ;  /* 0x000000042b0478a5 */ /* 0x000fe2000f8e0204 */
[----:B--2---:R-:W2:Y:S01]  /*f380*/  LDL.LU R10, [R1+0x18] ;  /* 0x00001800010a7983 */ /* 0x004ea20000300800 */
[----:B------:R-:W-:Y:S01]  /*f390*/  ULDC UR8, c[0x0][0x288] ;  /* 0x0000a20000087ab9 */ /* 0x000fe20000000800 */
[----:B0-----:R-:W0:Y:S03]  /*f3a0*/  LDC R9, c[0x0][0x2f0] ;  /* 0x0000bc00ff097b82 */ /* 0x001e260000000800 */
[----:B------:R-:W-:Y:S02]  /*f3b0*/  IMAD.U32 R2, RZ, RZ, UR4 ;  /* 0x00000004ff027e24 */ /* 0x000fe4000f8e00ff */
[----:B------:R-:W-:Y:S01]  /*f3c0*/  IMAD.U32 R3, RZ, RZ, UR5 ;  /* 0x00000005ff037e24 */ /* 0x000fe2000f8e00ff */
[----:B------:R-:W-:Y:S01]  /*f3d0*/  UISETP.NE.U32.AND UP0, UPT, UR6, URZ, UPT ;  /* 0x0000003f0600728c */ /* 0x000fe2000bf05070 */
[----:B-1----:R-:W-:Y:S01]  /*f3e0*/  IMAD.U32 R0, RZ, RZ, UR8 ;  /* 0x00000008ff007e24 */ /* 0x002fe2000f8e00ff */
[----:B------:R-:W-:Y:S01]  /*f3f0*/  ULDC.64 UR4, c[0x0][0xa28] ;  /* 0x00028a0000047ab9 */ /* 0x000fe20000000a00 */
[----:B------:R-:W-:Y:S01]  /*f400*/  ULDC.64 UR8, c[0x0][0xa08] ;  /* 0x0002820000087ab9 */ /* 0x000fe20000000a00 */
[----:B------:R-:W3:Y:S01]  /*f410*/  LDG.E R2, desc[UR50][R2.64] ;  /* 0x0000003202027981 */ /* 0x000ee2000c1e1900 */
[----:B------:R-:W-:-:S02]  /*f420*/  UISETP.NE.AND.EX UP0, UPT, UR7, URZ, UPT, UP0 ;  /* 0x0000003f0700728c */ /* 0x000fc4000bf05300 */
[----:B------:R-:W-:-:S04]  /*f430*/  UISETP.NE.U32.AND UP1, UPT, UR4, URZ, UPT ;  /* 0x0000003f0400728c */ /* 0x000fc8000bf25070 */
[----:B------:R-:W-:Y:S01]  /*f440*/  PLOP3.LUT P3, PT, PT, PT, UP0, 0x80, 0x0 ;  /* 0x000000000000781c */ /* 0x000fe20003f6f008 */
[----:B------:R-:W-:Y:S01]  /*f450*/  UISETP.NE.AND.EX UP1, UPT, UR5, URZ, UPT, UP1 ;  /* 0x0000003f0500728c */ /* 0x000fe2000bf25310 */
[----:B------:R-:W-:-:S05]  /*f460*/  ISETP.NE.U32.AND P2, PT, RZ, UR8, PT ;  /* 0x00000008ff007c0c */ /* 0x000fca000bf45070 */
[----:B------:R-:W-:Y:S02]  /*f470*/  PLOP3.LUT P4, PT, PT, PT, UP1, 0x80, 0x0 ;  /* 0x000000000000781c */ /* 0x000fe40003f8f018 */
[----:B---3--:R-:W-:Y:S02]  /*f480*/  R2UR UR47, R2 ;  /* 0x00000000022f72ca */ /* 0x008fe400000e0000 */
[----:B------:R-:W1:Y:S11]  /*f490*/  LDC.64 R2, c[0x0][0x418] ;  /* 0x00010600ff027b82 */ /* 0x000e760000000a00 */
[----:B------:R-:W-:-:S02]  /*f4a0*/  USHF.R.S32.HI UR46, URZ, 0x1f, UR47 ;  /* 0x0000001f3f2e7899 */ /* 0x000fc4000801142f */
[----:B------:R-:W-:Y:S02]  /*f4b0*/  USHF.L.U32 UR44, UR47, 0x2, URZ ;  /* 0x000000022f2c7899 */ /* 0x000fe4000800063f */
[----:B------:R-:W-:Y:S02]  /*f4c0*/  USHF.L.U64.HI UR45, UR47, 0x2, UR46 ;  /* 0x000000022f2d7899 */ /* 0x000fe4000801022e */
[----:B------:R-:W-:Y:S02]  /*f4d0*/  @UP0 UIADD3 UR6, UP3, UR44, UR6, URZ ;  /* 0x000000062c060290 */ /* 0x000fe4000ff7e03f */
[----:B------:R-:W-:Y:S02]  /*f4e0*/  @UP1 ULEA UR4, UP2, UR47, UR4, 0x2 ;  /* 0x000000042f041291 */ /* 0x000fe4000f84103f */
[----:B------:R-:W-:Y:S02]  /*f4f0*/  @UP0 UIADD3.X UR7, UR45, UR7, URZ, UP3, !UPT ;  /* 0x000000072d070290 */ /* 0x000fe40009ffe43f */
[----:B------:R-:W-:Y:S01]  /*f500*/  IMAD.U32 R4, RZ, RZ, UR6 ;  /* 0x00000006ff047e24 */ /* 0x000fe2000f8e00ff */
[----:B------:R-:W-:-:S03]  /*f510*/  @UP1 ULEA.HI.X UR5, UR47, UR5, UR46, 0x2, UP2 ;  /* 0x000000052f051291 */ /* 0x000fc600090f142e */
[----:B------:R-:W-:Y:S01]  /*f520*/  IMAD.U32 R5, RZ, RZ, UR7 ;  /* 0x00000007ff057e24 */ /* 0x000fe2000f8e00ff */
[----:B------:R-:W-:-:S04]  /*f530*/  ULDC.64 UR6, c[0x0][0xa00] ;  /* 0x0002800000067ab9 */ /* 0x000fc80000000a00 */
[----:B------:R3:W4:Y:S01]  /*f540*/  @P3 LDG.E R0, desc[UR50][R4.64] ;  /* 0x0000003204003981 */ /* 0x000722000c1e1900 */
[----:B------:R-:W-:Y:S02]  /*f550*/  ISETP.NE.U32.AND P0, PT, RZ, UR6, PT ;  /* 0x00000006ff007c0c */ /* 0x000fe4000bf05070 */
[----:B------:R-:W-:Y:S02]  /*f560*/  ISETP.NE.AND.EX P2, PT, RZ, UR9, PT, P2 ;  /* 0x00000009ff007c0c */ /* 0x000fe4000bf45320 */
[----:B------:R-:W-:Y:S02]  /*f570*/  ISETP.NE.AND.EX P0, PT, RZ, UR7, PT, P0 ;  /* 0x00000007ff007c0c */ /* 0x000fe4000bf05300 */
[----:B-1----:R-:W-:Y:S01]  /*f580*/  ISETP.NE.U32.AND P1, PT, R2, RZ, PT ;  /* 0x000000ff0200720c */ /* 0x002fe20003f25070 */
[----:B---3--:R-:W-:Y:S01]  /*f590*/  IMAD.U32 R4, RZ, RZ, UR4 ;  /* 0x00000004ff047e24 */ /* 0x008fe2000f8e00ff */
[----:B------:R-:W-:Y:S01]  /*f5a0*/  UIADD3 UR4, UP0, UR44, UR6, URZ ;  /* 0x000000062c047290 */ /* 0x000fe2000ff1e03f */
[----:B------:R-:W-:Y:S01]  /*f5b0*/  IMAD.U32 R5, RZ, RZ, UR5 ;  /* 0x00000005ff057e24 */ /* 0x000fe2000f8e00ff */
[----:B------:R-:W-:-:S02]  /*f5c0*/  UIADD3 UR6, UP1, UR44, UR8, URZ ;  /* 0x000000082c067290 */ /* 0x000fc4000ff3e03f */
[----:B------:R-:W-:Y:S02]  /*f5d0*/  UIADD3.X UR5, UR45, UR7, URZ, UP0, !UPT ;  /* 0x000000072d057290 */ /* 0x000fe400087fe43f */
[----:B------:R-:W-:Y:S01]  /*f5e0*/  UIADD3.X UR7, UR45, UR9, URZ, UP1, !UPT ;  /* 0x000000092d077290 */ /* 0x000fe20008ffe43f */
[----:B------:R1:W3:Y:S01]  /*f5f0*/  @P4 LDG.E R8, desc[UR50][R4.64] ;  /* 0x0000003204084981 */ /* 0x0002e2000c1e1900 */
[----:B------:R-:W-:-:S04]  /*f600*/  IMAD.U32 R6, RZ, RZ, UR6 ;  /* 0x00000006ff067e24 */ /* 0x000fc8000f8e00ff */
[----:B------:R-:W-:Y:S02]  /*f610*/  IMAD.U32 R7, RZ, RZ, UR7 ;  /* 0x00000007ff077e24 */ /* 0x000fe4000f8e00ff */
[----:B-1----:R-:W-:Y:S02]  /*f620*/  IMAD.U32 R4, RZ, RZ, UR4 ;  /* 0x00000004ff047e24 */ /* 0x002fe4000f8e00ff */
[----:B------:R-:W-:-:S05]  /*f630*/  IMAD.U32 R5, RZ, RZ, UR5 ;  /* 0x00000005ff057e24 */ /* 0x000fca000f8e00ff */
[----:B------:R-:W5:Y:S04]  /*f640*/  @P0 LDG.E R2, desc[UR50][R4.64] ;  /* 0x0000003204020981 */ /* 0x000f68000c1e1900 */
[----:B----4-:R1:W-:Y:S04]  /*f650*/  STL [R1+0x3c], R0 ;  /* 0x00003c0001007387 */ /* 0x0103e80000100800 */
[----:B-1----:R-:W4:Y:S01]  /*f660*/  @P2 LDG.E R0, desc[UR50][R6.64] ;  /* 0x0000003206002981 */ /* 0x002f22000c1e1900 */
[----:B------:R-:W-:Y:S02]  /*f670*/  ISETP.NE.AND.EX P1, PT, R3, RZ, PT, P1 ;  /* 0x000000ff0300720c */ /* 0x000fe40003f25310 */
[----:B------:R-:W1:Y:S01]  /*f680*/  LDC R3, c[0x0][0x424] ;  /* 0x00010900ff037b82 */ /* 0x000e620000000800 */
[----:B------:R-:W-:Y:S01]  /*f690*/  UMOV UR40, URZ ;  /* 0x0000003f00287c82 */ /* 0x000fe20008000000 */
[----:B------:R-:W-:Y:S01]  /*f6a0*/  UMOV UR4, URZ ;  /* 0x0000003f00047c82 */ /* 0x000fe20008000000 */
[----:B------:R-:W-:Y:S01]  /*f6b0*/  UMOV UR48, URZ ;  /* 0x0000003f00307c82 */ /* 0x000fe20008000000 */
[----:B---3--:R-:W-:-:S02]  /*f6c0*/  @P4 R2UR UR4, R8 ;  /* 0x00000000080442ca */ /* 0x008fc400000e0000 */
[C---:B--2---:R-:W-:Y:S02]  /*f6d0*/  LOP3.LUT R8, R10.reuse, 0xff0000, RZ, 0xc0, !PT ;  /* 0x00ff00000a087812 */ /* 0x044fe400078ec0ff */
[----:B------:R-:W-:Y:S02]  /*f6e0*/  R2UR UR36, R10 ;  /* 0x000000000a2472ca */ /* 0x000fe400000e0000 */
[----:B-----5:R-:W-:Y:S02]  /*f6f0*/  @P0 R2UR UR48, R2 ;  /* 0x00000000023002ca */ /* 0x020fe400000e0000 */
[----:B----4-:R-:W-:Y:S02]  /*f700*/  @P2 R2UR UR40, R0 ;  /* 0x00000000002822ca */ /* 0x010fe400000e0000 */
[----:B------:R-:W-:-:S04]  /*f710*/  LOP3.LUT R0, R10, 0xff000000, RZ, 0xc0, !PT ;  /* 0xff0000000a007812 */ /* 0x000fc800078ec0ff */
[----:B------:R-:W-:-:S04]  /*f720*/  SHF.R.U32.HI R0, RZ, 0x8, R0 ;  /* 0x00000008ff007819 */ /* 0x000fc80000011600 */
[----:B------:R-:W-:Y:S01]  /*f730*/  LEA.HI R8, R8, R0, RZ, 0x10 ;  /* 0x0000000008087211 */ /* 0x000fe200078f80ff */
[----:B01----:R-:W-:Y:S06]  /*f740*/  @P3 BRA `(.L_x_200) ;  /* 0x0000000000143947 */ /* 0x003fec0003800000 */
[----:B------:R-:W-:Y:S05]  /*f750*/  @!P0 BRA `(.L_x_200) ;  /* 0x0000000000108947 */ /* 0x000fea0003800000 */
[----:B------:R-:W2:Y:S04]  /*f760*/  LDG.E R0, desc[UR50][R4.64] ;  /* 0x0000003204007981 */ /* 0x000ea8000c1e1900 */
[----:B------:R-:W2:Y:S02]  /*f770*/  LDG.E R4, desc[UR50][R4.64+0x4] ;  /* 0x0000043204047981 */ /* 0x000ea4000c1e1900 */
[----:B--2---:R-:W-:-:S05]  /*f780*/  IMAD.IADD R0, R4, 0x1, -R0 ;  /* 0x0000000104007824 */ /* 0x004fca00078e0a00 */
[----:B------:R0:W-:Y:S02]  /*f790*/  STL [R1+0x3c], R0 ;  /* 0x00003c0001007387 */ /* 0x0001e40000100800 */
.L_x_200:
[----:B0-----:R-:W-:Y:S01]  /*f7a0*/  IMAD.U32 R0, RZ, RZ, UR47 ;  /* 0x0000002fff007e24 */ /* 0x001fe2000f8e00ff */
[----:B------:R-:W-:Y:S01]  /*f7b0*/  ULDC.64 UR6, c[0x0][0xa20] ;  /* 0x0002880000067ab9 */ /* 0x000fe20000000a00 */
[----:B------:R-:W-:Y:S01]  /*f7c0*/  SEL R2, R3, 0x1, P1 ;  /* 0x0000000103027807 */ /* 0x000fe20000800000 */
[----:B------:R-:W-:Y:S01]  /*f7d0*/  ULOP3.LUT UR36, UR36, 0xffff, URZ, 0xc0, !UPT ;  /* 0x0000ffff24247892 */ /* 0x000fe2000f8ec03f */
[----:B------:R-:W-:Y:S01]  /*f7e0*/  ISETP.NE.U32.AND P0, PT, RZ, UR6, PT ;  /* 0x00000006ff007c0c */ /* 0x000fe2000bf05070 */
[----:B------:R0:W-:Y:S01]  /*f7f0*/  STL [R1+0x18], R0 ;  /* 0x0000180001007387 */ /* 0x0001e20000100800 */
[----:B------:R-:W-:Y:S01]  /*f800*/  UIADD3 UR40, UR40, UR4, URZ ;  /* 0x0000000428287290 */ /* 0x000fe2000fffe03f */
[----:B------:R-:W-:Y:S01]  /*f810*/  IMAD R2, R2, R9, RZ ;  /* 0x0000000902027224 */ /* 0x000fe200078e02ff */
[----:B------:R-:W-:-:S13]  /*f820*/  ISETP.NE.AND.EX P0, PT, RZ, UR7, PT, P0 ;  /* 0x00000007ff007c0c */ /* 0x000fda000bf05300 */
[----:B0-----:R-:W-:Y:S05]  /*f830*/  @!P0 BRA `(.L_x_201) ;  /* 0x0000000000188947 */ /* 0x001fea0003800000 */
[----:B------:R-:W-:-:S04]  /*f840*/  UIADD3 UR5, UP0, UR44, UR6, URZ ;  /* 0x000000062c057290 */ /* 0x000fc8000ff1e03f */
[----:B------:R-:W-:Y:S02]  /*f850*/  UIADD3.X UR6, UR45, UR7, URZ, UP0, !UPT ;  /* 0x000000072d067290 */ /* 0x000fe400087fe43f */
[----:B------:R-:W-:-:S04]  /*f860*/  IMAD.U32 R2, RZ, RZ, UR5 ;  /* 0x00000005ff027e24 */ /* 0x000fc8000f8e00ff */
[----:B------:R-:W-:-:S05]  /*f870*/  IMAD.U32 R3, RZ, RZ, UR6 ;  /* 0x00000006ff037e24 */ /* 0x000fca000f8e00ff */
[----:B------:R0:W5:Y:S01]  /*f880*/  LDG.E R2, desc[UR50][R2.64] ;  /* 0x0000003202027981 */ /* 0x000162000c1e1900 */
[----:B------:R-:W-:Y:S05]  /*f890*/  BRA `(.L_x_202) ;  /* 0x0000000000107947 */ /* 0x000fea0003800000 */
.L_x_201:
[----:B------:R-:W-:Y:S05]  /*f8a0*/  @!P2 BRA `(.L_x_202) ;  /* 0x00000000000ca947 */ /* 0x000fea0003800000 */
[----:B------:R-:W2:Y:S04]  /*f8b0*/  LDG.E R2, desc[UR50][R6.64] ;  /* 0x0000003206027981 */ /* 0x000ea8000c1e1900 */
[----:B------:R-:W2:Y:S02]  /*f8c0*/  LDG.E R6, desc[UR50][R6.64+0x4] ;  /* 0x0000043206067981 */ /* 0x000ea4000c1e1900 */
[----:B--2---:R-:W-:-:S07]  /*f8d0*/  IMAD.IADD R2, R6, 0x1, -R2 ;  /* 0x0000000106027824 */ /* 0x004fce00078e0a02 */
.L_x_202:
[----:B-----5:R-:W-:-:S04]  /*f8e0*/  VIADD R2, R2, -UR4 ;  /* 0x8000000402027c36 */ /* 0x020fc80008000000 */
[C---:B------:R-:W-:Y:S01]  /*f8f0*/  VIADD R0, R2.reuse, 0x7f ;  /* 0x0000007f02007836 */ /* 0x040fe20000000000 */
[----:B------:R-:W-:-:S04]  /*f900*/  ISETP.GE.AND P0, PT, R2, 0x1, PT ;  /* 0x000000010200780c */ /* 0x000fc80003f06270 */
[----:B------:R-:W-:-:S04]  /*f910*/  SHF.R.S32.HI R2, RZ, 0x1f, R0 ;  /* 0x0000001fff027819 */ /* 0x000fc80000011400 */
[----:B------:R-:W-:Y:S01]  /*f920*/  LEA.HI R2, R2, R0, RZ, 0x7 ;  /* 0x0000000002027211 */ /* 0x000fe200078f38ff */
[----:B------:R-:W-:-:S03]  /*f930*/  IMAD.MOV.U32 R0, RZ, RZ, RZ ;  /* 0x000000ffff007224 */ /* 0x000fc600078e00ff */
[----:B------:R-:W-:Y:S01]  /*f940*/  SHF.R.S32.HI R19, RZ, 0x7, R2 ;  /* 0x00000007ff137819 */ /* 0x000fe20000011402 */
[----:B------:R-:W-:Y:S06]  /*f950*/  @!P0 BRA `(.L_x_203) ;  /* 0x0000000000748947 */ /* 0x000fec0003800000 */
[----:B------:R-:W-:-:S04]  /*f960*/  SHF.R.U32.HI R0, RZ, 0x10, R8 ;  /* 0x00000010ff007819 */ /* 0x000fc80000011608 */
[----:B------:R-:W-:-:S13]  /*f970*/  ISETP.NE.AND P0, PT, R0, RZ, PT ;  /* 0x000000ff0000720c */ /* 0x000fda0003f05270 */
[----:B------:R-:W1:Y:S02]  /*f980*/  @!P0 LDC R0, c[0x0][0x9f0] ;  /* 0x00027c00ff008b82 */ /* 0x000e640000000800 */
[----:B-1----:R-:W-:Y:S02]  /*f990*/  IABS R4, R0 ;  /* 0x0000000000047213 */ /* 0x002fe40000000000 */
[----:B------:R-:W-:Y:S02]  /*f9a0*/  IADD3 R5, R0, -0x1, R19 ;  /* 0xffffffff00057810 */ /* 0x000fe40007ffe013 */
[----:B------:R-:W1:Y:S08]  /*f9b0*/  I2F.RP R2, R4 ;  /* 0x0000000400027306 */ /* 0x000e700000209400 */
[----:B-1----:R-:W1:Y:S02]  /*f9c0*/  MUFU.RCP R2, R2 ;  /* 0x0000000200027308 */ /* 0x002e640000001000 */
[----:B-1----:R-:W-:-:S06]  /*f9d0*/  VIADD R2, R2, 0xffffffe ;  /* 0x0ffffffe02027836 */ /* 0x002fcc0000000000 */
[----:B0-----:R0:W1:Y:S02]  /*f9e0*/  F2I.FTZ.U32.TRUNC.NTZ R3, R2 ;  /* 0x0000000200037305 */ /* 0x001064000021f000 */
[----:B0-----:R-:W-:-:S04]  /*f9f0*/  LOP3.LUT R2, R5, R0, RZ, 0x3c, !PT ;  /* 0x0000000005027212 */ /* 0x001fc800078e3cff */
[----:B------:R-:W-:Y:S01]  /*fa00*/  ISETP.GE.AND P2, PT, R2, RZ, PT ;  /* 0x000000ff0200720c */ /* 0x000fe20003f46270 */
[----:B-1----:R-:W-:-:S04]  /*fa10*/  IMAD.MOV R2, RZ, RZ, -R3 ;  /* 0x000000ffff027224 */ /* 0x002fc800078e0a03 */
[----:B------:R-:W-:Y:S02]  /*fa20*/  IMAD R6, R2, R4, RZ ;  /* 0x0000000402067224 */ /* 0x000fe400078e02ff */
[----:B------:R-:W-:-:S04]  /*fa30*/  IMAD.MOV.U32 R2, RZ, RZ, RZ ;  /* 0x000000ffff027224 */ /* 0x000fc800078e00ff */
[----:B------:R-:W-:Y:S01]  /*fa40*/  IMAD.HI.U32 R2, R3, R6, R2 ;  /* 0x0000000603027227 */ /* 0x000fe200078e0002 */
[----:B------:R-:W-:Y:S02]  /*fa50*/  IABS R3, R5 ;  /* 0x0000000500037213 */ /* 0x000fe40000000000 */
[----:B------:R-:W-:-:S03]  /*fa60*/  IABS R5, R0 ;  /* 0x0000000000057213 */ /* 0x000fc60000000000 */
[----:B------:R-:W-:-:S04]  /*fa70*/  IMAD.HI.U32 R2, R2, R3, RZ ;  /* 0x0000000302027227 */ /* 0x000fc800078e00ff */
[----:B------:R-:W-:-:S04]  /*fa80*/  IMAD.MOV R5, RZ, RZ, -R5 ;  /* 0x000000ffff057224 */ /* 0x000fc800078e0a05 */
[----:B------:R-:W-:-:S05]  /*fa90*/  IMAD R3, R2, R5, R3 ;  /* 0x0000000502037224 */ /* 0x000fca00078e0203 */
[----:B------:R-:W-:-:S13]  /*faa0*/  ISETP.GT.U32.AND P1, PT, R4, R3, PT ;  /* 0x000000030400720c */ /* 0x000fda0003f24070 */
[----:B------:R-:W-:Y:S02]  /*fab0*/  @!P1 IMAD.IADD R3, R3, 0x1, -R4 ;  /* 0x0000000103039824 */ /* 0x000fe400078e0a04 */
[----:B------:R-:W-:Y:S01]  /*fac0*/  @!P1 VIADD R2, R2, 0x1 ;  /* 0x0000000102029836 */ /* 0x000fe20000000000 */
[----:B------:R-:W-:Y:S02]  /*fad0*/  ISETP.NE.AND P1, PT, R0, RZ, PT ;  /* 0x000000ff0000720c */ /* 0x000fe40003f25270 */
[----:B------:R-:W-:-:S13]  /*fae0*/  ISETP.GE.U32.AND P0, PT, R3, R4, PT ;  /* 0x000000040300720c */ /* 0x000fda0003f06070 */
[----:B------:R-:W-:-:S04]  /*faf0*/  @P0 VIADD R2, R2, 0x1 ;  /* 0x0000000102020836 */ /* 0x000fc80000000000 */
[----:B------:R-:W-:Y:S01]  /*fb00*/  @!P2 IMAD.MOV R2, RZ, RZ, -R2 ;  /* 0x000000ffff02a224 */ /* 0x000fe200078e0a02 */
[----:B------:R-:W-:-:S05]  /*fb10*/  @!P1 LOP3.LUT R2, RZ, R0, RZ, 0x33, !PT ;  /* 0x00000000ff029212 */ /* 0x000fca00078e33ff */
[----:B------:R-:W-:-:S07]  /*fb20*/  IMAD.MOV.U32 R0, RZ, RZ, R2 ;  /* 0x000000ffff007224 */ /* 0x000fce00078e0002 */
.L_x_203:
[----:B------:R-:W-:Y:S01]  /*fb30*/  LOP3.LUT R8, R8, 0xff, RZ, 0xc0, !PT ;  /* 0x000000ff08087812 */ /* 0x000fe200078ec0ff */
[----:B------:R-:W-:Y:S04]  /*fb40*/  BSSY B7, `(.L_x_204) ;  /* 0x00003f3000077945 */ /* 0x000fe80003800000 */
[----:B------:R-:W-:-:S05]  /*fb50*/  IMAD R2, R8, R0, RZ ;  /* 0x0000000008027224 */ /* 0x000fca00078e02ff */
[----:B------:R1:W-:Y:S01]  /*fb60*/  STL [R1+0x1c], R2 ;  /* 0x00001c0201007387 */ /* 0x0003e20000100800 */
[----:B------:R-:W-:-:S04]  /*fb70*/  VIADDMNMX R19, R2, R0, R19, PT ;  /* 0x0000000002137246 */ /* 0x000fc80003800113 */
[----:B------:R-:W-:-:S13]  /*fb80*/  ISETP.GT.AND P0, PT, R19, R2, PT ;  /* 0x000000021300720c */ /* 0x000fda0003f04270 */
[----:B-1----:R-:W-:Y:S05]  /*fb90*/  @P0 BRA `(.L_x_205) ;  /* 0x0000000000480947 */ /* 0x002fea0003800000 */
[----:B------:R-:W1:Y:S02]  /*fba0*/  S2R R2, SR_TID.X ;  /* 0x0000000000027919 */ /* 0x000e640000002100 */
[----:B-1----:R-:W-:-:S04]  /*fbb0*/  LOP3.LUT R2, R2, 0x7f, RZ, 0xc0, !PT ;  /* 0x0000007f02027812 */ /* 0x002fc800078ec0ff */
[----:B------:R-:W-:-:S13]  /*fbc0*/  ISETP.NE.AND P0, PT, R2, RZ, PT ;  /* 0x000000ff0200720c */ /* 0x000fda0003f05270 */
[----:B------:R-:W-:Y:S05]  /*fbd0*/  @P0 BRA `(.L_x_206) ;  /* 0x0000003c00a40947 */ /* 0x000fea0003800000 */
[----:B0-----:R-:W0:Y:S01]  /*fbe0*/  S2R R3, SR_LANEID ;  /* 0x0000000000037919 */ /* 0x001e220000000000 */
[----:B------:R-:W-:Y:S01]  /*fbf0*/  VOTEU.ANY UR4, UPT, PT ;  /* 0x0000000000047886 */ /* 0x000fe200038e0100 */
[----:B------:R-:W1:Y:S01]  /*fc00*/  LDC.64 R4, c[0x0][0xc60] ;  /* 0x00031800ff047b82 */ /* 0x000e620000000a00 */
[----:B------:R-:W0:Y:S08]  /*fc10*/  FLO.U32 R0, UR4 ;  /* 0x0000000400007d00 */ /* 0x000e3000080e0000 */
[----:B------:R-:W1:Y:S01]  /*fc20*/  POPC R2, UR4 ;  /* 0x0000000400027d09 */ /* 0x000e620008000000 */
[----:B0-----:R-:W-:-:S13]  /*fc30*/  ISETP.EQ.U32.AND P0, PT, R0, R3, PT ;  /* 0x000000030000720c */ /* 0x001fda0003f02070 */
[----:B-1----:R-:W2:Y:S01]  /*fc40*/  @P0 ATOMG.E.ADD.STRONG.GPU PT, R5, desc[UR50][R4.64], R2 ;  /* 0x00000002040509a8 */ /* 0x002ea200081ee1f2 */
[----:B------:R-:W0:Y:S02]  /*fc50*/  S2R R3, SR_LTMASK ;  /* 0x0000000000037919 */ /* 0x000e240000003900 */
[----:B0-----:R-:W-:-:S06]  /*fc60*/  LOP3.LUT R3, R3, UR4, RZ, 0xc0, !PT ;  /* 0x0000000403037c12 */ /* 0x001fcc000f8ec0ff */
[----:B------:R-:W0:Y:S01]  /*fc70*/  POPC R3, R3 ;  /* 0x0000000300037309 */ /* 0x000e220000000000 */
[----:B--2---:R-:W0:Y:S02]  /*fc80*/  SHFL.IDX PT, R0, R5, R0, 0x1f ;  /* 0x00001f0005007589 */ /* 0x004e2400000e0000 */
[----:B0-----:R-:W-:-:S05]  /*fc90*/  IADD3 R0, R0, UR41, R3 ;  /* 0x0000002900007c10 */ /* 0x001fca000fffe003 */
[----:B------:R1:W-:Y:S01]  /*fca0*/  STL [R1+0x10], R0 ;  /* 0x0000100001007387 */ /* 0x0003e20000100800 */
[----:B------:R-:W-:Y:S05]  /*fcb0*/  BRA `(.L_x_206) ;  /* 0x0000003c006c7947 */ /* 0x000fea0003800000 */
.L_x_205:
[----:B------:R-:W-:Y:S01]  /*fcc0*/  VIADD R0, R17, 0x28400 ;  /* 0x0002840011007836 */ /* 0x000fe20000000000 */
[----:B------:R-:W-:Y:S04]  /*fcd0*/  BSSY B6, `(.L_x_207) ;  /* 0x0000013000067945 */ /* 0x000fe80003800000 */
[----:B------:R-:W-:-:S13]  /*fce0*/  LOP3.LUT P0, RZ, R0, 0x3ff, RZ, 0xc0, !PT ;  /* 0x000003ff00ff7812 */ /* 0x000fda000780c0ff */
[----:B------:R-:W-:Y:S05]  /*fcf0*/  @!P0 BRA `(.L_x_208) ;  /* 0x0000000000408947 */ /* 0x000fea0003800000 */
[----:B------:R-:W-:Y:S01]  /*fd00*/  MOV R2, 0x0 ;  /* 0x0000000000027802 */ /* 0x000fe20000000f00 */
[----:B------:R-:W-:Y:S01]  /*fd10*/  ULDC.64 UR6, c[0x4][0x198] ;  /* 0x0100660000067ab9 */ /* 0x000fe20000000a00 */
[----:B------:R-:W-:Y:S01]  /*fd20*/  ULDC.64 UR8, c[0x4][0x1a0] ;  /* 0x0100680000087ab9 */ /* 0x000fe20000000a00 */
[----:B------:R-:W-:Y:S01]  /*fd30*/  ULDC.64 UR4, c[0x4][0xe8] ;  /* 0x01003a0000047ab9 */ /* 0x000fe20000000a00 */
[----:B------:R-:W-:Y:S02]  /*fd40*/  IMAD.U32 R4, RZ, RZ, UR6 ;  /* 0x00000006ff047e24 */ /* 0x000fe4000f8e00ff */
[----:B0-----:R-:W0:Y:S01]  /*fd50*/  LDC.64 R2, c[0x4][R2] ;  /* 0x0100000002027b82 */ /* 0x001e220000000a00 */
        /* <DEDUP_REMOVED lines=10> */
.L_x_208:
[----:B------:R-:W-:Y:S05]  /*fe00*/  BSYNC B6 ;  /* 0x0000000000067941 */ /* 0x000fea0003800000 */
.L_x_207:
[----:B------:R-:W2:Y:S01]  /*fe10*/  LDL.LU R16, [R1+0x20] ;  /* 0x0000200001107983 */ /* 0x000ea20000300800 */
[----:B------:R-:W-:Y:S01]  /*fe20*/  VIADD R0, R17, 0x10400 ;  /* 0x0001040011007836 */ /* 0x000fe20000000000 */
[----:B------:R-:W-:Y:S04]  /*fe30*/  BSSY B6, `(.L_x_209) ;  /* 0x0000016000067945 */ /* 0x000fe80003800000 */
[----:B------:R-:W-:Y:S02]  /*fe40*/  LOP3.LUT P0, RZ, R0, 0x3ff, RZ, 0xc0, !PT ;  /* 0x000003ff00ff7812 */ /* 0x000fe4000780c0ff */
[----:B--2---:R-:W-:-:S11]  /*fe50*/  LOP3.LUT R16, R16, 0xfffffffe, RZ, 0xc0, !PT ;  /* 0xfffffffe10107812 */ /* 0x004fd600078ec0ff */
[----:B------:R-:W-:-:S05]  /*fe60*/  @P0 LOP3.LUT R16, R16, 0x1, RZ, 0xfc, !PT ;  /* 0x0000000110100812 */ /* 0x000fca00078efcff */
[----:B------:R1:W-:Y:S01]  /*fe70*/  STL [R1+0x20], R16 ;  /* 0x0000201001007387 */ /* 0x0003e20000100800 */
        /* <DEDUP_REMOVED lines=16> */
[----:B01----:R-:W-:Y:S05]  /*ff80*/  CALL.ABS.NOINC R2 ;  /* 0x0000000002007343 */ /* 0x003fea0003c00000 */
.L_x_210:
[----:B------:R-:W-:Y:S05]  /*ff90*/  BSYNC B6 ;  /* 0x0000000000067941 */ /* 0x000fea0003800000 */
.L_x_209:
[----:B------:R-:W-:Y:S01]  /*ffa0*/  VIADD R0, R17, 0x400 ;  /* 0x0000040011007836 */ /* 0x000fe20000000000 */
[----:B------:R-:W-:Y:S04]  /*ffb0*/  BSSY B6, `(.L_x_211) ;  /* 0x0000014000067945 */ /* 0x000fe80003800000 */
[----:B------:R2:W-:Y:S01]  /*ffc0*/  STL [R1], R0 ;  /* 0x0000000001007387 */ /* 0x0005e20000100800 */
[----:B------:R-:W-:-:S13]  /*ffd0*/  LOP3.LUT P0, RZ, R0, 0x3ff, RZ, 0xc0, !PT ;  /* 0x000003ff00ff7812 */ /* 0x000fda000780c0ff */
[----:B--2---:R-:W-:Y:S05]  /*ffe0*/  @!P0 BRA `(.L_x_212) ;  /* 0x0000000000408947 */ /* 0x004fea0003800000 */
        /* <DEDUP_REMOVED lines=16> */
.L_x_212:
[----:B------:R-:W-:Y:S05]  /*100f0*/  BSYNC B6 ;  /* 0x0000000000067941 */ /* 0x000fea0003800000 */
.L_x_211:
[----:B------:R-:W-:Y:S01]  /*10100*/  LOP3.LUT P6, RZ, R16, 0x1, RZ, 0xc0, !PT ;  /* 0x0000000110ff7812 */ /* 0x000fe200078cc0ff */
[----:B------:R-:W-:-:S12]  /*10110*/  BSSY B6, `(.L_x_213) ;  /* 0x0000012000067945 */ /* 0x000fd80003800000 */
        /* <DEDUP_REMOVED lines=17> */
.L_x_214:
[----:B------:R-:W-:Y:S05]  /*10230*/  BSYNC B6 ;  /* 0x0000000000067941 */ /* 0x000fea0003800000 */
.L_x_213:
[----:B------:R-:W2:Y:S01]  /*10240*/  LDL R8, [R1+0x18] ;  /* 0x0000180001087983 */ /* 0x000ea20000100800 */
[----:B------:R-:W-:Y:S02]  /*10250*/  ULDC.64 UR4, c[0x0][0x9f8] ;  /* 0x00027e0000047ab9 */ /* 0x000fe40000000a00 */
[----:B------:R-:W-:-:S04]  /*10260*/  UISETP.NE.U32.AND UP0, UPT, UR4, URZ, UPT ;  /* 0x0000003f0400728c */ /* 0x000fc8000bf05070 */
[----:B------:R-:W-:-:S06]  /*10270*/  UISETP.NE.AND.EX UP0, UPT, UR5, URZ, UPT, UP0 ;  /* 0x0000003f0500728c */ /* 0x000fcc000bf05300 */
[----:B------:R-:W-:-:S05]  /*10280*/  PLOP3.LUT P0, PT, PT, PT, UP0, 0x80, 0x0 ;  /* 0x000000000000781c */ /* 0x000fca0003f0f008 */
[----:B------:R-:W-:-:S04]  /*10290*/  @UP0 UIADD3 UR4, UP1, UR44, UR4, URZ ;  /* 0x000000042c040290 */ /* 0x000fc8000ff3e03f */
[----:B------:R-:W-:Y:S02]  /*102a0*/  @UP0 UIADD3.X UR5, UR45, UR5, URZ, UP1, !UPT ;  /* 0x000000052d050290 */ /* 0x000fe40008ffe43f */
[----:B------:R-:W-:-:S04]  /*102b0*/  IMAD.U32 R2, RZ, RZ, UR4 ;  /* 0x00000004ff027e24 */ /* 0x000fc8000f8e00ff */
[----:B0-----:R-:W-:Y:S01]  /*102c0*/  IMAD.U32 R3, RZ, RZ, UR5 ;  /* 0x00000005ff037e24 */ /* 0x001fe2000f8e00ff */
[----:B------:R-:W0:Y:S01]  /*102d0*/  S2R R0, SR_TID.X ;  /* 0x0000000000007919 */ /* 0x000e220000002100 */
[----:B------:R-:W-:-:S03]  /*102e0*/  ULDC.64 UR4, c[0x0][0xa08] ;  /* 0x0002820000047ab9 */ /* 0x000fc60000000a00 */
[----:B--2---:R2:W3:Y:S01]  /*102f0*/  @P0 LDG.E R8, desc[UR50][R2.64] ;  /* 0x0000003202080981 */ /* 0x0044e2000c1e1900 */
[----:B0-----:R-:W-:-:S04]  /*10300*/  SHF.R.U32.HI R0, RZ, 0x5, R0 ;  /* 0x00000005ff007819 */ /* 0x001fc80000011600 */
[----:B------:R-:W-:Y:S01]  /*10310*/  LOP3.LUT R0, R0, 0x3, RZ, 0xc0, !PT ;  /* 0x0000000300007812 */ /* 0x000fe200078ec0ff */
[----:B--2---:R-:W0:Y:S01]  /*10320*/  LDC.64 R2, c[0x0][0x418] ;  /* 0x00010600ff027b82 */ /* 0x004e220000000a00 */
[----:B---3--:R-:W-:Y:S01]  /*10330*/  SHF.R.S32.HI R9, RZ, 0x1f, R8 ;  /* 0x0000001fff097819 */ /* 0x008fe20000011408 */
[----:B------:R2:W-:Y:S01]  /*10340*/  @P0 STL [R1+0x18], R8 ;  /* 0x0000180801000387 */ /* 0x0005e20000100800 */
[----:B0-----:R-:W-:Y:S01]  /*10350*/  LOP3.LUT P0, RZ, R2, UR4, RZ, 0xfc, !PT ;  /* 0x0000000402ff7c12 */ /* 0x001fe2000f80fcff */
[----:B------:R-:W-:Y:S02]  /*10360*/  UMOV UR4, 0xffffffff ;  /* 0xffffffff00047882 */ /* 0x000fe40000000000 */
[----:B------:R2:W-:Y:S01]  /*10370*/  STL [R1+0x24], R9 ;  /* 0x0000240901007387 */ /* 0x0005e20000100800 */
[----:B------:R-:W-:-:S04]  /*10380*/  LOP3.LUT P0, RZ, R3, UR5, RZ, 0xfc, P0 ;  /* 0x0000000503ff7c12 */ /* 0x000fc8000800fcff */
[----:B-1----:R-:W-:Y:S01]  /*10390*/  SEL R16, R8, RZ, !P0 ;  /* 0x000000ff08107207 */ /* 0x002fe20004000000 */
[----:B------:R-:W-:Y:S08]  /*103a0*/  BRA.DIV UR4, `(.L_x_215) ;  /* 0x0000004a04447947 */ /* 0x000ff0000b800000 */
[----:B------:R0:W1:Y:S02]  /*103b0*/  SHFL.IDX PT, R14, R0, RZ, 0x1f ;  /* 0x00001fff000e7589 */ /* 0x00006400000e0000 */
.L_x_288:
[----:B0-----:R-:W3:Y:S01]  /*103c0*/  LDL.LU R0, [R1+0x20] ;  /* 0x0000200001007983 */ /* 0x001ee20000300800 */
[----:B------:R-:W-:Y:S02]  /*103d0*/  PLOP3.LUT P1, PT, PT, PT, PT, 0x8, 0x0 ;  /* 0x000000000000781c */ /* 0x000fe40003f2e170 */
[----:B-1----:R-:W-:Y:S02]  /*103e0*/  ISETP.NE.AND P0, PT, R14, RZ, PT ;  /* 0x000000ff0e00720c */ /* 0x002fe40003f05270 */
[----:B---3--:R-:W-:-:S09]  /*103f0*/  LOP3.LUT R0, R0, 0xfffffffe, RZ, 0xc0, !PT ;  /* 0xfffffffe00007812 */ /* 0x008fd200078ec0ff */
[----:B------:R-:W-:-:S05]  /*10400*/  @P1 LOP3.LUT R0, R0, 0x1, RZ, 0xfc, !PT ;  /* 0x0000000100001812 */ /* 0x000fca00078efcff */
[----:B------:R0:W-:Y:S01]  /*10410*/  STL [R1+0x20], R0 ;  /* 0x0000200001007387 */ /* 0x0001e20000100800 */
[----:B------:R-:W-:Y:S05]  /*10420*/  @P0 BRA `(.L_x_216) ;  /* 0x0000000400900947 */ /* 0x000fea0003800000 */
[----:B------:R-:W-:Y:S01]  /*10430*/  UMOV UR4, 0xffffffff ;  /* 0xffffffff00047882 */ /* 0x000fe20000000000 */
[----:B0-----:R-:W-:Y:S02]  /*10440*/  VIADD R0, R19, 0xffffffff ;  /* 0xffffffff13007836 */ /* 0x001fe40000000000 */
[----:B------:R-:W-:Y:S05]  /*10450*/  BRA.DIV UR4, `(.L_x_217) ;  /* 0x0000004a04387947 */ /* 0x000fea000b800000 */
[----:B------:R-:W-:-:S13]  /*10460*/  ELECT P6, URZ, PT ;  /* 0x00000000003f782f */ /* 0x000fda00038c0000 */
.L_x_291:
[----:B------:R-:W-:Y:S05]  /*10470*/  @!P6 BRA `(.L_x_216) ;  /* 0x00000004007ce947 */ /* 0x000fea0003800000 */
[----:B------:R-:W-:-:S04]  /*10480*/  ISETP.NE.U32.AND P0, PT, R2, RZ, PT ;  /* 0x000000ff0200720c */ /* 0x000fc80003f05070 */
[----:B------:R-:W-:-:S13]  /*10490*/  ISETP.NE.AND.EX P0, PT, R3, RZ, PT, P0 ;  /* 0x000000ff0300720c */ /* 0x000fda0003f05300 */
[----:B------:R-:W-:Y:S05]  /*104a0*/  @!P0 BRA `(.L_x_218) ;  /* 0x0000000000448947 */ /* 0x000fea0003800000 */
[----:B------:R-:W0:Y:S01]  /*104b0*/  LDC R7, c[0x0][0x43c] ;  /* 0x00010f00ff077b82 */ /* 0x000e220000000800 */
[----:B------:R-:W-:Y:S01]  /*104c0*/  ULDC.64 UR4, c[0x0][0x428] ;  /* 0x00010a0000047ab9 */ /* 0x000fe20000000a00 */
[----:B0-----:R-:W-:-:S13]  /*104d0*/  ISETP.NE.AND P0, PT, R7, 0x1, PT ;  /* 0x000000010700780c */ /* 0x001fda0003f05270 */
[----:B------:R-:W0:Y:S02]  /*104e0*/  @P0 LDC.64 R4, c[0x0][0x440] ;  /* 0x00011000ff040b82 */ /* 0x000e240000000a00 */
[----:B0-----:R-:W-:-:S04]  /*104f0*/  @P0 IMAD.HI.U32 R6, R0, R4, RZ ;  /* 0x0000000400060227 */ /* 0x001fc800078e00ff */
        /* <DEDUP_REMOVED lines=12> */
.L_x_218:
[----:B0-----:R-:W3:Y:S04]  /*105c0*/  LDL R2, [R1+0x4] ;  /* 0x0000040001027983 */ /* 0x001ee80000100800 */
[----:B------:R-:W4:Y:S01]  /*105d0*/  LDL R3, [R1+0xc] ;  /* 0x00000c0001037983 */ /* 0x000f220000100800 */
[----:B--2---:R-:W0:Y:S02]  /*105e0*/  S2R R8, SR_TID.X ;  /* 0x0000000000087919 */ /* 0x004e240000002100 */
[----:B0-----:R-:W-:-:S04]  /*105f0*/  LOP3.LUT R8, R8, 0x7f, RZ, 0xc0, !PT ;  /* 0x0000007f08087812 */ /* 0x001fc800078ec0ff */
[----:B------:R-:W-:Y:S01]  /*10600*/  ISETP.NE.AND P1, PT, R8, RZ, PT ;  /* 0x000000ff0800720c */ /* 0x000fe20003f25270 */
[----:B---3--:R-:W-:Y:S01]  /*10610*/  IMAD R2, R2, 0x8, R17 ;  /* 0x0000000802027824 */ /* 0x008fe200078e0211 */
[----:B----4-:R-:W-:-:S04]  /*10620*/  SHF.L.U32 R4, R3, 0x1f, RZ ;  /* 0x0000001f03047819 */ /* 0x010fc800000006ff */
[----:B------:R-:W0:Y:S02]  /*10630*/  SYNCS.PHASECHK.TRANS64.TRYWAIT P0, [R2+URZ+0x38880], R4 ;  /* 0x03888004020075a7 */ /* 0x000e24000800017f */
[----:B0-----:R-:W-:Y:S05]  /*10640*/  @!P0 BRA `(.L_x_219) ;  /* 0x0000004400dc8947 */ /* 0x001fea0003800000 */
.L_x_292:
        /* <DEDUP_REMOVED lines=8> */
.L_x_220:
[----:B------:R-:W2:Y:S01]  /*106d0*/  LDL R3, [R1+0x4] ;  /* 0x0000040001037983 */ /* 0x000ea20000100800 */
[----:B------:R-:W-:Y:S01]  /*106e0*/  R2UR UR33, R2 ;  /* 0x00000000022172ca */ /* 0x000fe200000e0000 */
[----:B------:R-:W-:Y:S01]  /*106f0*/  UIADD3 UR4, UP0, UR52, 0x470, URZ ;  /* 0x0000047034047890 */ /* 0x000fe2000ff1e03f */
[----:B------:R-:W-:Y:S01]  /*10700*/  LEA R0, R0, UR40, 0x7 ;  /* 0x0000002800007c11 */ /* 0x000fe2000f8e38ff */
[----:B------:R-:W-:Y:S01]  /*10710*/  UMOV UR6, 0x0 ;  /* 0x0000000000067882 */ /* 0x000fe20000000000 */
[----:B-----5:R-:W-:Y:S01]  /*10720*/  R2UR UR37, R16 ;  /* 0x00000000102572ca */ /* 0x020fe200000e0000 */
[----:B------:R-:W-:Y:S01]  /*10730*/  UIADD3.X UR5, URZ, UR53, URZ, UP0, !UPT ;  /* 0x000000353f057290 */ /* 0x000fe200087fe43f */
[----:B------:R-:W-:Y:S01]  /*10740*/  R2UR UR35, R0 ;  /* 0x00000000002372ca */ /* 0x000fe200000e0000 */
[----:B------:R-:W-:Y:S01]  /*10750*/  UMOV UR7, 0x14f00000 ;  /* 0x14f0000000077882 */ /* 0x000fe20000000000 */
[----:B------:R-:W-:Y:S01]  /*10760*/  UMOV UR34, URZ ;  /* 0x0000003f00227c82 */ /* 0x000fe20008000000 */
[----:B------:R-:W-:Y:S01]  /*10770*/  UMOV UR10, 0x80 ;  /* 0x00000080000a7882 */ /* 0x000fe20000000000 */
[----:B------:R-:W-:-:S03]  /*10780*/  UMOV UR12, UR36 ;  /* 0x00000024000c7c82 */ /* 0x000fc60008000000 */
[----:B------:R-:W-:-:S04]  /*10790*/  UIADD3 UR33, UR33, 0x38870, URZ ;  /* 0x0003887021217890 */ /* 0x000fc8000fffe03f */
[----:B------:R-:W-:Y:S02]  /*107a0*/  UMOV UR13, UR37 ;  /* 0x00000025000d7c82 */ /* 0x000fe40008000000 */
[----:B------:R-:W-:Y:S01]  /*107b0*/  UMOV UR11, UR35 ;  /* 0x00000023000b7c82 */ /* 0x000fe20008000000 */
[----:B------:R-:W-:Y:S01]  /*107c0*/  UMOV UR9, UR33 ;  /* 0x0000002100097c82 */ /* 0x000fe20008000000 */
[----:B--2---:R-:W-:-:S05]  /*107d0*/  IMAD R3, R3, 0x8000, R17 ;  /* 0x0000800003037824 */ /* 0x004fca00078e0211 */
[----:B------:R-:W-:-:S13]  /*107e0*/  R2UR UR8, R3 ;  /* 0x00000000030872ca */ /* 0x000fda00000e0000 */
[----:B------:R-:W-:Y:S02]  /*107f0*/  UIADD3 UR32, UR8, 0x10400, URZ ;  /* 0x0001040008207890 */ /* 0x000fe4000fffe03f */
[----:B------:R-:W-:-:S07]  /*10800*/  UIADD3 UR8, UR8, 0x14400, URZ ;  /* 0x0001440008087890 */ /* 0x000fce000fffe03f */
[----:B------:R1:W-:Y:S02]  /*10810*/  UTMALDG.4D [UR32], [UR4], desc[UR6] ;  /* 0x00000620040075b4 */ /* 0x0003e40008019000 */
[----:B------:R1:W-:Y:S01]  /*10820*/  UTMALDG.4D [UR8], [UR4], desc[UR6] ;  /* 0x00000608040075b4 */ /* 0x0003e20008019000 */
[----:B------:R-:W2:Y:S02]  /*10830*/  SYNCS.PHASECHK.TRANS64.TRYWAIT P0, [R2+URZ+0x38840], R4 ;  /* 0x03884004020075a7 */ /* 0x000ea4000800017f */
[----:B-12---:R-:W-:Y:S05]  /*10840*/  @!P0 BRA `(.L_x_221) ;  /* 0x0000004400708947 */ /* 0x006fea0003800000 */
.L_x_293:
[----:B------:R-:W-:Y:S05]  /*10850*/  @P1 BRA `(.L_x_222) ;  /* 0x00000000001c1947 */ /* 0x000fea0003800000 */
[----:B------:R-:W2:Y:S01]  /*10860*/  S2R R5, SR_TID.X ;  /* 0x0000000000057919 */ /* 0x000ea20000002100 */
[----:B01----:R-:W-:-:S04]  /*10870*/  IMAD.MOV.U32 R4, RZ, RZ, 0x8000 ;  /* 0x00008000ff047424 */ /* 0x003fc800078e00ff */
[----:B------:R3:W-:Y:S01]  /*10880*/  SYNCS.ARRIVE.TRANS64 RZ, [R2+URZ+0x38830], R4 ;  /* 0x0388300402ff79a7 */ /* 0x0007e2000800003f */
[----:B--2---:R-:W-:-:S04]  /*10890*/  LOP3.LUT R5, R5, 0x1f, RZ, 0xc0, !PT ;  /* 0x0000001f05057812 */ /* 0x004fc800078ec0ff */
[----:B------:R-:W-:-:S13]  /*108a0*/  ISETP.NE.AND P0, PT, R5, RZ, PT ;  /* 0x000000ff0500720c */ /* 0x000fda0003f05270 */
[----:B---3--:R-:W-:Y:S05]  /*108b0*/  @!P0 BRA `(.L_x_222) ;  /* 0x0000000000048947 */ /* 0x008fea0003800000 */
[----:B------:R-:W-:Y:S01]  /*108c0*/  BPT.TRAP 0x1 ;  /* 0x000000040000795c */ /* 0x000fe20000300000 */
.L_x_222:
[----:B01----:R-:W2:Y:S01]  /*108d0*/  LDL.LU R4, [R1+0x20] ;  /* 0x0000200001047983 */ /* 0x003ea20000300800 */
[----:B------:R-:W-:Y:S01]  /*108e0*/  R2UR UR8, R3 ;  /* 0x00000000030872ca */ /* 0x000fe200000e0000 */
[----:B------:R-:W-:Y:S01]  /*108f0*/  UIADD3 UR4, UP0, UR52, 0x370, URZ ;  /* 0x0000037034047890 */ /* 0x000fe2000ff1e03f */
[----:B------:R-:W-:Y:S01]  /*10900*/  R2UR UR17, R2 ;  /* 0x00000000021172ca */ /* 0x000fe200000e0000 */
[----:B------:R-:W-:Y:S01]  /*10910*/  UMOV UR6, 0x0 ;  /* 0x0000000000067882 */ /* 0x000fe20000000000 */
[----:B------:R-:W-:Y:S01]  /*10920*/  PLOP3.LUT P0, PT, PT, PT, PT, 0x80, 0x0 ;  /* 0x000000000000781c */ /* 0x000fe20003f0f070 */
[----:B------:R-:W-:Y:S01]  /*10930*/  UIADD3.X UR5, URZ, UR53, URZ, UP0, !UPT ;  /* 0x000000353f057290 */ /* 0x000fe200087fe43f */
[----:B------:R-:W-:Y:S01]  /*10940*/  R2UR UR19, R0 ;  /* 0x00000000001372ca */ /* 0x000fe200000e0000 */
[----:B------:R-:W-:Y:S01]  /*10950*/  UMOV UR7, 0x14f00000 ;  /* 0x14f0000000077882 */ /* 0x000fe20000000000 */
[----:B------:R-:W-:Y:S01]  /*10960*/  R2UR UR21, R16 ;  /* 0x00000000101572ca */ /* 0x000fe200000e0000 */
[----:B------:R-:W-:Y:S01]  /*10970*/  UMOV UR18, URZ ;  /* 0x0000003f00127c82 */ /* 0x000fe20008000000 */
[----:B------:R-:W-:Y:S01]  /*10980*/  UMOV UR20, UR36 ;  /* 0x0000002400147c82 */ /* 0x000fe20008000000 */
[----:B------:R-:W-:Y:S01]  /*10990*/  UMOV UR10, 0x80 ;  /* 0x00000080000a7882 */ /* 0x000fe20000000000 */
[----:B------:R-:W-:Y:S01]  /*109a0*/  UMOV UR12, UR36 ;  /* 0x00000024000c7c82 */ /* 0x000fe20008000000 */
[----:B------:R-:W-:-:S02]  /*109b0*/  UIADD3 UR16, UR8, 0x28400, URZ ;  /* 0x0002840008107890 */ /* 0x000fc4000fffe03f */
[----:B------:R-:W-:Y:S02]  /*109c0*/  UIADD3 UR17, UR17, 0x38830, URZ ;  /* 0x0003883011117890 */ /* 0x000fe4000fffe03f */
[----:B------:R-:W-:Y:S02]  /*109d0*/  UIADD3 UR8, UR8, 0x2c400, URZ ;  /* 0x0002c40008087890 */ /* 0x000fe4000fffe03f */
[----:B------:R-:W-:Y:S02]  /*109e0*/  UMOV UR11, UR19 ;  /* 0x00000013000b7c82 */ /* 0x000fe40008000000 */
[----:B------:R-:W-:Y:S01]  /*109f0*/  UMOV UR13, UR21 ;  /* 0x00000015000d7c82 */ /* 0x000fe20008000000 */
[----:B------:R-:W-:Y:S02]  /*10a00*/  UMOV UR9, UR17 ;  /* 0x0000001100097c82 */ /* 0x000fe40008000000 */
[----:B------:R1:W-:Y:S02]  /*10a10*/  UTMALDG.4D [UR16], [UR4], desc[UR6] ;  /* 0x00000610040075b4 */ /* 0x0003e40008019000 */
[----:B------:R1:W-:Y:S01]  /*10a20*/  UTMALDG.4D [UR8], [UR4], desc[UR6] ;  /* 0x00000608040075b4 */ /* 0x0003e20008019000 */
[----:B--2---:R-:W-:-:S04]  /*10a30*/  LOP3.LUT R4, R4, 0xfffffffe, RZ, 0xc0, !PT ;  /* 0xfffffffe04047812 */ /* 0x004fc800078ec0ff */
[----:B------:R-:W-:-:S05]  /*10a40*/  @P0 LOP3.LUT R4, R4, 0x1, RZ, 0xfc, !PT ;  /* 0x0000000104040812 */ /* 0x000fca00078efcff */
[----:B------:R1:W-:Y:S01]  /*10a50*/  STL [R1+0x20], R4 ;  /* 0x0000200401007387 */ /* 0x0003e20000100800 */
[----:B------:R-:W-:Y:S01]  /*10a60*/  NOP ;  /* 0x0000000000007918 */ /* 0x000fe20000000000 */
.L_x_216:
[----:B------:R-:W-:Y:S05]  /*10a70*/  WARPSYNC.ALL ;  /* 0x0000000000007948 */ /* 0x000fea0003800000 */
[----:B0-----:R-:W-:Y:S01]  /*10a80*/  VIADD R0, R17, 0x20400 ;  /* 0x0002040011007836 */ /* 0x001fe20000000000 */
[----:B-1----:R-:W-:Y:S01]  /*10a90*/  USHF.R.S32.HI UR4, URZ, 0x1f, UR48 ;  /* 0x0000001f3f047899 */ /* 0x002fe20008011430 */
[----:B------:R-:W-:Y:S03]  /*10aa0*/  BAR.SYNC.DEFER_BLOCKING 0x8, 0x180 ;  /* 0x0206000000007b1d */ /* 0x000fe60000010000 */
[----:B------:R-:W-:-:S03]  /*10ab0*/  LOP3.LUT P0, RZ, R0, 0x3ff, RZ, 0xc0, !PT ;  /* 0x000003ff00ff7812 */ /* 0x000fc6000780c0ff */
[----:B------:R-:W-:Y:S01]  /*10ac0*/  ULDC.64 UR6, c[0x0][0x298] ;  /* 0x0000a60000067ab9 */ /* 0x000fe20000000a00 */
[----:B------:R-:W-:Y:S01]  /*10ad0*/  ULDC.64 UR8, c[0x0][0xa00] ;  /* 0x0002800000087ab9 */ /* 0x000fe20000000a00 */
[----:B------:R-:W-:Y:S01]  /*10ae0*/  UIMAD UR4, UR4, UR6, URZ ;  /* 0x00000006040472a4 */ /* 0x000fe2000f8e023f */
[----:B------:R-:W-:Y:S01]  /*10af0*/  BSSY B6, `(.L_x_223) ;  /* 0x0000019000067945 */ /* 0x000fe20003800000 */
[----:B------:R-:W-:Y:S02]  /*10b00*/  UISETP.NE.U32.AND UP0, UPT, UR8, URZ, UPT ;  /* 0x0000003f0800728c */ /* 0x000fe4000bf05070 */
[----:B------:R-:W-:Y:S02]  /*10b10*/  UIMAD.WIDE.U32 UR44, UR48, UR6, URZ ;  /* 0x00000006302c72a5 */ /* 0x000fe4000f8e003f */
[----:B------:R-:W-:Y:S02]  /*10b20*/  UIMAD UR4, UR48, UR7, UR4 ;  /* 0x00000007300472a4 */ /* 0x000fe4000f8e0204 */
[----:B------:R-:W-:-:S02]  /*10b30*/  UISETP.NE.AND.EX UP0, UPT, UR9, URZ, UPT, UP0 ;  /* 0x0000003f0900728c */ /* 0x000fc4000bf05300 */
[----:B------:R-:W-:Y:S02]  /*10b40*/  UIADD3 UR37, UR45, UR4, URZ ;  /* 0x000000042d257290 */ /* 0x000fe4000fffe03f */
[----:B------:R-:W-:Y:S02]  /*10b50*/  USEL UR47, UR47, URZ, !UP0 ;  /* 0x0000003f2f2f7287 */ /* 0x000fe4000c000000 */
[----:B------:R-:W-:Y:S01]  /*10b60*/  USEL UR46, UR46, URZ, !UP0 ;  /* 0x0000003f2e2e7287 */ /* 0x000fe2000c000000 */
[----:B------:R-:W-:Y:S11]  /*10b70*/  @!P0 BRA `(.L_x_224) ;  /* 0x0000000000408947 */ /* 0x000ff60003800000 */
        /* <DEDUP_REMOVED lines=11> */
[----:B--2---:R-:W-:Y:S02]  /*10c30*/  IMAD.MOV.U32 R8, RZ, RZ, 0x70 ;  /* 0x00000070ff087424 */ /* 0x004fe400078e00ff */
[----:B------:R-:W-:Y:S02]  /*10c40*/  IMAD.MOV.U32 R12, RZ, RZ, 0x1 ;  /* 0x00000001ff0c7424 */ /* 0x000fe400078e00ff */
[----:B------:R-:W-:-:S07]  /*10c50*/  IMAD.MOV.U32 R13, RZ, RZ, RZ ;  /* 0x000000ffff0d7224 */ /* 0x000fce00078e00ff */
[----:B------:R-:W-:-:S07]  /*10c60*/  LEPC R20, `(.L_x_224) ;  /* 0x000000001014794e */ /* 0x000fce0000000000 */
[----:B0-----:R-:W-:Y:S05]  /*10c70*/  CALL.ABS.NOINC R2 ;  /* 0x0000000002007343 */ /* 0x001fea0003c00000 */
.L_x_224:
[----:B------:R-:W-:Y:S05]  /*10c80*/  BSYNC B6 ;  /* 0x0000000000067941 */ /* 0x000fea0003800000 */
.L_x_223:
[----:B------:R-:W3:Y:S01]  /*10c90*/  LDL.LU R0, [R1+0x14] ;  /* 0x0000140001007983 */ /* 0x000ee20000300800 */
[----:B------:R-:W0:Y:S01]  /*10ca0*/  LDC R6, c[0x0][0x448] ;  /* 0x00011200ff067b82 */ /* 0x000e220000000800 */
[----:B------:R-:W-:Y:S01]  /*10cb0*/  ULDC.64 UR6, c[0x0][0x2d8] ;  /* 0x0000b60000067ab9 */ /* 0x000fe20000000a00 */
[----:B------:R-:W1:Y:S01]  /*10cc0*/  S2R R2, SR_TID.X ;  /* 0x0000000000027919 */ /* 0x000e620000002100 */
[----:B------:R-:W-:Y:S01]  /*10cd0*/  UMOV UR4, UR44 ;  /* 0x0000002c00047c82 */ /* 0x000fe20008000000 */
[----:B------:R-:W-:Y:S01]  /*10ce0*/  UMOV UR5, UR37 ;  /* 0x0000002500057c82 */ /* 0x000fe20008000000 */
[----:B------:R-:W-:Y:S01]  /*10cf0*/  ULDC.64 UR8, c[0x0][0x2e0] ;  /* 0x0000b80000087ab9 */ /* 0x000fe20000000a00 */
[----:B--2---:R2:W5:Y:S01]  /*10d00*/  LDL R9, [R1+0x38] ;  /* 0x0000380001097983 */ /* 0x0045620000100800 */
[----:B0-----:R-:W-:Y:S02]  /*10d10*/  ISETP.NE.AND P0, PT, R6, 0x1, PT ;  /* 0x000000010600780c */ /* 0x001fe40003f05270 */
[C---:B-1----:R-:W-:Y:S01]  /*10d20*/  LOP3.LUT R3, R2.reuse, 0x7f, RZ, 0xc0, !PT ;  /* 0x0000007f02037812 */ /* 0x042fe200078ec0ff */
[----:B------:R-:W-:-:S10]  /*10d30*/  IMAD.SHL.U32 R2, R2, 0x10, RZ ;  /* 0x0000001002027824 */ /* 0x000fd400078e00ff */
[----:B------:R-:W0:Y:S01]  /*10d40*/  @P0 LDC R4, c[0x0][0x450] ;  /* 0x00011400ff040b82 */ /* 0x000e220000000800 */
[----:B------:R-:W-:-:S04]  /*10d50*/  SHF.R.U32.HI R3, RZ, 0x3, R3 ;  /* 0x00000003ff037819 */ /* 0x000fc80000011603 */
[----:B------:R-:W-:-:S03]  /*10d60*/  LOP3.LUT R2, R3, 0x70, R2, 0xf8, !PT ;  /* 0x0000007003027812 */ /* 0x000fc600078ef802 */
[----:B------:R-:W1:Y:S01]  /*10d70*/  @P0 LDC R3, c[0x0][0x44c] ;  /* 0x00011300ff030b82 */ /* 0x000e620000000800 */
[----:B------:R-:W4:Y:S01]  /*10d80*/  S2R R8, SR_TID.X ;  /* 0x0000000000087919 */ /* 0x000f220000002100 */
[----:B------:R-:W-:Y:S01]  /*10d90*/  UIMAD.WIDE.U32 UR4, UR36, UR6, UR4 ;  /* 0x00000006240472a5 */ /* 0x000fe2000f8e0004 */
[----:B------:R-:W2:Y:S03]  /*10da0*/  S2R R7, SR_TID.X ;  /* 0x0000000000077919 */ /* 0x000ea60000002100 */
[----:B------:R-:W-:Y:S02]  /*10db0*/  UIMAD UR5, UR36, UR7, UR5 ;  /* 0x00000007240572a4 */ /* 0x000fe4000f8e0205 */
[----:B------:R-:W-:Y:S02]  /*10dc0*/  UIMAD UR6, UR46, UR8, URZ ;  /* 0x000000082e0672a4 */ /* 0x000fe4000f8e023f */
[----:B------:R-:W-:-:S02]  /*10dd0*/  UIMAD.WIDE.U32 UR4, UR47, UR8, UR4 ;  /* 0x000000082f0472a5 */ /* 0x000fc4000f8e0004 */
[----:B------:R-:W-:-:S03]  /*10de0*/  UIMAD UR6, UR47, UR9, UR6 ;  /* 0x000000092f0672a4 */ /* 0x000fc6000f8e0206 */
[----:B------:R-:W-:Y:S01]  /*10df0*/  ULDC.64 UR8, c[0x0][0x2d0] ;  /* 0x0000b40000087ab9 */ /* 0x000fe20000000a00 */
[----:B------:R-:W-:Y:S01]  /*10e00*/  UIADD3 UR5, UR5, UR6, URZ ;  /* 0x0000000605057290 */ /* 0x000fe2000fffe03f */
[----:B----4-:R-:W-:Y:S02]  /*10e10*/  IMAD.SHL.U32 R8, R8, 0x10, RZ ;  /* 0x0000001008087824 */ /* 0x010fe400078e00ff */
[----:B--2---:R-:W-:-:S03]  /*10e20*/  IMAD.SHL.U32 R10, R7, 0x10, RZ ;  /* 0x00000010070a7824 */ /* 0x004fc600078e00ff */
[----:B------:R-:W-:Y:S02]  /*10e30*/  LOP3.LUT R8, R8, 0x70, RZ, 0xc0, !PT ;  /* 0x0000007008087812 */ /* 0x000fe400078ec0ff */
[----:B------:R-:W-:Y:S02]  /*10e40*/  LOP3.LUT R10, R10, 0x70, RZ, 0xc0, !PT ;  /* 0x000000700a0a7812 */ /* 0x000fe400078ec0ff */
[----:B------:R-:W-:Y:S01]  /*10e50*/  LOP3.LUT R8, R8, 0x80, RZ, 0xfc, !PT ;  /* 0x0000008008087812 */ /* 0x000fe200078efcff */
[----:B---3--:R-:W-:-:S05]  /*10e60*/  IMAD.SHL.U32 R5, R0, 0x80, RZ ;  /* 0x0000008000057824 */ /* 0x008fca00078e00ff */
[----:B------:R-:W-:-:S05]  /*10e70*/  LOP3.LUT R0, R2, R5, RZ, 0xfc, !PT ;  /* 0x0000000502007212 */ /* 0x000fca00078efcff */
[----:B-1----:R-:W-:-:S04]  /*10e80*/  @P0 IMAD.HI.U32 R3, R0, R3, RZ ;  /* 0x0000000300030227 */ /* 0x002fc800078e00ff */
[----:B------:R-:W-:Y:S01]  /*10e90*/  IMAD.MOV.U32 R2, RZ, RZ, R0 ;  /* 0x000000ffff027224 */ /* 0x000fe200078e0000 */
[----:B0-----:R-:W-:-:S05]  /*10ea0*/  @P0 SHF.R.U32.HI R2, RZ, R4, R3 ;  /* 0x00000004ff020219 */ /* 0x001fca0000011603 */
[----:B------:R-:W-:-:S04]  /*10eb0*/  IMAD.MOV R3, RZ, RZ, -R2 ;  /* 0x000000ffff037224 */ /* 0x000fc800078e0a02 */
[----:B------:R-:W-:Y:S01]  /*10ec0*/  IMAD R0, R6, R3, R0 ;  /* 0x0000000306007224 */ /* 0x000fe200078e0200 */
[----:B------:R-:W-:-:S05]  /*10ed0*/  SHF.R.S32.HI R3, RZ, 0x1f, R2 ;  /* 0x0000001fff037819 */ /* 0x000fca0000011402 */
[----:B------:R-:W-:Y:S02]  /*10ee0*/  IMAD R4, R3, UR8, RZ ;  /* 0x0000000803047c24 */ /* 0x000fe4000f8e02ff */
[----:B------:R-:W-:Y:S02]  /*10ef0*/  IMAD.U32 R3, RZ, RZ, UR8 ;  /* 0x00000008ff037e24 */ /* 0x000fe4000f8e00ff */
[C---:B------:R-:W-:Y:S02]  /*10f00*/  IMAD R4, R2.reuse, UR9, R4 ;  /* 0x0000000902047c24 */ /* 0x040fe4000f8e0204 */
[----:B------:R-:W-:Y:S01]  /*10f10*/  IMAD.WIDE.U32 R2, R2, R3, UR4 ;  /* 0x0000000402027e25 */ /* 0x000fe2000f8e0003 */
[----:B------:R-:W-:-:S03]  /*10f20*/  ULDC.64 UR4, c[0x0][0x2c8] ;  /* 0x0000b20000047ab9 */ /* 0x000fc60000000a00 */
[----:B------:R-:W-:Y:S01]  /*10f30*/  IMAD.IADD R3, R3, 0x1, R4 ;  /* 0x0000000103037824 */ /* 0x000fe200078e0204 */
[----:B------:R-:W-:Y:S01]  /*10f40*/  SHF.R.S32.HI R4, RZ, 0x1f, R0 ;  /* 0x0000001fff047819 */ /* 0x000fe20000011400 */
[----:B------:R-:W-:-:S04]  /*10f50*/  IMAD.WIDE.U32 R2, R0, UR4, R2 ;  /* 0x0000000400027c25 */ /* 0x000fc8000f8e0002 */
[----:B------:R-:W-:-:S04]  /*10f60*/  IMAD R4, R4, UR4, RZ ;  /* 0x0000000404047c24 */ /* 0x000fc8000f8e02ff */
[----:B------:R-:W-:Y:S01]  /*10f70*/  IMAD R4, R0, UR5, R4 ;  /* 0x0000000500047c24 */ /* 0x000fe2000f8e0204 */
[----:B------:R-:W-:Y:S02]  /*10f80*/  ULDC.64 UR4, c[0x0][0x280] ;  /* 0x0000a00000047ab9 */ /* 0x000fe40000000a00 */
[----:B------:R-:W-:Y:S01]  /*10f90*/  IADD3 R0, P0, R2, UR4, RZ ;  /* 0x0000000402007c10 */ /* 0x000fe2000ff1e0ff */
[----:B------:R-:W-:Y:S02]  /*10fa0*/  ULDC UR4, c[0x0][0x2b8] ;  /* 0x0000ae0000047ab9 */ /* 0x000fe40000000800 */
[----:B------:R-:W-:Y:S02]  /*10fb0*/  ISETP.GE.AND P1, PT, R8, UR4, PT ;  /* 0x0000000408007c0c */ /* 0x000fe4000bf26270 */
[----:B------:R-:W-:Y:S02]  /*10fc0*/  IADD3.X R2, R3, UR5, R4, P0, !PT ;  /* 0x0000000503027c10 */ /* 0x000fe400087fe404 */
[----:B------:R-:W-:Y:S01]  /*10fd0*/  ISETP.GE.AND P0, PT, R10, UR4, PT ;  /* 0x000000040a007c0c */ /* 0x000fe2000bf06270 */
[----:B------:R-:W-:-:S03]  /*10fe0*/  UMOV UR4, 0xffffffff ;  /* 0xffffffff00047882 */ /* 0x000fc60000000000 */
[----:B------:R-:W-:Y:S09]  /*10ff0*/  BRA.DIV UR4, `(.L_x_225) ;  /* 0x0000003e04987947 */ /* 0x000ff2000b800000 */
[----:B------:R-:W0:Y:S02]  /*11000*/  S2R R7, SR_TID.X ;  /* 0x0000000000077919 */ /* 0x000e240000002100 */
[----:B0-----:R-:W-:-:S04]  /*11010*/  LOP3.LUT R7, R7, 0x7f, RZ, 0xc0, !PT ;  /* 0x0000007f07077812 */ /* 0x001fc800078ec0ff */
[----:B------:R-:W-:Y:S02]  /*11020*/  SHF.R.U32.HI R8, RZ, 0x3, R7 ;  /* 0x00000003ff087819 */ /* 0x000fe40000011607 */
[----:B------:R-:W2:Y:S03]  /*11030*/  LDL.LU R7, [R1+0x3c] ;  /* 0x00003c0001077983 */ /* 0x000ea60000300800 */
[----:B------:R-:W-:Y:S02]  /*11040*/  IMAD.IADD R3, R8, 0x1, R5 ;  /* 0x0000000108037824 */ /* 0x000fe400078e0205 */
[----:B------:R-:W-:Y:S02]  /*11050*/  SHFL.IDX PT, R8, R2, 0x1, 0x181f ;  /* 0x00381f0002087f89 */ /* 0x000fe400000e0000 */
[----:B------:R-:W-:Y:S02]  /*11060*/  VIADD R5, R3, 0x10 ;  /* 0x0000001003057836 */ /* 0x000fe40000000000 */
[----:B--2---:R-:W-:-:S02]  /*11070*/  IMAD R4, R7, R6, RZ ;  /* 0x0000000607047224 */ /* 0x004fc400078e02ff */
[----:B------:R-:W0:Y:S03]  /*11080*/  SHFL.IDX PT, R7, R0, RZ, 0x181f ;  /* 0x00181fff00077589 */ /* 0x000e2600000e0000 */
[-C--:B------:R-:W-:Y:S01]  /*11090*/  ISETP.GE.AND P4, PT, R3, R4.reuse, PT ;  /* 0x000000040300720c */ /* 0x080fe20003f86270 */
[----:B------:R-:W1:Y:S01]  /*110a0*/  SHFL.IDX PT, R6, R2, RZ, 0x181f ;  /* 0x00181fff02067589 */ /* 0x000e6200000e0000 */
[----:B------:R-:W-:-:S03]  /*110b0*/  ISETP.GE.AND P2, PT, R5, R4, PT ;  /* 0x000000040500720c */ /* 0x000fc60003f46270 */
[----:B------:R-:W2:Y:S08]  /*110c0*/  SHFL.IDX PT, R5, R0, 0x1, 0x181f ;  /* 0x00381f0000057f89 */ /* 0x000eb000000e0000 */
[----:B0-----:R-:W-:-:S05]  /*110d0*/  @!P4 IADD3 R7, P3, R10, R7, RZ ;  /* 0x000000070a07c210 */ /* 0x001fca0007f7e0ff */
[----:B-1----:R-:W-:-:S05]  /*110e0*/  @!P4 IMAD.X R6, RZ, RZ, R6, P3 ;  /* 0x000000ffff06c224 */ /* 0x002fca00018e0606 */
[----:B------:R-:W-:-:S04]  /*110f0*/  @!P4 LOP3.LUT R7, R7, R6, RZ, 0x3c, !PT ;  /* 0x000000060707c212 */ /* 0x000fc800078e3cff */
[----:B------:R-:W-:-:S04]  /*11100*/  @!P4 LOP3.LUT R6, R7, R6, RZ, 0x3c, !PT ;  /* 0x000000060706c212 */ /* 0x000fc800078e3cff */
[----:B------:R-:W-:-:S05]  /*11110*/  @!P4 LOP3.LUT R7, R7, R6, RZ, 0x3c, !PT ;  /* 0x000000060707c212 */ /* 0x000fca00078e3cff */
[----:B-----5:R-:W-:Y:S04]  /*11120*/  @!P4 LDGSTS.E.BYPASS.LTC128B.128 [R9+0x20400], desc[UR50][R6.64], !P0 ;  /* 0x204000000609cfae */ /* 0x020fe8000c101d72 */
[----:B------:R2:W-:Y:S02]  /*11130*/  @!P4 LDGSTS.E.BYPASS.LTC128B.128 [R9+0x24400], desc[UR50][R6.64+0x80], !P1 ;  /* 0x244000800609cfae */ /* 0x0005e4000c901d72 */
[----:B--2---:R-:W-:Y:S01]  /*11140*/  @!P2 IADD3 R7, P3, R10, R5, RZ ;  /* 0x000000050a07a210 */ /* 0x004fe20007f7e0ff */
[----:B------:R-:W-:-:S04]  /*11150*/  VIADD R5, R3, 0x20 ;  /* 0x0000002003057836 */ /* 0x000fc80000000000 */
[----:B------:R-:W-:-:S05]  /*11160*/  @!P2 IMAD.X R6, RZ, RZ, R8, P3 ;  /* 0x000000ffff06a224 */ /* 0x000fca00018e0608 */
[----:B------:R-:W-:-:S04]  /*11170*/  @!P2 LOP3.LUT R7, R7, R6, RZ, 0x3c, !PT ;  /* 0x000000060707a212 */ /* 0x000fc800078e3cff */
[----:B------:R-:W-:-:S04]  /*11180*/  @!P2 LOP3.LUT R6, R7, R6, RZ, 0x3c, !PT ;  /* 0x000000060706a212 */ /* 0x000fc800078e3cff */
[----:B------:R-:W-:-:S05]  /*11190*/  @!P2 LOP3.LUT R7, R7, R6, RZ, 0x3c, !PT ;  /* 0x000000060707a212 */ /* 0x000fca00078e3cff */
[----:B------:R-:W-:Y:S04]  /*111a0*/  @!P2 LDGSTS.E.BYPASS.LTC128B.128 [R9+0x20c00], desc[UR50][R6.64], !P0 ;  /* 0x20c000000609afae */ /* 0x000fe8000c101d72 */
[----:B------:R0:W-:Y:S01]  /*111b0*/  @!P2 LDGSTS.E.BYPASS.LTC128B.128 [R9+0x24c00], desc[UR50][R6.64+0x80], !P1 ;  /* 0x24c000800609afae */ /* 0x0001e2000c901d72 */
[----:B------:R-:W-:-:S03]  /*111c0*/  ISETP.GE.AND P2, PT, R5, R4, PT ;  /* 0x000000040500720c */ /* 0x000fc60003f46270 */
[----:B------:R-:W1:Y:S04]  /*111d0*/  SHFL.IDX PT, R5, R0, 0x2, 0x181f ;  /* 0x00581f0000057f89 */ /* 0x000e6800000e0000 */
[----:B0-----:R-:W0:Y:S06]  /*111e0*/  SHFL.IDX PT, R6, R2, 0x2, 0x181f ;  /* 0x00581f0002067f89 */ /* 0x001e2c00000e0000 */
[----:B-1----:R-:W-:-:S05]  /*111f0*/  @!P2 IADD3 R5, P3, R10, R5, RZ ;  /* 0x000000050a05a210 */ /* 0x002fca0007f7e0ff */
[----:B0-----:R-:W-:-:S04]  /*11200*/  @!P2 IMAD.X R6, RZ, RZ, R6, P3 ;  /* 0x000000ffff06a224 */ /* 0x001fc800018e0606 */
[----:B------:R-:W-:Y:S02]  /*11210*/  @!P2 IMAD.MOV.U32 R7, RZ, RZ, R6 ;  /* 0x000000ffff07a224 */ /* 0x000fe400078e0006 */
[----:B------:R-:W-:Y:S02]  /*11220*/  @!P2 IMAD.MOV.U32 R6, RZ, RZ, R5 ;  /* 0x000000ffff06a224 */ /* 0x000fe400078e0005 */
[----:B------:R-:W-:-:S03]  /*11230*/  VIADD R5, R3, 0x30 ;  /* 0x0000003003057836 */ /* 0x000fc60000000000 */
        /* <DEDUP_REMOVED lines=34> */
[----:B------:R-:W-:Y:S04]  /*11460*/  SHFL.IDX PT, R0, R0, 0x7, 0x181f ;  /* 0x00f81f0000007f89 */ /* 0x000fe800000e0000 */
[----:B0-----:R-:W0:Y:S02]  /*11470*/  SHFL.IDX PT, R6, R2, 0x6, 0x181f ;  /* 0x00d81f0002067f89 */ /* 0x001e2400000e0000 */
[----:B-1----:R-:W-:-:S05]  /*11480*/  @!P2 IADD3 R5, P3, R10, R5, RZ ;  /* 0x000000050a05a210 */ /* 0x002fca0007f7e0ff */
[----:B0-----:R-:W-:-:S04]  /*11490*/  @!P2 IMAD.X R6, RZ, RZ, R6, P3 ;  /* 0x000000ffff06a224 */ /* 0x001fc800018e0606 */
[----:B------:R-:W-:Y:S02]  /*114a0*/  @!P2 IMAD.MOV.U32 R7, RZ, RZ, R6 ;  /* 0x000000ffff07a224 */ /* 0x000fe400078e0006 */
[----:B------:R-:W-:Y:S02]  /*114b0*/  @!P2 IMAD.MOV.U32 R6, RZ, RZ, R5 ;  /* 0x000000ffff06a224 */ /* 0x000fe400078e0005 */
[----:B------:R0:W1:Y:S04]  /*114c0*/  SHFL.IDX PT, R5, R2, 0x7, 0x181f ;  /* 0x00f81f0002057f89 */ /* 0x00006800000e0000 */
[----:B------:R0:W-:Y:S04]  /*114d0*/  @!P2 LDGSTS.E.BYPASS.LTC128B.128 [R9+0x23400], desc[UR50][R6.64], !P0 ;  /* 0x234000000609afae */ /* 0x0001e8000c101d72 */
[----:B------:R0:W-:Y:S02]  /*114e0*/  @!P2 LDGSTS.E.BYPASS.LTC128B.128 [R9+0x27400], desc[UR50][R6.64+0x80], !P1 ;  /* 0x274000800609afae */ /* 0x0001e4000c901d72 */
.L_x_310:
[----:B------:R-:W-:Y:S01]  /*114f0*/  VIADD R3, R3, 0x70 ;  /* 0x0000007003037836 */ /* 0x000fe20000000000 */
[----:B------:R-:W-:Y:S04]  /*11500*/  BSSY B0, `(.L_x_226) ;  /* 0x000000a000007945 */ /* 0x000fe80003800000 */
[----:B------:R-:W-:-:S13]  /*11510*/  ISETP.GE.AND P2, PT, R3, R4, PT ;  /* 0x000000040300720c */ /* 0x000fda0003f46270 */
[----:B------:R-:W-:Y:S05]  /*11520*/  @P2 BRA `(.L_x_227) ;  /* 0x00000000001c2947 */ /* 0x000fea0003800000 */
[----:B0-----:R-:W-:-:S05]  /*11530*/  IADD3 R2, P2, R10, R0, RZ ;  /* 0x000000000a027210 */ /* 0x001fca0007f5e0ff */
[----:B-1----:R-:W-:-:S05]  /*11540*/  IMAD.X R3, RZ, RZ, R5, P2 ;  /* 0x000000ffff037224 */ /* 0x002fca00010e0605 */
[----:B------:R-:W-:Y:S01]  /*11550*/  @!PT LDS RZ, [RZ] ;  /* 0x00000000fffff984 */ /* 0x000fe20000000800 */
[----:B------:R-:W-:Y:S01]  /*11560*/  @!PT LDS RZ, [RZ] ;  /* 0x00000000fffff984 */ /* 0x000fe20000000800 */
[----:B------:R-:W-:Y:S01]  /*11570*/  @!PT LDS RZ, [RZ] ;  /* 0x00000000fffff984 */ /* 0x000fe20000000800 */
[----:B------:R2:W-:Y:S04]  /*11580*/  LDGSTS.E.BYPASS.LTC128B.128 [R9+0x23c00], desc[UR50][R2.64], !P0 ;  /* 0x23c0000002097fae */ /* 0x0005e8000c101d72 */
[----:B------:R2:W-:Y:S02]  /*11590*/  LDGSTS.E.BYPASS.LTC128B.128 [R9+0x27c00], desc[UR50][R2.64+0x80], !P1 ;  /* 0x27c0008002097fae */ /* 0x0005e4000c901d72 */
.L_x_227:
[----:B------:R-:W-:Y:S05]  /*115a0*/  BSYNC B0 ;  /* 0x0000000000007941 */ /* 0x000fea0003800000 */
.L_x_226:
[----:B------:R-:W-:Y:S01]  /*115b0*/  NOP ;  /* 0x0000000000007918 */ /* 0x000fe20000000000 */
[----:B------:R-:W-:-:S13]  /*115c0*/  PLOP3.LUT P0, PT, PT, PT, PT, 0x80, 0x0 ;  /* 0x000000000000781c */ /* 0x000fda0003f0f070 */
.L_x_228:
[----:B------:R-:W-:Y:S02]  /*115d0*/  PLOP3.LUT P1, PT, P1, P0, PT, 0xa2, 0x0 ;  /* 0x000000000000781c */ /* 0x000fe40000f21472 */
[----:B------:R-:W-:-:S08]  /*115e0*/  @P0 R2UR P1, UR4, R17 ;  /* 0x00000000110402ca */ /* 0x000fd00000020000 */
[----:B------:R-:W-:-:S05]  /*115f0*/  @P0 PLOP3.LUT P0, PT, P1, PT, PT, 0x80, 0x0 ;  /* 0x000000000000081c */ /* 0x000fca0000f0f070 */
[----:B------:R-:W-:Y:S01]  /*11600*/  @!P1 SYNCS.ARRIVE.TRANS64.RED.A0T1 RZ, [UR4+0x38800], RZ ;  /* 0x038800ffffff99a7 */ /* 0x000fe20008200404 */
[----:B------:R-:W-:Y:S07]  /*11610*/  @!P1 ARRIVES.LDGSTSBAR.64.TRANSCNT [UR4+0x38800] ;  /* 0x03880000ff0099b0 */ /* 0x000fee0008000a84 */
[----:B------:R-:W-:Y:S05]  /*11620*/  @P0 BRA.U.ANY `(.L_x_228) ;  /* 0xfffffffd00e80947 */ /* 0x000fea000393ffff */
[----:B0-2---:R-:W2:Y:S02]  /*11630*/  LDL.LU R2, [R1+0x40] ;  /* 0x0000400001027983 */ /* 0x005ea40000300800 */
[----:B--2---:R-:W-:-:S05]  /*11640*/  VIADD R2, R2, 0x1 ;  /* 0x0000000102027836 */ /* 0x004fca0000000000 */
[----:B------:R0:W-:Y:S01]  /*11650*/  STL [R1+0x40], R2 ;  /* 0x0000400201007387 */ /* 0x0001e20000100800 */
[----:B------:R-:W-:-:S04]  /*11660*/  LEA.HI R0, R2, R2, RZ, 0x1 ;  /* 0x0000000202007211 */ /* 0x000fc800078f08ff */
[----:B------:R-:W-:-:S05]  /*11670*/  LOP3.LUT R0, R0, 0xfffffffe, RZ, 0xc0, !PT ;  /* 0xfffffffe00007812 */ /* 0x000fca00078ec0ff */
[----:B------:R-:W-:-:S05]  /*11680*/  IMAD.IADD R0, R2, 0x1, -R0 ;  /* 0x0000000102007824 */ /* 0x000fca00078e0a00 */
[----:B------:R-:W-:Y:S01]  /*11690*/  SHF.L.U32 R0, R0, 0x1f, RZ ;  /* 0x0000001f00007819 */ /* 0x000fe200000006ff */
[----:B------:R-:W-:Y:S01]  /*116a0*/  NOP ;  /* 0x0000000000007918 */ /* 0x000fe20000000000 */
[----:B------:R0:W-:Y:S01]  /*116b0*/  SYNCS.ARRIVE.TRANS64.A1T0 RZ, [R17+URZ+0x38800], RZ ;  /* 0x038800ff11ff79a7 */ /* 0x0001e2000810003f */
[----:B------:R-:W-:Y:S01]  /*116c0*/  BSSY B0, `(.L_x_229) ;  /* 0x0000003000007945 */ /* 0x000fe20003800000 */
[----:B------:R-:W2:Y:S03]  /*116d0*/  SYNCS.PHASECHK.TRANS64.TRYWAIT P0, [R17+URZ+0x38820], R0 ;  /* 0x03882000110075a7 */ /* 0x000ea6000800017f */
[----:B0-2---:R-:W-:Y:S05]  /*116e0*/  @!P0 BRA `(.L_x_230) ;  /* 0x0000004000948947 */ /* 0x005fea0003800000 */
.L_x_311:
[----:B------:R-:W-:Y:S05]  /*116f0*/  BSYNC B0 ;  /* 0x0000000000007941 */ /* 0x000fea0003800000 */
.L_x_229:
[----:B------:R-:W2:Y:S01]  /*11700*/  LDL R3, [R1+0x1c] ;  /* 0x00001c0001037983 */ /* 0x000ea20000100800 */
[----:B------:R-:W-:-:S05]  /*11710*/  VIADD R2, R19, 0xfffffffe ;  /* 0xfffffffe13027836 */ /* 0x000fca0000000000 */
[----:B--2---:R-:W-:-:S13]  /*11720*/  ISETP.GE.AND P0, PT, R2, R3, PT ;  /* 0x000000030200720c */ /* 0x004fda0003f06270 */
[----:B------:R-:W-:Y:S05]  /*11730*/  @!P0 BRA `(.L_x_231) ;  /* 0x0000001400608947 */ /* 0x000fea0003800000 */
[----:B0-----:R0:W5:Y:S04]  /*11740*/  LDL.LU R0, [R1+0xc] ;  /* 0x00000c0001007983 */ /* 0x0011680000300800 */
[----:B------:R0:W5:Y:S02]  /*11750*/  LDL.LU R3, [R1+0x4] ;  /* 0x0000040001037983 */ /* 0x0001640000300800 */
.L_x_253:
[----:B------:R-:W2:Y:S01]  /*11760*/  LDL R4, [R1+0x20] ;  /* 0x0000200001047983 */ /* 0x000ea20000100800 */
[----:B-1---5:R-:W-:Y:S01]  /*11770*/  VIADD R5, R3, 0x1 ;  /* 0x0000000103057836 */ /* 0x022fe20000000000 */
[----:B------:R-:W-:Y:S05]  /*11780*/  YIELD ;  /* 0x0000000000007946 */ /* 0x000fea0003800000 */
[C---:B------:R-:W-:Y:S01]  /*11790*/  ISETP.NE.AND P0, PT, R5.reuse, 0x2, PT ;  /* 0x000000020500780c */ /* 0x040fe20003f05270 */
[----:B------:R-:W-:Y:S03]  /*117a0*/  BSSY B0, `(.L_x_232) ;  /* 0x000008a000007945 */ /* 0x000fe60003800000 */
[----:B------:R-:W-:-:S02]  /*117b0*/  SEL R10, R5, RZ, P0 ;  /* 0x000000ff050a7207 */ /* 0x000fc40000000000 */
[----:B--2---:R-:W-:Y:S02]  /*117c0*/  LOP3.LUT P1, RZ, R4, 0x1, RZ, 0xc0, !PT ;  /* 0x0000000104ff7812 */ /* 0x004fe4000782c0ff */
[----:B------:R-:W-:-:S04]  /*117d0*/  SEL R4, RZ, 0x1, P0 ;  /* 0x00000001ff047807 */ /* 0x000fc80000000000 */
[----:B------:R-:W-:-:S05]  /*117e0*/  LOP3.LUT R9, R0, R4, RZ, 0x3c, !PT ;  /* 0x0000000400097212 */ /* 0x000fca00078e3cff */
[----:B------:R1:W-:Y:S04]  /*117f0*/  STL [R1+0xc], R9 ;  /* 0x00000c0901007387 */ /* 0x0003e80000100800 */
[----:B------:R1:W-:Y:S01]  /*11800*/  STL [R1+0x4], R10 ;  /* 0x0000040a01007387 */ /* 0x0003e20000100800 */
[----:B------:R-:W-:Y:S05]  /*11810*/  @!P1 BRA `(.L_x_233) ;  /* 0x0000000800089947 */ /* 0x000fea0003800000 */
[----:B------:R-:W-:Y:S01]  /*11820*/  ULDC.64 UR4, c[0x0][0x418] ;  /* 0x0001060000047ab9 */ /* 0x000fe20000000a00 */
[----:B------:R-:W-:Y:S01]  /*11830*/  IMAD.MOV.U32 R8, RZ, RZ, R2 ;  /* 0x000000ffff087224 */ /* 0x000fe200078e0002 */
[----:B------:R-:W-:-:S04]  /*11840*/  ISETP.NE.U32.AND P0, PT, RZ, UR4, PT ;  /* 0x00000004ff007c0c */ /* 0x000fc8000bf05070 */
[----:B------:R-:W-:-:S13]  /*11850*/  ISETP.NE.AND.EX P0, PT, RZ, UR5, PT, P0 ;  /* 0x00000005ff007c0c */ /* 0x000fda000bf05300 */
[----:B------:R-:W-:Y:S05]  /*11860*/  @!P0 BRA `(.L_x_234) ;  /* 0x00000000004c8947 */ /* 0x000fea0003800000 */
[----:B------:R-:W2:Y:S01]  /*11870*/  LDL R12, [R1+0x24] ;  /* 0x00002400010c7983 */ /* 0x000ea20000100800 */
[----:B------:R-:W3:Y:S01]  /*11880*/  LDC R7, c[0x0][0x43c] ;  /* 0x00010f00ff077b82 */ /* 0x000ee20000000800 */
[----:B------:R-:W-:Y:S02]  /*11890*/  ULDC.64 UR6, c[0x0][0x428] ;  /* 0x00010a0000067ab9 */ /* 0x000fe40000000a00 */
[----:B------:R-:W4:Y:S01]  /*118a0*/  LDL R11, [R1+0x18] ;  /* 0x00001800010b7983 */ /* 0x000f220000100800 */
[----:B---3--:R-:W-:-:S13]  /*118b0*/  ISETP.NE.AND P0, PT, R7, 0x1, PT ;  /* 0x000000010700780c */ /* 0x008fda0003f05270 */
[----:B------:R-:W3:Y:S02]  /*118c0*/  @P0 LDC.64 R4, c[0x0][0x440] ;  /* 0x00011000ff040b82 */ /* 0x000ee40000000a00 */
[----:B---3--:R-:W-:-:S04]  /*118d0*/  @P0 IMAD.HI.U32 R6, R2, R4, RZ ;  /* 0x0000000402060227 */ /* 0x008fc800078e00ff */
[----:B------:R-:W-:Y:S01]  /*118e0*/  IMAD.MOV.U32 R4, RZ, RZ, R2 ;  /* 0x000000ffff047224 */ /* 0x000fe200078e0002 */
[----:B------:R-:W-:-:S04]  /*118f0*/  @P0 SHF.R.U32.HI R4, RZ, R5, R6 ;  /* 0x00000005ff040219 */ /* 0x000fc80000011606 */
[--C-:B------:R-:W-:Y:S01]  /*11900*/  SHF.R.S32.HI R5, RZ, 0x1f, R4.reuse ;  /* 0x0000001fff057819 */ /* 0x100fe20000011404 */
[----:B------:R-:W-:-:S04]  /*11910*/  IMAD.MOV R8, RZ, RZ, -R4 ;  /* 0x000000ffff087224 */ /* 0x000fc800078e0a04 */
[----:B------:R-:W-:Y:S02]  /*11920*/  IMAD R8, R7, R8, R2 ;  /* 0x0000000807087224 */ /* 0x000fe400078e0202 */
[----:B--2---:R-:W-:-:S04]  /*11930*/  IMAD R6, R12, UR6, RZ ;  /* 0x000000060c067c24 */ /* 0x004fc8000f8e02ff */
[C---:B----4-:R-:W-:Y:S02]  /*11940*/  IMAD R6, R11.reuse, UR7, R6 ;  /* 0x000000070b067c24 */ /* 0x050fe4000f8e0206 */
[----:B------:R-:W-:-:S04]  /*11950*/  IMAD.WIDE.U32 R4, R11, UR6, R4 ;  /* 0x000000060b047c25 */ /* 0x000fc8000f8e0004 */
[----:B------:R-:W-:Y:S01]  /*11960*/  IMAD.IADD R5, R6, 0x1, R5 ;  /* 0x0000000106057824 */ /* 0x000fe200078e0205 */
[----:B------:R-:W-:-:S04]  /*11970*/  LEA R6, P0, R4, UR4, 0x2 ;  /* 0x0000000404067c11 */ /* 0x000fc8000f8010ff */
[----:B------:R-:W-:-:S05]  /*11980*/  LEA.HI.X R7, R4, UR5, R5, 0x2, P0 ;  /* 0x0000000504077c11 */ /* 0x000fca00080f1405 */
[----:B------:R2:W5:Y:S04]  /*11990*/  LDG.E R16, desc[UR50][R6.64] ;  /* 0x0000003206107981 */ /* 0x000568000c1e1900 */
.L_x_234:
[----:B--2---:R-:W-:Y:S01]  /*119a0*/  IMAD R6, R10, 0x8, R17 ;  /* 0x000000080a067824 */ /* 0x004fe200078e0211 */
[----:B------:R-:W-:Y:S01]  /*119b0*/  SHF.L.U32 R5, R9, 0x1f, RZ ;  /* 0x0000001f09057819 */ /* 0x000fe200000006ff */
[----:B------:R-:W2:Y:S01]  /*119c0*/  S2R R4, SR_TID.X ;  /* 0x0000000000047919 */ /* 0x000ea20000002100 */
[----:B------:R-:W-:Y:S02]  /*119d0*/  BSSY B1, `(.L_x_235) ;  /* 0x0000005000017945 */ /* 0x000fe40003800000 */
[----:B------:R-:W3:Y:S01]  /*119e0*/  SYNCS.PHASECHK.TRANS64.TRYWAIT P0, [R6+URZ+0x38880], R5 ;  /* 0x03888005060075a7 */ /* 0x000ee2000800017f */
[----:B--2---:R-:W-:-:S04]  /*119f0*/  LOP3.LUT R4, R4, 0x7f, RZ, 0xc0, !PT ;  /* 0x0000007f04047812 */ /* 0x004fc800078ec0ff */
[----:B------:R-:W-:Y:S01]  /*11a00*/  ISETP.NE.AND P1, PT, R4, RZ, PT ;  /* 0x000000ff0400720c */ /* 0x000fe20003f25270 */
[----:B---3--:R-:W-:-:S12]  /*11a10*/  @!P0 BRA `(.L_x_236) ;  /* 0x0000003c00dc8947 */ /* 0x008fd80003800000 */
.L_x_312:
[----:B------:R-:W-:Y:S05]  /*11a20*/  BSYNC B1 ;  /* 0x0000000000017941 */ /* 0x000fea0003800000 */
.L_x_235:
[----:B------:R-:W-:Y:S04]  /*11a30*/  BSSY B1, `(.L_x_237) ;  /* 0x0000009000017945 */ /* 0x000fe80003800000 */
[----:B------:R-:W-:Y:S05]  /*11a40*/  @P1 BRA `(.L_x_238) ;  /* 0x00000000001c1947 */ /* 0x000fea0003800000 */
[----:B------:R-:W3:Y:S02]  /*11a50*/  S2R R4, SR_TID.X ;  /* 0x0000000000047919 */ /* 0x000ee40000002100 */
[----:B---3--:R-:W-:Y:S01]  /*11a60*/  LOP3.LUT R7, R4, 0x1f, RZ, 0xc0, !PT ;  /* 0x0000001f04077812 */ /* 0x008fe200078ec0ff */
[----:B------:R-:W-:-:S03]  /*11a70*/  IMAD.MOV.U32 R4, RZ, RZ, 0x8000 ;  /* 0x00008000ff047424 */ /* 0x000fc600078e00ff */
[----:B------:R-:W-:Y:S01]  /*11a80*/  ISETP.NE.AND P0, PT, R7, RZ, PT ;  /* 0x000000ff0700720c */ /* 0x000fe20003f05270 */
[----:B------:R3:W-:-:S12]  /*11a90*/  SYNCS.ARRIVE.TRANS64 RZ, [R6+URZ+0x38870], R4 ;  /* 0x0388700406ff79a7 */ /* 0x0007d8000800003f */
[----:B---3--:R-:W-:Y:S05]  /*11aa0*/  @!P0 BRA `(.L_x_238) ;  /* 0x0000000000048947 */ /* 0x008fea0003800000 */
[----:B------:R-:W-:Y:S01]  /*11ab0*/  BPT.TRAP 0x1 ;  /* 0x000000040000795c */ /* 0x000fe20000300000 */
.L_x_238:
[----:B------:R-:W-:Y:S05]  /*11ac0*/  BSYNC B1 ;  /* 0x0000000000017941 */ /* 0x000fea0003800000 */
.L_x_237:
[----:B------:R-:W3:Y:S01]  /*11ad0*/  LDL R4, [R1+0x4] ;  /* 0x0000040001047983 */ /* 0x000ee20000100800 */
[----:B------:R-:W-:Y:S01]  /*11ae0*/  IMAD.MOV.U32 R13, RZ, RZ, RZ ;  /* 0x000000ffff0d7224 */ /* 0x000fe200078e00ff */
[----:B------:R-:W-:Y:S01]  /*11af0*/  UIADD3 UR4, UP0, UR52, 0x470, URZ ;  /* 0x0000047034047890 */ /* 0x000fe2000ff1e03f */
[----:B------:R-:W-:Y:S01]  /*11b00*/  PLOP3.LUT P0, PT, PT, PT, PT, 0x80, 0x0 ;  /* 0x000000000000781c */ /* 0x000fe20003f0f070 */
[----:B------:R-:W-:Y:S01]  /*11b10*/  VIADD R7, R6, 0x38870 ;  /* 0x0003887006077836 */ /* 0x000fe20000000000 */
[----:B------:R-:W-:Y:S01]  /*11b20*/  LEA R8, R8, UR40, 0x7 ;  /* 0x0000002808087c11 */ /* 0x000fe2000f8e38ff */
[----:B------:R-:W-:Y:S01]  /*11b30*/  UIADD3.X UR5, URZ, UR53, URZ, UP0, !UPT ;  /* 0x000000353f057290 */ /* 0x000fe200087fe43f */
[----:B------:R-:W-:Y:S01]  /*11b40*/  R2UR UR10, R13 ;  /* 0x000000000d0a72ca */ /* 0x000fe200000e0000 */
[----:B------:R-:W-:Y:S01]  /*11b50*/  UMOV UR6, 0x0 ;  /* 0x0000000000067882 */ /* 0x000fe20000000000 */
[----:B------:R-:W-:Y:S01]  /*11b60*/  UMOV UR7, 0x14f00000 ;  /* 0x14f0000000077882 */ /* 0x000fe20000000000 */
[----:B---3--:R-:W-:-:S04]  /*11b70*/  IMAD R4, R4, 0x8000, R17 ;  /* 0x0000800004047824 */ /* 0x008fc800078e0211 */
[----:B-1----:R-:W-:-:S08]  /*11b80*/  VIADD R9, R4, 0x10400 ;  /* 0x0001040004097836 */ /* 0x002fd00000000000 */
.L_x_239:
[----:B------:R-:W-:-:S13]  /*11b90*/  @P0 ELECT P2, URZ, PT ;  /* 0x00000000003f082f */ /* 0x000fda0003840000 */
[----:B-----5:R-:W-:Y:S01]  /*11ba0*/  @P2 R2UR UR13, R16 ;  /* 0x00000000100d22ca */ /* 0x020fe200000e0000 */
[----:B------:R-:W-:Y:S01]  /*11bb0*/  UMOV UR12, UR36 ;  /* 0x00000024000c7c82 */ /* 0x000fe20008000000 */
[----:B------:R-:W-:Y:S02]  /*11bc0*/  @P2 R2UR UR11, R8 ;  /* 0x00000000080b22ca */ /* 0x000fe400000e0000 */
[----:B------:R-:W-:Y:S02]  /*11bd0*/  @P2 R2UR UR9, R7 ;  /* 0x00000000070922ca */ /* 0x000fe400000e0000 */
[----:B------:R-:W-:Y:S02]  /*11be0*/  @P2 R2UR UR8, R9 ;  /* 0x00000000090822ca */ /* 0x000fe400000e0000 */
[----:B------:R-:W-:Y:S02]  /*11bf0*/  @P2 PLOP3.LUT P0, PT, P2, PT, PT, 0x8, 0x0 ;  /* 0x000000000000281c */ /* 0x000fe4000170e170 */
[----:B------:R-:W-:-:S09]  /*11c00*/  PLOP3.LUT P2, PT, PT, PT, PT, 0x8, 0x0 ;  /* 0x000000000000781c */ /* 0x000fd20003f4e170 */
[----:B------:R1:W-:Y:S02]  /*11c10*/  UTMALDG.4D [UR8], [UR4], desc[UR6] ;  /* 0x00000608040075b4 */ /* 0x0003e40008019000 */
[----:B-1----:R-:W-:Y:S05]  /*11c20*/  @P0 BRA.U.ANY `(.L_x_239) ;  /* 0xfffffffd00d80947 */ /* 0x002fea000393ffff */
[----:B------:R-:W-:Y:S01]  /*11c30*/  IMAD.MOV.U32 R12, RZ, RZ, 0x80 ;  /* 0x00000080ff0c7424 */ /* 0x000fe200078e00ff */
[----:B------:R-:W-:Y:S01]  /*11c40*/  PLOP3.LUT P0, PT, PT, PT, PT, 0x80, 0x0 ;  /* 0x000000000000781c */ /* 0x000fe20003f0f070 */
[----:B------:R-:W-:Y:S01]  /*11c50*/  VIADD R9, R4, 0x14400 ;  /* 0x0001440004097836 */ /* 0x000fe20000000000 */
[----:B------:R-:W-:Y:S01]  /*11c60*/  UMOV UR6, 0x0 ;  /* 0x0000000000067882 */ /* 0x000fe20000000000 */
[----:B------:R-:W-:Y:S01]  /*11c70*/  UMOV UR7, 0x14f00000 ;  /* 0x14f0000000077882 */ /* 0x000fe20000000000 */
[----:B------:R-:W-:-:S15]  /*11c80*/  R2UR UR10, R12 ;  /* 0x000000000c0a72ca */ /* 0x000fde00000e0000 */
.L_x_240:
[----:B------:R-:W-:-:S13]  /*11c90*/  @P0 ELECT P2, URZ, PT ;  /* 0x00000000003f082f */ /* 0x000fda0003840000 */
[----:B------:R-:W-:Y:S01]  /*11ca0*/  @P2 R2UR UR13, R16 ;  /* 0x00000000100d22ca */ /* 0x000fe200000e0000 */
        /* <DEDUP_REMOVED lines=8> */
[----:B------:R-:W1:Y:S01]  /*11d30*/  SYNCS.PHASECHK.TRANS64.TRYWAIT P0, [R6+URZ+0x38840], R5 ;  /* 0x03884005060075a7 */ /* 0x000e62000800017f */
[----:B------:R-:W-:Y:S04]  /*11d40*/  BSSY B1, `(.L_x_241) ;  /* 0x0000002000017945 */ /* 0x000fe80003800000 */
[----:B-1----:R-:W-:Y:S05]  /*11d50*/  @!P0 BRA `(.L_x_242) ;  /* 0x0000003c00208947 */ /* 0x002fea0003800000 */
.L_x_313:
[----:B------:R-:W-:Y:S05]  /*11d60*/  BSYNC B1 ;  /* 0x0000000000017941 */ /* 0x000fea0003800000 */
.L_x_241:
[----:B------:R-:W-:Y:S01]  /*11d70*/  BSSY B1, `(.L_x_243) ;  /* 0x000000b000017945 */ /* 0x000fe20003800000 */
[----:B------:R-:W-:Y:S02]  /*11d80*/  IMAD.MOV.U32 R10, RZ, RZ, 0x0 ;  /* 0x00000000ff0a7424 */ /* 0x000fe400078e00ff */
[----:B------:R-:W-:Y:S01]  /*11d90*/  IMAD.MOV.U32 R11, RZ, RZ, 0x14f00000 ;  /* 0x14f00000ff0b7424 */ /* 0x000fe200078e00ff */
[----:B------:R-:W-:Y:S06]  /*11da0*/  @P1 BRA `(.L_x_244) ;  /* 0x00000000001c1947 */ /* 0x000fec0003800000 */
[----:B------:R-:W3:Y:S01]  /*11db0*/  S2R R7, SR_TID.X ;  /* 0x0000000000077919 */ /* 0x000ee20000002100 */
[----:B-12---:R-:W-:-:S04]  /*11dc0*/  IMAD.MOV.U32 R5, RZ, RZ, 0x8000 ;  /* 0x00008000ff057424 */ /* 0x006fc800078e00ff */
[----:B------:R4:W-:Y:S01]  /*11dd0*/  SYNCS.ARRIVE.TRANS64 RZ, [R6+URZ+0x38830], R5 ;  /* 0x0388300506ff79a7 */ /* 0x0009e2000800003f */
[----:B---3--:R-:W-:-:S04]  /*11de0*/  LOP3.LUT R7, R7, 0x1f, RZ, 0xc0, !PT ;  /* 0x0000001f07077812 */ /* 0x008fc800078ec0ff */
[----:B------:R-:W-:-:S13]  /*11df0*/  ISETP.NE.AND P0, PT, R7, RZ, PT ;  /* 0x000000ff0700720c */ /* 0x000fda0003f05270 */
[----:B----4-:R-:W-:Y:S05]  /*11e00*/  @!P0 BRA `(.L_x_244) ;  /* 0x0000000000048947 */ /* 0x010fea0003800000 */
[----:B------:R-:W-:Y:S01]  /*11e10*/  BPT.TRAP 0x1 ;  /* 0x000000040000795c */ /* 0x000fe20000300000 */
.L_x_244:
[----:B------:R-:W-:Y:S05]  /*11e20*/  BSYNC B1 ;  /* 0x0000000000017941 */ /* 0x000fea0003800000 */
.L_x_243:
[----:B------:R-:W-:Y:S01]  /*11e30*/  R2UR UR10, R13 ;  /* 0x000000000d0a72ca */ /* 0x000fe200000e0000 */
[----:B------:R-:W-:Y:S01]  /*11e40*/  UIADD3 UR4, UP0, UR52, 0x370, URZ ;  /* 0x0000037034047890 */ /* 0x000fe2000ff1e03f */
[----:B------:R-:W-:Y:S01]  /*11e50*/  R2UR UR6, R10 ;  /* 0x000000000a0672ca */ /* 0x000fe200000e0000 */
[----:B-12---:R-:W-:Y:S01]  /*11e60*/  VIADD R6, R6, 0x38830 ;  /* 0x0003883006067836 */ /* 0x006fe20000000000 */
[----:B------:R-:W-:Y:S01]  /*11e70*/  R2UR UR7, R11 ;  /* 0x000000000b0772ca */ /* 0x000fe200000e0000 */
[----:B------:R-:W-:Y:S01]  /*11e80*/  VIADD R5, R4, 0x28400 ;  /* 0x0002840004057836 */ /* 0x000fe20000000000 */
[----:B------:R-:W-:Y:S01]  /*11e90*/  PLOP3.LUT P0, PT, PT, PT, PT, 0x80, 0x0 ;  /* 0x000000000000781c */ /* 0x000fe20003f0f070 */
[----:B------:R-:W-:-:S12]  /*11ea0*/  UIADD3.X UR5, URZ, UR53, URZ, UP0, !UPT ;  /* 0x000000353f057290 */ /* 0x000fd800087fe43f */
.L_x_245:
        /* <DEDUP_REMOVED lines=10> */
[----:B------:R-:W-:Y:S01]  /*11f50*/  R2UR UR10, R12 ;  /* 0x000000000c0a72ca */ /* 0x000fe200000e0000 */
[----:B------:R-:W-:Y:S01]  /*11f60*/  VIADD R4, R4, 0x2c400 ;  /* 0x0002c40004047836 */ /* 0x000fe20000000000 */
[----:B------:R-:W-:Y:S02]  /*11f70*/  R2UR UR6, R10 ;  /* 0x000000000a0672ca */ /* 0x000fe400000e0000 */
[----:B------:R-:W-:Y:S02]  /*11f80*/  R2UR UR7, R11 ;  /* 0x000000000b0772ca */ /* 0x000fe400000e0000 */
[----:B------:R-:W-:-:S13]  /*11f90*/  PLOP3.LUT P0, PT, PT, PT, PT, 0x80, 0x0 ;  /* 0x000000000000781c */ /* 0x000fda0003f0f070 */
.L_x_246:
        /* <DEDUP_REMOVED lines=9> */
[----:B--2---:R-:W-:Y:S05]  /*12030*/  @P0 BRA.U.ANY `(.L_x_246) ;  /* 0xfffffffd00d80947 */ /* 0x004fea000393ffff */
.L_x_233:
[----:B------:R-:W-:Y:S05]  /*12040*/  BSYNC B0 ;  /* 0x0000000000007941 */ /* 0x000fea0003800000 */
.L_x_232:
[----:B------:R-:W-:-:S06]  /*12050*/  UISETP.NE.AND UP0, UPT, UR39, 0x3, UPT ;  /* 0x000000032700788c */ /* 0x000fcc000bf05270 */
[----:B------:R-:W-:-:S13]  /*12060*/  PLOP3.LUT P0, PT, PT, PT, UP0, 0x80, 0x0 ;  /* 0x000000000000781c */ /* 0x000fda0003f0f008 */
[----:B------:R-:W-:Y:S05]  /*12070*/  @!P0 BRA `(.L_x_247) ;  /* 0x0000000000048947 */ /* 0x000fea0003800000 */
[----:B------:R-:W-:Y:S01]  /*12080*/  BPT.TRAP 0x1 ;  /* 0x000000040000795c */ /* 0x000fe20000300000 */
.L_x_247:
[----:B------:R-:W-:Y:S01]  /*12090*/  IMAD.U32 R4, RZ, RZ, UR42 ;  /* 0x0000002aff047e24 */ /* 0x000fe2000f8e00ff */
[----:B------:R-:W-:Y:S01]  /*120a0*/  BSSY B0, `(.L_x_248) ;  /* 0x0000007000007945 */ /* 0x000fe20003800000 */
[----:B------:R-:W-:-:S03]  /*120b0*/  IMAD R19, R3, 0x8, R17 ;  /* 0x0000000803137824 */ /* 0x000fc600078e0211 */
[----:B------:R-:W-:Y:S02]  /*120c0*/  ISETP.NE.AND P1, PT, R4, 0x3, PT ;  /* 0x000000030400780c */ /* 0x000fe40003f25270 */
[----:B------:R-:W-:-:S04]  /*120d0*/  LOP3.LUT R4, R0, 0x1, RZ, 0x3c, !PT ;  /* 0x0000000100047812 */ /* 0x000fc800078e3cff */
[----:B------:R-:W-:-:S04]  /*120e0*/  SHF.L.U32 R4, R4, 0x1f, RZ ;  /* 0x0000001f04047819 */ /* 0x000fc800000006ff */
[----:B------:R-:W2:Y:S02]  /*120f0*/  SYNCS.PHASECHK.TRANS64.TRYWAIT P0, [R19+URZ+0x38870], R4 ;  /* 0x03887004130075a7 */ /* 0x000ea4000800017f */
[----:B--2---:R-:W-:Y:S05]  /*12100*/  @!P0 BRA `(.L_x_249) ;  /* 0x0000003800488947 */ /* 0x004fea0003800000 */
.L_x_314:
[----:B------:R-:W-:Y:S05]  /*12110*/  BSYNC B0 ;  /* 0x0000000000007941 */ /* 0x000fea0003800000 */
.L_x_248:
[----:B------:R-:W-:Y:S05]  /*12120*/  @!P1 BRA `(.L_x_250) ;  /* 0x0000000000049947 */ /* 0x000fea0003800000 */
[----:B------:R-:W-:Y:S01]  /*12130*/  BPT.TRAP 0x1 ;  /* 0x000000040000795c */ /* 0x000fe20000300000 */
.L_x_250:
[----:B--2---:R-:W-:Y:S01]  /*12140*/  SHF.L.U32 R4, R0, 0x1f, RZ ;  /* 0x0000001f00047819 */ /* 0x004fe200000006ff */
[----:B------:R-:W-:-:S03]  /*12150*/  IMAD.SHL.U32 R0, R3, 0x8000, RZ ;  /* 0x0000800003007824 */ /* 0x000fc600078e00ff */
[----:B------:R-:W2:Y:S02]  /*12160*/  SYNCS.PHASECHK.TRANS64.TRYWAIT P0, [R19+URZ+0x38860], R4 ;  /* 0x03886004130075a7 */ /* 0x000ea4000800017f */
[----:B--2---:R-:W-:Y:S05]  /*12170*/  @!P0 BRA `(.L_x_251) ;  /* 0x0000003800408947 */ /* 0x004fea0003800000 */
.L_x_315:
[----:B------:R-:W3:Y:S04]  /*12180*/  LDL R14, [R1+0x34] ;  /* 0x00003400010e7983 */ /* 0x000ee80000100800 */
[----:B------:R-:W4:Y:S04]  /*12190*/  LDL R13, [R1+0x8] ;  /* 0x00000800010d7983 */ /* 0x000f280000100800 */
[----:B------:R-:W4:Y:S01]  /*121a0*/  LDL R12, [R1] ;  /* 0x00000000010c7983 */ /* 0x000f220000100800 */
[----:B------:R-:W-:Y:S01]  /*121b0*/  LOP3.LUT R3, R0, R18, RZ, 0xfc, !PT ;  /* 0x0000001200037212 */ /* 0x000fe200078efcff */
[----:B------:R-:W-:Y:S05]  /*121c0*/  WARPSYNC.ALL ;  /* 0x0000000000007948 */ /* 0x000fea0003800000 */
[----:B------:R-:W-:-:S05]  /*121d0*/  IMAD.IADD R3, R17, 0x1, R3 ;  /* 0x0000000111037824 */ /* 0x000fca00078e0203 */
[----:B-1----:R-:W2:Y:S02]  /*121e0*/  LDSM.16.MT88.4 R8, [R3+0x10400] ;  /* 0x010400000308783b */ /* 0x002ea40000004200 */
[C-C-:B--2---:R-:W-:Y:S02]  /*121f0*/  PRMT R4, R8.reuse, 0x6420, R9.reuse ;  /* 0x0000642008047816 */ /* 0x144fe40000000009 */
[----:B------:R-:W-:Y:S02]  /*12200*/  PRMT R5, R8, 0x7531, R9 ;  /* 0x0000753108057816 */ /* 0x000fe40000000009 */
[C-C-:B------:R-:W-:Y:S02]  /*12210*/  PRMT R6, R10.reuse, 0x6420, R11.reuse ;  /* 0x000064200a067816 */ /* 0x140fe4000000000b */
[----:B------:R-:W-:Y:S02]  /*12220*/  PRMT R7, R10, 0x7531, R11 ;  /* 0x000075310a077816 */ /* 0x000fe4000000000b */
[----:B---3--:R-:W-:-:S05]  /*12230*/  IADD3 R20, R17, R14, R0 ;  /* 0x0000000e11147210 */ /* 0x008fca0007ffe000 */
[----:B------:R-:W1:Y:S01]  /*12240*/  LDSM.16.MT88.4 R8, [R20+0x10400] ;  /* 0x010400001408783b */ /* 0x000e620000004200 */
[----:B----4-:R-:W-:-:S05]  /*12250*/  IADD3 R3, R12, R0, R13 ;  /* 0x000000000c037210 */ /* 0x010fca0007ffe00d */
[----:B------:R2:W-:Y:S02]  /*12260*/  STSM.16.M88.4 [R3], R4 ;  /* 0x0000000403007844 */ /* 0x0005e40000000200 */
[----:B--2---:R-:W-:Y:S02]  /*12270*/  VIADD R4, R0, 0x4000 ;  /* 0x0000400000047836 */ /* 0x004fe40000000000 */
[----:B------:R-:W-:Y:S02]  /*12280*/  IMAD.MOV.U32 R6, RZ, RZ, R13 ;  /* 0x000000ffff067224 */ /* 0x000fe400078e000d */
[----:B------:R-:W-:Y:S01]  /*12290*/  IMAD.MOV.U32 R7, RZ, RZ, R12 ;  /* 0x000000ffff077224 */ /* 0x000fe200078e000c */
[----:B------:R-:W-:-:S05]  /*122a0*/  LOP3.LUT R4, R4, R18, RZ, 0xfc, !PT ;  /* 0x0000001204047212 */ /* 0x000fca00078efcff */
[----:B------:R-:W-:Y:S01]  /*122b0*/  IMAD.IADD R4, R17, 0x1, R4 ;  /* 0x0000000111047824 */ /* 0x000fe200078e0204 */
[C-C-:B-1----:R-:W-:Y:S02]  /*122c0*/  PRMT R12, R8.reuse, 0x6420, R9.reuse ;  /* 0x00006420080c7816 */ /* 0x142fe40000000009 */
[----:B------:R-:W-:Y:S02]  /*122d0*/  PRMT R13, R8, 0x7531, R9 ;  /* 0x00007531080d7816 */ /* 0x000fe40000000009 */
[C-C-:B------:R-:W-:Y:S02]  /*122e0*/  PRMT R14, R10.reuse, 0x6420, R11.reuse ;  /* 0x000064200a0e7816 */ /* 0x140fe4000000000b */
[----:B------:R-:W-:-:S05]  /*122f0*/  PRMT R15, R10, 0x7531, R11 ;  /* 0x000075310a0f7816 */ /* 0x000fca000000000b */
[----:B------:R1:W-:Y:S04]  /*12300*/  STSM.16.M88.4 [R3+0x2000], R12 ;  /* 0x0020000c03007844 */ /* 0x0003e80000000200 */
[----:B------:R-:W2:Y:S01]  /*12310*/  LDSM.16.MT88.4 R8, [R4+0x10400] ;  /* 0x010400000408783b */ /* 0x000ea20000004200 */
[----:B-1----:R-:W-:Y:S02]  /*12320*/  IMAD.MOV.U32 R14, RZ, RZ, R6 ;  /* 0x000000ffff0e7224 */ /* 0x002fe400078e0006 */
[----:B------:R-:W-:Y:S01]  /*12330*/  IMAD.MOV.U32 R15, RZ, RZ, R7 ;  /* 0x000000ffff0f7224 */ /* 0x000fe200078e0007 */
[C-C-:B--2---:R-:W-:Y:S02]  /*12340*/  PRMT R4, R8.reuse, 0x6420, R9.reuse ;  /* 0x0000642008047816 */ /* 0x144fe40000000009 */
[----:B------:R-:W-:-:S02]  /*12350*/  PRMT R5, R8, 0x7531, R9 ;  /* 0x0000753108057816 */ /* 0x000fc40000000009 */
[C-C-:B------:R-:W-:Y:S02]  /*12360*/  PRMT R6, R10.reuse, 0x6420, R11.reuse ;  /* 0x000064200a067816 */ /* 0x140fe4000000000b */
[----:B------:R-:W-:Y:S02]  /*12370*/  PRMT R7, R10, 0x7531, R11 ;  /* 0x000075310a077816 */ /* 0x000fe4000000000b */
[----:B------:R-:W1:Y:S04]  /*12380*/  LDSM.16.MT88.4 R8, [R20+0x14400] ;  /* 0x014400001408783b */ /* 0x000e680000004200 */
[----:B------:R2:W-:Y:S02]  /*12390*/  STSM.16.M88.4 [R3+0x4000], R4 ;  /* 0x0040000403007844 */ /* 0x0005e40000000200 */
[----:B--2---:R-:W-:-:S02]  /*123a0*/  IMAD.MOV.U32 R6, RZ, RZ, R14 ;  /* 0x000000ffff067224 */ /* 0x004fc400078e000e */
[----:B------:R-:W-:Y:S01]  /*123b0*/  IMAD.MOV.U32 R7, RZ, RZ, R15 ;  /* 0x000000ffff077224 */ /* 0x000fe200078e000f */
[C-C-:B-1----:R-:W-:Y:S02]  /*123c0*/  PRMT R12, R8.reuse, 0x6420, R9.reuse ;  /* 0x00006420080c7816 */ /* 0x142fe40000000009 */
[----:B------:R-:W-:Y:S02]  /*123d0*/  PRMT R13, R8, 0x7531, R9 ;  /* 0x00007531080d7816 */ /* 0x000fe40000000009 */
[C-C-:B------:R-:W-:Y:S02]  /*123e0*/  PRMT R14, R10.reuse, 0x6420, R11.reuse ;  /* 0x000064200a0e7816 */ /* 0x140fe4000000000b */
[----:B------:R-:W-:-:S05]  /*123f0*/  PRMT R15, R10, 0x7531, R11 ;  /* 0x000075310a0f7816 */ /* 0x000fca000000000b */
[----:B------:R1:W-:Y:S04]  /*12400*/  STSM.16.M88.4 [R3+0x6000], R12 ;  /* 0x0060000c03007844 */ /* 0x0003e80000000200 */
[----:B-1----:R-:W2:Y:S01]  /*12410*/  LDL R13, [R1+0x2c] ;  /* 0x00002c00010d7983 */ /* 0x002ea20000100800 */
[----:B------:R-:W-:Y:S02]  /*12420*/  VIADD R3, R0, 0x1000 ;  /* 0x0000100000037836 */ /* 0x000fe40000000000 */
[----:B------:R-:W-:Y:S02]  /*12430*/  IMAD.MOV.U32 R14, RZ, RZ, R6 ;  /* 0x000000ffff0e7224 */ /* 0x000fe400078e0006 */
[----:B------:R-:W-:Y:S01]  /*12440*/  IMAD.MOV.U32 R15, RZ, RZ, R7 ;  /* 0x000000ffff0f7224 */ /* 0x000fe200078e0007 */
[----:B------:R-:W-:-:S05]  /*12450*/  LOP3.LUT R3, R3, R18, RZ, 0xfc, !PT ;  /* 0x0000001203037212 */ /* 0x000fca00078efcff */
[----:B------:R-:W-:-:S05]  /*12460*/  IMAD.IADD R3, R17, 0x1, R3 ;  /* 0x0000000111037824 */ /* 0x000fca00078e0203 */
[----:B------:R-:W1:Y:S02]  /*12470*/  LDSM.16.MT88.4 R8, [R3+0x10400] ;  /* 0x010400000308783b */ /* 0x000e640000004200 */
[C-C-:B-1----:R-:W-:Y:S02]  /*12480*/  PRMT R4, R8.reuse, 0x6420, R9.reuse ;  /* 0x0000642008047816 */ /* 0x142fe40000000009 */
[----:B------:R-:W-:Y:S02]  /*12490*/  PRMT R5, R8, 0x7531, R9 ;  /* 0x0000753108057816 */ /* 0x000fe40000000009 */
[C-C-:B------:R-:W-:Y:S02]  /*124a0*/  PRMT R6, R10.reuse, 0x6420, R11.reuse ;  /* 0x000064200a067816 */ /* 0x140fe4000000000b */
[----:B------:R-:W-:Y:S02]  /*124b0*/  PRMT R7, R10, 0x7531, R11 ;  /* 0x000075310a077816 */ /* 0x000fe4000000000b */
[----:B------:R-:W1:Y:S02]  /*124c0*/  LDSM.16.MT88.4 R8, [R20+0x11400] ;  /* 0x011400001408783b */ /* 0x000e640000004200 */
[----:B-1----:R-:W-:-:S02]  /*124d0*/  PRMT R12, R8, 0x6420, R9 ;  /* 0x00006420080c7816 */ /* 0x002fc40000000009 */
[----:B--2---:R-:W-:Y:S02]  /*124e0*/  IADD3 R3, R14, R0, R13 ;  /* 0x000000000e037210 */ /* 0x004fe40007ffe00d */
[----:B------:R-:W-:-:S03]  /*124f0*/  PRMT R13, R8, 0x7531, R9 ;  /* 0x00007531080d7816 */ /* 0x000fc60000000009 */
[----:B------:R-:W-:-:S05]  /*12500*/  IMAD.IADD R3, R15, 0x1, R3 ;  /* 0x000000010f037824 */ /* 0x000fca00078e0203 */
[----:B------:R1:W-:Y:S02]  /*12510*/  STSM.16.M88.4 [R3], R4 ;  /* 0x0000000403007844 */ /* 0x0003e40000000200 */
[----:B-1----:R-:W-:Y:S02]  /*12520*/  VIADD R4, R0, 0x5000 ;  /* 0x0000500000047836 */ /* 0x002fe40000000000 */
[----:B------:R-:W-:Y:S01]  /*12530*/  IMAD.MOV.U32 R6, RZ, RZ, R14 ;  /* 0x000000ffff067224 */ /* 0x000fe200078e000e */
[----:B------:R-:W-:Y:S01]  /*12540*/  PRMT R14, R10, 0x6420, R11 ;  /* 0x000064200a0e7816 */ /* 0x000fe2000000000b */
[----:B------:R-:W-:Y:S01]  /*12550*/  IMAD.MOV.U32 R7, RZ, RZ, R15 ;  /* 0x000000ffff077224 */ /* 0x000fe200078e000f */
[----:B------:R-:W-:Y:S02]  /*12560*/  LOP3.LUT R4, R4, R18, RZ, 0xfc, !PT ;  /* 0x0000001204047212 */ /* 0x000fe400078efcff */
[----:B------:R-:W-:-:S03]  /*12570*/  PRMT R15, R10, 0x7531, R11 ;  /* 0x000075310a0f7816 */ /* 0x000fc6000000000b */
[----:B------:R-:W-:Y:S02]  /*12580*/  IMAD.IADD R4, R17, 0x1, R4 ;  /* 0x0000000111047824 */ /* 0x000fe400078e0204 */
[----:B------:R1:W-:Y:S04]  /*12590*/  STSM.16.M88.4 [R3+0x2000], R12 ;  /* 0x0020000c03007844 */ /* 0x0003e80000000200 */
[----:B------:R-:W2:Y:S01]  /*125a0*/  LDSM.16.MT88.4 R8, [R4+0x10400] ;  /* 0x010400000408783b */ /* 0x000ea20000004200 */
[----:B-1----:R-:W-:Y:S02]  /*125b0*/  IMAD.MOV.U32 R14, RZ, RZ, R6 ;  /* 0x000000ffff0e7224 */ /* 0x002fe400078e0006 */
[----:B------:R-:W-:Y:S01]  /*125c0*/  IMAD.MOV.U32 R15, RZ, RZ, R7 ;  /* 0x000000ffff0f7224 */ /* 0x000fe200078e0007 */
[----:B--2---:R-:W-:-:S02]  /*125d0*/  PRMT R4, R8, 0x6420, R9 ;  /* 0x0000642008047816 */ /* 0x004fc40000000009 */
[----:B------:R-:W-:Y:S02]  /*125e0*/  PRMT R5, R8, 0x7531, R9 ;  /* 0x0000753108057816 */ /* 0x000fe40000000009 */
        /* <DEDUP_REMOVED lines=63> */
[----:B------:R-:W1:Y:S01]  /*129e0*/  LDSM.16.MT88.4 R8, [R20+0x13400] ;  /* 0x013400001408783b */ /* 0x000e620000004200 */
[----:B--2---:R-:W-:Y:S01]  /*129f0*/  IADD3 R3, R14, R13, R0 ;  /* 0x0000000d0e037210 */ /* 0x004fe20007ffe000 */
[----:B------:R-:W-:-:S04]  /*12a00*/  VIADD R0, R0, 0x7000 ;  /* 0x0000700000007836 */ /* 0x000fc80000000000 */
[----:B------:R-:W-:Y:S01]  /*12a10*/  IMAD.IADD R3, R15, 0x1, R3 ;  /* 0x000000010f037824 */ /* 0x000fe200078e0203 */
[----:B------:R-:W-:-:S04]  /*12a20*/  LOP3.LUT R0, R0, R18, RZ, 0xfc, !PT ;  /* 0x0000001200007212 */ /* 0x000fc800078efcff */
[----:B------:R1:W-:Y:S01]  /*12a30*/  STSM.16.M88.4 [R3], R4 ;  /* 0x0000000403007844 */ /* 0x0003e20000000200 */
[----:B------:R-:W-:Y:S01]  /*12a40*/  IMAD.IADD R0, R17, 0x1, R0 ;  /* 0x0000000111007824 */ /* 0x000fe200078e0200 */
[C-C-:B-1----:R-:W-:Y:S02]  /*12a50*/  PRMT R4, R8.reuse, 0x6420, R9.reuse ;  /* 0x0000642008047816 */ /* 0x142fe40000000009 */
[----:B------:R-:W-:Y:S02]  /*12a60*/  PRMT R5, R8, 0x7531, R9 ;  /* 0x0000753108057816 */ /* 0x000fe40000000009 */
[C-C-:B------:R-:W-:Y:S02]  /*12a70*/  PRMT R6, R10.reuse, 0x6420, R11.reuse ;  /* 0x000064200a067816 */ /* 0x140fe4000000000b */
[----:B------:R-:W-:-:S05]  /*12a80*/  PRMT R7, R10, 0x7531, R11 ;  /* 0x000075310a077816 */ /* 0x000fca000000000b */
[----:B------:R-:W-:Y:S04]  /*12a90*/  STSM.16.M88.4 [R3+0x2000], R4 ;  /* 0x0020000403007844 */ /* 0x000fe80000000200 */
[----:B------:R-:W1:Y:S02]  /*12aa0*/  LDSM.16.MT88.4 R8, [R0+0x10400] ;  /* 0x010400000008783b */ /* 0x000e640000004200 */
[C-C-:B-1----:R-:W-:Y:S02]  /*12ab0*/  PRMT R4, R8.reuse, 0x6420, R9.reuse ;  /* 0x0000642008047816 */ /* 0x142fe40000000009 */
[----:B------:R-:W-:Y:S02]  /*12ac0*/  PRMT R5, R8, 0x7531, R9 ;  /* 0x0000753108057816 */ /* 0x000fe40000000009 */
[----:B------:R-:W-:-:S02]  /*12ad0*/  PRMT R6, R10, 0x6420, R11 ;  /* 0x000064200a067816 */ /* 0x000fc4000000000b */
[----:B------:R-:W-:Y:S02]  /*12ae0*/  PRMT R7, R10, 0x7531, R11 ;  /* 0x000075310a077816 */ /* 0x000fe4000000000b */
[----:B------:R-:W1:Y:S04]  /*12af0*/  LDSM.16.MT88.4 R8, [R20+0x17400] ;  /* 0x017400001408783b */ /* 0x000e680000004200 */
[----:B------:R1:W-:Y:S02]  /*12b00*/  STSM.16.M88.4 [R3+0x4000], R4 ;  /* 0x0040000403007844 */ /* 0x0003e40000000200 */
[C-C-:B-1----:R-:W-:Y:S02]  /*12b10*/  PRMT R4, R8.reuse, 0x6420, R9.reuse ;  /* 0x0000642008047816 */ /* 0x142fe40000000009 */
[----:B------:R-:W-:-:S02]  /*12b20*/  PRMT R5, R8, 0x7531, R9 ;  /* 0x0000753108057816 */ /* 0x000fc40000000009 */
        /* <DEDUP_REMOVED lines=8> */
[----:B--2---:R-:W2:Y:S01]  /*12bb0*/  FENCE.VIEW.ASYNC.S ;  /* 0x00000000000073c6 */ /* 0x004ea20000000000 */
[----:B------:R-:W-:Y:S05]  /*12bc0*/  @!P1 BRA `(.L_x_252) ;  /* 0x0000000000049947 */ /* 0x000fea0003800000 */
[----:B------:R-:W-:Y:S01]  /*12bd0*/  BPT.TRAP 0x1 ;  /* 0x000000040000795c */ /* 0x000fe20000300000 */
.L_x_252:
[----:B------:R-:W1:Y:S01]  /*12be0*/  S2R R0, SR_TID.X ;  /* 0x0000000000007919 */ /* 0x000e620000002100 */
[----:B--2---:R2:W-:Y:S01]  /*12bf0*/  SYNCS.ARRIVE.TRANS64.A1T0 RZ, [R19+URZ+0x38850], RZ ;  /* 0x038850ff13ff79a7 */ /* 0x0045e2000810003f */
[----:B-1----:R-:W-:Y:S02]  /*12c00*/  LOP3.LUT R3, R0, 0x7f, RZ, 0xc0, !PT ;  /* 0x0000007f00037812 */ /* 0x002fe400078ec0ff */
[----:B------:R-:W3:Y:S01]  /*12c10*/  LDL R0, [R1+0x1c] ;  /* 0x00001c0001007983 */ /* 0x000ee20000100800 */
[----:B------:R-:W-:Y:S01]  /*12c20*/  BAR.SYNC.DEFER_BLOCKING 0x2, 0x80 ;  /* 0x0082000000007b1d */ /* 0x000fe20000010000 */
[----:B------:R-:W-:-:S05]  /*12c30*/  ISETP.NE.AND P0, PT, R3, RZ, PT ;  /* 0x000000ff0300720c */ /* 0x000fca0003f05270 */
[----:B------:R4:W5:Y:S08]  /*12c40*/  LDL R3, [R1+0x4] ;  /* 0x0000040001037983 */ /* 0x0009700000100800 */
[----:B--2---:R-:W-:-:S05]  /*12c50*/  @!P0 VIADD R19, R19, 0x38880 ;  /* 0x0003888013138836 */ /* 0x004fca0000000000 */
[----:B------:R-:W-:-:S04]  /*12c60*/  @!P0 PRMT R19, RZ, 0x654, R19 ;  /* 0x00000654ff138816 */ /* 0x000fc80000000013 */
[----:B------:R4:W-:Y:S01]  /*12c70*/  @!P0 SYNCS.ARRIVE.TRANS64.RED.A1T0 RZ, [R19+URZ], RZ ;  /* 0x000000ff13ff89a7 */ /* 0x0009e2000810043f */
[C---:B---3--:R-:W-:Y:S01]  /*12c80*/  ISETP.GT.AND P0, PT, R2.reuse, R0, PT ;  /* 0x000000000200720c */ /* 0x048fe20003f04270 */
[----:B------:R-:W-:Y:S01]  /*12c90*/  VIADD R2, R2, 0xffffffff ;  /* 0xffffffff02027836 */ /* 0x000fe20000000000 */
[----:B------:R4:W5:Y:S11]  /*12ca0*/  LDL R0, [R1+0xc] ;  /* 0x00000c0001007983 */ /* 0x0009760000100800 */
[----:B----4-:R-:W-:Y:S05]  /*12cb0*/  @P0 BRA `(.L_x_253) ;  /* 0xffffffe800a80947 */ /* 0x010fea000383ffff */
.L_x_231:
[----:B------:R-:W2:Y:S01]  /*12cc0*/  S2R R4, SR_TID.X ;  /* 0x0000000000047919 */ /* 0x000ea20000002100 */
[----:B------:R-:W-:Y:S01]  /*12cd0*/  BSSY B0, `(.L_x_254) ;  /* 0x0000011000007945 */ /* 0x000fe20003800000 */
[----:B--2---:R-:W-:-:S04]  /*12ce0*/  LOP3.LUT R4, R4, 0x7f, RZ, 0xc0, !PT ;  /* 0x0000007f04047812 */ /* 0x004fc800078ec0ff */
[----:B------:R-:W-:-:S13]  /*12cf0*/  ISETP.NE.AND P0, PT, R4, RZ, PT ;  /* 0x000000ff0400720c */ /* 0x000fda0003f05270 */
[----:B------:R-:W-:Y:S05]  /*12d00*/  @P0 BRA `(.L_x_255) ;  /* 0x0000000000340947 */ /* 0x000fea0003800000 */
[----:B------:R-:W2:Y:S01]  /*12d10*/  S2R R2, SR_LANEID ;  /* 0x0000000000027919 */ /* 0x000ea20000000000 */
[----:B------:R-:W-:Y:S01]  /*12d20*/  VOTEU.ANY UR4, UPT, PT ;  /* 0x0000000000047886 */ /* 0x000fe200038e0100 */
[----:B-1----:R-:W1:Y:S01]  /*12d30*/  LDC.64 R4, c[0x0][0xc60] ;  /* 0x00031800ff047b82 */ /* 0x002e620000000a00 */
[----:B0----5:R-:W2:Y:S02]  /*12d40*/  FLO.U32 R0, UR4 ;  /* 0x0000000400007d00 */ /* 0x021ea400080e0000 */
[----:B--2---:R-:W-:-:S06]  /*12d50*/  ISETP.EQ.U32.AND P1, PT, R0, R2, PT ;  /* 0x000000020000720c */ /* 0x004fcc0003f22070 */
[----:B------:R-:W1:Y:S07]  /*12d60*/  POPC R2, UR4 ;  /* 0x0000000400027d09 */ /* 0x000e6e0008000000 */
[----:B-1----:R-:W2:Y:S04]  /*12d70*/  @P1 ATOMG.E.ADD.STRONG.GPU PT, R2, desc[UR50][R4.64], R2 ;  /* 0x00000002040219a8 */ /* 0x002ea800081ee1f2 */
[----:B--2---:R0:W1:Y:S02]  /*12d80*/  SHFL.IDX PT, R2, R2, R0, 0x1f ;  /* 0x00001f0002027589 */ /* 0x00406400000e0000 */
[----:B0-----:R-:W0:Y:S02]  /*12d90*/  S2R R0, SR_LTMASK ;  /* 0x0000000000007919 */ /* 0x001e240000003900 */
[----:B0-----:R-:W-:-:S06]  /*12da0*/  LOP3.LUT R0, R0, UR4, RZ, 0xc0, !PT ;  /* 0x0000000400007c12 */ /* 0x001fcc000f8ec0ff */
[----:B------:R-:W1:Y:S02]  /*12db0*/  POPC R0, R0 ;  /* 0x0000000000007309 */ /* 0x000e640000000000 */
[----:B-1----:R-:W-:-:S05]  /*12dc0*/  IADD3 R0, R2, UR41, R0 ;  /* 0x0000002902007c10 */ /* 0x002fca000fffe000 */
[----:B------:R2:W-:Y:S02]  /*12dd0*/  STL [R1+0x10], R0 ;  /* 0x0000100001007387 */ /* 0x0005e40000100800 */
.L_x_255:
[----:B------:R-:W-:Y:S05]  /*12de0*/  BSYNC B0 ;  /* 0x0000000000007941 */ /* 0x000fea0003800000 */
.L_x_254:
[----:B------:R-:W-:-:S06]  /*12df0*/  UISETP.NE.AND UP0, UPT, UR39, 0x3, UPT ;  /* 0x000000032700788c */ /* 0x000fcc000bf05270 */
[----:B------:R-:W-:-:S13]  /*12e00*/  PLOP3.LUT P1, PT, PT, PT, UP0, 0x80, 0x0 ;  /* 0x000000000000781c */ /* 0x000fda0003f2f008 */
[----:B------:R-:W-:Y:S05]  /*12e10*/  @!P1 BRA `(.L_x_256) ;  /* 0x0000000000049947 */ /* 0x000fea0003800000 */
[----:B------:R-:W-:Y:S01]  /*12e20*/  BPT.TRAP 0x1 ;  /* 0x000000040000795c */ /* 0x000fe20000300000 */
.L_x_256:
[----:B-----5:R-:W3:Y:S04]  /*12e30*/  LDL R3, [R1+0xc] ;  /* 0x00000c0001037983 */ /* 0x020ee80000100800 */
[----:B------:R-:W4:Y:S01]  /*12e40*/  LDL R2, [R1+0x4] ;  /* 0x0000040001027983 */ /* 0x000f220000100800 */
[----:B0-2---:R-:W-:Y:S01]  /*12e50*/  IMAD.U32 R0, RZ, RZ, UR42 ;  /* 0x0000002aff007e24 */ /* 0x005fe2000f8e00ff */
[----:B------:R-:W-:Y:S04]  /*12e60*/  BSSY B0, `(.L_x_257) ;  /* 0x0000007000007945 */ /* 0x000fe80003800000 */
[----:B------:R-:W-:-:S02]  /*12e70*/  ISETP.NE.AND P2, PT, R0, 0x3, PT ;  /* 0x000000030000780c */ /* 0x000fc40003f45270 */
[----:B---3--:R-:W-:-:S04]  /*12e80*/  LOP3.LUT R0, R3, 0x1, RZ, 0x3c, !PT ;  /* 0x0000000103007812 */ /* 0x008fc800078e3cff */
[----:B------:R-:W-:Y:S01]  /*12e90*/  SHF.L.U32 R0, R0, 0x1f, RZ ;  /* 0x0000001f00007819 */ /* 0x000fe200000006ff */
[----:B----4-:R-:W-:-:S04]  /*12ea0*/  IMAD R2, R2, 0x8, R17 ;  /* 0x0000000802027824 */ /* 0x010fc800078e0211 */
[----:B------:R-:W0:Y:S02]  /*12eb0*/  SYNCS.PHASECHK.TRANS64.TRYWAIT P1, [R2+URZ+0x38870], R0 ;  /* 0x03887000020075a7 */ /* 0x000e24000802017f */
[----:B0-----:R-:W-:Y:S05]  /*12ec0*/  @!P1 BRA `(.L_x_258) ;  /* 0x0000002c00009947 */ /* 0x001fea0003800000 */
.L_x_316:
[----:B------:R-:W-:Y:S05]  /*12ed0*/  BSYNC B0 ;  /* 0x0000000000007941 */ /* 0x000fea0003800000 */
.L_x_257:
[----:B------:R-:W-:Y:S05]  /*12ee0*/  @!P2 BRA `(.L_x_259) ;  /* 0x000000000004a947 */ /* 0x000fea0003800000 */
[----:B------:R-:W-:Y:S01]  /*12ef0*/  BPT.TRAP 0x1 ;  /* 0x000000040000795c */ /* 0x000fe20000300000 */
.L_x_259:
[----:B0-----:R-:W2:Y:S02]  /*12f00*/  LDL R0, [R1+0xc] ;  /* 0x00000c0001007983 */ /* 0x001ea40000100800 */
[----:B--2---:R-:W-:-:S04]  /*12f10*/  SHF.L.U32 R0, R0, 0x1f, RZ ;  /* 0x0000001f00007819 */ /* 0x004fc800000006ff */
[----:B------:R-:W0:Y:S02]  /*12f20*/  SYNCS.PHASECHK.TRANS64.TRYWAIT P1, [R2+URZ+0x38860], R0 ;  /* 0x03886000020075a7 */ /* 0x000e24000802017f */
[----:B0-----:R-:W-:Y:S05]  /*12f30*/  @!P1 BRA `(.L_x_260) ;  /* 0x0000002800f89947 */ /* 0x001fea0003800000 */
.L_x_317:
[----:B------:R-:W2:Y:S04]  /*12f40*/  LDL R3, [R1+0x34] ;  /* 0x0000340001037983 */ /* 0x000ea80000100800 */
[----:B------:R-:W3:Y:S04]  /*12f50*/  LDL R13, [R1+0x8] ;  /* 0x00000800010d7983 */ /* 0x000ee80000100800 */
[----:B------:R-:W3:Y:S04]  /*12f60*/  LDL.LU R12, [R1] ;  /* 0x00000000010c7983 */ /* 0x000ee80000300800 */
[----:B------:R-:W4:Y:S01]  /*12f70*/  LDL R19, [R1+0x4] ;  /* 0x0000040001137983 */ /* 0x000f220000100800 */
[----:B------:R-:W-:Y:S05]  /*12f80*/  WARPSYNC.ALL ;  /* 0x0000000000007948 */ /* 0x000fea0003800000 */
[----:B----4-:R-:W-:-:S05]  /*12f90*/  IMAD.SHL.U32 R16, R19, 0x8000, RZ ;  /* 0x0000800013107824 */ /* 0x010fca00078e00ff */
[----:B0-----:R-:W-:Y:S02]  /*12fa0*/  LOP3.LUT R0, R16, R18, RZ, 0xfc, !PT ;  /* 0x0000001210007212 */ /* 0x001fe400078efcff */
[----:B--2---:R-:W-:-:S03]  /*12fb0*/  IADD3 R3, R17, R3, R16 ;  /* 0x0000000311037210 */ /* 0x004fc60007ffe010 */
[----:B------:R-:W-:-:S05]  /*12fc0*/  IMAD.IADD R0, R17, 0x1, R0 ;  /* 0x0000000111007824 */ /* 0x000fca00078e0200 */
[----:B-1----:R3:W0:Y:S02]  /*12fd0*/  LDSM.16.MT88.4 R4, [R0+0x10400] ;  /* 0x010400000004783b */ /* 0x0026240000004200 */
[----:B---3--:R-:W-:Y:S02]  /*12fe0*/  IADD3 R0, R12, R16, R13 ;  /* 0x000000100c007210 */ /* 0x008fe40007ffe00d */
[C-C-:B0-----:R-:W-:Y:S02]  /*12ff0*/  PRMT R8, R4.reuse, 0x6420, R5.reuse ;  /* 0x0000642004087816 */ /* 0x141fe40000000005 */
[----:B------:R-:W-:Y:S02]  /*13000*/  PRMT R9, R4, 0x7531, R5 ;  /* 0x0000753104097816 */ /* 0x000fe40000000005 */
[C-C-:B------:R-:W-:Y:S02]  /*13010*/  PRMT R10, R6.reuse, 0x6420, R7.reuse ;  /* 0x00006420060a7816 */ /* 0x140fe40000000007 */
[----:B------:R-:W-:-:S02]  /*13020*/  PRMT R11, R6, 0x7531, R7 ;  /* 0x00007531060b7816 */ /* 0x000fc40000000007 */
        /* <DEDUP_REMOVED lines=8> */
[----:B------:R0:W-:Y:S02]  /*130b0*/  STSM.16.M88.4 [R0+0x2000], R8 ;  /* 0x0020000800007844 */ /* 0x0001e40000000200 */
[----:B------:R-:W-:-:S06]  /*130c0*/  IMAD.IADD R4, R17, 0x1, R4 ;  /* 0x0000000111047824 */ /* 0x000fcc00078e0204 */
[----:B------:R-:W1:Y:S01]  /*130d0*/  LDSM.16.MT88.4 R4, [R4+0x10400] ;  /* 0x010400000404783b */ /* 0x000e620000004200 */
[----:B0-----:R-:W-:Y:S02]  /*130e0*/  IMAD.MOV.U32 R10, RZ, RZ, R13 ;  /* 0x000000ffff0a7224 */ /* 0x001fe400078e000d */
[----:B------:R-:W-:Y:S01]  /*130f0*/  IMAD.MOV.U32 R11, RZ, RZ, R12 ;  /* 0x000000ffff0b7224 */ /* 0x000fe200078e000c */
[C-C-:B-1----:R-:W-:Y:S02]  /*13100*/  PRMT R12, R4.reuse, 0x6420, R5.reuse ;  /* 0x00006420040c7816 */ /* 0x142fe40000000005 */
[----:B------:R-:W-:Y:S02]  /*13110*/  PRMT R13, R4, 0x7531, R5 ;  /* 0x00007531040d7816 */ /* 0x000fe40000000005 */
[C-C-:B------:R-:W-:Y:S02]  /*13120*/  PRMT R14, R6.reuse, 0x6420, R7.reuse ;  /* 0x00006420060e7816 */ /* 0x140fe40000000007 */
[----:B------:R-:W-:-:S02]  /*13130*/  PRMT R15, R6, 0x7531, R7 ;  /* 0x00007531060f7816 */ /* 0x000fc40000000007 */
[----:B------:R-:W0:Y:S04]  /*13140*/  LDSM.16.MT88.4 R4, [R3+0x14400] ;  /* 0x014400000304783b */ /* 0x000e280000004200 */
[----:B------:R1:W-:Y:S02]  /*13150*/  STSM.16.M88.4 [R0+0x4000], R12 ;  /* 0x0040000c00007844 */ /* 0x0003e40000000200 */
[----:B-1----:R-:W-:Y:S02]  /*13160*/  IMAD.MOV.U32 R14, RZ, RZ, R10 ;  /* 0x000000ffff0e7224 */ /* 0x002fe400078e000a */
[----:B------:R-:W-:Y:S01]  /*13170*/  IMAD.MOV.U32 R15, RZ, RZ, R11 ;  /* 0x000000ffff0f7224 */ /* 0x000fe200078e000b */
        /* <DEDUP_REMOVED lines=8> */
[----:B------:R-:W-:Y:S01]  /*13200*/  IMAD.MOV.U32 R11, RZ, RZ, R15 ;  /* 0x000000ffff0b7224 */ /* 0x000fe200078e000f */
[----:B------:R-:W-:-:S05]  /*13210*/  LOP3.LUT R0, R0, R18, RZ, 0xfc, !PT ;  /* 0x0000001200007212 */ /* 0x000fca00078efcff */
[----:B------:R-:W-:-:S05]  /*13220*/  IMAD.IADD R0, R17, 0x1, R0 ;  /* 0x0000000111007824 */ /* 0x000fca00078e0200 */
[----:B------:R-:W0:Y:S02]  /*13230*/  LDSM.16.MT88.4 R4, [R0+0x10400] ;  /* 0x010400000004783b */ /* 0x000e240000004200 */
[C-C-:B0-----:R-:W-:Y:S02]  /*13240*/  PRMT R12, R4.reuse, 0x6420, R5.reuse ;  /* 0x00006420040c7816 */ /* 0x141fe40000000005 */
[----:B------:R-:W-:Y:S02]  /*13250*/  PRMT R13, R4, 0x7531, R5 ;  /* 0x00007531040d7816 */ /* 0x000fe40000000005 */
[C-C-:B------:R-:W-:Y:S02]  /*13260*/  PRMT R14, R6.reuse, 0x6420, R7.reuse ;  /* 0x00006420060e7816 */ /* 0x140fe40000000007 */
[----:B------:R-:W-:Y:S02]  /*13270*/  PRMT R15, R6, 0x7531, R7 ;  /* 0x00007531060f7816 */ /* 0x000fe40000000007 */
[----:B------:R-:W0:Y:S02]  /*13280*/  LDSM.16.MT88.4 R4, [R3+0x11400] ;  /* 0x011400000304783b */ /* 0x000e240000004200 */
[----:B0-----:R-:W-:-:S02]  /*13290*/  PRMT R8, R4, 0x6420, R5 ;  /* 0x0000642004087816 */ /* 0x001fc40000000005 */
[----:B--2---:R-:W-:Y:S02]  /*132a0*/  IADD3 R0, R10, R16, R9 ;  /* 0x000000100a007210 */ /* 0x004fe40007ffe009 */
[----:B------:R-:W-:Y:S01]  /*132b0*/  PRMT R9, R4, 0x7531, R5 ;  /* 0x0000753104097816 */ /* 0x000fe20000000005 */
[----:B------:R-:W-:Y:S02]  /*132c0*/  VIADD R4, R16, 0x5000 ;  /* 0x0000500010047836 */ /* 0x000fe40000000000 */
[----:B------:R-:W-:-:S03]  /*132d0*/  IMAD.IADD R0, R11, 0x1, R0 ;  /* 0x000000010b007824 */ /* 0x000fc600078e0200 */
[----:B------:R-:W-:Y:S02]  /*132e0*/  LOP3.LUT R4, R4, R18, RZ, 0xfc, !PT ;  /* 0x0000001204047212 */ /* 0x000fe400078efcff */
[----:B------:R0:W-:Y:S03]  /*132f0*/  STSM.16.M88.4 [R0], R12 ;  /* 0x0000000c00007844 */ /* 0x0001e60000000200 */
[----:B------:R-:W-:Y:S02]  /*13300*/  IMAD.IADD R4, R17, 0x1, R4 ;  /* 0x0000000111047824 */ /* 0x000fe400078e0204 */
[----:B0-----:R-:W-:Y:S01]  /*13310*/  IMAD.MOV.U32 R14, RZ, RZ, R10 ;  /* 0x000000ffff0e7224 */ /* 0x001fe200078e000a */
[C---:B------:R-:W-:Y:S01]  /*13320*/  PRMT R10, R6.reuse, 0x6420, R7 ;  /* 0x00006420060a7816 */ /* 0x040fe20000000007 */
[----:B------:R-:W-:Y:S01]  /*13330*/  IMAD.MOV.U32 R15, RZ, RZ, R11 ;  /* 0x000000ffff0f7224 */ /* 0x000fe200078e000b */
[----:B------:R-:W-:-:S05]  /*13340*/  PRMT R11, R6, 0x7531, R7 ;  /* 0x00007531060b7816 */ /* 0x000fca0000000007 */
[----:B------:R0:W-:Y:S04]  /*13350*/  STSM.16.M88.4 [R0+0x2000], R8 ;  /* 0x0020000800007844 */ /* 0x0001e80000000200 */
[----:B------:R-:W1:Y:S01]  /*13360*/  LDSM.16.MT88.4 R4, [R4+0x10400] ;  /* 0x010400000404783b */ /* 0x000e620000004200 */
[----:B0-----:R-:W-:Y:S02]  /*13370*/  IMAD.MOV.U32 R10, RZ, RZ, R14 ;  /* 0x000000ffff0a7224 */ /* 0x001fe400078e000e */
[----:B------:R-:W-:Y:S01]  /*13380*/  IMAD.MOV.U32 R11, RZ, RZ, R15 ;  /* 0x000000ffff0b7224 */ /* 0x000fe200078e000f */
[C-C-:B-1----:R-:W-:Y:S02]  /*13390*/  PRMT R12, R4.reuse, 0x6420, R5.reuse ;  /* 0x00006420040c7816 */ /* 0x142fe40000000005 */
[----:B------:R-:W-:-:S02]  /*133a0*/  PRMT R13, R4, 0x7531, R5 ;  /* 0x00007531040d7816 */ /* 0x000fc40000000005 */
[C-C-:B------:R-:W-:Y:S02]  /*133b0*/  PRMT R14, R6.reuse, 0x6420, R7.reuse ;  /* 0x00006420060e7816 */ /* 0x140fe40000000007 */
[----:B------:R-:W-:Y:S02]  /*133c0*/  PRMT R15, R6, 0x7531, R7 ;  /* 0x00007531060f7816 */ /* 0x000fe40000000007 */
[----:B------:R-:W0:Y:S04]  /*133d0*/  LDSM.16.MT88.4 R4, [R3+0x15400] ;  /* 0x015400000304783b */ /* 0x000e280000004200 */
[----:B------:R1:W-:Y:S02]  /*133e0*/  STSM.16.M88.4 [R0+0x4000], R12 ;  /* 0x0040000c00007844 */ /* 0x0003e40000000200 */
[----:B-1----:R-:W-:-:S02]  /*133f0*/  IMAD.MOV.U32 R14, RZ, RZ, R10 ;  /* 0x000000ffff0e7224 */ /* 0x002fc400078e000a */
[----:B------:R-:W-:Y:S01]  /*13400*/  IMAD.MOV.U32 R15, RZ, RZ, R11 ;  /* 0x000000ffff0f7224 */ /* 0x000fe200078e000b */
[C-C-:B0-----:R-:W-:Y:S02]  /*13410*/  PRMT R8, R4.reuse, 0x6420, R5.reuse ;  /* 0x0000642004087816 */ /* 0x141fe40000000005 */
[----:B------:R-:W-:Y:S02]  /*13420*/  PRMT R9, R4, 0x7531, R5 ;  /* 0x0000753104097816 */ /* 0x000fe40000000005 */
        /* <DEDUP_REMOVED lines=57> */
[----:B--2---:R-:W-:Y:S01]  /*137c0*/  IADD3 R0, R10, R9, R16 ;  /* 0x000000090a007210 */ /* 0x004fe20007ffe010 */
[----:B------:R-:W-:Y:S01]  /*137d0*/  VIADD R16, R16, 0x7000 ;  /* 0x0000700010107836 */ /* 0x000fe20000000000 */
[----:B------:R-:W-:Y:S02]  /*137e0*/  PRMT R9, R4, 0x7531, R5 ;  /* 0x0000753104097816 */ /* 0x000fe40000000005 */
[--C-:B------:R-:W-:Y:S01]  /*137f0*/  PRMT R10, R6, 0x6420, R7.reuse ;  /* 0x00006420060a7816 */ /* 0x100fe20000000007 */
[----:B------:R-:W-:Y:S01]  /*13800*/  IMAD.IADD R0, R11, 0x1, R0 ;  /* 0x000000010b007824 */ /* 0x000fe200078e0200 */
[----:B------:R-:W-:Y:S02]  /*13810*/  LOP3.LUT R16, R16, R18, RZ, 0xfc, !PT ;  /* 0x0000001210107212 */ /* 0x000fe400078efcff */
[----:B------:R-:W-:Y:S02]  /*13820*/  PRMT R11, R6, 0x7531, R7 ;  /* 0x00007531060b7816 */ /* 0x000fe40000000007 */
[----:B------:R-:W-:Y:S01]  /*13830*/  STSM.16.M88.4 [R0], R12 ;  /* 0x0000000c00007844 */ /* 0x000fe20000000200 */
[----:B------:R-:W-:-:S03]  /*13840*/  IMAD.IADD R4, R17, 0x1, R16 ;  /* 0x0000000111047824 */ /* 0x000fc600078e0210 */
[----:B------:R-:W-:Y:S04]  /*13850*/  STSM.16.M88.4 [R0+0x2000], R8 ;  /* 0x0020000800007844 */ /* 0x000fe80000000200 */
[----:B------:R-:W0:Y:S02]  /*13860*/  LDSM.16.MT88.4 R4, [R4+0x10400] ;  /* 0x010400000404783b */ /* 0x000e240000004200 */
[C-C-:B0-----:R-:W-:Y:S02]  /*13870*/  PRMT R12, R4.reuse, 0x6420, R5.reuse ;  /* 0x00006420040c7816 */ /* 0x141fe40000000005 */
[----:B------:R-:W-:Y:S02]  /*13880*/  PRMT R13, R4, 0x7531, R5 ;  /* 0x00007531040d7816 */ /* 0x000fe40000000005 */
[----:B------:R-:W-:-:S02]  /*13890*/  PRMT R14, R6, 0x6420, R7 ;  /* 0x00006420060e7816 */ /* 0x000fc40000000007 */
[----:B------:R-:W-:Y:S02]  /*138a0*/  PRMT R15, R6, 0x7531, R7 ;  /* 0x00007531060f7816 */ /* 0x000fe40000000007 */
[----:B------:R-:W0:Y:S04]  /*138b0*/  LDSM.16.MT88.4 R4, [R3+0x17400] ;  /* 0x017400000304783b */ /* 0x000e280000004200 */
[----:B------:R1:W-:Y:S01]  /*138c0*/  STSM.16.M88.4 [R0+0x4000], R12 ;  /* 0x0040000c00007844 */ /* 0x0003e20000000200 */
[C-C-:B0-----:R-:W-:Y:S02]  /*138d0*/  PRMT R8, R4.reuse, 0x6420, R5.reuse ;  /* 0x0000642004087816 */ /* 0x141fe40000000005 */
[----:B------:R-:W-:Y:S02]  /*138e0*/  PRMT R9, R4, 0x7531, R5 ;  /* 0x0000753104097816 */ /* 0x000fe40000000005 */
[----:B------:R-:W-:-:S02]  /*138f0*/  PRMT R10, R6, 0x6420, R7 ;  /* 0x00006420060a7816 */ /* 0x000fc40000000007 */
[----:B------:R-:W-:-:S05]  /*13900*/  PRMT R11, R6, 0x7531, R7 ;  /* 0x00007531060b7816 */ /* 0x000fca0000000007 */
[----:B------:R1:W-:Y:S01]  /*13910*/  STSM.16.M88.4 [R0+0x6000], R8 ;  /* 0x0060000800007844 */ /* 0x0003e20000000200 */
[----:B------:R-:W-:Y:S01]  /*13920*/  @!PT LDS RZ, [RZ] ;  /* 0x00000000fffff984 */ /* 0x000fe20000000800 */
[----:B------:R-:W-:Y:S01]  /*13930*/  @!PT LDS RZ, [RZ] ;  /* 0x00000000fffff984 */ /* 0x000fe20000000800 */
[----:B------:R-:W-:Y:S01]  /*13940*/  @!PT LDS RZ, [RZ] ;  /* 0x00000000fffff984 */ /* 0x000fe20000000800 */
[----:B------:R-:W-:Y:S01]  /*13950*/  @!PT LDS RZ, [RZ] ;  /* 0x00000000fffff984 */ /* 0x000fe20000000800 */
[----:B------:R0:W-:Y:S06]  /*13960*/  MEMBAR.ALL.CTA ;  /* 0x0000000000007992 */ /* 0x0001ec0000008000 */
[----:B0-----:R-:W0:Y:S01]  /*13970*/  FENCE.VIEW.ASYNC.S ;  /* 0x00000000000073c6 */ /* 0x001e220000000000 */
[----:B------:R-:W-:Y:S05]  /*13980*/  @!P2 BRA `(.L_x_261) ;  /* 0x000000000004a947 */ /* 0x000fea0003800000 */
[----:B------:R-:W-:Y:S01]  /*13990*/  BPT.TRAP 0x1 ;  /* 0x000000040000795c */ /* 0x000fe20000300000 */
.L_x_261:
[----:B------:R-:W2:Y:S01]  /*139a0*/  LDL.LU R3, [R1+0xc] ;  /* 0x00000c0001037983 */ /* 0x000ea20000300800 */
[----:B0-----:R0:W-:Y:S01]  /*139b0*/  SYNCS.ARRIVE.TRANS64.A1T0 RZ, [R2+URZ+0x38850], RZ ;  /* 0x038850ff02ff79a7 */ /* 0x0011e2000810003f */
[----:B-1----:R-:W-:Y:S02]  /*139c0*/  VIADD R0, R19, 0x1 ;  /* 0x0000000113007836 */ /* 0x002fe40000000000 */
[----:B0-----:R-:W-:-:S05]  /*139d0*/  @!P0 VIADD R2, R2, 0x38880 ;  /* 0x0003888002028836 */ /* 0x001fca0000000000 */
[----:B------:R-:W-:Y:S01]  /*139e0*/  @!P0 PRMT R2, RZ, 0x654, R2 ;  /* 0x00000654ff028816 */ /* 0x000fe20000000002 */
[----:B------:R-:W-:Y:S06]  /*139f0*/  BAR.SYNC.DEFER_BLOCKING 0x2, 0x80 ;  /* 0x0082000000007b1d */ /* 0x000fec0000010000 */
[----:B------:R0:W-:Y:S01]  /*13a00*/  @!P0 SYNCS.ARRIVE.TRANS64.RED.A1T0 RZ, [R2+URZ], RZ ;  /* 0x000000ff02ff89a7 */ /* 0x0001e2000810043f */
[----:B------:R-:W-:-:S04]  /*13a10*/  ISETP.NE.AND P0, PT, R0, 0x2, PT ;  /* 0x000000020000780c */ /* 0x000fc80003f05270 */
[----:B------:R-:W-:Y:S02]  /*13a20*/  SEL R0, R0, RZ, P0 ;  /* 0x000000ff00007207 */ /* 0x000fe40000000000 */
[----:B0-----:R-:W-:-:S03]  /*13a30*/  SEL R2, RZ, 0x1, P0 ;  /* 0x00000001ff027807 */ /* 0x001fc60000000000 */
[----:B------:R3:W-:Y:S01]  /*13a40*/  STL [R1+0x4], R0 ;  /* 0x0000040001007387 */ /* 0x0007e20000100800 */
[----:B--2---:R-:W-:-:S05]  /*13a50*/  LOP3.LUT R3, R3, R2, RZ, 0x3c, !PT ;  /* 0x0000000203037212 */ /* 0x004fca00078e3cff */
[----:B------:R3:W-:Y:S02]  /*13a60*/  STL [R1+0xc], R3 ;  /* 0x00000c0301007387 */ /* 0x0007e40000100800 */
.L_x_206:
[----:B------:R-:W-:Y:S05]  /*13a70*/  BSYNC B7 ;  /* 0x0000000000077941 */ /* 0x000fea0003800000 */
.L_x_204:
[----:B-1-3--:R-:W2:Y:S02]  /*13a80*/  LDL R0, [R1+0x20] ;  /* 0x0000200001007983 */ /* 0x00aea40000100800 */
[----:B--2---:R-:W-:-:S13]  /*13a90*/  LOP3.LUT P0, RZ, R0, 0x2, RZ, 0xc0, !PT ;  /* 0x0000000200ff7812 */ /* 0x004fda000780c0ff */
[----:B------:R-:W-:Y:S05]  /*13aa0*/  @!P0 BRA `(.L_x_262) ;  /* 0x0000000000308947 */ /* 0x000fea0003800000 */
[----:B------:R-:W1:Y:S08]  /*13ab0*/  S2UR UR5, SR_CgaCtaId ;  /* 0x00000000000579c3 */ /* 0x000e700000008800 */
[----:B------:R-:W-:Y:S06]  /*13ac0*/  BAR.SYNC.DEFER_BLOCKING 0x5, 0x180 ;  /* 0x0146000000007b1d */ /* 0x000fec0000010000 */
[----:B------:R-:W-:-:S02]  /*13ad0*/  UMOV UR4, 0x400 ;  /* 0x0000040000047882 */ /* 0x000fc40000000000 */
[----:B-1----:R-:W-:-:S06]  /*13ae0*/  ULEA UR4, UR5, UR4, 0x18 ;  /* 0x0000000405047291 */ /* 0x002fcc000f8ec03f */
[----:B------:R-:W-:-:S05]  /*13af0*/  IMAD.U32 R17, RZ, RZ, UR4 ;  /* 0x00000004ff117e24 */ /* 0x000fca000f8e00ff */
[----:B------:R-:W1:Y:S04]  /*13b00*/  LDS.128 R4, [R17+0x388d0] ;  /* 0x0388d00011047984 */ /* 0x000e680000000c00 */
[----:B-1----:R1:W-:Y:S01]  /*13b10*/  STL.64 [R1+0x10], R4 ;  /* 0x0000100401007387 */ /* 0x0023e20000100a00 */
[----:B------:R-:W-:-:S03]  /*13b20*/  IMAD.MOV.U32 R0, RZ, RZ, R7 ;  /* 0x000000ffff007224 */ /* 0x000fc600078e0007 */
[----:B------:R1:W-:Y:S02]  /*13b30*/  STL [R1+0x18], R6 ;  /* 0x0000180601007387 */ /* 0x0003e40000100800 */
[----:B------:R-:W-:Y:S01]  /*13b40*/  R2UR UR43, R0 ;  /* 0x00000000002b72ca */ /* 0x000fe200000e0000 */
[----:B------:R-:W-:Y:S06]  /*13b50*/  BAR.ARV 0x4, 0x180 ;  /* 0x0106000000007b1d */ /* 0x000fec0000002000 */
[----:B------:R-:W-:Y:S08]  /*13b60*/  BRA `(.L_x_263) ;  /* 0x0000000800c87947 */ /* 0x000ff00003800000 */
.L_x_262:
[----:B------:R-:W2:Y:S01]  /*13b70*/  LDL.LU R0, [R1+0x10] ;  /* 0x0000100001007983 */ /* 0x000ea20000300800 */
[----:B------:R-:W-:Y:S01]  /*13b80*/  ULDC UR4, c[0x0][0xc3c] ;  /* 0x00030f0000047ab9 */ /* 0x000fe20000000800 */
[----:B------:R-:W-:Y:S01]  /*13b90*/  IMAD.MOV.U32 R5, RZ, RZ, RZ ;  /* 0x000000ffff057224 */ /* 0x000fe200078e00ff */
[----:B------:R-:W1:Y:S01]  /*13ba0*/  LDC R8, c[0x0][0xc38] ;  /* 0x00030e00ff087b82 */ /* 0x000e620000000800 */
[----:B------:R-:W3:Y:S02]  /*13bb0*/  S2R R2, SR_TID.X ;  /* 0x0000000000027919 */ /* 0x000ee40000002100 */
[----:B---3--:R-:W-:-:S04]  /*13bc0*/  LOP3.LUT R4, R2, 0x1f, RZ, 0xc0, !PT ;  /* 0x0000001f02047812 */ /* 0x008fc800078ec0ff */
[C---:B------:R-:W-:Y:S01]  /*13bd0*/  ISETP.NE.AND P0, PT, R4.reuse, 0x1f, PT ;  /* 0x0000001f0400780c */ /* 0x040fe20003f05270 */
[----:B--2---:R-:W-:Y:S02]  /*13be0*/  IMAD.MOV.U32 R9, RZ, RZ, R0 ;  /* 0x000000ffff097224 */ /* 0x004fe400078e0000 */
[----:B------:R-:W-:-:S05]  /*13bf0*/  VIADD R0, R4, UR43 ;  /* 0x0000002b04007c36 */ /* 0x000fca0008000000 */
[----:B------:R-:W-:Y:S01]  /*13c00*/  ISETP.GE.OR P1, PT, R0, UR4, !P0 ;  /* 0x0000000400007c0c */ /* 0x000fe2000c726670 */
[----:B------:R-:W-:-:S12]  /*13c10*/  ULDC UR4, c[0x0][0xc3c] ;  /* 0x00030f0000047ab9 */ /* 0x000fd80000000800 */
[----:B0-----:R-:W0:Y:S08]  /*13c20*/  @!P1 LDC.64 R2, c[0x0][0xc80] ;  /* 0x00032000ff029b82 */ /* 0x001e300000000a00 */
[----:B------:R-:W2:Y:S01]  /*13c30*/  @!P1 LDC.64 R6, c[0x0][0xc78] ;  /* 0x00031e00ff069b82 */ /* 0x000ea20000000a00 */
[----:B0-----:R-:W-:-:S05]  /*13c40*/  @!P1 IMAD.WIDE R2, R0, 0x4, R2 ;  /* 0x0000000400029825 */ /* 0x001fca00078e0202 */
[----:B------:R2:W3:Y:S02]  /*13c50*/  @!P1 LDG.E R5, desc[UR50][R2.64] ;  /* 0x0000003202059981 */ /* 0x0004e4000c1e1900 */
[----:B--2---:R-:W-:Y:S01]  /*13c60*/  @!P1 IMAD.WIDE R2, R0, 0x4, R6 ;  /* 0x0000000400029825 */ /* 0x004fe200078e0206 */
[----:B------:R-:W-:-:S06]  /*13c70*/  CS2R R6, SRZ ;  /* 0x0000000000067805 */ /* 0x000fcc000001ff00 */
[----:B------:R-:W3:Y:S01]  /*13c80*/  @!P1 LDG.E R6, desc[UR50][R2.64] ;  /* 0x0000003202069981 */ /* 0x000ee2000c1e1900 */
[C---:B------:R-:W-:Y:S02]  /*13c90*/  ISETP.NE.AND P1, PT, R4.reuse, RZ, PT ;  /* 0x000000ff0400720c */ /* 0x040fe40003f25270 */
[C---:B------:R-:W-:Y:S02]  /*13ca0*/  ISETP.GE.U32.AND P2, PT, R4.reuse, 0x2, PT ;  /* 0x000000020400780c */ /* 0x040fe40003f46070 */
[C---:B------:R-:W-:Y:S02]  /*13cb0*/  ISETP.GE.U32.AND P3, PT, R4.reuse, 0x4, PT ;  /* 0x000000040400780c */ /* 0x040fe40003f66070 */
[C---:B------:R-:W-:Y:S02]  /*13cc0*/  ISETP.GE.U32.AND P4, PT, R4.reuse, 0x8, PT ;  /* 0x000000080400780c */ /* 0x040fe40003f86070 */
[----:B------:R-:W-:Y:S02]  /*13cd0*/  ISETP.GE.U32.AND P5, PT, R4, 0x10, PT ;  /* 0x000000100400780c */ /* 0x000fe40003fa6070 */
[----:B------:R-:W-:Y:S01]  /*13ce0*/  SHFL.IDX PT, R4, R9, 0x1, 0x1f ;  /* 0x00201f0009047f89 */ /* 0x000fe200000e0000 */
[----:B---3--:R-:W-:-:S05]  /*13cf0*/  IMAD R0, R6, R5, RZ ;  /* 0x0000000506007224 */ /* 0x008fca00078e02ff */
        /* <DEDUP_REMOVED lines=15> */
[----:B------:R-:W-:Y:S04]  /*13df0*/  SHFL.IDX PT, R0, R9, RZ, 0x1f ;  /* 0x00001fff09007589 */ /* 0x000fe800000e0000 */
[----:B------:R-:W1:Y:S02]  /*13e00*/  SHFL.IDX PT, R3, R2, 0x1f, 0x1f ;  /* 0x03e01f0002037f89 */ /* 0x000e6400000e0000 */
[----:B-1----:R-:W-:-:S04]  /*13e10*/  IMAD R3, R3, R8, RZ ;  /* 0x0000000803037224 */ /* 0x002fc800078e02ff */
[----:B------:R-:W-:-:S05]  /*13e20*/  IMAD.IADD R4, R4, 0x1, R3 ;  /* 0x0000000104047824 */ /* 0x000fca00078e0203 */
[----:B------:R-:W-:-:S13]  /*13e30*/  ISETP.GT.AND P6, PT, R4, R0, PT ;  /* 0x000000000400720c */ /* 0x000fda0003fc4270 */
[----:B------:R-:W-:Y:S05]  /*13e40*/  @P6 BRA `(.L_x_264) ;  /* 0x0000000000986947 */ /* 0x000fea0003800000 */
.L_x_266:
[----:B------:R-:W-:-:S04]  /*13e50*/  UIADD3 UR43, UR43, 0x1f, URZ ;  /* 0x0000001f2b2b7890 */ /* 0x000fc8000fffe03f */
[----:B------:R-:W-:-:S06]  /*13e60*/  UISETP.GE.AND UP0, UPT, UR43, UR4, UPT ;  /* 0x000000042b00728c */ /* 0x000fcc000bf06270 */
[----:B------:R-:W-:-:S13]  /*13e70*/  PLOP3.LUT P6, PT, PT, PT, UP0, 0x40, 0x0 ;  /* 0x000000000000781c */ /* 0x000fda0003fce808 */
[----:B------:R-:W-:Y:S05]  /*13e80*/  @!P6 BRA `(.L_x_265) ;  /* 0x0000000400b0e947 */ /* 0x000fea0003800000 */
[----:B------:R-:W0:Y:S01]  /*13e90*/  S2R R2, SR_TID.X ;  /* 0x0000000000027919 */ /* 0x000e220000002100 */
[----:B------:R-:W-:Y:S01]  /*13ea0*/  IMAD.MOV.U32 R5, RZ, RZ, RZ ;  /* 0x000000ffff057224 */ /* 0x000fe200078e00ff */
[----:B------:R-:W1:Y:S01]  /*13eb0*/  LDC R8, c[0x0][0xc38] ;  /* 0x00030e00ff087b82 */ /* 0x000e620000000800 */
[----:B0-----:R-:W-:-:S05]  /*13ec0*/  LOP3.LUT R2, R2, 0x1f, RZ, 0xc0, !PT ;  /* 0x0000001f02027812 */ /* 0x001fca00078ec0ff */
[----:B------:R-:W-:-:S05]  /*13ed0*/  VIADD R6, R2, UR43 ;  /* 0x0000002b02067c36 */ /* 0x000fca0008000000 */
[----:B------:R-:W-:-:S13]  /*13ee0*/  ISETP.GE.OR P6, PT, R6, UR4, !P0 ;  /* 0x0000000406007c0c */ /* 0x000fda000c7c6670 */
[----:B------:R-:W0:Y:S02]  /*13ef0*/  @!P6 LDC.64 R2, c[0x0][0xc80] ;  /* 0x00032000ff02eb82 */ /* 0x000e240000000a00 */
[----:B0-----:R-:W-:-:S05]  /*13f00*/  @!P6 IMAD.WIDE R2, R6, 0x4, R2 ;  /* 0x000000040602e825 */ /* 0x001fca00078e0202 */
[----:B------:R0:W2:Y:S02]  /*13f10*/  @!P6 LDG.E R5, desc[UR50][R2.64] ;  /* 0x000000320205e981 */ /* 0x0000a4000c1e1900 */
[----:B0-----:R-:W0:Y:S02]  /*13f20*/  @!P6 LDC.64 R2, c[0x0][0xc78] ;  /* 0x00031e00ff02eb82 */ /* 0x001e240000000a00 */
[----:B0-----:R-:W-:-:S04]  /*13f30*/  @!P6 IMAD.WIDE R2, R6, 0x4, R2 ;  /* 0x000000040602e825 */ /* 0x001fc800078e0202 */
        /* <DEDUP_REMOVED lines=18> */
[----:B------:R-:W1:Y:S02]  /*14060*/  SHFL.IDX PT, R3, R2, 0x1f, 0x1f ;  /* 0x03e01f0002037f89 */ /* 0x000e6400000e0000 */
[----:B-1----:R-:W-:-:S04]  /*14070*/  IMAD R3, R3, R8, RZ ;  /* 0x0000000803037224 */ /* 0x002fc800078e02ff */
[----:B------:R-:W-:-:S05]  /*14080*/  IMAD.IADD R4, R3, 0x1, R4 ;  /* 0x0000000103047824 */ /* 0x000fca00078e0204 */
[----:B------:R-:W-:-:S13]  /*14090*/  ISETP.GT.AND P6, PT, R4, R0, PT ;  /* 0x000000000400720c */ /* 0x000fda0003fc4270 */
[----:B------:R-:W-:Y:S05]  /*140a0*/  @!P6 BRA `(.L_x_266) ;  /* 0xfffffffc0068e947 */ /* 0x000fea000383ffff */
.L_x_264:
[----:B------:R-:W-:-:S04]  /*140b0*/  IMAD.IADD R4, R4, 0x1, -R3 ;  /* 0x0000000104047824 */ /* 0x000fc800078e0a03 */
[----:B------:R-:W-:-:S05]  /*140c0*/  IMAD R3, R2, R8, R4 ;  /* 0x0000000802037224 */ /* 0x000fca00078e0204 */
[----:B------:R-:W-:-:S13]  /*140d0*/  ISETP.GT.AND P0, PT, R3, R0, PT ;  /* 0x000000000300720c */ /* 0x000fda0003f04270 */
[----:B------:R-:W-:Y:S02]  /*140e0*/  VOTEU.ANY UR5, UPT, !P0 ;  /* 0x0000000000057886 */ /* 0x000fe400040e0100 */
[----:B------:R-:W-:Y:S01]  /*140f0*/  ISETP.NE.AND P0, PT, RZ, UR5, PT ;  /* 0x00000005ff007c0c */ /* 0x000fe2000bf05270 */
[----:B------:R-:W-:-:S06]  /*14100*/  UPOPC UR4, UR5 ;  /* 0x00000005000472bf */ /* 0x000fcc0008000000 */
[----:B------:R-:W-:-:S05]  /*14110*/  IMAD.U32 R3, RZ, RZ, UR4 ;  /* 0x00000004ff037e24 */ /* 0x000fca000f8e00ff */
[----:B------:R0:W1:Y:S04]  /*14120*/  SHFL.IDX PT, R5, R5, R3, 0x1f ;  /* 0x00001f0305057589 */ /* 0x00006800000e0000 */
[----:B------:R0:W2:Y:S01]  /*14130*/  SHFL.IDX PT, R6, R6, R3, 0x1f ;  /* 0x00001f0306067589 */ /* 0x0000a200000e0000 */
[----:B------:R-:W-:Y:S05]  /*14140*/  @!P0 BRA `(.L_x_267) ;  /* 0x00000000000c8947 */ /* 0x000fea0003800000 */
[----:B------:R-:W-:-:S06]  /*14150*/  UIADD3 UR5, UR4, -0x1, URZ ;  /* 0xffffffff04057890 */ /* 0x000fcc000fffe03f */
[----:B------:R-:W-:-:S06]  /*14160*/  IMAD.U32 R7, RZ, RZ, UR5 ;  /* 0x00000005ff077e24 */ /* 0x000fcc000f8e00ff */
[----:B------:R3:W4:Y:S02]  /*14170*/  SHFL.IDX PT, R7, R2, R7, 0x1f ;  /* 0x00001f0702077589 */ /* 0x00072400000e0000 */
.L_x_267:
[----:B----4-:R-:W-:Y:S01]  /*14180*/  IMAD R8, R7, R8, R4 ;  /* 0x0000000807087224 */ /* 0x010fe200078e0204 */
[-C--:B-1----:R-:W-:Y:S01]  /*14190*/  IABS R4, R5.reuse ;  /* 0x0000000500047213 */ /* 0x082fe20000000000 */
[----:B------:R-:W-:Y:S02]  /*141a0*/  UIADD3 UR43, UR4, UR43, URZ ;  /* 0x0000002b042b7290 */ /* 0x000fe4000fffe03f */
[----:B------:R-:W-:Y:S01]  /*141b0*/  IMAD.IADD R0, R0, 0x1, -R8 ;  /* 0x0000000100007824 */ /* 0x000fe200078e0a08 */
[----:B---3--:R-:W1:Y:S01]  /*141c0*/  I2F.RP R2, R4 ;  /* 0x0000000400027306 */ /* 0x008e620000209400 */
[----:B------:R3:W-:Y:S02]  /*141d0*/  STL [R1+0x10], R8 ;  /* 0x0000100801007387 */ /* 0x0007e40000100800 */
[----:B---3--:R-:W-:-:S05]  /*141e0*/  IABS R8, R5 ;  /* 0x0000000500087213 */ /* 0x008fca0000000000 */
[----:B-1----:R-:W1:Y:S01]  /*141f0*/  MUFU.RCP R2, R2 ;  /* 0x0000000200027308 */ /* 0x002e620000001000 */
[----:B------:R-:W-:Y:S02]  /*14200*/  IMAD.MOV R8, RZ, RZ, -R8 ;  /* 0x000000ffff087224 */ /* 0x000fe400078e0a08 */
[----:B-1----:R-:W-:-:S05]  /*14210*/  VIADD R2, R2, 0xffffffe ;  /* 0x0ffffffe02027836 */ /* 0x002fca0000000000 */
[----:B0-----:R-:W0:Y:S02]  /*14220*/  F2I.FTZ.U32.TRUNC.NTZ R3, R2 ;  /* 0x0000000200037305 */ /* 0x001e24000021f000 */
[----:B0-----:R-:W-:-:S04]  /*14230*/  IMAD.MOV R2, RZ, RZ, -R3 ;  /* 0x000000ffff027224 */ /* 0x001fc800078e0a03 */
[----:B------:R-:W-:Y:S02]  /*14240*/  IMAD R7, R2, R4, RZ ;  /* 0x0000000402077224 */ /* 0x000fe400078e02ff */
[----:B------:R-:W-:-:S04]  /*14250*/  IMAD.MOV.U32 R2, RZ, RZ, RZ ;  /* 0x000000ffff027224 */ /* 0x000fc800078e00ff */
[----:B------:R-:W-:Y:S01]  /*14260*/  IMAD.HI.U32 R2, R3, R7, R2 ;  /* 0x0000000703027227 */ /* 0x000fe200078e0002 */
[----:B------:R-:W-:-:S05]  /*14270*/  IABS R3, R0 ;  /* 0x0000000000037213 */ /* 0x000fca0000000000 */
[----:B------:R-:W-:-:S04]  /*14280*/  IMAD.HI.U32 R7, R2, R3, RZ ;  /* 0x0000000302077227 */ /* 0x000fc800078e00ff */
[----:B------:R-:W-:-:S05]  /*14290*/  IMAD R3, R7, R8, R3 ;  /* 0x0000000807037224 */ /* 0x000fca00078e0203 */
[----:B------:R-:W-:-:S13]  /*142a0*/  ISETP.GT.U32.AND P1, PT, R4, R3, PT ;  /* 0x000000030400720c */ /* 0x000fda0003f24070 */
[----:B------:R-:W-:Y:S02]  /*142b0*/  @!P1 IMAD.IADD R3, R3, 0x1, -R4 ;  /* 0x0000000103039824 */ /* 0x000fe400078e0a04 */
[----:B------:R-:W-:Y:S01]  /*142c0*/  @!P1 VIADD R7, R7, 0x1 ;  /* 0x0000000107079836 */ /* 0x000fe20000000000 */
[----:B------:R-:W-:Y:S02]  /*142d0*/  ISETP.NE.AND P1, PT, R5, RZ, PT ;  /* 0x000000ff0500720c */ /* 0x000fe40003f25270 */
[----:B------:R-:W-:Y:S02]  /*142e0*/  ISETP.GE.U32.AND P0, PT, R3, R4, PT ;  /* 0x000000040300720c */ /* 0x000fe40003f06070 */
[----:B--2---:R-:W-:-:S04]  /*142f0*/  IABS R4, R6 ;  /* 0x0000000600047213 */ /* 0x004fc80000000000 */
[----:B------:R-:W0:Y:S07]  /*14300*/  I2F.RP R2, R4 ;  /* 0x0000000400027306 */ /* 0x000e2e0000209400 */
[----:B------:R-:W-:Y:S01]  /*14310*/  @P0 VIADD R7, R7, 0x1 ;  /* 0x0000000107070836 */ /* 0x000fe20000000000 */
[----:B0-----:R-:W0:Y:S02]  /*14320*/  MUFU.RCP R2, R2 ;  /* 0x0000000200027308 */ /* 0x001e240000001000 */
[----:B0-----:R-:W-:-:S06]  /*14330*/  VIADD R2, R2, 0xffffffe ;  /* 0x0ffffffe02027836 */ /* 0x001fcc0000000000 */
[----:B------:R-:W0:Y:S02]  /*14340*/  F2I.FTZ.U32.TRUNC.NTZ R3, R2 ;  /* 0x0000000200037305 */ /* 0x000e24000021f000 */
[----:B0-----:R-:W-:-:S04]  /*14350*/  IMAD.MOV R2, RZ, RZ, -R3 ;  /* 0x000000ffff027224 */ /* 0x001fc800078e0a03 */
[----:B------:R-:W-:Y:S02]  /*14360*/  IMAD R8, R2, R4, RZ ;  /* 0x0000000402087224 */ /* 0x000fe400078e02ff */
[----:B------:R-:W-:-:S04]  /*14370*/  IMAD.MOV.U32 R2, RZ, RZ, RZ ;  /* 0x000000ffff027224 */ /* 0x000fc800078e00ff */
[----:B------:R-:W-:Y:S01]  /*14380*/  IMAD.HI.U32 R2, R3, R8, R2 ;  /* 0x0000000803027227 */ /* 0x000fe200078e0002 */
[----:B------:R-:W-:Y:S02]  /*14390*/  LOP3.LUT R3, R0, R5, RZ, 0x3c, !PT ;  /* 0x0000000500037212 */ /* 0x000fe400078e3cff */
[----:B------:R-:W-:Y:S02]  /*143a0*/  IABS R8, R6 ;  /* 0x0000000600087213 */ /* 0x000fe40000000000 */
[----:B------:R-:W-:-:S03]  /*143b0*/  ISETP.GE.AND P2, PT, R3, RZ, PT ;  /* 0x000000ff0300720c */ /* 0x000fc60003f46270 */
[----:B------:R-:W-:-:S10]  /*143c0*/  IMAD.MOV R8, RZ, RZ, -R8 ;  /* 0x000000ffff087224 */ /* 0x000fd400078e0a08 */
[----:B------:R-:W-:Y:S01]  /*143d0*/  @!P2 IMAD.MOV R7, RZ, RZ, -R7 ;  /* 0x000000ffff07a224 */ /* 0x000fe200078e0a07 */
[----:B------:R-:W-:-:S04]  /*143e0*/  @!P1 LOP3.LUT R7, RZ, R5, RZ, 0x33, !PT ;  /* 0x00000005ff079212 */ /* 0x000fc800078e33ff */
[-C--:B------:R-:W-:Y:S01]  /*143f0*/  IABS R3, R7.reuse ;  /* 0x0000000700037213 */ /* 0x080fe20000000000 */
[----:B------:R-:W-:-:S04]  /*14400*/  IMAD R5, R5, R7, RZ ;  /* 0x0000000705057224 */ /* 0x000fc800078e02ff */
[----:B------:R-:W-:-:S04]  /*14410*/  IMAD.HI.U32 R2, R2, R3, RZ ;  /* 0x0000000302027227 */ /* 0x000fc800078e00ff */
[----:B------:R-:W-:-:S05]  /*14420*/  IMAD R3, R2, R8, R3 ;  /* 0x0000000802037224 */ /* 0x000fca00078e0203 */
[----:B------:R-:W-:-:S13]  /*14430*/  ISETP.GT.U32.AND P1, PT, R4, R3, PT ;  /* 0x000000030400720c */ /* 0x000fda0003f24070 */
[----:B------:R-:W-:Y:S02]  /*14440*/  @!P1 IMAD.IADD R3, R3, 0x1, -R4 ;  /* 0x0000000103039824 */ /* 0x000fe400078e0a04 */
[----:B------:R-:W-:Y:S01]  /*14450*/  @!P1 VIADD R2, R2, 0x1 ;  /* 0x0000000102029836 */ /* 0x000fe20000000000 */
[----:B------:R-:W-:Y:S02]  /*14460*/  ISETP.NE.AND P1, PT, R6, RZ, PT ;  /* 0x000000ff0600720c */ /* 0x000fe40003f25270 */
[----:B------:R-:W-:Y:S01]  /*14470*/  ISETP.GE.U32.AND P0, PT, R3, R4, PT ;  /* 0x000000040300720c */ /* 0x000fe20003f06070 */
[----:B------:R-:W-:Y:S01]  /*14480*/  IMAD.IADD R4, R0, 0x1, -R5 ;  /* 0x0000000100047824 */ /* 0x000fe200078e0a05 */
[----:B------:R-:W-:-:S04]  /*14490*/  LOP3.LUT R3, R7, R6, RZ, 0x3c, !PT ;  /* 0x0000000607037212 */ /* 0x000fc800078e3cff */
[----:B------:R-:W-:-:S07]  /*144a0*/  ISETP.GE.AND P2, PT, R3, RZ, PT ;  /* 0x000000ff0300720c */ /* 0x000fce0003f46270 */
[----:B------:R-:W-:-:S06]  /*144b0*/  @P0 VIADD R2, R2, 0x1 ;  /* 0x0000000102020836 */ /* 0x000fcc0000000000 */
        /* <DEDUP_REMOVED lines=9> */
.L_x_265:
[----:B------:R0:W-:Y:S01]  /*14550*/  STL [R1+0x10], R0 ;  /* 0x0000100001007387 */ /* 0x0001e20000100800 */
[----:B------:R-:W-:-:S03]  /*14560*/  ULDC UR43, c[0x0][0xc3c] ;  /* 0x00030f00002b7ab9 */ /* 0x000fc60000000800 */
[----:B------:R0:W-:Y:S04]  /*14570*/  STL [R1+0x14], RZ ;  /* 0x000014ff01007387 */ /* 0x0001e80000100800 */
[----:B------:R0:W-:Y:S02]  /*14580*/  STL [R1+0x18], RZ ;  /* 0x000018ff01007387 */ /* 0x0001e40000100800 */
.L_x_268:
[----:B------:R-:W2:Y:S04]  /*14590*/  LDL R2, [R1+0x18] ;  /* 0x0000180001027983 */ /* 0x000ea80000100800 */
[----:B------:R-:W3:Y:S04]  /*145a0*/  LDL R3, [R1+0x14] ;  /* 0x0000140001037983 */ /* 0x000ee80000100800 */
[----:B-1----:R-:W4:Y:S01]  /*145b0*/  LDL R4, [R1+0x10] ;  /* 0x0000100001047983 */ /* 0x002f220000100800 */
[----:B0-----:R-:W0:Y:S02]  /*145c0*/  S2R R0, SR_TID.X ;  /* 0x0000000000007919 */ /* 0x001e240000002100 */
[----:B0-----:R-:W-:Y:S01]  /*145d0*/  LOP3.LUT R0, R0, 0x1f, RZ, 0xc0, !PT ;  /* 0x0000001f00007812 */ /* 0x001fe200078ec0ff */
[----:B------:R-:W-:Y:S03]  /*145e0*/  BAR.SYNC.DEFER_BLOCKING 0x4, 0x180 ;  /* 0x0106000000007b1d */ /* 0x000fe60000010000 */
[----:B------:R-:W-:-:S13]  /*145f0*/  ISETP.NE.AND P0, PT, R0, RZ, PT ;  /* 0x000000ff0000720c */ /* 0x000fda0003f05270 */
[----:B------:R-:W0:Y:S01]  /*14600*/  @!P0 S2R R0, SR_CgaCtaId ;  /* 0x0000000000008919 */ /* 0x000e220000008800 */
[----:B--2---:R-:W-:Y:S01]  /*14610*/  IMAD.MOV.U32 R6, RZ, RZ, R2 ;  /* 0x000000ffff067224 */ /* 0x004fe200078e0002 */
[----:B------:R-:W-:-:S04]  /*14620*/  @!P0 MOV R2, 0x400 ;  /* 0x0000040000028802 */ /* 0x000fc80000000f00 */
[----:B0-----:R-:W-:Y:S01]  /*14630*/  @!P0 LEA R17, R0, R2, 0x18 ;  /* 0x0000000200118211 */ /* 0x001fe200078ec0ff */
[----:B------:R-:W-:Y:S02]  /*14640*/  IMAD.U32 R0, RZ, RZ, UR43 ;  /* 0x0000002bff007e24 */ /* 0x000fe4000f8e00ff */
[----:B---3--:R-:W-:Y:S02]  /*14650*/  IMAD.MOV.U32 R5, RZ, RZ, R3 ;  /* 0x000000ffff057224 */ /* 0x008fe400078e0003 */
[----:B------:R-:W-:-:S05]  /*14660*/  @!P0 IMAD.MOV.U32 R7, RZ, RZ, R0 ;  /* 0x000000ffff078224 */ /* 0x000fca00078e0000 */
[----:B----4-:R2:W-:Y:S01]  /*14670*/  @!P0 STS.128 [R17+0x388d0], R4 ;  /* 0x0388d00411008388 */ /* 0x0105e20000000c00 */
[----:B------:R-:W-:Y:S06]  /*14680*/  BAR.ARV 0x5, 0x180 ;  /* 0x0146000000007b1d */ /* 0x000fec0000002000 */
.L_x_263:
[----:B------:R-:W-:Y:S02]  /*14690*/  ULDC UR4, c[0x0][0xc3c] ;  /* 0x00030f0000047ab9 */ /* 0x000fe40000000800 */
[----:B------:R-:W-:-:S06]  /*146a0*/  UISETP.GE.AND UP0, UPT, UR43, UR4, UPT ;  /* 0x000000042b00728c */ /* 0x000fcc000bf06270 */
[----:B------:R-:W-:-:S13]  /*146b0*/  PLOP3.LUT P0, PT, PT, PT, UP0, 0x80, 0x0 ;  /* 0x000000000000781c */ /* 0x000fda0003f0f008 */
[----:B------:R-:W-:Y:S05]  /*146c0*/  @!P0 BRA `(.L_x_269) ;  /* 0xffffffac00208947 */ /* 0x000fea000383ffff */
.L_x_199:
[----:B------:R-:W3:Y:S01]  /*146d0*/  LDL.LU R0, [R1+0x40] ;  /* 0x0000400001007983 */ /* 0x000ee20000300800 */
[----:B------:R-:W-:Y:S01]  /*146e0*/  BSSY B0, `(.L_x_270) ;  /* 0x000000b000007945 */ /* 0x000fe20003800000 */
[----:B-12---:R-:W1:Y:S01]  /*146f0*/  S2R R5, SR_CgaCtaId ;  /* 0x0000000000057919 */ /* 0x006e620000008800 */
[----:B---3--:R-:W-:-:S05]  /*14700*/  VIADD R0, R0, 0x1 ;  /* 0x0000000100007836 */ /* 0x008fca0000000000 */
[----:B0-----:R-:W-:-:S04]  /*14710*/  LEA.HI R2, R0, R0, RZ, 0x1 ;  /* 0x0000000000027211 */ /* 0x001fc800078f08ff */
[----:B------:R-:W-:-:S05]  /*14720*/  LOP3.LUT R3, R2, 0xfffffffe, RZ, 0xc0, !PT ;  /* 0xfffffffe02037812 */ /* 0x000fca00078ec0ff */
[----:B------:R-:W-:Y:S01]  /*14730*/  IMAD.IADD R3, R0, 0x1, -R3 ;  /* 0x0000000100037824 */ /* 0x000fe200078e0a03 */
[----:B------:R-:W-:-:S04]  /*14740*/  MOV R0, 0x400 ;  /* 0x0000040000007802 */ /* 0x000fc80000000f00 */
[----:B-1----:R-:W-:Y:S02]  /*14750*/  LEA R0, R5, R0, 0x18 ;  /* 0x0000000005007211 */ /* 0x002fe400078ec0ff */
[----:B------:R-:W-:-:S04]  /*14760*/  SHF.L.U32 R3, R3, 0x1f, RZ ;  /* 0x0000001f03037819 */ /* 0x000fc800000006ff */
[----:B------:R-:W0:Y:S02]  /*14770*/  SYNCS.PHASECHK.TRANS64.TRYWAIT P0, [R0+URZ+0x38820], R3 ;  /* 0x03882003000075a7 */ /* 0x000e24000800017f */
[----:B0-----:R-:W-:Y:S05]  /*14780*/  @!P0 BRA `(.L_x_271) ;  /* 0x0000001000f88947 */ /* 0x001fea0003800000 */
.L_x_318:
[----:B------:R-:W-:Y:S05]  /*14790*/  BSYNC B0 ;  /* 0x0000000000007941 */ /* 0x000fea0003800000 */
.L_x_270:
[----:B------:R-:W-:-:S03]  /*147a0*/  UMOV UR4, 0xffffffff ;  /* 0xffffffff00047882 */ /* 0x000fc60000000000 */
[----:B------:R-:W-:Y:S05]  /*147b0*/  BRA.DIV UR4, `(.L_x_272) ;  /* 0x0000001604007947 */ /* 0x000fea000b800000 */
[----:B------:R-:W1:Y:S02]  /*147c0*/  S2R R2, SR_TID.X ;  /* 0x0000000000027919 */ /* 0x000e640000002100 */
[----:B-1----:R-:W-:-:S04]  /*147d0*/  SHF.R.U32.HI R2, RZ, 0x5, R2 ;  /* 0x00000005ff027819 */ /* 0x002fc80000011602 */
[----:B------:R-:W-:-:S05]  /*147e0*/  LOP3.LUT R2, R2, 0x3, RZ, 0xc0, !PT ;  /* 0x0000000302027812 */ /* 0x000fca00078ec0ff */
[----:B------:R1:W2:Y:S02]  /*147f0*/  SHFL.IDX PT, R14, R2, RZ, 0x1f ;  /* 0x00001fff020e7589 */ /* 0x0002a400000e0000 */
.L_x_321:
[----:B--2---:R-:W-:Y:S01]  /*14800*/  ISETP.NE.AND P0, PT, R14, RZ, PT ;  /* 0x000000ff0e00720c */ /* 0x004fe20003f05270 */
[----:B------:R-:W-:-:S12]  /*14810*/  BSSY B0, `(.L_x_273) ;  /* 0x000002e000007945 */ /* 0x000fd80003800000 */
[----:B------:R-:W-:Y:S05]  /*14820*/  @P0 BRA `(.L_x_274) ;  /* 0x0000000000b00947 */ /* 0x000fea0003800000 */
[----:B------:R-:W-:-:S03]  /*14830*/  UMOV UR4, 0xffffffff ;  /* 0xffffffff00047882 */ /* 0x000fc60000000000 */
[----:B------:R-:W-:Y:S05]  /*14840*/  BRA.DIV UR4, `(.L_x_275) ;  /* 0x0000001604107947 */ /* 0x000fea000b800000 */
[----:B------:R-:W-:-:S13]  /*14850*/  ELECT P6, URZ, PT ;  /* 0x00000000003f782f */ /* 0x000fda00038c0000 */
.L_x_324:
[----:B------:R-:W-:Y:S05]  /*14860*/  @!P6 BRA `(.L_x_274) ;  /* 0x0000000000a0e947 */ /* 0x000fea0003800000 */
[----:B------:R-:W-:-:S06]  /*14870*/  ULOP3.LUT UR4, UR38, 0x2, URZ, 0xfc, !UPT ;  /* 0x0000000226047892 */ /* 0x000fcc000f8efc3f */
[----:B-1----:R-:W-:-:S05]  /*14880*/  IMAD.U32 R2, RZ, RZ, UR4 ;  /* 0x00000004ff027e24 */ /* 0x002fca000f8e00ff */
[----:B------:R-:W-:-:S13]  /*14890*/  ISETP.NE.AND P0, PT, R2, 0x3, PT ;  /* 0x000000030200780c */ /* 0x000fda0003f05270 */
[----:B------:R-:W-:Y:S05]  /*148a0*/  @!P0 BRA `(.L_x_276) ;  /* 0x0000000000048947 */ /* 0x000fea0003800000 */
[----:B------:R-:W-:Y:S01]  /*148b0*/  BPT.TRAP 0x1 ;  /* 0x000000040000795c */ /* 0x000fe20000300000 */
.L_x_276:
[----:B0-----:R-:W2:Y:S04]  /*148c0*/  LDL R3, [R1+0x4] ;  /* 0x0000040001037983 */ /* 0x001ea80000100800 */
[----:B------:R-:W3:Y:S01]  /*148d0*/  LDL.LU R7, [R1+0xc] ;  /* 0x00000c0001077983 */ /* 0x000ee20000300800 */
[----:B------:R-:W-:-:S04]  /*148e0*/  VIADD R2, R0, 0x38840 ;  /* 0x0003884000027836 */ /* 0x000fc80000000000 */
[C---:B--2---:R-:W-:Y:S02]  /*148f0*/  IMAD R6, R3.reuse, 0x8, R2 ;  /* 0x0000000803067824 */ /* 0x044fe400078e0202 */
[----:B------:R-:W-:Y:S01]  /*14900*/  VIADD R3, R3, 0x1 ;  /* 0x0000000103037836 */ /* 0x000fe20000000000 */
[----:B---3--:R-:W-:-:S04]  /*14910*/  SHF.L.U32 R5, R7, 0x1f, RZ ;  /* 0x0000001f07057819 */ /* 0x008fc800000006ff */
[C---:B------:R-:W-:Y:S01]  /*14920*/  ISETP.NE.AND P2, PT, R3.reuse, 0x2, PT ;  /* 0x000000020300780c */ /* 0x040fe20003f45270 */
[----:B------:R-:W0:Y:S03]  /*14930*/  SYNCS.PHASECHK.TRANS64.TRYWAIT P1, [R6+URZ], R5 ;  /* 0x00000005060075a7 */ /* 0x000e26000802017f */
[----:B------:R-:W-:Y:S02]  /*14940*/  SEL R4, RZ, 0x1, P2 ;  /* 0x00000001ff047807 */ /* 0x000fe40001000000 */
[----:B------:R-:W-:Y:S02]  /*14950*/  SEL R3, R3, RZ, P2 ;  /* 0x000000ff03037207 */ /* 0x000fe40001000000 */
[----:B------:R-:W-:-:S03]  /*14960*/  LOP3.LUT R4, R7, R4, RZ, 0x3c, !PT ;  /* 0x0000000407047212 */ /* 0x000fc600078e3cff */
[----:B------:R-:W-:Y:S01]  /*14970*/  IMAD R7, R3, 0x8, R2 ;  /* 0x0000000803077824 */ /* 0x000fe200078e0202 */
[----:B------:R-:W-:Y:S01]  /*14980*/  SHF.L.U32 R2, R4, 0x1f, RZ ;  /* 0x0000001f04027819 */ /* 0x000fe200000006ff */
[----:B0-----:R-:W-:Y:S06]  /*14990*/  @!P1 BRA `(.L_x_277) ;  /* 0x0000001000dc9947 */ /* 0x001fec0003800000 */
.L_x_325:
[----:B------:R-:W1:Y:S02]  /*149a0*/  SYNCS.PHASECHK.TRANS64.TRYWAIT P1, [R7+URZ], R2 ;  /* 0x00000002070075a7 */ /* 0x000e64000802017f */
[----:B-1----:R-:W-:Y:S05]  /*149b0*/  @!P1 BRA `(.L_x_278) ;  /* 0x0000001000e89947 */ /* 0x002fea0003800000 */
.L_x_326:
[----:B------:R-:W-:Y:S05]  /*149c0*/  @!P0 BRA `(.L_x_279) ;  /* 0x0000000000048947 */ /* 0x000fea0003800000 */
[----:B------:R-:W-:Y:S01]  /*149d0*/  BPT.TRAP 0x1 ;  /* 0x000000040000795c */ /* 0x000fe20000300000 */
.L_x_279:
[----:B------:R-:W2:Y:S02]  /*149e0*/  LDL.LU R4, [R1+0x4] ;  /* 0x0000040001047983 */ /* 0x000ea40000300800 */
[----:B--2---:R-:W-:-:S04]  /*149f0*/  IMAD R4, R4, 0x8, R0 ;  /* 0x0000000804047824 */ /* 0x004fc800078e0200 */
[----:B------:R-:W2:Y:S02]  /*14a00*/  SYNCS.PHASECHK.TRANS64.TRYWAIT P1, [R4+URZ+0x38860], R5 ;  /* 0x03886005040075a7 */ /* 0x000ea4000802017f */
[----:B--2---:R-:W-:Y:S05]  /*14a10*/  @!P1 BRA `(.L_x_280) ;  /* 0x0000001000e49947 */ /* 0x004fea0003800000 */
.L_x_327:
[----:B------:R-:W-:Y:S05]  /*14a20*/  @!P0 BRA `(.L_x_281) ;  /* 0x0000000000048947 */ /* 0x000fea0003800000 */
[----:B------:R-:W-:Y:S01]  /*14a30*/  BPT.TRAP 0x1 ;  /* 0x000000040000795c */ /* 0x000fe20000300000 */
.L_x_281:
[----:B------:R-:W-:-:S04]  /*14a40*/  IMAD R3, R3, 0x8, R0 ;  /* 0x0000000803037824 */ /* 0x000fc800078e0200 */
[----:B------:R-:W3:Y:S02]  /*14a50*/  SYNCS.PHASECHK.TRANS64.TRYWAIT P1, [R3+URZ+0x38860], R2 ;  /* 0x03886002030075a7 */ /* 0x000ee4000802017f */
[----:B---3--:R-:W-:Y:S05]  /*14a60*/  @!P1 BRA `(.L_x_282) ;  /* 0x0000001000e49947 */ /* 0x008fea0003800000 */
.L_x_328:
[----:B------:R-:W-:Y:S05]  /*14a70*/  @!P0 BRA `(.L_x_283) ;  /* 0x0000000000048947 */ /* 0x000fea0003800000 */
[----:B------:R-:W-:Y:S01]  /*14a80*/  BPT.TRAP 0x1 ;  /* 0x000000040000795c */ /* 0x000fe20000300000 */
.L_x_283:
[----:B------:R-:W4:Y:S02]  /*14a90*/  SYNCS.PHASECHK.TRANS64.TRYWAIT P0, [R4+URZ+0x38880], R5 ;  /* 0x03888005040075a7 */ /* 0x000f24000800017f */
[----:B----4-:R-:W-:Y:S05]  /*14aa0*/  @!P0 BRA `(.L_x_284) ;  /* 0x0000001000e88947 */ /* 0x010fea0003800000 */
.L_x_285:
[----:B------:R0:W0:Y:S02]  /*14ab0*/  SYNCS.PHASECHK.TRANS64.TRYWAIT P0, [R3+URZ+0x38880], R2 ;  /* 0x03888002030075a7 */ /* 0x000024000800017f */
[----:B0-----:R-:W-:Y:S05]  /*14ac0*/  @!P0 NANOSLEEP.SYNCS 0x989680 ;  /* 0x009896800000895d */ /* 0x001fea0003900000 */
[----:B------:R-:W0:Y:S02]  /*14ad0*/  @!P0 SYNCS.PHASECHK.TRANS64 P0, [R3+URZ+0x38880], R2 ;  /* 0x03888002030085a7 */ /* 0x000e24000800007f */
[----:B0-----:R-:W-:Y:S05]  /*14ae0*/  @!P0 BRA `(.L_x_285) ;  /* 0xfffffffc00f08947 */ /* 0x001fea000383ffff */
.L_x_274:
[----:B------:R-:W-:Y:S05]  /*14af0*/  BSYNC B0 ;  /* 0x0000000000007941 */ /* 0x000fea0003800000 */
.L_x_273:
[----:B------:R-:W-:Y:S05]  /*14b00*/  EXIT ;  /* 0x000000000000794d */ /* 0x000fea0003800000 */
.L_x_148:
[----:B0-----:R0:W1:Y:S02]  /*14b10*/  SYNCS.PHASECHK.TRANS64.TRYWAIT P1, [R0+URZ+0x38800], R3 ;  /* 0x03880003000075a7 */ /* 0x001064000802017f */
[----:B-1----:R-:W-:Y:S05]  /*14b20*/  @!P1 NANOSLEEP.SYNCS 0x989680 ;  /* 0x009896800000995d */ /* 0x002fea0003900000 */
[----:B------:R-:W1:Y:S02]  /*14b30*/  @!P1 SYNCS.PHASECHK.TRANS64 P1, [R0+URZ+0x38800], R3 ;  /* 0x03880003000095a7 */ /* 0x000e64000802007f */
[----:B-1----:R-:W-:Y:S05]  /*14b40*/  @!P1 BRA `(.L_x_148) ;  /* 0xfffffffc00f09947 */ /* 0x002fea000383ffff */
[----:B------:R-:W-:Y:S05]  /*14b50*/  BRA `(.L_x_286) ;  /* 0xfffffed400ac7947 */ /* 0x000fea000383ffff */
.L_x_152:
[----:B0-----:R0:W2:Y:S02]  /*14b60*/  SYNCS.PHASECHK.TRANS64.TRYWAIT P1, [R5+URZ+0x38830], R4 ;  /* 0x03883004050075a7 */ /* 0x0010a4000802017f */
[----:B--2---:R-:W-:Y:S05]  /*14b70*/  @!P1 NANOSLEEP.SYNCS 0x989680 ;  /* 0x009896800000995d */ /* 0x004fea0003900000 */
[----:B------:R-:W2:Y:S02]  /*14b80*/  @!P1 SYNCS.PHASECHK.TRANS64 P1, [R5+URZ+0x38830], R4 ;  /* 0x03883004050095a7 */ /* 0x000ea4000802007f */
[----:B--2---:R-:W-:Y:S05]  /*14b90*/  @!P1 BRA `(.L_x_152) ;  /* 0xfffffffc00f09947 */ /* 0x004fea000383ffff */
[----:B------:R-:W-:Y:S05]  /*14ba0*/  BRA `(.L_x_151) ;  /* 0xfffffed400d47947 */ /* 0x000fea000383ffff */
.L_x_157:
[----:B-1----:R-:W-:-:S04]  /*14bb0*/  IMAD.U32 R3, RZ, RZ, UR6 ;  /* 0x00000006ff037e24 */ /* 0x002fc8000f8e00ff */
[----:B------:R1:W2:Y:S03]  /*14bc0*/  SYNCS.PHASECHK.TRANS64.TRYWAIT P1, [R3+URZ+0x38830], R0 ;  /* 0x03883000030075a7 */ /* 0x0002a6000802017f */
[----:B--2---:R-:W-:Y:S05]  /*14bd0*/  @!P1 NANOSLEEP.SYNCS 0x989680 ;  /* 0x009896800000995d */ /* 0x004fea0003900000 */
[----:B------:R-:W2:Y:S02]  /*14be0*/  @!P1 SYNCS.PHASECHK.TRANS64 P1, [R3+URZ+0x38830], R0 ;  /* 0x03883000030095a7 */ /* 0x000ea4000802007f */
[----:B--2---:R-:W-:Y:S05]  /*14bf0*/  @!P1 BRA `(.L_x_157) ;  /* 0xfffffffc00ec9947 */ /* 0x004fea000383ffff */
[----:B------:R-:W-:Y:S05]  /*14c00*/  BRA `(.L_x_154) ;  /* 0xffffff0000a47947 */ /* 0x000fea000383ffff */
.L_x_161:
[----:B-1----:R-:W-:-:S04]  /*14c10*/  IMAD.U32 R2, RZ, RZ, UR6 ;  /* 0x00000006ff027e24 */ /* 0x002fc8000f8e00ff */
[----:B------:R1:W2:Y:S03]  /*14c20*/  SYNCS.PHASECHK.TRANS64.TRYWAIT P1, [R2+URZ+0x38850], R0 ;  /* 0x03885000020075a7 */ /* 0x0002a6000802017f */
[----:B--2---:R-:W-:Y:S05]  /*14c30*/  @!P1 NANOSLEEP.SYNCS 0x989680 ;  /* 0x009896800000995d */ /* 0x004fea0003900000 */
[----:B------:R-:W2:Y:S02]  /*14c40*/  @!P1 SYNCS.PHASECHK.TRANS64 P1, [R2+URZ+0x38850], R0 ;  /* 0x03885000020095a7 */ /* 0x000ea4000802007f */
[----:B--2---:R-:W-:Y:S05]  /*14c50*/  @!P1 BRA `(.L_x_161) ;  /* 0xfffffffc00ec9947 */ /* 0x004fea000383ffff */
[----:B------:R-:W-:Y:S05]  /*14c60*/  BRA `(.L_x_158) ;  /* 0xffffff0400847947 */ /* 0x000fea000383ffff */
.L_x_167:
[----:B--2---:R2:W3:Y:S02]  /*14c70*/  SYNCS.PHASECHK.TRANS64.TRYWAIT P1, [R7+URZ+0x38850], R8 ;  /* 0x03885008070075a7 */ /* 0x0044e4000802017f */
[----:B---3--:R-:W-:Y:S05]  /*14c80*/  @!P1 NANOSLEEP.SYNCS 0x989680 ;  /* 0x009896800000995d */ /* 0x008fea0003900000 */
[----:B------:R-:W3:Y:S02]  /*14c90*/  @!P1 SYNCS.PHASECHK.TRANS64 P1, [R7+URZ+0x38850], R8 ;  /* 0x03885008070095a7 */ /* 0x000ee4000802007f */
[----:B---3--:R-:W-:Y:S05]  /*14ca0*/  @!P1 BRA `(.L_x_167) ;  /* 0xfffffffc00f09947 */ /* 0x008fea000383ffff */
[----:B------:R-:W-:Y:S05]  /*14cb0*/  BRA `(.L_x_166) ;  /* 0xffffff2400887947 */ /* 0x000fea000383ffff */
.L_x_215:
[----:B------:R-:W-:Y:S02]  /*14cc0*/  IMAD.MOV.U32 R13, RZ, RZ, R0 ;  /* 0x000000ffff0d7224 */ /* 0x000fe400078e0000 */
[----:B------:R-:W-:Y:S02]  /*14cd0*/  IMAD.MOV.U32 R12, RZ, RZ, RZ ;  /* 0x000000ffff0c7224 */ /* 0x000fe400078e00ff */
[----:B------:R-:W-:Y:S02]  /*14ce0*/  IMAD.MOV.U32 R11, RZ, RZ, 0x1f ;  /* 0x0000001fff0b7424 */ /* 0x000fe400078e00ff */
[----:B------:R-:W-:-:S07]  /*14cf0*/  IMAD.MOV.U32 R15, RZ, RZ, -0x1 ;  /* 0xffffffffff0f7424 */ /* 0x000fce00078e00ff */
[----:B--2---:R-:W-:Y:S05]  /*14d00*/  WARPSYNC.COLLECTIVE R15, `(.L_x_287) ;  /* 0x000000000f087348 */ /* 0x004fea0003c00000 */
[----:B------:R0:W1:Y:S02]  /*14d10*/  SHFL.IDX P6, R14, R13, R12, R11 ;  /* 0x0000000c0d0e7389 */ /* 0x00006400000c000b */
[----:B012---:R-:W-:Y:S01]  /*14d20*/  ENDCOLLECTIVE ;  /* 0x000000000000791b */ /* 0x007fe20003800000 */
.L_x_287:
[----:B------:R-:W-:Y:S05]  /*14d30*/  BRA `(.L_x_288) ;  /* 0xffffffb400a07947 */ /* 0x000fea000383ffff */
.L_x_217:
[----:B------:R-:W-:Y:S01]  /*14d40*/  BSSY B0, `(.L_x_289) ;  /* 0x0000006000007945 */ /* 0x000fe20003800000 */
[----:B------:R-:W-:-:S07]  /*14d50*/  IMAD.MOV.U32 R15, RZ, RZ, -0x1 ;  /* 0xffffffffff0f7424 */ /* 0x000fce00078e00ff */
[----:B--2---:R-:W-:Y:S05]  /*14d60*/  WARPSYNC.COLLECTIVE R15, `(.L_x_290) ;  /* 0x000000000f0c7348 */ /* 0x004fea0003c00000 */
[----:B------:R-:W-:Y:S02]  /*14d70*/  ELECT P6, UR62, PT ;  /* 0x00000000003e782f */ /* 0x000fe400038c0000 */
[----:B------:R-:W-:Y:S01]  /*14d80*/  MOV R14, UR62 ;  /* 0x0000003e000e7c02 */ /* 0x000fe20008000f00 */
[----:B--2---:R-:W-:Y:S10]  /*14d90*/  ENDCOLLECTIVE ;  /* 0x000000000000791b */ /* 0x004ff40003800000 */
.L_x_290:
[----:B------:R-:W-:Y:S05]  /*14da0*/  BSYNC B0 ;  /* 0x0000000000007941 */ /* 0x000fea0003800000 */
.L_x_289:
[----:B------:R-:W-:Y:S05]  /*14db0*/  BRA `(.L_x_291) ;  /* 0xffffffb400ac7947 */ /* 0x000fea000383ffff */
.L_x_219:
[----:B0-----:R0:W1:Y:S02]  /*14dc0*/  SYNCS.PHASECHK.TRANS64.TRYWAIT P0, [R2+URZ+0x38880], R4 ;  /* 0x03888004020075a7 */ /* 0x001064000800017f */
[----:B-1----:R-:W-:Y:S05]  /*14dd0*/  @!P0 NANOSLEEP.SYNCS 0x989680 ;  /* 0x009896800000895d */ /* 0x002fea0003900000 */
[----:B------:R-:W1:Y:S02]  /*14de0*/  @!P0 SYNCS.PHASECHK.TRANS64 P0, [R2+URZ+0x38880], R4 ;  /* 0x03888004020085a7 */ /* 0x000e64000800007f */
[----:B-1----:R-:W-:Y:S05]  /*14df0*/  @!P0 BRA `(.L_x_219) ;  /* 0xfffffffc00f08947 */ /* 0x002fea000383ffff */
[----:B------:R-:W-:Y:S05]  /*14e00*/  BRA `(.L_x_292) ;  /* 0xffffffb800107947 */ /* 0x000fea000383ffff */
.L_x_221:
[----:B-1----:R1:W2:Y:S02]  /*14e10*/  SYNCS.PHASECHK.TRANS64.TRYWAIT P0, [R2+URZ+0x38840], R4 ;  /* 0x03884004020075a7 */ /* 0x0022a4000800017f */
[----:B--2---:R-:W-:Y:S05]  /*14e20*/  @!P0 NANOSLEEP.SYNCS 0x989680 ;  /* 0x009896800000895d */ /* 0x004fea0003900000 */
[----:B------:R-:W2:Y:S02]  /*14e30*/  @!P0 SYNCS.PHASECHK.TRANS64 P0, [R2+URZ+0x38840], R4 ;  /* 0x03884004020085a7 */ /* 0x000ea4000800007f */
[----:B--2---:R-:W-:Y:S05]  /*14e40*/  @!P0 BRA `(.L_x_221) ;  /* 0xfffffffc00f08947 */ /* 0x004fea000383ffff */
[----:B------:R-:W-:Y:S05]  /*14e50*/  BRA `(.L_x_293) ;  /* 0xffffffb8007c7947 */ /* 0x000fea000383ffff */
.L_x_225:
[----:B------:R0:W5:Y:S01]  /*14e60*/  LDL.LU R8, [R1+0x3c] ;  /* 0x00003c0001087983 */ /* 0x0001620000300800 */
[----:B------:R-:W-:Y:S01]  /*14e70*/  IMAD.MOV.U32 R13, RZ, RZ, R2 ;  /* 0x000000ffff0d7224 */ /* 0x000fe200078e0002 */
[----:B------:R-:W-:Y:S01]  /*14e80*/  LOP3.LUT R7, R7, 0x7f, RZ, 0xc0, !PT ;  /* 0x0000007f07077812 */ /* 0x000fe200078ec0ff */
[----:B------:R-:W-:Y:S02]  /*14e90*/  IMAD.MOV.U32 R12, RZ, RZ, RZ ;  /* 0x000000ffff0c7224 */ /* 0x000fe400078e00ff */
[----:B------:R-:W-:Y:S01]  /*14ea0*/  IMAD.MOV.U32 R11, RZ, RZ, 0x181f ;  /* 0x0000181fff0b7424 */ /* 0x000fe200078e00ff */
[----:B------:R-:W-:Y:S01]  /*14eb0*/  SHF.R.U32.HI R3, RZ, 0x3, R7 ;  /* 0x00000003ff037819 */ /* 0x000fe20000011607 */
[----:B------:R-:W-:-:S04]  /*14ec0*/  IMAD.MOV.U32 R15, RZ, RZ, -0x1 ;  /* 0xffffffffff0f7424 */ /* 0x000fc800078e00ff */
[----:B0-----:R-:W-:-:S07]  /*14ed0*/  IMAD.IADD R3, R3, 0x1, R5 ;  /* 0x0000000103037824 */ /* 0x001fce00078e0205 */
[----:B-----5:R-:W-:Y:S05]  /*14ee0*/  WARPSYNC.COLLECTIVE R15, `(.L_x_294) ;  /* 0x000000000f087348 */ /* 0x020fea0003c00000 */
[----:B------:R0:W1:Y:S02]  /*14ef0*/  SHFL.IDX P6, R14, R13, R12, R11 ;  /* 0x0000000c0d0e7389 */ /* 0x00006400000c000b */
[----:B01---5:R-:W-:Y:S01]  /*14f00*/  ENDCOLLECTIVE ;  /* 0x000000000000791b */ /* 0x023fe20003800000 */
.L_x_294:
[----:B------:R-:W-:Y:S02]  /*14f10*/  VIADD R5, R3, 0x10 ;  /* 0x0000001003057836 */ /* 0x000fe40000000000 */
[----:B------:R-:W-:Y:S02]  /*14f20*/  IMAD.MOV.U32 R13, RZ, RZ, R0 ;  /* 0x000000ffff0d7224 */ /* 0x000fe400078e0000 */
[----:B------:R-:W-:Y:S02]  /*14f30*/  IMAD R4, R8, R6, RZ ;  /* 0x0000000608047224 */ /* 0x000fe400078e02ff */
[----:B------:R-:W-:-:S07]  /*14f40*/  IMAD.MOV.U32 R6, RZ, RZ, R14 ;  /* 0x000000ffff067224 */ /* 0x000fce00078e000e */
[----:B------:R-:W-:Y:S05]  /*14f50*/  WARPSYNC.COLLECTIVE R15, `(.L_x_295) ;  /* 0x000000000f087348 */ /* 0x000fea0003c00000 */
[----:B------:R0:W1:Y:S02]  /*14f60*/  SHFL.IDX P6, R14, R13, R12, R11 ;  /* 0x0000000c0d0e7389 */ /* 0x00006400000c000b */
[----:B01----:R-:W-:Y:S01]  /*14f70*/  ENDCOLLECTIVE ;  /* 0x000000000000791b */ /* 0x003fe20003800000 */
.L_x_295:
[----:B------:R-:W-:Y:S01]  /*14f80*/  ISETP.GE.AND P2, PT, R3, R4, PT ;  /* 0x000000040300720c */ /* 0x000fe20003f46270 */
[----:B------:R-:W-:Y:S02]  /*14f90*/  IMAD.MOV.U32 R13, RZ, RZ, R2 ;  /* 0x000000ffff0d7224 */ /* 0x000fe400078e0002 */
[----:B------:R-:W-:Y:S02]  /*14fa0*/  IMAD.MOV.U32 R12, RZ, RZ, 0x1 ;  /* 0x00000001ff0c7424 */ /* 0x000fe400078e00ff */
[----:B------:R-:W-:-:S08]  /*14fb0*/  IMAD.MOV.U32 R7, RZ, RZ, R14 ;  /* 0x000000ffff077224 */ /* 0x000fd000078e000e */
[----:B------:R-:W-:Y:S05]  /*14fc0*/  WARPSYNC.COLLECTIVE R15, `(.L_x_296) ;  /* 0x000000000f087348 */ /* 0x000fea0003c00000 */
[----:B------:R0:W1:Y:S02]  /*14fd0*/  SHFL.IDX P6, R14, R13, R12, R11 ;  /* 0x0000000c0d0e7389 */ /* 0x00006400000c000b */
[----:B01----:R-:W-:Y:S01]  /*14fe0*/  ENDCOLLECTIVE ;  /* 0x000000000000791b */ /* 0x003fe20003800000 */
.L_x_296:
[----:B------:R-:W-:-:S05]  /*14ff0*/  @!P2 IADD3 R7, P3, R10, R7, RZ ;  /* 0x000000070a07a210 */ /* 0x000fca0007f7e0ff */
[----:B------:R-:W-:-:S05]  /*15000*/  @!P2 IMAD.X R6, RZ, RZ, R6, P3 ;  /* 0x000000ffff06a224 */ /* 0x000fca00018e0606 */
[----:B------:R-:W-:Y:S01]  /*15010*/  @!P2 LOP3.LUT R7, R7, R6, RZ, 0x3c, !PT ;  /* 0x000000060707a212 */ /* 0x000fe200078e3cff */
[----:B------:R-:W-:-:S03]  /*15020*/  IMAD.MOV.U32 R13, RZ, RZ, R0 ;  /* 0x000000ffff0d7224 */ /* 0x000fc600078e0000 */
[----:B------:R-:W-:-:S04]  /*15030*/  @!P2 LOP3.LUT R6, R7, R6, RZ, 0x3c, !PT ;  /* 0x000000060706a212 */ /* 0x000fc800078e3cff */
[----:B------:R-:W-:Y:S01]  /*15040*/  @!P2 LOP3.LUT R7, R7, R6, RZ, 0x3c, !PT ;  /* 0x000000060707a212 */ /* 0x000fe200078e3cff */
[----:B------:R-:W-:-:S07]  /*15050*/  IMAD.MOV.U32 R8, RZ, RZ, R14 ;  /* 0x000000ffff087224 */ /* 0x000fce00078e000e */
[----:B------:R-:W-:Y:S05]  /*15060*/  WARPSYNC.COLLECTIVE R15, `(.L_x_297) ;  /* 0x000000000f087348 */ /* 0x000fea0003c00000 */
[----:B------:R0:W1:Y:S02]  /*15070*/  SHFL.IDX P6, R14, R13, R12, R11 ;  /* 0x0000000c0d0e7389 */ /* 0x00006400000c000b */
[----:B01----:R-:W-:Y:S01]  /*15080*/  ENDCOLLECTIVE ;  /* 0x000000000000791b */ /* 0x003fe20003800000 */
.L_x_297:
[----:B------:R-:W-:Y:S01]  /*15090*/  @!PT LDS RZ, [RZ] ;  /* 0x00000000fffff984 */ /* 0x000fe20000000800 */
[----:B------:R-:W-:Y:S01]  /*150a0*/  @!PT LDS RZ, [RZ] ;  /* 0x00000000fffff984 */ /* 0x000fe20000000800 */
[----:B------:R-:W-:Y:S01]  /*150b0*/  @!PT LDS RZ, [RZ] ;  /* 0x00000000fffff984 */ /* 0x000fe20000000800 */
[----:B------:R0:W-:Y:S04]  /*150c0*/  @!P2 LDGSTS.E.BYPASS.LTC128B.128 [R9+0x20400], desc[UR50][R6.64], !P0 ;  /* 0x204000000609afae */ /* 0x0001e8000c101d72 */
[----:B------:R0:W-:Y:S01]  /*150d0*/  @!P2 LDGSTS.E.BYPASS.LTC128B.128 [R9+0x24400], desc[UR50][R6.64+0x80], !P1 ;  /* 0x244000800609afae */ /* 0x0001e2000c901d72 */
[----:B------:R-:W-:Y:S01]  /*150e0*/  ISETP.GE.AND P2, PT, R5, R4, PT ;  /* 0x000000040500720c */ /* 0x000fe20003f46270 */
[----:B------:R-:W-:Y:S02]  /*150f0*/  IMAD.MOV.U32 R13, RZ, RZ, R2 ;  /* 0x000000ffff0d7224 */ /* 0x000fe400078e0002 */
[----:B------:R-:W-:Y:S02]  /*15100*/  IMAD.MOV.U32 R12, RZ, RZ, 0x2 ;  /* 0x00000002ff0c7424 */ /* 0x000fe400078e00ff */
[----:B------:R-:W-:-:S08]  /*15110*/  IMAD.MOV.U32 R5, RZ, RZ, R14 ;  /* 0x000000ffff057224 */ /* 0x000fd000078e000e */
[----:B0-----:R-:W-:Y:S05]  /*15120*/  WARPSYNC.COLLECTIVE R15, `(.L_x_298) ;  /* 0x000000000f087348 */ /* 0x001fea0003c00000 */
[----:B------:R1:W2:Y:S02]  /*15130*/  SHFL.IDX P6, R14, R13, R12, R11 ;  /* 0x0000000c0d0e7389 */ /* 0x0002a400000c000b */
[----:B012---:R-:W-:Y:S01]  /*15140*/  ENDCOLLECTIVE ;  /* 0x000000000000791b */ /* 0x007fe20003800000 */
.L_x_298:
[----:B------:R-:W-:Y:S01]  /*15150*/  @!P2 IADD3 R7, P3, R10, R5, RZ ;  /* 0x000000050a07a210 */ /* 0x000fe20007f7e0ff */
[----:B------:R-:W-:-:S04]  /*15160*/  VIADD R5, R3, 0x20 ;  /* 0x0000002003057836 */ /* 0x000fc80000000000 */
        /* <DEDUP_REMOVED lines=9> */
[----:B------:R0:W-:Y:S01]  /*15200*/  @!P2 LDGSTS.E.BYPASS.LTC128B.128 [R9+0x24c00], desc[UR50][R6.64+0x80], !P1 ;  /* 0x24c000800609afae */ /* 0x0001e2000c901d72 */
[----:B------:R-:W-:Y:S01]  /*15210*/  ISETP.GE.AND P2, PT, R5, R4, PT ;  /* 0x000000040500720c */ /* 0x000fe20003f46270 */
[----:B0-----:R-:W-:-:S12]  /*15220*/  IMAD.MOV.U32 R6, RZ, RZ, R14 ;  /* 0x000000ffff067224 */ /* 0x001fd800078e000e */
[----:B------:R-:W-:Y:S05]  /*15230*/  WARPSYNC.COLLECTIVE R15, `(.L_x_299) ;  /* 0x000000000f087348 */ /* 0x000fea0003c00000 */
[----:B------:R0:W1:Y:S02]  /*15240*/  SHFL.IDX P6, R14, R13, R12, R11 ;  /* 0x0000000c0d0e7389 */ /* 0x00006400000c000b */
[----:B01----:R-:W-:Y:S01]  /*15250*/  ENDCOLLECTIVE ;  /* 0x000000000000791b */ /* 0x003fe20003800000 */
.L_x_299:
[----:B------:R-:W-:Y:S02]  /*15260*/  IMAD.MOV.U32 R13, RZ, RZ, R2 ;  /* 0x000000ffff0d7224 */ /* 0x000fe400078e0002 */
[----:B------:R-:W-:Y:S02]  /*15270*/  IMAD.MOV.U32 R12, RZ, RZ, 0x3 ;  /* 0x00000003ff0c7424 */ /* 0x000fe400078e00ff */
[----:B------:R-:W-:-:S07]  /*15280*/  IMAD.MOV.U32 R5, RZ, RZ, R14 ;  /* 0x000000ffff057224 */ /* 0x000fce00078e000e */
[----:B------:R-:W-:Y:S05]  /*15290*/  WARPSYNC.COLLECTIVE R15, `(.L_x_300) ;  /* 0x000000000f087348 */ /* 0x000fea0003c00000 */
[----:B------:R0:W1:Y:S02]  /*152a0*/  SHFL.IDX P6, R14, R13, R12, R11 ;  /* 0x0000000c0d0e7389 */ /* 0x00006400000c000b */
[----:B01----:R-:W-:Y:S01]  /*152b0*/  ENDCOLLECTIVE ;  /* 0x000000000000791b */ /* 0x003fe20003800000 */
.L_x_300:
[----:B------:R-:W-:-:S05]  /*152c0*/  @!P2 IADD3 R5, P3, R10, R5, RZ ;  /* 0x000000050a05a210 */ /* 0x000fca0007f7e0ff */
[----:B------:R-:W-:-:S04]  /*152d0*/  @!P2 IMAD.X R6, RZ, RZ, R6, P3 ;  /* 0x000000ffff06a224 */ /* 0x000fc800018e0606 */
[----:B------:R-:W-:Y:S02]  /*152e0*/  @!P2 IMAD.MOV.U32 R7, RZ, RZ, R6 ;  /* 0x000000ffff07a224 */ /* 0x000fe400078e0006 */
[----:B------:R-:W-:Y:S02]  /*152f0*/  @!P2 IMAD.MOV.U32 R6, RZ, RZ, R5 ;  /* 0x000000ffff06a224 */ /* 0x000fe400078e0005 */
[----:B------:R-:W-:Y:S02]  /*15300*/  IMAD.MOV.U32 R13, RZ, RZ, R0 ;  /* 0x000000ffff0d7224 */ /* 0x000fe400078e0000 */
[----:B------:R-:W-:Y:S01]  /*15310*/  VIADD R5, R3, 0x30 ;  /* 0x0000003003057836 */ /* 0x000fe20000000000 */
        /* <DEDUP_REMOVED lines=10> */
.L_x_301:
[----:B------:R-:W-:Y:S02]  /*153c0*/  IMAD.MOV.U32 R13, RZ, RZ, R2 ;  /* 0x000000ffff0d7224 */ /* 0x000fe400078e0002 */
[----:B------:R-:W-:Y:S02]  /*153d0*/  IMAD.MOV.U32 R12, RZ, RZ, 0x4 ;  /* 0x00000004ff0c7424 */ /* 0x000fe400078e00ff */
[----:B------:R-:W-:-:S07]  /*153e0*/  IMAD.MOV.U32 R5, RZ, RZ, R14 ;  /* 0x000000ffff057224 */ /* 0x000fce00078e000e */
[----:B------:R-:W-:Y:S05]  /*153f0*/  WARPSYNC.COLLECTIVE R15, `(.L_x_302) ;  /* 0x000000000f087348 */ /* 0x000fea0003c00000 */
[----:B------:R0:W1:Y:S02]  /*15400*/  SHFL.IDX P6, R14, R13, R12, R11 ;  /* 0x0000000c0d0e7389 */ /* 0x00006400000c000b */
[----:B01----:R-:W-:Y:S01]  /*15410*/  ENDCOLLECTIVE ;  /* 0x000000000000791b */ /* 0x003fe20003800000 */
.L_x_302:
        /* <DEDUP_REMOVED lines=16> */
.L_x_303:
[----:B------:R-:W-:Y:S02]  /*15520*/  IMAD.MOV.U32 R13, RZ, RZ, R2 ;  /* 0x000000ffff0d7224 */ /* 0x000fe400078e0002 */
[----:B------:R-:W-:Y:S02]  /*15530*/  IMAD.MOV.U32 R12, RZ, RZ, 0x5 ;  /* 0x00000005ff0c7424 */ /* 0x000fe400078e00ff */
[----:B------:R-:W-:-:S07]  /*15540*/  IMAD.MOV.U32 R5, RZ, RZ, R14 ;  /* 0x000000ffff057224 */ /* 0x000fce00078e000e */
[----:B------:R-:W-:Y:S05]  /*15550*/  WARPSYNC.COLLECTIVE R15, `(.L_x_304) ;  /* 0x000000000f087348 */ /* 0x000fea0003c00000 */
[----:B------:R0:W1:Y:S02]  /*15560*/  SHFL.IDX P6, R14, R13, R12, R11 ;  /* 0x0000000c0d0e7389 */ /* 0x00006400000c000b */
[----:B01----:R-:W-:Y:S01]  /*15570*/  ENDCOLLECTIVE ;  /* 0x000000000000791b */ /* 0x003fe20003800000 */
.L_x_304:
        /* <DEDUP_REMOVED lines=16> */
.L_x_305:
[----:B------:R-:W-:Y:S02]  /*15680*/  IMAD.MOV.U32 R13, RZ, RZ, R2 ;  /* 0x000000ffff0d7224 */ /* 0x000fe400078e0002 */
[----:B------:R-:W-:Y:S02]  /*15690*/  IMAD.MOV.U32 R12, RZ, RZ, 0x6 ;  /* 0x00000006ff0c7424 */ /* 0x000fe400078e00ff */
[----:B------:R-:W-:-:S07]  /*156a0*/  IMAD.MOV.U32 R5, RZ, RZ, R14 ;  /* 0x000000ffff057224 */ /* 0x000fce00078e000e */
[----:B------:R-:W-:Y:S05]  /*156b0*/  WARPSYNC.COLLECTIVE R15, `(.L_x_306) ;  /* 0x000000000f087348 */ /* 0x000fea0003c00000 */
[----:B------:R0:W1:Y:S02]  /*156c0*/  SHFL.IDX P6, R14, R13, R12, R11 ;  /* 0x0000000c0d0e7389 */ /* 0x00006400000c000b */
[----:B01----:R-:W-:Y:S01]  /*156d0*/  ENDCOLLECTIVE ;  /* 0x000000000000791b */ /* 0x003fe20003800000 */
.L_x_306:
[----:B------:R-:W-:-:S05]  /*156e0*/  @!P2 IADD3 R5, P3, R10, R5, RZ ;  /* 0x000000050a05a210 */ /* 0x000fca0007f7e0ff */
[----:B------:R-:W-:-:S04]  /*156f0*/  @!P2 IMAD.X R6, RZ, RZ, R6, P3 ;  /* 0x000000ffff06a224 */ /* 0x000fc800018e0606 */
[----:B------:R-:W-:Y:S02]  /*15700*/  @!P2 IMAD.MOV.U32 R7, RZ, RZ, R6 ;  /* 0x000000ffff07a224 */ /* 0x000fe400078e0006 */
[----:B------:R-:W-:Y:S02]  /*15710*/  @!P2 IMAD.MOV.U32 R6, RZ, RZ, R5 ;  /* 0x000000ffff06a224 */ /* 0x000fe400078e0005 */
[----:B------:R-:W-:-:S03]  /*15720*/  IMAD.MOV.U32 R13, RZ, RZ, R0 ;  /* 0x000000ffff0d7224 */ /* 0x000fc600078e0000 */
        /* <DEDUP_REMOVED lines=9> */
.L_x_307:
[----:B------:R-:W-:-:S05]  /*157c0*/  VIADD R7, R3, 0x60 ;  /* 0x0000006003077836 */ /* 0x000fca0000000000 */
[----:B------:R-:W-:Y:S01]  /*157d0*/  ISETP.GE.AND P2, PT, R7, R4, PT ;  /* 0x000000040700720c */ /* 0x000fe20003f46270 */
[----:B------:R-:W-:Y:S02]  /*157e0*/  IMAD.MOV.U32 R13, RZ, RZ, R2 ;  /* 0x000000ffff0d7224 */ /* 0x000fe400078e0002 */
[----:B------:R-:W-:Y:S02]  /*157f0*/  IMAD.MOV.U32 R12, RZ, RZ, 0x7 ;  /* 0x00000007ff0c7424 */ /* 0x000fe400078e00ff */
[----:B------:R-:W-:-:S08]  /*15800*/  IMAD.MOV.U32 R5, RZ, RZ, R14 ;  /* 0x000000ffff057224 */ /* 0x000fd000078e000e */
[----:B------:R-:W-:Y:S05]  /*15810*/  WARPSYNC.COLLECTIVE R15, `(.L_x_308) ;  /* 0x000000000f087348 */ /* 0x000fea0003c00000 */
[----:B------:R0:W1:Y:S02]  /*15820*/  SHFL.IDX P6, R14, R13, R12, R11 ;  /* 0x0000000c0d0e7389 */ /* 0x00006400000c000b */
[----:B01----:R-:W-:Y:S01]  /*15830*/  ENDCOLLECTIVE ;  /* 0x000000000000791b */ /* 0x003fe20003800000 */
.L_x_308:
[----:B------:R-:W-:-:S05]  /*15840*/  @!P2 IADD3 R5, P3, R10, R5, RZ ;  /* 0x000000050a05a210 */ /* 0x000fca0007f7e0ff */
[----:B------:R-:W-:-:S04]  /*15850*/  @!P2 IMAD.X R6, RZ, RZ, R6, P3 ;  /* 0x000000ffff06a224 */ /* 0x000fc800018e0606 */
[----:B------:R-:W-:Y:S02]  /*15860*/  @!P2 IMAD.MOV.U32 R7, RZ, RZ, R6 ;  /* 0x000000ffff07a224 */ /* 0x000fe400078e0006 */
[----:B------:R-:W-:Y:S02]  /*15870*/  IMAD.MOV.U32 R13, RZ, RZ, R0 ;  /* 0x000000ffff0d7224 */ /* 0x000fe400078e0000 */
[----:B------:R-:W-:-:S05]  /*15880*/  @!P2 IMAD.MOV.U32 R6, RZ, RZ, R5 ;  /* 0x000000ffff06a224 */ /* 0x000fca00078e0005 */
[----:B------:R-:W-:Y:S01]  /*15890*/  @!PT LDS RZ, [RZ] ;  /* 0x00000000fffff984 */ /* 0x000fe20000000800 */
[----:B------:R-:W-:Y:S01]  /*158a0*/  @!PT LDS RZ, [RZ] ;  /* 0x00000000fffff984 */ /* 0x000fe20000000800 */
[----:B------:R-:W-:Y:S01]  /*158b0*/  @!PT LDS RZ, [RZ] ;  /* 0x00000000fffff984 */ /* 0x000fe20000000800 */
[----:B------:R0:W-:Y:S01]  /*158c0*/  @!P2 LDGSTS.E.BYPASS.LTC128B.128 [R9+0x23400], desc[UR50][R6.64], !P0 ;  /* 0x234000000609afae */ /* 0x0001e2000c101d72 */
[----:B------:R-:W-:-:S03]  /*158d0*/  IMAD.MOV.U32 R5, RZ, RZ, R14 ;  /* 0x000000ffff057224 */ /* 0x000fc600078e000e */
[----:B------:R0:W-:Y:S04]  /*158e0*/  @!P2 LDGSTS.E.BYPASS.LTC128B.128 [R9+0x27400], desc[UR50][R6.64+0x80], !P1 ;  /* 0x274000800609afae */ /* 0x0001e8000c901d72 */
[----:B0-----:R-:W-:Y:S05]  /*158f0*/  WARPSYNC.COLLECTIVE R15, `(.L_x_309) ;  /* 0x000000000f087348 */ /* 0x001fea0003c00000 */
[----:B------:R1:W2:Y:S02]  /*15900*/  SHFL.IDX P6, R14, R13, R12, R11 ;  /* 0x0000000c0d0e7389 */ /* 0x0002a400000c000b */
[----:B012---:R-:W-:Y:S01]  /*15910*/  ENDCOLLECTIVE ;  /* 0x000000000000791b */ /* 0x007fe20003800000 */
.L_x_309:
[----:B------:R-:W-:Y:S01]  /*15920*/  IMAD.MOV.U32 R0, RZ, RZ, R14 ;  /* 0x000000ffff007224 */ /* 0x000fe200078e000e */
[----:B------:R-:W-:Y:S06]  /*15930*/  BRA `(.L_x_310) ;  /* 0xffffffb800ec7947 */ /* 0x000fec000383ffff */
.L_x_230:
[----:B0-----:R0:W2:Y:S02]  /*15940*/  SYNCS.PHASECHK.TRANS64.TRYWAIT P0, [R17+URZ+0x38820], R0 ;  /* 0x03882000110075a7 */ /* 0x0010a4000800017f */
[----:B--2---:R-:W-:Y:S05]  /*15950*/  @!P0 NANOSLEEP.SYNCS 0x989680 ;  /* 0x009896800000895d */ /* 0x004fea0003900000 */
[----:B------:R-:W2:Y:S02]  /*15960*/  @!P0 SYNCS.PHASECHK.TRANS64 P0, [R17+URZ+0x38820], R0 ;  /* 0x03882000110085a7 */ /* 0x000ea4000800007f */
[----:B--2---:R-:W-:Y:S05]  /*15970*/  @!P0 BRA `(.L_x_230) ;  /* 0xfffffffc00f08947 */ /* 0x004fea000383ffff */
[----:B------:R-:W-:Y:S05]  /*15980*/  BRA `(.L_x_311) ;  /* 0xffffffbc00587947 */ /* 0x000fea000383ffff */
.L_x_236:
[----:B--2---:R2:W3:Y:S02]  /*15990*/  SYNCS.PHASECHK.TRANS64.TRYWAIT P0, [R6+URZ+0x38880], R5 ;  /* 0x03888005060075a7 */ /* 0x0044e4000800017f */
[----:B---3--:R-:W-:Y:S05]  /*159a0*/  @!P0 NANOSLEEP.SYNCS 0x989680 ;  /* 0x009896800000895d */ /* 0x008fea0003900000 */
[----:B------:R-:W3:Y:S02]  /*159b0*/  @!P0 SYNCS.PHASECHK.TRANS64 P0, [R6+URZ+0x38880], R5 ;  /* 0x03888005060085a7 */ /* 0x000ee4000800007f */
[----:B---3--:R-:W-:Y:S05]  /*159c0*/  @!P0 BRA `(.L_x_236) ;  /* 0xfffffffc00f08947 */ /* 0x008fea000383ffff */
[----:B------:R-:W-:Y:S05]  /*159d0*/  BRA `(.L_x_312) ;  /* 0xffffffc000107947 */ /* 0x000fea000383ffff */
.L_x_242:
[----:B-1----:R1:W3:Y:S02]  /*159e0*/  SYNCS.PHASECHK.TRANS64.TRYWAIT P0, [R6+URZ+0x38840], R5 ;  /* 0x03884005060075a7 */ /* 0x0022e4000800017f */
[----:B---3--:R-:W-:Y:S05]  /*159f0*/  @!P0 NANOSLEEP.SYNCS 0x989680 ;  /* 0x009896800000895d */ /* 0x008fea0003900000 */
[----:B------:R-:W3:Y:S02]  /*15a00*/  @!P0 SYNCS.PHASECHK.TRANS64 P0, [R6+URZ+0x38840], R5 ;  /* 0x03884005060085a7 */ /* 0x000ee4000800007f */
[----:B---3--:R-:W-:Y:S05]  /*15a10*/  @!P0 BRA `(.L_x_242) ;  /* 0xfffffffc00f08947 */ /* 0x008fea000383ffff */
[----:B------:R-:W-:Y:S05]  /*15a20*/  BRA `(.L_x_313) ;  /* 0xffffffc000cc7947 */ /* 0x000fea000383ffff */
.L_x_249:
[----:B--2---:R2:W3:Y:S02]  /*15a30*/  SYNCS.PHASECHK.TRANS64.TRYWAIT P0, [R19+URZ+0x38870], R4 ;  /* 0x03887004130075a7 */ /* 0x0044e4000800017f */
[----:B---3--:R-:W-:Y:S05]  /*15a40*/  @!P0 NANOSLEEP.SYNCS 0x989680 ;  /* 0x009896800000895d */ /* 0x008fea0003900000 */
[----:B------:R-:W3:Y:S02]  /*15a50*/  @!P0 SYNCS.PHASECHK.TRANS64 P0, [R19+URZ+0x38870], R4 ;  /* 0x03887004130085a7 */ /* 0x000ee4000800007f */
[----:B---3--:R-:W-:Y:S05]  /*15a60*/  @!P0 BRA `(.L_x_249) ;  /* 0xfffffffc00f08947 */ /* 0x008fea000383ffff */
[----:B------:R-:W-:Y:S05]  /*15a70*/  BRA `(.L_x_314) ;  /* 0xffffffc400a47947 */ /* 0x000fea000383ffff */
.L_x_251:
[----:B--2---:R2:W3:Y:S02]  /*15a80*/  SYNCS.PHASECHK.TRANS64.TRYWAIT P0, [R19+URZ+0x38860], R4 ;  /* 0x03886004130075a7 */ /* 0x0044e4000800017f */
[----:B---3--:R-:W-:Y:S05]  /*15a90*/  @!P0 NANOSLEEP.SYNCS 0x989680 ;  /* 0x009896800000895d */ /* 0x008fea0003900000 */
[----:B------:R-:W3:Y:S02]  /*15aa0*/  @!P0 SYNCS.PHASECHK.TRANS64 P0, [R19+URZ+0x38860], R4 ;  /* 0x03886004130085a7 */ /* 0x000ee4000800007f */
[----:B---3--:R-:W-:Y:S05]  /*15ab0*/  @!P0 BRA `(.L_x_251) ;  /* 0xfffffffc00f08947 */ /* 0x008fea000383ffff */
[----:B------:R-:W-:Y:S05]  /*15ac0*/  BRA `(.L_x_315) ;  /* 0xffffffc400ac7947 */ /* 0x000fea000383ffff */
.L_x_258:
[----:B0-----:R0:W2:Y:S02]  /*15ad0*/  SYNCS.PHASECHK.TRANS64.TRYWAIT P1, [R2+URZ+0x38870], R0 ;  /* 0x03887000020075a7 */ /* 0x0010a4000802017f */
[----:B--2---:R-:W-:Y:S05]  /*15ae0*/  @!P1 NANOSLEEP.SYNCS 0x989680 ;  /* 0x009896800000995d */ /* 0x004fea0003900000 */
[----:B------:R-:W2:Y:S02]  /*15af0*/  @!P1 SYNCS.PHASECHK.TRANS64 P1, [R2+URZ+0x38870], R0 ;  /* 0x03887000020095a7 */ /* 0x000ea4000802007f */
[----:B--2---:R-:W-:Y:S05]  /*15b00*/  @!P1 BRA `(.L_x_258) ;  /* 0xfffffffc00f09947 */ /* 0x004fea000383ffff */
[----:B------:R-:W-:Y:S05]  /*15b10*/  BRA `(.L_x_316) ;  /* 0xffffffd000ec7947 */ /* 0x000fea000383ffff */
.L_x_260:
[----:B0-----:R0:W2:Y:S02]  /*15b20*/  SYNCS.PHASECHK.TRANS64.TRYWAIT P1, [R2+URZ+0x38860], R0 ;  /* 0x03886000020075a7 */ /* 0x0010a4000802017f */
[----:B--2---:R-:W-:Y:S05]  /*15b30*/  @!P1 NANOSLEEP.SYNCS 0x989680 ;  /* 0x009896800000995d */ /* 0x004fea0003900000 */
[----:B------:R-:W2:Y:S02]  /*15b40*/  @!P1 SYNCS.PHASECHK.TRANS64 P1, [R2+URZ+0x38860], R0 ;  /* 0x03886000020095a7 */ /* 0x000ea4000802007f */
[----:B--2---:R-:W-:Y:S05]  /*15b50*/  @!P1 BRA `(.L_x_260) ;  /* 0xfffffffc00f09947 */ /* 0x004fea000383ffff */
[----:B------:R-:W-:Y:S05]  /*15b60*/  BRA `(.L_x_317) ;  /* 0xffffffd000f47947 */ /* 0x000fea000383ffff */
.L_x_271:
[----:B0-----:R0:W1:Y:S02]  /*15b70*/  SYNCS.PHASECHK.TRANS64.TRYWAIT P0, [R0+URZ+0x38820], R3 ;  /* 0x03882003000075a7 */ /* 0x001064000800017f */
[----:B-1----:R-:W-:Y:S05]  /*15b80*/  @!P0 NANOSLEEP.SYNCS 0x989680 ;  /* 0x009896800000895d */ /* 0x002fea0003900000 */
[----:B------:R-:W1:Y:S02]  /*15b90*/  @!P0 SYNCS.PHASECHK.TRANS64 P0, [R0+URZ+0x38820], R3 ;  /* 0x03882003000085a7 */ /* 0x000e64000800007f */
[----:B-1----:R-:W-:Y:S05]  /*15ba0*/  @!P0 BRA `(.L_x_271) ;  /* 0xfffffffc00f08947 */ /* 0x002fea000383ffff */
[----:B------:R-:W-:Y:S05]  /*15bb0*/  BRA `(.L_x_318) ;  /* 0xffffffe800f47947 */ /* 0x000fea000383ffff */
.L_x_272:
[----:B------:R-:W1:Y:S01]  /*15bc0*/  S2R R2, SR_TID.X ;  /* 0x0000000000027919 */ /* 0x000e620000002100 */
[----:B------:R-:W-:Y:S01]  /*15bd0*/  BSSY B0, `(.L_x_319) ;  /* 0x000000a000007945 */ /* 0x000fe20003800000 */
[----:B------:R-:W-:Y:S02]  /*15be0*/  IMAD.MOV.U32 R12, RZ, RZ, RZ ;  /* 0x000000ffff0c7224 */ /* 0x000fe400078e00ff */
[----:B------:R-:W-:Y:S02]  /*15bf0*/  IMAD.MOV.U32 R11, RZ, RZ, 0x1f ;  /* 0x0000001fff0b7424 */ /* 0x000fe400078e00ff */
[----:B------:R-:W-:Y:S01]  /*15c00*/  IMAD.MOV.U32 R15, RZ, RZ, -0x1 ;  /* 0xffffffffff0f7424 */ /* 0x000fe200078e00ff */
[----:B-1----:R-:W-:-:S04]  /*15c10*/  SHF.R.U32.HI R2, RZ, 0x5, R2 ;  /* 0x00000005ff027819 */ /* 0x002fc80000011602 */
[----:B------:R-:W-:-:S05]  /*15c20*/  LOP3.LUT R2, R2, 0x3, RZ, 0xc0, !PT ;  /* 0x0000000302027812 */ /* 0x000fca00078ec0ff */
[----:B------:R-:W-:-:S07]  /*15c30*/  IMAD.MOV.U32 R13, RZ, RZ, R2 ;  /* 0x000000ffff0d7224 */ /* 0x000fce00078e0002 */
[----:B0-----:R-:W-:Y:S05]  /*15c40*/  WARPSYNC.COLLECTIVE R15, `(.L_x_320) ;  /* 0x000000000f087348 */ /* 0x001fea0003c00000 */
[----:B------:R1:W2:Y:S02]  /*15c50*/  SHFL.IDX P6, R14, R13, R12, R11 ;  /* 0x0000000c0d0e7389 */ /* 0x0002a400000c000b */
[----:B012---:R-:W-:Y:S01]  /*15c60*/  ENDCOLLECTIVE ;  /* 0x000000000000791b */ /* 0x007fe20003800000 */
.L_x_320:
[----:B------:R-:W-:Y:S05]  /*15c70*/  BSYNC B0 ;  /* 0x0000000000007941 */ /* 0x000fea0003800000 */
.L_x_319:
[----:B------:R-:W-:Y:S05]  /*15c80*/  BRA `(.L_x_321) ;  /* 0xffffffe800dc7947 */ /* 0x000fea000383ffff */
.L_x_275:
[----:B------:R-:W-:Y:S01]  /*15c90*/  BSSY B1, `(.L_x_322) ;  /* 0x0000006000017945 */ /* 0x000fe20003800000 */
[----:B------:R-:W-:-:S07]  /*15ca0*/  IMAD.MOV.U32 R15, RZ, RZ, -0x1 ;  /* 0xffffffffff0f7424 */ /* 0x000fce00078e00ff */
[----:B01----:R-:W-:Y:S05]  /*15cb0*/  WARPSYNC.COLLECTIVE R15, `(.L_x_323) ;  /* 0x000000000f0c7348 */ /* 0x003fea0003c00000 */
[----:B------:R-:W-:Y:S02]  /*15cc0*/  ELECT P6, UR62, PT ;  /* 0x00000000003e782f */ /* 0x000fe400038c0000 */
[----:B------:R-:W-:Y:S01]  /*15cd0*/  MOV R14, UR62 ;  /* 0x0000003e000e7c02 */ /* 0x000fe20008000f00 */
[----:B01----:R-:W-:Y:S10]  /*15ce0*/  ENDCOLLECTIVE ;  /* 0x000000000000791b */ /* 0x003ff40003800000 */
.L_x_323:
[----:B------:R-:W-:Y:S05]  /*15cf0*/  BSYNC B1 ;  /* 0x0000000000017941 */ /* 0x000fea0003800000 */
.L_x_322:
[----:B------:R-:W-:Y:S05]  /*15d00*/  BRA `(.L_x_324) ;  /* 0xffffffe800d47947 */ /* 0x000fea000383ffff */
.L_x_277:
[----:B0-----:R0:W1:Y:S02]  /*15d10*/  SYNCS.PHASECHK.TRANS64.TRYWAIT P1, [R6+URZ], R5 ;  /* 0x00000005060075a7 */ /* 0x001064000802017f */
[----:B-1----:R-:W-:Y:S05]  /*15d20*/  @!P1 NANOSLEEP.SYNCS 0x989680 ;  /* 0x009896800000995d */ /* 0x002fea0003900000 */
[----:B------:R-:W1:Y:S02]  /*15d30*/  @!P1 SYNCS.PHASECHK.TRANS64 P1, [R6+URZ], R5 ;  /* 0x00000005060095a7 */ /* 0x000e64000802007f */
[----:B-1----:R-:W-:Y:S05]  /*15d40*/  @!P1 BRA `(.L_x_277) ;  /* 0xfffffffc00f09947 */ /* 0x002fea000383ffff */
[----:B------:R-:W-:Y:S05]  /*15d50*/  BRA `(.L_x_325) ;  /* 0xffffffec00107947 */ /* 0x000fea000383ffff */
.L_x_278:
[----:B-1----:R1:W2:Y:S02]  /*15d60*/  SYNCS.PHASECHK.TRANS64.TRYWAIT P1, [R7+URZ], R2 ;  /* 0x00000002070075a7 */ /* 0x0022a4000802017f */
[----:B--2---:R-:W-:Y:S05]  /*15d70*/  @!P1 NANOSLEEP.SYNCS 0x989680 ;  /* 0x009896800000995d */ /* 0x004fea0003900000 */
[----:B------:R-:W2:Y:S02]  /*15d80*/  @!P1 SYNCS.PHASECHK.TRANS64 P1, [R7+URZ], R2 ;  /* 0x00000002070095a7 */ /* 0x000ea4000802007f */
[----:B--2---:R-:W-:Y:S05]  /*15d90*/  @!P1 BRA `(.L_x_278) ;  /* 0xfffffffc00f09947 */ /* 0x004fea000383ffff */
[----:B------:R-:W-:Y:S05]  /*15da0*/  BRA `(.L_x_326) ;  /* 0xffffffec00047947 */ /* 0x000fea000383ffff */
.L_x_280:
[----:B--2---:R2:W3:Y:S02]  /*15db0*/  SYNCS.PHASECHK.TRANS64.TRYWAIT P1, [R4+URZ+0x38860], R5 ;  /* 0x03886005040075a7 */ /* 0x0044e4000802017f */
[----:B---3--:R-:W-:Y:S05]  /*15dc0*/  @!P1 NANOSLEEP.SYNCS 0x989680 ;  /* 0x009896800000995d */ /* 0x008fea0003900000 */
[----:B------:R-:W3:Y:S02]  /*15dd0*/  @!P1 SYNCS.PHASECHK.TRANS64 P1, [R4+URZ+0x38860], R5 ;  /* 0x03886005040095a7 */ /* 0x000ee4000802007f */
[----:B---3--:R-:W-:Y:S05]  /*15de0*/  @!P1 BRA `(.L_x_280) ;  /* 0xfffffffc00f09947 */ /* 0x008fea000383ffff */
[----:B------:R-:W-:Y:S05]  /*15df0*/  BRA `(.L_x_327) ;  /* 0xffffffec00087947 */ /* 0x000fea000383ffff */
.L_x_282:
[----:B---3--:R3:W4:Y:S02]  /*15e00*/  SYNCS.PHASECHK.TRANS64.TRYWAIT P1, [R3+URZ+0x38860], R2 ;  /* 0x03886002030075a7 */ /* 0x008724000802017f */
[----:B----4-:R-:W-:Y:S05]  /*15e10*/  @!P1 NANOSLEEP.SYNCS 0x989680 ;  /* 0x009896800000995d */ /* 0x010fea0003900000 */
[----:B------:R-:W4:Y:S02]  /*15e20*/  @!P1 SYNCS.PHASECHK.TRANS64 P1, [R3+URZ+0x38860], R2 ;  /* 0x03886002030095a7 */ /* 0x000f24000802007f */
[----:B----4-:R-:W-:Y:S05]  /*15e30*/  @!P1 BRA `(.L_x_282) ;  /* 0xfffffffc00f09947 */ /* 0x010fea000383ffff */
[----:B------:R-:W-:Y:S05]  /*15e40*/  BRA `(.L_x_328) ;  /* 0xffffffec00087947 */ /* 0x000fea000383ffff */
.L_x_284:
[----:B----4-:R4:W0:Y:S02]  /*15e50*/  SYNCS.PHASECHK.TRANS64.TRYWAIT P0, [R4+URZ+0x38880], R5 ;  /* 0x03888005040075a7 */ /* 0x010824000800017f */
[----:B0-----:R-:W-:Y:S05]  /*15e60*/  @!P0 NANOSLEEP.SYNCS 0x989680 ;  /* 0x009896800000895d */ /* 0x001fea0003900000 */
[----:B------:R-:W0:Y:S02]  /*15e70*/  @!P0 SYNCS.PHASECHK.TRANS64 P0, [R4+URZ+0x38880], R5 ;  /* 0x03888005040085a7 */ /* 0x000e24000800007f */
[----:B0-----:R-:W-:Y:S05]  /*15e80*/  @!P0 BRA `(.L_x_284) ;  /* 0xfffffffc00f08947 */ /* 0x001fea000383ffff */
[----:B------:R-:W-:Y:S05]  /*15e90*/  BRA `(.L_x_285) ;  /* 0xffffffec00047947 */ /* 0x000fea000383ffff */
.L_x_329:
        /* <DEDUP_REMOVED lines=14> */
.L_x_13258:


//--------------------- .text._ZN7cutlass13device_kernelIN5flash11enable_sm90INS1_16FlashAttnFwdSm90INS1_25CollectiveMainloopFwdSm90ILi2EN4cute5tupleIJNS5_1CILi1EEES8_S8_EEENS6_IJNS7_ILi128EEESA_NS7_ILi256EEEEEELi256ENS_12float_e4m3_tEfNS_4arch4Sm90ELb0ELb0ELb0ELb1ELb0ELb1ELb0ELb1ELb1ELb1ELb1ELb0EEENS1_21CollectiveEpilogueFwdINS6_IJSA_SB_SA_EEES9_NS_10bfloat16_tESF_Li256ELb1ELb1ELb1ELb1EEENS1_36VarlenDynamicPersistentTileSchedulerILi128ELi128ELi256ELi128ELb1ELb1ELb1ELb0ELb1ELb1EEEEEEEEEvNT_6ParamsE --------------------------
	.section	.text._ZN7cutlass13device_kernelIN5flash11enable_sm90INS1_16FlashAttnFwdSm90INS1_25CollectiveMainloopFwdSm90ILi2EN4cute5tupleIJNS5_1CILi1EEES8_S8_EEENS6_IJNS7_ILi128EEESA_NS7_ILi256EEEEEELi256ENS_12float_e4m3_tEfNS_4arch4Sm90ELb0ELb0ELb0ELb1ELb0ELb1ELb0ELb1ELb1ELb1ELb1ELb0EEENS1_21CollectiveEpilogueFwdINS6_IJSA_SB_SA_EEES9_NS_10bfloat16_tESF_Li256ELb1ELb1ELb1ELb1EEENS1_36VarlenDynamicPersistentTileSchedulerILi128ELi128ELi256ELi128ELb1ELb1ELb1ELb0ELb1ELb1EEEEEEEEEvNT_6ParamsE,"ax",@progbits
	.align	128
.text._ZN7cutlass13device_kernelIN5flash11enable_sm90INS1_16FlashAttnFwdSm90INS1_25CollectiveMainloopFwdSm90ILi2EN4cute5tupleIJNS5_1CILi1EEES8_S8_EEENS6_IJNS7_ILi128EEESA_NS7_ILi256EEEEEELi256ENS_12float_e4m3_tEfNS_4arch4Sm90ELb0ELb0ELb0ELb1ELb0ELb1ELb0ELb1ELb1ELb1ELb1ELb0EEENS1_21CollectiveEpilogueFwdINS6_IJSA_SB_SA_EEES9_NS_10bfloat16_tESF_Li256ELb1ELb1ELb1ELb1EEENS1_36VarlenDynamicPersistentTileSchedulerILi128ELi128ELi256ELi128ELb1ELb1ELb1ELb0ELb1ELb1EEEEEEEEEvNT_6ParamsE:
        .type           _ZN7cutlass13device_kernelIN5flash11enable_sm90INS1_16FlashAttnFwdSm90INS1_25CollectiveMainloopFwdSm90ILi2EN4cute5tupleIJNS5_1CILi1EEES8_S8_EEENS6_IJNS7_ILi128EEESA_NS7_ILi256EEEEEELi256ENS_12float_e4m3_tEfNS_4arch4Sm90ELb0ELb0ELb0ELb1ELb0ELb1ELb0ELb1ELb1ELb1ELb1ELb0EEENS1_21CollectiveEpilogueFwdINS6_IJSA_SB_SA_EEES9_NS_10bfloat16_tESF_Li256ELb1ELb1ELb1ELb1EEENS1_36VarlenDynamicPersistentTileSchedulerILi128ELi128ELi256ELi128ELb1ELb1ELb1ELb0ELb1ELb1EEEEEEEEEvNT_6ParamsE,@function
        .size           _ZN7cutlass13device_kernelIN5flash11enable_sm90INS1_16FlashAttnFwdSm90INS1_25CollectiveMainloopFwdSm90ILi2EN4cute5tupleIJNS5_1CILi1EEES8_S8_EEENS6_IJNS7_ILi128EEESA_NS7_ILi256EEEEEELi256ENS_12float_e4m3_tEfNS_4arch4Sm90ELb0ELb0ELb0ELb1ELb0ELb1ELb0ELb1ELb1ELb1ELb1ELb0EEENS1_21CollectiveEpilogueFwdINS6_IJSA_SB_SA_EEES9_NS_10bfloat16_tESF_Li256ELb1ELb1ELb1ELb1EEENS1_36VarlenDynamicPersistentTileSchedulerILi128ELi128ELi256ELi128ELb1ELb1ELb1ELb0ELb1ELb1EEEEEEEEEvNT_6ParamsE,(.L_x_13259 - _ZN7cutlass13device_kernelIN5flash11enable_sm90INS1_16FlashAttnFwdSm90INS1_25CollectiveMainloopFwdSm90ILi2EN4cute5tupleIJNS5_1CILi1EEES8_S8_EEENS6_IJNS7_ILi128EEESA_NS7_ILi256EEEEEELi256ENS_12float_e4m3_tEfNS_4arch4Sm90ELb0ELb0ELb0ELb1ELb0ELb1ELb0ELb1ELb1ELb1ELb1ELb0EEENS1_21CollectiveEpilogueFwdINS6_IJSA_SB_SA_EEES9_NS_10bfloat16_tESF_Li256ELb1ELb1ELb1ELb1EEENS1_36VarlenDynamicPersistentTileSchedulerILi128ELi128ELi256ELi128ELb1ELb1ELb1ELb0ELb1ELb1EEEEEEEEEvNT_6ParamsE)
        .other          _ZN7cutlass13device_kernelIN5flash11enable_sm90INS1_16FlashAttnFwdSm90INS1_25CollectiveMainloopFwdSm90ILi2EN4cute5tupleIJNS5_1CILi1EEES8_S8_EEENS6_IJNS7_ILi128EEESA_NS7_ILi256EEEEEELi256ENS_12float_e4m3_tEfNS_4arch4Sm90ELb0ELb0ELb0ELb1ELb0ELb1ELb0ELb1ELb1ELb1ELb1ELb0EEENS1_21CollectiveEpilogueFwdINS6_IJSA_SB_SA_EEES9_NS_10bfloat16_tESF_Li256ELb1ELb1ELb1ELb1EEENS1_36VarlenDynamicPersistentTileSchedulerILi128ELi128ELi256ELi128ELb1ELb1ELb1ELb0ELb1ELb1EEEEEEEEEvNT_6ParamsE,@"STO_CUDA_ENTRY STV_DEFAULT"
_ZN7cutlass13device_kernelIN5flash11enable_sm90INS1_16FlashAttnFwdSm90INS1_25CollectiveMainloopFwdSm90ILi2EN4cute5tupleIJNS5_1CILi1EEES8_S8_EEENS6_IJNS7_ILi128EEESA_NS7_ILi256EEEEEELi256ENS_12float_e4m3_tEfNS_4arch4Sm90ELb0ELb0ELb0ELb1ELb0ELb1ELb0ELb1ELb1ELb1ELb1ELb0EEENS1_21CollectiveEpilogueFwdINS6_IJSA_SB_SA_EEES9_NS_10bfloat16_tESF_Li256ELb1ELb1ELb1ELb1EEENS1_36VarlenDynamicPersistentTileSchedulerILi128ELi128ELi256ELi128ELb1ELb1ELb1ELb0ELb1ELb1EEEEEEEEEvNT_6ParamsE:
        /* <DEDUP_REMOVED lines=13> */
[----:B------:R-:W-:Y:S02]  /*00d0*/  UIADD3 UR10, UP2, UR4, 0x570, URZ ;  /* 0x00000570040a7890 */ /* 0x000fe4000ff5e03f */
[----:B------:R-:W-:Y:S02]  /*00e0*/  UIADD3 UR4, UP3, UR4, 0x670, URZ ;  /* 0x0000067004047890 */ /* 0x000fe4000ff7e03f */
[----:B------:R-:W-:-:S02]  /*00f0*/  UIADD3.X UR7, URZ, UR5, URZ, UP0, !UPT ;  /* 0x000000053f077290 */ /* 0x000fc400087fe43f */
[----:B------:R-:W-:Y:S02]  /*0100*/  UIADD3.X UR9, URZ, UR5, URZ, UP1, !UPT ;  /* 0x000000053f097290 */ /* 0x000fe40008ffe43f */
[----:B------:R-:W-:Y:S02]  /*0110*/  UIADD3.X UR11, URZ, UR5, URZ, UP2, !UPT ;  /* 0x000000053f0b7290 */ /* 0x000fe400097fe43f */
[----:B------:R-:W-:-:S03]  /*0120*/  UIADD3.X UR5, URZ, UR5, URZ, UP3, !UPT ;  /* 0x000000053f057290 */ /* 0x000fc60009ffe43f */
[----:B------:R0:W-:Y:S02]  /*0130*/  UTMACCTL.PF [UR6] ;  /* 0x00000000060079b9 */ /* 0x0001e40008040000 */
[----:B------:R0:W-:Y:S02]  /*0140*/  UTMACCTL.PF [UR8] ;  /* 0x00000000080079b9 */ /* 0x0001e40008040000 */
[----:B------:R0:W-:Y:S02]  /*0150*/  UTMACCTL.PF [UR10] ;  /* 0x000000000a0079b9 */ /* 0x0001e40008040000 */
[----:B------:R0:W-:Y:S02]  /*0160*/  UTMACCTL.PF [UR4] ;  /* 0x00000000040079b9 */ /* 0x0001e40008040000 */
[----:B0-----:R-:W-:Y:S01]  /*0170*/  NOP ;  /* 0x0000000000007918 */ /* 0x001fe20000000000 */
.L_x_331:
[----:B------:R-:W-:Y:S05]  /*0180*/  BSYNC B0 ;  /* 0x0000000000007941 */ /* 0x000fea0003800000 */
.L_x_330:
        /* <DEDUP_REMOVED lines=41> */
.L_x_332:
        /* <DEDUP_REMOVED lines=22> */
.L_x_333:
        /* <DEDUP_REMOVED lines=18> */
.L_x_334:
        /* <DEDUP_REMOVED lines=22> */
.L_x_335:
        /* <DEDUP_REMOVED lines=22> */
.L_x_336:
[----:B------:R-:W-:Y:S01]  /*0960*/  PLOP3.LUT P0, PT, PT, PT, UP0, 0x80, 0x0 ;  /* 0x000000000000781c */ /* 0x000fe20003f0f008 */
[----:B------:R-:W-:Y:S01]  /*0970*/  UMOV UR37, 0x1 ;  /* 0x0000000100257882 */ /* 0x000fe20000000000 */
[----:B------:R-:W-:Y:S01]  /*0980*/  NOP ;  /* 0x0000000000007918 */ /* 0x000fe20000000000 */
[----:B------:R-:W-:Y:S01]  /*0990*/  USEL UR37, UR37, 0x2, !UP0 ;  /* 0x0000000225257887 */ /* 0x000fe2000c000000 */
[----:B------:R-:W-:Y:S01]  /*09a0*/  BSSY B8, `(.L_x_337) ;  /* 0x0002a37000087945 */ /* 0x000fe20003800000 */
[----:B------:R-:W-:Y:S01]  /*09b0*/  ULDC.64 UR42, c[0x0][0x208] ;  /* 0x00008200002a7ab9 */ /* 0x000fe20000000a00 */
[----:B012-4-:R-:W-:Y:S07]  /*09c0*/  BAR.SYNC.DEFER_BLOCKING 0x0 ;  /* 0x0000000000007b1d */ /* 0x017fee0000010000 */
[----:B------:R-:W-:Y:S05]  /*09d0*/  @!P0 BRA `(.L_x_338) ;  /* 0x0000022000f08947 */ /* 0x000fea0003800000 */
.L_x_339:
[----:B------:R-:W-:-:S08]  /*09e0*/  NOP ;  /* 0x0000000000007918 */ /* 0x000fd00000000000 */
[----:B------:R-:W0:Y:S02]  /*09f0*/  USETMAXREG.TRY_ALLOC.CTAPOOL UP0, 0xf0 ;  /* 0x000000f0000079c8 */ /* 0x000e240008000600 */
[----:B0-----:R-:W-:-:S13]  /*0a00*/  PLOP3.LUT P0, PT, PT, PT, UP0, 0x80, 0x0 ;  /* 0x000000000000781c */ /* 0x001fda0003f0f008 */
[----:B------:R-:W-:Y:S05]  /*0a10*/  @!P0 BRA `(.L_x_339) ;  /* 0xfffffffc00f08947 */ /* 0x000fea000383ffff */
[----:B------:R-:W2:Y:S01]  /*0a20*/  LDL.LU R0, [R1+0x10] ;  /* 0x0000100001007983 */ /* 0x000ea20000300800 */
[----:B------:R-:W0:Y:S01]  /*0a30*/  S2R R2, SR_TID.X ;  /* 0x0000000000027919 */ /* 0x000e220000002100 */
[----:B------:R-:W1:Y:S01]  /*0a40*/  S2UR UR36, SR_CgaCtaId ;  /* 0x00000000002479c3 */ /* 0x000e620000008800 */
[----:B------:R-:W-:Y:S01]  /*0a50*/  UMOV UR4, 0x400 ;  /* 0x0000040000047882 */ /* 0x000fe20000000000 */
[----:B0-----:R-:W-:-:S06]  /*0a60*/  SHF.R.U32.HI R2, RZ, 0x7, R2 ;  /* 0x00000007ff027819 */ /* 0x001fcc0000011602 */
[----:B------:R-:W-:Y:S06]  /*0a70*/  BAR.ARV 0x8, 0x180 ;  /* 0x0206000000007b1d */ /* 0x000fec0000002000 */
[----:B------:R-:W-:-:S13]  /*0a80*/  ISETP.NE.AND P0, PT, R2, 0x1, PT ;  /* 0x000000010200780c */ /* 0x000fda0003f05270 */
[----:B------:R-:W-:Y:S08]  /*0a90*/  @!P0 BAR.ARV 0x9, 0x100 ;  /* 0x0244000000008b1d */ /* 0x000ff00000002000 */
[----:B------:R-:W-:Y:S01]  /*0aa0*/  BAR.SYNC.DEFER_BLOCKING 0x5, 0x180 ;  /* 0x0146000000007b1d */ /* 0x000fe20000010000 */
[----:B-1----:R-:W-:-:S06]  /*0ab0*/  ULEA UR4, UR36, UR4, 0x18 ;  /* 0x0000000424047291 */ /* 0x002fcc000f8ec03f */
[----:B------:R-:W-:Y:S01]  /*0ac0*/  IMAD.U32 R22, RZ, RZ, UR4 ;  /* 0x00000004ff167e24 */ /* 0x000fe2000f8e00ff */
[----:B------:R-:W-:-:S04]  /*0ad0*/  ULDC UR4, c[0x0][0xc3c] ;  /* 0x00030f0000047ab9 */ /* 0x000fc80000000800 */
[----:B------:R-:W0:Y:S01]  /*0ae0*/  LDS.128 R28, [R22+0x388d0] ;  /* 0x0388d000161c7984 */ /* 0x000e220000000c00 */
[----:B------:R-:W-:Y:S06]  /*0af0*/  BAR.ARV 0x4, 0x180 ;  /* 0x0106000000007b1d */ /* 0x000fec0000002000 */
[----:B--2---:R-:W-:-:S04]  /*0b00*/  LOP3.LUT R0, R0, 0xffffffef, RZ, 0xc0, !PT ;  /* 0xffffffef00007812 */ /* 0x004fc800078ec0ff */
[----:B------:R-:W-:-:S05]  /*0b10*/  @P0 LOP3.LUT R0, R0, 0x10, RZ, 0xfc, !PT ;  /* 0x0000001000000812 */ /* 0x000fca00078efcff */
[----:B------:R1:W-:Y:S01]  /*0b20*/  STL [R1+0x10], R0 ;  /* 0x0000100001007387 */ /* 0x0003e20000100800 */
[----:B0-----:R-:W-:-:S13]  /*0b30*/  ISETP.GE.AND P0, PT, R31, UR4, PT ;  /* 0x000000041f007c0c */ /* 0x001fda000bf06270 */
[----:B-1----:R-:W-:Y:S05]  /*0b40*/  @P0 BRA `(.L_x_340) ;  /* 0x000002a000700947 */ /* 0x002fea0003800000 */
[----:B------:R-:W0:Y:S01]  /*0b50*/  S2R R0, SR_TID.X ;  /* 0x0000000000007919 */ /* 0x000e220000002100 */
[----:B------:R-:W-:Y:S01]  /*0b60*/  IMAD.MOV.U32 R232, RZ, RZ, RZ ;  /* 0x000000ffffe87224 */ /* 0x000fe200078e00ff */
[----:B------:R-:W-:Y:S01]  /*0b70*/  CS2R R234, SRZ ;  /* 0x0000000000ea7805 */ /* 0x000fe2000001ff00 */
[----:B------:R-:W-:Y:S01]  /*0b80*/  IMAD.MOV.U32 R152, RZ, RZ, RZ ;  /* 0x000000ffff987224 */ /* 0x000fe200078e00ff */
[----:B------:R-:W-:Y:S01]  /*0b90*/  ULOP3.LUT UR46, UR37, 0x1, URZ, 0xfc, !UPT ;  /* 0x00000001252e7892 */ /* 0x000fe2000f8efc3f */
[----:B------:R-:W-:Y:S01]  /*0ba0*/  UMOV UR39, URZ ;  /* 0x0000003f00277c82 */ /* 0x000fe20008000000 */
[----:B0-----:R-:W-:-:S05]  /*0bb0*/  VIADD R0, R0, 0xffffff80 ;  /* 0xffffff8000007836 */ /* 0x001fca0000000000 */
[----:B------:R-:W-:-:S04]  /*0bc0*/  SHF.R.S32.HI R3, RZ, 0x1f, R0 ;  /* 0x0000001fff037819 */ /* 0x000fc80000011400 */
[CC--:B------:R-:W-:Y:S02]  /*0bd0*/  LEA.HI R2, R3.reuse, R0.reuse, RZ, 0x7 ;  /* 0x0000000003027211 */ /* 0x0c0fe400078f38ff */
[CC--:B------:R-:W-:Y:S02]  /*0be0*/  LEA.HI R4, R3.reuse, R0.reuse, RZ, 0x4 ;  /* 0x0000000003047211 */ /* 0x0c0fe400078f20ff */
[----:B------:R-:W-:Y:S02]  /*0bf0*/  LOP3.LUT R5, R2, 0xffffff80, RZ, 0xc0, !PT ;  /* 0xffffff8002057812 */ /* 0x000fe400078ec0ff */
[----:B------:R-:W-:Y:S02]  /*0c00*/  SHF.R.S32.HI R7, RZ, 0x4, R4 ;  /* 0x00000004ff077819 */ /* 0x000fe40000011404 */
[CC--:B------:R-:W-:Y:S01]  /*0c10*/  LEA.HI R23, R3.reuse, R0.reuse, RZ, 0x3 ;  /* 0x0000000003177211 */ /* 0x0c0fe200078f18ff */
[----:B------:R-:W-:Y:S01]  /*0c20*/  IMAD.IADD R14, R0, 0x1, -R5 ;  /* 0x00000001000e7824 */ /* 0x000fe200078e0a05 */
[----:B------:R-:W-:-:S04]  /*0c30*/  LEA.HI R5, R3, R0, RZ, 0x5 ;  /* 0x0000000003057211 */ /* 0x000fc800078f28ff */
[----:B------:R-:W-:Y:S01]  /*0c40*/  SHF.R.S32.HI R8, RZ, 0x1f, R14 ;  /* 0x0000001fff087819 */ /* 0x000fe2000001140e */
[----:B------:R-:W-:Y:S01]  /*0c50*/  IMAD.SHL.U32 R6, R5, 0x20, RZ ;  /* 0x0000002005067824 */ /* 0x000fe200078e00ff */
[----:B------:R-:W-:Y:S01]  /*0c60*/  LOP3.LUT R5, R4, 0x3fffff0, RZ, 0xc0, !PT ;  /* 0x03fffff004057812 */ /* 0x000fe200078ec0ff */
[----:B------:R-:W-:Y:S01]  /*0c70*/  STL [R1+0x110], R14 ;  /* 0x0001100e01007387 */ /* 0x000fe20000100800 */
[----:B------:R-:W-:Y:S02]  /*0c80*/  LEA.HI R10, R8, R14, RZ, 0x2 ;  /* 0x0000000e080a7211 */ /* 0x000fe400078f10ff */
[----:B------:R-:W-:Y:S02]  /*0c90*/  LOP3.LUT R6, R6, 0xfffffc00, RZ, 0xc0, !PT ;  /* 0xfffffc0006067812 */ /* 0x000fe400078ec0ff */
[----:B------:R-:W-:Y:S02]  /*0ca0*/  IADD3 R5, R0, -R5, RZ ;  /* 0x8000000500057210 */ /* 0x000fe40007ffe0ff */
[----:B------:R-:W-:-:S02]  /*0cb0*/  LEA.HI R4, R4, R7, RZ, 0x1 ;  /* 0x0000000704047211 */ /* 0x000fc400078f08ff */
[----:B------:R-:W-:Y:S01]  /*0cc0*/  SHF.R.S32.HI R11, RZ, 0x2, R10 ;  /* 0x00000002ff0b7819 */ /* 0x000fe2000001140a */
[----:B------:R-:W-:Y:S01]  /*0cd0*/  IMAD R9, R5, 0x40, R6 ;  /* 0x0000004005097824 */ /* 0x000fe200078e0206 */
[----:B------:R-:W-:Y:S02]  /*0ce0*/  SHF.R.S32.HI R5, RZ, 0x7, R2 ;  /* 0x00000007ff057819 */ /* 0x000fe40000011402 */
[----:B------:R-:W-:Y:S02]  /*0cf0*/  SHF.R.S32.HI R12, RZ, 0x1f, R10 ;  /* 0x0000001fff0c7819 */ /* 0x000fe4000001140a */
[----:B------:R-:W-:Y:S02]  /*0d00*/  LEA.HI R2, R2, R5, RZ, 0x1 ;  /* 0x0000000502027211 */ /* 0x000fe400078f08ff */
[----:B------:R-:W-:Y:S02]  /*0d10*/  LOP3.LUT R4, R4, 0x1ffffffe, RZ, 0xc0, !PT ;  /* 0x1ffffffe04047812 */ /* 0x000fe400078ec0ff */
[----:B------:R-:W-:-:S02]  /*0d20*/  LOP3.LUT R2, R2, 0x3fffffe, RZ, 0xc0, !PT ;  /* 0x03fffffe02027812 */ /* 0x000fc400078ec0ff */
[----:B------:R-:W-:Y:S01]  /*0d30*/  LEA.HI R6, R3, R0, RZ, 0x2 ;  /* 0x0000000003067211 */ /* 0x000fe200078f10ff */
[----:B------:R-:W-:Y:S01]  /*0d40*/  IMAD.IADD R4, R7, 0x1, -R4 ;  /* 0x0000000107047824 */ /* 0x000fe200078e0a04 */
[----:B------:R-:W-:Y:S01]  /*0d50*/  LEA.HI R12, R12, R11, RZ, 0x3 ;  /* 0x0000000b0c0c7211 */ /* 0x000fe200078f18ff */
[----:B------:R-:W-:Y:S01]  /*0d60*/  IMAD.IADD R2, R5, 0x1, -R2 ;  /* 0x0000000105027824 */ /* 0x000fe200078e0a02 */
[----:B------:R-:W-:Y:S02]  /*0d70*/  LOP3.LUT R7, R6, 0xfffffffc, RZ, 0xc0, !PT ;  /* 0xfffffffc06077812 */ /* 0x000fe400078ec0ff */
[----:B------:R-:W-:Y:S02]  /*0d80*/  LOP3.LUT R5, R23, 0xfffffff8, RZ, 0xc0, !PT ;  /* 0xfffffff817057812 */ /* 0x000fe400078ec0ff */
[----:B------:R-:W-:Y:S01]  /*0d90*/  LOP3.LUT R12, R12, 0xfffffff8, RZ, 0xc0, !PT ;  /* 0xfffffff80c0c7812 */ /* 0x000fe200078ec0ff */
[----:B------:R-:W-:Y:S01]  /*0da0*/  IMAD.IADD R7, R0, 0x1, -R7 ;  /* 0x0000000100077824 */ /* 0x000fe200078e0a07 */
[----:B------:R-:W-:Y:S01]  /*0db0*/  LEA.HI R8, R8, R14, RZ, 0x5 ;  /* 0x0000000e08087211 */ /* 0x000fe200078f28ff */
[----:B------:R-:W-:Y:S01]  /*0dc0*/  IMAD.IADD R5, R0, 0x1, -R5 ;  /* 0x0000000100057824 */ /* 0x000fe200078e0a05 */
[----:B------:R-:W-:Y:S01]  /*0dd0*/  LEA.HI R3, R3, R0, RZ, 0x6 ;  /* 0x0000000003037211 */ /* 0x000fe200078f30ff */
[----:B------:R-:W-:Y:S01]  /*0de0*/  IMAD R0, R4, 0x8, R9 ;  /* 0x0000000804007824 */ /* 0x000fe200078e0209 */
[----:B------:R-:W-:Y:S01]  /*0df0*/  SHF.R.S32.HI R23, RZ, 0x3, R23 ;  /* 0x00000003ff177819 */ /* 0x000fe20000011417 */
[----:B------:R-:W-:Y:S01]  /*0e00*/  IMAD.IADD R11, R11, 0x1, -R12 ;  /* 0x000000010b0b7824 */ /* 0x000fe200078e0a0c */
[----:B------:R-:W-:Y:S01]  /*0e10*/  SHF.R.S32.HI R8, RZ, 0x5, R8 ;  /* 0x00000005ff087819 */ /* 0x000fe20000011408 */
[----:B------:R-:W-:Y:S01]  /*0e20*/  IMAD.SHL.U32 R18, R5, 0x8, RZ ;  /* 0x0000000805127824 */ /* 0x000fe200078e00ff */
[----:B------:R0:W-:Y:S01]  /*0e30*/  STL [R1+0x1a4], R0 ;  /* 0x0001a40001007387 */ /* 0x0001e20000100800 */
[----:B------:R-:W-:Y:S01]  /*0e40*/  LEA.HI R6, R7, R7, RZ, 0x1 ;  /* 0x0000000707067211 */ /* 0x000fe200078f08ff */
[C---:B------:R-:W-:Y:S01]  /*0e50*/  VIADD R12, R23.reuse, 0x40 ;  /* 0x00000040170c7836 */ /* 0x040fe20000000000 */
[----:B------:R-:W-:Y:S01]  /*0e60*/  LEA R11, R8, R11, 0x4 ;  /* 0x0000000b080b7211 */ /* 0x000fe200078e20ff */
[----:B------:R-:W-:Y:S01]  /*0e70*/  VIADD R20, R23, 0x20 ;  /* 0x0000002017147836 */ /* 0x000fe20000000000 */
[----:B------:R-:W-:Y:S01]  /*0e80*/  SHF.L.U32 R3, R3, 0x4, RZ ;  /* 0x0000000403037819 */ /* 0x000fe200000006ff */
[----:B------:R-:W-:Y:S01]  /*0e90*/  VIADD R8, R23, 0x60 ;  /* 0x0000006017087836 */ /* 0x000fe20000000000 */
[----:B------:R-:W-:Y:S01]  /*0ea0*/  LOP3.LUT R6, R6, 0x1ffffffe, RZ, 0xc0, !PT ;  /* 0x1ffffffe06067812 */ /* 0x000fe200078ec0ff */
[----:B------:R-:W-:Y:S01]  /*0eb0*/  IMAD R11, R2, 0x40, R11 ;  /* 0x00000040020b7824 */ /* 0x000fe200078e020b */
[----:B------:R-:W-:Y:S01]  /*0ec0*/  LOP3.LUT R13, R3, 0xfffffc00, RZ, 0xc0, !PT ;  /* 0xfffffc00030d7812 */ /* 0x000fe200078ec0ff */
[----:B0-----:R-:W-:Y:S01]  /*0ed0*/  IMAD.SHL.U32 R0, R23, 0x80, RZ ;  /* 0x0000008017007824 */ /* 0x001fe200078e00ff */
[----:B------:R-:W-:Y:S01]  /*0ee0*/  SHF.R.S32.HI R2, RZ, 0x1f, R23 ;  /* 0x0000001fff027819 */ /* 0x000fe20000011417 */
[----:B------:R-:W-:Y:S01]  /*0ef0*/  IMAD.SHL.U32 R3, R12, 0x80, RZ ;  /* 0x000000800c037824 */ /* 0x000fe200078e00ff */
[----:B------:R-:W-:Y:S01]  /*0f00*/  SHF.R.S32.HI R4, RZ, 0x1f, R12 ;  /* 0x0000001fff047819 */ /* 0x000fe2000001140c */
[----:B------:R-:W-:Y:S01]  /*0f10*/  IMAD.IADD R6, R7, 0x1, -R6 ;  /* 0x0000000107067824 */ /* 0x000fe200078e0a06 */
[----:B------:R-:W-:Y:S01]  /*0f20*/  LOP3.LUT R15, R0, 0x380, RZ, 0xc0, !PT ;  /* 0x00000380000f7812 */ /* 0x000fe200078ec0ff */
[----:B------:R-:W-:Y:S01]  /*0f30*/  IMAD.SHL.U32 R0, R20, 0x80, RZ ;  /* 0x0000008014007824 */ /* 0x000fe200078e00ff */
[----:B------:R-:W-:Y:S01]  /*0f40*/  SHF.R.S32.HI R2, RZ, 0x1f, R20 ;  /* 0x0000001fff027819 */ /* 0x000fe20000011414 */
[----:B------:R-:W-:Y:S01]  /*0f50*/  STL [R1+0x19c], R11 ;  /* 0x00019c0b01007387 */ /* 0x000fe20000100800 */
[----:B------:R-:W-:Y:S01]  /*0f60*/  SHF.L.U32 R16, R5, 0x4, RZ ;  /* 0x0000000405107819 */ /* 0x000fe200000006ff */
[----:B------:R-:W-:Y:S01]  /*0f70*/  IMAD.SHL.U32 R5, R8, 0x80, RZ ;  /* 0x0000008008057824 */ /* 0x000fe200078e00ff */
[----:B------:R-:W-:Y:S01]  /*0f80*/  SHF.R.S32.HI R7, RZ, 0x1f, R8 ;  /* 0x0000001fff077819 */ /* 0x000fe20000011408 */
[----:B------:R0:W-:Y:S01]  /*0f90*/  STL [R1+0x60], R13 ;  /* 0x0000600d01007387 */ /* 0x0001e20000100800 */
[----:B------:R-:W-:Y:S01]  /*0fa0*/  LEA.HI R4, R4, R12, RZ, 0x3 ;  /* 0x0000000c04047211 */ /* 0x000fe200078f18ff */
[----:B------:R-:W-:Y:S01]  /*0fb0*/  VIADD R233, R18, 0x40 ;  /* 0x0000004012e97836 */ /* 0x000fe20000000000 */
[----:B------:R-:W-:-:S02]  /*0fc0*/  LEA.HI R2, R2, R20, RZ, 0x3 ;  /* 0x0000001402027211 */ /* 0x000fc400078f18ff */
[----:B------:R-:W-:Y:S01]  /*0fd0*/  LOP3.LUT R12, R0, 0x380, RZ, 0xc0, !PT ;  /* 0x00000380000c7812 */ /* 0x000fe200078ec0ff */
[----:B------:R-:W-:Y:S01]  /*0fe0*/  IMAD.SHL.U32 R4, R4, 0x80, RZ ;  /* 0x0000008004047824 */ /* 0x000fe200078e00ff */
[----:B------:R-:W-:Y:S01]  /*0ff0*/  LOP3.LUT R9, R3, 0x380, RZ, 0xc0, !PT ;  /* 0x0000038003097812 */ /* 0x000fe200078ec0ff */
[----:B------:R-:W-:Y:S01]  /*1000*/  IMAD.SHL.U32 R2, R2, 0x80, RZ ;  /* 0x0000008002027824 */ /* 0x000fe200078e00ff */
[----:B------:R-:W-:Y:S02]  /*1010*/  LOP3.LUT R0, R15, 0x70, R16, 0xf8, !PT ;  /* 0x000000700f007812 */ /* 0x000fe400078ef810 */
[----:B------:R-:W-:Y:S01]  /*1020*/  SHF.R.U32.HI R3, RZ, 0x3, R15 ;  /* 0x00000003ff037819 */ /* 0x000fe2000001160f */
[C---:B------:R-:W-:Y:S01]  /*1030*/  VIADD R15, R18.reuse, 0xc0 ;  /* 0x000000c0120f7836 */ /* 0x040fe20000000000 */
[----:B------:R-:W-:Y:S02]  /*1040*/  IADD3 R20, R18, 0x80, RZ ;  /* 0x0000008012147810 */ /* 0x000fe40007ffe0ff */
[----:B------:R-:W-:-:S02]  /*1050*/  LEA.HI R7, R7, R8, RZ, 0x3 ;  /* 0x0000000807077211 */ /* 0x000fc400078f18ff */
[----:B0-----:R-:W-:Y:S01]  /*1060*/  LOP3.LUT R13, R13, R0, R3, 0xf6, !PT ;  /* 0x000000000d0d7212 */ /* 0x001fe200078ef603 */
[----:B------:R0:W-:Y:S01]  /*1070*/  STL [R1+0x44], R20 ;  /* 0x0000441401007387 */ /* 0x0001e20000100800 */
[----:B------:R-:W-:Y:S01]  /*1080*/  LOP3.LUT R8, R5, 0x380, RZ, 0xc0, !PT ;  /* 0x0000038005087812 */ /* 0x000fe200078ec0ff */
[----:B------:R-:W-:Y:S01]  /*1090*/  IMAD.SHL.U32 R7, R7, 0x80, RZ ;  /* 0x0000008007077824 */ /* 0x000fe200078e00ff */
[----:B------:R-:W-:Y:S01]  /*10a0*/  LOP3.LUT R2, R2, 0xfffffc00, RZ, 0xc0, !PT ;  /* 0xfffffc0002027812 */ /* 0x000fe200078ec0ff */
[----:B------:R1:W-:Y:S01]  /*10b0*/  STL [R1+0x4c], R15 ;  /* 0x00004c0f01007387 */ /* 0x0003e20000100800 */
[----:B------:R-:W-:Y:S02]  /*10c0*/  LOP3.LUT R10, R10, 0x7ffffffc, RZ, 0xc0, !PT ;  /* 0x7ffffffc0a0a7812 */ /* 0x000fe400078ec0ff */
[----:B------:R-:W-:Y:S01]  /*10d0*/  SHF.R.U32.HI R3, RZ, 0x3, R12 ;  /* 0x00000003ff037819 */ /* 0x000fe2000001160c */
[----:B------:R2:W-:Y:S01]  /*10e0*/  STL [R1+0x68], R13 ;  /* 0x0000680d01007387 */ /* 0x0005e20000100800 */
[----:B------:R-:W-:Y:S01]  /*10f0*/  LOP3.LUT R0, R12, 0x70, R16, 0xf8, !PT ;  /* 0x000000700c007812 */ /* 0x000fe200078ef810 */
[----:B------:R-:W-:Y:S01]  /*1100*/  IMAD.IADD R10, R14, 0x1, -R10 ;  /* 0x000000010e0a7824 */ /* 0x000fe200078e0a0a */
[----:B0-----:R-:W-:-:S02]  /*1110*/  SHF.R.S32.HI R20, RZ, 0x1f, R20 ;  /* 0x0000001fff147819 */ /* 0x001fc40000011414 */
[----:B------:R-:W-:Y:S02]  /*1120*/  LOP3.LUT R4, R4, 0xfffffc00, RZ, 0xc0, !PT ;  /* 0xfffffc0004047812 */ /* 0x000fe400078ec0ff */
[----:B-1----:R-:W-:Y:S01]  /*1130*/  SHF.R.S32.HI R15, RZ, 0x1f, R15 ;  /* 0x0000001fff0f7819 */ /* 0x002fe2000001140f */
[----:B------:R-:W-:Y:S01]  /*1140*/  STL [R1+0x88], R20 ;  /* 0x0000881401007387 */ /* 0x000fe20000100800 */
[----:B------:R-:W-:Y:S02]  /*1150*/  SHF.R.U32.HI R12, RZ, 0x3, R9 ;  /* 0x00000003ff0c7819 */ /* 0x000fe40000011609 */
[----:B--2---:R-:W-:Y:S01]  /*1160*/  IADD3 R13, R22, R13, RZ ;  /* 0x0000000d160d7210 */ /* 0x004fe20007ffe0ff */
[----:B------:R0:W-:Y:S01]  /*1170*/  STL [R1+0x84], R15 ;  /* 0x0000840f01007387 */ /* 0x0001e20000100800 */
[----:B------:R-:W-:Y:S02]  /*1180*/  LOP3.LUT R5, R9, 0x70, R16, 0xf8, !PT ;  /* 0x0000007009057812 */ /* 0x000fe400078ef810 */
[----:B------:R-:W-:Y:S01]  /*1190*/  LOP3.LUT R7, R7, 0xfffffc00, RZ, 0xc0, !PT ;  /* 0xfffffc0007077812 */ /* 0x000fe200078ec0ff */
[----:B------:R-:W-:Y:S01]  /*11a0*/  STL [R1+0x5c], R2 ;  /* 0x00005c0201007387 */ /* 0x000fe20000100800 */
[----:B------:R-:W-:-:S02]  /*11b0*/  SHF.R.U32.HI R9, RZ, 0x3, R8 ;  /* 0x00000003ff097819 */ /* 0x000fc40000011608 */
[----:B------:R-:W-:Y:S01]  /*11c0*/  LOP3.LUT R8, R8, 0x70, R16, 0xf8, !PT ;  /* 0x0000007008087812 */ /* 0x000fe200078ef810 */
[----:B------:R-:W-:Y:S01]  /*11d0*/  STL [R1+0x64], R13 ;  /* 0x0000640d01007387 */ /* 0x000fe20000100800 */
[----:B------:R-:W-:Y:S01]  /*11e0*/  LOP3.LUT R3, R2, R0, R3, 0xf6, !PT ;  /* 0x0000000002037212 */ /* 0x000fe200078ef603 */
[----:B------:R-:W-:Y:S01]  /*11f0*/  IMAD.SHL.U32 R0, R10, 0x2, RZ ;  /* 0x000000020a007824 */ /* 0x000fe200078e00ff */
[----:B------:R-:W-:Y:S01]  /*1200*/  LOP3.LUT R5, R4, R5, R12, 0xf6, !PT ;  /* 0x0000000504057212 */ /* 0x000fe200078ef60c */
[----:B------:R1:W-:Y:S01]  /*1210*/  STL [R1+0x58], R4 ;  /* 0x0000580401007387 */ /* 0x0003e20000100800 */
[----:B------:R-:W-:Y:S01]  /*1220*/  SHF.R.S32.HI R17, RZ, 0x1f, R16 ;  /* 0x0000001fff117819 */ /* 0x000fe20000011410 */
[C---:B------:R-:W-:Y:S01]  /*1230*/  VIADD R43, R0.reuse, 0x8 ;  /* 0x00000008002b7836 */ /* 0x040fe20000000000 */
[C---:B------:R-:W-:Y:S01]  /*1240*/  IADD3 R42, R0.reuse, 0x10, RZ ;  /* 0x00000010002a7810 */ /* 0x040fe20007ffe0ff */
[----:B------:R2:W-:Y:S01]  /*1250*/  STL [R1+0x54], R7 ;  /* 0x0000540701007387 */ /* 0x0005e20000100800 */
[C---:B------:R-:W-:Y:S01]  /*1260*/  VIADD R41, R0.reuse, 0x18 ;  /* 0x0000001800297836 */ /* 0x040fe20000000000 */
[C---:B------:R-:W-:Y:S01]  /*1270*/  IADD3 R36, R0.reuse, 0x40, RZ ;  /* 0x0000004000247810 */ /* 0x040fe20007ffe0ff */
[C---:B------:R-:W-:Y:S01]  /*1280*/  VIADD R40, R0.reuse, 0x20 ;  /* 0x0000002000287836 */ /* 0x040fe20000000000 */
[C---:B------:R-:W-:Y:S01]  /*1290*/  IADD3 R27, R0.reuse, 0x70, RZ ;  /* 0x00000070001b7810 */ /* 0x040fe20007ffe0ff */
[C---:B------:R-:W-:Y:S01]  /*12a0*/  VIADD R39, R0.reuse, 0x28 ;  /* 0x0000002800277836 */ /* 0x040fe20000000000 */
[----:B0-----:R-:W-:Y:S01]  /*12b0*/  IADD3 R15, R0, 0xa0, RZ ;  /* 0x000000a0000f7810 */ /* 0x001fe20007ffe0ff */
[C---:B-1----:R-:W-:Y:S01]  /*12c0*/  IMAD.IADD R4, R22.reuse, 0x1, R3 ;  /* 0x0000000116047824 */ /* 0x042fe200078e0203 */
[----:B------:R-:W-:Y:S01]  /*12d0*/  SHF.R.S32.HI R19, RZ, 0x1f, R18 ;  /* 0x0000001fff137819 */ /* 0x000fe20000011412 */
[----:B------:R-:W-:Y:S01]  /*12e0*/  IMAD.IADD R3, R22, 0x1, R5 ;  /* 0x0000000116037824 */ /* 0x000fe200078e0205 */
[----:B--2---:R-:W-:Y:S01]  /*12f0*/  LOP3.LUT R7, R7, R8, R9, 0xf6, !PT ;  /* 0x0000000807077212 */ /* 0x004fe200078ef609 */
[C---:B------:R-:W-:Y:S01]  /*1300*/  VIADD R38, R0.reuse, 0x30 ;  /* 0x0000003000267836 */ /* 0x040fe20000000000 */
[----:B------:R-:W-:Y:S01]  /*1310*/  STL [R1+0x198], R4 ;  /* 0x0001980401007387 */ /* 0x000fe20000100800 */
[C---:B------:R-:W-:Y:S01]  /*1320*/  VIADD R37, R0.reuse, 0x38 ;  /* 0x0000003800257836 */ /* 0x040fe20000000000 */
[----:B------:R-:W-:Y:S01]  /*1330*/  IADD3 R8, R0, 0xd0, RZ ;  /* 0x000000d000087810 */ /* 0x000fe20007ffe0ff */
[----:B------:R-:W-:Y:S01]  /*1340*/  IMAD.IADD R2, R22, 0x1, R7 ;  /* 0x0000000116027824 */ /* 0x000fe200078e0207 */
[----:B------:R-:W-:Y:S01]  /*1350*/  STL [R1+0x90], R0 ;  /* 0x0000900001007387 */ /* 0x000fe20000100800 */
[C---:B------:R-:W-:Y:S01]  /*1360*/  VIADD R35, R0.reuse, 0x48 ;  /* 0x0000004800237836 */ /* 0x040fe20000000000 */
[----:B------:R-:W-:Y:S01]  /*1370*/  SHF.R.S32.HI R7, RZ, 0x1f, R43 ;  /* 0x0000001fff077819 */ /* 0x000fe2000001142b */
[C---:B------:R-:W-:Y:S01]  /*1380*/  VIADD R34, R0.reuse, 0x50 ;  /* 0x0000005000227836 */ /* 0x040fe20000000000 */
[----:B------:R-:W-:Y:S01]  /*1390*/  STL [R1+0x194], R3 ;  /* 0x0001940301007387 */ /* 0x000fe20000100800 */
[----:B------:R-:W-:-:S02]  /*13a0*/  VIADD R33, R0, 0x58 ;  /* 0x0000005800217836 */ /* 0x000fc40000000000 */
[C---:B------:R-:W-:Y:S01]  /*13b0*/  VIADD R32, R0.reuse, 0x60 ;  /* 0x0000006000207836 */ /* 0x040fe20000000000 */
[----:B------:R-:W-:Y:S01]  /*13c0*/  STL [R1+0x190], R2 ;  /* 0x0001900201007387 */ /* 0x000fe20000100800 */
[C---:B------:R-:W-:Y:S02]  /*13d0*/  VIADD R28, R0.reuse, 0x68 ;  /* 0x00000068001c7836 */ /* 0x040fe40000000000 */
[C---:B------:R-:W-:Y:S01]  /*13e0*/  VIADD R26, R0.reuse, 0x78 ;  /* 0x00000078001a7836 */ /* 0x040fe20000000000 */
[----:B------:R-:W-:Y:S01]  /*13f0*/  STL [R1+0x10c], R43 ;  /* 0x00010c2b01007387 */ /* 0x000fe20000100800 */
[C---:B------:R-:W-:Y:S02]  /*1400*/  VIADD R25, R0.reuse, 0x80 ;  /* 0x0000008000197836 */ /* 0x040fe40000000000 */
[C---:B------:R-:W-:Y:S01]  /*1410*/  VIADD R24, R0.reuse, 0x88 ;  /* 0x0000008800187836 */ /* 0x040fe20000000000 */
[----:B------:R0:W-:Y:S01]  /*1420*/  STL [R1+0x108], R42 ;  /* 0x0001082a01007387 */ /* 0x0001e20000100800 */
[----:B------:R-:W-:-:S02]  /*1430*/  VIADD R21, R0, 0x90 ;  /* 0x0000009000157836 */ /* 0x000fc40000000000 */
[C---:B------:R-:W-:Y:S01]  /*1440*/  VIADD R20, R0.reuse, 0x98 ;  /* 0x0000009800147836 */ /* 0x040fe20000000000 */
[----:B------:R-:W-:Y:S01]  /*1450*/  STL [R1+0x104], R41 ;  /* 0x0001042901007387 */ /* 0x000fe20000100800 */
[C---:B------:R-:W-:Y:S02]  /*1460*/  VIADD R14, R0.reuse, 0xa8 ;  /* 0x000000a8000e7836 */ /* 0x040fe40000000000 */
[C---:B------:R-:W-:Y:S01]  /*1470*/  VIADD R13, R0.reuse, 0xb0 ;  /* 0x000000b0000d7836 */ /* 0x040fe20000000000 */
[----:B------:R1:W-:Y:S01]  /*1480*/  STL [R1+0x100], R40 ;  /* 0x0001002801007387 */ /* 0x0003e20000100800 */
[C---:B------:R-:W-:Y:S01]  /*1490*/  VIADD R12, R0.reuse, 0xb8 ;  /* 0x000000b8000c7836 */ /* 0x040fe20000000000 */
[----:B0-----:R-:W-:Y:S01]  /*14a0*/  SHF.R.S32.HI R42, RZ, 0x1f, R42 ;  /* 0x0000001fff2a7819 */ /* 0x001fe2000001142a */
[C---:B------:R-:W-:Y:S01]  /*14b0*/  VIADD R10, R0.reuse, 0xc0 ;  /* 0x000000c0000a7836 */ /* 0x040fe20000000000 */
[----:B------:R0:W-:Y:S01]  /*14c0*/  STL [R1+0xfc], R39 ;  /* 0x0000fc2701007387 */ /* 0x0001e20000100800 */
[----:B------:R-:W-:-:S02]  /*14d0*/  VIADD R9, R0, 0xc8 ;  /* 0x000000c800097836 */ /* 0x000fc40000000000 */
[C---:B------:R-:W-:Y:S01]  /*14e0*/  VIADD R5, R0.reuse, 0xd8 ;  /* 0x000000d800057836 */ /* 0x040fe20000000000 */
[----:B------:R-:W-:Y:S01]  /*14f0*/  STL [R1+0xf8], R38 ;  /* 0x0000f82601007387 */ /* 0x000fe20000100800 */
[C---:B------:R-:W-:Y:S01]  /*1500*/  VIADD R4, R0.reuse, 0xe0 ;  /* 0x000000e000047836 */ /* 0x040fe20000000000 */
[----:B-1----:R-:W-:Y:S01]  /*1510*/  SHF.R.S32.HI R40, RZ, 0x1f, R40 ;  /* 0x0000001fff287819 */ /* 0x002fe20000011428 */
[C---:B------:R-:W-:Y:S01]  /*1520*/  VIADD R3, R0.reuse, 0xe8 ;  /* 0x000000e800037836 */ /* 0x040fe20000000000 */
[----:B------:R1:W-:Y:S01]  /*1530*/  STL [R1+0xf4], R37 ;  /* 0x0000f42501007387 */ /* 0x0003e20000100800 */
[C---:B------:R-:W-:Y:S01]  /*1540*/  VIADD R2, R0.reuse, 0xf0 ;  /* 0x000000f000027836 */ /* 0x040fe20000000000 */
[----:B0-----:R-:W-:Y:S01]  /*1550*/  SHF.R.S32.HI R39, RZ, 0x1f, R39 ;  /* 0x0000001fff277819 */ /* 0x001fe20000011427 */
[----:B------:R-:W-:Y:S01]  /*1560*/  VIADD R0, R0, 0xf8 ;  /* 0x000000f800007836 */ /* 0x000fe20000000000 */
[----:B------:R0:W-:Y:S04]  /*1570*/  STL [R1+0xf0], R36 ;  /* 0x0000f02401007387 */ /* 0x0001e80000100800 */
[----:B------:R-:W-:Y:S01]  /*1580*/  STL [R1+0xec], R35 ;  /* 0x0000ec2301007387 */ /* 0x000fe20000100800 */
[----:B-1----:R-:W-:-:S03]  /*1590*/  SHF.R.S32.HI R37, RZ, 0x1f, R37 ;  /* 0x0000001fff257819 */ /* 0x002fc60000011425 */
[----:B------:R1:W-:Y:S01]  /*15a0*/  STL [R1+0xe8], R34 ;  /* 0x0000e82201007387 */ /* 0x0003e20000100800 */
[----:B0-----:R-:W-:-:S03]  /*15b0*/  SHF.R.S32.HI R36, RZ, 0x1f, R36 ;  /* 0x0000001fff247819 */ /* 0x001fc60000011424 */
        /* <DEDUP_REMOVED lines=28> */
[----:B------:R-:W-:Y:S01]  /*1780*/  STL [R1+0xa0], R4 ;  /* 0x0000a00401007387 */ /* 0x000fe20000100800 */
[----:B0-----:R-:W-:-:S03]  /*1790*/  SHF.R.S32.HI R8, RZ, 0x1f, R8 ;  /* 0x0000001fff087819 */ /* 0x001fc60000011408 */
[----:B------:R-:W-:Y:S04]  /*17a0*/  STL [R1+0x9c], R3 ;  /* 0x00009c0301007387 */ /* 0x000fe80000100800 */
[----:B------:R0:W-:Y:S04]  /*17b0*/  STL [R1+0x18c], R7 ;  /* 0x00018c0701007387 */ /* 0x0001e80000100800 */
[----:B------:R-:W-:Y:S04]  /*17c0*/  STL [R1+0x98], R2 ;  /* 0x0000980201007387 */ /* 0x000fe80000100800 */
[----:B------:R-:W-:Y:S01]  /*17d0*/  STL [R1+0x188], R42 ;  /* 0x0001882a01007387 */ /* 0x000fe20000100800 */
[----:B0-----:R-:W-:-:S03]  /*17e0*/  SHF.R.S32.HI R7, RZ, 0x1f, R41 ;  /* 0x0000001fff077819 */ /* 0x001fc60000011429 */
[----:B------:R-:W-:Y:S04]  /*17f0*/  STL [R1+0x94], R0 ;  /* 0x0000940001007387 */ /* 0x000fe80000100800 */
[----:B------:R0:W-:Y:S04]  /*1800*/  STL [R1+0x184], R7 ;  /* 0x0001840701007387 */ /* 0x0001e80000100800 */
[----:B------:R-:W-:Y:S04]  /*1810*/  STL [R1+0x180], R40 ;  /* 0x0001802801007387 */ /* 0x000fe80000100800 */
[----:B------:R-:W-:Y:S01]  /*1820*/  STL [R1+0x17c], R39 ;  /* 0x00017c2701007387 */ /* 0x000fe20000100800 */
[----:B0-----:R-:W-:-:S05]  /*1830*/  SHF.R.S32.HI R7, RZ, 0x1f, R38 ;  /* 0x0000001fff077819 */ /* 0x001fca0000011426 */
        /* <DEDUP_REMOVED lines=25> */
[----:B------:R1:W-:Y:S04]  /*19d0*/  STL [R1+0x12c], R9 ;  /* 0x00012c0901007387 */ /* 0x0003e80000100800 */
[----:B------:R1:W-:Y:S01]  /*19e0*/  STL [R1+0x128], R8 ;  /* 0x0001280801007387 */ /* 0x0003e20000100800 */
[----:B0-----:R-:W-:Y:S02]  /*19f0*/  SHF.R.S32.HI R7, RZ, 0x1f, R5 ;  /* 0x0000001fff077819 */ /* 0x001fe40000011405 */
[----:B------:R-:W-:-:S02]  /*1a00*/  SHF.R.S32.HI R5, RZ, 0x1f, R4 ;  /* 0x0000001fff057819 */ /* 0x000fc40000011404 */
[----:B------:R-:W-:Y:S01]  /*1a10*/  SHF.R.S32.HI R4, RZ, 0x1f, R3 ;  /* 0x0000001fff047819 */ /* 0x000fe20000011403 */
[----:B------:R1:W-:Y:S01]  /*1a20*/  STL [R1+0x124], R7 ;  /* 0x0001240701007387 */ /* 0x0003e20000100800 */
[----:B------:R-:W-:Y:S02]  /*1a30*/  SHF.R.S32.HI R3, RZ, 0x1f, R2 ;  /* 0x0000001fff037819 */ /* 0x000fe40000011402 */
[----:B------:R-:W-:Y:S01]  /*1a40*/  SHF.R.S32.HI R2, RZ, 0x1f, R0 ;  /* 0x0000001fff027819 */ /* 0x000fe20000011400 */
[----:B------:R1:W-:Y:S01]  /*1a50*/  STL [R1+0x120], R5 ;  /* 0x0001200501007387 */ /* 0x0003e20000100800 */
[----:B------:R-:W-:-:S03]  /*1a60*/  LEA R0, R6, R11, 0x3 ;  /* 0x0000000b06007211 */ /* 0x000fc600078e18ff */
[----:B------:R1:W-:Y:S04]  /*1a70*/  STL [R1+0x11c], R4 ;  /* 0x00011c0401007387 */ /* 0x0003e80000100800 */
[----:B------:R1:W-:Y:S04]  /*1a80*/  STL [R1+0x118], R3 ;  /* 0x0001180301007387 */ /* 0x0003e80000100800 */
[----:B------:R1:W-:Y:S04]  /*1a90*/  STL [R1+0x114], R2 ;  /* 0x0001140201007387 */ /* 0x0003e80000100800 */
[----:B------:R1:W-:Y:S02]  /*1aa0*/  STL [R1+0x1a0], R0 ;  /* 0x0001a00001007387 */ /* 0x0003e40000100800 */
.L_x_536:
[----:B01-3--:R-:W0:Y:S02]  /*1ab0*/  LDC.64 R2, c[0x0][0xc88] ;  /* 0x00032200ff027b82 */ /* 0x00be240000000a00 */
[----:B0-----:R-:W-:-:S05]  /*1ac0*/  IMAD.WIDE R2, R31, 0x4, R2 ;  /* 0x000000041f027825 */ /* 0x001fca00078e0202 */
[----:B--2--5:R-:W2:Y:S01]  /*1ad0*/  LDG.E R32, desc[UR42][R2.64] ;  /* 0x0000002a02207981 */ /* 0x024ea2000c1e1900 */
[----:B------:R-:W-:Y:S05]  /*1ae0*/  YIELD ;  /* 0x0000000000007946 */ /* 0x000fea0003800000 */
[----:B------:R-:W-:Y:S01]  /*1af0*/  ULDC.64 UR4, c[0x0][0xa28] ;  /* 0x00028a0000047ab9 */ /* 0x000fe20000000a00 */
[----:B------:R-:W-:Y:S01]  /*1b00*/  ULDC.64 UR8, c[0x0][0xa18] ;  /* 0x0002860000087ab9 */ /* 0x000fe20000000a00 */
[----:B------:R-:W-:Y:S01]  /*1b10*/  ISETP.NE.U32.AND P1, PT, RZ, UR4, PT ;  /* 0x00000004ff007c0c */ /* 0x000fe2000bf25070 */
[----:B------:R-:W-:Y:S01]  /*1b20*/  ULDC.64 UR6, c[0x0][0xa08] ;  /* 0x0002820000067ab9 */ /* 0x000fe20000000a00 */
[----:B------:R-:W-:Y:S01]  /*1b30*/  IMAD.MOV.U32 R10, RZ, RZ, RZ ;  /* 0x000000ffff0a7224 */ /* 0x000fe200078e00ff */
[----:B------:R-:W-:Y:S01]  /*1b40*/  ISETP.NE.U32.AND P0, PT, RZ, UR6, PT ;  /* 0x00000006ff007c0c */ /* 0x000fe2000bf05070 */
[----:B------:R-:W-:Y:S01]  /*1b50*/  IMAD.MOV.U32 R28, RZ, RZ, RZ ;  /* 0x000000ffff1c7224 */ /* 0x000fe200078e00ff */
[----:B------:R-:W-:-:S02]  /*1b60*/  ISETP.NE.AND.EX P1, PT, RZ, UR5, PT, P1 ;  /* 0x00000005ff007c0c */ /* 0x000fc4000bf25310 */
[----:B------:R-:W-:Y:S02]  /*1b70*/  ISETP.NE.AND.EX P0, PT, RZ, UR7, PT, P0 ;  /* 0x00000007ff007c0c */ /* 0x000fe4000bf05300 */
[----:B--2---:R-:W-:Y:S01]  /*1b80*/  SHF.R.S32.HI R0, RZ, 0x1f, R32 ;  /* 0x0000001fff007819 */ /* 0x004fe20000011420 */
[----:B------:R-:W-:-:S08]  /*1b90*/  IMAD.SHL.U32 R34, R32, 0x4, RZ ;  /* 0x0000000420227824 */ /* 0x000fd000078e00ff */
[C---:B------:R-:W-:Y:S01]  /*1ba0*/  @P1 LEA R6, P2, R32.reuse, UR4, 0x2 ;  /* 0x0000000420061c11 */ /* 0x040fe2000f8410ff */
[----:B------:R0:W-:Y:S01]  /*1bb0*/  STL [R1+0x6c], R32 ;  /* 0x00006c2001007387 */ /* 0x0001e20000100800 */
[C-C-:B------:R-:W-:Y:S02]  /*1bc0*/  SHF.L.U64.HI R33, R32.reuse, 0x2, R0.reuse ;  /* 0x0000000220217819 */ /* 0x140fe40000010200 */
[----:B------:R-:W-:Y:S01]  /*1bd0*/  @P1 LEA.HI.X R7, R32, UR5, R0, 0x2, P2 ;  /* 0x0000000520071c11 */ /* 0x000fe200090f1400 */
[----:B------:R-:W-:Y:S01]  /*1be0*/  ULDC UR4, c[0x0][0x288] ;  /* 0x0000a20000047ab9 */ /* 0x000fe20000000800 */
[----:B------:R-:W-:Y:S01]  /*1bf0*/  ISETP.NE.U32.AND P2, PT, RZ, UR8, PT ;  /* 0x00000008ff007c0c */ /* 0x000fe2000bf45070 */
[----:B------:R0:W-:Y:S01]  /*1c00*/  STL [R1+0x7c], R0 ;  /* 0x00007c0001007387 */ /* 0x0001e20000100800 */
[C---:B------:R-:W-:Y:S02]  /*1c10*/  IADD3 R4, P3, R34.reuse, UR6, RZ ;  /* 0x0000000622047c10 */ /* 0x040fe4000ff7e0ff */
[----:B------:R-:W-:Y:S01]  /*1c20*/  ISETP.NE.AND.EX P2, PT, RZ, UR9, PT, P2 ;  /* 0x00000009ff007c0c */ /* 0x000fe2000bf45320 */
[----:B------:R0:W5:Y:S01]  /*1c30*/  @P1 LDG.E R10, desc[UR42][R6.64] ;  /* 0x0000002a060a1981 */ /* 0x000162000c1e1900 */
[----:B------:R-:W-:Y:S01]  /*1c40*/  IMAD.U32 R119, RZ, RZ, UR4 ;  /* 0x00000004ff777e24 */ /* 0x000fe2000f8e00ff */
[C---:B------:R-:W-:Y:S01]  /*1c50*/  IADD3.X R5, R33.reuse, UR7, RZ, P3, !PT ;  /* 0x0000000721057c10 */ /* 0x040fe20009ffe4ff */
[----:B------:R-:W-:Y:S01]  /*1c60*/  ULDC.64 UR4, c[0x0][0x418] ;  /* 0x0001060000047ab9 */ /* 0x000fe20000000a00 */
[----:B------:R0:W-:Y:S04]  /*1c70*/  STL [R1+0x74], R34 ;  /* 0x0000742201007387 */ /* 0x0001e80000100800 */
[----:B------:R0:W5:Y:S04]  /*1c80*/  @P0 LDG.E R28, desc[UR42][R4.64] ;  /* 0x0000002a041c0981 */ /* 0x000168000c1e1900 */
[----:B------:R-:W-:Y:S01]  /*1c90*/  @P2 IADD3 R8, P1, R34, UR8, RZ ;  /* 0x0000000822082c10 */ /* 0x000fe2000ff3e0ff */
[----:B------:R-:W-:Y:S01]  /*1ca0*/  UISETP.NE.U32.AND UP0, UPT, UR4, URZ, UPT ;  /* 0x0000003f0400728c */ /* 0x000fe2000bf05070 */
[----:B------:R0:W-:Y:S02]  /*1cb0*/  STL [R1+0x78], R33 ;  /* 0x0000782101007387 */ /* 0x0001e40000100800 */
[----:B------:R-:W-:Y:S01]  /*1cc0*/  @P2 IADD3.X R9, R33, UR9, RZ, P1, !PT ;  /* 0x0000000921092c10 */ /* 0x000fe20008ffe4ff */
[----:B------:R-:W-:-:S04]  /*1cd0*/  ULDC UR4, c[0x0][0x424] ;  /* 0x0001090000047ab9 */ /* 0x000fc80000000800 */
[----:B------:R0:W5:Y:S01]  /*1ce0*/  @P2 LDG.E R119, desc[UR42][R8.64] ;  /* 0x0000002a08772981 */ /* 0x000162000c1e1900 */
[----:B------:R-:W-:-:S03]  /*1cf0*/  UISETP.NE.AND.EX UP0, UPT, UR5, URZ, UPT, UP0 ;  /* 0x0000003f0500728c */ /* 0x000fc6000bf05300 */
[----:B------:R-:W-:Y:S01]  /*1d00*/  ULDC UR5, c[0x0][0x2f0] ;  /* 0x0000bc0000057ab9 */ /* 0x000fe20000000800 */
[----:B------:R-:W-:-:S04]  /*1d10*/  USEL UR4, UR4, 0x1, UP0 ;  /* 0x0000000104047887 */ /* 0x000fc80008000000 */
[----:B------:R-:W-:-:S03]  /*1d20*/  UIMAD UR4, UR4, UR5, URZ ;  /* 0x00000005040472a4 */ /* 0x000fc6000f8e023f */
[----:B------:R-:W-:Y:S02]  /*1d30*/  ULDC UR5, c[0x0][0x348] ;  /* 0x0000d20000057ab9 */ /* 0x000fe40000000800 */
[----:B------:R-:W-:Y:S01]  /*1d40*/  IMAD.U32 R2, RZ, RZ, UR5 ;  /* 0x00000005ff027e24 */ /* 0x000fe2000f8e00ff */
[----:B------:R-:W-:Y:S01]  /*1d50*/  MOV R27, UR4 ;  /* 0x00000004001b7c02 */ /* 0x000fe20008000f00 */
[----:B0---4-:R-:W-:Y:S06]  /*1d60*/  @P2 BRA `(.L_x_341) ;  /* 0x0000000000242947 */ /* 0x011fec0003800000 */
[----:B------:R-:W-:Y:S02]  /*1d70*/  ULDC.64 UR4, c[0x0][0xa00] ;  /* 0x0002800000047ab9 */ /* 0x000fe40000000a00 */
[----:B------:R-:W-:-:S04]  /*1d80*/  ISETP.NE.U32.AND P1, PT, RZ, UR4, PT ;  /* 0x00000004ff007c0c */ /* 0x000fc8000bf25070 */
[----:B------:R-:W-:-:S13]  /*1d90*/  ISETP.NE.AND.EX P1, PT, RZ, UR5, PT, P1 ;  /* 0x00000005ff007c0c */ /* 0x000fda000bf25310 */
[----:B------:R-:W-:Y:S05]  /*1da0*/  @!P1 BRA `(.L_x_341) ;  /* 0x0000000000149947 */ /* 0x000fea0003800000 */
[----:B------:R-:W0:Y:S02]  /*1db0*/  LDC.64 R6, c[0x0][0xa00] ;  /* 0x00028000ff067b82 */ /* 0x000e240000000a00 */
[----:B0-----:R-:W-:-:S05]  /*1dc0*/  IMAD.WIDE R6, R32, 0x4, R6 ;  /* 0x0000000420067825 */ /* 0x001fca00078e0206 */
[----:B-----5:R-:W2:Y:S04]  /*1dd0*/  LDG.E R119, desc[UR42][R6.64] ;  /* 0x0000002a06777981 */ /* 0x020ea8000c1e1900 */
[----:B------:R-:W2:Y:S02]  /*1de0*/  LDG.E R0, desc[UR42][R6.64+0x4] ;  /* 0x0000042a06007981 */ /* 0x000ea4000c1e1900 */
[----:B--2---:R-:W-:-:S07]  /*1df0*/  IMAD.IADD R119, R0, 0x1, -R119 ;  /* 0x0000000100777824 */ /* 0x004fce00078e0a77 */
.L_x_341:
[C---:B------:R-:W-:Y:S01]  /*1e00*/  LOP3.LUT R31, R30.reuse, 0xffff, RZ, 0xc0, !PT ;  /* 0x0000ffff1e1f7812 */ /* 0x040fe200078ec0ff */
[----:B------:R-:W-:Y:S01]  /*1e10*/  ULDC.64 UR4, c[0x0][0xa20] ;  /* 0x0002880000047ab9 */ /* 0x000fe20000000a00 */
[----:B------:R0:W-:Y:S01]  /*1e20*/  STL [R1+0x80], R29 ;  /* 0x0000801d01007387 */ /* 0x0001e20000100800 */
[----:B------:R-:W-:Y:S02]  /*1e30*/  ISETP.NE.U32.AND P1, PT, RZ, UR4, PT ;  /* 0x00000004ff007c0c */ /* 0x000fe4000bf25070 */
[C---:B------:R-:W-:Y:S01]  /*1e40*/  LOP3.LUT R3, R30.reuse, 0xff000000, RZ, 0xc0, !PT ;  /* 0xff0000001e037812 */ /* 0x040fe200078ec0ff */
[----:B------:R0:W-:Y:S01]  /*1e50*/  STL [R1+0x50], R31 ;  /* 0x0000501f01007387 */ /* 0x0001e20000100800 */
[----:B------:R-:W-:Y:S02]  /*1e60*/  ISETP.NE.AND.EX P1, PT, RZ, UR5, PT, P1 ;  /* 0x00000005ff007c0c */ /* 0x000fe4000bf25310 */
[----:B------:R-:W-:Y:S02]  /*1e70*/  LOP3.LUT R0, R30, 0xff0000, RZ, 0xc0, !PT ;  /* 0x00ff00001e007812 */ /* 0x000fe400078ec0ff */
[----:B------:R-:W-:-:S04]  /*1e80*/  SHF.R.U32.HI R3, RZ, 0x8, R3 ;  /* 0x00000008ff037819 */ /* 0x000fc80000011603 */
[----:B------:R-:W-:-:S05]  /*1e90*/  LEA.HI R8, R0, R3, RZ, 0x10 ;  /* 0x0000000300087211 */ /* 0x000fca00078f80ff */
[----:B0-----:R-:W-:Y:S05]  /*1ea0*/  @!P1 BRA `(.L_x_342) ;  /* 0x0000000000109947 */ /* 0x001fea0003800000 */
[----:B------:R-:W-:-:S04]  /*1eb0*/  IADD3 R4, P0, R34, UR4, RZ ;  /* 0x0000000422047c10 */ /* 0x000fc8000ff1e0ff */
[----:B------:R-:W-:-:S05]  /*1ec0*/  IADD3.X R5, R33, UR5, RZ, P0, !PT ;  /* 0x0000000521057c10 */ /* 0x000fca00087fe4ff */
[----:B------:R0:W5:Y:S01]  /*1ed0*/  LDG.E R27, desc[UR42][R4.64] ;  /* 0x0000002a041b7981 */ /* 0x000162000c1e1900 */
[----:B------:R-:W-:Y:S05]  /*1ee0*/  BRA `(.L_x_343) ;  /* 0x0000000000107947 */ /* 0x000fea0003800000 */
.L_x_342:
[----:B------:R-:W-:Y:S05]  /*1ef0*/  @!P0 BRA `(.L_x_343) ;  /* 0x00000000000c8947 */ /* 0x000fea0003800000 */
[----:B------:R-:W2:Y:S04]  /*1f00*/  LDG.E R0, desc[UR42][R4.64] ;  /* 0x0000002a04007981 */ /* 0x000ea8000c1e1900 */
[----:B------:R-:W2:Y:S02]  /*1f10*/  LDG.E R27, desc[UR42][R4.64+0x4] ;  /* 0x0000042a041b7981 */ /* 0x000ea4000c1e1900 */
[----:B--2---:R-:W-:-:S07]  /*1f20*/  IMAD.IADD R27, R27, 0x1, -R0 ;  /* 0x000000011b1b7824 */ /* 0x004fce00078e0a00 */
.L_x_343:
[----:B------:R-:W-:Y:S01]  /*1f30*/  ULDC.64 UR4, c[0x0][0xa10] ;  /* 0x0002840000047ab9 */ /* 0x000fe20000000a00 */
[----:B------:R-:W2:Y:S01]  /*1f40*/  LDL.LU R30, [R1+0x10] ;  /* 0x00001000011e7983 */ /* 0x000ea20000300800 */
[----:B------:R-:W-:-:S04]  /*1f50*/  ISETP.NE.U32.AND P0, PT, RZ, UR4, PT ;  /* 0x00000004ff007c0c */ /* 0x000fc8000bf05070 */
[----:B------:R-:W-:Y:S01]  /*1f60*/  ISETP.NE.AND.EX P0, PT, RZ, UR5, PT, P0 ;  /* 0x00000005ff007c0c */ /* 0x000fe2000bf05300 */
[----:B------:R-:W-:Y:S02]  /*1f70*/  ULDC.64 UR4, c[0x0][0xa30] ;  /* 0x00028c0000047ab9 */ /* 0x000fe40000000a00 */
[----:B------:R-:W-:-:S10]  /*1f80*/  ISETP.NE.U32.AND P1, PT, RZ, UR4, PT ;  /* 0x00000004ff007c0c */ /* 0x000fd4000bf25070 */
[----:B------:R-:W1:Y:S02]  /*1f90*/  @P0 LDC.64 R6, c[0x0][0xa10] ;  /* 0x00028400ff060b82 */ /* 0x000e640000000a00 */
[----:B-1----:R-:W-:-:S05]  /*1fa0*/  @P0 IMAD.WIDE R6, R32, 0x4, R6 ;  /* 0x0000000420060825 */ /* 0x002fca00078e0206 */
[----:B------:R-:W3:Y:S04]  /*1fb0*/  @P0 LDG.E R0, desc[UR42][R6.64] ;  /* 0x0000002a06000981 */ /* 0x000ee8000c1e1900 */
[----:B------:R1:W3:Y:S01]  /*1fc0*/  @P0 LDG.E R3, desc[UR42][R6.64+0x4] ;  /* 0x0000042a06030981 */ /* 0x0002e2000c1e1900 */
[----:B------:R-:W-:Y:S01]  /*1fd0*/  ISETP.NE.AND.EX P1, PT, RZ, UR5, PT, P1 ;  /* 0x00000005ff007c0c */ /* 0x000fe2000bf25310 */
[----:B-----5:R-:W-:-:S12]  /*1fe0*/  IMAD.MOV.U32 R24, RZ, RZ, R27 ;  /* 0x000000ffff187224 */ /* 0x020fd800078e001b */
[----:B0-----:R-:W-:-:S04]  /*1ff0*/  @P1 IADD3 R4, P2, R34, UR4, RZ ;  /* 0x0000000422041c10 */ /* 0x001fc8000ff5e0ff */
[----:B------:R-:W-:-:S05]  /*2000*/  @P1 IADD3.X R5, R33, UR5, RZ, P2, !PT ;  /* 0x0000000521051c10 */ /* 0x000fca00097fe4ff */
[----:B------:R0:W5:Y:S01]  /*2010*/  @P1 LDG.E R24, desc[UR42][R4.64] ;  /* 0x0000002a04181981 */ /* 0x000162000c1e1900 */
[----:B------:R-:W-:Y:S01]  /*2020*/  IMAD.IADD R9, R27, 0x1, -R10 ;  /* 0x000000011b097824 */ /* 0x000fe200078e0a0a */
[----:B------:R-:W-:Y:S01]  /*2030*/  LOP3.LUT R12, R8, 0xff, RZ, 0xc0, !PT ;  /* 0x000000ff080c7812 */ /* 0x000fe200078ec0ff */
[----:B------:R-:W-:Y:S01]  /*2040*/  BSSY B0, `(.L_x_344) ;  /* 0x000002d000007945 */ /* 0x000fe20003800000 */
[----:B------:R-:W-:Y:S01]  /*2050*/  SHF.R.U32.HI R11, RZ, 0x10, R8 ;  /* 0x00000010ff0b7819 */ /* 0x000fe20000011608 */
[----:B-1----:R-:W-:Y:S02]  /*2060*/  IMAD.MOV.U32 R7, RZ, RZ, RZ ;  /* 0x000000ffff077224 */ /* 0x002fe400078e00ff */
[----:B------:R0:W-:Y:S04]  /*2070*/  STL [R1+0x8c], R12 ;  /* 0x00008c0c01007387 */ /* 0x0001e80000100800 */
[----:B------:R0:W-:Y:S01]  /*2080*/  STL [R1+0x70], R11 ;  /* 0x0000700b01007387 */ /* 0x0001e20000100800 */
[----:B--2---:R-:W-:Y:S01]  /*2090*/  LOP3.LUT R30, R30, 0xfffffff7, RZ, 0xc0, !PT ;  /* 0xfffffff71e1e7812 */ /* 0x004fe200078ec0ff */
[----:B---3--:R-:W-:-:S05]  /*20a0*/  @P0 IMAD.IADD R2, R3, 0x1, -R0 ;  /* 0x0000000103020824 */ /* 0x008fca00078e0a00 */
[----:B------:R-:W-:-:S04]  /*20b0*/  IADD3 R127, R9, R2, RZ ;  /* 0x00000002097f7210 */ /* 0x000fc80007ffe0ff */
[C---:B------:R-:W-:Y:S01]  /*20c0*/  ISETP.GE.AND P3, PT, R127.reuse, 0x1, PT ;  /* 0x000000017f00780c */ /* 0x040fe20003f66270 */
[----:B------:R-:W-:-:S05]  /*20d0*/  VIADD R0, R127, 0x7f ;  /* 0x0000007f7f007836 */ /* 0x000fca0000000000 */
[----:B------:R-:W-:-:S04]  /*20e0*/  SHF.R.S32.HI R3, RZ, 0x1f, R0 ;  /* 0x0000001fff037819 */ /* 0x000fc80000011400 */
[----:B------:R-:W-:-:S03]  /*20f0*/  LEA.HI R3, R3, R0, RZ, 0x7 ;  /* 0x0000000003037211 */ /* 0x000fc600078f38ff */
[----:B------:R-:W-:Y:S02]  /*2100*/  @P3 LOP3.LUT R30, R30, 0x8, RZ, 0xfc, !PT ;  /* 0x000000081e1e3812 */ /* 0x000fe400078efcff */
[----:B------:R-:W-:-:S03]  /*2110*/  SHF.R.S32.HI R118, RZ, 0x7, R3 ;  /* 0x00000007ff767819 */ /* 0x000fc60000011403 */
[----:B------:R0:W-:Y:S01]  /*2120*/  STL [R1+0x10], R30 ;  /* 0x0000101e01007387 */ /* 0x0001e20000100800 */
[----:B------:R-:W-:Y:S05]  /*2130*/  @!P3 BRA `(.L_x_345) ;  /* 0x000000000074b947 */ /* 0x000fea0003800000 */
[----:B------:R-:W-:Y:S01]  /*2140*/  ISETP.NE.AND P0, PT, R11, RZ, PT ;  /* 0x000000ff0b00720c */ /* 0x000fe20003f05270 */
[----:B------:R-:W-:-:S03]  /*2150*/  ULDC UR4, c[0x0][0x9f0] ;  /* 0x00027c0000047ab9 */ /* 0x000fc60000000800 */
[----:B0-----:R-:W-:-:S04]  /*2160*/  SEL R11, R11, UR4, P0 ;  /* 0x000000040b0b7c07 */ /* 0x001fc80008000000 */
[-C--:B------:R-:W-:Y:S02]  /*2170*/  IABS R6, R11.reuse ;  /* 0x0000000b00067213 */ /* 0x080fe40000000000 */
[----:B------:R-:W-:Y:S02]  /*2180*/  IADD3 R0, R118, -0x1, R11 ;  /* 0xffffffff76007810 */ /* 0x000fe40007ffe00b */
[----:B------:R-:W0:Y:S01]  /*2190*/  I2F.RP R3, R6 ;  /* 0x0000000600037306 */ /* 0x000e220000209400 */
[-C--:B------:R-:W-:Y:S02]  /*21a0*/  IABS R10, R11.reuse ;  /* 0x0000000b000a7213 */ /* 0x080fe40000000000 */
[----:B------:R-:W-:Y:S02]  /*21b0*/  IABS R8, R0 ;  /* 0x0000000000087213 */ /* 0x000fe40000000000 */
[----:B------:R-:W-:-:S04]  /*21c0*/  LOP3.LUT R0, R0, R11, RZ, 0x3c, !PT ;  /* 0x0000000b00007212 */ /* 0x000fc800078e3cff */
[----:B------:R-:W-:Y:S01]  /*21d0*/  ISETP.GE.AND P2, PT, R0, RZ, PT ;  /* 0x000000ff0000720c */ /* 0x000fe20003f46270 */
[----:B0-----:R-:W0:Y:S02]  /*21e0*/  MUFU.RCP R3, R3 ;  /* 0x0000000300037308 */ /* 0x001e240000001000 */
[----:B0-----:R-:W-:Y:S02]  /*21f0*/  VIADD R4, R3, 0xffffffe ;  /* 0x0ffffffe03047836 */ /* 0x001fe40000000000 */
[----:B------:R-:W-:-:S04]  /*2200*/  IMAD.MOV R3, RZ, RZ, -R10 ;  /* 0x000000ffff037224 */ /* 0x000fc800078e0a0a */
[----:B------:R0:W1:Y:S02]  /*2210*/  F2I.FTZ.U32.TRUNC.NTZ R5, R4 ;  /* 0x0000000400057305 */ /* 0x000064000021f000 */
[----:B0-----:R-:W-:Y:S01]  /*2220*/  MOV R4, RZ ;  /* 0x000000ff00047202 */ /* 0x001fe20000000f00 */
[----:B-1----:R-:W-:-:S04]  /*2230*/  IMAD.MOV R7, RZ, RZ, -R5 ;  /* 0x000000ffff077224 */ /* 0x002fc800078e0a05 */
[----:B------:R-:W-:-:S04]  /*2240*/  IMAD R7, R7, R6, RZ ;  /* 0x0000000607077224 */ /* 0x000fc800078e02ff */
[----:B------:R-:W-:-:S06]  /*2250*/  IMAD.HI.U32 R5, R5, R7, R4 ;  /* 0x0000000705057227 */ /* 0x000fcc00078e0004 */
        /* <DEDUP_REMOVED lines=11> */
.L_x_345:
[----:B------:R-:W-:Y:S05]  /*2310*/  BSYNC B0 ;  /* 0x0000000000007941 */ /* 0x000fea0003800000 */
.L_x_344:
[----:B------:R-:W-:-:S05]  /*2320*/  IMAD R0, R12, R7, RZ ;  /* 0x000000070c007224 */ /* 0x000fca00078e02ff */
[C---:B------:R-:W-:Y:S02]  /*2330*/  VIADDMNMX R7, R0.reuse, R7, R118, PT ;  /* 0x0000000700077246 */ /* 0x040fe40003800176 */
[----:B------:R-:W-:-:S03]  /*2340*/  LEA R0, R0, -R9, 0x7 ;  /* 0x8000000900007211 */ /* 0x000fc600078e38ff */
[----:B------:R-:W-:Y:S01]  /*2350*/  IMAD R7, R7, 0x80, -R9 ;  /* 0x0000008007077824 */ /* 0x000fe200078e0a09 */
[----:B------:R-:W-:-:S04]  /*2360*/  VIMNMX R0, RZ, R0, !PT ;  /* 0x00000000ff007248 */ /* 0x000fc80007fe0100 */
[----:B------:R-:W-:Y:S02]  /*2370*/  VIMNMX R7, R7, R2, PT ;  /* 0x0000000207077248 */ /* 0x000fe40003fe0100 */
[----:B------:R-:W-:Y:S02]  /*2380*/  SHF.R.U32.HI R25, RZ, 0x7, R0 ;  /* 0x00000007ff197819 */ /* 0x000fe40000011600 */
[----:B------:R-:W-:-:S03]  /*2390*/  ISETP.GT.AND P0, PT, R7, R0, PT ;  /* 0x000000000700720c */ /* 0x000fc60003f04270 */
[----:B------:R-:W-:-:S10]  /*23a0*/  IMAD.MOV.U32 R26, RZ, RZ, R25 ;  /* 0x000000ffff1a7224 */ /* 0x000fd400078e0019 */
[----:B------:R-:W-:-:S05]  /*23b0*/  @P0 VIADD R3, R7, 0x7f ;  /* 0x0000007f07030836 */ /* 0x000fca0000000000 */
[----:B------:R-:W-:-:S04]  /*23c0*/  @P0 SHF.R.S32.HI R0, RZ, 0x1f, R3 ;  /* 0x0000001fff000819 */ /* 0x000fc80000011403 */
[----:B------:R-:W-:-:S04]  /*23d0*/  @P0 LEA.HI R0, R0, R3, RZ, 0x7 ;  /* 0x0000000300000211 */ /* 0x000fc800078f38ff */
[----:B------:R-:W-:Y:S02]  /*23e0*/  @P0 SHF.R.S32.HI R26, RZ, 0x7, R0 ;  /* 0x00000007ff1a0819 */ /* 0x000fe40000011400 */
[----:B------:R-:W-:Y:S02]  /*23f0*/  PLOP3.LUT P0, PT, PT, PT, PT, 0x80, 0x0 ;  /* 0x000000000000781c */ /* 0x000fe40003f0f070 */
[----:B------:R-:W-:-:S13]  /*2400*/  ISETP.GT.AND P1, PT, R26, R25, PT ;  /* 0x000000191a00720c */ /* 0x000fda0003f24270 */
[----:B------:R-:W-:Y:S05]  /*2410*/  @!P1 BRA `(.L_x_346) ;  /* 0x000000ac00909947 */ /* 0x000fea0003800000 */
[----:B------:R-:W-:Y:S01]  /*2420*/  VIADD R0, R22, 0x28400 ;  /* 0x0002840016007836 */ /* 0x000fe20000000000 */
[----:B------:R-:W-:Y:S04]  /*2430*/  BSSY B6, `(.L_x_347) ;  /* 0x0000013000067945 */ /* 0x000fe80003800000 */
[----:B------:R-:W-:-:S13]  /*2440*/  LOP3.LUT P0, RZ, R0, 0x3ff, RZ, 0xc0, !PT ;  /* 0x000003ff00ff7812 */ /* 0x000fda000780c0ff */
[----:B------:R-:W-:Y:S05]  /*2450*/  @!P0 BRA `(.L_x_348) ;  /* 0x0000000000408947 */ /* 0x000fea0003800000 */
[----:B------:R-:W-:Y:S01]  /*2460*/  MOV R14, 0x0 ;  /* 0x00000000000e7802 */ /* 0x000fe20000000f00 */
[----:B------:R-:W-:Y:S01]  /*2470*/  ULDC.64 UR4, c[0x4][0x198] ;  /* 0x0100660000047ab9 */ /* 0x000fe20000000a00 */
[----:B------:R-:W-:Y:S01]  /*2480*/  ULDC.64 UR6, c[0x4][0x100] ;  /* 0x0100400000067ab9 */ /* 0x000fe20000000a00 */
[----:B0-----:R-:W-:Y:S01]  /*2490*/  IMAD.U32 R4, RZ, RZ, UR4 ;  /* 0x00000004ff047e24 */ /* 0x001fe2000f8e00ff */
[----:B------:R-:W-:Y:S01]  /*24a0*/  MOV R5, UR5 ;  /* 0x0000000500057c02 */ /* 0x000fe20008000f00 */
[----:B------:R-:W-:Y:S01]  /*24b0*/  ULDC.64 UR4, c[0x4][0x1a0] ;  /* 0x0100680000047ab9 */ /* 0x000fe20000000a00 */
[----:B------:R-:W0:Y:S01]  /*24c0*/  LDC.64 R14, c[0x4][R14] ;  /* 0x010000000e0e7b82 */ /* 0x000e220000000a00 */
[----:B------:R-:W-:Y:S01]  /*24d0*/  IMAD.U32 R6, RZ, RZ, UR4 ;  /* 0x00000004ff067e24 */ /* 0x000fe2000f8e00ff */
[----:B------:R-:W-:Y:S01]  /*24e0*/  MOV R12, 0x1 ;  /* 0x00000001000c7802 */ /* 0x000fe20000000f00 */
[----:B------:R-:W-:Y:S02]  /*24f0*/  IMAD.U32 R7, RZ, RZ, UR5 ;  /* 0x00000005ff077e24 */ /* 0x000fe4000f8e00ff */
[----:B------:R-:W-:-:S02]  /*2500*/  IMAD.U32 R10, RZ, RZ, UR6 ;  /* 0x00000006ff0a7e24 */ /* 0x000fc4000f8e00ff */
[----:B------:R-:W-:Y:S02]  /*2510*/  IMAD.U32 R11, RZ, RZ, UR7 ;  /* 0x00000007ff0b7e24 */ /* 0x000fe4000f8e00ff */
[----:B------:R-:W-:Y:S02]  /*2520*/  IMAD.MOV.U32 R8, RZ, RZ, 0x70 ;  /* 0x00000070ff087424 */ /* 0x000fe400078e00ff */
[----:B------:R-:W-:-:S07]  /*2530*/  IMAD.MOV.U32 R13, RZ, RZ, RZ ;  /* 0x000000ffff0d7224 */ /* 0x000fce00078e00ff */
[----:B------:R-:W-:-:S07]  /*2540*/  LEPC R20, `(.L_x_348) ;  /* 0x000000001014794e */ /* 0x000fce0000000000 */
[----:B0----5:R-:W-:Y:S05]  /*2550*/  CALL.ABS.NOINC R14 ;  /* 0x000000000e007343 */ /* 0x021fea0003c00000 */
.L_x_348:
[----:B------:R-:W-:Y:S05]  /*2560*/  BSYNC B6 ;  /* 0x0000000000067941 */ /* 0x000fea0003800000 */
.L_x_347:
[----:B------:R-:W-:Y:S01]  /*2570*/  VIADD R0, R22, 0x10400 ;  /* 0x0001040016007836 */ /* 0x000fe20000000000 */
[----:B------:R-:W-:Y:S04]  /*2580*/  BSSY B6, `(.L_x_349) ;  /* 0x0000013000067945 */ /* 0x000fe80003800000 */
[----:B------:R-:W-:-:S13]  /*2590*/  LOP3.LUT P0, RZ, R0, 0x3ff, RZ, 0xc0, !PT ;  /* 0x000003ff00ff7812 */ /* 0x000fda000780c0ff */
[----:B------:R-:W-:Y:S05]  /*25a0*/  @!P0 BRA `(.L_x_350) ;  /* 0x0000000000408947 */ /* 0x000fea0003800000 */
[----:B------:R-:W-:Y:S01]  /*25b0*/  MOV R14, 0x0 ;  /* 0x00000000000e7802 */ /* 0x000fe20000000f00 */
[----:B------:R-:W-:Y:S01]  /*25c0*/  ULDC.64 UR4, c[0x4][0x198] ;  /* 0x0100660000047ab9 */ /* 0x000fe20000000a00 */
[----:B------:R-:W-:Y:S01]  /*25d0*/  ULDC.64 UR6, c[0x4][0x100] ;  /* 0x0100400000067ab9 */ /* 0x000fe20000000a00 */
[----:B0-----:R-:W-:Y:S02]  /*25e0*/  IMAD.U32 R4, RZ, RZ, UR4 ;  /* 0x00000004ff047e24 */ /* 0x001fe4000f8e00ff */
[----:B------:R-:W-:Y:S01]  /*25f0*/  IMAD.U32 R5, RZ, RZ, UR5 ;  /* 0x00000005ff057e24 */ /* 0x000fe2000f8e00ff */
[----:B------:R-:W0:Y:S01]  /*2600*/  LDC.64 R14, c[0x4][R14] ;  /* 0x010000000e0e7b82 */ /* 0x000e220000000a00 */
[----:B------:R-:W-:Y:S01]  /*2610*/  ULDC.64 UR4, c[0x4][0x1a0] ;  /* 0x0100680000047ab9 */ /* 0x000fe20000000a00 */
[----:B------:R-:W-:Y:S01]  /*2620*/  IMAD.U32 R10, RZ, RZ, UR6 ;  /* 0x00000006ff0a7e24 */ /* 0x000fe2000f8e00ff */
[----:B------:R-:W-:Y:S01]  /*2630*/  MOV R7, UR5 ;  /* 0x0000000500077c02 */ /* 0x000fe20008000f00 */
[----:B------:R-:W-:-:S02]  /*2640*/  IMAD.U32 R6, RZ, RZ, UR4 ;  /* 0x00000004ff067e24 */ /* 0x000fc4000f8e00ff */
[----:B------:R-:W-:Y:S02]  /*2650*/  IMAD.U32 R11, RZ, RZ, UR7 ;  /* 0x00000007ff0b7e24 */ /* 0x000fe4000f8e00ff */
[----:B------:R-:W-:Y:S02]  /*2660*/  IMAD.MOV.U32 R8, RZ, RZ, 0x70 ;  /* 0x00000070ff087424 */ /* 0x000fe400078e00ff */
[----:B------:R-:W-:Y:S02]  /*2670*/  IMAD.MOV.U32 R12, RZ, RZ, 0x1 ;  /* 0x00000001ff0c7424 */ /* 0x000fe400078e00ff */
[----:B------:R-:W-:-:S07]  /*2680*/  IMAD.MOV.U32 R13, RZ, RZ, RZ ;  /* 0x000000ffff0d7224 */ /* 0x000fce00078e00ff */
[----:B------:R-:W-:-:S07]  /*2690*/  LEPC R20, `(.L_x_350) ;  /* 0x000000001014794e */ /* 0x000fce0000000000 */
[----:B0----5:R-:W-:Y:S05]  /*26a0*/  CALL.ABS.NOINC R14 ;  /* 0x000000000e007343 */ /* 0x021fea0003c00000 */
.L_x_350:
[----:B------:R-:W-:Y:S05]  /*26b0*/  BSYNC B6 ;  /* 0x0000000000067941 */ /* 0x000fea0003800000 */
.L_x_349:
[----:B------:R-:W-:Y:S01]  /*26c0*/  ULDC.64 UR4, c[0x0][0x9f8] ;  /* 0x00027e0000047ab9 */ /* 0x000fe20000000a00 */
[----:B------:R-:W-:Y:S01]  /*26d0*/  MOV R0, R32 ;  /* 0x0000002000007202 */ /* 0x000fe20000000f00 */
[----:B------:R-:W1:Y:S01]  /*26e0*/  LDC R35, c[0x0][0x3f4] ;  /* 0x0000fd00ff237b82 */ /* 0x000e620000000800 */
[----:B------:R-:W-:Y:S01]  /*26f0*/  ISETP.NE.U32.AND P0, PT, RZ, UR4, PT ;  /* 0x00000004ff007c0c */ /* 0x000fe2000bf05070 */
[----:B------:R-:W-:-:S03]  /*2700*/  IMAD.MOV.U32 R20, RZ, RZ, R30 ;  /* 0x000000ffff147224 */ /* 0x000fc600078e001e */
[----:B------:R-:W-:Y:S01]  /*2710*/  ISETP.NE.AND.EX P0, PT, RZ, UR5, PT, P0 ;  /* 0x00000005ff007c0c */ /* 0x000fe2000bf05300 */
[----:B------:R-:W2:Y:S02]  /*2720*/  S2R R21, SR_TID.X ;  /* 0x0000000000157919 */ /* 0x000ea40000002100 */
[----:B------:R-:W3:Y:S01]  /*2730*/  LDC.64 R104, c[0x0][0x300] ;  /* 0x0000c000ff687b82 */ /* 0x000ee20000000a00 */
[----:B------:R-:W-:-:S07]  /*2740*/  IMAD.IADD R88, R28, 0x1, R27 ;  /* 0x000000011c587824 */ /* 0x000fce00078e021b */
[----:B0-----:R-:W0:Y:S02]  /*2750*/  LDC.64 R12, c[0x0][0x3f8] ;  /* 0x0000fe00ff0c7b82 */ /* 0x001e240000000a00 */
[----:B------:R-:W-:-:S04]  /*2760*/  @P0 IADD3 R4, P1, R34, UR4, RZ ;  /* 0x0000000422040c10 */ /* 0x000fc8000ff3e0ff */
[----:B------:R-:W-:Y:S01]  /*2770*/  @P0 IADD3.X R5, R33, UR5, RZ, P1, !PT ;  /* 0x0000000521050c10 */ /* 0x000fe20008ffe4ff */
[----:B------:R-:W-:-:S04]  /*2780*/  ULDC.64 UR4, c[0x0][0xa08] ;  /* 0x0002820000047ab9 */ /* 0x000fc80000000a00 */
[----:B------:R4:W4:Y:S01]  /*2790*/  @P0 LDG.E R0, desc[UR42][R4.64] ;  /* 0x0000002a04000981 */ /* 0x000922000c1e1900 */
[----:B-1----:R-:W-:Y:S02]  /*27a0*/  ISETP.GE.AND P2, PT, R16, R35, PT ;  /* 0x000000231000720c */ /* 0x002fe40003f46270 */
[----:B------:R-:W-:Y:S02]  /*27b0*/  LOP3.LUT R20, R20, 0xfffffffd, RZ, 0xc0, !PT ;  /* 0xfffffffd14147812 */ /* 0x000fe400078ec0ff */
[----:B------:R-:W-:Y:S02]  /*27c0*/  SHF.R.S32.HI R37, RZ, 0x1f, R88 ;  /* 0x0000001fff257819 */ /* 0x000fe40000011458 */
[----:B------:R-:W-:Y:S02]  /*27d0*/  ISETP.NE.U32.AND P0, PT, RZ, UR4, PT ;  /* 0x00000004ff007c0c */ /* 0x000fe4000bf05070 */
[----:B------:R-:W-:Y:S01]  /*27e0*/  SHF.R.S32.HI R36, RZ, 0x1f, R23 ;  /* 0x0000001fff247819 */ /* 0x000fe20000011417 */
[-C--:B---3--:R-:W-:Y:S01]  /*27f0*/  IMAD R6, R37, R104.reuse, RZ ;  /* 0x0000006825067224 */ /* 0x088fe200078e02ff */
[----:B--2---:R-:W-:Y:S01]  /*2800*/  SHF.R.U32.HI R32, RZ, 0x7, R21 ;  /* 0x00000007ff207819 */ /* 0x004fe20000011615 */
[----:B----4-:R-:W-:Y:S01]  /*2810*/  IMAD.WIDE.U32 R4, R88, R104, RZ ;  /* 0x0000006858047225 */ /* 0x010fe200078e00ff */
[----:B------:R-:W-:Y:S01]  /*2820*/  ISETP.NE.AND.EX P0, PT, RZ, UR5, PT, P0 ;  /* 0x00000005ff007c0c */ /* 0x000fe2000bf05300 */
[----:B------:R-:W-:Y:S01]  /*2830*/  ULDC.64 UR4, c[0x0][0x308] ;  /* 0x0000c20000047ab9 */ /* 0x000fe20000000a00 */
[----:B------:R-:W-:Y:S01]  /*2840*/  @P2 LOP3.LUT R20, R20, 0x2, RZ, 0xfc, !PT ;  /* 0x0000000214142812 */ /* 0x000fe200078efcff */
[----:B------:R-:W-:Y:S01]  /*2850*/  IMAD R3, R88, R105, R6 ;  /* 0x0000006958037224 */ /* 0x000fe200078e0206 */
[----:B------:R-:W-:Y:S01]  /*2860*/  ISETP.NE.AND P6, PT, R32, 0x1, PT ;  /* 0x000000012000780c */ /* 0x000fe20003fc5270 */
[----:B------:R-:W1:Y:S01]  /*2870*/  LDC.64 R6, c[0x0][0x408] ;  /* 0x00010200ff067b82 */ /* 0x000e620000000a00 */
[----:B------:R-:W-:Y:S01]  /*2880*/  VIADD R27, R23, 0x20 ;  /* 0x00000020171b7836 */ /* 0x000fe20000000000 */
[----:B------:R2:W-:Y:S01]  /*2890*/  STL [R1+0x10], R20 ;  /* 0x0000101401007387 */ /* 0x0005e20000100800 */
[----:B------:R-:W-:-:S02]  /*28a0*/  IMAD.IADD R5, R5, 0x1, R3 ;  /* 0x0000000105057824 */ /* 0x000fc400078e0203 */
[----:B------:R-:W-:Y:S01]  /*28b0*/  IMAD.SHL.U32 R28, R23, 0x80, RZ ;  /* 0x00000080171c7824 */ /* 0x000fe200078e00ff */
[----:B------:R-:W3:Y:S01]  /*28c0*/  LDL R15, [R1+0x5c] ;  /* 0x00005c00010f7983 */ /* 0x000ee20000100800 */
[----:B------:R-:W-:-:S03]  /*28d0*/  IMAD.WIDE.U32 R4, R31, UR4, R4 ;  /* 0x000000041f047c25 */ /* 0x000fc6000f8e0004 */
[----:B------:R-:W4:Y:S01]  /*28e0*/  LDL R14, [R1+0x58] ;  /* 0x00005800010e7983 */ /* 0x000f220000100800 */
[----:B------:R-:W-:Y:S01]  /*28f0*/  IMAD R103, R31, UR5, R5 ;  /* 0x000000051f677c24 */ /* 0x000fe2000f8e0205 */
[----:B------:R-:W-:Y:S01]  /*2900*/  ULDC.64 UR4, c[0x0][0x310] ;  /* 0x0000c40000047ab9 */ /* 0x000fe20000000a00 */
[----:B------:R-:W-:Y:S01]  /*2910*/  IMAD.MOV.U32 R102, RZ, RZ, R4 ;  /* 0x000000ffff667224 */ /* 0x000fe200078e0004 */
[----:B--2---:R-:W2:Y:S01]  /*2920*/  LDL R20, [R1+0x60] ;  /* 0x0000600001147983 */ /* 0x004ea20000100800 */
[----:B0-----:R-:W-:-:S03]  /*2930*/  IMAD.WIDE.U32 R96, R23, R12, R16 ;  /* 0x0000000c17607225 */ /* 0x001fc600078e0010 */
[----:B------:R-:W4:Y:S01]  /*2940*/  LDL R11, [R1+0x54] ;  /* 0x00005400010b7983 */ /* 0x000f220000100800 */
[----:B------:R-:W-:Y:S02]  /*2950*/  VIADD R21, R23, 0x40 ;  /* 0x0000004017157836 */ /* 0x000fe40000000000 */
[----:B------:R-:W-:Y:S02]  /*2960*/  IMAD.SHL.U32 R27, R27, 0x80, RZ ;  /* 0x000000801b1b7824 */ /* 0x000fe400078e00ff */
[----:B------:R-:W-:Y:S01]  /*2970*/  IMAD.SHL.U32 R21, R21, 0x80, RZ ;  /* 0x0000008015157824 */ /* 0x000fe200078e00ff */
[----:B------:R-:W-:Y:S01]  /*2980*/  LOP3.LUT R28, R28, 0x380, RZ, 0xc0, !PT ;  /* 0x000003801c1c7812 */ /* 0x000fe200078ec0ff */
[----:B------:R-:W-:Y:S01]  /*2990*/  IMAD.WIDE.U32 R98, R23, R12, R18 ;  /* 0x0000000c17627225 */ /* 0x000fe200078e0012 */
[----:B------:R-:W-:Y:S02]  /*29a0*/  LOP3.LUT R27, R27, 0x380, RZ, 0xc0, !PT ;  /* 0x000003801b1b7812 */ /* 0x000fe400078ec0ff */
[----:B------:R-:W-:Y:S01]  /*29b0*/  LOP3.LUT R21, R21, 0x380, RZ, 0xc0, !PT ;  /* 0x0000038015157812 */ /* 0x000fe200078ec0ff */
[C---:B------:R-:W-:Y:S01]  /*29c0*/  VIADD R8, R23.reuse, 0x60 ;  /* 0x0000006017087836 */ /* 0x040fe20000000000 */
[----:B------:R-:W-:-:S04]  /*29d0*/  SHF.L.U32 R30, R23, 0x7, RZ ;  /* 0x00000007171e7819 */ /* 0x000fc800000006ff */
[----:B------:R-:W-:Y:S02]  /*29e0*/  SHF.L.U32 R8, R8, 0x7, RZ ;  /* 0x0000000708087819 */ /* 0x000fe400000006ff */
[----:B------:R-:W-:Y:S02]  /*29f0*/  LOP3.LUT R30, R30, 0x380, RZ, 0xc0, !PT ;  /* 0x000003801e1e7812 */ /* 0x000fe400078ec0ff */
[----:B------:R-:W-:Y:S02]  /*2a00*/  LOP3.LUT R8, R8, 0x380, RZ, 0xc0, !PT ;  /* 0x0000038008087812 */ /* 0x000fe400078ec0ff */
[----:B------:R-:W-:Y:S01]  /*2a10*/  SHF.R.U32.HI R30, RZ, 0x3, R30 ;  /* 0x00000003ff1e7819 */ /* 0x000fe2000001161e */
[C---:B------:R-:W-:Y:S01]  /*2a20*/  IMAD.SHL.U32 R90, R104.reuse, 0x20, RZ ;  /* 0x00000020685a7824 */ /* 0x040fe200078e00ff */
[----:B------:R-:W-:Y:S01]  /*2a30*/  SHF.L.U64.HI R91, R104, 0x5, R105 ;  /* 0x00000005685b7819 */ /* 0x000fe20000010269 */
[C---:B------:R-:W-:Y:S02]  /*2a40*/  VIADD R33, R23.reuse, 0x20 ;  /* 0x0000002017217836 */ /* 0x040fe40000000000 */
[----:B-1----:R-:W-:-:S04]  /*2a50*/  IMAD.WIDE.U32 R94, R23, R6, R18 ;  /* 0x00000006175e7225 */ /* 0x002fc800078e0012 */
[----:B------:R-:W-:Y:S01]  /*2a60*/  IMAD.WIDE.U32 R128, R23, R104, R90 ;  /* 0x0000006817807225 */ /* 0x000fe200078e005a */
[----:B------:R-:W-:-:S03]  /*2a70*/  SHF.R.S32.HI R117, RZ, 0x1f, R33 ;  /* 0x0000001fff757819 */ /* 0x000fc60000011421 */
[----:B------:R-:W-:-:S04]  /*2a80*/  IMAD.WIDE.U32 R92, R23, R6, R16 ;  /* 0x00000006175c7225 */ /* 0x000fc800078e0010 */
[C---:B------:R-:W-:Y:S02]  /*2a90*/  VIADD R33, R23.reuse, 0x60 ;  /* 0x0000006017217836 */ /* 0x040fe40000000000 */
[C---:B------:R-:W-:Y:S02]  /*2aa0*/  VIADD R34, R23.reuse, 0x40 ;  /* 0x0000004017227836 */ /* 0x040fe40000000000 */
[----:B------:R-:W-:Y:S01]  /*2ab0*/  IMAD.WIDE.U32 R46, R23, R104, R16 ;  /* 0x00000068172e7225 */ /* 0x000fe200078e0010 */
[----:B------:R-:W-:Y:S02]  /*2ac0*/  SHF.R.S32.HI R114, RZ, 0x1f, R33 ;  /* 0x0000001fff727819 */ /* 0x000fe40000011421 */
[----:B------:R-:W-:Y:S02]  /*2ad0*/  SHF.R.S32.HI R115, RZ, 0x1f, R34 ;  /* 0x0000001fff737819 */ /* 0x000fe40000011422 */
[----:B------:R-:W-:Y:S02]  /*2ae0*/  IADD3 R124, R32, 0x8, RZ ;  /* 0x00000008207c7810 */ /* 0x000fe40007ffe0ff */
[C---:B------:R-:W-:Y:S01]  /*2af0*/  SHF.L.U64.HI R32, R104.reuse, 0x6, R105 ;  /* 0x0000000668207819 */ /* 0x040fe20000010269 */
[----:B------:R-:W-:Y:S01]  /*2b00*/  IMAD.SHL.U32 R125, R104, 0x80, RZ ;  /* 0x00000080687d7824 */ /* 0x000fe200078e00ff */
[----:B------:R-:W-:-:S02]  /*2b10*/  SHF.R.S32.HI R3, RZ, 0x1f, R0 ;  /* 0x0000001fff037819 */ /* 0x000fc40000011400 */
[----:B------:R-:W-:Y:S01]  /*2b20*/  SEL R100, R0, RZ, !P0 ;  /* 0x000000ff00647207 */ /* 0x000fe20004000000 */
[----:B------:R-:W-:Y:S01]  /*2b30*/  IMAD R0, R36, R12, RZ ;  /* 0x0000000c24007224 */ /* 0x000fe200078e02ff */
[----:B------:R-:W-:-:S03]  /*2b40*/  SEL R3, R3, RZ, !P0 ;  /* 0x000000ff03037207 */ /* 0x000fc60004000000 */
[----:B------:R-:W-:-:S04]  /*2b50*/  IMAD.WIDE.U32 R102, R100, UR4, R102 ;  /* 0x0000000464667c25 */ /* 0x000fc8000f8e0066 */
[----:B------:R-:W-:-:S04]  /*2b60*/  IMAD R43, R3, UR4, RZ ;  /* 0x00000004032b7c24 */ /* 0x000fc8000f8e02ff */
[----:B------:R-:W-:Y:S01]  /*2b70*/  IMAD R43, R100, UR5, R43 ;  /* 0x00000005642b7c24 */ /* 0x000fe2000f8e022b */
[----:B------:R-:W-:Y:S05]  /*2b80*/  @!P6 WARPSYNC.ALL ;  /* 0x000000000000e948 */ /* 0x000fea0003800000 */
[----:B------:R-:W-:Y:S02]  /*2b90*/  ULDC.64 UR4, c[0x0][0x330] ;  /* 0x0000cc0000047ab9 */ /* 0x000fe40000000a00 */
[----:B------:R-:W-:-:S04]  /*2ba0*/  IMAD.WIDE.U32 R4, R31, UR4, R16 ;  /* 0x000000041f047c25 */ /* 0x000fc8000f8e0010 */
[----:B------:R-:W-:Y:S01]  /*2bb0*/  IMAD R5, R31, UR5, R5 ;  /* 0x000000051f057c24 */ /* 0x000fe2000f8e0205 */
[----:B------:R-:W-:Y:S02]  /*2bc0*/  ULDC.64 UR4, c[0x0][0x338] ;  /* 0x0000ce0000047ab9 */ /* 0x000fe40000000a00 */
[----:B------:R-:W-:Y:S01]  /*2bd0*/  IMAD R111, R3, UR4, RZ ;  /* 0x00000004036f7c24 */ /* 0x000fe2000f8e02ff */
[----:B------:R-:W-:-:S03]  /*2be0*/  SEL R3, R35, RZ, P2 ;  /* 0x000000ff23037207 */ /* 0x000fc60001000000 */
[C---:B------:R-:W-:Y:S02]  /*2bf0*/  IMAD R111, R100.reuse, UR5, R111 ;  /* 0x00000005646f7c24 */ /* 0x040fe4000f8e026f */
[----:B------:R-:W-:Y:S01]  /*2c00*/  IMAD.WIDE.U32 R100, R100, UR4, R4 ;  /* 0x0000000464647c25 */ /* 0x000fe2000f8e0004 */
[----:B------:R-:W-:Y:S03]  /*2c10*/  @!P6 BAR.SYNC.DEFER_BLOCKING 0x9, 0x100 ;  /* 0x024400000000eb1d */ /* 0x000fe60000010000 */
[C---:B------:R-:W-:Y:S02]  /*2c20*/  IMAD R5, R23.reuse, R13, R0 ;  /* 0x0000000d17057224 */ /* 0x040fe400078e0200 */
[----:B------:R-:W-:Y:S01]  /*2c30*/  IMAD R0, R36, R6, RZ ;  /* 0x0000000624007224 */ /* 0x000fe200078e02ff */
[C---:B------:R-:W-:Y:S01]  /*2c40*/  IADD3 R88, P0, R23.reuse, R88, RZ ;  /* 0x0000005817587210 */ /* 0x040fe20007f1e0ff */
[----:B------:R-:W-:Y:S01]  /*2c50*/  IMAD.IADD R3, R16, 0x1, R3 ;  /* 0x0000000110037824 */ /* 0x000fe200078e0203 */
[----:B------:R-:W-:Y:S01]  /*2c60*/  ULDC UR4, c[0x0][0x2f4] ;  /* 0x0000bd0000047ab9 */ /* 0x000fe20000000800 */
[----:B------:R-:W-:-:S03]  /*2c70*/  IMAD R9, R23, R7, R0 ;  /* 0x0000000717097224 */ /* 0x000fc600078e0200 */
[----:B------:R-:W-:Y:S01]  /*2c80*/  SHF.R.S32.HI R0, RZ, 0x1f, R3 ;  /* 0x0000001fff007819 */ /* 0x000fe20000011403 */
[----:B------:R-:W-:-:S03]  /*2c90*/  IMAD.IADD R99, R99, 0x1, R5 ;  /* 0x0000000163637824 */ /* 0x000fc600078e0205 */
[C---:B------:R-:W-:Y:S02]  /*2ca0*/  LEA.HI R108, R0.reuse, R3, RZ, 0x4 ;  /* 0x00000003006c7211 */ /* 0x040fe400078f20ff */
[----:B------:R-:W-:Y:S02]  /*2cb0*/  IADD3 R97, R5, R97, RZ ;  /* 0x0000006105617210 */ /* 0x000fe40007ffe0ff */
[----:B------:R-:W-:Y:S02]  /*2cc0*/  LEA.HI R4, R0, R3, RZ, 0x7 ;  /* 0x0000000300047211 */ /* 0x000fe400078f38ff */
[--C-:B------:R-:W-:Y:S01]  /*2cd0*/  LOP3.LUT R0, R28, 0x70, R108.reuse, 0xf8, !PT ;  /* 0x000000701c007812 */ /* 0x100fe200078ef86c */
[----:B------:R-:W-:Y:S01]  /*2ce0*/  VIADD R28, R23, 0x20 ;  /* 0x00000020171c7836 */ /* 0x000fe20000000000 */
[--C-:B------:R-:W-:Y:S01]  /*2cf0*/  LOP3.LUT R3, R27, 0x70, R108.reuse, 0xf8, !PT ;  /* 0x000000701b037812 */ /* 0x100fe200078ef86c */
[----:B------:R-:W-:Y:S01]  /*2d00*/  VIADD R27, R23, 0x40 ;  /* 0x00000040171b7836 */ /* 0x000fe20000000000 */
[----:B------:R-:W-:-:S02]  /*2d10*/  LOP3.LUT R5, R21, 0x70, R108, 0xf8, !PT ;  /* 0x0000007015057812 */ /* 0x000fc400078ef86c */
[----:B------:R-:W-:Y:S01]  /*2d20*/  IADD3 R21, R23, 0x60, RZ ;  /* 0x0000006017157810 */ /* 0x000fe20007ffe0ff */
[----:B------:R-:W-:Y:S02]  /*2d30*/  IMAD.SHL.U32 R27, R27, 0x80, RZ ;  /* 0x000000801b1b7824 */ /* 0x000fe400078e00ff */
[----:B------:R-:W-:Y:S02]  /*2d40*/  IMAD.SHL.U32 R28, R28, 0x80, RZ ;  /* 0x000000801c1c7824 */ /* 0x000fe400078e00ff */
[----:B------:R-:W-:Y:S01]  /*2d50*/  IMAD.SHL.U32 R21, R21, 0x80, RZ ;  /* 0x0000008015157824 */ /* 0x000fe200078e00ff */
[----:B------:R-:W-:Y:S02]  /*2d60*/  LOP3.LUT R27, R27, 0x380, RZ, 0xc0, !PT ;  /* 0x000003801b1b7812 */ /* 0x000fe400078ec0ff */
[----:B------:R-:W-:Y:S02]  /*2d70*/  LOP3.LUT R28, R28, 0x380, RZ, 0xc0, !PT ;  /* 0x000003801c1c7812 */ /* 0x000fe400078ec0ff */
[----:B------:R-:W-:Y:S01]  /*2d80*/  LOP3.LUT R21, R21, 0x380, RZ, 0xc0, !PT ;  /* 0x0000038015157812 */ /* 0x000fe200078ec0ff */
[----:B------:R-:W-:Y:S01]  /*2d90*/  IMAD.SHL.U32 R4, R4, 0x80, RZ ;  /* 0x0000008004047824 */ /* 0x000fe200078e00ff */
[----:B------:R-:W-:-:S02]  /*2da0*/  SHF.R.U32.HI R28, RZ, 0x3, R28 ;  /* 0x00000003ff1c7819 */ /* 0x000fc4000001161c */
[----:B------:R-:W-:Y:S02]  /*2db0*/  SHF.R.U32.HI R27, RZ, 0x3, R27 ;  /* 0x00000003ff1b7819 */ /* 0x000fe4000001161b */
[----:B------:R-:W-:Y:S02]  /*2dc0*/  LOP3.LUT R8, R8, 0x70, R108, 0xf8, !PT ;  /* 0x0000007008087812 */ /* 0x000fe400078ef86c */
[----:B------:R-:W-:Y:S02]  /*2dd0*/  SHF.R.U32.HI R21, RZ, 0x3, R21 ;  /* 0x00000003ff157819 */ /* 0x000fe40000011615 */
[----:B------:R-:W-:Y:S01]  /*2de0*/  LOP3.LUT R31, R0, R30, RZ, 0x3c, !PT ;  /* 0x0000001e001f7212 */ /* 0x000fe200078e3cff */
[----:B------:R-:W-:Y:S01]  /*2df0*/  IMAD R0, R36, R104, RZ ;  /* 0x0000006824007224 */ /* 0x000fe200078e02ff */
[----:B------:R-:W-:Y:S02]  /*2e00*/  LOP3.LUT R4, R4, 0xffffc000, RZ, 0xc0, !PT ;  /* 0xffffc00004047812 */ /* 0x000fe400078ec0ff */
[----:B------:R-:W-:-:S02]  /*2e10*/  LOP3.LUT R3, R3, R28, RZ, 0x3c, !PT ;  /* 0x0000001c03037212 */ /* 0x000fc400078e3cff */
[----:B------:R-:W-:Y:S01]  /*2e20*/  LOP3.LUT R5, R5, R27, RZ, 0x3c, !PT ;  /* 0x0000001b05057212 */ /* 0x000fe200078e3cff */
[----:B------:R-:W-:Y:S01]  /*2e30*/  IMAD R41, R23, R105, R0 ;  /* 0x0000006917297224 */ /* 0x000fe200078e0200 */
[----:B------:R-:W-:Y:S02]  /*2e40*/  LOP3.LUT R27, R8, R21, RZ, 0x3c, !PT ;  /* 0x00000015081b7212 */ /* 0x000fe400078e3cff */
[-C--:B---3--:R-:W-:Y:S01]  /*2e50*/  IADD3 R30, R3, R4.reuse, R15 ;  /* 0x00000004031e7210 */ /* 0x088fe20007ffe00f */
[----:B------:R-:W-:Y:S01]  /*2e60*/  IMAD.IADD R95, R95, 0x1, R9 ;  /* 0x000000015f5f7824 */ /* 0x000fe200078e0209 */
[-C--:B--2---:R-:W-:Y:S01]  /*2e70*/  IADD3 R31, R31, R4.reuse, R20 ;  /* 0x000000041f1f7210 */ /* 0x084fe20007ffe014 */
[----:B------:R-:W-:Y:S01]  /*2e80*/  IMAD.IADD R93, R9, 0x1, R93 ;  /* 0x00000001095d7824 */ /* 0x000fe200078e025d */
[-C--:B----4-:R-:W-:Y:S02]  /*2e90*/  IADD3 R28, R5, R4.reuse, R14 ;  /* 0x00000004051c7210 */ /* 0x090fe40007ffe00e */
[----:B------:R-:W-:Y:S01]  /*2ea0*/  IADD3 R27, R27, R4, R11 ;  /* 0x000000041b1b7210 */ /* 0x000fe20007ffe00b */
[----:B------:R-:W-:Y:S01]  /*2eb0*/  IMAD.IADD R4, R41, 0x1, R129 ;  /* 0x0000000129047824 */ /* 0x000fe200078e0281 */
[----:B------:R-:W-:-:S02]  /*2ec0*/  IADD3 R3, P1, R90, R128, RZ ;  /* 0x000000805a037210 */ /* 0x000fc40007f3e0ff */
[----:B-----5:R-:W-:Y:S01]  /*2ed0*/  SHF.R.S32.HI R9, RZ, 0x1f, R24 ;  /* 0x0000001fff097819 */ /* 0x020fe20000011418 */
[----:B------:R-:W-:Y:S02]  /*2ee0*/  IMAD.X R89, R36, 0x1, R37, P0 ;  /* 0x0000000124597824 */ /* 0x000fe400000e0625 */
[----:B------:R-:W-:Y:S01]  /*2ef0*/  IMAD.X R33, R4, 0x1, R91, P1 ;  /* 0x0000000104217824 */ /* 0x000fe200008e065b */
[----:B------:R-:W-:Y:S01]  /*2f00*/  IADD3 R34, P1, R3, R90, RZ ;  /* 0x0000005a03227210 */ /* 0x000fe20007f3e0ff */
[----:B------:R-:W-:Y:S01]  /*2f10*/  IMAD R10, R9, R12, RZ ;  /* 0x0000000c090a7224 */ /* 0x000fe200078e02ff */
[----:B------:R-:W-:Y:S01]  /*2f20*/  IADD3 R36, R47, R41, RZ ;  /* 0x000000292f247210 */ /* 0x000fe20007ffe0ff */
[----:B------:R-:W-:Y:S01]  /*2f30*/  IMAD R9, R9, R6, RZ ;  /* 0x0000000609097224 */ /* 0x000fe200078e02ff */
[C---:B------:R-:W-:Y:S01]  /*2f40*/  IADD3 R40, P0, R102.reuse, R46, RZ ;  /* 0x0000002e66287210 */ /* 0x040fe20007f1e0ff */
[----:B------:R-:W-:Y:S02]  /*2f50*/  IMAD.IADD R42, R103, 0x1, R43 ;  /* 0x00000001672a7824 */ /* 0x000fe400078e022b */
[----:B------:R-:W-:Y:S01]  /*2f60*/  IMAD.X R37, R33, 0x1, R91, P1 ;  /* 0x0000000121257824 */ /* 0x000fe200008e065b */
[----:B------:R-:W-:Y:S01]  /*2f70*/  IADD3 R43, P1, R102, 0x80, RZ ;  /* 0x00000080662b7810 */ /* 0x000fe20007f3e0ff */
[----:B------:R-:W-:Y:S01]  /*2f80*/  IMAD R39, R24, R13, R10 ;  /* 0x0000000d18277224 */ /* 0x000fe200078e020a */
[----:B------:R-:W-:Y:S01]  /*2f90*/  IADD3 R44, P2, R40, 0x80, RZ ;  /* 0x00000080282c7810 */ /* 0x000fe20007f5e0ff */
[----:B------:R-:W-:Y:S01]  /*2fa0*/  IMAD.WIDE.U32 R98, R24, R12, R98 ;  /* 0x0000000c18627225 */ /* 0x000fe200078e0062 */
[----:B------:R-:W-:-:S03]  /*2fb0*/  LOP3.LUT R41, R108, 0xfffffff0, RZ, 0xc0, !PT ;  /* 0xfffffff06c297812 */ /* 0x000fc600078ec0ff */
[C---:B------:R-:W-:Y:S02]  /*2fc0*/  IMAD R107, R24.reuse, R7, R9 ;  /* 0x00000007186b7224 */ /* 0x040fe400078e0209 */
[----:B------:R-:W-:Y:S01]  /*2fd0*/  IMAD.WIDE.U32 R94, R24, R6, R94 ;  /* 0x00000006185e7225 */ /* 0x000fe200078e005e */
[----:B------:R-:W-:-:S03]  /*2fe0*/  SHF.L.U64.HI R21, R12, 0x5, R13 ;  /* 0x000000050c157819 */ /* 0x000fc6000001020d */
[----:B------:R-:W-:Y:S02]  /*2ff0*/  VIADD R5, R16, 0x80 ;  /* 0x0000008010057836 */ /* 0x000fe40000000000 */
[----:B------:R-:W-:Y:S01]  /*3000*/  IMAD.WIDE.U32 R96, R24, R12, R96 ;  /* 0x0000000c18607225 */ /* 0x000fe200078e0060 */
[----:B------:R-:W-:-:S03]  /*3010*/  SHF.L.U64.HI R20, R12, 0x6, R13 ;  /* 0x000000060c147819 */ /* 0x000fc6000001020d */
[----:B------:R-:W-:Y:S01]  /*3020*/  IMAD.WIDE.U32 R92, R24, R6, R92 ;  /* 0x00000006185c7225 */ /* 0x000fe200078e005c */
[----:B------:R-:W-:-:S03]  /*3030*/  SHF.L.U64.HI R15, R12, 0x7, R13 ;  /* 0x000000070c0f7819 */ /* 0x000fc6000001020d */
[----:B------:R-:W-:Y:S01]  /*3040*/  IMAD.X R45, R36, 0x1, R42, P0 ;  /* 0x00000001242d7824 */ /* 0x000fe200000e062a */
[--C-:B------:R-:W-:Y:S01]  /*3050*/  SHF.L.U64.HI R11, R6, 0x5, R7.reuse ;  /* 0x00000005060b7819 */ /* 0x100fe20000010207 */
[----:B------:R-:W-:Y:S01]  /*3060*/  IMAD.SHL.U32 R14, R12, 0x20, RZ ;  /* 0x000000200c0e7824 */ /* 0x000fe200078e00ff */
[--C-:B------:R-:W-:Y:S01]  /*3070*/  SHF.L.U64.HI R10, R6, 0x6, R7.reuse ;  /* 0x00000006060a7819 */ /* 0x100fe20000010207 */
[----:B------:R-:W-:Y:S01]  /*3080*/  IMAD.SHL.U32 R13, R12, 0x40, RZ ;  /* 0x000000400c0d7824 */ /* 0x000fe200078e00ff */
[C---:B------:R-:W-:Y:S01]  /*3090*/  SHF.L.U64.HI R9, R6.reuse, 0x7, R7 ;  /* 0x0000000706097819 */ /* 0x040fe20000010207 */
[----:B------:R-:W-:Y:S01]  /*30a0*/  IMAD.SHL.U32 R8, R6, 0x20, RZ ;  /* 0x0000002006087824 */ /* 0x000fe200078e00ff */
[----:B------:R-:W-:Y:S01]  /*30b0*/  SHF.L.U64.HI R0, R104, 0x7, R105 ;  /* 0x0000000768007819 */ /* 0x000fe20000010269 */
[C---:B------:R-:W-:Y:S01]  /*30c0*/  IMAD.SHL.U32 R7, R6.reuse, 0x40, RZ ;  /* 0x0000004006077824 */ /* 0x040fe200078e00ff */
[----:B------:R-:W-:Y:S01]  /*30d0*/  IADD3.X R105, RZ, R42, RZ, P1, !PT ;  /* 0x0000002aff697210 */ /* 0x000fe20000ffe4ff */
[----:B------:R-:W-:Y:S01]  /*30e0*/  IMAD.IADD R38, R99, 0x1, R39 ;  /* 0x0000000163267824 */ /* 0x000fe200078e0227 */
[----:B------:R-:W-:Y:S01]  /*30f0*/  SHF.L.U32 R6, R6, 0x7, RZ ;  /* 0x0000000706067819 */ /* 0x000fe200000006ff */
[----:B------:R-:W-:Y:S01]  /*3100*/  IMAD.IADD R106, R95, 0x1, R107 ;  /* 0x000000015f6a7824 */ /* 0x000fe200078e026b */
[----:B------:R-:W-:Y:S01]  /*3110*/  ISETP.GE.AND P0, PT, R16, UR4, PT ;  /* 0x0000000410007c0c */ /* 0x000fe2000bf06270 */
[----:B------:R-:W-:Y:S01]  /*3120*/  IMAD.SHL.U32 R12, R12, 0x80, RZ ;  /* 0x000000800c0c7824 */ /* 0x000fe200078e00ff */
[----:B------:R-:W-:Y:S01]  /*3130*/  ISETP.GE.AND P1, PT, R5, UR4, PT ;  /* 0x0000000405007c0c */ /* 0x000fe2000bf26270 */
[----:B------:R-:W-:Y:S01]  /*3140*/  IMAD.SHL.U32 R35, R35, 0x2, RZ ;  /* 0x0000000223237824 */ /* 0x000fe200078e00ff */
[----:B------:R-:W-:Y:S01]  /*3150*/  SHF.R.S32.HI R108, RZ, 0x4, R108 ;  /* 0x00000004ff6c7819 */ /* 0x000fe2000001146c */
[----:B------:R-:W-:Y:S01]  /*3160*/  IMAD.IADD R39, R39, 0x1, R97 ;  /* 0x0000000127277824 */ /* 0x000fe200078e0261 */
[----:B------:R-:W-:Y:S01]  /*3170*/  SHF.R.S32.HI R109, RZ, 0x1f, R41 ;  /* 0x0000001fff6d7819 */ /* 0x000fe20000011429 */
[----:B------:R-:W-:-:S02]  /*3180*/  IMAD.IADD R107, R107, 0x1, R93 ;  /* 0x000000016b6b7824 */ /* 0x000fc400078e025d */
[----:B------:R-:W-:Y:S02]  /*3190*/  IMAD.X R110, RZ, RZ, R45, P2 ;  /* 0x000000ffff6e7224 */ /* 0x000fe400010e062d */
[----:B------:R-:W-:-:S07]  /*31a0*/  IMAD.IADD R111, R101, 0x1, R111 ;  /* 0x00000001656f7824 */ /* 0x000fce00078e026f */
.L_x_434:
[----:B------:R-:W2:Y:S01]  /*31b0*/  LDL R48, [R1+0x68] ;  /* 0x0000680001307983 */ /* 0x000ea20000100800 */
[----:B------:R-:W0:Y:S03]  /*31c0*/  LDC R84, c[0x0][0x3f4] ;  /* 0x0000fd00ff547b82 */ /* 0x000e260000000800 */
[----:B------:R-:W3:Y:S01]  /*31d0*/  LDL.LU R58, [R1+0x10] ;  /* 0x00001000013a7983 */ /* 0x000ee20000300800 */
[----:B------:R-:W-:Y:S01]  /*31e0*/  VIADD R26, R26, 0xffffffff ;  /* 0xffffffff1a1a7836 */ /* 0x000fe20000000000 */
[----:B------:R-:W-:Y:S05]  /*31f0*/  YIELD ;  /* 0x0000000000007946 */ /* 0x000fea0003800000 */
[----:B------:R-:W-:Y:S01]  /*3200*/  ISETP.GT.AND P3, PT, R26, R25, PT ;  /* 0x000000191a00720c */ /* 0x000fe20003f64270 */
[----:B------:R-:W-:Y:S01]  /*3210*/  BSSY B0, `(.L_x_351) ;  /* 0x0000986000007945 */ /* 0x000fe20003800000 */
[----:B0-----:R-:W-:-:S02]  /*3220*/  ISETP.GE.AND P2, PT, R84, 0x1, PT ;  /* 0x000000015400780c */ /* 0x001fc40003f46270 */
[----:B--2---:R-:W-:Y:S02]  /*3230*/  LEA R113, R232, R48, 0xf ;  /* 0x00000030e8717211 */ /* 0x004fe400078e78ff */
[----:B---3--:R-:W-:-:S03]  /*3240*/  LOP3.LUT R58, R58, 0xfffffffb, RZ, 0xc0, !PT ;  /* 0xfffffffb3a3a7812 */ /* 0x008fc600078ec0ff */
[----:B------:R-:W-:-:S04]  /*3250*/  IMAD.IADD R113, R22, 0x1, R113 ;  /* 0x0000000116717824 */ /* 0x000fc800078e0271 */
[----:B------:R-:W-:-:S05]  /*3260*/  @P3 LOP3.LUT R58, R58, 0x4, RZ, 0xfc, !PT ;  /* 0x000000043a3a3812 */ /* 0x000fca00078efcff */
[----:B------:R0:W-:Y:S01]  /*3270*/  STL [R1+0x10], R58 ;  /* 0x0000103a01007387 */ /* 0x0001e20000100800 */
[----:B------:R-:W-:Y:S05]  /*3280*/  @!P2 BRA `(.L_x_352) ;  /* 0x0000009000a8a947 */ /* 0x000fea0003800000 */
[----:B------:R-:W-:Y:S01]  /*3290*/  ULDC.U8 UR4, c[0x0][0x410] ;  /* 0x0001040000047ab9 */ /* 0x000fe20000000000 */
[----:B------:R-:W-:Y:S01]  /*32a0*/  SHF.R.S32.HI R49, RZ, 0x1f, R26 ;  /* 0x0000001fff317819 */ /* 0x000fe2000001141a */
[-C--:B------:R-:W-:Y:S01]  /*32b0*/  IMAD R48, R0, R26.reuse, RZ ;  /* 0x0000001a00307224 */ /* 0x080fe200078e02ff */
[----:B------:R-:W-:Y:S01]  /*32c0*/  ISETP.NE.AND P2, PT, RZ, UR4, PT ;  /* 0x00000004ff007c0c */ /* 0x000fe2000bf45270 */
[-C--:B------:R-:W-:Y:S02]  /*32d0*/  IMAD R50, R15, R26.reuse, RZ ;  /* 0x0000001a0f327224 */ /* 0x080fe400078e02ff */
[----:B------:R-:W-:Y:S02]  /*32e0*/  IMAD R51, R9, R26, RZ ;  /* 0x0000001a09337224 */ /* 0x000fe400078e02ff */
[C---:B------:R-:W-:Y:S02]  /*32f0*/  IMAD R85, R49.reuse, R125, R48 ;  /* 0x0000007d31557224 */ /* 0x040fe400078e0230 */
[----:B------:R-:W-:-:S02]  /*3300*/  IMAD R87, R49, R12, R50 ;  /* 0x0000000c31577224 */ /* 0x000fc400078e0232 */
[----:B------:R-:W-:Y:S02]  /*3310*/  IMAD R53, R49, R6, R51 ;  /* 0x0000000631357224 */ /* 0x000fe400078e0233 */
[----:B------:R-:W-:Y:S02]  /*3320*/  IMAD R116, R26, -0x80, R2 ;  /* 0xffffff801a747824 */ /* 0x000fe400078e0202 */
[----:B------:R-:W-:-:S03]  /*3330*/  IMAD.WIDE.U32 R120, R125, R26, RZ ;  /* 0x0000001a7d787225 */ /* 0x000fc600078e00ff */
[----:B------:R-:W-:Y:S01]  /*3340*/  VIMNMX R116, R116, 0x80, PT ;  /* 0x0000008074747848 */ /* 0x000fe20003fe0100 */
[----:B------:R-:W-:-:S04]  /*3350*/  IMAD.WIDE.U32 R48, R12, R26, RZ ;  /* 0x0000001a0c307225 */ /* 0x000fc800078e00ff */
[----:B------:R-:W-:-:S04]  /*3360*/  IMAD.WIDE.U32 R50, R6, R26, RZ ;  /* 0x0000001a06327225 */ /* 0x000fc800078e00ff */
[----:B------:R-:W-:Y:S02]  /*3370*/  IMAD.IADD R85, R121, 0x1, R85 ;  /* 0x0000000179557824 */ /* 0x000fe400078e0255 */
[----:B------:R-:W-:Y:S02]  /*3380*/  IMAD.IADD R87, R49, 0x1, R87 ;  /* 0x0000000131577824 */ /* 0x000fe400078e0257 */
[----:B------:R-:W-:Y:S01]  /*3390*/  IMAD.IADD R86, R51, 0x1, R53 ;  /* 0x0000000133567824 */ /* 0x000fe200078e0235 */
[----:B------:R-:W-:Y:S06]  /*33a0*/  @!P2 BRA `(.L_x_353) ;  /* 0x0000004400b4a947 */ /* 0x000fec0003800000 */
[----:B------:R-:W-:Y:S01]  /*33b0*/  ISETP.GE.AND P2, PT, R23, R116, PT ;  /* 0x000000741700720c */ /* 0x000fe20003f46270 */
[----:B------:R-:W-:Y:S01]  /*33c0*/  BSSY B1, `(.L_x_354) ;  /* 0x000001e000017945 */ /* 0x000fe20003800000 */
        /* <DEDUP_REMOVED lines=11> */
[----:B------:R-:W-:Y:S01]  /*3480*/  CS2R R82, SRZ ;  /* 0x0000000000527805 */ /* 0x000fe2000001ff00 */
[----:B------:R-:W-:Y:S06]  /*3490*/  @P2 BRA `(.L_x_355) ;  /* 0x0000000000402947 */ /* 0x000fec0003800000 */
[----:B------:R-:W-:Y:S01]  /*34a0*/  ULDC.64 UR4, c[0x0][0x3e8] ;  /* 0x0000fa0000047ab9 */ /* 0x000fe20000000a00 */
[----:B------:R-:W-:Y:S02]  /*34b0*/  CS2R R80, SRZ ;  /* 0x0000000000507805 */ /* 0x000fe4000001ff00 */
[----:B------:R-:W-:Y:S02]  /*34c0*/  IADD3 R56, P3, P4, R98, UR4, R48 ;  /* 0x0000000462387c10 */ /* 0x000fe4000fc7e030 */
[----:B------:R-:W-:Y:S02]  /*34d0*/  CS2R R82, SRZ ;  /* 0x0000000000527805 */ /* 0x000fe4000001ff00 */
[----:B------:R-:W-:Y:S01]  /*34e0*/  IADD3.X R57, R38, UR5, R87, P3, P4 ;  /* 0x0000000526397c10 */ /* 0x000fe20009fe8457 */
[----:B------:R-:W-:Y:S02]  /*34f0*/  ULDC.64 UR4, c[0x0][0x400] ;  /* 0x0001000000047ab9 */ /* 0x000fe40000000a00 */
[----:B------:R-:W-:-:S04]  /*3500*/  IADD3 R54, P3, P4, R94, UR4, R50 ;  /* 0x000000045e367c10 */ /* 0x000fc8000fc7e032 */
[----:B------:R-:W-:Y:S02]  /*3510*/  IADD3.X R55, R106, UR5, R86, P3, P4 ;  /* 0x000000056a377c10 */ /* 0x000fe40009fe8456 */
[----:B------:R-:W-:Y:S02]  /*3520*/  ISETP.GE.AND P3, PT, R18, R84, PT ;  /* 0x000000541200720c */ /* 0x000fe40003f66270 */
[----:B------:R-:W-:Y:S02]  /*3530*/  CS2R R76, SRZ ;  /* 0x00000000004c7805 */ /* 0x000fe4000001ff00 */
[----:B------:R-:W-:-:S09]  /*3540*/  CS2R R78, SRZ ;  /* 0x00000000004e7805 */ /* 0x000fd2000001ff00 */
[----:B------:R1:W5:Y:S04]  /*3550*/  @!P3 LDG.E.64 R80, desc[UR42][R56.64] ;  /* 0x0000002a3850b981 */ /* 0x000368000c1e1b00 */
[----:B------:R1:W5:Y:S01]  /*3560*/  @!P3 LDG.E.64 R82, desc[UR42][R54.64] ;  /* 0x0000002a3652b981 */ /* 0x000362000c1e1b00 */
[----:B------:R-:W-:-:S13]  /*3570*/  ISETP.GE.AND P3, PT, R233, R84, PT ;  /* 0x00000054e900720c */ /* 0x000fda0003f66270 */
[----:B------:R1:W5:Y:S04]  /*3580*/  @!P3 LDG.E.64 R76, desc[UR42][R56.64+0x40] ;  /* 0x0000402a384cb981 */ /* 0x000368000c1e1b00 */
[----:B------:R1:W5:Y:S02]  /*3590*/  @!P3 LDG.E.64 R78, desc[UR42][R54.64+0x40] ;  /* 0x0000402a364eb981 */ /* 0x000364000c1e1b00 */
.L_x_355:
[----:B------:R-:W-:Y:S05]  /*35a0*/  BSYNC B1 ;  /* 0x0000000000017941 */ /* 0x000fea0003800000 */
.L_x_354:
[----:B-1----:R-:W-:Y:S01]  /*35b0*/  VIADD R54, R23, 0x20 ;  /* 0x0000002017367836 */ /* 0x002fe20000000000 */
[----:B------:R-:W-:Y:S04]  /*35c0*/  BSSY B1, `(.L_x_356) ;  /* 0x0000017000017945 */ /* 0x000fe80003800000 */
[----:B------:R-:W-:-:S13]  /*35d0*/  ISETP.GE.AND P3, PT, R54, R116, PT ;  /* 0x000000743600720c */ /* 0x000fda0003f66270 */
[----:B------:R-:W-:Y:S05]  /*35e0*/  @P3 BRA `(.L_x_357) ;  /* 0x0000000000503947 */ /* 0x000fea0003800000 */
[----:B------:R-:W-:Y:S01]  /*35f0*/  IADD3 R56, P4, P5, R98, R48, R14 ;  /* 0x0000003062387210 */ /* 0x000fe20007d9e00e */
[----:B------:R-:W-:Y:S01]  /*3600*/  ULDC.64 UR4, c[0x0][0x3e8] ;  /* 0x0000fa0000047ab9 */ /* 0x000fe20000000a00 */
[----:B------:R-:W-:Y:S02]  /*3610*/  CS2R R72, SRZ ;  /* 0x0000000000487805 */ /* 0x000fe4000001ff00 */
[----:B------:R-:W-:Y:S02]  /*3620*/  CS2R R74, SRZ ;  /* 0x00000000004a7805 */ /* 0x000fe4000001ff00 */
[----:B------:R-:W-:Y:S02]  /*3630*/  IADD3.X R57, R38, R87, R21, P4, P5 ;  /* 0x0000005726397210 */ /* 0x000fe400027ea415 */
[----:B------:R-:W-:-:S04]  /*3640*/  IADD3 R54, P4, P5, R94, R50, R8 ;  /* 0x000000325e367210 */ /* 0x000fc80007d9e008 */
[----:B------:R-:W-:Y:S02]  /*3650*/  IADD3.X R55, R106, R86, R11, P4, P5 ;  /* 0x000000566a377210 */ /* 0x000fe400027ea40b */
[----:B------:R-:W-:-:S04]  /*3660*/  IADD3 R56, P4, R56, UR4, RZ ;  /* 0x0000000438387c10 */ /* 0x000fc8000ff9e0ff */
[----:B------:R-:W-:Y:S01]  /*3670*/  IADD3.X R57, R57, UR5, RZ, P4, !PT ;  /* 0x0000000539397c10 */ /* 0x000fe2000a7fe4ff */
[----:B------:R-:W-:Y:S02]  /*3680*/  ULDC.64 UR4, c[0x0][0x400] ;  /* 0x0001000000047ab9 */ /* 0x000fe40000000a00 */
[----:B------:R-:W-:-:S04]  /*3690*/  IADD3 R54, P4, R54, UR4, RZ ;  /* 0x0000000436367c10 */ /* 0x000fc8000ff9e0ff */
[----:B------:R-:W-:Y:S02]  /*36a0*/  IADD3.X R55, R55, UR5, RZ, P4, !PT ;  /* 0x0000000537377c10 */ /* 0x000fe4000a7fe4ff */
        /* <DEDUP_REMOVED lines=8> */
.L_x_357:
[----:B------:R-:W-:Y:S05]  /*3730*/  BSYNC B1 ;  /* 0x0000000000017941 */ /* 0x000fea0003800000 */
.L_x_356:
[----:B-1----:R-:W-:Y:S01]  /*3740*/  IADD3 R55, R23, 0x40, RZ ;  /* 0x0000004017377810 */ /* 0x002fe20007ffe0ff */
[----:B------:R-:W-:Y:S01]  /*3750*/  IMAD.MOV.U32 R54, RZ, RZ, R58 ;  /* 0x000000ffff367224 */ /* 0x000fe200078e003a */
[----:B------:R-:W-:Y:S01]  /*3760*/  BSSY B1, `(.L_x_358) ;  /* 0x000001b000017945 */ /* 0x000fe20003800000 */
[----:B------:R-:W-:Y:S02]  /*3770*/  CS2R R66, SRZ ;  /* 0x0000000000427805 */ /* 0x000fe4000001ff00 */
[----:B------:R-:W-:Y:S02]  /*3780*/  ISETP.GE.AND P4, PT, R55, R116, PT ;  /* 0x000000743700720c */ /* 0x000fe40003f86270 */
[----:B------:R-:W-:-:S11]  /*3790*/  LOP3.LUT R54, R54, 0xfffffffe, RZ, 0xc0, !PT ;  /* 0xfffffffe36367812 */ /* 0x000fd600078ec0ff */
[----:B------:R-:W-:-:S05]  /*37a0*/  @P4 LOP3.LUT R54, R54, 0x1, RZ, 0xfc, !PT ;  /* 0x0000000136364812 */ /* 0x000fca00078efcff */
[----:B------:R1:W-:Y:S01]  /*37b0*/  STL [R1+0x10], R54 ;  /* 0x0000103601007387 */ /* 0x0003e20000100800 */
[----:B------:R-:W-:Y:S05]  /*37c0*/  @P4 BRA `(.L_x_359) ;  /* 0x0000000000504947 */ /* 0x000fea0003800000 */
[----:B------:R-:W-:Y:S01]  /*37d0*/  IADD3 R56, P4, P5, R98, R13, R48 ;  /* 0x0000000d62387210 */ /* 0x000fe20007d9e030 */
[----:B------:R-:W-:Y:S01]  /*37e0*/  ULDC.64 UR4, c[0x0][0x3e8] ;  /* 0x0000fa0000047ab9 */ /* 0x000fe20000000a00 */
[----:B------:R-:W-:Y:S02]  /*37f0*/  CS2R R64, SRZ ;  /* 0x0000000000407805 */ /* 0x000fe4000001ff00 */
[----:B------:R-:W-:Y:S02]  /*3800*/  CS2R R66, SRZ ;  /* 0x0000000000427805 */ /* 0x000fe4000001ff00 */
[----:B------:R-:W-:Y:S02]  /*3810*/  IADD3.X R57, R38, R20, R87, P4, P5 ;  /* 0x0000001426397210 */ /* 0x000fe400027ea457 */
[----:B-1----:R-:W-:-:S04]  /*3820*/  IADD3 R54, P4, P5, R94, R7, R50 ;  /* 0x000000075e367210 */ /* 0x002fc80007d9e032 */
        /* <DEDUP_REMOVED lines=14> */
.L_x_359:
[----:B------:R-:W-:Y:S05]  /*3910*/  BSYNC B1 ;  /* 0x0000000000017941 */ /* 0x000fea0003800000 */
.L_x_358:
[----:B------:R-:W-:Y:S01]  /*3920*/  VIADD R112, R23, 0x60 ;  /* 0x0000006017707836 */ /* 0x000fe20000000000 */
[----:B------:R-:W-:Y:S01]  /*3930*/  BSSY B1, `(.L_x_360) ;  /* 0x0000020000017945 */ /* 0x000fe20003800000 */
[----:B--2---:R-:W-:Y:S02]  /*3940*/  CS2R R56, SRZ ;  /* 0x0000000000387805 */ /* 0x004fe4000001ff00 */
[----:B-1----:R-:W-:Y:S02]  /*3950*/  CS2R R54, SRZ ;  /* 0x0000000000367805 */ /* 0x002fe4000001ff00 */
[----:B0-----:R-:W-:Y:S02]  /*3960*/  CS2R R58, SRZ ;  /* 0x00000000003a7805 */ /* 0x001fe4000001ff00 */
[----:B------:R-:W-:-:S13]  /*3970*/  ISETP.GE.AND P4, PT, R112, R116, PT ;  /* 0x000000747000720c */ /* 0x000fda0003f86270 */
[----:B------:R-:W-:Y:S05]  /*3980*/  @P4 BRA `(.L_x_361) ;  /* 0x0000000000684947 */ /* 0x000fea0003800000 */
[----:B------:R-:W0:Y:S01]  /*3990*/  LDC.64 R52, c[0x0][0x3f8] ;  /* 0x0000fe00ff347b82 */ /* 0x000e220000000a00 */
[----:B------:R-:W-:Y:S01]  /*39a0*/  IMAD.MOV.U32 R49, RZ, RZ, R87 ;  /* 0x000000ffff317224 */ /* 0x000fe200078e0057 */
[----:B------:R-:W-:Y:S01]  /*39b0*/  ULDC.64 UR4, c[0x0][0x3e8] ;  /* 0x0000fa0000047ab9 */ /* 0x000fe20000000a00 */
[----:B------:R-:W-:Y:S01]  /*39c0*/  IMAD.MOV.U32 R51, RZ, RZ, R86 ;  /* 0x000000ffff337224 */ /* 0x000fe200078e0056 */
[----:B------:R-:W-:Y:S02]  /*39d0*/  CS2R R56, SRZ ;  /* 0x0000000000387805 */ /* 0x000fe4000001ff00 */
[----:B------:R-:W-:Y:S01]  /*39e0*/  CS2R R58, SRZ ;  /* 0x00000000003a7805 */ /* 0x000fe2000001ff00 */
[----:B0-----:R-:W-:Y:S02]  /*39f0*/  IMAD R53, R53, 0x60, RZ ;  /* 0x0000006035357824 */ /* 0x001fe400078e02ff */
[----:B------:R-:W-:-:S04]  /*3a00*/  IMAD.WIDE.U32 R48, R52, 0x60, R48 ;  /* 0x0000006034307825 */ /* 0x000fc800078e0030 */
[----:B------:R-:W-:Y:S01]  /*3a10*/  IMAD.IADD R49, R49, 0x1, R53 ;  /* 0x0000000131317824 */ /* 0x000fe200078e0235 */
[----:B------:R-:W-:Y:S01]  /*3a20*/  IADD3 R48, P5, P6, R98, UR4, R48 ;  /* 0x0000000462307c10 */ /* 0x000fe2000febe030 */
[----:B------:R-:W0:Y:S03]  /*3a30*/  LDC.64 R52, c[0x0][0x408] ;  /* 0x00010200ff347b82 */ /* 0x000e260000000a00 */
[----:B------:R-:W-:Y:S01]  /*3a40*/  IADD3.X R49, R38, UR5, R49, P5, P6 ;  /* 0x0000000526317c10 */ /* 0x000fe2000afec431 */
[----:B------:R-:W-:Y:S01]  /*3a50*/  ULDC.64 UR4, c[0x0][0x400] ;  /* 0x0001000000047ab9 */ /* 0x000fe20000000a00 */
[----:B0-----:R-:W-:-:S04]  /*3a60*/  IMAD.WIDE.U32 R50, R52, 0x60, R50 ;  /* 0x0000006034327825 */ /* 0x001fc800078e0032 */
[----:B------:R-:W-:Y:S01]  /*3a70*/  IMAD R53, R53, 0x60, RZ ;  /* 0x0000006035357824 */ /* 0x000fe200078e02ff */
[----:B------:R-:W-:-:S04]  /*3a80*/  IADD3 R50, P5, P6, R94, UR4, R50 ;  /* 0x000000045e327c10 */ /* 0x000fc8000febe032 */
[----:B------:R-:W-:-:S04]  /*3a90*/  IADD3 R51, R51, R53, RZ ;  /* 0x0000003533337210 */ /* 0x000fc80007ffe0ff */
        /* <DEDUP_REMOVED lines=9> */
.L_x_361:
[----:B------:R-:W-:Y:S05]  /*3b30*/  BSYNC B1 ;  /* 0x0000000000017941 */ /* 0x000fea0003800000 */
.L_x_360:
[----:B------:R-:W-:Y:S01]  /*3b40*/  UISETP.NE.AND UP0, UPT, UR46, 0x3, UPT ;  /* 0x000000032e00788c */ /* 0x000fe2000bf05270 */
[----:B-----5:R-:W-:Y:S01]  /*3b50*/  IMAD.MOV.U32 R139, RZ, RZ, R76 ;  /* 0x000000ffff8b7224 */ /* 0x020fe200078e004c */
[----:B------:R-:W-:Y:S01]  /*3b60*/  MOV R136, R72 ;  /* 0x0000004800887202 */ /* 0x000fe20000000f00 */
[----:B------:R-:W-:Y:S01]  /*3b70*/  IMAD.MOV.U32 R142, RZ, RZ, R80 ;  /* 0x000000ffff8e7224 */ /* 0x000fe200078e0050 */
[----:B------:R-:W-:Y:S01]  /*3b80*/  MOV R133, R66 ;  /* 0x0000004200857202 */ /* 0x000fe20000000f00 */
[----:B------:R-:W-:Y:S01]  /*3b90*/  IMAD.MOV.U32 R140, RZ, RZ, R78 ;  /* 0x000000ffff8c7224 */ /* 0x000fe200078e004e */
[----:B------:R-:W-:Y:S01]  /*3ba0*/  PLOP3.LUT P5, PT, PT, PT, UP0, 0x80, 0x0 ;  /* 0x000000000000781c */ /* 0x000fe20003faf008 */
[----:B------:R-:W-:Y:S02]  /*3bb0*/  IMAD.MOV.U32 R143, RZ, RZ, R82 ;  /* 0x000000ffff8f7224 */ /* 0x000fe400078e0052 */
[----:B------:R-:W-:Y:S02]  /*3bc0*/  IMAD.MOV.U32 R134, RZ, RZ, R68 ;  /* 0x000000ffff867224 */ /* 0x000fe400078e0044 */
        /* <DEDUP_REMOVED lines=9> */
[----:B------:R-:W-:Y:S06]  /*3c60*/  @!P5 BRA `(.L_x_362) ;  /* 0x000000000004d947 */ /* 0x000fec0003800000 */
[----:B------:R-:W-:Y:S01]  /*3c70*/  BPT.TRAP 0x1 ;  /* 0x000000040000795c */ /* 0x000fe20000300000 */
.L_x_362:
[----:B------:R-:W-:Y:S01]  /*3c80*/  IMAD R112, R232, 0x8, R22 ;  /* 0x00000008e8707824 */ /* 0x000fe200078e0216 */
[----:B------:R-:W-:Y:S01]  /*3c90*/  SHF.L.U32 R126, R234, 0x1f, RZ ;  /* 0x0000001fea7e7819 */ /* 0x000fe200000006ff */
[----:B------:R-:W-:Y:S03]  /*3ca0*/  BSSY B1, `(.L_x_363) ;  /* 0x0000003000017945 */ /* 0x000fe60003800000 */
[----:B------:R-:W1:Y:S02]  /*3cb0*/  SYNCS.PHASECHK.TRANS64.TRYWAIT P6, [R112+URZ+0x38890], R126 ;  /* 0x0388907e700075a7 */ /* 0x000e6400080c017f */
[----:B-1----:R-:W-:Y:S05]  /*3cc0*/  @!P6 BRA `(.L_x_364) ;  /* 0x000002700018e947 */ /* 0x002fea0003800000 */
.L_x_671:
[----:B------:R-:W-:Y:S05]  /*3cd0*/  BSYNC B1 ;  /* 0x0000000000017941 */ /* 0x000fea0003800000 */
.L_x_363:
[----:B------:R-:W-:Y:S04]  /*3ce0*/  BSSY B1, `(.L_x_365) ;  /* 0x00000f8000017945 */ /* 0x000fe80003800000 */
[----:B------:R-:W-:Y:S05]  /*3cf0*/  @P2 BRA `(.L_x_366) ;  /* 0x0000000c00d82947 */ /* 0x000fea0003800000 */
[----:B------:R-:W-:Y:S01]  /*3d00*/  IADD3 R141, P2, R46, R120, RZ ;  /* 0x000000782e8d7210 */ /* 0x000fe20007f5e0ff */
[----:B------:R-:W-:Y:S03]  /*3d10*/  BSSY B2, `(.L_x_367) ;  /* 0x000007b000027945 */ /* 0x000fe60003800000 */
[----:B------:R-:W-:Y:S01]  /*3d20*/  IADD3.X R138, R85, R36, RZ, P2, !PT ;  /* 0x00000024558a7210 */ /* 0x000fe200017fe4ff */
[----:B------:R-:W-:Y:S08]  /*3d30*/  @P0 BRA `(.L_x_368) ;  /* 0x0000000400e00947 */ /* 0x000ff00003800000 */
[----:B0-----:R0:W2:Y:S01]  /*3d40*/  LDS.128 R48, [R113+0x28400] ;  /* 0x0284000071307984 */ /* 0x0010a20000000c00 */
[----:B------:R-:W-:Y:S01]  /*3d50*/  ISETP.GE.AND P2, PT, R18, R84, PT ;  /* 0x000000541200720c */ /* 0x000fe20003f46270 */
[----:B------:R-:W-:-:S12]  /*3d60*/  BSSY B3, `(.L_x_369) ;  /* 0x0000071000037945 */ /* 0x000fd80003800000 */
[----:B0-----:R-:W-:Y:S05]  /*3d70*/  @P2 BRA `(.L_x_370) ;  /* 0x0000000400bc2947 */ /* 0x001fea0003800000 */
[--C-:B------:R-:W-:Y:S02]  /*3d80*/  SHF.R.U32.HI R144, RZ, 0x8, R81.reuse ;  /* 0x00000008ff907819 */ /* 0x100fe40000011651 */
[--C-:B------:R-:W-:Y:S02]  /*3d90*/  SHF.R.U32.HI R82, RZ, 0x10, R81.reuse ;  /* 0x00000010ff527819 */ /* 0x100fe40000011651 */
[----:B------:R-:W-:Y:S01]  /*3da0*/  LOP3.LUT R145, R81, 0xff, RZ, 0xc0, !PT ;  /* 0x000000ff51917812 */ /* 0x000fe200078ec0ff */
[----:B------:R-:W-:Y:S01]  /*3db0*/  IMAD.SHL.U32 R144, R144, 0x100, RZ ;  /* 0x0000010090907824 */ /* 0x000fe200078e00ff */
[----:B------:R-:W-:Y:S01]  /*3dc0*/  SHF.R.U32.HI R81, RZ, 0x18, R81 ;  /* 0x00000018ff517819 */ /* 0x000fe20000011651 */
[----:B------:R-:W-:Y:S01]  /*3dd0*/  IMAD.U32 R82, R82, 0x10000, RZ ;  /* 0x0001000052527824 */ /* 0x000fe200078e00ff */
[----:B------:R-:W-:Y:S02]  /*3de0*/  SHF.R.U32.HI R146, RZ, 0x8, R83 ;  /* 0x00000008ff927819 */ /* 0x000fe40000011653 */
[----:B------:R-:W-:-:S02]  /*3df0*/  PRMT R81, R81, 0x654, R145 ;  /* 0x0000065451517816 */ /* 0x000fc40000000091 */
[--C-:B------:R-:W-:Y:S01]  /*3e00*/  SHF.R.U32.HI R80, RZ, 0x10, R83.reuse ;  /* 0x00000010ff507819 */ /* 0x100fe20000011653 */
[----:B------:R-:W-:Y:S01]  /*3e10*/  IMAD.SHL.U32 R146, R146, 0x100, RZ ;  /* 0x0000010092927824 */ /* 0x000fe200078e00ff */
[----:B------:R-:W-:Y:S02]  /*3e20*/  LOP3.LUT R147, R83, 0xff, RZ, 0xc0, !PT ;  /* 0x000000ff53937812 */ /* 0x000fe400078ec0ff */
[----:B------:R-:W-:Y:S02]  /*3e30*/  LOP3.LUT R81, R81, 0xff00, R144, 0xf8, !PT ;  /* 0x0000ff0051517812 */ /* 0x000fe400078ef890 */
[----:B------:R-:W-:Y:S02]  /*3e40*/  SHF.R.U32.HI R83, RZ, 0x18, R83 ;  /* 0x00000018ff537819 */ /* 0x000fe40000011653 */
[----:B------:R-:W-:Y:S02]  /*3e50*/  LOP3.LUT R81, R81, 0xff0000, R82, 0xf8, !PT ;  /* 0x00ff000051517812 */ /* 0x000fe400078ef852 */
[----:B------:R-:W-:-:S02]  /*3e60*/  PRMT R83, R83, 0x654, R147 ;  /* 0x0000065453537816 */ /* 0x000fc40000000093 */
[----:B------:R-:W-:Y:S02]  /*3e70*/  F2FP.F16.E4M3.UNPACK_B R82, R143.H1 ;  /* 0x0000008fff52723e */ /* 0x000fe400030006ff */
[----:B--2---:R-:W-:Y:S02]  /*3e80*/  F2FP.F16.E4M3.UNPACK_B R144, R49 ;  /* 0x00000031ff90723e */ /* 0x004fe400020006ff */
[----:B------:R-:W-:Y:S01]  /*3e90*/  LOP3.LUT R146, R83, 0xff00, R146, 0xf8, !PT ;  /* 0x0000ff0053927812 */ /* 0x000fe200078ef892 */
[----:B------:R-:W-:Y:S01]  /*3ea0*/  HADD2.F32 R148, -RZ, R82.H0_H0 ;  /* 0x20000052ff947230 */ /* 0x000fe20000004100 */
[-C--:B------:R-:W-:Y:S01]  /*3eb0*/  F2FP.F16.E4M3.UNPACK_B R145, R142.reuse.H1 ;  /* 0x0000008eff91723e */ /* 0x080fe200030006ff */
[--C-:B------:R-:W-:Y:S01]  /*3ec0*/  HADD2.F32 R83, -RZ, R144.reuse.H1_H1 ;  /* 0x30000090ff537230 */ /* 0x100fe20000004100 */
[----:B------:R-:W-:Y:S01]  /*3ed0*/  F2FP.F16.E4M3.UNPACK_B R143, R143 ;  /* 0x0000008fff8f723e */ /* 0x000fe200020006ff */
[----:B------:R-:W-:Y:S01]  /*3ee0*/  HADD2.F32 R144, -RZ, R144.H0_H0 ;  /* 0x20000090ff907230 */ /* 0x000fe20000004100 */
[----:B------:R-:W-:Y:S01]  /*3ef0*/  F2FP.F16.E4M3.UNPACK_B R142, R142 ;  /* 0x0000008eff8e723e */ /* 0x000fe200020006ff */
[----:B------:R-:W-:-:S02]  /*3f00*/  HADD2.F32 R147, -RZ, R145.H0_H0 ;  /* 0x20000091ff937230 */ /* 0x000fc40000004100 */
[-C--:B------:R-:W-:Y:S01]  /*3f10*/  FMUL.FTZ R149, R83, R148.reuse ;  /* 0x0000009453957220 */ /* 0x080fe20000410000 */
[----:B------:R-:W-:Y:S02]  /*3f20*/  HADD2.F32 R145, -RZ, R145.H1_H1 ;  /* 0x30000091ff917230 */ /* 0x000fe40000004100 */
[C---:B------:R-:W-:Y:S01]  /*3f30*/  FMUL.FTZ R148, R144.reuse, R148 ;  /* 0x0000009490947220 */ /* 0x040fe20000410000 */
[----:B------:R-:W-:-:S03]  /*3f40*/  FFMA.FTZ R144, R144, R147, -R149 ;  /* 0x0000009390907223 */ /* 0x000fc60000010895 */
[----:B------:R-:W-:Y:S01]  /*3f50*/  FFMA.FTZ R83, R83, R147, R148 ;  /* 0x0000009353537223 */ /* 0x000fe20000010094 */
[----:B------:R-:W-:Y:S01]  /*3f60*/  F2FP.F16.E4M3.UNPACK_B R148, R49.H1 ;  /* 0x00000031ff94723e */ /* 0x000fe200030006ff */
[----:B------:R-:W-:-:S04]  /*3f70*/  HADD2.F32 R147, -RZ, R82.H1_H1 ;  /* 0x30000052ff937230 */ /* 0x000fc80000004100 */
[--C-:B------:R-:W-:Y:S02]  /*3f80*/  HADD2.F32 R49, -RZ, R148.reuse.H1_H1 ;  /* 0x30000094ff317230 */ /* 0x100fe40000004100 */
[----:B------:R-:W-:-:S03]  /*3f90*/  HADD2.F32 R82, -RZ, R148.H0_H0 ;  /* 0x20000094ff527230 */ /* 0x000fc60000004100 */
[CC--:B------:R-:W-:Y:S02]  /*3fa0*/  FMUL.FTZ R148, R49.reuse, R147.reuse ;  /* 0x0000009331947220 */ /* 0x0c0fe40000410000 */
[C---:B------:R-:W-:Y:S02]  /*3fb0*/  FMUL.FTZ R147, R82.reuse, R147 ;  /* 0x0000009352937220 */ /* 0x040fe40000410000 */
[-C--:B------:R-:W-:Y:S02]  /*3fc0*/  FFMA.FTZ R82, R82, R145.reuse, -R148 ;  /* 0x0000009152527223 */ /* 0x080fe40000010894 */
[----:B------:R-:W-:Y:S01]  /*3fd0*/  FFMA.FTZ R145, R49, R145, R147 ;  /* 0x0000009131917223 */ /* 0x000fe20000010093 */
[----:B------:R-:W-:Y:S02]  /*3fe0*/  IMAD.U32 R49, R80, 0x10000, RZ ;  /* 0x0001000050317824 */ /* 0x000fe400078e00ff */
[----:B------:R-:W-:Y:S01]  /*3ff0*/  IMAD.MOV.U32 R80, RZ, RZ, R51 ;  /* 0x000000ffff507224 */ /* 0x000fe200078e0033 */
[----:B------:R-:W-:-:S02]  /*4000*/  F2FP.F16.E4M3.UNPACK_B R51, R81.H1 ;  /* 0x00000051ff33723e */ /* 0x000fc400030006ff */
[----:B------:R-:W-:Y:S02]  /*4010*/  LOP3.LUT R49, R146, 0xff0000, R49, 0xf8, !PT ;  /* 0x00ff000092317812 */ /* 0x000fe400078ef831 */
[-C--:B------:R-:W-:Y:S01]  /*4020*/  F2FP.F16.E4M3.UNPACK_B R149, R80.reuse ;  /* 0x00000050ff95723e */ /* 0x080fe200020006ff */
[--C-:B------:R-:W-:Y:S01]  /*4030*/  HADD2.F32 R148, -RZ, R51.reuse.H0_H0 ;  /* 0x20000033ff947230 */ /* 0x100fe20000004100 */
[-C--:B------:R-:W-:Y:S01]  /*4040*/  F2FP.F16.E4M3.UNPACK_B R146, R49.reuse.H1 ;  /* 0x00000031ff92723e */ /* 0x080fe200030006ff */
[----:B------:R-:W-:Y:S01]  /*4050*/  HADD2.F32 R51, -RZ, R51.H1_H1 ;  /* 0x30000033ff337230 */ /* 0x000fe20000004100 */
[----:B------:R-:W-:Y:S01]  /*4060*/  F2FP.F16.E4M3.UNPACK_B R80, R80.H1 ;  /* 0x00000050ff50723e */ /* 0x000fe200030006ff */
[--C-:B------:R-:W-:Y:S01]  /*4070*/  HADD2.F32 R147, -RZ, R149.reuse.H1_H1 ;  /* 0x30000095ff937230 */ /* 0x100fe20000004100 */
[----:B------:R-:W-:Y:S01]  /*4080*/  F2FP.SATFINITE.E4M3.F32.PACK_AB_MERGE_C R82, R145, R82, RZ ;  /* 0x000000529152723e */ /* 0x000fe200048070ff */
[--C-:B------:R-:W-:Y:S01]  /*4090*/  HADD2.F32 R150, -RZ, R146.reuse.H0_H0 ;  /* 0x20000092ff967230 */ /* 0x100fe20000004100 */
[----:B------:R-:W-:Y:S01]  /*40a0*/  F2FP.F16.E4M3.UNPACK_B R49, R49 ;  /* 0x00000031ff31723e */ /* 0x000fe200020006ff */
[----:B------:R-:W-:Y:S01]  /*40b0*/  HADD2.F32 R149, -RZ, R149.H0_H0 ;  /* 0x20000095ff957230 */ /* 0x000fe20000004100 */
[----:B------:R-:W-:Y:S01]  /*40c0*/  F2FP.SATFINITE.E4M3.F32.PACK_AB_MERGE_C R83, R83, R144, R82 ;  /* 0x000000905353723e */ /* 0x000fe20004807052 */
[----:B------:R-:W-:-:S02]  /*40d0*/  HADD2.F32 R146, -RZ, R146.H1_H1 ;  /* 0x30000092ff927230 */ /* 0x000fc40000004100 */
[----:B------:R-:W-:Y:S01]  /*40e0*/  FMUL.FTZ R151, R147, R150 ;  /* 0x0000009693977220 */ /* 0x000fe20000410000 */
[----:B------:R-:W-:Y:S02]  /*40f0*/  F2FP.F16.E4M3.UNPACK_B R82, R50 ;  /* 0x00000032ff52723e */ /* 0x000fe400020006ff */
[----:B------:R-:W-:Y:S01]  /*4100*/  F2FP.F16.E4M3.UNPACK_B R81, R81 ;  /* 0x00000051ff51723e */ /* 0x000fe200020006ff */
[C---:B------:R-:W-:Y:S01]  /*4110*/  FFMA.FTZ R151, R149.reuse, R148, -R151 ;  /* 0x0000009495977223 */ /* 0x040fe20000010897 */
[----:B------:R-:W-:Y:S01]  /*4120*/  FMUL.FTZ R149, R149, R150 ;  /* 0x0000009695957220 */ /* 0x000fe20000410000 */
[----:B------:R-:W-:Y:S02]  /*4130*/  F2FP.F16.E4M3.UNPACK_B R50, R50.H1 ;  /* 0x00000032ff32723e */ /* 0x000fe400030006ff */
[----:B------:R-:W-:Y:S02]  /*4140*/  HADD2.F32 R144, -RZ, R81.H0_H0 ;  /* 0x20000051ff907230 */ /* 0x000fe40000004100 */
[----:B------:R-:W-:Y:S01]  /*4150*/  FFMA.FTZ R149, R147, R148, R149 ;  /* 0x0000009493957223 */ /* 0x000fe20000010095 */
[----:B------:R-:W-:-:S02]  /*4160*/  HADD2.F32 R147, -RZ, R80.H1_H1 ;  /* 0x30000050ff937230 */ /* 0x000fc40000004100 */
[----:B------:R-:W-:Y:S02]  /*4170*/  HADD2.F32 R80, -RZ, R80.H0_H0 ;  /* 0x20000050ff507230 */ /* 0x000fe40000004100 */
[----:B------:R-:W-:Y:S02]  /*4180*/  HADD2.F32 R81, -RZ, R81.H1_H1 ;  /* 0x30000051ff517230 */ /* 0x000fe40000004100 */
[----:B------:R-:W-:-:S04]  /*4190*/  FMUL.FTZ R148, R147, R146 ;  /* 0x0000009293947220 */ /* 0x000fc80000410000 */
[CC--:B------:R-:W-:Y:S01]  /*41a0*/  FFMA.FTZ R148, R80.reuse, R51.reuse, -R148 ;  /* 0x0000003350947223 */ /* 0x0c0fe20000010894 */
[----:B------:R-:W-:Y:S01]  /*41b0*/  FMUL.FTZ R80, R80, R146 ;  /* 0x0000009250507220 */ /* 0x000fe20000410000 */
[--C-:B------:R-:W-:Y:S02]  /*41c0*/  HADD2.F32 R146, -RZ, R49.reuse.H0_H0 ;  /* 0x20000031ff927230 */ /* 0x100fe40000004100 */
[----:B------:R-:W-:Y:S02]  /*41d0*/  HADD2.F32 R49, -RZ, R49.H1_H1 ;  /* 0x30000031ff317230 */ /* 0x000fe40000004100 */
[----:B------:R-:W-:Y:S01]  /*41e0*/  FFMA.FTZ R80, R147, R51, R80 ;  /* 0x0000003393507223 */ /* 0x000fe20000010050 */
[--C-:B------:R-:W-:Y:S02]  /*41f0*/  HADD2.F32 R51, -RZ, R82.reuse.H1_H1 ;  /* 0x30000052ff337230 */ /* 0x100fe40000004100 */
[----:B------:R-:W-:Y:S02]  /*4200*/  HADD2.F32 R82, -RZ, R82.H0_H0 ;  /* 0x20000052ff527230 */ /* 0x000fe40000004100 */
[----:B------:R-:W-:-:S02]  /*4210*/  HADD2.F32 R147, -RZ, R143.H1_H1 ;  /* 0x3000008fff937230 */ /* 0x000fc40000004100 */
[CC--:B------:R-:W-:Y:S01]  /*4220*/  FMUL.FTZ R145, R51.reuse, R146.reuse ;  /* 0x0000009233917220 */ /* 0x0c0fe20000410000 */
[----:B------:R-:W-:Y:S02]  /*4230*/  HADD2.F32 R143, -RZ, R143.H0_H0 ;  /* 0x2000008fff8f7230 */ /* 0x000fe40000004100 */
[----:B------:R-:W-:Y:S01]  /*4240*/  FMUL.FTZ R146, R82, R146 ;  /* 0x0000009252927220 */ /* 0x000fe20000410000 */
[----:B------:R-:W-:Y:S01]  /*4250*/  F2FP.SATFINITE.E4M3.F32.PACK_AB_MERGE_C R80, R80, R148, RZ ;  /* 0x000000945050723e */ /* 0x000fe200048070ff */
[-C--:B------:R-:W-:Y:S02]  /*4260*/  FFMA.FTZ R145, R82, R144.reuse, -R145 ;  /* 0x0000009052917223 */ /* 0x080fe40000010891 */
[----:B------:R-:W-:Y:S01]  /*4270*/  FFMA.FTZ R146, R51, R144, R146 ;  /* 0x0000009033927223 */ /* 0x000fe20000010092 */
[--C-:B------:R-:W-:Y:S01]  /*4280*/  HADD2.F32 R51, -RZ, R50.reuse.H1_H1 ;  /* 0x30000032ff337230 */ /* 0x100fe20000004100 */
[----:B------:R-:W-:Y:S01]  /*4290*/  F2FP.SATFINITE.E4M3.F32.PACK_AB_MERGE_C R80, R149, R151, R80 ;  /* 0x000000979550723e */ /* 0x000fe20004807050 */
[----:B------:R-:W-:-:S03]  /*42a0*/  HADD2.F32 R50, -RZ, R50.H0_H0 ;  /* 0x20000032ff327230 */ /* 0x000fc60000004100 */
[CC--:B------:R-:W-:Y:S02]  /*42b0*/  FMUL.FTZ R82, R51.reuse, R49.reuse ;  /* 0x0000003133527220 */ /* 0x0c0fe40000410000 */
[C---:B------:R-:W-:Y:S02]  /*42c0*/  FMUL.FTZ R144, R50.reuse, R49 ;  /* 0x0000003132907220 */ /* 0x040fe40000410000 */
[-C--:B------:R-:W-:Y:S01]  /*42d0*/  FFMA.FTZ R49, R50, R81.reuse, -R82 ;  /* 0x0000005132317223 */ /* 0x080fe20000010852 */
[----:B------:R-:W-:Y:S01]  /*42e0*/  F2FP.F16.E4M3.UNPACK_B R82, R48.H1 ;  /* 0x00000030ff52723e */ /* 0x000fe200030006ff */
[----:B------:R-:W-:Y:S01]  /*42f0*/  FFMA.FTZ R50, R51, R81, R144 ;  /* 0x0000005133327223 */ /* 0x000fe20000010090 */
[--C-:B------:R-:W-:Y:S02]  /*4300*/  HADD2.F32 R81, -RZ, R142.reuse.H1_H1 ;  /* 0x3000008eff517230 */ /* 0x100fe40000004100 */
[----:B------:R-:W-:Y:S02]  /*4310*/  HADD2.F32 R142, -RZ, R142.H0_H0 ;  /* 0x2000008eff8e7230 */ /* 0x000fe40000004100 */
[--C-:B------:R-:W-:Y:S01]  /*4320*/  HADD2.F32 R51, -RZ, R82.reuse.H1_H1 ;  /* 0x30000052ff337230 */ /* 0x100fe20000004100 */
[----:B------:R-:W-:Y:S01]  /*4330*/  F2FP.SATFINITE.E4M3.F32.PACK_AB_MERGE_C R49, R50, R49, RZ ;  /* 0x000000313231723e */ /* 0x000fe200048070ff */
[----:B------:R-:W-:-:S03]  /*4340*/  HADD2.F32 R82, -RZ, R82.H0_H0 ;  /* 0x20000052ff527230 */ /* 0x000fc60000004100 */
[C---:B------:R-:W-:Y:S01]  /*4350*/  FMUL.FTZ R144, R51.reuse, R147 ;  /* 0x0000009333907220 */ /* 0x040fe20000410000 */
[----:B------:R-:W-:Y:S01]  /*4360*/  F2FP.SATFINITE.E4M3.F32.PACK_AB_MERGE_C R145, R146, R145, R49 ;  /* 0x000000919291723e */ /* 0x000fe20004807031 */
[C---:B------:R-:W-:Y:S01]  /*4370*/  FMUL.FTZ R147, R82.reuse, R147 ;  /* 0x0000009352937220 */ /* 0x040fe20000410000 */
[----:B------:R-:W-:Y:S02]  /*4380*/  IMAD.MOV.U32 R49, RZ, RZ, R83 ;  /* 0x000000ffff317224 */ /* 0x000fe400078e0053 */
[-C--:B------:R-:W-:Y:S01]  /*4390*/  FFMA.FTZ R144, R82, R81.reuse, -R144 ;  /* 0x0000005152907223 */ /* 0x080fe20000010890 */
[----:B------:R-:W-:Y:S01]  /*43a0*/  FFMA.FTZ R147, R51, R81, R147 ;  /* 0x0000005133937223 */ /* 0x000fe20000010093 */
[----:B------:R-:W-:Y:S01]  /*43b0*/  F2FP.F16.E4M3.UNPACK_B R51, R48 ;  /* 0x00000030ff33723e */ /* 0x000fe200020006ff */
[----:B------:R-:W-:-:S03]  /*43c0*/  IMAD.MOV.U32 R50, RZ, RZ, R145 ;  /* 0x000000ffff327224 */ /* 0x000fc600078e0091 */
[----:B------:R-:W-:Y:S01]  /*43d0*/  F2FP.SATFINITE.E4M3.F32.PACK_AB_MERGE_C R144, R147, R144, RZ ;  /* 0x000000909390723e */ /* 0x000fe200048070ff */
[--C-:B------:R-:W-:Y:S02]  /*43e0*/  HADD2.F32 R48, -RZ, R51.reuse.H1_H1 ;  /* 0x30000033ff307230 */ /* 0x100fe40000004100 */
[----:B------:R-:W-:-:S03]  /*43f0*/  HADD2.F32 R51, -RZ, R51.H0_H0 ;  /* 0x20000033ff337230 */ /* 0x000fc60000004100 */
[CC--:B------:R-:W-:Y:S02]  /*4400*/  FMUL.FTZ R81, R48.reuse, R143.reuse ;  /* 0x0000008f30517220 */ /* 0x0c0fe40000410000 */
[C---:B------:R-:W-:Y:S02]  /*4410*/  FMUL.FTZ R143, R51.reuse, R143 ;  /* 0x0000008f338f7220 */ /* 0x040fe40000410000 */
[-C--:B------:R-:W-:Y:S01]  /*4420*/  FFMA.FTZ R81, R51, R142.reuse, -R81 ;  /* 0x0000008e33517223 */ /* 0x080fe20000010851 */
[----:B------:R-:W-:Y:S02]  /*4430*/  IMAD.MOV.U32 R51, RZ, RZ, R80 ;  /* 0x000000ffff337224 */ /* 0x000fe400078e0050 */
[----:B------:R-:W-:-:S05]  /*4440*/  FFMA.FTZ R143, R48, R142, R143 ;  /* 0x0000008e308f7223 */ /* 0x000fca000001008f */
[----:B------:R-:W-:-:S04]  /*4450*/  F2FP.SATFINITE.E4M3.F32.PACK_AB_MERGE_C R81, R143, R81, R144 ;  /* 0x000000518f51723e */ /* 0x000fc80004807090 */
[----:B------:R-:W-:-:S07]  /*4460*/  MOV R48, R81 ;  /* 0x0000005100307202 */ /* 0x000fce0000000f00 */
.L_x_370:
[----:B------:R-:W-:Y:S05]  /*4470*/  BSYNC B3 ;  /* 0x0000000000037941 */ /* 0x000fea0003800000 */
.L_x_369:
[----:B------:R-:W-:Y:S02]  /*4480*/  ULDC.64 UR4, c[0x0][0x2e8] ;  /* 0x0000ba0000047ab9 */ /* 0x000fe40000000a00 */
[----:B------:R-:W-:-:S04]  /*4490*/  IADD3 R80, P2, P6, R141, UR4, R102 ;  /* 0x000000048d507c10 */ /* 0x000fc8000fe5e066 */
[----:B------:R-:W-:-:S05]  /*44a0*/  IADD3.X R81, R138, UR5, R42, P2, P6 ;  /* 0x000000058a517c10 */ /* 0x000fca00097ec42a */
[----:B--2---:R2:W-:Y:S04]  /*44b0*/  STG.E.128 desc[UR42][R80.64], R48 ;  /* 0x0000003050007986 */ /* 0x0045e8000c101d2a */
.L_x_368:
[----:B------:R-:W-:Y:S05]  /*44c0*/  BSYNC B2 ;  /* 0x0000000000027941 */ /* 0x000fea0003800000 */
.L_x_367:
[----:B------:R-:W-:Y:S05]  /*44d0*/  @P1 BRA `(.L_x_366) ;  /* 0x0000000400e01947 */ /* 0x000fea0003800000 */
[----:B0-2---:R0:W2:Y:S01]  /*44e0*/  LDS.128 R48, [R113+0x2c400] ;  /* 0x02c4000071307984 */ /* 0x0050a20000000c00 */
[----:B------:R-:W-:Y:S01]  /*44f0*/  ISETP.GE.AND P2, PT, R233, R84, PT ;  /* 0x00000054e900720c */ /* 0x000fe20003f46270 */
[----:B------:R-:W-:-:S12]  /*4500*/  BSSY B2, `(.L_x_371) ;  /* 0x0000071000027945 */ /* 0x000fd80003800000 */
[----:B0-----:R-:W-:Y:S05]  /*4510*/  @P2 BRA `(.L_x_372) ;  /* 0x0000000400bc2947 */ /* 0x001fea0003800000 */
[--C-:B------:R-:W-:Y:S02]  /*4520*/  SHF.R.U32.HI R80, RZ, 0x8, R77.reuse ;  /* 0x00000008ff507819 */ /* 0x100fe4000001164d */
[--C-:B------:R-:W-:Y:S02]  /*4530*/  SHF.R.U32.HI R81, RZ, 0x18, R77.reuse ;  /* 0x00000018ff517819 */ /* 0x100fe4000001164d */
[----:B------:R-:W-:Y:S01]  /*4540*/  LOP3.LUT R78, R77, 0xff, RZ, 0xc0, !PT ;  /* 0x000000ff4d4e7812 */ /* 0x000fe200078ec0ff */
[----:B------:R-:W-:Y:S01]  /*4550*/  IMAD.SHL.U32 R80, R80, 0x100, RZ ;  /* 0x0000010050507824 */ /* 0x000fe200078e00ff */
[----:B------:R-:W-:Y:S02]  /*4560*/  SHF.R.U32.HI R77, RZ, 0x10, R77 ;  /* 0x00000010ff4d7819 */ /* 0x000fe4000001164d */
[----:B------:R-:W-:Y:S02]  /*4570*/  PRMT R78, R81, 0x654, R78 ;  /* 0x00000654514e7816 */ /* 0x000fe4000000004e */
[----:B------:R-:W-:-:S02]  /*4580*/  SHF.R.U32.HI R142, RZ, 0x8, R79 ;  /* 0x00000008ff8e7819 */ /* 0x000fc4000001164f */
[----:B------:R-:W-:Y:S02]  /*4590*/  LOP3.LUT R78, R78, 0xff00, R80, 0xf8, !PT ;  /* 0x0000ff004e4e7812 */ /* 0x000fe400078ef850 */
[----:B------:R-:W-:Y:S01]  /*45a0*/  SHF.L.U32 R77, R77, 0x10, RZ ;  /* 0x000000104d4d7819 */ /* 0x000fe200000006ff */
[----:B------:R-:W-:Y:S01]  /*45b0*/  IMAD.SHL.U32 R142, R142, 0x100, RZ ;  /* 0x000001008e8e7824 */ /* 0x000fe200078e00ff */
[----:B------:R-:W-:Y:S02]  /*45c0*/  SHF.R.U32.HI R82, RZ, 0x18, R79 ;  /* 0x00000018ff527819 */ /* 0x000fe4000001164f */
[----:B------:R-:W-:Y:S02]  /*45d0*/  LOP3.LUT R83, R79, 0xff, RZ, 0xc0, !PT ;  /* 0x000000ff4f537812 */ /* 0x000fe400078ec0ff */
[----:B------:R-:W-:Y:S02]  /*45e0*/  LOP3.LUT R77, R78, 0xff0000, R77, 0xf8, !PT ;  /* 0x00ff00004e4d7812 */ /* 0x000fe400078ef84d */
[----:B------:R-:W-:-:S02]  /*45f0*/  PRMT R82, R82, 0x654, R83 ;  /* 0x0000065452527816 */ /* 0x000fc40000000053 */
[-C--:B------:R-:W-:Y:S02]  /*4600*/  F2FP.F16.E4M3.UNPACK_B R78, R140.reuse.H1 ;  /* 0x0000008cff4e723e */ /* 0x080fe400030006ff */
[----:B--2---:R-:W-:Y:S02]  /*4610*/  F2FP.F16.E4M3.UNPACK_B R80, R49 ;  /* 0x00000031ff50723e */ /* 0x004fe400020006ff */
[----:B------:R-:W-:Y:S02]  /*4620*/  SHF.R.U32.HI R76, RZ, 0x10, R79 ;  /* 0x00000010ff4c7819 */ /* 0x000fe4000001164f */
        /* <DEDUP_REMOVED lines=90> */
[----:B------:R-:W-:Y:S01]  /*4bd0*/  MOV R51, R76 ;  /* 0x0000004c00337202 */ /* 0x000fe20000000f00 */
[----:B------:R-:W-:-:S05]  /*4be0*/  FFMA.FTZ R140, R48, R139, R140 ;  /* 0x0000008b308c7223 */ /* 0x000fca000001008c */
[----:B------:R-:W-:-:S05]  /*4bf0*/  F2FP.SATFINITE.E4M3.F32.PACK_AB_MERGE_C R77, R140, R77, R80 ;  /* 0x0000004d8c4d723e */ /* 0x000fca0004807050 */
[----:B------:R-:W-:-:S07]  /*4c00*/  IMAD.MOV.U32 R48, RZ, RZ, R77 ;  /* 0x000000ffff307224 */ /* 0x000fce00078e004d */
.L_x_372:
[----:B------:R-:W-:Y:S05]  /*4c10*/  BSYNC B2 ;  /* 0x0000000000027941 */ /* 0x000fea0003800000 */
.L_x_371:
[----:B------:R-:W-:Y:S02]  /*4c20*/  ULDC.64 UR4, c[0x0][0x2e8] ;  /* 0x0000ba0000047ab9 */ /* 0x000fe40000000a00 */
[----:B------:R-:W-:-:S04]  /*4c30*/  IADD3 R76, P2, P6, R43, UR4, R141 ;  /* 0x000000042b4c7c10 */ /* 0x000fc8000fe5e08d */
[----:B------:R-:W-:-:S05]  /*4c40*/  IADD3.X R77, R105, UR5, R138, P2, P6 ;  /* 0x00000005694d7c10 */ /* 0x000fca00097ec48a */
[----:B--2---:R3:W-:Y:S04]  /*4c50*/  STG.E.128 desc[UR42][R76.64], R48 ;  /* 0x000000304c007986 */ /* 0x0047e8000c101d2a */
.L_x_366:
[----:B------:R-:W-:Y:S05]  /*4c60*/  BSYNC B1 ;  /* 0x0000000000017941 */ /* 0x000fea0003800000 */
.L_x_365:
[----:B------:R-:W-:Y:S04]  /*4c70*/  BSSY B1, `(.L_x_373) ;  /* 0x00000f4000017945 */ /* 0x000fe80003800000 */
[----:B------:R-:W-:Y:S05]  /*4c80*/  @P3 BRA `(.L_x_374) ;  /* 0x0000000c00c83947 */ /* 0x000fea0003800000 */
[----:B---3--:R-:W-:Y:S01]  /*4c90*/  IADD3 R77, P2, P3, R128, R120, R16 ;  /* 0x00000078804d7210 */ /* 0x008fe20007b5e010 */
[----:B------:R-:W-:Y:S03]  /*4ca0*/  BSSY B2, `(.L_x_375) ;  /* 0x000007a000027945 */ /* 0x000fe60003800000 */
[----:B------:R-:W-:Y:S01]  /*4cb0*/  IADD3.X R76, R4, R85, R17, P2, P3 ;  /* 0x00000055044c7210 */ /* 0x000fe200017e6411 */
[----:B------:R-:W-:Y:S08]  /*4cc0*/  @P0 BRA `(.L_x_376) ;  /* 0x0000000400dc0947 */ /* 0x000ff00003800000 */
        /* <DEDUP_REMOVED lines=10> */
[----:B------:R-:W-:Y:S01]  /*4d70*/  SHF.R.U32.HI R82, RZ, 0x8, R75 ;  /* 0x00000008ff527819 */ /* 0x000fe2000001164b */
[----:B------:R-:W-:Y:S01]  /*4d80*/  IMAD.U32 R73, R73, 0x10000, RZ ;  /* 0x0001000049497824 */ /* 0x000fe200078e00ff */
[----:B------:R-:W-:-:S02]  /*4d90*/  LOP3.LUT R74, R74, 0xff00, R78, 0xf8, !PT ;  /* 0x0000ff004a4a7812 */ /* 0x000fc400078ef84e */
[----:B------:R-:W-:Y:S01]  /*4da0*/  SHF.R.U32.HI R80, RZ, 0x18, R75 ;  /* 0x00000018ff507819 */ /* 0x000fe2000001164b */
[----:B------:R-:W-:Y:S01]  /*4db0*/  IMAD.SHL.U32 R82, R82, 0x100, RZ ;  /* 0x0000010052527824 */ /* 0x000fe200078e00ff */
[----:B------:R-:W-:Y:S02]  /*4dc0*/  LOP3.LUT R81, R75, 0xff, RZ, 0xc0, !PT ;  /* 0x000000ff4b517812 */ /* 0x000fe400078ec0ff */
[----:B------:R-:W-:Y:S02]  /*4dd0*/  LOP3.LUT R73, R74, 0xff0000, R73, 0xf8, !PT ;  /* 0x00ff00004a497812 */ /* 0x000fe400078ef849 */
[----:B------:R-:W-:Y:S02]  /*4de0*/  PRMT R80, R80, 0x654, R81 ;  /* 0x0000065450507816 */ /* 0x000fe40000000051 */
[----:B------:R-:W-:Y:S02]  /*4df0*/  F2FP.F16.E4M3.UNPACK_B R74, R137.H1 ;  /* 0x00000089ff4a723e */ /* 0x000fe400030006ff */
[----:B--2---:R-:W-:-:S02]  /*4e00*/  F2FP.F16.E4M3.UNPACK_B R78, R49 ;  /* 0x00000031ff4e723e */ /* 0x004fc400020006ff */
        /* <DEDUP_REMOVED lines=8> */
[--C-:B------:R-:W-:Y:S02]  /*4e90*/  HADD2.F32 R81, -RZ, R79.reuse.H0_H0 ;  /* 0x2000004fff517230 */ /* 0x100fe40000004100 */
[----:B------:R-:W-:Y:S01]  /*4ea0*/  FMUL.FTZ R83, R75, R82 ;  /* 0x000000524b537220 */ /* 0x000fe20000410000 */
[----:B------:R-:W-:-:S02]  /*4eb0*/  HADD2.F32 R79, -RZ, R79.H1_H1 ;  /* 0x3000004fff4f7230 */ /* 0x000fc40000004100 */
        /* <DEDUP_REMOVED lines=53> */
[--C-:B------:R-:W-:Y:S02]  /*5210*/  HADD2.F32 R51, -RZ, R50.reuse.H1_H1 ;  /* 0x30000032ff337230 */ /* 0x100fe40000004100 */
        /* <DEDUP_REMOVED lines=25> */
[----:B------:R-:W-:Y:S01]  /*53b0*/  F2FP.SATFINITE.E4M3.F32.PACK_AB_MERGE_C R51, R83, R139, R72 ;  /* 0x0000008b5333723e */ /* 0x000fe20004807048 */
[----:B------:R-:W-:-:S05]  /*53c0*/  FFMA.FTZ R137, R48, R136, R137 ;  /* 0x0000008830897223 */ /* 0x000fca0000010089 */
[----:B------:R-:W-:-:S04]  /*53d0*/  F2FP.SATFINITE.E4M3.F32.PACK_AB_MERGE_C R73, R137, R73, R78 ;  /* 0x000000498949723e */ /* 0x000fc8000480704e */
[----:B------:R-:W-:-:S07]  /*53e0*/  MOV R48, R73 ;  /* 0x0000004900307202 */ /* 0x000fce0000000f00 */
.L_x_378:
[----:B------:R-:W-:Y:S05]  /*53f0*/  BSYNC B3 ;  /* 0x0000000000037941 */ /* 0x000fea0003800000 */
.L_x_377:
[----:B------:R-:W-:Y:S02]  /*5400*/  ULDC.64 UR4, c[0x0][0x2e8] ;  /* 0x0000ba0000047ab9 */ /* 0x000fe40000000a00 */
[----:B------:R-:W-:-:S04]  /*5410*/  IADD3 R72, P2, P3, R77, UR4, R102 ;  /* 0x000000044d487c10 */ /* 0x000fc8000fb5e066 */
[----:B------:R-:W-:-:S05]  /*5420*/  IADD3.X R73, R76, UR5, R42, P2, P3 ;  /* 0x000000054c497c10 */ /* 0x000fca00097e642a */
[----:B--2---:R3:W-:Y:S04]  /*5430*/  STG.E.128 desc[UR42][R72.64], R48 ;  /* 0x0000003048007986 */ /* 0x0047e8000c101d2a */
.L_x_376:
[----:B------:R-:W-:Y:S05]  /*5440*/  BSYNC B2 ;  /* 0x0000000000027941 */ /* 0x000fea0003800000 */
.L_x_375:
[----:B------:R-:W-:Y:S05]  /*5450*/  @P1 BRA `(.L_x_374) ;  /* 0x0000000400d41947 */ /* 0x000fea0003800000 */
[----:B0-23--:R0:W2:Y:S01]  /*5460*/  LDS.128 R48, [R113+0x2d400] ;  /* 0x02d4000071307984 */ /* 0x00d0a20000000c00 */
        /* <DEDUP_REMOVED lines=41> */
[----:B------:R-:W-:Y:S01]  /*5700*/  SHF.L.U32 R49, R68, 0x10, RZ ;  /* 0x0000001044317819 */ /* 0x000fe200000006ff */
[----:B------:R-:W-:Y:S01]  /*5710*/  IMAD.MOV.U32 R68, RZ, RZ, R51 ;  /* 0x000000ffff447224 */ /* 0x000fe200078e0033 */
[----:B------:R-:W-:Y:S02]  /*5720*/  F2FP.F16.E4M3.UNPACK_B R51, R69.H1 ;  /* 0x00000045ff33723e */ /* 0x000fe400030006ff */
[----:B------:R-:W-:-:S02]  /*5730*/  LOP3.LUT R49, R74, 0xff0000, R49, 0xf8, !PT ;  /* 0x00ff00004a317812 */ /* 0x000fc400078ef831 */
        /* <DEDUP_REMOVED lines=56> */
[----:B------:R-:W-:-:S04]  /*5ac0*/  F2FP.F16.E4M3.UNPACK_B R51, R48 ;  /* 0x00000030ff33723e */ /* 0x000fc800020006ff */
        /* <DEDUP_REMOVED lines=8> */
[----:B------:R-:W-:-:S07]  /*5b50*/  F2FP.SATFINITE.E4M3.F32.PACK_AB_MERGE_C R48, R48, R69, R72 ;  /* 0x000000453030723e */ /* 0x000fce0004807048 */
.L_x_380:
[----:B------:R-:W-:Y:S05]  /*5b60*/  BSYNC B2 ;  /* 0x0000000000027941 */ /* 0x000fea0003800000 */
.L_x_379:
[----:B------:R-:W-:Y:S02]  /*5b70*/  ULDC.64 UR4, c[0x0][0x2e8] ;  /* 0x0000ba0000047ab9 */ /* 0x000fe40000000a00 */
[----:B------:R-:W-:-:S04]  /*5b80*/  IADD3 R68, P2, P3, R43, UR4, R77 ;  /* 0x000000042b447c10 */ /* 0x000fc8000fb5e04d */
[----:B------:R-:W-:-:S05]  /*5b90*/  IADD3.X R69, R105, UR5, R76, P2, P3 ;  /* 0x0000000569457c10 */ /* 0x000fca00097e644c */
[----:B--2---:R4:W-:Y:S04]  /*5ba0*/  STG.E.128 desc[UR42][R68.64], R48 ;  /* 0x0000003044007986 */ /* 0x0049e8000c101d2a */
.L_x_374:
[----:B------:R-:W-:Y:S05]  /*5bb0*/  BSYNC B1 ;  /* 0x0000000000017941 */ /* 0x000fea0003800000 */
.L_x_373:
[----:B0-234-:R-:W2:Y:S01]  /*5bc0*/  LDL R48, [R1+0x10] ;  /* 0x0000100001307983 */ /* 0x01dea20000100800 */
[----:B------:R-:W-:Y:S01]  /*5bd0*/  BSSY B1, `(.L_x_381) ;  /* 0x00000f7000017945 */ /* 0x000fe20003800000 */
[----:B--2---:R-:W-:-:S13]  /*5be0*/  LOP3.LUT P2, RZ, R48, 0x1, RZ, 0xc0, !PT ;  /* 0x0000000130ff7812 */ /* 0x004fda000784c0ff */
[----:B------:R-:W-:Y:S05]  /*5bf0*/  @P2 BRA `(.L_x_382) ;  /* 0x0000000c00d02947 */ /* 0x000fea0003800000 */
[----:B------:R-:W-:Y:S01]  /*5c00*/  IADD3 R69, P2, P3, R3, R120, R16 ;  /* 0x0000007803457210 */ /* 0x000fe20007b5e010 */
[----:B------:R-:W-:Y:S03]  /*5c10*/  BSSY B2, `(.L_x_383) ;  /* 0x0000079000027945 */ /* 0x000fe60003800000 */
[----:B------:R-:W-:Y:S01]  /*5c20*/  IADD3.X R68, R33, R85, R17, P2, P3 ;  /* 0x0000005521447210 */ /* 0x000fe200017e6411 */
[----:B------:R-:W-:Y:S08]  /*5c30*/  @P0 BRA `(.L_x_384) ;  /* 0x0000000400d80947 */ /* 0x000ff00003800000 */
[----:B------:R0:W2:Y:S01]  /*5c40*/  LDS.128 R48, [R113+0x2a400] ;  /* 0x02a4000071307984 */ /* 0x0000a20000000c00 */
[----:B------:R-:W-:Y:S01]  /*5c50*/  ISETP.GE.AND P2, PT, R18, R84, PT ;  /* 0x000000541200720c */ /* 0x000fe20003f46270 */
[----:B------:R-:W-:-:S12]  /*5c60*/  BSSY B3, `(.L_x_385) ;  /* 0x000006f000037945 */ /* 0x000fd80003800000 */
[----:B0-----:R-:W-:Y:S05]  /*5c70*/  @P2 BRA `(.L_x_386) ;  /* 0x0000000400b42947 */ /* 0x001fea0003800000 */
[----:B------:R-:W-:Y:S02]  /*5c80*/  SHF.R.U32.HI R64, RZ, 0x8, R65 ;  /* 0x00000008ff407819 */ /* 0x000fe40000011641 */
[----:B------:R-:W-:Y:S02]  /*5c90*/  LOP3.LUT R71, R67, 0xff, RZ, 0xc0, !PT ;  /* 0x000000ff43477812 */ /* 0x000fe400078ec0ff */
[--C-:B------:R-:W-:Y:S01]  /*5ca0*/  SHF.R.U32.HI R72, RZ, 0x18, R67.reuse ;  /* 0x00000018ff487819 */ /* 0x100fe20000011643 */
[----:B------:R-:W-:Y:S01]  /*5cb0*/  IMAD.SHL.U32 R64, R64, 0x100, RZ ;  /* 0x0000010040407824 */ /* 0x000fe200078e00ff */
[----:B------:R-:W-:Y:S02]  /*5cc0*/  SHF.R.U32.HI R73, RZ, 0x8, R67 ;  /* 0x00000008ff497819 */ /* 0x000fe40000011643 */
[----:B------:R-:W-:Y:S02]  /*5cd0*/  LOP3.LUT R70, R65, 0xff, RZ, 0xc0, !PT ;  /* 0x000000ff41467812 */ /* 0x000fe400078ec0ff */
[----:B------:R-:W-:-:S02]  /*5ce0*/  SHF.R.U32.HI R75, RZ, 0x18, R65 ;  /* 0x00000018ff4b7819 */ /* 0x000fc40000011641 */
[----:B------:R-:W-:Y:S02]  /*5cf0*/  SHF.R.U32.HI R66, RZ, 0x10, R65 ;  /* 0x00000010ff427819 */ /* 0x000fe40000011641 */
[----:B------:R-:W-:Y:S02]  /*5d00*/  SHF.R.U32.HI R65, RZ, 0x10, R67 ;  /* 0x00000010ff417819 */ /* 0x000fe40000011643 */
[----:B------:R-:W-:Y:S01]  /*5d10*/  PRMT R72, R72, 0x654, R71 ;  /* 0x0000065448487816 */ /* 0x000fe20000000047 */
[----:B------:R-:W-:Y:S01]  /*5d20*/  IMAD.SHL.U32 R71, R73, 0x100, RZ ;  /* 0x0000010049477824 */ /* 0x000fe200078e00ff */
[----:B------:R-:W-:Y:S01]  /*5d30*/  PRMT R67, R75, 0x654, R70 ;  /* 0x000006544b437816 */ /* 0x000fe20000000046 */
[----:B--2---:R-:W-:Y:S01]  /*5d40*/  IMAD.MOV.U32 R73, RZ, RZ, R49 ;  /* 0x000000ffff497224 */ /* 0x004fe200078e0031 */
[----:B------:R-:W-:Y:S02]  /*5d50*/  F2FP.F16.E4M3.UNPACK_B R49, R132.H1 ;  /* 0x00000084ff31723e */ /* 0x000fe400030006ff */
[----:B------:R-:W-:-:S02]  /*5d60*/  LOP3.LUT R70, R67, 0xff00, R64, 0xf8, !PT ;  /* 0x0000ff0043467812 */ /* 0x000fc400078ef840 */
[----:B------:R-:W-:Y:S01]  /*5d70*/  LOP3.LUT R67, R72, 0xff00, R71, 0xf8, !PT ;  /* 0x0000ff0048437812 */ /* 0x000fe200078ef847 */
[--C-:B------:R-:W-:Y:S01]  /*5d80*/  HADD2.F32 R74, -RZ, R49.reuse.H0_H0 ;  /* 0x20000031ff4a7230 */ /* 0x100fe20000004100 */
[----:B------:R-:W-:Y:S01]  /*5d90*/  F2FP.F16.E4M3.UNPACK_B R64, R133.H1 ;  /* 0x00000085ff40723e */ /* 0x000fe200030006ff */
[----:B------:R-:W-:Y:S01]  /*5da0*/  HADD2.F32 R49, -RZ, R49.H1_H1 ;  /* 0x30000031ff317230 */ /* 0x000fe20000004100 */
[----:B------:R-:W-:Y:S02]  /*5db0*/  F2FP.F16.E4M3.UNPACK_B R72, R73 ;  /* 0x00000049ff48723e */ /* 0x000fe400020006ff */
[----:B------:R-:W-:Y:S01]  /*5dc0*/  F2FP.F16.E4M3.UNPACK_B R78, R51.H1 ;  /* 0x00000033ff4e723e */ /* 0x000fe200030006ff */
[----:B------:R-:W-:Y:S01]  /*5dd0*/  HADD2.F32 R76, -RZ, R64.H0_H0 ;  /* 0x20000040ff4c7230 */ /* 0x000fe20000004100 */
[----:B------:R-:W-:Y:S01]  /*5de0*/  F2FP.F16.E4M3.UNPACK_B R133, R133 ;  /* 0x00000085ff85723e */ /* 0x000fe200020006ff */
[--C-:B------:R-:W-:Y:S01]  /*5df0*/  HADD2.F32 R71, -RZ, R72.reuse.H1_H1 ;  /* 0x30000048ff477230 */ /* 0x100fe20000004100 */
[----:B------:R-:W-:Y:S01]  /*5e00*/  F2FP.F16.E4M3.UNPACK_B R132, R132 ;  /* 0x00000084ff84723e */ /* 0x000fe200020006ff */
[----:B------:R-:W-:-:S02]  /*5e10*/  HADD2.F32 R75, -RZ, R72.H0_H0 ;  /* 0x20000048ff4b7230 */ /* 0x000fc40000004100 */
[----:B------:R-:W-:Y:S02]  /*5e20*/  HADD2.F32 R64, -RZ, R64.H1_H1 ;  /* 0x30000040ff407230 */ /* 0x000fe40000004100 */
[-C--:B------:R-:W-:Y:S01]  /*5e30*/  FMUL.FTZ R72, R71, R76.reuse ;  /* 0x0000004c47487220 */ /* 0x080fe20000410000 */
[----:B------:R-:W-:-:S03]  /*5e40*/  FMUL.FTZ R76, R75, R76 ;  /* 0x0000004c4b4c7220 */ /* 0x000fc60000410000 */
[-C--:B------:R-:W-:Y:S01]  /*5e50*/  FFMA.FTZ R72, R75, R74.reuse, -R72 ;  /* 0x0000004a4b487223 */ /* 0x080fe20000010848 */
[----:B------:R-:W-:Y:S01]  /*5e60*/  FFMA.FTZ R71, R71, R74, R76 ;  /* 0x0000004a47477223 */ /* 0x000fe2000001004c */
[----:B------:R-:W-:-:S05]  /*5e70*/  F2FP.F16.E4M3.UNPACK_B R74, R73.H1 ;  /* 0x00000049ff4a723e */ /* 0x000fca00030006ff */
[--C-:B------:R-:W-:Y:S02]  /*5e80*/  HADD2.F32 R73, -RZ, R74.reuse.H1_H1 ;  /* 0x3000004aff497230 */ /* 0x100fe40000004100 */
[----:B------:R-:W-:-:S03]  /*5e90*/  HADD2.F32 R74, -RZ, R74.H0_H0 ;  /* 0x2000004aff4a7230 */ /* 0x000fc60000004100 */
[CC--:B------:R-:W-:Y:S02]  /*5ea0*/  FMUL.FTZ R75, R73.reuse, R64.reuse ;  /* 0x00000040494b7220 */ /* 0x0c0fe40000410000 */
[C---:B------:R-:W-:Y:S02]  /*5eb0*/  FMUL.FTZ R76, R74.reuse, R64 ;  /* 0x000000404a4c7220 */ /* 0x040fe40000410000 */
[----:B------:R-:W-:Y:S01]  /*5ec0*/  FFMA.FTZ R64, R74, R49, -R75 ;  /* 0x000000314a407223 */ /* 0x000fe2000001084b */
[----:B------:R-:W-:Y:S01]  /*5ed0*/  F2FP.F16.E4M3.UNPACK_B R75, R51 ;  /* 0x00000033ff4b723e */ /* 0x000fe200020006ff */
[----:B------:R-:W-:Y:S01]  /*5ee0*/  FFMA.FTZ R49, R73, R49, R76 ;  /* 0x0000003149317223 */ /* 0x000fe2000001004c */
[----:B------:R-:W-:Y:S01]  /*5ef0*/  SHF.L.U32 R73, R66, 0x10, RZ ;  /* 0x0000001042497819 */ /* 0x000fe200000006ff */
[----:B------:R-:W-:-:S03]  /*5f00*/  IMAD.U32 R66, R65, 0x10000, RZ ;  /* 0x0001000041427824 */ /* 0x000fc600078e00ff */
[----:B------:R-:W-:Y:S01]  /*5f10*/  LOP3.LUT R65, R70, 0xff0000, R73, 0xf8, !PT ;  /* 0x00ff000046417812 */ /* 0x000fe200078ef849 */
[--C-:B------:R-:W-:Y:S01]  /*5f20*/  HADD2.F32 R73, -RZ, R75.reuse.H1_H1 ;  /* 0x3000004bff497230 */ /* 0x100fe20000004100 */
[----:B------:R-:W-:Y:S01]  /*5f30*/  LOP3.LUT R66, R67, 0xff0000, R66, 0xf8, !PT ;  /* 0x00ff000043427812 */ /* 0x000fe200078ef842 */
[----:B------:R-:W-:Y:S01]  /*5f40*/  HADD2.F32 R75, -RZ, R75.H0_H0 ;  /* 0x2000004bff4b7230 */ /* 0x000fe20000004100 */
[----:B------:R-:W-:Y:S02]  /*5f50*/  F2FP.F16.E4M3.UNPACK_B R70, R65.H1 ;  /* 0x00000041ff46723e */ /* 0x000fe400030006ff */
[----:B------:R-:W-:Y:S02]  /*5f60*/  F2FP.F16.E4M3.UNPACK_B R67, R66.H1 ;  /* 0x00000042ff43723e */ /* 0x000fe400030006ff */
[----:B------:R-:W-:Y:S01]  /*5f70*/  F2FP.SATFINITE.E4M3.F32.PACK_AB_MERGE_C R49, R49, R64, RZ ;  /* 0x000000403131723e */ /* 0x000fe200048070ff */
[----:B------:R-:W-:Y:S01]  /*5f80*/  HADD2.F32 R74, -RZ, R70.H0_H0 ;  /* 0x20000046ff4a7230 */ /* 0x000fe20000004100 */
[----:B------:R-:W-:Y:S01]  /*5f90*/  F2FP.F16.E4M3.UNPACK_B R66, R66 ;  /* 0x00000042ff42723e */ /* 0x000fe200020006ff */
[--C-:B------:R-:W-:Y:S01]  /*5fa0*/  HADD2.F32 R76, -RZ, R67.reuse.H0_H0 ;  /* 0x20000043ff4c7230 */ /* 0x100fe20000004100 */
[----:B------:R-:W-:Y:S01]  /*5fb0*/  F2FP.SATFINITE.E4M3.F32.PACK_AB_MERGE_C R49, R71, R72, R49 ;  /* 0x000000484731723e */ /* 0x000fe20004807031 */
[----:B------:R-:W-:-:S02]  /*5fc0*/  HADD2.F32 R67, -RZ, R67.H1_H1 ;  /* 0x30000043ff437230 */ /* 0x000fc40000004100 */
[----:B------:R-:W-:Y:S02]  /*5fd0*/  IMAD.MOV.U32 R64, RZ, RZ, R50 ;  /* 0x000000ffff407224 */ /* 0x000fe400078e0032 */
[-C--:B------:R-:W-:Y:S01]  /*5fe0*/  FMUL.FTZ R77, R73, R76.reuse ;  /* 0x0000004c494d7220 */ /* 0x080fe20000410000 */
[C---:B------:R-:W-:Y:S01]  /*5ff0*/  FMUL.FTZ R76, R75.reuse, R76 ;  /* 0x0000004c4b4c7220 */ /* 0x040fe20000410000 */
[----:B------:R-:W-:Y:S02]  /*6000*/  HADD2.F32 R72, -RZ, R133.H1_H1 ;  /* 0x30000085ff487230 */ /* 0x000fe40000004100 */
[-C--:B------:R-:W-:Y:S01]  /*6010*/  FFMA.FTZ R77, R75, R74.reuse, -R77 ;  /* 0x0000004a4b4d7223 */ /* 0x080fe2000001084d */
[----:B------:R-:W-:Y:S01]  /*6020*/  FFMA.FTZ R74, R73, R74, R76 ;  /* 0x0000004a494a7223 */ /* 0x000fe2000001004c */
[--C-:B------:R-:W-:Y:S02]  /*6030*/  HADD2.F32 R76, -RZ, R78.reuse.H1_H1 ;  /* 0x3000004eff4c7230 */ /* 0x100fe40000004100 */
[----:B------:R-:W-:-:S02]  /*6040*/  HADD2.F32 R78, -RZ, R78.H0_H0 ;  /* 0x2000004eff4e7230 */ /* 0x000fc40000004100 */
[----:B------:R-:W-:Y:S02]  /*6050*/  HADD2.F32 R73, -RZ, R70.H1_H1 ;  /* 0x30000046ff497230 */ /* 0x000fe40000004100 */
[-C--:B------:R-:W-:Y:S01]  /*6060*/  FMUL.FTZ R51, R76, R67.reuse ;  /* 0x000000434c337220 */ /* 0x080fe20000410000 */
[----:B------:R-:W-:Y:S01]  /*6070*/  F2FP.F16.E4M3.UNPACK_B R70, R64 ;  /* 0x00000040ff46723e */ /* 0x000fe200020006ff */
[C---:B------:R-:W-:Y:S01]  /*6080*/  FMUL.FTZ R67, R78.reuse, R67 ;  /* 0x000000434e437220 */ /* 0x040fe20000410000 */
[----:B------:R-:W-:Y:S02]  /*6090*/  HADD2.F32 R133, -RZ, R133.H0_H0 ;  /* 0x20000085ff857230 */ /* 0x000fe40000004100 */
[-C--:B------:R-:W-:Y:S01]  /*60a0*/  FFMA.FTZ R51, R78, R73.reuse, -R51 ;  /* 0x000000494e337223 */ /* 0x080fe20000010833 */
[----:B------:R-:W-:Y:S01]  /*60b0*/  FFMA.FTZ R76, R76, R73, R67 ;  /* 0x000000494c4c7223 */ /* 0x000fe20000010043 */
[----:B------:R-:W-:Y:S01]  /*60c0*/  F2FP.F16.E4M3.UNPACK_B R67, R65 ;  /* 0x00000041ff43723e */ /* 0x000fe200020006ff */
[----:B------:R-:W-:-:S02]  /*60d0*/  HADD2.F32 R50, -RZ, R70.H1_H1 ;  /* 0x30000046ff327230 */ /* 0x000fc40000004100 */
[----:B------:R-:W-:Y:S01]  /*60e0*/  HADD2.F32 R65, -RZ, R66.H0_H0 ;  /* 0x20000042ff417230 */ /* 0x000fe20000004100 */
[----:B------:R-:W-:Y:S01]  /*60f0*/  F2FP.SATFINITE.E4M3.F32.PACK_AB_MERGE_C R51, R76, R51, RZ ;  /* 0x000000334c33723e */ /* 0x000fe200048070ff */
[----:B------:R-:W-:Y:S02]  /*6100*/  HADD2.F32 R70, -RZ, R70.H0_H0 ;  /* 0x20000046ff467230 */ /* 0x000fe40000004100 */
[--C-:B------:R-:W-:Y:S02]  /*6110*/  HADD2.F32 R71, -RZ, R67.reuse.H0_H0 ;  /* 0x20000043ff477230 */ /* 0x100fe40000004100 */
[-C--:B------:R-:W-:Y:S01]  /*6120*/  FMUL.FTZ R73, R50, R65.reuse ;  /* 0x0000004132497220 */ /* 0x080fe20000410000 */
[----:B------:R-:W-:Y:S02]  /*6130*/  HADD2.F32 R67, -RZ, R67.H1_H1 ;  /* 0x30000043ff437230 */ /* 0x000fe40000004100 */
[----:B------:R-:W-:Y:S01]  /*6140*/  FMUL.FTZ R75, R70, R65 ;  /* 0x00000041464b7220 */ /* 0x000fe20000410000 */
[----:B------:R-:W-:Y:S01]  /*6150*/  F2FP.SATFINITE.E4M3.F32.PACK_AB_MERGE_C R51, R74, R77, R51 ;  /* 0x0000004d4a33723e */ /* 0x000fe20004807033 */
[-C--:B------:R-:W-:Y:S01]  /*6160*/  FFMA.FTZ R65, R70, R71.reuse, -R73 ;  /* 0x0000004746417223 */ /* 0x080fe20000010849 */
[----:B------:R-:W-:Y:S01]  /*6170*/  F2FP.F16.E4M3.UNPACK_B R70, R64.H1 ;  /* 0x00000040ff46723e */ /* 0x000fe200030006ff */
[----:B------:R-:W-:Y:S01]  /*6180*/  FFMA.FTZ R50, R50, R71, R75 ;  /* 0x0000004732327223 */ /* 0x000fe2000001004b */
[----:B------:R-:W-:-:S02]  /*6190*/  HADD2.F32 R71, -RZ, R66.H1_H1 ;  /* 0x30000042ff477230 */ /* 0x000fc40000004100 */
[----:B------:R-:W-:Y:S02]  /*61a0*/  IMAD.MOV.U32 R64, RZ, RZ, R48 ;  /* 0x000000ffff407224 */ /* 0x000fe400078e0030 */
[--C-:B------:R-:W-:Y:S02]  /*61b0*/  HADD2.F32 R66, -RZ, R70.reuse.H1_H1 ;  /* 0x30000046ff427230 */ /* 0x100fe40000004100 */
[----:B------:R-:W-:-:S03]  /*61c0*/  HADD2.F32 R70, -RZ, R70.H0_H0 ;  /* 0x20000046ff467230 */ /* 0x000fc60000004100 */
[-C--:B------:R-:W-:Y:S02]  /*61d0*/  FMUL.FTZ R73, R66, R71.reuse ;  /* 0x0000004742497220 */ /* 0x080fe40000410000 */
[C---:B------:R-:W-:Y:S02]  /*61e0*/  FMUL.FTZ R71, R70.reuse, R71 ;  /* 0x0000004746477220 */ /* 0x040fe40000410000 */
[-C--:B------:R-:W-:Y:S01]  /*61f0*/  FFMA.FTZ R48, R70, R67.reuse, -R73 ;  /* 0x0000004346307223 */ /* 0x080fe20000010849 */
[----:B------:R-:W-:Y:S02]  /*6200*/  HADD2.F32 R70, -RZ, R132.H1_H1 ;  /* 0x30000084ff467230 */ /* 0x000fe40000004100 */
[----:B------:R-:W-:Y:S01]  /*6210*/  FFMA.FTZ R67, R66, R67, R71 ;  /* 0x0000004342437223 */ /* 0x000fe20000010047 */
[----:B------:R-:W-:-:S04]  /*6220*/  F2FP.F16.E4M3.UNPACK_B R66, R64.H1 ;  /* 0x00000040ff42723e */ /* 0x000fc800030006ff */
[----:B------:R-:W-:Y:S01]  /*6230*/  F2FP.SATFINITE.E4M3.F32.PACK_AB_MERGE_C R67, R67, R48, RZ ;  /* 0x000000304343723e */ /* 0x000fe200048070ff */
[--C-:B------:R-:W-:Y:S02]  /*6240*/  HADD2.F32 R71, -RZ, R66.reuse.H1_H1 ;  /* 0x30000042ff477230 */ /* 0x100fe40000004100 */
[----:B------:R-:W-:Y:S01]  /*6250*/  HADD2.F32 R66, -RZ, R66.H0_H0 ;  /* 0x20000042ff427230 */ /* 0x000fe20000004100 */
[----:B------:R-:W-:Y:S02]  /*6260*/  F2FP.SATFINITE.E4M3.F32.PACK_AB_MERGE_C R50, R50, R65, R67 ;  /* 0x000000413232723e */ /* 0x000fe40004807043 */
[-C--:B------:R-:W-:Y:S02]  /*6270*/  FMUL.FTZ R73, R71, R72.reuse ;  /* 0x0000004847497220 */ /* 0x080fe40000410000 */
[C---:B------:R-:W-:Y:S02]  /*6280*/  FMUL.FTZ R72, R66.reuse, R72 ;  /* 0x0000004842487220 */ /* 0x040fe40000410000 */
[----:B------:R-:W-:Y:S01]  /*6290*/  FFMA.FTZ R66, R66, R70, -R73 ;  /* 0x0000004642427223 */ /* 0x000fe20000010849 */
[----:B------:R-:W-:-:S02]  /*62a0*/  HADD2.F32 R73, -RZ, R132.H0_H0 ;  /* 0x20000084ff497230 */ /* 0x000fc40000004100 */
[----:B------:R-:W-:Y:S01]  /*62b0*/  FFMA.FTZ R71, R71, R70, R72 ;  /* 0x0000004647477223 */ /* 0x000fe20000010048 */
[----:B------:R-:W-:-:S04]  /*62c0*/  F2FP.F16.E4M3.UNPACK_B R70, R64 ;  /* 0x00000040ff46723e */ /* 0x000fc800020006ff */
[----:B------:R-:W-:Y:S01]  /*62d0*/  F2FP.SATFINITE.E4M3.F32.PACK_AB_MERGE_C R66, R71, R66, RZ ;  /* 0x000000424742723e */ /* 0x000fe200048070ff */
[--C-:B------:R-:W-:Y:S02]  /*62e0*/  HADD2.F32 R64, -RZ, R70.reuse.H1_H1 ;  /* 0x30000046ff407230 */ /* 0x100fe40000004100 */
[----:B------:R-:W-:-:S03]  /*62f0*/  HADD2.F32 R70, -RZ, R70.H0_H0 ;  /* 0x20000046ff467230 */ /* 0x000fc60000004100 */
[-C--:B------:R-:W-:Y:S02]  /*6300*/  FMUL.FTZ R75, R64, R133.reuse ;  /* 0x00000085404b7220 */ /* 0x080fe40000410000 */
[C---:B------:R-:W-:Y:S02]  /*6310*/  FMUL.FTZ R133, R70.reuse, R133 ;  /* 0x0000008546857220 */ /* 0x040fe40000410000 */
[-C--:B------:R-:W-:Y:S02]  /*6320*/  FFMA.FTZ R75, R70, R73.reuse, -R75 ;  /* 0x00000049464b7223 */ /* 0x080fe4000001084b */
[----:B------:R-:W-:-:S05]  /*6330*/  FFMA.FTZ R64, R64, R73, R133 ;  /* 0x0000004940407223 */ /* 0x000fca0000010085 */
[----:B------:R-:W-:-:S07]  /*6340*/  F2FP.SATFINITE.E4M3.F32.PACK_AB_MERGE_C R48, R64, R75, R66 ;  /* 0x0000004b4030723e */ /* 0x000fce0004807042 */
.L_x_386:
[----:B------:R-:W-:Y:S05]  /*6350*/  BSYNC B3 ;  /* 0x0000000000037941 */ /* 0x000fea0003800000 */
.L_x_385:
[----:B------:R-:W-:Y:S02]  /*6360*/  ULDC.64 UR4, c[0x0][0x2e8] ;  /* 0x0000ba0000047ab9 */ /* 0x000fe40000000a00 */
[----:B------:R-:W-:-:S04]  /*6370*/  IADD3 R64, P2, P3, R69, UR4, R102 ;  /* 0x0000000445407c10 */ /* 0x000fc8000fb5e066 */
[----:B------:R-:W-:-:S05]  /*6380*/  IADD3.X R65, R68, UR5, R42, P2, P3 ;  /* 0x0000000544417c10 */ /* 0x000fca00097e642a */
[----:B--2---:R0:W-:Y:S04]  /*6390*/  STG.E.128 desc[UR42][R64.64], R48 ;  /* 0x0000003040007986 */ /* 0x0041e8000c101d2a */
.L_x_384:
[----:B------:R-:W-:Y:S05]  /*63a0*/  BSYNC B2 ;  /* 0x0000000000027941 */ /* 0x000fea0003800000 */
.L_x_383:
[----:B------:R-:W-:Y:S05]  /*63b0*/  @P1 BRA `(.L_x_382) ;  /* 0x0000000400e01947 */ /* 0x000fea0003800000 */
[----:B0-----:R0:W2:Y:S01]  /*63c0*/  LDS.128 R48, [R113+0x2e400] ;  /* 0x02e4000071307984 */ /* 0x0010a20000000c00 */
[----:B------:R-:W-:Y:S01]  /*63d0*/  ISETP.GE.AND P2, PT, R233, R84, PT ;  /* 0x00000054e900720c */ /* 0x000fe20003f46270 */
[----:B------:R-:W-:-:S12]  /*63e0*/  BSSY B2, `(.L_x_387) ;  /* 0x0000071000027945 */ /* 0x000fd80003800000 */
[----:B0-----:R-:W-:Y:S05]  /*63f0*/  @P2 BRA `(.L_x_388) ;  /* 0x0000000400bc2947 */ /* 0x001fea0003800000 */
[----:B--2---:R-:W-:Y:S01]  /*6400*/  IMAD.MOV.U32 R62, RZ, RZ, R49 ;  /* 0x000000ffff3e7224 */ /* 0x004fe200078e0031 */
[-C--:B------:R-:W-:Y:S02]  /*6410*/  F2FP.F16.E4M3.UNPACK_B R66, R131.reuse.H1 ;  /* 0x00000083ff42723e */ /* 0x080fe400030006ff */
[----:B------:R-:W-:Y:S02]  /*6420*/  F2FP.F16.E4M3.UNPACK_B R49, R130.H1 ;  /* 0x00000082ff31723e */ /* 0x000fe400030006ff */
[----:B------:R-:W-:Y:S01]  /*6430*/  F2FP.F16.E4M3.UNPACK_B R60, R62 ;  /* 0x0000003eff3c723e */ /* 0x000fe200020006ff */
[----:B------:R-:W-:Y:S01]  /*6440*/  HADD2.F32 R65, -RZ, R66.H0_H0 ;  /* 0x20000042ff417230 */ /* 0x000fe20000004100 */
[----:B------:R-:W-:Y:S01]  /*6450*/  F2FP.F16.E4M3.UNPACK_B R70, R131 ;  /* 0x00000083ff46723e */ /* 0x000fe200020006ff */
[----:B------:R-:W-:Y:S02]  /*6460*/  HADD2.F32 R67, -RZ, R49.H0_H0 ;  /* 0x20000031ff437230 */ /* 0x000fe40000004100 */
[----:B------:R-:W-:-:S02]  /*6470*/  HADD2.F32 R64, -RZ, R60.H1_H1 ;  /* 0x3000003cff407230 */ /* 0x000fc40000004100 */
[----:B------:R-:W-:Y:S02]  /*6480*/  HADD2.F32 R60, -RZ, R60.H0_H0 ;  /* 0x2000003cff3c7230 */ /* 0x000fe40000004100 */
[----:B------:R-:W-:Y:S02]  /*6490*/  HADD2.F32 R49, -RZ, R49.H1_H1 ;  /* 0x30000031ff317230 */ /* 0x000fe40000004100 */
[-C--:B------:R-:W-:Y:S01]  /*64a0*/  FMUL.FTZ R71, R64, R65.reuse ;  /* 0x0000004140477220 */ /* 0x080fe20000410000 */
[----:B------:R-:W-:-:S03]  /*64b0*/  FMUL.FTZ R73, R60, R65 ;  /* 0x000000413c497220 */ /* 0x000fc60000410000 */
[-C--:B------:R-:W-:Y:S01]  /*64c0*/  FFMA.FTZ R65, R60, R67.reuse, -R71 ;  /* 0x000000433c417223 */ /* 0x080fe20000010847 */
[----:B------:R-:W-:Y:S01]  /*64d0*/  FFMA.FTZ R60, R64, R67, R73 ;  /* 0x00000043403c7223 */ /* 0x000fe20000010049 */
[----:B------:R-:W-:Y:S01]  /*64e0*/  F2FP.F16.E4M3.UNPACK_B R64, R62.H1 ;  /* 0x0000003eff40723e */ /* 0x000fe200030006ff */
[----:B------:R-:W-:Y:S02]  /*64f0*/  IMAD.MOV.U32 R62, RZ, RZ, R48 ;  /* 0x000000ffff3e7224 */ /* 0x000fe400078e0030 */
[----:B------:R-:W-:Y:S01]  /*6500*/  HADD2.F32 R67, -RZ, R66.H1_H1 ;  /* 0x30000042ff437230 */ /* 0x000fe20000004100 */
[----:B------:R-:W-:Y:S01]  /*6510*/  F2FP.F16.E4M3.UNPACK_B R66, R130 ;  /* 0x00000082ff42723e */ /* 0x000fe200020006ff */
[--C-:B------:R-:W-:Y:S02]  /*6520*/  HADD2.F32 R48, -RZ, R64.reuse.H1_H1 ;  /* 0x30000040ff307230 */ /* 0x100fe40000004100 */
[----:B------:R-:W-:-:S03]  /*6530*/  HADD2.F32 R64, -RZ, R64.H0_H0 ;  /* 0x20000040ff407230 */ /* 0x000fc60000004100 */
[-C--:B------:R-:W-:Y:S02]  /*6540*/  FMUL.FTZ R71, R48, R67.reuse ;  /* 0x0000004330477220 */ /* 0x080fe40000410000 */
[C---:B------:R-:W-:Y:S02]  /*6550*/  FMUL.FTZ R67, R64.reuse, R67 ;  /* 0x0000004340437220 */ /* 0x040fe40000410000 */
[-C--:B------:R-:W-:Y:S01]  /*6560*/  FFMA.FTZ R64, R64, R49.reuse, -R71 ;  /* 0x0000003140407223 */ /* 0x080fe20000010847 */
[----:B------:R-:W-:Y:S02]  /*6570*/  HADD2.F32 R71, -RZ, R70.H1_H1 ;  /* 0x30000046ff477230 */ /* 0x000fe40000004100 */
[----:B------:R-:W-:Y:S01]  /*6580*/  FFMA.FTZ R75, R48, R49, R67 ;  /* 0x00000031304b7223 */ /* 0x000fe20000010043 */
[-C--:B------:R-:W-:Y:S01]  /*6590*/  F2FP.F16.E4M3.UNPACK_B R48, R62.reuse.H1 ;  /* 0x0000003eff30723e */ /* 0x080fe200030006ff */
[----:B------:R-:W-:Y:S01]  /*65a0*/  HADD2.F32 R67, -RZ, R66.H1_H1 ;  /* 0x30000042ff437230 */ /* 0x000fe20000004100 */
[----:B------:R-:W-:Y:S01]  /*65b0*/  F2FP.F16.E4M3.UNPACK_B R62, R62 ;  /* 0x0000003eff3e723e */ /* 0x000fe200020006ff */
[----:B------:R-:W-:Y:S01]  /*65c0*/  HADD2.F32 R70, -RZ, R70.H0_H0 ;  /* 0x20000046ff467230 */ /* 0x000fe20000004100 */
[----:B------:R-:W-:Y:S01]  /*65d0*/  F2FP.SATFINITE.E4M3.F32.PACK_AB_MERGE_C R64, R75, R64, RZ ;  /* 0x000000404b40723e */ /* 0x000fe200048070ff */
[----:B------:R-:W-:-:S02]  /*65e0*/  HADD2.F32 R49, -RZ, R48.H1_H1 ;  /* 0x30000030ff317230 */ /* 0x000fc40000004100 */
[----:B------:R-:W-:Y:S01]  /*65f0*/  HADD2.F32 R48, -RZ, R48.H0_H0 ;  /* 0x20000030ff307230 */ /* 0x000fe20000004100 */
[----:B------:R-:W-:Y:S01]  /*6600*/  F2FP.SATFINITE.E4M3.F32.PACK_AB_MERGE_C R60, R60, R65, R64 ;  /* 0x000000413c3c723e */ /* 0x000fe20004807040 */
[----:B------:R-:W-:Y:S02]  /*6610*/  HADD2.F32 R66, -RZ, R66.H0_H0 ;  /* 0x20000042ff427230 */ /* 0x000fe40000004100 */
[-C--:B------:R-:W-:Y:S01]  /*6620*/  FMUL.FTZ R73, R49, R71.reuse ;  /* 0x0000004731497220 */ /* 0x080fe20000410000 */
[----:B------:R-:W-:Y:S01]  /*6630*/  LOP3.LUT R64, R61, 0xff, RZ, 0xc0, !PT ;  /* 0x000000ff3d407812 */ /* 0x000fe200078ec0ff */
[C---:B------:R-:W-:Y:S01]  /*6640*/  FMUL.FTZ R72, R48.reuse, R71 ;  /* 0x0000004730487220 */ /* 0x040fe20000410000 */
[----:B------:R-:W-:Y:S01]  /*6650*/  SHF.R.U32.HI R65, RZ, 0x10, R63 ;  /* 0x00000010ff417819 */ /* 0x000fe2000001163f */
[-C--:B------:R-:W-:Y:S01]  /*6660*/  FFMA.FTZ R48, R48, R67.reuse, -R73 ;  /* 0x0000004330307223 */ /* 0x080fe20000010849 */
[--C-:B------:R-:W-:Y:S01]  /*6670*/  SHF.R.U32.HI R73, RZ, 0x18, R61.reuse ;  /* 0x00000018ff497819 */ /* 0x100fe2000001163d */
[----:B------:R-:W-:Y:S01]  /*6680*/  FFMA.FTZ R49, R49, R67, R72 ;  /* 0x0000004331317223 */ /* 0x000fe20000010048 */
[--C-:B------:R-:W-:Y:S01]  /*6690*/  HADD2.F32 R67, -RZ, R62.reuse.H1_H1 ;  /* 0x3000003eff437230 */ /* 0x100fe20000004100 */
[----:B------:R-:W-:Y:S01]  /*66a0*/  SHF.R.U32.HI R72, RZ, 0x8, R61 ;  /* 0x00000008ff487819 */ /* 0x000fe2000001163d */
[----:B------:R-:W-:Y:S01]  /*66b0*/  HADD2.F32 R62, -RZ, R62.H0_H0 ;  /* 0x2000003eff3e7230 */ /* 0x000fe20000004100 */
[----:B------:R-:W-:-:S02]  /*66c0*/  PRMT R64, R73, 0x654, R64 ;  /* 0x0000065449407816 */ /* 0x000fc40000000040 */
[----:B------:R-:W-:Y:S01]  /*66d0*/  FMUL.FTZ R71, R67, R70 ;  /* 0x0000004643477220 */ /* 0x000fe20000410000 */
[----:B------:R-:W-:Y:S01]  /*66e0*/  F2FP.SATFINITE.E4M3.F32.PACK_AB_MERGE_C R48, R49, R48, RZ ;  /* 0x000000303130723e */ /* 0x000fe200048070ff */
[C---:B------:R-:W-:Y:S01]  /*66f0*/  FMUL.FTZ R70, R62.reuse, R70 ;  /* 0x000000463e467220 */ /* 0x040fe20000410000 */
[----:B------:R-:W-:Y:S01]  /*6700*/  MOV R49, R60 ;  /* 0x0000003c00317202 */ /* 0x000fe20000000f00 */
[-C--:B------:R-:W-:Y:S01]  /*6710*/  FFMA.FTZ R62, R62, R66.reuse, -R71 ;  /* 0x000000423e3e7223 */ /* 0x080fe20000010847 */
[----:B------:R-:W-:Y:S01]  /*6720*/  SHF.R.U32.HI R71, RZ, 0x10, R61 ;  /* 0x00000010ff477819 */ /* 0x000fe2000001163d */
[----:B------:R-:W-:Y:S01]  /*6730*/  FFMA.FTZ R67, R67, R66, R70 ;  /* 0x0000004243437223 */ /* 0x000fe20000010046 */
[--C-:B------:R-:W-:Y:S02]  /*6740*/  SHF.R.U32.HI R66, RZ, 0x8, R63.reuse ;  /* 0x00000008ff427819 */ /* 0x100fe4000001163f */
[----:B------:R-:W-:Y:S02]  /*6750*/  SHF.R.U32.HI R70, RZ, 0x18, R63 ;  /* 0x00000018ff467819 */ /* 0x000fe4000001163f */
[----:B------:R-:W-:Y:S01]  /*6760*/  LOP3.LUT R61, R63, 0xff, RZ, 0xc0, !PT ;  /* 0x000000ff3f3d7812 */ /* 0x000fe200078ec0ff */
[----:B------:R-:W-:Y:S01]  /*6770*/  IMAD.SHL.U32 R66, R66, 0x100, RZ ;  /* 0x0000010042427824 */ /* 0x000fe200078e00ff */
[----:B------:R-:W-:-:S02]  /*6780*/  F2FP.SATFINITE.E4M3.F32.PACK_AB_MERGE_C R48, R67, R62, R48 ;  /* 0x0000003e4330723e */ /* 0x000fc40004807030 */
[----:B------:R-:W-:Y:S02]  /*6790*/  PRMT R63, R70, 0x654, R61 ;  /* 0x00000654463f7816 */ /* 0x000fe4000000003d */
[----:B------:R-:W-:Y:S02]  /*67a0*/  SHF.L.U32 R61, R72, 0x8, RZ ;  /* 0x00000008483d7819 */ /* 0x000fe400000006ff */
[----:B------:R-:W-:Y:S01]  /*67b0*/  LOP3.LUT R63, R63, 0xff00, R66, 0xf8, !PT ;  /* 0x0000ff003f3f7812 */ /* 0x000fe200078ef842 */
[----:B------:R-:W-:Y:S01]  /*67c0*/  IMAD.U32 R66, R65, 0x10000, RZ ;  /* 0x0001000041427824 */ /* 0x000fe200078e00ff */
[----:B------:R-:W-:Y:S01]  /*67d0*/  LOP3.LUT R61, R64, 0xff00, R61, 0xf8, !PT ;  /* 0x0000ff00403d7812 */ /* 0x000fe200078ef83d */
[----:B------:R-:W-:-:S03]  /*67e0*/  IMAD.U32 R64, R71, 0x10000, RZ ;  /* 0x0001000047407824 */ /* 0x000fc600078e00ff */
[----:B------:R-:W-:Y:S01]  /*67f0*/  LOP3.LUT R65, R63, 0xff0000, R66, 0xf8, !PT ;  /* 0x00ff00003f417812 */ /* 0x000fe200078ef842 */
[----:B------:R-:W-:Y:S01]  /*6800*/  IMAD.MOV.U32 R63, RZ, RZ, R51 ;  /* 0x000000ffff3f7224 */ /* 0x000fe200078e0033 */
[----:B------:R-:W-:Y:S02]  /*6810*/  LOP3.LUT R61, R61, 0xff0000, R64, 0xf8, !PT ;  /* 0x00ff00003d3d7812 */ /* 0x000fe400078ef840 */
[----:B------:R-:W-:Y:S02]  /*6820*/  F2FP.F16.E4M3.UNPACK_B R71, R65.H1 ;  /* 0x00000041ff47723e */ /* 0x000fe400030006ff */
[----:B------:R-:W-:Y:S02]  /*6830*/  F2FP.F16.E4M3.UNPACK_B R51, R63 ;  /* 0x0000003fff33723e */ /* 0x000fe400020006ff */
[----:B------:R-:W-:Y:S01]  /*6840*/  F2FP.F16.E4M3.UNPACK_B R66, R61.H1 ;  /* 0x0000003dff42723e */ /* 0x000fe200030006ff */
[----:B------:R-:W-:Y:S02]  /*6850*/  HADD2.F32 R72, -RZ, R71.H0_H0 ;  /* 0x20000047ff487230 */ /* 0x000fe40000004100 */
[----:B------:R-:W-:-:S02]  /*6860*/  HADD2.F32 R64, -RZ, R51.H1_H1 ;  /* 0x30000033ff407230 */ /* 0x000fc40000004100 */
[----:B------:R-:W-:Y:S02]  /*6870*/  HADD2.F32 R51, -RZ, R51.H0_H0 ;  /* 0x20000033ff337230 */ /* 0x000fe40000004100 */
[--C-:B------:R-:W-:Y:S02]  /*6880*/  HADD2.F32 R70, -RZ, R66.reuse.H0_H0 ;  /* 0x20000042ff467230 */ /* 0x100fe40000004100 */
[-C--:B------:R-:W-:Y:S01]  /*6890*/  FMUL.FTZ R74, R64, R72.reuse ;  /* 0x00000048404a7220 */ /* 0x080fe20000410000 */
[----:B------:R-:W-:Y:S02]  /*68a0*/  HADD2.F32 R66, -RZ, R66.H1_H1 ;  /* 0x30000042ff427230 */ /* 0x000fe40000004100 */
[C---:B------:R-:W-:Y:S01]  /*68b0*/  FMUL.FTZ R73, R51.reuse, R72 ;  /* 0x0000004833497220 */ /* 0x040fe20000410000 */
[----:B------:R-:W-:-:S03]  /*68c0*/  FFMA.FTZ R51, R51, R70, -R74 ;  /* 0x0000004633337223 */ /* 0x000fc6000001084a */
[----:B------:R-:W-:Y:S01]  /*68d0*/  FFMA.FTZ R64, R64, R70, R73 ;  /* 0x0000004640407223 */ /* 0x000fe20000010049 */
[----:B------:R-:W-:Y:S01]  /*68e0*/  F2FP.F16.E4M3.UNPACK_B R70, R63.H1 ;  /* 0x0000003fff46723e */ /* 0x000fe200030006ff */
[----:B------:R-:W-:Y:S02]  /*68f0*/  IMAD.MOV.U32 R63, RZ, RZ, R50 ;  /* 0x000000ffff3f7224 */ /* 0x000fe400078e0032 */
[----:B------:R-:W-:Y:S02]  /*6900*/  HADD2.F32 R50, -RZ, R71.H1_H1 ;  /* 0x30000047ff327230 */ /* 0x000fe40000004100 */
[--C-:B------:R-:W-:Y:S02]  /*6910*/  HADD2.F32 R71, -RZ, R70.reuse.H1_H1 ;  /* 0x30000046ff477230 */ /* 0x100fe40000004100 */
[----:B------:R-:W-:-:S03]  /*6920*/  HADD2.F32 R70, -RZ, R70.H0_H0 ;  /* 0x20000046ff467230 */ /* 0x000fc60000004100 */
[CC--:B------:R-:W-:Y:S02]  /*6930*/  FMUL.FTZ R73, R71.reuse, R50.reuse ;  /* 0x0000003247497220 */ /* 0x0c0fe40000410000 */
[C---:B------:R-:W-:Y:S02]  /*6940*/  FMUL.FTZ R72, R70.reuse, R50 ;  /* 0x0000003246487220 */ /* 0x040fe40000410000 */
[-C--:B------:R-:W-:Y:S01]  /*6950*/  FFMA.FTZ R50, R70, R66.reuse, -R73 ;  /* 0x0000004246327223 */ /* 0x080fe20000010849 */
[----:B------:R-:W-:Y:S01]  /*6960*/  F2FP.F16.E4M3.UNPACK_B R73, R65 ;  /* 0x00000041ff49723e */ /* 0x000fe200020006ff */
[----:B------:R-:W-:Y:S01]  /*6970*/  FFMA.FTZ R71, R71, R66, R72 ;  /* 0x0000004247477223 */ /* 0x000fe20000010048 */
[----:B------:R-:W-:Y:S02]  /*6980*/  F2FP.F16.E4M3.UNPACK_B R65, R63.H1 ;  /* 0x0000003fff41723e */ /* 0x000fe400030006ff */
[----:B------:R-:W-:Y:S01]  /*6990*/  F2FP.F16.E4M3.UNPACK_B R70, R61 ;  /* 0x0000003dff46723e */ /* 0x000fe200020006ff */
[----:B------:R-:W-:Y:S01]  /*69a0*/  HADD2.F32 R61, -RZ, R73.H1_H1 ;  /* 0x30000049ff3d7230 */ /* 0x000fe20000004100 */
[----:B------:R-:W-:Y:S01]  /*69b0*/  F2FP.F16.E4M3.UNPACK_B R63, R63 ;  /* 0x0000003fff3f723e */ /* 0x000fe200020006ff */
[--C-:B------:R-:W-:Y:S01]  /*69c0*/  HADD2.F32 R66, -RZ, R65.reuse.H1_H1 ;  /* 0x30000041ff427230 */ /* 0x100fe20000004100 */
[----:B------:R-:W-:Y:S01]  /*69d0*/  F2FP.SATFINITE.E4M3.F32.PACK_AB_MERGE_C R71, R71, R50, RZ ;  /* 0x000000324747723e */ /* 0x000fe200048070ff */
[----:B------:R-:W-:-:S02]  /*69e0*/  HADD2.F32 R65, -RZ, R65.H0_H0 ;  /* 0x20000041ff417230 */ /* 0x000fc40000004100 */
[--C-:B------:R-:W-:Y:S02]  /*69f0*/  HADD2.F32 R72, -RZ, R70.reuse.H1_H1 ;  /* 0x30000046ff487230 */ /* 0x100fe40000004100 */
[-C--:B------:R-:W-:Y:S01]  /*6a00*/  FMUL.FTZ R74, R66, R61.reuse ;  /* 0x0000003d424a7220 */ /* 0x080fe20000410000 */
[----:B------:R-:W-:Y:S02]  /*6a10*/  HADD2.F32 R70, -RZ, R70.H0_H0 ;  /* 0x20000046ff467230 */ /* 0x000fe40000004100 */
[C---:B------:R-:W-:Y:S01]  /*6a20*/  FMUL.FTZ R75, R65.reuse, R61 ;  /* 0x0000003d414b7220 */ /* 0x040fe20000410000 */
[----:B------:R-:W-:Y:S01]  /*6a30*/  F2FP.SATFINITE.E4M3.F32.PACK_AB_MERGE_C R51, R64, R51, R71 ;  /* 0x000000334033723e */ /* 0x000fe20004807047 */
[-C--:B------:R-:W-:Y:S01]  /*6a40*/  FFMA.FTZ R61, R65, R72.reuse, -R74 ;  /* 0x00000048413d7223 */ /* 0x080fe2000001084a */
[----:B------:R-:W-:Y:S02]  /*6a50*/  HADD2.F32 R65, -RZ, R63.H1_H1 ;  /* 0x3000003fff417230 */ /* 0x000fe40000004100 */
[----:B------:R-:W-:Y:S01]  /*6a60*/  FFMA.FTZ R74, R66, R72, R75 ;  /* 0x00000048424a7223 */ /* 0x000fe2000001004b */
[----:B------:R-:W-:-:S02]  /*6a70*/  HADD2.F32 R66, -RZ, R73.H0_H0 ;  /* 0x20000049ff427230 */ /* 0x000fc40000004100 */
[----:B------:R-:W-:Y:S02]  /*6a80*/  HADD2.F32 R63, -RZ, R63.H0_H0 ;  /* 0x2000003fff3f7230 */ /* 0x000fe40000004100 */
[----:B------:R-:W-:Y:S01]  /*6a90*/  F2FP.SATFINITE.E4M3.F32.PACK_AB_MERGE_C R61, R74, R61, RZ ;  /* 0x0000003d4a3d723e */ /* 0x000fe200048070ff */
[-C--:B------:R-:W-:Y:S02]  /*6aa0*/  FMUL.FTZ R72, R65, R66.reuse ;  /* 0x0000004241487220 */ /* 0x080fe40000410000 */
[C---:B------:R-:W-:Y:S02]  /*6ab0*/  FMUL.FTZ R66, R63.reuse, R66 ;  /* 0x000000423f427220 */ /* 0x040fe40000410000 */
[-C--:B------:R-:W-:Y:S02]  /*6ac0*/  FFMA.FTZ R72, R63, R70.reuse, -R72 ;  /* 0x000000463f487223 */ /* 0x080fe40000010848 */
[----:B------:R-:W-:-:S05]  /*6ad0*/  FFMA.FTZ R65, R65, R70, R66 ;  /* 0x0000004641417223 */ /* 0x000fca0000010042 */
[----:B------:R-:W-:-:S07]  /*6ae0*/  F2FP.SATFINITE.E4M3.F32.PACK_AB_MERGE_C R50, R65, R72, R61 ;  /* 0x000000484132723e */ /* 0x000fce000480703d */
.L_x_388:
[----:B------:R-:W-:Y:S05]  /*6af0*/  BSYNC B2 ;  /* 0x0000000000027941 */ /* 0x000fea0003800000 */
.L_x_387:
[----:B------:R-:W-:Y:S02]  /*6b00*/  ULDC.64 UR4, c[0x0][0x2e8] ;  /* 0x0000ba0000047ab9 */ /* 0x000fe40000000a00 */
[----:B------:R-:W-:-:S04]  /*6b10*/  IADD3 R60, P2, P3, R43, UR4, R69 ;  /* 0x000000042b3c7c10 */ /* 0x000fc8000fb5e045 */
[----:B------:R-:W-:-:S05]  /*6b20*/  IADD3.X R61, R105, UR5, R68, P2, P3 ;  /* 0x00000005693d7c10 */ /* 0x000fca00097e6444 */
[----:B--2---:R2:W-:Y:S04]  /*6b30*/  STG.E.128 desc[UR42][R60.64], R48 ;  /* 0x000000303c007986 */ /* 0x0045e8000c101d2a */
.L_x_382:
[----:B------:R-:W-:Y:S05]  /*6b40*/  BSYNC B1 ;  /* 0x0000000000017941 */ /* 0x000fea0003800000 */
.L_x_381:
[----:B------:R-:W-:Y:S05]  /*6b50*/  @P4 BRA `(.L_x_389) ;  /* 0x0000005c00c44947 */ /* 0x000fea0003800000 */
[----:B------:R-:W-:Y:S01]  /*6b60*/  IADD3 R120, P2, P3, R34, R120, R16 ;  /* 0x0000007822787210 */ /* 0x000fe20007b5e010 */
[----:B------:R-:W-:Y:S03]  /*6b70*/  BSSY B1, `(.L_x_390) ;  /* 0x000007c000017945 */ /* 0x000fe60003800000 */
[----:B------:R-:W-:Y:S01]  /*6b80*/  IADD3.X R85, R37, R85, R17, P2, P3 ;  /* 0x0000005525557210 */ /* 0x000fe200017e6411 */
[----:B------:R-:W-:Y:S08]  /*6b90*/  @P0 BRA `(.L_x_391) ;  /* 0x0000000400e40947 */ /* 0x000ff00003800000 */
[----:B0-2---:R0:W2:Y:S01]  /*6ba0*/  LDS.128 R48, [R113+0x2b400] ;  /* 0x02b4000071307984 */ /* 0x0050a20000000c00 */
[----:B------:R-:W-:Y:S01]  /*6bb0*/  ISETP.GE.AND P2, PT, R18, R84, PT ;  /* 0x000000541200720c */ /* 0x000fe20003f46270 */
[----:B------:R-:W-:-:S12]  /*6bc0*/  BSSY B2, `(.L_x_392) ;  /* 0x0000072000027945 */ /* 0x000fd80003800000 */
[----:B0-----:R-:W-:Y:S05]  /*6bd0*/  @P2 BRA `(.L_x_393) ;  /* 0x0000000400c02947 */ /* 0x001fea0003800000 */
[----:B--2---:R-:W-:Y:S01]  /*6be0*/  IMAD.MOV.U32 R63, RZ, RZ, R49 ;  /* 0x000000ffff3f7224 */ /* 0x004fe200078e0031 */
[----:B------:R-:W-:Y:S02]  /*6bf0*/  F2FP.F16.E4M3.UNPACK_B R65, R123.H1 ;  /* 0x0000007bff41723e */ /* 0x000fe400030006ff */
[----:B------:R-:W-:Y:S02]  /*6c00*/  F2FP.F16.E4M3.UNPACK_B R60, R122.H1 ;  /* 0x0000007aff3c723e */ /* 0x000fe400030006ff */
[----:B------:R-:W-:Y:S01]  /*6c10*/  F2FP.F16.E4M3.UNPACK_B R49, R63 ;  /* 0x0000003fff31723e */ /* 0x000fe200020006ff */
[----:B------:R-:W-:Y:S01]  /*6c20*/  HADD2.F32 R56, -RZ, R65.H0_H0 ;  /* 0x20000041ff387230 */ /* 0x000fe20000004100 */
[--C-:B------:R-:W-:Y:S01]  /*6c30*/  SHF.R.U32.HI R71, RZ, 0x18, R57.reuse ;  /* 0x00000018ff477819 */ /* 0x100fe20000011639 */
[----:B------:R-:W-:Y:S01]  /*6c40*/  HADD2.F32 R61, -RZ, R60.H0_H0 ;  /* 0x2000003cff3d7230 */ /* 0x000fe20000004100 */
[----:B------:R-:W-:Y:S01]  /*6c50*/  LOP3.LUT R64, R57, 0xff, RZ, 0xc0, !PT ;  /* 0x000000ff39407812 */ /* 0x000fe200078ec0ff */
[--C-:B------:R-:W-:Y:S01]  /*6c60*/  HADD2.F32 R58, -RZ, R49.reuse.H1_H1 ;  /* 0x30000031ff3a7230 */ /* 0x100fe20000004100 */
[----:B------:R-:W-:Y:S01]  /*6c70*/  SHF.R.U32.HI R69, RZ, 0x8, R57 ;  /* 0x00000008ff457819 */ /* 0x000fe20000011639 */
[----:B------:R-:W-:Y:S01]  /*6c80*/  HADD2.F32 R49, -RZ, R49.H0_H0 ;  /* 0x20000031ff317230 */ /* 0x000fe20000004100 */
[----:B------:R-:W-:Y:S01]  /*6c90*/  LOP3.LUT R66, R59, 0xff, RZ, 0xc0, !PT ;  /* 0x000000ff3b427812 */ /* 0x000fe200078ec0ff */
[----:B------:R-:W-:-:S02]  /*6ca0*/  HADD2.F32 R68, -RZ, R65.H1_H1 ;  /* 0x30000041ff447230 */ /* 0x000fc40000004100 */
[CC--:B------:R-:W-:Y:S01]  /*6cb0*/  FMUL.FTZ R62, R58.reuse, R56.reuse ;  /* 0x000000383a3e7220 */ /* 0x0c0fe20000410000 */
[----:B------:R-:W-:Y:S02]  /*6cc0*/  IMAD.SHL.U32 R65, R69, 0x100, RZ ;  /* 0x0000010045417824 */ /* 0x000fe400078e00ff */
[C---:B------:R-:W-:Y:S01]  /*6cd0*/  FMUL.FTZ R67, R49.reuse, R56 ;  /* 0x0000003831437220 */ /* 0x040fe20000410000 */
[----:B------:R-:W-:Y:S01]  /*6ce0*/  F2FP.F16.E4M3.UNPACK_B R123, R123 ;  /* 0x0000007bff7b723e */ /* 0x000fe200020006ff */
[-C--:B------:R-:W-:Y:S01]  /*6cf0*/  FFMA.FTZ R56, R49, R61.reuse, -R62 ;  /* 0x0000003d31387223 */ /* 0x080fe2000001083e */
[----:B------:R-:W-:Y:S01]  /*6d00*/  SHF.R.U32.HI R62, RZ, 0x8, R59 ;  /* 0x00000008ff3e7819 */ /* 0x000fe2000001163b */
[----:B------:R-:W-:Y:S01]  /*6d10*/  FFMA.FTZ R49, R58, R61, R67 ;  /* 0x0000003d3a317223 */ /* 0x000fe20000010043 */
[----:B------:R-:W-:Y:S02]  /*6d20*/  SHF.R.U32.HI R58, RZ, 0x10, R57 ;  /* 0x00000010ff3a7819 */ /* 0x000fe40000011639 */
[----:B------:R-:W-:-:S02]  /*6d30*/  F2FP.F16.E4M3.UNPACK_B R57, R63.H1 ;  /* 0x0000003fff39723e */ /* 0x000fc400030006ff */
[--C-:B------:R-:W-:Y:S02]  /*6d40*/  SHF.R.U32.HI R67, RZ, 0x18, R59.reuse ;  /* 0x00000018ff437819 */ /* 0x100fe4000001163b */
[----:B------:R-:W-:Y:S01]  /*6d50*/  SHF.R.U32.HI R61, RZ, 0x10, R59 ;  /* 0x00000010ff3d7819 */ /* 0x000fe2000001163b */
[--C-:B------:R-:W-:Y:S01]  /*6d60*/  HADD2.F32 R63, -RZ, R57.reuse.H1_H1 ;  /* 0x30000039ff3f7230 */ /* 0x100fe20000004100 */
[----:B------:R-:W-:Y:S01]  /*6d70*/  PRMT R67, R67, 0x654, R66 ;  /* 0x0000065443437816 */ /* 0x000fe20000000042 */
[----:B------:R-:W-:Y:S01]  /*6d80*/  IMAD.MOV.U32 R59, RZ, RZ, R48 ;  /* 0x000000ffff3b7224 */ /* 0x000fe200078e0030 */
[----:B------:R-:W-:Y:S01]  /*6d90*/  PRMT R48, R71, 0x654, R64 ;  /* 0x0000065447307816 */ /* 0x000fe20000000040 */
[----:B------:R-:W-:Y:S01]  /*6da0*/  HADD2.F32 R57, -RZ, R57.H0_H0 ;  /* 0x20000039ff397230 */ /* 0x000fe20000004100 */
[----:B------:R-:W-:Y:S01]  /*6db0*/  F2FP.F16.E4M3.UNPACK_B R122, R122 ;  /* 0x0000007aff7a723e */ /* 0x000fe200020006ff */
[----:B------:R-:W-:Y:S02]  /*6dc0*/  HADD2.F32 R64, -RZ, R60.H1_H1 ;  /* 0x3000003cff407230 */ /* 0x000fe40000004100 */
[-C--:B------:R-:W-:Y:S01]  /*6dd0*/  FMUL.FTZ R60, R63, R68.reuse ;  /* 0x000000443f3c7220 */ /* 0x080fe20000410000 */
[----:B------:R-:W-:Y:S01]  /*6de0*/  LOP3.LUT R66, R48, 0xff00, R65, 0xf8, !PT ;  /* 0x0000ff0030427812 */ /* 0x000fe200078ef841 */
[----:B------:R-:W-:Y:S01]  /*6df0*/  FMUL.FTZ R68, R57, R68 ;  /* 0x0000004439447220 */ /* 0x000fe20000410000 */
[----:B------:R-:W-:-:S02]  /*6e00*/  HADD2.F32 R65, -RZ, R122.H1_H1 ;  /* 0x3000007aff417230 */ /* 0x000fc40000004100 */
[-C--:B------:R-:W-:Y:S01]  /*6e10*/  FFMA.FTZ R48, R57, R64.reuse, -R60 ;  /* 0x0000004039307223 */ /* 0x080fe2000001083c */
[----:B------:R-:W-:Y:S01]  /*6e20*/  F2FP.F16.E4M3.UNPACK_B R60, R59.H1 ;  /* 0x0000003bff3c723e */ /* 0x000fe200030006ff */
[----:B------:R-:W-:Y:S01]  /*6e30*/  FFMA.FTZ R57, R63, R64, R68 ;  /* 0x000000403f397223 */ /* 0x000fe20000010044 */
[----:B------:R-:W-:Y:S01]  /*6e40*/  IMAD.SHL.U32 R68, R62, 0x100, RZ ;  /* 0x000001003e447824 */ /* 0x000fe200078e00ff */
[----:B------:R-:W-:Y:S01]  /*6e50*/  SHF.L.U32 R61, R61, 0x10, RZ ;  /* 0x000000103d3d7819 */ /* 0x000fe200000006ff */
[----:B------:R-:W-:Y:S02]  /*6e60*/  HADD2.F32 R62, -RZ, R123.H1_H1 ;  /* 0x3000007bff3e7230 */ /* 0x000fe40000004100 */
[--C-:B------:R-:W-:Y:S01]  /*6e70*/  HADD2.F32 R64, -RZ, R60.reuse.H1_H1 ;  /* 0x3000003cff407230 */ /* 0x100fe20000004100 */
[----:B------:R-:W-:Y:S01]  /*6e80*/  LOP3.LUT R68, R67, 0xff00, R68, 0xf8, !PT ;  /* 0x0000ff0043447812 */ /* 0x000fe200078ef844 */
[----:B------:R-:W-:Y:S01]  /*6e90*/  HADD2.F32 R63, -RZ, R60.H0_H0 ;  /* 0x2000003cff3f7230 */ /* 0x000fe20000004100 */
[----:B------:R-:W-:Y:S01]  /*6ea0*/  F2FP.SATFINITE.E4M3.F32.PACK_AB_MERGE_C R57, R57, R48, RZ ;  /* 0x000000303939723e */ /* 0x000fe200048070ff */
[----:B------:R-:W-:-:S02]  /*6eb0*/  IMAD.U32 R67, R58, 0x10000, RZ ;  /* 0x000100003a437824 */ /* 0x000fc400078e00ff */
[-C--:B------:R-:W-:Y:S01]  /*6ec0*/  FMUL.FTZ R58, R64, R62.reuse ;  /* 0x0000003e403a7220 */ /* 0x080fe20000410000 */
[----:B------:R-:W-:Y:S02]  /*6ed0*/  HADD2.F32 R123, -RZ, R123.H0_H0 ;  /* 0x2000007bff7b7230 */ /* 0x000fe40000004100 */
[C---:B------:R-:W-:Y:S01]  /*6ee0*/  FMUL.FTZ R69, R63.reuse, R62 ;  /* 0x0000003e3f457220 */ /* 0x040fe20000410000 */
[----:B------:R-:W-:Y:S01]  /*6ef0*/  F2FP.F16.E4M3.UNPACK_B R62, R59 ;  /* 0x0000003bff3e723e */ /* 0x000fe200020006ff */
[-C--:B------:R-:W-:Y:S01]  /*6f00*/  FFMA.FTZ R58, R63, R65.reuse, -R58 ;  /* 0x000000413f3a7223 */ /* 0x080fe2000001083a */
[----:B------:R-:W-:Y:S01]  /*6f10*/  LOP3.LUT R60, R66, 0xff0000, R67, 0xf8, !PT ;  /* 0x00ff0000423c7812 */ /* 0x000fe200078ef843 */
[----:B------:R-:W-:Y:S01]  /*6f20*/  FFMA.FTZ R59, R64, R65, R69 ;  /* 0x00000041403b7223 */ /* 0x000fe20000010045 */
[----:B------:R-:W-:Y:S01]  /*6f30*/  IMAD.MOV.U32 R65, RZ, RZ, R51 ;  /* 0x000000ffff417224 */ /* 0x000fe200078e0033 */
[----:B------:R-:W-:Y:S01]  /*6f40*/  LOP3.LUT R63, R68, 0xff0000, R61, 0xf8, !PT ;  /* 0x00ff0000443f7812 */ /* 0x000fe200078ef83d */
[--C-:B------:R-:W-:Y:S01]  /*6f50*/  HADD2.F32 R64, -RZ, R62.reuse.H1_H1 ;  /* 0x3000003eff407230 */ /* 0x100fe20000004100 */
[----:B------:R-:W-:Y:S01]  /*6f60*/  F2FP.F16.E4M3.UNPACK_B R68, R60.H1 ;  /* 0x0000003cff44723e */ /* 0x000fe200030006ff */
[----:B------:R-:W-:Y:S01]  /*6f70*/  HADD2.F32 R62, -RZ, R62.H0_H0 ;  /* 0x2000003eff3e7230 */ /* 0x000fe20000004100 */
[----:B------:R-:W-:Y:S01]  /*6f80*/  F2FP.F16.E4M3.UNPACK_B R61, R65 ;  /* 0x00000041ff3d723e */ /* 0x000fe200020006ff */
[----:B------:R-:W-:-:S02]  /*6f90*/  HADD2.F32 R67, -RZ, R122.H0_H0 ;  /* 0x2000007aff437230 */ /* 0x000fc40000004100 */
[----:B------:R-:W-:Y:S01]  /*6fa0*/  FMUL.FTZ R51, R64, R123 ;  /* 0x0000007b40337220 */ /* 0x000fe20000410000 */
[----:B------:R-:W-:Y:S01]  /*6fb0*/  F2FP.F16.E4M3.UNPACK_B R69, R63.H1 ;  /* 0x0000003fff45723e */ /* 0x000fe200030006ff */
[C---:B------:R-:W-:Y:S01]  /*6fc0*/  FMUL.FTZ R123, R62.reuse, R123 ;  /* 0x0000007b3e7b7220 */ /* 0x040fe20000410000 */
[----:B------:R-:W-:Y:S01]  /*6fd0*/  F2FP.SATFINITE.E4M3.F32.PACK_AB_MERGE_C R58, R59, R58, RZ ;  /* 0x0000003a3b3a723e */ /* 0x000fe200048070ff */
[-C--:B------:R-:W-:Y:S01]  /*6fe0*/  FFMA.FTZ R51, R62, R67.reuse, -R51 ;  /* 0x000000433e337223 */ /* 0x080fe20000010833 */
[----:B------:R-:W-:Y:S01]  /*6ff0*/  F2FP.SATFINITE.E4M3.F32.PACK_AB_MERGE_C R49, R49, R56, R57 ;  /* 0x000000383131723e */ /* 0x000fe20004807039 */
[----:B------:R-:W-:Y:S01]  /*7000*/  FFMA.FTZ R62, R64, R67, R123 ;  /* 0x00000043403e7223 */ /* 0x000fe2000001007b */
[----:B------:R-:W-:Y:S02]  /*7010*/  HADD2.F32 R64, -RZ, R61.H1_H1 ;  /* 0x3000003dff407230 */ /* 0x000fe40000004100 */
[----:B------:R-:W-:Y:S02]  /*7020*/  HADD2.F32 R66, -RZ, R69.H0_H0 ;  /* 0x20000045ff427230 */ /* 0x000fe40000004100 */
[----:B------:R-:W-:Y:S01]  /*7030*/  HADD2.F32 R61, -RZ, R61.H0_H0 ;  /* 0x2000003dff3d7230 */ /* 0x000fe20000004100 */
[----:B------:R-:W-:Y:S01]  /*7040*/  F2FP.SATFINITE.E4M3.F32.PACK_AB_MERGE_C R51, R62, R51, R58 ;  /* 0x000000333e33723e */ /* 0x000fe2000480703a */
[----:B------:R-:W-:-:S02]  /*7050*/  HADD2.F32 R67, -RZ, R68.H0_H0 ;  /* 0x20000044ff437230 */ /* 0x000fc40000004100 */
[CC--:B------:R-:W-:Y:S01]  /*7060*/  FMUL.FTZ R70, R64.reuse, R66.reuse ;  /* 0x0000004240467220 */ /* 0x0c0fe20000410000 */
[----:B------:R-:W-:Y:S02]  /*7070*/  HADD2.F32 R69, -RZ, R69.H1_H1 ;  /* 0x30000045ff457230 */ /* 0x000fe40000004100 */
[C---:B------:R-:W-:Y:S01]  /*7080*/  FMUL.FTZ R71, R61.reuse, R66 ;  /* 0x000000423d477220 */ /* 0x040fe20000410000 */
[----:B------:R-:W-:Y:S01]  /*7090*/  F2FP.F16.E4M3.UNPACK_B R66, R65.H1 ;  /* 0x00000041ff42723e */ /* 0x000fe200030006ff */
[-C--:B------:R-:W-:Y:S01]  /*70a0*/  FFMA.FTZ R61, R61, R67.reuse, -R70 ;  /* 0x000000433d3d7223 */ /* 0x080fe20000010846 */
[----:B------:R-:W-:Y:S02]  /*70b0*/  HADD2.F32 R68, -RZ, R68.H1_H1 ;  /* 0x30000044ff447230 */ /* 0x000fe40000004100 */
[----:B------:R-:W-:Y:S01]  /*70c0*/  FFMA.FTZ R64, R64, R67, R71 ;  /* 0x0000004340407223 */ /* 0x000fe20000010047 */
[----:B------:R-:W-:Y:S02]  /*70d0*/  IMAD.MOV.U32 R65, RZ, RZ, R50 ;  /* 0x000000ffff417224 */ /* 0x000fe400078e0032 */
[----:B------:R-:W-:-:S02]  /*70e0*/  HADD2.F32 R67, -RZ, R66.H1_H1 ;  /* 0x30000042ff437230 */ /* 0x000fc40000004100 */
[----:B------:R-:W-:-:S03]  /*70f0*/  HADD2.F32 R66, -RZ, R66.H0_H0 ;  /* 0x20000042ff427230 */ /* 0x000fc60000004100 */
[CC--:B------:R-:W-:Y:S02]  /*7100*/  FMUL.FTZ R71, R67.reuse, R69.reuse ;  /* 0x0000004543477220 */ /* 0x0c0fe40000410000 */
[C---:B------:R-:W-:Y:S01]  /*7110*/  FMUL.FTZ R70, R66.reuse, R69 ;  /* 0x0000004542467220 */ /* 0x040fe20000410000 */
[----:B------:R-:W-:Y:S01]  /*7120*/  F2FP.F16.E4M3.UNPACK_B R69, R63 ;  /* 0x0000003fff45723e */ /* 0x000fe200020006ff */
[-C--:B------:R-:W-:Y:S01]  /*7130*/  FFMA.FTZ R50, R66, R68.reuse, -R71 ;  /* 0x0000004442327223 */ /* 0x080fe20000010847 */
[-C--:B------:R-:W-:Y:S01]  /*7140*/  F2FP.F16.E4M3.UNPACK_B R66, R65.reuse.H1 ;  /* 0x00000041ff42723e */ /* 0x080fe200030006ff */
[----:B------:R-:W-:Y:S01]  /*7150*/  FFMA.FTZ R63, R67, R68, R70 ;  /* 0x00000044433f7223 */ /* 0x000fe20000010046 */
[----:B------:R-:W-:Y:S01]  /*7160*/  F2FP.F16.E4M3.UNPACK_B R68, R60 ;  /* 0x0000003cff44723e */ /* 0x000fe200020006ff */
[----:B------:R-:W-:Y:S01]  /*7170*/  HADD2.F32 R70, -RZ, R69.H1_H1 ;  /* 0x30000045ff467230 */ /* 0x000fe20000004100 */
[----:B------:R-:W-:Y:S01]  /*7180*/  F2FP.F16.E4M3.UNPACK_B R65, R65 ;  /* 0x00000041ff41723e */ /* 0x000fe200020006ff */
[--C-:B------:R-:W-:Y:S01]  /*7190*/  HADD2.F32 R67, -RZ, R66.reuse.H1_H1 ;  /* 0x30000042ff437230 */ /* 0x100fe20000004100 */
[----:B------:R-:W-:Y:S01]  /*71a0*/  F2FP.SATFINITE.E4M3.F32.PACK_AB_MERGE_C R63, R63, R50, RZ ;  /* 0x000000323f3f723e */ /* 0x000fe200048070ff */
[----:B------:R-:W-:-:S02]  /*71b0*/  HADD2.F32 R66, -RZ, R66.H0_H0 ;  /* 0x20000042ff427230 */ /* 0x000fc40000004100 */
[--C-:B------:R-:W-:Y:S02]  /*71c0*/  HADD2.F32 R60, -RZ, R68.reuse.H1_H1 ;  /* 0x30000044ff3c7230 */ /* 0x100fe40000004100 */
[CC--:B------:R-:W-:Y:S01]  /*71d0*/  FMUL.FTZ R71, R67.reuse, R70.reuse ;  /* 0x0000004643477220 */ /* 0x0c0fe20000410000 */
[----:B------:R-:W-:Y:S02]  /*71e0*/  HADD2.F32 R69, -RZ, R69.H0_H0 ;  /* 0x20000045ff457230 */ /* 0x000fe40000004100 */
[C---:B------:R-:W-:Y:S01]  /*71f0*/  FMUL.FTZ R70, R66.reuse, R70 ;  /* 0x0000004642467220 */ /* 0x040fe20000410000 */
[----:B------:R-:W-:Y:S02]  /*7200*/  HADD2.F32 R68, -RZ, R68.H0_H0 ;  /* 0x20000044ff447230 */ /* 0x000fe40000004100 */
[-C--:B------:R-:W-:Y:S01]  /*7210*/  FFMA.FTZ R71, R66, R60.reuse, -R71 ;  /* 0x0000003c42477223 */ /* 0x080fe20000010847 */
[----:B------:R-:W-:Y:S01]  /*7220*/  F2FP.SATFINITE.E4M3.F32.PACK_AB_MERGE_C R61, R64, R61, R63 ;  /* 0x0000003d403d723e */ /* 0x000fe2000480703f */
[----:B------:R-:W-:Y:S01]  /*7230*/  FFMA.FTZ R70, R67, R60, R70 ;  /* 0x0000003c43467223 */ /* 0x000fe20000010046 */
[----:B------:R-:W-:-:S02]  /*7240*/  HADD2.F32 R60, -RZ, R65.H1_H1 ;  /* 0x30000041ff3c7230 */ /* 0x000fc40000004100 */
[----:B------:R-:W-:Y:S02]  /*7250*/  HADD2.F32 R65, -RZ, R65.H0_H0 ;  /* 0x20000041ff417230 */ /* 0x000fe40000004100 */
[----:B------:R-:W-:Y:S01]  /*7260*/  F2FP.SATFINITE.E4M3.F32.PACK_AB_MERGE_C R70, R70, R71, RZ ;  /* 0x000000474646723e */ /* 0x000fe200048070ff */
[CC--:B------:R-:W-:Y:S02]  /*7270*/  FMUL.FTZ R48, R60.reuse, R69.reuse ;  /* 0x000000453c307220 */ /* 0x0c0fe40000410000 */
[C---:B------:R-:W-:Y:S02]  /*7280*/  FMUL.FTZ R69, R65.reuse, R69 ;  /* 0x0000004541457220 */ /* 0x040fe40000410000 */
[-C--:B------:R-:W-:Y:S02]  /*7290*/  FFMA.FTZ R48, R65, R68.reuse, -R48 ;  /* 0x0000004441307223 */ /* 0x080fe40000010830 */
[----:B------:R-:W-:-:S05]  /*72a0*/  FFMA.FTZ R69, R60, R68, R69 ;  /* 0x000000443c457223 */ /* 0x000fca0000010045 */
[----:B------:R-:W-:Y:S01]  /*72b0*/  F2FP.SATFINITE.E4M3.F32.PACK_AB_MERGE_C R50, R69, R48, R70 ;  /* 0x000000304532723e */ /* 0x000fe20004807046 */
[----:B------:R-:W-:Y:S02]  /*72c0*/  IMAD.MOV.U32 R48, RZ, RZ, R51 ;  /* 0x000000ffff307224 */ /* 0x000fe400078e0033 */
[----:B------:R-:W-:-:S07]  /*72d0*/  IMAD.MOV.U32 R51, RZ, RZ, R61 ;  /* 0x000000ffff337224 */ /* 0x000fce00078e003d */
.L_x_393:
[----:B------:R-:W-:Y:S05]  /*72e0*/  BSYNC B2 ;  /* 0x0000000000027941 */ /* 0x000fea0003800000 */
.L_x_392:
[----:B------:R-:W-:Y:S02]  /*72f0*/  ULDC.64 UR4, c[0x0][0x2e8] ;  /* 0x0000ba0000047ab9 */ /* 0x000fe40000000a00 */
[----:B------:R-:W-:-:S04]  /*7300*/  IADD3 R56, P2, P3, R120, UR4, R102 ;  /* 0x0000000478387c10 */ /* 0x000fc8000fb5e066 */
[----:B------:R-:W-:-:S05]  /*7310*/  IADD3.X R57, R85, UR5, R42, P2, P3 ;  /* 0x0000000555397c10 */ /* 0x000fca00097e642a */
[----:B--2---:R3:W-:Y:S04]  /*7320*/  STG.E.128 desc[UR42][R56.64], R48 ;  /* 0x0000003038007986 */ /* 0x0047e8000c101d2a */
.L_x_391:
[----:B------:R-:W-:Y:S05]  /*7330*/  BSYNC B1 ;  /* 0x0000000000017941 */ /* 0x000fea0003800000 */
.L_x_390:
[----:B------:R-:W-:Y:S05]  /*7340*/  @P1 BRA `(.L_x_389) ;  /* 0x0000005400c81947 */ /* 0x000fea0003800000 */
[----:B0-23--:R0:W2:Y:S01]  /*7350*/  LDS.128 R48, [R113+0x2f400] ;  /* 0x02f4000071307984 */ /* 0x00d0a20000000c00 */
[----:B------:R-:W-:Y:S01]  /*7360*/  ISETP.GE.AND P2, PT, R233, R84, PT ;  /* 0x00000054e900720c */ /* 0x000fe20003f46270 */
[----:B------:R-:W-:-:S12]  /*7370*/  BSSY B1, `(.L_x_394) ;  /* 0x000006b000017945 */ /* 0x000fd80003800000 */
[----:B0-----:R-:W-:Y:S05]  /*7380*/  @P2 BRA `(.L_x_395) ;  /* 0x0000000400a42947 */ /* 0x001fea0003800000 */
[--C-:B------:R-:W-:Y:S02]  /*7390*/  SHF.R.U32.HI R59, RZ, 0x10, R53.reuse ;  /* 0x00000010ff3b7819 */ /* 0x100fe40000011635 */
[--C-:B------:R-:W-:Y:S02]  /*73a0*/  SHF.R.U32.HI R58, RZ, 0x8, R53.reuse ;  /* 0x00000008ff3a7819 */ /* 0x100fe40000011635 */
[----:B------:R-:W-:Y:S02]  /*73b0*/  LOP3.LUT R52, R53, 0xff, RZ, 0xc0, !PT ;  /* 0x000000ff35347812 */ /* 0x000fe400078ec0ff */
[----:B------:R-:W-:Y:S02]  /*73c0*/  SHF.R.U32.HI R53, RZ, 0x18, R53 ;  /* 0x00000018ff357819 */ /* 0x000fe40000011635 */
[--C-:B------:R-:W-:Y:S02]  /*73d0*/  SHF.R.U32.HI R54, RZ, 0x8, R55.reuse ;  /* 0x00000008ff367819 */ /* 0x100fe40000011637 */
[----:B------:R-:W-:Y:S01]  /*73e0*/  PRMT R53, R53, 0x654, R52 ;  /* 0x0000065435357816 */ /* 0x000fe20000000034 */
[----:B------:R-:W-:Y:S01]  /*73f0*/  IMAD.SHL.U32 R52, R58, 0x100, RZ ;  /* 0x000001003a347824 */ /* 0x000fe200078e00ff */
[----:B------:R-:W-:-:S02]  /*7400*/  SHF.R.U32.HI R57, RZ, 0x10, R55 ;  /* 0x00000010ff397819 */ /* 0x000fc40000011637 */
[----:B------:R-:W-:Y:S02]  /*7410*/  LOP3.LUT R56, R55, 0xff0000ff, RZ, 0xc0, !PT ;  /* 0xff0000ff37387812 */ /* 0x000fe400078ec0ff */
[----:B------:R-:W-:Y:S01]  /*7420*/  SHF.L.U32 R55, R54, 0x8, RZ ;  /* 0x0000000836377819 */ /* 0x000fe200000006ff */
[----:B--2---:R-:W-:Y:S01]  /*7430*/  IMAD.MOV.U32 R54, RZ, RZ, R48 ;  /* 0x000000ffff367224 */ /* 0x004fe200078e0030 */
[----:B------:R-:W-:Y:S01]  /*7440*/  LOP3.LUT R53, R53, 0xff00, R52, 0xf8, !PT ;  /* 0x0000ff0035357812 */ /* 0x000fe200078ef834 */
[----:B------:R-:W-:Y:S01]  /*7450*/  IMAD.U32 R52, R59, 0x10000, RZ ;  /* 0x000100003b347824 */ /* 0x000fe200078e00ff */
[----:B------:R-:W-:Y:S01]  /*7460*/  LOP3.LUT R58, R56, 0xff00, R55, 0xf8, !PT ;  /* 0x0000ff00383a7812 */ /* 0x000fe200078ef837 */
[----:B------:R-:W-:Y:S01]  /*7470*/  IMAD.U32 R55, R57, 0x10000, RZ ;  /* 0x0001000039377824 */ /* 0x000fe200078e00ff */
[----:B------:R-:W-:Y:S02]  /*7480*/  F2FP.F16.E4M3.UNPACK_B R56, R87.H1 ;  /* 0x00000057ff38723e */ /* 0x000fe400030006ff */
[----:B------:R-:W-:-:S02]  /*7490*/  F2FP.F16.E4M3.UNPACK_B R48, R49 ;  /* 0x00000031ff30723e */ /* 0x000fc400020006ff */
[----:B------:R-:W-:Y:S01]  /*74a0*/  LOP3.LUT R52, R53, 0xff0000, R52, 0xf8, !PT ;  /* 0x00ff000035347812 */ /* 0x000fe200078ef834 */
[----:B------:R-:W-:Y:S01]  /*74b0*/  HADD2.F32 R60, -RZ, R56.H0_H0 ;  /* 0x20000038ff3c7230 */ /* 0x000fe20000004100 */
[----:B------:R-:W-:Y:S01]  /*74c0*/  LOP3.LUT R53, R58, 0xff0000, R55, 0xf8, !PT ;  /* 0x00ff00003a357812 */ /* 0x000fe200078ef837 */
[--C-:B------:R-:W-:Y:S01]  /*74d0*/  HADD2.F32 R55, -RZ, R48.reuse.H1_H1 ;  /* 0x30000030ff377230 */ /* 0x100fe20000004100 */
[----:B------:R-:W-:Y:S01]  /*74e0*/  F2FP.F16.E4M3.UNPACK_B R58, R86.H1 ;  /* 0x00000056ff3a723e */ /* 0x000fe200030006ff */
[----:B------:R-:W-:Y:S01]  /*74f0*/  HADD2.F32 R48, -RZ, R48.H0_H0 ;  /* 0x20000030ff307230 */ /* 0x000fe20000004100 */
[----:B------:R-:W-:Y:S01]  /*7500*/  F2FP.F16.E4M3.UNPACK_B R49, R49.H1 ;  /* 0x00000031ff31723e */ /* 0x000fe200030006ff */
[----:B------:R-:W-:Y:S02]  /*7510*/  HADD2.F32 R61, -RZ, R56.H1_H1 ;  /* 0x30000038ff3d7230 */ /* 0x000fe40000004100 */
[----:B------:R-:W-:Y:S01]  /*7520*/  FMUL.FTZ R63, R55, R60 ;  /* 0x0000003c373f7220 */ /* 0x000fe20000410000 */
[----:B------:R-:W-:-:S02]  /*7530*/  HADD2.F32 R59, -RZ, R58.H0_H0 ;  /* 0x2000003aff3b7230 */ /* 0x000fc40000004100 */
[C---:B------:R-:W-:Y:S01]  /*7540*/  FMUL.FTZ R60, R48.reuse, R60 ;  /* 0x0000003c303c7220 */ /* 0x040fe20000410000 */
[--C-:B------:R-:W-:Y:S01]  /*7550*/  HADD2.F32 R57, -RZ, R49.reuse.H1_H1 ;  /* 0x30000031ff397230 */ /* 0x100fe20000004100 */
[----:B------:R-:W-:Y:S01]  /*7560*/  F2FP.F16.E4M3.UNPACK_B R87, R87 ;  /* 0x00000057ff57723e */ /* 0x000fe200020006ff */
[----:B------:R-:W-:Y:S02]  /*7570*/  HADD2.F32 R56, -RZ, R49.H0_H0 ;  /* 0x20000031ff387230 */ /* 0x000fe40000004100 */
[-C--:B------:R-:W-:Y:S01]  /*7580*/  FFMA.FTZ R48, R48, R59.reuse, -R63 ;  /* 0x0000003b30307223 */ /* 0x080fe2000001083f */
[----:B------:R-:W-:Y:S02]  /*7590*/  HADD2.F32 R58, -RZ, R58.H1_H1 ;  /* 0x3000003aff3a7230 */ /* 0x000fe40000004100 */
[----:B------:R-:W-:Y:S01]  /*75a0*/  FFMA.FTZ R49, R55, R59, R60 ;  /* 0x0000003b37317223 */ /* 0x000fe2000001003c */
[-C--:B------:R-:W-:Y:S01]  /*75b0*/  FMUL.FTZ R63, R57, R61.reuse ;  /* 0x0000003d393f7220 */ /* 0x080fe20000410000 */
[----:B------:R-:W-:Y:S01]  /*75c0*/  FMUL.FTZ R62, R56, R61 ;  /* 0x0000003d383e7220 */ /* 0x000fe20000410000 */
[----:B------:R-:W-:Y:S01]  /*75d0*/  F2FP.F16.E4M3.UNPACK_B R55, R54.H1 ;  /* 0x00000036ff37723e */ /* 0x000fe200030006ff */
[----:B------:R-:W-:-:S02]  /*75e0*/  HADD2.F32 R59, -RZ, R87.H1_H1 ;  /* 0x30000057ff3b7230 */ /* 0x000fc40000004100 */
[-C--:B------:R-:W-:Y:S01]  /*75f0*/  FFMA.FTZ R63, R56, R58.reuse, -R63 ;  /* 0x0000003a383f7223 */ /* 0x080fe2000001083f */
[----:B------:R-:W-:Y:S01]  /*7600*/  FFMA.FTZ R64, R57, R58, R62 ;  /* 0x0000003a39407223 */ /* 0x000fe2000001003e */
[----:B------:R-:W-:Y:S01]  /*7610*/  F2FP.F16.E4M3.UNPACK_B R54, R54 ;  /* 0x00000036ff36723e */ /* 0x000fe200020006ff */
[--C-:B------:R-:W-:Y:S01]  /*7620*/  HADD2.F32 R58, -RZ, R55.reuse.H1_H1 ;  /* 0x30000037ff3a7230 */ /* 0x100fe20000004100 */
[----:B------:R-:W-:Y:S01]  /*7630*/  F2FP.F16.E4M3.UNPACK_B R86, R86 ;  /* 0x00000056ff56723e */ /* 0x000fe200020006ff */
[----:B------:R-:W-:Y:S01]  /*7640*/  HADD2.F32 R57, -RZ, R55.H0_H0 ;  /* 0x20000037ff397230 */ /* 0x000fe20000004100 */
[----:B------:R-:W-:Y:S01]  /*7650*/  F2FP.F16.E4M3.UNPACK_B R65, R53.H1 ;  /* 0x00000035ff41723e */ /* 0x000fe200030006ff */
[--C-:B------:R-:W-:Y:S02]  /*7660*/  HADD2.F32 R55, -RZ, R54.reuse.H0_H0 ;  /* 0x20000036ff377230 */ /* 0x100fe40000004100 */
[----:B------:R-:W-:Y:S01]  /*7670*/  FMUL.FTZ R62, R58, R59 ;  /* 0x0000003b3a3e7220 */ /* 0x000fe20000410000 */
[----:B------:R-:W-:-:S02]  /*7680*/  HADD2.F32 R56, -RZ, R54.H1_H1 ;  /* 0x30000036ff387230 */ /* 0x000fc40000004100 */
[----:B------:R-:W-:Y:S01]  /*7690*/  FMUL.FTZ R59, R57, R59 ;  /* 0x0000003b393b7220 */ /* 0x000fe20000410000 */
[----:B------:R-:W-:Y:S01]  /*76a0*/  HADD2.F32 R87, -RZ, R87.H0_H0 ;  /* 0x20000057ff577230 */ /* 0x000fe20000004100 */
[----:B------:R-:W-:Y:S01]  /*76b0*/  F2FP.F16.E4M3.UNPACK_B R61, R52 ;  /* 0x00000034ff3d723e */ /* 0x000fe200020006ff */
[--C-:B------:R-:W-:Y:S02]  /*76c0*/  HADD2.F32 R54, -RZ, R86.reuse.H1_H1 ;  /* 0x30000056ff367230 */ /* 0x100fe40000004100 */
[----:B------:R-:W-:Y:S02]  /*76d0*/  HADD2.F32 R86, -RZ, R86.H0_H0 ;  /* 0x20000056ff567230 */ /* 0x000fe40000004100 */
[-C--:B------:R-:W-:Y:S01]  /*76e0*/  FMUL.FTZ R60, R56, R87.reuse ;  /* 0x00000057383c7220 */ /* 0x080fe20000410000 */
[----:B------:R-:W-:Y:S01]  /*76f0*/  FMUL.FTZ R87, R55, R87 ;  /* 0x0000005737577220 */ /* 0x000fe20000410000 */
[-C--:B------:R-:W-:Y:S01]  /*7700*/  FFMA.FTZ R58, R58, R54.reuse, R59 ;  /* 0x000000363a3a7223 */ /* 0x080fe2000001003b */
[----:B------:R-:W-:Y:S01]  /*7710*/  FFMA.FTZ R57, R57, R54, -R62 ;  /* 0x0000003639397223 */ /* 0x000fe2000001083e */
[----:B------:R-:W-:Y:S01]  /*7720*/  F2FP.F16.E4M3.UNPACK_B R59, R51.H1 ;  /* 0x00000033ff3b723e */ /* 0x000fe200030006ff */
[-C--:B------:R-:W-:Y:S01]  /*7730*/  FFMA.FTZ R54, R55, R86.reuse, -R60 ;  /* 0x0000005637367223 */ /* 0x080fe2000001083c */
[----:B------:R-:W-:Y:S01]  /*7740*/  FFMA.FTZ R55, R56, R86, R87 ;  /* 0x0000005638377223 */ /* 0x000fe20000010057 */
[----:B------:R-:W-:Y:S01]  /*7750*/  F2FP.SATFINITE.E4M3.F32.PACK_AB_MERGE_C R56, R64, R63, RZ ;  /* 0x0000003f4038723e */ /* 0x000fe200048070ff */
[----:B------:R-:W-:Y:S01]  /*7760*/  HADD2.F32 R67, -RZ, R65.H1_H1 ;  /* 0x30000041ff437230 */ /* 0x000fe20000004100 */
[----:B------:R-:W-:Y:S01]  /*7770*/  F2FP.SATFINITE.E4M3.F32.PACK_AB_MERGE_C R57, R58, R57, RZ ;  /* 0x000000393a39723e */ /* 0x000fe200048070ff */
[--C-:B------:R-:W-:Y:S01]  /*7780*/  HADD2.F32 R60, -RZ, R59.reuse.H0_H0 ;  /* 0x2000003bff3c7230 */ /* 0x100fe20000004100 */
[----:B------:R-:W-:Y:S01]  /*7790*/  F2FP.F16.E4M3.UNPACK_B R62, R52.H1 ;  /* 0x00000034ff3e723e */ /* 0x000fe200030006ff */
[----:B------:R-:W-:Y:S01]  /*77a0*/  HADD2.F32 R59, -RZ, R59.H1_H1 ;  /* 0x3000003bff3b7230 */ /* 0x000fe20000004100 */
[----:B------:R-:W-:Y:S01]  /*77b0*/  F2FP.F16.E4M3.UNPACK_B R58, R50.H1 ;  /* 0x00000032ff3a723e */ /* 0x000fe200030006ff */
[----:B------:R-:W-:Y:S01]  /*77c0*/  HADD2.F32 R65, -RZ, R65.H0_H0 ;  /* 0x20000041ff417230 */ /* 0x000fe20000004100 */
[----:B------:R-:W-:Y:S01]  /*77d0*/  F2FP.F16.E4M3.UNPACK_B R64, R53 ;  /* 0x00000035ff40723e */ /* 0x000fe200020006ff */
[----:B------:R-:W-:-:S02]  /*77e0*/  HADD2.F32 R63, -RZ, R62.H1_H1 ;  /* 0x3000003eff3f7230 */ /* 0x000fc40000004100 */
[-C--:B------:R-:W-:Y:S01]  /*77f0*/  FMUL.FTZ R69, R59, R67.reuse ;  /* 0x000000433b457220 */ /* 0x080fe20000410000 */
[----:B------:R-:W-:Y:S02]  /*7800*/  HADD2.F32 R53, -RZ, R58.H1_H1 ;  /* 0x3000003aff357230 */ /* 0x000fe40000004100 */
[C---:B------:R-:W-:Y:S01]  /*7810*/  FMUL.FTZ R68, R60.reuse, R67 ;  /* 0x000000433c447220 */ /* 0x040fe20000410000 */
[----:B------:R-:W-:Y:S02]  /*7820*/  HADD2.F32 R66, -RZ, R64.H1_H1 ;  /* 0x30000040ff427230 */ /* 0x000fe40000004100 */
[----:B------:R-:W-:Y:S01]  /*7830*/  FFMA.FTZ R52, R60, R63, -R69 ;  /* 0x0000003f3c347223 */ /* 0x000fe20000010845 */
[----:B------:R-:W-:Y:S01]  /*7840*/  HADD2.F32 R58, -RZ, R58.H0_H0 ;  /* 0x2000003aff3a7230 */ /* 0x000fe20000004100 */
[----:B------:R-:W-:Y:S01]  /*7850*/  F2FP.F16.E4M3.UNPACK_B R51, R51 ;  /* 0x00000033ff33723e */ /* 0x000fe200020006ff */
[----:B------:R-:W-:Y:S02]  /*7860*/  HADD2.F32 R60, -RZ, R61.H1_H1 ;  /* 0x3000003dff3c7230 */ /* 0x000fe40000004100 */
[----:B------:R-:W-:Y:S01]  /*7870*/  FMUL.FTZ R67, R53, R66 ;  /* 0x0000004235437220 */ /* 0x000fe20000410000 */
[----:B------:R-:W-:Y:S01]  /*7880*/  F2FP.F16.E4M3.UNPACK_B R50, R50 ;  /* 0x00000032ff32723e */ /* 0x000fe200020006ff */
[----:B------:R-:W-:Y:S01]  /*7890*/  FMUL.FTZ R66, R58, R66 ;  /* 0x000000423a427220 */ /* 0x000fe20000410000 */
[----:B------:R-:W-:-:S02]  /*78a0*/  HADD2.F32 R64, -RZ, R64.H0_H0 ;  /* 0x20000040ff407230 */ /* 0x000fc40000004100 */
[-C--:B------:R-:W-:Y:S01]  /*78b0*/  FFMA.FTZ R67, R58, R60.reuse, -R67 ;  /* 0x0000003c3a437223 */ /* 0x080fe20000010843 */
[--C-:B------:R-:W-:Y:S02]  /*78c0*/  HADD2.F32 R58, -RZ, R51.reuse.H1_H1 ;  /* 0x30000033ff3a7230 */ /* 0x100fe40000004100 */
[----:B------:R-:W-:Y:S01]  /*78d0*/  FFMA.FTZ R66, R53, R60, R66 ;  /* 0x0000003c35427223 */ /* 0x000fe20000010042 */
[----:B------:R-:W-:Y:S02]  /*78e0*/  HADD2.F32 R53, -RZ, R51.H0_H0 ;  /* 0x20000033ff357230 */ /* 0x000fe40000004100 */
[----:B------:R-:W-:Y:S01]  /*78f0*/  FFMA.FTZ R63, R59, R63, R68 ;  /* 0x0000003f3b3f7223 */ /* 0x000fe20000010044 */
[--C-:B------:R-:W-:Y:S02]  /*7900*/  HADD2.F32 R51, -RZ, R50.reuse.H0_H0 ;  /* 0x20000032ff337230 */ /* 0x100fe40000004100 */
[----:B------:R-:W-:Y:S01]  /*7910*/  FMUL.FTZ R68, R58, R65 ;  /* 0x000000413a447220 */ /* 0x000fe20000410000 */
[----:B------:R-:W-:-:S02]  /*7920*/  HADD2.F32 R50, -RZ, R50.H1_H1 ;  /* 0x30000032ff327230 */ /* 0x000fc40000004100 */
[----:B------:R-:W-:Y:S01]  /*7930*/  FMUL.FTZ R65, R53, R65 ;  /* 0x0000004135417220 */ /* 0x000fe20000410000 */
[----:B------:R-:W-:Y:S02]  /*7940*/  HADD2.F32 R62, -RZ, R62.H0_H0 ;  /* 0x2000003eff3e7230 */ /* 0x000fe40000004100 */
[-C--:B------:R-:W-:Y:S01]  /*7950*/  FMUL.FTZ R59, R51, R64.reuse ;  /* 0x00000040333b7220 */ /* 0x080fe20000410000 */
[----:B------:R-:W-:Y:S02]  /*7960*/  HADD2.F32 R61, -RZ, R61.H0_H0 ;  /* 0x2000003dff3d7230 */ /* 0x000fe40000004100 */
[----:B------:R-:W-:Y:S01]  /*7970*/  FMUL.FTZ R60, R50, R64 ;  /* 0x00000040323c7220 */ /* 0x000fe20000410000 */
[----:B------:R-:W-:Y:S01]  /*7980*/  F2FP.SATFINITE.E4M3.F32.PACK_AB_MERGE_C R66, R66, R67, RZ ;  /* 0x000000434242723e */ /* 0x000fe200048070ff */
[-C--:B------:R-:W-:Y:S01]  /*7990*/  FFMA.FTZ R68, R53, R62.reuse, -R68 ;  /* 0x0000003e35447223 */ /* 0x080fe20000010844 */
[----:B------:R-:W-:Y:S01]  /*79a0*/  FFMA.FTZ R65, R58, R62, R65 ;  /* 0x0000003e3a417223 */ /* 0x000fe20000010041 */
[-C--:B------:R-:W-:Y:S01]  /*79b0*/  FFMA.FTZ R60, R51, R61.reuse, -R60 ;  /* 0x0000003d333c7223 */ /* 0x080fe2000001083c */
[----:B------:R-:W-:Y:S01]  /*79c0*/  FFMA.FTZ R59, R50, R61, R59 ;  /* 0x0000003d323b7223 */ /* 0x000fe2000001003b */
[----:B------:R-:W-:-:S02]  /*79d0*/  F2FP.SATFINITE.E4M3.F32.PACK_AB_MERGE_C R52, R63, R52, RZ ;  /* 0x000000343f34723e */ /* 0x000fc400048070ff */
[----:B------:R-:W-:Y:S02]  /*79e0*/  F2FP.SATFINITE.E4M3.F32.PACK_AB_MERGE_C R49, R49, R48, R56 ;  /* 0x000000303131723e */ /* 0x000fe40004807038 */
[----:B------:R-:W-:Y:S02]  /*79f0*/  F2FP.SATFINITE.E4M3.F32.PACK_AB_MERGE_C R48, R55, R54, R57 ;  /* 0x000000363730723e */ /* 0x000fe40004807039 */
[----:B------:R-:W-:Y:S02]  /*7a00*/  F2FP.SATFINITE.E4M3.F32.PACK_AB_MERGE_C R50, R59, R60, R66 ;  /* 0x0000003c3b32723e */ /* 0x000fe40004807042 */
[----:B------:R-:W-:-:S07]  /*7a10*/  F2FP.SATFINITE.E4M3.F32.PACK_AB_MERGE_C R51, R65, R68, R52 ;  /* 0x000000444133723e */ /* 0x000fce0004807034 */
.L_x_395:
[----:B------:R-:W-:Y:S05]  /*7a20*/  BSYNC B1 ;  /* 0x0000000000017941 */ /* 0x000fea0003800000 */
.L_x_394:
[----:B------:R-:W-:Y:S02]  /*7a30*/  ULDC.64 UR4, c[0x0][0x2e8] ;  /* 0x0000ba0000047ab9 */ /* 0x000fe40000000a00 */
[----:B------:R-:W-:-:S04]  /*7a40*/  IADD3 R52, P2, P3, R43, UR4, R120 ;  /* 0x000000042b347c10 */ /* 0x000fc8000fb5e078 */
[----:B------:R-:W-:-:S05]  /*7a50*/  IADD3.X R53, R105, UR5, R85, P2, P3 ;  /* 0x0000000569357c10 */ /* 0x000fca00097e6455 */
[----:B--2---:R4:W-:Y:S01]  /*7a60*/  STG.E.128 desc[UR42][R52.64], R48 ;  /* 0x0000003034007986 */ /* 0x0049e2000c101d2a */
[----:B------:R-:W-:Y:S05]  /*7a70*/  BRA `(.L_x_389) ;  /* 0x0000004c00fc7947 */ /* 0x000fea0003800000 */
.L_x_353:
[C---:B------:R-:W-:Y:S01]  /*7a80*/  ISETP.GE.AND P5, PT, R23.reuse, R116, PT ;  /* 0x000000741700720c */ /* 0x040fe20003fa6270 */
[C---:B------:R-:W-:Y:S01]  /*7a90*/  VIADD R52, R23.reuse, 0x60 ;  /* 0x0000006017347836 */ /* 0x040fe20000000000 */
[----:B------:R-:W-:Y:S01]  /*7aa0*/  P2R R60, PR, RZ, 0x1 ;  /* 0x00000001ff3c7803 */ /* 0x000fe20000000000 */
[----:B------:R-:W-:Y:S01]  /*7ab0*/  VIADD R61, R23, 0x20 ;  /* 0x00000020173d7836 */ /* 0x000fe20000000000 */
[----:B------:R-:W-:-:S13]  /*7ac0*/  ISETP.GE.OR P5, PT, R16, R84, P5 ;  /* 0x000000541000720c */ /* 0x000fda0002fa6670 */
[----:B------:R-:W1:Y:S08]  /*7ad0*/  @!P5 LDC.64 R56, c[0x0][0x3e8] ;  /* 0x0000fa00ff38db82 */ /* 0x000e700000000a00 */
[----:B0-----:R-:W0:Y:S01]  /*7ae0*/  @!P5 LDC.64 R58, c[0x0][0x400] ;  /* 0x00010000ff3adb82 */ /* 0x001e220000000a00 */
[----:B-1----:R-:W-:-:S04]  /*7af0*/  @!P5 IADD3 R56, P2, P3, R96, R56, R48 ;  /* 0x000000386038d210 */ /* 0x002fc80007b5e030 */
[----:B------:R-:W-:Y:S02]  /*7b00*/  @!P5 IADD3.X R57, R39, R57, R87, P2, P3 ;  /* 0x000000392739d210 */ /* 0x000fe400017e6457 */
[----:B------:R-:W-:-:S04]  /*7b10*/  ISETP.GE.AND P2, PT, R52, R116, PT ;  /* 0x000000743400720c */ /* 0x000fc80003f46270 */
[----:B------:R-:W-:-:S13]  /*7b20*/  ISETP.GE.OR P2, PT, R16, R84, P2 ;  /* 0x000000541000720c */ /* 0x000fda0001746670 */
[----:B------:R-:W1:Y:S01]  /*7b30*/  @!P2 LDC.64 R52, c[0x0][0x3f8] ;  /* 0x0000fe00ff34ab82 */ /* 0x000e620000000a00 */
[----:B------:R-:W-:Y:S02]  /*7b40*/  @!P2 IMAD.MOV.U32 R49, RZ, RZ, R87 ;  /* 0x000000ffff31a224 */ /* 0x000fe400078e0057 */
[----:B------:R-:W-:-:S05]  /*7b50*/  @!P2 IMAD.MOV.U32 R51, RZ, RZ, R86 ;  /* 0x000000ffff33a224 */ /* 0x000fca00078e0056 */
[----:B------:R-:W2:Y:S08]  /*7b60*/  @!P2 LDC.64 R80, c[0x0][0x3e8] ;  /* 0x0000fa00ff50ab82 */ /* 0x000eb00000000a00 */
[----:B------:R-:W3:Y:S01]  /*7b70*/  @!P2 LDC.64 R82, c[0x0][0x400] ;  /* 0x00010000ff52ab82 */ /* 0x000ee20000000a00 */
[----:B-1----:R-:W-:-:S04]  /*7b80*/  @!P2 IMAD.WIDE.U32 R54, R52, 0x60, R48 ;  /* 0x000000603436a825 */ /* 0x002fc800078e0030 */
[----:B------:R-:W-:Y:S01]  /*7b90*/  @!P2 IMAD R53, R53, 0x60, RZ ;  /* 0x000000603535a824 */ /* 0x000fe200078e02ff */
[----:B--2---:R-:W-:-:S04]  /*7ba0*/  @!P2 IADD3 R80, P3, P4, R96, R80, R54 ;  /* 0x000000506050a210 */ /* 0x004fc80007c7e036 */
[----:B------:R-:W-:-:S04]  /*7bb0*/  @!P2 IADD3 R52, R55, R53, RZ ;  /* 0x000000353734a210 */ /* 0x000fc80007ffe0ff */
[----:B------:R-:W-:Y:S02]  /*7bc0*/  @!P2 IADD3.X R81, R39, R81, R52, P3, P4 ;  /* 0x000000512751a210 */ /* 0x000fe40001fe8434 */
[----:B------:R-:W1:Y:S02]  /*7bd0*/  @!P2 LDC.64 R52, c[0x0][0x408] ;  /* 0x00010200ff34ab82 */ /* 0x000e640000000a00 */
[----:B-1----:R-:W-:-:S04]  /*7be0*/  @!P2 IMAD.WIDE.U32 R54, R52, 0x60, R50 ;  /* 0x000000603436a825 */ /* 0x002fc800078e0032 */
[----:B------:R-:W-:Y:S01]  /*7bf0*/  @!P2 IMAD R53, R53, 0x60, RZ ;  /* 0x000000603535a824 */ /* 0x000fe200078e02ff */
[----:B---3--:R-:W-:-:S03]  /*7c00*/  @!P2 IADD3 R82, P3, P4, R92, R82, R54 ;  /* 0x000000525c52a210 */ /* 0x008fc60007c7e036 */
[----:B------:R-:W-:-:S05]  /*7c10*/  @!P2 IMAD.IADD R52, R55, 0x1, R53 ;  /* 0x000000013734a824 */ /* 0x000fca00078e0235 */
[----:B------:R-:W-:Y:S02]  /*7c20*/  @!P2 IADD3.X R83, R107, R83, R52, P3, P4 ;  /* 0x000000536b53a210 */ /* 0x000fe40001fe8434 */
[----:B0-----:R-:W-:-:S04]  /*7c30*/  @!P5 IADD3 R58, P3, P4, R92, R58, R50 ;  /* 0x0000003a5c3ad210 */ /* 0x001fc80007c7e032 */
[----:B------:R-:W-:Y:S02]  /*7c40*/  @!P5 IADD3.X R59, R107, R59, R86, P3, P4 ;  /* 0x0000003b6b3bd210 */ /* 0x000fe40001fe8456 */
[----:B------:R-:W-:Y:S01]  /*7c50*/  ISETP.GE.AND P4, PT, R61, R116, PT ;  /* 0x000000743d00720c */ /* 0x000fe20003f86270 */
[----:B------:R-:W-:-:S03]  /*7c60*/  VIADD R61, R23, 0x40 ;  /* 0x00000040173d7836 */ /* 0x000fc60000000000 */
[----:B------:R-:W-:-:S13]  /*7c70*/  ISETP.GE.OR P4, PT, R16, R84, P4 ;  /* 0x000000541000720c */ /* 0x000fda0002786670 */
[----:B------:R-:W-:Y:S01]  /*7c80*/  @!P4 IADD3 R55, P3, P6, R96, R48, R14 ;  /* 0x000000306037c210 */ /* 0x000fe20007e7e00e */
[----:B------:R-:W0:Y:S03]  /*7c90*/  @!P4 LDC.64 R64, c[0x0][0x3e8] ;  /* 0x0000fa00ff40cb82 */ /* 0x000e260000000a00 */
[----:B------:R-:W-:Y:S02]  /*7ca0*/  @!P4 IADD3.X R54, R39, R87, R21, P3, P6 ;  /* 0x000000572736c210 */ /* 0x000fe40001fec415 */
[----:B------:R-:W-:-:S03]  /*7cb0*/  ISETP.GE.AND P3, PT, R61, R116, PT ;  /* 0x000000743d00720c */ /* 0x000fc60003f66270 */
[----:B------:R-:W1:Y:S01]  /*7cc0*/  @!P4 LDC.64 R66, c[0x0][0x400] ;  /* 0x00010000ff42cb82 */ /* 0x000e620000000a00 */
[----:B------:R-:W-:-:S13]  /*7cd0*/  ISETP.GE.OR P3, PT, R16, R84, P3 ;  /* 0x000000541000720c */ /* 0x000fda0001f66670 */
[----:B------:R-:W-:Y:S01]  /*7ce0*/  @!P3 IADD3 R49, P0, P6, R96, R13, R48 ;  /* 0x0000000d6031b210 */ /* 0x000fe20007e1e030 */
[----:B------:R-:W2:Y:S03]  /*7cf0*/  @!P3 LDC.64 R72, c[0x0][0x3e8] ;  /* 0x0000fa00ff48bb82 */ /* 0x000ea60000000a00 */
[----:B------:R-:W-:Y:S02]  /*7d00*/  @!P3 IADD3.X R48, R39, R20, R87, P0, P6 ;  /* 0x000000142730b210 */ /* 0x000fe400007ec457 */
[----:B------:R-:W-:-:S03]  /*7d10*/  @!P4 IADD3 R53, P0, P6, R92, R50, R8 ;  /* 0x000000325c35c210 */ /* 0x000fc60007e1e008 */
[----:B------:R-:W3:Y:S01]  /*7d20*/  @!P3 LDC.64 R74, c[0x0][0x400] ;  /* 0x00010000ff4abb82 */ /* 0x000ee20000000a00 */
[----:B------:R-:W-:Y:S02]  /*7d30*/  @!P4 IADD3.X R52, R107, R86, R11, P0, P6 ;  /* 0x000000566b34c210 */ /* 0x000fe400007ec40b */
[----:B------:R-:W-:-:S04]  /*7d40*/  @!P3 IADD3 R51, P0, P6, R92, R7, R50 ;  /* 0x000000075c33b210 */ /* 0x000fc80007e1e032 */
[----:B------:R-:W-:Y:S02]  /*7d50*/  @!P3 IADD3.X R86, R107, R10, R86, P0, P6 ;  /* 0x0000000a6b56b210 */ /* 0x000fe400007ec456 */
[----:B0-----:R-:W-:Y:S02]  /*7d60*/  @!P4 IADD3 R64, P6, R55, R64, RZ ;  /* 0x000000403740c210 */ /* 0x001fe40007fde0ff */
[----:B------:R-:W-:Y:S02]  /*7d70*/  CS2R R62, SRZ ;  /* 0x00000000003e7805 */ /* 0x000fe4000001ff00 */
[----:B------:R-:W-:Y:S01]  /*7d80*/  ISETP.NE.AND P0, PT, R60, RZ, PT ;  /* 0x000000ff3c00720c */ /* 0x000fe20003f05270 */
[----:B------:R-:W-:Y:S01]  /*7d90*/  @!P4 IMAD.X R65, R54, 0x1, R65, P6 ;  /* 0x000000013641c824 */ /* 0x000fe200030e0641 */
[----:B-1----:R-:W-:Y:S02]  /*7da0*/  @!P4 IADD3 R66, P6, R53, R66, RZ ;  /* 0x000000423542c210 */ /* 0x002fe40007fde0ff */
[----:B------:R-:W-:-:S02]  /*7db0*/  CS2R R54, SRZ ;  /* 0x0000000000367805 */ /* 0x000fc4000001ff00 */
[----:B------:R-:W-:Y:S02]  /*7dc0*/  @!P4 IADD3.X R67, R52, R67, RZ, P6, !PT ;  /* 0x000000433443c210 */ /* 0x000fe400037fe4ff */
[----:B------:R-:W-:Y:S02]  /*7dd0*/  CS2R R52, SRZ ;  /* 0x0000000000347805 */ /* 0x000fe4000001ff00 */
[----:B--2---:R-:W-:-:S05]  /*7de0*/  @!P3 IADD3 R72, P6, R49, R72, RZ ;  /* 0x000000483148b210 */ /* 0x004fca0007fde0ff */
[----:B------:R-:W-:Y:S01]  /*7df0*/  @!P3 IMAD.X R73, R48, 0x1, R73, P6 ;  /* 0x000000013049b824 */ /* 0x000fe200030e0649 */
[----:B---3--:R-:W-:Y:S02]  /*7e00*/  @!P3 IADD3 R74, P6, R51, R74, RZ ;  /* 0x0000004a334ab210 */ /* 0x008fe40007fde0ff */
[----:B------:R-:W-:Y:S02]  /*7e10*/  CS2R R50, SRZ ;  /* 0x0000000000327805 */ /* 0x000fe4000001ff00 */
[----:B------:R-:W-:Y:S01]  /*7e20*/  CS2R R48, SRZ ;  /* 0x0000000000307805 */ /* 0x000fe2000001ff00 */
[----:B------:R0:W2:Y:S01]  /*7e30*/  @!P5 LDG.E.128 R52, desc[UR42][R58.64] ;  /* 0x0000002a3a34d981 */ /* 0x0000a2000c1e1d00 */
[----:B------:R-:W-:Y:S02]  /*7e40*/  CS2R R60, SRZ ;  /* 0x00000000003c7805 */ /* 0x000fe4000001ff00 */
[----:B------:R-:W-:Y:S02]  /*7e50*/  CS2R R70, SRZ ;  /* 0x0000000000467805 */ /* 0x000fe4000001ff00 */
[----:B------:R-:W-:Y:S01]  /*7e60*/  CS2R R68, SRZ ;  /* 0x0000000000447805 */ /* 0x000fe2000001ff00 */
[----:B------:R-:W-:Y:S01]  /*7e70*/  @!P3 IMAD.X R75, R86, 0x1, R75, P6 ;  /* 0x00000001564bb824 */ /* 0x000fe200030e064b */
[----:B------:R1:W3:Y:S04]  /*7e80*/  @!P5 LDG.E.128 R48, desc[UR42][R56.64] ;  /* 0x0000002a3830d981 */ /* 0x0002e8000c1e1d00 */
[----:B------:R4:W5:Y:S01]  /*7e90*/  @!P4 LDG.E.128 R60, desc[UR42][R66.64] ;  /* 0x0000002a423cc981 */ /* 0x000962000c1e1d00 */
[----:B0-----:R-:W-:-:S02]  /*7ea0*/  CS2R R58, SRZ ;  /* 0x00000000003a7805 */ /* 0x001fc4000001ff00 */
[----:B------:R-:W-:Y:S02]  /*7eb0*/  CS2R R78, SRZ ;  /* 0x00000000004e7805 */ /* 0x000fe4000001ff00 */
[----:B------:R-:W-:Y:S01]  /*7ec0*/  CS2R R76, SRZ ;  /* 0x00000000004c7805 */ /* 0x000fe2000001ff00 */
[----:B------:R0:W5:Y:S01]  /*7ed0*/  @!P3 LDG.E.128 R68, desc[UR42][R74.64] ;  /* 0x0000002a4a44b981 */ /* 0x000162000c1e1d00 */
[----:B-1----:R-:W-:-:S04]  /*7ee0*/  CS2R R56, SRZ ;  /* 0x0000000000387805 */ /* 0x002fc8000001ff00 */
[----:B------:R-:W5:Y:S01]  /*7ef0*/  @!P2 LDG.E.128 R76, desc[UR42][R82.64] ;  /* 0x0000002a524ca981 */ /* 0x000f62000c1e1d00 */
[----:B----4-:R-:W-:-:S03]  /*7f00*/  CS2R R66, SRZ ;  /* 0x0000000000427805 */ /* 0x010fc6000001ff00 */
[----:B------:R1:W4:Y:S01]  /*7f10*/  @!P4 LDG.E.128 R56, desc[UR42][R64.64] ;  /* 0x0000002a4038c981 */ /* 0x000322000c1e1d00 */
[----:B0-----:R-:W-:Y:S02]  /*7f20*/  CS2R R74, SRZ ;  /* 0x00000000004a7805 */ /* 0x001fe4000001ff00 */
[----:B-1----:R-:W-:-:S06]  /*7f30*/  CS2R R64, SRZ ;  /* 0x0000000000407805 */ /* 0x002fcc000001ff00 */
[----:B------:R0:W4:Y:S02]  /*7f40*/  @!P3 LDG.E.128 R64, desc[UR42][R72.64] ;  /* 0x0000002a4840b981 */ /* 0x000124000c1e1d00 */
[----:B0-----:R-:W-:-:S06]  /*7f50*/  CS2R R72, SRZ ;  /* 0x0000000000487805 */ /* 0x001fcc000001ff00 */
[----:B------:R-:W4:Y:S01]  /*7f60*/  @!P2 LDG.E.128 R72, desc[UR42][R80.64] ;  /* 0x0000002a5048a981 */ /* 0x000f22000c1e1d00 */
[----:B------:R-:W-:-:S06]  /*7f70*/  UISETP.NE.AND UP0, UPT, UR46, 0x3, UPT ;  /* 0x000000032e00788c */ /* 0x000fcc000bf05270 */
[----:B------:R-:W-:Y:S02]  /*7f80*/  PLOP3.LUT P5, PT, PT, PT, UP0, 0x80, 0x0 ;  /* 0x000000000000781c */ /* 0x000fe40003faf008 */
[----:B------:R-:W-:Y:S01]  /*7f90*/  ISETP.GE.AND P2, PT, R16, R84, PT ;  /* 0x000000541000720c */ /* 0x000fe20003f46270 */
[----:B--2---:R-:W-:Y:S01]  /*7fa0*/  IMAD.MOV.U32 R146, RZ, RZ, R54 ;  /* 0x000000ffff927224 */ /* 0x004fe200078e0036 */
[----:B------:R-:W-:Y:S01]  /*7fb0*/  MOV R145, R52 ;  /* 0x0000003400917202 */ /* 0x000fe20000000f00 */
[----:B---3--:R-:W-:Y:S02]  /*7fc0*/  IMAD.MOV.U32 R147, RZ, RZ, R50 ;  /* 0x000000ffff937224 */ /* 0x008fe400078e0032 */
[----:B------:R-:W-:Y:S02]  /*7fd0*/  IMAD.MOV.U32 R144, RZ, RZ, R48 ;  /* 0x000000ffff907224 */ /* 0x000fe400078e0030 */
[----:B-----5:R-:W-:Y:S02]  /*7fe0*/  IMAD.MOV.U32 R142, RZ, RZ, R62 ;  /* 0x000000ffff8e7224 */ /* 0x020fe400078e003e */
[----:B------:R-:W-:-:S02]  /*7ff0*/  IMAD.MOV.U32 R143, RZ, RZ, R60 ;  /* 0x000000ffff8f7224 */ /* 0x000fc400078e003c */
[----:B------:R-:W-:Y:S02]  /*8000*/  IMAD.MOV.U32 R138, RZ, RZ, R70 ;  /* 0x000000ffff8a7224 */ /* 0x000fe400078e0046 */
[----:B------:R-:W-:Y:S02]  /*8010*/  IMAD.MOV.U32 R139, RZ, RZ, R68 ;  /* 0x000000ffff8b7224 */ /* 0x000fe400078e0044 */
[----:B------:R-:W-:Y:S01]  /*8020*/  IMAD.MOV.U32 R132, RZ, RZ, R78 ;  /* 0x000000ffff847224 */ /* 0x000fe200078e004e */
[----:B------:R-:W-:Y:S01]  /*8030*/  MOV R133, R76 ;  /* 0x0000004c00857202 */ /* 0x000fe20000000f00 */
[----:B----4-:R-:W-:Y:S02]  /*8040*/  IMAD.MOV.U32 R140, RZ, RZ, R58 ;  /* 0x000000ffff8c7224 */ /* 0x010fe400078e003a */
[----:B------:R-:W-:Y:S02]  /*8050*/  IMAD.MOV.U32 R141, RZ, RZ, R56 ;  /* 0x000000ffff8d7224 */ /* 0x000fe400078e0038 */
[----:B------:R-:W-:Y:S01]  /*8060*/  IMAD.MOV.U32 R136, RZ, RZ, R66 ;  /* 0x000000ffff887224 */ /* 0x000fe200078e0042 */
[----:B------:R-:W-:Y:S01]  /*8070*/  MOV R137, R64 ;  /* 0x0000004000897202 */ /* 0x000fe20000000f00 */
[----:B------:R-:W-:-:S02]  /*8080*/  IMAD.MOV.U32 R130, RZ, RZ, R74 ;  /* 0x000000ffff827224 */ /* 0x000fc400078e004a */
[----:B------:R-:W-:Y:S01]  /*8090*/  IMAD.MOV.U32 R131, RZ, RZ, R72 ;  /* 0x000000ffff837224 */ /* 0x000fe200078e0048 */
[----:B------:R-:W-:Y:S06]  /*80a0*/  @!P5 BRA `(.L_x_396) ;  /* 0x000000000004d947 */ /* 0x000fec0003800000 */
[----:B------:R-:W-:Y:S01]  /*80b0*/  BPT.TRAP 0x1 ;  /* 0x000000040000795c */ /* 0x000fe20000300000 */
.L_x_396:
[----:B------:R-:W-:Y:S01]  /*80c0*/  IMAD R112, R232, 0x8, R22 ;  /* 0x00000008e8707824 */ /* 0x000fe200078e0216 */
[----:B------:R-:W-:Y:S01]  /*80d0*/  SHF.L.U32 R126, R234, 0x1f, RZ ;  /* 0x0000001fea7e7819 */ /* 0x000fe200000006ff */
[----:B------:R-:W0:Y:S01]  /*80e0*/  LDC R134, c[0x0][0x2f4] ;  /* 0x0000bd00ff867b82 */ /* 0x000e220000000800 */
[----:B------:R-:W-:Y:S01]  /*80f0*/  BSSY B1, `(.L_x_397) ;  /* 0x0000004000017945 */ /* 0x000fe20003800000 */
[----:B------:R-:W-:Y:S01]  /*8100*/  IMAD.MOV.U32 R121, RZ, RZ, R85 ;  /* 0x000000ffff797224 */ /* 0x000fe200078e0055 */
[----:B------:R-:W1:Y:S02]  /*8110*/  SYNCS.PHASECHK.TRANS64.TRYWAIT P3, [R112+URZ+0x38890], R126 ;  /* 0x0388907e700075a7 */ /* 0x000e64000806017f */
[----:B-1----:R-:W-:Y:S05]  /*8120*/  @!P3 BRA `(.L_x_398) ;  /* 0x0000022c0014b947 */ /* 0x002fea0003800000 */
.L_x_672:
[----:B------:R-:W-:Y:S05]  /*8130*/  BSYNC B1 ;  /* 0x0000000000017941 */ /* 0x000fea0003800000 */
.L_x_397:
[----:B------:R-:W2:Y:S01]  /*8140*/  LDC.64 R122, c[0x0][0x300] ;  /* 0x0000c000ff7a7b82 */ /* 0x000ea20000000a00 */
[----:B------:R-:W-:Y:S01]  /*8150*/  ISETP.GE.OR P3, PT, R23, R116, P0 ;  /* 0x000000741700720c */ /* 0x000fe20000766670 */
[----:B------:R-:W-:Y:S01]  /*8160*/  BSSY B1, `(.L_x_399) ;  /* 0x000010f000017945 */ /* 0x000fe20003800000 */
[----:B0-----:R-:W-:-:S11]  /*8170*/  IMAD.IADD R135, R134, 0x1, -R35 ;  /* 0x0000000186877824 */ /* 0x001fd600078e0a23 */
[----:B------:R-:W-:Y:S05]  /*8180*/  @P3 BRA `(.L_x_400) ;  /* 0x0000001000303947 */ /* 0x000fea0003800000 */
[----:B------:R-:W3:Y:S04]  /*8190*/  LDL R80, [R1+0x10] ;  /* 0x0000100001507983 */ /* 0x000ee80000100800 */
[----:B------:R-:W4:Y:S01]  /*81a0*/  LDL R82, [R1+0x60] ;  /* 0x0000600001527983 */ /* 0x000f220000100800 */
[C---:B------:R-:W-:Y:S01]  /*81b0*/  IMAD.SHL.U32 R83, R23.reuse, 0x80, RZ ;  /* 0x0000008017537824 */ /* 0x040fe200078e00ff */
[----:B------:R-:W-:Y:S01]  /*81c0*/  BSSY B2, `(.L_x_401) ;  /* 0x00000f6000027945 */ /* 0x000fe20003800000 */
[----:B------:R-:W-:-:S03]  /*81d0*/  IMAD.SHL.U32 R84, R23, 0x80, RZ ;  /* 0x0000008017547824 */ /* 0x000fc600078e00ff */
[----:B------:R-:W-:Y:S02]  /*81e0*/  LOP3.LUT R83, R83, 0x380, RZ, 0xc0, !PT ;  /* 0x0000038053537812 */ /* 0x000fe400078ec0ff */
[----:B------:R-:W-:Y:S02]  /*81f0*/  LOP3.LUT R84, R84, 0x380, RZ, 0xc0, !PT ;  /* 0x0000038054547812 */ /* 0x000fe400078ec0ff */
[----:B------:R-:W-:Y:S02]  /*8200*/  SHF.R.U32.HI R83, RZ, 0x3, R83 ;  /* 0x00000003ff537819 */ /* 0x000fe40000011653 */
[----:B---3--:R-:W-:-:S04]  /*8210*/  LOP3.LUT P4, RZ, R80, 0x2, RZ, 0xc0, !PT ;  /* 0x0000000250ff7812 */ /* 0x008fc8000788c0ff */
[----:B------:R-:W-:-:S04]  /*8220*/  SEL R80, R35, R135, !P4 ;  /* 0x0000008723507207 */ /* 0x000fc80006000000 */
[----:B------:R-:W-:-:S04]  /*8230*/  SHF.R.S32.HI R81, RZ, 0x1f, R80 ;  /* 0x0000001fff517819 */ /* 0x000fc80000011450 */
[----:B------:R-:W-:-:S04]  /*8240*/  LEA.HI R81, R81, R80, RZ, 0x5 ;  /* 0x0000005051517211 */ /* 0x000fc800078f28ff */
[----:B------:R-:W-:-:S04]  /*8250*/  LEA.HI.SX32 R148, R81, R108, 0x1b ;  /* 0x0000006c51947211 */ /* 0x000fc800078fdaff */
[----:B------:R-:W-:-:S04]  /*8260*/  SHF.R.S32.HI R80, RZ, 0x1f, R148 ;  /* 0x0000001fff507819 */ /* 0x000fc80000011494 */
[----:B------:R-:W-:Y:S02]  /*8270*/  LEA.HI R80, R80, R148, RZ, 0x3 ;  /* 0x0000009450507211 */ /* 0x000fe400078f18ff */
[----:B------:R-:W-:-:S03]  /*8280*/  SHF.L.U32 R148, R148, 0x4, RZ ;  /* 0x0000000494947819 */ /* 0x000fc600000006ff */
[----:B------:R-:W-:Y:S01]  /*8290*/  IMAD.SHL.U32 R80, R80, 0x800, RZ ;  /* 0x0000080050507824 */ /* 0x000fe200078e00ff */
[----:B------:R-:W-:-:S04]  /*82a0*/  LOP3.LUT R81, R84, 0x70, R148, 0xf8, !PT ;  /* 0x0000007054517812 */ /* 0x000fc800078ef894 */
[----:B------:R-:W-:Y:S02]  /*82b0*/  LOP3.LUT R81, R81, R83, RZ, 0x3c, !PT ;  /* 0x0000005351517212 */ /* 0x000fe400078e3cff */
[----:B------:R-:W-:-:S04]  /*82c0*/  LOP3.LUT R80, R80, 0xffffc000, RZ, 0xc0, !PT ;  /* 0xffffc00050507812 */ /* 0x000fc800078ec0ff */
[----:B----4-:R-:W-:-:S05]  /*82d0*/  IADD3 R80, R81, R80, R82 ;  /* 0x0000005051507210 */ /* 0x010fca0007ffe052 */
[C---:B------:R-:W-:Y:S02]  /*82e0*/  IMAD R84, R232.reuse, 0x8000, R80 ;  /* 0x00008000e8547824 */ /* 0x040fe400078e0250 */
[----:B------:R-:W-:Y:S02]  /*82f0*/  IMAD R80, R232, 0x8000, R31 ;  /* 0x00008000e8507824 */ /* 0x000fe400078e021f */
[C---:B------:R-:W-:Y:S02]  /*8300*/  IMAD.IADD R84, R22.reuse, 0x1, R84 ;  /* 0x0000000116547824 */ /* 0x040fe400078e0254 */
[----:B------:R-:W-:-:S04]  /*8310*/  IMAD.IADD R80, R22, 0x1, R80 ;  /* 0x0000000116507824 */ /* 0x000fc800078e0250 */
[----:B------:R-:W0:Y:S04]  /*8320*/  LDS.128 R84, [R84+0x28400] ;  /* 0x0284000054547984 */ /* 0x000e280000000c00 */
[----:B------:R-:W3:Y:S01]  /*8330*/  LDS.128 R80, [R80+0x28400] ;  /* 0x0284000050507984 */ /* 0x000ee20000000c00 */
[----:B------:R-:W-:Y:S05]  /*8340*/  @P2 BRA `(.L_x_402) ;  /* 0x0000000c00742947 */ /* 0x000fea0003800000 */
[----:B------:R-:W-:Y:S02]  /*8350*/  SHF.R.U32.HI R153, RZ, 0x8, R53 ;  /* 0x00000008ff997819 */ /* 0x000fe40000011635 */
[--C-:B------:R-:W-:Y:S02]  /*8360*/  SHF.R.U32.HI R151, RZ, 0x18, R49.reuse ;  /* 0x00000018ff977819 */ /* 0x100fe40000011631 */
[----:B------:R-:W-:Y:S01]  /*8370*/  LOP3.LUT R50, R49, 0xff, RZ, 0xc0, !PT ;  /* 0x000000ff31327812 */ /* 0x000fe200078ec0ff */
[----:B------:R-:W-:Y:S01]  /*8380*/  IMAD.SHL.U32 R153, R153, 0x100, RZ ;  /* 0x0000010099997824 */ /* 0x000fe200078e00ff */
[----:B------:R-:W-:Y:S02]  /*8390*/  SHF.R.U32.HI R52, RZ, 0x8, R49 ;  /* 0x00000008ff347819 */ /* 0x000fe40000011631 */
[----:B------:R-:W-:Y:S02]  /*83a0*/  SHF.R.U32.HI R149, RZ, 0x8, R51 ;  /* 0x00000008ff957819 */ /* 0x000fe40000011633 */
[----:B------:R-:W-:-:S02]  /*83b0*/  SHF.R.U32.HI R154, RZ, 0x18, R53 ;  /* 0x00000018ff9a7819 */ /* 0x000fc40000011635 */
[----:B------:R-:W-:Y:S01]  /*83c0*/  LOP3.LUT R155, R53, 0xff, RZ, 0xc0, !PT ;  /* 0x000000ff359b7812 */ /* 0x000fe200078ec0ff */
[----:B------:R-:W-:Y:S01]  /*83d0*/  IMAD.SHL.U32 R149, R149, 0x100, RZ ;  /* 0x0000010095957824 */ /* 0x000fe200078e00ff */
[----:B------:R-:W-:Y:S02]  /*83e0*/  SHF.R.U32.HI R48, RZ, 0x10, R49 ;  /* 0x00000010ff307819 */ /* 0x000fe40000011631 */
[----:B------:R-:W-:Y:S02]  /*83f0*/  SHF.R.U32.HI R150, RZ, 0x18, R51 ;  /* 0x00000018ff967819 */ /* 0x000fe40000011633 */
[----:B------:R-:W-:Y:S01]  /*8400*/  LOP3.LUT R54, R51, 0xff, RZ, 0xc0, !PT ;  /* 0x000000ff33367812 */ /* 0x000fe200078ec0ff */
[----:B------:R-:W-:Y:S01]  /*8410*/  IMAD.U32 R48, R48, 0x10000, RZ ;  /* 0x0001000030307824 */ /* 0x000fe200078e00ff */
[----:B------:R-:W-:Y:S02]  /*8420*/  SHF.R.U32.HI R53, RZ, 0x10, R53 ;  /* 0x00000010ff357819 */ /* 0x000fe40000011635 */
[----:B------:R-:W-:-:S02]  /*8430*/  PRMT R151, R151, 0x654, R50 ;  /* 0x0000065497977816 */ /* 0x000fc40000000032 */
[----:B------:R-:W-:Y:S01]  /*8440*/  SHF.L.U32 R52, R52, 0x8, RZ ;  /* 0x0000000834347819 */ /* 0x000fe200000006ff */
[----:B------:R-:W-:Y:S01]  /*8450*/  IMAD.U32 R53, R53, 0x10000, RZ ;  /* 0x0001000035357824 */ /* 0x000fe200078e00ff */
[----:B------:R-:W-:Y:S02]  /*8460*/  SHF.R.U32.HI R49, RZ, 0x10, R51 ;  /* 0x00000010ff317819 */ /* 0x000fe40000011633 */
[----:B------:R-:W-:Y:S02]  /*8470*/  PRMT R154, R154, 0x654, R155 ;  /* 0x000006549a9a7816 */ /* 0x000fe4000000009b */
[--C-:B------:R-:W-:Y:S02]  /*8480*/  SHF.R.U32.HI R156, RZ, 0x18, R55.reuse ;  /* 0x00000018ff9c7819 */ /* 0x100fe40000011637 */
[----:B------:R-:W-:Y:S02]  /*8490*/  LOP3.LUT R157, R55, 0xff, RZ, 0xc0, !PT ;  /* 0x000000ff379d7812 */ /* 0x000fe400078ec0ff */
[----:B------:R-:W-:-:S02]  /*84a0*/  SHF.R.U32.HI R50, RZ, 0x8, R55 ;  /* 0x00000008ff327819 */ /* 0x000fc40000011637 */
[----:B------:R-:W-:Y:S02]  /*84b0*/  SHF.R.U32.HI R51, RZ, 0x10, R55 ;  /* 0x00000010ff337819 */ /* 0x000fe40000011637 */
[----:B------:R-:W-:Y:S01]  /*84c0*/  PRMT R55, R150, 0x654, R54 ;  /* 0x0000065496377816 */ /* 0x000fe20000000036 */
[----:B------:R-:W-:Y:S01]  /*84d0*/  IMAD.SHL.U32 R50, R50, 0x100, RZ ;  /* 0x0000010032327824 */ /* 0x000fe200078e00ff */
[----:B------:R-:W-:Y:S01]  /*84e0*/  LOP3.LUT R52, R151, 0xff00, R52, 0xf8, !PT ;  /* 0x0000ff0097347812 */ /* 0x000fe200078ef834 */
[----:B------:R-:W-:Y:S01]  /*84f0*/  IMAD.U32 R51, R51, 0x10000, RZ ;  /* 0x0001000033337824 */ /* 0x000fe200078e00ff */
[----:B------:R-:W-:Y:S02]  /*8500*/  LOP3.LUT R153, R154, 0xff00, R153, 0xf8, !PT ;  /* 0x0000ff009a997812 */ /* 0x000fe400078ef899 */
[----:B------:R-:W-:Y:S02]  /*8510*/  LOP3.LUT R55, R55, 0xff00, R149, 0xf8, !PT ;  /* 0x0000ff0037377812 */ /* 0x000fe400078ef895 */
[----:B------:R-:W-:-:S02]  /*8520*/  LOP3.LUT R149, R52, 0xff0000, R48, 0xf8, !PT ;  /* 0x00ff000034957812 */ /* 0x000fc400078ef830 */
[----:B------:R-:W-:Y:S02]  /*8530*/  LOP3.LUT R48, R153, 0xff0000, R53, 0xf8, !PT ;  /* 0x00ff000099307812 */ /* 0x000fe400078ef835 */
[----:B0-----:R-:W-:Y:S02]  /*8540*/  F2FP.F16.E4M3.UNPACK_B R150, R85 ;  /* 0x00000055ff96723e */ /* 0x001fe400020006ff */
[----:B------:R-:W-:Y:S02]  /*8550*/  F2FP.F16.E4M3.UNPACK_B R153, R48 ;  /* 0x00000030ff99723e */ /* 0x000fe400020006ff */
[----:B---3--:R-:W-:Y:S01]  /*8560*/  F2FP.F16.E4M3.UNPACK_B R52, R81 ;  /* 0x00000051ff34723e */ /* 0x008fe200020006ff */
[----:B------:R-:W-:Y:S01]  /*8570*/  HADD2.F32 R53, -RZ, R150.H0_H0 ;  /* 0x20000096ff357230 */ /* 0x000fe20000004100 */
[----:B------:R-:W-:Y:S01]  /*8580*/  PRMT R54, R156, 0x654, R157 ;  /* 0x000006549c367816 */ /* 0x000fe2000000009d */
[--C-:B------:R-:W-:Y:S01]  /*8590*/  HADD2.F32 R156, -RZ, R153.reuse.H0_H0 ;  /* 0x20000099ff9c7230 */ /* 0x100fe20000004100 */
[----:B------:R-:W-:Y:S01]  /*85a0*/  F2FP.F16.E4M3.UNPACK_B R154, R149 ;  /* 0x00000095ff9a723e */ /* 0x000fe200020006ff */
[----:B------:R-:W-:Y:S01]  /*85b0*/  HADD2.F32 R151, -RZ, R52.H0_H0 ;  /* 0x20000034ff977230 */ /* 0x000fe20000004100 */
[----:B------:R-:W-:Y:S01]  /*85c0*/  F2FP.F16.E4M3.UNPACK_B R85, R85.H1 ;  /* 0x00000055ff55723e */ /* 0x000fe200030006ff */
[----:B------:R-:W-:-:S02]  /*85d0*/  HADD2.F32 R153, -RZ, R153.H1_H1 ;  /* 0x30000099ff997230 */ /* 0x000fc40000004100 */
[-C--:B------:R-:W-:Y:S01]  /*85e0*/  FMUL.FTZ R157, R53, R156.reuse ;  /* 0x0000009c359d7220 */ /* 0x080fe20000410000 */
[----:B------:R-:W-:Y:S02]  /*85f0*/  HADD2.F32 R155, -RZ, R154.H0_H0 ;  /* 0x2000009aff9b7230 */ /* 0x000fe40000004100 */
[C---:B------:R-:W-:Y:S01]  /*8600*/  FMUL.FTZ R156, R151.reuse, R156 ;  /* 0x0000009c979c7220 */ /* 0x040fe20000410000 */
[----:B------:R-:W-:Y:S01]  /*8610*/  HADD2.F32 R52, -RZ, R52.H1_H1 ;  /* 0x30000034ff347230 */ /* 0x000fe20000004100 */
[----:B------:R-:W-:Y:S01]  /*8620*/  F2FP.F16.E4M3.UNPACK_B R149, R149.H1 ;  /* 0x00000095ff95723e */ /* 0x000fe200030006ff */
[----:B------:R-:W-:Y:S02]  /*8630*/  HADD2.F32 R154, -RZ, R154.H1_H1 ;  /* 0x3000009aff9a7230 */ /* 0x000fe40000004100 */
[-C--:B------:R-:W-:Y:S01]  /*8640*/  FFMA.FTZ R151, R151, R155.reuse, -R157 ;  /* 0x0000009b97977223 */ /* 0x080fe2000001089d */
[----:B------:R-:W-:Y:S01]  /*8650*/  FFMA.FTZ R53, R53, R155, R156 ;  /* 0x0000009b35357223 */ /* 0x000fe2000001009c */
[----:B------:R-:W-:Y:S01]  /*8660*/  HADD2.F32 R155, -RZ, R150.H1_H1 ;  /* 0x30000096ff9b7230 */ /* 0x000fe20000004100 */
[----:B------:R-:W-:-:S02]  /*8670*/  SHF.L.U32 R49, R49, 0x10, RZ ;  /* 0x0000001031317819 */ /* 0x000fc400000006ff */
[----:B------:R-:W-:Y:S01]  /*8680*/  LOP3.LUT R54, R54, 0xff00, R50, 0xf8, !PT ;  /* 0x0000ff0036367812 */ /* 0x000fe200078ef832 */
[----:B------:R-:W-:Y:S02]  /*8690*/  IMAD.MOV.U32 R50, RZ, RZ, R87 ;  /* 0x000000ffff327224 */ /* 0x000fe400078e0057 */
[-C--:B------:R-:W-:Y:S01]  /*86a0*/  FMUL.FTZ R150, R155, R153.reuse ;  /* 0x000000999b967220 */ /* 0x080fe20000410000 */
[----:B------:R-:W-:-:S03]  /*86b0*/  FMUL.FTZ R153, R52, R153 ;  /* 0x0000009934997220 */ /* 0x000fc60000410000 */
[-C--:B------:R-:W-:Y:S01]  /*86c0*/  FFMA.FTZ R150, R52, R154.reuse, -R150 ;  /* 0x0000009a34967223 */ /* 0x080fe20000010896 */
[----:B------:R-:W-:Y:S01]  /*86d0*/  FFMA.FTZ R52, R155, R154, R153 ;  /* 0x0000009a9b347223 */ /* 0x000fe20000010099 */
[----:B------:R-:W-:Y:S01]  /*86e0*/  F2FP.F16.E4M3.UNPACK_B R153, R48.H1 ;  /* 0x00000030ff99723e */ /* 0x000fe200030006ff */
[----:B------:R-:W-:Y:S01]  /*86f0*/  HADD2.F32 R48, -RZ, R85.H0_H0 ;  /* 0x20000055ff307230 */ /* 0x000fe20000004100 */
[----:B------:R-:W-:Y:S01]  /*8700*/  F2FP.F16.E4M3.UNPACK_B R154, R81.H1 ;  /* 0x00000051ff9a723e */ /* 0x000fe200030006ff */
[----:B------:R-:W-:Y:S02]  /*8710*/  HADD2.F32 R155, -RZ, R149.H0_H0 ;  /* 0x20000095ff9b7230 */ /* 0x000fe40000004100 */
[----:B------:R-:W-:Y:S02]  /*8720*/  HADD2.F32 R156, -RZ, R153.H0_H0 ;  /* 0x20000099ff9c7230 */ /* 0x000fe40000004100 */
[----:B------:R-:W-:Y:S02]  /*8730*/  HADD2.F32 R81, -RZ, R154.H0_H0 ;  /* 0x2000009aff517230 */ /* 0x000fe40000004100 */
[----:B------:R-:W-:-:S02]  /*8740*/  HADD2.F32 R85, -RZ, R85.H1_H1 ;  /* 0x30000055ff557230 */ /* 0x000fc40000004100 */
[CC--:B------:R-:W-:Y:S01]  /*8750*/  FMUL.FTZ R157, R48.reuse, R156.reuse ;  /* 0x0000009c309d7220 */ /* 0x0c0fe20000410000 */
[----:B------:R-:W-:Y:S02]  /*8760*/  HADD2.F32 R153, -RZ, R153.H1_H1 ;  /* 0x30000099ff997230 */ /* 0x000fe40000004100 */
[C---:B------:R-:W-:Y:S01]  /*8770*/  FMUL.FTZ R156, R81.reuse, R156 ;  /* 0x0000009c519c7220 */ /* 0x040fe20000410000 */
[----:B------:R-:W-:Y:S02]  /*8780*/  HADD2.F32 R154, -RZ, R154.H1_H1 ;  /* 0x3000009aff9a7230 */ /* 0x000fe40000004100 */
[-C--:B------:R-:W-:Y:S01]  /*8790*/  FFMA.FTZ R81, R81, R155.reuse, -R157 ;  /* 0x0000009b51517223 */ /* 0x080fe2000001089d */
[----:B------:R-:W-:Y:S02]  /*87a0*/  HADD2.F32 R149, -RZ, R149.H1_H1 ;  /* 0x30000095ff957230 */ /* 0x000fe40000004100 */
[----:B------:R-:W-:Y:S01]  /*87b0*/  FFMA.FTZ R48, R48, R155, R156 ;  /* 0x0000009b30307223 */ /* 0x000fe2000001009c */
[-C--:B------:R-:W-:Y:S01]  /*87c0*/  FMUL.FTZ R155, R85, R153.reuse ;  /* 0x00000099559b7220 */ /* 0x080fe20000410000 */
[----:B------:R-:W-:-:S03]  /*87d0*/  FMUL.FTZ R156, R154, R153 ;  /* 0x000000999a9c7220 */ /* 0x000fc60000410000 */
[-C--:B------:R-:W-:Y:S01]  /*87e0*/  FFMA.FTZ R153, R154, R149.reuse, -R155 ;  /* 0x000000959a997223 */ /* 0x080fe2000001089b */
[----:B------:R-:W-:Y:S01]  /*87f0*/  FFMA.FTZ R149, R85, R149, R156 ;  /* 0x0000009555957223 */ /* 0x000fe2000001009c */
[----:B------:R-:W-:Y:S02]  /*8800*/  LOP3.LUT R85, R55, 0xff0000, R49, 0xf8, !PT ;  /* 0x00ff000037557812 */ /* 0x000fe400078ef831 */
[----:B------:R-:W-:Y:S02]  /*8810*/  LOP3.LUT R49, R54, 0xff0000, R51, 0xf8, !PT ;  /* 0x00ff000036317812 */ /* 0x000fe400078ef833 */
[-C--:B------:R-:W-:Y:S02]  /*8820*/  F2FP.F16.E4M3.UNPACK_B R51, R50.reuse ;  /* 0x00000032ff33723e */ /* 0x080fe400020006ff */
[----:B------:R-:W-:Y:S02]  /*8830*/  F2FP.F16.E4M3.UNPACK_B R87, R49 ;  /* 0x00000031ff57723e */ /* 0x000fe400020006ff */
[----:B------:R-:W-:Y:S01]  /*8840*/  F2FP.F16.E4M3.UNPACK_B R54, R83 ;  /* 0x00000053ff36723e */ /* 0x000fe200020006ff */
[----:B------:R-:W-:Y:S01]  /*8850*/  HADD2.F32 R155, -RZ, R51.H0_H0 ;  /* 0x20000033ff9b7230 */ /* 0x000fe20000004100 */
[----:B------:R-:W-:Y:S01]  /*8860*/  F2FP.F16.E4M3.UNPACK_B R154, R85 ;  /* 0x00000055ff9a723e */ /* 0x000fe200020006ff */
[----:B------:R-:W-:Y:S01]  /*8870*/  HADD2.F32 R55, -RZ, R87.H0_H0 ;  /* 0x20000057ff377230 */ /* 0x000fe20000004100 */
[----:B------:R-:W-:Y:S01]  /*8880*/  F2FP.F16.E4M3.UNPACK_B R50, R50.H1 ;  /* 0x00000032ff32723e */ /* 0x000fe200030006ff */
[----:B------:R-:W-:Y:S01]  /*8890*/  HADD2.F32 R157, -RZ, R54.H0_H0 ;  /* 0x20000036ff9d7230 */ /* 0x000fe20000004100 */
[----:B------:R-:W-:Y:S01]  /*88a0*/  F2FP.F16.E4M3.UNPACK_B R49, R49.H1 ;  /* 0x00000031ff31723e */ /* 0x000fe200030006ff */
[----:B------:R-:W-:-:S02]  /*88b0*/  HADD2.F32 R156, -RZ, R154.H0_H0 ;  /* 0x2000009aff9c7230 */ /* 0x000fc40000004100 */
[-C--:B------:R-:W-:Y:S01]  /*88c0*/  FMUL.FTZ R158, R155, R55.reuse ;  /* 0x000000379b9e7220 */ /* 0x080fe20000410000 */
[----:B------:R-:W-:Y:S02]  /*88d0*/  HADD2.F32 R51, -RZ, R51.H1_H1 ;  /* 0x30000033ff337230 */ /* 0x000fe40000004100 */
[C---:B------:R-:W-:Y:S01]  /*88e0*/  FMUL.FTZ R55, R157.reuse, R55 ;  /* 0x000000379d377220 */ /* 0x040fe20000410000 */
[----:B------:R-:W-:Y:S02]  /*88f0*/  HADD2.F32 R87, -RZ, R87.H1_H1 ;  /* 0x30000057ff577230 */ /* 0x000fe40000004100 */
[-C--:B------:R-:W-:Y:S01]  /*8900*/  FFMA.FTZ R158, R157, R156.reuse, -R158 ;  /* 0x0000009c9d9e7223 */ /* 0x080fe2000001089e */
[----:B------:R-:W-:Y:S02]  /*8910*/  HADD2.F32 R154, -RZ, R154.H1_H1 ;  /* 0x3000009aff9a7230 */ /* 0x000fe40000004100 */
[----:B------:R-:W-:Y:S01]  /*8920*/  FFMA.FTZ R155, R155, R156, R55 ;  /* 0x0000009c9b9b7223 */ /* 0x000fe20000010037 */
[----:B------:R-:W-:-:S02]  /*8930*/  HADD2.F32 R55, -RZ, R54.H1_H1 ;  /* 0x30000036ff377230 */ /* 0x000fc40000004100 */
[----:B------:R-:W-:Y:S01]  /*8940*/  FMUL.FTZ R54, R51, R87 ;  /* 0x0000005733367220 */ /* 0x000fe20000410000 */
[----:B------:R-:W-:Y:S01]  /*8950*/  F2FP.F16.E4M3.UNPACK_B R85, R85.H1 ;  /* 0x00000055ff55723e */ /* 0x000fe200030006ff */
[----:B------:R-:W-:Y:S01]  /*8960*/  HADD2.F32 R156, -RZ, R49.H0_H0 ;  /* 0x20000031ff9c7230 */ /* 0x000fe20000004100 */
[----:B------:R-:W-:Y:S01]  /*8970*/  F2FP.SATFINITE.E4M3.F32.PACK_AB_MERGE_C R81, R153, R81, RZ ;  /* 0x000000519951723e */ /* 0x000fe200048070ff */
[CC--:B------:R-:W-:Y:S01]  /*8980*/  FFMA.FTZ R54, R55.reuse, R154.reuse, -R54 ;  /* 0x0000009a37367223 */ /* 0x0c0fe20000010836 */
[----:B------:R-:W-:Y:S01]  /*8990*/  FMUL.FTZ R55, R55, R87 ;  /* 0x0000005737377220 */ /* 0x000fe20000410000 */
[----:B------:R-:W-:Y:S01]  /*89a0*/  HADD2.F32 R87, -RZ, R85.H0_H0 ;  /* 0x20000055ff577230 */ /* 0x000fe20000004100 */
[----:B------:R-:W-:Y:S01]  /*89b0*/  F2FP.SATFINITE.E4M3.F32.PACK_AB_MERGE_C R150, R150, R151, R81 ;  /* 0x000000979696723e */ /* 0x000fe20004807051 */
[----:B------:R-:W-:Y:S02]  /*89c0*/  HADD2.F32 R49, -RZ, R49.H1_H1 ;  /* 0x30000031ff317230 */ /* 0x000fe40000004100 */
[----:B------:R-:W-:Y:S01]  /*89d0*/  FFMA.FTZ R51, R51, R154, R55 ;  /* 0x0000009a33337223 */ /* 0x000fe20000010037 */
[----:B------:R-:W-:Y:S01]  /*89e0*/  F2FP.F16.E4M3.UNPACK_B R55, R83.H1 ;  /* 0x00000053ff37723e */ /* 0x000fe200030006ff */
[--C-:B------:R-:W-:Y:S01]  /*89f0*/  HADD2.F32 R83, -RZ, R50.reuse.H0_H0 ;  /* 0x20000032ff537230 */ /* 0x100fe20000004100 */
[----:B------:R-:W-:Y:S01]  /*8a00*/  F2FP.F16.E4M3.UNPACK_B R81, R84.H1 ;  /* 0x00000054ff51723e */ /* 0x000fe200030006ff */
[----:B------:R-:W-:Y:S01]  /*8a10*/  HADD2.F32 R50, -RZ, R50.H1_H1 ;  /* 0x30000032ff327230 */ /* 0x000fe20000004100 */
[----:B------:R-:W-:Y:S01]  /*8a20*/  F2FP.SATFINITE.E4M3.F32.PACK_AB_MERGE_C R48, R149, R48, RZ ;  /* 0x000000309530723e */ /* 0x000fe200048070ff */
[----:B------:R-:W-:-:S02]  /*8a30*/  HADD2.F32 R154, -RZ, R55.H0_H0 ;  /* 0x20000037ff9a7230 */ /* 0x000fc40000004100 */
[----:B------:R-:W-:Y:S01]  /*8a40*/  FMUL.FTZ R157, R83, R156 ;  /* 0x0000009c539d7220 */ /* 0x000fe20000410000 */
[----:B------:R-:W-:Y:S01]  /*8a50*/  HADD2.F32 R55, -RZ, R55.H1_H1 ;  /* 0x30000037ff377230 */ /* 0x000fe20000004100 */
[----:B------:R-:W-:Y:S01]  /*8a60*/  F2FP.F16.E4M3.UNPACK_B R84, R84 ;  /* 0x00000054ff54723e */ /* 0x000fe200020006ff */
[----:B------:R-:W-:Y:S02]  /*8a70*/  HADD2.F32 R85, -RZ, R85.H1_H1 ;  /* 0x30000055ff557230 */ /* 0x000fe40000004100 */
[C---:B------:R-:W-:Y:S01]  /*8a80*/  FFMA.FTZ R157, R154.reuse, R87, -R157 ;  /* 0x000000579a9d7223 */ /* 0x040fe2000001089d */
[----:B------:R-:W-:Y:S01]  /*8a90*/  FMUL.FTZ R154, R154, R156 ;  /* 0x0000009c9a9a7220 */ /* 0x000fe20000410000 */
[----:B------:R-:W-:-:S03]  /*8aa0*/  F2FP.SATFINITE.E4M3.F32.PACK_AB_MERGE_C R48, R52, R53, R48 ;  /* 0x000000353430723e */ /* 0x000fc60004807030 */
[----:B------:R-:W-:Y:S01]  /*8ab0*/  FFMA.FTZ R154, R83, R87, R154 ;  /* 0x00000057539a7223 */ /* 0x000fe2000001009a */
[CC--:B------:R-:W-:Y:S01]  /*8ac0*/  FMUL.FTZ R83, R50.reuse, R49.reuse ;  /* 0x0000003132537220 */ /* 0x0c0fe20000410000 */
[C---:B------:R-:W-:Y:S01]  /*8ad0*/  FMUL.FTZ R49, R55.reuse, R49 ;  /* 0x0000003137317220 */ /* 0x040fe20000410000 */
[-C--:B------:R-:W-:Y:S02]  /*8ae0*/  F2FP.F16.E4M3.UNPACK_B R87, R144.reuse.H1 ;  /* 0x00000090ff57723e */ /* 0x080fe400030006ff */
[-C--:B------:R-:W-:Y:S01]  /*8af0*/  FFMA.FTZ R83, R55, R85.reuse, -R83 ;  /* 0x0000005537537223 */ /* 0x080fe20000010853 */
[----:B------:R-:W-:Y:S01]  /*8b00*/  FFMA.FTZ R50, R50, R85, R49 ;  /* 0x0000005532327223 */ /* 0x000fe20000010031 */
[----:B------:R-:W-:Y:S01]  /*8b10*/  IMAD.MOV.U32 R49, RZ, RZ, R80 ;  /* 0x000000ffff317224 */ /* 0x000fe200078e0050 */
[-C--:B------:R-:W-:Y:S01]  /*8b20*/  F2FP.F16.E4M3.UNPACK_B R55, R145.reuse.H1 ;  /* 0x00000091ff37723e */ /* 0x080fe200030006ff */
[----:B------:R-:W-:Y:S01]  /*8b30*/  HADD2.F32 R85, -RZ, R81.H0_H0 ;  /* 0x20000051ff557230 */ /* 0x000fe20000004100 */
[----:B------:R-:W-:Y:S01]  /*8b40*/  F2FP.F16.E4M3.UNPACK_B R145, R145 ;  /* 0x00000091ff91723e */ /* 0x000fe200020006ff */
[----:B------:R-:W-:Y:S01]  /*8b50*/  HADD2.F32 R151, -RZ, R87.H0_H0 ;  /* 0x20000057ff977230 */ /* 0x000fe20000004100 */
[-C--:B------:R-:W-:Y:S01]  /*8b60*/  F2FP.F16.E4M3.UNPACK_B R80, R49.reuse.H1 ;  /* 0x00000031ff50723e */ /* 0x080fe200030006ff */
[--C-:B------:R-:W-:Y:S01]  /*8b70*/  HADD2.F32 R156, -RZ, R55.reuse.H0_H0 ;  /* 0x20000037ff9c7230 */ /* 0x100fe20000004100 */
[----:B------:R-:W-:Y:S01]  /*8b80*/  F2FP.F16.E4M3.UNPACK_B R49, R49 ;  /* 0x00000031ff31723e */ /* 0x000fe200020006ff */
[----:B------:R-:W-:Y:S01]  /*8b90*/  HADD2.F32 R55, -RZ, R55.H1_H1 ;  /* 0x30000037ff377230 */ /* 0x000fe20000004100 */
[----:B------:R-:W-:Y:S01]  /*8ba0*/  F2FP.F16.E4M3.UNPACK_B R144, R144 ;  /* 0x00000090ff90723e */ /* 0x000fe200020006ff */
[----:B------:R-:W-:-:S02]  /*8bb0*/  HADD2.F32 R149, -RZ, R80.H0_H0 ;  /* 0x20000050ff957230 */ /* 0x000fc40000004100 */
[-C--:B------:R-:W-:Y:S01]  /*8bc0*/  FMUL.FTZ R153, R85, R156.reuse ;  /* 0x0000009c55997220 */ /* 0x080fe20000410000 */
[----:B------:R-:W-:Y:S01]  /*8bd0*/  HADD2.F32 R81, -RZ, R81.H1_H1 ;  /* 0x30000051ff517230 */ /* 0x000fe20000004100 */
[----:B------:R-:W-:Y:S01]  /*8be0*/  F2FP.SATFINITE.E4M3.F32.PACK_AB_MERGE_C R83, R83, R157, RZ ;  /* 0x0000009d5353723e */ /* 0x000fe200048070ff */
[----:B------:R-:W-:Y:S02]  /*8bf0*/  HADD2.F32 R80, -RZ, R80.H1_H1 ;  /* 0x30000050ff507230 */ /* 0x000fe40000004100 */
[C---:B------:R-:W-:Y:S01]  /*8c00*/  FMUL.FTZ R156, R149.reuse, R156 ;  /* 0x0000009c959c7220 */ /* 0x040fe20000410000 */
[----:B------:R-:W-:Y:S02]  /*8c10*/  HADD2.F32 R87, -RZ, R87.H1_H1 ;  /* 0x30000057ff577230 */ /* 0x000fe40000004100 */
[-C--:B------:R-:W-:Y:S01]  /*8c20*/  FFMA.FTZ R153, R149, R151.reuse, -R153 ;  /* 0x0000009795997223 */ /* 0x080fe20000010899 */
[----:B------:R-:W-:Y:S01]  /*8c30*/  F2FP.SATFINITE.E4M3.F32.PACK_AB_MERGE_C R50, R50, R154, RZ ;  /* 0x0000009a3232723e */ /* 0x000fe200048070ff */
[----:B------:R-:W-:Y:S01]  /*8c40*/  FFMA.FTZ R156, R85, R151, R156 ;  /* 0x00000097559c7223 */ /* 0x000fe2000001009c */
[-C--:B------:R-:W-:Y:S01]  /*8c50*/  FMUL.FTZ R85, R81, R55.reuse ;  /* 0x0000003751557220 */ /* 0x080fe20000410000 */
[C---:B------:R-:W-:Y:S01]  /*8c60*/  FMUL.FTZ R55, R80.reuse, R55 ;  /* 0x0000003750377220 */ /* 0x040fe20000410000 */
[----:B------:R-:W-:Y:S01]  /*8c70*/  HADD2.F32 R151, -RZ, R145.H0_H0 ;  /* 0x20000091ff977230 */ /* 0x000fe20000004100 */
[----:B------:R-:W-:Y:S01]  /*8c80*/  F2FP.SATFINITE.E4M3.F32.PACK_AB_MERGE_C R50, R51, R155, R50 ;  /* 0x0000009b3332723e */ /* 0x000fe20004807032 */
[-C--:B------:R-:W-:Y:S01]  /*8c90*/  FFMA.FTZ R80, R80, R87.reuse, -R85 ;  /* 0x0000005750507223 */ /* 0x080fe20000010855 */
[----:B------:R-:W-:Y:S01]  /*8ca0*/  FFMA.FTZ R55, R81, R87, R55 ;  /* 0x0000005751377223 */ /* 0x000fe20000010037 */
[----:B------:R-:W-:Y:S01]  /*8cb0*/  HADD2.F32 R81, -RZ, R84.H0_H0 ;  /* 0x20000054ff517230 */ /* 0x000fe20000004100 */
[----:B------:R-:W-:Y:S01]  /*8cc0*/  F2FP.SATFINITE.E4M3.F32.PACK_AB_MERGE_C R83, R54, R158, R83 ;  /* 0x0000009e3653723e */ /* 0x000fe20004807053 */
[----:B------:R-:W-:Y:S01]  /*8cd0*/  HADD2.F32 R87, -RZ, R49.H0_H0 ;  /* 0x20000031ff577230 */ /* 0x000fe20000004100 */
[----:B------:R-:W-:Y:S01]  /*8ce0*/  F2FP.SATFINITE.E4M3.F32.PACK_AB_MERGE_C R80, R80, R153, RZ ;  /* 0x000000995050723e */ /* 0x000fe200048070ff */
        /* <DEDUP_REMOVED lines=9> */
[C---:B------:R-:W-:Y:S01]  /*8d80*/  FMUL.FTZ R81, R84.reuse, R145 ;  /* 0x0000009154517220 */ /* 0x040fe20000410000 */
[----:B------:R-:W-:Y:S01]  /*8d90*/  F2FP.F16.E4M3.UNPACK_B R87, R147.H1 ;  /* 0x00000093ff57723e */ /* 0x000fe200030006ff */
[C---:B------:R-:W-:Y:S01]  /*8da0*/  FMUL.FTZ R145, R49.reuse, R145 ;  /* 0x0000009131917220 */ /* 0x040fe20000410000 */
[----:B------:R-:W-:Y:S01]  /*8db0*/  F2FP.F16.E4M3.UNPACK_B R147, R147 ;  /* 0x00000093ff93723e */ /* 0x000fe200020006ff */
[----:B------:R-:W-:Y:S01]  /*8dc0*/  FFMA.FTZ R81, R49, R144, -R81 ;  /* 0x0000009031517223 */ /* 0x000fe20000010851 */
[----:B------:R-:W-:Y:S01]  /*8dd0*/  F2FP.SATFINITE.E4M3.F32.PACK_AB_MERGE_C R55, R55, R156, RZ ;  /* 0x0000009c3737723e */ /* 0x000fe200048070ff */
[----:B------:R-:W-:Y:S01]  /*8de0*/  FFMA.FTZ R49, R84, R144, R145 ;  /* 0x0000009054317223 */ /* 0x000fe20000010091 */
[----:B------:R-:W-:Y:S01]  /*8df0*/  F2FP.F16.E4M3.UNPACK_B R84, R86.H1 ;  /* 0x00000056ff54723e */ /* 0x000fe200030006ff */
[--C-:B------:R-:W-:Y:S01]  /*8e00*/  HADD2.F32 R145, -RZ, R87.reuse.H0_H0 ;  /* 0x20000057ff917230 */ /* 0x100fe20000004100 */
[----:B------:R-:W-:Y:S01]  /*8e10*/  F2FP.SATFINITE.E4M3.F32.PACK_AB_MERGE_C R149, R81, R149, R80 ;  /* 0x000000955195723e */ /* 0x000fe20004807050 */
[----:B------:R-:W-:Y:S01]  /*8e20*/  HADD2.F32 R87, -RZ, R87.H1_H1 ;  /* 0x30000057ff577230 */ /* 0x000fe20000004100 */
[----:B------:R-:W-:Y:S01]  /*8e30*/  F2FP.F16.E4M3.UNPACK_B R80, R146.H1 ;  /* 0x00000092ff50723e */ /* 0x000fe200030006ff */
[--C-:B------:R-:W-:Y:S01]  /*8e40*/  HADD2.F32 R85, -RZ, R84.reuse.H0_H0 ;  /* 0x20000054ff557230 */ /* 0x100fe20000004100 */
[----:B------:R-:W-:Y:S01]  /*8e50*/  F2FP.F16.E4M3.UNPACK_B R81, R82.H1 ;  /* 0x00000052ff51723e */ /* 0x000fe200030006ff */
[----:B------:R-:W-:Y:S01]  /*8e60*/  HADD2.F32 R84, -RZ, R84.H1_H1 ;  /* 0x30000054ff547230 */ /* 0x000fe20000004100 */
[----:B------:R-:W-:Y:S01]  /*8e70*/  F2FP.F16.E4M3.UNPACK_B R146, R146 ;  /* 0x00000092ff92723e */ /* 0x000fe200020006ff */
[--C-:B------:R-:W-:Y:S01]  /*8e80*/  HADD2.F32 R157, -RZ, R80.reuse.H0_H0 ;  /* 0x20000050ff9d7230 */ /* 0x100fe20000004100 */
[----:B------:R-:W-:Y:S01]  /*8e90*/  F2FP.F16.E4M3.UNPACK_B R86, R86 ;  /* 0x00000056ff56723e */ /* 0x000fe200020006ff */
[----:B------:R-:W-:Y:S01]  /*8ea0*/  HADD2.F32 R144, -RZ, R81.H0_H0 ;  /* 0x20000051ff907230 */ /* 0x000fe20000004100 */
[----:B------:R-:W-:Y:S01]  /*8eb0*/  F2FP.F16.E4M3.UNPACK_B R82, R82 ;  /* 0x00000052ff52723e */ /* 0x000fe200020006ff */
[----:B------:R-:W-:-:S02]  /*8ec0*/  HADD2.F32 R80, -RZ, R80.H1_H1 ;  /* 0x30000050ff507230 */ /* 0x000fc40000004100 */
[-C--:B------:R-:W-:Y:S01]  /*8ed0*/  FMUL.FTZ R153, R85, R157.reuse ;  /* 0x0000009d55997220 */ /* 0x080fe20000410000 */
[----:B------:R-:W-:Y:S02]  /*8ee0*/  HADD2.F32 R81, -RZ, R81.H1_H1 ;  /* 0x30000051ff517230 */ /* 0x000fe40000004100 */
[C---:B------:R-:W-:Y:S01]  /*8ef0*/  FMUL.FTZ R157, R144.reuse, R157 ;  /* 0x0000009d909d7220 */ /* 0x040fe20000410000 */
[----:B------:R-:W-:Y:S01]  /*8f00*/  F2FP.SATFINITE.E4M3.F32.PACK_AB_MERGE_C R49, R49, R151, R55 ;  /* 0x000000973131723e */ /* 0x000fe20004807037 */
[-C--:B------:R-:W-:Y:S02]  /*8f10*/  FFMA.FTZ R153, R144, R145.reuse, -R153 ;  /* 0x0000009190997223 */ /* 0x080fe40000010899 */
[----:B------:R-:W-:Y:S01]  /*8f20*/  FFMA.FTZ R157, R85, R145, R157 ;  /* 0x00000091559d7223 */ /* 0x000fe2000001009d */
[-C--:B------:R-:W-:Y:S01]  /*8f30*/  FMUL.FTZ R85, R84, R80.reuse ;  /* 0x0000005054557220 */ /* 0x080fe20000410000 */
[----:B------:R-:W-:Y:S01]  /*8f40*/  FMUL.FTZ R80, R81, R80 ;  /* 0x0000005051507220 */ /* 0x000fe20000410000 */
[----:B------:R-:W-:-:S02]  /*8f50*/  HADD2.F32 R145, -RZ, R146.H0_H0 ;  /* 0x20000092ff917230 */ /* 0x000fc40000004100 */
[-C--:B------:R-:W-:Y:S01]  /*8f60*/  FFMA.FTZ R81, R81, R87.reuse, -R85 ;  /* 0x0000005751517223 */ /* 0x080fe20000010855 */
[----:B------:R-:W-:Y:S01]  /*8f70*/  FFMA.FTZ R80, R84, R87, R80 ;  /* 0x0000005754507223 */ /* 0x000fe20000010050 */
[----:B------:R-:W-:Y:S02]  /*8f80*/  HADD2.F32 R84, -RZ, R86.H0_H0 ;  /* 0x20000056ff547230 */ /* 0x000fe40000004100 */
[----:B------:R-:W-:Y:S01]  /*8f90*/  HADD2.F32 R87, -RZ, R82.H0_H0 ;  /* 0x20000052ff577230 */ /* 0x000fe20000004100 */
[----:B------:R-:W-:Y:S01]  /*8fa0*/  F2FP.SATFINITE.E4M3.F32.PACK_AB_MERGE_C R81, R81, R153, RZ ;  /* 0x000000995151723e */ /* 0x000fe200048070ff */
[----:B------:R-:W-:Y:S02]  /*8fb0*/  HADD2.F32 R85, -RZ, R147.H0_H0 ;  /* 0x20000093ff557230 */ /* 0x000fe40000004100 */
[-C--:B------:R-:W-:Y:S01]  /*8fc0*/  FMUL.FTZ R144, R84, R145.reuse ;  /* 0x0000009154907220 */ /* 0x080fe20000410000 */
[----:B------:R-:W-:Y:S02]  /*8fd0*/  HADD2.F32 R146, -RZ, R146.H1_H1 ;  /* 0x30000092ff927230 */ /* 0x000fe40000004100 */
[----:B------:R-:W-:Y:S01]  /*8fe0*/  FMUL.FTZ R145, R87, R145 ;  /* 0x0000009157917220 */ /* 0x000fe20000410000 */
[----:B------:R-:W-:-:S02]  /*8ff0*/  HADD2.F32 R86, -RZ, R86.H1_H1 ;  /* 0x30000056ff567230 */ /* 0x000fc40000004100 */
[-C--:B------:R-:W-:Y:S01]  /*9000*/  FFMA.FTZ R144, R87, R85.reuse, -R144 ;  /* 0x0000005557907223 */ /* 0x080fe20000010890 */
[----:B------:R-:W-:Y:S02]  /*9010*/  HADD2.F32 R82, -RZ, R82.H1_H1 ;  /* 0x30000052ff527230 */ /* 0x000fe40000004100 */
[----:B------:R-:W-:Y:S01]  /*9020*/  FFMA.FTZ R145, R84, R85, R145 ;  /* 0x0000005554917223 */ /* 0x000fe20000010091 */
[----:B------:R-:W-:Y:S02]  /*9030*/  HADD2.F32 R147, -RZ, R147.H1_H1 ;  /* 0x30000093ff937230 */ /* 0x000fe40000004100 */
[-C--:B------:R-:W-:Y:S01]  /*9040*/  FMUL.FTZ R84, R86, R146.reuse ;  /* 0x0000009256547220 */ /* 0x080fe20000410000 */
[----:B------:R-:W-:Y:S01]  /*9050*/  F2FP.SATFINITE.E4M3.F32.PACK_AB_MERGE_C R80, R80, R157, RZ ;  /* 0x0000009d5050723e */ /* 0x000fe200048070ff */
[C---:B------:R-:W-:Y:S01]  /*9060*/  FMUL.FTZ R146, R82.reuse, R146 ;  /* 0x0000009252927220 */ /* 0x040fe20000410000 */
[----:B------:R-:W-:Y:S02]  /*9070*/  IMAD.MOV.U32 R85, RZ, RZ, R48 ;  /* 0x000000ffff557224 */ /* 0x000fe400078e0030 */
[----:B------:R-:W-:Y:S01]  /*9080*/  FFMA.FTZ R84, R82, R147, -R84 ;  /* 0x0000009352547223 */ /* 0x000fe20000010854 */
[----:B------:R-:W-:-:S02]  /*9090*/  IMAD.MOV.U32 R87, RZ, RZ, R50 ;  /* 0x000000ffff577224 */ /* 0x000fc400078e0032 */
[----:B------:R-:W-:Y:S02]  /*90a0*/  FFMA.FTZ R146, R86, R147, R146 ;  /* 0x0000009356927223 */ /* 0x000fe40000010092 */
[----:B------:R-:W-:Y:S01]  /*90b0*/  F2FP.SATFINITE.E4M3.F32.PACK_AB_MERGE_C R144, R84, R144, R81 ;  /* 0x000000905490723e */ /* 0x000fe20004807051 */
[----:B------:R-:W-:Y:S02]  /*90c0*/  IMAD.MOV.U32 R81, RZ, RZ, R150 ;  /* 0x000000ffff517224 */ /* 0x000fe400078e0096 */
[----:B------:R-:W-:Y:S01]  /*90d0*/  F2FP.SATFINITE.E4M3.F32.PACK_AB_MERGE_C R145, R146, R145, R80 ;  /* 0x000000919291723e */ /* 0x000fe20004807050 */
[----:B------:R-:W-:Y:S01]  /*90e0*/  IMAD.MOV.U32 R80, RZ, RZ, R149 ;  /* 0x000000ffff507224 */ /* 0x000fe200078e0095 */
[----:B------:R-:W-:Y:S01]  /*90f0*/  MOV R84, R49 ;  /* 0x0000003100547202 */ /* 0x000fe20000000f00 */
[----:B------:R-:W-:Y:S02]  /*9100*/  IMAD.MOV.U32 R82, RZ, RZ, R144 ;  /* 0x000000ffff527224 */ /* 0x000fe400078e0090 */
[----:B------:R-:W-:-:S07]  /*9110*/  IMAD.MOV.U32 R86, RZ, RZ, R145 ;  /* 0x000000ffff567224 */ /* 0x000fce00078e0091 */
.L_x_402:
[----:B------:R-:W-:Y:S05]  /*9120*/  BSYNC B2 ;  /* 0x0000000000027941 */ /* 0x000fea0003800000 */
.L_x_401:
[----:B------:R-:W-:Y:S01]  /*9130*/  SHF.R.S32.HI R48, RZ, 0x1f, R23 ;  /* 0x0000001fff307819 */ /* 0x000fe20000011417 */
[----:B------:R-:W-:Y:S01]  /*9140*/  ULDC.64 UR4, c[0x0][0x2e8] ;  /* 0x0000ba0000047ab9 */ /* 0x000fe20000000a00 */
[----:B------:R-:W-:-:S03]  /*9150*/  ISETP.GE.AND P3, PT, R148, R134, PT ;  /* 0x000000869400720c */ /* 0x000fc60003f66270 */
[-C--:B--2---:R-:W-:Y:S02]  /*9160*/  IMAD R50, R48, R122.reuse, RZ ;  /* 0x0000007a30327224 */ /* 0x084fe400078e02ff */
[----:B------:R-:W-:-:S04]  /*9170*/  IMAD.WIDE.U32 R48, R23, R122, R120 ;  /* 0x0000007a17307225 */ /* 0x000fc800078e0078 */
[----:B------:R-:W-:-:S04]  /*9180*/  IMAD R50, R23, R123, R50 ;  /* 0x0000007b17327224 */ /* 0x000fc800078e0232 */
[----:B------:R-:W-:Y:S01]  /*9190*/  IMAD.IADD R49, R50, 0x1, R49 ;  /* 0x0000000132317824 */ /* 0x000fe200078e0231 */
[--C-:B------:R-:W-:Y:S02]  /*91a0*/  @!P3 SHF.R.S32.HI R51, RZ, 0x1f, R148.reuse ;  /* 0x0000001fff33b819 */ /* 0x100fe40000011494 */
[----:B------:R-:W-:-:S04]  /*91b0*/  @!P3 IADD3 R50, P4, P6, R102, R48, R148 ;  /* 0x000000306632b210 */ /* 0x000fc80007e9e094 */
[----:B------:R-:W-:Y:S02]  /*91c0*/  @!P3 IADD3.X R51, R42, R49, R51, P4, P6 ;  /* 0x000000312a33b210 */ /* 0x000fe400027ec433 */
[----:B------:R-:W-:-:S04]  /*91d0*/  IADD3 R48, P4, P6, R102, R48, R41 ;  /* 0x0000003066307210 */ /* 0x000fc80007e9e029 */
[----:B------:R-:W-:Y:S02]  /*91e0*/  IADD3.X R49, R42, R49, R109, P4, P6 ;  /* 0x000000312a317210 */ /* 0x000fe400027ec46d */
[----:B------:R-:W-:-:S04]  /*91f0*/  IADD3 R48, P4, R48, UR4, RZ ;  /* 0x0000000430307c10 */ /* 0x000fc8000ff9e0ff */
[----:B------:R-:W-:Y:S02]  /*9200*/  IADD3.X R49, R49, UR5, RZ, P4, !PT ;  /* 0x0000000531317c10 */ /* 0x000fe4000a7fe4ff */
[----:B------:R-:W-:-:S03]  /*9210*/  @!P3 IADD3 R50, P4, R50, UR4, RZ ;  /* 0x000000043232bc10 */ /* 0x000fc6000ff9e0ff */
[----:B---3--:R3:W-:Y:S01]  /*9220*/  STG.E.128 desc[UR42][R48.64], R80 ;  /* 0x0000005030007986 */ /* 0x0087e2000c101d2a */
[----:B------:R-:W-:-:S05]  /*9230*/  @!P3 IADD3.X R51, R51, UR5, RZ, P4, !PT ;  /* 0x000000053333bc10 */ /* 0x000fca000a7fe4ff */
[----:B0-----:R3:W-:Y:S04]  /*9240*/  @!P3 STG.E.128 desc[UR42][R50.64], R84 ;  /* 0x000000543200b986 */ /* 0x0017e8000c101d2a */
.L_x_400:
[----:B------:R-:W-:Y:S05]  /*9250*/  BSYNC B1 ;  /* 0x0000000000017941 */ /* 0x000fea0003800000 */
.L_x_399:
[----:B------:R-:W-:Y:S01]  /*9260*/  IADD3 R146, R23, 0x20, RZ ;  /* 0x0000002017927810 */ /* 0x000fe20007ffe0ff */
[----:B------:R-:W-:Y:S03]  /*9270*/  BSSY B1, `(.L_x_403) ;  /* 0x0000110000017945 */ /* 0x000fe60003800000 */
[----:B------:R-:W-:-:S13]  /*9280*/  ISETP.GE.OR P3, PT, R146, R116, P0 ;  /* 0x000000749200720c */ /* 0x000fda0000766670 */
[----:B------:R-:W-:Y:S05]  /*9290*/  @P3 BRA `(.L_x_404) ;  /* 0x0000001000343947 */ /* 0x000fea0003800000 */
[----:B---3--:R-:W3:Y:S04]  /*92a0*/  LDL R48, [R1+0x10] ;  /* 0x0000100001307983 */ /* 0x008ee80000100800 */
[----:B------:R-:W4:Y:S01]  /*92b0*/  LDL R50, [R1+0x5c] ;  /* 0x00005c0001327983 */ /* 0x000f220000100800 */
[C---:B------:R-:W-:Y:S01]  /*92c0*/  VIADD R51, R23.reuse, 0x20 ;  /* 0x0000002017337836 */ /* 0x040fe20000000000 */
[----:B------:R-:W-:Y:S01]  /*92d0*/  BSSY B2, `(.L_x_405) ;  /* 0x00000f8000027945 */ /* 0x000fe20003800000 */
[----:B------:R-:W-:Y:S02]  /*92e0*/  VIADD R52, R23, 0x20 ;  /* 0x0000002017347836 */ /* 0x000fe40000000000 */
[----:B------:R-:W-:Y:S02]  /*92f0*/  IMAD.SHL.U32 R51, R51, 0x80, RZ ;  /* 0x0000008033337824 */ /* 0x000fe400078e00ff */
        /* <DEDUP_REMOVED lines=10> */
[----:B------:R-:W-:Y:S01]  /*93a0*/  LEA.HI R48, R48, R80, RZ, 0x3 ;  /* 0x0000005030307211 */ /* 0x000fe200078f18ff */
[----:B------:R-:W-:-:S03]  /*93b0*/  IMAD.SHL.U32 R80, R80, 0x10, RZ ;  /* 0x0000001050507824 */ /* 0x000fc600078e00ff */
[----:B------:R-:W-:Y:S02]  /*93c0*/  SHF.L.U32 R48, R48, 0xb, RZ ;  /* 0x0000000b30307819 */ /* 0x000fe400000006ff */
[----:B------:R-:W-:Y:S02]  /*93d0*/  LOP3.LUT R49, R52, 0x70, R80, 0xf8, !PT ;  /* 0x0000007034317812 */ /* 0x000fe400078ef850 */
[----:B------:R-:W-:Y:S02]  /*93e0*/  LOP3.LUT R48, R48, 0xffffc000, RZ, 0xc0, !PT ;  /* 0xffffc00030307812 */ /* 0x000fe400078ec0ff */
[----:B------:R-:W-:-:S04]  /*93f0*/  LOP3.LUT R49, R49, R51, RZ, 0x3c, !PT ;  /* 0x0000003331317212 */ /* 0x000fc800078e3cff */
        /* <DEDUP_REMOVED lines=9> */
[----:B------:R-:W-:Y:S02]  /*9490*/  SHF.R.U32.HI R83, RZ, 0x8, R61 ;  /* 0x00000008ff537819 */ /* 0x000fe4000001163d */
[----:B------:R-:W-:Y:S01]  /*94a0*/  LOP3.LUT R62, R57, 0xff, RZ, 0xc0, !PT ;  /* 0x000000ff393e7812 */ /* 0x000fe200078ec0ff */
[----:B------:R-:W-:Y:S01]  /*94b0*/  IMAD.SHL.U32 R60, R60, 0x100, RZ ;  /* 0x000001003c3c7824 */ /* 0x000fe200078e00ff */
[----:B------:R-:W-:Y:S01]  /*94c0*/  SHF.R.U32.HI R84, RZ, 0x18, R57 ;  /* 0x00000018ff547819 */ /* 0x000fe20000011639 */
[----:B------:R-:W-:Y:S01]  /*94d0*/  IMAD.SHL.U32 R83, R83, 0x100, RZ ;  /* 0x0000010053537824 */ /* 0x000fe200078e00ff */
[----:B------:R-:W-:Y:S02]  /*94e0*/  LOP3.LUT R86, R61, 0xff, RZ, 0xc0, !PT ;  /* 0x000000ff3d567812 */ /* 0x000fe400078ec0ff */
[----:B------:R-:W-:-:S02]  /*94f0*/  SHF.R.U32.HI R87, RZ, 0x18, R61 ;  /* 0x00000018ff577819 */ /* 0x000fc4000001163d */
[----:B------:R-:W-:Y:S02]  /*9500*/  SHF.R.U32.HI R82, RZ, 0x10, R61 ;  /* 0x00000010ff527819 */ /* 0x000fe4000001163d */
[----:B------:R-:W-:Y:S02]  /*9510*/  PRMT R62, R84, 0x654, R62 ;  /* 0x00000654543e7816 */ /* 0x000fe4000000003e */
[----:B------:R-:W-:Y:S01]  /*9520*/  PRMT R86, R87, 0x654, R86 ;  /* 0x0000065457567816 */ /* 0x000fe20000000056 */
[----:B------:R-:W-:Y:S01]  /*9530*/  IMAD.U32 R82, R82, 0x10000, RZ ;  /* 0x0001000052527824 */ /* 0x000fe200078e00ff */
[----:B------:R-:W-:Y:S02]  /*9540*/  SHF.R.U32.HI R58, RZ, 0x10, R57 ;  /* 0x00000010ff3a7819 */ /* 0x000fe40000011639 */
[--C-:B------:R-:W-:Y:S02]  /*9550*/  SHF.R.U32.HI R57, RZ, 0x8, R59.reuse ;  /* 0x00000008ff397819 */ /* 0x100fe4000001163b */
[----:B------:R-:W-:Y:S01]  /*9560*/  LOP3.LUT R81, R59, 0xff, RZ, 0xc0, !PT ;  /* 0x000000ff3b517812 */ /* 0x000fe200078ec0ff */
[----:B------:R-:W-:Y:S01]  /*9570*/  IMAD.U32 R58, R58, 0x10000, RZ ;  /* 0x000100003a3a7824 */ /* 0x000fe200078e00ff */
[----:B------:R-:W-:-:S02]  /*9580*/  SHF.R.U32.HI R85, RZ, 0x18, R59 ;  /* 0x00000018ff557819 */ /* 0x000fc4000001163b */
[----:B------:R-:W-:Y:S02]  /*9590*/  LOP3.LUT R62, R62, 0xff00, R60, 0xf8, !PT ;  /* 0x0000ff003e3e7812 */ /* 0x000fe400078ef83c */
[----:B------:R-:W-:Y:S02]  /*95a0*/  SHF.R.U32.HI R56, RZ, 0x10, R59 ;  /* 0x00000010ff387819 */ /* 0x000fe4000001163b */
[----:B------:R-:W-:Y:S02]  /*95b0*/  LOP3.LUT R60, R86, 0xff00, R83, 0xf8, !PT ;  /* 0x0000ff00563c7812 */ /* 0x000fe400078ef853 */
[--C-:B------:R-:W-:Y:S01]  /*95c0*/  SHF.R.U32.HI R59, RZ, 0x10, R63.reuse ;  /* 0x00000010ff3b7819 */ /* 0x100fe2000001163f */
[----:B------:R-:W-:Y:S01]  /*95d0*/  IMAD.U32 R56, R56, 0x10000, RZ ;  /* 0x0001000038387824 */ /* 0x000fe200078e00ff */
[----:B------:R-:W-:Y:S02]  /*95e0*/  SHF.R.U32.HI R61, RZ, 0x8, R63 ;  /* 0x00000008ff3d7819 */ /* 0x000fe4000001163f */
[----:B------:R-:W-:-:S02]  /*95f0*/  LOP3.LUT R84, R63, 0xff, RZ, 0xc0, !PT ;  /* 0x000000ff3f547812 */ /* 0x000fc400078ec0ff */
[----:B------:R-:W-:Y:S02]  /*9600*/  SHF.R.U32.HI R63, RZ, 0x18, R63 ;  /* 0x00000018ff3f7819 */ /* 0x000fe4000001163f */
[----:B------:R-:W-:Y:S02]  /*9610*/  PRMT R81, R85, 0x654, R81 ;  /* 0x0000065455517816 */ /* 0x000fe40000000051 */
[----:B------:R-:W-:Y:S02]  /*9620*/  SHF.L.U32 R57, R57, 0x8, RZ ;  /* 0x0000000839397819 */ /* 0x000fe400000006ff */
[----:B------:R-:W-:Y:S02]  /*9630*/  LOP3.LUT R60, R60, 0xff0000, R82, 0xf8, !PT ;  /* 0x00ff00003c3c7812 */ /* 0x000fe400078ef852 */
[----:B------:R-:W-:Y:S02]  /*9640*/  PRMT R63, R63, 0x654, R84 ;  /* 0x000006543f3f7816 */ /* 0x000fe40000000054 */
[----:B------:R-:W-:-:S02]  /*9650*/  LOP3.LUT R84, R81, 0xff00, R57, 0xf8, !PT ;  /* 0x0000ff0051547812 */ /* 0x000fc400078ef839 */
[----:B0-----:R-:W-:Y:S02]  /*9660*/  F2FP.F16.E4M3.UNPACK_B R81, R53 ;  /* 0x00000035ff51723e */ /* 0x001fe400020006ff */
[----:B------:R-:W-:Y:S02]  /*9670*/  F2FP.F16.E4M3.UNPACK_B R83, R60 ;  /* 0x0000003cff53723e */ /* 0x000fe400020006ff */
[----:B------:R-:W-:Y:S01]  /*9680*/  LOP3.LUT R62, R62, 0xff0000, R58, 0xf8, !PT ;  /* 0x00ff00003e3e7812 */ /* 0x000fe200078ef83a */
[----:B------:R-:W-:Y:S01]  /*9690*/  HADD2.F32 R58, -RZ, R81.H0_H0 ;  /* 0x20000051ff3a7230 */ /* 0x000fe20000004100 */
[----:B---3--:R-:W-:Y:S01]  /*96a0*/  F2FP.F16.E4M3.UNPACK_B R57, R49 ;  /* 0x00000031ff39723e */ /* 0x008fe200020006ff */
[--C-:B------:R-:W-:Y:S01]  /*96b0*/  HADD2.F32 R87, -RZ, R83.reuse.H0_H0 ;  /* 0x20000053ff577230 */ /* 0x100fe20000004100 */
[----:B------:R-:W-:Y:S01]  /*96c0*/  F2FP.F16.E4M3.UNPACK_B R85, R62 ;  /* 0x0000003eff55723e */ /* 0x000fe200020006ff */
[----:B------:R-:W-:Y:S01]  /*96d0*/  HADD2.F32 R83, -RZ, R83.H1_H1 ;  /* 0x30000053ff537230 */ /* 0x000fe20000004100 */
[----:B------:R-:W-:Y:S01]  /*96e0*/  F2FP.F16.E4M3.UNPACK_B R53, R53.H1 ;  /* 0x00000035ff35723e */ /* 0x000fe200030006ff */
[----:B------:R-:W-:-:S02]  /*96f0*/  HADD2.F32 R82, -RZ, R57.H0_H0 ;  /* 0x20000039ff527230 */ /* 0x000fc40000004100 */
[-C--:B------:R-:W-:Y:S01]  /*9700*/  FMUL.FTZ R144, R58, R87.reuse ;  /* 0x000000573a907220 */ /* 0x080fe20000410000 */
[----:B------:R-:W-:Y:S01]  /*9710*/  HADD2.F32 R86, -RZ, R85.H0_H0 ;  /* 0x20000055ff567230 */ /* 0x000fe20000004100 */
[----:B------:R-:W-:Y:S01]  /*9720*/  F2FP.F16.E4M3.UNPACK_B R62, R62.H1 ;  /* 0x0000003eff3e723e */ /* 0x000fe200030006ff */
[----:B------:R-:W-:Y:S02]  /*9730*/  HADD2.F32 R57, -RZ, R57.H1_H1 ;  /* 0x30000039ff397230 */ /* 0x000fe40000004100 */
[C---:B------:R-:W-:Y:S01]  /*9740*/  FMUL.FTZ R87, R82.reuse, R87 ;  /* 0x0000005752577220 */ /* 0x040fe20000410000 */
[----:B------:R-:W-:Y:S02]  /*9750*/  HADD2.F32 R85, -RZ, R85.H1_H1 ;  /* 0x30000055ff557230 */ /* 0x000fe40000004100 */
[-C--:B------:R-:W-:Y:S01]  /*9760*/  FFMA.FTZ R82, R82, R86.reuse, -R144 ;  /* 0x0000005652527223 */ /* 0x080fe20000010890 */
[----:B------:R-:W-:Y:S01]  /*9770*/  SHF.L.U32 R59, R59, 0x10, RZ ;  /* 0x000000103b3b7819 */ /* 0x000fe200000006ff */
[----:B------:R-:W-:Y:S01]  /*9780*/  FFMA.FTZ R58, R58, R86, R87 ;  /* 0x000000563a3a7223 */ /* 0x000fe20000010057 */
[----:B------:R-:W-:-:S05]  /*9790*/  HADD2.F32 R86, -RZ, R81.H1_H1 ;  /* 0x30000051ff567230 */ /* 0x000fca0000004100 */
        /* <DEDUP_REMOVED lines=22> */
[----:B------:R-:W-:Y:S01]  /*9900*/  IMAD.SHL.U32 R53, R61, 0x100, RZ ;  /* 0x000001003d357824 */ /* 0x000fe200078e00ff */
[----:B------:R-:W-:Y:S02]  /*9910*/  LOP3.LUT R61, R84, 0xff0000, R56, 0xf8, !PT ;  /* 0x00ff0000543d7812 */ /* 0x000fe400078ef838 */
[----:B------:R-:W-:Y:S02]  /*9920*/  F2FP.F16.E4M3.UNPACK_B R56, R55 ;  /* 0x00000037ff38723e */ /* 0x000fe400020006ff */
[----:B------:R-:W-:Y:S01]  /*9930*/  LOP3.LUT R53, R63, 0xff00, R53, 0xf8, !PT ;  /* 0x0000ff003f357812 */ /* 0x000fe200078ef835 */
[----:B------:R-:W-:Y:S01]  /*9940*/  IMAD.MOV.U32 R63, RZ, RZ, R51 ;  /* 0x000000ffff3f7224 */ /* 0x000fe200078e0033 */
[----:B------:R-:W-:Y:S01]  /*9950*/  F2FP.F16.E4M3.UNPACK_B R85, R61 ;  /* 0x0000003dff55723e */ /* 0x000fe200020006ff */
[----:B------:R-:W-:Y:S01]  /*9960*/  HADD2.F32 R86, -RZ, R56.H0_H0 ;  /* 0x20000038ff567230 */ /* 0x000fe20000004100 */
[----:B------:R-:W-:-:S02]  /*9970*/  LOP3.LUT R53, R53, 0xff0000, R59, 0xf8, !PT ;  /* 0x00ff000035357812 */ /* 0x000fc400078ef83b */
[----:B------:R-:W-:Y:S01]  /*9980*/  F2FP.F16.E4M3.UNPACK_B R51, R63 ;  /* 0x0000003fff33723e */ /* 0x000fe200020006ff */
[--C-:B------:R-:W-:Y:S01]  /*9990*/  HADD2.F32 R87, -RZ, R85.reuse.H0_H0 ;  /* 0x20000055ff577230 */ /* 0x100fe20000004100 */
[----:B------:R-:W-:Y:S01]  /*99a0*/  F2FP.F16.E4M3.UNPACK_B R84, R53 ;  /* 0x00000035ff54723e */ /* 0x000fe200020006ff */
[----:B------:R-:W-:Y:S01]  /*99b0*/  HADD2.F32 R85, -RZ, R85.H1_H1 ;  /* 0x30000055ff557230 */ /* 0x000fe20000004100 */
[----:B------:R-:W-:Y:S01]  /*99c0*/  F2FP.F16.E4M3.UNPACK_B R55, R55.H1 ;  /* 0x00000037ff37723e */ /* 0x000fe200030006ff */
[--C-:B------:R-:W-:Y:S01]  /*99d0*/  HADD2.F32 R144, -RZ, R51.reuse.H0_H0 ;  /* 0x20000033ff907230 */ /* 0x100fe20000004100 */
[----:B------:R-:W-:Y:S01]  /*99e0*/  F2FP.F16.E4M3.UNPACK_B R53, R53.H1 ;  /* 0x00000035ff35723e */ /* 0x000fe200030006ff */
[--C-:B------:R-:W-:Y:S01]  /*99f0*/  HADD2.F32 R59, -RZ, R84.reuse.H0_H0 ;  /* 0x20000054ff3b7230 */ /* 0x100fe20000004100 */
[----:B------:R-:W-:Y:S01]  /*9a00*/  F2FP.F16.E4M3.UNPACK_B R61, R61.H1 ;  /* 0x0000003dff3d723e */ /* 0x000fe200030006ff */
[----:B------:R-:W-:Y:S01]  /*9a10*/  HADD2.F32 R84, -RZ, R84.H1_H1 ;  /* 0x30000054ff547230 */ /* 0x000fe20000004100 */
[----:B------:R-:W-:Y:S01]  /*9a20*/  F2FP.SATFINITE.E4M3.F32.PACK_AB_MERGE_C R60, R83, R60, RZ ;  /* 0x0000003c533c723e */ /* 0x000fe200048070ff */
[----:B------:R-:W-:-:S02]  /*9a30*/  HADD2.F32 R51, -RZ, R51.H1_H1 ;  /* 0x30000033ff337230 */ /* 0x000fc40000004100 */
[-C--:B------:R-:W-:Y:S01]  /*9a40*/  FMUL.FTZ R145, R86, R59.reuse ;  /* 0x0000003b56917220 */ /* 0x080fe20000410000 */
[C---:B------:R-:W-:Y:S01]  /*9a50*/  FMUL.FTZ R59, R144.reuse, R59 ;  /* 0x0000003b903b7220 */ /* 0x040fe20000410000 */
[----:B------:R-:W-:Y:S02]  /*9a60*/  F2FP.SATFINITE.E4M3.F32.PACK_AB_MERGE_C R81, R81, R82, R60 ;  /* 0x000000525151723e */ /* 0x000fe4000480703c */
[-C--:B------:R-:W-:Y:S01]  /*9a70*/  FFMA.FTZ R145, R144, R87.reuse, -R145 ;  /* 0x0000005790917223 */ /* 0x080fe20000010891 */
[----:B------:R-:W-:Y:S01]  /*9a80*/  FFMA.FTZ R86, R86, R87, R59 ;  /* 0x0000005756567223 */ /* 0x000fe2000001003b */
[----:B------:R-:W-:Y:S01]  /*9a90*/  HADD2.F32 R59, -RZ, R56.H1_H1 ;  /* 0x30000038ff3b7230 */ /* 0x000fe20000004100 */
[----:B------:R-:W-:Y:S01]  /*9aa0*/  F2FP.F16.E4M3.UNPACK_B R60, R52.H1 ;  /* 0x00000034ff3c723e */ /* 0x000fe200030006ff */
[--C-:B------:R-:W-:Y:S01]  /*9ab0*/  HADD2.F32 R87, -RZ, R53.reuse.H0_H0 ;  /* 0x20000035ff577230 */ /* 0x100fe20000004100 */
[----:B------:R-:W-:Y:S01]  /*9ac0*/  F2FP.SATFINITE.E4M3.F32.PACK_AB_MERGE_C R49, R62, R49, RZ ;  /* 0x000000313e31723e */ /* 0x000fe200048070ff */
[----:B------:R-:W-:-:S02]  /*9ad0*/  HADD2.F32 R53, -RZ, R53.H1_H1 ;  /* 0x30000035ff357230 */ /* 0x000fc40000004100 */
[----:B------:R-:W-:Y:S01]  /*9ae0*/  FMUL.FTZ R56, R59, R84 ;  /* 0x000000543b387220 */ /* 0x000fe20000410000 */
[----:B------:R-:W-:Y:S02]  /*9af0*/  F2FP.F16.E4M3.UNPACK_B R62, R141.H1 ;  /* 0x0000008dff3e723e */ /* 0x000fe400030006ff */
[----:B------:R-:W-:Y:S01]  /*9b00*/  F2FP.F16.E4M3.UNPACK_B R52, R52 ;  /* 0x00000034ff34723e */ /* 0x000fe200020006ff */
[C---:B------:R-:W-:Y:S01]  /*9b10*/  FFMA.FTZ R56, R51.reuse, R85, -R56 ;  /* 0x0000005533387223 */ /* 0x040fe20000010838 */
[----:B------:R-:W-:Y:S01]  /*9b20*/  FMUL.FTZ R51, R51, R84 ;  /* 0x0000005433337220 */ /* 0x000fe20000410000 */
[--C-:B------:R-:W-:Y:S01]  /*9b30*/  HADD2.F32 R84, -RZ, R61.reuse.H0_H0 ;  /* 0x2000003dff547230 */ /* 0x100fe20000004100 */
[----:B------:R-:W-:Y:S01]  /*9b40*/  F2FP.F16.E4M3.UNPACK_B R141, R141 ;  /* 0x0000008dff8d723e */ /* 0x000fe200020006ff */
[----:B------:R-:W-:Y:S02]  /*9b50*/  HADD2.F32 R61, -RZ, R61.H1_H1 ;  /* 0x3000003dff3d7230 */ /* 0x000fe40000004100 */
[----:B------:R-:W-:Y:S01]  /*9b60*/  FFMA.FTZ R51, R59, R85, R51 ;  /* 0x000000553b337223 */ /* 0x000fe20000010033 */
[----:B------:R-:W-:Y:S01]  /*9b70*/  F2FP.F16.E4M3.UNPACK_B R59, R63.H1 ;  /* 0x0000003fff3b723e */ /* 0x000fe200030006ff */
[--C-:B------:R-:W-:Y:S01]  /*9b80*/  HADD2.F32 R63, -RZ, R55.reuse.H0_H0 ;  /* 0x20000037ff3f7230 */ /* 0x100fe20000004100 */
[----:B------:R-:W-:Y:S01]  /*9b90*/  F2FP.SATFINITE.E4M3.F32.PACK_AB_MERGE_C R57, R57, R58, R49 ;  /* 0x0000003a3939723e */ /* 0x000fe20004807031 */
[----:B------:R-:W-:-:S02]  /*9ba0*/  HADD2.F32 R55, -RZ, R55.H1_H1 ;  /* 0x30000037ff377230 */ /* 0x000fc40000004100 */
[--C-:B------:R-:W-:Y:S02]  /*9bb0*/  HADD2.F32 R85, -RZ, R59.reuse.H0_H0 ;  /* 0x2000003bff557230 */ /* 0x100fe40000004100 */
[-C--:B------:R-:W-:Y:S01]  /*9bc0*/  FMUL.FTZ R144, R63, R87.reuse ;  /* 0x000000573f907220 */ /* 0x080fe20000410000 */
[----:B------:R-:W-:Y:S02]  /*9bd0*/  HADD2.F32 R59, -RZ, R59.H1_H1 ;  /* 0x3000003bff3b7230 */ /* 0x000fe40000004100 */
[--C-:B------:R-:W-:Y:S02]  /*9be0*/  HADD2.F32 R83, -RZ, R62.reuse.H0_H0 ;  /* 0x2000003eff537230 */ /* 0x100fe40000004100 */
[C---:B------:R-:W-:Y:S01]  /*9bf0*/  FFMA.FTZ R144, R85.reuse, R84, -R144 ;  /* 0x0000005455907223 */ /* 0x040fe20000010890 */
[----:B------:R-:W-:Y:S01]  /*9c00*/  FMUL.FTZ R85, R85, R87 ;  /* 0x0000005755557220 */ /* 0x000fe20000410000 */
[----:B------:R-:W-:Y:S02]  /*9c10*/  HADD2.F32 R62, -RZ, R62.H1_H1 ;  /* 0x3000003eff3e7230 */ /* 0x000fe40000004100 */
[----:B------:R-:W-:-:S02]  /*9c20*/  IMAD.MOV.U32 R49, RZ, RZ, R81 ;  /* 0x000000ffff317224 */ /* 0x000fc400078e0051 */
[----:B------:R-:W-:Y:S01]  /*9c30*/  FFMA.FTZ R85, R63, R84, R85 ;  /* 0x000000543f557223 */ /* 0x000fe20000010055 */
[-C--:B------:R-:W-:Y:S01]  /*9c40*/  FMUL.FTZ R63, R55, R53.reuse ;  /* 0x00000035373f7220 */ /* 0x080fe20000410000 */
[----:B------:R-:W-:-:S03]  /*9c50*/  FMUL.FTZ R53, R59, R53 ;  /* 0x000000353b357220 */ /* 0x000fc60000410000 */
[-C--:B------:R-:W-:Y:S01]  /*9c60*/  FFMA.FTZ R63, R59, R61.reuse, -R63 ;  /* 0x0000003d3b3f7223 */ /* 0x080fe2000001083f */
[----:B------:R-:W-:Y:S01]  /*9c70*/  FFMA.FTZ R55, R55, R61, R53 ;  /* 0x0000003d37377223 */ /* 0x000fe20000010035 */
[-C--:B------:R-:W-:Y:S01]  /*9c80*/  F2FP.F16.E4M3.UNPACK_B R53, R143.reuse.H1 ;  /* 0x0000008fff35723e */ /* 0x080fe200030006ff */
[--C-:B------:R-:W-:Y:S01]  /*9c90*/  HADD2.F32 R61, -RZ, R60.reuse.H0_H0 ;  /* 0x2000003cff3d7230 */ /* 0x100fe20000004100 */
[-C--:B------:R-:W-:Y:S01]  /*9ca0*/  F2FP.F16.E4M3.UNPACK_B R59, R48.reuse.H1 ;  /* 0x00000030ff3b723e */ /* 0x080fe200030006ff */
[----:B------:R-:W-:Y:S01]  /*9cb0*/  HADD2.F32 R60, -RZ, R60.H1_H1 ;  /* 0x3000003cff3c7230 */ /* 0x000fe20000004100 */
[----:B------:R-:W-:Y:S01]  /*9cc0*/  F2FP.F16.E4M3.UNPACK_B R143, R143 ;  /* 0x0000008fff8f723e */ /* 0x000fe200020006ff */
[----:B------:R-:W-:Y:S01]  /*9cd0*/  HADD2.F32 R87, -RZ, R53.H0_H0 ;  /* 0x20000035ff577230 */ /* 0x000fe20000004100 */
[----:B------:R-:W-:Y:S01]  /*9ce0*/  F2FP.F16.E4M3.UNPACK_B R48, R48 ;  /* 0x00000030ff30723e */ /* 0x000fe200020006ff */
[----:B------:R-:W-:Y:S01]  /*9cf0*/  HADD2.F32 R82, -RZ, R59.H0_H0 ;  /* 0x2000003bff527230 */ /* 0x000fe20000004100 */
[----:B------:R-:W-:Y:S01]  /*9d00*/  F2FP.SATFINITE.E4M3.F32.PACK_AB_MERGE_C R63, R63, R144, RZ ;  /* 0x000000903f3f723e */ /* 0x000fe200048070ff */
[----:B------:R-:W-:-:S02]  /*9d10*/  HADD2.F32 R53, -RZ, R53.H1_H1 ;  /* 0x30000035ff357230 */ /* 0x000fc40000004100 */
[-C--:B------:R-:W-:Y:S01]  /*9d20*/  FMUL.FTZ R84, R61, R87.reuse ;  /* 0x000000573d547220 */ /* 0x080fe20000410000 */
[----:B------:R-:W-:Y:S02]  /*9d30*/  HADD2.F32 R59, -RZ, R59.H1_H1 ;  /* 0x3000003bff3b7230 */ /* 0x000fe40000004100 */
[C---:B------:R-:W-:Y:S01]  /*9d40*/  FMUL.FTZ R87, R82.reuse, R87 ;  /* 0x0000005752577220 */ /* 0x040fe20000410000 */
[----:B------:R-:W-:Y:S01]  /*9d50*/  F2FP.SATFINITE.E4M3.F32.PACK_AB_MERGE_C R55, R55, R85, RZ ;  /* 0x000000553737723e */ /* 0x000fe200048070ff */
[----:B------:R-:W-:Y:S01]  /*9d60*/  FFMA.FTZ R84, R82, R83, -R84 ;  /* 0x0000005352547223 */ /* 0x000fe20000010854 */
[----:B------:R-:W-:Y:S01]  /*9d70*/  F2FP.SATFINITE.E4M3.F32.PACK_AB_MERGE_C R56, R56, R145, R63 ;  /* 0x000000913838723e */ /* 0x000fe2000480703f */
[----:B------:R-:W-:Y:S01]  /*9d80*/  FFMA.FTZ R87, R61, R83, R87 ;  /* 0x000000533d577223 */ /* 0x000fe20000010057 */
[CC--:B------:R-:W-:Y:S01]  /*9d90*/  FMUL.FTZ R61, R60.reuse, R53.reuse ;  /* 0x000000353c3d7220 */ /* 0x0c0fe20000410000 */
[----:B------:R-:W-:Y:S01]  /*9da0*/  FMUL.FTZ R53, R59, R53 ;  /* 0x000000353b357220 */ /* 0x000fe20000410000 */
[----:B------:R-:W-:Y:S01]  /*9db0*/  HADD2.F32 R83, -RZ, R143.H0_H0 ;  /* 0x2000008fff537230 */ /* 0x000fe20000004100 */
[----:B------:R-:W-:Y:S01]  /*9dc0*/  F2FP.SATFINITE.E4M3.F32.PACK_AB_MERGE_C R55, R51, R86, R55 ;  /* 0x000000563337723e */ /* 0x000fe20004807037 */
[-C--:B------:R-:W-:Y:S01]  /*9dd0*/  FFMA.FTZ R59, R59, R62.reuse, -R61 ;  /* 0x0000003e3b3b7223 */ /* 0x080fe2000001083d */
[----:B------:R-:W-:Y:S01]  /*9de0*/  FFMA.FTZ R53, R60, R62, R53 ;  /* 0x0000003e3c357223 */ /* 0x000fe20000010035 */
[----:B------:R-:W-:-:S02]  /*9df0*/  HADD2.F32 R60, -RZ, R52.H0_H0 ;  /* 0x20000034ff3c7230 */ /* 0x000fc40000004100 */
[----:B------:R-:W-:Y:S01]  /*9e00*/  HADD2.F32 R62, -RZ, R48.H0_H0 ;  /* 0x20000030ff3e7230 */ /* 0x000fe20000004100 */
[----:B------:R-:W-:Y:S01]  /*9e10*/  F2FP.SATFINITE.E4M3.F32.PACK_AB_MERGE_C R59, R59, R84, RZ ;  /* 0x000000543b3b723e */ /* 0x000fe200048070ff */
[----:B------:R-:W-:Y:S02]  /*9e20*/  HADD2.F32 R61, -RZ, R141.H0_H0 ;  /* 0x2000008dff3d7230 */ /* 0x000fe40000004100 */
[-C--:B------:R-:W-:Y:S01]  /*9e30*/  FMUL.FTZ R82, R60, R83.reuse ;  /* 0x000000533c527220 */ /* 0x080fe20000410000 */
[----:B------:R-:W-:Y:S02]  /*9e40*/  HADD2.F32 R143, -RZ, R143.H1_H1 ;  /* 0x3000008fff8f7230 */ /* 0x000fe40000004100 */
[C---:B------:R-:W-:Y:S01]  /*9e50*/  FMUL.FTZ R83, R62.reuse, R83 ;  /* 0x000000533e537220 */ /* 0x040fe20000410000 */
[----:B------:R-:W-:Y:S02]  /*9e60*/  HADD2.F32 R52, -RZ, R52.H1_H1 ;  /* 0x30000034ff347230 */ /* 0x000fe40000004100 */
[----:B------:R-:W-:Y:S01]  /*9e70*/  FFMA.FTZ R82, R62, R61, -R82 ;  /* 0x0000003d3e527223 */ /* 0x000fe20000010852 */
[----:B------:R-:W-:-:S02]  /*9e80*/  HADD2.F32 R48, -RZ, R48.H1_H1 ;  /* 0x30000030ff307230 */ /* 0x000fc40000004100 */
[----:B------:R-:W-:Y:S01]  /*9e90*/  FFMA.FTZ R83, R60, R61, R83 ;  /* 0x0000003d3c537223 */ /* 0x000fe20000010053 */
[----:B------:R-:W-:Y:S02]  /*9ea0*/  HADD2.F32 R141, -RZ, R141.H1_H1 ;  /* 0x3000008dff8d7230 */ /* 0x000fe40000004100 */
[-C--:B------:R-:W-:Y:S01]  /*9eb0*/  FMUL.FTZ R60, R52, R143.reuse ;  /* 0x0000008f343c7220 */ /* 0x080fe20000410000 */
[-C--:B------:R-:W-:Y:S01]  /*9ec0*/  F2FP.F16.E4M3.UNPACK_B R62, R140.reuse.H1 ;  /* 0x0000008cff3e723e */ /* 0x080fe200030006ff */
[C---:B------:R-:W-:Y:S01]  /*9ed0*/  FMUL.FTZ R143, R48.reuse, R143 ;  /* 0x0000008f308f7220 */ /* 0x040fe20000410000 */
[----:B------:R-:W-:Y:S01]  /*9ee0*/  F2FP.F16.E4M3.UNPACK_B R140, R140 ;  /* 0x0000008cff8c723e */ /* 0x000fe200020006ff */
[----:B------:R-:W-:Y:S01]  /*9ef0*/  FFMA.FTZ R60, R48, R141, -R60 ;  /* 0x0000008d303c7223 */ /* 0x000fe2000001083c */
[----:B------:R-:W-:Y:S01]  /*9f00*/  F2FP.SATFINITE.E4M3.F32.PACK_AB_MERGE_C R53, R53, R87, RZ ;  /* 0x000000573535723e */ /* 0x000fe200048070ff */
[----:B------:R-:W-:Y:S01]  /*9f10*/  FFMA.FTZ R48, R52, R141, R143 ;  /* 0x0000008d34307223 */ /* 0x000fe2000001008f */
[----:B------:R-:W-:Y:S01]  /*9f20*/  IMAD.MOV.U32 R52, RZ, RZ, R50 ;  /* 0x000000ffff347224 */ /* 0x000fe200078e0032 */
        /* <DEDUP_REMOVED lines=14> */
[CC--:B------:R-:W-:Y:S01]  /*a010*/  FMUL.FTZ R143, R61.reuse, R144.reuse ;  /* 0x000000903d8f7220 */ /* 0x0c0fe20000410000 */
[----:B------:R-:W-:Y:S02]  /*a020*/  HADD2.F32 R59, -RZ, R59.H1_H1 ;  /* 0x3000003bff3b7230 */ /* 0x000fe40000004100 */
[----:B------:R-:W-:Y:S01]  /*a030*/  FMUL.FTZ R144, R84, R144 ;  /* 0x0000009054907220 */ /* 0x000fe20000410000 */
[----:B------:R-:W-:Y:S01]  /*a040*/  F2FP.SATFINITE.E4M3.F32.PACK_AB_MERGE_C R53, R48, R83, R53 ;  /* 0x000000533035723e */ /* 0x000fe20004807035 */
[-C--:B------:R-:W-:Y:S01]  /*a050*/  FFMA.FTZ R143, R84, R141.reuse, -R143 ;  /* 0x0000008d548f7223 */ /* 0x080fe2000001088f */
[----:B------:R-:W-:Y:S02]  /*a060*/  IMAD.MOV.U32 R48, RZ, RZ, R82 ;  /* 0x000000ffff307224 */ /* 0x000fe400078e0052 */
        /* <DEDUP_REMOVED lines=18> */
[----:B------:R-:W-:Y:S01]  /*a190*/  FMUL.FTZ R60, R54, R142 ;  /* 0x0000008e363c7220 */ /* 0x000fe20000410000 */
[----:B------:R-:W-:Y:S01]  /*a1a0*/  F2FP.SATFINITE.E4M3.F32.PACK_AB_MERGE_C R50, R50, R144, RZ ;  /* 0x000000903232723e */ /* 0x000fe200048070ff */
[C---:B------:R-:W-:Y:S01]  /*a1b0*/  FMUL.FTZ R142, R52.reuse, R142 ;  /* 0x0000008e348e7220 */ /* 0x040fe20000410000 */
[----:B------:R-:W-:Y:S02]  /*a1c0*/  IMAD.MOV.U32 R51, RZ, RZ, R56 ;  /* 0x000000ffff337224 */ /* 0x000fe400078e0038 */
[----:B------:R-:W-:Y:S01]  /*a1d0*/  FFMA.FTZ R60, R52, R140, -R60 ;  /* 0x0000008c343c7223 */ /* 0x000fe2000001083c */
[----:B------:R-:W-:-:S02]  /*a1e0*/  IMAD.MOV.U32 R52, RZ, RZ, R53 ;  /* 0x000000ffff347224 */ /* 0x000fc400078e0035 */
[----:B------:R-:W-:Y:S01]  /*a1f0*/  FFMA.FTZ R142, R54, R140, R142 ;  /* 0x0000008c368e7223 */ /* 0x000fe2000001008e */
[----:B------:R-:W-:Y:S02]  /*a200*/  MOV R53, R57 ;  /* 0x0000003900357202 */ /* 0x000fe40000000f00 */
[----:B------:R-:W-:Y:S02]  /*a210*/  F2FP.SATFINITE.E4M3.F32.PACK_AB_MERGE_C R59, R60, R84, R59 ;  /* 0x000000543c3b723e */ /* 0x000fe4000480703b */
[----:B------:R-:W-:-:S03]  /*a220*/  F2FP.SATFINITE.E4M3.F32.PACK_AB_MERGE_C R141, R142, R141, R50 ;  /* 0x0000008d8e8d723e */ /* 0x000fc60004807032 */
[----:B------:R-:W-:Y:S02]  /*a230*/  IMAD.MOV.U32 R50, RZ, RZ, R59 ;  /* 0x000000ffff327224 */ /* 0x000fe400078e003b */
[----:B------:R-:W-:-:S07]  /*a240*/  IMAD.MOV.U32 R54, RZ, RZ, R141 ;  /* 0x000000ffff367224 */ /* 0x000fce00078e008d */
.L_x_406:
[----:B------:R-:W-:Y:S05]  /*a250*/  BSYNC B2 ;  /* 0x0000000000027941 */ /* 0x000fea0003800000 */
.L_x_405:
[----:B------:R-:W-:Y:S01]  /*a260*/  ISETP.GE.AND P3, PT, R80, R134, PT ;  /* 0x000000865000720c */ /* 0x000fe20003f66270 */
[----:B--2---:R-:W-:Y:S01]  /*a270*/  IMAD R56, R117, R122, RZ ;  /* 0x0000007a75387224 */ /* 0x004fe200078e02ff */
[----:B------:R-:W-:-:S03]  /*a280*/  ULDC.64 UR4, c[0x0][0x2e8] ;  /* 0x0000ba0000047ab9 */ /* 0x000fc60000000a00 */
[C---:B------:R-:W-:Y:S02]  /*a290*/  IMAD R59, R146.reuse, R123, R56 ;  /* 0x0000007b923b7224 */ /* 0x040fe400078e0238 */
[----:B------:R-:W-:-:S04]  /*a2a0*/  IMAD.WIDE.U32 R56, R146, R122, R120 ;  /* 0x0000007a92387225 */ /* 0x000fc800078e0078 */
[----:B------:R-:W-:Y:S02]  /*a2b0*/  IMAD.IADD R57, R57, 0x1, R59 ;  /* 0x0000000139397824 */ /* 0x000fe400078e023b */
        /* <DEDUP_REMOVED lines=11> */
.L_x_404:
[----:B------:R-:W-:Y:S05]  /*a370*/  BSYNC B1 ;  /* 0x0000000000017941 */ /* 0x000fea0003800000 */
.L_x_403:
[----:B---3--:R-:W-:Y:S01]  /*a380*/  VIADD R84, R23, 0x40 ;  /* 0x0000004017547836 */ /* 0x008fe20000000000 */
[----:B------:R-:W-:Y:S04]  /*a390*/  BSSY B1, `(.L_x_407) ;  /* 0x000010c000017945 */ /* 0x000fe80003800000 */
[----:B------:R-:W-:-:S13]  /*a3a0*/  ISETP.GE.OR P3, PT, R84, R116, P0 ;  /* 0x000000745400720c */ /* 0x000fda0000766670 */
[----:B------:R-:W-:Y:S05]  /*a3b0*/  @P3 BRA `(.L_x_408) ;  /* 0x0000001000243947 */ /* 0x000fea0003800000 */
[----:B----4-:R-:W3:Y:S04]  /*a3c0*/  LDL R48, [R1+0x10] ;  /* 0x0000100001307983 */ /* 0x010ee80000100800 */
[----:B------:R-:W4:Y:S01]  /*a3d0*/  LDL R50, [R1+0x58] ;  /* 0x0000580001327983 */ /* 0x000f220000100800 */
[C---:B------:R-:W-:Y:S01]  /*a3e0*/  IADD3 R51, R23.reuse, 0x40, RZ ;  /* 0x0000004017337810 */ /* 0x040fe20007ffe0ff */
[----:B------:R-:W-:Y:S01]  /*a3f0*/  VIADD R52, R23, 0x40 ;  /* 0x0000004017347836 */ /* 0x000fe20000000000 */
[----:B------:R-:W-:Y:S03]  /*a400*/  BSSY B2, `(.L_x_409) ;  /* 0x00000f3000027945 */ /* 0x000fe60003800000 */
[----:B------:R-:W-:-:S02]  /*a410*/  IMAD.SHL.U32 R51, R51, 0x80, RZ ;  /* 0x0000008033337824 */ /* 0x000fc400078e00ff */
        /* <DEDUP_REMOVED lines=9> */
[----:B------:R-:W-:Y:S01]  /*a4b0*/  SHF.R.S32.HI R48, RZ, 0x1f, R49 ;  /* 0x0000001fff307819 */ /* 0x000fe20000011431 */
[----:B------:R-:W-:-:S03]  /*a4c0*/  IMAD.SHL.U32 R58, R49, 0x10, RZ ;  /* 0x00000010313a7824 */ /* 0x000fc600078e00ff */
[----:B------:R-:W-:-:S05]  /*a4d0*/  LEA.HI R48, R48, R49, RZ, 0x3 ;  /* 0x0000003130307211 */ /* 0x000fca00078f18ff */
[----:B------:R-:W-:Y:S01]  /*a4e0*/  IMAD.SHL.U32 R49, R48, 0x800, RZ ;  /* 0x0000080030317824 */ /* 0x000fe200078e00ff */
[----:B------:R-:W-:-:S04]  /*a4f0*/  LOP3.LUT R48, R52, 0x70, R58, 0xf8, !PT ;  /* 0x0000007034307812 */ /* 0x000fc800078ef83a */
[----:B------:R-:W-:Y:S02]  /*a500*/  LOP3.LUT R48, R48, R51, RZ, 0x3c, !PT ;  /* 0x0000003330307212 */ /* 0x000fe400078e3cff */
[----:B------:R-:W-:-:S04]  /*a510*/  LOP3.LUT R49, R49, 0xffffc000, RZ, 0xc0, !PT ;  /* 0xffffc00031317812 */ /* 0x000fc800078ec0ff */
[----:B----4-:R-:W-:-:S04]  /*a520*/  IADD3 R49, R48, R49, R50 ;  /* 0x0000003130317210 */ /* 0x010fc80007ffe032 */
[C---:B------:R-:W-:Y:S01]  /*a530*/  LEA R51, R232.reuse, R49, 0xf ;  /* 0x00000031e8337211 */ /* 0x040fe200078e78ff */
[----:B------:R-:W-:-:S04]  /*a540*/  IMAD R49, R232, 0x8000, R28 ;  /* 0x00008000e8317824 */ /* 0x000fc800078e021c */
[C---:B------:R-:W-:Y:S02]  /*a550*/  IMAD.IADD R49, R22.reuse, 0x1, R49 ;  /* 0x0000000116317824 */ /* 0x040fe400078e0231 */
[----:B------:R-:W-:-:S04]  /*a560*/  IMAD.IADD R52, R22, 0x1, R51 ;  /* 0x0000000116347824 */ /* 0x000fc800078e0233 */
[----:B------:R-:W0:Y:S04]  /*a570*/  LDS.128 R48, [R49+0x28400] ;  /* 0x0284000031307984 */ /* 0x000e280000000c00 */
[----:B------:R-:W3:Y:S01]  /*a580*/  LDS.128 R52, [R52+0x28400] ;  /* 0x0284000034347984 */ /* 0x000ee20000000c00 */
[----:B------:R-:W-:Y:S05]  /*a590*/  @P2 BRA `(.L_x_410) ;  /* 0x0000000c00642947 */ /* 0x000fea0003800000 */
[--C-:B------:R-:W-:Y:S02]  /*a5a0*/  SHF.R.U32.HI R59, RZ, 0x8, R65.reuse ;  /* 0x00000008ff3b7819 */ /* 0x100fe40000011641 */
[--C-:B------:R-:W-:Y:S02]  /*a5b0*/  SHF.R.U32.HI R62, RZ, 0x18, R65.reuse ;  /* 0x00000018ff3e7819 */ /* 0x100fe40000011641 */
[----:B------:R-:W-:Y:S01]  /*a5c0*/  LOP3.LUT R60, R65, 0xff, RZ, 0xc0, !PT ;  /* 0x000000ff413c7812 */ /* 0x000fe200078ec0ff */
[----:B------:R-:W-:Y:S01]  /*a5d0*/  IMAD.SHL.U32 R59, R59, 0x100, RZ ;  /* 0x000001003b3b7824 */ /* 0x000fe200078e00ff */
[----:B------:R-:W-:Y:S02]  /*a5e0*/  SHF.R.U32.HI R57, RZ, 0x10, R65 ;  /* 0x00000010ff397819 */ /* 0x000fe40000011641 */
[----:B------:R-:W-:Y:S02]  /*a5f0*/  SHF.R.U32.HI R64, RZ, 0x18, R67 ;  /* 0x00000018ff407819 */ /* 0x000fe40000011643 */
[----:B------:R-:W-:-:S02]  /*a600*/  LOP3.LUT R63, R67, 0xff, RZ, 0xc0, !PT ;  /* 0x000000ff433f7812 */ /* 0x000fc400078ec0ff */
[--C-:B------:R-:W-:Y:S02]  /*a610*/  SHF.R.U32.HI R61, RZ, 0x8, R67.reuse ;  /* 0x00000008ff3d7819 */ /* 0x100fe40000011643 */
[----:B------:R-:W-:Y:S02]  /*a620*/  SHF.R.U32.HI R56, RZ, 0x10, R67 ;  /* 0x00000010ff387819 */ /* 0x000fe40000011643 */
[--C-:B------:R-:W-:Y:S02]  /*a630*/  SHF.R.U32.HI R66, RZ, 0x18, R69.reuse ;  /* 0x00000018ff427819 */ /* 0x100fe40000011645 */
[----:B------:R-:W-:Y:S01]  /*a640*/  LOP3.LUT R67, R69, 0xff, RZ, 0xc0, !PT ;  /* 0x000000ff45437812 */ /* 0x000fe200078ec0ff */
[----:B------:R-:W-:Y:S01]  /*a650*/  IMAD.U32 R56, R56, 0x10000, RZ ;  /* 0x0001000038387824 */ /* 0x000fe200078e00ff */
[--C-:B------:R-:W-:Y:S02]  /*a660*/  SHF.R.U32.HI R65, RZ, 0x8, R69.reuse ;  /* 0x00000008ff417819 */ /* 0x100fe40000011645 */
[----:B------:R-:W-:-:S02]  /*a670*/  SHF.R.U32.HI R69, RZ, 0x10, R69 ;  /* 0x00000010ff457819 */ /* 0x000fc40000011645 */
[----:B------:R-:W-:Y:S02]  /*a680*/  PRMT R68, R62, 0x654, R60 ;  /* 0x000006543e447816 */ /* 0x000fe4000000003c */
[----:B------:R-:W-:Y:S02]  /*a690*/  SHF.R.U32.HI R70, RZ, 0x18, R71 ;  /* 0x00000018ff467819 */ /* 0x000fe40000011647 */
[----:B------:R-:W-:Y:S02]  /*a6a0*/  LOP3.LUT R80, R71, 0xff, RZ, 0xc0, !PT ;  /* 0x000000ff47507812 */ /* 0x000fe400078ec0ff */
[----:B------:R-:W-:Y:S02]  /*a6b0*/  PRMT R66, R66, 0x654, R67 ;  /* 0x0000065442427816 */ /* 0x000fe40000000043 */
[----:B------:R-:W-:Y:S02]  /*a6c0*/  SHF.L.U32 R65, R65, 0x8, RZ ;  /* 0x0000000841417819 */ /* 0x000fe400000006ff */
[----:B------:R-:W-:-:S02]  /*a6d0*/  PRMT R63, R64, 0x654, R63 ;  /* 0x00000654403f7816 */ /* 0x000fc4000000003f */
[----:B------:R-:W-:Y:S01]  /*a6e0*/  PRMT R64, R70, 0x654, R80 ;  /* 0x0000065446407816 */ /* 0x000fe20000000050 */
[----:B------:R-:W-:Y:S01]  /*a6f0*/  IMAD.U32 R70, R69, 0x10000, RZ ;  /* 0x0001000045467824 */ /* 0x000fe200078e00ff */
[----:B------:R-:W-:Y:S01]  /*a700*/  LOP3.LUT R59, R68, 0xff00, R59, 0xf8, !PT ;  /* 0x0000ff00443b7812 */ /* 0x000fe200078ef83b */
[----:B------:R-:W-:Y:S01]  /*a710*/  IMAD.SHL.U32 R68, R61, 0x100, RZ ;  /* 0x000001003d447824 */ /* 0x000fe200078e00ff */
[----:B------:R-:W-:Y:S01]  /*a720*/  LOP3.LUT R61, R66, 0xff00, R65, 0xf8, !PT ;  /* 0x0000ff00423d7812 */ /* 0x000fe200078ef841 */
[----:B------:R-:W-:Y:S01]  /*a730*/  IMAD.U32 R66, R57, 0x10000, RZ ;  /* 0x0001000039427824 */ /* 0x000fe200078e00ff */
[----:B---3--:R-:W-:Y:S02]  /*a740*/  F2FP.F16.E4M3.UNPACK_B R65, R53 ;  /* 0x00000035ff41723e */ /* 0x008fe400020006ff */
[----:B------:R-:W-:Y:S02]  /*a750*/  LOP3.LUT R61, R61, 0xff0000, R70, 0xf8, !PT ;  /* 0x00ff00003d3d7812 */ /* 0x000fe400078ef846 */
[----:B------:R-:W-:-:S02]  /*a760*/  LOP3.LUT R68, R63, 0xff00, R68, 0xf8, !PT ;  /* 0x0000ff003f447812 */ /* 0x000fc400078ef844 */
[----:B------:R-:W-:Y:S02]  /*a770*/  F2FP.F16.E4M3.UNPACK_B R67, R61 ;  /* 0x0000003dff43723e */ /* 0x000fe400020006ff */
[----:B------:R-:W-:Y:S01]  /*a780*/  LOP3.LUT R63, R59, 0xff0000, R66, 0xf8, !PT ;  /* 0x00ff00003b3f7812 */ /* 0x000fe200078ef842 */
[----:B------:R-:W-:Y:S01]  /*a790*/  HADD2.F32 R59, -RZ, R65.H0_H0 ;  /* 0x20000041ff3b7230 */ /* 0x000fe20000004100 */
[----:B0-----:R-:W-:Y:S02]  /*a7a0*/  F2FP.F16.E4M3.UNPACK_B R57, R49 ;  /* 0x00000031ff39723e */ /* 0x001fe400020006ff */
[--C-:B------:R-:W-:Y:S02]  /*a7b0*/  SHF.R.U32.HI R60, RZ, 0x8, R71.reuse ;  /* 0x00000008ff3c7819 */ /* 0x100fe40000011647 */
[----:B------:R-:W-:Y:S01]  /*a7c0*/  SHF.R.U32.HI R62, RZ, 0x10, R71 ;  /* 0x00000010ff3e7819 */ /* 0x000fe20000011647 */
[----:B------:R-:W-:Y:S01]  /*a7d0*/  HADD2.F32 R71, -RZ, R67.H0_H0 ;  /* 0x20000043ff477230 */ /* 0x000fe20000004100 */
[----:B------:R-:W-:Y:S01]  /*a7e0*/  F2FP.F16.E4M3.UNPACK_B R69, R63 ;  /* 0x0000003fff45723e */ /* 0x000fe200020006ff */
[----:B------:R-:W-:Y:S01]  /*a7f0*/  HADD2.F32 R66, -RZ, R57.H0_H0 ;  /* 0x20000039ff427230 */ /* 0x000fe20000004100 */
[----:B------:R-:W-:Y:S01]  /*a800*/  F2FP.F16.E4M3.UNPACK_B R53, R53.H1 ;  /* 0x00000035ff35723e */ /* 0x000fe200030006ff */
[----:B------:R-:W-:-:S02]  /*a810*/  HADD2.F32 R67, -RZ, R67.H1_H1 ;  /* 0x30000043ff437230 */ /* 0x000fc40000004100 */
[CC--:B------:R-:W-:Y:S01]  /*a820*/  FMUL.FTZ R80, R59.reuse, R71.reuse ;  /* 0x000000473b507220 */ /* 0x0c0fe20000410000 */
[----:B------:R-:W-:Y:S02]  /*a830*/  HADD2.F32 R70, -RZ, R69.H0_H0 ;  /* 0x20000045ff467230 */ /* 0x000fe40000004100 */
[C---:B------:R-:W-:Y:S01]  /*a840*/  FMUL.FTZ R71, R66.reuse, R71 ;  /* 0x0000004742477220 */ /* 0x040fe20000410000 */
[----:B------:R-:W-:Y:S01]  /*a850*/  HADD2.F32 R57, -RZ, R57.H1_H1 ;  /* 0x30000039ff397230 */ /* 0x000fe20000004100 */
[----:B------:R-:W-:Y:S01]  /*a860*/  F2FP.F16.E4M3.UNPACK_B R63, R63.H1 ;  /* 0x0000003fff3f723e */ /* 0x000fe200030006ff */
[----:B------:R-:W-:Y:S02]  /*a870*/  HADD2.F32 R69, -RZ, R69.H1_H1 ;  /* 0x30000045ff457230 */ /* 0x000fe40000004100 */
[-C--:B------:R-:W-:Y:S01]  /*a880*/  FFMA.FTZ R66, R66, R70.reuse, -R80 ;  /* 0x0000004642427223 */ /* 0x080fe20000010850 */
        /* <DEDUP_REMOVED lines=13> */
[-C--:B------:R-:W-:Y:S01]  /*a960*/  FMUL.FTZ R80, R49, R71.reuse ;  /* 0x0000004731507220 */ /* 0x080fe20000410000 */
        /* <DEDUP_REMOVED lines=10> */
[----:B------:R-:W-:Y:S02]  /*aa10*/  IMAD.SHL.U32 R53, R60, 0x100, RZ ;  /* 0x000001003c357824 */ /* 0x000fe400078e00ff */
[----:B------:R-:W-:Y:S01]  /*aa20*/  IMAD.U32 R60, R62, 0x10000, RZ ;  /* 0x000100003e3c7824 */ /* 0x000fe200078e00ff */
[----:B------:R-:W-:Y:S02]  /*aa30*/  LOP3.LUT R62, R68, 0xff0000, R56, 0xf8, !PT ;  /* 0x00ff0000443e7812 */ /* 0x000fe400078ef838 */
[----:B------:R-:W-:Y:S02]  /*aa40*/  LOP3.LUT R53, R64, 0xff00, R53, 0xf8, !PT ;  /* 0x0000ff0040357812 */ /* 0x000fe400078ef835 */
[----:B------:R-:W-:Y:S02]  /*aa50*/  MOV R64, R51 ;  /* 0x0000003300407202 */ /* 0x000fe40000000f00 */
[----:B------:R-:W-:-:S02]  /*aa60*/  LOP3.LUT R53, R53, 0xff0000, R60, 0xf8, !PT ;  /* 0x00ff000035357812 */ /* 0x000fc400078ef83c */
[----:B------:R-:W-:Y:S02]  /*aa70*/  F2FP.F16.E4M3.UNPACK_B R56, R55 ;  /* 0x00000037ff38723e */ /* 0x000fe400020006ff */
        /* <DEDUP_REMOVED lines=16> */
[----:B------:R-:W-:Y:S01]  /*ab80*/  HADD2.F32 R60, -RZ, R56.H1_H1 ;  /* 0x30000038ff3c7230 */ /* 0x000fe20000004100 */
[----:B------:R-:W-:Y:S01]  /*ab90*/  F2FP.F16.E4M3.UNPACK_B R62, R62.H1 ;  /* 0x0000003eff3e723e */ /* 0x000fe200030006ff */
[--C-:B------:R-:W-:Y:S01]  /*aba0*/  HADD2.F32 R71, -RZ, R53.reuse.H0_H0 ;  /* 0x20000035ff477230 */ /* 0x100fe20000004100 */
[----:B------:R-:W-:Y:S01]  /*abb0*/  F2FP.SATFINITE.E4M3.F32.PACK_AB_MERGE_C R61, R67, R61, RZ ;  /* 0x0000003d433d723e */ /* 0x000fe200048070ff */
[----:B------:R-:W-:-:S02]  /*abc0*/  HADD2.F32 R53, -RZ, R53.H1_H1 ;  /* 0x30000035ff357230 */ /* 0x000fc40000004100 */
[C---:B------:R-:W-:Y:S01]  /*abd0*/  FMUL.FTZ R56, R60.reuse, R68 ;  /* 0x000000443c387220 */ /* 0x040fe20000410000 */
[----:B------:R-:W-:Y:S02]  /*abe0*/  F2FP.SATFINITE.E4M3.F32.PACK_AB_MERGE_C R49, R63, R49, RZ ;  /* 0x000000313f31723e */ /* 0x000fe400048070ff */
[----:B------:R-:W-:Y:S01]  /*abf0*/  F2FP.SATFINITE.E4M3.F32.PACK_AB_MERGE_C R65, R65, R66, R61 ;  /* 0x000000424141723e */ /* 0x000fe2000480703d */
[CC--:B------:R-:W-:Y:S01]  /*ac00*/  FFMA.FTZ R56, R51.reuse, R69.reuse, -R56 ;  /* 0x0000004533387223 */ /* 0x0c0fe20000010838 */
[----:B------:R-:W-:Y:S01]  /*ac10*/  FMUL.FTZ R51, R51, R68 ;  /* 0x0000004433337220 */ /* 0x000fe20000410000 */
[--C-:B------:R-:W-:Y:S01]  /*ac20*/  HADD2.F32 R68, -RZ, R62.reuse.H0_H0 ;  /* 0x2000003eff447230 */ /* 0x100fe20000004100 */
[----:B------:R-:W-:Y:S01]  /*ac30*/  F2FP.F16.E4M3.UNPACK_B R61, R52.H1 ;  /* 0x00000034ff3d723e */ /* 0x000fe200030006ff */
[----:B------:R-:W-:Y:S02]  /*ac40*/  HADD2.F32 R62, -RZ, R62.H1_H1 ;  /* 0x3000003eff3e7230 */ /* 0x000fe40000004100 */
[----:B------:R-:W-:Y:S01]  /*ac50*/  FFMA.FTZ R51, R60, R69, R51 ;  /* 0x000000453c337223 */ /* 0x000fe20000010033 */
[----:B------:R-:W-:Y:S01]  /*ac60*/  F2FP.F16.E4M3.UNPACK_B R60, R64.H1 ;  /* 0x00000040ff3c723e */ /* 0x000fe200030006ff */
[--C-:B------:R-:W-:Y:S01]  /*ac70*/  HADD2.F32 R64, -RZ, R55.reuse.H0_H0 ;  /* 0x20000037ff407230 */ /* 0x100fe20000004100 */
[----:B------:R-:W-:Y:S01]  /*ac80*/  F2FP.F16.E4M3.UNPACK_B R63, R137.H1 ;  /* 0x00000089ff3f723e */ /* 0x000fe200030006ff */
[----:B------:R-:W-:Y:S01]  /*ac90*/  HADD2.F32 R55, -RZ, R55.H1_H1 ;  /* 0x30000037ff377230 */ /* 0x000fe20000004100 */
[----:B------:R-:W-:Y:S01]  /*aca0*/  F2FP.F16.E4M3.UNPACK_B R52, R52 ;  /* 0x00000034ff34723e */ /* 0x000fe200020006ff */
[----:B------:R-:W-:-:S02]  /*acb0*/  HADD2.F32 R69, -RZ, R60.H0_H0 ;  /* 0x2000003cff457230 */ /* 0x000fc40000004100 */
[----:B------:R-:W-:Y:S01]  /*acc0*/  FMUL.FTZ R80, R64, R71 ;  /* 0x0000004740507220 */ /* 0x000fe20000410000 */
[----:B------:R-:W-:Y:S01]  /*acd0*/  HADD2.F32 R60, -RZ, R60.H1_H1 ;  /* 0x3000003cff3c7230 */ /* 0x000fe20000004100 */
[----:B------:R-:W-:Y:S01]  /*ace0*/  F2FP.F16.E4M3.UNPACK_B R137, R137 ;  /* 0x00000089ff89723e */ /* 0x000fe200020006ff */
[--C-:B------:R-:W-:Y:S02]  /*acf0*/  HADD2.F32 R67, -RZ, R63.reuse.H0_H0 ;  /* 0x2000003fff437230 */ /* 0x100fe40000004100 */
[C---:B------:R-:W-:Y:S01]  /*ad00*/  FFMA.FTZ R80, R69.reuse, R68, -R80 ;  /* 0x0000004445507223 */ /* 0x040fe20000010850 */
[----:B------:R-:W-:Y:S01]  /*ad10*/  FMUL.FTZ R69, R69, R71 ;  /* 0x0000004745457220 */ /* 0x000fe20000410000 */
[----:B------:R-:W-:-:S03]  /*ad20*/  HADD2.F32 R63, -RZ, R63.H1_H1 ;  /* 0x3000003fff3f7230 */ /* 0x000fc60000004100 */
        /* <DEDUP_REMOVED lines=10> */
[--C-:B------:R-:W-:Y:S01]  /*add0*/  HADD2.F32 R71, -RZ, R53.reuse.H0_H0 ;  /* 0x20000035ff477230 */ /* 0x100fe20000004100 */
        /* <DEDUP_REMOVED lines=11> */
[-C--:B------:R-:W-:Y:S01]  /*ae90*/  FMUL.FTZ R62, R61, R53.reuse ;  /* 0x000000353d3e7220 */ /* 0x080fe20000410000 */
[C---:B------:R-:W-:Y:S01]  /*aea0*/  FMUL.FTZ R53, R60.reuse, R53 ;  /* 0x000000353c357220 */ /* 0x040fe20000410000 */
        /* <DEDUP_REMOVED lines=41> */
[----:B------:R-:W-:Y:S02]  /*b140*/  IMAD.MOV.U32 R51, RZ, RZ, R81 ;  /* 0x000000ffff337224 */ /* 0x000fe400078e0051 */
[-C--:B------:R-:W-:Y:S01]  /*b150*/  FFMA.FTZ R82, R68, R80.reuse, -R82 ;  /* 0x0000005044527223 */ /* 0x080fe20000010852 */
        /* <DEDUP_REMOVED lines=19> */
[----:B------:R-:W-:-:S03]  /*b290*/  FMUL.FTZ R138, R52, R138 ;  /* 0x0000008a348a7220 */ /* 0x000fc60000410000 */
[-C--:B------:R-:W-:Y:S01]  /*b2a0*/  FFMA.FTZ R61, R52, R136.reuse, -R61 ;  /* 0x00000088343d7223 */ /* 0x080fe2000001083d */
[----:B------:R-:W-:Y:S01]  /*b2b0*/  F2FP.SATFINITE.E4M3.F32.PACK_AB_MERGE_C R52, R48, R67, R53 ;  /* 0x000000433034723e */ /* 0x000fe20004807035 */
[----:B------:R-:W-:Y:S01]  /*b2c0*/  FFMA.FTZ R63, R54, R136, R138 ;  /* 0x00000088363f7223 */ /* 0x000fe2000001008a */
[----:B------:R-:W-:Y:S01]  /*b2d0*/  F2FP.SATFINITE.E4M3.F32.PACK_AB_MERGE_C R54, R50, R83, RZ ;  /* 0x000000533236723e */ /* 0x000fe200048070ff */
[----:B------:R-:W-:Y:S01]  /*b2e0*/  IMAD.MOV.U32 R48, RZ, RZ, R66 ;  /* 0x000000ffff307224 */ /* 0x000fe200078e0042 */
[----:B------:R-:W-:Y:S01]  /*b2f0*/  F2FP.SATFINITE.E4M3.F32.PACK_AB_MERGE_C R53, R57, R59, R49 ;  /* 0x0000003b3935723e */ /* 0x000fe20004807031 */
[----:B------:R-:W-:Y:S01]  /*b300*/  IMAD.MOV.U32 R49, RZ, RZ, R65 ;  /* 0x000000ffff317224 */ /* 0x000fe200078e0041 */
[----:B------:R-:W-:Y:S02]  /*b310*/  F2FP.SATFINITE.E4M3.F32.PACK_AB_MERGE_C R50, R61, R68, R60 ;  /* 0x000000443d32723e */ /* 0x000fe4000480703c */
[----:B------:R-:W-:-:S07]  /*b320*/  F2FP.SATFINITE.E4M3.F32.PACK_AB_MERGE_C R54, R63, R80, R54 ;  /* 0x000000503f36723e */ /* 0x000fce0004807036 */
.L_x_410:
[----:B------:R-:W-:Y:S05]  /*b330*/  BSYNC B2 ;  /* 0x0000000000027941 */ /* 0x000fea0003800000 */
.L_x_409:
        /* <DEDUP_REMOVED lines=14> */
[----:B0-----:R0:W-:Y:S01]  /*b420*/  STG.E.128 desc[UR42][R56.64], R48 ;  /* 0x0000003038007986 */ /* 0x0011e2000c101d2a */
[----:B------:R-:W-:-:S05]  /*b430*/  @!P3 IADD3.X R59, R59, UR5, RZ, P4, !PT ;  /* 0x000000053b3bbc10 */ /* 0x000fca000a7fe4ff */
[----:B---3--:R0:W-:Y:S04]  /*b440*/  @!P3 STG.E.128 desc[UR42][R58.64], R52 ;  /* 0x000000343a00b986 */ /* 0x0081e8000c101d2a */
.L_x_408:
[----:B------:R-:W-:Y:S05]  /*b450*/  BSYNC B1 ;  /* 0x0000000000017941 */ /* 0x000fea0003800000 */
.L_x_407:
[----:B0---4-:R-:W-:Y:S01]  /*b460*/  IADD3 R49, R23, 0x60, RZ ;  /* 0x0000006017317810 */ /* 0x011fe20007ffe0ff */
[----:B--2---:R-:W-:-:S03]  /*b470*/  IMAD R48, R114, R122, RZ ;  /* 0x0000007a72307224 */ /* 0x004fc600078e02ff */
[C---:B------:R-:W-:Y:S01]  /*b480*/  ISETP.GE.OR P3, PT, R49.reuse, R116, P0 ;  /* 0x000000743100720c */ /* 0x040fe20000766670 */
[----:B------:R-:W-:-:S04]  /*b490*/  IMAD.WIDE.U32 R120, R49, R122, R120 ;  /* 0x0000007a31787225 */ /* 0x000fc800078e0078 */
[----:B------:R-:W-:-:S08]  /*b4a0*/  IMAD R61, R49, R123, R48 ;  /* 0x0000007b313d7224 */ /* 0x000fd000078e0230 */
[----:B------:R-:W-:Y:S05]  /*b4b0*/  @P3 BRA `(.L_x_389) ;  /* 0x00000014006c3947 */ /* 0x000fea0003800000 */
[----:B------:R-:W2:Y:S01]  /*b4c0*/  LDL R50, [R1+0x10] ;  /* 0x0000100001327983 */ /* 0x000ea20000100800 */
[----:B------:R-:W0:Y:S03]  /*b4d0*/  LDC.64 R56, c[0x0][0x2e8] ;  /* 0x0000ba00ff387b82 */ /* 0x000e260000000a00 */
[----:B------:R-:W3:Y:S01]  /*b4e0*/  LDL R49, [R1+0x54] ;  /* 0x0000540001317983 */ /* 0x000ee20000100800 */
[----:B------:R-:W-:Y:S01]  /*b4f0*/  IMAD.IADD R61, R121, 0x1, R61 ;  /* 0x00000001793d7824 */ /* 0x000fe200078e023d */
[----:B------:R-:W-:Y:S01]  /*b500*/  IADD3 R59, P3, P4, R102, R120, R41 ;  /* 0x00000078663b7210 */ /* 0x000fe20007c7e029 */
[----:B------:R-:W-:Y:S01]  /*b510*/  BSSY B1, `(.L_x_411) ;  /* 0x00000f7000017945 */ /* 0x000fe20003800000 */
[----:B------:R-:W-:Y:S02]  /*b520*/  IADD3 R51, R23, 0x60, RZ ;  /* 0x0000006017337810 */ /* 0x000fe40007ffe0ff */
[----:B------:R-:W-:-:S03]  /*b530*/  IADD3.X R48, R42, R61, R109, P3, P4 ;  /* 0x0000003d2a307210 */ /* 0x000fc60001fe846d */
[----:B------:R-:W-:-:S05]  /*b540*/  IMAD.SHL.U32 R51, R51, 0x80, RZ ;  /* 0x0000008033337824 */ /* 0x000fca00078e00ff */
[----:B------:R-:W-:Y:S02]  /*b550*/  LOP3.LUT R51, R51, 0x380, RZ, 0xc0, !PT ;  /* 0x0000038033337812 */ /* 0x000fe400078ec0ff */
[----:B0-----:R-:W-:-:S05]  /*b560*/  IADD3 R58, P3, R59, R56, RZ ;  /* 0x000000383b3a7210 */ /* 0x001fca0007f7e0ff */
[----:B------:R-:W-:Y:S01]  /*b570*/  IMAD.X R59, R48, 0x1, R57, P3 ;  /* 0x00000001303b7824 */ /* 0x000fe200018e0639 */
[----:B--2---:R-:W-:Y:S01]  /*b580*/  LOP3.LUT P6, RZ, R50, 0x2, RZ, 0xc0, !PT ;  /* 0x0000000232ff7812 */ /* 0x004fe200078cc0ff */
[----:B------:R-:W-:-:S03]  /*b590*/  VIADD R50, R23, 0x60 ;  /* 0x0000006017327836 */ /* 0x000fc60000000000 */
[----:B------:R-:W-:Y:S01]  /*b5a0*/  SEL R135, R35, R135, !P6 ;  /* 0x0000008723877207 */ /* 0x000fe20007000000 */
[----:B------:R-:W-:-:S03]  /*b5b0*/  IMAD.SHL.U32 R50, R50, 0x80, RZ ;  /* 0x0000008032327824 */ /* 0x000fc600078e00ff */
[----:B------:R-:W-:Y:S02]  /*b5c0*/  SHF.R.S32.HI R48, RZ, 0x1f, R135 ;  /* 0x0000001fff307819 */ /* 0x000fe40000011487 */
[----:B------:R-:W-:Y:S02]  /*b5d0*/  LOP3.LUT R50, R50, 0x380, RZ, 0xc0, !PT ;  /* 0x0000038032327812 */ /* 0x000fe400078ec0ff */
[----:B------:R-:W-:Y:S02]  /*b5e0*/  LEA.HI R135, R48, R135, RZ, 0x5 ;  /* 0x0000008730877211 */ /* 0x000fe400078f28ff */
[----:B------:R-:W-:Y:S02]  /*b5f0*/  SHF.R.U32.HI R50, RZ, 0x3, R50 ;  /* 0x00000003ff327819 */ /* 0x000fe40000011632 */
[----:B------:R-:W-:-:S04]  /*b600*/  LEA.HI.SX32 R135, R135, R108, 0x1b ;  /* 0x0000006c87877211 */ /* 0x000fc800078fdaff */
[----:B------:R-:W-:Y:S01]  /*b610*/  SHF.R.S32.HI R48, RZ, 0x1f, R135 ;  /* 0x0000001fff307819 */ /* 0x000fe20000011487 */
[----:B------:R-:W-:-:S03]  /*b620*/  IMAD.SHL.U32 R63, R135, 0x10, RZ ;  /* 0x00000010873f7824 */ /* 0x000fc600078e00ff */
[----:B------:R-:W-:Y:S02]  /*b630*/  LEA.HI R135, R48, R135, RZ, 0x3 ;  /* 0x0000008730877211 */ /* 0x000fe400078f18ff */
[----:B------:R-:W-:-:S03]  /*b640*/  LOP3.LUT R48, R51, 0x70, R63, 0xf8, !PT ;  /* 0x0000007033307812 */ /* 0x000fc600078ef83f */
[----:B------:R-:W-:Y:S01]  /*b650*/  IMAD.SHL.U32 R135, R135, 0x800, RZ ;  /* 0x0000080087877824 */ /* 0x000fe200078e00ff */
[----:B------:R-:W-:-:S04]  /*b660*/  LOP3.LUT R48, R48, R50, RZ, 0x3c, !PT ;  /* 0x0000003230307212 */ /* 0x000fc800078e3cff */
[----:B------:R-:W-:-:S04]  /*b670*/  LOP3.LUT R51, R135, 0xffffc000, RZ, 0xc0, !PT ;  /* 0xffffc00087337812 */ /* 0x000fc800078ec0ff */
[----:B---3--:R-:W-:Y:S01]  /*b680*/  IADD3 R51, R48, R51, R49 ;  /* 0x0000003330337210 */ /* 0x008fe20007ffe031 */
[----:B------:R-:W-:-:S04]  /*b690*/  IMAD R49, R232, 0x8000, R27 ;  /* 0x00008000e8317824 */ /* 0x000fc800078e021b */
[----:B------:R-:W-:Y:S02]  /*b6a0*/  IMAD R51, R232, 0x8000, R51 ;  /* 0x00008000e8337824 */ /* 0x000fe400078e0233 */
[----:B------:R-:W-:-:S03]  /*b6b0*/  IMAD.IADD R49, R22, 0x1, R49 ;  /* 0x0000000116317824 */ /* 0x000fc600078e0231 */
[----:B------:R-:W-:-:S03]  /*b6c0*/  IADD3 R52, R22, R51, RZ ;  /* 0x0000003316347210 */ /* 0x000fc60007ffe0ff */
[----:B------:R-:W0:Y:S04]  /*b6d0*/  LDS.128 R48, [R49+0x28400] ;  /* 0x0284000031307984 */ /* 0x000e280000000c00 */
[----:B------:R-:W2:Y:S01]  /*b6e0*/  LDS.128 R52, [R52+0x28400] ;  /* 0x0284000034347984 */ /* 0x000ea20000000c00 */
[----:B------:R-:W-:Y:S05]  /*b6f0*/  @P2 BRA `(.L_x_412) ;  /* 0x0000000c00602947 */ /* 0x000fea0003800000 */
[----:B------:R-:W-:Y:S02]  /*b700*/  LOP3.LUT R62, R77, 0xff, RZ, 0xc0, !PT ;  /* 0x000000ff4d3e7812 */ /* 0x000fe400078ec0ff */
[--C-:B------:R-:W-:Y:S02]  /*b710*/  SHF.R.U32.HI R67, RZ, 0x18, R77.reuse ;  /* 0x00000018ff437819 */ /* 0x100fe4000001164d */
[--C-:B------:R-:W-:Y:S02]  /*b720*/  SHF.R.U32.HI R64, RZ, 0x8, R77.reuse ;  /* 0x00000008ff407819 */ /* 0x100fe4000001164d */
[----:B------:R-:W-:Y:S02]  /*b730*/  SHF.R.U32.HI R66, RZ, 0x10, R77 ;  /* 0x00000010ff427819 */ /* 0x000fe4000001164d */
[----:B------:R-:W-:Y:S01]  /*b740*/  PRMT R67, R67, 0x654, R62 ;  /* 0x0000065443437816 */ /* 0x000fe2000000003e */
[----:B------:R-:W-:Y:S01]  /*b750*/  IMAD.SHL.U32 R62, R64, 0x100, RZ ;  /* 0x00000100403e7824 */ /* 0x000fe200078e00ff */
[----:B------:R-:W-:Y:S01]  /*b760*/  SHF.R.U32.HI R68, RZ, 0x8, R73 ;  /* 0x00000008ff447819 */ /* 0x000fe20000011649 */
[----:B------:R-:W-:Y:S01]  /*b770*/  IMAD.U32 R66, R66, 0x10000, RZ ;  /* 0x0001000042427824 */ /* 0x000fe200078e00ff */
[----:B------:R-:W-:-:S02]  /*b780*/  LOP3.LUT R60, R73, 0xff, RZ, 0xc0, !PT ;  /* 0x000000ff493c7812 */ /* 0x000fc400078ec0ff */
[--C-:B------:R-:W-:Y:S02]  /*b790*/  SHF.R.U32.HI R65, RZ, 0x18, R73.reuse ;  /* 0x00000018ff417819 */ /* 0x100fe40000011649 */
[----:B------:R-:W-:Y:S02]  /*b7a0*/  LOP3.LUT R67, R67, 0xff00, R62, 0xf8, !PT ;  /* 0x0000ff0043437812 */ /* 0x000fe400078ef83e */
[----:B------:R-:W-:Y:S02]  /*b7b0*/  SHF.R.U32.HI R69, RZ, 0x10, R73 ;  /* 0x00000010ff457819 */ /* 0x000fe40000011649 */
[----:B------:R-:W-:Y:S01]  /*b7c0*/  PRMT R65, R65, 0x654, R60 ;  /* 0x0000065441417816 */ /* 0x000fe2000000003c */
[----:B------:R-:W-:Y:S01]  /*b7d0*/  IMAD.SHL.U32 R60, R68, 0x100, RZ ;  /* 0x00000100443c7824 */ /* 0x000fe200078e00ff */
[----:B------:R-:W-:Y:S01]  /*b7e0*/  LOP3.LUT R66, R67, 0xff0000, R66, 0xf8, !PT ;  /* 0x00ff000043427812 */ /* 0x000fe200078ef842 */
[----:B--2---:R-:W-:Y:S01]  /*b7f0*/  IMAD.MOV.U32 R67, RZ, RZ, R53 ;  /* 0x000000ffff437224 */ /* 0x004fe200078e0035 */
[----:B0-----:R-:W-:Y:S01]  /*b800*/  F2FP.F16.E4M3.UNPACK_B R62, R49 ;  /* 0x00000031ff3e723e */ /* 0x001fe200020006ff */
[----:B------:R-:W-:Y:S01]  /*b810*/  IMAD.U32 R64, R69, 0x10000, RZ ;  /* 0x0001000045407824 */ /* 0x000fe200078e00ff */
[----:B------:R-:W-:-:S02]  /*b820*/  LOP3.LUT R65, R65, 0xff00, R60, 0xf8, !PT ;  /* 0x0000ff0041417812 */ /* 0x000fc400078ef83c */
[-C--:B------:R-:W-:Y:S02]  /*b830*/  F2FP.F16.E4M3.UNPACK_B R68, R67.reuse ;  /* 0x00000043ff44723e */ /* 0x080fe400020006ff */
[----:B------:R-:W-:Y:S02]  /*b840*/  F2FP.F16.E4M3.UNPACK_B R70, R66 ;  /* 0x00000042ff46723e */ /* 0x000fe400020006ff */
[----:B------:R-:W-:Y:S01]  /*b850*/  LOP3.LUT R64, R65, 0xff0000, R64, 0xf8, !PT ;  /* 0x00ff000041407812 */ /* 0x000fe200078ef840 */
[----:B------:R-:W-:Y:S01]  /*b860*/  HADD2.F32 R60, -RZ, R68.H0_H0 ;  /* 0x20000044ff3c7230 */ /* 0x000fe20000004100 */
[----:B------:R-:W-:Y:S01]  /*b870*/  F2FP.F16.E4M3.UNPACK_B R67, R67.H1 ;  /* 0x00000043ff43723e */ /* 0x000fe200030006ff */
[----:B------:R-:W-:Y:S01]  /*b880*/  HADD2.F32 R71, -RZ, R70.H0_H0 ;  /* 0x20000046ff477230 */ /* 0x000fe20000004100 */
[-C--:B------:R-:W-:Y:S01]  /*b890*/  F2FP.F16.E4M3.UNPACK_B R53, R64.reuse ;  /* 0x00000040ff35723e */ /* 0x080fe200020006ff */
[----:B------:R-:W-:Y:S01]  /*b8a0*/  HADD2.F32 R65, -RZ, R62.H0_H0 ;  /* 0x2000003eff417230 */ /* 0x000fe20000004100 */
[----:B------:R-:W-:Y:S01]  /*b8b0*/  F2FP.F16.E4M3.UNPACK_B R64, R64.H1 ;  /* 0x00000040ff40723e */ /* 0x000fe200030006ff */
[----:B------:R-:W-:-:S02]  /*b8c0*/  HADD2.F32 R68, -RZ, R68.H1_H1 ;  /* 0x30000044ff447230 */ /* 0x000fc40000004100 */
[CC--:B------:R-:W-:Y:S01]  /*b8d0*/  FMUL.FTZ R72, R60.reuse, R71.reuse ;  /* 0x000000473c487220 */ /* 0x0c0fe20000410000 */
[--C-:B------:R-:W-:Y:S02]  /*b8e0*/  HADD2.F32 R69, -RZ, R53.reuse.H0_H0 ;  /* 0x20000035ff457230 */ /* 0x100fe40000004100 */
[----:B------:R-:W-:Y:S01]  /*b8f0*/  FMUL.FTZ R71, R65, R71 ;  /* 0x0000004741477220 */ /* 0x000fe20000410000 */
[----:B------:R-:W-:Y:S01]  /*b900*/  HADD2.F32 R62, -RZ, R62.H1_H1 ;  /* 0x3000003eff3e7230 */ /* 0x000fe20000004100 */
[----:B------:R-:W-:Y:S01]  /*b910*/  LOP3.LUT R73, R79, 0xff0000ff, RZ, 0xc0, !PT ;  /* 0xff0000ff4f497812 */ /* 0x000fe200078ec0ff */
[----:B------:R-:W-:Y:S02]  /*b920*/  HADD2.F32 R53, -RZ, R53.H1_H1 ;  /* 0x30000035ff357230 */ /* 0x000fe40000004100 */
[-C--:B------:R-:W-:Y:S01]  /*b930*/  FFMA.FTZ R65, R65, R69.reuse, -R72 ;  /* 0x0000004541417223 */ /* 0x080fe20000010848 */
[----:B------:R-:W-:Y:S01]  /*b940*/  FFMA.FTZ R60, R60, R69, R71 ;  /* 0x000000453c3c7223 */ /* 0x000fe20000010047 */
[----:B------:R-:W-:-:S02]  /*b950*/  HADD2.F32 R69, -RZ, R70.H1_H1 ;  /* 0x30000046ff457230 */ /* 0x000fc40000004100 */
[--C-:B------:R-:W-:Y:S02]  /*b960*/  HADD2.F32 R70, -RZ, R64.reuse.H0_H0 ;  /* 0x20000040ff467230 */ /* 0x100fe40000004100 */
[----:B------:R-:W-:Y:S02]  /*b970*/  HADD2.F32 R64, -RZ, R64.H1_H1 ;  /* 0x30000040ff407230 */ /* 0x000fe40000004100 */
[-C--:B------:R-:W-:Y:S01]  /*b980*/  FMUL.FTZ R71, R68, R69.reuse ;  /* 0x0000004544477220 */ /* 0x080fe20000410000 */
[----:B------:R-:W-:-:S03]  /*b990*/  FMUL.FTZ R69, R62, R69 ;  /* 0x000000453e457220 */ /* 0x000fc60000410000 */
[-C--:B------:R-:W-:Y:S01]  /*b9a0*/  FFMA.FTZ R62, R62, R53.reuse, -R71 ;  /* 0x000000353e3e7223 */ /* 0x080fe20000010847 */
[----:B------:R-:W-:Y:S01]  /*b9b0*/  FFMA.FTZ R53, R68, R53, R69 ;  /* 0x0000003544357223 */ /* 0x000fe20000010045 */
[----:B------:R-:W-:Y:S02]  /*b9c0*/  F2FP.F16.E4M3.UNPACK_B R68, R66.H1 ;  /* 0x00000042ff44723e */ /* 0x000fe400030006ff */
[----:B------:R-:W-:Y:S01]  /*b9d0*/  F2FP.F16.E4M3.UNPACK_B R66, R49.H1 ;  /* 0x00000031ff42723e */ /* 0x000fe200030006ff */
[--C-:B------:R-:W-:Y:S02]  /*b9e0*/  HADD2.F32 R49, -RZ, R67.reuse.H0_H0 ;  /* 0x20000043ff317230 */ /* 0x100fe40000004100 */
[----:B------:R-:W-:Y:S02]  /*b9f0*/  HADD2.F32 R72, -RZ, R68.H0_H0 ;  /* 0x20000044ff487230 */ /* 0x000fe40000004100 */
[----:B------:R-:W-:Y:S02]  /*ba00*/  HADD2.F32 R71, -RZ, R66.H0_H0 ;  /* 0x20000042ff477230 */ /* 0x000fe40000004100 */
[----:B------:R-:W-:-:S02]  /*ba10*/  HADD2.F32 R67, -RZ, R67.H1_H1 ;  /* 0x30000043ff437230 */ /* 0x000fc40000004100 */
[-C--:B------:R-:W-:Y:S01]  /*ba20*/  FMUL.FTZ R74, R49, R72.reuse ;  /* 0x00000048314a7220 */ /* 0x080fe20000410000 */
[----:B------:R-:W-:Y:S02]  /*ba30*/  HADD2.F32 R68, -RZ, R68.H1_H1 ;  /* 0x30000044ff447230 */ /* 0x000fe40000004100 */
[C---:B------:R-:W-:Y:S01]  /*ba40*/  FMUL.FTZ R72, R71.reuse, R72 ;  /* 0x0000004847487220 */ /* 0x040fe20000410000 */
[----:B------:R-:W-:Y:S02]  /*ba50*/  HADD2.F32 R66, -RZ, R66.H1_H1 ;  /* 0x30000042ff427230 */ /* 0x000fe40000004100 */
[----:B------:R-:W-:Y:S01]  /*ba60*/  FFMA.FTZ R71, R71, R70, -R74 ;  /* 0x0000004647477223 */ /* 0x000fe2000001084a */
[----:B------:R-:W-:Y:S01]  /*ba70*/  FMUL.FTZ R69, R67, R68 ;  /* 0x0000004443457220 */ /* 0x000fe20000410000 */
[----:B------:R-:W-:Y:S01]  /*ba80*/  FFMA.FTZ R49, R49, R70, R72 ;  /* 0x0000004631317223 */ /* 0x000fe20000010048 */
[C---:B------:R-:W-:Y:S01]  /*ba90*/  FMUL.FTZ R68, R66.reuse, R68 ;  /* 0x0000004442447220 */ /* 0x040fe20000410000 */
[----:B------:R-:W-:Y:S01]  /*baa0*/  SHF.R.U32.HI R70, RZ, 0x8, R79 ;  /* 0x00000008ff467819 */ /* 0x000fe2000001164f */
[-C--:B------:R-:W-:Y:S01]  /*bab0*/  FFMA.FTZ R74, R66, R64.reuse, -R69 ;  /* 0x00000040424a7223 */ /* 0x080fe20000010845 */
[----:B------:R-:W-:Y:S01]  /*bac0*/  SHF.R.U32.HI R69, RZ, 0x18, R75 ;  /* 0x00000018ff457819 */ /* 0x000fe2000001164b */
[----:B------:R-:W-:Y:S01]  /*bad0*/  FFMA.FTZ R64, R67, R64, R68 ;  /* 0x0000004043407223 */ /* 0x000fe20000010044 */
[----:B------:R-:W-:Y:S01]  /*bae0*/  LOP3.LUT R68, R75, 0xff, RZ, 0xc0, !PT ;  /* 0x000000ff4b447812 */ /* 0x000fe200078ec0ff */
[----:B------:R-:W-:Y:S01]  /*baf0*/  IMAD.SHL.U32 R70, R70, 0x100, RZ ;  /* 0x0000010046467824 */ /* 0x000fe200078e00ff */
[----:B------:R-:W-:-:S02]  /*bb00*/  SHF.R.U32.HI R67, RZ, 0x10, R79 ;  /* 0x00000010ff437819 */ /* 0x000fc4000001164f */
[--C-:B------:R-:W-:Y:S02]  /*bb10*/  SHF.R.U32.HI R72, RZ, 0x8, R75.reuse ;  /* 0x00000008ff487819 */ /* 0x100fe4000001164b */
[----:B------:R-:W-:Y:S01]  /*bb20*/  PRMT R69, R69, 0x654, R68 ;  /* 0x0000065445457816 */ /* 0x000fe20000000044 */
[----:B------:R-:W-:Y:S01]  /*bb30*/  IMAD.U32 R67, R67, 0x10000, RZ ;  /* 0x0001000043437824 */ /* 0x000fe200078e00ff */
[----:B------:R-:W-:Y:S02]  /*bb40*/  SHF.R.U32.HI R66, RZ, 0x10, R75 ;  /* 0x00000010ff427819 */ /* 0x000fe4000001164b */
[----:B------:R-:W-:Y:S02]  /*bb50*/  SHF.L.U32 R68, R72, 0x8, RZ ;  /* 0x0000000848447819 */ /* 0x000fe400000006ff */
[----:B------:R-:W-:Y:S01]  /*bb60*/  LOP3.LUT R72, R73, 0xff00, R70, 0xf8, !PT ;  /* 0x0000ff0049487812 */ /* 0x000fe200078ef846 */
[----:B------:R-:W-:Y:S01]  /*bb70*/  IMAD.U32 R66, R66, 0x10000, RZ ;  /* 0x0001000042427824 */ /* 0x000fe200078e00ff */
[----:B------:R-:W-:-:S02]  /*bb80*/  LOP3.LUT R69, R69, 0xff00, R68, 0xf8, !PT ;  /* 0x0000ff0045457812 */ /* 0x000fc400078ef844 */
[----:B------:R-:W-:Y:S02]  /*bb90*/  LOP3.LUT R72, R72, 0xff0000, R67, 0xf8, !PT ;  /* 0x00ff000048487812 */ /* 0x000fe400078ef843 */
[----:B------:R-:W-:Y:S02]  /*bba0*/  F2FP.F16.E4M3.UNPACK_B R75, R55 ;  /* 0x00000037ff4b723e */ /* 0x000fe400020006ff */
[----:B------:R-:W-:Y:S02]  /*bbb0*/  F2FP.F16.E4M3.UNPACK_B R68, R72 ;  /* 0x00000048ff44723e */ /* 0x000fe400020006ff */
[----:B------:R-:W-:Y:S01]  /*bbc0*/  LOP3.LUT R70, R69, 0xff0000, R66, 0xf8, !PT ;  /* 0x00ff000045467812 */ /* 0x000fe200078ef842 */
[--C-:B------:R-:W-:Y:S01]  /*bbd0*/  HADD2.F32 R67, -RZ, R75.reuse.H0_H0 ;  /* 0x2000004bff437230 */ /* 0x100fe20000004100 */
[----:B------:R-:W-:Y:S01]  /*bbe0*/  F2FP.F16.E4M3.UNPACK_B R73, R51 ;  /* 0x00000033ff49723e */ /* 0x000fe200020006ff */
[----:B------:R-:W-:Y:S01]  /*bbf0*/  HADD2.F32 R78, -RZ, R68.H0_H0 ;  /* 0x20000044ff4e7230 */ /* 0x000fe20000004100 */
[----:B------:R-:W-:Y:S01]  /*bc00*/  F2FP.F16.E4M3.UNPACK_B R66, R70 ;  /* 0x00000046ff42723e */ /* 0x000fe200020006ff */
[----:B------:R-:W-:Y:S01]  /*bc10*/  HADD2.F32 R75, -RZ, R75.H1_H1 ;  /* 0x3000004bff4b7230 */ /* 0x000fe20000004100 */
[----:B------:R-:W-:Y:S01]  /*bc20*/  F2FP.F16.E4M3.UNPACK_B R72, R72.H1 ;  /* 0x00000048ff48723e */ /* 0x000fe200030006ff */
[----:B------:R-:W-:-:S02]  /*bc30*/  HADD2.F32 R69, -RZ, R73.H0_H0 ;  /* 0x20000049ff457230 */ /* 0x000fc40000004100 */
[----:B------:R-:W-:Y:S01]  /*bc40*/  FMUL.FTZ R80, R67, R78 ;  /* 0x0000004e43507220 */ /* 0x000fe20000410000 */
[----:B------:R-:W-:Y:S01]  /*bc50*/  HADD2.F32 R76, -RZ, R66.H0_H0 ;  /* 0x20000042ff4c7230 */ /* 0x000fe20000004100 */
[----:B------:R-:W-:Y:S01]  /*bc60*/  F2FP.F16.E4M3.UNPACK_B R70, R70.H1 ;  /* 0x00000046ff46723e */ /* 0x000fe200030006ff */
[----:B------:R-:W-:Y:S02]  /*bc70*/  HADD2.F32 R68, -RZ, R68.H1_H1 ;  /* 0x30000044ff447230 */ /* 0x000fe40000004100 */
[C---:B------:R-:W-:Y:S01]  /*bc80*/  FMUL.FTZ R78, R69.reuse, R78 ;  /* 0x0000004e454e7220 */ /* 0x040fe20000410000 */
[----:B------:R-:W-:Y:S02]  /*bc90*/  HADD2.F32 R73, -RZ, R73.H1_H1 ;  /* 0x30000049ff497230 */ /* 0x000fe40000004100 */
[-C--:B------:R-:W-:Y:S01]  /*bca0*/  FFMA.FTZ R69, R69, R76.reuse, -R80 ;  /* 0x0000004c45457223 */ /* 0x080fe20000010850 */
[----:B------:R-:W-:Y:S02]  /*bcb0*/  HADD2.F32 R66, -RZ, R66.H1_H1 ;  /* 0x30000042ff427230 */ /* 0x000fe40000004100 */
[----:B------:R-:W-:Y:S01]  /*bcc0*/  FFMA.FTZ R67, R67, R76, R78 ;  /* 0x0000004c43437223 */ /* 0x000fe2000001004e */
[-C--:B------:R-:W-:Y:S01]  /*bcd0*/  FMUL.FTZ R76, R75, R68.reuse ;  /* 0x000000444b4c7220 */ /* 0x080fe20000410000 */
[----:B------:R-:W-:Y:S01]  /*bce0*/  FMUL.FTZ R78, R73, R68 ;  /* 0x00000044494e7220 */ /* 0x000fe20000410000 */
[----:B------:R-:W-:-:S02]  /*bcf0*/  F2FP.SATFINITE.E4M3.F32.PACK_AB_MERGE_C R64, R64, R49, RZ ;  /* 0x000000314040723e */ /* 0x000fc400048070ff */
[-C--:B------:R-:W-:Y:S01]  /*bd00*/  FFMA.FTZ R68, R73, R66.reuse, -R76 ;  /* 0x0000004249447223 */ /* 0x080fe2000001084c */
[----:B------:R-:W-:Y:S01]  /*bd10*/  FFMA.FTZ R66, R75, R66, R78 ;  /* 0x000000424b427223 */ /* 0x000fe2000001004e */
[----:B------:R-:W-:Y:S01]  /*bd20*/  F2FP.F16.E4M3.UNPACK_B R73, R55.H1 ;  /* 0x00000037ff49723e */ /* 0x000fe200030006ff */
[----:B------:R-:W-:Y:S01]  /*bd30*/  HADD2.F32 R78, -RZ, R72.H0_H0 ;  /* 0x20000048ff4e7230 */ /* 0x000fe20000004100 */
[----:B------:R-:W-:Y:S01]  /*bd40*/  F2FP.F16.E4M3.UNPACK_B R75, R51.H1 ;  /* 0x00000033ff4b723e */ /* 0x000fe200030006ff */
[----:B------:R-:W-:Y:S01]  /*bd50*/  HADD2.F32 R76, -RZ, R70.H0_H0 ;  /* 0x20000046ff4c7230 */ /* 0x000fe20000004100 */
[----:B------:R-:W-:Y:S01]  /*bd60*/  F2FP.SATFINITE.E4M3.F32.PACK_AB_MERGE_C R53, R53, R60, R64 ;  /* 0x0000003c3535723e */ /* 0x000fe20004807040 */
        /* <DEDUP_REMOVED lines=13> */
[----:B------:R-:W-:Y:S01]  /*be40*/  IMAD.MOV.U32 R75, RZ, RZ, R52 ;  /* 0x000000ffff4b7224 */ /* 0x000fe200078e0034 */
[----:B------:R-:W-:Y:S01]  /*be50*/  F2FP.F16.E4M3.UNPACK_B R52, R133.H1 ;  /* 0x00000085ff34723e */ /* 0x000fe200030006ff */
[----:B------:R-:W-:Y:S01]  /*be60*/  IMAD.MOV.U32 R76, RZ, RZ, R48 ;  /* 0x000000ffff4c7224 */ /* 0x000fe200078e0030 */
[----:B------:R-:W-:Y:S01]  /*be70*/  F2FP.SATFINITE.E4M3.F32.PACK_AB_MERGE_C R48, R74, R71, RZ ;  /* 0x000000474a30723e */ /* 0x000fe200048070ff */
[----:B------:R-:W-:Y:S01]  /*be80*/  FFMA.FTZ R70, R73, R70, R78 ;  /* 0x0000004649467223 */ /* 0x000fe2000001004e */
[----:B------:R-:W-:Y:S01]  /*be90*/  F2FP.F16.E4M3.UNPACK_B R74, R75.H1 ;  /* 0x0000004bff4a723e */ /* 0x000fe200030006ff */
[--C-:B------:R-:W-:Y:S01]  /*bea0*/  HADD2.F32 R82, -RZ, R52.reuse.H0_H0 ;  /* 0x20000034ff527230 */ /* 0x100fe20000004100 */
[----:B------:R-:W-:Y:S01]  /*beb0*/  F2FP.F16.E4M3.UNPACK_B R77, R76.H1 ;  /* 0x0000004cff4d723e */ /* 0x000fe200030006ff */
[----:B------:R-:W-:Y:S01]  /*bec0*/  HADD2.F32 R79, -RZ, R52.H1_H1 ;  /* 0x30000034ff4f7230 */ /* 0x000fe20000004100 */
[----:B------:R-:W-:Y:S01]  /*bed0*/  F2FP.F16.E4M3.UNPACK_B R78, R131.H1 ;  /* 0x00000083ff4e723e */ /* 0x000fe200030006ff */
[--C-:B------:R-:W-:Y:S01]  /*bee0*/  HADD2.F32 R52, -RZ, R74.reuse.H1_H1 ;  /* 0x3000004aff347230 */ /* 0x100fe20000004100 */
[----:B------:R-:W-:Y:S01]  /*bef0*/  F2FP.F16.E4M3.UNPACK_B R133, R133 ;  /* 0x00000085ff85723e */ /* 0x000fe200020006ff */
[----:B------:R-:W-:Y:S01]  /*bf00*/  HADD2.F32 R71, -RZ, R74.H0_H0 ;  /* 0x2000004aff477230 */ /* 0x000fe20000004100 */
[----:B------:R-:W-:Y:S01]  /*bf10*/  F2FP.F16.E4M3.UNPACK_B R75, R75 ;  /* 0x0000004bff4b723e */ /* 0x000fe200020006ff */
[----:B------:R-:W-:-:S02]  /*bf20*/  HADD2.F32 R73, -RZ, R77.H0_H0 ;  /* 0x2000004dff497230 */ /* 0x000fc40000004100 */
[-C--:B------:R-:W-:Y:S01]  /*bf30*/  FMUL.FTZ R81, R52, R79.reuse ;  /* 0x0000004f34517220 */ /* 0x080fe20000410000 */
[----:B------:R-:W-:Y:S02]  /*bf40*/  HADD2.F32 R74, -RZ, R77.H1_H1 ;  /* 0x3000004dff4a7230 */ /* 0x000fe40000004100 */
[-C--:B------:R-:W-:Y:S01]  /*bf50*/  FMUL.FTZ R84, R71, R82.reuse ;  /* 0x0000005247547220 */ /* 0x080fe20000410000 */
[--C-:B------:R-:W-:Y:S02]  /*bf60*/  HADD2.F32 R77, -RZ, R78.reuse.H1_H1 ;  /* 0x3000004eff4d7230 */ /* 0x100fe40000004100 */
[----:B------:R-:W-:Y:S01]  /*bf70*/  FMUL.FTZ R82, R73, R82 ;  /* 0x0000005249527220 */ /* 0x000fe20000410000 */
[----:B------:R-:W-:Y:S02]  /*bf80*/  HADD2.F32 R80, -RZ, R78.H0_H0 ;  /* 0x2000004eff507230 */ /* 0x000fe40000004100 */
[C---:B------:R-:W-:Y:S01]  /*bf90*/  FMUL.FTZ R79, R74.reuse, R79 ;  /* 0x0000004f4a4f7220 */ /* 0x040fe20000410000 */
[----:B------:R-:W-:Y:S01]  /*bfa0*/  F2FP.F16.E4M3.UNPACK_B R76, R76 ;  /* 0x0000004cff4c723e */ /* 0x000fe200020006ff */
[----:B------:R-:W-:Y:S01]  /*bfb0*/  FFMA.FTZ R74, R74, R77, -R81 ;  /* 0x0000004d4a4a7223 */ /* 0x000fe20000010851 */
[----:B------:R-:W-:Y:S01]  /*bfc0*/  F2FP.F16.E4M3.UNPACK_B R131, R131 ;  /* 0x00000083ff83723e */ /* 0x000fe200020006ff */
[----:B------:R-:W-:-:S02]  /*bfd0*/  HADD2.F32 R81, -RZ, R133.H0_H0 ;  /* 0x20000085ff517230 */ /* 0x000fc40000004100 */
[-C--:B------:R-:W-:Y:S01]  /*bfe0*/  FFMA.FTZ R73, R73, R80.reuse, -R84 ;  /* 0x0000005049497223 */ /* 0x080fe20000010854 */
[----:B------:R-:W-:Y:S02]  /*bff0*/  HADD2.F32 R78, -RZ, R75.H0_H0 ;  /* 0x2000004bff4e7230 */ /* 0x000fe40000004100 */
[----:B------:R-:W-:Y:S01]  /*c000*/  FFMA.FTZ R71, R71, R80, R82 ;  /* 0x0000005047477223 */ /* 0x000fe20000010052 */
[----:B------:R-:W-:Y:S01]  /*c010*/  FFMA.FTZ R52, R52, R77, R79 ;  /* 0x0000004d34347223 */ /* 0x000fe2000001004f */
[----:B------:R-:W-:Y:S01]  /*c020*/  HADD2.F32 R80, -RZ, R76.H0_H0 ;  /* 0x2000004cff507230 */ /* 0x000fe20000004100 */
[----:B------:R-:W-:Y:S01]  /*c030*/  F2FP.SATFINITE.E4M3.F32.PACK_AB_MERGE_C R74, R74, R73, RZ ;  /* 0x000000494a4a723e */ /* 0x000fe200048070ff */
[----:B------:R-:W-:Y:S02]  /*c040*/  HADD2.F32 R79, -RZ, R131.H0_H0 ;  /* 0x20000083ff4f7230 */ /* 0x000fe40000004100 */
[----:B------:R-:W-:Y:S01]  /*c050*/  FMUL.FTZ R77, R78, R81 ;  /* 0x000000514e4d7220 */ /* 0x000fe20000410000 */
[----:B------:R-:W-:-:S02]  /*c060*/  HADD2.F32 R133, -RZ, R133.H1_H1 ;  /* 0x30000085ff857230 */ /* 0x000fc40000004100 */
[C---:B------:R-:W-:Y:S01]  /*c070*/  FMUL.FTZ R81, R80.reuse, R81 ;  /* 0x0000005150517220 */ /* 0x040fe20000410000 */
[----:B------:R-:W-:Y:S02]  /*c080*/  HADD2.F32 R76, -RZ, R76.H1_H1 ;  /* 0x3000004cff4c7230 */ /* 0x000fe40000004100 */
[-C--:B------:R-:W-:Y:S01]  /*c090*/  FFMA.FTZ R77, R80, R79.reuse, -R77 ;  /* 0x0000004f504d7223 */ /* 0x080fe2000001084d */
[----:B------:R-:W-:Y:S02]  /*c0a0*/  HADD2.F32 R80, -RZ, R75.H1_H1 ;  /* 0x3000004bff507230 */ /* 0x000fe40000004100 */
[----:B------:R-:W-:Y:S01]  /*c0b0*/  FFMA.FTZ R78, R78, R79, R81 ;  /* 0x0000004f4e4e7223 */ /* 0x000fe20000010051 */
[----:B------:R-:W-:Y:S01]  /*c0c0*/  HADD2.F32 R131, -RZ, R131.H1_H1 ;  /* 0x30000083ff837230 */ /* 0x000fe20000004100 */
[-C--:B------:R-:W-:Y:S01]  /*c0d0*/  F2FP.F16.E4M3.UNPACK_B R81, R132.reuse.H1 ;  /* 0x00000084ff51723e */ /* 0x080fe200030006ff */
[-C--:B------:R-:W-:Y:S01]  /*c0e0*/  FMUL.FTZ R75, R80, R133.reuse ;  /* 0x00000085504b7220 */ /* 0x080fe20000410000 */
[----:B------:R-:W-:Y:S01]  /*c0f0*/  FMUL.FTZ R133, R76, R133 ;  /* 0x000000854c857220 */ /* 0x000fe20000410000 */
[----:B------:R-:W-:-:S02]  /*c100*/  F2FP.F16.E4M3.UNPACK_B R132, R132 ;  /* 0x00000084ff84723e */ /* 0x000fc400020006ff */
[--C-:B------:R-:W-:Y:S02]  /*c110*/  HADD2.F32 R85, -RZ, R81.reuse.H0_H0 ;  /* 0x20000051ff557230 */ /* 0x100fe40000004100 */
[-C--:B------:R-:W-:Y:S01]  /*c120*/  FFMA.FTZ R76, R76, R131.reuse, -R75 ;  /* 0x000000834c4c7223 */ /* 0x080fe2000001084b */
[----:B------:R-:W-:Y:S01]  /*c130*/  FFMA.FTZ R73, R80, R131, R133 ;  /* 0x0000008350497223 */ /* 0x000fe20000010085 */
[-C--:B------:R-:W-:Y:S01]  /*c140*/  F2FP.F16.E4M3.UNPACK_B R75, R130.reuse.H1 ;  /* 0x00000082ff4b723e */ /* 0x080fe200030006ff */
[----:B------:R-:W-:Y:S01]  /*c150*/  HADD2.F32 R81, -RZ, R81.H1_H1 ;  /* 0x30000051ff517230 */ /* 0x000fe20000004100 */
[----:B------:R-:W-:Y:S02]  /*c160*/  F2FP.F16.E4M3.UNPACK_B R130, R130 ;  /* 0x00000082ff82723e */ /* 0x000fe400020006ff */
[----:B------:R-:W-:Y:S01]  /*c170*/  F2FP.SATFINITE.E4M3.F32.PACK_AB_MERGE_C R77, R76, R77, R74 ;  /* 0x0000004d4c4d723e */ /* 0x000fe2000480704a */
[----:B------:R-:W-:Y:S01]  /*c180*/  IMAD.MOV.U32 R76, RZ, RZ, R50 ;  /* 0x000000ffff4c7224 */ /* 0x000fe200078e0032 */
[----:B------:R-:W-:Y:S01]  /*c190*/  MOV R74, R54 ;  /* 0x00000036004a7202 */ /* 0x000fe20000000f00 */
[--C-:B------:R-:W-:Y:S01]  /*c1a0*/  HADD2.F32 R83, -RZ, R75.reuse.H0_H0 ;  /* 0x2000004bff537230 */ /* 0x100fe20000004100 */
[----:B------:R-:W-:Y:S01]  /*c1b0*/  F2FP.SATFINITE.E4M3.F32.PACK_AB_MERGE_C R55, R72, R55, RZ ;  /* 0x000000374837723e */ /* 0x000fe200048070ff */
[----:B------:R-:W-:Y:S01]  /*c1c0*/  HADD2.F32 R75, -RZ, R75.H1_H1 ;  /* 0x3000004bff4b7230 */ /* 0x000fe20000004100 */
[----:B------:R-:W-:-:S02]  /*c1d0*/  F2FP.F16.E4M3.UNPACK_B R80, R74.H1 ;  /* 0x0000004aff50723e */ /* 0x000fc400030006ff */
[----:B------:R-:W-:Y:S02]  /*c1e0*/  F2FP.F16.E4M3.UNPACK_B R79, R76.H1 ;  /* 0x0000004cff4f723e */ /* 0x000fe400030006ff */
[----:B------:R-:W-:Y:S01]  /*c1f0*/  F2FP.F16.E4M3.UNPACK_B R74, R74 ;  /* 0x0000004aff4a723e */ /* 0x000fe200020006ff */
[--C-:B------:R-:W-:Y:S01]  /*c200*/  HADD2.F32 R54, -RZ, R80.reuse.H0_H0 ;  /* 0x20000050ff367230 */ /* 0x100fe20000004100 */
[----:B------:R-:W-:Y:S01]  /*c210*/  F2FP.F16.E4M3.UNPACK_B R76, R76 ;  /* 0x0000004cff4c723e */ /* 0x000fe200020006ff */
[--C-:B------:R-:W-:Y:S01]  /*c220*/  HADD2.F32 R50, -RZ, R79.reuse.H0_H0 ;  /* 0x2000004fff327230 */ /* 0x100fe20000004100 */
[----:B------:R-:W-:Y:S01]  /*c230*/  F2FP.SATFINITE.E4M3.F32.PACK_AB_MERGE_C R52, R52, R71, RZ ;  /* 0x000000473434723e */ /* 0x000fe200048070ff */
[----:B------:R-:W-:Y:S02]  /*c240*/  HADD2.F32 R80, -RZ, R80.H1_H1 ;  /* 0x30000050ff507230 */ /* 0x000fe40000004100 */
[----:B------:R-:W-:Y:S01]  /*c250*/  FMUL.FTZ R87, R54, R85 ;  /* 0x0000005536577220 */ /* 0x000fe20000410000 */
[----:B------:R-:W-:-:S02]  /*c260*/  HADD2.F32 R79, -RZ, R79.H1_H1 ;  /* 0x3000004fff4f7230 */ /* 0x000fc40000004100 */
[----:B------:R-:W-:Y:S01]  /*c270*/  FMUL.FTZ R85, R50, R85 ;  /* 0x0000005532557220 */ /* 0x000fe20000410000 */
[----:B------:R-:W-:Y:S01]  /*c280*/  F2FP.SATFINITE.E4M3.F32.PACK_AB_MERGE_C R70, R70, R51, RZ ;  /* 0x000000334646723e */ /* 0x000fe200048070ff */
[----:B------:R-:W-:Y:S01]  /*c290*/  FMUL.FTZ R82, R80, R81 ;  /* 0x0000005150527220 */ /* 0x000fe20000410000 */
[----:B------:R-:W-:Y:S01]  /*c2a0*/  FFMA.FTZ R50, R50, R83, -R87 ;  /* 0x0000005332327223 */ /* 0x000fe20000010857 */
[C---:B------:R-:W-:Y:S01]  /*c2b0*/  FMUL.FTZ R81, R79.reuse, R81 ;  /* 0x000000514f517220 */ /* 0x040fe20000410000 */
[----:B------:R-:W-:Y:S01]  /*c2c0*/  FFMA.FTZ R54, R54, R83, R85 ;  /* 0x0000005336367223 */ /* 0x000fe20000010055 */
[-C--:B------:R-:W-:Y:S01]  /*c2d0*/  FFMA.FTZ R79, R79, R75.reuse, -R82 ;  /* 0x0000004b4f4f7223 */ /* 0x080fe20000010852 */
[----:B------:R-:W-:Y:S02]  /*c2e0*/  HADD2.F32 R83, -RZ, R76.H0_H0 ;  /* 0x2000004cff537230 */ /* 0x000fe40000004100 */
        /* <DEDUP_REMOVED lines=10> */
[-C--:B------:R-:W-:Y:S01]  /*c390*/  FFMA.FTZ R81, R81, R82.reuse, R86 ;  /* 0x0000005251517223 */ /* 0x080fe20000010056 */
[----:B------:R-:W-:Y:S02]  /*c3a0*/  HADD2.F32 R85, -RZ, R130.H1_H1 ;  /* 0x30000082ff557230 */ /* 0x000fe40000004100 */
[----:B------:R-:W-:Y:S01]  /*c3b0*/  FFMA.FTZ R80, R83, R82, -R84 ;  /* 0x0000005253507223 */ /* 0x000fe20000010854 */
[----:B------:R-:W-:Y:S01]  /*c3c0*/  HADD2.F32 R83, -RZ, R132.H1_H1 ;  /* 0x30000084ff537230 */ /* 0x000fe20000004100 */
[----:B------:R-:W-:Y:S01]  /*c3d0*/  F2FP.SATFINITE.E4M3.F32.PACK_AB_MERGE_C R54, R75, R54, RZ ;  /* 0x000000364b36723e */ /* 0x000fe200048070ff */
[----:B------:R-:W-:Y:S01]  /*c3e0*/  IMAD.MOV.U32 R48, RZ, RZ, R77 ;  /* 0x000000ffff307224 */ /* 0x000fe200078e004d */
[----:B------:R-:W-:-:S02]  /*c3f0*/  F2FP.SATFINITE.E4M3.F32.PACK_AB_MERGE_C R51, R68, R69, R55 ;  /* 0x000000454433723e */ /* 0x000fc40004807037 */
[-C--:B------:R-:W-:Y:S01]  /*c400*/  FMUL.FTZ R87, R74, R83.reuse ;  /* 0x000000534a577220 */ /* 0x080fe20000410000 */
[C---:B------:R-:W-:Y:S01]  /*c410*/  FMUL.FTZ R123, R76.reuse, R83 ;  /* 0x000000534c7b7220 */ /* 0x040fe20000410000 */
[----:B------:R-:W-:Y:S02]  /*c420*/  F2FP.SATFINITE.E4M3.F32.PACK_AB_MERGE_C R52, R73, R78, R52 ;  /* 0x0000004e4934723e */ /* 0x000fe40004807034 */
[-C--:B------:R-:W-:Y:S01]  /*c430*/  FFMA.FTZ R83, R76, R85.reuse, -R87 ;  /* 0x000000554c537223 */ /* 0x080fe20000010857 */
[----:B------:R-:W-:Y:S01]  /*c440*/  FFMA.FTZ R74, R74, R85, R123 ;  /* 0x000000554a4a7223 */ /* 0x000fe2000001007b */
[----:B------:R-:W-:-:S03]  /*c450*/  F2FP.SATFINITE.E4M3.F32.PACK_AB_MERGE_C R55, R66, R67, R70 ;  /* 0x000000434237723e */ /* 0x000fc60004807046 */
[----:B------:R-:W-:Y:S02]  /*c460*/  F2FP.SATFINITE.E4M3.F32.PACK_AB_MERGE_C R50, R83, R80, R50 ;  /* 0x000000505332723e */ /* 0x000fe40004807032 */
[----:B------:R-:W-:-:S07]  /*c470*/  F2FP.SATFINITE.E4M3.F32.PACK_AB_MERGE_C R54, R74, R81, R54 ;  /* 0x000000514a36723e */ /* 0x000fce0004807036 */
.L_x_412:
[----:B------:R-:W-:Y:S05]  /*c480*/  BSYNC B1 ;  /* 0x0000000000017941 */ /* 0x000fea0003800000 */
.L_x_411:
[----:B0-----:R0:W-:Y:S01]  /*c490*/  STG.E.128 desc[UR42][R58.64], R48 ;  /* 0x000000303a007986 */ /* 0x0011e2000c101d2a */
[----:B------:R-:W-:-:S13]  /*c4a0*/  ISETP.GE.AND P2, PT, R63, R134, PT ;  /* 0x000000863f00720c */ /* 0x000fda0003f46270 */
[----:B------:R-:W-:Y:S05]  /*c4b0*/  @P2 BRA `(.L_x_389) ;  /* 0x00000004006c2947 */ /* 0x000fea0003800000 */
[--C-:B0-----:R-:W-:Y:S02]  /*c4c0*/  SHF.R.S32.HI R48, RZ, 0x1f, R63.reuse ;  /* 0x0000001fff307819 */ /* 0x101fe4000001143f */
[----:B------:R-:W-:-:S04]  /*c4d0*/  IADD3 R63, P2, P3, R102, R120, R63 ;  /* 0x00000078663f7210 */ /* 0x000fc80007b5e03f */
[----:B------:R-:W-:Y:S02]  /*c4e0*/  IADD3.X R48, R42, R61, R48, P2, P3 ;  /* 0x0000003d2a307210 */ /* 0x000fe400017e6430 */
[----:B------:R-:W-:-:S05]  /*c4f0*/  IADD3 R56, P2, R63, R56, RZ ;  /* 0x000000383f387210 */ /* 0x000fca0007f5e0ff */
[----:B------:R-:W-:-:S05]  /*c500*/  IMAD.X R57, R48, 0x1, R57, P2 ;  /* 0x0000000130397824 */ /* 0x000fca00010e0639 */
[----:B--2---:R0:W-:Y:S01]  /*c510*/  STG.E.128 desc[UR42][R56.64], R52 ;  /* 0x0000003438007986 */ /* 0x0041e2000c101d2a */
[----:B------:R-:W-:Y:S05]  /*c520*/  BRA `(.L_x_389) ;  /* 0x0000000400507947 */ /* 0x000fea0003800000 */
.L_x_352:
[----:B------:R-:W-:-:S06]  /*c530*/  UISETP.NE.AND UP0, UPT, UR46, 0x3, UPT ;  /* 0x000000032e00788c */ /* 0x000fcc000bf05270 */
[----:B------:R-:W-:-:S13]  /*c540*/  PLOP3.LUT P5, PT, PT, PT, UP0, 0x80, 0x0 ;  /* 0x000000000000781c */ /* 0x000fda0003faf008 */
[----:B------:R-:W-:Y:S05]  /*c550*/  @!P5 BRA `(.L_x_413) ;  /* 0x000000000004d947 */ /* 0x000fea0003800000 */
[----:B------:R-:W-:Y:S01]  /*c560*/  BPT.TRAP 0x1 ;  /* 0x000000040000795c */ /* 0x000fe20000300000 */
.L_x_413:
[----:B------:R-:W-:Y:S01]  /*c570*/  IMAD R112, R232, 0x8, R22 ;  /* 0x00000008e8707824 */ /* 0x000fe200078e0216 */
[----:B------:R-:W-:Y:S01]  /*c580*/  SHF.L.U32 R126, R234, 0x1f, RZ ;  /* 0x0000001fea7e7819 */ /* 0x000fe200000006ff */
[-C--:B------:R-:W-:Y:S01]  /*c590*/  IMAD R49, R0, R26.reuse, RZ ;  /* 0x0000001a00317224 */ /* 0x080fe200078e02ff */
[----:B------:R-:W-:Y:S01]  /*c5a0*/  SHF.R.S32.HI R48, RZ, 0x1f, R26 ;  /* 0x0000001fff307819 */ /* 0x000fe2000001141a */
[----:B------:R-:W-:Y:S01]  /*c5b0*/  IMAD R116, R26, -0x80, R2 ;  /* 0xffffff801a747824 */ /* 0x000fe200078e0202 */
[----:B------:R-:W1:Y:S01]  /*c5c0*/  SYNCS.PHASECHK.TRANS64.TRYWAIT P2, [R112+URZ+0x38890], R126 ;  /* 0x0388907e700075a7 */ /* 0x000e62000804017f */
[----:B------:R-:W-:Y:S01]  /*c5d0*/  IMAD.WIDE.U32 R56, R125, R26, RZ ;  /* 0x0000001a7d387225 */ /* 0x000fe200078e00ff */
[----:B------:R-:W-:Y:S02]  /*c5e0*/  BSSY B1, `(.L_x_414) ;  /* 0x0000005000017945 */ /* 0x000fe40003800000 */
[----:B------:R-:W-:Y:S01]  /*c5f0*/  VIMNMX R116, R116, 0x80, PT ;  /* 0x0000008074747848 */ /* 0x000fe20003fe0100 */
[----:B------:R-:W-:-:S04]  /*c600*/  IMAD R49, R48, R125, R49 ;  /* 0x0000007d30317224 */ /* 0x000fc800078e0231 */
[----:B------:R-:W-:Y:S01]  /*c610*/  IMAD.IADD R62, R49, 0x1, R57 ;  /* 0x00000001313e7824 */ /* 0x000fe200078e0239 */
[----:B-1----:R-:W-:Y:S06]  /*c620*/  @!P2 BRA `(.L_x_415) ;  /* 0x000001e400e8a947 */ /* 0x002fec0003800000 */
.L_x_673:
[----:B------:R-:W-:Y:S05]  /*c630*/  BSYNC B1 ;  /* 0x0000000000017941 */ /* 0x000fea0003800000 */
.L_x_414:
[----:B------:R-:W-:Y:S01]  /*c640*/  ISETP.GE.AND P2, PT, R23, R116, PT ;  /* 0x000000741700720c */ /* 0x000fe20003f46270 */
[----:B------:R-:W-:-:S12]  /*c650*/  BSSY B1, `(.L_x_416) ;  /* 0x000000c000017945 */ /* 0x000fd80003800000 */
[----:B------:R-:W-:Y:S05]  /*c660*/  @P2 BRA `(.L_x_417) ;  /* 0x0000000000282947 */ /* 0x000fea0003800000 */
[----:B------:R-:W2:Y:S01]  /*c670*/  @!P0 LDS.128 R48, [R113+0x28400] ;  /* 0x0284000071308984 */ /* 0x000ea20000000c00 */
[----:B0-----:R-:W0:Y:S03]  /*c680*/  @!P0 LDC.64 R58, c[0x0][0x2e8] ;  /* 0x0000ba00ff3a8b82 */ /* 0x001e260000000a00 */
[----:B------:R-:W3:Y:S05]  /*c690*/  @!P1 LDS.128 R52, [R113+0x2c400] ;  /* 0x02c4000071349984 */ /* 0x000eea0000000c00 */
[----:B------:R-:W4:Y:S01]  /*c6a0*/  @!P1 LDC.64 R60, c[0x0][0x2e8] ;  /* 0x0000ba00ff3c9b82 */ /* 0x000f220000000a00 */
[----:B0-----:R-:W-:-:S04]  /*c6b0*/  @!P0 IADD3 R58, P2, P3, R56, R58, R40 ;  /* 0x0000003a383a8210 */ /* 0x001fc80007b5e028 */
[----:B------:R-:W-:Y:S02]  /*c6c0*/  @!P0 IADD3.X R59, R62, R59, R45, P2, P3 ;  /* 0x0000003b3e3b8210 */ /* 0x000fe400017e642d */
[----:B----4-:R-:W-:-:S04]  /*c6d0*/  @!P1 IADD3 R60, P2, P3, R44, R60, R56 ;  /* 0x0000003c2c3c9210 */ /* 0x010fc80007b5e038 */
[----:B------:R-:W-:Y:S01]  /*c6e0*/  @!P1 IADD3.X R61, R110, R61, R62, P2, P3 ;  /* 0x0000003d6e3d9210 */ /* 0x000fe200017e643e */
[----:B--2---:R2:W-:Y:S04]  /*c6f0*/  @!P0 STG.E.128 desc[UR42][R58.64], R48 ;  /* 0x000000303a008986 */ /* 0x0045e8000c101d2a */
[----:B---3--:R2:W-:Y:S04]  /*c700*/  @!P1 STG.E.128 desc[UR42][R60.64], R52 ;  /* 0x000000343c009986 */ /* 0x0085e8000c101d2a */
.L_x_417:
[----:B------:R-:W-:Y:S05]  /*c710*/  BSYNC B1 ;  /* 0x0000000000017941 */ /* 0x000fea0003800000 */
.L_x_416:
[----:B--2---:R-:W-:Y:S01]  /*c720*/  IADD3 R48, R23, 0x20, RZ ;  /* 0x0000002017307810 */ /* 0x004fe20007ffe0ff */
[----:B------:R-:W-:Y:S03]  /*c730*/  BSSY B1, `(.L_x_418) ;  /* 0x000000f000017945 */ /* 0x000fe60003800000 */
[----:B------:R-:W-:-:S13]  /*c740*/  ISETP.GE.AND P2, PT, R48, R116, PT ;  /* 0x000000743000720c */ /* 0x000fda0003f46270 */
[----:B------:R-:W-:Y:S05]  /*c750*/  @P2 BRA `(.L_x_419) ;  /* 0x0000000000302947 */ /* 0x000fea0003800000 */
[----:B0-----:R-:W0:Y:S01]  /*c760*/  @!P0 LDC.64 R58, c[0x0][0x2e8] ;  /* 0x0000ba00ff3a8b82 */ /* 0x001e220000000a00 */
[----:B------:R-:W-:Y:S01]  /*c770*/  IADD3 R49, P2, R90, R56, RZ ;  /* 0x000000385a317210 */ /* 0x000fe20007f5e0ff */
[----:B------:R-:W-:Y:S04]  /*c780*/  @!P1 LDS.128 R52, [R113+0x2d400] ;  /* 0x02d4000071349984 */ /* 0x000fe80000000c00 */
[----:B------:R-:W-:Y:S02]  /*c790*/  IMAD.X R48, R62, 0x1, R91, P2 ;  /* 0x000000013e307824 */ /* 0x000fe400010e065b */
[----:B------:R-:W2:Y:S01]  /*c7a0*/  @!P1 LDC.64 R60, c[0x0][0x2e8] ;  /* 0x0000ba00ff3c9b82 */ /* 0x000ea20000000a00 */
[----:B0-----:R-:W-:-:S04]  /*c7b0*/  @!P0 IADD3 R58, P2, P3, R49, R58, R40 ;  /* 0x0000003a313a8210 */ /* 0x001fc80007b5e028 */
[----:B------:R-:W-:Y:S02]  /*c7c0*/  @!P0 IADD3.X R59, R48, R59, R45, P2, P3 ;  /* 0x0000003b303b8210 */ /* 0x000fe400017e642d */
[----:B--2---:R-:W-:-:S04]  /*c7d0*/  @!P1 IADD3 R60, P2, P3, R44, R60, R49 ;  /* 0x0000003c2c3c9210 */ /* 0x004fc80007b5e031 */
[----:B------:R-:W-:Y:S02]  /*c7e0*/  @!P1 IADD3.X R61, R110, R61, R48, P2, P3 ;  /* 0x0000003d6e3d9210 */ /* 0x000fe400017e6430 */
[----:B------:R-:W0:Y:S04]  /*c7f0*/  @!P0 LDS.128 R48, [R113+0x29400] ;  /* 0x0294000071308984 */ /* 0x000e280000000c00 */
[----:B0-----:R2:W-:Y:S04]  /*c800*/  @!P0 STG.E.128 desc[UR42][R58.64], R48 ;  /* 0x000000303a008986 */ /* 0x0015e8000c101d2a */
[----:B------:R2:W-:Y:S02]  /*c810*/  @!P1 STG.E.128 desc[UR42][R60.64], R52 ;  /* 0x000000343c009986 */ /* 0x0005e4000c101d2a */
.L_x_419:
[----:B------:R-:W-:Y:S05]  /*c820*/  BSYNC B1 ;  /* 0x0000000000017941 */ /* 0x000fea0003800000 */
.L_x_418:
[----:B--2---:R-:W-:Y:S01]  /*c830*/  VIADD R48, R23, 0x40 ;  /* 0x0000004017307836 */ /* 0x004fe20000000000 */
[----:B------:R-:W-:Y:S04]  /*c840*/  BSSY B1, `(.L_x_420) ;  /* 0x000000f000017945 */ /* 0x000fe80003800000 */
[----:B------:R-:W-:-:S13]  /*c850*/  ISETP.GE.AND P2, PT, R48, R116, PT ;  /* 0x000000743000720c */ /* 0x000fda0003f46270 */
[----:B------:R-:W-:Y:S05]  /*c860*/  @P2 BRA `(.L_x_421) ;  /* 0x0000000000302947 */ /* 0x000fea0003800000 */
[----:B0-----:R-:W0:Y:S01]  /*c870*/  @!P0 LDC.64 R58, c[0x0][0x2e8] ;  /* 0x0000ba00ff3a8b82 */ /* 0x001e220000000a00 */
[----:B------:R-:W-:Y:S01]  /*c880*/  LEA R49, P2, R104, R56, 0x6 ;  /* 0x0000003868317211 */ /* 0x000fe200078430ff */
        /* <DEDUP_REMOVED lines=10> */
.L_x_421:
[----:B------:R-:W-:Y:S05]  /*c930*/  BSYNC B1 ;  /* 0x0000000000017941 */ /* 0x000fea0003800000 */
.L_x_420:
[----:B--2---:R-:W-:-:S05]  /*c940*/  VIADD R48, R23, 0x60 ;  /* 0x0000006017307836 */ /* 0x004fca0000000000 */
[----:B------:R-:W-:-:S13]  /*c950*/  ISETP.GE.AND P2, PT, R48, R116, PT ;  /* 0x000000743000720c */ /* 0x000fda0003f46270 */
[----:B------:R-:W-:Y:S05]  /*c960*/  @P2 BRA `(.L_x_389) ;  /* 0x0000000000402947 */ /* 0x000fea0003800000 */
[----:B------:R-:W2:Y:S01]  /*c970*/  LDC.64 R50, c[0x0][0x300] ;  /* 0x0000c000ff327b82 */ /* 0x000ea20000000a00 */
[----:B------:R-:W-:Y:S01]  /*c980*/  MOV R59, R62 ;  /* 0x0000003e003b7202 */ /* 0x000fe20000000f00 */
[----:B0-----:R-:W-:Y:S01]  /*c990*/  IMAD.MOV.U32 R58, RZ, RZ, R56 ;  /* 0x000000ffff3a7224 */ /* 0x001fe200078e0038 */
[----:B------:R-:W-:Y:S05]  /*c9a0*/  @!P1 LDS.128 R52, [R113+0x2f400] ;  /* 0x02f4000071349984 */ /* 0x000fea0000000c00 */
[----:B------:R-:W0:Y:S01]  /*c9b0*/  @!P0 LDC.64 R48, c[0x0][0x2e8] ;  /* 0x0000ba00ff308b82 */ /* 0x000e220000000a00 */
[----:B--2---:R-:W-:-:S04]  /*c9c0*/  IMAD.WIDE.U32 R58, R50, 0x60, R58 ;  /* 0x00000060323a7825 */ /* 0x004fc800078e003a */
[----:B------:R-:W-:-:S04]  /*c9d0*/  IMAD R51, R51, 0x60, RZ ;  /* 0x0000006033337824 */ /* 0x000fc800078e02ff */
[----:B------:R-:W-:Y:S01]  /*c9e0*/  IMAD.IADD R50, R59, 0x1, R51 ;  /* 0x000000013b327824 */ /* 0x000fe200078e0233 */
[----:B0-----:R-:W-:-:S04]  /*c9f0*/  @!P0 IADD3 R56, P2, P3, R58, R48, R40 ;  /* 0x000000303a388210 */ /* 0x001fc80007b5e028 */
[----:B------:R-:W-:Y:S02]  /*ca00*/  @!P0 IADD3.X R57, R50, R49, R45, P2, P3 ;  /* 0x0000003132398210 */ /* 0x000fe400017e642d */
[----:B------:R-:W0:Y:S02]  /*ca10*/  @!P1 LDC.64 R48, c[0x0][0x2e8] ;  /* 0x0000ba00ff309b82 */ /* 0x000e240000000a00 */
[----:B0-----:R-:W-:-:S04]  /*ca20*/  @!P1 IADD3 R58, P2, P3, R44, R48, R58 ;  /* 0x000000302c3a9210 */ /* 0x001fc80007b5e03a */
[----:B------:R-:W-:Y:S02]  /*ca30*/  @!P1 IADD3.X R59, R110, R49, R50, P2, P3 ;  /* 0x000000316e3b9210 */ /* 0x000fe400017e6432 */
[----:B------:R-:W0:Y:S04]  /*ca40*/  @!P0 LDS.128 R48, [R113+0x2b400] ;  /* 0x02b4000071308984 */ /* 0x000e280000000c00 */
[----:B0-----:R2:W-:Y:S04]  /*ca50*/  @!P0 STG.E.128 desc[UR42][R56.64], R48 ;  /* 0x0000003038008986 */ /* 0x0015e8000c101d2a */
[----:B------:R2:W-:Y:S02]  /*ca60*/  @!P1 STG.E.128 desc[UR42][R58.64], R52 ;  /* 0x000000343a009986 */ /* 0x0005e4000c101d2a */
.L_x_389:
[----:B------:R-:W-:Y:S05]  /*ca70*/  BSYNC B0 ;  /* 0x0000000000007941 */ /* 0x000fea0003800000 */
.L_x_351:
[----:B0-234-:R-:W0:Y:S01]  /*ca80*/  S2R R48, SR_TID.X ;  /* 0x0000000000307919 */ /* 0x01de220000002100 */
[----:B------:R-:W-:Y:S01]  /*ca90*/  @!PT LDS RZ, [RZ] ;  /* 0x00000000fffff984 */ /* 0x000fe20000000800 */
[----:B------:R-:W-:Y:S01]  /*caa0*/  @!PT LDS RZ, [RZ] ;  /* 0x00000000fffff984 */ /* 0x000fe20000000800 */
[----:B------:R-:W-:Y:S01]  /*cab0*/  @!PT LDS RZ, [RZ] ;  /* 0x00000000fffff984 */ /* 0x000fe20000000800 */
[----:B------:R-:W-:Y:S01]  /*cac0*/  @!PT LDS RZ, [RZ] ;  /* 0x00000000fffff984 */ /* 0x000fe20000000800 */
[----:B------:R2:W-:Y:S06]  /*cad0*/  MEMBAR.ALL.CTA ;  /* 0x0000000000007992 */ /* 0x0005ec0000008000 */
[----:B--2---:R-:W2:Y:S01]  /*cae0*/  FENCE.VIEW.ASYNC.S ;  /* 0x00000000000073c6 */ /* 0x004ea20000000000 */
[----:B------:R-:W-:Y:S05]  /*caf0*/  WARPSYNC.ALL ;  /* 0x0000000000007948 */ /* 0x000fea0003800000 */
[----:B------:R-:W-:Y:S01]  /*cb00*/  BSSY B0, `(.L_x_422) ;  /* 0x0000009000007945 */ /* 0x000fe20003800000 */
[----:B0-----:R-:W-:Y:S01]  /*cb10*/  LOP3.LUT R48, R48, 0x7f, RZ, 0xc0, !PT ;  /* 0x0000007f30307812 */ /* 0x001fe200078ec0ff */
[----:B--2---:R0:W-:Y:S03]  /*cb20*/  BAR.SYNC.DEFER_BLOCKING R124, 0x80 ;  /* 0x0002007c0000751d */ /* 0x0041e60000010000 */
[----:B------:R-:W-:-:S13]  /*cb30*/  ISETP.NE.AND P2, PT, R48, RZ, PT ;  /* 0x000000ff3000720c */ /* 0x000fda0003f45270 */
[----:B------:R-:W-:-:S05]  /*cb40*/  @!P2 VIADD R48, R112, 0x388a0 ;  /* 0x000388a07030a836 */ /* 0x000fca0000000000 */
[----:B------:R-:W-:-:S04]  /*cb50*/  @!P2 PRMT R48, RZ, 0x654, R48 ;  /* 0x00000654ff30a816 */ /* 0x000fc80000000030 */
[----:B------:R0:W-:Y:S01]  /*cb60*/  @!P2 SYNCS.ARRIVE.TRANS64.RED.A1T0 RZ, [R48+URZ], RZ ;  /* 0x000000ff30ffa9a7 */ /* 0x0001e2000810043f */
[----:B------:R-:W-:Y:S05]  /*cb70*/  @!P5 BRA `(.L_x_423) ;  /* 0x000000000004d947 */ /* 0x000fea0003800000 */
[----:B------:R-:W-:Y:S01]  /*cb80*/  BPT.TRAP 0x1 ;  /* 0x000000040000795c */ /* 0x000fe20000300000 */
.L_x_423:
[----:B------:R-:W-:Y:S05]  /*cb90*/  BSYNC B0 ;  /* 0x0000000000007941 */ /* 0x000fea0003800000 */
.L_x_422:
[----:B------:R-:W2:Y:S01]  /*cba0*/  SYNCS.PHASECHK.TRANS64.TRYWAIT P3, [R112+URZ+0x388b0], R126 ;  /* 0x0388b07e700075a7 */ /* 0x000ea2000806017f */
[----:B------:R-:W-:Y:S01]  /*cbb0*/  ULDC UR38, c[0x0][0x2f4] ;  /* 0x0000bd0000267ab9 */ /* 0x000fe20000000800 */
[----:B------:R-:W-:Y:S01]  /*cbc0*/  ULDC.64 UR44, c[0x0][0x328] ;  /* 0x0000ca00002c7ab9 */ /* 0x000fe20000000a00 */
[----:B------:R-:W-:Y:S01]  /*cbd0*/  ULDC.64 UR40, c[0x0][0x318] ;  /* 0x0000c60000287ab9 */ /* 0x000fe20000000a00 */
[----:B------:R-:W-:Y:S01]  /*cbe0*/  BSSY B0, `(.L_x_424) ;  /* 0x0000003000007945 */ /* 0x000fe20003800000 */
[----:B------:R-:W-:-:S03]  /*cbf0*/  IMAD.WIDE R52, R26, 0x80, R88 ;  /* 0x000000801a347825 */ /* 0x000fc600078e0258 */
[----:B--2---:R-:W-:Y:S05]  /*cc00*/  @!P3 BRA `(.L_x_425) ;  /* 0x000001e00084b947 */ /* 0x004fea0003800000 */
.L_x_674:
[----:B------:R-:W-:Y:S05]  /*cc10*/  BSYNC B0 ;  /* 0x0000000000007941 */ /* 0x000fea0003800000 */
.L_x_424:
[----:B------:R-:W-:Y:S01]  /*cc20*/  ISETP.GE.AND P3, PT, R23, R116, PT ;  /* 0x000000741700720c */ /* 0x000fe20003f66270 */
[----:B------:R-:W-:-:S12]  /*cc30*/  BSSY B0, `(.L_x_426) ;  /* 0x000000f000007945 */ /* 0x000fd80003800000 */
[----:B------:R-:W-:Y:S05]  /*cc40*/  @P3 BRA `(.L_x_427) ;  /* 0x0000000000343947 */ /* 0x000fea0003800000 */
[----:B0-----:R-:W-:Y:S02]  /*cc50*/  IMAD.MOV.U32 R48, RZ, RZ, R100 ;  /* 0x000000ffff307224 */ /* 0x001fe400078e0064 */
[----:B------:R-:W-:Y:S02]  /*cc60*/  IMAD.MOV.U32 R49, RZ, RZ, R111 ;  /* 0x000000ffff317224 */ /* 0x000fe400078e006f */
[----:B------:R-:W-:Y:S02]  /*cc70*/  IMAD R51, R53, UR44, RZ ;  /* 0x0000002c35337c24 */ /* 0x000fe4000f8e02ff */
[----:B------:R-:W-:-:S04]  /*cc80*/  IMAD.WIDE.U32 R48, R52, UR44, R48 ;  /* 0x0000002c34307c25 */ /* 0x000fc8000f8e0030 */
[----:B------:R-:W-:Y:S01]  /*cc90*/  IMAD R51, R52, UR45, R51 ;  /* 0x0000002d34337c24 */ /* 0x000fe2000f8e0233 */
[----:B------:R-:W-:-:S04]  /*cca0*/  IADD3 R54, P3, R48, UR40, RZ ;  /* 0x0000002830367c10 */ /* 0x000fc8000ff7e0ff */
[----:B------:R-:W-:Y:S02]  /*ccb0*/  IADD3.X R55, R49, UR41, R51, P3, !PT ;  /* 0x0000002931377c10 */ /* 0x000fe40009ffe433 */
[----:B------:R-:W-:-:S13]  /*ccc0*/  ISETP.GE.AND P3, PT, R16, UR38, PT ;  /* 0x0000002610007c0c */ /* 0x000fda000bf66270 */
[----:B------:R-:W0:Y:S04]  /*ccd0*/  @!P3 LDS.128 R48, [R113+0x10400] ;  /* 0x010400007130b984 */ /* 0x000e280000000c00 */
[----:B0-----:R-:W-:Y:S01]  /*cce0*/  @!P3 STG.E.128 desc[UR42][R54.64], R48 ;  /* 0x000000303600b986 */ /* 0x001fe2000c101d2a */
[----:B------:R-:W-:-:S13]  /*ccf0*/  ISETP.GE.AND P3, PT, R5, UR38, PT ;  /* 0x0000002605007c0c */ /* 0x000fda000bf66270 */
[----:B------:R-:W0:Y:S04]  /*cd00*/  @!P3 LDS.128 R48, [R113+0x14400] ;  /* 0x014400007130b984 */ /* 0x000e280000000c00 */
[----:B0-----:R3:W-:Y:S02]  /*cd10*/  @!P3 STG.E.128 desc[UR42][R54.64+0x80], R48 ;  /* 0x000080303600b986 */ /* 0x0017e4000c101d2a */
.L_x_427:
[----:B------:R-:W-:Y:S05]  /*cd20*/  BSYNC B0 ;  /* 0x0000000000007941 */ /* 0x000fea0003800000 */
.L_x_426:
[----:B0--3--:R-:W-:Y:S01]  /*cd30*/  VIADD R48, R23, 0x20 ;  /* 0x0000002017307836 */ /* 0x009fe20000000000 */
[----:B------:R-:W-:Y:S04]  /*cd40*/  BSSY B0, `(.L_x_428) ;  /* 0x0000012000007945 */ /* 0x000fe80003800000 */
[----:B------:R-:W-:-:S13]  /*cd50*/  ISETP.GE.AND P3, PT, R48, R116, PT ;  /* 0x000000743000720c */ /* 0x000fda0003f66270 */
[----:B------:R-:W-:Y:S05]  /*cd60*/  @P3 BRA `(.L_x_429) ;  /* 0x00000000003c3947 */ /* 0x000fea0003800000 */
[----:B------:R-:W-:Y:S01]  /*cd70*/  IADD3 R51, P3, R52, 0x20, RZ ;  /* 0x0000002034337810 */ /* 0x000fe20007f7e0ff */
[----:B------:R-:W-:Y:S02]  /*cd80*/  IMAD.MOV.U32 R48, RZ, RZ, R100 ;  /* 0x000000ffff307224 */ /* 0x000fe400078e0064 */
[----:B------:R-:W-:Y:S01]  /*cd90*/  IMAD.MOV.U32 R49, RZ, RZ, R111 ;  /* 0x000000ffff317224 */ /* 0x000fe200078e006f */
[----:B------:R-:W-:Y:S01]  /*cda0*/  IADD3.X R50, RZ, R53, RZ, P3, !PT ;  /* 0x00000035ff327210 */ /* 0x000fe20001ffe4ff */
[----:B------:R-:W-:-:S04]  /*cdb0*/  IMAD.WIDE.U32 R48, R51, UR44, R48 ;  /* 0x0000002c33307c25 */ /* 0x000fc8000f8e0030 */
[----:B------:R-:W-:Y:S01]  /*cdc0*/  IMAD R50, R50, UR44, RZ ;  /* 0x0000002c32327c24 */ /* 0x000fe2000f8e02ff */
[----:B------:R-:W-:-:S03]  /*cdd0*/  IADD3 R54, P3, R48, UR40, RZ ;  /* 0x0000002830367c10 */ /* 0x000fc6000ff7e0ff */
[----:B------:R-:W-:-:S05]  /*cde0*/  IMAD R51, R51, UR45, R50 ;  /* 0x0000002d33337c24 */ /* 0x000fca000f8e0232 */
[----:B------:R-:W-:Y:S02]  /*cdf0*/  IADD3.X R55, R49, UR41, R51, P3, !PT ;  /* 0x0000002931377c10 */ /* 0x000fe40009ffe433 */
[----:B------:R-:W-:-:S13]  /*ce00*/  ISETP.GE.AND P3, PT, R16, UR38, PT ;  /* 0x0000002610007c0c */ /* 0x000fda000bf66270 */
[----:B------:R-:W0:Y:S04]  /*ce10*/  @!P3 LDS.128 R48, [R113+0x11400] ;  /* 0x011400007130b984 */ /* 0x000e280000000c00 */
[----:B0-----:R-:W-:Y:S01]  /*ce20*/  @!P3 STG.E.128 desc[UR42][R54.64], R48 ;  /* 0x000000303600b986 */ /* 0x001fe2000c101d2a */
[----:B------:R-:W-:-:S13]  /*ce30*/  ISETP.GE.AND P3, PT, R5, UR38, PT ;  /* 0x0000002605007c0c */ /* 0x000fda000bf66270 */
[----:B------:R-:W0:Y:S04]  /*ce40*/  @!P3 LDS.128 R48, [R113+0x15400] ;  /* 0x015400007130b984 */ /* 0x000e280000000c00 */
[----:B0-----:R0:W-:Y:S02]  /*ce50*/  @!P3 STG.E.128 desc[UR42][R54.64+0x80], R48 ;  /* 0x000080303600b986 */ /* 0x0011e4000c101d2a */
.L_x_429:
[----:B------:R-:W-:Y:S05]  /*ce60*/  BSYNC B0 ;  /* 0x0000000000007941 */ /* 0x000fea0003800000 */
.L_x_428:
[----:B0-----:R-:W-:Y:S01]  /*ce70*/  VIADD R48, R23, 0x40 ;  /* 0x0000004017307836 */ /* 0x001fe20000000000 */
[----:B------:R-:W-:Y:S04]  /*ce80*/  BSSY B0, `(.L_x_430) ;  /* 0x0000012000007945 */ /* 0x000fe80003800000 */
[----:B------:R-:W-:-:S13]  /*ce90*/  ISETP.GE.AND P3, PT, R48, R116, PT ;  /* 0x000000743000720c */ /* 0x000fda0003f66270 */
[----:B------:R-:W-:Y:S05]  /*cea0*/  @P3 BRA `(.L_x_431) ;  /* 0x00000000003c3947 */ /* 0x000fea0003800000 */
[----:B------:R-:W-:Y:S01]  /*ceb0*/  IADD3 R51, P3, R52, 0x40, RZ ;  /* 0x0000004034337810 */ /* 0x000fe20007f7e0ff */
[----:B------:R-:W-:Y:S01]  /*cec0*/  IMAD.MOV.U32 R48, RZ, RZ, R100 ;  /* 0x000000ffff307224 */ /* 0x000fe200078e0064 */
[----:B------:R-:W-:-:S03]  /*ced0*/  MOV R49, R111 ;  /* 0x0000006f00317202 */ /* 0x000fc60000000f00 */
[----:B------:R-:W-:Y:S02]  /*cee0*/  IMAD.X R50, RZ, RZ, R53, P3 ;  /* 0x000000ffff327224 */ /* 0x000fe400018e0635 */
        /* <DEDUP_REMOVED lines=11> */
.L_x_431:
[----:B------:R-:W-:Y:S05]  /*cfa0*/  BSYNC B0 ;  /* 0x0000000000007941 */ /* 0x000fea0003800000 */
.L_x_430:
[----:B0-----:R-:W-:Y:S01]  /*cfb0*/  VIADD R48, R23, 0x60 ;  /* 0x0000006017307836 */ /* 0x001fe20000000000 */
[----:B------:R-:W-:Y:S04]  /*cfc0*/  BSSY B0, `(.L_x_432) ;  /* 0x0000012000007945 */ /* 0x000fe80003800000 */
[----:B------:R-:W-:-:S13]  /*cfd0*/  ISETP.GE.AND P3, PT, R48, R116, PT ;  /* 0x000000743000720c */ /* 0x000fda0003f66270 */
[----:B------:R-:W-:Y:S05]  /*cfe0*/  @P3 BRA `(.L_x_433) ;  /* 0x00000000003c3947 */ /* 0x000fea0003800000 */
[----:B------:R-:W-:Y:S01]  /*cff0*/  IADD3 R51, P3, R52, 0x60, RZ ;  /* 0x0000006034337810 */ /* 0x000fe20007f7e0ff */
[----:B------:R-:W-:Y:S02]  /*d000*/  IMAD.MOV.U32 R48, RZ, RZ, R100 ;  /* 0x000000ffff307224 */ /* 0x000fe400078e0064 */
[----:B------:R-:W-:Y:S02]  /*d010*/  IMAD.MOV.U32 R49, RZ, RZ, R111 ;  /* 0x000000ffff317224 */ /* 0x000fe400078e006f */
[----:B------:R-:W-:Y:S02]  /*d020*/  IMAD.X R52, RZ, RZ, R53, P3 ;  /* 0x000000ffff347224 */ /* 0x000fe400018e0635 */
[----:B------:R-:W-:-:S04]  /*d030*/  IMAD.WIDE.U32 R48, R51, UR44, R48 ;  /* 0x0000002c33307c25 */ /* 0x000fc8000f8e0030 */
[----:B------:R-:W-:-:S04]  /*d040*/  IMAD R52, R52, UR44, RZ ;  /* 0x0000002c34347c24 */ /* 0x000fc8000f8e02ff */
        /* <DEDUP_REMOVED lines=9> */
.L_x_433:
[----:B------:R-:W-:Y:S05]  /*d0e0*/  BSYNC B0 ;  /* 0x0000000000007941 */ /* 0x000fea0003800000 */
.L_x_432:
[----:B0-----:R-:W3:Y:S01]  /*d0f0*/  LDL R48, [R1+0x10] ;  /* 0x0000100001307983 */ /* 0x001ee20000100800 */
[----:B-12---:R-:W-:Y:S01]  /*d100*/  @!P2 VIADD R112, R112, 0x388c0 ;  /* 0x000388c07070a836 */ /* 0x006fe20000000000 */
[----:B------:R-:W-:Y:S01]  /*d110*/  IADD3 R232, R232, 0x1, RZ ;  /* 0x00000001e8e87810 */ /* 0x000fe20007ffe0ff */
[----:B------:R-:W-:Y:S01]  /*d120*/  @!PT LDS RZ, [RZ] ;  /* 0x00000000fffff984 */ /* 0x000fe20000000800 */
[----:B------:R-:W-:Y:S01]  /*d130*/  @!PT LDS RZ, [RZ] ;  /* 0x00000000fffff984 */ /* 0x000fe20000000800 */
[----:B------:R-:W-:Y:S01]  /*d140*/  @!PT LDS RZ, [RZ] ;  /* 0x00000000fffff984 */ /* 0x000fe20000000800 */
[----:B------:R-:W-:Y:S01]  /*d150*/  @!PT LDS RZ, [RZ] ;  /* 0x00000000fffff984 */ /* 0x000fe20000000800 */
[----:B------:R0:W-:Y:S06]  /*d160*/  MEMBAR.ALL.CTA ;  /* 0x0000000000007992 */ /* 0x0001ec0000008000 */
[----:B0-----:R-:W0:Y:S01]  /*d170*/  FENCE.VIEW.ASYNC.S ;  /* 0x00000000000073c6 */ /* 0x001e220000000000 */
[----:B------:R-:W-:Y:S01]  /*d180*/  @!P2 PRMT R112, RZ, 0x654, R112 ;  /* 0x00000654ff70a816 */ /* 0x000fe20000000070 */
[----:B0-----:R0:W-:Y:S06]  /*d190*/  BAR.SYNC.DEFER_BLOCKING R124, 0x80 ;  /* 0x0002007c0000751d */ /* 0x0011ec0000010000 */
[----:B------:R0:W-:Y:S01]  /*d1a0*/  @!P2 SYNCS.ARRIVE.TRANS64.RED.A1T0 RZ, [R112+URZ], RZ ;  /* 0x000000ff70ffa9a7 */ /* 0x0001e2000810043f */
[----:B------:R-:W-:-:S04]  /*d1b0*/  ISETP.NE.AND P2, PT, R232, 0x2, PT ;  /* 0x00000002e800780c */ /* 0x000fc80003f45270 */
[----:B------:R-:W-:Y:S02]  /*d1c0*/  SEL R49, RZ, 0x1, P2 ;  /* 0x00000001ff317807 */ /* 0x000fe40001000000 */
[----:B------:R-:W-:Y:S02]  /*d1d0*/  SEL R232, R232, RZ, P2 ;  /* 0x000000ffe8e87207 */ /* 0x000fe40001000000 */
[----:B------:R-:W-:Y:S02]  /*d1e0*/  LOP3.LUT R234, R234, R49, RZ, 0x3c, !PT ;  /* 0x00000031eaea7212 */ /* 0x000fe400078e3cff */
[----:B---3--:R-:W-:-:S13]  /*d1f0*/  LOP3.LUT P3, RZ, R48, 0x4, RZ, 0xc0, !PT ;  /* 0x0000000430ff7812 */ /* 0x008fda000786c0ff */
[----:B0-----:R-:W-:Y:S05]  /*d200*/  @P3 BRA `(.L_x_434) ;  /* 0xffffff5c00e83947 */ /* 0x001fea000383ffff */
[----:B------:R-:W0:Y:S01]  /*d210*/  S2R R48, SR_TID.X ;  /* 0x0000000000307919 */ /* 0x000e220000002100 */
[----:B------:R-:W-:Y:S02]  /*d220*/  PLOP3.LUT P0, PT, PT, PT, PT, 0x8, 0x0 ;  /* 0x000000000000781c */ /* 0x000fe40003f0e170 */
[----:B0-----:R-:W-:-:S04]  /*d230*/  SHF.R.U32.HI R48, RZ, 0x7, R48 ;  /* 0x00000007ff307819 */ /* 0x001fc80000011630 */
[----:B------:R-:W-:-:S13]  /*d240*/  ISETP.NE.AND P3, PT, R48, 0x1, PT ;  /* 0x000000013000780c */ /* 0x000fda0003f65270 */
[----:B------:R-:W-:Y:S06]  /*d250*/  @!P3 BAR.ARV 0x9, 0x100 ;  /* 0x024400000000bb1d */ /* 0x000fec0000002000 */
.L_x_346:
[----:B------:R-:W-:Y:S05]  /*d260*/  @P0 BRA `(.L_x_435) ;  /* 0x00000000000c0947 */ /* 0x000fea0003800000 */
[----:B------:R-:W1:Y:S01]  /*d270*/  FENCE.VIEW.ASYNC.G ;  /* 0x00000000000073c6 */ /* 0x000e620000000100 */
[----:B------:R-:W-:Y:S05]  /*d280*/  WARPSYNC.ALL ;  /* 0x0000000000007948 */ /* 0x000fea0003800000 */
[----:B-1----:R-:W-:Y:S06]  /*d290*/  BAR.ARV 0xc, 0x180 ;  /* 0x0306000000007b1d */ /* 0x002fec0000002000 */
.L_x_435:
[----:B------:R-:W2:Y:S01]  /*d2a0*/  LDL R0, [R1+0x10] ;  /* 0x0000100001007983 */ /* 0x000ea20000100800 */
[----:B------:R-:W-:Y:S01]  /*d2b0*/  ULDC.64 UR4, c[0x0][0x990] ;  /* 0x0002640000047ab9 */ /* 0x000fe20000000a00 */
[----:B------:R-:W-:Y:S02]  /*d2c0*/  ULDC.64 UR6, c[0x0][0x998] ;  /* 0x0002660000067ab9 */ /* 0x000fe40000000a00 */
[----:B------:R-:W3:Y:S04]  /*d2d0*/  LDL R10, [R1+0x7c] ;  /* 0x00007c00010a7983 */ /* 0x000ee80000100800 */
[----:B------:R-:W4:Y:S04]  /*d2e0*/  LDL R14, [R1+0x6c] ;  /* 0x00006c00010e7983 */ /* 0x000f280000100800 */
[----:B0-----:R-:W4:Y:S01]  /*d2f0*/  LDL R12, [R1+0x50] ;  /* 0x00005000010c7983 */ /* 0x001f220000100800 */
[----:B------:R-:W-:-:S02]  /*d300*/  ISETP.NE.U32.AND P0, PT, RZ, UR4, PT ;  /* 0x00000004ff007c0c */ /* 0x000fc4000bf05070 */
[----:B------:R-:W-:Y:S02]  /*d310*/  ISETP.NE.U32.AND P1, PT, RZ, UR6, PT ;  /* 0x00000006ff007c0c */ /* 0x000fe4000bf25070 */
[----:B------:R-:W-:Y:S02]  /*d320*/  ISETP.NE.AND.EX P0, PT, RZ, UR5, PT, P0 ;  /* 0x00000005ff007c0c */ /* 0x000fe4000bf05300 */
[----:B------:R-:W-:-:S11]  /*d330*/  ISETP.NE.AND.EX P1, PT, RZ, UR7, PT, P1 ;  /* 0x00000007ff007c0c */ /* 0x000fd6000bf25310 */
[----:B------:R-:W3:Y:S08]  /*d340*/  @P0 LDC.64 R6, c[0x0][0x9a8] ;  /* 0x00026a00ff060b82 */ /* 0x000ef00000000a00 */
[----:B------:R-:W0:Y:S08]  /*d350*/  @P1 LDC.64 R8, c[0x0][0x9b8] ;  /* 0x00026e00ff081b82 */ /* 0x000e300000000a00 */
[----:B------:R-:W1:Y:S08]  /*d360*/  @P0 LDC.64 R4, c[0x0][0x9b0] ;  /* 0x00026c00ff040b82 */ /* 0x000e700000000a00 */
[----:B------:R-:W1:Y:S01]  /*d370*/  @P1 LDC.64 R2, c[0x0][0x9c0] ;  /* 0x00027000ff021b82 */ /* 0x000e620000000a00 */
[----:B--2---:R-:W-:Y:S01]  /*d380*/  LOP3.LUT P4, RZ, R0, 0x8, RZ, 0xc0, !PT ;  /* 0x0000000800ff7812 */ /* 0x004fe2000788c0ff */
[----:B---3--:R-:W-:-:S02]  /*d390*/  @P0 IMAD R0, R10, R6, RZ ;  /* 0x000000060a000224 */ /* 0x008fc400078e02ff */
[----:B0-----:R-:W-:Y:S02]  /*d3a0*/  @P1 IMAD R10, R10, R8, RZ ;  /* 0x000000080a0a1224 */ /* 0x001fe400078e02ff */
[C---:B----4-:R-:W-:Y:S02]  /*d3b0*/  @P0 IMAD R11, R14.reuse, R7, R0 ;  /* 0x000000070e0b0224 */ /* 0x050fe400078e0200 */
[----:B------:R-:W-:-:S04]  /*d3c0*/  @P0 IMAD.WIDE.U32 R6, R14, R6, RZ ;  /* 0x000000060e060225 */ /* 0x000fc800078e00ff */
[C---:B------:R-:W-:Y:S02]  /*d3d0*/  @P1 IMAD R13, R14.reuse, R9, R10 ;  /* 0x000000090e0d1224 */ /* 0x040fe400078e020a */
[----:B------:R-:W-:-:S04]  /*d3e0*/  @P1 IMAD.WIDE.U32 R8, R14, R8, RZ ;  /* 0x000000080e081225 */ /* 0x000fc800078e00ff */
[----:B------:R-:W-:Y:S02]  /*d3f0*/  @P0 IMAD.IADD R7, R7, 0x1, R11 ;  /* 0x0000000107070824 */ /* 0x000fe400078e020b */
[----:B------:R-:W-:Y:S02]  /*d400*/  @P1 IMAD.IADD R9, R9, 0x1, R13 ;  /* 0x0000000109091824 */ /* 0x000fe400078e020d */
[----:B-1----:R-:W-:-:S04]  /*d410*/  @P0 IMAD.WIDE.U32 R6, R12, R4, R6 ;  /* 0x000000040c060225 */ /* 0x002fc800078e0006 */
[----:B------:R-:W-:Y:S01]  /*d420*/  @P1 IMAD.WIDE.U32 R8, R12, R2, R8 ;  /* 0x000000020c081225 */ /* 0x000fe200078e0008 */
[----:B------:R-:W-:Y:S01]  /*d430*/  @P0 LEA R2, P2, R6, UR4, 0x2 ;  /* 0x0000000406020c11 */ /* 0x000fe2000f8410ff */
[----:B------:R-:W-:Y:S02]  /*d440*/  ULDC UR4, c[0x0][0x988] ;  /* 0x0002620000047ab9 */ /* 0x000fe40000000800 */
[----:B------:R-:W-:Y:S01]  /*d450*/  @P0 IMAD R7, R12, R5, R7 ;  /* 0x000000050c070224 */ /* 0x000fe200078e0207 */
[----:B------:R-:W-:Y:S01]  /*d460*/  @P1 LEA R4, P3, R8, UR6, 0x2 ;  /* 0x0000000608041c11 */ /* 0x000fe2000f8610ff */
[----:B------:R-:W-:Y:S02]  /*d470*/  @P1 IMAD R5, R12, R3, R9 ;  /* 0x000000030c051224 */ /* 0x000fe400078e0209 */
[----:B------:R-:W-:Y:S01]  /*d480*/  IMAD.MOV.U32 R0, RZ, RZ, 0x3f800000 ;  /* 0x3f800000ff007424 */ /* 0x000fe200078e00ff */
[----:B------:R-:W-:Y:S01]  /*d490*/  @P0 LEA.HI.X R3, R6, UR5, R7, 0x2, P2 ;  /* 0x0000000506030c11 */ /* 0x000fe200090f1407 */
[----:B------:R-:W-:Y:S01]  /*d4a0*/  IMAD.MOV.U32 R7, RZ, RZ, 0x3f800000 ;  /* 0x3f800000ff077424 */ /* 0x000fe200078e00ff */
[----:B------:R-:W-:-:S05]  /*d4b0*/  @P1 LEA.HI.X R5, R8, UR7, R5, 0x2, P3 ;  /* 0x0000000708051c11 */ /* 0x000fca00098f1405 */
[----:B------:R-:W2:Y:S04]  /*d4c0*/  @P0 LDG.E R7, desc[UR42][R2.64] ;  /* 0x0000002a02070981 */ /* 0x000ea8000c1e1900 */
[----:B------:R-:W2:Y:S01]  /*d4d0*/  @P1 LDG.E R0, desc[UR42][R4.64] ;  /* 0x0000002a04001981 */ /* 0x000ea2000c1e1900 */
[----:B------:R-:W-:Y:S01]  /*d4e0*/  BSSY B0, `(.L_x_436) ;  /* 0x0000023000007945 */ /* 0x000fe20003800000 */
[----:B--2---:R-:W-:Y:S01]  /*d4f0*/  FMUL.FTZ R0, R7, R0 ;  /* 0x0000000007007220 */ /* 0x004fe20000410000 */
[----:B------:R-:W-:-:S03]  /*d500*/  IMAD.MOV.U32 R7, RZ, RZ, RZ ;  /* 0x000000ffff077224 */ /* 0x000fc600078e00ff */
[----:B------:R-:W-:Y:S01]  /*d510*/  FMUL.FTZ R2, R0, UR4 ;  /* 0x0000000400027c20 */ /* 0x000fe20008410000 */
[----:B------:R-:W-:Y:S06]  /*d520*/  @!P4 BRA `(.L_x_437) ;  /* 0x000000000078c947 */ /* 0x000fec0003800000 */
[----:B------:R-:W2:Y:S01]  /*d530*/  LDL R12, [R1+0x70] ;  /* 0x00007000010c7983 */ /* 0x000ea20000100800 */
[----:B------:R-:W-:Y:S01]  /*d540*/  ULDC UR4, c[0x0][0x9f0] ;  /* 0x00027c0000047ab9 */ /* 0x000fe20000000800 */
[----:B--2---:R-:W-:-:S04]  /*d550*/  ISETP.NE.AND P0, PT, R12, RZ, PT ;  /* 0x000000ff0c00720c */ /* 0x004fc80003f05270 */
[----:B------:R-:W-:-:S04]  /*d560*/  SEL R9, R12, UR4, P0 ;  /* 0x000000040c097c07 */ /* 0x000fc80008000000 */
        /* <DEDUP_REMOVED lines=8> */
[----:B0-----:R-:W-:Y:S01]  /*d5f0*/  IADD3 R4, R3, 0xffffffe, RZ ;  /* 0x0ffffffe03047810 */ /* 0x001fe20007ffe0ff */
[----:B------:R-:W-:-:S05]  /*d600*/  IMAD.MOV R3, RZ, RZ, -R10 ;  /* 0x000000ffff037224 */ /* 0x000fca00078e0a0a */
[----:B------:R0:W1:Y:S02]  /*d610*/  F2I.FTZ.U32.TRUNC.NTZ R5, R4 ;  /* 0x0000000400057305 */ /* 0x000064000021f000 */
[----:B0-----:R-:W-:Y:S02]  /*d620*/  IMAD.MOV.U32 R4, RZ, RZ, RZ ;  /* 0x000000ffff047224 */ /* 0x001fe400078e00ff */
        /* <DEDUP_REMOVED lines=10> */
[----:B------:R-:W-:-:S05]  /*d6d0*/  @P0 IADD3 R5, R5, 0x1, RZ ;  /* 0x0000000105050810 */ /* 0x000fca0007ffe0ff */
[----:B------:R-:W-:Y:S01]  /*d6e0*/  @!P2 IMAD.MOV R5, RZ, RZ, -R5 ;  /* 0x000000ffff05a224 */ /* 0x000fe200078e0a05 */
[----:B------:R-:W-:-:S05]  /*d6f0*/  @!P1 LOP3.LUT R5, RZ, R9, RZ, 0x33, !PT ;  /* 0x00000009ff059212 */ /* 0x000fca00078e33ff */
[----:B------:R-:W-:-:S07]  /*d700*/  IMAD.MOV.U32 R7, RZ, RZ, R5 ;  /* 0x000000ffff077224 */ /* 0x000fce00078e0005 */
.L_x_437:
[----:B------:R-:W-:Y:S05]  /*d710*/  BSYNC B0 ;  /* 0x0000000000007941 */ /* 0x000fea0003800000 */
.L_x_436:
[----:B------:R-:W2:Y:S01]  /*d720*/  LDL R0, [R1+0x8c] ;  /* 0x00008c0001007983 */ /* 0x000ea20000100800 */
[----:B------:R-:W-:Y:S01]  /*d730*/  PLOP3.LUT P0, PT, PT, PT, PT, 0x80, 0x0 ;  /* 0x000000000000781c */ /* 0x000fe20003f0f070 */
[----:B------:R-:W-:Y:S01]  /*d740*/  IMAD.MOV.U32 R3, RZ, RZ, RZ ;  /* 0x000000ffff037224 */ /* 0x000fe200078e00ff */
[----:B------:R-:W-:Y:S01]  /*d750*/  CS2R R170, SRZ ;  /* 0x0000000000aa7805 */ /* 0x000fe2000001ff00 */
[----:B------:R-:W-:Y:S01]  /*d760*/  IMAD.MOV.U32 R172, RZ, RZ, RZ ;  /* 0x000000ffffac7224 */ /* 0x000fe200078e00ff */
        /* <DEDUP_REMOVED lines=15> */
[----:B------:R-:W-:Y:S01]  /*d860*/  CS2R R140, SRZ ;  /* 0x00000000008c7805 */ /* 0x000fe2000001ff00 */
[----:B------:R-:W-:Y:S01]  /*d870*/  IMAD.MOV.U32 R25, RZ, RZ, RZ ;  /* 0x000000ffff197224 */ /* 0x000fe200078e00ff */
        /* <DEDUP_REMOVED lines=46> */
[----:B------:R-:W-:Y:S01]  /*db60*/  CS2R R150, SRZ ;  /* 0x0000000000967805 */ /* 0x000fe2000001ff00 */
[----:B--2---:R-:W-:Y:S01]  /*db70*/  IMAD R4, R0, R7, RZ ;  /* 0x0000000700047224 */ /* 0x004fe200078e02ff */
[----:B------:R-:W-:-:S04]  /*db80*/  MOV R0, RZ ;  /* 0x000000ff00007202 */ /* 0x000fc80000000f00 */
[----:B------:R0:W-:Y:S01]  /*db90*/  STL [R1+0x14], R4 ;  /* 0x0000140401007387 */ /* 0x0001e20000100800 */
[----:B------:R-:W-:Y:S02]  /*dba0*/  VIADDMNMX R118, R4, R7, R118, PT ;  /* 0x0000000704767246 */ /* 0x000fe40003800176 */
[----:B------:R-:W-:Y:S02]  /*dbb0*/  CS2R R6, SRZ ;  /* 0x0000000000067805 */ /* 0x000fe4000001ff00 */
[----:B------:R-:W-:-:S13]  /*dbc0*/  ISETP.GT.AND P1, PT, R118, R4, PT ;  /* 0x000000047600720c */ /* 0x000fda0003f24270 */
[----:B0-----:R-:W-:Y:S05]  /*dbd0*/  @!P1 BRA `(.L_x_438) ;  /* 0x000000d800709947 */ /* 0x001fea0003800000 */
[----:B------:R-:W0:Y:S01]  /*dbe0*/  S2R R4, SR_TID.X ;  /* 0x0000000000047919 */ /* 0x000e220000002100 */
[----:B------:R-:W-:Y:S01]  /*dbf0*/  UMOV UR4, 0xffffffff ;  /* 0xffffffff00047882 */ /* 0x000fe20000000000 */
[----:B------:R-:W-:Y:S01]  /*dc00*/  IADD3 R0, R22, 0x20400, RZ ;  /* 0x0002040016007810 */ /* 0x000fe20007ffe0ff */
[----:B0-----:R-:W-:-:S05]  /*dc10*/  VIADD R33, R4, 0xffffff80 ;  /* 0xffffff8004217836 */ /* 0x001fca0000000000 */
[----:B------:R-:W-:-:S04]  /*dc20*/  SHF.R.S32.HI R32, RZ, 0x1f, R33 ;  /* 0x0000001fff207819 */ /* 0x000fc80000011421 */
[----:B------:R-:W-:-:S04]  /*dc30*/  LEA.HI R13, R32, R33, RZ, 0x7 ;  /* 0x00000021200d7211 */ /* 0x000fc800078f38ff */
[----:B------:R-:W-:Y:S01]  /*dc40*/  SHF.R.S32.HI R13, RZ, 0x7, R13 ;  /* 0x00000007ff0d7819 */ /* 0x000fe2000001140d */
[----:B------:R-:W-:Y:S06]  /*dc50*/  BRA.DIV UR4, `(.L_x_439) ;  /* 0x000001d204847947 */ /* 0x000fec000b800000 */
[----:B------:R-:W0:Y:S04]  /*dc60*/  SHFL.IDX PT, R3, R13, RZ, 0x1f ;  /* 0x00001fff0d037589 */ /* 0x000e2800000e0000 */
[----:B0-----:R0:W-:Y:S02]  /*dc70*/  STL [R1+0x30], R3 ;  /* 0x0000300301007387 */ /* 0x0011e40000100800 */
.L_x_677:
[----:B------:R-:W0:Y:S01]  /*dc80*/  LDL R4, [R1+0x30] ;  /* 0x0000300001047983 */ /* 0x000e220000100800 */
[----:B------:R-:W-:Y:S01]  /*dc90*/  LOP3.LUT P0, RZ, R0, 0x3ff, RZ, 0xc0, !PT ;  /* 0x000003ff00ff7812 */ /* 0x000fe2000780c0ff */
[----:B------:R-:W-:Y:S03]  /*dca0*/  BSSY B6, `(.L_x_440) ;  /* 0x0000019000067945 */ /* 0x000fe60003800000 */
[----:B------:R-:W-:Y:S02]  /*dcb0*/  P2R R26, PR, RZ, 0x1 ;  /* 0x00000001ff1a7803 */ /* 0x000fe40000000000 */
[----:B0-----:R-:W-:-:S04]  /*dcc0*/  LEA.HI R3, R4, R4, RZ, 0x1 ;  /* 0x0000000404037211 */ /* 0x001fc800078f08ff */
[----:B------:R-:W-:-:S05]  /*dcd0*/  LOP3.LUT R3, R3, 0x1e, RZ, 0xc0, !PT ;  /* 0x0000001e03037812 */ /* 0x000fca00078ec0ff */
[----:B------:R-:W-:-:S04]  /*dce0*/  IMAD.IADD R3, R4, 0x1, -R3 ;  /* 0x0000000104037824 */ /* 0x000fc800078e0a03 */
[----:B------:R-:W-:-:S05]  /*dcf0*/  IMAD R3, R3, 0x2000, R0 ;  /* 0x0000200003037824 */ /* 0x000fca00078e0200 */
[----:B------:R-:W-:-:S04]  /*dd00*/  SHF.R.U32.HI R3, RZ, 0x4, R3 ;  /* 0x00000004ff037819 */ /* 0x000fc80000011603 */
[----:B------:R-:W-:Y:S01]  /*dd10*/  LOP3.LUT R25, R3, 0x3fff, RZ, 0xc0, !PT ;  /* 0x00003fff03197812 */ /* 0x000fe200078ec0ff */
[----:B------:R-:W-:Y:S06]  /*dd20*/  @!P0 BRA `(.L_x_441) ;  /* 0x0000000000408947 */ /* 0x000fec0003800000 */
[----:B-1----:R-:W-:Y:S01]  /*dd30*/  MOV R14, 0x0 ;  /* 0x00000000000e7802 */ /* 0x002fe20000000f00 */
[----:B------:R-:W-:Y:S01]  /*dd40*/  ULDC.64 UR4, c[0x4][0x198] ;  /* 0x0100660000047ab9 */ /* 0x000fe20000000a00 */
[----:B------:R-:W-:Y:S01]  /*dd50*/  ULDC.64 UR6, c[0x4][0x1a0] ;  /* 0x0100680000067ab9 */ /* 0x000fe20000000a00 */
[----:B------:R-:W-:Y:S01]  /*dd60*/  IMAD.U32 R4, RZ, RZ, UR4 ;  /* 0x00000004ff047e24 */ /* 0x000fe2000f8e00ff */
[----:B------:R-:W-:Y:S01]  /*dd70*/  MOV R7, UR7 ;  /* 0x0000000700077c02 */ /* 0x000fe20008000f00 */
[----:B------:R-:W-:Y:S01]  /*dd80*/  IMAD.U32 R5, RZ, RZ, UR5 ;  /* 0x00000005ff057e24 */ /* 0x000fe2000f8e00ff */
[----:B------:R-:W0:Y:S01]  /*dd90*/  LDC.64 R14, c[0x4][R14] ;  /* 0x010000000e0e7b82 */ /* 0x000e220000000a00 */
[----:B------:R-:W-:Y:S01]  /*dda0*/  ULDC.64 UR4, c[0x4][0x98] ;  /* 0x0100260000047ab9 */ /* 0x000fe20000000a00 */
[----:B------:R-:W-:Y:S02]  /*ddb0*/  IMAD.U32 R6, RZ, RZ, UR6 ;  /* 0x00000006ff067e24 */ /* 0x000fe4000f8e00ff */
[----:B------:R-:W-:-:S02]  /*ddc0*/  IMAD.U32 R10, RZ, RZ, UR4 ;  /* 0x00000004ff0a7e24 */ /* 0x000fc4000f8e00ff */
[----:B------:R-:W-:Y:S02]  /*ddd0*/  IMAD.U32 R11, RZ, RZ, UR5 ;  /* 0x00000005ff0b7e24 */ /* 0x000fe4000f8e00ff */
[----:B------:R-:W-:Y:S02]  /*dde0*/  IMAD.MOV.U32 R8, RZ, RZ, 0x70 ;  /* 0x00000070ff087424 */ /* 0x000fe400078e00ff */
[----:B------:R-:W-:Y:S02]  /*ddf0*/  IMAD.MOV.U32 R12, RZ, RZ, 0x1 ;  /* 0x00000001ff0c7424 */ /* 0x000fe400078e00ff */
[----:B------:R-:W-:-:S07]  /*de00*/  IMAD.MOV.U32 R13, RZ, RZ, RZ ;  /* 0x000000ffff0d7224 */ /* 0x000fce00078e00ff */
[----:B------:R-:W-:-:S07]  /*de10*/  LEPC R20, `(.L_x_441) ;  /* 0x000000001014794e */ /* 0x000fce0000000000 */
[----:B0----5:R-:W-:Y:S05]  /*de20*/  CALL.ABS.NOINC R14 ;  /* 0x000000000e007343 */ /* 0x021fea0003c00000 */
.L_x_441:
[----:B------:R-:W-:Y:S05]  /*de30*/  BSYNC B6 ;  /* 0x0000000000067941 */ /* 0x000fea0003800000 */
.L_x_440:
[----:B------:R-:W-:Y:S02]  /*de40*/  ULDC UR4, c[0x0][0x3f4] ;  /* 0x0000fd0000047ab9 */ /* 0x000fe40000000800 */
[----:B------:R-:W-:-:S13]  /*de50*/  ISETP.LT.AND P0, PT, RZ, UR4, PT ;  /* 0x00000004ff007c0c */ /* 0x000fda000bf01270 */
[----:B------:R-:W-:Y:S05]  /*de60*/  @P0 BRA `(.L_x_442) ;  /* 0x0000000000400947 */ /* 0x000fea0003800000 */
[----:B------:R-:W-:-:S04]  /*de70*/  ULEA.HI UR4, UR39, UR39, URZ, 0x1 ;  /* 0x0000002727047291 */ /* 0x000fc8000f8f083f */
[----:B------:R-:W-:-:S04]  /*de80*/  ULOP3.LUT UR4, UR4, 0xfffffffe, URZ, 0xc0, !UPT ;  /* 0xfffffffe04047892 */ /* 0x000fc8000f8ec03f */
[----:B------:R-:W-:-:S06]  /*de90*/  UIADD3 UR4, UR39, -UR4, URZ ;  /* 0x8000000427047290 */ /* 0x000fcc000fffe03f */
[----:B------:R-:W-:-:S04]  /*dea0*/  MOV R3, UR4 ;  /* 0x0000000400037c02 */ /* 0x000fc80008000f00 */
[----:B------:R-:W-:-:S04]  /*deb0*/  SHF.L.U32 R3, R3, 0x1f, RZ ;  /* 0x0000001f03037819 */ /* 0x000fc800000006ff */
[----:B------:R0:W2:Y:S03]  /*dec0*/  SYNCS.PHASECHK.TRANS64.TRYWAIT P0, [R22+URZ+0x38800], R3 ;  /* 0x03880003160075a7 */ /* 0x0000a6000800017f */
[----:B--2---:R-:W-:Y:S05]  /*ded0*/  @!P0 NANOSLEEP.SYNCS 0x989680 ;  /* 0x009896800000895d */ /* 0x004fea0003900000 */
[----:B------:R-:W2:Y:S01]  /*dee0*/  @!P0 SYNCS.PHASECHK.TRANS64 P0, [R22+URZ+0x38800], R3 ;  /* 0x03880003160085a7 */ /* 0x000ea2000800007f */
[----:B------:R-:W-:Y:S04]  /*def0*/  BSSY B0, `(.L_x_443) ;  /* 0x0000006000007945 */ /* 0x000fe80003800000 */
[----:B--2---:R-:W-:Y:S05]  /*df00*/  @P0 BRA `(.L_x_444) ;  /* 0x0000000000100947 */ /* 0x004fea0003800000 */
.L_x_445:
[----:B--2---:R2:W3:Y:S02]  /*df10*/  SYNCS.PHASECHK.TRANS64.TRYWAIT P0, [R22+URZ+0x38800], R3 ;  /* 0x03880003160075a7 */ /* 0x0044e4000800017f */
[----:B---3--:R-:W-:Y:S05]  /*df20*/  @!P0 NANOSLEEP.SYNCS 0x989680 ;  /* 0x009896800000895d */ /* 0x008fea0003900000 */
[----:B------:R-:W3:Y:S02]  /*df30*/  @!P0 SYNCS.PHASECHK.TRANS64 P0, [R22+URZ+0x38800], R3 ;  /* 0x03880003160085a7 */ /* 0x000ee4000800007f */
[----:B---3--:R-:W-:Y:S05]  /*df40*/  @!P0 BRA `(.L_x_445) ;  /* 0xfffffffc00f08947 */ /* 0x008fea000383ffff */
.L_x_444:
[----:B------:R-:W-:Y:S05]  /*df50*/  BSYNC B0 ;  /* 0x0000000000007941 */ /* 0x000fea0003800000 */
.L_x_443:
[----:B------:R-:W-:Y:S05]  /*df60*/  BRA `(.L_x_446) ;  /* 0x0000007000b07947 */ /* 0x000fea0003800000 */
.L_x_442:
[----:B------:R-:W-:Y:S01]  /*df70*/  ISETP.NE.AND P0, PT, R26, RZ, PT ;  /* 0x000000ff1a00720c */ /* 0x000fe20003f05270 */
[----:B------:R-:W0:Y:S01]  /*df80*/  LDC.64 R30, c[0x0][0x400] ;  /* 0x00010000ff1e7b82 */ /* 0x000e220000000a00 */
[----:B-----5:R-:W-:Y:S01]  /*df90*/  SHF.R.S32.HI R0, RZ, 0x1f, R24 ;  /* 0x0000001fff007819 */ /* 0x020fe20000011418 */
[----:B------:R-:W-:Y:S01]  /*dfa0*/  ULDC.64 UR4, c[0x0][0x3f8] ;  /* 0x0000fe0000047ab9 */ /* 0x000fe20000000a00 */
[----:B------:R-:W-:Y:S01]  /*dfb0*/  ULDC.64 UR6, c[0x0][0x408] ;  /* 0x0001020000067ab9 */ /* 0x000fe20000000a00 */
[----:B------:R-:W-:Y:S02]  /*dfc0*/  BSSY B6, `(.L_x_447) ;  /* 0x000001b000067945 */ /* 0x000fe40003800000 */
[C---:B------:R-:W-:Y:S02]  /*dfd0*/  IMAD R3, R0.reuse, UR4, RZ ;  /* 0x0000000400037c24 */ /* 0x040fe4000f8e02ff */
[----:B------:R-:W2:Y:S01]  /*dfe0*/  LDC.64 R26, c[0x0][0x3e8] ;  /* 0x0000fa00ff1a7b82 */ /* 0x000ea20000000a00 */
[----:B------:R-:W-:-:S02]  /*dff0*/  IMAD R5, R0, UR6, RZ ;  /* 0x0000000600057c24 */ /* 0x000fc4000f8e02ff */
[C---:B------:R-:W-:Y:S02]  /*e000*/  IMAD R3, R24.reuse, UR5, R3 ;  /* 0x0000000518037c24 */ /* 0x040fe4000f8e0203 */
[C---:B------:R-:W-:Y:S02]  /*e010*/  IMAD R5, R24.reuse, UR7, R5 ;  /* 0x0000000718057c24 */ /* 0x040fe4000f8e0205 */
[----:B0-----:R-:W-:-:S04]  /*e020*/  IMAD.WIDE.U32 R30, R24, UR6, R30 ;  /* 0x00000006181e7c25 */ /* 0x001fc8000f8e001e */
[----:B------:R-:W-:Y:S02]  /*e030*/  IMAD.IADD R28, R5, 0x1, R31 ;  /* 0x00000001051c7824 */ /* 0x000fe400078e021f */
[----:B--2---:R-:W-:-:S04]  /*e040*/  IMAD.WIDE.U32 R26, R24, UR4, R26 ;  /* 0x00000004181a7c25 */ /* 0x004fc8000f8e001a */
[----:B------:R-:W-:Y:S01]  /*e050*/  IMAD.IADD R24, R3, 0x1, R27 ;  /* 0x0000000103187824 */ /* 0x000fe200078e021b */
        /* <DEDUP_REMOVED lines=16> */
[----:B0-----:R-:W-:Y:S05]  /*e160*/  CALL.ABS.NOINC R14 ;  /* 0x000000000e007343 */ /* 0x001fea0003c00000 */
.L_x_448:
[----:B------:R-:W-:Y:S05]  /*e170*/  BSYNC B6 ;  /* 0x0000000000067941 */ /* 0x000fea0003800000 */
.L_x_447:
[----:B------:R-:W-:Y:S01]  /*e180*/  ULDC.U8 UR4, c[0x0][0x410] ;  /* 0x0001040000047ab9 */ /* 0x000fe20000000000 */
[----:B------:R-:W-:Y:S01]  /*e190*/  BSSY B0, `(.L_x_449) ;  /* 0x0000701000007945 */ /* 0x000fe20003800000 */
[----:B------:R-:W-:Y:S02]  /*e1a0*/  ISETP.NE.AND P0, PT, RZ, UR4, PT ;  /* 0x00000004ff007c0c */ /* 0x000fe4000bf05270 */
[----:B------:R-:W-:-:S11]  /*e1b0*/  LEA R0, R29, R23, 0x7 ;  /* 0x000000171d007211 */ /* 0x000fd600078e38ff */
[----:B------:R-:W-:Y:S05]  /*e1c0*/  @!P0 BRA `(.L_x_450) ;  /* 0x00000034009c8947 */ /* 0x000fea0003800000 */
[----:B------:R-:W-:-:S03]  /*e1d0*/  UMOV UR4, 0xffffffff ;  /* 0xffffffff00047882 */ /* 0x000fc60000000000 */
[----:B------:R-:W-:Y:S05]  /*e1e0*/  BRA.DIV UR4, `(.L_x_451) ;  /* 0x000001ce04487947 */ /* 0x000fea000b800000 */
[----:B------:R-:W0:Y:S04]  /*e1f0*/  SHFL.IDX PT, R26, R26, RZ, 0x181f ;  /* 0x00181fff1a1a7589 */ /* 0x000e2800000e0000 */
[----:B------:R2:W3:Y:S04]  /*e200*/  SHFL.IDX PT, R20, R30, RZ, 0x181f ;  /* 0x00181fff1e147589 */ /* 0x0004e800000e0000 */
[----:B------:R2:W4:Y:S04]  /*e210*/  SHFL.IDX PT, R3, R24, RZ, 0x181f ;  /* 0x00181fff18037589 */ /* 0x00052800000e0000 */
[----:B------:R2:W0:Y:S02]  /*e220*/  SHFL.IDX PT, R27, R28, RZ, 0x181f ;  /* 0x00181fff1c1b7589 */ /* 0x00042400000e0000 */
.L_x_683:
[----:B------:R-:W-:Y:S01]  /*e230*/  ULDC UR4, c[0x0][0x448] ;  /* 0x0001120000047ab9 */ /* 0x000fe20000000800 */
[----:B------:R-:W-:Y:S01]  /*e240*/  BSSY B1, `(.L_x_452) ;  /* 0x000001a000017945 */ /* 0x000fe20003800000 */
[----:B------:R-:W-:Y:S01]  /*e250*/  IMAD R119, R119, UR4, RZ ;  /* 0x0000000477777c24 */ /* 0x000fe2000f8e02ff */
[----:B------:R-:W-:Y:S02]  /*e260*/  CS2R R4, SRZ ;  /* 0x0000000000047805 */ /* 0x000fe4000001ff00 */
[----:B------:R-:W-:Y:S02]  /*e270*/  CS2R R6, SRZ ;  /* 0x0000000000067805 */ /* 0x000fe4000001ff00 */
[----:B------:R-:W-:Y:S02]  /*e280*/  CS2R R8, SRZ ;  /* 0x0000000000087805 */ /* 0x000fe4000001ff00 */
[----:B------:R-:W-:Y:S02]  /*e290*/  CS2R R10, SRZ ;  /* 0x00000000000a7805 */ /* 0x000fe4000001ff00 */
[----:B------:R-:W-:-:S13]  /*e2a0*/  ISETP.GE.AND P0, PT, R0, R119, PT ;  /* 0x000000770000720c */ /* 0x000fda0003f06270 */
[----:B------:R-:W-:Y:S05]  /*e2b0*/  @P0 BRA `(.L_x_453) ;  /* 0x0000000000480947 */ /* 0x000fea0003800000 */
[----:B------:R-:W-:Y:S01]  /*e2c0*/  ULDC UR4, c[0x0][0x3f4] ;  /* 0x0000fd0000047ab9 */ /* 0x000fe20000000800 */
[----:B------:R-:W-:Y:S02]  /*e2d0*/  SHF.R.S32.HI R0, RZ, 0x1f, R233 ;  /* 0x0000001fff007819 */ /* 0x000fe400000114e9 */
[----:B------:R-:W-:Y:S02]  /*e2e0*/  ISETP.GE.AND P4, PT, R18, UR4, PT ;  /* 0x0000000412007c0c */ /* 0x000fe4000bf86270 */
[----:B------:R-:W-:-:S11]  /*e2f0*/  ISETP.GE.AND P5, PT, R233, UR4, PT ;  /* 0x00000004e9007c0c */ /* 0x000fd6000bfa6270 */
[C---:B0-----:R-:W-:Y:S02]  /*e300*/  @!P4 IADD3 R4, P0, R18.reuse, R26, RZ ;  /* 0x0000001a1204c210 */ /* 0x041fe40007f1e0ff */
[----:B-1-3--:R-:W-:Y:S02]  /*e310*/  @!P4 IADD3 R14, P1, R18, R20, RZ ;  /* 0x00000014120ec210 */ /* 0x00afe40007f3e0ff */
[----:B------:R-:W-:Y:S01]  /*e320*/  @!P5 IADD3 R12, P2, R233, R26, RZ ;  /* 0x0000001ae90cd210 */ /* 0x000fe20007f5e0ff */
[--C-:B----4-:R-:W-:Y:S01]  /*e330*/  @!P4 IMAD.X R5, R3, 0x1, R19.reuse, P0 ;  /* 0x000000010305c824 */ /* 0x110fe200000e0613 */
[----:B------:R-:W-:Y:S02]  /*e340*/  @!P5 IADD3 R20, P3, R233, R20, RZ ;  /* 0x00000014e914d210 */ /* 0x000fe40007f7e0ff */
[----:B------:R-:W-:Y:S01]  /*e350*/  CS2R R8, SRZ ;  /* 0x0000000000087805 */ /* 0x000fe2000001ff00 */
[----:B------:R-:W-:Y:S01]  /*e360*/  @!P4 IMAD.X R15, R27, 0x1, R19, P1 ;  /* 0x000000011b0fc824 */ /* 0x000fe200008e0613 */
[----:B------:R0:W5:Y:S01]  /*e370*/  @!P4 LD.E.64 R6, desc[UR42][R4.64] ;  /* 0x0000002a0406c980 */ /* 0x000162000c101b00 */
[----:B------:R-:W-:-:S02]  /*e380*/  @!P5 IMAD.X R13, R3, 0x1, R0, P2 ;  /* 0x00000001030dd824 */ /* 0x000fc400010e0600 */
[----:B------:R-:W-:Y:S01]  /*e390*/  @!P5 IMAD.X R21, R27, 0x1, R0, P3 ;  /* 0x000000011b15d824 */ /* 0x000fe200018e0600 */
[----:B------:R1:W5:Y:S04]  /*e3a0*/  @!P4 LD.E.64 R10, desc[UR42][R14.64] ;  /* 0x0000002a0e0ac980 */ /* 0x000368000c101b00 */
[----:B------:R1:W5:Y:S01]  /*e3b0*/  @!P5 LD.E.64 R8, desc[UR42][R20.64] ;  /* 0x0000002a1408d980 */ /* 0x000362000c101b00 */
[----:B0-----:R-:W-:-:S06]  /*e3c0*/  CS2R R4, SRZ ;  /* 0x0000000000047805 */ /* 0x001fcc000001ff00 */
[----:B------:R1:W5:Y:S02]  /*e3d0*/  @!P5 LD.E.64 R4, desc[UR42][R12.64] ;  /* 0x0000002a0c04d980 */ /* 0x000364000c101b00 */
.L_x_453:
[----:B------:R-:W-:Y:S05]  /*e3e0*/  BSYNC B1 ;  /* 0x0000000000017941 */ /* 0x000fea0003800000 */
.L_x_452:
[----:B------:R-:W-:Y:S01]  /*e3f0*/  ULEA.HI UR4, UR39, UR39, URZ, 0x1 ;  /* 0x0000002727047291 */ /* 0x000fe2000f8f083f */
[----:B-----5:R-:W-:Y:S01]  /*e400*/  SHF.R.U32.HI R0, RZ, 0x8, R6 ;  /* 0x00000008ff007819 */ /* 0x020fe20000011606 */
[----:B0-----:R-:W-:Y:S01]  /*e410*/  IMAD R26, R29, -0x80, R119 ;  /* 0xffffff801d1a7824 */ /* 0x001fe200078e0277 */
[----:B-1----:R-:W-:Y:S01]  /*e420*/  SHF.R.U32.HI R15, RZ, 0x8, R7 ;  /* 0x00000008ff0f7819 */ /* 0x002fe20000011607 */
[----:B------:R-:W-:Y:S01]  /*e430*/  ULOP3.LUT UR4, UR4, 0xfffffffe, URZ, 0xc0, !UPT ;  /* 0xfffffffe04047892 */ /* 0x000fe2000f8ec03f */
[----:B----4-:R-:W-:Y:S01]  /*e440*/  LOP3.LUT R3, R6, 0xff, RZ, 0xc0, !PT ;  /* 0x000000ff06037812 */ /* 0x010fe200078ec0ff */
[----:B------:R-:W-:Y:S01]  /*e450*/  BSSY B1, `(.L_x_454) ;  /* 0x000003b000017945 */ /* 0x000fe20003800000 */
[----:B------:R-:W-:Y:S01]  /*e460*/  LOP3.LUT R0, R0, 0xff, RZ, 0xc0, !PT ;  /* 0x000000ff00007812 */ /* 0x000fe200078ec0ff */
[----:B------:R-:W-:Y:S01]  /*e470*/  UIADD3 UR4, UR39, -UR4, URZ ;  /* 0x8000000427047290 */ /* 0x000fe2000fffe03f */
[----:B------:R-:W-:Y:S02]  /*e480*/  LOP3.LUT R12, R7, 0xff, RZ, 0xc0, !PT ;  /* 0x000000ff070c7812 */ /* 0x000fe400078ec0ff */
[----:B------:R-:W-:-:S02]  /*e490*/  LOP3.LUT R15, R15, 0xff, RZ, 0xc0, !PT ;  /* 0x000000ff0f0f7812 */ /* 0x000fc400078ec0ff */
[----:B------:R-:W-:Y:S01]  /*e4a0*/  PRMT R13, R0, 0x7604, R3 ;  /* 0x00007604000d7816 */ /* 0x000fe20000000003 */
[----:B------:R-:W-:Y:S01]  /*e4b0*/  IMAD.U32 R35, RZ, RZ, UR4 ;  /* 0x00000004ff237e24 */ /* 0x000fe2000f8e00ff */
[----:B------:R-:W-:Y:S02]  /*e4c0*/  SHF.R.U32.HI R0, RZ, 0x8, R4 ;  /* 0x00000008ff007819 */ /* 0x000fe40000011604 */
[----:B------:R-:W-:Y:S02]  /*e4d0*/  PRMT R12, R15, 0x7604, R12 ;  /* 0x000076040f0c7816 */ /* 0x000fe4000000000c */
[----:B------:R-:W-:Y:S02]  /*e4e0*/  SHF.L.U32 R35, R35, 0x1f, RZ ;  /* 0x0000001f23237819 */ /* 0x000fe400000006ff */
[----:B------:R-:W-:Y:S02]  /*e4f0*/  SHF.R.U32.HI R21, RZ, 0x8, R5 ;  /* 0x00000008ff157819 */ /* 0x000fe40000011605 */
[----:B------:R-:W0:Y:S01]  /*e500*/  SYNCS.PHASECHK.TRANS64.TRYWAIT P0, [R22+URZ+0x38800], R35 ;  /* 0x03880023160075a7 */ /* 0x000e22000800017f */
[----:B------:R-:W-:-:S02]  /*e510*/  SHF.R.U32.HI R3, RZ, 0x8, R10 ;  /* 0x00000008ff037819 */ /* 0x000fc4000001160a */
[----:B------:R-:W-:Y:S02]  /*e520*/  LOP3.LUT R14, R4, 0xff, RZ, 0xc0, !PT ;  /* 0x000000ff040e7812 */ /* 0x000fe400078ec0ff */
[----:B------:R-:W-:Y:S02]  /*e530*/  LOP3.LUT R15, R0, 0xff, RZ, 0xc0, !PT ;  /* 0x000000ff000f7812 */ /* 0x000fe400078ec0ff */
[----:B---3--:R-:W-:Y:S02]  /*e540*/  LOP3.LUT R20, R5, 0xff, RZ, 0xc0, !PT ;  /* 0x000000ff05147812 */ /* 0x008fe400078ec0ff */
[----:B--2---:R-:W-:Y:S02]  /*e550*/  LOP3.LUT R24, R10, 0xff, RZ, 0xc0, !PT ;  /* 0x000000ff0a187812 */ /* 0x004fe400078ec0ff */
[----:B------:R-:W-:Y:S02]  /*e560*/  LOP3.LUT R21, R21, 0xff, RZ, 0xc0, !PT ;  /* 0x000000ff15157812 */ /* 0x000fe400078ec0ff */
[----:B------:R-:W-:-:S02]  /*e570*/  LOP3.LUT R3, R3, 0xff, RZ, 0xc0, !PT ;  /* 0x000000ff03037812 */ /* 0x000fc400078ec0ff */
[----:B------:R-:W-:Y:S02]  /*e580*/  PRMT R15, R15, 0x7604, R14 ;  /* 0x000076040f0f7816 */ /* 0x000fe4000000000e */
[----:B------:R-:W-:Y:S02]  /*e590*/  SHF.R.U32.HI R0, RZ, 0x8, R8 ;  /* 0x00000008ff007819 */ /* 0x000fe40000011608 */
[----:B------:R-:W-:Y:S02]  /*e5a0*/  SHF.R.U32.HI R29, RZ, 0x8, R9 ;  /* 0x00000008ff1d7819 */ /* 0x000fe40000011609 */
[----:B------:R-:W-:Y:S02]  /*e5b0*/  SHF.R.U32.HI R14, RZ, 0x8, R11 ;  /* 0x00000008ff0e7819 */ /* 0x000fe4000001160b */
[----:B------:R-:W-:Y:S02]  /*e5c0*/  PRMT R20, R21, 0x7604, R20 ;  /* 0x0000760415147816 */ /* 0x000fe40000000014 */
[----:B------:R-:W-:-:S02]  /*e5d0*/  PRMT R27, R3, 0x7604, R24 ;  /* 0x00007604031b7816 */ /* 0x000fc40000000018 */
[----:B------:R-:W-:Y:S02]  /*e5e0*/  LOP3.LUT R21, R8, 0xff, RZ, 0xc0, !PT ;  /* 0x000000ff08157812 */ /* 0x000fe400078ec0ff */
[----:B------:R-:W-:Y:S02]  /*e5f0*/  LOP3.LUT R24, R9, 0xff, RZ, 0xc0, !PT ;  /* 0x000000ff09187812 */ /* 0x000fe400078ec0ff */
[----:B------:R-:W-:Y:S02]  /*e600*/  LOP3.LUT R0, R0, 0xff, RZ, 0xc0, !PT ;  /* 0x000000ff00007812 */ /* 0x000fe400078ec0ff */
[----:B------:R-:W-:Y:S02]  /*e610*/  LOP3.LUT R29, R29, 0xff, RZ, 0xc0, !PT ;  /* 0x000000ff1d1d7812 */ /* 0x000fe400078ec0ff */
[----:B------:R-:W-:Y:S02]  /*e620*/  LOP3.LUT R3, R11, 0xff, RZ, 0xc0, !PT ;  /* 0x000000ff0b037812 */ /* 0x000fe400078ec0ff */
[----:B------:R-:W-:-:S02]  /*e630*/  LOP3.LUT R14, R14, 0xff, RZ, 0xc0, !PT ;  /* 0x000000ff0e0e7812 */ /* 0x000fc400078ec0ff */
[----:B------:R-:W-:Y:S02]  /*e640*/  PRMT R31, R0, 0x7604, R21 ;  /* 0x00007604001f7816 */ /* 0x000fe40000000015 */
[----:B------:R-:W-:Y:S02]  /*e650*/  PRMT R24, R29, 0x7604, R24 ;  /* 0x000076041d187816 */ /* 0x000fe40000000018 */
[----:B------:R-:W-:Y:S02]  /*e660*/  PRMT R14, R14, 0x7604, R3 ;  /* 0x000076040e0e7816 */ /* 0x000fe40000000003 */
[----:B------:R-:W-:Y:S02]  /*e670*/  SHF.R.U32.HI R21, RZ, 0x10, R5 ;  /* 0x00000010ff157819 */ /* 0x000fe40000011605 */
[----:B------:R-:W-:Y:S02]  /*e680*/  SHF.R.U32.HI R29, RZ, 0x10, R11 ;  /* 0x00000010ff1d7819 */ /* 0x000fe4000001160b */
[----:B------:R-:W-:Y:S01]  /*e690*/  SHF.R.U32.HI R3, RZ, 0x10, R7 ;  /* 0x00000010ff037819 */ /* 0x000fe20000011607 */
[----:B------:R-:W-:Y:S01]  /*e6a0*/  IMAD.U32 R21, R21, 0x10000, RZ ;  /* 0x0001000015157824 */ /* 0x000fe200078e00ff */
[----:B------:R-:W-:Y:S01]  /*e6b0*/  SHF.R.U32.HI R33, RZ, 0x10, R9 ;  /* 0x00000010ff217819 */ /* 0x000fe20000011609 */
[----:B------:R-:W-:Y:S01]  /*e6c0*/  IMAD.U32 R29, R29, 0x10000, RZ ;  /* 0x000100001d1d7824 */ /* 0x000fe200078e00ff */
[----:B------:R-:W-:-:S02]  /*e6d0*/  SHF.L.U32 R3, R3, 0x10, RZ ;  /* 0x0000001003037819 */ /* 0x000fc400000006ff */
[----:B------:R-:W-:Y:S01]  /*e6e0*/  LOP3.LUT R21, R20, 0xff0000, R21, 0xf8, !PT ;  /* 0x00ff000014157812 */ /* 0x000fe200078ef815 */
[----:B------:R-:W-:Y:S01]  /*e6f0*/  IMAD.U32 R33, R33, 0x10000, RZ ;  /* 0x0001000021217824 */ /* 0x000fe200078e00ff */
[----:B------:R-:W-:Y:S02]  /*e700*/  LOP3.LUT R3, R12, 0xff0000, R3, 0xf8, !PT ;  /* 0x00ff00000c037812 */ /* 0x000fe400078ef803 */
[----:B------:R-:W-:Y:S02]  /*e710*/  VIMNMX R0, R26, 0x80, PT ;  /* 0x000000801a007848 */ /* 0x000fe40003fe0100 */
[----:B------:R-:W-:Y:S02]  /*e720*/  LOP3.LUT R29, R14, 0xff0000, R29, 0xf8, !PT ;  /* 0x00ff00000e1d7812 */ /* 0x000fe400078ef81d */
[----:B------:R-:W-:Y:S02]  /*e730*/  LOP3.LUT R13, R13, 0xff0000, R6, 0xf8, !PT ;  /* 0x00ff00000d0d7812 */ /* 0x000fe400078ef806 */
[----:B------:R-:W-:-:S02]  /*e740*/  LOP3.LUT R15, R15, 0xff0000, R4, 0xf8, !PT ;  /* 0x00ff00000f0f7812 */ /* 0x000fc400078ef804 */
[----:B------:R-:W-:Y:S02]  /*e750*/  LOP3.LUT R27, R27, 0xff0000, R10, 0xf8, !PT ;  /* 0x00ff00001b1b7812 */ /* 0x000fe400078ef80a */
[----:B------:R-:W-:Y:S02]  /*e760*/  LOP3.LUT R14, R3, 0xff000000, R7, 0xf8, !PT ;  /* 0xff000000030e7812 */ /* 0x000fe400078ef807 */
[----:B------:R-:W-:Y:S02]  /*e770*/  LOP3.LUT R33, R24, 0xff0000, R33, 0xf8, !PT ;  /* 0x00ff000018217812 */ /* 0x000fe400078ef821 */
[----:B------:R-:W-:Y:S02]  /*e780*/  ISETP.GE.AND P1, PT, R23, R0, PT ;  /* 0x000000001700720c */ /* 0x000fe40003f26270 */
[----:B------:R-:W-:Y:S02]  /*e790*/  LOP3.LUT R13, R13, 0xff000000, R6, 0xf8, !PT ;  /* 0xff0000000d0d7812 */ /* 0x000fe400078ef806 */
[----:B------:R-:W-:-:S02]  /*e7a0*/  LOP3.LUT R3, R15, 0xff000000, R4, 0xf8, !PT ;  /* 0xff0000000f037812 */ /* 0x000fc400078ef804 */
[----:B------:R-:W-:Y:S02]  /*e7b0*/  LOP3.LUT R12, R21, 0xff000000, R5, 0xf8, !PT ;  /* 0xff000000150c7812 */ /* 0x000fe400078ef805 */
[----:B------:R-:W-:Y:S02]  /*e7c0*/  LOP3.LUT R10, R27, 0xff000000, R10, 0xf8, !PT ;  /* 0xff0000001b0a7812 */ /* 0x000fe400078ef80a */
[----:B------:R-:W-:Y:S02]  /*e7d0*/  LOP3.LUT R11, R29, 0xff000000, R11, 0xf8, !PT ;  /* 0xff0000001d0b7812 */ /* 0x000fe400078ef80b */
[----:B------:R-:W-:Y:S01]  /*e7e0*/  LOP3.LUT R31, R31, 0xff0000, R8, 0xf8, !PT ;  /* 0x00ff00001f1f7812 */ /* 0x000fe200078ef808 */
[----:B0-----:R-:W-:Y:S06]  /*e7f0*/  @!P0 BRA `(.L_x_455) ;  /* 0x000001c800388947 */ /* 0x001fec0003800000 */
.L_x_684:
[----:B------:R-:W-:Y:S05]  /*e800*/  BSYNC B1 ;  /* 0x0000000000017941 */ /* 0x000fea0003800000 */
.L_x_454:
[----:B------:R-:W-:Y:S01]  /*e810*/  BSSY B1, `(.L_x_456) ;  /* 0x00000c0000017945 */ /* 0x000fe20003800000 */
[----:B------:R-:W-:Y:S02]  /*e820*/  LOP3.LUT R8, R31, 0xff000000, R8, 0xf8, !PT ;  /* 0xff0000001f087812 */ /* 0x000fe400078ef808 */
[----:B------:R-:W-:Y:S01]  /*e830*/  LOP3.LUT R9, R33, 0xff000000, R9, 0xf8, !PT ;  /* 0xff00000021097812 */ /* 0x000fe200078ef809 */
[----:B------:R-:W-:Y:S06]  /*e840*/  @P1 BRA `(.L_x_457) ;  /* 0x0000000800f01947 */ /* 0x000fec0003800000 */
[----:B------:R1:W5:Y:S01]  /*e850*/  LDL R42, [R1+0x64] ;  /* 0x00006400012a7983 */ /* 0x0003620000100800 */
[----:B------:R-:W2:Y:S01]  /*e860*/  LDC R4, c[0x0][0x3f4] ;  /* 0x0000fd00ff047b82 */ /* 0x000ea20000000800 */
[----:B------:R-:W-:Y:S01]  /*e870*/  BSSY B2, `(.L_x_458) ;  /* 0x000005e000027945 */ /* 0x000fe20003800000 */
[-C--:B--2---:R-:W-:Y:S02]  /*e880*/  ISETP.GE.AND P0, PT, R18, R4.reuse, PT ;  /* 0x000000041200720c */ /* 0x084fe40003f06270 */
[----:B------:R-:W-:-:S11]  /*e890*/  ISETP.GE.AND P1, PT, R233, R4, PT ;  /* 0x00000004e900720c */ /* 0x000fd60003f26270 */
[----:B-1----:R-:W-:Y:S05]  /*e8a0*/  @P0 BRA `(.L_x_459) ;  /* 0x0000000400680947 */ /* 0x002fea0003800000 */
[----:B-----5:R-:W1:Y:S01]  /*e8b0*/  LDS.128 R4, [R42+0x20400] ;  /* 0x020400002a047984 */ /* 0x020e620000000c00 */
[----:B------:R-:W-:Y:S02]  /*e8c0*/  F2FP.F16.E4M3.UNPACK_B R29, R10 ;  /* 0x0000000aff1d723e */ /* 0x000fe400020006ff */
[----:B------:R-:W-:-:S03]  /*e8d0*/  F2FP.F16.E4M3.UNPACK_B R27, R13 ;  /* 0x0000000dff1b723e */ /* 0x000fc600020006ff */
[----:B------:R-:W-:Y:S02]  /*e8e0*/  HADD2.F32 R30, -RZ, R29.H1_H1 ;  /* 0x3000001dff1e7230 */ /* 0x000fe40000004100 */
[----:B------:R-:W-:Y:S02]  /*e8f0*/  HADD2.F32 R28, -RZ, R27.H1_H1 ;  /* 0x3000001bff1c7230 */ /* 0x000fe40000004100 */
[----:B------:R-:W-:Y:S02]  /*e900*/  HADD2.F32 R29, -RZ, R29.H0_H0 ;  /* 0x2000001dff1d7230 */ /* 0x000fe40000004100 */
[----:B------:R-:W-:Y:S01]  /*e910*/  HADD2.F32 R27, -RZ, R27.H0_H0 ;  /* 0x2000001bff1b7230 */ /* 0x000fe20000004100 */
[-C--:B-1----:R-:W-:Y:S02]  /*e920*/  F2FP.F16.E4M3.UNPACK_B R15, R4.reuse.H1 ;  /* 0x00000004ff0f723e */ /* 0x082fe400030006ff */
[-C--:B------:R-:W-:Y:S02]  /*e930*/  F2FP.F16.E4M3.UNPACK_B R21, R5.reuse ;  /* 0x00000005ff15723e */ /* 0x080fe400020006ff */
[----:B------:R-:W-:Y:S01]  /*e940*/  F2FP.F16.E4M3.UNPACK_B R24, R5.H1 ;  /* 0x00000005ff18723e */ /* 0x000fe200030006ff */
[--C-:B------:R-:W-:Y:S01]  /*e950*/  HADD2.F32 R20, -RZ, R15.reuse.H0_H0 ;  /* 0x2000000fff147230 */ /* 0x100fe20000004100 */
[----:B------:R-:W-:Y:S01]  /*e960*/  F2FP.F16.E4M3.UNPACK_B R4, R4 ;  /* 0x00000004ff04723e */ /* 0x000fe200020006ff */
[----:B------:R-:W-:Y:S01]  /*e970*/  HADD2.F32 R15, -RZ, R15.H1_H1 ;  /* 0x3000000fff0f7230 */ /* 0x000fe20000004100 */
[----:B------:R-:W-:-:S02]  /*e980*/  F2FP.F16.E4M3.UNPACK_B R26, R6 ;  /* 0x00000006ff1a723e */ /* 0x000fc400020006ff */
[----:B------:R-:W-:Y:S02]  /*e990*/  F2FP.F16.E4M3.UNPACK_B R6, R6.H1 ;  /* 0x00000006ff06723e */ /* 0x000fe400030006ff */
[C---:B------:R-:W-:Y:S01]  /*e9a0*/  FMUL.FTZ R5, R15.reuse, R30 ;  /* 0x0000001e0f057220 */ /* 0x040fe20000410000 */
[-C--:B------:R-:W-:Y:S01]  /*e9b0*/  FMUL.FTZ R31, R15, R28.reuse ;  /* 0x0000001c0f1f7220 */ /* 0x080fe20000410000 */
[----:B------:R-:W-:Y:S02]  /*e9c0*/  F2FP.F16.E4M3.UNPACK_B R15, R7 ;  /* 0x00000007ff0f723e */ /* 0x000fe400020006ff */
[C---:B------:R-:W-:Y:S01]  /*e9d0*/  FFMA.FTZ R33, R20.reuse, R28, -R5 ;  /* 0x0000001c14217223 */ /* 0x040fe20000010805 */
[--C-:B------:R-:W-:Y:S01]  /*e9e0*/  HADD2.F32 R5, -RZ, R4.reuse.H1_H1 ;  /* 0x30000004ff057230 */ /* 0x100fe20000004100 */
[----:B------:R-:W-:Y:S01]  /*e9f0*/  F2FP.F16.E4M3.UNPACK_B R28, R10.H1 ;  /* 0x0000000aff1c723e */ /* 0x000fe200030006ff */
[----:B------:R-:W-:Y:S01]  /*ea00*/  FFMA.FTZ R34, R20, R30, R31 ;  /* 0x0000001e14227223 */ /* 0x000fe2000001001f */
[----:B------:R-:W-:Y:S01]  /*ea10*/  HADD2.F32 R4, -RZ, R4.H0_H0 ;  /* 0x20000004ff047230 */ /* 0x000fe20000004100 */
[----:B------:R-:W-:Y:S01]  /*ea20*/  F2FP.F16.E4M3.UNPACK_B R20, R13.H1 ;  /* 0x0000000dff14723e */ /* 0x000fe200030006ff */
[C---:B------:R-:W-:Y:S01]  /*ea30*/  FMUL.FTZ R31, R5.reuse, R29 ;  /* 0x0000001d051f7220 */ /* 0x040fe20000410000 */
[----:B------:R-:W-:Y:S01]  /*ea40*/  FMUL.FTZ R32, R5, R27 ;  /* 0x0000001b05207220 */ /* 0x000fe20000410000 */
[----:B------:R-:W-:Y:S01]  /*ea50*/  HADD2.F32 R30, -RZ, R28.H1_H1 ;  /* 0x3000001cff1e7230 */ /* 0x000fe20000004100 */
[----:B------:R-:W-:Y:S01]  /*ea60*/  F2FP.F16.E4M3.UNPACK_B R7, R7.H1 ;  /* 0x00000007ff07723e */ /* 0x000fe200030006ff */
[----:B------:R-:W-:-:S02]  /*ea70*/  HADD2.F32 R5, -RZ, R24.H1_H1 ;  /* 0x30000018ff057230 */ /* 0x000fc40000004100 */
[C---:B------:R-:W-:Y:S01]  /*ea80*/  FFMA.FTZ R31, R4.reuse, R27, -R31 ;  /* 0x0000001b041f7223 */ /* 0x040fe2000001081f */
[----:B------:R-:W-:Y:S01]  /*ea90*/  FFMA.FTZ R32, R4, R29, R32 ;  /* 0x0000001d04207223 */ /* 0x000fe20000010020 */
[----:B------:R-:W-:Y:S02]  /*eaa0*/  HADD2.F32 R27, -RZ, R20.H1_H1 ;  /* 0x30000014ff1b7230 */ /* 0x000fe40000004100 */
[----:B------:R-:W-:Y:S02]  /*eab0*/  HADD2.F32 R24, -RZ, R24.H0_H0 ;  /* 0x20000018ff187230 */ /* 0x000fe40000004100 */
[C---:B------:R-:W-:Y:S01]  /*eac0*/  FMUL.FTZ R29, R5.reuse, R30 ;  /* 0x0000001e051d7220 */ /* 0x040fe20000410000 */
[----:B------:R-:W-:Y:S02]  /*ead0*/  HADD2.F32 R28, -RZ, R28.H0_H0 ;  /* 0x2000001cff1c7230 */ /* 0x000fe40000004100 */
[----:B------:R-:W-:Y:S01]  /*eae0*/  FMUL.FTZ R5, R5, R27 ;  /* 0x0000001b05057220 */ /* 0x000fe20000410000 */
[----:B------:R-:W-:-:S02]  /*eaf0*/  HADD2.F32 R4, -RZ, R21.H1_H1 ;  /* 0x30000015ff047230 */ /* 0x000fc40000004100 */
[C---:B------:R-:W-:Y:S01]  /*eb00*/  FFMA.FTZ R37, R24.reuse, R27, -R29 ;  /* 0x0000001b18257223 */ /* 0x040fe2000001081d */
[----:B------:R-:W-:Y:S01]  /*eb10*/  F2FP.F16.E4M3.UNPACK_B R27, R11 ;  /* 0x0000000bff1b723e */ /* 0x000fe200020006ff */
[----:B------:R-:W-:Y:S02]  /*eb20*/  HADD2.F32 R20, -RZ, R20.H0_H0 ;  /* 0x20000014ff147230 */ /* 0x000fe40000004100 */
[----:B------:R-:W-:Y:S01]  /*eb30*/  FFMA.FTZ R30, R24, R30, R5 ;  /* 0x0000001e181e7223 */ /* 0x000fe20000010005 */
[----:B------:R-:W-:Y:S02]  /*eb40*/  HADD2.F32 R21, -RZ, R21.H0_H0 ;  /* 0x20000015ff157230 */ /* 0x000fe40000004100 */
[C---:B------:R-:W-:Y:S01]  /*eb50*/  FMUL.FTZ R36, R4.reuse, R28 ;  /* 0x0000001c04247220 */ /* 0x040fe20000410000 */
[----:B------:R-:W-:Y:S01]  /*eb60*/  F2FP.F16.E4M3.UNPACK_B R24, R14 ;  /* 0x0000000eff18723e */ /* 0x000fe200020006ff */
[----:B------:R-:W-:Y:S02]  /*eb70*/  HADD2.F32 R29, -RZ, R27.H1_H1 ;  /* 0x3000001bff1d7230 */ /* 0x000fe40000004100 */
[----:B0-----:R-:W-:Y:S01]  /*eb80*/  FMUL.FTZ R35, R4, R20 ;  /* 0x0000001404237220 */ /* 0x001fe20000410000 */
[----:B------:R-:W-:-:S02]  /*eb90*/  HADD2.F32 R5, -RZ, R6.H1_H1 ;  /* 0x30000006ff057230 */ /* 0x000fc40000004100 */
[C---:B------:R-:W-:Y:S01]  /*eba0*/  FFMA.FTZ R36, R21.reuse, R20, -R36 ;  /* 0x0000001415247223 */ /* 0x040fe20000010824 */
[----:B------:R-:W-:Y:S02]  /*ebb0*/  HADD2.F32 R20, -RZ, R24.H1_H1 ;  /* 0x30000018ff147230 */ /* 0x000fe40000004100 */
[----:B------:R-:W-:Y:S01]  /*ebc0*/  FFMA.FTZ R35, R21, R28, R35 ;  /* 0x0000001c15237223 */ /* 0x000fe20000010023 */
[----:B------:R-:W-:Y:S02]  /*ebd0*/  HADD2.F32 R6, -RZ, R6.H0_H0 ;  /* 0x20000006ff067230 */ /* 0x000fe40000004100 */
[C---:B------:R-:W-:Y:S01]  /*ebe0*/  FMUL.FTZ R39, R5.reuse, R29 ;  /* 0x0000001d05277220 */ /* 0x040fe20000410000 */
[----:B------:R-:W-:Y:S02]  /*ebf0*/  HADD2.F32 R27, -RZ, R27.H0_H0 ;  /* 0x2000001bff1b7230 */ /* 0x000fe40000004100 */
[----:B------:R-:W-:Y:S01]  /*ec00*/  FMUL.FTZ R41, R5, R20 ;  /* 0x0000001405297220 */ /* 0x000fe20000410000 */
[----:B------:R-:W-:-:S02]  /*ec10*/  HADD2.F32 R4, -RZ, R26.H1_H1 ;  /* 0x3000001aff047230 */ /* 0x000fc40000004100 */
[----:B------:R-:W-:Y:S01]  /*ec20*/  FFMA.FTZ R28, R6, R20, -R39 ;  /* 0x00000014061c7223 */ /* 0x000fe20000010827 */
[----:B------:R-:W-:Y:S01]  /*ec30*/  HADD2.F32 R21, -RZ, R24.H0_H0 ;  /* 0x20000018ff157230 */ /* 0x000fe20000004100 */
[----:B------:R-:W-:Y:S01]  /*ec40*/  F2FP.F16.E4M3.UNPACK_B R5, R14.H1 ;  /* 0x0000000eff05723e */ /* 0x000fe200030006ff */
[----:B------:R-:W-:Y:S02]  /*ec50*/  HADD2.F32 R26, -RZ, R26.H0_H0 ;  /* 0x2000001aff1a7230 */ /* 0x000fe40000004100 */
[----:B------:R-:W-:Y:S01]  /*ec60*/  FMUL.FTZ R39, R4, R27 ;  /* 0x0000001b04277220 */ /* 0x000fe20000410000 */
[----:B------:R-:W-:Y:S01]  /*ec70*/  FFMA.FTZ R41, R6, R29, R41 ;  /* 0x0000001d06297223 */ /* 0x000fe20000010029 */
[----:B------:R-:W-:Y:S01]  /*ec80*/  FMUL.FTZ R20, R4, R21 ;  /* 0x0000001504147220 */ /* 0x000fe20000410000 */
[----:B------:R-:W-:Y:S01]  /*ec90*/  F2FP.F16.E4M3.UNPACK_B R4, R11.H1 ;  /* 0x0000000bff04723e */ /* 0x000fe200030006ff */
[----:B------:R-:W-:Y:S01]  /*eca0*/  FFMA.FTZ R39, R26, R21, -R39 ;  /* 0x000000151a277223 */ /* 0x000fe20000010827 */
[----:B------:R-:W-:-:S02]  /*ecb0*/  HADD2.F32 R6, -RZ, R5.H0_H0 ;  /* 0x20000005ff067230 */ /* 0x000fc40000004100 */
[----:B------:R-:W-:Y:S01]  /*ecc0*/  FFMA.FTZ R26, R26, R27, R20 ;  /* 0x0000001b1a1a7223 */ /* 0x000fe20000010014 */
[----:B------:R-:W-:Y:S01]  /*ecd0*/  HADD2.F32 R20, -RZ, R5.H1_H1 ;  /* 0x30000005ff147230 */ /* 0x000fe20000004100 */
[----:B------:R-:W-:Y:S01]  /*ece0*/  F2FP.SATFINITE.E4M3.F32.PACK_AB_MERGE_C R30, R30, R37, RZ ;  /* 0x000000251e1e723e */ /* 0x000fe200048070ff */
[--C-:B------:R-:W-:Y:S02]  /*ecf0*/  HADD2.F32 R24, -RZ, R4.reuse.H1_H1 ;  /* 0x30000004ff187230 */ /* 0x100fe40000004100 */
[----:B------:R-:W-:Y:S02]  /*ed00*/  HADD2.F32 R5, -RZ, R7.H1_H1 ;  /* 0x30000007ff057230 */ /* 0x000fe40000004100 */
[----:B------:R-:W-:Y:S02]  /*ed10*/  HADD2.F32 R21, -RZ, R4.H0_H0 ;  /* 0x20000004ff157230 */ /* 0x000fe40000004100 */
[----:B------:R-:W-:Y:S02]  /*ed20*/  HADD2.F32 R4, -RZ, R15.H1_H1 ;  /* 0x3000000fff047230 */ /* 0x000fe40000004100 */
[----:B------:R-:W-:Y:S01]  /*ed30*/  FMUL.FTZ R40, R5, R24 ;  /* 0x0000001805287220 */ /* 0x000fe20000410000 */
[----:B------:R-:W-:-:S02]  /*ed40*/  HADD2.F32 R7, -RZ, R7.H0_H0 ;  /* 0x20000007ff077230 */ /* 0x000fc40000004100 */
[----:B------:R-:W-:Y:S01]  /*ed50*/  FMUL.FTZ R5, R5, R20 ;  /* 0x0000001405057220 */ /* 0x000fe20000410000 */
[----:B------:R-:W-:Y:S02]  /*ed60*/  HADD2.F32 R15, -RZ, R15.H0_H0 ;  /* 0x2000000fff0f7230 */ /* 0x000fe40000004100 */
[CC--:B------:R-:W-:Y:S01]  /*ed70*/  FMUL.FTZ R38, R4.reuse, R21.reuse ;  /* 0x0000001504267220 */ /* 0x0c0fe20000410000 */
[----:B------:R-:W-:Y:S01]  /*ed80*/  FMUL.FTZ R4, R4, R6 ;  /* 0x0000000604047220 */ /* 0x000fe20000410000 */
[C---:B------:R-:W-:Y:S01]  /*ed90*/  FFMA.FTZ R40, R7.reuse, R20, -R40 ;  /* 0x0000001407287223 */ /* 0x040fe20000010828 */
[----:B------:R-:W-:Y:S01]  /*eda0*/  FFMA.FTZ R5, R7, R24, R5 ;  /* 0x0000001807057223 */ /* 0x000fe20000010005 */
[C---:B------:R-:W-:Y:S01]  /*edb0*/  FFMA.FTZ R7, R15.reuse, R6, -R38 ;  /* 0x000000060f077223 */ /* 0x040fe20000010826 */
[----:B------:R-:W-:Y:S01]  /*edc0*/  FFMA.FTZ R20, R15, R21, R4 ;  /* 0x000000150f147223 */ /* 0x000fe20000010004 */
[----:B------:R-:W-:Y:S02]  /*edd0*/  F2FP.SATFINITE.E4M3.F32.PACK_AB_MERGE_C R4, R34, R33, RZ ;  /* 0x000000212204723e */ /* 0x000fe400048070ff */
[----:B------:R-:W-:-:S02]  /*ede0*/  F2FP.SATFINITE.E4M3.F32.PACK_AB_MERGE_C R6, R41, R28, RZ ;  /* 0x0000001c2906723e */ /* 0x000fc400048070ff */
[----:B------:R-:W-:Y:S02]  /*edf0*/  F2FP.SATFINITE.E4M3.F32.PACK_AB_MERGE_C R40, R5, R40, RZ ;  /* 0x000000280528723e */ /* 0x000fe400048070ff */
[----:B------:R-:W-:Y:S02]  /*ee00*/  F2FP.SATFINITE.E4M3.F32.PACK_AB_MERGE_C R4, R32, R31, R4 ;  /* 0x0000001f2004723e */ /* 0x000fe40004807004 */
[----:B------:R-:W-:Y:S02]  /*ee10*/  F2FP.SATFINITE.E4M3.F32.PACK_AB_MERGE_C R5, R35, R36, R30 ;  /* 0x000000242305723e */ /* 0x000fe4000480701e */
[----:B------:R-:W-:Y:S02]  /*ee20*/  F2FP.SATFINITE.E4M3.F32.PACK_AB_MERGE_C R6, R26, R39, R6 ;  /* 0x000000271a06723e */ /* 0x000fe40004807006 */
[----:B------:R-:W-:-:S05]  /*ee30*/  F2FP.SATFINITE.E4M3.F32.PACK_AB_MERGE_C R7, R20, R7, R40 ;  /* 0x000000071407723e */ /* 0x000fca0004807028 */
[----:B------:R1:W-:Y:S02]  /*ee40*/  STS.128 [R42+0x20400], R4 ;  /* 0x020400042a007388 */ /* 0x0003e40000000c00 */
.L_x_459:
[----:B------:R-:W-:Y:S05]  /*ee50*/  BSYNC B2 ;  /* 0x0000000000027941 */ /* 0x000fea0003800000 */
.L_x_458:
[----:B------:R-:W-:Y:S05]  /*ee60*/  @P1 BRA `(.L_x_457) ;  /* 0x0000000400681947 */ /* 0x000fea0003800000 */
[----:B-1---5:R-:W1:Y:S01]  /*ee70*/  LDS.128 R4, [R42+0x24400] ;  /* 0x024400002a047984 */ /* 0x022e620000000c00 */
        /* <DEDUP_REMOVED lines=89> */
.L_x_457:
[----:B------:R-:W-:Y:S05]  /*f410*/  BSYNC B1 ;  /* 0x0000000000017941 */ /* 0x000fea0003800000 */
.L_x_456:
[----:B-12---:R-:W-:Y:S01]  /*f420*/  VIADD R4, R23, 0x20 ;  /* 0x0000002017047836 */ /* 0x006fe20000000000 */
[----:B------:R-:W-:Y:S04]  /*f430*/  BSSY B1, `(.L_x_460) ;  /* 0x00000bf000017945 */ /* 0x000fe80003800000 */
[----:B------:R-:W-:-:S13]  /*f440*/  ISETP.GE.AND P0, PT, R4, R0, PT ;  /* 0x000000000400720c */ /* 0x000fda0003f06270 */
[----:B------:R-:W-:Y:S05]  /*f450*/  @P0 BRA `(.L_x_461) ;  /* 0x0000000800f00947 */ /* 0x000fea0003800000 */
[----:B-----5:R1:W5:Y:S01]  /*f460*/  LDL R42, [R1+0x64] ;  /* 0x00006400012a7983 */ /* 0x0203620000100800 */
[----:B------:R-:W2:Y:S01]  /*f470*/  LDC R4, c[0x0][0x3f4] ;  /* 0x0000fd00ff047b82 */ /* 0x000ea20000000800 */
[----:B------:R-:W-:Y:S01]  /*f480*/  BSSY B2, `(.L_x_462) ;  /* 0x000005e000027945 */ /* 0x000fe20003800000 */
[-C--:B--2---:R-:W-:Y:S02]  /*f490*/  ISETP.GE.AND P0, PT, R18, R4.reuse, PT ;  /* 0x000000041200720c */ /* 0x084fe40003f06270 */
[----:B------:R-:W-:-:S11]  /*f4a0*/  ISETP.GE.AND P1, PT, R233, R4, PT ;  /* 0x00000004e900720c */ /* 0x000fd60003f26270 */
[----:B-1----:R-:W-:Y:S05]  /*f4b0*/  @P0 BRA `(.L_x_463) ;  /* 0x0000000400680947 */ /* 0x002fea0003800000 */
[----:B-----5:R-:W1:Y:S01]  /*f4c0*/  LDS.128 R4, [R42+0x21400] ;  /* 0x021400002a047984 */ /* 0x020e620000000c00 */
[----:B------:R-:W-:Y:S02]  /*f4d0*/  F2FP.F16.E4M3.UNPACK_B R29, R13 ;  /* 0x0000000dff1d723e */ /* 0x000fe400020006ff */
[-C--:B------:R-:W-:Y:S02]  /*f4e0*/  F2FP.F16.E4M3.UNPACK_B R30, R10.reuse ;  /* 0x0000000aff1e723e */ /* 0x080fe400020006ff */
[----:B------:R-:W-:Y:S01]  /*f4f0*/  F2FP.F16.E4M3.UNPACK_B R33, R10.H1 ;  /* 0x0000000aff21723e */ /* 0x000fe200030006ff */
[----:B------:R-:W-:Y:S01]  /*f500*/  HADD2.F32 R28, -RZ, R29.H1_H1 ;  /* 0x3000001dff1c7230 */ /* 0x000fe20000004100 */
[----:B------:R-:W-:Y:S01]  /*f510*/  F2FP.F16.E4M3.UNPACK_B R37, R11 ;  /* 0x0000000bff25723e */ /* 0x000fe200020006ff */
[----:B------:R-:W-:Y:S02]  /*f520*/  HADD2.F32 R32, -RZ, R30.H1_H1 ;  /* 0x3000001eff207230 */ /* 0x000fe40000004100 */
[----:B------:R-:W-:-:S02]  /*f530*/  HADD2.F32 R34, -RZ, R33.H1_H1 ;  /* 0x30000021ff227230 */ /* 0x000fc40000004100 */
[----:B0-----:R-:W-:Y:S02]  /*f540*/  HADD2.F32 R35, -RZ, R33.H0_H0 ;  /* 0x20000021ff237230 */ /* 0x001fe40000004100 */
[--C-:B------:R-:W-:Y:S02]  /*f550*/  HADD2.F32 R40, -RZ, R37.reuse.H1_H1 ;  /* 0x30000025ff287230 */ /* 0x100fe40000004100 */
        /* <DEDUP_REMOVED lines=9> */
[-C--:B------:R-:W-:Y:S01]  /*f5f0*/  FMUL.FTZ R5, R32, R15.reuse ;  /* 0x0000000f20057220 */ /* 0x080fe20000410000 */
[C---:B------:R-:W-:Y:S01]  /*f600*/  FMUL.FTZ R27, R28.reuse, R15 ;  /* 0x0000000f1c1b7220 */ /* 0x040fe20000410000 */
[----:B------:R-:W-:Y:S02]  /*f610*/  F2FP.F16.E4M3.UNPACK_B R15, R7 ;  /* 0x00000007ff0f723e */ /* 0x000fe400020006ff */
[-C--:B------:R-:W-:Y:S01]  /*f620*/  FFMA.FTZ R28, R28, R20.reuse, -R5 ;  /* 0x000000141c1c7223 */ /* 0x080fe20000010805 */
[----:B------:R-:W-:Y:S01]  /*f630*/  FFMA.FTZ R31, R32, R20, R27 ;  /* 0x00000014201f7223 */ /* 0x000fe2000001001b */
[----:B------:R-:W-:Y:S01]  /*f640*/  HADD2.F32 R32, -RZ, R30.H0_H0 ;  /* 0x2000001eff207230 */ /* 0x000fe20000004100 */
[----:B------:R-:W-:Y:S01]  /*f650*/  F2FP.F16.E4M3.UNPACK_B R30, R13.H1 ;  /* 0x0000000dff1e723e */ /* 0x000fe200030006ff */
[----:B------:R-:W-:Y:S01]  /*f660*/  HADD2.F32 R5, -RZ, R4.H1_H1 ;  /* 0x30000004ff057230 */ /* 0x000fe20000004100 */
[----:B------:R-:W-:Y:S01]  /*f670*/  F2FP.F16.E4M3.UNPACK_B R7, R7.H1 ;  /* 0x00000007ff07723e */ /* 0x000fe200030006ff */
[----:B------:R-:W-:-:S02]  /*f680*/  HADD2.F32 R20, -RZ, R29.H0_H0 ;  /* 0x2000001dff147230 */ /* 0x000fc40000004100 */
[----:B------:R-:W-:Y:S02]  /*f690*/  HADD2.F32 R4, -RZ, R4.H0_H0 ;  /* 0x20000004ff047230 */ /* 0x000fe40000004100 */
[-C--:B------:R-:W-:Y:S01]  /*f6a0*/  FMUL.FTZ R27, R32, R5.reuse ;  /* 0x00000005201b7220 */ /* 0x080fe20000410000 */
[----:B------:R-:W-:Y:S02]  /*f6b0*/  HADD2.F32 R33, -RZ, R30.H0_H0 ;  /* 0x2000001eff217230 */ /* 0x000fe40000004100 */
[C---:B------:R-:W-:Y:S01]  /*f6c0*/  FMUL.FTZ R29, R20.reuse, R5 ;  /* 0x00000005141d7220 */ /* 0x040fe20000410000 */
[--C-:B------:R-:W-:Y:S02]  /*f6d0*/  HADD2.F32 R5, -RZ, R24.reuse.H1_H1 ;  /* 0x30000018ff057230 */ /* 0x100fe40000004100 */
[-C--:B------:R-:W-:Y:S01]  /*f6e0*/  FFMA.FTZ R27, R20, R4.reuse, -R27 ;  /* 0x00000004141b7223 */ /* 0x080fe2000001081b */
[----:B------:R-:W-:Y:S02]  /*f6f0*/  HADD2.F32 R24, -RZ, R24.H0_H0 ;  /* 0x20000018ff187230 */ /* 0x000fe40000004100 */
[----:B------:R-:W-:Y:S01]  /*f700*/  FFMA.FTZ R20, R32, R4, R29 ;  /* 0x0000000420147223 */ /* 0x000fe2000001001d */
[----:B------:R-:W-:-:S02]  /*f710*/  HADD2.F32 R32, -RZ, R30.H1_H1 ;  /* 0x3000001eff207230 */ /* 0x000fc40000004100 */
[-C--:B------:R-:W-:Y:S01]  /*f720*/  FMUL.FTZ R29, R34, R5.reuse ;  /* 0x00000005221d7220 */ /* 0x080fe20000410000 */
[--C-:B------:R-:W-:Y:S02]  /*f730*/  HADD2.F32 R4, -RZ, R21.reuse.H1_H1 ;  /* 0x30000015ff047230 */ /* 0x100fe40000004100 */
[----:B------:R-:W-:Y:S02]  /*f740*/  HADD2.F32 R21, -RZ, R21.H0_H0 ;  /* 0x20000015ff157230 */ /* 0x000fe40000004100 */
[C---:B------:R-:W-:Y:S01]  /*f750*/  FMUL.FTZ R5, R32.reuse, R5 ;  /* 0x0000000520057220 */ /* 0x040fe20000410000 */
[----:B------:R-:W-:Y:S01]  /*f760*/  FFMA.FTZ R29, R32, R24, -R29 ;  /* 0x00000018201d7223 */ /* 0x000fe2000001081d */
[----:B------:R-:W-:Y:S01]  /*f770*/  FMUL.FTZ R30, R35, R4 ;  /* 0x00000004231e7220 */ /* 0x000fe20000410000 */
[----:B------:R-:W-:Y:S01]  /*f780*/  F2FP.F16.E4M3.UNPACK_B R32, R14 ;  /* 0x0000000eff20723e */ /* 0x000fe200020006ff */
[----:B------:R-:W-:Y:S01]  /*f790*/  FFMA.FTZ R24, R34, R24, R5 ;  /* 0x0000001822187223 */ /* 0x000fe20000010005 */
[----:B------:R-:W-:Y:S01]  /*f7a0*/  FMUL.FTZ R4, R33, R4 ;  /* 0x0000000421047220 */ /* 0x000fe20000410000 */
[----:B------:R-:W-:-:S02]  /*f7b0*/  HADD2.F32 R5, -RZ, R6.H1_H1 ;  /* 0x30000006ff057230 */ /* 0x000fc40000004100 */
[-C--:B------:R-:W-:Y:S01]  /*f7c0*/  FFMA.FTZ R30, R33, R21.reuse, -R30 ;  /* 0x00000015211e7223 */ /* 0x080fe2000001081e */
[----:B------:R-:W-:Y:S02]  /*f7d0*/  HADD2.F32 R34, -RZ, R32.H1_H1 ;  /* 0x30000020ff227230 */ /* 0x000fe40000004100 */
[----:B------:R-:W-:Y:S01]  /*f7e0*/  FFMA.FTZ R21, R35, R21, R4 ;  /* 0x0000001523157223 */ /* 0x000fe20000010004 */
[----:B------:R-:W-:Y:S02]  /*f7f0*/  HADD2.F32 R6, -RZ, R6.H0_H0 ;  /* 0x20000006ff067230 */ /* 0x000fe40000004100 */
[-C--:B------:R-:W-:Y:S01]  /*f800*/  FMUL.FTZ R33, R40, R5.reuse ;  /* 0x0000000528217220 */ /* 0x080fe20000410000 */
[----:B------:R-:W-:Y:S02]  /*f810*/  HADD2.F32 R36, -RZ, R32.H0_H0 ;  /* 0x20000020ff247230 */ /* 0x000fe40000004100 */
[----:B------:R-:W-:Y:S01]  /*f820*/  FMUL.FTZ R35, R34, R5 ;  /* 0x0000000522237220 */ /* 0x000fe20000410000 */
[----:B------:R-:W-:-:S02]  /*f830*/  HADD2.F32 R4, -RZ, R26.H1_H1 ;  /* 0x3000001aff047230 */ /* 0x000fc40000004100 */
[----:B------:R-:W-:Y:S01]  /*f840*/  FFMA.FTZ R32, R34, R6, -R33 ;  /* 0x0000000622207223 */ /* 0x000fe20000010821 */
[----:B------:R-:W-:Y:S01]  /*f850*/  HADD2.F32 R26, -RZ, R26.H0_H0 ;  /* 0x2000001aff1a7230 */ /* 0x000fe20000004100 */
[----:B------:R-:W-:Y:S01]  /*f860*/  F2FP.F16.E4M3.UNPACK_B R34, R14.H1 ;  /* 0x0000000eff22723e */ /* 0x000fe200030006ff */
[----:B------:R-:W-:Y:S01]  /*f870*/  FFMA.FTZ R35, R40, R6, R35 ;  /* 0x0000000628237223 */ /* 0x000fe20000010023 */
[-C--:B------:R-:W-:Y:S01]  /*f880*/  FMUL.FTZ R5, R38, R4.reuse ;  /* 0x0000000426057220 */ /* 0x080fe20000410000 */
[C---:B------:R-:W-:Y:S01]  /*f890*/  FMUL.FTZ R33, R36.reuse, R4 ;  /* 0x0000000424217220 */ /* 0x040fe20000410000 */
[----:B------:R-:W-:Y:S01]  /*f8a0*/  F2FP.F16.E4M3.UNPACK_B R4, R11.H1 ;  /* 0x0000000bff04723e */ /* 0x000fe200030006ff */
[----:B------:R-:W-:Y:S02]  /*f8b0*/  HADD2.F32 R39, -RZ, R34.H1_H1 ;  /* 0x30000022ff277230 */ /* 0x000fe40000004100 */
[----:B------:R-:W-:Y:S01]  /*f8c0*/  FFMA.FTZ R6, R36, R26, -R5 ;  /* 0x0000001a24067223 */ /* 0x000fe20000010805 */
[----:B------:R-:W-:-:S02]  /*f8d0*/  HADD2.F32 R5, -RZ, R7.H1_H1 ;  /* 0x30000007ff057230 */ /* 0x000fc40000004100 */
[----:B------:R-:W-:Y:S01]  /*f8e0*/  FFMA.FTZ R33, R38, R26, R33 ;  /* 0x0000001a26217223 */ /* 0x000fe20000010021 */
[--C-:B------:R-:W-:Y:S01]  /*f8f0*/  HADD2.F32 R43, -RZ, R4.reuse.H1_H1 ;  /* 0x30000004ff2b7230 */ /* 0x100fe20000004100 */
[----:B------:R-:W-:Y:S01]  /*f900*/  F2FP.SATFINITE.E4M3.F32.PACK_AB_MERGE_C R24, R24, R29, RZ ;  /* 0x0000001d1818723e */ /* 0x000fe200048070ff */
[----:B------:R-:W-:Y:S02]  /*f910*/  HADD2.F32 R41, -RZ, R4.H0_H0 ;  /* 0x20000004ff297230 */ /* 0x000fe40000004100 */
[-C--:B------:R-:W-:Y:S01]  /*f920*/  FMUL.FTZ R36, R39, R5.reuse ;  /* 0x0000000527247220 */ /* 0x080fe20000410000 */
[----:B------:R-:W-:Y:S01]  /*f930*/  HADD2.F32 R4, -RZ, R15.H1_H1 ;  /* 0x3000000fff047230 */ /* 0x000fe20000004100 */
[----:B------:R-:W-:Y:S01]  /*f940*/  F2FP.SATFINITE.E4M3.F32.PACK_AB_MERGE_C R32, R35, R32, RZ ;  /* 0x000000202320723e */ /* 0x000fe200048070ff */
[----:B------:R-:W-:Y:S02]  /*f950*/  HADD2.F32 R37, -RZ, R34.H0_H0 ;  /* 0x20000022ff257230 */ /* 0x000fe40000004100 */
[----:B------:R-:W-:Y:S01]  /*f960*/  FMUL.FTZ R34, R43, R5 ;  /* 0x000000052b227220 */ /* 0x000fe20000410000 */
[----:B------:R-:W-:-:S02]  /*f970*/  HADD2.F32 R7, -RZ, R7.H0_H0 ;  /* 0x20000007ff077230 */ /* 0x000fc40000004100 */
[-C--:B------:R-:W-:Y:S01]  /*f980*/  FMUL.FTZ R26, R41, R4.reuse ;  /* 0x00000004291a7220 */ /* 0x080fe20000410000 */
[----:B------:R-:W-:Y:S02]  /*f990*/  HADD2.F32 R15, -RZ, R15.H0_H0 ;  /* 0x2000000fff0f7230 */ /* 0x000fe40000004100 */
[----:B------:R-:W-:Y:S01]  /*f9a0*/  FMUL.FTZ R4, R37, R4 ;  /* 0x0000000425047220 */ /* 0x000fe20000410000 */
[----:B------:R-:W-:Y:S01]  /*f9b0*/  F2FP.SATFINITE.E4M3.F32.PACK_AB_MERGE_C R6, R33, R6, R32 ;  /* 0x000000062106723e */ /* 0x000fe20004807020 */
[-C--:B------:R-:W-:Y:S01]  /*f9c0*/  FFMA.FTZ R34, R39, R7.reuse, -R34 ;  /* 0x0000000727227223 */ /* 0x080fe20000010822 */
[----:B------:R-:W-:Y:S01]  /*f9d0*/  FFMA.FTZ R5, R43, R7, R36 ;  /* 0x000000072b057223 */ /* 0x000fe20000010024 */
[-C--:B------:R-:W-:Y:S01]  /*f9e0*/  FFMA.FTZ R7, R37, R15.reuse, -R26 ;  /* 0x0000000f25077223 */ /* 0x080fe2000001081a */
[----:B------:R-:W-:Y:S01]  /*f9f0*/  FFMA.FTZ R26, R41, R15, R4 ;  /* 0x0000000f291a7223 */ /* 0x000fe20000010004 */
[----:B------:R-:W-:Y:S02]  /*fa00*/  F2FP.SATFINITE.E4M3.F32.PACK_AB_MERGE_C R4, R31, R28, RZ ;  /* 0x0000001c1f04723e */ /* 0x000fe400048070ff */
[----:B------:R-:W-:-:S02]  /*fa10*/  F2FP.SATFINITE.E4M3.F32.PACK_AB_MERGE_C R34, R5, R34, RZ ;  /* 0x000000220522723e */ /* 0x000fc400048070ff */
[----:B------:R-:W-:Y:S02]  /*fa20*/  F2FP.SATFINITE.E4M3.F32.PACK_AB_MERGE_C R4, R20, R27, R4 ;  /* 0x0000001b1404723e */ /* 0x000fe40004807004 */
[----:B------:R-:W-:Y:S02]  /*fa30*/  F2FP.SATFINITE.E4M3.F32.PACK_AB_MERGE_C R5, R21, R30, R24 ;  /* 0x0000001e1505723e */ /* 0x000fe40004807018 */
[----:B------:R-:W-:-:S05]  /*fa40*/  F2FP.SATFINITE.E4M3.F32.PACK_AB_MERGE_C R7, R26, R7, R34 ;  /* 0x000000071a07723e */ /* 0x000fca0004807022 */
[----:B------:R1:W-:Y:S02]  /*fa50*/  STS.128 [R42+0x21400], R4 ;  /* 0x021400042a007388 */ /* 0x0003e40000000c00 */
.L_x_463:
[----:B------:R-:W-:Y:S05]  /*fa60*/  BSYNC B2 ;  /* 0x0000000000027941 */ /* 0x000fea0003800000 */
.L_x_462:
[----:B------:R-:W-:Y:S05]  /*fa70*/  @P1 BRA `(.L_x_461) ;  /* 0x0000000400681947 */ /* 0x000fea0003800000 */
[----:B-1---5:R-:W1:Y:S01]  /*fa80*/  LDS.128 R4, [R42+0x25400] ;  /* 0x025400002a047984 */ /* 0x022e620000000c00 */
        /* <DEDUP_REMOVED lines=89> */
.L_x_461:
[----:B------:R-:W-:Y:S05]  /*10020*/  BSYNC B1 ;  /* 0x0000000000017941 */ /* 0x000fea0003800000 */
.L_x_460:
        /* <DEDUP_REMOVED lines=100> */
.L_x_467:
[----:B------:R-:W-:Y:S05]  /*10670*/  BSYNC B2 ;  /* 0x0000000000027941 */ /* 0x000fea0003800000 */
.L_x_466:
        /* <DEDUP_REMOVED lines=91> */
.L_x_465:
[----:B------:R-:W-:Y:S05]  /*10c30*/  BSYNC B1 ;  /* 0x0000000000017941 */ /* 0x000fea0003800000 */
.L_x_464:
[----:B-12---:R-:W-:-:S04]  /*10c40*/  IADD3 R4, R23, 0x60, RZ ;  /* 0x0000006017047810 */ /* 0x006fc80007ffe0ff */
[----:B------:R-:W-:-:S13]  /*10c50*/  ISETP.GE.AND P0, PT, R4, R0, PT ;  /* 0x000000000400720c */ /* 0x000fda0003f06270 */
[----:B------:R-:W-:Y:S05]  /*10c60*/  @P0 BRA `(.L_x_468) ;  /* 0x00000044004c0947 */ /* 0x000fea0003800000 */
        /* <DEDUP_REMOVED lines=8> */
[----:B------:R-:W-:Y:S02]  /*10cf0*/  F2FP.F16.E4M3.UNPACK_B R29, R13 ;  /* 0x0000000dff1d723e */ /* 0x000fe400020006ff */
[----:B------:R-:W-:Y:S01]  /*10d00*/  F2FP.F16.E4M3.UNPACK_B R34, R11 ;  /* 0x0000000bff22723e */ /* 0x000fe200020006ff */
[--C-:B------:R-:W-:Y:S02]  /*10d10*/  HADD2.F32 R31, -RZ, R30.reuse.H1_H1 ;  /* 0x3000001eff1f7230 */ /* 0x100fe40000004100 */
[----:B------:R-:W-:Y:S02]  /*10d20*/  HADD2.F32 R27, -RZ, R29.H1_H1 ;  /* 0x3000001dff1b7230 */ /* 0x000fe40000004100 */
[----:B------:R-:W-:-:S02]  /*10d30*/  HADD2.F32 R32, -RZ, R30.H0_H0 ;  /* 0x2000001eff207230 */ /* 0x000fc40000004100 */
[----:B------:R-:W-:Y:S01]  /*10d40*/  HADD2.F32 R30, -RZ, R29.H0_H0 ;  /* 0x2000001dff1e7230 */ /* 0x000fe20000004100 */
[----:B------:R-:W-:Y:S01]  /*10d50*/  F2FP.F16.E4M3.UNPACK_B R29, R13.H1 ;  /* 0x0000000dff1d723e */ /* 0x000fe200030006ff */
[--C-:B------:R-:W-:Y:S02]  /*10d60*/  HADD2.F32 R36, -RZ, R34.reuse.H1_H1 ;  /* 0x30000022ff247230 */ /* 0x100fe40000004100 */
[----:B0-----:R-:W-:Y:S01]  /*10d70*/  HADD2.F32 R35, -RZ, R34.H0_H0 ;  /* 0x20000022ff237230 */ /* 0x001fe20000004100 */
[----:B-1----:R-:W-:Y:S02]  /*10d80*/  F2FP.F16.E4M3.UNPACK_B R0, R4.H1 ;  /* 0x00000004ff00723e */ /* 0x002fe400030006ff */
        /* <DEDUP_REMOVED lines=12> */
[--C-:B------:R-:W-:Y:S01]  /*10e50*/  HADD2.F32 R0, -RZ, R4.reuse.H1_H1 ;  /* 0x30000004ff007230 */ /* 0x100fe20000004100 */
[----:B------:R-:W-:Y:S01]  /*10e60*/  F2FP.F16.E4M3.UNPACK_B R31, R10.H1 ;  /* 0x0000000aff1f723e */ /* 0x000fe200030006ff */
[----:B------:R-:W-:Y:S01]  /*10e70*/  HADD2.F32 R4, -RZ, R4.H0_H0 ;  /* 0x20000004ff047230 */ /* 0x000fe20000004100 */
[----:B------:R-:W-:Y:S01]  /*10e80*/  F2FP.F16.E4M3.UNPACK_B R7, R7.H1 ;  /* 0x00000007ff07723e */ /* 0x000fe200030006ff */
[----:B------:R-:W-:-:S02]  /*10e90*/  HADD2.F32 R6, -RZ, R5.H1_H1 ;  /* 0x30000005ff067230 */ /* 0x000fc40000004100 */
[-C--:B------:R-:W-:Y:S01]  /*10ea0*/  FMUL.FTZ R15, R30, R0.reuse ;  /* 0x000000001e0f7220 */ /* 0x080fe20000410000 */
[C---:B------:R-:W-:Y:S01]  /*10eb0*/  FMUL.FTZ R13, R32.reuse, R0 ;  /* 0x00000000200d7220 */ /* 0x040fe20000410000 */
[----:B------:R-:W-:Y:S02]  /*10ec0*/  HADD2.F32 R33, -RZ, R31.H1_H1 ;  /* 0x3000001fff217230 */ /* 0x000fe40000004100 */
[-C--:B------:R-:W-:Y:S01]  /*10ed0*/  FFMA.FTZ R10, R32, R4.reuse, R15 ;  /* 0x00000004200a7223 */ /* 0x080fe2000001000f */
[----:B------:R-:W-:Y:S02]  /*10ee0*/  HADD2.F32 R15, -RZ, R29.H1_H1 ;  /* 0x3000001dff0f7230 */ /* 0x000fe40000004100 */
[----:B------:R-:W-:Y:S01]  /*10ef0*/  FFMA.FTZ R13, R30, R4, -R13 ;  /* 0x000000041e0d7223 */ /* 0x000fe2000001080d */
[----:B------:R-:W-:Y:S02]  /*10f00*/  HADD2.F32 R5, -RZ, R5.H0_H0 ;  /* 0x20000005ff057230 */ /* 0x000fe40000004100 */
[----:B------:R-:W-:Y:S01]  /*10f10*/  FMUL.FTZ R4, R33, R6 ;  /* 0x0000000621047220 */ /* 0x000fe20000410000 */
[----:B------:R-:W-:-:S02]  /*10f20*/  HADD2.F32 R32, -RZ, R31.H0_H0 ;  /* 0x2000001fff207230 */ /* 0x000fc40000004100 */
[C---:B------:R-:W-:Y:S01]  /*10f30*/  FMUL.FTZ R30, R15.reuse, R6 ;  /* 0x000000060f1e7220 */ /* 0x040fe20000410000 */
[--C-:B------:R-:W-:Y:S02]  /*10f40*/  HADD2.F32 R0, -RZ, R20.reuse.H1_H1 ;  /* 0x30000014ff007230 */ /* 0x100fe40000004100 */
[-C--:B------:R-:W-:Y:S01]  /*10f50*/  FFMA.FTZ R6, R15, R5.reuse, -R4 ;  /* 0x000000050f067223 */ /* 0x080fe20000010804 */
[----:B------:R-:W-:Y:S02]  /*10f60*/  HADD2.F32 R4, -RZ, R29.H0_H0 ;  /* 0x2000001dff047230 */ /* 0x000fe40000004100 */
[----:B------:R-:W-:Y:S01]  /*10f70*/  FFMA.FTZ R31, R33, R5, R30 ;  /* 0x00000005211f7223 */ /* 0x000fe2000001001e */
[----:B------:R-:W-:Y:S02]  /*10f80*/  HADD2.F32 R20, -RZ, R20.H0_H0 ;  /* 0x20000014ff147230 */ /* 0x000fe40000004100 */
[----:B------:R-:W-:Y:S01]  /*10f90*/  FMUL.FTZ R15, R32, R0 ;  /* 0x00000000200f7220 */ /* 0x000fe20000410000 */
[----:B------:R-:W-:Y:S01]  /*10fa0*/  F2FP.F16.E4M3.UNPACK_B R30, R14 ;  /* 0x0000000eff1e723e */ /* 0x000fe200020006ff */
[----:B------:R-:W-:Y:S01]  /*10fb0*/  FMUL.FTZ R29, R4, R0 ;  /* 0x00000000041d7220 */ /* 0x000fe20000410000 */
[----:B------:R-:W-:-:S02]  /*10fc0*/  HADD2.F32 R0, -RZ, R21.H1_H1 ;  /* 0x30000015ff007230 */ /* 0x000fc40000004100 */
[-C--:B------:R-:W-:Y:S01]  /*10fd0*/  FFMA.FTZ R5, R4, R20.reuse, -R15 ;  /* 0x0000001404057223 */ /* 0x080fe2000001080f */
[----:B------:R-:W-:Y:S02]  /*10fe0*/  HADD2.F32 R4, -RZ, R24.H1_H1 ;  /* 0x30000018ff047230 */ /* 0x000fe40000004100 */
[----:B------:R-:W-:Y:S01]  /*10ff0*/  FFMA.FTZ R20, R32, R20, R29 ;  /* 0x0000001420147223 */ /* 0x000fe2000001001d */
[----:B------:R-:W-:Y:S01]  /*11000*/  HADD2.F32 R32, -RZ, R30.H1_H1 ;  /* 0x3000001eff207230 */ /* 0x000fe20000004100 */
[----:B------:R-:W-:Y:S01]  /*11010*/  F2FP.SATFINITE.E4M3.F32.PACK_AB_MERGE_C R6, R31, R6, RZ ;  /* 0x000000061f06723e */ /* 0x000fe200048070ff */
[----:B------:R-:W-:Y:S02]  /*11020*/  HADD2.F32 R24, -RZ, R24.H0_H0 ;  /* 0x20000018ff187230 */ /* 0x000fe40000004100 */
[-C--:B------:R-:W-:Y:S01]  /*11030*/  FMUL.FTZ R15, R36, R4.reuse ;  /* 0x00000004240f7220 */ /* 0x080fe20000410000 */
[----:B------:R-:W-:Y:S02]  /*11040*/  HADD2.F32 R33, -RZ, R30.H0_H0 ;  /* 0x2000001eff217230 */ /* 0x000fe40000004100 */
[----:B------:R-:W-:Y:S01]  /*11050*/  FMUL.FTZ R29, R32, R4 ;  /* 0x00000004201d7220 */ /* 0x000fe20000410000 */
[----:B------:R-:W-:-:S02]  /*11060*/  HADD2.F32 R21, -RZ, R21.H0_H0 ;  /* 0x20000015ff157230 */ /* 0x000fc40000004100 */
[----:B------:R-:W-:Y:S01]  /*11070*/  FFMA.FTZ R15, R32, R24, -R15 ;  /* 0x00000018200f7223 */ /* 0x000fe2000001080f */
[----:B------:R-:W-:Y:S01]  /*11080*/  FMUL.FTZ R4, R35, R0 ;  /* 0x0000000023047220 */ /* 0x000fe20000410000 */
[----:B------:R-:W-:Y:S01]  /*11090*/  FFMA.FTZ R24, R36, R24, R29 ;  /* 0x0000001824187223 */ /* 0x000fe2000001001d */
[C---:B------:R-:W-:Y:S01]  /*110a0*/  FMUL.FTZ R0, R33.reuse, R0 ;  /* 0x0000000021007220 */ /* 0x040fe20000410000 */
[----:B------:R-:W-:Y:S01]  /*110b0*/  F2FP.F16.E4M3.UNPACK_B R29, R11.H1 ;  /* 0x0000000bff1d723e */ /* 0x000fe200030006ff */
[-C--:B------:R-:W-:Y:S01]  /*110c0*/  FFMA.FTZ R11, R33, R21.reuse, -R4 ;  /* 0x00000015210b7223 */ /* 0x080fe20000010804 */
[----:B------:R-:W-:Y:S01]  /*110d0*/  F2FP.F16.E4M3.UNPACK_B R30, R14.H1 ;  /* 0x0000000eff1e723e */ /* 0x000fe200030006ff */
[----:B------:R-:W-:Y:S01]  /*110e0*/  FFMA.FTZ R14, R35, R21, R0 ;  /* 0x00000015230e7223 */ /* 0x000fe20000010000 */
[----:B------:R-:W-:Y:S01]  /*110f0*/  HADD2.F32 R4, -RZ, R7.H1_H1 ;  /* 0x30000007ff047230 */ /* 0x000fe20000004100 */
[----:B------:R-:W-:Y:S01]  /*11100*/  F2FP.SATFINITE.E4M3.F32.PACK_AB_MERGE_C R15, R24, R15, RZ ;  /* 0x0000000f180f723e */ /* 0x000fe200048070ff */
[----:B------:R-:W-:Y:S01]  /*11110*/  HADD2.F32 R35, -RZ, R29.H1_H1 ;  /* 0x3000001dff237230 */ /* 0x000fe20000004100 */
[----:B------:R-:W-:Y:S01]  /*11120*/  F2FP.SATFINITE.E4M3.F32.PACK_AB_MERGE_C R5, R20, R5, R6 ;  /* 0x000000051405723e */ /* 0x000fe20004807006 */
[--C-:B------:R-:W-:Y:S01]  /*11130*/  HADD2.F32 R33, -RZ, R30.reuse.H1_H1 ;  /* 0x3000001eff217230 */ /* 0x100fe20000004100 */
[----:B------:R-:W-:Y:S01]  /*11140*/  F2FP.SATFINITE.E4M3.F32.PACK_AB_MERGE_C R6, R14, R11, R15 ;  /* 0x0000000b0e06723e */ /* 0x000fe2000480700f */
[----:B------:R-:W-:-:S02]  /*11150*/  HADD2.F32 R32, -RZ, R30.H0_H0 ;  /* 0x2000001eff207230 */ /* 0x000fc40000004100 */
[-C--:B------:R-:W-:Y:S01]  /*11160*/  FMUL.FTZ R30, R35, R4.reuse ;  /* 0x00000004231e7220 */ /* 0x080fe20000410000 */
[----:B------:R-:W-:Y:S02]  /*11170*/  HADD2.F32 R34, -RZ, R29.H0_H0 ;  /* 0x2000001dff227230 */ /* 0x000fe40000004100 */
[C---:B------:R-:W-:Y:S01]  /*11180*/  FMUL.FTZ R4, R33.reuse, R4 ;  /* 0x0000000421047220 */ /* 0x040fe20000410000 */
[--C-:B------:R-:W-:Y:S02]  /*11190*/  HADD2.F32 R0, -RZ, R26.reuse.H1_H1 ;  /* 0x3000001aff007230 */ /* 0x100fe40000004100 */
[----:B------:R-:W-:Y:S02]  /*111a0*/  HADD2.F32 R7, -RZ, R7.H0_H0 ;  /* 0x20000007ff077230 */ /* 0x000fe40000004100 */
[----:B------:R-:W-:Y:S02]  /*111b0*/  HADD2.F32 R26, -RZ, R26.H0_H0 ;  /* 0x2000001aff1a7230 */ /* 0x000fe40000004100 */
[-C--:B------:R-:W-:Y:S01]  /*111c0*/  FMUL.FTZ R21, R34, R0.reuse ;  /* 0x0000000022157220 */ /* 0x080fe20000410000 */
[C---:B------:R-:W-:Y:S01]  /*111d0*/  FMUL.FTZ R29, R32.reuse, R0 ;  /* 0x00000000201d7220 */ /* 0x040fe20000410000 */
[-C--:B------:R-:W-:Y:S01]  /*111e0*/  FFMA.FTZ R30, R33, R7.reuse, -R30 ;  /* 0x00000007211e7223 */ /* 0x080fe2000001081e */
[----:B------:R-:W-:Y:S01]  /*111f0*/  FFMA.FTZ R33, R35, R7, R4 ;  /* 0x0000000723217223 */ /* 0x000fe20000010004 */
[-C--:B------:R-:W-:Y:S01]  /*11200*/  FFMA.FTZ R7, R32, R26.reuse, -R21 ;  /* 0x0000001a20077223 */ /* 0x080fe20000010815 */
[----:B------:R-:W-:Y:S01]  /*11210*/  FFMA.FTZ R26, R34, R26, R29 ;  /* 0x0000001a221a7223 */ /* 0x000fe2000001001d */
[----:B------:R-:W-:-:S02]  /*11220*/  F2FP.SATFINITE.E4M3.F32.PACK_AB_MERGE_C R4, R28, R27, RZ ;  /* 0x0000001b1c04723e */ /* 0x000fc400048070ff */
[----:B------:R-:W-:Y:S02]  /*11230*/  F2FP.SATFINITE.E4M3.F32.PACK_AB_MERGE_C R30, R33, R30, RZ ;  /* 0x0000001e211e723e */ /* 0x000fe400048070ff */
[----:B------:R-:W-:Y:S02]  /*11240*/  F2FP.SATFINITE.E4M3.F32.PACK_AB_MERGE_C R4, R10, R13, R4 ;  /* 0x0000000d0a04723e */ /* 0x000fe40004807004 */
[----:B------:R-:W-:-:S05]  /*11250*/  F2FP.SATFINITE.E4M3.F32.PACK_AB_MERGE_C R7, R26, R7, R30 ;  /* 0x000000071a07723e */ /* 0x000fca000480701e */
[----:B------:R1:W-:Y:S02]  /*11260*/  STS.128 [R37+0x23400], R4 ;  /* 0x0234000425007388 */ /* 0x0003e40000000c00 */
.L_x_470:
[----:B------:R-:W-:Y:S05]  /*11270*/  BSYNC B1 ;  /* 0x0000000000017941 */ /* 0x000fea0003800000 */
.L_x_469:
[----:B------:R-:W-:Y:S05]  /*11280*/  @P1 BRA `(.L_x_468) ;  /* 0x0000003c00c41947 */ /* 0x000fea0003800000 */
[----:B-1---5:R-:W1:Y:S01]  /*11290*/  LDS.128 R4, [R37+0x27400] ;  /* 0x0274000025047984 */ /* 0x022e620000000c00 */
[----:B------:R-:W-:Y:S02]  /*112a0*/  F2FP.F16.E4M3.UNPACK_B R24, R3 ;  /* 0x00000003ff18723e */ /* 0x000fe400020006ff */
[----:B------:R-:W-:-:S03]  /*112b0*/  F2FP.F16.E4M3.UNPACK_B R26, R8 ;  /* 0x00000008ff1a723e */ /* 0x000fc600020006ff */
[----:B------:R-:W-:Y:S02]  /*112c0*/  HADD2.F32 R20, -RZ, R24.H1_H1 ;  /* 0x30000018ff147230 */ /* 0x000fe40000004100 */
[----:B------:R-:W-:Y:S02]  /*112d0*/  HADD2.F32 R28, -RZ, R26.H1_H1 ;  /* 0x3000001aff1c7230 */ /* 0x000fe40000004100 */
[----:B------:R-:W-:Y:S01]  /*112e0*/  HADD2.F32 R24, -RZ, R24.H0_H0 ;  /* 0x20000018ff187230 */ /* 0x000fe20000004100 */
[-C--:B-1----:R-:W-:Y:S02]  /*112f0*/  F2FP.F16.E4M3.UNPACK_B R0, R4.reuse.H1 ;  /* 0x00000004ff00723e */ /* 0x082fe400030006ff */
[----:B------:R-:W-:Y:S02]  /*11300*/  F2FP.F16.E4M3.UNPACK_B R4, R4 ;  /* 0x00000004ff04723e */ /* 0x000fe400020006ff */
[-C--:B------:R-:W-:Y:S01]  /*11310*/  F2FP.F16.E4M3.UNPACK_B R11, R5.reuse ;  /* 0x00000005ff0b723e */ /* 0x080fe200020006ff */
[--C-:B------:R-:W-:Y:S01]  /*11320*/  HADD2.F32 R10, -RZ, R0.reuse.H0_H0 ;  /* 0x20000000ff0a7230 */ /* 0x100fe20000004100 */
[----:B------:R-:W-:Y:S01]  /*11330*/  F2FP.F16.E4M3.UNPACK_B R5, R5.H1 ;  /* 0x00000005ff05723e */ /* 0x000fe200030006ff */
[----:B------:R-:W-:Y:S01]  /*11340*/  HADD2.F32 R0, -RZ, R0.H1_H1 ;  /* 0x30000000ff007230 */ /* 0x000fe20000004100 */
[----:B------:R-:W-:-:S02]  /*11350*/  F2FP.F16.E4M3.UNPACK_B R13, R6 ;  /* 0x00000006ff0d723e */ /* 0x000fc400020006ff */
[----:B------:R-:W-:Y:S02]  /*11360*/  F2FP.F16.E4M3.UNPACK_B R6, R6.H1 ;  /* 0x00000006ff06723e */ /* 0x000fe400030006ff */
[-C--:B------:R-:W-:Y:S01]  /*11370*/  FMUL.FTZ R21, R20, R0.reuse ;  /* 0x0000000014157220 */ /* 0x080fe20000410000 */
[C---:B------:R-:W-:Y:S01]  /*11380*/  FMUL.FTZ R15, R28.reuse, R0 ;  /* 0x000000001c0f7220 */ /* 0x040fe20000410000 */
[----:B------:R-:W-:Y:S01]  /*11390*/  HADD2.F32 R0, -RZ, R4.H1_H1 ;  /* 0x30000004ff007230 */ /* 0x000fe20000004100 */
[----:B------:R-:W-:Y:S01]  /*113a0*/  F2FP.F16.E4M3.UNPACK_B R14, R7 ;  /* 0x00000007ff0e723e */ /* 0x000fe200020006ff */
[-C--:B------:R-:W-:Y:S01]  /*113b0*/  FFMA.FTZ R27, R28, R10.reuse, R21 ;  /* 0x0000000a1c1b7223 */ /* 0x080fe20000010015 */
[----:B------:R-:W-:Y:S02]  /*113c0*/  HADD2.F32 R28, -RZ, R26.H0_H0 ;  /* 0x2000001aff1c7230 */ /* 0x000fe40000004100 */
[----:B------:R-:W-:Y:S01]  /*113d0*/  FFMA.FTZ R20, R20, R10, -R15 ;  /* 0x0000000a14147223 */ /* 0x000fe2000001080f */
[----:B------:R-:W-:Y:S01]  /*113e0*/  F2FP.F16.E4M3.UNPACK_B R10, R8.H1 ;  /* 0x00000008ff0a723e */ /* 0x000fe200030006ff */
[----:B------:R-:W-:Y:S01]  /*113f0*/  HADD2.F32 R4, -RZ, R4.H0_H0 ;  /* 0x20000004ff047230 */ /* 0x000fe20000004100 */
[----:B------:R-:W-:Y:S01]  /*11400*/  F2FP.F16.E4M3.UNPACK_B R26, R3.H1 ;  /* 0x00000003ff1a723e */ /* 0x000fe200030006ff */
[-C--:B------:R-:W-:Y:S01]  /*11410*/  FMUL.FTZ R15, R28, R0.reuse ;  /* 0x000000001c0f7220 */ /* 0x080fe20000410000 */
[----:B------:R-:W-:Y:S01]  /*11420*/  FMUL.FTZ R21, R24, R0 ;  /* 0x0000000018157220 */ /* 0x000fe20000410000 */
[----:B------:R-:W-:Y:S01]  /*11430*/  HADD2.F32 R31, -RZ, R10.H1_H1 ;  /* 0x3000000aff1f7230 */ /* 0x000fe20000004100 */
[----:B------:R-:W-:Y:S01]  /*11440*/  F2FP.F16.E4M3.UNPACK_B R7, R7.H1 ;  /* 0x00000007ff07723e */ /* 0x000fe200030006ff */
[----:B------:R-:W-:-:S02]  /*11450*/  HADD2.F32 R3, -RZ, R5.H1_H1 ;  /* 0x30000005ff037230 */ /* 0x000fc40000004100 */
[-C--:B------:R-:W-:Y:S01]  /*11460*/  FFMA.FTZ R15, R24, R4.reuse, -R15 ;  /* 0x00000004180f7223 */ /* 0x080fe2000001080f */
[----:B------:R-:W-:Y:S01]  /*11470*/  FFMA.FTZ R4, R28, R4, R21 ;  /* 0x000000041c047223 */ /* 0x000fe20000010015 */
[----:B------:R-:W-:Y:S01]  /*11480*/  HADD2.F32 R21, -RZ, R26.H1_H1 ;  /* 0x3000001aff157230 */ /* 0x000fe20000004100 */
[----:B------:R-:W-:Y:S01]  /*11490*/  F2FP.F16.E4M3.UNPACK_B R28, R9 ;  /* 0x00000009ff1c723e */ /* 0x000fe200020006ff */
[----:B------:R-:W-:Y:S02]  /*114a0*/  HADD2.F32 R5, -RZ, R5.H0_H0 ;  /* 0x20000005ff057230 */ /* 0x000fe40000004100 */
[-C--:B------:R-:W-:Y:S01]  /*114b0*/  FMUL.FTZ R8, R31, R3.reuse ;  /* 0x000000031f087220 */ /* 0x080fe20000410000 */
[----:B------:R-:W-:Y:S02]  /*114c0*/  HADD2.F32 R29, -RZ, R10.H0_H0 ;  /* 0x2000000aff1d7230 */ /* 0x000fe40000004100 */
[----:B------:R-:W-:Y:S01]  /*114d0*/  FMUL.FTZ R24, R21, R3 ;  /* 0x0000000315187220 */ /* 0x000fe20000410000 */
[----:B------:R-:W-:-:S02]  /*114e0*/  HADD2.F32 R0, -RZ, R11.H1_H1 ;  /* 0x3000000bff007230 */ /* 0x000fc40000004100 */
[-C--:B------:R-:W-:Y:S01]  /*114f0*/  FFMA.FTZ R10, R21, R5.reuse, -R8 ;  /* 0x00000005150a7223 */ /* 0x080fe20000010808 */
[----:B------:R-:W-:Y:S02]  /*11500*/  HADD2.F32 R3, -RZ, R26.H0_H0 ;  /* 0x2000001aff037230 */ /* 0x000fe40000004100 */
[----:B------:R-:W-:Y:S01]  /*11510*/  FFMA.FTZ R21, R31, R5, R24 ;  /* 0x000000051f157223 */ /* 0x000fe20000010018 */
[----:B------:R-:W-:Y:S02]  /*11520*/  HADD2.F32 R11, -RZ, R11.H0_H0 ;  /* 0x2000000bff0b7230 */ /* 0x000fe40000004100 */
[----:B------:R-:W-:Y:S01]  /*11530*/  FMUL.FTZ R8, R29, R0 ;  /* 0x000000001d087220 */ /* 0x000fe20000410000 */
[----:B------:R-:W-:Y:S01]  /*11540*/  F2FP.F16.E4M3.UNPACK_B R24, R12 ;  /* 0x0000000cff18723e */ /* 0x000fe200020006ff */
[C---:B------:R-:W-:Y:S01]  /*11550*/  FMUL.FTZ R0, R3.reuse, R0 ;  /* 0x0000000003007220 */ /* 0x040fe20000410000 */
[----:B------:R-:W-:Y:S02]  /*11560*/  HADD2.F32 R30, -RZ, R28.H1_H1 ;  /* 0x3000001cff1e7230 */ /* 0x000fe40000004100 */
[----:B------:R-:W-:Y:S01]  /*11570*/  FFMA.FTZ R5, R3, R11, -R8 ;  /* 0x0000000b03057223 */ /* 0x000fe20000010808 */
[----:B------:R-:W-:-:S02]  /*11580*/  HADD2.F32 R3, -RZ, R6.H1_H1 ;  /* 0x30000006ff037230 */ /* 0x000fc40000004100 */
[----:B------:R-:W-:Y:S01]  /*11590*/  FFMA.FTZ R8, R29, R11, R0 ;  /* 0x0000000b1d087223 */ /* 0x000fe20000010000 */
[----:B------:R-:W-:Y:S01]  /*115a0*/  HADD2.F32 R26, -RZ, R24.H1_H1 ;  /* 0x30000018ff1a7230 */ /* 0x000fe20000004100 */
[----:B------:R-:W-:Y:S01]  /*115b0*/  F2FP.F16.E4M3.UNPACK_B R9, R9.H1 ;  /* 0x00000009ff09723e */ /* 0x000fe200030006ff */
[----:B------:R-:W-:Y:S02]  /*115c0*/  HADD2.F32 R6, -RZ, R6.H0_H0 ;  /* 0x20000006ff067230 */ /* 0x000fe40000004100 */
[-C--:B------:R-:W-:Y:S01]  /*115d0*/  FMUL.FTZ R11, R30, R3.reuse ;  /* 0x000000031e0b7220 */ /* 0x080fe20000410000 */
[----:B------:R-:W-:Y:S02]  /*115e0*/  HADD2.F32 R31, -RZ, R28.H0_H0 ;  /* 0x2000001cff1f7230 */ /* 0x000fe40000004100 */
[C---:B------:R-:W-:Y:S01]  /*115f0*/  FMUL.FTZ R3, R26.reuse, R3 ;  /* 0x000000031a037220 */ /* 0x040fe20000410000 */
[--C-:B------:R-:W-:Y:S02]  /*11600*/  HADD2.F32 R0, -RZ, R13.reuse.H1_H1 ;  /* 0x3000000dff007230 */ /* 0x100fe40000004100 */
[----:B------:R-:W-:Y:S01]  /*11610*/  FFMA.FTZ R11, R26, R6, -R11 ;  /* 0x000000061a0b7223 */ /* 0x000fe2000001080b */
[----:B------:R-:W-:Y:S01]  /*11620*/  HADD2.F32 R29, -RZ, R24.H0_H0 ;  /* 0x20000018ff1d7230 */ /* 0x000fe20000004100 */
[----:B------:R-:W-:Y:S01]  /*11630*/  F2FP.F16.E4M3.UNPACK_B R26, R12.H1 ;  /* 0x0000000cff1a723e */ /* 0x000fe200030006ff */
[----:B------:R-:W-:-:S02]  /*11640*/  HADD2.F32 R13, -RZ, R13.H0_H0 ;  /* 0x2000000dff0d7230 */ /* 0x000fc40000004100 */
[----:B------:R-:W-:Y:S01]  /*11650*/  FMUL.FTZ R12, R31, R0 ;  /* 0x000000001f0c7220 */ /* 0x000fe20000410000 */
[----:B------:R-:W-:Y:S01]  /*11660*/  FFMA.FTZ R24, R30, R6, R3 ;  /* 0x000000061e187223 */ /* 0x000fe20000010003 */
[C---:B------:R-:W-:Y:S01]  /*11670*/  FMUL.FTZ R0, R29.reuse, R0 ;  /* 0x000000001d007220 */ /* 0x040fe20000410000 */
[----:B------:R-:W-:Y:S02]  /*11680*/  HADD2.F32 R3, -RZ, R7.H1_H1 ;  /* 0x30000007ff037230 */ /* 0x000fe40000004100 */
[-C--:B------:R-:W-:Y:S01]  /*11690*/  FFMA.FTZ R6, R29, R13.reuse, -R12 ;  /* 0x0000000d1d067223 */ /* 0x080fe2000001080c */
[----:B------:R-:W-:Y:S02]  /*116a0*/  HADD2.F32 R29, -RZ, R26.H1_H1 ;  /* 0x3000001aff1d7230 */ /* 0x000fe40000004100 */
[----:B------:R-:W-:Y:S01]  /*116b0*/  FFMA.FTZ R13, R31, R13, R0 ;  /* 0x0000000d1f0d7223 */ /* 0x000fe20000010000 */
[--C-:B------:R-:W-:Y:S01]  /*116c0*/  HADD2.F32 R31, -RZ, R9.reuse.H1_H1 ;  /* 0x30000009ff1f7230 */ /* 0x100fe20000004100 */
[----:B------:R-:W-:Y:S01]  /*116d0*/  F2FP.SATFINITE.E4M3.F32.PACK_AB_MERGE_C R20, R27, R20, RZ ;  /* 0x000000141b14723e */ /* 0x000fe200048070ff */
[----:B------:R-:W-:Y:S01]  /*116e0*/  HADD2.F32 R30, -RZ, R9.H0_H0 ;  /* 0x20000009ff1e7230 */ /* 0x000fe20000004100 */
[----:B------:R-:W-:Y:S01]  /*116f0*/  F2FP.SATFINITE.E4M3.F32.PACK_AB_MERGE_C R10, R21, R10, RZ ;  /* 0x0000000a150a723e */ /* 0x000fe200048070ff */
[----:B------:R-:W-:-:S02]  /*11700*/  HADD2.F32 R0, -RZ, R14.H1_H1 ;  /* 0x3000000eff007230 */ /* 0x000fc40000004100 */
[----:B------:R-:W-:Y:S01]  /*11710*/  FMUL.FTZ R12, R31, R3 ;  /* 0x000000031f0c7220 */ /* 0x000fe20000410000 */
[----:B------:R-:W-:Y:S01]  /*11720*/  HADD2.F32 R7, -RZ, R7.H0_H0 ;  /* 0x20000007ff077230 */ /* 0x000fe20000004100 */
[----:B------:R-:W-:Y:S01]  /*11730*/  F2FP.SATFINITE.E4M3.F32.PACK_AB_MERGE_C R11, R24, R11, RZ ;  /* 0x0000000b180b723e */ /* 0x000fe200048070ff */
[----:B------:R-:W-:Y:S02]  /*11740*/  HADD2.F32 R28, -RZ, R26.H0_H0 ;  /* 0x2000001aff1c7230 */ /* 0x000fe40000004100 */
[C---:B------:R-:W-:Y:S01]  /*11750*/  FMUL.FTZ R26, R29.reuse, R3 ;  /* 0x000000031d1a7220 */ /* 0x040fe20000410000 */
[----:B------:R-:W-:Y:S02]  /*11760*/  HADD2.F32 R14, -RZ, R14.H0_H0 ;  /* 0x2000000eff0e7230 */ /* 0x000fe40000004100 */
[-C--:B------:R-:W-:Y:S01]  /*11770*/  FMUL.FTZ R3, R30, R0.reuse ;  /* 0x000000001e037220 */ /* 0x080fe20000410000 */
[-C--:B------:R-:W-:Y:S01]  /*11780*/  FFMA.FTZ R12, R29, R7.reuse, -R12 ;  /* 0x000000071d0c7223 */ /* 0x080fe2000001080c */
[C---:B------:R-:W-:Y:S01]  /*11790*/  FMUL.FTZ R9, R28.reuse, R0 ;  /* 0x000000001c097220 */ /* 0x040fe20000410000 */
[----:B------:R-:W-:Y:S01]  /*117a0*/  FFMA.FTZ R7, R31, R7, R26 ;  /* 0x000000071f077223 */ /* 0x000fe2000001001a */
[-C--:B------:R-:W-:Y:S01]  /*117b0*/  FFMA.FTZ R3, R28, R14.reuse, -R3 ;  /* 0x0000000e1c037223 */ /* 0x080fe20000010803 */
[----:B------:R-:W-:Y:S01]  /*117c0*/  F2FP.SATFINITE.E4M3.F32.PACK_AB_MERGE_C R4, R4, R15, R20 ;  /* 0x0000000f0404723e */ /* 0x000fe20004807014 */
[----:B------:R-:W-:Y:S01]  /*117d0*/  FFMA.FTZ R14, R30, R14, R9 ;  /* 0x0000000e1e0e7223 */ /* 0x000fe20000010009 */
[----:B------:R-:W-:-:S02]  /*117e0*/  F2FP.SATFINITE.E4M3.F32.PACK_AB_MERGE_C R5, R8, R5, R10 ;  /* 0x000000050805723e */ /* 0x000fc4000480700a */
[----:B------:R-:W-:Y:S02]  /*117f0*/  F2FP.SATFINITE.E4M3.F32.PACK_AB_MERGE_C R7, R7, R12, RZ ;  /* 0x0000000c0707723e */ /* 0x000fe400048070ff */
[----:B------:R-:W-:Y:S02]  /*11800*/  F2FP.SATFINITE.E4M3.F32.PACK_AB_MERGE_C R6, R13, R6, R11 ;  /* 0x000000060d06723e */ /* 0x000fe4000480700b */
[----:B------:R-:W-:-:S05]  /*11810*/  F2FP.SATFINITE.E4M3.F32.PACK_AB_MERGE_C R7, R14, R3, R7 ;  /* 0x000000030e07723e */ /* 0x000fca0004807007 */
[----:B------:R1:W-:Y:S01]  /*11820*/  STS.128 [R37+0x27400], R4 ;  /* 0x0274000425007388 */ /* 0x0003e20000000c00 */
[----:B------:R-:W-:Y:S05]  /*11830*/  BRA `(.L_x_468) ;  /* 0x0000003800587947 */ /* 0x000fea0003800000 */
.L_x_450:
[----:B------:R-:W-:-:S03]  /*11840*/  UMOV UR4, 0xffffffff ;  /* 0xffffffff00047882 */ /* 0x000fc60000000000 */
[----:B------:R-:W-:Y:S05]  /*11850*/  BRA.DIV UR4, `(.L_x_471) ;  /* 0x0000019a04347947 */ /* 0x000fea000b800000 */
[----:B------:R0:W2:Y:S04]  /*11860*/  SHFL.IDX PT, R27, R26, RZ, 0x181f ;  /* 0x00181fff1a1b7589 */ /* 0x0000a800000e0000 */
[----:B-1----:R0:W1:Y:S04]  /*11870*/  SHFL.IDX PT, R14, R30, RZ, 0x181f ;  /* 0x00181fff1e0e7589 */ /* 0x00206800000e0000 */
[----:B------:R0:W3:Y:S04]  /*11880*/  SHFL.IDX PT, R3, R24, RZ, 0x181f ;  /* 0x00181fff18037589 */ /* 0x0000e800000e0000 */
[----:B------:R0:W4:Y:S02]  /*11890*/  SHFL.IDX PT, R21, R28, RZ, 0x181f ;  /* 0x00181fff1c157589 */ /* 0x00012400000e0000 */
.L_x_690:
[----:B------:R-:W-:Y:S01]  /*118a0*/  ULDC UR4, c[0x0][0x448] ;  /* 0x0001120000047ab9 */ /* 0x000fe20000000800 */
[----:B------:R-:W-:Y:S01]  /*118b0*/  BSSY B1, `(.L_x_472) ;  /* 0x0000012000017945 */ /* 0x000fe20003800000 */
[----:B0-----:R-:W-:Y:S01]  /*118c0*/  IMAD R26, R119, UR4, RZ ;  /* 0x00000004771a7c24 */ /* 0x001fe2000f8e02ff */
[----:B------:R-:W-:Y:S02]  /*118d0*/  CS2R R4, SRZ ;  /* 0x0000000000047805 */ /* 0x000fe4000001ff00 */
[----:B------:R-:W-:Y:S02]  /*118e0*/  CS2R R6, SRZ ;  /* 0x0000000000067805 */ /* 0x000fe4000001ff00 */
[----:B------:R-:W-:Y:S02]  /*118f0*/  CS2R R8, SRZ ;  /* 0x0000000000087805 */ /* 0x000fe4000001ff00 */
[----:B------:R-:W-:Y:S02]  /*11900*/  CS2R R10, SRZ ;  /* 0x00000000000a7805 */ /* 0x000fe4000001ff00 */
[----:B------:R-:W-:-:S13]  /*11910*/  ISETP.GE.AND P0, PT, R0, R26, PT ;  /* 0x0000001a0000720c */ /* 0x000fda0003f06270 */
[----:B------:R-:W-:Y:S05]  /*11920*/  @P0 BRA `(.L_x_473) ;  /* 0x0000000000280947 */ /* 0x000fea0003800000 */
[----:B------:R-:W-:Y:S01]  /*11930*/  ULDC UR4, c[0x0][0x3f4] ;  /* 0x0000fd0000047ab9 */ /* 0x000fe20000000800 */
[C---:B--2---:R-:W-:Y:S02]  /*11940*/  IADD3 R12, P0, R16.reuse, R27, RZ ;  /* 0x0000001b100c7210 */ /* 0x044fe40007f1e0ff */
[----:B------:R-:W-:Y:S02]  /*11950*/  CS2R R4, SRZ ;  /* 0x0000000000047805 */ /* 0x000fe4000001ff00 */
[C---:B------:R-:W-:Y:S02]  /*11960*/  ISETP.GE.AND P2, PT, R16.reuse, UR4, PT ;  /* 0x0000000410007c0c */ /* 0x040fe4000bf46270 */
[----:B-1----:R-:W-:Y:S01]  /*11970*/  IADD3 R14, P1, R16, R14, RZ ;  /* 0x0000000e100e7210 */ /* 0x002fe20007f3e0ff */
[----:B---3--:R-:W-:-:S04]  /*11980*/  IMAD.X R13, R3, 0x1, R17, P0 ;  /* 0x00000001030d7824 */ /* 0x008fc800000e0611 */
[----:B----4-:R-:W-:-:S06]  /*11990*/  IMAD.X R15, R21, 0x1, R17, P1 ;  /* 0x00000001150f7824 */ /* 0x010fcc00008e0611 */
[----:B------:R-:W-:Y:S05]  /*119a0*/  @P2 BRA `(.L_x_473) ;  /* 0x0000000000082947 */ /* 0x000fea0003800000 */
[----:B------:R0:W5:Y:S04]  /*119b0*/  LD.E.128 R4, desc[UR42][R12.64] ;  /* 0x0000002a0c047980 */ /* 0x000168000c101d00 */
[----:B------:R0:W5:Y:S02]  /*119c0*/  LD.E.128 R8, desc[UR42][R14.64] ;  /* 0x0000002a0e087980 */ /* 0x000164000c101d00 */
.L_x_473:
[----:B------:R-:W-:Y:S05]  /*119d0*/  BSYNC B1 ;  /* 0x0000000000017941 */ /* 0x000fea0003800000 */
.L_x_472:
[----:B------:R-:W-:Y:S01]  /*119e0*/  ULEA.HI UR4, UR39, UR39, URZ, 0x1 ;  /* 0x0000002727047291 */ /* 0x000fe2000f8f083f */
[----:B-----5:R-:W-:Y:S01]  /*119f0*/  SHF.R.U32.HI R0, RZ, 0x8, R4 ;  /* 0x00000008ff007819 */ /* 0x020fe20000011604 */
[----:B--2---:R-:W2:Y:S01]  /*11a00*/  LDC R27, c[0x0][0x3f4] ;  /* 0x0000fd00ff1b7b82 */ /* 0x004ea20000000800 */
[----:B0-----:R-:W-:Y:S01]  /*11a10*/  SHF.R.U32.HI R15, RZ, 0x8, R5 ;  /* 0x00000008ff0f7819 */ /* 0x001fe20000011605 */
[----:B------:R-:W-:Y:S01]  /*11a20*/  ULOP3.LUT UR4, UR4, 0xfffffffe, URZ, 0xc0, !UPT ;  /* 0xfffffffe04047892 */ /* 0x000fe2000f8ec03f */
[----:B---3--:R-:W-:Y:S01]  /*11a30*/  LOP3.LUT R3, R4, 0xff, RZ, 0xc0, !PT ;  /* 0x000000ff04037812 */ /* 0x008fe200078ec0ff */
[----:B------:R-:W-:Y:S01]  /*11a40*/  IMAD R26, R29, -0x80, R26 ;  /* 0xffffff801d1a7824 */ /* 0x000fe200078e021a */
[----:B------:R-:W-:Y:S01]  /*11a50*/  LOP3.LUT R0, R0, 0xff, RZ, 0xc0, !PT ;  /* 0x000000ff00007812 */ /* 0x000fe200078ec0ff */
[----:B------:R-:W-:Y:S01]  /*11a60*/  UIADD3 UR4, UR39, -UR4, URZ ;  /* 0x8000000427047290 */ /* 0x000fe2000fffe03f */
[----:B------:R-:W-:Y:S01]  /*11a70*/  LOP3.LUT R12, R5, 0xff, RZ, 0xc0, !PT ;  /* 0x000000ff050c7812 */ /* 0x000fe200078ec0ff */
[----:B------:R-:W-:Y:S01]  /*11a80*/  VIADD R34, R23, 0x20 ;  /* 0x0000002017227836 */ /* 0x000fe20000000000 */
[----:B------:R-:W-:Y:S01]  /*11a90*/  LOP3.LUT R15, R15, 0xff, RZ, 0xc0, !PT ;  /* 0x000000ff0f0f7812 */ /* 0x000fe200078ec0ff */
[C---:B------:R-:W-:Y:S01]  /*11aa0*/  VIADD R30, R23.reuse, 0x40 ;  /* 0x00000040171e7836 */ /* 0x040fe20000000000 */
[----:B------:R-:W-:Y:S01]  /*11ab0*/  PRMT R13, R0, 0x7604, R3 ;  /* 0x00007604000d7816 */ /* 0x000fe20000000003 */
[----:B------:R-:W-:Y:S01]  /*11ac0*/  IMAD.U32 R39, RZ, RZ, UR4 ;  /* 0x00000004ff277e24 */ /* 0x000fe2000f8e00ff */
[----:B------:R-:W-:Y:S01]  /*11ad0*/  SHF.R.U32.HI R0, RZ, 0x8, R6 ;  /* 0x00000008ff007819 */ /* 0x000fe20000011606 */
[----:B------:R-:W-:Y:S01]  /*11ae0*/  VIADD R28, R23, 0x60 ;  /* 0x00000060171c7836 */ /* 0x000fe20000000000 */
[----:B------:R-:W-:Y:S01]  /*11af0*/  PRMT R12, R15, 0x7604, R12 ;  /* 0x000076040f0c7816 */ /* 0x000fe2000000000c */
[----:B------:R-:W-:Y:S01]  /*11b00*/  BSSY B1, `(.L_x_474) ;  /* 0x0000039000017945 */ /* 0x000fe20003800000 */
[----:B------:R-:W-:-:S02]  /*11b10*/  SHF.L.U32 R39, R39, 0x1f, RZ ;  /* 0x0000001f27277819 */ /* 0x000fc400000006ff */
[----:B-1----:R-:W-:Y:S02]  /*11b20*/  LOP3.LUT R14, R6, 0xff, RZ, 0xc0, !PT ;  /* 0x000000ff060e7812 */ /* 0x002fe400078ec0ff */
[----:B------:R-:W0:Y:S01]  /*11b30*/  SYNCS.PHASECHK.TRANS64.TRYWAIT P4, [R22+URZ+0x38800], R39 ;  /* 0x03880027160075a7 */ /* 0x000e22000808017f */
[----:B------:R-:W-:Y:S02]  /*11b40*/  SHF.R.U32.HI R3, RZ, 0x8, R8 ;  /* 0x00000008ff037819 */ /* 0x000fe40000011608 */
[----:B------:R-:W-:Y:S02]  /*11b50*/  LOP3.LUT R15, R0, 0xff, RZ, 0xc0, !PT ;  /* 0x000000ff000f7812 */ /* 0x000fe400078ec0ff */
[----:B----4-:R-:W-:Y:S02]  /*11b60*/  SHF.R.U32.HI R21, RZ, 0x8, R7 ;  /* 0x00000008ff157819 */ /* 0x010fe40000011607 */
[----:B------:R-:W-:Y:S02]  /*11b70*/  LOP3.LUT R24, R8, 0xff, RZ, 0xc0, !PT ;  /* 0x000000ff08187812 */ /* 0x000fe400078ec0ff */
[----:B------:R-:W-:-:S02]  /*11b80*/  LOP3.LUT R3, R3, 0xff, RZ, 0xc0, !PT ;  /* 0x000000ff03037812 */ /* 0x000fc400078ec0ff */
[----:B------:R-:W-:Y:S02]  /*11b90*/  PRMT R15, R15, 0x7604, R14 ;  /* 0x000076040f0f7816 */ /* 0x000fe4000000000e */
[----:B------:R-:W-:Y:S02]  /*11ba0*/  SHF.R.U32.HI R14, RZ, 0x8, R9 ;  /* 0x00000008ff0e7819 */ /* 0x000fe40000011609 */
[----:B------:R-:W-:Y:S02]  /*11bb0*/  LOP3.LUT R20, R7, 0xff, RZ, 0xc0, !PT ;  /* 0x000000ff07147812 */ /* 0x000fe400078ec0ff */
[----:B------:R-:W-:Y:S02]  /*11bc0*/  LOP3.LUT R21, R21, 0xff, RZ, 0xc0, !PT ;  /* 0x000000ff15157812 */ /* 0x000fe400078ec0ff */
[----:B------:R-:W-:Y:S02]  /*11bd0*/  PRMT R29, R3, 0x7604, R24 ;  /* 0x00007604031d7816 */ /* 0x000fe40000000018 */
[----:B------:R-:W-:-:S02]  /*11be0*/  SHF.R.U32.HI R0, RZ, 0x8, R10 ;  /* 0x00000008ff007819 */ /* 0x000fc4000001160a */
[----:B------:R-:W-:Y:S02]  /*11bf0*/  LOP3.LUT R3, R9, 0xff, RZ, 0xc0, !PT ;  /* 0x000000ff09037812 */ /* 0x000fe400078ec0ff */
[----:B------:R-:W-:Y:S02]  /*11c00*/  LOP3.LUT R14, R14, 0xff, RZ, 0xc0, !PT ;  /* 0x000000ff0e0e7812 */ /* 0x000fe400078ec0ff */
[----:B------:R-:W-:Y:S02]  /*11c10*/  PRMT R20, R21, 0x7604, R20 ;  /* 0x0000760415147816 */ /* 0x000fe40000000014 */
[----:B------:R-:W-:Y:S02]  /*11c20*/  LOP3.LUT R21, R10, 0xff, RZ, 0xc0, !PT ;  /* 0x000000ff0a157812 */ /* 0x000fe400078ec0ff */
[----:B------:R-:W-:Y:S02]  /*11c30*/  LOP3.LUT R0, R0, 0xff, RZ, 0xc0, !PT ;  /* 0x000000ff00007812 */ /* 0x000fe400078ec0ff */
[----:B------:R-:W-:-:S02]  /*11c40*/  PRMT R14, R14, 0x7604, R3 ;  /* 0x000076040e0e7816 */ /* 0x000fc40000000003 */
[----:B------:R-:W-:Y:S02]  /*11c50*/  SHF.R.U32.HI R3, RZ, 0x8, R11 ;  /* 0x00000008ff037819 */ /* 0x000fe4000001160b */
[----:B------:R-:W-:Y:S02]  /*11c60*/  PRMT R35, R0, 0x7604, R21 ;  /* 0x0000760400237816 */ /* 0x000fe40000000015 */
[----:B------:R-:W-:Y:S02]  /*11c70*/  SHF.R.U32.HI R21, RZ, 0x10, R7 ;  /* 0x00000010ff157819 */ /* 0x000fe40000011607 */
[----:B------:R-:W-:Y:S02]  /*11c80*/  LOP3.LUT R0, R11, 0xff, RZ, 0xc0, !PT ;  /* 0x000000ff0b007812 */ /* 0x000fe400078ec0ff */
[----:B------:R-:W-:Y:S01]  /*11c90*/  LOP3.LUT R3, R3, 0xff, RZ, 0xc0, !PT ;  /* 0x000000ff03037812 */ /* 0x000fe200078ec0ff */
[----:B------:R-:W-:Y:S01]  /*11ca0*/  IMAD.U32 R21, R21, 0x10000, RZ ;  /* 0x0001000015157824 */ /* 0x000fe200078e00ff */
[----:B------:R-:W-:-:S02]  /*11cb0*/  SHF.R.U32.HI R24, RZ, 0x10, R5 ;  /* 0x00000010ff187819 */ /* 0x000fc40000011605 */
[----:B------:R-:W-:Y:S02]  /*11cc0*/  SHF.R.U32.HI R37, RZ, 0x10, R11 ;  /* 0x00000010ff257819 */ /* 0x000fe4000001160b */
[----:B------:R-:W-:Y:S02]  /*11cd0*/  SHF.R.U32.HI R31, RZ, 0x10, R9 ;  /* 0x00000010ff1f7819 */ /* 0x000fe40000011609 */
[----:B------:R-:W-:Y:S01]  /*11ce0*/  PRMT R0, R3, 0x7604, R0 ;  /* 0x0000760403007816 */ /* 0x000fe20000000000 */
[----:B------:R-:W-:Y:S01]  /*11cf0*/  IMAD.U32 R3, R24, 0x10000, RZ ;  /* 0x0001000018037824 */ /* 0x000fe200078e00ff */
[----:B------:R-:W-:Y:S01]  /*11d00*/  SHF.L.U32 R31, R31, 0x10, RZ ;  /* 0x000000101f1f7819 */ /* 0x000fe200000006ff */
[----:B------:R-:W-:Y:S01]  /*11d10*/  IMAD.U32 R37, R37, 0x10000, RZ ;  /* 0x0001000025257824 */ /* 0x000fe200078e00ff */
[----:B------:R-:W-:Y:S02]  /*11d20*/  LOP3.LUT R13, R13, 0xff0000, R4, 0xf8, !PT ;  /* 0x00ff00000d0d7812 */ /* 0x000fe400078ef804 */
[----:B------:R-:W-:-:S02]  /*11d30*/  LOP3.LUT R21, R20, 0xff0000, R21, 0xf8, !PT ;  /* 0x00ff000014157812 */ /* 0x000fc400078ef815 */
[----:B--2---:R-:W-:Y:S02]  /*11d40*/  ISETP.GE.AND P0, PT, R16, R27, PT ;  /* 0x0000001b1000720c */ /* 0x004fe40003f06270 */
[----:B------:R-:W-:Y:S02]  /*11d50*/  VIMNMX R26, R26, 0x80, PT ;  /* 0x000000801a1a7848 */ /* 0x000fe40003fe0100 */
[----:B------:R-:W-:Y:S02]  /*11d60*/  LOP3.LUT R15, R15, 0xff0000, R6, 0xf8, !PT ;  /* 0x00ff00000f0f7812 */ /* 0x000fe400078ef806 */
[----:B------:R-:W-:Y:S02]  /*11d70*/  LOP3.LUT R3, R12, 0xff0000, R3, 0xf8, !PT ;  /* 0x00ff00000c037812 */ /* 0x000fe400078ef803 */
[----:B------:R-:W-:Y:S02]  /*11d80*/  LOP3.LUT R31, R14, 0xff0000, R31, 0xf8, !PT ;  /* 0x00ff00000e1f7812 */ /* 0x000fe400078ef81f */
[----:B------:R-:W-:-:S02]  /*11d90*/  LOP3.LUT R37, R0, 0xff0000, R37, 0xf8, !PT ;  /* 0x00ff000000257812 */ /* 0x000fc400078ef825 */
[----:B------:R-:W-:Y:S02]  /*11da0*/  LOP3.LUT R29, R29, 0xff0000, R8, 0xf8, !PT ;  /* 0x00ff00001d1d7812 */ /* 0x000fe400078ef808 */
[----:B------:R-:W-:Y:S02]  /*11db0*/  LOP3.LUT R35, R35, 0xff0000, R10, 0xf8, !PT ;  /* 0x00ff000023237812 */ /* 0x000fe400078ef80a */
[----:B------:R-:W-:Y:S02]  /*11dc0*/  LOP3.LUT R0, R13, 0xff000000, R4, 0xf8, !PT ;  /* 0xff0000000d007812 */ /* 0x000fe400078ef804 */
[-C--:B------:R-:W-:Y:S02]  /*11dd0*/  ISETP.GE.OR P3, PT, R23, R26.reuse, P0 ;  /* 0x0000001a1700720c */ /* 0x080fe40000766670 */
[-C--:B------:R-:W-:Y:S02]  /*11de0*/  ISETP.GE.OR P2, PT, R34, R26.reuse, P0 ;  /* 0x0000001a2200720c */ /* 0x080fe40000746670 */
[----:B------:R-:W-:-:S02]  /*11df0*/  ISETP.GE.OR P1, PT, R30, R26, P0 ;  /* 0x0000001a1e00720c */ /* 0x000fc40000726670 */
[----:B------:R-:W-:Y:S02]  /*11e00*/  LOP3.LUT R12, R15, 0xff000000, R6, 0xf8, !PT ;  /* 0xff0000000f0c7812 */ /* 0x000fe400078ef806 */
[----:B------:R-:W-:Y:S02]  /*11e10*/  LOP3.LUT R13, R21, 0xff000000, R7, 0xf8, !PT ;  /* 0xff000000150d7812 */ /* 0x000fe400078ef807 */
[----:B------:R-:W-:Y:S02]  /*11e20*/  LOP3.LUT R3, R3, 0xff000000, R5, 0xf8, !PT ;  /* 0xff00000003037812 */ /* 0x000fe400078ef805 */
[----:B------:R-:W-:Y:S02]  /*11e30*/  ISETP.GE.OR P0, PT, R28, R26, P0 ;  /* 0x0000001a1c00720c */ /* 0x000fe40000706670 */
[----:B------:R-:W-:Y:S02]  /*11e40*/  LOP3.LUT R14, R29, 0xff000000, R8, 0xf8, !PT ;  /* 0xff0000001d0e7812 */ /* 0x000fe400078ef808 */
[----:B------:R-:W-:-:S02]  /*11e50*/  LOP3.LUT R15, R31, 0xff000000, R9, 0xf8, !PT ;  /* 0xff0000001f0f7812 */ /* 0x000fc400078ef809 */
[----:B------:R-:W-:Y:S02]  /*11e60*/  LOP3.LUT R20, R35, 0xff000000, R10, 0xf8, !PT ;  /* 0xff00000023147812 */ /* 0x000fe400078ef80a */
[----:B------:R-:W-:Y:S01]  /*11e70*/  LOP3.LUT R21, R37, 0xff000000, R11, 0xf8, !PT ;  /* 0xff00000025157812 */ /* 0x000fe200078ef80b */
[----:B0-----:R-:W-:Y:S06]  /*11e80*/  @!P4 BRA `(.L_x_475) ;  /* 0x000001940018c947 */ /* 0x001fec0003800000 */
.L_x_691:
[----:B------:R-:W-:Y:S05]  /*11e90*/  BSYNC B1 ;  /* 0x0000000000017941 */ /* 0x000fea0003800000 */
.L_x_474:
[----:B------:R-:W-:Y:S04]  /*11ea0*/  BSSY B1, `(.L_x_476) ;  /* 0x00000ca000017945 */ /* 0x000fe80003800000 */
[----:B------:R-:W-:Y:S05]  /*11eb0*/  @P3 BRA `(.L_x_477) ;  /* 0x0000000c00203947 */ /* 0x000fea0003800000 */
[----:B------:R-:W2:Y:S04]  /*11ec0*/  LDL R6, [R1+0x60] ;  /* 0x0000600001067983 */ /* 0x000ea80000100800 */
[----:B------:R-:W3:Y:S01]  /*11ed0*/  LDL R60, [R1+0x64] ;  /* 0x00006400013c7983 */ /* 0x000ee20000100800 */
[----:B------:R-:W-:Y:S01]  /*11ee0*/  LEA.HI R4, R32, R33, RZ, 0x3 ;  /* 0x0000002120047211 */ /* 0x000fe200078f18ff */
[C---:B------:R-:W-:Y:S01]  /*11ef0*/  IMAD.SHL.U32 R8, R23.reuse, 0x80, RZ ;  /* 0x0000008017087824 */ /* 0x040fe200078e00ff */
[----:B------:R-:W-:Y:S01]  /*11f00*/  F2FP.F16.E4M3.UNPACK_B R46, R14.H1 ;  /* 0x0000000eff2e723e */ /* 0x000fe200030006ff */
[----:B------:R-:W-:Y:S01]  /*11f10*/  IMAD.SHL.U32 R9, R23, 0x80, RZ ;  /* 0x0000008017097824 */ /* 0x000fe200078e00ff */
[----:B------:R-:W-:Y:S02]  /*11f20*/  LOP3.LUT R4, R4, 0xfffffff8, RZ, 0xc0, !PT ;  /* 0xfffffff804047812 */ /* 0x000fe400078ec0ff */
[----:B------:R-:W-:Y:S01]  /*11f30*/  LOP3.LUT R8, R8, 0x380, RZ, 0xc0, !PT ;  /* 0x0000038008087812 */ /* 0x000fe200078ec0ff */
[--C-:B------:R-:W-:Y:S01]  /*11f40*/  HADD2.F32 R44, -RZ, R46.reuse.H0_H0 ;  /* 0x2000002eff2c7230 */ /* 0x100fe20000004100 */
[----:B------:R-:W-:Y:S01]  /*11f50*/  LOP3.LUT R9, R9, 0x380, RZ, 0xc0, !PT ;  /* 0x0000038009097812 */ /* 0x000fe200078ec0ff */
[----:B------:R-:W-:Y:S01]  /*11f60*/  IMAD.IADD R4, R33, 0x1, -R4 ;  /* 0x0000000121047824 */ /* 0x000fe200078e0a04 */
[----:B------:R-:W-:Y:S01]  /*11f70*/  SHF.R.U32.HI R8, RZ, 0x3, R8 ;  /* 0x00000003ff087819 */ /* 0x000fe20000011608 */
[----:B------:R-:W-:Y:S01]  /*11f80*/  HADD2.F32 R49, -RZ, R46.H1_H1 ;  /* 0x3000002eff317230 */ /* 0x000fe20000004100 */
[----:B------:R-:W-:-:S02]  /*11f90*/  F2FP.F16.E4M3.UNPACK_B R37, R0.H1 ;  /* 0x00000000ff25723e */ /* 0x000fc400030006ff */
[----:B------:R-:W-:-:S03]  /*11fa0*/  LEA.HI R4, R27, R4, RZ, 0x1c ;  /* 0x000000041b047211 */ /* 0x000fc600078fe0ff */
[--C-:B------:R-:W-:Y:S01]  /*11fb0*/  HADD2.F32 R40, -RZ, R37.reuse.H0_H0 ;  /* 0x20000025ff287230 */ /* 0x100fe20000004100 */
[----:B------:R-:W-:Y:S01]  /*11fc0*/  SHF.R.S32.HI R7, RZ, 0x1f, R4 ;  /* 0x0000001fff077819 */ /* 0x000fe20000011404 */
[----:B------:R-:W-:Y:S01]  /*11fd0*/  HADD2.F32 R41, -RZ, R37.H1_H1 ;  /* 0x30000025ff297230 */ /* 0x000fe20000004100 */
[----:B------:R-:W-:Y:S02]  /*11fe0*/  SHF.L.U32 R5, R4, 0x4, RZ ;  /* 0x0000000404057819 */ /* 0x000fe400000006ff */
[----:B------:R-:W-:Y:S02]  /*11ff0*/  LEA.HI R7, R7, R4, RZ, 0x3 ;  /* 0x0000000407077211 */ /* 0x000fe400078f18ff */
[----:B------:R-:W-:Y:S02]  /*12000*/  LOP3.LUT R5, R9, 0x70, R5, 0xf8, !PT ;  /* 0x0000007009057812 */ /* 0x000fe400078ef805 */
[----:B------:R-:W-:Y:S01]  /*12010*/  F2FP.F16.E4M3.UNPACK_B R37, R0 ;  /* 0x00000000ff25723e */ /* 0x000fe200020006ff */
[----:B------:R-:W-:Y:S01]  /*12020*/  IMAD.SHL.U32 R7, R7, 0x800, RZ ;  /* 0x0000080007077824 */ /* 0x000fe200078e00ff */
[----:B------:R-:W-:-:S04]  /*12030*/  LOP3.LUT R4, R5, R8, RZ, 0x3c, !PT ;  /* 0x0000000805047212 */ /* 0x000fc800078e3cff */
[----:B------:R-:W-:-:S04]  /*12040*/  LOP3.LUT R7, R7, 0xffffc000, RZ, 0xc0, !PT ;  /* 0xffffc00007077812 */ /* 0x000fc800078ec0ff */
[----:B--2---:R-:W-:Y:S02]  /*12050*/  IADD3 R9, R4, R7, R6 ;  /* 0x0000000704097210 */ /* 0x004fe40007ffe006 */
[----:B---3--:R-:W1:Y:S03]  /*12060*/  LDS.128 R4, [R60+0x20400] ;  /* 0x020400003c047984 */ /* 0x008e660000000c00 */
[----:B------:R-:W-:-:S05]  /*12070*/  IMAD.IADD R24, R22, 0x1, R9 ;  /* 0x0000000116187824 */ /* 0x000fca00078e0209 */
[----:B------:R-:W2:Y:S01]  /*12080*/  LDS.128 R8, [R24+0x20400] ;  /* 0x0204000018087984 */ /* 0x000ea20000000c00 */
[----:B-1----:R-:W-:Y:S02]  /*12090*/  F2FP.F16.E4M3.UNPACK_B R30, R4.H1 ;  /* 0x00000004ff1e723e */ /* 0x002fe400030006ff */
[-C--:B------:R-:W-:Y:S02]  /*120a0*/  F2FP.F16.E4M3.UNPACK_B R42, R5.reuse ;  /* 0x00000005ff2a723e */ /* 0x080fe400020006ff */
[----:B------:R-:W-:Y:S02]  /*120b0*/  F2FP.F16.E4M3.UNPACK_B R38, R5.H1 ;  /* 0x00000005ff26723e */ /* 0x000fe400030006ff */
[----:B--2---:R-:W-:Y:S02]  /*120c0*/  F2FP.F16.E4M3.UNPACK_B R36, R8.H1 ;  /* 0x00000008ff24723e */ /* 0x004fe400030006ff */
[----:B------:R-:W-:Y:S02]  /*120d0*/  F2FP.F16.E4M3.UNPACK_B R31, R4 ;  /* 0x00000004ff1f723e */ /* 0x000fe400020006ff */
[-C--:B------:R-:W-:Y:S01]  /*120e0*/  F2FP.F16.E4M3.UNPACK_B R4, R7.reuse ;  /* 0x00000007ff04723e */ /* 0x080fe200020006ff */
[----:B------:R-:W-:Y:S01]  /*120f0*/  HADD2.F32 R5, -RZ, R36.H0_H0 ;  /* 0x20000024ff057230 */ /* 0x000fe20000004100 */
[----:B------:R-:W-:Y:S01]  /*12100*/  F2FP.F16.E4M3.UNPACK_B R26, R7.H1 ;  /* 0x00000007ff1a723e */ /* 0x000fe200030006ff */
[----:B------:R-:W-:Y:S01]  /*12110*/  HADD2.F32 R7, -RZ, R30.H0_H0 ;  /* 0x2000001eff077230 */ /* 0x000fe20000004100 */
[----:B------:R-:W-:Y:S01]  /*12120*/  F2FP.F16.E4M3.UNPACK_B R34, R8 ;  /* 0x00000008ff22723e */ /* 0x000fe200020006ff */
[----:B------:R-:W-:Y:S01]  /*12130*/  HADD2.F32 R36, -RZ, R36.H1_H1 ;  /* 0x30000024ff247230 */ /* 0x000fe20000004100 */
[-C--:B------:R-:W-:Y:S01]  /*12140*/  F2FP.F16.E4M3.UNPACK_B R43, R9.reuse ;  /* 0x00000009ff2b723e */ /* 0x080fe200020006ff */
[C---:B------:R-:W-:Y:S01]  /*12150*/  FMUL.FTZ R8, R5.reuse, R44 ;  /* 0x0000002c05087220 */ /* 0x040fe20000410000 */
[----:B0-----:R-:W-:Y:S01]  /*12160*/  F2FP.F16.E4M3.UNPACK_B R39, R9.H1 ;  /* 0x00000009ff27723e */ /* 0x001fe200030006ff */
[----:B------:R-:W-:Y:S01]  /*12170*/  FMUL.FTZ R9, R5, R40 ;  /* 0x0000002805097220 */ /* 0x000fe20000410000 */
[----:B------:R-:W-:Y:S01]  /*12180*/  F2FP.F16.E4M3.UNPACK_B R29, R10 ;  /* 0x0000000aff1d723e */ /* 0x000fe200020006ff */
[C---:B------:R-:W-:Y:S01]  /*12190*/  FFMA.FTZ R5, R7.reuse, R40, -R8 ;  /* 0x0000002807057223 */ /* 0x040fe20000010808 */
[----:B------:R-:W-:Y:S01]  /*121a0*/  F2FP.F16.E4M3.UNPACK_B R45, R10.H1 ;  /* 0x0000000aff2d723e */ /* 0x000fe200030006ff */
[----:B------:R-:W-:Y:S01]  /*121b0*/  FFMA.FTZ R7, R7, R44, R9 ;  /* 0x0000002c07077223 */ /* 0x000fe20000010009 */
[----:B------:R-:W-:Y:S01]  /*121c0*/  F2FP.F16.E4M3.UNPACK_B R44, R14 ;  /* 0x0000000eff2c723e */ /* 0x000fe200020006ff */
[----:B------:R-:W-:-:S02]  /*121d0*/  HADD2.F32 R8, -RZ, R34.H0_H0 ;  /* 0x20000022ff087230 */ /* 0x000fc40000004100 */
[C---:B------:R-:W-:Y:S01]  /*121e0*/  FMUL.FTZ R53, R36.reuse, R49 ;  /* 0x0000003124357220 */ /* 0x040fe20000410000 */
[----:B------:R-:W-:Y:S02]  /*121f0*/  HADD2.F32 R9, -RZ, R37.H0_H0 ;  /* 0x20000025ff097230 */ /* 0x000fe40000004100 */
[----:B------:R-:W-:Y:S01]  /*12200*/  FMUL.FTZ R40, R36, R41 ;  /* 0x0000002924287220 */ /* 0x000fe20000410000 */
[----:B------:R-:W-:Y:S01]  /*12210*/  HADD2.F32 R47, -RZ, R44.H0_H0 ;  /* 0x2000002cff2f7230 */ /* 0x000fe20000004100 */
[----:B------:R-:W-:Y:S01]  /*12220*/  F2FP.F16.E4M3.UNPACK_B R35, R6.H1 ;  /* 0x00000006ff23723e */ /* 0x000fe200030006ff */
[----:B------:R-:W-:Y:S02]  /*12230*/  HADD2.F32 R10, -RZ, R30.H1_H1 ;  /* 0x3000001eff0a7230 */ /* 0x000fe40000004100 */
[C---:B------:R-:W-:Y:S01]  /*12240*/  FMUL.FTZ R36, R8.reuse, R9 ;  /* 0x0000000908247220 */ /* 0x040fe20000410000 */
[----:B------:R-:W-:Y:S02]  /*12250*/  HADD2.F32 R30, -RZ, R31.H0_H0 ;  /* 0x2000001fff1e7230 */ /* 0x000fe40000004100 */
[----:B------:R-:W-:Y:S01]  /*12260*/  FMUL.FTZ R51, R8, R47 ;  /* 0x0000002f08337220 */ /* 0x000fe20000410000 */
[----:B------:R-:W-:-:S02]  /*12270*/  HADD2.F32 R46, -RZ, R44.H1_H1 ;  /* 0x3000002cff2e7230 */ /* 0x000fc40000004100 */
[C---:B------:R-:W-:Y:S01]  /*12280*/  FFMA.FTZ R8, R10.reuse, R41, -R53 ;  /* 0x000000290a087223 */ /* 0x040fe20000010835 */
[----:B------:R-:W-:Y:S01]  /*12290*/  FFMA.FTZ R10, R10, R49, R40 ;  /* 0x000000310a0a7223 */ /* 0x000fe20000010028 */
[----:B------:R-:W-:Y:S01]  /*122a0*/  F2FP.F16.E4M3.UNPACK_B R49, R15.H1 ;  /* 0x0000000fff31723e */ /* 0x000fe200030006ff */
[C---:B------:R-:W-:Y:S01]  /*122b0*/  FFMA.FTZ R9, R30.reuse, R9, -R51 ;  /* 0x000000091e097223 */ /* 0x040fe20000010833 */
[----:B------:R-:W-:Y:S01]  /*122c0*/  F2FP.F16.E4M3.UNPACK_B R41, R3.H1 ;  /* 0x00000003ff29723e */ /* 0x000fe200030006ff */
[----:B------:R-:W-:Y:S01]  /*122d0*/  FFMA.FTZ R30, R30, R47, R36 ;  /* 0x0000002f1e1e7223 */ /* 0x000fe20000010024 */
[----:B------:R-:W-:Y:S01]  /*122e0*/  HADD2.F32 R34, -RZ, R34.H1_H1 ;  /* 0x30000022ff227230 */ /* 0x000fe20000004100 */
[----:B------:R-:W-:Y:S01]  /*122f0*/  F2FP.F16.E4M3.UNPACK_B R28, R6 ;  /* 0x00000006ff1c723e */ /* 0x000fe200020006ff */
[----:B------:R-:W-:Y:S01]  /*12300*/  HADD2.F32 R47, -RZ, R49.H0_H0 ;  /* 0x20000031ff2f7230 */ /* 0x000fe20000004100 */
[----:B------:R-:W-:Y:S01]  /*12310*/  F2FP.F16.E4M3.UNPACK_B R6, R11 ;  /* 0x0000000bff06723e */ /* 0x000fe200020006ff */
[----:B------:R-:W-:-:S02]  /*12320*/  HADD2.F32 R36, -RZ, R39.H0_H0 ;  /* 0x20000027ff247230 */ /* 0x000fc40000004100 */
[----:B------:R-:W-:Y:S01]  /*12330*/  FMUL.FTZ R48, R34, R46 ;  /* 0x0000002e22307220 */ /* 0x000fe20000410000 */
[----:B------:R-:W-:Y:S01]  /*12340*/  HADD2.F32 R40, -RZ, R37.H1_H1 ;  /* 0x30000025ff287230 */ /* 0x000fe20000004100 */
[----:B------:R-:W-:Y:S01]  /*12350*/  F2FP.F16.E4M3.UNPACK_B R11, R11.H1 ;  /* 0x0000000bff0b723e */ /* 0x000fe200030006ff */
[----:B------:R-:W-:Y:S02]  /*12360*/  HADD2.F32 R31, -RZ, R31.H1_H1 ;  /* 0x3000001fff1f7230 */ /* 0x000fe40000004100 */
[----:B------:R-:W-:Y:S01]  /*12370*/  FMUL.FTZ R50, R36, R47 ;  /* 0x0000002f24327220 */ /* 0x000fe20000410000 */
[----:B------:R-:W-:Y:S02]  /*12380*/  HADD2.F32 R44, -RZ, R41.H0_H0 ;  /* 0x20000029ff2c7230 */ /* 0x000fe40000004100 */
[-C--:B------:R-:W-:Y:S01]  /*12390*/  FMUL.FTZ R51, R34, R40.reuse ;  /* 0x0000002822337220 */ /* 0x080fe20000410000 */
[----:B------:R-:W-:Y:S02]  /*123a0*/  HADD2.F32 R37, -RZ, R38.H0_H0 ;  /* 0x20000026ff257230 */ /* 0x000fe40000004100 */
[----:B------:R-:W-:Y:S01]  /*123b0*/  FFMA.FTZ R34, R31, R40, -R48 ;  /* 0x000000281f227223 */ /* 0x000fe20000010830 */
[----:B------:R-:W-:Y:S01]  /*123c0*/  F2FP.F16.E4M3.UNPACK_B R48, R15 ;  /* 0x0000000fff30723e */ /* 0x000fe200020006ff */
[----:B------:R-:W-:Y:S01]  /*123d0*/  FMUL.FTZ R52, R36, R44 ;  /* 0x0000002c24347220 */ /* 0x000fe20000410000 */
[----:B------:R-:W-:-:S02]  /*123e0*/  HADD2.F32 R49, -RZ, R49.H1_H1 ;  /* 0x30000031ff317230 */ /* 0x000fc40000004100 */
[C---:B------:R-:W-:Y:S01]  /*123f0*/  FFMA.FTZ R36, R37.reuse, R44, -R50 ;  /* 0x0000002c25247223 */ /* 0x040fe20000010832 */
[----:B------:R-:W-:Y:S01]  /*12400*/  F2FP.F16.E4M3.UNPACK_B R44, R3 ;  /* 0x00000003ff2c723e */ /* 0x000fe200020006ff */
[----:B------:R-:W-:Y:S01]  /*12410*/  FFMA.FTZ R37, R37, R47, R52 ;  /* 0x0000002f25257223 */ /* 0x000fe20000010034 */
[----:B------:R-:W-:Y:S02]  /*12420*/  HADD2.F32 R40, -RZ, R39.H1_H1 ;  /* 0x30000027ff287230 */ /* 0x000fe40000004100 */
[----:B------:R-:W-:Y:S01]  /*12430*/  FFMA.FTZ R31, R31, R46, R51 ;  /* 0x0000002e1f1f7223 */ /* 0x000fe20000010033 */
[----:B------:R-:W-:Y:S02]  /*12440*/  HADD2.F32 R47, -RZ, R41.H1_H1 ;  /* 0x30000029ff2f7230 */ /* 0x000fe40000004100 */
[----:B------:R-:W-:Y:S02]  /*12450*/  HADD2.F32 R50, -RZ, R48.H0_H0 ;  /* 0x20000030ff327230 */ /* 0x000fe40000004100 */
[----:B------:R-:W-:Y:S01]  /*12460*/  FMUL.FTZ R53, R40, R49 ;  /* 0x0000003128357220 */ /* 0x000fe20000410000 */
[----:B------:R-:W-:-:S02]  /*12470*/  HADD2.F32 R39, -RZ, R43.H0_H0 ;  /* 0x2000002bff277230 */ /* 0x000fc40000004100 */
[-C--:B------:R-:W-:Y:S01]  /*12480*/  FMUL.FTZ R40, R40, R47.reuse ;  /* 0x0000002f28287220 */ /* 0x080fe20000410000 */
[----:B------:R-:W-:Y:S02]  /*12490*/  HADD2.F32 R46, -RZ, R44.H0_H0 ;  /* 0x2000002cff2e7230 */ /* 0x000fe40000004100 */
[----:B------:R-:W-:Y:S02]  /*124a0*/  HADD2.F32 R38, -RZ, R38.H1_H1 ;  /* 0x30000026ff267230 */ /* 0x000fe40000004100 */
[C---:B------:R-:W-:Y:S01]  /*124b0*/  FMUL.FTZ R52, R39.reuse, R50 ;  /* 0x0000003227347220 */ /* 0x040fe20000410000 */
[----:B------:R-:W-:Y:S02]  /*124c0*/  HADD2.F32 R41, -RZ, R42.H0_H0 ;  /* 0x2000002aff297230 */ /* 0x000fe40000004100 */
[-C--:B------:R-:W-:Y:S01]  /*124d0*/  FMUL.FTZ R51, R39, R46.reuse ;  /* 0x0000002e27337220 */ /* 0x080fe20000410000 */
[----:B------:R-:W-:Y:S02]  /*124e0*/  HADD2.F32 R43, -RZ, R43.H1_H1 ;  /* 0x3000002bff2b7230 */ /* 0x000fe40000004100 */
[C---:B------:R-:W-:Y:S01]  /*124f0*/  FFMA.FTZ R39, R38.reuse, R47, -R53 ;  /* 0x0000002f26277223 */ /* 0x040fe20000010835 */
[----:B------:R-:W-:Y:S01]  /*12500*/  FFMA.FTZ R40, R38, R49, R40 ;  /* 0x0000003126287223 */ /* 0x000fe20000010028 */
[C---:B------:R-:W-:Y:S01]  /*12510*/  FFMA.FTZ R38, R41.reuse, R46, -R52 ;  /* 0x0000002e29267223 */ /* 0x040fe20000010834 */
[----:B------:R-:W-:Y:S01]  /*12520*/  FFMA.FTZ R41, R41, R50, R51 ;  /* 0x0000003229297223 */ /* 0x000fe20000010033 */
[----:B------:R-:W-:Y:S01]  /*12530*/  HADD2.F32 R50, -RZ, R48.H1_H1 ;  /* 0x30000030ff327230 */ /* 0x000fe20000004100 */
[----:B------:R-:W-:Y:S01]  /*12540*/  F2FP.F16.E4M3.UNPACK_B R51, R20.H1 ;  /* 0x00000014ff33723e */ /* 0x000fe200030006ff */
[----:B------:R-:W-:Y:S01]  /*12550*/  HADD2.F32 R47, -RZ, R44.H1_H1 ;  /* 0x3000002cff2f7230 */ /* 0x000fe20000004100 */
[----:B------:R-:W-:Y:S01]  /*12560*/  F2FP.F16.E4M3.UNPACK_B R48, R12.H1 ;  /* 0x0000000cff30723e */ /* 0x000fe200030006ff */
[----:B------:R-:W-:-:S02]  /*12570*/  HADD2.F32 R42, -RZ, R42.H1_H1 ;  /* 0x3000002aff2a7230 */ /* 0x000fc40000004100 */
[CC--:B------:R-:W-:Y:S01]  /*12580*/  FMUL.FTZ R55, R43.reuse, R50.reuse ;  /* 0x000000322b377220 */ /* 0x0c0fe20000410000 */
[----:B------:R-:W-:Y:S02]  /*12590*/  HADD2.F32 R53, -RZ, R51.H0_H0 ;  /* 0x20000033ff357230 */ /* 0x000fe40000004100 */
[-C--:B------:R-:W-:Y:S01]  /*125a0*/  FMUL.FTZ R57, R43, R47.reuse ;  /* 0x0000002f2b397220 */ /* 0x080fe20000410000 */
[----:B------:R-:W-:Y:S02]  /*125b0*/  HADD2.F32 R46, -RZ, R45.H0_H0 ;  /* 0x2000002dff2e7230 */ /* 0x000fe40000004100 */
[C---:B------:R-:W-:Y:S01]  /*125c0*/  FFMA.FTZ R43, R42.reuse, R47, -R55 ;  /* 0x0000002f2a2b7223 */ /* 0x040fe20000010837 */
[----:B------:R-:W-:Y:S02]  /*125d0*/  HADD2.F32 R49, -RZ, R48.H0_H0 ;  /* 0x20000030ff317230 */ /* 0x000fe40000004100 */
[----:B------:R-:W-:Y:S01]  /*125e0*/  FFMA.FTZ R42, R42, R50, R57 ;  /* 0x000000322a2a7223 */ /* 0x000fe20000010039 */
[----:B------:R-:W-:-:S02]  /*125f0*/  HADD2.F32 R44, -RZ, R35.H0_H0 ;  /* 0x20000023ff2c7230 */ /* 0x000fc40000004100 */
[C---:B------:R-:W-:Y:S01]  /*12600*/  FMUL.FTZ R59, R46.reuse, R53 ;  /* 0x000000352e3b7220 */ /* 0x040fe20000410000 */
[----:B------:R-:W-:Y:S02]  /*12610*/  HADD2.F32 R50, -RZ, R51.H1_H1 ;  /* 0x30000033ff327230 */ /* 0x000fe40000004100 */
[----:B------:R-:W-:Y:S01]  /*12620*/  FMUL.FTZ R46, R46, R49 ;  /* 0x000000312e2e7220 */ /* 0x000fe20000410000 */
[----:B------:R-:W-:Y:S01]  /*12630*/  HADD2.F32 R45, -RZ, R45.H1_H1 ;  /* 0x3000002dff2d7230 */ /* 0x000fe20000004100 */
[----:B------:R-:W-:Y:S01]  /*12640*/  F2FP.F16.E4M3.UNPACK_B R47, R20 ;  /* 0x00000014ff2f723e */ /* 0x000fe200020006ff */
[----:B------:R-:W-:Y:S02]  /*12650*/  HADD2.F32 R48, -RZ, R48.H1_H1 ;  /* 0x30000030ff307230 */ /* 0x000fe40000004100 */
[C---:B------:R-:W-:Y:S01]  /*12660*/  FFMA.FTZ R53, R44.reuse, R53, R46 ;  /* 0x000000352c357223 */ /* 0x040fe2000001002e */
[----:B------:R-:W-:Y:S02]  /*12670*/  HADD2.F32 R35, -RZ, R35.H1_H1 ;  /* 0x30000023ff237230 */ /* 0x000fe40000004100 */
[C---:B------:R-:W-:Y:S01]  /*12680*/  FMUL.FTZ R52, R45.reuse, R50 ;  /* 0x000000322d347220 */ /* 0x040fe20000410000 */
[----:B------:R-:W-:Y:S01]  /*12690*/  F2FP.F16.E4M3.UNPACK_B R46, R12 ;  /* 0x0000000cff2e723e */ /* 0x000fe200020006ff */
[----:B------:R-:W-:Y:S01]  /*126a0*/  FMUL.FTZ R45, R45, R48 ;  /* 0x000000302d2d7220 */ /* 0x000fe20000410000 */
[----:B------:R-:W-:Y:S01]  /*126b0*/  FFMA.FTZ R59, R44, R49, -R59 ;  /* 0x000000312c3b7223 */ /* 0x000fe2000001083b */
[----:B------:R-:W-:-:S02]  /*126c0*/  HADD2.F32 R49, -RZ, R47.H0_H0 ;  /* 0x2000002fff317230 */ /* 0x000fc40000004100 */
[C---:B------:R-:W-:Y:S01]  /*126d0*/  FFMA.FTZ R52, R35.reuse, R48, -R52 ;  /* 0x0000003023347223 */ /* 0x040fe20000010834 */
[----:B------:R-:W-:Y:S02]  /*126e0*/  HADD2.F32 R44, -RZ, R29.H0_H0 ;  /* 0x2000001dff2c7230 */ /* 0x000fe40000004100 */
[----:B------:R-:W-:Y:S01]  /*126f0*/  FFMA.FTZ R54, R35, R50, R45 ;  /* 0x0000003223367223 */ /* 0x000fe2000001002d */
[----:B------:R-:W-:Y:S01]  /*12700*/  HADD2.F32 R45, -RZ, R46.H0_H0 ;  /* 0x2000002eff2d7230 */ /* 0x000fe20000004100 */
[----:B------:R-:W-:Y:S01]  /*12710*/  F2FP.SATFINITE.E4M3.F32.PACK_AB_MERGE_C R37, R40, R37, RZ ;  /* 0x000000252825723e */ /* 0x000fe200048070ff */
[----:B------:R-:W-:Y:S02]  /*12720*/  HADD2.F32 R35, -RZ, R28.H0_H0 ;  /* 0x2000001cff237230 */ /* 0x000fe40000004100 */
[C---:B------:R-:W-:Y:S01]  /*12730*/  FMUL.FTZ R48, R44.reuse, R49 ;  /* 0x000000312c307220 */ /* 0x040fe20000410000 */
[----:B------:R-:W-:Y:S02]  /*12740*/  HADD2.F32 R47, -RZ, R47.H1_H1 ;  /* 0x3000002fff2f7230 */ /* 0x000fe40000004100 */
[----:B------:R-:W-:Y:S01]  /*12750*/  FMUL.FTZ R44, R44, R45 ;  /* 0x0000002d2c2c7220 */ /* 0x000fe20000410000 */
[----:B------:R-:W-:-:S02]  /*12760*/  HADD2.F32 R29, -RZ, R29.H1_H1 ;  /* 0x3000001dff1d7230 */ /* 0x000fc40000004100 */
[----:B------:R-:W-:Y:S01]  /*12770*/  FFMA.FTZ R48, R35, R45, -R48 ;  /* 0x0000002d23307223 */ /* 0x000fe20000010830 */
[----:B------:R-:W-:Y:S01]  /*12780*/  HADD2.F32 R46, -RZ, R46.H1_H1 ;  /* 0x3000002eff2e7230 */ /* 0x000fe20000004100 */
[----:B------:R-:W-:Y:S01]  /*12790*/  F2FP.F16.E4M3.UNPACK_B R45, R21.H1 ;  /* 0x00000015ff2d723e */ /* 0x000fe200030006ff */
[----:B------:R-:W-:Y:S02]  /*127a0*/  HADD2.F32 R28, -RZ, R28.H1_H1 ;  /* 0x3000001cff1c7230 */ /* 0x000fe40000004100 */
[----:B------:R-:W-:Y:S01]  /*127b0*/  FMUL.FTZ R51, R29, R47 ;  /* 0x0000002f1d337220 */ /* 0x000fe20000410000 */
[----:B------:R-:W-:Y:S01]  /*127c0*/  FFMA.FTZ R49, R35, R49, R44 ;  /* 0x0000003123317223 */ /* 0x000fe2000001002c */
[----:B------:R-:W-:Y:S01]  /*127d0*/  F2FP.F16.E4M3.UNPACK_B R35, R13.H1 ;  /* 0x0000000dff23723e */ /* 0x000fe200030006ff */
[-C--:B------:R-:W-:Y:S01]  /*127e0*/  FMUL.FTZ R44, R29, R46.reuse ;  /* 0x0000002e1d2c7220 */ /* 0x080fe20000410000 */
[----:B------:R-:W-:Y:S01]  /*127f0*/  FFMA.FTZ R51, R28, R46, -R51 ;  /* 0x0000002e1c337223 */ /* 0x000fe20000010833 */
[----:B------:R-:W-:-:S02]  /*12800*/  HADD2.F32 R46, -RZ, R45.H0_H0 ;  /* 0x2000002dff2e7230 */ /* 0x000fc40000004100 */
[----:B------:R-:W-:Y:S02]  /*12810*/  HADD2.F32 R29, -RZ, R11.H0_H0 ;  /* 0x2000000bff1d7230 */ /* 0x000fe40000004100 */
[----:B------:R-:W-:Y:S01]  /*12820*/  FFMA.FTZ R50, R28, R47, R44 ;  /* 0x0000002f1c327223 */ /* 0x000fe2000001002c */
[--C-:B------:R-:W-:Y:S02]  /*12830*/  HADD2.F32 R44, -RZ, R35.reuse.H0_H0 ;  /* 0x20000023ff2c7230 */ /* 0x100fe40000004100 */
[----:B------:R-:W-:Y:S02]  /*12840*/  HADD2.F32 R28, -RZ, R26.H0_H0 ;  /* 0x2000001aff1c7230 */ /* 0x000fe40000004100 */
[C---:B------:R-:W-:Y:S01]  /*12850*/  FMUL.FTZ R47, R29.reuse, R46 ;  /* 0x0000002e1d2f7220 */ /* 0x040fe20000410000 */
[----:B------:R-:W-:Y:S02]  /*12860*/  HADD2.F32 R35, -RZ, R35.H1_H1 ;  /* 0x30000023ff237230 */ /* 0x000fe40000004100 */
[----:B------:R-:W-:Y:S01]  /*12870*/  FMUL.FTZ R55, R29, R44 ;  /* 0x0000002c1d377220 */ /* 0x000fe20000410000 */
[----:B------:R-:W-:-:S02]  /*12880*/  HADD2.F32 R45, -RZ, R45.H1_H1 ;  /* 0x3000002dff2d7230 */ /* 0x000fc40000004100 */
[C---:B------:R-:W-:Y:S01]  /*12890*/  FFMA.FTZ R56, R28.reuse, R44, -R47 ;  /* 0x0000002c1c387223 */ /* 0x040fe2000001082f */
[----:B------:R-:W-:Y:S01]  /*128a0*/  HADD2.F32 R11, -RZ, R11.H1_H1 ;  /* 0x3000000bff0b7230 */ /* 0x000fe20000004100 */
[----:B------:R-:W-:Y:S01]  /*128b0*/  F2FP.F16.E4M3.UNPACK_B R29, R13 ;  /* 0x0000000dff1d723e */ /* 0x000fe200020006ff */
[----:B------:R-:W-:Y:S01]  /*128c0*/  HADD2.F32 R26, -RZ, R26.H1_H1 ;  /* 0x3000001aff1a7230 */ /* 0x000fe20000004100 */
[----:B------:R-:W-:Y:S01]  /*128d0*/  F2FP.F16.E4M3.UNPACK_B R44, R21 ;  /* 0x00000015ff2c723e */ /* 0x000fe200020006ff */
[----:B------:R-:W-:Y:S01]  /*128e0*/  FFMA.FTZ R57, R28, R46, R55 ;  /* 0x0000002e1c397223 */ /* 0x000fe20000010037 */
[C---:B------:R-:W-:Y:S01]  /*128f0*/  FMUL.FTZ R47, R11.reuse, R45 ;  /* 0x0000002d0b2f7220 */ /* 0x040fe20000410000 */
[-C--:B------:R-:W-:Y:S01]  /*12900*/  FMUL.FTZ R58, R11, R35.reuse ;  /* 0x000000230b3a7220 */ /* 0x080fe20000410000 */
[--C-:B------:R-:W-:Y:S02]  /*12910*/  HADD2.F32 R28, -RZ, R29.reuse.H0_H0 ;  /* 0x2000001dff1c7230 */ /* 0x100fe40000004100 */
[C---:B------:R-:W-:Y:S01]  /*12920*/  FFMA.FTZ R61, R26.reuse, R35, -R47 ;  /* 0x000000231a3d7223 */ /* 0x040fe2000001082f */
[----:B------:R-:W-:Y:S01]  /*12930*/  FFMA.FTZ R58, R26, R45, R58 ;  /* 0x0000002d1a3a7223 */ /* 0x000fe2000001003a */
[----:B------:R-:W-:-:S02]  /*12940*/  HADD2.F32 R29, -RZ, R29.H1_H1 ;  /* 0x3000001dff1d7230 */ /* 0x000fc40000004100 */
[----:B------:R-:W-:Y:S02]  /*12950*/  HADD2.F32 R45, -RZ, R44.H1_H1 ;  /* 0x3000002cff2d7230 */ /* 0x000fe40000004100 */
[----:B------:R-:W-:Y:S01]  /*12960*/  HADD2.F32 R26, -RZ, R6.H1_H1 ;  /* 0x30000006ff1a7230 */ /* 0x000fe20000004100 */
[----:B------:R-:W-:Y:S01]  /*12970*/  F2FP.SATFINITE.E4M3.F32.PACK_AB_MERGE_C R57, R58, R57, RZ ;  /* 0x000000393a39723e */ /* 0x000fe200048070ff */
[----:B------:R-:W-:Y:S02]  /*12980*/  HADD2.F32 R35, -RZ, R44.H0_H0 ;  /* 0x2000002cff237230 */ /* 0x000fe40000004100 */
[----:B------:R-:W-:Y:S02]  /*12990*/  HADD2.F32 R11, -RZ, R6.H0_H0 ;  /* 0x20000006ff0b7230 */ /* 0x000fe40000004100 */
[C---:B------:R-:W-:Y:S01]  /*129a0*/  FMUL.FTZ R55, R26.reuse, R45 ;  /* 0x0000002d1a377220 */ /* 0x040fe20000410000 */
[--C-:B------:R-:W-:Y:S02]  /*129b0*/  HADD2.F32 R6, -RZ, R4.reuse.H0_H0 ;  /* 0x20000004ff067230 */ /* 0x100fe40000004100 */
[----:B------:R-:W-:Y:S01]  /*129c0*/  FMUL.FTZ R46, R26, R29 ;  /* 0x0000001d1a2e7220 */ /* 0x000fe20000410000 */
[----:B------:R-:W-:-:S02]  /*129d0*/  HADD2.F32 R4, -RZ, R4.H1_H1 ;  /* 0x30000004ff047230 */ /* 0x000fc40000004100 */
[C---:B------:R-:W-:Y:S01]  /*129e0*/  FMUL.FTZ R47, R11.reuse, R35 ;  /* 0x000000230b2f7220 */ /* 0x040fe20000410000 */
[-C--:B------:R-:W-:Y:S02]  /*129f0*/  FMUL.FTZ R44, R11, R28.reuse ;  /* 0x0000001c0b2c7220 */ /* 0x080fe40000410000 */
[C---:B------:R-:W-:Y:S01]  /*12a00*/  FFMA.FTZ R26, R4.reuse, R29, -R55 ;  /* 0x0000001d041a7223 */ /* 0x040fe20000010837 */
[----:B------:R-:W-:Y:S01]  /*12a10*/  FFMA.FTZ R46, R4, R45, R46 ;  /* 0x0000002d042e7223 */ /* 0x000fe2000001002e */
[----:B------:R-:W-:Y:S01]  /*12a20*/  F2FP.SATFINITE.E4M3.F32.PACK_AB_MERGE_C R4, R8, R5, RZ ;  /* 0x000000050804723e */ /* 0x000fe200048070ff */
[C---:B------:R-:W-:Y:S01]  /*12a30*/  FFMA.FTZ R47, R6.reuse, R28, -R47 ;  /* 0x0000001c062f7223 */ /* 0x040fe2000001082f */
[----:B------:R-:W-:Y:S01]  /*12a40*/  FFMA.FTZ R11, R6, R35, R44 ;  /* 0x00000023060b7223 */ /* 0x000fe2000001002c */
[----:B------:R-:W-:Y:S02]  /*12a50*/  F2FP.SATFINITE.E4M3.F32.PACK_AB_MERGE_C R8, R10, R7, RZ ;  /* 0x000000070a08723e */ /* 0x000fe400048070ff */
[----:B------:R-:W-:-:S02]  /*12a60*/  F2FP.SATFINITE.E4M3.F32.PACK_AB_MERGE_C R5, R39, R36, RZ ;  /* 0x000000242705723e */ /* 0x000fc400048070ff */
[----:B------:R-:W-:Y:S02]  /*12a70*/  F2FP.SATFINITE.E4M3.F32.PACK_AB_MERGE_C R6, R52, R59, RZ ;  /* 0x0000003b3406723e */ /* 0x000fe400048070ff */
[----:B------:R-:W-:Y:S02]  /*12a80*/  F2FP.SATFINITE.E4M3.F32.PACK_AB_MERGE_C R7, R61, R56, RZ ;  /* 0x000000383d07723e */ /* 0x000fe400048070ff */
[----:B------:R-:W-:Y:S02]  /*12a90*/  F2FP.SATFINITE.E4M3.F32.PACK_AB_MERGE_C R10, R54, R53, RZ ;  /* 0x00000035360a723e */ /* 0x000fe400048070ff */
[----:B------:R-:W-:Y:S02]  /*12aa0*/  F2FP.SATFINITE.E4M3.F32.PACK_AB_MERGE_C R4, R34, R9, R4 ;  /* 0x000000092204723e */ /* 0x000fe40004807004 */
[----:B------:R-:W-:Y:S02]  /*12ab0*/  F2FP.SATFINITE.E4M3.F32.PACK_AB_MERGE_C R5, R43, R38, R5 ;  /* 0x000000262b05723e */ /* 0x000fe40004807005 */
[----:B------:R-:W-:-:S02]  /*12ac0*/  F2FP.SATFINITE.E4M3.F32.PACK_AB_MERGE_C R6, R51, R48, R6 ;  /* 0x000000303306723e */ /* 0x000fc40004807006 */
[----:B------:R-:W-:Y:S02]  /*12ad0*/  F2FP.SATFINITE.E4M3.F32.PACK_AB_MERGE_C R7, R26, R47, R7 ;  /* 0x0000002f1a07723e */ /* 0x000fe40004807007 */
[----:B------:R-:W-:Y:S02]  /*12ae0*/  F2FP.SATFINITE.E4M3.F32.PACK_AB_MERGE_C R8, R31, R30, R8 ;  /* 0x0000001e1f08723e */ /* 0x000fe40004807008 */
[----:B------:R-:W-:Y:S01]  /*12af0*/  F2FP.SATFINITE.E4M3.F32.PACK_AB_MERGE_C R9, R42, R41, R37 ;  /* 0x000000292a09723e */ /* 0x000fe20004807025 */
[----:B------:R1:W-:Y:S01]  /*12b00*/  STS.128 [R60+0x20400], R4 ;  /* 0x020400043c007388 */ /* 0x0003e20000000c00 */
[----:B------:R-:W-:Y:S02]  /*12b10*/  F2FP.SATFINITE.E4M3.F32.PACK_AB_MERGE_C R10, R50, R49, R10 ;  /* 0x00000031320a723e */ /* 0x000fe4000480700a */
[----:B------:R-:W-:-:S05]  /*12b20*/  F2FP.SATFINITE.E4M3.F32.PACK_AB_MERGE_C R11, R46, R11, R57 ;  /* 0x0000000b2e0b723e */ /* 0x000fca0004807039 */
[----:B------:R1:W-:Y:S02]  /*12b30*/  STS.128 [R24+0x20400], R8 ;  /* 0x0204000818007388 */ /* 0x0003e40000000c00 */
.L_x_477:
[----:B------:R-:W-:Y:S05]  /*12b40*/  BSYNC B1 ;  /* 0x0000000000017941 */ /* 0x000fea0003800000 */
.L_x_476:
[----:B------:R-:W-:Y:S04]  /*12b50*/  BSSY B1, `(.L_x_478) ;  /* 0x00000cc000017945 */ /* 0x000fe80003800000 */
[----:B------:R-:W-:Y:S05]  /*12b60*/  @P2 BRA `(.L_x_479) ;  /* 0x0000000c00282947 */ /* 0x000fea0003800000 */
[----:B-1----:R-:W2:Y:S04]  /*12b70*/  LDL R6, [R1+0x5c] ;  /* 0x00005c0001067983 */ /* 0x002ea80000100800 */
[----:B------:R-:W3:Y:S01]  /*12b80*/  LDL R59, [R1+0x198] ;  /* 0x00019800013b7983 */ /* 0x000ee20000100800 */
[----:B------:R-:W-:Y:S01]  /*12b90*/  LEA.HI R4, R32, R33, RZ, 0x3 ;  /* 0x0000002120047211 */ /* 0x000fe200078f18ff */
[C---:B------:R-:W-:Y:S01]  /*12ba0*/  VIADD R8, R23.reuse, 0x20 ;  /* 0x0000002017087836 */ /* 0x040fe20000000000 */
[----:B------:R-:W-:Y:S01]  /*12bb0*/  F2FP.F16.E4M3.UNPACK_B R42, R14.H1 ;  /* 0x0000000eff2a723e */ /* 0x000fe200030006ff */
[----:B------:R-:W-:Y:S01]  /*12bc0*/  VIADD R9, R23, 0x20 ;  /* 0x0000002017097836 */ /* 0x000fe20000000000 */
[----:B------:R-:W-:Y:S01]  /*12bd0*/  LOP3.LUT R4, R4, 0xfffffff8, RZ, 0xc0, !PT ;  /* 0xfffffff804047812 */ /* 0x000fe200078ec0ff */
[----:B------:R-:W-:Y:S01]  /*12be0*/  IMAD.SHL.U32 R8, R8, 0x80, RZ ;  /* 0x0000008008087824 */ /* 0x000fe200078e00ff */
[----:B0-----:R-:W-:Y:S01]  /*12bf0*/  F2FP.F16.E4M3.UNPACK_B R39, R0.H1 ;  /* 0x00000000ff27723e */ /* 0x001fe200030006ff */
[----:B------:R-:W-:Y:S01]  /*12c00*/  IMAD.SHL.U32 R9, R9, 0x80, RZ ;  /* 0x0000008009097824 */ /* 0x000fe200078e00ff */
[----:B------:R-:W-:Y:S01]  /*12c10*/  F2FP.F16.E4M3.UNPACK_B R48, R14 ;  /* 0x0000000eff30723e */ /* 0x000fe200020006ff */
[----:B------:R-:W-:Y:S01]  /*12c20*/  IMAD.IADD R4, R33, 0x1, -R4 ;  /* 0x0000000121047824 */ /* 0x000fe200078e0a04 */
[----:B------:R-:W-:Y:S01]  /*12c30*/  LOP3.LUT R8, R8, 0x380, RZ, 0xc0, !PT ;  /* 0x0000038008087812 */ /* 0x000fe200078ec0ff */
[--C-:B------:R-:W-:Y:S01]  /*12c40*/  HADD2.F32 R47, -RZ, R42.reuse.H0_H0 ;  /* 0x2000002aff2f7230 */ /* 0x100fe20000004100 */
[----:B------:R-:W-:Y:S01]  /*12c50*/  LOP3.LUT R9, R9, 0x380, RZ, 0xc0, !PT ;  /* 0x0000038009097812 */ /* 0x000fe200078ec0ff */
[----:B------:R-:W-:Y:S01]  /*12c60*/  HADD2.F32 R43, -RZ, R39.H0_H0 ;  /* 0x20000027ff2b7230 */ /* 0x000fe20000004100 */
[----:B------:R-:W-:Y:S01]  /*12c70*/  LEA.HI R4, R27, R4, RZ, 0x1c ;  /* 0x000000041b047211 */ /* 0x000fe200078fe0ff */
[----:B------:R-:W-:Y:S01]  /*12c80*/  HADD2.F32 R52, -RZ, R42.H1_H1 ;  /* 0x3000002aff347230 */ /* 0x000fe20000004100 */
[----:B------:R-:W-:Y:S01]  /*12c90*/  SHF.R.U32.HI R8, RZ, 0x3, R8 ;  /* 0x00000003ff087819 */ /* 0x000fe20000011608 */
[--C-:B------:R-:W-:Y:S01]  /*12ca0*/  HADD2.F32 R50, -RZ, R48.reuse.H0_H0 ;  /* 0x20000030ff327230 */ /* 0x100fe20000004100 */
[----:B------:R-:W-:Y:S01]  /*12cb0*/  SHF.R.S32.HI R7, RZ, 0x1f, R4 ;  /* 0x0000001fff077819 */ /* 0x000fe20000011404 */
[----:B------:R-:W-:Y:S01]  /*12cc0*/  HADD2.F32 R49, -RZ, R48.H1_H1 ;  /* 0x30000030ff317230 */ /* 0x000fe20000004100 */
[----:B------:R-:W-:-:S02]  /*12cd0*/  SHF.L.U32 R5, R4, 0x4, RZ ;  /* 0x0000000404057819 */ /* 0x000fc400000006ff */
[----:B------:R-:W-:Y:S02]  /*12ce0*/  LEA.HI R7, R7, R4, RZ, 0x3 ;  /* 0x0000000407077211 */ /* 0x000fe400078f18ff */
[----:B------:R-:W-:Y:S02]  /*12cf0*/  LOP3.LUT R4, R9, 0x70, R5, 0xf8, !PT ;  /* 0x0000007009047812 */ /* 0x000fe400078ef805 */
[----:B------:R-:W-:Y:S01]  /*12d00*/  F2FP.F16.E4M3.UNPACK_B R42, R0 ;  /* 0x00000000ff2a723e */ /* 0x000fe200020006ff */
[----:B------:R-:W-:Y:S01]  /*12d10*/  IMAD.SHL.U32 R7, R7, 0x800, RZ ;  /* 0x0000080007077824 */ /* 0x000fe200078e00ff */
[----:B------:R-:W-:Y:S02]  /*12d20*/  LOP3.LUT R4, R4, R8, RZ, 0x3c, !PT ;  /* 0x0000000804047212 */ /* 0x000fe400078e3cff */
[----:B------:R-:W-:Y:S01]  /*12d30*/  F2FP.F16.E4M3.UNPACK_B R51, R15.H1 ;  /* 0x0000000fff33723e */ /* 0x000fe200030006ff */
[----:B------:R-:W-:Y:S01]  /*12d40*/  HADD2.F32 R46, -RZ, R42.H0_H0 ;  /* 0x2000002aff2e7230 */ /* 0x000fe20000004100 */
[----:B------:R-:W-:-:S02]  /*12d50*/  LOP3.LUT R7, R7, 0xffffc000, RZ, 0xc0, !PT ;  /* 0xffffc00007077812 */ /* 0x000fc400078ec0ff */
[----:B------:R-:W-:Y:S01]  /*12d60*/  F2FP.F16.E4M3.UNPACK_B R55, R20.H1 ;  /* 0x00000014ff37723e */ /* 0x000fe200030006ff */
[--C-:B------:R-:W-:Y:S02]  /*12d70*/  HADD2.F32 R53, -RZ, R51.reuse.H0_H0 ;  /* 0x20000033ff357230 */ /* 0x100fe40000004100 */
[----:B------:R-:W-:Y:S01]  /*12d80*/  HADD2.F32 R56, -RZ, R51.H1_H1 ;  /* 0x30000033ff387230 */ /* 0x000fe20000004100 */
[----:B--2---:R-:W-:-:S04]  /*12d90*/  IADD3 R9, R4, R7, R6 ;  /* 0x0000000704097210 */ /* 0x004fc80007ffe006 */
[----:B------:R-:W-:Y:S01]  /*12da0*/  IADD3 R24, R22, R9, RZ ;  /* 0x0000000916187210 */ /* 0x000fe20007ffe0ff */
[----:B---3--:R-:W0:Y:S04]  /*12db0*/  LDS.128 R4, [R59+0x20400] ;  /* 0x020400003b047984 */ /* 0x008e280000000c00 */
[----:B------:R-:W1:Y:S01]  /*12dc0*/  LDS.128 R8, [R24+0x20400] ;  /* 0x0204000018087984 */ /* 0x000e620000000c00 */
[-C--:B0-----:R-:W-:Y:S02]  /*12dd0*/  F2FP.F16.E4M3.UNPACK_B R31, R6.reuse ;  /* 0x00000006ff1f723e */ /* 0x081fe400020006ff */
[----:B------:R-:W-:Y:S02]  /*12de0*/  F2FP.F16.E4M3.UNPACK_B R40, R6.H1 ;  /* 0x00000006ff28723e */ /* 0x000fe400030006ff */
[----:B------:R-:W-:-:S02]  /*12df0*/  F2FP.F16.E4M3.UNPACK_B R6, R7 ;  /* 0x00000007ff06723e */ /* 0x000fc400020006ff */
[----:B------:R-:W-:Y:S02]  /*12e00*/  F2FP.F16.E4M3.UNPACK_B R28, R7.H1 ;  /* 0x00000007ff1c723e */ /* 0x000fe400030006ff */
[----:B-1----:R-:W-:Y:S02]  /*12e10*/  F2FP.F16.E4M3.UNPACK_B R7, R8.H1 ;  /* 0x00000008ff07723e */ /* 0x002fe400030006ff */
[-C--:B------:R-:W-:Y:S02]  /*12e20*/  F2FP.F16.E4M3.UNPACK_B R30, R4.reuse ;  /* 0x00000004ff1e723e */ /* 0x080fe400020006ff */
[----:B------:R-:W-:Y:S01]  /*12e30*/  F2FP.F16.E4M3.UNPACK_B R34, R4.H1 ;  /* 0x00000004ff22723e */ /* 0x000fe200030006ff */
[--C-:B------:R-:W-:Y:S01]  /*12e40*/  HADD2.F32 R4, -RZ, R7.reuse.H0_H0 ;  /* 0x20000007ff047230 */ /* 0x100fe20000004100 */
[-C--:B------:R-:W-:Y:S02]  /*12e50*/  F2FP.F16.E4M3.UNPACK_B R41, R5.reuse ;  /* 0x00000005ff29723e */ /* 0x080fe400020006ff */
[----:B------:R-:W-:Y:S01]  /*12e60*/  F2FP.F16.E4M3.UNPACK_B R36, R5.H1 ;  /* 0x00000005ff24723e */ /* 0x000fe200030006ff */
[--C-:B------:R-:W-:Y:S01]  /*12e70*/  HADD2.F32 R5, -RZ, R34.reuse.H0_H0 ;  /* 0x20000022ff057230 */ /* 0x100fe20000004100 */
[----:B------:R-:W-:Y:S01]  /*12e80*/  F2FP.F16.E4M3.UNPACK_B R35, R8 ;  /* 0x00000008ff23723e */ /* 0x000fe200020006ff */
[----:B------:R-:W-:Y:S01]  /*12e90*/  FMUL.FTZ R8, R47, R4 ;  /* 0x000000042f087220 */ /* 0x000fe20000410000 */
[-C--:B------:R-:W-:Y:S01]  /*12ea0*/  F2FP.F16.E4M3.UNPACK_B R37, R10.reuse ;  /* 0x0000000aff25723e */ /* 0x080fe200020006ff */
[----:B------:R-:W-:Y:S01]  /*12eb0*/  HADD2.F32 R34, -RZ, R34.H1_H1 ;  /* 0x30000022ff227230 */ /* 0x000fe20000004100 */
[----:B------:R-:W-:Y:S01]  /*12ec0*/  F2FP.F16.E4M3.UNPACK_B R45, R10.H1 ;  /* 0x0000000aff2d723e */ /* 0x000fe200030006ff */
[C---:B------:R-:W-:Y:S01]  /*12ed0*/  FMUL.FTZ R10, R43.reuse, R4 ;  /* 0x000000042b0a7220 */ /* 0x040fe20000410000 */
[----:B------:R-:W-:Y:S01]  /*12ee0*/  F2FP.F16.E4M3.UNPACK_B R44, R9 ;  /* 0x00000009ff2c723e */ /* 0x000fe200020006ff */
[----:B------:R-:W-:Y:S01]  /*12ef0*/  FFMA.FTZ R4, R43, R5, -R8 ;  /* 0x000000052b047223 */ /* 0x000fe20000010808 */
[----:B------:R-:W-:Y:S01]  /*12f00*/  F2FP.F16.E4M3.UNPACK_B R38, R9.H1 ;  /* 0x00000009ff26723e */ /* 0x000fe200030006ff */
[----:B------:R-:W-:-:S02]  /*12f10*/  HADD2.F32 R9, -RZ, R7.H1_H1 ;  /* 0x30000007ff097230 */ /* 0x000fc40000004100 */
[----:B------:R-:W-:Y:S01]  /*12f20*/  FFMA.FTZ R5, R47, R5, R10 ;  /* 0x000000052f057223 */ /* 0x000fe2000001000a */
[----:B------:R-:W-:Y:S01]  /*12f30*/  HADD2.F32 R7, -RZ, R35.H0_H0 ;  /* 0x20000023ff077230 */ /* 0x000fe20000004100 */
[-C--:B------:R-:W-:Y:S01]  /*12f40*/  F2FP.F16.E4M3.UNPACK_B R26, R11.reuse ;  /* 0x0000000bff1a723e */ /* 0x080fe200020006ff */
[----:B------:R-:W-:Y:S01]  /*12f50*/  HADD2.F32 R10, -RZ, R39.H1_H1 ;  /* 0x30000027ff0a7230 */ /* 0x000fe20000004100 */
[----:B------:R-:W-:Y:S01]  /*12f60*/  F2FP.F16.E4M3.UNPACK_B R29, R11.H1 ;  /* 0x0000000bff1d723e */ /* 0x000fe200030006ff */
[--C-:B------:R-:W-:Y:S02]  /*12f70*/  HADD2.F32 R8, -RZ, R30.reuse.H0_H0 ;  /* 0x2000001eff087230 */ /* 0x100fe40000004100 */
[----:B------:R-:W-:Y:S01]  /*12f80*/  FMUL.FTZ R43, R52, R9 ;  /* 0x00000009342b7220 */ /* 0x000fe20000410000 */
[----:B------:R-:W-:Y:S01]  /*12f90*/  FMUL.FTZ R11, R50, R7 ;  /* 0x00000007320b7220 */ /* 0x000fe20000410000 */
[----:B------:R-:W-:Y:S01]  /*12fa0*/  FMUL.FTZ R47, R10, R9 ;  /* 0x000000090a2f7220 */ /* 0x000fe20000410000 */
[----:B------:R-:W-:Y:S01]  /*12fb0*/  FMUL.FTZ R39, R46, R7 ;  /* 0x000000072e277220 */ /* 0x000fe20000410000 */
[----:B------:R-:W-:Y:S01]  /*12fc0*/  FFMA.FTZ R9, R10, R34, -R43 ;  /* 0x000000220a097223 */ /* 0x000fe2000001082b */
[----:B------:R-:W-:Y:S01]  /*12fd0*/  FFMA.FTZ R7, R46, R8, -R11 ;  /* 0x000000082e077223 */ /* 0x000fe2000001080b */
[----:B------:R-:W-:Y:S01]  /*12fe0*/  F2FP.F16.E4M3.UNPACK_B R43, R3.H1 ;  /* 0x00000003ff2b723e */ /* 0x000fe200030006ff */
[----:B------:R-:W-:-:S02]  /*12ff0*/  HADD2.F32 R11, -RZ, R30.H1_H1 ;  /* 0x3000001eff0b7230 */ /* 0x000fc40000004100 */
[----:B------:R-:W-:Y:S01]  /*13000*/  FFMA.FTZ R8, R50, R8, R39 ;  /* 0x0000000832087223 */ /* 0x000fe20000010027 */
[----:B------:R-:W-:Y:S02]  /*13010*/  HADD2.F32 R30, -RZ, R35.H1_H1 ;  /* 0x30000023ff1e7230 */ /* 0x000fe40000004100 */
[----:B------:R-:W-:Y:S01]  /*13020*/  FFMA.FTZ R10, R52, R34, R47 ;  /* 0x00000022340a7223 */ /* 0x000fe2000001002f */
[----:B------:R-:W-:Y:S01]  /*13030*/  HADD2.F32 R39, -RZ, R42.H1_H1 ;  /* 0x3000002aff277230 */ /* 0x000fe20000004100 */
[----:B------:R-:W-:Y:S01]  /*13040*/  F2FP.F16.E4M3.UNPACK_B R52, R15 ;  /* 0x0000000fff34723e */ /* 0x000fe200020006ff */
[----:B------:R-:W-:Y:S02]  /*13050*/  HADD2.F32 R34, -RZ, R38.H0_H0 ;  /* 0x20000026ff227230 */ /* 0x000fe40000004100 */
[-C--:B------:R-:W-:Y:S01]  /*13060*/  FMUL.FTZ R42, R49, R30.reuse ;  /* 0x0000001e312a7220 */ /* 0x080fe20000410000 */
[----:B------:R-:W-:Y:S02]  /*13070*/  HADD2.F32 R47, -RZ, R43.H0_H0 ;  /* 0x2000002bff2f7230 */ /* 0x000fe40000004100 */
[----:B------:R-:W-:Y:S01]  /*13080*/  FMUL.FTZ R46, R39, R30 ;  /* 0x0000001e272e7220 */ /* 0x000fe20000410000 */
[----:B------:R-:W-:-:S02]  /*13090*/  HADD2.F32 R35, -RZ, R36.H0_H0 ;  /* 0x20000024ff237230 */ /* 0x000fc40000004100 */
[-C--:B------:R-:W-:Y:S01]  /*130a0*/  FMUL.FTZ R48, R53, R34.reuse ;  /* 0x0000002235307220 */ /* 0x080fe20000410000 */
[-C--:B------:R-:W-:Y:S01]  /*130b0*/  FFMA.FTZ R30, R39, R11.reuse, -R42 ;  /* 0x0000000b271e7223 */ /* 0x080fe2000001082a */
[----:B------:R-:W-:Y:S01]  /*130c0*/  FMUL.FTZ R50, R47, R34 ;  /* 0x000000222f327220 */ /* 0x000fe20000410000 */
[----:B------:R-:W-:Y:S01]  /*130d0*/  FFMA.FTZ R11, R49, R11, R46 ;  /* 0x0000000b310b7223 */ /* 0x000fe2000001002e */
[----:B------:R-:W-:Y:S01]  /*130e0*/  FFMA.FTZ R34, R47, R35, -R48 ;  /* 0x000000232f227223 */ /* 0x000fe20000010830 */
[----:B------:R-:W-:Y:S01]  /*130f0*/  F2FP.F16.E4M3.UNPACK_B R46, R3 ;  /* 0x00000003ff2e723e */ /* 0x000fe200020006ff */
[----:B------:R-:W-:Y:S01]  /*13100*/  FFMA.FTZ R35, R53, R35, R50 ;  /* 0x0000002335237223 */ /* 0x000fe20000010032 */
[----:B------:R-:W-:Y:S01]  /*13110*/  HADD2.F32 R50, -RZ, R43.H1_H1 ;  /* 0x3000002bff327230 */ /* 0x000fe20000004100 */
[----:B------:R-:W-:Y:S01]  /*13120*/  F2FP.SATFINITE.E4M3.F32.PACK_AB_MERGE_C R4, R9, R4, RZ ;  /* 0x000000040904723e */ /* 0x000fe200048070ff */
[----:B------:R-:W-:Y:S01]  /*13130*/  HADD2.F32 R42, -RZ, R38.H1_H1 ;  /* 0x30000026ff2a7230 */ /* 0x000fe20000004100 */
[----:B------:R-:W-:Y:S01]  /*13140*/  F2FP.SATFINITE.E4M3.F32.PACK_AB_MERGE_C R10, R10, R5, RZ ;  /* 0x000000050a0a723e */ /* 0x000fe200048070ff */
[----:B------:R-:W-:Y:S01]  /*13150*/  HADD2.F32 R54, -RZ, R52.H0_H0 ;  /* 0x20000034ff367230 */ /* 0x000fe20000004100 */
[----:B------:R-:W-:Y:S01]  /*13160*/  F2FP.SATFINITE.E4M3.F32.PACK_AB_MERGE_C R4, R30, R7, R4 ;  /* 0x000000071e04723e */ /* 0x000fe20004807004 */
[----:B------:R-:W-:-:S02]  /*13170*/  HADD2.F32 R39, -RZ, R44.H0_H0 ;  /* 0x2000002cff277230 */ /* 0x000fc40000004100 */
[-C--:B------:R-:W-:Y:S01]  /*13180*/  FMUL.FTZ R49, R56, R42.reuse ;  /* 0x0000002a38317220 */ /* 0x080fe20000410000 */
[----:B------:R-:W-:Y:S02]  /*13190*/  HADD2.F32 R48, -RZ, R46.H0_H0 ;  /* 0x2000002eff307230 */ /* 0x000fe40000004100 */
[----:B------:R-:W-:Y:S01]  /*131a0*/  FMUL.FTZ R51, R50, R42 ;  /* 0x0000002a32337220 */ /* 0x000fe20000410000 */
[----:B------:R-:W-:Y:S02]  /*131b0*/  HADD2.F32 R36, -RZ, R36.H1_H1 ;  /* 0x30000024ff247230 */ /* 0x000fe40000004100 */
[-C--:B------:R-:W-:Y:S01]  /*131c0*/  FMUL.FTZ R43, R54, R39.reuse ;  /* 0x00000027362b7220 */ /* 0x080fe20000410000 */
[----:B------:R-:W-:Y:S02]  /*131d0*/  HADD2.F32 R38, -RZ, R41.H0_H0 ;  /* 0x20000029ff267230 */ /* 0x000fe40000004100 */
[----:B------:R-:W-:Y:S01]  /*131e0*/  FMUL.FTZ R47, R48, R39 ;  /* 0x00000027302f7220 */ /* 0x000fe20000410000 */
[----:B------:R-:W-:-:S02]  /*131f0*/  HADD2.F32 R53, -RZ, R52.H1_H1 ;  /* 0x30000034ff357230 */ /* 0x000fc40000004100 */
[-C--:B------:R-:W-:Y:S01]  /*13200*/  FFMA.FTZ R39, R50, R36.reuse, -R49 ;  /* 0x0000002432277223 */ /* 0x080fe20000010831 */
[----:B------:R-:W-:Y:S01]  /*13210*/  FFMA.FTZ R42, R56, R36, R51 ;  /* 0x00000024382a7223 */ /* 0x000fe20000010033 */
[----:B------:R-:W-:Y:S01]  /*13220*/  FFMA.FTZ R36, R48, R38, -R43 ;  /* 0x0000002630247223 */ /* 0x000fe2000001082b */
[----:B------:R-:W-:Y:S01]  /*13230*/  HADD2.F32 R43, -RZ, R41.H1_H1 ;  /* 0x30000029ff2b7230 */ /* 0x000fe20000004100 */
[----:B------:R-:W-:Y:S01]  /*13240*/  F2FP.F16.E4M3.UNPACK_B R52, R12.H1 ;  /* 0x0000000cff34723e */ /* 0x000fe200030006ff */
[----:B------:R-:W-:Y:S02]  /*13250*/  HADD2.F32 R41, -RZ, R44.H1_H1 ;  /* 0x3000002cff297230 */ /* 0x000fe40000004100 */
[----:B------:R-:W-:Y:S01]  /*13260*/  FFMA.FTZ R38, R54, R38, R47 ;  /* 0x0000002636267223 */ /* 0x000fe2000001002f */
[----:B------:R-:W-:Y:S01]  /*13270*/  HADD2.F32 R51, -RZ, R46.H1_H1 ;  /* 0x3000002eff337230 */ /* 0x000fe20000004100 */
[----:B------:R-:W-:Y:S01]  /*13280*/  F2FP.SATFINITE.E4M3.F32.PACK_AB_MERGE_C R5, R39, R34, RZ ;  /* 0x000000222705723e */ /* 0x000fe200048070ff */
[----:B------:R-:W-:-:S02]  /*13290*/  HADD2.F32 R56, -RZ, R55.H0_H0 ;  /* 0x20000037ff387230 */ /* 0x000fc40000004100 */
[-C--:B------:R-:W-:Y:S01]  /*132a0*/  FMUL.FTZ R48, R53, R41.reuse ;  /* 0x0000002935307220 */ /* 0x080fe20000410000 */
[----:B------:R-:W-:Y:S02]  /*132b0*/  HADD2.F32 R46, -RZ, R45.H0_H0 ;  /* 0x2000002dff2e7230 */ /* 0x000fe40000004100 */
[C---:B------:R-:W-:Y:S01]  /*132c0*/  FMUL.FTZ R50, R51.reuse, R41 ;  /* 0x0000002933327220 */ /* 0x040fe20000410000 */
[----:B------:R-:W-:Y:S02]  /*132d0*/  HADD2.F32 R54, -RZ, R52.H0_H0 ;  /* 0x20000034ff367230 */ /* 0x000fe40000004100 */
[----:B------:R-:W-:Y:S01]  /*132e0*/  FFMA.FTZ R41, R51, R43, -R48 ;  /* 0x0000002b33297223 */ /* 0x000fe20000010830 */
[----:B------:R-:W-:Y:S02]  /*132f0*/  HADD2.F32 R44, -RZ, R40.H0_H0 ;  /* 0x20000028ff2c7230 */ /* 0x000fe40000004100 */
[----:B------:R-:W-:Y:S01]  /*13300*/  FMUL.FTZ R47, R56, R46 ;  /* 0x0000002e382f7220 */ /* 0x000fe20000410000 */
[----:B------:R-:W-:-:S02]  /*13310*/  HADD2.F32 R48, -RZ, R55.H1_H1 ;  /* 0x30000037ff307230 */ /* 0x000fc40000004100 */
[----:B------:R-:W-:Y:S01]  /*13320*/  FFMA.FTZ R43, R53, R43, R50 ;  /* 0x0000002b352b7223 */ /* 0x000fe20000010032 */
[----:B------:R-:W-:Y:S02]  /*13330*/  HADD2.F32 R45, -RZ, R45.H1_H1 ;  /* 0x3000002dff2d7230 */ /* 0x000fe40000004100 */
[C---:B------:R-:W-:Y:S01]  /*13340*/  FMUL.FTZ R49, R54.reuse, R46 ;  /* 0x0000002e36317220 */ /* 0x040fe20000410000 */
[----:B------:R-:W-:Y:S01]  /*13350*/  HADD2.F32 R52, -RZ, R52.H1_H1 ;  /* 0x30000034ff347230 */ /* 0x000fe20000004100 */
[----:B------:R-:W-:Y:S01]  /*13360*/  F2FP.F16.E4M3.UNPACK_B R53, R20 ;  /* 0x00000014ff35723e */ /* 0x000fe200020006ff */
[-C--:B------:R-:W-:Y:S01]  /*13370*/  FFMA.FTZ R46, R54, R44.reuse, -R47 ;  /* 0x0000002c362e7223 */ /* 0x080fe2000001082f */
[----:B------:R-:W-:Y:S02]  /*13380*/  HADD2.F32 R40, -RZ, R40.H1_H1 ;  /* 0x30000028ff287230 */ /* 0x000fe40000004100 */
[-C--:B------:R-:W-:Y:S01]  /*13390*/  FMUL.FTZ R47, R48, R45.reuse ;  /* 0x0000002d302f7220 */ /* 0x080fe20000410000 */
[----:B------:R-:W-:Y:S01]  /*133a0*/  FFMA.FTZ R49, R56, R44, R49 ;  /* 0x0000002c38317223 */ /* 0x000fe20000010031 */
[----:B------:R-:W-:Y:S01]  /*133b0*/  F2FP.F16.E4M3.UNPACK_B R50, R12 ;  /* 0x0000000cff32723e */ /* 0x000fe200020006ff */
[----:B------:R-:W-:Y:S01]  /*133c0*/  FMUL.FTZ R45, R52, R45 ;  /* 0x0000002d342d7220 */ /* 0x000fe20000410000 */
[----:B------:R-:W-:-:S02]  /*133d0*/  HADD2.F32 R54, -RZ, R53.H0_H0 ;  /* 0x20000035ff367230 */ /* 0x000fc40000004100 */
[-C--:B------:R-:W-:Y:S01]  /*133e0*/  FFMA.FTZ R51, R52, R40.reuse, -R47 ;  /* 0x0000002834337223 */ /* 0x080fe2000001082f */
[----:B------:R-:W-:Y:S02]  /*133f0*/  HADD2.F32 R44, -RZ, R37.H0_H0 ;  /* 0x20000025ff2c7230 */ /* 0x000fe40000004100 */
[----:B------:R-:W-:Y:S01]  /*13400*/  FFMA.FTZ R48, R48, R40, R45 ;  /* 0x0000002830307223 */ /* 0x000fe2000001002d */
        /* <DEDUP_REMOVED lines=8> */
[----:B------:R-:W-:Y:S01]  /*13490*/  HADD2.F32 R53, -RZ, R50.H1_H1 ;  /* 0x30000032ff357230 */ /* 0x000fe20000004100 */
[----:B------:R-:W-:Y:S01]  /*134a0*/  F2FP.F16.E4M3.UNPACK_B R52, R21.H1 ;  /* 0x00000015ff34723e */ /* 0x000fe200030006ff */
[----:B------:R-:W-:Y:S02]  /*134b0*/  HADD2.F32 R31, -RZ, R31.H1_H1 ;  /* 0x3000001fff1f7230 */ /* 0x000fe40000004100 */
[----:B------:R-:W-:Y:S01]  /*134c0*/  FMUL.FTZ R44, R55, R37 ;  /* 0x00000025372c7220 */ /* 0x000fe20000410000 */
[----:B------:R-:W-:Y:S01]  /*134d0*/  F2FP.F16.E4M3.UNPACK_B R50, R13.H1 ;  /* 0x0000000dff32723e */ /* 0x000fe200030006ff */
[----:B------:R-:W-:Y:S01]  /*134e0*/  FFMA.FTZ R47, R54, R40, R47 ;  /* 0x00000028362f7223 */ /* 0x000fe2000001002f */
[C---:B------:R-:W-:Y:S01]  /*134f0*/  FMUL.FTZ R40, R53.reuse, R37 ;  /* 0x0000002535287220 */ /* 0x040fe20000410000 */
[----:B------:R-:W-:Y:S01]  /*13500*/  FFMA.FTZ R44, R53, R31, -R44 ;  /* 0x0000001f352c7223 */ /* 0x000fe2000001082c */
[----:B------:R-:W-:Y:S01]  /*13510*/  HADD2.F32 R57, -RZ, R52.H0_H0 ;  /* 0x20000034ff397230 */ /* 0x000fe20000004100 */
[----:B------:R-:W-:Y:S01]  /*13520*/  F2FP.SATFINITE.E4M3.F32.PACK_AB_MERGE_C R48, R48, R49, RZ ;  /* 0x000000313030723e */ /* 0x000fe200048070ff */
[----:B------:R-:W-:-:S02]  /*13530*/  HADD2.F32 R37, -RZ, R29.H0_H0 ;  /* 0x2000001dff257230 */ /* 0x000fc40000004100 */
[----:B------:R-:W-:Y:S01]  /*13540*/  FFMA.FTZ R40, R55, R31, R40 ;  /* 0x0000001f37287223 */ /* 0x000fe20000010028 */
[--C-:B------:R-:W-:Y:S01]  /*13550*/  HADD2.F32 R53, -RZ, R50.reuse.H0_H0 ;  /* 0x20000032ff357230 */ /* 0x100fe20000004100 */
[----:B------:R-:W-:Y:S01]  /*13560*/  F2FP.SATFINITE.E4M3.F32.PACK_AB_MERGE_C R8, R11, R8, R10 ;  /* 0x000000080b08723e */ /* 0x000fe2000480700a */
[----:B------:R-:W-:Y:S02]  /*13570*/  HADD2.F32 R54, -RZ, R50.H1_H1 ;  /* 0x30000032ff367230 */ /* 0x000fe40000004100 */
[-C--:B------:R-:W-:Y:S01]  /*13580*/  FMUL.FTZ R50, R57, R37.reuse ;  /* 0x0000002539327220 */ /* 0x080fe20000410000 */
[----:B------:R-:W-:Y:S01]  /*13590*/  HADD2.F32 R31, -RZ, R28.H0_H0 ;  /* 0x2000001cff1f7230 */ /* 0x000fe20000004100 */
[----:B------:R-:W-:Y:S01]  /*135a0*/  F2FP.SATFINITE.E4M3.F32.PACK_AB_MERGE_C R5, R41, R36, R5 ;  /* 0x000000242905723e */ /* 0x000fe20004807005 */
[----:B------:R-:W-:Y:S02]  /*135b0*/  HADD2.F32 R56, -RZ, R52.H1_H1 ;  /* 0x30000034ff387230 */ /* 0x000fe40000004100 */
[----:B------:R-:W-:Y:S01]  /*135c0*/  FMUL.FTZ R52, R53, R37 ;  /* 0x0000002535347220 */ /* 0x000fe20000410000 */
[----:B------:R-:W-:-:S02]  /*135d0*/  HADD2.F32 R29, -RZ, R29.H1_H1 ;  /* 0x3000001dff1d7230 */ /* 0x000fc40000004100 */
[-C--:B------:R-:W-:Y:S01]  /*135e0*/  FFMA.FTZ R50, R53, R31.reuse, -R50 ;  /* 0x0000001f35327223 */ /* 0x080fe20000010832 */
[----:B------:R-:W-:Y:S02]  /*135f0*/  HADD2.F32 R28, -RZ, R28.H1_H1 ;  /* 0x3000001cff1c7230 */ /* 0x000fe40000004100 */
[----:B------:R-:W-:Y:S01]  /*13600*/  FFMA.FTZ R52, R57, R31, R52 ;  /* 0x0000001f39347223 */ /* 0x000fe20000010034 */
[----:B------:R-:W-:Y:S01]  /*13610*/  F2FP.F16.E4M3.UNPACK_B R53, R13 ;  /* 0x0000000dff35723e */ /* 0x000fe200020006ff */
[-C--:B------:R-:W-:Y:S01]  /*13620*/  FMUL.FTZ R37, R56, R29.reuse ;  /* 0x0000001d38257220 */ /* 0x080fe20000410000 */
[C---:B------:R-:W-:Y:S01]  /*13630*/  FMUL.FTZ R29, R54.reuse, R29 ;  /* 0x0000001d361d7220 */ /* 0x040fe20000410000 */
[----:B------:R-:W-:Y:S02]  /*13640*/  F2FP.F16.E4M3.UNPACK_B R31, R21 ;  /* 0x00000015ff1f723e */ /* 0x000fe400020006ff */
[-C--:B------:R-:W-:Y:S01]  /*13650*/  FFMA.FTZ R55, R54, R28.reuse, -R37 ;  /* 0x0000001c36377223 */ /* 0x080fe20000010825 */
[----:B------:R-:W-:Y:S01]  /*13660*/  FFMA.FTZ R57, R56, R28, R29 ;  /* 0x0000001c38397223 */ /* 0x000fe2000001001d */
[----:B------:R-:W-:Y:S01]  /*13670*/  HADD2.F32 R54, -RZ, R53.H0_H0 ;  /* 0x20000035ff367230 */ /* 0x000fe20000004100 */
[----:B------:R-:W-:Y:S01]  /*13680*/  F2FP.SATFINITE.E4M3.F32.PACK_AB_MERGE_C R9, R43, R38, R9 ;  /* 0x000000262b09723e */ /* 0x000fe20004807009 */
[--C-:B------:R-:W-:Y:S01]  /*13690*/  HADD2.F32 R58, -RZ, R31.reuse.H0_H0 ;  /* 0x2000001fff3a7230 */ /* 0x100fe20000004100 */
[----:B------:R-:W-:Y:S01]  /*136a0*/  F2FP.SATFINITE.E4M3.F32.PACK_AB_MERGE_C R50, R55, R50, RZ ;  /* 0x000000323732723e */ /* 0x000fe200048070ff */
[--C-:B------:R-:W-:Y:S01]  /*136b0*/  HADD2.F32 R28, -RZ, R26.reuse.H0_H0 ;  /* 0x2000001aff1c7230 */ /* 0x100fe20000004100 */
[----:B------:R-:W-:Y:S01]  /*136c0*/  F2FP.SATFINITE.E4M3.F32.PACK_AB_MERGE_C R52, R57, R52, RZ ;  /* 0x000000343934723e */ /* 0x000fe200048070ff */
[----:B------:R-:W-:Y:S01]  /*136d0*/  HADD2.F32 R60, -RZ, R31.H1_H1 ;  /* 0x3000001fff3c7230 */ /* 0x000fe20000004100 */
[----:B------:R-:W-:Y:S01]  /*136e0*/  F2FP.SATFINITE.E4M3.F32.PACK_AB_MERGE_C R10, R40, R47, R48 ;  /* 0x0000002f280a723e */ /* 0x000fe20004807030 */
[----:B------:R-:W-:-:S02]  /*136f0*/  HADD2.F32 R29, -RZ, R26.H1_H1 ;  /* 0x3000001aff1d7230 */ /* 0x000fc40000004100 */
[-C--:B------:R-:W-:Y:S01]  /*13700*/  FMUL.FTZ R31, R58, R28.reuse ;  /* 0x0000001c3a1f7220 */ /* 0x080fe20000410000 */
[----:B------:R-:W-:Y:S02]  /*13710*/  HADD2.F32 R56, -RZ, R53.H1_H1 ;  /* 0x30000035ff387230 */ /* 0x000fe40000004100 */
[----:B------:R-:W-:Y:S01]  /*13720*/  FMUL.FTZ R37, R54, R28 ;  /* 0x0000001c36257220 */ /* 0x000fe20000410000 */
[--C-:B------:R-:W-:Y:S02]  /*13730*/  HADD2.F32 R26, -RZ, R6.reuse.H0_H0 ;  /* 0x20000006ff1a7230 */ /* 0x100fe40000004100 */
[-C--:B------:R-:W-:Y:S01]  /*13740*/  FMUL.FTZ R53, R60, R29.reuse ;  /* 0x0000001d3c357220 */ /* 0x080fe20000410000 */
[----:B------:R-:W-:Y:S02]  /*13750*/  HADD2.F32 R6, -RZ, R6.H1_H1 ;  /* 0x30000006ff067230 */ /* 0x000fe40000004100 */
[----:B------:R-:W-:Y:S01]  /*13760*/  FMUL.FTZ R29, R56, R29 ;  /* 0x0000001d381d7220 */ /* 0x000fe20000410000 */
[-C--:B------:R-:W-:Y:S01]  /*13770*/  FFMA.FTZ R31, R54, R26.reuse, -R31 ;  /* 0x0000001a361f7223 */ /* 0x080fe2000001081f */
[----:B------:R-:W-:Y:S01]  /*13780*/  FFMA.FTZ R37, R58, R26, R37 ;  /* 0x0000001a3a257223 */ /* 0x000fe20000010025 */
[-C--:B------:R-:W-:Y:S01]  /*13790*/  FFMA.FTZ R26, R56, R6.reuse, -R53 ;  /* 0x00000006381a7223 */ /* 0x080fe20000010835 */
[----:B------:R-:W-:Y:S01]  /*137a0*/  FFMA.FTZ R28, R60, R6, R29 ;  /* 0x000000063c1c7223 */ /* 0x000fe2000001001d */
[----:B------:R-:W-:-:S03]  /*137b0*/  F2FP.SATFINITE.E4M3.F32.PACK_AB_MERGE_C R6, R51, R46, RZ ;  /* 0x0000002e3306723e */ /* 0x000fc600048070ff */
[----:B------:R-:W-:Y:S02]  /*137c0*/  F2FP.SATFINITE.E4M3.F32.PACK_AB_MERGE_C R7, R26, R31, R50 ;  /* 0x0000001f1a07723e */ /* 0x000fe40004807032 */
[----:B------:R-:W-:Y:S02]  /*137d0*/  F2FP.SATFINITE.E4M3.F32.PACK_AB_MERGE_C R6, R44, R45, R6 ;  /* 0x0000002d2c06723e */ /* 0x000fe40004807006 */
[----:B------:R-:W-:-:S03]  /*137e0*/  F2FP.SATFINITE.E4M3.F32.PACK_AB_MERGE_C R11, R28, R37, R52 ;  /* 0x000000251c0b723e */ /* 0x000fc60004807034 */
[----:B------:R2:W-:Y:S04]  /*137f0*/  STS.128 [R59+0x20400], R4 ;  /* 0x020400043b007388 */ /* 0x0005e80000000c00 */
[----:B------:R2:W-:Y:S02]  /*13800*/  STS.128 [R24+0x20400], R8 ;  /* 0x0204000818007388 */ /* 0x0005e40000000c00 */
.L_x_479:
[----:B------:R-:W-:Y:S05]  /*13810*/  BSYNC B1 ;  /* 0x0000000000017941 */ /* 0x000fea0003800000 */
.L_x_478:
[----:B------:R-:W-:Y:S04]  /*13820*/  BSSY B1, `(.L_x_480) ;  /* 0x00000cc000017945 */ /* 0x000fe80003800000 */
[----:B------:R-:W-:Y:S05]  /*13830*/  @P1 BRA `(.L_x_481) ;  /* 0x0000000c00281947 */ /* 0x000fea0003800000 */
[----:B-12---:R-:W2:Y:S04]  /*13840*/  LDL R6, [R1+0x58] ;  /* 0x0000580001067983 */ /* 0x006ea80000100800 */
        /* <DEDUP_REMOVED lines=8> */
[--C-:B------:R-:W-:Y:S01]  /*138d0*/  HADD2.F32 R47, -RZ, R42.reuse.H0_H0 ;  /* 0x2000002aff2f7230 */ /* 0x100fe20000004100 */
[----:B------:R-:W-:Y:S01]  /*138e0*/  SHF.L.U32 R9, R9, 0x7, RZ ;  /* 0x0000000709097819 */ /* 0x000fe200000006ff */
[----:B------:R-:W-:Y:S01]  /*138f0*/  IMAD.IADD R4, R33, 0x1, -R4 ;  /* 0x0000000121047824 */ /* 0x000fe200078e0a04 */
[----:B------:R-:W-:Y:S01]  /*13900*/  LOP3.LUT R8, R8, 0x380, RZ, 0xc0, !PT ;  /* 0x0000038008087812 */ /* 0x000fe200078ec0ff */
[----:B------:R-:W-:Y:S01]  /*13910*/  HADD2.F32 R43, -RZ, R39.H0_H0 ;  /* 0x20000027ff2b7230 */ /* 0x000fe20000004100 */
[----:B------:R-:W-:Y:S01]  /*13920*/  LOP3.LUT R9, R9, 0x380, RZ, 0xc0, !PT ;  /* 0x0000038009097812 */ /* 0x000fe200078ec0ff */
[----:B------:R-:W-:Y:S01]  /*13930*/  HADD2.F32 R52, -RZ, R42.H1_H1 ;  /* 0x3000002aff347230 */ /* 0x000fe20000004100 */
[----:B------:R-:W-:-:S02]  /*13940*/  LEA.HI R4, R27, R4, RZ, 0x1c ;  /* 0x000000041b047211 */ /* 0x000fc400078fe0ff */
[----:B------:R-:W-:Y:S02]  /*13950*/  SHF.R.U32.HI R8, RZ, 0x3, R8 ;  /* 0x00000003ff087819 */ /* 0x000fe40000011608 */
[----:B------:R-:W-:Y:S01]  /*13960*/  SHF.R.S32.HI R7, RZ, 0x1f, R4 ;  /* 0x0000001fff077819 */ /* 0x000fe20000011404 */
[----:B------:R-:W-:Y:S01]  /*13970*/  IMAD.SHL.U32 R5, R4, 0x10, RZ ;  /* 0x0000001004057824 */ /* 0x000fe200078e00ff */
[----:B------:R-:W-:Y:S02]  /*13980*/  F2FP.F16.E4M3.UNPACK_B R48, R14 ;  /* 0x0000000eff30723e */ /* 0x000fe400020006ff */
[----:B------:R-:W-:Y:S02]  /*13990*/  LEA.HI R7, R7, R4, RZ, 0x3 ;  /* 0x0000000407077211 */ /* 0x000fe400078f18ff */
[----:B------:R-:W-:Y:S01]  /*139a0*/  LOP3.LUT R4, R9, 0x70, R5, 0xf8, !PT ;  /* 0x0000007009047812 */ /* 0x000fe200078ef805 */
[--C-:B------:R-:W-:Y:S01]  /*139b0*/  HADD2.F32 R50, -RZ, R48.reuse.H0_H0 ;  /* 0x20000030ff327230 */ /* 0x100fe20000004100 */
[----:B------:R-:W-:Y:S01]  /*139c0*/  F2FP.F16.E4M3.UNPACK_B R42, R0 ;  /* 0x00000000ff2a723e */ /* 0x000fe200020006ff */
[----:B------:R-:W-:Y:S01]  /*139d0*/  IMAD.SHL.U32 R7, R7, 0x800, RZ ;  /* 0x0000080007077824 */ /* 0x000fe200078e00ff */
[----:B------:R-:W-:Y:S01]  /*139e0*/  LOP3.LUT R4, R4, R8, RZ, 0x3c, !PT ;  /* 0x0000000804047212 */ /* 0x000fe200078e3cff */
[----:B------:R-:W-:Y:S01]  /*139f0*/  HADD2.F32 R49, -RZ, R48.H1_H1 ;  /* 0x30000030ff317230 */ /* 0x000fe20000004100 */
[----:B------:R-:W-:Y:S01]  /*13a00*/  F2FP.F16.E4M3.UNPACK_B R51, R15.H1 ;  /* 0x0000000fff33723e */ /* 0x000fe200030006ff */
[----:B------:R-:W-:Y:S01]  /*13a10*/  HADD2.F32 R46, -RZ, R42.H0_H0 ;  /* 0x2000002aff2e7230 */ /* 0x000fe20000004100 */
[----:B------:R-:W-:-:S02]  /*13a20*/  LOP3.LUT R7, R7, 0xffffc000, RZ, 0xc0, !PT ;  /* 0xffffc00007077812 */ /* 0x000fc400078ec0ff */
[----:B------:R-:W-:Y:S01]  /*13a30*/  F2FP.F16.E4M3.UNPACK_B R55, R20.H1 ;  /* 0x00000014ff37723e */ /* 0x000fe200030006ff */
[--C-:B------:R-:W-:Y:S02]  /*13a40*/  HADD2.F32 R53, -RZ, R51.reuse.H0_H0 ;  /* 0x20000033ff357230 */ /* 0x100fe40000004100 */
[----:B------:R-:W-:Y:S01]  /*13a50*/  HADD2.F32 R56, -RZ, R51.H1_H1 ;  /* 0x30000033ff387230 */ /* 0x000fe20000004100 */
[----:B--2---:R-:W-:Y:S02]  /*13a60*/  IADD3 R9, R4, R7, R6 ;  /* 0x0000000704097210 */ /* 0x004fe40007ffe006 */
[----:B---3--:R-:W0:Y:S03]  /*13a70*/  LDS.128 R4, [R59+0x20400] ;  /* 0x020400003b047984 */ /* 0x008e260000000c00 */
[----:B------:R-:W-:-:S05]  /*13a80*/  IMAD.IADD R24, R22, 0x1, R9 ;  /* 0x0000000116187824 */ /* 0x000fca00078e0209 */
[----:B------:R-:W1:Y:S01]  /*13a90*/  LDS.128 R8, [R24+0x20400] ;  /* 0x0204000018087984 */ /* 0x000e620000000c00 */
[-C--:B0-----:R-:W-:Y:S02]  /*13aa0*/  F2FP.F16.E4M3.UNPACK_B R31, R6.reuse ;  /* 0x00000006ff1f723e */ /* 0x081fe400020006ff */
[----:B------:R-:W-:Y:S02]  /*13ab0*/  F2FP.F16.E4M3.UNPACK_B R40, R6.H1 ;  /* 0x00000006ff28723e */ /* 0x000fe400030006ff */
[-C--:B------:R-:W-:Y:S02]  /*13ac0*/  F2FP.F16.E4M3.UNPACK_B R6, R7.reuse ;  /* 0x00000007ff06723e */ /* 0x080fe400020006ff */
[----:B------:R-:W-:Y:S02]  /*13ad0*/  F2FP.F16.E4M3.UNPACK_B R28, R7.H1 ;  /* 0x00000007ff1c723e */ /* 0x000fe400030006ff */
[----:B-1----:R-:W-:Y:S02]  /*13ae0*/  F2FP.F16.E4M3.UNPACK_B R7, R8.H1 ;  /* 0x00000008ff07723e */ /* 0x002fe400030006ff */
[----:B------:R-:W-:-:S02]  /*13af0*/  F2FP.F16.E4M3.UNPACK_B R30, R4 ;  /* 0x00000004ff1e723e */ /* 0x000fc400020006ff */
        /* <DEDUP_REMOVED lines=158> */
.L_x_481:
[----:B------:R-:W-:Y:S05]  /*144e0*/  BSYNC B1 ;  /* 0x0000000000017941 */ /* 0x000fea0003800000 */
.L_x_480:
[----:B------:R-:W-:Y:S05]  /*144f0*/  @P0 BRA `(.L_x_468) ;  /* 0x0000000c00280947 */ /* 0x000fea0003800000 */
[----:B-123--:R-:W2:Y:S04]  /*14500*/  LDL R5, [R1+0x54] ;  /* 0x0000540001057983 */ /* 0x00eea80000100800 */
[----:B------:R-:W3:Y:S01]  /*14510*/  LDL R51, [R1+0x190] ;  /* 0x0001900001337983 */ /* 0x000ee20000100800 */
[----:B------:R-:W-:Y:S01]  /*14520*/  LEA.HI R32, R32, R33, RZ, 0x3 ;  /* 0x0000002120207211 */ /* 0x000fe200078f18ff */
[C---:B------:R-:W-:Y:S01]  /*14530*/  VIADD R7, R23.reuse, 0x60 ;  /* 0x0000006017077836 */ /* 0x040fe20000000000 */
[----:B------:R-:W-:Y:S01]  /*14540*/  F2FP.F16.E4M3.UNPACK_B R43, R14.H1 ;  /* 0x0000000eff2b723e */ /* 0x000fe200030006ff */
[----:B------:R-:W-:Y:S01]  /*14550*/  VIADD R8, R23, 0x60 ;  /* 0x0000006017087836 */ /* 0x000fe20000000000 */
[----:B------:R-:W-:Y:S02]  /*14560*/  LOP3.LUT R32, R32, 0xfffffff8, RZ, 0xc0, !PT ;  /* 0xfffffff820207812 */ /* 0x000fe400078ec0ff */
[----:B------:R-:W-:Y:S01]  /*14570*/  SHF.L.U32 R7, R7, 0x7, RZ ;  /* 0x0000000707077819 */ /* 0x000fe200000006ff */
[----:B------:R-:W-:Y:S01]  /*14580*/  IMAD.SHL.U32 R8, R8, 0x80, RZ ;  /* 0x0000008008087824 */ /* 0x000fe200078e00ff */
[----:B------:R-:W-:Y:S01]  /*14590*/  F2FP.F16.E4M3.UNPACK_B R40, R0.H1 ;  /* 0x00000000ff28723e */ /* 0x000fe200030006ff */
[----:B------:R-:W-:Y:S01]  /*145a0*/  IMAD.IADD R32, R33, 0x1, -R32 ;  /* 0x0000000121207824 */ /* 0x000fe200078e0a20 */
[----:B------:R-:W-:Y:S01]  /*145b0*/  LOP3.LUT R7, R7, 0x380, RZ, 0xc0, !PT ;  /* 0x0000038007077812 */ /* 0x000fe200078ec0ff */
[--C-:B------:R-:W-:Y:S01]  /*145c0*/  HADD2.F32 R45, -RZ, R43.reuse.H0_H0 ;  /* 0x2000002bff2d7230 */ /* 0x100fe20000004100 */
[----:B------:R-:W-:Y:S01]  /*145d0*/  LOP3.LUT R8, R8, 0x380, RZ, 0xc0, !PT ;  /* 0x0000038008087812 */ /* 0x000fe200078ec0ff */
[----:B------:R-:W-:Y:S01]  /*145e0*/  HADD2.F32 R41, -RZ, R40.H0_H0 ;  /* 0x20000028ff297230 */ /* 0x000fe20000004100 */
[----:B------:R-:W-:Y:S01]  /*145f0*/  LEA.HI R27, R27, R32, RZ, 0x1c ;  /* 0x000000201b1b7211 */ /* 0x000fe200078fe0ff */
[----:B------:R-:W-:Y:S01]  /*14600*/  HADD2.F32 R46, -RZ, R43.H1_H1 ;  /* 0x3000002bff2e7230 */ /* 0x000fe20000004100 */
[----:B------:R-:W-:-:S02]  /*14610*/  SHF.R.U32.HI R7, RZ, 0x3, R7 ;  /* 0x00000003ff077819 */ /* 0x000fc40000011607 */
[----:B------:R-:W-:Y:S01]  /*14620*/  SHF.R.S32.HI R6, RZ, 0x1f, R27 ;  /* 0x0000001fff067819 */ /* 0x000fe2000001141b */
[----:B------:R-:W-:Y:S01]  /*14630*/  IMAD.SHL.U32 R4, R27, 0x10, RZ ;  /* 0x000000101b047824 */ /* 0x000fe200078e00ff */
[----:B------:R-:W-:Y:S02]  /*14640*/  F2FP.F16.E4M3.UNPACK_B R42, R14 ;  /* 0x0000000eff2a723e */ /* 0x000fe400020006ff */
[----:B------:R-:W-:Y:S02]  /*14650*/  LEA.HI R6, R6, R27, RZ, 0x3 ;  /* 0x0000001b06067211 */ /* 0x000fe400078f18ff */
[----:B------:R-:W-:Y:S01]  /*14660*/  LOP3.LUT R4, R8, 0x70, R4, 0xf8, !PT ;  /* 0x0000007008047812 */ /* 0x000fe200078ef804 */
[----:B------:R-:W-:Y:S01]  /*14670*/  HADD2.F32 R44, -RZ, R42.H0_H0 ;  /* 0x2000002aff2c7230 */ /* 0x000fe20000004100 */
        /* <DEDUP_REMOVED lines=8> */
[-C--:B-1----:R-:W-:Y:S02]  /*14700*/  F2FP.F16.E4M3.UNPACK_B R27, R4.reuse ;  /* 0x00000004ff1b723e */ /* 0x082fe400020006ff */
[----:B------:R-:W-:Y:S02]  /*14710*/  F2FP.F16.E4M3.UNPACK_B R30, R4.H1 ;  /* 0x00000004ff1e723e */ /* 0x000fe400030006ff */
[-C--:B------:R-:W-:Y:S02]  /*14720*/  F2FP.F16.E4M3.UNPACK_B R32, R5.reuse ;  /* 0x00000005ff20723e */ /* 0x080fe400020006ff */
[-C--:B--2---:R-:W-:Y:S02]  /*14730*/  F2FP.F16.E4M3.UNPACK_B R36, R8.reuse.H1 ;  /* 0x00000008ff24723e */ /* 0x084fe400030006ff */
[----:B------:R-:W-:Y:S01]  /*14740*/  F2FP.F16.E4M3.UNPACK_B R33, R5.H1 ;  /* 0x00000005ff21723e */ /* 0x000fe200030006ff */
[----:B------:R-:W-:Y:S01]  /*14750*/  HADD2.F32 R5, -RZ, R30.H0_H0 ;  /* 0x2000001eff057230 */ /* 0x000fe20000004100 */
[----:B------:R-:W-:Y:S01]  /*14760*/  F2FP.F16.E4M3.UNPACK_B R35, R8 ;  /* 0x00000008ff23723e */ /* 0x000fe200020006ff */
[--C-:B------:R-:W-:Y:S01]  /*14770*/  HADD2.F32 R4, -RZ, R36.reuse.H0_H0 ;  /* 0x20000024ff047230 */ /* 0x100fe20000004100 */
[-C--:B------:R-:W-:Y:S01]  /*14780*/  F2FP.F16.E4M3.UNPACK_B R31, R10.reuse ;  /* 0x0000000aff1f723e */ /* 0x080fe200020006ff */
[----:B------:R-:W-:Y:S01]  /*14790*/  HADD2.F32 R36, -RZ, R36.H1_H1 ;  /* 0x30000024ff247230 */ /* 0x000fe20000004100 */
[----:B0-----:R-:W-:Y:S01]  /*147a0*/  F2FP.F16.E4M3.UNPACK_B R39, R10.H1 ;  /* 0x0000000aff27723e */ /* 0x001fe200030006ff */
[----:B------:R-:W-:-:S02]  /*147b0*/  HADD2.F32 R0, -RZ, R35.H0_H0 ;  /* 0x20000023ff007230 */ /* 0x000fc40000004100 */
[-C--:B------:R-:W-:Y:S01]  /*147c0*/  FMUL.FTZ R8, R45, R4.reuse ;  /* 0x000000042d087220 */ /* 0x080fe20000410000 */
[C---:B------:R-:W-:Y:S01]  /*147d0*/  FMUL.FTZ R10, R41.reuse, R4 ;  /* 0x00000004290a7220 */ /* 0x040fe20000410000 */
[-C--:B------:R-:W-:Y:S01]  /*147e0*/  F2FP.F16.E4M3.UNPACK_B R29, R6.reuse ;  /* 0x00000006ff1d723e */ /* 0x080fe200020006ff */
[----:B------:R-:W-:Y:S02]  /*147f0*/  HADD2.F32 R30, -RZ, R30.H1_H1 ;  /* 0x3000001eff1e7230 */ /* 0x000fe40000004100 */
[-C--:B------:R-:W-:Y:S01]  /*14800*/  FFMA.FTZ R4, R41, R5.reuse, -R8 ;  /* 0x0000000529047223 */ /* 0x080fe20000010808 */
[----:B------:R-:W-:Y:S01]  /*14810*/  FFMA.FTZ R5, R45, R5, R10 ;  /* 0x000000052d057223 */ /* 0x000fe2000001000a */
[----:B------:R-:W-:Y:S01]  /*14820*/  HADD2.F32 R10, -RZ, R40.H1_H1 ;  /* 0x30000028ff0a7230 */ /* 0x000fe20000004100 */
[----:B------:R-:W-:Y:S01]  /*14830*/  F2FP.F16.E4M3.UNPACK_B R34, R6.H1 ;  /* 0x00000006ff22723e */ /* 0x000fe200030006ff */
[--C-:B------:R-:W-:Y:S01]  /*14840*/  HADD2.F32 R40, -RZ, R14.reuse.H0_H0 ;  /* 0x2000000eff287230 */ /* 0x100fe20000004100 */
[-C--:B------:R-:W-:Y:S01]  /*14850*/  F2FP.F16.E4M3.UNPACK_B R37, R9.reuse ;  /* 0x00000009ff25723e */ /* 0x080fe200020006ff */
[----:B------:R-:W-:Y:S01]  /*14860*/  HADD2.F32 R8, -RZ, R27.H0_H0 ;  /* 0x2000001bff087230 */ /* 0x000fe20000004100 */
[----:B------:R-:W-:Y:S01]  /*14870*/  F2FP.F16.E4M3.UNPACK_B R38, R9.H1 ;  /* 0x00000009ff26723e */ /* 0x000fe200030006ff */
[-C--:B------:R-:W-:Y:S01]  /*14880*/  FMUL.FTZ R9, R46, R36.reuse ;  /* 0x000000242e097220 */ /* 0x080fe20000410000 */
[-C--:B------:R-:W-:Y:S01]  /*14890*/  F2FP.F16.E4M3.UNPACK_B R6, R7.reuse ;  /* 0x00000007ff06723e */ /* 0x080fe200020006ff */
[C---:B------:R-:W-:Y:S01]  /*148a0*/  FMUL.FTZ R43, R10.reuse, R36 ;  /* 0x000000240a2b7220 */ /* 0x040fe20000410000 */
[----:B------:R-:W-:Y:S01]  /*148b0*/  F2FP.F16.E4M3.UNPACK_B R26, R7.H1 ;  /* 0x00000007ff1a723e */ /* 0x000fe200030006ff */
[----:B------:R-:W-:Y:S01]  /*148c0*/  FFMA.FTZ R9, R10, R30, -R9 ;  /* 0x0000001e0a097223 */ /* 0x000fe20000010809 */
[-C--:B------:R-:W-:Y:S01]  /*148d0*/  F2FP.F16.E4M3.UNPACK_B R7, R11.reuse ;  /* 0x0000000bff07723e */ /* 0x080fe200020006ff */
[-C--:B------:R-:W-:Y:S01]  /*148e0*/  FMUL.FTZ R41, R40, R0.reuse ;  /* 0x0000000028297220 */ /* 0x080fe20000410000 */
[----:B------:R-:W-:Y:S01]  /*148f0*/  F2FP.F16.E4M3.UNPACK_B R28, R11.H1 ;  /* 0x0000000bff1c723e */ /* 0x000fe200030006ff */
[----:B------:R-:W-:Y:S01]  /*14900*/  FMUL.FTZ R11, R44, R0 ;  /* 0x000000002c0b7220 */ /* 0x000fe20000410000 */
[----:B------:R-:W-:Y:S01]  /*14910*/  FFMA.FTZ R10, R46, R30, R43 ;  /* 0x0000001e2e0a7223 */ /* 0x000fe2000001002b */
[----:B------:R-:W-:Y:S01]  /*14920*/  F2FP.F16.E4M3.UNPACK_B R46, R15.H1 ;  /* 0x0000000fff2e723e */ /* 0x000fe200030006ff */
[----:B------:R-:W-:-:S02]  /*14930*/  HADD2.F32 R43, -RZ, R14.H1_H1 ;  /* 0x3000000eff2b7230 */ /* 0x000fc40000004100 */
[-C--:B------:R-:W-:Y:S01]  /*14940*/  FFMA.FTZ R0, R40, R8.reuse, -R11 ;  /* 0x0000000828007223 */ /* 0x080fe2000001080b */
[----:B------:R-:W-:Y:S01]  /*14950*/  F2FP.F16.E4M3.UNPACK_B R40, R3.H1 ;  /* 0x00000003ff28723e */ /* 0x000fe200030006ff */
[----:B------:R-:W-:Y:S01]  /*14960*/  FFMA.FTZ R8, R44, R8, R41 ;  /* 0x000000082c087223 */ /* 0x000fe20000010029 */
[----:B------:R-:W-:Y:S01]  /*14970*/  HADD2.F32 R45, -RZ, R42.H1_H1 ;  /* 0x3000002aff2d7230 */ /* 0x000fe20000004100 */
[----:B------:R-:W-:Y:S01]  /*14980*/  F2FP.SATFINITE.E4M3.F32.PACK_AB_MERGE_C R10, R10, R5, RZ ;  /* 0x000000050a0a723e */ /* 0x000fe200048070ff */
[----:B------:R-:W-:Y:S01]  /*14990*/  HADD2.F32 R35, -RZ, R35.H1_H1 ;  /* 0x30000023ff237230 */ /* 0x000fe20000004100 */
[----:B------:R-:W-:Y:S01]  /*149a0*/  F2FP.SATFINITE.E4M3.F32.PACK_AB_MERGE_C R4, R9, R4, RZ ;  /* 0x000000040904723e */ /* 0x000fe200048070ff */
[----:B------:R-:W-:Y:S02]  /*149b0*/  HADD2.F32 R44, -RZ, R46.H0_H0 ;  /* 0x2000002eff2c7230 */ /* 0x000fe40000004100 */
[----:B------:R-:W-:Y:S02]  /*149c0*/  HADD2.F32 R11, -RZ, R38.H0_H0 ;  /* 0x20000026ff0b7230 */ /* 0x000fe40000004100 */
[----:B------:R-:W-:Y:S01]  /*149d0*/  FMUL.FTZ R14, R45, R35 ;  /* 0x000000232d0e7220 */ /* 0x000fe20000410000 */
[----:B------:R-:W-:-:S02]  /*149e0*/  HADD2.F32 R42, -RZ, R40.H0_H0 ;  /* 0x20000028ff2a7230 */ /* 0x000fc40000004100 */
[C---:B------:R-:W-:Y:S01]  /*149f0*/  FMUL.FTZ R36, R43.reuse, R35 ;  /* 0x000000232b247220 */ /* 0x040fe20000410000 */
[----:B------:R-:W-:Y:S02]  /*14a00*/  HADD2.F32 R27, -RZ, R27.H1_H1 ;  /* 0x3000001bff1b7230 */ /* 0x000fe40000004100 */
[-C--:B------:R-:W-:Y:S01]  /*14a10*/  FMUL.FTZ R35, R44, R11.reuse ;  /* 0x0000000b2c237220 */ /* 0x080fe20000410000 */
[----:B------:R-:W-:Y:S02]  /*14a20*/  HADD2.F32 R30, -RZ, R33.H0_H0 ;  /* 0x20000021ff1e7230 */ /* 0x000fe40000004100 */
[C---:B------:R-:W-:Y:S01]  /*14a30*/  FMUL.FTZ R41, R42.reuse, R11 ;  /* 0x0000000b2a297220 */ /* 0x040fe20000410000 */
[----:B------:R-:W-:Y:S02]  /*14a40*/  HADD2.F32 R49, -RZ, R46.H1_H1 ;  /* 0x3000002eff317230 */ /* 0x000fe40000004100 */
[-C--:B------:R-:W-:Y:S01]  /*14a50*/  FFMA.FTZ R11, R43, R27.reuse, -R14 ;  /* 0x0000001b2b0b7223 */ /* 0x080fe2000001080e */
[----:B------:R-:W-:Y:S01]  /*14a60*/  FFMA.FTZ R27, R45, R27, R36 ;  /* 0x0000001b2d1b7223 */ /* 0x000fe20000010024 */
[-C--:B------:R-:W-:Y:S01]  /*14a70*/  FFMA.FTZ R14, R42, R30.reuse, -R35 ;  /* 0x0000001e2a0e7223 */ /* 0x080fe20000010823 */
[----:B------:R-:W-:Y:S01]  /*14a80*/  FFMA.FTZ R30, R44, R30, R41 ;  /* 0x0000001e2c1e7223 */ /* 0x000fe20000010029 */
[----:B------:R-:W-:Y:S01]  /*14a90*/  F2FP.F16.E4M3.UNPACK_B R44, R15 ;  /* 0x0000000fff2c723e */ /* 0x000fe200020006ff */
[----:B------:R-:W-:Y:S01]  /*14aa0*/  HADD2.F32 R45, -RZ, R40.H1_H1 ;  /* 0x30000028ff2d7230 */ /* 0x000fe20000004100 */
[----:B------:R-:W-:Y:S01]  /*14ab0*/  F2FP.F16.E4M3.UNPACK_B R41, R3 ;  /* 0x00000003ff29723e */ /* 0x000fe200020006ff */
[----:B------:R-:W-:Y:S01]  /*14ac0*/  HADD2.F32 R38, -RZ, R38.H1_H1 ;  /* 0x30000026ff267230 */ /* 0x000fe20000004100 */
[----:B------:R-:W-:Y:S01]  /*14ad0*/  F2FP.SATFINITE.E4M3.F32.PACK_AB_MERGE_C R4, R11, R0, R4 ;  /* 0x000000000b04723e */ /* 0x000fe20004807004 */
        /* <DEDUP_REMOVED lines=13> */
[-C--:B------:R-:W-:Y:S01]  /*14bb0*/  FFMA.FTZ R3, R43, R15.reuse, -R36 ;  /* 0x0000000f2b037223 */ /* 0x080fe20000010824 */
[----:B------:R-:W-:Y:S01]  /*14bc0*/  FFMA.FTZ R15, R47, R15, R38 ;  /* 0x0000000f2f0f7223 */ /* 0x000fe20000010026 */
[----:B------:R-:W-:Y:S01]  /*14bd0*/  F2FP.F16.E4M3.UNPACK_B R47, R20.H1 ;  /* 0x00000014ff2f723e */ /* 0x000fe200030006ff */
[----:B------:R-:W-:Y:S01]  /*14be0*/  HADD2.F32 R37, -RZ, R37.H1_H1 ;  /* 0x30000025ff257230 */ /* 0x000fe20000004100 */
[----:B------:R-:W-:Y:S01]  /*14bf0*/  F2FP.F16.E4M3.UNPACK_B R42, R12.H1 ;  /* 0x0000000cff2a723e */ /* 0x000fe200030006ff */
[----:B------:R-:W-:Y:S01]  /*14c00*/  HADD2.F32 R40, -RZ, R41.H1_H1 ;  /* 0x30000029ff287230 */ /* 0x000fe20000004100 */
[----:B------:R-:W-:Y:S01]  /*14c10*/  F2FP.SATFINITE.E4M3.F32.PACK_AB_MERGE_C R5, R33, R14, RZ ;  /* 0x0000000e2105723e */ /* 0x000fe200048070ff */
[----:B------:R-:W-:Y:S02]  /*14c20*/  HADD2.F32 R48, -RZ, R47.H0_H0 ;  /* 0x2000002fff307230 */ /* 0x000fe40000004100 */
[----:B------:R-:W-:Y:S01]  /*14c30*/  FMUL.FTZ R41, R46, R37 ;  /* 0x000000252e297220 */ /* 0x000fe20000410000 */
[----:B------:R-:W-:-:S02]  /*14c40*/  HADD2.F32 R38, -RZ, R39.H0_H0 ;  /* 0x20000027ff267230 */ /* 0x000fc40000004100 */
[----:B------:R-:W-:Y:S01]  /*14c50*/  FMUL.FTZ R37, R40, R37 ;  /* 0x0000002528257220 */ /* 0x000fe20000410000 */
[----:B------:R-:W-:Y:S01]  /*14c60*/  HADD2.F32 R44, -RZ, R42.H0_H0 ;  /* 0x2000002aff2c7230 */ /* 0x000fe20000004100 */
[----:B------:R-:W-:Y:S01]  /*14c70*/  F2FP.SATFINITE.E4M3.F32.PACK_AB_MERGE_C R9, R35, R30, RZ ;  /* 0x0000001e2309723e */ /* 0x000fe200048070ff */
[----:B------:R-:W-:Y:S02]  /*14c80*/  HADD2.F32 R32, -RZ, R32.H1_H1 ;  /* 0x30000020ff207230 */ /* 0x000fe40000004100 */
[-C--:B------:R-:W-:Y:S01]  /*14c90*/  FMUL.FTZ R43, R48, R38.reuse ;  /* 0x00000026302b7220 */ /* 0x080fe20000410000 */
[----:B------:R-:W-:Y:S02]  /*14ca0*/  HADD2.F32 R36, -RZ, R34.H0_H0 ;  /* 0x20000022ff247230 */ /* 0x000fe40000004100 */
[----:B------:R-:W-:Y:S01]  /*14cb0*/  FMUL.FTZ R45, R44, R38 ;  /* 0x000000262c2d7220 */ /* 0x000fe20000410000 */
[----:B------:R-:W-:Y:S02]  /*14cc0*/  HADD2.F32 R39, -RZ, R39.H1_H1 ;  /* 0x30000027ff277230 */ /* 0x000fe40000004100 */
[-C--:B------:R-:W-:Y:S01]  /*14cd0*/  FFMA.FTZ R38, R40, R32.reuse, -R41 ;  /* 0x0000002028267223 */ /* 0x080fe20000010829 */
[----:B------:R-:W-:Y:S01]  /*14ce0*/  FFMA.FTZ R32, R46, R32, R37 ;  /* 0x000000202e207223 */ /* 0x000fe20000010025 */
[----:B------:R-:W-:-:S02]  /*14cf0*/  HADD2.F32 R46, -RZ, R47.H1_H1 ;  /* 0x3000002fff2e7230 */ /* 0x000fc40000004100 */
[-C--:B------:R-:W-:Y:S01]  /*14d00*/  FFMA.FTZ R43, R44, R36.reuse, -R43 ;  /* 0x000000242c2b7223 */ /* 0x080fe2000001082b */
[----:B------:R-:W-:Y:S02]  /*14d10*/  HADD2.F32 R42, -RZ, R42.H1_H1 ;  /* 0x3000002aff2a7230 */ /* 0x000fe40000004100 */
[----:B------:R-:W-:Y:S01]  /*14d20*/  FFMA.FTZ R45, R48, R36, R45 ;  /* 0x00000024302d7223 */ /* 0x000fe2000001002d */
[----:B------:R-:W-:Y:S02]  /*14d30*/  HADD2.F32 R34, -RZ, R34.H1_H1 ;  /* 0x30000022ff227230 */ /* 0x000fe40000004100 */
[-C--:B------:R-:W-:Y:S01]  /*14d40*/  FMUL.FTZ R37, R46, R39.reuse ;  /* 0x000000272e257220 */ /* 0x080fe20000410000 */
[----:B------:R-:W-:Y:S01]  /*14d50*/  F2FP.F16.E4M3.UNPACK_B R36, R12 ;  /* 0x0000000cff24723e */ /* 0x000fe200020006ff */
[C---:B------:R-:W-:Y:S01]  /*14d60*/  FMUL.FTZ R39, R42.reuse, R39 ;  /* 0x000000272a277220 */ /* 0x040fe20000410000 */
[----:B------:R-:W-:Y:S01]  /*14d70*/  F2FP.F16.E4M3.UNPACK_B R41, R20 ;  /* 0x00000014ff29723e */ /* 0x000fe200020006ff */
[----:B------:R-:W-:Y:S01]  /*14d80*/  FFMA.FTZ R40, R42, R34, -R37 ;  /* 0x000000222a287223 */ /* 0x000fe20000010825 */
[----:B------:R-:W-:-:S02]  /*14d90*/  HADD2.F32 R20, -RZ, R31.H0_H0 ;  /* 0x2000001fff147230 */ /* 0x000fc40000004100 */
[----:B------:R-:W-:Y:S01]  /*14da0*/  FFMA.FTZ R42, R46, R34, R39 ;  /* 0x000000222e2a7223 */ /* 0x000fe20000010027 */
[----:B------:R-:W-:Y:S01]  /*14db0*/  HADD2.F32 R34, -RZ, R36.H0_H0 ;  /* 0x20000024ff227230 */ /* 0x000fe20000004100 */
[-C--:B------:R-:W-:Y:S01]  /*14dc0*/  F2FP.F16.E4M3.UNPACK_B R48, R21.reuse.H1 ;  /* 0x00000015ff30723e */ /* 0x080fe200030006ff */
[----:B------:R-:W-:Y:S01]  /*14dd0*/  HADD2.F32 R44, -RZ, R41.H0_H0 ;  /* 0x20000029ff2c7230 */ /* 0x000fe20000004100 */
[----:B------:R-:W-:Y:S01]  /*14de0*/  F2FP.F16.E4M3.UNPACK_B R21, R21 ;  /* 0x00000015ff15723e */ /* 0x000fe200020006ff */
[----:B------:R-:W-:Y:S02]  /*14df0*/  HADD2.F32 R12, -RZ, R29.H0_H0 ;  /* 0x2000001dff0c7230 */ /* 0x000fe40000004100 */
[-C--:B------:R-:W-:Y:S01]  /*14e00*/  FMUL.FTZ R39, R34, R20.reuse ;  /* 0x0000001422277220 */ /* 0x080fe20000410000 */
[----:B------:R-:W-:Y:S02]  /*14e10*/  HADD2.F32 R47, -RZ, R41.H1_H1 ;  /* 0x30000029ff2f7230 */ /* 0x000fe40000004100 */
[----:B------:R-:W-:Y:S01]  /*14e20*/  FMUL.FTZ R37, R44, R20 ;  /* 0x000000142c257220 */ /* 0x000fe20000410000 */
[----:B------:R-:W-:-:S02]  /*14e30*/  HADD2.F32 R31, -RZ, R31.H1_H1 ;  /* 0x3000001fff1f7230 */ /* 0x000fc40000004100 */
[-C--:B------:R-:W-:Y:S01]  /*14e40*/  FFMA.FTZ R39, R44, R12.reuse, R39 ;  /* 0x0000000c2c277223 */ /* 0x080fe20000010027 */
[----:B------:R-:W-:Y:S01]  /*14e50*/  HADD2.F32 R41, -RZ, R36.H1_H1 ;  /* 0x30000024ff297230 */ /* 0x000fe20000004100 */
[----:B------:R-:W-:Y:S01]  /*14e60*/  F2FP.F16.E4M3.UNPACK_B R44, R13.H1 ;  /* 0x0000000dff2c723e */ /* 0x000fe200030006ff */
[----:B------:R-:W-:Y:S02]  /*14e70*/  HADD2.F32 R29, -RZ, R29.H1_H1 ;  /* 0x3000001dff1d7230 */ /* 0x000fe40000004100 */
[-C--:B------:R-:W-:Y:S01]  /*14e80*/  FMUL.FTZ R20, R47, R31.reuse ;  /* 0x0000001f2f147220 */ /* 0x080fe20000410000 */
[----:B------:R-:W-:Y:S01]  /*14e90*/  FFMA.FTZ R37, R34, R12, -R37 ;  /* 0x0000000c22257223 */ /* 0x000fe20000010825 */
[C---:B------:R-:W-:Y:S01]  /*14ea0*/  FMUL.FTZ R12, R41.reuse, R31 ;  /* 0x0000001f290c7220 */ /* 0x040fe20000410000 */
[----:B------:R-:W-:Y:S02]  /*14eb0*/  HADD2.F32 R50, -RZ, R48.H0_H0 ;  /* 0x20000030ff327230 */ /* 0x000fe40000004100 */
[----:B------:R-:W-:Y:S01]  /*14ec0*/  FFMA.FTZ R34, R41, R29, -R20 ;  /* 0x0000001d29227223 */ /* 0x000fe20000010814 */
[----:B------:R-:W-:-:S02]  /*14ed0*/  HADD2.F32 R20, -RZ, R28.H0_H0 ;  /* 0x2000001cff147230 */ /* 0x000fc40000004100 */
[----:B------:R-:W-:Y:S01]  /*14ee0*/  FFMA.FTZ R36, R47, R29, R12 ;  /* 0x0000001d2f247223 */ /* 0x000fe2000001000c */
[----:B------:R-:W-:Y:S01]  /*14ef0*/  HADD2.F32 R46, -RZ, R44.H0_H0 ;  /* 0x2000002cff2e7230 */ /* 0x000fe20000004100 */
[----:B------:R-:W-:Y:S01]  /*14f00*/  F2FP.SATFINITE.E4M3.F32.PACK_AB_MERGE_C R42, R42, R45, RZ ;  /* 0x0000002d2a2a723e */ /* 0x000fe200048070ff */
[----:B------:R-:W-:Y:S02]  /*14f10*/  HADD2.F32 R48, -RZ, R48.H1_H1 ;  /* 0x30000030ff307230 */ /* 0x000fe40000004100 */
[-C--:B------:R-:W-:Y:S01]  /*14f20*/  FMUL.FTZ R29, R50, R20.reuse ;  /* 0x00000014321d7220 */ /* 0x080fe20000410000 */
[----:B------:R-:W-:Y:S02]  /*14f30*/  HADD2.F32 R28, -RZ, R28.H1_H1 ;  /* 0x3000001cff1c7230 */ /* 0x000fe40000004100 */
[----:B------:R-:W-:Y:S01]  /*14f40*/  FMUL.FTZ R31, R46, R20 ;  /* 0x000000142e1f7220 */ /* 0x000fe20000410000 */
[----:B------:R-:W-:Y:S01]  /*14f50*/  HADD2.F32 R44, -RZ, R44.H1_H1 ;  /* 0x3000002cff2c7230 */ /* 0x000fe20000004100 */
[----:B------:R-:W-:Y:S01]  /*14f60*/  F2FP.F16.E4M3.UNPACK_B R20, R13 ;  /* 0x0000000dff14723e */ /* 0x000fe200020006ff */
[----:B------:R-:W-:-:S02]  /*14f70*/  HADD2.F32 R12, -RZ, R26.H0_H0 ;  /* 0x2000001aff0c7230 */ /* 0x000fc40000004100 */
[-C--:B------:R-:W-:Y:S01]  /*14f80*/  FMUL.FTZ R13, R48, R28.reuse ;  /* 0x0000001c300d7220 */ /* 0x080fe20000410000 */
[----:B------:R-:W-:Y:S02]  /*14f90*/  HADD2.F32 R26, -RZ, R26.H1_H1 ;  /* 0x3000001aff1a7230 */ /* 0x000fe40000004100 */
[----:B------:R-:W-:Y:S01]  /*14fa0*/  FMUL.FTZ R41, R44, R28 ;  /* 0x0000001c2c297220 */ /* 0x000fe20000410000 */
[----:B------:R-:W-:Y:S02]  /*14fb0*/  HADD2.F32 R47, -RZ, R21.H0_H0 ;  /* 0x20000015ff2f7230 */ /* 0x000fe40000004100 */
[-C--:B------:R-:W-:Y:S01]  /*14fc0*/  FFMA.FTZ R29, R46, R12.reuse, -R29 ;  /* 0x0000000c2e1d7223 */ /* 0x080fe2000001081d */
[----:B------:R-:W-:Y:S01]  /*14fd0*/  FFMA.FTZ R31, R50, R12, R31 ;  /* 0x0000000c321f7223 */ /* 0x000fe2000001001f */
[-C--:B------:R-:W-:Y:S01]  /*14fe0*/  FFMA.FTZ R28, R44, R26.reuse, -R13 ;  /* 0x0000001a2c1c7223 */ /* 0x080fe2000001080d */
[----:B------:R-:W-:Y:S01]  /*14ff0*/  FFMA.FTZ R26, R48, R26, R41 ;  /* 0x0000001a301a7223 */ /* 0x000fe20000010029 */
[----:B------:R-:W-:Y:S01]  /*15000*/  HADD2.F32 R12, -RZ, R7.H0_H0 ;  /* 0x20000007ff0c7230 */ /* 0x000fe20000004100 */
[----:B------:R-:W-:Y:S01]  /*15010*/  F2FP.SATFINITE.E4M3.F32.PACK_AB_MERGE_C R5, R38, R3, R5 ;  /* 0x000000032605723e */ /* 0x000fe20004807005 */
[--C-:B------:R-:W-:Y:S01]  /*15020*/  HADD2.F32 R41, -RZ, R20.reuse.H0_H0 ;  /* 0x20000014ff297230 */ /* 0x100fe20000004100 */
[----:B------:R-:W-:Y:S01]  /*15030*/  F2FP.SATFINITE.E4M3.F32.PACK_AB_MERGE_C R28, R28, R29, RZ ;  /* 0x0000001d1c1c723e */ /* 0x000fe200048070ff */
[----:B------:R-:W-:Y:S01]  /*15040*/  HADD2.F32 R46, -RZ, R21.H1_H1 ;  /* 0x30000015ff2e7230 */ /* 0x000fe20000004100 */
[----:B------:R-:W-:Y:S01]  /*15050*/  F2FP.SATFINITE.E4M3.F32.PACK_AB_MERGE_C R26, R26, R31, RZ ;  /* 0x0000001f1a1a723e */ /* 0x000fe200048070ff */
[----:B------:R-:W-:Y:S01]  /*15060*/  HADD2.F32 R13, -RZ, R7.H1_H1 ;  /* 0x30000007ff0d7230 */ /* 0x000fe20000004100 */
[----:B------:R-:W-:Y:S01]  /*15070*/  F2FP.SATFINITE.E4M3.F32.PACK_AB_MERGE_C R9, R32, R15, R9 ;  /* 0x0000000f2009723e */ /* 0x000fe20004807009 */
[----:B------:R-:W-:-:S02]  /*15080*/  HADD2.F32 R44, -RZ, R20.H1_H1 ;  /* 0x30000014ff2c7230 */ /* 0x000fc40000004100 */
[-C--:B------:R-:W-:Y:S01]  /*15090*/  FMUL.FTZ R20, R47, R12.reuse ;  /* 0x0000000c2f147220 */ /* 0x080fe20000410000 */
[--C-:B------:R-:W-:Y:S02]  /*150a0*/  HADD2.F32 R7, -RZ, R6.reuse.H0_H0 ;  /* 0x20000006ff077230 */ /* 0x100fe40000004100 */
[C---:B------:R-:W-:Y:S01]  /*150b0*/  FMUL.FTZ R12, R41.reuse, R12 ;  /* 0x0000000c290c7220 */ /* 0x040fe20000410000 */
[----:B------:R-:W-:Y:S02]  /*150c0*/  HADD2.F32 R6, -RZ, R6.H1_H1 ;  /* 0x30000006ff067230 */ /* 0x000fe40000004100 */
[-C--:B------:R-:W-:Y:S01]  /*150d0*/  FMUL.FTZ R21, R46, R13.reuse ;  /* 0x0000000d2e157220 */ /* 0x080fe20000410000 */
[C---:B------:R-:W-:Y:S01]  /*150e0*/  FMUL.FTZ R13, R44.reuse, R13 ;  /* 0x0000000d2c0d7220 */ /* 0x040fe20000410000 */
        /* <DEDUP_REMOVED lines=8> */
[----:B------:R-:W-:-:S03]  /*15170*/  F2FP.SATFINITE.E4M3.F32.PACK_AB_MERGE_C R11, R13, R12, R26 ;  /* 0x0000000c0d0b723e */ /* 0x000fc6000480701a */
[----:B------:R4:W-:Y:S04]  /*15180*/  STS.128 [R51+0x20400], R4 ;  /* 0x0204000433007388 */ /* 0x0009e80000000c00 */
[----:B------:R4:W-:Y:S02]  /*15190*/  STS.128 [R24+0x20400], R8 ;  /* 0x0204000818007388 */ /* 0x0009e40000000c00 */
.L_x_468:
[----:B------:R-:W-:Y:S05]  /*151a0*/  BSYNC B0 ;  /* 0x0000000000007941 */ /* 0x000fea0003800000 */
.L_x_449:
[----:B------:R-:W-:Y:S01]  /*151b0*/  @!PT LDS RZ, [RZ] ;  /* 0x00000000fffff984 */ /* 0x000fe20000000800 */
[----:B------:R-:W-:Y:S01]  /*151c0*/  @!PT LDS RZ, [RZ] ;  /* 0x00000000fffff984 */ /* 0x000fe20000000800 */
[----:B------:R-:W-:Y:S01]  /*151d0*/  @!PT LDS RZ, [RZ] ;  /* 0x00000000fffff984 */ /* 0x000fe20000000800 */
[----:B------:R-:W-:Y:S01]  /*151e0*/  @!PT LDS RZ, [RZ] ;  /* 0x00000000fffff984 */ /* 0x000fe20000000800 */
[----:B------:R0:W-:Y:S06]  /*151f0*/  MEMBAR.ALL.CTA ;  /* 0x0000000000007992 */ /* 0x0001ec0000008000 */
[----:B0-----:R-:W0:Y:S01]  /*15200*/  FENCE.VIEW.ASYNC.S ;  /* 0x00000000000073c6 */ /* 0x001e220000000000 */
[----:B------:R-:W-:Y:S05]  /*15210*/  WARPSYNC.ALL ;  /* 0x0000000000007948 */ /* 0x000fea0003800000 */
[----:B0-----:R-:W-:Y:S06]  /*15220*/  BAR.SYNC.DEFER_BLOCKING 0xd, 0x100 ;  /* 0x0344000000007b1d */ /* 0x001fec0000010000 */
.L_x_446:
[----:B------:R-:W-:-:S05]  /*15230*/  IMAD.U32 R0, RZ, RZ, UR46 ;  /* 0x0000002eff007e24 */ /* 0x000fca000f8e00ff */
[----:B------:R-:W-:-:S13]  /*15240*/  ISETP.NE.AND P0, PT, R0, 0x3, PT ;  /* 0x000000030000780c */ /* 0x000fda0003f05270 */
[----:B------:R-:W-:Y:S05]  /*15250*/  @!P0 BRA `(.L_x_482) ;  /* 0x0000000000048947 */ /* 0x000fea0003800000 */
[----:B------:R-:W-:Y:S01]  /*15260*/  BPT.TRAP 0x1 ;  /* 0x000000040000795c */ /* 0x000fe20000300000 */
.L_x_482:
[----:B0-2---:R-:W-:Y:S02]  /*15270*/  LEA R3, R152, R22, 0x3 ;  /* 0x0000001698037211 */ /* 0x005fe400078e18ff */
[----:B-1-34-:R-:W-:-:S04]  /*15280*/  SHF.L.U32 R6, R235, 0x1f, RZ ;  /* 0x0000001feb067819 */ /* 0x01afc800000006ff */
[----:B------:R0:W1:Y:S01]  /*15290*/  SYNCS.PHASECHK.TRANS64.TRYWAIT P1, [R3+URZ+0x38830], R6 ;  /* 0x03883006030075a7 */ /* 0x000062000802017f */
[----:B------:R-:W-:Y:S05]  /*152a0*/  @!P0 BRA `(.L_x_483) ;  /* 0x0000000000048947 */ /* 0x000fea0003800000 */
[----:B------:R-:W-:Y:S01]  /*152b0*/  BPT.TRAP 0x1 ;  /* 0x000000040000795c */ /* 0x000fe20000300000 */
.L_x_483:
[----:B------:R-:W-:Y:S01]  /*152c0*/  VIADD R0, R22, 0x28400 ;  /* 0x0002840016007836 */ /* 0x000fe20000000000 */
[----:B------:R-:W-:Y:S01]  /*152d0*/  LOP3.LUT R4, R25, 0x10000, RZ, 0xfc, !PT ;  /* 0x0001000019047812 */ /* 0x000fe200078efcff */
[----:B------:R-:W-:-:S03]  /*152e0*/  IMAD.MOV.U32 R5, RZ, RZ, 0x40000040 ;  /* 0x40000040ff057424 */ /* 0x000fc600078e00ff */
[----:B------:R-:W-:-:S04]  /*152f0*/  SHF.R.U32.HI R0, RZ, 0x4, R0 ;  /* 0x00000004ff007819 */ /* 0x000fc80000011600 */
[----:B------:R-:W-:-:S04]  /*15300*/  LOP3.LUT R0, R0, 0x3fff, RZ, 0xc0, !PT ;  /* 0x00003fff00007812 */ /* 0x000fc800078ec0ff */
[----:B------:R-:W-:-:S05]  /*15310*/  LOP3.LUT R0, R0, 0x10000, RZ, 0xfc, !PT ;  /* 0x0001000000007812 */ /* 0x000fca00078efcff */
[----:B------:R2:W-:Y:S01]  /*15320*/  STL [R1+0x34], R0 ;  /* 0x0000340001007387 */ /* 0x0005e20000100800 */
[----:B-1----:R-:W-:Y:S05]  /*15330*/  @P1 BRA `(.L_x_484) ;  /* 0x0000000000081947 */ /* 0x002fea0003800000 */
[----:B------:R-:W1:Y:S02]  /*15340*/  SYNCS.PHASECHK.TRANS64.TRYWAIT P1, [R3+URZ+0x38830], R6 ;  /* 0x03883006030075a7 */ /* 0x000e64000802017f */
[----:B-1----:R-:W-:Y:S05]  /*15350*/  @!P1 BRA `(.L_x_485) ;  /* 0x0000015c00f89947 */ /* 0x002fea0003800000 */
.L_x_484:
[----:B--2---:R-:W0:Y:S01]  /*15360*/  LDL R0, [R1+0x34] ;  /* 0x0000340001007983 */ /* 0x004e220000100800 */
[----:B------:R-:W-:Y:S01]  /*15370*/  IMAD.MOV.U32 R7, RZ, RZ, 0x40000040 ;  /* 0x40000040ff077424 */ /* 0x000fe200078e00ff */
[----:B------:R-:W-:Y:S05]  /*15380*/  WARPSYNC.ALL ;  /* 0x0000000000007948 */ /* 0x000fea0003800000 */
[C---:B------:R-:W-:Y:S01]  /*15390*/  R2UR UR4, R4.reuse ;  /* 0x00000000040472ca */ /* 0x040fe200000e0000 */
[----:B-----5:R-:W-:Y:S01]  /*153a0*/  WARPGROUP.ARRIVE ;  /* 0x00000000000079c5 */ /* 0x020fe20000000000 */
[----:B------:R-:W-:Y:S01]  /*153b0*/  R2UR UR5, R5 ;  /* 0x00000000050572ca */ /* 0x000fe200000e0000 */
[----:B------:R-:W-:Y:S01]  /*153c0*/  VIADD R92, R4, 0x2 ;  /* 0x00000002045c7836 */ /* 0x000fe20000000000 */
[----:B------:R-:W-:Y:S01]  /*153d0*/  R2UR UR7, R7 ;  /* 0x00000000070772ca */ /* 0x000fe200000e0000 */
[----:B------:R-:W-:Y:S01]  /*153e0*/  IMAD.MOV.U32 R93, RZ, RZ, 0x40000040 ;  /* 0x40000040ff5d7424 */ /* 0x000fe200078e00ff */
[----:B------:R-:W-:Y:S01]  /*153f0*/  P2R R10, PR, RZ, 0x1 ;  /* 0x00000001ff0a7803 */ /* 0x000fe20000000000 */
[----:B------:R-:W-:-:S02]  /*15400*/  IMAD.MOV.U32 R9, RZ, RZ, 0x40000040 ;  /* 0x40000040ff097424 */ /* 0x000fc400078e00ff */
[C---:B------:R-:W-:Y:S01]  /*15410*/  VIADD R90, R4.reuse, 0x4 ;  /* 0x00000004045a7836 */ /* 0x040fe20000000000 */
[----:B------:R-:W-:Y:S01]  /*15420*/  STL.64 [R1+0x28], R92 ;  /* 0x0000285c01007387 */ /* 0x000fe20000100a00 */
[----:B------:R-:W-:Y:S02]  /*15430*/  IMAD.MOV.U32 R91, RZ, RZ, 0x40000040 ;  /* 0x40000040ff5b7424 */ /* 0x000fe400078e00ff */
[C---:B------:R-:W-:Y:S02]  /*15440*/  VIADD R88, R4.reuse, 0x6 ;  /* 0x0000000604587836 */ /* 0x040fe40000000000 */
[----:B------:R-:W-:Y:S01]  /*15450*/  IMAD.MOV.U32 R89, RZ, RZ, 0x40000040 ;  /* 0x40000040ff597424 */ /* 0x000fe200078e00ff */
[----:B------:R-:W-:Y:S01]  /*15460*/  STL.64 [R1+0x20], R90 ;  /* 0x0000205a01007387 */ /* 0x000fe20000100a00 */
[----:B------:R-:W-:Y:S02]  /*15470*/  VIADD R14, R4, 0x400 ;  /* 0x00000400040e7836 */ /* 0x000fe40000000000 */
[----:B------:R-:W-:Y:S01]  /*15480*/  IMAD.MOV.U32 R15, RZ, RZ, 0x40000040 ;  /* 0x40000040ff0f7424 */ /* 0x000fe200078e00ff */
[----:B------:R-:W-:Y:S01]  /*15490*/  STL.64 [R1+0x18], R88 ;  /* 0x0000185801007387 */ /* 0x000fe20000100a00 */
[----:B01----:R-:W-:-:S02]  /*154a0*/  IMAD R6, R152, 0x800, R0 ;  /* 0x0000080098067824 */ /* 0x003fc400078e0200 */
[----:B------:R-:W-:Y:S01]  /*154b0*/  VIADD R12, R4, 0x402 ;  /* 0x00000402040c7836 */ /* 0x000fe20000000000 */
[----:B------:R-:W2:Y:S02]  /*154c0*/  LDL R0, [R1+0x90] ;  /* 0x0000900001007983 */ /* 0x000ea40000100800 */
[C---:B------:R-:W-:Y:S02]  /*154d0*/  R2UR UR6, R6.reuse ;  /* 0x00000000060672ca */ /* 0x040fe400000e0000 */
[----:B------:R-:W-:-:S11]  /*154e0*/  IADD3 R8, R6, 0x2, RZ ;  /* 0x0000000206087810 */ /* 0x000fd60007ffe0ff */
[----:B------:R-:W-:Y:S01]  /*154f0*/  QGMMA.64x128x32.F32.E4M3.E4M3 R24, gdesc[UR4], RZ, !UPT, gsb0 ;  /* 0x01e00000041879f3 */ /* 0x000fe2000c0008ff */
[----:B------:R-:W-:Y:S02]  /*15500*/  R2UR UR4, R92 ;  /* 0x000000005c0472ca */ /* 0x000fe400000e0000 */
[----:B------:R-:W-:Y:S02]  /*15510*/  R2UR UR5, R93 ;  /* 0x000000005d0572ca */ /* 0x000fe400000e0000 */
[----:B------:R-:W-:Y:S01]  /*15520*/  R2UR UR6, R8 ;  /* 0x00000000080672ca */ /* 0x000fe200000e0000 */
[----:B------:R-:W-:Y:S01]  /*15530*/  VIADD R8, R6, 0x4 ;  /* 0x0000000406087836 */ /* 0x000fe20000000000 */
[----:B------:R-:W-:Y:S02]  /*15540*/  R2UR UR7, R9 ;  /* 0x00000000090772ca */ /* 0x000fe400000e0000 */
[----:B------:R-:W-:Y:S01]  /*15550*/  MOV R9, 0x40000040 ;  /* 0x4000004000097802 */ /* 0x000fe20000000f00 */
[----:B------:R-:W-:-:S02]  /*15560*/  WARPGROUP.DEPBAR.LE gsb0, 0x0 ;  /* 0x00008000000079c5 */ /* 0x000fc40000010000 */
[----:B------:R-:W-:-:S08]  /*15570*/  WARPGROUP.ARRIVE ;  /* 0x00000000000079c5 */ /* 0x000fd00000000000 */
[----:B------:R-:W-:Y:S01]  /*15580*/  QGMMA.64x128x32.F32.E4M3.E4M3 R24, gdesc[UR4], R24, gsb0 ;  /* 0x01e00000041879f3 */ /* 0x000fe20008000818 */
[----:B------:R-:W-:Y:S02]  /*15590*/  R2UR UR4, R90 ;  /* 0x000000005a0472ca */ /* 0x000fe400000e0000 */
[----:B------:R-:W-:Y:S02]  /*155a0*/  R2UR UR5, R91 ;  /* 0x000000005b0572ca */ /* 0x000fe400000e0000 */
[----:B------:R-:W-:Y:S01]  /*155b0*/  R2UR UR6, R8 ;  /* 0x00000000080672ca */ /* 0x000fe200000e0000 */
[----:B------:R-:W-:Y:S01]  /*155c0*/  VIADD R8, R6, 0x6 ;  /* 0x0000000606087836 */ /* 0x000fe20000000000 */
[----:B------:R-:W-:Y:S01]  /*155d0*/  R2UR UR7, R9 ;  /* 0x00000000090772ca */ /* 0x000fe200000e0000 */
[----:B------:R-:W-:Y:S01]  /*155e0*/  IMAD.MOV.U32 R9, RZ, RZ, 0x40000040 ;  /* 0x40000040ff097424 */ /* 0x000fe200078e00ff */
[----:B------:R-:W-:Y:S02]  /*155f0*/  WARPGROUP.DEPBAR.LE gsb0, 0x0 ;  /* 0x00008000000079c5 */ /* 0x000fe40000010000 */
[----:B------:R-:W-:-:S09]  /*15600*/  WARPGROUP.ARRIVE ;  /* 0x00000000000079c5 */ /* 0x000fd20000000000 */
[----:B------:R-:W-:Y:S01]  /*15610*/  QGMMA.64x128x32.F32.E4M3.E4M3 R24, gdesc[UR4], R24, gsb0 ;  /* 0x01e00000041879f3 */ /* 0x000fe20008000818 */
[----:B------:R-:W-:Y:S02]  /*15620*/  R2UR UR4, R88 ;  /* 0x00000000580472ca */ /* 0x000fe400000e0000 */
[----:B------:R-:W-:Y:S02]  /*15630*/  R2UR UR5, R89 ;  /* 0x00000000590572ca */ /* 0x000fe400000e0000 */
[----:B------:R-:W-:Y:S02]  /*15640*/  R2UR UR6, R8 ;  /* 0x00000000080672ca */ /* 0x000fe400000e0000 */
[----:B------:R-:W-:Y:S01]  /*15650*/  R2UR UR7, R9 ;  /* 0x00000000090772ca */ /* 0x000fe200000e0000 */
[----:B------:R-:W-:Y:S01]  /*15660*/  IMAD.MOV.U32 R9, RZ, RZ, 0x40000040 ;  /* 0x40000040ff097424 */ /* 0x000fe200078e00ff */
[----:B------:R-:W-:Y:S01]  /*15670*/  IADD3 R8, R6, 0x400, RZ ;  /* 0x0000040006087810 */ /* 0x000fe20007ffe0ff */
[----:B------:R-:W-:-:S02]  /*15680*/  WARPGROUP.DEPBAR.LE gsb0, 0x0 ;  /* 0x00008000000079c5 */ /* 0x000fc40000010000 */
[----:B------:R-:W-:-:S08]  /*15690*/  WARPGROUP.ARRIVE ;  /* 0x00000000000079c5 */ /* 0x000fd00000000000 */
[----:B------:R-:W-:Y:S01]  /*156a0*/  QGMMA.64x128x32.F32.E4M3.E4M3 R24, gdesc[UR4], R24, gsb0 ;  /* 0x01e00000041879f3 */ /* 0x000fe20008000818 */
[----:B------:R-:W-:Y:S02]  /*156b0*/  R2UR UR4, R14 ;  /* 0x000000000e0472ca */ /* 0x000fe400000e0000 */
[----:B------:R-:W-:Y:S02]  /*156c0*/  R2UR UR5, R15 ;  /* 0x000000000f0572ca */ /* 0x000fe400000e0000 */
[----:B------:R-:W-:Y:S02]  /*156d0*/  R2UR UR6, R8 ;  /* 0x00000000080672ca */ /* 0x000fe400000e0000 */
[----:B------:R-:W-:Y:S01]  /*156e0*/  R2UR UR7, R9 ;  /* 0x00000000090772ca */ /* 0x000fe200000e0000 */
[----:B------:R-:W-:Y:S01]  /*156f0*/  VIADD R8, R6, 0x402 ;  /* 0x0000040206087836 */ /* 0x000fe20000000000 */
[----:B------:R-:W-:Y:S01]  /*15700*/  MOV R9, 0x40000040 ;  /* 0x4000004000097802 */ /* 0x000fe20000000f00 */
[----:B------:R-:W-:Y:S01]  /*15710*/  IMAD.MOV.U32 R13, RZ, RZ, 0x40000040 ;  /* 0x40000040ff0d7424 */ /* 0x000fe200078e00ff */
[----:B------:R-:W-:-:S02]  /*15720*/  WARPGROUP.DEPBAR.LE gsb0, 0x0 ;  /* 0x00008000000079c5 */ /* 0x000fc40000010000 */
[----:B------:R-:W-:-:S07]  /*15730*/  WARPGROUP.ARRIVE ;  /* 0x00000000000079c5 */ /* 0x000fce0000000000 */
[----:B------:R-:W-:Y:S01]  /*15740*/  QGMMA.64x128x32.F32.E4M3.E4M3 R24, gdesc[UR4], R24, gsb0 ;  /* 0x01e00000041879f3 */ /* 0x000fe20008000818 */
[----:B------:R-:W-:Y:S02]  /*15750*/  R2UR UR4, R12 ;  /* 0x000000000c0472ca */ /* 0x000fe400000e0000 */
[----:B------:R-:W-:Y:S02]  /*15760*/  R2UR UR5, R13 ;  /* 0x000000000d0572ca */ /* 0x000fe400000e0000 */
[----:B------:R-:W-:Y:S02]  /*15770*/  R2UR UR6, R8 ;  /* 0x00000000080672ca */ /* 0x000fe400000e0000 */
[----:B------:R-:W-:Y:S01]  /*15780*/  R2UR UR7, R9 ;  /* 0x00000000090772ca */ /* 0x000fe200000e0000 */
[----:B------:R-:W-:Y:S02]  /*15790*/  VIADD R236, R4, 0x404 ;  /* 0x0000040404ec7836 */ /* 0x000fe40000000000 */
[----:B------:R-:W-:-:S02]  /*157a0*/  VIADD R8, R6, 0x404 ;  /* 0x0000040406087836 */ /* 0x000fc40000000000 */
[----:B------:R-:W-:Y:S02]  /*157b0*/  IMAD.MOV.U32 R237, RZ, RZ, 0x40000040 ;  /* 0x40000040ffed7424 */ /* 0x000fe400078e00ff */
[----:B------:R-:W-:Y:S01]  /*157c0*/  IMAD.MOV.U32 R9, RZ, RZ, 0x40000040 ;  /* 0x40000040ff097424 */ /* 0x000fe200078e00ff */
[----:B------:R-:W-:Y:S02]  /*157d0*/  WARPGROUP.DEPBAR.LE gsb0, 0x0 ;  /* 0x00008000000079c5 */ /* 0x000fe40000010000 */
[----:B------:R-:W-:-:S06]  /*157e0*/  WARPGROUP.ARRIVE ;  /* 0x00000000000079c5 */ /* 0x000fcc0000000000 */
[----:B------:R-:W-:Y:S01]  /*157f0*/  QGMMA.64x128x32.F32.E4M3.E4M3 R24, gdesc[UR4], R24, gsb0 ;  /* 0x01e00000041879f3 */ /* 0x000fe20008000818 */
[----:B------:R-:W-:Y:S02]  /*15800*/  R2UR UR4, R236 ;  /* 0x00000000ec0472ca */ /* 0x000fe400000e0000 */
[----:B------:R-:W-:Y:S02]  /*15810*/  R2UR UR5, R237 ;  /* 0x00000000ed0572ca */ /* 0x000fe400000e0000 */
[----:B------:R-:W-:Y:S02]  /*15820*/  R2UR UR6, R8 ;  /* 0x00000000080672ca */ /* 0x000fe400000e0000 */
[----:B------:R-:W-:Y:S01]  /*15830*/  R2UR UR7, R9 ;  /* 0x00000000090772ca */ /* 0x000fe200000e0000 */
[----:B------:R-:W-:Y:S01]  /*15840*/  VIADD R20, R4, 0x406 ;  /* 0x0000040604147836 */ /* 0x000fe20000000000 */
[----:B------:R-:W-:Y:S01]  /*15850*/  IADD3 R6, R6, 0x406, RZ ;  /* 0x0000040606067810 */ /* 0x000fe20007ffe0ff */
[----:B------:R-:W-:-:S02]  /*15860*/  IMAD.MOV.U32 R21, RZ, RZ, 0x40000040 ;  /* 0x40000040ff157424 */ /* 0x000fc400078e00ff */
[----:B------:R-:W-:Y:S01]  /*15870*/  IMAD.MOV.U32 R7, RZ, RZ, 0x40000040 ;  /* 0x40000040ff077424 */ /* 0x000fe200078e00ff */
[----:B------:R-:W-:Y:S02]  /*15880*/  WARPGROUP.DEPBAR.LE gsb0, 0x0 ;  /* 0x00008000000079c5 */ /* 0x000fe40000010000 */
[----:B------:R-:W-:-:S06]  /*15890*/  WARPGROUP.ARRIVE ;  /* 0x00000000000079c5 */ /* 0x000fcc0000000000 */
[----:B------:R-:W-:Y:S01]  /*158a0*/  QGMMA.64x128x32.F32.E4M3.E4M3 R24, gdesc[UR4], R24, gsb0 ;  /* 0x01e00000041879f3 */ /* 0x000fe20008000818 */
[----:B------:R-:W-:Y:S02]  /*158b0*/  R2UR UR4, R20 ;  /* 0x00000000140472ca */ /* 0x000fe400000e0000 */
[----:B------:R-:W-:Y:S02]  /*158c0*/  R2UR UR5, R21 ;  /* 0x00000000150572ca */ /* 0x000fe400000e0000 */
[----:B------:R-:W-:Y:S02]  /*158d0*/  R2UR UR6, R6 ;  /* 0x00000000060672ca */ /* 0x000fe400000e0000 */
[----:B------:R-:W-:Y:S02]  /*158e0*/  R2UR UR7, R7 ;  /* 0x00000000070772ca */ /* 0x000fe400000e0000 */
[----:B--2---:R-:W-:-:S05]  /*158f0*/  IADD3 R127, R127, 0x80, -R0 ;  /* 0x000000807f7f7810 */ /* 0x004fca0007ffe800 */
[----:B------:R-:W-:-:S05]  /*15900*/  IMAD R6, R118, -0x80, R127 ;  /* 0xffffff8076067824 */ /* 0x000fca00078e027f */
[C---:B------:R-:W-:Y:S02]  /*15910*/  ISETP.GT.AND P3, PT, R6.reuse, RZ, PT ;  /* 0x000000ff0600720c */ /* 0x040fe40003f64270 */
[----:B------:R-:W-:Y:S01]  /*15920*/  ISETP.GT.AND P1, PT, R6, 0x1, PT ;  /* 0x000000010600780c */ /* 0x000fe20003f24270 */
[----:B------:R-:W-:Y:S02]  /*15930*/  WARPGROUP.DEPBAR.LE gsb0, 0x0 ;  /* 0x00008000000079c5 */ /* 0x000fe40000010000 */
[----:B------:R-:W-:-:S06]  /*15940*/  WARPGROUP.ARRIVE ;  /* 0x00000000000079c5 */ /* 0x000fcc0000000000 */
[----:B------:R-:W-:Y:S01]  /*15950*/  QGMMA.64x128x32.F32.E4M3.E4M3 R24, gdesc[UR4], R24, gsb0 ;  /* 0x01e00000041879f3 */ /* 0x000fe20008000818 */
[C---:B------:R-:W-:Y:S02]  /*15960*/  ISETP.GT.AND P2, PT, R6.reuse, 0x8, PT ;  /* 0x000000080600780c */ /* 0x040fe40003f44270 */
[C---:B------:R-:W-:Y:S02]  /*15970*/  ISETP.GT.AND P5, PT, R6.reuse, 0x9, PT ;  /* 0x000000090600780c */ /* 0x040fe40003fa4270 */
[C---:B------:R-:W-:Y:S01]  /*15980*/  ISETP.GT.AND P4, PT, R6.reuse, 0x10, PT ;  /* 0x000000100600780c */ /* 0x040fe20003f84270 */
[----:B------:R-:W-:Y:S04]  /*15990*/  STL.64 [R1+0x8], R14 ;  /* 0x0000080e01007387 */ /* 0x000fe80000100a00 */
[----:B------:R0:W-:Y:S01]  /*159a0*/  STL.64 [R1], R12 ;  /* 0x0000000c01007387 */ /* 0x0001e20000100a00 */
[----:B------:R-:W-:-:S02]  /*159b0*/  ISETP.GT.AND P0, PT, R6, 0x59, PT ;  /* 0x000000590600780c */ /* 0x000fc40003f04270 */
[----:B------:R-:W-:Y:S01]  /*159c0*/  ISETP.GT.AND P6, PT, R6, 0x60, PT ;  /* 0x000000600600780c */ /* 0x000fe20003fc4270 */
[----:B------:R-:W-:Y:S02]  /*159d0*/  WARPGROUP.DEPBAR.LE gsb0, 0x0 ;  /* 0x00008000000079c5 */ /* 0x000fe40000010000 */
[----:B------:R-:W-:Y:S02]  /*159e0*/  FSEL R7, R24, -INF , P3 ;  /* 0xff80000018077808 */ /* 0x000fe40001800000 */
[----:B------:R-:W-:Y:S02]  /*159f0*/  FSEL R25, R25, -INF , P1 ;  /* 0xff80000019197808 */ /* 0x000fe40000800000 */
[----:B------:R-:W-:Y:S02]  /*15a00*/  FSEL R9, R28, -INF , P2 ;  /* 0xff8000001c097808 */ /* 0x000fe40001000000 */
[----:B------:R-:W-:Y:S02]  /*15a10*/  FMNMX.FTZ R0, R7, R25, !PT ;  /* 0x0000001907007209 */ /* 0x000fe40007810000 */
[----:B------:R-:W-:-:S02]  /*15a20*/  FSEL R29, R29, -INF , P5 ;  /* 0xff8000001d1d7808 */ /* 0x000fc40002800000 */
[----:B------:R-:W-:Y:S02]  /*15a30*/  FMNMX.FTZ R0, R9, R0, !PT ;  /* 0x0000000009007209 */ /* 0x000fe40007810000 */
[----:B------:R-:W-:Y:S02]  /*15a40*/  FSEL R11, R26, -INF , P3 ;  /* 0xff8000001a0b7808 */ /* 0x000fe40001800000 */
[----:B------:R-:W-:Y:S02]  /*15a50*/  ISETP.GT.AND P3, PT, R6, 0x11, PT ;  /* 0x000000110600780c */ /* 0x000fe40003f64270 */
[----:B0-----:R-:W-:Y:S02]  /*15a60*/  FSEL R13, R32, -INF , P4 ;  /* 0xff800000200d7808 */ /* 0x001fe40002000000 */
[----:B------:R-:W-:Y:S02]  /*15a70*/  FMNMX.FTZ R0, R29, R0, !PT ;  /* 0x000000001d007209 */ /* 0x000fe40007810000 */
[----:B------:R-:W-:-:S02]  /*15a80*/  FSEL R27, R27, -INF , P1 ;  /* 0xff8000001b1b7808 */ /* 0x000fc40000800000 */
        /* <DEDUP_REMOVED lines=68> */
[----:B------:R-:W-:Y:S02]  /*15ed0*/  FMNMX.FTZ R0, R119, R0, !PT ;  /* 0x0000000077007209 */ /* 0x000fe40007810000 */
[----:B------:R-:W-:Y:S02]  /*15ee0*/  FSEL R123, R69, -INF , P0 ;  /* 0xff800000457b7808 */ /* 0x000fe40000000000 */
[----:B------:R-:W-:Y:S02]  /*15ef0*/  FMNMX.FTZ R0, R121, R0, !PT ;  /* 0x0000000079007209 */ /* 0x000fe40007810000 */
        /* <DEDUP_REMOVED lines=12> */
[----:B------:R-:W-:-:S02]  /*15fc0*/  FSEL R12, R77, -INF , P2 ;  /* 0xff8000004d0c7808 */ /* 0x000fc40001000000 */
[----:B------:R-:W-:Y:S02]  /*15fd0*/  FMNMX.FTZ R77, R129, R0, !PT ;  /* 0x00000000814d7209 */ /* 0x000fe40007810000 */
[C---:B------:R-:W-:Y:S02]  /*15fe0*/  ISETP.GT.AND P3, PT, R6.reuse, 0x70, PT ;  /* 0x000000700600780c */ /* 0x040fe40003f64270 */
[----:B------:R-:W-:Y:S02]  /*15ff0*/  FSEL R63, R63, -INF , P4 ;  /* 0xff8000003f3f7808 */ /* 0x000fe40002000000 */
[----:B------:R-:W-:Y:S02]  /*16000*/  ISETP.GT.AND P4, PT, R6, 0x71, PT ;  /* 0x000000710600780c */ /* 0x000fe40003f84270 */
[----:B------:R-:W-:Y:S02]  /*16010*/  FSEL R80, R80, -INF , P3 ;  /* 0xff80000050507808 */ /* 0x000fe40001800000 */
[----:B------:R-:W-:-:S02]  /*16020*/  FMNMX.FTZ R77, R12, R77, !PT ;  /* 0x0000004d0c4d7209 */ /* 0x000fc40007810000 */
[----:B------:R-:W-:Y:S02]  /*16030*/  FSEL R65, R62, -INF , P5 ;  /* 0xff8000003e417808 */ /* 0x000fe40002800000 */
[----:B------:R-:W-:Y:S02]  /*16040*/  FSEL R8, R81, -INF , P4 ;  /* 0xff80000051087808 */ /* 0x000fe40002000000 */
[----:B------:R-:W-:Y:S02]  /*16050*/  FMNMX.FTZ R81, R80, R77, !PT ;  /* 0x0000004d50517209 */ /* 0x000fe40007810000 */
[----:B------:R-:W-:Y:S02]  /*16060*/  ISETP.GT.AND P5, PT, R6, 0x78, PT ;  /* 0x000000780600780c */ /* 0x000fe40003fa4270 */
[----:B------:R-:W-:Y:S02]  /*16070*/  FMNMX.FTZ R0, R8, R81, !PT ;  /* 0x0000005108007209 */ /* 0x000fe40007810000 */
[----:B------:R-:W-:-:S02]  /*16080*/  FSEL R77, R84, -INF , P5 ;  /* 0xff800000544d7808 */ /* 0x000fc40002800000 */
[C---:B------:R-:W-:Y:S02]  /*16090*/  ISETP.GT.AND P6, PT, R6.reuse, 0x79, PT ;  /* 0x000000790600780c */ /* 0x040fe40003fc4270 */
[----:B------:R-:W-:Y:S02]  /*160a0*/  P2R R30, PR, RZ, 0x1 ;  /* 0x00000001ff1e7803 */ /* 0x000fe40000000000 */
[----:B------:R-:W-:Y:S02]  /*160b0*/  ISETP.GT.AND P0, PT, R6, 0x60, PT ;  /* 0x000000600600780c */ /* 0x000fe40003f04270 */
[----:B------:R-:W-:Y:S02]  /*160c0*/  FSEL R85, R85, -INF , P6 ;  /* 0xff80000055557808 */ /* 0x000fe40003000000 */
[----:B------:R-:W-:Y:S02]  /*160d0*/  FMNMX.FTZ R0, R77, R0, !PT ;  /* 0x000000004d007209 */ /* 0x000fe40007810000 */
[----:B------:R-:W-:-:S02]  /*160e0*/  FSEL R131, R74, -INF , P0 ;  /* 0xff8000004a837808 */ /* 0x000fc40000000000 */
[----:B------:R-:W-:Y:S02]  /*160f0*/  FMNMX.FTZ R14, R85, R0, !PT ;  /* 0x00000000550e7209 */ /* 0x000fe40007810000 */
[----:B------:R-:W-:-:S03]  /*16100*/  ISETP.NE.AND P0, PT, R30, RZ, PT ;  /* 0x000000ff1e00720c */ /* 0x000fc60003f05270 */
[----:B------:R-:W0:Y:S01]  /*16110*/  SHFL.BFLY PT, R81, R14, 0x2, 0x1f ;  /* 0x0c401f000e517f89 */ /* 0x000e2200000e0000 */
[----:B------:R-:W-:Y:S02]  /*16120*/  FSEL R75, R75, -INF , P0 ;  /* 0xff8000004b4b7808 */ /* 0x000fe40000000000 */
[----:B------:R-:W-:Y:S02]  /*16130*/  ISETP.NE.AND P0, PT, R10, RZ, PT ;  /* 0x000000ff0a00720c */ /* 0x000fe40003f05270 */
[----:B------:R-:W-:-:S04]  /*16140*/  FMNMX.FTZ R10, R11, R27, !PT ;  /* 0x0000001b0b0a7209 */ /* 0x000fc80007810000 */
[----:B------:R-:W-:-:S04]  /*16150*/  FMNMX.FTZ R10, R15, R10, !PT ;  /* 0x0000000a0f0a7209 */ /* 0x000fc80007810000 */
[----:B------:R-:W-:-:S04]  /*16160*/  FMNMX.FTZ R10, R31, R10, !PT ;  /* 0x0000000a1f0a7209 */ /* 0x000fc80007810000 */
[----:B------:R-:W-:-:S04]  /*16170*/  FMNMX.FTZ R10, R37, R10, !PT ;  /* 0x0000000a250a7209 */ /* 0x000fc80007810000 */
[----:B------:R-:W-:-:S04]  /*16180*/  FMNMX.FTZ R10, R35, R10, !PT ;  /* 0x0000000a230a7209 */ /* 0x000fc80007810000 */
[----:B------:R-:W-:Y:S02]  /*16190*/  FMNMX.FTZ R10, R41, R10, !PT ;  /* 0x0000000a290a7209 */ /* 0x000fe40007810000 */
[----:B0-----:R-:W-:Y:S02]  /*161a0*/  FMNMX.FTZ R24, R14, R81, !PT ;  /* 0x000000510e187209 */ /* 0x001fe40007810000 */
[----:B------:R-:W-:-:S04]  /*161b0*/  FMNMX.FTZ R14, R39, R10, !PT ;  /* 0x0000000a270e7209 */ /* 0x000fc80007810000 */
[----:B------:R-:W-:Y:S01]  /*161c0*/  FMNMX.FTZ R14, R45, R14, !PT ;  /* 0x0000000e2d0e7209 */ /* 0x000fe20007810000 */
[----:B------:R-:W0:Y:S03]  /*161d0*/  SHFL.BFLY PT, R81, R24, 0x1, 0x1f ;  /* 0x0c201f0018517f89 */ /* 0x000e2600000e0000 */
        /* <DEDUP_REMOVED lines=8> */
[----:B------:R-:W-:-:S04]  /*16260*/  FMNMX.FTZ R24, R115, R24, !PT ;  /* 0x0000001873187209 */ /* 0x000fc80007810000 */
[----:B------:R-:W-:-:S04]  /*16270*/  FMNMX.FTZ R24, R59, R24, !PT ;  /* 0x000000183b187209 */ /* 0x000fc80007810000 */
[----:B------:R-:W-:-:S04]  /*16280*/  FMNMX.FTZ R24, R65, R24, !PT ;  /* 0x0000001841187209 */ /* 0x000fc80007810000 */
[----:B------:R-:W-:-:S04]  /*16290*/  FMNMX.FTZ R24, R63, R24, !PT ;  /* 0x000000183f187209 */ /* 0x000fc80007810000 */
[----:B------:R-:W-:Y:S02]  /*162a0*/  FMNMX.FTZ R24, R69, R24, !PT ;  /* 0x0000001845187209 */ /* 0x000fe40007810000 */
[----:B------:R-:W-:Y:S01]  /*162b0*/  P2R R28, PR, RZ, 0x2 ;  /* 0x00000002ff1c7803 */ /* 0x000fe20000000000 */
[----:B------:R-:W-:-:S01]  /*162c0*/  FFMA.FTZ R81, R2, R0, -8 ;  /* 0xc100000002517423 */ /* 0x000fc20000010000 */
[----:B------:R-:W-:Y:S02]  /*162d0*/  ISETP.GT.AND P1, PT, R6, 0x59, PT ;  /* 0x000000590600780c */ /* 0x000fe40003f24270 */
[----:B------:R-:W-:Y:S02]  /*162e0*/  FMNMX.FTZ R24, R67, R24, !PT ;  /* 0x0000001843187209 */ /* 0x000fe40007810000 */
[----:B------:R-:W-:Y:S02]  /*162f0*/  P2R R26, PR, RZ, 0x4 ;  /* 0x00000004ff1a7803 */ /* 0x000fe40000000000 */
[----:B------:R-:W-:-:S02]  /*16300*/  FSETP.NEU.FTZ.AND P2, PT, R0, -INF , PT ;  /* 0xff8000000000780b */ /* 0x000fc40003f5d000 */
[----:B------:R-:W-:Y:S02]  /*16310*/  FSEL R71, R71, -INF , P1 ;  /* 0xff80000047477808 */ /* 0x000fe40000800000 */
[----:B------:R-:W-:Y:S02]  /*16320*/  FMNMX.FTZ R24, R73, R24, !PT ;  /* 0x0000001849187209 */ /* 0x000fe40007810000 */
[----:B------:R-:W-:Y:S02]  /*16330*/  FSEL R81, R81, RZ, P2 ;  /* 0x000000ff51517208 */ /* 0x000fe40001000000 */
[----:B------:R-:W-:Y:S02]  /*16340*/  ISETP.NE.AND P2, PT, R26, RZ, PT ;  /* 0x000000ff1a00720c */ /* 0x000fe40003f45270 */
[----:B------:R-:W-:Y:S02]  /*16350*/  FMNMX.FTZ R26, R71, R24, !PT ;  /* 0x00000018471a7209 */ /* 0x000fe40007810000 */
[----:B------:R-:W-:-:S02]  /*16360*/  ISETP.NE.AND P1, PT, R28, RZ, PT ;  /* 0x000000ff1c00720c */ /* 0x000fc40003f25270 */
[----:B------:R-:W-:Y:S02]  /*16370*/  FMNMX.FTZ R26, R131, R26, !PT ;  /* 0x0000001a831a7209 */ /* 0x000fe40007810000 */
[----:B------:R-:W-:Y:S02]  /*16380*/  FSEL R133, R78, -INF , P1 ;  /* 0xff8000004e857808 */ /* 0x000fe40000800000 */
[----:B------:R-:W-:Y:S01]  /*16390*/  FMNMX.FTZ R26, R75, R26, !PT ;  /* 0x0000001a4b1a7209 */ /* 0x000fe20007810000 */
[----:B------:R-:W-:-:S01]  /*163a0*/  FFMA.FTZ R6, R2, R9, -R81 ;  /* 0x0000000902067223 */ /* 0x000fc20000010851 */
[----:B------:R-:W-:Y:S02]  /*163b0*/  FSEL R79, R79, -INF , P2 ;  /* 0xff8000004f4f7808 */ /* 0x000fe40001000000 */
[----:B------:R-:W-:Y:S01]  /*163c0*/  FMNMX.FTZ R26, R133, R26, !PT ;  /* 0x0000001a851a7209 */ /* 0x000fe20007810000 */
[C-C-:B------:R-:W-:Y:S01]  /*163d0*/  FFMA.FTZ R9, R2.reuse, R29, -R81.reuse ;  /* 0x0000001d02097223 */ /* 0x140fe20000010851 */
[----:B------:R-:W-:-:S01]  /*163e0*/  FFMA.FTZ R29, R2, R91, -R81 ;  /* 0x0000005b021d7223 */ /* 0x000fc20000010851 */
[----:B------:R-:W-:-:S02]  /*163f0*/  FSEL R91, R82, -INF , P3 ;  /* 0xff800000525b7808 */ /* 0x000fc40001800000 */
[----:B------:R-:W-:Y:S02]  /*16400*/  FMNMX.FTZ R26, R79, R26, !PT ;  /* 0x0000001a4f1a7209 */ /* 0x000fe40007810000 */
[----:B------:R-:W-:Y:S02]  /*16410*/  FSEL R83, R83, -INF , P4 ;  /* 0xff80000053537808 */ /* 0x000fe40002000000 */
[----:B------:R-:W-:Y:S01]  /*16420*/  FMNMX.FTZ R26, R91, R26, !PT ;  /* 0x0000001a5b1a7209 */ /* 0x000fe20007810000 */
[--C-:B------:R-:W-:Y:S01]  /*16430*/  FFMA.FTZ R224, R2, R93, -R81.reuse ;  /* 0x0000005d02e07223 */ /* 0x100fe20000010851 */
[----:B------:R-:W-:Y:S01]  /*16440*/  FSEL R93, R86, -INF , P5 ;  /* 0xff800000565d7808 */ /* 0x000fe20002800000 */
[C-C-:B------:R-:W-:Y:S01]  /*16450*/  FFMA.FTZ R230, R2.reuse, R13, -R81.reuse ;  /* 0x0000000d02e67223 */ /* 0x140fe20000010851 */
[----:B------:R-:W-:Y:S01]  /*16460*/  FMNMX.FTZ R26, R83, R26, !PT ;  /* 0x0000001a531a7209 */ /* 0x000fe20007810000 */
[C-C-:B------:R-:W-:Y:S01]  /*16470*/  FFMA.FTZ R13, R2.reuse, R33, -R81.reuse ;  /* 0x00000021020d7223 */ /* 0x140fe20000010851 */
[----:B------:R-:W-:-:S01]  /*16480*/  FFMA.FTZ R33, R2, R103, -R81 ;  /* 0x0000006702217223 */ /* 0x000fc20000010851 */
[----:B------:R-:W-:-:S02]  /*16490*/  FSEL R103, R87, -INF , P6 ;  /* 0xff80000057677808 */ /* 0x000fc40003000000 */
[----:B------:R-:W-:Y:S01]  /*164a0*/  FMNMX.FTZ R26, R93, R26, !PT ;  /* 0x0000001a5d1a7209 */ /* 0x000fe20007810000 */
[----:B------:R-:W-:-:S03]  /*164b0*/  FFMA.FTZ R105, R2, R105, -R81 ;  /* 0x0000006902697223 */ /* 0x000fc60000010851 */
[----:B------:R-:W-:Y:S01]  /*164c0*/  FMNMX.FTZ R26, R103, R26, !PT ;  /* 0x0000001a671a7209 */ /* 0x000fe20007810000 */
[----:B------:R0:W-:Y:S02]  /*164d0*/  MUFU.EX2 R24, R105 ;  /* 0x0000006900187308 */ /* 0x0001e40000000800 */
[----:B0-----:R-:W-:-:S02]  /*164e0*/  FFMA.FTZ R105, R2, R61, -R81 ;  /* 0x0000003d02697223 */ /* 0x001fc40000010851 */
[----:B------:R-:W0:Y:S02]  /*164f0*/  SHFL.BFLY PT, R61, R26, 0x2, 0x1f ;  /* 0x0c401f001a3d7f89 */ /* 0x000e2400000e0000 */
[----:B0-----:R-:W-:-:S05]  /*16500*/  FMNMX.FTZ R61, R26, R61, !PT ;  /* 0x0000003d1a3d7209 */ /* 0x001fca0007810000 */
[----:B------:R-:W0:Y:S01]  /*16510*/  SHFL.BFLY PT, R26, R61, 0x1, 0x1f ;  /* 0x0c201f003d1a7f89 */ /* 0x000e2200000e0000 */
[----:B------:R-:W-:-:S01]  /*16520*/  FFMA.FTZ R36, R2, R8, -R81 ;  /* 0x0000000802247223 */ /* 0x000fc20000010851 */
[----:B0-----:R-:W-:-:S04]  /*16530*/  FMNMX.FTZ R8, R61, R26, !PT ;  /* 0x0000001a3d087209 */ /* 0x001fc80007810000 */
[----:B------:R-:W-:Y:S01]  /*16540*/  FSETP.NEU.FTZ.AND P1, PT, R8, -INF , PT ;  /* 0xff8000000800780b */ /* 0x000fe20003f3d000 */
[----:B------:R-:W-:-:S05]  /*16550*/  FFMA.FTZ R42, R2, R8, -8 ;  /* 0xc1000000022a7423 */ /* 0x000fca0000010008 */
[----:B------:R-:W-:-:S05]  /*16560*/  FSEL R42, R42, RZ, P1 ;  /* 0x000000ff2a2a7208 */ /* 0x000fca0000800000 */
[C---:B------:R-:W-:Y:S02]  /*16570*/  FFMA.FTZ R40, R2.reuse, R43, -R42 ;  /* 0x0000002b02287223 */ /* 0x040fe4000001082a */
[----:B------:R-:W2:Y:S01]  /*16580*/  LDL R43, [R1+0x14] ;  /* 0x00001400012b7983 */ /* 0x000ea20000100800 */
[----:B------:R-:W-:-:S01]  /*16590*/  FFMA.FTZ R228, R2, R7, -R81 ;  /* 0x0000000702e47223 */ /* 0x000fc20000010851 */
[C---:B------:R-:W-:Y:S01]  /*165a0*/  FFMA.FTZ R7, R2.reuse, R25, -R81 ;  /* 0x0000001902077223 */ /* 0x040fe20000010851 */
[----:B------:R-:W-:-:S01]  /*165b0*/  FFMA.FTZ R229, R2, R11, -R42 ;  /* 0x0000000b02e57223 */ /* 0x000fc2000001082a */
[C-C-:B------:R-:W-:Y:S01]  /*165c0*/  FFMA.FTZ R27, R2.reuse, R27, -R42.reuse ;  /* 0x0000001b021b7223 */ /* 0x140fe2000001082a */
[----:B------:R-:W-:-:S01]  /*165d0*/  FFMA.FTZ R11, R2, R15, -R42 ;  /* 0x0000000f020b7223 */ /* 0x000fc2000001082a */
[----:B------:R-:W-:Y:S01]  /*165e0*/  MUFU.EX2 R26, R36 ;  /* 0x00000024001a7308 */ /* 0x000fe20000000800 */
[----:B------:R-:W-:-:S07]  /*165f0*/  FFMA.FTZ R44, R2, R31, -R42 ;  /* 0x0000001f022c7223 */ /* 0x000fce000001082a */
[----:B------:R-:W-:Y:S01]  /*16600*/  MUFU.EX2 R228, R228 ;  /* 0x000000e400e47308 */ /* 0x000fe20000000800 */
[----:B------:R-:W-:-:S07]  /*16610*/  FFMA.FTZ R231, R2, R37, -R42 ;  /* 0x0000002502e77223 */ /* 0x000fce000001082a */
[----:B------:R-:W0:Y:S08]  /*16620*/  MUFU.EX2 R7, R7 ;  /* 0x0000000700077308 */ /* 0x000e300000000800 */
[----:B------:R-:W-:Y:S08]  /*16630*/  MUFU.EX2 R229, R229 ;  /* 0x000000e500e57308 */ /* 0x000ff00000000800 */
[----:B------:R-:W1:Y:S01]  /*16640*/  MUFU.EX2 R36, R27 ;  /* 0x0000001b00247308 */ /* 0x000e620000000800 */
[----:B------:R-:W-:-:S07]  /*16650*/  FFMA.FTZ R38, R2, R35, -R42 ;  /* 0x0000002302267223 */ /* 0x000fce000001082a */
[----:B------:R-:W3:Y:S08]  /*16660*/  MUFU.EX2 R6, R6 ;  /* 0x0000000600067308 */ /* 0x000ef00000000800 */
[----:B------:R-:W4:Y:S01]  /*16670*/  MUFU.EX2 R11, R11 ;  /* 0x0000000b000b7308 */ /* 0x000f220000000800 */
[----:B------:R-:W-:-:S07]  /*16680*/  FFMA.FTZ R15, R2, R41, -R42 ;  /* 0x00000029020f7223 */ /* 0x000fce000001082a */
[----:B------:R-:W4:Y:S01]  /*16690*/  MUFU.EX2 R9, R9 ;  /* 0x0000000900097308 */ /* 0x000f220000000800 */
[----:B------:R-:W-:-:S07]  /*166a0*/  FFMA.FTZ R89, R2, R89, -R81 ;  /* 0x0000005902597223 */ /* 0x000fce0000010851 */
[----:B------:R-:W4:Y:S01]  /*166b0*/  MUFU.EX2 R44, R44 ;  /* 0x0000002c002c7308 */ /* 0x000f220000000800 */
[----:B0-----:R-:W-:-:S01]  /*166c0*/  FADD.FTZ R37, R228, R7 ;  /* 0x00000007e4257221 */ /* 0x001fc20000010000 */
[----:B-1----:R-:W-:-:S06]  /*166d0*/  FADD.FTZ R56, R229, R36 ;  /* 0x00000024e5387221 */ /* 0x002fcc0000010000 */
[----:B------:R-:W0:Y:S01]  /*166e0*/  MUFU.EX2 R230, R230 ;  /* 0x000000e600e67308 */ /* 0x000e220000000800 */
[----:B------:R-:W-:-:S07]  /*166f0*/  FFMA.FTZ R48, R2, R39, -R42 ;  /* 0x0000002702307223 */ /* 0x000fce000001082a */
[----:B------:R-:W1:Y:S01]  /*16700*/  MUFU.EX2 R231, R231 ;  /* 0x000000e700e77308 */ /* 0x000e620000000800 */
[----:B------:R-:W1:Y:S01]  /*16710*/  S2R R88, SR_TID.X ;  /* 0x0000000000587919 */ /* 0x000e620000002100 */
[----:B---3--:R-:W-:-:S06]  /*16720*/  FADD.FTZ R60, R6, R37 ;  /* 0x00000025063c7221 */ /* 0x008fcc0000010000 */
[----:B------:R-:W3:Y:S01]  /*16730*/  MUFU.EX2 R13, R13 ;  /* 0x0000000d000d7308 */ /* 0x000ee20000000800 */
[----:B----4-:R-:W-:-:S01]  /*16740*/  FADD.FTZ R37, R11, R56 ;  /* 0x000000380b257221 */ /* 0x010fc20000010000 */
[----:B------:R-:W-:-:S06]  /*16750*/  FFMA.FTZ R225, R2, R45, -R42 ;  /* 0x0000002d02e17223 */ /* 0x000fcc000001082a */
[----:B------:R-:W4:Y:S01]  /*16760*/  MUFU.EX2 R38, R38 ;  /* 0x0000002600267308 */ /* 0x000f220000000800 */
[----:B------:R-:W-:-:S01]  /*16770*/  FADD.FTZ R39, R9, R60 ;  /* 0x0000003c09277221 */ /* 0x000fc20000010000 */
[----:B------:R-:W-:-:S06]  /*16780*/  FFMA.FTZ R25, R2, R95, -R81 ;  /* 0x0000005f02197223 */ /* 0x000fcc0000010851 */
[----:B------:R4:W4:Y:S01]  /*16790*/  MUFU.EX2 R10, R89 ;  /* 0x00000059000a7308 */ /* 0x0009220000000800 */
[----:B------:R-:W-:-:S07]  /*167a0*/  FADD.FTZ R60, R44, R37 ;  /* 0x000000252c3c7221 */ /* 0x000fce0000010000 */
[----:B------:R-:W4:Y:S01]  /*167b0*/  MUFU.EX2 R15, R15 ;  /* 0x0000000f000f7308 */ /* 0x000f220000000800 */
[----:B0-----:R-:W-:-:S01]  /*167c0*/  FADD.FTZ R62, R230, R39 ;  /* 0x00000027e63e7221 */ /* 0x001fc20000010000 */
[----:B-1----:R-:W-:-:S06]  /*167d0*/  FADD.FTZ R37, R231, R60 ;  /* 0x0000003ce7257221 */ /* 0x002fcc0000010000 */
[----:B------:R-:W0:Y:S01]  /*167e0*/  MUFU.EX2 R29, R29 ;  /* 0x0000001d001d7308 */ /* 0x000e220000000800 */
[----:B------:R-:W-:-:S07]  /*167f0*/  FFMA.FTZ R27, R2, R49, -R42 ;  /* 0x00000031021b7223 */ /* 0x000fce000001082a */
[----:B------:R-:W1:Y:S01]  /*16800*/  MUFU.EX2 R48, R48 ;  /* 0x0000003000307308 */ /* 0x000e620000000800 */
[----:B------:R-:W-:-:S01]  /*16810*/  FFMA.FTZ R97, R2, R97, -R81 ;  /* 0x0000006102617223 */ /* 0x000fc20000010851 */
[----:B---3--:R-:W-:-:S06]  /*16820*/  FADD.FTZ R39, R13, R62 ;  /* 0x0000003e0d277221 */ /* 0x008fcc0000010000 */
[----:B------:R-:W3:Y:S01]  /*16830*/  MUFU.EX2 R224, R224 ;  /* 0x000000e000e07308 */ /* 0x000ee20000000800 */
[----:B----4-:R-:W-:-:S01]  /*16840*/  FFMA.FTZ R89, R2, R99, -R81 ;  /* 0x0000006302597223 */ /* 0x010fc20000010851 */
[----:B------:R-:W-:-:S06]  /*16850*/  FADD.FTZ R62, R38, R37 ;  /* 0x00000025263e7221 */ /* 0x000fcc0000010000 */
[----:B------:R-:W4:Y:S01]  /*16860*/  MUFU.EX2 R225, R225 ;  /* 0x000000e100e17308 */ /* 0x000f220000000800 */
[----:B------:R-:W-:-:S01]  /*16870*/  FFMA.FTZ R52, R2, R47, -R42 ;  /* 0x0000002f02347223 */ /* 0x000fc2000001082a */
[----:B------:R-:W-:-:S06]  /*16880*/  FADD.FTZ R64, R10, R39 ;  /* 0x000000270a407221 */ /* 0x000fcc0000010000 */
[----:B------:R-:W4:Y:S01]  /*16890*/  MUFU.EX2 R25, R25 ;  /* 0x0000001900197308 */ /* 0x000f220000000800 */
[----:B------:R-:W-:-:S01]  /*168a0*/  FFMA.FTZ R226, R2, R101, -R81 ;  /* 0x0000006502e27223 */ /* 0x000fc20000010851 */
[----:B------:R-:W-:-:S06]  /*168b0*/  FADD.FTZ R37, R15, R62 ;  /* 0x0000003e0f257221 */ /* 0x000fcc0000010000 */
[----:B------:R-:W4:Y:S01]  /*168c0*/  MUFU.EX2 R40, R40 ;  /* 0x0000002800287308 */ /* 0x000f220000000800 */
[----:B------:R-:W-:-:S01]  /*168d0*/  FFMA.FTZ R227, R2, R107, -R42 ;  /* 0x0000006b02e37223 */ /* 0x000fc2000001082a */
[----:B0-----:R-:W-:-:S06]  /*168e0*/  FADD.FTZ R39, R29, R64 ;  /* 0x000000401d277221 */ /* 0x001fcc0000010000 */
[----:B------:R-:W0:Y:S01]  /*168f0*/  MUFU.EX2 R14, R97 ;  /* 0x00000061000e7308 */ /* 0x000e220000000800 */
[----:B-1----:R-:W-:-:S01]  /*16900*/  FADD.FTZ R62, R48, R37 ;  /* 0x00000025303e7221 */ /* 0x002fc20000010000 */
[----:B------:R-:W-:-:S06]  /*16910*/  FFMA.FTZ R46, R2, R51, -R42 ;  /* 0x00000033022e7223 */ /* 0x000fcc000001082a */
[----:B------:R-:W1:Y:S01]  /*16920*/  MUFU.EX2 R27, R27 ;  /* 0x0000001b001b7308 */ /* 0x000e620000000800 */
[----:B---3--:R-:W-:-:S01]  /*16930*/  FADD.FTZ R64, R224, R39 ;  /* 0x00000027e0407221 */ /* 0x008fc20000010000 */
[----:B----4-:R-:W-:-:S06]  /*16940*/  FADD.FTZ R37, R225, R62 ;  /* 0x0000003ee1257221 */ /* 0x010fcc0000010000 */
[----:B------:R-:W3:Y:S01]  /*16950*/  MUFU.EX2 R89, R89 ;  /* 0x0000005900597308 */ /* 0x000ee20000000800 */
[----:B------:R-:W-:-:S07]  /*16960*/  FFMA.FTZ R31, R2, R111, -R42 ;  /* 0x0000006f021f7223 */ /* 0x000fce000001082a */
[----:B------:R-:W4:Y:S01]  /*16970*/  MUFU.EX2 R52, R52 ;  /* 0x0000003400347308 */ /* 0x000f220000000800 */
[----:B------:R-:W-:-:S01]  /*16980*/  FFMA.FTZ R53, R2, R53, -R81 ;  /* 0x0000003502357223 */ /* 0x000fc20000010851 */
[----:B------:R-:W-:-:S06]  /*16990*/  FADD.FTZ R39, R25, R64 ;  /* 0x0000004019277221 */ /* 0x000fcc0000010000 */
[----:B------:R-:W4:Y:S01]  /*169a0*/  MUFU.EX2 R226, R226 ;  /* 0x000000e200e27308 */ /* 0x000f220000000800 */
[----:B------:R-:W-:-:S01]  /*169b0*/  FADD.FTZ R62, R40, R37 ;  /* 0x00000025283e7221 */ /* 0x000fc20000010000 */
[----:B------:R-:W-:-:S06]  /*169c0*/  FFMA.FTZ R54, R2, R55, -R42 ;  /* 0x0000003702367223 */ /* 0x000fcc000001082a */
[----:B------:R-:W4:Y:S01]  /*169d0*/  MUFU.EX2 R227, R227 ;  /* 0x000000e300e37308 */ /* 0x000f220000000800 */
[----:B------:R-:W-:Y:S01]  /*169e0*/  LOP3.LUT R88, R88, 0x7f, RZ, 0xc0, !PT ;  /* 0x0000007f58587812 */ /* 0x000fe200078ec0ff */
[----:B0-----:R-:W-:-:S06]  /*169f0*/  FADD.FTZ R64, R14, R39 ;  /* 0x000000270e407221 */ /* 0x001fcc0000010000 */
[----:B------:R-:W0:Y:S01]  /*16a00*/  MUFU.EX2 R33, R33 ;  /* 0x0000002100217308 */ /* 0x000e220000000800 */
[----:B-1----:R-:W-:-:S01]  /*16a10*/  FADD.FTZ R37, R27, R62 ;  /* 0x0000003e1b257221 */ /* 0x002fc20000010000 */
[----:B------:R-:W-:-:S06]  /*16a20*/  FFMA.FTZ R217, R2, R115, -R42 ;  /* 0x0000007302d97223 */ /* 0x000fcc000001082a */
[----:B------:R-:W1:Y:S01]  /*16a30*/  MUFU.EX2 R46, R46 ;  /* 0x0000002e002e7308 */ /* 0x000e620000000800 */
[----:B------:R-:W-:Y:S01]  /*16a40*/  ISETP.NE.AND P1, PT, R88, RZ, PT ;  /* 0x000000ff5800720c */ /* 0x000fe20003f25270 */
[----:B---3--:R-:W-:Y:S01]  /*16a50*/  FADD.FTZ R39, R89, R64 ;  /* 0x0000004059277221 */ /* 0x008fe20000010000 */
[----:B------:R-:W-:-:S05]  /*16a60*/  FFMA.FTZ R216, R2, R109, -R81 ;  /* 0x0000006d02d87223 */ /* 0x000fca0000010851 */
[----:B------:R-:W3:Y:S01]  /*16a70*/  MUFU.EX2 R31, R31 ;  /* 0x0000001f001f7308 */ /* 0x000ee20000000800 */
[----:B----4-:R-:W-:-:S01]  /*16a80*/  FADD.FTZ R62, R52, R37 ;  /* 0x00000025343e7221 */ /* 0x010fc20000010000 */
[----:B------:R-:W-:-:S06]  /*16a90*/  FFMA.FTZ R50, R2, R59, -R42 ;  /* 0x0000003b02327223 */ /* 0x000fcc000001082a */
[----:B------:R-:W4:Y:S01]  /*16aa0*/  MUFU.EX2 R53, R53 ;  /* 0x0000003500357308 */ /* 0x000f220000000800 */
[----:B------:R-:W-:Y:S01]  /*16ab0*/  F2FP.SATFINITE.E4M3.F32.PACK_AB_MERGE_C R41, R9, R6, RZ ;  /* 0x000000060929723e */ /* 0x000fe200048070ff */
[----:B------:R-:W-:Y:S01]  /*16ac0*/  FADD.FTZ R64, R226, R39 ;  /* 0x00000027e2407221 */ /* 0x000fe20000010000 */
[----:B------:R-:W-:-:S05]  /*16ad0*/  FFMA.FTZ R57, R2, R57, -R81 ;  /* 0x0000003902397223 */ /* 0x000fca0000010851 */
[----:B------:R-:W4:Y:S01]  /*16ae0*/  MUFU.EX2 R54, R54 ;  /* 0x0000003600367308 */ /* 0x000f220000000800 */
[----:B------:R-:W-:-:S01]  /*16af0*/  FADD.FTZ R9, R227, R62 ;  /* 0x0000003ee3097221 */ /* 0x000fc20000010000 */
[----:B------:R-:W-:Y:S01]  /*16b00*/  FFMA.FTZ R35, R2, R65, -R42 ;  /* 0x0000004102237223 */ /* 0x000fe2000001082a */
[----:B------:R-:W-:Y:S01]  /*16b10*/  F2FP.SATFINITE.E4M3.F32.PACK_AB_MERGE_C R37, R29, R10, RZ ;  /* 0x0000000a1d25723e */ /* 0x000fe200048070ff */
[----:B0-----:R-:W-:-:S04]  /*16b20*/  FADD.FTZ R29, R33, R64 ;  /* 0x00000040211d7221 */ /* 0x001fc80000010000 */
[----:B------:R-:W0:Y:S01]  /*16b30*/  MUFU.EX2 R217, R217 ;  /* 0x000000d900d97308 */ /* 0x000e220000000800 */
[----:B------:R-:W-:-:S01]  /*16b40*/  FFMA.FTZ R30, R2, R113, -R81 ;  /* 0x00000071021e7223 */ /* 0x000fc20000010851 */
[----:B------:R-:W-:Y:S01]  /*16b50*/  FFMA.FTZ R58, R2, R63, -R42 ;  /* 0x0000003f023a7223 */ /* 0x000fe2000001082a */
[----:B-1----:R-:W-:-:S01]  /*16b60*/  FADD.FTZ R10, R46, R9 ;  /* 0x000000092e0a7221 */ /* 0x002fc20000010000 */
[----:B------:R-:W-:-:S04]  /*16b70*/  F2FP.SATFINITE.E4M3.F32.PACK_AB_MERGE_C R89, R89, R14, RZ ;  /* 0x0000000e5959723e */ /* 0x000fc800048070ff */
[----:B------:R-:W1:Y:S01]  /*16b80*/  MUFU.EX2 R216, R216 ;  /* 0x000000d800d87308 */ /* 0x000e620000000800 */
[----:B------:R-:W-:Y:S01]  /*16b90*/  @!P1 VIADD R3, R3, 0x38840 ;  /* 0x0003884003039836 */ /* 0x000fe20000000000 */
[----:B------:R-:W-:Y:S01]  /*16ba0*/  F2FP.SATFINITE.E4M3.F32.PACK_AB_MERGE_C R44, R44, R11, RZ ;  /* 0x0000000b2c2c723e */ /* 0x000fe200048070ff */
[----:B------:R-:W-:-:S05]  /*16bb0*/  FADD.FTZ R14, R24, R29 ;  /* 0x0000001d180e7221 */ /* 0x000fca0000010000 */
[----:B------:R-:W2:Y:S01]  /*16bc0*/  MUFU.EX2 R50, R50 ;  /* 0x0000003200327308 */ /* 0x000ea20000000800 */
[----:B---3--:R-:W-:-:S01]  /*16bd0*/  FADD.FTZ R11, R31, R10 ;  /* 0x0000000a1f0b7221 */ /* 0x008fc20000010000 */
[----:B------:R-:W-:Y:S01]  /*16be0*/  FFMA.FTZ R219, R2, R69, -R42 ;  /* 0x0000004502db7223 */ /* 0x000fe2000001082a */
[----:B----4-:R-:W-:-:S05]  /*16bf0*/  F2FP.SATFINITE.E4M3.F32.PACK_AB_MERGE_C R29, R53, R24, RZ ;  /* 0x00000018351d723e */ /* 0x010fca00048070ff */
[----:B------:R-:W3:Y:S01]  /*16c00*/  MUFU.EX2 R57, R57 ;  /* 0x0000003900397308 */ /* 0x000ee20000000800 */
[----:B------:R-:W-:-:S01]  /*16c10*/  FADD.FTZ R53, R53, R14 ;  /* 0x0000000e35357221 */ /* 0x000fc20000010000 */
[----:B------:R-:W-:Y:S01]  /*16c20*/  FFMA.FTZ R218, R2, R117, -R81 ;  /* 0x0000007502da7223 */ /* 0x000fe20000010851 */
[----:B------:R-:W-:-:S05]  /*16c30*/  @!P1 PRMT R3, RZ, 0x654, R3 ;  /* 0x00000654ff039816 */ /* 0x000fca0000000003 */
[----:B------:R-:W4:Y:S01]  /*16c40*/  MUFU.EX2 R35, R35 ;  /* 0x0000002300237308 */ /* 0x000f220000000800 */
[----:B------:R-:W-:-:S01]  /*16c50*/  FADD.FTZ R14, R54, R11 ;  /* 0x0000000b360e7221 */ /* 0x000fc20000010000 */
[C---:B------:R-:W-:Y:S01]  /*16c60*/  FFMA.FTZ R56, R2.reuse, R67, -R42 ;  /* 0x0000004302387223 */ /* 0x040fe2000001082a */
[----:B------:R-:W-:-:S01]  /*16c70*/  FFMA.FTZ R101, R2, R121, -R81 ;  /* 0x0000007902657223 */ /* 0x000fc20000010851 */
[C-C-:B------:R-:W-:Y:S01]  /*16c80*/  FFMA.FTZ R34, R2.reuse, R123, -R81.reuse ;  /* 0x0000007b02227223 */ /* 0x140fe20000010851 */
[----:B------:R-:W-:-:S01]  /*16c90*/  FFMA.FTZ R99, R2, R119, -R81 ;  /* 0x0000007702637223 */ /* 0x000fc20000010851 */
[----:B------:R1:W-:Y:S02]  /*16ca0*/  @!P1 SYNCS.ARRIVE.TRANS64.RED.A1T0 RZ, [R3+URZ], RZ ;  /* 0x000000ff03ff99a7 */ /* 0x0003e4000810043f */
[----:B------:R-:W4:Y:S01]  /*16cb0*/  MUFU.EX2 R30, R30 ;  /* 0x0000001e001e7308 */ /* 0x000f220000000800 */
[----:B0-----:R-:W-:-:S07]  /*16cc0*/  FADD.FTZ R11, R217, R14 ;  /* 0x0000000ed90b7221 */ /* 0x001fce0000010000 */
[----:B------:R-:W0:Y:S01]  /*16cd0*/  MUFU.EX2 R58, R58 ;  /* 0x0000003a003a7308 */ /* 0x000e220000000800 */
[----:B-1----:R-:W-:-:S01]  /*16ce0*/  FFMA.FTZ R3, R2, R73, -R42 ;  /* 0x0000004902037223 */ /* 0x002fc2000001082a */
[----:B------:R-:W-:-:S06]  /*16cf0*/  FADD.FTZ R24, R216, R53 ;  /* 0x00000035d8187221 */ /* 0x000fcc0000010000 */
[----:B------:R-:W1:Y:S01]  /*16d00*/  MUFU.EX2 R105, R105 ;  /* 0x0000006900697308 */ /* 0x000e620000000800 */
[----:B------:R-:W-:-:S01]  /*16d10*/  FFMA.FTZ R60, R2, R71, -R42 ;  /* 0x00000047023c7223 */ /* 0x000fc2000001082a */
[----:B--2---:R-:W-:-:S06]  /*16d20*/  FADD.FTZ R14, R50, R11 ;  /* 0x0000000b320e7221 */ /* 0x004fcc0000010000 */
[----:B------:R-:W2:Y:S01]  /*16d30*/  MUFU.EX2 R219, R219 ;  /* 0x000000db00db7308 */ /* 0x000ea20000000800 */
[----:B------:R-:W-:Y:S01]  /*16d40*/  F2FP.SATFINITE.E4M3.F32.PACK_AB_MERGE_C R48, R48, R15, RZ ;  /* 0x0000000f3030723e */ /* 0x000fe200048070ff */
[----:B---3--:R-:W-:Y:S01]  /*16d50*/  FADD.FTZ R15, R57, R24 ;  /* 0x00000018390f7221 */ /* 0x008fe20000010000 */
[----:B------:R-:W-:-:S05]  /*16d60*/  F2FP.SATFINITE.E4M3.F32.PACK_AB_MERGE_C R228, R7, R228, R41 ;  /* 0x000000e407e4723e */ /* 0x000fca0004807029 */
[----:B------:R-:W3:Y:S01]  /*16d70*/  MUFU.EX2 R218, R218 ;  /* 0x000000da00da7308 */ /* 0x000ee20000000800 */
[----:B----4-:R-:W-:-:S01]  /*16d80*/  FADD.FTZ R7, R35, R14 ;  /* 0x0000000e23077221 */ /* 0x010fc20000010000 */
[----:B------:R-:W-:-:S06]  /*16d90*/  FFMA.FTZ R221, R2, R131, -R42 ;  /* 0x0000008302dd7223 */ /* 0x000fcc000001082a */
[----:B------:R-:W4:Y:S01]  /*16da0*/  MUFU.EX2 R56, R56 ;  /* 0x0000003800387308 */ /* 0x000f220000000800 */
[----:B------:R-:W-:-:S01]  /*16db0*/  FFMA.FTZ R95, R2, R129, -R81 ;  /* 0x00000081025f7223 */ /* 0x000fc20000010851 */
[----:B------:R-:W-:-:S06]  /*16dc0*/  FFMA.FTZ R28, R2, R12, -R81 ;  /* 0x0000000c021c7223 */ /* 0x000fcc0000010851 */
[----:B------:R-:W-:Y:S01]  /*16dd0*/  MUFU.EX2 R101, R101 ;  /* 0x0000006500657308 */ /* 0x000fe20000000800 */
[----:B------:R-:W-:-:S01]  /*16de0*/  FADD.FTZ R24, R30, R15 ;  /* 0x0000000f1e187221 */ /* 0x000fc20000010000 */
[----:B0-----:R-:W-:-:S06]  /*16df0*/  F2FP.SATFINITE.E4M3.F32.PACK_AB_MERGE_C R35, R58, R35, RZ ;  /* 0x000000233a23723e */ /* 0x001fcc00048070ff */
[----:B------:R-:W0:Y:S01]  /*16e00*/  MUFU.EX2 R34, R34 ;  /* 0x0000002200227308 */ /* 0x000e220000000800 */
[----:B------:R-:W-:-:S01]  /*16e10*/  FFMA.FTZ R97, R2, R125, -R81 ;  /* 0x0000007d02617223 */ /* 0x000fc20000010851 */
[----:B------:R-:W-:-:S06]  /*16e20*/  FADD.FTZ R58, R58, R7 ;  /* 0x000000073a3a7221 */ /* 0x000fcc0000010000 */
[----:B------:R-:W0:Y:S01]  /*16e30*/  MUFU.EX2 R99, R99 ;  /* 0x0000006300637308 */ /* 0x000e220000000800 */
[----:B-1----:R-:W-:-:S07]  /*16e40*/  F2FP.SATFINITE.E4M3.F32.PACK_AB_MERGE_C R30, R105, R30, RZ ;  /* 0x0000001e691e723e */ /* 0x002fce00048070ff */
[----:B------:R-:W1:Y:S01]  /*16e50*/  MUFU.EX2 R3, R3 ;  /* 0x0000000300037308 */ /* 0x000e620000000800 */
[----:B------:R-:W-:-:S01]  /*16e60*/  FFMA.FTZ R32, R2, R127, -R81 ;  /* 0x0000007f02207223 */ /* 0x000fc20000010851 */
[----:B------:R-:W-:Y:S01]  /*16e70*/  FFMA.FTZ R75, R2, R75, -R42 ;  /* 0x0000004b024b7223 */ /* 0x000fe2000001082a */
[----:B------:R-:W-:-:S05]  /*16e80*/  FADD.FTZ R105, R105, R24 ;  /* 0x0000001869697221 */ /* 0x000fca0000010000 */
[----:B------:R-:W1:Y:S01]  /*16e90*/  MUFU.EX2 R60, R60 ;  /* 0x0000003c003c7308 */ /* 0x000e620000000800 */
[----:B--2---:R-:W-:-:S01]  /*16ea0*/  FADD.FTZ R7, R219, R58 ;  /* 0x0000003adb077221 */ /* 0x004fc20000010000 */
[----:B------:R-:W-:Y:S01]  /*16eb0*/  FFMA.FTZ R133, R2, R133, -R42 ;  /* 0x0000008502857223 */ /* 0x000fe2000001082a */
[----:B---3--:R-:W-:-:S05]  /*16ec0*/  FADD.FTZ R14, R218, R105 ;  /* 0x00000069da0e7221 */ /* 0x008fca0000010000 */
[----:B------:R-:W2:Y:S01]  /*16ed0*/  MUFU.EX2 R221, R221 ;  /* 0x000000dd00dd7308 */ /* 0x000ea20000000800 */
[----:B----4-:R-:W-:-:S01]  /*16ee0*/  FADD.FTZ R24, R56, R7 ;  /* 0x0000000738187221 */ /* 0x010fc20000010000 */
[----:B------:R-:W-:Y:S01]  /*16ef0*/  FFMA.FTZ R79, R2, R79, -R42 ;  /* 0x0000004f024f7223 */ /* 0x000fe2000001082a */
[----:B0-----:R-:W-:-:S05]  /*16f00*/  F2FP.SATFINITE.E4M3.F32.PACK_AB_MERGE_C R11, R34, R101, RZ ;  /* 0x00000065220b723e */ /* 0x001fca00048070ff */
[----:B------:R-:W-:Y:S01]  /*16f10*/  MUFU.EX2 R95, R95 ;  /* 0x0000005f005f7308 */ /* 0x000fe20000000800 */
[----:B------:R-:W-:-:S07]  /*16f20*/  FADD.FTZ R14, R99, R14 ;  /* 0x0000000e630e7221 */ /* 0x000fce0000010000 */
[----:B------:R-:W0:Y:S01]  /*16f30*/  MUFU.EX2 R28, R28 ;  /* 0x0000001c001c7308 */ /* 0x000e220000000800 */
[----:B-1----:R-:W-:-:S07]  /*16f40*/  FADD.FTZ R7, R3, R24 ;  /* 0x0000001803077221 */ /* 0x002fce0000010000 */
[----:B------:R-:W1:Y:S01]  /*16f50*/  MUFU.EX2 R97, R97 ;  /* 0x0000006100617308 */ /* 0x000e620000000800 */
[----:B------:R-:W-:-:S07]  /*16f60*/  FFMA.FTZ R91, R2, R91, -R42 ;  /* 0x0000005b025b7223 */ /* 0x000fce000001082a */
[----:B------:R-:W3:Y:S01]  /*16f70*/  MUFU.EX2 R6, R75 ;  /* 0x0000004b00067308 */ /* 0x000ee20000000800 */
[----:B------:R-:W-:Y:S01]  /*16f80*/  F2FP.SATFINITE.E4M3.F32.PACK_AB_MERGE_C R218, R99, R218, R11 ;  /* 0x000000da63da723e */ /* 0x000fe2000480700b */
[----:B------:R-:W-:-:S06]  /*16f90*/  FADD.FTZ R101, R101, R14 ;  /* 0x0000000e65657221 */ /* 0x000fcc0000010000 */
[----:B------:R-:W4:Y:S01]  /*16fa0*/  MUFU.EX2 R32, R32 ;  /* 0x0000002000207308 */ /* 0x000f220000000800 */
[C---:B------:R-:W-:Y:S01]  /*16fb0*/  F2FP.SATFINITE.E4M3.F32.PACK_AB_MERGE_C R11, R60.reuse, R3, RZ ;  /* 0x000000033c0b723e */ /* 0x040fe200048070ff */
[----:B------:R-:W-:-:S06]  /*16fc0*/  FADD.FTZ R60, R60, R7 ;  /* 0x000000073c3c7221 */ /* 0x000fcc0000010000 */
[----:B------:R-:W4:Y:S01]  /*16fd0*/  MUFU.EX2 R9, R133 ;  /* 0x0000008500097308 */ /* 0x000f220000000800 */
[----:B------:R-:W-:-:S01]  /*16fe0*/  FFMA.FTZ R83, R2, R83, -R42 ;  /* 0x0000005302537223 */ /* 0x000fc2000001082a */
[----:B------:R-:W-:-:S06]  /*16ff0*/  FADD.FTZ R34, R34, R101 ;  /* 0x0000006522227221 */ /* 0x000fcc0000010000 */
[----:B------:R-:W4:Y:S01]  /*17000*/  MUFU.EX2 R10, R79 ;  /* 0x0000004f000a7308 */ /* 0x000f220000000800 */
[----:B--2---:R-:W-:-:S01]  /*17010*/  FADD.FTZ R7, R221, R60 ;  /* 0x0000003cdd077221 */ /* 0x004fc20000010000 */
[----:B0-----:R-:W-:Y:S01]  /*17020*/  F2FP.SATFINITE.E4M3.F32.PACK_AB_MERGE_C R220, R28, R95, RZ ;  /* 0x0000005f1cdc723e */ /* 0x001fe200048070ff */
[----:B-1----:R-:W-:-:S05]  /*17030*/  FADD.FTZ R3, R97, R34 ;  /* 0x0000002261037221 */ /* 0x002fca0000010000 */
[----:B------:R-:W0:Y:S01]  /*17040*/  MUFU.EX2 R91, R91 ;  /* 0x0000005b005b7308 */ /* 0x000e220000000800 */
[----:B---3--:R-:W-:-:S01]  /*17050*/  FADD.FTZ R24, R6, R7 ;  /* 0x0000000706187221 */ /* 0x008fc20000010000 */
[C-C-:B------:R-:W-:Y:S01]  /*17060*/  FFMA.FTZ R61, R2.reuse, R77, -R81.reuse ;  /* 0x0000004d023d7223 */ /* 0x140fe20000010851 */
[----:B------:R-:W-:-:S01]  /*17070*/  FFMA.FTZ R12, R2, R85, -R81 ;  /* 0x00000055020c7223 */ /* 0x000fc20000010851 */
[----:B------:R-:W-:Y:S01]  /*17080*/  FFMA.FTZ R87, R2, R80, -R81 ;  /* 0x0000005002577223 */ /* 0x000fe20000010851 */
[----:B----4-:R-:W-:-:S03]  /*17090*/  F2FP.SATFINITE.E4M3.F32.PACK_AB_MERGE_C R220, R32, R97, R220 ;  /* 0x0000006120dc723e */ /* 0x010fc600048070dc */
[----:B------:R-:W1:Y:S01]  /*170a0*/  MUFU.EX2 R14, R83 ;  /* 0x00000053000e7308 */ /* 0x000e620000000800 */
[----:B------:R-:W-:-:S01]  /*170b0*/  FADD.FTZ R32, R32, R3 ;  /* 0x0000000320207221 */ /* 0x000fc20000010000 */
[----:B------:R-:W-:Y:S01]  /*170c0*/  FADD.FTZ R3, R9, R24 ;  /* 0x0000001809037221 */ /* 0x000fe20000010000 */
[----:B------:R-:W-:-:S01]  /*170d0*/  FFMA.FTZ R93, R2, R93, -R42 ;  /* 0x0000005d025d7223 */ /* 0x000fc2000001082a */
[----:B------:R-:W-:Y:S01]  /*170e0*/  F2FP.SATFINITE.E4M3.F32.PACK_AB_MERGE_C R9, R10, R9, RZ ;  /* 0x000000090a09723e */ /* 0x000fe200048070ff */
[----:B------:R-:W-:-:S01]  /*170f0*/  FFMA.FTZ R42, R2, R103, -R42 ;  /* 0x00000067022a7223 */ /* 0x000fc2000001082a */
[----:B------:R-:W-:Y:S02]  /*17100*/  FADD.FTZ R10, R10, R3 ;  /* 0x000000030a0a7221 */ /* 0x000fe40000010000 */
[----:B------:R-:W-:Y:S02]  /*17110*/  MUFU.EX2 R61, R61 ;  /* 0x0000003d003d7308 */ /* 0x000fe40000000800 */
[----:B0-----:R-:W-:-:S06]  /*17120*/  FADD.FTZ R7, R91, R10 ;  /* 0x0000000a5b077221 */ /* 0x001fcc0000010000 */
[----:B------:R-:W-:Y:S08]  /*17130*/  MUFU.EX2 R12, R12 ;  /* 0x0000000c000c7308 */ /* 0x000ff00000000800 */
[----:B------:R-:W0:Y:S01]  /*17140*/  MUFU.EX2 R87, R87 ;  /* 0x0000005700577308 */ /* 0x000e220000000800 */
[----:B-1----:R-:W-:-:S01]  /*17150*/  FADD.FTZ R10, R14, R7 ;  /* 0x000000070e0a7221 */ /* 0x002fc20000010000 */
[----:B------:R-:W-:Y:S01]  /*17160*/  FADD.FTZ R95, R95, R32 ;  /* 0x000000205f5f7221 */ /* 0x000fe20000010000 */
[----:B------:R-:W-:-:S05]  /*17170*/  VIADD R7, R118, 0xfffffffe ;  /* 0xfffffffe76077836 */ /* 0x000fca0000000000 */
[----:B------:R-:W-:Y:S01]  /*17180*/  MUFU.EX2 R93, R93 ;  /* 0x0000005d005d7308 */ /* 0x000fe20000000800 */
[----:B------:R-:W-:-:S07]  /*17190*/  FADD.FTZ R28, R28, R95 ;  /* 0x0000005f1c1c7221 */ /* 0x000fce0000010000 */
[----:B------:R-:W1:Y:S01]  /*171a0*/  MUFU.EX2 R42, R42 ;  /* 0x0000002a002a7308 */ /* 0x000e620000000800 */
[----:B------:R-:W-:Y:S01]  /*171b0*/  ISETP.GE.AND P1, PT, R7, R43, PT ;  /* 0x0000002b0700720c */ /* 0x000fe20003f26270 */
[----:B0-----:R-:W-:Y:S01]  /*171c0*/  FADD.FTZ R3, R87, R28 ;  /* 0x0000001c57037221 */ /* 0x001fe20000010000 */
[----:B------:R-:W-:-:S04]  /*171d0*/  F2FP.SATFINITE.E4M3.F32.PACK_AB_MERGE_C R222, R12, R61, RZ ;  /* 0x0000003d0cde723e */ /* 0x000fc800048070ff */
[C---:B------:R-:W-:Y:S01]  /*171e0*/  F2FP.SATFINITE.E4M3.F32.PACK_AB_MERGE_C R222, R26.reuse, R87, R222 ;  /* 0x000000571ade723e */ /* 0x040fe200048070de */
[----:B------:R-:W-:-:S01]  /*171f0*/  FADD.FTZ R26, R26, R3 ;  /* 0x000000031a1a7221 */ /* 0x000fc20000010000 */
[----:B------:R-:W-:Y:S01]  /*17200*/  F2FP.SATFINITE.E4M3.F32.PACK_AB_MERGE_C R224, R25, R224, R89 ;  /* 0x000000e019e0723e */ /* 0x000fe20004807059 */
[----:B------:R-:W-:Y:S01]  /*17210*/  IMAD.MOV.U32 R25, RZ, RZ, RZ ;  /* 0x000000ffff197224 */ /* 0x000fe200078e00ff */
[----:B------:R-:W-:Y:S01]  /*17220*/  F2FP.SATFINITE.E4M3.F32.PACK_AB_MERGE_C R27, R52, R27, RZ ;  /* 0x0000001b341b723e */ /* 0x000fe200048070ff */
[----:B------:R-:W-:-:S01]  /*17230*/  FADD.FTZ R3, R61, R26 ;  /* 0x0000001a3d037221 */ /* 0x000fc20000010000 */
[----:B------:R-:W-:Y:S02]  /*17240*/  F2FP.SATFINITE.E4M3.F32.PACK_AB_MERGE_C R31, R54, R31, RZ ;  /* 0x0000001f361f723e */ /* 0x000fe400048070ff */
[----:B-1----:R-:W-:Y:S01]  /*17250*/  F2FP.SATFINITE.E4M3.F32.PACK_AB_MERGE_C R223, R42, R93, RZ ;  /* 0x0000005d2adf723e */ /* 0x002fe200048070ff */
[----:B------:R-:W-:Y:S01]  /*17260*/  FADD.FTZ R93, R93, R10 ;  /* 0x0000000a5d5d7221 */ /* 0x000fe20000010000 */
[----:B------:R-:W-:Y:S01]  /*17270*/  F2FP.SATFINITE.E4M3.F32.PACK_AB_MERGE_C R221, R6, R221, R9 ;  /* 0x000000dd06dd723e */ /* 0x000fe20004807009 */
[----:B------:R-:W-:Y:S01]  /*17280*/  FADD.FTZ R3, R12, R3 ;  /* 0x000000030c037221 */ /* 0x000fe20000010000 */
[----:B------:R-:W-:Y:S01]  /*17290*/  F2FP.SATFINITE.E4M3.F32.PACK_AB_MERGE_C R230, R13, R230, R37 ;  /* 0x000000e60de6723e */ /* 0x000fe20004807025 */
[----:B------:R-:W-:Y:S01]  /*172a0*/  FADD.FTZ R6, R42, R93 ;  /* 0x0000005d2a067221 */ /* 0x000fe20000010000 */
[----:B------:R-:W-:Y:S01]  /*172b0*/  F2FP.SATFINITE.E4M3.F32.PACK_AB_MERGE_C R226, R33, R226, R29 ;  /* 0x000000e221e2723e */ /* 0x000fe2000480701d */
[--C-:B------:R-:W-:Y:S01]  /*172c0*/  IMAD.MOV.U32 R26, RZ, RZ, R25.reuse ;  /* 0x000000ffff1a7224 */ /* 0x100fe200078e0019 */
[----:B------:R-:W-:Y:S01]  /*172d0*/  F2FP.SATFINITE.E4M3.F32.PACK_AB_MERGE_C R216, R57, R216, R30 ;  /* 0x000000d839d8723e */ /* 0x000fe2000480701e */
[--C-:B------:R-:W-:Y:S01]  /*172e0*/  IMAD.MOV.U32 R29, RZ, RZ, R25.reuse ;  /* 0x000000ffff1d7224 */ /* 0x100fe200078e0019 */
[----:B------:R-:W-:Y:S01]  /*172f0*/  F2FP.SATFINITE.E4M3.F32.PACK_AB_MERGE_C R229, R36, R229, R44 ;  /* 0x000000e524e5723e */ /* 0x000fe2000480702c */
[--C-:B------:R-:W-:Y:S01]  /*17300*/  IMAD.MOV.U32 R28, RZ, RZ, R25.reuse ;  /* 0x000000ffff1c7224 */ /* 0x100fe200078e0019 */
        /* <DEDUP_REMOVED lines=11> */
[--C-:B------:R-:W-:Y:S01]  /*173c0*/  IMAD.MOV.U32 R34, RZ, RZ, R25.reuse ;  /* 0x000000ffff227224 */ /* 0x100fe200078e0019 */
[-C--:B------:R-:W-:Y:S01]  /*173d0*/  MOV R24, R25.reuse ;  /* 0x0000001900187202 */ /* 0x080fe20000000f00 */
        /* <DEDUP_REMOVED lines=41> */
[----:B------:R-:W-:Y:S01]  /*17670*/  MOV R150, R25 ;  /* 0x0000001900967202 */ /* 0x000fe20000000f00 */
        /* <DEDUP_REMOVED lines=79> */
[----:B------:R-:W-:Y:S01]  /*17b70*/  CS2R R148, SRZ ;  /* 0x0000000000947805 */ /* 0x000fe2000001ff00 */
[----:B------:R-:W-:Y:S01]  /*17b80*/  IMAD.MOV.U32 R9, RZ, RZ, R235 ;  /* 0x000000ffff097224 */ /* 0x000fe200078e00eb */
[----:B------:R-:W-:Y:S01]  /*17b90*/  CS2R R146, SRZ ;  /* 0x0000000000927805 */ /* 0x000fe2000001ff00 */
[----:B------:R-:W-:Y:S01]  /*17ba0*/  IMAD.MOV.U32 R14, RZ, RZ, R152 ;  /* 0x000000ffff0e7224 */ /* 0x000fe200078e0098 */
        /* <DEDUP_REMOVED lines=60> */
[----:B------:R-:W-:-:S07]  /*17f70*/  CS2R R24, SRZ ;  /* 0x0000000000187805 */ /* 0x000fce000001ff00 */
.L_x_497:
[----:B------:R-:W2:Y:S01]  /*17f80*/  LDL R0, [R1+0x30] ;  /* 0x0000300001007983 */ /* 0x000ea20000100800 */
[----:B------:R-:W-:Y:S01]  /*17f90*/  ISETP.NE.AND P1, PT, R14, 0x1, PT ;  /* 0x000000010e00780c */ /* 0x000fe20003f25270 */
[----:B------:R-:W-:Y:S05]  /*17fa0*/  YIELD ;  /* 0x0000000000007946 */ /* 0x000fea0003800000 */
[----:B------:R-:W-:-:S04]  /*17fb0*/  SEL R235, RZ, 0x1, P1 ;  /* 0x00000001ffeb7807 */ /* 0x000fc80000800000 */
[----:B------:R-:W-:Y:S02]  /*17fc0*/  LOP3.LUT R235, R9, R235, RZ, 0x3c, !PT ;  /* 0x000000eb09eb7212 */ /* 0x000fe400078e3cff */
[----:B--2---:R-:W-:-:S13]  /*17fd0*/  ISETP.NE.AND P1, PT, R0, RZ, PT ;  /* 0x000000ff0000720c */ /* 0x004fda0003f25270 */
[----:B------:R-:W-:Y:S05]  /*17fe0*/  @P1 BRA `(.L_x_487) ;  /* 0x00000000003c1947 */ /* 0x000fea0003800000 */
[----:B------:R-:W-:Y:S05]  /*17ff0*/  @!P0 BRA `(.L_x_488) ;  /* 0x0000000000048947 */ /* 0x000fea0003800000 */
[----:B------:R-:W-:Y:S01]  /*18000*/  BPT.TRAP 0x1 ;  /* 0x000000040000795c */ /* 0x000fe20000300000 */
.L_x_488:
[----:B------:R-:W-:Y:S01]  /*18010*/  VIADD R0, R14, 0x1 ;  /* 0x000000010e007836 */ /* 0x000fe20000000000 */
[----:B------:R-:W-:-:S04]  /*18020*/  SHF.L.U32 R8, R235, 0x1f, RZ ;  /* 0x0000001feb087819 */ /* 0x000fc800000006ff */
[----:B------:R-:W-:-:S04]  /*18030*/  ISETP.NE.AND P2, PT, R0, 0x2, PT ;  /* 0x000000020000780c */ /* 0x000fc80003f45270 */
[----:B------:R-:W-:-:S04]  /*18040*/  SEL R0, R0, RZ, P2 ;  /* 0x000000ff00007207 */ /* 0x000fc80001000000 */
[----:B------:R-:W-:-:S04]  /*18050*/  LEA R0, R0, R22, 0x3 ;  /* 0x0000001600007211 */ /* 0x000fc800078e18ff */
[----:B------:R0:W1:Y:S01]  /*18060*/  SYNCS.PHASECHK.TRANS64.TRYWAIT P2, [R0+URZ+0x38830], R8 ;  /* 0x03883008000075a7 */ /* 0x000062000804017f */
[----:B------:R-:W-:Y:S05]  /*18070*/  @!P0 BRA `(.L_x_489) ;  /* 0x0000000000048947 */ /* 0x000fea0003800000 */
[----:B------:R-:W-:Y:S01]  /*18080*/  BPT.TRAP 0x1 ;  /* 0x000000040000795c */ /* 0x000fe20000300000 */
.L_x_489:
[----:B------:R-:W-:Y:S04]  /*18090*/  BSSY B0, `(.L_x_487) ;  /* 0x0000004000007945 */ /* 0x000fe80003800000 */
[----:B-1----:R-:W-:Y:S05]  /*180a0*/  @P2 BRA `(.L_x_490) ;  /* 0x0000000000082947 */ /* 0x002fea0003800000 */
[----:B------:R-:W1:Y:S02]  /*180b0*/  SYNCS.PHASECHK.TRANS64.TRYWAIT P2, [R0+URZ+0x38830], R8 ;  /* 0x03883008000075a7 */ /* 0x000e64000804017f */
[----:B-1----:R-:W-:Y:S05]  /*180c0*/  @!P2 BRA `(.L_x_491) ;  /* 0x0000013000b0a947 */ /* 0x002fea0003800000 */
.L_x_490:
[----:B------:R-:W-:Y:S05]  /*180d0*/  BSYNC B0 ;  /* 0x0000000000007941 */ /* 0x000fea0003800000 */
.L_x_487:
[----:B01----:R-:W2:Y:S01]  /*180e0*/  LDL R8, [R1+0x34] ;  /* 0x0000340001087983 */ /* 0x003ea20000100800 */
[----:B------:R-:W-:-:S03]  /*180f0*/  VIADD R15, R14, 0x1 ;  /* 0x000000010e0f7836 */ /* 0x000fc60000000000 */
[----:B------:R0:W-:Y:S02]  /*18100*/  STL.64 [R1+0x1c0], R12 ;  /* 0x0001c00c01007387 */ /* 0x0001e40000100a00 */
[C---:B------:R-:W-:Y:S02]  /*18110*/  ISETP.NE.AND P2, PT, R15.reuse, 0x2, PT ;  /* 0x000000020f00780c */ /* 0x040fe40003f45270 */
[----:B------:R-:W-:Y:S02]  /*18120*/  STL [R1+0x1b8], R9 ;  /* 0x0001b80901007387 */ /* 0x000fe40000100800 */
[----:B------:R-:W-:Y:S02]  /*18130*/  SEL R15, R15, RZ, P2 ;  /* 0x000000ff0f0f7207 */ /* 0x000fe40001000000 */
[----:B------:R1:W-:Y:S04]  /*18140*/  STL.64 [R1+0x1b0], R6 ;  /* 0x0001b00601007387 */ /* 0x0003e80000100a00 */
[----:B------:R3:W-:Y:S04]  /*18150*/  STL.64 [R1+0x1a8], R2 ;  /* 0x0001a80201007387 */ /* 0x0007e80000100a00 */
[----:B0-----:R-:W4:Y:S01]  /*18160*/  LDL.64 R12, [R1+0x28] ;  /* 0x00002800010c7983 */ /* 0x001f220000100a00 */
[----:B------:R-:W0:Y:S01]  /*18170*/  S2R R0, SR_TID.X ;  /* 0x0000000000007919 */ /* 0x000e220000002100 */
[----:B------:R-:W-:Y:S05]  /*18180*/  WARPSYNC.ALL ;  /* 0x0000000000007948 */ /* 0x000fea0003800000 */
[----:B------:R-:W-:Y:S01]  /*18190*/  MOV R11, 0x40000040 ;  /* 0x40000040000b7802 */ /* 0x000fe20000000f00 */
[----:B------:R-:W-:Y:S01]  /*181a0*/  IMAD.MOV.U32 R155, RZ, RZ, 0x40000040 ;  /* 0x40000040ff9b7424 */ /* 0x000fe200078e00ff */
[----:B-1----:R-:W4:Y:S01]  /*181b0*/  LDL.64 R6, [R1+0x18] ;  /* 0x0000180001067983 */ /* 0x002f220000100a00 */
[----:B------:R-:W-:-:S02]  /*181c0*/  IMAD.MOV.U32 R153, RZ, RZ, 0x40000040 ;  /* 0x40000040ff997424 */ /* 0x000fc400078e00ff */
[----:B------:R-:W-:Y:S01]  /*181d0*/  IMAD.MOV.U32 R157, RZ, RZ, 0x40000040 ;  /* 0x40000040ff9d7424 */ /* 0x000fe200078e00ff */
[----:B---3--:R-:W3:Y:S01]  /*181e0*/  LDL.64 R2, [R1+0x8] ;  /* 0x0000080001027983 */ /* 0x008ee20000100a00 */
[----:B0-----:R-:W-:-:S05]  /*181f0*/  SHF.R.U32.HI R0, RZ, 0x7, R0 ;  /* 0x00000007ff007819 */ /* 0x001fca0000011600 */
[----:B------:R-:W-:Y:S01]  /*18200*/  VIADD R0, R0, 0x8 ;  /* 0x0000000800007836 */ /* 0x000fe20000000000 */
[----:B------:R-:W-:Y:S02]  /*18210*/  R2UR UR7, R11 ;  /* 0x000000000b0772ca */ /* 0x000fe400000e0000 */
[----:B------:R-:W-:Y:S02]  /*18220*/  R2UR UR4, R4 ;  /* 0x00000000040472ca */ /* 0x000fe400000e0000 */
[----:B------:R-:W-:Y:S02]  /*18230*/  R2UR UR5, R5 ;  /* 0x00000000050572ca */ /* 0x000fe400000e0000 */
[----:B------:R-:W-:Y:S02]  /*18240*/  R2UR UR11, R155 ;  /* 0x000000009b0b72ca */ /* 0x000fe400000e0000 */
[----:B------:R-:W-:Y:S02]  /*18250*/  R2UR UR15, R153 ;  /* 0x00000000990f72ca */ /* 0x000fe400000e0000 */
[----:B------:R-:W-:-:S02]  /*18260*/  R2UR UR19, R155 ;  /* 0x000000009b1372ca */ /* 0x000fc400000e0000 */
[----:B------:R-:W-:Y:S02]  /*18270*/  R2UR UR23, R153 ;  /* 0x00000000991772ca */ /* 0x000fe400000e0000 */
[----:B------:R-:W-:Y:S02]  /*18280*/  R2UR UR27, R155 ;  /* 0x000000009b1b72ca */ /* 0x000fe400000e0000 */
[----:B------:R-:W-:Y:S01]  /*18290*/  R2UR UR31, R157 ;  /* 0x000000009d1f72ca */ /* 0x000fe200000e0000 */
[----:B------:R0:W-:Y:S01]  /*182a0*/  BAR.SYNC.DEFER_BLOCKING R0, 0x100 ;  /* 0x000400000000751d */ /* 0x0001e20000010000 */
[----:B--2---:R-:W-:-:S05]  /*182b0*/  IMAD R10, R15, 0x800, R8 ;  /* 0x000008000f0a7824 */ /* 0x004fca00078e0208 */
[----:B------:R-:W2:Y:S01]  /*182c0*/  LDL.64 R8, [R1+0x20] ;  /* 0x0000200001087983 */ /* 0x000ea20000100a00 */
[C---:B------:R-:W-:Y:S02]  /*182d0*/  VIADD R154, R10.reuse, 0x2 ;  /* 0x000000020a9a7836 */ /* 0x040fe40000000000 */
[----:B------:R-:W-:-:S03]  /*182e0*/  VIADD R152, R10, 0x4 ;  /* 0x000000040a987836 */ /* 0x000fc60000000000 */
[----:B------:R-:W-:Y:S01]  /*182f0*/  R2UR UR10, R154 ;  /* 0x000000009a0a72ca */ /* 0x000fe200000e0000 */
[C---:B------:R-:W-:Y:S01]  /*18300*/  VIADD R154, R10.reuse, 0x6 ;  /* 0x000000060a9a7836 */ /* 0x040fe20000000000 */
[----:B------:R-:W-:Y:S02]  /*18310*/  R2UR UR6, R10 ;  /* 0x000000000a0672ca */ /* 0x000fe400000e0000 */
[----:B------:R-:W-:Y:S01]  /*18320*/  R2UR UR14, R152 ;  /* 0x00000000980e72ca */ /* 0x000fe200000e0000 */
[----:B------:R-:W-:Y:S01]  /*18330*/  VIADD R152, R10, 0x400 ;  /* 0x000004000a987836 */ /* 0x000fe20000000000 */
[----:B------:R-:W-:Y:S01]  /*18340*/  R2UR UR18, R154 ;  /* 0x000000009a1272ca */ /* 0x000fe200000e0000 */
[C---:B------:R-:W-:Y:S01]  /*18350*/  VIADD R154, R10.reuse, 0x402 ;  /* 0x000004020a9a7836 */ /* 0x040fe20000000000 */
[----:B------:R-:W-:Y:S02]  /*18360*/  IADD3 R156, R10, 0x404, RZ ;  /* 0x000004040a9c7810 */ /* 0x000fe40007ffe0ff */
[----:B------:R-:W-:-:S02]  /*18370*/  R2UR UR22, R152 ;  /* 0x00000000981672ca */ /* 0x000fc400000e0000 */
[----:B------:R-:W-:Y:S02]  /*18380*/  R2UR UR26, R154 ;  /* 0x000000009a1a72ca */ /* 0x000fe400000e0000 */
[----:B------:R-:W-:Y:S02]  /*18390*/  R2UR UR30, R156 ;  /* 0x000000009c1e72ca */ /* 0x000fe400000e0000 */
[----:B------:R-:W-:-:S06]  /*183a0*/  WARPGROUP.ARRIVE ;  /* 0x00000000000079c5 */ /* 0x000fcc0000000000 */
[----:B------:R-:W-:Y:S01]  /*183b0*/  QGMMA.64x128x32.F32.E4M3.E4M3 R152, gdesc[UR4], RZ, !UPT, gsb0 ;  /* 0x01e00000049879f3 */ /* 0x000fe2000c0008ff */
[----:B----4-:R-:W-:Y:S02]  /*183c0*/  R2UR UR8, R12 ;  /* 0x000000000c0872ca */ /* 0x010fe400000e0000 */
[----:B------:R-:W-:Y:S01]  /*183d0*/  R2UR UR9, R13 ;  /* 0x000000000d0972ca */ /* 0x000fe200000e0000 */
[----:B------:R-:W-:Y:S02]  /*183e0*/  WARPGROUP.DEPBAR.LE gsb0, 0x0 ;  /* 0x00008000000079c5 */ /* 0x000fe40000010000 */
[----:B------:R-:W-:-:S10]  /*183f0*/  WARPGROUP.ARRIVE ;  /* 0x00000000000079c5 */ /* 0x000fd40000000000 */
[----:B------:R-:W-:Y:S01]  /*18400*/  QGMMA.64x128x32.F32.E4M3.E4M3 R152, gdesc[UR8], R152, gsb0 ;  /* 0x01e00000089879f3 */ /* 0x000fe20008000898 */
[----:B------:R-:W-:Y:S01]  /*18410*/  VIADD R10, R10, 0x406 ;  /* 0x000004060a0a7836 */ /* 0x000fe20000000000 */
[----:B------:R-:W-:-:S04]  /*18420*/  R2UR UR35, R11 ;  /* 0x000000000b2372ca */ /* 0x000fc800000e0000 */
[----:B------:R-:W-:Y:S02]  /*18430*/  R2UR UR34, R10 ;  /* 0x000000000a2272ca */ /* 0x000fe400000e0000 */
[----:B------:R-:W4:Y:S01]  /*18440*/  LDL.64 R10, [R1] ;  /* 0x00000000010a7983 */ /* 0x000f220000100a00 */
[----:B------:R-:W-:Y:S02]  /*18450*/  R2UR UR16, R6 ;  /* 0x00000000061072ca */ /* 0x000fe400000e0000 */
[----:B------:R-:W-:Y:S01]  /*18460*/  R2UR UR17, R7 ;  /* 0x00000000071172ca */ /* 0x000fe200000e0000 */
[----:B------:R0:W5:Y:S01]  /*18470*/  LDL.LU.64 R12, [R1+0x1c0] ;  /* 0x0001c000010c7983 */ /* 0x0001620000300a00 */
[----:B--2---:R-:W-:Y:S02]  /*18480*/  R2UR UR12, R8 ;  /* 0x00000000080c72ca */ /* 0x004fe400000e0000 */
[----:B------:R-:W-:Y:S02]  /*18490*/  R2UR UR13, R9 ;  /* 0x00000000090d72ca */ /* 0x000fe400000e0000 */
[----:B---3--:R-:W-:Y:S01]  /*184a0*/  R2UR UR20, R2 ;  /* 0x00000000021472ca */ /* 0x008fe200000e0000 */
[----:B------:R-:W-:-:S02]  /*184b0*/  WARPGROUP.DEPBAR.LE gsb0, 0x0 ;  /* 0x00008000000079c5 */ /* 0x000fc40000010000 */
[----:B------:R-:W-:Y:S01]  /*184c0*/  WARPGROUP.ARRIVE ;  /* 0x00000000000079c5 */ /* 0x000fe20000000000 */
[----:B------:R-:W-:Y:S01]  /*184d0*/  R2UR UR21, R3 ;  /* 0x00000000031572ca */ /* 0x000fe200000e0000 */
[----:B------:R0:W5:Y:S04]  /*184e0*/  LDL.LU R9, [R1+0x1b8] ;  /* 0x0001b80001097983 */ /* 0x0001680000300800 */
[----:B------:R0:W5:Y:S02]  /*184f0*/  LDL.LU.64 R6, [R1+0x1b0] ;  /* 0x0001b00001067983 */ /* 0x0001640000300a00 */
[----:B------:R-:W-:Y:S02]  /*18500*/  QGMMA.64x128x32.F32.E4M3.E4M3 R152, gdesc[UR12], R152, gsb0 ;  /* 0x01e000000c9879f3 */ /* 0x000fe40008000898 */
[----:B------:R0:W5:Y:S01]  /*18510*/  LDL.LU.64 R2, [R1+0x1a8] ;  /* 0x0001a80001027983 */ /* 0x0001620000300a00 */
[----:B------:R-:W-:-:S02]  /*18520*/  WARPGROUP.DEPBAR.LE gsb0, 0x0 ;  /* 0x00008000000079c5 */ /* 0x000fc40000010000 */
[----:B------:R-:W-:-:S07]  /*18530*/  WARPGROUP.ARRIVE ;  /* 0x00000000000079c5 */ /* 0x000fce0000000000 */
[----:B------:R-:W-:Y:S01]  /*18540*/  QGMMA.64x128x32.F32.E4M3.E4M3 R152, gdesc[UR16], R152, gsb0 ;  /* 0x01e00000109879f3 */ /* 0x000fe20008000898 */
[----:B----4-:R-:W-:Y:S02]  /*18550*/  R2UR UR24, R10 ;  /* 0x000000000a1872ca */ /* 0x010fe400000e0000 */
[----:B------:R-:W-:Y:S01]  /*18560*/  R2UR UR25, R11 ;  /* 0x000000000b1972ca */ /* 0x000fe200000e0000 */
[----:B------:R-:W-:Y:S02]  /*18570*/  WARPGROUP.DEPBAR.LE gsb0, 0x0 ;  /* 0x00008000000079c5 */ /* 0x000fe40000010000 */
[----:B------:R-:W-:-:S06]  /*18580*/  WARPGROUP.ARRIVE ;  /* 0x00000000000079c5 */ /* 0x000fcc0000000000 */
[----:B------:R-:W-:Y:S01]  /*18590*/  QGMMA.64x128x32.F32.E4M3.E4M3 R152, gdesc[UR20], R152, gsb0 ;  /* 0x01e00000149879f3 */ /* 0x000fe20008000898 */
[----:B------:R-:W-:Y:S02]  /*185a0*/  R2UR UR28, R236 ;  /* 0x00000000ec1c72ca */ /* 0x000fe400000e0000 */
        /* <DEDUP_REMOVED lines=16> */
.L_x_493:
[----:B-----5:R-:W-:Y:S01]  /*186b0*/  SHF.L.U32 R0, R9, 0x1f, RZ ;  /* 0x0000001f09007819 */ /* 0x020fe200000006ff */
[----:B------:R-:W-:-:S04]  /*186c0*/  IMAD R8, R14, 0x8, R22 ;  /* 0x000000080e087824 */ /* 0x000fc800078e0216 */
[----:B------:R0:W1:Y:S01]  /*186d0*/  SYNCS.PHASECHK.TRANS64.TRYWAIT P1, [R8+URZ+0x38850], R0 ;  /* 0x03885000080075a7 */ /* 0x000062000802017f */
[----:B------:R-:W-:Y:S05]  /*186e0*/  @!P0 BRA `(.L_x_494) ;  /* 0x0000000000048947 */ /* 0x000fea0003800000 */
[----:B------:R-:W-:Y:S01]  /*186f0*/  BPT.TRAP 0x1 ;  /* 0x000000040000795c */ /* 0x000fe20000300000 */
.L_x_494:
[----:B-1----:R-:W-:Y:S05]  /*18700*/  @P1 BRA `(.L_x_492) ;  /* 0x0000000000081947 */ /* 0x002fea0003800000 */
[----:B------:R-:W1:Y:S02]  /*18710*/  SYNCS.PHASECHK.TRANS64.TRYWAIT P1, [R8+URZ+0x38850], R0 ;  /* 0x03885000080075a7 */ /* 0x000e64000802017f */
[----:B-1----:R-:W-:Y:S05]  /*18720*/  @!P1 BRA `(.L_x_495) ;  /* 0x0000012c002c9947 */ /* 0x002fea0003800000 */
.L_x_492:
[----:B01----:R-:W-:Y:S01]  /*18730*/  VIADD R0, R22, 0x400 ;  /* 0x0000040016007836 */ /* 0x003fe20000000000 */
[----:B-----5:R-:W-:Y:S01]  /*18740*/  MOV R9, 0x40000040 ;  /* 0x4000004000097802 */ /* 0x020fe20000000f00 */
[----:B------:R-:W-:Y:S05]  /*18750*/  WARPSYNC.ALL ;  /* 0x0000000000007948 */ /* 0x000fea0003800000 */
[----:B------:R-:W-:Y:S01]  /*18760*/  SHF.R.U32.HI R0, RZ, 0x4, R0 ;  /* 0x00000004ff007819 */ /* 0x000fe20000011600 */
[----:B------:R-:W-:Y:S01]  /*18770*/  WARPGROUP.ARRIVE ;  /* 0x00000000000079c5 */ /* 0x000fe20000000000 */
[----:B------:R-:W-:Y:S01]  /*18780*/  R2UR UR7, R9 ;  /* 0x00000000090772ca */ /* 0x000fe200000e0000 */
[----:B------:R-:W-:Y:S01]  /*18790*/  IMAD.MOV.U32 R11, RZ, RZ, 0x40000040 ;  /* 0x40000040ff0b7424 */ /* 0x000fe200078e00ff */
[----:B------:R-:W-:-:S04]  /*187a0*/  LOP3.LUT R0, R0, 0x3fff, RZ, 0xc0, !PT ;  /* 0x00003fff00007812 */ /* 0x000fc800078ec0ff */
[----:B------:R-:W-:-:S05]  /*187b0*/  LOP3.LUT R0, R0, 0x10000, RZ, 0xfc, !PT ;  /* 0x0001000000007812 */ /* 0x000fca00078efcff */
[----:B------:R-:W-:Y:S01]  /*187c0*/  IMAD R8, R14, 0x800, R0 ;  /* 0x000008000e087824 */ /* 0x000fe200078e0200 */
[----:B------:R-:W-:-:S03]  /*187d0*/  FMNMX.FTZ R0, R152, R13, !PT ;  /* 0x0000000d98007209 */ /* 0x000fc60007810000 */
[C---:B------:R-:W-:Y:S01]  /*187e0*/  VIADD R10, R8.reuse, 0x2 ;  /* 0x00000002080a7836 */ /* 0x040fe20000000000 */
[----:B------:R-:W-:Y:S02]  /*187f0*/  R2UR UR6, R8 ;  /* 0x00000000080672ca */ /* 0x000fe400000e0000 */
[----:B------:R-:W-:-:S04]  /*18800*/  FMNMX.FTZ R0, R153, R0, !PT ;  /* 0x0000000099007209 */ /* 0x000fc80007810000 */
[----:B------:R-:W-:-:S04]  /*18810*/  FMNMX.FTZ R0, R156, R0, !PT ;  /* 0x000000009c007209 */ /* 0x000fc80007810000 */
[----:B------:R-:W-:-:S03]  /*18820*/  FMNMX.FTZ R0, R157, R0, !PT ;  /* 0x000000009d007209 */ /* 0x000fc60007810000 */
[----:B------:R-:W-:Y:S01]  /*18830*/  QGMMA.64x256x32.F32.E4M3.E4M3 R24, R228, gdesc[UR4], R24, gsb0 ;  /* 0x03e00004e4187df3 */ /* 0x000fe20008000818 */
[----:B------:R-:W-:Y:S01]  /*18840*/  R2UR UR6, R10 ;  /* 0x000000000a0672ca */ /* 0x000fe200000e0000 */
[----:B------:R-:W-:Y:S01]  /*18850*/  VIADD R10, R8, 0x4 ;  /* 0x00000004080a7836 */ /* 0x000fe20000000000 */
[----:B------:R-:W-:Y:S01]  /*18860*/  R2UR UR7, R11 ;  /* 0x000000000b0772ca */ /* 0x000fe200000e0000 */
[----:B------:R-:W-:Y:S01]  /*18870*/  IMAD.MOV.U32 R11, RZ, RZ, 0x40000040 ;  /* 0x40000040ff0b7424 */ /* 0x000fe200078e00ff */
[----:B------:R-:W-:Y:S01]  /*18880*/  FMNMX.FTZ R0, R160, R0, !PT ;  /* 0x00000000a0007209 */ /* 0x000fe20007810000 */
[----:B------:R-:W-:-:S03]  /*18890*/  VIADD R8, R8, 0x6 ;  /* 0x0000000608087836 */ /* 0x000fc60000000000 */
[----:B------:R-:W-:-:S04]  /*188a0*/  FMNMX.FTZ R0, R161, R0, !PT ;  /* 0x00000000a1007209 */ /* 0x000fc80007810000 */
        /* <DEDUP_REMOVED lines=25> */
[----:B------:R-:W-:-:S05]  /*18a40*/  FMNMX.FTZ R0, R213, R0, !PT ;  /* 0x00000000d5007209 */ /* 0x000fca0007810000 */
[----:B------:R-:W0:Y:S02]  /*18a50*/  SHFL.BFLY PT, R9, R0, 0x2, 0x1f ;  /* 0x0c401f0000097f89 */ /* 0x000e2400000e0000 */
[----:B0-----:R-:W-:Y:S02]  /*18a60*/  FMNMX.FTZ R0, R0, R9, !PT ;  /* 0x0000000900007209 */ /* 0x001fe40007810000 */
[----:B------:R-:W-:Y:S01]  /*18a70*/  MOV R9, 0x40000040 ;  /* 0x4000004000097802 */ /* 0x000fe20000000f00 */
[----:B------:R-:W-:Y:S02]  /*18a80*/  WARPGROUP.DEPBAR.LE gsb0, 0x0 ;  /* 0x00008000000079c5 */ /* 0x000fe40000010000 */
[----:B------:R-:W-:-:S06]  /*18a90*/  WARPGROUP.ARRIVE ;  /* 0x00000000000079c5 */ /* 0x000fcc0000000000 */
[----:B------:R-:W0:Y:S01]  /*18aa0*/  S2R R231, SR_TID.X ;  /* 0x0000000000e77919 */ /* 0x000e220000002100 */
[----:B------:R-:W-:Y:S01]  /*18ab0*/  QGMMA.64x256x32.F32.E4M3.E4M3 R24, R224, gdesc[UR4], R24, gsb0 ;  /* 0x03e00004e0187df3 */ /* 0x000fe20008000818 */
[----:B------:R-:W-:Y:S02]  /*18ac0*/  R2UR UR6, R10 ;  /* 0x000000000a0672ca */ /* 0x000fe400000e0000 */
[----:B------:R-:W-:Y:S02]  /*18ad0*/  FMNMX.FTZ R10, R154, R12, !PT ;  /* 0x0000000c9a0a7209 */ /* 0x000fe40007810000 */
[----:B------:R-:W-:Y:S02]  /*18ae0*/  R2UR UR7, R11 ;  /* 0x000000000b0772ca */ /* 0x000fe400000e0000 */
[----:B------:R-:W-:-:S04]  /*18af0*/  FMNMX.FTZ R10, R155, R10, !PT ;  /* 0x0000000a9b0a7209 */ /* 0x000fc80007810000 */
[----:B------:R-:W-:-:S04]  /*18b00*/  FMNMX.FTZ R10, R158, R10, !PT ;  /* 0x0000000a9e0a7209 */ /* 0x000fc80007810000 */
[----:B------:R-:W-:-:S04]  /*18b10*/  FMNMX.FTZ R10, R159, R10, !PT ;  /* 0x0000000a9f0a7209 */ /* 0x000fc80007810000 */
[----:B------:R-:W-:-:S04]  /*18b20*/  FMNMX.FTZ R10, R162, R10, !PT ;  /* 0x0000000aa20a7209 */ /* 0x000fc80007810000 */
[----:B------:R-:W-:-:S04]  /*18b30*/  FMNMX.FTZ R10, R163, R10, !PT ;  /* 0x0000000aa30a7209 */ /* 0x000fc80007810000 */
[----:B------:R-:W-:Y:S02]  /*18b40*/  FMNMX.FTZ R10, R166, R10, !PT ;  /* 0x0000000aa60a7209 */ /* 0x000fe40007810000 */
[----:B0-----:R-:W-:Y:S02]  /*18b50*/  LOP3.LUT R231, R231, 0x7f, RZ, 0xc0, !PT ;  /* 0x0000007fe7e77812 */ /* 0x001fe400078ec0ff */
[----:B------:R-:W-:Y:S02]  /*18b60*/  FMNMX.FTZ R10, R167, R10, !PT ;  /* 0x0000000aa70a7209 */ /* 0x000fe40007810000 */
[----:B------:R-:W-:Y:S02]  /*18b70*/  ISETP.NE.AND P1, PT, R231, RZ, PT ;  /* 0x000000ffe700720c */ /* 0x000fe40003f25270 */
[----:B------:R-:W-:Y:S01]  /*18b80*/  FMNMX.FTZ R10, R170, R10, !PT ;  /* 0x0000000aaa0a7209 */ /* 0x000fe20007810000 */
[----:B------:R-:W0:Y:S03]  /*18b90*/  S2R R231, SR_TID.X ;  /* 0x0000000000e77919 */ /* 0x000e260000002100 */
[----:B------:R-:W-:-:S04]  /*18ba0*/  FMNMX.FTZ R10, R171, R10, !PT ;  /* 0x0000000aab0a7209 */ /* 0x000fc80007810000 */
[----:B------:R-:W-:-:S04]  /*18bb0*/  FMNMX.FTZ R10, R174, R10, !PT ;  /* 0x0000000aae0a7209 */ /* 0x000fc80007810000 */
[----:B------:R-:W-:-:S04]  /*18bc0*/  FMNMX.FTZ R10, R175, R10, !PT ;  /* 0x0000000aaf0a7209 */ /* 0x000fc80007810000 */
[----:B------:R-:W-:-:S04]  /*18bd0*/  FMNMX.FTZ R10, R178, R10, !PT ;  /* 0x0000000ab20a7209 */ /* 0x000fc80007810000 */
[----:B------:R-:W-:-:S04]  /*18be0*/  FMNMX.FTZ R10, R179, R10, !PT ;  /* 0x0000000ab30a7209 */ /* 0x000fc80007810000 */
[----:B------:R-:W-:-:S04]  /*18bf0*/  FMNMX.FTZ R10, R182, R10, !PT ;  /* 0x0000000ab60a7209 */ /* 0x000fc80007810000 */
[----:B------:R-:W-:-:S04]  /*18c00*/  FMNMX.FTZ R10, R183, R10, !PT ;  /* 0x0000000ab70a7209 */ /* 0x000fc80007810000 */
[----:B------:R-:W-:Y:S02]  /*18c10*/  FMNMX.FTZ R10, R186, R10, !PT ;  /* 0x0000000aba0a7209 */ /* 0x000fe40007810000 */
[----:B0-----:R-:W-:Y:S02]  /*18c20*/  SHF.R.U32.HI R231, RZ, 0x7, R231 ;  /* 0x00000007ffe77819 */ /* 0x001fe400000116e7 */
        /* <DEDUP_REMOVED lines=16> */
[----:B0-----:R-:W-:Y:S01]  /*18d30*/  FMNMX.FTZ R11, R10, R11, !PT ;  /* 0x0000000b0a0b7209 */ /* 0x001fe20007810000 */
[----:B------:R-:W-:Y:S02]  /*18d40*/  WARPGROUP.DEPBAR.LE gsb0, 0x0 ;  /* 0x00008000000079c5 */ /* 0x000fe40000010000 */
[----:B------:R-:W-:-:S06]  /*18d50*/  WARPGROUP.ARRIVE ;  /* 0x00000000000079c5 */ /* 0x000fcc0000000000 */
[----:B------:R-:W-:Y:S01]  /*18d60*/  QGMMA.64x256x32.F32.E4M3.E4M3 R24, R216, gdesc[UR4], R24, gsb0 ;  /* 0x03e00004d8187df3 */ /* 0x000fe20008000818 */
[----:B------:R-:W-:Y:S02]  /*18d70*/  R2UR UR7, R9 ;  /* 0x00000000090772ca */ /* 0x000fe400000e0000 */
[----:B------:R-:W0:Y:S01]  /*18d80*/  SHFL.BFLY PT, R9, R0, 0x1, 0x1f ;  /* 0x0c201f0000097f89 */ /* 0x000e2200000e0000 */
[----:B------:R-:W-:-:S03]  /*18d90*/  R2UR UR6, R8 ;  /* 0x00000000080672ca */ /* 0x000fc600000e0000 */
[----:B------:R-:W1:Y:S01]  /*18da0*/  SHFL.BFLY PT, R8, R11, 0x1, 0x1f ;  /* 0x0c201f000b087f89 */ /* 0x000e6200000e0000 */
[----:B0-----:R-:W-:Y:S02]  /*18db0*/  FMNMX.FTZ R0, R0, R9, !PT ;  /* 0x0000000900007209 */ /* 0x001fe40007810000 */
[----:B-1----:R-:W-:-:S03]  /*18dc0*/  FMNMX.FTZ R8, R11, R8, !PT ;  /* 0x000000080b087209 */ /* 0x002fc60007810000 */
[----:B------:R-:W-:Y:S01]  /*18dd0*/  FADD.FTZ R10, -R0, R13 ;  /* 0x0000000d000a7221 */ /* 0x000fe20000010100 */
[----:B------:R-:W-:-:S01]  /*18de0*/  FFMA.FTZ R13, R2, R0, -8 ;  /* 0xc1000000020d7423 */ /* 0x000fc20000010000 */
[----:B------:R-:W-:-:S03]  /*18df0*/  FADD.FTZ R9, -R8, R12 ;  /* 0x0000000c08097221 */ /* 0x000fc60000010100 */
[C-C-:B------:R-:W-:Y:S01]  /*18e00*/  FFMA.FTZ R12, R2.reuse, R153, -R13.reuse ;  /* 0x00000099020c7223 */ /* 0x140fe2000001080d */
[----:B------:R-:W-:-:S01]  /*18e10*/  FFMA.FTZ R153, R2, R157, -R13 ;  /* 0x0000009d02997223 */ /* 0x000fc2000001080d */
        /* <DEDUP_REMOVED lines=12> */
[C---:B------:R-:W-:Y:S01]  /*18ee0*/  FFMA.FTZ R205, R2.reuse, R209, -R13 ;  /* 0x000000d102cd7223 */ /* 0x040fe2000001080d */
[----:B------:R-:W-:-:S01]  /*18ef0*/  FFMA.FTZ R209, R2, R8, -8 ;  /* 0xc100000002d17423 */ /* 0x000fc20000010008 */
[C---:B------:R-:W-:Y:S01]  /*18f00*/  FMUL.FTZ R10, R2.reuse, R10 ;  /* 0x0000000a020a7220 */ /* 0x040fe20000410000 */
[C---:B------:R-:W-:Y:S01]  /*18f10*/  FMUL.FTZ R9, R2.reuse, R9 ;  /* 0x0000000902097220 */ /* 0x040fe20000410000 */
[C---:B------:R-:W-:Y:S01]  /*18f20*/  FFMA.FTZ R11, R2.reuse, R152, -R13 ;  /* 0x00000098020b7223 */ /* 0x040fe2000001080d */
[----:B------:R-:W-:-:S01]  /*18f30*/  FFMA.FTZ R154, R2, R154, -R209 ;  /* 0x0000009a029a7223 */ /* 0x000fc200000108d1 */
[C---:B------:R-:W-:Y:S01]  /*18f40*/  FFMA.FTZ R155, R2.reuse, R155, -R209 ;  /* 0x0000009b029b7223 */ /* 0x040fe200000108d1 */
[----:B------:R-:W-:-:S01]  /*18f50*/  FFMA.FTZ R152, R2, R156, -R13 ;  /* 0x0000009c02987223 */ /* 0x000fc2000001080d */
[----:B------:R-:W-:Y:S01]  /*18f60*/  MUFU.EX2 R10, R10 ;  /* 0x0000000a000a7308 */ /* 0x000fe20000000800 */
[----:B------:R-:W-:-:S01]  /*18f70*/  FFMA.FTZ R158, R2, R158, -R209 ;  /* 0x0000009e029e7223 */ /* 0x000fc200000108d1 */
[C---:B------:R-:W-:Y:S01]  /*18f80*/  FFMA.FTZ R159, R2.reuse, R159, -R209 ;  /* 0x0000009f029f7223 */ /* 0x040fe200000108d1 */
[----:B------:R-:W-:-:S01]  /*18f90*/  FFMA.FTZ R156, R2, R160, -R13 ;  /* 0x000000a0029c7223 */ /* 0x000fc2000001080d */
[C-C-:B------:R-:W-:Y:S01]  /*18fa0*/  FFMA.FTZ R162, R2.reuse, R162, -R209.reuse ;  /* 0x000000a202a27223 */ /* 0x140fe200000108d1 */
[----:B------:R-:W-:-:S01]  /*18fb0*/  FFMA.FTZ R163, R2, R163, -R209 ;  /* 0x000000a302a37223 */ /* 0x000fc200000108d1 */
[C---:B------:R-:W-:Y:S01]  /*18fc0*/  FFMA.FTZ R160, R2.reuse, R164, -R13 ;  /* 0x000000a402a07223 */ /* 0x040fe2000001080d */
[----:B------:R-:W-:-:S01]  /*18fd0*/  FFMA.FTZ R166, R2, R166, -R209 ;  /* 0x000000a602a67223 */ /* 0x000fc200000108d1 */
[----:B------:R-:W-:Y:S01]  /*18fe0*/  MUFU.EX2 R9, R9 ;  /* 0x0000000900097308 */ /* 0x000fe20000000800 */
[----:B------:R-:W-:-:S01]  /*18ff0*/  FFMA.FTZ R167, R2, R167, -R209 ;  /* 0x000000a702a77223 */ /* 0x000fc200000108d1 */
[C---:B------:R-:W-:Y:S01]  /*19000*/  FFMA.FTZ R164, R2.reuse, R168, -R13 ;  /* 0x000000a802a47223 */ /* 0x040fe2000001080d */
[----:B------:R-:W-:-:S01]  /*19010*/  FFMA.FTZ R170, R2, R170, -R209 ;  /* 0x000000aa02aa7223 */ /* 0x000fc200000108d1 */
[C---:B------:R-:W-:Y:S01]  /*19020*/  FFMA.FTZ R171, R2.reuse, R171, -R209 ;  /* 0x000000ab02ab7223 */ /* 0x040fe200000108d1 */
[----:B------:R-:W-:-:S01]  /*19030*/  FFMA.FTZ R168, R2, R172, -R13 ;  /* 0x000000ac02a87223 */ /* 0x000fc2000001080d */
[C-C-:B------:R-:W-:Y:S01]  /*19040*/  FFMA.FTZ R174, R2.reuse, R174, -R209.reuse ;  /* 0x000000ae02ae7223 */ /* 0x140fe200000108d1 */
[----:B------:R-:W-:-:S01]  /*19050*/  FFMA.FTZ R175, R2, R175, -R209 ;  /* 0x000000af02af7223 */ /* 0x000fc200000108d1 */
[----:B------:R-:W0:Y:S01]  /*19060*/  MUFU.EX2 R11, R11 ;  /* 0x0000000b000b7308 */ /* 0x000e220000000800 */
[----:B------:R-:W-:-:S01]  /*19070*/  FFMA.FTZ R172, R2, R176, -R13 ;  /* 0x000000b002ac7223 */ /* 0x000fc2000001080d */
[C-C-:B------:R-:W-:Y:S01]  /*19080*/  FFMA.FTZ R178, R2.reuse, R178, -R209.reuse ;  /* 0x000000b202b27223 */ /* 0x140fe200000108d1 */
[----:B------:R-:W-:-:S01]  /*19090*/  FFMA.FTZ R179, R2, R179, -R209 ;  /* 0x000000b302b37223 */ /* 0x000fc200000108d1 */
[C---:B------:R-:W-:Y:S01]  /*190a0*/  FFMA.FTZ R176, R2.reuse, R180, -R13 ;  /* 0x000000b402b07223 */ /* 0x040fe2000001080d */
[----:B------:R-:W-:-:S01]  /*190b0*/  FFMA.FTZ R182, R2, R182, -R209 ;  /* 0x000000b602b67223 */ /* 0x000fc200000108d1 */
[C---:B------:R-:W-:Y:S01]  /*190c0*/  FFMA.FTZ R183, R2.reuse, R183, -R209 ;  /* 0x000000b702b77223 */ /* 0x040fe200000108d1 */
[----:B------:R-:W-:-:S01]  /*190d0*/  FFMA.FTZ R180, R2, R184, -R13 ;  /* 0x000000b802b47223 */ /* 0x000fc2000001080d */
[----:B------:R-:W1:Y:S01]  /*190e0*/  MUFU.EX2 R154, R154 ;  /* 0x0000009a009a7308 */ /* 0x000e620000000800 */
[----:B------:R-:W-:-:S01]  /*190f0*/  FFMA.FTZ R186, R2, R186, -R209 ;  /* 0x000000ba02ba7223 */ /* 0x000fc200000108d1 */
[C---:B------:R-:W-:Y:S01]  /*19100*/  FFMA.FTZ R187, R2.reuse, R187, -R209 ;  /* 0x000000bb02bb7223 */ /* 0x040fe200000108d1 */
[----:B------:R-:W-:-:S01]  /*19110*/  FFMA.FTZ R184, R2, R188, -R13 ;  /* 0x000000bc02b87223 */ /* 0x000fc2000001080d */
[C-C-:B------:R-:W-:Y:S01]  /*19120*/  FFMA.FTZ R190, R2.reuse, R190, -R209.reuse ;  /* 0x000000be02be7223 */ /* 0x140fe200000108d1 */
[----:B------:R-:W-:-:S01]  /*19130*/  FFMA.FTZ R191, R2, R191, -R209 ;  /* 0x000000bf02bf7223 */ /* 0x000fc200000108d1 */
[C---:B------:R-:W-:Y:S01]  /*19140*/  FFMA.FTZ R188, R2.reuse, R192, -R13 ;  /* 0x000000c002bc7223 */ /* 0x040fe2000001080d */
[----:B------:R-:W-:-:S01]  /*19150*/  FFMA.FTZ R194, R2, R194, -R209 ;  /* 0x000000c202c27223 */ /* 0x000fc200000108d1 */
[----:B------:R-:W2:Y:S01]  /*19160*/  MUFU.EX2 R12, R12 ;  /* 0x0000000c000c7308 */ /* 0x000ea20000000800 */
[----:B0-----:R-:W-:-:S01]  /*19170*/  FFMA.FTZ R3, R10, R3, R11 ;  /* 0x000000030a037223 */ /* 0x001fc2000001000b */
[C---:B------:R-:W-:Y:S01]  /*19180*/  FFMA.FTZ R195, R2.reuse, R195, -R209 ;  /* 0x000000c302c37223 */ /* 0x040fe200000108d1 */
[----:B------:R-:W-:-:S01]  /*19190*/  FFMA.FTZ R192, R2, R196, -R13 ;  /* 0x000000c402c07223 */ /* 0x000fc2000001080d */
[C-C-:B------:R-:W-:Y:S01]  /*191a0*/  FFMA.FTZ R198, R2.reuse, R198, -R209.reuse ;  /* 0x000000c602c67223 */ /* 0x140fe200000108d1 */
[----:B------:R-:W-:-:S01]  /*191b0*/  FFMA.FTZ R199, R2, R199, -R209 ;  /* 0x000000c702c77223 */ /* 0x000fc200000108d1 */
[C---:B------:R-:W-:Y:S01]  /*191c0*/  FFMA.FTZ R196, R2.reuse, R200, -R13 ;  /* 0x000000c802c47223 */ /* 0x040fe2000001080d */
[----:B------:R-:W-:-:S01]  /*191d0*/  FFMA.FTZ R202, R2, R202, -R209 ;  /* 0x000000ca02ca7223 */ /* 0x000fc200000108d1 */
[----:B------:R-:W0:Y:S01]  /*191e0*/  MUFU.EX2 R155, R155 ;  /* 0x0000009b009b7308 */ /* 0x000e220000000800 */
[----:B-1----:R-:W-:-:S01]  /*191f0*/  FFMA.FTZ R6, R9, R6, R154 ;  /* 0x0000000609067223 */ /* 0x002fc2000001009a */
[C---:B------:R-:W-:Y:S01]  /*19200*/  FFMA.FTZ R203, R2.reuse, R203, -R209 ;  /* 0x000000cb02cb7223 */ /* 0x040fe200000108d1 */
[----:B------:R-:W-:-:S01]  /*19210*/  FFMA.FTZ R200, R2, R204, -R13 ;  /* 0x000000cc02c87223 */ /* 0x000fc2000001080d */
[C-C-:B------:R-:W-:Y:S01]  /*19220*/  FFMA.FTZ R206, R2.reuse, R206, -R209.reuse ;  /* 0x000000ce02ce7223 */ /* 0x140fe200000108d1 */
[----:B------:R-:W-:-:S01]  /*19230*/  FFMA.FTZ R207, R2, R207, -R209 ;  /* 0x000000cf02cf7223 */ /* 0x000fc200000108d1 */
[C---:B------:R-:W-:Y:S01]  /*19240*/  FFMA.FTZ R204, R2.reuse, R208, -R13 ;  /* 0x000000d002cc7223 */ /* 0x040fe2000001080d */
[----:B------:R-:W-:-:S01]  /*19250*/  FFMA.FTZ R210, R2, R210, -R209 ;  /* 0x000000d202d27223 */ /* 0x000fc200000108d1 */
[----:B------:R-:W1:Y:S01]  /*19260*/  MUFU.EX2 R152, R152 ;  /* 0x0000009800987308 */ /* 0x000e620000000800 */
[----:B--2---:R-:W-:-:S01]  /*19270*/  FADD.FTZ R3, R12, R3 ;  /* 0x000000030c037221 */ /* 0x004fc20000010000 */
[C---:B------:R-:W-:Y:S01]  /*19280*/  FFMA.FTZ R211, R2.reuse, R211, -R209 ;  /* 0x000000d302d37223 */ /* 0x040fe200000108d1 */
[----:B------:R-:W-:-:S01]  /*19290*/  FFMA.FTZ R208, R2, R212, -R13 ;  /* 0x000000d402d07223 */ /* 0x000fc2000001080d */
[C---:B------:R-:W-:Y:S01]  /*192a0*/  FFMA.FTZ R214, R2.reuse, R214, -R209 ;  /* 0x000000d602d67223 */ /* 0x040fe200000108d1 */
[----:B------:R-:W-:-:S01]  /*192b0*/  FFMA.FTZ R13, R2, R213, -R13 ;  /* 0x000000d5020d7223 */ /* 0x000fc2000001080d */
[----:B------:R-:W-:Y:S01]  /*192c0*/  FFMA.FTZ R209, R2, R215, -R209 ;  /* 0x000000d702d17223 */ /* 0x000fe200000108d1 */
[----:B------:R-:W-:Y:S01]  /*192d0*/  @!P1 IMAD R212, R15, 0x8, R22 ;  /* 0x000000080fd49824 */ /* 0x000fe200078e0216 */
[----:B------:R-:W2:Y:S01]  /*192e0*/  MUFU.EX2 R158, R158 ;  /* 0x0000009e009e7308 */ /* 0x000ea20000000800 */
[----:B0-----:R-:W-:-:S01]  /*192f0*/  FADD.FTZ R6, R155, R6 ;  /* 0x000000069b067221 */ /* 0x001fc20000010000 */
[----:B------:R-:W-:Y:S01]  /*19300*/  IADD3 R213, -R231, 0xb, RZ ;  /* 0x0000000be7d57810 */ /* 0x000fe20007ffe1ff */
[----:B------:R-:W-:-:S05]  /*19310*/  @!P1 VIADD R212, R212, 0x38840 ;  /* 0x00038840d4d49836 */ /* 0x000fca0000000000 */
[----:B------:R-:W0:Y:S01]  /*19320*/  MUFU.EX2 R153, R153 ;  /* 0x0000009900997308 */ /* 0x000e220000000800 */
[----:B-1----:R-:W-:-:S01]  /*19330*/  FADD.FTZ R3, R152, R3 ;  /* 0x0000000398037221 */ /* 0x002fc20000010000 */
[----:B------:R-:W-:-:S06]  /*19340*/  @!P1 PRMT R212, RZ, 0x654, R212 ;  /* 0x00000654ffd49816 */ /* 0x000fcc00000000d4 */
[----:B------:R-:W1:Y:S01]  /*19350*/  MUFU.EX2 R159, R159 ;  /* 0x0000009f009f7308 */ /* 0x000e620000000800 */
[----:B--2---:R-:W-:-:S07]  /*19360*/  FADD.FTZ R6, R158, R6 ;  /* 0x000000069e067221 */ /* 0x004fce0000010000 */
        /* <DEDUP_REMOVED lines=33> */
[----:B-1----:R-:W-:-:S01]  /*19580*/  FADD.FTZ R3, R169, R3 ;  /* 0x00000003a9037221 */ /* 0x002fc20000010000 */
[----:B------:R-:W-:Y:S02]  /*19590*/  WARPGROUP.DEPBAR.LE gsb0, 0x0 ;  /* 0x00008000000079c5 */ /* 0x000fe40000010000 */
[----:B------:R-:W-:-:S04]  /*195a0*/  WARPGROUP.ARRIVE ;  /* 0x00000000000079c5 */ /* 0x000fc80000000000 */
[----:B------:R-:W1:Y:S01]  /*195b0*/  MUFU.EX2 R178, R178 ;  /* 0x000000b200b27308 */ /* 0x000e620000000800 */
[----:B--2---:R-:W-:-:S01]  /*195c0*/  FADD.FTZ R6, R175, R6 ;  /* 0x00000006af067221 */ /* 0x004fc20000010000 */
[----:B------:R-:W-:Y:S06]  /*195d0*/  QGMMA.64x256x32.F32.E4M3.E4M3 R24, R220, gdesc[UR4], R24, gsb0 ;  /* 0x03e00004dc187df3 */ /* 0x000fec0008000818 */
        /* <DEDUP_REMOVED lines=67> */
[----:B0-----:R-:W-:-:S01]  /*19a10*/  FADD.FTZ R6, R210, R6 ;  /* 0x00000006d2067221 */ /* 0x001fc20000010000 */
[----:B------:R-:W-:Y:S02]  /*19a20*/  WARPGROUP.DEPBAR.LE gsb0, 0x0 ;  /* 0x00008000000079c5 */ /* 0x000fe40000010000 */
[----:B------:R0:W-:Y:S06]  /*19a30*/  BAR.ARV R213, 0x100 ;  /* 0x000400d50000751d */ /* 0x0001ec0000002000 */
[----:B------:R-:W3:Y:S01]  /*19a40*/  MUFU.EX2 R208, R208 ;  /* 0x000000d000d07308 */ /* 0x000ee20000000800 */
[----:B-1----:R-:W-:-:S01]  /*19a50*/  FADD.FTZ R3, R205, R3 ;  /* 0x00000003cd037221 */ /* 0x002fc20000010000 */
[----:B------:R0:W-:Y:S01]  /*19a60*/  @!P1 SYNCS.ARRIVE.TRANS64.RED.A1T0 RZ, [R212+URZ], RZ ;  /* 0x000000ffd4ff99a7 */ /* 0x0001e2000810043f */
[----:B--2---:R-:W-:-:S05]  /*19a70*/  FADD.FTZ R6, R211, R6 ;  /* 0x00000006d3067221 */ /* 0x004fca0000010000 */
[----:B------:R-:W1:Y:S08]  /*19a80*/  MUFU.EX2 R214, R214 ;  /* 0x000000d600d67308 */ /* 0x000e700000000800 */
[----:B------:R-:W2:Y:S01]  /*19a90*/  MUFU.EX2 R13, R13 ;  /* 0x0000000d000d7308 */ /* 0x000ea20000000800 */
[----:B---3--:R-:W-:-:S07]  /*19aa0*/  FADD.FTZ R3, R208, R3 ;  /* 0x00000003d0037221 */ /* 0x008fce0000010000 */
[----:B------:R-:W3:Y:S01]  /*19ab0*/  MUFU.EX2 R209, R209 ;  /* 0x000000d100d17308 */ /* 0x000ee20000000800 */
[----:B-1----:R-:W-:-:S01]  /*19ac0*/  FADD.FTZ R6, R214, R6 ;  /* 0x00000006d6067221 */ /* 0x002fc20000010000 */
[----:B--2---:R-:W-:-:S03]  /*19ad0*/  FADD.FTZ R3, R13, R3 ;  /* 0x000000030d037221 */ /* 0x004fc60000010000 */
[----:B---3--:R-:W-:Y:S01]  /*19ae0*/  FADD.FTZ R6, R209, R6 ;  /* 0x00000006d1067221 */ /* 0x008fe20000010000 */
[----:B0-----:R-:W-:Y:S06]  /*19af0*/  @!P0 BRA `(.L_x_496) ;  /* 0x0000000000048947 */ /* 0x001fec0003800000 */
[----:B------:R-:W-:Y:S01]  /*19b00*/  BPT.TRAP 0x1 ;  /* 0x000000040000795c */ /* 0x000fe20000300000 */
.L_x_496:
[----:B------:R-:W2:Y:S01]  /*19b10*/  LDL R213, [R1+0x14] ;  /* 0x0000140001d57983 */ /* 0x000ea20000100800 */
[----:B------:R-:W-:Y:S01]  /*19b20*/  IMAD R14, R14, 0x8, R22 ;  /* 0x000000080e0e7824 */ /* 0x000fe200078e0216 */
[----:B------:R-:W-:Y:S01]  /*19b30*/  F2FP.SATFINITE.E4M3.F32.PACK_AB_MERGE_C R152, R153, R152, RZ ;  /* 0x000000989998723e */ /* 0x000fe200048070ff */
[----:B------:R-:W-:Y:S01]  /*19b40*/  IMAD.U32 R212, RZ, RZ, UR36 ;  /* 0x00000024ffd47e24 */ /* 0x000fe2000f8e00ff */
[----:B------:R-:W-:Y:S01]  /*19b50*/  F2FP.SATFINITE.E4M3.F32.PACK_AB_MERGE_C R160, R161, R160, RZ ;  /* 0x000000a0a1a0723e */ /* 0x000fe200048070ff */
[----:B------:R-:W-:Y:S01]  /*19b60*/  VIADD R14, R14, 0x38860 ;  /* 0x000388600e0e7836 */ /* 0x000fe20000000000 */
        /* <DEDUP_REMOVED lines=28> */
[----:B------:R-:W-:Y:S01]  /*19d30*/  PRMT R14, R212, 0x654, R14 ;  /* 0x00000654d40e7816 */ /* 0x000fe2000000000e */
[----:B------:R-:W-:Y:S01]  /*19d40*/  FMUL.FTZ R54, R54, R9 ;  /* 0x0000000936367220 */ /* 0x000fe20000410000 */
[----:B------:R-:W-:Y:S01]  /*19d50*/  F2FP.SATFINITE.E4M3.F32.PACK_AB_MERGE_C R11, R12, R11, R152 ;  /* 0x0000000b0c0b723e */ /* 0x000fe20004807098 */
[-C--:B------:R-:W-:Y:S01]  /*19d60*/  FMUL.FTZ R55, R55, R9.reuse ;  /* 0x0000000937377220 */ /* 0x080fe20000410000 */
[----:B------:R-:W-:Y:S01]  /*19d70*/  F2FP.SATFINITE.E4M3.F32.PACK_AB_MERGE_C R160, R157, R156, R160 ;  /* 0x0000009c9da0723e */ /* 0x000fe200048070a0 */
[----:B------:R0:W-:Y:S01]  /*19d80*/  SYNCS.ARRIVE.TRANS64.RED.A1T0 RZ, [R14+URZ], RZ ;  /* 0x000000ff0eff79a7 */ /* 0x0001e2000810043f */
        /* <DEDUP_REMOVED lines=126> */
[----:B------:R-:W-:Y:S01]  /*1a570*/  IMAD.MOV.U32 R12, RZ, RZ, R8 ;  /* 0x000000ffff0c7224 */ /* 0x000fe200078e0008 */
[----:B------:R-:W-:Y:S01]  /*1a580*/  MOV R229, R158 ;  /* 0x0000009e00e57202 */ /* 0x000fe20000000f00 */
[----:B------:R-:W-:Y:S01]  /*1a590*/  IMAD.MOV.U32 R13, RZ, RZ, R0 ;  /* 0x000000ffff0d7224 */ /* 0x000fe200078e0000 */
[----:B------:R-:W-:Y:S01]  /*1a5a0*/  MOV R227, R182 ;  /* 0x000000b600e37202 */ /* 0x000fe20000000f00 */
[----:B------:R-:W-:Y:S01]  /*1a5b0*/  IMAD.MOV.U32 R9, RZ, RZ, R235 ;  /* 0x000000ffff097224 */ /* 0x000fe200078e00eb */
[----:B------:R-:W-:Y:S01]  /*1a5c0*/  MOV R221, R206 ;  /* 0x000000ce00dd7202 */ /* 0x000fe20000000f00 */
[----:B0-----:R-:W-:-:S02]  /*1a5d0*/  IMAD.MOV.U32 R14, RZ, RZ, R15 ;  /* 0x000000ffff0e7224 */ /* 0x001fc400078e000f */
[----:B------:R-:W-:Y:S02]  /*1a5e0*/  IMAD.MOV.U32 R228, RZ, RZ, R11 ;  /* 0x000000ffffe47224 */ /* 0x000fe400078e000b */
[----:B------:R-:W-:Y:S02]  /*1a5f0*/  IMAD.MOV.U32 R230, RZ, RZ, R160 ;  /* 0x000000ffffe67224 */ /* 0x000fe400078e00a0 */
[----:B------:R-:W-:Y:S02]  /*1a600*/  IMAD.MOV.U32 R231, RZ, RZ, R166 ;  /* 0x000000ffffe77224 */ /* 0x000fe400078e00a6 */
        /* <DEDUP_REMOVED lines=9> */
[----:B------:R-:W-:Y:S01]  /*1a6a0*/  IMAD.MOV.U32 R223, RZ, RZ, R209 ;  /* 0x000000ffffdf7224 */ /* 0x000fe200078e00d1 */
[C---:B--2---:R-:W-:Y:S02]  /*1a6b0*/  ISETP.GT.AND P1, PT, R7.reuse, R213, PT ;  /* 0x000000d50700720c */ /* 0x044fe40003f24270 */
[----:B------:R-:W-:-:S11]  /*1a6c0*/  IADD3 R7, R7, -0x1, RZ ;  /* 0xffffffff07077810 */ /* 0x000fd60007ffe0ff */
[----:B------:R-:W-:Y:S05]  /*1a6d0*/  @P1 BRA `(.L_x_497) ;  /* 0xffffffd800281947 */ /* 0x000fea000383ffff */
[----:B------:R-:W-:-:S07]  /*1a6e0*/  IMAD.MOV.U32 R152, RZ, RZ, R15 ;  /* 0x000000ffff987224 */ /* 0x000fce00078e000f */
.L_x_486:
[----:B------:R-:W-:Y:S05]  /*1a6f0*/  WARPSYNC.ALL ;  /* 0x0000000000007948 */ /* 0x000fea0003800000 */
[----:B------:R-:W-:Y:S06]  /*1a700*/  BAR.ARV 0x8, 0x180 ;  /* 0x0206000000007b1d */ /* 0x000fec0000002000 */
[----:B------:R-:W-:Y:S05]  /*1a710*/  @!P0 BRA `(.L_x_498) ;  /* 0x0000000000048947 */ /* 0x000fea0003800000 */
[----:B------:R-:W-:Y:S01]  /*1a720*/  BPT.TRAP 0x1 ;  /* 0x000000040000795c */ /* 0x000fe20000300000 */
.L_x_498:
[----:B------:R-:W-:Y:S01]  /*1a730*/  IMAD R7, R152, 0x8, R22 ;  /* 0x0000000898077824 */ /* 0x000fe200078e0216 */
[----:B------:R-:W-:-:S04]  /*1a740*/  SHF.L.U32 R4, R235, 0x1f, RZ ;  /* 0x0000001feb047819 */ /* 0x000fc800000006ff */
[----:B------:R0:W1:Y:S01]  /*1a750*/  SYNCS.PHASECHK.TRANS64.TRYWAIT P1, [R7+URZ+0x38850], R4 ;  /* 0x03885004070075a7 */ /* 0x000062000802017f */
[----:B------:R-:W-:Y:S05]  /*1a760*/  @!P0 BRA `(.L_x_499) ;  /* 0x0000000000048947 */ /* 0x000fea0003800000 */
[----:B------:R-:W-:Y:S01]  /*1a770*/  BPT.TRAP 0x1 ;  /* 0x000000040000795c */ /* 0x000fe20000300000 */
.L_x_499:
[----:B-1----:R-:W-:Y:S05]  /*1a780*/  @P1 BRA `(.L_x_500) ;  /* 0x0000000000081947 */ /* 0x002fea0003800000 */
[----:B------:R-:W1:Y:S02]  /*1a790*/  SYNCS.PHASECHK.TRANS64.TRYWAIT P1, [R7+URZ+0x38850], R4 ;  /* 0x03885004070075a7 */ /* 0x000e64000802017f */
[----:B-1----:R-:W-:Y:S05]  /*1a7a0*/  @!P1 BRA `(.L_x_501) ;  /* 0x0000010c00209947 */ /* 0x002fea0003800000 */
.L_x_500:
[----:B------:R-:W-:Y:S01]  /*1a7b0*/  VIADD R22, R22, 0x400 ;  /* 0x0000040016167836 */ /* 0x000fe20000000000 */
[----:B------:R-:W2:Y:S04]  /*1a7c0*/  LDL R15, [R1+0x7c] ;  /* 0x00007c00010f7983 */ /* 0x000ea80000100800 */
[----:B------:R-:W-:Y:S01]  /*1a7d0*/  SHF.R.U32.HI R22, RZ, 0x4, R22 ;  /* 0x00000004ff167819 */ /* 0x000fe20000011616 */
[----:B------:R-:W3:Y:S03]  /*1a7e0*/  LDL R14, [R1+0x6c] ;  /* 0x00006c00010e7983 */ /* 0x000ee60000100800 */
[----:B------:R-:W-:Y:S01]  /*1a7f0*/  LOP3.LUT R22, R22, 0x3fff, RZ, 0xc0, !PT ;  /* 0x00003fff16167812 */ /* 0x000fe200078ec0ff */
[----:B------:R-:W-:Y:S01]  /*1a800*/  IMAD.MOV.U32 R5, RZ, RZ, 0x40000040 ;  /* 0x40000040ff057424 */ /* 0x000fe200078e00ff */
[----:B------:R-:W4:Y:S01]  /*1a810*/  LDL R9, [R1+0x50] ;  /* 0x0000500001097983 */ /* 0x000f220000100800 */
[----:B------:R-:W-:Y:S05]  /*1a820*/  WARPSYNC.ALL ;  /* 0x0000000000007948 */ /* 0x000fea0003800000 */
[----:B------:R-:W-:Y:S01]  /*1a830*/  LOP3.LUT R22, R22, 0x10000, RZ, 0xfc, !PT ;  /* 0x0001000016167812 */ /* 0x000fe200078efcff */
[----:B------:R-:W-:Y:S01]  /*1a840*/  WARPGROUP.ARRIVE ;  /* 0x00000000000079c5 */ /* 0x000fe20000000000 */
[----:B------:R-:W-:Y:S01]  /*1a850*/  R2UR UR7, R5 ;  /* 0x00000000050772ca */ /* 0x000fe200000e0000 */
[----:B------:R-:W-:Y:S01]  /*1a860*/  IMAD.MOV.U32 R11, RZ, RZ, 0x40000040 ;  /* 0x40000040ff0b7424 */ /* 0x000fe200078e00ff */
[----:B01----:R-:W-:Y:S01]  /*1a870*/  LEA R4, R152, R22, 0xb ;  /* 0x0000001698047211 */ /* 0x003fe200078e58ff */
[----:B------:R-:W-:-:S02]  /*1a880*/  ULDC.64 UR4, c[0x0][0x9a0] ;  /* 0x0002680000047ab9 */ /* 0x000fc40000000a00 */
[----:B------:R-:W-:Y:S02]  /*1a890*/  ISETP.NE.U32.AND P1, PT, RZ, UR4, PT ;  /* 0x00000004ff007c0c */ /* 0x000fe4000bf25070 */
[C---:B------:R-:W-:Y:S01]  /*1a8a0*/  R2UR UR6, R4.reuse ;  /* 0x00000000040672ca */ /* 0x040fe200000e0000 */
[----:B------:R-:W-:Y:S01]  /*1a8b0*/  VIADD R10, R4, 0x2 ;  /* 0x00000002040a7836 */ /* 0x000fe20000000000 */
[----:B------:R-:W-:-:S11]  /*1a8c0*/  ISETP.NE.AND.EX P1, PT, RZ, UR5, PT, P1 ;  /* 0x00000005ff007c0c */ /* 0x000fd6000bf25310 */
[----:B------:R-:W-:Y:S01]  /*1a8d0*/  QGMMA.64x256x32.F32.E4M3.E4M3 R24, R228, gdesc[UR4], R24, gsb0 ;  /* 0x03e00004e4187df3 */ /* 0x000fe20008000818 */
[----:B------:R-:W-:Y:S01]  /*1a8e0*/  R2UR UR6, R10 ;  /* 0x000000000a0672ca */ /* 0x000fe200000e0000 */
[----:B------:R-:W-:Y:S01]  /*1a8f0*/  VIADD R10, R4, 0x4 ;  /* 0x00000004040a7836 */ /* 0x000fe20000000000 */
[----:B------:R-:W-:Y:S01]  /*1a900*/  R2UR UR7, R11 ;  /* 0x000000000b0772ca */ /* 0x000fe200000e0000 */
[----:B------:R-:W-:Y:S01]  /*1a910*/  IMAD.MOV.U32 R11, RZ, RZ, 0x40000040 ;  /* 0x40000040ff0b7424 */ /* 0x000fe200078e00ff */
[----:B------:R-:W4:Y:S01]  /*1a920*/  @P1 LDC.64 R12, c[0x0][0x9d0] ;  /* 0x00027400ff0c1b82 */ /* 0x000f220000000a00 */
[----:B------:R-:W-:Y:S02]  /*1a930*/  WARPGROUP.DEPBAR.LE gsb0, 0x0 ;  /* 0x00008000000079c5 */ /* 0x000fe40000010000 */
[----:B------:R-:W-:-:S15]  /*1a940*/  WARPGROUP.ARRIVE ;  /* 0x00000000000079c5 */ /* 0x000fde0000000000 */
[----:B------:R-:W-:-:S05]  /*1a950*/  NOP ;  /* 0x0000000000007918 */ /* 0x000fca0000000000 */
[----:B------:R-:W-:Y:S01]  /*1a960*/  QGMMA.64x256x32.F32.E4M3.E4M3 R24, R224, gdesc[UR4], R24, gsb0 ;  /* 0x03e00004e0187df3 */ /* 0x000fe20008000818 */
[----:B------:R-:W-:Y:S02]  /*1a970*/  R2UR UR6, R10 ;  /* 0x000000000a0672ca */ /* 0x000fe400000e0000 */
[----:B------:R-:W-:Y:S02]  /*1a980*/  R2UR UR7, R11 ;  /* 0x000000000b0772ca */ /* 0x000fe400000e0000 */
[----:B------:R-:W2:Y:S02]  /*1a990*/  @P1 LDC.64 R10, c[0x0][0x9c8] ;  /* 0x00027200ff0a1b82 */ /* 0x000ea40000000a00 */
[----:B--2---:R-:W-:-:S04]  /*1a9a0*/  @P1 IMAD R5, R15, R10, RZ ;  /* 0x0000000a0f051224 */ /* 0x004fc800078e02ff */
[C---:B---3--:R-:W-:Y:S02]  /*1a9b0*/  @P1 IMAD R5, R14.reuse, R11, R5 ;  /* 0x0000000b0e051224 */ /* 0x048fe400078e0205 */
[----:B------:R-:W-:-:S05]  /*1a9c0*/  @P1 IMAD.WIDE.U32 R10, R14, R10, RZ ;  /* 0x0000000a0e0a1225 */ /* 0x000fca00078e00ff */
[----:B------:R-:W-:-:S03]  /*1a9d0*/  @P1 IADD3 R11, R11, R5, RZ ;  /* 0x000000050b0b1210 */ /* 0x000fc60007ffe0ff */
[----:B----4-:R-:W-:-:S04]  /*1a9e0*/  @P1 IMAD.WIDE.U32 R10, R9, R12, R10 ;  /* 0x0000000c090a1225 */ /* 0x010fc800078e000a */
[----:B------:R-:W-:Y:S01]  /*1a9f0*/  @P1 IMAD R13, R9, R13, R11 ;  /* 0x0000000d090d1224 */ /* 0x000fe200078e020b */
[----:B------:R-:W-:Y:S01]  /*1aa00*/  @P1 LEA R12, P2, R10, UR4, 0x2 ;  /* 0x000000040a0c1c11 */ /* 0x000fe2000f8410ff */
[----:B------:R-:W-:-:S03]  /*1aa10*/  IMAD.MOV.U32 R9, RZ, RZ, 0x3f800000 ;  /* 0x3f800000ff097424 */ /* 0x000fc600078e00ff */
[----:B------:R-:W-:-:S05]  /*1aa20*/  @P1 LEA.HI.X R13, R10, UR5, R13, 0x2, P2 ;  /* 0x000000050a0d1c11 */ /* 0x000fca00090f140d */
[----:B------:R-:W2:Y:S01]  /*1aa30*/  @P1 LDG.E R9, desc[UR42][R12.64] ;  /* 0x0000002a0c091981 */ /* 0x000ea2000c1e1900 */
[----:B------:R-:W-:Y:S02]  /*1aa40*/  VIADD R4, R4, 0x6 ;  /* 0x0000000604047836 */ /* 0x000fe40000000000 */
[----:B------:R-:W-:Y:S01]  /*1aa50*/  IMAD.MOV.U32 R5, RZ, RZ, 0x40000040 ;  /* 0x40000040ff057424 */ /* 0x000fe200078e00ff */
[----:B------:R-:W-:Y:S02]  /*1aa60*/  WARPGROUP.DEPBAR.LE gsb0, 0x0 ;  /* 0x00008000000079c5 */ /* 0x000fe40000010000 */
[----:B------:R-:W-:-:S06]  /*1aa70*/  WARPGROUP.ARRIVE ;  /* 0x00000000000079c5 */ /* 0x000fcc0000000000 */
[----:B------:R-:W-:Y:S01]  /*1aa80*/  QGMMA.64x256x32.F32.E4M3.E4M3 R24, R216, gdesc[UR4], R24, gsb0 ;  /* 0x03e00004d8187df3 */ /* 0x000fe20008000818 */
[----:B------:R-:W-:Y:S02]  /*1aa90*/  R2UR UR6, R4 ;  /* 0x00000000040672ca */ /* 0x000fe400000e0000 */
[----:B------:R-:W-:Y:S01]  /*1aaa0*/  R2UR UR7, R5 ;  /* 0x00000000050772ca */ /* 0x000fe200000e0000 */
[----:B------:R-:W0:Y:S04]  /*1aab0*/  SHFL.BFLY PT, R4, R3, 0x2, 0x1f ;  /* 0x0c401f0003047f89 */ /* 0x000e2800000e0000 */
[----:B------:R-:W1:Y:S01]  /*1aac0*/  SHFL.BFLY PT, R10, R6, 0x2, 0x1f ;  /* 0x0c401f00060a7f89 */ /* 0x000e6200000e0000 */
[----:B0-----:R-:W-:-:S05]  /*1aad0*/  FADD.FTZ R4, R4, R3 ;  /* 0x0000000304047221 */ /* 0x001fca0000010000 */
[----:B------:R-:W0:Y:S01]  /*1aae0*/  SHFL.BFLY PT, R5, R4, 0x1, 0x1f ;  /* 0x0c201f0004057f89 */ /* 0x000e2200000e0000 */
[----:B-1----:R-:W-:-:S05]  /*1aaf0*/  FADD.FTZ R6, R10, R6 ;  /* 0x000000060a067221 */ /* 0x002fca0000010000 */
[----:B------:R-:W1:Y:S01]  /*1ab00*/  SHFL.BFLY PT, R3, R6, 0x1, 0x1f ;  /* 0x0c201f0006037f89 */ /* 0x000e6200000e0000 */
[----:B0-----:R-:W-:-:S05]  /*1ab10*/  FADD.FTZ R10, R4, R5 ;  /* 0x00000005040a7221 */ /* 0x001fca0000010000 */
[----:B------:R-:W-:Y:S01]  /*1ab20*/  FSETP.NE.FTZ.AND P1, PT, R10, RZ, PT ;  /* 0x000000ff0a00720b */ /* 0x000fe20003f35000 */
[----:B-1----:R-:W-:-:S01]  /*1ab30*/  FADD.FTZ R6, R6, R3 ;  /* 0x0000000306067221 */ /* 0x002fc20000010000 */
[----:B------:R-:W-:Y:S02]  /*1ab40*/  IMAD.MOV.U32 R4, RZ, RZ, RZ ;  /* 0x000000ffff047224 */ /* 0x000fe400078e00ff */
[----:B------:R-:W-:Y:S01]  /*1ab50*/  FMUL.FTZ R5, R10, 0.00390625 ;  /* 0x3b8000000a057820 */ /* 0x000fe20000410000 */
[----:B------:R-:W-:-:S05]  /*1ab60*/  FMUL.FTZ R3, R6, 0.00390625 ;  /* 0x3b80000006037820 */ /* 0x000fca0000410000 */
[----:B------:R-:W-:-:S03]  /*1ab70*/  FSETP.NE.FTZ.AND P3, PT, R3, RZ, PT ;  /* 0x000000ff0300720b */ /* 0x000fc60003f75000 */
[----:B------:R-:W-:Y:S01]  /*1ab80*/  @P1 MUFU.RCP R4, R10 ;  /* 0x0000000a00041308 */ /* 0x000fe20000001000 */
[----:B------:R-:W-:Y:S02]  /*1ab90*/  FSETP.NE.FTZ.AND P1, PT, R5, RZ, PT ;  /* 0x000000ff0500720b */ /* 0x000fe40003f35000 */
[----:B------:R-:W-:-:S11]  /*1aba0*/  FSETP.NE.FTZ.AND P2, PT, R6, RZ, PT ;  /* 0x000000ff0600720b */ /* 0x000fd60003f55000 */
[----:B------:R-:W0:Y:S08]  /*1abb0*/  @P1 MUFU.LG2 R10, R5 ;  /* 0x00000005000a1308 */ /* 0x000e300000000c00 */
[----:B------:R1:W3:Y:S02]  /*1abc0*/  @P3 MUFU.LG2 R5, R3 ;  /* 0x0000000300053308 */ /* 0x0002e40000000c00 */
[----:B-1----:R-:W-:-:S06]  /*1abd0*/  IMAD.MOV.U32 R3, RZ, RZ, RZ ;  /* 0x000000ffff037224 */ /* 0x002fcc00078e00ff */
[----:B------:R0:W1:Y:S01]  /*1abe0*/  @P2 MUFU.RCP R3, R6 ;  /* 0x0000000600032308 */ /* 0x0000620000001000 */
[----:B------:R-:W-:Y:S02]  /*1abf0*/  WARPGROUP.DEPBAR.LE gsb0, 0x0 ;  /* 0x00008000000079c5 */ /* 0x000fe40000010000 */
[----:B------:R-:W-:-:S06]  /*1ac00*/  WARPGROUP.ARRIVE ;  /* 0x00000000000079c5 */ /* 0x000fcc0000000000 */
[----:B------:R-:W-:Y:S01]  /*1ac10*/  QGMMA.64x256x32.F32.E4M3.E4M3 R24, R220, gdesc[UR4], R24, gsb0 ;  /* 0x03e00004dc187df3 */ /* 0x000fe20008000818 */
[----:B0-----:R-:W-:Y:S01]  /*1ac20*/  @P1 FMUL.FTZ R6, R10, 0.69314718246459960938 ;  /* 0x3f3172180a061820 */ /* 0x001fe20000410000 */
[C---:B------:R-:W-:Y:S01]  /*1ac30*/  @P1 FMUL.FTZ R10, R2.reuse, 0.69314718246459960938 ;  /* 0x3f317218020a1820 */ /* 0x040fe20000410000 */
[----:B------:R-:W-:Y:S01]  /*1ac40*/  @P3 FMUL.FTZ R2, R2, 0.69314718246459960938 ;  /* 0x3f31721802023820 */ /* 0x000fe20000410000 */
[----:B---3--:R-:W-:Y:S01]  /*1ac50*/  @P3 FMUL.FTZ R5, R5, 0.69314718246459960938 ;  /* 0x3f31721805053820 */ /* 0x008fe20000410000 */
[----:B------:R-:W-:Y:S01]  /*1ac60*/  IMAD.MOV.U32 R171, RZ, RZ, -0x800000 ;  /* 0xff800000ffab7424 */ /* 0x000fe200078e00ff */
[----:B------:R-:W-:Y:S01]  /*1ac70*/  MOV R172, 0xff800000 ;  /* 0xff80000000ac7802 */ /* 0x000fe20000000f00 */
[----:B------:R-:W-:-:S01]  /*1ac80*/  @P1 FFMA.FTZ R172, R10, R0, R6 ;  /* 0x000000000aac1223 */ /* 0x000fc20000010006 */
[----:B------:R-:W-:Y:S01]  /*1ac90*/  @P3 FFMA.FTZ R171, R2, R8, R5 ;  /* 0x0000000802ab3223 */ /* 0x000fe20000010005 */
[-C--:B--2---:R-:W-:Y:S01]  /*1aca0*/  FMUL.FTZ R4, R4, R9.reuse ;  /* 0x0000000904047220 */ /* 0x084fe20000410000 */
[----:B-1----:R-:W-:Y:S01]  /*1acb0*/  FMUL.FTZ R2, R3, R9 ;  /* 0x0000000903027220 */ /* 0x002fe20000410000 */
[----:B------:R-:W-:-:S02]  /*1acc0*/  WARPGROUP.DEPBAR.LE gsb0, 0x0 ;  /* 0x00008000000079c5 */ /* 0x000fc40000010000 */
[----:B------:R-:W-:Y:S05]  /*1acd0*/  @!P0 BRA `(.L_x_502) ;  /* 0x0000000000048947 */ /* 0x000fea0003800000 */
[----:B------:R-:W-:Y:S01]  /*1ace0*/  BPT.TRAP 0x1 ;  /* 0x000000040000795c */ /* 0x000fe20000300000 */
.L_x_502:
[----:B------:R-:W-:Y:S02]  /*1acf0*/  VIADD R7, R7, 0x38860 ;  /* 0x0003886007077836 */ /* 0x000fe40000000000 */
[-C--:B------:R-:W-:Y:S01]  /*1ad00*/  FMUL.FTZ R20, R45, R4.reuse ;  /* 0x000000042d147220 */ /* 0x080fe20000410000 */
[----:B------:R-:W-:Y:S02]  /*1ad10*/  IMAD.U32 R0, RZ, RZ, UR36 ;  /* 0x00000024ff007e24 */ /* 0x000fe4000f8e00ff */
[-C--:B------:R-:W-:Y:S01]  /*1ad20*/  FMUL.FTZ R11, R53, R4.reuse ;  /* 0x00000004350b7220 */ /* 0x080fe20000410000 */
[----:B------:R-:W-:Y:S02]  /*1ad30*/  VIADD R152, R152, 0x1 ;  /* 0x0000000198987836 */ /* 0x000fe40000000000 */
[-C--:B------:R-:W-:Y:S01]  /*1ad40*/  FMUL.FTZ R12, R56, R4.reuse ;  /* 0x00000004380c7220 */ /* 0x080fe20000410000 */
[-C--:B------:R-:W-:Y:S01]  /*1ad50*/  FMUL.FTZ R13, R61, R4.reuse ;  /* 0x000000043d0d7220 */ /* 0x080fe20000410000 */
[----:B------:R-:W-:Y:S01]  /*1ad60*/  PRMT R0, R0, 0x654, R7 ;  /* 0x0000065400007816 */ /* 0x000fe20000000007 */
        /* <DEDUP_REMOVED lines=10> */
[----:B------:R-:W-:Y:S01]  /*1ae10*/  ISETP.NE.AND P1, PT, R152, 0x2, PT ;  /* 0x000000029800780c */ /* 0x000fe20003f25270 */
        /* <DEDUP_REMOVED lines=80> */
[----:B------:R-:W-:Y:S01]  /*1b320*/  SEL R2, RZ, 0x1, P1 ;  /* 0x00000001ff027807 */ /* 0x000fe20000800000 */
        /* <DEDUP_REMOVED lines=8> */
[-C--:B0-----:R-:W-:Y:S01]  /*1b3b0*/  FMUL.FTZ R0, R29, R4.reuse ;  /* 0x000000041d007220 */ /* 0x081fe20000410000 */
        /* <DEDUP_REMOVED lines=27> */
[----:B------:R-:W-:Y:S01]  /*1b570*/  UIADD3 UR39, UR39, 0x1, URZ ;  /* 0x0000000127277890 */ /* 0x000fe2000fffe03f */
[----:B------:R-:W-:-:S02]  /*1b580*/  LOP3.LUT R235, R235, R2, RZ, 0x3c, !PT ;  /* 0x00000002ebeb7212 */ /* 0x000fc400078e3cff */
[----:B------:R-:W-:-:S09]  /*1b590*/  SEL R152, R152, RZ, P1 ;  /* 0x000000ff98987207 */ /* 0x000fd20000800000 */
.L_x_438:
[----:B------:R-:W-:Y:S05]  /*1b5a0*/  WARPSYNC.ALL ;  /* 0x0000000000007948 */ /* 0x000fea0003800000 */
[----:B------:R-:W2:Y:S01]  /*1b5b0*/  LDL R228, [R1+0x70] ;  /* 0x0000700001e47983 */ /* 0x000ea20000100800 */
[----:B------:R-:W0:Y:S01]  /*1b5c0*/  S2UR UR36, SR_CgaCtaId ;  /* 0x00000000002479c3 */ /* 0x000e220000008800 */
[----:B------:R-:W-:Y:S01]  /*1b5d0*/  UMOV UR4, 0x400 ;  /* 0x0000040000047882 */ /* 0x000fe20000000000 */
[----:B------:R-:W-:Y:S01]  /*1b5e0*/  BSSY B0, `(.L_x_503) ;  /* 0x0000777000007945 */ /* 0x000fe20003800000 */
[----:B0-----:R-:W-:-:S06]  /*1b5f0*/  ULEA UR4, UR36, UR4, 0x18 ;  /* 0x0000000424047291 */ /* 0x001fcc000f8ec03f */
[----:B------:R-:W-:Y:S01]  /*1b600*/  IMAD.U32 R22, RZ, RZ, UR4 ;  /* 0x00000004ff167e24 */ /* 0x000fe2000f8e00ff */
[----:B------:R-:W-:Y:S06]  /*1b610*/  BAR.SYNC.DEFER_BLOCKING 0x5, 0x180 ;  /* 0x0146000000007b1d */ /* 0x000fec0000010000 */
[----:B------:R0:W1:Y:S02]  /*1b620*/  LDS.128 R28, [R22+0x388d0] ;  /* 0x0388d000161c7984 */ /* 0x0000640000000c00 */
[----:B------:R-:W-:Y:S06]  /*1b630*/  BAR.ARV 0x4, 0x180 ;  /* 0x0106000000007b1d */ /* 0x000fec0000002000 */
[----:B--2---:R-:W-:-:S13]  /*1b640*/  ISETP.NE.AND P1, PT, R228, RZ, PT ;  /* 0x000000ffe400720c */ /* 0x004fda0003f25270 */
[----:B------:R-:W2:Y:S02]  /*1b650*/  @!P1 LDC R228, c[0x0][0xad4] ;  /* 0x0002b500ffe49b82 */ /* 0x000ea40000000800 */
[----:B--2---:R0:W-:Y:S01]  /*1b660*/  @!P1 STL [R1+0x70], R228 ;  /* 0x000070e401009387 */ /* 0x0041e20000100800 */
[----:B-1----:R-:W-:Y:S05]  /*1b670*/  @P0 BRA `(.L_x_504) ;  /* 0x0000006400c00947 */ /* 0x002fea0003800000 */
[----:B------:R-:W2:Y:S01]  /*1b680*/  LDL R4, [R1+0x1a4] ;  /* 0x0001a40001047983 */ /* 0x000ea20000100800 */
[----:B------:R-:W-:Y:S01]  /*1b690*/  ULDC.64 UR4, c[0x4][0x110] ;  /* 0x0100440000047ab9 */ /* 0x000fe20000000a00 */
[----:B------:R-:W1:Y:S01]  /*1b6a0*/  S2R R2, SR_SWINHI ;  /* 0x0000000000027919 */ /* 0x000e620000002f00 */
[----:B------:R-:W3:Y:S01]  /*1b6b0*/  S2R R229, SR_TID.X ;  /* 0x0000000000e57919 */ /* 0x000ee20000002100 */
[----:B------:R-:W-:Y:S02]  /*1b6c0*/  MOV R40, R22 ;  /* 0x0000001600287202 */ /* 0x000fe40000000f00 */
[----:B-1----:R-:W-:-:S03]  /*1b6d0*/  MOV R41, R2 ;  /* 0x0000000200297202 */ /* 0x002fc60000000f00 */
[----:B--2---:R-:W-:-:S03]  /*1b6e0*/  IMAD.WIDE R26, R4, 0x2, R40 ;  /* 0x00000002041a7825 */ /* 0x004fc600078e0228 */
[C---:B------:R-:W-:Y:S02]  /*1b6f0*/  IADD3 R62, P5, R26.reuse, 0xc000, RZ ;  /* 0x0000c0001a3e7810 */ /* 0x040fe40007fbe0ff */
[----:B------:R-:W-:Y:S02]  /*1b700*/  IADD3 R66, P1, R26, 0xc060, RZ ;  /* 0x0000c0601a427810 */ /* 0x000fe40007f3e0ff */
[----:B------:R-:W-:Y:S02]  /*1b710*/  LOP3.LUT R63, R62, 0x380, RZ, 0xc0, !PT ;  /* 0x000003803e3f7812 */ /* 0x000fe400078ec0ff */
[----:B------:R-:W-:Y:S02]  /*1b720*/  LOP3.LUT R2, R66, 0x380, RZ, 0xc0, !PT ;  /* 0x0000038042027812 */ /* 0x000fe400078ec0ff */
[----:B------:R-:W-:Y:S02]  /*1b730*/  SHF.R.U64 R63, R63, 0x3, RZ ;  /* 0x000000033f3f7819 */ /* 0x000fe400000012ff */
[----:B------:R-:W-:-:S02]  /*1b740*/  IADD3 R50, P4, R26, 0x8060, RZ ;  /* 0x000080601a327810 */ /* 0x000fc40007f9e0ff */
[----:B------:R-:W-:Y:S01]  /*1b750*/  LOP3.LUT R62, R63, R62, RZ, 0x3c, !PT ;  /* 0x0000003e3f3e7212 */ /* 0x000fe200078e3cff */
[----:B------:R-:W-:Y:S01]  /*1b760*/  IMAD.X R63, RZ, RZ, R27, P5 ;  /* 0x000000ffff3f7224 */ /* 0x000fe200028e061b */
[----:B------:R-:W-:Y:S02]  /*1b770*/  SHF.R.U64 R2, R2, 0x3, RZ ;  /* 0x0000000302027819 */ /* 0x000fe400000012ff */
[----:B------:R-:W-:Y:S02]  /*1b780*/  IADD3 R58, P3, R26, 0xc020, RZ ;  /* 0x0000c0201a3a7810 */ /* 0x000fe40007f7e0ff */
[----:B------:R-:W-:Y:S02]  /*1b790*/  LOP3.LUT R51, R50, 0x380, RZ, 0xc0, !PT ;  /* 0x0000038032337812 */ /* 0x000fe400078ec0ff */
[----:B------:R-:W-:Y:S02]  /*1b7a0*/  IADD3 R46, P5, R26, 0x4040, RZ ;  /* 0x000040401a2e7810 */ /* 0x000fe40007fbe0ff */
[----:B------:R-:W-:-:S02]  /*1b7b0*/  LOP3.LUT R66, R2, R66, RZ, 0x3c, !PT ;  /* 0x0000004202427212 */ /* 0x000fc400078e3cff */
[----:B------:R-:W-:Y:S01]  /*1b7c0*/  LOP3.LUT R59, R58, 0x380, RZ, 0xc0, !PT ;  /* 0x000003803a3b7812 */ /* 0x000fe200078ec0ff */
[----:B------:R-:W-:Y:S01]  /*1b7d0*/  IMAD.X R47, RZ, RZ, R27, P5 ;  /* 0x000000ffff2f7224 */ /* 0x000fe200028e061b */
[----:B------:R-:W-:Y:S02]  /*1b7e0*/  SHF.R.U64 R51, R51, 0x3, RZ ;  /* 0x0000000333337819 */ /* 0x000fe400000012ff */
[----:B------:R-:W-:Y:S02]  /*1b7f0*/  IADD3 R54, P2, R26, 0x8040, RZ ;  /* 0x000080401a367810 */ /* 0x000fe40007f5e0ff */
[----:B------:R-:W-:Y:S02]  /*1b800*/  IADD3.X R67, RZ, R27, RZ, P1, !PT ;  /* 0x0000001bff437210 */ /* 0x000fe40000ffe4ff */
[----:B------:R-:W-:Y:S02]  /*1b810*/  LOP3.LUT R2, R46, 0x380, RZ, 0xc0, !PT ;  /* 0x000003802e027812 */ /* 0x000fe400078ec0ff */
[----:B------:R-:W-:-:S02]  /*1b820*/  SHF.R.U64 R59, R59, 0x3, RZ ;  /* 0x000000033b3b7819 */ /* 0x000fc400000012ff */
[----:B------:R-:W-:Y:S01]  /*1b830*/  LOP3.LUT R50, R51, R50, RZ, 0x3c, !PT ;  /* 0x0000003233327212 */ /* 0x000fe200078e3cff */
[----:B------:R-:W-:Y:S01]  /*1b840*/  IMAD.X R51, RZ, RZ, R27, P4 ;  /* 0x000000ffff337224 */ /* 0x000fe200020e061b */
[----:B------:R-:W-:Y:S02]  /*1b850*/  IADD3 R70, P0, R26, 0xc040, RZ ;  /* 0x0000c0401a467810 */ /* 0x000fe40007f1e0ff */
[----:B------:R-:W-:Y:S02]  /*1b860*/  LOP3.LUT R55, R54, 0x380, RZ, 0xc0, !PT ;  /* 0x0000038036377812 */ /* 0x000fe400078ec0ff */
[----:B------:R-:W-:Y:S02]  /*1b870*/  SHF.R.U64 R2, R2, 0x3, RZ ;  /* 0x0000000302027819 */ /* 0x000fe400000012ff */
[----:B------:R-:W-:Y:S02]  /*1b880*/  MOV R227, R66 ;  /* 0x0000004200e37202 */ /* 0x000fe40000000f00 */
[----:B------:R-:W-:-:S02]  /*1b890*/  IADD3 R66, P4, R26, 0x4020, RZ ;  /* 0x000040201a427810 */ /* 0x000fc40007f9e0ff */
[----:B------:R-:W-:Y:S01]  /*1b8a0*/  LOP3.LUT R58, R59, R58, RZ, 0x3c, !PT ;  /* 0x0000003a3b3a7212 */ /* 0x000fe200078e3cff */
[--C-:B------:R-:W-:Y:S01]  /*1b8b0*/  IMAD.X R59, RZ, RZ, R27.reuse, P3 ;  /* 0x000000ffff3b7224 */ /* 0x100fe200018e061b */
[----:B------:R-:W-:Y:S01]  /*1b8c0*/  LOP3.LUT R71, R70, 0x380, RZ, 0xc0, !PT ;  /* 0x0000038046477812 */ /* 0x000fe200078ec0ff */
[----:B------:R-:W-:Y:S01]  /*1b8d0*/  IMAD.X R67, RZ, RZ, R27, P4 ;  /* 0x000000ffff437224 */ /* 0x000fe200020e061b */
[----:B------:R-:W-:Y:S02]  /*1b8e0*/  SHF.R.U64 R55, R55, 0x3, RZ ;  /* 0x0000000337377819 */ /* 0x000fe400000012ff */
[----:B------:R-:W-:Y:S02]  /*1b8f0*/  LOP3.LUT R46, R2, R46, RZ, 0x3c, !PT ;  /* 0x0000002e022e7212 */ /* 0x000fe400078e3cff */
[----:B------:R-:W-:Y:S02]  /*1b900*/  IADD3 R34, P1, R26, 0x8020, RZ ;  /* 0x000080201a227810 */ /* 0x000fe40007f3e0ff */
[----:B------:R-:W-:-:S02]  /*1b910*/  LOP3.LUT R2, R66, 0x380, RZ, 0xc0, !PT ;  /* 0x0000038042027812 */ /* 0x000fc400078ec0ff */
[----:B------:R-:W-:Y:S02]  /*1b920*/  SHF.R.U64 R71, R71, 0x3, RZ ;  /* 0x0000000347477819 */ /* 0x000fe400000012ff */
[----:B------:R-:W-:Y:S01]  /*1b930*/  LOP3.LUT R54, R55, R54, RZ, 0x3c, !PT ;  /* 0x0000003637367212 */ /* 0x000fe200078e3cff */
[----:B------:R-:W-:Y:S01]  /*1b940*/  IMAD.X R55, RZ, RZ, R27, P2 ;  /* 0x000000ffff377224 */ /* 0x000fe200010e061b */
[----:B------:R-:W-:Y:S02]  /*1b950*/  LOP3.LUT R35, R34, 0x380, RZ, 0xc0, !PT ;  /* 0x0000038022237812 */ /* 0x000fe400078ec0ff */
[----:B------:R-:W-:Y:S02]  /*1b960*/  SHF.R.U64 R2, R2, 0x3, RZ ;  /* 0x0000000302027819 */ /* 0x000fe400000012ff */
[----:B------:R-:W-:Y:S02]  /*1b970*/  MOV R225, R58 ;  /* 0x0000003a00e17202 */ /* 0x000fe40000000f00 */
[----:B------:R-:W-:-:S02]  /*1b980*/  IADD3 R58, P2, R26, 0x4000, RZ ;  /* 0x000040001a3a7810 */ /* 0x000fc40007f5e0ff */
[----:B------:R-:W-:Y:S01]  /*1b990*/  LOP3.LUT R70, R71, R70, RZ, 0x3c, !PT ;  /* 0x0000004647467212 */ /* 0x000fe200078e3cff */
[--C-:B------:R-:W-:Y:S01]  /*1b9a0*/  IMAD.X R71, RZ, RZ, R27.reuse, P0 ;  /* 0x000000ffff477224 */ /* 0x100fe200000e061b */
[----:B------:R-:W-:Y:S01]  /*1b9b0*/  SHF.R.U64 R35, R35, 0x3, RZ ;  /* 0x0000000323237819 */ /* 0x000fe200000012ff */
[----:B------:R-:W-:Y:S01]  /*1b9c0*/  IMAD.X R59, RZ, RZ, R27, P2 ;  /* 0x000000ffff3b7224 */ /* 0x000fe200010e061b */
[----:B------:R-:W-:Y:S02]  /*1b9d0*/  LOP3.LUT R66, R2, R66, RZ, 0x3c, !PT ;  /* 0x0000004202427212 */ /* 0x000fe400078e3cff */
[----:B------:R-:W-:Y:S02]  /*1b9e0*/  IADD3 R38, P0, R26, 0x8000, RZ ;  /* 0x000080001a267810 */ /* 0x000fe40007f1e0ff */
[----:B------:R-:W-:Y:S02]  /*1b9f0*/  LOP3.LUT R2, R58, 0x380, RZ, 0xc0, !PT ;  /* 0x000003803a027812 */ /* 0x000fe400078ec0ff */
[----:B------:R-:W-:-:S02]  /*1ba00*/  LOP3.LUT R34, R35, R34, RZ, 0x3c, !PT ;  /* 0x0000002223227212 */ /* 0x000fc400078e3cff */
[----:B------:R-:W-:Y:S02]  /*1ba10*/  LOP3.LUT R39, R38, 0x380, RZ, 0xc0, !PT ;  /* 0x0000038026277812 */ /* 0x000fe400078ec0ff */
[----:B------:R-:W-:Y:S02]  /*1ba20*/  SHF.R.U64 R2, R2, 0x3, RZ ;  /* 0x0000000302027819 */ /* 0x000fe400000012ff */
[----:B------:R-:W-:Y:S02]  /*1ba30*/  MOV R223, R50 ;  /* 0x0000003200df7202 */ /* 0x000fe40000000f00 */
[----:B------:R-:W-:Y:S02]  /*1ba40*/  IADD3.X R35, RZ, R27, RZ, P1, !PT ;  /* 0x0000001bff237210 */ /* 0x000fe40000ffe4ff */
[----:B------:R-:W-:Y:S02]  /*1ba50*/  IADD3 R50, P1, R26, 0x60, RZ ;  /* 0x000000601a327810 */ /* 0x000fe40007f3e0ff */
[----:B------:R-:W-:-:S02]  /*1ba60*/  SHF.R.U64 R39, R39, 0x3, RZ ;  /* 0x0000000327277819 */ /* 0x000fc400000012ff */
[----:B------:R-:W-:Y:S02]  /*1ba70*/  LOP3.LUT R58, R2, R58, RZ, 0x3c, !PT ;  /* 0x0000003a023a7212 */ /* 0x000fe400078e3cff */
[----:B------:R-:W-:Y:S02]  /*1ba80*/  LOP3.LUT R2, R50, 0x380, RZ, 0xc0, !PT ;  /* 0x0000038032027812 */ /* 0x000fe400078ec0ff */
[----:B------:R-:W-:Y:S01]  /*1ba90*/  LOP3.LUT R38, R39, R38, RZ, 0x3c, !PT ;  /* 0x0000002627267212 */ /* 0x000fe200078e3cff */
[----:B------:R-:W-:Y:S01]  /*1baa0*/  IMAD.X R39, RZ, RZ, R27, P0 ;  /* 0x000000ffff277224 */ /* 0x000fe200000e061b */
[----:B------:R-:W-:Y:S02]  /*1bab0*/  SHF.R.U64 R2, R2, 0x3, RZ ;  /* 0x0000000302027819 */ /* 0x000fe400000012ff */
[----:B------:R-:W-:Y:S02]  /*1bac0*/  MOV R221, R34 ;  /* 0x0000002200dd7202 */ /* 0x000fe40000000f00 */
[----:B------:R-:W-:-:S02]  /*1bad0*/  IADD3 R34, P0, R26, 0x40, RZ ;  /* 0x000000401a227810 */ /* 0x000fc40007f1e0ff */
[----:B------:R-:W-:Y:S02]  /*1bae0*/  LOP3.LUT R50, R2, R50, RZ, 0x3c, !PT ;  /* 0x0000003202327212 */ /* 0x000fe400078e3cff */
[----:B------:R-:W-:Y:S01]  /*1baf0*/  LOP3.LUT R2, R34, 0x380, RZ, 0xc0, !PT ;  /* 0x0000038022027812 */ /* 0x000fe200078ec0ff */
[----:B------:R-:W-:Y:S01]  /*1bb00*/  IMAD.X R35, RZ, RZ, R27, P0 ;  /* 0x000000ffff237224 */ /* 0x000fe200000e061b */
[----:B------:R-:W-:Y:S02]  /*1bb10*/  IADD3 R42, P3, R26, 0x4060, RZ ;  /* 0x000040601a2a7810 */ /* 0x000fe40007f7e0ff */
[----:B------:R-:W-:Y:S02]  /*1bb20*/  SHF.R.U64 R2, R2, 0x3, RZ ;  /* 0x0000000302027819 */ /* 0x000fe400000012ff */
[----:B------:R-:W-:Y:S02]  /*1bb30*/  IADD3.X R51, RZ, R27, RZ, P1, !PT ;  /* 0x0000001bff337210 */ /* 0x000fe40000ffe4ff */
[----:B------:R-:W-:-:S02]  /*1bb40*/  LOP3.LUT R34, R2, R34, RZ, 0x3c, !PT ;  /* 0x0000002202227212 */ /* 0x000fc400078e3cff */
[----:B------:R-:W-:Y:S02]  /*1bb50*/  MOV R222, R54 ;  /* 0x0000003600de7202 */ /* 0x000fe40000000f00 */
[----:B------:R-:W-:Y:S02]  /*1bb60*/  MOV R214, R34 ;  /* 0x0000002200d67202 */ /* 0x000fe40000000f00 */
[----:B------:R-:W-:Y:S02]  /*1bb70*/  IADD3 R34, P0, R26, 0x20, RZ ;  /* 0x000000201a227810 */ /* 0x000fe40007f1e0ff */
[----:B------:R-:W-:Y:S02]  /*1bb80*/  LOP3.LUT R43, R42, 0x380, RZ, 0xc0, !PT ;  /* 0x000003802a2b7812 */ /* 0x000fe400078ec0ff */
[----:B------:R-:W-:Y:S01]  /*1bb90*/  LOP3.LUT R2, R34, 0x380, RZ, 0xc0, !PT ;  /* 0x0000038022027812 */ /* 0x000fe200078ec0ff */
[----:B------:R-:W-:Y:S01]  /*1bba0*/  IMAD.X R35, RZ, RZ, R27, P0 ;  /* 0x000000ffff237224 */ /* 0x000fe200000e061b */
[----:B------:R-:W-:-:S02]  /*1bbb0*/  SHF.R.U64 R43, R43, 0x3, RZ ;  /* 0x000000032b2b7819 */ /* 0x000fc400000012ff */
[----:B------:R-:W-:Y:S02]  /*1bbc0*/  SHF.R.U64 R2, R2, 0x3, RZ ;  /* 0x0000000302027819 */ /* 0x000fe400000012ff */
[----:B------:R-:W-:Y:S01]  /*1bbd0*/  LOP3.LUT R42, R43, R42, RZ, 0x3c, !PT ;  /* 0x0000002a2b2a7212 */ /* 0x000fe200078e3cff */
[----:B------:R-:W-:Y:S01]  /*1bbe0*/  IMAD.X R43, RZ, RZ, R27, P3 ;  /* 0x000000ffff2b7224 */ /* 0x000fe200018e061b */
[----:B------:R-:W-:Y:S02]  /*1bbf0*/  LOP3.LUT R34, R2, R34, RZ, 0x3c, !PT ;  /* 0x0000002202227212 */ /* 0x000fe400078e3cff */
[----:B------:R-:W-:Y:S02]  /*1bc00*/  LOP3.LUT R2, R26, 0x380, RZ, 0xc0, !PT ;  /* 0x000003801a027812 */ /* 0x000fe400078ec0ff */
[----:B------:R-:W-:Y:S02]  /*1bc10*/  MOV R226, R70 ;  /* 0x0000004600e27202 */ /* 0x000fe40000000f00 */
[----:B------:R-:W-:-:S02]  /*1bc20*/  SHF.R.U64 R2, R2, 0x3, RZ ;  /* 0x0000000302027819 */ /* 0x000fc400000012ff */
[----:B------:R-:W-:Y:S02]  /*1bc30*/  MOV R224, R62 ;  /* 0x0000003e00e07202 */ /* 0x000fe40000000f00 */
[----:B------:R-:W-:Y:S02]  /*1bc40*/  LOP3.LUT R26, R2, R26, RZ, 0x3c, !PT ;  /* 0x0000001a021a7212 */ /* 0x000fe400078e3cff */
[C---:B---3--:R-:W-:Y:S02]  /*1bc50*/  LOP3.LUT P0, R2, R229.reuse, 0x3, RZ, 0xc0, !PT ;  /* 0x00000003e5027812 */ /* 0x048fe4000780c0ff */
[----:B------:R-:W-:Y:S02]  /*1bc60*/  MOV R220, R38 ;  /* 0x0000002600dc7202 */ /* 0x000fe40000000f00 */
[----:B------:R-:W-:Y:S01]  /*1bc70*/  ISETP.EQ.OR P0, PT, R2, 0x3, !P0 ;  /* 0x000000030200780c */ /* 0x000fe20004702670 */
[----:B------:R-:W-:Y:S01]  /*1bc80*/  IMAD.SHL.U32 R2, R229, 0x4, RZ ;  /* 0x00000004e5027824 */ /* 0x000fe200078e00ff */
[----:B------:R-:W-:-:S02]  /*1bc90*/  MOV R219, R42 ;  /* 0x0000002a00db7202 */ /* 0x000fc40000000f00 */
[----:B------:R-:W-:Y:S02]  /*1bca0*/  SEL R4, R5, R6, P0 ;  /* 0x0000000605047207 */ /* 0x000fe40000000000 */
[----:B------:R-:W-:Y:S02]  /*1bcb0*/  LOP3.LUT R2, R2, 0xc, RZ, 0xc0, !PT ;  /* 0x0000000c02027812 */ /* 0x000fe400078ec0ff */
[----:B------:R-:W-:Y:S02]  /*1bcc0*/  SEL R5, R6, R5, P0 ;  /* 0x0000000506057207 */ /* 0x000fe40000000000 */
[----:B------:R-:W-:Y:S02]  /*1bcd0*/  IADD3 R2, P1, R2, UR4, RZ ;  /* 0x0000000402027c10 */ /* 0x000fe4000ff3e0ff */
[----:B------:R-:W-:Y:S02]  /*1bce0*/  SEL R55, R3, R0, P0 ;  /* 0x0000000003377207 */ /* 0x000fe40000000000 */
[----:B------:R-:W-:Y:S01]  /*1bcf0*/  SEL R6, R0, R3, P0 ;  /* 0x0000000300067207 */ /* 0x000fe20000000000 */
[----:B------:R-:W-:Y:S01]  /*1bd00*/  IMAD.X R3, RZ, RZ, UR5, P1 ;  /* 0x00000005ff037e24 */ /* 0x000fe200088e06ff */
[----:B------:R-:W-:-:S02]  /*1bd10*/  MOV R218, R46 ;  /* 0x0000002e00da7202 */ /* 0x000fc40000000f00 */
[----:B------:R-:W-:Y:S02]  /*1bd20*/  MOV R217, R66 ;  /* 0x0000004200d97202 */ /* 0x000fe40000000f00 */
[----:B------:R1:W5:Y:S01]  /*1bd30*/  LDG.E.CONSTANT R0, desc[UR42][R2.64] ;  /* 0x0000002a02007981 */ /* 0x000362000c1e9900 */
[----:B------:R-:W-:Y:S01]  /*1bd40*/  UMOV UR4, 0xffffffff ;  /* 0xffffffff00047882 */ /* 0x000fe20000000000 */
[----:B------:R-:W-:Y:S02]  /*1bd50*/  MOV R216, R58 ;  /* 0x0000003a00d87202 */ /* 0x000fe40000000f00 */
[----:B------:R-:W-:Y:S02]  /*1bd60*/  MOV R215, R50 ;  /* 0x0000003200d77202 */ /* 0x000fe40000000f00 */
[----:B------:R-:W-:Y:S02]  /*1bd70*/  MOV R213, R34 ;  /* 0x0000002200d57202 */ /* 0x000fe40000000f00 */
[----:B------:R-:W-:Y:S01]  /*1bd80*/  MOV R212, R26 ;  /* 0x0000001a00d47202 */ /* 0x000fe20000000f00 */
[----:B------:R-:W-:Y:S06]  /*1bd90*/  BRA.DIV UR4, `(.L_x_505) ;  /* 0x000000f604b87947 */ /* 0x000fec000b800000 */
[----:B------:R-:W-:Y:S01]  /*1bda0*/  SEL R27, R53, R81, P0 ;  /* 0x00000051351b7207 */ /* 0x000fe20000000000 */
[----:B-1---5:R-:W-:Y:S01]  /*1bdb0*/  SHFL.IDX PT, R3, R55, R0, 0x1c1f ;  /* 0x001c1f0037037589 */ /* 0x022fe200000e0000 */
[----:B------:R-:W-:Y:S02]  /*1bdc0*/  SEL R26, R81, R53, P0 ;  /* 0x00000035511a7207 */ /* 0x000fe40000000000 */
[----:B------:R-:W-:Y:S01]  /*1bdd0*/  SEL R70, R101, R129, P0 ;  /* 0x0000008165467207 */ /* 0x000fe20000000000 */
[----:B------:R-:W-:Y:S01]  /*1bde0*/  SHFL.IDX PT, R4, R4, R0, 0x1c1f ;  /* 0x001c1f0004047589 */ /* 0x000fe200000e0000 */
[----:B------:R-:W-:Y:S02]  /*1bdf0*/  SEL R21, R32, R25, P0 ;  /* 0x0000001920157207 */ /* 0x000fe40000000000 */
[----:B------:R-:W-:Y:S01]  /*1be00*/  SEL R24, R25, R32, P0 ;  /* 0x0000002019187207 */ /* 0x000fe20000000000 */
[----:B------:R-:W-:Y:S01]  /*1be10*/  SHFL.IDX PT, R27, R27, R0, 0x1c1f ;  /* 0x001c1f001b1b7589 */ /* 0x000fe200000e0000 */
[----:B------:R-:W-:-:S02]  /*1be20*/  SEL R101, R129, R101, P0 ;  /* 0x0000006581657207 */ /* 0x000fc40000000000 */
[----:B------:R-:W-:Y:S01]  /*1be30*/  SEL R81, R117, R145, P0 ;  /* 0x0000009175517207 */ /* 0x000fe20000000000 */
[----:B------:R-:W-:Y:S01]  /*1be40*/  SHFL.IDX PT, R21, R21, R0, 0x1c1f ;  /* 0x001c1f0015157589 */ /* 0x000fe200000e0000 */
        /* <DEDUP_REMOVED lines=28> */
[----:B------:R-:W-:Y:S01]  /*1c010*/  LOP3.LUT R2, R0, 0x2, RZ, 0x3c, !PT ;  /* 0x0000000200027812 */ /* 0x000fe200078e3cff */
[----:B------:R-:W-:Y:S01]  /*1c020*/  SHFL.IDX PT, R74, R74, R0, 0x1c1f ;  /* 0x001c1f004a4a7589 */ /* 0x000fe200000e0000 */
[----:B------:R-:W-:Y:S02]  /*1c030*/  SEL R39, R9, R8, P0 ;  /* 0x0000000809277207 */ /* 0x000fe40000000000 */
[----:B------:R-:W-:Y:S01]  /*1c040*/  SEL R38, R37, R49, P0 ;  /* 0x0000003125267207 */ /* 0x000fe20000000000 */
[----:B------:R-:W1:Y:S01]  /*1c050*/  SHFL.IDX PT, R61, R61, R2, 0x1c1f ;  /* 0x001c1f023d3d7589 */ /* 0x000e6200000e0000 */
        /* <DEDUP_REMOVED lines=113> */
[----:B------:R-:W2:Y:S01]  /*1c770*/  SHFL.IDX PT, R54, R127, R0, 0x1c1f ;  /* 0x001c1f007f367589 */ /* 0x000ea200000e0000 */
[----:B------:R-:W-:Y:S02]  /*1c780*/  SEL R128, R161, R128, P0 ;  /* 0x00000080a1807207 */ /* 0x000fe40000000000 */
[----:B------:R-:W-:Y:S01]  /*1c790*/  SEL R133, R133, R160, P0 ;  /* 0x000000a085857207 */ /* 0x000fe20000000000 */
[----:B------:R-:W-:Y:S01]  /*1c7a0*/  SHFL.IDX PT, R129, R123, R0, 0x1c1f ;  /* 0x001c1f007b817589 */ /* 0x000fe200000e0000 */
[----:B------:R-:W-:-:S02]  /*1c7b0*/  SEL R141, R141, R162, P0 ;  /* 0x000000a28d8d7207 */ /* 0x000fc40000000000 */
[----:B------:R-:W-:Y:S01]  /*1c7c0*/  SEL R144, R165, R144, P0 ;  /* 0x00000090a5907207 */ /* 0x000fe20000000000 */
[----:B------:R-:W3:Y:S01]  /*1c7d0*/  SHFL.IDX PT, R24, R24, R2, 0x1c1f ;  /* 0x001c1f0218187589 */ /* 0x000ee200000e0000 */
[----:B------:R-:W-:Y:S02]  /*1c7e0*/  SEL R149, R149, R164, P0 ;  /* 0x000000a495957207 */ /* 0x000fe40000000000 */
[----:B------:R-:W-:Y:S01]  /*1c7f0*/  SEL R153, R167, R153, P0 ;  /* 0x00000099a7997207 */ /* 0x000fe20000000000 */
[----:B------:R-:W4:Y:S01]  /*1c800*/  SHFL.IDX PT, R25, R51, R2, 0x1c1f ;  /* 0x001c1f0233197589 */ /* 0x000f2200000e0000 */
[----:B------:R-:W-:Y:S02]  /*1c810*/  SEL R154, R154, R166, P0 ;  /* 0x000000a69a9a7207 */ /* 0x000fe40000000000 */
[----:B------:R-:W-:Y:S01]  /*1c820*/  SEL R155, R169, R155, P0 ;  /* 0x0000009ba99b7207 */ /* 0x000fe20000000000 */
[----:B------:R-:W0:Y:S01]  /*1c830*/  SHFL.IDX PT, R52, R52, R2, 0x1c1f ;  /* 0x001c1f0234347589 */ /* 0x000e2200000e0000 */
[----:B------:R-:W-:-:S02]  /*1c840*/  SEL R156, R156, R168, P0 ;  /* 0x000000a89c9c7207 */ /* 0x000fc40000000000 */
[----:B------:R-:W-:Y:S01]  /*1c850*/  SEL R102, R103, R102, P0 ;  /* 0x0000006667667207 */ /* 0x000fe20000000000 */
[----:B------:R-:W0:Y:S01]  /*1c860*/  SHFL.IDX PT, R28, R28, R2, 0x1c1f ;  /* 0x001c1f021c1c7589 */ /* 0x000e2200000e0000 */
[----:B------:R-:W-:Y:S02]  /*1c870*/  SEL R107, R107, R106, P0 ;  /* 0x0000006a6b6b7207 */ /* 0x000fe40000000000 */
[----:B------:R-:W-:Y:S01]  /*1c880*/  SEL R115, R115, R114, P0 ;  /* 0x0000007273737207 */ /* 0x000fe20000000000 */
[----:B------:R-:W0:Y:S01]  /*1c890*/  SHFL.IDX PT, R26, R26, R2, 0x1c1f ;  /* 0x001c1f021a1a7589 */ /* 0x000e2200000e0000 */
        /* <DEDUP_REMOVED lines=8> */
[----:B------:R-:W0:Y:S01]  /*1c920*/  SHFL.IDX PT, R56, R56, R2, 0x1c1f ;  /* 0x001c1f0238387589 */ /* 0x000e2200000e0000 */
[----:B------:R-:W-:Y:S02]  /*1c930*/  SEL R103, R150, R151, P0 ;  /* 0x0000009796677207 */ /* 0x000fe40000000000 */
[----:B------:R-:W-:Y:S01]  /*1c940*/  SEL R150, R151, R150, P0 ;  /* 0x0000009697967207 */ /* 0x000fe20000000000 */
[----:B------:R-:W-:Y:S01]  /*1c950*/  SHFL.IDX PT, R53, R53, R0, 0x1c1f ;  /* 0x001c1f0035357589 */ /* 0x000fe200000e0000 */
[----:B-1----:R-:W-:-:S02]  /*1c960*/  SEL R177, R42, R61, P0 ;  /* 0x0000003d2ab17207 */ /* 0x002fc40000000000 */
[----:B------:R-:W-:Y:S01]  /*1c970*/  SEL R176, R61, R42, P0 ;  /* 0x0000002a3db07207 */ /* 0x000fe20000000000 */
[----:B------:R-:W1:Y:S01]  /*1c980*/  SHFL.IDX PT, R69, R69, R2, 0x1c1f ;  /* 0x001c1f0245457589 */ /* 0x000e6200000e0000 */
[----:B--2---:R-:W-:Y:S02]  /*1c990*/  SEL R61, R54, R55, P0 ;  /* 0x00000037363d7207 */ /* 0x004fe40000000000 */
        /* <DEDUP_REMOVED lines=13> */
[----:B------:R-:W2:Y:S01]  /*1ca70*/  SHFL.IDX PT, R104, R104, R2, 0x1c1f ;  /* 0x001c1f0268687589 */ /* 0x000ea200000e0000 */
        /* <DEDUP_REMOVED lines=11> */
[----:B------:R-:W2:Y:S01]  /*1cb30*/  SHFL.IDX PT, R112, R112, R2, 0x1c1f ;  /* 0x001c1f0270707589 */ /* 0x000ea200000e0000 */
        /* <DEDUP_REMOVED lines=11> */
[----:B------:R-:W-:Y:S01]  /*1cbf0*/  SHFL.IDX PT, R119, R119, R0, 0x1c1f ;  /* 0x001c1f0077777589 */ /* 0x000fe200000e0000 */
[----:B------:R-:W-:Y:S02]  /*1cc00*/  SEL R60, R74, R78, P0 ;  /* 0x0000004e4a3c7207 */ /* 0x000fe40000000000 */
[----:B------:R-:W-:Y:S01]  /*1cc10*/  SEL R55, R79, R86, P0 ;  /* 0x000000564f377207 */ /* 0x000fe20000000000 */
[----:B------:R-:W2:Y:S01]  /*1cc20*/  SHFL.IDX PT, R159, R159, R2, 0x1c1f ;  /* 0x001c1f029f9f7589 */ /* 0x000ea200000e0000 */
[----:B------:R-:W-:-:S02]  /*1cc30*/  SEL R64, R82, R90, P0 ;  /* 0x0000005a52407207 */ /* 0x000fc40000000000 */
[----:B------:R-:W-:Y:S01]  /*1cc40*/  SEL R68, R83, R94, P0 ;  /* 0x0000005e53447207 */ /* 0x000fe20000000000 */
[----:B------:R-:W-:Y:S01]  /*1cc50*/  SHFL.IDX PT, R65, R65, R0, 0x1c1f ;  /* 0x001c1f0041417589 */ /* 0x000fe200000e0000 */
[----:B---3--:R-:W-:Y:S02]  /*1cc60*/  SEL R200, R21, R24, P0 ;  /* 0x0000001815c87207 */ /* 0x008fe40000000000 */
[----:B------:R-:W-:Y:S01]  /*1cc70*/  SEL R201, R24, R21, P0 ;  /* 0x0000001518c97207 */ /* 0x000fe20000000000 */
[----:B------:R-:W3:Y:S01]  /*1cc80*/  SHFL.IDX PT, R125, R125, R2, 0x1c1f ;  /* 0x001c1f027d7d7589 */ /* 0x000ee200000e0000 */
[----:B----4-:R-:W-:Y:S02]  /*1cc90*/  SEL R198, R20, R25, P0 ;  /* 0x0000001914c67207 */ /* 0x010fe40000000000 */
[----:B------:R-:W-:Y:S01]  /*1cca0*/  SEL R199, R25, R20, P0 ;  /* 0x0000001419c77207 */ /* 0x000fe20000000000 */
[----:B------:R-:W-:Y:S01]  /*1ccb0*/  SHFL.IDX PT, R89, R89, R0, 0x1c1f ;  /* 0x001c1f0059597589 */ /* 0x000fe200000e0000 */
[----:B0-----:R-:W-:-:S02]  /*1ccc0*/  SEL R194, R39, R52, P0 ;  /* 0x0000003427c27207 */ /* 0x001fc40000000000 */
[----:B------:R-:W-:Y:S01]  /*1ccd0*/  SEL R195, R52, R39, P0 ;  /* 0x0000002734c37207 */ /* 0x000fe20000000000 */
[----:B------:R-:W0:Y:S01]  /*1cce0*/  SHFL.IDX PT, R128, R128, R2, 0x1c1f ;  /* 0x001c1f0280807589 */ /* 0x000e2200000e0000 */
[----:B------:R-:W-:Y:S02]  /*1ccf0*/  SEL R185, R32, R28, P0 ;  /* 0x0000001c20b97207 */ /* 0x000fe40000000000 */
[----:B------:R-:W-:Y:S01]  /*1cd00*/  SEL R184, R28, R32, P0 ;  /* 0x000000201cb87207 */ /* 0x000fe20000000000 */
[----:B------:R-:W-:Y:S01]  /*1cd10*/  SHFL.IDX PT, R92, R92, R0, 0x1c1f ;  /* 0x001c1f005c5c7589 */ /* 0x000fe200000e0000 */
[----:B------:R-:W-:Y:S02]  /*1cd20*/  SEL R181, R27, R26, P0 ;  /* 0x0000001a1bb57207 */ /* 0x000fe40000000000 */
[----:B------:R-:W-:Y:S01]  /*1cd30*/  SEL R180, R26, R27, P0 ;  /* 0x0000001b1ab47207 */ /* 0x000fe20000000000 */
[----:B------:R-:W4:Y:S01]  /*1cd40*/  SHFL.IDX PT, R133, R133, R2, 0x1c1f ;  /* 0x001c1f0285857589 */ /* 0x000f2200000e0000 */
[----:B------:R-:W-:-:S02]  /*1cd50*/  SEL R179, R43, R56, P0 ;  /* 0x000000382bb37207 */ /* 0x000fc40000000000 */
[----:B------:R-:W-:Y:S01]  /*1cd60*/  SEL R178, R56, R43, P0 ;  /* 0x0000002b38b27207 */ /* 0x000fe20000000000 */
[----:B------:R-:W-:Y:S01]  /*1cd70*/  SHFL.IDX PT, R97, R97, R0, 0x1c1f ;  /* 0x001c1f0061617589 */ /* 0x000fe200000e0000 */
[----:B-1----:R-:W-:Y:S02]  /*1cd80*/  SEL R173, R53, R69, P0 ;  /* 0x0000004535ad7207 */ /* 0x002fe40000000000 */
[----:B------:R-:W-:Y:S01]  /*1cd90*/  SEL R147, R69, R53, P0 ;  /* 0x0000003545937207 */ /* 0x000fe20000000000 */
[----:B------:R-:W1:Y:S01]  /*1cda0*/  SHFL.IDX PT, R141, R141, R2, 0x1c1f ;  /* 0x001c1f028d8d7589 */ /* 0x000e6200000e0000 */
[----:B------:R-:W-:Y:S02]  /*1cdb0*/  SEL R57, R72, R57, P0 ;  /* 0x0000003948397207 */ /* 0x000fe40000000000 */
[----:B------:R-:W-:Y:S01]  /*1cdc0*/  SEL R58, R77, R58, P0 ;  /* 0x0000003a4d3a7207 */ /* 0x000fe20000000000 */
[----:B------:R-:W-:Y:S01]  /*1cdd0*/  SHFL.IDX PT, R121, R121, R0, 0x1c1f ;  /* 0x001c1f0079797589 */ /* 0x000fe200000e0000 */
[----:B------:R-:W-:-:S02]  /*1cde0*/  SEL R59, R80, R59, P0 ;  /* 0x0000003b503b7207 */ /* 0x000fc40000000000 */
[----:B------:R-:W-:Y:S01]  /*1cdf0*/  SEL R62, R85, R62, P0 ;  /* 0x0000003e553e7207 */ /* 0x000fe20000000000 */
[----:B------:R-:W1:Y:S01]  /*1ce00*/  SHFL.IDX PT, R144, R144, R2, 0x1c1f ;  /* 0x001c1f0290907589 */ /* 0x000e6200000e0000 */
[----:B------:R-:W-:Y:S02]  /*1ce10*/  SEL R63, R88, R63, P0 ;  /* 0x0000003f583f7207 */ /* 0x000fe40000000000 */
[----:B------:R-:W-:Y:S01]  /*1ce20*/  SEL R66, R93, R66, P0 ;  /* 0x000000425d427207 */ /* 0x000fe20000000000 */
        /* <DEDUP_REMOVED lines=9> */
[----:B------:R-:W1:Y:S01]  /*1cec0*/  SHFL.IDX PT, R153, R153, R2, 0x1c1f ;  /* 0x001c1f0299997589 */ /* 0x000e6200000e0000 */
[----:B--2---:R-:W-:Y:S02]  /*1ced0*/  SEL R10, R70, R101, P0 ;  /* 0x00000065460a7207 */ /* 0x004fe40000000000 */
        /* <DEDUP_REMOVED lines=9> */
[----:B---3--:R-:W-:Y:S01]  /*1cf70*/  SEL R28, R65, R125, P0 ;  /* 0x0000007d411c7207 */ /* 0x008fe20000000000 */
[----:B------:R-:W3:Y:S01]  /*1cf80*/  SHFL.IDX PT, R155, R155, R2, 0x1c1f ;  /* 0x001c1f029b9b7589 */ /* 0x000ee200000e0000 */
[----:B0-----:R-:W-:-:S02]  /*1cf90*/  SEL R42, R89, R128, P0 ;  /* 0x00000080592a7207 */ /* 0x001fc40000000000 */
[----:B----4-:R-:W-:Y:S01]  /*1cfa0*/  SEL R43, R92, R133, P0 ;  /* 0x000000855c2b7207 */ /* 0x010fe20000000000 */
[----:B------:R-:W-:Y:S01]  /*1cfb0*/  SHFL.IDX PT, R116, R116, R0, 0x1c1f ;  /* 0x001c1f0074747589 */ /* 0x000fe200000e0000 */
[----:B-1----:R-:W-:Y:S02]  /*1cfc0*/  SEL R45, R97, R141, P0 ;  /* 0x0000008d612d7207 */ /* 0x002fe40000000000 */
[----:B------:R-:W-:Y:S01]  /*1cfd0*/  SEL R46, R121, R144, P0 ;  /* 0x00000090792e7207 */ /* 0x000fe20000000000 */
[----:B------:R-:W0:Y:S01]  /*1cfe0*/  SHFL.IDX PT, R156, R156, R2, 0x1c1f ;  /* 0x001c1f029c9c7589 */ /* 0x000e2200000e0000 */
[----:B------:R-:W-:Y:S02]  /*1cff0*/  SEL R47, R100, R149, P0 ;  /* 0x00000095642f7207 */ /* 0x000fe40000000000 */
[----:B------:R-:W-:Y:S01]  /*1d000*/  SEL R48, R105, R153, P0 ;  /* 0x0000009969307207 */ /* 0x000fe20000000000 */
[----:B------:R-:W1:Y:S01]  /*1d010*/  SHFL.IDX PT, R75, R75, R2, 0x1c1f ;  /* 0x001c1f024b4b7589 */ /* 0x000e6200000e0000 */
[----:B------:R-:W-:-:S02]  /*1d020*/  SEL R80, R114, R111, P0 ;  /* 0x0000006f72507207 */ /* 0x000fc40000000000 */
[----:B------:R-:W-:Y:S01]  /*1d030*/  SEL R90, R129, R123, P0 ;  /* 0x0000007b815a7207 */ /* 0x000fe20000000000 */
[----:B------:R-:W4:Y:S01]  /*1d040*/  SHFL.IDX PT, R124, R137, R2, 0x1c1f ;  /* 0x001c1f02897c7589 */ /* 0x000f2200000e0000 */
[----:B--2---:R-:W-:Y:S02]  /*1d050*/  SEL R50, R108, R154, P0 ;  /* 0x0000009a6c327207 */ /* 0x004fe40000000000 */
[----:B------:R-:W-:Y:S01]  /*1d060*/  SEL R70, R101, R70, P0 ;  /* 0x0000004665467207 */ /* 0x000fe20000000000 */
[----:B------:R-:W-:Y:S01]  /*1d070*/  SHFL.IDX PT, R87, R87, R0, 0x1c1f ;  /* 0x001c1f0057577589 */ /* 0x000fe200000e0000 */
[----:B------:R-:W-:Y:S02]  /*1d080*/  SEL R71, R104, R71, P0 ;  /* 0x0000004768477207 */ /* 0x000fe40000000000 */
[----:B------:R-:W-:Y:S01]  /*1d090*/  SEL R73, R109, R73, P0 ;  /* 0x000000496d497207 */ /* 0x000fe20000000000 */
[----:B------:R-:W2:Y:S01]  /*1d0a0*/  SHFL.IDX PT, R102, R102, R2, 0x1c1f ;  /* 0x001c1f0266667589 */ /* 0x000ea200000e0000 */
[----:B---3--:R-:W-:-:S02]  /*1d0b0*/  SEL R52, R113, R155, P0 ;  /* 0x0000009b71347207 */ /* 0x008fc40000000000 */
[----:B------:R-:W-:Y:S01]  /*1d0c0*/  SEL R76, R112, R76, P0 ;  /* 0x0000004c704c7207 */ /* 0x000fe20000000000 */
[----:B------:R-:W-:Y:S01]  /*1d0d0*/  SHFL.IDX PT, R106, R140, R0, 0x1c1f ;  /* 0x001c1f008c6a7589 */ /* 0x000fe200000e0000 */
[----:B------:R-:W-:Y:S02]  /*1d0e0*/  SEL R81, R117, R81, P0 ;  /* 0x0000005175517207 */ /* 0x000fe40000000000 */
[----:B------:R-:W-:Y:S01]  /*1d0f0*/  SEL R84, R120, R84, P0 ;  /* 0x0000005478547207 */ /* 0x000fe20000000000 */
[----:B------:R-:W3:Y:S01]  /*1d100*/  SHFL.IDX PT, R107, R107, R2, 0x1c1f ;  /* 0x001c1f026b6b7589 */ /* 0x000ee200000e0000 */
[----:B0-----:R-:W-:Y:S02]  /*1d110*/  SEL R53, R116, R156, P0 ;  /* 0x0000009c74357207 */ /* 0x001fe40000000000 */
[----:B------:R-:W-:Y:S01]  /*1d120*/  SEL R119, R159, R119, P0 ;  /* 0x000000779f777207 */ /* 0x000fe20000000000 */
[----:B------:R-:W-:Y:S01]  /*1d130*/  SHFL.IDX PT, R91, R91, R0, 0x1c1f ;  /* 0x001c1f005b5b7589 */ /* 0x000fe200000e0000 */
[----:B-1----:R-:W-:-:S02]  /*1d140*/  SEL R56, R118, R75, P0 ;  /* 0x0000004b76387207 */ /* 0x002fc40000000000 */
[----:B------:R-:W-:Y:S01]  /*1d150*/  SEL R65, R125, R65, P0 ;  /* 0x000000417d417207 */ /* 0x000fe20000000000 */
[----:B------:R-:W0:Y:S01]  /*1d160*/  SHFL.IDX PT, R110, R110, R2, 0x1c1f ;  /* 0x001c1f026e6e7589 */ /* 0x000e2200000e0000 */
[----:B----4-:R-:W-:Y:S02]  /*1d170*/  SEL R69, R127, R124, P0 ;  /* 0x0000007c7f457207 */ /* 0x010fe40000000000 */
[----:B------:R-:W-:Y:S01]  /*1d180*/  SEL R89, R128, R89, P0 ;  /* 0x0000005980597207 */ /* 0x000fe20000000000 */
[----:B------:R-:W-:Y:S01]  /*1d190*/  SHFL.IDX PT, R95, R95, R0, 0x1c1f ;  /* 0x001c1f005f5f7589 */ /* 0x000fe200000e0000 */
[----:B------:R-:W-:Y:S02]  /*1d1a0*/  SEL R92, R133, R92, P0 ;  /* 0x0000005c855c7207 */ /* 0x000fe40000000000 */
[----:B------:R-:W-:Y:S01]  /*1d1b0*/  SEL R97, R141, R97, P0 ;  /* 0x000000618d617207 */ /* 0x000fe20000000000 */
[----:B------:R-:W1:Y:S01]  /*1d1c0*/  SHFL.IDX PT, R157, R157, R2, 0x1c1f ;  /* 0x001c1f029d9d7589 */ /* 0x000e6200000e0000 */
[----:B--2---:R-:W-:-:S02]  /*1d1d0*/  SEL R72, R87, R102, P0 ;  /* 0x0000006657487207 */ /* 0x004fc40000000000 */
[----:B------:R-:W-:Y:S01]  /*1d1e0*/  SEL R121, R144, R121, P0 ;  /* 0x0000007990797207 */ /* 0x000fe20000000000 */
[----:B------:R-:W-:Y:S01]  /*1d1f0*/  SHFL.IDX PT, R115, R145, R0, 0x1c1f ;  /* 0x001c1f0091737589 */ /* 0x000fe200000e0000 */
[----:B------:R-:W-:Y:S02]  /*1d200*/  SEL R100, R149, R100, P0 ;  /* 0x0000006495647207 */ /* 0x000fe40000000000 */
[----:B------:R-:W-:Y:S01]  /*1d210*/  SEL R105, R153, R105, P0 ;  /* 0x0000006999697207 */ /* 0x000fe20000000000 */
[----:B------:R-:W2:Y:S01]  /*1d220*/  SHFL.IDX PT, R122, R122, R2, 0x1c1f ;  /* 0x001c1f027a7a7589 */ /* 0x000ea200000e0000 */
[----:B---3--:R-:W-:Y:S02]  /*1d230*/  SEL R77, R106, R107, P0 ;  /* 0x0000006b6a4d7207 */ /* 0x008fe40000000000 */
[----:B------:R-:W-:Y:S01]  /*1d240*/  SEL R108, R154, R108, P0 ;  /* 0x0000006c9a6c7207 */ /* 0x000fe20000000000 */
[----:B------:R-:W-:Y:S01]  /*1d250*/  SHFL.IDX PT, R98, R98, R0, 0x1c1f ;  /* 0x001c1f0062627589 */ /* 0x000fe200000e0000 */
[----:B------:R-:W-:-:S02]  /*1d260*/  SEL R113, R155, R113, P0 ;  /* 0x000000719b717207 */ /* 0x000fc40000000000 */
[----:B------:R-:W-:Y:S01]  /*1d270*/  SEL R116, R156, R116, P0 ;  /* 0x000000749c747207 */ /* 0x000fe20000000000 */
[----:B------:R-:W3:Y:S01]  /*1d280*/  SHFL.IDX PT, R126, R126, R2, 0x1c1f ;  /* 0x001c1f027e7e7589 */ /* 0x000ee200000e0000 */
[----:B0-----:R-:W-:Y:S02]  /*1d290*/  SEL R78, R91, R110, P0 ;  /* 0x0000006e5b4e7207 */ /* 0x001fe40000000000 */
[----:B------:R-:W-:Y:S01]  /*1d2a0*/  SEL R75, R75, R118, P0 ;  /* 0x000000764b4b7207 */ /* 0x000fe20000000000 */
[----:B------:R-:W-:Y:S01]  /*1d2b0*/  SHFL.IDX PT, R99, R99, R0, 0x1c1f ;  /* 0x001c1f0063637589 */ /* 0x000fe200000e0000 */
[----:B------:R-:W-:Y:S02]  /*1d2c0*/  SEL R124, R124, R127, P0 ;  /* 0x0000007f7c7c7207 */ /* 0x000fe40000000000 */
[----:B------:R-:W-:Y:S01]  /*1d2d0*/  SEL R87, R102, R87, P0 ;  /* 0x0000005766577207 */ /* 0x000fe20000000000 */
[----:B------:R-:W0:Y:S01]  /*1d2e0*/  SHFL.IDX PT, R134, R134, R2, 0x1c1f ;  /* 0x001c1f0286867589 */ /* 0x000e2200000e0000 */
[----:B-1----:R-:W-:-:S02]  /*1d2f0*/  SEL R85, R95, R157, P0 ;  /* 0x0000009d5f557207 */ /* 0x002fc40000000000 */
        /* <DEDUP_REMOVED lines=11> */
[----:B---3--:R-:W-:Y:S02]  /*1d3b0*/  SEL R88, R98, R126, P0 ;  /* 0x0000007e62587207 */ /* 0x008fe40000000000 */
[----:B------:R-:W-:Y:S01]  /*1d3c0*/  SEL R98, R126, R98, P0 ;  /* 0x000000627e627207 */ /* 0x000fe20000000000 */
[----:B------:R-:W-:Y:S04]  /*1d3d0*/  SHFL.IDX PT, R38, R38, R0, 0x1c1f ;  /* 0x001c1f0026267589 */ /* 0x000fe800000e0000 */
[----:B------:R-:W3:Y:S01]  /*1d3e0*/  SHFL.IDX PT, R37, R37, R2, 0x1c1f ;  /* 0x001c1f0225257589 */ /* 0x000ee200000e0000 */
[----:B0-----:R-:W-:-:S02]  /*1d3f0*/  SEL R93, R99, R134, P0 ;  /* 0x00000086635d7207 */ /* 0x001fc40000000000 */
[----:B------:R-:W-:Y:S01]  /*1d400*/  SEL R99, R134, R99, P0 ;  /* 0x0000006386637207 */ /* 0x000fe20000000000 */
[----:B------:R-:W-:Y:S04]  /*1d410*/  SHFL.IDX PT, R36, R36, R0, 0x1c1f ;  /* 0x001c1f0024247589 */ /* 0x000fe800000e0000 */
[----:B------:R-:W0:Y:S01]  /*1d420*/  SHFL.IDX PT, R35, R35, R2, 0x1c1f ;  /* 0x001c1f0223237589 */ /* 0x000e2200000e0000 */
[----:B-1----:R-:W-:Y:S02]  /*1d430*/  SEL R94, R130, R132, P0 ;  /* 0x00000084825e7207 */ /* 0x002fe40000000000 */
[----:B------:R-:W-:Y:S01]  /*1d440*/  SEL R130, R132, R130, P0 ;  /* 0x0000008284827207 */ /* 0x000fe20000000000 */
[----:B------:R-:W-:Y:S04]  /*1d450*/  SHFL.IDX PT, R34, R34, R0, 0x1c1f ;  /* 0x001c1f0022227589 */ /* 0x000fe800000e0000 */
[----:B------:R-:W1:Y:S01]  /*1d460*/  SHFL.IDX PT, R33, R33, R2, 0x1c1f ;  /* 0x001c1f0221217589 */ /* 0x000e6200000e0000 */
[----:B--2---:R-:W-:-:S02]  /*1d470*/  SEL R96, R131, R142, P0 ;  /* 0x0000008e83607207 */ /* 0x004fc40000000000 */
[----:B------:R-:W-:Y:S01]  /*1d480*/  SEL R131, R142, R131, P0 ;  /* 0x000000838e837207 */ /* 0x000fe20000000000 */
[----:B------:R-:W2:Y:S04]  /*1d490*/  SHFL.IDX PT, R51, R210, R0, 0x1c1f ;  /* 0x001c1f00d2337589 */ /* 0x000ea800000e0000 */
[----:B------:R-:W4:Y:S01]  /*1d4a0*/  SHFL.IDX PT, R103, R103, R0, 0x1c1f ;  /* 0x001c1f0067677589 */ /* 0x000f2200000e0000 */
[----:B---3--:R-:W-:Y:S02]  /*1d4b0*/  SEL R196, R38, R37, P0 ;  /* 0x0000002526c47207 */ /* 0x008fe40000000000 */
[----:B------:R-:W-:Y:S01]  /*1d4c0*/  SEL R197, R37, R38, P0 ;  /* 0x0000002625c57207 */ /* 0x000fe20000000000 */
[----:B------:R-:W3:Y:S04]  /*1d4d0*/  SHFL.IDX PT, R0, R211, R2, 0x1c1f ;  /* 0x001c1f02d3007589 */ /* 0x000ee800000e0000 */
[----:B------:R2:W3:Y:S01]  /*1d4e0*/  SHFL.IDX PT, R150, R150, R2, 0x1c1f ;  /* 0x001c1f0296967589 */ /* 0x0004e200000e0000 */
[----:B0-----:R-:W-:-:S02]  /*1d4f0*/  SEL R192, R36, R35, P0 ;  /* 0x0000002324c07207 */ /* 0x001fc40000000000 */
[----:B------:R-:W-:Y:S02]  /*1d500*/  SEL R193, R35, R36, P0 ;  /* 0x0000002423c17207 */ /* 0x000fe40000000000 */
[----:B-1----:R-:W-:Y:S02]  /*1d510*/  SEL R189, R34, R33, P0 ;  /* 0x0000002122bd7207 */ /* 0x002fe40000000000 */
[----:B------:R-:W-:Y:S01]  /*1d520*/  SEL R188, R33, R34, P0 ;  /* 0x0000002221bc7207 */ /* 0x000fe20000000000 */
[----:B--2---:R-:W-:-:S07]  /*1d530*/  IMAD.MOV.U32 R2, RZ, RZ, RZ ;  /* 0x000000ffff027224 */ /* 0x004fce00078e00ff */
.L_x_820:
[----:B------:R-:W2:Y:S01]  /*1d540*/  LDL.LU R101, [R1+0x74] ;  /* 0x0000740001657983 */ /* 0x000ea20000300800 */
[----:B------:R-:W-:Y:S05]  /*1d550*/  WARPSYNC.ALL ;  /* 0x0000000000007948 */ /* 0x000fea0003800000 */
[----:B------:R-:W2:Y:S01]  /*1d560*/  LDL.LU R11, [R1+0x78] ;  /* 0x00007800010b7983 */ /* 0x000ea20000300800 */
[----:B------:R-:W-:Y:S01]  /*1d570*/  F2FP.BF16.F32.PACK_AB R12, R206, R208 ;  /* 0x000000d0ce0c723e */ /* 0x000fe200000010ff */
[----:B------:R-:W-:Y:S01]  /*1d580*/  ULDC.64 UR4, c[0x0][0xc00] ;  /* 0x0003000000047ab9 */ /* 0x000fe20000000a00 */
[----:B------:R-:W-:Y:S01]  /*1d590*/  F2FP.BF16.F32.PACK_AB R13, R28, R27 ;  /* 0x0000001b1c0d723e */ /* 0x000fe200000010ff */
[----:B------:R-:W-:Y:S01]  /*1d5a0*/  ULDC.64 UR6, c[0x0][0xc08] ;  /* 0x0003020000067ab9 */ /* 0x000fe20000000a00 */
[----:B------:R-:W-:Y:S01]  /*1d5b0*/  F2FP.BF16.F32.PACK_AB R14, R207, R209 ;  /* 0x000000d1cf0e723e */ /* 0x000fe200000010ff */
[----:B------:R-:W0:Y:S01]  /*1d5c0*/  LDC R112, c[0x0][0xbe8] ;  /* 0x0002fa00ff707b82 */ /* 0x000e220000000800 */
[----:B------:R-:W-:-:S07]  /*1d5d0*/  F2FP.BF16.F32.PACK_AB R15, R65, R119 ;  /* 0x00000077410f723e */ /* 0x000fce00000010ff */
[----:B------:R-:W-:Y:S01]  /*1d5e0*/  BAR.SYNC.DEFER_BLOCKING 0x1, 0x100 ;  /* 0x0044000000007b1d */ /* 0x000fe20000010000 */
[----:B------:R-:W-:Y:S02]  /*1d5f0*/  F2FP.BF16.F32.PACK_AB R32, R202, R204 ;  /* 0x000000ccca20723e */ /* 0x000fe400000010ff */
[----:B------:R-:W-:Y:S02]  /*1d600*/  F2FP.BF16.F32.PACK_AB R33, R43, R42 ;  /* 0x0000002a2b21723e */ /* 0x000fe400000010ff */
[----:B------:R-:W-:Y:S02]  /*1d610*/  F2FP.BF16.F32.PACK_AB R34, R203, R205 ;  /* 0x000000cdcb22723e */ /* 0x000fe400000010ff */
[----:B------:R-:W-:Y:S02]  /*1d620*/  F2FP.BF16.F32.PACK_AB R35, R92, R89 ;  /* 0x000000595c23723e */ /* 0x000fe400000010ff */
[----:B------:R-:W-:Y:S02]  /*1d630*/  F2FP.BF16.F32.PACK_AB R36, R198, R200 ;  /* 0x000000c8c624723e */ /* 0x000fe400000010ff */
[----:B------:R-:W-:-:S02]  /*1d640*/  F2FP.BF16.F32.PACK_AB R37, R45, R44 ;  /* 0x0000002c2d25723e */ /* 0x000fc400000010ff */
[----:B------:R-:W-:Y:S02]  /*1d650*/  F2FP.BF16.F32.PACK_AB R38, R199, R201 ;  /* 0x000000c9c726723e */ /* 0x000fe400000010ff */
[----:B------:R-:W-:Y:S01]  /*1d660*/  F2FP.BF16.F32.PACK_AB R39, R97, R49 ;  /* 0x000000316127723e */ /* 0x000fe200000010ff */
[----:B------:R1:W-:Y:S04]  /*1d670*/  STSM.16.M88.4 [R212], R12 ;  /* 0x0000000cd4007844 */ /* 0x0003e80000000200 */
[----:B------:R4:W-:Y:S04]  /*1d680*/  STSM.16.M88.4 [R213], R32 ;  /* 0x00000020d5007844 */ /* 0x0009e80000000200 */
[----:B------:R3:W-:Y:S01]  /*1d690*/  STSM.16.M88.4 [R214], R36 ;  /* 0x00000024d6007844 */ /* 0x0007e20000000200 */
[----:B-1----:R-:W-:-:S02]  /*1d6a0*/  F2FP.BF16.F32.PACK_AB R12, R194, R196 ;  /* 0x000000c4c20c723e */ /* 0x002fc400000010ff */
[----:B------:R-:W-:Y:S02]  /*1d6b0*/  F2FP.BF16.F32.PACK_AB R13, R47, R46 ;  /* 0x0000002e2f0d723e */ /* 0x000fe400000010ff */
[----:B------:R-:W-:Y:S02]  /*1d6c0*/  F2FP.BF16.F32.PACK_AB R14, R195, R197 ;  /* 0x000000c5c30e723e */ /* 0x000fe400000010ff */
[----:B------:R-:W-:Y:S02]  /*1d6d0*/  F2FP.BF16.F32.PACK_AB R15, R100, R121 ;  /* 0x00000079640f723e */ /* 0x000fe400000010ff */
[----:B----4-:R-:W-:Y:S02]  /*1d6e0*/  F2FP.BF16.F32.PACK_AB R32, R190, R192 ;  /* 0x000000c0be20723e */ /* 0x010fe400000010ff */
[----:B------:R-:W-:Y:S01]  /*1d6f0*/  F2FP.BF16.F32.PACK_AB R33, R50, R48 ;  /* 0x000000303221723e */ /* 0x000fe200000010ff */
[----:B------:R1:W-:Y:S01]  /*1d700*/  STSM.16.M88.4 [R215], R12 ;  /* 0x0000000cd7007844 */ /* 0x0003e20000000200 */
[----:B------:R-:W-:-:S02]  /*1d710*/  F2FP.BF16.F32.PACK_AB R34, R191, R193 ;  /* 0x000000c1bf22723e */ /* 0x000fc400000010ff */
[----:B------:R-:W-:Y:S02]  /*1d720*/  F2FP.BF16.F32.PACK_AB R35, R108, R105 ;  /* 0x000000696c23723e */ /* 0x000fe400000010ff */
[----:B---3--:R-:W-:Y:S02]  /*1d730*/  F2FP.BF16.F32.PACK_AB R36, R187, R189 ;  /* 0x000000bdbb24723e */ /* 0x008fe400000010ff */
[----:B------:R-:W-:Y:S01]  /*1d740*/  F2FP.BF16.F32.PACK_AB R37, R53, R52 ;  /* 0x000000343525723e */ /* 0x000fe200000010ff */
[----:B------:R3:W-:Y:S01]  /*1d750*/  STSM.16.M88.4 [R216], R32 ;  /* 0x00000020d8007844 */ /* 0x0007e20000000200 */
[----:B------:R-:W-:Y:S02]  /*1d760*/  F2FP.BF16.F32.PACK_AB R38, R186, R188 ;  /* 0x000000bcba26723e */ /* 0x000fe400000010ff */
[----:B------:R-:W-:Y:S02]  /*1d770*/  F2FP.BF16.F32.PACK_AB R39, R116, R113 ;  /* 0x000000717427723e */ /* 0x000fe400000010ff */
[----:B-1----:R-:W-:-:S03]  /*1d780*/  F2FP.BF16.F32.PACK_AB R12, R183, R185 ;  /* 0x000000b9b70c723e */ /* 0x002fc600000010ff */
[----:B------:R1:W-:Y:S01]  /*1d790*/  STSM.16.M88.4 [R217], R36 ;  /* 0x00000024d9007844 */ /* 0x0003e20000000200 */
[----:B------:R-:W-:Y:S02]  /*1d7a0*/  F2FP.BF16.F32.PACK_AB R13, R60, R56 ;  /* 0x000000383c0d723e */ /* 0x000fe400000010ff */
[----:B------:R-:W-:Y:S02]  /*1d7b0*/  F2FP.BF16.F32.PACK_AB R14, R182, R184 ;  /* 0x000000b8b60e723e */ /* 0x000fe400000010ff */
[----:B------:R-:W-:Y:S02]  /*1d7c0*/  F2FP.BF16.F32.PACK_AB R15, R74, R75 ;  /* 0x0000004b4a0f723e */ /* 0x000fe400000010ff */
[----:B---3--:R-:W-:Y:S02]  /*1d7d0*/  F2FP.BF16.F32.PACK_AB R32, R179, R181 ;  /* 0x000000b5b320723e */ /* 0x008fe400000010ff */
[----:B------:R-:W-:Y:S01]  /*1d7e0*/  F2FP.BF16.F32.PACK_AB R33, R55, R61 ;  /* 0x0000003d3721723e */ /* 0x000fe200000010ff */
[----:B------:R3:W-:Y:S01]  /*1d7f0*/  STSM.16.M88.4 [R218], R12 ;  /* 0x0000000cda007844 */ /* 0x0007e20000000200 */
[----:B------:R-:W-:-:S02]  /*1d800*/  F2FP.BF16.F32.PACK_AB R34, R178, R180 ;  /* 0x000000b4b222723e */ /* 0x000fc400000010ff */
[----:B------:R-:W-:Y:S02]  /*1d810*/  F2FP.BF16.F32.PACK_AB R35, R79, R54 ;  /* 0x000000364f23723e */ /* 0x000fe400000010ff */
[----:B-1----:R-:W-:Y:S02]  /*1d820*/  F2FP.BF16.F32.PACK_AB R36, R175, R177 ;  /* 0x000000b1af24723e */ /* 0x002fe400000010ff */
[----:B------:R-:W-:Y:S01]  /*1d830*/  F2FP.BF16.F32.PACK_AB R37, R68, R64 ;  /* 0x000000404425723e */ /* 0x000fe200000010ff */
[----:B------:R1:W-:Y:S01]  /*1d840*/  STSM.16.M88.4 [R219], R32 ;  /* 0x00000020db007844 */ /* 0x0003e20000000200 */
[----:B------:R-:W-:Y:S02]  /*1d850*/  F2FP.BF16.F32.PACK_AB R38, R174, R176 ;  /* 0x000000b0ae26723e */ /* 0x000fe400000010ff */
[----:B------:R-:W-:Y:S02]  /*1d860*/  F2FP.BF16.F32.PACK_AB R39, R83, R82 ;  /* 0x000000525327723e */ /* 0x000fe400000010ff */
[----:B---3--:R-:W-:-:S03]  /*1d870*/  F2FP.BF16.F32.PACK_AB R12, R3, R173 ;  /* 0x000000ad030c723e */ /* 0x008fc600000010ff */
[----:B------:R3:W-:Y:S01]  /*1d880*/  STSM.16.M88.4 [R220], R36 ;  /* 0x00000024dc007844 */ /* 0x0007e20000000200 */
[----:B------:R-:W-:Y:S02]  /*1d890*/  F2FP.BF16.F32.PACK_AB R13, R72, R69 ;  /* 0x00000045480d723e */ /* 0x000fe400000010ff */
[----:B------:R-:W-:Y:S02]  /*1d8a0*/  F2FP.BF16.F32.PACK_AB R14, R57, R147 ;  /* 0x00000093390e723e */ /* 0x000fe400000010ff */
[----:B------:R-:W-:Y:S02]  /*1d8b0*/  F2FP.BF16.F32.PACK_AB R15, R87, R124 ;  /* 0x0000007c570f723e */ /* 0x000fe400000010ff */
[----:B-1----:R-:W-:Y:S02]  /*1d8c0*/  F2FP.BF16.F32.PACK_AB R32, R5, R4 ;  /* 0x000000040520723e */ /* 0x002fe400000010ff */
        /* <DEDUP_REMOVED lines=26> */
[----:B------:R-:W-:Y:S01]  /*1da70*/  STSM.16.M88.4 [R226], R36 ;  /* 0x00000024e2007844 */ /* 0x000fe20000000200 */
[----:B-1----:R-:W-:-:S02]  /*1da80*/  SEL R32, R51, R0, P0 ;  /* 0x0000000033207207 */ /* 0x002fc40000000000 */
[----:B------:R-:W-:Y:S02]  /*1da90*/  SEL R34, R0, R51, P0 ;  /* 0x0000003300227207 */ /* 0x000fe40000000000 */
[----:B------:R-:W-:Y:S02]  /*1daa0*/  SEL R33, R103, R150, P0 ;  /* 0x0000009667217207 */ /* 0x000fe40000000000 */
[----:B------:R-:W-:Y:S02]  /*1dab0*/  SEL R35, R150, R103, P0 ;  /* 0x0000006796237207 */ /* 0x000fe40000000000 */
[----:B------:R-:W-:Y:S02]  /*1dac0*/  F2FP.BF16.F32.PACK_AB R13, R33, R32 ;  /* 0x00000020210d723e */ /* 0x000fe400000010ff */
[----:B------:R-:W-:Y:S02]  /*1dad0*/  F2FP.BF16.F32.PACK_AB R15, R35, R34 ;  /* 0x00000022230f723e */ /* 0x000fe400000010ff */
[----:B------:R-:W-:-:S03]  /*1dae0*/  ISETP.NE.U32.AND P0, PT, RZ, UR4, PT ;  /* 0x00000004ff007c0c */ /* 0x000fc6000bf05070 */
[----:B------:R2:W-:Y:S01]  /*1daf0*/  STSM.16.M88.4 [R227], R12 ;  /* 0x0000000ce3007844 */ /* 0x0005e20000000200 */
[----:B------:R-:W-:Y:S01]  /*1db00*/  BAR.SYNC.DEFER_BLOCKING 0x1, 0x100 ;  /* 0x0044000000007b1d */ /* 0x000fe20000010000 */
[----:B------:R-:W-:Y:S02]  /*1db10*/  ISETP.NE.AND.EX P0, PT, RZ, UR5, PT, P0 ;  /* 0x00000005ff007c0c */ /* 0x000fe4000bf05300 */
[----:B--2---:R-:W-:-:S04]  /*1db20*/  IADD3 R12, P1, R101, UR4, RZ ;  /* 0x00000004650c7c10 */ /* 0x004fc8000ff3e0ff */
[----:B------:R-:W-:-:S07]  /*1db30*/  IADD3.X R13, R11, UR5, RZ, P1, !PT ;  /* 0x000000050b0d7c10 */ /* 0x000fce0008ffe4ff */
[----:B------:R-:W5:Y:S01]  /*1db40*/  @P0 LDG.E R2, desc[UR42][R12.64] ;  /* 0x0000002a0c020981 */ /* 0x000f62000c1e1900 */
[----:B------:R-:W-:-:S04]  /*1db50*/  ISETP.NE.U32.AND P3, PT, RZ, UR6, PT ;  /* 0x00000006ff007c0c */ /* 0x000fc8000bf65070 */
[----:B------:R-:W-:Y:S01]  /*1db60*/  ISETP.NE.AND.EX P3, PT, RZ, UR7, PT, P3 ;  /* 0x00000007ff007c0c */ /* 0x000fe2000bf65330 */
[----:B------:R-:W-:Y:S01]  /*1db70*/  IMAD.MOV.U32 R102, RZ, RZ, 0x9b8 ;  /* 0x000009b8ff667424 */ /* 0x000fe200078e00ff */
[----:B------:R-:W-:-:S04]  /*1db80*/  ISETP.GT.AND P2, PT, R228, 0x1, PT ;  /* 0x00000001e400780c */ /* 0x000fc80003f44270 */
[----:B------:R-:W-:-:S07]  /*1db90*/  SEL R102, R102, 0x978, P2 ;  /* 0x0000097866667807 */ /* 0x000fce0001000000 */
[----:B------:R-:W-:Y:S01]  /*1dba0*/  @P3 IADD3 R14, P1, R101, UR6, RZ ;  /* 0x00000006650e3c10 */ /* 0x000fe2000ff3e0ff */
[----:B------:R-:W-:Y:S02]  /*1dbb0*/  ULDC UR6, c[0x0][0xa88] ;  /* 0x0002a20000067ab9 */ /* 0x000fe40000000800 */
[----:B------:R-:W-:Y:S02]  /*1dbc0*/  MOV R0, UR6 ;  /* 0x0000000600007c02 */ /* 0x000fe40008000f00 */
[----:B------:R-:W-:Y:S01]  /*1dbd0*/  @P3 IADD3.X R15, R11, UR7, RZ, P1, !PT ;  /* 0x000000070b0f3c10 */ /* 0x000fe20008ffe4ff */
[----:B------:R1:W2:Y:S04]  /*1dbe0*/  LDC.64 R36, c[0x0][R102+0x218] ;  /* 0x0000860066247b82 */ /* 0x0002a80000000a00 */
[----:B------:R3:W5:Y:S01]  /*1dbf0*/  @P3 LDG.E R0, desc[UR42][R14.64] ;  /* 0x0000002a0e003981 */ /* 0x000762000c1e1900 */
[----:B0-----:R-:W-:-:S03]  /*1dc00*/  ISETP.NE.AND P1, PT, R112, 0x1, PT ;  /* 0x000000017000780c */ /* 0x001fc60003f25270 */
[----:B------:R1:W0:Y:S08]  /*1dc10*/  LDC.64 R38, c[0x0][R102+0x228] ;  /* 0x00008a0066267b82 */ /* 0x0002300000000a00 */
[----:B---3--:R1:W3:Y:S08]  /*1dc20*/  LDC.64 R14, c[0x0][R102+0x220] ;  /* 0x00008800660e7b82 */ /* 0x0082f00000000a00 */
[----:B------:R-:W4:Y:S08]  /*1dc30*/  @P1 LDC R101, c[0x0][0xbec] ;  /* 0x0002fb00ff651b82 */ /* 0x000f300000000800 */
[----:B------:R-:W0:Y:S01]  /*1dc40*/  @P1 LDC R11, c[0x0][0xbf0] ;  /* 0x0002fc00ff0b1b82 */ /* 0x000e220000000800 */
[----:B-1----:R-:W-:Y:S05]  /*1dc50*/  @P3 BRA `(.L_x_506) ;  /* 0x0000000000103947 */ /* 0x002fea0003800000 */
[----:B------:R-:W-:Y:S05]  /*1dc60*/  @!P0 BRA `(.L_x_506) ;  /* 0x00000000000c8947 */ /* 0x000fea0003800000 */
[----:B-----5:R-:W2:Y:S04]  /*1dc70*/  LDG.E R0, desc[UR42][R12.64] ;  /* 0x0000002a0c007981 */ /* 0x020ea8000c1e1900 */
[----:B------:R-:W2:Y:S02]  /*1dc80*/  LDG.E R12, desc[UR42][R12.64+0x4] ;  /* 0x0000042a0c0c7981 */ /* 0x000ea4000c1e1900 */
[----:B--2---:R-:W-:-:S07]  /*1dc90*/  IMAD.IADD R0, R12, 0x1, -R0 ;  /* 0x000000010c007824 */ /* 0x004fce00078e0a00 */
.L_x_506:
[----:B------:R-:W2:Y:S04]  /*1dca0*/  LDL R12, [R1+0x1a0] ;  /* 0x0001a000010c7983 */ /* 0x000ea80000100800 */
[----:B------:R-:W3:Y:S04]  /*1dcb0*/  LDL.LU R13, [R1+0x6c] ;  /* 0x00006c00010d7983 */ /* 0x000ee80000300800 */
[----:B------:R-:W3:Y:S04]  /*1dcc0*/  LDL.LU R103, [R1+0x7c] ;  /* 0x00007c0001677983 */ /* 0x000ee80000300800 */
[----:B------:R-:W2:Y:S04]  /*1dcd0*/  LDL R118, [R1+0x80] ;  /* 0x0000800001767983 */ /* 0x000ea80000100800 */
[----:B------:R-:W3:Y:S04]  /*1dce0*/  LDL R114, [R1+0x8c] ;  /* 0x00008c0001727983 */ /* 0x000ee80000100800 */
[----:B------:R-:W3:Y:S04]  /*1dcf0*/  LDL R117, [R1+0x50] ;  /* 0x0000500001757983 */ /* 0x000ee80000100800 */
[----:B------:R-:W3:Y:S04]  /*1dd00*/  LDL R122, [R1+0x19c] ;  /* 0x00019c00017a7983 */ /* 0x000ee80000100800 */
[----:B------:R-:W3:Y:S01]  /*1dd10*/  LDL R120, [R1+0x110] ;  /* 0x0001100001787983 */ /* 0x000ee20000100800 */
[----:B------:R-:W-:-:S04]  /*1dd20*/  ISETP.NE.U32.AND P0, PT, RZ, UR4, PT ;  /* 0x00000004ff007c0c */ /* 0x000fc8000bf05070 */
[----:B------:R-:W-:Y:S01]  /*1dd30*/  ISETP.NE.AND.EX P0, PT, RZ, UR5, PT, P0 ;  /* 0x00000005ff007c0c */ /* 0x000fe2000bf05300 */
[----:B-----5:R-:W-:Y:S02]  /*1dd40*/  IMAD R0, R0, R112, RZ ;  /* 0x0000007000007224 */ /* 0x020fe400078e02ff */
[----:B--2---:R-:W-:-:S04]  /*1dd50*/  IMAD R51, R118, 0x80, R12 ;  /* 0x0000008076337824 */ /* 0x004fc800078e020c */
[----:B----4-:R-:W-:-:S04]  /*1dd60*/  @P1 IMAD.HI.U32 R12, R51, R101, RZ ;  /* 0x00000065330c1227 */ /* 0x010fc800078e00ff */
[----:B------:R-:W-:Y:S01]  /*1dd70*/  IMAD.MOV.U32 R101, RZ, RZ, R51 ;  /* 0x000000ffff657224 */ /* 0x000fe200078e0033 */
[----:B0-----:R-:W-:Y:S02]  /*1dd80*/  @P1 SHF.R.U32.HI R101, RZ, R11, R12 ;  /* 0x0000000bff651219 */ /* 0x001fe4000001160c */
[----:B---3--:R-:W-:Y:S02]  /*1dd90*/  SEL R11, R13, RZ, !P0 ;  /* 0x000000ff0d0b7207 */ /* 0x008fe40004000000 */
[----:B------:R0:W1:Y:S01]  /*1dda0*/  LDC.64 R12, c[0x0][R102+0x210] ;  /* 0x00008400660c7b82 */ /* 0x0000620000000a00 */
[----:B------:R-:W-:-:S07]  /*1ddb0*/  SEL R104, R103, RZ, !P0 ;  /* 0x000000ff67687207 */ /* 0x000fce0004000000 */
[----:B0-----:R-:W0:Y:S01]  /*1ddc0*/  LDC.64 R102, c[0x0][0xba8] ;  /* 0x0002ea00ff667b82 */ /* 0x001e220000000a00 */
[----:B------:R-:W-:Y:S01]  /*1ddd0*/  IMAD R15, R15, R11, RZ ;  /* 0x0000000b0f0f7224 */ /* 0x000fe200078e02ff */
[----:B------:R-:W-:Y:S01]  /*1dde0*/  SEL R110, R114, RZ, P2 ;  /* 0x000000ff726e7207 */ /* 0x000fe20001000000 */
[----:B------:R-:W-:Y:S02]  /*1ddf0*/  IMAD R107, R37, R117, RZ ;  /* 0x00000075256b7224 */ /* 0x000fe400078e02ff */
[C---:B------:R-:W-:Y:S02]  /*1de00*/  IMAD R104, R14.reuse, R104, R15 ;  /* 0x000000680e687224 */ /* 0x040fe400078e020f */
[----:B------:R-:W-:-:S04]  /*1de10*/  IMAD.WIDE.U32 R14, R14, R11, RZ ;  /* 0x0000000b0e0e7225 */ /* 0x000fc800078e00ff */
[----:B------:R-:W-:-:S04]  /*1de20*/  IMAD.WIDE.U32 R36, R36, R117, RZ ;  /* 0x0000007524247225 */ /* 0x000fc800078e00ff */
[----:B------:R-:W-:Y:S01]  /*1de30*/  IMAD R109, R39, R110, RZ ;  /* 0x0000006e276d7224 */ /* 0x000fe200078e02ff */
[--C-:B------:R-:W-:Y:S01]  /*1de40*/  IADD3 R14, P0, P3, R14, R36, R2.reuse ;  /* 0x000000240e0e7210 */ /* 0x100fe20007b1e002 */
[----:B------:R-:W-:Y:S01]  /*1de50*/  IMAD.WIDE.U32 R38, R38, R110, RZ ;  /* 0x0000006e26267225 */ /* 0x000fe200078e00ff */
[----:B------:R-:W-:Y:S02]  /*1de60*/  IADD3 R107, R37, R107, RZ ;  /* 0x0000006b256b7210 */ /* 0x000fe40007ffe0ff */
[----:B------:R-:W-:Y:S01]  /*1de70*/  SHF.R.S32.HI R36, RZ, 0x1f, R2 ;  /* 0x0000001fff247819 */ /* 0x000fe20000011402 */
[----:B------:R-:W-:Y:S01]  /*1de80*/  IMAD.IADD R104, R15, 0x1, R104 ;  /* 0x000000010f687824 */ /* 0x000fe200078e0268 */
[----:B------:R-:W-:Y:S01]  /*1de90*/  IADD3 R38, P4, P5, R101, R14, R38 ;  /* 0x0000000e65267210 */ /* 0x000fe20007d9e026 */
[----:B------:R-:W-:Y:S01]  /*1dea0*/  IMAD.IADD R109, R39, 0x1, R109 ;  /* 0x00000001276d7824 */ /* 0x000fe200078e026d */
[----:B------:R-:W-:Y:S01]  /*1deb0*/  SHF.R.S32.HI R14, RZ, 0x1f, R101 ;  /* 0x0000001fff0e7819 */ /* 0x000fe20000011465 */
[----:B0-----:R-:W0:Y:S01]  /*1dec0*/  @!P2 LDC R102, c[0x0][0xb50] ;  /* 0x0002d400ff66ab82 */ /* 0x001e220000000800 */
[----:B------:R-:W-:-:S04]  /*1ded0*/  IADD3.X R104, R104, R107, R36, P0, P3 ;  /* 0x0000006b68687210 */ /* 0x000fc800007e6424 */
[----:B------:R-:W-:Y:S01]  /*1dee0*/  IADD3.X R39, R14, R104, R109, P4, P5 ;  /* 0x000000680e277210 */ /* 0x000fe200027ea46d */
[----:B------:R-:W-:Y:S02]  /*1def0*/  IMAD.MOV R14, RZ, RZ, -R101 ;  /* 0x000000ffff0e7224 */ /* 0x000fe400078e0a65 */
[----:B------:R-:W2:Y:S02]  /*1df00*/  @!P2 LDC R103, c[0x0][0xb54] ;  /* 0x0002d500ff67ab82 */ /* 0x000ea40000000800 */
[----:B------:R-:W-:-:S05]  /*1df10*/  IMAD R14, R112, R14, R51 ;  /* 0x0000000e700e7224 */ /* 0x000fca00078e0233 */
[----:B------:R-:W-:Y:S01]  /*1df20*/  SHF.R.S32.HI R15, RZ, 0x1f, R14 ;  /* 0x0000001fff0f7819 */ /* 0x000fe2000001140e */
[-C--:B-1----:R-:W-:Y:S02]  /*1df30*/  IMAD R13, R13, R14.reuse, RZ ;  /* 0x0000000e0d0d7224 */ /* 0x082fe400078e02ff */
[----:B------:R-:W-:-:S04]  /*1df40*/  IMAD.WIDE.U32 R38, R12, R14, R38 ;  /* 0x0000000e0c267225 */ /* 0x000fc800078e0026 */
[----:B------:R-:W-:Y:S01]  /*1df50*/  IMAD R13, R12, R15, R13 ;  /* 0x0000000f0c0d7224 */ /* 0x000fe200078e020d */
[----:B0-----:R-:W-:-:S03]  /*1df60*/  LEA R102, P0, R38, R102, 0x2 ;  /* 0x0000006626667211 */ /* 0x001fc600078010ff */
[----:B------:R-:W-:-:S05]  /*1df70*/  IMAD.IADD R13, R39, 0x1, R13 ;  /* 0x00000001270d7824 */ /* 0x000fca00078e020d */
[----:B--2---:R-:W-:Y:S01]  /*1df80*/  LEA.HI.X R103, R38, R103, R13, 0x2, P0 ;  /* 0x0000006726677211 */ /* 0x004fe200000f140d */
[----:B------:R-:W-:Y:S01]  /*1df90*/  SHFL.IDX PT, R12, R102, RZ, 0x1c1f ;  /* 0x001c1fff660c7589 */ /* 0x000fe200000e0000 */
[----:B------:R-:W-:-:S03]  /*1dfa0*/  IMAD R37, R118, 0x80, R122 ;  /* 0x0000008076257824 */ /* 0x000fc600078e027a */
[----:B------:R-:W0:Y:S04]  /*1dfb0*/  SHFL.IDX PT, R13, R103, RZ, 0x1c1f ;  /* 0x001c1fff670d7589 */ /* 0x000e2800000e0000 */
[----:B------:R-:W-:Y:S04]  /*1dfc0*/  SHFL.IDX PT, R14, R102, 0x1, 0x1c1f ;  /* 0x003c1f00660e7f89 */ /* 0x000fe800000e0000 */
[----:B------:R-:W1:Y:S01]  /*1dfd0*/  SHFL.IDX PT, R15, R103, 0x1, 0x1c1f ;  /* 0x003c1f00670f7f89 */ /* 0x000e6200000e0000 */
[----:B------:R-:W-:Y:S01]  /*1dfe0*/  LOP3.LUT P0, RZ, R120, 0x3, RZ, 0xc0, !PT ;  /* 0x0000000378ff7812 */ /* 0x000fe2000780c0ff */
[----:B------:R-:W-:-:S03]  /*1dff0*/  VIADD R38, R37, 0x8 ;  /* 0x0000000825267836 */ /* 0x000fc60000000000 */
[-C--:B------:R-:W-:Y:S02]  /*1e000*/  ISETP.GE.OR P3, PT, R37, R0.reuse, P0 ;  /* 0x000000002500720c */ /* 0x080fe40000766670 */
[----:B------:R-:W-:-:S11]  /*1e010*/  ISETP.GE.OR P0, PT, R38, R0, P0 ;  /* 0x000000002600720c */ /* 0x000fd60000706670 */
[----:B0-----:R0:W-:Y:S04]  /*1e020*/  @!P3 ST.E desc[UR42][R12.64], R172 ;  /* 0x000000ac0c00b985 */ /* 0x0011e8000c10192a */
[----:B-1----:R0:W-:Y:S01]  /*1e030*/  @!P0 ST.E desc[UR42][R14.64], R171 ;  /* 0x000000ab0e008985 */ /* 0x0021e2000c10192a */
[----:B------:R-:W-:Y:S05]  /*1e040*/  @P2 BRA `(.L_x_507) ;  /* 0x0000001000402947 */ /* 0x000fea0003800000 */
[----:B------:R-:W-:Y:S01]  /*1e050*/  IADD3 R8, R229, -0x80, RZ ;  /* 0xffffff80e5087810 */ /* 0x000fe20007ffe0ff */
[----:B0-----:R-:W0:Y:S01]  /*1e060*/  @P1 LDC R13, c[0x0][0xbec] ;  /* 0x0002fb00ff0d1b82 */ /* 0x001e220000000800 */
[----:B------:R-:W-:Y:S02]  /*1e070*/  ULDC.64 UR4, c[0x0][0xaa0] ;  /* 0x0002a80000047ab9 */ /* 0x000fe40000000a00 */
[----:B------:R-:W-:-:S04]  /*1e080*/  SHF.R.S32.HI R3, RZ, 0x1f, R8 ;  /* 0x0000001fff037819 */ /* 0x000fc80000011408 */
[----:B------:R-:W-:Y:S01]  /*1e090*/  LEA.HI R3, R3, R8, RZ, 0x3 ;  /* 0x0000000803037211 */ /* 0x000fe200078f18ff */
[----:B------:R-:W1:Y:S03]  /*1e0a0*/  @P1 LDC R15, c[0x0][0xbf0] ;  /* 0x0002fc00ff0f1b82 */ /* 0x000e660000000800 */
[----:B------:R-:W-:-:S05]  /*1e0b0*/  LOP3.LUT R3, R3, 0xfffffff8, RZ, 0xc0, !PT ;  /* 0xfffffff803037812 */ /* 0x000fca00078ec0ff */
[----:B------:R-:W-:-:S04]  /*1e0c0*/  IMAD.IADD R8, R8, 0x1, -R3 ;  /* 0x0000000108087824 */ /* 0x000fc800078e0a03 */
[----:B------:R-:W-:-:S04]  /*1e0d0*/  IMAD R5, R23, 0x8, R8 ;  /* 0x0000000817057824 */ /* 0x000fc800078e0208 */
[----:B------:R-:W-:-:S04]  /*1e0e0*/  IMAD.SHL.U32 R5, R5, 0x8, RZ ;  /* 0x0000000805057824 */ /* 0x000fc800078e00ff */
[----:B------:R-:W-:-:S03]  /*1e0f0*/  IMAD.WIDE R4, R5, 0x2, R40 ;  /* 0x0000000205047825 */ /* 0x000fc600078e0228 */
[C---:B------:R-:W-:Y:S02]  /*1e100*/  IADD3 R49, P5, R4.reuse, 0x5000, RZ ;  /* 0x0000500004317810 */ /* 0x040fe40007fbe0ff */
[C---:B------:R-:W-:Y:S02]  /*1e110*/  IADD3 R25, P0, R4.reuse, 0x1000, RZ ;  /* 0x0000100004197810 */ /* 0x040fe40007f1e0ff */
[----:B------:R-:W-:Y:S02]  /*1e120*/  LOP3.LUT R48, R49, 0x380, RZ, 0xc0, !PT ;  /* 0x0000038031307812 */ /* 0x000fe400078ec0ff */
[C---:B------:R-:W-:Y:S02]  /*1e130*/  IADD3 R33, P2, R4.reuse, 0x2000, RZ ;  /* 0x0000200004217810 */ /* 0x040fe40007f5e0ff */
[C---:B------:R-:W-:Y:S02]  /*1e140*/  IADD3 R41, P3, R4.reuse, 0x3000, RZ ;  /* 0x0000300004297810 */ /* 0x040fe40007f7e0ff */
[----:B------:R-:W-:-:S02]  /*1e150*/  IADD3 R45, P4, R4, 0x4000, RZ ;  /* 0x00004000042d7810 */ /* 0x000fc40007f9e0ff */
[----:B------:R-:W-:Y:S02]  /*1e160*/  SHF.R.U64 R48, R48, 0x3, RZ ;  /* 0x0000000330307819 */ /* 0x000fe400000012ff */
[----:B------:R-:W-:Y:S02]  /*1e170*/  LOP3.LUT R24, R25, 0x380, RZ, 0xc0, !PT ;  /* 0x0000038019187812 */ /* 0x000fe400078ec0ff */
[----:B------:R-:W-:Y:S02]  /*1e180*/  LOP3.LUT R32, R33, 0x380, RZ, 0xc0, !PT ;  /* 0x0000038021207812 */ /* 0x000fe400078ec0ff */
[----:B------:R-:W-:Y:S02]  /*1e190*/  LOP3.LUT R40, R41, 0x380, RZ, 0xc0, !PT ;  /* 0x0000038029287812 */ /* 0x000fe400078ec0ff */
[----:B------:R-:W-:Y:S02]  /*1e1a0*/  LOP3.LUT R44, R45, 0x380, RZ, 0xc0, !PT ;  /* 0x000003802d2c7812 */ /* 0x000fe400078ec0ff */
[----:B------:R-:W-:Y:S01]  /*1e1b0*/  LOP3.LUT R48, R48, R49, RZ, 0x3c, !PT ;  /* 0x0000003130307212 */ /* 0x000fe200078e3cff */
[----:B------:R-:W-:Y:S01]  /*1e1c0*/  IMAD.X R49, RZ, RZ, R5, P5 ;  /* 0x000000ffff317224 */ /* 0x000fe200028e0605 */
[----:B------:R-:W-:-:S02]  /*1e1d0*/  IADD3 R69, P5, R4, 0xa000, RZ ;  /* 0x0000a00004457810 */ /* 0x000fc40007fbe0ff */
[----:B------:R-:W-:Y:S02]  /*1e1e0*/  SHF.R.U64 R24, R24, 0x3, RZ ;  /* 0x0000000318187819 */ /* 0x000fe400000012ff */
[----:B------:R-:W-:Y:S01]  /*1e1f0*/  SHF.R.U64 R32, R32, 0x3, RZ ;  /* 0x0000000320207819 */ /* 0x000fe200000012ff */
[----:B------:R-:W-:Y:S01]  /*1e200*/  IMAD R8, R8, 0x20, R23 ;  /* 0x0000002008087824 */ /* 0x000fe200078e0217 */
[----:B------:R-:W-:Y:S01]  /*1e210*/  SHF.R.U64 R40, R40, 0x3, RZ ;  /* 0x0000000328287819 */ /* 0x000fe200000012ff */
[----:B------:R-:W5:Y:S01]  /*1e220*/  LD.E.128 R48, desc[UR42][R48.64] ;  /* 0x0000002a30307980 */ /* 0x000f62000c101d00 */
[----:B------:R-:W-:Y:S02]  /*1e230*/  SHF.R.U64 R44, R44, 0x3, RZ ;  /* 0x000000032c2c7819 */ /* 0x000fe400000012ff */
[----:B------:R-:W-:Y:S02]  /*1e240*/  LOP3.LUT R68, R69, 0x380, RZ, 0xc0, !PT ;  /* 0x0000038045447812 */ /* 0x000fe400078ec0ff */
[----:B------:R-:W-:Y:S01]  /*1e250*/  LOP3.LUT R24, R24, R25, RZ, 0x3c, !PT ;  /* 0x0000001918187212 */ /* 0x000fe200078e3cff */
[--C-:B------:R-:W-:Y:S01]  /*1e260*/  IMAD.X R25, RZ, RZ, R5.reuse, P0 ;  /* 0x000000ffff197224 */ /* 0x100fe200000e0605 */
[----:B------:R-:W-:Y:S01]  /*1e270*/  LOP3.LUT R32, R32, R33, RZ, 0x3c, !PT ;  /* 0x0000002120207212 */ /* 0x000fe200078e3cff */
[----:B------:R-:W-:Y:S01]  /*1e280*/  IMAD.X R33, RZ, RZ, R5, P2 ;  /* 0x000000ffff217224 */ /* 0x000fe200010e0605 */
[----:B------:R-:W-:-:S02]  /*1e290*/  LOP3.LUT R40, R40, R41, RZ, 0x3c, !PT ;  /* 0x0000002928287212 */ /* 0x000fc400078e3cff */
[----:B------:R-:W-:Y:S01]  /*1e2a0*/  LOP3.LUT R44, R44, R45, RZ, 0x3c, !PT ;  /* 0x0000002d2c2c7212 */ /* 0x000fe200078e3cff */
[----:B------:R-:W-:Y:S01]  /*1e2b0*/  IMAD.X R45, RZ, RZ, R5, P4 ;  /* 0x000000ffff2d7224 */ /* 0x000fe200020e0605 */
[----:B------:R-:W-:Y:S02]  /*1e2c0*/  IADD3.X R41, RZ, R5, RZ, P3, !PT ;  /* 0x00000005ff297210 */ /* 0x000fe40001ffe4ff */
[----:B------:R-:W-:Y:S01]  /*1e2d0*/  LOP3.LUT R7, R4, 0x380, RZ, 0xc0, !PT ;  /* 0x0000038004077812 */ /* 0x000fe200078ec0ff */
[----:B------:R-:W-:Y:S01]  /*1e2e0*/  IMAD R12, R118, 0x80, R8 ;  /* 0x00000080760c7824 */ /* 0x000fe200078e0208 */
[C---:B------:R-:W-:Y:S01]  /*1e2f0*/  IADD3 R53, P0, R4.reuse, 0x6000, RZ ;  /* 0x0000600004357810 */ /* 0x040fe20007f1e0ff */
[----:B------:R-:W5:Y:S01]  /*1e300*/  LD.E.128 R24, desc[UR42][R24.64] ;  /* 0x0000002a18187980 */ /* 0x000f62000c101d00 */
[C---:B------:R-:W-:Y:S02]  /*1e310*/  IADD3 R57, P2, R4.reuse, 0x7000, RZ ;  /* 0x0000700004397810 */ /* 0x040fe40007f5e0ff */
[C---:B------:R-:W-:Y:S01]  /*1e320*/  IADD3 R61, P3, R4.reuse, 0x8000, RZ ;  /* 0x00008000043d7810 */ /* 0x040fe20007f7e0ff */
[----:B------:R-:W5:Y:S01]  /*1e330*/  LD.E.128 R32, desc[UR42][R32.64] ;  /* 0x0000002a20207980 */ /* 0x000f62000c101d00 */
[----:B------:R-:W-:-:S02]  /*1e340*/  IADD3 R65, P4, R4, 0x9000, RZ ;  /* 0x0000900004417810 */ /* 0x000fc40007f9e0ff */
[----:B------:R-:W-:Y:S01]  /*1e350*/  SHF.R.U64 R68, R68, 0x3, RZ ;  /* 0x0000000344447819 */ /* 0x000fe200000012ff */
[----:B------:R-:W5:Y:S01]  /*1e360*/  LD.E.128 R40, desc[UR42][R40.64] ;  /* 0x0000002a28287980 */ /* 0x000f62000c101d00 */
[----:B------:R-:W-:Y:S02]  /*1e370*/  LOP3.LUT R52, R53, 0x380, RZ, 0xc0, !PT ;  /* 0x0000038035347812 */ /* 0x000fe400078ec0ff */
[----:B------:R-:W-:Y:S01]  /*1e380*/  LOP3.LUT R56, R57, 0x380, RZ, 0xc0, !PT ;  /* 0x0000038039387812 */ /* 0x000fe200078ec0ff */
[----:B------:R-:W5:Y:S01]  /*1e390*/  LD.E.128 R44, desc[UR42][R44.64] ;  /* 0x0000002a2c2c7980 */ /* 0x000f62000c101d00 */
[----:B------:R-:W-:Y:S02]  /*1e3a0*/  LOP3.LUT R60, R61, 0x380, RZ, 0xc0, !PT ;  /* 0x000003803d3c7812 */ /* 0x000fe400078ec0ff */
[----:B------:R-:W-:Y:S02]  /*1e3b0*/  LOP3.LUT R64, R65, 0x380, RZ, 0xc0, !PT ;  /* 0x0000038041407812 */ /* 0x000fe400078ec0ff */
[----:B------:R-:W-:Y:S01]  /*1e3c0*/  LOP3.LUT R68, R68, R69, RZ, 0x3c, !PT ;  /* 0x0000004544447212 */ /* 0x000fe200078e3cff */
[----:B------:R-:W-:Y:S01]  /*1e3d0*/  IMAD.X R69, RZ, RZ, R5, P5 ;  /* 0x000000ffff457224 */ /* 0x000fe200028e0605 */
[----:B------:R-:W-:-:S02]  /*1e3e0*/  IADD3 R6, P5, R4, 0xf000, RZ ;  /* 0x0000f00004067810 */ /* 0x000fc40007fbe0ff */
[----:B------:R-:W-:Y:S02]  /*1e3f0*/  SHF.R.U64 R52, R52, 0x3, RZ ;  /* 0x0000000334347819 */ /* 0x000fe400000012ff */
[----:B------:R-:W-:Y:S01]  /*1e400*/  SHF.R.U64 R56, R56, 0x3, RZ ;  /* 0x0000000338387819 */ /* 0x000fe200000012ff */
[----:B------:R-:W5:Y:S01]  /*1e410*/  LD.E.128 R68, desc[UR42][R68.64] ;  /* 0x0000002a44447980 */ /* 0x000f62000c101d00 */
[----:B------:R-:W-:Y:S02]  /*1e420*/  SHF.R.U64 R60, R60, 0x3, RZ ;  /* 0x000000033c3c7819 */ /* 0x000fe400000012ff */
[----:B------:R-:W-:Y:S02]  /*1e430*/  SHF.R.U64 R64, R64, 0x3, RZ ;  /* 0x0000000340407819 */ /* 0x000fe400000012ff */
[----:B------:R-:W-:Y:S02]  /*1e440*/  LOP3.LUT R3, R6, 0x380, RZ, 0xc0, !PT ;  /* 0x0000038006037812 */ /* 0x000fe400078ec0ff */
[----:B------:R-:W-:Y:S01]  /*1e450*/  LOP3.LUT R52, R52, R53, RZ, 0x3c, !PT ;  /* 0x0000003534347212 */ /* 0x000fe200078e3cff */
[--C-:B------:R-:W-:Y:S01]  /*1e460*/  IMAD.X R53, RZ, RZ, R5.reuse, P0 ;  /* 0x000000ffff357224 */ /* 0x100fe200000e0605 */
[----:B------:R-:W-:Y:S01]  /*1e470*/  LOP3.LUT R56, R56, R57, RZ, 0x3c, !PT ;  /* 0x0000003938387212 */ /* 0x000fe200078e3cff */
[--C-:B------:R-:W-:Y:S01]  /*1e480*/  IMAD.X R57, RZ, RZ, R5.reuse, P2 ;  /* 0x000000ffff397224 */ /* 0x100fe200010e0605 */
[----:B------:R-:W-:Y:S01]  /*1e490*/  LOP3.LUT R60, R60, R61, RZ, 0x3c, !PT ;  /* 0x0000003d3c3c7212 */ /* 0x000fe200078e3cff */
[----:B------:R-:W-:Y:S01]  /*1e4a0*/  IMAD.X R61, RZ, RZ, R5, P3 ;  /* 0x000000ffff3d7224 */ /* 0x000fe200018e0605 */
[----:B------:R-:W-:Y:S01]  /*1e4b0*/  LOP3.LUT R64, R64, R65, RZ, 0x3c, !PT ;  /* 0x0000004140407212 */ /* 0x000fe200078e3cff */
[----:B------:R-:W5:Y:S01]  /*1e4c0*/  LD.E.128 R52, desc[UR42][R52.64] ;  /* 0x0000002a34347980 */ /* 0x000f62000c101d00 */
[----:B------:R-:W-:-:S02]  /*1e4d0*/  IADD3.X R65, RZ, R5, RZ, P4, !PT ;  /* 0x00000005ff417210 */ /* 0x000fc400027fe4ff */
[C---:B------:R-:W-:Y:S01]  /*1e4e0*/  IADD3 R73, P0, R4.reuse, 0xb000, RZ ;  /* 0x0000b00004497810 */ /* 0x040fe20007f1e0ff */
[----:B------:R-:W5:Y:S01]  /*1e4f0*/  LD.E.128 R56, desc[UR42][R56.64] ;  /* 0x0000002a38387980 */ /* 0x000f62000c101d00 */
[C---:B------:R-:W-:Y:S02]  /*1e500*/  IADD3 R77, P2, R4.reuse, 0xc000, RZ ;  /* 0x0000c000044d7810 */ /* 0x040fe40007f5e0ff */
[C---:B------:R-:W-:Y:S01]  /*1e510*/  IADD3 R81, P3, R4.reuse, 0xd000, RZ ;  /* 0x0000d00004517810 */ /* 0x040fe20007f7e0ff */
[----:B------:R-:W5:Y:S01]  /*1e520*/  LD.E.128 R60, desc[UR42][R60.64] ;  /* 0x0000002a3c3c7980 */ /* 0x000f62000c101d00 */
[----:B------:R-:W-:Y:S02]  /*1e530*/  IADD3 R85, P4, R4, 0xe000, RZ ;  /* 0x0000e00004557810 */ /* 0x000fe40007f9e0ff */
[----:B------:R-:W-:Y:S01]  /*1e540*/  SHF.R.U64 R3, R3, 0x3, RZ ;  /* 0x0000000303037819 */ /* 0x000fe200000012ff */
[----:B------:R-:W5:Y:S01]  /*1e550*/  LD.E.128 R64, desc[UR42][R64.64] ;  /* 0x0000002a40407980 */ /* 0x000f62000c101d00 */
[----:B------:R-:W-:-:S02]  /*1e560*/  LOP3.LUT R72, R73, 0x380, RZ, 0xc0, !PT ;  /* 0x0000038049487812 */ /* 0x000fc400078ec0ff */
[----:B------:R-:W-:Y:S02]  /*1e570*/  LOP3.LUT R76, R77, 0x380, RZ, 0xc0, !PT ;  /* 0x000003804d4c7812 */ /* 0x000fe400078ec0ff */
[----:B------:R-:W-:Y:S02]  /*1e580*/  LOP3.LUT R80, R81, 0x380, RZ, 0xc0, !PT ;  /* 0x0000038051507812 */ /* 0x000fe400078ec0ff */
[----:B------:R-:W-:Y:S02]  /*1e590*/  LOP3.LUT R84, R85, 0x380, RZ, 0xc0, !PT ;  /* 0x0000038055547812 */ /* 0x000fe400078ec0ff */
[----:B------:R-:W-:Y:S01]  /*1e5a0*/  LOP3.LUT R88, R3, R6, RZ, 0x3c, !PT ;  /* 0x0000000603587212 */ /* 0x000fe200078e3cff */
[----:B------:R-:W-:Y:S01]  /*1e5b0*/  IMAD R3, R36, UR4, RZ ;  /* 0x0000000424037c24 */ /* 0x000fe2000f8e02ff */
[----:B------:R-:W-:Y:S02]  /*1e5c0*/  SHF.R.U64 R72, R72, 0x3, RZ ;  /* 0x0000000348487819 */ /* 0x000fe400000012ff */
[----:B------:R-:W-:Y:S01]  /*1e5d0*/  SHF.R.U64 R76, R76, 0x3, RZ ;  /* 0x000000034c4c7819 */ /* 0x000fe200000012ff */
[----:B------:R-:W-:Y:S01]  /*1e5e0*/  IMAD R9, R2, UR5, R3 ;  /* 0x0000000502097c24 */ /* 0x000fe2000f8e0203 */
[----:B------:R-:W-:-:S02]  /*1e5f0*/  SHF.R.U64 R80, R80, 0x3, RZ ;  /* 0x0000000350507819 */ /* 0x000fc400000012ff */
[----:B------:R-:W-:Y:S01]  /*1e600*/  SHF.R.U64 R84, R84, 0x3, RZ ;  /* 0x0000000354547819 */ /* 0x000fe200000012ff */
[----:B------:R-:W-:Y:S01]  /*1e610*/  IMAD.WIDE.U32 R2, R2, UR4, RZ ;  /* 0x0000000402027c25 */ /* 0x000fe2000f8e00ff */
[----:B------:R-:W-:Y:S01]  /*1e620*/  SHF.R.U64 R7, R7, 0x3, RZ ;  /* 0x0000000307077819 */ /* 0x000fe200000012ff */
[----:B------:R-:W-:Y:S01]  /*1e630*/  ULDC.64 UR4, c[0x0][0xae8] ;  /* 0x0002ba0000047ab9 */ /* 0x000fe20000000a00 */
        /* <DEDUP_REMOVED lines=9> */
[----:B------:R-:W-:Y:S01]  /*1e6d0*/  IMAD.IADD R3, R3, 0x1, R9 ;  /* 0x0000000103037824 */ /* 0x000fe200078e0209 */
[----:B------:R-:W-:Y:S01]  /*1e6e0*/  IADD3.X R89, RZ, R5, RZ, P5, !PT ;  /* 0x00000005ff597210 */ /* 0x000fe20002ffe4ff */
[----:B------:R-:W5:Y:S01]  /*1e6f0*/  LD.E.128 R72, desc[UR42][R72.64] ;  /* 0x0000002a48487980 */ /* 0x000f62000c101d00 */
[----:B------:R-:W-:Y:S01]  /*1e700*/  IMAD.WIDE.U32 R2, R117, UR4, R2 ;  /* 0x0000000475027c25 */ /* 0x000fe2000f8e0002 */
[----:B------:R-:W-:-:S02]  /*1e710*/  SHF.R.S32.HI R10, RZ, 0x1f, R11 ;  /* 0x0000001fff0a7819 */ /* 0x000fc4000001140b */
[----:B------:R-:W5:Y:S01]  /*1e720*/  LD.E.128 R4, desc[UR42][R4.64] ;  /* 0x0000002a04047980 */ /* 0x000f62000c101d00 */
[----:B0-----:R-:W-:-:S03]  /*1e730*/  @P1 IMAD.HI.U32 R8, R12, R13, RZ ;  /* 0x0000000d0c081227 */ /* 0x001fc600078e00ff */
[----:B------:R-:W5:Y:S04]  /*1e740*/  LD.E.128 R76, desc[UR42][R76.64] ;  /* 0x0000002a4c4c7980 */ /* 0x000f68000c101d00 */
[----:B------:R-:W5:Y:S01]  /*1e750*/  LD.E.128 R80, desc[UR42][R80.64] ;  /* 0x0000002a50507980 */ /* 0x000f62000c101d00 */
[----:B------:R-:W-:Y:S01]  /*1e760*/  IMAD R3, R117, UR5, R3 ;  /* 0x0000000575037c24 */ /* 0x000fe2000f8e0203 */
[----:B------:R-:W-:Y:S02]  /*1e770*/  ULDC.64 UR4, c[0x0][0xaf0] ;  /* 0x0002bc0000047ab9 */ /* 0x000fe40000000a00 */
[----:B------:R-:W5:Y:S04]  /*1e780*/  LD.E.128 R84, desc[UR42][R84.64] ;  /* 0x0000002a54547980 */ /* 0x000f68000c101d00 */
[----:B------:R-:W5:Y:S01]  /*1e790*/  LD.E.128 R88, desc[UR42][R88.64] ;  /* 0x0000002a58587980 */ /* 0x000f62000c101d00 */
[----:B------:R-:W-:Y:S01]  /*1e7a0*/  @!PT LDS RZ, [RZ] ;  /* 0x00000000fffff984 */ /* 0x000fe20000000800 */
[----:B------:R-:W-:Y:S01]  /*1e7b0*/  @!PT LDS RZ, [RZ] ;  /* 0x00000000fffff984 */ /* 0x000fe20000000800 */
[----:B------:R-:W-:Y:S01]  /*1e7c0*/  @!PT LDS RZ, [RZ] ;  /* 0x00000000fffff984 */ /* 0x000fe20000000800 */
[----:B------:R-:W-:Y:S01]  /*1e7d0*/  @!PT LDS RZ, [RZ] ;  /* 0x00000000fffff984 */ /* 0x000fe20000000800 */
[----:B------:R0:W-:Y:S06]  /*1e7e0*/  MEMBAR.ALL.CTA ;  /* 0x0000000000007992 */ /* 0x0001ec0000008000 */
[----:B0-----:R-:W0:Y:S01]  /*1e7f0*/  FENCE.VIEW.ASYNC.S ;  /* 0x00000000000073c6 */ /* 0x001e220000000000 */
[----:B------:R-:W-:Y:S01]  /*1e800*/  IMAD.MOV.U32 R9, RZ, RZ, R12 ;  /* 0x000000ffff097224 */ /* 0x000fe200078e000c */
[----:B-1----:R-:W-:Y:S01]  /*1e810*/  @P1 SHF.R.U32.HI R9, RZ, R15, R8 ;  /* 0x0000000fff091219 */ /* 0x002fe20000011608 */
[----:B------:R-:W-:-:S02]  /*1e820*/  IMAD R10, R10, UR4, RZ ;  /* 0x000000040a0a7c24 */ /* 0x000fc4000f8e02ff */
[----:B------:R-:W-:Y:S01]  /*1e830*/  IMAD.WIDE.U32 R2, R11, UR4, R2 ;  /* 0x000000040b027c25 */ /* 0x000fe2000f8e0002 */
[----:B------:R-:W-:-:S03]  /*1e840*/  SHF.R.S32.HI R8, RZ, 0x1f, R9 ;  /* 0x0000001fff087819 */ /* 0x000fc60000011409 */
[----:B------:R-:W-:Y:S01]  /*1e850*/  IMAD R13, R11, UR5, R10 ;  /* 0x000000050b0d7c24 */ /* 0x000fe2000f8e020a */
[----:B------:R-:W-:Y:S01]  /*1e860*/  IADD3 R11, -R9, RZ, RZ ;  /* 0x000000ff090b7210 */ /* 0x000fe20007ffe1ff */
[----:B------:R-:W-:Y:S02]  /*1e870*/  ULDC.64 UR4, c[0x0][0xae0] ;  /* 0x0002b80000047ab9 */ /* 0x000fe40000000a00 */
[----:B------:R-:W-:Y:S02]  /*1e880*/  IMAD R10, R8, UR4, RZ ;  /* 0x00000004080a7c24 */ /* 0x000fe4000f8e02ff */
[----:B------:R-:W-:Y:S02]  /*1e890*/  IMAD.IADD R3, R3, 0x1, R13 ;  /* 0x0000000103037824 */ /* 0x000fe400078e020d */
[----:B------:R-:W-:Y:S02]  /*1e8a0*/  IMAD R11, R112, R11, R12 ;  /* 0x0000000b700b7224 */ /* 0x000fe400078e020c */
[----:B------:R-:W-:-:S02]  /*1e8b0*/  VIADD R8, R22, 0x38820 ;  /* 0x0003882016087836 */ /* 0x000fc40000000000 */
[----:B------:R-:W-:-:S03]  /*1e8c0*/  IMAD.WIDE.U32 R2, R9, UR4, R2 ;  /* 0x0000000409027c25 */ /* 0x000fc6000f8e0002 */
[----:B------:R-:W-:Y:S01]  /*1e8d0*/  PRMT R8, RZ, 0x654, R8 ;  /* 0x00000654ff087816 */ /* 0x000fe20000000008 */
[----:B------:R-:W-:Y:S01]  /*1e8e0*/  IMAD R13, R9, UR5, R10 ;  /* 0x00000005090d7c24 */ /* 0x000fe2000f8e020a */
[----:B------:R-:W-:Y:S01]  /*1e8f0*/  SHF.R.S32.HI R9, RZ, 0x1f, R11 ;  /* 0x0000001fff097819 */ /* 0x000fe2000001140b */
[----:B------:R-:W-:Y:S01]  /*1e900*/  ULDC.64 UR4, c[0x0][0xad8] ;  /* 0x0002b60000047ab9 */ /* 0x000fe20000000a00 */
[----:B0-----:R0:W-:Y:S01]  /*1e910*/  SYNCS.ARRIVE.TRANS64.RED.A1T0 RZ, [R8+URZ], RZ ;  /* 0x000000ff08ff79a7 */ /* 0x0011e2000810043f */
[----:B------:R-:W-:Y:S02]  /*1e920*/  IMAD.IADD R3, R3, 0x1, R13 ;  /* 0x0000000103037824 */ /* 0x000fe400078e020d */
[----:B------:R-:W-:-:S04]  /*1e930*/  IMAD.WIDE.U32 R2, R11, UR4, R2 ;  /* 0x000000040b027c25 */ /* 0x000fc8000f8e0002 */
[----:B0-----:R-:W-:-:S04]  /*1e940*/  IMAD R8, R9, UR4, RZ ;  /* 0x0000000409087c24 */ /* 0x001fc8000f8e02ff */
[----:B------:R-:W-:Y:S01]  /*1e950*/  IMAD R11, R11, UR5, R8 ;  /* 0x000000050b0b7c24 */ /* 0x000fe2000f8e0208 */
[----:B------:R-:W-:Y:S02]  /*1e960*/  ULDC.64 UR4, c[0x0][0xa80] ;  /* 0x0002a00000047ab9 */ /* 0x000fe40000000a00 */
[----:B------:R-:W-:Y:S01]  /*1e970*/  LEA R21, P0, R2, UR4, 0x1 ;  /* 0x0000000402157c11 */ /* 0x000fe2000f8008ff */
[----:B------:R-:W-:Y:S01]  /*1e980*/  IMAD.IADD R3, R3, 0x1, R11 ;  /* 0x0000000103037824 */ /* 0x000fe200078e020b */
[----:B------:R-:W-:Y:S01]  /*1e990*/  UMOV UR4, 0xffffffff ;  /* 0xffffffff00047882 */ /* 0x000fe20000000000 */
[----:B------:R-:W-:-:S03]  /*1e9a0*/  IMAD R37, R118, 0x80, R23 ;  /* 0x0000008076257824 */ /* 0x000fc600078e0217 */
[----:B------:R-:W-:Y:S01]  /*1e9b0*/  LEA.HI.X R28, R2, UR5, R3, 0x1, P0 ;  /* 0x00000005021c7c11 */ /* 0x000fe200080f0c03 */
[----:B------:R-:W-:Y:S06]  /*1e9c0*/  BRA.DIV UR4, `(.L_x_508) ;  /* 0x0000010604a07947 */ /* 0x000fec000b800000 */
[----:B------:R0:W1:Y:S04]  /*1e9d0*/  SHFL.IDX PT, R20, R28, RZ, 0x181f ;  /* 0x00181fff1c147589 */ /* 0x00006800000e0000 */
[----:B------:R0:W2:Y:S02]  /*1e9e0*/  SHFL.IDX PT, R14, R21, RZ, 0x181f ;  /* 0x00181fff150e7589 */ /* 0x0000a400000e0000 */
.L_x_823:
[----:B------:R-:W-:Y:S01]  /*1e9f0*/  ISETP.GE.AND P0, PT, R37, R0, PT ;  /* 0x000000002500720c */ /* 0x000fe20003f06270 */
[----:B------:R-:W-:-:S12]  /*1ea00*/  BSSY B1, `(.L_x_509) ;  /* 0x0000018000017945 */ /* 0x000fd80003800000 */
[----:B------:R-:W-:Y:S05]  /*1ea10*/  @P0 BRA `(.L_x_510) ;  /* 0x0000000000580947 */ /* 0x000fea0003800000 */
[----:B------:R-:W3:Y:S01]  /*1ea20*/  LDL R38, [R1+0x44] ;  /* 0x0000440001267983 */ /* 0x000ee20000100800 */
[----:B------:R-:W-:-:S03]  /*1ea30*/  ULDC UR4, c[0x0][0xac8] ;  /* 0x0002b20000047ab9 */ /* 0x000fc60000000800 */
[----:B------:R-:W4:Y:S04]  /*1ea40*/  LDL R15, [R1+0x4c] ;  /* 0x00004c00010f7983 */ /* 0x000f280000100800 */
[----:B------:R-:W4:Y:S04]  /*1ea50*/  LDL R39, [R1+0x88] ;  /* 0x0000880001277983 */ /* 0x000f280000100800 */
[----:B------:R-:W4:Y:S01]  /*1ea60*/  LDL R36, [R1+0x84] ;  /* 0x0000840001247983 */ /* 0x000f220000100800 */
[----:B------:R-:W-:Y:S02]  /*1ea70*/  ISETP.GE.AND P3, PT, R18, UR4, PT ;  /* 0x0000000412007c0c */ /* 0x000fe4000bf66270 */
[----:B------:R-:W-:-:S02]  /*1ea80*/  ISETP.GE.AND P2, PT, R233, UR4, PT ;  /* 0x00000004e9007c0c */ /* 0x000fc4000bf46270 */
[----:B------:R-:W-:-:S09]  /*1ea90*/  SHF.R.S32.HI R9, RZ, 0x1f, R233 ;  /* 0x0000001fff097819 */ /* 0x000fd200000114e9 */
[CC--:B--2---:R-:W-:Y:S02]  /*1eaa0*/  @!P3 LEA R2, P5, R18.reuse, R14.reuse, 0x1 ;  /* 0x0000000e1202b211 */ /* 0x0c4fe400078a08ff */
[C---:B------:R-:W-:Y:S02]  /*1eab0*/  @!P2 LEA R8, P4, R233.reuse, R14, 0x1 ;  /* 0x0000000ee908a211 */ /* 0x040fe400078808ff */
[-C--:B-1----:R-:W-:Y:S02]  /*1eac0*/  @!P3 LEA.HI.X R3, R18, R20.reuse, R19, 0x1, P5 ;  /* 0x000000141203b211 */ /* 0x082fe400028f0c13 */
[----:B------:R-:W-:-:S03]  /*1ead0*/  @!P2 LEA.HI.X R9, R233, R20, R9, 0x1, P4 ;  /* 0x00000014e909a211 */ /* 0x000fc600020f0c09 */
[----:B-----5:R1:W-:Y:S04]  /*1eae0*/  @!P3 ST.E.128 desc[UR42][R2.64], R4 ;  /* 0x000000040200b985 */ /* 0x0203e8000c101d2a */
[----:B------:R1:W-:Y:S01]  /*1eaf0*/  @!P2 ST.E.128 desc[UR42][R8.64], R44 ;  /* 0x0000002c0800a985 */ /* 0x0003e2000c101d2a */
[----:B---3--:R-:W-:Y:S02]  /*1eb00*/  ISETP.GE.AND P1, PT, R38, UR4, PT ;  /* 0x0000000426007c0c */ /* 0x008fe4000bf26270 */
[----:B----4-:R-:W-:-:S11]  /*1eb10*/  ISETP.GE.AND P0, PT, R15, UR4, PT ;  /* 0x000000040f007c0c */ /* 0x010fd6000bf06270 */
[CC--:B------:R-:W-:Y:S02]  /*1eb20*/  @!P1 LEA R10, P5, R38.reuse, R14.reuse, 0x1 ;  /* 0x0000000e260a9211 */ /* 0x0c0fe400078a08ff */
[C---:B------:R-:W-:Y:S02]  /*1eb30*/  @!P0 LEA R12, P4, R15.reuse, R14, 0x1 ;  /* 0x0000000e0f0c8211 */ /* 0x040fe400078808ff */
[-C--:B------:R-:W-:Y:S02]  /*1eb40*/  @!P1 LEA.HI.X R11, R38, R20.reuse, R39, 0x1, P5 ;  /* 0x00000014260b9211 */ /* 0x080fe400028f0c27 */
[----:B------:R-:W-:-:S03]  /*1eb50*/  @!P0 LEA.HI.X R13, R15, R20, R36, 0x1, P4 ;  /* 0x000000140f0d8211 */ /* 0x000fc600020f0c24 */
[----:B------:R1:W-:Y:S04]  /*1eb60*/  @!P1 ST.E.128 desc[UR42][R10.64], R60 ;  /* 0x0000003c0a009985 */ /* 0x0003e8000c101d2a */
[----:B------:R1:W-:Y:S02]  /*1eb70*/  @!P0 ST.E.128 desc[UR42][R12.64], R76 ;  /* 0x0000004c0c008985 */ /* 0x0003e4000c101d2a */
.L_x_510:
[----:B------:R-:W-:Y:S05]  /*1eb80*/  BSYNC B1 ;  /* 0x0000000000017941 */ /* 0x000fea0003800000 */
.L_x_509:
[----:B------:R-:W-:-:S03]  /*1eb90*/  UMOV UR4, 0xffffffff ;  /* 0xffffffff00047882 */ /* 0x000fc60000000000 */
[----:B------:R-:W-:Y:S05]  /*1eba0*/  BRA.DIV UR4, `(.L_x_511) ;  /* 0x00000106045c7947 */ /* 0x000fea000b800000 */
[----:B-1----:R1:W3:Y:S04]  /*1ebb0*/  SHFL.IDX PT, R9, R28, 0x1, 0x181f ;  /* 0x00381f001c097f89 */ /* 0x0022e800000e0000 */
[----:B--2---:R1:W2:Y:S02]  /*1ebc0*/  SHFL.IDX PT, R14, R21, 0x1, 0x181f ;  /* 0x00381f00150e7f89 */ /* 0x0042a400000e0000 */
.L_x_827:
[----:B------:R-:W-:Y:S01]  /*1ebd0*/  VIADD R3, R37, 0x20 ;  /* 0x0000002025037836 */ /* 0x000fe20000000000 */
[----:B------:R-:W-:Y:S04]  /*1ebe0*/  BSSY B1, `(.L_x_512) ;  /* 0x0000019000017945 */ /* 0x000fe80003800000 */
[----:B------:R-:W-:-:S13]  /*1ebf0*/  ISETP.GE.AND P0, PT, R3, R0, PT ;  /* 0x000000000300720c */ /* 0x000fda0003f06270 */
[----:B------:R-:W-:Y:S05]  /*1ec00*/  @P0 BRA `(.L_x_513) ;  /* 0x0000000000580947 */ /* 0x000fea0003800000 */
[----:B------:R-:W4:Y:S01]  /*1ec10*/  LDL R12, [R1+0x44] ;  /* 0x00004400010c7983 */ /* 0x000f220000100800 */
        /* <DEDUP_REMOVED lines=8> */
[C---:B-----5:R-:W-:Y:S02]  /*1eca0*/  @!P2 LEA R4, P4, R233.reuse, R14, 0x1 ;  /* 0x0000000ee904a211 */ /* 0x060fe400078808ff */
[-C--:B---3--:R-:W-:Y:S02]  /*1ecb0*/  @!P3 LEA.HI.X R3, R18, R9.reuse, R19, 0x1, P5 ;  /* 0x000000091203b211 */ /* 0x088fe400028f0c13 */
[----:B------:R-:W-:-:S03]  /*1ecc0*/  @!P2 LEA.HI.X R5, R233, R9, R8, 0x1, P4 ;  /* 0x00000009e905a211 */ /* 0x000fc600020f0c08 */
[----:B------:R2:W-:Y:S04]  /*1ecd0*/  @!P3 ST.E.128 desc[UR42][R2.64], R24 ;  /* 0x000000180200b985 */ /* 0x0005e8000c101d2a */
[----:B------:R2:W-:Y:S01]  /*1ece0*/  @!P2 ST.E.128 desc[UR42][R4.64], R48 ;  /* 0x000000300400a985 */ /* 0x0005e2000c101d2a */
[----:B----4-:R-:W-:Y:S02]  /*1ecf0*/  ISETP.GE.AND P1, PT, R12, UR4, PT ;  /* 0x000000040c007c0c */ /* 0x010fe4000bf26270 */
[----:B------:R-:W-:-:S11]  /*1ed00*/  ISETP.GE.AND P0, PT, R10, UR4, PT ;  /* 0x000000040a007c0c */ /* 0x000fd6000bf06270 */
[-C--:B------:R-:W-:Y:S02]  /*1ed10*/  @!P1 LEA R6, P5, R12, R14.reuse, 0x1 ;  /* 0x0000000e0c069211 */ /* 0x080fe400078a08ff */
[----:B------:R-:W-:Y:S02]  /*1ed20*/  @!P0 LEA R8, P4, R10, R14, 0x1 ;  /* 0x0000000e0a088211 */ /* 0x000fe400078808ff */
[-C--:B------:R-:W-:Y:S02]  /*1ed30*/  @!P1 LEA.HI.X R7, R12, R9.reuse, R13, 0x1, P5 ;  /* 0x000000090c079211 */ /* 0x080fe400028f0c0d */
[----:B------:R-:W-:-:S03]  /*1ed40*/  @!P0 LEA.HI.X R9, R10, R9, R11, 0x1, P4 ;  /* 0x000000090a098211 */ /* 0x000fc600020f0c0b */
[----:B------:R2:W-:Y:S04]  /*1ed50*/  @!P1 ST.E.128 desc[UR42][R6.64], R64 ;  /* 0x0000004006009985 */ /* 0x0005e8000c101d2a */
[----:B------:R2:W-:Y:S02]  /*1ed60*/  @!P0 ST.E.128 desc[UR42][R8.64], R80 ;  /* 0x0000005008008985 */ /* 0x0005e4000c101d2a */
.L_x_513:
[----:B------:R-:W-:Y:S05]  /*1ed70*/  BSYNC B1 ;  /* 0x0000000000017941 */ /* 0x000fea0003800000 */
.L_x_512:
[----:B------:R-:W-:Y:S01]  /*1ed80*/  UMOV UR4, 0xffffffff ;  /* 0xffffffff00047882 */ /* 0x000fe20000000000 */
[----:B------:R-:W-:Y:S02]  /*1ed90*/  SHF.R.S32.HI R10, RZ, 0x1f, R233 ;  /* 0x0000001fff0a7819 */ /* 0x000fe400000114e9 */
[----:B------:R-:W-:Y:S05]  /*1eda0*/  BRA.DIV UR4, `(.L_x_514) ;  /* 0x0000010604247947 */ /* 0x000fea000b800000 */
[----:B--23--:R2:W3:Y:S04]  /*1edb0*/  SHFL.IDX PT, R9, R28, 0x2, 0x181f ;  /* 0x00581f001c097f89 */ /* 0x00c4e800000e0000 */
[----:B------:R2:W4:Y:S02]  /*1edc0*/  SHFL.IDX PT, R14, R21, 0x2, 0x181f ;  /* 0x00581f00150e7f89 */ /* 0x00052400000e0000 */
.L_x_831:
[----:B------:R-:W-:Y:S01]  /*1edd0*/  IADD3 R3, R37, 0x40, RZ ;  /* 0x0000004025037810 */ /* 0x000fe20007ffe0ff */
[----:B------:R-:W-:Y:S03]  /*1ede0*/  BSSY B1, `(.L_x_515) ;  /* 0x0000018000017945 */ /* 0x000fe60003800000 */
[----:B------:R-:W-:-:S13]  /*1edf0*/  ISETP.GE.AND P0, PT, R3, R0, PT ;  /* 0x000000000300720c */ /* 0x000fda0003f06270 */
[----:B------:R-:W-:Y:S05]  /*1ee00*/  @P0 BRA `(.L_x_516) ;  /* 0x0000000000540947 */ /* 0x000fea0003800000 */
[----:B------:R-:W2:Y:S01]  /*1ee10*/  LDL R13, [R1+0x44] ;  /* 0x00004400010d7983 */ /* 0x000ea20000100800 */
[----:B------:R-:W-:-:S03]  /*1ee20*/  ULDC UR4, c[0x0][0xac8] ;  /* 0x0002b20000047ab9 */ /* 0x000fc60000000800 */
[----:B------:R-:W2:Y:S04]  /*1ee30*/  LDL R11, [R1+0x4c] ;  /* 0x00004c00010b7983 */ /* 0x000ea80000100800 */
[----:B------:R-:W2:Y:S04]  /*1ee40*/  LDL R15, [R1+0x88] ;  /* 0x00008800010f7983 */ /* 0x000ea80000100800 */
[----:B------:R-:W2:Y:S01]  /*1ee50*/  LDL R12, [R1+0x84] ;  /* 0x00008400010c7983 */ /* 0x000ea20000100800 */
[----:B------:R-:W-:Y:S02]  /*1ee60*/  ISETP.GE.AND P3, PT, R18, UR4, PT ;  /* 0x0000000412007c0c */ /* 0x000fe4000bf66270 */
[----:B------:R-:W-:-:S11]  /*1ee70*/  ISETP.GE.AND P2, PT, R233, UR4, PT ;  /* 0x00000004e9007c0c */ /* 0x000fd6000bf46270 */
[CC--:B----4-:R-:W-:Y:S02]  /*1ee80*/  @!P3 LEA R2, P5, R18.reuse, R14.reuse, 0x1 ;  /* 0x0000000e1202b211 */ /* 0x0d0fe400078a08ff */
[C---:B-----5:R-:W-:Y:S02]  /*1ee90*/  @!P2 LEA R4, P4, R233.reuse, R14, 0x1 ;  /* 0x0000000ee904a211 */ /* 0x060fe400078808ff */
[-C--:B---3--:R-:W-:Y:S02]  /*1eea0*/  @!P3 LEA.HI.X R3, R18, R9.reuse, R19, 0x1, P5 ;  /* 0x000000091203b211 */ /* 0x088fe400028f0c13 */
[----:B------:R-:W-:-:S03]  /*1eeb0*/  @!P2 LEA.HI.X R5, R233, R9, R10, 0x1, P4 ;  /* 0x00000009e905a211 */ /* 0x000fc600020f0c0a */
[----:B------:R3:W-:Y:S04]  /*1eec0*/  @!P3 ST.E.128 desc[UR42][R2.64], R32 ;  /* 0x000000200200b985 */ /* 0x0007e8000c101d2a */
[----:B------:R3:W-:Y:S01]  /*1eed0*/  @!P2 ST.E.128 desc[UR42][R4.64], R52 ;  /* 0x000000340400a985 */ /* 0x0007e2000c101d2a */
[----:B--2---:R-:W-:Y:S02]  /*1eee0*/  ISETP.GE.AND P1, PT, R13, UR4, PT ;  /* 0x000000040d007c0c */ /* 0x004fe4000bf26270 */
[----:B------:R-:W-:-:S11]  /*1eef0*/  ISETP.GE.AND P0, PT, R11, UR4, PT ;  /* 0x000000040b007c0c */ /* 0x000fd6000bf06270 */
[-C--:B------:R-:W-:Y:S02]  /*1ef00*/  @!P1 LEA R6, P5, R13, R14.reuse, 0x1 ;  /* 0x0000000e0d069211 */ /* 0x080fe400078a08ff */
[----:B------:R-:W-:Y:S02]  /*1ef10*/  @!P0 LEA R8, P4, R11, R14, 0x1 ;  /* 0x0000000e0b088211 */ /* 0x000fe400078808ff */
[-C--:B------:R-:W-:Y:S02]  /*1ef20*/  @!P1 LEA.HI.X R7, R13, R9.reuse, R15, 0x1, P5 ;  /* 0x000000090d079211 */ /* 0x080fe400028f0c0f */
[----:B------:R-:W-:-:S03]  /*1ef30*/  @!P0 LEA.HI.X R9, R11, R9, R12, 0x1, P4 ;  /* 0x000000090b098211 */ /* 0x000fc600020f0c0c */
[----:B------:R3:W-:Y:S04]  /*1ef40*/  @!P1 ST.E.128 desc[UR42][R6.64], R68 ;  /* 0x0000004406009985 */ /* 0x0007e8000c101d2a */
[----:B------:R3:W-:Y:S02]  /*1ef50*/  @!P0 ST.E.128 desc[UR42][R8.64], R84 ;  /* 0x0000005408008985 */ /* 0x0007e4000c101d2a */
.L_x_516:
[----:B------:R-:W-:Y:S05]  /*1ef60*/  BSYNC B1 ;  /* 0x0000000000017941 */ /* 0x000fea0003800000 */
.L_x_515:
[----:B------:R-:W-:-:S03]  /*1ef70*/  UMOV UR4, 0xffffffff ;  /* 0xffffffff00047882 */ /* 0x000fc60000000000 */
[----:B------:R-:W-:Y:S05]  /*1ef80*/  BRA.DIV UR4, `(.L_x_517) ;  /* 0x0000010204f47947 */ /* 0x000fea000b800000 */
[----:B---3--:R3:W0:Y:S04]  /*1ef90*/  SHFL.IDX PT, R8, R28, 0x3, 0x181f ;  /* 0x00781f001c087f89 */ /* 0x00862800000e0000 */
[----:B----4-:R3:W4:Y:S02]  /*1efa0*/  SHFL.IDX PT, R14, R21, 0x3, 0x181f ;  /* 0x00781f00150e7f89 */ /* 0x01072400000e0000 */
.L_x_835:
[----:B------:R-:W-:-:S05]  /*1efb0*/  VIADD R3, R37, 0x60 ;  /* 0x0000006025037836 */ /* 0x000fca0000000000 */
[----:B------:R-:W-:-:S13]  /*1efc0*/  ISETP.GE.AND P0, PT, R3, R0, PT ;  /* 0x000000000300720c */ /* 0x000fda0003f06270 */
[----:B------:R-:W-:Y:S05]  /*1efd0*/  @P0 BRA `(.L_x_518) ;  /* 0x0000003c005c0947 */ /* 0x000fea0003800000 */
[----:B------:R-:W2:Y:S01]  /*1efe0*/  LDL R11, [R1+0x44] ;  /* 0x00004400010b7983 */ /* 0x000ea20000100800 */
[----:B------:R-:W-:-:S03]  /*1eff0*/  ULDC UR4, c[0x0][0xac8] ;  /* 0x0002b20000047ab9 */ /* 0x000fc60000000800 */
[----:B------:R-:W3:Y:S04]  /*1f000*/  LDL R12, [R1+0x88] ;  /* 0x00008800010c7983 */ /* 0x000ee80000100800 */
[----:B------:R-:W3:Y:S01]  /*1f010*/  LDL R9, [R1+0x4c] ;  /* 0x00004c0001097983 */ /* 0x000ee20000100800 */
[----:B------:R-:W-:Y:S02]  /*1f020*/  ISETP.GE.AND P3, PT, R18, UR4, PT ;  /* 0x0000000412007c0c */ /* 0x000fe4000bf66270 */
[----:B------:R-:W-:-:S11]  /*1f030*/  ISETP.GE.AND P4, PT, R233, UR4, PT ;  /* 0x00000004e9007c0c */ /* 0x000fd6000bf86270 */
[CC--:B----4-:R-:W-:Y:S02]  /*1f040*/  @!P3 LEA R2, P0, R18.reuse, R14.reuse, 0x1 ;  /* 0x0000000e1202b211 */ /* 0x0d0fe400078008ff */
[C---:B-----5:R-:W-:Y:S02]  /*1f050*/  @!P4 LEA R4, P1, R233.reuse, R14, 0x1 ;  /* 0x0000000ee904c211 */ /* 0x060fe400078208ff */
[-C--:B0-----:R-:W-:Y:S02]  /*1f060*/  @!P3 LEA.HI.X R3, R18, R8.reuse, R19, 0x1, P0 ;  /* 0x000000081203b211 */ /* 0x081fe400000f0c13 */
[----:B------:R-:W-:-:S03]  /*1f070*/  @!P4 LEA.HI.X R5, R233, R8, R10, 0x1, P1 ;  /* 0x00000008e905c211 */ /* 0x000fc600008f0c0a */
[----:B------:R0:W-:Y:S04]  /*1f080*/  @!P3 ST.E.128 desc[UR42][R2.64], R40 ;  /* 0x000000280200b985 */ /* 0x0001e8000c101d2a */
[----:B------:R0:W-:Y:S01]  /*1f090*/  @!P4 ST.E.128 desc[UR42][R4.64], R56 ;  /* 0x000000380400c985 */ /* 0x0001e2000c101d2a */
[----:B--2---:R-:W-:-:S13]  /*1f0a0*/  ISETP.GE.AND P5, PT, R11, UR4, PT ;  /* 0x000000040b007c0c */ /* 0x004fda000bfa6270 */
[----:B------:R-:W-:-:S04]  /*1f0b0*/  @!P5 LEA R6, P2, R11, R14, 0x1 ;  /* 0x0000000e0b06d211 */ /* 0x000fc800078408ff */
[----:B---3--:R-:W-:-:S05]  /*1f0c0*/  @!P5 LEA.HI.X R7, R11, R8, R12, 0x1, P2 ;  /* 0x000000080b07d211 */ /* 0x008fca00010f0c0c */
[----:B------:R0:W-:Y:S01]  /*1f0d0*/  @!P5 ST.E.128 desc[UR42][R6.64], R72 ;  /* 0x000000480600d985 */ /* 0x0001e2000c101d2a */
[----:B------:R-:W-:-:S13]  /*1f0e0*/  ISETP.GE.AND P0, PT, R9, UR4, PT ;  /* 0x0000000409007c0c */ /* 0x000fda000bf06270 */
[----:B------:R-:W-:Y:S05]  /*1f0f0*/  @P0 BRA `(.L_x_518) ;  /* 0x0000003c00140947 */ /* 0x000fea0003800000 */
[----:B------:R-:W2:Y:S01]  /*1f100*/  LDL R11, [R1+0x84] ;  /* 0x00008400010b7983 */ /* 0x000ea20000100800 */
[----:B------:R-:W-:-:S04]  /*1f110*/  LEA R14, P0, R9, R14, 0x1 ;  /* 0x0000000e090e7211 */ /* 0x000fc800078008ff */
[----:B--2---:R-:W-:-:S05]  /*1f120*/  LEA.HI.X R15, R9, R8, R11, 0x1, P0 ;  /* 0x00000008090f7211 */ /* 0x004fca00000f0c0b */
[----:B------:R2:W-:Y:S01]  /*1f130*/  ST.E.128 desc[UR42][R14.64], R88 ;  /* 0x000000580e007985 */ /* 0x0005e2000c101d2a */
[----:B------:R-:W-:Y:S05]  /*1f140*/  BRA `(.L_x_518) ;  /* 0x0000003c00007947 */ /* 0x000fea0003800000 */
.L_x_507:
[----:B0-----:R-:W0:Y:S01]  /*1f150*/  @P1 LDC R13, c[0x0][0xbec] ;  /* 0x0002fb00ff0d1b82 */ /* 0x001e220000000800 */
[----:B------:R-:W-:Y:S01]  /*1f160*/  ULDC.64 UR4, c[0x0][0xb08] ;  /* 0x0002c20000047ab9 */ /* 0x000fe20000000a00 */
[----:B------:R-:W-:Y:S02]  /*1f170*/  IMAD.MOV.U32 R14, RZ, RZ, R51 ;  /* 0x000000ffff0e7224 */ /* 0x000fe400078e0033 */
[----:B------:R-:W-:-:S04]  /*1f180*/  IMAD R15, R36, UR4, RZ ;  /* 0x00000004240f7c24 */ /* 0x000fc8000f8e02ff */
[----:B------:R-:W1:Y:S01]  /*1f190*/  @P1 LDC R12, c[0x0][0xbf0] ;  /* 0x0002fc00ff0c1b82 */ /* 0x000e620000000800 */
[----:B------:R-:W-:Y:S02]  /*1f1a0*/  IMAD R15, R2, UR5, R15 ;  /* 0x00000005020f7c24 */ /* 0x000fe4000f8e020f */
[----:B0-----:R-:W-:-:S05]  /*1f1b0*/  @P1 IMAD.HI.U32 R13, R51, R13, RZ ;  /* 0x0000000d330d1227 */ /* 0x001fca00078e00ff */
[----:B-1----:R-:W-:Y:S01]  /*1f1c0*/  @P1 SHF.R.U32.HI R14, RZ, R12, R13 ;  /* 0x0000000cff0e1219 */ /* 0x002fe2000001160d */
[----:B------:R-:W-:Y:S01]  /*1f1d0*/  IMAD.WIDE.U32 R12, R2, UR4, RZ ;  /* 0x00000004020c7c25 */ /* 0x000fe2000f8e00ff */
[----:B------:R-:W-:Y:S01]  /*1f1e0*/  ULDC.64 UR4, c[0x0][0xb38] ;  /* 0x0002ce0000047ab9 */ /* 0x000fe20000000a00 */
[----:B------:R-:W-:Y:S02]  /*1f1f0*/  SHF.R.S32.HI R2, RZ, 0x1f, R11 ;  /* 0x0000001fff027819 */ /* 0x000fe4000001140b */
[----:B------:R-:W-:Y:S02]  /*1f200*/  IMAD.IADD R13, R13, 0x1, R15 ;  /* 0x000000010d0d7824 */ /* 0x000fe400078e020f */
[----:B------:R-:W-:-:S04]  /*1f210*/  IMAD.WIDE.U32 R12, R117, UR4, R12 ;  /* 0x00000004750c7c25 */ /* 0x000fc8000f8e000c */
[----:B------:R-:W-:Y:S01]  /*1f220*/  IMAD R13, R117, UR5, R13 ;  /* 0x00000005750d7c24 */ /* 0x000fe2000f8e020d */
[----:B------:R-:W-:Y:S02]  /*1f230*/  ULDC.64 UR4, c[0x0][0xb40] ;  /* 0x0002d00000047ab9 */ /* 0x000fe40000000a00 */
[----:B------:R-:W-:Y:S02]  /*1f240*/  IMAD R2, R2, UR4, RZ ;  /* 0x0000000402027c24 */ /* 0x000fe4000f8e02ff */
[----:B------:R-:W-:-:S04]  /*1f250*/  IMAD.WIDE.U32 R12, R11, UR4, R12 ;  /* 0x000000040b0c7c25 */ /* 0x000fc8000f8e000c */
[----:B------:R-:W-:Y:S01]  /*1f260*/  IMAD R2, R11, UR5, R2 ;  /* 0x000000050b027c24 */ /* 0x000fe2000f8e0202 */
[----:B------:R-:W-:Y:S01]  /*1f270*/  ULDC.64 UR4, c[0x0][0xb48] ;  /* 0x0002d20000047ab9 */ /* 0x000fe20000000a00 */
[----:B------:R-:W-:Y:S02]  /*1f280*/  SHF.R.S32.HI R11, RZ, 0x1f, R14 ;  /* 0x0000001fff0b7819 */ /* 0x000fe4000001140e */
[----:B------:R-:W-:Y:S02]  /*1f290*/  IMAD.IADD R13, R13, 0x1, R2 ;  /* 0x000000010d0d7824 */ /* 0x000fe400078e0202 */
[----:B------:R-:W-:Y:S02]  /*1f2a0*/  IMAD.MOV R2, RZ, RZ, -R14 ;  /* 0x000000ffff027224 */ /* 0x000fe400078e0a0e */
[----:B------:R-:W-:-:S04]  /*1f2b0*/  IMAD.WIDE.U32 R12, R114, UR4, R12 ;  /* 0x00000004720c7c25 */ /* 0x000fc8000f8e000c */
[----:B------:R-:W-:Y:S01]  /*1f2c0*/  IMAD R13, R114, UR5, R13 ;  /* 0x00000005720d7c24 */ /* 0x000fe2000f8e020d */
[----:B------:R-:W-:Y:S01]  /*1f2d0*/  ULDC.64 UR4, c[0x0][0xb30] ;  /* 0x0002cc0000047ab9 */ /* 0x000fe20000000a00 */
[----:B------:R-:W-:Y:S02]  /*1f2e0*/  IMAD R2, R112, R2, R51 ;  /* 0x0000000270027224 */ /* 0x000fe400078e0233 */
[----:B------:R-:W-:Y:S02]  /*1f2f0*/  IMAD R11, R11, UR4, RZ ;  /* 0x000000040b0b7c24 */ /* 0x000fe4000f8e02ff */
[----:B------:R-:W-:-:S04]  /*1f300*/  IMAD.WIDE.U32 R12, R14, UR4, R12 ;  /* 0x000000040e0c7c25 */ /* 0x000fc8000f8e000c */
[----:B------:R-:W-:Y:S01]  /*1f310*/  IMAD R11, R14, UR5, R11 ;  /* 0x000000050e0b7c24 */ /* 0x000fe2000f8e020b */
[----:B------:R-:W-:Y:S01]  /*1f320*/  ULDC.64 UR4, c[0x0][0xb28] ;  /* 0x0002ca0000047ab9 */ /* 0x000fe20000000a00 */
[----:B------:R-:W-:Y:S02]  /*1f330*/  IADD3 R14, R22, 0x38820, RZ ;  /* 0x00038820160e7810 */ /* 0x000fe40007ffe0ff */
[----:B------:R-:W-:Y:S01]  /*1f340*/  IMAD.IADD R13, R13, 0x1, R11 ;  /* 0x000000010d0d7824 */ /* 0x000fe200078e020b */
[----:B------:R-:W-:Y:S02]  /*1f350*/  SHF.R.S32.HI R11, RZ, 0x1f, R2 ;  /* 0x0000001fff0b7819 */ /* 0x000fe40000011402 */
[----:B------:R-:W-:Y:S01]  /*1f360*/  PRMT R14, RZ, 0x654, R14 ;  /* 0x00000654ff0e7816 */ /* 0x000fe2000000000e */
[----:B------:R-:W-:-:S03]  /*1f370*/  IMAD.WIDE.U32 R12, R2, UR4, R12 ;  /* 0x00000004020c7c25 */ /* 0x000fc6000f8e000c */
[----:B------:R0:W-:Y:S01]  /*1f380*/  SYNCS.ARRIVE.TRANS64.RED.A1T0 RZ, [R14+URZ], RZ ;  /* 0x000000ff0eff79a7 */ /* 0x0001e2000810043f */
[----:B------:R-:W-:-:S04]  /*1f390*/  IMAD R11, R11, UR4, RZ ;  /* 0x000000040b0b7c24 */ /* 0x000fc8000f8e02ff */
[----:B------:R-:W-:Y:S01]  /*1f3a0*/  IMAD R11, R2, UR5, R11 ;  /* 0x00000005020b7c24 */ /* 0x000fe2000f8e020b */
[----:B------:R-:W-:Y:S02]  /*1f3b0*/  ULDC.64 UR4, c[0x0][0xb00] ;  /* 0x0002c00000047ab9 */ /* 0x000fe40000000a00 */
[----:B------:R-:W-:Y:S01]  /*1f3c0*/  LEA R39, P0, R12, UR4, 0x2 ;  /* 0x000000040c277c11 */ /* 0x000fe2000f8010ff */
[----:B------:R-:W-:Y:S01]  /*1f3d0*/  IMAD.IADD R11, R13, 0x1, R11 ;  /* 0x000000010d0b7824 */ /* 0x000fe200078e020b */
[----:B------:R-:W-:-:S04]  /*1f3e0*/  UMOV UR4, 0xffffffff ;  /* 0xffffffff00047882 */ /* 0x000fc80000000000 */
[----:B------:R-:W-:Y:S01]  /*1f3f0*/  LEA.HI.X R40, R12, UR5, R11, 0x2, P0 ;  /* 0x000000050c287c11 */ /* 0x000fe200080f140b */
[----:B0-----:R-:W-:Y:S06]  /*1f400*/  BRA.DIV UR4, `(.L_x_519) ;  /* 0x00000102041c7947 */ /* 0x001fec000b800000 */
[----:B------:R0:W1:Y:S04]  /*1f410*/  SHFL.IDX PT, R41, R40, RZ, 0x1c1f ;  /* 0x001c1fff28297589 */ /* 0x00006800000e0000 */
[----:B------:R0:W2:Y:S02]  /*1f420*/  SHFL.IDX PT, R11, R39, RZ, 0x1c1f ;  /* 0x001c1fff270b7589 */ /* 0x0000a400000e0000 */
.L_x_838:
[----:B------:R-:W-:Y:S01]  /*1f430*/  ISETP.GE.AND P0, PT, R37, R0, PT ;  /* 0x000000002500720c */ /* 0x000fe20003f06270 */
[----:B------:R-:W-:-:S12]  /*1f440*/  BSSY B1, `(.L_x_520) ;  /* 0x00000f5000017945 */ /* 0x000fd80003800000 */
[----:B------:R-:W-:Y:S05]  /*1f450*/  @P0 BRA `(.L_x_521) ;  /* 0x0000000c00cc0947 */ /* 0x000fea0003800000 */
[----:B------:R-:W3:Y:S01]  /*1f460*/  LDL R14, [R1+0x90] ;  /* 0x00009000010e7983 */ /* 0x000ee20000100800 */
[----:B------:R-:W-:-:S03]  /*1f470*/  ULDC UR4, c[0x0][0xac8] ;  /* 0x0002b20000047ab9 */ /* 0x000fc60000000800 */
[----:B------:R-:W4:Y:S04]  /*1f480*/  LDL R109, [R1+0x10c] ;  /* 0x00010c00016d7983 */ /* 0x000f280000100800 */
[----:B------:R-:W5:Y:S04]  /*1f490*/  LDL R110, [R1+0x18c] ;  /* 0x00018c00016e7983 */ /* 0x000f680000100800 */
        /* <DEDUP_REMOVED lines=14> */
[----:B------:R-:W5:Y:S01]  /*1f580*/  LDL R122, [R1+0x148] ;  /* 0x00014800017a7983 */ /* 0x000f620000100800 */
[----:B---3--:R-:W-:-:S13]  /*1f590*/  ISETP.GE.AND P0, PT, R14, UR4, PT ;  /* 0x000000040e007c0c */ /* 0x008fda000bf06270 */
[----:B--2---:R-:W-:Y:S02]  /*1f5a0*/  @!P0 IMAD.MOV.U32 R12, RZ, RZ, R11 ;  /* 0x000000ffff0c8224 */ /* 0x004fe400078e000b */
[----:B-1----:R-:W-:Y:S01]  /*1f5b0*/  @!P0 IMAD.MOV.U32 R13, RZ, RZ, R41 ;  /* 0x000000ffff0d8224 */ /* 0x002fe200078e0029 */
[----:B------:R-:W-:Y:S01]  /*1f5c0*/  @!P0 MOV R15, R206 ;  /* 0x000000ce000f8202 */ /* 0x000fe20000000f00 */
[----:B------:R-:W-:-:S04]  /*1f5d0*/  @!P0 IMAD.WIDE R12, R14, 0x4, R12 ;  /* 0x000000040e0c8825 */ /* 0x000fc800078e020c */
[----:B------:R-:W-:-:S05]  /*1f5e0*/  @!P0 IMAD.MOV.U32 R14, RZ, RZ, R208 ;  /* 0x000000ffff0e8224 */ /* 0x000fca00078e00d0 */
[----:B------:R1:W-:Y:S01]  /*1f5f0*/  @!P0 ST.E.64 desc[UR42][R12.64], R14 ;  /* 0x0000000e0c008985 */ /* 0x0003e2000c101b2a */
[----:B----4-:R-:W-:-:S13]  /*1f600*/  ISETP.GE.AND P0, PT, R109, UR4, PT ;  /* 0x000000046d007c0c */ /* 0x010fda000bf06270 */
[C---:B-1----:R-:W-:Y:S01]  /*1f610*/  @!P0 LEA R12, P1, R109.reuse, R11, 0x2 ;  /* 0x0000000b6d0c8211 */ /* 0x042fe200078210ff */
[----:B------:R-:W-:Y:S02]  /*1f620*/  @!P0 IMAD.MOV.U32 R14, RZ, RZ, R209 ;  /* 0x000000ffff0e8224 */ /* 0x000fe400078e00d1 */
[----:B------:R-:W-:Y:S01]  /*1f630*/  @!P0 IMAD.MOV.U32 R15, RZ, RZ, R207 ;  /* 0x000000ffff0f8224 */ /* 0x000fe200078e00cf */
[----:B-----5:R-:W-:Y:S02]  /*1f640*/  @!P0 LEA.HI.X R13, R109, R41, R110, 0x2, P1 ;  /* 0x000000296d0d8211 */ /* 0x020fe400008f146e */
[----:B------:R-:W2:Y:S04]  /*1f650*/  LDL R109, [R1+0xf4] ;  /* 0x0000f400016d7983 */ /* 0x000ea80000100800 */
[----:B------:R1:W-:Y:S01]  /*1f660*/  @!P0 ST.E.64 desc[UR42][R12.64], R14 ;  /* 0x0000000e0c008985 */ /* 0x0003e2000c101b2a */
[----:B------:R-:W-:-:S02]  /*1f670*/  ISETP.GE.AND P0, PT, R102, UR4, PT ;  /* 0x0000000466007c0c */ /* 0x000fc4000bf06270 */
[----:B------:R-:W-:Y:S01]  /*1f680*/  ISETP.GE.AND P1, PT, R2, UR4, PT ;  /* 0x0000000402007c0c */ /* 0x000fe2000bf26270 */
[----:B------:R-:W3:Y:S10]  /*1f690*/  LDL R110, [R1+0x174] ;  /* 0x00017400016e7983 */ /* 0x000ef40000100800 */
[----:B-1----:R-:W-:Y:S01]  /*1f6a0*/  @!P0 LEA R12, P2, R102, R11, 0x2 ;  /* 0x0000000b660c8211 */ /* 0x002fe200078410ff */
[----:B------:R-:W-:-:S02]  /*1f6b0*/  @!P0 IMAD.MOV.U32 R14, RZ, RZ, R204 ;  /* 0x000000ffff0e8224 */ /* 0x000fc400078e00cc */
[----:B------:R-:W-:Y:S01]  /*1f6c0*/  @!P0 IMAD.MOV.U32 R15, RZ, RZ, R202 ;  /* 0x000000ffff0f8224 */ /* 0x000fe200078e00ca */
[----:B------:R-:W-:Y:S02]  /*1f6d0*/  @!P0 LEA.HI.X R13, R102, R41, R107, 0x2, P2 ;  /* 0x00000029660d8211 */ /* 0x000fe400010f146b */
[----:B------:R-:W4:Y:S04]  /*1f6e0*/  LDL R102, [R1+0xf0] ;  /* 0x0000f00001667983 */ /* 0x000f280000100800 */
[----:B------:R1:W-:Y:S04]  /*1f6f0*/  @!P0 ST.E.64 desc[UR42][R12.64], R14 ;  /* 0x0000000e0c008985 */ /* 0x0003e8000c101b2a */
[----:B------:R-:W5:Y:S01]  /*1f700*/  LDL R107, [R1+0x170] ;  /* 0x00017000016b7983 */ /* 0x000f620000100800 */
[----:B-1----:R-:W-:-:S04]  /*1f710*/  @!P1 LEA R12, P2, R2, R11, 0x2 ;  /* 0x0000000b020c9211 */ /* 0x002fc800078410ff */
[----:B------:R-:W-:Y:S02]  /*1f720*/  @!P1 LEA.HI.X R13, R2, R41, R104, 0x2, P2 ;  /* 0x00000029020d9211 */ /* 0x000fe400010f1468 */
[----:B------:R-:W5:Y:S04]  /*1f730*/  LDL R2, [R1+0xec] ;  /* 0x0000ec0001027983 */ /* 0x000f680000100800 */
[----:B------:R-:W5:Y:S01]  /*1f740*/  LDL R104, [R1+0x16c] ;  /* 0x00016c0001687983 */ /* 0x000f620000100800 */
[----:B------:R-:W-:Y:S01]  /*1f750*/  ISETP.GE.AND P0, PT, R36, UR4, PT ;  /* 0x0000000424007c0c */ /* 0x000fe2000bf06270 */
[----:B------:R-:W-:Y:S01]  /*1f760*/  @!P1 IMAD.MOV.U32 R14, RZ, RZ, R205 ;  /* 0x000000ffff0e9224 */ /* 0x000fe200078e00cd */
[----:B------:R-:W-:-:S05]  /*1f770*/  @!P1 MOV R15, R203 ;  /* 0x000000cb000f9202 */ /* 0x000fca0000000f00 */
[----:B------:R1:W-:Y:S01]  /*1f780*/  @!P1 ST.E.64 desc[UR42][R12.64], R14 ;  /* 0x0000000e0c009985 */ /* 0x0003e2000c101b2a */
[----:B------:R-:W-:-:S05]  /*1f790*/  ISETP.GE.AND P1, PT, R51, UR4, PT ;  /* 0x0000000433007c0c */ /* 0x000fca000bf26270 */
[C---:B-1----:R-:W-:Y:S01]  /*1f7a0*/  @!P0 LEA R12, P2, R36.reuse, R11, 0x2 ;  /* 0x0000000b240c8211 */ /* 0x042fe200078410ff */
[----:B------:R-:W-:Y:S02]  /*1f7b0*/  @!P0 IMAD.MOV.U32 R14, RZ, RZ, R200 ;  /* 0x000000ffff0e8224 */ /* 0x000fe400078e00c8 */
[----:B------:R-:W-:Y:S01]  /*1f7c0*/  @!P0 IMAD.MOV.U32 R15, RZ, RZ, R198 ;  /* 0x000000ffff0f8224 */ /* 0x000fe200078e00c6 */
[----:B------:R-:W-:Y:S02]  /*1f7d0*/  @!P0 LEA.HI.X R13, R36, R41, R101, 0x2, P2 ;  /* 0x00000029240d8211 */ /* 0x000fe400010f1465 */
[----:B------:R-:W5:Y:S04]  /*1f7e0*/  LDL R36, [R1+0xe8] ;  /* 0x0000e80001247983 */ /* 0x000f680000100800 */
[----:B------:R1:W-:Y:S01]  /*1f7f0*/  @!P0 ST.E.64 desc[UR42][R12.64], R14 ;  /* 0x0000000e0c008985 */ /* 0x0003e2000c101b2a */
[----:B------:R-:W-:-:S03]  /*1f800*/  ISETP.GE.AND P0, PT, R103, UR4, PT ;  /* 0x0000000467007c0c */ /* 0x000fc6000bf06270 */
[----:B------:R-:W5:Y:S01]  /*1f810*/  LDL R101, [R1+0xe4] ;  /* 0x0000e40001657983 */ /* 0x000f620000100800 */
[C---:B-1----:R-:W-:Y:S01]  /*1f820*/  @!P1 LEA R12, P2, R51.reuse, R11, 0x2 ;  /* 0x0000000b330c9211 */ /* 0x042fe200078410ff */
[----:B------:R-:W-:Y:S02]  /*1f830*/  @!P1 IMAD.MOV.U32 R14, RZ, RZ, R201 ;  /* 0x000000ffff0e9224 */ /* 0x000fe400078e00c9 */
[----:B------:R-:W-:Y:S01]  /*1f840*/  @!P1 IMAD.MOV.U32 R15, RZ, RZ, R199 ;  /* 0x000000ffff0f9224 */ /* 0x000fe200078e00c7 */
[----:B------:R-:W-:Y:S02]  /*1f850*/  @!P1 LEA.HI.X R13, R51, R41, R37, 0x2, P2 ;  /* 0x00000029330d9211 */ /* 0x000fe400010f1425 */
[----:B------:R-:W5:Y:S04]  /*1f860*/  LDL R37, [R1+0x168] ;  /* 0x0001680001257983 */ /* 0x000f680000100800 */
[----:B------:R1:W-:Y:S04]  /*1f870*/  @!P1 ST.E.64 desc[UR42][R12.64], R14 ;  /* 0x0000000e0c009985 */ /* 0x0003e8000c101b2a */
[----:B------:R-:W5:Y:S01]  /*1f880*/  LDL R51, [R1+0xdc] ;  /* 0x0000dc0001337983 */ /* 0x000f620000100800 */
[----:B-1----:R-:W-:Y:S01]  /*1f890*/  @!P0 LEA R12, P2, R103, R11, 0x2 ;  /* 0x0000000b670c8211 */ /* 0x002fe200078410ff */
[----:B------:R-:W-:Y:S01]  /*1f8a0*/  @!P0 IMAD.MOV.U32 R14, RZ, RZ, R196 ;  /* 0x000000ffff0e8224 */ /* 0x000fe200078e00c4 */
[----:B------:R-:W-:-:S02]  /*1f8b0*/  @!P0 MOV R15, R194 ;  /* 0x000000c2000f8202 */ /* 0x000fc40000000f00 */
[----:B------:R-:W-:Y:S02]  /*1f8c0*/  @!P0 LEA.HI.X R13, R103, R41, R114, 0x2, P2 ;  /* 0x00000029670d8211 */ /* 0x000fe400010f1472 */
[----:B------:R-:W5:Y:S04]  /*1f8d0*/  LDL R103, [R1+0x164] ;  /* 0x0001640001677983 */ /* 0x000f680000100800 */
[----:B------:R1:W-:Y:S04]  /*1f8e0*/  @!P0 ST.E.64 desc[UR42][R12.64], R14 ;  /* 0x0000000e0c008985 */ /* 0x0003e8000c101b2a */
[----:B------:R-:W5:Y:S01]  /*1f8f0*/  LDL R114, [R1+0xd8] ;  /* 0x0000d80001727983 */ /* 0x000f620000100800 */
[----:B--2---:R-:W-:-:S13]  /*1f900*/  ISETP.GE.AND P1, PT, R109, UR4, PT ;  /* 0x000000046d007c0c */ /* 0x004fda000bf26270 */
[C---:B-1----:R-:W-:Y:S01]  /*1f910*/  @!P1 LEA R12, P2, R109.reuse, R11, 0x2 ;  /* 0x0000000b6d0c9211 */ /* 0x042fe200078410ff */
[----:B------:R-:W-:Y:S02]  /*1f920*/  @!P1 IMAD.MOV.U32 R14, RZ, RZ, R197 ;  /* 0x000000ffff0e9224 */ /* 0x000fe400078e00c5 */
[----:B------:R-:W-:Y:S01]  /*1f930*/  @!P1 IMAD.MOV.U32 R15, RZ, RZ, R195 ;  /* 0x000000ffff0f9224 */ /* 0x000fe200078e00c3 */
[----:B---3--:R-:W-:Y:S02]  /*1f940*/  @!P1 LEA.HI.X R13, R109, R41, R110, 0x2, P2 ;  /* 0x000000296d0d9211 */ /* 0x008fe400010f146e */
[----:B------:R-:W2:Y:S01]  /*1f950*/  LDL R109, [R1+0xd4] ;  /* 0x0000d400016d7983 */ /* 0x000ea20000100800 */
[----:B----4-:R-:W-:-:S03]  /*1f960*/  ISETP.GE.AND P0, PT, R102, UR4, PT ;  /* 0x0000000466007c0c */ /* 0x010fc6000bf06270 */
[----:B------:R1:W-:Y:S04]  /*1f970*/  @!P1 ST.E.64 desc[UR42][R12.64], R14 ;  /* 0x0000000e0c009985 */ /* 0x0003e8000c101b2a */
[----:B------:R-:W3:Y:S06]  /*1f980*/  LDL R110, [R1+0x154] ;  /* 0x00015400016e7983 */ /* 0x000eec0000100800 */
[----:B-1----:R-:W-:Y:S01]  /*1f990*/  @!P0 LEA R12, P1, R102, R11, 0x2 ;  /* 0x0000000b660c8211 */ /* 0x002fe200078210ff */
[----:B------:R-:W-:Y:S01]  /*1f9a0*/  @!P0 IMAD.MOV.U32 R14, RZ, RZ, R192 ;  /* 0x000000ffff0e8224 */ /* 0x000fe200078e00c0 */
[----:B-----5:R-:W-:Y:S01]  /*1f9b0*/  ISETP.GE.AND P2, PT, R2, UR4, PT ;  /* 0x0000000402007c0c */ /* 0x020fe2000bf46270 */
[----:B------:R-:W-:Y:S01]  /*1f9c0*/  @!P0 IMAD.MOV.U32 R15, RZ, RZ, R190 ;  /* 0x000000ffff0f8224 */ /* 0x000fe200078e00be */
[----:B------:R-:W-:-:S02]  /*1f9d0*/  @!P0 LEA.HI.X R13, R102, R41, R107, 0x2, P1 ;  /* 0x00000029660d8211 */ /* 0x000fc400008f146b */
[----:B------:R-:W4:Y:S04]  /*1f9e0*/  LDL R102, [R1+0x15c] ;  /* 0x00015c0001667983 */ /* 0x000f280000100800 */
[----:B------:R1:W-:Y:S04]  /*1f9f0*/  @!P0 ST.E.64 desc[UR42][R12.64], R14 ;  /* 0x0000000e0c008985 */ /* 0x0003e8000c101b2a */
[----:B------:R-:W5:Y:S01]  /*1fa00*/  LDL R107, [R1+0x150] ;  /* 0x00015000016b7983 */ /* 0x000f620000100800 */
[----:B-1----:R-:W-:-:S04]  /*1fa10*/  @!P2 LEA R12, P1, R2, R11, 0x2 ;  /* 0x0000000b020ca211 */ /* 0x002fc800078210ff */
[----:B------:R-:W-:Y:S02]  /*1fa20*/  @!P2 LEA.HI.X R13, R2, R41, R104, 0x2, P1 ;  /* 0x00000029020da211 */ /* 0x000fe400008f1468 */
[----:B------:R-:W3:Y:S01]  /*1fa30*/  LDL R104, [R1+0xd0] ;  /* 0x0000d00001687983 */ /* 0x000ee20000100800 */
[----:B------:R-:W-:Y:S01]  /*1fa40*/  ISETP.GE.AND P0, PT, R36, UR4, PT ;  /* 0x0000000424007c0c */ /* 0x000fe2000bf06270 */
[----:B------:R-:W-:Y:S01]  /*1fa50*/  @!P2 IMAD.MOV.U32 R14, RZ, RZ, R193 ;  /* 0x000000ffff0ea224 */ /* 0x000fe200078e00c1 */
[----:B------:R-:W-:Y:S01]  /*1fa60*/  @!P2 MOV R15, R191 ;  /* 0x000000bf000fa202 */ /* 0x000fe20000000f00 */
[----:B------:R-:W5:Y:S01]  /*1fa70*/  LDL R2, [R1+0xcc] ;  /* 0x0000cc0001027983 */ /* 0x000f620000100800 */
[----:B------:R-:W-:-:S03]  /*1fa80*/  ISETP.GE.AND P1, PT, R101, UR4, PT ;  /* 0x0000000465007c0c */ /* 0x000fc6000bf26270 */
[----:B------:R1:W-:Y:S01]  /*1fa90*/  @!P2 ST.E.64 desc[UR42][R12.64], R14 ;  /* 0x0000000e0c00a985 */ /* 0x0003e2000c101b2a */
[----:B------:R-:W-:-:S05]  /*1faa0*/  ISETP.GE.AND P2, PT, R112, UR4, PT ;  /* 0x0000000470007c0c */ /* 0x000fca000bf46270 */
[----:B-1----:R-:W-:-:S04]  /*1fab0*/  @!P0 LEA R14, P3, R36, R11, 0x2 ;  /* 0x0000000b240e8211 */ /* 0x002fc800078610ff */
[----:B------:R-:W-:Y:S01]  /*1fac0*/  @!P0 LEA.HI.X R15, R36, R41, R37, 0x2, P3 ;  /* 0x00000029240f8211 */ /* 0x000fe200018f1425 */
[----:B------:R-:W-:Y:S02]  /*1fad0*/  @!P0 IMAD.MOV.U32 R36, RZ, RZ, R189 ;  /* 0x000000ffff248224 */ /* 0x000fe400078e00bd */
[----:B------:R-:W-:Y:S01]  /*1fae0*/  @!P0 IMAD.MOV.U32 R37, RZ, RZ, R187 ;  /* 0x000000ffff258224 */ /* 0x000fe200078e00bb */
[----:B------:R-:W-:Y:S02]  /*1faf0*/  ISETP.GE.AND P3, PT, R51, UR4, PT ;  /* 0x0000000433007c0c */ /* 0x000fe4000bf66270 */
[C---:B------:R-:W-:Y:S02]  /*1fb00*/  @!P1 LEA R12, P4, R101.reuse, R11, 0x2 ;  /* 0x0000000b650c9211 */ /* 0x040fe400078810ff */
[----:B------:R1:W-:Y:S02]  /*1fb10*/  @!P0 ST.E.64 desc[UR42][R14.64], R36 ;  /* 0x000000240e008985 */ /* 0x0003e4000c101b2a */
[----:B------:R-:W-:Y:S01]  /*1fb20*/  @!P1 LEA.HI.X R13, R101, R41, R103, 0x2, P4 ;  /* 0x00000029650d9211 */ /* 0x000fe200020f1467 */
[----:B-1----:R-:W-:Y:S01]  /*1fb30*/  @!P1 IMAD.MOV.U32 R36, RZ, RZ, R188 ;  /* 0x000000ffff249224 */ /* 0x002fe200078e00bc */
[----:B------:R-:W5:Y:S01]  /*1fb40*/  LDL R101, [R1+0xc4] ;  /* 0x0000c40001657983 */ /* 0x000f620000100800 */
[----:B------:R-:W-:Y:S01]  /*1fb50*/  @!P1 IMAD.MOV.U32 R37, RZ, RZ, R186 ;  /* 0x000000ffff259224 */ /* 0x000fe200078e00ba */
[----:B------:R-:W-:-:S02]  /*1fb60*/  @!P2 LEA R14, P4, R112, R11, 0x2 ;  /* 0x0000000b700ea211 */ /* 0x000fc400078810ff */
[----:B------:R-:W5:Y:S01]  /*1fb70*/  LDL R103, [R1+0x14c] ;  /* 0x00014c0001677983 */ /* 0x000f620000100800 */
[----:B------:R-:W-:-:S03]  /*1fb80*/  ISETP.GE.AND P0, PT, R114, UR4, PT ;  /* 0x0000000472007c0c */ /* 0x000fc6000bf06270 */
[----:B------:R1:W-:Y:S01]  /*1fb90*/  @!P1 ST.E.64 desc[UR42][R12.64], R36 ;  /* 0x000000240c009985 */ /* 0x0003e2000c101b2a */
[----:B------:R-:W-:-:S03]  /*1fba0*/  @!P2 LEA.HI.X R15, R112, R41, R120, 0x2, P4 ;  /* 0x00000029700fa211 */ /* 0x000fc600020f1478 */
[----:B------:R-:W5:Y:S04]  /*1fbb0*/  LDL R112, [R1+0x144] ;  /* 0x0001440001707983 */ /* 0x000f680000100800 */
[----:B------:R-:W5:Y:S01]  /*1fbc0*/  LDL R120, [R1+0x138] ;  /* 0x0001380001787983 */ /* 0x000f620000100800 */
[----:B-1----:R-:W-:Y:S01]  /*1fbd0*/  @!P3 LEA R12, P5, R51, R11, 0x2 ;  /* 0x0000000b330cb211 */ /* 0x002fe200078a10ff */
[----:B------:R-:W-:Y:S01]  /*1fbe0*/  @!P2 IMAD.MOV.U32 R36, RZ, RZ, R185 ;  /* 0x000000ffff24a224 */ /* 0x000fe200078e00b9 */
[----:B------:R-:W-:-:S05]  /*1fbf0*/  @!P2 MOV R37, R183 ;  /* 0x000000b70025a202 */ /* 0x000fca0000000f00 */
[----:B------:R1:W-:Y:S02]  /*1fc00*/  @!P2 ST.E.64 desc[UR42][R14.64], R36 ;  /* 0x000000240e00a985 */ /* 0x0003e4000c101b2a */
[----:B-1----:R-:W-:Y:S02]  /*1fc10*/  @!P3 IMAD.MOV.U32 R36, RZ, RZ, R184 ;  /* 0x000000ffff24b224 */ /* 0x002fe400078e00b8 */
[----:B------:R-:W-:Y:S01]  /*1fc20*/  @!P3 IMAD.MOV.U32 R37, RZ, RZ, R182 ;  /* 0x000000ffff25b224 */ /* 0x000fe200078e00b6 */
[----:B------:R-:W-:-:S04]  /*1fc30*/  @!P0 LEA R14, P4, R114, R11, 0x2 ;  /* 0x0000000b720e8211 */ /* 0x000fc800078810ff */
[-C--:B------:R-:W-:Y:S02]  /*1fc40*/  @!P0 LEA.HI.X R15, R114, R41.reuse, R118, 0x2, P4 ;  /* 0x00000029720f8211 */ /* 0x080fe400020f1476 */
[----:B------:R-:W5:Y:S04]  /*1fc50*/  LDL R118, [R1+0xb8] ;  /* 0x0000b80001767983 */ /* 0x000f680000100800 */
[----:B------:R-:W5:Y:S01]  /*1fc60*/  LDL R114, [R1+0xb4] ;  /* 0x0000b40001727983 */ /* 0x000f620000100800 */
[----:B--2---:R-:W-:Y:S02]  /*1fc70*/  ISETP.GE.AND P1, PT, R109, UR4, PT ;  /* 0x000000046d007c0c */ /* 0x004fe4000bf26270 */
[----:B----4-:R-:W-:Y:S02]  /*1fc80*/  @!P3 LEA.HI.X R13, R51, R41, R102, 0x2, P5 ;  /* 0x00000029330db211 */ /* 0x010fe400028f1466 */
[----:B------:R-:W2:Y:S04]  /*1fc90*/  LDL R51, [R1+0xc0] ;  /* 0x0000c00001337983 */ /* 0x000ea80000100800 */
[----:B------:R-:W4:Y:S04]  /*1fca0*/  LDL R102, [R1+0xbc] ;  /* 0x0000bc0001667983 */ /* 0x000f280000100800 */
[----:B------:R1:W-:Y:S01]  /*1fcb0*/  @!P3 ST.E.64 desc[UR42][R12.64], R36 ;  /* 0x000000240c00b985 */ /* 0x0003e2000c101b2a */
[----:B---3--:R-:W-:Y:S01]  /*1fcc0*/  ISETP.GE.AND P2, PT, R104, UR4, PT ;  /* 0x0000000468007c0c */ /* 0x008fe2000bf46270 */
[----:B-1----:R-:W-:Y:S01]  /*1fcd0*/  @!P0 IMAD.MOV.U32 R36, RZ, RZ, R181 ;  /* 0x000000ffff248224 */ /* 0x002fe200078e00b5 */
[----:B------:R-:W-:Y:S01]  /*1fce0*/  @!P1 LEA R12, P5, R109, R11, 0x2 ;  /* 0x0000000b6d0c9211 */ /* 0x000fe200078a10ff */
[----:B------:R-:W-:-:S03]  /*1fcf0*/  @!P0 IMAD.MOV.U32 R37, RZ, RZ, R179 ;  /* 0x000000ffff258224 */ /* 0x000fc600078e00b3 */
[----:B------:R-:W-:Y:S02]  /*1fd00*/  @!P1 LEA.HI.X R13, R109, R41, R110, 0x2, P5 ;  /* 0x000000296d0d9211 */ /* 0x000fe400028f146e */
[----:B------:R-:W3:Y:S04]  /*1fd10*/  LDL R109, [R1+0x140] ;  /* 0x00014000016d7983 */ /* 0x000ee80000100800 */
[----:B------:R1:W-:Y:S01]  /*1fd20*/  @!P0 ST.E.64 desc[UR42][R14.64], R36 ;  /* 0x000000240e008985 */ /* 0x0003e2000c101b2a */
[----:B-----5:R-:W-:-:S03]  /*1fd30*/  ISETP.GE.AND P3, PT, R2, UR4, PT ;  /* 0x0000000402007c0c */ /* 0x020fc6000bf66270 */
[----:B------:R-:W5:Y:S01]  /*1fd40*/  LDL R110, [R1+0xb0] ;  /* 0x0000b000016e7983 */ /* 0x000f620000100800 */
[----:B-1----:R-:W-:-:S04]  /*1fd50*/  @!P2 LEA R14, P4, R104, R11, 0x2 ;  /* 0x0000000b680ea211 */ /* 0x002fc800078810ff */
[----:B------:R-:W-:Y:S02]  /*1fd60*/  @!P2 LEA.HI.X R15, R104, R41, R107, 0x2, P4 ;  /* 0x00000029680fa211 */ /* 0x000fe400020f146b */
[----:B------:R-:W5:Y:S01]  /*1fd70*/  LDL R104, [R1+0x13c] ;  /* 0x00013c0001687983 */ /* 0x000f620000100800 */
[----:B------:R-:W-:Y:S01]  /*1fd80*/  @!P1 IMAD.MOV.U32 R36, RZ, RZ, R180 ;  /* 0x000000ffff249224 */ /* 0x000fe200078e00b4 */
[----:B------:R-:W-:Y:S02]  /*1fd90*/  @!P1 MOV R37, R178 ;  /* 0x000000b200259202 */ /* 0x000fe40000000f00 */
[----:B------:R-:W-:Y:S01]  /*1fda0*/  ISETP.GE.AND P0, PT, R117, UR4, PT ;  /* 0x0000000475007c0c */ /* 0x000fe2000bf06270 */
[----:B------:R-:W5:Y:S04]  /*1fdb0*/  LDL R107, [R1+0xac] ;  /* 0x0000ac00016b7983 */ /* 0x000f680000100800 */
[----:B------:R1:W-:Y:S01]  /*1fdc0*/  @!P1 ST.E.64 desc[UR42][R12.64], R36 ;  /* 0x000000240c009985 */ /* 0x0003e2000c101b2a */
[----:B------:R-:W-:Y:S01]  /*1fdd0*/  ISETP.GE.AND P1, PT, R101, UR4, PT ;  /* 0x0000000465007c0c */ /* 0x000fe2000bf26270 */
[----:B-1----:R-:W-:-:S02]  /*1fde0*/  @!P2 IMAD.MOV.U32 R36, RZ, RZ, R177 ;  /* 0x000000ffff24a224 */ /* 0x002fc400078e00b1 */
[----:B------:R-:W-:Y:S01]  /*1fdf0*/  @!P2 IMAD.MOV.U32 R37, RZ, RZ, R175 ;  /* 0x000000ffff25a224 */ /* 0x000fe200078e00af */
[----:B------:R-:W-:-:S04]  /*1fe00*/  @!P3 LEA R12, P5, R2, R11, 0x2 ;  /* 0x0000000b020cb211 */ /* 0x000fc800078a10ff */
[----:B------:R1:W-:Y:S01]  /*1fe10*/  @!P2 ST.E.64 desc[UR42][R14.64], R36 ;  /* 0x000000240e00a985 */ /* 0x0003e2000c101b2a */
[----:B------:R-:W-:-:S03]  /*1fe20*/  @!P3 LEA.HI.X R13, R2, R41, R103, 0x2, P5 ;  /* 0x00000029020db211 */ /* 0x000fc600028f1467 */
[----:B------:R-:W5:Y:S01]  /*1fe30*/  LDL R103, [R1+0xa8] ;  /* 0x0000a80001677983 */ /* 0x000f620000100800 */
[----:B-1----:R-:W-:Y:S01]  /*1fe40*/  @!P3 IMAD.MOV.U32 R14, RZ, RZ, R176 ;  /* 0x000000ffff0eb224 */ /* 0x002fe200078e00b0 */
[----:B------:R-:W-:Y:S01]  /*1fe50*/  @!P0 LEA R36, P5, R117, R11, 0x2 ;  /* 0x0000000b75248211 */ /* 0x000fe200078a10ff */
[----:B------:R-:W-:-:S03]  /*1fe60*/  @!P3 IMAD.MOV.U32 R15, RZ, RZ, R174 ;  /* 0x000000ffff0fb224 */ /* 0x000fc600078e00ae */
[----:B------:R-:W-:Y:S02]  /*1fe70*/  @!P0 LEA.HI.X R37, R117, R41, R122, 0x2, P5 ;  /* 0x0000002975258211 */ /* 0x000fe400028f147a */
[----:B------:R1:W-:Y:S01]  /*1fe80*/  @!P3 ST.E.64 desc[UR42][R12.64], R14 ;  /* 0x0000000e0c00b985 */ /* 0x0003e2000c101b2a */
[----:B------:R-:W-:-:S03]  /*1fe90*/  @!P1 LEA R2, P3, R101, R11, 0x2 ;  /* 0x0000000b65029211 */ /* 0x000fc600078610ff */
[----:B------:R-:W5:Y:S01]  /*1fea0*/  LDL R117, [R1+0x134] ;  /* 0x0001340001757983 */ /* 0x000f620000100800 */
[----:B-1----:R-:W-:Y:S01]  /*1feb0*/  @!P0 IMAD.MOV.U32 R12, RZ, RZ, R173 ;  /* 0x000000ffff0c8224 */ /* 0x002fe200078e00ad */
[----:B------:R-:W-:Y:S02]  /*1fec0*/  @!P0 MOV R13, R3 ;  /* 0x00000003000d8202 */ /* 0x000fe40000000f00 */
[----:B------:R-:W-:Y:S02]  /*1fed0*/  @!P1 LEA.HI.X R3, R101, R41, R112, 0x2, P3 ;  /* 0x0000002965039211 */ /* 0x000fe400018f1470 */
[----:B------:R-:W5:Y:S04]  /*1fee0*/  LDL R112, [R1+0x130] ;  /* 0x0001300001707983 */ /* 0x000f680000100800 */
[----:B------:R1:W-:Y:S04]  /*1fef0*/  @!P0 ST.E.64 desc[UR42][R36.64], R12 ;  /* 0x0000000c24008985 */ /* 0x0003e8000c101b2a */
[----:B------:R-:W5:Y:S01]  /*1ff00*/  LDL R101, [R1+0xa4] ;  /* 0x0000a40001657983 */ /* 0x000f620000100800 */
[----:B-1----:R-:W-:-:S03]  /*1ff10*/  @!P1 IMAD.MOV.U32 R12, RZ, RZ, R147 ;  /* 0x000000ffff0c9224 */ /* 0x002fc600078e0093 */
[----:B------:R-:W5:Y:S01]  /*1ff20*/  LDL R37, [R1+0x9c] ;  /* 0x00009c0001257983 */ /* 0x000f620000100800 */
[----:B------:R-:W-:-:S03]  /*1ff30*/  @!P1 IMAD.MOV.U32 R13, RZ, RZ, R57 ;  /* 0x000000ffff0d9224 */ /* 0x000fc600078e0039 */
[----:B------:R-:W5:Y:S04]  /*1ff40*/  LDL R36, [R1+0x98] ;  /* 0x0000980001247983 */ /* 0x000f680000100800 */
[----:B------:R1:W-:Y:S04]  /*1ff50*/  @!P1 ST.E.64 desc[UR42][R2.64], R12 ;  /* 0x0000000c02009985 */ /* 0x0003e8000c101b2a */
[----:B------:R-:W5:Y:S04]  /*1ff60*/  LDL R57, [R1+0x120] ;  /* 0x0001200001397983 */ /* 0x000f680000100800 */
[----:B-1----:R-:W5:Y:S04]  /*1ff70*/  LDL R12, [R1+0x94] ;  /* 0x00009400010c7983 */ /* 0x002f680000100800 */
[----:B------:R-:W5:Y:S01]  /*1ff80*/  LDL R13, [R1+0x114] ;  /* 0x00011400010d7983 */ /* 0x000f620000100800 */
[----:B--2---:R-:W-:-:S02]  /*1ff90*/  ISETP.GE.AND P2, PT, R51, UR4, PT ;  /* 0x0000000433007c0c */ /* 0x004fc4000bf46270 */
[----:B----4-:R-:W-:-:S11]  /*1ffa0*/  ISETP.GE.AND P4, PT, R102, UR4, PT ;  /* 0x0000000466007c0c */ /* 0x010fd6000bf86270 */
[CC--:B------:R-:W-:Y:S02]  /*1ffb0*/  @!P2 LEA R14, P3, R51.reuse, R11.reuse, 0x2 ;  /* 0x0000000b330ea211 */ /* 0x0c0fe400078610ff */
[C---:B------:R-:W-:Y:S02]  /*1ffc0*/  @!P4 LEA R2, P5, R102.reuse, R11, 0x2 ;  /* 0x0000000b6602c211 */ /* 0x040fe400078a10ff */
[-C--:B---3--:R-:W-:Y:S02]  /*1ffd0*/  @!P2 LEA.HI.X R15, R51, R41.reuse, R109, 0x2, P3 ;  /* 0x00000029330fa211 */ /* 0x088fe400018f146d */
[----:B------:R-:W2:Y:S04]  /*1ffe0*/  LDL R109, [R1+0x12c] ;  /* 0x00012c00016d7983 */ /* 0x000ea80000100800 */
[----:B------:R-:W3:Y:S01]  /*1fff0*/  LDL R51, [R1+0xa0] ;  /* 0x0000a00001337983 */ /* 0x000ee20000100800 */
[----:B-----5:R-:W-:-:S03]  /*20000*/  @!P4 LEA.HI.X R3, R102, R41, R104, 0x2, P5 ;  /* 0x000000296603c211 */ /* 0x020fc600028f1468 */
[----:B------:R-:W4:Y:S04]  /*20010*/  LDL R104, [R1+0x128] ;  /* 0x0001280001687983 */ /* 0x000f280000100800 */
[----:B------:R-:W5:Y:S04]  /*20020*/  LDL R102, [R1+0x124] ;  /* 0x0001240001667983 */ /* 0x000f680000100800 */
[----:B------:R1:W-:Y:S04]  /*20030*/  @!P2 ST.E.64 desc[UR42][R14.64], R4 ;  /* 0x000000040e00a985 */ /* 0x0003e8000c101b2a */
[----:B-1----:R-:W5:Y:S04]  /*20040*/  LDL R15, [R1+0x11c] ;  /* 0x00011c00010f7983 */ /* 0x002f680000100800 */
[----:B------:R-:W5:Y:S01]  /*20050*/  LDL R14, [R1+0x118] ;  /* 0x00011800010e7983 */ /* 0x000f620000100800 */
[----:B------:R-:W-:-:S02]  /*20060*/  ISETP.GE.AND P0, PT, R118, UR4, PT ;  /* 0x0000000476007c0c */ /* 0x000fc4000bf06270 */
[----:B------:R-:W-:Y:S02]  /*20070*/  ISETP.GE.AND P1, PT, R114, UR4, PT ;  /* 0x0000000472007c0c */ /* 0x000fe4000bf26270 */
[----:B------:R-:W-:Y:S01]  /*20080*/  ISETP.GE.AND P2, PT, R110, UR4, PT ;  /* 0x000000046e007c0c */ /* 0x000fe2000bf46270 */
[----:B------:R1:W-:Y:S01]  /*20090*/  @!P4 ST.E.64 desc[UR42][R2.64], R58 ;  /* 0x0000003a0200c985 */ /* 0x0003e2000c101b2a */
[----:B------:R-:W-:-:S07]  /*200a0*/  ISETP.GE.AND P4, PT, R107, UR4, PT ;  /* 0x000000046b007c0c */ /* 0x000fce000bf86270 */
[----:B------:R-:W-:-:S04]  /*200b0*/  @!P0 LEA R4, P3, R118, R11, 0x2 ;  /* 0x0000000b76048211 */ /* 0x000fc800078610ff */
[----:B------:R-:W-:Y:S02]  /*200c0*/  @!P0 LEA.HI.X R5, R118, R41, R120, 0x2, P3 ;  /* 0x0000002976058211 */ /* 0x000fe400018f1478 */
[C---:B-1----:R-:W-:Y:S02]  /*200d0*/  @!P1 LEA R2, P5, R114.reuse, R11, 0x2 ;  /* 0x0000000b72029211 */ /* 0x042fe400078a10ff */
[----:B------:R-:W-:Y:S01]  /*200e0*/  ISETP.GE.AND P3, PT, R103, UR4, PT ;  /* 0x0000000467007c0c */ /* 0x000fe2000bf66270 */
[----:B------:R1:W-:Y:S01]  /*200f0*/  @!P0 ST.E.64 desc[UR42][R4.64], R6 ;  /* 0x0000000604008985 */ /* 0x0003e2000c101b2a */
[----:B------:R-:W-:-:S05]  /*20100*/  @!P1 LEA.HI.X R3, R114, R41, R117, 0x2, P5 ;  /* 0x0000002972039211 */ /* 0x000fca00028f1475 */
[----:B------:R0:W-:Y:S01]  /*20110*/  @!P1 ST.E.64 desc[UR42][R2.64], R62 ;  /* 0x0000003e02009985 */ /* 0x0001e2000c101b2a */
[----:B-1----:R-:W-:-:S04]  /*20120*/  @!P2 LEA R4, P0, R110, R11, 0x2 ;  /* 0x0000000b6e04a211 */ /* 0x002fc800078010ff */
[----:B------:R-:W-:Y:S02]  /*20130*/  @!P2 LEA.HI.X R5, R110, R41, R112, 0x2, P0 ;  /* 0x000000296e05a211 */ /* 0x000fe400000f1470 */
[-C--:B0-----:R-:W-:Y:S02]  /*20140*/  @!P4 LEA R2, P1, R107, R11.reuse, 0x2 ;  /* 0x0000000b6b02c211 */ /* 0x081fe400078210ff */
[----:B------:R-:W-:Y:S01]  /*20150*/  ISETP.GE.AND P0, PT, R101, UR4, PT ;  /* 0x0000000465007c0c */ /* 0x000fe2000bf06270 */
[----:B------:R0:W-:Y:S01]  /*20160*/  @!P2 ST.E.64 desc[UR42][R4.64], R8 ;  /* 0x000000080400a985 */ /* 0x0001e2000c101b2a */
[----:B------:R-:W-:-:S11]  /*20170*/  @!P3 LEA R6, P5, R103, R11, 0x2 ;  /* 0x0000000b6706b211 */ /* 0x000fd600078a10ff */
[----:B0-----:R-:W-:Y:S02]  /*20180*/  @!P0 LEA R4, P2, R101, R11, 0x2 ;  /* 0x0000000b65048211 */ /* 0x001fe400078410ff */
[----:B--2---:R-:W-:Y:S02]  /*20190*/  @!P4 LEA.HI.X R3, R107, R41, R109, 0x2, P1 ;  /* 0x000000296b03c211 */ /* 0x004fe400008f146d */
[----:B---3--:R-:W-:-:S03]  /*201a0*/  ISETP.GE.AND P1, PT, R51, UR4, PT ;  /* 0x0000000433007c0c */ /* 0x008fc6000bf26270 */
[----:B------:R0:W-:Y:S01]  /*201b0*/  @!P4 ST.E.64 desc[UR42][R2.64], R66 ;  /* 0x000000420200c985 */ /* 0x0001e2000c101b2a */
[----:B------:R-:W-:Y:S01]  /*201c0*/  ISETP.GE.AND P4, PT, R37, UR4, PT ;  /* 0x0000000425007c0c */ /* 0x000fe2000bf86270 */
[----:B0-----:R-:W-:Y:S02]  /*201d0*/  @!P3 IMAD.MOV.U32 R2, RZ, RZ, R10 ;  /* 0x000000ffff02b224 */ /* 0x001fe400078e000a */
[----:B------:R-:W-:Y:S01]  /*201e0*/  @!P3 IMAD.MOV.U32 R3, RZ, RZ, R20 ;  /* 0x000000ffff03b224 */ /* 0x000fe200078e0014 */
[-C--:B----4-:R-:W-:Y:S02]  /*201f0*/  @!P3 LEA.HI.X R7, R103, R41.reuse, R104, 0x2, P5 ;  /* 0x000000296707b211 */ /* 0x090fe400028f1468 */
[----:B------:R-:W-:Y:S02]  /*20200*/  ISETP.GE.AND P5, PT, R36, UR4, PT ;  /* 0x0000000424007c0c */ /* 0x000fe4000bfa6270 */
[----:B-----5:R-:W-:Y:S01]  /*20210*/  @!P0 LEA.HI.X R5, R101, R41, R102, 0x2, P2 ;  /* 0x0000002965058211 */ /* 0x020fe200010f1466 */
[----:B------:R0:W-:Y:S01]  /*20220*/  @!P3 ST.E.64 desc[UR42][R6.64], R2 ;  /* 0x000000020600b985 */ /* 0x0001e2000c101b2a */
[----:B------:R-:W-:-:S03]  /*20230*/  ISETP.GE.AND P3, PT, R12, UR4, PT ;  /* 0x000000040c007c0c */ /* 0x000fc6000bf66270 */
[----:B------:R1:W-:Y:S01]  /*20240*/  @!P0 ST.E.64 desc[UR42][R4.64], R70 ;  /* 0x0000004604008985 */ /* 0x0003e2000c101b2a */
[----:B------:R-:W-:Y:S01]  /*20250*/  @!P4 IMAD.MOV.U32 R8, RZ, RZ, R73 ;  /* 0x000000ffff08c224 */ /* 0x000fe200078e0049 */
[-C--:B0-----:R-:W-:Y:S02]  /*20260*/  @!P1 LEA R2, P2, R51, R11.reuse, 0x2 ;  /* 0x0000000b33029211 */ /* 0x081fe400078410ff */
[----:B------:R-:W-:Y:S02]  /*20270*/  @!P4 LEA R6, P0, R37, R11, 0x2 ;  /* 0x0000000b2506c211 */ /* 0x000fe400078010ff */
[-C--:B------:R-:W-:Y:S01]  /*20280*/  @!P1 LEA.HI.X R3, R51, R41.reuse, R57, 0x2, P2 ;  /* 0x0000002933039211 */ /* 0x080fe200010f1439 */
[----:B-1----:R-:W-:Y:S01]  /*20290*/  @!P1 IMAD.MOV.U32 R4, RZ, RZ, R21 ;  /* 0x000000ffff049224 */ /* 0x002fe200078e0015 */
[----:B------:R-:W-:Y:S01]  /*202a0*/  @!P1 MOV R5, R24 ;  /* 0x0000001800059202 */ /* 0x000fe20000000f00 */
[----:B------:R-:W-:Y:S01]  /*202b0*/  @!P4 IMAD.MOV.U32 R9, RZ, RZ, R76 ;  /* 0x000000ffff09c224 */ /* 0x000fe200078e004c */
[----:B------:R-:W-:-:S03]  /*202c0*/  @!P4 LEA.HI.X R7, R37, R41, R15, 0x2, P0 ;  /* 0x000000292507c211 */ /* 0x000fc600000f140f */
[----:B------:R0:W-:Y:S04]  /*202d0*/  @!P1 ST.E.64 desc[UR42][R2.64], R4 ;  /* 0x0000000402009985 */ /* 0x0001e8000c101b2a */
[----:B------:R1:W-:Y:S01]  /*202e0*/  @!P4 ST.E.64 desc[UR42][R6.64], R8 ;  /* 0x000000080600c985 */ /* 0x0003e2000c101b2a */
[-C--:B0-----:R-:W-:Y:S02]  /*202f0*/  @!P5 LEA R2, P1, R36, R11.reuse, 0x2 ;  /* 0x0000000b2402d211 */ /* 0x081fe400078210ff */
[----:B------:R-:W-:Y:S02]  /*20300*/  @!P3 LEA R4, P2, R12, R11, 0x2 ;  /* 0x0000000b0c04b211 */ /* 0x000fe400078410ff */
[-C--:B------:R-:W-:Y:S01]  /*20310*/  @!P5 LEA.HI.X R3, R36, R41.reuse, R14, 0x2, P1 ;  /* 0x000000292403d211 */ /* 0x080fe200008f140e */
[----:B-1----:R-:W-:Y:S01]  /*20320*/  @!P5 IMAD.MOV.U32 R6, RZ, RZ, R25 ;  /* 0x000000ffff06d224 */ /* 0x002fe200078e0019 */
[----:B------:R-:W-:Y:S01]  /*20330*/  @!P3 LEA.HI.X R5, R12, R41, R13, 0x2, P2 ;  /* 0x000000290c05b211 */ /* 0x000fe200010f140d */
[----:B------:R-:W-:Y:S01]  /*20340*/  @!P5 IMAD.MOV.U32 R7, RZ, RZ, R26 ;  /* 0x000000ffff07d224 */ /* 0x000fe200078e001a */
[----:B------:R-:W-:Y:S01]  /*20350*/  @!P3 MOV R9, R84 ;  /* 0x000000540009b202 */ /* 0x000fe20000000f00 */
[----:B------:R-:W-:-:S03]  /*20360*/  @!P3 IMAD.MOV.U32 R8, RZ, RZ, R81 ;  /* 0x000000ffff08b224 */ /* 0x000fc600078e0051 */
[----:B------:R3:W-:Y:S04]  /*20370*/  @!P5 ST.E.64 desc[UR42][R2.64], R6 ;  /* 0x000000060200d985 */ /* 0x0007e8000c101b2a */
[----:B------:R3:W-:Y:S02]  /*20380*/  @!P3 ST.E.64 desc[UR42][R4.64], R8 ;  /* 0x000000080400b985 */ /* 0x0007e4000c101b2a */
.L_x_521:
[----:B------:R-:W-:Y:S05]  /*20390*/  BSYNC B1 ;  /* 0x0000000000017941 */ /* 0x000fea0003800000 */
.L_x_520:
[----:B------:R-:W-:-:S03]  /*203a0*/  UMOV UR4, 0xffffffff ;  /* 0xffffffff00047882 */ /* 0x000fc60000000000 */
[----:B------:R-:W-:Y:S05]  /*203b0*/  BRA.DIV UR4, `(.L_x_522) ;  /* 0x000000f204687947 */ /* 0x000fea000b800000 */
[----:B0-----:R-:W0:Y:S04]  /*203c0*/  SHFL.IDX PT, R40, R40, 0x1, 0x1c1f ;  /* 0x003c1f0028287f89 */ /* 0x001e2800000e0000 */
[----:B------:R-:W4:Y:S02]  /*203d0*/  SHFL.IDX PT, R39, R39, 0x1, 0x1c1f ;  /* 0x003c1f0027277f89 */ /* 0x000f2400000e0000 */
.L_x_842:
[----:B------:R-:W-:-:S13]  /*203e0*/  ISETP.GE.AND P0, PT, R38, R0, PT ;  /* 0x000000002600720c */ /* 0x000fda0003f06270 */
[----:B------:R-:W-:Y:S05]  /*203f0*/  @P0 BRA `(.L_x_518) ;  /* 0x0000002800540947 */ /* 0x000fea0003800000 */
[----:B------:R-:W5:Y:S01]  /*20400*/  LDL R66, [R1+0xf4] ;  /* 0x0000f40001427983 */ /* 0x000f620000100800 */
[----:B------:R-:W-:-:S03]  /*20410*/  ULDC UR4, c[0x0][0xac8] ;  /* 0x0002b20000047ab9 */ /* 0x000fc60000000800 */
[----:B------:R-:W4:Y:S04]  /*20420*/  LDL R62, [R1+0xe8] ;  /* 0x0000e800013e7983 */ /* 0x000f280000100800 */
[----:B------:R-:W4:Y:S04]  /*20430*/  LDL R58, [R1+0xe0] ;  /* 0x0000e000013a7983 */ /* 0x000f280000100800 */
[----:B------:R-:W4:Y:S04]  /*20440*/  LDL R51, [R1+0xd8] ;  /* 0x0000d80001337983 */ /* 0x000f280000100800 */
[----:B------:R-:W4:Y:S04]  /*20450*/  LDL R37, [R1+0xd4] ;  /* 0x0000d40001257983 */ /* 0x000f280000100800 */
[----:B------:R-:W4:Y:S04]  /*20460*/  LDL R25, [R1+0x160] ;  /* 0x0001600001197983 */ /* 0x000f280000100800 */
[----:B------:R-:W4:Y:S04]  /*20470*/  LDL R21, [R1+0xd0] ;  /* 0x0000d00001157983 */ /* 0x000f280000100800 */
[----:B---3--:R-:W3:Y:S04]  /*20480*/  LDL R7, [R1+0x15c] ;  /* 0x00015c0001077983 */ /* 0x008ee80000100800 */
[----:B------:R-:W3:Y:S04]  /*20490*/  LDL R6, [R1+0x170] ;  /* 0x0001700001067983 */ /* 0x000ee80000100800 */
        /* <DEDUP_REMOVED lines=9> */
[----:B-1----:R-:W3:Y:S04]  /*20530*/  LDL R41, [R1+0x178] ;  /* 0x0001780001297983 */ /* 0x002ee80000100800 */
        /* <DEDUP_REMOVED lines=14> */
[----:B--2---:R-:W2:Y:S04]  /*20620*/  LDL R11, [R1+0x11c] ;  /* 0x00011c00010b7983 */ /* 0x004ea80000100800 */
[----:B------:R-:W2:Y:S04]  /*20630*/  LDL R14, [R1+0xac] ;  /* 0x0000ac00010e7983 */ /* 0x000ea80000100800 */
[----:B------:R-:W2:Y:S04]  /*20640*/  LDL R9, [R1+0xb4] ;  /* 0x0000b40001097983 */ /* 0x000ea80000100800 */
[----:B------:R-:W2:Y:S04]  /*20650*/  LDL R8, [R1+0x94] ;  /* 0x0000940001087983 */ /* 0x000ea80000100800 */
[----:B------:R-:W2:Y:S01]  /*20660*/  LDL R10, [R1+0xa4] ;  /* 0x0000a400010a7983 */ /* 0x000ea20000100800 */
[----:B-----5:R-:W-:-:S02]  /*20670*/  IMAD.MOV.U32 R101, RZ, RZ, R66 ;  /* 0x000000ffff657224 */ /* 0x020fc400078e0042 */
[----:B----4-:R-:W-:Y:S02]  /*20680*/  IMAD.MOV.U32 R66, RZ, RZ, R62 ;  /* 0x000000ffff427224 */ /* 0x010fe400078e003e */
[----:B------:R-:W-:Y:S02]  /*20690*/  IMAD.MOV.U32 R62, RZ, RZ, R58 ;  /* 0x000000ffff3e7224 */ /* 0x000fe400078e003a */
[----:B------:R-:W-:Y:S02]  /*206a0*/  IMAD.MOV.U32 R58, RZ, RZ, R51 ;  /* 0x000000ffff3a7224 */ /* 0x000fe400078e0033 */
[----:B------:R-:W-:Y:S02]  /*206b0*/  IMAD.MOV.U32 R51, RZ, RZ, R37 ;  /* 0x000000ffff337224 */ /* 0x000fe400078e0025 */
[----:B------:R-:W-:Y:S02]  /*206c0*/  IMAD.MOV.U32 R37, RZ, RZ, R25 ;  /* 0x000000ffff257224 */ /* 0x000fe400078e0019 */
[----:B------:R-:W-:-:S02]  /*206d0*/  IMAD.MOV.U32 R25, RZ, RZ, R21 ;  /* 0x000000ffff197224 */ /* 0x000fc400078e0015 */
[----:B---3--:R-:W-:Y:S02]  /*206e0*/  IMAD.MOV.U32 R21, RZ, RZ, R7 ;  /* 0x000000ffff157224 */ /* 0x008fe400078e0007 */
[----:B------:R-:W-:Y:S01]  /*206f0*/  IMAD.MOV.U32 R7, RZ, RZ, R6 ;  /* 0x000000ffff077224 */ /* 0x000fe200078e0006 */
[----:B------:R-:W-:Y:S01]  /*20700*/  MOV R6, R5 ;  /* 0x0000000500067202 */ /* 0x000fe20000000f00 */
[----:B------:R-:W-:Y:S02]  /*20710*/  IMAD.MOV.U32 R5, RZ, RZ, R4 ;  /* 0x000000ffff057224 */ /* 0x000fe400078e0004 */
[----:B------:R-:W-:Y:S02]  /*20720*/  IMAD.MOV.U32 R4, RZ, RZ, R3 ;  /* 0x000000ffff047224 */ /* 0x000fe400078e0003 */
[----:B------:R-:W-:Y:S02]  /*20730*/  IMAD.MOV.U32 R3, RZ, RZ, R2 ;  /* 0x000000ffff037224 */ /* 0x000fe400078e0002 */
[----:B------:R-:W3:Y:S01]  /*20740*/  LDL R2, [R1+0x154] ;  /* 0x0001540001027983 */ /* 0x000ee20000100800 */
[----:B------:R-:W-:-:S02]  /*20750*/  IMAD.MOV.U32 R103, RZ, RZ, R67 ;  /* 0x000000ffff677224 */ /* 0x000fc400078e0043 */
[----:B------:R-:W-:Y:S01]  /*20760*/  IMAD.MOV.U32 R67, RZ, RZ, R63 ;  /* 0x000000ffff437224 */ /* 0x000fe200078e003f */
[----:B------:R-:W-:-:S03]  /*20770*/  MOV R63, R59 ;  /* 0x0000003b003f7202 */ /* 0x000fc60000000f00 */
[----:B------:R-:W-:Y:S02]  /*20780*/  IMAD.MOV.U32 R71, RZ, RZ, R67 ;  /* 0x000000ffff477224 */ /* 0x000fe400078e0043 */
[----:B------:R-:W-:Y:S01]  /*20790*/  IMAD.MOV.U32 R102, RZ, RZ, R70 ;  /* 0x000000ffff667224 */ /* 0x000fe200078e0046 */
[----:B------:R-:W-:Y:S01]  /*207a0*/  MOV R67, R63 ;  /* 0x0000003f00437202 */ /* 0x000fe20000000f00 */
[----:B------:R-:W-:Y:S02]  /*207b0*/  IMAD.MOV.U32 R70, RZ, RZ, R66 ;  /* 0x000000ffff467224 */ /* 0x000fe400078e0042 */
[----:B------:R-:W-:Y:S01]  /*207c0*/  IMAD.MOV.U32 R59, RZ, RZ, R57 ;  /* 0x000000ffff3b7224 */ /* 0x000fe200078e0039 */
[----:B------:R-:W-:Y:S01]  /*207d0*/  MOV R107, R71 ;  /* 0x00000047006b7202 */ /* 0x000fe20000000f00 */
[----:B------:R-:W-:Y:S02]  /*207e0*/  IMAD.MOV.U32 R66, RZ, RZ, R62 ;  /* 0x000000ffff427224 */ /* 0x000fe400078e003e */
[----:B------:R-:W-:-:S02]  /*207f0*/  IMAD.MOV.U32 R57, RZ, RZ, R41 ;  /* 0x000000ffff397224 */ /* 0x000fc400078e0029 */
[----:B------:R-:W-:Y:S01]  /*20800*/  IMAD.MOV.U32 R63, RZ, RZ, R59 ;  /* 0x000000ffff3f7224 */ /* 0x000fe200078e003b */
[----:B------:R-:W-:Y:S01]  /*20810*/  MOV R41, R36 ;  /* 0x0000002400297202 */ /* 0x000fe20000000f00 */
[----:B------:R-:W-:Y:S01]  /*20820*/  IMAD.MOV.U32 R62, RZ, RZ, R58 ;  /* 0x000000ffff3e7224 */ /* 0x000fe200078e003a */
[----:B------:R-:W-:Y:S01]  /*20830*/  ISETP.GE.AND P0, PT, R73, UR4, PT ;  /* 0x0000000449007c0c */ /* 0x000fe2000bf06270 */
[----:B------:R-:W-:Y:S02]  /*20840*/  IMAD.MOV.U32 R59, RZ, RZ, R57 ;  /* 0x000000ffff3b7224 */ /* 0x000fe400078e0039 */
[----:B------:R-:W-:Y:S01]  /*20850*/  IMAD.MOV.U32 R71, RZ, RZ, R70 ;  /* 0x000000ffff477224 */ /* 0x000fe200078e0046 */
[----:B------:R-:W-:Y:S01]  /*20860*/  MOV R57, R41 ;  /* 0x0000002900397202 */ /* 0x000fe20000000f00 */
[----:B------:R-:W-:Y:S02]  /*20870*/  IMAD.MOV.U32 R36, RZ, RZ, R24 ;  /* 0x000000ffff247224 */ /* 0x000fe400078e0018 */
[----:B------:R-:W-:Y:S01]  /*20880*/  IMAD.MOV.U32 R70, RZ, RZ, R67 ;  /* 0x000000ffff467224 */ /* 0x000fe200078e0043 */
[----:B------:R-:W-:Y:S01]  /*20890*/  ISETP.GE.AND P1, PT, R114, UR4, PT ;  /* 0x0000000472007c0c */ /* 0x000fe2000bf26270 */
[----:B------:R-:W-:Y:S01]  /*208a0*/  IMAD.MOV.U32 R58, RZ, RZ, R51 ;  /* 0x000000ffff3a7224 */ /* 0x000fe200078e0033 */
[----:B------:R-:W4:Y:S01]  /*208b0*/  LDL R24, [R1+0x120] ;  /* 0x0001200001187983 */ /* 0x000f220000100800 */
[----:B------:R-:W-:-:S02]  /*208c0*/  IMAD.MOV.U32 R67, RZ, RZ, R66 ;  /* 0x000000ffff437224 */ /* 0x000fc400078e0042 */
[----:B------:R-:W-:Y:S02]  /*208d0*/  IMAD.MOV.U32 R66, RZ, RZ, R63 ;  /* 0x000000ffff427224 */ /* 0x000fe400078e003f */
[----:B------:R-:W-:Y:S02]  /*208e0*/  IMAD.MOV.U32 R51, RZ, RZ, R37 ;  /* 0x000000ffff337224 */ /* 0x000fe400078e0025 */
[----:B------:R-:W-:Y:S01]  /*208f0*/  IMAD.MOV.U32 R63, RZ, RZ, R62 ;  /* 0x000000ffff3f7224 */ /* 0x000fe200078e003e */
[----:B------:R-:W-:Y:S01]  /*20900*/  MOV R62, R59 ;  /* 0x0000003b003e7202 */ /* 0x000fe20000000f00 */
[----:B------:R-:W-:Y:S02]  /*20910*/  IMAD.MOV.U32 R41, RZ, RZ, R36 ;  /* 0x000000ffff297224 */ /* 0x000fe400078e0024 */
[----:B------:R-:W-:Y:S02]  /*20920*/  IMAD.MOV.U32 R37, RZ, RZ, R25 ;  /* 0x000000ffff257224 */ /* 0x000fe400078e0019 */
[----:B------:R-:W-:-:S02]  /*20930*/  IMAD.MOV.U32 R59, RZ, RZ, R58 ;  /* 0x000000ffff3b7224 */ /* 0x000fc400078e003a */
[----:B------:R-:W-:Y:S02]  /*20940*/  IMAD.MOV.U32 R58, RZ, RZ, R57 ;  /* 0x000000ffff3a7224 */ /* 0x000fe400078e0039 */
[----:B------:R-:W-:Y:S01]  /*20950*/  IMAD.MOV.U32 R36, RZ, RZ, R7 ;  /* 0x000000ffff247224 */ /* 0x000fe200078e0007 */
[----:B------:R-:W-:Y:S01]  /*20960*/  MOV R7, R5 ;  /* 0x0000000500077202 */ /* 0x000fe20000000f00 */
[----:B------:R-:W-:Y:S02]  /*20970*/  IMAD.MOV.U32 R25, RZ, RZ, R6 ;  /* 0x000000ffff197224 */ /* 0x000fe400078e0006 */
[----:B------:R-:W-:Y:S02]  /*20980*/  IMAD.MOV.U32 R57, RZ, RZ, R51 ;  /* 0x000000ffff397224 */ /* 0x000fe400078e0033 */
[----:B------:R-:W-:Y:S02]  /*20990*/  IMAD.MOV.U32 R6, RZ, RZ, R4 ;  /* 0x000000ffff067224 */ /* 0x000fe400078e0004 */
[----:B------:R-:W-:-:S02]  /*209a0*/  IMAD.MOV.U32 R51, RZ, RZ, R41 ;  /* 0x000000ffff337224 */ /* 0x000fc400078e0029 */
[----:B------:R-:W-:Y:S02]  /*209b0*/  IMAD.MOV.U32 R5, RZ, RZ, R3 ;  /* 0x000000ffff057224 */ /* 0x000fe400078e0003 */
[----:B------:R-:W-:Y:S02]  /*209c0*/  IMAD.MOV.U32 R41, RZ, RZ, R37 ;  /* 0x000000ffff297224 */ /* 0x000fe400078e0025 */
[----:B0-----:R-:W-:Y:S02]  /*209d0*/  @!P0 IMAD.MOV.U32 R3, RZ, RZ, R40 ;  /* 0x000000ffff038224 */ /* 0x001fe400078e0028 */
[----:B------:R-:W-:Y:S02]  /*209e0*/  IMAD.MOV.U32 R76, RZ, RZ, R67 ;  /* 0x000000ffff4c7224 */ /* 0x000fe400078e0043 */
[----:B------:R-:W-:Y:S02]  /*209f0*/  IMAD.MOV.U32 R67, RZ, RZ, R59 ;  /* 0x000000ffff437224 */ /* 0x000fe400078e003b */
[----:B------:R-:W-:-:S02]  /*20a00*/  IMAD.MOV.U32 R59, RZ, RZ, R41 ;  /* 0x000000ffff3b7224 */ /* 0x000fc400078e0029 */
[----:B------:R-:W-:Y:S01]  /*20a10*/  IMAD.MOV.U32 R41, RZ, RZ, R6 ;  /* 0x000000ffff297224 */ /* 0x000fe200078e0006 */
[----:B------:R-:W-:Y:S01]  /*20a20*/  @!P1 LEA R6, P4, R114, R39, 0x2 ;  /* 0x0000002772069211 */ /* 0x000fe200078810ff */
[----:B---3--:R-:W-:Y:S02]  /*20a30*/  IMAD.MOV.U32 R4, RZ, RZ, R2 ;  /* 0x000000ffff047224 */ /* 0x008fe400078e0002 */
[----:B------:R-:W-:-:S04]  /*20a40*/  @!P0 IMAD.MOV.U32 R2, RZ, RZ, R39 ;  /* 0x000000ffff028224 */ /* 0x000fc800078e0027 */
[----:B------:R-:W-:-:S04]  /*20a50*/  @!P0 IMAD.WIDE R2, R73, 0x4, R2 ;  /* 0x0000000449028825 */ /* 0x000fc800078e0202 */
[----:B------:R-:W-:Y:S02]  /*20a60*/  IMAD.MOV.U32 R73, RZ, RZ, R66 ;  /* 0x000000ffff497224 */ /* 0x000fe400078e0042 */
[----:B------:R-:W-:Y:S02]  /*20a70*/  IMAD.MOV.U32 R66, RZ, RZ, R57 ;  /* 0x000000ffff427224 */ /* 0x000fe400078e0039 */
[----:B------:R-:W-:Y:S02]  /*20a80*/  IMAD.MOV.U32 R57, RZ, RZ, R25 ;  /* 0x000000ffff397224 */ /* 0x000fe400078e0019 */
[----:B------:R-:W-:Y:S01]  /*20a90*/  IMAD.MOV.U32 R25, RZ, RZ, R7 ;  /* 0x000000ffff197224 */ /* 0x000fe200078e0007 */
[----:B------:R-:W-:Y:S02]  /*20aa0*/  @!P1 LEA.HI.X R7, R114, R40, R117, 0x2, P4 ;  /* 0x0000002872079211 */ /* 0x000fe400020f1475 */
[----:B------:R-:W3:Y:S01]  /*20ab0*/  LDL R114, [R1+0x188] ;  /* 0x0001880001727983 */ /* 0x000ee20000100800 */
[----:B------:R-:W-:Y:S01]  /*20ac0*/  ISETP.GE.AND P3, PT, R112, UR4, PT ;  /* 0x0000000470007c0c */ /* 0x000fe2000bf66270 */
[----:B------:R-:W-:Y:S01]  /*20ad0*/  IMAD.MOV.U32 R84, RZ, RZ, R71 ;  /* 0x000000ffff547224 */ /* 0x000fe200078e0047 */
[----:B------:R-:W-:Y:S01]  /*20ae0*/  MOV R37, R36 ;  /* 0x0000002400257202 */ /* 0x000fe20000000f00 */
[----:B------:R-:W-:Y:S01]  /*20af0*/  IMAD.MOV.U32 R81, RZ, RZ, R70 ;  /* 0x000000ffff517224 */ /* 0x000fe200078e0046 */
[----:B------:R-:W-:Y:S01]  /*20b00*/  MOV R70, R62 ;  /* 0x0000003e00467202 */ /* 0x000fe20000000f00 */
[----:B------:R-:W-:Y:S01]  /*20b10*/  IMAD.MOV.U32 R71, RZ, RZ, R63 ;  /* 0x000000ffff477224 */ /* 0x000fe200078e003f */
[----:B------:R-:W5:Y:S01]  /*20b20*/  LDL R36, [R1+0x130] ;  /* 0x0001300001247983 */ /* 0x000f620000100800 */
[----:B------:R-:W-:Y:S01]  /*20b30*/  IMAD.MOV.U32 R63, RZ, RZ, R58 ;  /* 0x000000ffff3f7224 */ /* 0x000fe200078e003a */
[----:B------:R-:W-:Y:S01]  /*20b40*/  MOV R58, R37 ;  /* 0x00000025003a7202 */ /* 0x000fe20000000f00 */
[----:B------:R-:W-:-:S02]  /*20b50*/  IMAD.MOV.U32 R62, RZ, RZ, R51 ;  /* 0x000000ffff3e7224 */ /* 0x000fc400078e0033 */
[----:B------:R-:W-:Y:S02]  /*20b60*/  IMAD.MOV.U32 R51, RZ, RZ, R5 ;  /* 0x000000ffff337224 */ /* 0x000fe400078e0005 */
[----:B------:R-:W-:Y:S01]  /*20b70*/  IMAD.MOV.U32 R37, RZ, RZ, R4 ;  /* 0x000000ffff257224 */ /* 0x000fe200078e0004 */
[----:B------:R-:W-:Y:S01]  /*20b80*/  @!P0 MOV R4, R27 ;  /* 0x0000001b00048202 */ /* 0x000fe20000000f00 */
[----:B------:R-:W-:-:S05]  /*20b90*/  @!P0 IMAD.MOV.U32 R5, RZ, RZ, R28 ;  /* 0x000000ffff058224 */ /* 0x000fca00078e001c */
[----:B------:R0:W-:Y:S02]  /*20ba0*/  @!P0 ST.E.64 desc[UR42][R2.64], R4 ;  /* 0x0000000402008985 */ /* 0x0001e4000c101b2a */
[----:B0-----:R-:W-:-:S04]  /*20bb0*/  @!P3 LEA R2, P5, R112, R39, 0x2 ;  /* 0x000000277002b211 */ /* 0x001fc800078a10ff */
[----:B---3--:R-:W-:Y:S02]  /*20bc0*/  @!P3 LEA.HI.X R3, R112, R40, R114, 0x2, P5 ;  /* 0x000000287003b211 */ /* 0x008fe400028f1472 */
[----:B------:R-:W3:Y:S01]  /*20bd0*/  LDL R112, [R1+0x184] ;  /* 0x0001840001707983 */ /* 0x000ee20000100800 */
[----:B------:R-:W-:Y:S01]  /*20be0*/  ISETP.GE.AND P2, PT, R110, UR4, PT ;  /* 0x000000046e007c0c */ /* 0x000fe2000bf46270 */
[----:B------:R-:W-:Y:S02]  /*20bf0*/  @!P1 IMAD.MOV.U32 R4, RZ, RZ, R119 ;  /* 0x000000ffff049224 */ /* 0x000fe400078e0077 */
[----:B------:R-:W-:-:S05]  /*20c00*/  @!P1 IMAD.MOV.U32 R5, RZ, RZ, R65 ;  /* 0x000000ffff059224 */ /* 0x000fca00078e0041 */
[----:B------:R0:W-:Y:S01]  /*20c10*/  @!P1 ST.E.64 desc[UR42][R6.64], R4 ;  /* 0x0000000406009985 */ /* 0x0001e2000c101b2a */
[----:B------:R-:W-:Y:S01]  /*20c20*/  IMAD.MOV.U32 R118, RZ, RZ, R84 ;  /* 0x000000ffff767224 */ /* 0x000fe200078e0054 */
[----:B------:R-:W-:Y:S01]  /*20c30*/  MOV R84, R76 ;  /* 0x0000004c00547202 */ /* 0x000fe20000000f00 */
[----:B------:R-:W-:Y:S02]  /*20c40*/  IMAD.MOV.U32 R117, RZ, RZ, R81 ;  /* 0x000000ffff757224 */ /* 0x000fe400078e0051 */
[----:B------:R-:W-:Y:S02]  /*20c50*/  IMAD.MOV.U32 R76, RZ, RZ, R71 ;  /* 0x000000ffff4c7224 */ /* 0x000fe400078e0047 */
[----:B------:R-:W-:Y:S01]  /*20c60*/  IMAD.MOV.U32 R81, RZ, RZ, R73 ;  /* 0x000000ffff517224 */ /* 0x000fe200078e0049 */
[----:B0-----:R-:W-:Y:S01]  /*20c70*/  @!P2 LEA R4, P4, R110, R39, 0x2 ;  /* 0x000000276e04a211 */ /* 0x001fe200078810ff */
[----:B------:R-:W-:Y:S01]  /*20c80*/  IMAD.MOV.U32 R71, RZ, RZ, R67 ;  /* 0x000000ffff477224 */ /* 0x000fe200078e0043 */
[----:B------:R-:W-:Y:S01]  /*20c90*/  MOV R67, R59 ;  /* 0x0000003b00437202 */ /* 0x000fe20000000f00 */
[----:B------:R-:W-:-:S02]  /*20ca0*/  IMAD.MOV.U32 R73, RZ, RZ, R70 ;  /* 0x000000ffff497224 */ /* 0x000fc400078e0046 */
[----:B------:R-:W-:Y:S02]  /*20cb0*/  IMAD.MOV.U32 R70, RZ, RZ, R62 ;  /* 0x000000ffff467224 */ /* 0x000fe400078e003e */
[----:B------:R-:W-:Y:S02]  /*20cc0*/  IMAD.MOV.U32 R59, RZ, RZ, R57 ;  /* 0x000000ffff3b7224 */ /* 0x000fe400078e0039 */
[----:B------:R-:W-:Y:S02]  /*20cd0*/  IMAD.MOV.U32 R62, RZ, RZ, R58 ;  /* 0x000000ffff3e7224 */ /* 0x000fe400078e003a */
[----:B------:R-:W-:Y:S02]  /*20ce0*/  IMAD.MOV.U32 R57, RZ, RZ, R51 ;  /* 0x000000ffff397224 */ /* 0x000fe400078e0033 */
[----:B------:R-:W-:Y:S02]  /*20cf0*/  IMAD.MOV.U32 R58, RZ, RZ, R37 ;  /* 0x000000ffff3a7224 */ /* 0x000fe400078e0025 */
[----:B-----5:R-:W-:Y:S01]  /*20d00*/  IMAD.MOV.U32 R51, RZ, RZ, R36 ;  /* 0x000000ffff337224 */ /* 0x020fe200078e0024 */
[----:B------:R-:W5:Y:S04]  /*20d10*/  LDL R37, [R1+0xbc] ;  /* 0x0000bc0001257983 */ /* 0x000f680000100800 */
[----:B------:R-:W2:Y:S01]  /*20d20*/  LDL R36, [R1+0xb8] ;  /* 0x0000b80001247983 */ /* 0x000ea20000100800 */
[----:B---3--:R-:W-:-:S03]  /*20d30*/  @!P2 LEA.HI.X R5, R110, R40, R112, 0x2, P4 ;  /* 0x000000286e05a211 */ /* 0x008fc600020f1470 */
[----:B------:R-:W3:Y:S01]  /*20d40*/  LDL R110, [R1+0x180] ;  /* 0x00018000016e7983 */ /* 0x000ee20000100800 */
[----:B------:R-:W-:-:S03]  /*20d50*/  ISETP.GE.AND P0, PT, R109, UR4, PT ;  /* 0x000000046d007c0c */ /* 0x000fc6000bf06270 */
[----:B------:R0:W-:Y:S01]  /*20d60*/  @!P3 ST.E.64 desc[UR42][R2.64], R42 ;  /* 0x0000002a0200b985 */ /* 0x0001e2000c101b2a */
[----:B------:R-:W-:Y:S02]  /*20d70*/  IMAD.MOV.U32 R112, RZ, RZ, R84 ;  /* 0x000000ffff707224 */ /* 0x000fe400078e0054 */
[----:B------:R-:W-:Y:S01]  /*20d80*/  IMAD.MOV.U32 R84, RZ, RZ, R76 ;  /* 0x000000ffff547224 */ /* 0x000fe200078e004c */
[----:B------:R-:W-:Y:S01]  /*20d90*/  MOV R76, R71 ;  /* 0x00000047004c7202 */ /* 0x000fe20000000f00 */
[----:B------:R-:W-:Y:S02]  /*20da0*/  IMAD.MOV.U32 R114, RZ, RZ, R81 ;  /* 0x000000ffff727224 */ /* 0x000fe400078e0051 */
[----:B------:R-:W-:-:S03]  /*20db0*/  IMAD.MOV.U32 R81, RZ, RZ, R73 ;  /* 0x000000ffff517224 */ /* 0x000fc600078e0049 */
[----:B0-----:R-:W-:Y:S01]  /*20dc0*/  @!P0 LEA R2, P5, R109, R39, 0x2 ;  /* 0x000000276d028211 */ /* 0x001fe200078a10ff */
[----:B------:R-:W-:Y:S02]  /*20dd0*/  IMAD.MOV.U32 R71, RZ, RZ, R67 ;  /* 0x000000ffff477224 */ /* 0x000fe400078e0043 */
[----:B------:R-:W-:Y:S02]  /*20de0*/  IMAD.MOV.U32 R73, RZ, RZ, R70 ;  /* 0x000000ffff497224 */ /* 0x000fe400078e0046 */
[----:B------:R-:W-:Y:S02]  /*20df0*/  IMAD.MOV.U32 R67, RZ, RZ, R59 ;  /* 0x000000ffff437224 */ /* 0x000fe400078e003b */
[----:B------:R-:W-:Y:S02]  /*20e00*/  IMAD.MOV.U32 R70, RZ, RZ, R62 ;  /* 0x000000ffff467224 */ /* 0x000fe400078e003e */
[----:B------:R-:W-:Y:S01]  /*20e10*/  IMAD.MOV.U32 R59, RZ, RZ, R58 ;  /* 0x000000ffff3b7224 */ /* 0x000fe200078e003a */
[----:B-----5:R-:W-:-:S02]  /*20e20*/  MOV R62, R37 ;  /* 0x00000025003e7202 */ /* 0x020fc40000000f00 */
[----:B------:R-:W5:Y:S01]  /*20e30*/  LDL R37, [R1+0x16c] ;  /* 0x00016c0001257983 */ /* 0x000f620000100800 */
[----:B--2---:R-:W-:-:S03]  /*20e40*/  IMAD.MOV.U32 R58, RZ, RZ, R36 ;  /* 0x000000ffff3a7224 */ /* 0x004fc600078e0024 */
[----:B------:R-:W2:Y:S01]  /*20e50*/  LDL R36, [R1+0xc8] ;  /* 0x0000c80001247983 */ /* 0x000ea20000100800 */
[----:B---3--:R-:W-:-:S03]  /*20e60*/  @!P0 LEA.HI.X R3, R109, R40, R110, 0x2, P5 ;  /* 0x000000286d038211 */ /* 0x008fc600028f146e */
[----:B------:R-:W3:Y:S01]  /*20e70*/  LDL R109, [R1+0x17c] ;  /* 0x00017c00016d7983 */ /* 0x000ee20000100800 */
[----:B------:R-:W-:Y:S01]  /*20e80*/  ISETP.GE.AND P1, PT, R104, UR4, PT ;  /* 0x0000000468007c0c */ /* 0x000fe2000bf26270 */
[----:B------:R-:W-:Y:S01]  /*20e90*/  @!P2 IMAD.MOV.U32 R7, RZ, RZ, R92 ;  /* 0x000000ffff07a224 */ /* 0x000fe200078e005c */
[----:B------:R-:W-:Y:S02]  /*20ea0*/  ISETP.GE.AND P3, PT, R102, UR4, PT ;  /* 0x0000000466007c0c */ /* 0x000fe4000bf66270 */
[----:B------:R-:W-:-:S05]  /*20eb0*/  @!P2 MOV R6, R89 ;  /* 0x000000590006a202 */ /* 0x000fca0000000f00 */
[----:B------:R0:W-:Y:S01]  /*20ec0*/  @!P2 ST.E.64 desc[UR42][R4.64], R6 ;  /* 0x000000060400a985 */ /* 0x0001e2000c101b2a */
[----:B------:R-:W-:-:S03]  /*20ed0*/  IMAD.MOV.U32 R110, RZ, RZ, R84 ;  /* 0x000000ffff6e7224 */ /* 0x000fc600078e0054 */
[----:B------:R1:W-:Y:S01]  /*20ee0*/  @!P0 ST.E.64 desc[UR42][R2.64], R44 ;  /* 0x0000002c02008985 */ /* 0x0003e2000c101b2a */
[----:B------:R-:W-:Y:S01]  /*20ef0*/  IMAD.MOV.U32 R84, RZ, RZ, R76 ;  /* 0x000000ffff547224 */ /* 0x000fe200078e004c */
[----:B------:R-:W-:Y:S02]  /*20f00*/  MOV R76, R71 ;  /* 0x00000047004c7202 */ /* 0x000fe40000000f00 */
[-C--:B0-----:R-:W-:Y:S01]  /*20f10*/  @!P1 LEA R4, P4, R104, R39.reuse, 0x2 ;  /* 0x0000002768049211 */ /* 0x081fe200078810ff */
[----:B------:R-:W-:Y:S01]  /*20f20*/  IMAD.MOV.U32 R71, RZ, RZ, R67 ;  /* 0x000000ffff477224 */ /* 0x000fe200078e0043 */
[----:B-1----:R-:W-:Y:S01]  /*20f30*/  @!P3 LEA R2, P5, R102, R39, 0x2 ;  /* 0x000000276602b211 */ /* 0x002fe200078a10ff */
[----:B--2---:R-:W-:Y:S01]  /*20f40*/  IMAD.MOV.U32 R67, RZ, RZ, R36 ;  /* 0x000000ffff437224 */ /* 0x004fe200078e0024 */
[----:B---3--:R-:W-:Y:S01]  /*20f50*/  @!P1 LEA.HI.X R5, R104, R40, R109, 0x2, P4 ;  /* 0x0000002868059211 */ /* 0x008fe200020f146d */
[----:B------:R-:W-:Y:S02]  /*20f60*/  IMAD.MOV.U32 R104, RZ, RZ, R81 ;  /* 0x000000ffff687224 */ /* 0x000fe400078e0051 */
[----:B------:R-:W-:-:S02]  /*20f70*/  IMAD.MOV.U32 R81, RZ, RZ, R73 ;  /* 0x000000ffff517224 */ /* 0x000fc400078e0049 */
[----:B------:R-:W-:Y:S01]  /*20f80*/  IMAD.MOV.U32 R73, RZ, RZ, R70 ;  /* 0x000000ffff497224 */ /* 0x000fe200078e0046 */
[----:B------:R-:W-:Y:S01]  /*20f90*/  @!P3 LEA.HI.X R3, R102, R40, R104, 0x2, P5 ;  /* 0x000000286603b211 */ /* 0x000fe200028f1468 */
[----:B-----5:R-:W-:Y:S01]  /*20fa0*/  IMAD.MOV.U32 R70, RZ, RZ, R37 ;  /* 0x000000ffff467224 */ /* 0x020fe200078e0025 */
[----:B------:R-:W-:Y:S01]  /*20fb0*/  MOV R102, R81 ;  /* 0x0000005100667202 */ /* 0x000fe20000000f00 */
[----:B------:R-:W-:Y:S02]  /*20fc0*/  IMAD.MOV.U32 R37, RZ, RZ, R26 ;  /* 0x000000ffff257224 */ /* 0x000fe400078e001a */
[----:B------:R-:W-:Y:S02]  /*20fd0*/  IMAD.MOV.U32 R104, RZ, RZ, R84 ;  /* 0x000000ffff687224 */ /* 0x000fe400078e0054 */
[----:B------:R-:W-:Y:S02]  /*20fe0*/  IMAD.MOV.U32 R81, RZ, RZ, R73 ;  /* 0x000000ffff517224 */ /* 0x000fe400078e0049 */
[----:B------:R-:W-:-:S02]  /*20ff0*/  IMAD.MOV.U32 R84, RZ, RZ, R76 ;  /* 0x000000ffff547224 */ /* 0x000fc400078e004c */
[----:B------:R-:W-:Y:S01]  /*21000*/  IMAD.MOV.U32 R76, RZ, RZ, R71 ;  /* 0x000000ffff4c7224 */ /* 0x000fe200078e0047 */
[----:B------:R-:W-:Y:S01]  /*21010*/  MOV R71, R67 ;  /* 0x0000004300477202 */ /* 0x000fe20000000f00 */
[----:B------:R-:W-:Y:S01]  /*21020*/  IMAD.MOV.U32 R73, RZ, RZ, R70 ;  /* 0x000000ffff497224 */ /* 0x000fe200078e0046 */
[----:B------:R-:W2:Y:S01]  /*21030*/  LDL R67, [R1+0x164] ;  /* 0x0001640001437983 */ /* 0x000ea20000100800 */
[----:B------:R-:W-:Y:S01]  /*21040*/  IMAD.MOV.U32 R70, RZ, RZ, R37 ;  /* 0x000000ffff467224 */ /* 0x000fe200078e0025 */
[----:B------:R-:W-:Y:S01]  /*21050*/  MOV R109, R81 ;  /* 0x00000051006d7202 */ /* 0x000fe20000000f00 */
[----:B------:R-:W-:Y:S02]  /*21060*/  IMAD.MOV.U32 R81, RZ, RZ, R76 ;  /* 0x000000ffff517224 */ /* 0x000fe400078e004c */
[----:B------:R-:W-:Y:S02]  /*21070*/  IMAD.MOV.U32 R76, RZ, RZ, R70 ;  /* 0x000000ffff4c7224 */ /* 0x000fe400078e0046 */
[----:B------:R-:W-:-:S02]  /*21080*/  IMAD.MOV.U32 R70, RZ, RZ, R66 ;  /* 0x000000ffff467224 */ /* 0x000fc400078e0042 */
[----:B------:R-:W-:Y:S02]  /*21090*/  IMAD.MOV.U32 R66, RZ, RZ, R63 ;  /* 0x000000ffff427224 */ /* 0x000fe400078e003f */
[----:B------:R-:W3:Y:S01]  /*210a0*/  LDL R63, [R1+0x144] ;  /* 0x00014400013f7983 */ /* 0x000ee20000100800 */
[----:B------:R-:W-:Y:S01]  /*210b0*/  ISETP.GE.AND P2, PT, R101, UR4, PT ;  /* 0x0000000465007c0c */ /* 0x000fe2000bf46270 */
[----:B------:R-:W-:Y:S01]  /*210c0*/  @!P1 IMAD.MOV.U32 R6, RZ, RZ, R49 ;  /* 0x000000ffff069224 */ /* 0x000fe200078e0031 */
[----:B------:R-:W-:Y:S01]  /*210d0*/  ISETP.GE.AND P0, PT, R103, UR4, PT ;  /* 0x0000000467007c0c */ /* 0x000fe2000bf06270 */
[----:B------:R-:W-:-:S05]  /*210e0*/  @!P1 IMAD.MOV.U32 R7, RZ, RZ, R97 ;  /* 0x000000ffff079224 */ /* 0x000fca00078e0061 */
[----:B------:R0:W-:Y:S01]  /*210f0*/  @!P1 ST.E.64 desc[UR42][R4.64], R6 ;  /* 0x0000000604009985 */ /* 0x0001e2000c101b2a */
[----:B------:R-:W-:-:S03]  /*21100*/  ISETP.GE.AND P1, PT, R107, UR4, PT ;  /* 0x000000046b007c0c */ /* 0x000fc6000bf26270 */
[----:B------:R1:W-:Y:S01]  /*21110*/  @!P3 ST.E.64 desc[UR42][R2.64], R46 ;  /* 0x0000002e0200b985 */ /* 0x0003e2000c101b2a */
[----:B0-----:R-:W-:-:S04]  /*21120*/  @!P2 LEA R4, P4, R101, R39, 0x2 ;  /* 0x000000276504a211 */ /* 0x001fc800078810ff */
[----:B------:R-:W-:Y:S01]  /*21130*/  @!P2 LEA.HI.X R5, R101, R40, R102, 0x2, P4 ;  /* 0x000000286505a211 */ /* 0x000fe200020f1466 */
[----:B------:R-:W-:Y:S01]  /*21140*/  IMAD.MOV.U32 R102, RZ, RZ, R84 ;  /* 0x000000ffff667224 */ /* 0x000fe200078e0054 */
[C---:B-1----:R-:W-:Y:S01]  /*21150*/  @!P0 LEA R2, P5, R103.reuse, R39, 0x2 ;  /* 0x0000002767028211 */ /* 0x042fe200078a10ff */
[----:B------:R-:W-:Y:S01]  /*21160*/  IMAD.MOV.U32 R84, RZ, RZ, R73 ;  /* 0x000000ffff547224 */ /* 0x000fe200078e0049 */
[----:B------:R-:W-:Y:S01]  /*21170*/  @!P2 MOV R101, R100 ;  /* 0x000000640065a202 */ /* 0x000fe20000000f00 */
[----:B------:R-:W-:Y:S02]  /*21180*/  IMAD.MOV.U32 R73, RZ, RZ, R71 ;  /* 0x000000ffff497224 */ /* 0x000fe400078e0047 */
[----:B------:R-:W-:Y:S01]  /*21190*/  @!P2 IMAD.MOV.U32 R100, RZ, RZ, R121 ;  /* 0x000000ffff64a224 */ /* 0x000fe200078e0079 */
[----:B------:R-:W-:Y:S01]  /*211a0*/  @!P0 LEA.HI.X R3, R103, R40, R109, 0x2, P5 ;  /* 0x0000002867038211 */ /* 0x000fe200028f146d */
[----:B------:R-:W-:Y:S02]  /*211b0*/  IMAD.MOV.U32 R109, RZ, RZ, R84 ;  /* 0x000000ffff6d7224 */ /* 0x000fe400078e0054 */
[----:B------:R-:W-:Y:S01]  /*211c0*/  IMAD.MOV.U32 R103, RZ, RZ, R76 ;  /* 0x000000ffff677224 */ /* 0x000fe200078e004c */
[----:B------:R0:W-:Y:S01]  /*211d0*/  @!P2 ST.E.64 desc[UR42][R4.64], R100 ;  /* 0x000000640400a985 */ /* 0x0001e2000c101b2a */
[----:B------:R-:W-:-:S02]  /*211e0*/  MOV R76, R70 ;  /* 0x00000046004c7202 */ /* 0x000fc40000000f00 */
[----:B0-----:R-:W-:-:S04]  /*211f0*/  @!P1 LEA R4, P4, R107, R39, 0x2 ;  /* 0x000000276b049211 */ /* 0x001fc800078810ff */
[----:B------:R-:W-:Y:S02]  /*21200*/  @!P1 LEA.HI.X R5, R107, R40, R109, 0x2, P4 ;  /* 0x000000286b059211 */ /* 0x000fe400020f146d */
[----:B--2---:R-:W-:Y:S01]  /*21210*/  MOV R71, R67 ;  /* 0x0000004300477202 */ /* 0x004fe20000000f00 */
[----:B------:R-:W-:-:S04]  /*21220*/  IMAD.MOV.U32 R67, RZ, RZ, R13 ;  /* 0x000000ffff437224 */ /* 0x000fc800078e000d */
[----:B------:R-:W-:Y:S02]  /*21230*/  IMAD.MOV.U32 R84, RZ, RZ, R71 ;  /* 0x000000ffff547224 */ /* 0x000fe400078e0047 */
[----:B------:R-:W-:Y:S02]  /*21240*/  IMAD.MOV.U32 R70, RZ, RZ, R67 ;  /* 0x000000ffff467224 */ /* 0x000fe400078e0043 */
[----:B---3--:R-:W-:Y:S02]  /*21250*/  IMAD.MOV.U32 R71, RZ, RZ, R63 ;  /* 0x000000ffff477224 */ /* 0x008fe400078e003f */
[----:B------:R-:W2:Y:S01]  /*21260*/  LDL R63, [R1+0x158] ;  /* 0x00015800013f7983 */ /* 0x000ea20000100800 */
[----:B------:R-:W-:Y:S02]  /*21270*/  IMAD.MOV.U32 R67, RZ, RZ, R21 ;  /* 0x000000ffff437224 */ /* 0x000fe400078e0015 */
[----:B------:R-:W-:Y:S01]  /*21280*/  IMAD.MOV.U32 R107, RZ, RZ, R84 ;  /* 0x000000ffff6b7224 */ /* 0x000fe200078e0054 */
[----:B------:R-:W-:Y:S01]  /*21290*/  ISETP.GE.AND P3, PT, R118, UR4, PT ;  /* 0x0000000476007c0c */ /* 0x000fe2000bf66270 */
[----:B------:R-:W-:Y:S01]  /*212a0*/  IMAD.MOV.U32 R84, RZ, RZ, R67 ;  /* 0x000000ffff547224 */ /* 0x000fe200078e0043 */
[----:B------:R-:W-:Y:S01]  /*212b0*/  MOV R67, R59 ;  /* 0x0000003b00437202 */ /* 0x000fe20000000f00 */
[----:B------:R-:W-:-:S02]  /*212c0*/  IMAD.MOV.U32 R59, RZ, RZ, R41 ;  /* 0x000000ffff3b7224 */ /* 0x000fc400078e0029 */
[----:B------:R-:W-:Y:S01]  /*212d0*/  @!P0 IMAD.MOV.U32 R49, RZ, RZ, R50 ;  /* 0x000000ffff318224 */ /* 0x000fe200078e0032 */
[----:B------:R-:W3:Y:S01]  /*212e0*/  LDL R41, [R1+0x148] ;  /* 0x0001480001297983 */ /* 0x000ee20000100800 */
[----:B------:R-:W-:-:S03]  /*212f0*/  MOV R120, R103 ;  /* 0x0000006700787202 */ /* 0x000fc60000000f00 */
[----:B------:R0:W-:Y:S01]  /*21300*/  @!P0 ST.E.64 desc[UR42][R2.64], R48 ;  /* 0x0000003002008985 */ /* 0x0001e2000c101b2a */
[----:B------:R-:W-:Y:S01]  /*21310*/  IMAD.MOV.U32 R103, RZ, RZ, R76 ;  /* 0x000000ffff677224 */ /* 0x000fe200078e004c */
[----:B------:R-:W-:Y:S02]  /*21320*/  MOV R26, R20 ;  /* 0x00000014001a7202 */ /* 0x000fe40000000f00 */
[----:B------:R-:W5:Y:S01]  /*21330*/  LDL R20, [R1+0x138] ;  /* 0x0001380001147983 */ /* 0x000f620000100800 */
[----:B------:R-:W-:Y:S01]  /*21340*/  ISETP.GE.AND P2, PT, R117, UR4, PT ;  /* 0x0000000475007c0c */ /* 0x000fe2000bf46270 */
[----:B------:R-:W-:Y:S02]  /*21350*/  @!P1 IMAD.MOV.U32 R109, RZ, RZ, R108 ;  /* 0x000000ffff6d9224 */ /* 0x000fe400078e006c */
[----:B------:R-:W-:Y:S01]  /*21360*/  IMAD.MOV.U32 R13, RZ, RZ, R12 ;  /* 0x000000ffff0d7224 */ /* 0x000fe200078e000c */
[----:B------:R-:W4:Y:S01]  /*21370*/  LDL R21, [R1+0xa0] ;  /* 0x0000a00001157983 */ /* 0x000f220000100800 */
[----:B0-----:R-:W-:-:S03]  /*21380*/  @!P3 LEA R2, P5, R118, R39, 0x2 ;  /* 0x000000277602b211 */ /* 0x001fc600078a10ff */
[----:B------:R-:W4:Y:S01]  /*21390*/  LDL R12, [R1+0x134] ;  /* 0x00013400010c7983 */ /* 0x000f220000100800 */
[----:B------:R-:W-:Y:S01]  /*213a0*/  @!P3 LEA.HI.X R3, R118, R40, R120, 0x2, P5 ;  /* 0x000000287603b211 */ /* 0x000fe200028f1478 */
[----:B------:R-:W-:Y:S02]  /*213b0*/  IMAD.MOV.U32 R118, RZ, RZ, R107 ;  /* 0x000000ffff767224 */ /* 0x000fe400078e006b */
[----:B------:R-:W-:Y:S02]  /*213c0*/  IMAD.MOV.U32 R107, RZ, RZ, R103 ;  /* 0x000000ffff6b7224 */ /* 0x000fe400078e0067 */
[----:B------:R-:W-:Y:S02]  /*213d0*/  IMAD.MOV.U32 R103, RZ, RZ, R84 ;  /* 0x000000ffff677224 */ /* 0x000fe400078e0054 */
[----:B--2---:R-:W-:Y:S02]  /*213e0*/  IMAD.MOV.U32 R76, RZ, RZ, R63 ;  /* 0x000000ffff4c7224 */ /* 0x004fe400078e003f */
[----:B------:R-:W-:-:S02]  /*213f0*/  IMAD.MOV.U32 R63, RZ, RZ, R57 ;  /* 0x000000ffff3f7224 */ /* 0x000fc400078e0039 */
[----:B------:R-:W-:Y:S02]  /*21400*/  IMAD.MOV.U32 R57, RZ, RZ, R25 ;  /* 0x000000ffff397224 */ /* 0x000fe400078e0019 */
[----:B------:R-:W-:Y:S01]  /*21410*/  IMAD.MOV.U32 R84, RZ, RZ, R76 ;  /* 0x000000ffff547224 */ /* 0x000fe200078e004c */
[----:B------:R-:W-:Y:S01]  /*21420*/  MOV R76, R67 ;  /* 0x00000043004c7202 */ /* 0x000fe20000000f00 */
[----:B------:R-:W-:Y:S01]  /*21430*/  IMAD.MOV.U32 R67, RZ, RZ, R63 ;  /* 0x000000ffff437224 */ /* 0x000fe200078e003f */
[----:B------:R-:W-:Y:S01]  /*21440*/  @!P1 MOV R108, R105 ;  /* 0x00000069006c9202 */ /* 0x000fe20000000f00 */
[----:B------:R-:W-:Y:S01]  /*21450*/  IMAD.MOV.U32 R63, RZ, RZ, R59 ;  /* 0x000000ffff3f7224 */ /* 0x000fe200078e003b */
[----:B------:R-:W-:Y:S01]  /*21460*/  ISETP.GE.AND P0, PT, R112, UR4, PT ;  /* 0x0000000470007c0c */ /* 0x000fe2000bf06270 */
[----:B------:R-:W-:Y:S01]  /*21470*/  IMAD.MOV.U32 R59, RZ, RZ, R57 ;  /* 0x000000ffff3b7224 */ /* 0x000fe200078e0039 */
[----:B------:R-:W2:Y:S01]  /*21480*/  LDL R25, [R1+0xa8] ;  /* 0x0000a80001197983 */ /* 0x000ea20000100800 */
[----:B---3--:R-:W-:-:S03]  /*21490*/  IMAD.MOV.U32 R57, RZ, RZ, R41 ;  /* 0x000000ffff397224 */ /* 0x008fc600078e0029 */
[----:B------:R-:W3:Y:S04]  /*214a0*/  LDL R41, [R1+0x13c] ;  /* 0x00013c0001297983 */ /* 0x000ee80000100800 */
[----:B------:R0:W-:Y:S01]  /*214b0*/  @!P1 ST.E.64 desc[UR42][R4.64], R108 ;  /* 0x0000006c04009985 */ /* 0x0001e2000c101b2a */
[----:B-----5:R-:W-:-:S03]  /*214c0*/  IMAD.MOV.U32 R37, RZ, RZ, R20 ;  /* 0x000000ffff257224 */ /* 0x020fc600078e0014 */
[----:B------:R1:W-:Y:S01]  /*214d0*/  @!P3 ST.E.64 desc[UR42][R2.64], R52 ;  /* 0x000000340200b985 */ /* 0x0003e2000c101b2a */
[----:B0-----:R-:W-:-:S04]  /*214e0*/  @!P2 LEA R4, P4, R117, R39, 0x2 ;  /* 0x000000277504a211 */ /* 0x001fc800078810ff */
[----:B------:R-:W-:Y:S02]  /*214f0*/  @!P2 LEA.HI.X R5, R117, R40, R118, 0x2, P4 ;  /* 0x000000287505a211 */ /* 0x000fe400020f1476 */
[----:B------:R-:W-:Y:S01]  /*21500*/  MOV R118, R107 ;  /* 0x0000006b00767202 */ /* 0x000fe20000000f00 */
[----:B------:R-:W-:Y:S02]  /*21510*/  IMAD.MOV.U32 R107, RZ, RZ, R103 ;  /* 0x000000ffff6b7224 */ /* 0x000fe400078e0067 */
[----:B------:R-:W-:Y:S02]  /*21520*/  IMAD.MOV.U32 R103, RZ, RZ, R84 ;  /* 0x000000ffff677224 */ /* 0x000fe400078e0054 */
[----:B------:R-:W-:Y:S01]  /*21530*/  IMAD.MOV.U32 R84, RZ, RZ, R76 ;  /* 0x000000ffff547224 */ /* 0x000fe200078e004c */
[----:B-1----:R-:W-:Y:S01]  /*21540*/  @!P0 LEA R2, P5, R112, R39, 0x2 ;  /* 0x0000002770028211 */ /* 0x002fe200078a10ff */
[----:B------:R-:W-:Y:S01]  /*21550*/  IMAD.MOV.U32 R76, RZ, RZ, R67 ;  /* 0x000000ffff4c7224 */ /* 0x000fe200078e0043 */
[----:B------:R-:W-:Y:S01]  /*21560*/  MOV R67, R63 ;  /* 0x0000003f00437202 */ /* 0x000fe20000000f00 */
[----:B------:R-:W-:-:S02]  /*21570*/  IMAD.MOV.U32 R63, RZ, RZ, R59 ;  /* 0x000000ffff3f7224 */ /* 0x000fc400078e003b */
[----:B------:R-:W-:Y:S01]  /*21580*/  IMAD.MOV.U32 R59, RZ, RZ, R57 ;  /* 0x000000ffff3b7224 */ /* 0x000fe200078e0039 */
[----:B------:R-:W-:Y:S01]  /*21590*/  @!P0 LEA.HI.X R3, R112, R40, R118, 0x2, P5 ;  /* 0x0000002870038211 */ /* 0x000fe200028f1476 */
[----:B------:R-:W-:Y:S01]  /*215a0*/  IMAD.MOV.U32 R118, RZ, RZ, R107 ;  /* 0x000000ffff767224 */ /* 0x000fe200078e006b */
[----:B------:R-:W-:Y:S01]  /*215b0*/  MOV R107, R84 ;  /* 0x00000054006b7202 */ /* 0x000fe20000000f00 */
[----:B------:R-:W-:Y:S02]  /*215c0*/  IMAD.MOV.U32 R84, RZ, RZ, R76 ;  /* 0x000000ffff547224 */ /* 0x000fe400078e004c */
[----:B------:R-:W-:Y:S02]  /*215d0*/  IMAD.MOV.U32 R76, RZ, RZ, R59 ;  /* 0x000000ffff4c7224 */ /* 0x000fe400078e003b */
[----:B------:R-:W-:Y:S02]  /*215e0*/  IMAD.MOV.U32 R20, RZ, RZ, R11 ;  /* 0x000000ffff147224 */ /* 0x000fe400078e000b */
[----:B------:R-:W5:Y:S01]  /*215f0*/  LDL R11, [R1+0x124] ;  /* 0x00012400010b7983 */ /* 0x000f620000100800 */
[----:B------:R-:W-:-:S03]  /*21600*/  IMAD.MOV.U32 R36, RZ, RZ, R14 ;  /* 0x000000ffff247224 */ /* 0x000fc600078e000e */
[----:B------:R-:W5:Y:S01]  /*21610*/  LDL R14, [R1+0x118] ;  /* 0x00011800010e7983 */ /* 0x000f620000100800 */
[----:B------:R-:W-:Y:S01]  /*21620*/  ISETP.GE.AND P1, PT, R114, UR4, PT ;  /* 0x0000000472007c0c */ /* 0x000fe2000bf26270 */
[----:B------:R-:W-:Y:S01]  /*21630*/  @!P2 IMAD.MOV.U32 R117, RZ, RZ, R116 ;  /* 0x000000ffff75a224 */ /* 0x000fe200078e0074 */
[----:B------:R-:W-:Y:S01]  /*21640*/  ISETP.GE.AND P3, PT, R110, UR4, PT ;  /* 0x000000046e007c0c */ /* 0x000fe2000bf66270 */
[----:B------:R-:W-:Y:S02]  /*21650*/  @!P2 IMAD.MOV.U32 R116, RZ, RZ, R113 ;  /* 0x000000ffff74a224 */ /* 0x000fe400078e0071 */
[----:B------:R-:W-:Y:S02]  /*21660*/  IMAD.MOV.U32 R112, RZ, RZ, R103 ;  /* 0x000000ffff707224 */ /* 0x000fe400078e0067 */
[----:B------:R-:W-:Y:S01]  /*21670*/  IMAD.MOV.U32 R103, RZ, RZ, R63 ;  /* 0x000000ffff677224 */ /* 0x000fe200078e003f */
[----:B------:R0:W-:Y:S05]  /*21680*/  @!P2 ST.E.64 desc[UR42][R4.64], R116 ;  /* 0x000000740400a985 */ /* 0x0001ea000c101b2a */
[----:B------:R-:W-:-:S02]  /*21690*/  @!P1 LOP3.LUT R75, R75, R74, RZ, 0x3c, !PT ;  /* 0x0000004a4b4b9212 */ /* 0x000fc400078e3cff */
[----:B------:R-:W-:Y:S02]  /*216a0*/  ISETP.GE.AND P2, PT, R104, UR4, PT ;  /* 0x0000000468007c0c */ /* 0x000fe4000bf46270 */
[----:B------:R-:W-:Y:S01]  /*216b0*/  @!P1 LOP3.LUT R74, R75, R74, RZ, 0x3c, !PT ;  /* 0x0000004a4b4a9212 */ /* 0x000fe200078e3cff */
[----:B---3--:R-:W-:Y:S02]  /*216c0*/  IMAD.MOV.U32 R57, RZ, RZ, R41 ;  /* 0x000000ffff397224 */ /* 0x008fe400078e0029 */
[----:B------:R-:W-:Y:S01]  /*216d0*/  IMAD.MOV.U32 R41, RZ, RZ, R37 ;  /* 0x000000ffff297224 */ /* 0x000fe200078e0025 */
[----:B------:R-:W-:Y:S02]  /*216e0*/  MOV R37, R26 ;  /* 0x0000001a00257202 */ /* 0x000fe40000000f00 */
[----:B------:R-:W3:Y:S02]  /*216f0*/  LDL R26, [R1+0x128] ;  /* 0x00012800011a7983 */ /* 0x000ee40000100800 */
[----:B------:R-:W-:Y:S01]  /*21700*/  MOV R59, R41 ;  /* 0x00000029003b7202 */ /* 0x000fe20000000f00 */
[----:B------:R-:W-:-:S02]  /*21710*/  IMAD.MOV.U32 R41, RZ, RZ, R37 ;  /* 0x000000ffff297224 */ /* 0x000fc400078e0025 */
[----:B------:R-:W-:Y:S02]  /*21720*/  IMAD.MOV.U32 R37, RZ, RZ, R15 ;  /* 0x000000ffff257224 */ /* 0x000fe400078e000f */
[----:B------:R-:W5:Y:S01]  /*21730*/  LDL R15, [R1+0x9c] ;  /* 0x00009c00010f7983 */ /* 0x000f620000100800 */
[----:B------:R-:W-:Y:S01]  /*21740*/  IMAD.MOV.U32 R63, RZ, RZ, R57 ;  /* 0x000000ffff3f7224 */ /* 0x000fe200078e0039 */
[C---:B0-----:R-:W-:Y:S01]  /*21750*/  @!P1 LEA R4, P4, R114.reuse, R39, 0x2 ;  /* 0x0000002772049211 */ /* 0x041fe200078810ff */
[----:B------:R-:W-:Y:S01]  /*21760*/  @!P0 IMAD.MOV.U32 R57, RZ, RZ, R60 ;  /* 0x000000ffff398224 */ /* 0x000fe200078e003c */
[----:B------:R-:W-:Y:S02]  /*21770*/  @!P1 LOP3.LUT R75, R75, R74, RZ, 0x3c, !PT ;  /* 0x0000004a4b4b9212 */ /* 0x000fe400078e3cff */
[----:B------:R-:W-:Y:S02]  /*21780*/  @!P1 LEA.HI.X R5, R114, R40, R118, 0x2, P4 ;  /* 0x0000002872059211 */ /* 0x000fe400020f1476 */
[----:B------:R0:W-:Y:S01]  /*21790*/  @!P0 ST.E.64 desc[UR42][R2.64], R56 ;  /* 0x0000003802008985 */ /* 0x0001e2000c101b2a */
[----:B------:R-:W-:-:S03]  /*217a0*/  ISETP.GE.AND P0, PT, R102, UR4, PT ;  /* 0x0000000466007c0c */ /* 0x000fc6000bf06270 */
[----:B------:R1:W-:Y:S01]  /*217b0*/  @!P1 ST.E.64 desc[UR42][R4.64], R74 ;  /* 0x0000004a04009985 */ /* 0x0003e2000c101b2a */
[----:B------:R-:W-:Y:S02]  /*217c0*/  ISETP.GE.AND P1, PT, R81, UR4, PT ;  /* 0x0000000451007c0c */ /* 0x000fe4000bf26270 */
[----:B0-----:R-:W-:-:S04]  /*217d0*/  @!P3 LEA R2, P5, R110, R39, 0x2 ;  /* 0x000000276e02b211 */ /* 0x001fc800078a10ff */
[----:B------:R-:W-:Y:S01]  /*217e0*/  @!P3 LEA.HI.X R3, R110, R40, R112, 0x2, P5 ;  /* 0x000000286e03b211 */ /* 0x000fe200028f1470 */
[----:B-1----:R-:W-:Y:S01]  /*217f0*/  @!P3 IMAD.MOV.U32 R4, RZ, RZ, R61 ;  /* 0x000000ffff04b224 */ /* 0x002fe200078e003d */
[----:B------:R-:W-:Y:S02]  /*21800*/  @!P3 MOV R5, R55 ;  /* 0x000000370005b202 */ /* 0x000fe40000000f00 */
[----:B------:R-:W-:-:S03]  /*21810*/  @!P2 LEA R6, P4, R104, R39, 0x2 ;  /* 0x000000276806a211 */ /* 0x000fc600078810ff */
[----:B------:R0:W-:Y:S01]  /*21820*/  @!P3 ST.E.64 desc[UR42][R2.64], R4 ;  /* 0x000000040200b985 */ /* 0x0001e2000c101b2a */
[----:B------:R-:W-:Y:S01]  /*21830*/  ISETP.GE.AND P3, PT, R73, UR4, PT ;  /* 0x0000000449007c0c */ /* 0x000fe2000bf66270 */
[----:B------:R-:W-:Y:S01]  /*21840*/  @!P2 IMAD.MOV.U32 R55, RZ, RZ, R79 ;  /* 0x000000ffff37a224 */ /* 0x000fe200078e004f */
[----:B------:R-:W-:Y:S01]  /*21850*/  @!P2 LEA.HI.X R7, R104, R40, R107, 0x2, P4 ;  /* 0x000000286807a211 */ /* 0x000fe200020f146b */
[----:B------:R-:W-:-:S04]  /*21860*/  @!P0 IMAD.MOV.U32 R65, RZ, RZ, R68 ;  /* 0x000000ffff418224 */ /* 0x000fc800078e0044 */
[----:B------:R-:W-:Y:S01]  /*21870*/  @!P2 ST.E.64 desc[UR42][R6.64], R54 ;  /* 0x000000360600a985 */ /* 0x000fe2000c101b2a */
[-C--:B0-----:R-:W-:Y:S02]  /*21880*/  @!P0 LEA R2, P5, R102, R39.reuse, 0x2 ;  /* 0x0000002766028211 */ /* 0x081fe400078a10ff */
[----:B------:R-:W-:Y:S02]  /*21890*/  ISETP.GE.AND P2, PT, R70, UR4, PT ;  /* 0x0000000446007c0c */ /* 0x000fe4000bf46270 */
[----:B------:R-:W-:Y:S02]  /*218a0*/  @!P0 LEA.HI.X R3, R102, R40, R103, 0x2, P5 ;  /* 0x0000002866038211 */ /* 0x000fe400028f1467 */
[----:B------:R-:W-:-:S03]  /*218b0*/  @!P1 LEA R4, P4, R81, R39, 0x2 ;  /* 0x0000002751049211 */ /* 0x000fc600078810ff */
[----:B------:R0:W-:Y:S01]  /*218c0*/  @!P0 ST.E.64 desc[UR42][R2.64], R64 ;  /* 0x0000004002008985 */ /* 0x0001e2000c101b2a */
[----:B------:R-:W-:Y:S02]  /*218d0*/  ISETP.GE.AND P0, PT, R66, UR4, PT ;  /* 0x0000000442007c0c */ /* 0x000fe4000bf06270 */
[----:B------:R-:W-:Y:S02]  /*218e0*/  @!P1 LEA.HI.X R5, R81, R40, R84, 0x2, P4 ;  /* 0x0000002851059211 */ /* 0x000fe400020f1454 */
[----:B0-----:R-:W-:-:S03]  /*218f0*/  @!P3 LEA R2, P5, R73, R39, 0x2 ;  /* 0x000000274902b211 */ /* 0x001fc600078a10ff */
[----:B------:R0:W-:Y:S01]  /*21900*/  @!P1 ST.E.64 desc[UR42][R4.64], R82 ;  /* 0x0000005204009985 */ /* 0x0001e2000c101b2a */
[----:B------:R-:W-:Y:S01]  /*21910*/  @!P3 LEA.HI.X R3, R73, R40, R76, 0x2, P5 ;  /* 0x000000284903b211 */ /* 0x000fe200028f144c */
[----:B------:R-:W-:Y:S02]  /*21920*/  @!P3 IMAD.MOV.U32 R73, RZ, RZ, R72 ;  /* 0x000000ffff49b224 */ /* 0x000fe400078e0048 */
[----:B------:R-:W-:Y:S01]  /*21930*/  @!P3 IMAD.MOV.U32 R72, RZ, RZ, R69 ;  /* 0x000000ffff48b224 */ /* 0x000fe200078e0045 */
[----:B------:R-:W-:Y:S02]  /*21940*/  ISETP.GE.AND P1, PT, R62, UR4, PT ;  /* 0x000000043e007c0c */ /* 0x000fe4000bf26270 */
[----:B------:R-:W-:Y:S02]  /*21950*/  @!P2 MOV R125, R87 ;  /* 0x00000057007da202 */ /* 0x000fe40000000f00 */
[----:B------:R1:W-:Y:S01]  /*21960*/  @!P3 ST.E.64 desc[UR42][R2.64], R72 ;  /* 0x000000480200b985 */ /* 0x0003e2000c101b2a */
[----:B0-----:R-:W-:-:S02]  /*21970*/  @!P2 LEA R4, P4, R70, R39, 0x2 ;  /* 0x000000274604a211 */ /* 0x001fc400078810ff */
[----:B------:R-:W-:Y:S02]  /*21980*/  ISETP.GE.AND P3, PT, R58, UR4, PT ;  /* 0x000000043a007c0c */ /* 0x000fe4000bf66270 */
[-C--:B------:R-:W-:Y:S01]  /*21990*/  @!P2 LEA.HI.X R5, R70, R40.reuse, R71, 0x2, P4 ;  /* 0x000000284605a211 */ /* 0x080fe200020f1447 */
[----:B------:R-:W-:Y:S02]  /*219a0*/  @!P0 IMAD.MOV.U32 R79, RZ, RZ, R78 ;  /* 0x000000ffff4f8224 */ /* 0x000fe400078e004e */
[----:B------:R-:W-:Y:S01]  /*219b0*/  @!P0 IMAD.MOV.U32 R78, RZ, RZ, R77 ;  /* 0x000000ffff4e8224 */ /* 0x000fe200078e004d */
[C---:B-1----:R-:W-:Y:S01]  /*219c0*/  @!P0 LEA R2, P5, R66.reuse, R39, 0x2 ;  /* 0x0000002742028211 */ /* 0x042fe200078a10ff */
[----:B------:R0:W-:Y:S01]  /*219d0*/  @!P2 ST.E.64 desc[UR42][R4.64], R124 ;  /* 0x0000007c0400a985 */ /* 0x0001e2000c101b2a */
[----:B------:R-:W-:Y:S02]  /*219e0*/  ISETP.GE.AND P2, PT, R9, UR4, PT ;  /* 0x0000000409007c0c */ /* 0x000fe4000bf46270 */
[----:B------:R-:W-:Y:S01]  /*219f0*/  @!P0 LEA.HI.X R3, R66, R40, R67, 0x2, P5 ;  /* 0x0000002842038211 */ /* 0x000fe200028f1443 */
[----:B------:R-:W-:-:S04]  /*21a00*/  @!P1 IMAD.MOV.U32 R107, RZ, RZ, R91 ;  /* 0x000000ffff6b9224 */ /* 0x000fc800078e005b */
[----:B------:R1:W-:Y:S01]  /*21a10*/  @!P0 ST.E.64 desc[UR42][R2.64], R78 ;  /* 0x0000004e02008985 */ /* 0x0003e2000c101b2a */
[----:B------:R-:W-:Y:S02]  /*21a20*/  ISETP.GE.AND P0, PT, R41, UR4, PT ;  /* 0x0000000429007c0c */ /* 0x000fe4000bf06270 */
[----:B0-----:R-:W-:-:S04]  /*21a30*/  @!P1 LEA R4, P4, R62, R39, 0x2 ;  /* 0x000000273e049211 */ /* 0x001fc800078810ff */
[-C--:B------:R-:W-:Y:S02]  /*21a40*/  @!P1 LEA.HI.X R5, R62, R40.reuse, R63, 0x2, P4 ;  /* 0x000000283e059211 */ /* 0x080fe400020f143f */
[-C--:B-1----:R-:W-:Y:S01]  /*21a50*/  @!P3 LEA R2, P5, R58, R39.reuse, 0x2 ;  /* 0x000000273a02b211 */ /* 0x082fe200078a10ff */
[----:B------:R-:W-:Y:S01]  /*21a60*/  @!P3 IMAD.MOV.U32 R81, RZ, RZ, R85 ;  /* 0x000000ffff51b224 */ /* 0x000fe200078e0055 */
[----:B------:R-:W-:Y:S01]  /*21a70*/  ISETP.GE.AND P4, PT, R36, UR4, PT ;  /* 0x0000000424007c0c */ /* 0x000fe2000bf86270 */
[----:B------:R0:W-:Y:S01]  /*21a80*/  @!P1 ST.E.64 desc[UR42][R4.64], R106 ;  /* 0x0000006a04009985 */ /* 0x0001e2000c101b2a */
[----:B------:R-:W-:Y:S01]  /*21a90*/  @!P3 LEA.HI.X R3, R58, R40, R59, 0x2, P5 ;  /* 0x000000283a03b211 */ /* 0x000fe200028f143b */
[----:B------:R-:W-:Y:S02]  /*21aa0*/  @!P2 IMAD.MOV.U32 R6, RZ, RZ, R111 ;  /* 0x000000ffff06a224 */ /* 0x000fe400078e006f */
[----:B------:R-:W-:Y:S02]  /*21ab0*/  @!P2 IMAD.MOV.U32 R7, RZ, RZ, R95 ;  /* 0x000000ffff07a224 */ /* 0x000fe400078e005f */
[----:B------:R1:W-:Y:S01]  /*21ac0*/  @!P3 ST.E.64 desc[UR42][R2.64], R80 ;  /* 0x000000500200b985 */ /* 0x0003e2000c101b2a */
[----:B0-----:R-:W-:-:S04]  /*21ad0*/  @!P2 LEA R4, P1, R9, R39, 0x2 ;  /* 0x000000270904a211 */ /* 0x001fc800078210ff */
[-C--:B----4-:R-:W-:Y:S02]  /*21ae0*/  @!P2 LEA.HI.X R5, R9, R40.reuse, R12, 0x2, P1 ;  /* 0x000000280905a211 */ /* 0x090fe400008f140c */
[-C--:B-1----:R-:W-:Y:S02]  /*21af0*/  @!P0 LEA R2, P5, R41, R39.reuse, 0x2 ;  /* 0x0000002729028211 */ /* 0x082fe400078a10ff */
[----:B--2---:R-:W-:Y:S01]  /*21b00*/  ISETP.GE.AND P1, PT, R25, UR4, PT ;  /* 0x0000000419007c0c */ /* 0x004fe2000bf26270 */
[----:B------:R-:W-:Y:S01]  /*21b10*/  @!P0 IMAD.MOV.U32 R87, RZ, RZ, R88 ;  /* 0x000000ffff578224 */ /* 0x000fe200078e0058 */
[----:B------:R-:W-:Y:S01]  /*21b20*/  @!P0 LEA.HI.X R3, R41, R40, R51, 0x2, P5 ;  /* 0x0000002829038211 */ /* 0x000fe200028f1433 */
[----:B------:R0:W-:Y:S01]  /*21b30*/  @!P2 ST.E.64 desc[UR42][R4.64], R6 ;  /* 0x000000060400a985 */ /* 0x0001e2000c101b2a */
[----:B------:R-:W-:Y:S02]  /*21b40*/  MOV R12, R8 ;  /* 0x00000008000c7202 */ /* 0x000fe40000000f00 */
[----:B------:R-:W-:-:S02]  /*21b50*/  @!P4 LEA R8, P3, R36, R39, 0x2 ;  /* 0x000000272408c211 */ /* 0x000fc400078610ff */
[----:B------:R-:W-:Y:S01]  /*21b60*/  ISETP.GE.AND P2, PT, R10, UR4, PT ;  /* 0x000000040a007c0c */ /* 0x000fe2000bf46270 */
[----:B------:R1:W-:Y:S01]  /*21b70*/  @!P0 ST.E.64 desc[UR42][R2.64], R86 ;  /* 0x0000005602008985 */ /* 0x0003e2000c101b2a */
[----:B------:R-:W-:Y:S02]  /*21b80*/  @!P4 LEA.HI.X R9, R36, R40, R37, 0x2, P3 ;  /* 0x000000282409c211 */ /* 0x000fe400018f1425 */
[----:B------:R-:W-:Y:S02]  /*21b90*/  ISETP.GE.AND P3, PT, R21, UR4, PT ;  /* 0x0000000415007c0c */ /* 0x000fe4000bf66270 */
[----:B0-----:R-:W-:Y:S01]  /*21ba0*/  @!P1 LEA R4, P0, R25, R39, 0x2 ;  /* 0x0000002719049211 */ /* 0x001fe200078010ff */
[----:B-1----:R-:W-:Y:S01]  /*21bb0*/  @!P4 IMAD.MOV.U32 R2, RZ, RZ, R115 ;  /* 0x000000ffff02c224 */ /* 0x002fe200078e0073 */
[----:B------:R-:W-:-:S05]  /*21bc0*/  @!P4 MOV R3, R98 ;  /* 0x000000620003c202 */ /* 0x000fca0000000f00 */
[----:B------:R0:W-:Y:S01]  /*21bd0*/  @!P4 ST.E.64 desc[UR42][R8.64], R2 ;  /* 0x000000020800c985 */ /* 0x0001e2000c101b2a */
[----:B------:R-:W-:Y:S01]  /*21be0*/  ISETP.GE.AND P4, PT, R13, UR4, PT ;  /* 0x000000040d007c0c */ /* 0x000fe2000bf86270 */
[----:B------:R-:W-:Y:S02]  /*21bf0*/  @!P1 IMAD.MOV.U32 R91, RZ, RZ, R93 ;  /* 0x000000ffff5b9224 */ /* 0x000fe400078e005d */
[----:B------:R-:W-:Y:S02]  /*21c00*/  @!P2 IMAD.MOV.U32 R98, RZ, RZ, R123 ;  /* 0x000000ffff62a224 */ /* 0x000fe400078e007b */
[----:B------:R-:W-:Y:S01]  /*21c10*/  @!P3 IMAD.MOV.U32 R95, RZ, RZ, R96 ;  /* 0x000000ffff5fb224 */ /* 0x000fe200078e0060 */
[----:B---3--:R-:W-:Y:S02]  /*21c20*/  @!P1 LEA.HI.X R5, R25, R40, R26, 0x2, P0 ;  /* 0x0000002819059211 */ /* 0x008fe400000f141a */
[----:B0-----:R-:W-:Y:S02]  /*21c30*/  @!P2 LEA R2, P0, R10, R39, 0x2 ;  /* 0x000000270a02a211 */ /* 0x001fe400078010ff */
[----:B-----5:R-:W-:-:S02]  /*21c40*/  ISETP.GE.AND P5, PT, R15, UR4, PT ;  /* 0x000000040f007c0c */ /* 0x020fc4000bfa6270 */
[----:B------:R-:W-:Y:S01]  /*21c50*/  @!P2 LEA.HI.X R3, R10, R40, R11, 0x2, P0 ;  /* 0x000000280a03a211 */ /* 0x000fe200000f140b */
[----:B------:R0:W-:Y:S01]  /*21c60*/  @!P1 ST.E.64 desc[UR42][R4.64], R90 ;  /* 0x0000005a04009985 */ /* 0x0001e2000c101b2a */
[----:B------:R-:W-:-:S03]  /*21c70*/  @!P3 LEA R6, P0, R21, R39, 0x2 ;  /* 0x000000271506b211 */ /* 0x000fc600078010ff */
[----:B------:R0:W-:Y:S01]  /*21c80*/  @!P2 ST.E.64 desc[UR42][R2.64], R98 ;  /* 0x000000620200a985 */ /* 0x0001e2000c101b2a */
[----:B------:R-:W-:Y:S02]  /*21c90*/  @!P4 LEA R8, P2, R13, R39, 0x2 ;  /* 0x000000270d08c211 */ /* 0x000fe400078410ff */
[----:B------:R-:W-:-:S03]  /*21ca0*/  @!P3 LEA.HI.X R7, R21, R40, R24, 0x2, P0 ;  /* 0x000000281507b211 */ /* 0x000fc600000f1418 */
[----:B------:R-:W-:Y:S02]  /*21cb0*/  @!P5 LEA R10, P1, R15, R39, 0x2 ;  /* 0x000000270f0ad211 */ /* 0x000fe400078210ff */
[-C--:B------:R-:W-:Y:S02]  /*21cc0*/  @!P4 LEA.HI.X R9, R13, R40.reuse, R14, 0x2, P2 ;  /* 0x000000280d09c211 */ /* 0x080fe400010f140e */
[----:B------:R-:W-:Y:S01]  /*21cd0*/  @!P5 LEA.HI.X R11, R15, R40, R20, 0x2, P1 ;  /* 0x000000280f0bd211 */ /* 0x000fe200008f1414 */
[----:B------:R0:W-:Y:S04]  /*21ce0*/  @!P3 ST.E.64 desc[UR42][R6.64], R94 ;  /* 0x0000005e0600b985 */ /* 0x0001e8000c101b2a */
[----:B------:R0:W-:Y:S04]  /*21cf0*/  @!P5 ST.E.64 desc[UR42][R10.64], R130 ;  /* 0x000000820a00d985 */ /* 0x0001e8000c101b2a */
[----:B------:R0:W-:Y:S01]  /*21d00*/  @!P4 ST.E.64 desc[UR42][R8.64], R32 ;  /* 0x000000200800c985 */ /* 0x0001e2000c101b2a */
[----:B------:R-:W-:-:S13]  /*21d10*/  ISETP.GE.AND P0, PT, R12, UR4, PT ;  /* 0x000000040c007c0c */ /* 0x000fda000bf06270 */
[----:B0-----:R-:W-:Y:S05]  /*21d20*/  @P0 BRA `(.L_x_518) ;  /* 0x0000001000080947 */ /* 0x001fea0003800000 */
[----:B------:R-:W2:Y:S01]  /*21d30*/  LDL R13, [R1+0x114] ;  /* 0x00011400010d7983 */ /* 0x000ea20000100800 */
[----:B------:R-:W-:-:S04]  /*21d40*/  LEA R2, P0, R12, R39, 0x2 ;  /* 0x000000270c027211 */ /* 0x000fc800078010ff */
[----:B--2---:R-:W-:-:S05]  /*21d50*/  LEA.HI.X R3, R12, R40, R13, 0x2, P0 ;  /* 0x000000280c037211 */ /* 0x004fca00000f140d */
[----:B------:R0:W-:Y:S01]  /*21d60*/  ST.E.64 desc[UR42][R2.64], R34 ;  /* 0x0000002202007985 */ /* 0x0001e2000c101b2a */
[----:B------:R-:W-:Y:S05]  /*21d70*/  BRA `(.L_x_518) ;  /* 0x0000000c00f47947 */ /* 0x000fea0003800000 */
.L_x_504:
[----:B------:R-:W2:Y:S01]  /*21d80*/  LDL.LU R4, [R1+0x74] ;  /* 0x0000740001047983 */ /* 0x000ea20000300800 */
[----:B------:R-:W-:Y:S01]  /*21d90*/  ULDC.64 UR6, c[0x0][0xc08] ;  /* 0x0003020000067ab9 */ /* 0x000fe20000000a00 */
[----:B------:R-:W-:Y:S02]  /*21da0*/  ULDC.64 UR4, c[0x0][0xc00] ;  /* 0x0003000000047ab9 */ /* 0x000fe40000000a00 */
[----:B------:R-:W3:Y:S01]  /*21db0*/  LDL.LU R0, [R1+0x78] ;  /* 0x0000780001007983 */ /* 0x000ee20000300800 */
[----:B------:R-:W-:Y:S01]  /*21dc0*/  ISETP.NE.U32.AND P1, PT, RZ, UR6, PT ;  /* 0x00000006ff007c0c */ /* 0x000fe2000bf25070 */
[----:B------:R-:W-:Y:S01]  /*21dd0*/  IMAD.MOV.U32 R15, RZ, RZ, RZ ;  /* 0x000000ffff0f7224 */ /* 0x000fe200078e00ff */
[----:B------:R-:W-:Y:S02]  /*21de0*/  ISETP.NE.U32.AND P0, PT, RZ, UR4, PT ;  /* 0x00000004ff007c0c */ /* 0x000fe4000bf05070 */
[----:B------:R-:W-:Y:S02]  /*21df0*/  ISETP.NE.AND.EX P1, PT, RZ, UR7, PT, P1 ;  /* 0x00000007ff007c0c */ /* 0x000fe4000bf25310 */
[----:B------:R-:W-:Y:S01]  /*21e00*/  ISETP.NE.AND.EX P0, PT, RZ, UR5, PT, P0 ;  /* 0x00000005ff007c0c */ /* 0x000fe2000bf05300 */
[----:B------:R-:W1:Y:S01]  /*21e10*/  S2R R28, SR_TID.X ;  /* 0x00000000001c7919 */ /* 0x000e620000002100 */
[----:B--2---:R-:W-:Y:S01]  /*21e20*/  IADD3 R2, P2, R4, UR4, RZ ;  /* 0x0000000404027c10 */ /* 0x004fe2000ff5e0ff */
[----:B------:R-:W-:-:S03]  /*21e30*/  ULDC UR4, c[0x0][0xa88] ;  /* 0x0002a20000047ab9 */ /* 0x000fc60000000800 */
[----:B---3--:R-:W-:-:S05]  /*21e40*/  IADD3.X R3, R0, UR5, RZ, P2, !PT ;  /* 0x0000000500037c10 */ /* 0x008fca00097fe4ff */
[----:B------:R-:W-:Y:S02]  /*21e50*/  @P1 IADD3 R4, P2, R4, UR6, RZ ;  /* 0x0000000604041c10 */ /* 0x000fe4000ff5e0ff */
[----:B------:R-:W-:Y:S01]  /*21e60*/  MOV R20, UR4 ;  /* 0x0000000400147c02 */ /* 0x000fe20008000f00 */
[----:B------:R2:W5:Y:S01]  /*21e70*/  @P0 LDG.E R15, desc[UR42][R2.64] ;  /* 0x0000002a020f0981 */ /* 0x000562000c1e1900 */
[----:B------:R-:W-:-:S05]  /*21e80*/  @P1 IADD3.X R5, R0, UR7, RZ, P2, !PT ;  /* 0x0000000700051c10 */ /* 0x000fca00097fe4ff */
[----:B------:R2:W5:Y:S01]  /*21e90*/  @P1 LDG.E R20, desc[UR42][R4.64] ;  /* 0x0000002a04141981 */ /* 0x000562000c1e1900 */
[----:B-1----:R-:W-:Y:S01]  /*21ea0*/  VIADD R0, R28, 0xffffff80 ;  /* 0xffffff801c007836 */ /* 0x002fe20000000000 */
[----:B------:R-:W-:-:S04]  /*21eb0*/  ISETP.GT.AND P2, PT, R228, 0x1, PT ;  /* 0x00000001e400780c */ /* 0x000fc80003f44270 */
[----:B------:R-:W-:Y:S01]  /*21ec0*/  ISETP.GT.AND P3, PT, R0, 0x7f, PT ;  /* 0x0000007f0000780c */ /* 0x000fe20003f64270 */
[----:B------:R-:W-:-:S12]  /*21ed0*/  @P1 BRA `(.L_x_523) ;  /* 0x0000000000101947 */ /* 0x000fd80003800000 */
[----:B------:R-:W-:Y:S05]  /*21ee0*/  @!P0 BRA `(.L_x_523) ;  /* 0x00000000000c8947 */ /* 0x000fea0003800000 */
[----:B--2---:R-:W2:Y:S04]  /*21ef0*/  LDG.E R5, desc[UR42][R2.64] ;  /* 0x0000002a02057981 */ /* 0x004ea8000c1e1900 */
[----:B-----5:R-:W2:Y:S02]  /*21f00*/  LDG.E R20, desc[UR42][R2.64+0x4] ;  /* 0x0000042a02147981 */ /* 0x020ea4000c1e1900 */
[----:B--2---:R-:W-:-:S07]  /*21f10*/  IMAD.IADD R20, R20, 0x1, -R5 ;  /* 0x0000000114147824 */ /* 0x004fce00078e0a05 */
.L_x_523:
[----:B--2---:R-:W2:Y:S04]  /*21f20*/  LDL.LU R2, [R1+0x6c] ;  /* 0x00006c0001027983 */ /* 0x004ea80000300800 */
[----:B------:R-:W3:Y:S01]  /*21f30*/  LDL.LU R0, [R1+0x7c] ;  /* 0x00007c0001007983 */ /* 0x000ee20000300800 */
[----:B------:R-:W-:Y:S01]  /*21f40*/  BSSY B1, `(.L_x_524) ;  /* 0x0000039000017945 */ /* 0x000fe20003800000 */
[----:B-----5:R-:W-:Y:S02]  /*21f50*/  SHF.R.S32.HI R14, RZ, 0x1f, R15 ;  /* 0x0000001fff0e7819 */ /* 0x020fe4000001140f */
[----:B--2---:R-:W-:Y:S02]  /*21f60*/  SEL R25, R2, RZ, !P0 ;  /* 0x000000ff02197207 */ /* 0x004fe40004000000 */
[----:B---3--:R-:W-:Y:S01]  /*21f70*/  SEL R24, R0, RZ, !P0 ;  /* 0x000000ff00187207 */ /* 0x008fe20004000000 */
[----:B------:R-:W-:Y:S06]  /*21f80*/  @P3 BRA `(.L_x_525) ;  /* 0x0000000000d03947 */ /* 0x000fec0003800000 */
[----:B------:R-:W2:Y:S01]  /*21f90*/  LDL R0, [R1+0x80] ;  /* 0x0000800001007983 */ /* 0x000ea20000100800 */
[----:B------:R-:W1:Y:S02]  /*21fa0*/  LDC R33, c[0x0][0xbe8] ;  /* 0x0002fa00ff217b82 */ /* 0x000e640000000800 */
[----:B-1----:R-:W-:Y:S02]  /*21fb0*/  IMAD R2, R20, R33, RZ ;  /* 0x0000002114027224 */ /* 0x002fe400078e02ff */
[----:B--2---:R-:W-:-:S04]  /*21fc0*/  IMAD R0, R0, 0x80, R28 ;  /* 0x0000008000007824 */ /* 0x004fc800078e021c */
[----:B------:R-:W-:-:S05]  /*21fd0*/  VIADD R27, R0, 0xffffff80 ;  /* 0xffffff80001b7836 */ /* 0x000fca0000000000 */
[----:B------:R-:W-:-:S13]  /*21fe0*/  ISETP.GE.AND P0, PT, R27, R2, PT ;  /* 0x000000021b00720c */ /* 0x000fda0003f06270 */
[----:B------:R-:W-:Y:S05]  /*21ff0*/  @P0 BRA `(.L_x_525) ;  /* 0x0000000000b40947 */ /* 0x000fea0003800000 */
[----:B------:R-:W2:Y:S01]  /*22000*/  LDL R12, [R1+0x50] ;  /* 0x00005000010c7983 */ /* 0x000ea20000100800 */
[----:B------:R-:W-:Y:S01]  /*22010*/  ISETP.GT.AND P3, PT, R228, 0x1, PT ;  /* 0x00000001e400780c */ /* 0x000fe20003f64270 */
[----:B------:R-:W1:Y:S02]  /*22020*/  LDC.64 R2, c[0x0][0xba8] ;  /* 0x0002ea00ff027b82 */ /* 0x000e640000000a00 */
[----:B------:R-:W3:Y:S01]  /*22030*/  LDL.LU R32, [R1+0x8c] ;  /* 0x00008c0001207983 */ /* 0x000ee20000300800 */
[----:B------:R-:W-:Y:S01]  /*22040*/  MOV R0, 0x9b8 ;  /* 0x000009b800007802 */ /* 0x000fe20000000f00 */
[----:B------:R-:W-:Y:S01]  /*22050*/  IMAD.MOV.U32 R21, RZ, RZ, R27 ;  /* 0x000000ffff157224 */ /* 0x000fe200078e001b */
[----:B------:R-:W-:Y:S02]  /*22060*/  ISETP.NE.AND P0, PT, R33, 0x1, PT ;  /* 0x000000012100780c */ /* 0x000fe40003f05270 */
[----:B------:R-:W-:-:S04]  /*22070*/  SEL R26, R0, 0x978, P3 ;  /* 0x00000978001a7807 */ /* 0x000fc80001800000 */
[----:B------:R-:W2:Y:S08]  /*22080*/  LDC.64 R10, c[0x0][R26+0x218] ;  /* 0x000086001a0a7b82 */ /* 0x000eb00000000a00 */
[----:B------:R-:W4:Y:S08]  /*22090*/  LDC.64 R6, c[0x0][R26+0x220] ;  /* 0x000088001a067b82 */ /* 0x000f300000000a00 */
[----:B------:R-:W5:Y:S08]  /*220a0*/  LDC.64 R8, c[0x0][R26+0x228] ;  /* 0x00008a001a087b82 */ /* 0x000f700000000a00 */
[----:B------:R-:W0:Y:S08]  /*220b0*/  LDC.64 R4, c[0x0][R26+0x210] ;  /* 0x000084001a047b82 */ /* 0x000e300000000a00 */
[----:B------:R-:W4:Y:S08]  /*220c0*/  @P0 LDC R0, c[0x0][0xbec] ;  /* 0x0002fb00ff000b82 */ /* 0x000f300000000800 */
[----:B------:R-:W5:Y:S08]  /*220d0*/  @P0 LDC R37, c[0x0][0xbf0] ;  /* 0x0002fc00ff250b82 */ /* 0x000f700000000800 */
[----:B-1----:R-:W1:Y:S01]  /*220e0*/  @!P3 LDC R2, c[0x0][0xb50] ;  /* 0x0002d400ff02bb82 */ /* 0x002e620000000800 */
[----:B----4-:R-:W-:-:S07]  /*220f0*/  @P0 IMAD.HI.U32 R0, R27, R0, RZ ;  /* 0x000000001b000227 */ /* 0x010fce00078e00ff */
[----:B------:R-:W4:Y:S01]  /*22100*/  @!P3 LDC R3, c[0x0][0xb54] ;  /* 0x0002d500ff03bb82 */ /* 0x000f220000000800 */
[----:B------:R-:W-:Y:S01]  /*22110*/  IMAD R7, R7, R25, RZ ;  /* 0x0000001907077224 */ /* 0x000fe200078e02ff */
[----:B-----5:R-:W-:-:S03]  /*22120*/  @P0 SHF.R.U32.HI R21, RZ, R37, R0 ;  /* 0x00000025ff150219 */ /* 0x020fc60000011600 */
[----:B------:R-:W-:Y:S02]  /*22130*/  IMAD R7, R6, R24, R7 ;  /* 0x0000001806077224 */ /* 0x000fe400078e0207 */
[----:B------:R-:W-:Y:S02]  /*22140*/  IMAD.MOV R0, RZ, RZ, -R21 ;  /* 0x000000ffff007224 */ /* 0x000fe400078e0a15 */
[-C--:B--2---:R-:W-:Y:S02]  /*22150*/  IMAD R35, R11, R12.reuse, RZ ;  /* 0x0000000c0b237224 */ /* 0x084fe400078e02ff */
[----:B------:R-:W-:Y:S01]  /*22160*/  IMAD.WIDE.U32 R10, R10, R12, RZ ;  /* 0x0000000c0a0a7225 */ /* 0x000fe200078e00ff */
[----:B---3--:R-:W-:-:S03]  /*22170*/  SEL R37, R32, RZ, P3 ;  /* 0x000000ff20257207 */ /* 0x008fc60001800000 */
[----:B------:R-:W-:-:S04]  /*22180*/  IMAD.WIDE.U32 R12, R6, R25, RZ ;  /* 0x00000019060c7225 */ /* 0x000fc800078e00ff */
[----:B------:R-:W-:Y:S01]  /*22190*/  IMAD.IADD R11, R35, 0x1, R11 ;  /* 0x00000001230b7824 */ /* 0x000fe200078e020b */
[----:B------:R-:W-:Y:S01]  /*221a0*/  IADD3 R10, P0, P1, R12, R10, R15 ;  /* 0x0000000a0c0a7210 */ /* 0x000fe2000791e00f */
[----:B------:R-:W-:Y:S02]  /*221b0*/  IMAD.IADD R12, R13, 0x1, R7 ;  /* 0x000000010d0c7824 */ /* 0x000fe400078e0207 */
[----:B------:R-:W-:-:S04]  /*221c0*/  IMAD.WIDE.U32 R6, R8, R37, RZ ;  /* 0x0000002508067225 */ /* 0x000fc800078e00ff */
[----:B------:R-:W-:Y:S02]  /*221d0*/  IMAD R13, R9, R37, RZ ;  /* 0x00000025090d7224 */ /* 0x000fe400078e02ff */
[----:B------:R-:W-:Y:S01]  /*221e0*/  IMAD R9, R33, R0, R27 ;  /* 0x0000000021097224 */ /* 0x000fe200078e021b */
[----:B------:R-:W-:Y:S02]  /*221f0*/  IADD3.X R0, R12, R11, R14, P0, P1 ;  /* 0x0000000b0c007210 */ /* 0x000fe400007e240e */
[----:B------:R-:W-:Y:S02]  /*22200*/  IADD3 R6, P0, P1, R21, R10, R6 ;  /* 0x0000000a15067210 */ /* 0x000fe4000791e006 */
[----:B------:R-:W-:Y:S02]  /*22210*/  IADD3 R7, R13, R7, RZ ;  /* 0x000000070d077210 */ /* 0x000fe40007ffe0ff */
[----:B------:R-:W-:Y:S02]  /*22220*/  SHF.R.S32.HI R21, RZ, 0x1f, R21 ;  /* 0x0000001fff157819 */ /* 0x000fe40000011415 */
[----:B------:R-:W-:-:S02]  /*22230*/  SHF.R.S32.HI R11, RZ, 0x1f, R9 ;  /* 0x0000001fff0b7819 */ /* 0x000fc40000011409 */
[----:B------:R-:W-:Y:S01]  /*22240*/  IADD3.X R7, R21, R0, R7, P0, P1 ;  /* 0x0000000015077210 */ /* 0x000fe200007e2407 */
[----:B0-----:R-:W-:Y:S02]  /*22250*/  IMAD R0, R5, R9, RZ ;  /* 0x0000000905007224 */ /* 0x001fe400078e02ff */
[----:B------:R-:W-:Y:S02]  /*22260*/  IMAD.MOV.U32 R5, RZ, RZ, -0x800000 ;  /* 0xff800000ff057424 */ /* 0x000fe400078e00ff */
[C---:B------:R-:W-:Y:S02]  /*22270*/  IMAD R11, R4.reuse, R11, R0 ;  /* 0x0000000b040b7224 */ /* 0x040fe400078e0200 */
[----:B------:R-:W-:-:S04]  /*22280*/  IMAD.WIDE.U32 R6, R4, R9, R6 ;  /* 0x0000000904067225 */ /* 0x000fc800078e0006 */
[----:B------:R-:W-:Y:S01]  /*22290*/  IMAD.IADD R0, R7, 0x1, R11 ;  /* 0x0000000107007824 */ /* 0x000fe200078e020b */
[----:B-1----:R-:W-:-:S04]  /*222a0*/  LEA R2, P0, R6, R2, 0x2 ;  /* 0x0000000206027211 */ /* 0x002fc800078010ff */
[----:B----4-:R-:W-:-:S05]  /*222b0*/  LEA.HI.X R3, R6, R3, R0, 0x2, P0 ;  /* 0x0000000306037211 */ /* 0x010fca00000f1400 */
[----:B------:R1:W-:Y:S04]  /*222c0*/  STG.E desc[UR42][R2.64], R5 ;  /* 0x0000000502007986 */ /* 0x0003e8000c10192a */
.L_x_525:
[----:B------:R-:W-:Y:S05]  /*222d0*/  BSYNC B1 ;  /* 0x0000000000017941 */ /* 0x000fea0003800000 */
.L_x_524:
[----:B------:R-:W-:Y:S05]  /*222e0*/  @P2 BRA `(.L_x_518) ;  /* 0x0000000800982947 */ /* 0x000fea0003800000 */
[----:B------:R-:W2:Y:S01]  /*222f0*/  LDL.LU R10, [R1+0x50] ;  /* 0x00005000010a7983 */ /* 0x000ea20000300800 */
[----:B------:R-:W3:Y:S01]  /*22300*/  LDC R9, c[0x0][0xbe8] ;  /* 0x0002fa00ff097b82 */ /* 0x000ee20000000800 */
[----:B------:R-:W-:Y:S01]  /*22310*/  VIADD R4, R28, 0xffffff80 ;  /* 0xffffff801c047836 */ /* 0x000fe20000000000 */
[----:B------:R-:W-:Y:S01]  /*22320*/  ULDC.64 UR4, c[0x0][0xaa0] ;  /* 0x0002a80000047ab9 */ /* 0x000fe20000000a00 */
[----:B------:R-:W4:Y:S01]  /*22330*/  LDL.LU R8, [R1+0x80] ;  /* 0x0000800001087983 */ /* 0x000f220000300800 */
[----:B------:R-:W-:Y:S02]  /*22340*/  IMAD R0, R14, UR4, RZ ;  /* 0x000000040e007c24 */ /* 0x000fe4000f8e02ff */
[----:B------:R-:W-:Y:S01]  /*22350*/  SHF.R.S32.HI R11, RZ, 0x1f, R4 ;  /* 0x0000001fff0b7819 */ /* 0x000fe20000011404 */
[----:B-1----:R-:W-:-:S04]  /*22360*/  IMAD.WIDE.U32 R2, R15, UR4, RZ ;  /* 0x000000040f027c25 */ /* 0x002fc8000f8e00ff */
[----:B------:R-:W-:Y:S01]  /*22370*/  IMAD R5, R15, UR5, R0 ;  /* 0x000000050f057c24 */ /* 0x000fe2000f8e0200 */
[----:B------:R-:W-:Y:S01]  /*22380*/  LEA.HI R0, R11, R4, RZ, 0x3 ;  /* 0x000000040b007211 */ /* 0x000fe200078f18ff */
[----:B------:R-:W-:Y:S02]  /*22390*/  ULDC.64 UR4, c[0x0][0xae8] ;  /* 0x0002ba0000047ab9 */ /* 0x000fe40000000a00 */
[----:B------:R-:W-:Y:S01]  /*223a0*/  IMAD.IADD R3, R3, 0x1, R5 ;  /* 0x0000000103037824 */ /* 0x000fe200078e0205 */
[----:B------:R-:W-:-:S04]  /*223b0*/  LOP3.LUT R13, R0, 0xfffffff8, RZ, 0xc0, !PT ;  /* 0xfffffff8000d7812 */ /* 0x000fc800078ec0ff */
[----:B------:R-:W-:Y:S02]  /*223c0*/  IADD3 R0, R4, -R13, RZ ;  /* 0x8000000d04007210 */ /* 0x000fe40007ffe0ff */
[----:B---3--:R-:W-:-:S03]  /*223d0*/  ISETP.NE.AND P0, PT, R9, 0x1, PT ;  /* 0x000000010900780c */ /* 0x008fc60003f05270 */
[----:B------:R-:W-:-:S10]  /*223e0*/  IMAD R0, R0, 0x20, R23 ;  /* 0x0000002000007824 */ /* 0x000fd400078e0217 */
[----:B------:R-:W1:Y:S08]  /*223f0*/  @P0 LDC R7, c[0x0][0xbec] ;  /* 0x0002fb00ff070b82 */ /* 0x000e700000000800 */
[----:B------:R-:W3:Y:S01]  /*22400*/  @P0 LDC R11, c[0x0][0xbf0] ;  /* 0x0002fc00ff0b0b82 */ /* 0x000ee20000000800 */
[----:B--2---:R-:W-:-:S04]  /*22410*/  IMAD.WIDE.U32 R2, R10, UR4, R2 ;  /* 0x000000040a027c25 */ /* 0x004fc8000f8e0002 */
[----:B----4-:R-:W-:Y:S02]  /*22420*/  IMAD R6, R8, 0x80, R0 ;  /* 0x0000008008067824 */ /* 0x010fe400078e0200 */
[----:B------:R-:W-:Y:S01]  /*22430*/  IMAD R3, R10, UR5, R3 ;  /* 0x000000050a037c24 */ /* 0x000fe2000f8e0203 */
[----:B------:R-:W-:Y:S01]  /*22440*/  ULDC.64 UR4, c[0x0][0xaf0] ;  /* 0x0002bc0000047ab9 */ /* 0x000fe20000000a00 */
[----:B-1----:R-:W-:-:S04]  /*22450*/  @P0 IMAD.HI.U32 R0, R6, R7, RZ ;  /* 0x0000000706000227 */ /* 0x002fc800078e00ff */
[----:B------:R-:W-:Y:S02]  /*22460*/  IMAD R4, R24, UR4, RZ ;  /* 0x0000000418047c24 */ /* 0x000fe4000f8e02ff */
[----:B------:R-:W-:Y:S01]  /*22470*/  IMAD.MOV.U32 R5, RZ, RZ, R6 ;  /* 0x000000ffff057224 */ /* 0x000fe200078e0006 */
[----:B---3--:R-:W-:Y:S01]  /*22480*/  @P0 SHF.R.U32.HI R5, RZ, R11, R0 ;  /* 0x0000000bff050219 */ /* 0x008fe20000011600 */
[C---:B------:R-:W-:Y:S02]  /*22490*/  IMAD R7, R25.reuse, UR5, R4 ;  /* 0x0000000519077c24 */ /* 0x040fe4000f8e0204 */
[----:B------:R-:W-:Y:S01]  /*224a0*/  IMAD.WIDE.U32 R2, R25, UR4, R2 ;  /* 0x0000000419027c25 */ /* 0x000fe2000f8e0002 */
[----:B------:R-:W-:Y:S01]  /*224b0*/  SHF.R.S32.HI R0, RZ, 0x1f, R5 ;  /* 0x0000001fff007819 */ /* 0x000fe20000011405 */
[----:B------:R-:W-:Y:S02]  /*224c0*/  ULDC.64 UR4, c[0x0][0xae0] ;  /* 0x0002b80000047ab9 */ /* 0x000fe40000000a00 */
[----:B------:R-:W-:Y:S01]  /*224d0*/  IMAD.IADD R3, R3, 0x1, R7 ;  /* 0x0000000103037824 */ /* 0x000fe200078e0207 */
[----:B------:R-:W-:Y:S01]  /*224e0*/  IADD3 R7, -R5, RZ, RZ ;  /* 0x000000ff05077210 */ /* 0x000fe20007ffe1ff */
[----:B------:R-:W-:-:S02]  /*224f0*/  IMAD R0, R0, UR4, RZ ;  /* 0x0000000400007c24 */ /* 0x000fc4000f8e02ff */
[----:B------:R-:W-:-:S04]  /*22500*/  IMAD.WIDE.U32 R2, R5, UR4, R2 ;  /* 0x0000000405027c25 */ /* 0x000fc8000f8e0002 */
[----:B------:R-:W-:Y:S01]  /*22510*/  IMAD R7, R9, R7, R6 ;  /* 0x0000000709077224 */ /* 0x000fe200078e0206 */
[----:B------:R-:W-:Y:S01]  /*22520*/  SHF.R.S32.HI R6, RZ, 0x1f, R233 ;  /* 0x0000001fff067819 */ /* 0x000fe200000114e9 */
[----:B------:R-:W-:Y:S01]  /*22530*/  IMAD R5, R5, UR5, R0 ;  /* 0x0000000505057c24 */ /* 0x000fe2000f8e0200 */
[----:B------:R-:W-:Y:S02]  /*22540*/  ULDC.64 UR4, c[0x0][0xad8] ;  /* 0x0002b60000047ab9 */ /* 0x000fe40000000a00 */
[----:B------:R-:W-:Y:S01]  /*22550*/  SHF.R.S32.HI R0, RZ, 0x1f, R7 ;  /* 0x0000001fff007819 */ /* 0x000fe20000011407 */
[----:B------:R-:W-:-:S04]  /*22560*/  IMAD.IADD R3, R3, 0x1, R5 ;  /* 0x0000000103037824 */ /* 0x000fc800078e0205 */
[----:B------:R-:W-:Y:S02]  /*22570*/  IMAD R0, R0, UR4, RZ ;  /* 0x0000000400007c24 */ /* 0x000fe4000f8e02ff */
[----:B------:R-:W-:-:S04]  /*22580*/  IMAD.WIDE.U32 R4, R7, UR4, R2 ;  /* 0x0000000407047c25 */ /* 0x000fc8000f8e0002 */
        /* <DEDUP_REMOVED lines=8> */
[----:B------:R1:W2:Y:S04]  /*22610*/  SHFL.IDX PT, R0, R3, RZ, 0x181f ;  /* 0x00181fff03007589 */ /* 0x0002a800000e0000 */
[----:B------:R1:W3:Y:S02]  /*22620*/  SHFL.IDX PT, R14, R2, RZ, 0x181f ;  /* 0x00181fff020e7589 */ /* 0x0002e400000e0000 */
.L_x_845:
[----:B------:R-:W-:Y:S01]  /*22630*/  IMAD R9, R20, R9, RZ ;  /* 0x0000000914097224 */ /* 0x000fe200078e02ff */
[----:B------:R-:W-:Y:S04]  /*22640*/  BSSY B1, `(.L_x_527) ;  /* 0x0000018000017945 */ /* 0x000fe80003800000 */
[----:B------:R-:W-:-:S13]  /*22650*/  ISETP.GE.AND P0, PT, R5, R9, PT ;  /* 0x000000090500720c */ /* 0x000fda0003f06270 */
[----:B------:R-:W-:Y:S05]  /*22660*/  @P0 BRA `(.L_x_528) ;  /* 0x0000000000540947 */ /* 0x000fea0003800000 */
[----:B------:R-:W4:Y:S01]  /*22670*/  LDL R8, [R1+0x44] ;  /* 0x0000440001087983 */ /* 0x000f220000100800 */
[----:B------:R-:W-:-:S03]  /*22680*/  ULDC UR4, c[0x0][0xac8] ;  /* 0x0002b20000047ab9 */ /* 0x000fc60000000800 */
[----:B------:R-:W5:Y:S04]  /*22690*/  LDL R4, [R1+0x4c] ;  /* 0x00004c0001047983 */ /* 0x000f680000100800 */
[----:B------:R-:W5:Y:S04]  /*226a0*/  LDL R24, [R1+0x88] ;  /* 0x0000880001187983 */ /* 0x000f680000100800 */
[----:B------:R-:W5:Y:S01]  /*226b0*/  LDL R7, [R1+0x84] ;  /* 0x0000840001077983 */ /* 0x000f620000100800 */
[----:B------:R-:W-:Y:S02]  /*226c0*/  ISETP.GE.AND P3, PT, R18, UR4, PT ;  /* 0x0000000412007c0c */ /* 0x000fe4000bf66270 */
[----:B------:R-:W-:-:S11]  /*226d0*/  ISETP.GE.AND P2, PT, R233, UR4, PT ;  /* 0x00000004e9007c0c */ /* 0x000fd6000bf46270 */
[CC--:B---3--:R-:W-:Y:S02]  /*226e0*/  @!P3 LEA R10, P5, R18.reuse, R14.reuse, 0x1 ;  /* 0x0000000e120ab211 */ /* 0x0c8fe400078a08ff */
[C---:B------:R-:W-:Y:S02]  /*226f0*/  @!P2 LEA R12, P4, R233.reuse, R14, 0x1 ;  /* 0x0000000ee90ca211 */ /* 0x040fe400078808ff */
[-C--:B--2---:R-:W-:Y:S02]  /*22700*/  @!P3 LEA.HI.X R11, R18, R0.reuse, R19, 0x1, P5 ;  /* 0x00000000120bb211 */ /* 0x084fe400028f0c13 */
[----:B------:R-:W-:-:S03]  /*22710*/  @!P2 LEA.HI.X R13, R233, R0, R6, 0x1, P4 ;  /* 0x00000000e90da211 */ /* 0x000fc600020f0c06 */
[----:B------:R2:W-:Y:S04]  /*22720*/  @!P3 ST.E.128 desc[UR42][R10.64], RZ ;  /* 0x000000ff0a00b985 */ /* 0x0005e8000c101d2a */
[----:B------:R2:W-:Y:S01]  /*22730*/  @!P2 ST.E.128 desc[UR42][R12.64], RZ ;  /* 0x000000ff0c00a985 */ /* 0x0005e2000c101d2a */
[----:B----4-:R-:W-:Y:S02]  /*22740*/  ISETP.GE.AND P1, PT, R8, UR4, PT ;  /* 0x0000000408007c0c */ /* 0x010fe4000bf26270 */
[----:B-----5:R-:W-:-:S11]  /*22750*/  ISETP.GE.AND P0, PT, R4, UR4, PT ;  /* 0x0000000404007c0c */ /* 0x020fd6000bf06270 */
[-C--:B------:R-:W-:Y:S02]  /*22760*/  @!P1 LEA R20, P5, R8, R14.reuse, 0x1 ;  /* 0x0000000e08149211 */ /* 0x080fe400078a08ff */
[----:B------:R-:W-:Y:S02]  /*22770*/  @!P0 LEA R14, P4, R4, R14, 0x1 ;  /* 0x0000000e040e8211 */ /* 0x000fe400078808ff */
[-C--:B------:R-:W-:Y:S02]  /*22780*/  @!P1 LEA.HI.X R21, R8, R0.reuse, R24, 0x1, P5 ;  /* 0x0000000008159211 */ /* 0x080fe400028f0c18 */
[----:B------:R-:W-:-:S03]  /*22790*/  @!P0 LEA.HI.X R15, R4, R0, R7, 0x1, P4 ;  /* 0x00000000040f8211 */ /* 0x000fc600020f0c07 */
[----:B------:R2:W-:Y:S04]  /*227a0*/  @!P1 ST.E.128 desc[UR42][R20.64], RZ ;  /* 0x000000ff14009985 */ /* 0x0005e8000c101d2a */
[----:B------:R2:W-:Y:S02]  /*227b0*/  @!P0 ST.E.128 desc[UR42][R14.64], RZ ;  /* 0x000000ff0e008985 */ /* 0x0005e4000c101d2a */
.L_x_528:
[----:B------:R-:W-:Y:S05]  /*227c0*/  BSYNC B1 ;  /* 0x0000000000017941 */ /* 0x000fea0003800000 */
.L_x_527:
[----:B------:R-:W-:-:S03]  /*227d0*/  UMOV UR4, 0xffffffff ;  /* 0xffffffff00047882 */ /* 0x000fc60000000000 */
[----:B------:R-:W-:Y:S05]  /*227e0*/  BRA.DIV UR4, `(.L_x_529) ;  /* 0x000000ce04dc7947 */ /* 0x000fea000b800000 */
[----:B--2---:R2:W4:Y:S04]  /*227f0*/  SHFL.IDX PT, R0, R3, 0x1, 0x181f ;  /* 0x00381f0003007f89 */ /* 0x00452800000e0000 */
[----:B---3--:R2:W3:Y:S02]  /*22800*/  SHFL.IDX PT, R14, R2, 0x1, 0x181f ;  /* 0x00381f00020e7f89 */ /* 0x0084e400000e0000 */
.L_x_849:
[----:B------:R-:W-:Y:S01]  /*22810*/  VIADD R4, R5, 0x20 ;  /* 0x0000002005047836 */ /* 0x000fe20000000000 */
[----:B------:R-:W-:Y:S04]  /*22820*/  BSSY B1, `(.L_x_530) ;  /* 0x0000018000017945 */ /* 0x000fe80003800000 */
[----:B------:R-:W-:-:S13]  /*22830*/  ISETP.GE.AND P0, PT, R4, R9, PT ;  /* 0x000000090400720c */ /* 0x000fda0003f06270 */
[----:B------:R-:W-:Y:S05]  /*22840*/  @P0 BRA `(.L_x_531) ;  /* 0x0000000000540947 */ /* 0x000fea0003800000 */
[----:B------:R-:W5:Y:S01]  /*22850*/  LDL R24, [R1+0x44] ;  /* 0x0000440001187983 */ /* 0x000f620000100800 */
[----:B------:R-:W-:-:S03]  /*22860*/  ULDC UR4, c[0x0][0xac8] ;  /* 0x0002b20000047ab9 */ /* 0x000fc60000000800 */
[----:B------:R-:W2:Y:S04]  /*22870*/  LDL R7, [R1+0x4c] ;  /* 0x00004c0001077983 */ /* 0x000ea80000100800 */
[----:B------:R-:W2:Y:S04]  /*22880*/  LDL R25, [R1+0x88] ;  /* 0x0000880001197983 */ /* 0x000ea80000100800 */
[----:B------:R-:W2:Y:S01]  /*22890*/  LDL R8, [R1+0x84] ;  /* 0x0000840001087983 */ /* 0x000ea20000100800 */
[----:B------:R-:W-:Y:S02]  /*228a0*/  ISETP.GE.AND P3, PT, R18, UR4, PT ;  /* 0x0000000412007c0c */ /* 0x000fe4000bf66270 */
[----:B------:R-:W-:-:S11]  /*228b0*/  ISETP.GE.AND P2, PT, R233, UR4, PT ;  /* 0x00000004e9007c0c */ /* 0x000fd6000bf46270 */
[CC--:B---3--:R-:W-:Y:S02]  /*228c0*/  @!P3 LEA R10, P5, R18.reuse, R14.reuse, 0x1 ;  /* 0x0000000e120ab211 */ /* 0x0c8fe400078a08ff */
[C---:B------:R-:W-:Y:S02]  /*228d0*/  @!P2 LEA R12, P4, R233.reuse, R14, 0x1 ;  /* 0x0000000ee90ca211 */ /* 0x040fe400078808ff */
[-C--:B----4-:R-:W-:Y:S02]  /*228e0*/  @!P3 LEA.HI.X R11, R18, R0.reuse, R19, 0x1, P5 ;  /* 0x00000000120bb211 */ /* 0x090fe400028f0c13 */
[----:B------:R-:W-:-:S03]  /*228f0*/  @!P2 LEA.HI.X R13, R233, R0, R6, 0x1, P4 ;  /* 0x00000000e90da211 */ /* 0x000fc600020f0c06 */
[----:B------:R3:W-:Y:S04]  /*22900*/  @!P3 ST.E.128 desc[UR42][R10.64], RZ ;  /* 0x000000ff0a00b985 */ /* 0x0007e8000c101d2a */
[----:B------:R3:W-:Y:S01]  /*22910*/  @!P2 ST.E.128 desc[UR42][R12.64], RZ ;  /* 0x000000ff0c00a985 */ /* 0x0007e2000c101d2a */
[----:B-----5:R-:W-:Y:S02]  /*22920*/  ISETP.GE.AND P1, PT, R24, UR4, PT ;  /* 0x0000000418007c0c */ /* 0x020fe4000bf26270 */
[----:B--2---:R-:W-:-:S11]  /*22930*/  ISETP.GE.AND P0, PT, R7, UR4, PT ;  /* 0x0000000407007c0c */ /* 0x004fd6000bf06270 */
[CC--:B------:R-:W-:Y:S02]  /*22940*/  @!P1 LEA R20, P5, R24.reuse, R14.reuse, 0x1 ;  /* 0x0000000e18149211 */ /* 0x0c0fe400078a08ff */
[C---:B------:R-:W-:Y:S02]  /*22950*/  @!P0 LEA R14, P4, R7.reuse, R14, 0x1 ;  /* 0x0000000e070e8211 */ /* 0x040fe400078808ff */
[-C--:B------:R-:W-:Y:S02]  /*22960*/  @!P1 LEA.HI.X R21, R24, R0.reuse, R25, 0x1, P5 ;  /* 0x0000000018159211 */ /* 0x080fe400028f0c19 */
[----:B------:R-:W-:-:S03]  /*22970*/  @!P0 LEA.HI.X R15, R7, R0, R8, 0x1, P4 ;  /* 0x00000000070f8211 */ /* 0x000fc600020f0c08 */
[----:B------:R3:W-:Y:S04]  /*22980*/  @!P1 ST.E.128 desc[UR42][R20.64], RZ ;  /* 0x000000ff14009985 */ /* 0x0007e8000c101d2a */
[----:B------:R3:W-:Y:S02]  /*22990*/  @!P0 ST.E.128 desc[UR42][R14.64], RZ ;  /* 0x000000ff0e008985 */ /* 0x0007e4000c101d2a */
.L_x_531:
[----:B------:R-:W-:Y:S05]  /*229a0*/  BSYNC B1 ;  /* 0x0000000000017941 */ /* 0x000fea0003800000 */
.L_x_530:
[----:B------:R-:W-:-:S03]  /*229b0*/  UMOV UR4, 0xffffffff ;  /* 0xffffffff00047882 */ /* 0x000fc60000000000 */
[----:B------:R-:W-:Y:S05]  /*229c0*/  BRA.DIV UR4, `(.L_x_532) ;  /* 0x000000ce04ac7947 */ /* 0x000fea000b800000 */
[----:B----4-:R4:W0:Y:S04]  /*229d0*/  SHFL.IDX PT, R0, R3, 0x2, 0x181f ;  /* 0x00581f0003007f89 */ /* 0x01082800000e0000 */
[----:B---3--:R4:W3:Y:S02]  /*229e0*/  SHFL.IDX PT, R14, R2, 0x2, 0x181f ;  /* 0x00581f00020e7f89 */ /* 0x0088e400000e0000 */
.L_x_853:
[----:B------:R-:W-:Y:S01]  /*229f0*/  IADD3 R4, R5, 0x40, RZ ;  /* 0x0000004005047810 */ /* 0x000fe20007ffe0ff */
[----:B------:R-:W-:Y:S03]  /*22a00*/  BSSY B1, `(.L_x_533) ;  /* 0x0000018000017945 */ /* 0x000fe60003800000 */
[----:B------:R-:W-:-:S13]  /*22a10*/  ISETP.GE.AND P0, PT, R4, R9, PT ;  /* 0x000000090400720c */ /* 0x000fda0003f06270 */
[----:B------:R-:W-:Y:S05]  /*22a20*/  @P0 BRA `(.L_x_534) ;  /* 0x0000000000540947 */ /* 0x000fea0003800000 */
[----:B------:R-:W5:Y:S01]  /*22a30*/  LDL R24, [R1+0x44] ;  /* 0x0000440001187983 */ /* 0x000f620000100800 */
[----:B------:R-:W-:-:S03]  /*22a40*/  ULDC UR4, c[0x0][0xac8] ;  /* 0x0002b20000047ab9 */ /* 0x000fc60000000800 */
[----:B------:R-:W2:Y:S04]  /*22a50*/  LDL R7, [R1+0x4c] ;  /* 0x00004c0001077983 */ /* 0x000ea80000100800 */
[----:B------:R-:W4:Y:S04]  /*22a60*/  LDL R25, [R1+0x88] ;  /* 0x0000880001197983 */ /* 0x000f280000100800 */
[----:B------:R-:W4:Y:S01]  /*22a70*/  LDL R8, [R1+0x84] ;  /* 0x0000840001087983 */ /* 0x000f220000100800 */
[----:B------:R-:W-:Y:S02]  /*22a80*/  ISETP.GE.AND P3, PT, R18, UR4, PT ;  /* 0x0000000412007c0c */ /* 0x000fe4000bf66270 */
[----:B------:R-:W-:-:S11]  /*22a90*/  ISETP.GE.AND P2, PT, R233, UR4, PT ;  /* 0x00000004e9007c0c */ /* 0x000fd6000bf46270 */
[CC--:B---3--:R-:W-:Y:S02]  /*22aa0*/  @!P3 LEA R10, P5, R18.reuse, R14.reuse, 0x1 ;  /* 0x0000000e120ab211 */ /* 0x0c8fe400078a08ff */
[C---:B------:R-:W-:Y:S02]  /*22ab0*/  @!P2 LEA R12, P4, R233.reuse, R14, 0x1 ;  /* 0x0000000ee90ca211 */ /* 0x040fe400078808ff */
[-C--:B0-----:R-:W-:Y:S02]  /*22ac0*/  @!P3 LEA.HI.X R11, R18, R0.reuse, R19, 0x1, P5 ;  /* 0x00000000120bb211 */ /* 0x081fe400028f0c13 */
[----:B------:R-:W-:-:S03]  /*22ad0*/  @!P2 LEA.HI.X R13, R233, R0, R6, 0x1, P4 ;  /* 0x00000000e90da211 */ /* 0x000fc600020f0c06 */
[----:B------:R0:W-:Y:S04]  /*22ae0*/  @!P3 ST.E.128 desc[UR42][R10.64], RZ ;  /* 0x000000ff0a00b985 */ /* 0x0001e8000c101d2a */
[----:B------:R0:W-:Y:S01]  /*22af0*/  @!P2 ST.E.128 desc[UR42][R12.64], RZ ;  /* 0x000000ff0c00a985 */ /* 0x0001e2000c101d2a */
[----:B-----5:R-:W-:Y:S02]  /*22b00*/  ISETP.GE.AND P1, PT, R24, UR4, PT ;  /* 0x0000000418007c0c */ /* 0x020fe4000bf26270 */
[----:B--2---:R-:W-:-:S11]  /*22b10*/  ISETP.GE.AND P0, PT, R7, UR4, PT ;  /* 0x0000000407007c0c */ /* 0x004fd6000bf06270 */
[CC--:B------:R-:W-:Y:S02]  /*22b20*/  @!P1 LEA R20, P5, R24.reuse, R14.reuse, 0x1 ;  /* 0x0000000e18149211 */ /* 0x0c0fe400078a08ff */
[C---:B------:R-:W-:Y:S02]  /*22b30*/  @!P0 LEA R14, P4, R7.reuse, R14, 0x1 ;  /* 0x0000000e070e8211 */ /* 0x040fe400078808ff */
[-C--:B----4-:R-:W-:Y:S02]  /*22b40*/  @!P1 LEA.HI.X R21, R24, R0.reuse, R25, 0x1, P5 ;  /* 0x0000000018159211 */ /* 0x090fe400028f0c19 */
[----:B------:R-:W-:-:S03]  /*22b50*/  @!P0 LEA.HI.X R15, R7, R0, R8, 0x1, P4 ;  /* 0x00000000070f8211 */ /* 0x000fc600020f0c08 */
[----:B------:R0:W-:Y:S04]  /*22b60*/  @!P1 ST.E.128 desc[UR42][R20.64], RZ ;  /* 0x000000ff14009985 */ /* 0x0001e8000c101d2a */
[----:B------:R0:W-:Y:S02]  /*22b70*/  @!P0 ST.E.128 desc[UR42][R14.64], RZ ;  /* 0x000000ff0e008985 */ /* 0x0001e4000c101d2a */
.L_x_534:
[----:B------:R-:W-:Y:S05]  /*22b80*/  BSYNC B1 ;  /* 0x0000000000017941 */ /* 0x000fea0003800000 */
.L_x_533:
[----:B------:R-:W-:-:S03]  /*22b90*/  UMOV UR4, 0xffffffff ;  /* 0xffffffff00047882 */ /* 0x000fc60000000000 */
[----:B------:R-:W-:Y:S05]  /*22ba0*/  BRA.DIV UR4, `(.L_x_535) ;  /* 0x000000ce047c7947 */ /* 0x000fea000b800000 */
[----:B0-----:R0:W0:Y:S04]  /*22bb0*/  SHFL.IDX PT, R0, R3, 0x3, 0x181f ;  /* 0x00781f0003007f89 */ /* 0x00102800000e0000 */
[----:B---3--:R3:W0:Y:S02]  /*22bc0*/  SHFL.IDX PT, R14, R2, 0x3, 0x181f ;  /* 0x00781f00020e7f89 */ /* 0x00862400000e0000 */
.L_x_857:
[----:B-1234-:R-:W-:-:S05]  /*22bd0*/  VIADD R2, R5, 0x60 ;  /* 0x0000006005027836 */ /* 0x01efca0000000000 */
[----:B------:R-:W-:-:S13]  /*22be0*/  ISETP.GE.AND P0, PT, R2, R9, PT ;  /* 0x000000090200720c */ /* 0x000fda0003f06270 */
[----:B------:R-:W-:Y:S05]  /*22bf0*/  @P0 BRA `(.L_x_518) ;  /* 0x0000000000540947 */ /* 0x000fea0003800000 */
[----:B------:R-:W2:Y:S01]  /*22c00*/  LDL R11, [R1+0x44] ;  /* 0x00004400010b7983 */ /* 0x000ea20000100800 */
[----:B------:R-:W-:-:S03]  /*22c10*/  ULDC UR4, c[0x0][0xac8] ;  /* 0x0002b20000047ab9 */ /* 0x000fc60000000800 */
[----:B------:R-:W3:Y:S04]  /*22c20*/  LDL R7, [R1+0x4c] ;  /* 0x00004c0001077983 */ /* 0x000ee80000100800 */
[----:B------:R-:W4:Y:S04]  /*22c30*/  LDL R12, [R1+0x88] ;  /* 0x00008800010c7983 */ /* 0x000f280000100800 */
[----:B------:R-:W5:Y:S01]  /*22c40*/  LDL R10, [R1+0x84] ;  /* 0x00008400010a7983 */ /* 0x000f620000100800 */
[----:B------:R-:W-:Y:S02]  /*22c50*/  ISETP.GE.AND P3, PT, R18, UR4, PT ;  /* 0x0000000412007c0c */ /* 0x000fe4000bf66270 */
[----:B------:R-:W-:-:S11]  /*22c60*/  ISETP.GE.AND P2, PT, R233, UR4, PT ;  /* 0x00000004e9007c0c */ /* 0x000fd6000bf46270 */
[CC--:B0-----:R-:W-:Y:S02]  /*22c70*/  @!P3 LEA R2, P5, R18.reuse, R14.reuse, 0x1 ;  /* 0x0000000e1202b211 */ /* 0x0c1fe400078a08ff */
[C---:B------:R-:W-:Y:S02]  /*22c80*/  @!P2 LEA R4, P4, R233.reuse, R14, 0x1 ;  /* 0x0000000ee904a211 */ /* 0x040fe400078808ff */
[-C--:B------:R-:W-:Y:S02]  /*22c90*/  @!P3 LEA.HI.X R3, R18, R0.reuse, R19, 0x1, P5 ;  /* 0x000000001203b211 */ /* 0x080fe400028f0c13 */
[----:B------:R-:W-:-:S03]  /*22ca0*/  @!P2 LEA.HI.X R5, R233, R0, R6, 0x1, P4 ;  /* 0x00000000e905a211 */ /* 0x000fc600020f0c06 */
[----:B------:R0:W-:Y:S04]  /*22cb0*/  @!P3 ST.E.128 desc[UR42][R2.64], RZ ;  /* 0x000000ff0200b985 */ /* 0x0001e8000c101d2a */
[----:B------:R0:W-:Y:S01]  /*22cc0*/  @!P2 ST.E.128 desc[UR42][R4.64], RZ ;  /* 0x000000ff0400a985 */ /* 0x0001e2000c101d2a */
[----:B--2---:R-:W-:Y:S02]  /*22cd0*/  ISETP.GE.AND P1, PT, R11, UR4, PT ;  /* 0x000000040b007c0c */ /* 0x004fe4000bf26270 */
[----:B---3--:R-:W-:-:S11]  /*22ce0*/  ISETP.GE.AND P0, PT, R7, UR4, PT ;  /* 0x0000000407007c0c */ /* 0x008fd6000bf06270 */
[-C--:B------:R-:W-:Y:S02]  /*22cf0*/  @!P1 LEA R8, P5, R11, R14.reuse, 0x1 ;  /* 0x0000000e0b089211 */ /* 0x080fe400078a08ff */
[----:B------:R-:W-:Y:S02]  /*22d00*/  @!P0 LEA R14, P4, R7, R14, 0x1 ;  /* 0x0000000e070e8211 */ /* 0x000fe400078808ff */
[-C--:B----4-:R-:W-:Y:S02]  /*22d10*/  @!P1 LEA.HI.X R9, R11, R0.reuse, R12, 0x1, P5 ;  /* 0x000000000b099211 */ /* 0x090fe400028f0c0c */
[----:B-----5:R-:W-:-:S03]  /*22d20*/  @!P0 LEA.HI.X R15, R7, R0, R10, 0x1, P4 ;  /* 0x00000000070f8211 */ /* 0x020fc600020f0c0a */
[----:B------:R0:W-:Y:S04]  /*22d30*/  @!P1 ST.E.128 desc[UR42][R8.64], RZ ;  /* 0x000000ff08009985 */ /* 0x0001e8000c101d2a */
[----:B------:R0:W-:Y:S02]  /*22d40*/  @!P0 ST.E.128 desc[UR42][R14.64], RZ ;  /* 0x000000ff0e008985 */ /* 0x0001e4000c101d2a */
.L_x_518:
[----:B------:R-:W-:Y:S05]  /*22d50*/  BSYNC B0 ;  /* 0x0000000000007941 */ /* 0x000fea0003800000 */
.L_x_503:
[----:B------:R-:W-:Y:S02]  /*22d60*/  ULDC UR4, c[0x0][0xc3c] ;  /* 0x00030f0000047ab9 */ /* 0x000fe40000000800 */
[----:B------:R-:W-:-:S13]  /*22d70*/  ISETP.GE.AND P0, PT, R31, UR4, PT ;  /* 0x000000041f007c0c */ /* 0x000fda000bf06270 */
[----:B------:R-:W-:Y:S05]  /*22d80*/  @!P0 BRA `(.L_x_536) ;  /* 0xfffffdec00488947 */ /* 0x000fea000383ffff */
[----:B------:R-:W-:Y:S05]  /*22d90*/  BRA `(.L_x_340) ;  /* 0x0000007c00dc7947 */ /* 0x000fea0003800000 */
.L_x_338:
        /* <DEDUP_REMOVED lines=16> */
[----:B-1----:R1:W-:Y:S04]  /*22ea0*/  STL.64 [R1], R4 ;  /* 0x0000000401007387 */ /* 0x0023e80000100a00 */
[----:B------:R1:W-:Y:S01]  /*22eb0*/  STL.64 [R1+0x8], R6 ;  /* 0x0000080601007387 */ /* 0x0003e20000100a00 */
[----:B------:R-:W-:Y:S06]  /*22ec0*/  BAR.ARV 0x4, 0x180 ;  /* 0x0106000000007b1d */ /* 0x000fec0000002000 */
[----:B------:R-:W-:Y:S05]  /*22ed0*/  BRA `(.L_x_538) ;  /* 0x0000000800a87947 */ /* 0x000fea0003800000 */
.L_x_537:
[----:B------:R-:W1:Y:S01]  /*22ee0*/  S2R R0, SR_TID.X ;  /* 0x0000000000007919 */ /* 0x000e620000002100 */
[----:B------:R-:W-:Y:S01]  /*22ef0*/  ULDC UR4, c[0x0][0xc3c] ;  /* 0x00030f0000047ab9 */ /* 0x000fe20000000800 */
[----:B------:R-:W-:Y:S01]  /*22f00*/  IMAD.MOV.U32 R9, RZ, RZ, RZ ;  /* 0x000000ffff097224 */ /* 0x000fe200078e00ff */
[----:B------:R-:W2:Y:S01]  /*22f10*/  S2UR UR6, SR_CTAID.X ;  /* 0x00000000000679c3 */ /* 0x000ea20000002500 */
[----:B------:R-:W-:Y:S01]  /*22f20*/  ULDC UR5, c[0x0][0xc38] ;  /* 0x00030e0000057ab9 */ /* 0x000fe20000000800 */
[----:B-1----:R-:W-:-:S04]  /*22f30*/  LOP3.LUT R0, R0, 0x1f, RZ, 0xc0, !PT ;  /* 0x0000001f00007812 */ /* 0x002fc800078ec0ff */
[----:B------:R-:W-:-:S04]  /*22f40*/  ISETP.NE.AND P0, PT, R0, 0x1f, PT ;  /* 0x0000001f0000780c */ /* 0x000fc80003f05270 */
[----:B------:R-:W-:-:S13]  /*22f50*/  ISETP.GE.OR P1, PT, R0, UR4, !P0 ;  /* 0x0000000400007c0c */ /* 0x000fda000c726670 */
[----:B0-----:R-:W0:Y:S08]  /*22f60*/  @!P1 LDC.64 R2, c[0x0][0xc80] ;  /* 0x00032000ff029b82 */ /* 0x001e300000000a00 */
[----:B------:R-:W1:Y:S01]  /*22f70*/  @!P1 LDC.64 R4, c[0x0][0xc78] ;  /* 0x00031e00ff049b82 */ /* 0x000e620000000a00 */
[----:B0-----:R-:W-:-:S05]  /*22f80*/  @!P1 IMAD.WIDE.U32 R2, R0, 0x4, R2 ;  /* 0x0000000400029825 */ /* 0x001fca00078e0002 */
[----:B------:R1:W3:Y:S02]  /*22f90*/  @!P1 LDG.E R6, desc[UR42][R2.64] ;  /* 0x0000002a02069981 */ /* 0x0002e4000c1e1900 */
[----:B-1----:R-:W-:-:S05]  /*22fa0*/  @!P1 IMAD.WIDE.U32 R2, R0, 0x4, R4 ;  /* 0x0000000400029825 */ /* 0x002fca00078e0004 */
[----:B------:R-:W3:Y:S01]  /*22fb0*/  @!P1 LDG.E R9, desc[UR42][R2.64] ;  /* 0x0000002a02099981 */ /* 0x000ee2000c1e1900 */
[C---:B------:R-:W-:Y:S01]  /*22fc0*/  ISETP.NE.AND P1, PT, R0.reuse, RZ, PT ;  /* 0x000000ff0000720c */ /* 0x040fe20003f25270 */
[----:B------:R-:W-:Y:S01]  /*22fd0*/  UMOV UR4, URZ ;  /* 0x0000003f00047c82 */ /* 0x000fe20008000000 */
[C---:B------:R-:W-:Y:S02]  /*22fe0*/  ISETP.GE.U32.AND P2, PT, R0.reuse, 0x2, PT ;  /* 0x000000020000780c */ /* 0x040fe40003f46070 */
[C---:B------:R-:W-:Y:S02]  /*22ff0*/  ISETP.GE.U32.AND P3, PT, R0.reuse, 0x4, PT ;  /* 0x000000040000780c */ /* 0x040fe40003f66070 */
[C---:B------:R-:W-:Y:S02]  /*23000*/  ISETP.GE.U32.AND P4, PT, R0.reuse, 0x8, PT ;  /* 0x000000080000780c */ /* 0x040fe40003f86070 */
[----:B------:R-:W-:Y:S01]  /*23010*/  ISETP.GE.U32.AND P5, PT, R0, 0x10, PT ;  /* 0x000000100000780c */ /* 0x000fe20003fa6070 */
[----:B---3--:R-:W-:-:S05]  /*23020*/  IMAD R4, R6, R9, RZ ;  /* 0x0000000906047224 */ /* 0x008fca00078e02ff */
[----:B------:R-:W0:Y:S02]  /*23030*/  SHFL.UP PT, R5, R4, 0x1, RZ ;  /* 0x0420000004057989 */ /* 0x000e2400000e00ff */
[----:B0-----:R-:W-:-:S05]  /*23040*/  SEL R5, R5, RZ, P1 ;  /* 0x000000ff05057207 */ /* 0x001fca0000800000 */
[----:B------:R-:W-:-:S05]  /*23050*/  IMAD.IADD R5, R4, 0x1, R5 ;  /* 0x0000000104057824 */ /* 0x000fca00078e0205 */
[----:B------:R-:W0:Y:S02]  /*23060*/  SHFL.UP PT, R7, R5, 0x2, RZ ;  /* 0x0440000005077989 */ /* 0x000e2400000e00ff */
[----:B0-----:R-:W-:-:S04]  /*23070*/  SEL R8, R7, RZ, P2 ;  /* 0x000000ff07087207 */ /* 0x001fc80001000000 */
[----:B------:R-:W-:-:S05]  /*23080*/  IADD3 R8, R5, R8, RZ ;  /* 0x0000000805087210 */ /* 0x000fca0007ffe0ff */
        /* <DEDUP_REMOVED lines=9> */
[----:B------:R-:W0:Y:S02]  /*23120*/  SHFL.IDX PT, R4, R2, 0x1f, 0x1f ;  /* 0x03e01f0002047f89 */ /* 0x000e2400000e0000 */
[----:B0-----:R-:W-:-:S04]  /*23130*/  IMAD R7, R4, UR5, RZ ;  /* 0x0000000504077c24 */ /* 0x001fc8000f8e02ff */
[----:B------:R-:W-:Y:S01]  /*23140*/  IMAD.MOV.U32 R4, RZ, RZ, R7 ;  /* 0x000000ffff047224 */ /* 0x000fe200078e0007 */
[----:B--2---:R-:W-:-:S13]  /*23150*/  ISETP.GT.AND P6, PT, R7, UR6, PT ;  /* 0x0000000607007c0c */ /* 0x004fda000bfc4270 */
[----:B------:R-:W-:Y:S05]  /*23160*/  @P6 BRA `(.L_x_539) ;  /* 0x0000000000a46947 */ /* 0x000fea0003800000 */
[----:B------:R-:W-:Y:S01]  /*23170*/  MOV R7, R4 ;  /* 0x0000000400077202 */ /* 0x000fe20000000f00 */
[----:B------:R-:W-:Y:S01]  /*23180*/  UMOV UR4, URZ ;  /* 0x0000003f00047c82 */ /* 0x000fe20008000000 */
[----:B------:R-:W-:-:S05]  /*23190*/  ULDC UR5, c[0x0][0xc38] ;  /* 0x00030e0000057ab9 */ /* 0x000fca0000000800 */
.L_x_541:
[----:B------:R-:W0:Y:S01]  /*231a0*/  LDC R2, c[0x0][0xc3c] ;  /* 0x00030f00ff027b82 */ /* 0x000e220000000800 */
[----:B------:R-:W-:Y:S01]  /*231b0*/  ULDC UR7, c[0x0][0xc3c] ;  /* 0x00030f0000077ab9 */ /* 0x000fe20000000800 */
[----:B------:R-:W-:Y:S01]  /*231c0*/  UIADD3 UR4, UR4, 0x1f, URZ ;  /* 0x0000001f04047890 */ /* 0x000fe2000fffe03f */
[----:B------:R-:W-:-:S05]  /*231d0*/  IMAD.U32 R3, RZ, RZ, UR7 ;  /* 0x00000007ff037e24 */ /* 0x000fca000f8e00ff */
[----:B------:R1:W-:Y:S01]  /*231e0*/  STL [R1+0xc], R3 ;  /* 0x00000c0301007387 */ /* 0x0003e20000100800 */
[----:B0-----:R-:W-:-:S13]  /*231f0*/  ISETP.LE.AND P6, PT, R2, UR4, PT ;  /* 0x0000000402007c0c */ /* 0x001fda000bfc3270 */
[----:B-1----:R-:W-:Y:S05]  /*23200*/  @P6 BRA `(.L_x_540) ;  /* 0x0000000400a46947 */ /* 0x002fea0003800000 */
[----:B------:R-:W-:Y:S02]  /*23210*/  VIADD R9, R0, UR4 ;  /* 0x0000000400097c36 */ /* 0x000fe40008000000 */
[----:B------:R-:W-:-:S03]  /*23220*/  IMAD.MOV.U32 R6, RZ, RZ, RZ ;  /* 0x000000ffff067224 */ /* 0x000fc600078e00ff */
[----:B------:R-:W-:-:S13]  /*23230*/  ISETP.GE.OR P6, PT, R9, R2, !P0 ;  /* 0x000000020900720c */ /* 0x000fda00047c6670 */
        /* <DEDUP_REMOVED lines=24> */
[----:B0-----:R-:W-:-:S05]  /*233c0*/  IMAD R4, R4, UR5, RZ ;  /* 0x0000000504047c24 */ /* 0x001fca000f8e02ff */
[----:B------:R-:W-:-:S04]  /*233d0*/  IADD3 R7, R4, R7, RZ ;  /* 0x0000000704077210 */ /* 0x000fc80007ffe0ff */
[----:B------:R-:W-:-:S13]  /*233e0*/  ISETP.GT.AND P6, PT, R7, UR6, PT ;  /* 0x0000000607007c0c */ /* 0x000fda000bfc4270 */
[----:B------:R-:W-:Y:S05]  /*233f0*/  @!P6 BRA `(.L_x_541) ;  /* 0xfffffffc0068e947 */ /* 0x000fea000383ffff */
.L_x_539:
[----:B------:R-:W-:-:S04]  /*23400*/  IMAD.IADD R11, R7, 0x1, -R4 ;  /* 0x00000001070b7824 */ /* 0x000fc800078e0a04 */
[----:B------:R-:W-:-:S05]  /*23410*/  IMAD R3, R2, UR5, R11 ;  /* 0x0000000502037c24 */ /* 0x000fca000f8e020b */
[----:B------:R-:W-:-:S13]  /*23420*/  ISETP.GT.AND P0, PT, R3, UR6, PT ;  /* 0x0000000603007c0c */ /* 0x000fda000bf04270 */
[----:B------:R-:W-:-:S04]  /*23430*/  VOTE.ANY R10, PT, !P0 ;  /* 0x00000000000a7806 */ /* 0x000fc800040e0100 */
[----:B------:R0:W1:Y:S01]  /*23440*/  POPC R5, R10 ;  /* 0x0000000a00057309 */ /* 0x0000620000000000 */
[----:B------:R-:W-:Y:S01]  /*23450*/  ISETP.NE.AND P0, PT, R10, RZ, PT ;  /* 0x000000ff0a00720c */ /* 0x000fe20003f05270 */
[----:B0-----:R-:W-:Y:S01]  /*23460*/  IMAD.MOV.U32 R10, RZ, RZ, RZ ;  /* 0x000000ffff0a7224 */ /* 0x001fe200078e00ff */
[----:B-1----:R-:W0:Y:S04]  /*23470*/  SHFL.IDX PT, R6, R6, R5, 0x1f ;  /* 0x00001f0506067589 */ /* 0x002e2800000e0000 */
[----:B------:R-:W1:Y:S01]  /*23480*/  SHFL.IDX PT, R8, R9, R5, 0x1f ;  /* 0x00001f0509087589 */ /* 0x000e6200000e0000 */
[----:B0-----:R-:W-:-:S04]  /*23490*/  IABS R4, R6 ;  /* 0x0000000600047213 */ /* 0x001fc80000000000 */
[----:B------:R-:W0:Y:S01]  /*234a0*/  I2F.RP R13, R4 ;  /* 0x00000004000d7306 */ /* 0x000e220000209400 */
[----:B-1----:R-:W-:-:S07]  /*234b0*/  IABS R7, R8 ;  /* 0x0000000800077213 */ /* 0x002fce0000000000 */
[----:B------:R-:W-:Y:S08]  /*234c0*/  I2F.RP R12, R7 ;  /* 0x00000007000c7306 */ /* 0x000ff00000209400 */
[----:B0-----:R-:W0:Y:S02]  /*234d0*/  MUFU.RCP R13, R13 ;  /* 0x0000000d000d7308 */ /* 0x001e240000001000 */
[----:B0-----:R-:W-:-:S06]  /*234e0*/  VIADD R3, R13, 0xffffffe ;  /* 0x0ffffffe0d037836 */ /* 0x001fcc0000000000 */
[----:B------:R-:W0:Y:S02]  /*234f0*/  F2I.FTZ.U32.TRUNC.NTZ R3, R3 ;  /* 0x0000000300037305 */ /* 0x000e24000021f000 */
[----:B0-----:R-:W-:Y:S01]  /*23500*/  IMAD.MOV R15, RZ, RZ, -R3 ;  /* 0x000000ffff0f7224 */ /* 0x001fe200078e0a03 */
[----:B------:R-:W-:Y:S06]  /*23510*/  @!P0 BRA `(.L_x_542) ;  /* 0x0000000000088947 */ /* 0x000fec0003800000 */
[----:B------:R-:W-:-:S05]  /*23520*/  IADD3 R9, R5, -0x1, RZ ;  /* 0xffffffff05097810 */ /* 0x000fca0007ffe0ff */
[----:B------:R0:W1:Y:S02]  /*23530*/  SHFL.IDX PT, R10, R2, R9, 0x1f ;  /* 0x00001f09020a7589 */ /* 0x00006400000e0000 */
.L_x_542:
[----:B-1----:R-:W-:Y:S01]  /*23540*/  IMAD R10, R10, UR5, R11 ;  /* 0x000000050a0a7c24 */ /* 0x002fe2000f8e020b */
[----:B------:R-:W1:Y:S01]  /*23550*/  MUFU.RCP R12, R12 ;  /* 0x0000000c000c7308 */ /* 0x000e620000001000 */
[----:B0-----:R-:W-:Y:S02]  /*23560*/  IMAD R9, R15, R4, RZ ;  /* 0x000000040f097224 */ /* 0x001fe400078e02ff */
[----:B------:R-:W-:Y:S01]  /*23570*/  IMAD.MOV.U32 R2, RZ, RZ, RZ ;  /* 0x000000ffff027224 */ /* 0x000fe200078e00ff */
[----:B------:R0:W-:Y:S03]  /*23580*/  STL [R1], R10 ;  /* 0x0000000a01007387 */ /* 0x0001e60000100800 */
[----:B------:R-:W-:Y:S01]  /*23590*/  IMAD.HI.U32 R2, R3, R9, R2 ;  /* 0x0000000903027227 */ /* 0x000fe200078e0002 */
[----:B------:R-:W-:Y:S02]  /*235a0*/  IADD3 R9, -R10, UR6, RZ ;  /* 0x000000060a097c10 */ /* 0x000fe4000fffe1ff */
[----:B------:R-:W-:-:S02]  /*235b0*/  IABS R3, R6 ;  /* 0x0000000600037213 */ /* 0x000fc40000000000 */
[----:B------:R-:W-:-:S03]  /*235c0*/  IABS R11, R9 ;  /* 0x00000009000b7213 */ /* 0x000fc60000000000 */
[----:B------:R-:W-:Y:S02]  /*235d0*/  IMAD.MOV R3, RZ, RZ, -R3 ;  /* 0x000000ffff037224 */ /* 0x000fe400078e0a03 */
[----:B0-----:R-:W-:-:S04]  /*235e0*/  IMAD.HI.U32 R10, R2, R11, RZ ;  /* 0x0000000b020a7227 */ /* 0x001fc800078e00ff */
[----:B------:R-:W-:Y:S02]  /*235f0*/  IMAD R11, R10, R3, R11 ;  /* 0x000000030a0b7224 */ /* 0x000fe400078e020b */
[----:B-1----:R-:W-:-:S03]  /*23600*/  VIADD R3, R12, 0xffffffe ;  /* 0x0ffffffe0c037836 */ /* 0x002fc60000000000 */
[----:B------:R-:W-:-:S03]  /*23610*/  ISETP.GT.U32.AND P1, PT, R4, R11, PT ;  /* 0x0000000b0400720c */ /* 0x000fc60003f24070 */
[----:B------:R-:W0:Y:S10]  /*23620*/  F2I.FTZ.U32.TRUNC.NTZ R3, R3 ;  /* 0x0000000300037305 */ /* 0x000e34000021f000 */
[----:B------:R-:W-:-:S02]  /*23630*/  @!P1 IMAD.IADD R11, R11, 0x1, -R4 ;  /* 0x000000010b0b9824 */ /* 0x000fc400078e0a04 */
[----:B------:R-:W-:Y:S01]  /*23640*/  @!P1 VIADD R10, R10, 0x1 ;  /* 0x000000010a0a9836 */ /* 0x000fe20000000000 */
[----:B------:R-:W-:Y:S02]  /*23650*/  ISETP.NE.AND P1, PT, R6, RZ, PT ;  /* 0x000000ff0600720c */ /* 0x000fe40003f25270 */
[----:B0-----:R-:W-:Y:S02]  /*23660*/  IADD3 R2, RZ, -R3, RZ ;  /* 0x80000003ff027210 */ /* 0x001fe40007ffe0ff */
[----:B------:R-:W-:-:S03]  /*23670*/  ISETP.GE.U32.AND P0, PT, R11, R4, PT ;  /* 0x000000040b00720c */ /* 0x000fc60003f06070 */
[----:B------:R-:W-:Y:S02]  /*23680*/  IMAD R11, R2, R7, RZ ;  /* 0x00000007020b7224 */ /* 0x000fe400078e02ff */
[----:B------:R-:W-:-:S04]  /*23690*/  IMAD.MOV.U32 R2, RZ, RZ, RZ ;  /* 0x000000ffff027224 */ /* 0x000fc800078e00ff */
[----:B------:R-:W-:Y:S01]  /*236a0*/  IMAD.HI.U32 R4, R3, R11, R2 ;  /* 0x0000000b03047227 */ /* 0x000fe200078e0002 */
[----:B------:R-:W-:-:S03]  /*236b0*/  LOP3.LUT R2, R9, R6, RZ, 0x3c, !PT ;  /* 0x0000000609027212 */ /* 0x000fc600078e3cff */
[----:B------:R-:W-:Y:S01]  /*236c0*/  @P0 VIADD R10, R10, 0x1 ;  /* 0x000000010a0a0836 */ /* 0x000fe20000000000 */
[----:B------:R-:W-:Y:S02]  /*236d0*/  ISETP.GE.AND P2, PT, R2, RZ, PT ;  /* 0x000000ff0200720c */ /* 0x000fe40003f46270 */
[----:B------:R-:W-:-:S04]  /*236e0*/  IABS R2, R8 ;  /* 0x0000000800027213 */ /* 0x000fc80000000000 */
[----:B------:R-:W-:-:S07]  /*236f0*/  IADD3 R2, RZ, -R2, RZ ;  /* 0x80000002ff027210 */ /* 0x000fce0007ffe0ff */
        /* <DEDUP_REMOVED lines=10> */
[----:B------:R-:W-:Y:S02]  /*237a0*/  ISETP.GE.U32.AND P0, PT, R2, R7, PT ;  /* 0x000000070200720c */ /* 0x000fe40003f06070 */
[----:B------:R-:W-:-:S04]  /*237b0*/  LOP3.LUT R2, R10, R8, RZ, 0x3c, !PT ;  /* 0x000000080a027212 */ /* 0x000fc800078e3cff */
[----:B------:R-:W-:Y:S01]  /*237c0*/  ISETP.GE.AND P2, PT, R2, RZ, PT ;  /* 0x000000ff0200720c */ /* 0x000fe20003f46270 */
[----:B------:R-:W-:-:S06]  /*237d0*/  VIADD R2, R5, UR4 ;  /* 0x0000000405027c36 */ /* 0x000fcc0008000000 */
[----:B------:R-:W-:-:S06]  /*237e0*/  @P0 VIADD R4, R4, 0x1 ;  /* 0x0000000104040836 */ /* 0x000fcc0000000000 */
[----:B------:R-:W-:Y:S01]  /*237f0*/  @!P2 IMAD.MOV R4, RZ, RZ, -R4 ;  /* 0x000000ffff04a224 */ /* 0x000fe200078e0a04 */
[----:B------:R-:W-:-:S04]  /*23800*/  @!P1 LOP3.LUT R4, RZ, R8, RZ, 0x33, !PT ;  /* 0x00000008ff049212 */ /* 0x000fc800078e33ff */
[----:B------:R-:W-:-:S05]  /*23810*/  IADD3 R3, -R4, RZ, RZ ;  /* 0x000000ff04037210 */ /* 0x000fca0007ffe1ff */
[C---:B------:R-:W-:Y:S02]  /*23820*/  IMAD R10, R8.reuse, R3, R10 ;  /* 0x00000003080a7224 */ /* 0x040fe400078e020a */
[----:B------:R-:W-:Y:S02]  /*23830*/  IMAD R3, R8, 0x1000000, R4 ;  /* 0x0100000008037824 */ /* 0x000fe400078e0204 */
[----:B------:R-:W-:Y:S02]  /*23840*/  IMAD.IADD R4, R9, 0x1, -R6 ;  /* 0x0000000109047824 */ /* 0x000fe400078e0a06 */
[----:B------:R-:W-:-:S03]  /*23850*/  IMAD R3, R10, 0x10000, R3 ;  /* 0x000100000a037824 */ /* 0x000fc600078e0203 */
[----:B------:R1:W-:Y:S04]  /*23860*/  STL [R1+0x4], R4 ;  /* 0x0000040401007387 */ /* 0x0003e80000100800 */
[----:B------:R1:W-:Y:S04]  /*23870*/  STL [R1+0xc], R2 ;  /* 0x00000c0201007387 */ /* 0x0003e80000100800 */
[----:B------:R1:W-:Y:S01]  /*23880*/  STL [R1+0x8], R3 ;  /* 0x0000080301007387 */ /* 0x0003e20000100800 */
[----:B------:R-:W-:Y:S05]  /*23890*/  BRA `(.L_x_543) ;  /* 0x0000000000107947 */ /* 0x000fea0003800000 */
.L_x_540:
[----:B------:R-:W-:Y:S01]  /*238a0*/  MOV R2, UR6 ;  /* 0x0000000600027c02 */ /* 0x000fe20008000f00 */
[----:B------:R0:W-:Y:S04]  /*238b0*/  STL [R1+0x4], RZ ;  /* 0x000004ff01007387 */ /* 0x0001e80000100800 */
[----:B------:R0:W-:Y:S04]  /*238c0*/  STL [R1+0x8], RZ ;  /* 0x000008ff01007387 */ /* 0x0001e80000100800 */
[----:B------:R0:W-:Y:S02]  /*238d0*/  STL [R1], R2 ;  /* 0x0000000201007387 */ /* 0x0001e40000100800 */
.L_x_543:
[----:B-1----:R-:W2:Y:S04]  /*238e0*/  LDL R4, [R1] ;  /* 0x0000000001047983 */ /* 0x002ea80000100800 */
[----:B------:R-:W2:Y:S04]  /*238f0*/  LDL R5, [R1+0x4] ;  /* 0x0000040001057983 */ /* 0x000ea80000100800 */
[----:B------:R-:W2:Y:S04]  /*23900*/  LDL R6, [R1+0x8] ;  /* 0x0000080001067983 */ /* 0x000ea80000100800 */
[----:B------:R-:W2:Y:S01]  /*23910*/  LDL R7, [R1+0xc] ;  /* 0x00000c0001077983 */ /* 0x000ea20000100800 */
[----:B------:R-:W-:-:S13]  /*23920*/  ISETP.NE.AND P0, PT, R0, RZ, PT ;  /* 0x000000ff0000720c */ /* 0x000fda0003f05270 */
[----:B------:R-:W1:Y:S01]  /*23930*/  @!P0 S2R R3, SR_CgaCtaId ;  /* 0x0000000000038919 */ /* 0x000e620000008800 */
[----:B------:R-:W-:-:S04]  /*23940*/  @!P0 MOV R0, 0x400 ;  /* 0x0000040000008802 */ /* 0x000fc80000000f00 */
[----:B-1----:R-:W-:-:S05]  /*23950*/  @!P0 LEA R0, R3, R0, 0x18 ;  /* 0x0000000003008211 */ /* 0x002fca00078ec0ff */
[----:B--2---:R2:W-:Y:S01]  /*23960*/  @!P0 STS.128 [R0+0x388d0], R4 ;  /* 0x0388d00400008388 */ /* 0x0045e20000000c00 */
[----:B------:R-:W-:Y:S06]  /*23970*/  BAR.ARV 0x5, 0x180 ;  /* 0x0146000000007b1d */ /* 0x000fec0000002000 */
.L_x_538:
[----:B--2---:R-:W2:Y:S01]  /*23980*/  LDL R0, [R1+0xc] ;  /* 0x00000c0001007983 */ /* 0x004ea20000100800 */
[----:B------:R-:W-:-:S03]  /*23990*/  ULDC UR4, c[0x0][0xc3c] ;  /* 0x00030f0000047ab9 */ /* 0x000fc60000000800 */
[----:B------:R3:W-:Y:S01]  /*239a0*/  STL [R1+0x1c], RZ ;  /* 0x00001cff01007387 */ /* 0x0007e20000100800 */
[----:B--2---:R-:W-:Y:S01]  /*239b0*/  ISETP.GE.AND P0, PT, R0, UR4, PT ;  /* 0x0000000400007c0c */ /* 0x004fe2000bf06270 */
[----:B------:R-:W-:-:S05]  /*239c0*/  IMAD.MOV.U32 R0, RZ, RZ, 0x1 ;  /* 0x00000001ff007424 */ /* 0x000fca00078e00ff */
[----:B------:R3:W-:Y:S04]  /*239d0*/  STL [R1+0x28], R0 ;  /* 0x0000280001007387 */ /* 0x0007e80000100800 */
[----:B------:R3:W-:Y:S03]  /*239e0*/  STL [R1+0x70], RZ ;  /* 0x000070ff01007387 */ /* 0x0007e60000100800 */
[----:B------:R-:W-:Y:S05]  /*239f0*/  @P0 BRA `(.L_x_544) ;  /* 0x0000006c00c00947 */ /* 0x000fea0003800000 */
[----:B------:R-:W2:Y:S01]  /*23a00*/  S2R R9, SR_TID.X ;  /* 0x0000000000097919 */ /* 0x000ea20000002100 */
[----:B------:R-:W4:Y:S01]  /*23a10*/  S2UR UR5, SR_CgaCtaId ;  /* 0x00000000000579c3 */ /* 0x000f220000008800 */
[----:B------:R-:W-:Y:S01]  /*23a20*/  UMOV UR4, 0x400 ;  /* 0x0000040000047882 */ /* 0x000fe20000000000 */
[----:B------:R-:W-:Y:S01]  /*23a30*/  BSSY B7, `(.L_x_544) ;  /* 0x00006ec000077945 */ /* 0x000fe20003800000 */
[----:B------:R-:W-:Y:S01]  /*23a40*/  ULDC.64 UR40, c[0x0][0x198] ;  /* 0x0000660000287ab9 */ /* 0x000fe20000000a00 */
[----:B------:R-:W-:Y:S02]  /*23a50*/  ULOP3.LUT UR36, UR37, 0x1, URZ, 0xfc, !UPT ;  /* 0x0000000125247892 */ /* 0x000fe4000f8efc3f */
[----:B------:R-:W-:Y:S01]  /*23a60*/  ULOP3.LUT UR39, UR37, 0x2, URZ, 0xfc, !UPT ;  /* 0x0000000225277892 */ /* 0x000fe2000f8efc3f */
[----:B------:R-:W-:Y:S01]  /*23a70*/  ULDC UR38, c[0x0][0xc] ;  /* 0x0000030000267ab9 */ /* 0x000fe20000000800 */
[----:B----4-:R-:W-:-:S06]  /*23a80*/  ULEA UR4, UR5, UR4, 0x18 ;  /* 0x0000000405047291 */ /* 0x010fcc000f8ec03f */
[----:B------:R-:W-:Y:S01]  /*23a90*/  IMAD.U32 R18, RZ, RZ, UR4 ;  /* 0x00000004ff127e24 */ /* 0x000fe2000f8e00ff */
[C---:B--2---:R-:W-:Y:S01]  /*23aa0*/  LOP3.LUT R8, R9.reuse, 0x7f, RZ, 0xc0, !PT ;  /* 0x0000007f09087812 */ /* 0x044fe200078ec0ff */
[C---:B0-----:R-:W-:Y:S01]  /*23ab0*/  IMAD.SHL.U32 R2, R9.reuse, 0x80, RZ ;  /* 0x0000008009027824 */ /* 0x041fe200078e00ff */
[----:B------:R-:W-:-:S03]  /*23ac0*/  R2P PR, R9, 0x6 ;  /* 0x0000000609007804 */ /* 0x000fc60000000000 */
[----:B------:R-:W-:Y:S01]  /*23ad0*/  IMAD.SHL.U32 R3, R8, 0x40, RZ ;  /* 0x0000004008037824 */ /* 0x000fe200078e00ff */
[----:B---3--:R-:W-:-:S04]  /*23ae0*/  LOP3.LUT R0, R2, 0x400, RZ, 0xc0, !PT ;  /* 0x0000040002007812 */ /* 0x008fc800078ec0ff */
[----:B-1----:R-:W-:Y:S02]  /*23af0*/  LOP3.LUT R4, R0, 0x1800, R3, 0xf8, !PT ;  /* 0x0000180000047812 */ /* 0x002fe400078ef803 */
[----:B------:R-:W-:Y:S02]  /*23b00*/  SHF.R.U32.HI R3, RZ, 0x1, R9 ;  /* 0x00000001ff037819 */ /* 0x000fe40000011609 */
[----:B------:R-:W-:-:S04]  /*23b10*/  LOP3.LUT R0, R2, 0x380, RZ, 0xc0, !PT ;  /* 0x0000038002007812 */ /* 0x000fc800078ec0ff */
[C---:B------:R-:W-:Y:S02]  /*23b20*/  LOP3.LUT R3, R0.reuse, 0x30, R3, 0xf8, !PT ;  /* 0x0000003000037812 */ /* 0x040fe400078ef803 */
[----:B------:R-:W-:Y:S01]  /*23b30*/  LOP3.LUT R5, R0, 0x10, R9, 0xf8, !PT ;  /* 0x0000001000057812 */ /* 0x000fe200078ef809 */
[----:B------:R-:W-:-:S05]  /*23b40*/  IMAD.SHL.U32 R0, R9, 0x10, RZ ;  /* 0x0000001009007824 */ /* 0x000fca00078e00ff */
[--C-:B------:R-:W-:Y:S02]  /*23b50*/  LOP3.LUT R3, R3, 0x70, R0.reuse, 0x78, !PT ;  /* 0x0000007003037812 */ /* 0x100fe400078e7800 */
[----:B------:R-:W-:Y:S02]  /*23b60*/  LOP3.LUT R5, R5, 0x70, R0, 0x78, !PT ;  /* 0x0000007005057812 */ /* 0x000fe400078e7800 */
[----:B------:R-:W-:Y:S02]  /*23b70*/  LOP3.LUT R7, R3, 0xc00, R2, 0xf8, !PT ;  /* 0x00000c0003077812 */ /* 0x000fe400078ef802 */
[----:B------:R-:W-:Y:S02]  /*23b80*/  SHF.L.U32 R3, R9, 0x1, RZ ;  /* 0x0000000109037819 */ /* 0x000fe400000006ff */
[----:B------:R-:W-:Y:S01]  /*23b90*/  LOP3.LUT R2, R0, 0x3f0, RZ, 0xc0, !PT ;  /* 0x000003f000027812 */ /* 0x000fe200078ec0ff */
[----:B------:R-:W-:Y:S01]  /*23ba0*/  STL [R1+0x14], R7 ;  /* 0x0000140701007387 */ /* 0x000fe20000100800 */
[----:B------:R-:W-:Y:S01]  /*23bb0*/  LOP3.LUT R6, R4, R5, RZ, 0xfc, !PT ;  /* 0x0000000504067212 */ /* 0x000fe200078efcff */
[----:B------:R-:W-:Y:S01]  /*23bc0*/  IMAD.MOV.U32 R4, RZ, RZ, 0x20 ;  /* 0x00000020ff047424 */ /* 0x000fe200078e00ff */
[----:B------:R-:W-:Y:S01]  /*23bd0*/  LOP3.LUT R3, R2, 0x70, R3, 0x78, !PT ;  /* 0x0000007002037812 */ /* 0x000fe200078e7803 */
[----:B------:R-:W-:Y:S01]  /*23be0*/  IMAD.SHL.U32 R2, R8, 0x10, RZ ;  /* 0x0000001008027824 */ /* 0x000fe200078e00ff */
[----:B------:R-:W-:Y:S01]  /*23bf0*/  SHF.R.U32.HI R8, RZ, 0x3, R8 ;  /* 0x00000003ff087819 */ /* 0x000fe20000011608 */
[----:B------:R-:W-:Y:S01]  /*23c00*/  STL [R1+0x18], R6 ;  /* 0x0000180601007387 */ /* 0x000fe20000100800 */
[----:B------:R-:W-:-:S02]  /*23c10*/  SEL R5, R4, 0xffffffe0, !P1 ;  /* 0xffffffe004057807 */ /* 0x000fc40004800000 */
[----:B------:R-:W-:Y:S01]  /*23c20*/  LOP3.LUT R3, R3, 0x400, R2, 0xf8, !PT ;  /* 0x0000040003037812 */ /* 0x000fe200078ef802 */
[----:B------:R-:W-:Y:S01]  /*23c30*/  IMAD.MOV.U32 R2, RZ, RZ, 0x40 ;  /* 0x00000040ff027424 */ /* 0x000fe200078e00ff */
[----:B------:R-:W-:Y:S02]  /*23c40*/  LOP3.LUT R4, R0, 0x70, RZ, 0xc0, !PT ;  /* 0x0000007000047812 */ /* 0x000fe400078ec0ff */
[----:B------:R-:W-:Y:S02]  /*23c50*/  IADD3 R3, R18, R3, RZ ;  /* 0x0000000312037210 */ /* 0x000fe40007ffe0ff */
[----:B------:R-:W-:Y:S02]  /*23c60*/  SEL R2, R2, 0xffffffc0, !P2 ;  /* 0xffffffc002027807 */ /* 0x000fe40005000000 */
[----:B------:R-:W-:Y:S01]  /*23c70*/  LOP3.LUT R8, R8, 0x70, R0, 0xf8, !PT ;  /* 0x0000007008087812 */ /* 0x000fe200078ef800 */
[----:B------:R-:W-:Y:S02]  /*23c80*/  IMAD.MOV.U32 R0, RZ, RZ, 0x1 ;  /* 0x00000001ff007424 */ /* 0x000fe400078e00ff */
[----:B------:R-:W-:Y:S01]  /*23c90*/  STL [R1+0x44], R2 ;  /* 0x0000440201007387 */ /* 0x000fe20000100800 */
[----:B------:R-:W-:-:S03]  /*23ca0*/  IMAD.MOV.U32 R8, RZ, RZ, 0x1 ;  /* 0x00000001ff087424 */ /* 0x000fc600078e00ff */
[----:B------:R-:W-:Y:S04]  /*23cb0*/  STL [R1+0x48], R5 ;  /* 0x0000480501007387 */ /* 0x000fe80000100800 */
[----:B------:R0:W-:Y:S04]  /*23cc0*/  STL [R1+0x54], R3 ;  /* 0x0000540301007387 */ /* 0x0001e80000100800 */
[----:B------:R-:W-:Y:S04]  /*23cd0*/  STL [R1+0x70], RZ ;  /* 0x000070ff01007387 */ /* 0x000fe80000100800 */
[----:B------:R1:W-:Y:S01]  /*23ce0*/  STL [R1+0x2c], R0 ;  /* 0x00002c0001007387 */ /* 0x0003e20000100800 */
[----:B0-----:R-:W-:-:S03]  /*23cf0*/  LOP3.LUT R3, R4, 0x80, RZ, 0xfc, !PT ;  /* 0x0000008004037812 */ /* 0x001fc600078efcff */
[----:B------:R-:W-:Y:S04]  /*23d00*/  STL [R1+0x20], RZ ;  /* 0x000020ff01007387 */ /* 0x000fe80000100800 */
[----:B------:R-:W-:Y:S01]  /*23d10*/  STL [R1+0x1c], RZ ;  /* 0x00001cff01007387 */ /* 0x000fe20000100800 */
[----:B-1----:R-:W-:-:S03]  /*23d20*/  IMAD.IADD R0, R2, 0x1, R5 ;  /* 0x0000000102007824 */ /* 0x002fc600078e0205 */
[----:B------:R-:W-:Y:S01]  /*23d30*/  STL [R1+0x28], R8 ;  /* 0x0000280801007387 */ /* 0x000fe20000100800 */
[----:B------:R-:W-:-:S03]  /*23d40*/  IMAD.IADD R2, R2, 0x1, R7 ;  /* 0x0000000102027824 */ /* 0x000fc600078e0207 */
[----:B------:R0:W-:Y:S04]  /*23d50*/  STL [R1+0x4c], R0 ;  /* 0x00004c0001007387 */ /* 0x0001e80000100800 */
[----:B------:R1:W-:Y:S01]  /*23d60*/  STL [R1+0x50], R2 ;  /* 0x0000500201007387 */ /* 0x0003e20000100800 */
[----:B0-----:R-:W-:-:S05]  /*23d70*/  LOP3.LUT R0, R6, 0x2000, RZ, 0xfc, !PT ;  /* 0x0000200006007812 */ /* 0x001fca00078efcff */
[----:B------:R1:W-:Y:S02]  /*23d80*/  STL [R1+0x30], R0 ;  /* 0x0000300001007387 */ /* 0x0003e40000100800 */
.L_x_656:
[----:B-12---:R-:W2:Y:S01]  /*23d90*/  LDL R0, [R1+0xc] ;  /* 0x00000c0001007983 */ /* 0x006ea20000100800 */
[----:B------:R-:W2:Y:S01]  /*23da0*/  LDC.64 R2, c[0x0][0xc88] ;  /* 0x00032200ff027b82 */ /* 0x000ea20000000a00 */
[----:B------:R-:W-:Y:S05]  /*23db0*/  YIELD ;  /* 0x0000000000007946 */ /* 0x000fea0003800000 */
[----:B------:R-:W-:Y:S01]  /*23dc0*/  ULDC.64 UR4, c[0x0][0xa28] ;  /* 0x00028a0000047ab9 */ /* 0x000fe20000000a00 */
[----:B------:R-:W-:Y:S01]  /*23dd0*/  IMAD.MOV.U32 R8, RZ, RZ, RZ ;  /* 0x000000ffff087224 */ /* 0x000fe200078e00ff */
[----:B------:R-:W-:Y:S01]  /*23de0*/  ISETP.NE.U32.AND P0, PT, RZ, UR4, PT ;  /* 0x00000004ff007c0c */ /* 0x000fe2000bf05070 */
[----:B------:R-:W-:Y:S01]  /*23df0*/  ULDC.64 UR10, c[0x0][0xa18] ;  /* 0x00028600000a7ab9 */ /* 0x000fe20000000a00 */
[----:B------:R-:W-:Y:S01]  /*23e00*/  ULDC.64 UR8, c[0x0][0xa10] ;  /* 0x0002840000087ab9 */ /* 0x000fe20000000a00 */
[----:B------:R-:W-:Y:S01]  /*23e10*/  ULDC.64 UR6, c[0x0][0xa08] ;  /* 0x0002820000067ab9 */ /* 0x000fe20000000a00 */
[----:B--2---:R-:W-:-:S05]  /*23e20*/  IMAD.WIDE R2, R0, 0x4, R2 ;  /* 0x0000000400027825 */ /* 0x004fca00078e0202 */
[----:B------:R-:W2:Y:S01]  /*23e30*/  LDG.E R15, desc[UR42][R2.64] ;  /* 0x0000002a020f7981 */ /* 0x000ea2000c1e1900 */
[----:B------:R-:W-:Y:S02]  /*23e40*/  ISETP.NE.AND.EX P0, PT, RZ, UR5, PT, P0 ;  /* 0x00000005ff007c0c */ /* 0x000fe4000bf05300 */
[----:B------:R-:W-:Y:S02]  /*23e50*/  MOV R0, RZ ;  /* 0x000000ff00007202 */ /* 0x000fe40000000f00 */
[----:B--2---:R-:W-:Y:S01]  /*23e60*/  SHF.R.S32.HI R4, RZ, 0x1f, R15 ;  /* 0x0000001fff047819 */ /* 0x004fe2000001140f */
[----:B------:R-:W-:-:S08]  /*23e70*/  IMAD.SHL.U32 R14, R15, 0x4, RZ ;  /* 0x000000040f0e7824 */ /* 0x000fd000078e00ff */
[C---:B------:R-:W-:Y:S01]  /*23e80*/  @P0 LEA R2, P1, R15.reuse, UR4, 0x2 ;  /* 0x000000040f020c11 */ /* 0x040fe2000f8210ff */
[----:B------:R-:W-:Y:S03]  /*23e90*/  STL [R1+0x24], R15 ;  /* 0x0000240f01007387 */ /* 0x000fe60000100800 */
[C-C-:B------:R-:W-:Y:S01]  /*23ea0*/  @P0 LEA.HI.X R3, R15.reuse, UR5, R4.reuse, 0x2, P1 ;  /* 0x000000050f030c11 */ /* 0x140fe200088f1404 */
[----:B------:R-:W-:Y:S01]  /*23eb0*/  ULDC.64 UR4, c[0x0][0xa00] ;  /* 0x0002800000047ab9 */ /* 0x000fe20000000a00 */
[----:B------:R-:W-:Y:S01]  /*23ec0*/  SHF.L.U64.HI R13, R15, 0x2, R4 ;  /* 0x000000020f0d7819 */ /* 0x000fe20000010204 */
[----:B0-----:R0:W-:Y:S01]  /*23ed0*/  STL [R1+0x60], R4 ;  /* 0x0000600401007387 */ /* 0x0011e20000100800 */
[----:B------:R-:W-:-:S03]  /*23ee0*/  ISETP.NE.U32.AND P1, PT, RZ, UR4, PT ;  /* 0x00000004ff007c0c */ /* 0x000fc6000bf25070 */
[----:B------:R1:W5:Y:S01]  /*23ef0*/  @P0 LDG.E R0, desc[UR42][R2.64] ;  /* 0x0000002a02000981 */ /* 0x000362000c1e1900 */
[----:B------:R-:W-:Y:S02]  /*23f00*/  ISETP.NE.AND.EX P1, PT, RZ, UR5, PT, P1 ;  /* 0x00000005ff007c0c */ /* 0x000fe4000bf25310 */
[----:B------:R-:W-:Y:S02]  /*23f10*/  CS2R R10, SRZ ;  /* 0x00000000000a7805 */ /* 0x000fe4000001ff00 */
[----:B------:R-:W-:Y:S01]  /*23f20*/  ISETP.NE.U32.AND P3, PT, RZ, UR10, PT ;  /* 0x0000000aff007c0c */ /* 0x000fe2000bf65070 */
[----:B------:R-:W-:Y:S01]  /*23f30*/  STL [R1+0x3c], R14 ;  /* 0x00003c0e01007387 */ /* 0x000fe20000100800 */
[----:B------:R-:W-:Y:S02]  /*23f40*/  ISETP.NE.U32.AND P0, PT, RZ, UR6, PT ;  /* 0x00000006ff007c0c */ /* 0x000fe4000bf05070 */
[----:B------:R-:W-:Y:S01]  /*23f50*/  ISETP.NE.U32.AND P2, PT, RZ, UR8, PT ;  /* 0x00000008ff007c0c */ /* 0x000fe2000bf45070 */
[----:B------:R-:W-:Y:S01]  /*23f60*/  STL [R1+0x58], R13 ;  /* 0x0000580d01007387 */ /* 0x000fe20000100800 */
[----:B------:R-:W-:-:S02]  /*23f70*/  IADD3 R6, P5, R14, UR6, RZ ;  /* 0x000000060e067c10 */ /* 0x000fc4000ffbe0ff */
[C---:B-1----:R-:W-:Y:S02]  /*23f80*/  IADD3 R2, P4, R14.reuse, UR4, RZ ;  /* 0x000000040e027c10 */ /* 0x042fe4000ff9e0ff */
[----:B------:R-:W-:Y:S02]  /*23f90*/  ISETP.NE.AND.EX P3, PT, RZ, UR11, PT, P3 ;  /* 0x0000000bff007c0c */ /* 0x000fe4000bf65330 */
[C---:B------:R-:W-:Y:S02]  /*23fa0*/  IADD3.X R3, R13.reuse, UR5, RZ, P4, !PT ;  /* 0x000000050d037c10 */ /* 0x040fe4000a7fe4ff */
[----:B0-----:R-:W-:Y:S02]  /*23fb0*/  IADD3 R4, P4, R14, UR8, RZ ;  /* 0x000000080e047c10 */ /* 0x001fe4000ff9e0ff */
[----:B------:R-:W-:Y:S01]  /*23fc0*/  ISETP.NE.AND.EX P0, PT, RZ, UR7, PT, P0 ;  /* 0x00000007ff007c0c */ /* 0x000fe2000bf05300 */
[----:B------:R-:W2:Y:S01]  /*23fd0*/  @P1 LDG.E R8, desc[UR42][R2.64] ;  /* 0x0000002a02081981 */ /* 0x000ea2000c1e1900 */
[C---:B------:R-:W-:Y:S01]  /*23fe0*/  IADD3.X R5, R13.reuse, UR9, RZ, P4, !PT ;  /* 0x000000090d057c10 */ /* 0x040fe2000a7fe4ff */
[----:B------:R-:W-:Y:S01]  /*23ff0*/  ULDC UR4, c[0x0][0x288] ;  /* 0x0000a20000047ab9 */ /* 0x000fe20000000800 */
[----:B------:R-:W-:Y:S01]  /*24000*/  ISETP.NE.AND.EX P2, PT, RZ, UR9, PT, P2 ;  /* 0x00000009ff007c0c */ /* 0x000fe2000bf45320 */
[----:B----4-:R-:W-:Y:S01]  /*24010*/  IMAD.U32 R12, RZ, RZ, UR4 ;  /* 0x00000004ff0c7e24 */ /* 0x010fe2000f8e00ff */
[----:B------:R-:W-:Y:S01]  /*24020*/  IADD3.X R7, R13, UR7, RZ, P5, !PT ;  /* 0x000000070d077c10 */ /* 0x000fe2000affe4ff */
[----:B------:R-:W-:-:S06]  /*24030*/  ULDC.64 UR4, c[0x0][0x418] ;  /* 0x0001060000047ab9 */ /* 0x000fcc0000000a00 */
[----:B------:R-:W5:Y:S04]  /*24040*/  @P0 LDG.E R11, desc[UR42][R6.64] ;  /* 0x0000002a060b0981 */ /* 0x000f68000c1e1900 */
[----:B------:R-:W5:Y:S04]  /*24050*/  @P2 LDG.E R10, desc[UR42][R4.64] ;  /* 0x0000002a040a2981 */ /* 0x000f68000c1e1900 */
[----:B--2---:R0:W-:Y:S02]  /*24060*/  STL [R1+0x5c], R8 ;  /* 0x00005c0801007387 */ /* 0x0041e40000100800 */
[----:B0-----:R-:W-:-:S04]  /*24070*/  @P3 IADD3 R8, P4, R14, UR10, RZ ;  /* 0x0000000a0e083c10 */ /* 0x001fc8000ff9e0ff */
[----:B------:R-:W-:-:S05]  /*24080*/  @P3 IADD3.X R9, R13, UR11, RZ, P4, !PT ;  /* 0x0000000b0d093c10 */ /* 0x000fca000a7fe4ff */
[----:B------:R0:W2:Y:S01]  /*24090*/  @P3 LDG.E R12, desc[UR42][R8.64] ;  /* 0x0000002a080c3981 */ /* 0x0000a2000c1e1900 */
[----:B------:R-:W-:-:S03]  /*240a0*/  UISETP.NE.U32.AND UP0, UPT, UR4, URZ, UPT ;  /* 0x0000003f0400728c */ /* 0x000fc6000bf05070 */
[----:B------:R-:W-:Y:S01]  /*240b0*/  ULDC UR4, c[0x0][0x424] ;  /* 0x0001090000047ab9 */ /* 0x000fe20000000800 */
[----:B------:R-:W-:-:S03]  /*240c0*/  UISETP.NE.AND.EX UP0, UPT, UR5, URZ, UPT, UP0 ;  /* 0x0000003f0500728c */ /* 0x000fc6000bf05300 */
[----:B------:R-:W-:Y:S01]  /*240d0*/  ULDC UR5, c[0x0][0x2f0] ;  /* 0x0000bc0000057ab9 */ /* 0x000fe20000000800 */
[----:B------:R-:W-:-:S04]  /*240e0*/  USEL UR4, UR4, 0x1, UP0 ;  /* 0x0000000104047887 */ /* 0x000fc80008000000 */
[----:B------:R-:W-:-:S03]  /*240f0*/  UIMAD UR4, UR4, UR5, URZ ;  /* 0x00000005040472a4 */ /* 0x000fc6000f8e023f */
[----:B------:R-:W-:Y:S02]  /*24100*/  ULDC UR5, c[0x0][0x348] ;  /* 0x0000d20000057ab9 */ /* 0x000fe40000000800 */
[----:B0-----:R-:W-:Y:S01]  /*24110*/  IMAD.U32 R9, RZ, RZ, UR5 ;  /* 0x00000005ff097e24 */ /* 0x001fe2000f8e00ff */
[----:B------:R-:W-:Y:S01]  /*24120*/  MOV R8, UR4 ;  /* 0x0000000400087c02 */ /* 0x000fe20008000f00 */
[----:B--2---:R0:W-:Y:S01]  /*24130*/  STL [R1+0x64], R12 ;  /* 0x0000640c01007387 */ /* 0x0041e20000100800 */
[----:B------:R-:W-:Y:S05]  /*24140*/  @P3 BRA `(.L_x_545) ;  /* 0x0000000000143947 */ /* 0x000fea0003800000 */
[----:B------:R-:W-:Y:S05]  /*24150*/  @!P1 BRA `(.L_x_545) ;  /* 0x0000000000109947 */ /* 0x000fea0003800000 */
[----:B0-----:R-:W2:Y:S04]  /*24160*/  LDG.E R12, desc[UR42][R2.64] ;  /* 0x0000002a020c7981 */ /* 0x001ea8000c1e1900 */
[----:B------:R-:W2:Y:S02]  /*24170*/  LDG.E R2, desc[UR42][R2.64+0x4] ;  /* 0x0000042a02027981 */ /* 0x000ea4000c1e1900 */
[----:B--2---:R-:W-:-:S05]  /*24180*/  IMAD.IADD R2, R2, 0x1, -R12 ;  /* 0x0000000102027824 */ /* 0x004fca00078e0a0c */
[----:B------:R1:W-:Y:S02]  /*24190*/  STL [R1+0x64], R2 ;  /* 0x0000640201007387 */ /* 0x0003e40000100800 */
.L_x_545:
[----:B------:R-:W2:Y:S01]  /*241a0*/  LDL.LU R3, [R1+0x8] ;  /* 0x0000080001037983 */ /* 0x000ea20000300800 */
[----:B0-----:R-:W-:Y:S01]  /*241b0*/  IMAD.MOV.U32 R12, RZ, RZ, R15 ;  /* 0x000000ffff0c7224 */ /* 0x001fe200078e000f */
[----:B------:R-:W-:Y:S02]  /*241c0*/  ULDC.64 UR4, c[0x0][0xa20] ;  /* 0x0002880000047ab9 */ /* 0x000fe40000000a00 */
[----:B------:R-:W-:Y:S02]  /*241d0*/  ISETP.NE.U32.AND P1, PT, RZ, UR4, PT ;  /* 0x00000004ff007c0c */ /* 0x000fe4000bf25070 */
[----:B------:R0:W-:Y:S02]  /*241e0*/  STL [R1+0x34], R12 ;  /* 0x0000340c01007387 */ /* 0x0001e40000100800 */
[----:B------:R-:W-:Y:S02]  /*241f0*/  ISETP.NE.AND.EX P1, PT, RZ, UR5, PT, P1 ;  /* 0x00000005ff007c0c */ /* 0x000fe4000bf25310 */
[----:B--2---:R-:W-:-:S02]  /*24200*/  LOP3.LUT R17, R3, 0xff000000, RZ, 0xc0, !PT ;  /* 0xff00000003117812 */ /* 0x004fc400078ec0ff */
[C---:B-1----:R-:W-:Y:S02]  /*24210*/  LOP3.LUT R2, R3.reuse, 0xff0000, RZ, 0xc0, !PT ;  /* 0x00ff000003027812 */ /* 0x042fe400078ec0ff */
[----:B------:R-:W-:Y:S02]  /*24220*/  SHF.R.U32.HI R17, RZ, 0x8, R17 ;  /* 0x00000008ff117819 */ /* 0x000fe40000011611 */
[----:B------:R-:W-:Y:S02]  /*24230*/  LOP3.LUT R16, R3, 0xffff, RZ, 0xc0, !PT ;  /* 0x0000ffff03107812 */ /* 0x000fe400078ec0ff */
[----:B------:R-:W-:Y:S01]  /*24240*/  LEA.HI R17, R2, R17, RZ, 0x10 ;  /* 0x0000001102117211 */ /* 0x000fe200078f80ff */
[----:B-----5:R-:W-:-:S05]  /*24250*/  IMAD.IADD R2, R11, 0x1, R0 ;  /* 0x000000010b027824 */ /* 0x020fca00078e0200 */
[----:B------:R0:W-:Y:S01]  /*24260*/  STL [R1+0x40], R2 ;  /* 0x0000400201007387 */ /* 0x0001e20000100800 */
[----:B------:R-:W-:Y:S05]  /*24270*/  @!P1 BRA `(.L_x_546) ;  /* 0x0000000000109947 */ /* 0x000fea0003800000 */
[----:B0-----:R-:W-:-:S04]  /*24280*/  IADD3 R2, P0, R14, UR4, RZ ;  /* 0x000000040e027c10 */ /* 0x001fc8000ff1e0ff */
[----:B------:R-:W-:-:S05]  /*24290*/  IADD3.X R3, R13, UR5, RZ, P0, !PT ;  /* 0x000000050d037c10 */ /* 0x000fca00087fe4ff */
[----:B------:R0:W5:Y:S01]  /*242a0*/  LDG.E R8, desc[UR42][R2.64] ;  /* 0x0000002a02087981 */ /* 0x000162000c1e1900 */
[----:B------:R-:W-:Y:S05]  /*242b0*/  BRA `(.L_x_547) ;  /* 0x0000000000107947 */ /* 0x000fea0003800000 */
.L_x_546:
[----:B------:R-:W-:Y:S05]  /*242c0*/  @!P0 BRA `(.L_x_547) ;  /* 0x00000000000c8947 */ /* 0x000fea0003800000 */
[----:B------:R-:W2:Y:S04]  /*242d0*/  LDG.E R8, desc[UR42][R6.64] ;  /* 0x0000002a06087981 */ /* 0x000ea8000c1e1900 */
[----:B------:R-:W2:Y:S02]  /*242e0*/  LDG.E R6, desc[UR42][R6.64+0x4] ;  /* 0x0000042a06067981 */ /* 0x000ea4000c1e1900 */
[----:B--2---:R-:W-:-:S07]  /*242f0*/  IMAD.IADD R8, R6, 0x1, -R8 ;  /* 0x0000000106087824 */ /* 0x004fce00078e0a08 */
.L_x_547:
[----:B-----5:R-:W-:Y:S02]  /*24300*/  IADD3 R6, -R0, R8, RZ ;  /* 0x0000000800067210 */ /* 0x020fe40007ffe1ff */
[----:B------:R-:W2:Y:S04]  /*24310*/  @P2 LDG.E R0, desc[UR42][R4.64] ;  /* 0x0000002a04002981 */ /* 0x000ea8000c1e1900 */
[----:B------:R-:W2:Y:S01]  /*24320*/  @P2 LDG.E R4, desc[UR42][R4.64+0x4] ;  /* 0x0000042a04042981 */ /* 0x000ea2000c1e1900 */
[----:B------:R-:W-:Y:S01]  /*24330*/  BSSY B0, `(.L_x_548) ;  /* 0x0000029000007945 */ /* 0x000fe20003800000 */
[----:B------:R-:W-:Y:S02]  /*24340*/  LOP3.LUT R20, R17, 0xff, RZ, 0xc0, !PT ;  /* 0x000000ff11147812 */ /* 0x000fe400078ec0ff */
[----:B------:R-:W-:Y:S01]  /*24350*/  SHF.R.U32.HI R17, RZ, 0x10, R17 ;  /* 0x00000010ff117819 */ /* 0x000fe20000011611 */
[----:B--2---:R-:W-:-:S04]  /*24360*/  @P2 IMAD.IADD R9, R4, 0x1, -R0 ;  /* 0x0000000104092824 */ /* 0x004fc800078e0a00 */
[----:B0-----:R-:W-:-:S04]  /*24370*/  IMAD.IADD R2, R6, 0x1, R9 ;  /* 0x0000000106027824 */ /* 0x001fc800078e0209 */
[C---:B------:R-:W-:Y:S01]  /*24380*/  VIADD R0, R2.reuse, 0x7f ;  /* 0x0000007f02007836 */ /* 0x040fe20000000000 */
[----:B------:R-:W-:-:S04]  /*24390*/  ISETP.GE.AND P1, PT, R2, 0x1, PT ;  /* 0x000000010200780c */ /* 0x000fc80003f26270 */
[----:B------:R-:W-:-:S04]  /*243a0*/  SHF.R.S32.HI R2, RZ, 0x1f, R0 ;  /* 0x0000001fff027819 */ /* 0x000fc80000011400 */
[----:B------:R-:W-:Y:S01]  /*243b0*/  LEA.HI R2, R2, R0, RZ, 0x7 ;  /* 0x0000000002027211 */ /* 0x000fe200078f38ff */
[----:B------:R-:W-:-:S03]  /*243c0*/  IMAD.MOV.U32 R0, RZ, RZ, RZ ;  /* 0x000000ffff007224 */ /* 0x000fc600078e00ff */
[----:B------:R-:W-:Y:S01]  /*243d0*/  SHF.R.S32.HI R19, RZ, 0x7, R2 ;  /* 0x00000007ff137819 */ /* 0x000fe20000011402 */
[----:B------:R-:W-:Y:S06]  /*243e0*/  @!P1 BRA `(.L_x_549) ;  /* 0x0000000000749947 */ /* 0x000fec0003800000 */
[----:B------:R-:W-:Y:S01]  /*243f0*/  ISETP.NE.AND P0, PT, R17, RZ, PT ;  /* 0x000000ff1100720c */ /* 0x000fe20003f05270 */
[----:B------:R-:W-:-:S03]  /*24400*/  ULDC UR4, c[0x0][0x9f0] ;  /* 0x00027c0000047ab9 */ /* 0x000fc60000000800 */
[----:B------:R-:W-:-:S04]  /*24410*/  SEL R2, R17, UR4, P0 ;  /* 0x0000000411027c07 */ /* 0x000fc80008000000 */
[----:B------:R-:W-:Y:S02]  /*24420*/  IABS R3, R2 ;  /* 0x0000000200037213 */ /* 0x000fe40000000000 */
[----:B------:R-:W-:Y:S02]  /*24430*/  IADD3 R0, R2, -0x1, R19 ;  /* 0xffffffff02007810 */ /* 0x000fe40007ffe013 */
[----:B------:R-:W0:Y:S08]  /*24440*/  I2F.RP R4, R3 ;  /* 0x0000000300047306 */ /* 0x000e300000209400 */
[----:B0-----:R-:W0:Y:S02]  /*24450*/  MUFU.RCP R4, R4 ;  /* 0x0000000400047308 */ /* 0x001e240000001000 */
[----:B0-----:R-:W-:-:S06]  /*24460*/  IADD3 R4, R4, 0xffffffe, RZ ;  /* 0x0ffffffe04047810 */ /* 0x001fcc0007ffe0ff */
[----:B------:R0:W1:Y:S02]  /*24470*/  F2I.FTZ.U32.TRUNC.NTZ R5, R4 ;  /* 0x0000000400057305 */ /* 0x000064000021f000 */
[----:B0-----:R-:W-:-:S04]  /*24480*/  LOP3.LUT R4, R0, R2, RZ, 0x3c, !PT ;  /* 0x0000000200047212 */ /* 0x001fc800078e3cff */
[----:B------:R-:W-:Y:S01]  /*24490*/  ISETP.GE.AND P4, PT, R4, RZ, PT ;  /* 0x000000ff0400720c */ /* 0x000fe20003f86270 */
[----:B-1----:R-:W-:-:S04]  /*244a0*/  IMAD.MOV R4, RZ, RZ, -R5 ;  /* 0x000000ffff047224 */ /* 0x002fc800078e0a05 */
[----:B------:R-:W-:Y:S02]  /*244b0*/  IMAD R7, R4, R3, RZ ;  /* 0x0000000304077224 */ /* 0x000fe400078e02ff */
[----:B------:R-:W-:-:S04]  /*244c0*/  IMAD.MOV.U32 R4, RZ, RZ, RZ ;  /* 0x000000ffff047224 */ /* 0x000fc800078e00ff */
[----:B------:R-:W-:Y:S01]  /*244d0*/  IMAD.HI.U32 R7, R5, R7, R4 ;  /* 0x0000000705077227 */ /* 0x000fe200078e0004 */
[----:B------:R-:W-:Y:S02]  /*244e0*/  IABS R4, R0 ;  /* 0x0000000000047213 */ /* 0x000fe40000000000 */
[----:B------:R-:W-:-:S05]  /*244f0*/  IABS R0, R2 ;  /* 0x0000000200007213 */ /* 0x000fca0000000000 */
[----:B------:R-:W-:-:S04]  /*24500*/  IMAD.MOV R0, RZ, RZ, -R0 ;  /* 0x000000ffff007224 */ /* 0x000fc800078e0a00 */
[----:B------:R-:W-:Y:S02]  /*24510*/  IMAD.MOV.U32 R5, RZ, RZ, R0 ;  /* 0x000000ffff057224 */ /* 0x000fe400078e0000 */
[----:B------:R-:W-:-:S04]  /*24520*/  IMAD.HI.U32 R0, R7, R4, RZ ;  /* 0x0000000407007227 */ /* 0x000fc800078e00ff */
[----:B------:R-:W-:-:S05]  /*24530*/  IMAD R4, R0, R5, R4 ;  /* 0x0000000500047224 */ /* 0x000fca00078e0204 */
[----:B------:R-:W-:-:S13]  /*24540*/  ISETP.GT.U32.AND P3, PT, R3, R4, PT ;  /* 0x000000040300720c */ /* 0x000fda0003f64070 */
[-C--:B------:R-:W-:Y:S01]  /*24550*/  @!P3 IADD3 R4, R4, -R3.reuse, RZ ;  /* 0x800000030404b210 */ /* 0x080fe20007ffe0ff */
[----:B------:R-:W-:Y:S01]  /*24560*/  @!P3 VIADD R0, R0, 0x1 ;  /* 0x000000010000b836 */ /* 0x000fe20000000000 */
[----:B------:R-:W-:Y:S02]  /*24570*/  ISETP.NE.AND P3, PT, R2, RZ, PT ;  /* 0x000000ff0200720c */ /* 0x000fe40003f65270 */
[----:B------:R-:W-:-:S13]  /*24580*/  ISETP.GE.U32.AND P0, PT, R4, R3, PT ;  /* 0x000000030400720c */ /* 0x000fda0003f06070 */
[----:B------:R-:W-:-:S04]  /*24590*/  @P0 VIADD R0, R0, 0x1 ;  /* 0x0000000100000836 */ /* 0x000fc80000000000 */
[----:B------:R-:W-:Y:S01]  /*245a0*/  @!P4 IMAD.MOV R0, RZ, RZ, -R0 ;  /* 0x000000ffff00c224 */ /* 0x000fe200078e0a00 */
[----:B------:R-:W-:-:S07]  /*245b0*/  @!P3 LOP3.LUT R0, RZ, R2, RZ, 0x33, !PT ;  /* 0x00000002ff00b212 */ /* 0x000fce00078e33ff */
.L_x_549:
[----:B------:R-:W-:Y:S05]  /*245c0*/  BSYNC B0 ;  /* 0x0000000000007941 */ /* 0x000fea0003800000 */
.L_x_548:
[-C--:B------:R-:W-:Y:S01]  /*245d0*/  IMAD R2, R20, R0.reuse, RZ ;  /* 0x0000000014027224 */ /* 0x080fe200078e02ff */
[----:B------:R-:W-:Y:S04]  /*245e0*/  BSSY B0, `(.L_x_550) ;  /* 0x0000120000007945 */ /* 0x000fe80003800000 */
[C---:B------:R-:W-:Y:S01]  /*245f0*/  VIADDMNMX R0, R2.reuse, R0, R19, PT ;  /* 0x0000000002007246 */ /* 0x040fe20003800113 */
[----:B------:R-:W-:-:S03]  /*24600*/  IMAD R2, R2, 0x80, -R6 ;  /* 0x0000008002027824 */ /* 0x000fc600078e0a06 */
[----:B------:R-:W-:Y:S02]  /*24610*/  LEA R6, R0, -R6, 0x7 ;  /* 0x8000000600067211 */ /* 0x000fe400078e38ff */
[----:B------:R-:W-:Y:S02]  /*24620*/  VIMNMX R2, RZ, R2, !PT ;  /* 0x00000002ff027248 */ /* 0x000fe40007fe0100 */
[----:B------:R-:W-:-:S04]  /*24630*/  VIMNMX R9, R6, R9, PT ;  /* 0x0000000906097248 */ /* 0x000fc80003fe0100 */
[----:B------:R-:W-:-:S13]  /*24640*/  ISETP.GT.AND P0, PT, R9, R2, PT ;  /* 0x000000020900720c */ /* 0x000fda0003f04270 */
[----:B------:R-:W-:Y:S01]  /*24650*/  @P0 VIADD R0, R9, 0x7f ;  /* 0x0000007f09000836 */ /* 0x000fe20000000000 */
[----:B------:R-:W-:-:S04]  /*24660*/  SHF.R.U32.HI R9, RZ, 0x7, R2 ;  /* 0x00000007ff097819 */ /* 0x000fc80000011602 */
[----:B------:R-:W-:Y:S01]  /*24670*/  @P0 SHF.R.S32.HI R2, RZ, 0x1f, R0 ;  /* 0x0000001fff020819 */ /* 0x000fe20000011400 */
[----:B------:R-:W-:-:S03]  /*24680*/  IMAD.MOV.U32 R6, RZ, RZ, R9 ;  /* 0x000000ffff067224 */ /* 0x000fc600078e0009 */
[----:B------:R-:W-:-:S04]  /*24690*/  @P0 LEA.HI R0, R2, R0, RZ, 0x7 ;  /* 0x0000000002000211 */ /* 0x000fc800078f38ff */
[----:B------:R-:W-:Y:S02]  /*246a0*/  @P0 SHF.R.S32.HI R6, RZ, 0x7, R0 ;  /* 0x00000007ff060819 */ /* 0x000fe40000011400 */
[----:B------:R-:W-:Y:S02]  /*246b0*/  PLOP3.LUT P0, PT, PT, PT, PT, 0x80, 0x0 ;  /* 0x000000000000781c */ /* 0x000fe40003f0f070 */
[----:B------:R-:W-:-:S13]  /*246c0*/  ISETP.GT.AND P3, PT, R6, R9, PT ;  /* 0x000000090600720c */ /* 0x000fda0003f64270 */
[----:B------:R-:W-:Y:S05]  /*246d0*/  @!P3 BRA `(.L_x_551) ;  /* 0x000000100040b947 */ /* 0x000fea0003800000 */
[----:B------:R-:W-:Y:S01]  /*246e0*/  UMOV UR4, 0xffffffff ;  /* 0xffffffff00047882 */ /* 0x000fe20000000000 */
[----:B------:R-:W-:Y:S02]  /*246f0*/  SEL R0, R12, RZ, !P2 ;  /* 0x000000ff0c007207 */ /* 0x000fe40005000000 */
[----:B------:R-:W-:Y:S05]  /*24700*/  BRA.DIV UR4, `(.L_x_552) ;  /* 0x000000b204ec7947 */ /* 0x000fea000b800000 */
[----:B------:R-:W0:Y:S02]  /*24710*/  S2R R2, SR_TID.X ;  /* 0x0000000000027919 */ /* 0x000e240000002100 */
[----:B0-----:R-:W-:-:S04]  /*24720*/  SHF.R.U32.HI R2, RZ, 0x5, R2 ;  /* 0x00000005ff027819 */ /* 0x001fc80000011602 */
[----:B------:R-:W-:-:S05]  /*24730*/  LOP3.LUT R2, R2, 0x3, RZ, 0xc0, !PT ;  /* 0x0000000302027812 */ /* 0x000fca00078ec0ff */
[----:B------:R0:W1:Y:S02]  /*24740*/  SHFL.IDX PT, R14, R2, RZ, 0x1f ;  /* 0x00001fff020e7589 */ /* 0x00006400000e0000 */
.L_x_860:
[----:B-1----:R-:W-:Y:S02]  /*24750*/  ISETP.NE.AND P0, PT, R14, RZ, PT ;  /* 0x000000ff0e00720c */ /* 0x002fe40003f05270 */
[----:B------:R-:W-:-:S11]  /*24760*/  PLOP3.LUT P6, PT, PT, PT, PT, 0x8, 0x0 ;  /* 0x000000000000781c */ /* 0x000fd60003fce170 */
[----:B------:R-:W-:Y:S05]  /*24770*/  @P0 BRA `(.L_x_553) ;  /* 0x00000000000c0947 */ /* 0x000fea0003800000 */
[----:B------:R-:W-:-:S03]  /*24780*/  UMOV UR4, 0xffffffff ;  /* 0xffffffff00047882 */ /* 0x000fc60000000000 */
[----:B------:R-:W-:Y:S05]  /*24790*/  BRA.DIV UR4, `(.L_x_554) ;  /* 0x000000b204fc7947 */ /* 0x000fea000b800000 */
[----:B------:R-:W-:-:S13]  /*247a0*/  ELECT P6, URZ, PT ;  /* 0x00000000003f782f */ /* 0x000fda00038c0000 */
.L_x_553:
[----:B0-----:R-:W2:Y:S01]  /*247b0*/  LDL R2, [R1+0x70] ;  /* 0x0000700001027983 */ /* 0x001ea20000100800 */
[----:B------:R-:W-:Y:S01]  /*247c0*/  BSSY B1, `(.L_x_555) ;  /* 0x0000008000017945 */ /* 0x000fe20003800000 */
[----:B--2---:R-:W-:-:S05]  /*247d0*/  VIADD R2, R2, 0x1 ;  /* 0x0000000102027836 */ /* 0x004fca0000000000 */
[----:B------:R-:W-:-:S04]  /*247e0*/  LEA.HI R3, R2, R2, RZ, 0x1 ;  /* 0x0000000202037211 */ /* 0x000fc800078f08ff */
[----:B------:R-:W-:-:S05]  /*247f0*/  LOP3.LUT R3, R3, 0xfffffffe, RZ, 0xc0, !PT ;  /* 0xfffffffe03037812 */ /* 0x000fca00078ec0ff */
[----:B------:R-:W-:-:S05]  /*24800*/  IMAD.IADD R2, R2, 0x1, -R3 ;  /* 0x0000000102027824 */ /* 0x000fca00078e0a03 */
[----:B------:R-:W-:-:S04]  /*24810*/  SHF.L.U32 R2, R2, 0x1f, RZ ;  /* 0x0000001f02027819 */ /* 0x000fc800000006ff */
[----:B------:R-:W0:Y:S02]  /*24820*/  SYNCS.PHASECHK.TRANS64.TRYWAIT P0, [R18+URZ+0x38820], R2 ;  /* 0x03882002120075a7 */ /* 0x000e24000800017f */
[----:B0-----:R-:W-:Y:S05]  /*24830*/  @!P0 BRA `(.L_x_556) ;  /* 0x000000b000f48947 */ /* 0x001fea0003800000 */
.L_x_863:
[----:B------:R-:W-:Y:S05]  /*24840*/  BSYNC B1 ;  /* 0x0000000000017941 */ /* 0x000fea0003800000 */
.L_x_555:
[----:B------:R-:W-:Y:S04]  /*24850*/  BSSY B1, `(.L_x_557) ;  /* 0x000006f000017945 */ /* 0x000fe80003800000 */
[----:B------:R-:W-:Y:S05]  /*24860*/  @!P6 BRA `(.L_x_558) ;  /* 0x0000000400b4e947 */ /* 0x000fea0003800000 */
[----:B------:R-:W2:Y:S04]  /*24870*/  LDL R5, [R1+0x20] ;  /* 0x0000200001057983 */ /* 0x000ea80000100800 */
[----:B------:R-:W3:Y:S01]  /*24880*/  LDL R4, [R1+0x2c] ;  /* 0x00002c0001047983 */ /* 0x000ee20000100800 */
[----:B------:R-:W1:Y:S01]  /*24890*/  S2R R3, SR_TID.X ;  /* 0x0000000000037919 */ /* 0x000e620000002100 */
[----:B------:R-:W-:Y:S01]  /*248a0*/  BSSY B2, `(.L_x_559) ;  /* 0x0000007000027945 */ /* 0x000fe20003800000 */
[----:B-1----:R-:W-:-:S04]  /*248b0*/  LOP3.LUT R3, R3, 0x7f, RZ, 0xc0, !PT ;  /* 0x0000007f03037812 */ /* 0x002fc800078ec0ff */
[----:B------:R-:W-:Y:S02]  /*248c0*/  ISETP.NE.AND P2, PT, R3, RZ, PT ;  /* 0x000000ff0300720c */ /* 0x000fe40003f45270 */
[----:B--2---:R-:W-:Y:S02]  /*248d0*/  LEA R5, R5, R18, 0x3 ;  /* 0x0000001205057211 */ /* 0x004fe400078e18ff */
[----:B---3--:R-:W-:-:S04]  /*248e0*/  SHF.L.U32 R8, R4, 0x1f, RZ ;  /* 0x0000001f04087819 */ /* 0x008fc800000006ff */
[----:B------:R-:W1:Y:S02]  /*248f0*/  SYNCS.PHASECHK.TRANS64.TRYWAIT P0, [R5+URZ+0x388a0], R8 ;  /* 0x0388a008050075a7 */ /* 0x000e64000800017f */
[----:B-1----:R-:W-:Y:S05]  /*24900*/  @!P0 BRA `(.L_x_560) ;  /* 0x000000b000d48947 */ /* 0x002fea0003800000 */
.L_x_864:
[----:B------:R-:W-:Y:S05]  /*24910*/  BSYNC B2 ;  /* 0x0000000000027941 */ /* 0x000fea0003800000 */
.L_x_559:
[----:B------:R-:W-:Y:S04]  /*24920*/  BSSY B2, `(.L_x_561) ;  /* 0x0000009000027945 */ /* 0x000fe80003800000 */
[----:B------:R-:W-:Y:S05]  /*24930*/  @P2 BRA `(.L_x_562) ;  /* 0x00000000001c2947 */ /* 0x000fea0003800000 */
[----:B0-----:R-:W0:Y:S02]  /*24940*/  S2R R2, SR_TID.X ;  /* 0x0000000000027919 */ /* 0x001e240000002100 */
[----:B0-----:R-:W-:Y:S01]  /*24950*/  LOP3.LUT R3, R2, 0x1f, RZ, 0xc0, !PT ;  /* 0x0000001f02037812 */ /* 0x001fe200078ec0ff */
[----:B------:R-:W-:-:S03]  /*24960*/  IMAD.MOV.U32 R2, RZ, RZ, 0x8000 ;  /* 0x00008000ff027424 */ /* 0x000fc600078e00ff */
[----:B------:R-:W-:Y:S01]  /*24970*/  ISETP.NE.AND P0, PT, R3, RZ, PT ;  /* 0x000000ff0300720c */ /* 0x000fe20003f05270 */
[----:B------:R2:W-:-:S12]  /*24980*/  SYNCS.ARRIVE.TRANS64 RZ, [R5+URZ+0x38890], R2 ;  /* 0x0388900205ff79a7 */ /* 0x0005d8000800003f */
[----:B--2---:R-:W-:Y:S05]  /*24990*/  @!P0 BRA `(.L_x_562) ;  /* 0x0000000000048947 */ /* 0x004fea0003800000 */
[----:B------:R-:W-:Y:S01]  /*249a0*/  BPT.TRAP 0x1 ;  /* 0x000000040000795c */ /* 0x000fe20000300000 */
.L_x_562:
[----:B------:R-:W-:Y:S05]  /*249b0*/  BSYNC B2 ;  /* 0x0000000000027941 */ /* 0x000fea0003800000 */
.L_x_561:
[----:B0-----:R-:W2:Y:S01]  /*249c0*/  LDL R2, [R1+0x20] ;  /* 0x0000200001027983 */ /* 0x001ea20000100800 */
[----:B------:R-:W-:Y:S01]  /*249d0*/  IMAD.MOV.U32 R14, RZ, RZ, RZ ;  /* 0x000000ffff0e7224 */ /* 0x000fe200078e00ff */
[----:B------:R-:W-:Y:S01]  /*249e0*/  UIADD3 UR4, UP0, UR40, 0x570, URZ ;  /* 0x0000057028047890 */ /* 0x000fe2000ff1e03f */
[----:B------:R-:W-:Y:S01]  /*249f0*/  IMAD R3, R6, 0x80, R10 ;  /* 0x0000008006037824 */ /* 0x000fe200078e020a */
[----:B------:R-:W-:Y:S01]  /*24a00*/  PLOP3.LUT P0, PT, PT, PT, PT, 0x80, 0x0 ;  /* 0x000000000000781c */ /* 0x000fe20003f0f070 */
[----:B------:R-:W-:Y:S01]  /*24a10*/  UMOV UR6, 0x0 ;  /* 0x0000000000067882 */ /* 0x000fe20000000000 */
[----:B------:R-:W-:Y:S01]  /*24a20*/  R2UR UR10, R14 ;  /* 0x000000000e0a72ca */ /* 0x000fe200000e0000 */
[----:B------:R-:W-:Y:S01]  /*24a30*/  UIADD3.X UR5, URZ, UR41, URZ, UP0, !UPT ;  /* 0x000000293f057290 */ /* 0x000fe200087fe43f */
[----:B------:R-:W-:Y:S01]  /*24a40*/  IADD3 R3, R3, -0x80, RZ ;  /* 0xffffff8003037810 */ /* 0x000fe20007ffe0ff */
[----:B------:R-:W-:Y:S01]  /*24a50*/  UMOV UR7, 0x12f00000 ;  /* 0x12f0000000077882 */ /* 0x000fe20000000000 */
[----:B--2---:R-:W-:-:S02]  /*24a60*/  IMAD R7, R2, 0x8000, R18 ;  /* 0x0000800002077824 */ /* 0x004fc400078e0212 */
[----:B------:R-:W-:Y:S02]  /*24a70*/  VIADD R2, R5, 0x38890 ;  /* 0x0003889005027836 */ /* 0x000fe40000000000 */
[----:B------:R-:W-:-:S07]  /*24a80*/  VIADD R4, R7, 0x28400 ;  /* 0x0002840007047836 */ /* 0x000fce0000000000 */
.L_x_563:
[----:B------:R-:W-:-:S13]  /*24a90*/  @P0 ELECT P3, URZ, PT ;  /* 0x00000000003f082f */ /* 0x000fda0003860000 */
[----:B------:R-:W-:Y:S02]  /*24aa0*/  @P3 R2UR UR13, R0 ;  /* 0x00000000000d32ca */ /* 0x000fe400000e0000 */
[----:B------:R-:W-:Y:S02]  /*24ab0*/  @P3 R2UR UR12, R16 ;  /* 0x00000000100c32ca */ /* 0x000fe400000e0000 */
[----:B------:R-:W-:Y:S02]  /*24ac0*/  @P3 R2UR UR11, R3 ;  /* 0x00000000030b32ca */ /* 0x000fe400000e0000 */
[----:B------:R-:W-:Y:S02]  /*24ad0*/  @P3 R2UR UR9, R2 ;  /* 0x00000000020932ca */ /* 0x000fe400000e0000 */
[----:B------:R-:W-:Y:S02]  /*24ae0*/  @P3 R2UR UR8, R4 ;  /* 0x00000000040832ca */ /* 0x000fe400000e0000 */
[----:B------:R-:W-:-:S02]  /*24af0*/  @P3 PLOP3.LUT P0, PT, P3, PT, PT, 0x8, 0x0 ;  /* 0x000000000000381c */ /* 0x000fc40001f0e170 */
[----:B------:R-:W-:-:S09]  /*24b00*/  PLOP3.LUT P3, PT, PT, PT, PT, 0x8, 0x0 ;  /* 0x000000000000781c */ /* 0x000fd20003f6e170 */
[----:B------:R0:W-:Y:S02]  /*24b10*/  UTMALDG.4D [UR8], [UR4], desc[UR6] ;  /* 0x00000608040075b4 */ /* 0x0001e40008019000 */
[----:B0-----:R-:W-:Y:S05]  /*24b20*/  @P0 BRA.U.ANY `(.L_x_563) ;  /* 0xfffffffd00d80947 */ /* 0x001fea000393ffff */
[----:B------:R-:W-:Y:S01]  /*24b30*/  IMAD.MOV.U32 R11, RZ, RZ, 0x80 ;  /* 0x00000080ff0b7424 */ /* 0x000fe200078e00ff */
[----:B------:R-:W-:Y:S01]  /*24b40*/  PLOP3.LUT P0, PT, PT, PT, PT, 0x80, 0x0 ;  /* 0x000000000000781c */ /* 0x000fe20003f0f070 */
[----:B------:R-:W-:Y:S01]  /*24b50*/  VIADD R4, R7, 0x2c400 ;  /* 0x0002c40007047836 */ /* 0x000fe20000000000 */
[----:B------:R-:W-:Y:S01]  /*24b60*/  UMOV UR6, 0x0 ;  /* 0x0000000000067882 */ /* 0x000fe20000000000 */
[----:B------:R-:W-:Y:S01]  /*24b70*/  UMOV UR7, 0x12f00000 ;  /* 0x12f0000000077882 */ /* 0x000fe20000000000 */
[----:B------:R-:W-:-:S15]  /*24b80*/  R2UR UR10, R11 ;  /* 0x000000000b0a72ca */ /* 0x000fde00000e0000 */
.L_x_564:
        /* <DEDUP_REMOVED lines=10> */
[----:B------:R-:W0:Y:S01]  /*24c30*/  SYNCS.PHASECHK.TRANS64.TRYWAIT P0, [R5+URZ+0x388c0], R8 ;  /* 0x0388c008050075a7 */ /* 0x000e22000800017f */
[----:B------:R-:W-:Y:S04]  /*24c40*/  BSSY B2, `(.L_x_565) ;  /* 0x0000002000027945 */ /* 0x000fe80003800000 */
[----:B0-----:R-:W-:Y:S05]  /*24c50*/  @!P0 BRA `(.L_x_566) ;  /* 0x000000b000148947 */ /* 0x001fea0003800000 */
.L_x_865:
[----:B------:R-:W-:Y:S05]  /*24c60*/  BSYNC B2 ;  /* 0x0000000000027941 */ /* 0x000fea0003800000 */
.L_x_565:
[----:B------:R-:W-:Y:S01]  /*24c70*/  BSSY B2, `(.L_x_567) ;  /* 0x000000b000027945 */ /* 0x000fe20003800000 */
[----:B------:R-:W-:Y:S01]  /*24c80*/  MOV R12, 0x0 ;  /* 0x00000000000c7802 */ /* 0x000fe20000000f00 */
[----:B------:R-:W-:Y:S02]  /*24c90*/  IMAD.MOV.U32 R13, RZ, RZ, 0x12f00000 ;  /* 0x12f00000ff0d7424 */ /* 0x000fe400078e00ff */
[----:B------:R-:W-:Y:S05]  /*24ca0*/  @P2 BRA `(.L_x_568) ;  /* 0x00000000001c2947 */ /* 0x000fea0003800000 */
[----:B------:R-:W2:Y:S02]  /*24cb0*/  S2R R2, SR_TID.X ;  /* 0x0000000000027919 */ /* 0x000ea40000002100 */
[----:B--2---:R-:W-:Y:S01]  /*24cc0*/  LOP3.LUT R4, R2, 0x1f, RZ, 0xc0, !PT ;  /* 0x0000001f02047812 */ /* 0x004fe200078ec0ff */
[----:B------:R-:W-:-:S03]  /*24cd0*/  IMAD.MOV.U32 R2, RZ, RZ, 0x8000 ;  /* 0x00008000ff027424 */ /* 0x000fc600078e00ff */
[----:B------:R-:W-:Y:S01]  /*24ce0*/  ISETP.NE.AND P0, PT, R4, RZ, PT ;  /* 0x000000ff0400720c */ /* 0x000fe20003f05270 */
[----:B------:R2:W-:-:S12]  /*24cf0*/  SYNCS.ARRIVE.TRANS64 RZ, [R5+URZ+0x388b0], R2 ;  /* 0x0388b00205ff79a7 */ /* 0x0005d8000800003f */
[----:B--2---:R-:W-:Y:S05]  /*24d00*/  @!P0 BRA `(.L_x_568) ;  /* 0x0000000000048947 */ /* 0x004fea0003800000 */
[----:B------:R-:W-:Y:S01]  /*24d10*/  BPT.TRAP 0x1 ;  /* 0x000000040000795c */ /* 0x000fe20000300000 */
.L_x_568:
[----:B------:R-:W-:Y:S05]  /*24d20*/  BSYNC B2 ;  /* 0x0000000000027941 */ /* 0x000fea0003800000 */
.L_x_567:
[----:B------:R-:W-:Y:S01]  /*24d30*/  R2UR UR10, R14 ;  /* 0x000000000e0a72ca */ /* 0x000fe200000e0000 */
[----:B------:R-:W-:Y:S01]  /*24d40*/  UIADD3 UR4, UP0, UR40, 0x670, URZ ;  /* 0x0000067028047890 */ /* 0x000fe2000ff1e03f */
[----:B------:R-:W-:Y:S01]  /*24d50*/  R2UR UR6, R12 ;  /* 0x000000000c0672ca */ /* 0x000fe200000e0000 */
[----:B------:R-:W-:Y:S01]  /*24d60*/  VIADD R2, R5, 0x388b0 ;  /* 0x000388b005027836 */ /* 0x000fe20000000000 */
[----:B------:R-:W-:Y:S01]  /*24d70*/  R2UR UR7, R13 ;  /* 0x000000000d0772ca */ /* 0x000fe200000e0000 */
[----:B------:R-:W-:Y:S01]  /*24d80*/  VIADD R4, R7, 0x10400 ;  /* 0x0001040007047836 */ /* 0x000fe20000000000 */
[----:B------:R-:W-:Y:S01]  /*24d90*/  PLOP3.LUT P0, PT, PT, PT, PT, 0x80, 0x0 ;  /* 0x000000000000781c */ /* 0x000fe20003f0f070 */
[----:B------:R-:W-:-:S12]  /*24da0*/  UIADD3.X UR5, URZ, UR41, URZ, UP0, !UPT ;  /* 0x000000293f057290 */ /* 0x000fd800087fe43f */
.L_x_569:
        /* <DEDUP_REMOVED lines=9> */
[----:B--2---:R-:W-:Y:S05]  /*24e40*/  @P0 BRA.U.ANY `(.L_x_569) ;  /* 0xfffffffd00d80947 */ /* 0x004fea000393ffff */
[----:B------:R-:W-:Y:S02]  /*24e50*/  R2UR UR10, R11 ;  /* 0x000000000b0a72ca */ /* 0x000fe400000e0000 */
[----:B------:R-:W-:Y:S02]  /*24e60*/  R2UR UR6, R12 ;  /* 0x000000000c0672ca */ /* 0x000fe400000e0000 */
[----:B------:R-:W-:Y:S02]  /*24e70*/  R2UR UR7, R13 ;  /* 0x000000000d0772ca */ /* 0x000fe400000e0000 */
[----:B------:R-:W-:Y:S02]  /*24e80*/  PLOP3.LUT P0, PT, PT, PT, PT, 0x80, 0x0 ;  /* 0x000000000000781c */ /* 0x000fe40003f0f070 */
[----:B------:R-:W-:-:S11]  /*24e90*/  IADD3 R4, R7, 0x14400, RZ ;  /* 0x0001440007047810 */ /* 0x000fd60007ffe0ff */
.L_x_570:
        /* <DEDUP_REMOVED lines=10> */
.L_x_558:
[----:B------:R-:W-:Y:S05]  /*24f40*/  BSYNC B1 ;  /* 0x0000000000017941 */ /* 0x000fea0003800000 */
.L_x_557:
[----:B------:R-:W2:Y:S04]  /*24f50*/  LDL.LU R7, [R1+0x20] ;  /* 0x0000200001077983 */ /* 0x000ea80000300800 */
[----:B01----:R-:W3:Y:S01]  /*24f60*/  LDL.LU R5, [R1+0x2c] ;  /* 0x00002c0001057983 */ /* 0x003ee20000300800 */
[----:B------:R-:W-:Y:S01]  /*24f70*/  PLOP3.LUT P0, PT, PT, PT, PT, 0x8, 0x0 ;  /* 0x000000000000781c */ /* 0x000fe20003f0e170 */
[----:B--2---:R-:W-:Y:S02]  /*24f80*/  VIADD R2, R7, 0x1 ;  /* 0x0000000107027836 */ /* 0x004fe40000000000 */
[----:B------:R-:W-:-:S03]  /*24f90*/  VIADD R7, R6, 0xfffffffe ;  /* 0xfffffffe06077836 */ /* 0x000fc60000000000 */
[C---:B------:R-:W-:Y:S02]  /*24fa0*/  ISETP.NE.AND P2, PT, R2.reuse, 0x2, PT ;  /* 0x000000020200780c */ /* 0x040fe40003f45270 */
[----:B------:R-:W-:Y:S02]  /*24fb0*/  ISETP.GE.AND P3, PT, R7, R9, PT ;  /* 0x000000090700720c */ /* 0x000fe40003f66270 */
[----:B------:R-:W-:Y:S02]  /*24fc0*/  SEL R3, RZ, 0x1, P2 ;  /* 0x00000001ff037807 */ /* 0x000fe40001000000 */
[----:B------:R-:W-:Y:S02]  /*24fd0*/  SEL R2, R2, RZ, P2 ;  /* 0x000000ff02027207 */ /* 0x000fe40001000000 */
[----:B---3--:R-:W-:-:S03]  /*24fe0*/  LOP3.LUT R5, R5, R3, RZ, 0x3c, !PT ;  /* 0x0000000305057212 */ /* 0x008fc600078e3cff */
[----:B------:R0:W-:Y:S04]  /*24ff0*/  STL [R1+0x20], R2 ;  /* 0x0000200201007387 */ /* 0x0001e80000100800 */
[----:B------:R0:W-:Y:S01]  /*25000*/  STL [R1+0x2c], R5 ;  /* 0x00002c0501007387 */ /* 0x0001e20000100800 */
[----:B------:R-:W-:Y:S05]  /*25010*/  @!P3 BRA `(.L_x_551) ;  /* 0x0000000400f0b947 */ /* 0x000fea0003800000 */
.L_x_585:
[----:B------:R-:W-:Y:S05]  /*25020*/  YIELD ;  /* 0x0000000000007946 */ /* 0x000fea0003800000 */
[----:B------:R-:W-:Y:S04]  /*25030*/  BSSY B1, `(.L_x_571) ;  /* 0x000006e000017945 */ /* 0x000fe80003800000 */
[----:B-1----:R-:W-:Y:S05]  /*25040*/  @!P6 BRA `(.L_x_572) ;  /* 0x0000000400b0e947 */ /* 0x002fea0003800000 */
[----:B------:R-:W2:Y:S04]  /*25050*/  LDL R4, [R1+0x20] ;  /* 0x0000200001047983 */ /* 0x000ea80000100800 */
[----:B------:R-:W3:Y:S01]  /*25060*/  LDL R3, [R1+0x2c] ;  /* 0x00002c0001037983 */ /* 0x000ee20000100800 */
[----:B0-----:R-:W0:Y:S01]  /*25070*/  S2R R2, SR_TID.X ;  /* 0x0000000000027919 */ /* 0x001e220000002100 */
[----:B------:R-:W-:Y:S01]  /*25080*/  BSSY B2, `(.L_x_573) ;  /* 0x0000007000027945 */ /* 0x000fe20003800000 */
[----:B0-----:R-:W-:-:S04]  /*25090*/  LOP3.LUT R2, R2, 0x7f, RZ, 0xc0, !PT ;  /* 0x0000007f02027812 */ /* 0x001fc800078ec0ff */
[----:B------:R-:W-:Y:S01]  /*250a0*/  ISETP.NE.AND P3, PT, R2, RZ, PT ;  /* 0x000000ff0200720c */ /* 0x000fe20003f65270 */
[----:B--2---:R-:W-:Y:S01]  /*250b0*/  IMAD R6, R4, 0x8, R18 ;  /* 0x0000000804067824 */ /* 0x004fe200078e0212 */
[----:B---3--:R-:W-:-:S04]  /*250c0*/  SHF.L.U32 R5, R3, 0x1f, RZ ;  /* 0x0000001f03057819 */ /* 0x008fc800000006ff */
[----:B------:R-:W0:Y:S02]  /*250d0*/  SYNCS.PHASECHK.TRANS64.TRYWAIT P2, [R6+URZ+0x388a0], R5 ;  /* 0x0388a005060075a7 */ /* 0x000e24000804017f */
[----:B0-----:R-:W-:Y:S05]  /*250e0*/  @!P2 BRA `(.L_x_574) ;  /* 0x000000ac0004a947 */ /* 0x001fea0003800000 */
.L_x_866:
[----:B------:R-:W-:Y:S05]  /*250f0*/  BSYNC B2 ;  /* 0x0000000000027941 */ /* 0x000fea0003800000 */
.L_x_573:
        /* <DEDUP_REMOVED lines=9> */
.L_x_576:
[----:B------:R-:W-:Y:S05]  /*25190*/  BSYNC B2 ;  /* 0x0000000000027941 */ /* 0x000fea0003800000 */
.L_x_575:
[----:B------:R-:W2:Y:S01]  /*251a0*/  LDL R2, [R1+0x20] ;  /* 0x0000200001027983 */ /* 0x000ea20000100800 */
[----:B------:R-:W-:Y:S01]  /*251b0*/  MOV R11, RZ ;  /* 0x000000ff000b7202 */ /* 0x000fe20000000f00 */
[----:B------:R-:W-:Y:S01]  /*251c0*/  UIADD3 UR4, UP0, UR40, 0x570, URZ ;  /* 0x0000057028047890 */ /* 0x000fe2000ff1e03f */
[----:B------:R-:W-:Y:S01]  /*251d0*/  PLOP3.LUT P2, PT, PT, PT, PT, 0x80, 0x0 ;  /* 0x000000000000781c */ /* 0x000fe20003f4f070 */
[----:B------:R-:W-:Y:S01]  /*251e0*/  IMAD R3, R7, 0x80, R10 ;  /* 0x0000008007037824 */ /* 0x000fe200078e020a */
[----:B------:R-:W-:Y:S01]  /*251f0*/  R2UR UR10, R11 ;  /* 0x000000000b0a72ca */ /* 0x000fe200000e0000 */
[----:B------:R-:W-:Y:S01]  /*25200*/  UIADD3.X UR5, URZ, UR41, URZ, UP0, !UPT ;  /* 0x000000293f057290 */ /* 0x000fe200087fe43f */
[----:B------:R-:W-:Y:S01]  /*25210*/  UMOV UR6, 0x0 ;  /* 0x0000000000067882 */ /* 0x000fe20000000000 */
[----:B------:R-:W-:Y:S01]  /*25220*/  UMOV UR7, 0x12f00000 ;  /* 0x12f0000000077882 */ /* 0x000fe20000000000 */
[----:B--2---:R-:W-:Y:S02]  /*25230*/  IMAD R4, R2, 0x8000, R18 ;  /* 0x0000800002047824 */ /* 0x004fe400078e0212 */
[----:B------:R-:W-:-:S02]  /*25240*/  VIADD R2, R6, 0x38890 ;  /* 0x0003889006027836 */ /* 0x000fc40000000000 */
[----:B------:R-:W-:-:S07]  /*25250*/  VIADD R8, R4, 0x28400 ;  /* 0x0002840004087836 */ /* 0x000fce0000000000 */
.L_x_577:
        /* <DEDUP_REMOVED lines=9> */
[----:B-1----:R-:W-:Y:S05]  /*252f0*/  @P2 BRA.U.ANY `(.L_x_577) ;  /* 0xfffffffd00d82947 */ /* 0x002fea000393ffff */
[----:B------:R-:W-:Y:S01]  /*25300*/  MOV R14, 0x80 ;  /* 0x00000080000e7802 */ /* 0x000fe20000000f00 */
[----:B------:R-:W-:Y:S01]  /*25310*/  VIADD R8, R4, 0x2c400 ;  /* 0x0002c40004087836 */ /* 0x000fe20000000000 */
[----:B------:R-:W-:Y:S01]  /*25320*/  PLOP3.LUT P2, PT, PT, PT, PT, 0x80, 0x0 ;  /* 0x000000000000781c */ /* 0x000fe20003f4f070 */
[----:B------:R-:W-:Y:S01]  /*25330*/  UMOV UR6, 0x0 ;  /* 0x0000000000067882 */ /* 0x000fe20000000000 */
[----:B------:R-:W-:Y:S01]  /*25340*/  R2UR UR10, R14 ;  /* 0x000000000e0a72ca */ /* 0x000fe200000e0000 */
[----:B------:R-:W-:-:S14]  /*25350*/  UMOV UR7, 0x12f00000 ;  /* 0x12f0000000077882 */ /* 0x000fdc0000000000 */
.L_x_578:
        /* <DEDUP_REMOVED lines=10> */
[----:B------:R-:W1:Y:S01]  /*25400*/  SYNCS.PHASECHK.TRANS64.TRYWAIT P2, [R6+URZ+0x388c0], R5 ;  /* 0x0388c005060075a7 */ /* 0x000e62000804017f */
[----:B------:R-:W-:Y:S04]  /*25410*/  BSSY B2, `(.L_x_579) ;  /* 0x0000002000027945 */ /* 0x000fe80003800000 */
[----:B-1----:R-:W-:Y:S05]  /*25420*/  @!P2 BRA `(.L_x_580) ;  /* 0x000000a80048a947 */ /* 0x002fea0003800000 */
.L_x_867:
[----:B------:R-:W-:Y:S05]  /*25430*/  BSYNC B2 ;  /* 0x0000000000027941 */ /* 0x000fea0003800000 */
.L_x_579:
[----:B------:R-:W-:Y:S01]  /*25440*/  BSSY B2, `(.L_x_581) ;  /* 0x000000b000027945 */ /* 0x000fe20003800000 */
[----:B------:R-:W-:Y:S02]  /*25450*/  IMAD.MOV.U32 R12, RZ, RZ, 0x0 ;  /* 0x00000000ff0c7424 */ /* 0x000fe400078e00ff */
[----:B------:R-:W-:Y:S01]  /*25460*/  IMAD.MOV.U32 R13, RZ, RZ, 0x12f00000 ;  /* 0x12f00000ff0d7424 */ /* 0x000fe200078e00ff */
[----:B------:R-:W-:Y:S06]  /*25470*/  @P3 BRA `(.L_x_582) ;  /* 0x00000000001c3947 */ /* 0x000fec0003800000 */
[----:B------:R-:W2:Y:S02]  /*25480*/  S2R R2, SR_TID.X ;  /* 0x0000000000027919 */ /* 0x000ea40000002100 */
[----:B--2---:R-:W-:Y:S01]  /*25490*/  LOP3.LUT R8, R2, 0x1f, RZ, 0xc0, !PT ;  /* 0x0000001f02087812 */ /* 0x004fe200078ec0ff */
[----:B------:R-:W-:-:S03]  /*254a0*/  IMAD.MOV.U32 R2, RZ, RZ, 0x8000 ;  /* 0x00008000ff027424 */ /* 0x000fc600078e00ff */
[----:B------:R-:W-:Y:S01]  /*254b0*/  ISETP.NE.AND P2, PT, R8, RZ, PT ;  /* 0x000000ff0800720c */ /* 0x000fe20003f45270 */
[----:B------:R2:W-:-:S12]  /*254c0*/  SYNCS.ARRIVE.TRANS64 RZ, [R6+URZ+0x388b0], R2 ;  /* 0x0388b00206ff79a7 */ /* 0x0005d8000800003f */
[----:B--2---:R-:W-:Y:S05]  /*254d0*/  @!P2 BRA `(.L_x_582) ;  /* 0x000000000004a947 */ /* 0x004fea0003800000 */
[----:B------:R-:W-:Y:S01]  /*254e0*/  BPT.TRAP 0x1 ;  /* 0x000000040000795c */ /* 0x000fe20000300000 */
.L_x_582:
[----:B------:R-:W-:Y:S05]  /*254f0*/  BSYNC B2 ;  /* 0x0000000000027941 */ /* 0x000fea0003800000 */
.L_x_581:
[----:B------:R-:W-:Y:S01]  /*25500*/  R2UR UR10, R11 ;  /* 0x000000000b0a72ca */ /* 0x000fe200000e0000 */
[----:B------:R-:W-:Y:S01]  /*25510*/  UIADD3 UR4, UP0, UR40, 0x670, URZ ;  /* 0x0000067028047890 */ /* 0x000fe2000ff1e03f */
[----:B------:R-:W-:Y:S01]  /*25520*/  R2UR UR6, R12 ;  /* 0x000000000c0672ca */ /* 0x000fe200000e0000 */
[----:B------:R-:W-:Y:S01]  /*25530*/  VIADD R2, R4, 0x10400 ;  /* 0x0001040004027836 */ /* 0x000fe20000000000 */
[----:B------:R-:W-:Y:S01]  /*25540*/  R2UR UR7, R13 ;  /* 0x000000000d0772ca */ /* 0x000fe200000e0000 */
[----:B------:R-:W-:Y:S01]  /*25550*/  UIADD3.X UR5, URZ, UR41, URZ, UP0, !UPT ;  /* 0x000000293f057290 */ /* 0x000fe200087fe43f */
[----:B------:R-:W-:Y:S02]  /*25560*/  PLOP3.LUT P2, PT, PT, PT, PT, 0x80, 0x0 ;  /* 0x000000000000781c */ /* 0x000fe40003f4f070 */
[----:B01----:R-:W-:-:S11]  /*25570*/  IADD3 R6, R6, 0x388b0, RZ ;  /* 0x000388b006067810 */ /* 0x003fd60007ffe0ff */
.L_x_583:
        /* <DEDUP_REMOVED lines=10> */
[----:B------:R-:W-:Y:S01]  /*25620*/  R2UR UR10, R14 ;  /* 0x000000000e0a72ca */ /* 0x000fe200000e0000 */
[----:B------:R-:W-:Y:S01]  /*25630*/  VIADD R4, R4, 0x14400 ;  /* 0x0001440004047836 */ /* 0x000fe20000000000 */
[----:B------:R-:W-:Y:S02]  /*25640*/  R2UR UR6, R12 ;  /* 0x000000000c0672ca */ /* 0x000fe400000e0000 */
[----:B------:R-:W-:Y:S02]  /*25650*/  R2UR UR7, R13 ;  /* 0x000000000d0772ca */ /* 0x000fe400000e0000 */
[----:B------:R-:W-:-:S13]  /*25660*/  PLOP3.LUT P2, PT, PT, PT, PT, 0x80, 0x0 ;  /* 0x000000000000781c */ /* 0x000fda0003f4f070 */
.L_x_584:
        /* <DEDUP_REMOVED lines=10> */
.L_x_572:
[----:B------:R-:W-:Y:S05]  /*25710*/  BSYNC B1 ;  /* 0x0000000000017941 */ /* 0x000fea0003800000 */
.L_x_571:
[----:B0-----:R-:W2:Y:S04]  /*25720*/  LDL.LU R2, [R1+0x20] ;  /* 0x0000200001027983 */ /* 0x001ea80000300800 */
[----:B------:R-:W3:Y:S01]  /*25730*/  LDL.LU R5, [R1+0x2c] ;  /* 0x00002c0001057983 */ /* 0x000ee20000300800 */
[C---:B------:R-:W-:Y:S01]  /*25740*/  ISETP.GT.AND P3, PT, R7.reuse, R9, PT ;  /* 0x000000090700720c */ /* 0x040fe20003f64270 */
[----:B------:R-:W-:Y:S02]  /*25750*/  VIADD R7, R7, 0xffffffff ;  /* 0xffffffff07077836 */ /* 0x000fe40000000000 */
[----:B--2---:R-:W-:-:S05]  /*25760*/  VIADD R2, R2, 0x1 ;  /* 0x0000000102027836 */ /* 0x004fca0000000000 */
[----:B------:R-:W-:-:S04]  /*25770*/  ISETP.NE.AND P2, PT, R2, 0x2, PT ;  /* 0x000000020200780c */ /* 0x000fc80003f45270 */
[----:B------:R-:W-:Y:S02]  /*25780*/  SEL R3, RZ, 0x1, P2 ;  /* 0x00000001ff037807 */ /* 0x000fe40001000000 */
[----:B------:R-:W-:Y:S02]  /*25790*/  SEL R2, R2, RZ, P2 ;  /* 0x000000ff02027207 */ /* 0x000fe40001000000 */
[----:B---3--:R-:W-:-:S05]  /*257a0*/  LOP3.LUT R5, R5, R3, RZ, 0x3c, !PT ;  /* 0x0000000305057212 */ /* 0x008fca00078e3cff */
[----:B------:R1:W-:Y:S04]  /*257b0*/  STL [R1+0x2c], R5 ;  /* 0x00002c0501007387 */ /* 0x0003e80000100800 */
[----:B------:R1:W-:Y:S01]  /*257c0*/  STL [R1+0x20], R2 ;  /* 0x0000200201007387 */ /* 0x0003e20000100800 */
[----:B------:R-:W-:Y:S05]  /*257d0*/  @P3 BRA `(.L_x_585) ;  /* 0xfffffff800103947 */ /* 0x000fea000383ffff */
.L_x_551:
[----:B------:R-:W-:Y:S05]  /*257e0*/  BSYNC B0 ;  /* 0x0000000000007941 */ /* 0x000fea0003800000 */
.L_x_550:
[----:B------:R-:W-:Y:S05]  /*257f0*/  @!P0 WARPSYNC.ALL ;  /* 0x0000000000008948 */ /* 0x000fea0003800000 */
[----:B------:R-:W-:Y:S01]  /*25800*/  @!P0 BAR.SYNC.DEFER_BLOCKING 0xc, 0x180 ;  /* 0x0306000000008b1d */ /* 0x000fe20000010000 */
[----:B------:R-:W-:-:S05]  /*25810*/  MOV R0, RZ ;  /* 0x000000ff00007202 */ /* 0x000fca0000000f00 */
[----:B------:R-:W-:Y:S04]  /*25820*/  BSSY B0, `(.L_x_586) ;  /* 0x000001e000007945 */ /* 0x000fe80003800000 */
[----:B------:R-:W-:Y:S05]  /*25830*/  @!P1 BRA `(.L_x_587) ;  /* 0x0000000000709947 */ /* 0x000fea0003800000 */
[----:B------:R-:W-:-:S13]  /*25840*/  ISETP.NE.AND P0, PT, R17, RZ, PT ;  /* 0x000000ff1100720c */ /* 0x000fda0003f05270 */
[----:B------:R-:W0:Y:S02]  /*25850*/  @!P0 LDC R17, c[0x0][0x9f0] ;  /* 0x00027c00ff118b82 */ /* 0x000e240000000800 */
[----:B01----:R-:W-:-:S04]  /*25860*/  IABS R2, R17 ;  /* 0x0000001100027213 */ /* 0x003fc80000000000 */
[----:B------:R-:W0:Y:S08]  /*25870*/  I2F.RP R4, R2 ;  /* 0x0000000200047306 */ /* 0x000e300000209400 */
[----:B0-----:R-:W0:Y:S02]  /*25880*/  MUFU.RCP R4, R4 ;  /* 0x0000000400047308 */ /* 0x001e240000001000 */
[----:B0-----:R-:W-:-:S06]  /*25890*/  VIADD R4, R4, 0xffffffe ;  /* 0x0ffffffe04047836 */ /* 0x001fcc0000000000 */
[----:B------:R0:W1:Y:S02]  /*258a0*/  F2I.FTZ.U32.TRUNC.NTZ R5, R4 ;  /* 0x0000000400057305 */ /* 0x000064000021f000 */
[----:B0-----:R-:W-:Y:S02]  /*258b0*/  IMAD.MOV.U32 R4, RZ, RZ, RZ ;  /* 0x000000ffff047224 */ /* 0x001fe400078e00ff */
[----:B-1----:R-:W-:-:S04]  /*258c0*/  IMAD.MOV R0, RZ, RZ, -R5 ;  /* 0x000000ffff007224 */ /* 0x002fc800078e0a05 */
[----:B------:R-:W-:-:S04]  /*258d0*/  IMAD R0, R0, R2, RZ ;  /* 0x0000000200007224 */ /* 0x000fc800078e02ff */
[----:B------:R-:W-:Y:S01]  /*258e0*/  IMAD.HI.U32 R6, R5, R0, R4 ;  /* 0x0000000005067227 */ /* 0x000fe200078e0004 */
[----:B------:R-:W-:Y:S02]  /*258f0*/  IABS R0, R17 ;  /* 0x0000001100007213 */ /* 0x000fe40000000000 */
[----:B------:R-:W-:-:S03]  /*25900*/  IADD3 R4, R19, -0x1, R17 ;  /* 0xffffffff13047810 */ /* 0x000fc60007ffe011 */
[----:B------:R-:W-:Y:S01]  /*25910*/  IMAD.MOV R0, RZ, RZ, -R0 ;  /* 0x000000ffff007224 */ /* 0x000fe200078e0a00 */
[----:B------:R-:W-:Y:S02]  /*25920*/  IABS R3, R4 ;  /* 0x0000000400037213 */ /* 0x000fe40000000000 */
[----:B------:R-:W-:Y:S02]  /*25930*/  LOP3.LUT R4, R4, R17, RZ, 0x3c, !PT ;  /* 0x0000001104047212 */ /* 0x000fe400078e3cff */
[----:B------:R-:W-:Y:S01]  /*25940*/  MOV R5, R0 ;  /* 0x0000000000057202 */ /* 0x000fe20000000f00 */
[----:B------:R-:W-:Y:S01]  /*25950*/  IMAD.HI.U32 R0, R6, R3, RZ ;  /* 0x0000000306007227 */ /* 0x000fe200078e00ff */
[----:B------:R-:W-:-:S03]  /*25960*/  ISETP.GE.AND P2, PT, R4, RZ, PT ;  /* 0x000000ff0400720c */ /* 0x000fc60003f46270 */
        /* <DEDUP_REMOVED lines=8> */
[----:B------:R-:W-:-:S07]  /*259f0*/  @!P1 LOP3.LUT R0, RZ, R17, RZ, 0x33, !PT ;  /* 0x00000011ff009212 */ /* 0x000fce00078e33ff */
.L_x_587:
[----:B------:R-:W-:Y:S05]  /*25a00*/  BSYNC B0 ;  /* 0x0000000000007941 */ /* 0x000fea0003800000 */
.L_x_586:
[----:B------:R-:W-:-:S05]  /*25a10*/  IMAD R3, R20, R0, RZ ;  /* 0x0000000014037224 */ /* 0x000fca00078e02ff */
[----:B01----:R-:W-:Y:S01]  /*25a20*/  VIADDMNMX R2, R3, R0, R19, PT ;  /* 0x0000000003027246 */ /* 0x003fe20003800113 */
[----:B------:R0:W-:Y:S03]  /*25a30*/  STL [R1+0x38], R3 ;  /* 0x0000380301007387 */ /* 0x0001e60000100800 */
[----:B------:R-:W-:Y:S01]  /*25a40*/  ISETP.GT.AND P0, PT, R2, R3, PT ;  /* 0x000000030200720c */ /* 0x000fe20003f04270 */
[----:B------:R0:W-:-:S12]  /*25a50*/  STL [R1+0x8], R2 ;  /* 0x0000080201007387 */ /* 0x0001d80000100800 */
[----:B0-----:R-:W-:Y:S05]  /*25a60*/  @P0 BRA `(.L_x_588) ;  /* 0x0000000000480947 */ /* 0x001fea0003800000 */
[----:B------:R-:W0:Y:S02]  /*25a70*/  S2R R2, SR_TID.X ;  /* 0x0000000000027919 */ /* 0x000e240000002100 */
[----:B0-----:R-:W-:-:S04]  /*25a80*/  LOP3.LUT R2, R2, 0x7f, RZ, 0xc0, !PT ;  /* 0x0000007f02027812 */ /* 0x001fc800078ec0ff */
[----:B------:R-:W-:-:S13]  /*25a90*/  ISETP.NE.AND P0, PT, R2, RZ, PT ;  /* 0x000000ff0200720c */ /* 0x000fda0003f05270 */
[----:B------:R-:W-:Y:S05]  /*25aa0*/  @P0 BRA `(.L_x_589) ;  /* 0x0000004000180947 */ /* 0x000fea0003800000 */
[----:B------:R-:W0:Y:S01]  /*25ab0*/  S2R R2, SR_LANEID ;  /* 0x0000000000027919 */ /* 0x000e220000000000 */
[----:B------:R-:W-:Y:S01]  /*25ac0*/  VOTEU.ANY UR4, UPT, PT ;  /* 0x0000000000047886 */ /* 0x000fe200038e0100 */
[----:B------:R-:W1:Y:S01]  /*25ad0*/  LDC.64 R4, c[0x0][0xc60] ;  /* 0x00031800ff047b82 */ /* 0x000e620000000a00 */
[----:B------:R-:W0:Y:S02]  /*25ae0*/  FLO.U32 R0, UR4 ;  /* 0x0000000400007d00 */ /* 0x000e2400080e0000 */
[----:B0-----:R-:W-:-:S06]  /*25af0*/  ISETP.EQ.U32.AND P0, PT, R0, R2, PT ;  /* 0x000000020000720c */ /* 0x001fcc0003f02070 */
[----:B------:R-:W1:Y:S07]  /*25b00*/  POPC R2, UR4 ;  /* 0x0000000400027d09 */ /* 0x000e6e0008000000 */
[----:B-1----:R-:W2:Y:S04]  /*25b10*/  @P0 ATOMG.E.ADD.STRONG.GPU PT, R2, desc[UR42][R4.64], R2 ;  /* 0x00000002040209a8 */ /* 0x002ea800081ee1ea */
[----:B--2---:R0:W1:Y:S02]  /*25b20*/  SHFL.IDX PT, R2, R2, R0, 0x1f ;  /* 0x00001f0002027589 */ /* 0x00406400000e0000 */
[----:B0-----:R-:W0:Y:S02]  /*25b30*/  S2R R0, SR_LTMASK ;  /* 0x0000000000007919 */ /* 0x001e240000003900 */
[----:B0-----:R-:W-:-:S06]  /*25b40*/  LOP3.LUT R0, R0, UR4, RZ, 0xc0, !PT ;  /* 0x0000000400007c12 */ /* 0x001fcc000f8ec0ff */
[----:B------:R-:W1:Y:S02]  /*25b50*/  POPC R0, R0 ;  /* 0x0000000000007309 */ /* 0x000e640000000000 */
[----:B-1----:R-:W-:-:S05]  /*25b60*/  IADD3 R0, R2, UR38, R0 ;  /* 0x0000002602007c10 */ /* 0x002fca000fffe000 */
[----:B------:R2:W-:Y:S01]  /*25b70*/  STL [R1], R0 ;  /* 0x0000000001007387 */ /* 0x0005e20000100800 */
[----:B------:R-:W-:Y:S05]  /*25b80*/  BRA `(.L_x_589) ;  /* 0x0000003c00e07947 */ /* 0x000fea0003800000 */
.L_x_588:
[----:B------:R-:W-:Y:S01]  /*25b90*/  IADD3 R0, R18, 0x28400, RZ ;  /* 0x0002840012007810 */ /* 0x000fe20007ffe0ff */
[----:B------:R-:W-:Y:S03]  /*25ba0*/  BSSY B6, `(.L_x_590) ;  /* 0x0000013000067945 */ /* 0x000fe60003800000 */
[----:B------:R-:W-:-:S13]  /*25bb0*/  LOP3.LUT P0, RZ, R0, 0x3ff, RZ, 0xc0, !PT ;  /* 0x000003ff00ff7812 */ /* 0x000fda000780c0ff */
[----:B------:R-:W-:Y:S05]  /*25bc0*/  @!P0 BRA `(.L_x_591) ;  /* 0x0000000000408947 */ /* 0x000fea0003800000 */
[----:B------:R-:W-:Y:S01]  /*25bd0*/  MOV R2, 0x0 ;  /* 0x0000000000027802 */ /* 0x000fe20000000f00 */
[----:B------:R-:W-:Y:S01]  /*25be0*/  ULDC.64 UR6, c[0x4][0x198] ;  /* 0x0100660000067ab9 */ /* 0x000fe20000000a00 */
[----:B------:R-:W-:Y:S01]  /*25bf0*/  ULDC.64 UR8, c[0x4][0x1a0] ;  /* 0x0100680000087ab9 */ /* 0x000fe20000000a00 */
[----:B------:R-:W-:Y:S01]  /*25c00*/  ULDC.64 UR4, c[0x4][0xe8] ;  /* 0x01003a0000047ab9 */ /* 0x000fe20000000a00 */
[----:B------:R-:W-:Y:S01]  /*25c10*/  IMAD.U32 R4, RZ, RZ, UR6 ;  /* 0x00000006ff047e24 */ /* 0x000fe2000f8e00ff */
[----:B------:R-:W-:Y:S01]  /*25c20*/  MOV R10, UR4 ;  /* 0x00000004000a7c02 */ /* 0x000fe20008000f00 */
[----:B------:R-:W0:Y:S01]  /*25c30*/  LDC.64 R2, c[0x4][R2] ;  /* 0x0100000002027b82 */ /* 0x000e220000000a00 */
[----:B------:R-:W-:Y:S02]  /*25c40*/  IMAD.U32 R5, RZ, RZ, UR7 ;  /* 0x00000007ff057e24 */ /* 0x000fe4000f8e00ff */
        /* <DEDUP_REMOVED lines=8> */
.L_x_591:
[----:B------:R-:W-:Y:S05]  /*25cd0*/  BSYNC B6 ;  /* 0x0000000000067941 */ /* 0x000fea0003800000 */
.L_x_590:
[----:B------:R-:W2:Y:S01]  /*25ce0*/  LDL.LU R17, [R1+0x10] ;  /* 0x0000100001117983 */ /* 0x000ea20000300800 */
[----:B------:R-:W-:Y:S01]  /*25cf0*/  IADD3 R0, R18, 0x10400, RZ ;  /* 0x0001040012007810 */ /* 0x000fe20007ffe0ff */
[----:B------:R-:W-:Y:S03]  /*25d00*/  BSSY B6, `(.L_x_592) ;  /* 0x0000016000067945 */ /* 0x000fe60003800000 */
        /* <DEDUP_REMOVED lines=9> */
[----:B------:R-:W-:Y:S01]  /*25da0*/  IMAD.U32 R4, RZ, RZ, UR6 ;  /* 0x00000006ff047e24 */ /* 0x000fe2000f8e00ff */
[----:B------:R-:W-:Y:S01]  /*25db0*/  MOV R10, UR4 ;  /* 0x00000004000a7c02 */ /* 0x000fe20008000f00 */
[----:B------:R-:W1:Y:S01]  /*25dc0*/  LDC.64 R2, c[0x4][R2] ;  /* 0x0100000002027b82 */ /* 0x000e620000000a00 */
        /* <DEDUP_REMOVED lines=8> */
[----:B01----:R-:W-:Y:S05]  /*25e50*/  CALL.ABS.NOINC R2 ;  /* 0x0000000002007343 */ /* 0x003fea0003c00000 */
.L_x_593:
[----:B------:R-:W-:Y:S05]  /*25e60*/  BSYNC B6 ;  /* 0x0000000000067941 */ /* 0x000fea0003800000 */
.L_x_592:
        /* <DEDUP_REMOVED lines=20> */
.L_x_595:
[----:B------:R-:W-:Y:S05]  /*25fb0*/  BSYNC B6 ;  /* 0x0000000000067941 */ /* 0x000fea0003800000 */
.L_x_594:
[----:B------:R-:W-:Y:S01]  /*25fc0*/  LOP3.LUT P6, RZ, R17, 0x1, RZ, 0xc0, !PT ;  /* 0x0000000111ff7812 */ /* 0x000fe200078cc0ff */
[----:B------:R-:W-:-:S12]  /*25fd0*/  BSSY B6, `(.L_x_596) ;  /* 0x0000012000067945 */ /* 0x000fd80003800000 */
[----:B------:R-:W-:Y:S05]  /*25fe0*/  @!P6 BRA `(.L_x_597) ;  /* 0x000000000040e947 */ /* 0x000fea0003800000 */
[----:B------:R-:W-:Y:S01]  /*25ff0*/  MOV R2, 0x0 ;  /* 0x0000000000027802 */ /* 0x000fe20000000f00 */
[----:B------:R-:W-:Y:S01]  /*26000*/  ULDC.64 UR4, c[0x4][0x198] ;  /* 0x0100660000047ab9 */ /* 0x000fe20000000a00 */
[----:B------:R-:W-:Y:S01]  /*26010*/  ULDC.64 UR6, c[0x4][0x1a0] ;  /* 0x0100680000067ab9 */ /* 0x000fe20000000a00 */
[----:B------:R-:W-:Y:S01]  /*26020*/  ULDC.64 UR8, c[0x4][0x100] ;  /* 0x0100400000087ab9 */ /* 0x000fe20000000a00 */
[----:B------:R-:W-:Y:S01]  /*26030*/  MOV R4, UR4 ;  /* 0x0000000400047c02 */ /* 0x000fe20008000f00 */
[----:B------:R-:W-:Y:S01]  /*26040*/  IMAD.U32 R5, RZ, RZ, UR5 ;  /* 0x00000005ff057e24 */ /* 0x000fe2000f8e00ff */
[----:B------:R-:W1:Y:S01]  /*26050*/  LDC.64 R2, c[0x4][R2] ;  /* 0x0100000002027b82 */ /* 0x000e620000000a00 */
[----:B------:R-:W-:Y:S01]  /*26060*/  IMAD.U32 R6, RZ, RZ, UR6 ;  /* 0x00000006ff067e24 */ /* 0x000fe2000f8e00ff */
[----:B------:R-:W-:Y:S01]  /*26070*/  MOV R11, UR9 ;  /* 0x00000009000b7c02 */ /* 0x000fe20008000f00 */
[----:B------:R-:W-:Y:S02]  /*26080*/  IMAD.U32 R7, RZ, RZ, UR7 ;  /* 0x00000007ff077e24 */ /* 0x000fe4000f8e00ff */
[----:B------:R-:W-:-:S02]  /*26090*/  IMAD.U32 R10, RZ, RZ, UR8 ;  /* 0x00000008ff0a7e24 */ /* 0x000fc4000f8e00ff */
[----:B------:R-:W-:Y:S02]  /*260a0*/  IMAD.MOV.U32 R8, RZ, RZ, 0x70 ;  /* 0x00000070ff087424 */ /* 0x000fe400078e00ff */
[----:B------:R-:W-:Y:S02]  /*260b0*/  IMAD.MOV.U32 R12, RZ, RZ, 0x1 ;  /* 0x00000001ff0c7424 */ /* 0x000fe400078e00ff */
[----:B------:R-:W-:-:S07]  /*260c0*/  IMAD.MOV.U32 R13, RZ, RZ, RZ ;  /* 0x000000ffff0d7224 */ /* 0x000fce00078e00ff */
[----:B------:R-:W-:-:S07]  /*260d0*/  LEPC R20, `(.L_x_597) ;  /* 0x000000001014794e */ /* 0x000fce0000000000 */
[----:B01----:R-:W-:Y:S05]  /*260e0*/  CALL.ABS.NOINC R2 ;  /* 0x0000000002007343 */ /* 0x003fea0003c00000 */
.L_x_597:
[----:B------:R-:W-:Y:S05]  /*260f0*/  BSYNC B6 ;  /* 0x0000000000067941 */ /* 0x000fea0003800000 */
.L_x_596:
[----:B------:R-:W2:Y:S01]  /*26100*/  LDL.LU R2, [R1+0x3c] ;  /* 0x00003c0001027983 */ /* 0x000ea20000300800 */
[----:B------:R-:W-:-:S03]  /*26110*/  ULDC.64 UR4, c[0x0][0x9f8] ;  /* 0x00027e0000047ab9 */ /* 0x000fc60000000a00 */
[----:B0-----:R-:W3:Y:S04]  /*26120*/  LDL.LU R17, [R1+0x58] ;  /* 0x0000580001117983 */ /* 0x001ee80000300800 */
[----:B------:R-:W4:Y:S01]  /*26130*/  LDL R9, [R1+0x34] ;  /* 0x0000340001097983 */ /* 0x000f220000100800 */
[----:B------:R-:W-:-:S04]  /*26140*/  ISETP.NE.U32.AND P0, PT, RZ, UR4, PT ;  /* 0x00000004ff007c0c */ /* 0x000fc8000bf05070 */
[----:B------:R-:W-:-:S13]  /*26150*/  ISETP.NE.AND.EX P0, PT, RZ, UR5, PT, P0 ;  /* 0x00000005ff007c0c */ /* 0x000fda000bf05300 */
[----:B--2---:R-:W-:-:S04]  /*26160*/  @P0 IADD3 R2, P1, R2, UR4, RZ ;  /* 0x0000000402020c10 */ /* 0x004fc8000ff3e0ff */
[----:B---3--:R-:W-:Y:S01]  /*26170*/  @P0 IADD3.X R3, R17, UR5, RZ, P1, !PT ;  /* 0x0000000511030c10 */ /* 0x008fe20008ffe4ff */
[----:B------:R-:W-:-:S04]  /*26180*/  ULDC.64 UR4, c[0x0][0xa08] ;  /* 0x0002820000047ab9 */ /* 0x000fc80000000a00 */
[----:B----4-:R0:W2:Y:S02]  /*26190*/  @P0 LDG.E R9, desc[UR42][R2.64] ;  /* 0x0000002a02090981 */ /* 0x0100a4000c1e1900 */
[----:B0-----:R-:W0:Y:S01]  /*261a0*/  LDC.64 R2, c[0x0][0x418] ;  /* 0x00010600ff027b82 */ /* 0x001e220000000a00 */
[----:B--2---:R-:W-:Y:S01]  /*261b0*/  SHF.R.S32.HI R10, RZ, 0x1f, R9 ;  /* 0x0000001fff0a7819 */ /* 0x004fe20000011409 */
[----:B------:R1:W-:Y:S01]  /*261c0*/  @P0 STL [R1+0x34], R9 ;  /* 0x0000340901000387 */ /* 0x0003e20000100800 */
[----:B0-----:R-:W-:Y:S01]  /*261d0*/  LOP3.LUT P0, RZ, R2, UR4, RZ, 0xfc, !PT ;  /* 0x0000000402ff7c12 */ /* 0x001fe2000f80fcff */
[----:B------:R-:W-:Y:S02]  /*261e0*/  UMOV UR4, 0xffffffff ;  /* 0xffffffff00047882 */ /* 0x000fe40000000000 */
[----:B------:R1:W-:Y:S01]  /*261f0*/  STL [R1+0x3c], R10 ;  /* 0x00003c0a01007387 */ /* 0x0003e20000100800 */
[----:B------:R-:W-:-:S04]  /*26200*/  LOP3.LUT P0, RZ, R3, UR5, RZ, 0xfc, P0 ;  /* 0x0000000503ff7c12 */ /* 0x000fc8000800fcff */
[----:B------:R-:W-:Y:S01]  /*26210*/  SEL R17, R9, RZ, !P0 ;  /* 0x000000ff09117207 */ /* 0x000fe20004000000 */
[----:B------:R-:W-:Y:S08]  /*26220*/  BRA.DIV UR4, `(.L_x_598) ;  /* 0x0000009a04dc7947 */ /* 0x000ff0000b800000 */
[----:B------:R-:W0:Y:S02]  /*26230*/  S2R R0, SR_TID.X ;  /* 0x0000000000007919 */ /* 0x000e240000002100 */
[----:B0-----:R-:W-:-:S04]  /*26240*/  SHF.R.U32.HI R0, RZ, 0x5, R0 ;  /* 0x00000005ff007819 */ /* 0x001fc80000011600 */
[----:B------:R-:W-:-:S05]  /*26250*/  LOP3.LUT R0, R0, 0x3, RZ, 0xc0, !PT ;  /* 0x0000000300007812 */ /* 0x000fca00078ec0ff */
[----:B------:R0:W2:Y:S02]  /*26260*/  SHFL.IDX PT, R14, R0, RZ, 0x1f ;  /* 0x00001fff000e7589 */ /* 0x0000a400000e0000 */
.L_x_870:
[----:B0-----:R-:W3:Y:S01]  /*26270*/  LDL.LU R0, [R1+0x10] ;  /* 0x0000100001007983 */ /* 0x001ee20000300800 */
[----:B------:R-:W-:Y:S02]  /*26280*/  PLOP3.LUT P1, PT, PT, PT, PT, 0x8, 0x0 ;  /* 0x000000000000781c */ /* 0x000fe40003f2e170 */
[----:B--2---:R-:W-:Y:S02]  /*26290*/  ISETP.NE.AND P0, PT, R14, RZ, PT ;  /* 0x000000ff0e00720c */ /* 0x004fe40003f05270 */
[----:B---3--:R-:W-:-:S09]  /*262a0*/  LOP3.LUT R0, R0, 0xfffffffe, RZ, 0xc0, !PT ;  /* 0xfffffffe00007812 */ /* 0x008fd200078ec0ff */
[----:B------:R-:W-:-:S05]  /*262b0*/  @P1 LOP3.LUT R0, R0, 0x1, RZ, 0xfc, !PT ;  /* 0x0000000100001812 */ /* 0x000fca00078efcff */
[----:B------:R0:W-:Y:S01]  /*262c0*/  STL [R1+0x10], R0 ;  /* 0x0000100001007387 */ /* 0x0001e20000100800 */
[----:B------:R-:W-:Y:S05]  /*262d0*/  @P0 BRA `(.L_x_599) ;  /* 0x0000000400900947 */ /* 0x000fea0003800000 */
[----:B------:R-:W-:-:S03]  /*262e0*/  UMOV UR4, 0xffffffff ;  /* 0xffffffff00047882 */ /* 0x000fc60000000000 */
[----:B------:R-:W-:Y:S05]  /*262f0*/  BRA.DIV UR4, `(.L_x_600) ;  /* 0x0000009a04dc7947 */ /* 0x000fea000b800000 */
[----:B------:R-:W-:-:S13]  /*26300*/  ELECT P6, URZ, PT ;  /* 0x00000000003f782f */ /* 0x000fda00038c0000 */
.L_x_873:
[----:B------:R-:W-:Y:S05]  /*26310*/  @!P6 BRA `(.L_x_599) ;  /* 0x000000040080e947 */ /* 0x000fea0003800000 */
[----:B0-----:R-:W2:Y:S01]  /*26320*/  LDL R0, [R1+0x8] ;  /* 0x0000080001007983 */ /* 0x001ea20000100800 */
[----:B------:R-:W-:-:S04]  /*26330*/  ISETP.NE.U32.AND P0, PT, R2, RZ, PT ;  /* 0x000000ff0200720c */ /* 0x000fc80003f05070 */
[----:B------:R-:W-:Y:S01]  /*26340*/  ISETP.NE.AND.EX P0, PT, R3, RZ, PT, P0 ;  /* 0x000000ff0300720c */ /* 0x000fe20003f05300 */
[----:B--2---:R-:W-:-:S12]  /*26350*/  VIADD R4, R0, 0xffffffff ;  /* 0xffffffff00047836 */ /* 0x004fd80000000000 */
[----:B------:R-:W-:Y:S05]  /*26360*/  @!P0 BRA `(.L_x_601) ;  /* 0x0000000000488947 */ /* 0x000fea0003800000 */
[----:B------:R-:W0:Y:S01]  /*26370*/  LDC R8, c[0x0][0x43c] ;  /* 0x00010f00ff087b82 */ /* 0x000e220000000800 */
[----:B------:R-:W-:Y:S01]  /*26380*/  MOV R0, R4 ;  /* 0x0000000400007202 */ /* 0x000fe20000000f00 */
[----:B------:R-:W-:Y:S01]  /*26390*/  ULDC.64 UR4, c[0x0][0x428] ;  /* 0x00010a0000047ab9 */ /* 0x000fe20000000a00 */
[----:B0-----:R-:W-:-:S13]  /*263a0*/  ISETP.NE.AND P0, PT, R8, 0x1, PT ;  /* 0x000000010800780c */ /* 0x001fda0003f05270 */
[----:B------:R-:W0:Y:S02]  /*263b0*/  @P0 LDC.64 R6, c[0x0][0x440] ;  /* 0x00011000ff060b82 */ /* 0x000e240000000a00 */
[----:B0-----:R-:W-:-:S05]  /*263c0*/  @P0 IMAD.HI.U32 R6, R4, R6, RZ ;  /* 0x0000000604060227 */ /* 0x001fca00078e00ff */
[----:B------:R-:W-:-:S04]  /*263d0*/  @P0 SHF.R.U32.HI R0, RZ, R7, R6 ;  /* 0x00000007ff000219 */ /* 0x000fc80000011606 */
[--C-:B------:R-:W-:Y:S01]  /*263e0*/  SHF.R.S32.HI R7, RZ, 0x1f, R0.reuse ;  /* 0x0000001fff077819 */ /* 0x100fe20000011400 */
[--C-:B------:R-:W-:Y:S02]  /*263f0*/  IMAD.MOV R5, RZ, RZ, -R0.reuse ;  /* 0x000000ffff057224 */ /* 0x100fe400078e0a00 */
[----:B------:R-:W-:Y:S02]  /*26400*/  IMAD.MOV.U32 R6, RZ, RZ, R0 ;  /* 0x000000ffff067224 */ /* 0x000fe400078e0000 */
[----:B------:R-:W-:Y:S02]  /*26410*/  IMAD R4, R8, R5, R4 ;  /* 0x0000000508047224 */ /* 0x000fe400078e0204 */
[----:B------:R-:W-:Y:S02]  /*26420*/  IMAD R5, R10, UR4, RZ ;  /* 0x000000040a057c24 */ /* 0x000fe4000f8e02ff */
[----:B------:R-:W-:-:S04]  /*26430*/  IMAD.WIDE.U32 R6, R9, UR4, R6 ;  /* 0x0000000409067c25 */ /* 0x000fc8000f8e0006 */
[----:B------:R-:W-:Y:S01]  /*26440*/  IMAD R0, R9, UR5, R5 ;  /* 0x0000000509007c24 */ /* 0x000fe2000f8e0205 */
[----:B------:R-:W-:-:S03]  /*26450*/  LEA R2, P0, R6, R2, 0x2 ;  /* 0x0000000206027211 */ /* 0x000fc600078010ff */
[----:B------:R-:W-:-:S05]  /*26460*/  IMAD.IADD R0, R7, 0x1, R0 ;  /* 0x0000000107007824 */ /* 0x000fca00078e0200 */
[----:B------:R-:W-:-:S05]  /*26470*/  LEA.HI.X R3, R6, R3, R0, 0x2, P0 ;  /* 0x0000000306037211 */ /* 0x000fca00000f1400 */
[----:B------:R0:W5:Y:S02]  /*26480*/  LDG.E R17, desc[UR42][R2.64] ;  /* 0x0000002a02117981 */ /* 0x000164000c1e1900 */
.L_x_601:
[----:B------:R-:W2:Y:S04]  /*26490*/  LDL R0, [R1+0x1c] ;  /* 0x00001c0001007983 */ /* 0x000ea80000100800 */
[----:B0-----:R-:W3:Y:S01]  /*264a0*/  LDL R2, [R1+0x28] ;  /* 0x0000280001027983 */ /* 0x001ee20000100800 */
[----:B-1----:R-:W0:Y:S02]  /*264b0*/  S2R R9, SR_TID.X ;  /* 0x0000000000097919 */ /* 0x002e240000002100 */
[----:B0-----:R-:W-:-:S04]  /*264c0*/  LOP3.LUT R9, R9, 0x7f, RZ, 0xc0, !PT ;  /* 0x0000007f09097812 */ /* 0x001fc800078ec0ff */
[----:B------:R-:W-:Y:S01]  /*264d0*/  ISETP.NE.AND P1, PT, R9, RZ, PT ;  /* 0x000000ff0900720c */ /* 0x000fe20003f25270 */
[----:B--2---:R-:W-:Y:S01]  /*264e0*/  IMAD R0, R0, 0x8, R18 ;  /* 0x0000000800007824 */ /* 0x004fe200078e0212 */
[----:B---3--:R-:W-:-:S04]  /*264f0*/  SHF.L.U32 R3, R2, 0x1f, RZ ;  /* 0x0000001f02037819 */ /* 0x008fc800000006ff */
[----:B------:R-:W0:Y:S02]  /*26500*/  SYNCS.PHASECHK.TRANS64.TRYWAIT P0, [R0+URZ+0x38880], R3 ;  /* 0x03888003000075a7 */ /* 0x000e24000800017f */
[----:B0-----:R-:W-:Y:S05]  /*26510*/  @!P0 BRA `(.L_x_602) ;  /* 0x0000009800748947 */ /* 0x001fea0003800000 */
.L_x_874:
[----:B------:R-:W-:Y:S05]  /*26520*/  @P1 BRA `(.L_x_603) ;  /* 0x00000000001c1947 */ /* 0x000fea0003800000 */
[----:B------:R-:W1:Y:S02]  /*26530*/  S2R R2, SR_TID.X ;  /* 0x0000000000027919 */ /* 0x000e640000002100 */
[----:B-1----:R-:W-:Y:S02]  /*26540*/  LOP3.LUT R5, R2, 0x1f, RZ, 0xc0, !PT ;  /* 0x0000001f02057812 */ /* 0x002fe400078ec0ff */
[----:B------:R-:W-:Y:S02]  /*26550*/  MOV R2, 0x8000 ;  /* 0x0000800000027802 */ /* 0x000fe40000000f00 */
[----:B------:R-:W-:Y:S02]  /*26560*/  ISETP.NE.AND P0, PT, R5, RZ, PT ;  /* 0x000000ff0500720c */ /* 0x000fe40003f05270 */
[----:B------:R1:W-:Y:S11]  /*26570*/  SYNCS.ARRIVE.TRANS64 RZ, [R0+URZ+0x38870], R2 ;  /* 0x0388700200ff79a7 */ /* 0x0003f6000800003f */
[----:B-1----:R-:W-:Y:S05]  /*26580*/  @!P0 BRA `(.L_x_603) ;  /* 0x0000000000048947 */ /* 0x002fea0003800000 */
[----:B------:R-:W-:Y:S01]  /*26590*/  BPT.TRAP 0x1 ;  /* 0x000000040000795c */ /* 0x000fe20000300000 */
.L_x_603:
[----:B------:R-:W2:Y:S04]  /*265a0*/  LDL R2, [R1+0x1c] ;  /* 0x00001c0001027983 */ /* 0x000ea80000100800 */
[----:B------:R-:W3:Y:S01]  /*265b0*/  LDL R5, [R1+0x40] ;  /* 0x0000400001057983 */ /* 0x000ee20000100800 */
[----:B------:R-:W-:Y:S01]  /*265c0*/  R2UR UR9, R0 ;  /* 0x00000000000972ca */ /* 0x000fe200000e0000 */
[----:B------:R-:W-:Y:S01]  /*265d0*/  UIADD3 UR4, UP0, UR40, 0x470, URZ ;  /* 0x0000047028047890 */ /* 0x000fe2000ff1e03f */
[----:B------:R-:W-:Y:S01]  /*265e0*/  R2UR UR12, R16 ;  /* 0x00000000100c72ca */ /* 0x000fe200000e0000 */
[----:B------:R-:W-:Y:S01]  /*265f0*/  UMOV UR10, URZ ;  /* 0x0000003f000a7c82 */ /* 0x000fe20008000000 */
[----:B-----5:R-:W-:Y:S01]  /*26600*/  R2UR UR13, R17 ;  /* 0x00000000110d72ca */ /* 0x020fe200000e0000 */
[----:B------:R-:W-:Y:S01]  /*26610*/  UIADD3.X UR5, URZ, UR41, URZ, UP0, !UPT ;  /* 0x000000293f057290 */ /* 0x000fe200087fe43f */
[----:B------:R-:W-:Y:S01]  /*26620*/  UMOV UR6, 0x0 ;  /* 0x0000000000067882 */ /* 0x000fe20000000000 */
[----:B------:R-:W-:Y:S01]  /*26630*/  UMOV UR7, 0x14f00000 ;  /* 0x14f0000000077882 */ /* 0x000fe20000000000 */
[----:B------:R-:W-:-:S05]  /*26640*/  UMOV UR15, 0x80 ;  /* 0x00000080000f7882 */ /* 0x000fca0000000000 */
[----:B------:R-:W-:Y:S01]  /*26650*/  UIADD3 UR9, UR9, 0x38870, URZ ;  /* 0x0003887009097890 */ /* 0x000fe2000fffe03f */
[----:B--2---:R-:W-:Y:S02]  /*26660*/  IMAD R2, R2, 0x8000, R18 ;  /* 0x0000800002027824 */ /* 0x004fe400078e0212 */
[----:B---3--:R-:W-:-:S03]  /*26670*/  IMAD R4, R4, 0x80, R5 ;  /* 0x0000008004047824 */ /* 0x008fc600078e0205 */
[----:B------:R-:W-:Y:S02]  /*26680*/  R2UR UR14, R2 ;  /* 0x00000000020e72ca */ /* 0x000fe400000e0000 */
[----:B------:R-:W-:-:S11]  /*26690*/  R2UR UR11, R4 ;  /* 0x00000000040b72ca */ /* 0x000fd600000e0000 */
[----:B------:R-:W-:Y:S02]  /*266a0*/  UIADD3 UR8, UR14, 0x10400, URZ ;  /* 0x000104000e087890 */ /* 0x000fe4000fffe03f */
[----:B------:R-:W-:-:S07]  /*266b0*/  UIADD3 UR14, UR14, 0x14400, URZ ;  /* 0x000144000e0e7890 */ /* 0x000fce000fffe03f */
[----:B------:R1:W-:Y:S02]  /*266c0*/  UTMALDG.4D [UR8], [UR4], desc[UR6] ;  /* 0x00000608040075b4 */ /* 0x0003e40008019000 */
[----:B-1----:R-:W-:Y:S01]  /*266d0*/  UMOV UR8, UR14 ;  /* 0x0000000e00087c82 */ /* 0x002fe20008000000 */
[----:B------:R-:W-:Y:S02]  /*266e0*/  UMOV UR10, UR15 ;  /* 0x0000000f000a7c82 */ /* 0x000fe40008000000 */
[----:B------:R1:W-:Y:S01]  /*266f0*/  UTMALDG.4D [UR8], [UR4], desc[UR6] ;  /* 0x00000608040075b4 */ /* 0x0003e20008019000 */
[----:B------:R-:W2:Y:S02]  /*26700*/  SYNCS.PHASECHK.TRANS64.TRYWAIT P0, [R0+URZ+0x38840], R3 ;  /* 0x03884003000075a7 */ /* 0x000ea4000800017f */
[----:B-12---:R-:W-:Y:S05]  /*26710*/  @!P0 BRA `(.L_x_604) ;  /* 0x0000009800088947 */ /* 0x006fea0003800000 */
.L_x_875:
        /* <DEDUP_REMOVED lines=8> */
.L_x_605:
[----:B01----:R-:W2:Y:S01]  /*267a0*/  LDL.LU R3, [R1+0x10] ;  /* 0x0000100001037983 */ /* 0x003ea20000300800 */
[----:B------:R-:W-:Y:S01]  /*267b0*/  R2UR UR14, R2 ;  /* 0x00000000020e72ca */ /* 0x000fe200000e0000 */
[----:B------:R-:W-:Y:S01]  /*267c0*/  UIADD3 UR4, UP0, UR40, 0x370, URZ ;  /* 0x0000037028047890 */ /* 0x000fe2000ff1e03f */
[----:B------:R-:W-:Y:S01]  /*267d0*/  R2UR UR9, R0 ;  /* 0x00000000000972ca */ /* 0x000fe200000e0000 */
[----:B------:R-:W-:Y:S01]  /*267e0*/  UMOV UR10, URZ ;  /* 0x0000003f000a7c82 */ /* 0x000fe20008000000 */
[----:B------:R-:W-:Y:S01]  /*267f0*/  PLOP3.LUT P0, PT, PT, PT, PT, 0x80, 0x0 ;  /* 0x000000000000781c */ /* 0x000fe20003f0f070 */
[----:B------:R-:W-:Y:S01]  /*26800*/  UIADD3.X UR5, URZ, UR41, URZ, UP0, !UPT ;  /* 0x000000293f057290 */ /* 0x000fe200087fe43f */
[----:B------:R-:W-:Y:S01]  /*26810*/  R2UR UR11, R4 ;  /* 0x00000000040b72ca */ /* 0x000fe200000e0000 */
[----:B------:R-:W-:Y:S01]  /*26820*/  UMOV UR6, 0x0 ;  /* 0x0000000000067882 */ /* 0x000fe20000000000 */
[----:B------:R-:W-:Y:S01]  /*26830*/  R2UR UR12, R16 ;  /* 0x00000000100c72ca */ /* 0x000fe200000e0000 */
[----:B------:R-:W-:Y:S01]  /*26840*/  UMOV UR7, 0x14f00000 ;  /* 0x14f0000000077882 */ /* 0x000fe20000000000 */
[----:B------:R-:W-:Y:S01]  /*26850*/  R2UR UR13, R17 ;  /* 0x00000000110d72ca */ /* 0x000fe200000e0000 */
[----:B------:R-:W-:-:S02]  /*26860*/  UMOV UR15, 0x80 ;  /* 0x00000080000f7882 */ /* 0x000fc40000000000 */
[----:B------:R-:W-:Y:S02]  /*26870*/  UIADD3 UR8, UR14, 0x28400, URZ ;  /* 0x000284000e087890 */ /* 0x000fe4000fffe03f */
[----:B------:R-:W-:Y:S02]  /*26880*/  UIADD3 UR9, UR9, 0x38830, URZ ;  /* 0x0003883009097890 */ /* 0x000fe4000fffe03f */
[----:B------:R-:W-:-:S07]  /*26890*/  UIADD3 UR14, UR14, 0x2c400, URZ ;  /* 0x0002c4000e0e7890 */ /* 0x000fce000fffe03f */
[----:B------:R0:W-:Y:S02]  /*268a0*/  UTMALDG.4D [UR8], [UR4], desc[UR6] ;  /* 0x00000608040075b4 */ /* 0x0001e40008019000 */
[----:B0-----:R-:W-:Y:S01]  /*268b0*/  UMOV UR8, UR14 ;  /* 0x0000000e00087c82 */ /* 0x001fe20008000000 */
[----:B------:R-:W-:Y:S02]  /*268c0*/  UMOV UR10, UR15 ;  /* 0x0000000f000a7c82 */ /* 0x000fe40008000000 */
[----:B------:R3:W-:Y:S01]  /*268d0*/  UTMALDG.4D [UR8], [UR4], desc[UR6] ;  /* 0x00000608040075b4 */ /* 0x0007e20008019000 */
[----:B--2---:R-:W-:-:S04]  /*268e0*/  LOP3.LUT R3, R3, 0xfffffffe, RZ, 0xc0, !PT ;  /* 0xfffffffe03037812 */ /* 0x004fc800078ec0ff */
[----:B------:R-:W-:-:S05]  /*268f0*/  @P0 LOP3.LUT R3, R3, 0x1, RZ, 0xfc, !PT ;  /* 0x0000000103030812 */ /* 0x000fca00078efcff */
[----:B------:R3:W-:Y:S01]  /*26900*/  STL [R1+0x10], R3 ;  /* 0x0000100301007387 */ /* 0x0007e20000100800 */
[----:B------:R-:W-:Y:S01]  /*26910*/  NOP ;  /* 0x0000000000007918 */ /* 0x000fe20000000000 */
.L_x_599:
[----:B---3--:R-:W0:Y:S04]  /*26920*/  LDL.LU R3, [R1+0x5c] ;  /* 0x00005c0001037983 */ /* 0x008e280000300800 */
[----:B------:R-:W2:Y:S04]  /*26930*/  LDL.LU R5, [R1+0x24] ;  /* 0x0000240001057983 */ /* 0x000ea80000300800 */
[----:B------:R-:W3:Y:S01]  /*26940*/  LDL.LU R4, [R1+0x60] ;  /* 0x0000600001047983 */ /* 0x000ee20000300800 */
[----:B------:R-:W-:Y:S05]  /*26950*/  WARPSYNC.ALL ;  /* 0x0000000000007948 */ /* 0x000fea0003800000 */
[----:B------:R-:W-:Y:S01]  /*26960*/  ULDC.64 UR4, c[0x0][0x298] ;  /* 0x0000a60000047ab9 */ /* 0x000fe20000000a00 */
[----:B------:R-:W-:Y:S01]  /*26970*/  ULDC.64 UR6, c[0x0][0xa00] ;  /* 0x0002800000067ab9 */ /* 0x000fe20000000a00 */
[----:B------:R-:W-:Y:S01]  /*26980*/  VIADD R2, R18, 0x20400 ;  /* 0x0002040012027836 */ /* 0x000fe20000000000 */
[----:B------:R-:W-:Y:S01]  /*26990*/  BAR.SYNC.DEFER_BLOCKING 0x8, 0x180 ;  /* 0x0206000000007b1d */ /* 0x000fe20000010000 */
[----:B------:R-:W-:-:S03]  /*269a0*/  ISETP.NE.U32.AND P0, PT, RZ, UR6, PT ;  /* 0x00000006ff007c0c */ /* 0x000fc6000bf05070 */
[----:B------:R-:W-:Y:S02]  /*269b0*/  LOP3.LUT P1, RZ, R2, 0x3ff, RZ, 0xc0, !PT ;  /* 0x000003ff02ff7812 */ /* 0x000fe4000782c0ff */
[----:B------:R-:W-:Y:S01]  /*269c0*/  ISETP.NE.AND.EX P0, PT, RZ, UR7, PT, P0 ;  /* 0x00000007ff007c0c */ /* 0x000fe2000bf05300 */
[----:B------:R-:W-:Y:S01]  /*269d0*/  BSSY B6, `(.L_x_606) ;  /* 0x000001d000067945 */ /* 0x000fe20003800000 */
[----:B0-----:R-:W-:Y:S02]  /*269e0*/  SHF.R.S32.HI R0, RZ, 0x1f, R3 ;  /* 0x0000001fff007819 */ /* 0x001fe40000011403 */
[----:B--2---:R-:W-:-:S03]  /*269f0*/  SEL R5, R5, RZ, !P0 ;  /* 0x000000ff05057207 */ /* 0x004fc60004000000 */
[----:B------:R-:W-:Y:S01]  /*26a00*/  IMAD R0, R0, UR4, RZ ;  /* 0x0000000400007c24 */ /* 0x000fe2000f8e02ff */
[----:B---3--:R-:W-:-:S03]  /*26a10*/  SEL R4, R4, RZ, !P0 ;  /* 0x000000ff04047207 */ /* 0x008fc60004000000 */
[C---:B------:R-:W-:Y:S02]  /*26a20*/  IMAD R0, R3.reuse, UR5, R0 ;  /* 0x0000000503007c24 */ /* 0x040fe4000f8e0200 */
[----:B------:R-:W-:-:S05]  /*26a30*/  IMAD.WIDE.U32 R2, R3, UR4, RZ ;  /* 0x0000000403027c25 */ /* 0x000fca000f8e00ff */
[----:B------:R-:W-:Y:S01]  /*26a40*/  IADD3 R0, R3, R0, RZ ;  /* 0x0000000003007210 */ /* 0x000fe20007ffe0ff */
[----:B------:R0:W-:Y:S04]  /*26a50*/  STL.64 [R1+0x58], R2 ;  /* 0x0000580201007387 */ /* 0x0001e80000100a00 */
[----:B------:R0:W-:Y:S04]  /*26a60*/  STL [R1+0x24], R5 ;  /* 0x0000240501007387 */ /* 0x0001e80000100800 */
[----:B------:R0:W-:Y:S04]  /*26a70*/  STL [R1+0x68], R4 ;  /* 0x0000680401007387 */ /* 0x0001e80000100800 */
[----:B------:R0:W-:Y:S01]  /*26a80*/  STL [R1+0x60], R0 ;  /* 0x0000600001007387 */ /* 0x0001e20000100800 */
[----:B------:R-:W-:Y:S05]  /*26a90*/  @!P1 BRA `(.L_x_607) ;  /* 0x0000000000409947 */ /* 0x000fea0003800000 */
[----:B0-----:R-:W-:Y:S01]  /*26aa0*/  MOV R2, 0x0 ;  /* 0x0000000000027802 */ /* 0x001fe20000000f00 */
[----:B------:R-:W-:Y:S01]  /*26ab0*/  ULDC.64 UR4, c[0x4][0x198] ;  /* 0x0100660000047ab9 */ /* 0x000fe20000000a00 */
[----:B------:R-:W-:Y:S01]  /*26ac0*/  ULDC.64 UR6, c[0x4][0x1a0] ;  /* 0x0100680000067ab9 */ /* 0x000fe20000000a00 */
[----:B------:R-:W-:Y:S01]  /*26ad0*/  ULDC.64 UR8, c[0x4][0x108] ;  /* 0x0100420000087ab9 */ /* 0x000fe20000000a00 */
[----:B------:R-:W-:Y:S01]  /*26ae0*/  IMAD.U32 R4, RZ, RZ, UR4 ;  /* 0x00000004ff047e24 */ /* 0x000fe2000f8e00ff */
[----:B-1----:R-:W-:Y:S01]  /*26af0*/  MOV R10, UR8 ;  /* 0x00000008000a7c02 */ /* 0x002fe20008000f00 */
        /* <DEDUP_REMOVED lines=10> */
.L_x_607:
[----:B------:R-:W-:Y:S05]  /*26ba0*/  BSYNC B6 ;  /* 0x0000000000067941 */ /* 0x000fea0003800000 */
.L_x_606:
[----:B0-----:R-:W2:Y:S01]  /*26bb0*/  LDL.LU R0, [R1+0x68] ;  /* 0x0000680001007983 */ /* 0x001ea20000300800 */
[----:B------:R-:W0:Y:S01]  /*26bc0*/  LDC R8, c[0x0][0x448] ;  /* 0x00011200ff087b82 */ /* 0x000e220000000800 */
[----:B------:R-:W-:Y:S01]  /*26bd0*/  ULDC.64 UR4, c[0x0][0x2d8] ;  /* 0x0000b60000047ab9 */ /* 0x000fe20000000a00 */
[----:B------:R-:W-:Y:S01]  /*26be0*/  ULDC.64 UR6, c[0x0][0x280] ;  /* 0x0000a00000067ab9 */ /* 0x000fe20000000a00 */
[----:B------:R-:W3:Y:S04]  /*26bf0*/  LDL.LU R4, [R1+0x60] ;  /* 0x0000600001047983 */ /* 0x000ee80000300800 */
[----:B------:R-:W3:Y:S04]  /*26c00*/  LDL.LU.64 R2, [R1+0x58] ;  /* 0x0000580001027983 */ /* 0x000ee80000300a00 */
[----:B------:R-:W4:Y:S04]  /*26c10*/  LDL.LU R6, [R1+0x24] ;  /* 0x0000240001067983 */ /* 0x000f280000300800 */
[----:B------:R-:W4:Y:S01]  /*26c20*/  LDL.LU R5, [R1+0x4] ;  /* 0x0000040001057983 */ /* 0x000f220000300800 */
[----:B0-----:R-:W-:Y:S01]  /*26c30*/  ISETP.NE.AND P0, PT, R8, 0x1, PT ;  /* 0x000000010800780c */ /* 0x001fe20003f05270 */
[----:B-1----:R-:W0:-:S12]  /*26c40*/  S2R R9, SR_TID.X ;  /* 0x0000000000097919 */ /* 0x002e180000002100 */
[----:B------:R-:W1:Y:S01]  /*26c50*/  @P0 LDC R7, c[0x0][0x450] ;  /* 0x00011400ff070b82 */ /* 0x000e620000000800 */
[----:B0-----:R-:W-:-:S05]  /*26c60*/  IMAD.SHL.U32 R9, R9, 0x10, RZ ;  /* 0x0000001009097824 */ /* 0x001fca00078e00ff */
[----:B------:R-:W-:-:S04]  /*26c70*/  LOP3.LUT R9, R9, 0x70, RZ, 0xc0, !PT ;  /* 0x0000007009097812 */ /* 0x000fc800078ec0ff */
[----:B------:R-:W-:Y:S02]  /*26c80*/  LOP3.LUT R9, R9, 0x80, RZ, 0xfc, !PT ;  /* 0x0000008009097812 */ /* 0x000fe400078efcff */
[----:B---3--:R-:W-:Y:S02]  /*26c90*/  MOV R3, R4 ;  /* 0x0000000400037202 */ /* 0x008fe40000000f00 */
[----:B------:R-:W0:Y:S01]  /*26ca0*/  S2R R4, SR_TID.X ;  /* 0x0000000000047919 */ /* 0x000e220000002100 */
[----:B------:R-:W-:-:S04]  /*26cb0*/  IMAD.WIDE.U32 R2, R16, UR4, R2 ;  /* 0x0000000410027c25 */ /* 0x000fc8000f8e0002 */
[----:B------:R-:W-:Y:S01]  /*26cc0*/  IMAD R3, R16, UR5, R3 ;  /* 0x0000000510037c24 */ /* 0x000fe2000f8e0203 */
[----:B------:R-:W-:Y:S02]  /*26cd0*/  ULDC.64 UR4, c[0x0][0x2e0] ;  /* 0x0000b80000047ab9 */ /* 0x000fe40000000a00 */
[----:B--2---:R-:W-:Y:S02]  /*26ce0*/  IMAD R0, R0, UR4, RZ ;  /* 0x0000000400007c24 */ /* 0x004fe4000f8e02ff */
[----:B----4-:R-:W-:-:S04]  /*26cf0*/  IMAD.WIDE.U32 R2, R6, UR4, R2 ;  /* 0x0000000406027c25 */ /* 0x010fc8000f8e0002 */
[----:B------:R-:W-:Y:S01]  /*26d00*/  IMAD R0, R6, UR5, R0 ;  /* 0x0000000506007c24 */ /* 0x000fe2000f8e0200 */
[----:B------:R-:W-:Y:S01]  /*26d10*/  ULDC.64 UR4, c[0x0][0x2d0] ;  /* 0x0000b40000047ab9 */ /* 0x000fe20000000a00 */
[C---:B0-----:R-:W-:Y:S01]  /*26d20*/  LOP3.LUT R6, R4.reuse, 0x7f, RZ, 0xc0, !PT ;  /* 0x0000007f04067812 */ /* 0x041fe200078ec0ff */
[----:B------:R-:W-:-:S03]  /*26d30*/  IMAD.SHL.U32 R4, R4, 0x10, RZ ;  /* 0x0000001004047824 */ /* 0x000fc600078e00ff */
[----:B------:R-:W-:-:S04]  /*26d40*/  SHF.R.U32.HI R6, RZ, 0x3, R6 ;  /* 0x00000003ff067819 */ /* 0x000fc80000011606 */
[----:B------:R-:W-:Y:S02]  /*26d50*/  LOP3.LUT R4, R6, 0x70, R4, 0xf8, !PT ;  /* 0x0000007006047812 */ /* 0x000fe400078ef804 */
[----:B------:R-:W0:Y:S01]  /*26d60*/  @P0 LDC R6, c[0x0][0x44c] ;  /* 0x00011300ff060b82 */ /* 0x000e220000000800 */
[----:B------:R-:W-:-:S05]  /*26d70*/  IMAD.SHL.U32 R5, R5, 0x80, RZ ;  /* 0x0000008005057824 */ /* 0x000fca00078e00ff */
[----:B------:R-:W-:Y:S01]  /*26d80*/  LOP3.LUT R4, R4, R5, RZ, 0xfc, !PT ;  /* 0x0000000504047212 */ /* 0x000fe200078efcff */
[----:B------:R-:W-:-:S04]  /*26d90*/  IMAD.IADD R3, R3, 0x1, R0 ;  /* 0x0000000103037824 */ /* 0x000fc800078e0200 */
[----:B------:R-:W-:Y:S02]  /*26da0*/  IMAD.MOV.U32 R0, RZ, RZ, R4 ;  /* 0x000000ffff007224 */ /* 0x000fe400078e0004 */
[----:B0-----:R-:W-:-:S05]  /*26db0*/  @P0 IMAD.HI.U32 R6, R4, R6, RZ ;  /* 0x0000000604060227 */ /* 0x001fca00078e00ff */
[----:B-1----:R-:W-:-:S04]  /*26dc0*/  @P0 SHF.R.U32.HI R0, RZ, R7, R6 ;  /* 0x00000007ff000219 */ /* 0x002fc80000011606 */
[----:B------:R-:W-:-:S05]  /*26dd0*/  IADD3 R6, -R0, RZ, RZ ;  /* 0x000000ff00067210 */ /* 0x000fca0007ffe1ff */
[----:B------:R-:W-:Y:S01]  /*26de0*/  IMAD R4, R8, R6, R4 ;  /* 0x0000000608047224 */ /* 0x000fe200078e0204 */
[----:B------:R-:W-:Y:S01]  /*26df0*/  SHF.R.S32.HI R6, RZ, 0x1f, R0 ;  /* 0x0000001fff067819 */ /* 0x000fe20000011400 */
[----:B------:R-:W-:-:S04]  /*26e00*/  IMAD.WIDE.U32 R2, R0, UR4, R2 ;  /* 0x0000000400027c25 */ /* 0x000fc8000f8e0002 */
[----:B------:R-:W-:-:S04]  /*26e10*/  IMAD R6, R6, UR4, RZ ;  /* 0x0000000406067c24 */ /* 0x000fc8000f8e02ff */
[----:B------:R-:W-:Y:S01]  /*26e20*/  IMAD R0, R0, UR5, R6 ;  /* 0x0000000500007c24 */ /* 0x000fe2000f8e0206 */
[----:B------:R-:W-:-:S03]  /*26e30*/  ULDC.64 UR4, c[0x0][0x2c8] ;  /* 0x0000b20000047ab9 */ /* 0x000fc60000000a00 */
[----:B------:R-:W-:Y:S01]  /*26e40*/  IMAD.IADD R3, R3, 0x1, R0 ;  /* 0x0000000103037824 */ /* 0x000fe200078e0200 */
[----:B------:R-:W-:Y:S01]  /*26e50*/  SHF.R.S32.HI R0, RZ, 0x1f, R4 ;  /* 0x0000001fff007819 */ /* 0x000fe20000011404 */
[----:B------:R-:W-:-:S04]  /*26e60*/  IMAD.WIDE.U32 R2, R4, UR4, R2 ;  /* 0x0000000404027c25 */ /* 0x000fc8000f8e0002 */
[----:B------:R-:W-:Y:S01]  /*26e70*/  IMAD R0, R0, UR4, RZ ;  /* 0x0000000400007c24 */ /* 0x000fe2000f8e02ff */
[----:B------:R-:W-:Y:S02]  /*26e80*/  ULDC UR4, c[0x0][0x2b8] ;  /* 0x0000ae0000047ab9 */ /* 0x000fe40000000800 */
[----:B------:R-:W-:Y:S02]  /*26e90*/  ISETP.GE.AND P1, PT, R9, UR4, PT ;  /* 0x0000000409007c0c */ /* 0x000fe4000bf26270 */
[----:B------:R0:W5:Y:S01]  /*26ea0*/  LDL R9, [R1+0x54] ;  /* 0x0000540001097983 */ /* 0x0001620000100800 */
[----:B------:R-:W1:Y:S01]  /*26eb0*/  S2R R7, SR_TID.X ;  /* 0x0000000000077919 */ /* 0x000e620000002100 */
[----:B------:R-:W-:Y:S01]  /*26ec0*/  IMAD R0, R4, UR5, R0 ;  /* 0x0000000504007c24 */ /* 0x000fe2000f8e0200 */
[----:B------:R-:W-:-:S04]  /*26ed0*/  IADD3 R4, P2, R2, UR6, RZ ;  /* 0x0000000602047c10 */ /* 0x000fc8000ff5e0ff */
[----:B------:R-:W-:Y:S01]  /*26ee0*/  IADD3.X R3, R3, UR7, R0, P2, !PT ;  /* 0x0000000703037c10 */ /* 0x000fe200097fe400 */
[----:B-1----:R-:W-:-:S05]  /*26ef0*/  IMAD.SHL.U32 R10, R7, 0x10, RZ ;  /* 0x00000010070a7824 */ /* 0x002fca00078e00ff */
[----:B------:R-:W-:-:S04]  /*26f00*/  LOP3.LUT R10, R10, 0x70, RZ, 0xc0, !PT ;  /* 0x000000700a0a7812 */ /* 0x000fc800078ec0ff */
[----:B------:R-:W-:Y:S01]  /*26f10*/  ISETP.GE.AND P0, PT, R10, UR4, PT ;  /* 0x000000040a007c0c */ /* 0x000fe2000bf06270 */
[----:B------:R-:W-:-:S03]  /*26f20*/  UMOV UR4, 0xffffffff ;  /* 0xffffffff00047882 */ /* 0x000fc60000000000 */
[----:B0-----:R-:W-:Y:S09]  /*26f30*/  BRA.DIV UR4, `(.L_x_608) ;  /* 0x0000009204147947 */ /* 0x001ff2000b800000 */
[----:B------:R-:W0:Y:S02]  /*26f40*/  S2R R6, SR_TID.X ;  /* 0x0000000000067919 */ /* 0x000e240000002100 */
[----:B0-----:R-:W-:-:S04]  /*26f50*/  LOP3.LUT R6, R6, 0x7f, RZ, 0xc0, !PT ;  /* 0x0000007f06067812 */ /* 0x001fc800078ec0ff */
[----:B------:R-:W-:Y:S02]  /*26f60*/  SHF.R.U32.HI R7, RZ, 0x3, R6 ;  /* 0x00000003ff077819 */ /* 0x000fe40000011606 */
[----:B------:R-:W2:Y:S03]  /*26f70*/  LDL.LU R6, [R1+0x64] ;  /* 0x0000640001067983 */ /* 0x000ea60000300800 */
[----:B------:R-:W-:Y:S02]  /*26f80*/  IMAD.IADD R0, R7, 0x1, R5 ;  /* 0x0000000107007824 */ /* 0x000fe400078e0205 */
[----:B------:R-:W0:Y:S03]  /*26f90*/  SHFL.IDX PT, R7, R4, RZ, 0x181f ;  /* 0x00181fff04077589 */ /* 0x000e2600000e0000 */
[----:B------:R-:W-:Y:S01]  /*26fa0*/  IADD3 R5, R0, 0x10, RZ ;  /* 0x0000001000057810 */ /* 0x000fe20007ffe0ff */
[----:B--2---:R-:W-:-:S02]  /*26fb0*/  IMAD R2, R6, R8, RZ ;  /* 0x0000000806027224 */ /* 0x004fc400078e02ff */
[----:B------:R-:W1:Y:S03]  /*26fc0*/  SHFL.IDX PT, R6, R3, RZ, 0x181f ;  /* 0x00181fff03067589 */ /* 0x000e6600000e0000 */
[-C--:B------:R-:W-:Y:S01]  /*26fd0*/  ISETP.GE.AND P4, PT, R0, R2.reuse, PT ;  /* 0x000000020000720c */ /* 0x080fe20003f86270 */
[----:B------:R-:W-:Y:S01]  /*26fe0*/  SHFL.IDX PT, R8, R3, 0x1, 0x181f ;  /* 0x00381f0003087f89 */ /* 0x000fe200000e0000 */
        /* <DEDUP_REMOVED lines=21> */
[----:B0-----:R-:W-:-:S05]  /*27140*/  @!P2 IMAD.X R6, RZ, RZ, R6, P3 ;  /* 0x000000ffff06a224 */ /* 0x001fca00018e0606 */
[----:B------:R-:W-:Y:S01]  /*27150*/  @!P2 MOV R7, R6 ;  /* 0x000000060007a202 */ /* 0x000fe20000000f00 */
        /* <DEDUP_REMOVED lines=9> */
[----:B------:R-:W-:Y:S01]  /*271f0*/  @!P2 IMAD.MOV.U32 R7, RZ, RZ, R6 ;  /* 0x000000ffff07a224 */ /* 0x000fe200078e0006 */
[----:B------:R-:W-:Y:S01]  /*27200*/  @!P2 MOV R6, R5 ;  /* 0x000000050006a202 */ /* 0x000fe20000000f00 */
[----:B------:R-:W-:-:S04]  /*27210*/  VIADD R5, R0, 0x40 ;  /* 0x0000004000057836 */ /* 0x000fc80000000000 */
        /* <DEDUP_REMOVED lines=8> */
[----:B------:R-:W-:Y:S01]  /*272a0*/  @!P2 IMAD.MOV.U32 R6, RZ, RZ, R5 ;  /* 0x000000ffff06a224 */ /* 0x000fe200078e0005 */
[----:B------:R-:W-:-:S04]  /*272b0*/  IADD3 R5, R0, 0x50, RZ ;  /* 0x0000005000057810 */ /* 0x000fc80007ffe0ff */
        /* <DEDUP_REMOVED lines=15> */
[----:B-1----:R-:W-:-:S04]  /*273b0*/  @!P2 IADD3 R5, P3, R10, R5, RZ ;  /* 0x000000050a05a210 */ /* 0x002fc80007f7e0ff */
[----:B0-----:R-:W-:-:S05]  /*273c0*/  @!P2 IADD3.X R6, RZ, R6, RZ, P3, !PT ;  /* 0x00000006ff06a210 */ /* 0x001fca0001ffe4ff */
[----:B------:R-:W-:Y:S02]  /*273d0*/  @!P2 IMAD.MOV.U32 R7, RZ, RZ, R6 ;  /* 0x000000ffff07a224 */ /* 0x000fe400078e0006 */
[----:B------:R-:W-:Y:S02]  /*273e0*/  @!P2 IMAD.MOV.U32 R6, RZ, RZ, R5 ;  /* 0x000000ffff06a224 */ /* 0x000fe400078e0005 */
[----:B------:R0:W1:Y:S04]  /*273f0*/  SHFL.IDX PT, R5, R3, 0x7, 0x181f ;  /* 0x00f81f0003057f89 */ /* 0x00006800000e0000 */
[----:B------:R0:W-:Y:S04]  /*27400*/  @!P2 LDGSTS.E.BYPASS.LTC128B.128 [R9+0x23400], desc[UR42][R6.64], !P0 ;  /* 0x234000000609afae */ /* 0x0001e8000c101d6a */
[----:B------:R0:W-:Y:S04]  /*27410*/  @!P2 LDGSTS.E.BYPASS.LTC128B.128 [R9+0x27400], desc[UR42][R6.64+0x80], !P1 ;  /* 0x274000800609afae */ /* 0x0001e8000c901d6a */
[----:B------:R0:W2:Y:S02]  /*27420*/  SHFL.IDX PT, R3, R4, 0x7, 0x181f ;  /* 0x00f81f0004037f89 */ /* 0x0000a400000e0000 */
.L_x_892:
[----:B------:R-:W-:Y:S01]  /*27430*/  VIADD R0, R0, 0x70 ;  /* 0x0000007000007836 */ /* 0x000fe20000000000 */
[----:B------:R-:W-:Y:S04]  /*27440*/  BSSY B0, `(.L_x_609) ;  /* 0x000000a000007945 */ /* 0x000fe80003800000 */
[----:B------:R-:W-:-:S13]  /*27450*/  ISETP.GE.AND P2, PT, R0, R2, PT ;  /* 0x000000020000720c */ /* 0x000fda0003f46270 */
[----:B------:R-:W-:Y:S05]  /*27460*/  @P2 BRA `(.L_x_610) ;  /* 0x00000000001c2947 */ /* 0x000fea0003800000 */
[----:B--2---:R-:W-:-:S05]  /*27470*/  IADD3 R2, P2, R10, R3, RZ ;  /* 0x000000030a027210 */ /* 0x004fca0007f5e0ff */
[----:B01----:R-:W-:-:S05]  /*27480*/  IMAD.X R3, RZ, RZ, R5, P2 ;  /* 0x000000ffff037224 */ /* 0x003fca00010e0605 */
[----:B------:R-:W-:Y:S01]  /*27490*/  @!PT LDS RZ, [RZ] ;  /* 0x00000000fffff984 */ /* 0x000fe20000000800 */
[----:B------:R-:W-:Y:S01]  /*274a0*/  @!PT LDS RZ, [RZ] ;  /* 0x00000000fffff984 */ /* 0x000fe20000000800 */
[----:B------:R-:W-:Y:S01]  /*274b0*/  @!PT LDS RZ, [RZ] ;  /* 0x00000000fffff984 */ /* 0x000fe20000000800 */
[----:B------:R3:W-:Y:S04]  /*274c0*/  LDGSTS.E.BYPASS.LTC128B.128 [R9+0x23c00], desc[UR42][R2.64], !P0 ;  /* 0x23c0000002097fae */ /* 0x0007e8000c101d6a */
[----:B------:R3:W-:Y:S02]  /*274d0*/  LDGSTS.E.BYPASS.LTC128B.128 [R9+0x27c00], desc[UR42][R2.64+0x80], !P1 ;  /* 0x27c0008002097fae */ /* 0x0007e4000c901d6a */
.L_x_610:
[----:B------:R-:W-:Y:S05]  /*274e0*/  BSYNC B0 ;  /* 0x0000000000007941 */ /* 0x000fea0003800000 */
.L_x_609:
[----:B------:R-:W-:Y:S01]  /*274f0*/  NOP ;  /* 0x0000000000007918 */ /* 0x000fe20000000000 */
[----:B------:R-:W-:-:S13]  /*27500*/  PLOP3.LUT P0, PT, PT, PT, PT, 0x80, 0x0 ;  /* 0x000000000000781c */ /* 0x000fda0003f0f070 */
.L_x_611:
[----:B------:R-:W-:Y:S02]  /*27510*/  PLOP3.LUT P1, PT, P1, P0, PT, 0xa2, 0x0 ;  /* 0x000000000000781c */ /* 0x000fe40000f21472 */
[----:B------:R-:W-:-:S08]  /*27520*/  @P0 R2UR P1, UR4, R18 ;  /* 0x00000000120402ca */ /* 0x000fd00000020000 */
[----:B------:R-:W-:-:S05]  /*27530*/  @P0 PLOP3.LUT P0, PT, P1, PT, PT, 0x80, 0x0 ;  /* 0x000000000000081c */ /* 0x000fca0000f0f070 */
[----:B------:R-:W-:Y:S01]  /*27540*/  @!P1 SYNCS.ARRIVE.TRANS64.RED.A0T1 RZ, [UR4+0x38800], RZ ;  /* 0x038800ffffff99a7 */ /* 0x000fe20008200404 */
[----:B------:R-:W-:Y:S07]  /*27550*/  @!P1 ARRIVES.LDGSTSBAR.64.TRANSCNT [UR4+0x38800] ;  /* 0x03880000ff0099b0 */ /* 0x000fee0008000a84 */
[----:B------:R-:W-:Y:S05]  /*27560*/  @P0 BRA.U.ANY `(.L_x_611) ;  /* 0xfffffffd00e80947 */ /* 0x000fea000393ffff */
[----:B---3--:R-:W3:Y:S02]  /*27570*/  LDL.LU R2, [R1+0x70] ;  /* 0x0000700001027983 */ /* 0x008ee40000300800 */
[----:B---3--:R-:W-:-:S04]  /*27580*/  IADD3 R2, R2, 0x1, RZ ;  /* 0x0000000102027810 */ /* 0x008fc80007ffe0ff */
[----:B------:R-:W-:Y:S01]  /*27590*/  LEA.HI R0, R2, R2, RZ, 0x1 ;  /* 0x0000000202007211 */ /* 0x000fe200078f08ff */
[----:B------:R3:W-:Y:S03]  /*275a0*/  STL [R1+0x70], R2 ;  /* 0x0000700201007387 */ /* 0x0007e60000100800 */
[----:B------:R-:W-:-:S05]  /*275b0*/  LOP3.LUT R0, R0, 0xfffffffe, RZ, 0xc0, !PT ;  /* 0xfffffffe00007812 */ /* 0x000fca00078ec0ff */
[----:B------:R-:W-:-:S05]  /*275c0*/  IMAD.IADD R0, R2, 0x1, -R0 ;  /* 0x0000000102007824 */ /* 0x000fca00078e0a00 */
[----:B------:R-:W-:Y:S01]  /*275d0*/  SHF.L.U32 R0, R0, 0x1f, RZ ;  /* 0x0000001f00007819 */ /* 0x000fe200000006ff */
[----:B------:R-:W-:Y:S01]  /*275e0*/  NOP ;  /* 0x0000000000007918 */ /* 0x000fe20000000000 */
[----:B------:R3:W-:Y:S01]  /*275f0*/  SYNCS.ARRIVE.TRANS64.A1T0 RZ, [R18+URZ+0x38800], RZ ;  /* 0x038800ff12ff79a7 */ /* 0x0007e2000810003f */
[----:B------:R-:W-:Y:S01]  /*27600*/  BSSY B0, `(.L_x_612) ;  /* 0x0000003000007945 */ /* 0x000fe20003800000 */
[----:B------:R-:W4:Y:S03]  /*27610*/  SYNCS.PHASECHK.TRANS64.TRYWAIT P0, [R18+URZ+0x38820], R0 ;  /* 0x03882000120075a7 */ /* 0x000f26000800017f */
[----:B---34-:R-:W-:Y:S05]  /*27620*/  @!P0 BRA `(.L_x_613) ;  /* 0x00000094001c8947 */ /* 0x018fea0003800000 */
.L_x_893:
[----:B------:R-:W-:Y:S05]  /*27630*/  BSYNC B0 ;  /* 0x0000000000007941 */ /* 0x000fea0003800000 */
.L_x_612:
[----:B------:R-:W4:Y:S04]  /*27640*/  LDL.LU R2, [R1+0x8] ;  /* 0x0000080001027983 */ /* 0x000f280000300800 */
[----:B0-2---:R-:W2:Y:S01]  /*27650*/  LDL R3, [R1+0x38] ;  /* 0x0000380001037983 */ /* 0x005ea20000100800 */
[----:B----4-:R-:W-:-:S05]  /*27660*/  VIADD R2, R2, 0xfffffffe ;  /* 0xfffffffe02027836 */ /* 0x010fca0000000000 */
[----:B--2---:R-:W-:-:S13]  /*27670*/  ISETP.GE.AND P0, PT, R2, R3, PT ;  /* 0x000000030200720c */ /* 0x004fda0003f06270 */
[----:B------:R-:W-:Y:S05]  /*27680*/  @!P0 BRA `(.L_x_614) ;  /* 0x0000001400988947 */ /* 0x000fea0003800000 */
[----:B---3--:R0:W5:Y:S04]  /*27690*/  LDL.LU R0, [R1+0x1c] ;  /* 0x00001c0001007983 */ /* 0x0081680000300800 */
[----:B------:R0:W5:Y:S02]  /*276a0*/  LDL.LU R8, [R1+0x28] ;  /* 0x0000280001087983 */ /* 0x0001640000300800 */
.L_x_636:
[----:B------:R-:W2:Y:S01]  /*276b0*/  LDL R3, [R1+0x10] ;  /* 0x0000100001037983 */ /* 0x000ea20000100800 */
[----:B-----5:R-:W-:Y:S01]  /*276c0*/  VIADD R4, R0, 0x1 ;  /* 0x0000000100047836 */ /* 0x020fe20000000000 */
        /* <DEDUP_REMOVED lines=15> */
[----:B------:R-:W3:Y:S01]  /*277c0*/  LDL R11, [R1+0x3c] ;  /* 0x00003c00010b7983 */ /* 0x000ee20000100800 */
[----:B------:R-:W4:Y:S01]  /*277d0*/  LDC R6, c[0x0][0x43c] ;  /* 0x00010f00ff067b82 */ /* 0x000f220000000800 */
[----:B------:R-:W-:Y:S02]  /*277e0*/  ULDC.64 UR6, c[0x0][0x428] ;  /* 0x00010a0000067ab9 */ /* 0x000fe40000000a00 */
[----:B------:R-:W2:Y:S01]  /*277f0*/  LDL R7, [R1+0x34] ;  /* 0x0000340001077983 */ /* 0x000ea20000100800 */
[----:B----4-:R-:W-:-:S13]  /*27800*/  ISETP.NE.AND P0, PT, R6, 0x1, PT ;  /* 0x000000010600780c */ /* 0x010fda0003f05270 */
[----:B-1----:R-:W1:Y:S02]  /*27810*/  @P0 LDC.64 R4, c[0x0][0x440] ;  /* 0x00011000ff040b82 */ /* 0x002e640000000a00 */
[----:B-1----:R-:W-:Y:S01]  /*27820*/  @P0 IMAD.HI.U32 R3, R2, R4, RZ ;  /* 0x0000000402030227 */ /* 0x002fe200078e00ff */
[----:B------:R-:W-:-:S04]  /*27830*/  MOV R4, R2 ;  /* 0x0000000200047202 */ /* 0x000fc80000000f00 */
[----:B------:R-:W-:-:S04]  /*27840*/  @P0 SHF.R.U32.HI R4, RZ, R5, R3 ;  /* 0x00000005ff040219 */ /* 0x000fc80000011603 */
[--C-:B------:R-:W-:Y:S01]  /*27850*/  SHF.R.S32.HI R5, RZ, 0x1f, R4.reuse ;  /* 0x0000001fff057819 */ /* 0x100fe20000011404 */
[----:B------:R-:W-:-:S04]  /*27860*/  IMAD.MOV R3, RZ, RZ, -R4 ;  /* 0x000000ffff037224 */ /* 0x000fc800078e0a04 */
[----:B------:R-:W-:Y:S02]  /*27870*/  IMAD R3, R6, R3, R2 ;  /* 0x0000000306037224 */ /* 0x000fe400078e0202 */
[----:B---3--:R-:W-:-:S04]  /*27880*/  IMAD R6, R11, UR6, RZ ;  /* 0x000000060b067c24 */ /* 0x008fc8000f8e02ff */
[C---:B--2---:R-:W-:Y:S02]  /*27890*/  IMAD R6, R7.reuse, UR7, R6 ;  /* 0x0000000707067c24 */ /* 0x044fe4000f8e0206 */
[----:B------:R-:W-:-:S04]  /*278a0*/  IMAD.WIDE.U32 R4, R7, UR6, R4 ;  /* 0x0000000607047c25 */ /* 0x000fc8000f8e0004 */
[----:B------:R-:W-:Y:S01]  /*278b0*/  IMAD.IADD R5, R6, 0x1, R5 ;  /* 0x0000000106057824 */ /* 0x000fe200078e0205 */
[----:B------:R-:W-:-:S04]  /*278c0*/  LEA R6, P0, R4, UR4, 0x2 ;  /* 0x0000000404067c11 */ /* 0x000fc8000f8010ff */
[----:B------:R-:W-:-:S05]  /*278d0*/  LEA.HI.X R7, R4, UR5, R5, 0x2, P0 ;  /* 0x0000000504077c11 */ /* 0x000fca00080f1405 */
[----:B------:R3:W5:Y:S04]  /*278e0*/  LDG.E R17, desc[UR42][R6.64] ;  /* 0x0000002a06117981 */ /* 0x000768000c1e1900 */
.L_x_617:
[----:B---3--:R-:W-:Y:S01]  /*278f0*/  IMAD R6, R10, 0x8, R18 ;  /* 0x000000080a067824 */ /* 0x008fe200078e0212 */
[----:B-1----:R-:W-:Y:S01]  /*27900*/  SHF.L.U32 R5, R9, 0x1f, RZ ;  /* 0x0000001f09057819 */ /* 0x002fe200000006ff */
[----:B------:R-:W1:Y:S01]  /*27910*/  S2R R4, SR_TID.X ;  /* 0x0000000000047919 */ /* 0x000e620000002100 */
[----:B------:R-:W-:Y:S02]  /*27920*/  BSSY B1, `(.L_x_618) ;  /* 0x0000005000017945 */ /* 0x000fe40003800000 */
[----:B------:R-:W3:Y:S01]  /*27930*/  SYNCS.PHASECHK.TRANS64.TRYWAIT P0, [R6+URZ+0x38880], R5 ;  /* 0x03888005060075a7 */ /* 0x000ee2000800017f */
[----:B-1----:R-:W-:-:S04]  /*27940*/  LOP3.LUT R4, R4, 0x7f, RZ, 0xc0, !PT ;  /* 0x0000007f04047812 */ /* 0x002fc800078ec0ff */
[----:B------:R-:W-:Y:S01]  /*27950*/  ISETP.NE.AND P1, PT, R4, RZ, PT ;  /* 0x000000ff0400720c */ /* 0x000fe20003f25270 */
[----:B---3--:R-:W-:-:S12]  /*27960*/  @!P0 BRA `(.L_x_619) ;  /* 0x0000009000608947 */ /* 0x008fd80003800000 */
.L_x_894:
[----:B------:R-:W-:Y:S05]  /*27970*/  BSYNC B1 ;  /* 0x0000000000017941 */ /* 0x000fea0003800000 */
.L_x_618:
        /* <DEDUP_REMOVED lines=9> */
.L_x_621:
[----:B------:R-:W-:Y:S05]  /*27a10*/  BSYNC B1 ;  /* 0x0000000000017941 */ /* 0x000fea0003800000 */
.L_x_620:
[----:B------:R-:W3:Y:S04]  /*27a20*/  LDL R4, [R1+0x1c] ;  /* 0x00001c0001047983 */ /* 0x000ee80000100800 */
[----:B------:R-:W4:Y:S01]  /*27a30*/  LDL R7, [R1+0x40] ;  /* 0x0000400001077983 */ /* 0x000f220000100800 */
[----:B------:R-:W-:Y:S01]  /*27a40*/  MOV R13, RZ ;  /* 0x000000ff000d7202 */ /* 0x000fe20000000f00 */
[----:B------:R-:W-:Y:S01]  /*27a50*/  UIADD3 UR4, UP0, UR40, 0x470, URZ ;  /* 0x0000047028047890 */ /* 0x000fe2000ff1e03f */
[----:B------:R-:W-:Y:S01]  /*27a60*/  PLOP3.LUT P0, PT, PT, PT, PT, 0x80, 0x0 ;  /* 0x000000000000781c */ /* 0x000fe20003f0f070 */
[----:B------:R-:W-:Y:S01]  /*27a70*/  UMOV UR6, 0x0 ;  /* 0x0000000000067882 */ /* 0x000fe20000000000 */
[----:B------:R-:W-:Y:S01]  /*27a80*/  R2UR UR10, R13 ;  /* 0x000000000d0a72ca */ /* 0x000fe200000e0000 */
[----:B------:R-:W-:Y:S01]  /*27a90*/  UIADD3.X UR5, URZ, UR41, URZ, UP0, !UPT ;  /* 0x000000293f057290 */ /* 0x000fe200087fe43f */
[----:B------:R-:W-:Y:S01]  /*27aa0*/  UMOV UR7, 0x14f00000 ;  /* 0x14f0000000077882 */ /* 0x000fe20000000000 */
[----:B---3--:R-:W-:-:S02]  /*27ab0*/  IMAD R4, R4, 0x8000, R18 ;  /* 0x0000800004047824 */ /* 0x008fc400078e0212 */
[----:B----4-:R-:W-:Y:S02]  /*27ac0*/  IMAD R7, R3, 0x80, R7 ;  /* 0x0000008003077824 */ /* 0x010fe400078e0207 */
[----:B------:R-:W-:Y:S02]  /*27ad0*/  VIADD R3, R6, 0x38870 ;  /* 0x0003887006037836 */ /* 0x000fe40000000000 */
[----:B--2---:R-:W-:-:S07]  /*27ae0*/  VIADD R9, R4, 0x10400 ;  /* 0x0001040004097836 */ /* 0x004fce0000000000 */
.L_x_622:
[----:B------:R-:W-:-:S13]  /*27af0*/  @P0 ELECT P2, URZ, PT ;  /* 0x00000000003f082f */ /* 0x000fda0003840000 */
[----:B-----5:R-:W-:Y:S02]  /*27b00*/  @P2 R2UR UR13, R17 ;  /* 0x00000000110d22ca */ /* 0x020fe400000e0000 */
        /* <DEDUP_REMOVED lines=8> */
[----:B------:R-:W-:Y:S01]  /*27b90*/  MOV R12, 0x80 ;  /* 0x00000080000c7802 */ /* 0x000fe20000000f00 */
[----:B------:R-:W-:Y:S01]  /*27ba0*/  VIADD R9, R4, 0x14400 ;  /* 0x0001440004097836 */ /* 0x000fe20000000000 */
[----:B------:R-:W-:Y:S01]  /*27bb0*/  PLOP3.LUT P0, PT, PT, PT, PT, 0x80, 0x0 ;  /* 0x000000000000781c */ /* 0x000fe20003f0f070 */
[----:B------:R-:W-:Y:S01]  /*27bc0*/  UMOV UR6, 0x0 ;  /* 0x0000000000067882 */ /* 0x000fe20000000000 */
[----:B------:R-:W-:Y:S01]  /*27bd0*/  R2UR UR10, R12 ;  /* 0x000000000c0a72ca */ /* 0x000fe200000e0000 */
[----:B------:R-:W-:-:S14]  /*27be0*/  UMOV UR7, 0x14f00000 ;  /* 0x14f0000000077882 */ /* 0x000fdc0000000000 */
.L_x_623:
        /* <DEDUP_REMOVED lines=10> */
[----:B------:R-:W2:Y:S01]  /*27c90*/  SYNCS.PHASECHK.TRANS64.TRYWAIT P0, [R6+URZ+0x38840], R5 ;  /* 0x03884005060075a7 */ /* 0x000ea2000800017f */
[----:B------:R-:W-:Y:S04]  /*27ca0*/  BSSY B1, `(.L_x_624) ;  /* 0x0000002000017945 */ /* 0x000fe80003800000 */
[----:B--2---:R-:W-:Y:S05]  /*27cb0*/  @!P0 BRA `(.L_x_625) ;  /* 0x0000008c00a08947 */ /* 0x004fea0003800000 */
.L_x_895:
[----:B------:R-:W-:Y:S05]  /*27cc0*/  BSYNC B1 ;  /* 0x0000000000017941 */ /* 0x000fea0003800000 */
.L_x_624:
[----:B------:R-:W-:Y:S01]  /*27cd0*/  BSSY B1, `(.L_x_626) ;  /* 0x000000b000017945 */ /* 0x000fe20003800000 */
[----:B------:R-:W-:Y:S02]  /*27ce0*/  IMAD.MOV.U32 R10, RZ, RZ, 0x0 ;  /* 0x00000000ff0a7424 */ /* 0x000fe400078e00ff */
[----:B------:R-:W-:Y:S01]  /*27cf0*/  IMAD.MOV.U32 R11, RZ, RZ, 0x14f00000 ;  /* 0x14f00000ff0b7424 */ /* 0x000fe200078e00ff */
[----:B------:R-:W-:Y:S06]  /*27d00*/  @P1 BRA `(.L_x_627) ;  /* 0x00000000001c1947 */ /* 0x000fec0003800000 */
[----:B------:R-:W3:Y:S02]  /*27d10*/  S2R R3, SR_TID.X ;  /* 0x0000000000037919 */ /* 0x000ee40000002100 */
[----:B---3--:R-:W-:Y:S01]  /*27d20*/  LOP3.LUT R9, R3, 0x1f, RZ, 0xc0, !PT ;  /* 0x0000001f03097812 */ /* 0x008fe200078ec0ff */
[----:B------:R-:W-:-:S03]  /*27d30*/  IMAD.MOV.U32 R3, RZ, RZ, 0x8000 ;  /* 0x00008000ff037424 */ /* 0x000fc600078e00ff */
[----:B------:R-:W-:Y:S01]  /*27d40*/  ISETP.NE.AND P0, PT, R9, RZ, PT ;  /* 0x000000ff0900720c */ /* 0x000fe20003f05270 */
[----:B------:R3:W-:-:S12]  /*27d50*/  SYNCS.ARRIVE.TRANS64 RZ, [R6+URZ+0x38830], R3 ;  /* 0x0388300306ff79a7 */ /* 0x0007d8000800003f */
[----:B---3--:R-:W-:Y:S05]  /*27d60*/  @!P0 BRA `(.L_x_627) ;  /* 0x0000000000048947 */ /* 0x008fea0003800000 */
[----:B------:R-:W-:Y:S01]  /*27d70*/  BPT.TRAP 0x1 ;  /* 0x000000040000795c */ /* 0x000fe20000300000 */
.L_x_627:
[----:B------:R-:W-:Y:S05]  /*27d80*/  BSYNC B1 ;  /* 0x0000000000017941 */ /* 0x000fea0003800000 */
.L_x_626:
[----:B------:R-:W-:Y:S01]  /*27d90*/  R2UR UR10, R13 ;  /* 0x000000000d0a72ca */ /* 0x000fe200000e0000 */
[----:B------:R-:W-:Y:S01]  /*27da0*/  UIADD3 UR4, UP0, UR40, 0x370, URZ ;  /* 0x0000037028047890 */ /* 0x000fe2000ff1e03f */
[----:B------:R-:W-:Y:S01]  /*27db0*/  R2UR UR6, R10 ;  /* 0x000000000a0672ca */ /* 0x000fe200000e0000 */
[----:B------:R-:W-:Y:S01]  /*27dc0*/  VIADD R3, R4, 0x28400 ;  /* 0x0002840004037836 */ /* 0x000fe20000000000 */
[----:B------:R-:W-:Y:S01]  /*27dd0*/  R2UR UR7, R11 ;  /* 0x000000000b0772ca */ /* 0x000fe200000e0000 */
[----:B------:R-:W-:Y:S01]  /*27de0*/  UIADD3.X UR5, URZ, UR41, URZ, UP0, !UPT ;  /* 0x000000293f057290 */ /* 0x000fe200087fe43f */
[----:B------:R-:W-:Y:S02]  /*27df0*/  PLOP3.LUT P0, PT, PT, PT, PT, 0x80, 0x0 ;  /* 0x000000000000781c */ /* 0x000fe40003f0f070 */
[----:B-12---:R-:W-:-:S11]  /*27e00*/  IADD3 R6, R6, 0x38830, RZ ;  /* 0x0003883006067810 */ /* 0x006fd60007ffe0ff */
.L_x_628:
        /* <DEDUP_REMOVED lines=15> */
.L_x_629:
        /* <DEDUP_REMOVED lines=9> */
[----:B---3--:R-:W-:Y:S05]  /*27f90*/  @P0 BRA.U.ANY `(.L_x_629) ;  /* 0xfffffffd00d80947 */ /* 0x008fea000393ffff */
.L_x_616:
[----:B------:R-:W-:Y:S05]  /*27fa0*/  BSYNC B0 ;  /* 0x0000000000007941 */ /* 0x000fea0003800000 */
.L_x_615:
[----:B------:R-:W-:-:S06]  /*27fb0*/  UISETP.NE.AND UP0, UPT, UR36, 0x3, UPT ;  /* 0x000000032400788c */ /* 0x000fcc000bf05270 */
[----:B------:R-:W-:-:S13]  /*27fc0*/  PLOP3.LUT P0, PT, PT, PT, UP0, 0x80, 0x0 ;  /* 0x000000000000781c */ /* 0x000fda0003f0f008 */
[----:B------:R-:W-:Y:S05]  /*27fd0*/  @!P0 BRA `(.L_x_630) ;  /* 0x0000000000048947 */ /* 0x000fea0003800000 */
[----:B------:R-:W-:Y:S01]  /*27fe0*/  BPT.TRAP 0x1 ;  /* 0x000000040000795c */ /* 0x000fe20000300000 */
.L_x_630:
[----:B------:R-:W-:Y:S01]  /*27ff0*/  IMAD.U32 R3, RZ, RZ, UR39 ;  /* 0x00000027ff037e24 */ /* 0x000fe2000f8e00ff */
[----:B------:R-:W-:Y:S01]  /*28000*/  LOP3.LUT R4, R8, 0x1, RZ, 0x3c, !PT ;  /* 0x0000000108047812 */ /* 0x000fe200078e3cff */
[----:B------:R-:W-:Y:S03]  /*28010*/  BSSY B0, `(.L_x_631) ;  /* 0x0000006000007945 */ /* 0x000fe60003800000 */
[----:B------:R-:W-:Y:S01]  /*28020*/  ISETP.NE.AND P1, PT, R3, 0x3, PT ;  /* 0x000000030300780c */ /* 0x000fe20003f25270 */
[----:B------:R-:W-:Y:S01]  /*28030*/  IMAD R3, R0, 0x8, R18 ;  /* 0x0000000800037824 */ /* 0x000fe200078e0212 */
[----:B------:R-:W-:-:S04]  /*28040*/  SHF.L.U32 R4, R4, 0x1f, RZ ;  /* 0x0000001f04047819 */ /* 0x000fc800000006ff */
[----:B------:R-:W3:Y:S02]  /*28050*/  SYNCS.PHASECHK.TRANS64.TRYWAIT P0, [R3+URZ+0x38870], R4 ;  /* 0x03887004030075a7 */ /* 0x000ee4000800017f */
[----:B---3--:R-:W-:Y:S05]  /*28060*/  @!P0 BRA `(.L_x_632) ;  /* 0x0000008800c88947 */ /* 0x008fea0003800000 */
.L_x_896:
[----:B------:R-:W-:Y:S05]  /*28070*/  BSYNC B0 ;  /* 0x0000000000007941 */ /* 0x000fea0003800000 */
.L_x_631:
[----:B------:R-:W-:Y:S05]  /*28080*/  @!P1 BRA `(.L_x_633) ;  /* 0x0000000000049947 */ /* 0x000fea0003800000 */
[----:B------:R-:W-:Y:S01]  /*28090*/  BPT.TRAP 0x1 ;  /* 0x000000040000795c */ /* 0x000fe20000300000 */
.L_x_633:
[----:B---3--:R-:W-:Y:S02]  /*280a0*/  SHF.L.U32 R4, R8, 0x1f, RZ ;  /* 0x0000001f08047819 */ /* 0x008fe400000006ff */
[----:B------:R-:W-:Y:S02]  /*280b0*/  SHF.L.U32 R0, R0, 0xf, RZ ;  /* 0x0000000f00007819 */ /* 0x000fe400000006ff */
[----:B------:R-:W3:Y:S02]  /*280c0*/  SYNCS.PHASECHK.TRANS64.TRYWAIT P0, [R3+URZ+0x38860], R4 ;  /* 0x03886004030075a7 */ /* 0x000ee4000800017f */
[----:B---3--:R-:W-:Y:S05]  /*280d0*/  @!P0 BRA `(.L_x_634) ;  /* 0x0000008800c08947 */ /* 0x008fea0003800000 */
.L_x_897:
[----:B------:R-:W4:Y:S04]  /*280e0*/  LDL R14, [R1+0x14] ;  /* 0x00001400010e7983 */ /* 0x000f280000100800 */
[----:B-1----:R-:W2:Y:S04]  /*280f0*/  LDL R5, [R1+0x50] ;  /* 0x0000500001057983 */ /* 0x002ea80000100800 */
[----:B------:R3:W-:Y:S04]  /*28100*/  STL [R1+0x1ac], R3 ;  /* 0x0001ac0301007387 */ /* 0x0007e80000100800 */
[----:B---3--:R-:W3:Y:S01]  /*28110*/  LDL R3, [R1+0x18] ;  /* 0x0000180001037983 */ /* 0x008ee20000100800 */
[----:B------:R-:W-:Y:S05]  /*28120*/  WARPSYNC.ALL ;  /* 0x0000000000007948 */ /* 0x000fea0003800000 */
[----:B------:R1:W-:Y:S04]  /*28130*/  STL [R1+0x1a8], R2 ;  /* 0x0001a80201007387 */ /* 0x0003e80000100800 */
[----:B-1----:R-:W3:Y:S01]  /*28140*/  LDL R2, [R1+0x30] ;  /* 0x0000300001027983 */ /* 0x002ee20000100800 */
[----:B----4-:R-:W-:-:S05]  /*28150*/  LOP3.LUT R4, R0, R14, RZ, 0xfc, !PT ;  /* 0x0000000e00047212 */ /* 0x010fca00078efcff */
[----:B------:R-:W-:-:S05]  /*28160*/  IMAD.IADD R4, R18, 0x1, R4 ;  /* 0x0000000112047824 */ /* 0x000fca00078e0204 */
[----:B--2---:R-:W1:Y:S01]  /*28170*/  LDSM.16.MT88.4 R8, [R4+0x10400] ;  /* 0x010400000408783b */ /* 0x004e620000004200 */
[----:B------:R-:W-:-:S05]  /*28180*/  IADD3 R20, R18, R5, R0 ;  /* 0x0000000512147210 */ /* 0x000fca0007ffe000 */
[----:B------:R-:W2:Y:S01]  /*28190*/  LDSM.16.MT88.4 R4, [R20+0x10400] ;  /* 0x010400001404783b */ /* 0x000ea20000004200 */
[C-C-:B-1----:R-:W-:Y:S02]  /*281a0*/  PRMT R12, R8.reuse, 0x6420, R9.reuse ;  /* 0x00006420080c7816 */ /* 0x142fe40000000009 */
[----:B------:R-:W-:Y:S02]  /*281b0*/  PRMT R13, R8, 0x7531, R9 ;  /* 0x00007531080d7816 */ /* 0x000fe40000000009 */
[----:B---3--:R-:W-:Y:S01]  /*281c0*/  LOP3.LUT R8, R0, R3, RZ, 0xfc, !PT ;  /* 0x0000000300087212 */ /* 0x008fe200078efcff */
[----:B------:R-:W-:Y:S01]  /*281d0*/  IMAD.MOV.U32 R9, RZ, RZ, R14 ;  /* 0x000000ffff097224 */ /* 0x000fe200078e000e */
[C-C-:B------:R-:W-:Y:S02]  /*281e0*/  PRMT R14, R10.reuse, 0x6420, R11.reuse ;  /* 0x000064200a0e7816 */ /* 0x140fe4000000000b */
[----:B------:R-:W-:Y:S01]  /*281f0*/  PRMT R15, R10, 0x7531, R11 ;  /* 0x000075310a0f7816 */ /* 0x000fe2000000000b */
[----:B------:R-:W-:-:S05]  /*28200*/  IMAD.IADD R8, R19, 0x1, R8 ;  /* 0x0000000113087824 */ /* 0x000fca00078e0208 */
[----:B------:R1:W-:Y:S01]  /*28210*/  STSM.16.M88.4 [R8], R12 ;  /* 0x0000000c08007844 */ /* 0x0003e20000000200 */
[C-C-:B--2---:R-:W-:Y:S02]  /*28220*/  PRMT R10, R6.reuse, 0x6420, R7.reuse ;  /* 0x00006420060a7816 */ /* 0x144fe40000000007 */
[----:B------:R-:W-:Y:S02]  /*28230*/  PRMT R11, R6, 0x7531, R7 ;  /* 0x00007531060b7816 */ /* 0x000fe40000000007 */
[----:B-1----:R-:W-:Y:S01]  /*28240*/  IADD3 R12, R0, 0x2000, RZ ;  /* 0x00002000000c7810 */ /* 0x002fe20007ffe0ff */
[----:B------:R-:W-:Y:S01]  /*28250*/  IMAD.MOV.U32 R15, RZ, RZ, R9 ;  /* 0x000000ffff0f7224 */ /* 0x000fe200078e0009 */
[C-C-:B------:R-:W-:Y:S02]  /*28260*/  PRMT R8, R4.reuse, 0x6420, R5.reuse ;  /* 0x0000642004087816 */ /* 0x140fe40000000005 */
[----:B------:R-:W-:Y:S02]  /*28270*/  PRMT R9, R4, 0x7531, R5 ;  /* 0x0000753104097816 */ /* 0x000fe40000000005 */
[----:B------:R-:W-:-:S05]  /*28280*/  LOP3.LUT R4, R12, R3, RZ, 0xfc, !PT ;  /* 0x000000030c047212 */ /* 0x000fca00078efcff */
[----:B------:R-:W-:-:S05]  /*28290*/  IMAD.IADD R4, R19, 0x1, R4 ;  /* 0x0000000113047824 */ /* 0x000fca00078e0204 */
[----:B------:R1:W-:Y:S02]  /*282a0*/  STSM.16.M88.4 [R4], R8 ;  /* 0x0000000804007844 */ /* 0x0003e40000000200 */
[----:B-1----:R-:W-:Y:S02]  /*282b0*/  IMAD.MOV.U32 R11, RZ, RZ, R15 ;  /* 0x000000ffff0b7224 */ /* 0x002fe400078e000f */
[----:B------:R-:W-:-:S05]  /*282c0*/  VIADD R8, R0, 0x4000 ;  /* 0x0000400000087836 */ /* 0x000fca0000000000 */
[----:B------:R-:W-:-:S05]  /*282d0*/  LOP3.LUT R4, R8, R11, RZ, 0xfc, !PT ;  /* 0x0000000b08047212 */ /* 0x000fca00078efcff */
[----:B------:R-:W-:-:S06]  /*282e0*/  IMAD.IADD R4, R18, 0x1, R4 ;  /* 0x0000000112047824 */ /* 0x000fcc00078e0204 */
[----:B------:R-:W1:Y:S01]  /*282f0*/  LDSM.16.MT88.4 R4, [R4+0x10400] ;  /* 0x010400000404783b */ /* 0x000e620000004200 */
[----:B------:R-:W-:-:S04]  /*28300*/  LOP3.LUT R8, R8, R3, RZ, 0xfc, !PT ;  /* 0x0000000308087212 */ /* 0x000fc800078efcff */
[----:B------:R-:W-:Y:S02]  /*28310*/  IADD3 R8, R19, R8, RZ ;  /* 0x0000000813087210 */ /* 0x000fe40007ffe0ff */
[C-C-:B-1----:R-:W-:Y:S02]  /*28320*/  PRMT R12, R4.reuse, 0x6420, R5.reuse ;  /* 0x00006420040c7816 */ /* 0x142fe40000000005 */
[----:B------:R-:W-:Y:S02]  /*28330*/  PRMT R13, R4, 0x7531, R5 ;  /* 0x00007531040d7816 */ /* 0x000fe40000000005 */
[C-C-:B------:R-:W-:Y:S02]  /*28340*/  PRMT R14, R6.reuse, 0x6420, R7.reuse ;  /* 0x00006420060e7816 */ /* 0x140fe40000000007 */
[----:B------:R-:W-:Y:S02]  /*28350*/  PRMT R15, R6, 0x7531, R7 ;  /* 0x00007531060f7816 */ /* 0x000fe40000000007 */
[----:B------:R-:W1:Y:S04]  /*28360*/  LDSM.16.MT88.4 R4, [R20+0x14400] ;  /* 0x014400001404783b */ /* 0x000e680000004200 */
[----:B------:R2:W-:Y:S02]  /*28370*/  STSM.16.M88.4 [R8], R12 ;  /* 0x0000000c08007844 */ /* 0x0005e40000000200 */
[----:B--2---:R-:W-:-:S02]  /*28380*/  VIADD R12, R0, 0x6000 ;  /* 0x00006000000c7836 */ /* 0x004fc40000000000 */
[----:B------:R-:W-:Y:S01]  /*28390*/  IMAD.MOV.U32 R15, RZ, RZ, R11 ;  /* 0x000000ffff0f7224 */ /* 0x000fe200078e000b */
[C-C-:B-1----:R-:W-:Y:S02]  /*283a0*/  PRMT R8, R4.reuse, 0x6420, R5.reuse ;  /* 0x0000642004087816 */ /* 0x142fe40000000005 */
[----:B------:R-:W-:Y:S02]  /*283b0*/  PRMT R9, R4, 0x7531, R5 ;  /* 0x0000753104097816 */ /* 0x000fe40000000005 */
[----:B------:R-:W-:Y:S02]  /*283c0*/  LOP3.LUT R4, R12, R3, RZ, 0xfc, !PT ;  /* 0x000000030c047212 */ /* 0x000fe400078efcff */
[C-C-:B------:R-:W-:Y:S02]  /*283d0*/  PRMT R10, R6.reuse, 0x6420, R7.reuse ;  /* 0x00006420060a7816 */ /* 0x140fe40000000007 */
[----:B------:R-:W-:Y:S01]  /*283e0*/  PRMT R11, R6, 0x7531, R7 ;  /* 0x00007531060b7816 */ /* 0x000fe20000000007 */
[----:B------:R-:W-:-:S05]  /*283f0*/  IMAD.IADD R4, R19, 0x1, R4 ;  /* 0x0000000113047824 */ /* 0x000fca00078e0204 */
[----:B------:R1:W-:Y:S04]  /*28400*/  STSM.16.M88.4 [R4], R8 ;  /* 0x0000000804007844 */ /* 0x0003e80000000200 */
[----:B-1----:R-:W2:Y:S01]  /*28410*/  LDL R10, [R1+0x48] ;  /* 0x00004800010a7983 */ /* 0x002ea20000100800 */
[----:B------:R-:W-:Y:S01]  /*28420*/  IMAD.MOV.U32 R11, RZ, RZ, R15 ;  /* 0x000000ffff0b7224 */ /* 0x000fe200078e000f */
[----:B------:R-:W-:-:S04]  /*28430*/  IADD3 R4, R0, 0x1000, RZ ;  /* 0x0000100000047810 */ /* 0x000fc80007ffe0ff */
[----:B------:R-:W-:-:S05]  /*28440*/  LOP3.LUT R4, R4, R11, RZ, 0xfc, !PT ;  /* 0x0000000b04047212 */ /* 0x000fca00078efcff */
[----:B------:R-:W-:-:S06]  /*28450*/  IMAD.IADD R4, R18, 0x1, R4 ;  /* 0x0000000112047824 */ /* 0x000fcc00078e0204 */
[----:B------:R-:W1:Y:S02]  /*28460*/  LDSM.16.MT88.4 R4, [R4+0x10400] ;  /* 0x010400000404783b */ /* 0x000e640000004200 */
[C-C-:B-1----:R-:W-:Y:S02]  /*28470*/  PRMT R12, R4.reuse, 0x6420, R5.reuse ;  /* 0x00006420040c7816 */ /* 0x142fe40000000005 */
[----:B------:R-:W-:Y:S02]  /*28480*/  PRMT R13, R4, 0x7531, R5 ;  /* 0x00007531040d7816 */ /* 0x000fe40000000005 */
[C-C-:B------:R-:W-:Y:S02]  /*28490*/  PRMT R14, R6.reuse, 0x6420, R7.reuse ;  /* 0x00006420060e7816 */ /* 0x140fe40000000007 */
[----:B------:R-:W-:Y:S02]  /*284a0*/  PRMT R15, R6, 0x7531, R7 ;  /* 0x00007531060f7816 */ /* 0x000fe40000000007 */
[----:B------:R-:W1:Y:S02]  /*284b0*/  LDSM.16.MT88.4 R4, [R20+0x11400] ;  /* 0x011400001404783b */ /* 0x000e640000004200 */
[----:B-1----:R-:W-:Y:S01]  /*284c0*/  PRMT R9, R4, 0x7531, R5 ;  /* 0x0000753104097816 */ /* 0x002fe20000000005 */
[----:B--2---:R-:W-:-:S05]  /*284d0*/  IMAD.IADD R21, R10, 0x1, R0 ;  /* 0x000000010a157824 */ /* 0x004fca00078e0200 */
[----:B------:R-:W-:Y:S02]  /*284e0*/  IADD3 R8, R19, R21, R3 ;  /* 0x0000001513087210 */ /* 0x000fe40007ffe003 */
[----:B------:R-:W-:-:S03]  /*284f0*/  PRMT R10, R6, 0x6420, R7 ;  /* 0x00006420060a7816 */ /* 0x000fc60000000007 */
[----:B------:R1:W-:Y:S02]  /*28500*/  STSM.16.M88.4 [R8], R12 ;  /* 0x0000000c08007844 */ /* 0x0003e40000000200 */
[----:B-1----:R-:W-:Y:S01]  /*28510*/  IMAD.MOV.U32 R15, RZ, RZ, R11 ;  /* 0x000000ffff0f7224 */ /* 0x002fe200078e000b */
[C---:B------:R-:W-:Y:S02]  /*28520*/  IADD3 R14, R19.reuse, R21, R3 ;  /* 0x00000015130e7210 */ /* 0x040fe40007ffe003 */
[----:B------:R-:W-:Y:S02]  /*28530*/  PRMT R8, R4, 0x6420, R5 ;  /* 0x0000642004087816 */ /* 0x000fe40000000005 */
[----:B------:R-:W-:Y:S02]  /*28540*/  PRMT R11, R6, 0x7531, R7 ;  /* 0x00007531060b7816 */ /* 0x000fe40000000007 */
[----:B------:R-:W-:Y:S01]  /*28550*/  IADD3 R21, R19, R2, R21 ;  /* 0x0000000213157210 */ /* 0x000fe20007ffe015 */
[----:B------:R-:W-:-:S04]  /*28560*/  VIADD R4, R0, 0x5000 ;  /* 0x0000500000047836 */ /* 0x000fc80000000000 */
[----:B------:R1:W-:Y:S02]  /*28570*/  STSM.16.M88.4 [R21], R8 ;  /* 0x0000000815007844 */ /* 0x0003e40000000200 */
[----:B-1----:R-:W-:-:S04]  /*28580*/  MOV R11, R15 ;  /* 0x0000000f000b7202 */ /* 0x002fc80000000f00 */
[----:B------:R-:W-:-:S05]  /*28590*/  LOP3.LUT R4, R4, R11, RZ, 0xfc, !PT ;  /* 0x0000000b04047212 */ /* 0x000fca00078efcff */
[----:B------:R-:W-:-:S06]  /*285a0*/  IMAD.IADD R4, R18, 0x1, R4 ;  /* 0x0000000112047824 */ /* 0x000fcc00078e0204 */
[----:B------:R-:W1:Y:S01]  /*285b0*/  LDSM.16.MT88.4 R4, [R4+0x10400] ;  /* 0x010400000404783b */ /* 0x000e620000004200 */
[----:B------:R-:W-:Y:S01]  /*285c0*/  IMAD.MOV.U32 R10, RZ, RZ, R14 ;  /* 0x000000ffff0a7224 */ /* 0x000fe200078e000e */
[C-C-:B-1----:R-:W-:Y:S02]  /*285d0*/  PRMT R12, R4.reuse, 0x6420, R5.reuse ;  /* 0x00006420040c7816 */ /* 0x142fe40000000005 */
[----:B------:R-:W-:Y:S02]  /*285e0*/  PRMT R13, R4, 0x7531, R5 ;  /* 0x00007531040d7816 */ /* 0x000fe40000000005 */
[C-C-:B------:R-:W-:Y:S02]  /*285f0*/  PRMT R14, R6.reuse, 0x6420, R7.reuse ;  /* 0x00006420060e7816 */ /* 0x140fe40000000007 */
[----:B------:R-:W-:Y:S02]  /*28600*/  PRMT R15, R6, 0x7531, R7 ;  /* 0x00007531060f7816 */ /* 0x000fe40000000007 */
[----:B------:R-:W1:Y:S04]  /*28610*/  LDSM.16.MT88.4 R4, [R20+0x15400] ;  /* 0x015400001404783b */ /* 0x000e680000004200 */
[----:B------:R2:W-:Y:S02]  /*28620*/  STSM.16.M88.4 [R10+0x4000], R12 ;  /* 0x0040000c0a007844 */ /* 0x0005e40000000200 */
[----:B--2---:R-:W-:Y:S01]  /*28630*/  IMAD.MOV.U32 R14, RZ, RZ, R11 ;  /* 0x000000ffff0e7224 */ /* 0x004fe200078e000b */
[----:B-1----:R-:W-:-:S02]  /*28640*/  PRMT R8, R4, 0x6420, R5 ;  /* 0x0000642004087816 */ /* 0x002fc40000000005 */
[----:B------:R-:W-:Y:S02]  /*28650*/  PRMT R9, R4, 0x7531, R5 ;  /* 0x0000753104097816 */ /* 0x000fe40000000005 */
[C-C-:B------:R-:W-:Y:S02]  /*28660*/  PRMT R10, R6.reuse, 0x6420, R7.reuse ;  /* 0x00006420060a7816 */ /* 0x140fe40000000007 */
[----:B------:R-:W-:-:S05]  /*28670*/  PRMT R11, R6, 0x7531, R7 ;  /* 0x00007531060b7816 */ /* 0x000fca0000000007 */
[----:B------:R1:W-:Y:S04]  /*28680*/  STSM.16.M88.4 [R21+0x4000], R8 ;  /* 0x0040000815007844 */ /* 0x0003e80000000200 */
[----:B-1----:R-:W2:Y:S01]  /*28690*/  LDL R10, [R1+0x44] ;  /* 0x00004400010a7983 */ /* 0x002ea20000100800 */
[----:B------:R-:W-:Y:S01]  /*286a0*/  VIADD R15, R0, 0x2000 ;  /* 0x00002000000f7836 */ /* 0x000fe20000000000 */
[----:B------:R-:W-:-:S04]  /*286b0*/  MOV R11, R14 ;  /* 0x0000000e000b7202 */ /* 0x000fc80000000f00 */
        /* <DEDUP_REMOVED lines=20> */
[----:B-1----:R-:W-:-:S05]  /*28800*/  IMAD.MOV.U32 R11, RZ, RZ, R14 ;  /* 0x000000ffff0b7224 */ /* 0x002fca00078e000e */
[----:B------:R-:W-:-:S05]  /*28810*/  LOP3.LUT R4, R15, R11, RZ, 0xfc, !PT ;  /* 0x0000000b0f047212 */ /* 0x000fca00078efcff */
[----:B------:R-:W-:-:S06]  /*28820*/  IMAD.IADD R4, R18, 0x1, R4 ;  /* 0x0000000112047824 */ /* 0x000fcc00078e0204 */
[----:B------:R-:W1:Y:S01]  /*28830*/  LDSM.16.MT88.4 R4, [R4+0x10400] ;  /* 0x010400000404783b */ /* 0x000e620000004200 */
[----:B------:R-:W-:Y:S02]  /*28840*/  MOV R10, R13 ;  /* 0x0000000d000a7202 */ /* 0x000fe40000000f00 */
        /* <DEDUP_REMOVED lines=8> */
[----:B------:R-:W-:Y:S01]  /*288d0*/  PRMT R9, R4, 0x7531, R5 ;  /* 0x0000753104097816 */ /* 0x000fe20000000005 */
[----:B------:R-:W-:Y:S01]  /*288e0*/  VIADD R4, R0, 0x3000 ;  /* 0x0000300000047836 */ /* 0x000fe20000000000 */
[----:B------:R-:W-:-:S04]  /*288f0*/  PRMT R10, R6, 0x6420, R7 ;  /* 0x00006420060a7816 */ /* 0x000fc80000000007 */
[----:B------:R-:W-:Y:S02]  /*28900*/  LOP3.LUT R4, R4, R15, RZ, 0xfc, !PT ;  /* 0x0000000f04047212 */ /* 0x000fe400078efcff */
[----:B------:R-:W-:Y:S02]  /*28910*/  PRMT R11, R6, 0x7531, R7 ;  /* 0x00007531060b7816 */ /* 0x000fe40000000007 */
[----:B------:R-:W-:-:S03]  /*28920*/  IADD3 R4, R18, R4, RZ ;  /* 0x0000000412047210 */ /* 0x000fc60007ffe0ff */
[----:B------:R-:W-:Y:S04]  /*28930*/  STSM.16.M88.4 [R21+0x4000], R8 ;  /* 0x0040000815007844 */ /* 0x000fe80000000200 */
[----:B------:R-:W1:Y:S04]  /*28940*/  LDSM.16.MT88.4 R8, [R4+0x10400] ;  /* 0x010400000408783b */ /* 0x000e680000004200 */
[----:B------:R-:W2:Y:S01]  /*28950*/  LDSM.16.MT88.4 R4, [R20+0x13400] ;  /* 0x013400001404783b */ /* 0x000ea20000004200 */
[C-C-:B-1----:R-:W-:Y:S02]  /*28960*/  PRMT R12, R8.reuse, 0x6420, R9.reuse ;  /* 0x00006420080c7816 */ /* 0x142fe40000000009 */
[----:B------:R-:W-:-:S02]  /*28970*/  PRMT R13, R8, 0x7531, R9 ;  /* 0x00007531080d7816 */ /* 0x000fc40000000009 */
[----:B------:R-:W3:Y:S01]  /*28980*/  LDL R8, [R1+0x4c] ;  /* 0x00004c0001087983 */ /* 0x000ee20000100800 */
[----:B------:R-:W-:Y:S01]  /*28990*/  IMAD.MOV.U32 R9, RZ, RZ, R15 ;  /* 0x000000ffff097224 */ /* 0x000fe200078e000f */
[C-C-:B------:R-:W-:Y:S02]  /*289a0*/  PRMT R14, R10.reuse, 0x6420, R11.reuse ;  /* 0x000064200a0e7816 */ /* 0x140fe4000000000b */
[----:B------:R-:W-:Y:S02]  /*289b0*/  PRMT R15, R10, 0x7531, R11 ;  /* 0x000075310a0f7816 */ /* 0x000fe4000000000b */
[C-C-:B--2---:R-:W-:Y:S02]  /*289c0*/  PRMT R10, R6.reuse, 0x6420, R7.reuse ;  /* 0x00006420060a7816 */ /* 0x144fe40000000007 */
[----:B------:R-:W-:Y:S01]  /*289d0*/  PRMT R11, R6, 0x7531, R7 ;  /* 0x00007531060b7816 */ /* 0x000fe20000000007 */
[----:B---3--:R-:W-:-:S05]  /*289e0*/  IMAD.IADD R21, R8, 0x1, R0 ;  /* 0x0000000108157824 */ /* 0x008fca00078e0200 */
[C---:B------:R-:W-:Y:S02]  /*289f0*/  IADD3 R8, R19.reuse, R21, R3 ;  /* 0x0000001513087210 */ /* 0x040fe40007ffe003 */
[----:B------:R1:W5:Y:S01]  /*28a00*/  LDL.LU R3, [R1+0x1ac] ;  /* 0x0001ac0001037983 */ /* 0x0003620000300800 */
[----:B------:R-:W-:-:S03]  /*28a10*/  IADD3 R21, R19, R2, R21 ;  /* 0x0000000213157210 */ /* 0x000fc60007ffe015 */
[----:B------:R1:W5:Y:S01]  /*28a20*/  LDL.LU R2, [R1+0x1a8] ;  /* 0x0001a80001027983 */ /* 0x0003620000300800 */
[----:B------:R-:W-:-:S03]  /*28a30*/  IADD3 R0, R0, 0x7000, RZ ;  /* 0x0000700000007810 */ /* 0x000fc60007ffe0ff */
[----:B------:R2:W-:Y:S02]  /*28a40*/  STSM.16.M88.4 [R8], R12 ;  /* 0x0000000c08007844 */ /* 0x0005e40000000200 */
[----:B--2---:R-:W-:Y:S01]  /*28a50*/  IMAD.MOV.U32 R14, RZ, RZ, R9 ;  /* 0x000000ffff0e7224 */ /* 0x004fe200078e0009 */
[----:B------:R-:W-:Y:S01]  /*28a60*/  PRMT R9, R4, 0x7531, R5 ;  /* 0x0000753104097816 */ /* 0x000fe20000000005 */
[----:B------:R-:W-:-:S03]  /*28a70*/  IMAD.MOV.U32 R15, RZ, RZ, R8 ;  /* 0x000000ffff0f7224 */ /* 0x000fc600078e0008 */
[----:B------:R-:W-:Y:S02]  /*28a80*/  LOP3.LUT R0, R0, R14, RZ, 0xfc, !PT ;  /* 0x0000000e00007212 */ /* 0x000fe400078efcff */
[----:B------:R-:W-:-:S03]  /*28a90*/  PRMT R8, R4, 0x6420, R5 ;  /* 0x0000642004087816 */ /* 0x000fc60000000005 */
[----:B------:R-:W-:Y:S02]  /*28aa0*/  IMAD.IADD R0, R18, 0x1, R0 ;  /* 0x0000000112007824 */ /* 0x000fe400078e0200 */
[----:B------:R-:W-:Y:S04]  /*28ab0*/  STSM.16.M88.4 [R21], R8 ;  /* 0x0000000815007844 */ /* 0x000fe80000000200 */
[----:B------:R2:W3:Y:S04]  /*28ac0*/  LDSM.16.MT88.4 R8, [R0+0x10400] ;  /* 0x010400000008783b */ /* 0x0004e80000004200 */
[----:B------:R-:W4:Y:S01]  /*28ad0*/  LDSM.16.MT88.4 R4, [R20+0x17400] ;  /* 0x017400001404783b */ /* 0x000f220000004200 */
[----:B--2---:R-:W-:Y:S01]  /*28ae0*/  IMAD.MOV.U32 R0, RZ, RZ, R15 ;  /* 0x000000ffff007224 */ /* 0x004fe200078e000f */
[----:B---3--:R-:W-:-:S02]  /*28af0*/  PRMT R12, R8, 0x6420, R9 ;  /* 0x00006420080c7816 */ /* 0x008fc40000000009 */
[----:B------:R-:W-:Y:S02]  /*28b00*/  PRMT R13, R8, 0x7531, R9 ;  /* 0x00007531080d7816 */ /* 0x000fe40000000009 */
[C-C-:B------:R-:W-:Y:S02]  /*28b10*/  PRMT R14, R10.reuse, 0x6420, R11.reuse ;  /* 0x000064200a0e7816 */ /* 0x140fe4000000000b */
[----:B------:R-:W-:Y:S02]  /*28b20*/  PRMT R15, R10, 0x7531, R11 ;  /* 0x000075310a0f7816 */ /* 0x000fe4000000000b */
[C-C-:B----4-:R-:W-:Y:S02]  /*28b30*/  PRMT R8, R4.reuse, 0x6420, R5.reuse ;  /* 0x0000642004087816 */ /* 0x150fe40000000005 */
[----:B------:R-:W-:Y:S02]  /*28b40*/  PRMT R9, R4, 0x7531, R5 ;  /* 0x0000753104097816 */ /* 0x000fe40000000005 */
[----:B------:R-:W-:-:S02]  /*28b50*/  PRMT R10, R6, 0x6420, R7 ;  /* 0x00006420060a7816 */ /* 0x000fc40000000007 */
[----:B------:R-:W-:Y:S01]  /*28b60*/  PRMT R11, R6, 0x7531, R7 ;  /* 0x00007531060b7816 */ /* 0x000fe20000000007 */
[----:B------:R1:W-:Y:S04]  /*28b70*/  STSM.16.M88.4 [R0+0x4000], R12 ;  /* 0x0040000c00007844 */ /* 0x0003e80000000200 */
        /* <DEDUP_REMOVED lines=9> */
.L_x_635:
[----:B-1----:R-:W1:Y:S01]  /*28c10*/  S2R R0, SR_TID.X ;  /* 0x0000000000007919 */ /* 0x002e620000002100 */
[----:B--2--5:R2:W-:Y:S01]  /*28c20*/  SYNCS.ARRIVE.TRANS64.A1T0 RZ, [R3+URZ+0x38850], RZ ;  /* 0x038850ff03ff79a7 */ /* 0x0245e2000810003f */
[----:B------:R4:W5:Y:S01]  /*28c30*/  LDL R8, [R1+0x28] ;  /* 0x0000280001087983 */ /* 0x0009620000100800 */
[----:B-1----:R-:W-:-:S03]  /*28c40*/  LOP3.LUT R4, R0, 0x7f, RZ, 0xc0, !PT ;  /* 0x0000007f00047812 */ /* 0x002fc600078ec0ff */
[----:B------:R-:W3:Y:S01]  /*28c50*/  LDL R0, [R1+0x38] ;  /* 0x0000380001007983 */ /* 0x000ee20000100800 */
[----:B------:R-:W-:Y:S01]  /*28c60*/  BAR.SYNC.DEFER_BLOCKING 0x2, 0x80 ;  /* 0x0082000000007b1d */ /* 0x000fe20000010000 */
[----:B------:R-:W-:-:S13]  /*28c70*/  ISETP.NE.AND P0, PT, R4, RZ, PT ;  /* 0x000000ff0400720c */ /* 0x000fda0003f05270 */
[----:B--2---:R-:W-:-:S05]  /*28c80*/  @!P0 VIADD R3, R3, 0x38880 ;  /* 0x0003888003038836 */ /* 0x004fca0000000000 */
[----:B------:R-:W-:-:S04]  /*28c90*/  @!P0 PRMT R3, RZ, 0x654, R3 ;  /* 0x00000654ff038816 */ /* 0x000fc80000000003 */
[----:B------:R4:W-:Y:S01]  /*28ca0*/  @!P0 SYNCS.ARRIVE.TRANS64.RED.A1T0 RZ, [R3+URZ], RZ ;  /* 0x000000ff03ff89a7 */ /* 0x0009e2000810043f */
[C---:B---3--:R-:W-:Y:S01]  /*28cb0*/  ISETP.GT.AND P0, PT, R2.reuse, R0, PT ;  /* 0x000000000200720c */ /* 0x048fe20003f04270 */
[----:B------:R-:W-:Y:S01]  /*28cc0*/  VIADD R2, R2, 0xffffffff ;  /* 0xffffffff02027836 */ /* 0x000fe20000000000 */
[----:B------:R4:W5:Y:S11]  /*28cd0*/  LDL R0, [R1+0x1c] ;  /* 0x00001c0001007983 */ /* 0x0009760000100800 */
[----:B----4-:R-:W-:Y:S05]  /*28ce0*/  @P0 BRA `(.L_x_636) ;  /* 0xffffffe800700947 */ /* 0x010fea000383ffff */
.L_x_614:
        /* <DEDUP_REMOVED lines=8> */
[----:B---3-5:R-:W2:Y:S02]  /*28d70*/  FLO.U32 R0, UR4 ;  /* 0x0000000400007d00 */ /* 0x028ea400080e0000 */
[----:B--2---:R-:W-:-:S06]  /*28d80*/  ISETP.EQ.U32.AND P1, PT, R0, R2, PT ;  /* 0x000000020000720c */ /* 0x004fcc0003f22070 */
[----:B------:R-:W1:Y:S07]  /*28d90*/  POPC R2, UR4 ;  /* 0x0000000400027d09 */ /* 0x000e6e0008000000 */
[----:B-1----:R-:W2:Y:S04]  /*28da0*/  @P1 ATOMG.E.ADD.STRONG.GPU PT, R2, desc[UR42][R4.64], R2 ;  /* 0x00000002040219a8 */ /* 0x002ea800081ee1ea */
[----:B--2---:R1:W2:Y:S02]  /*28db0*/  SHFL.IDX PT, R2, R2, R0, 0x1f ;  /* 0x00001f0002027589 */ /* 0x0042a400000e0000 */
[----:B-1----:R-:W1:Y:S02]  /*28dc0*/  S2R R0, SR_LTMASK ;  /* 0x0000000000007919 */ /* 0x002e640000003900 */
[----:B-1----:R-:W-:-:S06]  /*28dd0*/  LOP3.LUT R0, R0, UR4, RZ, 0xc0, !PT ;  /* 0x0000000400007c12 */ /* 0x002fcc000f8ec0ff */
[----:B------:R-:W2:Y:S02]  /*28de0*/  POPC R0, R0 ;  /* 0x0000000000007309 */ /* 0x000ea40000000000 */
[----:B--2---:R-:W-:-:S05]  /*28df0*/  IADD3 R0, R2, UR38, R0 ;  /* 0x0000002602007c10 */ /* 0x004fca000fffe000 */
[----:B------:R2:W-:Y:S02]  /*28e00*/  STL [R1], R0 ;  /* 0x0000000001007387 */ /* 0x0005e40000100800 */
.L_x_638:
[----:B------:R-:W-:Y:S05]  /*28e10*/  BSYNC B0 ;  /* 0x0000000000007941 */ /* 0x000fea0003800000 */
.L_x_637:
[----:B------:R-:W-:-:S06]  /*28e20*/  UISETP.NE.AND UP0, UPT, UR36, 0x3, UPT ;  /* 0x000000032400788c */ /* 0x000fcc000bf05270 */
[----:B------:R-:W-:-:S13]  /*28e30*/  PLOP3.LUT P1, PT, PT, PT, UP0, 0x80, 0x0 ;  /* 0x000000000000781c */ /* 0x000fda0003f2f008 */
[----:B------:R-:W-:Y:S05]  /*28e40*/  @!P1 BRA `(.L_x_639) ;  /* 0x0000000000049947 */ /* 0x000fea0003800000 */
[----:B------:R-:W-:Y:S01]  /*28e50*/  BPT.TRAP 0x1 ;  /* 0x000000040000795c */ /* 0x000fe20000300000 */
.L_x_639:
[----:B------:R-:W4:Y:S04]  /*28e60*/  LDL R2, [R1+0x28] ;  /* 0x0000280001027983 */ /* 0x000f280000100800 */
[----:B------:R-:W4:Y:S01]  /*28e70*/  LDL R3, [R1+0x1c] ;  /* 0x00001c0001037983 */ /* 0x000f220000100800 */
[----:B--23-5:R-:W-:Y:S01]  /*28e80*/  MOV R0, UR39 ;  /* 0x0000002700007c02 */ /* 0x02cfe20008000f00 */
[----:B------:R-:W-:Y:S03]  /*28e90*/  BSSY B0, `(.L_x_640) ;  /* 0x0000007000007945 */ /* 0x000fe60003800000 */
[----:B------:R-:W-:Y:S02]  /*28ea0*/  ISETP.NE.AND P2, PT, R0, 0x3, PT ;  /* 0x000000030000780c */ /* 0x000fe40003f45270 */
[----:B----4-:R-:W-:-:S04]  /*28eb0*/  LOP3.LUT R2, R2, 0x1, RZ, 0x3c, !PT ;  /* 0x0000000102027812 */ /* 0x010fc800078e3cff */
[----:B------:R-:W-:Y:S01]  /*28ec0*/  SHF.L.U32 R2, R2, 0x1f, RZ ;  /* 0x0000001f02027819 */ /* 0x000fe200000006ff */
[----:B------:R-:W-:-:S04]  /*28ed0*/  IMAD R0, R3, 0x8, R18 ;  /* 0x0000000803007824 */ /* 0x000fc800078e0212 */
[----:B------:R-:W2:Y:S02]  /*28ee0*/  SYNCS.PHASECHK.TRANS64.TRYWAIT P1, [R0+URZ+0x38870], R2 ;  /* 0x03887002000075a7 */ /* 0x000ea4000802017f */
[----:B--2---:R-:W-:Y:S05]  /*28ef0*/  @!P1 BRA `(.L_x_641) ;  /* 0x0000007c004c9947 */ /* 0x004fea0003800000 */
.L_x_898:
[----:B------:R-:W-:Y:S05]  /*28f00*/  BSYNC B0 ;  /* 0x0000000000007941 */ /* 0x000fea0003800000 */
.L_x_640:
[----:B------:R-:W-:Y:S05]  /*28f10*/  @!P2 BRA `(.L_x_642) ;  /* 0x000000000004a947 */ /* 0x000fea0003800000 */
[----:B------:R-:W-:Y:S01]  /*28f20*/  BPT.TRAP 0x1 ;  /* 0x000000040000795c */ /* 0x000fe20000300000 */
.L_x_642:
[----:B--2---:R-:W2:Y:S02]  /*28f30*/  LDL R2, [R1+0x28] ;  /* 0x0000280001027983 */ /* 0x004ea40000100800 */
[----:B--2---:R-:W-:-:S04]  /*28f40*/  SHF.L.U32 R2, R2, 0x1f, RZ ;  /* 0x0000001f02027819 */ /* 0x004fc800000006ff */
[----:B------:R-:W2:Y:S02]  /*28f50*/  SYNCS.PHASECHK.TRANS64.TRYWAIT P1, [R0+URZ+0x38860], R2 ;  /* 0x03886002000075a7 */ /* 0x000ea4000802017f */
[----:B--2---:R-:W-:Y:S05]  /*28f60*/  @!P1 BRA `(.L_x_643) ;  /* 0x0000007c00449947 */ /* 0x004fea0003800000 */
.L_x_899:
[----:B-1----:R-:W3:Y:S04]  /*28f70*/  LDL R5, [R1+0x1c] ;  /* 0x00001c0001057983 */ /* 0x002ee80000100800 */
[----:B------:R-:W4:Y:S04]  /*28f80*/  LDL R3, [R1+0x14] ;  /* 0x0000140001037983 */ /* 0x000f280000100800 */
[----:B------:R-:W4:Y:S04]  /*28f90*/  LDL R4, [R1+0x50] ;  /* 0x0000500001047983 */ /* 0x000f280000100800 */
[----:B------:R-:W4:Y:S01]  /*28fa0*/  LDL R16, [R1+0x18] ;  /* 0x0000180001107983 */ /* 0x000f220000100800 */
[----:B------:R-:W-:Y:S05]  /*28fb0*/  WARPSYNC.ALL ;  /* 0x0000000000007948 */ /* 0x000fea0003800000 */
[----:B------:R2:W-:Y:S04]  /*28fc0*/  STL [R1+0x1a8], R0 ;  /* 0x0001a80001007387 */ /* 0x0005e80000100800 */
[----:B--2---:R-:W2:Y:S01]  /*28fd0*/  LDL R0, [R1+0x30] ;  /* 0x0000300001007983 */ /* 0x004ea20000100800 */
[----:B---3--:R-:W-:-:S05]  /*28fe0*/  IMAD.SHL.U32 R17, R5, 0x8000, RZ ;  /* 0x0000800005117824 */ /* 0x008fca00078e00ff */
[----:B----4-:R-:W-:-:S05]  /*28ff0*/  LOP3.LUT R2, R17, R3, RZ, 0xfc, !PT ;  /* 0x0000000311027212 */ /* 0x010fca00078efcff */
[----:B------:R-:W-:-:S05]  /*29000*/  IMAD.IADD R2, R18, 0x1, R2 ;  /* 0x0000000112027824 */ /* 0x000fca00078e0202 */
[----:B------:R1:W3:Y:S02]  /*29010*/  LDSM.16.MT88.4 R8, [R2+0x10400] ;  /* 0x010400000208783b */ /* 0x0002e40000004200 */
[----:B-1----:R-:W-:-:S05]  /*29020*/  IADD3 R2, R18, R4, R17 ;  /* 0x0000000412027210 */ /* 0x002fca0007ffe011 */
[----:B------:R-:W1:Y:S01]  /*29030*/  LDSM.16.MT88.4 R4, [R2+0x10400] ;  /* 0x010400000204783b */ /* 0x000e620000004200 */
[C---:B------:R-:W-:Y:S01]  /*29040*/  VIADD R21, R17.reuse, 0x2000 ;  /* 0x0000200011157836 */ /* 0x040fe20000000000 */
[C-C-:B---3--:R-:W-:Y:S02]  /*29050*/  PRMT R12, R8.reuse, 0x6420, R9.reuse ;  /* 0x00006420080c7816 */ /* 0x148fe40000000009 */
[----:B------:R-:W-:Y:S01]  /*29060*/  PRMT R13, R8, 0x7531, R9 ;  /* 0x00007531080d7816 */ /* 0x000fe20000000009 */
[----:B------:R-:W-:Y:S01]  /*29070*/  IMAD.MOV.U32 R9, RZ, RZ, R3 ;  /* 0x000000ffff097224 */ /* 0x000fe200078e0003 */
[----:B------:R-:W-:Y:S02]  /*29080*/  LOP3.LUT R3, R17, R16, RZ, 0xfc, !PT ;  /* 0x0000001011037212 */ /* 0x000fe400078efcff */
[C-C-:B------:R-:W-:Y:S02]  /*29090*/  PRMT R14, R10.reuse, 0x6420, R11.reuse ;  /* 0x000064200a0e7816 */ /* 0x140fe4000000000b */
[----:B------:R-:W-:-:S02]  /*290a0*/  PRMT R15, R10, 0x7531, R11 ;  /* 0x000075310a0f7816 */ /* 0x000fc4000000000b */
[----:B------:R-:W-:-:S05]  /*290b0*/  IADD3 R3, R19, R3, RZ ;  /* 0x0000000313037210 */ /* 0x000fca0007ffe0ff */
[----:B------:R3:W-:Y:S01]  /*290c0*/  STSM.16.M88.4 [R3], R12 ;  /* 0x0000000c03007844 */ /* 0x0007e20000000200 */
[----:B-1----:R-:W-:Y:S02]  /*290d0*/  PRMT R8, R4, 0x6420, R5 ;  /* 0x0000642004087816 */ /* 0x002fe40000000005 */
[C-C-:B------:R-:W-:Y:S02]  /*290e0*/  PRMT R10, R6.reuse, 0x6420, R7.reuse ;  /* 0x00006420060a7816 */ /* 0x140fe40000000007 */
[----:B------:R-:W-:Y:S02]  /*290f0*/  PRMT R11, R6, 0x7531, R7 ;  /* 0x00007531060b7816 */ /* 0x000fe40000000007 */
[----:B---3--:R-:W-:Y:S01]  /*29100*/  LOP3.LUT R3, R21, R16, RZ, 0xfc, !PT ;  /* 0x0000001015037212 */ /* 0x008fe200078efcff */
[----:B------:R-:W-:Y:S01]  /*29110*/  IMAD.MOV.U32 R15, RZ, RZ, R9 ;  /* 0x000000ffff0f7224 */ /* 0x000fe200078e0009 */
[----:B------:R-:W-:-:S03]  /*29120*/  PRMT R9, R4, 0x7531, R5 ;  /* 0x0000753104097816 */ /* 0x000fc60000000005 */
[----:B------:R-:W-:-:S05]  /*29130*/  IMAD.IADD R3, R19, 0x1, R3 ;  /* 0x0000000113037824 */ /* 0x000fca00078e0203 */
[----:B------:R1:W-:Y:S02]  /*29140*/  STSM.16.M88.4 [R3], R8 ;  /* 0x0000000803007844 */ /* 0x0003e40000000200 */
[----:B-1----:R-:W-:Y:S01]  /*29150*/  IMAD.MOV.U32 R11, RZ, RZ, R15 ;  /* 0x000000ffff0b7224 */ /* 0x002fe200078e000f */
[----:B------:R-:W-:-:S04]  /*29160*/  IADD3 R8, R17, 0x4000, RZ ;  /* 0x0000400011087810 */ /* 0x000fc80007ffe0ff */
[----:B------:R-:W-:-:S05]  /*29170*/  LOP3.LUT R3, R8, R11, RZ, 0xfc, !PT ;  /* 0x0000000b08037212 */ /* 0x000fca00078efcff */
[----:B------:R-:W-:-:S05]  /*29180*/  IMAD.IADD R3, R18, 0x1, R3 ;  /* 0x0000000112037824 */ /* 0x000fca00078e0203 */
[----:B------:R1:W3:Y:S01]  /*29190*/  LDSM.16.MT88.4 R4, [R3+0x10400] ;  /* 0x010400000304783b */ /* 0x0002e20000004200 */
[----:B------:R-:W-:Y:S01]  /*291a0*/  VIADD R20, R17, 0x6000 ;  /* 0x0000600011147836 */ /* 0x000fe20000000000 */
[----:B-1----:R-:W-:Y:S02]  /*291b0*/  LOP3.LUT R3, R8, R16, RZ, 0xfc, !PT ;  /* 0x0000001008037212 */ /* 0x002fe400078efcff */
[C-C-:B---3--:R-:W-:Y:S02]  /*291c0*/  PRMT R12, R4.reuse, 0x6420, R5.reuse ;  /* 0x00006420040c7816 */ /* 0x148fe40000000005 */
[----:B------:R-:W-:Y:S02]  /*291d0*/  PRMT R13, R4, 0x7531, R5 ;  /* 0x00007531040d7816 */ /* 0x000fe40000000005 */
[C-C-:B------:R-:W-:Y:S02]  /*291e0*/  PRMT R14, R6.reuse, 0x6420, R7.reuse ;  /* 0x00006420060e7816 */ /* 0x140fe40000000007 */
[----:B------:R-:W-:-:S02]  /*291f0*/  PRMT R15, R6, 0x7531, R7 ;  /* 0x00007531060f7816 */ /* 0x000fc40000000007 */
[----:B------:R-:W1:Y:S01]  /*29200*/  LDSM.16.MT88.4 R4, [R2+0x14400] ;  /* 0x014400000204783b */ /* 0x000e620000004200 */
[----:B------:R-:W-:-:S05]  /*29210*/  IMAD.IADD R3, R19, 0x1, R3 ;  /* 0x0000000113037824 */ /* 0x000fca00078e0203 */
[----:B------:R3:W-:Y:S02]  /*29220*/  STSM.16.M88.4 [R3], R12 ;  /* 0x0000000c03007844 */ /* 0x0007e40000000200 */
[----:B---3--:R-:W-:Y:S01]  /*29230*/  LOP3.LUT R3, R20, R16, RZ, 0xfc, !PT ;  /* 0x0000001014037212 */ /* 0x008fe200078efcff */
[----:B------:R-:W-:-:S03]  /*29240*/  IMAD.MOV.U32 R15, RZ, RZ, R11 ;  /* 0x000000ffff0f7224 */ /* 0x000fc600078e000b */
[----:B------:R-:W-:Y:S02]  /*29250*/  IADD3 R3, R19, R3, RZ ;  /* 0x0000000313037210 */ /* 0x000fe40007ffe0ff */
[C-C-:B-1----:R-:W-:Y:S02]  /*29260*/  PRMT R8, R4.reuse, 0x6420, R5.reuse ;  /* 0x0000642004087816 */ /* 0x142fe40000000005 */
[----:B------:R-:W-:Y:S02]  /*29270*/  PRMT R9, R4, 0x7531, R5 ;  /* 0x0000753104097816 */ /* 0x000fe40000000005 */
[C-C-:B------:R-:W-:Y:S02]  /*29280*/  PRMT R10, R6.reuse, 0x6420, R7.reuse ;  /* 0x00006420060a7816 */ /* 0x140fe40000000007 */
[----:B------:R-:W-:-:S05]  /*29290*/  PRMT R11, R6, 0x7531, R7 ;  /* 0x00007531060b7816 */ /* 0x000fca0000000007 */
[----:B------:R1:W-:Y:S04]  /*292a0*/  STSM.16.M88.4 [R3], R8 ;  /* 0x0000000803007844 */ /* 0x0003e80000000200 */
[----:B-1----:R-:W3:Y:S01]  /*292b0*/  LDL R10, [R1+0x48] ;  /* 0x00004800010a7983 */ /* 0x002ee20000100800 */
[----:B------:R-:W-:Y:S02]  /*292c0*/  IMAD.MOV.U32 R11, RZ, RZ, R15 ;  /* 0x000000ffff0b7224 */ /* 0x000fe400078e000f */
[----:B------:R-:W-:-:S05]  /*292d0*/  VIADD R3, R17, 0x1000 ;  /* 0x0000100011037836 */ /* 0x000fca0000000000 */
        /* <DEDUP_REMOVED lines=9> */
[----:B------:R-:W-:Y:S01]  /*29370*/  PRMT R9, R4, 0x7531, R5 ;  /* 0x0000753104097816 */ /* 0x000fe20000000005 */
[----:B------:R-:W-:Y:S02]  /*29380*/  VIADD R4, R17, 0x5000 ;  /* 0x0000500011047836 */ /* 0x000fe40000000000 */
[----:B---3--:R-:W-:-:S05]  /*29390*/  IMAD.IADD R3, R10, 0x1, R17 ;  /* 0x000000010a037824 */ /* 0x008fca00078e0211 */
[----:B------:R-:W-:Y:S02]  /*293a0*/  IADD3 R16, R19, R3, R16 ;  /* 0x0000000313107210 */ /* 0x000fe40007ffe010 */
[----:B------:R-:W-:-:S03]  /*293b0*/  PRMT R10, R6, 0x6420, R7 ;  /* 0x00006420060a7816 */ /* 0x000fc60000000007 */
[----:B------:R1:W-:Y:S01]  /*293c0*/  STSM.16.M88.4 [R16], R12 ;  /* 0x0000000c10007844 */ /* 0x0003e20000000200 */
[----:B--2---:R-:W-:Y:S02]  /*293d0*/  IADD3 R3, R19, R0, R3 ;  /* 0x0000000013037210 */ /* 0x004fe40007ffe003 */
[----:B-1----:R-:W-:Y:S02]  /*293e0*/  MOV R15, R11 ;  /* 0x0000000b000f7202 */ /* 0x002fe40000000f00 */
[----:B------:R-:W-:-:S05]  /*293f0*/  PRMT R11, R6, 0x7531, R7 ;  /* 0x00007531060b7816 */ /* 0x000fca0000000007 */
[----:B------:R1:W-:Y:S02]  /*29400*/  STSM.16.M88.4 [R3], R8 ;  /* 0x0000000803007844 */ /* 0x0003e40000000200 */
[----:B-1----:R-:W-:-:S05]  /*29410*/  IMAD.MOV.U32 R11, RZ, RZ, R15 ;  /* 0x000000ffff0b7224 */ /* 0x002fca00078e000f */
[----:B------:R-:W-:-:S05]  /*29420*/  LOP3.LUT R4, R4, R11, RZ, 0xfc, !PT ;  /* 0x0000000b04047212 */ /* 0x000fca00078efcff */
[----:B------:R-:W-:-:S06]  /*29430*/  IMAD.IADD R4, R18, 0x1, R4 ;  /* 0x0000000112047824 */ /* 0x000fcc00078e0204 */
[----:B------:R-:W1:Y:S02]  /*29440*/  LDSM.16.MT88.4 R4, [R4+0x10400] ;  /* 0x010400000404783b */ /* 0x000e640000004200 */
[C-C-:B-1----:R-:W-:Y:S02]  /*29450*/  PRMT R12, R4.reuse, 0x6420, R5.reuse ;  /* 0x00006420040c7816 */ /* 0x142fe40000000005 */
[----:B------:R-:W-:Y:S02]  /*29460*/  PRMT R13, R4, 0x7531, R5 ;  /* 0x00007531040d7816 */ /* 0x000fe40000000005 */
[C-C-:B------:R-:W-:Y:S02]  /*29470*/  PRMT R14, R6.reuse, 0x6420, R7.reuse ;  /* 0x00006420060e7816 */ /* 0x140fe40000000007 */
[----:B------:R-:W-:Y:S02]  /*29480*/  PRMT R15, R6, 0x7531, R7 ;  /* 0x00007531060f7816 */ /* 0x000fe40000000007 */
[----:B------:R-:W1:Y:S04]  /*29490*/  LDSM.16.MT88.4 R4, [R2+0x15400] ;  /* 0x015400000204783b */ /* 0x000e680000004200 */
[----:B------:R2:W-:Y:S02]  /*294a0*/  STSM.16.M88.4 [R16+0x4000], R12 ;  /* 0x0040000c10007844 */ /* 0x0005e40000000200 */
[----:B--2---:R-:W-:-:S02]  /*294b0*/  IMAD.MOV.U32 R15, RZ, RZ, R11 ;  /* 0x000000ffff0f7224 */ /* 0x004fc400078e000b */
[----:B------:R-:W2:Y:S01]  /*294c0*/  LDL R16, [R1+0x18] ;  /* 0x0000180001107983 */ /* 0x000ea20000100800 */
[C-C-:B-1----:R-:W-:Y:S02]  /*294d0*/  PRMT R8, R4.reuse, 0x6420, R5.reuse ;  /* 0x0000642004087816 */ /* 0x142fe40000000005 */
[----:B------:R-:W-:Y:S02]  /*294e0*/  PRMT R9, R4, 0x7531, R5 ;  /* 0x0000753104097816 */ /* 0x000fe40000000005 */
[C-C-:B------:R-:W-:Y:S02]  /*294f0*/  PRMT R10, R6.reuse, 0x6420, R7.reuse ;  /* 0x00006420060a7816 */ /* 0x140fe40000000007 */
[----:B------:R-:W-:-:S05]  /*29500*/  PRMT R11, R6, 0x7531, R7 ;  /* 0x00007531060b7816 */ /* 0x000fca0000000007 */
[----:B------:R1:W-:Y:S04]  /*29510*/  STSM.16.M88.4 [R3+0x4000], R8 ;  /* 0x0040000803007844 */ /* 0x0003e80000000200 */
[----:B-1----:R-:W3:Y:S01]  /*29520*/  LDL R10, [R1+0x44] ;  /* 0x00004400010a7983 */ /* 0x002ee20000100800 */
[----:B------:R-:W-:-:S04]  /*29530*/  MOV R11, R15 ;  /* 0x0000000f000b7202 */ /* 0x000fc80000000f00 */
        /* <DEDUP_REMOVED lines=10> */
[----:B---3--:R-:W-:-:S05]  /*295e0*/  IMAD.IADD R3, R10, 0x1, R17 ;  /* 0x000000010a037824 */ /* 0x008fca00078e0211 */
[----:B--2---:R-:W-:Y:S02]  /*295f0*/  IADD3 R16, R19, R3, R16 ;  /* 0x0000000313107210 */ /* 0x004fe40007ffe010 */
[----:B------:R-:W-:-:S03]  /*29600*/  PRMT R10, R6, 0x6420, R7 ;  /* 0x00006420060a7816 */ /* 0x000fc60000000007 */
[----:B------:R1:W-:Y:S01]  /*29610*/  STSM.16.M88.4 [R16], R12 ;  /* 0x0000000c10007844 */ /* 0x0003e20000000200 */
[----:B------:R-:W-:Y:S01]  /*29620*/  IADD3 R3, R19, R0, R3 ;  /* 0x0000000013037210 */ /* 0x000fe20007ffe003 */
[----:B-1----:R-:W-:Y:S01]  /*29630*/  IMAD.MOV.U32 R15, RZ, RZ, R11 ;  /* 0x000000ffff0f7224 */ /* 0x002fe200078e000b */
[----:B------:R-:W-:-:S05]  /*29640*/  PRMT R11, R6, 0x7531, R7 ;  /* 0x00007531060b7816 */ /* 0x000fca0000000007 */
[----:B------:R1:W-:Y:S02]  /*29650*/  STSM.16.M88.4 [R3], R8 ;  /* 0x0000000803007844 */ /* 0x0003e40000000200 */
[----:B-1----:R-:W-:-:S05]  /*29660*/  IMAD.MOV.U32 R11, RZ, RZ, R15 ;  /* 0x000000ffff0b7224 */ /* 0x002fca00078e000f */
[----:B------:R-:W-:-:S04]  /*29670*/  LOP3.LUT R4, R20, R11, RZ, 0xfc, !PT ;  /* 0x0000000b14047212 */ /* 0x000fc800078efcff */
[----:B------:R-:W-:-:S06]  /*29680*/  IADD3 R4, R18, R4, RZ ;  /* 0x0000000412047210 */ /* 0x000fcc0007ffe0ff */
[----:B------:R-:W1:Y:S02]  /*29690*/  LDSM.16.MT88.4 R4, [R4+0x10400] ;  /* 0x010400000404783b */ /* 0x000e640000004200 */
[C-C-:B-1----:R-:W-:Y:S02]  /*296a0*/  PRMT R12, R4.reuse, 0x6420, R5.reuse ;  /* 0x00006420040c7816 */ /* 0x142fe40000000005 */
[----:B------:R-:W-:Y:S02]  /*296b0*/  PRMT R13, R4, 0x7531, R5 ;  /* 0x00007531040d7816 */ /* 0x000fe40000000005 */
[C-C-:B------:R-:W-:Y:S02]  /*296c0*/  PRMT R14, R6.reuse, 0x6420, R7.reuse ;  /* 0x00006420060e7816 */ /* 0x140fe40000000007 */
[----:B------:R-:W-:Y:S02]  /*296d0*/  PRMT R15, R6, 0x7531, R7 ;  /* 0x00007531060f7816 */ /* 0x000fe40000000007 */
[----:B------:R-:W1:Y:S04]  /*296e0*/  LDSM.16.MT88.4 R4, [R2+0x16400] ;  /* 0x016400000204783b */ /* 0x000e680000004200 */
[----:B------:R2:W-:Y:S04]  /*296f0*/  STSM.16.M88.4 [R16+0x4000], R12 ;  /* 0x0040000c10007844 */ /* 0x0005e80000000200 */
[----:B--2---:R-:W2:Y:S04]  /*29700*/  LDL R14, [R1+0x4c] ;  /* 0x00004c00010e7983 */ /* 0x004ea80000100800 */
[----:B------:R-:W3:Y:S01]  /*29710*/  LDL R16, [R1+0x18] ;  /* 0x0000180001107983 */ /* 0x000ee20000100800 */
[----:B------:R-:W-:Y:S01]  /*29720*/  IMAD.MOV.U32 R15, RZ, RZ, R11 ;  /* 0x000000ffff0f7224 */ /* 0x000fe200078e000b */
[----:B-1----:R-:W-:-:S02]  /*29730*/  PRMT R8, R4, 0x6420, R5 ;  /* 0x0000642004087816 */ /* 0x002fc40000000005 */
[----:B------:R-:W-:Y:S02]  /*29740*/  PRMT R9, R4, 0x7531, R5 ;  /* 0x0000753104097816 */ /* 0x000fe40000000005 */
[C-C-:B------:R-:W-:Y:S02]  /*29750*/  PRMT R10, R6.reuse, 0x6420, R7.reuse ;  /* 0x00006420060a7816 */ /* 0x140fe40000000007 */
[----:B------:R-:W-:-:S05]  /*29760*/  PRMT R11, R6, 0x7531, R7 ;  /* 0x00007531060b7816 */ /* 0x000fca0000000007 */
[----:B------:R1:W-:Y:S02]  /*29770*/  STSM.16.M88.4 [R3+0x4000], R8 ;  /* 0x0040000803007844 */ /* 0x0003e40000000200 */
[----:B-1----:R-:W-:-:S05]  /*29780*/  VIADD R3, R17, 0x3000 ;  /* 0x0000300011037836 */ /* 0x002fca0000000000 */
[----:B------:R-:W-:-:S05]  /*29790*/  LOP3.LUT R3, R3, R15, RZ, 0xfc, !PT ;  /* 0x0000000f03037212 */ /* 0x000fca00078efcff */
[----:B------:R-:W-:-:S05]  /*297a0*/  IMAD.IADD R3, R18, 0x1, R3 ;  /* 0x0000000112037824 */ /* 0x000fca00078e0203 */
[----:B------:R-:W1:Y:S02]  /*297b0*/  LDSM.16.MT88.4 R4, [R3+0x10400] ;  /* 0x010400000304783b */ /* 0x000e640000004200 */
[C-C-:B-1----:R-:W-:Y:S02]  /*297c0*/  PRMT R12, R4.reuse, 0x6420, R5.reuse ;  /* 0x00006420040c7816 */ /* 0x142fe40000000005 */
[----:B------:R-:W-:Y:S01]  /*297d0*/  PRMT R13, R4, 0x7531, R5 ;  /* 0x00007531040d7816 */ /* 0x000fe20000000005 */
[----:B--2---:R-:W-:-:S05]  /*297e0*/  IMAD.IADD R3, R14, 0x1, R17 ;  /* 0x000000010e037824 */ /* 0x004fca00078e0211 */
[C---:B---3--:R-:W-:Y:S02]  /*297f0*/  IADD3 R16, R19.reuse, R3, R16 ;  /* 0x0000000313107210 */ /* 0x048fe40007ffe010 */
[----:B------:R-:W-:Y:S02]  /*29800*/  IADD3 R3, R19, R0, R3 ;  /* 0x0000000013037210 */ /* 0x000fe40007ffe003 */
[----:B------:R1:W5:Y:S01]  /*29810*/  LDL.LU R0, [R1+0x1a8] ;  /* 0x0001a80001007983 */ /* 0x0003620000300800 */
[----:B------:R-:W-:Y:S02]  /*29820*/  MOV R19, R15 ;  /* 0x0000000f00137202 */ /* 0x000fe40000000f00 */
[C-C-:B------:R-:W-:Y:S02]  /*29830*/  PRMT R14, R6.reuse, 0x6420, R7.reuse ;  /* 0x00006420060e7816 */ /* 0x140fe40000000007 */
[----:B------:R-:W-:Y:S02]  /*29840*/  PRMT R15, R6, 0x7531, R7 ;  /* 0x00007531060f7816 */ /* 0x000fe40000000007 */
[----:B------:R-:W2:Y:S04]  /*29850*/  LDSM.16.MT88.4 R4, [R2+0x13400] ;  /* 0x013400000204783b */ /* 0x000ea80000004200 */
[----:B------:R-:W-:Y:S01]  /*29860*/  STSM.16.M88.4 [R16], R12 ;  /* 0x0000000c10007844 */ /* 0x000fe20000000200 */
[----:B--2---:R-:W-:-:S02]  /*29870*/  PRMT R8, R4, 0x6420, R5 ;  /* 0x0000642004087816 */ /* 0x004fc40000000005 */
[----:B------:R-:W-:Y:S01]  /*29880*/  PRMT R9, R4, 0x7531, R5 ;  /* 0x0000753104097816 */ /* 0x000fe20000000005 */
[----:B------:R-:W-:Y:S01]  /*29890*/  VIADD R4, R17, 0x7000 ;  /* 0x0000700011047836 */ /* 0x000fe20000000000 */
[----:B------:R-:W-:-:S04]  /*298a0*/  PRMT R10, R6, 0x6420, R7 ;  /* 0x00006420060a7816 */ /* 0x000fc80000000007 */
[----:B------:R-:W-:Y:S02]  /*298b0*/  LOP3.LUT R4, R4, R19, RZ, 0xfc, !PT ;  /* 0x0000001304047212 */ /* 0x000fe400078efcff */
[----:B------:R-:W-:-:S03]  /*298c0*/  PRMT R11, R6, 0x7531, R7 ;  /* 0x00007531060b7816 */ /* 0x000fc60000000007 */
[----:B------:R-:W-:Y:S02]  /*298d0*/  IMAD.IADD R4, R18, 0x1, R4 ;  /* 0x0000000112047824 */ /* 0x000fe400078e0204 */
[----:B------:R-:W-:Y:S04]  /*298e0*/  STSM.16.M88.4 [R3], R8 ;  /* 0x0000000803007844 */ /* 0x000fe80000000200 */
[----:B------:R-:W2:Y:S04]  /*298f0*/  LDSM.16.MT88.4 R8, [R4+0x10400] ;  /* 0x010400000408783b */ /* 0x000ea80000004200 */
[----:B------:R-:W3:Y:S01]  /*29900*/  LDSM.16.MT88.4 R4, [R2+0x17400] ;  /* 0x017400000204783b */ /* 0x000ee20000004200 */
[----:B--2---:R-:W-:-:S02]  /*29910*/  PRMT R12, R8, 0x6420, R9 ;  /* 0x00006420080c7816 */ /* 0x004fc40000000009 */
[----:B------:R-:W-:Y:S02]  /*29920*/  PRMT R13, R8, 0x7531, R9 ;  /* 0x00007531080d7816 */ /* 0x000fe40000000009 */
[C-C-:B------:R-:W-:Y:S02]  /*29930*/  PRMT R14, R10.reuse, 0x6420, R11.reuse ;  /* 0x000064200a0e7816 */ /* 0x140fe4000000000b */
[----:B------:R-:W-:Y:S02]  /*29940*/  PRMT R15, R10, 0x7531, R11 ;  /* 0x000075310a0f7816 */ /* 0x000fe4000000000b */
[C-C-:B---3--:R-:W-:Y:S02]  /*29950*/  PRMT R8, R4.reuse, 0x6420, R5.reuse ;  /* 0x0000642004087816 */ /* 0x148fe40000000005 */
        /* <DEDUP_REMOVED lines=13> */
.L_x_644:
[----:B------:R-:W3:Y:S01]  /*29a30*/  LDL.LU R2, [R1+0x1c] ;  /* 0x00001c0001027983 */ /* 0x000ee20000300800 */
[----:B--2--5:R2:W-:Y:S03]  /*29a40*/  SYNCS.ARRIVE.TRANS64.A1T0 RZ, [R0+URZ+0x38850], RZ ;  /* 0x038850ff00ff79a7 */ /* 0x0245e6000810003f */
[----:B-1----:R-:W4:Y:S01]  /*29a50*/  LDL.LU R3, [R1+0x28] ;  /* 0x0000280001037983 */ /* 0x002f220000300800 */
[----:B--2---:R-:W-:-:S05]  /*29a60*/  @!P0 VIADD R0, R0, 0x38880 ;  /* 0x0003888000008836 */ /* 0x004fca0000000000 */
[----:B------:R-:W-:Y:S01]  /*29a70*/  @!P0 PRMT R0, RZ, 0x654, R0 ;  /* 0x00000654ff008816 */ /* 0x000fe20000000000 */
[----:B------:R-:W-:Y:S06]  /*29a80*/  BAR.SYNC.DEFER_BLOCKING 0x2, 0x80 ;  /* 0x0082000000007b1d */ /* 0x000fec0000010000 */
[----:B------:R3:W-:Y:S02]  /*29a90*/  @!P0 SYNCS.ARRIVE.TRANS64.RED.A1T0 RZ, [R0+URZ], RZ ;  /* 0x000000ff00ff89a7 */ /* 0x0007e4000810043f */
[----:B---3--:R-:W-:-:S05]  /*29aa0*/  VIADD R0, R2, 0x1 ;  /* 0x0000000102007836 */ /* 0x008fca0000000000 */
[----:B------:R-:W-:-:S04]  /*29ab0*/  ISETP.NE.AND P0, PT, R0, 0x2, PT ;  /* 0x000000020000780c */ /* 0x000fc80003f05270 */
[----:B------:R-:W-:Y:S02]  /*29ac0*/  SEL R2, RZ, 0x1, P0 ;  /* 0x00000001ff027807 */ /* 0x000fe40000000000 */
[----:B------:R-:W-:Y:S02]  /*29ad0*/  SEL R0, R0, RZ, P0 ;  /* 0x000000ff00007207 */ /* 0x000fe40000000000 */
[----:B----4-:R-:W-:-:S03]  /*29ae0*/  LOP3.LUT R3, R3, R2, RZ, 0x3c, !PT ;  /* 0x0000000203037212 */ /* 0x010fc600078e3cff */
[----:B------:R1:W-:Y:S04]  /*29af0*/  STL [R1+0x1c], R0 ;  /* 0x00001c0001007387 */ /* 0x0003e80000100800 */
[----:B------:R1:W-:Y:S02]  /*29b00*/  STL [R1+0x28], R3 ;  /* 0x0000280301007387 */ /* 0x0003e40000100800 */
.L_x_589:
[----:B-12---:R-:W2:Y:S02]  /*29b10*/  LDL R0, [R1+0x10] ;  /* 0x0000100001007983 */ /* 0x006ea40000100800 */
[----:B--2---:R-:W-:-:S13]  /*29b20*/  LOP3.LUT P0, RZ, R0, 0x2, RZ, 0xc0, !PT ;  /* 0x0000000200ff7812 */ /* 0x004fda000780c0ff */
[----:B------:R-:W-:Y:S05]  /*29b30*/  @!P0 BRA `(.L_x_645) ;  /* 0x00000000002c8947 */ /* 0x000fea0003800000 */
[----:B------:R-:W-:Y:S05]  /*29b40*/  WARPSYNC.ALL ;  /* 0x0000000000007948 */ /* 0x000fea0003800000 */
[----:B------:R-:W1:Y:S08]  /*29b50*/  S2UR UR5, SR_CgaCtaId ;  /* 0x00000000000579c3 */ /* 0x000e700000008800 */
[----:B------:R-:W-:Y:S06]  /*29b60*/  BAR.SYNC.DEFER_BLOCKING 0x5, 0x180 ;  /* 0x0146000000007b1d */ /* 0x000fec0000010000 */
[----:B------:R-:W-:-:S02]  /*29b70*/  UMOV UR4, 0x400 ;  /* 0x0000040000047882 */ /* 0x000fc40000000000 */
[----:B-1----:R-:W-:-:S06]  /*29b80*/  ULEA UR4, UR5, UR4, 0x18 ;  /* 0x0000000405047291 */ /* 0x002fcc000f8ec03f */
[----:B------:R-:W-:-:S05]  /*29b90*/  MOV R18, UR4 ;  /* 0x0000000400127c02 */ /* 0x000fca0008000f00 */
[----:B------:R-:W1:Y:S04]  /*29ba0*/  LDS.128 R4, [R18+0x388d0] ;  /* 0x0388d00012047984 */ /* 0x000e680000000c00 */
[----:B-1----:R2:W-:Y:S04]  /*29bb0*/  STL.64 [R1], R4 ;  /* 0x0000000401007387 */ /* 0x0025e80000100a00 */
[----:B------:R2:W-:Y:S01]  /*29bc0*/  STL.64 [R1+0x8], R6 ;  /* 0x0000080601007387 */ /* 0x0005e20000100a00 */
[----:B------:R-:W-:Y:S06]  /*29bd0*/  BAR.ARV 0x4, 0x180 ;  /* 0x0106000000007b1d */ /* 0x000fec0000002000 */
[----:B------:R-:W-:Y:S05]  /*29be0*/  BRA `(.L_x_646) ;  /* 0x0000000c00307947 */ /* 0x000fea0003800000 */
.L_x_645:
[----:B------:R-:W1:Y:S01]  /*29bf0*/  S2R R0, SR_TID.X ;  /* 0x0000000000007919 */ /* 0x000e620000002100 */
[----:B------:R-:W-:Y:S01]  /*29c00*/  UMOV UR4, 0xffffffff ;  /* 0xffffffff00047882 */ /* 0x000fe20000000000 */
[----:B-1----:R-:W-:-:S04]  /*29c10*/  LOP3.LUT R16, R0, 0x1f, RZ, 0xc0, !PT ;  /* 0x0000001f00107812 */ /* 0x002fc800078ec0ff */
[----:B------:R-:W-:Y:S01]  /*29c20*/  ISETP.NE.AND P0, PT, R16, 0x1f, PT ;  /* 0x0000001f1000780c */ /* 0x000fe20003f05270 */
[----:B------:R-:W-:-:S12]  /*29c30*/  BRA.DIV UR4, `(.L_x_647) ;  /* 0x0000007204247947 */ /* 0x000fd8000b800000 */
[----:B------:R-:W2:Y:S01]  /*29c40*/  LDL.LU R0, [R1] ;  /* 0x0000000001007983 */ /* 0x000ea20000300800 */
[----:B------:R-:W-:-:S03]  /*29c50*/  ULDC UR4, c[0x0][0xc3c] ;  /* 0x00030f0000047ab9 */ /* 0x000fc60000000800 */
[----:B------:R-:W3:Y:S01]  /*29c60*/  LDL R2, [R1+0xc] ;  /* 0x00000c0001027983 */ /* 0x000ee20000100800 */
[----:B--2---:R-:W-:Y:S02]  /*29c70*/  IMAD.MOV.U32 R10, RZ, RZ, R0 ;  /* 0x000000ffff0a7224 */ /* 0x004fe400078e0000 */
[----:B---3--:R-:W-:-:S05]  /*29c80*/  IMAD.IADD R6, R2, 0x1, R16 ;  /* 0x0000000102067824 */ /* 0x008fca00078e0210 */
[----:B------:R-:W-:-:S13]  /*29c90*/  ISETP.GE.OR P1, PT, R6, UR4, !P0 ;  /* 0x0000000406007c0c */ /* 0x000fda000c726670 */
[----:B------:R-:W1:Y:S08]  /*29ca0*/  @!P1 LDC.64 R2, c[0x0][0xc80] ;  /* 0x00032000ff029b82 */ /* 0x000e700000000a00 */
[----:B------:R-:W2:Y:S01]  /*29cb0*/  @!P1 LDC.64 R4, c[0x0][0xc78] ;  /* 0x00031e00ff049b82 */ /* 0x000ea20000000a00 */
[----:B-1----:R-:W-:-:S05]  /*29cc0*/  @!P1 IMAD.WIDE R2, R6, 0x4, R2 ;  /* 0x0000000406029825 */ /* 0x002fca00078e0202 */
[----:B------:R2:W3:Y:S02]  /*29cd0*/  @!P1 LDG.E R0, desc[UR42][R2.64] ;  /* 0x0000002a02009981 */ /* 0x0004e4000c1e1900 */
[----:B--2---:R-:W-:-:S06]  /*29ce0*/  @!P1 IMAD.WIDE R2, R6, 0x4, R4 ;  /* 0x0000000406029825 */ /* 0x004fcc00078e0204 */
[----:B------:R-:W2:Y:S01]  /*29cf0*/  @!P1 LDG.E R2, desc[UR42][R2.64] ;  /* 0x0000002a02029981 */ /* 0x000ea2000c1e1900 */
[----:B------:R-:W-:Y:S02]  /*29d00*/  CS2R R4, SRZ ;  /* 0x0000000000047805 */ /* 0x000fe4000001ff00 */
[C---:B------:R-:W-:Y:S02]  /*29d10*/  ISETP.GE.U32.AND P2, PT, R16.reuse, 0x2, PT ;  /* 0x000000021000780c */ /* 0x040fe40003f46070 */
[C---:B------:R-:W-:Y:S01]  /*29d20*/  ISETP.GE.U32.AND P3, PT, R16.reuse, 0x4, PT ;  /* 0x000000041000780c */ /* 0x040fe20003f66070 */
[----:B------:R-:W-:Y:S01]  /*29d30*/  SHFL.IDX PT, R6, R10, RZ, 0x1f ;  /* 0x00001fff0a067589 */ /* 0x000fe200000e0000 */
[C---:B------:R-:W-:Y:S02]  /*29d40*/  ISETP.GE.U32.AND P4, PT, R16.reuse, 0x8, PT ;  /* 0x000000081000780c */ /* 0x040fe40003f86070 */
[----:B------:R-:W-:Y:S01]  /*29d50*/  ISETP.GE.U32.AND P5, PT, R16, 0x10, PT ;  /* 0x000000101000780c */ /* 0x000fe20003fa6070 */
[----:B------:R-:W-:Y:S01]  /*29d60*/  SHFL.IDX PT, R8, R10, 0x1, 0x1f ;  /* 0x00201f000a087f89 */ /* 0x000fe200000e0000 */
[----:B------:R-:W-:Y:S01]  /*29d70*/  MOV R9, RZ ;  /* 0x000000ff00097202 */ /* 0x000fe20000000f00 */
[----:B---3--:R-:W-:-:S02]  /*29d80*/  @!P1 IMAD.MOV.U32 R4, RZ, RZ, R0 ;  /* 0x000000ffff049224 */ /* 0x008fc400078e0000 */
[----:B--2---:R-:W-:Y:S01]  /*29d90*/  @!P1 IMAD.MOV.U32 R5, RZ, RZ, R2 ;  /* 0x000000ffff059224 */ /* 0x004fe200078e0002 */
[----:B------:R-:W-:-:S03]  /*29da0*/  ISETP.NE.AND P1, PT, R16, RZ, PT ;  /* 0x000000ff1000720c */ /* 0x000fc60003f25270 */
[----:B------:R-:W-:-:S05]  /*29db0*/  IMAD R0, R5, R4, RZ ;  /* 0x0000000405007224 */ /* 0x000fca00078e02ff */
[----:B------:R-:W1:Y:S02]  /*29dc0*/  SHFL.UP PT, R2, R0, 0x1, RZ ;  /* 0x0420000000027989 */ /* 0x000e6400000e00ff */
[----:B-1----:R-:W-:-:S04]  /*29dd0*/  SEL R2, R2, RZ, P1 ;  /* 0x000000ff02027207 */ /* 0x002fc80000800000 */
[----:B------:R-:W-:-:S05]  /*29de0*/  IADD3 R0, R0, R2, RZ ;  /* 0x0000000200007210 */ /* 0x000fca0007ffe0ff */
[----:B------:R-:W1:Y:S02]  /*29df0*/  SHFL.UP PT, R2, R0, 0x2, RZ ;  /* 0x0440000000027989 */ /* 0x000e6400000e00ff */
[----:B-1----:R-:W-:-:S05]  /*29e00*/  SEL R2, R2, RZ, P2 ;  /* 0x000000ff02027207 */ /* 0x002fca0001000000 */
[----:B------:R-:W-:-:S05]  /*29e10*/  IMAD.IADD R0, R0, 0x1, R2 ;  /* 0x0000000100007824 */ /* 0x000fca00078e0202 */
        /* <DEDUP_REMOVED lines=9> */
[----:B------:R1:W2:Y:S02]  /*29eb0*/  SHFL.IDX PT, R7, R3, 0x1f, 0x1f ;  /* 0x03e01f0003077f89 */ /* 0x0002a400000e0000 */
.L_x_909:
[----:B------:R-:W-:Y:S02]  /*29ec0*/  ULDC UR4, c[0x0][0xc38] ;  /* 0x00030e0000047ab9 */ /* 0x000fe40000000800 */
[----:B------:R-:W-:-:S04]  /*29ed0*/  IMAD.U32 R2, RZ, RZ, UR4 ;  /* 0x00000004ff027e24 */ /* 0x000fc8000f8e00ff */
[----:B--2---:R-:W-:-:S04]  /*29ee0*/  IMAD R7, R7, R2, RZ ;  /* 0x0000000207077224 */ /* 0x004fc800078e02ff */
[----:B------:R-:W-:Y:S02]  /*29ef0*/  IMAD.IADD R0, R8, 0x1, R7 ;  /* 0x0000000108007824 */ /* 0x000fe400078e0207 */
[----:B------:R-:W-:-:S03]  /*29f00*/  IMAD.MOV.U32 R8, RZ, RZ, R3 ;  /* 0x000000ffff087224 */ /* 0x000fc600078e0003 */
[----:B------:R-:W-:-:S13]  /*29f10*/  ISETP.GT.AND P6, PT, R0, R6, PT ;  /* 0x000000060000720c */ /* 0x000fda0003fc4270 */
[----:B------:R-:W-:Y:S05]  /*29f20*/  @P6 BRA `(.L_x_648) ;  /* 0x0000000000b06947 */ /* 0x000fea0003800000 */
.L_x_651:
[----:B-1----:R-:W2:Y:S01]  /*29f30*/  LDL.LU R3, [R1+0xc] ;  /* 0x00000c0001037983 */ /* 0x002ea20000300800 */
[----:B------:R-:W1:Y:S01]  /*29f40*/  LDC R2, c[0x0][0xc3c] ;  /* 0x00030f00ff027b82 */ /* 0x000e620000000800 */
[----:B--2---:R-:W-:-:S05]  /*29f50*/  VIADD R3, R3, 0x1f ;  /* 0x0000001f03037836 */ /* 0x004fca0000000000 */
[----:B-1----:R-:W-:-:S13]  /*29f60*/  ISETP.GE.AND P6, PT, R3, R2, PT ;  /* 0x000000020300720c */ /* 0x002fda0003fc6270 */
[----:B------:R-:W-:Y:S05]  /*29f70*/  @P6 BRA `(.L_x_649) ;  /* 0x0000000400e46947 */ /* 0x000fea0003800000 */
[----:B------:R-:W1:Y:S01]  /*29f80*/  S2R R4, SR_TID.X ;  /* 0x0000000000047919 */ /* 0x000e620000002100 */
[----:B------:R2:W-:Y:S01]  /*29f90*/  STL [R1+0xc], R3 ;  /* 0x00000c0301007387 */ /* 0x0005e20000100800 */
[----:B-1----:R-:W-:-:S04]  /*29fa0*/  LOP3.LUT R4, R4, 0x1f, RZ, 0xc0, !PT ;  /* 0x0000001f04047812 */ /* 0x002fc800078ec0ff */
[----:B------:R-:W-:Y:S01]  /*29fb0*/  IADD3 R5, R3, R4, RZ ;  /* 0x0000000403057210 */ /* 0x000fe20007ffe0ff */
[----:B------:R-:W-:-:S03]  /*29fc0*/  IMAD.MOV.U32 R4, RZ, RZ, RZ ;  /* 0x000000ffff047224 */ /* 0x000fc600078e00ff */
[----:B------:R-:W-:-:S13]  /*29fd0*/  ISETP.GE.OR P6, PT, R5, R2, !P0 ;  /* 0x000000020500720c */ /* 0x000fda00047c6670 */
[----:B--2---:R-:W1:Y:S02]  /*29fe0*/  @!P6 LDC.64 R2, c[0x0][0xc80] ;  /* 0x00032000ff02eb82 */ /* 0x004e640000000a00 */
[----:B-1----:R-:W-:-:S05]  /*29ff0*/  @!P6 IMAD.WIDE R2, R5, 0x4, R2 ;  /* 0x000000040502e825 */ /* 0x002fca00078e0202 */
[----:B------:R1:W2:Y:S02]  /*2a000*/  @!P6 LDG.E R4, desc[UR42][R2.64] ;  /* 0x0000002a0204e981 */ /* 0x0002a4000c1e1900 */
[----:B-1----:R-:W1:Y:S02]  /*2a010*/  @!P6 LDC.64 R2, c[0x0][0xc78] ;  /* 0x00031e00ff02eb82 */ /* 0x002e640000000a00 */
[----:B-1----:R-:W-:-:S04]  /*2a020*/  @!P6 IMAD.WIDE R2, R5, 0x4, R2 ;  /* 0x000000040502e825 */ /* 0x002fc800078e0202 */
[----:B------:R-:W-:-:S06]  /*2a030*/  IMAD.MOV.U32 R5, RZ, RZ, RZ ;  /* 0x000000ffff057224 */ /* 0x000fcc00078e00ff */
[----:B------:R-:W2:Y:S01]  /*2a040*/  @!P6 LDG.E R5, desc[UR42][R2.64] ;  /* 0x0000002a0205e981 */ /* 0x000ea2000c1e1900 */
[----:B------:R-:W-:Y:S01]  /*2a050*/  UMOV UR4, 0xffffffff ;  /* 0xffffffff00047882 */ /* 0x000fe20000000000 */
[----:B--2---:R-:W-:Y:S02]  /*2a060*/  IMAD R2, R5, R4, RZ ;  /* 0x0000000405027224 */ /* 0x004fe400078e02ff */
[----:B------:R-:W-:Y:S05]  /*2a070*/  BRA.DIV UR4, `(.L_x_650) ;  /* 0x0000007204707947 */ /* 0x000fea000b800000 */
[----:B------:R-:W1:Y:S02]  /*2a080*/  SHFL.UP PT, R3, R2, 0x1, RZ ;  /* 0x0420000002037989 */ /* 0x000e6400000e00ff */
[----:B-1----:R-:W-:-:S05]  /*2a090*/  SEL R3, R3, RZ, P1 ;  /* 0x000000ff03037207 */ /* 0x002fca0000800000 */
[----:B------:R-:W-:-:S05]  /*2a0a0*/  IMAD.IADD R2, R2, 0x1, R3 ;  /* 0x0000000102027824 */ /* 0x000fca00078e0203 */
[----:B------:R-:W1:Y:S02]  /*2a0b0*/  SHFL.UP PT, R3, R2, 0x2, RZ ;  /* 0x0440000002037989 */ /* 0x000e6400000e00ff */
[----:B-1----:R-:W-:-:S05]  /*2a0c0*/  SEL R3, R3, RZ, P2 ;  /* 0x000000ff03037207 */ /* 0x002fca0001000000 */
[----:B------:R-:W-:-:S05]  /*2a0d0*/  IMAD.IADD R2, R2, 0x1, R3 ;  /* 0x0000000102027824 */ /* 0x000fca00078e0203 */
        /* <DEDUP_REMOVED lines=9> */
[----:B------:R1:W2:Y:S02]  /*2a170*/  SHFL.IDX PT, R7, R3, 0x1f, 0x1f ;  /* 0x03e01f0003077f89 */ /* 0x0002a400000e0000 */
.L_x_917:
[----:B------:R-:W-:Y:S02]  /*2a180*/  ULDC UR4, c[0x0][0xc38] ;  /* 0x00030e0000047ab9 */ /* 0x000fe40000000800 */
[----:B------:R-:W-:-:S04]  /*2a190*/  IMAD.U32 R2, RZ, RZ, UR4 ;  /* 0x00000004ff027e24 */ /* 0x000fc8000f8e00ff */
[----:B--2---:R-:W-:-:S04]  /*2a1a0*/  IMAD R7, R7, R2, RZ ;  /* 0x0000000207077224 */ /* 0x004fc800078e02ff */
[----:B------:R-:W-:-:S05]  /*2a1b0*/  IMAD.IADD R0, R7, 0x1, R0 ;  /* 0x0000000107007824 */ /* 0x000fca00078e0200 */
[----:B------:R-:W-:-:S13]  /*2a1c0*/  ISETP.GT.AND P6, PT, R0, R6, PT ;  /* 0x000000060000720c */ /* 0x000fda0003fc4270 */
[----:B------:R-:W-:Y:S05]  /*2a1d0*/  @!P6 BRA `(.L_x_651) ;  /* 0xfffffffc0054e947 */ /* 0x000fea000383ffff */
[----:B------:R-:W-:-:S07]  /*2a1e0*/  MOV R8, R3 ;  /* 0x0000000300087202 */ /* 0x000fce0000000f00 */
.L_x_648:
[----:B------:R-:W-:Y:S01]  /*2a1f0*/  IMAD.IADD R7, R0, 0x1, -R7 ;  /* 0x0000000100077824 */ /* 0x000fe200078e0a07 */
[----:B------:R-:W-:-:S03]  /*2a200*/  UMOV UR4, 0xffffffff ;  /* 0xffffffff00047882 */ /* 0x000fc60000000000 */
[----:B------:R-:W-:-:S05]  /*2a210*/  IMAD R0, R8, R2, R7 ;  /* 0x0000000208007224 */ /* 0x000fca00078e0207 */
[----:B------:R-:W-:Y:S01]  /*2a220*/  ISETP.GT.AND P6, PT, R0, R6, PT ;  /* 0x000000060000720c */ /* 0x000fe20003fc4270 */
[----:B------:R-:W-:-:S12]  /*2a230*/  BRA.DIV UR4, `(.L_x_652) ;  /* 0x0000007204d87947 */ /* 0x000fd8000b800000 */
[----:B-1----:R-:W-:-:S04]  /*2a240*/  VOTE.ANY R3, PT, !P6 ;  /* 0x0000000000037806 */ /* 0x002fc800070e0100 */
[----:B------:R-:W1:Y:S02]  /*2a250*/  POPC R0, R3 ;  /* 0x0000000300007309 */ /* 0x000e640000000000 */
[----:B-1----:R1:W2:Y:S04]  /*2a260*/  SHFL.IDX PT, R4, R4, R0, 0x1f ;  /* 0x00001f0004047589 */ /* 0x0022a800000e0000 */
[----:B------:R1:W3:Y:S02]  /*2a270*/  SHFL.IDX PT, R5, R5, R0, 0x1f ;  /* 0x00001f0005057589 */ /* 0x0002e400000e0000 */
.L_x_922:
[----:B------:R-:W-:-:S13]  /*2a280*/  ISETP.NE.AND P0, PT, R3, RZ, PT ;  /* 0x000000ff0300720c */ /* 0x000fda0003f05270 */
[----:B------:R-:W-:Y:S05]  /*2a290*/  @!P0 BRA `(.L_x_653) ;  /* 0x0000000000148947 */ /* 0x000fea0003800000 */
[----:B------:R-:W-:Y:S01]  /*2a2a0*/  UMOV UR4, 0xffffffff ;  /* 0xffffffff00047882 */ /* 0x000fe20000000000 */
[----:B------:R-:W-:Y:S02]  /*2a2b0*/  VIADD R12, R0, 0xffffffff ;  /* 0xffffffff000c7836 */ /* 0x000fe40000000000 */
[----:B------:R-:W-:Y:S05]  /*2a2c0*/  BRA.DIV UR4, `(.L_x_654) ;  /* 0x0000007604107947 */ /* 0x000fea000b800000 */
[----:B------:R4:W0:Y:S02]  /*2a2d0*/  SHFL.IDX PT, R8, R8, R12, 0x1f ;  /* 0x00001f0c08087589 */ /* 0x00082400000e0000 */
.L_x_925:
[----:B0-----:R-:W-:-:S07]  /*2a2e0*/  IMAD.MOV.U32 R9, RZ, RZ, R8 ;  /* 0x000000ffff097224 */ /* 0x001fce00078e0008 */
.L_x_653:
[----:B------:R-:W5:Y:S01]  /*2a2f0*/  LDL.LU R10, [R1+0xc] ;  /* 0x00000c00010a7983 */ /* 0x000f620000300800 */
[----:B------:R-:W-:Y:S01]  /*2a300*/  IMAD R7, R9, R2, R7 ;  /* 0x0000000209077224 */ /* 0x000fe200078e0207 */
[----:B--2---:R-:W-:-:S04]  /*2a310*/  IABS R2, R4 ;  /* 0x0000000400027213 */ /* 0x004fc80000000000 */
[----:B------:R-:W2:Y:S01]  /*2a320*/  I2F.RP R8, R2 ;  /* 0x0000000200087306 */ /* 0x000ea20000209400 */
[----:B------:R0:W-:Y:S07]  /*2a330*/  STL [R1], R7 ;  /* 0x0000000701007387 */ /* 0x0001ee0000100800 */
[----:B--2---:R-:W2:Y:S02]  /*2a340*/  MUFU.RCP R8, R8 ;  /* 0x0000000800087308 */ /* 0x004ea40000001000 */
[----:B--2---:R-:W-:-:S06]  /*2a350*/  VIADD R8, R8, 0xffffffe ;  /* 0x0ffffffe08087836 */ /* 0x004fcc0000000000 */
[----:B------:R2:W1:Y:S02]  /*2a360*/  F2I.FTZ.U32.TRUNC.NTZ R9, R8 ;  /* 0x0000000800097305 */ /* 0x000464000021f000 */
[----:B--2---:R-:W-:Y:S01]  /*2a370*/  IMAD.MOV.U32 R8, RZ, RZ, RZ ;  /* 0x000000ffff087224 */ /* 0x004fe200078e00ff */
[----:B-1----:R-:W-:-:S05]  /*2a380*/  IADD3 R3, RZ, -R9, RZ ;  /* 0x80000009ff037210 */ /* 0x002fca0007ffe0ff */
[----:B------:R-:W-:-:S04]  /*2a390*/  IMAD R3, R3, R2, RZ ;  /* 0x0000000203037224 */ /* 0x000fc800078e02ff */
[----:B------:R-:W-:Y:S01]  /*2a3a0*/  IMAD.HI.U32 R9, R9, R3, R8 ;  /* 0x0000000309097227 */ /* 0x000fe200078e0008 */
[----:B------:R-:W-:-:S03]  /*2a3b0*/  IABS R3, R4 ;  /* 0x0000000400037213 */ /* 0x000fc60000000000 */
[----:B------:R-:W-:Y:S02]  /*2a3c0*/  IMAD.IADD R8, R6, 0x1, -R7 ;  /* 0x0000000106087824 */ /* 0x000fe400078e0a07 */
[----:B------:R-:W-:-:S03]  /*2a3d0*/  IMAD.MOV R3, RZ, RZ, -R3 ;  /* 0x000000ffff037224 */ /* 0x000fc600078e0a03 */
[----:B------:R-:W-:Y:S02]  /*2a3e0*/  IABS R6, R8 ;  /* 0x0000000800067213 */ /* 0x000fe40000000000 */
[----:B0-----:R-:W-:-:S03]  /*2a3f0*/  MOV R7, R3 ;  /* 0x0000000300077202 */ /* 0x001fc60000000f00 */
[----:B------:R-:W-:-:S04]  /*2a400*/  IMAD.HI.U32 R3, R9, R6, RZ ;  /* 0x0000000609037227 */ /* 0x000fc800078e00ff */
[----:B------:R-:W-:-:S05]  /*2a410*/  IMAD R6, R3, R7, R6 ;  /* 0x0000000703067224 */ /* 0x000fca00078e0206 */
[----:B------:R-:W-:-:S13]  /*2a420*/  ISETP.GT.U32.AND P1, PT, R2, R6, PT ;  /* 0x000000060200720c */ /* 0x000fda0003f24070 */
[----:B------:R-:W-:Y:S01]  /*2a430*/  @!P1 IMAD.IADD R6, R6, 0x1, -R2 ;  /* 0x0000000106069824 */ /* 0x000fe200078e0a02 */
[----:B------:R-:W-:Y:S02]  /*2a440*/  @!P1 IADD3 R3, R3, 0x1, RZ ;  /* 0x0000000103039810 */ /* 0x000fe40007ffe0ff */
[----:B------:R-:W-:Y:S02]  /*2a450*/  ISETP.NE.AND P1, PT, R4, RZ, PT ;  /* 0x000000ff0400720c */ /* 0x000fe40003f25270 */
[----:B------:R-:W-:Y:S02]  /*2a460*/  ISETP.GE.U32.AND P0, PT, R6, R2, PT ;  /* 0x000000020600720c */ /* 0x000fe40003f06070 */
[----:B---3--:R-:W-:-:S04]  /*2a470*/  IABS R2, R5 ;  /* 0x0000000500027213 */ /* 0x008fc80000000000 */
[----:B------:R-:W0:Y:S07]  /*2a480*/  I2F.RP R6, R2 ;  /* 0x0000000200067306 */ /* 0x000e2e0000209400 */
[----:B------:R-:W-:Y:S01]  /*2a490*/  @P0 VIADD R3, R3, 0x1 ;  /* 0x0000000103030836 */ /* 0x000fe20000000000 */
[----:B0-----:R-:W0:Y:S02]  /*2a4a0*/  MUFU.RCP R6, R6 ;  /* 0x0000000600067308 */ /* 0x001e240000001000 */
[----:B0-----:R-:W-:-:S06]  /*2a4b0*/  VIADD R6, R6, 0xffffffe ;  /* 0x0ffffffe06067836 */ /* 0x001fcc0000000000 */
[----:B------:R-:W0:Y:S02]  /*2a4c0*/  F2I.FTZ.U32.TRUNC.NTZ R7, R6 ;  /* 0x0000000600077305 */ /* 0x000e24000021f000 */
[----:B0-----:R-:W-:-:S04]  /*2a4d0*/  IMAD.MOV R6, RZ, RZ, -R7 ;  /* 0x000000ffff067224 */ /* 0x001fc800078e0a07 */
[----:B------:R-:W-:Y:S02]  /*2a4e0*/  IMAD R9, R6, R2, RZ ;  /* 0x0000000206097224 */ /* 0x000fe400078e02ff */
[----:B------:R-:W-:Y:S02]  /*2a4f0*/  IMAD.MOV.U32 R6, RZ, RZ, RZ ;  /* 0x000000ffff067224 */ /* 0x000fe400078e00ff */
[----:B-----5:R-:W-:Y:S02]  /*2a500*/  IMAD.MOV.U32 R11, RZ, RZ, R10 ;  /* 0x000000ffff0b7224 */ /* 0x020fe400078e000a */
[----:B------:R-:W-:Y:S01]  /*2a510*/  IMAD.HI.U32 R10, R7, R9, R6 ;  /* 0x00000009070a7227 */ /* 0x000fe200078e0006 */
[----:B------:R-:W-:-:S03]  /*2a520*/  LOP3.LUT R6, R8, R4, RZ, 0x3c, !PT ;  /* 0x0000000408067212 */ /* 0x000fc600078e3cff */
[----:B------:R-:W-:Y:S01]  /*2a530*/  IMAD.IADD R11, R0, 0x1, R11 ;  /* 0x00000001000b7824 */ /* 0x000fe200078e020b */
[----:B------:R-:W-:Y:S02]  /*2a540*/  ISETP.GE.AND P2, PT, R6, RZ, PT ;  /* 0x000000ff0600720c */ /* 0x000fe40003f46270 */
[----:B------:R-:W-:-:S05]  /*2a550*/  IABS R6, R5 ;  /* 0x0000000500067213 */ /* 0x000fca0000000000 */
[----:B------:R-:W-:-:S04]  /*2a560*/  IMAD.MOV R6, RZ, RZ, -R6 ;  /* 0x000000ffff067224 */ /* 0x000fc800078e0a06 */
[----:B------:R-:W-:Y:S02]  /*2a570*/  IMAD.MOV.U32 R9, RZ, RZ, R6 ;  /* 0x000000ffff097224 */ /* 0x000fe400078e0006 */
[----:B------:R-:W-:Y:S01]  /*2a580*/  @!P2 IMAD.MOV R3, RZ, RZ, -R3 ;  /* 0x000000ffff03a224 */ /* 0x000fe200078e0a03 */
[----:B------:R-:W-:-:S04]  /*2a590*/  @!P1 LOP3.LUT R3, RZ, R4, RZ, 0x33, !PT ;  /* 0x00000004ff039212 */ /* 0x000fc800078e33ff */
[-C--:B------:R-:W-:Y:S01]  /*2a5a0*/  IABS R7, R3.reuse ;  /* 0x0000000300077213 */ /* 0x080fe20000000000 */
[----:B------:R-:W-:-:S04]  /*2a5b0*/  IMAD R4, R4, R3, RZ ;  /* 0x0000000304047224 */ /* 0x000fc800078e02ff */
[----:B------:R-:W-:-:S04]  /*2a5c0*/  IMAD.HI.U32 R6, R10, R7, RZ ;  /* 0x000000070a067227 */ /* 0x000fc800078e00ff */
[----:B------:R-:W-:-:S05]  /*2a5d0*/  IMAD R7, R6, R9, R7 ;  /* 0x0000000906077224 */ /* 0x000fca00078e0207 */
[----:B------:R-:W-:-:S13]  /*2a5e0*/  ISETP.GT.U32.AND P1, PT, R2, R7, PT ;  /* 0x000000070200720c */ /* 0x000fda0003f24070 */
[-C--:B------:R-:W-:Y:S01]  /*2a5f0*/  @!P1 IADD3 R7, R7, -R2.reuse, RZ ;  /* 0x8000000207079210 */ /* 0x080fe20007ffe0ff */
[----:B------:R-:W-:Y:S01]  /*2a600*/  @!P1 VIADD R6, R6, 0x1 ;  /* 0x0000000106069836 */ /* 0x000fe20000000000 */
[----:B------:R-:W-:Y:S02]  /*2a610*/  ISETP.NE.AND P1, PT, R5, RZ, PT ;  /* 0x000000ff0500720c */ /* 0x000fe40003f25270 */
[----:B------:R-:W-:Y:S02]  /*2a620*/  ISETP.GE.U32.AND P0, PT, R7, R2, PT ;  /* 0x000000020700720c */ /* 0x000fe40003f06070 */
[----:B------:R-:W-:-:S04]  /*2a630*/  LOP3.LUT R2, R3, R5, RZ, 0x3c, !PT ;  /* 0x0000000503027212 */ /* 0x000fc800078e3cff */
[----:B------:R-:W-:-:S07]  /*2a640*/  ISETP.GE.AND P2, PT, R2, RZ, PT ;  /* 0x000000ff0200720c */ /* 0x000fce0003f46270 */
[----:B------:R-:W-:-:S06]  /*2a650*/  @P0 VIADD R6, R6, 0x1 ;  /* 0x0000000106060836 */ /* 0x000fcc0000000000 */
[----:B------:R-:W-:Y:S01]  /*2a660*/  @!P2 IMAD.MOV R6, RZ, RZ, -R6 ;  /* 0x000000ffff06a224 */ /* 0x000fe200078e0a06 */
[----:B------:R-:W-:-:S05]  /*2a670*/  @!P1 LOP3.LUT R6, RZ, R5, RZ, 0x33, !PT ;  /* 0x00000005ff069212 */ /* 0x000fca00078e33ff */
[----:B------:R-:W-:-:S04]  /*2a680*/  IMAD.MOV R2, RZ, RZ, -R6 ;  /* 0x000000ffff027224 */ /* 0x000fc800078e0a06 */
[C---:B------:R-:W-:Y:S01]  /*2a690*/  IMAD R3, R5.reuse, R2, R3 ;  /* 0x0000000205037224 */ /* 0x040fe200078e0203 */
[----:B------:R-:W-:Y:S01]  /*2a6a0*/  LEA R5, R5, R6, 0x18 ;  /* 0x0000000605057211 */ /* 0x000fe200078ec0ff */
[----:B------:R-:W-:-:S04]  /*2a6b0*/  IMAD.IADD R2, R8, 0x1, -R4 ;  /* 0x0000000108027824 */ /* 0x000fc800078e0a04 */
[----:B------:R-:W-:-:S05]  /*2a6c0*/  IMAD R0, R3, 0x10000, R5 ;  /* 0x0001000003007824 */ /* 0x000fca00078e0205 */
[----:B------:R2:W-:Y:S04]  /*2a6d0*/  STL [R1+0x8], R0 ;  /* 0x0000080001007387 */ /* 0x0005e80000100800 */
[----:B------:R2:W-:Y:S04]  /*2a6e0*/  STL [R1+0xc], R11 ;  /* 0x00000c0b01007387 */ /* 0x0005e80000100800 */
[----:B------:R2:W-:Y:S01]  /*2a6f0*/  STL [R1+0x4], R2 ;  /* 0x0000040201007387 */ /* 0x0005e20000100800 */
[----:B------:R-:W-:Y:S05]  /*2a700*/  BRA `(.L_x_655) ;  /* 0x0000000000287947 */ /* 0x000fea0003800000 */
.L_x_649:
[----:B------:R-:W-:Y:S01]  /*2a710*/  UMOV UR4, URZ ;  /* 0x0000003f00047c82 */ /* 0x000fe20008000000 */
[----:B------:R-:W-:Y:S01]  /*2a720*/  ULDC UR6, c[0x0][0xc3c] ;  /* 0x00030f0000067ab9 */ /* 0x000fe20000000800 */
[----:B------:R-:W-:Y:S01]  /*2a730*/  UMOV UR5, URZ ;  /* 0x0000003f00057c82 */ /* 0x000fe20008000000 */
[----:B------:R-:W-:Y:S01]  /*2a740*/  IMAD.U32 R3, RZ, RZ, UR4 ;  /* 0x00000004ff037e24 */ /* 0x000fe2000f8e00ff */
[----:B------:R-:W-:Y:S01]  /*2a750*/  MOV R2, UR5 ;  /* 0x0000000500027c02 */ /* 0x000fe20008000f00 */
[----:B------:R-:W-:Y:S01]  /*2a760*/  IMAD.U32 R0, RZ, RZ, UR6 ;  /* 0x00000006ff007e24 */ /* 0x000fe2000f8e00ff */
[----:B------:R1:W-:Y:S04]  /*2a770*/  STL [R1], R6 ;  /* 0x0000000601007387 */ /* 0x0003e80000100800 */
[----:B------:R1:W-:Y:S04]  /*2a780*/  STL [R1+0x4], R3 ;  /* 0x0000040301007387 */ /* 0x0003e80000100800 */
[----:B------:R1:W-:Y:S04]  /*2a790*/  STL [R1+0xc], R0 ;  /* 0x00000c0001007387 */ /* 0x0003e80000100800 */
[----:B------:R1:W-:Y:S02]  /*2a7a0*/  STL [R1+0x8], R2 ;  /* 0x0000080201007387 */ /* 0x0003e40000100800 */
.L_x_655:
[----:B-12---:R-:W2:Y:S04]  /*2a7b0*/  LDL R2, [R1+0xc] ;  /* 0x00000c0001027983 */ /* 0x006ea80000100800 */
[----:B------:R-:W3:Y:S04]  /*2a7c0*/  LDL R3, [R1+0x8] ;  /* 0x0000080001037983 */ /* 0x000ee80000100800 */
[----:B------:R-:W5:Y:S04]  /*2a7d0*/  LDL R4, [R1] ;  /* 0x0000000001047983 */ /* 0x000f680000100800 */
[----:B------:R-:W5:Y:S01]  /*2a7e0*/  LDL R5, [R1+0x4] ;  /* 0x0000040001057983 */ /* 0x000f620000100800 */
[----:B------:R-:W1:Y:S01]  /*2a7f0*/  S2R R0, SR_TID.X ;  /* 0x0000000000007919 */ /* 0x000e620000002100 */
[----:B------:R-:W-:Y:S05]  /*2a800*/  WARPSYNC.ALL ;  /* 0x0000000000007948 */ /* 0x000fea0003800000 */
[----:B-1----:R-:W-:Y:S01]  /*2a810*/  LOP3.LUT R0, R0, 0x1f, RZ, 0xc0, !PT ;  /* 0x0000001f00007812 */ /* 0x002fe200078ec0ff */
[----:B------:R-:W-:Y:S03]  /*2a820*/  BAR.SYNC.DEFER_BLOCKING 0x4, 0x180 ;  /* 0x0106000000007b1d */ /* 0x000fe60000010000 */
[----:B------:R-:W-:-:S13]  /*2a830*/  ISETP.NE.AND P0, PT, R0, RZ, PT ;  /* 0x000000ff0000720c */ /* 0x000fda0003f05270 */
[----:B------:R-:W1:Y:S01]  /*2a840*/  @!P0 S2R R0, SR_CgaCtaId ;  /* 0x0000000000008919 */ /* 0x000e620000008800 */
[----:B--2---:R-:W-:Y:S01]  /*2a850*/  IMAD.MOV.U32 R7, RZ, RZ, R2 ;  /* 0x000000ffff077224 */ /* 0x004fe200078e0002 */
[----:B------:R-:W-:Y:S01]  /*2a860*/  @!P0 MOV R2, 0x400 ;  /* 0x0000040000028802 */ /* 0x000fe20000000f00 */
[----:B---3--:R-:W-:-:S03]  /*2a870*/  IMAD.MOV.U32 R6, RZ, RZ, R3 ;  /* 0x000000ffff067224 */ /* 0x008fc600078e0003 */
[----:B-1----:R-:W-:-:S05]  /*2a880*/  @!P0 LEA R18, R0, R2, 0x18 ;  /* 0x0000000200128211 */ /* 0x002fca00078ec0ff */
[----:B-----5:R1:W-:Y:S01]  /*2a890*/  @!P0 STS.128 [R18+0x388d0], R4 ;  /* 0x0388d00412008388 */ /* 0x0203e20000000c00 */
[----:B------:R-:W-:Y:S06]  /*2a8a0*/  BAR.ARV 0x5, 0x180 ;  /* 0x0146000000007b1d */ /* 0x000fec0000002000 */
.L_x_646:
[----:B------:R-:W3:Y:S01]  /*2a8b0*/  LDL R0, [R1+0xc] ;  /* 0x00000c0001007983 */ /* 0x000ee20000100800 */
[----:B------:R-:W-:Y:S02]  /*2a8c0*/  ULDC UR4, c[0x0][0xc3c] ;  /* 0x00030f0000047ab9 */ /* 0x000fe40000000800 */
[----:B---3--:R-:W-:-:S13]  /*2a8d0*/  ISETP.GE.AND P0, PT, R0, UR4, PT ;  /* 0x0000000400007c0c */ /* 0x008fda000bf06270 */
[----:B------:R-:W-:Y:S05]  /*2a8e0*/  @!P0 BRA `(.L_x_656) ;  /* 0xffffff9400288947 */ /* 0x000fea000383ffff */
[----:B------:R-:W-:Y:S05]  /*2a8f0*/  BSYNC B7 ;  /* 0x0000000000077941 */ /* 0x000fea0003800000 */
.L_x_544:
[----:B---3--:R-:W3:Y:S01]  /*2a900*/  LDL.LU R0, [R1+0x70] ;  /* 0x0000700001007983 */ /* 0x008ee20000300800 */
[----:B------:R-:W-:Y:S01]  /*2a910*/  BSSY B0, `(.L_x_657) ;  /* 0x000000b000007945 */ /* 0x000fe20003800000 */
[----:B-12---:R-:W1:Y:S01]  /*2a920*/  S2R R5, SR_CgaCtaId ;  /* 0x0000000000057919 */ /* 0x006e620000008800 */
[----:B---3--:R-:W-:-:S05]  /*2a930*/  VIADD R0, R0, 0x1 ;  /* 0x0000000100007836 */ /* 0x008fca0000000000 */
[----:B0-----:R-:W-:-:S04]  /*2a940*/  LEA.HI R2, R0, R0, RZ, 0x1 ;  /* 0x0000000000027211 */ /* 0x001fc800078f08ff */
[----:B------:R-:W-:-:S04]  /*2a950*/  LOP3.LUT R3, R2, 0xfffffffe, RZ, 0xc0, !PT ;  /* 0xfffffffe02037812 */ /* 0x000fc800078ec0ff */
[----:B------:R-:W-:Y:S02]  /*2a960*/  IADD3 R3, R0, -R3, RZ ;  /* 0x8000000300037210 */ /* 0x000fe40007ffe0ff */
[----:B------:R-:W-:Y:S02]  /*2a970*/  MOV R0, 0x400 ;  /* 0x0000040000007802 */ /* 0x000fe40000000f00 */
[----:B------:R-:W-:Y:S02]  /*2a980*/  SHF.L.U32 R3, R3, 0x1f, RZ ;  /* 0x0000001f03037819 */ /* 0x000fe400000006ff */
[----:B-1----:R-:W-:-:S04]  /*2a990*/  LEA R0, R5, R0, 0x18 ;  /* 0x0000000005007211 */ /* 0x002fc800078ec0ff */
[----:B------:R-:W0:Y:S02]  /*2a9a0*/  SYNCS.PHASECHK.TRANS64.TRYWAIT P0, [R0+URZ+0x38820], R3 ;  /* 0x03882003000075a7 */ /* 0x000e24000800017f */
[----:B0-----:R-:W-:Y:S05]  /*2a9b0*/  @!P0 BRA `(.L_x_658) ;  /* 0x0000006c007c8947 */ /* 0x001fea0003800000 */
.L_x_926:
[----:B------:R-:W-:Y:S05]  /*2a9c0*/  BSYNC B0 ;  /* 0x0000000000007941 */ /* 0x000fea0003800000 */
.L_x_657:
[----:B------:R-:W-:-:S03]  /*2a9d0*/  UMOV UR4, 0xffffffff ;  /* 0xffffffff00047882 */ /* 0x000fc60000000000 */
[----:B------:R-:W-:Y:S05]  /*2a9e0*/  BRA.DIV UR4, `(.L_x_659) ;  /* 0x0000006e04847947 */ /* 0x000fea000b800000 */
[----:B------:R-:W1:Y:S02]  /*2a9f0*/  S2R R2, SR_TID.X ;  /* 0x0000000000027919 */ /* 0x000e640000002100 */
[----:B-1----:R-:W-:-:S04]  /*2aa00*/  SHF.R.U32.HI R2, RZ, 0x5, R2 ;  /* 0x00000005ff027819 */ /* 0x002fc80000011602 */
[----:B------:R-:W-:-:S05]  /*2aa10*/  LOP3.LUT R2, R2, 0x3, RZ, 0xc0, !PT ;  /* 0x0000000302027812 */ /* 0x000fca00078ec0ff */
[----:B------:R1:W2:Y:S02]  /*2aa20*/  SHFL.IDX PT, R14, R2, RZ, 0x1f ;  /* 0x00001fff020e7589 */ /* 0x0002a400000e0000 */
.L_x_929:
[----:B--2---:R-:W-:-:S13]  /*2aa30*/  ISETP.NE.AND P0, PT, R14, RZ, PT ;  /* 0x000000ff0e00720c */ /* 0x004fda0003f05270 */
[----:B------:R-:W-:Y:S05]  /*2aa40*/  @P0 BRA `(.L_x_340) ;  /* 0x0000000000b00947 */ /* 0x000fea0003800000 */
[----:B------:R-:W-:-:S03]  /*2aa50*/  UMOV UR4, 0xffffffff ;  /* 0xffffffff00047882 */ /* 0x000fc60000000000 */
[----:B------:R-:W-:Y:S05]  /*2aa60*/  BRA.DIV UR4, `(.L_x_660) ;  /* 0x0000006e04987947 */ /* 0x000fea000b800000 */
[----:B------:R-:W-:-:S13]  /*2aa70*/  ELECT P6, URZ, PT ;  /* 0x00000000003f782f */ /* 0x000fda00038c0000 */
.L_x_932:
[----:B------:R-:W-:Y:S05]  /*2aa80*/  @!P6 BRA `(.L_x_340) ;  /* 0x0000000000a0e947 */ /* 0x000fea0003800000 */
[----:B------:R-:W-:-:S06]  /*2aa90*/  ULOP3.LUT UR4, UR37, 0x2, URZ, 0xfc, !UPT ;  /* 0x0000000225047892 */ /* 0x000fcc000f8efc3f */
[----:B-1----:R-:W-:-:S05]  /*2aaa0*/  IMAD.U32 R2, RZ, RZ, UR4 ;  /* 0x00000004ff027e24 */ /* 0x002fca000f8e00ff */
[----:B------:R-:W-:-:S13]  /*2aab0*/  ISETP.NE.AND P0, PT, R2, 0x3, PT ;  /* 0x000000030200780c */ /* 0x000fda0003f05270 */
[----:B------:R-:W-:Y:S05]  /*2aac0*/  @!P0 BRA `(.L_x_661) ;  /* 0x0000000000048947 */ /* 0x000fea0003800000 */
[----:B------:R-:W-:Y:S01]  /*2aad0*/  BPT.TRAP 0x1 ;  /* 0x000000040000795c */ /* 0x000fe20000300000 */
.L_x_661:
        /* <DEDUP_REMOVED lines=10> */
[----:B------:R-:W-:Y:S02]  /*2ab80*/  LOP3.LUT R4, R7, R4, RZ, 0x3c, !PT ;  /* 0x0000000407047212 */ /* 0x000fe400078e3cff */
[----:B------:R-:W-:-:S02]  /*2ab90*/  LEA R7, R3, R2, 0x3 ;  /* 0x0000000203077211 */ /* 0x000fc400078e18ff */
[----:B------:R-:W-:Y:S01]  /*2aba0*/  SHF.L.U32 R2, R4, 0x1f, RZ ;  /* 0x0000001f04027819 */ /* 0x000fe200000006ff */
[----:B0-----:R-:W-:Y:S06]  /*2abb0*/  @!P1 BRA `(.L_x_662) ;  /* 0x0000006c00649947 */ /* 0x001fec0003800000 */
.L_x_933:
[----:B------:R-:W1:Y:S02]  /*2abc0*/  SYNCS.PHASECHK.TRANS64.TRYWAIT P1, [R7+URZ], R2 ;  /* 0x00000002070075a7 */ /* 0x000e64000802017f */
[----:B-1----:R-:W-:Y:S05]  /*2abd0*/  @!P1 BRA `(.L_x_663) ;  /* 0x0000006c00709947 */ /* 0x002fea0003800000 */
.L_x_934:
[----:B------:R-:W-:Y:S05]  /*2abe0*/  @!P0 BRA `(.L_x_664) ;  /* 0x0000000000048947 */ /* 0x000fea0003800000 */
[----:B------:R-:W-:Y:S01]  /*2abf0*/  BPT.TRAP 0x1 ;  /* 0x000000040000795c */ /* 0x000fe20000300000 */
.L_x_664:
[----:B------:R-:W2:Y:S02]  /*2ac00*/  LDL.LU R4, [R1+0x1c] ;  /* 0x00001c0001047983 */ /* 0x000ea40000300800 */
[----:B--2---:R-:W-:-:S04]  /*2ac10*/  IMAD R4, R4, 0x8, R0 ;  /* 0x0000000804047824 */ /* 0x004fc800078e0200 */
[----:B------:R-:W2:Y:S02]  /*2ac20*/  SYNCS.PHASECHK.TRANS64.TRYWAIT P1, [R4+URZ+0x38860], R5 ;  /* 0x03886005040075a7 */ /* 0x000ea4000802017f */
[----:B--2---:R-:W-:Y:S05]  /*2ac30*/  @!P1 BRA `(.L_x_665) ;  /* 0x0000006c006c9947 */ /* 0x004fea0003800000 */
.L_x_935:
[----:B------:R-:W-:Y:S05]  /*2ac40*/  @!P0 BRA `(.L_x_666) ;  /* 0x0000000000048947 */ /* 0x000fea0003800000 */
[----:B------:R-:W-:Y:S01]  /*2ac50*/  BPT.TRAP 0x1 ;  /* 0x000000040000795c */ /* 0x000fe20000300000 */
.L_x_666:
[----:B------:R-:W-:-:S04]  /*2ac60*/  IMAD R3, R3, 0x8, R0 ;  /* 0x0000000803037824 */ /* 0x000fc800078e0200 */
[----:B------:R-:W3:Y:S02]  /*2ac70*/  SYNCS.PHASECHK.TRANS64.TRYWAIT P1, [R3+URZ+0x38860], R2 ;  /* 0x03886002030075a7 */ /* 0x000ee4000802017f */
[----:B---3--:R-:W-:Y:S05]  /*2ac80*/  @!P1 BRA `(.L_x_667) ;  /* 0x0000006c006c9947 */ /* 0x008fea0003800000 */
.L_x_936:
[----:B------:R-:W-:Y:S05]  /*2ac90*/  @!P0 BRA `(.L_x_668) ;  /* 0x0000000000048947 */ /* 0x000fea0003800000 */
[----:B------:R-:W-:Y:S01]  /*2aca0*/  BPT.TRAP 0x1 ;  /* 0x000000040000795c */ /* 0x000fe20000300000 */
.L_x_668:
[----:B------:R-:W5:Y:S02]  /*2acb0*/  SYNCS.PHASECHK.TRANS64.TRYWAIT P0, [R4+URZ+0x38880], R5 ;  /* 0x03888005040075a7 */ /* 0x000f64000800017f */
[----:B-----5:R-:W-:Y:S05]  /*2acc0*/  @!P0 BRA `(.L_x_669) ;  /* 0x0000006c00708947 */ /* 0x020fea0003800000 */
.L_x_670:
[----:B------:R0:W0:Y:S02]  /*2acd0*/  SYNCS.PHASECHK.TRANS64.TRYWAIT P0, [R3+URZ+0x38880], R2 ;  /* 0x03888002030075a7 */ /* 0x000024000800017f */
[----:B0-----:R-:W-:Y:S05]  /*2ace0*/  @!P0 NANOSLEEP.SYNCS 0x989680 ;  /* 0x009896800000895d */ /* 0x001fea0003900000 */
[----:B------:R-:W0:Y:S02]  /*2acf0*/  @!P0 SYNCS.PHASECHK.TRANS64 P0, [R3+URZ+0x38880], R2 ;  /* 0x03888002030085a7 */ /* 0x000e24000800007f */
[----:B0-----:R-:W-:Y:S05]  /*2ad00*/  @!P0 BRA `(.L_x_670) ;  /* 0xfffffffc00f08947 */ /* 0x001fea000383ffff */
.L_x_340:
[----:B------:R-:W-:Y:S05]  /*2ad10*/  BSYNC B8 ;  /* 0x0000000000087941 */ /* 0x000fea0003800000 */
.L_x_337:
[----:B------:R-:W-:Y:S05]  /*2ad20*/  EXIT ;  /* 0x000000000000794d */ /* 0x000fea0003800000 */
.L_x_364:
[----:B-1----:R1:W2:Y:S02]  /*2ad30*/  SYNCS.PHASECHK.TRANS64.TRYWAIT P6, [R112+URZ+0x38890], R126 ;  /* 0x0388907e700075a7 */ /* 0x0022a400080c017f */
[----:B--2---:R-:W-:Y:S05]  /*2ad40*/  @!P6 NANOSLEEP.SYNCS 0x989680 ;  /* 0x009896800000e95d */ /* 0x004fea0003900000 */
[----:B------:R-:W2:Y:S02]  /*2ad50*/  @!P6 SYNCS.PHASECHK.TRANS64 P6, [R112+URZ+0x38890], R126 ;  /* 0x0388907e7000e5a7 */ /* 0x000ea400080c007f */
[----:B--2---:R-:W-:Y:S05]  /*2ad60*/  @!P6 BRA `(.L_x_364) ;  /* 0xfffffffc00f0e947 */ /* 0x004fea000383ffff */
[----:B------:R-:W-:Y:S05]  /*2ad70*/  BRA `(.L_x_671) ;  /* 0xfffffd8c00d47947 */ /* 0x000fea000383ffff */
.L_x_398:
[----:B-1----:R1:W2:Y:S02]  /*2ad80*/  SYNCS.PHASECHK.TRANS64.TRYWAIT P3, [R112+URZ+0x38890], R126 ;  /* 0x0388907e700075a7 */ /* 0x0022a4000806017f */
[----:B--2---:R-:W-:Y:S05]  /*2ad90*/  @!P3 NANOSLEEP.SYNCS 0x989680 ;  /* 0x009896800000b95d */ /* 0x004fea0003900000 */
[----:B------:R-:W2:Y:S02]  /*2ada0*/  @!P3 SYNCS.PHASECHK.TRANS64 P3, [R112+URZ+0x38890], R126 ;  /* 0x0388907e7000b5a7 */ /* 0x000ea4000806007f */
[----:B--2---:R-:W-:Y:S05]  /*2adb0*/  @!P3 BRA `(.L_x_398) ;  /* 0xfffffffc00f0b947 */ /* 0x004fea000383ffff */
[----:B------:R-:W-:Y:S05]  /*2adc0*/  BRA `(.L_x_672) ;  /* 0xfffffdd000d87947 */ /* 0x000fea000383ffff */
.L_x_415:
[----:B-1----:R1:W2:Y:S02]  /*2add0*/  SYNCS.PHASECHK.TRANS64.TRYWAIT P2, [R112+URZ+0x38890], R126 ;  /* 0x0388907e700075a7 */ /* 0x0022a4000804017f */
[----:B--2---:R-:W-:Y:S05]  /*2ade0*/  @!P2 NANOSLEEP.SYNCS 0x989680 ;  /* 0x009896800000a95d */ /* 0x004fea0003900000 */
[----:B------:R-:W2:Y:S02]  /*2adf0*/  @!P2 SYNCS.PHASECHK.TRANS64 P2, [R112+URZ+0x38890], R126 ;  /* 0x0388907e7000a5a7 */ /* 0x000ea4000804007f */
[----:B--2---:R-:W-:Y:S05]  /*2ae00*/  @!P2 BRA `(.L_x_415) ;  /* 0xfffffffc00f0a947 */ /* 0x004fea000383ffff */
[----:B------:R-:W-:Y:S05]  /*2ae10*/  BRA `(.L_x_673) ;  /* 0xfffffe1800047947 */ /* 0x000fea000383ffff */
.L_x_425:
[----:B--2---:R2:W3:Y:S02]  /*2ae20*/  SYNCS.PHASECHK.TRANS64.TRYWAIT P3, [R112+URZ+0x388b0], R126 ;  /* 0x0388b07e700075a7 */ /* 0x0044e4000806017f */
[----:B---3--:R-:W-:Y:S05]  /*2ae30*/  @!P3 NANOSLEEP.SYNCS 0x989680 ;  /* 0x009896800000b95d */ /* 0x008fea0003900000 */
[----:B------:R-:W3:Y:S02]  /*2ae40*/  @!P3 SYNCS.PHASECHK.TRANS64 P3, [R112+URZ+0x388b0], R126 ;  /* 0x0388b07e7000b5a7 */ /* 0x000ee4000806007f */
[----:B---3--:R-:W-:Y:S05]  /*2ae50*/  @!P3 BRA `(.L_x_425) ;  /* 0xfffffffc00f0b947 */ /* 0x008fea000383ffff */
[----:B------:R-:W-:Y:S05]  /*2ae60*/  BRA `(.L_x_674) ;  /* 0xfffffe1c00687947 */ /* 0x000fea000383ffff */
.L_x_439:
[----:B------:R-:W-:Y:S01]  /*2ae70*/  BSSY B0, `(.L_x_675) ;  /* 0x0000007000007945 */ /* 0x000fe20003800000 */
[----:B------:R-:W-:Y:S01]  /*2ae80*/  IMAD.MOV.U32 R12, RZ, RZ, RZ ;  /* 0x000000ffff0c7224 */ /* 0x000fe200078e00ff */
[----:B------:R-:W-:Y:S01]  /*2ae90*/  MOV R15, 0xffffffff ;  /* 0xffffffff000f7802 */ /* 0x000fe20000000f00 */
[----:B------:R-:W-:-:S07]  /*2aea0*/  IMAD.MOV.U32 R11, RZ, RZ, 0x1f ;  /* 0x0000001fff0b7424 */ /* 0x000fce00078e00ff */
[----:B-----5:R-:W-:Y:S05]  /*2aeb0*/  WARPSYNC.COLLECTIVE R15, `(.L_x_676) ;  /* 0x000000000f087348 */ /* 0x020fea0003c00000 */
[----:B------:R0:W1:Y:S02]  /*2aec0*/  SHFL.IDX P6, R14, R13, R12, R11 ;  /* 0x0000000c0d0e7389 */ /* 0x00006400000c000b */
[----:B01---5:R-:W-:Y:S01]  /*2aed0*/  ENDCOLLECTIVE ;  /* 0x000000000000791b */ /* 0x023fe20003800000 */
.L_x_676:
[----:B------:R-:W-:Y:S05]  /*2aee0*/  BSYNC B0 ;  /* 0x0000000000007941 */ /* 0x000fea0003800000 */
.L_x_675:
[----:B------:R1:W-:Y:S01]  /*2aef0*/  STL [R1+0x30], R14 ;  /* 0x0000300e01007387 */ /* 0x0003e20000100800 */
[----:B------:R-:W-:Y:S05]  /*2af00*/  BRA `(.L_x_677) ;  /* 0xfffffe2c005c7947 */ /* 0x000fea000383ffff */
.L_x_451:
[----:B------:R-:W-:Y:S01]  /*2af10*/  BSSY B1, `(.L_x_678) ;  /* 0x0000008000017945 */ /* 0x000fe20003800000 */
[----:B------:R-:W-:Y:S02]  /*2af20*/  IMAD.MOV.U32 R13, RZ, RZ, R24 ;  /* 0x000000ffff0d7224 */ /* 0x000fe400078e0018 */
[----:B------:R-:W-:Y:S02]  /*2af30*/  IMAD.MOV.U32 R12, RZ, RZ, RZ ;  /* 0x000000ffff0c7224 */ /* 0x000fe400078e00ff */
[----:B------:R-:W-:Y:S02]  /*2af40*/  IMAD.MOV.U32 R11, RZ, RZ, 0x181f ;  /* 0x0000181fff0b7424 */ /* 0x000fe400078e00ff */
[----:B------:R-:W-:-:S07]  /*2af50*/  IMAD.MOV.U32 R15, RZ, RZ, -0x1 ;  /* 0xffffffffff0f7424 */ /* 0x000fce00078e00ff */
[----:B-1----:R-:W-:Y:S05]  /*2af60*/  WARPSYNC.COLLECTIVE R15, `(.L_x_679) ;  /* 0x000000000f087348 */ /* 0x002fea0003c00000 */
[----:B-1----:R0:W1:Y:S02]  /*2af70*/  SHFL.IDX P6, R14, R13, R12, R11 ;  /* 0x0000000c0d0e7389 */ /* 0x00206400000c000b */
[----:B01----:R-:W-:Y:S01]  /*2af80*/  ENDCOLLECTIVE ;  /* 0x000000000000791b */ /* 0x003fe20003800000 */
.L_x_679:
[----:B------:R-:W-:Y:S05]  /*2af90*/  BSYNC B1 ;  /* 0x0000000000017941 */ /* 0x000fea0003800000 */
.L_x_678:
[----:B------:R-:W-:Y:S01]  /*2afa0*/  IMAD.MOV.U32 R13, RZ, RZ, R26 ;  /* 0x000000ffff0d7224 */ /* 0x000fe200078e001a */
[----:B------:R-:W-:Y:S01]  /*2afb0*/  MOV R3, R14 ;  /* 0x0000000e00037202 */ /* 0x000fe20000000f00 */
[----:B------:R-:W-:Y:S02]  /*2afc0*/  IMAD.MOV.U32 R12, RZ, RZ, RZ ;  /* 0x000000ffff0c7224 */ /* 0x000fe400078e00ff */
[----:B------:R-:W-:Y:S02]  /*2afd0*/  IMAD.MOV.U32 R11, RZ, RZ, 0x181f ;  /* 0x0000181fff0b7424 */ /* 0x000fe400078e00ff */
[----:B------:R-:W-:-:S07]  /*2afe0*/  IMAD.MOV.U32 R15, RZ, RZ, -0x1 ;  /* 0xffffffffff0f7424 */ /* 0x000fce00078e00ff */
[----:B------:R-:W-:Y:S05]  /*2aff0*/  WARPSYNC.COLLECTIVE R15, `(.L_x_680) ;  /* 0x000000000f087348 */ /* 0x000fea0003c00000 */
[----:B------:R0:W1:Y:S02]  /*2b000*/  SHFL.IDX P6, R14, R13, R12, R11 ;  /* 0x0000000c0d0e7389 */ /* 0x00006400000c000b */
[----:B01----:R-:W-:Y:S01]  /*2b010*/  ENDCOLLECTIVE ;  /* 0x000000000000791b */ /* 0x003fe20003800000 */
.L_x_680:
[----:B------:R-:W-:Y:S01]  /*2b020*/  IMAD.MOV.U32 R13, RZ, RZ, R28 ;  /* 0x000000ffff0d7224 */ /* 0x000fe200078e001c */
[----:B------:R-:W-:-:S07]  /*2b030*/  MOV R26, R14 ;  /* 0x0000000e001a7202 */ /* 0x000fce0000000f00 */
[----:B------:R-:W-:Y:S05]  /*2b040*/  WARPSYNC.COLLECTIVE R15, `(.L_x_681) ;  /* 0x000000000f087348 */ /* 0x000fea0003c00000 */
[----:B------:R0:W1:Y:S02]  /*2b050*/  SHFL.IDX P6, R14, R13, R12, R11 ;  /* 0x0000000c0d0e7389 */ /* 0x00006400000c000b */
[----:B01----:R-:W-:Y:S01]  /*2b060*/  ENDCOLLECTIVE ;  /* 0x000000000000791b */ /* 0x003fe20003800000 */
.L_x_681:
[----:B------:R-:W-:Y:S02]  /*2b070*/  IMAD.MOV.U32 R13, RZ, RZ, R30 ;  /* 0x000000ffff0d7224 */ /* 0x000fe400078e001e */
[----:B------:R-:W-:-:S07]  /*2b080*/  IMAD.MOV.U32 R27, RZ, RZ, R14 ;  /* 0x000000ffff1b7224 */ /* 0x000fce00078e000e */
[----:B------:R-:W-:Y:S05]  /*2b090*/  WARPSYNC.COLLECTIVE R15, `(.L_x_682) ;  /* 0x000000000f087348 */ /* 0x000fea0003c00000 */
[----:B------:R0:W1:Y:S02]  /*2b0a0*/  SHFL.IDX P6, R14, R13, R12, R11 ;  /* 0x0000000c0d0e7389 */ /* 0x00006400000c000b */
[----:B01----:R-:W-:Y:S01]  /*2b0b0*/  ENDCOLLECTIVE ;  /* 0x000000000000791b */ /* 0x003fe20003800000 */
.L_x_682:
[----:B------:R-:W-:Y:S01]  /*2b0c0*/  IMAD.MOV.U32 R20, RZ, RZ, R14 ;  /* 0x000000ffff147224 */ /* 0x000fe200078e000e */
[----:B------:R-:W-:Y:S06]  /*2b0d0*/  BRA `(.L_x_683) ;  /* 0xfffffe3000547947 */ /* 0x000fec000383ffff */
.L_x_455:
[----:B0-----:R0:W1:Y:S02]  /*2b0e0*/  SYNCS.PHASECHK.TRANS64.TRYWAIT P0, [R22+URZ+0x38800], R35 ;  /* 0x03880023160075a7 */ /* 0x001064000800017f */
[----:B-1----:R-:W-:Y:S05]  /*2b0f0*/  @!P0 NANOSLEEP.SYNCS 0x989680 ;  /* 0x009896800000895d */ /* 0x002fea0003900000 */
[----:B------:R-:W1:Y:S02]  /*2b100*/  @!P0 SYNCS.PHASECHK.TRANS64 P0, [R22+URZ+0x38800], R35 ;  /* 0x03880023160085a7 */ /* 0x000e64000800007f */
[----:B-1----:R-:W-:Y:S05]  /*2b110*/  @!P0 BRA `(.L_x_455) ;  /* 0xfffffffc00f08947 */ /* 0x002fea000383ffff */
[----:B------:R-:W-:Y:S05]  /*2b120*/  BRA `(.L_x_684) ;  /* 0xfffffe3400b47947 */ /* 0x000fea000383ffff */
.L_x_471:
[----:B------:R-:W-:Y:S01]  /*2b130*/  BSSY B1, `(.L_x_685) ;  /* 0x0000008000017945 */ /* 0x000fe20003800000 */
[----:B------:R-:W-:Y:S01]  /*2b140*/  MOV R13, R24 ;  /* 0x00000018000d7202 */ /* 0x000fe20000000f00 */
[----:B------:R-:W-:Y:S02]  /*2b150*/  IMAD.MOV.U32 R12, RZ, RZ, RZ ;  /* 0x000000ffff0c7224 */ /* 0x000fe400078e00ff */
[----:B------:R-:W-:Y:S02]  /*2b160*/  IMAD.MOV.U32 R11, RZ, RZ, 0x181f ;  /* 0x0000181fff0b7424 */ /* 0x000fe400078e00ff */
[----:B------:R-:W-:-:S07]  /*2b170*/  IMAD.MOV.U32 R15, RZ, RZ, -0x1 ;  /* 0xffffffffff0f7424 */ /* 0x000fce00078e00ff */
[----:B-1----:R-:W-:Y:S05]  /*2b180*/  WARPSYNC.COLLECTIVE R15, `(.L_x_686) ;  /* 0x000000000f087348 */ /* 0x002fea0003c00000 */
[----:B-1----:R0:W1:Y:S02]  /*2b190*/  SHFL.IDX P6, R14, R13, R12, R11 ;  /* 0x0000000c0d0e7389 */ /* 0x00206400000c000b */
[----:B01----:R-:W-:Y:S01]  /*2b1a0*/  ENDCOLLECTIVE ;  /* 0x000000000000791b */ /* 0x003fe20003800000 */
.L_x_686:
[----:B------:R-:W-:Y:S05]  /*2b1b0*/  BSYNC B1 ;  /* 0x0000000000017941 */ /* 0x000fea0003800000 */
.L_x_685:
[----:B------:R-:W-:Y:S01]  /*2b1c0*/  MOV R13, R26 ;  /* 0x0000001a000d7202 */ /* 0x000fe20000000f00 */
[----:B------:R-:W-:Y:S02]  /*2b1d0*/  IMAD.MOV.U32 R12, RZ, RZ, RZ ;  /* 0x000000ffff0c7224 */ /* 0x000fe400078e00ff */
[----:B------:R-:W-:Y:S02]  /*2b1e0*/  IMAD.MOV.U32 R11, RZ, RZ, 0x181f ;  /* 0x0000181fff0b7424 */ /* 0x000fe400078e00ff */
[----:B------:R-:W-:Y:S02]  /*2b1f0*/  IMAD.MOV.U32 R15, RZ, RZ, -0x1 ;  /* 0xffffffffff0f7424 */ /* 0x000fe400078e00ff */
[----:B------:R-:W-:-:S07]  /*2b200*/  IMAD.MOV.U32 R3, RZ, RZ, R14 ;  /* 0x000000ffff037224 */ /* 0x000fce00078e000e */
[----:B------:R-:W-:Y:S05]  /*2b210*/  WARPSYNC.COLLECTIVE R15, `(.L_x_687) ;  /* 0x000000000f087348 */ /* 0x000fea0003c00000 */
[----:B------:R0:W1:Y:S02]  /*2b220*/  SHFL.IDX P6, R14, R13, R12, R11 ;  /* 0x0000000c0d0e7389 */ /* 0x00006400000c000b */
[----:B01----:R-:W-:Y:S01]  /*2b230*/  ENDCOLLECTIVE ;  /* 0x000000000000791b */ /* 0x003fe20003800000 */
.L_x_687:
[----:B------:R-:W-:Y:S01]  /*2b240*/  MOV R13, R28 ;  /* 0x0000001c000d7202 */ /* 0x000fe20000000f00 */
[----:B------:R-:W-:-:S07]  /*2b250*/  IMAD.MOV.U32 R27, RZ, RZ, R14 ;  /* 0x000000ffff1b7224 */ /* 0x000fce00078e000e */
[----:B------:R-:W-:Y:S05]  /*2b260*/  WARPSYNC.COLLECTIVE R15, `(.L_x_688) ;  /* 0x000000000f087348 */ /* 0x000fea0003c00000 */
[----:B------:R0:W1:Y:S02]  /*2b270*/  SHFL.IDX P6, R14, R13, R12, R11 ;  /* 0x0000000c0d0e7389 */ /* 0x00006400000c000b */
[----:B01----:R-:W-:Y:S01]  /*2b280*/  ENDCOLLECTIVE ;  /* 0x000000000000791b */ /* 0x003fe20003800000 */
.L_x_688:
[----:B------:R-:W-:Y:S02]  /*2b290*/  IMAD.MOV.U32 R13, RZ, RZ, R30 ;  /* 0x000000ffff0d7224 */ /* 0x000fe400078e001e */
[----:B------:R-:W-:-:S07]  /*2b2a0*/  IMAD.MOV.U32 R21, RZ, RZ, R14 ;  /* 0x000000ffff157224 */ /* 0x000fce00078e000e */
[----:B------:R-:W-:Y:S05]  /*2b2b0*/  WARPSYNC.COLLECTIVE R15, `(.L_x_689) ;  /* 0x000000000f087348 */ /* 0x000fea0003c00000 */
[----:B------:R0:W1:Y:S02]  /*2b2c0*/  SHFL.IDX P6, R14, R13, R12, R11 ;  /* 0x0000000c0d0e7389 */ /* 0x00006400000c000b */
[----:B01----:R-:W-:Y:S01]  /*2b2d0*/  ENDCOLLECTIVE ;  /* 0x000000000000791b */ /* 0x003fe20003800000 */
.L_x_689:
[----:B------:R-:W-:Y:S05]  /*2b2e0*/  BRA `(.L_x_690) ;  /* 0xfffffe64006c7947 */ /* 0x000fea000383ffff */
.L_x_475:
[----:B0-----:R0:W1:Y:S02]  /*2b2f0*/  SYNCS.PHASECHK.TRANS64.TRYWAIT P4, [R22+URZ+0x38800], R39 ;  /* 0x03880027160075a7 */ /* 0x001064000808017f */
[----:B-1----:R-:W-:Y:S05]  /*2b300*/  @!P4 NANOSLEEP.SYNCS 0x989680 ;  /* 0x009896800000c95d */ /* 0x002fea0003900000 */
[----:B------:R-:W1:Y:S02]  /*2b310*/  @!P4 SYNCS.PHASECHK.TRANS64 P4, [R22+URZ+0x38800], R39 ;  /* 0x038800271600c5a7 */ /* 0x000e64000808007f */
[----:B-1----:R-:W-:Y:S05]  /*2b320*/  @!P4 BRA `(.L_x_475) ;  /* 0xfffffffc00f0c947 */ /* 0x002fea000383ffff */
[----:B------:R-:W-:Y:S05]  /*2b330*/  BRA `(.L_x_691) ;  /* 0xfffffe6800d47947 */ /* 0x000fea000383ffff */
.L_x_485:
[----:B-1----:R1:W3:Y:S02]  /*2b340*/  SYNCS.PHASECHK.TRANS64.TRYWAIT P1, [R3+URZ+0x38830], R6 ;  /* 0x03883006030075a7 */ /* 0x0022e4000802017f */
[----:B---3--:R-:W-:Y:S05]  /*2b350*/  @!P1 NANOSLEEP.SYNCS 0x989680 ;  /* 0x009896800000995d */ /* 0x008fea0003900000 */
[----:B------:R-:W3:Y:S02]  /*2b360*/  @!P1 SYNCS.PHASECHK.TRANS64 P1, [R3+URZ+0x38830], R6 ;  /* 0x03883006030095a7 */ /* 0x000ee4000802007f */
[----:B---3--:R-:W-:Y:S05]  /*2b370*/  @!P1 BRA `(.L_x_485) ;  /* 0xfffffffc00f09947 */ /* 0x008fea000383ffff */
[----:B------:R-:W-:Y:S05]  /*2b380*/  BRA `(.L_x_484) ;  /* 0xfffffe9c00f47947 */ /* 0x000fea000383ffff */
.L_x_491:
[----:B-1----:R1:W2:Y:S02]  /*2b390*/  SYNCS.PHASECHK.TRANS64.TRYWAIT P2, [R0+URZ+0x38830], R8 ;  /* 0x03883008000075a7 */ /* 0x0022a4000804017f */
[----:B--2---:R-:W-:Y:S05]  /*2b3a0*/  @!P2 NANOSLEEP.SYNCS 0x989680 ;  /* 0x009896800000a95d */ /* 0x004fea0003900000 */
[----:B------:R-:W2:Y:S02]  /*2b3b0*/  @!P2 SYNCS.PHASECHK.TRANS64 P2, [R0+URZ+0x38830], R8 ;  /* 0x038830080000a5a7 */ /* 0x000ea4000804007f */
[----:B--2---:R-:W-:Y:S05]  /*2b3c0*/  @!P2 BRA `(.L_x_491) ;  /* 0xfffffffc00f0a947 */ /* 0x004fea000383ffff */
[----:B------:R-:W-:Y:S05]  /*2b3d0*/  BRA `(.L_x_490) ;  /* 0xfffffecc003c7947 */ /* 0x000fea000383ffff */
.L_x_495:
[----:B-1----:R1:W2:Y:S02]  /*2b3e0*/  SYNCS.PHASECHK.TRANS64.TRYWAIT P1, [R8+URZ+0x38850], R0 ;  /* 0x03885000080075a7 */ /* 0x0022a4000802017f */
[----:B--2---:R-:W-:Y:S05]  /*2b3f0*/  @!P1 NANOSLEEP.SYNCS 0x989680 ;  /* 0x009896800000995d */ /* 0x004fea0003900000 */
[----:B------:R-:W2:Y:S02]  /*2b400*/  @!P1 SYNCS.PHASECHK.TRANS64 P1, [R8+URZ+0x38850], R0 ;  /* 0x03885000080095a7 */ /* 0x000ea4000802007f */
[----:B--2---:R-:W-:Y:S05]  /*2b410*/  @!P1 BRA `(.L_x_495) ;  /* 0xfffffffc00f09947 */ /* 0x004fea000383ffff */
[----:B------:R-:W-:Y:S05]  /*2b420*/  BRA `(.L_x_492) ;  /* 0xfffffed000c07947 */ /* 0x000fea000383ffff */
.L_x_501:
[----:B-1----:R1:W2:Y:S02]  /*2b430*/  SYNCS.PHASECHK.TRANS64.TRYWAIT P1, [R7+URZ+0x38850], R4 ;  /* 0x03885004070075a7 */ /* 0x0022a4000802017f */
[----:B--2---:R-:W-:Y:S05]  /*2b440*/  @!P1 NANOSLEEP.SYNCS 0x989680 ;  /* 0x009896800000995d */ /* 0x004fea0003900000 */
[----:B------:R-:W2:Y:S02]  /*2b450*/  @!P1 SYNCS.PHASECHK.TRANS64 P1, [R7+URZ+0x38850], R4 ;  /* 0x03885004070095a7 */ /* 0x000ea4000802007f */
[----:B--2---:R-:W-:Y:S05]  /*2b460*/  @!P1 BRA `(.L_x_501) ;  /* 0xfffffffc00f09947 */ /* 0x004fea000383ffff */
[----:B------:R-:W-:Y:S05]  /*2b470*/  BRA `(.L_x_500) ;  /* 0xfffffef000cc7947 */ /* 0x000fea000383ffff */
.L_x_505:
        /* <DEDUP_REMOVED lines=10> */
[----:B-----5:R-:W-:Y:S01]  /*2b520*/  IMAD.MOV.U32 R12, RZ, RZ, R0 ;  /* 0x000000ffff0c7224 */ /* 0x020fe200078e0000 */
[----:B------:R-:W-:Y:S01]  /*2b530*/  SEL R60, R13, R60, P0 ;  /* 0x0000003c0d3c7207 */ /* 0x000fe20000000000 */
[----:B------:R-:W-:Y:S01]  /*2b540*/  IMAD.MOV.U32 R13, RZ, RZ, R55 ;  /* 0x000000ffff0d7224 */ /* 0x000fe200078e0037 */
[----:B------:R-:W-:Y:S01]  /*2b550*/  SEL R68, R15, R68, P0 ;  /* 0x000000440f447207 */ /* 0x000fe20000000000 */
[----:B------:R-:W-:Y:S01]  /*2b560*/  IMAD.MOV.U32 R15, RZ, RZ, -0x1 ;  /* 0xffffffffff0f7424 */ /* 0x000fe200078e00ff */
[----:B------:R-:W-:-:S02]  /*2b570*/  MOV R11, 0x1c1f ;  /* 0x00001c1f000b7802 */ /* 0x000fc40000000f00 */
[----:B------:R-:W-:Y:S02]  /*2b580*/  SEL R34, R14, R33, P0 ;  /* 0x000000210e227207 */ /* 0x000fe40000000000 */
[----:B------:R-:W-:-:S07]  /*2b590*/  SEL R33, R33, R14, P0 ;  /* 0x0000000e21217207 */ /* 0x000fce0000000000 */
[----:B01----:R-:W-:Y:S05]  /*2b5a0*/  WARPSYNC.COLLECTIVE R15, `(.L_x_692) ;  /* 0x000000000f087348 */ /* 0x003fea0003c00000 */
[----:B------:R2:W3:Y:S02]  /*2b5b0*/  SHFL.IDX P6, R14, R13, R12, R11 ;  /* 0x0000000c0d0e7389 */ /* 0x0004e400000c000b */
[----:B0123--:R-:W-:Y:S01]  /*2b5c0*/  ENDCOLLECTIVE ;  /* 0x000000000000791b */ /* 0x00ffe20003800000 */
.L_x_692:
[----:B------:R-:W-:Y:S02]  /*2b5d0*/  LOP3.LUT R2, R0, 0x2, RZ, 0x3c, !PT ;  /* 0x0000000200027812 */ /* 0x000fe400078e3cff */
[----:B------:R-:W-:Y:S02]  /*2b5e0*/  SEL R39, R9, R8, P0 ;  /* 0x0000000809277207 */ /* 0x000fe40000000000 */
[----:B------:R-:W-:Y:S02]  /*2b5f0*/  SEL R9, R8, R9, P0 ;  /* 0x0000000908097207 */ /* 0x000fe40000000000 */
[----:B------:R-:W-:Y:S02]  /*2b600*/  SEL R210, R10, R147, P0 ;  /* 0x000000930ad27207 */ /* 0x000fe40000000000 */
[----:B------:R-:W-:Y:S02]  /*2b610*/  SEL R211, R147, R10, P0 ;  /* 0x0000000a93d37207 */ /* 0x000fe40000000000 */
[----:B------:R-:W-:-:S02]  /*2b620*/  SEL R21, R32, R25, P0 ;  /* 0x0000001920157207 */ /* 0x000fc40000000000 */
[----:B------:R-:W-:Y:S01]  /*2b630*/  SEL R24, R25, R32, P0 ;  /* 0x0000002019187207 */ /* 0x000fe20000000000 */
[----:B------:R-:W-:Y:S01]  /*2b640*/  IMAD.MOV.U32 R13, RZ, RZ, R4 ;  /* 0x000000ffff0d7224 */ /* 0x000fe200078e0004 */
[----:B------:R-:W-:Y:S02]  /*2b650*/  SEL R25, R44, R20, P0 ;  /* 0x000000142c197207 */ /* 0x000fe40000000000 */
[----:B------:R-:W-:Y:S02]  /*2b660*/  SEL R51, R20, R44, P0 ;  /* 0x0000002c14337207 */ /* 0x000fe40000000000 */
[----:B------:R-:W-:Y:S02]  /*2b670*/  SEL R44, R76, R48, P0 ;  /* 0x000000304c2c7207 */ /* 0x000fe40000000000 */
[----:B------:R-:W-:Y:S02]  /*2b680*/  SEL R32, R45, R73, P0 ;  /* 0x000000492d207207 */ /* 0x000fe40000000000 */
[----:B------:R-:W-:Y:S01]  /*2b690*/  SEL R48, R48, R76, P0 ;  /* 0x0000004c30307207 */ /* 0x000fe20000000000 */
[----:B------:R-:W-:Y:S01]  /*2b6a0*/  IMAD.MOV.U32 R3, RZ, RZ, R14 ;  /* 0x000000ffff037224 */ /* 0x000fe200078e000e */
[----:B------:R-:W-:-:S07]  /*2b6b0*/  SEL R28, R73, R45, P0 ;  /* 0x0000002d491c7207 */ /* 0x000fce0000000000 */
[----:B------:R-:W-:Y:S05]  /*2b6c0*/  WARPSYNC.COLLECTIVE R15, `(.L_x_693) ;  /* 0x000000000f087348 */ /* 0x000fea0003c00000 */
[----:B------:R0:W1:Y:S02]  /*2b6d0*/  SHFL.IDX P6, R14, R13, R12, R11 ;  /* 0x0000000c0d0e7389 */ /* 0x00006400000c000b */
[----:B01----:R-:W-:Y:S01]  /*2b6e0*/  ENDCOLLECTIVE ;  /* 0x000000000000791b */ /* 0x003fe20003800000 */
.L_x_693:
[----:B------:R-:W-:Y:S02]  /*2b6f0*/  SEL R43, R84, R56, P0 ;  /* 0x00000038542b7207 */ /* 0x000fe40000000000 */
[----:B------:R-:W-:Y:S02]  /*2b700*/  SEL R27, R53, R81, P0 ;  /* 0x00000051351b7207 */ /* 0x000fe40000000000 */
[----:B------:R-:W-:Y:S02]  /*2b710*/  SEL R56, R56, R84, P0 ;  /* 0x0000005438387207 */ /* 0x000fe40000000000 */
[----:B------:R-:W-:Y:S02]  /*2b720*/  SEL R26, R81, R53, P0 ;  /* 0x00000035511a7207 */ /* 0x000fe40000000000 */
[----:B------:R-:W-:Y:S02]  /*2b730*/  SEL R45, R92, R64, P0 ;  /* 0x000000405c2d7207 */ /* 0x000fe40000000000 */
[----:B------:R-:W-:-:S02]  /*2b740*/  SEL R42, R61, R89, P0 ;  /* 0x000000593d2a7207 */ /* 0x000fc40000000000 */
[----:B------:R-:W-:Y:S01]  /*2b750*/  SEL R64, R64, R92, P0 ;  /* 0x0000005c40407207 */ /* 0x000fe20000000000 */
[----:B------:R-:W-:Y:S01]  /*2b760*/  IMAD.MOV.U32 R12, RZ, RZ, R2 ;  /* 0x000000ffff0c7224 */ /* 0x000fe200078e0002 */
[----:B------:R-:W-:Y:S02]  /*2b770*/  MOV R13, R6 ;  /* 0x00000006000d7202 */ /* 0x000fe40000000f00 */
        /* <DEDUP_REMOVED lines=9> */
.L_x_694:
        /* <DEDUP_REMOVED lines=18> */
.L_x_695:
        /* <DEDUP_REMOVED lines=18> */
.L_x_696:
        /* <DEDUP_REMOVED lines=18> */
.L_x_697:
        /* <DEDUP_REMOVED lines=18> */
.L_x_698:
        /* <DEDUP_REMOVED lines=18> */
.L_x_699:
        /* <DEDUP_REMOVED lines=18> */
.L_x_700:
        /* <DEDUP_REMOVED lines=18> */
.L_x_701:
[----:B------:R-:W-:Y:S02]  /*2bff0*/  SEL R206, R3, R6, P0 ;  /* 0x0000000603ce7207 */ /* 0x000fe40000000000 */
[----:B------:R-:W-:Y:S02]  /*2c000*/  SEL R207, R6, R3, P0 ;  /* 0x0000000306cf7207 */ /* 0x000fe40000000000 */
[----:B------:R-:W-:Y:S02]  /*2c010*/  SEL R204, R8, R9, P0 ;  /* 0x0000000908cc7207 */ /* 0x000fe40000000000 */
[----:B------:R-:W-:Y:S02]  /*2c020*/  SEL R205, R9, R8, P0 ;  /* 0x0000000809cd7207 */ /* 0x000fe40000000000 */
[----:B------:R-:W-:Y:S02]  /*2c030*/  SEL R202, R7, R10, P0 ;  /* 0x0000000a07ca7207 */ /* 0x000fe40000000000 */
[----:B------:R-:W-:-:S02]  /*2c040*/  SEL R203, R10, R7, P0 ;  /* 0x000000070acb7207 */ /* 0x000fc40000000000 */
[----:B------:R-:W-:Y:S01]  /*2c050*/  MOV R13, R51 ;  /* 0x00000033000d7202 */ /* 0x000fe20000000f00 */
[----:B------:R-:W-:Y:S02]  /*2c060*/  IMAD.MOV.U32 R12, RZ, RZ, R2 ;  /* 0x000000ffff0c7224 */ /* 0x000fe400078e0002 */
[----:B------:R-:W-:-:S07]  /*2c070*/  IMAD.MOV.U32 R21, RZ, RZ, R14 ;  /* 0x000000ffff157224 */ /* 0x000fce00078e000e */
[----:B------:R-:W-:Y:S05]  /*2c080*/  WARPSYNC.COLLECTIVE R15, `(.L_x_702) ;  /* 0x000000000f087348 */ /* 0x000fea0003c00000 */
[----:B------:R0:W1:Y:S02]  /*2c090*/  SHFL.IDX P6, R14, R13, R12, R11 ;  /* 0x0000000c0d0e7389 */ /* 0x00006400000c000b */
[----:B01----:R-:W-:Y:S01]  /*2c0a0*/  ENDCOLLECTIVE ;  /* 0x000000000000791b */ /* 0x003fe20003800000 */
.L_x_702:
[----:B------:R-:W-:Y:S02]  /*2c0b0*/  IMAD.MOV.U32 R13, RZ, RZ, R24 ;  /* 0x000000ffff0d7224 */ /* 0x000fe400078e0018 */
[----:B------:R-:W-:-:S07]  /*2c0c0*/  IMAD.MOV.U32 R25, RZ, RZ, R14 ;  /* 0x000000ffff197224 */ /* 0x000fce00078e000e */
[----:B------:R-:W-:Y:S05]  /*2c0d0*/  WARPSYNC.COLLECTIVE R15, `(.L_x_703) ;  /* 0x000000000f087348 */ /* 0x000fea0003c00000 */
[----:B------:R0:W1:Y:S02]  /*2c0e0*/  SHFL.IDX P6, R14, R13, R12, R11 ;  /* 0x0000000c0d0e7389 */ /* 0x00006400000c000b */
[----:B01----:R-:W-:Y:S01]  /*2c0f0*/  ENDCOLLECTIVE ;  /* 0x000000000000791b */ /* 0x003fe20003800000 */
.L_x_703:
[----:B------:R-:W-:Y:S02]  /*2c100*/  SEL R198, R20, R25, P0 ;  /* 0x0000001914c67207 */ /* 0x000fe40000000000 */
[----:B------:R-:W-:Y:S02]  /*2c110*/  SEL R199, R25, R20, P0 ;  /* 0x0000001419c77207 */ /* 0x000fe40000000000 */
[----:B------:R-:W-:Y:S01]  /*2c120*/  MOV R13, R49 ;  /* 0x00000031000d7202 */ /* 0x000fe20000000f00 */
[----:B------:R-:W-:Y:S02]  /*2c130*/  IMAD.MOV.U32 R12, RZ, RZ, R0 ;  /* 0x000000ffff0c7224 */ /* 0x000fe400078e0000 */
[----:B------:R-:W-:-:S07]  /*2c140*/  IMAD.MOV.U32 R24, RZ, RZ, R14 ;  /* 0x000000ffff187224 */ /* 0x000fce00078e000e */
[----:B------:R-:W-:Y:S05]  /*2c150*/  WARPSYNC.COLLECTIVE R15, `(.L_x_704) ;  /* 0x000000000f087348 */ /* 0x000fea0003c00000 */
[----:B------:R0:W1:Y:S02]  /*2c160*/  SHFL.IDX P6, R14, R13, R12, R11 ;  /* 0x0000000c0d0e7389 */ /* 0x00006400000c000b */
[----:B01----:R-:W-:Y:S01]  /*2c170*/  ENDCOLLECTIVE ;  /* 0x000000000000791b */ /* 0x003fe20003800000 */
.L_x_704:
[----:B------:R-:W-:Y:S02]  /*2c180*/  SEL R200, R21, R24, P0 ;  /* 0x0000001815c87207 */ /* 0x000fe40000000000 */
[----:B------:R-:W-:Y:S01]  /*2c190*/  SEL R201, R24, R21, P0 ;  /* 0x0000001518c97207 */ /* 0x000fe20000000000 */
[----:B------:R-:W-:Y:S02]  /*2c1a0*/  IMAD.MOV.U32 R13, RZ, RZ, R38 ;  /* 0x000000ffff0d7224 */ /* 0x000fe400078e0026 */
[----:B------:R-:W-:-:S07]  /*2c1b0*/  IMAD.MOV.U32 R39, RZ, RZ, R14 ;  /* 0x000000ffff277224 */ /* 0x000fce00078e000e */
[----:B------:R-:W-:Y:S05]  /*2c1c0*/  WARPSYNC.COLLECTIVE R15, `(.L_x_705) ;  /* 0x000000000f087348 */ /* 0x000fea0003c00000 */
[----:B------:R0:W1:Y:S02]  /*2c1d0*/  SHFL.IDX P6, R14, R13, R12, R11 ;  /* 0x0000000c0d0e7389 */ /* 0x00006400000c000b */
[----:B01----:R-:W-:Y:S01]  /*2c1e0*/  ENDCOLLECTIVE ;  /* 0x000000000000791b */ /* 0x003fe20003800000 */
.L_x_705:
[----:B------:R-:W-:Y:S01]  /*2c1f0*/  MOV R13, R52 ;  /* 0x00000034000d7202 */ /* 0x000fe20000000f00 */
[----:B------:R-:W-:Y:S02]  /*2c200*/  IMAD.MOV.U32 R12, RZ, RZ, R2 ;  /* 0x000000ffff0c7224 */ /* 0x000fe400078e0002 */
[----:B------:R-:W-:-:S07]  /*2c210*/  IMAD.MOV.U32 R38, RZ, RZ, R14 ;  /* 0x000000ffff267224 */ /* 0x000fce00078e000e */
[----:B------:R-:W-:Y:S05]  /*2c220*/  WARPSYNC.COLLECTIVE R15, `(.L_x_706) ;  /* 0x000000000f087348 */ /* 0x000fea0003c00000 */
[----:B------:R0:W1:Y:S02]  /*2c230*/  SHFL.IDX P6, R14, R13, R12, R11 ;  /* 0x0000000c0d0e7389 */ /* 0x00006400000c000b */
[----:B01----:R-:W-:Y:S01]  /*2c240*/  ENDCOLLECTIVE ;  /* 0x000000000000791b */ /* 0x003fe20003800000 */
.L_x_706:
[----:B------:R-:W-:Y:S02]  /*2c250*/  IMAD.MOV.U32 R13, RZ, RZ, R37 ;  /* 0x000000ffff0d7224 */ /* 0x000fe400078e0025 */
[----:B------:R-:W-:-:S07]  /*2c260*/  IMAD.MOV.U32 R52, RZ, RZ, R14 ;  /* 0x000000ffff347224 */ /* 0x000fce00078e000e */
[----:B------:R-:W-:Y:S05]  /*2c270*/  WARPSYNC.COLLECTIVE R15, `(.L_x_707) ;  /* 0x000000000f087348 */ /* 0x000fea0003c00000 */
[----:B------:R0:W1:Y:S02]  /*2c280*/  SHFL.IDX P6, R14, R13, R12, R11 ;  /* 0x0000000c0d0e7389 */ /* 0x00006400000c000b */
[----:B01----:R-:W-:Y:S01]  /*2c290*/  ENDCOLLECTIVE ;  /* 0x000000000000791b */ /* 0x003fe20003800000 */
.L_x_707:
        /* <DEDUP_REMOVED lines=8> */
.L_x_708:
[----:B------:R-:W-:Y:S02]  /*2c320*/  SEL R196, R38, R37, P0 ;  /* 0x0000002526c47207 */ /* 0x000fe40000000000 */
[----:B------:R-:W-:Y:S01]  /*2c330*/  SEL R197, R37, R38, P0 ;  /* 0x0000002625c57207 */ /* 0x000fe20000000000 */
[----:B------:R-:W-:Y:S02]  /*2c340*/  IMAD.MOV.U32 R13, RZ, RZ, R36 ;  /* 0x000000ffff0d7224 */ /* 0x000fe400078e0024 */
[----:B------:R-:W-:-:S07]  /*2c350*/  IMAD.MOV.U32 R47, RZ, RZ, R14 ;  /* 0x000000ffff2f7224 */ /* 0x000fce00078e000e */
[----:B------:R-:W-:Y:S05]  /*2c360*/  WARPSYNC.COLLECTIVE R15, `(.L_x_709) ;  /* 0x000000000f087348 */ /* 0x000fea0003c00000 */
[----:B------:R0:W1:Y:S02]  /*2c370*/  SHFL.IDX P6, R14, R13, R12, R11 ;  /* 0x0000000c0d0e7389 */ /* 0x00006400000c000b */
[----:B01----:R-:W-:Y:S01]  /*2c380*/  ENDCOLLECTIVE ;  /* 0x000000000000791b */ /* 0x003fe20003800000 */
.L_x_709:
[----:B------:R-:W-:Y:S01]  /*2c390*/  MOV R13, R60 ;  /* 0x0000003c000d7202 */ /* 0x000fe20000000f00 */
[----:B------:R-:W-:Y:S02]  /*2c3a0*/  IMAD.MOV.U32 R12, RZ, RZ, R2 ;  /* 0x000000ffff0c7224 */ /* 0x000fe400078e0002 */
[----:B------:R-:W-:-:S07]  /*2c3b0*/  IMAD.MOV.U32 R36, RZ, RZ, R14 ;  /* 0x000000ffff247224 */ /* 0x000fce00078e000e */
[----:B------:R-:W-:Y:S05]  /*2c3c0*/  WARPSYNC.COLLECTIVE R15, `(.L_x_710) ;  /* 0x000000000f087348 */ /* 0x000fea0003c00000 */
[----:B------:R0:W1:Y:S02]  /*2c3d0*/  SHFL.IDX P6, R14, R13, R12, R11 ;  /* 0x0000000c0d0e7389 */ /* 0x00006400000c000b */
[----:B01----:R-:W-:Y:S01]  /*2c3e0*/  ENDCOLLECTIVE ;  /* 0x000000000000791b */ /* 0x003fe20003800000 */
.L_x_710:
[----:B------:R-:W-:Y:S02]  /*2c3f0*/  IMAD.MOV.U32 R13, RZ, RZ, R35 ;  /* 0x000000ffff0d7224 */ /* 0x000fe400078e0023 */
[----:B------:R-:W-:-:S07]  /*2c400*/  IMAD.MOV.U32 R60, RZ, RZ, R14 ;  /* 0x000000ffff3c7224 */ /* 0x000fce00078e000e */
[----:B------:R-:W-:Y:S05]  /*2c410*/  WARPSYNC.COLLECTIVE R15, `(.L_x_711) ;  /* 0x000000000f087348 */ /* 0x000fea0003c00000 */
[----:B------:R0:W1:Y:S02]  /*2c420*/  SHFL.IDX P6, R14, R13, R12, R11 ;  /* 0x0000000c0d0e7389 */ /* 0x00006400000c000b */
[----:B01----:R-:W-:Y:S01]  /*2c430*/  ENDCOLLECTIVE ;  /* 0x000000000000791b */ /* 0x003fe20003800000 */
.L_x_711:
        /* <DEDUP_REMOVED lines=8> */
.L_x_712:
[----:B------:R-:W-:Y:S02]  /*2c4c0*/  SEL R192, R36, R35, P0 ;  /* 0x0000002324c07207 */ /* 0x000fe40000000000 */
[----:B------:R-:W-:Y:S01]  /*2c4d0*/  SEL R193, R35, R36, P0 ;  /* 0x0000002423c17207 */ /* 0x000fe20000000000 */
[----:B------:R-:W-:Y:S02]  /*2c4e0*/  IMAD.MOV.U32 R13, RZ, RZ, R34 ;  /* 0x000000ffff0d7224 */ /* 0x000fe400078e0022 */
[----:B------:R-:W-:-:S07]  /*2c4f0*/  IMAD.MOV.U32 R46, RZ, RZ, R14 ;  /* 0x000000ffff2e7224 */ /* 0x000fce00078e000e */
[----:B------:R-:W-:Y:S05]  /*2c500*/  WARPSYNC.COLLECTIVE R15, `(.L_x_713) ;  /* 0x000000000f087348 */ /* 0x000fea0003c00000 */
[----:B------:R0:W1:Y:S02]  /*2c510*/  SHFL.IDX P6, R14, R13, R12, R11 ;  /* 0x0000000c0d0e7389 */ /* 0x00006400000c000b */
[----:B01----:R-:W-:Y:S01]  /*2c520*/  ENDCOLLECTIVE ;  /* 0x000000000000791b */ /* 0x003fe20003800000 */
.L_x_713:
[----:B------:R-:W-:Y:S01]  /*2c530*/  MOV R13, R68 ;  /* 0x00000044000d7202 */ /* 0x000fe20000000f00 */
[----:B------:R-:W-:Y:S02]  /*2c540*/  IMAD.MOV.U32 R12, RZ, RZ, R2 ;  /* 0x000000ffff0c7224 */ /* 0x000fe400078e0002 */
[----:B------:R-:W-:-:S07]  /*2c550*/  IMAD.MOV.U32 R34, RZ, RZ, R14 ;  /* 0x000000ffff227224 */ /* 0x000fce00078e000e */
[----:B------:R-:W-:Y:S05]  /*2c560*/  WARPSYNC.COLLECTIVE R15, `(.L_x_714) ;  /* 0x000000000f087348 */ /* 0x000fea0003c00000 */
[----:B------:R0:W1:Y:S02]  /*2c570*/  SHFL.IDX P6, R14, R13, R12, R11 ;  /* 0x0000000c0d0e7389 */ /* 0x00006400000c000b */
[----:B01----:R-:W-:Y:S01]  /*2c580*/  ENDCOLLECTIVE ;  /* 0x000000000000791b */ /* 0x003fe20003800000 */
.L_x_714:
[----:B------:R-:W-:Y:S02]  /*2c590*/  IMAD.MOV.U32 R13, RZ, RZ, R33 ;  /* 0x000000ffff0d7224 */ /* 0x000fe400078e0021 */
[----:B------:R-:W-:-:S07]  /*2c5a0*/  IMAD.MOV.U32 R68, RZ, RZ, R14 ;  /* 0x000000ffff447224 */ /* 0x000fce00078e000e */
[----:B------:R-:W-:Y:S05]  /*2c5b0*/  WARPSYNC.COLLECTIVE R15, `(.L_x_715) ;  /* 0x000000000f087348 */ /* 0x000fea0003c00000 */
[----:B------:R0:W1:Y:S02]  /*2c5c0*/  SHFL.IDX P6, R14, R13, R12, R11 ;  /* 0x0000000c0d0e7389 */ /* 0x00006400000c000b */
[----:B01----:R-:W-:Y:S01]  /*2c5d0*/  ENDCOLLECTIVE ;  /* 0x000000000000791b */ /* 0x003fe20003800000 */
.L_x_715:
        /* <DEDUP_REMOVED lines=8> */
.L_x_716:
[----:B------:R-:W-:Y:S02]  /*2c660*/  SEL R189, R34, R33, P0 ;  /* 0x0000002122bd7207 */ /* 0x000fe40000000000 */
[----:B------:R-:W-:Y:S01]  /*2c670*/  SEL R188, R33, R34, P0 ;  /* 0x0000002221bc7207 */ /* 0x000fe20000000000 */
[----:B------:R-:W-:Y:S02]  /*2c680*/  IMAD.MOV.U32 R13, RZ, RZ, R32 ;  /* 0x000000ffff0d7224 */ /* 0x000fe400078e0020 */
[----:B------:R-:W-:-:S07]  /*2c690*/  IMAD.MOV.U32 R44, RZ, RZ, R14 ;  /* 0x000000ffff2c7224 */ /* 0x000fce00078e000e */
[----:B------:R-:W-:Y:S05]  /*2c6a0*/  WARPSYNC.COLLECTIVE R15, `(.L_x_717) ;  /* 0x000000000f087348 */ /* 0x000fea0003c00000 */
[----:B------:R0:W1:Y:S02]  /*2c6b0*/  SHFL.IDX P6, R14, R13, R12, R11 ;  /* 0x0000000c0d0e7389 */ /* 0x00006400000c000b */
[----:B01----:R-:W-:Y:S01]  /*2c6c0*/  ENDCOLLECTIVE ;  /* 0x000000000000791b */ /* 0x003fe20003800000 */
.L_x_717:
[----:B------:R-:W-:Y:S01]  /*2c6d0*/  MOV R13, R48 ;  /* 0x00000030000d7202 */ /* 0x000fe20000000f00 */
[----:B------:R-:W-:Y:S02]  /*2c6e0*/  IMAD.MOV.U32 R12, RZ, RZ, R2 ;  /* 0x000000ffff0c7224 */ /* 0x000fe400078e0002 */
[----:B------:R-:W-:-:S07]  /*2c6f0*/  IMAD.MOV.U32 R32, RZ, RZ, R14 ;  /* 0x000000ffff207224 */ /* 0x000fce00078e000e */
[----:B------:R-:W-:Y:S05]  /*2c700*/  WARPSYNC.COLLECTIVE R15, `(.L_x_718) ;  /* 0x000000000f087348 */ /* 0x000fea0003c00000 */
[----:B------:R0:W1:Y:S02]  /*2c710*/  SHFL.IDX P6, R14, R13, R12, R11 ;  /* 0x0000000c0d0e7389 */ /* 0x00006400000c000b */
[----:B01----:R-:W-:Y:S01]  /*2c720*/  ENDCOLLECTIVE ;  /* 0x000000000000791b */ /* 0x003fe20003800000 */
.L_x_718:
[----:B------:R-:W-:Y:S02]  /*2c730*/  IMAD.MOV.U32 R13, RZ, RZ, R28 ;  /* 0x000000ffff0d7224 */ /* 0x000fe400078e001c */
[----:B------:R-:W-:-:S07]  /*2c740*/  IMAD.MOV.U32 R48, RZ, RZ, R14 ;  /* 0x000000ffff307224 */ /* 0x000fce00078e000e */
[----:B------:R-:W-:Y:S05]  /*2c750*/  WARPSYNC.COLLECTIVE R15, `(.L_x_719) ;  /* 0x000000000f087348 */ /* 0x000fea0003c00000 */
[----:B------:R0:W1:Y:S02]  /*2c760*/  SHFL.IDX P6, R14, R13, R12, R11 ;  /* 0x0000000c0d0e7389 */ /* 0x00006400000c000b */
[----:B01----:R-:W-:Y:S01]  /*2c770*/  ENDCOLLECTIVE ;  /* 0x000000000000791b */ /* 0x003fe20003800000 */
.L_x_719:
        /* <DEDUP_REMOVED lines=8> */
.L_x_720:
[----:B------:R-:W-:Y:S02]  /*2c800*/  SEL R185, R32, R28, P0 ;  /* 0x0000001c20b97207 */ /* 0x000fe40000000000 */
[----:B------:R-:W-:Y:S01]  /*2c810*/  SEL R184, R28, R32, P0 ;  /* 0x000000201cb87207 */ /* 0x000fe20000000000 */
[----:B------:R-:W-:Y:S02]  /*2c820*/  IMAD.MOV.U32 R13, RZ, RZ, R27 ;  /* 0x000000ffff0d7224 */ /* 0x000fe400078e001b */
[----:B------:R-:W-:-:S07]  /*2c830*/  IMAD.MOV.U32 R43, RZ, RZ, R14 ;  /* 0x000000ffff2b7224 */ /* 0x000fce00078e000e */
[----:B------:R-:W-:Y:S05]  /*2c840*/  WARPSYNC.COLLECTIVE R15, `(.L_x_721) ;  /* 0x000000000f087348 */ /* 0x000fea0003c00000 */
[----:B------:R0:W1:Y:S02]  /*2c850*/  SHFL.IDX P6, R14, R13, R12, R11 ;  /* 0x0000000c0d0e7389 */ /* 0x00006400000c000b */
[----:B01----:R-:W-:Y:S01]  /*2c860*/  ENDCOLLECTIVE ;  /* 0x000000000000791b */ /* 0x003fe20003800000 */
.L_x_721:
[----:B------:R-:W-:Y:S01]  /*2c870*/  MOV R13, R56 ;  /* 0x00000038000d7202 */ /* 0x000fe20000000f00 */
[----:B------:R-:W-:Y:S02]  /*2c880*/  IMAD.MOV.U32 R12, RZ, RZ, R2 ;  /* 0x000000ffff0c7224 */ /* 0x000fe400078e0002 */
[----:B------:R-:W-:-:S07]  /*2c890*/  IMAD.MOV.U32 R27, RZ, RZ, R14 ;  /* 0x000000ffff1b7224 */ /* 0x000fce00078e000e */
[----:B------:R-:W-:Y:S05]  /*2c8a0*/  WARPSYNC.COLLECTIVE R15, `(.L_x_722) ;  /* 0x000000000f087348 */ /* 0x000fea0003c00000 */
[----:B------:R0:W1:Y:S02]  /*2c8b0*/  SHFL.IDX P6, R14, R13, R12, R11 ;  /* 0x0000000c0d0e7389 */ /* 0x00006400000c000b */
[----:B01----:R-:W-:Y:S01]  /*2c8c0*/  ENDCOLLECTIVE ;  /* 0x000000000000791b */ /* 0x003fe20003800000 */
.L_x_722:
[----:B------:R-:W-:Y:S02]  /*2c8d0*/  IMAD.MOV.U32 R13, RZ, RZ, R26 ;  /* 0x000000ffff0d7224 */ /* 0x000fe400078e001a */
[----:B------:R-:W-:-:S07]  /*2c8e0*/  IMAD.MOV.U32 R56, RZ, RZ, R14 ;  /* 0x000000ffff387224 */ /* 0x000fce00078e000e */
[----:B------:R-:W-:Y:S05]  /*2c8f0*/  WARPSYNC.COLLECTIVE R15, `(.L_x_723) ;  /* 0x000000000f087348 */ /* 0x000fea0003c00000 */
[----:B------:R0:W1:Y:S02]  /*2c900*/  SHFL.IDX P6, R14, R13, R12, R11 ;  /* 0x0000000c0d0e7389 */ /* 0x00006400000c000b */
[----:B01----:R-:W-:Y:S01]  /*2c910*/  ENDCOLLECTIVE ;  /* 0x000000000000791b */ /* 0x003fe20003800000 */
.L_x_723:
        /* <DEDUP_REMOVED lines=8> */
.L_x_724:
[----:B------:R-:W-:Y:S02]  /*2c9a0*/  SEL R181, R27, R26, P0 ;  /* 0x0000001a1bb57207 */ /* 0x000fe40000000000 */
[----:B------:R-:W-:Y:S01]  /*2c9b0*/  SEL R180, R26, R27, P0 ;  /* 0x0000001b1ab47207 */ /* 0x000fe20000000000 */
[----:B------:R-:W-:Y:S02]  /*2c9c0*/  IMAD.MOV.U32 R13, RZ, RZ, R42 ;  /* 0x000000ffff0d7224 */ /* 0x000fe400078e002a */
[----:B------:R-:W-:-:S07]  /*2c9d0*/  IMAD.MOV.U32 R45, RZ, RZ, R14 ;  /* 0x000000ffff2d7224 */ /* 0x000fce00078e000e */
[----:B------:R-:W-:Y:S05]  /*2c9e0*/  WARPSYNC.COLLECTIVE R15, `(.L_x_725) ;  /* 0x000000000f087348 */ /* 0x000fea0003c00000 */
[----:B------:R0:W1:Y:S02]  /*2c9f0*/  SHFL.IDX P6, R14, R13, R12, R11 ;  /* 0x0000000c0d0e7389 */ /* 0x00006400000c000b */
[----:B01----:R-:W-:Y:S01]  /*2ca00*/  ENDCOLLECTIVE ;  /* 0x000000000000791b */ /* 0x003fe20003800000 */
.L_x_725:
[----:B------:R-:W-:Y:S01]  /*2ca10*/  MOV R13, R64 ;  /* 0x00000040000d7202 */ /* 0x000fe20000000f00 */
[----:B------:R-:W-:Y:S02]  /*2ca20*/  IMAD.MOV.U32 R12, RZ, RZ, R2 ;  /* 0x000000ffff0c7224 */ /* 0x000fe400078e0002 */
[----:B------:R-:W-:-:S07]  /*2ca30*/  IMAD.MOV.U32 R42, RZ, RZ, R14 ;  /* 0x000000ffff2a7224 */ /* 0x000fce00078e000e */
[----:B------:R-:W-:Y:S05]  /*2ca40*/  WARPSYNC.COLLECTIVE R15, `(.L_x_726) ;  /* 0x000000000f087348 */ /* 0x000fea0003c00000 */
[----:B------:R0:W1:Y:S02]  /*2ca50*/  SHFL.IDX P6, R14, R13, R12, R11 ;  /* 0x0000000c0d0e7389 */ /* 0x00006400000c000b */
[----:B01----:R-:W-:Y:S01]  /*2ca60*/  ENDCOLLECTIVE ;  /* 0x000000000000791b */ /* 0x003fe20003800000 */
.L_x_726:
[----:B------:R-:W-:Y:S02]  /*2ca70*/  IMAD.MOV.U32 R13, RZ, RZ, R61 ;  /* 0x000000ffff0d7224 */ /* 0x000fe400078e003d */
[----:B------:R-:W-:-:S07]  /*2ca80*/  IMAD.MOV.U32 R64, RZ, RZ, R14 ;  /* 0x000000ffff407224 */ /* 0x000fce00078e000e */
[----:B------:R-:W-:Y:S05]  /*2ca90*/  WARPSYNC.COLLECTIVE R15, `(.L_x_727) ;  /* 0x000000000f087348 */ /* 0x000fea0003c00000 */
[----:B------:R0:W1:Y:S02]  /*2caa0*/  SHFL.IDX P6, R14, R13, R12, R11 ;  /* 0x0000000c0d0e7389 */ /* 0x00006400000c000b */
[----:B01----:R-:W-:Y:S01]  /*2cab0*/  ENDCOLLECTIVE ;  /* 0x000000000000791b */ /* 0x003fe20003800000 */
.L_x_727:
        /* <DEDUP_REMOVED lines=8> */
.L_x_728:
[----:B------:R-:W-:Y:S02]  /*2cb40*/  SEL R177, R42, R61, P0 ;  /* 0x0000003d2ab17207 */ /* 0x000fe40000000000 */
[----:B------:R-:W-:Y:S01]  /*2cb50*/  SEL R176, R61, R42, P0 ;  /* 0x0000002a3db07207 */ /* 0x000fe20000000000 */
[----:B------:R-:W-:Y:S02]  /*2cb60*/  IMAD.MOV.U32 R13, RZ, RZ, R53 ;  /* 0x000000ffff0d7224 */ /* 0x000fe400078e0035 */
[----:B------:R-:W-:-:S07]  /*2cb70*/  IMAD.MOV.U32 R57, RZ, RZ, R14 ;  /* 0x000000ffff397224 */ /* 0x000fce00078e000e */
[----:B------:R-:W-:Y:S05]  /*2cb80*/  WARPSYNC.COLLECTIVE R15, `(.L_x_729) ;  /* 0x000000000f087348 */ /* 0x000fea0003c00000 */
[----:B------:R0:W1:Y:S02]  /*2cb90*/  SHFL.IDX P6, R14, R13, R12, R11 ;  /* 0x0000000c0d0e7389 */ /* 0x00006400000c000b */
[----:B01----:R-:W-:Y:S01]  /*2cba0*/  ENDCOLLECTIVE ;  /* 0x000000000000791b */ /* 0x003fe20003800000 */
.L_x_729:
[----:B------:R-:W-:Y:S01]  /*2cbb0*/  MOV R13, R72 ;  /* 0x00000048000d7202 */ /* 0x000fe20000000f00 */
[----:B------:R-:W-:Y:S02]  /*2cbc0*/  IMAD.MOV.U32 R12, RZ, RZ, R2 ;  /* 0x000000ffff0c7224 */ /* 0x000fe400078e0002 */
[----:B------:R-:W-:-:S07]  /*2cbd0*/  IMAD.MOV.U32 R53, RZ, RZ, R14 ;  /* 0x000000ffff357224 */ /* 0x000fce00078e000e */
[----:B------:R-:W-:Y:S05]  /*2cbe0*/  WARPSYNC.COLLECTIVE R15, `(.L_x_730) ;  /* 0x000000000f087348 */ /* 0x000fea0003c00000 */
[----:B------:R0:W1:Y:S02]  /*2cbf0*/  SHFL.IDX P6, R14, R13, R12, R11 ;  /* 0x0000000c0d0e7389 */ /* 0x00006400000c000b */
[----:B01----:R-:W-:Y:S01]  /*2cc00*/  ENDCOLLECTIVE ;  /* 0x000000000000791b */ /* 0x003fe20003800000 */
.L_x_730:
[----:B------:R-:W-:Y:S02]  /*2cc10*/  IMAD.MOV.U32 R13, RZ, RZ, R69 ;  /* 0x000000ffff0d7224 */ /* 0x000fe400078e0045 */
[----:B------:R-:W-:-:S07]  /*2cc20*/  IMAD.MOV.U32 R72, RZ, RZ, R14 ;  /* 0x000000ffff487224 */ /* 0x000fce00078e000e */
[----:B------:R-:W-:Y:S05]  /*2cc30*/  WARPSYNC.COLLECTIVE R15, `(.L_x_731) ;  /* 0x000000000f087348 */ /* 0x000fea0003c00000 */
[----:B------:R0:W1:Y:S02]  /*2cc40*/  SHFL.IDX P6, R14, R13, R12, R11 ;  /* 0x0000000c0d0e7389 */ /* 0x00006400000c000b */
[----:B01----:R-:W-:Y:S01]  /*2cc50*/  ENDCOLLECTIVE ;  /* 0x000000000000791b */ /* 0x003fe20003800000 */
.L_x_731:
        /* <DEDUP_REMOVED lines=8> */
.L_x_732:
[----:B------:R-:W-:Y:S02]  /*2cce0*/  SEL R173, R53, R69, P0 ;  /* 0x0000004535ad7207 */ /* 0x000fe40000000000 */
[----:B------:R-:W-:Y:S01]  /*2ccf0*/  SEL R147, R69, R53, P0 ;  /* 0x0000003545937207 */ /* 0x000fe20000000000 */
[----:B------:R-:W-:Y:S02]  /*2cd00*/  IMAD.MOV.U32 R13, RZ, RZ, R58 ;  /* 0x000000ffff0d7224 */ /* 0x000fe400078e003a */
[----:B------:R-:W-:-:S07]  /*2cd10*/  IMAD.MOV.U32 R59, RZ, RZ, R14 ;  /* 0x000000ffff3b7224 */ /* 0x000fce00078e000e */
[----:B------:R-:W-:Y:S05]  /*2cd20*/  WARPSYNC.COLLECTIVE R15, `(.L_x_733) ;  /* 0x000000000f087348 */ /* 0x000fea0003c00000 */
[----:B------:R0:W1:Y:S02]  /*2cd30*/  SHFL.IDX P6, R14, R13, R12, R11 ;  /* 0x0000000c0d0e7389 */ /* 0x00006400000c000b */
[----:B01----:R-:W-:Y:S01]  /*2cd40*/  ENDCOLLECTIVE ;  /* 0x000000000000791b */ /* 0x003fe20003800000 */
.L_x_733:
[----:B------:R-:W-:Y:S01]  /*2cd50*/  MOV R13, R80 ;  /* 0x00000050000d7202 */ /* 0x000fe20000000f00 */
[----:B------:R-:W-:Y:S02]  /*2cd60*/  IMAD.MOV.U32 R12, RZ, RZ, R2 ;  /* 0x000000ffff0c7224 */ /* 0x000fe400078e0002 */
[----:B------:R-:W-:-:S07]  /*2cd70*/  IMAD.MOV.U32 R58, RZ, RZ, R14 ;  /* 0x000000ffff3a7224 */ /* 0x000fce00078e000e */
[----:B------:R-:W-:Y:S05]  /*2cd80*/  WARPSYNC.COLLECTIVE R15, `(.L_x_734) ;  /* 0x000000000f087348 */ /* 0x000fea0003c00000 */
[----:B------:R0:W1:Y:S02]  /*2cd90*/  SHFL.IDX P6, R14, R13, R12, R11 ;  /* 0x0000000c0d0e7389 */ /* 0x00006400000c000b */
[----:B01----:R-:W-:Y:S01]  /*2cda0*/  ENDCOLLECTIVE ;  /* 0x000000000000791b */ /* 0x003fe20003800000 */
.L_x_734:
[----:B------:R-:W-:Y:S02]  /*2cdb0*/  IMAD.MOV.U32 R13, RZ, RZ, R77 ;  /* 0x000000ffff0d7224 */ /* 0x000fe400078e004d */
[----:B------:R-:W-:-:S07]  /*2cdc0*/  IMAD.MOV.U32 R80, RZ, RZ, R14 ;  /* 0x000000ffff507224 */ /* 0x000fce00078e000e */
[----:B------:R-:W-:Y:S05]  /*2cdd0*/  WARPSYNC.COLLECTIVE R15, `(.L_x_735) ;  /* 0x000000000f087348 */ /* 0x000fea0003c00000 */
[----:B------:R0:W1:Y:S02]  /*2cde0*/  SHFL.IDX P6, R14, R13, R12, R11 ;  /* 0x0000000c0d0e7389 */ /* 0x00006400000c000b */
[----:B01----:R-:W-:Y:S01]  /*2cdf0*/  ENDCOLLECTIVE ;  /* 0x000000000000791b */ /* 0x003fe20003800000 */
.L_x_735:
        /* <DEDUP_REMOVED lines=8> */
.L_x_736:
[----:B------:R-:W-:Y:S02]  /*2ce80*/  SEL R4, R58, R77, P0 ;  /* 0x0000004d3a047207 */ /* 0x000fe40000000000 */
[----:B------:R-:W-:Y:S01]  /*2ce90*/  SEL R58, R77, R58, P0 ;  /* 0x0000003a4d3a7207 */ /* 0x000fe20000000000 */
[----:B------:R-:W-:Y:S02]  /*2cea0*/  IMAD.MOV.U32 R13, RZ, RZ, R62 ;  /* 0x000000ffff0d7224 */ /* 0x000fe400078e003e */
[----:B------:R-:W-:-:S07]  /*2ceb0*/  IMAD.MOV.U32 R63, RZ, RZ, R14 ;  /* 0x000000ffff3f7224 */ /* 0x000fce00078e000e */
[----:B------:R-:W-:Y:S05]  /*2cec0*/  WARPSYNC.COLLECTIVE R15, `(.L_x_737) ;  /* 0x000000000f087348 */ /* 0x000fea0003c00000 */
[----:B------:R0:W1:Y:S02]  /*2ced0*/  SHFL.IDX P6, R14, R13, R12, R11 ;  /* 0x0000000c0d0e7389 */ /* 0x00006400000c000b */
[----:B01----:R-:W-:Y:S01]  /*2cee0*/  ENDCOLLECTIVE ;  /* 0x000000000000791b */ /* 0x003fe20003800000 */
.L_x_737:
[----:B------:R-:W-:Y:S01]  /*2cef0*/  MOV R13, R88 ;  /* 0x00000058000d7202 */ /* 0x000fe20000000f00 */
[----:B------:R-:W-:Y:S02]  /*2cf00*/  IMAD.MOV.U32 R12, RZ, RZ, R2 ;  /* 0x000000ffff0c7224 */ /* 0x000fe400078e0002 */
[----:B------:R-:W-:-:S07]  /*2cf10*/  IMAD.MOV.U32 R62, RZ, RZ, R14 ;  /* 0x000000ffff3e7224 */ /* 0x000fce00078e000e */
[----:B------:R-:W-:Y:S05]  /*2cf20*/  WARPSYNC.COLLECTIVE R15, `(.L_x_738) ;  /* 0x000000000f087348 */ /* 0x000fea0003c00000 */
[----:B------:R0:W1:Y:S02]  /*2cf30*/  SHFL.IDX P6, R14, R13, R12, R11 ;  /* 0x0000000c0d0e7389 */ /* 0x00006400000c000b */
[----:B01----:R-:W-:Y:S01]  /*2cf40*/  ENDCOLLECTIVE ;  /* 0x000000000000791b */ /* 0x003fe20003800000 */
.L_x_738:
[----:B------:R-:W-:Y:S02]  /*2cf50*/  IMAD.MOV.U32 R13, RZ, RZ, R85 ;  /* 0x000000ffff0d7224 */ /* 0x000fe400078e0055 */
[----:B------:R-:W-:-:S07]  /*2cf60*/  IMAD.MOV.U32 R88, RZ, RZ, R14 ;  /* 0x000000ffff587224 */ /* 0x000fce00078e000e */
[----:B------:R-:W-:Y:S05]  /*2cf70*/  WARPSYNC.COLLECTIVE R15, `(.L_x_739) ;  /* 0x000000000f087348 */ /* 0x000fea0003c00000 */
[----:B------:R0:W1:Y:S02]  /*2cf80*/  SHFL.IDX P6, R14, R13, R12, R11 ;  /* 0x0000000c0d0e7389 */ /* 0x00006400000c000b */
[----:B01----:R-:W-:Y:S01]  /*2cf90*/  ENDCOLLECTIVE ;  /* 0x000000000000791b */ /* 0x003fe20003800000 */
.L_x_739:
        /* <DEDUP_REMOVED lines=8> */
.L_x_740:
[----:B------:R-:W-:Y:S02]  /*2d020*/  SEL R6, R62, R85, P0 ;  /* 0x000000553e067207 */ /* 0x000fe40000000000 */
[----:B------:R-:W-:Y:S01]  /*2d030*/  SEL R62, R85, R62, P0 ;  /* 0x0000003e553e7207 */ /* 0x000fe20000000000 */
[----:B------:R-:W-:Y:S02]  /*2d040*/  IMAD.MOV.U32 R13, RZ, RZ, R66 ;  /* 0x000000ffff0d7224 */ /* 0x000fe400078e0042 */
[----:B------:R-:W-:-:S07]  /*2d050*/  IMAD.MOV.U32 R67, RZ, RZ, R14 ;  /* 0x000000ffff437224 */ /* 0x000fce00078e000e */
[----:B------:R-:W-:Y:S05]  /*2d060*/  WARPSYNC.COLLECTIVE R15, `(.L_x_741) ;  /* 0x000000000f087348 */ /* 0x000fea0003c00000 */
[----:B------:R0:W1:Y:S02]  /*2d070*/  SHFL.IDX P6, R14, R13, R12, R11 ;  /* 0x0000000c0d0e7389 */ /* 0x00006400000c000b */
[----:B01----:R-:W-:Y:S01]  /*2d080*/  ENDCOLLECTIVE ;  /* 0x000000000000791b */ /* 0x003fe20003800000 */
.L_x_741:
[----:B------:R-:W-:Y:S01]  /*2d090*/  MOV R13, R96 ;  /* 0x00000060000d7202 */ /* 0x000fe20000000f00 */
[----:B------:R-:W-:Y:S02]  /*2d0a0*/  IMAD.MOV.U32 R12, RZ, RZ, R2 ;  /* 0x000000ffff0c7224 */ /* 0x000fe400078e0002 */
[----:B------:R-:W-:-:S07]  /*2d0b0*/  IMAD.MOV.U32 R66, RZ, RZ, R14 ;  /* 0x000000ffff427224 */ /* 0x000fce00078e000e */
[----:B------:R-:W-:Y:S05]  /*2d0c0*/  WARPSYNC.COLLECTIVE R15, `(.L_x_742) ;  /* 0x000000000f087348 */ /* 0x000fea0003c00000 */
[----:B------:R0:W1:Y:S02]  /*2d0d0*/  SHFL.IDX P6, R14, R13, R12, R11 ;  /* 0x0000000c0d0e7389 */ /* 0x00006400000c000b */
[----:B01----:R-:W-:Y:S01]  /*2d0e0*/  ENDCOLLECTIVE ;  /* 0x000000000000791b */ /* 0x003fe20003800000 */
.L_x_742:
[----:B------:R-:W-:Y:S02]  /*2d0f0*/  IMAD.MOV.U32 R13, RZ, RZ, R93 ;  /* 0x000000ffff0d7224 */ /* 0x000fe400078e005d */
[----:B------:R-:W-:-:S07]  /*2d100*/  IMAD.MOV.U32 R96, RZ, RZ, R14 ;  /* 0x000000ffff607224 */ /* 0x000fce00078e000e */
[----:B------:R-:W-:Y:S05]  /*2d110*/  WARPSYNC.COLLECTIVE R15, `(.L_x_743) ;  /* 0x000000000f087348 */ /* 0x000fea0003c00000 */
[----:B------:R0:W1:Y:S02]  /*2d120*/  SHFL.IDX P6, R14, R13, R12, R11 ;  /* 0x0000000c0d0e7389 */ /* 0x00006400000c000b */
[----:B01----:R-:W-:Y:S01]  /*2d130*/  ENDCOLLECTIVE ;  /* 0x000000000000791b */ /* 0x003fe20003800000 */
.L_x_743:
        /* <DEDUP_REMOVED lines=8> */
.L_x_744:
[----:B------:R-:W-:Y:S02]  /*2d1c0*/  SEL R8, R66, R93, P0 ;  /* 0x0000005d42087207 */ /* 0x000fe40000000000 */
[----:B------:R-:W-:Y:S01]  /*2d1d0*/  SEL R66, R93, R66, P0 ;  /* 0x000000425d427207 */ /* 0x000fe20000000000 */
[----:B------:R-:W-:Y:S02]  /*2d1e0*/  IMAD.MOV.U32 R13, RZ, RZ, R70 ;  /* 0x000000ffff0d7224 */ /* 0x000fe400078e0046 */
[----:B------:R-:W-:-:S07]  /*2d1f0*/  IMAD.MOV.U32 R71, RZ, RZ, R14 ;  /* 0x000000ffff477224 */ /* 0x000fce00078e000e */
[----:B------:R-:W-:Y:S05]  /*2d200*/  WARPSYNC.COLLECTIVE R15, `(.L_x_745) ;  /* 0x000000000f087348 */ /* 0x000fea0003c00000 */
[----:B------:R0:W1:Y:S02]  /*2d210*/  SHFL.IDX P6, R14, R13, R12, R11 ;  /* 0x0000000c0d0e7389 */ /* 0x00006400000c000b */
[----:B01----:R-:W-:Y:S01]  /*2d220*/  ENDCOLLECTIVE ;  /* 0x000000000000791b */ /* 0x003fe20003800000 */
.L_x_745:
[----:B------:R-:W-:Y:S01]  /*2d230*/  MOV R13, R104 ;  /* 0x00000068000d7202 */ /* 0x000fe20000000f00 */
[----:B------:R-:W-:Y:S02]  /*2d240*/  IMAD.MOV.U32 R12, RZ, RZ, R2 ;  /* 0x000000ffff0c7224 */ /* 0x000fe400078e0002 */
[----:B------:R-:W-:-:S07]  /*2d250*/  IMAD.MOV.U32 R70, RZ, RZ, R14 ;  /* 0x000000ffff467224 */ /* 0x000fce00078e000e */
[----:B------:R-:W-:Y:S05]  /*2d260*/  WARPSYNC.COLLECTIVE R15, `(.L_x_746) ;  /* 0x000000000f087348 */ /* 0x000fea0003c00000 */
[----:B------:R0:W1:Y:S02]  /*2d270*/  SHFL.IDX P6, R14, R13, R12, R11 ;  /* 0x0000000c0d0e7389 */ /* 0x00006400000c000b */
[----:B01----:R-:W-:Y:S01]  /*2d280*/  ENDCOLLECTIVE ;  /* 0x000000000000791b */ /* 0x003fe20003800000 */
.L_x_746:
[----:B------:R-:W-:Y:S02]  /*2d290*/  IMAD.MOV.U32 R13, RZ, RZ, R101 ;  /* 0x000000ffff0d7224 */ /* 0x000fe400078e0065 */
[----:B------:R-:W-:-:S07]  /*2d2a0*/  IMAD.MOV.U32 R104, RZ, RZ, R14 ;  /* 0x000000ffff687224 */ /* 0x000fce00078e000e */
[----:B------:R-:W-:Y:S05]  /*2d2b0*/  WARPSYNC.COLLECTIVE R15, `(.L_x_747) ;  /* 0x000000000f087348 */ /* 0x000fea0003c00000 */
[----:B------:R0:W1:Y:S02]  /*2d2c0*/  SHFL.IDX P6, R14, R13, R12, R11 ;  /* 0x0000000c0d0e7389 */ /* 0x00006400000c000b */
[----:B01----:R-:W-:Y:S01]  /*2d2d0*/  ENDCOLLECTIVE ;  /* 0x000000000000791b */ /* 0x003fe20003800000 */
.L_x_747:
        /* <DEDUP_REMOVED lines=8> */
.L_x_748:
[----:B------:R-:W-:Y:S02]  /*2d360*/  SEL R10, R70, R101, P0 ;  /* 0x00000065460a7207 */ /* 0x000fe40000000000 */
[----:B------:R-:W-:Y:S01]  /*2d370*/  SEL R70, R101, R70, P0 ;  /* 0x0000004665467207 */ /* 0x000fe20000000000 */
[----:B------:R-:W-:Y:S02]  /*2d380*/  IMAD.MOV.U32 R13, RZ, RZ, R73 ;  /* 0x000000ffff0d7224 */ /* 0x000fe400078e0049 */
[----:B------:R-:W-:-:S07]  /*2d390*/  IMAD.MOV.U32 R76, RZ, RZ, R14 ;  /* 0x000000ffff4c7224 */ /* 0x000fce00078e000e */
[----:B------:R-:W-:Y:S05]  /*2d3a0*/  WARPSYNC.COLLECTIVE R15, `(.L_x_749) ;  /* 0x000000000f087348 */ /* 0x000fea0003c00000 */
[----:B------:R0:W1:Y:S02]  /*2d3b0*/  SHFL.IDX P6, R14, R13, R12, R11 ;  /* 0x0000000c0d0e7389 */ /* 0x00006400000c000b */
[----:B01----:R-:W-:Y:S01]  /*2d3c0*/  ENDCOLLECTIVE ;  /* 0x000000000000791b */ /* 0x003fe20003800000 */
.L_x_749:
[----:B------:R-:W-:Y:S01]  /*2d3d0*/  MOV R13, R112 ;  /* 0x00000070000d7202 */ /* 0x000fe20000000f00 */
[----:B------:R-:W-:Y:S02]  /*2d3e0*/  IMAD.MOV.U32 R12, RZ, RZ, R2 ;  /* 0x000000ffff0c7224 */ /* 0x000fe400078e0002 */
[----:B------:R-:W-:-:S07]  /*2d3f0*/  IMAD.MOV.U32 R73, RZ, RZ, R14 ;  /* 0x000000ffff497224 */ /* 0x000fce00078e000e */
[----:B------:R-:W-:Y:S05]  /*2d400*/  WARPSYNC.COLLECTIVE R15, `(.L_x_750) ;  /* 0x000000000f087348 */ /* 0x000fea0003c00000 */
[----:B------:R0:W1:Y:S02]  /*2d410*/  SHFL.IDX P6, R14, R13, R12, R11 ;  /* 0x0000000c0d0e7389 */ /* 0x00006400000c000b */
[----:B01----:R-:W-:Y:S01]  /*2d420*/  ENDCOLLECTIVE ;  /* 0x000000000000791b */ /* 0x003fe20003800000 */
.L_x_750:
[----:B------:R-:W-:Y:S02]  /*2d430*/  IMAD.MOV.U32 R13, RZ, RZ, R109 ;  /* 0x000000ffff0d7224 */ /* 0x000fe400078e006d */
[----:B------:R-:W-:-:S07]  /*2d440*/  IMAD.MOV.U32 R112, RZ, RZ, R14 ;  /* 0x000000ffff707224 */ /* 0x000fce00078e000e */
[----:B------:R-:W-:Y:S05]  /*2d450*/  WARPSYNC.COLLECTIVE R15, `(.L_x_751) ;  /* 0x000000000f087348 */ /* 0x000fea0003c00000 */
[----:B------:R0:W1:Y:S02]  /*2d460*/  SHFL.IDX P6, R14, R13, R12, R11 ;  /* 0x0000000c0d0e7389 */ /* 0x00006400000c000b */
[----:B01----:R-:W-:Y:S01]  /*2d470*/  ENDCOLLECTIVE ;  /* 0x000000000000791b */ /* 0x003fe20003800000 */
.L_x_751:
        /* <DEDUP_REMOVED lines=8> */
.L_x_752:
[----:B------:R-:W-:Y:S02]  /*2d500*/  SEL R21, R73, R109, P0 ;  /* 0x0000006d49157207 */ /* 0x000fe40000000000 */
[----:B------:R-:W-:Y:S01]  /*2d510*/  SEL R73, R109, R73, P0 ;  /* 0x000000496d497207 */ /* 0x000fe20000000000 */
[----:B------:R-:W-:Y:S02]  /*2d520*/  IMAD.MOV.U32 R13, RZ, RZ, R81 ;  /* 0x000000ffff0d7224 */ /* 0x000fe400078e0051 */
[----:B------:R-:W-:-:S07]  /*2d530*/  IMAD.MOV.U32 R84, RZ, RZ, R14 ;  /* 0x000000ffff547224 */ /* 0x000fce00078e000e */
[----:B------:R-:W-:Y:S05]  /*2d540*/  WARPSYNC.COLLECTIVE R15, `(.L_x_753) ;  /* 0x000000000f087348 */ /* 0x000fea0003c00000 */
[----:B------:R0:W1:Y:S02]  /*2d550*/  SHFL.IDX P6, R14, R13, R12, R11 ;  /* 0x0000000c0d0e7389 */ /* 0x00006400000c000b */
[----:B01----:R-:W-:Y:S01]  /*2d560*/  ENDCOLLECTIVE ;  /* 0x000000000000791b */ /* 0x003fe20003800000 */
.L_x_753:
[----:B------:R-:W-:Y:S01]  /*2d570*/  MOV R13, R120 ;  /* 0x00000078000d7202 */ /* 0x000fe20000000f00 */
[----:B------:R-:W-:Y:S02]  /*2d580*/  IMAD.MOV.U32 R12, RZ, RZ, R2 ;  /* 0x000000ffff0c7224 */ /* 0x000fe400078e0002 */
[----:B------:R-:W-:-:S07]  /*2d590*/  IMAD.MOV.U32 R81, RZ, RZ, R14 ;  /* 0x000000ffff517224 */ /* 0x000fce00078e000e */
[----:B------:R-:W-:Y:S05]  /*2d5a0*/  WARPSYNC.COLLECTIVE R15, `(.L_x_754) ;  /* 0x000000000f087348 */ /* 0x000fea0003c00000 */
[----:B------:R0:W1:Y:S02]  /*2d5b0*/  SHFL.IDX P6, R14, R13, R12, R11 ;  /* 0x0000000c0d0e7389 */ /* 0x00006400000c000b */
[----:B01----:R-:W-:Y:S01]  /*2d5c0*/  ENDCOLLECTIVE ;  /* 0x000000000000791b */ /* 0x003fe20003800000 */
.L_x_754:
[----:B------:R-:W-:Y:S02]  /*2d5d0*/  IMAD.MOV.U32 R13, RZ, RZ, R117 ;  /* 0x000000ffff0d7224 */ /* 0x000fe400078e0075 */
[----:B------:R-:W-:-:S07]  /*2d5e0*/  IMAD.MOV.U32 R120, RZ, RZ, R14 ;  /* 0x000000ffff787224 */ /* 0x000fce00078e000e */
[----:B------:R-:W-:Y:S05]  /*2d5f0*/  WARPSYNC.COLLECTIVE R15, `(.L_x_755) ;  /* 0x000000000f087348 */ /* 0x000fea0003c00000 */
[----:B------:R0:W1:Y:S02]  /*2d600*/  SHFL.IDX P6, R14, R13, R12, R11 ;  /* 0x0000000c0d0e7389 */ /* 0x00006400000c000b */
[----:B01----:R-:W-:Y:S01]  /*2d610*/  ENDCOLLECTIVE ;  /* 0x000000000000791b */ /* 0x003fe20003800000 */
.L_x_755:
        /* <DEDUP_REMOVED lines=8> */
.L_x_756:
[----:B------:R-:W-:Y:S02]  /*2d6a0*/  SEL R25, R81, R117, P0 ;  /* 0x0000007551197207 */ /* 0x000fe40000000000 */
[----:B------:R-:W-:Y:S01]  /*2d6b0*/  SEL R81, R117, R81, P0 ;  /* 0x0000005175517207 */ /* 0x000fe20000000000 */
[----:B------:R-:W-:Y:S02]  /*2d6c0*/  IMAD.MOV.U32 R13, RZ, RZ, R119 ;  /* 0x000000ffff0d7224 */ /* 0x000fe400078e0077 */
[----:B------:R-:W-:-:S07]  /*2d6d0*/  IMAD.MOV.U32 R65, RZ, RZ, R14 ;  /* 0x000000ffff417224 */ /* 0x000fce00078e000e */
[----:B------:R-:W-:Y:S05]  /*2d6e0*/  WARPSYNC.COLLECTIVE R15, `(.L_x_757) ;  /* 0x000000000f087348 */ /* 0x000fea0003c00000 */
[----:B------:R0:W1:Y:S02]  /*2d6f0*/  SHFL.IDX P6, R14, R13, R12, R11 ;  /* 0x0000000c0d0e7389 */ /* 0x00006400000c000b */
[----:B01----:R-:W-:Y:S01]  /*2d700*/  ENDCOLLECTIVE ;  /* 0x000000000000791b */ /* 0x003fe20003800000 */
.L_x_757:
[----:B------:R-:W-:Y:S01]  /*2d710*/  MOV R13, R125 ;  /* 0x0000007d000d7202 */ /* 0x000fe20000000f00 */
[----:B------:R-:W-:Y:S02]  /*2d720*/  IMAD.MOV.U32 R12, RZ, RZ, R2 ;  /* 0x000000ffff0c7224 */ /* 0x000fe400078e0002 */
[----:B------:R-:W-:-:S07]  /*2d730*/  IMAD.MOV.U32 R119, RZ, RZ, R14 ;  /* 0x000000ffff777224 */ /* 0x000fce00078e000e */
[----:B------:R-:W-:Y:S05]  /*2d740*/  WARPSYNC.COLLECTIVE R15, `(.L_x_758) ;  /* 0x000000000f087348 */ /* 0x000fea0003c00000 */
[----:B------:R0:W1:Y:S02]  /*2d750*/  SHFL.IDX P6, R14, R13, R12, R11 ;  /* 0x0000000c0d0e7389 */ /* 0x00006400000c000b */
[----:B01----:R-:W-:Y:S01]  /*2d760*/  ENDCOLLECTIVE ;  /* 0x000000000000791b */ /* 0x003fe20003800000 */
.L_x_758:
[----:B------:R-:W-:Y:S02]  /*2d770*/  IMAD.MOV.U32 R13, RZ, RZ, R159 ;  /* 0x000000ffff0d7224 */ /* 0x000fe400078e009f */
[----:B------:R-:W-:-:S07]  /*2d780*/  IMAD.MOV.U32 R125, RZ, RZ, R14 ;  /* 0x000000ffff7d7224 */ /* 0x000fce00078e000e */
[----:B------:R-:W-:Y:S05]  /*2d790*/  WARPSYNC.COLLECTIVE R15, `(.L_x_759) ;  /* 0x000000000f087348 */ /* 0x000fea0003c00000 */
[----:B------:R0:W1:Y:S02]  /*2d7a0*/  SHFL.IDX P6, R14, R13, R12, R11 ;  /* 0x0000000c0d0e7389 */ /* 0x00006400000c000b */
[----:B01----:R-:W-:Y:S01]  /*2d7b0*/  ENDCOLLECTIVE ;  /* 0x000000000000791b */ /* 0x003fe20003800000 */
.L_x_759:
        /* <DEDUP_REMOVED lines=8> */
.L_x_760:
[----:B------:R-:W-:Y:S02]  /*2d840*/  SEL R27, R119, R159, P0 ;  /* 0x0000009f771b7207 */ /* 0x000fe40000000000 */
[----:B------:R-:W-:Y:S01]  /*2d850*/  SEL R119, R159, R119, P0 ;  /* 0x000000779f777207 */ /* 0x000fe20000000000 */
[----:B------:R-:W-:Y:S02]  /*2d860*/  IMAD.MOV.U32 R13, RZ, RZ, R89 ;  /* 0x000000ffff0d7224 */ /* 0x000fe400078e0059 */
[----:B------:R-:W-:-:S07]  /*2d870*/  IMAD.MOV.U32 R92, RZ, RZ, R14 ;  /* 0x000000ffff5c7224 */ /* 0x000fce00078e000e */
[----:B------:R-:W-:Y:S05]  /*2d880*/  WARPSYNC.COLLECTIVE R15, `(.L_x_761) ;  /* 0x000000000f087348 */ /* 0x000fea0003c00000 */
[----:B------:R0:W1:Y:S02]  /*2d890*/  SHFL.IDX P6, R14, R13, R12, R11 ;  /* 0x0000000c0d0e7389 */ /* 0x00006400000c000b */
[----:B01----:R-:W-:Y:S01]  /*2d8a0*/  ENDCOLLECTIVE ;  /* 0x000000000000791b */ /* 0x003fe20003800000 */
.L_x_761:
[----:B------:R-:W-:Y:S01]  /*2d8b0*/  MOV R13, R133 ;  /* 0x00000085000d7202 */ /* 0x000fe20000000f00 */
[----:B------:R-:W-:Y:S02]  /*2d8c0*/  IMAD.MOV.U32 R12, RZ, RZ, R2 ;  /* 0x000000ffff0c7224 */ /* 0x000fe400078e0002 */
[----:B------:R-:W-:-:S07]  /*2d8d0*/  IMAD.MOV.U32 R89, RZ, RZ, R14 ;  /* 0x000000ffff597224 */ /* 0x000fce00078e000e */
[----:B------:R-:W-:Y:S05]  /*2d8e0*/  WARPSYNC.COLLECTIVE R15, `(.L_x_762) ;  /* 0x000000000f087348 */ /* 0x000fea0003c00000 */
[----:B------:R0:W1:Y:S02]  /*2d8f0*/  SHFL.IDX P6, R14, R13, R12, R11 ;  /* 0x0000000c0d0e7389 */ /* 0x00006400000c000b */
[----:B01----:R-:W-:Y:S01]  /*2d900*/  ENDCOLLECTIVE ;  /* 0x000000000000791b */ /* 0x003fe20003800000 */
.L_x_762:
[----:B------:R-:W-:Y:S02]  /*2d910*/  IMAD.MOV.U32 R13, RZ, RZ, R128 ;  /* 0x000000ffff0d7224 */ /* 0x000fe400078e0080 */
[----:B------:R-:W-:-:S07]  /*2d920*/  IMAD.MOV.U32 R133, RZ, RZ, R14 ;  /* 0x000000ffff857224 */ /* 0x000fce00078e000e */
[----:B------:R-:W-:Y:S05]  /*2d930*/  WARPSYNC.COLLECTIVE R15, `(.L_x_763) ;  /* 0x000000000f087348 */ /* 0x000fea0003c00000 */
[----:B------:R0:W1:Y:S02]  /*2d940*/  SHFL.IDX P6, R14, R13, R12, R11 ;  /* 0x0000000c0d0e7389 */ /* 0x00006400000c000b */
[----:B01----:R-:W-:Y:S01]  /*2d950*/  ENDCOLLECTIVE ;  /* 0x000000000000791b */ /* 0x003fe20003800000 */
.L_x_763:
        /* <DEDUP_REMOVED lines=8> */
.L_x_764:
[----:B------:R-:W-:Y:S02]  /*2d9e0*/  SEL R42, R89, R128, P0 ;  /* 0x00000080592a7207 */ /* 0x000fe40000000000 */
[----:B------:R-:W-:Y:S01]  /*2d9f0*/  SEL R89, R128, R89, P0 ;  /* 0x0000005980597207 */ /* 0x000fe20000000000 */
[----:B------:R-:W-:Y:S02]  /*2da00*/  IMAD.MOV.U32 R13, RZ, RZ, R124 ;  /* 0x000000ffff0d7224 */ /* 0x000fe400078e007c */
[----:B------:R-:W-:-:S07]  /*2da10*/  IMAD.MOV.U32 R97, RZ, RZ, R14 ;  /* 0x000000ffff617224 */ /* 0x000fce00078e000e */
[----:B------:R-:W-:Y:S05]  /*2da20*/  WARPSYNC.COLLECTIVE R15, `(.L_x_765) ;  /* 0x000000000f087348 */ /* 0x000fea0003c00000 */
[----:B------:R0:W1:Y:S02]  /*2da30*/  SHFL.IDX P6, R14, R13, R12, R11 ;  /* 0x0000000c0d0e7389 */ /* 0x00006400000c000b */
[----:B01----:R-:W-:Y:S01]  /*2da40*/  ENDCOLLECTIVE ;  /* 0x000000000000791b */ /* 0x003fe20003800000 */
.L_x_765:
[----:B------:R-:W-:Y:S01]  /*2da50*/  MOV R13, R141 ;  /* 0x0000008d000d7202 */ /* 0x000fe20000000f00 */
[----:B------:R-:W-:Y:S02]  /*2da60*/  IMAD.MOV.U32 R12, RZ, RZ, R2 ;  /* 0x000000ffff0c7224 */ /* 0x000fe400078e0002 */
[----:B------:R-:W-:-:S07]  /*2da70*/  IMAD.MOV.U32 R50, RZ, RZ, R14 ;  /* 0x000000ffff327224 */ /* 0x000fce00078e000e */
[----:B------:R-:W-:Y:S05]  /*2da80*/  WARPSYNC.COLLECTIVE R15, `(.L_x_766) ;  /* 0x000000000f087348 */ /* 0x000fea0003c00000 */
[----:B------:R0:W1:Y:S02]  /*2da90*/  SHFL.IDX P6, R14, R13, R12, R11 ;  /* 0x0000000c0d0e7389 */ /* 0x00006400000c000b */
[----:B01----:R-:W-:Y:S01]  /*2daa0*/  ENDCOLLECTIVE ;  /* 0x000000000000791b */ /* 0x003fe20003800000 */
.L_x_766:
[----:B------:R-:W-:Y:S02]  /*2dab0*/  IMAD.MOV.U32 R13, RZ, RZ, R136 ;  /* 0x000000ffff0d7224 */ /* 0x000fe400078e0088 */
[----:B------:R-:W-:-:S07]  /*2dac0*/  IMAD.MOV.U32 R141, RZ, RZ, R14 ;  /* 0x000000ffff8d7224 */ /* 0x000fce00078e000e */
[----:B------:R-:W-:Y:S05]  /*2dad0*/  WARPSYNC.COLLECTIVE R15, `(.L_x_767) ;  /* 0x000000000f087348 */ /* 0x000fea0003c00000 */
[----:B------:R0:W1:Y:S02]  /*2dae0*/  SHFL.IDX P6, R14, R13, R12, R11 ;  /* 0x0000000c0d0e7389 */ /* 0x00006400000c000b */
[----:B01----:R-:W-:Y:S01]  /*2daf0*/  ENDCOLLECTIVE ;  /* 0x000000000000791b */ /* 0x003fe20003800000 */
.L_x_767:
        /* <DEDUP_REMOVED lines=8> */
.L_x_768:
[----:B------:R-:W-:Y:S02]  /*2db80*/  SEL R44, R50, R49, P0 ;  /* 0x00000031322c7207 */ /* 0x000fe40000000000 */
[----:B------:R-:W-:Y:S01]  /*2db90*/  SEL R49, R49, R50, P0 ;  /* 0x0000003231317207 */ /* 0x000fe20000000000 */
[----:B------:R-:W-:Y:S02]  /*2dba0*/  IMAD.MOV.U32 R13, RZ, RZ, R121 ;  /* 0x000000ffff0d7224 */ /* 0x000fe400078e0079 */
[----:B------:R-:W-:-:S07]  /*2dbb0*/  IMAD.MOV.U32 R100, RZ, RZ, R14 ;  /* 0x000000ffff647224 */ /* 0x000fce00078e000e */
[----:B------:R-:W-:Y:S05]  /*2dbc0*/  WARPSYNC.COLLECTIVE R15, `(.L_x_769) ;  /* 0x000000000f087348 */ /* 0x000fea0003c00000 */
[----:B------:R0:W1:Y:S02]  /*2dbd0*/  SHFL.IDX P6, R14, R13, R12, R11 ;  /* 0x0000000c0d0e7389 */ /* 0x00006400000c000b */
[----:B01----:R-:W-:Y:S01]  /*2dbe0*/  ENDCOLLECTIVE ;  /* 0x000000000000791b */ /* 0x003fe20003800000 */
.L_x_769:
[----:B------:R-:W-:Y:S01]  /*2dbf0*/  MOV R13, R149 ;  /* 0x00000095000d7202 */ /* 0x000fe20000000f00 */
[----:B------:R-:W-:Y:S02]  /*2dc00*/  IMAD.MOV.U32 R12, RZ, RZ, R2 ;  /* 0x000000ffff0c7224 */ /* 0x000fe400078e0002 */
[----:B------:R-:W-:-:S07]  /*2dc10*/  IMAD.MOV.U32 R121, RZ, RZ, R14 ;  /* 0x000000ffff797224 */ /* 0x000fce00078e000e */
[----:B------:R-:W-:Y:S05]  /*2dc20*/  WARPSYNC.COLLECTIVE R15, `(.L_x_770) ;  /* 0x000000000f087348 */ /* 0x000fea0003c00000 */
[----:B------:R0:W1:Y:S02]  /*2dc30*/  SHFL.IDX P6, R14, R13, R12, R11 ;  /* 0x0000000c0d0e7389 */ /* 0x00006400000c000b */
[----:B01----:R-:W-:Y:S01]  /*2dc40*/  ENDCOLLECTIVE ;  /* 0x000000000000791b */ /* 0x003fe20003800000 */
.L_x_770:
[----:B------:R-:W-:Y:S02]  /*2dc50*/  IMAD.MOV.U32 R13, RZ, RZ, R144 ;  /* 0x000000ffff0d7224 */ /* 0x000fe400078e0090 */
[----:B------:R-:W-:-:S07]  /*2dc60*/  IMAD.MOV.U32 R149, RZ, RZ, R14 ;  /* 0x000000ffff957224 */ /* 0x000fce00078e000e */
[----:B------:R-:W-:Y:S05]  /*2dc70*/  WARPSYNC.COLLECTIVE R15, `(.L_x_771) ;  /* 0x000000000f087348 */ /* 0x000fea0003c00000 */
[----:B------:R0:W1:Y:S02]  /*2dc80*/  SHFL.IDX P6, R14, R13, R12, R11 ;  /* 0x0000000c0d0e7389 */ /* 0x00006400000c000b */
[----:B01----:R-:W-:Y:S01]  /*2dc90*/  ENDCOLLECTIVE ;  /* 0x000000000000791b */ /* 0x003fe20003800000 */
.L_x_771:
        /* <DEDUP_REMOVED lines=8> */
.L_x_772:
[----:B------:R-:W-:Y:S02]  /*2dd20*/  SEL R46, R121, R144, P0 ;  /* 0x00000090792e7207 */ /* 0x000fe40000000000 */
[----:B------:R-:W-:Y:S01]  /*2dd30*/  SEL R121, R144, R121, P0 ;  /* 0x0000007990797207 */ /* 0x000fe20000000000 */
[----:B------:R-:W-:Y:S02]  /*2dd40*/  IMAD.MOV.U32 R13, RZ, RZ, R105 ;  /* 0x000000ffff0d7224 */ /* 0x000fe400078e0069 */
[----:B------:R-:W-:-:S07]  /*2dd50*/  IMAD.MOV.U32 R108, RZ, RZ, R14 ;  /* 0x000000ffff6c7224 */ /* 0x000fce00078e000e */
[----:B------:R-:W-:Y:S05]  /*2dd60*/  WARPSYNC.COLLECTIVE R15, `(.L_x_773) ;  /* 0x000000000f087348 */ /* 0x000fea0003c00000 */
[----:B------:R0:W1:Y:S02]  /*2dd70*/  SHFL.IDX P6, R14, R13, R12, R11 ;  /* 0x0000000c0d0e7389 */ /* 0x00006400000c000b */
[----:B01----:R-:W-:Y:S01]  /*2dd80*/  ENDCOLLECTIVE ;  /* 0x000000000000791b */ /* 0x003fe20003800000 */
.L_x_773:
[----:B------:R-:W-:Y:S01]  /*2dd90*/  MOV R13, R154 ;  /* 0x0000009a000d7202 */ /* 0x000fe20000000f00 */
[----:B------:R-:W-:Y:S02]  /*2dda0*/  IMAD.MOV.U32 R12, RZ, RZ, R2 ;  /* 0x000000ffff0c7224 */ /* 0x000fe400078e0002 */
[----:B------:R-:W-:-:S07]  /*2ddb0*/  IMAD.MOV.U32 R105, RZ, RZ, R14 ;  /* 0x000000ffff697224 */ /* 0x000fce00078e000e */
[----:B------:R-:W-:Y:S05]  /*2ddc0*/  WARPSYNC.COLLECTIVE R15, `(.L_x_774) ;  /* 0x000000000f087348 */ /* 0x000fea0003c00000 */
[----:B------:R0:W1:Y:S02]  /*2ddd0*/  SHFL.IDX P6, R14, R13, R12, R11 ;  /* 0x0000000c0d0e7389 */ /* 0x00006400000c000b */
[----:B01----:R-:W-:Y:S01]  /*2dde0*/  ENDCOLLECTIVE ;  /* 0x000000000000791b */ /* 0x003fe20003800000 */
.L_x_774:
[----:B------:R-:W-:Y:S02]  /*2ddf0*/  IMAD.MOV.U32 R13, RZ, RZ, R153 ;  /* 0x000000ffff0d7224 */ /* 0x000fe400078e0099 */
[----:B------:R-:W-:-:S07]  /*2de00*/  IMAD.MOV.U32 R154, RZ, RZ, R14 ;  /* 0x000000ffff9a7224 */ /* 0x000fce00078e000e */
[----:B------:R-:W-:Y:S05]  /*2de10*/  WARPSYNC.COLLECTIVE R15, `(.L_x_775) ;  /* 0x000000000f087348 */ /* 0x000fea0003c00000 */
[----:B------:R0:W1:Y:S02]  /*2de20*/  SHFL.IDX P6, R14, R13, R12, R11 ;  /* 0x0000000c0d0e7389 */ /* 0x00006400000c000b */
[----:B01----:R-:W-:Y:S01]  /*2de30*/  ENDCOLLECTIVE ;  /* 0x000000000000791b */ /* 0x003fe20003800000 */
.L_x_775:
        /* <DEDUP_REMOVED lines=8> */
.L_x_776:
[----:B------:R-:W-:Y:S02]  /*2dec0*/  SEL R48, R105, R153, P0 ;  /* 0x0000009969307207 */ /* 0x000fe40000000000 */
[----:B------:R-:W-:Y:S01]  /*2ded0*/  SEL R105, R153, R105, P0 ;  /* 0x0000006999697207 */ /* 0x000fe20000000000 */
[----:B------:R-:W-:Y:S02]  /*2dee0*/  IMAD.MOV.U32 R13, RZ, RZ, R113 ;  /* 0x000000ffff0d7224 */ /* 0x000fe400078e0071 */
[----:B------:R-:W-:-:S07]  /*2def0*/  IMAD.MOV.U32 R116, RZ, RZ, R14 ;  /* 0x000000ffff747224 */ /* 0x000fce00078e000e */
[----:B------:R-:W-:Y:S05]  /*2df00*/  WARPSYNC.COLLECTIVE R15, `(.L_x_777) ;  /* 0x000000000f087348 */ /* 0x000fea0003c00000 */
[----:B------:R0:W1:Y:S02]  /*2df10*/  SHFL.IDX P6, R14, R13, R12, R11 ;  /* 0x0000000c0d0e7389 */ /* 0x00006400000c000b */
[----:B01----:R-:W-:Y:S01]  /*2df20*/  ENDCOLLECTIVE ;  /* 0x000000000000791b */ /* 0x003fe20003800000 */
.L_x_777:
[----:B------:R-:W-:Y:S01]  /*2df30*/  MOV R13, R156 ;  /* 0x0000009c000d7202 */ /* 0x000fe20000000f00 */
[----:B------:R-:W-:Y:S02]  /*2df40*/  IMAD.MOV.U32 R12, RZ, RZ, R2 ;  /* 0x000000ffff0c7224 */ /* 0x000fe400078e0002 */
[----:B------:R-:W-:-:S07]  /*2df50*/  IMAD.MOV.U32 R113, RZ, RZ, R14 ;  /* 0x000000ffff717224 */ /* 0x000fce00078e000e */
[----:B------:R-:W-:Y:S05]  /*2df60*/  WARPSYNC.COLLECTIVE R15, `(.L_x_778) ;  /* 0x000000000f087348 */ /* 0x000fea0003c00000 */
[----:B------:R0:W1:Y:S02]  /*2df70*/  SHFL.IDX P6, R14, R13, R12, R11 ;  /* 0x0000000c0d0e7389 */ /* 0x00006400000c000b */
[----:B01----:R-:W-:Y:S01]  /*2df80*/  ENDCOLLECTIVE ;  /* 0x000000000000791b */ /* 0x003fe20003800000 */
.L_x_778:
[----:B------:R-:W-:Y:S02]  /*2df90*/  IMAD.MOV.U32 R13, RZ, RZ, R155 ;  /* 0x000000ffff0d7224 */ /* 0x000fe400078e009b */
[----:B------:R-:W-:-:S07]  /*2dfa0*/  IMAD.MOV.U32 R156, RZ, RZ, R14 ;  /* 0x000000ffff9c7224 */ /* 0x000fce00078e000e */
[----:B------:R-:W-:Y:S05]  /*2dfb0*/  WARPSYNC.COLLECTIVE R15, `(.L_x_779) ;  /* 0x000000000f087348 */ /* 0x000fea0003c00000 */
[----:B------:R0:W1:Y:S02]  /*2dfc0*/  SHFL.IDX P6, R14, R13, R12, R11 ;  /* 0x0000000c0d0e7389 */ /* 0x00006400000c000b */
[----:B01----:R-:W-:Y:S01]  /*2dfd0*/  ENDCOLLECTIVE ;  /* 0x000000000000791b */ /* 0x003fe20003800000 */
.L_x_779:
        /* <DEDUP_REMOVED lines=8> */
.L_x_780:
[----:B------:R-:W-:Y:S02]  /*2e060*/  SEL R52, R113, R155, P0 ;  /* 0x0000009b71347207 */ /* 0x000fe40000000000 */
[----:B------:R-:W-:Y:S01]  /*2e070*/  SEL R113, R155, R113, P0 ;  /* 0x000000719b717207 */ /* 0x000fe20000000000 */
[----:B------:R-:W-:Y:S02]  /*2e080*/  IMAD.MOV.U32 R13, RZ, RZ, R118 ;  /* 0x000000ffff0d7224 */ /* 0x000fe400078e0076 */
[----:B------:R-:W-:-:S07]  /*2e090*/  IMAD.MOV.U32 R74, RZ, RZ, R14 ;  /* 0x000000ffff4a7224 */ /* 0x000fce00078e000e */
[----:B------:R-:W-:Y:S05]  /*2e0a0*/  WARPSYNC.COLLECTIVE R15, `(.L_x_781) ;  /* 0x000000000f087348 */ /* 0x000fea0003c00000 */
[----:B------:R0:W1:Y:S02]  /*2e0b0*/  SHFL.IDX P6, R14, R13, R12, R11 ;  /* 0x0000000c0d0e7389 */ /* 0x00006400000c000b */
[----:B01----:R-:W-:Y:S01]  /*2e0c0*/  ENDCOLLECTIVE ;  /* 0x000000000000791b */ /* 0x003fe20003800000 */
.L_x_781:
[----:B------:R-:W-:Y:S01]  /*2e0d0*/  MOV R13, R78 ;  /* 0x0000004e000d7202 */ /* 0x000fe20000000f00 */
[----:B------:R-:W-:Y:S02]  /*2e0e0*/  IMAD.MOV.U32 R12, RZ, RZ, R2 ;  /* 0x000000ffff0c7224 */ /* 0x000fe400078e0002 */
[----:B------:R-:W-:-:S07]  /*2e0f0*/  IMAD.MOV.U32 R118, RZ, RZ, R14 ;  /* 0x000000ffff767224 */ /* 0x000fce00078e000e */
[----:B------:R-:W-:Y:S05]  /*2e100*/  WARPSYNC.COLLECTIVE R15, `(.L_x_782) ;  /* 0x000000000f087348 */ /* 0x000fea0003c00000 */
[----:B------:R0:W1:Y:S02]  /*2e110*/  SHFL.IDX P6, R14, R13, R12, R11 ;  /* 0x0000000c0d0e7389 */ /* 0x00006400000c000b */
[----:B01----:R-:W-:Y:S01]  /*2e120*/  ENDCOLLECTIVE ;  /* 0x000000000000791b */ /* 0x003fe20003800000 */
.L_x_782:
[----:B------:R-:W-:Y:S02]  /*2e130*/  IMAD.MOV.U32 R13, RZ, RZ, R75 ;  /* 0x000000ffff0d7224 */ /* 0x000fe400078e004b */
[----:B------:R-:W-:-:S07]  /*2e140*/  IMAD.MOV.U32 R78, RZ, RZ, R14 ;  /* 0x000000ffff4e7224 */ /* 0x000fce00078e000e */
[----:B------:R-:W-:Y:S05]  /*2e150*/  WARPSYNC.COLLECTIVE R15, `(.L_x_783) ;  /* 0x000000000f087348 */ /* 0x000fea0003c00000 */
[----:B------:R0:W1:Y:S02]  /*2e160*/  SHFL.IDX P6, R14, R13, R12, R11 ;  /* 0x0000000c0d0e7389 */ /* 0x00006400000c000b */
[----:B01----:R-:W-:Y:S01]  /*2e170*/  ENDCOLLECTIVE ;  /* 0x000000000000791b */ /* 0x003fe20003800000 */
.L_x_783:
        /* <DEDUP_REMOVED lines=8> */
.L_x_784:
[----:B------:R-:W-:Y:S02]  /*2e200*/  SEL R56, R118, R75, P0 ;  /* 0x0000004b76387207 */ /* 0x000fe40000000000 */
[----:B------:R-:W-:Y:S01]  /*2e210*/  SEL R75, R75, R118, P0 ;  /* 0x000000764b4b7207 */ /* 0x000fe20000000000 */
[----:B------:R-:W-:Y:S02]  /*2e220*/  IMAD.MOV.U32 R13, RZ, RZ, R127 ;  /* 0x000000ffff0d7224 */ /* 0x000fe400078e007f */
[----:B------:R-:W-:-:S07]  /*2e230*/  IMAD.MOV.U32 R79, RZ, RZ, R14 ;  /* 0x000000ffff4f7224 */ /* 0x000fce00078e000e */
[----:B------:R-:W-:Y:S05]  /*2e240*/  WARPSYNC.COLLECTIVE R15, `(.L_x_785) ;  /* 0x000000000f087348 */ /* 0x000fea0003c00000 */
[----:B------:R0:W1:Y:S02]  /*2e250*/  SHFL.IDX P6, R14, R13, R12, R11 ;  /* 0x0000000c0d0e7389 */ /* 0x00006400000c000b */
[----:B01----:R-:W-:Y:S01]  /*2e260*/  ENDCOLLECTIVE ;  /* 0x000000000000791b */ /* 0x003fe20003800000 */
.L_x_785:
[----:B------:R-:W-:Y:S01]  /*2e270*/  MOV R13, R86 ;  /* 0x00000056000d7202 */ /* 0x000fe20000000f00 */
[----:B------:R-:W-:Y:S02]  /*2e280*/  IMAD.MOV.U32 R12, RZ, RZ, R2 ;  /* 0x000000ffff0c7224 */ /* 0x000fe400078e0002 */
[----:B------:R-:W-:-:S07]  /*2e290*/  IMAD.MOV.U32 R54, RZ, RZ, R14 ;  /* 0x000000ffff367224 */ /* 0x000fce00078e000e */
[----:B------:R-:W-:Y:S05]  /*2e2a0*/  WARPSYNC.COLLECTIVE R15, `(.L_x_786) ;  /* 0x000000000f087348 */ /* 0x000fea0003c00000 */
[----:B------:R0:W1:Y:S02]  /*2e2b0*/  SHFL.IDX P6, R14, R13, R12, R11 ;  /* 0x0000000c0d0e7389 */ /* 0x00006400000c000b */
[----:B01----:R-:W-:Y:S01]  /*2e2c0*/  ENDCOLLECTIVE ;  /* 0x000000000000791b */ /* 0x003fe20003800000 */
.L_x_786:
[----:B------:R-:W-:Y:S02]  /*2e2d0*/  IMAD.MOV.U32 R13, RZ, RZ, R129 ;  /* 0x000000ffff0d7224 */ /* 0x000fe400078e0081 */
[----:B------:R-:W-:-:S07]  /*2e2e0*/  IMAD.MOV.U32 R86, RZ, RZ, R14 ;  /* 0x000000ffff567224 */ /* 0x000fce00078e000e */
[----:B------:R-:W-:Y:S05]  /*2e2f0*/  WARPSYNC.COLLECTIVE R15, `(.L_x_787) ;  /* 0x000000000f087348 */ /* 0x000fea0003c00000 */
[----:B------:R0:W1:Y:S02]  /*2e300*/  SHFL.IDX P6, R14, R13, R12, R11 ;  /* 0x0000000c0d0e7389 */ /* 0x00006400000c000b */
[----:B01----:R-:W-:Y:S01]  /*2e310*/  ENDCOLLECTIVE ;  /* 0x000000000000791b */ /* 0x003fe20003800000 */
.L_x_787:
[----:B------:R-:W-:Y:S01]  /*2e320*/  MOV R13, R83 ;  /* 0x00000053000d7202 */ /* 0x000fe20000000f00 */
[----:B------:R-:W-:Y:S02]  /*2e330*/  IMAD.MOV.U32 R12, RZ, RZ, R0 ;  /* 0x000000ffff0c7224 */ /* 0x000fe400078e0000 */
[----:B------:R-:W-:-:S07]  /*2e340*/  IMAD.MOV.U32 R55, RZ, RZ, R14 ;  /* 0x000000ffff377224 */ /* 0x000fce00078e000e */
[----:B------:R-:W-:Y:S05]  /*2e350*/  WARPSYNC.COLLECTIVE R15, `(.L_x_788) ;  /* 0x000000000f087348 */ /* 0x000fea0003c00000 */
[----:B------:R0:W1:Y:S02]  /*2e360*/  SHFL.IDX P6, R14, R13, R12, R11 ;  /* 0x0000000c0d0e7389 */ /* 0x00006400000c000b */
[----:B01----:R-:W-:Y:S01]  /*2e370*/  ENDCOLLECTIVE ;  /* 0x000000000000791b */ /* 0x003fe20003800000 */
.L_x_788:
[----:B------:R-:W-:Y:S02]  /*2e380*/  SEL R61, R54, R55, P0 ;  /* 0x00000037363d7207 */ /* 0x000fe40000000000 */
[----:B------:R-:W-:Y:S02]  /*2e390*/  SEL R54, R55, R54, P0 ;  /* 0x0000003637367207 */ /* 0x000fe40000000000 */
[----:B------:R-:W-:Y:S02]  /*2e3a0*/  SEL R55, R79, R86, P0 ;  /* 0x000000564f377207 */ /* 0x000fe40000000000 */
[----:B------:R-:W-:Y:S01]  /*2e3b0*/  SEL R79, R86, R79, P0 ;  /* 0x0000004f564f7207 */ /* 0x000fe20000000000 */
[----:B------:R-:W-:Y:S02]  /*2e3c0*/  IMAD.MOV.U32 R13, RZ, RZ, R82 ;  /* 0x000000ffff0d7224 */ /* 0x000fe400078e0052 */
[----:B------:R-:W-:-:S07]  /*2e3d0*/  IMAD.MOV.U32 R83, RZ, RZ, R14 ;  /* 0x000000ffff537224 */ /* 0x000fce00078e000e */
[----:B------:R-:W-:Y:S05]  /*2e3e0*/  WARPSYNC.COLLECTIVE R15, `(.L_x_789) ;  /* 0x000000000f087348 */ /* 0x000fea0003c00000 */
[----:B------:R0:W1:Y:S02]  /*2e3f0*/  SHFL.IDX P6, R14, R13, R12, R11 ;  /* 0x0000000c0d0e7389 */ /* 0x00006400000c000b */
[----:B01----:R-:W-:Y:S01]  /*2e400*/  ENDCOLLECTIVE ;  /* 0x000000000000791b */ /* 0x003fe20003800000 */
.L_x_789:
[----:B------:R-:W-:Y:S01]  /*2e410*/  MOV R13, R94 ;  /* 0x0000005e000d7202 */ /* 0x000fe20000000f00 */
[----:B------:R-:W-:Y:S02]  /*2e420*/  IMAD.MOV.U32 R12, RZ, RZ, R2 ;  /* 0x000000ffff0c7224 */ /* 0x000fe400078e0002 */
[----:B------:R-:W-:-:S07]  /*2e430*/  IMAD.MOV.U32 R82, RZ, RZ, R14 ;  /* 0x000000ffff527224 */ /* 0x000fce00078e000e */
[----:B------:R-:W-:Y:S05]  /*2e440*/  WARPSYNC.COLLECTIVE R15, `(.L_x_790) ;  /* 0x000000000f087348 */ /* 0x000fea0003c00000 */
[----:B------:R0:W1:Y:S02]  /*2e450*/  SHFL.IDX P6, R14, R13, R12, R11 ;  /* 0x0000000c0d0e7389 */ /* 0x00006400000c000b */
[----:B01----:R-:W-:Y:S01]  /*2e460*/  ENDCOLLECTIVE ;  /* 0x000000000000791b */ /* 0x003fe20003800000 */
.L_x_790:
[----:B------:R-:W-:Y:S02]  /*2e470*/  IMAD.MOV.U32 R13, RZ, RZ, R90 ;  /* 0x000000ffff0d7224 */ /* 0x000fe400078e005a */
[----:B------:R-:W-:-:S07]  /*2e480*/  IMAD.MOV.U32 R94, RZ, RZ, R14 ;  /* 0x000000ffff5e7224 */ /* 0x000fce00078e000e */
[----:B------:R-:W-:Y:S05]  /*2e490*/  WARPSYNC.COLLECTIVE R15, `(.L_x_791) ;  /* 0x000000000f087348 */ /* 0x000fea0003c00000 */
[----:B------:R0:W1:Y:S02]  /*2e4a0*/  SHFL.IDX P6, R14, R13, R12, R11 ;  /* 0x0000000c0d0e7389 */ /* 0x00006400000c000b */
[----:B01----:R-:W-:Y:S01]  /*2e4b0*/  ENDCOLLECTIVE ;  /* 0x000000000000791b */ /* 0x003fe20003800000 */
.L_x_791:
        /* <DEDUP_REMOVED lines=8> */
.L_x_792:
[----:B------:R-:W-:Y:S02]  /*2e540*/  SEL R64, R82, R90, P0 ;  /* 0x0000005a52407207 */ /* 0x000fe40000000000 */
[----:B------:R-:W-:Y:S01]  /*2e550*/  SEL R82, R90, R82, P0 ;  /* 0x000000525a527207 */ /* 0x000fe20000000000 */
[----:B------:R-:W-:Y:S02]  /*2e560*/  IMAD.MOV.U32 R13, RZ, RZ, R132 ;  /* 0x000000ffff0d7224 */ /* 0x000fe400078e0084 */
[----:B------:R-:W-:-:S07]  /*2e570*/  IMAD.MOV.U32 R87, RZ, RZ, R14 ;  /* 0x000000ffff577224 */ /* 0x000fce00078e000e */
[----:B------:R-:W-:Y:S05]  /*2e580*/  WARPSYNC.COLLECTIVE R15, `(.L_x_793) ;  /* 0x000000000f087348 */ /* 0x000fea0003c00000 */
[----:B------:R0:W1:Y:S02]  /*2e590*/  SHFL.IDX P6, R14, R13, R12, R11 ;  /* 0x0000000c0d0e7389 */ /* 0x00006400000c000b */
[----:B01----:R-:W-:Y:S01]  /*2e5a0*/  ENDCOLLECTIVE ;  /* 0x000000000000791b */ /* 0x003fe20003800000 */
.L_x_793:
[----:B------:R-:W-:Y:S01]  /*2e5b0*/  MOV R13, R102 ;  /* 0x00000066000d7202 */ /* 0x000fe20000000f00 */
[----:B------:R-:W-:Y:S02]  /*2e5c0*/  IMAD.MOV.U32 R12, RZ, RZ, R2 ;  /* 0x000000ffff0c7224 */ /* 0x000fe400078e0002 */
[----:B------:R-:W-:-:S07]  /*2e5d0*/  IMAD.MOV.U32 R127, RZ, RZ, R14 ;  /* 0x000000ffff7f7224 */ /* 0x000fce00078e000e */
[----:B------:R-:W-:Y:S05]  /*2e5e0*/  WARPSYNC.COLLECTIVE R15, `(.L_x_794) ;  /* 0x000000000f087348 */ /* 0x000fea0003c00000 */
[----:B------:R0:W1:Y:S02]  /*2e5f0*/  SHFL.IDX P6, R14, R13, R12, R11 ;  /* 0x0000000c0d0e7389 */ /* 0x00006400000c000b */
[----:B01----:R-:W-:Y:S01]  /*2e600*/  ENDCOLLECTIVE ;  /* 0x000000000000791b */ /* 0x003fe20003800000 */
.L_x_794:
[----:B------:R-:W-:Y:S02]  /*2e610*/  IMAD.MOV.U32 R13, RZ, RZ, R137 ;  /* 0x000000ffff0d7224 */ /* 0x000fe400078e0089 */
[----:B------:R-:W-:-:S07]  /*2e620*/  IMAD.MOV.U32 R102, RZ, RZ, R14 ;  /* 0x000000ffff667224 */ /* 0x000fce00078e000e */
[----:B------:R-:W-:Y:S05]  /*2e630*/  WARPSYNC.COLLECTIVE R15, `(.L_x_795) ;  /* 0x000000000f087348 */ /* 0x000fea0003c00000 */
[----:B------:R0:W1:Y:S02]  /*2e640*/  SHFL.IDX P6, R14, R13, R12, R11 ;  /* 0x0000000c0d0e7389 */ /* 0x00006400000c000b */
[----:B01----:R-:W-:Y:S01]  /*2e650*/  ENDCOLLECTIVE ;  /* 0x000000000000791b */ /* 0x003fe20003800000 */
.L_x_795:
        /* <DEDUP_REMOVED lines=8> */
.L_x_796:
[----:B------:R-:W-:Y:S02]  /*2e6e0*/  SEL R69, R127, R124, P0 ;  /* 0x0000007c7f457207 */ /* 0x000fe40000000000 */
[----:B------:R-:W-:Y:S01]  /*2e6f0*/  SEL R124, R124, R127, P0 ;  /* 0x0000007f7c7c7207 */ /* 0x000fe20000000000 */
[----:B------:R-:W-:Y:S02]  /*2e700*/  IMAD.MOV.U32 R13, RZ, RZ, R140 ;  /* 0x000000ffff0d7224 */ /* 0x000fe400078e008c */
[----:B------:R-:W-:-:S07]  /*2e710*/  IMAD.MOV.U32 R91, RZ, RZ, R14 ;  /* 0x000000ffff5b7224 */ /* 0x000fce00078e000e */
[----:B------:R-:W-:Y:S05]  /*2e720*/  WARPSYNC.COLLECTIVE R15, `(.L_x_797) ;  /* 0x000000000f087348 */ /* 0x000fea0003c00000 */
[----:B------:R0:W1:Y:S02]  /*2e730*/  SHFL.IDX P6, R14, R13, R12, R11 ;  /* 0x0000000c0d0e7389 */ /* 0x00006400000c000b */
[----:B01----:R-:W-:Y:S01]  /*2e740*/  ENDCOLLECTIVE ;  /* 0x000000000000791b */ /* 0x003fe20003800000 */
.L_x_797:
[----:B------:R-:W-:Y:S01]  /*2e750*/  MOV R13, R110 ;  /* 0x0000006e000d7202 */ /* 0x000fe20000000f00 */
[----:B------:R-:W-:Y:S02]  /*2e760*/  IMAD.MOV.U32 R12, RZ, RZ, R2 ;  /* 0x000000ffff0c7224 */ /* 0x000fe400078e0002 */
[----:B------:R-:W-:-:S07]  /*2e770*/  IMAD.MOV.U32 R106, RZ, RZ, R14 ;  /* 0x000000ffff6a7224 */ /* 0x000fce00078e000e */
[----:B------:R-:W-:Y:S05]  /*2e780*/  WARPSYNC.COLLECTIVE R15, `(.L_x_798) ;  /* 0x000000000f087348 */ /* 0x000fea0003c00000 */
[----:B------:R0:W1:Y:S02]  /*2e790*/  SHFL.IDX P6, R14, R13, R12, R11 ;  /* 0x0000000c0d0e7389 */ /* 0x00006400000c000b */
[----:B01----:R-:W-:Y:S01]  /*2e7a0*/  ENDCOLLECTIVE ;  /* 0x000000000000791b */ /* 0x003fe20003800000 */
.L_x_798:
[----:B------:R-:W-:Y:S02]  /*2e7b0*/  IMAD.MOV.U32 R13, RZ, RZ, R107 ;  /* 0x000000ffff0d7224 */ /* 0x000fe400078e006b */
[----:B------:R-:W-:-:S07]  /*2e7c0*/  IMAD.MOV.U32 R110, RZ, RZ, R14 ;  /* 0x000000ffff6e7224 */ /* 0x000fce00078e000e */
[----:B------:R-:W-:Y:S05]  /*2e7d0*/  WARPSYNC.COLLECTIVE R15, `(.L_x_799) ;  /* 0x000000000f087348 */ /* 0x000fea0003c00000 */
[----:B------:R0:W1:Y:S02]  /*2e7e0*/  SHFL.IDX P6, R14, R13, R12, R11 ;  /* 0x0000000c0d0e7389 */ /* 0x00006400000c000b */
[----:B01----:R-:W-:Y:S01]  /*2e7f0*/  ENDCOLLECTIVE ;  /* 0x000000000000791b */ /* 0x003fe20003800000 */
.L_x_799:
        /* <DEDUP_REMOVED lines=8> */
.L_x_800:
[----:B------:R-:W-:Y:S02]  /*2e880*/  SEL R77, R106, R107, P0 ;  /* 0x0000006b6a4d7207 */ /* 0x000fe40000000000 */
[----:B------:R-:W-:Y:S01]  /*2e890*/  SEL R106, R107, R106, P0 ;  /* 0x0000006a6b6a7207 */ /* 0x000fe20000000000 */
[----:B------:R-:W-:Y:S02]  /*2e8a0*/  IMAD.MOV.U32 R13, RZ, RZ, R111 ;  /* 0x000000ffff0d7224 */ /* 0x000fe400078e006f */
[----:B------:R-:W-:-:S07]  /*2e8b0*/  IMAD.MOV.U32 R95, RZ, RZ, R14 ;  /* 0x000000ffff5f7224 */ /* 0x000fce00078e000e */
[----:B------:R-:W-:Y:S05]  /*2e8c0*/  WARPSYNC.COLLECTIVE R15, `(.L_x_801) ;  /* 0x000000000f087348 */ /* 0x000fea0003c00000 */
[----:B------:R0:W1:Y:S02]  /*2e8d0*/  SHFL.IDX P6, R14, R13, R12, R11 ;  /* 0x0000000c0d0e7389 */ /* 0x00006400000c000b */
[----:B01----:R-:W-:Y:S01]  /*2e8e0*/  ENDCOLLECTIVE ;  /* 0x000000000000791b */ /* 0x003fe20003800000 */
.L_x_801:
[----:B------:R-:W-:Y:S01]  /*2e8f0*/  MOV R13, R157 ;  /* 0x0000009d000d7202 */ /* 0x000fe20000000f00 */
[----:B------:R-:W-:Y:S02]  /*2e900*/  IMAD.MOV.U32 R12, RZ, RZ, R2 ;  /* 0x000000ffff0c7224 */ /* 0x000fe400078e0002 */
[----:B------:R-:W-:-:S07]  /*2e910*/  IMAD.MOV.U32 R114, RZ, RZ, R14 ;  /* 0x000000ffff727224 */ /* 0x000fce00078e000e */
[----:B------:R-:W-:Y:S05]  /*2e920*/  WARPSYNC.COLLECTIVE R15, `(.L_x_802) ;  /* 0x000000000f087348 */ /* 0x000fea0003c00000 */
[----:B------:R0:W1:Y:S02]  /*2e930*/  SHFL.IDX P6, R14, R13, R12, R11 ;  /* 0x0000000c0d0e7389 */ /* 0x00006400000c000b */
[----:B01----:R-:W-:Y:S01]  /*2e940*/  ENDCOLLECTIVE ;  /* 0x000000000000791b */ /* 0x003fe20003800000 */
.L_x_802:
[----:B------:R-:W-:Y:S02]  /*2e950*/  IMAD.MOV.U32 R13, RZ, RZ, R115 ;  /* 0x000000ffff0d7224 */ /* 0x000fe400078e0073 */
[----:B------:R-:W-:-:S07]  /*2e960*/  IMAD.MOV.U32 R157, RZ, RZ, R14 ;  /* 0x000000ffff9d7224 */ /* 0x000fce00078e000e */
[----:B------:R-:W-:Y:S05]  /*2e970*/  WARPSYNC.COLLECTIVE R15, `(.L_x_803) ;  /* 0x000000000f087348 */ /* 0x000fea0003c00000 */
[----:B------:R0:W1:Y:S02]  /*2e980*/  SHFL.IDX P6, R14, R13, R12, R11 ;  /* 0x0000000c0d0e7389 */ /* 0x00006400000c000b */
[----:B01----:R-:W-:Y:S01]  /*2e990*/  ENDCOLLECTIVE ;  /* 0x000000000000791b */ /* 0x003fe20003800000 */
.L_x_803:
        /* <DEDUP_REMOVED lines=8> */
.L_x_804:
[----:B------:R-:W-:Y:S02]  /*2ea20*/  SEL R80, R114, R111, P0 ;  /* 0x0000006f72507207 */ /* 0x000fe40000000000 */
[----:B------:R-:W-:Y:S01]  /*2ea30*/  SEL R111, R111, R114, P0 ;  /* 0x000000726f6f7207 */ /* 0x000fe20000000000 */
[----:B------:R-:W-:Y:S02]  /*2ea40*/  IMAD.MOV.U32 R13, RZ, RZ, R145 ;  /* 0x000000ffff0d7224 */ /* 0x000fe400078e0091 */
[----:B------:R-:W-:-:S07]  /*2ea50*/  IMAD.MOV.U32 R98, RZ, RZ, R14 ;  /* 0x000000ffff627224 */ /* 0x000fce00078e000e */
[----:B------:R-:W-:Y:S05]  /*2ea60*/  WARPSYNC.COLLECTIVE R15, `(.L_x_805) ;  /* 0x000000000f087348 */ /* 0x000fea0003c00000 */
[----:B------:R0:W1:Y:S02]  /*2ea70*/  SHFL.IDX P6, R14, R13, R12, R11 ;  /* 0x0000000c0d0e7389 */ /* 0x00006400000c000b */
[----:B01----:R-:W-:Y:S01]  /*2ea80*/  ENDCOLLECTIVE ;  /* 0x000000000000791b */ /* 0x003fe20003800000 */
.L_x_805:
[----:B------:R-:W-:Y:S01]  /*2ea90*/  MOV R13, R126 ;  /* 0x0000007e000d7202 */ /* 0x000fe20000000f00 */
[----:B------:R-:W-:Y:S02]  /*2eaa0*/  IMAD.MOV.U32 R12, RZ, RZ, R2 ;  /* 0x000000ffff0c7224 */ /* 0x000fe400078e0002 */
[----:B------:R-:W-:-:S07]  /*2eab0*/  IMAD.MOV.U32 R115, RZ, RZ, R14 ;  /* 0x000000ffff737224 */ /* 0x000fce00078e000e */
[----:B------:R-:W-:Y:S05]  /*2eac0*/  WARPSYNC.COLLECTIVE R15, `(.L_x_806) ;  /* 0x000000000f087348 */ /* 0x000fea0003c00000 */
[----:B------:R0:W1:Y:S02]  /*2ead0*/  SHFL.IDX P6, R14, R13, R12, R11 ;  /* 0x0000000c0d0e7389 */ /* 0x00006400000c000b */
[----:B01----:R-:W-:Y:S01]  /*2eae0*/  ENDCOLLECTIVE ;  /* 0x000000000000791b */ /* 0x003fe20003800000 */
.L_x_806:
[----:B------:R-:W-:Y:S02]  /*2eaf0*/  IMAD.MOV.U32 R13, RZ, RZ, R122 ;  /* 0x000000ffff0d7224 */ /* 0x000fe400078e007a */
[----:B------:R-:W-:-:S07]  /*2eb00*/  IMAD.MOV.U32 R126, RZ, RZ, R14 ;  /* 0x000000ffff7e7224 */ /* 0x000fce00078e000e */
[----:B------:R-:W-:Y:S05]  /*2eb10*/  WARPSYNC.COLLECTIVE R15, `(.L_x_807) ;  /* 0x000000000f087348 */ /* 0x000fea0003c00000 */
[----:B------:R0:W1:Y:S02]  /*2eb20*/  SHFL.IDX P6, R14, R13, R12, R11 ;  /* 0x0000000c0d0e7389 */ /* 0x00006400000c000b */
[----:B01----:R-:W-:Y:S01]  /*2eb30*/  ENDCOLLECTIVE ;  /* 0x000000000000791b */ /* 0x003fe20003800000 */
.L_x_807:
        /* <DEDUP_REMOVED lines=8> */
.L_x_808:
[----:B------:R-:W-:Y:S02]  /*2ebc0*/  SEL R86, R115, R122, P0 ;  /* 0x0000007a73567207 */ /* 0x000fe40000000000 */
[----:B------:R-:W-:Y:S01]  /*2ebd0*/  SEL R115, R122, R115, P0 ;  /* 0x000000737a737207 */ /* 0x000fe20000000000 */
[----:B------:R-:W-:Y:S02]  /*2ebe0*/  IMAD.MOV.U32 R13, RZ, RZ, R123 ;  /* 0x000000ffff0d7224 */ /* 0x000fe400078e007b */
[----:B------:R-:W-:-:S07]  /*2ebf0*/  IMAD.MOV.U32 R99, RZ, RZ, R14 ;  /* 0x000000ffff637224 */ /* 0x000fce00078e000e */
[----:B------:R-:W-:Y:S05]  /*2ec00*/  WARPSYNC.COLLECTIVE R15, `(.L_x_809) ;  /* 0x000000000f087348 */ /* 0x000fea0003c00000 */
[----:B------:R0:W1:Y:S02]  /*2ec10*/  SHFL.IDX P6, R14, R13, R12, R11 ;  /* 0x0000000c0d0e7389 */ /* 0x00006400000c000b */
[----:B01----:R-:W-:Y:S01]  /*2ec20*/  ENDCOLLECTIVE ;  /* 0x000000000000791b */ /* 0x003fe20003800000 */
.L_x_809:
[----:B------:R-:W-:Y:S01]  /*2ec30*/  MOV R13, R134 ;  /* 0x00000086000d7202 */ /* 0x000fe20000000f00 */
[----:B------:R-:W-:Y:S02]  /*2ec40*/  IMAD.MOV.U32 R12, RZ, RZ, R2 ;  /* 0x000000ffff0c7224 */ /* 0x000fe400078e0002 */
[----:B------:R-:W-:-:S07]  /*2ec50*/  IMAD.MOV.U32 R129, RZ, RZ, R14 ;  /* 0x000000ffff817224 */ /* 0x000fce00078e000e */
[----:B------:R-:W-:Y:S05]  /*2ec60*/  WARPSYNC.COLLECTIVE R15, `(.L_x_810) ;  /* 0x000000000f087348 */ /* 0x000fea0003c00000 */
[----:B------:R0:W1:Y:S02]  /*2ec70*/  SHFL.IDX P6, R14, R13, R12, R11 ;  /* 0x0000000c0d0e7389 */ /* 0x00006400000c000b */
[----:B01----:R-:W-:Y:S01]  /*2ec80*/  ENDCOLLECTIVE ;  /* 0x000000000000791b */ /* 0x003fe20003800000 */
.L_x_810:
[----:B------:R-:W-:Y:S02]  /*2ec90*/  IMAD.MOV.U32 R13, RZ, RZ, R130 ;  /* 0x000000ffff0d7224 */ /* 0x000fe400078e0082 */
[----:B------:R-:W-:-:S07]  /*2eca0*/  IMAD.MOV.U32 R134, RZ, RZ, R14 ;  /* 0x000000ffff867224 */ /* 0x000fce00078e000e */
[----:B------:R-:W-:Y:S05]  /*2ecb0*/  WARPSYNC.COLLECTIVE R15, `(.L_x_811) ;  /* 0x000000000f087348 */ /* 0x000fea0003c00000 */
[----:B------:R0:W1:Y:S02]  /*2ecc0*/  SHFL.IDX P6, R14, R13, R12, R11 ;  /* 0x0000000c0d0e7389 */ /* 0x00006400000c000b */
[----:B01----:R-:W-:Y:S01]  /*2ecd0*/  ENDCOLLECTIVE ;  /* 0x000000000000791b */ /* 0x003fe20003800000 */
.L_x_811:
        /* <DEDUP_REMOVED lines=8> */
.L_x_812:
[----:B------:R-:W-:Y:S02]  /*2ed60*/  SEL R90, R129, R123, P0 ;  /* 0x0000007b815a7207 */ /* 0x000fe40000000000 */
[----:B------:R-:W-:Y:S01]  /*2ed70*/  SEL R123, R123, R129, P0 ;  /* 0x000000817b7b7207 */ /* 0x000fe20000000000 */
[----:B------:R-:W-:Y:S02]  /*2ed80*/  IMAD.MOV.U32 R13, RZ, RZ, R135 ;  /* 0x000000ffff0d7224 */ /* 0x000fe400078e0087 */
[----:B------:R-:W-:-:S07]  /*2ed90*/  IMAD.MOV.U32 R131, RZ, RZ, R14 ;  /* 0x000000ffff837224 */ /* 0x000fce00078e000e */
[----:B------:R-:W-:Y:S05]  /*2eda0*/  WARPSYNC.COLLECTIVE R15, `(.L_x_813) ;  /* 0x000000000f087348 */ /* 0x000fea0003c00000 */
[----:B------:R0:W1:Y:S02]  /*2edb0*/  SHFL.IDX P6, R14, R13, R12, R11 ;  /* 0x0000000c0d0e7389 */ /* 0x00006400000c000b */
[----:B01----:R-:W-:Y:S01]  /*2edc0*/  ENDCOLLECTIVE ;  /* 0x000000000000791b */ /* 0x003fe20003800000 */
.L_x_813:
[----:B------:R-:W-:Y:S01]  /*2edd0*/  MOV R13, R142 ;  /* 0x0000008e000d7202 */ /* 0x000fe20000000f00 */
[----:B------:R-:W-:Y:S02]  /*2ede0*/  IMAD.MOV.U32 R12, RZ, RZ, R2 ;  /* 0x000000ffff0c7224 */ /* 0x000fe400078e0002 */
[----:B------:R-:W-:-:S07]  /*2edf0*/  IMAD.MOV.U32 R130, RZ, RZ, R14 ;  /* 0x000000ffff827224 */ /* 0x000fce00078e000e */
[----:B------:R-:W-:Y:S05]  /*2ee00*/  WARPSYNC.COLLECTIVE R15, `(.L_x_814) ;  /* 0x000000000f087348 */ /* 0x000fea0003c00000 */
[----:B------:R0:W1:Y:S02]  /*2ee10*/  SHFL.IDX P6, R14, R13, R12, R11 ;  /* 0x0000000c0d0e7389 */ /* 0x00006400000c000b */
[----:B01----:R-:W-:Y:S01]  /*2ee20*/  ENDCOLLECTIVE ;  /* 0x000000000000791b */ /* 0x003fe20003800000 */
.L_x_814:
[----:B------:R-:W-:Y:S02]  /*2ee30*/  IMAD.MOV.U32 R13, RZ, RZ, R138 ;  /* 0x000000ffff0d7224 */ /* 0x000fe400078e008a */
[----:B------:R-:W-:-:S07]  /*2ee40*/  IMAD.MOV.U32 R142, RZ, RZ, R14 ;  /* 0x000000ffff8e7224 */ /* 0x000fce00078e000e */
[----:B------:R-:W-:Y:S05]  /*2ee50*/  WARPSYNC.COLLECTIVE R15, `(.L_x_815) ;  /* 0x000000000f087348 */ /* 0x000fea0003c00000 */
[----:B------:R0:W1:Y:S02]  /*2ee60*/  SHFL.IDX P6, R14, R13, R12, R11 ;  /* 0x0000000c0d0e7389 */ /* 0x00006400000c000b */
[----:B01----:R-:W-:Y:S01]  /*2ee70*/  ENDCOLLECTIVE ;  /* 0x000000000000791b */ /* 0x003fe20003800000 */
.L_x_815:
        /* <DEDUP_REMOVED lines=8> */
.L_x_816:
[----:B------:R-:W-:Y:S02]  /*2ef00*/  SEL R94, R130, R132, P0 ;  /* 0x00000084825e7207 */ /* 0x000fe40000000000 */
[----:B------:R-:W-:Y:S01]  /*2ef10*/  SEL R130, R132, R130, P0 ;  /* 0x0000008284827207 */ /* 0x000fe20000000000 */
[----:B------:R-:W-:Y:S02]  /*2ef20*/  IMAD.MOV.U32 R13, RZ, RZ, R210 ;  /* 0x000000ffff0d7224 */ /* 0x000fe400078e00d2 */
[----:B------:R-:W-:-:S07]  /*2ef30*/  IMAD.MOV.U32 R103, RZ, RZ, R14 ;  /* 0x000000ffff677224 */ /* 0x000fce00078e000e */
[----:B------:R-:W-:Y:S05]  /*2ef40*/  WARPSYNC.COLLECTIVE R15, `(.L_x_817) ;  /* 0x000000000f087348 */ /* 0x000fea0003c00000 */
[----:B------:R0:W1:Y:S02]  /*2ef50*/  SHFL.IDX P6, R14, R13, R12, R11 ;  /* 0x0000000c0d0e7389 */ /* 0x00006400000c000b */
[----:B01----:R-:W-:Y:S01]  /*2ef60*/  ENDCOLLECTIVE ;  /* 0x000000000000791b */ /* 0x003fe20003800000 */
.L_x_817:
[----:B------:R-:W-:Y:S01]  /*2ef70*/  MOV R13, R150 ;  /* 0x00000096000d7202 */ /* 0x000fe20000000f00 */
[----:B------:R-:W-:Y:S01]  /*2ef80*/  IMAD.MOV.U32 R12, RZ, RZ, R2 ;  /* 0x000000ffff0c7224 */ /* 0x000fe200078e0002 */
[----:B------:R-:W-:Y:S01]  /*2ef90*/  MOV R2, RZ ;  /* 0x000000ff00027202 */ /* 0x000fe20000000f00 */
[----:B------:R-:W-:-:S07]  /*2efa0*/  IMAD.MOV.U32 R51, RZ, RZ, R14 ;  /* 0x000000ffff337224 */ /* 0x000fce00078e000e */
[----:B------:R-:W-:Y:S05]  /*2efb0*/  WARPSYNC.COLLECTIVE R15, `(.L_x_818) ;  /* 0x000000000f087348 */ /* 0x000fea0003c00000 */
[----:B------:R0:W1:Y:S02]  /*2efc0*/  SHFL.IDX P6, R14, R13, R12, R11 ;  /* 0x0000000c0d0e7389 */ /* 0x00006400000c000b */
[----:B01----:R-:W-:Y:S01]  /*2efd0*/  ENDCOLLECTIVE ;  /* 0x000000000000791b */ /* 0x003fe20003800000 */
.L_x_818:
[----:B------:R-:W-:Y:S02]  /*2efe0*/  IMAD.MOV.U32 R13, RZ, RZ, R211 ;  /* 0x000000ffff0d7224 */ /* 0x000fe400078e00d3 */
[----:B------:R-:W-:-:S07]  /*2eff0*/  IMAD.MOV.U32 R150, RZ, RZ, R14 ;  /* 0x000000ffff967224 */ /* 0x000fce00078e000e */
[----:B------:R-:W-:Y:S05]  /*2f000*/  WARPSYNC.COLLECTIVE R15, `(.L_x_819) ;  /* 0x000000000f087348 */ /* 0x000fea0003c00000 */
[----:B------:R0:W1:Y:S02]  /*2f010*/  SHFL.IDX P6, R14, R13, R12, R11 ;  /* 0x0000000c0d0e7389 */ /* 0x00006400000c000b */
[----:B01----:R-:W-:Y:S01]  /*2f020*/  ENDCOLLECTIVE ;  /* 0x000000000000791b */ /* 0x003fe20003800000 */
.L_x_819:
[----:B------:R-:W-:Y:S01]  /*2f030*/  IMAD.MOV.U32 R0, RZ, RZ, R14 ;  /* 0x000000ffff007224 */ /* 0x000fe200078e000e */
[----:B------:R-:W-:Y:S06]  /*2f040*/  BRA `(.L_x_820) ;  /* 0xfffffee4003c7947 */ /* 0x000fec000383ffff */
.L_x_508:
[----:B------:R-:W-:Y:S02]  /*2f050*/  IMAD.MOV.U32 R13, RZ, RZ, R28 ;  /* 0x000000ffff0d7224 */ /* 0x000fe400078e001c */
[----:B------:R-:W-:Y:S02]  /*2f060*/  IMAD.MOV.U32 R12, RZ, RZ, RZ ;  /* 0x000000ffff0c7224 */ /* 0x000fe400078e00ff */
[----:B------:R-:W-:Y:S02]  /*2f070*/  IMAD.MOV.U32 R11, RZ, RZ, 0x181f ;  /* 0x0000181fff0b7424 */ /* 0x000fe400078e00ff */
[----:B------:R-:W-:-:S07]  /*2f080*/  IMAD.MOV.U32 R15, RZ, RZ, -0x1 ;  /* 0xffffffffff0f7424 */ /* 0x000fce00078e00ff */
[----:B-----5:R-:W-:Y:S05]  /*2f090*/  WARPSYNC.COLLECTIVE R15, `(.L_x_821) ;  /* 0x000000000f087348 */ /* 0x020fea0003c00000 */
[----:B------:R0:W1:Y:S02]  /*2f0a0*/  SHFL.IDX P6, R14, R13, R12, R11 ;  /* 0x0000000c0d0e7389 */ /* 0x00006400000c000b */
[----:B01---5:R-:W-:Y:S01]  /*2f0b0*/  ENDCOLLECTIVE ;  /* 0x000000000000791b */ /* 0x023fe20003800000 */
.L_x_821:
[----:B------:R-:W-:Y:S01]  /*2f0c0*/  IMAD.MOV.U32 R13, RZ, RZ, R21 ;  /* 0x000000ffff0d7224 */ /* 0x000fe200078e0015 */
[----:B------:R-:W-:-:S07]  /*2f0d0*/  MOV R20, R14 ;  /* 0x0000000e00147202 */ /* 0x000fce0000000f00 */
[----:B------:R-:W-:Y:S05]  /*2f0e0*/  WARPSYNC.COLLECTIVE R15, `(.L_x_822) ;  /* 0x000000000f087348 */ /* 0x000fea0003c00000 */
[----:B------:R0:W1:Y:S02]  /*2f0f0*/  SHFL.IDX P6, R14, R13, R12, R11 ;  /* 0x0000000c0d0e7389 */ /* 0x00006400000c000b */
[----:B01----:R-:W-:Y:S01]  /*2f100*/  ENDCOLLECTIVE ;  /* 0x000000000000791b */ /* 0x003fe20003800000 */
.L_x_822:
[----:B------:R-:W-:Y:S05]  /*2f110*/  BRA `(.L_x_823) ;  /* 0xfffffef800347947 */ /* 0x000fea000383ffff */
.L_x_511:
[----:B------:R-:W-:Y:S01]  /*2f120*/  BSSY B1, `(.L_x_824) ;  /* 0x0000008000017945 */ /* 0x000fe20003800000 */
[----:B-1----:R-:W-:Y:S01]  /*2f130*/  IMAD.MOV.U32 R13, RZ, RZ, R28 ;  /* 0x000000ffff0d7224 */ /* 0x002fe200078e001c */
[----:B------:R-:W-:Y:S01]  /*2f140*/  MOV R15, 0xffffffff ;  /* 0xffffffff000f7802 */ /* 0x000fe20000000f00 */
[----:B------:R-:W-:Y:S02]  /*2f150*/  IMAD.MOV.U32 R12, RZ, RZ, 0x1 ;  /* 0x00000001ff0c7424 */ /* 0x000fe400078e00ff */
[----:B------:R-:W-:-:S07]  /*2f160*/  IMAD.MOV.U32 R11, RZ, RZ, 0x181f ;  /* 0x0000181fff0b7424 */ /* 0x000fce00078e00ff */
[----:B0-2--5:R-:W-:Y:S05]  /*2f170*/  WARPSYNC.COLLECTIVE R15, `(.L_x_825) ;  /* 0x000000000f087348 */ /* 0x025fea0003c00000 */
[----:B--2---:R1:W2:Y:S02]  /*2f180*/  SHFL.IDX P6, R14, R13, R12, R11 ;  /* 0x0000000c0d0e7389 */ /* 0x0042a400000c000b */
[----:B012--5:R-:W-:Y:S01]  /*2f190*/  ENDCOLLECTIVE ;  /* 0x000000000000791b */ /* 0x027fe20003800000 */
.L_x_825:
[----:B------:R-:W-:Y:S05]  /*2f1a0*/  BSYNC B1 ;  /* 0x0000000000017941 */ /* 0x000fea0003800000 */
.L_x_824:
[----:B------:R-:W-:Y:S01]  /*2f1b0*/  IMAD.MOV.U32 R13, RZ, RZ, R21 ;  /* 0x000000ffff0d7224 */ /* 0x000fe200078e0015 */
[----:B------:R-:W-:Y:S01]  /*2f1c0*/  MOV R15, 0xffffffff ;  /* 0xffffffff000f7802 */ /* 0x000fe20000000f00 */
[----:B------:R-:W-:Y:S02]  /*2f1d0*/  IMAD.MOV.U32 R12, RZ, RZ, 0x1 ;  /* 0x00000001ff0c7424 */ /* 0x000fe400078e00ff */
[----:B------:R-:W-:Y:S02]  /*2f1e0*/  IMAD.MOV.U32 R11, RZ, RZ, 0x181f ;  /* 0x0000181fff0b7424 */ /* 0x000fe400078e00ff */
[----:B------:R-:W-:-:S07]  /*2f1f0*/  IMAD.MOV.U32 R9, RZ, RZ, R14 ;  /* 0x000000ffff097224 */ /* 0x000fce00078e000e */
[----:B------:R-:W-:Y:S05]  /*2f200*/  WARPSYNC.COLLECTIVE R15, `(.L_x_826) ;  /* 0x000000000f087348 */ /* 0x000fea0003c00000 */
[----:B------:R0:W1:Y:S02]  /*2f210*/  SHFL.IDX P6, R14, R13, R12, R11 ;  /* 0x0000000c0d0e7389 */ /* 0x00006400000c000b */
[----:B01----:R-:W-:Y:S01]  /*2f220*/  ENDCOLLECTIVE ;  /* 0x000000000000791b */ /* 0x003fe20003800000 */
.L_x_826:
[----:B------:R-:W-:Y:S05]  /*2f230*/  BRA `(.L_x_827) ;  /* 0xfffffef800647947 */ /* 0x000fea000383ffff */
.L_x_514:
[----:B------:R-:W-:Y:S01]  /*2f240*/  BSSY B1, `(.L_x_828) ;  /* 0x0000008000017945 */ /* 0x000fe20003800000 */
[----:B------:R-:W-:Y:S02]  /*2f250*/  IMAD.MOV.U32 R13, RZ, RZ, R28 ;  /* 0x000000ffff0d7224 */ /* 0x000fe400078e001c */
[----:B------:R-:W-:Y:S02]  /*2f260*/  IMAD.MOV.U32 R12, RZ, RZ, 0x2 ;  /* 0x00000002ff0c7424 */ /* 0x000fe400078e00ff */
[----:B------:R-:W-:Y:S02]  /*2f270*/  IMAD.MOV.U32 R11, RZ, RZ, 0x181f ;  /* 0x0000181fff0b7424 */ /* 0x000fe400078e00ff */
[----:B------:R-:W-:-:S07]  /*2f280*/  IMAD.MOV.U32 R15, RZ, RZ, -0x1 ;  /* 0xffffffffff0f7424 */ /* 0x000fce00078e00ff */
[----:B0123-5:R-:W-:Y:S05]  /*2f290*/  WARPSYNC.COLLECTIVE R15, `(.L_x_829) ;  /* 0x000000000f087348 */ /* 0x02ffea0003c00000 */
[----:B--2---:R2:W4:Y:S02]  /*2f2a0*/  SHFL.IDX P6, R14, R13, R12, R11 ;  /* 0x0000000c0d0e7389 */ /* 0x00452400000c000b */
[----:B012345:R-:W-:Y:S01]  /*2f2b0*/  ENDCOLLECTIVE ;  /* 0x000000000000791b */ /* 0x03ffe20003800000 */
.L_x_829:
[----:B------:R-:W-:Y:S05]  /*2f2c0*/  BSYNC B1 ;  /* 0x0000000000017941 */ /* 0x000fea0003800000 */
.L_x_828:
[----:B------:R-:W-:Y:S01]  /*2f2d0*/  IMAD.MOV.U32 R13, RZ, RZ, R21 ;  /* 0x000000ffff0d7224 */ /* 0x000fe200078e0015 */
[----:B------:R-:W-:Y:S01]  /*2f2e0*/  MOV R9, R14 ;  /* 0x0000000e00097202 */ /* 0x000fe20000000f00 */
[----:B------:R-:W-:Y:S02]  /*2f2f0*/  IMAD.MOV.U32 R12, RZ, RZ, 0x2 ;  /* 0x00000002ff0c7424 */ /* 0x000fe400078e00ff */
[----:B------:R-:W-:Y:S02]  /*2f300*/  IMAD.MOV.U32 R11, RZ, RZ, 0x181f ;  /* 0x0000181fff0b7424 */ /* 0x000fe400078e00ff */
[----:B------:R-:W-:-:S07]  /*2f310*/  IMAD.MOV.U32 R15, RZ, RZ, -0x1 ;  /* 0xffffffffff0f7424 */ /* 0x000fce00078e00ff */
[----:B------:R-:W-:Y:S05]  /*2f320*/  WARPSYNC.COLLECTIVE R15, `(.L_x_830) ;  /* 0x000000000f087348 */ /* 0x000fea0003c00000 */
[----:B------:R0:W1:Y:S02]  /*2f330*/  SHFL.IDX P6, R14, R13, R12, R11 ;  /* 0x0000000c0d0e7389 */ /* 0x00006400000c000b */
[----:B01----:R-:W-:Y:S01]  /*2f340*/  ENDCOLLECTIVE ;  /* 0x000000000000791b */ /* 0x003fe20003800000 */
.L_x_830:
[----:B------:R-:W-:Y:S05]  /*2f350*/  BRA `(.L_x_831) ;  /* 0xfffffef8009c7947 */ /* 0x000fea000383ffff */
.L_x_517:
[----:B------:R-:W-:Y:S01]  /*2f360*/  BSSY B1, `(.L_x_832) ;  /* 0x0000008000017945 */ /* 0x000fe20003800000 */
[----:B------:R-:W-:Y:S01]  /*2f370*/  MOV R13, R28 ;  /* 0x0000001c000d7202 */ /* 0x000fe20000000f00 */
[----:B------:R-:W-:Y:S02]  /*2f380*/  IMAD.MOV.U32 R12, RZ, RZ, 0x3 ;  /* 0x00000003ff0c7424 */ /* 0x000fe400078e00ff */
[----:B------:R-:W-:Y:S02]  /*2f390*/  IMAD.MOV.U32 R11, RZ, RZ, 0x181f ;  /* 0x0000181fff0b7424 */ /* 0x000fe400078e00ff */
[----:B------:R-:W-:-:S07]  /*2f3a0*/  IMAD.MOV.U32 R15, RZ, RZ, -0x1 ;  /* 0xffffffffff0f7424 */ /* 0x000fce00078e00ff */
[----:B012345:R-:W-:Y:S05]  /*2f3b0*/  WARPSYNC.COLLECTIVE R15, `(.L_x_833) ;  /* 0x000000000f087348 */ /* 0x03ffea0003c00000 */
[----:B----4-:R4:W0:Y:S02]  /*2f3c0*/  SHFL.IDX P6, R14, R13, R12, R11 ;  /* 0x0000000c0d0e7389 */ /* 0x01082400000c000b */
[----:B012345:R-:W-:Y:S01]  /*2f3d0*/  ENDCOLLECTIVE ;  /* 0x000000000000791b */ /* 0x03ffe20003800000 */
.L_x_833:
[----:B------:R-:W-:Y:S05]  /*2f3e0*/  BSYNC B1 ;  /* 0x0000000000017941 */ /* 0x000fea0003800000 */
.L_x_832:
[----:B------:R-:W-:Y:S01]  /*2f3f0*/  MOV R13, R21 ;  /* 0x00000015000d7202 */ /* 0x000fe20000000f00 */
[----:B------:R-:W-:Y:S02]  /*2f400*/  IMAD.MOV.U32 R12, RZ, RZ, 0x3 ;  /* 0x00000003ff0c7424 */ /* 0x000fe400078e00ff */
[----:B------:R-:W-:Y:S02]  /*2f410*/  IMAD.MOV.U32 R11, RZ, RZ, 0x181f ;  /* 0x0000181fff0b7424 */ /* 0x000fe400078e00ff */
[----:B------:R-:W-:Y:S02]  /*2f420*/  IMAD.MOV.U32 R15, RZ, RZ, -0x1 ;  /* 0xffffffffff0f7424 */ /* 0x000fe400078e00ff */
[----:B------:R-:W-:-:S07]  /*2f430*/  IMAD.MOV.U32 R8, RZ, RZ, R14 ;  /* 0x000000ffff087224 */ /* 0x000fce00078e000e */
[----:B------:R-:W-:Y:S05]  /*2f440*/  WARPSYNC.COLLECTIVE R15, `(.L_x_834) ;  /* 0x000000000f087348 */ /* 0x000fea0003c00000 */
[----:B------:R0:W1:Y:S02]  /*2f450*/  SHFL.IDX P6, R14, R13, R12, R11 ;  /* 0x0000000c0d0e7389 */ /* 0x00006400000c000b */
[----:B01----:R-:W-:Y:S01]  /*2f460*/  ENDCOLLECTIVE ;  /* 0x000000000000791b */ /* 0x003fe20003800000 */
.L_x_834:
[----:B------:R-:W-:Y:S05]  /*2f470*/  BRA `(.L_x_835) ;  /* 0xfffffef800cc7947 */ /* 0x000fea000383ffff */
.L_x_519:
[----:B------:R-:W-:Y:S01]  /*2f480*/  IMAD.MOV.U32 R13, RZ, RZ, R40 ;  /* 0x000000ffff0d7224 */ /* 0x000fe200078e0028 */
[----:B------:R-:W-:Y:S01]  /*2f490*/  MOV R12, RZ ;  /* 0x000000ff000c7202 */ /* 0x000fe20000000f00 */
[----:B------:R-:W-:Y:S02]  /*2f4a0*/  IMAD.MOV.U32 R11, RZ, RZ, 0x1c1f ;  /* 0x00001c1fff0b7424 */ /* 0x000fe400078e00ff */
[----:B------:R-:W-:-:S07]  /*2f4b0*/  IMAD.MOV.U32 R15, RZ, RZ, -0x1 ;  /* 0xffffffffff0f7424 */ /* 0x000fce00078e00ff */
[----:B------:R-:W-:Y:S05]  /*2f4c0*/  WARPSYNC.COLLECTIVE R15, `(.L_x_836) ;  /* 0x000000000f087348 */ /* 0x000fea0003c00000 */
[----:B------:R0:W1:Y:S02]  /*2f4d0*/  SHFL.IDX P6, R14, R13, R12, R11 ;  /* 0x0000000c0d0e7389 */ /* 0x00006400000c000b */
[----:B01----:R-:W-:Y:S01]  /*2f4e0*/  ENDCOLLECTIVE ;  /* 0x000000000000791b */ /* 0x003fe20003800000 */
.L_x_836:
[----:B------:R-:W-:Y:S02]  /*2f4f0*/  IMAD.MOV.U32 R13, RZ, RZ, R39 ;  /* 0x000000ffff0d7224 */ /* 0x000fe400078e0027 */
[----:B------:R-:W-:-:S07]  /*2f500*/  IMAD.MOV.U32 R41, RZ, RZ, R14 ;  /* 0x000000ffff297224 */ /* 0x000fce00078e000e */
[----:B------:R-:W-:Y:S05]  /*2f510*/  WARPSYNC.COLLECTIVE R15, `(.L_x_837) ;  /* 0x000000000f087348 */ /* 0x000fea0003c00000 */
[----:B------:R0:W1:Y:S02]  /*2f520*/  SHFL.IDX P6, R14, R13, R12, R11 ;  /* 0x0000000c0d0e7389 */ /* 0x00006400000c000b */
[----:B01----:R-:W-:Y:S01]  /*2f530*/  ENDCOLLECTIVE ;  /* 0x000000000000791b */ /* 0x003fe20003800000 */
.L_x_837:
[----:B------:R-:W-:Y:S01]  /*2f540*/  MOV R11, R14 ;  /* 0x0000000e000b7202 */ /* 0x000fe20000000f00 */
[----:B------:R-:W-:Y:S06]  /*2f550*/  BRA `(.L_x_838) ;  /* 0xfffffefc00b47947 */ /* 0x000fec000383ffff */
.L_x_522:
[----:B------:R-:W-:Y:S01]  /*2f560*/  BSSY B1, `(.L_x_839) ;  /* 0x0000008000017945 */ /* 0x000fe20003800000 */
[----:B------:R-:W-:Y:S02]  /*2f570*/  IMAD.MOV.U32 R13, RZ, RZ, R40 ;  /* 0x000000ffff0d7224 */ /* 0x000fe400078e0028 */
[----:B------:R-:W-:Y:S02]  /*2f580*/  IMAD.MOV.U32 R12, RZ, RZ, 0x1 ;  /* 0x00000001ff0c7424 */ /* 0x000fe400078e00ff */
[----:B--2---:R-:W-:Y:S02]  /*2f590*/  IMAD.MOV.U32 R11, RZ, RZ, 0x1c1f ;  /* 0x00001c1fff0b7424 */ /* 0x004fe400078e00ff */
[----:B------:R-:W-:-:S07]  /*2f5a0*/  IMAD.MOV.U32 R15, RZ, RZ, -0x1 ;  /* 0xffffffffff0f7424 */ /* 0x000fce00078e00ff */
[----:B01-3--:R-:W-:Y:S05]  /*2f5b0*/  WARPSYNC.COLLECTIVE R15, `(.L_x_840) ;  /* 0x000000000f087348 */ /* 0x00bfea0003c00000 */
[----:B------:R2:W4:Y:S02]  /*2f5c0*/  SHFL.IDX P6, R14, R13, R12, R11 ;  /* 0x0000000c0d0e7389 */ /* 0x00052400000c000b */
[----:B01234-:R-:W-:Y:S01]  /*2f5d0*/  ENDCOLLECTIVE ;  /* 0x000000000000791b */ /* 0x01ffe20003800000 */
.L_x_840:
[----:B------:R-:W-:Y:S05]  /*2f5e0*/  BSYNC B1 ;  /* 0x0000000000017941 */ /* 0x000fea0003800000 */
.L_x_839:
        /* <DEDUP_REMOVED lines=8> */
.L_x_841:
[----:B------:R-:W-:Y:S01]  /*2f670*/  MOV R39, R14 ;  /* 0x0000000e00277202 */ /* 0x000fe20000000f00 */
[----:B------:R-:W-:Y:S06]  /*2f680*/  BRA `(.L_x_842) ;  /* 0xffffff0c00547947 */ /* 0x000fec000383ffff */
.L_x_526:
[----:B------:R-:W-:Y:S02]  /*2f690*/  IMAD.MOV.U32 R13, RZ, RZ, R3 ;  /* 0x000000ffff0d7224 */ /* 0x000fe400078e0003 */
[----:B------:R-:W-:Y:S02]  /*2f6a0*/  IMAD.MOV.U32 R12, RZ, RZ, RZ ;  /* 0x000000ffff0c7224 */ /* 0x000fe400078e00ff */
[----:B------:R-:W-:Y:S02]  /*2f6b0*/  IMAD.MOV.U32 R11, RZ, RZ, 0x181f ;  /* 0x0000181fff0b7424 */ /* 0x000fe400078e00ff */
[----:B------:R-:W-:-:S07]  /*2f6c0*/  IMAD.MOV.U32 R15, RZ, RZ, -0x1 ;  /* 0xffffffffff0f7424 */ /* 0x000fce00078e00ff */
[----:B0-----:R-:W-:Y:S05]  /*2f6d0*/  WARPSYNC.COLLECTIVE R15, `(.L_x_843) ;  /* 0x000000000f087348 */ /* 0x001fea0003c00000 */
[----:B------:R1:W2:Y:S02]  /*2f6e0*/  SHFL.IDX P6, R14, R13, R12, R11 ;  /* 0x0000000c0d0e7389 */ /* 0x0002a400000c000b */
[----:B012---:R-:W-:Y:S01]  /*2f6f0*/  ENDCOLLECTIVE ;  /* 0x000000000000791b */ /* 0x007fe20003800000 */
.L_x_843:
[----:B------:R-:W-:Y:S01]  /*2f700*/  IMAD.MOV.U32 R13, RZ, RZ, R2 ;  /* 0x000000ffff0d7224 */ /* 0x000fe200078e0002 */
[----:B------:R-:W-:-:S07]  /*2f710*/  MOV R0, R14 ;  /* 0x0000000e00007202 */ /* 0x000fce0000000f00 */
[----:B------:R-:W-:Y:S05]  /*2f720*/  WARPSYNC.COLLECTIVE R15, `(.L_x_844) ;  /* 0x000000000f087348 */ /* 0x000fea0003c00000 */
[----:B------:R0:W1:Y:S02]  /*2f730*/  SHFL.IDX P6, R14, R13, R12, R11 ;  /* 0x0000000c0d0e7389 */ /* 0x00006400000c000b */
[----:B01----:R-:W-:Y:S01]  /*2f740*/  ENDCOLLECTIVE ;  /* 0x000000000000791b */ /* 0x003fe20003800000 */
.L_x_844:
[----:B------:R-:W-:Y:S05]  /*2f750*/  BRA `(.L_x_845) ;  /* 0xffffff2c00b47947 */ /* 0x000fea000383ffff */
.L_x_529:
[----:B------:R-:W-:Y:S01]  /*2f760*/  BSSY B1, `(.L_x_846) ;  /* 0x0000008000017945 */ /* 0x000fe20003800000 */
[----:B--2---:R-:W-:Y:S01]  /*2f770*/  IMAD.MOV.U32 R13, RZ, RZ, R3 ;  /* 0x000000ffff0d7224 */ /* 0x004fe200078e0003 */
[----:B------:R-:W-:Y:S01]  /*2f780*/  MOV R15, 0xffffffff ;  /* 0xffffffff000f7802 */ /* 0x000fe20000000f00 */
[----:B------:R-:W-:Y:S02]  /*2f790*/  IMAD.MOV.U32 R12, RZ, RZ, 0x1 ;  /* 0x00000001ff0c7424 */ /* 0x000fe400078e00ff */
[----:B------:R-:W-:-:S07]  /*2f7a0*/  IMAD.MOV.U32 R11, RZ, RZ, 0x181f ;  /* 0x0000181fff0b7424 */ /* 0x000fce00078e00ff */
[----:B01-3--:R-:W-:Y:S05]  /*2f7b0*/  WARPSYNC.COLLECTIVE R15, `(.L_x_847) ;  /* 0x000000000f087348 */ /* 0x00bfea0003c00000 */
[----:B---3--:R2:W3:Y:S02]  /*2f7c0*/  SHFL.IDX P6, R14, R13, R12, R11 ;  /* 0x0000000c0d0e7389 */ /* 0x0084e400000c000b */
[----:B0123--:R-:W-:Y:S01]  /*2f7d0*/  ENDCOLLECTIVE ;  /* 0x000000000000791b */ /* 0x00ffe20003800000 */
.L_x_847:
[----:B------:R-:W-:Y:S05]  /*2f7e0*/  BSYNC B1 ;  /* 0x0000000000017941 */ /* 0x000fea0003800000 */
.L_x_846:
        /* <DEDUP_REMOVED lines=8> */
.L_x_848:
[----:B------:R-:W-:Y:S05]  /*2f870*/  BRA `(.L_x_849) ;  /* 0xffffff2c00e47947 */ /* 0x000fea000383ffff */
.L_x_532:
[----:B------:R-:W-:Y:S01]  /*2f880*/  BSSY B1, `(.L_x_850) ;  /* 0x0000008000017945 */ /* 0x000fe20003800000 */
[----:B---3--:R-:W-:Y:S02]  /*2f890*/  IMAD.MOV.U32 R13, RZ, RZ, R3 ;  /* 0x000000ffff0d7224 */ /* 0x008fe400078e0003 */
[----:B------:R-:W-:Y:S02]  /*2f8a0*/  IMAD.MOV.U32 R12, RZ, RZ, 0x2 ;  /* 0x00000002ff0c7424 */ /* 0x000fe400078e00ff */
[----:B------:R-:W-:Y:S02]  /*2f8b0*/  IMAD.MOV.U32 R11, RZ, RZ, 0x181f ;  /* 0x0000181fff0b7424 */ /* 0x000fe400078e00ff */
[----:B------:R-:W-:-:S07]  /*2f8c0*/  IMAD.MOV.U32 R15, RZ, RZ, -0x1 ;  /* 0xffffffffff0f7424 */ /* 0x000fce00078e00ff */
[----:B012-4-:R-:W-:Y:S05]  /*2f8d0*/  WARPSYNC.COLLECTIVE R15, `(.L_x_851) ;  /* 0x000000000f087348 */ /* 0x017fea0003c00000 */
[----:B------:R3:W0:Y:S02]  /*2f8e0*/  SHFL.IDX P6, R14, R13, R12, R11 ;  /* 0x0000000c0d0e7389 */ /* 0x00062400000c000b */
[----:B01234-:R-:W-:Y:S01]  /*2f8f0*/  ENDCOLLECTIVE ;  /* 0x000000000000791b */ /* 0x01ffe20003800000 */
.L_x_851:
[----:B------:R-:W-:Y:S05]  /*2f900*/  BSYNC B1 ;  /* 0x0000000000017941 */ /* 0x000fea0003800000 */
.L_x_850:
        /* <DEDUP_REMOVED lines=8> */
.L_x_852:
[----:B------:R-:W-:Y:S05]  /*2f990*/  BRA `(.L_x_853) ;  /* 0xffffff3000147947 */ /* 0x000fea000383ffff */
.L_x_535:
[----:B------:R-:W-:Y:S01]  /*2f9a0*/  BSSY B1, `(.L_x_854) ;  /* 0x0000008000017945 */ /* 0x000fe20003800000 */
[----:B0-----:R-:W-:Y:S01]  /*2f9b0*/  MOV R13, R3 ;  /* 0x00000003000d7202 */ /* 0x001fe20000000f00 */
[----:B------:R-:W-:Y:S02]  /*2f9c0*/  IMAD.MOV.U32 R12, RZ, RZ, 0x3 ;  /* 0x00000003ff0c7424 */ /* 0x000fe400078e00ff */
[----:B------:R-:W-:Y:S02]  /*2f9d0*/  IMAD.MOV.U32 R11, RZ, RZ, 0x181f ;  /* 0x0000181fff0b7424 */ /* 0x000fe400078e00ff */
[----:B------:R-:W-:-:S07]  /*2f9e0*/  IMAD.MOV.U32 R15, RZ, RZ, -0x1 ;  /* 0xffffffffff0f7424 */ /* 0x000fce00078e00ff */
[----:B-1234-:R-:W-:Y:S05]  /*2f9f0*/  WARPSYNC.COLLECTIVE R15, `(.L_x_855) ;  /* 0x000000000f087348 */ /* 0x01efea0003c00000 */
[----:B---3--:R0:W3:Y:S02]  /*2fa00*/  SHFL.IDX P6, R14, R13, R12, R11 ;  /* 0x0000000c0d0e7389 */ /* 0x0080e400000c000b */
[----:B01234-:R-:W-:Y:S01]  /*2fa10*/  ENDCOLLECTIVE ;  /* 0x000000000000791b */ /* 0x01ffe20003800000 */
.L_x_855:
[----:B------:R-:W-:Y:S05]  /*2fa20*/  BSYNC B1 ;  /* 0x0000000000017941 */ /* 0x000fea0003800000 */
.L_x_854:
        /* <DEDUP_REMOVED lines=8> */
.L_x_856:
[----:B------:R-:W-:Y:S05]  /*2fab0*/  BRA `(.L_x_857) ;  /* 0xffffff3000447947 */ /* 0x000fea000383ffff */
.L_x_552:
[----:B------:R-:W0:Y:S01]  /*2fac0*/  S2R R3, SR_TID.X ;  /* 0x0000000000037919 */ /* 0x000e220000002100 */
[----:B------:R-:W-:Y:S01]  /*2fad0*/  BSSY B1, `(.L_x_858) ;  /* 0x000000a000017945 */ /* 0x000fe20003800000 */
[----:B------:R-:W-:Y:S01]  /*2fae0*/  MOV R12, RZ ;  /* 0x000000ff000c7202 */ /* 0x000fe20000000f00 */
[----:B------:R-:W-:Y:S02]  /*2faf0*/  IMAD.MOV.U32 R11, RZ, RZ, 0x1f ;  /* 0x0000001fff0b7424 */ /* 0x000fe400078e00ff */
[----:B------:R-:W-:Y:S01]  /*2fb00*/  IMAD.MOV.U32 R15, RZ, RZ, -0x1 ;  /* 0xffffffffff0f7424 */ /* 0x000fe200078e00ff */
[----:B0-----:R-:W-:-:S04]  /*2fb10*/  SHF.R.U32.HI R3, RZ, 0x5, R3 ;  /* 0x00000005ff037819 */ /* 0x001fc80000011603 */
[----:B------:R-:W-:-:S05]  /*2fb20*/  LOP3.LUT R3, R3, 0x3, RZ, 0xc0, !PT ;  /* 0x0000000303037812 */ /* 0x000fca00078ec0ff */
[----:B------:R-:W-:-:S07]  /*2fb30*/  IMAD.MOV.U32 R13, RZ, RZ, R3 ;  /* 0x000000ffff0d7224 */ /* 0x000fce00078e0003 */
[----:B------:R-:W-:Y:S05]  /*2fb40*/  WARPSYNC.COLLECTIVE R15, `(.L_x_859) ;  /* 0x000000000f087348 */ /* 0x000fea0003c00000 */
[----:B------:R0:W1:Y:S02]  /*2fb50*/  SHFL.IDX P6, R14, R13, R12, R11 ;  /* 0x0000000c0d0e7389 */ /* 0x00006400000c000b */
[----:B01----:R-:W-:Y:S01]  /*2fb60*/  ENDCOLLECTIVE ;  /* 0x000000000000791b */ /* 0x003fe20003800000 */
.L_x_859:
[----:B------:R-:W-:Y:S05]  /*2fb70*/  BSYNC B1 ;  /* 0x0000000000017941 */ /* 0x000fea0003800000 */
.L_x_858:
[----:B------:R-:W-:Y:S05]  /*2fb80*/  BRA `(.L_x_860) ;  /* 0xffffff4800f07947 */ /* 0x000fea000383ffff */
.L_x_554:
[----:B------:R-:W-:Y:S01]  /*2fb90*/  BSSY B1, `(.L_x_861) ;  /* 0x0000006000017945 */ /* 0x000fe20003800000 */
[----:B------:R-:W-:-:S07]  /*2fba0*/  IMAD.MOV.U32 R15, RZ, RZ, -0x1 ;  /* 0xffffffffff0f7424 */ /* 0x000fce00078e00ff */
[----:B0-----:R-:W-:Y:S05]  /*2fbb0*/  WARPSYNC.COLLECTIVE R15, `(.L_x_862) ;  /* 0x000000000f0c7348 */ /* 0x001fea0003c00000 */
[----:B------:R-:W-:Y:S02]  /*2fbc0*/  ELECT P6, UR62, PT ;  /* 0x00000000003e782f */ /* 0x000fe400038c0000 */
[----:B------:R-:W-:Y:S01]  /*2fbd0*/  MOV R14, UR62 ;  /* 0x0000003e000e7c02 */ /* 0x000fe20008000f00 */
[----:B0-----:R-:W-:Y:S10]  /*2fbe0*/  ENDCOLLECTIVE ;  /* 0x000000000000791b */ /* 0x001ff40003800000 */
.L_x_862:
[----:B------:R-:W-:Y:S05]  /*2fbf0*/  BSYNC B1 ;  /* 0x0000000000017941 */ /* 0x000fea0003800000 */
.L_x_861:
[----:B------:R-:W-:Y:S05]  /*2fc00*/  BRA `(.L_x_553) ;  /* 0xffffff4800e87947 */ /* 0x000fea000383ffff */
.L_x_556:
[----:B0-----:R0:W1:Y:S02]  /*2fc10*/  SYNCS.PHASECHK.TRANS64.TRYWAIT P0, [R18+URZ+0x38820], R2 ;  /* 0x03882002120075a7 */ /* 0x001064000800017f */
[----:B-1----:R-:W-:Y:S05]  /*2fc20*/  @!P0 NANOSLEEP.SYNCS 0x989680 ;  /* 0x009896800000895d */ /* 0x002fea0003900000 */
[----:B------:R-:W1:Y:S02]  /*2fc30*/  @!P0 SYNCS.PHASECHK.TRANS64 P0, [R18+URZ+0x38820], R2 ;  /* 0x03882002120085a7 */ /* 0x000e64000800007f */
[----:B-1----:R-:W-:Y:S05]  /*2fc40*/  @!P0 BRA `(.L_x_556) ;  /* 0xfffffffc00f08947 */ /* 0x002fea000383ffff */
[----:B------:R-:W-:Y:S05]  /*2fc50*/  BRA `(.L_x_863) ;  /* 0xffffff4800f87947 */ /* 0x000fea000383ffff */
.L_x_560:
[----:B-1----:R1:W2:Y:S02]  /*2fc60*/  SYNCS.PHASECHK.TRANS64.TRYWAIT P0, [R5+URZ+0x388a0], R8 ;  /* 0x0388a008050075a7 */ /* 0x0022a4000800017f */
[----:B--2---:R-:W-:Y:S05]  /*2fc70*/  @!P0 NANOSLEEP.SYNCS 0x989680 ;  /* 0x009896800000895d */ /* 0x004fea0003900000 */
[----:B------:R-:W2:Y:S02]  /*2fc80*/  @!P0 SYNCS.PHASECHK.TRANS64 P0, [R5+URZ+0x388a0], R8 ;  /* 0x0388a008050085a7 */ /* 0x000ea4000800007f */
[----:B--2---:R-:W-:Y:S05]  /*2fc90*/  @!P0 BRA `(.L_x_560) ;  /* 0xfffffffc00f08947 */ /* 0x004fea000383ffff */
[----:B------:R-:W-:Y:S05]  /*2fca0*/  BRA `(.L_x_864) ;  /* 0xffffff4c00187947 */ /* 0x000fea000383ffff */
.L_x_566:
[----:B0-----:R0:W2:Y:S02]  /*2fcb0*/  SYNCS.PHASECHK.TRANS64.TRYWAIT P0, [R5+URZ+0x388c0], R8 ;  /* 0x0388c008050075a7 */ /* 0x0010a4000800017f */
[----:B--2---:R-:W-:Y:S05]  /*2fcc0*/  @!P0 NANOSLEEP.SYNCS 0x989680 ;  /* 0x009896800000895d */ /* 0x004fea0003900000 */
[----:B------:R-:W2:Y:S02]  /*2fcd0*/  @!P0 SYNCS.PHASECHK.TRANS64 P0, [R5+URZ+0x388c0], R8 ;  /* 0x0388c008050085a7 */ /* 0x000ea4000800007f */
[----:B--2---:R-:W-:Y:S05]  /*2fce0*/  @!P0 BRA `(.L_x_566) ;  /* 0xfffffffc00f08947 */ /* 0x004fea000383ffff */
[----:B------:R-:W-:Y:S05]  /*2fcf0*/  BRA `(.L_x_865) ;  /* 0xffffff4c00d87947 */ /* 0x000fea000383ffff */
.L_x_574:
[----:B0-----:R0:W1:Y:S02]  /*2fd00*/  SYNCS.PHASECHK.TRANS64.TRYWAIT P2, [R6+URZ+0x388a0], R5 ;  /* 0x0388a005060075a7 */ /* 0x001064000804017f */
[----:B-1----:R-:W-:Y:S05]  /*2fd10*/  @!P2 NANOSLEEP.SYNCS 0x989680 ;  /* 0x009896800000a95d */ /* 0x002fea0003900000 */
[----:B------:R-:W1:Y:S02]  /*2fd20*/  @!P2 SYNCS.PHASECHK.TRANS64 P2, [R6+URZ+0x388a0], R5 ;  /* 0x0388a0050600a5a7 */ /* 0x000e64000804007f */
[----:B-1----:R-:W-:Y:S05]  /*2fd30*/  @!P2 BRA `(.L_x_574) ;  /* 0xfffffffc00f0a947 */ /* 0x002fea000383ffff */
[----:B------:R-:W-:Y:S05]  /*2fd40*/  BRA `(.L_x_866) ;  /* 0xffffff5000e87947 */ /* 0x000fea000383ffff */
.L_x_580:
[----:B-1----:R1:W2:Y:S02]  /*2fd50*/  SYNCS.PHASECHK.TRANS64.TRYWAIT P2, [R6+URZ+0x388c0], R5 ;  /* 0x0388c005060075a7 */ /* 0x0022a4000804017f */
[----:B--2---:R-:W-:Y:S05]  /*2fd60*/  @!P2 NANOSLEEP.SYNCS 0x989680 ;  /* 0x009896800000a95d */ /* 0x004fea0003900000 */
[----:B------:R-:W2:Y:S02]  /*2fd70*/  @!P2 SYNCS.PHASECHK.TRANS64 P2, [R6+URZ+0x388c0], R5 ;  /* 0x0388c0050600a5a7 */ /* 0x000ea4000804007f */
[----:B--2---:R-:W-:Y:S05]  /*2fd80*/  @!P2 BRA `(.L_x_580) ;  /* 0xfffffffc00f0a947 */ /* 0x004fea000383ffff */
[----:B------:R-:W-:Y:S05]  /*2fd90*/  BRA `(.L_x_867) ;  /* 0xffffff5400a47947 */ /* 0x000fea000383ffff */
.L_x_598:
        /* <DEDUP_REMOVED lines=8> */
[----:B-1----:R-:W-:Y:S05]  /*2fe20*/  WARPSYNC.COLLECTIVE R15, `(.L_x_869) ;  /* 0x000000000f087348 */ /* 0x002fea0003c00000 */
[----:B------:R0:W2:Y:S02]  /*2fe30*/  SHFL.IDX P6, R14, R13, R12, R11 ;  /* 0x0000000c0d0e7389 */ /* 0x0000a400000c000b */
[----:B012---:R-:W-:Y:S01]  /*2fe40*/  ENDCOLLECTIVE ;  /* 0x000000000000791b */ /* 0x007fe20003800000 */
.L_x_869:
[----:B------:R-:W-:Y:S05]  /*2fe50*/  BSYNC B0 ;  /* 0x0000000000007941 */ /* 0x000fea0003800000 */
.L_x_868:
[----:B------:R-:W-:Y:S05]  /*2fe60*/  BRA `(.L_x_870) ;  /* 0xffffff6400007947 */ /* 0x000fea000383ffff */
.L_x_600:
[----:B------:R-:W-:Y:S01]  /*2fe70*/  BSSY B0, `(.L_x_871) ;  /* 0x0000006000007945 */ /* 0x000fe20003800000 */
[----:B------:R-:W-:-:S07]  /*2fe80*/  IMAD.MOV.U32 R15, RZ, RZ, -0x1 ;  /* 0xffffffffff0f7424 */ /* 0x000fce00078e00ff */
[----:B01----:R-:W-:Y:S05]  /*2fe90*/  WARPSYNC.COLLECTIVE R15, `(.L_x_872) ;  /* 0x000000000f0c7348 */ /* 0x003fea0003c00000 */
[----:B------:R-:W-:Y:S02]  /*2fea0*/  ELECT P6, UR62, PT ;  /* 0x00000000003e782f */ /* 0x000fe400038c0000 */
[----:B------:R-:W-:Y:S01]  /*2feb0*/  MOV R14, UR62 ;  /* 0x0000003e000e7c02 */ /* 0x000fe20008000f00 */
[----:B01----:R-:W-:Y:S10]  /*2fec0*/  ENDCOLLECTIVE ;  /* 0x000000000000791b */ /* 0x003ff40003800000 */
.L_x_872:
[----:B------:R-:W-:Y:S05]  /*2fed0*/  BSYNC B0 ;  /* 0x0000000000007941 */ /* 0x000fea0003800000 */
.L_x_871:
[----:B------:R-:W-:Y:S05]  /*2fee0*/  BRA `(.L_x_873) ;  /* 0xffffff6400087947 */ /* 0x000fea000383ffff */
.L_x_602:
[----:B0-----:R0:W1:Y:S02]  /*2fef0*/  SYNCS.PHASECHK.TRANS64.TRYWAIT P0, [R0+URZ+0x38880], R3 ;  /* 0x03888003000075a7 */ /* 0x001064000800017f */
[----:B-1----:R-:W-:Y:S05]  /*2ff00*/  @!P0 NANOSLEEP.SYNCS 0x989680 ;  /* 0x009896800000895d */ /* 0x002fea0003900000 */
[----:B------:R-:W1:Y:S02]  /*2ff10*/  @!P0 SYNCS.PHASECHK.TRANS64 P0, [R0+URZ+0x38880], R3 ;  /* 0x03888003000085a7 */ /* 0x000e64000800007f */
[----:B-1----:R-:W-:Y:S05]  /*2ff20*/  @!P0 BRA `(.L_x_602) ;  /* 0xfffffffc00f08947 */ /* 0x002fea000383ffff */
[----:B------:R-:W-:Y:S05]  /*2ff30*/  BRA `(.L_x_874) ;  /* 0xffffff6400787947 */ /* 0x000fea000383ffff */
.L_x_604:
[----:B-1----:R1:W2:Y:S02]  /*2ff40*/  SYNCS.PHASECHK.TRANS64.TRYWAIT P0, [R0+URZ+0x38840], R3 ;  /* 0x03884003000075a7 */ /* 0x0022a4000800017f */
[----:B--2---:R-:W-:Y:S05]  /*2ff50*/  @!P0 NANOSLEEP.SYNCS 0x989680 ;  /* 0x009896800000895d */ /* 0x004fea0003900000 */
[----:B------:R-:W2:Y:S02]  /*2ff60*/  @!P0 SYNCS.PHASECHK.TRANS64 P0, [R0+URZ+0x38840], R3 ;  /* 0x03884003000085a7 */ /* 0x000ea4000800007f */
[----:B--2---:R-:W-:Y:S05]  /*2ff70*/  @!P0 BRA `(.L_x_604) ;  /* 0xfffffffc00f08947 */ /* 0x004fea000383ffff */
[----:B------:R-:W-:Y:S05]  /*2ff80*/  BRA `(.L_x_875) ;  /* 0xffffff6400e47947 */ /* 0x000fea000383ffff */
.L_x_608:
[----:B------:R-:W2:Y:S01]  /*2ff90*/  LDL.LU R11, [R1+0x64] ;  /* 0x00006400010b7983 */ /* 0x000ea20000300800 */
[----:B------:R-:W-:Y:S01]  /*2ffa0*/  IMAD.MOV.U32 R13, RZ, RZ, R3 ;  /* 0x000000ffff0d7224 */ /* 0x000fe200078e0003 */
[----:B------:R-:W-:Y:S01]  /*2ffb0*/  MOV R12, RZ ;  /* 0x000000ff000c7202 */ /* 0x000fe20000000f00 */
[----:B------:R-:W-:Y:S01]  /*2ffc0*/  IMAD.MOV.U32 R15, RZ, RZ, -0x1 ;  /* 0xffffffffff0f7424 */ /* 0x000fe200078e00ff */
[----:B------:R-:W-:-:S04]  /*2ffd0*/  LOP3.LUT R7, R7, 0x7f, RZ, 0xc0, !PT ;  /* 0x0000007f07077812 */ /* 0x000fc800078ec0ff */
[----:B------:R-:W-:-:S05]  /*2ffe0*/  SHF.R.U32.HI R0, RZ, 0x3, R7 ;  /* 0x00000003ff007819 */ /* 0x000fca0000011607 */
[----:B------:R-:W-:-:S04]  /*2fff0*/  IMAD.IADD R0, R0, 0x1, R5 ;  /* 0x0000000100007824 */ /* 0x000fc800078e0205 */
[----:B------:R-:W-:Y:S02]  /*30000*/  VIADD R5, R0, 0x10 ;  /* 0x0000001000057836 */ /* 0x000fe40000000000 */
[----:B--2---:R-:W-:Y:S02]  /*30010*/  IMAD R2, R11, R8, RZ ;  /* 0x000000080b027224 */ /* 0x004fe400078e02ff */
[----:B------:R-:W-:-:S03]  /*30020*/  IMAD.MOV.U32 R11, RZ, RZ, 0x181f ;  /* 0x0000181fff0b7424 */ /* 0x000fc600078e00ff */
[----:B------:R-:W-:-:S13]  /*30030*/  ISETP.GE.AND P2, PT, R0, R2, PT ;  /* 0x000000020000720c */ /* 0x000fda0003f46270 */
[----:B-----5:R-:W-:Y:S05]  /*30040*/  WARPSYNC.COLLECTIVE R15, `(.L_x_876) ;  /* 0x000000000f087348 */ /* 0x020fea0003c00000 */
[----:B------:R0:W1:Y:S02]  /*30050*/  SHFL.IDX P6, R14, R13, R12, R11 ;  /* 0x0000000c0d0e7389 */ /* 0x00006400000c000b */
[----:B01---5:R-:W-:Y:S01]  /*30060*/  ENDCOLLECTIVE ;  /* 0x000000000000791b */ /* 0x023fe20003800000 */
.L_x_876:
[----:B------:R-:W-:Y:S02]  /*30070*/  IMAD.MOV.U32 R13, RZ, RZ, R4 ;  /* 0x000000ffff0d7224 */ /* 0x000fe400078e0004 */
[----:B------:R-:W-:-:S07]  /*30080*/  IMAD.MOV.U32 R6, RZ, RZ, R14 ;  /* 0x000000ffff067224 */ /* 0x000fce00078e000e */
[----:B------:R-:W-:Y:S05]  /*30090*/  WARPSYNC.COLLECTIVE R15, `(.L_x_877) ;  /* 0x000000000f087348 */ /* 0x000fea0003c00000 */
[----:B------:R0:W1:Y:S02]  /*300a0*/  SHFL.IDX P6, R14, R13, R12, R11 ;  /* 0x0000000c0d0e7389 */ /* 0x00006400000c000b */
[----:B01----:R-:W-:Y:S01]  /*300b0*/  ENDCOLLECTIVE ;  /* 0x000000000000791b */ /* 0x003fe20003800000 */
.L_x_877:
[----:B------:R-:W-:Y:S01]  /*300c0*/  IMAD.MOV.U32 R13, RZ, RZ, R3 ;  /* 0x000000ffff0d7224 */ /* 0x000fe200078e0003 */
[----:B------:R-:W-:Y:S02]  /*300d0*/  MOV R12, 0x1 ;  /* 0x00000001000c7802 */ /* 0x000fe40000000f00 */
[----:B------:R-:W-:-:S07]  /*300e0*/  MOV R7, R14 ;  /* 0x0000000e00077202 */ /* 0x000fce0000000f00 */
[----:B------:R-:W-:Y:S05]  /*300f0*/  WARPSYNC.COLLECTIVE R15, `(.L_x_878) ;  /* 0x000000000f087348 */ /* 0x000fea0003c00000 */
[----:B------:R0:W1:Y:S02]  /*30100*/  SHFL.IDX P6, R14, R13, R12, R11 ;  /* 0x0000000c0d0e7389 */ /* 0x00006400000c000b */
[----:B01----:R-:W-:Y:S01]  /*30110*/  ENDCOLLECTIVE ;  /* 0x000000000000791b */ /* 0x003fe20003800000 */
.L_x_878:
[----:B------:R-:W-:-:S05]  /*30120*/  @!P2 IADD3 R7, P3, R10, R7, RZ ;  /* 0x000000070a07a210 */ /* 0x000fca0007f7e0ff */
[----:B------:R-:W-:-:S05]  /*30130*/  @!P2 IMAD.X R6, RZ, RZ, R6, P3 ;  /* 0x000000ffff06a224 */ /* 0x000fca00018e0606 */
[----:B------:R-:W-:Y:S01]  /*30140*/  @!P2 LOP3.LUT R7, R7, R6, RZ, 0x3c, !PT ;  /* 0x000000060707a212 */ /* 0x000fe200078e3cff */
[----:B------:R-:W-:-:S03]  /*30150*/  IMAD.MOV.U32 R13, RZ, RZ, R4 ;  /* 0x000000ffff0d7224 */ /* 0x000fc600078e0004 */
[----:B------:R-:W-:-:S04]  /*30160*/  @!P2 LOP3.LUT R6, R7, R6, RZ, 0x3c, !PT ;  /* 0x000000060706a212 */ /* 0x000fc800078e3cff */
[----:B------:R-:W-:Y:S01]  /*30170*/  @!P2 LOP3.LUT R7, R7, R6, RZ, 0x3c, !PT ;  /* 0x000000060707a212 */ /* 0x000fe200078e3cff */
[----:B------:R-:W-:-:S04]  /*30180*/  IMAD.MOV.U32 R8, RZ, RZ, R14 ;  /* 0x000000ffff087224 */ /* 0x000fc800078e000e */
[----:B------:R-:W-:Y:S01]  /*30190*/  @!PT LDS RZ, [RZ] ;  /* 0x00000000fffff984 */ /* 0x000fe20000000800 */
[----:B------:R-:W-:Y:S01]  /*301a0*/  @!PT LDS RZ, [RZ] ;  /* 0x00000000fffff984 */ /* 0x000fe20000000800 */
[----:B------:R-:W-:Y:S01]  /*301b0*/  @!PT LDS RZ, [RZ] ;  /* 0x00000000fffff984 */ /* 0x000fe20000000800 */
[----:B------:R0:W-:Y:S03]  /*301c0*/  @!P2 LDGSTS.E.BYPASS.LTC128B.128 [R9+0x20400], desc[UR42][R6.64], !P0 ;  /* 0x204000000609afae */ /* 0x0001e6000c101d6a */
[----:B0-----:R-:W-:Y:S05]  /*301d0*/  WARPSYNC.COLLECTIVE R15, `(.L_x_879) ;  /* 0x000000000f087348 */ /* 0x001fea0003c00000 */
[----:B------:R1:W2:Y:S02]  /*301e0*/  SHFL.IDX P6, R14, R13, R12, R11 ;  /* 0x0000000c0d0e7389 */ /* 0x0002a400000c000b */
[----:B012---:R-:W-:Y:S01]  /*301f0*/  ENDCOLLECTIVE ;  /* 0x000000000000791b */ /* 0x007fe20003800000 */
.L_x_879:
[----:B------:R-:W-:Y:S01]  /*30200*/  @!PT LDS RZ, [RZ] ;  /* 0x00000000fffff984 */ /* 0x000fe20000000800 */
[----:B------:R-:W-:Y:S01]  /*30210*/  @!PT LDS RZ, [RZ] ;  /* 0x00000000fffff984 */ /* 0x000fe20000000800 */
[----:B------:R-:W-:Y:S01]  /*30220*/  @!PT LDS RZ, [RZ] ;  /* 0x00000000fffff984 */ /* 0x000fe20000000800 */
        /* <DEDUP_REMOVED lines=8> */
.L_x_880:
[----:B------:R-:W-:Y:S02]  /*302b0*/  @!P2 IADD3 R7, P3, R10, R5, RZ ;  /* 0x000000050a07a210 */ /* 0x000fe40007f7e0ff */
[----:B------:R-:W-:-:S03]  /*302c0*/  IADD3 R5, R0, 0x20, RZ ;  /* 0x0000002000057810 */ /* 0x000fc60007ffe0ff */
        /* <DEDUP_REMOVED lines=15> */
.L_x_881:
[----:B------:R-:W-:Y:S01]  /*303c0*/  MOV R13, R3 ;  /* 0x00000003000d7202 */ /* 0x000fe20000000f00 */
[----:B------:R-:W-:Y:S01]  /*303d0*/  IMAD.MOV.U32 R12, RZ, RZ, 0x3 ;  /* 0x00000003ff0c7424 */ /* 0x000fe200078e00ff */
[----:B------:R-:W-:-:S07]  /*303e0*/  MOV R5, R14 ;  /* 0x0000000e00057202 */ /* 0x000fce0000000f00 */
[----:B------:R-:W-:Y:S05]  /*303f0*/  WARPSYNC.COLLECTIVE R15, `(.L_x_882) ;  /* 0x000000000f087348 */ /* 0x000fea0003c00000 */
[----:B------:R0:W1:Y:S02]  /*30400*/  SHFL.IDX P6, R14, R13, R12, R11 ;  /* 0x0000000c0d0e7389 */ /* 0x00006400000c000b */
[----:B01----:R-:W-:Y:S01]  /*30410*/  ENDCOLLECTIVE ;  /* 0x000000000000791b */ /* 0x003fe20003800000 */
.L_x_882:
        /* <DEDUP_REMOVED lines=16> */
.L_x_883:
[----:B------:R-:W-:Y:S01]  /*30520*/  IMAD.MOV.U32 R13, RZ, RZ, R3 ;  /* 0x000000ffff0d7224 */ /* 0x000fe200078e0003 */
[----:B------:R-:W-:Y:S01]  /*30530*/  MOV R12, 0x4 ;  /* 0x00000004000c7802 */ /* 0x000fe20000000f00 */
[----:B------:R-:W-:-:S07]  /*30540*/  IMAD.MOV.U32 R5, RZ, RZ, R14 ;  /* 0x000000ffff057224 */ /* 0x000fce00078e000e */
[----:B------:R-:W-:Y:S05]  /*30550*/  WARPSYNC.COLLECTIVE R15, `(.L_x_884) ;  /* 0x000000000f087348 */ /* 0x000fea0003c00000 */
[----:B------:R0:W1:Y:S02]  /*30560*/  SHFL.IDX P6, R14, R13, R12, R11 ;  /* 0x0000000c0d0e7389 */ /* 0x00006400000c000b */
[----:B01----:R-:W-:Y:S01]  /*30570*/  ENDCOLLECTIVE ;  /* 0x000000000000791b */ /* 0x003fe20003800000 */
.L_x_884:
[----:B------:R-:W-:-:S04]  /*30580*/  @!P2 IADD3 R5, P3, R10, R5, RZ ;  /* 0x000000050a05a210 */ /* 0x000fc80007f7e0ff */
[----:B------:R-:W-:-:S05]  /*30590*/  @!P2 IADD3.X R6, RZ, R6, RZ, P3, !PT ;  /* 0x00000006ff06a210 */ /* 0x000fca0001ffe4ff */
        /* <DEDUP_REMOVED lines=14> */
.L_x_885:
[----:B------:R-:W-:Y:S02]  /*30680*/  IMAD.MOV.U32 R13, RZ, RZ, R3 ;  /* 0x000000ffff0d7224 */ /* 0x000fe400078e0003 */
[----:B------:R-:W-:Y:S02]  /*30690*/  IMAD.MOV.U32 R12, RZ, RZ, 0x5 ;  /* 0x00000005ff0c7424 */ /* 0x000fe400078e00ff */
[----:B------:R-:W-:-:S07]  /*306a0*/  IMAD.MOV.U32 R5, RZ, RZ, R14 ;  /* 0x000000ffff057224 */ /* 0x000fce00078e000e */
[----:B------:R-:W-:Y:S05]  /*306b0*/  WARPSYNC.COLLECTIVE R15, `(.L_x_886) ;  /* 0x000000000f087348 */ /* 0x000fea0003c00000 */
[----:B------:R0:W1:Y:S02]  /*306c0*/  SHFL.IDX P6, R14, R13, R12, R11 ;  /* 0x0000000c0d0e7389 */ /* 0x00006400000c000b */
[----:B01----:R-:W-:Y:S01]  /*306d0*/  ENDCOLLECTIVE ;  /* 0x000000000000791b */ /* 0x003fe20003800000 */
.L_x_886:
[----:B------:R-:W-:-:S05]  /*306e0*/  @!P2 IADD3 R5, P3, R10, R5, RZ ;  /* 0x000000050a05a210 */ /* 0x000fca0007f7e0ff */
[----:B------:R-:W-:-:S05]  /*306f0*/  @!P2 IMAD.X R6, RZ, RZ, R6, P3 ;  /* 0x000000ffff06a224 */ /* 0x000fca00018e0606 */
[----:B------:R-:W-:Y:S01]  /*30700*/  @!P2 MOV R7, R6 ;  /* 0x000000060007a202 */ /* 0x000fe20000000f00 */
        /* <DEDUP_REMOVED lines=8> */
[----:B------:R-:W-:-:S02]  /*30790*/  ISETP.GE.AND P2, PT, R5, R2, PT ;  /* 0x000000020500720c */ /* 0x000fc40003f46270 */
[----:B0-----:R-:W-:-:S11]  /*307a0*/  MOV R6, R14 ;  /* 0x0000000e00067202 */ /* 0x001fd60000000f00 */
[----:B------:R-:W-:Y:S05]  /*307b0*/  WARPSYNC.COLLECTIVE R15, `(.L_x_887) ;  /* 0x000000000f087348 */ /* 0x000fea0003c00000 */
[----:B------:R0:W1:Y:S02]  /*307c0*/  SHFL.IDX P6, R14, R13, R12, R11 ;  /* 0x0000000c0d0e7389 */ /* 0x00006400000c000b */
[----:B01----:R-:W-:Y:S01]  /*307d0*/  ENDCOLLECTIVE ;  /* 0x000000000000791b */ /* 0x003fe20003800000 */
.L_x_887:
[----:B------:R-:W-:Y:S02]  /*307e0*/  IMAD.MOV.U32 R13, RZ, RZ, R3 ;  /* 0x000000ffff0d7224 */ /* 0x000fe400078e0003 */
[----:B------:R-:W-:Y:S02]  /*307f0*/  IMAD.MOV.U32 R12, RZ, RZ, 0x6 ;  /* 0x00000006ff0c7424 */ /* 0x000fe400078e00ff */
[----:B------:R-:W-:-:S07]  /*30800*/  IMAD.MOV.U32 R5, RZ, RZ, R14 ;  /* 0x000000ffff057224 */ /* 0x000fce00078e000e */
[----:B------:R-:W-:Y:S05]  /*30810*/  WARPSYNC.COLLECTIVE R15, `(.L_x_888) ;  /* 0x000000000f087348 */ /* 0x000fea0003c00000 */
[----:B------:R0:W1:Y:S02]  /*30820*/  SHFL.IDX P6, R14, R13, R12, R11 ;  /* 0x0000000c0d0e7389 */ /* 0x00006400000c000b */
[----:B01----:R-:W-:Y:S01]  /*30830*/  ENDCOLLECTIVE ;  /* 0x000000000000791b */ /* 0x003fe20003800000 */
.L_x_888:
[----:B------:R-:W-:-:S05]  /*30840*/  @!P2 IADD3 R5, P3, R10, R5, RZ ;  /* 0x000000050a05a210 */ /* 0x000fca0007f7e0ff */
[----:B------:R-:W-:-:S04]  /*30850*/  @!P2 IMAD.X R6, RZ, RZ, R6, P3 ;  /* 0x000000ffff06a224 */ /* 0x000fc800018e0606 */
[----:B------:R-:W-:Y:S01]  /*30860*/  @!P2 IMAD.MOV.U32 R7, RZ, RZ, R6 ;  /* 0x000000ffff07a224 */ /* 0x000fe200078e0006 */
[----:B------:R-:W-:Y:S01]  /*30870*/  @!P2 MOV R6, R5 ;  /* 0x000000050006a202 */ /* 0x000fe20000000f00 */
[----:B------:R-:W-:-:S04]  /*30880*/  IMAD.MOV.U32 R13, RZ, RZ, R4 ;  /* 0x000000ffff0d7224 */ /* 0x000fc800078e0004 */
        /* <DEDUP_REMOVED lines=9> */
.L_x_889:
[----:B------:R-:W-:-:S05]  /*30920*/  VIADD R7, R0, 0x60 ;  /* 0x0000006000077836 */ /* 0x000fca0000000000 */
[----:B------:R-:W-:Y:S02]  /*30930*/  ISETP.GE.AND P2, PT, R7, R2, PT ;  /* 0x000000020700720c */ /* 0x000fe40003f46270 */
[----:B------:R-:W-:Y:S01]  /*30940*/  MOV R13, R3 ;  /* 0x00000003000d7202 */ /* 0x000fe20000000f00 */
[----:B------:R-:W-:Y:S01]  /*30950*/  IMAD.MOV.U32 R12, RZ, RZ, 0x7 ;  /* 0x00000007ff0c7424 */ /* 0x000fe200078e00ff */
[----:B------:R-:W-:-:S09]  /*30960*/  MOV R5, R14 ;  /* 0x0000000e00057202 */ /* 0x000fd20000000f00 */
[----:B------:R-:W-:Y:S05]  /*30970*/  WARPSYNC.COLLECTIVE R15, `(.L_x_890) ;  /* 0x000000000f087348 */ /* 0x000fea0003c00000 */
[----:B------:R0:W1:Y:S02]  /*30980*/  SHFL.IDX P6, R14, R13, R12, R11 ;  /* 0x0000000c0d0e7389 */ /* 0x00006400000c000b */
[----:B01----:R-:W-:Y:S01]  /*30990*/  ENDCOLLECTIVE ;  /* 0x000000000000791b */ /* 0x003fe20003800000 */
.L_x_890:
        /* <DEDUP_REMOVED lines=8> */
[----:B------:R0:W-:Y:S04]  /*30a20*/  @!P2 LDGSTS.E.BYPASS.LTC128B.128 [R9+0x23400], desc[UR42][R6.64], !P0 ;  /* 0x234000000609afae */ /* 0x0001e8000c101d6a */
[----:B------:R0:W-:Y:S01]  /*30a30*/  @!P2 LDGSTS.E.BYPASS.LTC128B.128 [R9+0x27400], desc[UR42][R6.64+0x80], !P1 ;  /* 0x274000800609afae */ /* 0x0001e2000c901d6a */
[----:B------:R-:W-:-:S07]  /*30a40*/  IMAD.MOV.U32 R5, RZ, RZ, R14 ;  /* 0x000000ffff057224 */ /* 0x000fce00078e000e */
[----:B0-----:R-:W-:Y:S05]  /*30a50*/  WARPSYNC.COLLECTIVE R15, `(.L_x_891) ;  /* 0x000000000f087348 */ /* 0x001fea0003c00000 */
[----:B------:R1:W2:Y:S02]  /*30a60*/  SHFL.IDX P6, R14, R13, R12, R11 ;  /* 0x0000000c0d0e7389 */ /* 0x0002a400000c000b */
[----:B012---:R-:W-:Y:S01]  /*30a70*/  ENDCOLLECTIVE ;  /* 0x000000000000791b */ /* 0x007fe20003800000 */
.L_x_891:
[----:B------:R-:W-:Y:S01]  /*30a80*/  IMAD.MOV.U32 R3, RZ, RZ, R14 ;  /* 0x000000ffff037224 */ /* 0x000fe200078e000e */
[----:B------:R-:W-:Y:S06]  /*30a90*/  BRA `(.L_x_892) ;  /* 0xffffff6800647947 */ /* 0x000fec000383ffff */
.L_x_613:
[----:B---3--:R3:W4:Y:S02]  /*30aa0*/  SYNCS.PHASECHK.TRANS64.TRYWAIT P0, [R18+URZ+0x38820], R0 ;  /* 0x03882000120075a7 */ /* 0x008724000800017f */
[----:B----4-:R-:W-:Y:S05]  /*30ab0*/  @!P0 NANOSLEEP.SYNCS 0x989680 ;  /* 0x009896800000895d */ /* 0x010fea0003900000 */
[----:B------:R-:W4:Y:S02]  /*30ac0*/  @!P0 SYNCS.PHASECHK.TRANS64 P0, [R18+URZ+0x38820], R0 ;  /* 0x03882000120085a7 */ /* 0x000f24000800007f */
[----:B----4-:R-:W-:Y:S05]  /*30ad0*/  @!P0 BRA `(.L_x_613) ;  /* 0xfffffffc00f08947 */ /* 0x010fea000383ffff */
[----:B------:R-:W-:Y:S05]  /*30ae0*/  BRA `(.L_x_893) ;  /* 0xffffff6800d07947 */ /* 0x000fea000383ffff */
.L_x_619:
[----:B-1----:R1:W3:Y:S02]  /*30af0*/  SYNCS.PHASECHK.TRANS64.TRYWAIT P0, [R6+URZ+0x38880], R5 ;  /* 0x03888005060075a7 */ /* 0x0022e4000800017f */
[----:B---3--:R-:W-:Y:S05]  /*30b00*/  @!P0 NANOSLEEP.SYNCS 0x989680 ;  /* 0x009896800000895d */ /* 0x008fea0003900000 */
[----:B------:R-:W3:Y:S02]  /*30b10*/  @!P0 SYNCS.PHASECHK.TRANS64 P0, [R6+URZ+0x38880], R5 ;  /* 0x03888005060085a7 */ /* 0x000ee4000800007f */
[----:B---3--:R-:W-:Y:S05]  /*30b20*/  @!P0 BRA `(.L_x_619) ;  /* 0xfffffffc00f08947 */ /* 0x008fea000383ffff */
[----:B------:R-:W-:Y:S05]  /*30b30*/  BRA `(.L_x_894) ;  /* 0xffffff6c008c7947 */ /* 0x000fea000383ffff */
.L_x_625:
[----:B--2---:R2:W3:Y:S02]  /*30b40*/  SYNCS.PHASECHK.TRANS64.TRYWAIT P0, [R6+URZ+0x38840], R5 ;  /* 0x03884005060075a7 */ /* 0x0044e4000800017f */
[----:B---3--:R-:W-:Y:S05]  /*30b50*/  @!P0 NANOSLEEP.SYNCS 0x989680 ;  /* 0x009896800000895d */ /* 0x008fea0003900000 */
[----:B------:R-:W3:Y:S02]  /*30b60*/  @!P0 SYNCS.PHASECHK.TRANS64 P0, [R6+URZ+0x38840], R5 ;  /* 0x03884005060085a7 */ /* 0x000ee4000800007f */
[----:B---3--:R-:W-:Y:S05]  /*30b70*/  @!P0 BRA `(.L_x_625) ;  /* 0xfffffffc00f08947 */ /* 0x008fea000383ffff */
[----:B------:R-:W-:Y:S05]  /*30b80*/  BRA `(.L_x_895) ;  /* 0xffffff70004c7947 */ /* 0x000fea000383ffff */
.L_x_632:
[----:B---3--:R3:W4:Y:S02]  /*30b90*/  SYNCS.PHASECHK.TRANS64.TRYWAIT P0, [R3+URZ+0x38870], R4 ;  /* 0x03887004030075a7 */ /* 0x008724000800017f */
[----:B----4-:R-:W-:Y:S05]  /*30ba0*/  @!P0 NANOSLEEP.SYNCS 0x989680 ;  /* 0x009896800000895d */ /* 0x010fea0003900000 */
[----:B------:R-:W4:Y:S02]  /*30bb0*/  @!P0 SYNCS.PHASECHK.TRANS64 P0, [R3+URZ+0x38870], R4 ;  /* 0x03887004030085a7 */ /* 0x000f24000800007f */
[----:B----4-:R-:W-:Y:S05]  /*30bc0*/  @!P0 BRA `(.L_x_632) ;  /* 0xfffffffc00f08947 */ /* 0x010fea000383ffff */
[----:B------:R-:W-:Y:S05]  /*30bd0*/  BRA `(.L_x_896) ;  /* 0xffffff7400247947 */ /* 0x000fea000383ffff */
.L_x_634:
[----:B---3--:R3:W4:Y:S02]  /*30be0*/  SYNCS.PHASECHK.TRANS64.TRYWAIT P0, [R3+URZ+0x38860], R4 ;  /* 0x03886004030075a7 */ /* 0x008724000800017f */
[----:B----4-:R-:W-:Y:S05]  /*30bf0*/  @!P0 NANOSLEEP.SYNCS 0x989680 ;  /* 0x009896800000895d */ /* 0x010fea0003900000 */
[----:B------:R-:W4:Y:S02]  /*30c00*/  @!P0 SYNCS.PHASECHK.TRANS64 P0, [R3+URZ+0x38860], R4 ;  /* 0x03886004030085a7 */ /* 0x000f24000800007f */
[----:B----4-:R-:W-:Y:S05]  /*30c10*/  @!P0 BRA `(.L_x_634) ;  /* 0xfffffffc00f08947 */ /* 0x010fea000383ffff */
[----:B------:R-:W-:Y:S05]  /*30c20*/  BRA `(.L_x_897) ;  /* 0xffffff74002c7947 */ /* 0x000fea000383ffff */
.L_x_641:
[----:B--2---:R2:W3:Y:S02]  /*30c30*/  SYNCS.PHASECHK.TRANS64.TRYWAIT P1, [R0+URZ+0x38870], R2 ;  /* 0x03887002000075a7 */ /* 0x0044e4000802017f */
[----:B---3--:R-:W-:Y:S05]  /*30c40*/  @!P1 NANOSLEEP.SYNCS 0x989680 ;  /* 0x009896800000995d */ /* 0x008fea0003900000 */
[----:B------:R-:W3:Y:S02]  /*30c50*/  @!P1 SYNCS.PHASECHK.TRANS64 P1, [R0+URZ+0x38870], R2 ;  /* 0x03887002000095a7 */ /* 0x000ee4000802007f */
[----:B---3--:R-:W-:Y:S05]  /*30c60*/  @!P1 BRA `(.L_x_641) ;  /* 0xfffffffc00f09947 */ /* 0x008fea000383ffff */
[----:B------:R-:W-:Y:S05]  /*30c70*/  BRA `(.L_x_898) ;  /* 0xffffff8000a07947 */ /* 0x000fea000383ffff */
.L_x_643:
[----:B--2---:R2:W3:Y:S02]  /*30c80*/  SYNCS.PHASECHK.TRANS64.TRYWAIT P1, [R0+URZ+0x38860], R2 ;  /* 0x03886002000075a7 */ /* 0x0044e4000802017f */
[----:B---3--:R-:W-:Y:S05]  /*30c90*/  @!P1 NANOSLEEP.SYNCS 0x989680 ;  /* 0x009896800000995d */ /* 0x008fea0003900000 */
[----:B------:R-:W3:Y:S02]  /*30ca0*/  @!P1 SYNCS.PHASECHK.TRANS64 P1, [R0+URZ+0x38860], R2 ;  /* 0x03886002000095a7 */ /* 0x000ee4000802007f */
[----:B---3--:R-:W-:Y:S05]  /*30cb0*/  @!P1 BRA `(.L_x_643) ;  /* 0xfffffffc00f09947 */ /* 0x008fea000383ffff */
[----:B------:R-:W-:Y:S05]  /*30cc0*/  BRA `(.L_x_899) ;  /* 0xffffff8000a87947 */ /* 0x000fea000383ffff */
.L_x_647:
[----:B------:R-:W2:Y:S01]  /*30cd0*/  LDL R2, [R1] ;  /* 0x0000000001027983 */ /* 0x000ea20000100800 */
[----:B------:R-:W-:Y:S01]  /*30ce0*/  BSSY B0, `(.L_x_900) ;  /* 0x0000008000007945 */ /* 0x000fe20003800000 */
[----:B------:R-:W-:Y:S02]  /*30cf0*/  IMAD.MOV.U32 R12, RZ, RZ, RZ ;  /* 0x000000ffff0c7224 */ /* 0x000fe400078e00ff */
[----:B------:R-:W-:Y:S02]  /*30d00*/  IMAD.MOV.U32 R11, RZ, RZ, 0x1f ;  /* 0x0000001fff0b7424 */ /* 0x000fe400078e00ff */
[----:B------:R-:W-:Y:S01]  /*30d10*/  IMAD.MOV.U32 R15, RZ, RZ, -0x1 ;  /* 0xffffffffff0f7424 */ /* 0x000fe200078e00ff */
[----:B--2---:R-:W-:-:S07]  /*30d20*/  MOV R13, R2 ;  /* 0x00000002000d7202 */ /* 0x004fce0000000f00 */
[----:B0-----:R-:W-:Y:S05]  /*30d30*/  WARPSYNC.COLLECTIVE R15, `(.L_x_901) ;  /* 0x000000000f087348 */ /* 0x001fea0003c00000 */
[----:B------:R1:W2:Y:S02]  /*30d40*/  SHFL.IDX P6, R14, R13, R12, R11 ;  /* 0x0000000c0d0e7389 */ /* 0x0002a400000c000b */
[----:B012---:R-:W-:Y:S01]  /*30d50*/  ENDCOLLECTIVE ;  /* 0x000000000000791b */ /* 0x007fe20003800000 */
.L_x_901:
[----:B------:R-:W-:Y:S05]  /*30d60*/  BSYNC B0 ;  /* 0x0000000000007941 */ /* 0x000fea0003800000 */
.L_x_900:
[----:B------:R0:W5:Y:S01]  /*30d70*/  LDL R0, [R1+0xc] ;  /* 0x00000c0001007983 */ /* 0x0001620000100800 */
[----:B------:R-:W-:Y:S01]  /*30d80*/  MOV R13, R2 ;  /* 0x00000002000d7202 */ /* 0x000fe20000000f00 */
[----:B------:R-:W-:Y:S02]  /*30d90*/  IMAD.MOV.U32 R12, RZ, RZ, 0x1 ;  /* 0x00000001ff0c7424 */ /* 0x000fe400078e00ff */
[----:B------:R-:W-:Y:S02]  /*30da0*/  IMAD.MOV.U32 R11, RZ, RZ, 0x1f ;  /* 0x0000001fff0b7424 */ /* 0x000fe400078e00ff */
[----:B------:R-:W-:Y:S02]  /*30db0*/  IMAD.MOV.U32 R15, RZ, RZ, -0x1 ;  /* 0xffffffffff0f7424 */ /* 0x000fe400078e00ff */
[----:B0-----:R-:W-:-:S07]  /*30dc0*/  IMAD.MOV.U32 R6, RZ, RZ, R14 ;  /* 0x000000ffff067224 */ /* 0x001fce00078e000e */
[----:B-----5:R-:W-:Y:S05]  /*30dd0*/  WARPSYNC.COLLECTIVE R15, `(.L_x_902) ;  /* 0x000000000f087348 */ /* 0x020fea0003c00000 */
[----:B------:R0:W1:Y:S02]  /*30de0*/  SHFL.IDX P6, R14, R13, R12, R11 ;  /* 0x0000000c0d0e7389 */ /* 0x00006400000c000b */
[----:B01---5:R-:W-:Y:S01]  /*30df0*/  ENDCOLLECTIVE ;  /* 0x000000000000791b */ /* 0x023fe20003800000 */
.L_x_902:
[----:B------:R-:W-:Y:S01]  /*30e00*/  ULDC UR4, c[0x0][0xc3c] ;  /* 0x00030f0000047ab9 */ /* 0x000fe20000000800 */
[----:B------:R-:W-:Y:S01]  /*30e10*/  IADD3 R7, R0, R16, RZ ;  /* 0x0000001000077210 */ /* 0x000fe20007ffe0ff */
[----:B------:R-:W-:Y:S02]  /*30e20*/  IMAD.MOV.U32 R11, RZ, RZ, RZ ;  /* 0x000000ffff0b7224 */ /* 0x000fe400078e00ff */
[----:B------:R-:W-:Y:S01]  /*30e30*/  IMAD.MOV.U32 R8, RZ, RZ, R14 ;  /* 0x000000ffff087224 */ /* 0x000fe200078e000e */
[----:B------:R-:W-:-:S13]  /*30e40*/  ISETP.GE.OR P1, PT, R7, UR4, !P0 ;  /* 0x0000000407007c0c */ /* 0x000fda000c726670 */
[----:B------:R-:W0:Y:S08]  /*30e50*/  @!P1 LDC.64 R2, c[0x0][0xc80] ;  /* 0x00032000ff029b82 */ /* 0x000e300000000a00 */
[----:B------:R-:W1:Y:S01]  /*30e60*/  @!P1 LDC.64 R4, c[0x0][0xc78] ;  /* 0x00031e00ff049b82 */ /* 0x000e620000000a00 */
[----:B0-----:R-:W-:-:S05]  /*30e70*/  @!P1 IMAD.WIDE R2, R7, 0x4, R2 ;  /* 0x0000000407029825 */ /* 0x001fca00078e0202 */
[----:B------:R1:W2:Y:S02]  /*30e80*/  @!P1 LDG.E R0, desc[UR42][R2.64] ;  /* 0x0000002a02009981 */ /* 0x0002a4000c1e1900 */
[----:B-1----:R-:W-:-:S06]  /*30e90*/  @!P1 IMAD.WIDE R2, R7, 0x4, R4 ;  /* 0x0000000407029825 */ /* 0x002fcc00078e0204 */
[----:B------:R-:W3:Y:S01]  /*30ea0*/  @!P1 LDG.E R2, desc[UR42][R2.64] ;  /* 0x0000002a02029981 */ /* 0x000ee2000c1e1900 */
[----:B------:R-:W-:Y:S02]  /*30eb0*/  CS2R R4, SRZ ;  /* 0x0000000000047805 */ /* 0x000fe4000001ff00 */
[C---:B------:R-:W-:Y:S01]  /*30ec0*/  ISETP.GE.U32.AND P2, PT, R16.reuse, 0x2, PT ;  /* 0x000000021000780c */ /* 0x040fe20003f46070 */
[----:B------:R-:W-:Y:S01]  /*30ed0*/  IMAD.MOV.U32 R9, RZ, RZ, RZ ;  /* 0x000000ffff097224 */ /* 0x000fe200078e00ff */
[C---:B------:R-:W-:Y:S02]  /*30ee0*/  ISETP.GE.U32.AND P3, PT, R16.reuse, 0x4, PT ;  /* 0x000000041000780c */ /* 0x040fe40003f66070 */
[C---:B------:R-:W-:Y:S02]  /*30ef0*/  ISETP.GE.U32.AND P4, PT, R16.reuse, 0x8, PT ;  /* 0x000000081000780c */ /* 0x040fe40003f86070 */
[----:B------:R-:W-:Y:S01]  /*30f00*/  ISETP.GE.U32.AND P5, PT, R16, 0x10, PT ;  /* 0x000000101000780c */ /* 0x000fe20003fa6070 */
[----:B--2---:R-:W-:-:S02]  /*30f10*/  @!P1 IMAD.MOV.U32 R4, RZ, RZ, R0 ;  /* 0x000000ffff049224 */ /* 0x004fc400078e0000 */
[----:B---3--:R-:W-:Y:S01]  /*30f20*/  @!P1 IMAD.MOV.U32 R5, RZ, RZ, R2 ;  /* 0x000000ffff059224 */ /* 0x008fe200078e0002 */
[----:B------:R-:W-:-:S03]  /*30f30*/  ISETP.NE.AND P1, PT, R16, RZ, PT ;  /* 0x000000ff1000720c */ /* 0x000fc60003f25270 */
[----:B------:R-:W-:-:S04]  /*30f40*/  IMAD R0, R5, R4, RZ ;  /* 0x0000000405007224 */ /* 0x000fc800078e02ff */
[----:B------:R-:W-:-:S07]  /*30f50*/  IMAD.MOV.U32 R13, RZ, RZ, R0 ;  /* 0x000000ffff0d7224 */ /* 0x000fce00078e0000 */
[----:B------:R-:W-:Y:S05]  /*30f60*/  WARPSYNC.COLLECTIVE R15, `(.L_x_903) ;  /* 0x000000000f087348 */ /* 0x000fea0003c00000 */
[----:B------:R0:W1:Y:S02]  /*30f70*/  SHFL.UP P6, R14, R13, R12, R11 ;  /* 0x0400000c0d0e7389 */ /* 0x00006400000c000b */
[----:B01----:R-:W-:Y:S01]  /*30f80*/  ENDCOLLECTIVE ;  /* 0x000000000000791b */ /* 0x003fe20003800000 */
.L_x_903:
[----:B------:R-:W-:Y:S01]  /*30f90*/  IMAD.MOV.U32 R12, RZ, RZ, 0x2 ;  /* 0x00000002ff0c7424 */ /* 0x000fe200078e00ff */
[----:B------:R-:W-:-:S04]  /*30fa0*/  MOV R2, R14 ;  /* 0x0000000e00027202 */ /* 0x000fc80000000f00 */
[----:B------:R-:W-:-:S05]  /*30fb0*/  SEL R2, R2, RZ, P1 ;  /* 0x000000ff02027207 */ /* 0x000fca0000800000 */
[----:B------:R-:W-:-:S04]  /*30fc0*/  IMAD.IADD R0, R0, 0x1, R2 ;  /* 0x0000000100007824 */ /* 0x000fc800078e0202 */
[----:B------:R-:W-:-:S07]  /*30fd0*/  IMAD.MOV.U32 R13, RZ, RZ, R0 ;  /* 0x000000ffff0d7224 */ /* 0x000fce00078e0000 */
[----:B------:R-:W-:Y:S05]  /*30fe0*/  WARPSYNC.COLLECTIVE R15, `(.L_x_904) ;  /* 0x000000000f087348 */ /* 0x000fea0003c00000 */
[----:B------:R0:W1:Y:S02]  /*30ff0*/  SHFL.UP P6, R14, R13, R12, R11 ;  /* 0x0400000c0d0e7389 */ /* 0x00006400000c000b */
[----:B01----:R-:W-:Y:S01]  /*31000*/  ENDCOLLECTIVE ;  /* 0x000000000000791b */ /* 0x003fe20003800000 */
.L_x_904:
[----:B------:R-:W-:Y:S02]  /*31010*/  IMAD.MOV.U32 R12, RZ, RZ, 0x4 ;  /* 0x00000004ff0c7424 */ /* 0x000fe400078e00ff */
[----:B------:R-:W-:-:S05]  /*31020*/  IMAD.MOV.U32 R2, RZ, RZ, R14 ;  /* 0x000000ffff027224 */ /* 0x000fca00078e000e */
[----:B------:R-:W-:-:S04]  /*31030*/  SEL R2, R2, RZ, P2 ;  /* 0x000000ff02027207 */ /* 0x000fc80001000000 */
[----:B------:R-:W-:-:S05]  /*31040*/  IADD3 R0, R0, R2, RZ ;  /* 0x0000000200007210 */ /* 0x000fca0007ffe0ff */
[----:B------:R-:W-:-:S07]  /*31050*/  IMAD.MOV.U32 R13, RZ, RZ, R0 ;  /* 0x000000ffff0d7224 */ /* 0x000fce00078e0000 */
[----:B------:R-:W-:Y:S05]  /*31060*/  WARPSYNC.COLLECTIVE R15, `(.L_x_905) ;  /* 0x000000000f087348 */ /* 0x000fea0003c00000 */
[----:B------:R0:W1:Y:S02]  /*31070*/  SHFL.UP P6, R14, R13, R12, R11 ;  /* 0x0400000c0d0e7389 */ /* 0x00006400000c000b */
[----:B01----:R-:W-:Y:S01]  /*31080*/  ENDCOLLECTIVE ;  /* 0x000000000000791b */ /* 0x003fe20003800000 */
.L_x_905:
[----:B------:R-:W-:Y:S02]  /*31090*/  IMAD.MOV.U32 R12, RZ, RZ, 0x8 ;  /* 0x00000008ff0c7424 */ /* 0x000fe400078e00ff */
[----:B------:R-:W-:-:S05]  /*310a0*/  IMAD.MOV.U32 R2, RZ, RZ, R14 ;  /* 0x000000ffff027224 */ /* 0x000fca00078e000e */
[----:B------:R-:W-:-:S05]  /*310b0*/  SEL R2, R2, RZ, P3 ;  /* 0x000000ff02027207 */ /* 0x000fca0001800000 */
[----:B------:R-:W-:-:S05]  /*310c0*/  IMAD.IADD R0, R0, 0x1, R2 ;  /* 0x0000000100007824 */ /* 0x000fca00078e0202 */
[----:B------:R-:W-:-:S07]  /*310d0*/  MOV R13, R0 ;  /* 0x00000000000d7202 */ /* 0x000fce0000000f00 */
[----:B------:R-:W-:Y:S05]  /*310e0*/  WARPSYNC.COLLECTIVE R15, `(.L_x_906) ;  /* 0x000000000f087348 */ /* 0x000fea0003c00000 */
[----:B------:R0:W1:Y:S02]  /*310f0*/  SHFL.UP P6, R14, R13, R12, R11 ;  /* 0x0400000c0d0e7389 */ /* 0x00006400000c000b */
[----:B01----:R-:W-:Y:S01]  /*31100*/  ENDCOLLECTIVE ;  /* 0x000000000000791b */ /* 0x003fe20003800000 */
.L_x_906:
[----:B------:R-:W-:Y:S01]  /*31110*/  MOV R12, 0x10 ;  /* 0x00000010000c7802 */ /* 0x000fe20000000f00 */
[----:B------:R-:W-:-:S05]  /*31120*/  IMAD.MOV.U32 R2, RZ, RZ, R14 ;  /* 0x000000ffff027224 */ /* 0x000fca00078e000e */
[----:B------:R-:W-:-:S05]  /*31130*/  SEL R2, R2, RZ, P4 ;  /* 0x000000ff02027207 */ /* 0x000fca0002000000 */
[----:B------:R-:W-:-:S04]  /*31140*/  IMAD.IADD R0, R0, 0x1, R2 ;  /* 0x0000000100007824 */ /* 0x000fc800078e0202 */
[----:B------:R-:W-:-:S07]  /*31150*/  IMAD.MOV.U32 R13, RZ, RZ, R0 ;  /* 0x000000ffff0d7224 */ /* 0x000fce00078e0000 */
[----:B------:R-:W-:Y:S05]  /*31160*/  WARPSYNC.COLLECTIVE R15, `(.L_x_907) ;  /* 0x000000000f087348 */ /* 0x000fea0003c00000 */
[----:B------:R0:W1:Y:S02]  /*31170*/  SHFL.UP P6, R14, R13, R12, R11 ;  /* 0x0400000c0d0e7389 */ /* 0x00006400000c000b */
[----:B01----:R-:W-:Y:S01]  /*31180*/  ENDCOLLECTIVE ;  /* 0x000000000000791b */ /* 0x003fe20003800000 */
.L_x_907:
[----:B------:R-:W-:Y:S01]  /*31190*/  IMAD.MOV.U32 R12, RZ, RZ, 0x1f ;  /* 0x0000001fff0c7424 */ /* 0x000fe200078e00ff */
[----:B------:R-:W-:Y:S01]  /*311a0*/  MOV R11, 0x1f ;  /* 0x0000001f000b7802 */ /* 0x000fe20000000f00 */
[----:B------:R-:W-:-:S05]  /*311b0*/  IMAD.MOV.U32 R2, RZ, RZ, R14 ;  /* 0x000000ffff027224 */ /* 0x000fca00078e000e */
[----:B------:R-:W-:-:S05]  /*311c0*/  SEL R2, R2, RZ, P5 ;  /* 0x000000ff02027207 */ /* 0x000fca0002800000 */
[----:B------:R-:W-:-:S04]  /*311d0*/  IMAD.IADD R3, R0, 0x1, R2 ;  /* 0x0000000100037824 */ /* 0x000fc800078e0202 */
[----:B------:R-:W-:-:S07]  /*311e0*/  IMAD.MOV.U32 R13, RZ, RZ, R3 ;  /* 0x000000ffff0d7224 */ /* 0x000fce00078e0003 */
[----:B------:R-:W-:Y:S05]  /*311f0*/  WARPSYNC.COLLECTIVE R15, `(.L_x_908) ;  /* 0x000000000f087348 */ /* 0x000fea0003c00000 */
[----:B------:R0:W1:Y:S02]  /*31200*/  SHFL.IDX P6, R14, R13, R12, R11 ;  /* 0x0000000c0d0e7389 */ /* 0x00006400000c000b */
[----:B01----:R-:W-:Y:S01]  /*31210*/  ENDCOLLECTIVE ;  /* 0x000000000000791b */ /* 0x003fe20003800000 */
.L_x_908:
[----:B------:R-:W-:Y:S01]  /*31220*/  IMAD.MOV.U32 R7, RZ, RZ, R14 ;  /* 0x000000ffff077224 */ /* 0x000fe200078e000e */
[----:B------:R-:W-:Y:S06]  /*31230*/  BRA `(.L_x_909) ;  /* 0xffffff8c00207947 */ /* 0x000fec000383ffff */
.L_x_650:
[----:B------:R-:W-:Y:S01]  /*31240*/  BSSY B0, `(.L_x_910) ;  /* 0x0000008000007945 */ /* 0x000fe20003800000 */
[----:B------:R-:W-:Y:S01]  /*31250*/  IMAD.MOV.U32 R13, RZ, RZ, R2 ;  /* 0x000000ffff0d7224 */ /* 0x000fe200078e0002 */
[----:B------:R-:W-:Y:S01]  /*31260*/  MOV R11, RZ ;  /* 0x000000ff000b7202 */ /* 0x000fe20000000f00 */
[----:B------:R-:W-:Y:S02]  /*31270*/  IMAD.MOV.U32 R12, RZ, RZ, 0x1 ;  /* 0x00000001ff0c7424 */ /* 0x000fe400078e00ff */
[----:B------:R-:W-:-:S07]  /*31280*/  IMAD.MOV.U32 R15, RZ, RZ, -0x1 ;  /* 0xffffffffff0f7424 */ /* 0x000fce00078e00ff */
[----:B0-----:R-:W-:Y:S05]  /*31290*/  WARPSYNC.COLLECTIVE R15, `(.L_x_911) ;  /* 0x000000000f087348 */ /* 0x001fea0003c00000 */
[----:B------:R1:W2:Y:S02]  /*312a0*/  SHFL.UP P6, R14, R13, R12, R11 ;  /* 0x0400000c0d0e7389 */ /* 0x0002a400000c000b */
[----:B012---:R-:W-:Y:S01]  /*312b0*/  ENDCOLLECTIVE ;  /* 0x000000000000791b */ /* 0x007fe20003800000 */
.L_x_911:
[----:B------:R-:W-:Y:S05]  /*312c0*/  BSYNC B0 ;  /* 0x0000000000007941 */ /* 0x000fea0003800000 */
.L_x_910:
[----:B------:R-:W-:Y:S01]  /*312d0*/  IMAD.MOV.U32 R3, RZ, RZ, R14 ;  /* 0x000000ffff037224 */ /* 0x000fe200078e000e */
[----:B------:R-:W-:Y:S01]  /*312e0*/  MOV R12, 0x2 ;  /* 0x00000002000c7802 */ /* 0x000fe20000000f00 */
[----:B------:R-:W-:Y:S02]  /*312f0*/  IMAD.MOV.U32 R11, RZ, RZ, RZ ;  /* 0x000000ffff0b7224 */ /* 0x000fe400078e00ff */
[----:B------:R-:W-:Y:S01]  /*31300*/  IMAD.MOV.U32 R15, RZ, RZ, -0x1 ;  /* 0xffffffffff0f7424 */ /* 0x000fe200078e00ff */
[----:B------:R-:W-:-:S05]  /*31310*/  SEL R3, R3, RZ, P1 ;  /* 0x000000ff03037207 */ /* 0x000fca0000800000 */
[----:B------:R-:W-:-:S04]  /*31320*/  IMAD.IADD R2, R2, 0x1, R3 ;  /* 0x0000000102027824 */ /* 0x000fc800078e0203 */
[----:B------:R-:W-:-:S07]  /*31330*/  IMAD.MOV.U32 R13, RZ, RZ, R2 ;  /* 0x000000ffff0d7224 */ /* 0x000fce00078e0002 */
[----:B------:R-:W-:Y:S05]  /*31340*/  WARPSYNC.COLLECTIVE R15, `(.L_x_912) ;  /* 0x000000000f087348 */ /* 0x000fea0003c00000 */
[----:B------:R0:W1:Y:S02]  /*31350*/  SHFL.UP P6, R14, R13, R12, R11 ;  /* 0x0400000c0d0e7389 */ /* 0x00006400000c000b */
[----:B01----:R-:W-:Y:S01]  /*31360*/  ENDCOLLECTIVE ;  /* 0x000000000000791b */ /* 0x003fe20003800000 */
.L_x_912:
        /* <DEDUP_REMOVED lines=8> */
.L_x_913:
        /* <DEDUP_REMOVED lines=8> */
.L_x_914:
[----:B------:R-:W-:Y:S02]  /*31470*/  IMAD.MOV.U32 R12, RZ, RZ, 0x10 ;  /* 0x00000010ff0c7424 */ /* 0x000fe400078e00ff */
[----:B------:R-:W-:-:S05]  /*31480*/  IMAD.MOV.U32 R3, RZ, RZ, R14 ;  /* 0x000000ffff037224 */ /* 0x000fca00078e000e */
[----:B------:R-:W-:-:S05]  /*31490*/  SEL R3, R3, RZ, P4 ;  /* 0x000000ff03037207 */ /* 0x000fca0002000000 */
[----:B------:R-:W-:-:S04]  /*314a0*/  IMAD.IADD R2, R2, 0x1, R3 ;  /* 0x0000000102027824 */ /* 0x000fc800078e0203 */
[----:B------:R-:W-:-:S07]  /*314b0*/  IMAD.MOV.U32 R13, RZ, RZ, R2 ;  /* 0x000000ffff0d7224 */ /* 0x000fce00078e0002 */
[----:B------:R-:W-:Y:S05]  /*314c0*/  WARPSYNC.COLLECTIVE R15, `(.L_x_915) ;  /* 0x000000000f087348 */ /* 0x000fea0003c00000 */
[----:B------:R0:W1:Y:S02]  /*314d0*/  SHFL.UP P6, R14, R13, R12, R11 ;  /* 0x0400000c0d0e7389 */ /* 0x00006400000c000b */
[----:B01----:R-:W-:Y:S01]  /*314e0*/  ENDCOLLECTIVE ;  /* 0x000000000000791b */ /* 0x003fe20003800000 */
.L_x_915:
[----:B------:R-:W-:Y:S02]  /*314f0*/  IMAD.MOV.U32 R12, RZ, RZ, 0x1f ;  /* 0x0000001fff0c7424 */ /* 0x000fe400078e00ff */
[----:B------:R-:W-:Y:S01]  /*31500*/  IMAD.MOV.U32 R11, RZ, RZ, 0x1f ;  /* 0x0000001fff0b7424 */ /* 0x000fe200078e00ff */
[----:B------:R-:W-:-:S04]  /*31510*/  MOV R3, R14 ;  /* 0x0000000e00037202 */ /* 0x000fc80000000f00 */
[----:B------:R-:W-:-:S05]  /*31520*/  SEL R3, R3, RZ, P5 ;  /* 0x000000ff03037207 */ /* 0x000fca0002800000 */
[----:B------:R-:W-:-:S04]  /*31530*/  IMAD.IADD R3, R2, 0x1, R3 ;  /* 0x0000000102037824 */ /* 0x000fc800078e0203 */
[----:B------:R-:W-:-:S07]  /*31540*/  IMAD.MOV.U32 R13, RZ, RZ, R3 ;  /* 0x000000ffff0d7224 */ /* 0x000fce00078e0003 */
[----:B------:R-:W-:Y:S05]  /*31550*/  WARPSYNC.COLLECTIVE R15, `(.L_x_916) ;  /* 0x000000000f087348 */ /* 0x000fea0003c00000 */
[----:B------:R0:W1:Y:S02]  /*31560*/  SHFL.IDX P6, R14, R13, R12, R11 ;  /* 0x0000000c0d0e7389 */ /* 0x00006400000c000b */
[----:B01----:R-:W-:Y:S01]  /*31570*/  ENDCOLLECTIVE ;  /* 0x000000000000791b */ /* 0x003fe20003800000 */
.L_x_916:
[----:B------:R-:W-:Y:S01]  /*31580*/  MOV R7, R14 ;  /* 0x0000000e00077202 */ /* 0x000fe20000000f00 */
[----:B------:R-:W-:Y:S06]  /*31590*/  BRA `(.L_x_917) ;  /* 0xffffff8800f87947 */ /* 0x000fec000383ffff */
.L_x_652:
[----:B------:R-:W-:Y:S01]  /*315a0*/  BSSY B0, `(.L_x_918) ;  /* 0x0000006000007945 */ /* 0x000fe20003800000 */
[----:B------:R-:W-:Y:S01]  /*315b0*/  PLOP3.LUT P6, PT, P6, PT, PT, 0x8, 0x0 ;  /* 0x000000000000781c */ /* 0x000fe200037ce170 */
[----:B------:R-:W-:-:S12]  /*315c0*/  IMAD.MOV.U32 R15, RZ, RZ, -0x1 ;  /* 0xffffffffff0f7424 */ /* 0x000fd800078e00ff */
[----:B01----:R-:W-:Y:S05]  /*315d0*/  WARPSYNC.COLLECTIVE R15, `(.L_x_919) ;  /* 0x000000000f087348 */ /* 0x003fea0003c00000 */
[----:B------:R-:W-:Y:S01]  /*315e0*/  VOTE.ANY R14, PT, P6 ;  /* 0x00000000000e7806 */ /* 0x000fe200030e0100 */
[----:B01----:R-:W-:Y:S06]  /*315f0*/  ENDCOLLECTIVE ;  /* 0x000000000000791b */ /* 0x003fec0003800000 */
.L_x_919:
[----:B------:R-:W-:Y:S05]  /*31600*/  BSYNC B0 ;  /* 0x0000000000007941 */ /* 0x000fea0003800000 */
.L_x_918:
[----:B------:R-:W-:Y:S01]  /*31610*/  IMAD.MOV.U32 R3, RZ, RZ, R14 ;  /* 0x000000ffff037224 */ /* 0x000fe200078e000e */
[----:B------:R-:W-:Y:S01]  /*31620*/  MOV R11, 0x1f ;  /* 0x0000001f000b7802 */ /* 0x000fe20000000f00 */
[----:B------:R-:W-:Y:S02]  /*31630*/  IMAD.MOV.U32 R13, RZ, RZ, R4 ;  /* 0x000000ffff0d7224 */ /* 0x000fe400078e0004 */
[----:B------:R-:W0:Y:S01]  /*31640*/  POPC R0, R3 ;  /* 0x0000000300007309 */ /* 0x000e220000000000 */
[----:B------:R-:W-:Y:S02]  /*31650*/  IMAD.MOV.U32 R15, RZ, RZ, -0x1 ;  /* 0xffffffffff0f7424 */ /* 0x000fe400078e00ff */
[----:B0-----:R-:W-:-:S07]  /*31660*/  IMAD.MOV.U32 R12, RZ, RZ, R0 ;  /* 0x000000ffff0c7224 */ /* 0x001fce00078e0000 */
[----:B------:R-:W-:Y:S05]  /*31670*/  WARPSYNC.COLLECTIVE R15, `(.L_x_920) ;  /* 0x000000000f087348 */ /* 0x000fea0003c00000 */
[----:B------:R0:W1:Y:S02]  /*31680*/  SHFL.IDX P6, R14, R13, R12, R11 ;  /* 0x0000000c0d0e7389 */ /* 0x00006400000c000b */
[----:B01----:R-:W-:Y:S01]  /*31690*/  ENDCOLLECTIVE ;  /* 0x000000000000791b */ /* 0x003fe20003800000 */
.L_x_920:
[----:B------:R-:W-:Y:S02]  /*316a0*/  IMAD.MOV.U32 R13, RZ, RZ, R5 ;  /* 0x000000ffff0d7224 */ /* 0x000fe400078e0005 */
[----:B------:R-:W-:-:S07]  /*316b0*/  IMAD.MOV.U32 R4, RZ, RZ, R14 ;  /* 0x000000ffff047224 */ /* 0x000fce00078e000e */
[----:B------:R-:W-:Y:S05]  /*316c0*/  WARPSYNC.COLLECTIVE R15, `(.L_x_921) ;  /* 0x000000000f087348 */ /* 0x000fea0003c00000 */
[----:B------:R0:W1:Y:S02]  /*316d0*/  SHFL.IDX P6, R14, R13, R12, R11 ;  /* 0x0000000c0d0e7389 */ /* 0x00006400000c000b */
[----:B01----:R-:W-:Y:S01]  /*316e0*/  ENDCOLLECTIVE ;  /* 0x000000000000791b */ /* 0x003fe20003800000 */
.L_x_921:
[----:B------:R-:W-:Y:S01]  /*316f0*/  IMAD.MOV.U32 R5, RZ, RZ, R14 ;  /* 0x000000ffff057224 */ /* 0x000fe200078e000e */
[----:B------:R-:W-:Y:S06]  /*31700*/  BRA `(.L_x_922) ;  /* 0xffffff8800dc7947 */ /* 0x000fec000383ffff */
.L_x_654:
[----:B------:R-:W-:Y:S01]  /*31710*/  BSSY B0, `(.L_x_923) ;  /* 0x0000007000007945 */ /* 0x000fe20003800000 */
[----:B------:R-:W-:Y:S01]  /*31720*/  MOV R13, R8 ;  /* 0x00000008000d7202 */ /* 0x000fe20000000f00 */
[----:B------:R-:W-:Y:S02]  /*31730*/  IMAD.MOV.U32 R11, RZ, RZ, 0x1f ;  /* 0x0000001fff0b7424 */ /* 0x000fe400078e00ff */
[----:B------:R-:W-:-:S07]  /*31740*/  IMAD.MOV.U32 R15, RZ, RZ, -0x1 ;  /* 0xffffffffff0f7424 */ /* 0x000fce00078e00ff */
[----:B0123--:R-:W-:Y:S05]  /*31750*/  WARPSYNC.COLLECTIVE R15, `(.L_x_924) ;  /* 0x000000000f087348 */ /* 0x00ffea0003c00000 */
[----:B------:R4:W0:Y:S02]  /*31760*/  SHFL.IDX P6, R14, R13, R12, R11 ;  /* 0x0000000c0d0e7389 */ /* 0x00082400000c000b */
[----:B01234-:R-:W-:Y:S01]  /*31770*/  ENDCOLLECTIVE ;  /* 0x000000000000791b */ /* 0x01ffe20003800000 */
.L_x_924:
[----:B------:R-:W-:Y:S05]  /*31780*/  BSYNC B0 ;  /* 0x0000000000007941 */ /* 0x000fea0003800000 */
.L_x_923:
[----:B------:R-:W-:Y:S01]  /*31790*/  IMAD.MOV.U32 R8, RZ, RZ, R14 ;  /* 0x000000ffff087224 */ /* 0x000fe200078e000e */
[----:B------:R-:W-:Y:S06]  /*317a0*/  BRA `(.L_x_925) ;  /* 0xffffff8800cc7947 */ /* 0x000fec000383ffff */
.L_x_658:
[----:B0-----:R0:W1:Y:S02]  /*317b0*/  SYNCS.PHASECHK.TRANS64.TRYWAIT P0, [R0+URZ+0x38820], R3 ;  /* 0x03882003000075a7 */ /* 0x001064000800017f */
[----:B-1----:R-:W-:Y:S05]  /*317c0*/  @!P0 NANOSLEEP.SYNCS 0x989680 ;  /* 0x009896800000895d */ /* 0x002fea0003900000 */
[----:B------:R-:W1:Y:S02]  /*317d0*/  @!P0 SYNCS.PHASECHK.TRANS64 P0, [R0+URZ+0x38820], R3 ;  /* 0x03882003000085a7 */ /* 0x000e64000800007f */
[----:B-1----:R-:W-:Y:S05]  /*317e0*/  @!P0 BRA `(.L_x_658) ;  /* 0xfffffffc00f08947 */ /* 0x002fea000383ffff */
[----:B------:R-:W-:Y:S05]  /*317f0*/  BRA `(.L_x_926) ;  /* 0xffffff9000707947 */ /* 0x000fea000383ffff */
.L_x_659:
[----:B------:R-:W1:Y:S01]  /*31800*/  S2R R2, SR_TID.X ;  /* 0x0000000000027919 */ /* 0x000e620000002100 */
[----:B------:R-:W-:Y:S01]  /*31810*/  BSSY B0, `(.L_x_927) ;  /* 0x000000a000007945 */ /* 0x000fe20003800000 */
[----:B----4-:R-:W-:Y:S01]  /*31820*/  MOV R12, RZ ;  /* 0x000000ff000c7202 */ /* 0x010fe20000000f00 */
        /* <DEDUP_REMOVED lines=8> */
.L_x_928:
[----:B------:R-:W-:Y:S05]  /*318b0*/  BSYNC B0 ;  /* 0x0000000000007941 */ /* 0x000fea0003800000 */
.L_x_927:
[----:B------:R-:W-:Y:S05]  /*318c0*/  BRA `(.L_x_929) ;  /* 0xffffff9000587947 */ /* 0x000fea000383ffff */
.L_x_660:
[----:B------:R-:W-:Y:S01]  /*318d0*/  BSSY B0, `(.L_x_930) ;  /* 0x0000006000007945 */ /* 0x000fe20003800000 */
[----:B------:R-:W-:-:S07]  /*318e0*/  IMAD.MOV.U32 R15, RZ, RZ, -0x1 ;  /* 0xffffffffff0f7424 */ /* 0x000fce00078e00ff */
[----:B01--4-:R-:W-:Y:S05]  /*318f0*/  WARPSYNC.COLLECTIVE R15, `(.L_x_931) ;  /* 0x000000000f0c7348 */ /* 0x013fea0003c00000 */
[----:B------:R-:W-:Y:S02]  /*31900*/  ELECT P6, UR62, PT ;  /* 0x00000000003e782f */ /* 0x000fe400038c0000 */
[----:B------:R-:W-:Y:S01]  /*31910*/  MOV R14, UR62 ;  /* 0x0000003e000e7c02 */ /* 0x000fe20008000f00 */
[----:B01--4-:R-:W-:Y:S10]  /*31920*/  ENDCOLLECTIVE ;  /* 0x000000000000791b */ /* 0x013ff40003800000 */
.L_x_931:
[----:B------:R-:W-:Y:S05]  /*31930*/  BSYNC B0 ;  /* 0x0000000000007941 */ /* 0x000fea0003800000 */
.L_x_930:
[----:B------:R-:W-:Y:S05]  /*31940*/  BRA `(.L_x_932) ;  /* 0xffffff90004c7947 */ /* 0x000fea000383ffff */
.L_x_662:
[----:B0-----:R0:W1:Y:S02]  /*31950*/  SYNCS.PHASECHK.TRANS64.TRYWAIT P1, [R6+URZ], R5 ;  /* 0x00000005060075a7 */ /* 0x001064000802017f */
[----:B-1----:R-:W-:Y:S05]  /*31960*/  @!P1 NANOSLEEP.SYNCS 0x989680 ;  /* 0x009896800000995d */ /* 0x002fea0003900000 */
[----:B------:R-:W1:Y:S02]  /*31970*/  @!P1 SYNCS.PHASECHK.TRANS64 P1, [R6+URZ], R5 ;  /* 0x00000005060095a7 */ /* 0x000e64000802007f */
[----:B-1----:R-:W-:Y:S05]  /*31980*/  @!P1 BRA `(.L_x_662) ;  /* 0xfffffffc00f09947 */ /* 0x002fea000383ffff */
[----:B------:R-:W-:Y:S05]  /*31990*/  BRA `(.L_x_933) ;  /* 0xffffff9000887947 */ /* 0x000fea000383ffff */
.L_x_663:
[----:B-1----:R1:W2:Y:S02]  /*319a0*/  SYNCS.PHASECHK.TRANS64.TRYWAIT P1, [R7+URZ], R2 ;  /* 0x00000002070075a7 */ /* 0x0022a4000802017f */
[----:B--2---:R-:W-:Y:S05]  /*319b0*/  @!P1 NANOSLEEP.SYNCS 0x989680 ;  /* 0x009896800000995d */ /* 0x004fea0003900000 */
[----:B------:R-:W2:Y:S02]  /*319c0*/  @!P1 SYNCS.PHASECHK.TRANS64 P1, [R7+URZ], R2 ;  /* 0x00000002070095a7 */ /* 0x000ea4000802007f */
[----:B--2---:R-:W-:Y:S05]  /*319d0*/  @!P1 BRA `(.L_x_663) ;  /* 0xfffffffc00f09947 */ /* 0x004fea000383ffff */
[----:B------:R-:W-:Y:S05]  /*319e0*/  BRA `(.L_x_934) ;  /* 0xffffff90007c7947 */ /* 0x000fea000383ffff */
.L_x_665:
[----:B--2---:R2:W3:Y:S02]  /*319f0*/  SYNCS.PHASECHK.TRANS64.TRYWAIT P1, [R4+URZ+0x38860], R5 ;  /* 0x03886005040075a7 */ /* 0x0044e4000802017f */
[----:B---3--:R-:W-:Y:S05]  /*31a00*/  @!P1 NANOSLEEP.SYNCS 0x989680 ;  /* 0x009896800000995d */ /* 0x008fea0003900000 */
[----:B------:R-:W3:Y:S02]  /*31a10*/  @!P1 SYNCS.PHASECHK.TRANS64 P1, [R4+URZ+0x38860], R5 ;  /* 0x03886005040095a7 */ /* 0x000ee4000802007f */
[----:B---3--:R-:W-:Y:S05]  /*31a20*/  @!P1 BRA `(.L_x_665) ;  /* 0xfffffffc00f09947 */ /* 0x008fea000383ffff */
[----:B------:R-:W-:Y:S05]  /*31a30*/  BRA `(.L_x_935) ;  /* 0xffffff9000807947 */ /* 0x000fea000383ffff */
.L_x_667:
[----:B---3--:R3:W0:Y:S02]  /*31a40*/  SYNCS.PHASECHK.TRANS64.TRYWAIT P1, [R3+URZ+0x38860], R2 ;  /* 0x03886002030075a7 */ /* 0x008624000802017f */
[----:B0-----:R-:W-:Y:S05]  /*31a50*/  @!P1 NANOSLEEP.SYNCS 0x989680 ;  /* 0x009896800000995d */ /* 0x001fea0003900000 */
[----:B------:R-:W0:Y:S02]  /*31a60*/  @!P1 SYNCS.PHASECHK.TRANS64 P1, [R3+URZ+0x38860], R2 ;  /* 0x03886002030095a7 */ /* 0x000e24000802007f */
[----:B0-----:R-:W-:Y:S05]  /*31a70*/  @!P1 BRA `(.L_x_667) ;  /* 0xfffffffc00f09947 */ /* 0x001fea000383ffff */
[----:B------:R-:W-:Y:S05]  /*31a80*/  BRA `(.L_x_936) ;  /* 0xffffff9000807947 */ /* 0x000fea000383ffff */
.L_x_669:
[----:B------:R0:W0:Y:S02]  /*31a90*/  SYNCS.PHASECHK.TRANS64.TRYWAIT P0, [R4+URZ+0x38880], R5 ;  /* 0x03888005040075a7 */ /* 0x000024000800017f */
[----:B0-----:R-:W-:Y:S05]  /*31aa0*/  @!P0 NANOSLEEP.SYNCS 0x989680 ;  /* 0x009896800000895d */ /* 0x001fea0003900000 */
[----:B------:R-:W0:Y:S02]  /*31ab0*/  @!P0 SYNCS.PHASECHK.TRANS64 P0, [R4+URZ+0x38880], R5 ;  /* 0x03888005040085a7 */ /* 0x000e24000800007f */
[----:B0-----:R-:W-:Y:S05]  /*31ac0*/  @!P0 BRA `(.L_x_669) ;  /* 0xfffffffc00f08947 */ /* 0x001fea000383ffff */
[----:B------:R-:W-:Y:S05]  /*31ad0*/  BRA `(.L_x_670) ;  /* 0xffffff90007c7947 */ /* 0x000fea000383ffff */
.L_x_937:
        /* <DEDUP_REMOVED lines=10> */
.L_x_13259:


//--------------------- .text._ZN7cutlass13device_kernelIN5flash11enable_sm90INS1_16FlashAttnFwdSm90INS1_25CollectiveMainloopFwdSm90ILi2EN4cute5tupleIJNS5_1CILi1EEES8_S8_EEENS6_IJNS7_ILi128EEENS7_ILi64EEENS7_ILi256EEEEEELi256ENS_12float_e4m3_tEfNS_4arch4Sm90ELb0ELb1ELb0ELb0ELb0ELb0ELb0ELb1ELb1ELb1ELb1ELb0EEENS1_21CollectiveEpilogueFwdINS6_IJSA_SC_SB_EEES9_NS_10bfloat16_tESG_Li256ELb0ELb1ELb1ELb1EEENS1_19SingleTileSchedulerILb0ELb1ELb1ELi128EEEEEEEEEvNT_6ParamsE --------------------------
	.section	.text._ZN7cutlass13device_kernelIN5flash11enable_sm90INS1_16FlashAttnFwdSm90INS1_25CollectiveMainloopFwdSm90ILi2EN4cute5tupleIJNS5_1CILi1EEES8_S8_EEENS6_IJNS7_ILi128EEENS7_ILi64EEENS7_ILi256EEEEEELi256ENS_12float_e4m3_tEfNS_4arch4Sm90ELb0ELb1ELb0ELb0ELb0ELb0ELb0ELb1ELb1ELb1ELb1ELb0EEENS1_21CollectiveEpilogueFwdINS6_IJSA_SC_SB_EEES9_NS_10bfloat16_tESG_Li256ELb0ELb1ELb1ELb1EEENS1_19SingleTileSchedulerILb0ELb1ELb1ELi128EEEEEEEEEvNT_6ParamsE,"ax",@progbits
	.align	128
.text._ZN7cutlass13device_kernelIN5flash11enable_sm90INS1_16FlashAttnFwdSm90INS1_25CollectiveMainloopFwdSm90ILi2EN4cute5tupleIJNS5_1CILi1EEES8_S8_EEENS6_IJNS7_ILi128EEENS7_ILi64EEENS7_ILi256EEEEEELi256ENS_12float_e4m3_tEfNS_4arch4Sm90ELb0ELb1ELb0ELb0ELb0ELb0ELb0ELb1ELb1ELb1ELb1ELb0EEENS1_21CollectiveEpilogueFwdINS6_IJSA_SC_SB_EEES9_NS_10bfloat16_tESG_Li256ELb0ELb1ELb1ELb1EEENS1_19SingleTileSchedulerILb0ELb1ELb1ELi128EEEEEEEEEvNT_6ParamsE:
        .type           _ZN7cutlass13device_kernelIN5flash11enable_sm90INS1_16FlashAttnFwdSm90INS1_25CollectiveMainloopFwdSm90ILi2EN4cute5tupleIJNS5_1CILi1EEES8_S8_EEENS6_IJNS7_ILi128EEENS7_ILi64EEENS7_ILi256EEEEEELi256ENS_12float_e4m3_tEfNS_4arch4Sm90ELb0ELb1ELb0ELb0ELb0ELb0ELb0ELb1ELb1ELb1ELb1ELb0EEENS1_21CollectiveEpilogueFwdINS6_IJSA_SC_SB_EEES9_NS_10bfloat16_tESG_Li256ELb0ELb1ELb1ELb1EEENS1_19SingleTileSchedulerILb0ELb1ELb1ELi128EEEEEEEEEvNT_6ParamsE,@function
        .size           _ZN7cutlass13device_kernelIN5flash11enable_sm90INS1_16FlashAttnFwdSm90INS1_25CollectiveMainloopFwdSm90ILi2EN4cute5tupleIJNS5_1CILi1EEES8_S8_EEENS6_IJNS7_ILi128EEENS7_ILi64EEENS7_ILi256EEEEEELi256ENS_12float_e4m3_tEfNS_4arch4Sm90ELb0ELb1ELb0ELb0ELb0ELb0ELb0ELb1ELb1ELb1ELb1ELb0EEENS1_21CollectiveEpilogueFwdINS6_IJSA_SC_SB_EEES9_NS_10bfloat16_tESG_Li256ELb0ELb1ELb1ELb1EEENS1_19SingleTileSchedulerILb0ELb1ELb1ELi128EEEEEEEEEvNT_6ParamsE,(.L_x_13260 - _ZN7cutlass13device_kernelIN5flash11enable_sm90INS1_16FlashAttnFwdSm90INS1_25CollectiveMainloopFwdSm90ILi2EN4cute5tupleIJNS5_1CILi1EEES8_S8_EEENS6_IJNS7_ILi128EEENS7_ILi64EEENS7_ILi256EEEEEELi256ENS_12float_e4m3_tEfNS_4arch4Sm90ELb0ELb1ELb0ELb0ELb0ELb0ELb0ELb1ELb1ELb1ELb1ELb0EEENS1_21CollectiveEpilogueFwdINS6_IJSA_SC_SB_EEES9_NS_10bfloat16_tESG_Li256ELb0ELb1ELb1ELb1EEENS1_19SingleTileSchedulerILb0ELb1ELb1ELi128EEEEEEEEEvNT_6ParamsE)
        .other          _ZN7cutlass13device_kernelIN5flash11enable_sm90INS1_16FlashAttnFwdSm90INS1_25CollectiveMainloopFwdSm90ILi2EN4cute5tupleIJNS5_1CILi1EEES8_S8_EEENS6_IJNS7_ILi128EEENS7_ILi64EEENS7_ILi256EEEEEELi256ENS_12float_e4m3_tEfNS_4arch4Sm90ELb0ELb1ELb0ELb0ELb0ELb0ELb0ELb1ELb1ELb1ELb1ELb0EEENS1_21CollectiveEpilogueFwdINS6_IJSA_SC_SB_EEES9_NS_10bfloat16_tESG_Li256ELb0ELb1ELb1ELb1EEENS1_19SingleTileSchedulerILb0ELb1ELb1ELi128EEEEEEEEEvNT_6ParamsE,@"STO_CUDA_ENTRY STV_DEFAULT"
_ZN7cutlass13device_kernelIN5flash11enable_sm90INS1_16FlashAttnFwdSm90INS1_25CollectiveMainloopFwdSm90ILi2EN4cute5tupleIJNS5_1CILi1EEES8_S8_EEENS6_IJNS7_ILi128EEENS7_ILi64EEENS7_ILi256EEEEEELi256ENS_12float_e4m3_tEfNS_4arch4Sm90ELb0ELb1ELb0ELb0ELb0ELb0ELb0ELb1ELb1ELb1ELb1ELb0EEENS1_21CollectiveEpilogueFwdINS6_IJSA_SC_SB_EEES9_NS_10bfloat16_tESG_Li256ELb0ELb1ELb1ELb1EEENS1_19SingleTileSchedulerILb0ELb1ELb1ELi128EEEEEEEEEvNT_6ParamsE:
        /* <DEDUP_REMOVED lines=18> */
.L_x_939:
[----:B------:R-:W-:Y:S05]  /*0120*/  BSYNC B0 ;  /* 0x0000000000007941 */ /* 0x000fea0003800000 */
.L_x_938:
        /* <DEDUP_REMOVED lines=41> */
.L_x_940:
        /* <DEDUP_REMOVED lines=22> */
.L_x_941:
        /* <DEDUP_REMOVED lines=18> */
.L_x_942:
        /* <DEDUP_REMOVED lines=22> */
.L_x_943:
        /* <DEDUP_REMOVED lines=22> */
.L_x_944:
        /* <DEDUP_REMOVED lines=8> */
.L_x_947:
[----:B------:R-:W-:-:S08]  /*0980*/  NOP ;  /* 0x0000000000007918 */ /* 0x000fd00000000000 */
[----:B------:R-:W0:Y:S02]  /*0990*/  USETMAXREG.TRY_ALLOC.CTAPOOL UP0, 0xf0 ;  /* 0x000000f0000079c8 */ /* 0x000e240008000600 */
[----:B0-----:R-:W-:-:S13]  /*09a0*/  PLOP3.LUT P0, PT, PT, PT, UP0, 0x80, 0x0 ;  /* 0x000000000000781c */ /* 0x001fda0003f0f008 */
[----:B------:R-:W-:Y:S05]  /*09b0*/  @!P0 BRA `(.L_x_947) ;  /* 0xfffffffc00f08947 */ /* 0x000fea000383ffff */
[----:B------:R-:W0:Y:S01]  /*09c0*/  S2R R4, SR_TID.X ;  /* 0x0000000000047919 */ /* 0x000e220000002100 */
[----:B------:R-:W1:Y:S01]  /*09d0*/  S2UR UR6, SR_CTAID.Y ;  /* 0x00000000000679c3 */ /* 0x000e620000002600 */
[----:B------:R-:W-:Y:S02]  /*09e0*/  ULDC UR7, c[0x0][0xc50] ;  /* 0x0003140000077ab9 */ /* 0x000fe40000000800 */
[----:B------:R-:W-:-:S05]  /*09f0*/  UISETP.NE.AND UP0, UPT, UR7, 0x1, UPT ;  /* 0x000000010700788c */ /* 0x000fca000bf05270 */
[----:B------:R-:W2:Y:S06]  /*0a00*/  S2UR UR36, SR_CTAID.Z ;  /* 0x00000000002479c3 */ /* 0x000eac0000002700 */
[----:B------:R-:W-:Y:S01]  /*0a10*/  @UP0 ULDC UR4, c[0x0][0xc54] ;  /* 0x0003150000040ab9 */ /* 0x000fe20000000800 */
[----:B------:R-:W-:Y:S01]  /*0a20*/  @UP0 ULDC UR8, c[0x0][0xc58] ;  /* 0x0003160000080ab9 */ /* 0x000fe20000000800 */
[----:B-1----:R-:W-:Y:S02]  /*0a30*/  UIMAD.WIDE.U32 UR4, UR6, UR4, URZ ;  /* 0x00000004060472a5 */ /* 0x002fe4000f8e003f */
[----:B------:R-:W-:-:S02]  /*0a40*/  UMOV UR42, UR6 ;  /* 0x00000006002a7c82 */ /* 0x000fc40008000000 */
[----:B------:R-:W-:Y:S01]  /*0a50*/  @UP0 USHF.R.U32.HI UR42, URZ, UR8, UR5 ;  /* 0x000000083f2a0299 */ /* 0x000fe20008011605 */
[----:B0-----:R-:W-:-:S03]  /*0a60*/  LOP3.LUT R0, R4, 0xffffff80, RZ, 0xc0, !PT ;  /* 0xffffff8004007812 */ /* 0x001fc600078ec0ff */
[----:B------:R-:W-:Y:S01]  /*0a70*/  UIADD3 UR4, -UR42, URZ, URZ ;  /* 0x0000003f2a047290 */ /* 0x000fe2000fffe13f */
[----:B------:R-:W-:Y:S06]  /*0a80*/  BAR.ARV 0x8, 0x180 ;  /* 0x0206000000007b1d */ /* 0x000fec0000002000 */
[----:B------:R-:W-:Y:S01]  /*0a90*/  ISETP.NE.AND P0, PT, R0, 0x80, PT ;  /* 0x000000800000780c */ /* 0x000fe20003f05270 */
[----:B------:R-:W-:-:S12]  /*0aa0*/  UIMAD UR6, UR7, UR4, UR6 ;  /* 0x00000004070672a4 */ /* 0x000fd8000f8e0206 */
[----:B------:R-:W-:Y:S06]  /*0ab0*/  @!P0 BAR.ARV 0x9, 0x100 ;  /* 0x0244000000008b1d */ /* 0x000fec0000002000 */
[----:B--2---:R-:W-:-:S13]  /*0ac0*/  ISETP.LE.AND P0, PT, RZ, UR36, PT ;  /* 0x00000024ff007c0c */ /* 0x004fda000bf03270 */
[----:B------:R-:W-:Y:S05]  /*0ad0*/  @!P0 BRA `(.L_x_948) ;  /* 0x0000012800608947 */ /* 0x000fea0003800000 */
[----:B------:R-:W-:Y:S01]  /*0ae0*/  ULDC.64 UR4, c[0x0][0x990] ;  /* 0x0002640000047ab9 */ /* 0x000fe20000000a00 */
[----:B------:R-:W-:Y:S01]  /*0af0*/  ULDC.64 UR8, c[0x0][0x998] ;  /* 0x0002660000087ab9 */ /* 0x000fe20000000a00 */
[----:B------:R-:W-:Y:S01]  /*0b00*/  UISETP.NE.U32.AND UP0, UPT, UR4, URZ, UPT ;  /* 0x0000003f0400728c */ /* 0x000fe2000bf05070 */
[----:B------:R-:W-:Y:S01]  /*0b10*/  IMAD.MOV.U32 R5, RZ, RZ, 0x3f800000 ;  /* 0x3f800000ff057424 */ /* 0x000fe200078e00ff */
[----:B------:R-:W-:Y:S01]  /*0b20*/  UISETP.NE.U32.AND UP1, UPT, UR8, URZ, UPT ;  /* 0x0000003f0800728c */ /* 0x000fe2000bf25070 */
[----:B------:R-:W-:Y:S01]  /*0b30*/  IMAD.MOV.U32 R0, RZ, RZ, 0x3f800000 ;  /* 0x3f800000ff007424 */ /* 0x000fe200078e00ff */
[----:B------:R-:W-:Y:S02]  /*0b40*/  UISETP.NE.AND.EX UP0, UPT, UR5, URZ, UPT, UP0 ;  /* 0x0000003f0500728c */ /* 0x000fe4000bf05300 */
[----:B------:R-:W-:Y:S02]  /*0b50*/  UISETP.NE.AND.EX UP1, UPT, UR9, URZ, UPT, UP1 ;  /* 0x0000003f0900728c */ /* 0x000fe4000bf25310 */
[----:B------:R-:W-:-:S02]  /*0b60*/  USHF.R.S32.HI UR37, URZ, 0x1f, UR36 ;  /* 0x0000001f3f257899 */ /* 0x000fc40008011424 */
[----:B------:R-:W-:Y:S01]  /*0b70*/  PLOP3.LUT P0, PT, PT, PT, UP0, 0x80, 0x0 ;  /* 0x000000000000781c */ /* 0x000fe20003f0f008 */
[----:B------:R-:W0:Y:S01]  /*0b80*/  S2UR UR47, SR_CTAID.X ;  /* 0x00000000002f79c3 */ /* 0x000e220000002500 */
[----:B------:R-:W-:Y:S01]  /*0b90*/  PLOP3.LUT P1, PT, PT, PT, UP1, 0x80, 0x0 ;  /* 0x000000000000781c */ /* 0x000fe20003f2f018 */
[----:B------:R-:W-:Y:S01]  /*0ba0*/  ULDC UR39, c[0x0][0x424] ;  /* 0x0001090000277ab9 */ /* 0x000fe20000000800 */
[----:B------:R-:W-:Y:S01]  /*0bb0*/  ULDC UR43, c[0x0][0x288] ;  /* 0x0000a200002b7ab9 */ /* 0x000fe20000000800 */
[----:B------:R-:W-:Y:S02]  /*0bc0*/  @UP0 ULDC.64 UR12, c[0x0][0x9a8] ;  /* 0x00026a00000c0ab9 */ /* 0x000fe40000000a00 */
[----:B------:R-:W-:Y:S01]  /*0bd0*/  @UP1 ULDC.64 UR16, c[0x0][0x9b8] ;  /* 0x00026e0000101ab9 */ /* 0x000fe20000000a00 */
[----:B------:R-:W-:Y:S02]  /*0be0*/  @UP0 UIMAD UR7, UR37, UR12, URZ ;  /* 0x0000000c250702a4 */ /* 0x000fe4000f8e023f */
[----:B------:R-:W-:-:S02]  /*0bf0*/  @UP1 UIMAD UR15, UR37, UR16, URZ ;  /* 0x00000010250f12a4 */ /* 0x000fc4000f8e023f */
[----:B------:R-:W-:Y:S02]  /*0c00*/  @UP0 UIMAD UR14, UR36, UR13, UR7 ;  /* 0x0000000d240e02a4 */ /* 0x000fe4000f8e0207 */
[----:B------:R-:W-:Y:S02]  /*0c10*/  @UP0 UIMAD.WIDE.U32 UR10, UR36, UR12, URZ ;  /* 0x0000000c240a02a5 */ /* 0x000fe4000f8e003f */
[----:B------:R-:W-:Y:S02]  /*0c20*/  @UP0 USHF.R.S32.HI UR7, URZ, 0x1f, UR42 ;  /* 0x0000001f3f070899 */ /* 0x000fe4000801142a */
[----:B------:R-:W-:Y:S02]  /*0c30*/  @UP1 UIMAD.WIDE.U32 UR12, UR36, UR16, URZ ;  /* 0x00000010240c12a5 */ /* 0x000fe4000f8e003f */
[----:B------:R-:W-:Y:S02]  /*0c40*/  @UP1 UIMAD UR15, UR36, UR17, UR15 ;  /* 0x00000011240f12a4 */ /* 0x000fe4000f8e020f */
[----:B------:R-:W-:Y:S01]  /*0c50*/  @UP1 USHF.R.S32.HI UR20, URZ, 0x1f, UR42 ;  /* 0x0000001f3f141899 */ /* 0x000fe2000801142a */
[----:B------:R-:W-:Y:S01]  /*0c60*/  @UP0 ULDC.64 UR16, c[0x0][0x9b0] ;  /* 0x00026c0000100ab9 */ /* 0x000fe20000000a00 */
[----:B------:R-:W-:Y:S01]  /*0c70*/  @UP1 ULDC.64 UR18, c[0x0][0x9c0] ;  /* 0x0002700000121ab9 */ /* 0x000fe20000000a00 */
[----:B------:R-:W-:-:S02]  /*0c80*/  @UP0 UIMAD UR7, UR7, UR16, URZ ;  /* 0x00000010070702a4 */ /* 0x000fc4000f8e023f */
[----:B------:R-:W-:Y:S02]  /*0c90*/  @UP0 UIADD3 UR11, UR11, UR14, URZ ;  /* 0x0000000e0b0b0290 */ /* 0x000fe4000fffe03f */
[----:B------:R-:W-:Y:S02]  /*0ca0*/  @UP1 UIMAD UR14, UR20, UR18, URZ ;  /* 0x00000012140e12a4 */ /* 0x000fe4000f8e023f */
[----:B------:R-:W-:Y:S02]  /*0cb0*/  @UP1 UIADD3 UR13, UR13, UR15, URZ ;  /* 0x0000000f0d0d1290 */ /* 0x000fe4000fffe03f */
[----:B------:R-:W-:Y:S02]  /*0cc0*/  @UP0 UIMAD UR7, UR42, UR17, UR7 ;  /* 0x000000112a0702a4 */ /* 0x000fe4000f8e0207 */
[----:B------:R-:W-:Y:S02]  /*0cd0*/  @UP0 UIMAD.WIDE.U32 UR10, UR42, UR16, UR10 ;  /* 0x000000102a0a02a5 */ /* 0x000fe4000f8e000a */
[----:B------:R-:W-:-:S02]  /*0ce0*/  @UP1 UIMAD UR14, UR42, UR19, UR14 ;  /* 0x000000132a0e12a4 */ /* 0x000fc4000f8e020e */
[----:B------:R-:W-:Y:S02]  /*0cf0*/  @UP1 UIMAD.WIDE.U32 UR12, UR42, UR18, UR12 ;  /* 0x000000122a0c12a5 */ /* 0x000fe4000f8e000c */
[----:B------:R-:W-:Y:S02]  /*0d00*/  @UP0 UIADD3 UR11, UR11, UR7, URZ ;  /* 0x000000070b0b0290 */ /* 0x000fe4000fffe03f */
[----:B------:R-:W-:Y:S02]  /*0d10*/  @UP0 ULEA UR4, UP2, UR10, UR4, 0x2 ;  /* 0x000000040a040291 */ /* 0x000fe4000f84103f */
[----:B------:R-:W-:Y:S02]  /*0d20*/  @UP1 UIADD3 UR7, UR13, UR14, URZ ;  /* 0x0000000e0d071290 */ /* 0x000fe4000fffe03f */
[----:B------:R-:W-:Y:S02]  /*0d30*/  @UP1 ULEA UR8, UP3, UR12, UR8, 0x2 ;  /* 0x000000080c081291 */ /* 0x000fe4000f86103f */
[----:B------:R-:W-:Y:S01]  /*0d40*/  @UP0 ULEA.HI.X UR5, UR10, UR5, UR11, 0x2, UP2 ;  /* 0x000000050a050291 */ /* 0x000fe200090f140b */
[----:B------:R-:W-:Y:S01]  /*0d50*/  IMAD.U32 R2, RZ, RZ, UR4 ;  /* 0x00000004ff027e24 */ /* 0x000fe2000f8e00ff */
[----:B------:R-:W-:-:S02]  /*0d60*/  @UP1 ULEA.HI.X UR9, UR12, UR9, UR7, 0x2, UP3 ;  /* 0x000000090c091291 */ /* 0x000fc400098f1407 */
[----:B------:R-:W-:Y:S01]  /*0d70*/  IMAD.U32 R6, RZ, RZ, UR8 ;  /* 0x00000008ff067e24 */ /* 0x000fe2000f8e00ff */
[----:B------:R-:W-:Y:S01]  /*0d80*/  ULDC UR7, c[0x0][0x448] ;  /* 0x0001120000077ab9 */ /* 0x000fe20000000800 */
[----:B------:R-:W-:Y:S01]  /*0d90*/  IMAD.U32 R3, RZ, RZ, UR5 ;  /* 0x00000005ff037e24 */ /* 0x000fe2000f8e00ff */
[----:B------:R-:W-:Y:S01]  /*0da0*/  ULDC.64 UR4, c[0x0][0x418] ;  /* 0x0001060000047ab9 */ /* 0x000fe20000000a00 */
[----:B------:R-:W-:Y:S01]  /*0db0*/  IMAD.U32 R7, RZ, RZ, UR9 ;  /* 0x00000009ff077e24 */ /* 0x000fe2000f8e00ff */
[----:B0-----:R-:W-:Y:S02]  /*0dc0*/  USHF.L.U32 UR47, UR47, 0x7, URZ ;  /* 0x000000072f2f7899 */ /* 0x001fe4000800063f */
[----:B------:R-:W2:Y:S01]  /*0dd0*/  @P0 LDG.E R5, desc[UR44][R2.64] ;  /* 0x0000002c02050981 */ /* 0x000ea2000c1e1900 */
[----:B------:R-:W-:-:S03]  /*0de0*/  ULDC UR13, c[0x0][0x2f0] ;  /* 0x0000bc00000d7ab9 */ /* 0x000fc60000000800 */
[----:B------:R-:W2:Y:S01]  /*0df0*/  @P1 LDG.E R0, desc[UR44][R6.64] ;  /* 0x0000002c06001981 */ /* 0x000ea2000c1e1900 */
[----:B------:R-:W-:Y:S01]  /*0e00*/  UISETP.NE.AND UP1, UPT, UR7, 0x1, UPT ;  /* 0x000000010700788c */ /* 0x000fe2000bf25270 */
[----:B------:R-:W-:Y:S01]  /*0e10*/  VIADD R18, R4, 0xffffff80 ;  /* 0xffffff8004127836 */ /* 0x000fe20000000000 */
[----:B------:R-:W-:Y:S02]  /*0e20*/  UISETP.NE.U32.AND UP0, UPT, UR4, URZ, UPT ;  /* 0x0000003f0400728c */ /* 0x000fe4000bf05070 */
[----:B------:R-:W-:Y:S02]  /*0e30*/  UIADD3 UR10, -UR43, 0x1, URZ ;  /* 0x000000012b0a7890 */ /* 0x000fe4000fffe13f */
[----:B------:R-:W-:Y:S02]  /*0e40*/  UISETP.NE.AND.EX UP0, UPT, UR5, URZ, UPT, UP0 ;  /* 0x0000003f0500728c */ /* 0x000fe4000bf05300 */
[----:B------:R-:W-:Y:S01]  /*0e50*/  UIADD3 UR7, UR47, 0x7f, URZ ;  /* 0x0000007f2f077890 */ /* 0x000fe2000fffe03f */
[----:B------:R-:W-:Y:S01]  /*0e60*/  ULDC.64 UR4, c[0x0][0x9e0] ;  /* 0x0002780000047ab9 */ /* 0x000fe20000000a00 */
[----:B------:R-:W-:-:S02]  /*0e70*/  USEL UR39, UR39, 0x1, UP0 ;  /* 0x0000000127277887 */ /* 0x000fc40008000000 */
[----:B------:R-:W-:Y:S02]  /*0e80*/  UISETP.GE.AND UP0, UPT, UR5, 0x1, UPT ;  /* 0x000000010500788c */ /* 0x000fe4000bf06270 */
[----:B------:R-:W-:Y:S01]  /*0e90*/  @UP1 UIADD3 UR8, UR47, 0x7f, URZ ;  /* 0x0000007f2f081890 */ /* 0x000fe2000fffe03f */
[----:B------:R-:W-:Y:S01]  /*0ea0*/  @UP1 ULDC UR9, c[0x0][0x44c] ;  /* 0x0001130000091ab9 */ /* 0x000fe20000000800 */
[----:B------:R-:W-:Y:S02]  /*0eb0*/  @UP1 ULDC UR11, c[0x0][0x450] ;  /* 0x00011400000b1ab9 */ /* 0x000fe40000000800 */
[----:B------:R-:W-:Y:S01]  /*0ec0*/  UIMAD.WIDE.U32 UR8, UR8, UR9, URZ ;  /* 0x00000009080872a5 */ /* 0x000fe2000f8e003f */
[----:B------:R-:W-:Y:S01]  /*0ed0*/  PLOP3.LUT P1, PT, PT, PT, UP0, 0x80, 0x0 ;  /* 0x000000000000781c */ /* 0x000fe20003f2f008 */
[----:B------:R-:W-:Y:S02]  /*0ee0*/  UIMAD UR10, UR39, UR13, UR10 ;  /* 0x0000000d270a72a4 */ /* 0x000fe4000f8e020a */
[----:B------:R-:W-:-:S04]  /*0ef0*/  @UP1 USHF.R.U32.HI UR7, URZ, UR11, UR9 ;  /* 0x0000000b3f071299 */ /* 0x000fc80008011609 */
[----:B------:R-:W-:-:S03]  /*0f00*/  UIADD3 UR10, UR10, UR7, URZ ;  /* 0x000000070a0a7290 */ /* 0x000fc6000fffe03f */
[----:B------:R-:W-:Y:S01]  /*0f10*/  ULDC UR7, c[0x0][0x988] ;  /* 0x0002620000077ab9 */ /* 0x000fe20000000800 */
[----:B------:R-:W-:Y:S01]  /*0f20*/  UIADD3 UR4, UR10, UR4, URZ ;  /* 0x000000040a047290 */ /* 0x000fe2000fffe03f */
[----:B--2---:R-:W-:-:S04]  /*0f30*/  FMUL.FTZ R0, R5, R0 ;  /* 0x0000000005007220 */ /* 0x004fc80000410000 */
[----:B------:R-:W-:Y:S01]  /*0f40*/  FMUL.FTZ R2, R0, UR7 ;  /* 0x0000000700027c20 */ /* 0x000fe20008410000 */
[----:B------:R-:W-:Y:S06]  /*0f50*/  @!P1 BRA `(.L_x_949) ;  /* 0x0000000000449947 */ /* 0x000fec0003800000 */
[----:B------:R-:W-:Y:S01]  /*0f60*/  ISETP.LT.AND P0, PT, RZ, UR10, PT ;  /* 0x0000000aff007c0c */ /* 0x000fe2000bf01270 */
[----:B------:R-:W-:-:S12]  /*0f70*/  UIADD3 UR7, UR10, -0x1, URZ ;  /* 0xffffffff0a077890 */ /* 0x000fd8000fffe03f */
[----:B------:R-:W-:Y:S05]  /*0f80*/  @P0 BRA `(.L_x_950) ;  /* 0x00000000001c0947 */ /* 0x000fea0003800000 */
[----:B------:R-:W-:Y:S02]  /*0f90*/  UISETP.NE.AND UP0, UPT, UR5, 0x1, UPT ;  /* 0x000000010500788c */ /* 0x000fe4000bf05270 */
[----:B------:R-:W-:-:S09]  /*0fa0*/  UIADD3 UR7, -UR10, URZ, URZ ;  /* 0x0000003f0a077290 */ /* 0x000fd2000fffe13f */
[----:B------:R-:W-:Y:S02]  /*0fb0*/  @UP0 ULDC.64 UR10, c[0x0][0x9e8] ;  /* 0x00027a00000a0ab9 */ /* 0x000fe40000000a00 */
[----:B------:R-:W-:-:S04]  /*0fc0*/  UIMAD.WIDE.U32 UR8, UR7, UR10, URZ ;  /* 0x0000000a070872a5 */ /* 0x000fc8000f8e003f */
[----:B------:R-:W-:-:S04]  /*0fd0*/  @UP0 USHF.R.U32.HI UR7, URZ, UR11, UR9 ;  /* 0x0000000b3f070299 */ /* 0x000fc80008011609 */
[----:B------:R-:W-:Y:S01]  /*0fe0*/  ULOP3.LUT UR7, URZ, UR7, URZ, 0x33, !UPT ;  /* 0x000000073f077292 */ /* 0x000fe2000f8e333f */
[----:B------:R-:W-:Y:S11]  /*0ff0*/  BRA `(.L_x_951) ;  /* 0x0000000000107947 */ /* 0x000ff60003800000 */
.L_x_950:
[----:B------:R-:W-:-:S11]  /*1000*/  UISETP.NE.AND UP0, UPT, UR5, 0x1, UPT ;  /* 0x000000010500788c */ /* 0x000fd6000bf05270 */
[----:B------:R-:W-:Y:S02]  /*1010*/  @UP0 ULDC.64 UR10, c[0x0][0x9e8] ;  /* 0x00027a00000a0ab9 */ /* 0x000fe40000000a00 */
[----:B------:R-:W-:-:S04]  /*1020*/  UIMAD.WIDE.U32 UR8, UR7, UR10, URZ ;  /* 0x0000000a070872a5 */ /* 0x000fc8000f8e003f */
[----:B------:R-:W-:-:S12]  /*1030*/  @UP0 USHF.R.U32.HI UR7, URZ, UR11, UR9 ;  /* 0x0000000b3f070299 */ /* 0x000fd80008011609 */
.L_x_951:
[----:B------:R-:W-:-:S04]  /*1040*/  UIMAD UR7, UR7, UR5, UR5 ;  /* 0x00000005070772a4 */ /* 0x000fc8000f8e0205 */
[----:B------:R-:W-:-:S04]  /*1050*/  UISETP.LT.AND UP0, UPT, UR4, UR7, UPT ;  /* 0x000000070400728c */ /* 0x000fc8000bf01270 */
[----:B------:R-:W-:-:S12]  /*1060*/  USEL UR4, UR4, UR7, UP0 ;  /* 0x0000000704047287 */ /* 0x000fd80008000000 */
.L_x_949:
[----:B------:R-:W-:Y:S02]  /*1070*/  UIMAD UR7, UR39, UR13, 0x3f ;  /* 0x0000003f270774a4 */ /* 0x000fe4000f8e020d */
[----:B------:R-:W-:Y:S01]  /*1080*/  UIADD3 UR10, UR4, 0x3f, URZ ;  /* 0x0000003f040a7890 */ /* 0x000fe2000fffe03f */
[----:B------:R-:W-:Y:S01]  /*1090*/  @UP1 ULDC UR8, c[0x0][0x44c] ;  /* 0x0001130000081ab9 */ /* 0x000fe20000000800 */
[----:B------:R-:W-:Y:S01]  /*10a0*/  @UP1 ULDC UR14, c[0x0][0x450] ;  /* 0x00011400000e1ab9 */ /* 0x000fe20000000800 */
[----:B------:R-:W-:Y:S02]  /*10b0*/  UIMAD.WIDE.U32 UR8, UR47, UR8, URZ ;  /* 0x000000082f0872a5 */ /* 0x000fe4000f8e003f */
[----:B------:R-:W-:Y:S02]  /*10c0*/  USHF.R.S32.HI UR4, URZ, 0x1f, UR7 ;  /* 0x0000001f3f047899 */ /* 0x000fe40008011407 */
[----:B------:R-:W-:Y:S01]  /*10d0*/  USHF.R.S32.HI UR11, URZ, 0x1f, UR10 ;  /* 0x0000001f3f0b7899 */ /* 0x000fe2000801140a */
[----:B------:R-:W-:Y:S01]  /*10e0*/  UMOV UR12, UR47 ;  /* 0x0000002f000c7c82 */ /* 0x000fe20008000000 */
[----:B------:R-:W-:-:S02]  /*10f0*/  UIMAD UR43, UR39, UR13, -UR43 ;  /* 0x0000000d272b72a4 */ /* 0x000fc4000f8e0a2b */
[----:B------:R-:W-:Y:S02]  /*1100*/  @UP1 USHF.R.U32.HI UR12, URZ, UR14, UR9 ;  /* 0x0000000e3f0c1299 */ /* 0x000fe40008011609 */
[----:B------:R-:W-:Y:S02]  /*1110*/  ULEA.HI UR4, UR4, UR7, URZ, 0x6 ;  /* 0x0000000704047291 */ /* 0x000fe4000f8f303f */
[----:B------:R-:W-:Y:S02]  /*1120*/  ULEA.HI UR11, UR11, UR10, URZ, 0x6 ;  /* 0x0000000a0b0b7291 */ /* 0x000fe4000f8f303f */
[----:B------:R-:W-:Y:S02]  /*1130*/  UIADD3 UR7, UR43, UR12, URZ ;  /* 0x0000000c2b077290 */ /* 0x000fe4000fffe03f */
[----:B------:R-:W-:Y:S02]  /*1140*/  USHF.R.S32.HI UR4, URZ, 0x6, UR4 ;  /* 0x000000063f047899 */ /* 0x000fe40008011404 */
[----:B------:R-:W-:Y:S01]  /*1150*/  USHF.R.S32.HI UR11, URZ, 0x6, UR11 ;  /* 0x000000063f0b7899 */ /* 0x000fe2000801140b */
[----:B------:R-:W-:-:S02]  /*1160*/  ULDC UR8, c[0x0][0x9dc] ;  /* 0x0002770000087ab9 */ /* 0x000fc40000000800 */
[----:B------:R-:W-:Y:S02]  /*1170*/  UIADD3 UR8, UR7, -UR8, URZ ;  /* 0x8000000807087290 */ /* 0x000fe4000fffe03f */
[----:B------:R-:W-:-:S04]  /*1180*/  UISETP.LT.AND UP0, UPT, UR4, UR11, UPT ;  /* 0x0000000b0400728c */ /* 0x000fc8000bf01270 */
[----:B------:R-:W-:Y:S01]  /*1190*/  USEL UR4, UR4, UR11, UP0 ;  /* 0x0000000b04047287 */ /* 0x000fe20008000000 */
[----:B------:R-:W-:Y:S01]  /*11a0*/  IMAD.U32 R0, RZ, RZ, UR8 ;  /* 0x00000008ff007e24 */ /* 0x000fe2000f8e00ff */
[----:B------:R-:W-:Y:S10]  /*11b0*/  @!P1 BRA `(.L_x_952) ;  /* 0x0000000000409947 */ /* 0x000ff40003800000 */
[----:B------:R-:W-:-:S06]  /*11c0*/  UISETP.GT.AND UP0, UPT, UR7, -0x1, UPT ;  /* 0xffffffff0700788c */ /* 0x000fcc000bf04270 */
[----:B------:R-:W-:-:S13]  /*11d0*/  PLOP3.LUT P0, PT, PT, PT, UP0, 0x80, 0x0 ;  /* 0x000000000000781c */ /* 0x000fda0003f0f008 */
[----:B------:R-:W-:Y:S05]  /*11e0*/  @P0 BRA `(.L_x_953) ;  /* 0x00000000001c0947 */ /* 0x000fea0003800000 */
[----:B------:R-:W-:Y:S02]  /*11f0*/  UISETP.NE.AND UP0, UPT, UR5, 0x1, UPT ;  /* 0x000000010500788c */ /* 0x000fe4000bf05270 */
[----:B------:R-:W-:-:S09]  /*1200*/  ULOP3.LUT UR7, URZ, UR7, URZ, 0x33, !UPT ;  /* 0x000000073f077292 */ /* 0x000fd2000f8e333f */
[----:B------:R-:W-:Y:S02]  /*1210*/  @UP0 ULDC.64 UR10, c[0x0][0x9e8] ;  /* 0x00027a00000a0ab9 */ /* 0x000fe40000000a00 */
[----:B------:R-:W-:-:S04]  /*1220*/  UIMAD.WIDE.U32 UR8, UR7, UR10, URZ ;  /* 0x0000000a070872a5 */ /* 0x000fc8000f8e003f */
[----:B------:R-:W-:-:S04]  /*1230*/  @UP0 USHF.R.U32.HI UR7, URZ, UR11, UR9 ;  /* 0x0000000b3f070299 */ /* 0x000fc80008011609 */
[----:B------:R-:W-:Y:S01]  /*1240*/  ULOP3.LUT UR7, URZ, UR7, URZ, 0x33, !UPT ;  /* 0x000000073f077292 */ /* 0x000fe2000f8e333f */
[----:B------:R-:W-:Y:S11]  /*1250*/  BRA `(.L_x_954) ;  /* 0x0000000000107947 */ /* 0x000ff60003800000 */
.L_x_953:
[----:B------:R-:W-:-:S11]  /*1260*/  UISETP.NE.AND UP0, UPT, UR5, 0x1, UPT ;  /* 0x000000010500788c */ /* 0x000fd6000bf05270 */
[----:B------:R-:W-:Y:S02]  /*1270*/  @UP0 ULDC.64 UR10, c[0x0][0x9e8] ;  /* 0x00027a00000a0ab9 */ /* 0x000fe40000000a00 */
[----:B------:R-:W-:-:S04]  /*1280*/  UIMAD.WIDE.U32 UR8, UR7, UR10, URZ ;  /* 0x0000000a070872a5 */ /* 0x000fc8000f8e003f */
[----:B------:R-:W-:-:S12]  /*1290*/  @UP0 USHF.R.U32.HI UR7, URZ, UR11, UR9 ;  /* 0x0000000b3f070299 */ /* 0x000fd80008011609 */
.L_x_954:
[----:B------:R-:W-:-:S06]  /*12a0*/  UIMAD UR5, UR7, UR5, URZ ;  /* 0x00000005070572a4 */ /* 0x000fcc000f8e023f */
[----:B------:R-:W-:-:S07]  /*12b0*/  VIMNMX R0, R0, UR5, !PT ;  /* 0x0000000500007c48 */ /* 0x000fce000ffe0100 */
.L_x_952:
[----:B------:R-:W-:Y:S01]  /*12c0*/  SHF.R.S32.HI R3, RZ, 0x1f, R0 ;  /* 0x0000001fff037819 */ /* 0x000fe20000011400 */
[----:B------:R-:W-:Y:S02]  /*12d0*/  USHF.R.U32.HI UR5, URZ, 0x10, UR6 ;  /* 0x000000103f057899 */ /* 0x000fe40008011606 */
[----:B------:R-:W-:Y:S01]  /*12e0*/  ULOP3.LUT UR6, UR6, 0xffff, URZ, 0xc0, !UPT ;  /* 0x0000ffff06067892 */ /* 0x000fe2000f8ec03f */
[----:B------:R-:W-:Y:S01]  /*12f0*/  LEA.HI R3, R3, R0, RZ, 0x6 ;  /* 0x0000000003037211 */ /* 0x000fe200078f30ff */
[----:B------:R-:W-:-:S03]  /*1300*/  UISETP.NE.AND UP0, UPT, UR5, URZ, UPT ;  /* 0x0000003f0500728c */ /* 0x000fc6000bf05270 */
[----:B------:R-:W-:-:S04]  /*1310*/  SHF.R.S32.HI R3, RZ, 0x6, R3 ;  /* 0x00000006ff037819 */ /* 0x000fc80000011403 */
[----:B------:R-:W-:Y:S01]  /*1320*/  VIMNMX R16, RZ, R3, !PT ;  /* 0x00000003ff107248 */ /* 0x000fe20007fe0100 */
[----:B------:R-:W-:-:S03]  /*1330*/  IMAD.MOV.U32 R3, RZ, RZ, RZ ;  /* 0x000000ffff037224 */ /* 0x000fc600078e00ff */
[----:B------:R-:W-:Y:S01]  /*1340*/  ISETP.LT.AND P0, PT, R16, UR4, PT ;  /* 0x0000000410007c0c */ /* 0x000fe2000bf01270 */
[----:B------:R-:W-:-:S12]  /*1350*/  @!UP0 ULDC UR5, c[0x0][0x9f0] ;  /* 0x00027c0000058ab9 */ /* 0x000fd80000000800 */
[----:B------:R-:W-:Y:S05]  /*1360*/  @!P0 BRA `(.L_x_955) ;  /* 0x0000000000748947 */ /* 0x000fea0003800000 */
[----:B------:R-:W-:Y:S01]  /*1370*/  IMAD.U32 R7, RZ, RZ, UR5 ;  /* 0x00000005ff077e24 */ /* 0x000fe2000f8e00ff */
[----:B------:R-:W-:-:S04]  /*1380*/  UIADD3 UR7, UR5, -0x1, UR4 ;  /* 0xffffffff05077890 */ /* 0x000fc8000fffe004 */
[-C--:B------:R-:W-:Y:S02]  /*1390*/  IABS R6, R7.reuse ;  /* 0x0000000700067213 */ /* 0x080fe40000000000 */
[----:B------:R-:W-:Y:S02]  /*13a0*/  IADD3 R0, -R16, UR7, RZ ;  /* 0x0000000710007c10 */ /* 0x000fe4000fffe1ff */
[----:B------:R-:W0:Y:S01]  /*13b0*/  I2F.RP R3, R6 ;  /* 0x0000000600037306 */ /* 0x000e220000209400 */
[----:B------:R-:W-:Y:S02]  /*13c0*/  IABS R10, R7 ;  /* 0x00000007000a7213 */ /* 0x000fe40000000000 */
[----:B------:R-:W-:Y:S02]  /*13d0*/  IABS R8, R0 ;  /* 0x0000000000087213 */ /* 0x000fe40000000000 */
[----:B------:R-:W-:-:S04]  /*13e0*/  LOP3.LUT R0, R0, UR5, RZ, 0x3c, !PT ;  /* 0x0000000500007c12 */ /* 0x000fc8000f8e3cff */
[----:B------:R-:W-:Y:S01]  /*13f0*/  ISETP.GE.AND P2, PT, R0, RZ, PT ;  /* 0x000000ff0000720c */ /* 0x000fe20003f46270 */
[----:B0-----:R-:W0:Y:S02]  /*1400*/  MUFU.RCP R3, R3 ;  /* 0x0000000300037308 */ /* 0x001e240000001000 */
[----:B0-----:R-:W-:Y:S02]  /*1410*/  VIADD R4, R3, 0xffffffe ;  /* 0x0ffffffe03047836 */ /* 0x001fe40000000000 */
[----:B------:R-:W-:-:S04]  /*1420*/  IMAD.MOV R3, RZ, RZ, -R10 ;  /* 0x000000ffff037224 */ /* 0x000fc800078e0a0a */
[----:B------:R0:W1:Y:S02]  /*1430*/  F2I.FTZ.U32.TRUNC.NTZ R5, R4 ;  /* 0x0000000400057305 */ /* 0x000064000021f000 */
[----:B0-----:R-:W-:Y:S02]  /*1440*/  IMAD.MOV.U32 R4, RZ, RZ, RZ ;  /* 0x000000ffff047224 */ /* 0x001fe400078e00ff */
[----:B-1----:R-:W-:-:S04]  /*1450*/  IMAD.MOV R9, RZ, RZ, -R5 ;  /* 0x000000ffff097224 */ /* 0x002fc800078e0a05 */
[----:B------:R-:W-:-:S04]  /*1460*/  IMAD R7, R9, R6, RZ ;  /* 0x0000000609077224 */ /* 0x000fc800078e02ff */
[----:B------:R-:W-:-:S04]  /*1470*/  IMAD.HI.U32 R5, R5, R7, R4 ;  /* 0x0000000705057227 */ /* 0x000fc800078e0004 */
[----:B------:R-:W-:-:S04]  /*1480*/  IMAD.MOV.U32 R4, RZ, RZ, R8 ;  /* 0x000000ffff047224 */ /* 0x000fc800078e0008 */
        /* <DEDUP_REMOVED lines=8> */
[----:B------:R-:W-:-:S04]  /*1510*/  IMAD.MOV.U32 R3, RZ, RZ, R5 ;  /* 0x000000ffff037224 */ /* 0x000fc800078e0005 */
[----:B------:R-:W-:Y:S01]  /*1520*/  @!P2 IMAD.MOV R3, RZ, RZ, -R3 ;  /* 0x000000ffff03a224 */ /* 0x000fe200078e0a03 */
[----:B------:R-:W-:-:S07]  /*1530*/  @!P1 LOP3.LUT R3, RZ, UR5, RZ, 0x33, !PT ;  /* 0x00000005ff039c12 */ /* 0x000fce000f8e33ff */
.L_x_955:
[----:B------:R-:W-:Y:S01]  /*1540*/  IMAD R16, R3, UR6, R16 ;  /* 0x0000000603107c24 */ /* 0x000fe2000f8e0210 */
[----:B------:R-:W-:Y:S02]  /*1550*/  PLOP3.LUT P0, PT, PT, PT, PT, 0x80, 0x0 ;  /* 0x000000000000781c */ /* 0x000fe40003f0f070 */
[----:B------:R-:W-:Y:S01]  /*1560*/  CS2R R28, SRZ ;  /* 0x00000000001c7805 */ /* 0x000fe2000001ff00 */
[----:B------:R-:W-:Y:S01]  /*1570*/  IMAD.MOV.U32 R0, RZ, RZ, RZ ;  /* 0x000000ffff007224 */ /* 0x000fe200078e00ff */
[----:B------:R-:W-:Y:S02]  /*1580*/  CS2R R24, SRZ ;  /* 0x0000000000187805 */ /* 0x000fe4000001ff00 */
[----:B------:R-:W-:Y:S02]  /*1590*/  VIADDMNMX R3, R16, R3, UR4, PT ;  /* 0x0000000410037e46 */ /* 0x000fe4000b800103 */
[----:B------:R-:W-:Y:S01]  /*15a0*/  CS2R R30, SRZ ;  /* 0x00000000001e7805 */ /* 0x000fe2000001ff00 */
[----:B------:R-:W-:Y:S01]  /*15b0*/  IMAD.MOV.U32 R26, RZ, RZ, RZ ;  /* 0x000000ffff1a7224 */ /* 0x000fe200078e00ff */
[----:B------:R-:W-:-:S02]  /*15c0*/  CS2R R8, SRZ ;  /* 0x0000000000087805 */ /* 0x000fc4000001ff00 */
[----:B------:R-:W-:Y:S01]  /*15d0*/  R2UR UR50, R3 ;  /* 0x00000000033272ca */ /* 0x000fe200000e0000 */
[----:B------:R-:W-:Y:S01]  /*15e0*/  IMAD.MOV.U32 R3, RZ, RZ, RZ ;  /* 0x000000ffff037224 */ /* 0x000fe200078e00ff */
        /* <DEDUP_REMOVED lines=9> */
[----:B------:R-:W-:Y:S02]  /*1680*/  CS2R R52, SRZ ;  /* 0x0000000000347805 */ /* 0x000fe4000001ff00 */
[----:B------:R-:W-:Y:S02]  /*1690*/  CS2R R48, SRZ ;  /* 0x0000000000307805 */ /* 0x000fe4000001ff00 */
[----:B------:R-:W-:Y:S02]  /*16a0*/  ISETP.LT.AND P1, PT, R16, UR50, PT ;  /* 0x0000003210007c0c */ /* 0x000fe4000bf21270 */
        /* <DEDUP_REMOVED lines=50> */
[----:B------:R-:W-:Y:S06]  /*19d0*/  @!P1 BRA `(.L_x_956) ;  /* 0x0000009c00a09947 */ /* 0x000fec0003800000 */
[----:B------:R-:W-:Y:S01]  /*19e0*/  SHF.R.S32.HI R19, RZ, 0x1f, R18 ;  /* 0x0000001fff137819 */ /* 0x000fe20000011412 */
[----:B------:R-:W0:Y:S01]  /*19f0*/  S2UR UR5, SR_CgaCtaId ;  /* 0x00000000000579c3 */ /* 0x000e220000008800 */
[----:B------:R-:W-:Y:S02]  /*1a00*/  UMOV UR41, 0x400 ;  /* 0x0000040000297882 */ /* 0x000fe40000000000 */
[----:B------:R-:W-:-:S04]  /*1a10*/  LEA.HI R22, R19, R18, RZ, 0x7 ;  /* 0x0000001213167211 */ /* 0x000fc800078f38ff */
[----:B------:R-:W-:-:S05]  /*1a20*/  SHF.R.S32.HI R23, RZ, 0x7, R22 ;  /* 0x00000007ff177819 */ /* 0x000fca0000011416 */
        /* <DEDUP_REMOVED lines=29> */
.L_x_957:
[----:B------:R-:W-:-:S04]  /*1c00*/  SHF.L.U32 R0, RZ, 0x1f, RZ ;  /* 0x0000001fff007819 */ /* 0x000fc800000006ff */
[----:B------:R-:W0:Y:S02]  /*1c10*/  SYNCS.PHASECHK.TRANS64.TRYWAIT P0, [UR41+0x20800], R0 ;  /* 0x02080000ff0075a7 */ /* 0x000e240008000169 */
[----:B0-----:R-:W-:Y:S05]  /*1c20*/  @!P0 BRA `(.L_x_958) ;  /* 0x0000011800148947 */ /* 0x001fea0003800000 */
.L_x_1099:
[----:B------:R-:W-:-:S06]  /*1c30*/  ULOP3.LUT UR4, UR38, 0x1, URZ, 0xfc, !UPT ;  /* 0x0000000126047892 */ /* 0x000fcc000f8efc3f */
[----:B0-----:R-:W-:-:S05]  /*1c40*/  IMAD.U32 R3, RZ, RZ, UR4 ;  /* 0x00000004ff037e24 */ /* 0x001fca000f8e00ff */
[----:B------:R-:W-:-:S13]  /*1c50*/  ISETP.NE.AND P4, PT, R3, 0x3, PT ;  /* 0x000000030300780c */ /* 0x000fda0003f85270 */
[----:B------:R-:W-:Y:S05]  /*1c60*/  @!P4 BRA `(.L_x_959) ;  /* 0x000000000004c947 */ /* 0x000fea0003800000 */
[----:B------:R-:W-:Y:S01]  /*1c70*/  BPT.TRAP 0x1 ;  /* 0x000000040000795c */ /* 0x000fe20000300000 */
.L_x_959:
[----:B------:R0:W1:Y:S01]  /*1c80*/  SYNCS.PHASECHK.TRANS64.TRYWAIT P0, [UR41+0x20830], R0 ;  /* 0x02083000ff0075a7 */ /* 0x0000620008000169 */
[----:B------:R-:W-:Y:S05]  /*1c90*/  @!P4 BRA `(.L_x_960) ;  /* 0x000000000004c947 */ /* 0x000fea0003800000 */
[----:B------:R-:W-:Y:S01]  /*1ca0*/  BPT.TRAP 0x1 ;  /* 0x000000040000795c */ /* 0x000fe20000300000 */
.L_x_960:
[----:B------:R-:W2:Y:S01]  /*1cb0*/  S2R R3, SR_TID.X ;  /* 0x0000000000037919 */ /* 0x000ea20000002100 */
[----:B------:R-:W-:-:S05]  /*1cc0*/  IMAD.U32 R4, RZ, RZ, UR46 ;  /* 0x0000002eff047e24 */ /* 0x000fca000f8e00ff */
[----:B------:R-:W-:Y:S02]  /*1cd0*/  LOP3.LUT R4, R4, 0x10000, RZ, 0xfc, !PT ;  /* 0x0001000004047812 */ /* 0x000fe400078efcff */
[----:B--2---:R-:W-:-:S04]  /*1ce0*/  LOP3.LUT R3, R3, 0x7f, RZ, 0xc0, !PT ;  /* 0x0000007f03037812 */ /* 0x004fc800078ec0ff */
[----:B------:R-:W-:Y:S01]  /*1cf0*/  ISETP.NE.AND P5, PT, R3, RZ, PT ;  /* 0x000000ff0300720c */ /* 0x000fe20003fa5270 */
[----:B-1----:R-:W-:-:S12]  /*1d00*/  @P0 BRA `(.L_x_961) ;  /* 0x0000000000080947 */ /* 0x002fd80003800000 */
[----:B------:R-:W1:Y:S02]  /*1d10*/  SYNCS.PHASECHK.TRANS64.TRYWAIT P0, [UR41+0x20830], R0 ;  /* 0x02083000ff0075a7 */ /* 0x000e640008000169 */
[----:B-1----:R-:W-:Y:S05]  /*1d20*/  @!P0 BRA `(.L_x_962) ;  /* 0x0000011400ec8947 */ /* 0x002fea0003800000 */
.L_x_961:
[----:B------:R-:W-:Y:S05]  /*1d30*/  WARPSYNC.ALL ;  /* 0x0000000000007948 */ /* 0x000fea0003800000 */
[----:B------:R-:W-:Y:S01]  /*1d40*/  IMAD.MOV.U32 R5, RZ, RZ, 0x40000040 ;  /* 0x40000040ff057424 */ /* 0x000fe200078e00ff */
[----:B------:R-:W-:Y:S01]  /*1d50*/  UIADD3 UR4, UR41, 0x18400, URZ ;  /* 0x0001840029047890 */ /* 0x000fe2000fffe03f */
[C---:B------:R-:W-:Y:S01]  /*1d60*/  R2UR UR8, R4.reuse ;  /* 0x00000000040872ca */ /* 0x040fe200000e0000 */
[----:B------:R-:W-:Y:S02]  /*1d70*/  WARPGROUP.ARRIVE ;  /* 0x00000000000079c5 */ /* 0x000fe40000000000 */
[----:B------:R-:W-:Y:S01]  /*1d80*/  R2UR UR9, R5 ;  /* 0x00000000050972ca */ /* 0x000fe200000e0000 */
[----:B------:R-:W-:Y:S01]  /*1d90*/  USHF.R.U32.HI UR4, URZ, 0x4, UR4 ;  /* 0x000000043f047899 */ /* 0x000fe20008011604 */
[----:B------:R-:W-:Y:S01]  /*1da0*/  R2UR UR28, R4 ;  /* 0x00000000041c72ca */ /* 0x000fe200000e0000 */
[----:B------:R-:W-:Y:S01]  /*1db0*/  UMOV UR11, 0x40000040 ;  /* 0x40000040000b7882 */ /* 0x000fe20000000000 */
[----:B------:R-:W-:Y:S01]  /*1dc0*/  UMOV UR5, 0x40000040 ;  /* 0x4000004000057882 */ /* 0x000fe20000000000 */
[----:B------:R-:W-:Y:S01]  /*1dd0*/  ULOP3.LUT UR4, UR4, 0x3fff, URZ, 0xc0, !UPT ;  /* 0x00003fff04047892 */ /* 0x000fe2000f8ec03f */
[----:B-1----:R-:W-:Y:S01]  /*1de0*/  LOP3.LUT R3, R22, 0xffffff80, RZ, 0xc0, !PT ;  /* 0xffffff8016037812 */ /* 0x002fe200078ec0ff */
[----:B------:R-:W-:Y:S01]  /*1df0*/  UMOV UR7, 0x40000040 ;  /* 0x4000004000077882 */ /* 0x000fe20000000000 */
[----:B------:R-:W-:Y:S01]  /*1e00*/  UMOV UR13, 0x40000040 ;  /* 0x40000040000d7882 */ /* 0x000fe20000000000 */
[----:B------:R-:W-:Y:S01]  /*1e10*/  ULOP3.LUT UR46, UR4, 0x10000, URZ, 0xfc, !UPT ;  /* 0x00010000042e7892 */ /* 0x000fe2000f8efc3f */
[----:B------:R-:W-:Y:S01]  /*1e20*/  LEA.HI R19, R19, R18, RZ, 0x2 ;  /* 0x0000001213137211 */ /* 0x000fe200078f10ff */
[----:B------:R-:W-:Y:S01]  /*1e30*/  UMOV UR15, 0x40000040 ;  /* 0x40000040000f7882 */ /* 0x000fe20000000000 */
[----:B------:R-:W-:Y:S01]  /*1e40*/  UMOV UR17, 0x40000040 ;  /* 0x4000004000117882 */ /* 0x000fe20000000000 */
[----:B------:R-:W-:Y:S01]  /*1e50*/  UIADD3 UR6, UR46, 0x2, URZ ;  /* 0x000000022e067890 */ /* 0x000fe2000fffe03f */
[C---:B------:R-:W-:Y:S01]  /*1e60*/  IMAD.IADD R3, R18.reuse, 0x1, -R3 ;  /* 0x0000000112037824 */ /* 0x040fe200078e0a03 */
[----:B------:R-:W-:Y:S01]  /*1e70*/  UIADD3 UR4, UR28, 0x2, URZ ;  /* 0x000000021c047890 */ /* 0x000fe2000fffe03f */
[----:B------:R-:W-:Y:S01]  /*1e80*/  LOP3.LUT R19, R19, 0xfffffffc, RZ, 0xc0, !PT ;  /* 0xfffffffc13137812 */ /* 0x000fe200078ec0ff */
[----:B------:R-:W-:Y:S01]  /*1e90*/  UMOV UR10, UR46 ;  /* 0x0000002e000a7c82 */ /* 0x000fe20008000000 */
[----:B------:R-:W-:Y:S01]  /*1ea0*/  UIADD3 UR12, UR28, 0x6, URZ ;  /* 0x000000061c0c7890 */ /* 0x000fe2000fffe03f */
[----:B------:R-:W-:Y:S01]  /*1eb0*/  QGMMA.64x64x32.F32.E4M3.E4M3 R24, gdesc[UR8], RZ, !UPT, gsb0 ;  /* 0x00e00000081879f3 */ /* 0x000fe2000c0008ff */
[----:B------:R-:W-:Y:S01]  /*1ec0*/  UIADD3 UR8, UR28, 0x4, URZ ;  /* 0x000000041c087890 */ /* 0x000fe2000fffe03f */
[----:B0-----:R-:W-:Y:S01]  /*1ed0*/  SHF.R.S32.HI R0, RZ, 0x1f, R3 ;  /* 0x0000001fff007819 */ /* 0x001fe20000011403 */
[----:B------:R-:W-:Y:S01]  /*1ee0*/  UIADD3 UR10, UR46, 0x4, URZ ;  /* 0x000000042e0a7890 */ /* 0x000fe2000fffe03f */
[----:B------:R-:W-:Y:S01]  /*1ef0*/  IMAD.IADD R19, R18, 0x1, -R19 ;  /* 0x0000000112137824 */ /* 0x000fe200078e0a13 */
[----:B------:R-:W-:Y:S01]  /*1f00*/  UMOV UR9, 0x40000040 ;  /* 0x4000004000097882 */ /* 0x000fe20000000000 */
[----:B------:R-:W-:Y:S01]  /*1f10*/  UMOV UR11, 0x40000040 ;  /* 0x40000040000b7882 */ /* 0x000fe20000000000 */
[----:B------:R-:W-:Y:S01]  /*1f20*/  UIADD3 UR14, UR46, 0x6, URZ ;  /* 0x000000062e0e7890 */ /* 0x000fe2000fffe03f */
[CC--:B------:R-:W-:Y:S01]  /*1f30*/  LEA.HI R6, R0.reuse, R3.reuse, RZ, 0x2 ;  /* 0x0000000300067211 */ /* 0x0c0fe200078f10ff */
[----:B------:R-:W-:Y:S01]  /*1f40*/  UIADD3 UR16, UR28, 0x400, URZ ;  /* 0x000004001c107890 */ /* 0x000fe2000fffe03f */
[----:B------:R-:W-:Y:S01]  /*1f50*/  LEA.HI R7, R0, R3, RZ, 0x5 ;  /* 0x0000000300077211 */ /* 0x000fe200078f28ff */
[----:B------:R-:W-:Y:S01]  /*1f60*/  UIADD3 UR18, UR46, 0x200, URZ ;  /* 0x000002002e127890 */ /* 0x000fe2000fffe03f */
[--C-:B------:R-:W-:Y:S01]  /*1f70*/  SHF.R.S32.HI R0, RZ, 0x2, R6.reuse ;  /* 0x00000002ff007819 */ /* 0x100fe20000011406 */
[----:B------:R-:W-:Y:S01]  /*1f80*/  UMOV UR19, 0x40000040 ;  /* 0x4000004000137882 */ /* 0x000fe20000000000 */
[----:B------:R-:W-:Y:S01]  /*1f90*/  UIADD3 UR20, UR28, 0x402, URZ ;  /* 0x000004021c147890 */ /* 0x000fe2000fffe03f */
[----:B------:R-:W-:Y:S01]  /*1fa0*/  SHF.R.S32.HI R9, RZ, 0x1f, R6 ;  /* 0x0000001fff097819 */ /* 0x000fe20000011406 */
[----:B------:R-:W-:Y:S01]  /*1fb0*/  UIADD3 UR22, UR46, 0x202, URZ ;  /* 0x000002022e167890 */ /* 0x000fe2000fffe03f */
[----:B------:R-:W-:Y:S01]  /*1fc0*/  LEA.HI R8, R23, R23, RZ, 0x1 ;  /* 0x0000001717087211 */ /* 0x000fe200078f08ff */
[----:B------:R-:W-:Y:S01]  /*1fd0*/  UMOV UR21, 0x40000040 ;  /* 0x4000004000157882 */ /* 0x000fe20000000000 */
[----:B------:R-:W-:Y:S01]  /*1fe0*/  UMOV UR23, 0x40000040 ;  /* 0x4000004000177882 */ /* 0x000fe20000000000 */
[----:B------:R-:W-:Y:S01]  /*1ff0*/  UIADD3 UR24, UR28, 0x404, URZ ;  /* 0x000004041c187890 */ /* 0x000fe2000fffe03f */
[----:B------:R-:W-:Y:S01]  /*2000*/  SHF.R.S32.HI R7, RZ, 0x5, R7 ;  /* 0x00000005ff077819 */ /* 0x000fe20000011407 */
[----:B------:R-:W-:Y:S01]  /*2010*/  UIADD3 UR26, UR46, 0x204, URZ ;  /* 0x000002042e1a7890 */ /* 0x000fe2000fffe03f */
[-C--:B------:R-:W-:Y:S01]  /*2020*/  LEA.HI R9, R9, R0.reuse, RZ, 0x3 ;  /* 0x0000000009097211 */ /* 0x080fe200078f18ff */
[----:B------:R-:W-:Y:S01]  /*2030*/  UMOV UR25, 0x40000040 ;  /* 0x4000004000197882 */ /* 0x000fe20000000000 */
[----:B------:R-:W-:Y:S01]  /*2040*/  UMOV UR27, 0x40000040 ;  /* 0x40000040001b7882 */ /* 0x000fe20000000000 */
[----:B------:R-:W-:Y:S01]  /*2050*/  UIADD3 UR28, UR28, 0x406, URZ ;  /* 0x000004061c1c7890 */ /* 0x000fe2000fffe03f */
[----:B------:R-:W-:Y:S01]  /*2060*/  LOP3.LUT R8, R8, 0x3fffffe, RZ, 0xc0, !PT ;  /* 0x03fffffe08087812 */ /* 0x000fe200078ec0ff */
[----:B------:R-:W-:Y:S01]  /*2070*/  UIADD3 UR30, UR46, 0x206, URZ ;  /* 0x000002062e1e7890 */ /* 0x000fe2000fffe03f */
[----:B------:R-:W-:Y:S01]  /*2080*/  LEA.HI R10, R19, R19, RZ, 0x1 ;  /* 0x00000013130a7211 */ /* 0x000fe200078f08ff */
[----:B------:R-:W-:Y:S01]  /*2090*/  UMOV UR29, 0x40000040 ;  /* 0x40000040001d7882 */ /* 0x000fe20000000000 */
[----:B------:R-:W-:Y:S01]  /*20a0*/  UMOV UR31, 0x40000040 ;  /* 0x40000040001f7882 */ /* 0x000fe20000000000 */
[----:B------:R-:W-:Y:S01]  /*20b0*/  LEA R7, R7, UR47, 0x4 ;  /* 0x0000002f07077c11 */ /* 0x000fe2000f8e20ff */
[----:B------:R-:W-:Y:S01]  /*20c0*/  IMAD.IADD R8, R23, 0x1, -R8 ;  /* 0x0000000117087824 */ /* 0x000fe200078e0a08 */
[----:B------:R-:W-:Y:S01]  /*20d0*/  LOP3.LUT R9, R9, 0xfffffff8, RZ, 0xc0, !PT ;  /* 0xfffffff809097812 */ /* 0x000fe200078ec0ff */
[----:B------:R-:W0:Y:S01]  /*20e0*/  LDC.64 R12, c[0x0][0x9e0] ;  /* 0x00027800ff0c7b82 */ /* 0x000e220000000a00 */
[----:B------:R-:W-:Y:S01]  /*20f0*/  LOP3.LUT R10, R10, 0x1ffffffe, RZ, 0xc0, !PT ;  /* 0x1ffffffe0a0a7812 */ /* 0x000fe200078ec0ff */
[----:B------:R-:W-:Y:S01]  /*2100*/  ULDC UR54, c[0x0][0x2f0] ;  /* 0x0000bc0000367ab9 */ /* 0x000fe20000000800 */
[----:B------:R-:W-:Y:S01]  /*2110*/  IADD3 R9, R7, R0, -R9 ;  /* 0x0000000007097210 */ /* 0x000fe20007ffe809 */
[----:B------:R-:W-:Y:S01]  /*2120*/  IMAD.U32 R14, RZ, RZ, UR54 ;  /* 0x00000036ff0e7e24 */ /* 0x000fe2000f8e00ff */
[----:B------:R-:W-:Y:S01]  /*2130*/  LOP3.LUT R6, R6, 0x7ffffffc, RZ, 0xc0, !PT ;  /* 0x7ffffffc06067812 */ /* 0x000fe200078ec0ff */
[----:B------:R-:W-:Y:S01]  /*2140*/  IMAD.IADD R7, R19, 0x1, -R10 ;  /* 0x0000000113077824 */ /* 0x000fe200078e0a0a */
[----:B------:R-:W-:Y:S01]  /*2150*/  ULDC UR48, c[0x0][0x9dc] ;  /* 0x0002770000307ab9 */ /* 0x000fe20000000800 */
[----:B------:R-:W-:Y:S01]  /*2160*/  IMAD R8, R8, 0x40, R9 ;  /* 0x0000004008087824 */ /* 0x000fe200078e0209 */
[----:B------:R-:W-:Y:S01]  /*2170*/  ULDC UR53, c[0x0][0x288] ;  /* 0x0000a20000357ab9 */ /* 0x000fe20000000800 */
[----:B------:R-:W-:Y:S01]  /*2180*/  IMAD.IADD R6, R3, 0x1, -R6 ;  /* 0x0000000103067824 */ /* 0x000fe200078e0a06 */
[----:B------:R-:W-:Y:S01]  /*2190*/  ULOP3.LUT UR48, URZ, UR48, URZ, 0x33, !UPT ;  /* 0x000000303f307292 */ /* 0x000fe2000f8e333f */
[----:B------:R-:W-:-:S02]  /*21a0*/  IMAD R7, R7, 0x8, R8 ;  /* 0x0000000807077824 */ /* 0x000fc400078e0208 */
[----:B------:R-:W-:Y:S02]  /*21b0*/  IMAD.U32 R0, RZ, RZ, UR41 ;  /* 0x00000029ff007e24 */ /* 0x000fe4000f8e00ff */
[----:B------:R-:W-:Y:S02]  /*21c0*/  IMAD.MOV.U32 R8, RZ, RZ, R7 ;  /* 0x000000ffff087224 */ /* 0x000fe400078e0007 */
[----:B------:R-:W-:-:S05]  /*21d0*/  @!P5 VIADD R0, R0, 0x20840 ;  /* 0x000208400000d836 */ /* 0x000fca0000000000 */
[----:B------:R-:W-:Y:S02]  /*21e0*/  @!P5 PRMT R0, RZ, 0x654, R0 ;  /* 0x00000654ff00d816 */ /* 0x000fe40000000000 */
[----:B0-----:R-:W-:Y:S01]  /*21f0*/  ISETP.GE.AND P6, PT, R13, 0x1, PT ;  /* 0x000000010d00780c */ /* 0x001fe20003fc6270 */
[----:B------:R-:W-:Y:S02]  /*2200*/  WARPGROUP.DEPBAR.LE gsb0, 0x0 ;  /* 0x00008000000079c5 */ /* 0x000fe40000010000 */
[----:B------:R-:W-:-:S06]  /*2210*/  WARPGROUP.ARRIVE ;  /* 0x00000000000079c5 */ /* 0x000fcc0000000000 */
[----:B------:R-:W-:Y:S01]  /*2220*/  QGMMA.64x64x32.F32.E4M3.E4M3 R24, gdesc[UR4], R24, gsb0 ;  /* 0x00e00000041879f3 */ /* 0x000fe20008000818 */
[----:B------:R-:W-:Y:S02]  /*2230*/  ULDC UR6, c[0x0][0x448] ;  /* 0x0001120000067ab9 */ /* 0x000fe40000000800 */
[----:B------:R-:W-:-:S03]  /*2240*/  UISETP.NE.AND UP0, UPT, UR6, 0x1, UPT ;  /* 0x000000010600788c */ /* 0x000fc6000bf05270 */
[----:B------:R-:W-:Y:S02]  /*2250*/  UMOV UR6, 0xffffffc0 ;  /* 0xffffffc000067882 */ /* 0x000fe40000000000 */
[----:B------:R-:W-:Y:S01]  /*2260*/  UIMAD UR6, UR50, UR6, 0x40 ;  /* 0x00000040320674a4 */ /* 0x000fe2000f8e0206 */
[----:B------:R-:W-:Y:S02]  /*2270*/  PLOP3.LUT P0, PT, PT, PT, UP0, 0x80, 0x0 ;  /* 0x000000000000781c */ /* 0x000fe40003f0f008 */
[----:B------:R-:W-:-:S03]  /*2280*/  PLOP3.LUT P1, PT, PT, PT, UP0, 0x80, 0x0 ;  /* 0x000000000000781c */ /* 0x000fc60003f2f008 */
[----:B------:R-:W-:-:S08]  /*2290*/  @UP0 ULDC UR7, c[0x0][0x44c] ;  /* 0x0001130000070ab9 */ /* 0x000fd00000000800 */
[----:B------:R-:W-:Y:S01]  /*22a0*/  @P0 IMAD.HI.U32 R9, R7, UR7, RZ ;  /* 0x0000000707090c27 */ /* 0x000fe2000f8e00ff */
[----:B------:R-:W-:-:S06]  /*22b0*/  UIADD3 UR7, UR6, 0x1, URZ ;  /* 0x0000000106077890 */ /* 0x000fcc000fffe03f */
[----:B------:R-:W-:Y:S01]  /*22c0*/  IMAD.U32 R3, RZ, RZ, UR7 ;  /* 0x00000007ff037e24 */ /* 0x000fe2000f8e00ff */
[----:B------:R-:W-:-:S03]  /*22d0*/  UIMAD UR7, UR39, UR54, UR6 ;  /* 0x00000036270772a4 */ /* 0x000fc6000f8e0206 */
[----:B------:R-:W-:-:S03]  /*22e0*/  IMAD R3, R6, -0x2, R3 ;  /* 0xfffffffe06037824 */ /* 0x000fc600078e0203 */
[----:B------:R-:W-:Y:S02]  /*22f0*/  IMAD.U32 R11, RZ, RZ, UR7 ;  /* 0x00000007ff0b7e24 */ /* 0x000fe4000f8e00ff */
[----:B------:R-:W-:Y:S02]  /*2300*/  IMAD R3, R14, UR39, R3 ;  /* 0x000000270e037c24 */ /* 0x000fe4000f8e0203 */
[----:B------:R-:W-:Y:S02]  /*2310*/  IMAD R11, R6, -0x2, R11 ;  /* 0xfffffffe060b7824 */ /* 0x000fe400078e020b */
[----:B------:R-:W-:-:S04]  /*2320*/  VIADD R3, R3, -UR53 ;  /* 0x8000003503037c36 */ /* 0x000fc80008000000 */
[C---:B------:R-:W-:Y:S02]  /*2330*/  IMAD.IADD R14, R3.reuse, 0x1, R12 ;  /* 0x00000001030e7824 */ /* 0x040fe400078e020c */
[----:B------:R-:W-:Y:S01]  /*2340*/  VIADD R15, R3, UR48 ;  /* 0x00000030030f7c36 */ /* 0x000fe20008000000 */
[----:B------:R-:W-:Y:S02]  /*2350*/  WARPGROUP.DEPBAR.LE gsb0, 0x0 ;  /* 0x00008000000079c5 */ /* 0x000fe40000010000 */
[----:B------:R-:W-:-:S06]  /*2360*/  WARPGROUP.ARRIVE ;  /* 0x00000000000079c5 */ /* 0x000fcc0000000000 */
[----:B------:R-:W-:Y:S01]  /*2370*/  QGMMA.64x64x32.F32.E4M3.E4M3 R24, gdesc[UR8], R24, gsb0 ;  /* 0x00e00000081879f3 */ /* 0x000fe20008000818 */
[----:B------:R-:W-:Y:S02]  /*2380*/  @UP0 ULDC UR10, c[0x0][0x450] ;  /* 0x00011400000a0ab9 */ /* 0x000fe40000000800 */
[----:B------:R-:W-:-:S05]  /*2390*/  @P1 SHF.R.U32.HI R8, RZ, UR10, R9 ;  /* 0x0000000aff081c19 */ /* 0x000fca0008011609 */
[----:B------:R-:W0:Y:S02]  /*23a0*/  SHFL.IDX PT, R10, R8, RZ, 0x1c1f ;  /* 0x001c1fff080a7589 */ /* 0x000e2400000e0000 */
[----:B0-----:R-:W-:Y:S01]  /*23b0*/  IMAD.IADD R3, R15, 0x1, R10 ;  /* 0x000000010f037824 */ /* 0x001fe200078e020a */
[----:B------:R-:W-:Y:S02]  /*23c0*/  WARPGROUP.DEPBAR.LE gsb0, 0x0 ;  /* 0x00008000000079c5 */ /* 0x000fe40000010000 */
[----:B------:R-:W-:-:S06]  /*23d0*/  WARPGROUP.ARRIVE ;  /* 0x00000000000079c5 */ /* 0x000fcc0000000000 */
[----:B------:R-:W-:Y:S01]  /*23e0*/  QGMMA.64x64x32.F32.E4M3.E4M3 R24, gdesc[UR12], R24, gsb0 ;  /* 0x00e000000c1879f3 */ /* 0x000fe20008000818 */
[----:B------:R-:W-:Y:S02]  /*23f0*/  ULEA UR14, UR50, 0xffffffc0, 0x6 ;  /* 0xffffffc0320e7891 */ /* 0x000fe4000f8e303f */
[----:B------:R-:W-:Y:S02]  /*2400*/  WARPGROUP.DEPBAR.LE gsb0, 0x0 ;  /* 0x00008000000079c5 */ /* 0x000fe40000010000 */
[----:B------:R-:W-:-:S06]  /*2410*/  WARPGROUP.ARRIVE ;  /* 0x00000000000079c5 */ /* 0x000fcc0000000000 */
[----:B------:R-:W-:Y:S03]  /*2420*/  QGMMA.64x64x32.F32.E4M3.E4M3 R24, gdesc[UR16], R24, gsb0 ;  /* 0x00e00000101879f3 */ /* 0x000fe60008000818 */
        /* <DEDUP_REMOVED lines=10> */
[----:B------:R0:W-:Y:S02]  /*24d0*/  @!P5 SYNCS.ARRIVE.TRANS64.RED.A1T0 RZ, [R0+URZ], RZ ;  /* 0x000000ff00ffd9a7 */ /* 0x0001e4000810043f */
[----:B0-----:R-:W-:Y:S01]  /*24e0*/  VIADDMNMX R0, R10, R14, R11, PT ;  /* 0x0000000e0a007246 */ /* 0x001fe2000380010b */
[----:B------:R-:W-:Y:S06]  /*24f0*/  @!P6 BRA `(.L_x_963) ;  /* 0x000000000058e947 */ /* 0x000fec0003800000 */
[----:B------:R-:W-:Y:S01]  /*2500*/  IMAD.U32 R9, RZ, RZ, UR54 ;  /* 0x00000036ff097e24 */ /* 0x000fe2000f8e00ff */
[----:B------:R-:W-:Y:S03]  /*2510*/  BSSY B0, `(.L_x_964) ;  /* 0x0000010000007945 */ /* 0x000fe60003800000 */
[----:B------:R-:W-:-:S04]  /*2520*/  IMAD R9, R9, UR39, R10 ;  /* 0x0000002709097c24 */ /* 0x000fc8000f8e020a */
[----:B------:R-:W-:-:S05]  /*2530*/  VIADD R9, R9, -UR53 ;  /* 0x8000003509097c36 */ /* 0x000fca0008000000 */
[----:B------:R-:W-:-:S13]  /*2540*/  ISETP.GT.AND P0, PT, R9, -0x1, PT ;  /* 0xffffffff0900780c */ /* 0x000fda0003f04270 */
[----:B------:R-:W-:Y:S05]  /*2550*/  @P0 BRA `(.L_x_965) ;  /* 0x00000000001c0947 */ /* 0x000fea0003800000 */
[----:B------:R-:W-:Y:S02]  /*2560*/  ISETP.NE.AND P0, PT, R13, 0x1, PT ;  /* 0x000000010d00780c */ /* 0x000fe40003f05270 */
[----:B------:R-:W-:-:S11]  /*2570*/  LOP3.LUT R9, RZ, R9, RZ, 0x33, !PT ;  /* 0x00000009ff097212 */ /* 0x000fd600078e33ff */
[----:B------:R-:W0:Y:S02]  /*2580*/  @P0 LDC.64 R18, c[0x0][0x9e8] ;  /* 0x00027a00ff120b82 */ /* 0x000e240000000a00 */
[----:B0-----:R-:W-:-:S05]  /*2590*/  @P0 IMAD.HI.U32 R10, R9, R18, RZ ;  /* 0x00000012090a0227 */ /* 0x001fca00078e00ff */
[----:B------:R-:W-:-:S04]  /*25a0*/  @P0 SHF.R.U32.HI R9, RZ, R19, R10 ;  /* 0x00000013ff090219 */ /* 0x000fc8000001160a */
[----:B------:R-:W-:Y:S01]  /*25b0*/  LOP3.LUT R9, RZ, R9, RZ, 0x33, !PT ;  /* 0x00000009ff097212 */ /* 0x000fe200078e33ff */
[----:B------:R-:W-:Y:S06]  /*25c0*/  BRA `(.L_x_966) ;  /* 0x0000000000107947 */ /* 0x000fec0003800000 */
.L_x_965:
[----:B------:R-:W-:-:S13]  /*25d0*/  ISETP.NE.AND P0, PT, R13, 0x1, PT ;  /* 0x000000010d00780c */ /* 0x000fda0003f05270 */
[----:B------:R-:W0:Y:S02]  /*25e0*/  @P0 LDC.64 R18, c[0x0][0x9e8] ;  /* 0x00027a00ff120b82 */ /* 0x000e240000000a00 */
[----:B0-----:R-:W-:-:S05]  /*25f0*/  @P0 IMAD.HI.U32 R10, R9, R18, RZ ;  /* 0x00000012090a0227 */ /* 0x001fca00078e00ff */
[----:B------:R-:W-:-:S07]  /*2600*/  @P0 SHF.R.U32.HI R9, RZ, R19, R10 ;  /* 0x00000013ff090219 */ /* 0x000fce000001160a */
.L_x_966:
[----:B------:R-:W-:Y:S05]  /*2610*/  BSYNC B0 ;  /* 0x0000000000007941 */ /* 0x000fea0003800000 */
.L_x_964:
[----:B------:R-:W-:-:S04]  /*2620*/  IMAD R9, R9, R13, -UR14 ;  /* 0x8000000e09097e24 */ /* 0x000fc8000f8e020d */
[----:B------:R-:W-:-:S05]  /*2630*/  IMAD R10, R6, -0x2, R9 ;  /* 0xfffffffe060a7824 */ /* 0x000fca00078e0209 */
[----:B------:R-:W-:Y:S02]  /*2640*/  VIMNMX R3, R3, R10, !PT ;  /* 0x0000000a03037248 */ /* 0x000fe40007fe0100 */
[----:B------:R-:W-:-:S07]  /*2650*/  VIADDMNMX R0, R10, R13, R0, PT ;  /* 0x0000000d0a007246 */ /* 0x000fce0003800100 */
.L_x_963:
[----:B------:R-:W-:Y:S01]  /*2660*/  UISETP.GE.AND UP1, UPT, UR6, 0x2, UPT ;  /* 0x000000020600788c */ /* 0x000fe2000bf26270 */
[----:B------:R-:W0:Y:S01]  /*2670*/  SHFL.IDX PT, R8, R8, 0x1, 0x1c1f ;  /* 0x003c1f0008087f89 */ /* 0x000e2200000e0000 */
[----:B------:R-:W-:Y:S02]  /*2680*/  UISETP.GE.AND UP4, UPT, UR6, 0x9, UPT ;  /* 0x000000090600788c */ /* 0x000fe4000bf86270 */
[----:B------:R-:W-:Y:S02]  /*2690*/  UISETP.GE.AND UP2, UPT, UR6, 0x1, UPT ;  /* 0x000000010600788c */ /* 0x000fe4000bf46270 */
[----:B------:R-:W-:Y:S01]  /*26a0*/  PLOP3.LUT P1, PT, PT, PT, UP1, 0x40, 0x0 ;  /* 0x000000000000781c */ /* 0x000fe20003f2e818 */
[----:B------:R-:W-:Y:S01]  /*26b0*/  UP2UR UR10, UPR, URZ, 0x2 ;  /* 0x000000023f0a7883 */ /* 0x000fe20008000000 */
[----:B------:R-:W-:Y:S01]  /*26c0*/  PLOP3.LUT P0, PT, PT, PT, UP4, 0x40, 0x0 ;  /* 0x000000000000781c */ /* 0x000fe20003f0e848 */
[----:B------:R-:W-:Y:S01]  /*26d0*/  UISETP.GE.AND UP1, UPT, UR6, 0x12, UPT ;  /* 0x000000120600788c */ /* 0x000fe2000bf26270 */
[C---:B------:R-:W-:Y:S01]  /*26e0*/  ISETP.GT.AND P1, PT, R3.reuse, 0x1, P1 ;  /* 0x000000010300780c */ /* 0x040fe20000f24270 */
[----:B------:R-:W-:Y:S01]  /*26f0*/  UISETP.GE.AND UP3, UPT, UR6, 0xa, UPT ;  /* 0x0000000a0600788c */ /* 0x000fe2000bf66270 */
[----:B------:R-:W-:Y:S01]  /*2700*/  PLOP3.LUT P2, PT, PT, PT, UP2, 0x40, 0x0 ;  /* 0x000000000000781c */ /* 0x000fe20003f4e828 */
[----:B------:R-:W-:Y:S01]  /*2710*/  UP2UR UR19, UPR, URZ, 0x2 ;  /* 0x000000023f137883 */ /* 0x000fe20008000000 */
[C---:B------:R-:W-:Y:S01]  /*2720*/  ISETP.LT.OR P1, PT, R0.reuse, 0x2, P1 ;  /* 0x000000020000780c */ /* 0x040fe20000f21670 */
[----:B------:R-:W-:Y:S01]  /*2730*/  UP2UR UR11, UPR, URZ, 0x4 ;  /* 0x000000043f0b7883 */ /* 0x000fe20008000000 */
[C---:B------:R-:W-:Y:S01]  /*2740*/  ISETP.GT.AND P0, PT, R3.reuse, 0x8, P0 ;  /* 0x000000080300780c */ /* 0x040fe20000704270 */
[----:B------:R-:W-:Y:S01]  /*2750*/  UISETP.GE.AND UP2, UPT, UR6, 0x11, UPT ;  /* 0x000000110600788c */ /* 0x000fe2000bf46270 */
[----:B------:R-:W-:Y:S01]  /*2760*/  ISETP.GT.AND P2, PT, R3, RZ, P2 ;  /* 0x000000ff0300720c */ /* 0x000fe20001744270 */
[----:B------:R-:W-:Y:S01]  /*2770*/  UP2UR UR7, UPR, URZ, 0x10 ;  /* 0x000000103f077883 */ /* 0x000fe20008000000 */
[----:B------:R-:W-:Y:S01]  /*2780*/  FSEL R57, R25, -INF , !P1 ;  /* 0xff80000019397808 */ /* 0x000fe20004800000 */
[----:B------:R-:W-:Y:S01]  /*2790*/  UP2UR UR18, UPR, URZ, 0x4 ;  /* 0x000000043f127883 */ /* 0x000fe20008000000 */
[----:B------:R-:W-:Y:S01]  /*27a0*/  PLOP3.LUT P1, PT, PT, PT, UP1, 0x40, 0x0 ;  /* 0x000000000000781c */ /* 0x000fe20003f2e818 */
[----:B------:R-:W-:Y:S01]  /*27b0*/  UISETP.GE.AND UP1, UPT, UR6, 0x19, UPT ;  /* 0x000000190600788c */ /* 0x000fe2000bf26270 */
[----:B------:R-:W-:Y:S01]  /*27c0*/  PLOP3.LUT P3, PT, PT, PT, UP3, 0x40, 0x0 ;  /* 0x000000000000781c */ /* 0x000fe20003f6e838 */
[----:B------:R-:W-:Y:S01]  /*27d0*/  UP2UR UR15, UPR, URZ, 0x8 ;  /* 0x000000083f0f7883 */ /* 0x000fe20008000000 */
[C---:B------:R-:W-:Y:S01]  /*27e0*/  ISETP.LT.OR P0, PT, R0.reuse, 0x9, P0 ;  /* 0x000000090000780c */ /* 0x040fe20000701670 */
[----:B------:R-:W-:Y:S01]  /*27f0*/  UP2UR UR22, UPR, URZ, 0x2 ;  /* 0x000000023f167883 */ /* 0x000fe20008000000 */
[----:B------:R-:W-:Y:S01]  /*2800*/  ISETP.LT.OR P2, PT, R0, 0x1, P2 ;  /* 0x000000010000780c */ /* 0x000fe20001741670 */
[----:B------:R-:W-:Y:S01]  /*2810*/  UISETP.GE.AND UP3, UPT, UR6, 0x31, UPT ;  /* 0x000000310600788c */ /* 0x000fe2000bf66270 */
[C---:B------:R-:W-:Y:S01]  /*2820*/  ISETP.GT.AND P3, PT, R3.reuse, 0x9, P3 ;  /* 0x000000090300780c */ /* 0x040fe20001f64270 */
[----:B------:R-:W-:Y:S01]  /*2830*/  UISETP.GE.AND UP4, UPT, UR6, 0x32, UPT ;  /* 0x000000320600788c */ /* 0x000fe2000bf86270 */
[----:B------:R-:W-:Y:S01]  /*2840*/  FSEL R59, R28, -INF , !P0 ;  /* 0xff8000001c3b7808 */ /* 0x000fe20004000000 */
[----:B------:R-:W-:Y:S01]  /*2850*/  UISETP.GE.AND UP5, UPT, UR6, 0x39, UPT ;  /* 0x000000390600788c */ /* 0x000fe2000bfa6270 */
[----:B------:R-:W-:Y:S01]  /*2860*/  FSEL R24, R24, -INF , !P2 ;  /* 0xff80000018187808 */ /* 0x000fe20005000000 */
[----:B------:R-:W-:Y:S01]  /*2870*/  UISETP.GE.AND UP6, UPT, UR6, 0x3a, UPT ;  /* 0x0000003a0600788c */ /* 0x000fe2000bfc6270 */
[----:B------:R-:W-:Y:S01]  /*2880*/  PLOP3.LUT P0, PT, PT, PT, UP1, 0x40, 0x0 ;  /* 0x000000000000781c */ /* 0x000fe20003f0e818 */
[----:B------:R-:W-:Y:S01]  /*2890*/  UISETP.GE.AND UP1, UPT, UR6, 0x1a, UPT ;  /* 0x0000001a0600788c */ /* 0x000fe2000bf26270 */
[----:B------:R-:W-:Y:S01]  /*28a0*/  PLOP3.LUT P2, PT, PT, PT, UP2, 0x40, 0x0 ;  /* 0x000000000000781c */ /* 0x000fe20003f4e828 */
[----:B------:R-:W-:Y:S01]  /*28b0*/  UISETP.GE.AND UP2, UPT, UR6, 0x2a, UPT ;  /* 0x0000002a0600788c */ /* 0x000fe2000bf46270 */
[----:B------:R-:W-:Y:S01]  /*28c0*/  ISETP.LT.OR P3, PT, R0, 0xa, P3 ;  /* 0x0000000a0000780c */ /* 0x000fe20001f61670 */
[----:B------:R-:W-:Y:S01]  /*28d0*/  UP2UR UR23, UPR, URZ, 0x2 ;  /* 0x000000023f177883 */ /* 0x000fe20008000000 */
[----:B------:R-:W-:-:S02]  /*28e0*/  ISETP.GT.AND P2, PT, R3, 0x10, P2 ;  /* 0x000000100300780c */ /* 0x000fc40001744270 */
[----:B------:R-:W-:Y:S02]  /*28f0*/  FSEL R61, R29, -INF , !P3 ;  /* 0xff8000001d3d7808 */ /* 0x000fe40005800000 */
[----:B------:R-:W-:Y:S01]  /*2900*/  PLOP3.LUT P3, PT, PT, PT, UP1, 0x40, 0x0 ;  /* 0x000000000000781c */ /* 0x000fe20003f6e818 */
[----:B------:R-:W-:Y:S01]  /*2910*/  UISETP.GE.AND UP1, UPT, UR6, 0x21, UPT ;  /* 0x000000210600788c */ /* 0x000fe2000bf26270 */
[----:B------:R-:W-:Y:S02]  /*2920*/  ISETP.LT.OR P2, PT, R0, 0x11, P2 ;  /* 0x000000110000780c */ /* 0x000fe40001741670 */
[----:B------:R-:W-:Y:S01]  /*2930*/  ISETP.GT.AND P1, PT, R3, 0x11, P1 ;  /* 0x000000110300780c */ /* 0x000fe20000f24270 */
[----:B------:R-:W-:Y:S01]  /*2940*/  UP2UR UR26, UPR, URZ, 0x2 ;  /* 0x000000023f1a7883 */ /* 0x000fe20008000000 */
[----:B------:R-:W-:Y:S02]  /*2950*/  FSEL R22, R32, -INF , !P2 ;  /* 0xff80000020167808 */ /* 0x000fe40005000000 */
[----:B------:R-:W-:Y:S01]  /*2960*/  PLOP3.LUT P2, PT, PT, PT, UP1, 0x40, 0x0 ;  /* 0x000000000000781c */ /* 0x000fe20003f4e818 */
[----:B------:R-:W-:Y:S01]  /*2970*/  UISETP.GE.AND UP1, UPT, UR6, 0x22, UPT ;  /* 0x000000220600788c */ /* 0x000fe2000bf26270 */
[----:B------:R-:W-:-:S02]  /*2980*/  ISETP.LT.OR P1, PT, R0, 0x12, P1 ;  /* 0x000000120000780c */ /* 0x000fc40000f21670 */
[C---:B------:R-:W-:Y:S01]  /*2990*/  ISETP.GT.AND P0, PT, R3.reuse, 0x18, P0 ;  /* 0x000000180300780c */ /* 0x040fe20000704270 */
[----:B------:R-:W-:Y:S01]  /*29a0*/  UP2UR UR27, UPR, URZ, 0x2 ;  /* 0x000000023f1b7883 */ /* 0x000fe20008000000 */
[----:B------:R-:W-:Y:S02]  /*29b0*/  ISETP.GT.AND P3, PT, R3, 0x19, P3 ;  /* 0x000000190300780c */ /* 0x000fe40001f64270 */
[----:B------:R-:W-:Y:S02]  /*29c0*/  FSEL R28, R33, -INF , !P1 ;  /* 0xff800000211c7808 */ /* 0x000fe40004800000 */
[----:B------:R-:W-:Y:S01]  /*29d0*/  PLOP3.LUT P1, PT, PT, PT, UP1, 0x40, 0x0 ;  /* 0x000000000000781c */ /* 0x000fe20003f2e818 */
[----:B------:R-:W-:Y:S01]  /*29e0*/  UISETP.GE.AND UP1, UPT, UR6, 0x29, UPT ;  /* 0x000000290600788c */ /* 0x000fe2000bf26270 */
[C---:B------:R-:W-:Y:S02]  /*29f0*/  ISETP.LT.OR P0, PT, R0.reuse, 0x19, P0 ;  /* 0x000000190000780c */ /* 0x040fe40000701670 */
[----:B------:R-:W-:-:S02]  /*2a00*/  ISETP.LT.OR P3, PT, R0, 0x1a, P3 ;  /* 0x0000001a0000780c */ /* 0x000fc40001f61670 */
[----:B------:R-:W-:Y:S02]  /*2a10*/  FSEL R36, R36, -INF , !P0 ;  /* 0xff80000024247808 */ /* 0x000fe40004000000 */
[----:B------:R-:W-:Y:S02]  /*2a20*/  FSEL R32, R37, -INF , !P3 ;  /* 0xff80000025207808 */ /* 0x000fe40005800000 */
[----:B------:R-:W-:Y:S02]  /*2a30*/  PLOP3.LUT P0, PT, PT, PT, UP1, 0x40, 0x0 ;  /* 0x000000000000781c */ /* 0x000fe40003f0e818 */
[----:B------:R-:W-:Y:S02]  /*2a40*/  PLOP3.LUT P3, PT, PT, PT, UP2, 0x40, 0x0 ;  /* 0x000000000000781c */ /* 0x000fe40003f6e828 */
[C---:B------:R-:W-:Y:S02]  /*2a50*/  ISETP.GT.AND P2, PT, R3.reuse, 0x20, P2 ;  /* 0x000000200300780c */ /* 0x040fe40001744270 */
[----:B------:R-:W-:-:S02]  /*2a60*/  ISETP.GT.AND P1, PT, R3, 0x21, P1 ;  /* 0x000000210300780c */ /* 0x000fc40000f24270 */
[C---:B------:R-:W-:Y:S02]  /*2a70*/  ISETP.GT.AND P0, PT, R3.reuse, 0x28, P0 ;  /* 0x000000280300780c */ /* 0x040fe40000704270 */
[----:B------:R-:W-:Y:S02]  /*2a80*/  ISETP.GT.AND P3, PT, R3, 0x29, P3 ;  /* 0x000000290300780c */ /* 0x000fe40001f64270 */
[C---:B------:R-:W-:Y:S02]  /*2a90*/  ISETP.LT.OR P2, PT, R0.reuse, 0x21, P2 ;  /* 0x000000210000780c */ /* 0x040fe40001741670 */
[C---:B------:R-:W-:Y:S02]  /*2aa0*/  ISETP.LT.OR P1, PT, R0.reuse, 0x22, P1 ;  /* 0x000000220000780c */ /* 0x040fe40000f21670 */
[C---:B------:R-:W-:Y:S02]  /*2ab0*/  ISETP.LT.OR P0, PT, R0.reuse, 0x29, P0 ;  /* 0x000000290000780c */ /* 0x040fe40000701670 */
[----:B------:R-:W-:-:S02]  /*2ac0*/  ISETP.LT.OR P3, PT, R0, 0x2a, P3 ;  /* 0x0000002a0000780c */ /* 0x000fc40001f61670 */
[----:B------:R-:W-:Y:S02]  /*2ad0*/  FSEL R40, R40, -INF , !P2 ;  /* 0xff80000028287808 */ /* 0x000fe40005000000 */
[----:B------:R-:W-:Y:S02]  /*2ae0*/  FSEL R56, R41, -INF , !P1 ;  /* 0xff80000029387808 */ /* 0x000fe40004800000 */
[----:B------:R-:W-:Y:S02]  /*2af0*/  FSEL R44, R44, -INF , !P0 ;  /* 0xff8000002c2c7808 */ /* 0x000fe40004000000 */
[----:B------:R-:W-:Y:S02]  /*2b00*/  FSEL R58, R45, -INF , !P3 ;  /* 0xff8000002d3a7808 */ /* 0x000fe40005800000 */
[----:B------:R-:W-:Y:S02]  /*2b10*/  PLOP3.LUT P2, PT, PT, PT, UP3, 0x40, 0x0 ;  /* 0x000000000000781c */ /* 0x000fe40003f4e838 */
[----:B------:R-:W-:-:S02]  /*2b20*/  PLOP3.LUT P1, PT, PT, PT, UP4, 0x40, 0x0 ;  /* 0x000000000000781c */ /* 0x000fc40003f2e848 */
[----:B------:R-:W-:Y:S02]  /*2b30*/  PLOP3.LUT P0, PT, PT, PT, UP5, 0x40, 0x0 ;  /* 0x000000000000781c */ /* 0x000fe40003f0e858 */
[----:B------:R-:W-:Y:S02]  /*2b40*/  PLOP3.LUT P3, PT, PT, PT, UP6, 0x40, 0x0 ;  /* 0x000000000000781c */ /* 0x000fe40003f6e868 */
[C---:B------:R-:W-:Y:S02]  /*2b50*/  ISETP.GT.AND P2, PT, R3.reuse, 0x30, P2 ;  /* 0x000000300300780c */ /* 0x040fe40001744270 */
[C---:B------:R-:W-:Y:S02]  /*2b60*/  ISETP.GT.AND P1, PT, R3.reuse, 0x31, P1 ;  /* 0x000000310300780c */ /* 0x040fe40000f24270 */
[C---:B------:R-:W-:Y:S02]  /*2b70*/  ISETP.GT.AND P0, PT, R3.reuse, 0x38, P0 ;  /* 0x000000380300780c */ /* 0x040fe40000704270 */
[----:B------:R-:W-:Y:S01]  /*2b80*/  ISETP.GT.AND P3, PT, R3, 0x39, P3 ;  /* 0x000000390300780c */ /* 0x000fe20001f64270 */
[----:B0-----:R-:W-:Y:S01]  /*2b90*/  IMAD.IADD R3, R15, 0x1, R8 ;  /* 0x000000010f037824 */ /* 0x001fe200078e0208 */
[----:B------:R-:W-:-:S02]  /*2ba0*/  ISETP.LT.OR P2, PT, R0, 0x31, P2 ;  /* 0x000000310000780c */ /* 0x000fc40001741670 */
[C---:B------:R-:W-:Y:S02]  /*2bb0*/  ISETP.LT.OR P1, PT, R0.reuse, 0x32, P1 ;  /* 0x000000320000780c */ /* 0x040fe40000f21670 */
[C---:B------:R-:W-:Y:S02]  /*2bc0*/  ISETP.LT.OR P0, PT, R0.reuse, 0x39, P0 ;  /* 0x000000390000780c */ /* 0x040fe40000701670 */
[----:B------:R-:W-:Y:S02]  /*2bd0*/  ISETP.LT.OR P3, PT, R0, 0x3a, P3 ;  /* 0x0000003a0000780c */ /* 0x000fe40001f61670 */
[----:B------:R-:W-:Y:S02]  /*2be0*/  VIADDMNMX R0, R8, R14, R11, PT ;  /* 0x0000000e08007246 */ /* 0x000fe4000380010b */
[----:B------:R-:W-:Y:S02]  /*2bf0*/  FSEL R48, R48, -INF , !P2 ;  /* 0xff80000030307808 */ /* 0x000fe40005000000 */
[----:B------:R-:W-:-:S02]  /*2c00*/  FSEL R60, R49, -INF , !P1 ;  /* 0xff800000313c7808 */ /* 0x000fc40004800000 */
[----:B------:R-:W-:Y:S02]  /*2c10*/  FSEL R52, R52, -INF , !P0 ;  /* 0xff80000034347808 */ /* 0x000fe40004000000 */
[----:B------:R-:W-:Y:S01]  /*2c20*/  FSEL R62, R53, -INF , !P3 ;  /* 0xff800000353e7808 */ /* 0x000fe20005800000 */
        /* <DEDUP_REMOVED lines=14> */
.L_x_969:
[----:B------:R-:W-:-:S13]  /*2d10*/  ISETP.NE.AND P0, PT, R13, 0x1, PT ;  /* 0x000000010d00780c */ /* 0x000fda0003f05270 */
[----:B------:R-:W0:Y:S02]  /*2d20*/  @P0 LDC.64 R10, c[0x0][0x9e8] ;  /* 0x00027a00ff0a0b82 */ /* 0x000e240000000a00 */
[----:B0-----:R-:W-:-:S05]  /*2d30*/  @P0 IMAD.HI.U32 R10, R8, R10, RZ ;  /* 0x0000000a080a0227 */ /* 0x001fca00078e00ff */
[----:B------:R-:W-:-:S07]  /*2d40*/  @P0 SHF.R.U32.HI R8, RZ, R11, R10 ;  /* 0x0000000bff080219 */ /* 0x000fce000001160a */
.L_x_970:
[----:B------:R-:W-:Y:S05]  /*2d50*/  BSYNC B0 ;  /* 0x0000000000007941 */ /* 0x000fea0003800000 */
.L_x_968:
[----:B------:R-:W-:-:S04]  /*2d60*/  IMAD R9, R8, R13, -UR14 ;  /* 0x8000000e08097e24 */ /* 0x000fc8000f8e020d */
[----:B------:R-:W-:-:S05]  /*2d70*/  IMAD R8, R6, -0x2, R9 ;  /* 0xfffffffe06087824 */ /* 0x000fca00078e0209 */
[----:B------:R-:W-:Y:S02]  /*2d80*/  VIMNMX R3, R3, R8, !PT ;  /* 0x0000000803037248 */ /* 0x000fe40007fe0100 */
[----:B------:R-:W-:-:S07]  /*2d90*/  VIADDMNMX R0, R8, R13, R0, PT ;  /* 0x0000000d08007246 */ /* 0x000fce0003800100 */
.L_x_967:
[----:B------:R-:W-:Y:S01]  /*2da0*/  FMNMX.FTZ R8, R24, R57, !PT ;  /* 0x0000003918087209 */ /* 0x000fe20007810000 */
[----:B------:R-:W-:Y:S02]  /*2db0*/  UP2UR UR6, UPR, URZ, 0x8 ;  /* 0x000000083f067883 */ /* 0x000fe40008000000 */
[----:B------:R-:W-:Y:S01]  /*2dc0*/  UISETP.NE.AND UP3, UPT, UR7, URZ, UPT ;  /* 0x0000003f0700728c */ /* 0x000fe2000bf65270 */
[----:B------:R-:W-:Y:S01]  /*2dd0*/  FMNMX.FTZ R8, R59, R8, !PT ;  /* 0x000000083b087209 */ /* 0x000fe20007810000 */
[----:B------:R-:W-:Y:S02]  /*2de0*/  UP2UR UR7, UPR, URZ, 0x10 ;  /* 0x000000103f077883 */ /* 0x000fe40008000000 */
[----:B------:R-:W-:Y:S01]  /*2df0*/  UISETP.NE.AND UP4, UPT, UR10, URZ, UPT ;  /* 0x0000003f0a00728c */ /* 0x000fe2000bf85270 */
[----:B------:R-:W-:Y:S01]  /*2e00*/  FMNMX.FTZ R8, R61, R8, !PT ;  /* 0x000000083d087209 */ /* 0x000fe20007810000 */
[----:B------:R-:W-:Y:S01]  /*2e10*/  UP2UR UR10, UPR, URZ, 0x20 ;  /* 0x000000203f0a7883 */ /* 0x000fe20008000000 */
[----:B------:R-:W-:Y:S01]  /*2e20*/  PLOP3.LUT P2, PT, PT, PT, UP3, 0x40, 0x0 ;  /* 0x000000000000781c */ /* 0x000fe20003f4e838 */
[----:B------:R-:W-:Y:S01]  /*2e30*/  UISETP.NE.AND UP5, UPT, UR11, URZ, UPT ;  /* 0x0000003f0b00728c */ /* 0x000fe2000bfa5270 */
[----:B------:R-:W-:Y:S01]  /*2e40*/  FMNMX.FTZ R8, R22, R8, !PT ;  /* 0x0000000816087209 */ /* 0x000fe20007810000 */
[----:B------:R-:W-:Y:S01]  /*2e50*/  UP2UR UR14, UPR, URZ, 0x1 ;  /* 0x000000013f0e7883 */ /* 0x000fe20008000000 */
[----:B------:R-:W-:Y:S01]  /*2e60*/  PLOP3.LUT P1, PT, PT, PT, UP4, 0x40, 0x0 ;  /* 0x000000000000781c */ /* 0x000fe20003f2e848 */
[----:B------:R-:W-:Y:S01]  /*2e70*/  UISETP.NE.AND UP0, UPT, UR18, URZ, UPT ;  /* 0x0000003f1200728c */ /* 0x000fe2000bf05270 */
[----:B------:R-:W-:Y:S01]  /*2e80*/  FMNMX.FTZ R8, R28, R8, !PT ;  /* 0x000000081c087209 */ /* 0x000fe20007810000 */
[----:B------:R-:W-:Y:S01]  /*2e90*/  UISETP.NE.AND UP3, UPT, UR19, URZ, UPT ;  /* 0x0000003f1300728c */ /* 0x000fe2000bf65270 */
[----:B------:R-:W-:Y:S01]  /*2ea0*/  PLOP3.LUT P3, PT, PT, PT, UP5, 0x40, 0x0 ;  /* 0x000000000000781c */ /* 0x000fe20003f6e858 */
[----:B------:R-:W-:Y:S01]  /*2eb0*/  UISETP.NE.AND UP5, UPT, UR15, URZ, UPT ;  /* 0x0000003f0f00728c */ /* 0x000fe2000bfa5270 */
[----:B------:R-:W-:Y:S01]  /*2ec0*/  FMNMX.FTZ R8, R36, R8, !PT ;  /* 0x0000000824087209 */ /* 0x000fe20007810000 */
[----:B------:R-:W-:Y:S01]  /*2ed0*/  UISETP.NE.AND UP4, UPT, UR22, URZ, UPT ;  /* 0x0000003f1600728c */ /* 0x000fe2000bf85270 */
[C---:B------:R-:W-:Y:S01]  /*2ee0*/  ISETP.GT.AND P3, PT, R3.reuse, RZ, P3 ;  /* 0x000000ff0300720c */ /* 0x040fe20001f64270 */
[----:B------:R-:W-:Y:S01]  /*2ef0*/  UP2UR UR11, UPR, URZ, 0x40 ;  /* 0x000000403f0b7883 */ /* 0x000fe20008000000 */
[----:B------:R-:W-:Y:S01]  /*2f00*/  FMNMX.FTZ R8, R32, R8, !PT ;  /* 0x0000000820087209 */ /* 0x000fe20007810000 */
[----:B------:R-:W-:Y:S01]  /*2f10*/  UISETP.NE.AND UP6, UPT, UR26, URZ, UPT ;  /* 0x0000003f1a00728c */ /* 0x000fe2000bfc5270 */
[----:B------:R-:W-:Y:S01]  /*2f20*/  ISETP.GT.AND P1, PT, R3, 0x1, P1 ;  /* 0x000000010300780c */ /* 0x000fe20000f24270 */
[----:B------:R-:W-:Y:S01]  /*2f30*/  UIADD3 UR50, UR50, -0x2, URZ ;  /* 0xfffffffe32327890 */ /* 0x000fe2000fffe03f */
[----:B------:R-:W-:-:S02]  /*2f40*/  FMNMX.FTZ R8, R40, R8, !PT ;  /* 0x0000000828087209 */ /* 0x000fc40007810000 */
[----:B------:R-:W-:Y:S02]  /*2f50*/  ISETP.LT.OR P3, PT, R0, 0x1, P3 ;  /* 0x000000010000780c */ /* 0x000fe40001f61670 */
[----:B------:R-:W-:Y:S02]  /*2f60*/  FMNMX.FTZ R8, R56, R8, !PT ;  /* 0x0000000838087209 */ /* 0x000fe40007810000 */
[----:B------:R-:W-:Y:S02]  /*2f70*/  ISETP.LT.OR P1, PT, R0, 0x2, P1 ;  /* 0x000000020000780c */ /* 0x000fe40000f21670 */
[----:B------:R-:W-:Y:S02]  /*2f80*/  FMNMX.FTZ R8, R44, R8, !PT ;  /* 0x000000082c087209 */ /* 0x000fe40007810000 */
[----:B------:R-:W-:Y:S02]  /*2f90*/  ISETP.GT.AND P2, PT, R3, 0x8, P2 ;  /* 0x000000080300780c */ /* 0x000fe40001744270 */
[----:B------:R-:W-:-:S02]  /*2fa0*/  FMNMX.FTZ R8, R58, R8, !PT ;  /* 0x000000083a087209 */ /* 0x000fc40007810000 */
[----:B------:R-:W-:Y:S02]  /*2fb0*/  FSEL R15, R26, -INF , !P3 ;  /* 0xff8000001a0f7808 */ /* 0x000fe40005800000 */
[----:B------:R-:W-:Y:S02]  /*2fc0*/  FMNMX.FTZ R8, R48, R8, !PT ;  /* 0x0000000830087209 */ /* 0x000fe40007810000 */
[----:B------:R-:W-:Y:S01]  /*2fd0*/  PLOP3.LUT P3, PT, PT, PT, UP0, 0x40, 0x0 ;  /* 0x000000000000781c */ /* 0x000fe20003f6e808 */
[----:B------:R-:W-:Y:S01]  /*2fe0*/  UISETP.NE.AND UP0, UPT, UR27, URZ, UPT ;  /* 0x0000003f1b00728c */ /* 0x000fe2000bf05270 */
[----:B------:R-:W-:Y:S02]  /*2ff0*/  FMNMX.FTZ R8, R60, R8, !PT ;  /* 0x000000083c087209 */ /* 0x000fe40007810000 */
[----:B------:R-:W-:Y:S02]  /*3000*/  FSEL R27, R27, -INF , !P1 ;  /* 0xff8000001b1b7808 */ /* 0x000fe40004800000 */
[----:B------:R-:W-:-:S02]  /*3010*/  FMNMX.FTZ R8, R52, R8, !PT ;  /* 0x0000000834087209 */ /* 0x000fc40007810000 */
[----:B------:R-:W-:Y:S02]  /*3020*/  ISETP.LT.OR P2, PT, R0, 0x9, P2 ;  /* 0x000000090000780c */ /* 0x000fe40001741670 */
[----:B------:R-:W-:Y:S02]  /*3030*/  FMNMX.FTZ R8, R62, R8, !PT ;  /* 0x000000083e087209 */ /* 0x000fe40007810000 */
[----:B------:R-:W-:Y:S01]  /*3040*/  PLOP3.LUT P1, PT, PT, PT, UP3, 0x40, 0x0 ;  /* 0x000000000000781c */ /* 0x000fe20003f2e838 */
[----:B------:R-:W-:Y:S01]  /*3050*/  UISETP.NE.AND UP3, UPT, UR6, URZ, UPT ;  /* 0x0000003f0600728c */ /* 0x000fe2000bf65270 */
[----:B------:R-:W-:Y:S01]  /*3060*/  FSEL R19, R30, -INF , !P2 ;  /* 0xff8000001e137808 */ /* 0x000fe20005000000 */
[----:B------:R-:W0:Y:S01]  /*3070*/  SHFL.BFLY PT, R9, R8, 0x2, 0x1f ;  /* 0x0c401f0008097f89 */ /* 0x000e2200000e0000 */
[----:B------:R-:W-:Y:S02]  /*3080*/  ISETP.GT.AND P3, PT, R3, 0x10, P3 ;  /* 0x000000100300780c */ /* 0x000fe40001f64270 */
[----:B------:R-:W-:Y:S01]  /*3090*/  PLOP3.LUT P2, PT, PT, PT, UP4, 0x40, 0x0 ;  /* 0x000000000000781c */ /* 0x000fe20003f4e848 */
[----:B------:R-:W-:Y:S01]  /*30a0*/  UISETP.NE.AND UP4, UPT, UR7, URZ, UPT ;  /* 0x0000003f0700728c */ /* 0x000fe2000bf85270 */
[----:B------:R-:W-:-:S02]  /*30b0*/  ISETP.LT.OR P3, PT, R0, 0x11, P3 ;  /* 0x000000110000780c */ /* 0x000fc40001f61670 */
[C---:B------:R-:W-:Y:S02]  /*30c0*/  ISETP.GT.AND P1, PT, R3.reuse, 0x11, P1 ;  /* 0x000000110300780c */ /* 0x040fe40000f24270 */
[----:B------:R-:W-:Y:S02]  /*30d0*/  FSEL R21, R34, -INF , !P3 ;  /* 0xff80000022157808 */ /* 0x000fe40005800000 */
[----:B------:R-:W-:Y:S02]  /*30e0*/  ISETP.LT.OR P1, PT, R0, 0x12, P1 ;  /* 0x000000120000780c */ /* 0x000fe40000f21670 */
[----:B------:R-:W-:Y:S02]  /*30f0*/  ISETP.GT.AND P2, PT, R3, 0x18, P2 ;  /* 0x000000180300780c */ /* 0x000fe40001744270 */
[----:B------:R-:W-:Y:S01]  /*3100*/  PLOP3.LUT P3, PT, PT, PT, UP6, 0x40, 0x0 ;  /* 0x000000000000781c */ /* 0x000fe20003f6e868 */
[----:B------:R-:W-:Y:S01]  /*3110*/  UISETP.NE.AND UP6, UPT, UR11, URZ, UPT ;  /* 0x0000003f0b00728c */ /* 0x000fe2000bfc5270 */
[----:B------:R-:W-:-:S02]  /*3120*/  FSEL R35, R35, -INF , !P1 ;  /* 0xff80000023237808 */ /* 0x000fc40004800000 */
[----:B------:R-:W-:Y:S02]  /*3130*/  ISETP.LT.OR P2, PT, R0, 0x19, P2 ;  /* 0x000000190000780c */ /* 0x000fe40001741670 */
[----:B------:R-:W-:Y:S01]  /*3140*/  PLOP3.LUT P1, PT, PT, PT, UP0, 0x40, 0x0 ;  /* 0x000000000000781c */ /* 0x000fe20003f2e808 */
[----:B------:R-:W-:Y:S01]  /*3150*/  UISETP.NE.AND UP0, UPT, UR14, URZ, UPT ;  /* 0x0000003f0e00728c */ /* 0x000fe2000bf05270 */
[----:B------:R-:W-:Y:S02]  /*3160*/  ISETP.GT.AND P3, PT, R3, 0x20, P3 ;  /* 0x000000200300780c */ /* 0x000fe40001f64270 */
[----:B0-----:R-:W-:Y:S02]  /*3170*/  FMNMX.FTZ R10, R8, R9, !PT ;  /* 0x00000009080a7209 */ /* 0x001fe40007810000 */
[----:B------:R-:W-:Y:S02]  /*3180*/  FMNMX.FTZ R8, R15, R27, !PT ;  /* 0x0000001b0f087209 */ /* 0x000fe40007810000 */
[----:B------:R-:W-:Y:S01]  /*3190*/  FSEL R23, R38, -INF , !P2 ;  /* 0xff80000026177808 */ /* 0x000fe20005000000 */
[----:B------:R-:W0:Y:S01]  /*31a0*/  SHFL.BFLY PT, R9, R10, 0x1, 0x1f ;  /* 0x0c201f000a097f89 */ /* 0x000e2200000e0000 */
[----:B------:R-:W-:-:S02]  /*31b0*/  FMNMX.FTZ R8, R19, R8, !PT ;  /* 0x0000000813087209 */ /* 0x000fc40007810000 */
[----:B------:R-:W-:Y:S01]  /*31c0*/  PLOP3.LUT P2, PT, PT, PT, UP1, 0x40, 0x0 ;  /* 0x000000000000781c */ /* 0x000fe20003f4e818 */
[----:B------:R-:W-:Y:S01]  /*31d0*/  @UP0 ULDC UR6, c[0x0][0x44c] ;  /* 0x0001130000060ab9 */ /* 0x000fe20000000800 */
[----:B------:R-:W-:Y:S01]  /*31e0*/  ISETP.LT.OR P3, PT, R0, 0x21, P3 ;  /* 0x000000210000780c */ /* 0x000fe20001f61670 */
[----:B------:R-:W-:Y:S01]  /*31f0*/  UIMAD.WIDE.U32 UR6, UR47, UR6, URZ ;  /* 0x000000062f0672a5 */ /* 0x000fe2000f8e003f */
[C---:B------:R-:W-:Y:S02]  /*3200*/  ISETP.GT.AND P1, PT, R3.reuse, 0x21, P1 ;  /* 0x000000210300780c */ /* 0x040fe40000f24270 */
[----:B------:R-:W-:Y:S02]  /*3210*/  FSEL R25, R42, -INF , !P3 ;  /* 0xff8000002a197808 */ /* 0x000fe40005800000 */
[----:B------:R-:W-:Y:S02]  /*3220*/  ISETP.GT.AND P2, PT, R3, 0x28, P2 ;  /* 0x000000280300780c */ /* 0x000fe40001744270 */
[----:B------:R-:W-:-:S02]  /*3230*/  ISETP.LT.OR P1, PT, R0, 0x22, P1 ;  /* 0x000000220000780c */ /* 0x000fc40000f21670 */
[----:B------:R-:W-:Y:S02]  /*3240*/  PLOP3.LUT P3, PT, PT, PT, UP3, 0x40, 0x0 ;  /* 0x000000000000781c */ /* 0x000fe40003f6e838 */
[----:B------:R-:W-:Y:S02]  /*3250*/  ISETP.LT.OR P2, PT, R0, 0x29, P2 ;  /* 0x000000290000780c */ /* 0x000fe40001741670 */
[----:B------:R-:W-:Y:S02]  /*3260*/  FSEL R43, R43, -INF , !P1 ;  /* 0xff8000002b2b7808 */ /* 0x000fe40004800000 */
[----:B------:R-:W-:Y:S02]  /*3270*/  PLOP3.LUT P1, PT, PT, PT, UP4, 0x40, 0x0 ;  /* 0x000000000000781c */ /* 0x000fe40003f2e848 */
[----:B------:R-:W-:Y:S02]  /*3280*/  FSEL R29, R46, -INF , !P2 ;  /* 0xff8000002e1d7808 */ /* 0x000fe40005000000 */
[----:B0-----:R-:W-:-:S02]  /*3290*/  FMNMX.FTZ R9, R10, R9, !PT ;  /* 0x000000090a097209 */ /* 0x001fc40007810000 */
[----:B------:R-:W-:Y:S02]  /*32a0*/  ISETP.GT.AND P3, PT, R3, 0x30, P3 ;  /* 0x000000300300780c */ /* 0x000fe40001f64270 */
[----:B------:R-:W-:Y:S01]  /*32b0*/  FSETP.NEU.FTZ.AND P0, PT, R9, -INF , PT ;  /* 0xff8000000900780b */ /* 0x000fe20003f1d000 */
[----:B------:R-:W-:Y:S01]  /*32c0*/  FFMA.FTZ R11, R2, R9, -8 ;  /* 0xc1000000020b7423 */ /* 0x000fe20000010009 */
[----:B------:R-:W-:Y:S02]  /*32d0*/  ISETP.GT.AND P1, PT, R3, 0x31, P1 ;  /* 0x000000310300780c */ /* 0x000fe40000f24270 */
[C---:B------:R-:W-:Y:S02]  /*32e0*/  ISETP.LT.OR P3, PT, R0.reuse, 0x31, P3 ;  /* 0x000000310000780c */ /* 0x040fe40001f61670 */
[----:B------:R-:W-:Y:S02]  /*32f0*/  FSEL R37, R11, RZ, P0 ;  /* 0x000000ff0b257208 */ /* 0x000fe40000000000 */
[----:B------:R-:W-:Y:S01]  /*3300*/  PLOP3.LUT P0, PT, PT, PT, UP5, 0x40, 0x0 ;  /* 0x000000000000781c */ /* 0x000fe20003f0e858 */
[----:B------:R-:W-:Y:S01]  /*3310*/  UISETP.NE.AND UP5, UPT, UR23, URZ, UPT ;  /* 0x0000003f1700728c */ /* 0x000fe2000bfa5270 */
[----:B------:R-:W-:Y:S01]  /*3320*/  ISETP.LT.OR P1, PT, R0, 0x32, P1 ;  /* 0x000000320000780c */ /* 0x000fe20000f21670 */
[C-C-:B------:R-:W-:Y:S01]  /*3330*/  FFMA.FTZ R14, R2.reuse, R57, -R37.reuse ;  /* 0x00000039020e7223 */ /* 0x140fe20000010825 */
[----:B------:R-:W-:Y:S01]  /*3340*/  ISETP.GT.AND P0, PT, R3, 0x9, P0 ;  /* 0x000000090300780c */ /* 0x000fe20000704270 */
[C-C-:B------:R-:W-:Y:S01]  /*3350*/  FFMA.FTZ R10, R2.reuse, R24, -R37.reuse ;  /* 0x00000018020a7223 */ /* 0x140fe20000010825 */
[----:B------:R-:W-:Y:S01]  /*3360*/  FSEL R51, R51, -INF , !P1 ;  /* 0xff80000033337808 */ /* 0x000fe20004800000 */
[--C-:B------:R-:W-:Y:S01]  /*3370*/  FFMA.FTZ R20, R2, R61, -R37.reuse ;  /* 0x0000003d02147223 */ /* 0x100fe20000010825 */
[----:B------:R-:W-:Y:S01]  /*3380*/  ISETP.LT.OR P0, PT, R0, 0xa, P0 ;  /* 0x0000000a0000780c */ /* 0x000fe20000701670 */
[----:B------:R0:W-:Y:S01]  /*3390*/  MUFU.EX2 R41, R14 ;  /* 0x0000000e00297308 */ /* 0x0001e20000000800 */
[C-C-:B------:R-:W-:Y:S01]  /*33a0*/  FFMA.FTZ R22, R2.reuse, R22, -R37.reuse ;  /* 0x0000001602167223 */ /* 0x140fe20000010825 */
[C-C-:B------:R-:W-:Y:S01]  /*33b0*/  FFMA.FTZ R30, R2.reuse, R60, -R37.reuse ;  /* 0x0000003c021e7223 */ /* 0x140fe20000010825 */
[----:B------:R-:W-:Y:S01]  /*33c0*/  FSEL R31, R31, -INF , !P0 ;  /* 0xff8000001f1f7808 */ /* 0x000fe20004000000 */
[C-C-:B------:R-:W-:Y:S01]  /*33d0*/  FFMA.FTZ R24, R2.reuse, R36, -R37.reuse ;  /* 0x0000002402187223 */ /* 0x140fe20000010825 */
[----:B------:R-:W-:Y:S01]  /*33e0*/  PLOP3.LUT P0, PT, PT, PT, UP5, 0x40, 0x0 ;  /* 0x000000000000781c */ /* 0x000fe20003f0e858 */
[----:B------:R-:W-:Y:S01]  /*33f0*/  UISETP.NE.AND UP5, UPT, UR10, URZ, UPT ;  /* 0x0000003f0a00728c */ /* 0x000fe2000bfa5270 */
[----:B------:R-:W-:Y:S01]  /*3400*/  FMNMX.FTZ R8, R31, R8, !PT ;  /* 0x000000081f087209 */ /* 0x000fe20007810000 */
[----:B------:R1:W-:Y:S01]  /*3410*/  MUFU.EX2 R45, R20 ;  /* 0x00000014002d7308 */ /* 0x0003e20000000800 */
[----:B------:R-:W-:Y:S01]  /*3420*/  ISETP.GT.AND P0, PT, R3, 0x19, P0 ;  /* 0x000000190300780c */ /* 0x000fe20000704270 */
[C-C-:B0-----:R-:W-:Y:S01]  /*3430*/  FFMA.FTZ R14, R2.reuse, R28, -R37.reuse ;  /* 0x0000001c020e7223 */ /* 0x141fe20000010825 */
[----:B------:R-:W-:Y:S01]  /*3440*/  FMNMX.FTZ R8, R21, R8, !PT ;  /* 0x0000000815087209 */ /* 0x000fe20007810000 */
[--C-:B------:R-:W-:Y:S01]  /*3450*/  FFMA.FTZ R26, R2, R32, -R37.reuse ;  /* 0x00000020021a7223 */ /* 0x100fe20000010825 */
[----:B------:R-:W-:Y:S01]  /*3460*/  ISETP.LT.OR P0, PT, R0, 0x1a, P0 ;  /* 0x0000001a0000780c */ /* 0x000fe20000701670 */
[C-C-:B------:R-:W-:Y:S01]  /*3470*/  FFMA.FTZ R28, R2.reuse, R40, -R37.reuse ;  /* 0x00000028021c7223 */ /* 0x140fe20000010825 */
[----:B------:R-:W-:Y:S01]  /*3480*/  FMNMX.FTZ R8, R35, R8, !PT ;  /* 0x0000000823087209 */ /* 0x000fe20007810000 */
[----:B------:R-:W0:Y:S01]  /*3490*/  MUFU.EX2 R10, R10 ;  /* 0x0000000a000a7308 */ /* 0x000e220000000800 */
[----:B------:R-:W-:Y:S01]  /*34a0*/  FSEL R39, R39, -INF , !P0 ;  /* 0xff80000027277808 */ /* 0x000fe20004000000 */
[----:B-1----:R-:W-:Y:S01]  /*34b0*/  FFMA.FTZ R20, R2, R58, -R37 ;  /* 0x0000003a02147223 */ /* 0x002fe20000010825 */
[----:B------:R-:W-:Y:S01]  /*34c0*/  FMNMX.FTZ R8, R23, R8, !PT ;  /* 0x0000000817087209 */ /* 0x000fe20007810000 */
[----:B------:R-:W-:Y:S01]  /*34d0*/  @UP0 ULDC UR10, c[0x0][0x450] ;  /* 0x00011400000a0ab9 */ /* 0x000fe20000000800 */
[----:B------:R-:W-:Y:S01]  /*34e0*/  PLOP3.LUT P0, PT, PT, PT, UP2, 0x40, 0x0 ;  /* 0x000000000000781c */ /* 0x000fe20003f0e828 */
[----:B------:R-:W-:Y:S01]  /*34f0*/  @UP0 USHF.R.U32.HI UR47, URZ, UR10, UR7 ;  /* 0x0000000a3f2f0299 */ /* 0x000fe20008011607 */
[----:B------:R-:W-:Y:S01]  /*3500*/  FMNMX.FTZ R8, R39, R8, !PT ;  /* 0x0000000827087209 */ /* 0x000fe20007810000 */
[----:B------:R-:W-:Y:S01]  /*3510*/  MUFU.EX2 R22, R22 ;  /* 0x0000001600167308 */ /* 0x000fe20000000800 */
[----:B------:R-:W-:Y:S01]  /*3520*/  ISETP.GT.AND P0, PT, R3, 0x29, P0 ;  /* 0x000000290300780c */ /* 0x000fe20000704270 */
[----:B------:R-:W-:Y:S01]  /*3530*/  UIADD3 UR43, UR43, UR47, URZ ;  /* 0x0000002f2b2b7290 */ /* 0x000fe2000fffe03f */
[----:B------:R-:W-:-:S02]  /*3540*/  FMNMX.FTZ R8, R25, R8, !PT ;  /* 0x0000000819087209 */ /* 0x000fc40007810000 */
[----:B------:R-:W-:Y:S02]  /*3550*/  ISETP.LT.OR P0, PT, R0, 0x2a, P0 ;  /* 0x0000002a0000780c */ /* 0x000fe40000701670 */
[----:B------:R-:W-:Y:S01]  /*3560*/  FMNMX.FTZ R8, R43, R8, !PT ;  /* 0x000000082b087209 */ /* 0x000fe20007810000 */
[----:B------:R-:W-:Y:S01]  /*3570*/  MUFU.EX2 R61, R30 ;  /* 0x0000001e003d7308 */ /* 0x000fe20000000800 */
[----:B------:R-:W-:Y:S01]  /*3580*/  FSEL R47, R47, -INF , !P0 ;  /* 0xff8000002f2f7808 */ /* 0x000fe20004000000 */
[----:B------:R-:W-:Y:S01]  /*3590*/  VIADD R12, R12, UR43 ;  /* 0x0000002b0c0c7c36 */ /* 0x000fe20008000000 */
[----:B------:R-:W-:Y:S02]  /*35a0*/  PLOP3.LUT P2, PT, PT, PT, UP5, 0x40, 0x0 ;  /* 0x000000000000781c */ /* 0x000fe40003f4e858 */
[----:B------:R-:W-:Y:S02]  /*35b0*/  PLOP3.LUT P0, PT, PT, PT, UP6, 0x40, 0x0 ;  /* 0x000000000000781c */ /* 0x000fe40003f0e868 */
[----:B------:R-:W-:Y:S01]  /*35c0*/  FMNMX.FTZ R8, R29, R8, !PT ;  /* 0x000000081d087209 */ /* 0x000fe20007810000 */
[----:B------:R1:W-:Y:S01]  /*35d0*/  MUFU.EX2 R49, R14 ;  /* 0x0000000e00317308 */ /* 0x0003e20000000800 */
[----:B------:R-:W-:-:S02]  /*35e0*/  ISETP.GT.AND P2, PT, R3, 0x38, P2 ;  /* 0x000000380300780c */ /* 0x000fc40001744270 */
[----:B------:R-:W-:Y:S02]  /*35f0*/  ISETP.GT.AND P0, PT, R3, 0x39, P0 ;  /* 0x000000390300780c */ /* 0x000fe40000704270 */
[----:B------:R-:W-:Y:S02]  /*3600*/  FSEL R3, R50, -INF , !P3 ;  /* 0xff80000032037808 */ /* 0x000fe40005800000 */
[----:B------:R-:W-:Y:S01]  /*3610*/  FMNMX.FTZ R8, R47, R8, !PT ;  /* 0x000000082f087209 */ /* 0x000fe20007810000 */
[----:B------:R-:W-:Y:S01]  /*3620*/  MUFU.EX2 R24, R24 ;  /* 0x0000001800187308 */ /* 0x000fe20000000800 */
[----:B------:R-:W-:Y:S01]  /*3630*/  ISETP.LT.OR P2, PT, R0, 0x39, P2 ;  /* 0x000000390000780c */ /* 0x000fe20001741670 */
[--C-:B-1----:R-:W-:Y:S01]  /*3640*/  FFMA.FTZ R14, R2, R44, -R37.reuse ;  /* 0x0000002c020e7223 */ /* 0x102fe20000010825 */
[----:B------:R-:W-:Y:S02]  /*3650*/  FMNMX.FTZ R8, R3, R8, !PT ;  /* 0x0000000803087209 */ /* 0x000fe40007810000 */
[----:B------:R-:W-:Y:S01]  /*3660*/  ISETP.LT.OR P0, PT, R0, 0x3a, P0 ;  /* 0x0000003a0000780c */ /* 0x000fe20000701670 */
[----:B------:R-:W-:Y:S01]  /*3670*/  FFMA.FTZ R0, R2, R59, -R37 ;  /* 0x0000003b02007223 */ /* 0x000fe20000010825 */
[----:B------:R-:W-:Y:S01]  /*3680*/  FSEL R33, R54, -INF , !P2 ;  /* 0xff80000036217808 */ /* 0x000fe20005000000 */
[----:B------:R-:W-:Y:S01]  /*3690*/  MUFU.EX2 R59, R20 ;  /* 0x00000014003b7308 */ /* 0x000fe20000000800 */
[----:B------:R-:W-:-:S02]  /*36a0*/  FMNMX.FTZ R8, R51, R8, !PT ;  /* 0x0000000833087209 */ /* 0x000fc40007810000 */
[----:B------:R-:W-:Y:S02]  /*36b0*/  FSEL R55, R55, -INF , !P0 ;  /* 0xff80000037377808 */ /* 0x000fe40004000000 */
[----:B------:R-:W-:-:S03]  /*36c0*/  FMNMX.FTZ R8, R33, R8, !PT ;  /* 0x0000000821087209 */ /* 0x000fc60007810000 */
[----:B------:R-:W1:Y:S01]  /*36d0*/  MUFU.EX2 R18, R0 ;  /* 0x0000000000127308 */ /* 0x000e620000000800 */
[----:B------:R-:W-:-:S05]  /*36e0*/  FMNMX.FTZ R8, R55, R8, !PT ;  /* 0x0000000837087209 */ /* 0x000fca0007810000 */
[----:B------:R-:W2:Y:S02]  /*36f0*/  SHFL.BFLY PT, R11, R8, 0x2, 0x1f ;  /* 0x0c401f00080b7f89 */ /* 0x000ea400000e0000 */
[----:B------:R3:W-:Y:S08]  /*3700*/  MUFU.EX2 R53, R26 ;  /* 0x0000001a00357308 */ /* 0x0007f00000000800 */
[----:B------:R-:W-:Y:S01]  /*3710*/  MUFU.EX2 R14, R14 ;  /* 0x0000000e000e7308 */ /* 0x000fe20000000800 */
[----:B---3--:R-:W-:-:S07]  /*3720*/  FFMA.FTZ R26, R2, R48, -R37 ;  /* 0x00000030021a7223 */ /* 0x008fce0000010825 */
[----:B------:R-:W-:Y:S01]  /*3730*/  MUFU.EX2 R28, R28 ;  /* 0x0000001c001c7308 */ /* 0x000fe20000000800 */
[----:B--2---:R-:W-:Y:S01]  /*3740*/  FMNMX.FTZ R0, R8, R11, !PT ;  /* 0x0000000b08007209 */ /* 0x004fe20007810000 */
[----:B------:R-:W-:-:S06]  /*3750*/  FFMA.FTZ R8, R2, R56, -R37 ;  /* 0x0000003802087223 */ /* 0x000fcc0000010825 */
[----:B------:R-:W-:Y:S01]  /*3760*/  MUFU.EX2 R26, R26 ;  /* 0x0000001a001a7308 */ /* 0x000fe20000000800 */
[----:B------:R-:W2:Y:S07]  /*3770*/  SHFL.BFLY PT, R11, R0, 0x1, 0x1f ;  /* 0x0c201f00000b7f89 */ /* 0x000eae00000e0000 */
[----:B------:R3:W-:Y:S01]  /*3780*/  MUFU.EX2 R57, R8 ;  /* 0x0000000800397308 */ /* 0x0007e20000000800 */
[----:B--2---:R-:W-:Y:S01]  /*3790*/  FMNMX.FTZ R11, R0, R11, !PT ;  /* 0x0000000b000b7209 */ /* 0x004fe20007810000 */
[C-C-:B------:R-:W-:Y:S01]  /*37a0*/  FFMA.FTZ R0, R2.reuse, R52, -R37.reuse ;  /* 0x0000003402007223 */ /* 0x140fe20000010825 */
[----:B------:R-:W-:-:S02]  /*37b0*/  FFMA.FTZ R37, R2, R62, -R37 ;  /* 0x0000003e02257223 */ /* 0x000fc40000010825 */
[----:B------:R-:W-:Y:S01]  /*37c0*/  FSETP.NEU.FTZ.AND P0, PT, R11, -INF , PT ;  /* 0xff8000000b00780b */ /* 0x000fe20003f1d000 */
[----:B---3--:R-:W-:Y:S02]  /*37d0*/  FFMA.FTZ R8, R2, R11, -8 ;  /* 0xc100000002087423 */ /* 0x008fe4000001000b */
[----:B------:R-:W-:Y:S03]  /*37e0*/  MUFU.EX2 R0, R0 ;  /* 0x0000000000007308 */ /* 0x000fe60000000800 */
[----:B------:R-:W-:-:S05]  /*37f0*/  FSEL R8, R8, RZ, P0 ;  /* 0x000000ff08087208 */ /* 0x000fca0000000000 */
        /* <DEDUP_REMOVED lines=14> */
[----:B0-----:R-:W-:Y:S01]  /*38e0*/  FADD.FTZ R27, R10, R41 ;  /* 0x000000290a1b7221 */ /* 0x001fe20000010000 */
[C-C-:B------:R-:W-:Y:S01]  /*38f0*/  FFMA.FTZ R3, R2.reuse, R3, -R8.reuse ;  /* 0x0000000302037223 */ /* 0x140fe20000010808 */
[C-C-:B------:R-:W-:Y:S01]  /*3900*/  FFMA.FTZ R51, R2.reuse, R51, -R8.reuse ;  /* 0x0000003302337223 */ /* 0x140fe20000010808 */
[--C-:B------:R-:W-:Y:S01]  /*3910*/  FFMA.FTZ R33, R2, R33, -R8.reuse ;  /* 0x0000002102217223 */ /* 0x100fe20000010808 */
[----:B-1----:R-:W-:Y:S01]  /*3920*/  FADD.FTZ R40, R18, R27 ;  /* 0x0000001b12287221 */ /* 0x002fe20000010000 */
[C---:B------:R-:W-:Y:S01]  /*3930*/  F2FP.SATFINITE.E4M3.F32.PACK_AB_MERGE_C R27, R45.reuse, R18, RZ ;  /* 0x000000122d1b723e */ /* 0x040fe200048070ff */
[----:B------:R-:W-:Y:S01]  /*3940*/  FFMA.FTZ R8, R2, R55, -R8 ;  /* 0x0000003702087223 */ /* 0x000fe20000010808 */
[----:B------:R-:W0:Y:S01]  /*3950*/  MUFU.EX2 R19, R19 ;  /* 0x0000001300137308 */ /* 0x000e220000000800 */
[----:B------:R-:W-:Y:S01]  /*3960*/  FADD.FTZ R45, R45, R40 ;  /* 0x000000282d2d7221 */ /* 0x000fe20000010000 */
[----:B------:R-:W-:-:S06]  /*3970*/  F2FP.SATFINITE.E4M3.F32.PACK_AB_MERGE_C R188, R41, R10, R27 ;  /* 0x0000000a29bc723e */ /* 0x000fcc000480701b */
[----:B------:R1:W3:Y:S01]  /*3980*/  MUFU.EX2 R30, R31 ;  /* 0x0000001f001e7308 */ /* 0x0002e20000000800 */
[----:B--2---:R-:W-:-:S07]  /*3990*/  FADD.FTZ R38, R15, R20 ;  /* 0x000000140f267221 */ /* 0x004fce0000010000 */
[----:B------:R-:W2:Y:S01]  /*39a0*/  MUFU.EX2 R21, R21 ;  /* 0x0000001500157308 */ /* 0x000ea20000000800 */
[----:B0-----:R-:W-:Y:S01]  /*39b0*/  FADD.FTZ R27, R19, R38 ;  /* 0x00000026131b7221 */ /* 0x001fe20000010000 */
[----:B------:R-:W-:-:S04]  /*39c0*/  FADD.FTZ R38, R22, R45 ;  /* 0x0000002d16267221 */ /* 0x000fc80000010000 */
[----:B-1----:R-:W-:Y:S02]  /*39d0*/  FADD.FTZ R31, R49, R38 ;  /* 0x00000026311f7221 */ /* 0x002fe40000010000 */
[----:B------:R0:W1:Y:S01]  /*39e0*/  MUFU.EX2 R32, R35 ;  /* 0x0000002300207308 */ /* 0x0000620000000800 */
[C---:B---3--:R-:W-:Y:S01]  /*39f0*/  FADD.FTZ R10, R30.reuse, R27 ;  /* 0x0000001b1e0a7221 */ /* 0x048fe20000010000 */
[----:B------:R-:W-:-:S04]  /*3a00*/  F2FP.SATFINITE.E4M3.F32.PACK_AB_MERGE_C R30, R30, R19, RZ ;  /* 0x000000131e1e723e */ /* 0x000fc800048070ff */
[----:B------:R-:W-:Y:S02]  /*3a10*/  F2FP.SATFINITE.E4M3.F32.PACK_AB_MERGE_C R189, R20, R15, R30 ;  /* 0x0000000f14bd723e */ /* 0x000fe4000480701e */
[----:B------:R-:W3:Y:S01]  /*3a20*/  MUFU.EX2 R23, R23 ;  /* 0x0000001700177308 */ /* 0x000ee20000000800 */
[----:B0-----:R-:W-:Y:S01]  /*3a30*/  F2FP.SATFINITE.E4M3.F32.PACK_AB_MERGE_C R35, R53, R24, RZ ;  /* 0x000000183523723e */ /* 0x001fe200048070ff */
[----:B--2---:R-:W-:Y:S01]  /*3a40*/  FADD.FTZ R27, R21, R10 ;  /* 0x0000000a151b7221 */ /* 0x004fe20000010000 */
[----:B------:R-:W-:Y:S01]  /*3a50*/  FADD.FTZ R24, R24, R31 ;  /* 0x0000001f18187221 */ /* 0x000fe20000010000 */
[----:B------:R-:W-:Y:S02]  /*3a60*/  F2FP.SATFINITE.E4M3.F32.PACK_AB_MERGE_C R31, R59, R14, RZ ;  /* 0x0000000e3b1f723e */ /* 0x000fe400048070ff */
[----:B------:R-:W-:Y:S01]  /*3a70*/  F2FP.SATFINITE.E4M3.F32.PACK_AB_MERGE_C R190, R49, R22, R35 ;  /* 0x0000001631be723e */ /* 0x000fe20004807023 */
[----:B------:R-:W-:Y:S01]  /*3a80*/  FADD.FTZ R53, R53, R24 ;  /* 0x0000001835357221 */ /* 0x000fe20000010000 */
[----:B------:R-:W0:Y:S01]  /*3a90*/  MUFU.EX2 R34, R39 ;  /* 0x0000002700227308 */ /* 0x000e220000000800 */
[----:B-1----:R-:W-:Y:S01]  /*3aa0*/  FADD.FTZ R22, R32, R27 ;  /* 0x0000001b20167221 */ /* 0x002fe20000010000 */
[----:B------:R-:W-:Y:S01]  /*3ab0*/  F2FP.SATFINITE.E4M3.F32.PACK_AB_MERGE_C R184, R57, R28, R31 ;  /* 0x0000001c39b8723e */ /* 0x000fe2000480701f */
[----:B------:R-:W-:-:S04]  /*3ac0*/  FADD.FTZ R28, R28, R53 ;  /* 0x000000351c1c7221 */ /* 0x000fc80000010000 */
[----:B------:R-:W-:Y:S01]  /*3ad0*/  FADD.FTZ R57, R57, R28 ;  /* 0x0000001c39397221 */ /* 0x000fe20000010000 */
[----:B------:R-:W1:Y:S01]  /*3ae0*/  MUFU.EX2 R25, R25 ;  /* 0x0000001900197308 */ /* 0x000e620000000800 */
[----:B---3--:R-:W-:-:S07]  /*3af0*/  FADD.FTZ R27, R23, R22 ;  /* 0x00000016171b7221 */ /* 0x008fce0000010000 */
[----:B------:R-:W2:Y:S01]  /*3b00*/  MUFU.EX2 R36, R43 ;  /* 0x0000002b00247308 */ /* 0x000ea20000000800 */
[C---:B0-----:R-:W-:Y:S01]  /*3b10*/  FADD.FTZ R22, R34.reuse, R27 ;  /* 0x0000001b22167221 */ /* 0x041fe20000010000 */
[----:B------:R-:W-:-:S04]  /*3b20*/  F2FP.SATFINITE.E4M3.F32.PACK_AB_MERGE_C R23, R34, R23, RZ ;  /* 0x000000172217723e */ /* 0x000fc800048070ff */
[----:B------:R-:W-:Y:S02]  /*3b30*/  F2FP.SATFINITE.E4M3.F32.PACK_AB_MERGE_C R191, R32, R21, R23 ;  /* 0x0000001520bf723e */ /* 0x000fe40004807017 */
[----:B------:R-:W0:Y:S01]  /*3b40*/  MUFU.EX2 R29, R29 ;  /* 0x0000001d001d7308 */ /* 0x000e220000000800 */
[----:B-1----:R-:W-:Y:S01]  /*3b50*/  FADD.FTZ R19, R25, R22 ;  /* 0x0000001619137221 */ /* 0x002fe20000010000 */
[----:B------:R-:W-:-:S04]  /*3b60*/  FADD.FTZ R22, R14, R57 ;  /* 0x000000390e167221 */ /* 0x000fc80000010000 */
[----:B------:R-:W-:Y:S02]  /*3b70*/  FADD.FTZ R59, R59, R22 ;  /* 0x000000163b3b7221 */ /* 0x000fe40000010000 */
[----:B------:R-:W1:Y:S01]  /*3b80*/  MUFU.EX2 R37, R37 ;  /* 0x0000002500257308 */ /* 0x000e620000000800 */
[----:B--2---:R-:W-:-:S07]  /*3b90*/  FADD.FTZ R14, R36, R19 ;  /* 0x00000013240e7221 */ /* 0x004fce0000010000 */
[----:B------:R-:W2:Y:S01]  /*3ba0*/  MUFU.EX2 R18, R47 ;  /* 0x0000002f00127308 */ /* 0x000ea20000000800 */
[----:B0-----:R-:W-:-:S07]  /*3bb0*/  FADD.FTZ R19, R29, R14 ;  /* 0x0000000e1d137221 */ /* 0x001fce0000010000 */
[----:B------:R-:W0:Y:S01]  /*3bc0*/  MUFU.EX2 R3, R3 ;  /* 0x0000000300037308 */ /* 0x000e220000000800 */
[----:B-1----:R-:W-:-:S04]  /*3bd0*/  F2FP.SATFINITE.E4M3.F32.PACK_AB_MERGE_C R24, R37, R0, RZ ;  /* 0x000000002518723e */ /* 0x002fc800048070ff */
[C---:B------:R-:W-:Y:S01]  /*3be0*/  F2FP.SATFINITE.E4M3.F32.PACK_AB_MERGE_C R186, R61.reuse, R26, R24 ;  /* 0x0000001a3dba723e */ /* 0x040fe20004807018 */
[----:B------:R-:W-:Y:S02]  /*3bf0*/  FADD.FTZ R26, R26, R59 ;  /* 0x0000003b1a1a7221 */ /* 0x000fe40000010000 */
[----:B------:R-:W1:Y:S01]  /*3c00*/  MUFU.EX2 R10, R51 ;  /* 0x00000033000a7308 */ /* 0x000e620000000800 */
[C---:B--2---:R-:W-:Y:S01]  /*3c10*/  F2FP.SATFINITE.E4M3.F32.PACK_AB_MERGE_C R29, R18.reuse, R29, RZ ;  /* 0x0000001d121d723e */ /* 0x044fe200048070ff */
[----:B------:R-:W-:Y:S01]  /*3c20*/  FADD.FTZ R18, R18, R19 ;  /* 0x0000001312127221 */ /* 0x000fe20000010000 */
[----:B------:R-:W-:Y:S02]  /*3c30*/  FADD.FTZ R61, R61, R26 ;  /* 0x0000001a3d3d7221 */ /* 0x000fe40000010000 */
[----:B------:R-:W-:Y:S02]  /*3c40*/  F2FP.SATFINITE.E4M3.F32.PACK_AB_MERGE_C R185, R36, R25, R29 ;  /* 0x0000001924b9723e */ /* 0x000fe4000480701d */
[----:B------:R-:W-:Y:S01]  /*3c50*/  FADD.FTZ R0, R0, R61 ;  /* 0x0000003d00007221 */ /* 0x000fe20000010000 */
[----:B------:R-:W-:Y:S01]  /*3c60*/  MUFU.EX2 R33, R33 ;  /* 0x0000002100217308 */ /* 0x000fe20000000800 */
[----:B0-----:R-:W-:-:S02]  /*3c70*/  FADD.FTZ R15, R3, R18 ;  /* 0x00000012030f7221 */ /* 0x001fc40000010000 */
[----:B------:R-:W-:-:S05]  /*3c80*/  FADD.FTZ R0, R37, R0 ;  /* 0x0000000025007221 */ /* 0x000fca0000010000 */
[----:B------:R-:W0:Y:S01]  /*3c90*/  MUFU.EX2 R8, R8 ;  /* 0x0000000800087308 */ /* 0x000e220000000800 */
[----:B-1----:R-:W-:Y:S01]  /*3ca0*/  FADD.FTZ R14, R10, R15 ;  /* 0x0000000f0a0e7221 */ /* 0x002fe20000010000 */
[----:B0-----:R-:W-:-:S03]  /*3cb0*/  F2FP.SATFINITE.E4M3.F32.PACK_AB_MERGE_C R15, R8, R33, RZ ;  /* 0x00000021080f723e */ /* 0x001fc600048070ff */
[----:B------:R-:W-:Y:S01]  /*3cc0*/  FADD.FTZ R33, R33, R14 ;  /* 0x0000000e21217221 */ /* 0x000fe20000010000 */
[----:B------:R-:W-:-:S03]  /*3cd0*/  F2FP.SATFINITE.E4M3.F32.PACK_AB_MERGE_C R187, R10, R3, R15 ;  /* 0x000000030abb723e */ /* 0x000fc6000480700f */
[----:B------:R-:W-:Y:S01]  /*3ce0*/  FADD.FTZ R3, R8, R33 ;  /* 0x0000002108037221 */ /* 0x000fe20000010000 */
[----:B------:R-:W-:Y:S06]  /*3cf0*/  @!P6 BRA `(.L_x_971) ;  /* 0x000000000044e947 */ /* 0x000fec0003800000 */
[----:B------:R-:W-:Y:S01]  /*3d00*/  ISETP.LT.AND P0, PT, RZ, UR43, PT ;  /* 0x0000002bff007c0c */ /* 0x000fe2000bf01270 */
[----:B------:R-:W-:-:S06]  /*3d10*/  UIADD3 UR6, UR43, -0x1, URZ ;  /* 0xffffffff2b067890 */ /* 0x000fcc000fffe03f */
[----:B------:R-:W-:-:S06]  /*3d20*/  IMAD.U32 R8, RZ, RZ, UR6 ;  /* 0x00000006ff087e24 */ /* 0x000fcc000f8e00ff */
[----:B------:R-:W-:Y:S05]  /*3d30*/  @P0 BRA `(.L_x_972) ;  /* 0x00000000001c0947 */ /* 0x000fea0003800000 */
[----:B------:R-:W-:Y:S01]  /*3d40*/  ISETP.NE.AND P0, PT, R13, 0x1, PT ;  /* 0x000000010d00780c */ /* 0x000fe20003f05270 */
[----:B------:R-:W-:-:S12]  /*3d50*/  IMAD R15, RZ, RZ, -UR43 ;  /* 0x8000002bff0f7e24 */ /* 0x000fd8000f8e02ff */
[----:B------:R-:W0:Y:S02]  /*3d60*/  @P0 LDC.64 R18, c[0x0][0x9e8] ;  /* 0x00027a00ff120b82 */ /* 0x000e240000000a00 */
[----:B0-----:R-:W-:-:S05]  /*3d70*/  @P0 IMAD.HI.U32 R8, R15, R18, RZ ;  /* 0x000000120f080227 */ /* 0x001fca00078e00ff */
[----:B------:R-:W-:-:S04]  /*3d80*/  @P0 SHF.R.U32.HI R15, RZ, R19, R8 ;  /* 0x00000013ff0f0219 */ /* 0x000fc80000011608 */
[----:B------:R-:W-:Y:S01]  /*3d90*/  LOP3.LUT R8, RZ, R15, RZ, 0x33, !PT ;  /* 0x0000000fff087212 */ /* 0x000fe200078e33ff */
[----:B------:R-:W-:Y:S06]  /*3da0*/  BRA `(.L_x_973) ;  /* 0x0000000000107947 */ /* 0x000fec0003800000 */
.L_x_972:
[----:B------:R-:W-:-:S13]  /*3db0*/  ISETP.NE.AND P0, PT, R13, 0x1, PT ;  /* 0x000000010d00780c */ /* 0x000fda0003f05270 */
[----:B------:R-:W0:Y:S02]  /*3dc0*/  @P0 LDC.64 R14, c[0x0][0x9e8] ;  /* 0x00027a00ff0e0b82 */ /* 0x000e240000000a00 */
[----:B0-----:R-:W-:-:S05]  /*3dd0*/  @P0 IMAD.HI.U32 R10, R8, R14, RZ ;  /* 0x0000000e080a0227 */ /* 0x001fca00078e00ff */
[----:B------:R-:W-:-:S07]  /*3de0*/  @P0 SHF.R.U32.HI R8, RZ, R15, R10 ;  /* 0x0000000fff080219 */ /* 0x000fce000001160a */
.L_x_973:
[----:B------:R-:W-:-:S05]  /*3df0*/  IMAD R13, R8, R13, R13 ;  /* 0x0000000d080d7224 */ /* 0x000fca00078e020d */
[----:B------:R-:W-:-:S07]  /*3e00*/  VIMNMX R12, R12, R13, PT ;  /* 0x0000000d0c0c7248 */ /* 0x000fce0003fe0100 */
.L_x_971:
[----:B------:R-:W-:Y:S01]  /*3e10*/  SHF.R.S32.HI R13, RZ, 0x1f, R12 ;  /* 0x0000001fff0d7819 */ /* 0x000fe2000001140c */
[----:B------:R-:W0:Y:S01]  /*3e20*/  S2UR UR43, SR_CgaCtaId ;  /* 0x00000000002b79c3 */ /* 0x000e220000008800 */
[----:B------:R-:W-:Y:S01]  /*3e30*/  UMOV UR49, URZ ;  /* 0x0000003f00317c82 */ /* 0x000fe20008000000 */
[----:B------:R-:W-:Y:S01]  /*3e40*/  UMOV UR47, URZ ;  /* 0x0000003f002f7c82 */ /* 0x000fe20008000000 */
[----:B------:R-:W-:Y:S02]  /*3e50*/  LEA.HI R13, R13, R12, RZ, 0x6 ;  /* 0x0000000c0d0d7211 */ /* 0x000fe400078f30ff */
[----:B------:R-:W-:Y:S02]  /*3e60*/  CS2R R24, SRZ ;  /* 0x0000000000187805 */ /* 0x000fe4000001ff00 */
[----:B------:R-:W-:Y:S02]  /*3e70*/  CS2R R26, SRZ ;  /* 0x00000000001a7805 */ /* 0x000fe4000001ff00 */
[----:B------:R-:W-:-:S02]  /*3e80*/  CS2R R28, SRZ ;  /* 0x00000000001c7805 */ /* 0x000fc4000001ff00 */
[----:B------:R-:W-:Y:S02]  /*3e90*/  SHF.R.S32.HI R13, RZ, 0x6, R13 ;  /* 0x00000006ff0d7819 */ /* 0x000fe4000001140d */
[----:B------:R-:W-:Y:S02]  /*3ea0*/  CS2R R30, SRZ ;  /* 0x00000000001e7805 */ /* 0x000fe4000001ff00 */
[----:B------:R-:W-:Y:S02]  /*3eb0*/  CS2R R32, SRZ ;  /* 0x0000000000207805 */ /* 0x000fe4000001ff00 */
[----:B------:R-:W-:Y:S02]  /*3ec0*/  CS2R R34, SRZ ;  /* 0x0000000000227805 */ /* 0x000fe4000001ff00 */
[----:B------:R-:W-:Y:S02]  /*3ed0*/  VIMNMX R8, R16, R13, !PT ;  /* 0x0000000d10087248 */ /* 0x000fe40007fe0100 */
[----:B------:R-:W-:-:S02]  /*3ee0*/  CS2R R36, SRZ ;  /* 0x0000000000247805 */ /* 0x000fc4000001ff00 */
[----:B------:R-:W-:Y:S02]  /*3ef0*/  CS2R R38, SRZ ;  /* 0x0000000000267805 */ /* 0x000fe4000001ff00 */
[----:B------:R-:W-:Y:S02]  /*3f00*/  CS2R R40, SRZ ;  /* 0x0000000000287805 */ /* 0x000fe4000001ff00 */
[----:B------:R-:W-:Y:S02]  /*3f10*/  ISETP.LE.AND P0, PT, R8, UR50, PT ;  /* 0x0000003208007c0c */ /* 0x000fe4000bf03270 */
        /* <DEDUP_REMOVED lines=55> */
[----:B0-----:R-:W-:Y:S06]  /*4290*/  @!P0 BRA `(.L_x_974) ;  /* 0x00000028001c8947 */ /* 0x001fec0003800000 */
        /* <DEDUP_REMOVED lines=64> */
[----:B------:R-:W-:Y:S01]  /*46a0*/  UMOV UR52, URZ ;  /* 0x0000003f00347c82 */ /* 0x000fe20008000000 */
[----:B------:R-:W-:Y:S01]  /*46b0*/  UMOV UR51, URZ ;  /* 0x0000003f00337c82 */ /* 0x000fe20008000000 */
[----:B------:R-:W-:Y:S01]  /*46c0*/  ULDC UR55, c[0x0][0x9e4] ;  /* 0x0002790000377ab9 */ /* 0x000fe20000000800 */
[----:B------:R-:W-:Y:S01]  /*46d0*/  ULDC UR53, c[0x0][0x288] ;  /* 0x0000a20000357ab9 */ /* 0x000fe20000000800 */
[----:B------:R-:W-:Y:S01]  /*46e0*/  ULDC UR54, c[0x0][0x2f0] ;  /* 0x0000bc0000367ab9 */ /* 0x000fe20000000800 */
[----:B------:R-:W-:-:S05]  /*46f0*/  ULDC UR56, c[0x0][0x9e0] ;  /* 0x0002780000387ab9 */ /* 0x000fca0000000800 */
.L_x_992:
[----:B------:R-:W-:Y:S01]  /*4700*/  UIADD3 UR49, UR51, 0x1, URZ ;  /* 0x0000000133317890 */ /* 0x000fe2000fffe03f */
[----:B------:R-:W-:-:S03]  /*4710*/  ISETP.NE.AND P1, PT, RZ, UR40, PT ;  /* 0x00000028ff007c0c */ /* 0x000fc6000bf25270 */
[----:B------:R-:W-:-:S04]  /*4720*/  UISETP.NE.AND UP1, UPT, UR49, 0x2, UPT ;  /* 0x000000023100788c */ /* 0x000fc8000bf25270 */
[----:B------:R-:W-:Y:S02]  /*4730*/  USEL UR47, URZ, 0x1, UP1 ;  /* 0x000000013f2f7887 */ /* 0x000fe40008800000 */
[----:B------:R-:W-:Y:S02]  /*4740*/  USEL UR49, UR49, URZ, UP1 ;  /* 0x0000003f31317287 */ /* 0x000fe40008800000 */
[----:B------:R-:W-:Y:S02]  /*4750*/  ULOP3.LUT UR47, UR52, UR47, URZ, 0x3c, !UPT ;  /* 0x0000002f342f7292 */ /* 0x000fe4000f8e3c3f */
[----:B------:R-:W-:Y:S10]  /*4760*/  @P1 BRA `(.L_x_975) ;  /* 0x00000000002c1947 */ /* 0x000ff40003800000 */
[----:B------:R-:W-:Y:S05]  /*4770*/  @!P4 BRA `(.L_x_976) ;  /* 0x000000000004c947 */ /* 0x000fea0003800000 */
[----:B------:R-:W-:Y:S01]  /*4780*/  BPT.TRAP 0x1 ;  /* 0x000000040000795c */ /* 0x000fe20000300000 */
.L_x_976:
[----:B------:R-:W-:Y:S01]  /*4790*/  ULEA UR6, UR49, UR41, 0x3 ;  /* 0x0000002931067291 */ /* 0x000fe2000f8e183f */
[----:B------:R-:W-:-:S05]  /*47a0*/  IMAD.U32 R10, RZ, RZ, UR47 ;  /* 0x0000002fff0a7e24 */ /* 0x000fca000f8e00ff */
[----:B------:R-:W-:-:S04]  /*47b0*/  SHF.L.U32 R10, R10, 0x1f, RZ ;  /* 0x0000001f0a0a7819 */ /* 0x000fc800000006ff */
[----:B------:R0:W1:Y:S01]  /*47c0*/  SYNCS.PHASECHK.TRANS64.TRYWAIT P0, [UR6+0x20830], R10 ;  /* 0x0208300aff0075a7 */ /* 0x0000620008000146 */
[----:B------:R-:W-:Y:S05]  /*47d0*/  @!P4 BRA `(.L_x_977) ;  /* 0x000000000004c947 */ /* 0x000fea0003800000 */
[----:B------:R-:W-:Y:S01]  /*47e0*/  BPT.TRAP 0x1 ;  /* 0x000000040000795c */ /* 0x000fe20000300000 */
.L_x_977:
[----:B-1----:R-:W-:Y:S05]  /*47f0*/  @P0 BRA `(.L_x_975) ;  /* 0x0000000000080947 */ /* 0x002fea0003800000 */
[----:B------:R-:W1:Y:S02]  /*4800*/  SYNCS.PHASECHK.TRANS64.TRYWAIT P0, [UR6+0x20830], R10 ;  /* 0x0208300aff0075a7 */ /* 0x000e640008000146 */
[----:B-1----:R-:W-:Y:S05]  /*4810*/  @!P0 BRA `(.L_x_978) ;  /* 0x000000ec00488947 */ /* 0x002fea0003800000 */
.L_x_975:
[----:B01----:R-:W-:Y:S01]  /*4820*/  VIADD R10, R17, 0x8 ;  /* 0x00000008110a7836 */ /* 0x003fe20000000000 */
[----:B------:R-:W-:Y:S01]  /*4830*/  R2UR UR32, R4 ;  /* 0x00000000042072ca */ /* 0x000fe200000e0000 */
[----:B------:R-:W-:Y:S01]  /*4840*/  ULEA UR34, UR49, UR46, 0xa ;  /* 0x0000002e31227291 */ /* 0x000fe2000f8e503f */
[----:B------:R-:W-:Y:S01]  /*4850*/  R2UR UR33, R5 ;  /* 0x00000000052172ca */ /* 0x000fe200000e0000 */
[----:B------:R-:W-:Y:S01]  /*4860*/  UMOV UR35, 0x40000040 ;  /* 0x4000004000237882 */ /* 0x000fe20000000000 */
[----:B------:R0:W-:Y:S01]  /*4870*/  BAR.SYNC.DEFER_BLOCKING R10, 0x100 ;  /* 0x0004000a0000751d */ /* 0x0001e20000010000 */
[----:B------:R-:W-:Y:S02]  /*4880*/  UIADD3 UR6, UR34, 0x2, URZ ;  /* 0x0000000222067890 */ /* 0x000fe4000fffe03f */
[----:B------:R-:W-:Y:S02]  /*4890*/  UIADD3 UR10, UR34, 0x4, URZ ;  /* 0x00000004220a7890 */ /* 0x000fe4000fffe03f */
[----:B------:R-:W-:Y:S01]  /*48a0*/  UIADD3 UR14, UR34, 0x6, URZ ;  /* 0x00000006220e7890 */ /* 0x000fe2000fffe03f */
[----:B------:R-:W-:Y:S01]  /*48b0*/  UMOV UR7, 0x40000040 ;  /* 0x4000004000077882 */ /* 0x000fe20000000000 */
[----:B------:R-:W-:Y:S01]  /*48c0*/  UMOV UR11, 0x40000040 ;  /* 0x40000040000b7882 */ /* 0x000fe20000000000 */
[----:B------:R-:W-:Y:S01]  /*48d0*/  UMOV UR15, 0x40000040 ;  /* 0x40000040000f7882 */ /* 0x000fe20000000000 */
[----:B------:R-:W-:Y:S01]  /*48e0*/  UIADD3 UR18, UR34, 0x200, URZ ;  /* 0x0000020022127890 */ /* 0x000fe2000fffe03f */
[----:B------:R-:W-:Y:S01]  /*48f0*/  UMOV UR19, 0x40000040 ;  /* 0x4000004000137882 */ /* 0x000fe20000000000 */
[----:B------:R-:W-:Y:S01]  /*4900*/  UIADD3 UR22, UR34, 0x202, URZ ;  /* 0x0000020222167890 */ /* 0x000fe2000fffe03f */
[----:B------:R-:W-:Y:S01]  /*4910*/  UMOV UR23, 0x40000040 ;  /* 0x4000004000177882 */ /* 0x000fe20000000000 */
[----:B------:R-:W-:Y:S01]  /*4920*/  UIADD3 UR26, UR34, 0x204, URZ ;  /* 0x00000204221a7890 */ /* 0x000fe2000fffe03f */
[----:B------:R-:W-:Y:S01]  /*4930*/  UMOV UR27, 0x40000040 ;  /* 0x40000040001b7882 */ /* 0x000fe20000000000 */
[----:B------:R-:W-:Y:S01]  /*4940*/  UIADD3 UR30, UR34, 0x206, URZ ;  /* 0x00000206221e7890 */ /* 0x000fe2000fffe03f */
[----:B------:R-:W-:Y:S01]  /*4950*/  UMOV UR31, 0x40000040 ;  /* 0x40000040001f7882 */ /* 0x000fe20000000000 */
[----:B------:R-:W-:-:S06]  /*4960*/  WARPGROUP.ARRIVE ;  /* 0x00000000000079c5 */ /* 0x000fcc0000000000 */
[----:B------:R-:W-:Y:S03]  /*4970*/  QGMMA.64x64x32.F32.E4M3.E4M3 R152, gdesc[UR32], RZ, !UPT, gsb0 ;  /* 0x00e00000209879f3 */ /* 0x000fe6000c0008ff */
        /* <DEDUP_REMOVED lines=22> */
[----:B0-----:R-:W-:Y:S05]  /*4ae0*/  @P1 BRA `(.L_x_979) ;  /* 0x00000000002c1947 */ /* 0x001fea0003800000 */
[----:B------:R-:W-:Y:S05]  /*4af0*/  @!P4 BRA `(.L_x_980) ;  /* 0x000000000004c947 */ /* 0x000fea0003800000 */
[----:B------:R-:W-:Y:S01]  /*4b00*/  BPT.TRAP 0x1 ;  /* 0x000000040000795c */ /* 0x000fe20000300000 */
.L_x_980:
[----:B------:R-:W-:Y:S01]  /*4b10*/  ULEA UR6, UR51, UR41, 0x3 ;  /* 0x0000002933067291 */ /* 0x000fe2000f8e183f */
[----:B------:R-:W-:-:S05]  /*4b20*/  IMAD.U32 R10, RZ, RZ, UR52 ;  /* 0x00000034ff0a7e24 */ /* 0x000fca000f8e00ff */
[----:B------:R-:W-:-:S04]  /*4b30*/  SHF.L.U32 R10, R10, 0x1f, RZ ;  /* 0x0000001f0a0a7819 */ /* 0x000fc800000006ff */
[----:B------:R0:W1:Y:S01]  /*4b40*/  SYNCS.PHASECHK.TRANS64.TRYWAIT P0, [UR6+0x20850], R10 ;  /* 0x0208500aff0075a7 */ /* 0x0000620008000146 */
[----:B------:R-:W-:Y:S05]  /*4b50*/  @!P4 BRA `(.L_x_981) ;  /* 0x000000000004c947 */ /* 0x000fea0003800000 */
[----:B------:R-:W-:Y:S01]  /*4b60*/  BPT.TRAP 0x1 ;  /* 0x000000040000795c */ /* 0x000fe20000300000 */
.L_x_981:
[----:B-1----:R-:W-:Y:S05]  /*4b70*/  @P0 BRA `(.L_x_979) ;  /* 0x0000000000080947 */ /* 0x002fea0003800000 */
[----:B------:R-:W1:Y:S02]  /*4b80*/  SYNCS.PHASECHK.TRANS64.TRYWAIT P0, [UR6+0x20850], R10 ;  /* 0x0208500aff0075a7 */ /* 0x000e640008000146 */
[----:B-1----:R-:W-:Y:S05]  /*4b90*/  @!P0 BRA `(.L_x_982) ;  /* 0x000000e800808947 */ /* 0x002fea0003800000 */
.L_x_979:
[----:B------:R-:W-:Y:S01]  /*4ba0*/  UIADD3 UR6, UR41, 0x400, URZ ;  /* 0x0000040029067890 */ /* 0x000fe2000fffe03f */
[----:B------:R-:W-:Y:S01]  /*4bb0*/  WARPGROUP.ARRIVE ;  /* 0x00000000000079c5 */ /* 0x000fe20000000000 */
[----:B------:R-:W-:Y:S01]  /*4bc0*/  UMOV UR7, 0x80000020 ;  /* 0x8000002000077882 */ /* 0x000fe20000000000 */
[----:B------:R-:W-:Y:S01]  /*4bd0*/  PLOP3.LUT P0, PT, PT, PT, UP0, 0x80, 0x0 ;  /* 0x000000000000781c */ /* 0x000fe20003f0f008 */
[----:B------:R-:W-:Y:S01]  /*4be0*/  USHF.R.U32.HI UR6, URZ, 0x4, UR6 ;  /* 0x000000043f067899 */ /* 0x000fe20008011606 */
[----:B------:R-:W-:Y:S01]  /*4bf0*/  PLOP3.LUT P1, PT, PT, PT, UP0, 0x80, 0x0 ;  /* 0x000000000000781c */ /* 0x000fe20003f2f008 */
[----:B------:R-:W-:Y:S01]  /*4c00*/  @UP0 ULDC UR10, c[0x0][0x450] ;  /* 0x00011400000a0ab9 */ /* 0x000fe20000000800 */
[----:B------:R-:W-:Y:S01]  /*4c10*/  IMAD.MOV.U32 R14, RZ, RZ, R7 ;  /* 0x000000ffff0e7224 */ /* 0x000fe200078e0007 */
[----:B------:R-:W-:Y:S01]  /*4c20*/  ULOP3.LUT UR6, UR6, 0x3fff, URZ, 0xc0, !UPT ;  /* 0x00003fff06067892 */ /* 0x000fe2000f8ec03f */
[----:B------:R-:W-:Y:S02]  /*4c30*/  IMAD.U32 R12, RZ, RZ, UR49 ;  /* 0x00000031ff0c7e24 */ /* 0x000fe4000f8e00ff */
[----:B------:R-:W-:Y:S01]  /*4c40*/  IMAD.U32 R18, RZ, RZ, UR54 ;  /* 0x00000036ff127e24 */ /* 0x000fe2000f8e00ff */
[----:B------:R-:W-:-:S02]  /*4c50*/  ULOP3.LUT UR6, UR6, 0x10000, URZ, 0xfc, !UPT ;  /* 0x0001000006067892 */ /* 0x000fc4000f8efc3f */
[----:B------:R-:W-:Y:S02]  /*4c60*/  @!P5 LEA R12, R12, UR41, 0x3 ;  /* 0x000000290c0cdc11 */ /* 0x000fe4000f8e18ff */
[----:B------:R-:W-:-:S03]  /*4c70*/  ULEA UR6, UR51, UR6, 0xa ;  /* 0x0000000633067291 */ /* 0x000fc6000f8e503f */
[----:B------:R-:W-:-:S05]  /*4c80*/  @!P5 VIADD R12, R12, 0x20840 ;  /* 0x000208400c0cd836 */ /* 0x000fca0000000000 */
[----:B------:R-:W-:Y:S01]  /*4c90*/  @!P5 PRMT R12, RZ, 0x654, R12 ;  /* 0x00000654ff0cd816 */ /* 0x000fe2000000000c */
[----:B------:R-:W-:Y:S01]  /*4ca0*/  QGMMA.64x256x32.F32.E4M3.E4M3 R24, R188, gdesc[UR4], R24, gsb0 ;  /* 0x03e00004bc187df3 */ /* 0x000fe20008000818 */
[----:B------:R-:W-:Y:S01]  /*4cb0*/  UIADD3 UR6, UR6, 0x2, URZ ;  /* 0x0000000206067890 */ /* 0x000fe2000fffe03f */
[----:B------:R-:W-:Y:S01]  /*4cc0*/  UMOV UR7, 0x80000020 ;  /* 0x8000002000077882 */ /* 0x000fe20000000000 */
[----:B------:R-:W-:Y:S02]  /*4cd0*/  WARPGROUP.DEPBAR.LE gsb0, 0x0 ;  /* 0x00008000000079c5 */ /* 0x000fe40000010000 */
[----:B------:R-:W-:-:S15]  /*4ce0*/  WARPGROUP.ARRIVE ;  /* 0x00000000000079c5 */ /* 0x000fde0000000000 */
[----:B------:R-:W-:-:S08]  /*4cf0*/  NOP ;  /* 0x0000000000007918 */ /* 0x000fd00000000000 */
[----:B------:R-:W-:Y:S01]  /*4d00*/  QGMMA.64x256x32.F32.E4M3.E4M3 R24, R184, gdesc[UR4], R24, gsb0 ;  /* 0x03e00004b8187df3 */ /* 0x000fe20008000818 */
[----:B------:R-:W-:Y:S01]  /*4d10*/  @UP0 ULDC UR6, c[0x0][0x44c] ;  /* 0x0001130000060ab9 */ /* 0x000fe20000000800 */
[----:B------:R-:W-:Y:S01]  /*4d20*/  USHF.L.U32 UR7, UR50, 0x6, URZ ;  /* 0x0000000632077899 */ /* 0x000fe2000800063f */
[----:B01----:R-:W-:-:S03]  /*4d30*/  @P0 IMAD.HI.U32 R10, R7, UR6, RZ ;  /* 0x00000006070a0c27 */ /* 0x003fc6000f8e00ff */
[----:B------:R-:W-:Y:S02]  /*4d40*/  UIADD3 UR6, -UR7, 0x1, URZ ;  /* 0x0000000107067890 */ /* 0x000fe4000fffe13f */
[----:B------:R-:W-:Y:S02]  /*4d50*/  @P1 SHF.R.U32.HI R14, RZ, UR10, R10 ;  /* 0x0000000aff0e1c19 */ /* 0x000fe4000801160a */
[----:B------:R-:W-:Y:S02]  /*4d60*/  IADD3 R10, -R17, 0xb, RZ ;  /* 0x0000000b110a7810 */ /* 0x000fe40007ffe1ff */
[----:B------:R-:W-:Y:S01]  /*4d70*/  IMAD.U32 R13, RZ, RZ, UR6 ;  /* 0x00000006ff0d7e24 */ /* 0x000fe2000f8e00ff */
[----:B------:R-:W0:Y:S03]  /*4d80*/  SHFL.IDX PT, R15, R14, RZ, 0x1c1f ;  /* 0x001c1fff0e0f7589 */ /* 0x000e2600000e0000 */
[----:B------:R-:W-:-:S04]  /*4d90*/  IMAD R13, R6, -0x2, R13 ;  /* 0xfffffffe060d7824 */ /* 0x000fc800078e020d */
[----:B------:R-:W-:-:S04]  /*4da0*/  IMAD R13, R18, UR39, R13 ;  /* 0x00000027120d7c24 */ /* 0x000fc8000f8e020d */
[----:B------:R-:W-:-:S04]  /*4db0*/  VIADD R13, R13, -UR53 ;  /* 0x800000350d0d7c36 */ /* 0x000fc80008000000 */
[C---:B------:R-:W-:Y:S02]  /*4dc0*/  VIADD R20, R13.reuse, UR56 ;  /* 0x000000380d147c36 */ /* 0x040fe40008000000 */
[----:B------:R-:W-:-:S04]  /*4dd0*/  VIADD R22, R13, UR48 ;  /* 0x000000300d167c36 */ /* 0x000fc80008000000 */
[--C-:B0-----:R-:W-:Y:S01]  /*4de0*/  IMAD.IADD R18, R22, 0x1, R15.reuse ;  /* 0x0000000116127824 */ /* 0x101fe200078e020f */
[----:B------:R-:W-:Y:S02]  /*4df0*/  WARPGROUP.DEPBAR.LE gsb0, 0x0 ;  /* 0x00008000000079c5 */ /* 0x000fe40000010000 */
[----:B------:R0:W-:Y:S06]  /*4e00*/  BAR.ARV R10, 0x100 ;  /* 0x0004000a0000751d */ /* 0x0001ec0000002000 */
[----:B------:R1:W-:Y:S02]  /*4e10*/  @!P5 SYNCS.ARRIVE.TRANS64.RED.A1T0 RZ, [R12+URZ], RZ ;  /* 0x000000ff0cffd9a7 */ /* 0x0003e4000810043f */
[----:B-1----:R-:W-:Y:S01]  /*4e20*/  IMAD.IADD R12, R20, 0x1, R15 ;  /* 0x00000001140c7824 */ /* 0x002fe200078e020f */
[----:B0-----:R-:W-:Y:S06]  /*4e30*/  @!P6 BRA `(.L_x_983) ;  /* 0x000000000060e947 */ /* 0x001fec0003800000 */
[----:B------:R-:W-:Y:S01]  /*4e40*/  IMAD.U32 R10, RZ, RZ, UR54 ;  /* 0x00000036ff0a7e24 */ /* 0x000fe2000f8e00ff */
[----:B------:R-:W-:Y:S03]  /*4e50*/  BSSY B0, `(.L_x_984) ;  /* 0x0000012000007945 */ /* 0x000fe60003800000 */
[----:B------:R-:W-:-:S04]  /*4e60*/  IMAD R10, R10, UR39, R15 ;  /* 0x000000270a0a7c24 */ /* 0x000fc8000f8e020f */
[----:B------:R-:W-:-:S05]  /*4e70*/  VIADD R13, R10, -UR53 ;  /* 0x800000350a0d7c36 */ /* 0x000fca0008000000 */
[----:B------:R-:W-:-:S13]  /*4e80*/  ISETP.GT.AND P0, PT, R13, -0x1, PT ;  /* 0xffffffff0d00780c */ /* 0x000fda0003f04270 */
[----:B------:R-:W-:Y:S05]  /*4e90*/  @P0 BRA `(.L_x_985) ;  /* 0x0000000000200947 */ /* 0x000fea0003800000 */
[----:B------:R-:W-:Y:S01]  /*4ea0*/  IMAD.U32 R184, RZ, RZ, UR55 ;  /* 0x00000037ffb87e24 */ /* 0x000fe2000f8e00ff */
[----:B------:R-:W-:-:S04]  /*4eb0*/  LOP3.LUT R13, RZ, R13, RZ, 0x33, !PT ;  /* 0x0000000dff0d7212 */ /* 0x000fc800078e33ff */
[----:B------:R-:W-:-:S13]  /*4ec0*/  ISETP.NE.AND P0, PT, R184, 0x1, PT ;  /* 0x00000001b800780c */ /* 0x000fda0003f05270 */
[----:B------:R-:W0:Y:S02]  /*4ed0*/  @P0 LDC.64 R186, c[0x0][0x9e8] ;  /* 0x00027a00ffba0b82 */ /* 0x000e240000000a00 */
[----:B0-----:R-:W-:-:S05]  /*4ee0*/  @P0 IMAD.HI.U32 R10, R13, R186, RZ ;  /* 0x000000ba0d0a0227 */ /* 0x001fca00078e00ff */
[----:B------:R-:W-:-:S04]  /*4ef0*/  @P0 SHF.R.U32.HI R13, RZ, R187, R10 ;  /* 0x000000bbff0d0219 */ /* 0x000fc8000001160a */
[----:B------:R-:W-:Y:S01]  /*4f00*/  LOP3.LUT R13, RZ, R13, RZ, 0x33, !PT ;  /* 0x0000000dff0d7212 */ /* 0x000fe200078e33ff */
[----:B------:R-:W-:Y:S06]  /*4f10*/  BRA `(.L_x_986) ;  /* 0x0000000000147947 */ /* 0x000fec0003800000 */
.L_x_985:
[----:B------:R-:W-:-:S05]  /*4f20*/  IMAD.U32 R184, RZ, RZ, UR55 ;  /* 0x00000037ffb87e24 */ /* 0x000fca000f8e00ff */
[----:B------:R-:W-:-:S13]  /*4f30*/  ISETP.NE.AND P0, PT, R184, 0x1, PT ;  /* 0x00000001b800780c */ /* 0x000fda0003f05270 */
[----:B------:R-:W0:Y:S02]  /*4f40*/  @P0 LDC.64 R186, c[0x0][0x9e8] ;  /* 0x00027a00ffba0b82 */ /* 0x000e240000000a00 */
[----:B0-----:R-:W-:-:S05]  /*4f50*/  @P0 IMAD.HI.U32 R10, R13, R186, RZ ;  /* 0x000000ba0d0a0227 */ /* 0x001fca00078e00ff */
[----:B------:R-:W-:-:S07]  /*4f60*/  @P0 SHF.R.U32.HI R13, RZ, R187, R10 ;  /* 0x000000bbff0d0219 */ /* 0x000fce000001160a */
.L_x_986:
[----:B------:R-:W-:Y:S05]  /*4f70*/  BSYNC B0 ;  /* 0x0000000000007941 */ /* 0x000fea0003800000 */
.L_x_984:
[----:B------:R-:W-:-:S04]  /*4f80*/  IMAD R13, R13, R184, -UR7 ;  /* 0x800000070d0d7e24 */ /* 0x000fc8000f8e02b8 */
[----:B------:R-:W-:-:S05]  /*4f90*/  IMAD R13, R6, -0x2, R13 ;  /* 0xfffffffe060d7824 */ /* 0x000fca00078e020d */
[----:B------:R-:W-:Y:S02]  /*4fa0*/  VIADDMNMX R12, R13, R184, R12, PT ;  /* 0x000000b80d0c7246 */ /* 0x000fe4000380010c */
[----:B------:R-:W-:-:S07]  /*4fb0*/  VIMNMX R18, R18, R13, !PT ;  /* 0x0000000d12127248 */ /* 0x000fce0007fe0100 */
.L_x_983:
[----:B------:R-:W-:Y:S01]  /*4fc0*/  UISETP.GT.AND UP1, UPT, UR50, -0x1, UPT ;  /* 0xffffffff3200788c */ /* 0x000fe2000bf24270 */
[----:B------:R-:W0:Y:S05]  /*4fd0*/  SHFL.IDX PT, R189, R14, 0x1, 0x1c1f ;  /* 0x003c1f000ebd7f89 */ /* 0x000e2a00000e0000 */
[----:B------:R-:W-:-:S04]  /*4fe0*/  PLOP3.LUT P0, PT, PT, PT, UP1, 0x80, 0x0 ;  /* 0x000000000000781c */ /* 0x000fc80003f0f018 */
[C---:B------:R-:W-:Y:S02]  /*4ff0*/  ISETP.GT.AND P1, PT, R18.reuse, RZ, P0 ;  /* 0x000000ff1200720c */ /* 0x040fe40000724270 */
[----:B------:R-:W-:Y:S02]  /*5000*/  ISETP.GT.AND P3, PT, R18, 0x1, P0 ;  /* 0x000000011200780c */ /* 0x000fe40000764270 */
[----:B------:R-:W-:Y:S02]  /*5010*/  ISETP.LT.OR P2, PT, R12, 0x1, P1 ;  /* 0x000000010c00780c */ /* 0x000fe40000f41670 */
[----:B------:R-:W-:Y:S02]  /*5020*/  ISETP.GT.AND P1, PT, R18, 0x8, P0 ;  /* 0x000000081200780c */ /* 0x000fe40000724270 */
[----:B------:R-:W-:Y:S02]  /*5030*/  FSEL R152, R152, -INF , !P2 ;  /* 0xff80000098987808 */ /* 0x000fe40005000000 */
[----:B------:R-:W-:-:S02]  /*5040*/  ISETP.GT.AND P2, PT, R18, 0x9, P0 ;  /* 0x000000091200780c */ /* 0x000fc40000744270 */
[C---:B------:R-:W-:Y:S02]  /*5050*/  ISETP.LT.OR P3, PT, R12.reuse, 0x2, P3 ;  /* 0x000000020c00780c */ /* 0x040fe40001f61670 */
[----:B------:R-:W-:Y:S01]  /*5060*/  ISETP.LT.OR P1, PT, R12, 0x9, P1 ;  /* 0x000000090c00780c */ /* 0x000fe20000f21670 */
[--C-:B0-----:R-:W-:Y:S01]  /*5070*/  IMAD.IADD R10, R20, 0x1, R189.reuse ;  /* 0x00000001140a7824 */ /* 0x101fe200078e02bd */
[----:B------:R-:W-:Y:S01]  /*5080*/  ISETP.LT.OR P2, PT, R12, 0xa, P2 ;  /* 0x0000000a0c00780c */ /* 0x000fe20001741670 */
[----:B------:R-:W-:Y:S01]  /*5090*/  IMAD.IADD R14, R22, 0x1, R189 ;  /* 0x00000001160e7824 */ /* 0x000fe200078e02bd */
[----:B------:R-:W-:Y:S02]  /*50a0*/  FSEL R187, R153, -INF , !P3 ;  /* 0xff80000099bb7808 */ /* 0x000fe40005800000 */
[----:B------:R-:W-:Y:S02]  /*50b0*/  FSEL R185, R156, -INF , !P1 ;  /* 0xff8000009cb97808 */ /* 0x000fe40004800000 */
[----:B------:R-:W-:-:S02]  /*50c0*/  FSEL R157, R157, -INF , !P2 ;  /* 0xff8000009d9d7808 */ /* 0x000fc40005000000 */
[C---:B------:R-:W-:Y:S02]  /*50d0*/  ISETP.GT.AND P3, PT, R18.reuse, 0x10, P0 ;  /* 0x000000101200780c */ /* 0x040fe40000764270 */
[C---:B------:R-:W-:Y:S02]  /*50e0*/  ISETP.GT.AND P1, PT, R18.reuse, 0x11, P0 ;  /* 0x000000111200780c */ /* 0x040fe40000724270 */
[----:B------:R-:W-:Y:S02]  /*50f0*/  ISETP.GT.AND P2, PT, R18, 0x18, P0 ;  /* 0x000000181200780c */ /* 0x000fe40000744270 */
[C---:B------:R-:W-:Y:S02]  /*5100*/  ISETP.LT.OR P3, PT, R12.reuse, 0x11, P3 ;  /* 0x000000110c00780c */ /* 0x040fe40001f61670 */
[C---:B------:R-:W-:Y:S02]  /*5110*/  ISETP.LT.OR P1, PT, R12.reuse, 0x12, P1 ;  /* 0x000000120c00780c */ /* 0x040fe40000f21670 */
[----:B------:R-:W-:-:S02]  /*5120*/  ISETP.LT.OR P2, PT, R12, 0x19, P2 ;  /* 0x000000190c00780c */ /* 0x000fc40001741670 */
[----:B------:R-:W-:Y:S02]  /*5130*/  FSEL R15, R160, -INF , !P3 ;  /* 0xff800000a00f7808 */ /* 0x000fe40005800000 */
[----:B------:R-:W-:Y:S02]  /*5140*/  FSEL R161, R161, -INF , !P1 ;  /* 0xff800000a1a17808 */ /* 0x000fe40004800000 */
[----:B------:R-:W-:Y:S02]  /*5150*/  FSEL R13, R164, -INF , !P2 ;  /* 0xff800000a40d7808 */ /* 0x000fe40005000000 */
[C---:B------:R-:W-:Y:S02]  /*5160*/  ISETP.GT.AND P3, PT, R18.reuse, 0x19, P0 ;  /* 0x000000191200780c */ /* 0x040fe40000764270 */
[C---:B------:R-:W-:Y:S02]  /*5170*/  ISETP.GT.AND P1, PT, R18.reuse, 0x20, P0 ;  /* 0x000000201200780c */ /* 0x040fe40000724270 */
[----:B------:R-:W-:-:S02]  /*5180*/  ISETP.GT.AND P2, PT, R18, 0x21, P0 ;  /* 0x000000211200780c */ /* 0x000fc40000744270 */
[C---:B------:R-:W-:Y:S02]  /*5190*/  ISETP.LT.OR P3, PT, R12.reuse, 0x1a, P3 ;  /* 0x0000001a0c00780c */ /* 0x040fe40001f61670 */
[C---:B------:R-:W-:Y:S02]  /*51a0*/  ISETP.LT.OR P1, PT, R12.reuse, 0x21, P1 ;  /* 0x000000210c00780c */ /* 0x040fe40000f21670 */
[----:B------:R-:W-:Y:S02]  /*51b0*/  ISETP.LT.OR P2, PT, R12, 0x22, P2 ;  /* 0x000000220c00780c */ /* 0x000fe40001741670 */
        /* <DEDUP_REMOVED lines=36> */
.L_x_989:
[----:B------:R-:W-:-:S05]  /*5400*/  IMAD.U32 R18, RZ, RZ, UR55 ;  /* 0x00000037ff127e24 */ /* 0x000fca000f8e00ff */
[----:B------:R-:W-:-:S13]  /*5410*/  ISETP.NE.AND P1, PT, R18, 0x1, PT ;  /* 0x000000011200780c */ /* 0x000fda0003f25270 */
[----:B------:R-:W0:Y:S02]  /*5420*/  @P1 LDC.64 R190, c[0x0][0x9e8] ;  /* 0x00027a00ffbe1b82 */ /* 0x000e240000000a00 */
[----:B0-----:R-:W-:-:S05]  /*5430*/  @P1 IMAD.HI.U32 R12, R189, R190, RZ ;  /* 0x000000bebd0c1227 */ /* 0x001fca00078e00ff */
[----:B------:R-:W-:-:S07]  /*5440*/  @P1 SHF.R.U32.HI R189, RZ, R191, R12 ;  /* 0x000000bfffbd1219 */ /* 0x000fce000001160c */
.L_x_990:
[----:B------:R-:W-:Y:S05]  /*5450*/  BSYNC B0 ;  /* 0x0000000000007941 */ /* 0x000fea0003800000 */
.L_x_988:
[----:B------:R-:W-:-:S04]  /*5460*/  IMAD R189, R189, R18, -UR7 ;  /* 0x80000007bdbd7e24 */ /* 0x000fc8000f8e0212 */
[----:B------:R-:W-:-:S05]  /*5470*/  IMAD R189, R6, -0x2, R189 ;  /* 0xfffffffe06bd7824 */ /* 0x000fca00078e02bd */
[----:B------:R-:W-:Y:S02]  /*5480*/  VIADDMNMX R10, R189, R18, R10, PT ;  /* 0x00000012bd0a7246 */ /* 0x000fe4000380010a */
[----:B------:R-:W-:-:S07]  /*5490*/  VIMNMX R14, R14, R189, !PT ;  /* 0x000000bd0e0e7248 */ /* 0x000fce0007fe0100 */
.L_x_987:
[----:B------:R-:W-:Y:S02]  /*54a0*/  FMNMX.FTZ R12, R152, R9, !PT ;  /* 0x00000009980c7209 */ /* 0x000fe40007810000 */
[----:B------:R-:W-:Y:S02]  /*54b0*/  ISETP.GT.AND P1, PT, R14, 0x1, P0 ;  /* 0x000000010e00780c */ /* 0x000fe40000724270 */
[----:B------:R-:W-:Y:S02]  /*54c0*/  FMNMX.FTZ R12, R187, R12, !PT ;  /* 0x0000000cbb0c7209 */ /* 0x000fe40007810000 */
[----:B------:R-:W-:Y:S02]  /*54d0*/  ISETP.LT.OR P1, PT, R10, 0x2, P1 ;  /* 0x000000020a00780c */ /* 0x000fe40000f21670 */
[----:B------:R-:W-:Y:S02]  /*54e0*/  FMNMX.FTZ R12, R185, R12, !PT ;  /* 0x0000000cb90c7209 */ /* 0x000fe40007810000 */
[----:B------:R-:W-:-:S02]  /*54f0*/  ISETP.GT.AND P2, PT, R14, 0x8, P0 ;  /* 0x000000080e00780c */ /* 0x000fc40000744270 */
[----:B------:R-:W-:Y:S02]  /*5500*/  FMNMX.FTZ R12, R157, R12, !PT ;  /* 0x0000000c9d0c7209 */ /* 0x000fe40007810000 */
[----:B------:R-:W-:Y:S02]  /*5510*/  ISETP.LT.OR P2, PT, R10, 0x9, P2 ;  /* 0x000000090a00780c */ /* 0x000fe40001741670 */
[----:B------:R-:W-:Y:S02]  /*5520*/  FMNMX.FTZ R12, R15, R12, !PT ;  /* 0x0000000c0f0c7209 */ /* 0x000fe40007810000 */
[----:B------:R-:W-:Y:S02]  /*5530*/  ISETP.GT.AND P3, PT, R14, 0x9, P0 ;  /* 0x000000090e00780c */ /* 0x000fe40000764270 */
[----:B------:R-:W-:Y:S02]  /*5540*/  FMNMX.FTZ R12, R161, R12, !PT ;  /* 0x0000000ca10c7209 */ /* 0x000fe40007810000 */
[----:B------:R-:W-:-:S02]  /*5550*/  FSEL R191, R158, -INF , !P2 ;  /* 0xff8000009ebf7808 */ /* 0x000fc40005000000 */
        /* <DEDUP_REMOVED lines=11> */
[----:B------:R-:W-:-:S02]  /*5610*/  ISETP.LT.OR P3, PT, R10, 0x12, P3 ;  /* 0x000000120a00780c */ /* 0x000fc40001f61670 */
[----:B------:R-:W-:Y:S02]  /*5620*/  FMNMX.FTZ R12, R23, R12, !PT ;  /* 0x0000000c170c7209 */ /* 0x000fe40007810000 */
[----:B------:R-:W-:Y:S02]  /*5630*/  FSEL R163, R163, -INF , !P3 ;  /* 0xff800000a3a37808 */ /* 0x000fe40005800000 */
[----:B------:R-:W-:Y:S02]  /*5640*/  FMNMX.FTZ R12, R177, R12, !PT ;  /* 0x0000000cb10c7209 */ /* 0x000fe40007810000 */
[----:B------:R-:W-:Y:S02]  /*5650*/  ISETP.GT.AND P3, PT, R14, 0x20, P0 ;  /* 0x000000200e00780c */ /* 0x000fe40000764270 */
[----:B------:R-:W-:Y:S02]  /*5660*/  FMNMX.FTZ R12, R153, R12, !PT ;  /* 0x0000000c990c7209 */ /* 0x000fe40007810000 */
[----:B------:R-:W-:-:S02]  /*5670*/  ISETP.LT.OR P3, PT, R10, 0x21, P3 ;  /* 0x000000210a00780c */ /* 0x000fc40001f61670 */
[----:B------:R-:W-:Y:S02]  /*5680*/  FMNMX.FTZ R12, R181, R12, !PT ;  /* 0x0000000cb50c7209 */ /* 0x000fe40007810000 */
[----:B------:R-:W-:-:S03]  /*5690*/  FSEL R197, R170, -INF , !P3 ;  /* 0xff800000aac57808 */ /* 0x000fc60005800000 */
[----:B------:R-:W0:Y:S02]  /*56a0*/  SHFL.BFLY PT, R189, R12, 0x2, 0x1f ;  /* 0x0c401f000cbd7f89 */ /* 0x000e2400000e0000 */
[----:B0-----:R-:W-:Y:S02]  /*56b0*/  FMNMX.FTZ R18, R12, R189, !PT ;  /* 0x000000bd0c127209 */ /* 0x001fe40007810000 */
[----:B------:R-:W-:Y:S02]  /*56c0*/  FSEL R189, R155, -INF , !P1 ;  /* 0xff8000009bbd7808 */ /* 0x000fe40004800000 */
[----:B------:R-:W-:Y:S01]  /*56d0*/  ISETP.GT.AND P1, PT, R14, RZ, P0 ;  /* 0x000000ff0e00720c */ /* 0x000fe20000724270 */
[----:B------:R-:W0:Y:S03]  /*56e0*/  SHFL.BFLY PT, R193, R18, 0x1, 0x1f ;  /* 0x0c201f0012c17f89 */ /* 0x000e2600000e0000 */
[----:B------:R-:W-:-:S04]  /*56f0*/  ISETP.LT.OR P1, PT, R10, 0x1, P1 ;  /* 0x000000010a00780c */ /* 0x000fc80000f21670 */
[----:B------:R-:W-:Y:S02]  /*5700*/  FSEL R154, R154, -INF , !P1 ;  /* 0xff8000009a9a7808 */ /* 0x000fe40004800000 */
[----:B------:R-:W-:Y:S02]  /*5710*/  ISETP.GT.AND P1, PT, R14, 0x18, P0 ;  /* 0x000000180e00780c */ /* 0x000fe40000724270 */
[----:B------:R-:W-:Y:S02]  /*5720*/  FMNMX.FTZ R12, R154, R11, !PT ;  /* 0x0000000b9a0c7209 */ /* 0x000fe40007810000 */
[----:B------:R-:W-:Y:S02]  /*5730*/  ISETP.LT.OR P1, PT, R10, 0x19, P1 ;  /* 0x000000190a00780c */ /* 0x000fe40000f21670 */
[----:B------:R-:W-:Y:S02]  /*5740*/  FMNMX.FTZ R12, R189, R12, !PT ;  /* 0x0000000cbd0c7209 */ /* 0x000fe40007810000 */
[----:B------:R-:W-:-:S02]  /*5750*/  FSEL R195, R166, -INF , !P1 ;  /* 0xff800000a6c37808 */ /* 0x000fc40004800000 */
[----:B------:R-:W-:Y:S02]  /*5760*/  FMNMX.FTZ R12, R191, R12, !PT ;  /* 0x0000000cbf0c7209 */ /* 0x000fe40007810000 */
[----:B------:R-:W-:Y:S02]  /*5770*/  ISETP.GT.AND P1, PT, R14, 0x21, P0 ;  /* 0x000000210e00780c */ /* 0x000fe40000724270 */
[----:B------:R-:W-:Y:S02]  /*5780*/  FMNMX.FTZ R12, R159, R12, !PT ;  /* 0x0000000c9f0c7209 */ /* 0x000fe40007810000 */
[----:B0-----:R-:W-:Y:S02]  /*5790*/  FMNMX.FTZ R155, R18, R193, !PT ;  /* 0x000000c1129b7209 */ /* 0x001fe40007810000 */
[----:B------:R-:W-:Y:S02]  /*57a0*/  FSEL R193, R162, -INF , !P2 ;  /* 0xff800000a2c17808 */ /* 0x000fe40005000000 */
[----:B------:R-:W-:Y:S01]  /*57b0*/  ISETP.GT.AND P2, PT, R14, 0x19, P0 ;  /* 0x000000190e00780c */ /* 0x000fe20000744270 */
[----:B------:R-:W-:-:S01]  /*57c0*/  FFMA.FTZ R18, R2, R155, -8 ;  /* 0xc100000002127423 */ /* 0x000fc2000001009b */
[----:B------:R-:W-:-:S02]  /*57d0*/  FMNMX.FTZ R12, R193, R12, !PT ;  /* 0x0000000cc10c7209 */ /* 0x000fc40007810000 */
[----:B------:R-:W-:Y:S02]  /*57e0*/  ISETP.LT.OR P2, PT, R10, 0x1a, P2 ;  /* 0x0000001a0a00780c */ /* 0x000fe40001741670 */
[----:B------:R-:W-:Y:S02]  /*57f0*/  FMNMX.FTZ R12, R163, R12, !PT ;  /* 0x0000000ca30c7209 */ /* 0x000fe40007810000 */
[----:B------:R-:W-:Y:S02]  /*5800*/  FSEL R167, R167, -INF , !P2 ;  /* 0xff800000a7a77808 */ /* 0x000fe40005000000 */
[----:B------:R-:W-:Y:S02]  /*5810*/  FMNMX.FTZ R12, R195, R12, !PT ;  /* 0x0000000cc30c7209 */ /* 0x000fe40007810000 */
[----:B------:R-:W-:Y:S02]  /*5820*/  ISETP.GT.AND P2, PT, R14, 0x28, P0 ;  /* 0x000000280e00780c */ /* 0x000fe40000744270 */
[----:B------:R-:W-:-:S02]  /*5830*/  ISETP.LT.OR P1, PT, R10, 0x22, P1 ;  /* 0x000000220a00780c */ /* 0x000fc40000f21670 */
[----:B------:R-:W-:Y:S02]  /*5840*/  FMNMX.FTZ R12, R167, R12, !PT ;  /* 0x0000000ca70c7209 */ /* 0x000fe40007810000 */
[----:B------:R-:W-:Y:S02]  /*5850*/  ISETP.LT.OR P2, PT, R10, 0x29, P2 ;  /* 0x000000290a00780c */ /* 0x000fe40001741670 */
[----:B------:R-:W-:Y:S02]  /*5860*/  FSEL R171, R171, -INF , !P1 ;  /* 0xff800000abab7808 */ /* 0x000fe40004800000 */
[----:B------:R-:W-:Y:S02]  /*5870*/  FSETP.NEU.FTZ.AND P3, PT, R155, -INF , PT ;  /* 0xff8000009b00780b */ /* 0x000fe40003f7d000 */
[----:B------:R-:W-:Y:S02]  /*5880*/  ISETP.GT.AND P1, PT, R14, 0x29, P0 ;  /* 0x000000290e00780c */ /* 0x000fe40000724270 */
[----:B------:R-:W-:-:S02]  /*5890*/  FMNMX.FTZ R12, R197, R12, !PT ;  /* 0x0000000cc50c7209 */ /* 0x000fc40007810000 */
[----:B------:R-:W-:Y:S02]  /*58a0*/  FSEL R199, R174, -INF , !P2 ;  /* 0xff800000aec77808 */ /* 0x000fe40005000000 */
[----:B------:R-:W-:Y:S02]  /*58b0*/  FSEL R162, R18, RZ, P3 ;  /* 0x000000ff12a27208 */ /* 0x000fe40001800000 */
[----:B------:R-:W-:Y:S02]  /*58c0*/  ISETP.GT.AND P2, PT, R14, 0x30, P0 ;  /* 0x000000300e00780c */ /* 0x000fe40000744270 */
[----:B------:R-:W-:Y:S01]  /*58d0*/  ISETP.LT.OR P1, PT, R10, 0x2a, P1 ;  /* 0x0000002a0a00780c */ /* 0x000fe20000f21670 */
[----:B------:R-:W-:-:S01]  /*58e0*/  FFMA.FTZ R20, R2, R187, -R162 ;  /* 0x000000bb02147223 */ /* 0x000fc200000108a2 */
[----:B------:R-:W-:Y:S01]  /*58f0*/  FMNMX.FTZ R18, R171, R12, !PT ;  /* 0x0000000cab127209 */ /* 0x000fe20007810000 */
[----:B------:R-:W-:-:S01]  /*5900*/  FFMA.FTZ R156, R2, R153, -R162 ;  /* 0x00000099029c7223 */ /* 0x000fc200000108a2 */
[----:B------:R-:W-:Y:S01]  /*5910*/  ISETP.LT.OR P2, PT, R10, 0x31, P2 ;  /* 0x000000310a00780c */ /* 0x000fe20001741670 */
[----:B------:R-:W-:-:S01]  /*5920*/  FFMA.FTZ R201, R2, R152, -R162 ;  /* 0x0000009802c97223 */ /* 0x000fc200000108a2 */
[----:B------:R-:W-:Y:S01]  /*5930*/  FSEL R175, R175, -INF , !P1 ;  /* 0xff800000afaf7808 */ /* 0x000fe20004800000 */
[----:B------:R0:W-:Y:S01]  /*5940*/  MUFU.EX2 R12, R20 ;  /* 0x00000014000c7308 */ /* 0x0001e20000000800 */
[----:B------:R-:W-:Y:S01]  /*5950*/  ISETP.GT.AND P1, PT, R14, 0x31, P0 ;  /* 0x000000310e00780c */ /* 0x000fe20000724270 */
[C-C-:B------:R-:W-:Y:S01]  /*5960*/  FFMA.FTZ R157, R2.reuse, R157, -R162.reuse ;  /* 0x0000009d029d7223 */ /* 0x140fe200000108a2 */
[----:B------:R-:W-:Y:S01]  /*5970*/  FMNMX.FTZ R18, R199, R18, !PT ;  /* 0x00000012c7127209 */ /* 0x000fe20007810000 */
[--C-:B------:R-:W-:Y:S01]  /*5980*/  FFMA.FTZ R13, R2, R13, -R162.reuse ;  /* 0x0000000d020d7223 */ /* 0x100fe200000108a2 */
[----:B------:R-:W-:Y:S01]  /*5990*/  FSEL R187, R178, -INF , !P2 ;  /* 0xff800000b2bb7808 */ /* 0x000fe20005000000 */
[--C-:B------:R-:W-:Y:S01]  /*59a0*/  FFMA.FTZ R19, R2, R19, -R162.reuse ;  /* 0x0000001302137223 */ /* 0x100fe200000108a2 */
[----:B------:R-:W-:Y:S01]  /*59b0*/  ISETP.GT.AND P2, PT, R14, 0x38, P0 ;  /* 0x000000380e00780c */ /* 0x000fe20000744270 */
[--C-:B------:R-:W-:Y:S01]  /*59c0*/  FFMA.FTZ R21, R2, R21, -R162.reuse ;  /* 0x0000001502157223 */ /* 0x100fe200000108a2 */
[----:B------:R-:W-:Y:S01]  /*59d0*/  ISETP.LT.OR P1, PT, R10, 0x32, P1 ;  /* 0x000000320a00780c */ /* 0x000fe20000f21670 */
[C-C-:B0-----:R-:W-:Y:S01]  /*59e0*/  FFMA.FTZ R20, R2.reuse, R169, -R162.reuse ;  /* 0x000000a902147223 */ /* 0x141fe200000108a2 */
[----:B------:R-:W-:Y:S01]  /*59f0*/  FMNMX.FTZ R18, R175, R18, !PT ;  /* 0x00000012af127209 */ /* 0x000fe20007810000 */
[--C-:B------:R-:W-:Y:S01]  /*5a00*/  FFMA.FTZ R23, R2, R23, -R162.reuse ;  /* 0x0000001702177223 */ /* 0x100fe200000108a2 */
[----:B------:R-:W-:Y:S01]  /*5a10*/  ISETP.GT.AND P0, PT, R14, 0x39, P0 ;  /* 0x000000390e00780c */ /* 0x000fe20000704270 */
[--C-:B------:R-:W-:Y:S01]  /*5a20*/  FFMA.FTZ R14, R2, R185, -R162.reuse ;  /* 0x000000b9020e7223 */ /* 0x100fe200000108a2 */
[----:B------:R-:W-:Y:S01]  /*5a30*/  ISETP.LT.OR P2, PT, R10, 0x39, P2 ;  /* 0x000000390a00780c */ /* 0x000fe20001741670 */
[----:B------:R-:W-:Y:S01]  /*5a40*/  FFMA.FTZ R152, R2, R177, -R162 ;  /* 0x000000b102987223 */ /* 0x000fe200000108a2 */
[----:B------:R-:W-:Y:S01]  /*5a50*/  FSEL R179, R179, -INF , !P1 ;  /* 0xff800000b3b37808 */ /* 0x000fe20004800000 */
[----:B------:R-:W-:Y:S01]  /*5a60*/  MUFU.EX2 R201, R201 ;  /* 0x000000c900c97308 */ /* 0x000fe20000000800 */
[----:B------:R-:W-:-:S02]  /*5a70*/  FMNMX.FTZ R18, R187, R18, !PT ;  /* 0x00000012bb127209 */ /* 0x000fc40007810000 */
[----:B------:R-:W-:Y:S01]  /*5a80*/  ISETP.LT.OR P0, PT, R10, 0x3a, P0 ;  /* 0x0000003a0a00780c */ /* 0x000fe20000701670 */
[----:B------:R-:W-:-:S01]  /*5a90*/  FFMA.FTZ R10, R2, R15, -R162 ;  /* 0x0000000f020a7223 */ /* 0x000fc200000108a2 */
[----:B------:R-:W-:Y:S01]  /*5aa0*/  FSEL R185, R182, -INF , !P2 ;  /* 0xff800000b6b97808 */ /* 0x000fe20005000000 */
[----:B------:R-:W-:-:S01]  /*5ab0*/  FFMA.FTZ R15, R2, R161, -R162 ;  /* 0x000000a1020f7223 */ /* 0x000fc200000108a2 */
[----:B------:R-:W-:Y:S01]  /*5ac0*/  FMNMX.FTZ R18, R179, R18, !PT ;  /* 0x00000012b3127209 */ /* 0x000fe20007810000 */
[----:B------:R-:W-:Y:S01]  /*5ad0*/  MUFU.EX2 R14, R14 ;  /* 0x0000000e000e7308 */ /* 0x000fe20000000800 */
[----:B------:R-:W-:Y:S02]  /*5ae0*/  FSEL R183, R183, -INF , !P0 ;  /* 0xff800000b7b77808 */ /* 0x000fe40004000000 */
[----:B------:R-:W-:Y:S02]  /*5af0*/  FMNMX.FTZ R18, R185, R18, !PT ;  /* 0x00000012b9127209 */ /* 0x000fe40007810000 */
[----:B------:R-:W-:-:S02]  /*5b00*/  FSEL R160, R155, RZ, P3 ;  /* 0x000000ff9ba07208 */ /* 0x000fc40001800000 */
[----:B------:R-:W-:Y:S01]  /*5b10*/  FMNMX.FTZ R22, R183, R18, !PT ;  /* 0x00000012b7167209 */ /* 0x000fe20007810000 */
[----:B------:R-:W-:-:S01]  /*5b20*/  FFMA.FTZ R18, R2, R165, -R162 ;  /* 0x000000a502127223 */ /* 0x000fc200000108a2 */
[----:B------:R-:W-:Y:S03]  /*5b30*/  MUFU.EX2 R157, R157 ;  /* 0x0000009d009d7308 */ /* 0x000fe60000000800 */
[----:B------:R-:W0:Y:S05]  /*5b40*/  SHFL.BFLY PT, R161, R22, 0x2, 0x1f ;  /* 0x0c401f0016a17f89 */ /* 0x000e2a00000e0000 */
[----:B------:R-:W-:Y:S08]  /*5b50*/  MUFU.EX2 R10, R10 ;  /* 0x0000000a000a7308 */ /* 0x000ff00000000800 */
[----:B------:R-:W-:Y:S08]  /*5b60*/  MUFU.EX2 R15, R15 ;  /* 0x0000000f000f7308 */ /* 0x000ff00000000800 */
[----:B------:R-:W-:Y:S01]  /*5b70*/  MUFU.EX2 R13, R13 ;  /* 0x0000000d000d7308 */ /* 0x000fe20000000800 */
[----:B0-----:R-:W-:Y:S01]  /*5b80*/  FMNMX.FTZ R161, R22, R161, !PT ;  /* 0x000000a116a17209 */ /* 0x001fe20007810000 */
[C-C-:B------:R-:W-:Y:S01]  /*5b90*/  FFMA.FTZ R22, R2.reuse, R173, -R162.reuse ;  /* 0x000000ad02167223 */ /* 0x140fe200000108a2 */
[----:B------:R-:W-:-:S03]  /*5ba0*/  FFMA.FTZ R162, R2, R181, -R162 ;  /* 0x000000b502a27223 */ /* 0x000fc600000108a2 */
[----:B------:R-:W0:Y:S02]  /*5bb0*/  SHFL.BFLY PT, R158, R161, 0x1, 0x1f ;  /* 0x0c201f00a19e7f89 */ /* 0x000e2400000e0000 */
[----:B------:R-:W-:Y:S08]  /*5bc0*/  MUFU.EX2 R18, R18 ;  /* 0x0000001200127308 */ /* 0x000ff00000000800 */
[----:B------:R-:W-:Y:S08]  /*5bd0*/  MUFU.EX2 R19, R19 ;  /* 0x0000001300137308 */ /* 0x000ff00000000800 */
[----:B------:R-:W-:Y:S01]  /*5be0*/  MUFU.EX2 R20, R20 ;  /* 0x0000001400147308 */ /* 0x000fe20000000800 */
[----:B0-----:R-:W-:Y:S01]  /*5bf0*/  FMNMX.FTZ R153, R161, R158, !PT ;  /* 0x0000009ea1997209 */ /* 0x001fe20007810000 */
[----:B------:R-:W-:-:S06]  /*5c00*/  FADD.FTZ R161, -R160, R9 ;  /* 0x00000009a0a17221 */ /* 0x000fcc0000010100 */
[----:B------:R-:W-:Y:S01]  /*5c10*/  MUFU.EX2 R21, R21 ;  /* 0x0000001500157308 */ /* 0x000fe20000000800 */
[----:B------:R-:W-:Y:S01]  /*5c20*/  FSETP.NEU.FTZ.AND P0, PT, R153, -INF , PT ;  /* 0xff8000009900780b */ /* 0x000fe20003f1d000 */
[C---:B------:R-:W-:Y:S01]  /*5c30*/  FFMA.FTZ R160, R2.reuse, R153, -8 ;  /* 0xc100000002a07423 */ /* 0x040fe20000010099 */
[----:B------:R-:W-:-:S05]  /*5c40*/  FMUL.FTZ R158, R2, R161 ;  /* 0x000000a1029e7220 */ /* 0x000fca0000410000 */
[----:B------:R0:W-:Y:S01]  /*5c50*/  MUFU.EX2 R9, R162 ;  /* 0x000000a200097308 */ /* 0x0001e20000000800 */
[----:B------:R-:W-:-:S05]  /*5c60*/  FSEL R164, R160, RZ, P0 ;  /* 0x000000ffa0a47208 */ /* 0x000fca0000000000 */
[C-C-:B------:R-:W-:Y:S01]  /*5c70*/  FFMA.FTZ R154, R2.reuse, R154, -R164.reuse ;  /* 0x0000009a029a7223 */ /* 0x140fe200000108a4 */
[----:B------:R-:W-:-:S01]  /*5c80*/  FFMA.FTZ R161, R2, R189, -R164 ;  /* 0x000000bd02a17223 */ /* 0x000fc200000108a4 */
[----:B------:R-:W1:Y:S01]  /*5c90*/  MUFU.EX2 R158, R158 ;  /* 0x0000009e009e7308 */ /* 0x000e620000000800 */
[----:B0-----:R-:W-:Y:S01]  /*5ca0*/  FSEL R162, R153, RZ, P0 ;  /* 0x000000ff99a27208 */ /* 0x001fe20000000000 */
[C-C-:B------:R-:W-:Y:S01]  /*5cb0*/  FFMA.FTZ R191, R2.reuse, R191, -R164.reuse ;  /* 0x000000bf02bf7223 */ /* 0x140fe200000108a4 */
[----:B------:R-:W-:-:S01]  /*5cc0*/  FFMA.FTZ R165, R2, R159, -R164 ;  /* 0x0000009f02a57223 */ /* 0x000fc200000108a4 */
[C-C-:B------:R-:W-:Y:S01]  /*5cd0*/  FFMA.FTZ R159, R2.reuse, R193, -R164.reuse ;  /* 0x000000c1029f7223 */ /* 0x140fe200000108a4 */
[----:B------:R-:W-:-:S01]  /*5ce0*/  FFMA.FTZ R160, R2, R163, -R164 ;  /* 0x000000a302a07223 */ /* 0x000fc200000108a4 */
[----:B------:R-:W-:Y:S01]  /*5cf0*/  FADD.FTZ R11, -R162, R11 ;  /* 0x0000000ba20b7221 */ /* 0x000fe20000010100 */
[----:B------:R-:W-:-:S01]  /*5d00*/  FFMA.FTZ R195, R2, R195, -R164 ;  /* 0x000000c302c37223 */ /* 0x000fc200000108a4 */
[----:B------:R-:W-:Y:S01]  /*5d10*/  MUFU.EX2 R154, R154 ;  /* 0x0000009a009a7308 */ /* 0x000fe20000000800 */
[----:B------:R-:W-:-:S01]  /*5d20*/  FFMA.FTZ R167, R2, R167, -R164 ;  /* 0x000000a702a77223 */ /* 0x000fc200000108a4 */
[C---:B------:R-:W-:Y:S01]  /*5d30*/  FMUL.FTZ R11, R2.reuse, R11 ;  /* 0x0000000b020b7220 */ /* 0x040fe20000410000 */
[----:B------:R-:W-:-:S01]  /*5d40*/  FFMA.FTZ R197, R2, R197, -R164 ;  /* 0x000000c502c57223 */ /* 0x000fc200000108a4 */
[C-C-:B------:R-:W-:Y:S01]  /*5d50*/  FFMA.FTZ R171, R2.reuse, R171, -R164.reuse ;  /* 0x000000ab02ab7223 */ /* 0x140fe200000108a4 */
[----:B------:R-:W-:-:S01]  /*5d60*/  FFMA.FTZ R199, R2, R199, -R164 ;  /* 0x000000c702c77223 */ /* 0x000fc200000108a4 */
[C-C-:B------:R-:W-:Y:S01]  /*5d70*/  FFMA.FTZ R175, R2.reuse, R175, -R164.reuse ;  /* 0x000000af02af7223 */ /* 0x140fe200000108a4 */
[----:B------:R-:W-:-:S01]  /*5d80*/  FFMA.FTZ R187, R2, R187, -R164 ;  /* 0x000000bb02bb7223 */ /* 0x000fc200000108a4 */
[----:B------:R-:W0:Y:S01]  /*5d90*/  MUFU.EX2 R11, R11 ;  /* 0x0000000b000b7308 */ /* 0x000e220000000800 */
[----:B-1----:R-:W-:-:S01]  /*5da0*/  FFMA.FTZ R163, R158, R0, R201 ;  /* 0x000000009ea37223 */ /* 0x002fc200000100c9 */
[C-C-:B------:R-:W-:Y:S01]  /*5db0*/  FFMA.FTZ R179, R2.reuse, R179, -R164.reuse ;  /* 0x000000b302b37223 */ /* 0x140fe200000108a4 */
[----:B------:R-:W-:-:S01]  /*5dc0*/  FFMA.FTZ R185, R2, R185, -R164 ;  /* 0x000000b902b97223 */ /* 0x000fc200000108a4 */
[----:B------:R-:W-:Y:S01]  /*5dd0*/  FFMA.FTZ R164, R2, R183, -R164 ;  /* 0x000000b702a47223 */ /* 0x000fe200000108a4 */
[----:B------:R-:W-:-:S03]  /*5de0*/  FADD.FTZ R163, R12, R163 ;  /* 0x000000a30ca37221 */ /* 0x000fc60000010000 */
[----:B------:R-:W1:Y:S01]  /*5df0*/  MUFU.EX2 R161, R161 ;  /* 0x000000a100a17308 */ /* 0x000e620000000800 */
[----:B------:R-:W-:-:S07]  /*5e00*/  FADD.FTZ R162, R14, R163 ;  /* 0x000000a30ea27221 */ /* 0x000fce0000010000 */
[----:B------:R-:W2:Y:S01]  /*5e10*/  MUFU.EX2 R191, R191 ;  /* 0x000000bf00bf7308 */ /* 0x000ea20000000800 */
[----:B0-----:R-:W-:-:S01]  /*5e20*/  FFMA.FTZ R0, R11, R3, R154 ;  /* 0x000000030b007223 */ /* 0x001fc2000001009a */
[----:B------:R-:W-:-:S04]  /*5e30*/  FADD.FTZ R3, R157, R162 ;  /* 0x000000a29d037221 */ /* 0x000fc80000010000 */
[----:B------:R-:W-:Y:S02]  /*5e40*/  FADD.FTZ R162, R10, R3 ;  /* 0x000000030aa27221 */ /* 0x000fe40000010000 */
[----:B------:R-:W0:Y:S01]  /*5e50*/  MUFU.EX2 R165, R165 ;  /* 0x000000a500a57308 */ /* 0x000e220000000800 */
[----:B-1----:R-:W-:-:S01]  /*5e60*/  FADD.FTZ R0, R161, R0 ;  /* 0x00000000a1007221 */ /* 0x002fc20000010000 */
[----:B------:R-:W-:-:S04]  /*5e70*/  FADD.FTZ R162, R15, R162 ;  /* 0x000000a20fa27221 */ /* 0x000fc80000010000 */
[----:B------:R-:W-:Y:S02]  /*5e80*/  FADD.FTZ R163, R13, R162 ;  /* 0x000000a20da37221 */ /* 0x000fe40000010000 */
[----:B------:R-:W1:Y:S01]  /*5e90*/  MUFU.EX2 R159, R159 ;  /* 0x0000009f009f7308 */ /* 0x000e620000000800 */
[----:B--2---:R-:W-:-:S07]  /*5ea0*/  FADD.FTZ R0, R191, R0 ;  /* 0x00000000bf007221 */ /* 0x004fce0000010000 */
[----:B------:R-:W2:Y:S01]  /*5eb0*/  MUFU.EX2 R160, R160 ;  /* 0x000000a000a07308 */ /* 0x000ea20000000800 */
[----:B0-----:R-:W-:-:S07]  /*5ec0*/  FADD.FTZ R0, R165, R0 ;  /* 0x00000000a5007221 */ /* 0x001fce0000010000 */
[----:B------:R-:W0:Y:S01]  /*5ed0*/  MUFU.EX2 R166, R195 ;  /* 0x000000c300a67308 */ /* 0x000e220000000800 */
[----:B-1----:R-:W-:-:S01]  /*5ee0*/  FADD.FTZ R3, R159, R0 ;  /* 0x000000009f037221 */ /* 0x002fc20000010000 */
[----:B------:R-:W-:-:S04]  /*5ef0*/  FADD.FTZ R0, R18, R163 ;  /* 0x000000a312007221 */ /* 0x000fc80000010000 */
[----:B------:R-:W-:Y:S02]  /*5f00*/  FADD.FTZ R163, R19, R0 ;  /* 0x0000000013a37221 */ /* 0x000fe40000010000 */
[----:B------:R-:W1:Y:S01]  /*5f10*/  MUFU.EX2 R167, R167 ;  /* 0x000000a700a77308 */ /* 0x000e620000000800 */
[----:B--2---:R-:W-:-:S01]  /*5f20*/  FADD.FTZ R3, R160, R3 ;  /* 0x00000003a0037221 */ /* 0x004fc20000010000 */
[----:B------:R-:W-:-:S04]  /*5f30*/  FADD.FTZ R0, R20, R163 ;  /* 0x000000a314007221 */ /* 0x000fc80000010000 */
[----:B------:R-:W-:Y:S02]  /*5f40*/  FADD.FTZ R163, R21, R0 ;  /* 0x0000000015a37221 */ /* 0x000fe40000010000 */
        /* <DEDUP_REMOVED lines=23> */
[----:B--2---:R-:W-:-:S04]  /*60c0*/  FADD.FTZ R0, R156, R163 ;  /* 0x000000a39c007221 */ /* 0x004fc80000010000 */
[----:B------:R-:W-:Y:S01]  /*60d0*/  FADD.FTZ R0, R9, R0 ;  /* 0x0000000009007221 */ /* 0x000fe20000010000 */
[----:B0-----:R-:W-:-:S04]  /*60e0*/  FADD.FTZ R3, R172, R3 ;  /* 0x00000003ac037221 */ /* 0x001fc80000010000 */
[----:B-1----:R-:W-:Y:S01]  /*60f0*/  FADD.FTZ R3, R164, R3 ;  /* 0x00000003a4037221 */ /* 0x002fe20000010000 */
[----:B------:R-:W-:Y:S06]  /*6100*/  @!P4 BRA `(.L_x_991) ;  /* 0x000000000004c947 */ /* 0x000fec0003800000 */
[----:B------:R-:W-:Y:S01]  /*6110*/  BPT.TRAP 0x1 ;  /* 0x000000040000795c */ /* 0x000fe20000300000 */
.L_x_991:
[----:B------:R-:W-:Y:S01]  /*6120*/  ULEA UR6, UR51, UR41, 0x3 ;  /* 0x0000002933067291 */ /* 0x000fe2000f8e183f */
[----:B------:R-:W-:Y:S01]  /*6130*/  ISETP.LT.AND P0, PT, R8, UR50, PT ;  /* 0x0000003208007c0c */ /* 0x000fe2000bf01270 */
[----:B------:R-:W-:Y:S01]  /*6140*/  UMOV UR52, UR47 ;  /* 0x0000002f00347c82 */ /* 0x000fe20008000000 */
[----:B------:R-:W-:Y:S01]  /*6150*/  F2FP.SATFINITE.E4M3.F32.PACK_AB_MERGE_C R14, R157, R14, RZ ;  /* 0x0000000e9d0e723e */ /* 0x000fe200048070ff */
[----:B------:R-:W-:Y:S01]  /*6160*/  UIADD3 UR6, UR6, 0x20860, URZ ;  /* 0x0002086006067890 */ /* 0x000fe2000fffe03f */
[----:B------:R-:W-:Y:S01]  /*6170*/  F2FP.SATFINITE.E4M3.F32.PACK_AB_MERGE_C R13, R18, R13, RZ ;  /* 0x0000000d120d723e */ /* 0x000fe200048070ff */
[----:B------:R-:W-:Y:S01]  /*6180*/  UMOV UR51, UR49 ;  /* 0x0000003100337c82 */ /* 0x000fe20008000000 */
[----:B------:R-:W-:Y:S01]  /*6190*/  F2FP.SATFINITE.E4M3.F32.PACK_AB_MERGE_C R21, R22, R21, RZ ;  /* 0x000000151615723e */ /* 0x000fe200048070ff */
[----:B------:R-:W-:Y:S01]  /*61a0*/  UPRMT UR6, UR43, 0x654, UR6 ;  /* 0x000006542b067896 */ /* 0x000fe20008000006 */
[----:B------:R-:W-:Y:S01]  /*61b0*/  F2FP.SATFINITE.E4M3.F32.PACK_AB_MERGE_C R9, R9, R156, RZ ;  /* 0x0000009c0909723e */ /* 0x000fe200048070ff */
[----:B------:R-:W-:Y:S01]  /*61c0*/  FMUL.FTZ R26, R26, R11 ;  /* 0x0000000b1a1a7220 */ /* 0x000fe20000410000 */
[----:B------:R-:W-:Y:S01]  /*61d0*/  F2FP.SATFINITE.E4M3.F32.PACK_AB_MERGE_C R157, R165, R191, RZ ;  /* 0x000000bfa59d723e */ /* 0x000fe200048070ff */
[-C--:B------:R-:W-:Y:S01]  /*61e0*/  FMUL.FTZ R27, R27, R11.reuse ;  /* 0x0000000b1b1b7220 */ /* 0x080fe20000410000 */
[----:B------:R-:W-:Y:S01]  /*61f0*/  F2FP.SATFINITE.E4M3.F32.PACK_AB_MERGE_C R18, R167, R166, RZ ;  /* 0x000000a6a712723e */ /* 0x000fe200048070ff */
[-C--:B------:R-:W-:Y:S01]  /*6200*/  FMUL.FTZ R30, R30, R11.reuse ;  /* 0x0000000b1e1e7220 */ /* 0x080fe20000410000 */
[----:B------:R-:W-:Y:S01]  /*6210*/  F2FP.SATFINITE.E4M3.F32.PACK_AB_MERGE_C R22, R175, R170, RZ ;  /* 0x000000aaaf16723e */ /* 0x000fe200048070ff */
[-C--:B------:R-:W-:Y:S01]  /*6220*/  FMUL.FTZ R31, R31, R11.reuse ;  /* 0x0000000b1f1f7220 */ /* 0x080fe20000410000 */
[----:B------:R-:W-:Y:S01]  /*6230*/  SYNCS.ARRIVE.TRANS64.RED.A1T0 RZ, [UR6], RZ ;  /* 0x000000ffffff79a7 */ /* 0x000fe20008100406 */
[----:B------:R-:W-:Y:S01]  /*6240*/  UIADD3 UR6, UR50, -0x1, URZ ;  /* 0xffffffff32067890 */ /* 0x000fe2000fffe03f */
[----:B------:R-:W-:Y:S01]  /*6250*/  F2FP.SATFINITE.E4M3.F32.PACK_AB_MERGE_C R156, R164, R172, RZ ;  /* 0x000000aca49c723e */ /* 0x000fe200048070ff */
[----:B------:R-:W-:Y:S01]  /*6260*/  FMUL.FTZ R34, R34, R11 ;  /* 0x0000000b22227220 */ /* 0x000fe20000410000 */
[----:B------:R-:W-:Y:S01]  /*6270*/  F2FP.SATFINITE.E4M3.F32.PACK_AB_MERGE_C R186, R152, R23, R9 ;  /* 0x0000001798ba723e */ /* 0x000fe20004807009 */
[-C--:B------:R-:W-:Y:S01]  /*6280*/  FMUL.FTZ R35, R35, R11.reuse ;  /* 0x0000000b23237220 */ /* 0x080fe20000410000 */
[-C--:B------:R-:W-:Y:S01]  /*6290*/  FMUL.FTZ R38, R38, R11.reuse ;  /* 0x0000000b26267220 */ /* 0x080fe20000410000 */
[-C--:B------:R-:W-:Y:S01]  /*62a0*/  FMUL.FTZ R39, R39, R11.reuse ;  /* 0x0000000b27277220 */ /* 0x080fe20000410000 */
[----:B------:R-:W-:Y:S01]  /*62b0*/  UMOV UR50, UR6 ;  /* 0x0000000600327c82 */ /* 0x000fe20008000000 */
        /* <DEDUP_REMOVED lines=57> */
[----:B------:R-:W-:Y:S01]  /*6650*/  FMUL.FTZ R24, R24, R158 ;  /* 0x0000009e18187220 */ /* 0x000fe20000410000 */
[----:B------:R-:W-:Y:S01]  /*6660*/  F2FP.SATFINITE.E4M3.F32.PACK_AB_MERGE_C R189, R161, R154, R157 ;  /* 0x0000009aa1bd723e */ /* 0x000fe2000480709d */
        /* <DEDUP_REMOVED lines=68> */
[----:B------:R-:W-:-:S02]  /*6ab0*/  IMAD.MOV.U32 R11, RZ, RZ, R153 ;  /* 0x000000ffff0b7224 */ /* 0x000fc400078e0099 */
[----:B------:R-:W-:Y:S01]  /*6ac0*/  IMAD.MOV.U32 R9, RZ, RZ, R155 ;  /* 0x000000ffff097224 */ /* 0x000fe200078e009b */
[----:B------:R-:W-:Y:S06]  /*6ad0*/  @P0 BRA `(.L_x_992) ;  /* 0xffffffdc00080947 */ /* 0x000fec000383ffff */
[----:B------:R-:W-:Y:S01]  /*6ae0*/  IMAD.MOV.U32 R11, RZ, RZ, R153 ;  /* 0x000000ffff0b7224 */ /* 0x000fe200078e0099 */
[----:B------:R-:W-:Y:S01]  /*6af0*/  UMOV UR50, UR6 ;  /* 0x0000000600327c82 */ /* 0x000fe20008000000 */
[----:B------:R-:W-:-:S07]  /*6b00*/  IMAD.MOV.U32 R9, RZ, RZ, R155 ;  /* 0x000000ffff097224 */ /* 0x000fce00078e009b */
.L_x_974:
[----:B------:R-:W0:Y:S01]  /*6b10*/  LDC R8, c[0x0][0x448] ;  /* 0x00011200ff087b82 */ /* 0x000e220000000800 */
[----:B------:R-:W-:-:S04]  /*6b20*/  UIADD3 UR53, -UR53, 0x1, URZ ;  /* 0x0000000135357890 */ /* 0x000fc8000fffe13f */
[----:B------:R-:W-:-:S03]  /*6b30*/  UIMAD UR53, UR39, UR54, UR53 ;  /* 0x00000036273572a4 */ /* 0x000fc6000f8e0235 */
[----:B------:R-:W1:Y:S08]  /*6b40*/  S2UR UR6, SR_CTAID.X ;  /* 0x00000000000679c3 */ /* 0x000e700000002500 */
[----:B------:R-:W2:Y:S01]  /*6b50*/  LDC R15, c[0x0][0x9e4] ;  /* 0x00027900ff0f7b82 */ /* 0x000ea20000000800 */
[----:B0-----:R-:W-:Y:S01]  /*6b60*/  ISETP.NE.AND P3, PT, R8, 0x1, PT ;  /* 0x000000010800780c */ /* 0x001fe20003f65270 */
[----:B-1----:R-:W-:-:S12]  /*6b70*/  ULEA UR6, UR6, 0x7f, 0x7 ;  /* 0x0000007f06067891 */ /* 0x002fd8000f8e383f */
[----:B------:R-:W0:Y:S01]  /*6b80*/  @P3 LDC R10, c[0x0][0x44c] ;  /* 0x00011300ff0a3b82 */ /* 0x000e220000000800 */
[----:B------:R-:W-:Y:S01]  /*6b90*/  IMAD.U32 R8, RZ, RZ, UR6 ;  /* 0x00000006ff087e24 */ /* 0x000fe2000f8e00ff */
[----:B--2---:R-:W-:-:S06]  /*6ba0*/  ISETP.GE.AND P6, PT, R15, 0x1, PT ;  /* 0x000000010f00780c */ /* 0x004fcc0003fc6270 */
[----:B------:R-:W1:Y:S01]  /*6bb0*/  @P3 LDC R13, c[0x0][0x450] ;  /* 0x00011400ff0d3b82 */ /* 0x000e620000000800 */
[----:B0-----:R-:W-:Y:S01]  /*6bc0*/  @P3 IMAD.HI.U32 R10, R10, UR6, RZ ;  /* 0x000000060a0a3c27 */ /* 0x001fe2000f8e00ff */
[----:B------:R-:W-:-:S04]  /*6bd0*/  ULDC UR6, c[0x0][0x9dc] ;  /* 0x0002770000067ab9 */ /* 0x000fc80000000800 */
[----:B-1----:R-:W-:-:S05]  /*6be0*/  @P3 SHF.R.U32.HI R8, RZ, R13, R10 ;  /* 0x0000000dff083219 */ /* 0x002fca000001160a */
[----:B------:R-:W-:-:S04]  /*6bf0*/  VIADD R8, R8, UR53 ;  /* 0x0000003508087c36 */ /* 0x000fc80008000000 */
[----:B------:R-:W-:Y:S01]  /*6c00*/  VIADD R10, R8, -UR6 ;  /* 0x80000006080a7c36 */ /* 0x000fe20008000000 */
[----:B------:R-:W-:Y:S06]  /*6c10*/  @!P6 BRA `(.L_x_993) ;  /* 0x00000000003ce947 */ /* 0x000fec0003800000 */
        /* <DEDUP_REMOVED lines=9> */
.L_x_994:
[----:B------:R-:W-:-:S13]  /*6cb0*/  ISETP.NE.AND P0, PT, R15, 0x1, PT ;  /* 0x000000010f00780c */ /* 0x000fda0003f05270 */
[----:B------:R-:W0:Y:S02]  /*6cc0*/  @P0 LDC.64 R12, c[0x0][0x9e8] ;  /* 0x00027a00ff0c0b82 */ /* 0x000e240000000a00 */
[----:B0-----:R-:W-:-:S05]  /*6cd0*/  @P0 IMAD.HI.U32 R12, R8, R12, RZ ;  /* 0x0000000c080c0227 */ /* 0x001fca00078e00ff */
[----:B------:R-:W-:-:S07]  /*6ce0*/  @P0 SHF.R.U32.HI R8, RZ, R13, R12 ;  /* 0x0000000dff080219 */ /* 0x000fce000001160c */
.L_x_995:
[----:B------:R-:W-:-:S05]  /*6cf0*/  IMAD R13, R8, R15, RZ ;  /* 0x0000000f080d7224 */ /* 0x000fca00078e02ff */
[----:B------:R-:W-:-:S07]  /*6d00*/  VIMNMX R10, R10, R13, !PT ;  /* 0x0000000d0a0a7248 */ /* 0x000fce0007fe0100 */
.L_x_993:
[----:B------:R-:W-:-:S05]  /*6d10*/  VIADD R10, R10, 0x3f ;  /* 0x0000003f0a0a7836 */ /* 0x000fca0000000000 */
[----:B------:R-:W-:-:S04]  /*6d20*/  SHF.R.S32.HI R13, RZ, 0x1f, R10 ;  /* 0x0000001fff0d7819 */ /* 0x000fc8000001140a */
[----:B------:R-:W-:-:S04]  /*6d30*/  LEA.HI R13, R13, R10, RZ, 0x6 ;  /* 0x0000000a0d0d7211 */ /* 0x000fc800078f30ff */
[----:B------:R-:W-:-:S04]  /*6d40*/  SHF.R.S32.HI R13, RZ, 0x6, R13 ;  /* 0x00000006ff0d7819 */ /* 0x000fc8000001140d */
[----:B------:R-:W-:-:S04]  /*6d50*/  VIMNMX R8, R16, R13, !PT ;  /* 0x0000000d10087248 */ /* 0x000fc80007fe0100 */
[----:B------:R-:W-:-:S13]  /*6d60*/  ISETP.LE.AND P0, PT, R8, UR50, PT ;  /* 0x0000003208007c0c */ /* 0x000fda000bf03270 */
[----:B------:R-:W-:Y:S05]  /*6d70*/  @!P0 BRA `(.L_x_996) ;  /* 0x0000001800588947 */ /* 0x000fea0003800000 */
[----:B------:R-:W-:Y:S01]  /*6d80*/  IMAD.MOV.U32 R10, RZ, RZ, R11 ;  /* 0x000000ffff0a7224 */ /* 0x000fe200078e000b */
[----:B------:R-:W-:Y:S01]  /*6d90*/  UMOV UR52, UR47 ;  /* 0x0000002f00347c82 */ /* 0x000fe20008000000 */
[----:B------:R-:W-:Y:S01]  /*6da0*/  IMAD.MOV.U32 R12, RZ, RZ, R9 ;  /* 0x000000ffff0c7224 */ /* 0x000fe200078e0009 */
[----:B------:R-:W-:-:S06]  /*6db0*/  UMOV UR51, UR49 ;  /* 0x0000003100337c82 */ /* 0x000fcc0008000000 */
.L_x_1006:
[----:B------:R-:W-:Y:S01]  /*6dc0*/  ISETP.NE.AND P0, PT, RZ, UR40, PT ;  /* 0x00000028ff007c0c */ /* 0x000fe2000bf05270 */
[----:B------:R-:W-:-:S04]  /*6dd0*/  UISETP.NE.AND UP0, UPT, UR51, 0x1, UPT ;  /* 0x000000013300788c */ /* 0x000fc8000bf05270 */
[----:B------:R-:W-:-:S04]  /*6de0*/  USEL UR47, URZ, 0x1, UP0 ;  /* 0x000000013f2f7887 */ /* 0x000fc80008000000 */
[----:B------:R-:W-:-:S04]  /*6df0*/  ULOP3.LUT UR47, UR52, UR47, URZ, 0x3c, !UPT ;  /* 0x0000002f342f7292 */ /* 0x000fc8000f8e3c3f */
[----:B------:R-:W-:Y:S08]  /*6e00*/  @P0 BRA `(.L_x_997) ;  /* 0x0000000000380947 */ /* 0x000ff00003800000 */
[----:B------:R-:W-:Y:S05]  /*6e10*/  @!P4 BRA `(.L_x_998) ;  /* 0x000000000004c947 */ /* 0x000fea0003800000 */
[----:B------:R-:W-:Y:S01]  /*6e20*/  BPT.TRAP 0x1 ;  /* 0x000000040000795c */ /* 0x000fe20000300000 */
.L_x_998:
[----:B------:R-:W-:Y:S01]  /*6e30*/  UIADD3 UR6, UR51, 0x1, URZ ;  /* 0x0000000133067890 */ /* 0x000fe2000fffe03f */
[----:B------:R-:W-:-:S03]  /*6e40*/  IMAD.U32 R9, RZ, RZ, UR47 ;  /* 0x0000002fff097e24 */ /* 0x000fc6000f8e00ff */
[----:B------:R-:W-:Y:S02]  /*6e50*/  UISETP.NE.AND UP0, UPT, UR6, 0x2, UPT ;  /* 0x000000020600788c */ /* 0x000fe4000bf05270 */
[----:B------:R-:W-:Y:S02]  /*6e60*/  SHF.L.U32 R9, R9, 0x1f, RZ ;  /* 0x0000001f09097819 */ /* 0x000fe400000006ff */
[----:B------:R-:W-:-:S04]  /*6e70*/  USEL UR6, UR6, URZ, UP0 ;  /* 0x0000003f06067287 */ /* 0x000fc80008000000 */
[----:B------:R-:W-:-:S09]  /*6e80*/  ULEA UR6, UR6, UR41, 0x3 ;  /* 0x0000002906067291 */ /* 0x000fd2000f8e183f */
[----:B------:R0:W1:Y:S01]  /*6e90*/  SYNCS.PHASECHK.TRANS64.TRYWAIT P1, [UR6+0x20830], R9 ;  /* 0x02083009ff0075a7 */ /* 0x0000620008020146 */
[----:B------:R-:W-:Y:S05]  /*6ea0*/  @!P4 BRA `(.L_x_999) ;  /* 0x000000000004c947 */ /* 0x000fea0003800000 */
[----:B------:R-:W-:Y:S01]  /*6eb0*/  BPT.TRAP 0x1 ;  /* 0x000000040000795c */ /* 0x000fe20000300000 */
.L_x_999:
[----:B-1----:R-:W-:Y:S05]  /*6ec0*/  @P1 BRA `(.L_x_997) ;  /* 0x0000000000081947 */ /* 0x002fea0003800000 */
[----:B------:R-:W1:Y:S02]  /*6ed0*/  SYNCS.PHASECHK.TRANS64.TRYWAIT P1, [UR6+0x20830], R9 ;  /* 0x02083009ff0075a7 */ /* 0x000e640008020146 */
[----:B-1----:R-:W-:Y:S05]  /*6ee0*/  @!P1 BRA `(.L_x_1000) ;  /* 0x000000c400c49947 */ /* 0x002fea0003800000 */
.L_x_997:
        /* <DEDUP_REMOVED lines=23> */
[----:B------:R-:W-:Y:S01]  /*7060*/  QGMMA.64x64x32.F32.E4M3.E4M3 R152, gdesc[UR32], RZ, !UPT, gsb0 ;  /* 0x00e00000209879f3 */ /* 0x000fe2000c0008ff */
[----:B------:R-:W-:Y:S02]  /*7070*/  UMOV UR31, 0x40000040 ;  /* 0x40000040001f7882 */ /* 0x000fe40000000000 */
        /* <DEDUP_REMOVED lines=25> */
.L_x_1002:
[----:B------:R-:W-:Y:S01]  /*7210*/  ULEA UR6, UR51, UR41, 0x3 ;  /* 0x0000002933067291 */ /* 0x000fe2000f8e183f */
[----:B------:R-:W-:-:S05]  /*7220*/  IMAD.U32 R9, RZ, RZ, UR52 ;  /* 0x00000034ff097e24 */ /* 0x000fca000f8e00ff */
[----:B------:R-:W-:-:S04]  /*7230*/  SHF.L.U32 R9, R9, 0x1f, RZ ;  /* 0x0000001f09097819 */ /* 0x000fc800000006ff */
[----:B------:R0:W1:Y:S01]  /*7240*/  SYNCS.PHASECHK.TRANS64.TRYWAIT P0, [UR6+0x20850], R9 ;  /* 0x02085009ff0075a7 */ /* 0x0000620008000146 */
[----:B------:R-:W-:Y:S05]  /*7250*/  @!P4 BRA `(.L_x_1003) ;  /* 0x000000000004c947 */ /* 0x000fea0003800000 */
[----:B------:R-:W-:Y:S01]  /*7260*/  BPT.TRAP 0x1 ;  /* 0x000000040000795c */ /* 0x000fe20000300000 */
.L_x_1003:
[----:B-1----:R-:W-:Y:S05]  /*7270*/  @P0 BRA `(.L_x_1001) ;  /* 0x0000000000080947 */ /* 0x002fea0003800000 */
[----:B------:R-:W1:Y:S02]  /*7280*/  SYNCS.PHASECHK.TRANS64.TRYWAIT P0, [UR6+0x20850], R9 ;  /* 0x02085009ff0075a7 */ /* 0x000e640008000146 */
[----:B-1----:R-:W-:Y:S05]  /*7290*/  @!P0 BRA `(.L_x_1004) ;  /* 0x000000c000f08947 */ /* 0x002fea0003800000 */
.L_x_1001:
[----:B------:R-:W-:Y:S01]  /*72a0*/  UIADD3 UR6, UR41, 0x400, URZ ;  /* 0x0000040029067890 */ /* 0x000fe2000fffe03f */
[----:B------:R-:W-:Y:S01]  /*72b0*/  WARPGROUP.ARRIVE ;  /* 0x00000000000079c5 */ /* 0x000fe20000000000 */
[----:B------:R-:W-:Y:S01]  /*72c0*/  UMOV UR7, 0x80000020 ;  /* 0x8000002000077882 */ /* 0x000fe20000000000 */
[----:B-1----:R-:W-:Y:S01]  /*72d0*/  FMNMX.FTZ R14, R152, R12, !PT ;  /* 0x0000000c980e7209 */ /* 0x002fe20007810000 */
[----:B------:R-:W-:Y:S01]  /*72e0*/  USHF.R.U32.HI UR6, URZ, 0x4, UR6 ;  /* 0x000000043f067899 */ /* 0x000fe20008011606 */
[----:B------:R-:W-:Y:S02]  /*72f0*/  FMNMX.FTZ R18, R154, R10, !PT ;  /* 0x0000000a9a127209 */ /* 0x000fe40007810000 */
[----:B0-----:R-:W-:Y:S01]  /*7300*/  FMNMX.FTZ R9, R153, R14, !PT ;  /* 0x0000000e99097209 */ /* 0x001fe20007810000 */
[----:B------:R-:W-:Y:S01]  /*7310*/  ULOP3.LUT UR6, UR6, 0x3fff, URZ, 0xc0, !UPT ;  /* 0x00003fff06067892 */ /* 0x000fe2000f8ec03f */
[----:B------:R-:W-:Y:S02]  /*7320*/  FMNMX.FTZ R11, R155, R18, !PT ;  /* 0x000000129b0b7209 */ /* 0x000fe40007810000 */
[----:B------:R-:W-:Y:S01]  /*7330*/  FMNMX.FTZ R14, R156, R9, !PT ;  /* 0x000000099c0e7209 */ /* 0x000fe20007810000 */
[----:B------:R-:W-:Y:S01]  /*7340*/  ULOP3.LUT UR6, UR6, 0x10000, URZ, 0xfc, !UPT ;  /* 0x0001000006067892 */ /* 0x000fe2000f8efc3f */
[----:B------:R-:W-:-:S02]  /*7350*/  FMNMX.FTZ R18, R158, R11, !PT ;  /* 0x0000000b9e127209 */ /* 0x000fc40007810000 */
[----:B------:R-:W-:Y:S01]  /*7360*/  FMNMX.FTZ R9, R157, R14, !PT ;  /* 0x0000000e9d097209 */ /* 0x000fe20007810000 */
[----:B------:R-:W-:Y:S01]  /*7370*/  ULEA UR6, UR51, UR6, 0xa ;  /* 0x0000000633067291 */ /* 0x000fe2000f8e503f */
[----:B------:R-:W-:Y:S02]  /*7380*/  FMNMX.FTZ R11, R159, R18, !PT ;  /* 0x000000129f0b7209 */ /* 0x000fe40007810000 */
[----:B------:R-:W-:Y:S02]  /*7390*/  FMNMX.FTZ R14, R160, R9, !PT ;  /* 0x00000009a00e7209 */ /* 0x000fe40007810000 */
[----:B------:R-:W-:Y:S02]  /*73a0*/  FMNMX.FTZ R18, R162, R11, !PT ;  /* 0x0000000ba2127209 */ /* 0x000fe40007810000 */
[----:B------:R-:W-:Y:S02]  /*73b0*/  FMNMX.FTZ R9, R161, R14, !PT ;  /* 0x0000000ea1097209 */ /* 0x000fe40007810000 */
[----:B------:R-:W-:Y:S01]  /*73c0*/  QGMMA.64x256x32.F32.E4M3.E4M3 R24, R188, gdesc[UR4], R24, gsb0 ;  /* 0x03e00004bc187df3 */ /* 0x000fe20008000818 */
[----:B------:R-:W-:Y:S01]  /*73d0*/  FMNMX.FTZ R11, R163, R18, !PT ;  /* 0x00000012a30b7209 */ /* 0x000fe20007810000 */
        /* <DEDUP_REMOVED lines=30> */
[----:B------:R-:W-:Y:S02]  /*75c0*/  FADD.FTZ R13, -R9, R12 ;  /* 0x0000000c090d7221 */ /* 0x000fe40000010100 */
[----:B------:R-:W-:-:S02]  /*75d0*/  FADD.FTZ R21, -R11, R10 ;  /* 0x0000000a0b157221 */ /* 0x000fc40000010100 */
[C---:B------:R-:W-:Y:S02]  /*75e0*/  FMUL.FTZ R13, R2.reuse, R13 ;  /* 0x0000000d020d7220 */ /* 0x040fe40000410000 */
[----:B------:R-:W-:-:S04]  /*75f0*/  FMUL.FTZ R10, R2, R21 ;  /* 0x00000015020a7220 */ /* 0x000fc80000410000 */
[----:B------:R-:W-:Y:S08]  /*7600*/  MUFU.EX2 R13, R13 ;  /* 0x0000000d000d7308 */ /* 0x000ff00000000800 */
[----:B------:R-:W-:Y:S01]  /*7610*/  MUFU.EX2 R10, R10 ;  /* 0x0000000a000a7308 */ /* 0x000fe20000000800 */
[----:B------:R-:W-:Y:S02]  /*7620*/  WARPGROUP.DEPBAR.LE gsb0, 0x0 ;  /* 0x00008000000079c5 */ /* 0x000fe40000010000 */
[----:B------:R-:W-:Y:S01]  /*7630*/  WARPGROUP.ARRIVE ;  /* 0x00000000000079c5 */ /* 0x000fe20000000000 */
[----:B------:R-:W-:-:S04]  /*7640*/  FFMA.FTZ R189, R2, R9, -8 ;  /* 0xc100000002bd7423 */ /* 0x000fc80000010009 */
[C-C-:B------:R-:W-:Y:S01]  /*7650*/  FFMA.FTZ R19, R2.reuse, R157, -R189.reuse ;  /* 0x0000009d02137223 */ /* 0x140fe200000108bd */
[----:B------:R-:W-:Y:S01]  /*7660*/  QGMMA.64x256x32.F32.E4M3.E4M3 R24, R184, gdesc[UR4], R24, gsb0 ;  /* 0x03e00004b8187df3 */ /* 0x000fe20008000818 */
[----:B------:R-:W-:-:S01]  /*7670*/  FFMA.FTZ R157, R2, R173, -R189 ;  /* 0x000000ad029d7223 */ /* 0x000fc200000108bd */
[C---:B------:R-:W-:Y:S01]  /*7680*/  FFMA.FTZ R173, R2.reuse, R11, -8 ;  /* 0xc100000002ad7423 */ /* 0x040fe2000001000b */
[----:B------:R-:W-:-:S01]  /*7690*/  FFMA.FTZ R12, R2, R152, -R189 ;  /* 0x00000098020c7223 */ /* 0x000fc200000108bd */
[C-C-:B------:R-:W-:Y:S01]  /*76a0*/  FFMA.FTZ R23, R2.reuse, R165, -R189.reuse ;  /* 0x000000a502177223 */ /* 0x140fe200000108bd */
[----:B------:R-:W-:-:S01]  /*76b0*/  FFMA.FTZ R15, R2, R153, -R189 ;  /* 0x00000099020f7223 */ /* 0x000fc200000108bd */
[C-C-:B------:R-:W-:Y:S01]  /*76c0*/  FFMA.FTZ R165, R2.reuse, R154, -R173.reuse ;  /* 0x0000009a02a57223 */ /* 0x140fe200000108ad */
[----:B------:R-:W-:-:S01]  /*76d0*/  FFMA.FTZ R154, R2, R155, -R173 ;  /* 0x0000009b029a7223 */ /* 0x000fc200000108ad */
[C-C-:B------:R-:W-:Y:S01]  /*76e0*/  FFMA.FTZ R14, R2.reuse, R156, -R189.reuse ;  /* 0x0000009c020e7223 */ /* 0x140fe200000108bd */
        /* <DEDUP_REMOVED lines=16> */
[----:B------:R-:W-:Y:S01]  /*77f0*/  MUFU.EX2 R15, R15 ;  /* 0x0000000f000f7308 */ /* 0x000fe20000000800 */
        /* <DEDUP_REMOVED lines=9> */
[C---:B------:R-:W-:Y:S01]  /*7890*/  FFMA.FTZ R160, R2.reuse, R180, -R189 ;  /* 0x000000b402a07223 */ /* 0x040fe200000108bd */
[----:B------:R-:W-:-:S01]  /*78a0*/  FFMA.FTZ R182, R2, R182, -R173 ;  /* 0x000000b602b67223 */ /* 0x000fc200000108ad */
[C---:B------:R-:W-:Y:S01]  /*78b0*/  FFMA.FTZ R169, R2.reuse, R181, -R189 ;  /* 0x000000b502a97223 */ /* 0x040fe200000108bd */
[----:B------:R-:W-:-:S01]  /*78c0*/  FFMA.FTZ R173, R2, R183, -R173 ;  /* 0x000000b702ad7223 */ /* 0x000fc200000108ad */
[----:B------:R-:W-:-:S02]  /*78d0*/  IADD3 R163, -R17, 0xb, RZ ;  /* 0x0000000b11a37810 */ /* 0x000fc40007ffe1ff */
[----:B------:R-:W-:Y:S08]  /*78e0*/  MUFU.EX2 R14, R14 ;  /* 0x0000000e000e7308 */ /* 0x000ff00000000800 */
[----:B------:R-:W1:Y:S01]  /*78f0*/  MUFU.EX2 R164, R164 ;  /* 0x000000a400a47308 */ /* 0x000e620000000800 */
[----:B0-----:R-:W-:-:S07]  /*7900*/  FADD.FTZ R3, R154, R3 ;  /* 0x000000039a037221 */ /* 0x001fce0000010000 */
[----:B------:R-:W0:Y:S08]  /*7910*/  MUFU.EX2 R19, R19 ;  /* 0x0000001300137308 */ /* 0x000e300000000800 */
[----:B------:R2:W3:Y:S01]  /*7920*/  MUFU.EX2 R168, R159 ;  /* 0x0000009f00a87308 */ /* 0x0004e20000000800 */
[----:B-1----:R-:W-:-:S07]  /*7930*/  FADD.FTZ R3, R164, R3 ;  /* 0x00000003a4037221 */ /* 0x002fce0000010000 */
[----:B------:R-:W1:Y:S01]  /*7940*/  MUFU.EX2 R18, R18 ;  /* 0x0000001200127308 */ /* 0x000e620000000800 */
[----:B--2---:R-:W-:-:S04]  /*7950*/  FADD.FTZ R159, R15, R0 ;  /* 0x000000000f9f7221 */ /* 0x004fc80000010000 */
[----:B------:R-:W-:-:S03]  /*7960*/  FADD.FTZ R0, R14, R159 ;  /* 0x0000009f0e007221 */ /* 0x000fc60000010000 */
[----:B------:R-:W2:Y:S01]  /*7970*/  MUFU.EX2 R155, R155 ;  /* 0x0000009b009b7308 */ /* 0x000ea20000000800 */
[----:B0-----:R-:W-:-:S01]  /*7980*/  FADD.FTZ R159, R19, R0 ;  /* 0x00000000139f7221 */ /* 0x001fc20000010000 */
[----:B---3--:R-:W-:-:S06]  /*7990*/  FADD.FTZ R0, R168, R3 ;  /* 0x00000003a8007221 */ /* 0x008fcc0000010000 */
[----:B------:R-:W0:Y:S01]  /*79a0*/  MUFU.EX2 R21, R21 ;  /* 0x0000001500157308 */ /* 0x000e220000000800 */
[----:B-1----:R-:W-:-:S07]  /*79b0*/  FADD.FTZ R162, R18, R159 ;  /* 0x0000009f12a27221 */ /* 0x002fce0000010000 */
[----:B------:R-:W1:Y:S01]  /*79c0*/  MUFU.EX2 R158, R158 ;  /* 0x0000009e009e7308 */ /* 0x000e620000000800 */
[----:B--2---:R-:W-:-:S07]  /*79d0*/  FADD.FTZ R3, R155, R0 ;  /* 0x000000009b037221 */ /* 0x004fce0000010000 */
[----:B------:R-:W2:Y:S01]  /*79e0*/  MUFU.EX2 R20, R20 ;  /* 0x0000001400147308 */ /* 0x000ea20000000800 */
[----:B0-----:R-:W-:-:S01]  /*79f0*/  FADD.FTZ R159, R21, R162 ;  /* 0x000000a2159f7221 */ /* 0x001fc20000010000 */
[----:B------:R-:W-:-:S06]  /*7a00*/  IMAD.U32 R162, RZ, RZ, UR49 ;  /* 0x00000031ffa27e24 */ /* 0x000fcc000f8e00ff */
        /* <DEDUP_REMOVED lines=8> */
[----:B------:R-:W-:-:S05]  /*7a90*/  @!P5 LEA R0, R162, UR41, 0x3 ;  /* 0x00000029a200dc11 */ /* 0x000fca000f8e18ff */
[----:B------:R-:W-:Y:S01]  /*7aa0*/  @!P5 VIADD R0, R0, 0x20840 ;  /* 0x000208400000d836 */ /* 0x000fe20000000000 */
[----:B------:R-:W1:Y:S01]  /*7ab0*/  MUFU.EX2 R170, R170 ;  /* 0x000000aa00aa7308 */ /* 0x000e620000000800 */
[----:B--2---:R-:W-:-:S03]  /*7ac0*/  FADD.FTZ R3, R167, R3 ;  /* 0x00000003a7037221 */ /* 0x004fc60000010000 */
[----:B------:R-:W-:-:S04]  /*7ad0*/  @!P5 PRMT R0, RZ, 0x654, R0 ;  /* 0x00000654ff00d816 */ /* 0x000fc80000000000 */
        /* <DEDUP_REMOVED lines=12> */
[----:B------:R-:W-:Y:S01]  /*7ba0*/  MUFU.EX2 R156, R156 ;  /* 0x0000009c009c7308 */ /* 0x000fe20000000800 */
[----:B0-----:R-:W-:-:S07]  /*7bb0*/  FADD.FTZ R159, R157, R162 ;  /* 0x000000a29d9f7221 */ /* 0x001fce0000010000 */
        /* <DEDUP_REMOVED lines=10> */
[----:B0-----:R-:W-:-:S01]  /*7c60*/  FADD.FTZ R3, R182, R3 ;  /* 0x00000003b6037221 */ /* 0x001fc20000010000 */
[----:B------:R-:W-:-:S02]  /*7c70*/  WARPGROUP.DEPBAR.LE gsb0, 0x0 ;  /* 0x00008000000079c5 */ /* 0x000fc40000010000 */
[----:B------:R0:W-:Y:S06]  /*7c80*/  BAR.ARV R163, 0x100 ;  /* 0x000400a30000751d */ /* 0x0001ec0000002000 */
[----:B------:R2:W-:Y:S01]  /*7c90*/  @!P5 SYNCS.ARRIVE.TRANS64.RED.A1T0 RZ, [R0+URZ], RZ ;  /* 0x000000ff00ffd9a7 */ /* 0x0005e2000810043f */
[----:B-1----:R-:W-:-:S01]  /*7ca0*/  FADD.FTZ R3, R173, R3 ;  /* 0x00000003ad037221 */ /* 0x002fc20000010000 */
[----:B--2---:R-:W-:-:S04]  /*7cb0*/  FADD.FTZ R0, R156, R159 ;  /* 0x0000009f9c007221 */ /* 0x004fc80000010000 */
[----:B------:R-:W-:-:S04]  /*7cc0*/  FADD.FTZ R159, R161, R0 ;  /* 0x00000000a19f7221 */ /* 0x000fc80000010000 */
[----:B------:R-:W-:-:S04]  /*7cd0*/  FADD.FTZ R0, R160, R159 ;  /* 0x0000009fa0007221 */ /* 0x000fc80000010000 */
[----:B------:R-:W-:Y:S01]  /*7ce0*/  FADD.FTZ R0, R169, R0 ;  /* 0x00000000a9007221 */ /* 0x000fe20000010000 */
[----:B0-----:R-:W-:Y:S06]  /*7cf0*/  @!P4 BRA `(.L_x_1005) ;  /* 0x000000000004c947 */ /* 0x001fec0003800000 */
[----:B------:R-:W-:Y:S01]  /*7d00*/  BPT.TRAP 0x1 ;  /* 0x000000040000795c */ /* 0x000fe20000300000 */
.L_x_1005:
        /* <DEDUP_REMOVED lines=156> */
[----:B------:R-:W-:-:S05]  /*86d0*/  UMOV UR50, UR6 ;  /* 0x0000000600327c82 */ /* 0x000fca0008000000 */
.L_x_996:
[----:B------:R-:W-:-:S13]  /*86e0*/  ISETP.LE.AND P0, PT, R16, UR50, PT ;  /* 0x0000003210007c0c */ /* 0x000fda000bf03270 */
[----:B------:R-:W-:Y:S05]  /*86f0*/  @!P0 BRA `(.L_x_1007) ;  /* 0x0000002400048947 */ /* 0x000fea0003800000 */
[C---:B------:R-:W-:Y:S01]  /*8700*/  VIADD R8, R17.reuse, 0x8 ;  /* 0x0000000811087836 */ /* 0x040fe20000000000 */
[----:B------:R-:W-:Y:S01]  /*8710*/  IADD3 R17, -R17, 0xb, RZ ;  /* 0x0000000b11117810 */ /* 0x000fe20007ffe1ff */
[----:B------:R-:W-:Y:S01]  /*8720*/  IMAD.MOV.U32 R10, RZ, RZ, R11 ;  /* 0x000000ffff0a7224 */ /* 0x000fe200078e000b */
[----:B------:R-:W-:Y:S01]  /*8730*/  UMOV UR56, UR47 ;  /* 0x0000002f00387c82 */ /* 0x000fe20008000000 */
[----:B------:R-:W-:Y:S01]  /*8740*/  IMAD.MOV.U32 R12, RZ, RZ, R9 ;  /* 0x000000ffff0c7224 */ /* 0x000fe200078e0009 */
[----:B------:R-:W-:Y:S01]  /*8750*/  UMOV UR55, UR49 ;  /* 0x0000003100377c82 */ /* 0x000fe20008000000 */
[----:B------:R-:W-:Y:S01]  /*8760*/  ULDC UR51, c[0x0][0x9e4] ;  /* 0x0002790000337ab9 */ /* 0x000fe20000000800 */
[----:B------:R-:W-:Y:S01]  /*8770*/  ULDC UR53, c[0x0][0x288] ;  /* 0x0000a20000357ab9 */ /* 0x000fe20000000800 */
[----:B------:R-:W-:Y:S01]  /*8780*/  ULDC UR54, c[0x0][0x2f0] ;  /* 0x0000bc0000367ab9 */ /* 0x000fe20000000800 */
[----:B------:R-:W-:-:S05]  /*8790*/  ULDC UR52, c[0x0][0x9e0] ;  /* 0x0002780000347ab9 */ /* 0x000fca0000000800 */
.L_x_1025:
        /* <DEDUP_REMOVED lines=9> */
.L_x_1009:
[----:B------:R-:W-:Y:S01]  /*8830*/  ULEA UR6, UR49, UR41, 0x3 ;  /* 0x0000002931067291 */ /* 0x000fe2000f8e183f */
[----:B------:R-:W-:-:S05]  /*8840*/  IMAD.U32 R9, RZ, RZ, UR47 ;  /* 0x0000002fff097e24 */ /* 0x000fca000f8e00ff */
[----:B------:R-:W-:-:S04]  /*8850*/  SHF.L.U32 R9, R9, 0x1f, RZ ;  /* 0x0000001f09097819 */ /* 0x000fc800000006ff */
[----:B------:R0:W1:Y:S01]  /*8860*/  SYNCS.PHASECHK.TRANS64.TRYWAIT P1, [UR6+0x20830], R9 ;  /* 0x02083009ff0075a7 */ /* 0x0000620008020146 */
[----:B------:R-:W-:Y:S05]  /*8870*/  @!P4 BRA `(.L_x_1010) ;  /* 0x000000000004c947 */ /* 0x000fea0003800000 */
[----:B------:R-:W-:Y:S01]  /*8880*/  BPT.TRAP 0x1 ;  /* 0x000000040000795c */ /* 0x000fe20000300000 */
.L_x_1010:
[----:B-1----:R-:W-:Y:S05]  /*8890*/  @P1 BRA `(.L_x_1008) ;  /* 0x0000000000081947 */ /* 0x002fea0003800000 */
[----:B------:R-:W1:Y:S02]  /*88a0*/  SYNCS.PHASECHK.TRANS64.TRYWAIT P1, [UR6+0x20830], R9 ;  /* 0x02083009ff0075a7 */ /* 0x000e640008020146 */
[----:B-1----:R-:W-:Y:S05]  /*88b0*/  @!P1 BRA `(.L_x_1011) ;  /* 0x000000ac00809947 */ /* 0x002fea0003800000 */
.L_x_1008:
[----:B------:R2:W-:Y:S01]  /*88c0*/  BAR.SYNC.DEFER_BLOCKING R8, 0x100 ;  /* 0x000400080000751d */ /* 0x0005e20000010000 */
[----:B------:R-:W-:Y:S01]  /*88d0*/  R2UR UR32, R4 ;  /* 0x00000000042072ca */ /* 0x000fe200000e0000 */
[----:B------:R-:W-:Y:S01]  /*88e0*/  ULEA UR34, UR49, UR46, 0xa ;  /* 0x0000002e31227291 */ /* 0x000fe2000f8e503f */
[----:B------:R-:W-:-:S03]  /*88f0*/  R2UR UR33, R5 ;  /* 0x00000000052172ca */ /* 0x000fc600000e0000 */
        /* <DEDUP_REMOVED lines=12> */
[----:B------:R-:W-:Y:S01]  /*89c0*/  WARPGROUP.ARRIVE ;  /* 0x00000000000079c5 */ /* 0x000fe20000000000 */
[----:B------:R-:W-:Y:S01]  /*89d0*/  UMOV UR27, 0x40000040 ;  /* 0x40000040001b7882 */ /* 0x000fe20000000000 */
[----:B------:R-:W-:Y:S01]  /*89e0*/  UIADD3 UR30, UR34, 0x206, URZ ;  /* 0x00000206221e7890 */ /* 0x000fe2000fffe03f */
[----:B------:R-:W-:-:S03]  /*89f0*/  UMOV UR31, 0x40000040 ;  /* 0x40000040001f7882 */ /* 0x000fc60000000000 */
        /* <DEDUP_REMOVED lines=23> */
[----:B--2---:R-:W-:Y:S05]  /*8b70*/  @P0 BRA `(.L_x_1012) ;  /* 0x00000000002c0947 */ /* 0x004fea0003800000 */
[----:B------:R-:W-:Y:S05]  /*8b80*/  @!P4 BRA `(.L_x_1013) ;  /* 0x000000000004c947 */ /* 0x000fea0003800000 */
[----:B------:R-:W-:Y:S01]  /*8b90*/  BPT.TRAP 0x1 ;  /* 0x000000040000795c */ /* 0x000fe20000300000 */
.L_x_1013:
[----:B------:R-:W-:Y:S01]  /*8ba0*/  ULEA UR6, UR55, UR41, 0x3 ;  /* 0x0000002937067291 */ /* 0x000fe2000f8e183f */
[----:B01----:R-:W-:-:S05]  /*8bb0*/  IMAD.U32 R9, RZ, RZ, UR56 ;  /* 0x00000038ff097e24 */ /* 0x003fca000f8e00ff */
[----:B------:R-:W-:-:S04]  /*8bc0*/  SHF.L.U32 R9, R9, 0x1f, RZ ;  /* 0x0000001f09097819 */ /* 0x000fc800000006ff */
[----:B------:R0:W1:Y:S01]  /*8bd0*/  SYNCS.PHASECHK.TRANS64.TRYWAIT P0, [UR6+0x20850], R9 ;  /* 0x02085009ff0075a7 */ /* 0x0000620008000146 */
[----:B------:R-:W-:Y:S05]  /*8be0*/  @!P4 BRA `(.L_x_1014) ;  /* 0x000000000004c947 */ /* 0x000fea0003800000 */
[----:B------:R-:W-:Y:S01]  /*8bf0*/  BPT.TRAP 0x1 ;  /* 0x000000040000795c */ /* 0x000fe20000300000 */
.L_x_1014:
[----:B-1----:R-:W-:Y:S05]  /*8c00*/  @P0 BRA `(.L_x_1012) ;  /* 0x0000000000080947 */ /* 0x002fea0003800000 */
[----:B------:R-:W1:Y:S02]  /*8c10*/  SYNCS.PHASECHK.TRANS64.TRYWAIT P0, [UR6+0x20850], R9 ;  /* 0x02085009ff0075a7 */ /* 0x000e640008000146 */
[----:B-1----:R-:W-:Y:S05]  /*8c20*/  @!P0 BRA `(.L_x_1015) ;  /* 0x000000a800bc8947 */ /* 0x002fea0003800000 */
.L_x_1012:
[----:B------:R-:W-:Y:S01]  /*8c30*/  UIADD3 UR6, UR41, 0x400, URZ ;  /* 0x0000040029067890 */ /* 0x000fe2000fffe03f */
[----:B------:R-:W-:Y:S01]  /*8c40*/  WARPGROUP.ARRIVE ;  /* 0x00000000000079c5 */ /* 0x000fe20000000000 */
[----:B------:R-:W-:Y:S01]  /*8c50*/  UMOV UR7, 0x80000020 ;  /* 0x8000002000077882 */ /* 0x000fe20000000000 */
[----:B-1----:R-:W1:Y:S01]  /*8c60*/  @P3 LDC R14, c[0x0][0x44c] ;  /* 0x00011300ff0e3b82 */ /* 0x002e620000000800 */
[----:B------:R-:W-:Y:S01]  /*8c70*/  USHF.R.U32.HI UR6, URZ, 0x4, UR6 ;  /* 0x000000043f067899 */ /* 0x000fe20008011606 */
[----:B------:R-:W-:Y:S02]  /*8c80*/  IMAD.U32 R11, RZ, RZ, UR49 ;  /* 0x00000031ff0b7e24 */ /* 0x000fe4000f8e00ff */
[----:B0-----:R-:W-:Y:S01]  /*8c90*/  IMAD.MOV.U32 R9, RZ, RZ, R7 ;  /* 0x000000ffff097224 */ /* 0x001fe200078e0007 */
[----:B------:R-:W-:Y:S02]  /*8ca0*/  ULOP3.LUT UR6, UR6, 0x3fff, URZ, 0xc0, !UPT ;  /* 0x00003fff06067892 */ /* 0x000fe4000f8ec03f */
[----:B------:R-:W-:Y:S01]  /*8cb0*/  @!P5 LEA R11, R11, UR41, 0x3 ;  /* 0x000000290b0bdc11 */ /* 0x000fe2000f8e18ff */
[----:B------:R-:W0:Y:S01]  /*8cc0*/  @P3 LDC R13, c[0x0][0x450] ;  /* 0x00011400ff0d3b82 */ /* 0x000e220000000800 */
[----:B------:R-:W-:-:S03]  /*8cd0*/  ULOP3.LUT UR6, UR6, 0x10000, URZ, 0xfc, !UPT ;  /* 0x0001000006067892 */ /* 0x000fc6000f8efc3f */
[----:B------:R-:W-:Y:S01]  /*8ce0*/  @!P5 VIADD R11, R11, 0x20840 ;  /* 0x000208400b0bd836 */ /* 0x000fe20000000000 */
[----:B------:R-:W-:-:S09]  /*8cf0*/  ULEA UR6, UR55, UR6, 0xa ;  /* 0x0000000637067291 */ /* 0x000fd2000f8e503f */
[----:B------:R-:W-:Y:S01]  /*8d00*/  QGMMA.64x256x32.F32.E4M3.E4M3 R24, R188, gdesc[UR4], R24, gsb0 ;  /* 0x03e00004bc187df3 */ /* 0x000fe20008000818 */
[----:B------:R-:W-:Y:S01]  /*8d10*/  UIADD3 UR6, UR6, 0x2, URZ ;  /* 0x0000000206067890 */ /* 0x000fe2000fffe03f */
[----:B-1----:R-:W-:Y:S01]  /*8d20*/  @P3 IMAD.HI.U32 R14, R7, R14, RZ ;  /* 0x0000000e070e3227 */ /* 0x002fe200078e00ff */
[----:B------:R-:W-:-:S04]  /*8d30*/  UMOV UR7, 0x80000020 ;  /* 0x8000002000077882 */ /* 0x000fc80000000000 */
[----:B0-----:R-:W-:Y:S02]  /*8d40*/  @P3 SHF.R.U32.HI R9, RZ, R13, R14 ;  /* 0x0000000dff093219 */ /* 0x001fe4000001160e */
[----:B------:R-:W-:-:S03]  /*8d50*/  @!P5 PRMT R14, RZ, 0x654, R11 ;  /* 0x00000654ff0ed816 */ /* 0x000fc6000000000b */
[----:B------:R-:W0:Y:S01]  /*8d60*/  SHFL.IDX PT, R13, R9, RZ, 0x1c1f ;  /* 0x001c1fff090d7589 */ /* 0x000e2200000e0000 */
[----:B------:R-:W-:Y:S02]  /*8d70*/  WARPGROUP.DEPBAR.LE gsb0, 0x0 ;  /* 0x00008000000079c5 */ /* 0x000fe40000010000 */
[----:B------:R-:W-:-:S13]  /*8d80*/  WARPGROUP.ARRIVE ;  /* 0x00000000000079c5 */ /* 0x000fda0000000000 */
[----:B------:R-:W-:Y:S01]  /*8d90*/  QGMMA.64x256x32.F32.E4M3.E4M3 R24, R184, gdesc[UR4], R24, gsb0 ;  /* 0x03e00004b8187df3 */ /* 0x000fe20008000818 */
[----:B------:R-:W-:-:S04]  /*8da0*/  USHF.L.U32 UR7, UR50, 0x6, URZ ;  /* 0x0000000632077899 */ /* 0x000fc8000800063f */
[----:B------:R-:W-:-:S06]  /*8db0*/  UIADD3 UR6, -UR7, 0x1, URZ ;  /* 0x0000000107067890 */ /* 0x000fcc000fffe13f */
[----:B------:R-:W-:-:S04]  /*8dc0*/  IMAD.U32 R15, RZ, RZ, UR6 ;  /* 0x00000006ff0f7e24 */ /* 0x000fc8000f8e00ff */
[----:B------:R-:W-:Y:S01]  /*8dd0*/  IMAD R11, R6, -0x2, R15 ;  /* 0xfffffffe060b7824 */ /* 0x000fe200078e020f */
[----:B------:R-:W-:Y:S02]  /*8de0*/  WARPGROUP.DEPBAR.LE gsb0, 0x0 ;  /* 0x00008000000079c5 */ /* 0x000fe40000010000 */
[----:B------:R-:W-:Y:S01]  /*8df0*/  IMAD.U32 R186, RZ, RZ, UR54 ;  /* 0x00000036ffba7e24 */ /* 0x000fe2000f8e00ff */
[----:B------:R1:W-:Y:S06]  /*8e00*/  BAR.ARV R17, 0x100 ;  /* 0x000400110000751d */ /* 0x0003ec0000002000 */
[----:B------:R-:W-:Y:S01]  /*8e10*/  IMAD R11, R186, UR39, R11 ;  /* 0x00000027ba0b7c24 */ /* 0x000fe2000f8e020b */
[----:B------:R0:W-:Y:S03]  /*8e20*/  @!P5 SYNCS.ARRIVE.TRANS64.RED.A1T0 RZ, [R14+URZ], RZ ;  /* 0x000000ff0effd9a7 */ /* 0x0001e6000810043f */
[----:B------:R-:W-:-:S04]  /*8e30*/  VIADD R11, R11, -UR53 ;  /* 0x800000350b0b7c36 */ /* 0x000fc80008000000 */
[C---:B------:R-:W-:Y:S02]  /*8e40*/  VIADD R22, R11.reuse, UR52 ;  /* 0x000000340b167c36 */ /* 0x040fe40008000000 */
[----:B------:R-:W-:Y:S02]  /*8e50*/  VIADD R23, R11, UR48 ;  /* 0x000000300b177c36 */ /* 0x000fe40008000000 */
[--C-:B0-----:R-:W-:Y:S02]  /*8e60*/  IMAD.IADD R14, R22, 0x1, R13.reuse ;  /* 0x00000001160e7824 */ /* 0x101fe400078e020d */
[----:B------:R-:W-:Y:S01]  /*8e70*/  IMAD.IADD R18, R23, 0x1, R13 ;  /* 0x0000000117127824 */ /* 0x000fe200078e020d */
[----:B-1----:R-:W-:Y:S06]  /*8e80*/  @!P6 BRA `(.L_x_1016) ;  /* 0x00000000005ce947 */ /* 0x002fec0003800000 */
[----:B------:R-:W-:Y:S01]  /*8e90*/  IMAD R11, R186, UR39, R13 ;  /* 0x00000027ba0b7c24 */ /* 0x000fe2000f8e020d */
[----:B------:R-:W-:Y:S03]  /*8ea0*/  BSSY B0, `(.L_x_1017) ;  /* 0x0000011000007945 */ /* 0x000fe60003800000 */
        /* <DEDUP_REMOVED lines=11> */
.L_x_1018:
[----:B------:R-:W-:-:S05]  /*8f60*/  IMAD.U32 R184, RZ, RZ, UR51 ;  /* 0x00000033ffb87e24 */ /* 0x000fca000f8e00ff */
[----:B------:R-:W-:-:S13]  /*8f70*/  ISETP.NE.AND P0, PT, R184, 0x1, PT ;  /* 0x00000001b800780c */ /* 0x000fda0003f05270 */
[----:B------:R-:W0:Y:S02]  /*8f80*/  @P0 LDC.64 R20, c[0x0][0x9e8] ;  /* 0x00027a00ff140b82 */ /* 0x000e240000000a00 */
[----:B0-----:R-:W-:-:S05]  /*8f90*/  @P0 IMAD.HI.U32 R20, R11, R20, RZ ;  /* 0x000000140b140227 */ /* 0x001fca00078e00ff */
[----:B------:R-:W-:-:S07]  /*8fa0*/  @P0 SHF.R.U32.HI R11, RZ, R21, R20 ;  /* 0x00000015ff0b0219 */ /* 0x000fce0000011614 */
.L_x_1019:
[----:B------:R-:W-:Y:S05]  /*8fb0*/  BSYNC B0 ;  /* 0x0000000000007941 */ /* 0x000fea0003800000 */
.L_x_1017:
[----:B------:R-:W-:-:S04]  /*8fc0*/  IMAD R11, R11, R184, -UR7 ;  /* 0x800000070b0b7e24 */ /* 0x000fc8000f8e02b8 */
[----:B------:R-:W-:-:S05]  /*8fd0*/  IMAD R11, R6, -0x2, R11 ;  /* 0xfffffffe060b7824 */ /* 0x000fca00078e020b */
[----:B------:R-:W-:Y:S02]  /*8fe0*/  VIADDMNMX R14, R11, R184, R14, PT ;  /* 0x000000b80b0e7246 */ /* 0x000fe4000380010e */
[----:B------:R-:W-:-:S07]  /*8ff0*/  VIMNMX R18, R18, R11, !PT ;  /* 0x0000000b12127248 */ /* 0x000fce0007fe0100 */
.L_x_1016:
[----:B------:R-:W-:Y:S01]  /*9000*/  UISETP.GT.AND UP0, UPT, UR50, -0x1, UPT ;  /* 0xffffffff3200788c */ /* 0x000fe2000bf04270 */
[----:B------:R-:W0:Y:S05]  /*9010*/  SHFL.IDX PT, R9, R9, 0x1, 0x1c1f ;  /* 0x003c1f0009097f89 */ /* 0x000e2a00000e0000 */
[----:B------:R-:W-:-:S04]  /*9020*/  PLOP3.LUT P0, PT, PT, PT, UP0, 0x80, 0x0 ;  /* 0x000000000000781c */ /* 0x000fc80003f0f008 */
[C---:B------:R-:W-:Y:S02]  /*9030*/  ISETP.GT.AND P2, PT, R18.reuse, RZ, P0 ;  /* 0x000000ff1200720c */ /* 0x040fe40000744270 */
[----:B------:R-:W-:Y:S02]  /*9040*/  ISETP.GT.AND P1, PT, R18, 0x1, P0 ;  /* 0x000000011200780c */ /* 0x000fe40000724270 */
[C---:B------:R-:W-:Y:S02]  /*9050*/  ISETP.LT.OR P2, PT, R14.reuse, 0x1, P2 ;  /* 0x000000010e00780c */ /* 0x040fe40001741670 */
[----:B------:R-:W-:Y:S02]  /*9060*/  ISETP.LT.OR P1, PT, R14, 0x2, P1 ;  /* 0x000000020e00780c */ /* 0x000fe40000f21670 */
[----:B------:R-:W-:Y:S02]  /*9070*/  FSEL R187, R152, -INF , !P2 ;  /* 0xff80000098bb7808 */ /* 0x000fe40005000000 */
[----:B------:R-:W-:-:S02]  /*9080*/  FSEL R185, R153, -INF , !P1 ;  /* 0xff80000099b97808 */ /* 0x000fc40004800000 */
[C---:B------:R-:W-:Y:S02]  /*9090*/  ISETP.GT.AND P2, PT, R18.reuse, 0x8, P0 ;  /* 0x000000081200780c */ /* 0x040fe40000744270 */
[----:B------:R-:W-:Y:S01]  /*90a0*/  ISETP.GT.AND P1, PT, R18, 0x9, P0 ;  /* 0x000000091200780c */ /* 0x000fe20000724270 */
[----:B0-----:R-:W-:Y:S01]  /*90b0*/  IMAD.IADD R20, R23, 0x1, R9 ;  /* 0x0000000117147824 */ /* 0x001fe200078e0209 */
[C---:B------:R-:W-:Y:S02]  /*90c0*/  ISETP.LT.OR P2, PT, R14.reuse, 0x9, P2 ;  /* 0x000000090e00780c */ /* 0x040fe40001741670 */
[----:B------:R-:W-:Y:S02]  /*90d0*/  ISETP.LT.OR P1, PT, R14, 0xa, P1 ;  /* 0x0000000a0e00780c */ /* 0x000fe40000f21670 */
[----:B------:R-:W-:Y:S02]  /*90e0*/  FSEL R153, R156, -INF , !P2 ;  /* 0xff8000009c997808 */ /* 0x000fe40005000000 */
[----:B------:R-:W-:-:S02]  /*90f0*/  FSEL R157, R157, -INF , !P1 ;  /* 0xff8000009d9d7808 */ /* 0x000fc40004800000 */
[C---:B------:R-:W-:Y:S02]  /*9100*/  ISETP.GT.AND P2, PT, R18.reuse, 0x10, P0 ;  /* 0x000000101200780c */ /* 0x040fe40000744270 */
[----:B------:R-:W-:Y:S02]  /*9110*/  ISETP.GT.AND P1, PT, R18, 0x11, P0 ;  /* 0x000000111200780c */ /* 0x000fe40000724270 */
        /* <DEDUP_REMOVED lines=31> */
[----:B------:R-:W-:Y:S01]  /*9310*/  ISETP.LT.OR P1, PT, R14, 0x3a, P1 ;  /* 0x0000003a0e00780c */ /* 0x000fe20000f21670 */
[----:B------:R-:W-:Y:S01]  /*9320*/  IMAD.IADD R14, R22, 0x1, R9 ;  /* 0x00000001160e7824 */ /* 0x000fe200078e0209 */
[----:B------:R-:W-:Y:S02]  /*9330*/  FSEL R23, R180, -INF , !P2 ;  /* 0xff800000b4177808 */ /* 0x000fe40005000000 */
[----:B------:R-:W-:Y:S01]  /*9340*/  FSEL R181, R181, -INF , !P1 ;  /* 0xff800000b5b57808 */ /* 0x000fe20004800000 */
[----:B------:R-:W-:Y:S08]  /*9350*/  @!P6 BRA `(.L_x_1020) ;  /* 0x00000000005ce947 */ /* 0x000ff00003800000 */
        /* <DEDUP_REMOVED lines=13> */
.L_x_1022:
[----:B------:R-:W-:-:S05]  /*9430*/  IMAD.U32 R22, RZ, RZ, UR51 ;  /* 0x00000033ff167e24 */ /* 0x000fca000f8e00ff */
[----:B------:R-:W-:-:S13]  /*9440*/  ISETP.NE.AND P1, PT, R22, 0x1, PT ;  /* 0x000000011600780c */ /* 0x000fda0003f25270 */
[----:B------:R-:W0:Y:S02]  /*9450*/  @P1 LDC.64 R188, c[0x0][0x9e8] ;  /* 0x00027a00ffbc1b82 */ /* 0x000e240000000a00 */
[----:B0-----:R-:W-:-:S05]  /*9460*/  @P1 IMAD.HI.U32 R18, R9, R188, RZ ;  /* 0x000000bc09121227 */ /* 0x001fca00078e00ff */
[----:B------:R-:W-:-:S07]  /*9470*/  @P1 SHF.R.U32.HI R9, RZ, R189, R18 ;  /* 0x000000bdff091219 */ /* 0x000fce0000011612 */
.L_x_1023:
[----:B------:R-:W-:Y:S05]  /*9480*/  BSYNC B0 ;  /* 0x0000000000007941 */ /* 0x000fea0003800000 */
.L_x_1021:
[----:B------:R-:W-:-:S04]  /*9490*/  IMAD R9, R9, R22, -UR7 ;  /* 0x8000000709097e24 */ /* 0x000fc8000f8e0216 */
[----:B------:R-:W-:-:S05]  /*94a0*/  IMAD R9, R6, -0x2, R9 ;  /* 0xfffffffe06097824 */ /* 0x000fca00078e0209 */
[----:B------:R-:W-:Y:S02]  /*94b0*/  VIADDMNMX R14, R9, R22, R14, PT ;  /* 0x00000016090e7246 */ /* 0x000fe4000380010e */
[----:B------:R-:W-:-:S07]  /*94c0*/  VIMNMX R20, R20, R9, !PT ;  /* 0x0000000914147248 */ /* 0x000fce0007fe0100 */
.L_x_1020:
[----:B------:R-:W-:Y:S02]  /*94d0*/  FMNMX.FTZ R18, R187, R12, !PT ;  /* 0x0000000cbb127209 */ /* 0x000fe40007810000 */
[----:B------:R-:W-:Y:S02]  /*94e0*/  ISETP.GT.AND P2, PT, R20, 0x1, P0 ;  /* 0x000000011400780c */ /* 0x000fe40000744270 */
[----:B------:R-:W-:Y:S02]  /*94f0*/  FMNMX.FTZ R18, R185, R18, !PT ;  /* 0x00000012b9127209 */ /* 0x000fe40007810000 */
[----:B------:R-:W-:Y:S02]  /*9500*/  ISETP.LT.OR P2, PT, R14, 0x2, P2 ;  /* 0x000000020e00780c */ /* 0x000fe40001741670 */
[----:B------:R-:W-:Y:S02]  /*9510*/  FMNMX.FTZ R18, R153, R18, !PT ;  /* 0x0000001299127209 */ /* 0x000fe40007810000 */
[----:B------:R-:W-:-:S02]  /*9520*/  FSEL R155, R155, -INF , !P2 ;  /* 0xff8000009b9b7808 */ /* 0x000fc40005000000 */
[----:B------:R-:W-:Y:S02]  /*9530*/  FMNMX.FTZ R18, R157, R18, !PT ;  /* 0x000000129d127209 */ /* 0x000fe40007810000 */
[C---:B------:R-:W-:Y:S02]  /*9540*/  ISETP.GT.AND P2, PT, R20.reuse, 0x9, P0 ;  /* 0x000000091400780c */ /* 0x040fe40000744270 */
[----:B------:R-:W-:Y:S02]  /*9550*/  FMNMX.FTZ R18, R15, R18, !PT ;  /* 0x000000120f127209 */ /* 0x000fe40007810000 */
[----:B------:R-:W-:Y:S02]  /*9560*/  ISETP.GT.AND P1, PT, R20, 0x8, P0 ;  /* 0x000000081400780c */ /* 0x000fe40000724270 */
[----:B------:R-:W-:Y:S02]  /*9570*/  FMNMX.FTZ R18, R161, R18, !PT ;  /* 0x00000012a1127209 */ /* 0x000fe40007810000 */
[----:B------:R-:W-:-:S02]  /*9580*/  ISETP.LT.OR P2, PT, R14, 0xa, P2 ;  /* 0x0000000a0e00780c */ /* 0x000fc40001741670 */
[----:B------:R-:W-:Y:S02]  /*9590*/  FMNMX.FTZ R18, R11, R18, !PT ;  /* 0x000000120b127209 */ /* 0x000fe40007810000 */
[----:B------:R-:W-:Y:S02]  /*95a0*/  ISETP.LT.OR P1, PT, R14, 0x9, P1 ;  /* 0x000000090e00780c */ /* 0x000fe40000f21670 */
[----:B------:R-:W-:Y:S02]  /*95b0*/  FMNMX.FTZ R18, R165, R18, !PT ;  /* 0x00000012a5127209 */ /* 0x000fe40007810000 */
[----:B------:R-:W-:Y:S02]  /*95c0*/  FSEL R159, R159, -INF , !P2 ;  /* 0xff8000009f9f7808 */ /* 0x000fe40005000000 */
[----:B------:R-:W-:Y:S02]  /*95d0*/  FMNMX.FTZ R18, R13, R18, !PT ;  /* 0x000000120d127209 */ /* 0x000fe40007810000 */
[----:B------:R-:W-:-:S02]  /*95e0*/  ISETP.GT.AND P2, PT, R20, 0x11, P0 ;  /* 0x000000111400780c */ /* 0x000fc40000744270 */
[----:B------:R-:W-:Y:S02]  /*95f0*/  FMNMX.FTZ R18, R169, R18, !PT ;  /* 0x00000012a9127209 */ /* 0x000fe40007810000 */
[----:B------:R-:W-:Y:S02]  /*9600*/  FSEL R189, R158, -INF , !P1 ;  /* 0xff8000009ebd7808 */ /* 0x000fe40004800000 */
        /* <DEDUP_REMOVED lines=9> */
[----:B------:R-:W-:-:S02]  /*96a0*/  ISETP.GT.AND P2, PT, R20, RZ, P0 ;  /* 0x000000ff1400720c */ /* 0x000fc40000744270 */
[----:B------:R-:W-:Y:S02]  /*96b0*/  FMNMX.FTZ R18, R181, R18, !PT ;  /* 0x00000012b5127209 */ /* 0x000fe40007810000 */
[----:B------:R-:W-:Y:S02]  /*96c0*/  FSEL R191, R162, -INF , !P1 ;  /* 0xff800000a2bf7808 */ /* 0x000fe40004800000 */
[----:B------:R-:W-:Y:S01]  /*96d0*/  ISETP.GT.AND P1, PT, R20, 0x18, P0 ;  /* 0x000000181400780c */ /* 0x000fe20000724270 */
[----:B------:R-:W0:Y:S01]  /*96e0*/  SHFL.BFLY PT, R9, R18, 0x2, 0x1f ;  /* 0x0c401f0012097f89 */ /* 0x000e2200000e0000 */
[C---:B------:R-:W-:Y:S02]  /*96f0*/  ISETP.LT.OR P2, PT, R14.reuse, 0x1, P2 ;  /* 0x000000010e00780c */ /* 0x040fe40001741670 */
[----:B------:R-:W-:Y:S02]  /*9700*/  ISETP.LT.OR P1, PT, R14, 0x19, P1 ;  /* 0x000000190e00780c */ /* 0x000fe40000f21670 */
[----:B------:R-:W-:-:S02]  /*9710*/  FSEL R197, R154, -INF , !P2 ;  /* 0xff8000009ac57808 */ /* 0x000fc40005000000 */
[----:B------:R-:W-:Y:S02]  /*9720*/  FSEL R163, R166, -INF , !P1 ;  /* 0xff800000a6a37808 */ /* 0x000fe40004800000 */
[C---:B------:R-:W-:Y:S02]  /*9730*/  ISETP.GT.AND P1, PT, R20.reuse, 0x19, P0 ;  /* 0x000000191400780c */ /* 0x040fe40000724270 */
[----:B------:R-:W-:Y:S02]  /*9740*/  ISETP.GT.AND P2, PT, R20, 0x20, P0 ;  /* 0x000000201400780c */ /* 0x000fe40000744270 */
[C---:B------:R-:W-:Y:S02]  /*9750*/  ISETP.LT.OR P1, PT, R14.reuse, 0x1a, P1 ;  /* 0x0000001a0e00780c */ /* 0x040fe40000f21670 */
[----:B------:R-:W-:Y:S02]  /*9760*/  ISETP.LT.OR P2, PT, R14, 0x21, P2 ;  /* 0x000000210e00780c */ /* 0x000fe40001741670 */
[----:B------:R-:W-:-:S02]  /*9770*/  FSEL R167, R167, -INF , !P1 ;  /* 0xff800000a7a77808 */ /* 0x000fc40004800000 */
[----:B------:R-:W-:Y:S02]  /*9780*/  ISETP.GT.AND P1, PT, R20, 0x21, P0 ;  /* 0x000000211400780c */ /* 0x000fe40000724270 */
[----:B------:R-:W-:Y:S02]  /*9790*/  FSEL R195, R170, -INF , !P2 ;  /* 0xff800000aac37808 */ /* 0x000fe40005000000 */
[----:B------:R-:W-:Y:S02]  /*97a0*/  ISETP.LT.OR P1, PT, R14, 0x22, P1 ;  /* 0x000000220e00780c */ /* 0x000fe40000f21670 */
[----:B0-----:R-:W-:Y:S02]  /*97b0*/  FMNMX.FTZ R9, R18, R9, !PT ;  /* 0x0000000912097209 */ /* 0x001fe40007810000 */
[----:B------:R-:W-:Y:S02]  /*97c0*/  FMNMX.FTZ R18, R197, R10, !PT ;  /* 0x0000000ac5127209 */ /* 0x000fe40007810000 */
[----:B------:R-:W-:Y:S01]  /*97d0*/  ISETP.GT.AND P2, PT, R20, 0x28, P0 ;  /* 0x000000281400780c */ /* 0x000fe20000744270 */
[----:B------:R-:W0:Y:S01]  /*97e0*/  SHFL.BFLY PT, R22, R9, 0x1, 0x1f ;  /* 0x0c201f0009167f89 */ /* 0x000e2200000e0000 */
[----:B------:R-:W-:-:S02]  /*97f0*/  FMNMX.FTZ R18, R155, R18, !PT ;  /* 0x000000129b127209 */ /* 0x000fc40007810000 */
[----:B------:R-:W-:Y:S02]  /*9800*/  FSEL R171, R171, -INF , !P1 ;  /* 0xff800000abab7808 */ /* 0x000fe40004800000 */
[----:B------:R-:W-:Y:S02]  /*9810*/  FMNMX.FTZ R18, R189, R18, !PT ;  /* 0x00000012bd127209 */ /* 0x000fe40007810000 */
[----:B------:R-:W-:Y:S02]  /*9820*/  ISETP.GT.AND P1, PT, R20, 0x29, P0 ;  /* 0x000000291400780c */ /* 0x000fe40000724270 */
[----:B------:R-:W-:Y:S02]  /*9830*/  FMNMX.FTZ R18, R159, R18, !PT ;  /* 0x000000129f127209 */ /* 0x000fe40007810000 */
[----:B------:R-:W-:Y:S02]  /*9840*/  ISETP.LT.OR P2, PT, R14, 0x29, P2 ;  /* 0x000000290e00780c */ /* 0x000fe40001741670 */
[----:B------:R-:W-:-:S02]  /*9850*/  FMNMX.FTZ R18, R191, R18, !PT ;  /* 0x00000012bf127209 */ /* 0x000fc40007810000 */
[----:B------:R-:W-:Y:S02]  /*9860*/  ISETP.LT.OR P1, PT, R14, 0x2a, P1 ;  /* 0x0000002a0e00780c */ /* 0x000fe40000f21670 */
[----:B------:R-:W-:Y:S02]  /*9870*/  FMNMX.FTZ R18, R193, R18, !PT ;  /* 0x00000012c1127209 */ /* 0x000fe40007810000 */
[----:B------:R-:W-:Y:S02]  /*9880*/  FSEL R199, R174, -INF , !P2 ;  /* 0xff800000aec77808 */ /* 0x000fe40005000000 */
[----:B------:R-:W-:Y:S02]  /*9890*/  FMNMX.FTZ R18, R163, R18, !PT ;  /* 0x00000012a3127209 */ /* 0x000fe40007810000 */
[----:B------:R-:W-:Y:S02]  /*98a0*/  FSEL R175, R175, -INF , !P1 ;  /* 0xff800000afaf7808 */ /* 0x000fe40004800000 */
[----:B0-----:R-:W-:-:S02]  /*98b0*/  FMNMX.FTZ R9, R9, R22, !PT ;  /* 0x0000001609097209 */ /* 0x001fc40007810000 */
[----:B------:R-:W-:Y:S02]  /*98c0*/  ISETP.GT.AND P1, PT, R20, 0x30, P0 ;  /* 0x000000301400780c */ /* 0x000fe40000724270 */
[----:B------:R-:W-:Y:S01]  /*98d0*/  FSETP.NEU.FTZ.AND P2, PT, R9, -INF , PT ;  /* 0xff8000000900780b */ /* 0x000fe20003f5d000 */
[----:B------:R-:W-:-:S01]  /*98e0*/  FFMA.FTZ R22, R2, R9, -8 ;  /* 0xc100000002167423 */ /* 0x000fc20000010009 */
[----:B------:R-:W-:Y:S02]  /*98f0*/  FMNMX.FTZ R18, R167, R18, !PT ;  /* 0x00000012a7127209 */ /* 0x000fe40007810000 */
[----:B------:R-:W-:Y:S02]  /*9900*/  ISETP.LT.OR P1, PT, R14, 0x31, P1 ;  /* 0x000000310e00780c */ /* 0x000fe40000f21670 */
[----:B------:R-:W-:Y:S02]  /*9910*/  FSEL R160, R22, RZ, P2 ;  /* 0x000000ff16a07208 */ /* 0x000fe40001000000 */
[----:B------:R-:W-:-:S03]  /*9920*/  FMNMX.FTZ R18, R195, R18, !PT ;  /* 0x00000012c3127209 */ /* 0x000fc60007810000 */
[--C-:B------:R-:W-:Y:S01]  /*9930*/  FFMA.FTZ R201, R2, R187, -R160.reuse ;  /* 0x000000bb02c97223 */ /* 0x100fe200000108a0 */
[----:B------:R-:W-:Y:S01]  /*9940*/  FSEL R187, R178, -INF , !P1 ;  /* 0xff800000b2bb7808 */ /* 0x000fe20004800000 */
[--C-:B------:R-:W-:Y:S01]  /*9950*/  FFMA.FTZ R152, R2, R153, -R160.reuse ;  /* 0x0000009902987223 */ /* 0x100fe200000108a0 */
[----:B------:R-:W-:Y:S01]  /*9960*/  ISETP.GT.AND P1, PT, R20, 0x31, P0 ;  /* 0x000000311400780c */ /* 0x000fe20000724270 */
[C-C-:B------:R-:W-:Y:S01]  /*9970*/  FFMA.FTZ R185, R2.reuse, R185, -R160.reuse ;  /* 0x000000b902b97223 */ /* 0x140fe200000108a0 */
[----:B------:R-:W-:Y:S01]  /*9980*/  FMNMX.FTZ R22, R171, R18, !PT ;  /* 0x00000012ab167209 */ /* 0x000fe20007810000 */
[--C-:B------:R-:W-:Y:S01]  /*9990*/  FFMA.FTZ R157, R2, R157, -R160.reuse ;  /* 0x0000009d029d7223 */ /* 0x100fe200000108a0 */
[----:B------:R-:W-:Y:S01]  /*99a0*/  ISETP.LT.OR P1, PT, R14, 0x32, P1 ;  /* 0x000000320e00780c */ /* 0x000fe20000f21670 */
[----:B------:R-:W-:Y:S01]  /*99b0*/  MUFU.EX2 R18, R185 ;  /* 0x000000b900127308 */ /* 0x000fe20000000800 */
[----:B------:R-:W-:Y:S01]  /*99c0*/  FMNMX.FTZ R22, R199, R22, !PT ;  /* 0x00000016c7167209 */ /* 0x000fe20007810000 */
[C-C-:B------:R-:W-:Y:S01]  /*99d0*/  FFMA.FTZ R13, R2.reuse, R13, -R160.reuse ;  /* 0x0000000d020d7223 */ /* 0x140fe200000108a0 */
[----:B------:R-:W-:Y:S01]  /*99e0*/  FSEL R179, R179, -INF , !P1 ;  /* 0xff800000b3b37808 */ /* 0x000fe20004800000 */
[--C-:B------:R-:W-:Y:S01]  /*99f0*/  FFMA.FTZ R19, R2, R19, -R160.reuse ;  /* 0x0000001302137223 */ /* 0x100fe200000108a0 */
[----:B------:R-:W-:Y:S01]  /*9a00*/  ISETP.GT.AND P1, PT, R20, 0x38, P0 ;  /* 0x000000381400780c */ /* 0x000fe20000724270 */
[C-C-:B------:R-:W-:Y:S01]  /*9a10*/  FFMA.FTZ R21, R2.reuse, R21, -R160.reuse ;  /* 0x0000001502157223 */ /* 0x140fe200000108a0 */
[----:B------:R-:W-:Y:S01]  /*9a20*/  FMNMX.FTZ R22, R175, R22, !PT ;  /* 0x00000016af167209 */ /* 0x000fe20007810000 */
[--C-:B------:R-:W-:Y:S01]  /*9a30*/  FFMA.FTZ R156, R2, R177, -R160.reuse ;  /* 0x000000b1029c7223 */ /* 0x100fe200000108a0 */
[----:B------:R-:W-:Y:S01]  /*9a40*/  ISETP.GT.AND P0, PT, R20, 0x39, P0 ;  /* 0x000000391400780c */ /* 0x000fe20000704270 */
[--C-:B------:R-:W-:Y:S01]  /*9a50*/  FFMA.FTZ R23, R2, R23, -R160.reuse ;  /* 0x0000001702177223 */ /* 0x100fe200000108a0 */
[----:B------:R-:W-:Y:S01]  /*9a60*/  ISETP.LT.OR P1, PT, R14, 0x39, P1 ;  /* 0x000000390e00780c */ /* 0x000fe20000f21670 */
[----:B------:R0:W-:Y:S01]  /*9a70*/  MUFU.EX2 R20, R152 ;  /* 0x0000009800147308 */ /* 0x0001e20000000800 */
[----:B------:R-:W-:Y:S01]  /*9a80*/  FMNMX.FTZ R22, R187, R22, !PT ;  /* 0x00000016bb167209 */ /* 0x000fe20007810000 */
[--C-:B------:R-:W-:Y:S01]  /*9a90*/  FFMA.FTZ R181, R2, R181, -R160.reuse ;  /* 0x000000b502b57223 */ /* 0x100fe200000108a0 */
[----:B------:R-:W-:Y:S01]  /*9aa0*/  ISETP.LT.OR P0, PT, R14, 0x3a, P0 ;  /* 0x0000003a0e00780c */ /* 0x000fe20000701670 */
[--C-:B------:R-:W-:Y:S01]  /*9ab0*/  FFMA.FTZ R14, R2, R15, -R160.reuse ;  /* 0x0000000f020e7223 */ /* 0x100fe200000108a0 */
[----:B------:R-:W-:Y:S01]  /*9ac0*/  FSEL R153, R182, -INF , !P1 ;  /* 0xff800000b6997808 */ /* 0x000fe20004800000 */
[C-C-:B------:R-:W-:Y:S01]  /*9ad0*/  FFMA.FTZ R15, R2.reuse, R161, -R160.reuse ;  /* 0x000000a1020f7223 */ /* 0x140fe200000108a0 */
[----:B------:R-:W-:Y:S01]  /*9ae0*/  FMNMX.FTZ R22, R179, R22, !PT ;  /* 0x00000016b3167209 */ /* 0x000fe20007810000 */
[C-C-:B------:R-:W-:Y:S01]  /*9af0*/  FFMA.FTZ R161, R2.reuse, R165, -R160.reuse ;  /* 0x000000a502a17223 */ /* 0x140fe200000108a0 */
[----:B------:R-:W-:Y:S01]  /*9b00*/  FSEL R183, R183, -INF , !P0 ;  /* 0xff800000b7b77808 */ /* 0x000fe20004000000 */
[----:B0-----:R-:W-:Y:S01]  /*9b10*/  FFMA.FTZ R152, R2, R169, -R160 ;  /* 0x000000a902987223 */ /* 0x001fe200000108a0 */
[----:B------:R-:W-:Y:S01]  /*9b20*/  FMNMX.FTZ R22, R153, R22, !PT ;  /* 0x0000001699167209 */ /* 0x000fe20007810000 */
[----:B------:R-:W-:Y:S01]  /*9b30*/  MUFU.EX2 R201, R201 ;  /* 0x000000c900c97308 */ /* 0x000fe20000000800 */
[----:B------:R-:W-:-:S02]  /*9b40*/  FSEL R165, R9, RZ, P2 ;  /* 0x000000ff09a57208 */ /* 0x000fc40001000000 */
[----:B------:R-:W-:Y:S01]  /*9b50*/  FMNMX.FTZ R154, R183, R22, !PT ;  /* 0x00000016b79a7209 */ /* 0x000fe20007810000 */
[----:B------:R-:W-:-:S02]  /*9b60*/  FFMA.FTZ R22, R2, R11, -R160 ;  /* 0x0000000b02167223 */ /* 0x000fc400000108a0 */
[----:B------:R-:W-:Y:S02]  /*9b70*/  FADD.FTZ R165, -R165, R12 ;  /* 0x0000000ca5a57221 */ /* 0x000fe40000010100 */
[----:B------:R-:W0:Y:S01]  /*9b80*/  SHFL.BFLY PT, R185, R154, 0x2, 0x1f ;  /* 0x0c401f009ab97f89 */ /* 0x000e2200000e0000 */
[----:B------:R-:W-:Y:S01]  /*9b90*/  MUFU.EX2 R157, R157 ;  /* 0x0000009d009d7308 */ /* 0x000fe20000000800 */
[----:B------:R-:W-:-:S07]  /*9ba0*/  FMUL.FTZ R12, R2, R165 ;  /* 0x000000a5020c7220 */ /* 0x000fce0000410000 */
[----:B------:R-:W1:Y:S08]  /*9bb0*/  MUFU.EX2 R12, R12 ;  /* 0x0000000c000c7308 */ /* 0x000e700000000800 */
[----:B------:R-:W-:Y:S01]  /*9bc0*/  MUFU.EX2 R14, R14 ;  /* 0x0000000e000e7308 */ /* 0x000fe20000000800 */
[----:B0-----:R-:W-:Y:S01]  /*9bd0*/  FMNMX.FTZ R185, R154, R185, !PT ;  /* 0x000000b99ab97209 */ /* 0x001fe20007810000 */
[----:B------:R-:W-:-:S06]  /*9be0*/  FFMA.FTZ R154, R2, R173, -R160 ;  /* 0x000000ad029a7223 */ /* 0x000fcc00000108a0 */
[----:B------:R-:W-:Y:S01]  /*9bf0*/  MUFU.EX2 R15, R15 ;  /* 0x0000000f000f7308 */ /* 0x000fe20000000800 */
[----:B------:R-:W0:Y:S07]  /*9c00*/  SHFL.BFLY PT, R158, R185, 0x1, 0x1f ;  /* 0x0c201f00b99e7f89 */ /* 0x000e2e00000e0000 */
[----:B------:R-:W-:Y:S08]  /*9c10*/  MUFU.EX2 R22, R22 ;  /* 0x0000001600167308 */ /* 0x000ff00000000800 */
[----:B------:R-:W-:Y:S08]  /*9c20*/  MUFU.EX2 R161, R161 ;  /* 0x000000a100a17308 */ /* 0x000ff00000000800 */
[----:B------:R-:W-:Y:S01]  /*9c30*/  MUFU.EX2 R13, R13 ;  /* 0x0000000d000d7308 */ /* 0x000fe20000000800 */
[----:B0-----:R-:W-:-:S04]  /*9c40*/  FMNMX.FTZ R11, R185, R158, !PT ;  /* 0x0000009eb90b7209 */ /* 0x001fc80007810000 */
[----:B------:R-:W-:Y:S01]  /*9c50*/  FSETP.NEU.FTZ.AND P0, PT, R11, -INF , PT ;  /* 0xff8000000b00780b */ /* 0x000fe20003f1d000 */
[----:B------:R-:W-:-:S02]  /*9c60*/  FFMA.FTZ R160, R2, R11, -8 ;  /* 0xc100000002a07423 */ /* 0x000fc4000001000b */
[----:B------:R-:W-:Y:S01]  /*9c70*/  MUFU.EX2 R152, R152 ;  /* 0x0000009800987308 */ /* 0x000fe20000000800 */
[----:B------:R-:W-:Y:S02]  /*9c80*/  FSEL R165, R11, RZ, P0 ;  /* 0x000000ff0ba57208 */ /* 0x000fe40000000000 */
[----:B------:R-:W-:-:S03]  /*9c90*/  FSEL R164, R160, RZ, P0 ;  /* 0x000000ffa0a47208 */ /* 0x000fc60000000000 */
[----:B------:R-:W-:Y:S02]  /*9ca0*/  FADD.FTZ R165, -R165, R10 ;  /* 0x0000000aa5a57221 */ /* 0x000fe40000010100 */
[----:B------:R-:W-:Y:S01]  /*9cb0*/  MUFU.EX2 R19, R19 ;  /* 0x0000001300137308 */ /* 0x000fe20000000800 */
[----:B------:R-:W-:-:S01]  /*9cc0*/  FFMA.FTZ R168, R2, R163, -R164 ;  /* 0x000000a302a87223 */ /* 0x000fc200000108a4 */
[C-C-:B------:R-:W-:Y:S01]  /*9cd0*/  FFMA.FTZ R160, R2.reuse, R197, -R164.reuse ;  /* 0x000000c502a07223 */ /* 0x140fe200000108a4 */
[C---:B------:R-:W-:Y:S01]  /*9ce0*/  FMUL.FTZ R163, R2.reuse, R165 ;  /* 0x000000a502a37220 */ /* 0x040fe20000410000 */
[C-C-:B------:R-:W-:Y:S01]  /*9cf0*/  FFMA.FTZ R155, R2.reuse, R155, -R164.reuse ;  /* 0x0000009b029b7223 */ /* 0x140fe200000108a4 */
[----:B------:R-:W-:-:S01]  /*9d00*/  FFMA.FTZ R189, R2, R189, -R164 ;  /* 0x000000bd02bd7223 */ /* 0x000fc200000108a4 */
[C-C-:B------:R-:W-:Y:S01]  /*9d10*/  FFMA.FTZ R166, R2.reuse, R159, -R164.reuse ;  /* 0x0000009f02a67223 */ /* 0x140fe200000108a4 */
[----:B------:R-:W-:-:S01]  /*9d20*/  FFMA.FTZ R159, R2, R191, -R164 ;  /* 0x000000bf029f7223 */ /* 0x000fc200000108a4 */
[----:B------:R-:W-:Y:S01]  /*9d30*/  MUFU.EX2 R160, R160 ;  /* 0x000000a000a07308 */ /* 0x000fe20000000800 */
[----:B------:R-:W-:-:S01]  /*9d40*/  FFMA.FTZ R162, R2, R193, -R164 ;  /* 0x000000c102a27223 */ /* 0x000fc200000108a4 */
[----:B-1----:R-:W-:Y:S01]  /*9d50*/  FFMA.FTZ R165, R12, R0, R201 ;  /* 0x000000000ca57223 */ /* 0x002fe200000100c9 */
[----:B------:R-:W-:-:S01]  /*9d60*/  FFMA.FTZ R167, R2, R167, -R164 ;  /* 0x000000a702a77223 */ /* 0x000fc200000108a4 */
[C-C-:B------:R-:W-:Y:S01]  /*9d70*/  FFMA.FTZ R195, R2.reuse, R195, -R164.reuse ;  /* 0x000000c302c37223 */ /* 0x140fe200000108a4 */
[----:B------:R-:W-:-:S01]  /*9d80*/  FFMA.FTZ R171, R2, R171, -R164 ;  /* 0x000000ab02ab7223 */ /* 0x000fc200000108a4 */
[----:B------:R-:W-:Y:S01]  /*9d90*/  FADD.FTZ R165, R18, R165 ;  /* 0x000000a512a57221 */ /* 0x000fe20000010000 */
[----:B------:R-:W-:-:S01]  /*9da0*/  FFMA.FTZ R199, R2, R199, -R164 ;  /* 0x000000c702c77223 */ /* 0x000fc200000108a4 */
[----:B------:R-:W0:Y:S01]  /*9db0*/  MUFU.EX2 R163, R163 ;  /* 0x000000a300a37308 */ /* 0x000e220000000800 */
[----:B------:R-:W-:-:S01]  /*9dc0*/  FFMA.FTZ R175, R2, R175, -R164 ;  /* 0x000000af02af7223 */ /* 0x000fc200000108a4 */
[----:B------:R-:W-:Y:S01]  /*9dd0*/  FADD.FTZ R10, R20, R165 ;  /* 0x000000a5140a7221 */ /* 0x000fe20000010000 */
[----:B------:R-:W-:-:S01]  /*9de0*/  FFMA.FTZ R187, R2, R187, -R164 ;  /* 0x000000bb02bb7223 */ /* 0x000fc200000108a4 */
[C-C-:B------:R-:W-:Y:S01]  /*9df0*/  FFMA.FTZ R179, R2.reuse, R179, -R164.reuse ;  /* 0x000000b302b37223 */ /* 0x140fe200000108a4 */
[----:B------:R-:W-:-:S01]  /*9e00*/  FFMA.FTZ R153, R2, R153, -R164 ;  /* 0x0000009902997223 */ /* 0x000fc200000108a4 */
[----:B------:R-:W-:-:S02]  /*9e10*/  FFMA.FTZ R164, R2, R183, -R164 ;  /* 0x000000b702a47223 */ /* 0x000fc400000108a4 */
[----:B------:R-:W1:Y:S08]  /*9e20*/  MUFU.EX2 R155, R155 ;  /* 0x0000009b009b7308 */ /* 0x000e700000000800 */
[----:B------:R-:W2:Y:S01]  /*9e30*/  MUFU.EX2 R189, R189 ;  /* 0x000000bd00bd7308 */ /* 0x000ea20000000800 */
[----:B0-----:R-:W-:-:S01]  /*9e40*/  FFMA.FTZ R0, R163, R3, R160 ;  /* 0x00000003a3007223 */ /* 0x001fc200000100a0 */
[----:B------:R-:W-:-:S04]  /*9e50*/  FADD.FTZ R3, R157, R10 ;  /* 0x0000000a9d037221 */ /* 0x000fc80000010000 */
[----:B------:R-:W-:Y:S02]  /*9e60*/  FADD.FTZ R10, R14, R3 ;  /* 0x000000030e0a7221 */ /* 0x000fe40000010000 */
[----:B------:R-:W0:Y:S01]  /*9e70*/  MUFU.EX2 R166, R166 ;  /* 0x000000a600a67308 */ /* 0x000e220000000800 */
[----:B-1----:R-:W-:-:S01]  /*9e80*/  FADD.FTZ R0, R155, R0 ;  /* 0x000000009b007221 */ /* 0x002fc20000010000 */
[----:B------:R-:W-:-:S06]  /*9e90*/  FADD.FTZ R165, R15, R10 ;  /* 0x0000000a0fa57221 */ /* 0x000fcc0000010000 */
        /* <DEDUP_REMOVED lines=13> */
[----:B0-----:R-:W-:-:S01]  /*9f70*/  FADD.FTZ R3, R168, R3 ;  /* 0x00000003a8037221 */ /* 0x001fc20000010000 */
[----:B------:R-:W-:-:S06]  /*9f80*/  FADD.FTZ R165, R19, R0 ;  /* 0x0000000013a57221 */ /* 0x000fcc0000010000 */
        /* <DEDUP_REMOVED lines=18> */
[----:B------:R2:W0:Y:S01]  /*a0b0*/  MUFU.EX2 R178, R153 ;  /* 0x0000009900b27308 */ /* 0x0004220000000800 */
[----:B-1----:R-:W-:-:S07]  /*a0c0*/  FADD.FTZ R3, R176, R3 ;  /* 0x00000003b0037221 */ /* 0x002fce0000010000 */
[----:B------:R-:W1:Y:S01]  /*a0d0*/  MUFU.EX2 R158, R181 ;  /* 0x000000b5009e7308 */ /* 0x000e620000000800 */
[----:B--2---:R-:W-:-:S07]  /*a0e0*/  FADD.FTZ R153, R23, R0 ;  /* 0x0000000017997221 */ /* 0x004fce0000010000 */
[----:B------:R-:W2:Y:S01]  /*a0f0*/  MUFU.EX2 R164, R164 ;  /* 0x000000a400a47308 */ /* 0x000ea20000000800 */
[----:B0-----:R-:W-:-:S01]  /*a100*/  FADD.FTZ R3, R178, R3 ;  /* 0x00000003b2037221 */ /* 0x001fc20000010000 */
[----:B-1----:R-:W-:-:S03]  /*a110*/  FADD.FTZ R0, R158, R153 ;  /* 0x000000999e007221 */ /* 0x002fc60000010000 */
[----:B--2---:R-:W-:Y:S01]  /*a120*/  FADD.FTZ R3, R164, R3 ;  /* 0x00000003a4037221 */ /* 0x004fe20000010000 */
[----:B------:R-:W-:Y:S06]  /*a130*/  @!P4 BRA `(.L_x_1024) ;  /* 0x000000000004c947 */ /* 0x000fec0003800000 */
[----:B------:R-:W-:Y:S01]  /*a140*/  BPT.TRAP 0x1 ;  /* 0x000000040000795c */ /* 0x000fe20000300000 */
.L_x_1024:
        /* <DEDUP_REMOVED lines=14> */
[-C--:B------:R-:W-:Y:S01]  /*a230*/  FMUL.FTZ R28, R28, R12.reuse ;  /* 0x0000000c1c1c7220 */ /* 0x080fe20000410000 */
        /* <DEDUP_REMOVED lines=141> */
.L_x_1007:
[----:B------:R-:W-:Y:S06]  /*ab10*/  BAR.ARV 0x8, 0x180 ;  /* 0x0206000000007b1d */ /* 0x000fec0000002000 */
[----:B------:R-:W-:Y:S05]  /*ab20*/  @!P4 BRA `(.L_x_1026) ;  /* 0x000000000004c947 */ /* 0x000fea0003800000 */
[----:B------:R-:W-:Y:S01]  /*ab30*/  BPT.TRAP 0x1 ;  /* 0x000000040000795c */ /* 0x000fe20000300000 */
.L_x_1026:
[----:B------:R-:W-:Y:S01]  /*ab40*/  ULEA UR14, UR49, UR41, 0x3 ;  /* 0x00000029310e7291 */ /* 0x000fe2000f8e183f */
[----:B------:R-:W-:-:S05]  /*ab50*/  IMAD.U32 R4, RZ, RZ, UR47 ;  /* 0x0000002fff047e24 */ /* 0x000fca000f8e00ff */
[----:B------:R-:W-:-:S04]  /*ab60*/  SHF.L.U32 R4, R4, 0x1f, RZ ;  /* 0x0000001f04047819 */ /* 0x000fc800000006ff */
[----:B------:R0:W1:Y:S01]  /*ab70*/  SYNCS.PHASECHK.TRANS64.TRYWAIT P0, [UR14+0x20850], R4 ;  /* 0x02085004ff0075a7 */ /* 0x000062000800014e */
[----:B------:R-:W-:Y:S05]  /*ab80*/  @!P4 BRA `(.L_x_1027) ;  /* 0x000000000004c947 */ /* 0x000fea0003800000 */
[----:B------:R-:W-:Y:S01]  /*ab90*/  BPT.TRAP 0x1 ;  /* 0x000000040000795c */ /* 0x000fe20000300000 */
.L_x_1027:
[----:B-1----:R-:W-:Y:S05]  /*aba0*/  @P0 BRA `(.L_x_1028) ;  /* 0x0000000000080947 */ /* 0x002fea0003800000 */
[----:B------:R-:W1:Y:S02]  /*abb0*/  SYNCS.PHASECHK.TRANS64.TRYWAIT P0, [UR14+0x20850], R4 ;  /* 0x02085004ff0075a7 */ /* 0x000e64000800014e */
[----:B-1----:R-:W-:Y:S05]  /*abc0*/  @!P0 BRA `(.L_x_1029) ;  /* 0x0000008800ec8947 */ /* 0x002fea0003800000 */
.L_x_1028:
[----:B------:R-:W-:Y:S01]  /*abd0*/  ULDC.64 UR10, c[0x0][0x9a0] ;  /* 0x00026800000a7ab9 */ /* 0x000fe20000000a00 */
[----:B------:R-:W-:Y:S01]  /*abe0*/  UIADD3 UR41, UR41, 0x400, URZ ;  /* 0x0000040029297890 */ /* 0x000fe2000fffe03f */
[----:B------:R-:W-:Y:S01]  /*abf0*/  WARPGROUP.ARRIVE ;  /* 0x00000000000079c5 */ /* 0x000fe20000000000 */
[----:B------:R-:W-:Y:S01]  /*ac00*/  UISETP.NE.U32.AND UP0, UPT, UR10, URZ, UPT ;  /* 0x0000003f0a00728c */ /* 0x000fe2000bf05070 */
[----:B------:R-:W-:Y:S01]  /*ac10*/  IMAD.MOV.U32 R6, RZ, RZ, 0x3f800000 ;  /* 0x3f800000ff067424 */ /* 0x000fe200078e00ff */
[----:B------:R-:W-:Y:S02]  /*ac20*/  USHF.R.U32.HI UR41, URZ, 0x4, UR41 ;  /* 0x000000043f297899 */ /* 0x000fe40008011629 */
[----:B------:R-:W-:Y:S02]  /*ac30*/  UISETP.NE.AND.EX UP0, UPT, UR11, URZ, UPT, UP0 ;  /* 0x0000003f0b00728c */ /* 0x000fe4000bf05300 */
[----:B------:R-:W-:Y:S01]  /*ac40*/  ULOP3.LUT UR41, UR41, 0x3fff, URZ, 0xc0, !UPT ;  /* 0x00003fff29297892 */ /* 0x000fe2000f8ec03f */
[----:B------:R-:W-:-:S03]  /*ac50*/  UMOV UR19, 0x80000020 ;  /* 0x8000002000137882 */ /* 0x000fc60000000000 */
[----:B------:R-:W-:-:S05]  /*ac60*/  PLOP3.LUT P0, PT, PT, PT, UP0, 0x80, 0x0 ;  /* 0x000000000000781c */ /* 0x000fca0003f0f008 */
[----:B------:R-:W-:Y:S01]  /*ac70*/  @UP0 ULDC.64 UR8, c[0x0][0x9c8] ;  /* 0x0002720000080ab9 */ /* 0x000fe20000000a00 */
[----:B------:R-:W-:Y:S02]  /*ac80*/  @UP0 USHF.R.S32.HI UR7, URZ, 0x1f, UR42 ;  /* 0x0000001f3f070899 */ /* 0x000fe4000801142a */
[----:B------:R-:W-:Y:S02]  /*ac90*/  @UP0 UIMAD UR6, UR37, UR8, URZ ;  /* 0x00000008250602a4 */ /* 0x000fe4000f8e023f */
[----:B------:R-:W-:Y:S02]  /*aca0*/  @UP0 UIMAD.WIDE.U32 UR4, UR36, UR8, URZ ;  /* 0x00000008240402a5 */ /* 0x000fe4000f8e003f */
[----:B------:R-:W-:Y:S02]  /*acb0*/  ULOP3.LUT UR8, UR41, 0x10000, URZ, 0xfc, !UPT ;  /* 0x0001000029087892 */ /* 0x000fe4000f8efc3f */
[----:B------:R-:W-:Y:S02]  /*acc0*/  @UP0 UIMAD UR6, UR36, UR9, UR6 ;  /* 0x00000009240602a4 */ /* 0x000fe4000f8e0206 */
[----:B------:R-:W-:Y:S01]  /*acd0*/  ULEA UR8, UR49, UR8, 0xa ;  /* 0x0000000831087291 */ /* 0x000fe2000f8e503f */
[----:B------:R-:W-:Y:S01]  /*ace0*/  @UP0 ULDC.64 UR12, c[0x0][0x9d0] ;  /* 0x00027400000c0ab9 */ /* 0x000fe20000000a00 */
[----:B------:R-:W-:-:S02]  /*acf0*/  @UP0 UIADD3 UR5, UR5, UR6, URZ ;  /* 0x0000000605050290 */ /* 0x000fc4000fffe03f */
[----:B------:R-:W-:-:S03]  /*ad00*/  @UP0 UIMAD UR6, UR7, UR12, URZ ;  /* 0x0000000c070602a4 */ /* 0x000fc6000f8e023f */
[----:B------:R-:W-:Y:S01]  /*ad10*/  UMOV UR18, UR8 ;  /* 0x0000000800127c82 */ /* 0x000fe20008000000 */
[----:B------:R-:W-:Y:S01]  /*ad20*/  @UP0 UIMAD.WIDE.U32 UR4, UR42, UR12, UR4 ;  /* 0x0000000c2a0402a5 */ /* 0x000fe2000f8e0004 */
[----:B------:R-:W-:Y:S01]  /*ad30*/  QGMMA.64x256x32.F32.E4M3.E4M3 R24, R188, gdesc[UR16], R24, gsb0 ;  /* 0x03e00010bc187df3 */ /* 0x000fe20008000818 */
[----:B------:R-:W-:-:S04]  /*ad40*/  @UP0 UIMAD UR6, UR42, UR13, UR6 ;  /* 0x0000000d2a0602a4 */ /* 0x000fc8000f8e0206 */
[----:B------:R-:W-:Y:S02]  /*ad50*/  @UP0 UIADD3 UR5, UR5, UR6, URZ ;  /* 0x0000000605050290 */ /* 0x000fe4000fffe03f */
[----:B------:R-:W-:-:S04]  /*ad60*/  @UP0 ULEA UR6, UP1, UR4, UR10, 0x2 ;  /* 0x0000000a04060291 */ /* 0x000fc8000f82103f */
[----:B------:R-:W-:Y:S02]  /*ad70*/  @UP0 ULEA.HI.X UR7, UR4, UR11, UR5, 0x2, UP1 ;  /* 0x0000000b04070291 */ /* 0x000fe400088f1405 */
[----:B01----:R-:W-:-:S04]  /*ad80*/  IMAD.U32 R4, RZ, RZ, UR6 ;  /* 0x00000006ff047e24 */ /* 0x003fc8000f8e00ff */
[----:B------:R-:W-:-:S05]  /*ad90*/  IMAD.U32 R5, RZ, RZ, UR7 ;  /* 0x00000007ff057e24 */ /* 0x000fca000f8e00ff */
[----:B------:R0:W2:Y:S01]  /*ada0*/  @P0 LDG.E R6, desc[UR44][R4.64] ;  /* 0x0000002c04060981 */ /* 0x0000a2000c1e1900 */
[----:B------:R-:W-:Y:S01]  /*adb0*/  UIADD3 UR8, UR8, 0x2, URZ ;  /* 0x0000000208087890 */ /* 0x000fe2000fffe03f */
[----:B------:R-:W-:-:S06]  /*adc0*/  UMOV UR7, 0x80000020 ;  /* 0x8000002000077882 */ /* 0x000fcc0000000000 */
[----:B------:R-:W-:Y:S01]  /*add0*/  UMOV UR6, UR8 ;  /* 0x0000000800067c82 */ /* 0x000fe20008000000 */
[----:B------:R-:W1:Y:S04]  /*ade0*/  SHFL.BFLY PT, R7, R0, 0x2, 0x1f ;  /* 0x0c401f0000077f89 */ /* 0x000e6800000e0000 */
[----:B------:R-:W3:Y:S01]  /*adf0*/  SHFL.BFLY PT, R10, R3, 0x2, 0x1f ;  /* 0x0c401f00030a7f89 */ /* 0x000ee200000e0000 */
        /* <DEDUP_REMOVED lines=16> */
[----:B------:R-:W1:Y:S01]  /*af00*/  @P2 MUFU.LG2 R8, R16 ;  /* 0x0000001000082308 */ /* 0x000e620000000c00 */
[----:B------:R-:W-:Y:S02]  /*af10*/  WARPGROUP.DEPBAR.LE gsb0, 0x0 ;  /* 0x00008000000079c5 */ /* 0x000fe40000010000 */
[----:B------:R-:W-:-:S06]  /*af20*/  WARPGROUP.ARRIVE ;  /* 0x00000000000079c5 */ /* 0x000fcc0000000000 */
[----:B------:R-:W-:Y:S01]  /*af30*/  QGMMA.64x256x32.F32.E4M3.E4M3 R24, R184, gdesc[UR4], R24, gsb0 ;  /* 0x03e00004b8187df3 */ /* 0x000fe20008000818 */
[----:B------:R-:W3:Y:S01]  /*af40*/  @P0 MUFU.RCP R13, R14 ;  /* 0x0000000e000d0308 */ /* 0x000ee20000001000 */
[C---:B------:R-:W-:Y:S01]  /*af50*/  @P1 FMUL.FTZ R4, R2.reuse, 0.69314718246459960938 ;  /* 0x3f31721802041820 */ /* 0x040fe20000410000 */
[----:B------:R-:W-:Y:S01]  /*af60*/  @P2 FMUL.FTZ R17, R2, 0.69314718246459960938 ;  /* 0x3f31721802112820 */ /* 0x000fe20000410000 */
[----:B0-----:R-:W-:Y:S01]  /*af70*/  @P1 FMUL.FTZ R7, R7, 0.69314718246459960938 ;  /* 0x3f31721807071820 */ /* 0x001fe20000410000 */
[----:B-1----:R-:W-:Y:S01]  /*af80*/  @P2 FMUL.FTZ R8, R8, 0.69314718246459960938 ;  /* 0x3f31721808082820 */ /* 0x002fe20000410000 */
[----:B------:R-:W-:Y:S02]  /*af90*/  IMAD.MOV.U32 R0, RZ, RZ, -0x800000 ;  /* 0xff800000ff007424 */ /* 0x000fe400078e00ff */
[----:B------:R-:W-:Y:S02]  /*afa0*/  IMAD.MOV.U32 R3, RZ, RZ, -0x800000 ;  /* 0xff800000ff037424 */ /* 0x000fe400078e00ff */
[----:B------:R-:W-:Y:S01]  /*afb0*/  @P1 FFMA.FTZ R0, R4, R9, R7 ;  /* 0x0000000904001223 */ /* 0x000fe20000010007 */
[----:B------:R-:W-:Y:S01]  /*afc0*/  @P2 FFMA.FTZ R3, R17, R11, R8 ;  /* 0x0000000b11032223 */ /* 0x000fe20000010008 */
[-C--:B--2---:R-:W-:Y:S01]  /*afd0*/  FMUL.FTZ R5, R5, R6.reuse ;  /* 0x0000000605057220 */ /* 0x084fe20000410000 */
[----:B---3--:R-:W-:Y:S01]  /*afe0*/  FMUL.FTZ R2, R13, R6 ;  /* 0x000000060d027220 */ /* 0x008fe20000410000 */
[----:B------:R-:W-:-:S02]  /*aff0*/  WARPGROUP.DEPBAR.LE gsb0, 0x0 ;  /* 0x00008000000079c5 */ /* 0x000fc40000010000 */
[----:B------:R-:W-:Y:S05]  /*b000*/  @!P4 BRA `(.L_x_1030) ;  /* 0x000000000004c947 */ /* 0x000fea0003800000 */
[----:B------:R-:W-:Y:S01]  /*b010*/  BPT.TRAP 0x1 ;  /* 0x000000040000795c */ /* 0x000fe20000300000 */
.L_x_1030:
        /* <DEDUP_REMOVED lines=132> */
.L_x_956:
[----:B------:R-:W-:Y:S05]  /*b860*/  @P0 BRA `(.L_x_1031) ;  /* 0x00000038006c0947 */ /* 0x000fea0003800000 */
[----:B------:R-:W0:Y:S01]  /*b870*/  S2R R6, SR_TID.X ;  /* 0x0000000000067919 */ /* 0x000e220000002100 */
[----:B------:R-:W-:Y:S01]  /*b880*/  ULDC.64 UR4, c[0x4][0x110] ;  /* 0x0100440000047ab9 */ /* 0x000fe20000000a00 */
[----:B------:R-:W-:Y:S01]  /*b890*/  ULDC.64 UR8, c[0x0][0xbd0] ;  /* 0x0002f40000087ab9 */ /* 0x000fe20000000a00 */
[----:B------:R-:W-:Y:S01]  /*b8a0*/  USHF.R.S32.HI UR7, URZ, 0x1f, UR42 ;  /* 0x0000001f3f077899 */ /* 0x000fe2000801142a */
[----:B------:R-:W1:Y:S01]  /*b8b0*/  S2R R12, SR_CTAID.X ;  /* 0x00000000000c7919 */ /* 0x000e620000002500 */
[----:B------:R-:W-:Y:S01]  /*b8c0*/  ULDC.64 UR10, c[0x0][0xb38] ;  /* 0x0002ce00000a7ab9 */ /* 0x000fe20000000a00 */
[----:B0-----:R-:W-:-:S05]  /*b8d0*/  IMAD.SHL.U32 R2, R6, 0x4, RZ ;  /* 0x0000000406027824 */ /* 0x001fca00078e00ff */
[----:B------:R-:W-:Y:S01]  /*b8e0*/  LOP3.LUT R2, R2, 0xc, RZ, 0xc0, !PT ;  /* 0x0000000c02027812 */ /* 0x000fe200078ec0ff */
[----:B------:R-:W-:Y:S03]  /*b8f0*/  BAR.SYNC.DEFER_BLOCKING 0x1, 0x100 ;  /* 0x0044000000007b1d */ /* 0x000fe60000010000 */
[----:B------:R-:W-:-:S05]  /*b900*/  IADD3 R4, P0, R2, UR4, RZ ;  /* 0x0000000402047c10 */ /* 0x000fca000ff1e0ff */
[----:B------:R-:W-:-:S05]  /*b910*/  IMAD.X R5, RZ, RZ, UR5, P0 ;  /* 0x00000005ff057e24 */ /* 0x000fca00080e06ff */
[----:B------:R0:W2:Y:S01]  /*b920*/  LDG.E.CONSTANT R2, desc[UR44][R4.64] ;  /* 0x0000002c04027981 */ /* 0x0000a2000c1e9900 */
[C---:B------:R-:W-:Y:S01]  /*b930*/  LOP3.LUT P0, R10, R6.reuse, 0x3, RZ, 0xc0, !PT ;  /* 0x00000003060a7812 */ /* 0x040fe2000780c0ff */
[----:B------:R-:W-:Y:S01]  /*b940*/  VIADD R6, R6, 0xffffff80 ;  /* 0xffffff8006067836 */ /* 0x000fe20000000000 */
[----:B------:R-:W-:Y:S01]  /*b950*/  UIMAD.WIDE.U32 UR4, UR42, UR8, URZ ;  /* 0x000000082a0472a5 */ /* 0x000fe2000f8e003f */
[----:B------:R-:W-:Y:S01]  /*b960*/  BSSY B0, `(.L_x_1032) ;  /* 0x00002b1000007945 */ /* 0x000fe20003800000 */
[----:B------:R-:W-:Y:S01]  /*b970*/  ISETP.EQ.OR P0, PT, R10, 0x3, !P0 ;  /* 0x000000030a00780c */ /* 0x000fe20004702670 */
[----:B------:R-:W-:Y:S02]  /*b980*/  UIMAD UR6, UR7, UR8, URZ ;  /* 0x00000008070672a4 */ /* 0x000fe4000f8e023f */
[----:B------:R-:W-:Y:S01]  /*b990*/  UIMAD UR8, UR7, UR10, URZ ;  /* 0x0000000a070872a4 */ /* 0x000fe2000f8e023f */
[----:B------:R-:W-:Y:S01]  /*b9a0*/  SEL R13, R24, R25, P0 ;  /* 0x00000019180d7207 */ /* 0x000fe20000000000 */
[----:B------:R-:W-:Y:S01]  /*b9b0*/  UIMAD UR9, UR42, UR9, UR6 ;  /* 0x000000092a0972a4 */ /* 0x000fe2000f8e0206 */
[----:B------:R-:W-:Y:S01]  /*b9c0*/  SEL R24, R25, R24, P0 ;  /* 0x0000001819187207 */ /* 0x000fe20000000000 */
[----:B------:R-:W-:Y:S01]  /*b9d0*/  UIMAD.WIDE.U32 UR6, UR42, UR10, URZ ;  /* 0x0000000a2a0672a5 */ /* 0x000fe2000f8e003f */
[----:B0-----:R-:W-:Y:S01]  /*b9e0*/  SHF.R.S32.HI R5, RZ, 0x1f, R6 ;  /* 0x0000001fff057819 */ /* 0x001fe20000011406 */
[----:B------:R-:W-:Y:S01]  /*b9f0*/  UIADD3 UR9, UR5, UR9, URZ ;  /* 0x0000000905097290 */ /* 0x000fe2000fffe03f */
[----:B------:R-:W-:Y:S01]  /*ba00*/  SEL R25, R44, R45, P0 ;  /* 0x0000002d2c197207 */ /* 0x000fe20000000000 */
[----:B------:R-:W-:Y:S01]  /*ba10*/  UIMAD UR8, UR42, UR11, UR8 ;  /* 0x0000000b2a0872a4 */ /* 0x000fe2000f8e0208 */
[----:B------:R-:W-:-:S02]  /*ba20*/  SEL R153, R112, R113, P0 ;  /* 0x0000007170997207 */ /* 0x000fc40000000000 */
[----:B------:R-:W-:Y:S01]  /*ba30*/  SEL R35, R56, R57, P0 ;  /* 0x0000003938237207 */ /* 0x000fe20000000000 */
[----:B------:R-:W-:Y:S01]  /*ba40*/  UIADD3 UR8, UR7, UR8, URZ ;  /* 0x0000000807087290 */ /* 0x000fe2000fffe03f */
[----:B------:R-:W-:Y:S02]  /*ba50*/  SEL R112, R113, R112, P0 ;  /* 0x0000007071707207 */ /* 0x000fe40000000000 */
[----:B------:R-:W-:Y:S02]  /*ba60*/  SEL R56, R57, R56, P0 ;  /* 0x0000003839387207 */ /* 0x000fe40000000000 */
[----:B------:R-:W-:Y:S02]  /*ba70*/  SEL R113, R120, R121, P0 ;  /* 0x0000007978717207 */ /* 0x000fe40000000000 */
[----:B------:R-:W-:Y:S02]  /*ba80*/  LEA.HI R4, R5, R6, RZ, 0x7 ;  /* 0x0000000605047211 */ /* 0x000fe400078f38ff */
        /* <DEDUP_REMOVED lines=52> */
[----:B------:R-:W-:Y:S02]  /*bdd0*/  SHF.R.S32.HI R7, RZ, 0x1f, R18 ;  /* 0x0000001fff077819 */ /* 0x000fe40000011412 */
[----:B------:R-:W-:Y:S02]  /*bde0*/  SEL R88, R89, R88, P0 ;  /* 0x0000005859587207 */ /* 0x000fe40000000000 */
[----:B------:R-:W-:Y:S02]  /*bdf0*/  SEL R26, R9, R26, P0 ;  /* 0x0000001a091a7207 */ /* 0x000fe40000000000 */
[----:B------:R-:W-:-:S02]  /*be00*/  SEL R207, R138, R139, P0 ;  /* 0x0000008b8acf7207 */ /* 0x000fc40000000000 */
[----:B------:R-:W-:Y:S02]  /*be10*/  SEL R89, R116, R117, P0 ;  /* 0x0000007574597207 */ /* 0x000fe40000000000 */
[----:B------:R-:W-:Y:S02]  /*be20*/  SEL R138, R139, R138, P0 ;  /* 0x0000008a8b8a7207 */ /* 0x000fe40000000000 */
[----:B------:R-:W-:Y:S02]  /*be30*/  SHF.R.S32.HI R9, RZ, 0x7, R4 ;  /* 0x00000007ff097819 */ /* 0x000fe40000011404 */
[----:B------:R-:W-:Y:S02]  /*be40*/  SEL R116, R117, R116, P0 ;  /* 0x0000007475747207 */ /* 0x000fe40000000000 */
[----:B------:R-:W-:Y:S02]  /*be50*/  LEA.HI R5, R5, R6, RZ, 0x2 ;  /* 0x0000000605057211 */ /* 0x000fe400078f10ff */
[----:B------:R-:W-:-:S02]  /*be60*/  SEL R72, R73, R72, P0 ;  /* 0x0000004849487207 */ /* 0x000fc40000000000 */
[----:B------:R-:W-:Y:S02]  /*be70*/  LEA.HI R11, R7, R18, RZ, 0x2 ;  /* 0x00000012070b7211 */ /* 0x000fe400078f10ff */
[----:B------:R-:W-:Y:S02]  /*be80*/  SEL R73, R84, R85, P0 ;  /* 0x0000005554497207 */ /* 0x000fe40000000000 */
[----:B------:R-:W-:Y:S02]  /*be90*/  SEL R117, R38, R39, P0 ;  /* 0x0000002726757207 */ /* 0x000fe40000000000 */
[----:B------:R-:W-:Y:S02]  /*bea0*/  SEL R179, R74, R75, P0 ;  /* 0x0000004b4ab37207 */ /* 0x000fe40000000000 */
[----:B------:R-:W-:Y:S02]  /*beb0*/  SEL R84, R85, R84, P0 ;  /* 0x0000005455547207 */ /* 0x000fe40000000000 */
[----:B------:R-:W-:-:S02]  /*bec0*/  SEL R155, R124, R125, P0 ;  /* 0x0000007d7c9b7207 */ /* 0x000fc40000000000 */
[----:B------:R-:W-:Y:S02]  /*bed0*/  SEL R16, R39, R38, P0 ;  /* 0x0000002627107207 */ /* 0x000fe40000000000 */
[----:B------:R-:W-:Y:S02]  /*bee0*/  SEL R74, R75, R74, P0 ;  /* 0x0000004a4b4a7207 */ /* 0x000fe40000000000 */
[----:B------:R-:W-:Y:S02]  /*bef0*/  LEA.HI R4, R4, R9, RZ, 0x1 ;  /* 0x0000000904047211 */ /* 0x000fe400078f08ff */
[----:B------:R-:W-:Y:S02]  /*bf00*/  SEL R85, R96, R97, P0 ;  /* 0x0000006160557207 */ /* 0x000fe40000000000 */
[----:B------:R-:W-:Y:S02]  /*bf10*/  SEL R124, R125, R124, P0 ;  /* 0x0000007c7d7c7207 */ /* 0x000fe40000000000 */
[----:B------:R-:W-:-:S02]  /*bf20*/  LOP3.LUT R75, R5, 0xfffffffc, RZ, 0xc0, !PT ;  /* 0xfffffffc054b7812 */ /* 0x000fc400078ec0ff */
[----:B------:R-:W-:Y:S02]  /*bf30*/  SEL R15, R28, R29, P0 ;  /* 0x0000001d1c0f7207 */ /* 0x000fe40000000000 */
[----:B------:R-:W-:Y:S01]  /*bf40*/  SEL R96, R97, R96, P0 ;  /* 0x0000006061607207 */ /* 0x000fe20000000000 */
[----:B------:R-:W-:Y:S01]  /*bf50*/  IMAD.IADD R75, R6, 0x1, -R75 ;  /* 0x00000001064b7824 */ /* 0x000fe200078e0a4b */
[----:B------:R-:W-:Y:S02]  /*bf60*/  SEL R163, R144, R145, P0 ;  /* 0x0000009190a37207 */ /* 0x000fe40000000000 */
[----:B------:R-:W-:Y:S02]  /*bf70*/  SEL R39, R42, R43, P0 ;  /* 0x0000002b2a277207 */ /* 0x000fe40000000000 */
[----:B------:R-:W-:Y:S02]  /*bf80*/  SEL R14, R43, R42, P0 ;  /* 0x0000002a2b0e7207 */ /* 0x000fe40000000000 */
[----:B------:R-:W-:-:S02]  /*bf90*/  SEL R209, R142, R143, P0 ;  /* 0x0000008f8ed17207 */ /* 0x000fc40000000000 */
[--C-:B------:R-:W-:Y:S02]  /*bfa0*/  SHF.R.S32.HI R5, RZ, 0x2, R11.reuse ;  /* 0x00000002ff057819 */ /* 0x100fe4000001140b */
[----:B------:R-:W-:Y:S02]  /*bfb0*/  SHF.R.S32.HI R10, RZ, 0x1f, R11 ;  /* 0x0000001fff0a7819 */ /* 0x000fe4000001140b */
        /* <DEDUP_REMOVED lines=20> */
[----:B------:R-:W-:Y:S02]  /*c100*/  LOP3.LUT R4, R4, 0x3fffffe, RZ, 0xc0, !PT ;  /* 0x03fffffe04047812 */ /* 0x000fe400078ec0ff */
[----:B------:R-:W-:-:S02]  /*c110*/  SEL R157, R128, R129, P0 ;  /* 0x00000081809d7207 */ /* 0x000fc40000000000 */
[----:B------:R-:W-:Y:S01]  /*c120*/  SEL R181, R78, R79, P0 ;  /* 0x0000004f4eb57207 */ /* 0x000fe20000000000 */
[----:B------:R-:W-:Y:S01]  /*c130*/  IMAD.IADD R9, R9, 0x1, -R4 ;  /* 0x0000000109097824 */ /* 0x000fe200078e0a04 */
        /* <DEDUP_REMOVED lines=8> */
[----:B------:R-:W-:Y:S02]  /*c1c0*/  LEA.HI R10, R10, R5, RZ, 0x3 ;  /* 0x000000050a0a7211 */ /* 0x000fe400078f18ff */
        /* <DEDUP_REMOVED lines=9> */
[----:B------:R-:W-:Y:S02]  /*c260*/  LOP3.LUT R4, R10, 0xfffffff8, RZ, 0xc0, !PT ;  /* 0xfffffff80a047812 */ /* 0x000fe400078ec0ff */
[----:B------:R-:W-:Y:S02]  /*c270*/  LEA.HI R7, R7, R18, RZ, 0x5 ;  /* 0x0000001207077211 */ /* 0x000fe400078f28ff */
[----:B------:R-:W-:Y:S01]  /*c280*/  SEL R45, R45, R44, P0 ;  /* 0x0000002c2d2d7207 */ /* 0x000fe20000000000 */
[----:B------:R-:W-:Y:S01]  /*c290*/  IMAD.IADD R4, R5, 0x1, -R4 ;  /* 0x0000000105047824 */ /* 0x000fe200078e0a04 */
[----:B------:R-:W-:Y:S01]  /*c2a0*/  SEL R62, R63, R62, P0 ;  /* 0x0000003e3f3e7207 */ /* 0x000fe20000000000 */
[----:B------:R-:W-:Y:S01]  /*c2b0*/  IMAD.U32 R5, RZ, RZ, UR5 ;  /* 0x00000005ff057e24 */ /* 0x000fe2000f8e00ff */
[----:B------:R-:W-:Y:S01]  /*c2c0*/  SEL R63, R83, R82, P0 ;  /* 0x00000052533f7207 */ /* 0x000fe20000000000 */
[----:B------:R-:W-:Y:S01]  /*c2d0*/  IMAD.U32 R5, RZ, RZ, UR9 ;  /* 0x00000009ff057e24 */ /* 0x000fe2000f8e00ff */
[----:B------:R-:W-:-:S02]  /*c2e0*/  SEL R47, R50, R51, P0 ;  /* 0x00000033322f7207 */ /* 0x000fc40000000000 */
[----:B------:R-:W-:Y:S02]  /*c2f0*/  SEL R51, R82, R83, P0 ;  /* 0x0000005352337207 */ /* 0x000fe40000000000 */
[----:B------:R-:W-:Y:S02]  /*c300*/  SHF.R.S32.HI R7, RZ, 0x5, R7 ;  /* 0x00000005ff077819 */ /* 0x000fe40000011407 */
[----:B------:R-:W-:Y:S02]  /*c310*/  SEL R183, R86, R87, P0 ;  /* 0x0000005756b77207 */ /* 0x000fe40000000000 */
[----:B------:R-:W-:Y:S01]  /*c320*/  SEL R86, R87, R86, P0 ;  /* 0x0000005657567207 */ /* 0x000fe20000000000 */
[----:B------:R-:W-:Y:S01]  /*c330*/  IMAD R10, R7, 0x10, R4 ;  /* 0x00000010070a7824 */ /* 0x000fe200078e0204 */
[----:B------:R-:W-:Y:S01]  /*c340*/  LEA.HI R6, R75, R75, RZ, 0x1 ;  /* 0x0000004b4b067211 */ /* 0x000fe200078f08ff */
[----:B------:R-:W-:Y:S01]  /*c350*/  IMAD.U32 R4, RZ, RZ, UR4 ;  /* 0x00000004ff047e24 */ /* 0x000fe2000f8e00ff */
[----:B------:R-:W0:Y:S01]  /*c360*/  S2UR UR4, SR_CTAID.Y ;  /* 0x00000000000479c3 */ /* 0x000e220000002600 */
[----:B------:R-:W-:Y:S01]  /*c370*/  IMAD R10, R9, 0x40, R10 ;  /* 0x00000040090a7824 */ /* 0x000fe200078e020a */
[----:B------:R-:W-:Y:S01]  /*c380*/  LOP3.LUT R36, R6, 0x1ffffffe, RZ, 0xc0, !PT ;  /* 0x1ffffffe06247812 */ /* 0x000fe200078ec0ff */
[----:B------:R-:W-:Y:S01]  /*c390*/  IMAD.U32 R7, RZ, RZ, UR7 ;  /* 0x00000007ff077e24 */ /* 0x000fe2000f8e00ff */
[----:B------:R-:W-:Y:S01]  /*c3a0*/  LOP3.LUT R9, R11, 0x7ffffffc, RZ, 0xc0, !PT ;  /* 0x7ffffffc0b097812 */ /* 0x000fe200078ec0ff */
[----:B--2---:R2:W-:Y:S01]  /*c3b0*/  SHFL.IDX PT, R127, R25, R2, 0x1c1f ;  /* 0x001c1f02197f7589 */ /* 0x0045e200000e0000 */
[----:B------:R-:W-:Y:S01]  /*c3c0*/  SEL R191, R106, R107, P0 ;  /* 0x0000006b6abf7207 */ /* 0x000fe20000000000 */
[----:B------:R-:W-:Y:S01]  /*c3d0*/  IMAD.IADD R75, R75, 0x1, -R36 ;  /* 0x000000014b4b7824 */ /* 0x000fe200078e0a24 */
[----:B------:R-:W-:Y:S01]  /*c3e0*/  SEL R125, R107, R106, P0 ;  /* 0x0000006a6b7d7207 */ /* 0x000fe20000000000 */
[----:B------:R-:W-:Y:S01]  /*c3f0*/  SHFL.IDX PT, R131, R23, R2, 0x1c1f ;  /* 0x001c1f0217837589 */ /* 0x000fe200000e0000 */
[----:B------:R-:W-:Y:S01]  /*c400*/  LOP3.LUT P1, RZ, R18, 0x3, RZ, 0xc0, !PT ;  /* 0x0000000312ff7812 */ /* 0x000fe2000782c0ff */
[----:B------:R-:W-:-:S02]  /*c410*/  IMAD R11, R75, 0x8, R10 ;  /* 0x000000084b0b7824 */ /* 0x000fc400078e020a */
[----:B------:R-:W-:Y:S01]  /*c420*/  SHFL.IDX PT, R134, R21, R2, 0x1c1f ;  /* 0x001c1f0215867589 */ /* 0x000fe200000e0000 */
[----:B------:R-:W-:Y:S01]  /*c430*/  IMAD.IADD R9, R18, 0x1, -R9 ;  /* 0x0000000112097824 */ /* 0x000fe200078e0a09 */
[----:B--2---:R-:W-:Y:S01]  /*c440*/  LOP3.LUT R25, R2, 0x2, RZ, 0x3c, !PT ;  /* 0x0000000202197812 */ /* 0x004fe200078e3cff */
[C---:B-1----:R-:W-:Y:S01]  /*c450*/  IMAD R10, R12.reuse, 0x80, R10 ;  /* 0x000000800c0a7824 */ /* 0x042fe200078e020a */
[----:B------:R-:W-:Y:S01]  /*c460*/  SHFL.IDX PT, R135, R19, R2, 0x1c1f ;  /* 0x001c1f0213877589 */ /* 0x000fe200000e0000 */
[----:B------:R-:W-:Y:S02]  /*c470*/  IMAD R11, R12, 0x80, R11 ;  /* 0x000000800c0b7824 */ /* 0x000fe400078e020b */
[----:B------:R-:W-:Y:S01]  /*c480*/  IMAD.U32 R6, RZ, RZ, UR6 ;  /* 0x00000006ff067e24 */ /* 0x000fe2000f8e00ff */
[----:B------:R-:W1:Y:S01]  /*c490*/  SHFL.IDX PT, R23, R37, R25, 0x1c1f ;  /* 0x001c1f1925177589 */ /* 0x000e6200000e0000 */
[----:B------:R-:W-:Y:S01]  /*c4a0*/  IMAD.U32 R7, RZ, RZ, UR8 ;  /* 0x00000008ff077e24 */ /* 0x000fe2000f8e00ff */
[----:B------:R-:W-:Y:S01]  /*c4b0*/  ULDC.64 UR6, c[0x0][0xb48] ;  /* 0x0002d20000067ab9 */ /* 0x000fe20000000a00 */
[----:B------:R-:W-:Y:S01]  /*c4c0*/  ULDC.64 UR8, c[0x0][0xb28] ;  /* 0x0002ca0000087ab9 */ /* 0x000fe20000000a00 */
[----:B------:R-:W-:Y:S01]  /*c4d0*/  SHFL.IDX PT, R32, R32, R25, 0x1c1f ;  /* 0x001c1f1920207589 */ /* 0x000fe200000e0000 */
[----:B------:R-:W-:-:S03]  /*c4e0*/  IMAD.SHL.U32 R9, R9, 0x2, RZ ;  /* 0x0000000209097824 */ /* 0x000fc600078e00ff */
[----:B------:R-:W-:Y:S04]  /*c4f0*/  SHFL.IDX PT, R114, R61, R2, 0x1c1f ;  /* 0x001c1f023d727589 */ /* 0x000fe800000e0000 */
[----:B------:R-:W-:Y:S04]  /*c500*/  SHFL.IDX PT, R126, R27, R2, 0x1c1f ;  /* 0x001c1f021b7e7589 */ /* 0x000fe800000e0000 */
[----:B------:R-:W-:Y:S04]  /*c510*/  SHFL.IDX PT, R162, R53, R25, 0x1c1f ;  /* 0x001c1f1935a27589 */ /* 0x000fe800000e0000 */
[----:B------:R-:W-:Y:S04]  /*c520*/  SHFL.IDX PT, R61, R48, R25, 0x1c1f ;  /* 0x001c1f19303d7589 */ /* 0x000fe800000e0000 */
[----:B------:R-:W-:Y:S01]  /*c530*/  SHFL.IDX PT, R115, R57, R2, 0x1c1f ;  /* 0x001c1f0239737589 */ /* 0x000fe200000e0000 */
[----:B-1----:R-:W-:-:S02]  /*c540*/  SEL R21, R134, R23, P0 ;  /* 0x0000001786157207 */ /* 0x002fc40000000000 */
[----:B------:R-:W-:Y:S01]  /*c550*/  SEL R23, R23, R134, P0 ;  /* 0x0000008617177207 */ /* 0x000fe20000000000 */
[----:B------:R-:W-:Y:S04]  /*c560*/  SHFL.IDX PT, R68, R68, R25, 0x1c1f ;  /* 0x001c1f1944447589 */ /* 0x000fe800000e0000 */
[----:B------:R1:W-:Y:S04]  /*c570*/  SHFL.IDX PT, R53, R8, R25, 0x1c1f ;  /* 0x001c1f1908357589 */ /* 0x0003e800000e0000 */
[----:B------:R-:W-:Y:S04]  /*c580*/  SHFL.IDX PT, R119, R169, R2, 0x1c1f ;  /* 0x001c1f02a9777589 */ /* 0x000fe800000e0000 */
[----:B------:R-:W-:Y:S01]  /*c590*/  SHFL.IDX PT, R152, R31, R25, 0x1c1f ;  /* 0x001c1f191f987589 */ /* 0x000fe200000e0000 */
[----:B-1----:R-:W1:Y:S03]  /*c5a0*/  LDC R8, c[0x0][0xbe8] ;  /* 0x0002fa00ff087b82 */ /* 0x002e660000000800 */
[----:B------:R-:W-:Y:S04]  /*c5b0*/  SHFL.IDX PT, R139, R13, R2, 0x1c1f ;  /* 0x001c1f020d8b7589 */ /* 0x000fe800000e0000 */
[----:B------:R-:W-:Y:S04]  /*c5c0*/  SHFL.IDX PT, R24, R24, R25, 0x1c1f ;  /* 0x001c1f1918187589 */ /* 0x000fe800000e0000 */
[----:B------:R-:W-:Y:S04]  /*c5d0*/  SHFL.IDX PT, R168, R116, R25, 0x1c1f ;  /* 0x001c1f1974a87589 */ /* 0x000fe800000e0000 */
[----:B------:R-:W-:Y:S04]  /*c5e0*/  SHFL.IDX PT, R121, R121, R2, 0x1c1f ;  /* 0x001c1f0279797589 */ /* 0x000fe800000e0000 */
[----:B------:R-:W-:Y:S04]  /*c5f0*/  SHFL.IDX PT, R116, R34, R25, 0x1c1f ;  /* 0x001c1f1922747589 */ /* 0x000fe800000e0000 */
[----:B------:R-:W2:Y:S01]  /*c600*/  SHFL.IDX PT, R33, R33, R2, 0x1c1f ;  /* 0x001c1f0221217589 */ /* 0x000ea200000e0000 */
[----:B-1----:R-:W-:-:S03]  /*c610*/  ISETP.NE.AND P2, PT, R8, 0x1, PT ;  /* 0x000000010800780c */ /* 0x002fc60003f45270 */
[----:B------:R-:W-:Y:S04]  /*c620*/  SHFL.IDX PT, R35, R35, R2, 0x1c1f ;  /* 0x001c1f0223237589 */ /* 0x000fe800000e0000 */
[----:B------:R-:W1:Y:S04]  /*c630*/  SHFL.IDX PT, R164, R56, R25, 0x1c1f ;  /* 0x001c1f1938a47589 */ /* 0x000e6800000e0000 */
[----:B------:R-:W-:Y:S04]  /*c640*/  SHFL.IDX PT, R170, R112, R25, 0x1c1f ;  /* 0x001c1f1970aa7589 */ /* 0x000fe800000e0000 */
[----:B------:R-:W-:Y:S04]  /*c650*/  SHFL.IDX PT, R123, R41, R2, 0x1c1f ;  /* 0x001c1f02297b7589 */ /* 0x000fe800000e0000 */
[----:B------:R-:W-:Y:S04]  /*c660*/  SHFL.IDX PT, R105, R65, R2, 0x1c1f ;  /* 0x001c1f0241697589 */ /* 0x000fe800000e0000 */
[----:B------:R-:W-:Y:S01]  /*c670*/  SHFL.IDX PT, R117, R117, R2, 0x1c1f ;  /* 0x001c1f0275757589 */ /* 0x000fe200000e0000 */
[----:B--2---:R-:W-:-:S03]  /*c680*/  SEL R31, R162, R33, P0 ;  /* 0x00000021a21f7207 */ /* 0x004fc60000000000 */
[----:B------:R-:W2:Y:S04]  /*c690*/  SHFL.IDX PT, R60, R60, R25, 0x1c1f ;  /* 0x001c1f193c3c7589 */ /* 0x000ea800000e0000 */
[----:B------:R3:W-:Y:S01]  /*c6a0*/  SHFL.IDX PT, R112, R16, R25, 0x1c1f ;  /* 0x001c1f1910707589 */ /* 0x0007e200000e0000 */
[----:B-1----:R-:W-:-:S03]  /*c6b0*/  SEL R34, R164, R35, P0 ;  /* 0x00000023a4227207 */ /* 0x002fc60000000000 */
[----:B------:R-:W-:Y:S04]  /*c6c0*/  SHFL.IDX PT, R122, R49, R2, 0x1c1f ;  /* 0x001c1f02317a7589 */ /* 0x000fe800000e0000 */
[----:B------:R-:W-:Y:S01]  /*c6d0*/  SHFL.IDX PT, R79, R93, R2, 0x1c1f ;  /* 0x001c1f025d4f7589 */ /* 0x000fe200000e0000 */
[----:B---3--:R-:W-:-:S03]  /*c6e0*/  SEL R16, R139, R24, P0 ;  /* 0x000000188b107207 */ /* 0x008fc60000000000 */
        /* <DEDUP_REMOVED lines=8> */
[----:B------:R1:W-:Y:S04]  /*c770*/  SHFL.IDX PT, R124, R14, R25, 0x1c1f ;  /* 0x001c1f190e7c7589 */ /* 0x0003e800000e0000 */
[----:B------:R-:W-:Y:S04]  /*c780*/  SHFL.IDX PT, R103, R43, R2, 0x1c1f ;  /* 0x001c1f022b677589 */ /* 0x000fe800000e0000 */
[----:B------:R-:W-:Y:S01]  /*c790*/  SHFL.IDX PT, R167, R144, R25, 0x1c1f ;  /* 0x001c1f1990a77589 */ /* 0x000fe200000e0000 */
[----:B-1----:R-:W-:-:S03]  /*c7a0*/  SEL R14, R24, R139, P0 ;  /* 0x0000008b180e7207 */ /* 0x002fc60000000000 */
[----:B------:R1:W-:Y:S04]  /*c7b0*/  SHFL.IDX PT, R96, R22, R25, 0x1c1f ;  /* 0x001c1f1916607589 */ /* 0x0003e800000e0000 */
[----:B------:R-:W-:Y:S04]  /*c7c0*/  SHFL.IDX PT, R91, R173, R2, 0x1c1f ;  /* 0x001c1f02ad5b7589 */ /* 0x000fe800000e0000 */
[----:B------:R3:W-:Y:S01]  /*c7d0*/  SHFL.IDX PT, R144, R28, R25, 0x1c1f ;  /* 0x001c1f191c907589 */ /* 0x0007e200000e0000 */
[----:B-1----:R-:W-:-:S03]  /*c7e0*/  SEL R22, R32, R135, P0 ;  /* 0x0000008720167207 */ /* 0x002fc60000000000 */
[----:B------:R-:W-:Y:S04]  /*c7f0*/  SHFL.IDX PT, R99, R157, R2, 0x1c1f ;  /* 0x001c1f029d637589 */ /* 0x000fe800000e0000 */
[----:B------:R-:W-:Y:S01]  /*c800*/  SHFL.IDX PT, R13, R143, R2, 0x1c1f ;  /* 0x001c1f028f0d7589 */ /* 0x000fe200000e0000 */
[----:B---3--:R-:W-:-:S03]  /*c810*/  SEL R28, R126, R61, P0 ;  /* 0x0000003d7e1c7207 */ /* 0x008fc60000000000 */
[----:B------:R-:W1:Y:S04]  /*c820*/  SHFL.IDX PT, R150, R150, R25, 0x1c1f ;  /* 0x001c1f1996967589 */ /* 0x000e6800000e0000 */
[----:B------:R3:W-:Y:S04]  /*c830*/  SHFL.IDX PT, R157, R20, R25, 0x1c1f ;  /* 0x001c1f19149d7589 */ /* 0x0007e800000e0000 */
[----:B------:R-:W-:Y:S04]  /*c840*/  SHFL.IDX PT, R82, R97, R2, 0x1c1f ;  /* 0x001c1f0261527589 */ /* 0x000fe800000e0000 */
[----:B------:R-:W-:Y:S01]  /*c850*/  SHFL.IDX PT, R166, R84, R25, 0x1c1f ;  /* 0x001c1f1954a67589 */ /* 0x000fe200000e0000 */
[----:B---3--:R-:W-:-:S02]  /*c860*/  SEL R20, R135, R32, P0 ;  /* 0x0000002087147207 */ /* 0x008fc40000000000 */
[----:B------:R-:W3:Y:S01]  /*c870*/  LDC.64 R134, c[0x0][0xbd8] ;  /* 0x0002f600ff867b82 */ /* 0x000ee20000000a00 */
[----:B------:R-:W-:Y:S01]  /*c880*/  SHFL.IDX PT, R95, R155, R2, 0x1c1f ;  /* 0x001c1f029b5f7589 */ /* 0x000fe200000e0000 */
[----:B------:R-:W-:Y:S02]  /*c890*/  SEL R32, R35, R164, P0 ;  /* 0x000000a423207207 */ /* 0x000fe40000000000 */
[----:B--2---:R-:W-:Y:S01]  /*c8a0*/  SEL R35, R60, R123, P0 ;  /* 0x0000007b3c237207 */ /* 0x004fe20000000000 */
[----:B------:R-:W-:Y:S01]  /*c8b0*/  SHFL.IDX PT, R97, R171, R2, 0x1c1f ;  /* 0x001c1f02ab617589 */ /* 0x000fe200000e0000 */
[----:B-1----:R-:W-:-:S03]  /*c8c0*/  SEL R19, R13, R150, P0 ;  /* 0x000000960d137207 */ /* 0x002fc60000000000 */
[----:B------:R-:W-:Y:S01]  /*c8d0*/  SHFL.IDX PT, R158, R45, R25, 0x1c1f ;  /* 0x001c1f192d9e7589 */ /* 0x000fe200000e0000 */
[----:B------:R-:W-:Y:S02]  /*c8e0*/  SEL R13, R150, R13, P0 ;  /* 0x0000000d960d7207 */ /* 0x000fe40000000000 */
[----:B------:R-:W1:Y:S01]  /*c8f0*/  @P2 LDC R150, c[0x0][0xbf0] ;  /* 0x0002fc00ff962b82 */ /* 0x000e620000000800 */
[----:B------:R-:W2:Y:S04]  /*c900*/  SHFL.IDX PT, R160, R40, R25, 0x1c1f ;  /* 0x001c1f1928a07589 */ /* 0x000ea800000e0000 */
[----:B------:R-:W-:Y:S04]  /*c910*/  SHFL.IDX PT, R176, R128, R25, 0x1c1f ;  /* 0x001c1f1980b07589 */ /* 0x000fe800000e0000 */
[----:B------:R4:W5:Y:S04]  /*c920*/  SHFL.IDX PT, R84, R30, R25, 0x1c1f ;  /* 0x001c1f191e547589 */ /* 0x00096800000e0000 */
[----:B------:R-:W-:Y:S04]  /*c930*/  SHFL.IDX PT, R78, R85, R2, 0x1c1f ;  /* 0x001c1f02554e7589 */ /* 0x000fe800000e0000 */
[----:B------:R-:W-:Y:S01]  /*c940*/  SHFL.IDX PT, R90, R175, R2, 0x1c1f ;  /* 0x001c1f02af5a7589 */ /* 0x000fe200000e0000 */
[----:B----4-:R-:W-:-:S03]  /*c950*/  SEL R30, R61, R126, P0 ;  /* 0x0000007e3d1e7207 */ /* 0x010fc60000000000 */
[----:B------:R-:W-:Y:S01]  /*c960*/  SHFL.IDX PT, R154, R140, R25, 0x1c1f ;  /* 0x001c1f198c9a7589 */ /* 0x000fe200000e0000 */
[----:B------:R-:W-:Y:S02]  /*c970*/  SEL R61, R115, R68, P0 ;  /* 0x00000044733d7207 */ /* 0x000fe40000000000 */
[----:B------:R-:W-:Y:S01]  /*c980*/  SEL R126, R144, R91, P0 ;  /* 0x0000005b907e7207 */ /* 0x000fe20000000000 */
[----:B------:R4:W-:Y:S01]  /*c990*/  SHFL.IDX PT, R155, R62, R25, 0x1c1f ;  /* 0x001c1f193e9b7589 */ /* 0x0009e200000e0000 */
[----:B--2---:R-:W-:Y:S02]  /*c9a0*/  SEL R24, R131, R160, P0 ;  /* 0x000000a083187207 */ /* 0x004fe40000000000 */
[----:B------:R-:W-:Y:S01]  /*c9b0*/  SEL R27, R158, R127, P0 ;  /* 0x0000007f9e1b7207 */ /* 0x000fe20000000000 */
[----:B------:R2:W-:Y:S04]  /*c9c0*/  SHFL.IDX PT, R128, R63, R25, 0x1c1f ;  /* 0x001c1f193f807589 */ /* 0x0005e800000e0000 */
[----:B------:R-:W-:Y:S01]  /*c9d0*/  SHFL.IDX PT, R85, R177, R2, 0x1c1f ;  /* 0x001c1f02b1557589 */ /* 0x000fe200000e0000 */
[----:B----4-:R-:W-:-:S03]  /*c9e0*/  SEL R62, R65, R122, P0 ;  /* 0x0000007a413e7207 */ /* 0x010fc60000000000 */
[----:B------:R-:W-:Y:S01]  /*c9f0*/  SHFL.IDX PT, R140, R66, R25, 0x1c1f ;  /* 0x001c1f19428c7589 */ /* 0x000fe200000e0000 */
[----:B--2---:R-:W-:-:S03]  /*ca00*/  SEL R63, R68, R115, P0 ;  /* 0x00000073443f7207 */ /* 0x004fc60000000000 */
[----:B------:R-:W-:Y:S01]  /*ca10*/  SHFL.IDX PT, R59, R59, R2, 0x1c1f ;  /* 0x001c1f023b3b7589 */ /* 0x000fe200000e0000 */
[----:B------:R-:W-:Y:S02]  /*ca20*/  SEL R115, R119, R152, P0 ;  /* 0x0000009877737207 */ /* 0x000fe40000000000 */
[----:B------:R-:W-:Y:S01]  /*ca30*/  SEL R119, R152, R119, P0 ;  /* 0x0000007798777207 */ /* 0x000fe20000000000 */
[----:B------:R-:W-:Y:S01]  /*ca40*/  SHFL.IDX PT, R165, R136, R25, 0x1c1f ;  /* 0x001c1f1988a57589 */ /* 0x000fe200000e0000 */
[----:B------:R-:W0:Y:S03]  /*ca50*/  LDC R152, c[0x0][0xc50] ;  /* 0x00031400ff987b82 */ /* 0x000e260000000800 */
[----:B------:R-:W2:Y:S04]  /*ca60*/  SHFL.IDX PT, R48, R70, R25, 0x1c1f ;  /* 0x001c1f1946307589 */ /* 0x000ea800000e0000 */
[----:B------:R-:W-:Y:S04]  /*ca70*/  SHFL.IDX PT, R87, R153, R2, 0x1c1f ;  /* 0x001c1f0299577589 */ /* 0x000fe800000e0000 */
[----:B------:R-:W-:Y:S04]  /*ca80*/  SHFL.IDX PT, R49, R179, R2, 0x1c1f ;  /* 0x001c1f02b3317589 */ /* 0x000fe800000e0000 */
[----:B------:R-:W-:Y:S04]  /*ca90*/  SHFL.IDX PT, R136, R74, R25, 0x1c1f ;  /* 0x001c1f194a887589 */ /* 0x000fe800000e0000 */
[----:B------:R-:W-:Y:S04]  /*caa0*/  SHFL.IDX PT, R50, R181, R2, 0x1c1f ;  /* 0x001c1f02b5327589 */ /* 0x000fe800000e0000 */
[----:B------:R-:W-:Y:S04]  /*cab0*/  SHFL.IDX PT, R153, R67, R25, 0x1c1f ;  /* 0x001c1f1943997589 */ /* 0x000fe800000e0000 */
[----:B------:R4:W-:Y:S04]  /*cac0*/  SHFL.IDX PT, R37, R138, R25, 0x1c1f ;  /* 0x001c1f198a257589 */ /* 0x0009e800000e0000 */
[----:B------:R-:W-:Y:S04]  /*cad0*/  SHFL.IDX PT, R110, R163, R2, 0x1c1f ;  /* 0x001c1f02a36e7589 */ /* 0x000fe800000e0000 */
[----:B------:R5:W-:Y:S01]  /*cae0*/  SHFL.IDX PT, R163, R120, R25, 0x1c1f ;  /* 0x001c1f1978a37589 */ /* 0x000be200000e0000 */
[----:B----4-:R-:W4:Y:S03]  /*caf0*/  LDC.64 R138, c[0x0][0xb40] ;  /* 0x0002d000ff8a7b82 */ /* 0x010f260000000a00 */
[----:B------:R3:W-:Y:S04]  /*cb00*/  SHFL.IDX PT, R156, R29, R25, 0x1c1f ;  /* 0x001c1f191d9c7589 */ /* 0x0007e800000e0000 */
[----:B------:R1:W-:Y:S01]  /*cb10*/  SHFL.IDX PT, R56, R109, R25, 0x1c1f ;  /* 0x001c1f196d387589 */ /* 0x0003e200000e0000 */
[----:B-----5:R-:W-:-:S02]  /*cb20*/  SEL R120, R121, R116, P0 ;  /* 0x0000007479787207 */ /* 0x020fc40000000000 */
[----:B------:R-:W-:Y:S01]  /*cb30*/  SEL R116, R116, R121, P0 ;  /* 0x0000007974747207 */ /* 0x000fe20000000000 */
[----:B------:R-:W5:Y:S01]  /*cb40*/  SHFL.IDX PT, R102, R47, R2, 0x1c1f ;  /* 0x001c1f022f667589 */ /* 0x000f6200000e0000 */
[----:B---3--:R-:W-:Y:S02]  /*cb50*/  SEL R29, R33, R162, P0 ;  /* 0x000000a2211d7207 */ /* 0x008fe40000000000 */
[----:B------:R-:W-:Y:S01]  /*cb60*/  SEL R33, R123, R60, P0 ;  /* 0x0000003c7b217207 */ /* 0x000fe20000000000 */
[----:B------:R3:W-:Y:S01]  /*cb70*/  SHFL.IDX PT, R45, R142, R25, 0x1c1f ;  /* 0x001c1f198e2d7589 */ /* 0x0007e200000e0000 */
[----:B------:R-:W-:Y:S02]  /*cb80*/  SEL R121, R117, R112, P0 ;  /* 0x0000007075797207 */ /* 0x000fe40000000000 */
[----:B------:R-:W-:Y:S01]  /*cb90*/  SEL R60, R122, R65, P0 ;  /* 0x000000417a3c7207 */ /* 0x000fe20000000000 */
[----:B------:R-:W-:Y:S01]  /*cba0*/  SHFL.IDX PT, R12, R17, R2, 0x1c1f ;  /* 0x001c1f02110c7589 */ /* 0x000fe200000e0000 */
[----:B-1----:R-:W-:-:S02]  /*cbb0*/  SEL R109, R111, R148, P0 ;  /* 0x000000946f6d7207 */ /* 0x002fc40000000000 */
[----:B------:R-:W-:Y:S01]  /*cbc0*/  SEL R117, R112, R117, P0 ;  /* 0x0000007570757207 */ /* 0x000fe20000000000 */
[----:B------:R-:W1:Y:S01]  /*cbd0*/  SHFL.IDX PT, R15, R15, R2, 0x1c1f ;  /* 0x001c1f020f0f7589 */ /* 0x000e6200000e0000 */
[----:B------:R-:W-:Y:S01]  /*cbe0*/  SEL R111, R148, R111, P0 ;  /* 0x0000006f946f7207 */ /* 0x000fe20000000000 */
[----:B---3--:R-:W-:Y:S01]  /*cbf0*/  IMAD R142, R134, UR37, RZ ;  /* 0x00000025868e7c24 */ /* 0x008fe2000f8e02ff */
[----:B------:R-:W-:Y:S01]  /*cc00*/  SEL R112, R113, R124, P0 ;  /* 0x0000007c71707207 */ /* 0x000fe20000000000 */
[----:B------:R-:W3:Y:S01]  /*cc10*/  @P2 LDC R148, c[0x0][0xbec] ;  /* 0x0002fb00ff942b82 */ /* 0x000ee20000000800 */
[----:B------:R-:W-:Y:S01]  /*cc20*/  SEL R122, R124, R113, P0 ;  /* 0x000000717c7a7207 */ /* 0x000fe20000000000 */
[----:B------:R-:W-:Y:S01]  /*cc30*/  SHFL.IDX PT, R69, R69, R2, 0x1c1f ;  /* 0x001c1f0245457589 */ /* 0x000fe200000e0000 */
[----:B------:R-:W-:Y:S01]  /*cc40*/  SEL R113, R103, R96, P0 ;  /* 0x0000006067717207 */ /* 0x000fe20000000000 */
[----:B----4-:R-:W-:Y:S01]  /*cc50*/  IMAD.WIDE.U32 R6, R138, UR36, R6 ;  /* 0x000000248a067c25 */ /* 0x010fe2000f8e0006 */
[----:B------:R-:W-:Y:S01]  /*cc60*/  SEL R123, R96, R103, P0 ;  /* 0x00000067607b7207 */ /* 0x000fe20000000000 */
[----:B------:R-:W-:Y:S01]  /*cc70*/  SHFL.IDX PT, R73, R73, R2, 0x1c1f ;  /* 0x001c1f0249497589 */ /* 0x000fe200000e0000 */
[----:B------:R-:W-:-:S02]  /*cc80*/  SEL R96, R91, R144, P0 ;  /* 0x000000905b607207 */ /* 0x000fc40000000000 */
[----:B------:R-:W4:Y:S01]  /*cc90*/  @P2 LDC R144, c[0x0][0xbec] ;  /* 0x0002fb00ff902b82 */ /* 0x000f220000000800 */
[----:B------:R-:W-:Y:S01]  /*cca0*/  SHFL.IDX PT, R77, R77, R2, 0x1c1f ;  /* 0x001c1f024d4d7589 */ /* 0x000fe200000e0000 */
[----:B------:R-:W-:Y:S02]  /*ccb0*/  SEL R103, R84, R97, P0 ;  /* 0x0000006154677207 */ /* 0x000fe40000000000 */
[----:B--2---:R-:W-:Y:S01]  /*ccc0*/  SEL R91, R48, R59, P0 ;  /* 0x0000003b305b7207 */ /* 0x004fe20000000000 */
[----:B------:R-:W-:Y:S01]  /*ccd0*/  SHFL.IDX PT, R75, R81, R2, 0x1c1f ;  /* 0x001c1f02514b7589 */ /* 0x000fe200000e0000 */
[----:B-----5:R-:W-:Y:S02]  /*cce0*/  SEL R124, R102, R157, P0 ;  /* 0x0000009d667c7207 */ /* 0x020fe40000000000 */
[----:B------:R-:W-:Y:S01]  /*ccf0*/  SEL R102, R157, R102, P0 ;  /* 0x000000669d667207 */ /* 0x000fe20000000000 */
[----:B------:R-:W-:Y:S01]  /*cd00*/  SHFL.IDX PT, R83, R147, R2, 0x1c1f ;  /* 0x001c1f0293537589 */ /* 0x000fe200000e0000 */
[----:B-1----:R-:W-:-:S03]  /*cd10*/  SEL R17, R15, R156, P0 ;  /* 0x0000009c0f117207 */ /* 0x002fc60000000000 */
[----:B------:R-:W-:Y:S01]  /*cd20*/  SHFL.IDX PT, R89, R89, R2, 0x1c1f ;  /* 0x001c1f0259597589 */ /* 0x000fe200000e0000 */
[----:B------:R-:W-:-:S03]  /*cd30*/  SEL R15, R156, R15, P0 ;  /* 0x0000000f9c0f7207 */ /* 0x000fc60000000000 */
[----:B------:R-:W-:Y:S04]  /*cd40*/  SHFL.IDX PT, R101, R101, R2, 0x1c1f ;  /* 0x001c1f0265657589 */ /* 0x000fe800000e0000 */
[----:B------:R-:W-:Y:S01]  /*cd50*/  SHFL.IDX PT, R106, R159, R2, 0x1c1f ;  /* 0x001c1f029f6a7589 */ /* 0x000fe200000e0000 */
[----:B----4-:R-:W-:-:S03]  /*cd60*/  @P2 IMAD.HI.U32 R144, R11, R144, RZ ;  /* 0x000000900b902227 */ /* 0x010fc600078e00ff */
        /* <DEDUP_REMOVED lines=19> */
[----:B------:R-:W2:Y:S04]  /*cea0*/  SHFL.IDX PT, R76, R76, R25, 0x1c1f ;  /* 0x001c1f194c4c7589 */ /* 0x000ea800000e0000 */
[----:B------:R-:W4:Y:S01]  /*ceb0*/  SHFL.IDX PT, R81, R72, R25, 0x1c1f ;  /* 0x001c1f1948517589 */ /* 0x000f2200000e0000 */
[----:B-1----:R-:W1:Y:S03]  /*cec0*/  @P2 LDC R141, c[0x0][0xbf0] ;  /* 0x0002fc00ff8d2b82 */ /* 0x002e660000000800 */
[----:B------:R-:W5:Y:S04]  /*ced0*/  SHFL.IDX PT, R80, R80, R25, 0x1c1f ;  /* 0x001c1f1950507589 */ /* 0x000f6800000e0000 */
[----:B------:R-:W-:Y:S04]  /*cee0*/  SHFL.IDX PT, R92, R92, R25, 0x1c1f ;  /* 0x001c1f195c5c7589 */ /* 0x000fe800000e0000 */
[----:B------:R-:W0:Y:S04]  /*cef0*/  SHFL.IDX PT, R88, R88, R25, 0x1c1f ;  /* 0x001c1f1958587589 */ /* 0x000e2800000e0000 */
[----:B------:R-:W3:Y:S04]  /*cf00*/  SHFL.IDX PT, R100, R100, R25, 0x1c1f ;  /* 0x001c1f1964647589 */ /* 0x000ee800000e0000 */
[----:B------:R-:W1:Y:S01]  /*cf10*/  SHFL.IDX PT, R108, R108, R25, 0x1c1f ;  /* 0x001c1f196c6c7589 */ /* 0x000e6200000e0000 */
[----:B--2---:R-:W-:-:S02]  /*cf20*/  SEL R65, R105, R76, P0 ;  /* 0x0000004c69417207 */ /* 0x004fc40000000000 */
[----:B------:R-:W-:Y:S01]  /*cf30*/  SEL R67, R76, R105, P0 ;  /* 0x000000694c437207 */ /* 0x000fe20000000000 */
[----:B------:R-:W2:Y:S01]  /*cf40*/  SHFL.IDX PT, R161, R104, R25, 0x1c1f ;  /* 0x001c1f1968a17589 */ /* 0x000ea200000e0000 */
[----:B----4-:R-:W-:Y:S02]  /*cf50*/  SEL R64, R114, R81, P0 ;  /* 0x0000005172407207 */ /* 0x010fe40000000000 */
[----:B------:R-:W-:Y:S01]  /*cf60*/  SEL R66, R81, R114, P0 ;  /* 0x0000007251427207 */ /* 0x000fe20000000000 */
[----:B------:R4:W2:Y:S01]  /*cf70*/  SHFL.IDX PT, R159, R26, R25, 0x1c1f ;  /* 0x001c1f191a9f7589 */ /* 0x0008a200000e0000 */
[----:B-----5:R-:W-:Y:S02]  /*cf80*/  SEL R68, R69, R80, P0 ;  /* 0x0000005045447207 */ /* 0x020fe40000000000 */
[----:B------:R-:W-:Y:S01]  /*cf90*/  SEL R70, R80, R69, P0 ;  /* 0x0000004550467207 */ /* 0x000fe20000000000 */
[----:B------:R-:W-:Y:S01]  /*cfa0*/  SHFL.IDX PT, R147, R86, R25, 0x1c1f ;  /* 0x001c1f1956937589 */ /* 0x000fe200000e0000 */
[----:B------:R-:W-:-:S02]  /*cfb0*/  SEL R69, R73, R166, P0 ;  /* 0x000000a649457207 */ /* 0x000fc40000000000 */
[----:B------:R-:W-:Y:S01]  /*cfc0*/  SEL R76, R78, R93, P0 ;  /* 0x0000005d4e4c7207 */ /* 0x000fe20000000000 */
[----:B------:R5:W2:Y:S01]  /*cfd0*/  SHFL.IDX PT, R151, R71, R25, 0x1c1f ;  /* 0x001c1f1947977589 */ /* 0x000aa200000e0000 */
[----:B0-----:R-:W-:Y:S02]  /*cfe0*/  SEL R72, R77, R88, P0 ;  /* 0x000000584d487207 */ /* 0x001fe40000000000 */
[----:B----4-:R-:W-:Y:S01]  /*cff0*/  SEL R26, R160, R131, P0 ;  /* 0x00000083a01a7207 */ /* 0x010fe20000000000 */
[----:B------:R0:W-:Y:S01]  /*d000*/  SHFL.IDX PT, R143, R129, R25, 0x1c1f ;  /* 0x001c1f19818f7589 */ /* 0x0001e200000e0000 */
[----:B------:R-:W-:Y:S01]  /*d010*/  IMAD R131, RZ, RZ, -UR42 ;  /* 0x8000002aff837e24 */ /* 0x000fe2000f8e02ff */
[----:B------:R-:W-:Y:S02]  /*d020*/  SEL R74, R88, R77, P0 ;  /* 0x0000004d584a7207 */ /* 0x000fe40000000000 */
[----:B------:R-:W4:Y:S01]  /*d030*/  SHFL.IDX PT, R132, R98, R25, 0x1c1f ;  /* 0x001c1f1962847589 */ /* 0x000f2200000e0000 */
[----:B------:R-:W-:Y:S01]  /*d040*/  IMAD R152, R152, R131, UR4 ;  /* 0x0000000498987e24 */ /* 0x000fe2000f8e0283 */
[----:B------:R-:W-:Y:S01]  /*d050*/  ULDC.64 UR4, c[0x0][0xbe0] ;  /* 0x0002f80000047ab9 */ /* 0x000fe20000000a00 */
[----:B-----5:R-:W-:Y:S01]  /*d060*/  SEL R71, R166, R73, P0 ;  /* 0x00000049a6477207 */ /* 0x020fe20000000000 */
[----:B------:R-:W-:Y:S01]  /*d070*/  SHFL.IDX PT, R137, R137, R25, 0x1c1f ;  /* 0x001c1f1989897589 */ /* 0x000fe200000e0000 */
[----:B---3--:R-:W-:Y:S01]  /*d080*/  SEL R77, R79, R100, P0 ;  /* 0x000000644f4d7207 */ /* 0x008fe20000000000 */
[----:B0-----:R-:W-:Y:S01]  /*d090*/  IMAD R129, R135, UR36, R142 ;  /* 0x0000002487817c24 */ /* 0x001fe2000f8e028e */
[----:B------:R-:W-:Y:S01]  /*d0a0*/  SHF.R.S32.HI R131, RZ, 0x1f, R152 ;  /* 0x0000001fff837819 */ /* 0x000fe20000011498 */
[----:B------:R0:W-:Y:S01]  /*d0b0*/  SHFL.IDX PT, R2, R125, R25, 0x1c1f ;  /* 0x001c1f197d027589 */ /* 0x0001e200000e0000 */
[----:B------:R-:W-:Y:S01]  /*d0c0*/  IMAD.WIDE.U32 R134, R134, UR36, R4 ;  /* 0x0000002486867c25 */ /* 0x000fe2000f8e0004 */
[----:B------:R-:W-:-:S02]  /*d0d0*/  SEL R4, R49, R136, P0 ;  /* 0x0000008831047207 */ /* 0x000fc40000000000 */
[----:B------:R-:W-:Y:S01]  /*d0e0*/  SHFL.IDX PT, R133, R133, R25, 0x1c1f ;  /* 0x001c1f1985857589 */ /* 0x000fe200000e0000 */
[----:B------:R-:W-:Y:S01]  /*d0f0*/  SEL R5, R50, R153, P0 ;  /* 0x0000009932057207 */ /* 0x000fe20000000000 */
[----:B------:R-:W-:Y:S01]  /*d100*/  IMAD.IADD R135, R135, 0x1, R129 ;  /* 0x0000000187877824 */ /* 0x000fe200078e0281 */
[----:B------:R-:W-:Y:S01]  /*d110*/  SEL R73, R75, R92, P0 ;  /* 0x0000005c4b497207 */ /* 0x000fe20000000000 */
[----:B------:R-:W-:Y:S01]  /*d120*/  SHFL.IDX PT, R146, R146, R25, 0x1c1f ;  /* 0x001c1f1992927589 */ /* 0x000fe200000e0000 */
[----:B------:R-:W-:Y:S01]  /*d130*/  @P2 IMAD.HI.U32 R129, R11, R148, RZ ;  /* 0x000000940b812227 */ /* 0x000fe200078e00ff */
[----:B0-----:R-:W-:Y:S02]  /*d140*/  SEL R125, R97, R84, P0 ;  /* 0x00000054617d7207 */ /* 0x001fe40000000000 */
[----:B------:R-:W-:Y:S01]  /*d150*/  SHFL.IDX PT, R145, R145, R25, 0x1c1f ;  /* 0x001c1f1991917589 */ /* 0x000fe200000e0000 */
[----:B------:R-:W-:Y:S02]  /*d160*/  SEL R97, R90, R155, P0 ;  /* 0x0000009b5a617207 */ /* 0x000fe40000000000 */
[----:B------:R-:W-:Y:S01]  /*d170*/  SEL R84, R85, R140, P0 ;  /* 0x0000008c55547207 */ /* 0x000fe20000000000 */
[----:B------:R-:W-:Y:S01]  /*d180*/  SHFL.IDX PT, R149, R149, R25, 0x1c1f ;  /* 0x001c1f1995957589 */ /* 0x000fe200000e0000 */
[----:B------:R-:W-:-:S02]  /*d190*/  SEL R79, R100, R79, P0 ;  /* 0x0000004f644f7207 */ /* 0x000fc40000000000 */
[----:B-1----:R-:W-:Y:S01]  /*d1a0*/  SEL R81, R83, R108, P0 ;  /* 0x0000006c53517207 */ /* 0x002fe20000000000 */
[----:B------:R0:W-:Y:S01]  /*d1b0*/  SHFL.IDX PT, R130, R130, R25, 0x1c1f ;  /* 0x001c1f1982827589 */ /* 0x0001e200000e0000 */
[----:B------:R-:W-:Y:S02]  /*d1c0*/  SEL R75, R92, R75, P0 ;  /* 0x0000004b5c4b7207 */ /* 0x000fe40000000000 */
[----:B------:R-:W-:Y:S02]  /*d1d0*/  SEL R78, R93, R78, P0 ;  /* 0x0000004e5d4e7207 */ /* 0x000fe40000000000 */
[----:B------:R-:W-:Y:S02]  /*d1e0*/  SEL R83, R108, R83, P0 ;  /* 0x000000536c537207 */ /* 0x000fe40000000000 */
[----:B------:R-:W-:Y:S02]  /*d1f0*/  SEL R86, R87, R170, P0 ;  /* 0x000000aa57567207 */ /* 0x000fe40000000000 */
[----:B------:R-:W-:-:S02]  /*d200*/  SEL R88, R170, R87, P0 ;  /* 0x00000057aa587207 */ /* 0x000fc40000000000 */
[----:B0-----:R-:W-:Y:S02]  /*d210*/  SEL R25, R127, R158, P0 ;  /* 0x0000009e7f197207 */ /* 0x001fe40000000000 */
[----:B------:R-:W-:Y:S02]  /*d220*/  SEL R127, R155, R90, P0 ;  /* 0x0000005a9b7f7207 */ /* 0x000fe40000000000 */
[----:B------:R-:W-:Y:S02]  /*d230*/  SEL R90, R140, R85, P0 ;  /* 0x000000558c5a7207 */ /* 0x000fe40000000000 */
[----:B------:R-:W-:Y:S01]  /*d240*/  SEL R85, R59, R48, P0 ;  /* 0x000000303b557207 */ /* 0x000fe20000000000 */
[----:B------:R-:W-:Y:S01]  /*d250*/  IMAD.MOV.U32 R59, RZ, RZ, R11 ;  /* 0x000000ffff3b7224 */ /* 0x000fe200078e000b */
[----:B------:R-:W-:Y:S02]  /*d260*/  SEL R48, R136, R49, P0 ;  /* 0x0000003188307207 */ /* 0x000fe40000000000 */
[----:B------:R-:W-:Y:S01]  /*d270*/  SEL R49, R153, R50, P0 ;  /* 0x0000003299317207 */ /* 0x000fe20000000000 */
[----:B------:R-:W-:Y:S01]  /*d280*/  IMAD R50, R138, UR37, RZ ;  /* 0x000000258a327c24 */ /* 0x000fe2000f8e02ff */
[----:B------:R-:W-:Y:S01]  /*d290*/  @P2 SHF.R.U32.HI R59, RZ, R150, R129 ;  /* 0x00000096ff3b2219 */ /* 0x000fe20000011681 */
[----:B------:R-:W-:Y:S01]  /*d2a0*/  IMAD.MOV.U32 R138, RZ, RZ, R6 ;  /* 0x000000ffff8a7224 */ /* 0x000fe200078e0006 */
[----:B------:R-:W-:Y:S01]  /*d2b0*/  SEL R98, R99, R176, P0 ;  /* 0x000000b063627207 */ /* 0x000fe20000000000 */
[----:B------:R-:W-:Y:S01]  /*d2c0*/  IMAD R139, R139, UR36, R50 ;  /* 0x000000248b8b7c24 */ /* 0x000fe2000f8e0232 */
[----:B------:R-:W-:Y:S01]  /*d2d0*/  SEL R100, R176, R99, P0 ;  /* 0x00000063b0647207 */ /* 0x000fe20000000000 */
[----:B------:R-:W-:Y:S01]  /*d2e0*/  IMAD.MOV.U32 R129, RZ, RZ, R11 ;  /* 0x000000ffff817224 */ /* 0x000fe200078e000b */
[----:B------:R-:W-:Y:S01]  /*d2f0*/  @P2 SHF.R.U32.HI R129, RZ, R141, R144 ;  /* 0x0000008dff812219 */ /* 0x000fe20000011690 */
[----:B------:R-:W-:Y:S01]  /*d300*/  IMAD.IADD R139, R7, 0x1, R139 ;  /* 0x00000001078b7824 */ /* 0x000fe200078e028b */
[----:B--2---:R-:W-:Y:S01]  /*d310*/  SEL R80, R82, R161, P0 ;  /* 0x000000a152507207 */ /* 0x004fe20000000000 */
[----:B------:R-:W-:Y:S01]  /*d320*/  IMAD R7, R131, UR4, RZ ;  /* 0x0000000483077c24 */ /* 0x000fe2000f8e02ff */
[----:B------:R-:W-:Y:S01]  /*d330*/  SEL R87, R89, R168, P0 ;  /* 0x000000a859577207 */ /* 0x000fe20000000000 */
[----:B------:R-:W-:Y:S01]  /*d340*/  IMAD R131, R131, UR6, RZ ;  /* 0x0000000683837c24 */ /* 0x000fe2000f8e02ff */
[----:B------:R-:W-:Y:S01]  /*d350*/  SEL R92, R94, R163, P0 ;  /* 0x000000a35e5c7207 */ /* 0x000fe20000000000 */
[C---:B------:R-:W-:Y:S01]  /*d360*/  IMAD R50, R152.reuse, UR5, R7 ;  /* 0x0000000598327c24 */ /* 0x040fe2000f8e0207 */
[----:B------:R-:W-:Y:S01]  /*d370*/  SEL R93, R95, R172, P0 ;  /* 0x000000ac5f5d7207 */ /* 0x000fe20000000000 */
[----:B------:R-:W-:Y:S01]  /*d380*/  IMAD.WIDE.U32 R6, R152, UR4, R134 ;  /* 0x0000000498067c25 */ /* 0x000fe2000f8e0086 */
[----:B------:R-:W-:Y:S01]  /*d390*/  ULDC.64 UR4, c[0x0][0xb30] ;  /* 0x0002cc0000047ab9 */ /* 0x000fe20000000a00 */
[----:B------:R-:W-:-:S02]  /*d3a0*/  SEL R99, R101, R174, P0 ;  /* 0x000000ae65637207 */ /* 0x000fc40000000000 */
[C---:B------:R-:W-:Y:S01]  /*d3b0*/  IMAD R135, R152.reuse, UR7, R131 ;  /* 0x0000000798877c24 */ /* 0x040fe2000f8e0283 */
[----:B------:R-:W-:Y:S01]  /*d3c0*/  SHF.R.S32.HI R131, RZ, 0x1f, R59 ;  /* 0x0000001fff837819 */ /* 0x000fe2000001143b */
[----:B------:R-:W-:Y:S01]  /*d3d0*/  IMAD.WIDE.U32 R138, R152, UR6, R138 ;  /* 0x00000006988a7c25 */ /* 0x000fe2000f8e008a */
[----:B------:R-:W-:Y:S01]  /*d3e0*/  IADD3 R134, P2, R59, R6, RZ ;  /* 0x000000063b867210 */ /* 0x000fe20007f5e0ff */
[----:B------:R-:W-:Y:S01]  /*d3f0*/  ULDC.64 UR6, c[0x0][0xbc8] ;  /* 0x0002f20000067ab9 */ /* 0x000fe20000000a00 */
[----:B------:R-:W-:Y:S01]  /*d400*/  SHF.R.S32.HI R6, RZ, 0x1f, R129 ;  /* 0x0000001fff067819 */ /* 0x000fe20000011481 */
[----:B------:R-:W-:Y:S01]  /*d410*/  IMAD.MOV R59, RZ, RZ, -R59 ;  /* 0x000000ffff3b7224 */ /* 0x000fe200078e0a3b */
[----:B------:R-:W-:Y:S01]  /*d420*/  SEL R104, R106, R165, P0 ;  /* 0x000000a56a687207 */ /* 0x000fe20000000000 */
[----:B------:R-:W-:Y:S01]  /*d430*/  IMAD.MOV R136, RZ, RZ, -R129 ;  /* 0x000000ffff887224 */ /* 0x000fe200078e0a81 */
[----:B------:R-:W-:Y:S01]  /*d440*/  SEL R105, R107, R154, P0 ;  /* 0x0000009a6b697207 */ /* 0x000fe20000000000 */
[----:B------:R-:W-:Y:S01]  /*d450*/  IMAD R59, R8, R59, R11 ;  /* 0x0000003b083b7224 */ /* 0x000fe200078e020b */
[----:B------:R-:W-:Y:S01]  /*d460*/  SEL R108, R110, R167, P0 ;  /* 0x000000a76e6c7207 */ /* 0x000fe20000000000 */
[----:B------:R-:W-:Y:S01]  /*d470*/  IMAD R6, R6, UR4, RZ ;  /* 0x0000000406067c24 */ /* 0x000fe2000f8e02ff */
[----:B------:R-:W-:Y:S01]  /*d480*/  SEL R114, R118, R159, P0 ;  /* 0x0000009f76727207 */ /* 0x000fe20000000000 */
[----:B------:R-:W-:Y:S01]  /*d490*/  IMAD.IADD R139, R139, 0x1, R135 ;  /* 0x000000018b8b7824 */ /* 0x000fe200078e0287 */
[----:B------:R-:W-:Y:S01]  /*d4a0*/  IADD3.X R135, R131, R7, R50, P2, !PT ;  /* 0x0000000783877210 */ /* 0x000fe200017fe432 */
[----:B------:R-:W-:Y:S01]  /*d4b0*/  IMAD R11, R8, R136, R11 ;  /* 0x00000088080b7224 */ /* 0x000fe200078e020b */
[----:B------:R-:W-:Y:S01]  /*d4c0*/  SHF.R.S32.HI R50, RZ, 0x1f, R59 ;  /* 0x0000001fff327819 */ /* 0x000fe2000001143b */
[C---:B------:R-:W-:Y:S01]  /*d4d0*/  IMAD R131, R129.reuse, UR5, R6 ;  /* 0x0000000581837c24 */ /* 0x040fe2000f8e0206 */
[----:B------:R-:W0:Y:S01]  /*d4e0*/  S2UR UR5, SR_CgaCtaId ;  /* 0x00000000000579c3 */ /* 0x000e220000008800 */
[----:B------:R-:W-:Y:S01]  /*d4f0*/  IMAD.WIDE.U32 R6, R129, UR4, R138 ;  /* 0x0000000481067c25 */ /* 0x000fe2000f8e008a */
[----:B------:R-:W-:Y:S01]  /*d500*/  SHF.R.S32.HI R129, RZ, 0x1f, R11 ;  /* 0x0000001fff817819 */ /* 0x000fe2000001140b */
[----:B------:R-:W-:Y:S01]  /*d510*/  UMOV UR4, 0x400 ;  /* 0x0000040000047882 */ /* 0x000fe20000000000 */
[----:B------:R-:W-:Y:S01]  /*d520*/  SEL R82, R161, R82, P0 ;  /* 0x00000052a1527207 */ /* 0x000fe20000000000 */
[----:B------:R-:W-:Y:S01]  /*d530*/  IMAD R50, R50, UR6, RZ ;  /* 0x0000000632327c24 */ /* 0x000fe2000f8e02ff */
[----:B------:R-:W-:Y:S01]  /*d540*/  SEL R89, R168, R89, P0 ;  /* 0x00000059a8597207 */ /* 0x000fe20000000000 */
[----:B------:R-:W-:Y:S01]  /*d550*/  IMAD.IADD R7, R7, 0x1, R131 ;  /* 0x0000000107077824 */ /* 0x000fe200078e0283 */
        /* <DEDUP_REMOVED lines=8> */
[----:B------:R-:W-:Y:S01]  /*d5e0*/  IMAD.WIDE.U32 R138, R11, UR8, R6 ;  /* 0x000000080b8a7c25 */ /* 0x000fe2000f8e0006 */
[----:B------:R-:W-:Y:S02]  /*d5f0*/  SEL R6, R51, R128, P0 ;  /* 0x0000008033067207 */ /* 0x000fe40000000000 */
[----:B------:R-:W-:Y:S01]  /*d600*/  SEL R128, R54, R151, P0 ;  /* 0x0000009736807207 */ /* 0x000fe20000000000 */
[----:B------:R-:W-:Y:S01]  /*d610*/  IMAD R131, R11, UR9, R136 ;  /* 0x000000090b837c24 */ /* 0x000fe2000f8e0288 */
[----:B------:R-:W-:Y:S01]  /*d620*/  LEA R136, P2, R134, UR6, 0x2 ;  /* 0x0000000686887c11 */ /* 0x000fe2000f8410ff */
[----:B------:R-:W-:Y:S01]  /*d630*/  IMAD.IADD R7, R135, 0x1, R129 ;  /* 0x0000000187077824 */ /* 0x000fe200078e0281 */
[----:B------:R-:W-:Y:S01]  /*d640*/  ULDC UR6, c[0x0][0xa88] ;  /* 0x0002a20000067ab9 */ /* 0x000fe20000000800 */
[----:B0-----:R-:W-:Y:S01]  /*d650*/  ULEA UR4, UR5, UR4, 0x18 ;  /* 0x0000000405047291 */ /* 0x001fe2000f8ec03f */
[----:B------:R-:W-:Y:S01]  /*d660*/  IMAD R11, R8, UR6, RZ ;  /* 0x00000006080b7c24 */ /* 0x000fe2000f8e02ff */
[----:B------:R-:W-:Y:S01]  /*d670*/  SHFL.IDX PT, R140, R136, RZ, 0x1c1f ;  /* 0x001c1fff888c7589 */ /* 0x000fe200000e0000 */
[----:B------:R-:W-:Y:S01]  /*d680*/  LEA.HI.X R134, R134, UR7, R7, 0x2, P2 ;  /* 0x0000000786867c11 */ /* 0x000fe200090f1407 */
[C---:B------:R-:W-:Y:S01]  /*d690*/  VIADD R8, R10.reuse, 0x8 ;  /* 0x000000080a087836 */ /* 0x040fe20000000000 */
[----:B------:R-:W-:Y:S01]  /*d6a0*/  UIADD3 UR4, UR4, 0x20820, URZ ;  /* 0x0002082004047890 */ /* 0x000fe2000fffe03f */
[----:B------:R-:W-:Y:S01]  /*d6b0*/  SHFL.IDX PT, R152, R136, 0x1, 0x1c1f ;  /* 0x003c1f0088987f89 */ /* 0x000fe200000e0000 */
[-C--:B------:R-:W-:Y:S01]  /*d6c0*/  ISETP.GE.OR P2, PT, R10, R11.reuse, P1 ;  /* 0x0000000b0a00720c */ /* 0x080fe20000f46670 */
[----:B------:R-:W-:Y:S01]  /*d6d0*/  ULDC.64 UR8, c[0x0][0xb00] ;  /* 0x0002c00000087ab9 */ /* 0x000fe20000000a00 */
[----:B------:R-:W-:Y:S01]  /*d6e0*/  ISETP.GE.OR P1, PT, R8, R11, P1 ;  /* 0x0000000b0800720c */ /* 0x000fe20000f26670 */
[----:B------:R-:W0:Y:S01]  /*d6f0*/  SHFL.IDX PT, R141, R134, RZ, 0x1c1f ;  /* 0x001c1fff868d7589 */ /* 0x000e2200000e0000 */
[----:B------:R-:W-:Y:S01]  /*d700*/  UPRMT UR4, URZ, 0x654, UR4 ;  /* 0x000006543f047896 */ /* 0x000fe20008000004 */
[----:B------:R-:W-:Y:S01]  /*d710*/  IMAD.IADD R131, R139, 0x1, R131 ;  /* 0x000000018b837824 */ /* 0x000fe200078e0283 */
[----:B------:R-:W-:Y:S01]  /*d720*/  LEA R59, P3, R138, UR8, 0x2 ;  /* 0x000000088a3b7c11 */ /* 0x000fe2000f8610ff */
[----:B------:R1:W2:Y:S01]  /*d730*/  SHFL.IDX PT, R153, R134, 0x1, 0x1c1f ;  /* 0x003c1f0086997f89 */ /* 0x0002a200000e0000 */
[----:B------:R-:W-:-:S02]  /*d740*/  SEL R129, R55, R56, P0 ;  /* 0x0000003837817207 */ /* 0x000fc40000000000 */
[----:B------:R-:W-:Y:S02]  /*d750*/  LEA.HI.X R131, R138, UR9, R131, 0x2, P3 ;  /* 0x000000098a837c11 */ /* 0x000fe400098f1483 */
[----:B------:R-:W-:Y:S01]  /*d760*/  ISETP.GE.AND P3, PT, R10, R11, PT ;  /* 0x0000000b0a00720c */ /* 0x000fe20003f66270 */
[----:B------:R-:W-:Y:S01]  /*d770*/  SYNCS.ARRIVE.TRANS64.RED.A1T0 RZ, [UR4], RZ ;  /* 0x000000ffffff79a7 */ /* 0x000fe20008100404 */
[----:B------:R3:W3:Y:S01]  /*d780*/  SHFL.IDX PT, R138, R59, RZ, 0x1c1f ;  /* 0x001c1fff3b8a7589 */ /* 0x0006e200000e0000 */
[----:B------:R-:W-:Y:S02]  /*d790*/  SEL R55, R56, R55, P0 ;  /* 0x0000003738377207 */ /* 0x000fe40000000000 */
[----:B----4-:R-:W-:Y:S01]  /*d7a0*/  SEL R56, R57, R132, P0 ;  /* 0x0000008439387207 */ /* 0x010fe20000000000 */
[----:B------:R4:W3:Y:S01]  /*d7b0*/  SHFL.IDX PT, R139, R131, RZ, 0x1c1f ;  /* 0x001c1fff838b7589 */ /* 0x0008e200000e0000 */
[----:B-1----:R-:W-:Y:S02]  /*d7c0*/  SEL R134, R132, R57, P0 ;  /* 0x0000003984867207 */ /* 0x002fe40000000000 */
[----:B------:R-:W-:-:S02]  /*d7d0*/  SEL R106, R165, R106, P0 ;  /* 0x0000006aa56a7207 */ /* 0x000fc40000000000 */
[----:B------:R-:W-:Y:S02]  /*d7e0*/  SEL R107, R154, R107, P0 ;  /* 0x0000006b9a6b7207 */ /* 0x000fe40000000000 */
[----:B------:R-:W-:Y:S01]  /*d7f0*/  SEL R110, R167, R110, P0 ;  /* 0x0000006ea76e7207 */ /* 0x000fe20000000000 */
[----:B0-----:R4:W-:Y:S01]  /*d800*/  @!P2 ST.E desc[UR44][R140.64], R0 ;  /* 0x000000008c00a985 */ /* 0x0019e2000c10192c */
[----:B------:R-:W-:Y:S02]  /*d810*/  SEL R118, R159, R118, P0 ;  /* 0x000000769f767207 */ /* 0x000fe40000000000 */
[----:B------:R-:W-:Y:S01]  /*d820*/  SEL R7, R52, R147, P0 ;  /* 0x0000009334077207 */ /* 0x000fe20000000000 */
[----:B--2---:R4:W-:Y:S01]  /*d830*/  @!P1 ST.E desc[UR44][R152.64], R3 ;  /* 0x0000000398009985 */ /* 0x0049e2000c10192c */
[----:B------:R-:W-:Y:S02]  /*d840*/  SEL R51, R147, R52, P0 ;  /* 0x0000003493337207 */ /* 0x000fe40000000000 */
[----:B------:R-:W-:-:S02]  /*d850*/  SEL R54, R151, R54, P0 ;  /* 0x0000003697367207 */ /* 0x000fc40000000000 */
[----:B------:R-:W-:Y:S02]  /*d860*/  SEL R57, R58, R143, P0 ;  /* 0x0000008f3a397207 */ /* 0x000fe40000000000 */
[----:B------:R-:W-:Y:S01]  /*d870*/  SEL R135, R143, R58, P0 ;  /* 0x0000003a8f877207 */ /* 0x000fe20000000000 */
[----:B------:R-:W-:Y:S06]  /*d880*/  @P3 BRA `(.L_x_1033) ;  /* 0x0000000800f83947 */ /* 0x000fec0003800000 */
[----:B------:R-:W-:Y:S01]  /*d890*/  ULDC UR4, c[0x0][0xac8] ;  /* 0x0002b20000047ab9 */ /* 0x000fe20000000800 */
[C---:B----4-:R-:W-:Y:S01]  /*d8a0*/  VIADD R0, R9.reuse, 0x8 ;  /* 0x0000000809007836 */ /* 0x050fe20000000000 */
[C---:B------:R-:W-:Y:S01]  /*d8b0*/  ISETP.GE.AND P1, PT, R9.reuse, UR4, PT ;  /* 0x0000000409007c0c */ /* 0x040fe2000bf26270 */
[C---:B------:R-:W-:Y:S02]  /*d8c0*/  VIADD R3, R9.reuse, 0x10 ;  /* 0x0000001009037836 */ /* 0x040fe40000000000 */
[C---:B------:R-:W-:Y:S01]  /*d8d0*/  VIADD R52, R9.reuse, 0x18 ;  /* 0x0000001809347836 */ /* 0x040fe20000000000 */
[----:B------:R-:W-:Y:S01]  /*d8e0*/  ISETP.GE.AND P4, PT, R0, UR4, PT ;  /* 0x0000000400007c0c */ /* 0x000fe2000bf86270 */
[----:B------:R-:W-:Y:S01]  /*d8f0*/  VIADD R58, R9, 0x20 ;  /* 0x00000020093a7836 */ /* 0x000fe20000000000 */
[----:B------:R-:W-:Y:S01]  /*d900*/  ISETP.GE.AND P5, PT, R3, UR4, PT ;  /* 0x0000000403007c0c */ /* 0x000fe2000bfa6270 */
[C---:B------:R-:W-:Y:S01]  /*d910*/  VIADD R132, R9.reuse, 0x28 ;  /* 0x0000002809847836 */ /* 0x040fe20000000000 */
[----:B------:R-:W-:Y:S01]  /*d920*/  ISETP.GE.AND P6, PT, R52, UR4, PT ;  /* 0x0000000434007c0c */ /* 0x000fe2000bfc6270 */
[----:B------:R-:W-:-:S03]  /*d930*/  VIADD R136, R9, 0x30 ;  /* 0x0000003009887836 */ /* 0x000fc60000000000 */
[----:B------:R-:W-:Y:S01]  /*d940*/  ISETP.GE.AND P2, PT, R132, UR4, PT ;  /* 0x0000000484007c0c */ /* 0x000fe2000bf46270 */
[----:B---3--:R-:W-:Y:S01]  /*d950*/  @!P1 IMAD.WIDE R140, R9, 0x4, R138 ;  /* 0x00000004098c9825 */ /* 0x008fe200078e028a */
[----:B------:R-:W-:-:S03]  /*d960*/  ISETP.GE.AND P3, PT, R136, UR4, PT ;  /* 0x0000000488007c0c */ /* 0x000fc6000bf66270 */
[----:B------:R-:W-:Y:S01]  /*d970*/  @!P4 LEA.HI R0, R0, R0, RZ, 0x1 ;  /* 0x000000000000c211 */ /* 0x000fe200078f08ff */
[----:B------:R0:W-:Y:S01]  /*d980*/  @!P1 ST.E.64 desc[UR44][R140.64], R16 ;  /* 0x000000108c009985 */ /* 0x0001e2000c101b2c */
[----:B------:R-:W-:Y:S02]  /*d990*/  ISETP.GE.AND P1, PT, R58, UR4, PT ;  /* 0x000000043a007c0c */ /* 0x000fe4000bf26270 */
[----:B------:R-:W-:Y:S02]  /*d9a0*/  @!P5 LEA.HI R10, R3, R3, RZ, 0x1 ;  /* 0x00000003030ad211 */ /* 0x000fe400078f08ff */
[----:B------:R-:W-:Y:S01]  /*d9b0*/  @!P4 LOP3.LUT R3, R0, 0xfffffffe, RZ, 0xc0, !PT ;  /* 0xfffffffe0003c812 */ /* 0x000fe200078ec0ff */
[C---:B------:R-:W-:Y:S01]  /*d9c0*/  VIADD R0, R9.reuse, 0x38 ;  /* 0x0000003809007836 */ /* 0x040fe20000000000 */
[----:B------:R-:W-:Y:S01]  /*d9d0*/  @!P5 LOP3.LUT R143, R10, 0xfffffffe, RZ, 0xc0, !PT ;  /* 0xfffffffe0a8fd812 */ /* 0x000fe200078ec0ff */
[----:B------:R-:W-:Y:S01]  /*d9e0*/  VIADD R10, R9, 0x40 ;  /* 0x00000040090a7836 */ /* 0x000fe20000000000 */
[----:B------:R-:W-:-:S02]  /*d9f0*/  @!P6 LEA.HI R52, R52, R52, RZ, 0x1 ;  /* 0x000000343434e211 */ /* 0x000fc400078f08ff */
[----:B------:R-:W-:Y:S02]  /*da00*/  @!P2 LEA.HI R132, R132, R132, RZ, 0x1 ;  /* 0x000000848484a211 */ /* 0x000fe400078f08ff */
[----:B------:R-:W-:Y:S01]  /*da10*/  @!P6 LOP3.LUT R147, R52, 0xfffffffe, RZ, 0xc0, !PT ;  /* 0xfffffffe3493e812 */ /* 0x000fe200078ec0ff */
[--C-:B0-----:R-:W-:Y:S01]  /*da20*/  @!P4 IMAD.WIDE R16, R3, 0x4, R138.reuse ;  /* 0x000000040310c825 */ /* 0x101fe200078e028a */
[----:B------:R-:W-:Y:S02]  /*da30*/  @!P1 LEA.HI R58, R58, R58, RZ, 0x1 ;  /* 0x0000003a3a3a9211 */ /* 0x000fe400078f08ff */
[----:B------:R-:W-:Y:S01]  /*da40*/  @!P3 LEA.HI R136, R136, R136, RZ, 0x1 ;  /* 0x000000888888b211 */ /* 0x000fe200078f08ff */
[--C-:B------:R-:W-:Y:S01]  /*da50*/  @!P5 IMAD.WIDE R140, R143, 0x4, R138.reuse ;  /* 0x000000048f8cd825 */ /* 0x100fe200078e028a */
[----:B------:R0:W-:Y:S01]  /*da60*/  @!P4 ST.E.64 desc[UR44][R16.64], R14 ;  /* 0x0000000e1000c985 */ /* 0x0001e2000c101b2c */
[----:B------:R-:W-:Y:S02]  /*da70*/  @!P1 LOP3.LUT R3, R58, 0xfffffffe, RZ, 0xc0, !PT ;  /* 0xfffffffe3a039812 */ /* 0x000fe400078ec0ff */
[----:B------:R-:W-:Y:S01]  /*da80*/  @!P6 IMAD.WIDE R142, R147, 0x4, R138 ;  /* 0x00000004938ee825 */ /* 0x000fe200078e028a */
[----:B------:R1:W-:Y:S01]  /*da90*/  @!P5 ST.E.64 desc[UR44][R140.64], R20 ;  /* 0x000000148c00d985 */ /* 0x0003e2000c101b2c */
[----:B------:R-:W-:-:S02]  /*daa0*/  ISETP.GE.AND P4, PT, R0, UR4, PT ;  /* 0x0000000400007c0c */ /* 0x000fc4000bf86270 */
[C---:B------:R-:W-:Y:S01]  /*dab0*/  VIADD R52, R9.reuse, 0x48 ;  /* 0x0000004809347836 */ /* 0x040fe20000000000 */
[----:B------:R2:W-:Y:S01]  /*dac0*/  @!P6 ST.E.64 desc[UR44][R142.64], R22 ;  /* 0x000000168e00e985 */ /* 0x0005e2000c101b2c */
[----:B------:R-:W-:Y:S01]  /*dad0*/  ISETP.GE.AND P5, PT, R10, UR4, PT ;  /* 0x000000040a007c0c */ /* 0x000fe2000bfa6270 */
[----:B------:R-:W-:Y:S02]  /*dae0*/  VIADD R58, R9, 0x58 ;  /* 0x00000058093a7836 */ /* 0x000fe40000000000 */
[----:B------:R-:W-:Y:S02]  /*daf0*/  ISETP.GE.AND P6, PT, R52, UR4, PT ;  /* 0x0000000434007c0c */ /* 0x000fe4000bfc6270 */
[----:B0-----:R-:W-:Y:S01]  /*db00*/  @!P2 LOP3.LUT R17, R132, 0xfffffffe, RZ, 0xc0, !PT ;  /* 0xfffffffe8411a812 */ /* 0x001fe200078ec0ff */
[----:B------:R-:W-:Y:S01]  /*db10*/  @!P1 IMAD.WIDE R14, R3, 0x4, R138 ;  /* 0x00000004030e9825 */ /* 0x000fe200078e028a */
[----:B-1----:R-:W-:-:S03]  /*db20*/  @!P3 LOP3.LUT R21, R136, 0xfffffffe, RZ, 0xc0, !PT ;  /* 0xfffffffe8815b812 */ /* 0x002fc600078ec0ff */
[--C-:B------:R-:W-:Y:S01]  /*db30*/  @!P2 IMAD.WIDE R16, R17, 0x4, R138.reuse ;  /* 0x000000041110a825 */ /* 0x100fe200078e028a */
[----:B------:R0:W-:Y:S01]  /*db40*/  @!P1 ST.E.64 desc[UR44][R14.64], R24 ;  /* 0x000000180e009985 */ /* 0x0001e2000c101b2c */
[----:B------:R-:W-:Y:S02]  /*db50*/  @!P4 LEA.HI R0, R0, R0, RZ, 0x1 ;  /* 0x000000000000c211 */ /* 0x000fe400078f08ff */
[--C-:B------:R-:W-:Y:S01]  /*db60*/  @!P3 IMAD.WIDE R20, R21, 0x4, R138.reuse ;  /* 0x000000041514b825 */ /* 0x100fe200078e028a */
[----:B------:R1:W-:Y:S01]  /*db70*/  @!P2 ST.E.64 desc[UR44][R16.64], R26 ;  /* 0x0000001a1000a985 */ /* 0x0003e2000c101b2c */
[----:B------:R-:W-:Y:S02]  /*db80*/  @!P5 LEA.HI R10, R10, R10, RZ, 0x1 ;  /* 0x0000000a0a0ad211 */ /* 0x000fe400078f08ff */
[C---:B--2---:R-:W-:Y:S01]  /*db90*/  VIADD R22, R9.reuse, 0x50 ;  /* 0x0000005009167836 */ /* 0x044fe20000000000 */
[----:B------:R2:W-:Y:S01]  /*dba0*/  @!P3 ST.E.64 desc[UR44][R20.64], R28 ;  /* 0x0000001c1400b985 */ /* 0x0005e2000c101b2c */
[----:B------:R-:W-:Y:S01]  /*dbb0*/  @!P4 LOP3.LUT R3, R0, 0xfffffffe, RZ, 0xc0, !PT ;  /* 0xfffffffe0003c812 */ /* 0x000fe200078ec0ff */
[C---:B------:R-:W-:Y:S01]  /*dbc0*/  VIADD R132, R9.reuse, 0x60 ;  /* 0x0000006009847836 */ /* 0x040fe20000000000 */
[----:B------:R-:W-:Y:S01]  /*dbd0*/  @!P6 LEA.HI R52, R52, R52, RZ, 0x1 ;  /* 0x000000343434e211 */ /* 0x000fe200078f08ff */
[----:B------:R-:W-:Y:S01]  /*dbe0*/  VIADD R0, R9, 0x68 ;  /* 0x0000006809007836 */ /* 0x000fe20000000000 */
[----:B------:R-:W-:Y:S01]  /*dbf0*/  ISETP.GE.AND P3, PT, R22, UR4, PT ;  /* 0x0000000416007c0c */ /* 0x000fe2000bf66270 */
[----:B0-----:R-:W-:Y:S01]  /*dc00*/  @!P4 IMAD.WIDE R14, R3, 0x4, R138 ;  /* 0x00000004030ec825 */ /* 0x001fe200078e028a */
[----:B------:R-:W-:-:S02]  /*dc10*/  @!P5 LOP3.LUT R23, R10, 0xfffffffe, RZ, 0xc0, !PT ;  /* 0xfffffffe0a17d812 */ /* 0x000fc400078ec0ff */
[----:B------:R-:W-:Y:S01]  /*dc20*/  ISETP.GE.AND P1, PT, R58, UR4, PT ;  /* 0x000000043a007c0c */ /* 0x000fe2000bf26270 */
[----:B------:R-:W-:Y:S01]  /*dc30*/  VIADD R10, R9, 0x70 ;  /* 0x00000070090a7836 */ /* 0x000fe20000000000 */
[----:B------:R-:W-:Y:S01]  /*dc40*/  ISETP.GE.AND P2, PT, R132, UR4, PT ;  /* 0x0000000484007c0c */ /* 0x000fe2000bf46270 */
[--C-:B-1----:R-:W-:Y:S01]  /*dc50*/  @!P5 IMAD.WIDE R16, R23, 0x4, R138.reuse ;  /* 0x000000041710d825 */ /* 0x102fe200078e028a */
[----:B------:R0:W-:Y:S01]  /*dc60*/  @!P4 ST.E.64 desc[UR44][R14.64], R30 ;  /* 0x0000001e0e00c985 */ /* 0x0001e2000c101b2c */
[----:B--2---:R-:W-:Y:S02]  /*dc70*/  @!P6 LOP3.LUT R21, R52, 0xfffffffe, RZ, 0xc0, !PT ;  /* 0xfffffffe3415e812 */ /* 0x004fe400078ec0ff */
[----:B------:R-:W-:Y:S01]  /*dc80*/  ISETP.GE.AND P4, PT, R0, UR4, PT ;  /* 0x0000000400007c0c */ /* 0x000fe2000bf86270 */
[----:B------:R1:W-:Y:S01]  /*dc90*/  @!P5 ST.E.64 desc[UR44][R16.64], R32 ;  /* 0x000000201000d985 */ /* 0x0003e2000c101b2c */
[----:B------:R-:W-:Y:S01]  /*dca0*/  @!P3 LEA.HI R22, R22, R22, RZ, 0x1 ;  /* 0x000000161616b211 */ /* 0x000fe200078f08ff */
[----:B------:R-:W-:Y:S01]  /*dcb0*/  @!P6 IMAD.WIDE R20, R21, 0x4, R138 ;  /* 0x000000041514e825 */ /* 0x000fe200078e028a */
[----:B------:R-:W-:-:S02]  /*dcc0*/  ISETP.GE.AND P5, PT, R10, UR4, PT ;  /* 0x000000040a007c0c */ /* 0x000fc4000bfa6270 */
[----:B------:R-:W-:Y:S01]  /*dcd0*/  @!P3 LOP3.LUT R3, R22, 0xfffffffe, RZ, 0xc0, !PT ;  /* 0xfffffffe1603b812 */ /* 0x000fe200078ec0ff */
[C---:B------:R-:W-:Y:S01]  /*dce0*/  VIADD R22, R9.reuse, 0x78 ;  /* 0x0000007809167836 */ /* 0x040fe20000000000 */
[----:B------:R2:W-:Y:S01]  /*dcf0*/  @!P6 ST.E.64 desc[UR44][R20.64], R34 ;  /* 0x000000221400e985 */ /* 0x0005e2000c101b2c */
[----:B------:R-:W-:Y:S01]  /*dd00*/  @!P1 LEA.HI R58, R58, R58, RZ, 0x1 ;  /* 0x0000003a3a3a9211 */ /* 0x000fe200078f08ff */
[----:B------:R-:W-:Y:S01]  /*dd10*/  VIADD R24, R9, 0x88 ;  /* 0x0000008809187836 */ /* 0x000fe20000000000 */
[----:B------:R-:W-:Y:S01]  /*dd20*/  @!P2 LEA.HI R132, R132, R132, RZ, 0x1 ;  /* 0x000000848484a211 */ /* 0x000fe200078f08ff */
[--C-:B0-----:R-:W-:Y:S01]  /*dd30*/  @!P3 IMAD.WIDE R14, R3, 0x4, R138.reuse ;  /* 0x00000004030eb825 */ /* 0x101fe200078e028a */
[----:B------:R-:W-:Y:S02]  /*dd40*/  @!P1 LOP3.LUT R23, R58, 0xfffffffe, RZ, 0xc0, !PT ;  /* 0xfffffffe3a179812 */ /* 0x000fe400078ec0ff */
[----:B------:R-:W-:Y:S01]  /*dd50*/  @!P4 LEA.HI R0, R0, R0, RZ, 0x1 ;  /* 0x000000000000c211 */ /* 0x000fe200078f08ff */
[----:B------:R-:W-:Y:S01]  /*dd60*/  VIADD R25, R9, 0xa0 ;  /* 0x000000a009197836 */ /* 0x000fe20000000000 */
[----:B------:R0:W-:Y:S01]  /*dd70*/  @!P3 ST.E.64 desc[UR44][R14.64], R60 ;  /* 0x0000003c0e00b985 */ /* 0x0001e2000c101b2c */
[----:B------:R-:W-:Y:S01]  /*dd80*/  ISETP.GE.AND P3, PT, R22, UR4, PT ;  /* 0x0000000416007c0c */ /* 0x000fe2000bf66270 */
[----:B-1----:R-:W-:Y:S01]  /*dd90*/  @!P1 IMAD.WIDE R16, R23, 0x4, R138 ;  /* 0x0000000417109825 */ /* 0x002fe200078e028a */
[----:B------:R-:W-:-:S02]  /*dda0*/  @!P5 LEA.HI R10, R10, R10, RZ, 0x1 ;  /* 0x0000000a0a0ad211 */ /* 0x000fc400078f08ff */
[----:B--2---:R-:W-:Y:S01]  /*ddb0*/  @!P2 LOP3.LUT R21, R132, 0xfffffffe, RZ, 0xc0, !PT ;  /* 0xfffffffe8415a812 */ /* 0x004fe200078ec0ff */
[C---:B------:R-:W-:Y:S01]  /*ddc0*/  VIADD R23, R9.reuse, 0x80 ;  /* 0x0000008009177836 */ /* 0x040fe20000000000 */
[----:B------:R1:W-:Y:S01]  /*ddd0*/  @!P1 ST.E.64 desc[UR44][R16.64], R62 ;  /* 0x0000003e10009985 */ /* 0x0003e2000c101b2c */
[----:B------:R-:W-:Y:S01]  /*dde0*/  @!P4 LOP3.LUT R3, R0, 0xfffffffe, RZ, 0xc0, !PT ;  /* 0xfffffffe0003c812 */ /* 0x000fe200078ec0ff */
[----:B------:R-:W-:Y:S01]  /*ddf0*/  VIADD R0, R9, 0x90 ;  /* 0x0000009009007836 */ /* 0x000fe20000000000 */
[----:B------:R-:W-:Y:S01]  /*de00*/  ISETP.GE.AND P1, PT, R24, UR4, PT ;  /* 0x0000000418007c0c */ /* 0x000fe2000bf26270 */
[--C-:B------:R-:W-:Y:S01]  /*de10*/  @!P2 IMAD.WIDE R20, R21, 0x4, R138.reuse ;  /* 0x000000041514a825 */ /* 0x100fe200078e028a */
[----:B------:R-:W-:Y:S02]  /*de20*/  ISETP.GE.AND P6, PT, R23, UR4, PT ;  /* 0x0000000417007c0c */ /* 0x000fe4000bfc6270 */
[----:B------:R-:W-:Y:S01]  /*de30*/  @!P3 LEA.HI R22, R22, R22, RZ, 0x1 ;  /* 0x000000161616b211 */ /* 0x000fe200078f08ff */
[----:B0-----:R-:W-:Y:S01]  /*de40*/  @!P4 IMAD.WIDE R14, R3, 0x4, R138 ;  /* 0x00000004030ec825 */ /* 0x001fe200078e028a */
[----:B------:R0:W-:Y:S01]  /*de50*/  @!P2 ST.E.64 desc[UR44][R20.64], R64 ;  /* 0x000000401400a985 */ /* 0x0001e2000c101b2c */
[----:B------:R-:W-:-:S03]  /*de60*/  ISETP.GE.AND P2, PT, R0, UR4, PT ;  /* 0x0000000400007c0c */ /* 0x000fc6000bf46270 */
[----:B------:R2:W-:Y:S01]  /*de70*/  @!P4 ST.E.64 desc[UR44][R14.64], R66 ;  /* 0x000000420e00c985 */ /* 0x0005e2000c101b2c */
[----:B-1----:R-:W-:Y:S01]  /*de80*/  @!P5 LOP3.LUT R17, R10, 0xfffffffe, RZ, 0xc0, !PT ;  /* 0xfffffffe0a11d812 */ /* 0x002fe200078ec0ff */
[----:B------:R-:W-:Y:S01]  /*de90*/  VIADD R10, R9, 0x98 ;  /* 0x00000098090a7836 */ /* 0x000fe20000000000 */
[----:B------:R-:W-:Y:S02]  /*dea0*/  @!P1 LEA.HI R24, R24, R24, RZ, 0x1 ;  /* 0x0000001818189211 */ /* 0x000fe400078f08ff */
[----:B------:R-:W-:Y:S01]  /*deb0*/  @!P6 LEA.HI R23, R23, R23, RZ, 0x1 ;  /* 0x000000171717e211 */ /* 0x000fe200078f08ff */
[--C-:B------:R-:W-:Y:S01]  /*dec0*/  @!P5 IMAD.WIDE R16, R17, 0x4, R138.reuse ;  /* 0x000000041110d825 */ /* 0x100fe200078e028a */
[----:B------:R-:W-:Y:S02]  /*ded0*/  ISETP.GE.AND P4, PT, R25, UR4, PT ;  /* 0x0000000419007c0c */ /* 0x000fe4000bf86270 */
[----:B------:R-:W-:Y:S02]  /*dee0*/  @!P6 LOP3.LUT R23, R23, 0xfffffffe, RZ, 0xc0, !PT ;  /* 0xfffffffe1717e812 */ /* 0x000fe400078ec0ff */
[----:B0-----:R-:W-:Y:S01]  /*def0*/  @!P3 LOP3.LUT R21, R22, 0xfffffffe, RZ, 0xc0, !PT ;  /* 0xfffffffe1615b812 */ /* 0x001fe200078ec0ff */
[----:B------:R0:W-:Y:S01]  /*df00*/  @!P5 ST.E.64 desc[UR44][R16.64], R68 ;  /* 0x000000441000d985 */ /* 0x0001e2000c101b2c */
[----:B------:R-:W-:Y:S01]  /*df10*/  @!P2 LEA.HI R0, R0, R0, RZ, 0x1 ;  /* 0x000000000000a211 */ /* 0x000fe200078f08ff */
[----:B------:R-:W-:Y:S01]  /*df20*/  @!P6 IMAD.WIDE R22, R23, 0x4, R138 ;  /* 0x000000041716e825 */ /* 0x000fe200078e028a */
[----:B--2---:R-:W-:-:S02]  /*df30*/  @!P1 LOP3.LUT R15, R24, 0xfffffffe, RZ, 0xc0, !PT ;  /* 0xfffffffe180f9812 */ /* 0x004fc400078ec0ff */
[----:B------:R-:W-:Y:S01]  /*df40*/  @!P2 LOP3.LUT R3, R0, 0xfffffffe, RZ, 0xc0, !PT ;  /* 0xfffffffe0003a812 */ /* 0x000fe200078ec0ff */
[--C-:B------:R-:W-:Y:S02]  /*df50*/  @!P3 IMAD.WIDE R20, R21, 0x4, R138.reuse ;  /* 0x000000041514b825 */ /* 0x100fe400078e028a */
[----:B------:R-:W-:Y:S02]  /*df60*/  @!P4 LEA.HI R25, R25, R25, RZ, 0x1 ;  /* 0x000000191919c211 */ /* 0x000fe400078f08ff */
[--C-:B------:R-:W-:Y:S01]  /*df70*/  @!P1 IMAD.WIDE R14, R15, 0x4, R138.reuse ;  /* 0x000000040f0e9825 */ /* 0x100fe200078e028a */
[----:B------:R1:W-:Y:S01]  /*df80*/  @!P3 ST.E.64 desc[UR44][R20.64], R70 ;  /* 0x000000461400b985 */ /* 0x0003e2000c101b2c */
[----:B------:R-:W-:Y:S02]  /*df90*/  ISETP.GE.AND P3, PT, R10, UR4, PT ;  /* 0x000000040a007c0c */ /* 0x000fe4000bf66270 */
[----:B------:R-:W-:Y:S01]  /*dfa0*/  VIADD R0, R9, 0xa8 ;  /* 0x000000a809007836 */ /* 0x000fe20000000000 */
[----:B------:R2:W-:Y:S01]  /*dfb0*/  @!P6 ST.E.64 desc[UR44][R22.64], R72 ;  /* 0x000000481600e985 */ /* 0x0005e2000c101b2c */
[----:B0-----:R-:W-:-:S03]  /*dfc0*/  @!P2 IMAD.WIDE R16, R3, 0x4, R138 ;  /* 0x000000040310a825 */ /* 0x001fc600078e028a */
[----:B------:R0:W-:Y:S01]  /*dfd0*/  @!P1 ST.E.64 desc[UR44][R14.64], R74 ;  /* 0x0000004a0e009985 */ /* 0x0001e2000c101b2c */
[----:B------:R-:W-:Y:S01]  /*dfe0*/  ISETP.GE.AND P1, PT, R0, UR4, PT ;  /* 0x0000000400007c0c */ /* 0x000fe2000bf26270 */
[C---:B------:R-:W-:Y:S02]  /*dff0*/  VIADD R24, R9.reuse, 0xb8 ;  /* 0x000000b809187836 */ /* 0x040fe40000000000 */
[----:B------:R3:W-:Y:S02]  /*e000*/  @!P2 ST.E.64 desc[UR44][R16.64], R76 ;  /* 0x0000004c1000a985 */ /* 0x0007e4000c101b2c */
[----:B------:R-:W-:Y:S01]  /*e010*/  @!P3 LEA.HI R10, R10, R10, RZ, 0x1 ;  /* 0x0000000a0a0ab211 */ /* 0x000fe200078f08ff */
[C---:B-1----:R-:W-:Y:S01]  /*e020*/  VIADD R20, R9.reuse, 0xb0 ;  /* 0x000000b009147836 */ /* 0x042fe20000000000 */
[----:B------:R-:W-:Y:S02]  /*e030*/  ISETP.GE.AND P5, PT, R24, UR4, PT ;  /* 0x0000000418007c0c */ /* 0x000fe4000bfa6270 */
[----:B------:R-:W-:Y:S01]  /*e040*/  @!P3 LOP3.LUT R3, R10, 0xfffffffe, RZ, 0xc0, !PT ;  /* 0xfffffffe0a03b812 */ /* 0x000fe200078ec0ff */
[C---:B--2---:R-:W-:Y:S01]  /*e050*/  VIADD R22, R9.reuse, 0xc0 ;  /* 0x000000c009167836 */ /* 0x044fe20000000000 */
[----:B------:R-:W-:Y:S01]  /*e060*/  ISETP.GE.AND P6, PT, R20, UR4, PT ;  /* 0x0000000414007c0c */ /* 0x000fe2000bfc6270 */
[----:B------:R-:W-:Y:S01]  /*e070*/  VIADD R10, R9, 0xc8 ;  /* 0x000000c8090a7836 */ /* 0x000fe20000000000 */
[----:B------:R-:W-:Y:S01]  /*e080*/  @!P1 LEA.HI R0, R0, R0, RZ, 0x1 ;  /* 0x0000000000009211 */ /* 0x000fe200078f08ff */
[----:B0-----:R-:W-:Y:S01]  /*e090*/  @!P3 IMAD.WIDE R14, R3, 0x4, R138 ;  /* 0x00000004030eb825 */ /* 0x001fe200078e028a */
[----:B------:R-:W-:-:S02]  /*e0a0*/  ISETP.GE.AND P2, PT, R22, UR4, PT ;  /* 0x0000000416007c0c */ /* 0x000fc4000bf46270 */
[----:B------:R-:W-:Y:S02]  /*e0b0*/  @!P1 LOP3.LUT R21, R0, 0xfffffffe, RZ, 0xc0, !PT ;  /* 0xfffffffe00159812 */ /* 0x000fe400078ec0ff */
[----:B------:R0:W-:Y:S01]  /*e0c0*/  @!P3 ST.E.64 desc[UR44][R14.64], R78 ;  /* 0x0000004e0e00b985 */ /* 0x0001e2000c101b2c */
[----:B------:R-:W-:Y:S02]  /*e0d0*/  ISETP.GE.AND P3, PT, R10, UR4, PT ;  /* 0x000000040a007c0c */ /* 0x000fe4000bf66270 */
[----:B---3--:R-:W-:Y:S02]  /*e0e0*/  @!P4 LOP3.LUT R17, R25, 0xfffffffe, RZ, 0xc0, !PT ;  /* 0xfffffffe1911c812 */ /* 0x008fe400078ec0ff */
[----:B------:R-:W-:Y:S01]  /*e0f0*/  @!P6 LEA.HI R0, R20, R20, RZ, 0x1 ;  /* 0x000000141400e211 */ /* 0x000fe200078f08ff */
[--C-:B------:R-:W-:Y:S01]  /*e100*/  @!P1 IMAD.WIDE R20, R21, 0x4, R138.reuse ;  /* 0x0000000415149825 */ /* 0x100fe200078e028a */
[----:B------:R-:W-:Y:S02]  /*e110*/  @!P5 LEA.HI R24, R24, R24, RZ, 0x1 ;  /* 0x000000181818d211 */ /* 0x000fe400078f08ff */
[----:B------:R-:W-:Y:S01]  /*e120*/  @!P6 LOP3.LUT R3, R0, 0xfffffffe, RZ, 0xc0, !PT ;  /* 0xfffffffe0003e812 */ /* 0x000fe200078ec0ff */
[----:B------:R-:W-:Y:S01]  /*e130*/  @!P4 IMAD.WIDE R16, R17, 0x4, R138 ;  /* 0x000000041110c825 */ /* 0x000fe200078e028a */
[----:B------:R-:W-:-:S02]  /*e140*/  @!P2 LEA.HI R22, R22, R22, RZ, 0x1 ;  /* 0x000000161616a211 */ /* 0x000fc400078f08ff */
[----:B------:R-:W-:Y:S01]  /*e150*/  @!P5 LOP3.LUT R23, R24, 0xfffffffe, RZ, 0xc0, !PT ;  /* 0xfffffffe1817d812 */ /* 0x000fe200078ec0ff */
[--C-:B0-----:R-:W-:Y:S01]  /*e160*/  @!P6 IMAD.WIDE R14, R3, 0x4, R138.reuse ;  /* 0x00000004030ee825 */ /* 0x101fe200078e028a */
[----:B------:R-:W-:Y:S01]  /*e170*/  @!P3 LEA.HI R10, R10, R10, RZ, 0x1 ;  /* 0x0000000a0a0ab211 */ /* 0x000fe200078f08ff */
[----:B------:R0:W-:Y:S01]  /*e180*/  @!P4 ST.E.64 desc[UR44][R16.64], R80 ;  /* 0x000000501000c985 */ /* 0x0001e2000c101b2c */
[----:B------:R-:W-:Y:S01]  /*e190*/  @!P2 LOP3.LUT R3, R22, 0xfffffffe, RZ, 0xc0, !PT ;  /* 0xfffffffe1603a812 */ /* 0x000fe200078ec0ff */
[----:B------:R-:W-:Y:S01]  /*e1a0*/  @!P5 IMAD.WIDE R22, R23, 0x4, R138 ;  /* 0x000000041716d825 */ /* 0x000fe200078e028a */
[----:B------:R-:W-:Y:S01]  /*e1b0*/  @!P3 LOP3.LUT R25, R10, 0xfffffffe, RZ, 0xc0, !PT ;  /* 0xfffffffe0a19b812 */ /* 0x000fe200078ec0ff */
[----:B------:R1:W-:Y:S02]  /*e1c0*/  @!P1 ST.E.64 desc[UR44][R20.64], R82 ;  /* 0x0000005214009985 */ /* 0x0003e4000c101b2c */
[C---:B------:R-:W-:Y:S02]  /*e1d0*/  VIADD R0, R9.reuse, 0xd0 ;  /* 0x000000d009007836 */ /* 0x040fe40000000000 */
[----:B------:R2:W-:Y:S01]  /*e1e0*/  @!P6 ST.E.64 desc[UR44][R14.64], R86 ;  /* 0x000000560e00e985 */ /* 0x0005e2000c101b2c */
[----:B------:R-:W-:-:S02]  /*e1f0*/  VIADD R10, R9, 0xe0 ;  /* 0x000000e0090a7836 */ /* 0x000fc40000000000 */
[----:B------:R-:W-:Y:S01]  /*e200*/  VIADD R24, R9, 0xe8 ;  /* 0x000000e809187836 */ /* 0x000fe20000000000 */
[----:B------:R-:W-:Y:S01]  /*e210*/  @!P5 ST.E.64 desc[UR44][R22.64], R88 ;  /* 0x000000581600d985 */ /* 0x000fe2000c101b2c */
[----:B------:R-:W-:Y:S01]  /*e220*/  ISETP.GE.AND P1, PT, R0, UR4, PT ;  /* 0x0000000400007c0c */ /* 0x000fe2000bf26270 */
[--C-:B0-----:R-:W-:Y:S02]  /*e230*/  @!P2 IMAD.WIDE R16, R3, 0x4, R138.reuse ;  /* 0x000000040310a825 */ /* 0x101fe400078e028a */
[----:B------:R-:W-:Y:S02]  /*e240*/  ISETP.GE.AND P4, PT, R24, UR4, PT ;  /* 0x0000000418007c0c */ /* 0x000fe4000bf86270 */
[----:B-1----:R-:W-:Y:S01]  /*e250*/  @!P3 IMAD.WIDE R20, R25, 0x4, R138 ;  /* 0x000000041914b825 */ /* 0x002fe200078e028a */
[----:B------:R0:W-:Y:S03]  /*e260*/  @!P2 ST.E.64 desc[UR44][R16.64], R92 ;  /* 0x0000005c1000a985 */ /* 0x0001e6000c101b2c */
[C---:B------:R-:W-:Y:S01]  /*e270*/  VIADD R3, R9.reuse, 0xd8 ;  /* 0x000000d809037836 */ /* 0x040fe20000000000 */
[----:B------:R1:W-:Y:S01]  /*e280*/  @!P3 ST.E.64 desc[UR44][R20.64], R94 ;  /* 0x0000005e1400b985 */ /* 0x0003e2000c101b2c */
[C---:B--2---:R-:W-:Y:S01]  /*e290*/  VIADD R15, R9.reuse, 0xf8 ;  /* 0x000000f8090f7836 */ /* 0x044fe20000000000 */
[----:B------:R-:W-:Y:S01]  /*e2a0*/  ISETP.GE.AND P3, PT, R10, UR4, PT ;  /* 0x000000040a007c0c */ /* 0x000fe2000bf66270 */
[----:B------:R-:W-:Y:S01]  /*e2b0*/  VIADD R14, R9, 0xf0 ;  /* 0x000000f0090e7836 */ /* 0x000fe20000000000 */
[----:B------:R-:W-:-:S02]  /*e2c0*/  ISETP.GE.AND P2, PT, R3, UR4, PT ;  /* 0x0000000403007c0c */ /* 0x000fc4000bf46270 */
[----:B------:R-:W-:Y:S02]  /*e2d0*/  ISETP.GE.AND P6, PT, R15, UR4, PT ;  /* 0x000000040f007c0c */ /* 0x000fe4000bfc6270 */
        /* <DEDUP_REMOVED lines=25> */
.L_x_1033:
[----:B------:R-:W-:Y:S05]  /*e470*/  BSYNC B0 ;  /* 0x0000000000007941 */ /* 0x000fea0003800000 */
.L_x_1032:
[----:B------:R-:W-:Y:S01]  /*e480*/  ISETP.GE.AND P1, PT, R8, R11, PT ;  /* 0x0000000b0800720c */ /* 0x000fe20003f26270 */
[----:B0-----:R0:W1:Y:S01]  /*e490*/  SHFL.IDX PT, R15, R131, 0x1, 0x1c1f ;  /* 0x003c1f00830f7f89 */ /* 0x00106200000e0000 */
[----:B------:R-:W-:Y:S02]  /*e4a0*/  SEL R10, R36, R37, P0 ;  /* 0x00000025240a7207 */ /* 0x000fe40000000000 */
[----:B------:R-:W-:Y:S01]  /*e4b0*/  SEL R36, R37, R36, P0 ;  /* 0x0000002425247207 */ /* 0x000fe20000000000 */
[----:B------:R2:W0:Y:S01]  /*e4c0*/  SHFL.IDX PT, R14, R59, 0x1, 0x1c1f ;  /* 0x003c1f003b0e7f89 */ /* 0x00042200000e0000 */
        /* <DEDUP_REMOVED lines=10> */
[----:B----4-:R-:W-:Y:S02]  /*e570*/  SEL R3, R137, R46, P0 ;  /* 0x0000002e89037207 */ /* 0x010fe40000000000 */
[----:B------:R-:W-:Y:S02]  /*e580*/  SEL R20, R44, R133, P0 ;  /* 0x000000852c147207 */ /* 0x000fe40000000000 */
[----:B------:R-:W-:Y:S02]  /*e590*/  SEL R24, R133, R44, P0 ;  /* 0x0000002c85187207 */ /* 0x000fe40000000000 */
[----:B------:R-:W-:Y:S02]  /*e5a0*/  SEL R42, R145, R42, P0 ;  /* 0x0000002a912a7207 */ /* 0x000fe40000000000 */
[----:B------:R-:W-:-:S02]  /*e5b0*/  SEL R23, R41, R146, P0 ;  /* 0x0000009229177207 */ /* 0x000fc40000000000 */
[----:B------:R-:W-:Y:S02]  /*e5c0*/  SEL R43, R146, R41, P0 ;  /* 0x00000029922b7207 */ /* 0x000fe40000000000 */
[----:B------:R-:W-:Y:S02]  /*e5d0*/  SEL R130, R130, R39, P0 ;  /* 0x0000002782827207 */ /* 0x000fe40000000000 */
[----:B------:R-:W-:Y:S02]  /*e5e0*/  SEL R27, R38, R149, P0 ;  /* 0x00000095261b7207 */ /* 0x000fe40000000000 */
[----:B0-----:R-:W-:Y:S02]  /*e5f0*/  SEL R131, R149, R38, P0 ;  /* 0x0000002695837207 */ /* 0x001fe40000000000 */
[----:B------:R-:W-:Y:S01]  /*e600*/  SEL R12, R53, R12, P0 ;  /* 0x0000000c350c7207 */ /* 0x000fe20000000000 */
[----:B-12---:R-:W-:Y:S06]  /*e610*/  @P1 BRA `(.L_x_948) ;  /* 0x0000004c00901947 */ /* 0x006fec0003800000 */
        /* <DEDUP_REMOVED lines=12> */
[----:B------:R-:W-:Y:S01]  /*e6e0*/  VIADD R41, R9, 0x40 ;  /* 0x0000004009297836 */ /* 0x000fe20000000000 */
[----:B------:R-:W-:-:S03]  /*e6f0*/  ISETP.GE.AND P2, PT, R38, UR4, PT ;  /* 0x0000000426007c0c */ /* 0x000fc6000bf46270 */
[C-C-:B------:R-:W-:Y:S02]  /*e700*/  @!P3 IMAD.WIDE R28, R9.reuse, 0x4, R14.reuse ;  /* 0x00000004091cb825 */ /* 0x140fe400078e020e */
[----:B------:R-:W-:Y:S02]  /*e710*/  @!P4 LEA.HI R0, R0, R0, RZ, 0x1 ;  /* 0x000000000000c211 */ /* 0x000fe400078f08ff */
[----:B------:R-:W-:Y:S01]  /*e720*/  @!P5 LEA.HI R8, R8, R8, RZ, 0x1 ;  /* 0x000000080808d211 */ /* 0x000fe200078f08ff */
[----:B------:R0:W-:Y:S01]  /*e730*/  @!P3 ST.E.64 desc[UR44][R28.64], R114 ;  /* 0x000000721c00b985 */ /* 0x0001e2000c101b2c */
[----:B------:R-:W-:Y:S02]  /*e740*/  @!P4 LOP3.LUT R31, R0, 0xfffffffe, RZ, 0xc0, !PT ;  /* 0xfffffffe001fc812 */ /* 0x000fe400078ec0ff */
[----:B------:R-:W-:Y:S01]  /*e750*/  @!P5 LOP3.LUT R33, R8, 0xfffffffe, RZ, 0xc0, !PT ;  /* 0xfffffffe0821d812 */ /* 0x000fe200078ec0ff */
[----:B------:R-:W-:Y:S01]  /*e760*/  VIADD R8, R9, 0x30 ;  /* 0x0000003009087836 */ /* 0x000fe20000000000 */
[----:B------:R-:W-:Y:S01]  /*e770*/  @!P0 LEA.HI R34, R34, R34, RZ, 0x1 ;  /* 0x0000002222228211 */ /* 0x000fe200078f08ff */
[----:B------:R-:W-:Y:S01]  /*e780*/  @!P4 IMAD.WIDE R30, R31, 0x4, R14 ;  /* 0x000000041f1ec825 */ /* 0x000fe200078e020e */
[----:B------:R-:W-:-:S02]  /*e790*/  @!P1 LEA.HI R0, R35, R35, RZ, 0x1 ;  /* 0x0000002323009211 */ /* 0x000fc400078f08ff */
[----:B------:R-:W-:Y:S01]  /*e7a0*/  @!P0 LOP3.LUT R35, R34, 0xfffffffe, RZ, 0xc0, !PT ;  /* 0xfffffffe22238812 */ /* 0x000fe200078ec0ff */
[--C-:B------:R-:W-:Y:S01]  /*e7b0*/  @!P5 IMAD.WIDE R32, R33, 0x4, R14.reuse ;  /* 0x000000042120d825 */ /* 0x100fe200078e020e */
[----:B------:R-:W-:Y:S01]  /*e7c0*/  ISETP.GE.AND P3, PT, R8, UR4, PT ;  /* 0x0000000408007c0c */ /* 0x000fe2000bf66270 */
[----:B------:R1:W-:Y:S01]  /*e7d0*/  @!P4 ST.E.64 desc[UR44][R30.64], R118 ;  /* 0x000000761e00c985 */ /* 0x0003e2000c101b2c */
[----:B------:R-:W-:Y:S01]  /*e7e0*/  @!P1 LOP3.LUT R39, R0, 0xfffffffe, RZ, 0xc0, !PT ;  /* 0xfffffffe00279812 */ /* 0x000fe200078ec0ff */
[----:B0-----:R-:W-:Y:S01]  /*e7f0*/  @!P0 IMAD.WIDE R28, R35, 0x4, R14 ;  /* 0x00000004231c8825 */ /* 0x001fe200078e020e */
[----:B------:R-:W-:Y:S01]  /*e800*/  ISETP.GE.AND P4, PT, R40, UR4, PT ;  /* 0x0000000428007c0c */ /* 0x000fe2000bf86270 */
[----:B------:R0:W-:Y:S01]  /*e810*/  @!P5 ST.E.64 desc[UR44][R32.64], R120 ;  /* 0x000000782000d985 */ /* 0x0001e2000c101b2c */
[----:B------:R-:W-:Y:S01]  /*e820*/  ISETP.GE.AND P5, PT, R41, UR4, PT ;  /* 0x0000000429007c0c */ /* 0x000fe2000bfa6270 */
[C---:B------:R-:W-:Y:S01]  /*e830*/  VIADD R0, R9.reuse, 0x48 ;  /* 0x0000004809007836 */ /* 0x040fe20000000000 */
[----:B------:R-:W-:Y:S01]  /*e840*/  @!P2 LEA.HI R38, R38, R38, RZ, 0x1 ;  /* 0x000000262626a211 */ /* 0x000fe200078f08ff */
[----:B------:R-:W-:Y:S01]  /*e850*/  VIADD R34, R9, 0x50 ;  /* 0x0000005009227836 */ /* 0x000fe20000000000 */
[----:B------:R2:W-:Y:S02]  /*e860*/  @!P0 ST.E.64 desc[UR44][R28.64], R116 ;  /* 0x000000741c008985 */ /* 0x0005e4000c101b2c */
[----:B------:R-:W-:-:S02]  /*e870*/  ISETP.GE.AND P0, PT, R0, UR4, PT ;  /* 0x0000000400007c0c */ /* 0x000fc4000bf06270 */
[----:B------:R-:W-:Y:S01]  /*e880*/  @!P3 LEA.HI R8, R8, R8, RZ, 0x1 ;  /* 0x000000080808b211 */ /* 0x000fe200078f08ff */
[--C-:B-1----:R-:W-:Y:S02]  /*e890*/  @!P1 IMAD.WIDE R30, R39, 0x4, R14.reuse ;  /* 0x00000004271e9825 */ /* 0x102fe400078e020e */
[----:B------:R-:W-:Y:S02]  /*e8a0*/  @!P4 LEA.HI R40, R40, R40, RZ, 0x1 ;  /* 0x000000282828c211 */ /* 0x000fe400078f08ff */
[----:B0-----:R-:W-:Y:S01]  /*e8b0*/  @!P2 LOP3.LUT R33, R38, 0xfffffffe, RZ, 0xc0, !PT ;  /* 0xfffffffe2621a812 */ /* 0x001fe200078ec0ff */
[----:B------:R0:W-:Y:S01]  /*e8c0*/  @!P1 ST.E.64 desc[UR44][R30.64], R112 ;  /* 0x000000701e009985 */ /* 0x0001e2000c101b2c */
[----:B------:R-:W-:Y:S01]  /*e8d0*/  ISETP.GE.AND P1, PT, R34, UR4, PT ;  /* 0x0000000422007c0c */ /* 0x000fe2000bf26270 */
[----:B------:R-:W-:Y:S01]  /*e8e0*/  VIADD R38, R9, 0x58 ;  /* 0x0000005809267836 */ /* 0x000fe20000000000 */
[----:B------:R-:W-:Y:S01]  /*e8f0*/  @!P5 LEA.HI R41, R41, R41, RZ, 0x1 ;  /* 0x000000292929d211 */ /* 0x000fe200078f08ff */
[----:B------:R-:W-:Y:S01]  /*e900*/  @!P2 IMAD.WIDE R32, R33, 0x4, R14 ;  /* 0x000000042120a825 */ /* 0x000fe200078e020e */
[----:B------:R-:W-:-:S02]  /*e910*/  @!P3 LOP3.LUT R35, R8, 0xfffffffe, RZ, 0xc0, !PT ;  /* 0xfffffffe0823b812 */ /* 0x000fc400078ec0ff */
[----:B------:R-:W-:Y:S01]  /*e920*/  @!P4 LOP3.LUT R39, R40, 0xfffffffe, RZ, 0xc0, !PT ;  /* 0xfffffffe2827c812 */ /* 0x000fe200078ec0ff */
[----:B------:R-:W-:Y:S01]  /*e930*/  VIADD R8, R9, 0x60 ;  /* 0x0000006009087836 */ /* 0x000fe20000000000 */
[----:B------:R1:W-:Y:S01]  /*e940*/  @!P2 ST.E.64 desc[UR44][R32.64], R122 ;  /* 0x0000007a2000a985 */ /* 0x0003e2000c101b2c */
[----:B------:R-:W-:Y:S01]  /*e950*/  ISETP.GE.AND P2, PT, R38, UR4, PT ;  /* 0x0000000426007c0c */ /* 0x000fe2000bf46270 */
[--C-:B--2---:R-:W-:Y:S01]  /*e960*/  @!P3 IMAD.WIDE R28, R35, 0x4, R14.reuse ;  /* 0x00000004231cb825 */ /* 0x104fe200078e020e */
[----:B------:R-:W-:Y:S02]  /*e970*/  @!P0 LEA.HI R0, R0, R0, RZ, 0x1 ;  /* 0x0000000000008211 */ /* 0x000fe400078f08ff */
[----:B------:R-:W-:Y:S01]  /*e980*/  @!P1 LEA.HI R34, R34, R34, RZ, 0x1 ;  /* 0x0000002222229211 */ /* 0x000fe200078f08ff */
[----:B0-----:R-:W-:Y:S01]  /*e990*/  @!P4 IMAD.WIDE R30, R39, 0x4, R14 ;  /* 0x00000004271ec825 */ /* 0x001fe200078e020e */
[----:B------:R0:W-:Y:S01]  /*e9a0*/  @!P3 ST.E.64 desc[UR44][R28.64], R124 ;  /* 0x0000007c1c00b985 */ /* 0x0001e2000c101b2c */
[----:B------:R-:W-:-:S02]  /*e9b0*/  @!P0 LOP3.LUT R35, R0, 0xfffffffe, RZ, 0xc0, !PT ;  /* 0xfffffffe00238812 */ /* 0x000fc400078ec0ff */
[C---:B------:R-:W-:Y:S01]  /*e9c0*/  VIADD R40, R9.reuse, 0x68 ;  /* 0x0000006809287836 */ /* 0x040fe20000000000 */
[----:B------:R-:W-:Y:S01]  /*e9d0*/  ISETP.GE.AND P3, PT, R8, UR4, PT ;  /* 0x0000000408007c0c */ /* 0x000fe2000bf66270 */
[----:B------:R2:W-:Y:S01]  /*e9e0*/  @!P4 ST.E.64 desc[UR44][R30.64], R102 ;  /* 0x000000661e00c985 */ /* 0x0005e2000c101b2c */
[----:B------:R-:W-:Y:S01]  /*e9f0*/  @!P1 LOP3.LUT R39, R34, 0xfffffffe, RZ, 0xc0, !PT ;  /* 0xfffffffe22279812 */ /* 0x000fe200078ec0ff */
[----:B------:R-:W-:Y:S01]  /*ea00*/  VIADD R0, R9, 0x78 ;  /* 0x0000007809007836 */ /* 0x000fe20000000000 */
[----:B-1----:R-:W-:Y:S01]  /*ea10*/  @!P5 LOP3.LUT R33, R41, 0xfffffffe, RZ, 0xc0, !PT ;  /* 0xfffffffe2921d812 */ /* 0x002fe200078ec0ff */
[C---:B------:R-:W-:Y:S01]  /*ea20*/  VIADD R41, R9.reuse, 0x70 ;  /* 0x0000007009297836 */ /* 0x040fe20000000000 */
[----:B------:R-:W-:Y:S01]  /*ea30*/  @!P2 LEA.HI R38, R38, R38, RZ, 0x1 ;  /* 0x000000262626a211 */ /* 0x000fe200078f08ff */
[----:B------:R-:W-:Y:S01]  /*ea40*/  VIADD R34, R9, 0x80 ;  /* 0x0000008009227836 */ /* 0x000fe20000000000 */
[----:B------:R-:W-:Y:S01]  /*ea50*/  ISETP.GE.AND P6, PT, R0, UR4, PT ;  /* 0x0000000400007c0c */ /* 0x000fe2000bfc6270 */
[----:B------:R-:W-:Y:S01]  /*ea60*/  @!P5 IMAD.WIDE R32, R33, 0x4, R14 ;  /* 0x000000042120d825 */ /* 0x000fe200078e020e */
[----:B------:R-:W-:-:S03]  /*ea70*/  ISETP.GE.AND P4, PT, R41, UR4, PT ;  /* 0x0000000429007c0c */ /* 0x000fc6000bf86270 */
[--C-:B0-----:R-:W-:Y:S01]  /*ea80*/  @!P0 IMAD.WIDE R28, R35, 0x4, R14.reuse ;  /* 0x00000004231c8825 */ /* 0x101fe200078e020e */
[----:B------:R0:W-:Y:S01]  /*ea90*/  @!P5 ST.E.64 desc[UR44][R32.64], R96 ;  /* 0x000000602000d985 */ /* 0x0001e2000c101b2c */
[----:B------:R-:W-:Y:S02]  /*eaa0*/  ISETP.GE.AND P5, PT, R40, UR4, PT ;  /* 0x0000000428007c0c */ /* 0x000fe4000bfa6270 */
[----:B--2---:R-:W-:Y:S01]  /*eab0*/  @!P1 IMAD.WIDE R30, R39, 0x4, R14 ;  /* 0x00000004271e9825 */ /* 0x004fe200078e020e */
[----:B------:R1:W-:Y:S01]  /*eac0*/  @!P0 ST.E.64 desc[UR44][R28.64], R126 ;  /* 0x0000007e1c008985 */ /* 0x0003e2000c101b2c */
[----:B------:R-:W-:Y:S02]  /*ead0*/  @!P3 LEA.HI R8, R8, R8, RZ, 0x1 ;  /* 0x000000080808b211 */ /* 0x000fe400078f08ff */
[----:B------:R-:W-:Y:S01]  /*eae0*/  @!P6 LEA.HI R0, R0, R0, RZ, 0x1 ;  /* 0x000000000000e211 */ /* 0x000fe200078f08ff */
[----:B------:R2:W-:Y:S01]  /*eaf0*/  @!P1 ST.E.64 desc[UR44][R30.64], R84 ;  /* 0x000000541e009985 */ /* 0x0005e2000c101b2c */
[----:B------:R-:W-:-:S02]  /*eb00*/  ISETP.GE.AND P1, PT, R34, UR4, PT ;  /* 0x0000000422007c0c */ /* 0x000fc4000bf26270 */
[----:B------:R-:W-:Y:S01]  /*eb10*/  @!P3 LOP3.LUT R35, R8, 0xfffffffe, RZ, 0xc0, !PT ;  /* 0xfffffffe0823b812 */ /* 0x000fe200078ec0ff */
[----:B------:R-:W-:Y:S01]  /*eb20*/  VIADD R8, R9, 0x90 ;  /* 0x0000009009087836 */ /* 0x000fe20000000000 */
[----:B------:R-:W-:Y:S02]  /*eb30*/  @!P4 LEA.HI R41, R41, R41, RZ, 0x1 ;  /* 0x000000292929c211 */ /* 0x000fe400078f08ff */
[----:B0-----:R-:W-:Y:S01]  /*eb40*/  @!P2 LOP3.LUT R33, R38, 0xfffffffe, RZ, 0xc0, !PT ;  /* 0xfffffffe2621a812 */ /* 0x001fe200078ec0ff */
[----:B------:R-:W-:Y:S01]  /*eb50*/  VIADD R38, R9, 0x88 ;  /* 0x0000008809267836 */ /* 0x000fe20000000000 */
[----:B------:R-:W-:Y:S01]  /*eb60*/  @!P5 LEA.HI R40, R40, R40, RZ, 0x1 ;  /* 0x000000282828d211 */ /* 0x000fe200078f08ff */
[--C-:B-1----:R-:W-:Y:S01]  /*eb70*/  @!P3 IMAD.WIDE R28, R35, 0x4, R14.reuse ;  /* 0x00000004231cb825 */ /* 0x102fe200078e020e */
[----:B------:R-:W-:Y:S02]  /*eb80*/  @!P6 LOP3.LUT R35, R0, 0xfffffffe, RZ, 0xc0, !PT ;  /* 0xfffffffe0023e812 */ /* 0x000fe400078ec0ff */
[----:B------:R-:W-:Y:S01]  /*eb90*/  ISETP.GE.AND P0, PT, R38, UR4, PT ;  /* 0x0000000426007c0c */ /* 0x000fe2000bf06270 */
[----:B------:R-:W-:Y:S01]  /*eba0*/  @!P2 IMAD.WIDE R32, R33, 0x4, R14 ;  /* 0x000000042120a825 */ /* 0x000fe200078e020e */
[----:B------:R-:W-:-:S02]  /*ebb0*/  @!P5 LOP3.LUT R39, R40, 0xfffffffe, RZ, 0xc0, !PT ;  /* 0xfffffffe2827d812 */ /* 0x000fc400078ec0ff */
[----:B------:R-:W-:Y:S01]  /*ebc0*/  @!P1 LEA.HI R34, R34, R34, RZ, 0x1 ;  /* 0x0000002222229211 */ /* 0x000fe200078f08ff */
[----:B------:R-:W-:Y:S01]  /*ebd0*/  VIADD R0, R9, 0x98 ;  /* 0x0000009809007836 */ /* 0x000fe20000000000 */
[----:B------:R0:W-:Y:S01]  /*ebe0*/  @!P2 ST.E.64 desc[UR44][R32.64], R90 ;  /* 0x0000005a2000a985 */ /* 0x0001e2000c101b2c */
[----:B--2---:R-:W-:Y:S01]  /*ebf0*/  @!P5 IMAD.WIDE R30, R39, 0x4, R14 ;  /* 0x00000004271ed825 */ /* 0x004fe200078e020e */
[----:B------:R-:W-:Y:S02]  /*ec00*/  ISETP.GE.AND P2, PT, R8, UR4, PT ;  /* 0x0000000408007c0c */ /* 0x000fe4000bf46270 */
[----:B------:R1:W-:Y:S01]  /*ec10*/  @!P3 ST.E.64 desc[UR44][R28.64], R4 ;  /* 0x000000041c00b985 */ /* 0x0003e2000c101b2c */
[----:B------:R-:W-:Y:S01]  /*ec20*/  VIADD R39, R9, 0xa0 ;  /* 0x000000a009277836 */ /* 0x000fe20000000000 */
[----:B------:R-:W-:Y:S02]  /*ec30*/  ISETP.GE.AND P3, PT, R0, UR4, PT ;  /* 0x0000000400007c0c */ /* 0x000fe4000bf66270 */
[----:B------:R-:W-:Y:S01]  /*ec40*/  @!P0 LEA.HI R38, R38, R38, RZ, 0x1 ;  /* 0x0000002626268211 */ /* 0x000fe200078f08ff */
[----:B------:R2:W-:Y:S01]  /*ec50*/  @!P5 ST.E.64 desc[UR44][R30.64], R48 ;  /* 0x000000301e00d985 */ /* 0x0005e2000c101b2c */
[----:B0-----:R-:W-:-:S05]  /*ec60*/  @!P4 LOP3.LUT R33, R41, 0xfffffffe, RZ, 0xc0, !PT ;  /* 0xfffffffe2921c812 */ /* 0x001fca00078ec0ff */
[----:B------:R-:W-:Y:S02]  /*ec70*/  @!P2 LEA.HI R8, R8, R8, RZ, 0x1 ;  /* 0x000000080808a211 */ /* 0x000fe400078f08ff */
[----:B-1----:R-:W-:Y:S01]  /*ec80*/  @!P1 LOP3.LUT R29, R34, 0xfffffffe, RZ, 0xc0, !PT ;  /* 0xfffffffe221d9812 */ /* 0x002fe200078ec0ff */
[--C-:B------:R-:W-:Y:S01]  /*ec90*/  @!P4 IMAD.WIDE R32, R33, 0x4, R14.reuse ;  /* 0x000000042120c825 */ /* 0x100fe200078e020e */
[----:B------:R-:W-:Y:S02]  /*eca0*/  @!P3 LEA.HI R0, R0, R0, RZ, 0x1 ;  /* 0x000000000000b211 */ /* 0x000fe400078f08ff */
[----:B--2---:R-:W-:Y:S02]  /*ecb0*/  @!P0 LOP3.LUT R31, R38, 0xfffffffe, RZ, 0xc0, !PT ;  /* 0xfffffffe261f8812 */ /* 0x004fe400078ec0ff */
[----:B------:R0:W-:Y:S01]  /*ecc0*/  @!P4 ST.E.64 desc[UR44][R32.64], R6 ;  /* 0x000000062000c985 */ /* 0x0001e2000c101b2c */
[----:B------:R-:W-:Y:S01]  /*ecd0*/  @!P6 IMAD.WIDE R4, R35, 0x4, R14 ;  /* 0x000000042304e825 */ /* 0x000fe200078e020e */
[----:B------:R-:W-:-:S03]  /*ece0*/  ISETP.GE.AND P4, PT, R39, UR4, PT ;  /* 0x0000000427007c0c */ /* 0x000fc6000bf86270 */
[----:B------:R-:W-:Y:S01]  /*ecf0*/  VIADD R30, R9, 0xa8 ;  /* 0x000000a8091e7836 */ /* 0x000fe20000000000 */
[----:B------:R1:W-:Y:S04]  /*ed00*/  @!P6 ST.E.64 desc[UR44][R4.64], R50 ;  /* 0x000000320400e985 */ /* 0x0003e8000c101b2c */
[----:B------:R-:W-:Y:S01]  /*ed10*/  ISETP.GE.AND P5, PT, R30, UR4, PT ;  /* 0x000000041e007c0c */ /* 0x000fe2000bfa6270 */
[----:B0-----:R-:W-:-:S04]  /*ed20*/  @!P1 IMAD.WIDE R6, R29, 0x4, R14 ;  /* 0x000000041d069825 */ /* 0x001fc800078e020e */
[----:B------:R-:W-:Y:S01]  /*ed30*/  @!P4 LEA.HI R39, R39, R39, RZ, 0x1 ;  /* 0x000000272727c211 */ /* 0x000fe200078f08ff */
[----:B------:R-:W-:Y:S01]  /*ed40*/  VIADD R32, R9, 0xb0 ;  /* 0x000000b009207836 */ /* 0x000fe20000000000 */
[----:B------:R0:W-:Y:S01]  /*ed50*/  @!P1 ST.E.64 desc[UR44][R6.64], R128 ;  /* 0x0000008006009985 */ /* 0x0001e2000c101b2c */
[--C-:B------:R-:W-:Y:S01]  /*ed60*/  @!P0 IMAD.WIDE R28, R31, 0x4, R14.reuse ;  /* 0x000000041f1c8825 */ /* 0x100fe200078e020e */
[----:B-1----:R-:W-:Y:S02]  /*ed70*/  @!P2 LOP3.LUT R5, R8, 0xfffffffe, RZ, 0xc0, !PT ;  /* 0xfffffffe0805a812 */ /* 0x002fe400078ec0ff */
[----:B------:R-:W-:Y:S01]  /*ed80*/  ISETP.GE.AND P1, PT, R32, UR4, PT ;  /* 0x0000000420007c0c */ /* 0x000fe2000bf26270 */
[----:B------:R-:W-:Y:S01]  /*ed90*/  VIADD R33, R9, 0xb8 ;  /* 0x000000b809217836 */ /* 0x000fe20000000000 */
[----:B------:R1:W-:Y:S01]  /*eda0*/  @!P0 ST.E.64 desc[UR44][R28.64], R54 ;  /* 0x000000361c008985 */ /* 0x0003e2000c101b2c */
[----:B------:R-:W-:Y:S01]  /*edb0*/  @!P5 LEA.HI R30, R30, R30, RZ, 0x1 ;  /* 0x0000001e1e1ed211 */ /* 0x000fe200078f08ff */
[----:B------:R-:W-:-:S02]  /*edc0*/  @!P2 IMAD.WIDE R4, R5, 0x4, R14 ;  /* 0x000000040504a825 */ /* 0x000fc400078e020e */
[----:B------:R-:W-:Y:S02]  /*edd0*/  ISETP.GE.AND P0, PT, R33, UR4, PT ;  /* 0x0000000421007c0c */ /* 0x000fe4000bf06270 */
[----:B------:R-:W-:Y:S01]  /*ede0*/  @!P5 LOP3.LUT R31, R30, 0xfffffffe, RZ, 0xc0, !PT ;  /* 0xfffffffe1e1fd812 */ /* 0x000fe200078ec0ff */
[----:B------:R-:W-:Y:S01]  /*edf0*/  VIADD R8, R9, 0xc0 ;  /* 0x000000c009087836 */ /* 0x000fe20000000000 */
[----:B0-----:R-:W-:Y:S01]  /*ee00*/  @!P3 LOP3.LUT R7, R0, 0xfffffffe, RZ, 0xc0, !PT ;  /* 0xfffffffe0007b812 */ /* 0x001fe200078ec0ff */
[----:B------:R0:W-:Y:S02]  /*ee10*/  @!P2 ST.E.64 desc[UR44][R4.64], R56 ;  /* 0x000000380400a985 */ /* 0x0001e4000c101b2c */
[----:B------:R-:W-:Y:S01]  /*ee20*/  @!P1 LEA.HI R32, R32, R32, RZ, 0x1 ;  /* 0x0000002020209211 */ /* 0x000fe200078f08ff */
[--C-:B------:R-:W-:Y:S01]  /*ee30*/  @!P5 IMAD.WIDE R30, R31, 0x4, R14.reuse ;  /* 0x000000041f1ed825 */ /* 0x100fe200078e020e */
[----:B------:R-:W-:Y:S02]  /*ee40*/  ISETP.GE.AND P2, PT, R8, UR4, PT ;  /* 0x0000000408007c0c */ /* 0x000fe4000bf46270 */
[----:B-1----:R-:W-:Y:S01]  /*ee50*/  @!P4 LOP3.LUT R29, R39, 0xfffffffe, RZ, 0xc0, !PT ;  /* 0xfffffffe271dc812 */ /* 0x002fe200078ec0ff */
[----:B------:R-:W-:Y:S01]  /*ee60*/  @!P3 IMAD.WIDE R6, R7, 0x4, R14 ;  /* 0x000000040706b825 */ /* 0x000fe200078e020e */
[----:B------:R-:W-:-:S02]  /*ee70*/  @!P0 LEA.HI R0, R33, R33, RZ, 0x1 ;  /* 0x0000002121008211 */ /* 0x000fc400078f08ff */
[----:B------:R-:W-:Y:S01]  /*ee80*/  @!P1 LOP3.LUT R33, R32, 0xfffffffe, RZ, 0xc0, !PT ;  /* 0xfffffffe20219812 */ /* 0x000fe200078ec0ff */
[--C-:B------:R-:W-:Y:S01]  /*ee90*/  @!P4 IMAD.WIDE R28, R29, 0x4, R14.reuse ;  /* 0x000000041d1cc825 */ /* 0x100fe200078e020e */
[----:B------:R-:W-:Y:S01]  /*eea0*/  @!P0 LOP3.LUT R35, R0, 0xfffffffe, RZ, 0xc0, !PT ;  /* 0xfffffffe00238812 */ /* 0x000fe200078ec0ff */
[----:B------:R1:W-:Y:S02]  /*eeb0*/  @!P3 ST.E.64 desc[UR44][R6.64], R134 ;  /* 0x000000860600b985 */ /* 0x0003e4000c101b2c */
[----:B0-----:R-:W-:Y:S02]  /*eec0*/  @!P1 IMAD.WIDE R4, R33, 0x4, R14 ;  /* 0x0000000421049825 */ /* 0x001fe400078e020e */
[----:B------:R0:W-:Y:S01]  /*eed0*/  @!P4 ST.E.64 desc[UR44][R28.64], R16 ;  /* 0x000000101c00c985 */ /* 0x0001e2000c101b2c */
[----:B------:R-:W-:Y:S01]  /*eee0*/  @!P2 LEA.HI R8, R8, R8, RZ, 0x1 ;  /* 0x000000080808a211 */ /* 0x000fe200078f08ff */
[C---:B------:R-:W-:Y:S02]  /*eef0*/  VIADD R32, R9.reuse, 0xc8 ;  /* 0x000000c809207836 */ /* 0x040fe40000000000 */
[----:B------:R-:W-:Y:S01]  /*ef00*/  VIADD R0, R9, 0xd0 ;  /* 0x000000d009007836 */ /* 0x000fe20000000000 */
[----:B------:R2:W-:Y:S02]  /*ef10*/  @!P5 ST.E.64 desc[UR44][R30.64], R2 ;  /* 0x000000021e00d985 */ /* 0x0005e4000c101b2c */
[----:B------:R-:W-:-:S02]  /*ef20*/  ISETP.GE.AND P3, PT, R32, UR4, PT ;  /* 0x0000000420007c0c */ /* 0x000fc4000bf66270 */
[----:B------:R4:W-:Y:S01]  /*ef30*/  @!P1 ST.E.64 desc[UR44][R4.64], R20 ;  /* 0x0000001404009985 */ /* 0x0009e2000c101b2c */
[----:B-1----:R-:W-:Y:S01]  /*ef40*/  @!P0 IMAD.WIDE R6, R35, 0x4, R14 ;  /* 0x0000000423068825 */ /* 0x002fe200078e020e */
[----:B------:R-:W-:-:S03]  /*ef50*/  ISETP.GE.AND P1, PT, R0, UR4, PT ;  /* 0x0000000400007c0c */ /* 0x000fc6000bf26270 */
[C---:B0-----:R-:W-:Y:S01]  /*ef60*/  VIADD R16, R9.reuse, 0xd8 ;  /* 0x000000d809107836 */ /* 0x041fe20000000000 */
[----:B------:R0:W-:Y:S01]  /*ef70*/  @!P0 ST.E.64 desc[UR44][R6.64], R24 ;  /* 0x0000001806008985 */ /* 0x0001e2000c101b2c */
[C---:B------:R-:W-:Y:S02]  /*ef80*/  VIADD R17, R9.reuse, 0xe0 ;  /* 0x000000e009117836 */ /* 0x040fe40000000000 */
[C---:B------:R-:W-:Y:S01]  /*ef90*/  VIADD R28, R9.reuse, 0xe8 ;  /* 0x000000e8091c7836 */ /* 0x040fe20000000000 */
[----:B------:R-:W-:Y:S01]  /*efa0*/  ISETP.GE.AND P0, PT, R16, UR4, PT ;  /* 0x0000000410007c0c */ /* 0x000fe2000bf06270 */
[----:B------:R-:W-:Y:S01]  /*efb0*/  VIADD R29, R9, 0xf0 ;  /* 0x000000f0091d7836 */ /* 0x000fe20000000000 */
[----:B------:R-:W-:Y:S01]  /*efc0*/  ISETP.GE.AND P4, PT, R17, UR4, PT ;  /* 0x0000000411007c0c */ /* 0x000fe2000bf86270 */
[----:B------:R-:W-:Y:S01]  /*efd0*/  VIADD R9, R9, 0xf8 ;  /* 0x000000f809097836 */ /* 0x000fe20000000000 */
[----:B------:R-:W-:Y:S02]  /*efe0*/  ISETP.GE.AND P5, PT, R28, UR4, PT ;  /* 0x000000041c007c0c */ /* 0x000fe4000bfa6270 */
[----:B------:R-:W-:-:S02]  /*eff0*/  ISETP.GE.AND P6, PT, R29, UR4, PT ;  /* 0x000000041d007c0c */ /* 0x000fc4000bfc6270 */
[----:B--2---:R-:W-:Y:S02]  /*f000*/  @!P2 LOP3.LUT R3, R8, 0xfffffffe, RZ, 0xc0, !PT ;  /* 0xfffffffe0803a812 */ /* 0x004fe400078ec0ff */
[----:B------:R-:W-:Y:S02]  /*f010*/  @!P3 LEA.HI R32, R32, R32, RZ, 0x1 ;  /* 0x000000202020b211 */ /* 0x000fe400078f08ff */
[----:B------:R-:W-:Y:S01]  /*f020*/  @!P1 LEA.HI R0, R0, R0, RZ, 0x1 ;  /* 0x0000000000009211 */ /* 0x000fe200078f08ff */
[--C-:B------:R-:W-:Y:S01]  /*f030*/  @!P2 IMAD.WIDE R2, R3, 0x4, R14.reuse ;  /* 0x000000040302a825 */ /* 0x100fe200078e020e */
[----:B----4-:R-:W-:Y:S02]  /*f040*/  @!P3 LOP3.LUT R5, R32, 0xfffffffe, RZ, 0xc0, !PT ;  /* 0xfffffffe2005b812 */ /* 0x010fe400078ec0ff */
[----:B0-----:R-:W-:Y:S02]  /*f050*/  @!P1 LOP3.LUT R7, R0, 0xfffffffe, RZ, 0xc0, !PT ;  /* 0xfffffffe00079812 */ /* 0x001fe400078ec0ff */
[----:B------:R-:W-:Y:S01]  /*f060*/  @!P0 LEA.HI R16, R16, R16, RZ, 0x1 ;  /* 0x0000001010108211 */ /* 0x000fe200078f08ff */
[--C-:B------:R-:W-:Y:S01]  /*f070*/  @!P3 IMAD.WIDE R4, R5, 0x4, R14.reuse ;  /* 0x000000040504b825 */ /* 0x100fe200078e020e */
[----:B------:R-:W-:Y:S01]  /*f080*/  @!P4 LEA.HI R0, R17, R17, RZ, 0x1 ;  /* 0x000000111100c211 */ /* 0x000fe200078f08ff */
[----:B------:R0:W-:Y:S01]  /*f090*/  @!P2 ST.E.64 desc[UR44][R2.64], R22 ;  /* 0x000000160200a985 */ /* 0x0001e2000c101b2c */
[----:B------:R-:W-:Y:S01]  /*f0a0*/  @!P5 LEA.HI R28, R28, R28, RZ, 0x1 ;  /* 0x0000001c1c1cd211 */ /* 0x000fe200078f08ff */
[----:B------:R-:W-:Y:S01]  /*f0b0*/  @!P1 IMAD.WIDE R6, R7, 0x4, R14 ;  /* 0x0000000407069825 */ /* 0x000fe200078e020e */
[----:B------:R-:W-:Y:S01]  /*f0c0*/  @!P6 LEA.HI R29, R29, R29, RZ, 0x1 ;  /* 0x0000001d1d1de211 */ /* 0x000fe200078f08ff */
[----:B------:R1:W-:Y:S01]  /*f0d0*/  @!P3 ST.E.64 desc[UR44][R4.64], R42 ;  /* 0x0000002a0400b985 */ /* 0x0003e2000c101b2c */
[----:B------:R-:W-:-:S02]  /*f0e0*/  @!P0 LOP3.LUT R17, R16, 0xfffffffe, RZ, 0xc0, !PT ;  /* 0xfffffffe10118812 */ /* 0x000fc400078ec0ff */
[----:B------:R-:W-:Y:S01]  /*f0f0*/  @!P4 LOP3.LUT R21, R0, 0xfffffffe, RZ, 0xc0, !PT ;  /* 0xfffffffe0015c812 */ /* 0x000fe200078ec0ff */
[----:B------:R2:W-:Y:S01]  /*f100*/  @!P1 ST.E.64 desc[UR44][R6.64], R26 ;  /* 0x0000001a06009985 */ /* 0x0005e2000c101b2c */
[----:B------:R-:W-:Y:S01]  /*f110*/  @!P6 LOP3.LUT R29, R29, 0xfffffffe, RZ, 0xc0, !PT ;  /* 0xfffffffe1d1de812 */ /* 0x000fe200078ec0ff */
[----:B------:R-:W-:Y:S01]  /*f120*/  @!P0 IMAD.WIDE R16, R17, 0x4, R14 ;  /* 0x0000000411108825 */ /* 0x000fe200078e020e */
[----:B0-----:R-:W-:-:S03]  /*f130*/  @!P5 LOP3.LUT R23, R28, 0xfffffffe, RZ, 0xc0, !PT ;  /* 0xfffffffe1c17d812 */ /* 0x001fc600078ec0ff */
[--C-:B------:R-:W-:Y:S01]  /*f140*/  @!P4 IMAD.WIDE R2, R21, 0x4, R14.reuse ;  /* 0x000000041502c825 */ /* 0x100fe200078e020e */
[----:B------:R2:W-:Y:S01]  /*f150*/  @!P0 ST.E.64 desc[UR44][R16.64], R130 ;  /* 0x0000008210008985 */ /* 0x0005e2000c101b2c */
[----:B------:R-:W-:Y:S02]  /*f160*/  ISETP.GE.AND P0, PT, R9, UR4, PT ;  /* 0x0000000409007c0c */ /* 0x000fe4000bf06270 */
        /* <DEDUP_REMOVED lines=11> */
.L_x_1031:
        /* <DEDUP_REMOVED lines=14> */
[----:B------:R-:W-:Y:S01]  /*f300*/  USHF.R.S32.HI UR6, URZ, 0x1f, UR42 ;  /* 0x0000001f3f067899 */ /* 0x000fe2000801142a */
[----:B------:R-:W-:Y:S01]  /*f310*/  IMAD.MOV.U32 R5, RZ, RZ, R0 ;  /* 0x000000ffff057224 */ /* 0x000fe200078e0000 */
[----:B------:R-:W-:Y:S02]  /*f320*/  ULDC.64 UR8, c[0x0][0xbd0] ;  /* 0x0002f40000087ab9 */ /* 0x000fe40000000a00 */
[----:B------:R-:W-:Y:S02]  /*f330*/  UIMAD UR6, UR6, UR8, URZ ;  /* 0x00000008060672a4 */ /* 0x000fe4000f8e023f */
[----:B------:R-:W-:Y:S01]  /*f340*/  UIMAD.WIDE.U32 UR4, UR42, UR8, URZ ;  /* 0x000000082a0472a5 */ /* 0x000fe2000f8e003f */
[----:B------:R-:W1:Y:S01]  /*f350*/  S2UR UR7, SR_CTAID.Y ;  /* 0x00000000000779c3 */ /* 0x000e620000002600 */
[----:B------:R-:W-:-:S04]  /*f360*/  UIMAD UR6, UR42, UR9, UR6 ;  /* 0x000000092a0672a4 */ /* 0x000fc8000f8e0206 */
[----:B------:R-:W-:Y:S02]  /*f370*/  UIADD3 UR6, UR5, UR6, URZ ;  /* 0x0000000605067290 */ /* 0x000fe4000fffe03f */
[----:B------:R-:W-:Y:S01]  /*f380*/  IMAD.U32 R3, RZ, RZ, UR5 ;  /* 0x00000005ff037e24 */ /* 0x000fe2000f8e00ff */
[----:B------:R-:W2:Y:S01]  /*f390*/  @P0 LDC R7, c[0x0][0xbec] ;  /* 0x0002fb00ff070b82 */ /* 0x000ea20000000800 */
[----:B------:R-:W-:Y:S01]  /*f3a0*/  IMAD.U32 R2, RZ, RZ, UR4 ;  /* 0x00000004ff027e24 */ /* 0x000fe2000f8e00ff */
[----:B------:R-:W-:Y:S01]  /*f3b0*/  ULDC.64 UR4, c[0x0][0xbe0] ;  /* 0x0002f80000047ab9 */ /* 0x000fe20000000a00 */
[----:B------:R-:W-:-:S05]  /*f3c0*/  IMAD.U32 R3, RZ, RZ, UR6 ;  /* 0x00000006ff037e24 */ /* 0x000fca000f8e00ff */
[----:B------:R-:W3:Y:S01]  /*f3d0*/  @P0 LDC R9, c[0x0][0xbf0] ;  /* 0x0002fc00ff090b82 */ /* 0x000ee20000000800 */
[C---:B0-----:R-:W-:Y:S02]  /*f3e0*/  IMAD R12, R10.reuse, UR37, RZ ;  /* 0x000000250a0c7c24 */ /* 0x041fe4000f8e02ff */
[----:B------:R-:W-:-:S04]  /*f3f0*/  IMAD.WIDE.U32 R2, R10, UR36, R2 ;  /* 0x000000240a027c25 */ /* 0x000fc8000f8e0002 */
[----:B------:R-:W-:Y:S01]  /*f400*/  IMAD R11, R11, UR36, R12 ;  /* 0x000000240b0b7c24 */ /* 0x000fe2000f8e020c */
[----:B------:R-:W1:Y:S03]  /*f410*/  LDC R8, c[0x0][0xc50] ;  /* 0x00031400ff087b82 */ /* 0x000e660000000800 */
[----:B------:R-:W-:Y:S02]  /*f420*/  IMAD.IADD R3, R11, 0x1, R3 ;  /* 0x000000010b037824 */ /* 0x000fe400078e0203 */
[----:B--2---:R-:W-:-:S04]  /*f430*/  @P0 IMAD.HI.U32 R4, R0, R7, RZ ;  /* 0x0000000700040227 */ /* 0x004fc800078e00ff */
[----:B------:R-:W-:Y:S01]  /*f440*/  IMAD R7, RZ, RZ, -UR42 ;  /* 0x8000002aff077e24 */ /* 0x000fe2000f8e02ff */
[----:B---3--:R-:W-:-:S03]  /*f450*/  @P0 SHF.R.U32.HI R5, RZ, R9, R4 ;  /* 0x00000009ff050219 */ /* 0x008fc60000011604 */
[----:B-1----:R-:W-:Y:S02]  /*f460*/  IMAD R9, R8, R7, UR7 ;  /* 0x0000000708097e24 */ /* 0x002fe4000f8e0207 */
[----:B------:R-:W-:Y:S02]  /*f470*/  IMAD.MOV R7, RZ, RZ, -R5 ;  /* 0x000000ffff077224 */ /* 0x000fe400078e0a05 */
[----:B------:R-:W-:Y:S01]  /*f480*/  IMAD.WIDE.U32 R2, R9, UR4, R2 ;  /* 0x0000000409027c25 */ /* 0x000fe2000f8e0002 */
[----:B------:R-:W-:-:S03]  /*f490*/  SHF.R.S32.HI R4, RZ, 0x1f, R9 ;  /* 0x0000001fff047819 */ /* 0x000fc60000011409 */
[----:B------:R-:W-:Y:S01]  /*f4a0*/  IMAD R7, R6, R7, R0 ;  /* 0x0000000706077224 */ /* 0x000fe200078e0200 */
[----:B------:R-:W-:Y:S01]  /*f4b0*/  IADD3 R2, P0, R5, R2, RZ ;  /* 0x0000000205027210 */ /* 0x000fe20007f1e0ff */
[----:B------:R-:W-:-:S03]  /*f4c0*/  IMAD R4, R4, UR4, RZ ;  /* 0x0000000404047c24 */ /* 0x000fc6000f8e02ff */
[----:B------:R-:W-:Y:S01]  /*f4d0*/  SHF.R.S32.HI R0, RZ, 0x1f, R7 ;  /* 0x0000001fff007819 */ /* 0x000fe20000011407 */
[----:B------:R-:W-:Y:S01]  /*f4e0*/  IMAD R4, R9, UR5, R4 ;  /* 0x0000000509047c24 */ /* 0x000fe2000f8e0204 */
[----:B------:R-:W-:Y:S01]  /*f4f0*/  SHF.R.S32.HI R9, RZ, 0x1f, R5 ;  /* 0x0000001fff097819 */ /* 0x000fe20000011405 */
[----:B------:R-:W-:Y:S02]  /*f500*/  ULDC.64 UR4, c[0x0][0xbc8] ;  /* 0x0002f20000047ab9 */ /* 0x000fe40000000a00 */
[----:B------:R-:W-:Y:S01]  /*f510*/  IMAD R0, R0, UR4, RZ ;  /* 0x0000000400007c24 */ /* 0x000fe2000f8e02ff */
[----:B------:R-:W-:-:S03]  /*f520*/  IADD3.X R3, R9, R3, R4, P0, !PT ;  /* 0x0000000309037210 */ /* 0x000fc600007fe404 */
[C---:B------:R-:W-:Y:S02]  /*f530*/  IMAD R5, R7.reuse, UR5, R0 ;  /* 0x0000000507057c24 */ /* 0x040fe4000f8e0200 */
[----:B------:R-:W-:Y:S01]  /*f540*/  IMAD.WIDE.U32 R2, R7, UR4, R2 ;  /* 0x0000000407027c25 */ /* 0x000fe2000f8e0002 */
[----:B------:R-:W-:-:S03]  /*f550*/  ULDC.64 UR4, c[0x0][0xba8] ;  /* 0x0002ea0000047ab9 */ /* 0x000fc60000000a00 */
[----:B------:R-:W-:Y:S01]  /*f560*/  IMAD.IADD R3, R3, 0x1, R5 ;  /* 0x0000000103037824 */ /* 0x000fe200078e0205 */
[----:B------:R-:W-:-:S04]  /*f570*/  LEA R4, P0, R2, UR4, 0x2 ;  /* 0x0000000402047c11 */ /* 0x000fc8000f8010ff */
[----:B------:R-:W-:Y:S01]  /*f580*/  LEA.HI.X R5, R2, UR5, R3, 0x2, P0 ;  /* 0x0000000502057c11 */ /* 0x000fe200080f1403 */
[----:B------:R-:W-:-:S05]  /*f590*/  IMAD.MOV.U32 R3, RZ, RZ, -0x800000 ;  /* 0xff800000ff037424 */ /* 0x000fca00078e00ff */
[----:B------:R1:W-:Y:S01]  /*f5a0*/  STG.E desc[UR44][R4.64], R3 ;  /* 0x0000000304007986 */ /* 0x0003e2000c10192c */
[----:B------:R-:W-:Y:S05]  /*f5b0*/  BRA `(.L_x_948) ;  /* 0x0000003c00a87947 */ /* 0x000fea0003800000 */
.L_x_946:
[----:B------:R-:W-:-:S08]  /*f5c0*/  NOP ;  /* 0x0000000000007918 */ /* 0x000fd00000000000 */
[----:B------:R-:W0:-:S00]  /*f5d0*/  USETMAXREG.DEALLOC.CTAPOOL 0x18 ;  /* 0x00000018000079c8 */ /* 0x000e0000080e0500 */
        /* <DEDUP_REMOVED lines=16> */
.L_x_1034:
[----:B------:R-:W-:Y:S01]  /*f6e0*/  ULDC UR8, c[0x0][0xc50] ;  /* 0x0003140000087ab9 */ /* 0x000fe20000000800 */
[----:B------:R-:W-:Y:S01]  /*f6f0*/  UMOV UR36, UR7 ;  /* 0x0000000700247c82 */ /* 0x000fe20008000000 */
[----:B------:R-:W-:-:S11]  /*f700*/  UISETP.NE.AND UP0, UPT, UR8, 0x1, UPT ;  /* 0x000000010800788c */ /* 0x000fd6000bf05270 */
[----:B------:R-:W-:Y:S01]  /*f710*/  @UP0 ULDC UR4, c[0x0][0xc54] ;  /* 0x0003150000040ab9 */ /* 0x000fe20000000800 */
[----:B------:R-:W-:Y:S01]  /*f720*/  @UP0 ULDC UR6, c[0x0][0xc58] ;  /* 0x0003160000060ab9 */ /* 0x000fe20000000800 */
[----:B------:R-:W-:-:S04]  /*f730*/  UIMAD.WIDE.U32 UR4, UR7, UR4, URZ ;  /* 0x00000004070472a5 */ /* 0x000fc8000f8e003f */
[----:B------:R-:W-:-:S12]  /*f740*/  @UP0 USHF.R.U32.HI UR36, URZ, UR6, UR5 ;  /* 0x000000063f240299 */ /* 0x000fd80008011605 */
.L_x_1035:
[----:B------:R-:W-:Y:S01]  /*f750*/  ISETP.GE.AND P0, PT, R18, RZ, PT ;  /* 0x000000ff1200720c */ /* 0x000fe20003f06270 */
[----:B------:R-:W-:Y:S01]  /*f760*/  UIADD3 UR6, -UR36, URZ, URZ ;  /* 0x0000003f24067290 */ /* 0x000fe2000fffe13f */
[----:B------:R-:W-:Y:S02]  /*f770*/  IMAD.MOV.U32 R20, RZ, RZ, 0x1 ;  /* 0x00000001ff147424 */ /* 0x000fe400078e00ff */
[----:B------:R-:W-:Y:S01]  /*f780*/  IMAD.MOV.U32 R0, RZ, RZ, RZ ;  /* 0x000000ffff007224 */ /* 0x000fe200078e00ff */
[----:B------:R-:W-:Y:S01]  /*f790*/  UIMAD UR6, UR8, UR6, UR7 ;  /* 0x00000006080672a4 */ /* 0x000fe2000f8e0207 */
[----:B------:R-:W-:-:S07]  /*f7a0*/  IMAD.MOV.U32 R2, RZ, RZ, 0x1 ;  /* 0x00000001ff027424 */ /* 0x000fce00078e00ff */
[----:B------:R-:W-:Y:S05]  /*f7b0*/  @!P0 BRA `(.L_x_1036) ;  /* 0x00000038005c8947 */ /* 0x000fea0003800000 */
[----:B------:R-:W0:Y:S01]  /*f7c0*/  S2UR UR40, SR_CTAID.X ;  /* 0x00000000002879c3 */ /* 0x000e220000002500 */
[----:B------:R-:W-:Y:S01]  /*f7d0*/  ULDC.64 UR4, c[0x0][0x418] ;  /* 0x0001060000047ab9 */ /* 0x000fe20000000a00 */
[----:B------:R-:W-:Y:S01]  /*f7e0*/  ULDC UR7, c[0x0][0x448] ;  /* 0x0001120000077ab9 */ /* 0x000fe20000000800 */
[----:B------:R-:W-:Y:S02]  /*f7f0*/  UISETP.NE.U32.AND UP0, UPT, UR4, URZ, UPT ;  /* 0x0000003f0400728c */ /* 0x000fe4000bf05070 */
[----:B------:R-:W-:Y:S02]  /*f800*/  UISETP.NE.AND UP1, UPT, UR7, 0x1, UPT ;  /* 0x000000010700788c */ /* 0x000fe4000bf25270 */
[----:B------:R-:W-:Y:S01]  /*f810*/  UISETP.NE.AND.EX UP0, UPT, UR5, URZ, UPT, UP0 ;  /* 0x0000003f0500728c */ /* 0x000fe2000bf05300 */
[----:B------:R-:W-:Y:S01]  /*f820*/  ULDC UR4, c[0x0][0x424] ;  /* 0x0001090000047ab9 */ /* 0x000fe20000000800 */
[----:B------:R-:W-:Y:S02]  /*f830*/  ULDC UR12, c[0x0][0x288] ;  /* 0x0000a200000c7ab9 */ /* 0x000fe40000000800 */
[----:B------:R-:W-:-:S02]  /*f840*/  USEL UR11, UR4, 0x1, UP0 ;  /* 0x00000001040b7887 */ /* 0x000fc40008000000 */
[----:B------:R-:W-:Y:S01]  /*f850*/  UIADD3 UR10, -UR12, 0x1, URZ ;  /* 0x000000010c0a7890 */ /* 0x000fe2000fffe13f */
[----:B------:R-:W-:Y:S02]  /*f860*/  ULDC.64 UR4, c[0x0][0x9e0] ;  /* 0x0002780000047ab9 */ /* 0x000fe40000000a00 */
[----:B------:R-:W-:Y:S01]  /*f870*/  @UP1 ULDC UR8, c[0x0][0x44c] ;  /* 0x0001130000081ab9 */ /* 0x000fe20000000800 */
[----:B------:R-:W-:Y:S01]  /*f880*/  UISETP.GE.AND UP0, UPT, UR5, 0x1, UPT ;  /* 0x000000010500788c */ /* 0x000fe2000bf06270 */
[----:B------:R-:W-:Y:S01]  /*f890*/  ULDC UR13, c[0x0][0x2f0] ;  /* 0x0000bc00000d7ab9 */ /* 0x000fe20000000800 */
[----:B------:R-:W-:Y:S01]  /*f8a0*/  @UP1 ULDC UR14, c[0x0][0x450] ;  /* 0x00011400000e1ab9 */ /* 0x000fe20000000800 */
[----:B------:R-:W-:-:S03]  /*f8b0*/  UIMAD UR10, UR11, UR13, UR10 ;  /* 0x0000000d0b0a72a4 */ /* 0x000fc6000f8e020a */
[----:B------:R-:W-:Y:S01]  /*f8c0*/  PLOP3.LUT P1, PT, PT, PT, UP0, 0x80, 0x0 ;  /* 0x000000000000781c */ /* 0x000fe20003f2f008 */
[----:B0-----:R-:W-:-:S04]  /*f8d0*/  USHF.L.U32 UR40, UR40, 0x7, URZ ;  /* 0x0000000728287899 */ /* 0x001fc8000800063f */
[----:B------:R-:W-:-:S04]  /*f8e0*/  UIADD3 UR7, UR40, 0x7f, URZ ;  /* 0x0000007f28077890 */ /* 0x000fc8000fffe03f */
[----:B------:R-:W-:-:S04]  /*f8f0*/  UIMAD.WIDE.U32 UR8, UR7, UR8, URZ ;  /* 0x00000008070872a5 */ /* 0x000fc8000f8e003f */
[----:B------:R-:W-:-:S04]  /*f900*/  @UP1 USHF.R.U32.HI UR7, URZ, UR14, UR9 ;  /* 0x0000000e3f071299 */ /* 0x000fc80008011609 */
[----:B------:R-:W-:-:S04]  /*f910*/  UIADD3 UR8, UR10, UR7, URZ ;  /* 0x000000070a087290 */ /* 0x000fc8000fffe03f */
[----:B------:R-:W-:Y:S01]  /*f920*/  UIADD3 UR4, UR8, UR4, URZ ;  /* 0x0000000408047290 */ /* 0x000fe2000fffe03f */
[----:B------:R-:W-:Y:S11]  /*f930*/  @!P1 BRA `(.L_x_1037) ;  /* 0x0000000000449947 */ /* 0x000ff60003800000 */
        /* <DEDUP_REMOVED lines=10> */
.L_x_1038:
[----:B------:R-:W-:-:S11]  /*f9e0*/  UISETP.NE.AND UP0, UPT, UR5, 0x1, UPT ;  /* 0x000000010500788c */ /* 0x000fd6000bf05270 */
[----:B------:R-:W-:Y:S02]  /*f9f0*/  @UP0 ULDC.64 UR14, c[0x0][0x9e8] ;  /* 0x00027a00000e0ab9 */ /* 0x000fe40000000a00 */
[----:B------:R-:W-:-:S04]  /*fa00*/  UIMAD.WIDE.U32 UR8, UR7, UR14, URZ ;  /* 0x0000000e070872a5 */ /* 0x000fc8000f8e003f */
[----:B------:R-:W-:-:S12]  /*fa10*/  @UP0 USHF.R.U32.HI UR7, URZ, UR15, UR9 ;  /* 0x0000000f3f070299 */ /* 0x000fd80008011609 */
.L_x_1039:
[----:B------:R-:W-:-:S04]  /*fa20*/  UIMAD UR7, UR7, UR5, UR5 ;  /* 0x00000005070772a4 */ /* 0x000fc8000f8e0205 */
[----:B------:R-:W-:-:S04]  /*fa30*/  UISETP.LT.AND UP0, UPT, UR4, UR7, UPT ;  /* 0x000000070400728c */ /* 0x000fc8000bf01270 */
[----:B------:R-:W-:-:S12]  /*fa40*/  USEL UR4, UR4, UR7, UP0 ;  /* 0x0000000704047287 */ /* 0x000fd80008000000 */
.L_x_1037:
[----:B------:R-:W-:Y:S02]  /*fa50*/  UIMAD UR14, UR11, UR13, 0x3f ;  /* 0x0000003f0b0e74a4 */ /* 0x000fe4000f8e020d */
[----:B------:R-:W-:Y:S02]  /*fa60*/  UIADD3 UR4, UR4, 0x3f, URZ ;  /* 0x0000003f04047890 */ /* 0x000fe4000fffe03f */
[----:B------:R-:W-:Y:S02]  /*fa70*/  USHF.R.S32.HI UR15, URZ, 0x1f, UR14 ;  /* 0x0000001f3f0f7899 */ /* 0x000fe4000801140e */
[----:B------:R-:W-:Y:S01]  /*fa80*/  USHF.R.S32.HI UR7, URZ, 0x1f, UR4 ;  /* 0x0000001f3f077899 */ /* 0x000fe20008011404 */
[----:B------:R-:W-:Y:S01]  /*fa90*/  @UP1 ULDC UR8, c[0x0][0x44c] ;  /* 0x0001130000081ab9 */ /* 0x000fe20000000800 */
[----:B------:R-:W-:Y:S02]  /*faa0*/  ULEA.HI UR15, UR15, UR14, URZ, 0x6 ;  /* 0x0000000e0f0f7291 */ /* 0x000fe4000f8f303f */
[----:B------:R-:W-:-:S02]  /*fab0*/  ULEA.HI UR7, UR7, UR4, URZ, 0x6 ;  /* 0x0000000407077291 */ /* 0x000fc4000f8f303f */
[----:B------:R-:W-:Y:S01]  /*fac0*/  UIMAD.WIDE.U32 UR8, UR40, UR8, URZ ;  /* 0x00000008280872a5 */ /* 0x000fe2000f8e003f */
[----:B------:R-:W-:Y:S01]  /*fad0*/  @UP1 ULDC UR16, c[0x0][0x450] ;  /* 0x0001140000101ab9 */ /* 0x000fe20000000800 */
[----:B------:R-:W-:Y:S01]  /*fae0*/  UMOV UR10, UR40 ;  /* 0x00000028000a7c82 */ /* 0x000fe20008000000 */
[----:B------:R-:W-:Y:S02]  /*faf0*/  USHF.R.S32.HI UR15, URZ, 0x6, UR15 ;  /* 0x000000063f0f7899 */ /* 0x000fe4000801140f */
[----:B------:R-:W-:Y:S02]  /*fb00*/  USHF.R.S32.HI UR7, URZ, 0x6, UR7 ;  /* 0x000000063f077899 */ /* 0x000fe40008011407 */
[----:B------:R-:W-:Y:S02]  /*fb10*/  UIMAD UR4, UR11, UR13, -UR12 ;  /* 0x0000000d0b0472a4 */ /* 0x000fe4000f8e0a0c */
[----:B------:R-:W-:Y:S02]  /*fb20*/  @UP1 USHF.R.U32.HI UR10, URZ, UR16, UR9 ;  /* 0x000000103f0a1299 */ /* 0x000fe40008011609 */
[----:B------:R-:W-:-:S02]  /*fb30*/  UISETP.LT.AND UP0, UPT, UR15, UR7, UPT ;  /* 0x000000070f00728c */ /* 0x000fc4000bf01270 */
[----:B------:R-:W-:Y:S01]  /*fb40*/  UIADD3 UR4, UR4, UR10, URZ ;  /* 0x0000000a04047290 */ /* 0x000fe2000fffe03f */
[----:B------:R-:W-:Y:S01]  /*fb50*/  ULDC UR8, c[0x0][0x9dc] ;  /* 0x0002770000087ab9 */ /* 0x000fe20000000800 */
[----:B------:R-:W-:Y:S02]  /*fb60*/  USEL UR10, UR15, UR7, UP0 ;  /* 0x000000070f0a7287 */ /* 0x000fe40008000000 */
[----:B------:R-:W-:Y:S01]  /*fb70*/  UIADD3 UR7, UR4, -UR8, URZ ;  /* 0x8000000804077290 */ /* 0x000fe2000fffe03f */
[----:B------:R-:W-:Y:S11]  /*fb80*/  @!P1 BRA `(.L_x_1040) ;  /* 0x0000000000449947 */ /* 0x000ff60003800000 */
        /* <DEDUP_REMOVED lines=10> */
.L_x_1041:
[----:B------:R-:W-:-:S11]  /*fc30*/  UISETP.NE.AND UP0, UPT, UR5, 0x1, UPT ;  /* 0x000000010500788c */ /* 0x000fd6000bf05270 */
[----:B------:R-:W-:Y:S02]  /*fc40*/  @UP0 ULDC.64 UR12, c[0x0][0x9e8] ;  /* 0x00027a00000c0ab9 */ /* 0x000fe40000000a00 */
[----:B------:R-:W-:-:S04]  /*fc50*/  UIMAD.WIDE.U32 UR8, UR4, UR12, URZ ;  /* 0x0000000c040872a5 */ /* 0x000fc8000f8e003f */
[----:B------:R-:W-:-:S12]  /*fc60*/  @UP0 USHF.R.U32.HI UR4, URZ, UR13, UR9 ;  /* 0x0000000d3f040299 */ /* 0x000fd80008011609 */
.L_x_1042:
[----:B------:R-:W-:-:S04]  /*fc70*/  UIMAD UR4, UR4, UR5, URZ ;  /* 0x00000005040472a4 */ /* 0x000fc8000f8e023f */
[----:B------:R-:W-:-:S04]  /*fc80*/  UISETP.LT.AND UP0, UPT, UR7, UR4, UPT ;  /* 0x000000040700728c */ /* 0x000fc8000bf01270 */
[----:B------:R-:W-:-:S12]  /*fc90*/  USEL UR7, UR7, UR4, !UP0 ;  /* 0x0000000407077287 */ /* 0x000fd8000c000000 */
.L_x_1040:
[----:B------:R-:W-:Y:S02]  /*fca0*/  USHF.R.S32.HI UR4, URZ, 0x1f, UR7 ;  /* 0x0000001f3f047899 */ /* 0x000fe40008011407 */
[----:B------:R-:W-:Y:S02]  /*fcb0*/  USHF.R.U32.HI UR12, URZ, 0x10, UR6 ;  /* 0x000000103f0c7899 */ /* 0x000fe40008011606 */
[----:B------:R-:W-:Y:S02]  /*fcc0*/  ULEA.HI UR4, UR4, UR7, URZ, 0x6 ;  /* 0x0000000704047291 */ /* 0x000fe4000f8f303f */
[----:B------:R-:W-:Y:S02]  /*fcd0*/  ULOP3.LUT UR41, UR6, 0xffff, URZ, 0xc0, !UPT ;  /* 0x0000ffff06297892 */ /* 0x000fe4000f8ec03f */
[----:B------:R-:W-:-:S04]  /*fce0*/  USHF.R.S32.HI UR4, URZ, 0x6, UR4 ;  /* 0x000000063f047899 */ /* 0x000fc80008011404 */
[----:B------:R-:W-:-:S04]  /*fcf0*/  UISETP.LT.AND UP0, UPT, URZ, UR4, UPT ;  /* 0x000000043f00728c */ /* 0x000fc8000bf01270 */
[----:B------:R-:W-:Y:S02]  /*fd00*/  USEL UR11, URZ, UR4, !UP0 ;  /* 0x000000043f0b7287 */ /* 0x000fe4000c000000 */
[----:B------:R-:W-:Y:S02]  /*fd10*/  UISETP.NE.AND UP0, UPT, UR12, URZ, UPT ;  /* 0x0000003f0c00728c */ /* 0x000fe4000bf05270 */
[----:B------:R-:W-:Y:S01]  /*fd20*/  UISETP.GT.AND UP1, UPT, UR10, UR11, UPT ;  /* 0x0000000b0a00728c */ /* 0x000fe2000bf24270 */
[----:B------:R-:W-:-:S05]  /*fd30*/  UMOV UR4, URZ ;  /* 0x0000003f00047c82 */ /* 0x000fca0008000000 */
[----:B------:R-:W-:-:S03]  /*fd40*/  PLOP3.LUT P0, PT, PT, PT, UP1, 0x80, 0x0 ;  /* 0x000000000000781c */ /* 0x000fc60003f0f018 */
[----:B------:R-:W-:-:S10]  /*fd50*/  @!UP0 ULDC UR12, c[0x0][0x9f0] ;  /* 0x00027c00000c8ab9 */ /* 0x000fd40000000800 */
[----:B------:R-:W-:Y:S05]  /*fd60*/  @!P0 BRA `(.L_x_1043) ;  /* 0x0000000000808947 */ /* 0x000fea0003800000 */
[----:B------:R-:W-:Y:S01]  /*fd70*/  IMAD.U32 R3, RZ, RZ, UR12 ;  /* 0x0000000cff037e24 */ /* 0x000fe2000f8e00ff */
[----:B------:R-:W-:-:S04]  /*fd80*/  UIADD3 UR4, UR12, -0x1, UR10 ;  /* 0xffffffff0c047890 */ /* 0x000fc8000fffe00a */
[-C--:B------:R-:W-:Y:S01]  /*fd90*/  IABS R0, R3.reuse ;  /* 0x0000000300007213 */ /* 0x080fe20000000000 */
[----:B------:R-:W-:Y:S01]  /*fda0*/  UIADD3 UR6, -UR11, UR4, URZ ;  /* 0x000000040b067290 */ /* 0x000fe2000fffe13f */
[----:B------:R-:W-:Y:S02]  /*fdb0*/  IABS R3, R3 ;  /* 0x0000000300037213 */ /* 0x000fe40000000000 */
[----:B------:R-:W-:Y:S01]  /*fdc0*/  R2UR UR13, R0 ;  /* 0x00000000000d72ca */ /* 0x000fe200000e0000 */
[----:B------:R-:W-:Y:S02]  /*fdd0*/  UMOV UR4, URZ ;  /* 0x0000003f00047c82 */ /* 0x000fe40008000000 */
[----:B------:R-:W-:-:S05]  /*fde0*/  IMAD.MOV R3, RZ, RZ, -R3 ;  /* 0x000000ffff037224 */ /* 0x000fca00078e0a03 */
[----:B------:R-:W-:-:S05]  /*fdf0*/  R2UR UR9, R3 ;  /* 0x00000000030972ca */ /* 0x000fca00000e0000 */
[----:B------:R-:W0:Y:S08]  /*fe00*/  I2F.RP R0, UR13 ;  /* 0x0000000d00007d06 */ /* 0x000e300008209400 */
[----:B0-----:R-:W0:Y:S02]  /*fe10*/  MUFU.RCP R0, R0 ;  /* 0x0000000000007308 */ /* 0x001e240000001000 */
[----:B0-----:R-:W-:Y:S01]  /*fe20*/  VIADD R2, R0, 0xffffffe ;  /* 0x0ffffffe00027836 */ /* 0x001fe20000000000 */
[----:B------:R-:W-:Y:S01]  /*fe30*/  IABS R0, UR6 ;  /* 0x0000000600007c13 */ /* 0x000fe20008000000 */
[----:B------:R-:W-:-:S03]  /*fe40*/  ULOP3.LUT UR6, UR6, UR12, URZ, 0x3c, !UPT ;  /* 0x0000000c06067292 */ /* 0x000fc6000f8e3c3f */
[----:B------:R-:W-:Y:S01]  /*fe50*/  R2UR UR8, R0 ;  /* 0x00000000000872ca */ /* 0x000fe200000e0000 */
[----:B------:R-:W0:Y:S02]  /*fe60*/  F2I.FTZ.U32.TRUNC.NTZ R2, R2 ;  /* 0x0000000200027305 */ /* 0x000e24000021f000 */
[----:B0-----:R-:W-:-:S13]  /*fe70*/  R2UR UR5, R2 ;  /* 0x00000000020572ca */ /* 0x001fda00000e0000 */
[----:B------:R-:W-:-:S04]  /*fe80*/  UIADD3 UR7, URZ, -UR5, URZ ;  /* 0x800000053f077290 */ /* 0x000fc8000fffe03f */
[----:B------:R-:W-:-:S04]  /*fe90*/  UIMAD UR7, UR7, UR13, URZ ;  /* 0x0000000d070772a4 */ /* 0x000fc8000f8e023f */
[----:B------:R-:W-:-:S04]  /*fea0*/  UIMAD.WIDE.U32 UR4, UR5, UR7, UR4 ;  /* 0x00000007050472a5 */ /* 0x000fc8000f8e0004 */
[----:B------:R-:W-:-:S04]  /*feb0*/  UIMAD.WIDE.U32 UR4, UR5, UR8, URZ ;  /* 0x00000008050472a5 */ /* 0x000fc8000f8e003f */
        /* <DEDUP_REMOVED lines=11> */
.L_x_1043:
[----:B------:R-:W-:Y:S01]  /*ff70*/  UIMAD UR41, UR41, UR4, UR11 ;  /* 0x00000004292972a4 */ /* 0x000fe2000f8e020b */
[----:B------:R-:W-:Y:S02]  /*ff80*/  IMAD.U32 R17, RZ, RZ, UR10 ;  /* 0x0000000aff117e24 */ /* 0x000fe4000f8e00ff */
[----:B------:R-:W-:Y:S02]  /*ff90*/  IMAD.MOV.U32 R20, RZ, RZ, 0x1 ;  /* 0x00000001ff147424 */ /* 0x000fe400078e00ff */
[----:B------:R-:W-:Y:S02]  /*ffa0*/  IMAD.MOV.U32 R2, RZ, RZ, 0x1 ;  /* 0x00000001ff027424 */ /* 0x000fe400078e00ff */
[----:B------:R-:W-:-:S05]  /*ffb0*/  IMAD.U32 R0, RZ, RZ, UR41 ;  /* 0x00000029ff007e24 */ /* 0x000fca000f8e00ff */
[----:B------:R-:W-:Y:S01]  /*ffc0*/  VIADDMNMX R17, R0, UR4, R17, PT ;  /* 0x0000000400117c46 */ /* 0x000fe2000b800111 */
[----:B------:R-:W-:-:S03]  /*ffd0*/  IMAD.MOV.U32 R0, RZ, RZ, RZ ;  /* 0x000000ffff007224 */ /* 0x000fc600078e00ff */
[----:B------:R-:W-:-:S13]  /*ffe0*/  ISETP.GT.AND P0, PT, R17, UR41, PT ;  /* 0x0000002911007c0c */ /* 0x000fda000bf04270 */
        /* <DEDUP_REMOVED lines=24> */
.L_x_1044:
        /* <DEDUP_REMOVED lines=20> */
.L_x_1045:
        /* <DEDUP_REMOVED lines=20> */
.L_x_1046:
        /* <DEDUP_REMOVED lines=18> */
.L_x_1047:
[----:B------:R-:W0:Y:S01]  /*10510*/  LDC.64 R2, c[0x0][0x9f8] ;  /* 0x00027e00ff027b82 */ /* 0x000e220000000a00 */
[----:B------:R-:W-:Y:S01]  /*10520*/  IMAD.MOV.U32 R9, RZ, RZ, R18 ;  /* 0x000000ffff097224 */ /* 0x000fe200078e0012 */
[----:B------:R-:W1:Y:S01]  /*10530*/  S2R R6, SR_TID.X ;  /* 0x0000000000067919 */ /* 0x000e620000002100 */
[----:B0-----:R-:W-:-:S04]  /*10540*/  ISETP.NE.U32.AND P0, PT, R2, RZ, PT ;  /* 0x000000ff0200720c */ /* 0x001fc80003f05070 */
[----:B------:R-:W-:-:S13]  /*10550*/  ISETP.NE.AND.EX P0, PT, R3, RZ, PT, P0 ;  /* 0x000000ff0300720c */ /* 0x000fda0003f05300 */
[----:B------:R-:W0:Y:S02]  /*10560*/  @P0 LDC.64 R2, c[0x0][0x9f8] ;  /* 0x00027e00ff020b82 */ /* 0x000e240000000a00 */
[----:B0-----:R-:W-:-:S05]  /*10570*/  @P0 IMAD.WIDE R2, R18, 0x4, R2 ;  /* 0x0000000412020825 */ /* 0x001fca00078e0202 */
[----:B------:R0:W2:Y:S01]  /*10580*/  @P0 LDG.E R9, desc[UR44][R2.64] ;  /* 0x0000002c02090981 */ /* 0x0000a2000c1e1900 */
[C---:B-1----:R-:W-:Y:S01]  /*10590*/  IMAD.SHL.U32 R0, R6.reuse, 0x40, RZ ;  /* 0x0000004006007824 */ /* 0x042fe200078e00ff */
[C---:B------:R-:W-:Y:S01]  /*105a0*/  LOP3.LUT R8, R6.reuse, 0x7f, RZ, 0xc0, !PT ;  /* 0x0000007f06087812 */ /* 0x040fe200078ec0ff */
[C---:B------:R-:W-:Y:S01]  /*105b0*/  IMAD.SHL.U32 R5, R6.reuse, 0x8, RZ ;  /* 0x0000000806057824 */ /* 0x040fe200078e00ff */
[C---:B------:R-:W-:Y:S01]  /*105c0*/  LOP3.LUT P1, RZ, R6.reuse, 0x4, RZ, 0xc0, !PT ;  /* 0x0000000406ff7812 */ /* 0x040fe2000782c0ff */
[----:B------:R-:W-:Y:S01]  /*105d0*/  IMAD.SHL.U32 R18, R6, 0x10, RZ ;  /* 0x0000001006127824 */ /* 0x000fe200078e00ff */
[----:B------:R-:W-:Y:S01]  /*105e0*/  LOP3.LUT R4, R0, 0x180, RZ, 0xc0, !PT ;  /* 0x0000018000047812 */ /* 0x000fe200078ec0ff */
[----:B------:R-:W-:-:S03]  /*105f0*/  UMOV UR4, 0xffffffff ;  /* 0xffffffff00047882 */ /* 0x000fc60000000000 */
[----:B------:R-:W-:Y:S01]  /*10600*/  LOP3.LUT R4, R4, 0x10, R6, 0xf8, !PT ;  /* 0x0000001004047812 */ /* 0x000fe200078ef806 */
[----:B0-----:R-:W0:Y:S01]  /*10610*/  LDC.64 R2, c[0x0][0x418] ;  /* 0x00010600ff027b82 */ /* 0x001e220000000a00 */
[----:B------:R-:W-:Y:S02]  /*10620*/  LOP3.LUT R18, R18, 0x70, RZ, 0xc0, !PT ;  /* 0x0000007012127812 */ /* 0x000fe400078ec0ff */
[----:B------:R-:W-:Y:S02]  /*10630*/  LOP3.LUT R7, R4, 0x30, R5, 0x78, !PT ;  /* 0x0000003004077812 */ /* 0x000fe400078e7805 */
[----:B------:R-:W-:Y:S02]  /*10640*/  SHF.R.U32.HI R5, RZ, 0x5, R8 ;  /* 0x00000005ff057819 */ /* 0x000fe40000011608 */
[C---:B------:R-:W-:Y:S02]  /*10650*/  LOP3.LUT R4, R0.reuse, 0x40, RZ, 0xc0, !PT ;  /* 0x0000004000047812 */ /* 0x040fe400078ec0ff */
[----:B------:R-:W-:-:S03]  /*10660*/  LOP3.LUT R0, R0, 0x200, RZ, 0xc0, !PT ;  /* 0x0000020000007812 */ /* 0x000fc600078ec0ff */
[----:B------:R-:W-:-:S05]  /*10670*/  IMAD R4, R5, 0x400, R4 ;  /* 0x0000040005047824 */ /* 0x000fca00078e0204 */
[----:B------:R-:W-:Y:S01]  /*10680*/  IADD3 R4, R7, R4, R0 ;  /* 0x0000000407047210 */ /* 0x000fe20007ffe000 */
[----:B------:R-:W-:Y:S01]  /*10690*/  IMAD.SHL.U32 R0, R6, 0x80, RZ ;  /* 0x0000008006007824 */ /* 0x000fe200078e00ff */
[----:B------:R-:W-:-:S03]  /*106a0*/  SHF.R.U32.HI R6, RZ, 0x5, R6 ;  /* 0x00000005ff067819 */ /* 0x000fc60000011606 */
[----:B------:R1:W-:Y:S01]  /*106b0*/  STL [R1+0x8], R4 ;  /* 0x0000080401007387 */ /* 0x0003e20000100800 */
[----:B------:R-:W-:Y:S02]  /*106c0*/  LOP3.LUT R6, R6, 0x3, RZ, 0xc0, !PT ;  /* 0x0000000306067812 */ /* 0x000fe400078ec0ff */
[----:B0-----:R-:W-:-:S04]  /*106d0*/  ISETP.NE.U32.AND P0, PT, R2, RZ, PT ;  /* 0x000000ff0200720c */ /* 0x001fc80003f05070 */
[----:B------:R-:W-:Y:S02]  /*106e0*/  ISETP.NE.AND.EX P2, PT, R3, RZ, PT, P0 ;  /* 0x000000ff0300720c */ /* 0x000fe40003f45300 */
[----:B-1----:R-:W-:-:S05]  /*106f0*/  LOP3.LUT R4, R0, 0x380, RZ, 0xc0, !PT ;  /* 0x0000038000047812 */ /* 0x002fca00078ec0ff */
[----:B------:R-:W-:Y:S02]  /*10700*/  IMAD R5, R5, 0x10, R4 ;  /* 0x0000001005057824 */ /* 0x000fe400078e0204 */
[----:B------:R-:W-:-:S03]  /*10710*/  IMAD.MOV.U32 R4, RZ, RZ, 0x20 ;  /* 0x00000020ff047424 */ /* 0x000fc600078e00ff */
[----:B------:R-:W-:-:S04]  /*10720*/  LOP3.LUT R5, R5, R18, RZ, 0x3c, !PT ;  /* 0x0000001205057212 */ /* 0x000fc800078e3cff */
[----:B------:R-:W-:Y:S02]  /*10730*/  LOP3.LUT R0, R5, 0xc00, R0, 0xf8, !PT ;  /* 0x00000c0005007812 */ /* 0x000fe400078ef800 */
[----:B------:R-:W-:-:S03]  /*10740*/  P2R R5, PR, RZ, 0x4 ;  /* 0x00000004ff057803 */ /* 0x000fc60000000000 */
[----:B------:R0:W-:Y:S02]  /*10750*/  STL [R1], R0 ;  /* 0x0000000001007387 */ /* 0x0001e40000100800 */
[----:B0-----:R-:W-:-:S05]  /*10760*/  IMAD.MOV.U32 R0, RZ, RZ, 0x40 ;  /* 0x00000040ff007424 */ /* 0x001fca00078e00ff */
[----:B------:R-:W-:Y:S02]  /*10770*/  SEL R7, R0, 0xffffffc0, !P1 ;  /* 0xffffffc000077807 */ /* 0x000fe40004800000 */
[----:B------:R-:W-:Y:S02]  /*10780*/  SEL R0, R4, 0xffffffe0, !P1 ;  /* 0xffffffe004007807 */ /* 0x000fe40004800000 */
[----:B--2---:R-:W-:Y:S01]  /*10790*/  SHF.R.S32.HI R10, RZ, 0x1f, R9 ;  /* 0x0000001fff0a7819 */ /* 0x004fe20000011409 */
[----:B------:R0:W-:Y:S01]  /*107a0*/  STL [R1+0x4], R9 ;  /* 0x0000040901007387 */ /* 0x0001e20000100800 */
[----:B------:R-:W-:-:S03]  /*107b0*/  SEL R16, R9, RZ, !P2 ;  /* 0x000000ff09107207 */ /* 0x000fc60005000000 */
[----:B------:R0:W-:Y:S04]  /*107c0*/  STL [R1+0x14], R5 ;  /* 0x0000140501007387 */ /* 0x0001e80000100800 */
[----:B------:R0:W-:Y:S01]  /*107d0*/  STL [R1+0xc], R10 ;  /* 0x00000c0a01007387 */ /* 0x0001e20000100800 */
[----:B------:R-:W-:Y:S05]  /*107e0*/  BRA.DIV UR4, `(.L_x_1048) ;  /* 0x0000002e04fc7947 */ /* 0x000fea000b800000 */
[----:B------:R1:W2:Y:S02]  /*107f0*/  SHFL.IDX PT, R14, R6, RZ, 0x1f ;  /* 0x00001fff060e7589 */ /* 0x0002a400000e0000 */
.L_x_1101:
[----:B------:R-:W-:Y:S02]  /*10800*/  PLOP3.LUT P1, PT, PT, PT, PT, 0x8, 0x0 ;  /* 0x000000000000781c */ /* 0x000fe40003f2e170 */
[----:B--2---:R-:W-:Y:S02]  /*10810*/  ISETP.NE.AND P0, PT, R14, RZ, PT ;  /* 0x000000ff0e00720c */ /* 0x004fe40003f05270 */
[----:B------:R-:W-:-:S05]  /*10820*/  P2R R0, PR, RZ, 0x2 ;  /* 0x00000002ff007803 */ /* 0x000fca0000000000 */
[----:B------:R2:W-:Y:S06]  /*10830*/  STL [R1+0x10], R0 ;  /* 0x0000100001007387 */ /* 0x0005ec0000100800 */
[----:B------:R-:W-:Y:S05]  /*10840*/  @P0 BRA `(.L_x_1049) ;  /* 0x0000000400580947 */ /* 0x000fea0003800000 */
[----:B------:R-:W-:Y:S01]  /*10850*/  UMOV UR4, 0xffffffff ;  /* 0xffffffff00047882 */ /* 0x000fe20000000000 */
[----:B--2---:R-:W-:Y:S02]  /*10860*/  VIADD R0, R17, 0xffffffff ;  /* 0xffffffff11007836 */ /* 0x004fe40000000000 */
[----:B------:R-:W-:Y:S05]  /*10870*/  BRA.DIV UR4, `(.L_x_1050) ;  /* 0x0000002e04f87947 */ /* 0x000fea000b800000 */
[----:B------:R-:W-:-:S13]  /*10880*/  ELECT P6, URZ, PT ;  /* 0x00000000003f782f */ /* 0x000fda00038c0000 */
.L_x_1104:
[----:B------:R-:W-:Y:S05]  /*10890*/  @!P6 BRA `(.L_x_1049) ;  /* 0x000000040044e947 */ /* 0x000fea0003800000 */
[----:B------:R-:W-:Y:S01]  /*108a0*/  IMAD.MOV.U32 R16, RZ, RZ, R9 ;  /* 0x000000ffff107224 */ /* 0x000fe200078e0009 */
[----:B------:R-:W-:Y:S06]  /*108b0*/  @!P2 BRA `(.L_x_1051) ;  /* 0x000000000044a947 */ /* 0x000fec0003800000 */
[----:B------:R-:W2:Y:S01]  /*108c0*/  LDC R7, c[0x0][0x43c] ;  /* 0x00010f00ff077b82 */ /* 0x000ea20000000800 */
[----:B------:R-:W-:Y:S01]  /*108d0*/  ULDC.64 UR4, c[0x0][0x428] ;  /* 0x00010a0000047ab9 */ /* 0x000fe20000000a00 */
[----:B--2---:R-:W-:-:S13]  /*108e0*/  ISETP.NE.AND P0, PT, R7, 0x1, PT ;  /* 0x000000010700780c */ /* 0x004fda0003f05270 */
[----:B0-----:R-:W1:Y:S02]  /*108f0*/  @P0 LDC.64 R4, c[0x0][0x440] ;  /* 0x00011000ff040b82 */ /* 0x001e640000000a00 */
        /* <DEDUP_REMOVED lines=13> */
.L_x_1051:
[----:B--2---:R-:W-:Y:S01]  /*109d0*/  IMAD.MOV.U32 R2, RZ, RZ, 0x1 ;  /* 0x00000001ff027424 */ /* 0x004fe200078e00ff */
[----:B------:R-:W-:-:S04]  /*109e0*/  ISETP.NE.AND P1, PT, R8, RZ, PT ;  /* 0x000000ff0800720c */ /* 0x000fc80003f25270 */
[----:B------:R-:W-:-:S04]  /*109f0*/  SHF.L.U32 R2, R2, 0x1f, RZ ;  /* 0x0000001f02027819 */ /* 0x000fc800000006ff */
[----:B------:R-:W2:Y:S02]  /*10a00*/  SYNCS.PHASECHK.TRANS64.TRYWAIT P0, [UR39+0x20880], R2 ;  /* 0x02088002ff0075a7 */ /* 0x000ea40008000167 */
[----:B--2---:R-:W-:Y:S05]  /*10a10*/  @!P0 BRA `(.L_x_1052) ;  /* 0x0000002c00b08947 */ /* 0x004fea0003800000 */
.L_x_1105:
[----:B------:R-:W-:Y:S05]  /*10a20*/  @P1 BRA `(.L_x_1053) ;  /* 0x0000000000181947 */ /* 0x000fea0003800000 */
[----:B------:R-:W3:Y:S01]  /*10a30*/  S2R R4, SR_TID.X ;  /* 0x0000000000047919 */ /* 0x000ee20000002100 */
[----:B------:R-:W-:-:S04]  /*10a40*/  IMAD.MOV.U32 R3, RZ, RZ, 0x4000 ;  /* 0x00004000ff037424 */ /* 0x000fc800078e00ff */
[----:B------:R4:W-:Y:S01]  /*10a50*/  SYNCS.ARRIVE.TRANS64 RZ, [UR39+0x20870], R3 ;  /* 0x02087003ffff79a7 */ /* 0x0009e20008000027 */
[----:B---3--:R-:W-:-:S13]  /*10a60*/  LOP3.LUT P0, RZ, R4, 0x1f, RZ, 0xc0, !PT ;  /* 0x0000001f04ff7812 */ /* 0x008fda000780c0ff */
[----:B----4-:R-:W-:Y:S05]  /*10a70*/  @!P0 BRA `(.L_x_1053) ;  /* 0x0000000000048947 */ /* 0x010fea0003800000 */
[----:B------:R-:W-:Y:S01]  /*10a80*/  BPT.TRAP 0x1 ;  /* 0x000000040000795c */ /* 0x000fe20000300000 */
.L_x_1053:
        /* <DEDUP_REMOVED lines=19> */
[----:B------:R-:W4:Y:S02]  /*10bc0*/  SYNCS.PHASECHK.TRANS64.TRYWAIT P0, [UR39+0x20840], R2 ;  /* 0x02084002ff0075a7 */ /* 0x000f240008000167 */
[----:B---34-:R-:W-:Y:S05]  /*10bd0*/  @!P0 BRA `(.L_x_1054) ;  /* 0x0000002c00548947 */ /* 0x018fea0003800000 */
.L_x_1106:
[----:B------:R-:W-:Y:S05]  /*10be0*/  @P1 BRA `(.L_x_1055) ;  /* 0x0000000000181947 */ /* 0x000fea0003800000 */
[----:B------:R-:W4:Y:S01]  /*10bf0*/  S2R R3, SR_TID.X ;  /* 0x0000000000037919 */ /* 0x000f220000002100 */
[----:B--23--:R-:W-:-:S04]  /*10c00*/  IMAD.MOV.U32 R2, RZ, RZ, 0x4000 ;  /* 0x00004000ff027424 */ /* 0x00cfc800078e00ff */
[----:B------:R2:W-:Y:S01]  /*10c10*/  SYNCS.ARRIVE.TRANS64 RZ, [UR39+0x20830], R2 ;  /* 0x02083002ffff79a7 */ /* 0x0005e20008000027 */
[----:B----4-:R-:W-:-:S13]  /*10c20*/  LOP3.LUT P0, RZ, R3, 0x1f, RZ, 0xc0, !PT ;  /* 0x0000001f03ff7812 */ /* 0x010fda000780c0ff */
[----:B--2---:R-:W-:Y:S05]  /*10c30*/  @!P0 BRA `(.L_x_1055) ;  /* 0x0000000000048947 */ /* 0x004fea0003800000 */
[----:B------:R-:W-:Y:S01]  /*10c40*/  BPT.TRAP 0x1 ;  /* 0x000000040000795c */ /* 0x000fe20000300000 */
.L_x_1055:
[----:B------:R-:W-:Y:S01]  /*10c50*/  ULDC.64 UR4, c[0x0][0x198] ;  /* 0x0000660000047ab9 */ /* 0x000fe20000000a00 */
[----:B------:R-:W-:Y:S01]  /*10c60*/  R2UR UR11, R0 ;  /* 0x00000000000b72ca */ /* 0x000fe200000e0000 */
[----:B------:R-:W-:Y:S01]  /*10c70*/  UIADD3 UR4, UP0, UR4, 0x370, URZ ;  /* 0x0000037004047890 */ /* 0x000fe2000ff1e03f */
[----:B------:R-:W-:Y:S01]  /*10c80*/  R2UR UR13, R16 ;  /* 0x00000000100d72ca */ /* 0x000fe200000e0000 */
[----:B------:R-:W-:Y:S01]  /*10c90*/  UIADD3 UR8, UR39, 0x18400, URZ ;  /* 0x0001840027087890 */ /* 0x000fe2000fffe03f */
[----:B------:R-:W-:Y:S01]  /*10ca0*/  PLOP3.LUT P0, PT, PT, PT, PT, 0x80, 0x0 ;  /* 0x000000000000781c */ /* 0x000fe20003f0f070 */
[----:B------:R-:W-:Y:S02]  /*10cb0*/  UIADD3 UR9, UR39, 0x20830, URZ ;  /* 0x0002083027097890 */ /* 0x000fe4000fffe03f */
[----:B------:R-:W-:Y:S01]  /*10cc0*/  UIADD3.X UR5, URZ, UR5, URZ, UP0, !UPT ;  /* 0x000000053f057290 */ /* 0x000fe200087fe43f */
[----:B------:R-:W-:Y:S01]  /*10cd0*/  P2R R0, PR, RZ, 0x1 ;  /* 0x00000001ff007803 */ /* 0x000fe20000000000 */
        /* <DEDUP_REMOVED lines=11> */
[----:B------:R4:W-:Y:S01]  /*10d90*/  STL [R1+0x10], R0 ;  /* 0x0000100001007387 */ /* 0x0009e20000100800 */
[----:B------:R-:W-:Y:S01]  /*10da0*/  NOP ;  /* 0x0000000000007918 */ /* 0x000fe20000000000 */
.L_x_1049:
[----:B------:R-:W-:Y:S05]  /*10db0*/  WARPSYNC.ALL ;  /* 0x0000000000007948 */ /* 0x000fea0003800000 */
[----:B----4-:R-:W-:Y:S01]  /*10dc0*/  UIADD3 UR4, UR39, 0x10400, URZ ;  /* 0x0001040027047890 */ /* 0x010fe2000fffe03f */
[----:B------:R-:W-:Y:S03]  /*10dd0*/  BAR.SYNC.DEFER_BLOCKING 0x8, 0x180 ;  /* 0x0206000000007b1d */ /* 0x000fe60000010000 */
[----:B------:R-:W-:-:S06]  /*10de0*/  ULOP3.LUT UP0, URZ, UR4, 0x3ff, URZ, 0xc0, !UPT ;  /* 0x000003ff043f7892 */ /* 0x000fcc000f80c03f */
[----:B------:R-:W-:-:S13]  /*10df0*/  PLOP3.LUT P0, PT, PT, PT, UP0, 0x80, 0x0 ;  /* 0x000000000000781c */ /* 0x000fda0003f0f008 */
[----:B------:R-:W-:Y:S05]  /*10e00*/  @!P0 BRA `(.L_x_1056) ;  /* 0x0000000000408947 */ /* 0x000fea0003800000 */
[----:B--23--:R-:W-:Y:S01]  /*10e10*/  MOV R2, 0x0 ;  /* 0x0000000000027802 */ /* 0x00cfe20000000f00 */
[----:B------:R-:W-:Y:S01]  /*10e20*/  ULDC.64 UR6, c[0x4][0x198] ;  /* 0x0100660000067ab9 */ /* 0x000fe20000000a00 */
[----:B------:R-:W-:Y:S01]  /*10e30*/  ULDC.64 UR8, c[0x4][0x1a0] ;  /* 0x0100680000087ab9 */ /* 0x000fe20000000a00 */
[----:B------:R-:W-:Y:S01]  /*10e40*/  ULDC.64 UR4, c[0x4][0x108] ;  /* 0x0100420000047ab9 */ /* 0x000fe20000000a00 */
[----:B------:R-:W-:Y:S02]  /*10e50*/  IMAD.U32 R4, RZ, RZ, UR6 ;  /* 0x00000006ff047e24 */ /* 0x000fe4000f8e00ff */
[----:B------:R-:W2:Y:S01]  /*10e60*/  LDC.64 R2, c[0x4][R2] ;  /* 0x0100000002027b82 */ /* 0x000ea20000000a00 */
[----:B0-----:R-:W-:Y:S02]  /*10e70*/  IMAD.U32 R5, RZ, RZ, UR7 ;  /* 0x00000007ff057e24 */ /* 0x001fe4000f8e00ff */
        /* <DEDUP_REMOVED lines=8> */
[----:B--2---:R-:W-:Y:S05]  /*10f00*/  CALL.ABS.NOINC R2 ;  /* 0x0000000002007343 */ /* 0x004fea0003c00000 */
.L_x_1056:
[----:B------:R-:W0:Y:S01]  /*10f10*/  S2R R4, SR_CTAID.Z ;  /* 0x0000000000047919 */ /* 0x000e220000002700 */
[----:B------:R-:W4:Y:S01]  /*10f20*/  LDC R8, c[0x0][0x448] ;  /* 0x00011200ff087b82 */ /* 0x000f220000000800 */
[----:B------:R-:W-:Y:S01]  /*10f30*/  USHF.R.S32.HI UR4, URZ, 0x1f, UR36 ;  /* 0x0000001f3f047899 */ /* 0x000fe20008011424 */
[----:B------:R-:W5:Y:S01]  /*10f40*/  S2R R7, SR_TID.X ;  /* 0x0000000000077919 */ /* 0x000f620000002100 */
[----:B------:R-:W-:Y:S02]  /*10f50*/  ULDC.64 UR8, c[0x0][0x2d8] ;  /* 0x0000b60000087ab9 */ /* 0x000fe40000000a00 */
[----:B------:R-:W-:-:S03]  /*10f60*/  UIMAD UR6, UR4, UR8, URZ ;  /* 0x00000008040672a4 */ /* 0x000fc6000f8e023f */
[----:B--23--:R-:W2:Y:S01]  /*10f70*/  LDC.64 R2, c[0x0][0x2e0] ;  /* 0x0000b800ff027b82 */ /* 0x00cea20000000a00 */
[----:B------:R-:W-:Y:S02]  /*10f80*/  UIMAD.WIDE.U32 UR4, UR36, UR8, URZ ;  /* 0x00000008240472a5 */ /* 0x000fe4000f8e003f */
[----:B------:R-:W-:-:S04]  /*10f90*/  UIMAD UR6, UR36, UR9, UR6 ;  /* 0x00000009240672a4 */ /* 0x000fc8000f8e0206 */
[----:B------:R-:W-:Y:S01]  /*10fa0*/  UIADD3 UR5, UR5, UR6, URZ ;  /* 0x0000000605057290 */ /* 0x000fe2000fffe03f */
[----:B----4-:R-:W-:Y:S02]  /*10fb0*/  ISETP.NE.AND P0, PT, R8, 0x1, PT ;  /* 0x000000010800780c */ /* 0x010fe40003f05270 */
[----:B0-----:R-:W-:Y:S02]  /*10fc0*/  SHF.R.S32.HI R5, RZ, 0x1f, R4 ;  /* 0x0000001fff057819 */ /* 0x001fe40000011404 */
[----:B-----5:R-:W-:-:S03]  /*10fd0*/  LOP3.LUT R9, R7, 0x7f, RZ, 0xc0, !PT ;  /* 0x0000007f07097812 */ /* 0x020fc600078ec0ff */
[----:B--2---:R-:W-:-:S06]  /*10fe0*/  IMAD R0, R5, R2, RZ ;  /* 0x0000000205007224 */ /* 0x004fcc00078e02ff */
        /* <DEDUP_REMOVED lines=8> */
[----:B------:R-:W-:-:S04]  /*11070*/  VIADD R5, R5, UR40 ;  /* 0x0000002805057c36 */ /* 0x000fc80008000000 */
        /* <DEDUP_REMOVED lines=11> */
[----:B------:R-:W-:Y:S02]  /*11130*/  IMAD.IADD R3, R3, 0x1, R5 ;  /* 0x0000000103037824 */ /* 0x000fe400078e0205 */
[----:B------:R-:W-:Y:S02]  /*11140*/  IMAD R4, R4, UR4, RZ ;  /* 0x0000000404047c24 */ /* 0x000fe4000f8e02ff */
[----:B------:R-:W-:-:S04]  /*11150*/  IMAD.WIDE.U32 R2, R0, UR4, R2 ;  /* 0x0000000400027c25 */ /* 0x000fc8000f8e0002 */
[----:B------:R-:W-:Y:S01]  /*11160*/  IMAD R4, R0, UR5, R4 ;  /* 0x0000000500047c24 */ /* 0x000fe2000f8e0204 */
[----:B------:R-:W-:Y:S02]  /*11170*/  ULDC.64 UR4, c[0x0][0x280] ;  /* 0x0000a00000047ab9 */ /* 0x000fe40000000a00 */
[----:B------:R-:W-:Y:S01]  /*11180*/  IADD3 R0, P0, R2, UR4, RZ ;  /* 0x0000000402007c10 */ /* 0x000fe2000ff1e0ff */
[----:B------:R-:W-:Y:S01]  /*11190*/  ULDC UR4, c[0x0][0x2b8] ;  /* 0x0000ae0000047ab9 */ /* 0x000fe20000000800 */
[----:B------:R-:W-:Y:S02]  /*111a0*/  LOP3.LUT R2, R18, 0x80, RZ, 0xfc, !PT ;  /* 0x0000008012027812 */ /* 0x000fe400078efcff */
[----:B------:R-:W-:Y:S01]  /*111b0*/  IADD3.X R5, R3, UR5, R4, P0, !PT ;  /* 0x0000000503057c10 */ /* 0x000fe200087fe404 */
[C---:B------:R-:W-:Y:S01]  /*111c0*/  IMAD.SHL.U32 R3, R7.reuse, 0x80, RZ ;  /* 0x0000008007037824 */ /* 0x040fe200078e00ff */
[----:B------:R-:W-:Y:S01]  /*111d0*/  ISETP.GE.AND P0, PT, R2, UR4, PT ;  /* 0x0000000402007c0c */ /* 0x000fe2000bf06270 */
[----:B------:R-:W-:Y:S01]  /*111e0*/  IMAD.SHL.U32 R2, R7, 0x10, RZ ;  /* 0x0000001007027824 */ /* 0x000fe200078e00ff */
[C---:B------:R-:W-:Y:S01]  /*111f0*/  ISETP.GE.AND P1, PT, R18.reuse, UR4, PT ;  /* 0x0000000412007c0c */ /* 0x040fe2000bf26270 */
[----:B------:R-:W-:Y:S01]  /*11200*/  UMOV UR4, 0xffffffff ;  /* 0xffffffff00047882 */ /* 0x000fe20000000000 */
[----:B------:R-:W-:-:S04]  /*11210*/  LOP3.LUT R3, R18, 0x380, R3, 0xf8, !PT ;  /* 0x0000038012037812 */ /* 0x000fc800078ef803 */
[----:B------:R-:W-:Y:S01]  /*11220*/  LOP3.LUT R2, R3, 0x70, R2, 0x78, !PT ;  /* 0x0000007003027812 */ /* 0x000fe200078e7802 */
[----:B------:R-:W-:-:S05]  /*11230*/  IMAD.SHL.U32 R3, R9, 0x10, RZ ;  /* 0x0000001009037824 */ /* 0x000fca00078e00ff */
[----:B------:R-:W-:Y:S01]  /*11240*/  LOP3.LUT R4, R2, 0x400, R3, 0xf8, !PT ;  /* 0x0000040002047812 */ /* 0x000fe200078ef803 */
[----:B------:R-:W-:Y:S06]  /*11250*/  BRA.DIV UR4, `(.L_x_1057) ;  /* 0x0000002604c87947 */ /* 0x000fec000b800000 */
[----:B------:R-:W0:Y:S01]  /*11260*/  SHFL.IDX PT, R7, R0, RZ, 0x181f ;  /* 0x00181fff00077589 */ /* 0x000e2200000e0000 */
[----:B------:R-:W-:Y:S01]  /*11270*/  ULDC UR4, c[0x0][0x288] ;  /* 0x0000a20000047ab9 */ /* 0x000fe20000000800 */
[----:B------:R-:W-:Y:S01]  /*11280*/  LEA.HI R2, R9, UR40, RZ, 0x1d ;  /* 0x0000002809027c11 */ /* 0x000fe2000f8fe8ff */
[----:B------:R-:W-:Y:S01]  /*11290*/  IMAD R3, R8, UR4, RZ ;  /* 0x0000000408037c24 */ /* 0x000fe2000f8e02ff */
[----:B------:R-:W1:Y:S04]  /*112a0*/  SHFL.IDX PT, R6, R5, RZ, 0x181f ;  /* 0x00181fff05067589 */ /* 0x000e6800000e0000 */
[----:B------:R-:W-:Y:S01]  /*112b0*/  ISETP.GE.AND P2, PT, R2, R3, PT ;  /* 0x000000030200720c */ /* 0x000fe20003f46270 */
[----:B------:R-:W-:-:S12]  /*112c0*/  SHFL.IDX PT, R14, R0, 0x7, 0x181f ;  /* 0x00f81f00000e7f89 */ /* 0x000fd800000e0000 */
        /* <DEDUP_REMOVED lines=71> */
[----:B------:R-:W1:Y:S04]  /*11740*/  SHFL.IDX PT, R6, R5, 0x6, 0x181f ;  /* 0x00d81f0005067f89 */ /* 0x000e6800000e0000 */
[----:B------:R-:W2:Y:S07]  /*11750*/  SHFL.IDX PT, R5, R5, 0x7, 0x181f ;  /* 0x00f81f0005057f89 */ /* 0x000eae00000e0000 */
[----:B------:R-:W-:Y:S01]  /*11760*/  @!P2 VIADD R8, R4, UR39 ;  /* 0x000000270408ac36 */ /* 0x000fe20008000000 */
[----:B0-----:R-:W-:-:S05]  /*11770*/  @!P2 IADD3 R7, P3, R18, R7, RZ ;  /* 0x000000071207a210 */ /* 0x001fca0007f7e0ff */
[----:B-1----:R-:W-:-:S05]  /*11780*/  @!P2 IMAD.X R6, RZ, RZ, R6, P3 ;  /* 0x000000ffff06a224 */ /* 0x002fca00018e0606 */
[----:B------:R-:W-:-:S04]  /*11790*/  @!P2 LOP3.LUT R7, R7, R6, RZ, 0x3c, !PT ;  /* 0x000000060707a212 */ /* 0x000fc800078e3cff */
[----:B------:R-:W-:-:S04]  /*117a0*/  @!P2 LOP3.LUT R6, R7, R6, RZ, 0x3c, !PT ;  /* 0x000000060706a212 */ /* 0x000fc800078e3cff */
[----:B------:R-:W-:-:S05]  /*117b0*/  @!P2 LOP3.LUT R7, R7, R6, RZ, 0x3c, !PT ;  /* 0x000000060707a212 */ /* 0x000fca00078e3cff */
[----:B------:R0:W-:Y:S04]  /*117c0*/  @!P2 LDGSTS.E.BYPASS.LTC128B.128 [R8+0x13400], desc[UR44][R6.64], !P1 ;  /* 0x134000000608afae */ /* 0x0001e8000c901d6c */
[----:B--2---:R0:W-:Y:S02]  /*117d0*/  @!P2 LDGSTS.E.BYPASS.LTC128B.128 [R8+0x17400], desc[UR44][R6.64+0x80], !P0 ;  /* 0x174000800608afae */ /* 0x0041e4000c101d6c */
.L_x_1123:
[----:B------:R-:W-:Y:S01]  /*117e0*/  VIADD R2, R2, 0x70 ;  /* 0x0000007002027836 */ /* 0x000fe20000000000 */
[----:B------:R-:W-:Y:S04]  /*117f0*/  BSSY B0, `(.L_x_1058) ;  /* 0x000000b000007945 */ /* 0x000fe80003800000 */
[----:B------:R-:W-:-:S13]  /*11800*/  ISETP.GE.AND P2, PT, R2, R3, PT ;  /* 0x000000030200720c */ /* 0x000fda0003f46270 */
[----:B------:R-:W-:Y:S05]  /*11810*/  @P2 BRA `(.L_x_1059) ;  /* 0x0000000000202947 */ /* 0x000fea0003800000 */
[----:B------:R-:W-:-:S05]  /*11820*/  IADD3 R2, P2, R18, R14, RZ ;  /* 0x0000000e12027210 */ /* 0x000fca0007f5e0ff */
[----:B------:R-:W-:Y:S02]  /*11830*/  IMAD.X R3, RZ, RZ, R5, P2 ;  /* 0x000000ffff037224 */ /* 0x000fe400010e0605 */
[----:B------:R-:W-:-:S05]  /*11840*/  VIADD R5, R4, UR39 ;  /* 0x0000002704057c36 */ /* 0x000fca0008000000 */
[----:B------:R-:W-:Y:S01]  /*11850*/  @!PT LDS RZ, [RZ] ;  /* 0x00000000fffff984 */ /* 0x000fe20000000800 */
[----:B------:R-:W-:Y:S01]  /*11860*/  @!PT LDS RZ, [RZ] ;  /* 0x00000000fffff984 */ /* 0x000fe20000000800 */
[----:B------:R-:W-:Y:S01]  /*11870*/  @!PT LDS RZ, [RZ] ;  /* 0x00000000fffff984 */ /* 0x000fe20000000800 */
[----:B------:R1:W-:Y:S04]  /*11880*/  LDGSTS.E.BYPASS.LTC128B.128 [R5+0x13c00], desc[UR44][R2.64], !P1 ;  /* 0x13c0000002057fae */ /* 0x0003e8000c901d6c */
[----:B------:R1:W-:Y:S02]  /*11890*/  LDGSTS.E.BYPASS.LTC128B.128 [R5+0x17c00], desc[UR44][R2.64+0x80], !P0 ;  /* 0x17c0008002057fae */ /* 0x0003e4000c101d6c */
.L_x_1059:
[----:B------:R-:W-:Y:S05]  /*118a0*/  BSYNC B0 ;  /* 0x0000000000007941 */ /* 0x000fea0003800000 */
.L_x_1058:
[----:B------:R-:W-:Y:S01]  /*118b0*/  NOP ;  /* 0x0000000000007918 */ /* 0x000fe20000000000 */
[----:B------:R-:W-:Y:S01]  /*118c0*/  SYNCS.ARRIVE.TRANS64.RED.A0T1 RZ, [UR39+0x20800], RZ ;  /* 0x020800ffffff79a7 */ /* 0x000fe20008200427 */
[----:B------:R-:W-:Y:S01]  /*118d0*/  IMAD.MOV.U32 R0, RZ, RZ, 0x1 ;  /* 0x00000001ff007424 */ /* 0x000fe200078e00ff */
[----:B------:R-:W-:Y:S04]  /*118e0*/  ARRIVES.LDGSTSBAR.64.TRANSCNT [UR39+0x20800] ;  /* 0x02080000ff0079b0 */ /* 0x000fe80008000aa7 */
[----:B------:R-:W-:Y:S01]  /*118f0*/  SHF.L.U32 R0, R0, 0x1f, RZ ;  /* 0x0000001f00007819 */ /* 0x000fe200000006ff */
[----:B------:R-:W-:Y:S01]  /*11900*/  NOP ;  /* 0x0000000000007918 */ /* 0x000fe20000000000 */
[----:B------:R-:W-:Y:S02]  /*11910*/  SYNCS.ARRIVE.TRANS64.A1T0 RZ, [UR39+0x20800], RZ ;  /* 0x020800ffffff79a7 */ /* 0x000fe40008100027 */
[----:B------:R-:W2:Y:S02]  /*11920*/  SYNCS.PHASECHK.TRANS64.TRYWAIT P0, [UR39+0x20820], R0 ;  /* 0x02082000ff0075a7 */ /* 0x000ea40008000167 */
[----:B--2---:R-:W-:Y:S05]  /*11930*/  @!P0 BRA `(.L_x_1060) ;  /* 0x0000002800ec8947 */ /* 0x004fea0003800000 */
.L_x_1124:
[----:B-1----:R-:W-:Y:S02]  /*11940*/  VIADD R2, R17, 0xfffffffe ;  /* 0xfffffffe11027836 */ /* 0x002fe40000000000 */
[----:B------:R-:W-:-:S03]  /*11950*/  IMAD.MOV.U32 R20, RZ, RZ, 0x1 ;  /* 0x00000001ff147424 */ /* 0x000fc600078e00ff */
[----:B------:R-:W-:-:S13]  /*11960*/  ISETP.GE.AND P0, PT, R2, UR41, PT ;  /* 0x0000002902007c0c */ /* 0x000fda000bf06270 */
[----:B------:R-:W-:Y:S05]  /*11970*/  @!P0 BRA `(.L_x_1061) ;  /* 0x0000001000088947 */ /* 0x000fea0003800000 */
[----:B------:R-:W3:Y:S01]  /*11980*/  LDL R5, [R1] ;  /* 0x0000000001057983 */ /* 0x000ee20000100800 */
[----:B--2---:R-:W-:Y:S02]  /*11990*/  IMAD.MOV.U32 R0, RZ, RZ, 0x1 ;  /* 0x00000001ff007424 */ /* 0x004fe400078e00ff */
[----:B------:R-:W-:Y:S01]  /*119a0*/  IMAD.MOV.U32 R3, RZ, RZ, RZ ;  /* 0x000000ffff037224 */ /* 0x000fe200078e00ff */
[----:B------:R-:W1:Y:S02]  /*119b0*/  S2R R4, SR_TID.X ;  /* 0x0000000000047919 */ /* 0x000e640000002100 */
[----:B-1----:R-:W-:Y:S01]  /*119c0*/  LOP3.LUT P1, RZ, R4, 0x4, RZ, 0xc0, !PT ;  /* 0x0000000404ff7812 */ /* 0x002fe2000782c0ff */
[----:B------:R-:W-:-:S05]  /*119d0*/  IMAD.MOV.U32 R4, RZ, RZ, 0x40 ;  /* 0x00000040ff047424 */ /* 0x000fca00078e00ff */
[----:B------:R-:W-:-:S05]  /*119e0*/  SEL R4, R4, 0xffffffc0, !P1 ;  /* 0xffffffc004047807 */ /* 0x000fca0004800000 */
[----:B---3--:R-:W-:-:S07]  /*119f0*/  IMAD.IADD R21, R4, 0x1, R5 ;  /* 0x0000000104157824 */ /* 0x008fce00078e0205 */
.L_x_1080:
[----:B------:R-:W2:Y:S01]  /*11a00*/  LDL R4, [R1+0x10] ;  /* 0x0000100001047983 */ /* 0x000ea20000100800 */
[----:B------:R-:W-:Y:S01]  /*11a10*/  VIADD R19, R3, 0x1 ;  /* 0x0000000103137836 */ /* 0x000fe20000000000 */
[----:B------:R-:W-:Y:S04]  /*11a20*/  BSSY B0, `(.L_x_1062) ;  /* 0x0000082000007945 */ /* 0x000fe80003800000 */
[----:B------:R-:W-:-:S04]  /*11a30*/  ISETP.NE.AND P0, PT, R19, 0x2, PT ;  /* 0x000000021300780c */ /* 0x000fc80003f05270 */
[----:B------:R-:W-:Y:S02]  /*11a40*/  SEL R5, RZ, 0x1, P0 ;  /* 0x00000001ff057807 */ /* 0x000fe40000000000 */
[----:B------:R-:W-:Y:S02]  /*11a50*/  SEL R19, R19, RZ, P0 ;  /* 0x000000ff13137207 */ /* 0x000fe40000000000 */
[----:B------:R-:W-:Y:S02]  /*11a60*/  LOP3.LUT R20, R0, R5, RZ, 0x3c, !PT ;  /* 0x0000000500147212 */ /* 0x000fe400078e3cff */
[----:B--2---:R-:W-:-:S13]  /*11a70*/  ISETP.NE.AND P1, PT, R4, RZ, PT ;  /* 0x000000ff0400720c */ /* 0x004fda0003f25270 */
[----:B------:R-:W-:Y:S05]  /*11a80*/  @!P1 BRA `(.L_x_1063) ;  /* 0x0000000400ec9947 */ /* 0x000fea0003800000 */
[----:B------:R-:W2:Y:S01]  /*11a90*/  LDL R4, [R1+0x14] ;  /* 0x0000140001047983 */ /* 0x000ea20000100800 */
[----:B0-----:R-:W-:Y:S01]  /*11aa0*/  IMAD.MOV.U32 R6, RZ, RZ, R2 ;  /* 0x000000ffff067224 */ /* 0x001fe200078e0002 */
[----:B--2---:R-:W-:-:S13]  /*11ab0*/  ISETP.NE.AND P1, PT, R4, RZ, PT ;  /* 0x000000ff0400720c */ /* 0x004fda0003f25270 */
[----:B------:R-:W-:Y:S05]  /*11ac0*/  @!P1 BRA `(.L_x_1064) ;  /* 0x0000000000509947 */ /* 0x000fea0003800000 */
[----:B------:R-:W2:Y:S01]  /*11ad0*/  LDL R9, [R1+0xc] ;  /* 0x00000c0001097983 */ /* 0x000ea20000100800 */
[----:B------:R-:W0:Y:S01]  /*11ae0*/  LDC R6, c[0x0][0x43c] ;  /* 0x00010f00ff067b82 */ /* 0x000e220000000800 */
[----:B------:R-:W-:Y:S02]  /*11af0*/  ULDC.64 UR4, c[0x0][0x428] ;  /* 0x00010a0000047ab9 */ /* 0x000fe40000000a00 */
[----:B------:R-:W3:Y:S05]  /*11b00*/  LDL R8, [R1+0x4] ;  /* 0x0000040001087983 */ /* 0x000eea0000100800 */
[----:B------:R-:W1:Y:S01]  /*11b10*/  LDC.64 R16, c[0x0][0x418] ;  /* 0x00010600ff107b82 */ /* 0x000e620000000a00 */
[----:B0-----:R-:W-:-:S13]  /*11b20*/  ISETP.NE.AND P0, PT, R6, 0x1, PT ;  /* 0x000000010600780c */ /* 0x001fda0003f05270 */
[----:B------:R-:W0:Y:S02]  /*11b30*/  @P0 LDC.64 R4, c[0x0][0x440] ;  /* 0x00011000ff040b82 */ /* 0x000e240000000a00 */
[----:B0-----:R-:W-:-:S04]  /*11b40*/  @P0 IMAD.HI.U32 R7, R2, R4, RZ ;  /* 0x0000000402070227 */ /* 0x001fc800078e00ff */
[----:B------:R-:W-:Y:S01]  /*11b50*/  IMAD.MOV.U32 R4, RZ, RZ, R2 ;  /* 0x000000ffff047224 */ /* 0x000fe200078e0002 */
[----:B------:R-:W-:-:S05]  /*11b60*/  @P0 SHF.R.U32.HI R4, RZ, R5, R7 ;  /* 0x00000005ff040219 */ /* 0x000fca0000011607 */
[----:B------:R-:W-:-:S04]  /*11b70*/  IMAD.MOV R5, RZ, RZ, -R4 ;  /* 0x000000ffff057224 */ /* 0x000fc800078e0a04 */
[----:B------:R-:W-:Y:S01]  /*11b80*/  IMAD R6, R6, R5, R2 ;  /* 0x0000000506067224 */ /* 0x000fe200078e0202 */
[----:B------:R-:W-:Y:S01]  /*11b90*/  SHF.R.S32.HI R5, RZ, 0x1f, R4 ;  /* 0x0000001fff057819 */ /* 0x000fe20000011404 */
[----:B--2---:R-:W-:-:S04]  /*11ba0*/  IMAD R7, R9, UR4, RZ ;  /* 0x0000000409077c24 */ /* 0x004fc8000f8e02ff */
[C---:B---3--:R-:W-:Y:S02]  /*11bb0*/  IMAD R7, R8.reuse, UR5, R7 ;  /* 0x0000000508077c24 */ /* 0x048fe4000f8e0207 */
[----:B------:R-:W-:-:S04]  /*11bc0*/  IMAD.WIDE.U32 R4, R8, UR4, R4 ;  /* 0x0000000408047c25 */ /* 0x000fc8000f8e0004 */
[----:B------:R-:W-:Y:S01]  /*11bd0*/  IMAD.IADD R7, R7, 0x1, R5 ;  /* 0x0000000107077824 */ /* 0x000fe200078e0205 */
[----:B-1----:R-:W-:-:S04]  /*11be0*/  LEA R16, P0, R4, R16, 0x2 ;  /* 0x0000001004107211 */ /* 0x002fc800078010ff */
[----:B------:R-:W-:-:S05]  /*11bf0*/  LEA.HI.X R17, R4, R17, R7, 0x2, P0 ;  /* 0x0000001104117211 */ /* 0x000fca00000f1407 */
[----:B------:R0:W5:Y:S04]  /*11c00*/  LDG.E R16, desc[UR44][R16.64] ;  /* 0x0000002c10107981 */ /* 0x000168000c1e1900 */
.L_x_1064:
[----:B------:R-:W-:Y:S01]  /*11c10*/  LEA R7, R19, UR39, 0x3 ;  /* 0x0000002713077c11 */ /* 0x000fe2000f8e18ff */
[----:B------:R-:W1:Y:S01]  /*11c20*/  S2R R4, SR_TID.X ;  /* 0x0000000000047919 */ /* 0x000e620000002100 */
[----:B------:R-:W-:-:S04]  /*11c30*/  SHF.L.U32 R5, R20, 0x1f, RZ ;  /* 0x0000001f14057819 */ /* 0x000fc800000006ff */
[----:B------:R-:W2:Y:S01]  /*11c40*/  SYNCS.PHASECHK.TRANS64.TRYWAIT P0, [R7+URZ+0x20880], R5 ;  /* 0x02088005070075a7 */ /* 0x000ea2000800017f */
[----:B-1----:R-:W-:-:S04]  /*11c50*/  LOP3.LUT R4, R4, 0x7f, RZ, 0xc0, !PT ;  /* 0x0000007f04047812 */ /* 0x002fc800078ec0ff */
[----:B------:R-:W-:Y:S01]  /*11c60*/  ISETP.NE.AND P1, PT, R4, RZ, PT ;  /* 0x000000ff0400720c */ /* 0x000fe20003f25270 */
[----:B--2---:R-:W-:-:S12]  /*11c70*/  @!P0 BRA `(.L_x_1065) ;  /* 0x0000002800308947 */ /* 0x004fd80003800000 */
.L_x_1125:
[----:B------:R-:W-:Y:S04]  /*11c80*/  BSSY B1, `(.L_x_1066) ;  /* 0x0000009000017945 */ /* 0x000fe80003800000 */
        /* <DEDUP_REMOVED lines=8> */
.L_x_1067:
[----:B------:R-:W-:Y:S05]  /*11d10*/  BSYNC B1 ;  /* 0x0000000000017941 */ /* 0x000fea0003800000 */
.L_x_1066:
        /* <DEDUP_REMOVED lines=15> */
.L_x_1068:
[----:B------:R-:W-:-:S13]  /*11e10*/  @P0 ELECT P2, URZ, PT ;  /* 0x00000000003f082f */ /* 0x000fda0003840000 */
[----:B-----5:R-:W-:Y:S02]  /*11e20*/  @P2 R2UR UR37, R16 ;  /* 0x00000000102522ca */ /* 0x020fe400000e0000 */
[----:B------:R-:W-:-:S11]  /*11e30*/  @P2 PLOP3.LUT P0, PT, P2, PT, PT, 0x8, 0x0 ;  /* 0x000000000000281c */ /* 0x000fd6000170e170 */
[----:B------:R2:W-:Y:S01]  /*11e40*/  UTMALDG.4D [UR32], [UR4], desc[UR6] ;  /* 0x00000620040075b4 */ /* 0x0005e20008019000 */
[----:B------:R-:W-:Y:S01]  /*11e50*/  PLOP3.LUT P2, PT, PT, PT, PT, 0x8, 0x0 ;  /* 0x000000000000781c */ /* 0x000fe20003f4e170 */
[----:B--2---:R-:W-:-:S12]  /*11e60*/  @P0 BRA.U.ANY `(.L_x_1068) ;  /* 0xfffffffd00e80947 */ /* 0x004fd8000393ffff */
[----:B------:R-:W-:Y:S01]  /*11e70*/  IMAD.MOV.U32 R10, RZ, RZ, 0x80 ;  /* 0x00000080ff0a7424 */ /* 0x000fe200078e00ff */
[----:B------:R-:W-:Y:S01]  /*11e80*/  R2UR UR11, R6 ;  /* 0x00000000060b72ca */ /* 0x000fe200000e0000 */
[----:B------:R-:W-:Y:S01]  /*11e90*/  UIADD3 UR8, UR8, 0xa400, URZ ;  /* 0x0000a40008087890 */ /* 0x000fe2000fffe03f */
[----:B------:R-:W-:Y:S01]  /*11ea0*/  PLOP3.LUT P0, PT, PT, PT, PT, 0x80, 0x0 ;  /* 0x000000000000781c */ /* 0x000fe20003f0f070 */
[----:B------:R-:W-:Y:S01]  /*11eb0*/  UMOV UR6, 0x0 ;  /* 0x0000000000067882 */ /* 0x000fe20000000000 */
[----:B------:R-:W-:Y:S01]  /*11ec0*/  R2UR UR10, R10 ;  /* 0x000000000a0a72ca */ /* 0x000fe200000e0000 */
[----:B------:R-:W-:-:S14]  /*11ed0*/  UMOV UR7, 0x14f00000 ;  /* 0x14f0000000077882 */ /* 0x000fdc0000000000 */
.L_x_1069:
[----:B------:R-:W-:-:S13]  /*11ee0*/  @P0 ELECT P2, URZ, PT ;  /* 0x00000000003f082f */ /* 0x000fda0003840000 */
[----:B------:R-:W-:Y:S01]  /*11ef0*/  @P2 R2UR UR13, R16 ;  /* 0x00000000100d22ca */ /* 0x000fe200000e0000 */
[----:B------:R-:W-:Y:S01]  /*11f00*/  UMOV UR9, UR33 ;  /* 0x0000002100097c82 */ /* 0x000fe20008000000 */
[----:B------:R-:W-:Y:S01]  /*11f10*/  UMOV UR12, UR36 ;  /* 0x00000024000c7c82 */ /* 0x000fe20008000000 */
[----:B------:R-:W-:-:S10]  /*11f20*/  @P2 PLOP3.LUT P0, PT, P2, PT, PT, 0x8, 0x0 ;  /* 0x000000000000281c */ /* 0x000fd4000170e170 */
[----:B------:R2:W-:Y:S01]  /*11f30*/  UTMALDG.4D [UR8], [UR4], desc[UR6] ;  /* 0x00000608040075b4 */ /* 0x0005e20008019000 */
[----:B------:R-:W-:Y:S02]  /*11f40*/  PLOP3.LUT P2, PT, PT, PT, PT, 0x8, 0x0 ;  /* 0x000000000000781c */ /* 0x000fe40003f4e170 */
[----:B--2---:R-:W-:Y:S11]  /*11f50*/  @P0 BRA.U.ANY `(.L_x_1069) ;  /* 0xfffffffd00e00947 */ /* 0x004ff6000393ffff */
[----:B------:R-:W2:Y:S02]  /*11f60*/  SYNCS.PHASECHK.TRANS64.TRYWAIT P0, [R7+URZ+0x20840], R5 ;  /* 0x02084005070075a7 */ /* 0x000ea4000800017f */
[----:B--2---:R-:W-:Y:S05]  /*11f70*/  @!P0 BRA `(.L_x_1070) ;  /* 0x0000002400848947 */ /* 0x004fea0003800000 */
.L_x_1126:
        /* <DEDUP_REMOVED lines=11> */
.L_x_1072:
[----:B------:R-:W-:Y:S05]  /*12030*/  BSYNC B1 ;  /* 0x0000000000017941 */ /* 0x000fea0003800000 */
.L_x_1071:
        /* <DEDUP_REMOVED lines=12> */
.L_x_1073:
[----:B------:R-:W-:-:S13]  /*12100*/  @P0 ELECT P1, URZ, PT ;  /* 0x00000000003f082f */ /* 0x000fda0003820000 */
[----:B------:R-:W-:Y:S01]  /*12110*/  @P1 R2UR UR13, R16 ;  /* 0x00000000100d12ca */ /* 0x000fe200000e0000 */
[----:B------:R-:W-:Y:S01]  /*12120*/  UMOV UR12, UR36 ;  /* 0x00000024000c7c82 */ /* 0x000fe20008000000 */
[----:B------:R-:W-:-:S11]  /*12130*/  @P1 PLOP3.LUT P0, PT, P1, PT, PT, 0x8, 0x0 ;  /* 0x000000000000181c */ /* 0x000fd60000f0e170 */
[----:B------:R3:W-:Y:S01]  /*12140*/  UTMALDG.4D [UR8], [UR6], desc[UR14] ;  /* 0x00000e08060075b4 */ /* 0x0007e20008019000 */
[----:B------:R-:W-:Y:S01]  /*12150*/  PLOP3.LUT P1, PT, PT, PT, PT, 0x8, 0x0 ;  /* 0x000000000000781c */ /* 0x000fe20003f2e170 */
[----:B---3--:R-:W-:-:S12]  /*12160*/  @P0 BRA.U.ANY `(.L_x_1073) ;  /* 0xfffffffd00e40947 */ /* 0x008fd8000393ffff */
[----:B------:R-:W-:Y:S01]  /*12170*/  R2UR UR10, R10 ;  /* 0x000000000a0a72ca */ /* 0x000fe200000e0000 */
[----:B------:R-:W-:Y:S01]  /*12180*/  UIADD3 UR8, UR4, 0x1a400, URZ ;  /* 0x0001a40004087890 */ /* 0x000fe2000fffe03f */
[----:B------:R-:W-:Y:S02]  /*12190*/  R2UR UR14, R8 ;  /* 0x00000000080e72ca */ /* 0x000fe400000e0000 */
[----:B------:R-:W-:Y:S02]  /*121a0*/  R2UR UR15, R9 ;  /* 0x00000000090f72ca */ /* 0x000fe400000e0000 */
[----:B------:R-:W-:Y:S02]  /*121b0*/  R2UR UR11, R6 ;  /* 0x00000000060b72ca */ /* 0x000fe400000e0000 */
[----:B------:R-:W-:-:S13]  /*121c0*/  PLOP3.LUT P0, PT, PT, PT, PT, 0x80, 0x0 ;  /* 0x000000000000781c */ /* 0x000fda0003f0f070 */
.L_x_1074:
[----:B------:R-:W-:-:S13]  /*121d0*/  @P0 ELECT P1, URZ, PT ;  /* 0x00000000003f082f */ /* 0x000fda0003820000 */
[----:B------:R-:W-:Y:S01]  /*121e0*/  @P1 R2UR UR13, R16 ;  /* 0x00000000100d12ca */ /* 0x000fe200000e0000 */
[----:B------:R-:W-:Y:S01]  /*121f0*/  UMOV UR12, UR36 ;  /* 0x00000024000c7c82 */ /* 0x000fe20008000000 */
[----:B------:R-:W-:-:S11]  /*12200*/  @P1 PLOP3.LUT P0, PT, P1, PT, PT, 0x8, 0x0 ;  /* 0x000000000000181c */ /* 0x000fd60000f0e170 */
[----:B------:R3:W-:Y:S01]  /*12210*/  UTMALDG.4D [UR8], [UR6], desc[UR14] ;  /* 0x00000e08060075b4 */ /* 0x0007e20008019000 */
[----:B------:R-:W-:Y:S01]  /*12220*/  PLOP3.LUT P1, PT, PT, PT, PT, 0x8, 0x0 ;  /* 0x000000000000781c */ /* 0x000fe20003f2e170 */
[----:B---3--:R-:W-:-:S12]  /*12230*/  @P0 BRA.U.ANY `(.L_x_1074) ;  /* 0xfffffffd00e40947 */ /* 0x008fd8000393ffff */
.L_x_1063:
[----:B------:R-:W-:Y:S05]  /*12240*/  BSYNC B0 ;  /* 0x0000000000007941 */ /* 0x000fea0003800000 */
.L_x_1062:
[----:B------:R-:W-:-:S05]  /*12250*/  IMAD.U32 R4, RZ, RZ, UR38 ;  /* 0x00000026ff047e24 */ /* 0x000fca000f8e00ff */
[----:B------:R-:W-:-:S04]  /*12260*/  LOP3.LUT R4, R4, 0x1, RZ, 0xfc, !PT ;  /* 0x0000000104047812 */ /* 0x000fc800078efcff */
[----:B------:R-:W-:-:S13]  /*12270*/  ISETP.NE.AND P0, PT, R4, 0x3, PT ;  /* 0x000000030400780c */ /* 0x000fda0003f05270 */
[----:B------:R-:W-:Y:S05]  /*12280*/  @!P0 BRA `(.L_x_1075) ;  /* 0x0000000000048947 */ /* 0x000fea0003800000 */
[----:B------:R-:W-:Y:S01]  /*12290*/  BPT.TRAP 0x1 ;  /* 0x000000040000795c */ /* 0x000fe20000300000 */
.L_x_1075:
[----:B------:R-:W-:Y:S01]  /*122a0*/  LOP3.LUT R4, R0, 0x1, RZ, 0x3c, !PT ;  /* 0x0000000100047812 */ /* 0x000fe200078e3cff */
[----:B-12---:R-:W-:Y:S01]  /*122b0*/  IMAD.U32 R5, RZ, RZ, UR38 ;  /* 0x00000026ff057e24 */ /* 0x006fe2000f8e00ff */
[----:B------:R-:W-:Y:S02]  /*122c0*/  LEA R18, R3, UR39, 0x3 ;  /* 0x0000002703127c11 */ /* 0x000fe4000f8e18ff */
[----:B------:R-:W-:Y:S02]  /*122d0*/  SHF.L.U32 R4, R4, 0x1f, RZ ;  /* 0x0000001f04047819 */ /* 0x000fe400000006ff */
[----:B------:R-:W-:Y:S02]  /*122e0*/  LOP3.LUT R5, R5, 0x2, RZ, 0xfc, !PT ;  /* 0x0000000205057812 */ /* 0x000fe400078efcff */
[----:B------:R-:W1:Y:S02]  /*122f0*/  SYNCS.PHASECHK.TRANS64.TRYWAIT P0, [R18+URZ+0x20870], R4 ;  /* 0x02087004120075a7 */ /* 0x000e64000800017f */
[----:B------:R-:W-:Y:S01]  /*12300*/  ISETP.NE.AND P1, PT, R5, 0x3, PT ;  /* 0x000000030500780c */ /* 0x000fe20003f25270 */
[----:B-1----:R-:W-:-:S12]  /*12310*/  @!P0 BRA `(.L_x_1076) ;  /* 0x0000002000b08947 */ /* 0x002fd80003800000 */
.L_x_1127:
[----:B------:R-:W-:Y:S05]  /*12320*/  @!P1 BRA `(.L_x_1077) ;  /* 0x0000000000049947 */ /* 0x000fea0003800000 */
[----:B------:R-:W-:Y:S01]  /*12330*/  BPT.TRAP 0x1 ;  /* 0x000000040000795c */ /* 0x000fe20000300000 */
.L_x_1077:
[----:B-1----:R-:W-:Y:S01]  /*12340*/  SHF.L.U32 R4, R0, 0x1f, RZ ;  /* 0x0000001f00047819 */ /* 0x002fe200000006ff */
[----:B------:R-:W-:-:S03]  /*12350*/  IMAD.SHL.U32 R0, R3, 0x4000, RZ ;  /* 0x0000400003007824 */ /* 0x000fc600078e00ff */
[----:B------:R-:W1:Y:S02]  /*12360*/  SYNCS.PHASECHK.TRANS64.TRYWAIT P0, [R18+URZ+0x20860], R4 ;  /* 0x02086004120075a7 */ /* 0x000e64000800017f */
[----:B-1----:R-:W-:Y:S05]  /*12370*/  @!P0 BRA `(.L_x_1078) ;  /* 0x0000002000ac8947 */ /* 0x002fea0003800000 */
.L_x_1128:
[----:B------:R-:W2:Y:S04]  /*12380*/  LDL R12, [R1+0x8] ;  /* 0x00000800010c7983 */ /* 0x000ea80000100800 */
[----:B------:R3:W-:Y:S04]  /*12390*/  STL [R1+0x18], R2 ;  /* 0x0000180201007387 */ /* 0x0007e80000100800 */
[----:B---3--:R-:W3:Y:S01]  /*123a0*/  LDL R2, [R1] ;  /* 0x0000000001027983 */ /* 0x008ee20000100800 */
[----:B------:R-:W-:Y:S05]  /*123b0*/  WARPSYNC.ALL ;  /* 0x0000000000007948 */ /* 0x000fea0003800000 */
[----:B0-----:R-:W-:Y:S01]  /*123c0*/  IADD3 R17, R21, UR39, R0 ;  /* 0x0000002715117c10 */ /* 0x001fe2000fffe000 */
[----:B------:R-:W-:-:S04]  /*123d0*/  IMAD.U32 R3, RZ, RZ, UR39 ;  /* 0x00000027ff037e24 */ /* 0x000fc8000f8e00ff */
[----:B------:R-:W-:-:S05]  /*123e0*/  VIADD R3, R3, 0x400 ;  /* 0x0000040003037836 */ /* 0x000fca0000000000 */
[----:B--2---:R-:W-:Y:S02]  /*123f0*/  IADD3 R3, R3, R0, R12 ;  /* 0x0000000003037210 */ /* 0x004fe40007ffe00c */
[----:B---3--:R-:W-:-:S06]  /*12400*/  LOP3.LUT R8, R0, R2, RZ, 0xfc, !PT ;  /* 0x0000000200087212 */ /* 0x008fcc00078efcff */
[----:B------:R-:W1:Y:S02]  /*12410*/  LDSM.16.MT88.4 R8, [R8+UR39+0x8400] ;  /* 0x008400270808783b */ /* 0x000e640008004200 */
[C-C-:B-1----:R-:W-:Y:S02]  /*12420*/  PRMT R4, R8.reuse, 0x6420, R9.reuse ;  /* 0x0000642008047816 */ /* 0x142fe40000000009 */
[----:B------:R-:W-:Y:S02]  /*12430*/  PRMT R5, R8, 0x7531, R9 ;  /* 0x0000753108057816 */ /* 0x000fe40000000009 */
[C-C-:B------:R-:W-:Y:S02]  /*12440*/  PRMT R6, R10.reuse, 0x6420, R11.reuse ;  /* 0x000064200a067816 */ /* 0x140fe4000000000b */
[----:B------:R-:W-:Y:S02]  /*12450*/  PRMT R7, R10, 0x7531, R11 ;  /* 0x000075310a077816 */ /* 0x000fe4000000000b */
[----:B------:R-:W0:Y:S04]  /*12460*/  LDSM.16.MT88.4 R8, [R17+0x8400] ;  /* 0x008400001108783b */ /* 0x000e280000004200 */
[----:B------:R1:W-:Y:S02]  /*12470*/  STSM.16.M88.4 [R3], R4 ;  /* 0x0000000403007844 */ /* 0x0003e40000000200 */
[----:B-1----:R-:W-:-:S02]  /*12480*/  VIADD R4, R0, 0x2000 ;  /* 0x0000200000047836 */ /* 0x002fc40000000000 */
[----:B------:R-:W-:-:S03]  /*12490*/  IMAD.MOV.U32 R7, RZ, RZ, R12 ;  /* 0x000000ffff077224 */ /* 0x000fc600078e000c */
[----:B------:R-:W-:Y:S02]  /*124a0*/  LOP3.LUT R4, R4, R2, RZ, 0xfc, !PT ;  /* 0x0000000204047212 */ /* 0x000fe400078efcff */
[C-C-:B0-----:R-:W-:Y:S02]  /*124b0*/  PRMT R12, R8.reuse, 0x6420, R9.reuse ;  /* 0x00006420080c7816 */ /* 0x141fe40000000009 */
[----:B------:R-:W-:Y:S02]  /*124c0*/  PRMT R13, R8, 0x7531, R9 ;  /* 0x00007531080d7816 */ /* 0x000fe40000000009 */
[C-C-:B------:R-:W-:Y:S02]  /*124d0*/  PRMT R14, R10.reuse, 0x6420, R11.reuse ;  /* 0x000064200a0e7816 */ /* 0x140fe4000000000b */
        /* <DEDUP_REMOVED lines=15> */
[----:B------:R0:W-:Y:S02]  /*125d0*/  STSM.16.M88.4 [R3+0x3000], R12 ;  /* 0x0030000c03007844 */ /* 0x0001e40000000200 */
[----:B0-----:R-:W-:Y:S02]  /*125e0*/  IMAD.MOV.U32 R14, RZ, RZ, R7 ;  /* 0x000000ffff0e7224 */ /* 0x001fe400078e0007 */
[----:B------:R-:W0:Y:S01]  /*125f0*/  S2R R7, SR_TID.X ;  /* 0x0000000000077919 */ /* 0x000e220000002100 */
[----:B------:R-:W-:Y:S02]  /*12600*/  VIADD R3, R0, 0x1000 ;  /* 0x0000100000037836 */ /* 0x000fe40000000000 */
[----:B------:R-:W-:Y:S02]  /*12610*/  IMAD.MOV.U32 R13, RZ, RZ, 0x20 ;  /* 0x00000020ff0d7424 */ /* 0x000fe400078e00ff */
[----:B------:R-:W-:Y:S01]  /*12620*/  IMAD.U32 R15, RZ, RZ, UR39 ;  /* 0x00000027ff0f7e24 */ /* 0x000fe2000f8e00ff */
[----:B------:R-:W-:-:S03]  /*12630*/  LOP3.LUT R3, R3, R2, RZ, 0xfc, !PT ;  /* 0x0000000203037212 */ /* 0x000fc600078efcff */
[----:B------:R-:W-:Y:S02]  /*12640*/  VIADD R15, R15, 0x400 ;  /* 0x000004000f0f7836 */ /* 0x000fe40000000000 */
[----:B------:R1:W2:Y:S01]  /*12650*/  LDSM.16.MT88.4 R8, [R3+UR39+0x8400] ;  /* 0x008400270308783b */ /* 0x0002a20008004200 */
[----:B0-----:R-:W-:-:S04]  /*12660*/  LOP3.LUT P0, RZ, R7, 0x4, RZ, 0xc0, !PT ;  /* 0x0000000407ff7812 */ /* 0x001fc8000780c0ff */
[----:B------:R-:W-:-:S04]  /*12670*/  SEL R13, R13, 0xffffffe0, !P0 ;  /* 0xffffffe00d0d7807 */ /* 0x000fc80004000000 */
[----:B-1----:R-:W-:Y:S01]  /*12680*/  IADD3 R3, R14, R0, R13 ;  /* 0x000000000e037210 */ /* 0x002fe20007ffe00d */
[----:B------:R-:W-:-:S04]  /*12690*/  VIADD R0, R0, 0x3000 ;  /* 0x0000300000007836 */ /* 0x000fc80000000000 */
[----:B------:R-:W-:Y:S01]  /*126a0*/  IMAD.IADD R3, R3, 0x1, R15 ;  /* 0x0000000103037824 */ /* 0x000fe200078e020f */
[----:B------:R-:W-:Y:S02]  /*126b0*/  LOP3.LUT R0, R0, R2, RZ, 0xfc, !PT ;  /* 0x0000000200007212 */ /* 0x000fe400078efcff */
[----:B------:R0:W5:Y:S01]  /*126c0*/  LDL.LU R2, [R1+0x18] ;  /* 0x0000180001027983 */ /* 0x0001620000300800 */
[C-C-:B--2---:R-:W-:Y:S02]  /*126d0*/  PRMT R4, R8.reuse, 0x6420, R9.reuse ;  /* 0x0000642008047816 */ /* 0x144fe40000000009 */
[----:B------:R-:W-:Y:S02]  /*126e0*/  PRMT R5, R8, 0x7531, R9 ;  /* 0x0000753108057816 */ /* 0x000fe40000000009 */
[C-C-:B------:R-:W-:Y:S02]  /*126f0*/  PRMT R6, R10.reuse, 0x6420, R11.reuse ;  /* 0x000064200a067816 */ /* 0x140fe4000000000b */
[----:B------:R-:W-:-:S02]  /*12700*/  PRMT R7, R10, 0x7531, R11 ;  /* 0x000075310a077816 */ /* 0x000fc4000000000b */
[----:B------:R-:W1:Y:S04]  /*12710*/  LDSM.16.MT88.4 R8, [R17+0x9400] ;  /* 0x009400001108783b */ /* 0x000e680000004200 */
[----:B------:R1:W-:Y:S02]  /*12720*/  STSM.16.M88.4 [R3], R4 ;  /* 0x0000000403007844 */ /* 0x0003e40000000200 */
[C-C-:B-1----:R-:W-:Y:S02]  /*12730*/  PRMT R4, R8.reuse, 0x6420, R9.reuse ;  /* 0x0000642008047816 */ /* 0x142fe40000000009 */
[----:B------:R-:W-:Y:S02]  /*12740*/  PRMT R5, R8, 0x7531, R9 ;  /* 0x0000753108057816 */ /* 0x000fe40000000009 */
[----:B------:R-:W-:-:S02]  /*12750*/  PRMT R6, R10, 0x6420, R11 ;  /* 0x000064200a067816 */ /* 0x000fc4000000000b */
[----:B------:R-:W-:-:S05]  /*12760*/  PRMT R7, R10, 0x7531, R11 ;  /* 0x000075310a077816 */ /* 0x000fca000000000b */
[----:B------:R-:W-:Y:S04]  /*12770*/  STSM.16.M88.4 [R3+0x1000], R4 ;  /* 0x0010000403007844 */ /* 0x000fe80000000200 */
[----:B------:R-:W1:Y:S02]  /*12780*/  LDSM.16.MT88.4 R8, [R0+UR39+0x8400] ;  /* 0x008400270008783b */ /* 0x000e640008004200 */
        /* <DEDUP_REMOVED lines=19> */
.L_x_1079:
[----:B------:R-:W2:Y:S01]  /*128c0*/  S2R R0, SR_TID.X ;  /* 0x0000000000007919 */ /* 0x000ea20000002100 */
[----:B-1----:R1:W-:Y:S01]  /*128d0*/  SYNCS.ARRIVE.TRANS64.A1T0 RZ, [R18+URZ+0x20850], RZ ;  /* 0x020850ff12ff79a7 */ /* 0x0023e2000810003f */
[----:B0-----:R-:W-:Y:S01]  /*128e0*/  IMAD.MOV.U32 R3, RZ, RZ, R19 ;  /* 0x000000ffff037224 */ /* 0x001fe200078e0013 */
[----:B--2---:R-:W-:Y:S01]  /*128f0*/  LOP3.LUT R0, R0, 0x7f, RZ, 0xc0, !PT ;  /* 0x0000007f00007812 */ /* 0x004fe200078ec0ff */
[----:B------:R-:W-:Y:S03]  /*12900*/  BAR.SYNC.DEFER_BLOCKING 0x2, 0x80 ;  /* 0x0082000000007b1d */ /* 0x000fe60000010000 */
[----:B------:R-:W-:Y:S01]  /*12910*/  ISETP.NE.AND P0, PT, R0, RZ, PT ;  /* 0x000000ff0000720c */ /* 0x000fe20003f05270 */
[----:B------:R-:W-:-:S12]  /*12920*/  IMAD.MOV.U32 R0, RZ, RZ, R20 ;  /* 0x000000ffff007224 */ /* 0x000fd800078e0014 */
[----:B-1----:R-:W-:-:S05]  /*12930*/  @!P0 VIADD R18, R18, 0x20880 ;  /* 0x0002088012128836 */ /* 0x002fca0000000000 */
[----:B------:R-:W-:-:S04]  /*12940*/  @!P0 PRMT R18, RZ, 0x654, R18 ;  /* 0x00000654ff128816 */ /* 0x000fc80000000012 */
[----:B------:R1:W-:Y:S01]  /*12950*/  @!P0 SYNCS.ARRIVE.TRANS64.RED.A1T0 RZ, [R18+URZ], RZ ;  /* 0x000000ff12ff89a7 */ /* 0x0003e2000810043f */
[C---:B-----5:R-:W-:Y:S01]  /*12960*/  ISETP.GT.AND P0, PT, R2.reuse, UR41, PT ;  /* 0x0000002902007c0c */ /* 0x060fe2000bf04270 */
[----:B------:R-:W-:-:S12]  /*12970*/  VIADD R2, R2, 0xffffffff ;  /* 0xffffffff02027836 */ /* 0x000fd80000000000 */
[----:B-1----:R-:W-:Y:S05]  /*12980*/  @P0 BRA `(.L_x_1080) ;  /* 0xfffffff0001c0947 */ /* 0x002fea000383ffff */
[----:B------:R-:W-:Y:S05]  /*12990*/  BRA `(.L_x_1081) ;  /* 0x0000000000047947 */ /* 0x000fea0003800000 */
.L_x_1061:
[----:B--2---:R-:W-:-:S07]  /*129a0*/  IMAD.MOV.U32 R19, RZ, RZ, RZ ;  /* 0x000000ffff137224 */ /* 0x004fce00078e00ff */
.L_x_1081:
[----:B------:R-:W-:-:S04]  /*129b0*/  ULOP3.LUT UR4, UR38, 0x1, URZ, 0xfc, !UPT ;  /* 0x0000000126047892 */ /* 0x000fc8000f8efc3f */
[----:B------:R-:W-:-:S06]  /*129c0*/  UISETP.NE.AND UP0, UPT, UR4, 0x3, UPT ;  /* 0x000000030400788c */ /* 0x000fcc000bf05270 */
[----:B------:R-:W-:-:S13]  /*129d0*/  PLOP3.LUT P0, PT, PT, PT, UP0, 0x80, 0x0 ;  /* 0x000000000000781c */ /* 0x000fda0003f0f008 */
[----:B------:R-:W-:Y:S05]  /*129e0*/  @!P0 BRA `(.L_x_1082) ;  /* 0x0000000000048947 */ /* 0x000fea0003800000 */
[----:B------:R-:W-:Y:S01]  /*129f0*/  BPT.TRAP 0x1 ;  /* 0x000000040000795c */ /* 0x000fe20000300000 */
.L_x_1082:
[----:B------:R-:W-:Y:S01]  /*12a00*/  LOP3.LUT R0, R20, 0x1, RZ, 0x3c, !PT ;  /* 0x0000000114007812 */ /* 0x000fe200078e3cff */
[----:B------:R-:W-:Y:S01]  /*12a10*/  BSSY B0, `(.L_x_1083) ;  /* 0x0000005000007945 */ /* 0x000fe20003800000 */
[----:B------:R-:W-:Y:S02]  /*12a20*/  LEA R3, R19, UR39, 0x3 ;  /* 0x0000002713037c11 */ /* 0x000fe4000f8e18ff */
[----:B------:R-:W-:-:S04]  /*12a30*/  SHF.L.U32 R0, R0, 0x1f, RZ ;  /* 0x0000001f00007819 */ /* 0x000fc800000006ff */
[----:B------:R-:W1:Y:S02]  /*12a40*/  SYNCS.PHASECHK.TRANS64.TRYWAIT P0, [R3+URZ+0x20870], R0 ;  /* 0x02087000030075a7 */ /* 0x000e64000800017f */
[----:B-1----:R-:W-:Y:S05]  /*12a50*/  @!P0 BRA `(.L_x_1084) ;  /* 0x0000001c00088947 */ /* 0x002fea0003800000 */
.L_x_1129:
[----:B------:R-:W-:Y:S05]  /*12a60*/  BSYNC B0 ;  /* 0x0000000000007941 */ /* 0x000fea0003800000 */
.L_x_1083:
[----:B------:R-:W-:-:S06]  /*12a70*/  ULOP3.LUT UR4, UR38, 0x2, URZ, 0xfc, !UPT ;  /* 0x0000000226047892 */ /* 0x000fcc000f8efc3f */
[----:B-1----:R-:W-:-:S05]  /*12a80*/  IMAD.U32 R0, RZ, RZ, UR4 ;  /* 0x00000004ff007e24 */ /* 0x002fca000f8e00ff */
[----:B------:R-:W-:-:S13]  /*12a90*/  ISETP.NE.AND P1, PT, R0, 0x3, PT ;  /* 0x000000030000780c */ /* 0x000fda0003f25270 */
[----:B------:R-:W-:Y:S05]  /*12aa0*/  @!P1 BRA `(.L_x_1085) ;  /* 0x0000000000049947 */ /* 0x000fea0003800000 */
[----:B------:R-:W-:Y:S01]  /*12ab0*/  BPT.TRAP 0x1 ;  /* 0x000000040000795c */ /* 0x000fe20000300000 */
.L_x_1085:
[----:B------:R-:W-:-:S04]  /*12ac0*/  SHF.L.U32 R0, R20, 0x1f, RZ ;  /* 0x0000001f14007819 */ /* 0x000fc800000006ff */
[----:B------:R-:W1:Y:S02]  /*12ad0*/  SYNCS.PHASECHK.TRANS64.TRYWAIT P0, [R3+URZ+0x20860], R0 ;  /* 0x02086000030075a7 */ /* 0x000e64000800017f */
[----:B-1----:R-:W-:Y:S05]  /*12ae0*/  @!P0 BRA `(.L_x_1086) ;  /* 0x0000001800f88947 */ /* 0x002fea0003800000 */
.L_x_1130:
[----:B------:R-:W2:Y:S04]  /*12af0*/  LDL.LU R13, [R1] ;  /* 0x00000000010d7983 */ /* 0x000ea80000300800 */
[----:B------:R-:W1:Y:S01]  /*12b00*/  LDL.LU R18, [R1+0x8] ;  /* 0x0000080001127983 */ /* 0x000e620000300800 */
[----:B------:R-:W-:Y:S01]  /*12b10*/  IMAD.SHL.U32 R16, R19, 0x4000, RZ ;  /* 0x0000400013107824 */ /* 0x000fe200078e00ff */
[----:B------:R-:W-:Y:S05]  /*12b20*/  WARPSYNC.ALL ;  /* 0x0000000000007948 */ /* 0x000fea0003800000 */
[----:B------:R-:W3:Y:S01]  /*12b30*/  S2R R2, SR_TID.X ;  /* 0x0000000000027919 */ /* 0x000ee20000002100 */
[----:B------:R-:W-:-:S04]  /*12b40*/  IMAD.U32 R14, RZ, RZ, UR39 ;  /* 0x00000027ff0e7e24 */ /* 0x000fc8000f8e00ff */
[----:B------:R-:W-:Y:S01]  /*12b50*/  VIADD R14, R14, 0x400 ;  /* 0x000004000e0e7836 */ /* 0x000fe20000000000 */
[----:B---3--:R-:W-:Y:S01]  /*12b60*/  LOP3.LUT P0, RZ, R2, 0x4, RZ, 0xc0, !PT ;  /* 0x0000000402ff7812 */ /* 0x008fe2000780c0ff */
[----:B------:R-:W-:-:S05]  /*12b70*/  IMAD.MOV.U32 R2, RZ, RZ, 0x40 ;  /* 0x00000040ff027424 */ /* 0x000fca00078e00ff */
[----:B------:R-:W-:Y:S02]  /*12b80*/  SEL R2, R2, 0xffffffc0, !P0 ;  /* 0xffffffc002027807 */ /* 0x000fe40004000000 */
[CC--:B--2---:R-:W-:Y:S02]  /*12b90*/  LOP3.LUT R12, R16.reuse, R13.reuse, RZ, 0xfc, !PT ;  /* 0x0000000d100c7212 */ /* 0x0c4fe400078efcff */
[----:B------:R-:W-:Y:S02]  /*12ba0*/  IADD3 R2, R16, R13, R2 ;  /* 0x0000000d10027210 */ /* 0x000fe40007ffe002 */
[----:B-1----:R-:W-:Y:S01]  /*12bb0*/  IADD3 R0, R14, R16, R18 ;  /* 0x000000100e007210 */ /* 0x002fe20007ffe012 */
[----:B0-----:R-:W0:Y:S02]  /*12bc0*/  LDSM.16.MT88.4 R4, [R12+UR39+0x8400] ;  /* 0x008400270c04783b */ /* 0x001e240008004200 */
[C-C-:B0-----:R-:W-:Y:S02]  /*12bd0*/  PRMT R8, R4.reuse, 0x6420, R5.reuse ;  /* 0x0000642004087816 */ /* 0x141fe40000000005 */
[----:B------:R-:W-:-:S02]  /*12be0*/  PRMT R9, R4, 0x7531, R5 ;  /* 0x0000753104097816 */ /* 0x000fc40000000005 */
        /* <DEDUP_REMOVED lines=8> */
[----:B------:R-:W-:-:S05]  /*12c70*/  PRMT R11, R6, 0x7531, R7 ;  /* 0x00007531060b7816 */ /* 0x000fca0000000007 */
[----:B------:R0:W-:Y:S02]  /*12c80*/  STSM.16.M88.4 [R0+0x1000], R8 ;  /* 0x0010000800007844 */ /* 0x0001e40000000200 */
[----:B0-----:R-:W-:-:S05]  /*12c90*/  IMAD.MOV.U32 R11, RZ, RZ, R13 ;  /* 0x000000ffff0b7224 */ /* 0x001fca00078e000d */
[----:B------:R-:W-:-:S05]  /*12ca0*/  LOP3.LUT R17, R4, R11, RZ, 0xfc, !PT ;  /* 0x0000000b04117212 */ /* 0x000fca00078efcff */
[----:B------:R0:W1:Y:S02]  /*12cb0*/  LDSM.16.MT88.4 R4, [R17+UR39+0x8400] ;  /* 0x008400271104783b */ /* 0x0000640008004200 */
[----:B0-----:R-:W0:Y:S01]  /*12cc0*/  S2R R17, SR_TID.X ;  /* 0x0000000000117919 */ /* 0x001e220000002100 */
[C-C-:B-1----:R-:W-:Y:S02]  /*12cd0*/  PRMT R12, R4.reuse, 0x6420, R5.reuse ;  /* 0x00006420040c7816 */ /* 0x142fe40000000005 */
[----:B------:R-:W-:Y:S02]  /*12ce0*/  PRMT R13, R4, 0x7531, R5 ;  /* 0x00007531040d7816 */ /* 0x000fe40000000005 */
[C-C-:B------:R-:W-:Y:S02]  /*12cf0*/  PRMT R14, R6.reuse, 0x6420, R7.reuse ;  /* 0x00006420060e7816 */ /* 0x140fe40000000007 */
[----:B------:R-:W-:Y:S02]  /*12d00*/  PRMT R15, R6, 0x7531, R7 ;  /* 0x00007531060f7816 */ /* 0x000fe40000000007 */
[----:B------:R-:W1:Y:S01]  /*12d10*/  LDSM.16.MT88.4 R4, [R2+UR39+0xa400] ;  /* 0x00a400270204783b */ /* 0x000e620008004200 */
[----:B0-----:R-:W-:-:S03]  /*12d20*/  LOP3.LUT P0, RZ, R17, 0x4, RZ, 0xc0, !PT ;  /* 0x0000000411ff7812 */ /* 0x001fc6000780c0ff */
[----:B------:R0:W-:Y:S02]  /*12d30*/  STSM.16.M88.4 [R0+0x2000], R12 ;  /* 0x0020000c00007844 */ /* 0x0001e40000000200 */
[----:B0-----:R-:W-:Y:S02]  /*12d40*/  IMAD.MOV.U32 R14, RZ, RZ, R11 ;  /* 0x000000ffff0e7224 */ /* 0x001fe400078e000b */
[----:B------:R-:W-:-:S05]  /*12d50*/  IMAD.MOV.U32 R15, RZ, RZ, 0x20 ;  /* 0x00000020ff0f7424 */ /* 0x000fca00078e00ff */
[----:B------:R-:W-:-:S04]  /*12d60*/  SEL R15, R15, 0xffffffe0, !P0 ;  /* 0xffffffe00f0f7807 */ /* 0x000fc80004000000 */
[----:B------:R-:W-:Y:S01]  /*12d70*/  IADD3 R18, R18, R16, R15 ;  /* 0x0000001012127210 */ /* 0x000fe20007ffe00f */
[----:B------:R-:W-:-:S04]  /*12d80*/  IMAD.U32 R15, RZ, RZ, UR39 ;  /* 0x00000027ff0f7e24 */ /* 0x000fc8000f8e00ff */
[----:B------:R-:W-:Y:S01]  /*12d90*/  VIADD R15, R15, 0x400 ;  /* 0x000004000f0f7836 */ /* 0x000fe20000000000 */
[C-C-:B-1----:R-:W-:Y:S02]  /*12da0*/  PRMT R8, R4.reuse, 0x6420, R5.reuse ;  /* 0x0000642004087816 */ /* 0x142fe40000000005 */
[----:B------:R-:W-:Y:S01]  /*12db0*/  PRMT R9, R4, 0x7531, R5 ;  /* 0x0000753104097816 */ /* 0x000fe20000000005 */
[----:B------:R-:W-:Y:S01]  /*12dc0*/  VIADD R4, R16, 0x1000 ;  /* 0x0000100010047836 */ /* 0x000fe20000000000 */
[--C-:B------:R-:W-:Y:S01]  /*12dd0*/  PRMT R10, R6, 0x6420, R7.reuse ;  /* 0x00006420060a7816 */ /* 0x100fe20000000007 */
[----:B------:R-:W-:Y:S01]  /*12de0*/  VIADD R16, R16, 0x3000 ;  /* 0x0000300010107836 */ /* 0x000fe20000000000 */
[----:B------:R-:W-:Y:S02]  /*12df0*/  PRMT R11, R6, 0x7531, R7 ;  /* 0x00007531060b7816 */ /* 0x000fe40000000007 */
[----:B------:R-:W-:-:S03]  /*12e00*/  LOP3.LUT R17, R4, R14, RZ, 0xfc, !PT ;  /* 0x0000000e04117212 */ /* 0x000fc600078efcff */
[----:B------:R-:W-:Y:S04]  /*12e10*/  STSM.16.M88.4 [R0+0x3000], R8 ;  /* 0x0030000800007844 */ /* 0x000fe80000000200 */
[----:B------:R0:W1:Y:S04]  /*12e20*/  LDSM.16.MT88.4 R8, [R17+UR39+0x8400] ;  /* 0x008400271108783b */ /* 0x0000680008004200 */
[----:B------:R-:W2:Y:S01]  /*12e30*/  LDSM.16.MT88.4 R4, [R2+UR39+0x9400] ;  /* 0x009400270204783b */ /* 0x000ea20008004200 */
[----:B0-----:R-:W-:Y:S02]  /*12e40*/  IMAD.MOV.U32 R17, RZ, RZ, R14 ;  /* 0x000000ffff117224 */ /* 0x001fe400078e000e */
[----:B------:R-:W-:-:S03]  /*12e50*/  IMAD.IADD R0, R18, 0x1, R15 ;  /* 0x0000000112007824 */ /* 0x000fc600078e020f */
[----:B------:R-:W-:Y:S02]  /*12e60*/  LOP3.LUT R16, R16, R17, RZ, 0xfc, !PT ;  /* 0x0000001110107212 */ /* 0x000fe400078efcff */
[C-C-:B-1----:R-:W-:Y:S02]  /*12e70*/  PRMT R12, R8.reuse, 0x6420, R9.reuse ;  /* 0x00006420080c7816 */ /* 0x142fe40000000009 */
[----:B------:R-:W-:Y:S02]  /*12e80*/  PRMT R13, R8, 0x7531, R9 ;  /* 0x00007531080d7816 */ /* 0x000fe40000000009 */
[C-C-:B------:R-:W-:Y:S02]  /*12e90*/  PRMT R14, R10.reuse, 0x6420, R11.reuse ;  /* 0x000064200a0e7816 */ /* 0x140fe4000000000b */
[----:B------:R-:W-:Y:S02]  /*12ea0*/  PRMT R15, R10, 0x7531, R11 ;  /* 0x000075310a0f7816 */ /* 0x000fe4000000000b */
[----:B--2---:R-:W-:-:S02]  /*12eb0*/  PRMT R8, R4, 0x6420, R5 ;  /* 0x0000642004087816 */ /* 0x004fc40000000005 */
[----:B------:R-:W-:Y:S01]  /*12ec0*/  PRMT R9, R4, 0x7531, R5 ;  /* 0x0000753104097816 */ /* 0x000fe20000000005 */
[----:B------:R-:W-:Y:S01]  /*12ed0*/  STSM.16.M88.4 [R0], R12 ;  /* 0x0000000c00007844 */ /* 0x000fe20000000200 */
[C-C-:B------:R-:W-:Y:S02]  /*12ee0*/  PRMT R10, R6.reuse, 0x6420, R7.reuse ;  /* 0x00006420060a7816 */ /* 0x140fe40000000007 */
        /* <DEDUP_REMOVED lines=22> */
.L_x_1087:
[----:B0-----:R-:W0:Y:S01]  /*13050*/  S2R R0, SR_TID.X ;  /* 0x0000000000007919 */ /* 0x001e220000002100 */
[----:B-1----:R-:W-:Y:S01]  /*13060*/  SYNCS.ARRIVE.TRANS64.A1T0 RZ, [R3+URZ+0x20850], RZ ;  /* 0x020850ff03ff79a7 */ /* 0x002fe2000810003f */
[----:B------:R-:W-:Y:S01]  /*13070*/  IMAD.MOV.U32 R2, RZ, RZ, RZ ;  /* 0x000000ffff027224 */ /* 0x000fe200078e00ff */
[----:B0-----:R-:W-:Y:S01]  /*13080*/  LOP3.LUT R0, R0, 0x7f, RZ, 0xc0, !PT ;  /* 0x0000007f00007812 */ /* 0x001fe200078ec0ff */
[----:B------:R-:W-:Y:S03]  /*13090*/  BAR.SYNC.DEFER_BLOCKING 0x2, 0x80 ;  /* 0x0082000000007b1d */ /* 0x000fe60000010000 */
[----:B------:R-:W-:-:S13]  /*130a0*/  ISETP.NE.AND P0, PT, R0, RZ, PT ;  /* 0x000000ff0000720c */ /* 0x000fda0003f05270 */
[----:B------:R-:W-:-:S05]  /*130b0*/  @!P0 VIADD R0, R3, 0x20880 ;  /* 0x0002088003008836 */ /* 0x000fca0000000000 */
[----:B------:R-:W-:-:S04]  /*130c0*/  @!P0 PRMT R0, RZ, 0x654, R0 ;  /* 0x00000654ff008816 */ /* 0x000fc80000000000 */
[----:B------:R0:W-:Y:S02]  /*130d0*/  @!P0 SYNCS.ARRIVE.TRANS64.RED.A1T0 RZ, [R0+URZ], RZ ;  /* 0x000000ff00ff89a7 */ /* 0x0001e4000810043f */
[----:B0-----:R-:W-:-:S05]  /*130e0*/  VIADD R0, R19, 0x1 ;  /* 0x0000000113007836 */ /* 0x001fca0000000000 */
[----:B------:R-:W-:-:S04]  /*130f0*/  ISETP.NE.AND P0, PT, R0, 0x2, PT ;  /* 0x000000020000780c */ /* 0x000fc80003f05270 */
[----:B------:R-:W-:Y:S02]  /*13100*/  SEL R3, RZ, 0x1, P0 ;  /* 0x00000001ff037807 */ /* 0x000fe40000000000 */
[----:B------:R-:W-:Y:S02]  /*13110*/  SEL R0, R0, RZ, P0 ;  /* 0x000000ff00007207 */ /* 0x000fe40000000000 */
[----:B------:R-:W-:-:S07]  /*13120*/  LOP3.LUT R20, R20, R3, RZ, 0x3c, !PT ;  /* 0x0000000314147212 */ /* 0x000fce00078e3cff */
.L_x_1036:
[----:B------:R-:W0:Y:S01]  /*13130*/  S2R R4, SR_CgaCtaId ;  /* 0x0000000000047919 */ /* 0x000e220000008800 */
[----:B------:R-:W-:Y:S02]  /*13140*/  MOV R3, 0x400 ;  /* 0x0000040000037802 */ /* 0x000fe40000000f00 */
[----:B------:R-:W-:Y:S02]  /*13150*/  SHF.L.U32 R2, R2, 0x1f, RZ ;  /* 0x0000001f02027819 */ /* 0x000fe400000006ff */
[----:B0-----:R-:W-:-:S04]  /*13160*/  LEA R9, R4, R3, 0x18 ;  /* 0x0000000304097211 */ /* 0x001fc800078ec0ff */
[----:B------:R-:W0:Y:S02]  /*13170*/  SYNCS.PHASECHK.TRANS64.TRYWAIT P0, [R9+URZ+0x20820], R2 ;  /* 0x02082002090075a7 */ /* 0x000e24000800017f */
[----:B0-----:R-:W-:Y:S05]  /*13180*/  @!P0 BRA `(.L_x_1088) ;  /* 0x0000001400648947 */ /* 0x001fea0003800000 */
.L_x_1131:
        /* <DEDUP_REMOVED lines=8> */
[----:B------:R-:W-:-:S06]  /*13210*/  ULOP3.LUT UR4, UR38, 0x2, URZ, 0xfc, !UPT ;  /* 0x0000000226047892 */ /* 0x000fcc000f8efc3f */
[----:B------:R-:W-:-:S05]  /*13220*/  IMAD.U32 R2, RZ, RZ, UR4 ;  /* 0x00000004ff027e24 */ /* 0x000fca000f8e00ff */
[----:B------:R-:W-:-:S13]  /*13230*/  ISETP.NE.AND P0, PT, R2, 0x3, PT ;  /* 0x000000030200780c */ /* 0x000fda0003f05270 */
[----:B------:R-:W-:Y:S05]  /*13240*/  @!P0 BRA `(.L_x_1089) ;  /* 0x0000000000048947 */ /* 0x000fea0003800000 */
[----:B------:R-:W-:Y:S01]  /*13250*/  BPT.TRAP 0x1 ;  /* 0x000000040000795c */ /* 0x000fe20000300000 */
.L_x_1089:
        /* <DEDUP_REMOVED lines=12> */
.L_x_1132:
[----:B------:R-:W1:Y:S02]  /*13320*/  SYNCS.PHASECHK.TRANS64.TRYWAIT P1, [R7+URZ], R2 ;  /* 0x00000002070075a7 */ /* 0x000e64000802017f */
[----:B-1----:R-:W-:Y:S05]  /*13330*/  @!P1 BRA `(.L_x_1091) ;  /* 0x0000001400209947 */ /* 0x002fea0003800000 */
.L_x_1133:
[----:B------:R-:W-:Y:S05]  /*13340*/  @!P0 BRA `(.L_x_1092) ;  /* 0x0000000000048947 */ /* 0x000fea0003800000 */
[----:B------:R-:W-:Y:S01]  /*13350*/  BPT.TRAP 0x1 ;  /* 0x000000040000795c */ /* 0x000fe20000300000 */
.L_x_1092:
[----:B0-----:R-:W-:-:S04]  /*13360*/  IMAD R5, R0, 0x8, R9 ;  /* 0x0000000800057824 */ /* 0x001fc800078e0209 */
[----:B------:R-:W0:Y:S02]  /*13370*/  SYNCS.PHASECHK.TRANS64.TRYWAIT P1, [R5+URZ+0x20860], R4 ;  /* 0x02086004050075a7 */ /* 0x000e24000802017f */
[----:B0-----:R-:W-:Y:S05]  /*13380*/  @!P1 BRA `(.L_x_1093) ;  /* 0x0000001400209947 */ /* 0x001fea0003800000 */
.L_x_1134:
[----:B------:R-:W-:Y:S05]  /*13390*/  @!P0 BRA `(.L_x_1094) ;  /* 0x0000000000048947 */ /* 0x000fea0003800000 */
[----:B------:R-:W-:Y:S01]  /*133a0*/  BPT.TRAP 0x1 ;  /* 0x000000040000795c */ /* 0x000fe20000300000 */
.L_x_1094:
[----:B------:R-:W-:-:S04]  /*133b0*/  IMAD R3, R3, 0x8, R9 ;  /* 0x0000000803037824 */ /* 0x000fc800078e0209 */
[----:B------:R-:W2:Y:S02]  /*133c0*/  SYNCS.PHASECHK.TRANS64.TRYWAIT P1, [R3+URZ+0x20860], R2 ;  /* 0x02086002030075a7 */ /* 0x000ea4000802017f */
[----:B--2---:R-:W-:Y:S05]  /*133d0*/  @!P1 BRA `(.L_x_1095) ;  /* 0x0000001400209947 */ /* 0x004fea0003800000 */
.L_x_1135:
[----:B------:R-:W-:Y:S05]  /*133e0*/  @!P0 BRA `(.L_x_1096) ;  /* 0x0000000000048947 */ /* 0x000fea0003800000 */
[----:B------:R-:W-:Y:S01]  /*133f0*/  BPT.TRAP 0x1 ;  /* 0x000000040000795c */ /* 0x000fe20000300000 */
.L_x_1096:
[----:B------:R-:W3:Y:S02]  /*13400*/  SYNCS.PHASECHK.TRANS64.TRYWAIT P0, [R5+URZ+0x20880], R4 ;  /* 0x02088004050075a7 */ /* 0x000ee4000800017f */
[----:B---3--:R-:W-:Y:S05]  /*13410*/  @!P0 BRA `(.L_x_1097) ;  /* 0x0000001400248947 */ /* 0x008fea0003800000 */
.L_x_1098:
[----:B----4-:R4:W0:Y:S02]  /*13420*/  SYNCS.PHASECHK.TRANS64.TRYWAIT P0, [R3+URZ+0x20880], R2 ;  /* 0x02088002030075a7 */ /* 0x010824000800017f */
[----:B0-----:R-:W-:Y:S05]  /*13430*/  @!P0 NANOSLEEP.SYNCS 0x989680 ;  /* 0x009896800000895d */ /* 0x001fea0003900000 */
[----:B------:R-:W0:Y:S02]  /*13440*/  @!P0 SYNCS.PHASECHK.TRANS64 P0, [R3+URZ+0x20880], R2 ;  /* 0x02088002030085a7 */ /* 0x000e24000800007f */
[----:B0-----:R-:W-:Y:S05]  /*13450*/  @!P0 BRA `(.L_x_1098) ;  /* 0xfffffffc00f08947 */ /* 0x001fea000383ffff */
.L_x_948:
[----:B------:R-:W-:Y:S05]  /*13460*/  BSYNC B6 ;  /* 0x0000000000067941 */ /* 0x000fea0003800000 */
.L_x_945:
[----:B------:R-:W-:Y:S05]  /*13470*/  EXIT ;  /* 0x000000000000794d */ /* 0x000fea0003800000 */
.L_x_958:
[----:B0-----:R-:W-:-:S04]  /*13480*/  IMAD.U32 R3, RZ, RZ, UR41 ;  /* 0x00000029ff037e24 */ /* 0x001fc8000f8e00ff */
[----:B------:R0:W1:Y:S03]  /*13490*/  SYNCS.PHASECHK.TRANS64.TRYWAIT P0, [R3+URZ+0x20800], R0 ;  /* 0x02080000030075a7 */ /* 0x000066000800017f */
[----:B-1----:R-:W-:Y:S05]  /*134a0*/  @!P0 NANOSLEEP.SYNCS 0x989680 ;  /* 0x009896800000895d */ /* 0x002fea0003900000 */
[----:B------:R-:W1:Y:S02]  /*134b0*/  @!P0 SYNCS.PHASECHK.TRANS64 P0, [R3+URZ+0x20800], R0 ;  /* 0x02080000030085a7 */ /* 0x000e64000800007f */
[----:B-1----:R-:W-:Y:S05]  /*134c0*/  @!P0 BRA `(.L_x_958) ;  /* 0xfffffffc00ec8947 */ /* 0x002fea000383ffff */
[----:B------:R-:W-:Y:S05]  /*134d0*/  BRA `(.L_x_1099) ;  /* 0xfffffee400d47947 */ /* 0x000fea000383ffff */
.L_x_962:
[----:B-1----:R-:W-:-:S04]  /*134e0*/  IMAD.U32 R3, RZ, RZ, UR41 ;  /* 0x00000029ff037e24 */ /* 0x002fc8000f8e00ff */
[----:B------:R1:W2:Y:S03]  /*134f0*/  SYNCS.PHASECHK.TRANS64.TRYWAIT P0, [R3+URZ+0x20830], R0 ;  /* 0x02083000030075a7 */ /* 0x0002a6000800017f */
[----:B--2---:R-:W-:Y:S05]  /*13500*/  @!P0 NANOSLEEP.SYNCS 0x989680 ;  /* 0x009896800000895d */ /* 0x004fea0003900000 */
[----:B------:R-:W2:Y:S02]  /*13510*/  @!P0 SYNCS.PHASECHK.TRANS64 P0, [R3+URZ+0x20830], R0 ;  /* 0x02083000030085a7 */ /* 0x000ea4000800007f */
[----:B--2---:R-:W-:Y:S05]  /*13520*/  @!P0 BRA `(.L_x_962) ;  /* 0xfffffffc00ec8947 */ /* 0x004fea000383ffff */
[----:B------:R-:W-:Y:S05]  /*13530*/  BRA `(.L_x_961) ;  /* 0xfffffee400fc7947 */ /* 0x000fea000383ffff */
.L_x_978:
[----:B-1----:R-:W-:-:S04]  /*13540*/  IMAD.U32 R13, RZ, RZ, UR6 ;  /* 0x00000006ff0d7e24 */ /* 0x002fc8000f8e00ff */
[----:B------:R1:W2:Y:S03]  /*13550*/  SYNCS.PHASECHK.TRANS64.TRYWAIT P0, [R13+URZ+0x20830], R10 ;  /* 0x0208300a0d0075a7 */ /* 0x0002a6000800017f */
[----:B--2---:R-:W-:Y:S05]  /*13560*/  @!P0 NANOSLEEP.SYNCS 0x989680 ;  /* 0x009896800000895d */ /* 0x004fea0003900000 */
[----:B------:R-:W2:Y:S02]  /*13570*/  @!P0 SYNCS.PHASECHK.TRANS64 P0, [R13+URZ+0x20830], R10 ;  /* 0x0208300a0d0085a7 */ /* 0x000ea4000800007f */
[----:B--2---:R-:W-:Y:S05]  /*13580*/  @!P0 BRA `(.L_x_978) ;  /* 0xfffffffc00ec8947 */ /* 0x004fea000383ffff */
[----:B------:R-:W-:Y:S05]  /*13590*/  BRA `(.L_x_975) ;  /* 0xffffff1000a07947 */ /* 0x000fea000383ffff */
.L_x_982:
[----:B-1----:R-:W-:-:S04]  /*135a0*/  IMAD.U32 R13, RZ, RZ, UR6 ;  /* 0x00000006ff0d7e24 */ /* 0x002fc8000f8e00ff */
[----:B------:R1:W2:Y:S03]  /*135b0*/  SYNCS.PHASECHK.TRANS64.TRYWAIT P0, [R13+URZ+0x20850], R10 ;  /* 0x0208500a0d0075a7 */ /* 0x0002a6000800017f */
[----:B--2---:R-:W-:Y:S05]  /*135c0*/  @!P0 NANOSLEEP.SYNCS 0x989680 ;  /* 0x009896800000895d */ /* 0x004fea0003900000 */
[----:B------:R-:W2:Y:S02]  /*135d0*/  @!P0 SYNCS.PHASECHK.TRANS64 P0, [R13+URZ+0x20850], R10 ;  /* 0x0208500a0d0085a7 */ /* 0x000ea4000800007f */
[----:B--2---:R-:W-:Y:S05]  /*135e0*/  @!P0 BRA `(.L_x_982) ;  /* 0xfffffffc00ec8947 */ /* 0x004fea000383ffff */
[----:B------:R-:W-:Y:S05]  /*135f0*/  BRA `(.L_x_979) ;  /* 0xffffff1400687947 */ /* 0x000fea000383ffff */
.L_x_1000:
[----:B-1----:R-:W-:-:S04]  /*13600*/  IMAD.U32 R14, RZ, RZ, UR6 ;  /* 0x00000006ff0e7e24 */ /* 0x002fc8000f8e00ff */
[----:B------:R1:W2:Y:S03]  /*13610*/  SYNCS.PHASECHK.TRANS64.TRYWAIT P1, [R14+URZ+0x20830], R9 ;  /* 0x020830090e0075a7 */ /* 0x0002a6000802017f */
[----:B--2---:R-:W-:Y:S05]  /*13620*/  @!P1 NANOSLEEP.SYNCS 0x989680 ;  /* 0x009896800000995d */ /* 0x004fea0003900000 */
[----:B------:R-:W2:Y:S02]  /*13630*/  @!P1 SYNCS.PHASECHK.TRANS64 P1, [R14+URZ+0x20830], R9 ;  /* 0x020830090e0095a7 */ /* 0x000ea4000802007f */
[----:B--2---:R-:W-:Y:S05]  /*13640*/  @!P1 BRA `(.L_x_1000) ;  /* 0xfffffffc00ec9947 */ /* 0x004fea000383ffff */
[----:B------:R-:W-:Y:S05]  /*13650*/  BRA `(.L_x_997) ;  /* 0xffffff3800247947 */ /* 0x000fea000383ffff */
.L_x_1004:
[----:B-1----:R-:W-:-:S04]  /*13660*/  IMAD.U32 R14, RZ, RZ, UR6 ;  /* 0x00000006ff0e7e24 */ /* 0x002fc8000f8e00ff */
[----:B------:R1:W2:Y:S03]  /*13670*/  SYNCS.PHASECHK.TRANS64.TRYWAIT P0, [R14+URZ+0x20850], R9 ;  /* 0x020850090e0075a7 */ /* 0x0002a6000800017f */
[----:B--2---:R-:W-:Y:S05]  /*13680*/  @!P0 NANOSLEEP.SYNCS 0x989680 ;  /* 0x009896800000895d */ /* 0x004fea0003900000 */
[----:B------:R-:W2:Y:S02]  /*13690*/  @!P0 SYNCS.PHASECHK.TRANS64 P0, [R14+URZ+0x20850], R9 ;  /* 0x020850090e0085a7 */ /* 0x000ea4000800007f */
[----:B--2---:R-:W-:Y:S05]  /*136a0*/  @!P0 BRA `(.L_x_1004) ;  /* 0xfffffffc00ec8947 */ /* 0x004fea000383ffff */
[----:B------:R-:W-:Y:S05]  /*136b0*/  BRA `(.L_x_1001) ;  /* 0xffffff3800f87947 */ /* 0x000fea000383ffff */
.L_x_1011:
[----:B-1----:R-:W-:-:S04]  /*136c0*/  IMAD.U32 R14, RZ, RZ, UR6 ;  /* 0x00000006ff0e7e24 */ /* 0x002fc8000f8e00ff */
[----:B------:R1:W2:Y:S03]  /*136d0*/  SYNCS.PHASECHK.TRANS64.TRYWAIT P1, [R14+URZ+0x20830], R9 ;  /* 0x020830090e0075a7 */ /* 0x0002a6000802017f */
[----:B--2---:R-:W-:Y:S05]  /*136e0*/  @!P1 NANOSLEEP.SYNCS 0x989680 ;  /* 0x009896800000995d */ /* 0x004fea0003900000 */
[----:B------:R-:W2:Y:S02]  /*136f0*/  @!P1 SYNCS.PHASECHK.TRANS64 P1, [R14+URZ+0x20830], R9 ;  /* 0x020830090e0095a7 */ /* 0x000ea4000802007f */
[----:B--2---:R-:W-:Y:S05]  /*13700*/  @!P1 BRA `(.L_x_1011) ;  /* 0xfffffffc00ec9947 */ /* 0x004fea000383ffff */
[----:B------:R-:W-:Y:S05]  /*13710*/  BRA `(.L_x_1008) ;  /* 0xffffff5000687947 */ /* 0x000fea000383ffff */
.L_x_1015:
[----:B-1----:R-:W-:-:S04]  /*13720*/  IMAD.U32 R14, RZ, RZ, UR6 ;  /* 0x00000006ff0e7e24 */ /* 0x002fc8000f8e00ff */
[----:B------:R1:W2:Y:S03]  /*13730*/  SYNCS.PHASECHK.TRANS64.TRYWAIT P0, [R14+URZ+0x20850], R9 ;  /* 0x020850090e0075a7 */ /* 0x0002a6000800017f */
[----:B--2---:R-:W-:Y:S05]  /*13740*/  @!P0 NANOSLEEP.SYNCS 0x989680 ;  /* 0x009896800000895d */ /* 0x004fea0003900000 */
[----:B------:R-:W2:Y:S02]  /*13750*/  @!P0 SYNCS.PHASECHK.TRANS64 P0, [R14+URZ+0x20850], R9 ;  /* 0x020850090e0085a7 */ /* 0x000ea4000800007f */
[----:B--2---:R-:W-:Y:S05]  /*13760*/  @!P0 BRA `(.L_x_1015) ;  /* 0xfffffffc00ec8947 */ /* 0x004fea000383ffff */
[----:B------:R-:W-:Y:S05]  /*13770*/  BRA `(.L_x_1012) ;  /* 0xffffff54002c7947 */ /* 0x000fea000383ffff */
.L_x_1029:
[----:B-1----:R-:W-:-:S04]  /*13780*/  IMAD.U32 R5, RZ, RZ, UR14 ;  /* 0x0000000eff057e24 */ /* 0x002fc8000f8e00ff */
[----:B------:R1:W2:Y:S03]  /*13790*/  SYNCS.PHASECHK.TRANS64.TRYWAIT P0, [R5+URZ+0x20850], R4 ;  /* 0x02085004050075a7 */ /* 0x0002a6000800017f */
[----:B--2---:R-:W-:Y:S05]  /*137a0*/  @!P0 NANOSLEEP.SYNCS 0x989680 ;  /* 0x009896800000895d */ /* 0x004fea0003900000 */
[----:B------:R-:W2:Y:S02]  /*137b0*/  @!P0 SYNCS.PHASECHK.TRANS64 P0, [R5+URZ+0x20850], R4 ;  /* 0x02085004050085a7 */ /* 0x000ea4000800007f */
[----:B--2---:R-:W-:Y:S05]  /*137c0*/  @!P0 BRA `(.L_x_1029) ;  /* 0xfffffffc00ec8947 */ /* 0x004fea000383ffff */
[----:B------:R-:W-:Y:S05]  /*137d0*/  BRA `(.L_x_1028) ;  /* 0xffffff7000fc7947 */ /* 0x000fea000383ffff */
.L_x_1048:
[----:B------:R-:W-:Y:S02]  /*137e0*/  IMAD.MOV.U32 R13, RZ, RZ, R6 ;  /* 0x000000ffff0d7224 */ /* 0x000fe400078e0006 */
[----:B------:R-:W-:Y:S02]  /*137f0*/  IMAD.MOV.U32 R12, RZ, RZ, RZ ;  /* 0x000000ffff0c7224 */ /* 0x000fe400078e00ff */
[----:B------:R-:W-:Y:S02]  /*13800*/  IMAD.MOV.U32 R11, RZ, RZ, 0x1f ;  /* 0x0000001fff0b7424 */ /* 0x000fe400078e00ff */
[----:B------:R-:W-:-:S07]  /*13810*/  IMAD.MOV.U32 R15, RZ, RZ, -0x1 ;  /* 0xffffffffff0f7424 */ /* 0x000fce00078e00ff */
[----:B0-----:R-:W-:Y:S05]  /*13820*/  WARPSYNC.COLLECTIVE R15, `(.L_x_1100) ;  /* 0x000000000f087348 */ /* 0x001fea0003c00000 */
[----:B------:R1:W2:Y:S02]  /*13830*/  SHFL.IDX P6, R14, R13, R12, R11 ;  /* 0x0000000c0d0e7389 */ /* 0x0002a400000c000b */
[----:B012---:R-:W-:Y:S01]  /*13840*/  ENDCOLLECTIVE ;  /* 0x000000000000791b */ /* 0x007fe20003800000 */
.L_x_1100:
[----:B------:R-:W-:Y:S05]  /*13850*/  BRA `(.L_x_1101) ;  /* 0xffffffcc00e87947 */ /* 0x000fea000383ffff */
.L_x_1050:
[----:B------:R-:W-:Y:S01]  /*13860*/  BSSY B0, `(.L_x_1102) ;  /* 0x0000006000007945 */ /* 0x000fe20003800000 */
[----:B------:R-:W-:-:S07]  /*13870*/  IMAD.MOV.U32 R15, RZ, RZ, -0x1 ;  /* 0xffffffffff0f7424 */ /* 0x000fce00078e00ff */
[----:B01----:R-:W-:Y:S05]  /*13880*/  WARPSYNC.COLLECTIVE R15, `(.L_x_1103) ;  /* 0x000000000f0c7348 */ /* 0x003fea0003c00000 */
[----:B------:R-:W-:Y:S02]  /*13890*/  ELECT P6, UR62, PT ;  /* 0x00000000003e782f */ /* 0x000fe400038c0000 */
[----:B------:R-:W-:Y:S01]  /*138a0*/  MOV R14, UR62 ;  /* 0x0000003e000e7c02 */ /* 0x000fe20008000f00 */
[----:B01----:R-:W-:Y:S10]  /*138b0*/  ENDCOLLECTIVE ;  /* 0x000000000000791b */ /* 0x003ff40003800000 */
.L_x_1103:
[----:B------:R-:W-:Y:S05]  /*138c0*/  BSYNC B0 ;  /* 0x0000000000007941 */ /* 0x000fea0003800000 */
.L_x_1102:
[----:B------:R-:W-:Y:S05]  /*138d0*/  BRA `(.L_x_1104) ;  /* 0xffffffcc00ec7947 */ /* 0x000fea000383ffff */
.L_x_1052:
[----:B--2---:R2:W3:Y:S02]  /*138e0*/  SYNCS.PHASECHK.TRANS64.TRYWAIT P0, [R19+URZ+0x20880], R2 ;  /* 0x02088002130075a7 */ /* 0x0044e4000800017f */
[----:B---3--:R-:W-:Y:S05]  /*138f0*/  @!P0 NANOSLEEP.SYNCS 0x989680 ;  /* 0x009896800000895d */ /* 0x008fea0003900000 */
[----:B------:R-:W3:Y:S02]  /*13900*/  @!P0 SYNCS.PHASECHK.TRANS64 P0, [R19+URZ+0x20880], R2 ;  /* 0x02088002130085a7 */ /* 0x000ee4000800007f */
[----:B---3--:R-:W-:Y:S05]  /*13910*/  @!P0 BRA `(.L_x_1052) ;  /* 0xfffffffc00f08947 */ /* 0x008fea000383ffff */
[----:B------:R-:W-:Y:S05]  /*13920*/  BRA `(.L_x_1105) ;  /* 0xffffffd0003c7947 */ /* 0x000fea000383ffff */
.L_x_1054:
[----:B---3--:R3:W4:Y:S02]  /*13930*/  SYNCS.PHASECHK.TRANS64.TRYWAIT P0, [R19+URZ+0x20840], R2 ;  /* 0x02084002130075a7 */ /* 0x008724000800017f */
[----:B----4-:R-:W-:Y:S05]  /*13940*/  @!P0 NANOSLEEP.SYNCS 0x989680 ;  /* 0x009896800000895d */ /* 0x010fea0003900000 */
[----:B------:R-:W4:Y:S02]  /*13950*/  @!P0 SYNCS.PHASECHK.TRANS64 P0, [R19+URZ+0x20840], R2 ;  /* 0x02084002130085a7 */ /* 0x000f24000800007f */
[----:B----4-:R-:W-:Y:S05]  /*13960*/  @!P0 BRA `(.L_x_1054) ;  /* 0xfffffffc00f08947 */ /* 0x010fea000383ffff */
[----:B------:R-:W-:Y:S05]  /*13970*/  BRA `(.L_x_1106) ;  /* 0xffffffd000987947 */ /* 0x000fea000383ffff */
.L_x_1057:
[----:B------:R-:W-:Y:S01]  /*13980*/  IMAD.MOV.U32 R13, RZ, RZ, R5 ;  /* 0x000000ffff0d7224 */ /* 0x000fe200078e0005 */
[----:B------:R-:W-:Y:S01]  /*13990*/  LEA.HI R2, R9, UR40, RZ, 0x1d ;  /* 0x0000002809027c11 */ /* 0x000fe2000f8fe8ff */
[----:B------:R-:W-:Y:S02]  /*139a0*/  IMAD.MOV.U32 R12, RZ, RZ, RZ ;  /* 0x000000ffff0c7224 */ /* 0x000fe400078e00ff */
[----:B------:R-:W-:Y:S02]  /*139b0*/  IMAD.MOV.U32 R11, RZ, RZ, 0x181f ;  /* 0x0000181fff0b7424 */ /* 0x000fe400078e00ff */
[----:B------:R-:W-:-:S07]  /*139c0*/  IMAD.MOV.U32 R15, RZ, RZ, -0x1 ;  /* 0xffffffffff0f7424 */ /* 0x000fce00078e00ff */
[----:B------:R-:W-:Y:S05]  /*139d0*/  WARPSYNC.COLLECTIVE R15, `(.L_x_1107) ;  /* 0x000000000f087348 */ /* 0x000fea0003c00000 */
[----:B------:R0:W1:Y:S02]  /*139e0*/  SHFL.IDX P6, R14, R13, R12, R11 ;  /* 0x0000000c0d0e7389 */ /* 0x00006400000c000b */
[----:B01----:R-:W-:Y:S01]  /*139f0*/  ENDCOLLECTIVE ;  /* 0x000000000000791b */ /* 0x003fe20003800000 */
.L_x_1107:
[----:B------:R-:W-:Y:S02]  /*13a00*/  IMAD.MOV.U32 R13, RZ, RZ, R0 ;  /* 0x000000ffff0d7224 */ /* 0x000fe400078e0000 */
[----:B------:R-:W-:-:S07]  /*13a10*/  IMAD.MOV.U32 R6, RZ, RZ, R14 ;  /* 0x000000ffff067224 */ /* 0x000fce00078e000e */
[----:B------:R-:W-:Y:S05]  /*13a20*/  WARPSYNC.COLLECTIVE R15, `(.L_x_1108) ;  /* 0x000000000f087348 */ /* 0x000fea0003c00000 */
[----:B------:R0:W1:Y:S02]  /*13a30*/  SHFL.IDX P6, R14, R13, R12, R11 ;  /* 0x0000000c0d0e7389 */ /* 0x00006400000c000b */
[----:B01----:R-:W-:Y:S01]  /*13a40*/  ENDCOLLECTIVE ;  /* 0x000000000000791b */ /* 0x003fe20003800000 */
.L_x_1108:
        /* <DEDUP_REMOVED lines=10> */
.L_x_1109:
        /* <DEDUP_REMOVED lines=17> */
.L_x_1110:
[----:B------:R-:W-:Y:S02]  /*13c00*/  @!P2 VIADD R8, R4, UR39 ;  /* 0x000000270408ac36 */ /* 0x000fe40008000000 */
[----:B------:R-:W-:Y:S02]  /*13c10*/  IMAD.MOV.U32 R13, RZ, RZ, R5 ;  /* 0x000000ffff0d7224 */ /* 0x000fe400078e0005 */
[----:B------:R-:W-:Y:S02]  /*13c20*/  IMAD.MOV.U32 R12, RZ, RZ, 0x2 ;  /* 0x00000002ff0c7424 */ /* 0x000fe400078e00ff */
[----:B------:R-:W-:-:S07]  /*13c30*/  IMAD.MOV.U32 R7, RZ, RZ, R14 ;  /* 0x000000ffff077224 */ /* 0x000fce00078e000e */
[----:B------:R-:W-:Y:S05]  /*13c40*/  WARPSYNC.COLLECTIVE R15, `(.L_x_1111) ;  /* 0x000000000f087348 */ /* 0x000fea0003c00000 */
[----:B------:R0:W1:Y:S02]  /*13c50*/  SHFL.IDX P6, R14, R13, R12, R11 ;  /* 0x0000000c0d0e7389 */ /* 0x00006400000c000b */
[----:B01----:R-:W-:Y:S01]  /*13c60*/  ENDCOLLECTIVE ;  /* 0x000000000000791b */ /* 0x003fe20003800000 */
.L_x_1111:
        /* <DEDUP_REMOVED lines=17> */
.L_x_1112:
[----:B------:R-:W-:Y:S02]  /*13d80*/  @!P2 VIADD R8, R4, UR39 ;  /* 0x000000270408ac36 */ /* 0x000fe40008000000 */
[----:B------:R-:W-:Y:S02]  /*13d90*/  IMAD.MOV.U32 R13, RZ, RZ, R5 ;  /* 0x000000ffff0d7224 */ /* 0x000fe400078e0005 */
[----:B------:R-:W-:Y:S02]  /*13da0*/  IMAD.MOV.U32 R12, RZ, RZ, 0x3 ;  /* 0x00000003ff0c7424 */ /* 0x000fe400078e00ff */
[----:B------:R-:W-:-:S07]  /*13db0*/  IMAD.MOV.U32 R7, RZ, RZ, R14 ;  /* 0x000000ffff077224 */ /* 0x000fce00078e000e */
[----:B------:R-:W-:Y:S05]  /*13dc0*/  WARPSYNC.COLLECTIVE R15, `(.L_x_1113) ;  /* 0x000000000f087348 */ /* 0x000fea0003c00000 */
[----:B------:R0:W1:Y:S02]  /*13dd0*/  SHFL.IDX P6, R14, R13, R12, R11 ;  /* 0x0000000c0d0e7389 */ /* 0x00006400000c000b */
[----:B01----:R-:W-:Y:S01]  /*13de0*/  ENDCOLLECTIVE ;  /* 0x000000000000791b */ /* 0x003fe20003800000 */
.L_x_1113:
        /* <DEDUP_REMOVED lines=17> */
.L_x_1114:
[----:B------:R-:W-:Y:S02]  /*13f00*/  @!P2 VIADD R8, R4, UR39 ;  /* 0x000000270408ac36 */ /* 0x000fe40008000000 */
[----:B------:R-:W-:Y:S02]  /*13f10*/  IMAD.MOV.U32 R13, RZ, RZ, R5 ;  /* 0x000000ffff0d7224 */ /* 0x000fe400078e0005 */
[----:B------:R-:W-:Y:S02]  /*13f20*/  IMAD.MOV.U32 R12, RZ, RZ, 0x4 ;  /* 0x00000004ff0c7424 */ /* 0x000fe400078e00ff */
[----:B------:R-:W-:-:S07]  /*13f30*/  IMAD.MOV.U32 R7, RZ, RZ, R14 ;  /* 0x000000ffff077224 */ /* 0x000fce00078e000e */
[----:B------:R-:W-:Y:S05]  /*13f40*/  WARPSYNC.COLLECTIVE R15, `(.L_x_1115) ;  /* 0x000000000f087348 */ /* 0x000fea0003c00000 */
[----:B------:R0:W1:Y:S02]  /*13f50*/  SHFL.IDX P6, R14, R13, R12, R11 ;  /* 0x0000000c0d0e7389 */ /* 0x00006400000c000b */
[----:B01----:R-:W-:Y:S01]  /*13f60*/  ENDCOLLECTIVE ;  /* 0x000000000000791b */ /* 0x003fe20003800000 */
.L_x_1115:
        /* <DEDUP_REMOVED lines=17> */
.L_x_1116:
[----:B------:R-:W-:Y:S02]  /*14080*/  @!P2 VIADD R8, R4, UR39 ;  /* 0x000000270408ac36 */ /* 0x000fe40008000000 */
[----:B------:R-:W-:Y:S02]  /*14090*/  IMAD.MOV.U32 R13, RZ, RZ, R5 ;  /* 0x000000ffff0d7224 */ /* 0x000fe400078e0005 */
[----:B------:R-:W-:Y:S02]  /*140a0*/  IMAD.MOV.U32 R12, RZ, RZ, 0x5 ;  /* 0x00000005ff0c7424 */ /* 0x000fe400078e00ff */
[----:B------:R-:W-:-:S07]  /*140b0*/  IMAD.MOV.U32 R7, RZ, RZ, R14 ;  /* 0x000000ffff077224 */ /* 0x000fce00078e000e */
[----:B------:R-:W-:Y:S05]  /*140c0*/  WARPSYNC.COLLECTIVE R15, `(.L_x_1117) ;  /* 0x000000000f087348 */ /* 0x000fea0003c00000 */
[----:B------:R0:W1:Y:S02]  /*140d0*/  SHFL.IDX P6, R14, R13, R12, R11 ;  /* 0x0000000c0d0e7389 */ /* 0x00006400000c000b */
[----:B01----:R-:W-:Y:S01]  /*140e0*/  ENDCOLLECTIVE ;  /* 0x000000000000791b */ /* 0x003fe20003800000 */
.L_x_1117:
        /* <DEDUP_REMOVED lines=17> */
.L_x_1118:
[----:B------:R-:W-:Y:S02]  /*14200*/  @!P2 VIADD R8, R4, UR39 ;  /* 0x000000270408ac36 */ /* 0x000fe40008000000 */
[----:B------:R-:W-:Y:S02]  /*14210*/  IMAD.MOV.U32 R13, RZ, RZ, R5 ;  /* 0x000000ffff0d7224 */ /* 0x000fe400078e0005 */
[----:B------:R-:W-:Y:S02]  /*14220*/  IMAD.MOV.U32 R12, RZ, RZ, 0x6 ;  /* 0x00000006ff0c7424 */ /* 0x000fe400078e00ff */
[----:B------:R-:W-:-:S07]  /*14230*/  IMAD.MOV.U32 R7, RZ, RZ, R14 ;  /* 0x000000ffff077224 */ /* 0x000fce00078e000e */
[----:B------:R-:W-:Y:S05]  /*14240*/  WARPSYNC.COLLECTIVE R15, `(.L_x_1119) ;  /* 0x000000000f087348 */ /* 0x000fea0003c00000 */
[----:B------:R0:W1:Y:S02]  /*14250*/  SHFL.IDX P6, R14, R13, R12, R11 ;  /* 0x0000000c0d0e7389 */ /* 0x00006400000c000b */
[----:B01----:R-:W-:Y:S01]  /*14260*/  ENDCOLLECTIVE ;  /* 0x000000000000791b */ /* 0x003fe20003800000 */
.L_x_1119:
        /* <DEDUP_REMOVED lines=15> */
.L_x_1120:
        /* <DEDUP_REMOVED lines=9> */
.L_x_1121:
        /* <DEDUP_REMOVED lines=10> */
[----:B------:R0:W-:Y:S04]  /*14490*/  @!P2 LDGSTS.E.BYPASS.LTC128B.128 [R8+0x13400], desc[UR44][R6.64], !P1 ;  /* 0x134000000608afae */ /* 0x0001e8000c901d6c */
[----:B------:R0:W-:Y:S02]  /*144a0*/  @!P2 LDGSTS.E.BYPASS.LTC128B.128 [R8+0x17400], desc[UR44][R6.64+0x80], !P0 ;  /* 0x174000800608afae */ /* 0x0001e4000c101d6c */
[----:B0-----:R-:W-:Y:S05]  /*144b0*/  WARPSYNC.COLLECTIVE R15, `(.L_x_1122) ;  /* 0x000000000f087348 */ /* 0x001fea0003c00000 */
[----:B------:R1:W2:Y:S02]  /*144c0*/  SHFL.IDX P6, R14, R13, R12, R11 ;  /* 0x0000000c0d0e7389 */ /* 0x0002a400000c000b */
[----:B012---:R-:W-:Y:S01]  /*144d0*/  ENDCOLLECTIVE ;  /* 0x000000000000791b */ /* 0x007fe20003800000 */
.L_x_1122:
[----:B------:R-:W-:Y:S05]  /*144e0*/  BRA `(.L_x_1123) ;  /* 0xffffffd000bc7947 */ /* 0x000fea000383ffff */
.L_x_1060:
[----:B--2---:R2:W3:Y:S02]  /*144f0*/  SYNCS.PHASECHK.TRANS64.TRYWAIT P0, [R19+URZ+0x20820], R0 ;  /* 0x02082000130075a7 */ /* 0x0044e4000800017f */
[----:B---3--:R-:W-:Y:S05]  /*14500*/  @!P0 NANOSLEEP.SYNCS 0x989680 ;  /* 0x009896800000895d */ /* 0x008fea0003900000 */
[----:B------:R-:W3:Y:S02]  /*14510*/  @!P0 SYNCS.PHASECHK.TRANS64 P0, [R19+URZ+0x20820], R0 ;  /* 0x02082000130085a7 */ /* 0x000ee4000800007f */
[----:B---3--:R-:W-:Y:S05]  /*14520*/  @!P0 BRA `(.L_x_1060) ;  /* 0xfffffffc00f08947 */ /* 0x008fea000383ffff */
[----:B------:R-:W-:Y:S05]  /*14530*/  BRA `(.L_x_1124) ;  /* 0xffffffd400007947 */ /* 0x000fea000383ffff */
.L_x_1065:
[----:B-1----:R1:W2:Y:S02]  /*14540*/  SYNCS.PHASECHK.TRANS64.TRYWAIT P0, [R7+URZ+0x20880], R5 ;  /* 0x02088005070075a7 */ /* 0x0022a4000800017f */
[----:B--2---:R-:W-:Y:S05]  /*14550*/  @!P0 NANOSLEEP.SYNCS 0x989680 ;  /* 0x009896800000895d */ /* 0x004fea0003900000 */
[----:B------:R-:W2:Y:S02]  /*14560*/  @!P0 SYNCS.PHASECHK.TRANS64 P0, [R7+URZ+0x20880], R5 ;  /* 0x02088005070085a7 */ /* 0x000ea4000800007f */
[----:B--2---:R-:W-:Y:S05]  /*14570*/  @!P0 BRA `(.L_x_1065) ;  /* 0xfffffffc00f08947 */ /* 0x004fea000383ffff */
[----:B------:R-:W-:Y:S05]  /*14580*/  BRA `(.L_x_1125) ;  /* 0xffffffd400bc7947 */ /* 0x000fea000383ffff */
.L_x_1070:
[----:B--2---:R2:W3:Y:S02]  /*14590*/  SYNCS.PHASECHK.TRANS64.TRYWAIT P0, [R7+URZ+0x20840], R5 ;  /* 0x02084005070075a7 */ /* 0x0044e4000800017f */
[----:B---3--:R-:W-:Y:S05]  /*145a0*/  @!P0 NANOSLEEP.SYNCS 0x989680 ;  /* 0x009896800000895d */ /* 0x008fea0003900000 */
[----:B------:R-:W3:Y:S02]  /*145b0*/  @!P0 SYNCS.PHASECHK.TRANS64 P0, [R7+URZ+0x20840], R5 ;  /* 0x02084005070085a7 */ /* 0x000ee4000800007f */
[----:B---3--:R-:W-:Y:S05]  /*145c0*/  @!P0 BRA `(.L_x_1070) ;  /* 0xfffffffc00f08947 */ /* 0x008fea000383ffff */
[----:B------:R-:W-:Y:S05]  /*145d0*/  BRA `(.L_x_1126) ;  /* 0xffffffd800687947 */ /* 0x000fea000383ffff */
.L_x_1076:
[----:B-1----:R1:W2:Y:S02]  /*145e0*/  SYNCS.PHASECHK.TRANS64.TRYWAIT P0, [R18+URZ+0x20870], R4 ;  /* 0x02087004120075a7 */ /* 0x0022a4000800017f */
[----:B--2---:R-:W-:Y:S05]  /*145f0*/  @!P0 NANOSLEEP.SYNCS 0x989680 ;  /* 0x009896800000895d */ /* 0x004fea0003900000 */
[----:B------:R-:W2:Y:S02]  /*14600*/  @!P0 SYNCS.PHASECHK.TRANS64 P0, [R18+URZ+0x20870], R4 ;  /* 0x02087004120085a7 */ /* 0x000ea4000800007f */
[----:B--2---:R-:W-:Y:S05]  /*14610*/  @!P0 BRA `(.L_x_1076) ;  /* 0xfffffffc00f08947 */ /* 0x004fea000383ffff */
[----:B------:R-:W-:Y:S05]  /*14620*/  BRA `(.L_x_1127) ;  /* 0xffffffdc003c7947 */ /* 0x000fea000383ffff */
.L_x_1078:
[----:B-1----:R1:W2:Y:S02]  /*14630*/  SYNCS.PHASECHK.TRANS64.TRYWAIT P0, [R18+URZ+0x20860], R4 ;  /* 0x02086004120075a7 */ /* 0x0022a4000800017f */
[----:B--2---:R-:W-:Y:S05]  /*14640*/  @!P0 NANOSLEEP.SYNCS 0x989680 ;  /* 0x009896800000895d */ /* 0x004fea0003900000 */
[----:B------:R-:W2:Y:S02]  /*14650*/  @!P0 SYNCS.PHASECHK.TRANS64 P0, [R18+URZ+0x20860], R4 ;  /* 0x02086004120085a7 */ /* 0x000ea4000800007f */
[----:B--2---:R-:W-:Y:S05]  /*14660*/  @!P0 BRA `(.L_x_1078) ;  /* 0xfffffffc00f08947 */ /* 0x004fea000383ffff */
[----:B------:R-:W-:Y:S05]  /*14670*/  BRA `(.L_x_1128) ;  /* 0xffffffdc00407947 */ /* 0x000fea000383ffff */
.L_x_1084:
[----:B-1----:R1:W2:Y:S02]  /*14680*/  SYNCS.PHASECHK.TRANS64.TRYWAIT P0, [R3+URZ+0x20870], R0 ;  /* 0x02087000030075a7 */ /* 0x0022a4000800017f */
[----:B--2---:R-:W-:Y:S05]  /*14690*/  @!P0 NANOSLEEP.SYNCS 0x989680 ;  /* 0x009896800000895d */ /* 0x004fea0003900000 */
[----:B------:R-:W2:Y:S02]  /*146a0*/  @!P0 SYNCS.PHASECHK.TRANS64 P0, [R3+URZ+0x20870], R0 ;  /* 0x02087000030085a7 */ /* 0x000ea4000800007f */
[----:B--2---:R-:W-:Y:S05]  /*146b0*/  @!P0 BRA `(.L_x_1084) ;  /* 0xfffffffc00f08947 */ /* 0x004fea000383ffff */
[----:B------:R-:W-:Y:S05]  /*146c0*/  BRA `(.L_x_1129) ;  /* 0xffffffe000e47947 */ /* 0x000fea000383ffff */
.L_x_1086:
[----:B-1----:R1:W2:Y:S02]  /*146d0*/  SYNCS.PHASECHK.TRANS64.TRYWAIT P0, [R3+URZ+0x20860], R0 ;  /* 0x02086000030075a7 */ /* 0x0022a4000800017f */
[----:B--2---:R-:W-:Y:S05]  /*146e0*/  @!P0 NANOSLEEP.SYNCS 0x989680 ;  /* 0x009896800000895d */ /* 0x004fea0003900000 */
[----:B------:R-:W2:Y:S02]  /*146f0*/  @!P0 SYNCS.PHASECHK.TRANS64 P0, [R3+URZ+0x20860], R0 ;  /* 0x02086000030085a7 */ /* 0x000ea4000800007f */
[----:B--2---:R-:W-:Y:S05]  /*14700*/  @!P0 BRA `(.L_x_1086) ;  /* 0xfffffffc00f08947 */ /* 0x004fea000383ffff */
[----:B------:R-:W-:Y:S05]  /*14710*/  BRA `(.L_x_1130) ;  /* 0xffffffe000f47947 */ /* 0x000fea000383ffff */
.L_x_1088:
[----:B0-----:R0:W1:Y:S02]  /*14720*/  SYNCS.PHASECHK.TRANS64.TRYWAIT P0, [R9+URZ+0x20820], R2 ;  /* 0x02082002090075a7 */ /* 0x001064000800017f */
[----:B-1----:R-:W-:Y:S05]  /*14730*/  @!P0 NANOSLEEP.SYNCS 0x989680 ;  /* 0x009896800000895d */ /* 0x002fea0003900000 */
[----:B------:R-:W1:Y:S02]  /*14740*/  @!P0 SYNCS.PHASECHK.TRANS64 P0, [R9+URZ+0x20820], R2 ;  /* 0x02082002090085a7 */ /* 0x000e64000800007f */
[----:B-1----:R-:W-:Y:S05]  /*14750*/  @!P0 BRA `(.L_x_1088) ;  /* 0xfffffffc00f08947 */ /* 0x002fea000383ffff */
[----:B------:R-:W-:Y:S05]  /*14760*/  BRA `(.L_x_1131) ;  /* 0xffffffe800887947 */ /* 0x000fea000383ffff */
.L_x_1090:
[----:B0-----:R0:W1:Y:S02]  /*14770*/  SYNCS.PHASECHK.TRANS64.TRYWAIT P1, [R5+URZ], R4 ;  /* 0x00000004050075a7 */ /* 0x001064000802017f */
[----:B-1----:R-:W-:Y:S05]  /*14780*/  @!P1 NANOSLEEP.SYNCS 0x989680 ;  /* 0x009896800000995d */ /* 0x002fea0003900000 */
[----:B------:R-:W1:Y:S02]  /*14790*/  @!P1 SYNCS.PHASECHK.TRANS64 P1, [R5+URZ], R4 ;  /* 0x00000004050095a7 */ /* 0x000e64000802007f */
[----:B-1----:R-:W-:Y:S05]  /*147a0*/  @!P1 BRA `(.L_x_1090) ;  /* 0xfffffffc00f09947 */ /* 0x002fea000383ffff */
[----:B------:R-:W-:Y:S05]  /*147b0*/  BRA `(.L_x_1132) ;  /* 0xffffffe800d87947 */ /* 0x000fea000383ffff */
.L_x_1091:
[----:B-1----:R1:W2:Y:S02]  /*147c0*/  SYNCS.PHASECHK.TRANS64.TRYWAIT P1, [R7+URZ], R2 ;  /* 0x00000002070075a7 */ /* 0x0022a4000802017f */
[----:B--2---:R-:W-:Y:S05]  /*147d0*/  @!P1 NANOSLEEP.SYNCS 0x989680 ;  /* 0x009896800000995d */ /* 0x004fea0003900000 */
[----:B------:R-:W2:Y:S02]  /*147e0*/  @!P1 SYNCS.PHASECHK.TRANS64 P1, [R7+URZ], R2 ;  /* 0x00000002070095a7 */ /* 0x000ea4000802007f */
[----:B--2---:R-:W-:Y:S05]  /*147f0*/  @!P1 BRA `(.L_x_1091) ;  /* 0xfffffffc00f09947 */ /* 0x004fea000383ffff */
[----:B------:R-:W-:Y:S05]  /*14800*/  BRA `(.L_x_1133) ;  /* 0xffffffe800cc7947 */ /* 0x000fea000383ffff */
.L_x_1093:
[----:B0-----:R0:W2:Y:S02]  /*14810*/  SYNCS.PHASECHK.TRANS64.TRYWAIT P1, [R5+URZ+0x20860], R4 ;  /* 0x02086004050075a7 */ /* 0x0010a4000802017f */
[----:B--2---:R-:W-:Y:S05]  /*14820*/  @!P1 NANOSLEEP.SYNCS 0x989680 ;  /* 0x009896800000995d */ /* 0x004fea0003900000 */
[----:B------:R-:W2:Y:S02]  /*14830*/  @!P1 SYNCS.PHASECHK.TRANS64 P1, [R5+URZ+0x20860], R4 ;  /* 0x02086004050095a7 */ /* 0x000ea4000802007f */
[----:B--2---:R-:W-:Y:S05]  /*14840*/  @!P1 BRA `(.L_x_1093) ;  /* 0xfffffffc00f09947 */ /* 0x004fea000383ffff */
[----:B------:R-:W-:Y:S05]  /*14850*/  BRA `(.L_x_1134) ;  /* 0xffffffe800cc7947 */ /* 0x000fea000383ffff */
.L_x_1095:
[----:B--2---:R2:W3:Y:S02]  /*14860*/  SYNCS.PHASECHK.TRANS64.TRYWAIT P1, [R3+URZ+0x20860], R2 ;  /* 0x02086002030075a7 */ /* 0x0044e4000802017f */
[----:B---3--:R-:W-:Y:S05]  /*14870*/  @!P1 NANOSLEEP.SYNCS 0x989680 ;  /* 0x009896800000995d */ /* 0x008fea0003900000 */
[----:B------:R-:W3:Y:S02]  /*14880*/  @!P1 SYNCS.PHASECHK.TRANS64 P1, [R3+URZ+0x20860], R2 ;  /* 0x02086002030095a7 */ /* 0x000ee4000802007f */
[----:B---3--:R-:W-:Y:S05]  /*14890*/  @!P1 BRA `(.L_x_1095) ;  /* 0xfffffffc00f09947 */ /* 0x008fea000383ffff */
[----:B------:R-:W-:Y:S05]  /*148a0*/  BRA `(.L_x_1135) ;  /* 0xffffffe800cc7947 */ /* 0x000fea000383ffff */
.L_x_1097:
[----:B---3--:R3:W4:Y:S02]  /*148b0*/  SYNCS.PHASECHK.TRANS64.TRYWAIT P0, [R5+URZ+0x20880], R4 ;  /* 0x02088004050075a7 */ /* 0x008724000800017f */
[----:B----4-:R-:W-:Y:S05]  /*148c0*/  @!P0 NANOSLEEP.SYNCS 0x989680 ;  /* 0x009896800000895d */ /* 0x010fea0003900000 */
[----:B------:R-:W4:Y:S02]  /*148d0*/  @!P0 SYNCS.PHASECHK.TRANS64 P0, [R5+URZ+0x20880], R4 ;  /* 0x02088004050085a7 */ /* 0x000f24000800007f */
[----:B----4-:R-:W-:Y:S05]  /*148e0*/  @!P0 BRA `(.L_x_1097) ;  /* 0xfffffffc00f08947 */ /* 0x010fea000383ffff */
[----:B------:R-:W-:Y:S05]  /*148f0*/  BRA `(.L_x_1098) ;  /* 0xffffffe800c87947 */ /* 0x000fea000383ffff */
.L_x_1136:
        /* <DEDUP_REMOVED lines=16> */
.L_x_13260:


//--------------------- .text._ZN7cutlass13device_kernelIN5flash11enable_sm90INS1_16FlashAttnFwdSm90INS1_25CollectiveMainloopFwdSm90ILi2EN4cute5tupleIJNS5_1CILi1EEES8_S8_EEENS6_IJNS7_ILi128EEENS7_ILi64EEENS7_ILi256EEEEEELi256ENS_12float_e4m3_tEfNS_4arch4Sm90ELb0ELb1ELb0ELb1ELb0ELb0ELb0ELb1ELb1ELb1ELb1ELb0EEENS1_21CollectiveEpilogueFwdINS6_IJSA_SC_SB_EEES9_NS_10bfloat16_tESG_Li256ELb1ELb1ELb1ELb1EEENS1_36VarlenDynamicPersistentTileSchedulerILi128ELi64ELi256ELi128ELb1ELb1ELb1ELb1ELb0ELb1EEEEEEEEEvNT_6ParamsE --------------------------
	.section	.text._ZN7cutlass13device_kernelIN5flash11enable_sm90INS1_16FlashAttnFwdSm90INS1_25CollectiveMainloopFwdSm90ILi2EN4cute5tupleIJNS5_1CILi1EEES8_S8_EEENS6_IJNS7_ILi128EEENS7_ILi64EEENS7_ILi256EEEEEELi256ENS_12float_e4m3_tEfNS_4arch4Sm90ELb0ELb1ELb0ELb1ELb0ELb0ELb0ELb1ELb1ELb1ELb1ELb0EEENS1_21CollectiveEpilogueFwdINS6_IJSA_SC_SB_EEES9_NS_10bfloat16_tESG_Li256ELb1ELb1ELb1ELb1EEENS1_36VarlenDynamicPersistentTileSchedulerILi128ELi64ELi256ELi128ELb1ELb1ELb1ELb1ELb0ELb1EEEEEEEEEvNT_6ParamsE,"ax",@progbits
	.align	128
.text._ZN7cutlass13device_kernelIN5flash11enable_sm90INS1_16FlashAttnFwdSm90INS1_25CollectiveMainloopFwdSm90ILi2EN4cute5tupleIJNS5_1CILi1EEES8_S8_EEENS6_IJNS7_ILi128EEENS7_ILi64EEENS7_ILi256EEEEEELi256ENS_12float_e4m3_tEfNS_4arch4Sm90ELb0ELb1ELb0ELb1ELb0ELb0ELb0ELb1ELb1ELb1ELb1ELb0EEENS1_21CollectiveEpilogueFwdINS6_IJSA_SC_SB_EEES9_NS_10bfloat16_tESG_Li256ELb1ELb1ELb1ELb1EEENS1_36VarlenDynamicPersistentTileSchedulerILi128ELi64ELi256ELi128ELb1ELb1ELb1ELb1ELb0ELb1EEEEEEEEEvNT_6ParamsE:
        .type           _ZN7cutlass13device_kernelIN5flash11enable_sm90INS1_16FlashAttnFwdSm90INS1_25CollectiveMainloopFwdSm90ILi2EN4cute5tupleIJNS5_1CILi1EEES8_S8_EEENS6_IJNS7_ILi128EEENS7_ILi64EEENS7_ILi256EEEEEELi256ENS_12float_e4m3_tEfNS_4arch4Sm90ELb0ELb1ELb0ELb1ELb0ELb0ELb0ELb1ELb1ELb1ELb1ELb0EEENS1_21CollectiveEpilogueFwdINS6_IJSA_SC_SB_EEES9_NS_10bfloat16_tESG_Li256ELb1ELb1ELb1ELb1EEENS1_36VarlenDynamicPersistentTileSchedulerILi128ELi64ELi256ELi128ELb1ELb1ELb1ELb1ELb0ELb1EEEEEEEEEvNT_6ParamsE,@function
        .size           _ZN7cutlass13device_kernelIN5flash11enable_sm90INS1_16FlashAttnFwdSm90INS1_25CollectiveMainloopFwdSm90ILi2EN4cute5tupleIJNS5_1CILi1EEES8_S8_EEENS6_IJNS7_ILi128EEENS7_ILi64EEENS7_ILi256EEEEEELi256ENS_12float_e4m3_tEfNS_4arch4Sm90ELb0ELb1ELb0ELb1ELb0ELb0ELb0ELb1ELb1ELb1ELb1ELb0EEENS1_21CollectiveEpilogueFwdINS6_IJSA_SC_SB_EEES9_NS_10bfloat16_tESG_Li256ELb1ELb1ELb1ELb1EEENS1_36VarlenDynamicPersistentTileSchedulerILi128ELi64ELi256ELi128ELb1ELb1ELb1ELb1ELb0ELb1EEEEEEEEEvNT_6ParamsE,(.L_x_13261 - _ZN7cutlass13device_kernelIN5flash11enable_sm90INS1_16FlashAttnFwdSm90INS1_25CollectiveMainloopFwdSm90ILi2EN4cute5tupleIJNS5_1CILi1EEES8_S8_EEENS6_IJNS7_ILi128EEENS7_ILi64EEENS7_ILi256EEEEEELi256ENS_12float_e4m3_tEfNS_4arch4Sm90ELb0ELb1ELb0ELb1ELb0ELb0ELb0ELb1ELb1ELb1ELb1ELb0EEENS1_21CollectiveEpilogueFwdINS6_IJSA_SC_SB_EEES9_NS_10bfloat16_tESG_Li256ELb1ELb1ELb1ELb1EEENS1_36VarlenDynamicPersistentTileSchedulerILi128ELi64ELi256ELi128ELb1ELb1ELb1ELb1ELb0ELb1EEEEEEEEEvNT_6ParamsE)
        .other          _ZN7cutlass13device_kernelIN5flash11enable_sm90INS1_16FlashAttnFwdSm90INS1_25CollectiveMainloopFwdSm90ILi2EN4cute5tupleIJNS5_1CILi1EEES8_S8_EEENS6_IJNS7_ILi128EEENS7_ILi64EEENS7_ILi256EEEEEELi256ENS_12float_e4m3_tEfNS_4arch4Sm90ELb0ELb1ELb0ELb1ELb0ELb0ELb0ELb1ELb1ELb1ELb1ELb0EEENS1_21CollectiveEpilogueFwdINS6_IJSA_SC_SB_EEES9_NS_10bfloat16_tESG_Li256ELb1ELb1ELb1ELb1EEENS1_36VarlenDynamicPersistentTileSchedulerILi128ELi64ELi256ELi128ELb1ELb1ELb1ELb1ELb0ELb1EEEEEEEEEvNT_6ParamsE,@"STO_CUDA_ENTRY STV_DEFAULT"
_ZN7cutlass13device_kernelIN5flash11enable_sm90INS1_16FlashAttnFwdSm90INS1_25CollectiveMainloopFwdSm90ILi2EN4cute5tupleIJNS5_1CILi1EEES8_S8_EEENS6_IJNS7_ILi128EEENS7_ILi64EEENS7_ILi256EEEEEELi256ENS_12float_e4m3_tEfNS_4arch4Sm90ELb0ELb1ELb0ELb1ELb0ELb0ELb0ELb1ELb1ELb1ELb1ELb0EEENS1_21CollectiveEpilogueFwdINS6_IJSA_SC_SB_EEES9_NS_10bfloat16_tESG_Li256ELb1ELb1ELb1ELb1EEENS1_36VarlenDynamicPersistentTileSchedulerILi128ELi64ELi256ELi128ELb1ELb1ELb1ELb1ELb0ELb1EEEEEEEEEvNT_6ParamsE:
        /* <DEDUP_REMOVED lines=18> */
.L_x_1138:
[----:B------:R-:W-:Y:S05]  /*0120*/  BSYNC B0 ;  /* 0x0000000000007941 */ /* 0x000fea0003800000 */
.L_x_1137:
        /* <DEDUP_REMOVED lines=41> */
.L_x_1139:
        /* <DEDUP_REMOVED lines=22> */
.L_x_1140:
        /* <DEDUP_REMOVED lines=18> */
.L_x_1141:
        /* <DEDUP_REMOVED lines=22> */
.L_x_1142:
        /* <DEDUP_REMOVED lines=22> */
.L_x_1143:
[----:B0-----:R-:W-:Y:S01]  /*0900*/  UMOV UR4, 0x1 ;  /* 0x0000000100047882 */ /* 0x001fe20000000000 */
[----:B------:R-:W-:Y:S01]  /*0910*/  PLOP3.LUT P0, PT, PT, PT, UP0, 0x80, 0x0 ;  /* 0x000000000000781c */ /* 0x000fe20003f0f008 */
[----:B------:R-:W-:Y:S01]  /*0920*/  USEL UR4, UR4, 0x2, !UP0 ;  /* 0x0000000204047887 */ /* 0x000fe2000c000000 */
[----:B------:R-:W-:Y:S01]  /*0930*/  NOP ;  /* 0x0000000000007918 */ /* 0x000fe20000000000 */
[----:B------:R-:W-:-:S04]  /*0940*/  ULDC.64 UR48, c[0x0][0x208] ;  /* 0x0000820000307ab9 */ /* 0x000fc80000000a00 */
[----:B------:R-:W-:-:S05]  /*0950*/  IMAD.U32 R2, RZ, RZ, UR4 ;  /* 0x00000004ff027e24 */ /* 0x000fca000f8e00ff */
[----:B------:R0:W-:Y:S01]  /*0960*/  STL [R1+0x3c], R2 ;  /* 0x00003c0201007387 */ /* 0x0001e20000100800 */
[----:B-12-4-:R-:W-:Y:S06]  /*0970*/  BAR.SYNC.DEFER_BLOCKING 0x0 ;  /* 0x0000000000007b1d */ /* 0x016fec0000010000 */
[----:B------:R-:W-:Y:S05]  /*0980*/  @!P0 BRA `(.L_x_1144) ;  /* 0x0000011400a88947 */ /* 0x000fea0003800000 */
.L_x_1145:
[----:B------:R-:W-:-:S08]  /*0990*/  NOP ;  /* 0x0000000000007918 */ /* 0x000fd00000000000 */
[----:B------:R-:W1:Y:S02]  /*09a0*/  USETMAXREG.TRY_ALLOC.CTAPOOL UP0, 0xf0 ;  /* 0x000000f0000079c8 */ /* 0x000e640008000600 */
[----:B-1----:R-:W-:-:S13]  /*09b0*/  PLOP3.LUT P0, PT, PT, PT, UP0, 0x80, 0x0 ;  /* 0x000000000000781c */ /* 0x002fda0003f0f008 */
[----:B------:R-:W-:Y:S05]  /*09c0*/  @!P0 BRA `(.L_x_1145) ;  /* 0xfffffffc00f08947 */ /* 0x000fea000383ffff */
[----:B0-----:R-:W0:Y:S01]  /*09d0*/  S2R R2, SR_TID.X ;  /* 0x0000000000027919 */ /* 0x001e220000002100 */
        /* <DEDUP_REMOVED lines=13> */
[----:B------:R-:W2:Y:S01]  /*0ab0*/  LDL R3, [R1+0x3c] ;  /* 0x00003c0001037983 */ /* 0x000ea20000100800 */
[----:B------:R-:W-:Y:S01]  /*0ac0*/  VIADD R0, R2, 0xffffff80 ;  /* 0xffffff8002007836 */ /* 0x000fe20000000000 */
[----:B------:R-:W-:Y:S01]  /*0ad0*/  R2UR UR5, R5 ;  /* 0x00000000050572ca */ /* 0x000fe200000e0000 */
[----:B------:R-:W-:Y:S01]  /*0ae0*/  UMOV UR60, URZ ;  /* 0x0000003f003c7c82 */ /* 0x000fe20008000000 */
[----:B------:R-:W-:Y:S01]  /*0af0*/  R2UR UR6, R6 ;  /* 0x00000000060672ca */ /* 0x000fe200000e0000 */
[----:B------:R-:W-:Y:S01]  /*0b00*/  UMOV UR36, URZ ;  /* 0x0000003f00247c82 */ /* 0x000fe20008000000 */
[----:B------:R-:W-:Y:S01]  /*0b10*/  R2UR UR52, R7 ;  /* 0x00000000073472ca */ /* 0x000fe200000e0000 */
[----:B------:R-:W-:Y:S01]  /*0b20*/  UMOV UR37, URZ ;  /* 0x0000003f00257c82 */ /* 0x000fe20008000000 */
[----:B--2---:R-:W-:Y:S02]  /*0b30*/  R2UR UR4, R3 ;  /* 0x00000000030472ca */ /* 0x004fe400000e0000 */
[----:B------:R-:W-:-:S04]  /*0b40*/  SHF.R.S32.HI R3, RZ, 0x1f, R0 ;  /* 0x0000001fff037819 */ /* 0x000fc80000011400 */
[CC--:B------:R-:W-:Y:S02]  /*0b50*/  LEA.HI R2, R3.reuse, R0.reuse, RZ, 0x7 ;  /* 0x0000000003027211 */ /* 0x0c0fe400078f38ff */
[CC--:B------:R-:W-:Y:S02]  /*0b60*/  LEA.HI R4, R3.reuse, R0.reuse, RZ, 0x5 ;  /* 0x0000000003047211 */ /* 0x0c0fe400078f28ff */
[----:B------:R-:W-:Y:S02]  /*0b70*/  LOP3.LUT R217, R2, 0xffffff80, RZ, 0xc0, !PT ;  /* 0xffffff8002d97812 */ /* 0x000fe400078ec0ff */
[CC--:B------:R-:W-:Y:S01]  /*0b80*/  LEA.HI R5, R3.reuse, R0.reuse, RZ, 0x2 ;  /* 0x0000000003057211 */ /* 0x0c0fe200078f10ff */
[----:B------:R-:W-:Y:S01]  /*0b90*/  IMAD.SHL.U32 R6, R4, 0x20, RZ ;  /* 0x0000002004067824 */ /* 0x000fe200078e00ff */
[----:B------:R-:W-:Y:S01]  /*0ba0*/  LEA.HI R3, R3, R0, RZ, 0x4 ;  /* 0x0000000003037211 */ /* 0x000fe200078f20ff */
[----:B------:R-:W-:Y:S01]  /*0bb0*/  IMAD.IADD R217, R0, 0x1, -R217 ;  /* 0x0000000100d97824 */ /* 0x000fe200078e0ad9 */
[----:B------:R-:W-:Y:S01]  /*0bc0*/  LOP3.LUT R11, R5, 0xfffffffc, RZ, 0xc0, !PT ;  /* 0xfffffffc050b7812 */ /* 0x000fe200078ec0ff */
[----:B------:R-:W-:Y:S01]  /*0bd0*/  ULOP3.LUT UR61, UR4, 0x1, URZ, 0xfc, !UPT ;  /* 0x00000001043d7892 */ /* 0x000fe2000f8efc3f */
[----:B------:R-:W-:-:S02]  /*0be0*/  LOP3.LUT R5, R3, 0x3fffff0, RZ, 0xc0, !PT ;  /* 0x03fffff003057812 */ /* 0x000fc400078ec0ff */
[----:B------:R-:W-:Y:S01]  /*0bf0*/  SHF.R.S32.HI R8, RZ, 0x1f, R217 ;  /* 0x0000001fff087819 */ /* 0x000fe200000114d9 */
[C---:B------:R-:W-:Y:S01]  /*0c00*/  IMAD.IADD R12, R0.reuse, 0x1, -R11 ;  /* 0x00000001000c7824 */ /* 0x040fe200078e0a0b */
[----:B------:R-:W-:Y:S01]  /*0c10*/  SHF.R.S32.HI R4, RZ, 0x4, R3 ;  /* 0x00000004ff047819 */ /* 0x000fe20000011403 */
[----:B------:R-:W-:Y:S01]  /*0c20*/  IMAD.IADD R5, R0, 0x1, -R5 ;  /* 0x0000000100057824 */ /* 0x000fe200078e0a05 */
[----:B------:R-:W-:Y:S02]  /*0c30*/  LEA.HI R9, R8, R217, RZ, 0x2 ;  /* 0x000000d908097211 */ /* 0x000fe400078f10ff */
[----:B------:R-:W-:Y:S02]  /*0c40*/  LEA.HI R0, R3, R4, RZ, 0x1 ;  /* 0x0000000403007211 */ /* 0x000fe400078f08ff */
[--C-:B------:R-:W-:Y:S02]  /*0c50*/  SHF.R.S32.HI R10, RZ, 0x2, R9.reuse ;  /* 0x00000002ff0a7819 */ /* 0x100fe40000011409 */
[----:B------:R-:W-:-:S02]  /*0c60*/  SHF.R.S32.HI R7, RZ, 0x1f, R9 ;  /* 0x0000001fff077819 */ /* 0x000fc40000011409 */
[----:B------:R-:W-:Y:S02]  /*0c70*/  SHF.R.S32.HI R3, RZ, 0x7, R2 ;  /* 0x00000007ff037819 */ /* 0x000fe40000011402 */
[----:B------:R-:W-:Y:S02]  /*0c80*/  LEA.HI R11, R7, R10, RZ, 0x3 ;  /* 0x0000000a070b7211 */ /* 0x000fe400078f18ff */
[----:B------:R-:W-:Y:S02]  /*0c90*/  LOP3.LUT R6, R6, 0xfffffc00, RZ, 0xc0, !PT ;  /* 0xfffffc0006067812 */ /* 0x000fe400078ec0ff */
[----:B------:R-:W-:Y:S02]  /*0ca0*/  LOP3.LUT R7, R0, 0x1ffffffe, RZ, 0xc0, !PT ;  /* 0x1ffffffe00077812 */ /* 0x000fe400078ec0ff */
[----:B------:R-:W-:Y:S01]  /*0cb0*/  LOP3.LUT R11, R11, 0xfffffff8, RZ, 0xc0, !PT ;  /* 0xfffffff80b0b7812 */ /* 0x000fe200078ec0ff */
[----:B------:R-:W-:Y:S01]  /*0cc0*/  IMAD R6, R5, 0x40, R6 ;  /* 0x0000004005067824 */ /* 0x000fe200078e0206 */
[----:B------:R-:W-:Y:S01]  /*0cd0*/  LEA.HI R2, R2, R3, RZ, 0x1 ;  /* 0x0000000302027211 */ /* 0x000fe200078f08ff */
[----:B------:R-:W-:Y:S01]  /*0ce0*/  IMAD.IADD R7, R4, 0x1, -R7 ;  /* 0x0000000104077824 */ /* 0x000fe200078e0a07 */
[----:B------:R-:W-:Y:S01]  /*0cf0*/  LEA.HI R8, R8, R217, RZ, 0x5 ;  /* 0x000000d908087211 */ /* 0x000fe200078f28ff */
[----:B------:R-:W-:Y:S01]  /*0d00*/  IMAD.IADD R11, R10, 0x1, -R11 ;  /* 0x000000010a0b7824 */ /* 0x000fe200078e0a0b */
[----:B------:R-:W-:-:S02]  /*0d10*/  LEA.HI R0, R12, R12, RZ, 0x1 ;  /* 0x0000000c0c007211 */ /* 0x000fc400078f08ff */
[----:B------:R-:W-:Y:S02]  /*0d20*/  LOP3.LUT R2, R2, 0x3fffffe, RZ, 0xc0, !PT ;  /* 0x03fffffe02027812 */ /* 0x000fe400078ec0ff */
[----:B------:R-:W-:Y:S02]  /*0d30*/  SHF.R.S32.HI R8, RZ, 0x5, R8 ;  /* 0x00000005ff087819 */ /* 0x000fe40000011408 */
[----:B------:R-:W-:Y:S01]  /*0d40*/  LOP3.LUT R5, R0, 0x1ffffffe, RZ, 0xc0, !PT ;  /* 0x1ffffffe00057812 */ /* 0x000fe200078ec0ff */
[----:B------:R-:W-:Y:S01]  /*0d50*/  IMAD R0, R7, 0x8, R6 ;  /* 0x0000000807007824 */ /* 0x000fe200078e0206 */
[----:B------:R-:W-:Y:S01]  /*0d60*/  LOP3.LUT R4, R9, 0x7ffffffc, RZ, 0xc0, !PT ;  /* 0x7ffffffc09047812 */ /* 0x000fe200078ec0ff */
[----:B------:R-:W-:Y:S02]  /*0d70*/  IMAD.IADD R3, R3, 0x1, -R2 ;  /* 0x0000000103037824 */ /* 0x000fe400078e0a02 */
[----:B------:R-:W-:Y:S01]  /*0d80*/  IMAD R8, R8, 0x10, R11 ;  /* 0x0000001008087824 */ /* 0x000fe200078e020b */
[----:B------:R0:W-:Y:S01]  /*0d90*/  STL [R1+0x2c], R0 ;  /* 0x00002c0001007387 */ /* 0x0001e20000100800 */
[----:B------:R-:W-:-:S02]  /*0da0*/  IMAD.IADD R2, R217, 0x1, -R4 ;  /* 0x00000001d9027824 */ /* 0x000fc400078e0a04 */
[----:B------:R-:W-:Y:S02]  /*0db0*/  IMAD.IADD R5, R12, 0x1, -R5 ;  /* 0x000000010c057824 */ /* 0x000fe400078e0a05 */
[----:B------:R-:W-:-:S04]  /*0dc0*/  IMAD.SHL.U32 R2, R2, 0x2, RZ ;  /* 0x0000000202027824 */ /* 0x000fc800078e00ff */
[C---:B------:R-:W-:Y:S02]  /*0dd0*/  VIADD R215, R2.reuse, 0x8 ;  /* 0x0000000802d77836 */ /* 0x040fe40000000000 */
        /* <DEDUP_REMOVED lines=57> */
[----:B------:R-:W-:Y:S01]  /*1170*/  SHF.R.S32.HI R219, RZ, 0x1f, R19 ;  /* 0x0000001fffdb7819 */ /* 0x000fe20000011413 */
[----:B------:R-:W-:Y:S01]  /*1180*/  IMAD R16, R5, 0x8, R0 ;  /* 0x0000000805107824 */ /* 0x000fe200078e0200 */
[----:B0-----:R-:W-:-:S07]  /*1190*/  SHF.R.S32.HI R218, RZ, 0x1f, R18 ;  /* 0x0000001fffda7819 */ /* 0x001fce0000011412 */
.L_x_1253:
[----:B------:R-:W-:Y:S01]  /*11a0*/  ULDC.64 UR8, c[0x0][0xa28] ;  /* 0x00028a0000087ab9 */ /* 0x000fe20000000a00 */
[----:B------:R-:W-:Y:S02]  /*11b0*/  ULOP3.LUT UR4, UR6, 0xff000000, URZ, 0xc0, !UPT ;  /* 0xff00000006047892 */ /* 0x000fe4000f8ec03f */
[----:B------:R-:W-:Y:S01]  /*11c0*/  UISETP.NE.U32.AND UP0, UPT, UR8, URZ, UPT ;  /* 0x0000003f0800728c */ /* 0x000fe2000bf05070 */
[----:B------:R-:W-:-:S03]  /*11d0*/  ULDC UR7, c[0x0][0x424] ;  /* 0x0001090000077ab9 */ /* 0x000fc60000000800 */
[----:B------:R-:W-:-:S03]  /*11e0*/  UISETP.NE.AND.EX UP0, UPT, UR9, URZ, UPT, UP0 ;  /* 0x0000003f0900728c */ /* 0x000fc6000bf05300 */
[----:B------:R-:W-:Y:S02]  /*11f0*/  ULDC.64 UR8, c[0x0][0xa18] ;  /* 0x0002860000087ab9 */ /* 0x000fe40000000a00 */
[----:B------:R-:W-:Y:S01]  /*1200*/  UISETP.NE.U32.AND UP1, UPT, UR8, URZ, UPT ;  /* 0x0000003f0800728c */ /* 0x000fe2000bf25070 */
[----:B------:R-:W-:-:S03]  /*1210*/  PLOP3.LUT P0, PT, PT, PT, UP0, 0x80, 0x0 ;  /* 0x000000000000781c */ /* 0x000fc60003f0f008 */
[----:B------:R-:W-:-:S03]  /*1220*/  UISETP.NE.AND.EX UP1, UPT, UR9, URZ, UPT, UP1 ;  /* 0x0000003f0900728c */ /* 0x000fc6000bf25310 */
[----:B------:R-:W-:Y:S02]  /*1230*/  @UP0 ULDC.64 UR8, c[0x0][0xa28] ;  /* 0x00028a0000080ab9 */ /* 0x000fe40000000a00 */
[----:B------:R-:W-:Y:S01]  /*1240*/  @UP0 UIMAD.WIDE UR8, UR52, 0x4, UR8 ;  /* 0x00000004340808a5 */ /* 0x000fe2000f8e0208 */
[----:B------:R-:W-:-:S05]  /*1250*/  PLOP3.LUT P2, PT, PT, PT, UP1, 0x80, 0x0 ;  /* 0x000000000000781c */ /* 0x000fca0003f4f018 */
[----:B------:R-:W-:Y:S01]  /*1260*/  @UP1 ULDC.64 UR10, c[0x0][0xa18] ;  /* 0x00028600000a1ab9 */ /* 0x000fe20000000a00 */
[----:B01-34-:R-:W-:Y:S02]  /*1270*/  IMAD.U32 R4, RZ, RZ, UR8 ;  /* 0x00000008ff047e24 */ /* 0x01bfe4000f8e00ff */
[----:B------:R-:W-:Y:S01]  /*1280*/  IMAD.U32 R5, RZ, RZ, UR9 ;  /* 0x00000009ff057e24 */ /* 0x000fe2000f8e00ff */
[----:B------:R-:W-:Y:S02]  /*1290*/  @UP1 UIMAD.WIDE UR8, UR52, 0x4, UR10 ;  /* 0x00000004340818a5 */ /* 0x000fe4000f8e020a */
[----:B------:R-:W-:Y:S02]  /*12a0*/  ULOP3.LUT UR54, UR6, 0xff0000, URZ, 0xc0, !UPT ;  /* 0x00ff000006367892 */ /* 0x000fe4000f8ec03f */
[----:B--2---:R-:W2:Y:S01]  /*12b0*/  @P0 LDG.E R4, desc[UR48][R4.64] ;  /* 0x0000003004040981 */ /* 0x004ea2000c1e1900 */
[----:B------:R-:W-:Y:S01]  /*12c0*/  ULDC.64 UR10, c[0x0][0xa20] ;  /* 0x00028800000a7ab9 */ /* 0x000fe20000000a00 */
[----:B------:R-:W-:-:S02]  /*12d0*/  IMAD.U32 R6, RZ, RZ, UR8 ;  /* 0x00000008ff067e24 */ /* 0x000fc4000f8e00ff */
[----:B------:R-:W-:Y:S01]  /*12e0*/  IMAD.U32 R7, RZ, RZ, UR9 ;  /* 0x00000009ff077e24 */ /* 0x000fe2000f8e00ff */
[----:B------:R-:W-:-:S04]  /*12f0*/  ULDC.64 UR8, c[0x0][0x418] ;  /* 0x0001060000087ab9 */ /* 0x000fc80000000a00 */
[----:B------:R-:W3:Y:S01]  /*1300*/  @P2 LDG.E R6, desc[UR48][R6.64] ;  /* 0x0000003006062981 */ /* 0x000ee2000c1e1900 */
[----:B------:R-:W-:Y:S01]  /*1310*/  UISETP.NE.U32.AND UP0, UPT, UR8, URZ, UPT ;  /* 0x0000003f0800728c */ /* 0x000fe2000bf05070 */
[----:B------:R-:W-:Y:S01]  /*1320*/  ISETP.NE.U32.AND P1, PT, RZ, UR10, PT ;  /* 0x0000000aff007c0c */ /* 0x000fe2000bf25070 */
[----:B------:R-:W-:Y:S02]  /*1330*/  USHF.R.U32.HI UR4, URZ, 0x8, UR4 ;  /* 0x000000083f047899 */ /* 0x000fe40008011604 */
[----:B------:R-:W-:Y:S01]  /*1340*/  UISETP.NE.AND.EX UP0, UPT, UR9, URZ, UPT, UP0 ;  /* 0x0000003f0900728c */ /* 0x000fe2000bf05300 */
[----:B------:R-:W-:Y:S01]  /*1350*/  ISETP.NE.AND.EX P1, PT, RZ, UR11, PT, P1 ;  /* 0x0000000bff007c0c */ /* 0x000fe2000bf25310 */
[----:B------:R-:W-:Y:S01]  /*1360*/  ULDC UR8, c[0x0][0x2f0] ;  /* 0x0000bc0000087ab9 */ /* 0x000fe20000000800 */
[----:B------:R-:W-:Y:S01]  /*1370*/  UMOV UR39, URZ ;  /* 0x0000003f00277c82 */ /* 0x000fe20008000000 */
[----:B------:R-:W-:Y:S02]  /*1380*/  USEL UR7, UR7, 0x1, UP0 ;  /* 0x0000000107077887 */ /* 0x000fe40008000000 */
[----:B------:R-:W-:Y:S01]  /*1390*/  ULEA.HI UR54, UR54, UR4, URZ, 0x10 ;  /* 0x0000000436367291 */ /* 0x000fe2000f8f803f */
[----:B------:R-:W-:Y:S01]  /*13a0*/  ULDC UR38, c[0x0][0x288] ;  /* 0x0000a20000267ab9 */ /* 0x000fe20000000800 */
[----:B------:R-:W-:-:S02]  /*13b0*/  UIMAD UR4, UR7, UR8, URZ ;  /* 0x00000008070472a4 */ /* 0x000fc4000f8e023f */
[----:B------:R-:W-:Y:S01]  /*13c0*/  ULOP3.LUT UR53, UR6, 0xffff, URZ, 0xc0, !UPT ;  /* 0x0000ffff06357892 */ /* 0x000fe2000f8ec03f */
[----:B--2---:R-:W-:Y:S02]  /*13d0*/  @P0 R2UR UR39, R4 ;  /* 0x00000000042702ca */ /* 0x004fe400000e0000 */
[----:B---3--:R-:W-:Y:S01]  /*13e0*/  @P2 R2UR UR38, R6 ;  /* 0x00000000062622ca */ /* 0x008fe200000e0000 */
[----:B-----5:R-:W-:-:S14]  /*13f0*/  @P2 BRA `(.L_x_1146) ;  /* 0x0000000000342947 */ /* 0x020fdc0003800000 */
        /* <DEDUP_REMOVED lines=13> */
.L_x_1146:
[----:B------:R-:W-:Y:S01]  /*14d0*/  UMOV UR56, UR52 ;  /* 0x0000003400387c82 */ /* 0x000fe20008000000 */
[----:B------:R-:W-:Y:S05]  /*14e0*/  @!P1 BRA `(.L_x_1147) ;  /* 0x00000000001c9947 */ /* 0x000fea0003800000 */
[----:B------:R-:W-:Y:S02]  /*14f0*/  ULDC.64 UR6, c[0x0][0xa20] ;  /* 0x0002880000067ab9 */ /* 0x000fe40000000a00 */
[----:B------:R-:W-:-:S06]  /*1500*/  UIMAD.WIDE UR6, UR52, 0x4, UR6 ;  /* 0x00000004340678a5 */ /* 0x000fcc000f8e0206 */
[----:B------:R-:W-:Y:S02]  /*1510*/  IMAD.U32 R4, RZ, RZ, UR6 ;  /* 0x00000006ff047e24 */ /* 0x000fe4000f8e00ff */
[----:B------:R-:W-:-:S05]  /*1520*/  IMAD.U32 R5, RZ, RZ, UR7 ;  /* 0x00000007ff057e24 */ /* 0x000fca000f8e00ff */
[----:B------:R-:W2:Y:S02]  /*1530*/  LDG.E R4, desc[UR48][R4.64] ;  /* 0x0000003004047981 */ /* 0x000ea4000c1e1900 */
[----:B--2---:R-:W-:Y:S01]  /*1540*/  R2UR UR4, R4 ;  /* 0x00000000040472ca */ /* 0x004fe200000e0000 */
[----:B------:R-:W-:-:S14]  /*1550*/  BRA `(.L_x_1148) ;  /* 0x0000000000347947 */ /* 0x000fdc0003800000 */
.L_x_1147:
        /* <DEDUP_REMOVED lines=13> */
.L_x_1148:
[----:B------:R-:W-:Y:S01]  /*1630*/  ULDC.64 UR8, c[0x0][0x990] ;  /* 0x0002640000087ab9 */ /* 0x000fe20000000a00 */
[----:B------:R-:W-:Y:S01]  /*1640*/  ULDC.64 UR6, c[0x0][0x998] ;  /* 0x0002660000067ab9 */ /* 0x000fe20000000a00 */
[----:B------:R-:W-:Y:S01]  /*1650*/  UISETP.NE.U32.AND UP0, UPT, UR8, URZ, UPT ;  /* 0x0000003f0800728c */ /* 0x000fe2000bf05070 */
[----:B------:R-:W-:Y:S01]  /*1660*/  IMAD.MOV.U32 R3, RZ, RZ, 0x3f800000 ;  /* 0x3f800000ff037424 */ /* 0x000fe200078e00ff */
[----:B------:R-:W-:Y:S01]  /*1670*/  UISETP.NE.U32.AND UP1, UPT, UR6, URZ, UPT ;  /* 0x0000003f0600728c */ /* 0x000fe2000bf25070 */
[----:B------:R-:W-:Y:S01]  /*1680*/  IMAD.MOV.U32 R0, RZ, RZ, 0x3f800000 ;  /* 0x3f800000ff007424 */ /* 0x000fe200078e00ff */
[----:B------:R-:W-:Y:S02]  /*1690*/  UISETP.NE.AND.EX UP0, UPT, UR9, URZ, UPT, UP0 ;  /* 0x0000003f0900728c */ /* 0x000fe4000bf05300 */
[----:B------:R-:W-:-:S04]  /*16a0*/  UISETP.NE.AND.EX UP1, UPT, UR7, URZ, UPT, UP1 ;  /* 0x0000003f0700728c */ /* 0x000fc8000bf25310 */
[----:B------:R-:W-:Y:S02]  /*16b0*/  PLOP3.LUT P0, PT, PT, PT, UP0, 0x80, 0x0 ;  /* 0x000000000000781c */ /* 0x000fe40003f0f008 */
[----:B------:R-:W-:-:S03]  /*16c0*/  PLOP3.LUT P1, PT, PT, PT, UP1, 0x80, 0x0 ;  /* 0x000000000000781c */ /* 0x000fc60003f2f018 */
[----:B------:R-:W-:Y:S02]  /*16d0*/  @UP0 USHF.R.S32.HI UR12, URZ, 0x1f, UR52 ;  /* 0x0000001f3f0c0899 */ /* 0x000fe40008011434 */
[----:B------:R-:W-:Y:S01]  /*16e0*/  @UP1 USHF.R.S32.HI UR15, URZ, 0x1f, UR52 ;  /* 0x0000001f3f0f1899 */ /* 0x000fe20008011434 */
[----:B------:R-:W-:Y:S01]  /*16f0*/  @UP0 ULDC.64 UR16, c[0x0][0x9a8] ;  /* 0x00026a0000100ab9 */ /* 0x000fe20000000a00 */
[----:B------:R-:W-:Y:S01]  /*1700*/  @UP1 ULDC.64 UR18, c[0x0][0x9b8] ;  /* 0x00026e0000121ab9 */ /* 0x000fe20000000a00 */
[----:B------:R-:W-:Y:S02]  /*1710*/  @UP0 UIMAD UR12, UR12, UR16, URZ ;  /* 0x000000100c0c02a4 */ /* 0x000fe4000f8e023f */
[----:B------:R-:W-:Y:S02]  /*1720*/  @UP1 UIMAD UR15, UR15, UR18, URZ ;  /* 0x000000120f0f12a4 */ /* 0x000fe4000f8e023f */
[----:B------:R-:W-:Y:S02]  /*1730*/  @UP0 UIMAD UR14, UR52, UR17, UR12 ;  /* 0x00000011340e02a4 */ /* 0x000fe4000f8e020c */
[----:B------:R-:W-:-:S02]  /*1740*/  @UP1 UIMAD UR15, UR52, UR19, UR15 ;  /* 0x00000013340f12a4 */ /* 0x000fc4000f8e020f */
[----:B------:R-:W-:Y:S02]  /*1750*/  @UP0 UIMAD.WIDE.U32 UR10, UR52, UR16, URZ ;  /* 0x00000010340a02a5 */ /* 0x000fe4000f8e003f */
[----:B------:R-:W-:Y:S02]  /*1760*/  @UP1 UIMAD.WIDE.U32 UR12, UR52, UR18, URZ ;  /* 0x00000012340c12a5 */ /* 0x000fe4000f8e003f */
[----:B------:R-:W-:Y:S02]  /*1770*/  @UP0 UIADD3 UR11, UR11, UR14, URZ ;  /* 0x0000000e0b0b0290 */ /* 0x000fe4000fffe03f */
[----:B------:R-:W-:Y:S01]  /*1780*/  @UP1 UIADD3 UR13, UR13, UR15, URZ ;  /* 0x0000000f0d0d1290 */ /* 0x000fe2000fffe03f */
[----:B------:R-:W-:Y:S02]  /*1790*/  @UP1 ULDC.64 UR16, c[0x0][0x9c0] ;  /* 0x0002700000101ab9 */ /* 0x000fe40000000a00 */
[----:B------:R-:W-:Y:S01]  /*17a0*/  @UP0 ULDC.64 UR14, c[0x0][0x9b0] ;  /* 0x00026c00000e0ab9 */ /* 0x000fe20000000a00 */
[----:B------:R-:W-:-:S02]  /*17b0*/  @UP1 UIMAD.WIDE.U32 UR12, UR53, UR16, UR12 ;  /* 0x00000010350c12a5 */ /* 0x000fc4000f8e000c */
[----:B------:R-:W-:Y:S02]  /*17c0*/  @UP0 UIMAD.WIDE.U32 UR10, UR53, UR14, UR10 ;  /* 0x0000000e350a02a5 */ /* 0x000fe4000f8e000a */
[----:B------:R-:W-:Y:S02]  /*17d0*/  @UP1 ULEA UR6, UP3, UR12, UR6, 0x2 ;  /* 0x000000060c061291 */ /* 0x000fe4000f86103f */
[----:B------:R-:W-:Y:S02]  /*17e0*/  @UP0 UIMAD UR14, UR53, UR15, UR11 ;  /* 0x0000000f350e02a4 */ /* 0x000fe4000f8e020b */
[----:B------:R-:W-:Y:S02]  /*17f0*/  @UP1 UIMAD UR11, UR53, UR17, UR13 ;  /* 0x00000011350b12a4 */ /* 0x000fe4000f8e020d */
[----:B------:R-:W-:Y:S01]  /*1800*/  @UP0 ULEA UR8, UP2, UR10, UR8, 0x2 ;  /* 0x000000080a080291 */ /* 0x000fe2000f84103f */
[----:B------:R-:W-:Y:S01]  /*1810*/  IMAD.U32 R6, RZ, RZ, UR6 ;  /* 0x00000006ff067e24 */ /* 0x000fe2000f8e00ff */
[----:B------:R-:W-:-:S02]  /*1820*/  @UP1 ULEA.HI.X UR7, UR12, UR7, UR11, 0x2, UP3 ;  /* 0x000000070c071291 */ /* 0x000fc400098f140b */
[----:B------:R-:W-:Y:S02]  /*1830*/  @UP0 ULEA.HI.X UR9, UR10, UR9, UR14, 0x2, UP2 ;  /* 0x000000090a090291 */ /* 0x000fe400090f140e */
[----:B------:R-:W-:Y:S01]  /*1840*/  IMAD.U32 R4, RZ, RZ, UR8 ;  /* 0x00000008ff047e24 */ /* 0x000fe2000f8e00ff */
[----:B------:R-:W-:Y:S01]  /*1850*/  ULDC UR6, c[0x0][0x448] ;  /* 0x0001120000067ab9 */ /* 0x000fe20000000800 */
[----:B------:R-:W-:Y:S01]  /*1860*/  IMAD.U32 R7, RZ, RZ, UR7 ;  /* 0x00000007ff077e24 */ /* 0x000fe2000f8e00ff */
[----:B------:R-:W-:Y:S01]  /*1870*/  USHF.L.U32 UR42, UR5, 0x7, URZ ;  /* 0x00000007052a7899 */ /* 0x000fe2000800063f */
[----:B------:R-:W-:Y:S01]  /*1880*/  IMAD.U32 R5, RZ, RZ, UR9 ;  /* 0x00000009ff057e24 */ /* 0x000fe2000f8e00ff */
[----:B------:R-:W-:Y:S02]  /*1890*/  UIADD3 UR39, -UR39, UR4, URZ ;  /* 0x0000000427277290 */ /* 0x000fe4000fffe13f */
[----:B------:R-:W2:Y:S01]  /*18a0*/  @P1 LDG.E R0, desc[UR48][R6.64] ;  /* 0x0000003006001981 */ /* 0x000ea2000c1e1900 */
[----:B------:R-:W-:Y:S01]  /*18b0*/  UISETP.NE.AND UP0, UPT, UR6, 0x1, UPT ;  /* 0x000000010600788c */ /* 0x000fe2000bf05270 */
[----:B------:R-:W-:-:S02]  /*18c0*/  ULDC.64 UR4, c[0x0][0x9e0] ;  /* 0x0002780000047ab9 */ /* 0x000fc40000000a00 */
[----:B------:R-:W2:Y:S01]  /*18d0*/  @P0 LDG.E R3, desc[UR48][R4.64] ;  /* 0x0000003004030981 */ /* 0x000ea2000c1e1900 */
[----:B------:R-:W-:Y:S02]  /*18e0*/  UISETP.GE.AND UP1, UPT, UR5, 0x1, UPT ;  /* 0x000000010500788c */ /* 0x000fe4000bf26270 */
[----:B------:R-:W-:Y:S01]  /*18f0*/  UIADD3 UR8, UR42, 0x7f, URZ ;  /* 0x0000007f2a087890 */ /* 0x000fe2000fffe03f */
[----:B------:R-:W-:-:S04]  /*1900*/  ULDC UR10, c[0x0][0x988] ;  /* 0x00026200000a7ab9 */ /* 0x000fc80000000800 */
[----:B------:R-:W-:Y:S01]  /*1910*/  @UP0 ULDC UR6, c[0x0][0x44c] ;  /* 0x0001130000060ab9 */ /* 0x000fe20000000800 */
[----:B------:R-:W-:Y:S01]  /*1920*/  PLOP3.LUT P1, PT, PT, PT, UP1, 0x80, 0x0 ;  /* 0x000000000000781c */ /* 0x000fe20003f2f018 */
[----:B------:R-:W-:Y:S01]  /*1930*/  UIMAD.WIDE.U32 UR6, UR8, UR6, URZ ;  /* 0x00000006080672a5 */ /* 0x000fe2000f8e003f */
[----:B------:R-:W-:Y:S01]  /*1940*/  @UP0 ULDC UR11, c[0x0][0x450] ;  /* 0x00011400000b0ab9 */ /* 0x000fe20000000800 */
[----:B------:R-:W-:Y:S02]  /*1950*/  UIADD3 UR9, UR39, 0x1, -UR38 ;  /* 0x0000000127097890 */ /* 0x000fe4000fffe826 */
[----:B------:R-:W-:-:S04]  /*1960*/  @UP0 USHF.R.U32.HI UR8, URZ, UR11, UR7 ;  /* 0x0000000b3f080299 */ /* 0x000fc80008011607 */
[----:B------:R-:W-:-:S04]  /*1970*/  UIADD3 UR9, UR9, UR8, URZ ;  /* 0x0000000809097290 */ /* 0x000fc8000fffe03f */
[----:B------:R-:W-:Y:S01]  /*1980*/  UIADD3 UR4, UR9, UR4, URZ ;  /* 0x0000000409047290 */ /* 0x000fe2000fffe03f */
[----:B--2---:R-:W-:-:S04]  /*1990*/  FMUL.FTZ R0, R3, R0 ;  /* 0x0000000003007220 */ /* 0x004fc80000410000 */
[----:B------:R-:W-:-:S05]  /*19a0*/  FMUL.FTZ R0, R0, UR10 ;  /* 0x0000000a00007c20 */ /* 0x000fca0008410000 */
[----:B------:R-:W-:Y:S01]  /*19b0*/  R2UR UR40, R0 ;  /* 0x00000000002872ca */ /* 0x000fe200000e0000 */
[----:B------:R-:W-:-:S14]  /*19c0*/  @!P1 BRA `(.L_x_1149) ;  /* 0x0000000000449947 */ /* 0x000fdc0003800000 */
        /* <DEDUP_REMOVED lines=10> */
.L_x_1150:
[----:B------:R-:W-:-:S11]  /*1a70*/  UISETP.NE.AND UP1, UPT, UR5, 0x1, UPT ;  /* 0x000000010500788c */ /* 0x000fd6000bf25270 */
[----:B------:R-:W-:Y:S02]  /*1a80*/  @UP1 ULDC.64 UR10, c[0x0][0x9e8] ;  /* 0x00027a00000a1ab9 */ /* 0x000fe40000000a00 */
[----:B------:R-:W-:-:S04]  /*1a90*/  UIMAD.WIDE.U32 UR6, UR8, UR10, URZ ;  /* 0x0000000a080672a5 */ /* 0x000fc8000f8e003f */
[----:B------:R-:W-:-:S12]  /*1aa0*/  @UP1 USHF.R.U32.HI UR8, URZ, UR11, UR7 ;  /* 0x0000000b3f081299 */ /* 0x000fd80008011607 */
.L_x_1151:
[----:B------:R-:W-:-:S04]  /*1ab0*/  UIMAD UR8, UR8, UR5, UR5 ;  /* 0x00000005080872a4 */ /* 0x000fc8000f8e0205 */
[----:B------:R-:W-:-:S04]  /*1ac0*/  UISETP.LT.AND UP1, UPT, UR4, UR8, UPT ;  /* 0x000000080400728c */ /* 0x000fc8000bf21270 */
[----:B------:R-:W-:-:S12]  /*1ad0*/  USEL UR4, UR4, UR8, UP1 ;  /* 0x0000000804047287 */ /* 0x000fd80008800000 */
.L_x_1149:
[----:B------:R-:W-:Y:S02]  /*1ae0*/  UIADD3 UR8, UR39, 0x3f, URZ ;  /* 0x0000003f27087890 */ /* 0x000fe4000fffe03f */
        /* <DEDUP_REMOVED lines=11> */
[----:B------:R-:W-:Y:S02]  /*1ba0*/  UIADD3 UR44, UR39, -UR38, URZ ;  /* 0x80000026272c7290 */ /* 0x000fe4000fffe03f */
        /* <DEDUP_REMOVED lines=17> */
.L_x_1153:
[----:B------:R-:W-:-:S11]  /*1cc0*/  UISETP.NE.AND UP0, UPT, UR5, 0x1, UPT ;  /* 0x000000010500788c */ /* 0x000fd6000bf05270 */
[----:B------:R-:W-:Y:S02]  /*1cd0*/  @UP0 ULDC.64 UR10, c[0x0][0x9e8] ;  /* 0x00027a00000a0ab9 */ /* 0x000fe40000000a00 */
[----:B------:R-:W-:-:S04]  /*1ce0*/  UIMAD.WIDE.U32 UR8, UR7, UR10, URZ ;  /* 0x0000000a070872a5 */ /* 0x000fc8000f8e003f */
[----:B------:R-:W-:-:S12]  /*1cf0*/  @UP0 USHF.R.U32.HI UR7, URZ, UR11, UR9 ;  /* 0x0000000b3f070299 */ /* 0x000fd80008011609 */
.L_x_1154:
[----:B------:R-:W-:-:S04]  /*1d00*/  UIMAD UR5, UR7, UR5, URZ ;  /* 0x00000005070572a4 */ /* 0x000fc8000f8e023f */
[----:B------:R-:W-:-:S04]  /*1d10*/  UISETP.LT.AND UP0, UPT, UR4, UR5, UPT ;  /* 0x000000050400728c */ /* 0x000fc8000bf01270 */
[----:B------:R-:W-:-:S12]  /*1d20*/  USEL UR4, UR4, UR5, !UP0 ;  /* 0x0000000504047287 */ /* 0x000fd8000c000000 */
.L_x_1152:
[----:B------:R-:W-:Y:S02]  /*1d30*/  USHF.R.S32.HI UR5, URZ, 0x1f, UR4 ;  /* 0x0000001f3f057899 */ /* 0x000fe40008011404 */
[----:B------:R-:W-:Y:S02]  /*1d40*/  ULOP3.LUT UR55, UR54, 0xff, URZ, 0xc0, !UPT ;  /* 0x000000ff36377892 */ /* 0x000fe4000f8ec03f */
[----:B------:R-:W-:Y:S02]  /*1d50*/  ULEA.HI UR5, UR5, UR4, URZ, 0x6 ;  /* 0x0000000405057291 */ /* 0x000fe4000f8f303f */
[----:B------:R-:W-:Y:S02]  /*1d60*/  USHF.R.U32.HI UR54, URZ, 0x10, UR54 ;  /* 0x000000103f367899 */ /* 0x000fe40008011636 */
[----:B------:R-:W-:Y:S01]  /*1d70*/  USHF.R.S32.HI UR5, URZ, 0x6, UR5 ;  /* 0x000000063f057899 */ /* 0x000fe20008011405 */
[----:B------:R-:W-:-:S03]  /*1d80*/  UMOV UR4, URZ ;  /* 0x0000003f00047c82 */ /* 0x000fc60008000000 */
[----:B------:R-:W-:-:S04]  /*1d90*/  UISETP.LT.AND UP0, UPT, URZ, UR5, UPT ;  /* 0x000000053f00728c */ /* 0x000fc8000bf01270 */
[----:B------:R-:W-:-:S04]  /*1da0*/  USEL UR51, URZ, UR5, !UP0 ;  /* 0x000000053f337287 */ /* 0x000fc8000c000000 */
[----:B------:R-:W-:-:S06]  /*1db0*/  UISETP.GT.AND UP0, UPT, UR6, UR51, UPT ;  /* 0x000000330600728c */ /* 0x000fcc000bf04270 */
[----:B------:R-:W-:-:S13]  /*1dc0*/  PLOP3.LUT P0, PT, PT, PT, UP0, 0x80, 0x0 ;  /* 0x000000000000781c */ /* 0x000fda0003f0f008 */
[----:B------:R-:W-:Y:S05]  /*1dd0*/  @!P0 BRA `(.L_x_1155) ;  /* 0x0000000000948947 */ /* 0x000fea0003800000 */
[----:B------:R-:W-:Y:S01]  /*1de0*/  UISETP.NE.AND UP0, UPT, UR54, URZ, UPT ;  /* 0x0000003f3600728c */ /* 0x000fe2000bf05270 */
[----:B------:R-:W-:-:S03]  /*1df0*/  ULDC UR4, c[0x0][0x9f0] ;  /* 0x00027c0000047ab9 */ /* 0x000fc60000000800 */
[----:B------:R-:W-:-:S04]  /*1e00*/  USEL UR10, UR54, UR4, UP0 ;  /* 0x00000004360a7287 */ /* 0x000fc80008000000 */
[----:B------:R-:W-:Y:S02]  /*1e10*/  UIADD3 UR4, UR10, -0x1, UR6 ;  /* 0xffffffff0a047890 */ /* 0x000fe4000fffe006 */
[----:B------:R-:W-:Y:S02]  /*1e20*/  IMAD.U32 R4, RZ, RZ, UR10 ;  /* 0x0000000aff047e24 */ /* 0x000fe4000f8e00ff */
[----:B------:R-:W-:-:S03]  /*1e30*/  UIADD3 UR7, -UR51, UR4, URZ ;  /* 0x0000000433077290 */ /* 0x000fc6000fffe13f */
[-C--:B------:R-:W-:Y:S01]  /*1e40*/  IABS R0, R4.reuse ;  /* 0x0000000400007213 */ /* 0x080fe20000000000 */
[----:B------:R-:W-:Y:S01]  /*1e50*/  UMOV UR4, URZ ;  /* 0x0000003f00047c82 */ /* 0x000fe20008000000 */
[----:B------:R-:W-:Y:S01]  /*1e60*/  IABS R6, R4 ;  /* 0x0000000400067213 */ /* 0x000fe20000000000 */
[----:B------:R-:W-:Y:S01]  /*1e70*/  IMAD.U32 R5, RZ, RZ, UR7 ;  /* 0x00000007ff057e24 */ /* 0x000fe2000f8e00ff */
[----:B------:R-:W-:Y:S01]  /*1e80*/  R2UR UR11, R0 ;  /* 0x00000000000b72ca */ /* 0x000fe200000e0000 */
[----:B------:R-:W-:-:S03]  /*1e90*/  ULOP3.LUT UR7, UR7, UR10, URZ, 0x3c, !UPT ;  /* 0x0000000a07077292 */ /* 0x000fc6000f8e3c3f */
[----:B------:R-:W-:-:S05]  /*1ea0*/  IABS R5, R5 ;  /* 0x0000000500057213 */ /* 0x000fca0000000000 */
[----:B------:R-:W-:-:S04]  /*1eb0*/  IMAD.MOV.U32 R4, RZ, RZ, R5 ;  /* 0x000000ffff047224 */ /* 0x000fc800078e0005 */
[----:B------:R-:W0:Y:S01]  /*1ec0*/  I2F.RP R0, UR11 ;  /* 0x0000000b00007d06 */ /* 0x000e220008209400 */
[----:B------:R-:W-:-:S07]  /*1ed0*/  R2UR UR9, R4 ;  /* 0x00000000040972ca */ /* 0x000fce00000e0000 */
[----:B0-----:R-:W0:Y:S02]  /*1ee0*/  MUFU.RCP R0, R0 ;  /* 0x0000000000007308 */ /* 0x001e240000001000 */
[----:B0-----:R-:W-:Y:S02]  /*1ef0*/  VIADD R3, R0, 0xffffffe ;  /* 0x0ffffffe00037836 */ /* 0x001fe40000000000 */
        /* <DEDUP_REMOVED lines=19> */
.L_x_1155:
[----:B------:R-:W-:Y:S01]  /*2030*/  UIMAD UR51, UR55, UR4, UR51 ;  /* 0x00000004373372a4 */ /* 0x000fe2000f8e0233 */
[----:B------:R-:W-:Y:S01]  /*2040*/  IMAD.U32 R146, RZ, RZ, UR6 ;  /* 0x00000006ff927e24 */ /* 0x000fe2000f8e00ff */
[----:B------:R-:W-:Y:S01]  /*2050*/  PLOP3.LUT P0, PT, PT, PT, PT, 0x80, 0x0 ;  /* 0x000000000000781c */ /* 0x000fe20003f0f070 */
[----:B------:R-:W-:Y:S01]  /*2060*/  IMAD.U32 R3, RZ, RZ, UR4 ;  /* 0x00000004ff037e24 */ /* 0x000fe2000f8e00ff */
[----:B------:R-:W-:Y:S01]  /*2070*/  CS2R R28, SRZ ;  /* 0x00000000001c7805 */ /* 0x000fe2000001ff00 */
[----:B------:R-:W-:Y:S01]  /*2080*/  IMAD.MOV.U32 R0, RZ, RZ, RZ ;  /* 0x000000ffff007224 */ /* 0x000fe200078e00ff */
[----:B------:R-:W-:Y:S02]  /*2090*/  CS2R R24, SRZ ;  /* 0x0000000000187805 */ /* 0x000fe4000001ff00 */
[----:B------:R-:W-:Y:S02]  /*20a0*/  CS2R R30, SRZ ;  /* 0x00000000001e7805 */ /* 0x000fe4000001ff00 */
[----:B------:R-:W-:Y:S01]  /*20b0*/  VIADDMNMX R146, R3, UR51, R146, PT ;  /* 0x0000003303927c46 */ /* 0x000fe2000b800192 */
[----:B------:R-:W-:Y:S01]  /*20c0*/  IMAD.MOV.U32 R3, RZ, RZ, RZ ;  /* 0x000000ffff037224 */ /* 0x000fe200078e00ff */
[----:B------:R-:W-:-:S02]  /*20d0*/  CS2R R26, SRZ ;  /* 0x00000000001a7805 */ /* 0x000fc4000001ff00 */
[----:B------:R-:W-:Y:S02]  /*20e0*/  CS2R R36, SRZ ;  /* 0x0000000000247805 */ /* 0x000fe4000001ff00 */
[----:B------:R-:W-:Y:S02]  /*20f0*/  ISETP.GT.AND P1, PT, R146, UR51, PT ;  /* 0x0000003392007c0c */ /* 0x000fe4000bf24270 */
        /* <DEDUP_REMOVED lines=58> */
[----:B------:R-:W-:-:S02]  /*24a0*/  IMAD.MOV.U32 R8, RZ, RZ, RZ ;  /* 0x000000ffff087224 */ /* 0x000fc400078e00ff */
        /* <DEDUP_REMOVED lines=38> */
.L_x_1157:
[----:B------:R-:W-:Y:S01]  /*2710*/  ULEA.HI UR4, UR60, UR60, URZ, 0x1 ;  /* 0x0000003c3c047291 */ /* 0x000fe2000f8f083f */
[----:B------:R-:W-:-:S03]  /*2720*/  IMAD.U32 R3, RZ, RZ, UR61 ;  /* 0x0000003dff037e24 */ /* 0x000fc6000f8e00ff */
[----:B------:R-:W-:Y:S02]  /*2730*/  ULOP3.LUT UR4, UR4, 0xfffffffe, URZ, 0xc0, !UPT ;  /* 0xfffffffe04047892 */ /* 0x000fe4000f8ec03f */
[----:B------:R-:W-:Y:S02]  /*2740*/  ISETP.NE.AND P0, PT, R3, 0x3, PT ;  /* 0x000000030300780c */ /* 0x000fe40003f05270 */
[----:B------:R-:W-:-:S06]  /*2750*/  UIADD3 UR4, UR60, -UR4, URZ ;  /* 0x800000043c047290 */ /* 0x000fcc000fffe03f */
[----:B------:R-:W-:-:S05]  /*2760*/  IMAD.U32 R0, RZ, RZ, UR4 ;  /* 0x00000004ff007e24 */ /* 0x000fca000f8e00ff */
[----:B------:R-:W-:-:S04]  /*2770*/  SHF.L.U32 R0, R0, 0x1f, RZ ;  /* 0x0000001f00007819 */ /* 0x000fc800000006ff */
[----:B------:R-:W0:Y:S02]  /*2780*/  SYNCS.PHASECHK.TRANS64.TRYWAIT P1, [UR41+0x28400], R0 ;  /* 0x02840000ff0075a7 */ /* 0x000e240008020169 */
[----:B0-----:R-:W-:Y:S05]  /*2790*/  @!P1 BRA `(.L_x_1158) ;  /* 0x0000016000c89947 */ /* 0x001fea0003800000 */
.L_x_1358:
[----:B------:R-:W-:Y:S05]  /*27a0*/  @!P0 BRA `(.L_x_1159) ;  /* 0x0000000000048947 */ /* 0x000fea0003800000 */
[----:B------:R-:W-:Y:S01]  /*27b0*/  BPT.TRAP 0x1 ;  /* 0x000000040000795c */ /* 0x000fe20000300000 */
.L_x_1159:
[----:B------:R-:W-:Y:S02]  /*27c0*/  IMAD.U32 R5, RZ, RZ, UR37 ;  /* 0x00000025ff057e24 */ /* 0x000fe4000f8e00ff */
[----:B0-----:R-:W-:-:S03]  /*27d0*/  IMAD.U32 R0, RZ, RZ, UR36 ;  /* 0x00000024ff007e24 */ /* 0x001fc6000f8e00ff */
[----:B------:R-:W-:Y:S02]  /*27e0*/  LEA R5, R5, UR41, 0x3 ;  /* 0x0000002905057c11 */ /* 0x000fe4000f8e18ff */
[----:B------:R-:W-:-:S04]  /*27f0*/  SHF.L.U32 R0, R0, 0x1f, RZ ;  /* 0x0000001f00007819 */ /* 0x000fc800000006ff */
[----:B------:R0:W1:Y:S01]  /*2800*/  SYNCS.PHASECHK.TRANS64.TRYWAIT P2, [R5+URZ+0x28430], R0 ;  /* 0x02843000050075a7 */ /* 0x000062000804017f */
[----:B------:R-:W-:Y:S05]  /*2810*/  @!P0 BRA `(.L_x_1160) ;  /* 0x0000000000048947 */ /* 0x000fea0003800000 */
[----:B------:R-:W-:Y:S01]  /*2820*/  BPT.TRAP 0x1 ;  /* 0x000000040000795c */ /* 0x000fe20000300000 */
.L_x_1160:
[----:B------:R-:W2:Y:S02]  /*2830*/  S2R R3, SR_TID.X ;  /* 0x0000000000037919 */ /* 0x000ea40000002100 */
[----:B--2---:R-:W-:Y:S01]  /*2840*/  LOP3.LUT P1, RZ, R3, 0x7f, RZ, 0xc0, !PT ;  /* 0x0000007f03ff7812 */ /* 0x004fe2000782c0ff */
[----:B-1----:R-:W-:-:S12]  /*2850*/  @P2 BRA `(.L_x_1161) ;  /* 0x0000000000082947 */ /* 0x002fd80003800000 */
[----:B------:R-:W1:Y:S02]  /*2860*/  SYNCS.PHASECHK.TRANS64.TRYWAIT P2, [R5+URZ+0x28430], R0 ;  /* 0x02843000050075a7 */ /* 0x000e64000804017f */
[----:B-1----:R-:W-:Y:S05]  /*2870*/  @!P2 BRA `(.L_x_1162) ;  /* 0x0000016000a8a947 */ /* 0x002fea0003800000 */
.L_x_1161:
[----:B------:R-:W-:Y:S05]  /*2880*/  WARPSYNC.ALL ;  /* 0x0000000000007948 */ /* 0x000fea0003800000 */
[----:B------:R-:W-:Y:S01]  /*2890*/  UIADD3 UR4, UR41, 0x20000, URZ ;  /* 0x0002000029047890 */ /* 0x000fe2000fffe03f */
[----:B------:R-:W-:Y:S01]  /*28a0*/  WARPGROUP.ARRIVE ;  /* 0x00000000000079c5 */ /* 0x000fe20000000000 */
[----:B------:R-:W-:Y:S01]  /*28b0*/  ULOP3.LUT UR32, UR45, 0x10000, URZ, 0xfc, !UPT ;  /* 0x000100002d207892 */ /* 0x000fe2000f8efc3f */
[----:B01----:R-:W-:Y:S01]  /*28c0*/  VIADD R0, R16, UR42 ;  /* 0x0000002a10007c36 */ /* 0x003fe20008000000 */
[----:B------:R-:W-:Y:S01]  /*28d0*/  USHF.R.U32.HI UR4, URZ, 0x4, UR4 ;  /* 0x000000043f047899 */ /* 0x000fe20008011604 */
[----:B------:R-:W-:Y:S01]  /*28e0*/  LEA R6, R146, 0xffffffc0, 0x6 ;  /* 0xffffffc092067811 */ /* 0x000fe200078e30ff */
[----:B------:R-:W-:Y:S01]  /*28f0*/  UMOV UR33, 0x40000040 ;  /* 0x4000004000217882 */ /* 0x000fe20000000000 */
[----:B------:R-:W-:Y:S01]  /*2900*/  UMOV UR35, 0x40000040 ;  /* 0x4000004000237882 */ /* 0x000fe20000000000 */
[----:B------:R-:W-:Y:S01]  /*2910*/  ULOP3.LUT UR4, UR4, 0x3fff, URZ, 0xc0, !UPT ;  /* 0x00003fff04047892 */ /* 0x000fe2000f8ec03f */
[----:B------:R-:W-:Y:S01]  /*2920*/  IMAD.MOV.U32 R3, RZ, RZ, R0 ;  /* 0x000000ffff037224 */ /* 0x000fe200078e0000 */
[----:B------:R-:W-:Y:S01]  /*2930*/  UMOV UR5, 0x40000040 ;  /* 0x4000004000057882 */ /* 0x000fe20000000000 */
[----:B------:R-:W-:Y:S01]  /*2940*/  UMOV UR7, 0x40000040 ;  /* 0x4000004000077882 */ /* 0x000fe20000000000 */
[----:B------:R-:W-:-:S02]  /*2950*/  ULOP3.LUT UR43, UR4, 0x10000, URZ, 0xfc, !UPT ;  /* 0x00010000042b7892 */ /* 0x000fc4000f8efc3f */
[----:B------:R-:W-:Y:S02]  /*2960*/  UIADD3 UR4, UR32, 0x2, URZ ;  /* 0x0000000220047890 */ /* 0x000fe4000fffe03f */
[----:B------:R-:W-:Y:S02]  /*2970*/  ULEA UR34, UR37, UR43, 0xa ;  /* 0x0000002b25227291 */ /* 0x000fe4000f8e503f */
[----:B------:R-:W-:Y:S02]  /*2980*/  UIADD3 UR8, UR32, 0x4, URZ ;  /* 0x0000000420087890 */ /* 0x000fe4000fffe03f */
[----:B------:R-:W-:Y:S02]  /*2990*/  UIADD3 UR6, UR34, 0x2, URZ ;  /* 0x0000000222067890 */ /* 0x000fe4000fffe03f */
[----:B------:R-:W-:Y:S01]  /*29a0*/  UIADD3 UR10, UR34, 0x4, URZ ;  /* 0x00000004220a7890 */ /* 0x000fe2000fffe03f */
[----:B------:R-:W-:Y:S02]  /*29b0*/  UMOV UR9, 0x40000040 ;  /* 0x4000004000097882 */ /* 0x000fe40000000000 */
[----:B------:R-:W-:Y:S01]  /*29c0*/  QGMMA.64x64x32.F32.E4M3.E4M3 R24, gdesc[UR32], RZ, !UPT, gsb0 ;  /* 0x00e00000201879f3 */ /* 0x000fe2000c0008ff */
[----:B------:R-:W-:Y:S01]  /*29d0*/  UMOV UR11, 0x40000040 ;  /* 0x40000040000b7882 */ /* 0x000fe20000000000 */
[----:B------:R-:W-:-:S02]  /*29e0*/  UIADD3 UR12, UR32, 0x6, URZ ;  /* 0x00000006200c7890 */ /* 0x000fc4000fffe03f */
[----:B------:R-:W-:Y:S01]  /*29f0*/  UIADD3 UR14, UR34, 0x6, URZ ;  /* 0x00000006220e7890 */ /* 0x000fe2000fffe03f */
[----:B------:R-:W-:Y:S01]  /*2a00*/  UMOV UR13, 0x40000040 ;  /* 0x40000040000d7882 */ /* 0x000fe20000000000 */
[----:B------:R-:W-:Y:S01]  /*2a10*/  UMOV UR15, 0x40000040 ;  /* 0x40000040000f7882 */ /* 0x000fe20000000000 */
[----:B------:R-:W-:Y:S02]  /*2a20*/  UIADD3 UR16, UR32, 0x400, URZ ;  /* 0x0000040020107890 */ /* 0x000fe4000fffe03f */
[----:B------:R-:W-:Y:S01]  /*2a30*/  UIADD3 UR18, UR34, 0x200, URZ ;  /* 0x0000020022127890 */ /* 0x000fe2000fffe03f */
[----:B------:R-:W-:Y:S01]  /*2a40*/  UMOV UR17, 0x40000040 ;  /* 0x4000004000117882 */ /* 0x000fe20000000000 */
[----:B------:R-:W-:Y:S01]  /*2a50*/  UMOV UR19, 0x40000040 ;  /* 0x4000004000137882 */ /* 0x000fe20000000000 */
[----:B------:R-:W-:Y:S02]  /*2a60*/  UIADD3 UR20, UR32, 0x402, URZ ;  /* 0x0000040220147890 */ /* 0x000fe4000fffe03f */
[----:B------:R-:W-:Y:S01]  /*2a70*/  UIADD3 UR22, UR34, 0x202, URZ ;  /* 0x0000020222167890 */ /* 0x000fe2000fffe03f */
[----:B------:R-:W-:Y:S01]  /*2a80*/  UMOV UR21, 0x40000040 ;  /* 0x4000004000157882 */ /* 0x000fe20000000000 */
        /* <DEDUP_REMOVED lines=9> */
[----:B------:R-:W-:Y:S02]  /*2b20*/  WARPGROUP.DEPBAR.LE gsb0, 0x0 ;  /* 0x00008000000079c5 */ /* 0x000fe40000010000 */
[----:B------:R-:W-:-:S06]  /*2b30*/  WARPGROUP.ARRIVE ;  /* 0x00000000000079c5 */ /* 0x000fcc0000000000 */
[----:B------:R-:W-:Y:S01]  /*2b40*/  QGMMA.64x64x32.F32.E4M3.E4M3 R24, gdesc[UR4], R24, gsb0 ;  /* 0x00e00000041879f3 */ /* 0x000fe20008000818 */
[----:B------:R-:W-:Y:S02]  /*2b50*/  ULDC UR6, c[0x0][0x448] ;  /* 0x0001120000067ab9 */ /* 0x000fe40000000800 */
[----:B------:R-:W-:-:S06]  /*2b60*/  UISETP.NE.AND UP0, UPT, UR6, 0x1, UPT ;  /* 0x000000010600788c */ /* 0x000fcc000bf05270 */
[----:B------:R-:W-:Y:S02]  /*2b70*/  PLOP3.LUT P2, PT, PT, PT, UP0, 0x80, 0x0 ;  /* 0x000000000000781c */ /* 0x000fe40003f4f008 */
[----:B------:R-:W-:-:S03]  /*2b80*/  PLOP3.LUT P3, PT, PT, PT, UP0, 0x80, 0x0 ;  /* 0x000000000000781c */ /* 0x000fc60003f6f008 */
[----:B------:R-:W-:-:S08]  /*2b90*/  @UP0 ULDC UR6, c[0x0][0x44c] ;  /* 0x0001130000060ab9 */ /* 0x000fd00000000800 */
[----:B------:R-:W-:Y:S01]  /*2ba0*/  @P2 IMAD.HI.U32 R4, R0, UR6, RZ ;  /* 0x0000000600042c27 */ /* 0x000fe2000f8e00ff */
[----:B------:R-:W-:-:S03]  /*2bb0*/  @UP0 ULDC UR6, c[0x0][0x450] ;  /* 0x0001140000060ab9 */ /* 0x000fc60000000800 */
[----:B------:R-:W-:Y:S01]  /*2bc0*/  @!P1 VIADD R0, R5, 0x28440 ;  /* 0x0002844005009836 */ /* 0x000fe20000000000 */
[----:B------:R-:W-:Y:S01]  /*2bd0*/  @P3 SHF.R.U32.HI R3, RZ, UR6, R4 ;  /* 0x00000006ff033c19 */ /* 0x000fe20008011604 */
[----:B------:R-:W-:Y:S01]  /*2be0*/  IMAD.MOV.U32 R5, RZ, RZ, -0x40 ;  /* 0xffffffc0ff057424 */ /* 0x000fe200078e00ff */
[----:B------:R-:W-:Y:S02]  /*2bf0*/  ULDC UR6, c[0x0][0x9dc] ;  /* 0x0002770000067ab9 */ /* 0x000fe40000000800 */
[----:B------:R-:W-:Y:S01]  /*2c00*/  @!P1 PRMT R0, RZ, 0x654, R0 ;  /* 0x00000654ff009816 */ /* 0x000fe20000000000 */
[----:B------:R-:W0:Y:S01]  /*2c10*/  SHFL.IDX PT, R11, R3, RZ, 0x1c1f ;  /* 0x001c1fff030b7589 */ /* 0x000e2200000e0000 */
[----:B------:R-:W-:Y:S01]  /*2c20*/  IMAD R7, R146, R5, 0x40 ;  /* 0x0000004092077424 */ /* 0x000fe200078e0205 */
[----:B------:R-:W-:Y:S01]  /*2c30*/  ULOP3.LUT UR7, URZ, UR6, URZ, 0x33, !UPT ;  /* 0x000000063f077292 */ /* 0x000fe2000f8e333f */
[----:B------:R-:W-:-:S03]  /*2c40*/  IMAD.U32 R5, RZ, RZ, UR38 ;  /* 0x00000026ff057e24 */ /* 0x000fc6000f8e00ff */
[----:B------:R-:W-:Y:S01]  /*2c50*/  IADD3 R8, -R2, UR39, R7 ;  /* 0x0000002702087c10 */ /* 0x000fe2000fffe107 */
[----:B------:R-:W-:Y:S02]  /*2c60*/  WARPGROUP.DEPBAR.LE gsb0, 0x0 ;  /* 0x00008000000079c5 */ /* 0x000fe40000010000 */
[----:B------:R-:W-:-:S06]  /*2c70*/  WARPGROUP.ARRIVE ;  /* 0x00000000000079c5 */ /* 0x000fcc0000000000 */
[----:B------:R-:W-:Y:S01]  /*2c80*/  QGMMA.64x64x32.F32.E4M3.E4M3 R24, gdesc[UR8], R24, gsb0 ;  /* 0x00e00000081879f3 */ /* 0x000fe20008000818 */
[----:B------:R-:W-:Y:S02]  /*2c90*/  ULDC.64 UR10, c[0x0][0x9e0] ;  /* 0x00027800000a7ab9 */ /* 0x000fe40000000a00 */
[----:B------:R-:W-:-:S06]  /*2ca0*/  UISETP.GE.AND UP1, UPT, UR11, 0x1, UPT ;  /* 0x000000010b00788c */ /* 0x000fcc000bf26270 */
[----:B------:R-:W-:Y:S01]  /*2cb0*/  PLOP3.LUT P2, PT, PT, PT, UP1, 0x40, 0x0 ;  /* 0x000000000000781c */ /* 0x000fe20003f4e818 */
        /* <DEDUP_REMOVED lines=17> */
[----:B-1----:R-:W-:-:S04]  /*2dd0*/  IADD3 R0, -R2, 0x1, R7 ;  /* 0x0000000102007810 */ /* 0x002fc80007ffe107 */
[----:B------:R-:W-:-:S05]  /*2de0*/  IADD3 R0, -R5, UR39, R0 ;  /* 0x0000002705007c10 */ /* 0x000fca000fffe100 */
[C---:B------:R-:W-:Y:S02]  /*2df0*/  VIADD R9, R0.reuse, UR10 ;  /* 0x0000000a00097c36 */ /* 0x040fe40008000000 */
[----:B------:R-:W-:-:S03]  /*2e00*/  VIADD R10, R0, UR7 ;  /* 0x00000007000a7c36 */ /* 0x000fc60008000000 */
[----:B0-----:R-:W-:Y:S01]  /*2e10*/  VIADDMNMX R0, R11, R9, R8, PT ;  /* 0x000000090b007246 */ /* 0x001fe20003800108 */
[----:B------:R-:W-:Y:S01]  /*2e20*/  IMAD.IADD R4, R10, 0x1, R11 ;  /* 0x000000010a047824 */ /* 0x000fe200078e020b */
[----:B------:R-:W-:Y:S06]  /*2e30*/  @P2 BRA `(.L_x_1163) ;  /* 0x00000000005c2947 */ /* 0x000fec0003800000 */
[----:B------:R-:W-:Y:S01]  /*2e40*/  IMAD.U32 R12, RZ, RZ, UR38 ;  /* 0x00000026ff0c7e24 */ /* 0x000fe2000f8e00ff */
[----:B------:R-:W-:Y:S04]  /*2e50*/  BSSY B0, `(.L_x_1164) ;  /* 0x0000011000007945 */ /* 0x000fe80003800000 */
[----:B------:R-:W-:-:S04]  /*2e60*/  IADD3 R5, -R12, UR39, R11 ;  /* 0x000000270c057c10 */ /* 0x000fc8000fffe10b */
[----:B------:R-:W-:-:S13]  /*2e70*/  ISETP.GT.AND P2, PT, R5, -0x1, PT ;  /* 0xffffffff0500780c */ /* 0x000fda0003f44270 */
[----:B------:R-:W-:Y:S05]  /*2e80*/  @P2 BRA `(.L_x_1165) ;  /* 0x0000000000202947 */ /* 0x000fea0003800000 */
[----:B------:R-:W-:Y:S01]  /*2e90*/  UISETP.NE.AND UP2, UPT, UR11, 0x1, UPT ;  /* 0x000000010b00788c */ /* 0x000fe2000bf45270 */
[----:B------:R-:W-:-:S05]  /*2ea0*/  LOP3.LUT R5, RZ, R5, RZ, 0x33, !PT ;  /* 0x00000005ff057212 */ /* 0x000fca00078e33ff */
[----:B------:R-:W-:-:S05]  /*2eb0*/  PLOP3.LUT P2, PT, PT, PT, UP2, 0x80, 0x0 ;  /* 0x000000000000781c */ /* 0x000fca0003f4f028 */
[----:B------:R-:W-:-:S08]  /*2ec0*/  @UP2 ULDC.64 UR14, c[0x0][0x9e8] ;  /* 0x00027a00000e2ab9 */ /* 0x000fd00000000a00 */
[----:B------:R-:W-:-:S05]  /*2ed0*/  @P2 IMAD.HI.U32 R11, R5, UR14, RZ ;  /* 0x0000000e050b2c27 */ /* 0x000fca000f8e00ff */
[----:B------:R-:W-:-:S04]  /*2ee0*/  @P2 SHF.R.U32.HI R5, RZ, UR15, R11 ;  /* 0x0000000fff052c19 */ /* 0x000fc8000801160b */
[----:B------:R-:W-:Y:S01]  /*2ef0*/  LOP3.LUT R5, RZ, R5, RZ, 0x33, !PT ;  /* 0x00000005ff057212 */ /* 0x000fe200078e33ff */
[----:B------:R-:W-:Y:S06]  /*2f00*/  BRA `(.L_x_1166) ;  /* 0x0000000000147947 */ /* 0x000fec0003800000 */
.L_x_1165:
[----:B------:R-:W-:-:S06]  /*2f10*/  UISETP.NE.AND UP2, UPT, UR11, 0x1, UPT ;  /* 0x000000010b00788c */ /* 0x000fcc000bf45270 */
[----:B------:R-:W-:-:S05]  /*2f20*/  PLOP3.LUT P2, PT, PT, PT, UP2, 0x80, 0x0 ;  /* 0x000000000000781c */ /* 0x000fca0003f4f028 */
[----:B------:R-:W-:-:S08]  /*2f30*/  @UP2 ULDC.64 UR14, c[0x0][0x9e8] ;  /* 0x00027a00000e2ab9 */ /* 0x000fd00000000a00 */
[----:B------:R-:W-:-:S05]  /*2f40*/  @P2 IMAD.HI.U32 R11, R5, UR14, RZ ;  /* 0x0000000e050b2c27 */ /* 0x000fca000f8e00ff */
[----:B------:R-:W-:-:S07]  /*2f50*/  @P2 SHF.R.U32.HI R5, RZ, UR15, R11 ;  /* 0x0000000fff052c19 */ /* 0x000fce000801160b */
.L_x_1166:
[----:B------:R-:W-:Y:S05]  /*2f60*/  BSYNC B0 ;  /* 0x0000000000007941 */ /* 0x000fea0003800000 */
.L_x_1164:
[----:B------:R-:W-:-:S04]  /*2f70*/  IMAD R5, R5, UR11, -R6 ;  /* 0x0000000b05057c24 */ /* 0x000fc8000f8e0a06 */
[----:B------:R-:W-:-:S05]  /*2f80*/  IMAD.IADD R5, R5, 0x1, -R2 ;  /* 0x0000000105057824 */ /* 0x000fca00078e0a02 */
[----:B------:R-:W-:Y:S02]  /*2f90*/  VIMNMX R4, R4, R5, !PT ;  /* 0x0000000504047248 */ /* 0x000fe40007fe0100 */
[----:B------:R-:W-:-:S07]  /*2fa0*/  VIADDMNMX R0, R5, UR11, R0, PT ;  /* 0x0000000b05007c46 */ /* 0x000fce000b800100 */
.L_x_1163:
[C---:B------:R-:W-:Y:S01]  /*2fb0*/  ISETP.GE.AND P2, PT, R7.reuse, 0x2, PT ;  /* 0x000000020700780c */ /* 0x040fe20003f46270 */
[----:B------:R-:W0:Y:S01]  /*2fc0*/  SHFL.IDX PT, R3, R3, 0x1, 0x1c1f ;  /* 0x003c1f0003037f89 */ /* 0x000e2200000e0000 */
[C---:B------:R-:W-:Y:S02]  /*2fd0*/  ISETP.GE.AND P6, PT, R7.reuse, 0xa, PT ;  /* 0x0000000a0700780c */ /* 0x040fe40003fc6270 */
[----:B------:R-:W-:Y:S02]  /*2fe0*/  ISETP.GT.AND P4, PT, R4, 0x1, !P2 ;  /* 0x000000010400780c */ /* 0x000fe40005784270 */
[----:B------:R-:W-:Y:S02]  /*2ff0*/  ISETP.GE.AND P3, PT, R7, 0x9, PT ;  /* 0x000000090700780c */ /* 0x000fe40003f66270 */
[----:B------:R-:W-:Y:S02]  /*3000*/  ISETP.LT.OR P4, PT, R0, 0x2, P4 ;  /* 0x000000020000780c */ /* 0x000fe40002781670 */
[----:B------:R-:W-:-:S02]  /*3010*/  P2R R13, PR, RZ, 0x40 ;  /* 0x00000040ff0d7803 */ /* 0x000fc40000000000 */
[----:B------:R-:W-:Y:S02]  /*3020*/  FSEL R12, R25, -INF , !P4 ;  /* 0xff800000190c7808 */ /* 0x000fe40006000000 */
[C---:B------:R-:W-:Y:S02]  /*3030*/  ISETP.GT.AND P4, PT, R4.reuse, 0x9, !P6 ;  /* 0x000000090400780c */ /* 0x040fe40007784270 */
[----:B------:R-:W-:Y:S02]  /*3040*/  ISETP.GT.AND P5, PT, R4, 0x8, !P3 ;  /* 0x000000080400780c */ /* 0x000fe40005fa4270 */
[----:B------:R-:W-:Y:S02]  /*3050*/  ISETP.LT.OR P4, PT, R0, 0xa, P4 ;  /* 0x0000000a0000780c */ /* 0x000fe40002781670 */
[----:B------:R-:W-:Y:S02]  /*3060*/  ISETP.GE.AND P6, PT, R7, 0x11, PT ;  /* 0x000000110700780c */ /* 0x000fe40003fc6270 */
[----:B------:R-:W-:-:S02]  /*3070*/  FSEL R14, R29, -INF , !P4 ;  /* 0xff8000001d0e7808 */ /* 0x000fc40006000000 */
[----:B------:R-:W-:Y:S01]  /*3080*/  ISETP.LT.OR P5, PT, R0, 0x9, P5 ;  /* 0x000000090000780c */ /* 0x000fe20002fa1670 */
[----:B0-----:R-:W-:Y:S01]  /*3090*/  IMAD.IADD R5, R10, 0x1, R3 ;  /* 0x000000010a057824 */ /* 0x001fe200078e0203 */
[----:B------:R-:W-:Y:S02]  /*30a0*/  ISETP.GT.AND P4, PT, R4, 0x10, !P6 ;  /* 0x000000100400780c */ /* 0x000fe40007784270 */
[----:B------:R-:W-:Y:S02]  /*30b0*/  FSEL R28, R28, -INF , !P5 ;  /* 0xff8000001c1c7808 */ /* 0x000fe40006800000 */
[----:B------:R-:W-:Y:S02]  /*30c0*/  ISETP.LT.OR P4, PT, R0, 0x11, P4 ;  /* 0x000000110000780c */ /* 0x000fe40002781670 */
[----:B------:R-:W-:Y:S02]  /*30d0*/  ISETP.GE.AND P5, PT, R7, 0x12, PT ;  /* 0x000000120700780c */ /* 0x000fe40003fa6270 */
[----:B------:R-:W-:-:S02]  /*30e0*/  FSEL R32, R32, -INF , !P4 ;  /* 0xff80000020207808 */ /* 0x000fc40006000000 */
[----:B------:R-:W-:Y:S02]  /*30f0*/  ISETP.GT.AND P4, PT, R4, 0x11, !P5 ;  /* 0x000000110400780c */ /* 0x000fe40006f84270 */
[----:B------:R-:W-:Y:S02]  /*3100*/  P2R R21, PR, RZ, 0x20 ;  /* 0x00000020ff157803 */ /* 0x000fe40000000000 */
[----:B------:R-:W-:Y:S02]  /*3110*/  ISETP.LT.OR P4, PT, R0, 0x12, P4 ;  /* 0x000000120000780c */ /* 0x000fe40002781670 */
[----:B------:R-:W-:Y:S02]  /*3120*/  ISETP.GE.AND P5, PT, R7, 0x19, PT ;  /* 0x000000190700780c */ /* 0x000fe40003fa6270 */
[----:B------:R-:W-:Y:S02]  /*3130*/  FSEL R20, R33, -INF , !P4 ;  /* 0xff80000021147808 */ /* 0x000fe40006000000 */
[----:B------:R-:W-:-:S02]  /*3140*/  ISETP.GT.AND P4, PT, R4, 0x18, !P5 ;  /* 0x000000180400780c */ /* 0x000fc40006f84270 */
[----:B------:R-:W-:Y:S02]  /*3150*/  P2R R25, PR, RZ, 0x20 ;  /* 0x00000020ff197803 */ /* 0x000fe40000000000 */
[----:B------:R-:W-:Y:S02]  /*3160*/  ISETP.LT.OR P4, PT, R0, 0x19, P4 ;  /* 0x000000190000780c */ /* 0x000fe40002781670 */
[----:B------:R-:W-:Y:S02]  /*3170*/  ISETP.GE.AND P5, PT, R7, 0x1a, PT ;  /* 0x0000001a0700780c */ /* 0x000fe40003fa6270 */
[----:B------:R-:W-:Y:S02]  /*3180*/  FSEL R36, R36, -INF , !P4 ;  /* 0xff80000024247808 */ /* 0x000fe40006000000 */
[----:B------:R-:W-:Y:S02]  /*3190*/  ISETP.GT.AND P4, PT, R4, 0x19, !P5 ;  /* 0x000000190400780c */ /* 0x000fe40006f84270 */
[----:B------:R-:W-:-:S02]  /*31a0*/  P2R R29, PR, RZ, 0x20 ;  /* 0x00000020ff1d7803 */ /* 0x000fc40000000000 */
[----:B------:R-:W-:Y:S02]  /*31b0*/  ISETP.LT.OR P4, PT, R0, 0x1a, P4 ;  /* 0x0000001a0000780c */ /* 0x000fe40002781670 */
[----:B------:R-:W-:Y:S02]  /*31c0*/  ISETP.GE.AND P5, PT, R7, 0x21, PT ;  /* 0x000000210700780c */ /* 0x000fe40003fa6270 */
[----:B------:R-:W-:Y:S02]  /*31d0*/  FSEL R56, R37, -INF , !P4 ;  /* 0xff80000025387808 */ /* 0x000fe40006000000 */
[----:B------:R-:W-:Y:S02]  /*31e0*/  ISETP.GT.AND P4, PT, R4, 0x20, !P5 ;  /* 0x000000200400780c */ /* 0x000fe40006f84270 */
[----:B------:R-:W-:Y:S02]  /*31f0*/  P2R R33, PR, RZ, 0x20 ;  /* 0x00000020ff217803 */ /* 0x000fe40000000000 */
[----:B------:R-:W-:-:S02]  /*3200*/  ISETP.LT.OR P4, PT, R0, 0x21, P4 ;  /* 0x000000210000780c */ /* 0x000fc40002781670 */
[C---:B------:R-:W-:Y:S02]  /*3210*/  ISETP.GE.AND P5, PT, R7.reuse, 0x22, PT ;  /* 0x000000220700780c */ /* 0x040fe40003fa6270 */
[----:B------:R-:W-:Y:S02]  /*3220*/  FSEL R40, R40, -INF , !P4 ;  /* 0xff80000028287808 */ /* 0x000fe40006000000 */
[----:B------:R-:W-:Y:S02]  /*3230*/  ISETP.GT.AND P4, PT, R4, 0x21, !P5 ;  /* 0x000000210400780c */ /* 0x000fe40006f84270 */
[----:B------:R-:W-:Y:S02]  /*3240*/  P2R R37, PR, RZ, 0x20 ;  /* 0x00000020ff257803 */ /* 0x000fe40000000000 */
[----:B------:R-:W-:Y:S02]  /*3250*/  ISETP.LT.OR P4, PT, R0, 0x22, P4 ;  /* 0x000000220000780c */ /* 0x000fe40002781670 */
[----:B------:R-:W-:-:S02]  /*3260*/  ISETP.GE.AND P5, PT, R7, 0x29, PT ;  /* 0x000000290700780c */ /* 0x000fc40003fa6270 */
[----:B------:R-:W-:Y:S02]  /*3270*/  FSEL R58, R41, -INF , !P4 ;  /* 0xff800000293a7808 */ /* 0x000fe40006000000 */
[----:B------:R-:W-:Y:S02]  /*3280*/  ISETP.GT.AND P4, PT, R4, 0x28, !P5 ;  /* 0x000000280400780c */ /* 0x000fe40006f84270 */
[----:B------:R-:W-:Y:S02]  /*3290*/  P2R R41, PR, RZ, 0x20 ;  /* 0x00000020ff297803 */ /* 0x000fe40000000000 */
        /* <DEDUP_REMOVED lines=11> */
[----:B------:R-:W-:Y:S02]  /*3350*/  P2R R15, PR, RZ, 0x40 ;  /* 0x00000040ff0f7803 */ /* 0x000fe40000000000 */
[----:B------:R-:W-:Y:S02]  /*3360*/  FSEL R48, R48, -INF , !P4 ;  /* 0xff80000030307808 */ /* 0x000fe40006000000 */
[----:B------:R-:W-:-:S04]  /*3370*/  ISETP.GE.AND P4, PT, R7, 0x32, PT ;  /* 0x000000320700780c */ /* 0x000fc80003f86270 */
[----:B------:R-:W-:-:S04]  /*3380*/  ISETP.GT.AND P5, PT, R4, 0x31, !P4 ;  /* 0x000000310400780c */ /* 0x000fc800067a4270 */
[----:B------:R-:W-:-:S04]  /*3390*/  ISETP.LT.OR P5, PT, R0, 0x32, P5 ;  /* 0x000000320000780c */ /* 0x000fc80002fa1670 */
[----:B------:R-:W-:Y:S02]  /*33a0*/  FSEL R62, R49, -INF , !P5 ;  /* 0xff800000313e7808 */ /* 0x000fe40006800000 */
[----:B------:R-:W-:-:S04]  /*33b0*/  ISETP.GE.AND P5, PT, R7, 0x39, PT ;  /* 0x000000390700780c */ /* 0x000fc80003fa6270 */
[----:B------:R-:W-:-:S04]  /*33c0*/  ISETP.GT.AND P6, PT, R4, 0x38, !P5 ;  /* 0x000000380400780c */ /* 0x000fc80006fc4270 */
[----:B------:R-:W-:-:S04]  /*33d0*/  ISETP.LT.OR P6, PT, R0, 0x39, P6 ;  /* 0x000000390000780c */ /* 0x000fc800037c1670 */
[----:B------:R-:W-:Y:S02]  /*33e0*/  FSEL R52, R52, -INF , !P6 ;  /* 0xff80000034347808 */ /* 0x000fe40007000000 */
[----:B------:R-:W-:-:S04]  /*33f0*/  ISETP.GE.AND P6, PT, R7, 0x1, PT ;  /* 0x000000010700780c */ /* 0x000fc80003fc6270 */
[----:B------:R-:W-:Y:S02]  /*3400*/  P2R R11, PR, RZ, 0x40 ;  /* 0x00000040ff0b7803 */ /* 0x000fe40000000000 */
[----:B------:R-:W-:-:S04]  /*3410*/  ISETP.GT.AND P6, PT, R4, RZ, !P6 ;  /* 0x000000ff0400720c */ /* 0x000fc800077c4270 */
[----:B------:R-:W-:-:S04]  /*3420*/  ISETP.LT.OR P6, PT, R0, 0x1, P6 ;  /* 0x000000010000780c */ /* 0x000fc800037c1670 */
[----:B------:R-:W-:Y:S02]  /*3430*/  FSEL R24, R24, -INF , !P6 ;  /* 0xff80000018187808 */ /* 0x000fe40007000000 */
[----:B------:R-:W-:-:S04]  /*3440*/  ISETP.GE.AND P6, PT, R7, 0x3a, PT ;  /* 0x0000003a0700780c */ /* 0x000fc80003fc6270 */
[----:B------:R-:W-:Y:S02]  /*3450*/  P2R R7, PR, RZ, 0x40 ;  /* 0x00000040ff077803 */ /* 0x000fe40000000000 */
[----:B------:R-:W-:-:S04]  /*3460*/  ISETP.GT.AND P6, PT, R4, 0x39, !P6 ;  /* 0x000000390400780c */ /* 0x000fc800077c4270 */
[----:B------:R-:W-:Y:S02]  /*3470*/  ISETP.LT.OR P6, PT, R0, 0x3a, P6 ;  /* 0x0000003a0000780c */ /* 0x000fe400037c1670 */
[----:B------:R-:W-:Y:S02]  /*3480*/  VIADDMNMX R0, R3, R9, R8, PT ;  /* 0x0000000903007246 */ /* 0x000fe40003800108 */
[----:B------:R-:W-:Y:S02]  /*3490*/  FSEL R64, R53, -INF , !P6 ;  /* 0xff80000035407808 */ /* 0x000fe40007000000 */
[----:B------:R-:W-:-:S13]  /*34a0*/  PLOP3.LUT P6, PT, PT, PT, UP1, 0x40, 0x0 ;  /* 0x000000000000781c */ /* 0x000fda0003fce818 */
[----:B------:R-:W-:Y:S05]  /*34b0*/  @P6 BRA `(.L_x_1167) ;  /* 0x0000000000646947 */ /* 0x000fea0003800000 */
        /* <DEDUP_REMOVED lines=9> */
[----:B------:R-:W-:Y:S01]  /*3550*/  @P6 IMAD.HI.U32 R4, R3, UR14, RZ ;  /* 0x0000000e03046c27 */ /* 0x000fe2000f8e00ff */
[----:B------:R-:W-:-:S13]  /*3560*/  PLOP3.LUT P6, PT, PT, PT, UP2, 0x80, 0x0 ;  /* 0x000000000000781c */ /* 0x000fda0003fcf028 */
[----:B------:R-:W-:-:S04]  /*3570*/  @P6 SHF.R.U32.HI R3, RZ, UR15, R4 ;  /* 0x0000000fff036c19 */ /* 0x000fc80008011604 */
[----:B------:R-:W-:Y:S01]  /*3580*/  LOP3.LUT R3, RZ, R3, RZ, 0x33, !PT ;  /* 0x00000003ff037212 */ /* 0x000fe200078e33ff */
[----:B------:R-:W-:Y:S06]  /*3590*/  BRA `(.L_x_1170) ;  /* 0x0000000000187947 */ /* 0x000fec0003800000 */
.L_x_1169:
[----:B------:R-:W-:-:S06]  /*35a0*/  UISETP.NE.AND UP2, UPT, UR11, 0x1, UPT ;  /* 0x000000010b00788c */ /* 0x000fcc000bf45270 */
[----:B------:R-:W-:-:S05]  /*35b0*/  PLOP3.LUT P6, PT, PT, PT, UP2, 0x80, 0x0 ;  /* 0x000000000000781c */ /* 0x000fca0003fcf028 */
[----:B------:R-:W-:-:S08]  /*35c0*/  @UP2 ULDC.64 UR14, c[0x0][0x9e8] ;  /* 0x00027a00000e2ab9 */ /* 0x000fd00000000a00 */
[----:B------:R-:W-:Y:S01]  /*35d0*/  @P6 IMAD.HI.U32 R4, R3, UR14, RZ ;  /* 0x0000000e03046c27 */ /* 0x000fe2000f8e00ff */
[----:B------:R-:W-:-:S13]  /*35e0*/  PLOP3.LUT P6, PT, PT, PT, UP2, 0x80, 0x0 ;  /* 0x000000000000781c */ /* 0x000fda0003fcf028 */
[----:B------:R-:W-:-:S07]  /*35f0*/  @P6 SHF.R.U32.HI R3, RZ, UR15, R4 ;  /* 0x0000000fff036c19 */ /* 0x000fce0008011604 */
.L_x_1170:
[----:B------:R-:W-:Y:S05]  /*3600*/  BSYNC B0 ;  /* 0x0000000000007941 */ /* 0x000fea0003800000 */
.L_x_1168:
[----:B------:R-:W-:-:S04]  /*3610*/  IMAD R3, R3, UR11, -R6 ;  /* 0x0000000b03037c24 */ /* 0x000fc8000f8e0a06 */
[----:B------:R-:W-:-:S05]  /*3620*/  IMAD.IADD R3, R3, 0x1, -R2 ;  /* 0x0000000103037824 */ /* 0x000fca00078e0a02 */
[----:B------:R-:W-:Y:S02]  /*3630*/  VIMNMX R5, R5, R3, !PT ;  /* 0x0000000305057248 */ /* 0x000fe40007fe0100 */
[----:B------:R-:W-:-:S07]  /*3640*/  VIADDMNMX R0, R3, UR11, R0, PT ;  /* 0x0000000b03007c46 */ /* 0x000fce000b800100 */
.L_x_1167:
[----:B------:R-:W-:Y:S01]  /*3650*/  ISETP.GT.AND P2, PT, R5, 0x1, !P2 ;  /* 0x000000010500780c */ /* 0x000fe20005744270 */
[----:B------:R-:W-:Y:S01]  /*3660*/  IMAD.U32 R9, RZ, RZ, UR40 ;  /* 0x00000028ff097e24 */ /* 0x000fe2000f8e00ff */
[----:B------:R-:W-:Y:S01]  /*3670*/  FMNMX.FTZ R3, R24, R12, !PT ;  /* 0x0000000c18037209 */ /* 0x000fe20007810000 */
[----:B------:R-:W-:Y:S01]  /*3680*/  @UP0 ULDC UR14, c[0x0][0x44c] ;  /* 0x00011300000e0ab9 */ /* 0x000fe20000000800 */
[----:B------:R-:W-:Y:S01]  /*3690*/  ISETP.LT.OR P2, PT, R0, 0x2, P2 ;  /* 0x000000020000780c */ /* 0x000fe20001741670 */
[----:B------:R-:W-:Y:S01]  /*36a0*/  UIMAD.WIDE.U32 UR14, UR42, UR14, URZ ;  /* 0x0000000e2a0e72a5 */ /* 0x000fe2000f8e003f */
[----:B------:R-:W-:Y:S01]  /*36b0*/  FMNMX.FTZ R3, R28, R3, !PT ;  /* 0x000000031c037209 */ /* 0x000fe20007810000 */
[----:B------:R-:W-:Y:S01]  /*36c0*/  @UP0 ULDC UR18, c[0x0][0x450] ;  /* 0x0001140000120ab9 */ /* 0x000fe20000000800 */
[----:B------:R-:W-:Y:S01]  /*36d0*/  FSEL R27, R27, -INF , !P2 ;  /* 0xff8000001b1b7808 */ /* 0x000fe20005000000 */
[----:B------:R-:W-:Y:S01]  /*36e0*/  UMOV UR7, UR42 ;  /* 0x0000002a00077c82 */ /* 0x000fe20008000000 */
[----:B------:R-:W-:Y:S01]  /*36f0*/  ISETP.NE.AND P2, PT, R13, RZ, PT ;  /* 0x000000ff0d00720c */ /* 0x000fe20003f45270 */
[----:B------:R-:W-:Y:S01]  /*3700*/  @UP0 USHF.R.U32.HI UR7, URZ, UR18, UR15 ;  /* 0x000000123f070299 */ /* 0x000fe2000801160f */
[----:B------:R-:W-:-:S02]  /*3710*/  FMNMX.FTZ R3, R14, R3, !PT ;  /* 0x000000030e037209 */ /* 0x000fc40007810000 */
[----:B------:R-:W-:Y:S01]  /*3720*/  ISETP.GT.AND P2, PT, R5, 0x9, !P2 ;  /* 0x000000090500780c */ /* 0x000fe20005744270 */
[----:B------:R-:W-:Y:S01]  /*3730*/  UIADD3 UR44, UR44, UR7, URZ ;  /* 0x000000072c2c7290 */ /* 0x000fe2000fffe03f */
[----:B------:R-:W-:Y:S02]  /*3740*/  FMNMX.FTZ R3, R32, R3, !PT ;  /* 0x0000000320037209 */ /* 0x000fe40007810000 */
[----:B------:R-:W-:Y:S01]  /*3750*/  ISETP.LT.OR P2, PT, R0, 0xa, P2 ;  /* 0x0000000a0000780c */ /* 0x000fe20001741670 */
[----:B------:R-:W-:Y:S01]  /*3760*/  UIADD3 UR10, UR44, UR10, URZ ;  /* 0x0000000a2c0a7290 */ /* 0x000fe2000fffe03f */
[----:B------:R-:W-:Y:S02]  /*3770*/  FMNMX.FTZ R3, R20, R3, !PT ;  /* 0x0000000314037209 */ /* 0x000fe40007810000 */
[----:B------:R-:W-:Y:S02]  /*3780*/  FSEL R31, R31, -INF , !P2 ;  /* 0xff8000001f1f7808 */ /* 0x000fe40005000000 */
[----:B------:R-:W-:-:S02]  /*3790*/  ISETP.NE.AND P2, PT, R15, RZ, PT ;  /* 0x000000ff0f00720c */ /* 0x000fc40003f45270 */
[----:B------:R-:W-:Y:S02]  /*37a0*/  FMNMX.FTZ R3, R36, R3, !PT ;  /* 0x0000000324037209 */ /* 0x000fe40007810000 */
[----:B------:R-:W-:Y:S02]  /*37b0*/  ISETP.GT.AND P2, PT, R5, 0x10, !P2 ;  /* 0x000000100500780c */ /* 0x000fe40005744270 */
[----:B------:R-:W-:Y:S02]  /*37c0*/  FMNMX.FTZ R3, R56, R3, !PT ;  /* 0x0000000338037209 */ /* 0x000fe40007810000 */
[----:B------:R-:W-:Y:S02]  /*37d0*/  ISETP.LT.OR P2, PT, R0, 0x11, P2 ;  /* 0x000000110000780c */ /* 0x000fe40001741670 */
[----:B------:R-:W-:Y:S02]  /*37e0*/  FMNMX.FTZ R3, R40, R3, !PT ;  /* 0x0000000328037209 */ /* 0x000fe40007810000 */
[----:B------:R-:W-:-:S02]  /*37f0*/  FSEL R34, R34, -INF , !P2 ;  /* 0xff80000022227808 */ /* 0x000fc40005000000 */
[----:B------:R-:W-:Y:S02]  /*3800*/  ISETP.NE.AND P2, PT, R21, RZ, PT ;  /* 0x000000ff1500720c */ /* 0x000fe40003f45270 */
[----:B------:R-:W-:Y:S02]  /*3810*/  FMNMX.FTZ R3, R58, R3, !PT ;  /* 0x000000033a037209 */ /* 0x000fe40007810000 */
[----:B------:R-:W-:Y:S02]  /*3820*/  ISETP.GT.AND P2, PT, R5, 0x11, !P2 ;  /* 0x000000110500780c */ /* 0x000fe40005744270 */
[----:B------:R-:W-:Y:S02]  /*3830*/  FMNMX.FTZ R3, R44, R3, !PT ;  /* 0x000000032c037209 */ /* 0x000fe40007810000 */
[----:B------:R-:W-:Y:S02]  /*3840*/  ISETP.LT.OR P2, PT, R0, 0x12, P2 ;  /* 0x000000120000780c */ /* 0x000fe40001741670 */
[----:B------:R-:W-:-:S02]  /*3850*/  FMNMX.FTZ R3, R60, R3, !PT ;  /* 0x000000033c037209 */ /* 0x000fc40007810000 */
[----:B------:R-:W-:Y:S02]  /*3860*/  FSEL R35, R35, -INF , !P2 ;  /* 0xff80000023237808 */ /* 0x000fe40005000000 */
[----:B------:R-:W-:Y:S02]  /*3870*/  ISETP.NE.AND P2, PT, R25, RZ, PT ;  /* 0x000000ff1900720c */ /* 0x000fe40003f45270 */
[----:B------:R-:W-:Y:S02]  /*3880*/  FMNMX.FTZ R3, R48, R3, !PT ;  /* 0x0000000330037209 */ /* 0x000fe40007810000 */
[----:B------:R-:W-:Y:S02]  /*3890*/  ISETP.GT.AND P2, PT, R5, 0x18, !P2 ;  /* 0x000000180500780c */ /* 0x000fe40005744270 */
[----:B------:R-:W-:Y:S02]  /*38a0*/  FMNMX.FTZ R3, R62, R3, !PT ;  /* 0x000000033e037209 */ /* 0x000fe40007810000 */
[----:B------:R-:W-:-:S02]  /*38b0*/  ISETP.LT.OR P2, PT, R0, 0x19, P2 ;  /* 0x000000190000780c */ /* 0x000fc40001741670 */
[----:B------:R-:W-:Y:S02]  /*38c0*/  ISETP.GT.AND P3, PT, R5, 0x8, !P3 ;  /* 0x000000080500780c */ /* 0x000fe40005f64270 */
[----:B------:R-:W-:Y:S02]  /*38d0*/  FSEL R38, R38, -INF , !P2 ;  /* 0xff80000026267808 */ /* 0x000fe40005000000 */
[----:B------:R-:W-:Y:S02]  /*38e0*/  ISETP.NE.AND P2, PT, R29, RZ, PT ;  /* 0x000000ff1d00720c */ /* 0x000fe40003f45270 */
[----:B------:R-:W-:Y:S02]  /*38f0*/  FMNMX.FTZ R3, R52, R3, !PT ;  /* 0x0000000334037209 */ /* 0x000fe40007810000 */
[----:B------:R-:W-:Y:S02]  /*3900*/  ISETP.GT.AND P2, PT, R5, 0x19, !P2 ;  /* 0x000000190500780c */ /* 0x000fe40005744270 */
[----:B------:R-:W-:-:S02]  /*3910*/  ISETP.LT.OR P3, PT, R0, 0x9, P3 ;  /* 0x000000090000780c */ /* 0x000fc40001f61670 */
[----:B------:R-:W-:Y:S02]  /*3920*/  ISETP.LT.OR P2, PT, R0, 0x1a, P2 ;  /* 0x0000001a0000780c */ /* 0x000fe40001741670 */
[----:B------:R-:W-:Y:S02]  /*3930*/  FMNMX.FTZ R6, R64, R3, !PT ;  /* 0x0000000340067209 */ /* 0x000fe40007810000 */
[----:B------:R-:W-:Y:S02]  /*3940*/  FSEL R39, R39, -INF , !P2 ;  /* 0xff80000027277808 */ /* 0x000fe40005000000 */
[----:B------:R-:W-:Y:S01]  /*3950*/  ISETP.NE.AND P2, PT, R33, RZ, PT ;  /* 0x000000ff2100720c */ /* 0x000fe20003f45270 */
[----:B------:R-:W0:Y:S01]  /*3960*/  SHFL.BFLY PT, R3, R6, 0x2, 0x1f ;  /* 0x0c401f0006037f89 */ /* 0x000e2200000e0000 */
[----:B------:R-:W-:Y:S02]  /*3970*/  FSEL R30, R30, -INF , !P3 ;  /* 0xff8000001e1e7808 */ /* 0x000fe40005800000 */
[----:B------:R-:W-:-:S02]  /*3980*/  ISETP.GT.AND P2, PT, R5, 0x20, !P2 ;  /* 0x000000200500780c */ /* 0x000fc40005744270 */
[----:B------:R-:W-:Y:S02]  /*3990*/  ISETP.NE.AND P3, PT, R41, RZ, PT ;  /* 0x000000ff2900720c */ /* 0x000fe40003f65270 */
[----:B------:R-:W-:Y:S02]  /*39a0*/  ISETP.LT.OR P2, PT, R0, 0x21, P2 ;  /* 0x000000210000780c */ /* 0x000fe40001741670 */
[----:B------:R-:W-:Y:S02]  /*39b0*/  ISETP.NE.AND P6, PT, R11, RZ, PT ;  /* 0x000000ff0b00720c */ /* 0x000fe40003fc5270 */
[----:B------:R-:W-:Y:S02]  /*39c0*/  FSEL R42, R42, -INF , !P2 ;  /* 0xff8000002a2a7808 */ /* 0x000fe40005000000 */
[----:B------:R-:W-:Y:S02]  /*39d0*/  ISETP.NE.AND P2, PT, R37, RZ, PT ;  /* 0x000000ff2500720c */ /* 0x000fe40003f45270 */
[----:B------:R-:W-:-:S02]  /*39e0*/  ISETP.GT.AND P4, PT, R5, 0x31, !P4 ;  /* 0x000000310500780c */ /* 0x000fc40006784270 */
[C---:B------:R-:W-:Y:S02]  /*39f0*/  ISETP.GT.AND P2, PT, R5.reuse, 0x21, !P2 ;  /* 0x000000210500780c */ /* 0x040fe40005744270 */
[----:B------:R-:W-:Y:S02]  /*3a00*/  ISETP.GT.AND P5, PT, R5, 0x38, !P5 ;  /* 0x000000380500780c */ /* 0x000fe40006fa4270 */
[C---:B------:R-:W-:Y:S02]  /*3a10*/  ISETP.LT.OR P2, PT, R0.reuse, 0x22, P2 ;  /* 0x000000220000780c */ /* 0x040fe40001741670 */
[----:B------:R-:W-:Y:S02]  /*3a20*/  ISETP.LT.OR P4, PT, R0, 0x32, P4 ;  /* 0x000000320000780c */ /* 0x000fe40002781670 */
[----:B------:R-:W-:Y:S02]  /*3a30*/  FSEL R43, R43, -INF , !P2 ;  /* 0xff8000002b2b7808 */ /* 0x000fe40005000000 */
[----:B------:R-:W-:-:S02]  /*3a40*/  ISETP.GT.AND P2, PT, R5, 0x28, !P3 ;  /* 0x000000280500780c */ /* 0x000fc40005f44270 */
[----:B------:R-:W-:Y:S02]  /*3a50*/  ISETP.NE.AND P3, PT, R45, RZ, PT ;  /* 0x000000ff2d00720c */ /* 0x000fe40003f65270 */
[----:B------:R-:W-:Y:S02]  /*3a60*/  ISETP.LT.OR P2, PT, R0, 0x29, P2 ;  /* 0x000000290000780c */ /* 0x000fe40001741670 */
[C---:B------:R-:W-:Y:S02]  /*3a70*/  ISETP.GT.AND P3, PT, R5.reuse, 0x30, !P3 ;  /* 0x000000300500780c */ /* 0x040fe40005f64270 */
[----:B------:R-:W-:Y:S02]  /*3a80*/  FSEL R46, R46, -INF , !P2 ;  /* 0xff8000002e2e7808 */ /* 0x000fe40005000000 */
[----:B------:R-:W-:Y:S02]  /*3a90*/  ISETP.GT.AND P2, PT, R5, RZ, !P6 ;  /* 0x000000ff0500720c */ /* 0x000fe40007744270 */
[----:B------:R-:W-:-:S02]  /*3aa0*/  ISETP.NE.AND P6, PT, R7, RZ, PT ;  /* 0x000000ff0700720c */ /* 0x000fc40003fc5270 */
[----:B------:R-:W-:Y:S02]  /*3ab0*/  ISETP.LT.OR P2, PT, R0, 0x1, P2 ;  /* 0x000000010000780c */ /* 0x000fe40001741670 */
[----:B0-----:R-:W-:Y:S02]  /*3ac0*/  FMNMX.FTZ R7, R6, R3, !PT ;  /* 0x0000000306077209 */ /* 0x001fe40007810000 */
[----:B------:R-:W-:Y:S02]  /*3ad0*/  FSEL R26, R26, -INF , !P2 ;  /* 0xff8000001a1a7808 */ /* 0x000fe40005000000 */
[----:B------:R-:W-:Y:S01]  /*3ae0*/  ISETP.NE.AND P2, PT, R57, RZ, PT ;  /* 0x000000ff3900720c */ /* 0x000fe20003f45270 */
[----:B------:R-:W0:Y:S01]  /*3af0*/  SHFL.BFLY PT, R8, R7, 0x1, 0x1f ;  /* 0x0c201f0007087f89 */ /* 0x000e2200000e0000 */
[----:B------:R-:W-:Y:S02]  /*3b00*/  FMNMX.FTZ R3, R26, R27, !PT ;  /* 0x0000001b1a037209 */ /* 0x000fe40007810000 */
[----:B------:R-:W-:-:S02]  /*3b10*/  ISETP.GT.AND P2, PT, R5, 0x29, !P2 ;  /* 0x000000290500780c */ /* 0x000fc40005744270 */
[----:B------:R-:W-:Y:S02]  /*3b20*/  FMNMX.FTZ R4, R30, R3, !PT ;  /* 0x000000031e047209 */ /* 0x000fe40007810000 */
[----:B------:R-:W-:Y:S02]  /*3b30*/  ISETP.LT.OR P2, PT, R0, 0x2a, P2 ;  /* 0x0000002a0000780c */ /* 0x000fe40001741670 */
[----:B------:R-:W-:Y:S02]  /*3b40*/  FMNMX.FTZ R3, R31, R4, !PT ;  /* 0x000000041f037209 */ /* 0x000fe40007810000 */
[----:B------:R-:W-:Y:S02]  /*3b50*/  FSEL R47, R47, -INF , !P2 ;  /* 0xff8000002f2f7808 */ /* 0x000fe40005000000 */
[----:B------:R-:W-:Y:S02]  /*3b60*/  FMNMX.FTZ R4, R34, R3, !PT ;  /* 0x0000000322047209 */ /* 0x000fe40007810000 */
[----:B------:R-:W-:-:S02]  /*3b70*/  ISETP.LT.OR P3, PT, R0, 0x31, P3 ;  /* 0x000000310000780c */ /* 0x000fc40001f61670 */
[----:B------:R-:W-:Y:S02]  /*3b80*/  FMNMX.FTZ R3, R35, R4, !PT ;  /* 0x0000000423037209 */ /* 0x000fe40007810000 */
[----:B------:R-:W-:Y:S02]  /*3b90*/  FSEL R50, R50, -INF , !P3 ;  /* 0xff80000032327808 */ /* 0x000fe40005800000 */
[----:B------:R-:W-:Y:S02]  /*3ba0*/  FMNMX.FTZ R6, R38, R3, !PT ;  /* 0x0000000326067209 */ /* 0x000fe40007810000 */
[----:B------:R-:W-:Y:S02]  /*3bb0*/  ISETP.LT.OR P5, PT, R0, 0x39, P5 ;  /* 0x000000390000780c */ /* 0x000fe40002fa1670 */
[----:B------:R-:W-:Y:S02]  /*3bc0*/  FMNMX.FTZ R3, R39, R6, !PT ;  /* 0x0000000627037209 */ /* 0x000fe40007810000 */
[----:B0-----:R-:W-:-:S02]  /*3bd0*/  FMNMX.FTZ R4, R7, R8, !PT ;  /* 0x0000000807047209 */ /* 0x001fc40007810000 */
[----:B------:R-:W-:Y:S02]  /*3be0*/  FMNMX.FTZ R6, R42, R3, !PT ;  /* 0x000000032a067209 */ /* 0x000fe40007810000 */
[C---:B------:R-:W-:Y:S01]  /*3bf0*/  FSETP.NEU.FTZ.AND P2, PT, R4.reuse, -INF , PT ;  /* 0xff8000000400780b */ /* 0x040fe20003f5d000 */
[----:B------:R-:W-:-:S01]  /*3c00*/  FFMA.FTZ R7, R4, R9, -8 ;  /* 0xc100000004077423 */ /* 0x000fc20000010009 */
[----:B------:R-:W-:Y:S02]  /*3c10*/  FMNMX.FTZ R3, R43, R6, !PT ;  /* 0x000000062b037209 */ /* 0x000fe40007810000 */
[----:B------:R-:W-:Y:S02]  /*3c20*/  FSEL R51, R51, -INF , !P4 ;  /* 0xff80000033337808 */ /* 0x000fe40006000000 */
[----:B------:R-:W-:Y:S02]  /*3c30*/  FMNMX.FTZ R6, R46, R3, !PT ;  /* 0x000000032e067209 */ /* 0x000fe40007810000 */
[----:B------:R-:W-:-:S02]  /*3c40*/  FSEL R7, R7, RZ, P2 ;  /* 0x000000ff07077208 */ /* 0x000fc40001000000 */
[----:B------:R-:W-:Y:S02]  /*3c50*/  FMNMX.FTZ R3, R47, R6, !PT ;  /* 0x000000062f037209 */ /* 0x000fe40007810000 */
[----:B------:R-:W-:Y:S01]  /*3c60*/  ISETP.GT.AND P2, PT, R5, 0x39, !P6 ;  /* 0x000000390500780c */ /* 0x000fe20007744270 */
[--C-:B------:R-:W-:Y:S01]  /*3c70*/  FFMA.FTZ R5, R24, UR40, -R7.reuse ;  /* 0x0000002818057c23 */ /* 0x100fe20008010807 */
[----:B------:R-:W-:Y:S01]  /*3c80*/  FMNMX.FTZ R6, R50, R3, !PT ;  /* 0x0000000332067209 */ /* 0x000fe20007810000 */
[--C-:B------:R-:W-:Y:S01]  /*3c90*/  FFMA.FTZ R9, R12, UR40, -R7.reuse ;  /* 0x000000280c097c23 */ /* 0x100fe20008010807 */
[----:B------:R-:W-:Y:S01]  /*3ca0*/  ISETP.LT.OR P2, PT, R0, 0x3a, P2 ;  /* 0x0000003a0000780c */ /* 0x000fe20001741670 */
[----:B------:R0:W-:Y:S01]  /*3cb0*/  MUFU.EX2 R8, R5 ;  /* 0x0000000500087308 */ /* 0x0001e20000000800 */
[----:B------:R-:W-:Y:S01]  /*3cc0*/  FSEL R54, R54, -INF , !P5 ;  /* 0xff80000036367808 */ /* 0x000fe20006800000 */
[--C-:B------:R-:W-:Y:S01]  /*3cd0*/  FFMA.FTZ R12, R32, UR40, -R7.reuse ;  /* 0x00000028200c7c23 */ /* 0x100fe20008010807 */
[----:B------:R-:W-:Y:S01]  /*3ce0*/  FMNMX.FTZ R3, R51, R6, !PT ;  /* 0x0000000633037209 */ /* 0x000fe20007810000 */
[----:B------:R-:W-:Y:S01]  /*3cf0*/  IMAD.U32 R32, RZ, RZ, UR40 ;  /* 0x00000028ff207e24 */ /* 0x000fe2000f8e00ff */
[----:B------:R-:W-:Y:S01]  /*3d00*/  FSEL R55, R55, -INF , !P2 ;  /* 0xff80000037377808 */ /* 0x000fe20005000000 */
[--C-:B------:R-:W-:Y:S01]  /*3d10*/  FFMA.FTZ R10, R14, UR40, -R7.reuse ;  /* 0x000000280e0a7c23 */ /* 0x100fe20008010807 */
[----:B------:R-:W-:Y:S01]  /*3d20*/  FMNMX.FTZ R0, R54, R3, !PT ;  /* 0x0000000336007209 */ /* 0x000fe20007810000 */
[----:B------:R-:W1:Y:S01]  /*3d30*/  MUFU.EX2 R9, R9 ;  /* 0x0000000900097308 */ /* 0x000e620000000800 */
[----:B0-----:R-:W-:-:S01]  /*3d40*/  FFMA.FTZ R5, R28, UR40, -R7 ;  /* 0x000000281c057c23 */ /* 0x001fc20008010807 */
[--C-:B------:R-:W-:Y:S01]  /*3d50*/  FFMA.FTZ R13, R20, UR40, -R7.reuse ;  /* 0x00000028140d7c23 */ /* 0x100fe20008010807 */
[----:B------:R-:W-:Y:S01]  /*3d60*/  FMNMX.FTZ R0, R55, R0, !PT ;  /* 0x0000000037007209 */ /* 0x000fe20007810000 */
[--C-:B------:R-:W-:Y:S01]  /*3d70*/  FFMA.FTZ R14, R36, UR40, -R7.reuse ;  /* 0x00000028240e7c23 */ /* 0x100fe20008010807 */
[----:B------:R-:W-:-:S01]  /*3d80*/  FFMA.FTZ R24, R44, UR40, -R7 ;  /* 0x000000282c187c23 */ /* 0x000fc20008010807 */
[--C-:B------:R-:W-:Y:S01]  /*3d90*/  FFMA.FTZ R25, R60, UR40, -R7.reuse ;  /* 0x000000283c197c23 */ /* 0x100fe20008010807 */
[----:B------:R-:W-:-:S01]  /*3da0*/  FFMA.FTZ R20, R40, UR40, -R7 ;  /* 0x0000002828147c23 */ /* 0x000fc20008010807 */
[----:B------:R-:W0:Y:S01]  /*3db0*/  SHFL.BFLY PT, R3, R0, 0x2, 0x1f ;  /* 0x0c401f0000037f89 */ /* 0x000e2200000e0000 */
[----:B------:R2:W3:Y:S01]  /*3dc0*/  MUFU.EX2 R6, R5 ;  /* 0x0000000500067308 */ /* 0x0004e20000000800 */
[----:B------:R-:W-:-:S01]  /*3dd0*/  FFMA.FTZ R28, R48, UR40, -R7 ;  /* 0x00000028301c7c23 */ /* 0x000fc20008010807 */
[----:B------:R-:W-:-:S06]  /*3de0*/  FFMA.FTZ R29, R62, UR40, -R7 ;  /* 0x000000283e1d7c23 */ /* 0x000fcc0008010807 */
[----:B------:R4:W5:Y:S01]  /*3df0*/  MUFU.EX2 R11, R10 ;  /* 0x0000000a000b7308 */ /* 0x0009620000000800 */
[----:B--2---:R-:W-:-:S01]  /*3e00*/  FFMA.FTZ R5, R56, UR40, -R7 ;  /* 0x0000002838057c23 */ /* 0x004fc20008010807 */
[----:B-1----:R-:W-:-:S06]  /*3e10*/  FADD.FTZ R33, R8, R9 ;  /* 0x0000000908217221 */ /* 0x002fcc0000010000 */
[----:B------:R-:W-:Y:S01]  /*3e20*/  MUFU.EX2 R15, R5 ;  /* 0x00000005000f7308 */ /* 0x000fe20000000800 */
[----:B----4-:R-:W-:-:S01]  /*3e30*/  FFMA.FTZ R10, R58, UR40, -R7 ;  /* 0x000000283a0a7c23 */ /* 0x010fc20008010807 */
[----:B0-----:R-:W-:-:S06]  /*3e40*/  FMNMX.FTZ R3, R0, R3, !PT ;  /* 0x0000000300037209 */ /* 0x001fcc0007810000 */
[----:B------:R3:W-:Y:S01]  /*3e50*/  MUFU.EX2 R21, R10 ;  /* 0x0000000a00157308 */ /* 0x0007e20000000800 */
[----:B------:R-:W0:Y:S07]  /*3e60*/  SHFL.BFLY PT, R0, R3, 0x1, 0x1f ;  /* 0x0c201f0003007f89 */ /* 0x000e2e00000e0000 */
[----:B------:R-:W1:Y:S01]  /*3e70*/  MUFU.EX2 R12, R12 ;  /* 0x0000000c000c7308 */ /* 0x000e620000000800 */
[----:B---3--:R-:W-:-:S01]  /*3e80*/  FADD.FTZ R10, R6, R33 ;  /* 0x00000021060a7221 */ /* 0x008fc20000010000 */
[----:B-----5:R-:W-:-:S03]  /*3e90*/  F2FP.SATFINITE.E4M3.F32.PACK_AB_MERGE_C R6, R11, R6, RZ ;  /* 0x000000060b06723e */ /* 0x020fc600048070ff */
[----:B------:R-:W-:Y:S01]  /*3ea0*/  FADD.FTZ R33, R11, R10 ;  /* 0x0000000a0b217221 */ /* 0x000fe20000010000 */
[----:B------:R-:W-:Y:S02]  /*3eb0*/  F2FP.SATFINITE.E4M3.F32.PACK_AB_MERGE_C R188, R9, R8, R6 ;  /* 0x0000000809bc723e */ /* 0x000fe40004807006 */
[----:B------:R-:W-:Y:S08]  /*3ec0*/  MUFU.EX2 R13, R13 ;  /* 0x0000000d000d7308 */ /* 0x000ff00000000800 */
[----:B------:R-:W2:Y:S01]  /*3ed0*/  MUFU.EX2 R14, R14 ;  /* 0x0000000e000e7308 */ /* 0x000ea20000000800 */
[----:B-1----:R-:W-:-:S01]  /*3ee0*/  FADD.FTZ R10, R12, R33 ;  /* 0x000000210c0a7221 */ /* 0x002fc20000010000 */
[----:B0-----:R-:W-:Y:S01]  /*3ef0*/  FMNMX.FTZ R5, R3, R0, !PT ;  /* 0x0000000003057209 */ /* 0x001fe20007810000 */
[----:B------:R-:W-:-:S01]  /*3f00*/  FFMA.FTZ R0, R52, UR40, -R7 ;  /* 0x0000002834007c23 */ /* 0x000fc20008010807 */
[----:B------:R-:W-:-:S02]  /*3f10*/  FFMA.FTZ R7, R64, UR40, -R7 ;  /* 0x0000002840077c23 */ /* 0x000fc40008010807 */
[C---:B------:R-:W-:Y:S01]  /*3f20*/  FSETP.NEU.FTZ.AND P2, PT, R5.reuse, -INF , PT ;  /* 0xff8000000500780b */ /* 0x040fe20003f5d000 */
[----:B------:R-:W-:Y:S01]  /*3f30*/  FFMA.FTZ R3, R5, R32, -8 ;  /* 0xc100000005037423 */ /* 0x000fe20000010020 */
[----:B------:R-:W-:Y:S04]  /*3f40*/  MUFU.EX2 R24, R24 ;  /* 0x0000001800187308 */ /* 0x000fe80000000800 */
[----:B------:R-:W-:Y:S02]  /*3f50*/  FSEL R3, R3, RZ, P2 ;  /* 0x000000ff03037208 */ /* 0x000fe40001000000 */
[----:B------:R-:W-:Y:S02]  /*3f60*/  PLOP3.LUT P2, PT, PT, PT, UP1, 0x40, 0x0 ;  /* 0x000000000000781c */ /* 0x000fe40003f4e818 */
        /* <DEDUP_REMOVED lines=14> */
[----:B--2---:R-:W-:Y:S01]  /*4050*/  F2FP.SATFINITE.E4M3.F32.PACK_AB_MERGE_C R8, R15, R14, RZ ;  /* 0x0000000e0f08723e */ /* 0x004fe200048070ff */
[----:B------:R-:W-:-:S01]  /*4060*/  FFMA.FTZ R50, R50, UR40, -R3 ;  /* 0x0000002832327c23 */ /* 0x000fc20008010803 */
[----:B------:R-:W0:Y:S01]  /*4070*/  MUFU.EX2 R27, R27 ;  /* 0x0000001b001b7308 */ /* 0x000e220000000800 */
[----:B------:R-:W-:-:S01]  /*4080*/  FFMA.FTZ R51, R51, UR40, -R3 ;  /* 0x0000002833337c23 */ /* 0x000fc20008010803 */
[----:B------:R-:W-:Y:S01]  /*4090*/  F2FP.SATFINITE.E4M3.F32.PACK_AB_MERGE_C R190, R13, R12, R8 ;  /* 0x0000000c0dbe723e */ /* 0x000fe20004807008 */
[----:B------:R-:W-:-:S01]  /*40a0*/  FFMA.FTZ R54, R54, UR40, -R3 ;  /* 0x0000002836367c23 */ /* 0x000fc20008010803 */
[----:B------:R-:W-:-:S04]  /*40b0*/  FFMA.FTZ R3, R55, UR40, -R3 ;  /* 0x0000002837037c23 */ /* 0x000fc80008010803 */
[----:B------:R-:W1:Y:S08]  /*40c0*/  MUFU.EX2 R30, R30 ;  /* 0x0000001e001e7308 */ /* 0x000e700000000800 */
[----:B------:R-:W2:Y:S01]  /*40d0*/  MUFU.EX2 R31, R31 ;  /* 0x0000001f001f7308 */ /* 0x000ea20000000800 */
[----:B0-----:R-:W-:-:S07]  /*40e0*/  FADD.FTZ R11, R26, R27 ;  /* 0x0000001b1a0b7221 */ /* 0x001fce0000010000 */
[----:B------:R-:W0:Y:S01]  /*40f0*/  MUFU.EX2 R34, R34 ;  /* 0x0000002200227308 */ /* 0x000e220000000800 */
[----:B-1----:R-:W-:-:S01]  /*4100*/  FADD.FTZ R6, R30, R11 ;  /* 0x0000000b1e067221 */ /* 0x002fc20000010000 */
[----:B------:R-:W-:Y:S01]  /*4110*/  FADD.FTZ R11, R13, R10 ;  /* 0x0000000a0d0b7221 */ /* 0x000fe20000010000 */
[----:B------:R-:W-:-:S03]  /*4120*/  F2FP.SATFINITE.E4M3.F32.PACK_AB_MERGE_C R10, R25, R24, RZ ;  /* 0x00000018190a723e */ /* 0x000fc600048070ff */
[----:B------:R-:W-:Y:S02]  /*4130*/  FADD.FTZ R14, R14, R11 ;  /* 0x0000000b0e0e7221 */ /* 0x000fe40000010000 */
[----:B------:R-:W1:Y:S01]  /*4140*/  MUFU.EX2 R35, R35 ;  /* 0x0000002300237308 */ /* 0x000e620000000800 */
[----:B--2---:R-:W-:-:S01]  /*4150*/  FADD.FTZ R9, R31, R6 ;  /* 0x000000061f097221 */ /* 0x004fc20000010000 */
[----:B------:R-:W-:Y:S01]  /*4160*/  FADD.FTZ R15, R15, R14 ;  /* 0x0000000e0f0f7221 */ /* 0x000fe20000010000 */
[----:B------:R-:W-:-:S04]  /*4170*/  F2FP.SATFINITE.E4M3.F32.PACK_AB_MERGE_C R30, R31, R30, RZ ;  /* 0x0000001e1f1e723e */ /* 0x000fc800048070ff */
[----:B------:R-:W-:Y:S01]  /*4180*/  F2FP.SATFINITE.E4M3.F32.PACK_AB_MERGE_C R189, R27, R26, R30 ;  /* 0x0000001a1bbd723e */ /* 0x000fe2000480701e */
        /* <DEDUP_REMOVED lines=8> */
[----:B------:R-:W-:-:S04]  /*4210*/  F2FP.SATFINITE.E4M3.F32.PACK_AB_MERGE_C R38, R39, R38, RZ ;  /* 0x000000262726723e */ /* 0x000fc800048070ff */
[----:B------:R-:W-:Y:S02]  /*4220*/  F2FP.SATFINITE.E4M3.F32.PACK_AB_MERGE_C R191, R35, R34, R38 ;  /* 0x0000002223bf723e */ /* 0x000fe40004807026 */
[----:B------:R-:W0:Y:S01]  /*4230*/  MUFU.EX2 R43, R43 ;  /* 0x0000002b002b7308 */ /* 0x000e220000000800 */
[----:B-1----:R-:W-:-:S01]  /*4240*/  FADD.FTZ R8, R20, R15 ;  /* 0x0000000f14087221 */ /* 0x002fc20000010000 */
[----:B------:R-:W-:-:S03]  /*4250*/  F2FP.SATFINITE.E4M3.F32.PACK_AB_MERGE_C R184, R21, R20, R10 ;  /* 0x0000001415b8723e */ /* 0x000fc6000480700a */
[----:B------:R-:W-:-:S03]  /*4260*/  FADD.FTZ R21, R21, R8 ;  /* 0x0000000815157221 */ /* 0x000fc60000010000 */
[----:B------:R-:W1:Y:S01]  /*4270*/  MUFU.EX2 R46, R46 ;  /* 0x0000002e002e7308 */ /* 0x000e620000000800 */
[----:B--2---:R-:W-:-:S01]  /*4280*/  FADD.FTZ R6, R42, R9 ;  /* 0x000000092a067221 */ /* 0x004fc20000010000 */
[----:B------:R-:W-:-:S04]  /*4290*/  FADD.FTZ R24, R24, R21 ;  /* 0x0000001518187221 */ /* 0x000fc80000010000 */
[----:B------:R-:W-:Y:S02]  /*42a0*/  FADD.FTZ R25, R25, R24 ;  /* 0x0000001819197221 */ /* 0x000fe40000010000 */
[----:B------:R-:W-:Y:S01]  /*42b0*/  MUFU.EX2 R0, R0 ;  /* 0x0000000000007308 */ /* 0x000fe20000000800 */
[----:B0-----:R-:W-:-:S07]  /*42c0*/  FADD.FTZ R9, R43, R6 ;  /* 0x000000062b097221 */ /* 0x001fce0000010000 */
[----:B------:R-:W0:Y:S01]  /*42d0*/  MUFU.EX2 R7, R7 ;  /* 0x0000000700077308 */ /* 0x000e220000000800 */
[----:B-1----:R-:W-:-:S07]  /*42e0*/  FADD.FTZ R6, R46, R9 ;  /* 0x000000092e067221 */ /* 0x002fce0000010000 */
[----:B------:R-:W1:Y:S08]  /*42f0*/  MUFU.EX2 R47, R47 ;  /* 0x0000002f002f7308 */ /* 0x000e700000000800 */
[----:B------:R-:W-:Y:S01]  /*4300*/  MUFU.EX2 R28, R28 ;  /* 0x0000001c001c7308 */ /* 0x000fe20000000800 */
[----:B0-----:R-:W-:-:S07]  /*4310*/  F2FP.SATFINITE.E4M3.F32.PACK_AB_MERGE_C R8, R7, R0, RZ ;  /* 0x000000000708723e */ /* 0x001fce00048070ff */
[----:B------:R-:W0:Y:S01]  /*4320*/  MUFU.EX2 R29, R29 ;  /* 0x0000001d001d7308 */ /* 0x000e220000000800 */
[C---:B-1----:R-:W-:Y:S01]  /*4330*/  F2FP.SATFINITE.E4M3.F32.PACK_AB_MERGE_C R46, R47.reuse, R46, RZ ;  /* 0x0000002e2f2e723e */ /* 0x042fe200048070ff */
[----:B------:R-:W-:-:S03]  /*4340*/  FADD.FTZ R47, R47, R6 ;  /* 0x000000062f2f7221 */ /* 0x000fc60000010000 */
[----:B------:R-:W-:-:S03]  /*4350*/  F2FP.SATFINITE.E4M3.F32.PACK_AB_MERGE_C R185, R43, R42, R46 ;  /* 0x0000002a2bb9723e */ /* 0x000fc6000480702e */
[----:B------:R-:W1:Y:S08]  /*4360*/  MUFU.EX2 R50, R50 ;  /* 0x0000003200327308 */ /* 0x000e700000000800 */
[----:B------:R-:W2:Y:S01]  /*4370*/  MUFU.EX2 R51, R51 ;  /* 0x0000003300337308 */ /* 0x000ea20000000800 */
[----:B0-----:R-:W-:Y:S01]  /*4380*/  F2FP.SATFINITE.E4M3.F32.PACK_AB_MERGE_C R186, R29, R28, R8 ;  /* 0x0000001c1dba723e */ /* 0x001fe20004807008 */
[----:B------:R-:W-:-:S04]  /*4390*/  FADD.FTZ R28, R28, R25 ;  /* 0x000000191c1c7221 */ /* 0x000fc80000010000 */
[----:B------:R-:W-:Y:S02]  /*43a0*/  FADD.FTZ R29, R29, R28 ;  /* 0x0000001c1d1d7221 */ /* 0x000fe40000010000 */
[----:B------:R-:W-:Y:S01]  /*43b0*/  MUFU.EX2 R54, R54 ;  /* 0x0000003600367308 */ /* 0x000fe20000000800 */
[----:B-1----:R-:W-:-:S01]  /*43c0*/  FADD.FTZ R6, R50, R47 ;  /* 0x0000002f32067221 */ /* 0x002fc20000010000 */
[----:B------:R-:W-:-:S04]  /*43d0*/  FADD.FTZ R0, R0, R29 ;  /* 0x0000001d00007221 */ /* 0x000fc80000010000 */
[----:B------:R-:W-:Y:S02]  /*43e0*/  FADD.FTZ R0, R7, R0 ;  /* 0x0000000007007221 */ /* 0x000fe40000010000 */
[----:B------:R-:W0:Y:S01]  /*43f0*/  MUFU.EX2 R3, R3 ;  /* 0x0000000300037308 */ /* 0x000e220000000800 */
[----:B--2---:R-:W-:-:S01]  /*4400*/  FADD.FTZ R9, R51, R6 ;  /* 0x0000000633097221 */ /* 0x004fc20000010000 */
[----:B0-----:R-:W-:-:S03]  /*4410*/  F2FP.SATFINITE.E4M3.F32.PACK_AB_MERGE_C R6, R3, R54, RZ ;  /* 0x000000360306723e */ /* 0x001fc600048070ff */
[----:B------:R-:W-:Y:S01]  /*4420*/  FADD.FTZ R54, R54, R9 ;  /* 0x0000000936367221 */ /* 0x000fe20000010000 */
[----:B------:R-:W-:-:S03]  /*4430*/  F2FP.SATFINITE.E4M3.F32.PACK_AB_MERGE_C R187, R51, R50, R6 ;  /* 0x0000003233bb723e */ /* 0x000fc60004807006 */
[----:B------:R-:W-:Y:S01]  /*4440*/  FADD.FTZ R3, R3, R54 ;  /* 0x0000003603037221 */ /* 0x000fe20000010000 */
[----:B------:R-:W-:Y:S01]  /*4450*/  VIADD R6, R146, 0xfffffffe ;  /* 0xfffffffe92067836 */ /* 0x000fe20000000000 */
[----:B------:R-:W-:Y:S06]  /*4460*/  @P2 BRA `(.L_x_1171) ;  /* 0x0000000000442947 */ /* 0x000fec0003800000 */
        /* <DEDUP_REMOVED lines=10> */
.L_x_1172:
[----:B------:R-:W-:-:S11]  /*4510*/  UISETP.NE.AND UP2, UPT, UR11, 0x1, UPT ;  /* 0x000000010b00788c */ /* 0x000fd6000bf45270 */
[----:B------:R-:W-:Y:S02]  /*4520*/  @UP2 ULDC.64 UR14, c[0x0][0x9e8] ;  /* 0x00027a00000e2ab9 */ /* 0x000fe40000000a00 */
[----:B------:R-:W-:-:S04]  /*4530*/  UIMAD.WIDE.U32 UR18, UR7, UR14, URZ ;  /* 0x0000000e071272a5 */ /* 0x000fc8000f8e003f */
[----:B------:R-:W-:-:S12]  /*4540*/  @UP2 USHF.R.U32.HI UR7, URZ, UR15, UR19 ;  /* 0x0000000f3f072299 */ /* 0x000fd80008011613 */
.L_x_1173:
[----:B------:R-:W-:-:S04]  /*4550*/  UIMAD UR7, UR7, UR11, UR11 ;  /* 0x0000000b070772a4 */ /* 0x000fc8000f8e020b */
[----:B------:R-:W-:-:S04]  /*4560*/  UISETP.LT.AND UP2, UPT, UR10, UR7, UPT ;  /* 0x000000070a00728c */ /* 0x000fc8000bf41270 */
[----:B------:R-:W-:-:S12]  /*4570*/  USEL UR10, UR10, UR7, UP2 ;  /* 0x000000070a0a7287 */ /* 0x000fd80009000000 */
.L_x_1171:
[----:B------:R-:W-:Y:S01]  /*4580*/  USHF.R.S32.HI UR7, URZ, 0x1f, UR10 ;  /* 0x0000001f3f077899 */ /* 0x000fe2000801140a */
[----:B------:R-:W-:Y:S02]  /*4590*/  CS2R R24, SRZ ;  /* 0x0000000000187805 */ /* 0x000fe4000001ff00 */
[----:B------:R-:W-:Y:S02]  /*45a0*/  CS2R R26, SRZ ;  /* 0x00000000001a7805 */ /* 0x000fe4000001ff00 */
[----:B------:R-:W-:Y:S01]  /*45b0*/  CS2R R28, SRZ ;  /* 0x00000000001c7805 */ /* 0x000fe2000001ff00 */
[----:B------:R-:W-:Y:S01]  /*45c0*/  ULEA.HI UR7, UR7, UR10, URZ, 0x6 ;  /* 0x0000000a07077291 */ /* 0x000fe2000f8f303f */
[----:B------:R-:W-:Y:S02]  /*45d0*/  CS2R R30, SRZ ;  /* 0x00000000001e7805 */ /* 0x000fe4000001ff00 */
[----:B------:R-:W-:Y:S02]  /*45e0*/  CS2R R32, SRZ ;  /* 0x0000000000207805 */ /* 0x000fe4000001ff00 */
[----:B------:R-:W-:Y:S01]  /*45f0*/  CS2R R34, SRZ ;  /* 0x0000000000227805 */ /* 0x000fe2000001ff00 */
[----:B------:R-:W-:Y:S01]  /*4600*/  USHF.R.S32.HI UR7, URZ, 0x6, UR7 ;  /* 0x000000063f077899 */ /* 0x000fe20008011407 */
[----:B------:R-:W-:-:S02]  /*4610*/  CS2R R36, SRZ ;  /* 0x0000000000247805 */ /* 0x000fc4000001ff00 */
[----:B------:R-:W-:Y:S02]  /*4620*/  CS2R R38, SRZ ;  /* 0x0000000000267805 */ /* 0x000fe4000001ff00 */
[----:B------:R-:W-:Y:S01]  /*4630*/  CS2R R40, SRZ ;  /* 0x0000000000287805 */ /* 0x000fe2000001ff00 */
[----:B------:R-:W-:Y:S01]  /*4640*/  UISETP.LT.AND UP2, UPT, UR51, UR7, UPT ;  /* 0x000000073300728c */ /* 0x000fe2000bf41270 */
[----:B------:R-:W-:Y:S02]  /*4650*/  CS2R R42, SRZ ;  /* 0x00000000002a7805 */ /* 0x000fe4000001ff00 */
[----:B------:R-:W-:Y:S02]  /*4660*/  CS2R R44, SRZ ;  /* 0x00000000002c7805 */ /* 0x000fe4000001ff00 */
[----:B------:R-:W-:Y:S01]  /*4670*/  CS2R R46, SRZ ;  /* 0x00000000002e7805 */ /* 0x000fe2000001ff00 */
[----:B------:R-:W-:Y:S01]  /*4680*/  USEL UR46, UR51, UR7, !UP2 ;  /* 0x00000007332e7287 */ /* 0x000fe2000d000000 */
[----:B------:R-:W-:-:S02]  /*4690*/  CS2R R48, SRZ ;  /* 0x0000000000307805 */ /* 0x000fc4000001ff00 */
[----:B------:R-:W-:Y:S02]  /*46a0*/  CS2R R50, SRZ ;  /* 0x0000000000327805 */ /* 0x000fe4000001ff00 */
[----:B------:R-:W-:Y:S02]  /*46b0*/  CS2R R52, SRZ ;  /* 0x0000000000347805 */ /* 0x000fe4000001ff00 */
[----:B------:R-:W-:Y:S02]  /*46c0*/  CS2R R54, SRZ ;  /* 0x0000000000367805 */ /* 0x000fe4000001ff00 */
[----:B------:R-:W-:Y:S02]  /*46d0*/  CS2R R56, SRZ ;  /* 0x0000000000387805 */ /* 0x000fe4000001ff00 */
[----:B------:R-:W-:Y:S02]  /*46e0*/  ISETP.GE.AND P2, PT, R6, UR46, PT ;  /* 0x0000002e06007c0c */ /* 0x000fe4000bf46270 */
        /* <DEDUP_REMOVED lines=47> */
[----:B------:R-:W-:Y:S06]  /*49e0*/  @!P2 BRA `(.L_x_1174) ;  /* 0x00000028001ca947 */ /* 0x000fec0003800000 */
        /* <DEDUP_REMOVED lines=64> */
[----:B------:R-:W-:Y:S01]  /*4df0*/  ULDC UR50, c[0x0][0x9e4] ;  /* 0x0002790000327ab9 */ /* 0x000fe20000000800 */
[----:B------:R-:W-:Y:S01]  /*4e00*/  ULDC UR58, c[0x0][0x9dc] ;  /* 0x00027700003a7ab9 */ /* 0x000fe20000000800 */
[----:B------:R-:W-:-:S05]  /*4e10*/  ULDC UR59, c[0x0][0x9e0] ;  /* 0x00027800003b7ab9 */ /* 0x000fca0000000800 */
.L_x_1192:
        /* <DEDUP_REMOVED lines=9> */
.L_x_1176:
[----:B------:R-:W-:Y:S01]  /*4eb0*/  ULEA UR6, UR44, UR41, 0x3 ;  /* 0x000000292c067291 */ /* 0x000fe2000f8e183f */
[----:B------:R-:W-:-:S05]  /*4ec0*/  IMAD.U32 R7, RZ, RZ, UR45 ;  /* 0x0000002dff077e24 */ /* 0x000fca000f8e00ff */
[----:B------:R-:W-:-:S04]  /*4ed0*/  SHF.L.U32 R7, R7, 0x1f, RZ ;  /* 0x0000001f07077819 */ /* 0x000fc800000006ff */
[----:B------:R0:W1:Y:S01]  /*4ee0*/  SYNCS.PHASECHK.TRANS64.TRYWAIT P2, [UR6+0x28430], R7 ;  /* 0x02843007ff0075a7 */ /* 0x0000620008040146 */
[----:B------:R-:W-:Y:S05]  /*4ef0*/  @!P0 BRA `(.L_x_1177) ;  /* 0x0000000000048947 */ /* 0x000fea0003800000 */
[----:B------:R-:W-:Y:S01]  /*4f00*/  BPT.TRAP 0x1 ;  /* 0x000000040000795c */ /* 0x000fe20000300000 */
.L_x_1177:
[----:B-1----:R-:W-:Y:S05]  /*4f10*/  @P2 BRA `(.L_x_1175) ;  /* 0x0000000000082947 */ /* 0x002fea0003800000 */
[----:B------:R-:W1:Y:S02]  /*4f20*/  SYNCS.PHASECHK.TRANS64.TRYWAIT P2, [UR6+0x28430], R7 ;  /* 0x02843007ff0075a7 */ /* 0x000e640008040146 */
[----:B-1----:R-:W-:Y:S05]  /*4f30*/  @!P2 BRA `(.L_x_1178) ;  /* 0x0000013c000ca947 */ /* 0x002fea0003800000 */
.L_x_1175:
[----:B-1----:R-:W1:Y:S01]  /*4f40*/  S2R R8, SR_TID.X ;  /* 0x0000000000087919 */ /* 0x002e620000002100 */
[----:B------:R-:W-:Y:S01]  /*4f50*/  ULEA UR30, UR44, UR43, 0xa ;  /* 0x0000002b2c1e7291 */ /* 0x000fe2000f8e503f */
[----:B------:R-:W-:Y:S01]  /*4f60*/  UMOV UR35, 0x40000040 ;  /* 0x4000004000237882 */ /* 0x000fe20000000000 */
[----:B------:R-:W-:Y:S02]  /*4f70*/  UMOV UR7, 0x40000040 ;  /* 0x4000004000077882 */ /* 0x000fe40000000000 */
[----:B------:R-:W-:Y:S02]  /*4f80*/  UIADD3 UR6, UR30, 0x2, URZ ;  /* 0x000000021e067890 */ /* 0x000fe4000fffe03f */
[----:B------:R-:W-:Y:S02]  /*4f90*/  UIADD3 UR10, UR30, 0x4, URZ ;  /* 0x000000041e0a7890 */ /* 0x000fe4000fffe03f */
[----:B------:R-:W-:Y:S01]  /*4fa0*/  UMOV UR34, UR30 ;  /* 0x0000001e00227c82 */ /* 0x000fe20008000000 */
        /* <DEDUP_REMOVED lines=11> */
[----:B-1----:R-:W-:-:S05]  /*5060*/  SHF.R.U32.HI R8, RZ, 0x7, R8 ;  /* 0x00000007ff087819 */ /* 0x002fca0000011608 */
[----:B0-----:R-:W-:-:S05]  /*5070*/  VIADD R7, R8, 0x8 ;  /* 0x0000000808077836 */ /* 0x001fca0000000000 */
[----:B------:R0:W-:Y:S06]  /*5080*/  BAR.SYNC.DEFER_BLOCKING R7, 0x100 ;  /* 0x000400070000751d */ /* 0x0001ec0000010000 */
        /* <DEDUP_REMOVED lines=27> */
.L_x_1180:
[----:B------:R-:W-:Y:S01]  /*5240*/  ULEA UR6, UR37, UR41, 0x3 ;  /* 0x0000002925067291 */ /* 0x000fe2000f8e183f */
[----:B------:R-:W-:-:S05]  /*5250*/  IMAD.U32 R7, RZ, RZ, UR36 ;  /* 0x00000024ff077e24 */ /* 0x000fca000f8e00ff */
[----:B------:R-:W-:-:S04]  /*5260*/  SHF.L.U32 R7, R7, 0x1f, RZ ;  /* 0x0000001f07077819 */ /* 0x000fc800000006ff */
[----:B------:R0:W1:Y:S01]  /*5270*/  SYNCS.PHASECHK.TRANS64.TRYWAIT P2, [UR6+0x28450], R7 ;  /* 0x02845007ff0075a7 */ /* 0x0000620008040146 */
[----:B------:R-:W-:Y:S05]  /*5280*/  @!P0 BRA `(.L_x_1181) ;  /* 0x0000000000048947 */ /* 0x000fea0003800000 */
[----:B------:R-:W-:Y:S01]  /*5290*/  BPT.TRAP 0x1 ;  /* 0x000000040000795c */ /* 0x000fe20000300000 */
.L_x_1181:
[----:B-1----:R-:W-:Y:S05]  /*52a0*/  @P2 BRA `(.L_x_1179) ;  /* 0x0000000000082947 */ /* 0x002fea0003800000 */
[----:B------:R-:W1:Y:S02]  /*52b0*/  SYNCS.PHASECHK.TRANS64.TRYWAIT P2, [UR6+0x28450], R7 ;  /* 0x02845007ff0075a7 */ /* 0x000e640008040146 */
[----:B-1----:R-:W-:Y:S05]  /*52c0*/  @!P2 BRA `(.L_x_1182) ;  /* 0x000001380040a947 */ /* 0x002fea0003800000 */
.L_x_1179:
[----:B------:R-:W-:Y:S01]  /*52d0*/  UIADD3 UR6, UR41, 0x8000, URZ ;  /* 0x0000800029067890 */ /* 0x000fe2000fffe03f */
[----:B------:R-:W-:Y:S01]  /*52e0*/  WARPGROUP.ARRIVE ;  /* 0x00000000000079c5 */ /* 0x000fe20000000000 */
[----:B------:R-:W-:-:S05]  /*52f0*/  UMOV UR7, 0x80000020 ;  /* 0x8000002000077882 */ /* 0x000fca0000000000 */
[----:B------:R-:W2:Y:S01]  /*5300*/  S2R R9, SR_TID.X ;  /* 0x0000000000097919 */ /* 0x000ea20000002100 */
[----:B------:R-:W-:Y:S01]  /*5310*/  USHF.R.U32.HI UR6, URZ, 0x4, UR6 ;  /* 0x000000043f067899 */ /* 0x000fe20008011606 */
[----:B------:R-:W-:Y:S01]  /*5320*/  PLOP3.LUT P2, PT, PT, PT, UP0, 0x80, 0x0 ;  /* 0x000000000000781c */ /* 0x000fe20003f4f008 */
[----:B01----:R-:W-:Y:S01]  /*5330*/  IMAD.U32 R7, RZ, RZ, UR44 ;  /* 0x0000002cff077e24 */ /* 0x003fe2000f8e00ff */
[----:B------:R-:W-:Y:S01]  /*5340*/  PLOP3.LUT P3, PT, PT, PT, UP0, 0x80, 0x0 ;  /* 0x000000000000781c */ /* 0x000fe20003f6f008 */
[----:B------:R-:W-:Y:S01]  /*5350*/  ULOP3.LUT UR6, UR6, 0x3fff, URZ, 0xc0, !UPT ;  /* 0x00003fff06067892 */ /* 0x000fe2000f8ec03f */
[----:B------:R-:W-:Y:S02]  /*5360*/  VIADD R10, R16, UR42 ;  /* 0x0000002a100a7c36 */ /* 0x000fe40008000000 */
[----:B------:R-:W-:Y:S01]  /*5370*/  @!P1 LEA R7, R7, UR41, 0x3 ;  /* 0x0000002907079c11 */ /* 0x000fe2000f8e18ff */
[----:B------:R-:W-:Y:S01]  /*5380*/  ULOP3.LUT UR6, UR6, 0x10000, URZ, 0xfc, !UPT ;  /* 0x0001000006067892 */ /* 0x000fe2000f8efc3f */
[----:B------:R-:W-:-:S03]  /*5390*/  IMAD.U32 R12, RZ, RZ, UR38 ;  /* 0x00000026ff0c7e24 */ /* 0x000fc6000f8e00ff */
[----:B------:R-:W-:Y:S01]  /*53a0*/  ULEA UR6, UR37, UR6, 0xa ;  /* 0x0000000625067291 */ /* 0x000fe2000f8e503f */
[----:B------:R-:W-:-:S05]  /*53b0*/  @!P1 VIADD R7, R7, 0x28440 ;  /* 0x0002844007079836 */ /* 0x000fca0000000000 */
[----:B------:R-:W-:-:S03]  /*53c0*/  @!P1 PRMT R7, RZ, 0x654, R7 ;  /* 0x00000654ff079816 */ /* 0x000fc60000000007 */
[----:B------:R-:W-:Y:S01]  /*53d0*/  QGMMA.64x256x32.F32.E4M3.E4M3 R24, R188, gdesc[UR4], R24, gsb0 ;  /* 0x03e00004bc187df3 */ /* 0x000fe20008000818 */
[----:B------:R-:W-:Y:S01]  /*53e0*/  UIADD3 UR6, UR6, 0x2, URZ ;  /* 0x0000000206067890 */ /* 0x000fe2000fffe03f */
[----:B------:R-:W-:Y:S01]  /*53f0*/  UMOV UR7, 0x80000020 ;  /* 0x8000002000077882 */ /* 0x000fe20000000000 */
[----:B--2---:R-:W-:Y:S01]  /*5400*/  SHF.R.U32.HI R9, RZ, 0x7, R9 ;  /* 0x00000007ff097819 */ /* 0x004fe20000011609 */
[----:B------:R-:W-:Y:S02]  /*5410*/  WARPGROUP.DEPBAR.LE gsb0, 0x0 ;  /* 0x00008000000079c5 */ /* 0x000fe40000010000 */
[----:B------:R-:W-:-:S15]  /*5420*/  WARPGROUP.ARRIVE ;  /* 0x00000000000079c5 */ /* 0x000fde0000000000 */
[----:B------:R-:W-:-:S07]  /*5430*/  NOP ;  /* 0x0000000000007918 */ /* 0x000fce0000000000 */
[----:B------:R-:W-:Y:S01]  /*5440*/  QGMMA.64x256x32.F32.E4M3.E4M3 R24, R184, gdesc[UR4], R24, gsb0 ;  /* 0x03e00004b8187df3 */ /* 0x000fe20008000818 */
[----:B------:R-:W-:Y:S02]  /*5450*/  @UP0 ULDC UR6, c[0x0][0x44c] ;  /* 0x0001130000060ab9 */ /* 0x000fe40000000800 */
[----:B------:R-:W-:Y:S01]  /*5460*/  @P2 IMAD.HI.U32 R8, R10, UR6, RZ ;  /* 0x000000060a082c27 */ /* 0x000fe2000f8e00ff */
[----:B------:R-:W-:Y:S01]  /*5470*/  @UP0 ULDC UR6, c[0x0][0x450] ;  /* 0x0001140000060ab9 */ /* 0x000fe20000000800 */
[----:B------:R-:W-:-:S03]  /*5480*/  PLOP3.LUT P2, PT, PT, PT, UP1, 0x40, 0x0 ;  /* 0x000000000000781c */ /* 0x000fc60003f4e818 */
[----:B------:R-:W-:Y:S01]  /*5490*/  @P3 SHF.R.U32.HI R10, RZ, UR6, R8 ;  /* 0x00000006ff0a3c19 */ /* 0x000fe20008011608 */
[----:B------:R-:W-:Y:S01]  /*54a0*/  UMOV UR6, UR58 ;  /* 0x0000003a00067c82 */ /* 0x000fe20008000000 */
[----:B------:R-:W-:Y:S01]  /*54b0*/  IADD3 R8, -R9, 0xb, RZ ;  /* 0x0000000b09087810 */ /* 0x000fe20007ffe1ff */
[----:B------:R-:W-:Y:S02]  /*54c0*/  ULOP3.LUT UR7, URZ, UR6, URZ, 0x33, !UPT ;  /* 0x000000063f077292 */ /* 0x000fe4000f8e333f */
[----:B------:R-:W0:Y:S01]  /*54d0*/  SHFL.IDX PT, R15, R10, RZ, 0x1c1f ;  /* 0x001c1fff0a0f7589 */ /* 0x000e2200000e0000 */
[----:B------:R-:W-:Y:S02]  /*54e0*/  WARPGROUP.DEPBAR.LE gsb0, 0x0 ;  /* 0x00008000000079c5 */ /* 0x000fe40000010000 */
[----:B------:R1:W-:Y:S06]  /*54f0*/  BAR.ARV R8, 0x100 ;  /* 0x000400080000751d */ /* 0x0003ec0000002000 */
[----:B------:R2:W-:Y:S02]  /*5500*/  @!P1 SYNCS.ARRIVE.TRANS64.RED.A1T0 RZ, [R7+URZ], RZ ;  /* 0x000000ff07ff99a7 */ /* 0x0005e4000810043f */
[----:B--2---:R-:W-:-:S05]  /*5510*/  IMAD.SHL.U32 R7, R6, 0x40, RZ ;  /* 0x0000004006077824 */ /* 0x004fca00078e00ff */
[----:B------:R-:W-:-:S04]  /*5520*/  IADD3 R9, -R2, 0x1, -R7 ;  /* 0x0000000102097810 */ /* 0x000fc80007ffe907 */
[----:B------:R-:W-:-:S05]  /*5530*/  IADD3 R9, -R12, UR39, R9 ;  /* 0x000000270c097c10 */ /* 0x000fca000fffe109 */
[C---:B------:R-:W-:Y:S02]  /*5540*/  VIADD R11, R9.reuse, UR59 ;  /* 0x0000003b090b7c36 */ /* 0x040fe40008000000 */
[----:B------:R-:W-:Y:S02]  /*5550*/  VIADD R12, R9, UR7 ;  /* 0x00000007090c7c36 */ /* 0x000fe40008000000 */
[--C-:B0-----:R-:W-:Y:S02]  /*5560*/  IMAD.IADD R13, R11, 0x1, R15.reuse ;  /* 0x000000010b0d7824 */ /* 0x101fe400078e020f */
[----:B------:R-:W-:Y:S01]  /*5570*/  IMAD.IADD R14, R12, 0x1, R15 ;  /* 0x000000010c0e7824 */ /* 0x000fe200078e020f */
[----:B-1----:R-:W-:Y:S06]  /*5580*/  @P2 BRA `(.L_x_1183) ;  /* 0x00000000005c2947 */ /* 0x002fec0003800000 */
[----:B------:R-:W-:Y:S01]  /*5590*/  IMAD.U32 R8, RZ, RZ, UR38 ;  /* 0x00000026ff087e24 */ /* 0x000fe2000f8e00ff */
[----:B------:R-:W-:Y:S04]  /*55a0*/  BSSY B0, `(.L_x_1184) ;  /* 0x0000011000007945 */ /* 0x000fe80003800000 */
[----:B------:R-:W-:-:S04]  /*55b0*/  IADD3 R15, -R8, UR39, R15 ;  /* 0x00000027080f7c10 */ /* 0x000fc8000fffe10f */
        /* <DEDUP_REMOVED lines=10> */
.L_x_1185:
[----:B------:R-:W-:-:S05]  /*5660*/  IMAD.U32 R20, RZ, RZ, UR50 ;  /* 0x00000032ff147e24 */ /* 0x000fca000f8e00ff */
[----:B------:R-:W-:-:S13]  /*5670*/  ISETP.NE.AND P2, PT, R20, 0x1, PT ;  /* 0x000000011400780c */ /* 0x000fda0003f45270 */
[----:B------:R-:W0:Y:S02]  /*5680*/  @P2 LDC.64 R8, c[0x0][0x9e8] ;  /* 0x00027a00ff082b82 */ /* 0x000e240000000a00 */
[----:B0-----:R-:W-:-:S05]  /*5690*/  @P2 IMAD.HI.U32 R8, R15, R8, RZ ;  /* 0x000000080f082227 */ /* 0x001fca00078e00ff */
[----:B------:R-:W-:-:S07]  /*56a0*/  @P2 SHF.R.U32.HI R15, RZ, R9, R8 ;  /* 0x00000009ff0f2219 */ /* 0x000fce0000011608 */
.L_x_1186:
[----:B------:R-:W-:Y:S05]  /*56b0*/  BSYNC B0 ;  /* 0x0000000000007941 */ /* 0x000fea0003800000 */
.L_x_1184:
[----:B------:R-:W-:-:S04]  /*56c0*/  IMAD R15, R15, R20, -R7 ;  /* 0x000000140f0f7224 */ /* 0x000fc800078e0a07 */
[----:B------:R-:W-:-:S05]  /*56d0*/  IMAD.IADD R15, R15, 0x1, -R2 ;  /* 0x000000010f0f7824 */ /* 0x000fca00078e0a02 */
[----:B------:R-:W-:Y:S02]  /*56e0*/  VIMNMX R14, R14, R15, !PT ;  /* 0x0000000f0e0e7248 */ /* 0x000fe40007fe0100 */
[----:B------:R-:W-:-:S07]  /*56f0*/  VIADDMNMX R13, R15, R20, R13, PT ;  /* 0x000000140f0d7246 */ /* 0x000fce000380010d */
.L_x_1183:
[----:B------:R-:W-:Y:S01]  /*5700*/  ISETP.GT.AND P2, PT, R6, -0x1, PT ;  /* 0xffffffff0600780c */ /* 0x000fe20003f44270 */
[----:B------:R-:W0:Y:S03]  /*5710*/  SHFL.IDX PT, R10, R10, 0x1, 0x1c1f ;  /* 0x003c1f000a0a7f89 */ /* 0x000e2600000e0000 */
[C---:B------:R-:W-:Y:S02]  /*5720*/  ISETP.GT.AND P5, PT, R14.reuse, RZ, P2 ;  /* 0x000000ff0e00720c */ /* 0x040fe400017a4270 */
[C---:B------:R-:W-:Y:S02]  /*5730*/  ISETP.GT.AND P4, PT, R14.reuse, 0x1, P2 ;  /* 0x000000010e00780c */ /* 0x040fe40001784270 */
[----:B------:R-:W-:Y:S02]  /*5740*/  ISETP.LT.OR P5, PT, R13, 0x1, P5 ;  /* 0x000000010d00780c */ /* 0x000fe40002fa1670 */
[----:B------:R-:W-:-:S02]  /*5750*/  ISETP.GT.AND P6, PT, R14, 0x8, P2 ;  /* 0x000000080e00780c */ /* 0x000fc400017c4270 */
[----:B------:R-:W-:Y:S02]  /*5760*/  FSEL R152, R152, -INF , !P5 ;  /* 0xff80000098987808 */ /* 0x000fe40006800000 */
[C---:B------:R-:W-:Y:S02]  /*5770*/  ISETP.GT.AND P5, PT, R14.reuse, 0x10, P2 ;  /* 0x000000100e00780c */ /* 0x040fe400017a4270 */
[----:B------:R-:W-:Y:S02]  /*5780*/  ISETP.GT.AND P3, PT, R14, 0x9, P2 ;  /* 0x000000090e00780c */ /* 0x000fe40001764270 */
[C---:B------:R-:W-:Y:S02]  /*5790*/  ISETP.LT.OR P5, PT, R13.reuse, 0x11, P5 ;  /* 0x000000110d00780c */ /* 0x040fe40002fa1670 */
[----:B------:R-:W-:Y:S02]  /*57a0*/  ISETP.LT.OR P4, PT, R13, 0x2, P4 ;  /* 0x000000020d00780c */ /* 0x000fe40002781670 */
[----:B------:R-:W-:-:S02]  /*57b0*/  FSEL R160, R160, -INF , !P5 ;  /* 0xff800000a0a07808 */ /* 0x000fc40006800000 */
[----:B------:R-:W-:Y:S01]  /*57c0*/  ISETP.GT.AND P5, PT, R14, 0x20, P2 ;  /* 0x000000200e00780c */ /* 0x000fe200017a4270 */
[--C-:B0-----:R-:W-:Y:S01]  /*57d0*/  IMAD.IADD R11, R11, 0x1, R10.reuse ;  /* 0x000000010b0b7824 */ /* 0x101fe200078e020a */
[C---:B------:R-:W-:Y:S01]  /*57e0*/  ISETP.LT.OR P6, PT, R13.reuse, 0x9, P6 ;  /* 0x000000090d00780c */ /* 0x040fe200037c1670 */
[----:B------:R-:W-:Y:S01]  /*57f0*/  IMAD.IADD R12, R12, 0x1, R10 ;  /* 0x000000010c0c7824 */ /* 0x000fe200078e020a */
[C---:B------:R-:W-:Y:S02]  /*5800*/  ISETP.LT.OR P3, PT, R13.reuse, 0xa, P3 ;  /* 0x0000000a0d00780c */ /* 0x040fe40001f61670 */
[----:B------:R-:W-:Y:S02]  /*5810*/  ISETP.LT.OR P5, PT, R13, 0x21, P5 ;  /* 0x000000210d00780c */ /* 0x000fe40002fa1670 */
[----:B------:R-:W-:Y:S02]  /*5820*/  FSEL R153, R153, -INF , !P4 ;  /* 0xff80000099997808 */ /* 0x000fe40006000000 */
[----:B------:R-:W-:-:S02]  /*5830*/  FSEL R156, R156, -INF , !P6 ;  /* 0xff8000009c9c7808 */ /* 0x000fc40007000000 */
[----:B------:R-:W-:Y:S02]  /*5840*/  FSEL R157, R157, -INF , !P3 ;  /* 0xff8000009d9d7808 */ /* 0x000fe40005800000 */
[C---:B------:R-:W-:Y:S02]  /*5850*/  ISETP.GT.AND P4, PT, R14.reuse, 0x11, P2 ;  /* 0x000000110e00780c */ /* 0x040fe40001784270 */
[C---:B------:R-:W-:Y:S02]  /*5860*/  ISETP.GT.AND P6, PT, R14.reuse, 0x18, P2 ;  /* 0x000000180e00780c */ /* 0x040fe400017c4270 */
[----:B------:R-:W-:Y:S02]  /*5870*/  ISETP.GT.AND P3, PT, R14, 0x19, P2 ;  /* 0x000000190e00780c */ /* 0x000fe40001764270 */
[----:B------:R-:W-:Y:S02]  /*5880*/  FSEL R168, R168, -INF , !P5 ;  /* 0xff800000a8a87808 */ /* 0x000fe40006800000 */
[----:B------:R-:W-:-:S02]  /*5890*/  ISETP.GT.AND P5, PT, R14, 0x30, P2 ;  /* 0x000000300e00780c */ /* 0x000fc400017a4270 */
[C---:B------:R-:W-:Y:S02]  /*58a0*/  ISETP.LT.OR P4, PT, R13.reuse, 0x12, P4 ;  /* 0x000000120d00780c */ /* 0x040fe40002781670 */
[C---:B------:R-:W-:Y:S02]  /*58b0*/  ISETP.LT.OR P6, PT, R13.reuse, 0x19, P6 ;  /* 0x000000190d00780c */ /* 0x040fe400037c1670 */
        /* <DEDUP_REMOVED lines=9> */
[----:B------:R-:W-:-:S02]  /*5950*/  PLOP3.LUT P5, PT, PT, PT, UP1, 0x40, 0x0 ;  /* 0x000000000000781c */ /* 0x000fc40003fae818 */
        /* <DEDUP_REMOVED lines=14> */
[----:B------:R-:W-:Y:S01]  /*5a40*/  FSEL R181, R181, -INF , !P3 ;  /* 0xff800000b5b57808 */ /* 0x000fe20005800000 */
[----:B------:R-:W-:Y:S06]  /*5a50*/  @P5 BRA `(.L_x_1187) ;  /* 0x00000000005c5947 */ /* 0x000fec0003800000 */
        /* <DEDUP_REMOVED lines=13> */
.L_x_1189:
[----:B------:R-:W-:-:S05]  /*5b30*/  IMAD.U32 R13, RZ, RZ, UR50 ;  /* 0x00000032ff0d7e24 */ /* 0x000fca000f8e00ff */
[----:B------:R-:W-:-:S13]  /*5b40*/  ISETP.NE.AND P3, PT, R13, 0x1, PT ;  /* 0x000000010d00780c */ /* 0x000fda0003f65270 */
[----:B------:R-:W0:Y:S02]  /*5b50*/  @P3 LDC.64 R8, c[0x0][0x9e8] ;  /* 0x00027a00ff083b82 */ /* 0x000e240000000a00 */
[----:B0-----:R-:W-:-:S05]  /*5b60*/  @P3 IMAD.HI.U32 R8, R10, R8, RZ ;  /* 0x000000080a083227 */ /* 0x001fca00078e00ff */
[----:B------:R-:W-:-:S07]  /*5b70*/  @P3 SHF.R.U32.HI R10, RZ, R9, R8 ;  /* 0x00000009ff0a3219 */ /* 0x000fce0000011608 */
.L_x_1190:
[----:B------:R-:W-:Y:S05]  /*5b80*/  BSYNC B0 ;  /* 0x0000000000007941 */ /* 0x000fea0003800000 */
.L_x_1188:
[----:B------:R-:W-:-:S04]  /*5b90*/  IMAD R7, R10, R13, -R7 ;  /* 0x0000000d0a077224 */ /* 0x000fc800078e0a07 */
[----:B------:R-:W-:-:S05]  /*5ba0*/  IMAD.IADD R8, R7, 0x1, -R2 ;  /* 0x0000000107087824 */ /* 0x000fca00078e0a02 */
[----:B------:R-:W-:Y:S02]  /*5bb0*/  VIADDMNMX R11, R8, R13, R11, PT ;  /* 0x0000000d080b7246 */ /* 0x000fe4000380010b */
[----:B------:R-:W-:-:S07]  /*5bc0*/  VIMNMX R12, R12, R8, !PT ;  /* 0x000000080c0c7248 */ /* 0x000fce0007fe0100 */
.L_x_1187:
[----:B------:R-:W-:Y:S02]  /*5bd0*/  FMNMX.FTZ R8, R152, R4, !PT ;  /* 0x0000000498087209 */ /* 0x000fe40007810000 */
        /* <DEDUP_REMOVED lines=16> */
[----:B------:R-:W-:-:S02]  /*5ce0*/  ISETP.GT.AND P5, PT, R12, 0x1, P2 ;  /* 0x000000010c00780c */ /* 0x000fc400017a4270 */
[----:B------:R-:W-:Y:S02]  /*5cf0*/  FMNMX.FTZ R7, R169, R8, !PT ;  /* 0x00000008a9077209 */ /* 0x000fe40007810000 */
[----:B------:R-:W-:Y:S02]  /*5d00*/  FSEL R170, R170, -INF , !P4 ;  /* 0xff800000aaaa7808 */ /* 0x000fe40006000000 */
[----:B------:R-:W-:Y:S02]  /*5d10*/  FMNMX.FTZ R8, R172, R7, !PT ;  /* 0x00000007ac087209 */ /* 0x000fe40007810000 */
[----:B------:R-:W-:Y:S02]  /*5d20*/  ISETP.GT.AND P4, PT, R12, RZ, P2 ;  /* 0x000000ff0c00720c */ /* 0x000fe40001784270 */
        /* <DEDUP_REMOVED lines=9> */
[----:B------:R-:W-:Y:S02]  /*5dc0*/  ISETP.GT.AND P5, PT, R12, 0x10, P2 ;  /* 0x000000100c00780c */ /* 0x000fe400017a4270 */
[----:B------:R-:W-:Y:S01]  /*5dd0*/  FSEL R154, R154, -INF , !P4 ;  /* 0xff8000009a9a7808 */ /* 0x000fe20006000000 */
        /* <DEDUP_REMOVED lines=10> */
[----:B------:R-:W-:Y:S02]  /*5e80*/  FSEL R167, R167, -INF , !P5 ;  /* 0xff800000a7a77808 */ /* 0x000fe40006800000 */
[C---:B------:R-:W-:Y:S02]  /*5e90*/  ISETP.GT.AND P3, PT, R12.reuse, 0x21, P2 ;  /* 0x000000210c00780c */ /* 0x040fe40001764270 */
[----:B------:R-:W-:Y:S02]  /*5ea0*/  ISETP.GT.AND P5, PT, R12, 0x28, P2 ;  /* 0x000000280c00780c */ /* 0x000fe400017a4270 */
[----:B0-----:R-:W-:Y:S01]  /*5eb0*/  FMNMX.FTZ R9, R8, R7, !PT ;  /* 0x0000000708097209 */ /* 0x001fe20007810000 */
[----:B------:R-:W-:Y:S01]  /*5ec0*/  IMAD.U32 R8, RZ, RZ, UR40 ;  /* 0x00000028ff087e24 */ /* 0x000fe2000f8e00ff */
[C---:B------:R-:W-:Y:S02]  /*5ed0*/  ISETP.LT.OR P3, PT, R11.reuse, 0x22, P3 ;  /* 0x000000220b00780c */ /* 0x040fe40001f61670 */
[----:B------:R-:W-:Y:S01]  /*5ee0*/  ISETP.LT.OR P5, PT, R11, 0x29, P5 ;  /* 0x000000290b00780c */ /* 0x000fe20002fa1670 */
[----:B------:R-:W0:Y:S01]  /*5ef0*/  SHFL.BFLY PT, R10, R9, 0x1, 0x1f ;  /* 0x0c201f00090a7f89 */ /* 0x000e2200000e0000 */
[----:B------:R-:W-:-:S02]  /*5f00*/  FSEL R171, R171, -INF , !P3 ;  /* 0xff800000abab7808 */ /* 0x000fc40005800000 */
[----:B------:R-:W-:Y:S02]  /*5f10*/  FSEL R174, R174, -INF , !P5 ;  /* 0xff800000aeae7808 */ /* 0x000fe40006800000 */
[C---:B------:R-:W-:Y:S02]  /*5f20*/  ISETP.GT.AND P3, PT, R12.reuse, 0x29, P2 ;  /* 0x000000290c00780c */ /* 0x040fe40001764270 */
[C---:B------:R-:W-:Y:S02]  /*5f30*/  ISETP.GT.AND P5, PT, R12.reuse, 0x30, P2 ;  /* 0x000000300c00780c */ /* 0x040fe400017a4270 */
[----:B------:R-:W-:Y:S02]  /*5f40*/  ISETP.GT.AND P4, PT, R12, 0x38, P2 ;  /* 0x000000380c00780c */ /* 0x000fe40001784270 */
[C---:B------:R-:W-:Y:S02]  /*5f50*/  ISETP.LT.OR P3, PT, R11.reuse, 0x2a, P3 ;  /* 0x0000002a0b00780c */ /* 0x040fe40001f61670 */
[----:B------:R-:W-:-:S02]  /*5f60*/  ISETP.LT.OR P5, PT, R11, 0x31, P5 ;  /* 0x000000310b00780c */ /* 0x000fc40002fa1670 */
[----:B------:R-:W-:Y:S02]  /*5f70*/  ISETP.LT.OR P4, PT, R11, 0x39, P4 ;  /* 0x000000390b00780c */ /* 0x000fe40002781670 */
[----:B------:R-:W-:Y:S02]  /*5f80*/  FSEL R175, R175, -INF , !P3 ;  /* 0xff800000afaf7808 */ /* 0x000fe40005800000 */
[----:B------:R-:W-:Y:S02]  /*5f90*/  FSEL R178, R178, -INF , !P5 ;  /* 0xff800000b2b27808 */ /* 0x000fe40006800000 */
[----:B------:R-:W-:Y:S02]  /*5fa0*/  FSEL R182, R182, -INF , !P4 ;  /* 0xff800000b6b67808 */ /* 0x000fe40006000000 */
[----:B0-----:R-:W-:Y:S02]  /*5fb0*/  FMNMX.FTZ R7, R9, R10, !PT ;  /* 0x0000000a09077209 */ /* 0x001fe40007810000 */
[----:B------:R-:W-:-:S02]  /*5fc0*/  FMNMX.FTZ R10, R154, R5, !PT ;  /* 0x000000059a0a7209 */ /* 0x000fc40007810000 */
[C---:B------:R-:W-:Y:S01]  /*5fd0*/  FSETP.NEU.FTZ.AND P6, PT, R7.reuse, -INF , PT ;  /* 0xff8000000700780b */ /* 0x040fe20003fdd000 */
[----:B------:R-:W-:-:S01]  /*5fe0*/  FFMA.FTZ R8, R7, R8, -8 ;  /* 0xc100000007087423 */ /* 0x000fc20000010008 */
[----:B------:R-:W-:Y:S02]  /*5ff0*/  FMNMX.FTZ R9, R155, R10, !PT ;  /* 0x0000000a9b097209 */ /* 0x000fe40007810000 */
[----:B------:R-:W-:Y:S02]  /*6000*/  FSEL R13, R7, RZ, P6 ;  /* 0x000000ff070d7208 */ /* 0x000fe40003000000 */
[----:B------:R-:W-:Y:S02]  /*6010*/  FMNMX.FTZ R10, R158, R9, !PT ;  /* 0x000000099e0a7209 */ /* 0x000fe40007810000 */
[----:B------:R-:W-:Y:S01]  /*6020*/  FSEL R8, R8, RZ, P6 ;  /* 0x000000ff08087208 */ /* 0x000fe20003000000 */
[----:B------:R-:W-:Y:S01]  /*6030*/  FADD.FTZ R4, -R13, R4 ;  /* 0x000000040d047221 */ /* 0x000fe20000010100 */
[----:B------:R-:W-:-:S02]  /*6040*/  FMNMX.FTZ R9, R159, R10, !PT ;  /* 0x0000000a9f097209 */ /* 0x000fc40007810000 */
[----:B------:R-:W-:Y:S01]  /*6050*/  ISETP.GT.AND P6, PT, R12, 0x31, P2 ;  /* 0x000000310c00780c */ /* 0x000fe200017c4270 */
[----:B------:R-:W-:-:S01]  /*6060*/  FFMA.FTZ R160, R160, UR40, -R8 ;  /* 0x00000028a0a07c23 */ /* 0x000fc20008010808 */
[----:B------:R-:W-:Y:S01]  /*6070*/  FMNMX.FTZ R10, R162, R9, !PT ;  /* 0x00000009a20a7209 */ /* 0x000fe20007810000 */
[----:B------:R-:W-:-:S01]  /*6080*/  FFMA.FTZ R152, R152, UR40, -R8 ;  /* 0x0000002898987c23 */ /* 0x000fc20008010808 */
[----:B------:R-:W-:Y:S01]  /*6090*/  ISETP.GT.AND P2, PT, R12, 0x39, P2 ;  /* 0x000000390c00780c */ /* 0x000fe20001744270 */
[----:B------:R-:W-:-:S01]  /*60a0*/  FFMA.FTZ R156, R156, UR40, -R8 ;  /* 0x000000289c9c7c23 */ /* 0x000fc20008010808 */
[----:B------:R-:W-:Y:S01]  /*60b0*/  FMNMX.FTZ R9, R163, R10, !PT ;  /* 0x0000000aa3097209 */ /* 0x000fe20007810000 */
[----:B------:R-:W-:-:S01]  /*60c0*/  FFMA.FTZ R20, R161, UR40, -R8 ;  /* 0x00000028a1147c23 */ /* 0x000fc20008010808 */
[----:B------:R-:W-:Y:S01]  /*60d0*/  ISETP.LT.OR P6, PT, R11, 0x32, P6 ;  /* 0x000000320b00780c */ /* 0x000fe200037c1670 */
[----:B------:R-:W-:-:S01]  /*60e0*/  FFMA.FTZ R21, R164, UR40, -R8 ;  /* 0x00000028a4157c23 */ /* 0x000fc20008010808 */
[----:B------:R-:W-:Y:S01]  /*60f0*/  FMNMX.FTZ R10, R166, R9, !PT ;  /* 0x00000009a60a7209 */ /* 0x000fe20007810000 */
[----:B------:R-:W-:-:S01]  /*6100*/  FFMA.FTZ R172, R172, UR40, -R8 ;  /* 0x00000028acac7c23 */ /* 0x000fc20008010808 */
[----:B------:R-:W-:Y:S01]  /*6110*/  ISETP.LT.OR P2, PT, R11, 0x3a, P2 ;  /* 0x0000003a0b00780c */ /* 0x000fe20001741670 */
[----:B------:R0:W-:Y:S01]  /*6120*/  MUFU.EX2 R9, R152 ;  /* 0x0000009800097308 */ /* 0x0001e20000000800 */
[----:B------:R-:W-:Y:S01]  /*6130*/  FMNMX.FTZ R11, R167, R10, !PT ;  /* 0x0000000aa70b7209 */ /* 0x000fe20007810000 */
[--C-:B------:R-:W-:Y:S01]  /*6140*/  FFMA.FTZ R10, R153, UR40, -R8.reuse ;  /* 0x00000028990a7c23 */ /* 0x100fe20008010808 */
[----:B------:R-:W-:Y:S01]  /*6150*/  FSEL R179, R179, -INF , !P6 ;  /* 0xff800000b3b37808 */ /* 0x000fe20007000000 */
[--C-:B------:R-:W-:Y:S01]  /*6160*/  FFMA.FTZ R153, R168, UR40, -R8.reuse ;  /* 0x00000028a8997c23 */ /* 0x100fe20008010808 */
[----:B------:R-:W-:Y:S01]  /*6170*/  FMNMX.FTZ R12, R170, R11, !PT ;  /* 0x0000000baa0c7209 */ /* 0x000fe20007810000 */
[--C-:B------:R-:W-:Y:S01]  /*6180*/  FFMA.FTZ R161, R176, UR40, -R8.reuse ;  /* 0x00000028b0a17c23 */ /* 0x100fe20008010808 */
[----:B------:R-:W-:Y:S01]  /*6190*/  FSEL R183, R183, -INF , !P2 ;  /* 0xff800000b7b77808 */ /* 0x000fe20005000000 */
[--C-:B------:R-:W-:Y:S01]  /*61a0*/  FFMA.FTZ R164, R177, UR40, -R8.reuse ;  /* 0x00000028b1a47c23 */ /* 0x100fe20008010808 */
[----:B------:R-:W-:Y:S01]  /*61b0*/  FMNMX.FTZ R11, R171, R12, !PT ;  /* 0x0000000cab0b7209 */ /* 0x000fe20007810000 */
[--C-:B0-----:R-:W-:Y:S01]  /*61c0*/  FFMA.FTZ R152, R165, UR40, -R8.reuse ;  /* 0x00000028a5987c23 */ /* 0x101fe20008010808 */
[----:B------:R-:W-:-:S01]  /*61d0*/  FFMA.FTZ R165, R180, UR40, -R8 ;  /* 0x00000028b4a57c23 */ /* 0x000fc20008010808 */
[--C-:B------:R-:W-:Y:S01]  /*61e0*/  FFMA.FTZ R181, R181, UR40, -R8.reuse ;  /* 0x00000028b5b57c23 */ /* 0x100fe20008010808 */
[----:B------:R-:W-:Y:S01]  /*61f0*/  FMNMX.FTZ R12, R174, R11, !PT ;  /* 0x0000000bae0c7209 */ /* 0x000fe20007810000 */
[----:B------:R-:W-:Y:S01]  /*6200*/  FMUL.FTZ R4, R4, UR40 ;  /* 0x0000002804047c20 */ /* 0x000fe20008410000 */
[----:B------:R0:W-:Y:S02]  /*6210*/  MUFU.EX2 R11, R156 ;  /* 0x0000009c000b7308 */ /* 0x0001e40000000800 */
[----:B------:R-:W-:Y:S01]  /*6220*/  FMNMX.FTZ R13, R175, R12, !PT ;  /* 0x0000000caf0d7209 */ /* 0x000fe20007810000 */
[--C-:B------:R-:W-:Y:S01]  /*6230*/  FFMA.FTZ R12, R157, UR40, -R8.reuse ;  /* 0x000000289d0c7c23 */ /* 0x100fe20008010808 */
[----:B------:R-:W-:-:S02]  /*6240*/  FFMA.FTZ R157, R173, UR40, -R8 ;  /* 0x00000028ad9d7c23 */ /* 0x000fc40008010808 */
[----:B------:R-:W-:Y:S02]  /*6250*/  FMNMX.FTZ R14, R178, R13, !PT ;  /* 0x0000000db20e7209 */ /* 0x000fe40007810000 */
[----:B------:R-:W1:Y:S01]  /*6260*/  MUFU.EX2 R4, R4 ;  /* 0x0000000400047308 */ /* 0x000e620000000800 */
[----:B0-----:R-:W-:-:S01]  /*6270*/  FFMA.FTZ R156, R169, UR40, -R8 ;  /* 0x00000028a99c7c23 */ /* 0x001fc20008010808 */
[----:B------:R-:W-:-:S04]  /*6280*/  FMNMX.FTZ R13, R179, R14, !PT ;  /* 0x0000000eb30d7209 */ /* 0x000fc80007810000 */
[----:B------:R-:W-:Y:S02]  /*6290*/  FMNMX.FTZ R14, R182, R13, !PT ;  /* 0x0000000db60e7209 */ /* 0x000fe40007810000 */
[----:B------:R0:W-:Y:S02]  /*62a0*/  MUFU.EX2 R13, R160 ;  /* 0x000000a0000d7308 */ /* 0x0001e40000000800 */
[----:B------:R-:W-:-:S05]  /*62b0*/  FMNMX.FTZ R14, R183, R14, !PT ;  /* 0x0000000eb70e7209 */ /* 0x000fca0007810000 */
[----:B------:R-:W2:Y:S01]  /*62c0*/  SHFL.BFLY PT, R15, R14, 0x2, 0x1f ;  /* 0x0c401f000e0f7f89 */ /* 0x000ea200000e0000 */
[----:B------:R-:W3:Y:S08]  /*62d0*/  MUFU.EX2 R10, R10 ;  /* 0x0000000a000a7308 */ /* 0x000ef00000000800 */
[----:B------:R-:W4:Y:S08]  /*62e0*/  MUFU.EX2 R12, R12 ;  /* 0x0000000c000c7308 */ /* 0x000f300000000800 */
[----:B------:R-:W5:Y:S01]  /*62f0*/  MUFU.EX2 R20, R20 ;  /* 0x0000001400147308 */ /* 0x000f620000000800 */
[----:B--2---:R-:W-:-:S07]  /*6300*/  FMNMX.FTZ R15, R14, R15, !PT ;  /* 0x0000000f0e0f7209 */ /* 0x004fce0007810000 */
[----:B------:R-:W-:Y:S01]  /*6310*/  MUFU.EX2 R21, R21 ;  /* 0x0000001500157308 */ /* 0x000fe20000000800 */
[----:B0-----:R-:W0:Y:S07]  /*6320*/  SHFL.BFLY PT, R160, R15, 0x1, 0x1f ;  /* 0x0c201f000fa07f89 */ /* 0x001e2e00000e0000 */
[----:B------:R-:W-:Y:S08]  /*6330*/  MUFU.EX2 R152, R152 ;  /* 0x0000009800987308 */ /* 0x000ff00000000800 */
[----:B------:R-:W-:Y:S08]  /*6340*/  MUFU.EX2 R153, R153 ;  /* 0x0000009900997308 */ /* 0x000ff00000000800 */
[----:B------:R-:W-:Y:S01]  /*6350*/  MUFU.EX2 R156, R156 ;  /* 0x0000009c009c7308 */ /* 0x000fe20000000800 */
[----:B0-----:R-:W-:Y:S01]  /*6360*/  FMNMX.FTZ R8, R15, R160, !PT ;  /* 0x000000a00f087209 */ /* 0x001fe20007810000 */
[----:B------:R-:W-:-:S03]  /*6370*/  IMAD.U32 R15, RZ, RZ, UR40 ;  /* 0x00000028ff0f7e24 */ /* 0x000fc6000f8e00ff */
[C---:B------:R-:W-:Y:S01]  /*6380*/  FSETP.NEU.FTZ.AND P2, PT, R8.reuse, -INF , PT ;  /* 0xff8000000800780b */ /* 0x040fe20003f5d000 */
[----:B------:R-:W-:-:S02]  /*6390*/  FFMA.FTZ R15, R8, R15, -8 ;  /* 0xc1000000080f7423 */ /* 0x000fc4000001000f */
[----:B------:R-:W-:Y:S01]  /*63a0*/  MUFU.EX2 R14, R172 ;  /* 0x000000ac000e7308 */ /* 0x000fe20000000800 */
[----:B------:R-:W-:Y:S02]  /*63b0*/  FSEL R168, R8, RZ, P2 ;  /* 0x000000ff08a87208 */ /* 0x000fe40001000000 */
[----:B------:R-:W-:-:S03]  /*63c0*/  FSEL R15, R15, RZ, P2 ;  /* 0x000000ff0f0f7208 */ /* 0x000fc60001000000 */
[----:B------:R-:W-:Y:S02]  /*63d0*/  FADD.FTZ R168, -R168, R5 ;  /* 0x00000005a8a87221 */ /* 0x000fe40000010100 */
[----:B------:R-:W-:Y:S01]  /*63e0*/  MUFU.EX2 R157, R157 ;  /* 0x0000009d009d7308 */ /* 0x000fe20000000800 */
[----:B------:R-:W-:-:S01]  /*63f0*/  FFMA.FTZ R5, R167, UR40, -R15 ;  /* 0x00000028a7057c23 */ /* 0x000fc2000801080f */
[--C-:B------:R-:W-:Y:S01]  /*6400*/  FFMA.FTZ R154, R154, UR40, -R15.reuse ;  /* 0x000000289a9a7c23 */ /* 0x100fe2000801080f */
[----:B------:R-:W-:Y:S01]  /*6410*/  FMUL.FTZ R167, R168, UR40 ;  /* 0x00000028a8a77c20 */ /* 0x000fe20008410000 */
[--C-:B------:R-:W-:Y:S01]  /*6420*/  FFMA.FTZ R155, R155, UR40, -R15.reuse ;  /* 0x000000289b9b7c23 */ /* 0x100fe2000801080f */
[----:B------:R-:W-:-:S01]  /*6430*/  FFMA.FTZ R158, R158, UR40, -R15 ;  /* 0x000000289e9e7c23 */ /* 0x000fc2000801080f */
[--C-:B------:R-:W-:Y:S01]  /*6440*/  FFMA.FTZ R159, R159, UR40, -R15.reuse ;  /* 0x000000289f9f7c23 */ /* 0x100fe2000801080f */
[----:B------:R-:W-:-:S01]  /*6450*/  FFMA.FTZ R162, R162, UR40, -R15 ;  /* 0x00000028a2a27c23 */ /* 0x000fc2000801080f */
[----:B------:R-:W-:Y:S01]  /*6460*/  MUFU.EX2 R154, R154 ;  /* 0x0000009a009a7308 */ /* 0x000fe20000000800 */
[----:B------:R-:W-:-:S01]  /*6470*/  FFMA.FTZ R163, R163, UR40, -R15 ;  /* 0x00000028a3a37c23 */ /* 0x000fc2000801080f */
[----:B------:R-:W-:Y:S01]  /*6480*/  FFMA.FTZ R169, R171, UR40, -R15 ;  /* 0x00000028aba97c23 */ /* 0x000fe2000801080f */
[----:B-1----:R-:W-:-:S01]  /*6490*/  FFMA.FTZ R171, R4, R0, R9 ;  /* 0x0000000004ab7223 */ /* 0x002fc20000010009 */
[--C-:B------:R-:W-:Y:S01]  /*64a0*/  FFMA.FTZ R166, R166, UR40, -R15.reuse ;  /* 0x00000028a6a67c23 */ /* 0x100fe2000801080f */
[----:B------:R-:W-:-:S01]  /*64b0*/  FFMA.FTZ R168, R170, UR40, -R15 ;  /* 0x00000028aaa87c23 */ /* 0x000fc2000801080f */
[----:B------:R-:W-:Y:S01]  /*64c0*/  FFMA.FTZ R174, R174, UR40, -R15 ;  /* 0x00000028aeae7c23 */ /* 0x000fe2000801080f */
[----:B---3--:R-:W-:-:S01]  /*64d0*/  FADD.FTZ R170, R10, R171 ;  /* 0x000000ab0aaa7221 */ /* 0x008fc20000010000 */
[----:B------:R-:W0:Y:S01]  /*64e0*/  MUFU.EX2 R167, R167 ;  /* 0x000000a700a77308 */ /* 0x000e220000000800 */
[----:B------:R-:W-:-:S01]  /*64f0*/  FFMA.FTZ R175, R175, UR40, -R15 ;  /* 0x00000028afaf7c23 */ /* 0x000fc2000801080f */
[----:B------:R-:W-:Y:S01]  /*6500*/  FFMA.FTZ R178, R178, UR40, -R15 ;  /* 0x00000028b2b27c23 */ /* 0x000fe2000801080f */
[----:B------:R-:W-:-:S01]  /*6510*/  FADD.FTZ R171, R11, R170 ;  /* 0x000000aa0bab7221 */ /* 0x000fc20000010000 */
[--C-:B------:R-:W-:Y:S01]  /*6520*/  FFMA.FTZ R179, R179, UR40, -R15.reuse ;  /* 0x00000028b3b37c23 */ /* 0x100fe2000801080f */
[----:B------:R-:W-:-:S01]  /*6530*/  FFMA.FTZ R182, R182, UR40, -R15 ;  /* 0x00000028b6b67c23 */ /* 0x000fc2000801080f */
[----:B------:R-:W-:Y:S01]  /*6540*/  FFMA.FTZ R15, R183, UR40, -R15 ;  /* 0x00000028b70f7c23 */ /* 0x000fe2000801080f */
[----:B----4-:R-:W-:-:S01]  /*6550*/  FADD.FTZ R170, R12, R171 ;  /* 0x000000ab0caa7221 */ /* 0x010fc20000010000 */
[----:B------:R-:W1:Y:S03]  /*6560*/  MUFU.EX2 R155, R155 ;  /* 0x0000009b009b7308 */ /* 0x000e660000000800 */
[----:B------:R-:W-:-:S04]  /*6570*/  FADD.FTZ R171, R13, R170 ;  /* 0x000000aa0dab7221 */ /* 0x000fc80000010000 */
[----:B-----5:R-:W-:Y:S01]  /*6580*/  FADD.FTZ R170, R20, R171 ;  /* 0x000000ab14aa7221 */ /* 0x020fe20000010000 */
[----:B------:R-:W2:Y:S01]  /*6590*/  MUFU.EX2 R158, R158 ;  /* 0x0000009e009e7308 */ /* 0x000ea20000000800 */
[----:B0-----:R-:W-:-:S02]  /*65a0*/  FFMA.FTZ R0, R167, R3, R154 ;  /* 0x00000003a7007223 */ /* 0x001fc4000001009a */
[----:B------:R-:W-:-:S04]  /*65b0*/  FADD.FTZ R171, R21, R170 ;  /* 0x000000aa15ab7221 */ /* 0x000fc80000010000 */
[----:B------:R-:W-:Y:S01]  /*65c0*/  FADD.FTZ R170, R152, R171 ;  /* 0x000000ab98aa7221 */ /* 0x000fe20000010000 */
[----:B------:R-:W0:Y:S01]  /*65d0*/  MUFU.EX2 R159, R159 ;  /* 0x0000009f009f7308 */ /* 0x000e220000000800 */
[----:B-1----:R-:W-:-:S02]  /*65e0*/  FADD.FTZ R3, R155, R0 ;  /* 0x000000009b037221 */ /* 0x002fc40000010000 */
[----:B------:R-:W-:-:S04]  /*65f0*/  FADD.FTZ R171, R153, R170 ;  /* 0x000000aa99ab7221 */ /* 0x000fc80000010000 */
[----:B------:R-:W-:Y:S01]  /*6600*/  FADD.FTZ R171, R156, R171 ;  /* 0x000000ab9cab7221 */ /* 0x000fe20000010000 */
        /* <DEDUP_REMOVED lines=16> */
[----:B------:R-:W-:-:S04]  /*6710*/  FADD.FTZ R0, R14, R171 ;  /* 0x000000ab0e007221 */ /* 0x000fc80000010000 */
[----:B------:R-:W-:Y:S02]  /*6720*/  FADD.FTZ R0, R157, R0 ;  /* 0x000000009d007221 */ /* 0x000fe40000010000 */
        /* <DEDUP_REMOVED lines=16> */
[----:B0-----:R-:W-:-:S03]  /*6830*/  FADD.FTZ R0, R160, R171 ;  /* 0x000000aba0007221 */ /* 0x001fc60000010000 */
[----:B-1----:R-:W-:Y:S01]  /*6840*/  FADD.FTZ R3, R15, R170 ;  /* 0x000000aa0f037221 */ /* 0x002fe20000010000 */
[----:B------:R-:W-:Y:S06]  /*6850*/  @!P0 BRA `(.L_x_1191) ;  /* 0x0000000000048947 */ /* 0x000fec0003800000 */
[----:B------:R-:W-:Y:S01]  /*6860*/  BPT.TRAP 0x1 ;  /* 0x000000040000795c */ /* 0x000fe20000300000 */
.L_x_1191:
[----:B------:R-:W-:Y:S01]  /*6870*/  ULEA UR7, UR37, UR41, 0x3 ;  /* 0x0000002925077291 */ /* 0x000fe2000f8e183f */
[----:B------:R-:W-:Y:S01]  /*6880*/  ISETP.GT.AND P2, PT, R6, UR46, PT ;  /* 0x0000002e06007c0c */ /* 0x000fe2000bf44270 */
        /* <DEDUP_REMOVED lines=15> */
[----:B------:R-:W-:Y:S01]  /*6980*/  F2FP.SATFINITE.E4M3.F32.PACK_AB_MERGE_C R15, R15, R182, RZ ;  /* 0x000000b60f0f723e */ /* 0x000fe200048070ff */
[----:B------:R-:W-:Y:S01]  /*6990*/  SYNCS.ARRIVE.TRANS64.RED.A1T0 RZ, [UR7], RZ ;  /* 0x000000ffffff79a7 */ /* 0x000fe20008100407 */
        /* <DEDUP_REMOVED lines=62> */
[----:B------:R-:W-:Y:S01]  /*6d80*/  VIADD R6, R6, 0xffffffff ;  /* 0xffffffff06067836 */ /* 0x000fe20000000000 */
[----:B------:R-:W-:Y:S01]  /*6d90*/  F2FP.SATFINITE.E4M3.F32.PACK_AB_MERGE_C R189, R155, R154, R189 ;  /* 0x0000009a9bbd723e */ /* 0x000fe200048070bd */
[----:B------:R-:W-:Y:S01]  /*6da0*/  FMUL.FTZ R26, R26, R167 ;  /* 0x000000a71a1a7220 */ /* 0x000fe20000410000 */
[----:B------:R-:W-:Y:S01]  /*6db0*/  F2FP.SATFINITE.E4M3.F32.PACK_AB_MERGE_C R190, R20, R13, R190 ;  /* 0x0000000d14be723e */ /* 0x000fe200048070be */
        /* <DEDUP_REMOVED lines=72> */
[----:B------:R-:W-:Y:S01]  /*7240*/  IMAD.MOV.U32 R4, RZ, RZ, R7 ;  /* 0x000000ffff047224 */ /* 0x000fe200078e0007 */
[----:B------:R-:W-:-:S06]  /*7250*/  UMOV UR36, UR45 ;  /* 0x0000002d00247c82 */ /* 0x000fcc0008000000 */
.L_x_1174:
[----:B------:R-:W-:Y:S01]  /*7260*/  ULDC UR7, c[0x0][0x448] ;  /* 0x0001120000077ab9 */ /* 0x000fe20000000800 */
[----:B------:R-:W-:Y:S01]  /*7270*/  ULDC UR14, c[0x0][0x9e4] ;  /* 0x00027900000e7ab9 */ /* 0x000fe20000000800 */
[----:B------:R-:W-:Y:S02]  /*7280*/  UISETP.NE.AND UP0, UPT, UR7, 0x1, UPT ;  /* 0x000000010700788c */ /* 0x000fe4000bf05270 */
[----:B------:R-:W-:Y:S02]  /*7290*/  UISETP.GE.AND UP1, UPT, UR14, 0x1, UPT ;  /* 0x000000010e00788c */ /* 0x000fe4000bf26270 */
[----:B------:R-:W-:Y:S02]  /*72a0*/  UIADD3 UR7, UR42, 0x7f, URZ ;  /* 0x0000007f2a077890 */ /* 0x000fe4000fffe03f */
[----:B------:R-:W-:Y:S02]  /*72b0*/  UIADD3 UR15, UR39, 0x1, -UR38 ;  /* 0x00000001270f7890 */ /* 0x000fe4000fffe826 */
[----:B------:R-:W-:-:S03]  /*72c0*/  PLOP3.LUT P5, PT, PT, PT, UP1, 0x80, 0x0 ;  /* 0x000000000000781c */ /* 0x000fc60003faf018 */
[----:B------:R-:W-:Y:S01]  /*72d0*/  @UP0 ULDC UR10, c[0x0][0x44c] ;  /* 0x00011300000a0ab9 */ /* 0x000fe20000000800 */
[----:B------:R-:W-:Y:S01]  /*72e0*/  @UP0 ULDC UR18, c[0x0][0x450] ;  /* 0x0001140000120ab9 */ /* 0x000fe20000000800 */
[----:B------:R-:W-:-:S04]  /*72f0*/  UIMAD.WIDE.U32 UR10, UR7, UR10, URZ ;  /* 0x0000000a070a72a5 */ /* 0x000fc8000f8e003f */
[----:B------:R-:W-:-:S04]  /*7300*/  @UP0 USHF.R.U32.HI UR7, URZ, UR18, UR11 ;  /* 0x000000123f070299 */ /* 0x000fc8000801160b */
[----:B------:R-:W-:-:S04]  /*7310*/  UIADD3 UR7, UR15, UR7, URZ ;  /* 0x000000070f077290 */ /* 0x000fc8000fffe03f */
[----:B------:R-:W-:Y:S01]  /*7320*/  UIADD3 UR18, UR7, -UR6, URZ ;  /* 0x8000000607127290 */ /* 0x000fe2000fffe03f */
[----:B------:R-:W-:Y:S11]  /*7330*/  @!P5 BRA `(.L_x_1193) ;  /* 0x000000000048d947 */ /* 0x000ff60003800000 */
[----:B------:R-:W-:Y:S02]  /*7340*/  UMOV UR15, UR7 ;  /* 0x00000007000f7c82 */ /* 0x000fe40008000000 */
        /* <DEDUP_REMOVED lines=10> */
.L_x_1194:
[----:B------:R-:W-:-:S11]  /*73f0*/  UISETP.NE.AND UP1, UPT, UR14, 0x1, UPT ;  /* 0x000000010e00788c */ /* 0x000fd6000bf25270 */
[----:B------:R-:W-:Y:S02]  /*7400*/  @UP1 ULDC.64 UR6, c[0x0][0x9e8] ;  /* 0x00027a0000061ab9 */ /* 0x000fe40000000a00 */
[----:B------:R-:W-:-:S04]  /*7410*/  UIMAD.WIDE.U32 UR10, UR15, UR6, URZ ;  /* 0x000000060f0a72a5 */ /* 0x000fc8000f8e003f */
[----:B------:R-:W-:-:S12]  /*7420*/  @UP1 USHF.R.U32.HI UR15, URZ, UR7, UR11 ;  /* 0x000000073f0f1299 */ /* 0x000fd8000801160b */
.L_x_1195:
[----:B------:R-:W-:-:S04]  /*7430*/  UIMAD UR14, UR15, UR14, URZ ;  /* 0x0000000e0f0e72a4 */ /* 0x000fc8000f8e023f */
[----:B------:R-:W-:-:S04]  /*7440*/  UISETP.LT.AND UP1, UPT, UR18, UR14, UPT ;  /* 0x0000000e1200728c */ /* 0x000fc8000bf21270 */
[----:B------:R-:W-:-:S12]  /*7450*/  USEL UR18, UR18, UR14, !UP1 ;  /* 0x0000000e12127287 */ /* 0x000fd8000c800000 */
.L_x_1193:
[----:B------:R-:W-:-:S04]  /*7460*/  UIADD3 UR18, UR18, 0x3f, URZ ;  /* 0x0000003f12127890 */ /* 0x000fc8000fffe03f */
[----:B------:R-:W-:-:S04]  /*7470*/  USHF.R.S32.HI UR6, URZ, 0x1f, UR18 ;  /* 0x0000001f3f067899 */ /* 0x000fc80008011412 */
[----:B------:R-:W-:-:S04]  /*7480*/  ULEA.HI UR6, UR6, UR18, URZ, 0x6 ;  /* 0x0000001206067291 */ /* 0x000fc8000f8f303f */
[----:B------:R-:W-:-:S04]  /*7490*/  USHF.R.S32.HI UR6, URZ, 0x6, UR6 ;  /* 0x000000063f067899 */ /* 0x000fc80008011406 */
[----:B------:R-:W-:-:S04]  /*74a0*/  UISETP.LT.AND UP1, UPT, UR51, UR6, UPT ;  /* 0x000000063300728c */ /* 0x000fc8000bf21270 */
[----:B------:R-:W-:-:S06]  /*74b0*/  USEL UR46, UR51, UR6, !UP1 ;  /* 0x00000006332e7287 */ /* 0x000fcc000c800000 */
[----:B------:R-:W-:-:S13]  /*74c0*/  ISETP.GE.AND P2, PT, R6, UR46, PT ;  /* 0x0000002e06007c0c */ /* 0x000fda000bf46270 */
[----:B------:R-:W-:Y:S05]  /*74d0*/  @!P2 BRA `(.L_x_1196) ;  /* 0x000000180064a947 */ /* 0x000fea0003800000 */
[----:B------:R-:W-:Y:S01]  /*74e0*/  IMAD.MOV.U32 R8, RZ, RZ, R5 ;  /* 0x000000ffff087224 */ /* 0x000fe200078e0005 */
[----:B------:R-:W-:Y:S01]  /*74f0*/  UMOV UR44, UR36 ;  /* 0x00000024002c7c82 */ /* 0x000fe20008000000 */
[----:B------:R-:W-:-:S07]  /*7500*/  IMAD.MOV.U32 R7, RZ, RZ, R4 ;  /* 0x000000ffff077224 */ /* 0x000fce00078e0004 */
.L_x_1206:
[----:B------:R-:W-:Y:S01]  /*7510*/  ISETP.NE.AND P3, PT, RZ, UR47, PT ;  /* 0x0000002fff007c0c */ /* 0x000fe2000bf65270 */
[----:B------:R-:W-:-:S04]  /*7520*/  UISETP.NE.AND UP1, UPT, UR37, 0x1, UPT ;  /* 0x000000012500788c */ /* 0x000fc8000bf25270 */
[----:B------:R-:W-:-:S04]  /*7530*/  USEL UR36, URZ, 0x1, UP1 ;  /* 0x000000013f247887 */ /* 0x000fc80008800000 */
[----:B------:R-:W-:-:S04]  /*7540*/  ULOP3.LUT UR36, UR44, UR36, URZ, 0x3c, !UPT ;  /* 0x000000242c247292 */ /* 0x000fc8000f8e3c3f */
[----:B------:R-:W-:Y:S08]  /*7550*/  @P3 BRA `(.L_x_1197) ;  /* 0x0000000000383947 */ /* 0x000ff00003800000 */
[----:B------:R-:W-:Y:S05]  /*7560*/  @!P0 BRA `(.L_x_1198) ;  /* 0x0000000000048947 */ /* 0x000fea0003800000 */
[----:B------:R-:W-:Y:S01]  /*7570*/  BPT.TRAP 0x1 ;  /* 0x000000040000795c */ /* 0x000fe20000300000 */
.L_x_1198:
        /* <DEDUP_REMOVED lines=9> */
.L_x_1199:
[----:B-1----:R-:W-:Y:S05]  /*7610*/  @P2 BRA `(.L_x_1197) ;  /* 0x0000000000082947 */ /* 0x002fea0003800000 */
[----:B------:R-:W1:Y:S02]  /*7620*/  SYNCS.PHASECHK.TRANS64.TRYWAIT P2, [UR6+0x28430], R4 ;  /* 0x02843004ff0075a7 */ /* 0x000e640008040146 */
[----:B-1----:R-:W-:Y:S05]  /*7630*/  @!P2 BRA `(.L_x_1200) ;  /* 0x00000114007ca947 */ /* 0x002fea0003800000 */
.L_x_1197:
[----:B-1----:R-:W1:Y:S01]  /*7640*/  S2R R5, SR_TID.X ;  /* 0x0000000000057919 */ /* 0x002e620000002100 */
        /* <DEDUP_REMOVED lines=14> */
[----:B------:R-:W-:Y:S01]  /*7730*/  UMOV UR34, UR30 ;  /* 0x0000001e00227c82 */ /* 0x000fe20008000000 */
[----:B------:R-:W-:Y:S02]  /*7740*/  UIADD3 UR14, UR30, 0x6, URZ ;  /* 0x000000061e0e7890 */ /* 0x000fe4000fffe03f */
[----:B------:R-:W-:-:S02]  /*7750*/  UIADD3 UR18, UR30, 0x200, URZ ;  /* 0x000002001e127890 */ /* 0x000fc4000fffe03f */
[----:B------:R-:W-:Y:S02]  /*7760*/  UIADD3 UR22, UR30, 0x202, URZ ;  /* 0x000002021e167890 */ /* 0x000fe4000fffe03f */
[----:B------:R-:W-:Y:S02]  /*7770*/  UIADD3 UR26, UR30, 0x204, URZ ;  /* 0x000002041e1a7890 */ /* 0x000fe4000fffe03f */
[----:B------:R-:W-:Y:S01]  /*7780*/  UIADD3 UR30, UR30, 0x206, URZ ;  /* 0x000002061e1e7890 */ /* 0x000fe2000fffe03f */
        /* <DEDUP_REMOVED lines=30> */
.L_x_1202:
[----:B------:R-:W-:Y:S01]  /*7970*/  ULEA UR6, UR37, UR41, 0x3 ;  /* 0x0000002925067291 */ /* 0x000fe2000f8e183f */
[----:B------:R-:W-:-:S05]  /*7980*/  IMAD.U32 R4, RZ, RZ, UR44 ;  /* 0x0000002cff047e24 */ /* 0x000fca000f8e00ff */
[----:B------:R-:W-:-:S04]  /*7990*/  SHF.L.U32 R4, R4, 0x1f, RZ ;  /* 0x0000001f04047819 */ /* 0x000fc800000006ff */
[----:B------:R0:W1:Y:S01]  /*79a0*/  SYNCS.PHASECHK.TRANS64.TRYWAIT P2, [UR6+0x28450], R4 ;  /* 0x02845004ff0075a7 */ /* 0x0000620008040146 */
[----:B------:R-:W-:Y:S05]  /*79b0*/  @!P0 BRA `(.L_x_1203) ;  /* 0x0000000000048947 */ /* 0x000fea0003800000 */
[----:B------:R-:W-:Y:S01]  /*79c0*/  BPT.TRAP 0x1 ;  /* 0x000000040000795c */ /* 0x000fe20000300000 */
.L_x_1203:
[----:B-1----:R-:W-:Y:S05]  /*79d0*/  @P2 BRA `(.L_x_1201) ;  /* 0x0000000000082947 */ /* 0x002fea0003800000 */
[----:B------:R-:W1:Y:S02]  /*79e0*/  SYNCS.PHASECHK.TRANS64.TRYWAIT P2, [UR6+0x28450], R4 ;  /* 0x02845004ff0075a7 */ /* 0x000e640008040146 */
[----:B-1----:R-:W-:Y:S05]  /*79f0*/  @!P2 BRA `(.L_x_1204) ;  /* 0x0000011000a4a947 */ /* 0x002fea0003800000 */
.L_x_1201:
[----:B------:R-:W-:Y:S01]  /*7a00*/  UIADD3 UR6, UR41, 0x8000, URZ ;  /* 0x0000800029067890 */ /* 0x000fe2000fffe03f */
[----:B------:R-:W-:Y:S01]  /*7a10*/  WARPGROUP.ARRIVE ;  /* 0x00000000000079c5 */ /* 0x000fe20000000000 */
[----:B------:R-:W-:Y:S01]  /*7a20*/  UMOV UR7, 0x80000020 ;  /* 0x8000002000077882 */ /* 0x000fe20000000000 */
[----:B01----:R-:W-:Y:S01]  /*7a30*/  FMNMX.FTZ R4, R152, R7, !PT ;  /* 0x0000000798047209 */ /* 0x003fe20007810000 */
[----:B------:R-:W-:-:S03]  /*7a40*/  USHF.R.U32.HI UR6, URZ, 0x4, UR6 ;  /* 0x000000043f067899 */ /* 0x000fc60008011606 */
[----:B------:R-:W0:Y:S01]  /*7a50*/  S2R R216, SR_TID.X ;  /* 0x0000000000d87919 */ /* 0x000e220000002100 */
[----:B------:R-:W-:Y:S01]  /*7a60*/  FMNMX.FTZ R5, R153, R4, !PT ;  /* 0x0000000499057209 */ /* 0x000fe20007810000 */
[----:B------:R-:W-:Y:S01]  /*7a70*/  ULOP3.LUT UR6, UR6, 0x3fff, URZ, 0xc0, !UPT ;  /* 0x00003fff06067892 */ /* 0x000fe2000f8ec03f */
[----:B------:R-:W-:-:S03]  /*7a80*/  FMNMX.FTZ R4, R154, R8, !PT ;  /* 0x000000089a047209 */ /* 0x000fc60007810000 */
[----:B------:R-:W-:Y:S01]  /*7a90*/  ULOP3.LUT UR6, UR6, 0x10000, URZ, 0xfc, !UPT ;  /* 0x0001000006067892 */ /* 0x000fe2000f8efc3f */
[----:B------:R-:W-:Y:S02]  /*7aa0*/  FMNMX.FTZ R9, R155, R4, !PT ;  /* 0x000000049b097209 */ /* 0x000fe40007810000 */
[----:B------:R-:W-:Y:S01]  /*7ab0*/  FMNMX.FTZ R4, R156, R5, !PT ;  /* 0x000000059c047209 */ /* 0x000fe20007810000 */
[----:B------:R-:W-:Y:S01]  /*7ac0*/  ULEA UR6, UR37, UR6, 0xa ;  /* 0x0000000625067291 */ /* 0x000fe2000f8e503f */
[----:B------:R-:W-:Y:S02]  /*7ad0*/  FMNMX.FTZ R10, R158, R9, !PT ;  /* 0x000000099e0a7209 */ /* 0x000fe40007810000 */
[----:B------:R-:W-:Y:S02]  /*7ae0*/  FMNMX.FTZ R5, R157, R4, !PT ;  /* 0x000000049d057209 */ /* 0x000fe40007810000 */
[----:B------:R-:W-:Y:S02]  /*7af0*/  FMNMX.FTZ R9, R159, R10, !PT ;  /* 0x0000000a9f097209 */ /* 0x000fe40007810000 */
[----:B------:R-:W-:-:S02]  /*7b00*/  FMNMX.FTZ R4, R160, R5, !PT ;  /* 0x00000005a0047209 */ /* 0x000fc40007810000 */
[----:B------:R-:W-:Y:S01]  /*7b10*/  QGMMA.64x256x32.F32.E4M3.E4M3 R24, R188, gdesc[UR4], R24, gsb0 ;  /* 0x03e00004bc187df3 */ /* 0x000fe20008000818 */
[----:B------:R-:W-:Y:S01]  /*7b20*/  UIADD3 UR6, UR6, 0x2, URZ ;  /* 0x0000000206067890 */ /* 0x000fe2000fffe03f */
[----:B------:R-:W-:Y:S01]  /*7b30*/  FMNMX.FTZ R10, R162, R9, !PT ;  /* 0x00000009a20a7209 */ /* 0x000fe20007810000 */
        /* <DEDUP_REMOVED lines=23> */
[----:B0-----:R-:W-:Y:S01]  /*7cb0*/  SHF.R.U32.HI R216, RZ, 0x7, R216 ;  /* 0x00000007ffd87819 */ /* 0x001fe200000116d8 */
[----:B------:R-:W0:Y:S04]  /*7cc0*/  SHFL.BFLY PT, R4, R9, 0x2, 0x1f ;  /* 0x0c401f0009047f89 */ /* 0x000e2800000e0000 */
[----:B------:R-:W1:Y:S01]  /*7cd0*/  SHFL.BFLY PT, R5, R10, 0x2, 0x1f ;  /* 0x0c401f000a057f89 */ /* 0x000e6200000e0000 */
[----:B0-----:R-:W-:Y:S01]  /*7ce0*/  FMNMX.FTZ R11, R9, R4, !PT ;  /* 0x00000004090b7209 */ /* 0x001fe20007810000 */
[----:B------:R-:W-:Y:S01]  /*7cf0*/  IMAD.U32 R9, RZ, RZ, UR40 ;  /* 0x00000028ff097e24 */ /* 0x000fe2000f8e00ff */
[----:B-1----:R-:W-:-:S03]  /*7d00*/  FMNMX.FTZ R12, R10, R5, !PT ;  /* 0x000000050a0c7209 */ /* 0x002fc60007810000 */
[----:B------:R-:W0:Y:S04]  /*7d10*/  SHFL.BFLY PT, R4, R11, 0x1, 0x1f ;  /* 0x0c201f000b047f89 */ /* 0x000e2800000e0000 */
[----:B------:R-:W1:Y:S01]  /*7d20*/  SHFL.BFLY PT, R5, R12, 0x1, 0x1f ;  /* 0x0c201f000c057f89 */ /* 0x000e6200000e0000 */
[----:B0-----:R-:W-:Y:S02]  /*7d30*/  FMNMX.FTZ R4, R11, R4, !PT ;  /* 0x000000040b047209 */ /* 0x001fe40007810000 */
[----:B-1----:R-:W-:-:S03]  /*7d40*/  FMNMX.FTZ R5, R12, R5, !PT ;  /* 0x000000050c057209 */ /* 0x002fc60007810000 */
[C---:B------:R-:W-:Y:S01]  /*7d50*/  FFMA.FTZ R9, R4.reuse, R9, -8 ;  /* 0xc100000004097423 */ /* 0x040fe20000010009 */
[----:B------:R-:W-:-:S03]  /*7d60*/  FADD.FTZ R7, -R4, R7 ;  /* 0x0000000704077221 */ /* 0x000fc60000010100 */
[--C-:B------:R-:W-:Y:S01]  /*7d70*/  FFMA.FTZ R10, R152, UR40, -R9.reuse ;  /* 0x00000028980a7c23 */ /* 0x100fe20008010809 */
[----:B------:R-:W-:-:S01]  /*7d80*/  FFMA.FTZ R152, R168, UR40, -R9 ;  /* 0x00000028a8987c23 */ /* 0x000fc20008010809 */
[----:B------:R-:W-:Y:S02]  /*7d90*/  IMAD.U32 R168, RZ, RZ, UR40 ;  /* 0x00000028ffa87e24 */ /* 0x000fe4000f8e00ff */
[----:B------:R-:W-:-:S01]  /*7da0*/  FFMA.FTZ R21, R165, UR40, -R9 ;  /* 0x00000028a5157c23 */ /* 0x000fc20008010809 */
[----:B------:R-:W-:Y:S01]  /*7db0*/  FADD.FTZ R8, -R5, R8 ;  /* 0x0000000805087221 */ /* 0x000fe20000010100 */
[----:B------:R-:W-:-:S01]  /*7dc0*/  FFMA.FTZ R11, R153, UR40, -R9 ;  /* 0x00000028990b7c23 */ /* 0x000fc20008010809 */
[----:B------:R-:W-:Y:S01]  /*7dd0*/  FFMA.FTZ R165, R5, R168, -8 ;  /* 0xc100000005a57423 */ /* 0x000fe200000100a8 */
[----:B------:R-:W-:Y:S01]  /*7de0*/  FMUL.FTZ R7, R7, UR40 ;  /* 0x0000002807077c20 */ /* 0x000fe20008410000 */
[----:B------:R-:W-:Y:S01]  /*7df0*/  FFMA.FTZ R153, R169, UR40, -R9 ;  /* 0x00000028a9997c23 */ /* 0x000fe20008010809 */
[----:B------:R-:W-:Y:S01]  /*7e00*/  FMUL.FTZ R8, R8, UR40 ;  /* 0x0000002808087c20 */ /* 0x000fe20008410000 */
[--C-:B------:R-:W-:Y:S01]  /*7e10*/  FFMA.FTZ R169, R154, UR40, -R165.reuse ;  /* 0x000000289aa97c23 */ /* 0x100fe200080108a5 */
[----:B------:R-:W-:-:S01]  /*7e20*/  FFMA.FTZ R154, R155, UR40, -R165 ;  /* 0x000000289b9a7c23 */ /* 0x000fc200080108a5 */
[--C-:B------:R-:W-:Y:S01]  /*7e30*/  FFMA.FTZ R155, R158, UR40, -R165.reuse ;  /* 0x000000289e9b7c23 */ /* 0x100fe200080108a5 */
[----:B------:R-:W-:Y:S01]  /*7e40*/  MUFU.EX2 R7, R7 ;  /* 0x0000000700077308 */ /* 0x000fe20000000800 */
[----:B------:R-:W-:-:S01]  /*7e50*/  FFMA.FTZ R158, R159, UR40, -R165 ;  /* 0x000000289f9e7c23 */ /* 0x000fc200080108a5 */
[----:B------:R-:W-:-:S02]  /*7e60*/  IMAD.U32 R168, RZ, RZ, UR45 ;  /* 0x0000002dffa87e24 */ /* 0x000fc4000f8e00ff */
[----:B------:R-:W-:-:S01]  /*7e70*/  FFMA.FTZ R159, R162, UR40, -R165 ;  /* 0x00000028a29f7c23 */ /* 0x000fc200080108a5 */
[----:B------:R-:W-:Y:S01]  /*7e80*/  FFMA.FTZ R162, R163, UR40, -R165 ;  /* 0x00000028a3a27c23 */ /* 0x000fe200080108a5 */
[----:B------:R-:W-:-:S01]  /*7e90*/  FFMA.FTZ R12, R156, UR40, -R9 ;  /* 0x000000289c0c7c23 */ /* 0x000fc20008010809 */
[--C-:B------:R-:W-:Y:S01]  /*7ea0*/  FFMA.FTZ R163, R166, UR40, -R165.reuse ;  /* 0x00000028a6a37c23 */ /* 0x100fe200080108a5 */
[----:B------:R-:W-:-:S01]  /*7eb0*/  FFMA.FTZ R166, R167, UR40, -R165 ;  /* 0x00000028a7a67c23 */ /* 0x000fc200080108a5 */
[----:B------:R-:W0:Y:S01]  /*7ec0*/  MUFU.EX2 R10, R10 ;  /* 0x0000000a000a7308 */ /* 0x000e220000000800 */
[----:B------:R-:W-:Y:S01]  /*7ed0*/  @!P1 LEA R167, R168, UR41, 0x3 ;  /* 0x00000029a8a79c11 */ /* 0x000fe2000f8e18ff */
[--C-:B------:R-:W-:Y:S01]  /*7ee0*/  FFMA.FTZ R13, R157, UR40, -R9.reuse ;  /* 0x000000289d0d7c23 */ /* 0x100fe20008010809 */
[----:B------:R-:W-:-:S01]  /*7ef0*/  FFMA.FTZ R14, R160, UR40, -R9 ;  /* 0x00000028a00e7c23 */ /* 0x000fc20008010809 */
[----:B------:R-:W-:Y:S01]  /*7f00*/  FFMA.FTZ R156, R172, UR40, -R9 ;  /* 0x00000028ac9c7c23 */ /* 0x000fe20008010809 */
[----:B------:R-:W-:Y:S01]  /*7f10*/  IADD3 R172, -R216, 0xb, RZ ;  /* 0x0000000bd8ac7810 */ /* 0x000fe20007ffe1ff */
[----:B------:R-:W-:-:S02]  /*7f20*/  @!P1 VIADD R167, R167, 0x28440 ;  /* 0x00028440a7a79836 */ /* 0x000fc40000000000 */
[----:B------:R-:W-:-:S01]  /*7f30*/  FFMA.FTZ R15, R161, UR40, -R9 ;  /* 0x00000028a10f7c23 */ /* 0x000fc20008010809 */
[----:B------:R-:W-:Y:S01]  /*7f40*/  MUFU.EX2 R8, R8 ;  /* 0x0000000800087308 */ /* 0x000fe20000000800 */
[----:B------:R-:W-:-:S01]  /*7f50*/  FFMA.FTZ R20, R164, UR40, -R9 ;  /* 0x00000028a4147c23 */ /* 0x000fc20008010809 */
[----:B------:R-:W-:Y:S01]  /*7f60*/  FFMA.FTZ R170, R170, UR40, -R165 ;  /* 0x00000028aaaa7c23 */ /* 0x000fe200080108a5 */
[----:B------:R-:W-:Y:S01]  /*7f70*/  @!P1 PRMT R168, RZ, 0x654, R167 ;  /* 0x00000654ffa89816 */ /* 0x000fe200000000a7 */
[----:B------:R-:W-:Y:S01]  /*7f80*/  FFMA.FTZ R174, R174, UR40, -R165 ;  /* 0x00000028aeae7c23 */ /* 0x000fe200080108a5 */
[----:B------:R-:W-:-:S01]  /*7f90*/  FFMA.FTZ R157, R173, UR40, -R9 ;  /* 0x00000028ad9d7c23 */ /* 0x000fc20008010809 */
[----:B------:R-:W-:Y:S01]  /*7fa0*/  FFMA.FTZ R175, R175, UR40, -R165 ;  /* 0x00000028afaf7c23 */ /* 0x000fe200080108a5 */
[----:B------:R-:W-:-:S01]  /*7fb0*/  FFMA.FTZ R160, R176, UR40, -R9 ;  /* 0x00000028b0a07c23 */ /* 0x000fc20008010809 */
[----:B------:R-:W1:Y:S01]  /*7fc0*/  MUFU.EX2 R169, R169 ;  /* 0x000000a900a97308 */ /* 0x000e620000000800 */
[----:B0-----:R-:W-:-:S01]  /*7fd0*/  FFMA.FTZ R0, R7, R0, R10 ;  /* 0x0000000007007223 */ /* 0x001fc2000001000a */
[----:B------:R-:W-:Y:S01]  /*7fe0*/  FFMA.FTZ R178, R178, UR40, -R165 ;  /* 0x00000028b2b27c23 */ /* 0x000fe200080108a5 */
[----:B------:R-:W-:-:S01]  /*7ff0*/  FFMA.FTZ R161, R177, UR40, -R9 ;  /* 0x00000028b1a17c23 */ /* 0x000fc20008010809 */
[----:B------:R-:W-:Y:S01]  /*8000*/  FFMA.FTZ R179, R179, UR40, -R165 ;  /* 0x00000028b3b37c23 */ /* 0x000fe200080108a5 */
[----:B------:R-:W-:-:S01]  /*8010*/  FFMA.FTZ R164, R180, UR40, -R9 ;  /* 0x00000028b4a47c23 */ /* 0x000fc20008010809 */
[----:B------:R-:W-:Y:S01]  /*8020*/  FFMA.FTZ R182, R182, UR40, -R165 ;  /* 0x00000028b6b67c23 */ /* 0x000fe200080108a5 */
[----:B------:R-:W-:-:S01]  /*8030*/  FFMA.FTZ R9, R181, UR40, -R9 ;  /* 0x00000028b5097c23 */ /* 0x000fc20008010809 */
[----:B------:R-:W0:Y:S08]  /*8040*/  MUFU.EX2 R11, R11 ;  /* 0x0000000b000b7308 */ /* 0x000e300000000800 */
[----:B------:R-:W2:Y:S01]  /*8050*/  MUFU.EX2 R154, R154 ;  /* 0x0000009a009a7308 */ /* 0x000ea20000000800 */
[----:B-1----:R-:W-:-:S07]  /*8060*/  FFMA.FTZ R3, R8, R3, R169 ;  /* 0x0000000308037223 */ /* 0x002fce00000100a9 */
[----:B------:R-:W1:Y:S08]  /*8070*/  MUFU.EX2 R12, R12 ;  /* 0x0000000c000c7308 */ /* 0x000e700000000800 */
[----:B------:R-:W3:Y:S08]  /*8080*/  MUFU.EX2 R155, R155 ;  /* 0x0000009b009b7308 */ /* 0x000ef00000000800 */
[----:B------:R-:W4:Y:S08]  /*8090*/  MUFU.EX2 R13, R13 ;  /* 0x0000000d000d7308 */ /* 0x000f300000000800 */
[----:B------:R-:W5:Y:S08]  /*80a0*/  MUFU.EX2 R158, R158 ;  /* 0x0000009e009e7308 */ /* 0x000f700000000800 */
[----:B------:R-:W5:Y:S08]  /*80b0*/  MUFU.EX2 R14, R14 ;  /* 0x0000000e000e7308 */ /* 0x000f700000000800 */
[----:B------:R-:W5:Y:S08]  /*80c0*/  MUFU.EX2 R159, R159 ;  /* 0x0000009f009f7308 */ /* 0x000f700000000800 */
[----:B------:R-:W5:Y:S08]  /*80d0*/  MUFU.EX2 R15, R15 ;  /* 0x0000000f000f7308 */ /* 0x000f700000000800 */
[----:B------:R-:W5:Y:S08]  /*80e0*/  MUFU.EX2 R162, R162 ;  /* 0x000000a200a27308 */ /* 0x000f700000000800 */
[----:B------:R-:W5:Y:S08]  /*80f0*/  MUFU.EX2 R20, R20 ;  /* 0x0000001400147308 */ /* 0x000f700000000800 */
[----:B------:R-:W5:Y:S08]  /*8100*/  MUFU.EX2 R163, R163 ;  /* 0x000000a300a37308 */ /* 0x000f700000000800 */
[----:B------:R1:W-:Y:S08]  /*8110*/  MUFU.EX2 R167, R170 ;  /* 0x000000aa00a77308 */ /* 0x0003f00000000800 */
[----:B------:R-:W5:Y:S08]  /*8120*/  MUFU.EX2 R21, R21 ;  /* 0x0000001500157308 */ /* 0x000f700000000800 */
[----:B------:R-:W5:Y:S01]  /*8130*/  MUFU.EX2 R166, R166 ;  /* 0x000000a600a67308 */ /* 0x000f620000000800 */
[----:B------:R-:W-:-:S02]  /*8140*/  WARPGROUP.DEPBAR.LE gsb0, 0x0 ;  /* 0x00008000000079c5 */ /* 0x000fc40000010000 */
[----:B------:R-:W-:-:S05]  /*8150*/  WARPGROUP.ARRIVE ;  /* 0x00000000000079c5 */ /* 0x000fca0000000000 */
[----:B------:R-:W5:Y:S01]  /*8160*/  MUFU.EX2 R152, R152 ;  /* 0x0000009800987308 */ /* 0x000f620000000800 */
[----:B------:R-:W-:Y:S07]  /*8170*/  QGMMA.64x256x32.F32.E4M3.E4M3 R24, R184, gdesc[UR4], R24, gsb0 ;  /* 0x03e00004b8187df3 */ /* 0x000fee0008000818 */
[----:B------:R-:W5:Y:S08]  /*8180*/  MUFU.EX2 R153, R153 ;  /* 0x0000009900997308 */ /* 0x000f700000000800 */
[----:B------:R-:W-:Y:S08]  /*8190*/  MUFU.EX2 R156, R156 ;  /* 0x0000009c009c7308 */ /* 0x000ff00000000800 */
        /* <DEDUP_REMOVED lines=9> */
[----:B------:R-:W-:Y:S01]  /*8230*/  MUFU.EX2 R9, R9 ;  /* 0x0000000900097308 */ /* 0x000fe20000000800 */
[----:B------:R-:W-:-:S02]  /*8240*/  WARPGROUP.DEPBAR.LE gsb0, 0x0 ;  /* 0x00008000000079c5 */ /* 0x000fc40000010000 */
[----:B------:R0:W-:Y:S06]  /*8250*/  BAR.ARV R172, 0x100 ;  /* 0x000400ac0000751d */ /* 0x0001ec0000002000 */
[----:B------:R2:W-:Y:S02]  /*8260*/  @!P1 SYNCS.ARRIVE.TRANS64.RED.A1T0 RZ, [R168+URZ], RZ ;  /* 0x000000ffa8ff99a7 */ /* 0x0005e4000810043f */
[----:B--2---:R-:W-:-:S01]  /*8270*/  FFMA.FTZ R168, R171, UR40, -R165 ;  /* 0x00000028aba87c23 */ /* 0x004fc200080108a5 */
[----:B0-----:R-:W-:Y:S01]  /*8280*/  FADD.FTZ R171, R11, R0 ;  /* 0x000000000bab7221 */ /* 0x001fe20000010000 */
[----:B------:R-:W-:-:S01]  /*8290*/  FADD.FTZ R0, R154, R3 ;  /* 0x000000039a007221 */ /* 0x000fc20000010000 */
[----:B------:R-:W-:-:S02]  /*82a0*/  FFMA.FTZ R165, R183, UR40, -R165 ;  /* 0x00000028b7a57c23 */ /* 0x000fc400080108a5 */
[----:B-1----:R-:W-:-:S01]  /*82b0*/  FADD.FTZ R170, R12, R171 ;  /* 0x000000ab0caa7221 */ /* 0x002fc20000010000 */
[----:B---3--:R-:W-:Y:S01]  /*82c0*/  FADD.FTZ R3, R155, R0 ;  /* 0x000000009b037221 */ /* 0x008fe20000010000 */
[----:B------:R-:W0:Y:S02]  /*82d0*/  MUFU.EX2 R168, R168 ;  /* 0x000000a800a87308 */ /* 0x000e240000000800 */
[----:B----4-:R-:W-:-:S01]  /*82e0*/  FADD.FTZ R171, R13, R170 ;  /* 0x000000aa0dab7221 */ /* 0x010fc20000010000 */
[----:B-----5:R-:W-:-:S03]  /*82f0*/  FADD.FTZ R0, R158, R3 ;  /* 0x000000039e007221 */ /* 0x020fc60000010000 */
[----:B------:R-:W-:Y:S01]  /*8300*/  FADD.FTZ R170, R14, R171 ;  /* 0x000000ab0eaa7221 */ /* 0x000fe20000010000 */
[----:B------:R-:W-:-:S01]  /*8310*/  FADD.FTZ R3, R159, R0 ;  /* 0x000000009f037221 */ /* 0x000fc20000010000 */
[----:B------:R-:W1:Y:S02]  /*8320*/  MUFU.EX2 R165, R165 ;  /* 0x000000a500a57308 */ /* 0x000e640000000800 */
[----:B------:R-:W-:-:S01]  /*8330*/  FADD.FTZ R171, R15, R170 ;  /* 0x000000aa0fab7221 */ /* 0x000fc20000010000 */
[----:B------:R-:W-:-:S03]  /*8340*/  FADD.FTZ R0, R162, R3 ;  /* 0x00000003a2007221 */ /* 0x000fc60000010000 */
[----:B------:R-:W-:Y:S01]  /*8350*/  FADD.FTZ R170, R20, R171 ;  /* 0x000000ab14aa7221 */ /* 0x000fe20000010000 */
[----:B------:R-:W-:-:S03]  /*8360*/  FADD.FTZ R3, R163, R0 ;  /* 0x00000000a3037221 */ /* 0x000fc60000010000 */
[----:B------:R-:W-:Y:S01]  /*8370*/  FADD.FTZ R171, R21, R170 ;  /* 0x000000aa15ab7221 */ /* 0x000fe20000010000 */
[----:B------:R-:W-:-:S03]  /*8380*/  FADD.FTZ R0, R166, R3 ;  /* 0x00000003a6007221 */ /* 0x000fc60000010000 */
[----:B------:R-:W-:Y:S01]  /*8390*/  FADD.FTZ R170, R152, R171 ;  /* 0x000000ab98aa7221 */ /* 0x000fe20000010000 */
[----:B------:R-:W-:-:S03]  /*83a0*/  FADD.FTZ R3, R167, R0 ;  /* 0x00000000a7037221 */ /* 0x000fc60000010000 */
[----:B------:R-:W-:Y:S01]  /*83b0*/  FADD.FTZ R171, R153, R170 ;  /* 0x000000aa99ab7221 */ /* 0x000fe20000010000 */
[----:B0-----:R-:W-:-:S03]  /*83c0*/  FADD.FTZ R3, R168, R3 ;  /* 0x00000003a8037221 */ /* 0x001fc60000010000 */
[----:B------:R-:W-:Y:S01]  /*83d0*/  FADD.FTZ R0, R156, R171 ;  /* 0x000000ab9c007221 */ /* 0x000fe20000010000 */
        /* <DEDUP_REMOVED lines=10> */
[----:B-1----:R-:W-:-:S01]  /*8480*/  FADD.FTZ R3, R165, R170 ;  /* 0x000000aaa5037221 */ /* 0x002fc20000010000 */
[----:B------:R-:W-:Y:S06]  /*8490*/  @!P0 BRA `(.L_x_1205) ;  /* 0x0000000000048947 */ /* 0x000fec0003800000 */
[----:B------:R-:W-:Y:S01]  /*84a0*/  BPT.TRAP 0x1 ;  /* 0x000000040000795c */ /* 0x000fe20000300000 */
.L_x_1205:
        /* <DEDUP_REMOVED lines=146> */
[----:B------:R-:W-:Y:S01]  /*8dd0*/  IMAD.MOV.U32 R8, RZ, RZ, R5 ;  /* 0x000000ffff087224 */ /* 0x000fe200078e0005 */
[----:B------:R-:W-:Y:S01]  /*8de0*/  F2FP.SATFINITE.E4M3.F32.PACK_AB_MERGE_C R190, R15, R14, R190 ;  /* 0x0000000e0fbe723e */ /* 0x000fe200048070be */
[----:B------:R-:W-:Y:S01]  /*8df0*/  IMAD.MOV.U32 R7, RZ, RZ, R4 ;  /* 0x000000ffff077224 */ /* 0x000fe200078e0004 */
[----:B------:R-:W-:-:S02]  /*8e00*/  F2FP.SATFINITE.E4M3.F32.PACK_AB_MERGE_C R191, R162, R159, R163 ;  /* 0x0000009fa2bf723e */ /* 0x000fc400048070a3 */
[----:B------:R-:W-:Y:S02]  /*8e10*/  F2FP.SATFINITE.E4M3.F32.PACK_AB_MERGE_C R184, R153, R152, R156 ;  /* 0x0000009899b8723e */ /* 0x000fe4000480709c */
[----:B------:R-:W-:Y:S02]  /*8e20*/  F2FP.SATFINITE.E4M3.F32.PACK_AB_MERGE_C R185, R168, R167, R174 ;  /* 0x000000a7a8b9723e */ /* 0x000fe400048070ae */
[----:B------:R-:W-:Y:S02]  /*8e30*/  F2FP.SATFINITE.E4M3.F32.PACK_AB_MERGE_C R186, R161, R160, R9 ;  /* 0x000000a0a1ba723e */ /* 0x000fe40004807009 */
[----:B------:R-:W-:Y:S01]  /*8e40*/  F2FP.SATFINITE.E4M3.F32.PACK_AB_MERGE_C R187, R179, R178, R165 ;  /* 0x000000b2b3bb723e */ /* 0x000fe200048070a5 */
[----:B------:R-:W-:Y:S06]  /*8e50*/  @P2 BRA `(.L_x_1206) ;  /* 0xffffffe400ac2947 */ /* 0x000fec000383ffff */
[----:B------:R-:W-:-:S05]  /*8e60*/  UMOV UR37, UR45 ;  /* 0x0000002d00257c82 */ /* 0x000fca0008000000 */
.L_x_1196:
[----:B------:R-:W-:-:S13]  /*8e70*/  ISETP.GE.AND P2, PT, R6, UR51, PT ;  /* 0x0000003306007c0c */ /* 0x000fda000bf46270 */
[----:B------:R-:W-:Y:S05]  /*8e80*/  @!P2 BRA `(.L_x_1207) ;  /* 0x00000024001ca947 */ /* 0x000fea0003800000 */
[----:B------:R-:W-:Y:S01]  /*8e90*/  IMAD.MOV.U32 R7, RZ, RZ, R5 ;  /* 0x000000ffff077224 */ /* 0x000fe200078e0005 */
[----:B------:R-:W-:Y:S01]  /*8ea0*/  UMOV UR44, UR36 ;  /* 0x00000024002c7c82 */ /* 0x000fe20008000000 */
[----:B------:R-:W-:Y:S01]  /*8eb0*/  IMAD.MOV.U32 R8, RZ, RZ, R4 ;  /* 0x000000ffff087224 */ /* 0x000fe200078e0004 */
[----:B------:R-:W-:Y:S01]  /*8ec0*/  ULDC UR46, c[0x0][0x9e4] ;  /* 0x00027900002e7ab9 */ /* 0x000fe20000000800 */
[----:B------:R-:W-:Y:S01]  /*8ed0*/  ULDC UR50, c[0x0][0x9dc] ;  /* 0x0002770000327ab9 */ /* 0x000fe20000000800 */
[----:B------:R-:W-:-:S05]  /*8ee0*/  ULDC UR58, c[0x0][0x9e0] ;  /* 0x00027800003a7ab9 */ /* 0x000fca0000000800 */
.L_x_1225:
[----:B------:R-:W-:Y:S01]  /*8ef0*/  ISETP.NE.AND P3, PT, RZ, UR47, PT ;  /* 0x0000002fff007c0c */ /* 0x000fe2000bf65270 */
[----:B------:R-:W-:-:S04]  /*8f00*/  UISETP.NE.AND UP1, UPT, UR37, 0x1, UPT ;  /* 0x000000012500788c */ /* 0x000fc8000bf25270 */
[----:B------:R-:W-:-:S04]  /*8f10*/  USEL UR36, URZ, 0x1, UP1 ;  /* 0x000000013f247887 */ /* 0x000fc80008800000 */
[----:B------:R-:W-:-:S04]  /*8f20*/  ULOP3.LUT UR36, UR44, UR36, URZ, 0x3c, !UPT ;  /* 0x000000242c247292 */ /* 0x000fc8000f8e3c3f */
[----:B------:R-:W-:Y:S08]  /*8f30*/  @P3 BRA `(.L_x_1208) ;  /* 0x0000000000383947 */ /* 0x000ff00003800000 */
[----:B------:R-:W-:Y:S05]  /*8f40*/  @!P0 BRA `(.L_x_1209) ;  /* 0x0000000000048947 */ /* 0x000fea0003800000 */
[----:B------:R-:W-:Y:S01]  /*8f50*/  BPT.TRAP 0x1 ;  /* 0x000000040000795c */ /* 0x000fe20000300000 */
.L_x_1209:
        /* <DEDUP_REMOVED lines=9> */
.L_x_1210:
[----:B-1----:R-:W-:Y:S05]  /*8ff0*/  @P2 BRA `(.L_x_1208) ;  /* 0x0000000000082947 */ /* 0x002fea0003800000 */
[----:B------:R-:W1:Y:S02]  /*9000*/  SYNCS.PHASECHK.TRANS64.TRYWAIT P2, [UR6+0x28430], R4 ;  /* 0x02843004ff0075a7 */ /* 0x000e640008040146 */
[----:B-1----:R-:W-:Y:S05]  /*9010*/  @!P2 BRA `(.L_x_1211) ;  /* 0x000000fc0034a947 */ /* 0x002fea0003800000 */
.L_x_1208:
        /* <DEDUP_REMOVED lines=51> */
.L_x_1213:
[----:B------:R-:W-:Y:S01]  /*9350*/  ULEA UR6, UR37, UR41, 0x3 ;  /* 0x0000002925067291 */ /* 0x000fe2000f8e183f */
[----:B------:R-:W-:-:S05]  /*9360*/  IMAD.U32 R4, RZ, RZ, UR44 ;  /* 0x0000002cff047e24 */ /* 0x000fca000f8e00ff */
[----:B------:R-:W-:-:S04]  /*9370*/  SHF.L.U32 R4, R4, 0x1f, RZ ;  /* 0x0000001f04047819 */ /* 0x000fc800000006ff */
[----:B------:R0:W1:Y:S01]  /*9380*/  SYNCS.PHASECHK.TRANS64.TRYWAIT P2, [UR6+0x28450], R4 ;  /* 0x02845004ff0075a7 */ /* 0x0000620008040146 */
[----:B------:R-:W-:Y:S05]  /*9390*/  @!P0 BRA `(.L_x_1214) ;  /* 0x0000000000048947 */ /* 0x000fea0003800000 */
[----:B------:R-:W-:Y:S01]  /*93a0*/  BPT.TRAP 0x1 ;  /* 0x000000040000795c */ /* 0x000fe20000300000 */
.L_x_1214:
[----:B-1----:R-:W-:Y:S05]  /*93b0*/  @P2 BRA `(.L_x_1212) ;  /* 0x0000000000082947 */ /* 0x002fea0003800000 */
[----:B------:R-:W1:Y:S02]  /*93c0*/  SYNCS.PHASECHK.TRANS64.TRYWAIT P2, [UR6+0x28450], R4 ;  /* 0x02845004ff0075a7 */ /* 0x000e640008040146 */
[----:B-1----:R-:W-:Y:S05]  /*93d0*/  @!P2 BRA `(.L_x_1215) ;  /* 0x000000f8005ca947 */ /* 0x002fea0003800000 */
.L_x_1212:
[----:B------:R-:W-:Y:S01]  /*93e0*/  UIADD3 UR6, UR41, 0x8000, URZ ;  /* 0x0000800029067890 */ /* 0x000fe2000fffe03f */
[----:B------:R-:W-:Y:S01]  /*93f0*/  WARPGROUP.ARRIVE ;  /* 0x00000000000079c5 */ /* 0x000fe20000000000 */
[----:B------:R-:W-:-:S05]  /*9400*/  UMOV UR7, 0x80000020 ;  /* 0x8000002000077882 */ /* 0x000fca0000000000 */
[----:B------:R-:W2:Y:S01]  /*9410*/  S2R R9, SR_TID.X ;  /* 0x0000000000097919 */ /* 0x000ea20000002100 */
[----:B------:R-:W-:Y:S01]  /*9420*/  USHF.R.U32.HI UR6, URZ, 0x4, UR6 ;  /* 0x000000043f067899 */ /* 0x000fe20008011606 */
[----:B------:R-:W-:Y:S01]  /*9430*/  PLOP3.LUT P2, PT, PT, PT, UP0, 0x80, 0x0 ;  /* 0x000000000000781c */ /* 0x000fe20003f4f008 */
[----:B------:R-:W-:Y:S02]  /*9440*/  VIADD R10, R16, UR42 ;  /* 0x0000002a100a7c36 */ /* 0x000fe40008000000 */
[----:B------:R-:W-:Y:S01]  /*9450*/  ULOP3.LUT UR6, UR6, 0x3fff, URZ, 0xc0, !UPT ;  /* 0x00003fff06067892 */ /* 0x000fe2000f8ec03f */
[----:B01----:R-:W-:Y:S02]  /*9460*/  IMAD.U32 R4, RZ, RZ, UR45 ;  /* 0x0000002dff047e24 */ /* 0x003fe4000f8e00ff */
[----:B------:R-:W-:Y:S01]  /*9470*/  IMAD.U32 R11, RZ, RZ, UR38 ;  /* 0x00000026ff0b7e24 */ /* 0x000fe2000f8e00ff */
[----:B------:R-:W-:Y:S02]  /*9480*/  ULOP3.LUT UR6, UR6, 0x10000, URZ, 0xfc, !UPT ;  /* 0x0001000006067892 */ /* 0x000fe4000f8efc3f */
[----:B------:R-:W-:-:S02]  /*9490*/  @!P1 LEA R4, R4, UR41, 0x3 ;  /* 0x0000002904049c11 */ /* 0x000fc4000f8e18ff */
[----:B------:R-:W-:-:S03]  /*94a0*/  ULEA UR6, UR37, UR6, 0xa ;  /* 0x0000000625067291 */ /* 0x000fc6000f8e503f */
[----:B------:R-:W-:-:S05]  /*94b0*/  @!P1 VIADD R4, R4, 0x28440 ;  /* 0x0002844004049836 */ /* 0x000fca0000000000 */
[----:B------:R-:W-:Y:S01]  /*94c0*/  @!P1 PRMT R4, RZ, 0x654, R4 ;  /* 0x00000654ff049816 */ /* 0x000fe20000000004 */
        /* <DEDUP_REMOVED lines=10> */
[----:B------:R-:W-:-:S04]  /*9570*/  @UP0 ULDC UR6, c[0x0][0x450] ;  /* 0x0001140000060ab9 */ /* 0x000fc80000000800 */
[----:B------:R-:W-:Y:S01]  /*9580*/  @P2 SHF.R.U32.HI R10, RZ, UR6, R5 ;  /* 0x00000006ff0a2c19 */ /* 0x000fe20008011605 */
[----:B------:R-:W-:Y:S01]  /*9590*/  ULOP3.LUT UR6, URZ, UR50, URZ, 0x33, !UPT ;  /* 0x000000323f067292 */ /* 0x000fe2000f8e333f */
[----:B------:R-:W-:Y:S01]  /*95a0*/  IADD3 R5, -R9, 0xb, RZ ;  /* 0x0000000b09057810 */ /* 0x000fe20007ffe1ff */
[----:B------:R-:W-:Y:S02]  /*95b0*/  IMAD.SHL.U32 R9, R6, 0x40, RZ ;  /* 0x0000004006097824 */ /* 0x000fe400078e00ff */
[----:B------:R-:W0:Y:S01]  /*95c0*/  SHFL.IDX PT, R15, R10, RZ, 0x1c1f ;  /* 0x001c1fff0a0f7589 */ /* 0x000e2200000e0000 */
[----:B------:R-:W-:Y:S02]  /*95d0*/  WARPGROUP.DEPBAR.LE gsb0, 0x0 ;  /* 0x00008000000079c5 */ /* 0x000fe40000010000 */
[----:B------:R1:W-:Y:S06]  /*95e0*/  BAR.ARV R5, 0x100 ;  /* 0x000400050000751d */ /* 0x0003ec0000002000 */
[----:B------:R2:W-:Y:S02]  /*95f0*/  @!P1 SYNCS.ARRIVE.TRANS64.RED.A1T0 RZ, [R4+URZ], RZ ;  /* 0x000000ff04ff99a7 */ /* 0x0005e4000810043f */
[----:B--2---:R-:W-:-:S04]  /*9600*/  IADD3 R4, -R2, 0x1, -R9 ;  /* 0x0000000102047810 */ /* 0x004fc80007ffe909 */
[----:B------:R-:W-:-:S05]  /*9610*/  IADD3 R4, -R11, UR39, R4 ;  /* 0x000000270b047c10 */ /* 0x000fca000fffe104 */
[C---:B------:R-:W-:Y:S02]  /*9620*/  VIADD R11, R4.reuse, UR58 ;  /* 0x0000003a040b7c36 */ /* 0x040fe40008000000 */
[----:B------:R-:W-:Y:S02]  /*9630*/  VIADD R12, R4, UR6 ;  /* 0x00000006040c7c36 */ /* 0x000fe40008000000 */
[--C-:B0-----:R-:W-:Y:S02]  /*9640*/  IMAD.IADD R13, R11, 0x1, R15.reuse ;  /* 0x000000010b0d7824 */ /* 0x101fe400078e020f */
[----:B------:R-:W-:Y:S01]  /*9650*/  IMAD.IADD R14, R12, 0x1, R15 ;  /* 0x000000010c0e7824 */ /* 0x000fe200078e020f */
[----:B-1----:R-:W-:Y:S06]  /*9660*/  @!P5 BRA `(.L_x_1216) ;  /* 0x00000000005cd947 */ /* 0x002fec0003800000 */
        /* <DEDUP_REMOVED lines=13> */
.L_x_1218:
[----:B------:R-:W-:-:S05]  /*9740*/  IMAD.U32 R20, RZ, RZ, UR46 ;  /* 0x0000002eff147e24 */ /* 0x000fca000f8e00ff */
[----:B------:R-:W-:-:S13]  /*9750*/  ISETP.NE.AND P2, PT, R20, 0x1, PT ;  /* 0x000000011400780c */ /* 0x000fda0003f45270 */
[----:B------:R-:W0:Y:S02]  /*9760*/  @P2 LDC.64 R4, c[0x0][0x9e8] ;  /* 0x00027a00ff042b82 */ /* 0x000e240000000a00 */
[----:B0-----:R-:W-:-:S05]  /*9770*/  @P2 IMAD.HI.U32 R4, R15, R4, RZ ;  /* 0x000000040f042227 */ /* 0x001fca00078e00ff */
[----:B------:R-:W-:-:S07]  /*9780*/  @P2 SHF.R.U32.HI R15, RZ, R5, R4 ;  /* 0x00000005ff0f2219 */ /* 0x000fce0000011604 */
.L_x_1219:
[----:B------:R-:W-:Y:S05]  /*9790*/  BSYNC B0 ;  /* 0x0000000000007941 */ /* 0x000fea0003800000 */
.L_x_1217:
[----:B------:R-:W-:-:S04]  /*97a0*/  IMAD R15, R15, R20, -R9 ;  /* 0x000000140f0f7224 */ /* 0x000fc800078e0a09 */
[----:B------:R-:W-:-:S05]  /*97b0*/  IMAD.IADD R15, R15, 0x1, -R2 ;  /* 0x000000010f0f7824 */ /* 0x000fca00078e0a02 */
[----:B------:R-:W-:Y:S02]  /*97c0*/  VIMNMX R14, R14, R15, !PT ;  /* 0x0000000f0e0e7248 */ /* 0x000fe40007fe0100 */
[----:B------:R-:W-:-:S07]  /*97d0*/  VIADDMNMX R13, R15, R20, R13, PT ;  /* 0x000000140f0d7246 */ /* 0x000fce000380010d */
.L_x_1216:
[----:B------:R-:W-:Y:S01]  /*97e0*/  ISETP.GT.AND P2, PT, R6, -0x1, PT ;  /* 0xffffffff0600780c */ /* 0x000fe20003f44270 */
[----:B------:R-:W0:Y:S03]  /*97f0*/  SHFL.IDX PT, R10, R10, 0x1, 0x1c1f ;  /* 0x003c1f000a0a7f89 */ /* 0x000e2600000e0000 */
[C---:B------:R-:W-:Y:S02]  /*9800*/  ISETP.GT.AND P3, PT, R14.reuse, RZ, P2 ;  /* 0x000000ff0e00720c */ /* 0x040fe40001764270 */
[C---:B------:R-:W-:Y:S02]  /*9810*/  ISETP.GT.AND P6, PT, R14.reuse, 0x1, P2 ;  /* 0x000000010e00780c */ /* 0x040fe400017c4270 */
[----:B------:R-:W-:Y:S02]  /*9820*/  ISETP.LT.OR P4, PT, R13, 0x1, P3 ;  /* 0x000000010d00780c */ /* 0x000fe40001f81670 */
[----:B------:R-:W-:-:S02]  /*9830*/  ISETP.GT.AND P3, PT, R14, 0x8, P2 ;  /* 0x000000080e00780c */ /* 0x000fc40001764270 */
[----:B------:R-:W-:Y:S02]  /*9840*/  FSEL R152, R152, -INF , !P4 ;  /* 0xff80000098987808 */ /* 0x000fe40006000000 */
[----:B------:R-:W-:Y:S02]  /*9850*/  ISETP.GT.AND P4, PT, R14, 0x9, P2 ;  /* 0x000000090e00780c */ /* 0x000fe40001784270 */
[C---:B------:R-:W-:Y:S02]  /*9860*/  ISETP.LT.OR P6, PT, R13.reuse, 0x2, P6 ;  /* 0x000000020d00780c */ /* 0x040fe400037c1670 */
[C---:B------:R-:W-:Y:S02]  /*9870*/  ISETP.LT.OR P3, PT, R13.reuse, 0x9, P3 ;  /* 0x000000090d00780c */ /* 0x040fe40001f61670 */
[----:B------:R-:W-:Y:S02]  /*9880*/  ISETP.LT.OR P4, PT, R13, 0xa, P4 ;  /* 0x0000000a0d00780c */ /* 0x000fe40002781670 */
[----:B------:R-:W-:-:S02]  /*9890*/  FSEL R153, R153, -INF , !P6 ;  /* 0xff80000099997808 */ /* 0x000fc40007000000 */
[----:B------:R-:W-:Y:S01]  /*98a0*/  FSEL R156, R156, -INF , !P3 ;  /* 0xff8000009c9c7808 */ /* 0x000fe20005800000 */
[--C-:B0-----:R-:W-:Y:S01]  /*98b0*/  IMAD.IADD R11, R11, 0x1, R10.reuse ;  /* 0x000000010b0b7824 */ /* 0x101fe200078e020a */
[----:B------:R-:W-:Y:S01]  /*98c0*/  FSEL R157, R157, -INF , !P4 ;  /* 0xff8000009d9d7808 */ /* 0x000fe20006000000 */
[----:B------:R-:W-:Y:S01]  /*98d0*/  IMAD.IADD R12, R12, 0x1, R10 ;  /* 0x000000010c0c7824 */ /* 0x000fe200078e020a */
[C---:B------:R-:W-:Y:S02]  /*98e0*/  ISETP.GT.AND P6, PT, R14.reuse, 0x10, P2 ;  /* 0x000000100e00780c */ /* 0x040fe400017c4270 */
[C---:B------:R-:W-:Y:S02]  /*98f0*/  ISETP.GT.AND P3, PT, R14.reuse, 0x11, P2 ;  /* 0x000000110e00780c */ /* 0x040fe40001764270 */
[----:B------:R-:W-:Y:S02]  /*9900*/  ISETP.GT.AND P4, PT, R14, 0x18, P2 ;  /* 0x000000180e00780c */ /* 0x000fe40001784270 */
[----:B------:R-:W-:-:S02]  /*9910*/  ISETP.LT.OR P6, PT, R13, 0x11, P6 ;  /* 0x000000110d00780c */ /* 0x000fc400037c1670 */
[C---:B------:R-:W-:Y:S02]  /*9920*/  ISETP.LT.OR P3, PT, R13.reuse, 0x12, P3 ;  /* 0x000000120d00780c */ /* 0x040fe40001f61670 */
[----:B------:R-:W-:Y:S02]  /*9930*/  ISETP.LT.OR P4, PT, R13, 0x19, P4 ;  /* 0x000000190d00780c */ /* 0x000fe40002781670 */
[----:B------:R-:W-:Y:S02]  /*9940*/  FSEL R160, R160, -INF , !P6 ;  /* 0xff800000a0a07808 */ /* 0x000fe40007000000 */
[----:B------:R-:W-:Y:S02]  /*9950*/  FSEL R161, R161, -INF , !P3 ;  /* 0xff800000a1a17808 */ /* 0x000fe40005800000 */
[----:B------:R-:W-:Y:S02]  /*9960*/  FSEL R164, R164, -INF , !P4 ;  /* 0xff800000a4a47808 */ /* 0x000fe40006000000 */
[----:B------:R-:W-:-:S02]  /*9970*/  ISETP.GT.AND P6, PT, R14, 0x19, P2 ;  /* 0x000000190e00780c */ /* 0x000fc400017c4270 */
[C---:B------:R-:W-:Y:S02]  /*9980*/  ISETP.GT.AND P3, PT, R14.reuse, 0x20, P2 ;  /* 0x000000200e00780c */ /* 0x040fe40001764270 */
[----:B------:R-:W-:Y:S02]  /*9990*/  ISETP.GT.AND P4, PT, R14, 0x21, P2 ;  /* 0x000000210e00780c */ /* 0x000fe40001784270 */
[C---:B------:R-:W-:Y:S02]  /*99a0*/  ISETP.LT.OR P6, PT, R13.reuse, 0x1a, P6 ;  /* 0x0000001a0d00780c */ /* 0x040fe400037c1670 */
[C---:B------:R-:W-:Y:S02]  /*99b0*/  ISETP.LT.OR P3, PT, R13.reuse, 0x21, P3 ;  /* 0x000000210d00780c */ /* 0x040fe40001f61670 */
[----:B------:R-:W-:Y:S02]  /*99c0*/  ISETP.LT.OR P4, PT, R13, 0x22, P4 ;  /* 0x000000220d00780c */ /* 0x000fe40002781670 */
[----:B------:R-:W-:-:S02]  /*99d0*/  FSEL R165, R165, -INF , !P6 ;  /* 0xff800000a5a57808 */ /* 0x000fc40007000000 */
[----:B------:R-:W-:Y:S02]  /*99e0*/  FSEL R168, R168, -INF , !P3 ;  /* 0xff800000a8a87808 */ /* 0x000fe40005800000 */
[----:B------:R-:W-:Y:S02]  /*99f0*/  FSEL R169, R169, -INF , !P4 ;  /* 0xff800000a9a97808 */ /* 0x000fe40006000000 */
        /* <DEDUP_REMOVED lines=17> */
[----:B------:R-:W-:Y:S01]  /*9b10*/  FSEL R181, R181, -INF , !P4 ;  /* 0xff800000b5b57808 */ /* 0x000fe20006000000 */
[----:B------:R-:W-:Y:S06]  /*9b20*/  @!P5 BRA `(.L_x_1220) ;  /* 0x00000000005cd947 */ /* 0x000fec0003800000 */
        /* <DEDUP_REMOVED lines=13> */
.L_x_1222:
[----:B------:R-:W-:-:S05]  /*9c00*/  IMAD.U32 R13, RZ, RZ, UR46 ;  /* 0x0000002eff0d7e24 */ /* 0x000fca000f8e00ff */
[----:B------:R-:W-:-:S13]  /*9c10*/  ISETP.NE.AND P3, PT, R13, 0x1, PT ;  /* 0x000000010d00780c */ /* 0x000fda0003f65270 */
[----:B------:R-:W0:Y:S02]  /*9c20*/  @P3 LDC.64 R4, c[0x0][0x9e8] ;  /* 0x00027a00ff043b82 */ /* 0x000e240000000a00 */
[----:B0-----:R-:W-:-:S05]  /*9c30*/  @P3 IMAD.HI.U32 R4, R10, R4, RZ ;  /* 0x000000040a043227 */ /* 0x001fca00078e00ff */
[----:B------:R-:W-:-:S07]  /*9c40*/  @P3 SHF.R.U32.HI R10, RZ, R5, R4 ;  /* 0x00000005ff0a3219 */ /* 0x000fce0000011604 */
.L_x_1223:
[----:B------:R-:W-:Y:S05]  /*9c50*/  BSYNC B0 ;  /* 0x0000000000007941 */ /* 0x000fea0003800000 */
.L_x_1221:
[----:B------:R-:W-:-:S04]  /*9c60*/  IMAD R9, R10, R13, -R9 ;  /* 0x0000000d0a097224 */ /* 0x000fc800078e0a09 */
[----:B------:R-:W-:-:S05]  /*9c70*/  IMAD.IADD R4, R9, 0x1, -R2 ;  /* 0x0000000109047824 */ /* 0x000fca00078e0a02 */
[----:B------:R-:W-:Y:S02]  /*9c80*/  VIADDMNMX R11, R4, R13, R11, PT ;  /* 0x0000000d040b7246 */ /* 0x000fe4000380010b */
[----:B------:R-:W-:-:S07]  /*9c90*/  VIMNMX R12, R12, R4, !PT ;  /* 0x000000040c0c7248 */ /* 0x000fce0007fe0100 */
.L_x_1220:
        /* <DEDUP_REMOVED lines=32> */
[----:B------:R-:W-:Y:S01]  /*9ea0*/  ISETP.GT.AND P3, PT, R12, 0x28, P2 ;  /* 0x000000280c00780c */ /* 0x000fe20001764270 */
[----:B------:R-:W0:Y:S01]  /*9eb0*/  SHFL.BFLY PT, R4, R5, 0x2, 0x1f ;  /* 0x0c401f0005047f89 */ /* 0x000e2200000e0000 */
[C---:B------:R-:W-:Y:S02]  /*9ec0*/  ISETP.LT.OR P4, PT, R11.reuse, 0xa, P4 ;  /* 0x0000000a0b00780c */ /* 0x040fe40002781670 */
[----:B------:R-:W-:Y:S02]  /*9ed0*/  ISETP.LT.OR P3, PT, R11, 0x29, P3 ;  /* 0x000000290b00780c */ /* 0x000fe40001f61670 */
[----:B------:R-:W-:-:S02]  /*9ee0*/  FSEL R159, R159, -INF , !P4 ;  /* 0xff8000009f9f7808 */ /* 0x000fc40006000000 */
[----:B------:R-:W-:Y:S02]  /*9ef0*/  ISETP.GT.AND P4, PT, R12, 0x11, P2 ;  /* 0x000000110c00780c */ /* 0x000fe40001784270 */
[----:B------:R-:W-:Y:S02]  /*9f00*/  FSEL R174, R174, -INF , !P3 ;  /* 0xff800000aeae7808 */ /* 0x000fe40005800000 */
[----:B------:R-:W-:Y:S02]  /*9f10*/  ISETP.GT.AND P3, PT, R12, RZ, P2 ;  /* 0x000000ff0c00720c */ /* 0x000fe40001764270 */
[C---:B------:R-:W-:Y:S02]  /*9f20*/  ISETP.LT.OR P4, PT, R11.reuse, 0x12, P4 ;  /* 0x000000120b00780c */ /* 0x040fe40002781670 */
[----:B------:R-:W-:Y:S02]  /*9f30*/  ISETP.LT.OR P3, PT, R11, 0x1, P3 ;  /* 0x000000010b00780c */ /* 0x000fe40001f61670 */
[----:B------:R-:W-:-:S02]  /*9f40*/  FSEL R163, R163, -INF , !P4 ;  /* 0xff800000a3a37808 */ /* 0x000fc40006000000 */
[----:B------:R-:W-:Y:S02]  /*9f50*/  ISETP.GT.AND P4, PT, R12, 0x19, P2 ;  /* 0x000000190c00780c */ /* 0x000fe40001784270 */
[----:B------:R-:W-:Y:S02]  /*9f60*/  FSEL R154, R154, -INF , !P3 ;  /* 0xff8000009a9a7808 */ /* 0x000fe40005800000 */
[----:B------:R-:W-:Y:S02]  /*9f70*/  ISETP.LT.OR P4, PT, R11, 0x1a, P4 ;  /* 0x0000001a0b00780c */ /* 0x000fe40002781670 */
[----:B0-----:R-:W-:Y:S01]  /*9f80*/  FMNMX.FTZ R9, R5, R4, !PT ;  /* 0x0000000405097209 */ /* 0x001fe20007810000 */
[----:B------:R-:W-:Y:S01]  /*9f90*/  IMAD.U32 R5, RZ, RZ, UR40 ;  /* 0x00000028ff057e24 */ /* 0x000fe2000f8e00ff */
[----:B------:R-:W-:Y:S02]  /*9fa0*/  FMNMX.FTZ R10, R154, R7, !PT ;  /* 0x000000079a0a7209 */ /* 0x000fe40007810000 */
[----:B------:R-:W-:Y:S01]  /*9fb0*/  FSEL R167, R167, -INF , !P4 ;  /* 0xff800000a7a77808 */ /* 0x000fe20006000000 */
[----:B------:R-:W0:Y:S01]  /*9fc0*/  SHFL.BFLY PT, R4, R9, 0x1, 0x1f ;  /* 0x0c201f0009047f89 */ /* 0x000e2200000e0000 */
[----:B------:R-:W-:-:S02]  /*9fd0*/  ISETP.GT.AND P4, PT, R12, 0x21, P2 ;  /* 0x000000210c00780c */ /* 0x000fc40001784270 */
[C---:B------:R-:W-:Y:S02]  /*9fe0*/  ISETP.GT.AND P3, PT, R12.reuse, 0x31, P2 ;  /* 0x000000310c00780c */ /* 0x040fe40001764270 */
[C---:B------:R-:W-:Y:S02]  /*9ff0*/  ISETP.LT.OR P4, PT, R11.reuse, 0x22, P4 ;  /* 0x000000220b00780c */ /* 0x040fe40002781670 */
[----:B------:R-:W-:Y:S02]  /*a000*/  ISETP.LT.OR P3, PT, R11, 0x32, P3 ;  /* 0x000000320b00780c */ /* 0x000fe40001f61670 */
[----:B------:R-:W-:Y:S02]  /*a010*/  FSEL R171, R171, -INF , !P4 ;  /* 0xff800000abab7808 */ /* 0x000fe40006000000 */
[----:B------:R-:W-:Y:S02]  /*a020*/  ISETP.GT.AND P4, PT, R12, 0x29, P2 ;  /* 0x000000290c00780c */ /* 0x000fe40001784270 */
[----:B------:R-:W-:-:S02]  /*a030*/  FSEL R179, R179, -INF , !P3 ;  /* 0xff800000b3b37808 */ /* 0x000fc40005800000 */
[----:B------:R-:W-:-:S04]  /*a040*/  ISETP.LT.OR P4, PT, R11, 0x2a, P4 ;  /* 0x0000002a0b00780c */ /* 0x000fc80002781670 */
[----:B------:R-:W-:Y:S02]  /*a050*/  FSEL R175, R175, -INF , !P4 ;  /* 0xff800000afaf7808 */ /* 0x000fe40006000000 */
[----:B------:R-:W-:Y:S02]  /*a060*/  ISETP.GT.AND P4, PT, R12, 0x30, P2 ;  /* 0x000000300c00780c */ /* 0x000fe40001784270 */
[----:B0-----:R-:W-:Y:S02]  /*a070*/  FMNMX.FTZ R4, R9, R4, !PT ;  /* 0x0000000409047209 */ /* 0x001fe40007810000 */
[----:B------:R-:W-:Y:S02]  /*a080*/  FMNMX.FTZ R9, R155, R10, !PT ;  /* 0x0000000a9b097209 */ /* 0x000fe40007810000 */
[C---:B------:R-:W-:Y:S01]  /*a090*/  FSETP.NEU.FTZ.AND P6, PT, R4.reuse, -INF , PT ;  /* 0xff8000000400780b */ /* 0x040fe20003fdd000 */
[----:B------:R-:W-:-:S01]  /*a0a0*/  FFMA.FTZ R5, R4, R5, -8 ;  /* 0xc100000004057423 */ /* 0x000fc20000010005 */
[----:B------:R-:W-:-:S02]  /*a0b0*/  FMNMX.FTZ R10, R158, R9, !PT ;  /* 0x000000099e0a7209 */ /* 0x000fc40007810000 */
[----:B------:R-:W-:Y:S02]  /*a0c0*/  FSEL R13, R4, RZ, P6 ;  /* 0x000000ff040d7208 */ /* 0x000fe40003000000 */
[----:B------:R-:W-:Y:S02]  /*a0d0*/  FMNMX.FTZ R9, R159, R10, !PT ;  /* 0x0000000a9f097209 */ /* 0x000fe40007810000 */
[----:B------:R-:W-:Y:S01]  /*a0e0*/  FSEL R5, R5, RZ, P6 ;  /* 0x000000ff05057208 */ /* 0x000fe20003000000 */
[----:B------:R-:W-:Y:S01]  /*a0f0*/  FADD.FTZ R8, -R13, R8 ;  /* 0x000000080d087221 */ /* 0x000fe20000010100 */
[----:B------:R-:W-:Y:S02]  /*a100*/  FMNMX.FTZ R10, R162, R9, !PT ;  /* 0x00000009a20a7209 */ /* 0x000fe40007810000 */
        /* <DEDUP_REMOVED lines=8> */
[C---:B------:R-:W-:Y:S01]  /*a190*/  ISETP.LT.OR P4, PT, R11.reuse, 0x31, P4 ;  /* 0x000000310b00780c */ /* 0x040fe20002781670 */
[----:B------:R-:W-:Y:S01]  /*a1a0*/  MUFU.EX2 R9, R152 ;  /* 0x0000009800097308 */ /* 0x000fe20000000800 */
[----:B------:R-:W-:Y:S01]  /*a1b0*/  ISETP.LT.OR P6, PT, R11, 0x39, P6 ;  /* 0x000000390b00780c */ /* 0x000fe200037c1670 */
[--C-:B------:R-:W-:Y:S01]  /*a1c0*/  FFMA.FTZ R21, R165, UR40, -R5.reuse ;  /* 0x00000028a5157c23 */ /* 0x100fe20008010805 */
[----:B------:R-:W-:Y:S01]  /*a1d0*/  ISETP.LT.OR P2, PT, R11, 0x3a, P2 ;  /* 0x0000003a0b00780c */ /* 0x000fe20001741670 */
[--C-:B------:R-:W-:Y:S01]  /*a1e0*/  FFMA.FTZ R172, R172, UR40, -R5.reuse ;  /* 0x00000028acac7c23 */ /* 0x100fe20008010805 */
        /* <DEDUP_REMOVED lines=11> */
[----:B------:R-:W-:Y:S01]  /*a2a0*/  IMAD.U32 R168, RZ, RZ, UR40 ;  /* 0x00000028ffa87e24 */ /* 0x000fe2000f8e00ff */
[----:B------:R-:W-:Y:S01]  /*a2b0*/  FMNMX.FTZ R12, R174, R11, !PT ;  /* 0x0000000bae0c7209 */ /* 0x000fe20007810000 */
[----:B------:R-:W-:Y:S01]  /*a2c0*/  FMUL.FTZ R8, R8, UR40 ;  /* 0x0000002808087c20 */ /* 0x000fe20008410000 */
[----:B------:R0:W-:Y:S02]  /*a2d0*/  MUFU.EX2 R11, R156 ;  /* 0x0000009c000b7308 */ /* 0x0001e40000000800 */
[----:B------:R-:W-:Y:S01]  /*a2e0*/  FMNMX.FTZ R13, R175, R12, !PT ;  /* 0x0000000caf0d7209 */ /* 0x000fe20007810000 */
[----:B------:R-:W-:-:S03]  /*a2f0*/  FFMA.FTZ R12, R157, UR40, -R5 ;  /* 0x000000289d0c7c23 */ /* 0x000fc60008010805 */
[----:B------:R-:W-:Y:S02]  /*a300*/  FMNMX.FTZ R14, R178, R13, !PT ;  /* 0x0000000db20e7209 */ /* 0x000fe40007810000 */
[----:B------:R-:W1:Y:S01]  /*a310*/  MUFU.EX2 R8, R8 ;  /* 0x0000000800087308 */ /* 0x000e620000000800 */
[----:B0-----:R-:W-:-:S01]  /*a320*/  FFMA.FTZ R156, R169, UR40, -R5 ;  /* 0x00000028a99c7c23 */ /* 0x001fc20008010805 */
[----:B------:R-:W-:-:S04]  /*a330*/  FMNMX.FTZ R13, R179, R14, !PT ;  /* 0x0000000eb30d7209 */ /* 0x000fc80007810000 */
[----:B------:R-:W-:Y:S02]  /*a340*/  FMNMX.FTZ R14, R182, R13, !PT ;  /* 0x0000000db60e7209 */ /* 0x000fe40007810000 */
[----:B------:R0:W-:Y:S02]  /*a350*/  MUFU.EX2 R13, R160 ;  /* 0x000000a0000d7308 */ /* 0x0001e40000000800 */
[----:B------:R-:W-:Y:S01]  /*a360*/  FMNMX.FTZ R15, R183, R14, !PT ;  /* 0x0000000eb70f7209 */ /* 0x000fe20007810000 */
[--C-:B------:R-:W-:Y:S01]  /*a370*/  FFMA.FTZ R14, R161, UR40, -R5.reuse ;  /* 0x00000028a10e7c23 */ /* 0x100fe20008010805 */
[----:B------:R-:W-:-:S03]  /*a380*/  FFMA.FTZ R161, R176, UR40, -R5 ;  /* 0x00000028b0a17c23 */ /* 0x000fc60008010805 */
[----:B------:R-:W2:Y:S01]  /*a390*/  SHFL.BFLY PT, R152, R15, 0x2, 0x1f ;  /* 0x0c401f000f987f89 */ /* 0x000ea200000e0000 */
[----:B------:R-:W3:Y:S01]  /*a3a0*/  MUFU.EX2 R10, R10 ;  /* 0x0000000a000a7308 */ /* 0x000ee20000000800 */
[----:B0-----:R-:W-:-:S07]  /*a3b0*/  FFMA.FTZ R160, R173, UR40, -R5 ;  /* 0x00000028ada07c23 */ /* 0x001fce0008010805 */
[----:B------:R-:W0:Y:S08]  /*a3c0*/  MUFU.EX2 R12, R12 ;  /* 0x0000000c000c7308 */ /* 0x000e300000000800 */
[----:B------:R-:W4:Y:S01]  /*a3d0*/  MUFU.EX2 R14, R14 ;  /* 0x0000000e000e7308 */ /* 0x000f220000000800 */
[----:B--2---:R-:W-:-:S07]  /*a3e0*/  FMNMX.FTZ R152, R15, R152, !PT ;  /* 0x000000980f987209 */ /* 0x004fce0007810000 */
[----:B------:R-:W-:Y:S01]  /*a3f0*/  MUFU.EX2 R20, R20 ;  /* 0x0000001400147308 */ /* 0x000fe20000000800 */
[----:B------:R-:W2:Y:S07]  /*a400*/  SHFL.BFLY PT, R157, R152, 0x1, 0x1f ;  /* 0x0c201f00989d7f89 */ /* 0x000eae00000e0000 */
[----:B------:R-:W-:Y:S08]  /*a410*/  MUFU.EX2 R21, R21 ;  /* 0x0000001500157308 */ /* 0x000ff00000000800 */
[----:B------:R-:W-:Y:S08]  /*a420*/  MUFU.EX2 R153, R153 ;  /* 0x0000009900997308 */ /* 0x000ff00000000800 */
[----:B------:R-:W-:Y:S01]  /*a430*/  MUFU.EX2 R156, R156 ;  /* 0x0000009c009c7308 */ /* 0x000fe20000000800 */
[----:B--2---:R-:W-:-:S04]  /*a440*/  FMNMX.FTZ R5, R152, R157, !PT ;  /* 0x0000009d98057209 */ /* 0x004fc80007810000 */
        /* <DEDUP_REMOVED lines=22> */
[----:B------:R-:W1:Y:S01]  /*a5b0*/  MUFU.EX2 R167, R167 ;  /* 0x000000a700a77308 */ /* 0x000e620000000800 */
[----:B------:R-:W-:-:S01]  /*a5c0*/  FFMA.FTZ R175, R175, UR40, -R157 ;  /* 0x00000028afaf7c23 */ /* 0x000fc2000801089d */
[----:B------:R-:W-:Y:S01]  /*a5d0*/  FFMA.FTZ R178, R178, UR40, -R157 ;  /* 0x00000028b2b27c23 */ /* 0x000fe2000801089d */
[----:B------:R-:W-:-:S01]  /*a5e0*/  FADD.FTZ R171, R11, R170 ;  /* 0x000000aa0bab7221 */ /* 0x000fc20000010000 */
[--C-:B------:R-:W-:Y:S01]  /*a5f0*/  FFMA.FTZ R179, R179, UR40, -R157.reuse ;  /* 0x00000028b3b37c23 */ /* 0x100fe2000801089d */
[----:B------:R-:W-:-:S01]  /*a600*/  FFMA.FTZ R182, R182, UR40, -R157 ;  /* 0x00000028b6b67c23 */ /* 0x000fc2000801089d */
[----:B------:R-:W-:Y:S01]  /*a610*/  FFMA.FTZ R157, R183, UR40, -R157 ;  /* 0x00000028b79d7c23 */ /* 0x000fe2000801089d */
[----:B0-----:R-:W-:-:S01]  /*a620*/  FADD.FTZ R170, R12, R171 ;  /* 0x000000ab0caa7221 */ /* 0x001fc20000010000 */
[----:B------:R-:W0:Y:S03]  /*a630*/  MUFU.EX2 R155, R155 ;  /* 0x0000009b009b7308 */ /* 0x000e260000000800 */
[----:B------:R-:W-:-:S04]  /*a640*/  FADD.FTZ R171, R13, R170 ;  /* 0x000000aa0dab7221 */ /* 0x000fc80000010000 */
[----:B----4-:R-:W-:Y:S01]  /*a650*/  FADD.FTZ R171, R14, R171 ;  /* 0x000000ab0eab7221 */ /* 0x010fe20000010000 */
[----:B------:R-:W2:Y:S01]  /*a660*/  MUFU.EX2 R158, R158 ;  /* 0x0000009e009e7308 */ /* 0x000ea20000000800 */
[----:B-1----:R-:W-:-:S07]  /*a670*/  FFMA.FTZ R0, R167, R3, R154 ;  /* 0x00000003a7007223 */ /* 0x002fce000001009a */
        /* <DEDUP_REMOVED lines=9> */
[----:B--2---:R-:W-:-:S01]  /*a710*/  FADD.FTZ R3, R163, R0 ;  /* 0x00000000a3037221 */ /* 0x004fc20000010000 */
[----:B------:R-:W-:-:S04]  /*a720*/  FADD.FTZ R0, R20, R171 ;  /* 0x000000ab14007221 */ /* 0x000fc80000010000 */
[----:B------:R-:W-:Y:S02]  /*a730*/  FADD.FTZ R0, R21, R0 ;  /* 0x0000000015007221 */ /* 0x000fe40000010000 */
[----:B------:R-:W2:Y:S01]  /*a740*/  MUFU.EX2 R168, R168 ;  /* 0x000000a800a87308 */ /* 0x000ea20000000800 */
[----:B-1----:R-:W-:-:S01]  /*a750*/  FADD.FTZ R170, R166, R3 ;  /* 0x00000003a6aa7221 */ /* 0x002fc20000010000 */
[----:B------:R-:W-:-:S06]  /*a760*/  FADD.FTZ R171, R153, R0 ;  /* 0x0000000099ab7221 */ /* 0x000fcc0000010000 */
[----:B------:R-:W1:Y:S01]  /*a770*/  MUFU.EX2 R169, R169 ;  /* 0x000000a900a97308 */ /* 0x000e620000000800 */
[----:B0-----:R-:W-:-:S01]  /*a780*/  FADD.FTZ R3, R7, R170 ;  /* 0x000000aa07037221 */ /* 0x001fc20000010000 */
[----:B------:R-:W-:-:S04]  /*a790*/  FADD.FTZ R170, R156, R171 ;  /* 0x000000ab9caa7221 */ /* 0x000fc80000010000 */
[----:B------:R-:W-:Y:S02]  /*a7a0*/  FADD.FTZ R171, R15, R170 ;  /* 0x000000aa0fab7221 */ /* 0x000fe40000010000 */
[----:B------:R-:W0:Y:S01]  /*a7b0*/  MUFU.EX2 R174, R174 ;  /* 0x000000ae00ae7308 */ /* 0x000e220000000800 */
[----:B--2---:R-:W-:-:S01]  /*a7c0*/  FADD.FTZ R0, R168, R3 ;  /* 0x00000003a8007221 */ /* 0x004fc20000010000 */
[----:B------:R-:W-:-:S06]  /*a7d0*/  FADD.FTZ R170, R160, R171 ;  /* 0x000000aba0aa7221 */ /* 0x000fcc0000010000 */
        /* <DEDUP_REMOVED lines=18> */
[----:B-1----:R-:W-:-:S03]  /*a900*/  FADD.FTZ R0, R152, R171 ;  /* 0x000000ab98007221 */ /* 0x002fc60000010000 */
[----:B0-----:R-:W-:Y:S01]  /*a910*/  FADD.FTZ R3, R157, R170 ;  /* 0x000000aa9d037221 */ /* 0x001fe20000010000 */
[----:B------:R-:W-:Y:S06]  /*a920*/  @!P0 BRA `(.L_x_1224) ;  /* 0x0000000000048947 */ /* 0x000fec0003800000 */
[----:B------:R-:W-:Y:S01]  /*a930*/  BPT.TRAP 0x1 ;  /* 0x000000040000795c */ /* 0x000fe20000300000 */
.L_x_1224:
        /* <DEDUP_REMOVED lines=156> */
.L_x_1207:
[----:B------:R-:W-:Y:S06]  /*b300*/  BAR.ARV 0x8, 0x180 ;  /* 0x0206000000007b1d */ /* 0x000fec0000002000 */
[----:B------:R-:W-:Y:S05]  /*b310*/  @!P0 BRA `(.L_x_1226) ;  /* 0x0000000000048947 */ /* 0x000fea0003800000 */
[----:B------:R-:W-:Y:S01]  /*b320*/  BPT.TRAP 0x1 ;  /* 0x000000040000795c */ /* 0x000fe20000300000 */
.L_x_1226:
[----:B------:R-:W-:Y:S01]  /*b330*/  ULEA UR14, UR37, UR41, 0x3 ;  /* 0x00000029250e7291 */ /* 0x000fe2000f8e183f */
[----:B------:R-:W-:-:S05]  /*b340*/  IMAD.U32 R6, RZ, RZ, UR36 ;  /* 0x00000024ff067e24 */ /* 0x000fca000f8e00ff */
[----:B------:R-:W-:-:S04]  /*b350*/  SHF.L.U32 R6, R6, 0x1f, RZ ;  /* 0x0000001f06067819 */ /* 0x000fc800000006ff */
[----:B------:R0:W1:Y:S01]  /*b360*/  SYNCS.PHASECHK.TRANS64.TRYWAIT P1, [UR14+0x28450], R6 ;  /* 0x02845006ff0075a7 */ /* 0x000062000802014e */
[----:B------:R-:W-:Y:S05]  /*b370*/  @!P0 BRA `(.L_x_1227) ;  /* 0x0000000000048947 */ /* 0x000fea0003800000 */
[----:B------:R-:W-:Y:S01]  /*b380*/  BPT.TRAP 0x1 ;  /* 0x000000040000795c */ /* 0x000fe20000300000 */
.L_x_1227:
[----:B-1----:R-:W-:Y:S05]  /*b390*/  @P1 BRA `(.L_x_1228) ;  /* 0x0000000000081947 */ /* 0x002fea0003800000 */
[----:B------:R-:W1:Y:S02]  /*b3a0*/  SYNCS.PHASECHK.TRANS64.TRYWAIT P1, [UR14+0x28450], R6 ;  /* 0x02845006ff0075a7 */ /* 0x000e64000802014e */
[----:B-1----:R-:W-:Y:S05]  /*b3b0*/  @!P1 BRA `(.L_x_1229) ;  /* 0x000000d8007c9947 */ /* 0x002fea0003800000 */
.L_x_1228:
[----:B------:R-:W-:Y:S01]  /*b3c0*/  ULDC.64 UR4, c[0x0][0x9a0] ;  /* 0x0002680000047ab9 */ /* 0x000fe20000000a00 */
[----:B------:R-:W-:Y:S01]  /*b3d0*/  UIADD3 UR41, UR41, 0x8000, URZ ;  /* 0x0000800029297890 */ /* 0x000fe2000fffe03f */
[----:B------:R-:W-:Y:S01]  /*b3e0*/  WARPGROUP.ARRIVE ;  /* 0x00000000000079c5 */ /* 0x000fe20000000000 */
[----:B------:R-:W-:Y:S01]  /*b3f0*/  UISETP.NE.U32.AND UP0, UPT, UR4, URZ, UPT ;  /* 0x0000003f0400728c */ /* 0x000fe2000bf05070 */
[----:B------:R-:W-:Y:S01]  /*b400*/  IMAD.MOV.U32 R8, RZ, RZ, 0x3f800000 ;  /* 0x3f800000ff087424 */ /* 0x000fe200078e00ff */
[----:B------:R-:W-:Y:S02]  /*b410*/  USHF.R.U32.HI UR41, URZ, 0x4, UR41 ;  /* 0x000000043f297899 */ /* 0x000fe40008011629 */
[----:B------:R-:W-:Y:S02]  /*b420*/  UISETP.NE.AND.EX UP0, UPT, UR5, URZ, UPT, UP0 ;  /* 0x0000003f0500728c */ /* 0x000fe4000bf05300 */
[----:B------:R-:W-:-:S04]  /*b430*/  ULOP3.LUT UR41, UR41, 0x3fff, URZ, 0xc0, !UPT ;  /* 0x00003fff29297892 */ /* 0x000fc8000f8ec03f */
[----:B------:R-:W-:-:S05]  /*b440*/  PLOP3.LUT P1, PT, PT, PT, UP0, 0x80, 0x0 ;  /* 0x000000000000781c */ /* 0x000fca0003f2f008 */
[----:B------:R-:W-:Y:S01]  /*b450*/  @UP0 USHF.R.S32.HI UR8, URZ, 0x1f, UR52 ;  /* 0x0000001f3f080899 */ /* 0x000fe20008011434 */
[----:B------:R-:W-:Y:S01]  /*b460*/  @UP0 ULDC.64 UR10, c[0x0][0x9c8] ;  /* 0x00027200000a0ab9 */ /* 0x000fe20000000a00 */
[----:B------:R-:W-:Y:S02]  /*b470*/  @UP0 ULDC.64 UR12, c[0x0][0x9d0] ;  /* 0x00027400000c0ab9 */ /* 0x000fe40000000a00 */
[----:B------:R-:W-:Y:S02]  /*b480*/  @UP0 UIMAD UR8, UR8, UR10, URZ ;  /* 0x0000000a080802a4 */ /* 0x000fe4000f8e023f */
[----:B------:R-:W-:Y:S02]  /*b490*/  @UP0 UIMAD.WIDE.U32 UR6, UR52, UR10, URZ ;  /* 0x0000000a340602a5 */ /* 0x000fe4000f8e003f */
[----:B------:R-:W-:Y:S02]  /*b4a0*/  @UP0 UIMAD UR8, UR52, UR11, UR8 ;  /* 0x0000000b340802a4 */ /* 0x000fe4000f8e0208 */
[----:B------:R-:W-:-:S02]  /*b4b0*/  ULOP3.LUT UR10, UR41, 0x10000, URZ, 0xfc, !UPT ;  /* 0x00010000290a7892 */ /* 0x000fc4000f8efc3f */
[----:B------:R-:W-:Y:S02]  /*b4c0*/  @UP0 UIADD3 UR7, UR7, UR8, URZ ;  /* 0x0000000807070290 */ /* 0x000fe4000fffe03f */
[----:B------:R-:W-:Y:S02]  /*b4d0*/  ULEA UR10, UR37, UR10, 0xa ;  /* 0x0000000a250a7291 */ /* 0x000fe4000f8e503f */
[----:B------:R-:W-:-:S03]  /*b4e0*/  @UP0 UIMAD.WIDE.U32 UR8, UR53, UR12, UR6 ;  /* 0x0000000c350802a5 */ /* 0x000fc6000f8e0006 */
[----:B------:R-:W-:Y:S01]  /*b4f0*/  UMOV UR7, 0x80000020 ;  /* 0x8000002000077882 */ /* 0x000fe20000000000 */
[----:B------:R-:W-:Y:S01]  /*b500*/  @UP0 UIMAD UR9, UR53, UR13, UR9 ;  /* 0x0000000d350902a4 */ /* 0x000fe2000f8e0209 */
[----:B------:R-:W-:Y:S01]  /*b510*/  UMOV UR6, UR10 ;  /* 0x0000000a00067c82 */ /* 0x000fe20008000000 */
[----:B------:R-:W-:-:S09]  /*b520*/  @UP0 ULEA UR4, UP1, UR8, UR4, 0x2 ;  /* 0x0000000408040291 */ /* 0x000fd2000f82103f */
[----:B------:R-:W-:Y:S01]  /*b530*/  QGMMA.64x256x32.F32.E4M3.E4M3 R24, R188, gdesc[UR4], R24, gsb0 ;  /* 0x03e00004bc187df3 */ /* 0x000fe20008000818 */
[----:B------:R-:W-:Y:S01]  /*b540*/  @UP0 ULEA.HI.X UR5, UR8, UR5, UR9, 0x2, UP1 ;  /* 0x0000000508050291 */ /* 0x000fe200088f1409 */
[----:B01----:R-:W-:-:S05]  /*b550*/  IMAD.U32 R6, RZ, RZ, UR4 ;  /* 0x00000004ff067e24 */ /* 0x003fca000f8e00ff */
[----:B------:R-:W-:-:S05]  /*b560*/  IMAD.U32 R7, RZ, RZ, UR5 ;  /* 0x00000005ff077e24 */ /* 0x000fca000f8e00ff */
[----:B------:R0:W2:Y:S01]  /*b570*/  @P1 LDG.E R8, desc[UR48][R6.64] ;  /* 0x0000003006081981 */ /* 0x0000a2000c1e1900 */
[----:B------:R-:W-:Y:S01]  /*b580*/  UIADD3 UR10, UR10, 0x2, URZ ;  /* 0x000000020a0a7890 */ /* 0x000fe2000fffe03f */
[----:B------:R-:W-:Y:S02]  /*b590*/  UMOV UR11, 0x80000020 ;  /* 0x80000020000b7882 */ /* 0x000fe40000000000 */
[----:B------:R-:W1:Y:S04]  /*b5a0*/  SHFL.BFLY PT, R9, R0, 0x2, 0x1f ;  /* 0x0c401f0000097f89 */ /* 0x000e6800000e0000 */
[----:B------:R-:W3:Y:S01]  /*b5b0*/  SHFL.BFLY PT, R12, R3, 0x2, 0x1f ;  /* 0x0c401f00030c7f89 */ /* 0x000ee200000e0000 */
[----:B-1----:R-:W-:-:S01]  /*b5c0*/  FADD.FTZ R9, R9, R0 ;  /* 0x0000000009097221 */ /* 0x002fc20000010000 */
        /* <DEDUP_REMOVED lines=17> */
[----:B------:R-:W-:-:S02]  /*b6e0*/  WARPGROUP.DEPBAR.LE gsb0, 0x0 ;  /* 0x00008000000079c5 */ /* 0x000fc40000010000 */
[----:B------:R-:W-:-:S06]  /*b6f0*/  WARPGROUP.ARRIVE ;  /* 0x00000000000079c5 */ /* 0x000fcc0000000000 */
[----:B------:R-:W-:Y:S01]  /*b700*/  QGMMA.64x256x32.F32.E4M3.E4M3 R24, R184, gdesc[UR8], R24, gsb0 ;  /* 0x03e00008b8187df3 */ /* 0x000fe20008000818 */
[----:B------:R-:W-:Y:S02]  /*b710*/  IMAD.U32 R9, RZ, RZ, UR40 ;  /* 0x00000028ff097e24 */ /* 0x000fe4000f8e00ff */
[----:B------:R-:W-:Y:S02]  /*b720*/  IMAD.U32 R12, RZ, RZ, UR40 ;  /* 0x00000028ff0c7e24 */ /* 0x000fe4000f8e00ff */
[----:B0-----:R-:W-:Y:S01]  /*b730*/  @P2 FMUL.FTZ R6, R6, 0.69314718246459960938 ;  /* 0x3f31721806062820 */ /* 0x001fe20000410000 */
[----:B------:R-:W-:Y:S01]  /*b740*/  @P2 FMUL.FTZ R9, R9, 0.69314718246459960938 ;  /* 0x3f31721809092820 */ /* 0x000fe20000410000 */
[----:B-1----:R-:W-:Y:S01]  /*b750*/  @P3 FMUL.FTZ R10, R10, 0.69314718246459960938 ;  /* 0x3f3172180a0a3820 */ /* 0x002fe20000410000 */
[----:B------:R-:W-:Y:S01]  /*b760*/  @P3 FMUL.FTZ R13, R12, 0.69314718246459960938 ;  /* 0x3f3172180c0d3820 */ /* 0x000fe20000410000 */
[----:B------:R-:W-:Y:S02]  /*b770*/  IMAD.MOV.U32 R0, RZ, RZ, -0x800000 ;  /* 0xff800000ff007424 */ /* 0x000fe400078e00ff */
[----:B------:R-:W-:Y:S01]  /*b780*/  @P2 FFMA.FTZ R0, R9, R4, R6 ;  /* 0x0000000409002223 */ /* 0x000fe20000010006 */
[----:B------:R-:W-:-:S02]  /*b790*/  IMAD.MOV.U32 R3, RZ, RZ, -0x800000 ;  /* 0xff800000ff037424 */ /* 0x000fc400078e00ff */
[----:B------:R-:W-:Y:S01]  /*b7a0*/  @P3 FFMA.FTZ R3, R13, R5, R10 ;  /* 0x000000050d033223 */ /* 0x000fe2000001000a */
[-C--:B--2---:R-:W-:Y:S01]  /*b7b0*/  FMUL.FTZ R5, R7, R8.reuse ;  /* 0x0000000807057220 */ /* 0x084fe20000410000 */
[----:B---3--:R-:W-:Y:S01]  /*b7c0*/  FMUL.FTZ R4, R11, R8 ;  /* 0x000000080b047220 */ /* 0x008fe20000410000 */
[----:B------:R-:W-:Y:S02]  /*b7d0*/  WARPGROUP.DEPBAR.LE gsb0, 0x0 ;  /* 0x00008000000079c5 */ /* 0x000fe40000010000 */
[----:B------:R-:W-:Y:S05]  /*b7e0*/  @!P0 BRA `(.L_x_1230) ;  /* 0x0000000000048947 */ /* 0x000fea0003800000 */
[----:B------:R-:W-:Y:S01]  /*b7f0*/  BPT.TRAP 0x1 ;  /* 0x000000040000795c */ /* 0x000fe20000300000 */
.L_x_1230:
[----:B------:R-:W-:Y:S01]  /*b800*/  UIADD3 UR4, UR14, 0x28460, URZ ;  /* 0x000284600e047890 */ /* 0x000fe2000fffe03f */
[-C--:B------:R-:W-:Y:S01]  /*b810*/  FMUL.FTZ R24, R24, R5.reuse ;  /* 0x0000000518187220 */ /* 0x080fe20000410000 */
[----:B------:R-:W-:Y:S01]  /*b820*/  UIADD3 UR37, UR37, 0x1, URZ ;  /* 0x0000000125257890 */ /* 0x000fe2000fffe03f */
[-C--:B------:R-:W-:Y:S01]  /*b830*/  FMUL.FTZ R29, R29, R5.reuse ;  /* 0x000000051d1d7220 */ /* 0x080fe20000410000 */
[----:B------:R-:W-:Y:S01]  /*b840*/  UPRMT UR4, UR57, 0x654, UR4 ;  /* 0x0000065439047896 */ /* 0x000fe20008000004 */
[-C--:B------:R-:W-:Y:S01]  /*b850*/  FMUL.FTZ R32, R32, R5.reuse ;  /* 0x0000000520207220 */ /* 0x080fe20000410000 */
[----:B------:R-:W-:Y:S01]  /*b860*/  UISETP.NE.AND UP0, UPT, UR37, 0x2, UPT ;  /* 0x000000022500788c */ /* 0x000fe2000bf05270 */
[-C--:B------:R-:W-:Y:S01]  /*b870*/  FMUL.FTZ R37, R37, R5.reuse ;  /* 0x0000000525257220 */ /* 0x080fe20000410000 */
[-C--:B------:R-:W-:Y:S01]  /*b880*/  FMUL.FTZ R40, R40, R5.reuse ;  /* 0x0000000528287220 */ /* 0x080fe20000410000 */
[-C--:B------:R-:W-:Y:S01]  /*b890*/  FMUL.FTZ R45, R45, R5.reuse ;  /* 0x000000052d2d7220 */ /* 0x080fe20000410000 */
[-C--:B------:R-:W-:Y:S01]  /*b8a0*/  FMUL.FTZ R48, R48, R5.reuse ;  /* 0x0000000530307220 */ /* 0x080fe20000410000 */
[-C--:B------:R-:W-:Y:S01]  /*b8b0*/  FMUL.FTZ R53, R53, R5.reuse ;  /* 0x0000000535357220 */ /* 0x080fe20000410000 */
[-C--:B------:R-:W-:Y:S01]  /*b8c0*/  FMUL.FTZ R56, R56, R5.reuse ;  /* 0x0000000538387220 */ /* 0x080fe20000410000 */
[----:B------:R-:W-:Y:S01]  /*b8d0*/  SYNCS.ARRIVE.TRANS64.RED.A1T0 RZ, [UR4], RZ ;  /* 0x000000ffffff79a7 */ /* 0x000fe20008100404 */
        /* <DEDUP_REMOVED lines=120> */
[----:B------:R-:W-:Y:S01]  /*c060*/  FMUL.FTZ R147, R147, R4 ;  /* 0x0000000493937220 */ /* 0x000fe20000410000 */
[----:B------:R-:W-:-:S02]  /*c070*/  UIADD3 UR60, UR60, 0x1, URZ ;  /* 0x000000013c3c7890 */ /* 0x000fc4000fffe03f */
[----:B------:R-:W-:Y:S02]  /*c080*/  USEL UR37, UR37, URZ, UP0 ;  /* 0x0000003f25257287 */ /* 0x000fe40008000000 */
[----:B------:R-:W-:-:S12]  /*c090*/  ULOP3.LUT UR36, UR36, UR4, URZ, 0x3c, !UPT ;  /* 0x0000000424247292 */ /* 0x000fd8000f8e3c3f */
.L_x_1156:
[----:B------:R-:W0:Y:S08]  /*c0a0*/  S2UR UR4, SR_CgaCtaId ;  /* 0x00000000000479c3 */ /* 0x000e300000008800 */
[----:B------:R-:W-:Y:S01]  /*c0b0*/  BAR.SYNC.DEFER_BLOCKING 0x5, 0x180 ;  /* 0x0146000000007b1d */ /* 0x000fe20000010000 */
[----:B------:R-:W-:-:S05]  /*c0c0*/  UISETP.NE.AND UP0, UPT, UR54, URZ, UPT ;  /* 0x0000003f3600728c */ /* 0x000fca000bf05270 */
[----:B------:R-:W-:Y:S01]  /*c0d0*/  UMOV UR7, 0x400 ;  /* 0x0000040000077882 */ /* 0x000fe20000000000 */
[----:B------:R-:W-:Y:S05]  /*c0e0*/  BSSY B0, `(.L_x_1231) ;  /* 0x00005ef000007945 */ /* 0x000fea0003800000 */
[----:B------:R-:W-:Y:S01]  /*c0f0*/  @!UP0 ULDC UR54, c[0x0][0xad4] ;  /* 0x0002b50000368ab9 */ /* 0x000fe20000000800 */
[----:B0-----:R-:W-:-:S09]  /*c100*/  ULEA UR7, UR4, UR7, 0x18 ;  /* 0x0000000704077291 */ /* 0x001fd2000f8ec03f */
[----:B------:R-:W0:Y:S02]  /*c110*/  LDS.128 R4, [UR7+0x284d0] ;  /* 0x0284d007ff047984 */ /* 0x000e240008000c00 */
[----:B0-----:R-:W-:Y:S02]  /*c120*/  R2UR UR5, R5 ;  /* 0x00000000050572ca */ /* 0x001fe400000e0000 */
[----:B------:R-:W-:Y:S02]  /*c130*/  R2UR UR6, R6 ;  /* 0x00000000060672ca */ /* 0x000fe400000e0000 */
[----:B------:R-:W-:Y:S01]  /*c140*/  R2UR UR52, R7 ;  /* 0x00000000073472ca */ /* 0x000fe200000e0000 */
[----:B------:R-:W-:Y:S06]  /*c150*/  BAR.ARV 0x4, 0x180 ;  /* 0x0106000000007b1d */ /* 0x000fec0000002000 */
[----:B------:R-:W-:Y:S08]  /*c160*/  @P0 BRA `(.L_x_1232) ;  /* 0x0000004c00d00947 */ /* 0x000ff00003800000 */
[----:B------:R-:W0:Y:S01]  /*c170*/  S2R R9, SR_TID.X ;  /* 0x0000000000097919 */ /* 0x000e220000002100 */
[----:B------:R-:W-:Y:S01]  /*c180*/  ULDC.64 UR8, c[0x4][0x110] ;  /* 0x0100440000087ab9 */ /* 0x000fe20000000a00 */
[----:B------:R-:W1:Y:S01]  /*c190*/  S2UR UR4, SR_SWINHI ;  /* 0x00000000000479c3 */ /* 0x000e620000002f00 */
[----:B------:R-:W-:Y:S01]  /*c1a0*/  ULDC.64 UR14, c[0x0][0xc00] ;  /* 0x00030000000e7ab9 */ /* 0x000fe20000000a00 */
[----:B------:R-:W-:Y:S01]  /*c1b0*/  ULDC.64 UR10, c[0x0][0xc00] ;  /* 0x00030000000a7ab9 */ /* 0x000fe20000000a00 */
[----:B------:R-:W-:-:S05]  /*c1c0*/  ULDC.64 UR12, c[0x0][0xc08] ;  /* 0x00030200000c7ab9 */ /* 0x000fca0000000a00 */
[----:B------:R-:W-:Y:S01]  /*c1d0*/  BAR.SYNC.DEFER_BLOCKING 0x1, 0x100 ;  /* 0x0044000000007b1d */ /* 0x000fe20000010000 */
[----:B------:R-:W-:-:S05]  /*c1e0*/  UISETP.GT.AND UP1, UPT, UR54, 0x1, UPT ;  /* 0x000000013600788c */ /* 0x000fca000bf24270 */
[----:B------:R-:W-:Y:S01]  /*c1f0*/  ULDC UR20, c[0x0][0xbe8] ;  /* 0x0002fa0000147ab9 */ /* 0x000fe20000000800 */
[----:B0-----:R-:W-:-:S05]  /*c200*/  IMAD.SHL.U32 R4, R9, 0x4, RZ ;  /* 0x0000000409047824 */ /* 0x001fca00078e00ff */
[----:B------:R-:W-:-:S04]  /*c210*/  LOP3.LUT R4, R4, 0xc, RZ, 0xc0, !PT ;  /* 0x0000000c04047812 */ /* 0x000fc800078ec0ff */
[----:B------:R-:W-:-:S05]  /*c220*/  IADD3 R4, P0, R4, UR8, RZ ;  /* 0x0000000804047c10 */ /* 0x000fca000ff1e0ff */
[----:B------:R-:W-:-:S05]  /*c230*/  IMAD.X R5, RZ, RZ, UR9, P0 ;  /* 0x00000009ff057e24 */ /* 0x000fca00080e06ff */
[----:B------:R0:W2:Y:S01]  /*c240*/  LDG.E.CONSTANT R7, desc[UR48][R4.64] ;  /* 0x0000003004077981 */ /* 0x0000a2000c1e9900 */
[----:B------:R-:W-:-:S03]  /*c250*/  LOP3.LUT P0, R6, R9, 0x3, RZ, 0xc0, !PT ;  /* 0x0000000309067812 */ /* 0x000fc6000780c0ff */
[----:B------:R-:W3:Y:S01]  /*c260*/  LDL R4, [R1+0x2c] ;  /* 0x00002c0001047983 */ /* 0x000ee20000100800 */
[----:B------:R-:W-:Y:S01]  /*c270*/  ISETP.EQ.OR P0, PT, R6, 0x3, !P0 ;  /* 0x000000030600780c */ /* 0x000fe20004702670 */
[----:B------:R-:W-:Y:S01]  /*c280*/  UMOV UR8, UR7 ;  /* 0x0000000700087c82 */ /* 0x000fe20008000000 */
[----:B-1----:R-:W-:Y:S01]  /*c290*/  UMOV UR9, UR4 ;  /* 0x0000000400097c82 */ /* 0x002fe20008000000 */
[----:B------:R-:W-:Y:S01]  /*c2a0*/  UIMAD.WIDE UR10, UR56, 0x4, UR10 ;  /* 0x00000004380a78a5 */ /* 0x000fe2000f8e020a */
        /* <DEDUP_REMOVED lines=16> */
[----:B------:R-:W-:Y:S01]  /*c3b0*/  IMAD.MOV.U32 R30, RZ, RZ, 0x2 ;  /* 0x00000002ff1e7424 */ /* 0x000fe200078e00ff */
        /* <DEDUP_REMOVED lines=11> */
[----:B0-----:R-:W-:Y:S02]  /*c470*/  SEL R5, R147, R8, P0 ;  /* 0x0000000893057207 */ /* 0x001fe40000000000 */
        /* <DEDUP_REMOVED lines=99> */
[----:B------:R-:W-:Y:S01]  /*cab0*/  SEL R130, R131, R130, P0 ;  /* 0x0000008283827207 */ /* 0x000fe20000000000 */
[----:B--2---:R-:W-:Y:S04]  /*cac0*/  SHFL.IDX PT, R152, R109, R7, 0x1c1f ;  /* 0x001c1f076d987589 */ /* 0x004fe800000e0000 */
[----:B------:R-:W-:Y:S04]  /*cad0*/  SHFL.IDX PT, R103, R53, R7, 0x1c1f ;  /* 0x001c1f0735677589 */ /* 0x000fe800000e0000 */
[----:B------:R-:W-:Y:S01]  /*cae0*/  SHFL.IDX PT, R114, R65, R7, 0x1c1f ;  /* 0x001c1f0741727589 */ /* 0x000fe200000e0000 */
[----:B---3--:R-:W-:-:S03]  /*caf0*/  IMAD.WIDE R30, R4, R30, UR8 ;  /* 0x00000008041e7e25 */ /* 0x008fc6000f8e021e */
[----:B------:R-:W-:Y:S01]  /*cb00*/  SHFL.IDX PT, R6, R6, R7, 0x1c1f ;  /* 0x001c1f0706067589 */ /* 0x000fe200000e0000 */
[----:B------:R-:W-:-:S03]  /*cb10*/  IADD3 R83, P2, R30, 0xc020, RZ ;  /* 0x0000c0201e537810 */ /* 0x000fc60007f5e0ff */
[----:B------:R-:W-:Y:S01]  /*cb20*/  SHFL.IDX PT, R119, R49, R7, 0x1c1f ;  /* 0x001c1f0731777589 */ /* 0x000fe200000e0000 */
[----:B------:R-:W-:Y:S02]  /*cb30*/  IADD3 R75, P4, R30, 0xc060, RZ ;  /* 0x0000c0601e4b7810 */ /* 0x000fe40007f9e0ff */
[----:B------:R-:W-:Y:S01]  /*cb40*/  LOP3.LUT R82, R83, 0x380, RZ, 0xc0, !PT ;  /* 0x0000038053527812 */ /* 0x000fe200078ec0ff */
[----:B------:R-:W-:Y:S01]  /*cb50*/  SHFL.IDX PT, R107, R57, R7, 0x1c1f ;  /* 0x001c1f07396b7589 */ /* 0x000fe200000e0000 */
[----:B------:R-:W-:Y:S02]  /*cb60*/  LOP3.LUT R74, R75, 0x380, RZ, 0xc0, !PT ;  /* 0x000003804b4a7812 */ /* 0x000fe400078ec0ff */
[----:B------:R-:W-:Y:S01]  /*cb70*/  SHF.R.U64 R82, R82, 0x3, RZ ;  /* 0x0000000352527819 */ /* 0x000fe200000012ff */
[----:B------:R-:W-:Y:S01]  /*cb80*/  SHFL.IDX PT, R111, R61, R7, 0x1c1f ;  /* 0x001c1f073d6f7589 */ /* 0x000fe200000e0000 */
[----:B------:R-:W-:Y:S02]  /*cb90*/  IADD3 R79, P3, R30, 0xc040, RZ ;  /* 0x0000c0401e4f7810 */ /* 0x000fe40007f7e0ff */
[----:B------:R-:W-:Y:S01]  /*cba0*/  LOP3.LUT R82, R82, R83, RZ, 0x3c, !PT ;  /* 0x0000005352527212 */ /* 0x000fe200078e3cff */
[----:B------:R-:W-:Y:S01]  /*cbb0*/  IMAD.X R83, RZ, RZ, R31, P2 ;  /* 0x000000ffff537224 */ /* 0x000fe200010e061f */
[----:B------:R-:W-:Y:S01]  /*cbc0*/  IADD3 R59, P2, R30, 0x4060, RZ ;  /* 0x000040601e3b7810 */ /* 0x000fe20007f5e0ff */
[----:B------:R-:W-:Y:S01]  /*cbd0*/  SHFL.IDX PT, R90, R69, R7, 0x1c1f ;  /* 0x001c1f07455a7589 */ /* 0x000fe200000e0000 */
[----:B------:R-:W-:-:S02]  /*cbe0*/  SHF.R.U64 R74, R74, 0x3, RZ ;  /* 0x000000034a4a7819 */ /* 0x000fc400000012ff */
[----:B------:R-:W-:Y:S01]  /*cbf0*/  LOP3.LUT R78, R79, 0x380, RZ, 0xc0, !PT ;  /* 0x000003804f4e7812 */ /* 0x000fe200078ec0ff */
[----:B------:R-:W-:Y:S01]  /*cc00*/  SHFL.IDX PT, R89, R89, R7, 0x1c1f ;  /* 0x001c1f0759597589 */ /* 0x000fe200000e0000 */
[----:B------:R-:W-:Y:S02]  /*cc10*/  LOP3.LUT R58, R59, 0x380, RZ, 0xc0, !PT ;  /* 0x000003803b3a7812 */ /* 0x000fe400078ec0ff */
[----:B------:R-:W-:Y:S01]  /*cc20*/  LOP3.LUT R74, R74, R75, RZ, 0x3c, !PT ;  /* 0x0000004b4a4a7212 */ /* 0x000fe200078e3cff */
[--C-:B------:R-:W-:Y:S01]  /*cc30*/  IMAD.X R75, RZ, RZ, R31.reuse, P4 ;  /* 0x000000ffff4b7224 */ /* 0x100fe200020e061f */
[----:B------:R-:W-:Y:S01]  /*cc40*/  SHF.R.U64 R78, R78, 0x3, RZ ;  /* 0x000000034e4e7819 */ /* 0x000fe200000012ff */
[----:B------:R-:W-:Y:S01]  /*cc50*/  SHFL.IDX PT, R160, R160, R7, 0x1c1f ;  /* 0x001c1f07a0a07589 */ /* 0x000fe200000e0000 */
[----:B------:R-:W-:Y:S02]  /*cc60*/  IADD3 R51, P4, R30, 0x8020, RZ ;  /* 0x000080201e337810 */ /* 0x000fe40007f9e0ff */
[----:B------:R-:W-:Y:S01]  /*cc70*/  SHF.R.U64 R58, R58, 0x3, RZ ;  /* 0x000000033a3a7819 */ /* 0x000fe200000012ff */
[----:B------:R-:W-:Y:S01]  /*cc80*/  SHFL.IDX PT, R154, R154, R7, 0x1c1f ;  /* 0x001c1f079a9a7589 */ /* 0x000fe200000e0000 */
[----:B------:R-:W-:Y:S01]  /*cc90*/  LOP3.LUT R78, R78, R79, RZ, 0x3c, !PT ;  /* 0x0000004f4e4e7212 */ /* 0x000fe200078e3cff */
[----:B------:R-:W-:Y:S01]  /*cca0*/  IMAD.X R79, RZ, RZ, R31, P3 ;  /* 0x000000ffff4f7224 */ /* 0x000fe200018e061f */
[C---:B------:R-:W-:Y:S01]  /*ccb0*/  IADD3 R47, P5, R30.reuse, 0x8040, RZ ;  /* 0x000080401e2f7810 */ /* 0x040fe20007fbe0ff */
[----:B------:R-:W-:Y:S01]  /*ccc0*/  SHFL.IDX PT, R158, R158, R7, 0x1c1f ;  /* 0x001c1f079e9e7589 */ /* 0x000fe200000e0000 */
[----:B------:R-:W-:-:S02]  /*ccd0*/  IADD3 R87, P1, R30, 0xc000, RZ ;  /* 0x0000c0001e577810 */ /* 0x000fc40007f3e0ff */
[----:B------:R-:W-:Y:S01]  /*cce0*/  IADD3 R43, P6, R30, 0x8060, RZ ;  /* 0x000080601e2b7810 */ /* 0x000fe20007fde0ff */
[----:B------:R-:W-:Y:S01]  /*ccf0*/  SHFL.IDX PT, R53, R161, R7, 0x1c1f ;  /* 0x001c1f07a1357589 */ /* 0x000fe200000e0000 */
[----:B------:R-:W-:Y:S02]  /*cd00*/  LOP3.LUT R50, R51, 0x380, RZ, 0xc0, !PT ;  /* 0x0000038033327812 */ /* 0x000fe400078ec0ff */
[----:B------:R-:W-:Y:S01]  /*cd10*/  LOP3.LUT R58, R58, R59, RZ, 0x3c, !PT ;  /* 0x0000003b3a3a7212 */ /* 0x000fe200078e3cff */
[----:B------:R-:W-:Y:S01]  /*cd20*/  IMAD.X R59, RZ, RZ, R31, P2 ;  /* 0x000000ffff3b7224 */ /* 0x000fe200010e061f */
[C---:B------:R-:W-:Y:S01]  /*cd30*/  IADD3 R55, P3, R30.reuse, 0x8000, RZ ;  /* 0x000080001e377810 */ /* 0x040fe20007f7e0ff */
[----:B------:R-:W-:Y:S01]  /*cd40*/  SHFL.IDX PT, R164, R164, R7, 0x1c1f ;  /* 0x001c1f07a4a47589 */ /* 0x000fe200000e0000 */
[----:B------:R-:W-:Y:S02]  /*cd50*/  IADD3 R35, P2, R30, 0x60, RZ ;  /* 0x000000601e237810 */ /* 0x000fe40007f5e0ff */
[----:B------:R-:W-:Y:S01]  /*cd60*/  LOP3.LUT R46, R47, 0x380, RZ, 0xc0, !PT ;  /* 0x000003802f2e7812 */ /* 0x000fe200078ec0ff */
[----:B------:R-:W-:Y:S01]  /*cd70*/  SHFL.IDX PT, R166, R166, R7, 0x1c1f ;  /* 0x001c1f07a6a67589 */ /* 0x000fe200000e0000 */
[----:B------:R-:W-:-:S02]  /*cd80*/  LOP3.LUT R86, R87, 0x380, RZ, 0xc0, !PT ;  /* 0x0000038057567812 */ /* 0x000fc400078ec0ff */
[----:B------:R-:W-:Y:S01]  /*cd90*/  LOP3.LUT R42, R43, 0x380, RZ, 0xc0, !PT ;  /* 0x000003802b2a7812 */ /* 0x000fe200078ec0ff */
[----:B------:R-:W-:Y:S01]  /*cda0*/  SHFL.IDX PT, R168, R168, R7, 0x1c1f ;  /* 0x001c1f07a8a87589 */ /* 0x000fe200000e0000 */
[----:B------:R-:W-:Y:S02]  /*cdb0*/  SHF.R.U64 R50, R50, 0x3, RZ ;  /* 0x0000000332327819 */ /* 0x000fe400000012ff */
[----:B------:R-:W-:Y:S01]  /*cdc0*/  LOP3.LUT R54, R55, 0x380, RZ, 0xc0, !PT ;  /* 0x0000038037367812 */ /* 0x000fe200078ec0ff */
[----:B------:R-:W-:Y:S01]  /*cdd0*/  SHFL.IDX PT, R170, R170, R7, 0x1c1f ;  /* 0x001c1f07aaaa7589 */ /* 0x000fe200000e0000 */
[----:B------:R-:W-:Y:S02]  /*cde0*/  LOP3.LUT R34, R35, 0x380, RZ, 0xc0, !PT ;  /* 0x0000038023227812 */ /* 0x000fe400078ec0ff */
[----:B------:R-:W-:Y:S01]  /*cdf0*/  SHF.R.U64 R46, R46, 0x3, RZ ;  /* 0x000000032e2e7819 */ /* 0x000fe200000012ff */
[----:B------:R-:W-:Y:S01]  /*ce00*/  SHFL.IDX PT, R172, R172, R7, 0x1c1f ;  /* 0x001c1f07acac7589 */ /* 0x000fe200000e0000 */
[----:B------:R-:W-:-:S02]  /*ce10*/  SHF.R.U64 R86, R86, 0x3, RZ ;  /* 0x0000000356567819 */ /* 0x000fc400000012ff */
[----:B------:R-:W-:Y:S01]  /*ce20*/  SHF.R.U64 R42, R42, 0x3, RZ ;  /* 0x000000032a2a7819 */ /* 0x000fe200000012ff */
[----:B------:R-:W-:Y:S01]  /*ce30*/  SHFL.IDX PT, R173, R173, R7, 0x1c1f ;  /* 0x001c1f07adad7589 */ /* 0x000fe200000e0000 */
        /* <DEDUP_REMOVED lines=22> */
[----:B------:R-:W-:Y:S01]  /*cfa0*/  SHFL.IDX PT, R131, R178, R7, 0x1c1f ;  /* 0x001c1f07b2837589 */ /* 0x000fe200000e0000 */
[C---:B------:R-:W-:Y:S02]  /*cfb0*/  IADD3 R39, P3, R30.reuse, 0x4000, RZ ;  /* 0x000040001e277810 */ /* 0x040fe40007f7e0ff */
[----:B------:R-:W-:Y:S02]  /*cfc0*/  LOP3.LUT R35, R30, 0x380, RZ, 0xc0, !PT ;  /* 0x000003801e237812 */ /* 0x000fe400078ec0ff */
[----:B------:R-:W-:-:S02]  /*cfd0*/  LOP3.LUT R70, R71, 0x380, RZ, 0xc0, !PT ;  /* 0x0000038047467812 */ /* 0x000fc400078ec0ff */
[----:B------:R-:W-:Y:S02]  /*cfe0*/  LOP3.LUT R62, R63, 0x380, RZ, 0xc0, !PT ;  /* 0x000003803f3e7812 */ /* 0x000fe400078ec0ff */
[----:B------:R-:W-:Y:S02]  /*cff0*/  LOP3.LUT R66, R67, 0x380, RZ, 0xc0, !PT ;  /* 0x0000038043427812 */ /* 0x000fe400078ec0ff */
[----:B------:R-:W-:Y:S02]  /*d000*/  SHF.R.U64 R80, R80, 0x3, RZ ;  /* 0x0000000350507819 */ /* 0x000fe400000012ff */
[----:B------:R-:W-:Y:S02]  /*d010*/  LOP3.LUT R38, R39, 0x380, RZ, 0xc0, !PT ;  /* 0x0000038027267812 */ /* 0x000fe400078ec0ff */
[----:B------:R-:W-:Y:S02]  /*d020*/  SHF.R.U64 R35, R35, 0x3, RZ ;  /* 0x0000000323237819 */ /* 0x000fe400000012ff */
[----:B------:R-:W-:-:S02]  /*d030*/  SHF.R.U64 R70, R70, 0x3, RZ ;  /* 0x0000000346467819 */ /* 0x000fc400000012ff */
[----:B------:R-:W-:Y:S02]  /*d040*/  SHF.R.U64 R62, R62, 0x3, RZ ;  /* 0x000000033e3e7819 */ /* 0x000fe400000012ff */
[----:B------:R-:W-:Y:S02]  /*d050*/  SHF.R.U64 R66, R66, 0x3, RZ ;  /* 0x0000000342427819 */ /* 0x000fe400000012ff */
[----:B------:R-:W-:Y:S01]  /*d060*/  LOP3.LUT R80, R80, R81, RZ, 0x3c, !PT ;  /* 0x0000005150507212 */ /* 0x000fe200078e3cff */
[--C-:B------:R-:W-:Y:S01]  /*d070*/  IMAD.X R81, RZ, RZ, R31.reuse, P4 ;  /* 0x000000ffff517224 */ /* 0x100fe200020e061f */
[----:B------:R-:W-:Y:S02]  /*d080*/  SHF.R.U64 R38, R38, 0x3, RZ ;  /* 0x0000000326267819 */ /* 0x000fe400000012ff */
[----:B------:R-:W-:Y:S01]  /*d090*/  LOP3.LUT R30, R35, R30, RZ, 0x3c, !PT ;  /* 0x0000001e231e7212 */ /* 0x000fe200078e3cff */
[----:B------:R-:W-:Y:S01]  /*d0a0*/  IMAD.X R35, RZ, RZ, R31, P2 ;  /* 0x000000ffff237224 */ /* 0x000fe200010e061f */
[----:B------:R-:W-:-:S02]  /*d0b0*/  MOV R186, R50 ;  /* 0x0000003200ba7202 */ /* 0x000fc40000000f00 */
[----:B------:R-:W-:Y:S01]  /*d0c0*/  LOP3.LUT R70, R70, R71, RZ, 0x3c, !PT ;  /* 0x0000004746467212 */ /* 0x000fe200078e3cff */
[----:B------:R0:W-:Y:S01]  /*d0d0*/  SHFL.IDX PT, R50, R21, R7, 0x1c1f ;  /* 0x001c1f0715327589 */ /* 0x0001e200000e0000 */
[----:B------:R-:W-:Y:S01]  /*d0e0*/  LOP3.LUT R62, R62, R63, RZ, 0x3c, !PT ;  /* 0x0000003f3e3e7212 */ /* 0x000fe200078e3cff */
[--C-:B------:R-:W-:Y:S01]  /*d0f0*/  IMAD.X R71, RZ, RZ, R31.reuse, P5 ;  /* 0x000000ffff477224 */ /* 0x100fe200028e061f */
[----:B------:R-:W-:Y:S01]  /*d100*/  LOP3.LUT R66, R66, R67, RZ, 0x3c, !PT ;  /* 0x0000004342427212 */ /* 0x000fe200078e3cff */
[--C-:B------:R-:W-:Y:S01]  /*d110*/  IMAD.X R63, RZ, RZ, R31.reuse, P1 ;  /* 0x000000ffff3f7224 */ /* 0x100fe200008e061f */
[----:B------:R-:W-:Y:S01]  /*d120*/  LOP3.LUT R38, R38, R39, RZ, 0x3c, !PT ;  /* 0x0000002726267212 */ /* 0x000fe200078e3cff */
[--C-:B------:R-:W-:Y:S01]  /*d130*/  IMAD.X R67, RZ, RZ, R31.reuse, P6 ;  /* 0x000000ffff437224 */ /* 0x100fe200030e061f */
[----:B------:R-:W-:Y:S01]  /*d140*/  MOV R80, R80 ;  /* 0x0000005000507202 */ /* 0x000fe20000000f00 */
[----:B------:R-:W-:Y:S01]  /*d150*/  IMAD.X R39, RZ, RZ, R31, P3 ;  /* 0x000000ffff277224 */ /* 0x000fe200018e061f */
[----:B------:R-:W-:-:S02]  /*d160*/  MOV R81, R34 ;  /* 0x0000002200517202 */ /* 0x000fc40000000f00 */
[----:B0-----:R-:W-:Y:S01]  /*d170*/  LOP3.LUT R21, R7, 0x2, RZ, 0x3c, !PT ;  /* 0x0000000207157812 */ /* 0x001fe200078e3cff */
[----:B------:R-:W-:Y:S01]  /*d180*/  SHFL.IDX PT, R35, R10, R7, 0x1c1f ;  /* 0x001c1f070a237589 */ /* 0x000fe200000e0000 */
[----:B------:R-:W-:Y:S02]  /*d190*/  MOV R191, R78 ;  /* 0x0000004e00bf7202 */ /* 0x000fe40000000f00 */
[----:B------:R-:W-:Y:S01]  /*d1a0*/  MOV R189, R86 ;  /* 0x0000005600bd7202 */ /* 0x000fe20000000f00 */
[----:B------:R-:W-:Y:S01]  /*d1b0*/  SHFL.IDX PT, R10, R24, R21, 0x1c1f ;  /* 0x001c1f15180a7589 */ /* 0x000fe200000e0000 */
[----:B------:R-:W-:Y:S02]  /*d1c0*/  MOV R188, R42 ;  /* 0x0000002a00bc7202 */ /* 0x000fe40000000f00 */
[----:B------:R-:W-:Y:S01]  /*d1d0*/  MOV R84, R70 ;  /* 0x0000004600547202 */ /* 0x000fe20000000f00 */
[----:B------:R-:W-:Y:S01]  /*d1e0*/  SHFL.IDX PT, R42, R15, R7, 0x1c1f ;  /* 0x001c1f070f2a7589 */ /* 0x000fe200000e0000 */
[----:B------:R-:W-:-:S02]  /*d1f0*/  MOV R184, R58 ;  /* 0x0000003a00b87202 */ /* 0x000fc40000000f00 */
[----:B------:R-:W-:Y:S01]  /*d200*/  MOV R183, R62 ;  /* 0x0000003e00b77202 */ /* 0x000fe20000000f00 */
        /* <DEDUP_REMOVED lines=9> */
[----:B------:R-:W0:Y:S01]  /*d2a0*/  SHFL.IDX PT, R24, R32, R21, 0x1c1f ;  /* 0x001c1f1520187589 */ /* 0x000e2200000e0000 */
[----:B------:R-:W-:-:S03]  /*d2b0*/  MOV R185, R54 ;  /* 0x0000003600b97202 */ /* 0x000fc60000000f00 */
        /* <DEDUP_REMOVED lines=28> */
[----:B0-----:R-:W-:-:S03]  /*d480*/  SEL R20, R35, R24, P0 ;  /* 0x0000001823147207 */ /* 0x001fc60000000000 */
[----:B------:R-:W-:Y:S01]  /*d490*/  SHFL.IDX PT, R73, R113, R7, 0x1c1f ;  /* 0x001c1f0771497589 */ /* 0x000fe200000e0000 */
[----:B------:R-:W-:-:S03]  /*d4a0*/  SEL R24, R24, R35, P0 ;  /* 0x0000002318187207 */ /* 0x000fc60000000000 */
        /* <DEDUP_REMOVED lines=15> */
[----:B------:R-:W0:Y:S04]  /*d5a0*/  SHFL.IDX PT, R56, R64, R21, 0x1c1f ;  /* 0x001c1f1540387589 */ /* 0x000e2800000e0000 */
[----:B------:R-:W-:Y:S04]  /*d5b0*/  SHFL.IDX PT, R127, R112, R21, 0x1c1f ;  /* 0x001c1f15707f7589 */ /* 0x000fe800000e0000 */
[----:B------:R-:W-:Y:S04]  /*d5c0*/  SHFL.IDX PT, R139, R124, R21, 0x1c1f ;  /* 0x001c1f157c8b7589 */ /* 0x000fe800000e0000 */
[----:B------:R-:W-:Y:S04]  /*d5d0*/  SHFL.IDX PT, R76, R136, R21, 0x1c1f ;  /* 0x001c1f15884c7589 */ /* 0x000fe800000e0000 */
[----:B------:R-:W1:Y:S04]  /*d5e0*/  SHFL.IDX PT, R27, R27, R21, 0x1c1f ;  /* 0x001c1f151b1b7589 */ /* 0x000e6800000e0000 */
[----:B------:R-:W-:Y:S04]  /*d5f0*/  SHFL.IDX PT, R7, R150, R21, 0x1c1f ;  /* 0x001c1f1596077589 */ /* 0x000fe800000e0000 */
[----:B------:R2:W3:Y:S01]  /*d600*/  SHFL.IDX PT, R120, R102, R21, 0x1c1f ;  /* 0x001c1f1566787589 */ /* 0x0004e200000e0000 */
[----:B0-----:R-:W-:-:S02]  /*d610*/  SEL R54, R55, R56, P0 ;  /* 0x0000003837367207 */ /* 0x001fc40000000000 */
[----:B------:R-:W-:Y:S01]  /*d620*/  SEL R56, R56, R55, P0 ;  /* 0x0000003738387207 */ /* 0x000fe20000000000 */
[----:B------:R-:W0:Y:S04]  /*d630*/  SHFL.IDX PT, R28, R28, R21, 0x1c1f ;  /* 0x001c1f151c1c7589 */ /* 0x000e2800000e0000 */
[----:B------:R-:W4:Y:S01]  /*d640*/  SHFL.IDX PT, R36, R36, R21, 0x1c1f ;  /* 0x001c1f1524247589 */ /* 0x000f2200000e0000 */
[----:B--2---:R-:W-:-:S03]  /*d650*/  SEL R102, R103, R109, P0 ;  /* 0x0000006d67667207 */ /* 0x004fc60000000000 */
[----:B------:R-:W2:Y:S04]  /*d660*/  SHFL.IDX PT, R64, R72, R21, 0x1c1f ;  /* 0x001c1f1548407589 */ /* 0x000ea800000e0000 */
[----:B------:R-:W5:Y:S01]  /*d670*/  SHFL.IDX PT, R26, R26, R21, 0x1c1f ;  /* 0x001c1f151a1a7589 */ /* 0x000f6200000e0000 */
[----:B-1----:R-:W-:Y:S02]  /*d680*/  SEL R13, R15, R27, P0 ;  /* 0x0000001b0f0d7207 */ /* 0x002fe40000000000 */
[----:B------:R-:W-:Y:S01]  /*d690*/  SEL R15, R27, R15, P0 ;  /* 0x0000000f1b0f7207 */ /* 0x000fe20000000000 */
[----:B------:R-:W1:Y:S04]  /*d6a0*/  SHFL.IDX PT, R112, R94, R21, 0x1c1f ;  /* 0x001c1f155e707589 */ /* 0x000e6800000e0000 */
[----:B------:R-:W-:Y:S01]  /*d6b0*/  SHFL.IDX PT, R124, R106, R21, 0x1c1f ;  /* 0x001c1f156a7c7589 */ /* 0x000fe200000e0000 */
[----:B---3--:R-:W-:-:S02]  /*d6c0*/  SEL R115, R117, R120, P0 ;  /* 0x0000007875737207 */ /* 0x008fc40000000000 */
[----:B------:R-:W-:Y:S01]  /*d6d0*/  SEL R117, R120, R117, P0 ;  /* 0x0000007578757207 */ /* 0x000fe20000000000 */
[----:B------:R-:W-:Y:S01]  /*d6e0*/  SHFL.IDX PT, R136, R118, R21, 0x1c1f ;  /* 0x001c1f1576887589 */ /* 0x000fe200000e0000 */
[----:B0-----:R-:W-:Y:S02]  /*d6f0*/  SEL R9, R38, R28, P0 ;  /* 0x0000001c26097207 */ /* 0x001fe40000000000 */
[----:B------:R-:W-:Y:S01]  /*d700*/  SEL R11, R28, R38, P0 ;  /* 0x000000261c0b7207 */ /* 0x000fe20000000000 */
[----:B------:R-:W0:Y:S01]  /*d710*/  SHFL.IDX PT, R146, R96, R21, 0x1c1f ;  /* 0x001c1f1560927589 */ /* 0x000e2200000e0000 */
[----:B----4-:R-:W-:Y:S02]  /*d720*/  SEL R25, R36, R30, P0 ;  /* 0x0000001e24197207 */ /* 0x010fe40000000000 */
[----:B------:R-:W-:Y:S01]  /*d730*/  SEL R38, R39, R40, P0 ;  /* 0x0000002827267207 */ /* 0x000fe20000000000 */
[----:B------:R3:W4:Y:S01]  /*d740*/  SHFL.IDX PT, R123, R104, R21, 0x1c1f ;  /* 0x001c1f15687b7589 */ /* 0x00072200000e0000 */
[----:B------:R-:W-:-:S02]  /*d750*/  SEL R40, R40, R39, P0 ;  /* 0x0000002728287207 */ /* 0x000fc40000000000 */
[----:B--2---:R-:W-:Y:S01]  /*d760*/  SEL R62, R63, R64, P0 ;  /* 0x000000403f3e7207 */ /* 0x004fe20000000000 */
[----:B------:R-:W-:Y:S01]  /*d770*/  SHFL.IDX PT, R88, R128, R21, 0x1c1f ;  /* 0x001c1f1580587589 */ /* 0x000fe200000e0000 */
[----:B-----5:R-:W-:Y:S02]  /*d780*/  SEL R12, R14, R26, P0 ;  /* 0x0000001a0e0c7207 */ /* 0x020fe40000000000 */
[----:B------:R-:W-:Y:S01]  /*d790*/  SEL R14, R26, R14, P0 ;  /* 0x0000000e1a0e7207 */ /* 0x000fe20000000000 */
[----:B------:R-:W2:Y:S01]  /*d7a0*/  SHFL.IDX PT, R72, R140, R21, 0x1c1f ;  /* 0x001c1f158c487589 */ /* 0x000ea200000e0000 */
[----:B------:R-:W-:Y:S02]  /*d7b0*/  SEL R64, R64, R63, P0 ;  /* 0x0000003f40407207 */ /* 0x000fe40000000000 */
[----:B---3--:R-:W-:Y:S01]  /*d7c0*/  SEL R104, R109, R103, P0 ;  /* 0x000000676d687207 */ /* 0x008fe20000000000 */
[----:B------:R-:W-:Y:S01]  /*d7d0*/  SHFL.IDX PT, R98, R148, R21, 0x1c1f ;  /* 0x001c1f1594627589 */ /* 0x000fe200000e0000 */
[----:B------:R-:W-:-:S02]  /*d7e0*/  SEL R103, R107, R105, P0 ;  /* 0x000000696b677207 */ /* 0x000fc40000000000 */
[----:B------:R-:W-:Y:S01]  /*d7f0*/  SEL R105, R105, R107, P0 ;  /* 0x0000006b69697207 */ /* 0x000fe20000000000 */
[----:B------:R-:W3:Y:S01]  /*d800*/  SHFL.IDX PT, R137, R137, R21, 0x1c1f ;  /* 0x001c1f1589897589 */ /* 0x000ee200000e0000 */
[----:B-1----:R-:W-:Y:S02]  /*d810*/  SEL R107, R175, R112, P0 ;  /* 0x00000070af6b7207 */ /* 0x002fe40000000000 */
[----:B------:R-:W-:Y:S01]  /*d820*/  SEL R109, R112, R175, P0 ;  /* 0x000000af706d7207 */ /* 0x000fe20000000000 */
[----:B------:R-:W1:Y:S01]  /*d830*/  SHFL.IDX PT, R129, R129, R21, 0x1c1f ;  /* 0x001c1f1581817589 */ /* 0x000e6200000e0000 */
[----:B0-----:R-:W-:Y:S02]  /*d840*/  SEL R112, R146, R111, P0 ;  /* 0x0000006f92707207 */ /* 0x001fe40000000000 */
[----:B------:R-:W-:Y:S01]  /*d850*/  SEL R63, R66, R65, P0 ;  /* 0x00000041423f7207 */ /* 0x000fe20000000000 */
[----:B------:R-:W0:Y:S01]  /*d860*/  SHFL.IDX PT, R147, R147, R21, 0x1c1f ;  /* 0x001c1f1593937589 */ /* 0x000e2200000e0000 */
[----:B----4-:R-:W-:-:S02]  /*d870*/  SEL R118, R90, R123, P0 ;  /* 0x0000007b5a767207 */ /* 0x010fc40000000000 */
[----:B------:R-:W-:Y:S01]  /*d880*/  SEL R120, R123, R90, P0 ;  /* 0x0000005a7b787207 */ /* 0x000fe20000000000 */
[----:B------:R4:W5:Y:S01]  /*d890*/  SHFL.IDX PT, R128, R110, R21, 0x1c1f ;  /* 0x001c1f156e807589 */ /* 0x00096200000e0000 */
[----:B------:R-:W-:-:S03]  /*d8a0*/  SEL R65, R65, R66, P0 ;  /* 0x0000004241417207 */ /* 0x000fc60000000000 */
[----:B------:R1:W-:Y:S01]  /*d8b0*/  SHFL.IDX PT, R140, R122, R21, 0x1c1f ;  /* 0x001c1f157a8c7589 */ /* 0x0003e200000e0000 */
[----:B--2---:R-:W-:-:S03]  /*d8c0*/  SEL R151, R73, R72, P0 ;  /* 0x0000004849977207 */ /* 0x004fc60000000000 */
[----:B------:R2:W5:Y:S01]  /*d8d0*/  SHFL.IDX PT, R148, R130, R21, 0x1c1f ;  /* 0x001c1f1582947589 */ /* 0x00056200000e0000 */
[----:B----4-:R-:W-:-:S03]  /*d8e0*/  SEL R110, R111, R146, P0 ;  /* 0x000000926f6e7207 */ /* 0x010fc60000000000 */
[----:B------:R-:W4:Y:S01]  /*d8f0*/  SHFL.IDX PT, R44, R44, R21, 0x1c1f ;  /* 0x001c1f152c2c7589 */ /* 0x000f2200000e0000 */
[----:B---3--:R-:W-:Y:S02]  /*d900*/  SEL R27, R29, R137, P0 ;  /* 0x000000891d1b7207 */ /* 0x008fe40000000000 */
[----:B-1----:R-:W-:Y:S01]  /*d910*/  SEL R122, R125, R124, P0 ;  /* 0x0000007c7d7a7207 */ /* 0x002fe20000000000 */
[----:B------:R-:W1:Y:S01]  /*d920*/  SHFL.IDX PT, R52, R52, R21, 0x1c1f ;  /* 0x001c1f1534347589 */ /* 0x000e6200000e0000 */
[----:B------:R-:W-:Y:S02]  /*d930*/  SEL R124, R124, R125, P0 ;  /* 0x0000007d7c7c7207 */ /* 0x000fe40000000000 */
[----:B--2---:R-:W-:Y:S01]  /*d940*/  SEL R130, R131, R132, P0 ;  /* 0x0000008483827207 */ /* 0x004fe20000000000 */
        /* <DEDUP_REMOVED lines=10> */
[----:B0-----:R-:W-:Y:S02]  /*d9f0*/  SEL R35, R37, R147, P0 ;  /* 0x0000009325237207 */ /* 0x001fe40000000000 */
[----:B-----5:R-:W-:Y:S01]  /*da00*/  SEL R123, R177, R128, P0 ;  /* 0x00000080b17b7207 */ /* 0x020fe20000000000 */
[----:B------:R0:W3:Y:S01]  /*da10*/  SHFL.IDX PT, R144, R126, R21, 0x1c1f ;  /* 0x001c1f157e907589 */ /* 0x0000e200000e0000 */
[----:B------:R-:W-:-:S02]  /*da20*/  SEL R125, R128, R177, P0 ;  /* 0x000000b1807d7207 */ /* 0x000fc40000000000 */
[----:B------:R-:W-:Y:S01]  /*da30*/  SEL R136, R135, R78, P0 ;  /* 0x0000004e87887207 */ /* 0x000fe20000000000 */
[----:B------:R5:W3:Y:S01]  /*da40*/  SHFL.IDX PT, R150, R134, R21, 0x1c1f ;  /* 0x001c1f1586967589 */ /* 0x000ae200000e0000 */
[----:B------:R-:W-:Y:S02]  /*da50*/  SEL R146, R149, R148, P0 ;  /* 0x0000009495927207 */ /* 0x000fe40000000000 */
[----:B----4-:R-:W-:Y:S01]  /*da60*/  SEL R33, R44, R34, P0 ;  /* 0x000000222c217207 */ /* 0x010fe20000000000 */
[----:B------:R4:W3:Y:S01]  /*da70*/  SHFL.IDX PT, R101, R41, R21, 0x1c1f ;  /* 0x001c1f1529657589 */ /* 0x0008e200000e0000 */
[----:B------:R-:W-:Y:S02]  /*da80*/  SEL R37, R147, R37, P0 ;  /* 0x0000002593257207 */ /* 0x000fe40000000000 */
[----:B-1----:R-:W-:Y:S01]  /*da90*/  SEL R39, R42, R52, P0 ;  /* 0x000000342a277207 */ /* 0x002fe20000000000 */
[----:B------:R-:W-:Y:S01]  /*daa0*/  SHFL.IDX PT, R155, R155, R21, 0x1c1f ;  /* 0x001c1f159b9b7589 */ /* 0x000fe200000e0000 */
[----:B0-----:R-:W-:-:S02]  /*dab0*/  SEL R126, R86, R127, P0 ;  /* 0x0000007f567e7207 */ /* 0x001fc40000000000 */
[----:B-----5:R-:W-:Y:S01]  /*dac0*/  SEL R134, R78, R135, P0 ;  /* 0x000000874e867207 */ /* 0x020fe20000000000 */
[----:B------:R-:W-:Y:S01]  /*dad0*/  SHFL.IDX PT, R121, R108, R21, 0x1c1f ;  /* 0x001c1f156c797589 */ /* 0x000fe200000e0000 */
[----:B------:R-:W-:Y:S02]  /*dae0*/  SEL R128, R127, R86, P0 ;  /* 0x000000567f807207 */ /* 0x000fe40000000000 */
[----:B----4-:R-:W-:Y:S01]  /*daf0*/  SEL R41, R52, R42, P0 ;  /* 0x0000002a34297207 */ /* 0x010fe20000000000 */
[----:B------:R-:W0:Y:S01]  /*db00*/  SHFL.IDX PT, R60, R60, R21, 0x1c1f ;  /* 0x001c1f153c3c7589 */ /* 0x000e2200000e0000 */
[----:B------:R-:W-:Y:S02]  /*db10*/  SEL R135, R77, R139, P0 ;  /* 0x0000008b4d877207 */ /* 0x000fe40000000000 */
[----:B------:R-:W-:Y:S01]  /*db20*/  SEL R137, R139, R77, P0 ;  /* 0x0000004d8b897207 */ /* 0x000fe20000000000 */
[----:B------:R-:W-:Y:S01]  /*db30*/  SHFL.IDX PT, R108, R91, R21, 0x1c1f ;  /* 0x001c1f155b6c7589 */ /* 0x000fe200000e0000 */
[----:B------:R-:W-:-:S02]  /*db40*/  SEL R148, R148, R149, P0 ;  /* 0x0000009594947207 */ /* 0x000fc40000000000 */
[----:B--2---:R-:W-:Y:S01]  /*db50*/  SEL R42, R154, R153, P0 ;  /* 0x000000999a2a7207 */ /* 0x004fe20000000000 */
[----:B------:R-:W1:Y:S01]  /*db60*/  SHFL.IDX PT, R51, R157, R21, 0x1c1f ;  /* 0x001c1f159d337589 */ /* 0x000e6200000e0000 */
[----:B------:R-:W-:Y:S02]  /*db70*/  SEL R127, R89, R143, P0 ;  /* 0x0000008f597f7207 */ /* 0x000fe40000000000 */
[----:B------:R-:W-:Y:S01]  /*db80*/  SEL R129, R143, R89, P0 ;  /* 0x000000598f817207 */ /* 0x000fe20000000000 */
[----:B------:R2:W-:Y:S01]  /*db90*/  SHFL.IDX PT, R91, R138, R21, 0x1c1f ;  /* 0x001c1f158a5b7589 */ /* 0x0005e200000e0000 */
[----:B---3--:R-:W-:Y:S02]  /*dba0*/  SEL R139, R99, R144, P0 ;  /* 0x00000090638b7207 */ /* 0x008fe40000000000 */
[----:B------:R-:W-:Y:S01]  /*dbb0*/  SEL R147, R79, R150, P0 ;  /* 0x000000964f937207 */ /* 0x000fe20000000000 */
[----:B------:R-:W-:Y:S01]  /*dbc0*/  SHFL.IDX PT, R159, R159, R21, 0x1c1f ;  /* 0x001c1f159f9f7589 */ /* 0x000fe200000e0000 */
[----:B------:R-:W-:-:S02]  /*dbd0*/  SEL R149, R150, R79, P0 ;  /* 0x0000004f96957207 */ /* 0x000fc40000000000 */
[----:B------:R-:W-:Y:S01]  /*dbe0*/  SEL R143, R74, R85, P0 ;  /* 0x000000554a8f7207 */ /* 0x000fe20000000000 */
[----:B------:R-:W3:Y:S01]  /*dbf0*/  SHFL.IDX PT, R68, R68, R21, 0x1c1f ;  /* 0x001c1f1544447589 */ /* 0x000ee200000e0000 */
[----:B------:R-:W-:Y:S02]  /*dc00*/  SEL R150, R152, R76, P0 ;  /* 0x0000004c98967207 */ /* 0x000fe40000000000 */
[----:B--2---:R-:W-:Y:S01]  /*dc10*/  SEL R138, R141, R140, P0 ;  /* 0x0000008c8d8a7207 */ /* 0x004fe20000000000 */
[----:B------:R-:W-:Y:S01]  /*dc20*/  SHFL.IDX PT, R163, R163, R21, 0x1c1f ;  /* 0x001c1f15a3a37589 */ /* 0x000fe200000e0000 */
[----:B------:R-:W-:Y:S02]  /*dc30*/  SEL R140, R140, R141, P0 ;  /* 0x0000008d8c8c7207 */ /* 0x000fe40000000000 */
[----:B------:R-:W-:Y:S01]  /*dc40*/  SEL R141, R144, R99, P0 ;  /* 0x00000063908d7207 */ /* 0x000fe20000000000 */
[----:B------:R-:W2:Y:S01]  /*dc50*/  SHFL.IDX PT, R162, R162, R21, 0x1c1f ;  /* 0x001c1f15a2a27589 */ /* 0x000ea200000e0000 */
[----:B------:R-:W-:-:S02]  /*dc60*/  SEL R144, R88, R75, P0 ;  /* 0x0000004b58907207 */ /* 0x000fc40000000000 */
[----:B------:R-:W-:Y:S01]  /*dc70*/  SEL R152, R76, R152, P0 ;  /* 0x000000984c987207 */ /* 0x000fe20000000000 */
[----:B------:R-:W-:Y:S01]  /*dc80*/  SHFL.IDX PT, R167, R167, R21, 0x1c1f ;  /* 0x001c1f15a7a77589 */ /* 0x000fe200000e0000 */
[----:B------:R-:W-:Y:S02]  /*dc90*/  F2FP.BF16.F32.PACK_AB R77, R27, R26 ;  /* 0x0000001a1b4d723e */ /* 0x000fe400000010ff */
[----:B------:R-:W-:Y:S01]  /*dca0*/  F2FP.BF16.F32.PACK_AB R78, R25, R24 ;  /* 0x00000018194e723e */ /* 0x000fe200000010ff */
[----:B------:R-:W4:Y:S01]  /*dcb0*/  SHFL.IDX PT, R165, R165, R21, 0x1c1f ;  /* 0x001c1f15a5a57589 */ /* 0x000f2200000e0000 */
[----:B------:R-:W-:Y:S02]  /*dcc0*/  F2FP.BF16.F32.PACK_AB R79, R29, R28 ;  /* 0x0000001c1d4f723e */ /* 0x000fe400000010ff */
[----:B------:R-:W-:Y:S01]  /*dcd0*/  SEL R70, R71, R101, P0 ;  /* 0x0000006547467207 */ /* 0x000fe20000000000 */
[----:B------:R-:W5:Y:S01]  /*dce0*/  SHFL.IDX PT, R113, R100, R21, 0x1c1f ;  /* 0x001c1f1564717589 */ /* 0x000f6200000e0000 */
[----:B------:R-:W-:-:S02]  /*dcf0*/  SEL R92, R101, R71, P0 ;  /* 0x00000047655c7207 */ /* 0x000fc40000000000 */
[----:B------:R-:W-:Y:S01]  /*dd00*/  SEL R71, R119, R93, P0 ;  /* 0x0000005d77477207 */ /* 0x000fe20000000000 */
[----:B------:R-:W-:Y:S01]  /*dd10*/  SHFL.IDX PT, R171, R171, R21, 0x1c1f ;  /* 0x001c1f15abab7589 */ /* 0x000fe200000e0000 */
[----:B------:R-:W-:Y:S02]  /*dd20*/  SEL R93, R93, R119, P0 ;  /* 0x000000775d5d7207 */ /* 0x000fe40000000000 */
[----:B0-----:R-:W-:Y:S01]  /*dd30*/  SEL R49, R60, R50, P0 ;  /* 0x000000323c317207 */ /* 0x001fe20000000000 */
[----:B------:R-:W0:Y:S01]  /*dd40*/  SHFL.IDX PT, R169, R169, R21, 0x1c1f ;  /* 0x001c1f15a9a97589 */ /* 0x000e2200000e0000 */
[----:B------:R-:W-:Y:S02]  /*dd50*/  SEL R119, R87, R121, P0 ;  /* 0x0000007957777207 */ /* 0x000fe40000000000 */
[----:B-1----:R-:W-:Y:S01]  /*dd60*/  SEL R52, R51, R158, P0 ;  /* 0x0000009e33347207 */ /* 0x002fe20000000000 */
[----:B------:R1:W0:Y:S01]  /*dd70*/  SHFL.IDX PT, R157, R142, R21, 0x1c1f ;  /* 0x001c1f158e9d7589 */ /* 0x00022200000e0000 */
[----:B------:R-:W-:-:S02]  /*dd80*/  SEL R121, R121, R87, P0 ;  /* 0x0000005779797207 */ /* 0x000fc40000000000 */
[----:B---3--:R-:W-:Y:S01]  /*dd90*/  SEL R55, R58, R68, P0 ;  /* 0x000000443a377207 */ /* 0x008fe20000000000 */
[----:B------:R-:W3:Y:S01]  /*dda0*/  SHFL.IDX PT, R116, R95, R21, 0x1c1f ;  /* 0x001c1f155f747589 */ /* 0x000ee200000e0000 */
[----:B------:R-:W-:Y:S02]  /*ddb0*/  SEL R57, R68, R58, P0 ;  /* 0x0000003a44397207 */ /* 0x000fe40000000000 */
[----:B------:R-:W-:Y:S01]  /*ddc0*/  F2FP.BF16.F32.PACK_AB R90, R41, R40 ;  /* 0x00000028295a723e */ /* 0x000fe200000010ff */
[----:B------:R4:W3:Y:S01]  /*ddd0*/  SHFL.IDX PT, R96, R5, R21, 0x1c1f ;  /* 0x001c1f1505607589 */ /* 0x0008e200000e0000 */
[----:B--2---:R-:W-:Y:S02]  /*dde0*/  SEL R58, R164, R162, P0 ;  /* 0x000000a2a43a7207 */ /* 0x004fe40000000000 */
[----:B-1----:R-:W-:Y:S02]  /*ddf0*/  SEL R142, R75, R88, P0 ;  /* 0x000000584b8e7207 */ /* 0x002fe40000000000 */
[----:B------:R-:W-:-:S02]  /*de00*/  F2FP.BF16.F32.PACK_AB R75, R15, R14 ;  /* 0x0000000e0f4b723e */ /* 0x000fc400000010ff */
[----:B------:R-:W-:Y:S02]  /*de10*/  F2FP.BF16.F32.PACK_AB R88, R39, R38 ;  /* 0x000000262758723e */ /* 0x000fe400000010ff */
[----:B------:R-:W-:Y:S02]  /*de20*/  SEL R59, R166, R163, P0 ;  /* 0x000000a3a63b7207 */ /* 0x000fe40000000000 */
[----:B----4-:R-:W-:Y:S02]  /*de30*/  SEL R5, R8, R7, P0 ;  /* 0x0000000708057207 */ /* 0x010fe40000000000 */
        /* <DEDUP_REMOVED lines=12> */
[----:B------:R-:W-:Y:S02]  /*df00*/  F2FP.BF16.F32.PACK_AB R72, R9, R8 ;  /* 0x000000080948723e */ /* 0x000fe400000010ff */
[----:B------:R-:W-:Y:S02]  /*df10*/  F2FP.BF16.F32.PACK_AB R73, R13, R12 ;  /* 0x0000000c0d49723e */ /* 0x000fe400000010ff */
[----:B------:R-:W-:-:S02]  /*df20*/  F2FP.BF16.F32.PACK_AB R74, R11, R10 ;  /* 0x0000000a0b4a723e */ /* 0x000fc400000010ff */
[----:B------:R-:W-:Y:S02]  /*df30*/  F2FP.BF16.F32.PACK_AB R76, R21, R20 ;  /* 0x00000014154c723e */ /* 0x000fe400000010ff */
[----:B------:R-:W-:Y:S01]  /*df40*/  SEL R43, R45, R155, P0 ;  /* 0x0000009b2d2b7207 */ /* 0x000fe20000000000 */
[----:B------:R-:W-:Y:S01]  /*df50*/  STSM.16.M88.4 [R83], R72 ;  /* 0x0000004853007844 */ /* 0x000fe20000000200 */
[----:B------:R-:W-:Y:S02]  /*df60*/  SEL R46, R47, R48, P0 ;  /* 0x000000302f2e7207 */ /* 0x000fe40000000000 */
[----:B------:R-:W-:Y:S01]  /*df70*/  SEL R45, R155, R45, P0 ;  /* 0x0000002d9b2d7207 */ /* 0x000fe20000000000 */
[----:B------:R1:W-:Y:S01]  /*df80*/  STSM.16.M88.4 [R84], R76 ;  /* 0x0000004c54007844 */ /* 0x0003e20000000200 */
[----:B------:R-:W-:Y:S02]  /*df90*/  SEL R48, R48, R47, P0 ;  /* 0x0000002f30307207 */ /* 0x000fe40000000000 */
[----:B------:R-:W-:-:S02]  /*dfa0*/  SEL R47, R50, R60, P0 ;  /* 0x0000003c322f7207 */ /* 0x000fc40000000000 */
[----:B------:R-:W-:Y:S02]  /*dfb0*/  SEL R50, R158, R51, P0 ;  /* 0x000000339e327207 */ /* 0x000fe40000000000 */
[----:B------:R-:W-:Y:S02]  /*dfc0*/  SEL R154, R156, R91, P0 ;  /* 0x0000005b9c9a7207 */ /* 0x000fe40000000000 */
[----:B------:R-:W-:Y:S02]  /*dfd0*/  SEL R51, R53, R159, P0 ;  /* 0x0000009f35337207 */ /* 0x000fe40000000000 */
[----:B------:R-:W-:Y:S02]  /*dfe0*/  SEL R156, R91, R156, P0 ;  /* 0x0000009c5b9c7207 */ /* 0x000fe40000000000 */
[----:B------:R-:W-:Y:S02]  /*dff0*/  F2FP.BF16.F32.PACK_AB R85, R35, R34 ;  /* 0x000000222355723e */ /* 0x000fe400000010ff */
[----:B------:R-:W-:-:S02]  /*e000*/  F2FP.BF16.F32.PACK_AB R86, R33, R32 ;  /* 0x000000202156723e */ /* 0x000fc400000010ff */
[----:B-1----:R-:W-:Y:S02]  /*e010*/  F2FP.BF16.F32.PACK_AB R84, R31, R30 ;  /* 0x0000001e1f54723e */ /* 0x002fe400000010ff */
[----:B------:R-:W-:Y:S02]  /*e020*/  F2FP.BF16.F32.PACK_AB R87, R37, R36 ;  /* 0x000000242557723e */ /* 0x000fe400000010ff */
[----:B------:R-:W-:Y:S02]  /*e030*/  SEL R53, R159, R53, P0 ;  /* 0x000000359f357207 */ /* 0x000fe40000000000 */
[----:B------:R-:W-:Y:S01]  /*e040*/  F2FP.BF16.F32.PACK_AB R91, R45, R44 ;  /* 0x0000002c2d5b723e */ /* 0x000fe200000010ff */
[----:B------:R1:W-:Y:S01]  /*e050*/  STSM.16.M88.4 [R80], R84 ;  /* 0x0000005450007844 */ /* 0x0003e20000000200 */
[----:B------:R-:W-:Y:S02]  /*e060*/  F2FP.BF16.F32.PACK_AB R89, R43, R42 ;  /* 0x0000002a2b59723e */ /* 0x000fe400000010ff */
[----:B------:R-:W-:-:S02]  /*e070*/  SEL R60, R162, R164, P0 ;  /* 0x000000a4a23c7207 */ /* 0x000fc40000000000 */
[----:B------:R-:W-:Y:S01]  /*e080*/  SEL R61, R163, R166, P0 ;  /* 0x000000a6a33d7207 */ /* 0x000fe20000000000 */
[----:B------:R2:W-:Y:S01]  /*e090*/  STSM.16.M88.4 [R81], R88 ;  /* 0x0000005851007844 */ /* 0x0005e20000000200 */
[----:B------:R-:W-:Y:S02]  /*e0a0*/  SEL R66, R168, R165, P0 ;  /* 0x000000a5a8427207 */ /* 0x000fe40000000000 */
[----:B------:R-:W-:Y:S02]  /*e0b0*/  SEL R68, R165, R168, P0 ;  /* 0x000000a8a5447207 */ /* 0x000fe40000000000 */
[----:B------:R-:W-:Y:S02]  /*e0c0*/  SEL R67, R170, R167, P0 ;  /* 0x000000a7aa437207 */ /* 0x000fe40000000000 */
[----:B------:R-:W-:Y:S02]  /*e0d0*/  SEL R69, R167, R170, P0 ;  /* 0x000000aaa7457207 */ /* 0x000fe40000000000 */
[----:B-----5:R-:W-:-:S02]  /*e0e0*/  SEL R111, R114, R113, P0 ;  /* 0x00000071726f7207 */ /* 0x020fc40000000000 */
[----:B0-----:R-:W-:Y:S02]  /*e0f0*/  SEL R94, R172, R169, P0 ;  /* 0x000000a9ac5e7207 */ /* 0x001fe40000000000 */
        /* <DEDUP_REMOVED lines=11> */
[----:B---3--:R-:W-:Y:S01]  /*e1b0*/  SEL R114, R176, R116, P0 ;  /* 0x00000074b0727207 */ /* 0x008fe20000000000 */
[----:B------:R0:W-:Y:S01]  /*e1c0*/  STSM.16.M88.4 [R4], R72 ;  /* 0x0000004804007844 */ /* 0x0001e20000000200 */
[----:B------:R-:W-:Y:S02]  /*e1d0*/  SEL R157, R157, R82, P0 ;  /* 0x000000529d9d7207 */ /* 0x000fe40000000000 */
[----:B------:R-:W-:Y:S02]  /*e1e0*/  F2FP.BF16.F32.PACK_AB R76, R55, R54 ;  /* 0x00000036374c723e */ /* 0x000fe400000010ff */
[----:B------:R-:W-:Y:S02]  /*e1f0*/  F2FP.BF16.F32.PACK_AB R78, R57, R56 ;  /* 0x00000038394e723e */ /* 0x000fe400000010ff */
[----:B------:R-:W-:Y:S02]  /*e200*/  F2FP.BF16.F32.PACK_AB R79, R61, R60 ;  /* 0x0000003c3d4f723e */ /* 0x000fe400000010ff */
[----:B------:R-:W-:-:S02]  /*e210*/  F2FP.BF16.F32.PACK_AB R77, R59, R58 ;  /* 0x0000003a3b4d723e */ /* 0x000fc400000010ff */
[----:B------:R-:W-:Y:S02]  /*e220*/  SEL R116, R116, R176, P0 ;  /* 0x000000b074747207 */ /* 0x000fe40000000000 */
[----:B-1----:R-:W-:Y:S01]  /*e230*/  F2FP.BF16.F32.PACK_AB R80, R63, R62 ;  /* 0x0000003e3f50723e */ /* 0x002fe200000010ff */
[----:B------:R-:W-:Y:S01]  /*e240*/  STSM.16.M88.4 [R182], R76 ;  /* 0x0000004cb6007844 */ /* 0x000fe20000000200 */
[----:B------:R-:W-:Y:S02]  /*e250*/  F2FP.BF16.F32.PACK_AB R82, R65, R64 ;  /* 0x000000404152723e */ /* 0x000fe400000010ff */
[----:B------:R-:W-:Y:S02]  /*e260*/  F2FP.BF16.F32.PACK_AB R83, R69, R68 ;  /* 0x000000444553723e */ /* 0x000fe400000010ff */
[----:B--2---:R-:W-:Y:S02]  /*e270*/  F2FP.BF16.F32.PACK_AB R81, R67, R66 ;  /* 0x000000424351723e */ /* 0x004fe400000010ff */
[----:B------:R-:W-:-:S02]  /*e280*/  F2FP.BF16.F32.PACK_AB R84, R71, R70 ;  /* 0x000000464754723e */ /* 0x000fc400000010ff */
[----:B------:R-:W-:Y:S01]  /*e290*/  F2FP.BF16.F32.PACK_AB R86, R93, R92 ;  /* 0x0000005c5d56723e */ /* 0x000fe200000010ff */
        /* <DEDUP_REMOVED lines=8> */
[----:B0-----:R-:W-:Y:S02]  /*e320*/  F2FP.BF16.F32.PACK_AB R72, R111, R110 ;  /* 0x0000006e6f48723e */ /* 0x001fe400000010ff */
[----:B------:R-:W-:Y:S01]  /*e330*/  F2FP.BF16.F32.PACK_AB R74, R113, R112 ;  /* 0x00000070714a723e */ /* 0x000fe200000010ff */
[----:B------:R-:W-:Y:S01]  /*e340*/  STSM.16.M88.4 [R185], R88 ;  /* 0x00000058b9007844 */ /* 0x000fe20000000200 */
[----:B------:R-:W-:Y:S02]  /*e350*/  F2FP.BF16.F32.PACK_AB R75, R117, R116 ;  /* 0x00000074754b723e */ /* 0x000fe400000010ff */
[----:B------:R-:W-:Y:S02]  /*e360*/  F2FP.BF16.F32.PACK_AB R73, R115, R114 ;  /* 0x000000727349723e */ /* 0x000fe400000010ff */
[----:B------:R-:W-:-:S02]  /*e370*/  SEL R158, R160, R161, P0 ;  /* 0x000000a1a09e7207 */ /* 0x000fc40000000000 */
[----:B-1----:R-:W-:Y:S01]  /*e380*/  F2FP.BF16.F32.PACK_AB R80, R119, R118 ;  /* 0x000000767750723e */ /* 0x002fe200000010ff */
[----:B------:R0:W-:Y:S01]  /*e390*/  STSM.16.M88.4 [R186], R72 ;  /* 0x00000048ba007844 */ /* 0x0001e20000000200 */
[----:B------:R-:W-:Y:S02]  /*e3a0*/  F2FP.BF16.F32.PACK_AB R82, R121, R120 ;  /* 0x000000787952723e */ /* 0x000fe400000010ff */
[----:B------:R-:W-:Y:S02]  /*e3b0*/  F2FP.BF16.F32.PACK_AB R83, R125, R124 ;  /* 0x0000007c7d53723e */ /* 0x000fe400000010ff */
[----:B------:R-:W-:Y:S02]  /*e3c0*/  F2FP.BF16.F32.PACK_AB R81, R123, R122 ;  /* 0x0000007a7b51723e */ /* 0x000fe400000010ff */
        /* <DEDUP_REMOVED lines=10> */
[----:B0-----:R-:W-:Y:S02]  /*e470*/  F2FP.BF16.F32.PACK_AB R72, R135, R134 ;  /* 0x000000868748723e */ /* 0x001fe400000010ff */
[----:B------:R-:W-:Y:S01]  /*e480*/  F2FP.BF16.F32.PACK_AB R74, R137, R136 ;  /* 0x00000088894a723e */ /* 0x000fe200000010ff */
[----:B------:R-:W-:Y:S01]  /*e490*/  STSM.16.M88.4 [R188], R96 ;  /* 0x00000060bc007844 */ /* 0x000fe20000000200 */
[----:B------:R-:W-:Y:S02]  /*e4a0*/  F2FP.BF16.F32.PACK_AB R75, R141, R140 ;  /* 0x0000008c8d4b723e */ /* 0x000fe400000010ff */
[----:B------:R-:W-:Y:S02]  /*e4b0*/  F2FP.BF16.F32.PACK_AB R73, R139, R138 ;  /* 0x0000008a8b49723e */ /* 0x000fe400000010ff */
[----:B------:R-:W-:Y:S02]  /*e4c0*/  F2FP.BF16.F32.PACK_AB R76, R143, R142 ;  /* 0x0000008e8f4c723e */ /* 0x000fe400000010ff */
[----:B------:R-:W-:Y:S01]  /*e4d0*/  F2FP.BF16.F32.PACK_AB R78, R145, R144 ;  /* 0x00000090914e723e */ /* 0x000fe200000010ff */
[----:B------:R0:W-:Y:S01]  /*e4e0*/  STSM.16.M88.4 [R189], R72 ;  /* 0x00000048bd007844 */ /* 0x0001e20000000200 */
[----:B------:R-:W-:-:S02]  /*e4f0*/  F2FP.BF16.F32.PACK_AB R79, R149, R148 ;  /* 0x00000094954f723e */ /* 0x000fc400000010ff */
[----:B------:R-:W-:Y:S02]  /*e500*/  F2FP.BF16.F32.PACK_AB R77, R147, R146 ;  /* 0x00000092934d723e */ /* 0x000fe400000010ff */
[----:B-1----:R-:W-:Y:S02]  /*e510*/  F2FP.BF16.F32.PACK_AB R80, R151, R150 ;  /* 0x000000969750723e */ /* 0x002fe400000010ff */
[----:B------:R-:W-:Y:S01]  /*e520*/  F2FP.BF16.F32.PACK_AB R82, R153, R152 ;  /* 0x000000989952723e */ /* 0x000fe200000010ff */
[----:B------:R-:W-:Y:S01]  /*e530*/  STSM.16.M88.4 [R190], R76 ;  /* 0x0000004cbe007844 */ /* 0x000fe20000000200 */
[----:B------:R-:W-:Y:S02]  /*e540*/  F2FP.BF16.F32.PACK_AB R83, R157, R156 ;  /* 0x0000009c9d53723e */ /* 0x000fe400000010ff */
[----:B------:R-:W-:Y:S02]  /*e550*/  F2FP.BF16.F32.PACK_AB R81, R155, R154 ;  /* 0x0000009a9b51723e */ /* 0x000fe400000010ff */
[----:B------:R-:W-:-:S02]  /*e560*/  F2FP.BF16.F32.PACK_AB R85, R5, R4 ;  /* 0x000000040555723e */ /* 0x000fc400000010ff */
[----:B------:R-:W-:Y:S01]  /*e570*/  F2FP.BF16.F32.PACK_AB R86, R161, R160 ;  /* 0x000000a0a156723e */ /* 0x000fe200000010ff */
[----:B------:R1:W-:Y:S01]  /*e580*/  STSM.16.M88.4 [R191], R80 ;  /* 0x00000050bf007844 */ /* 0x0003e20000000200 */
[----:B------:R-:W-:Y:S01]  /*e590*/  F2FP.BF16.F32.PACK_AB R87, R7, R6 ;  /* 0x000000060757723e */ /* 0x000fe200000010ff */
[----:B0-----:R-:W-:Y:S01]  /*e5a0*/  IMAD.U32 R72, RZ, RZ, UR10 ;  /* 0x0000000aff487e24 */ /* 0x001fe2000f8e00ff */
[----:B------:R-:W-:Y:S01]  /*e5b0*/  F2FP.BF16.F32.PACK_AB R84, R159, R158 ;  /* 0x0000009e9f54723e */ /* 0x000fe200000010ff */
[----:B------:R-:W-:Y:S01]  /*e5c0*/  IMAD.U32 R73, RZ, RZ, UR11 ;  /* 0x0000000bff497e24 */ /* 0x000fe2000f8e00ff */
[----:B------:R-:W-:-:S03]  /*e5d0*/  ISETP.NE.U32.AND P0, PT, RZ, UR14, PT ;  /* 0x0000000eff007c0c */ /* 0x000fc6000bf05070 */
[----:B------:R0:W-:Y:S01]  /*e5e0*/  STSM.16.M88.4 [R216], R84 ;  /* 0x00000054d8007844 */ /* 0x0001e20000000200 */
[----:B------:R-:W-:Y:S01]  /*e5f0*/  ISETP.NE.AND.EX P0, PT, RZ, UR15, PT, P0 ;  /* 0x0000000fff007c0c */ /* 0x000fe2000bf05300 */
[----:B------:R-:W-:Y:S01]  /*e600*/  BAR.SYNC.DEFER_BLOCKING 0x1, 0x100 ;  /* 0x0044000000007b1d */ /* 0x000fe20000010000 */
[----:B------:R-:W-:-:S04]  /*e610*/  UISETP.NE.U32.AND UP0, UPT, UR12, URZ, UPT ;  /* 0x0000003f0c00728c */ /* 0x000fc8000bf05070 */
[----:B------:R-:W-:-:S07]  /*e620*/  UISETP.NE.AND.EX UP0, UPT, UR13, URZ, UPT, UP0 ;  /* 0x0000003f0d00728c */ /* 0x000fce000bf05300 */
[----:B------:R2:W3:Y:S04]  /*e630*/  @P0 LDG.E R88, desc[UR48][R72.64] ;  /* 0x0000003048580981 */ /* 0x0004e8000c1e1900 */
[----:B------:R-:W-:Y:S01]  /*e640*/  @UP0 ULDC.64 UR12, c[0x0][0xc08] ;  /* 0x00030200000c0ab9 */ /* 0x000fe20000000a00 */
[----:B------:R-:W-:Y:S01]  /*e650*/  PLOP3.LUT P4, PT, PT, PT, UP0, 0x80, 0x0 ;  /* 0x000000000000781c */ /* 0x000fe20003f8f008 */
[----:B------:R-:W-:-:S06]  /*e660*/  @UP0 UIMAD.WIDE UR12, UR56, 0x4, UR12 ;  /* 0x00000004380c08a5 */ /* 0x000fcc000f8e020c */
[----:B--2---:R-:W-:Y:S02]  /*e670*/  IMAD.U32 R72, RZ, RZ, UR12 ;  /* 0x0000000cff487e24 */ /* 0x004fe4000f8e00ff */
[----:B------:R-:W-:-:S05]  /*e680*/  IMAD.U32 R73, RZ, RZ, UR13 ;  /* 0x0000000dff497e24 */ /* 0x000fca000f8e00ff */
[----:B------:R2:W4:Y:S01]  /*e690*/  @P4 LDG.E R74, desc[UR48][R72.64] ;  /* 0x00000030484a4981 */ /* 0x000522000c1e1900 */
[----:B------:R-:W-:Y:S01]  /*e6a0*/  UMOV UR22, 0x9b8 ;  /* 0x000009b800167882 */ /* 0x000fe20000000000 */
[----:B------:R-:W-:Y:S01]  /*e6b0*/  UISETP.NE.AND UP2, UPT, UR20, 0x1, UPT ;  /* 0x000000011400788c */ /* 0x000fe2000bf45270 */
[----:B-1----:R-:W-:Y:S01]  /*e6c0*/  VIADD R80, R16, UR42 ;  /* 0x0000002a10507c36 */ /* 0x002fe20008000000 */
[----:B------:R-:W-:Y:S02]  /*e6d0*/  USEL UR22, UR22, 0x978, UP1 ;  /* 0x0000097816167887 */ /* 0x000fe40008800000 */
[----:B------:R-:W-:Y:S02]  /*e6e0*/  UISETP.NE.U32.AND UP0, UPT, UR14, URZ, UPT ;  /* 0x0000003f0e00728c */ /* 0x000fe4000bf05070 */
[----:B------:R-:W-:Y:S01]  /*e6f0*/  PLOP3.LUT P1, PT, PT, PT, UP2, 0x80, 0x0 ;  /* 0x000000000000781c */ /* 0x000fe20003f2f028 */
[----:B------:R-:W-:Y:S01]  /*e700*/  UMOV UR4, URZ ;  /* 0x0000003f00047c82 */ /* 0x000fe20008000000 */
[----:B------:R-:W-:Y:S01]  /*e710*/  UISETP.NE.AND.EX UP0, UPT, UR15, URZ, UPT, UP0 ;  /* 0x0000003f0f00728c */ /* 0x000fe2000bf05300 */
[----:B--2---:R-:W-:Y:S01]  /*e720*/  IMAD.MOV.U32 R73, RZ, RZ, R80 ;  /* 0x000000ffff497224 */ /* 0x004fe200078e0050 */
[----:B------:R-:W-:-:S02]  /*e730*/  USHF.R.S32.HI UR24, URZ, 0x1f, UR56 ;  /* 0x0000001f3f187899 */ /* 0x000fc40008011438 */
[----:B------:R-:W-:Y:S02]  /*e740*/  USEL UR21, UR55, URZ, UP1 ;  /* 0x0000003f37157287 */ /* 0x000fe40008800000 */
[----:B------:R-:W-:Y:S01]  /*e750*/  ULDC.64 UR12, c[0x0][UR22+0x218] ;  /* 0x00008600160c7abb */ /* 0x000fe20008000a00 */
[----:B------:R-:W-:Y:S01]  /*e760*/  @UP2 ULDC UR26, c[0x0][0xbec] ;  /* 0x0002fb00001a2ab9 */ /* 0x000fe20000000800 */
[----:B------:R-:W-:Y:S02]  /*e770*/  UIMAD.WIDE.U32 UR14, UR12, UR53, URZ ;  /* 0x000000350c0e72a5 */ /* 0x000fe4000f8e003f */
[----:B------:R-:W-:Y:S01]  /*e780*/  USEL UR12, UR56, URZ, !UP0 ;  /* 0x0000003f380c7287 */ /* 0x000fe2000c000000 */
[----:B------:R-:W-:Y:S01]  /*e790*/  @P1 IMAD.HI.U32 R72, R80, UR26, RZ ;  /* 0x0000001a50481c27 */ /* 0x000fe2000f8e00ff */
[----:B------:R-:W-:Y:S01]  /*e7a0*/  ULDC.64 UR16, c[0x0][UR22+0x220] ;  /* 0x0000880016107abb */ /* 0x000fe20008000a00 */
[----:B------:R-:W-:Y:S01]  /*e7b0*/  ULDC.64 UR18, c[0x0][UR22+0x228] ;  /* 0x00008a0016127abb */ /* 0x000fe20008000a00 */
[----:B------:R-:W-:-:S02]  /*e7c0*/  UIMAD UR23, UR13, UR53, URZ ;  /* 0x000000350d1772a4 */ /* 0x000fc4000f8e023f */
[----:B------:R-:W-:Y:S02]  /*e7d0*/  USEL UR13, UR24, URZ, !UP0 ;  /* 0x0000003f180d7287 */ /* 0x000fe4000c000000 */
[----:B------:R-:W-:Y:S02]  /*e7e0*/  UIMAD UR17, UR17, UR12, URZ ;  /* 0x0000000c111172a4 */ /* 0x000fe4000f8e023f */
[----:B------:R-:W-:Y:S01]  /*e7f0*/  UIMAD.WIDE.U32 UR24, UR18, UR21, URZ ;  /* 0x00000015121872a5 */ /* 0x000fe2000f8e003f */
[----:B------:R-:W-:Y:S01]  /*e800*/  @UP2 ULDC UR27, c[0x0][0xbf0] ;  /* 0x0002fc00001b2ab9 */ /* 0x000fe20000000800 */
[----:B------:R-:W-:Y:S01]  /*e810*/  UIMAD UR21, UR19, UR21, URZ ;  /* 0x00000015131572a4 */ /* 0x000fe2000f8e023f */
[----:B------:R-:W-:Y:S01]  /*e820*/  @P1 SHF.R.U32.HI R73, RZ, UR27, R72 ;  /* 0x0000001bff491c19 */ /* 0x000fe20008011648 */
[----:B------:R-:W-:Y:S02]  /*e830*/  UIMAD.WIDE.U32 UR18, UR16, UR12, URZ ;  /* 0x0000000c101272a5 */ /* 0x000fe4000f8e003f */
[----:B------:R-:W-:Y:S01]  /*e840*/  IMAD.U32 R72, RZ, RZ, UR24 ;  /* 0x00000018ff487e24 */ /* 0x000fe2000f8e00ff */
[----:B------:R-:W-:-:S02]  /*e850*/  UIMAD UR17, UR16, UR13, UR17 ;  /* 0x0000000d101172a4 */ /* 0x000fc4000f8e0211 */
[----:B------:R-:W-:Y:S01]  /*e860*/  UIADD3 UR21, UR25, UR21, URZ ;  /* 0x0000001519157290 */ /* 0x000fe2000fffe03f */
[----:B------:R-:W-:Y:S01]  /*e870*/  IMAD.MOV R75, RZ, RZ, -R73 ;  /* 0x000000ffff4b7224 */ /* 0x000fe200078e0a49 */
[----:B------:R-:W-:Y:S02]  /*e880*/  UIADD3 UR13, UR15, UR23, URZ ;  /* 0x000000170f0d7290 */ /* 0x000fe4000fffe03f */
[----:B------:R-:W-:Y:S01]  /*e890*/  UIADD3 UR17, UR19, UR17, URZ ;  /* 0x0000001113117290 */ /* 0x000fe2000fffe03f */
        /* <DEDUP_REMOVED lines=10> */
[----:B------:R-:W-:Y:S01]  /*e940*/  ULDC.64 UR14, c[0x0][UR22+0x210] ;  /* 0x00008400160e7abb */ /* 0x000fe20008000a00 */
[----:B------:R-:W-:Y:S01]  /*e950*/  SHF.R.S32.HI R73, RZ, 0x1f, R73 ;  /* 0x0000001fff497819 */ /* 0x000fe20000011449 */
[----:B------:R-:W-:Y:S01]  /*e960*/  IMAD R77, R75, UR15, RZ ;  /* 0x0000000f4b4d7c24 */ /* 0x000fe2000f8e02ff */
[----:B------:R-:W-:-:S02]  /*e970*/  @!UP1 ULDC UR19, c[0x0][0xb54] ;  /* 0x0002d50000139ab9 */ /* 0x000fc40000000800 */
[----:B------:R-:W-:Y:S01]  /*e980*/  IADD3.X R73, R73, UR13, R78, P2, P3 ;  /* 0x0000000d49497c10 */ /* 0x000fe200097e644e */
[----:B------:R-:W-:Y:S01]  /*e990*/  IMAD R77, R76, UR14, R77 ;  /* 0x0000000e4c4d7c24 */ /* 0x000fe2000f8e024d */
[----:B------:R-:W-:Y:S01]  /*e9a0*/  ULDC UR13, c[0x0][0xa88] ;  /* 0x0002a200000d7ab9 */ /* 0x000fe20000000800 */
[----:B----4-:R-:W-:Y:S01]  /*e9b0*/  @P4 R2UR UR13, R74 ;  /* 0x000000004a0d42ca */ /* 0x010fe200000e0000 */
[----:B------:R-:W-:-:S04]  /*e9c0*/  IMAD.WIDE.U32 R72, R75, UR14, R72 ;  /* 0x0000000e4b487c25 */ /* 0x000fc8000f8e0048 */
[----:B------:R-:W-:Y:S01]  /*e9d0*/  IMAD.IADD R73, R73, 0x1, R77 ;  /* 0x0000000149497824 */ /* 0x000fe200078e024d */
[----:B------:R-:W-:-:S04]  /*e9e0*/  LEA R77, P2, R72, UR18, 0x2 ;  /* 0x00000012484d7c11 */ /* 0x000fc8000f8410ff */
[----:B------:R-:W-:Y:S01]  /*e9f0*/  LEA.HI.X R78, R72, UR19, R73, 0x2, P2 ;  /* 0x00000013484e7c11 */ /* 0x000fe200090f1449 */
[----:B0-----:R-:W-:Y:S08]  /*ea00*/  @P4 BRA `(.L_x_1233) ;  /* 0x0000000000284947 */ /* 0x001ff00003800000 */
        /* <DEDUP_REMOVED lines=10> */
.L_x_1233:
[----:B------:R-:W2:Y:S01]  /*eab0*/  LDL R76, [R1+0x28] ;  /* 0x00002800014c7983 */ /* 0x000ea20000100800 */
[----:B------:R-:W-:Y:S01]  /*eac0*/  UIMAD UR10, UR13, UR20, URZ ;  /* 0x000000140d0a72a4 */ /* 0x000fe2000f8e023f */
[----:B------:R-:W-:Y:S02]  /*ead0*/  LOP3.LUT P0, RZ, R217, 0x3, RZ, 0xc0, !PT ;  /* 0x00000003d9ff7812 */ /* 0x000fe4000780c0ff */
[----:B------:R-:W-:Y:S04]  /*eae0*/  SHFL.IDX PT, R72, R77, RZ, 0x1c1f ;  /* 0x001c1fff4d487589 */ /* 0x000fe800000e0000 */
[----:B------:R-:W0:Y:S04]  /*eaf0*/  SHFL.IDX PT, R73, R78, RZ, 0x1c1f ;  /* 0x001c1fff4e497589 */ /* 0x000e2800000e0000 */
[----:B------:R-:W-:Y:S04]  /*eb00*/  SHFL.IDX PT, R74, R77, 0x1, 0x1c1f ;  /* 0x003c1f004d4a7f89 */ /* 0x000fe800000e0000 */
[----:B------:R-:W1:Y:S01]  /*eb10*/  SHFL.IDX PT, R75, R78, 0x1, 0x1c1f ;  /* 0x003c1f004e4b7f89 */ /* 0x000e6200000e0000 */
[----:B--2---:R-:W-:-:S04]  /*eb20*/  VIADD R79, R76, UR42 ;  /* 0x0000002a4c4f7c36 */ /* 0x004fc80008000000 */
[C---:B------:R-:W-:Y:S01]  /*eb30*/  VIADD R76, R79.reuse, 0x8 ;  /* 0x000000084f4c7836 */ /* 0x040fe20000000000 */
[----:B------:R-:W-:-:S04]  /*eb40*/  ISETP.GE.OR P2, PT, R79, UR10, P0 ;  /* 0x0000000a4f007c0c */ /* 0x000fc80008746670 */
[----:B------:R-:W-:-:S09]  /*eb50*/  ISETP.GE.OR P0, PT, R76, UR10, P0 ;  /* 0x0000000a4c007c0c */ /* 0x000fd20008706670 */
[----:B0-----:R0:W-:Y:S04]  /*eb60*/  @!P2 ST.E desc[UR48][R72.64], R0 ;  /* 0x000000004800a985 */ /* 0x0011e8000c101930 */
[----:B-1----:R0:W-:Y:S01]  /*eb70*/  @!P0 ST.E desc[UR48][R74.64], R3 ;  /* 0x000000034a008985 */ /* 0x0021e2000c101930 */
[----:B------:R-:W-:-:S13]  /*eb80*/  PLOP3.LUT P0, PT, PT, PT, UP1, 0x80, 0x0 ;  /* 0x000000000000781c */ /* 0x000fda0003f0f018 */
[----:B0-----:R-:W-:Y:S05]  /*eb90*/  @P0 BRA `(.L_x_1234) ;  /* 0x0000001000080947 */ /* 0x001fea0003800000 */
[----:B------:R-:W0:Y:S01]  /*eba0*/  S2R R81, SR_TID.X ;  /* 0x0000000000517919 */ /* 0x000e220000002100 */
[----:B------:R-:W-:Y:S01]  /*ebb0*/  ULDC.64 UR14, c[0x0][0xaa0] ;  /* 0x0002a800000e7ab9 */ /* 0x000fe20000000a00 */
[----:B0-----:R-:W-:-:S05]  /*ebc0*/  VIADD R0, R81, 0xffffff80 ;  /* 0xffffff8051007836 */ /* 0x001fca0000000000 */
[----:B------:R-:W-:-:S04]  /*ebd0*/  SHF.R.S32.HI R3, RZ, 0x1f, R0 ;  /* 0x0000001fff037819 */ /* 0x000fc80000011400 */
[----:B------:R-:W-:-:S04]  /*ebe0*/  LEA.HI R3, R3, R0, RZ, 0x3 ;  /* 0x0000000003037211 */ /* 0x000fc800078f18ff */
[----:B------:R-:W-:Y:S02]  /*ebf0*/  LOP3.LUT R5, R3, 0xfffffff8, RZ, 0xc0, !PT ;  /* 0xfffffff803057812 */ /* 0x000fe400078ec0ff */
[----:B------:R-:W-:-:S03]  /*ec00*/  SHF.R.S32.HI R81, RZ, 0x3, R3 ;  /* 0x00000003ff517819 */ /* 0x000fc60000011403 */
[----:B------:R-:W-:Y:S02]  /*ec10*/  IMAD.IADD R20, R0, 0x1, -R5 ;  /* 0x0000000100147824 */ /* 0x000fe400078e0a05 */
[----:B------:R-:W-:Y:S02]  /*ec20*/  IMAD.MOV.U32 R5, RZ, RZ, 0x2 ;  /* 0x00000002ff057424 */ /* 0x000fe400078e00ff */
[----:B------:R-:W-:-:S04]  /*ec30*/  IMAD.SHL.U32 R0, R20, 0x8, RZ ;  /* 0x0000000814007824 */ /* 0x000fc800078e00ff */
[----:B------:R-:W-:-:S04]  /*ec40*/  IMAD R4, R81, 0x40, R0 ;  /* 0x0000004051047824 */ /* 0x000fc800078e0200 */
[----:B------:R-:W-:-:S03]  /*ec50*/  IMAD.WIDE R4, R4, R5, UR8 ;  /* 0x0000000804047e25 */ /* 0x000fc6000f8e0205 */
[C---:B------:R-:W-:Y:S01]  /*ec60*/  IADD3 R25, P2, R4.reuse, 0x3000, RZ ;  /* 0x0000300004197810 */ /* 0x040fe20007f5e0ff */
[----:B------:R-:W-:Y:S01]  /*ec70*/  UIMAD UR11, UR16, UR14, URZ ;  /* 0x0000000e100b72a4 */ /* 0x000fe2000f8e023f */
[C---:B------:R-:W-:Y:S02]  /*ec80*/  IADD3 R9, P4, R4.reuse, 0x1000, RZ ;  /* 0x0000100004097810 */ /* 0x040fe40007f9e0ff */
[----:B------:R-:W-:Y:S02]  /*ec90*/  LOP3.LUT R24, R25, 0x380, RZ, 0xc0, !PT ;  /* 0x0000038019187812 */ /* 0x000fe400078ec0ff */
[----:B------:R-:W-:Y:S02]  /*eca0*/  IADD3 R13, P3, R4, 0x2000, RZ ;  /* 0x00002000040d7810 */ /* 0x000fe40007f7e0ff */
[----:B------:R-:W-:Y:S01]  /*ecb0*/  SHF.R.U64 R24, R24, 0x3, RZ ;  /* 0x0000000318187819 */ /* 0x000fe200000012ff */
[----:B------:R-:W-:Y:S01]  /*ecc0*/  UIMAD.WIDE.U32 UR8, UR4, UR14, URZ ;  /* 0x0000000e040872a5 */ /* 0x000fe2000f8e003f */
[----:B------:R-:W-:-:S02]  /*ecd0*/  LOP3.LUT R8, R9, 0x380, RZ, 0xc0, !PT ;  /* 0x0000038009087812 */ /* 0x000fc400078ec0ff */
[----:B------:R-:W-:Y:S01]  /*ece0*/  LOP3.LUT R24, R24, R25, RZ, 0x3c, !PT ;  /* 0x0000001918187212 */ /* 0x000fe200078e3cff */
[--C-:B------:R-:W-:Y:S01]  /*ecf0*/  IMAD.X R25, RZ, RZ, R5.reuse, P2 ;  /* 0x000000ffff197224 */ /* 0x100fe200010e0605 */
[----:B------:R-:W-:Y:S01]  /*ed00*/  IADD3 R49, P2, R4, 0x9000, RZ ;  /* 0x0000900004317810 */ /* 0x000fe20007f5e0ff */
[----:B------:R-:W-:Y:S01]  /*ed10*/  UIMAD UR11, UR4, UR15, UR11 ;  /* 0x0000000f040b72a4 */ /* 0x000fe2000f8e020b */
[----:B------:R-:W-:Y:S02]  /*ed20*/  LOP3.LUT R12, R13, 0x380, RZ, 0xc0, !PT ;  /* 0x000003800d0c7812 */ /* 0x000fe400078ec0ff */
[----:B------:R-:W-:Y:S01]  /*ed30*/  LOP3.LUT R48, R49, 0x380, RZ, 0xc0, !PT ;  /* 0x0000038031307812 */ /* 0x000fe200078ec0ff */
[----:B------:R-:W-:Y:S01]  /*ed40*/  UIADD3 UR9, UR9, UR11, URZ ;  /* 0x0000000b09097290 */ /* 0x000fe2000fffe03f */
[----:B------:R-:W-:Y:S01]  /*ed50*/  SHF.R.U64 R8, R8, 0x3, RZ ;  /* 0x0000000308087819 */ /* 0x000fe200000012ff */
[----:B------:R-:W-:Y:S01]  /*ed60*/  ULDC.64 UR14, c[0x0][0xae8] ;  /* 0x0002ba00000e7ab9 */ /* 0x000fe20000000a00 */
[----:B------:R-:W-:Y:S01]  /*ed70*/  SHF.R.U64 R48, R48, 0x3, RZ ;  /* 0x0000000330307819 */ /* 0x000fe200000012ff */
[----:B------:R-:W-:Y:S01]  /*ed80*/  USHF.R.S32.HI UR4, URZ, 0x1f, UR12 ;  /* 0x0000001f3f047899 */ /* 0x000fe2000801140c */
[----:B------:R-:W-:Y:S01]  /*ed90*/  SHF.R.U64 R12, R12, 0x3, RZ ;  /* 0x000000030c0c7819 */ /* 0x000fe200000012ff */
[----:B------:R-:W-:Y:S01]  /*eda0*/  @UP2 ULDC UR11, c[0x0][0xbec] ;  /* 0x0002fb00000b2ab9 */ /* 0x000fe20000000800 */
[----:B------:R-:W-:Y:S01]  /*edb0*/  LOP3.LUT R48, R48, R49, RZ, 0x3c, !PT ;  /* 0x0000003130307212 */ /* 0x000fe200078e3cff */
[--C-:B------:R-:W-:Y:S01]  /*edc0*/  IMAD.X R49, RZ, RZ, R5.reuse, P2 ;  /* 0x000000ffff317224 */ /* 0x100fe200010e0605 */
[----:B------:R-:W-:Y:S01]  /*edd0*/  IADD3 R6, P2, R4, 0xf000, RZ ;  /* 0x0000f00004067810 */ /* 0x000fe20007f5e0ff */
[----:B------:R-:W-:Y:S01]  /*ede0*/  UIMAD.WIDE.U32 UR8, UR53, UR14, UR8 ;  /* 0x0000000e350872a5 */ /* 0x000fe2000f8e0008 */
[----:B------:R-:W-:Y:S01]  /*edf0*/  LOP3.LUT R8, R8, R9, RZ, 0x3c, !PT ;  /* 0x0000000908087212 */ /* 0x000fe200078e3cff */
[--C-:B------:R-:W-:Y:S01]  /*ee00*/  IMAD.X R9, RZ, RZ, R5.reuse, P4 ;  /* 0x000000ffff097224 */ /* 0x100fe200020e0605 */
[----:B------:R-:W-:Y:S01]  /*ee10*/  LOP3.LUT R3, R6, 0x380, RZ, 0xc0, !PT ;  /* 0x0000038006037812 */ /* 0x000fe200078ec0ff */
[--C-:B------:R-:W-:Y:S01]  /*ee20*/  IMAD.X R73, RZ, RZ, R5.reuse, P2 ;  /* 0x000000ffff497224 */ /* 0x100fe200010e0605 */
[----:B------:R-:W-:Y:S01]  /*ee30*/  LOP3.LUT R12, R12, R13, RZ, 0x3c, !PT ;  /* 0x0000000d0c0c7212 */ /* 0x000fe200078e3cff */
[----:B------:R-:W-:Y:S01]  /*ee40*/  IMAD.X R13, RZ, RZ, R5, P3 ;  /* 0x000000ffff0d7224 */ /* 0x000fe200018e0605 */
[----:B------:R-:W-:-:S02]  /*ee50*/  SHF.R.U64 R3, R3, 0x3, RZ ;  /* 0x0000000303037819 */ /* 0x000fc400000012ff */
[C---:B------:R-:W-:Y:S02]  /*ee60*/  IADD3 R29, P0, R4.reuse, 0x4000, RZ ;  /* 0x00004000041d7810 */ /* 0x040fe40007f1e0ff */
[C---:B------:R-:W-:Y:S02]  /*ee70*/  IADD3 R33, P6, R4.reuse, 0x5000, RZ ;  /* 0x0000500004217810 */ /* 0x040fe40007fde0ff */
[----:B------:R-:W-:Y:S01]  /*ee80*/  IADD3 R37, P5, R4, 0x6000, RZ ;  /* 0x0000600004257810 */ /* 0x000fe20007fbe0ff */
[----:B------:R-:W-:Y:S01]  /*ee90*/  UIMAD UR9, UR53, UR15, UR9 ;  /* 0x0000000f350972a4 */ /* 0x000fe2000f8e0209 */
[----:B------:R-:W-:Y:S01]  /*eea0*/  LOP3.LUT R72, R3, R6, RZ, 0x3c, !PT ;  /* 0x0000000603487212 */ /* 0x000fe200078e3cff */
[----:B------:R-:W-:Y:S01]  /*eeb0*/  IMAD R3, R20, 0x20, R81 ;  /* 0x0000002014037824 */ /* 0x000fe200078e0251 */
[C---:B------:R-:W-:Y:S01]  /*eec0*/  IADD3 R41, P4, R4.reuse, 0x7000, RZ ;  /* 0x0000700004297810 */ /* 0x040fe20007f9e0ff */
[----:B------:R-:W-:Y:S01]  /*eed0*/  ULDC.64 UR14, c[0x0][0xaf0] ;  /* 0x0002bc00000e7ab9 */ /* 0x000fe20000000a00 */
[----:B------:R-:W-:Y:S01]  /*eee0*/  IADD3 R45, P3, R4, 0x8000, RZ ;  /* 0x00008000042d7810 */ /* 0x000fe20007f7e0ff */
[----:B------:R-:W-:Y:S01]  /*eef0*/  VIADD R78, R3, UR42 ;  /* 0x0000002a034e7c36 */ /* 0x000fe20008000000 */
[----:B------:R-:W-:Y:S01]  /*ef00*/  LOP3.LUT R28, R29, 0x380, RZ, 0xc0, !PT ;  /* 0x000003801d1c7812 */ /* 0x000fe200078ec0ff */
[----:B------:R-:W-:Y:S01]  /*ef10*/  UIMAD UR4, UR4, UR14, URZ ;  /* 0x0000000e040472a4 */ /* 0x000fe2000f8e023f */
[----:B------:R-:W-:Y:S01]  /*ef20*/  LOP3.LUT R32, R33, 0x380, RZ, 0xc0, !PT ;  /* 0x0000038021207812 */ /* 0x000fe200078ec0ff */
[----:B------:R-:W5:Y:S01]  /*ef30*/  LD.E.128 R8, desc[UR48][R8.64] ;  /* 0x0000003008087980 */ /* 0x000f62000c101d00 */
[----:B------:R-:W-:-:S02]  /*ef40*/  LOP3.LUT R36, R37, 0x380, RZ, 0xc0, !PT ;  /* 0x0000038025247812 */ /* 0x000fc400078ec0ff */
[----:B------:R-:W-:Y:S01]  /*ef50*/  LOP3.LUT R40, R41, 0x380, RZ, 0xc0, !PT ;  /* 0x0000038029287812 */ /* 0x000fe200078ec0ff */
[----:B------:R-:W5:Y:S01]  /*ef60*/  LD.E.128 R12, desc[UR48][R12.64] ;  /* 0x000000300c0c7980 */ /* 0x000f62000c101d00 */
[----:B------:R-:W-:Y:S01]  /*ef70*/  LOP3.LUT R44, R45, 0x380, RZ, 0xc0, !PT ;  /* 0x000003802d2c7812 */ /* 0x000fe200078ec0ff */
[----:B------:R-:W-:Y:S01]  /*ef80*/  @P1 IMAD.HI.U32 R20, R78, UR11, RZ ;  /* 0x0000000b4e141c27 */ /* 0x000fe2000f8e00ff */
[----:B------:R-:W-:Y:S01]  /*ef90*/  SHF.R.U64 R28, R28, 0x3, RZ ;  /* 0x000000031c1c7819 */ /* 0x000fe200000012ff */
[----:B------:R-:W-:Y:S01]  /*efa0*/  UIMAD UR4, UR12, UR15, UR4 ;  /* 0x0000000f0c0472a4 */ /* 0x000fe2000f8e0204 */
[----:B------:R-:W-:Y:S01]  /*efb0*/  SHF.R.U64 R32, R32, 0x3, RZ ;  /* 0x0000000320207819 */ /* 0x000fe200000012ff */
[----:B------:R-:W5:Y:S01]  /*efc0*/  LD.E.128 R24, desc[UR48][R24.64] ;  /* 0x0000003018187980 */ /* 0x000f62000c101d00 */
[----:B------:R-:W-:Y:S02]  /*efd0*/  SHF.R.U64 R36, R36, 0x3, RZ ;  /* 0x0000000324247819 */ /* 0x000fe400000012ff */
[----:B------:R-:W-:Y:S01]  /*efe0*/  SHF.R.U64 R40, R40, 0x3, RZ ;  /* 0x0000000328287819 */ /* 0x000fe200000012ff */
[----:B------:R-:W5:Y:S01]  /*eff0*/  LD.E.128 R48, desc[UR48][R48.64] ;  /* 0x0000003030307980 */ /* 0x000f62000c101d00 */
[----:B------:R-:W-:Y:S01]  /*f000*/  SHF.R.U64 R44, R44, 0x3, RZ ;  /* 0x000000032c2c7819 */ /* 0x000fe200000012ff */
[----:B------:R-:W-:Y:S01]  /*f010*/  UIMAD.WIDE.U32 UR12, UR12, UR14, UR8 ;  /* 0x0000000e0c0c72a5 */ /* 0x000fe2000f8e0008 */
[----:B------:R-:W-:Y:S01]  /*f020*/  LOP3.LUT R28, R28, R29, RZ, 0x3c, !PT ;  /* 0x0000001d1c1c7212 */ /* 0x000fe200078e3cff */
[----:B------:R-:W-:Y:S01]  /*f030*/  IMAD.MOV.U32 R3, RZ, RZ, R78 ;  /* 0x000000ffff037224 */ /* 0x000fe200078e004e */
[----:B------:R-:W-:Y:S01]  /*f040*/  @UP2 ULDC UR8, c[0x0][0xbf0] ;  /* 0x0002fc0000082ab9 */ /* 0x000fe20000000800 */
        /* <DEDUP_REMOVED lines=8> */
[----:B------:R-:W-:Y:S01]  /*f0d0*/  @P1 SHF.R.U32.HI R3, RZ, UR8, R20 ;  /* 0x00000008ff031c19 */ /* 0x000fe20008011614 */
[----:B------:R-:W-:Y:S01]  /*f0e0*/  IMAD.X R45, RZ, RZ, R5, P3 ;  /* 0x000000ffff2d7224 */ /* 0x000fe200018e0605 */
[C---:B------:R-:W-:Y:S01]  /*f0f0*/  IADD3 R53, P0, R4.reuse, 0xa000, RZ ;  /* 0x0000a00004357810 */ /* 0x040fe20007f1e0ff */
[----:B------:R-:W-:Y:S01]  /*f100*/  UIADD3 UR4, UR13, UR4, URZ ;  /* 0x000000040d047290 */ /* 0x000fe2000fffe03f */
[C---:B------:R-:W-:Y:S01]  /*f110*/  IADD3 R57, P6, R4.reuse, 0xb000, RZ ;  /* 0x0000b00004397810 */ /* 0x040fe20007fde0ff */
[----:B------:R-:W-:Y:S01]  /*f120*/  ULDC.64 UR8, c[0x0][0xae0] ;  /* 0x0002b80000087ab9 */ /* 0x000fe20000000a00 */
[----:B------:R-:W-:-:S02]  /*f130*/  IADD3 R61, P5, R4, 0xc000, RZ ;  /* 0x0000c000043d7810 */ /* 0x000fc40007fbe0ff */
[C---:B------:R-:W-:Y:S01]  /*f140*/  LOP3.LUT R7, R4.reuse, 0x380, RZ, 0xc0, !PT ;  /* 0x0000038004077812 */ /* 0x040fe200078ec0ff */
[----:B------:R-:W-:Y:S01]  /*f150*/  IMAD.U32 R21, RZ, RZ, UR13 ;  /* 0x0000000dff157e24 */ /* 0x000fe2000f8e00ff */
[C---:B------:R-:W-:Y:S01]  /*f160*/  IADD3 R65, P4, R4.reuse, 0xd000, RZ ;  /* 0x0000d00004417810 */ /* 0x040fe20007f9e0ff */
[--C-:B------:R-:W-:Y:S01]  /*f170*/  IMAD.MOV R77, RZ, RZ, -R3.reuse ;  /* 0x000000ffff4d7224 */ /* 0x100fe200078e0a03 */
[----:B------:R-:W-:Y:S01]  /*f180*/  IADD3 R69, P3, R4, 0xe000, RZ ;  /* 0x0000e00004457810 */ /* 0x000fe20007f7e0ff */
[----:B------:R-:W-:Y:S01]  /*f190*/  IMAD.U32 R20, RZ, RZ, UR12 ;  /* 0x0000000cff147e24 */ /* 0x000fe2000f8e00ff */
[----:B------:R-:W-:Y:S01]  /*f1a0*/  SHF.R.S32.HI R76, RZ, 0x1f, R3 ;  /* 0x0000001fff4c7819 */ /* 0x000fe20000011403 */
[----:B------:R-:W5:Y:S01]  /*f1b0*/  LD.E.128 R28, desc[UR48][R28.64] ;  /* 0x000000301c1c7980 */ /* 0x000f62000c101d00 */
[----:B------:R-:W-:Y:S02]  /*f1c0*/  LOP3.LUT R52, R53, 0x380, RZ, 0xc0, !PT ;  /* 0x0000038035347812 */ /* 0x000fe400078ec0ff */
[----:B------:R-:W-:Y:S01]  /*f1d0*/  LOP3.LUT R56, R57, 0x380, RZ, 0xc0, !PT ;  /* 0x0000038039387812 */ /* 0x000fe200078ec0ff */
[----:B------:R-:W5:Y:S01]  /*f1e0*/  LD.E.128 R32, desc[UR48][R32.64] ;  /* 0x0000003020207980 */ /* 0x000f62000c101d00 */
[----:B------:R-:W-:-:S02]  /*f1f0*/  LOP3.LUT R60, R61, 0x380, RZ, 0xc0, !PT ;  /* 0x000003803d3c7812 */ /* 0x000fc400078ec0ff */
[----:B------:R-:W-:Y:S01]  /*f200*/  LOP3.LUT R64, R65, 0x380, RZ, 0xc0, !PT ;  /* 0x0000038041407812 */ /* 0x000fe200078ec0ff */
[----:B------:R-:W5:Y:S01]  /*f210*/  LD.E.128 R36, desc[UR48][R36.64] ;  /* 0x0000003024247980 */ /* 0x000f62000c101d00 */
[----:B------:R-:W-:Y:S01]  /*f220*/  LOP3.LUT R68, R69, 0x380, RZ, 0xc0, !PT ;  /* 0x0000038045447812 */ /* 0x000fe200078ec0ff */
[----:B------:R-:W-:Y:S01]  /*f230*/  IMAD.U32 R21, RZ, RZ, UR4 ;  /* 0x00000004ff157e24 */ /* 0x000fe2000f8e00ff */
[----:B------:R-:W-:Y:S01]  /*f240*/  SHF.R.U64 R52, R52, 0x3, RZ ;  /* 0x0000000334347819 */ /* 0x000fe200000012ff */
[----:B------:R-:W-:Y:S01]  /*f250*/  IMAD R76, R76, UR8, RZ ;  /* 0x000000084c4c7c24 */ /* 0x000fe2000f8e02ff */
[----:B------:R-:W-:Y:S01]  /*f260*/  SHF.R.U64 R56, R56, 0x3, RZ ;  /* 0x0000000338387819 */ /* 0x000fe200000012ff */
[----:B------:R-:W-:Y:S01]  /*f270*/  IMAD R77, R77, UR20, R78 ;  /* 0x000000144d4d7c24 */ /* 0x000fe2000f8e024e */
[----:B------:R-:W-:Y:S01]  /*f280*/  SHF.R.U64 R60, R60, 0x3, RZ ;  /* 0x000000033c3c7819 */ /* 0x000fe200000012ff */
[----:B------:R-:W5:Y:S01]  /*f290*/  LD.E.128 R40, desc[UR48][R40.64] ;  /* 0x0000003028287980 */ /* 0x000f62000c101d00 */
[----:B------:R-:W-:-:S02]  /*f2a0*/  SHF.R.U64 R64, R64, 0x3, RZ ;  /* 0x0000000340407819 */ /* 0x000fc400000012ff */
[----:B------:R-:W-:Y:S01]  /*f2b0*/  SHF.R.U64 R68, R68, 0x3, RZ ;  /* 0x0000000344447819 */ /* 0x000fe200000012ff */
[----:B------:R-:W5:Y:S01]  /*f2c0*/  LD.E.128 R44, desc[UR48][R44.64] ;  /* 0x000000302c2c7980 */ /* 0x000f62000c101d00 */
[----:B------:R-:W-:Y:S01]  /*f2d0*/  SHF.R.U64 R7, R7, 0x3, RZ ;  /* 0x0000000307077819 */ /* 0x000fe200000012ff */
[C---:B------:R-:W-:Y:S01]  /*f2e0*/  IMAD R79, R3.reuse, UR9, R76 ;  /* 0x00000009034f7c24 */ /* 0x040fe2000f8e024c */
[----:B------:R-:W-:Y:S01]  /*f2f0*/  LOP3.LUT R52, R52, R53, RZ, 0x3c, !PT ;  /* 0x0000003534347212 */ /* 0x000fe200078e3cff */
[----:B------:R-:W-:Y:S01]  /*f300*/  IMAD.WIDE.U32 R20, R3, UR8, R20 ;  /* 0x0000000803147c25 */ /* 0x000fe2000f8e0014 */
[----:B------:R-:W-:Y:S01]  /*f310*/  LOP3.LUT R56, R56, R57, RZ, 0x3c, !PT ;  /* 0x0000003938387212 */ /* 0x000fe200078e3cff */
        /* <DEDUP_REMOVED lines=9> */
[----:B------:R-:W-:Y:S01]  /*f3b0*/  SHF.R.S32.HI R3, RZ, 0x1f, R77 ;  /* 0x0000001fff037819 */ /* 0x000fe2000001144d */
[----:B------:R-:W-:Y:S01]  /*f3c0*/  IMAD.X R69, RZ, RZ, R5, P3 ;  /* 0x000000ffff457224 */ /* 0x000fe200018e0605 */
[----:B------:R-:W5:Y:S01]  /*f3d0*/  LD.E.128 R52, desc[UR48][R52.64] ;  /* 0x0000003034347980 */ /* 0x000f62000c101d00 */
[----:B------:R-:W-:-:S02]  /*f3e0*/  IMAD.IADD R21, R21, 0x1, R79 ;  /* 0x0000000115157824 */ /* 0x000fc400078e024f */
[----:B------:R-:W-:Y:S01]  /*f3f0*/  IMAD R76, R3, UR8, RZ ;  /* 0x00000008034c7c24 */ /* 0x000fe2000f8e02ff */
[----:B------:R-:W5:Y:S01]  /*f400*/  LD.E.128 R4, desc[UR48][R4.64] ;  /* 0x0000003004047980 */ /* 0x000f62000c101d00 */
[----:B------:R-:W-:-:S03]  /*f410*/  IMAD.WIDE.U32 R20, R77, UR8, R20 ;  /* 0x000000084d147c25 */ /* 0x000fc6000f8e0014 */
[----:B------:R-:W5:Y:S01]  /*f420*/  LD.E.128 R56, desc[UR48][R56.64] ;  /* 0x0000003038387980 */ /* 0x000f62000c101d00 */
[----:B------:R-:W-:Y:S01]  /*f430*/  IMAD R3, R77, UR9, R76 ;  /* 0x000000094d037c24 */ /* 0x000fe2000f8e024c */
[----:B------:R-:W-:Y:S02]  /*f440*/  ULDC.64 UR8, c[0x0][0xa80] ;  /* 0x0002a00000087ab9 */ /* 0x000fe40000000a00 */
[----:B------:R-:W5:Y:S04]  /*f450*/  LD.E.128 R60, desc[UR48][R60.64] ;  /* 0x000000303c3c7980 */ /* 0x000f68000c101d00 */
[----:B------:R-:W5:Y:S04]  /*f460*/  LD.E.128 R64, desc[UR48][R64.64] ;  /* 0x0000003040407980 */ /* 0x000f68000c101d00 */
        /* <DEDUP_REMOVED lines=8> */
[----:B------:R-:W-:Y:S01]  /*f4f0*/  IMAD.IADD R3, R21, 0x1, R3 ;  /* 0x0000000115037824 */ /* 0x000fe200078e0203 */
[----:B------:R-:W-:Y:S01]  /*f500*/  LEA R82, P2, R20, UR8, 0x1 ;  /* 0x0000000814527c11 */ /* 0x000fe2000f8408ff */
[----:B------:R-:W-:Y:S01]  /*f510*/  VIADD R84, R81, UR42 ;  /* 0x0000002a51547c36 */ /* 0x000fe20008000000 */
[----:B------:R-:W-:-:S02]  /*f520*/  UIADD3 UR7, UR7, 0x28420, URZ ;  /* 0x0002842007077890 */ /* 0x000fc4000fffe03f */
[----:B------:R-:W-:Y:S02]  /*f530*/  LEA.HI.X R83, R20, UR9, R3, 0x1, P2 ;  /* 0x0000000914537c11 */ /* 0x000fe400090f0c03 */
[C---:B------:R-:W-:Y:S01]  /*f540*/  ISETP.GE.AND P2, PT, R84.reuse, UR10, PT ;  /* 0x0000000a54007c0c */ /* 0x040fe2000bf46270 */
[----:B------:R-:W-:Y:S01]  /*f550*/  UPRMT UR7, URZ, 0x654, UR7 ;  /* 0x000006543f077896 */ /* 0x000fe20008000007 */
[C---:B------:R-:W-:Y:S02]  /*f560*/  VIADD R76, R84.reuse, 0x20 ;  /* 0x00000020544c7836 */ /* 0x040fe40000000000 */
[----:B------:R-:W-:Y:S02]  /*f570*/  VIADD R77, R84, 0x40 ;  /* 0x00000040544d7836 */ /* 0x000fe40000000000 */
[C---:B------:R-:W-:Y:S02]  /*f580*/  VIADD R88, R0.reuse, 0x80 ;  /* 0x0000008000587836 */ /* 0x040fe40000000000 */
[----:B------:R-:W-:-:S02]  /*f590*/  VIADD R90, R0, 0xc0 ;  /* 0x000000c0005a7836 */ /* 0x000fc40000000000 */
[----:B------:R-:W-:Y:S01]  /*f5a0*/  VIADD R86, R0, 0x40 ;  /* 0x0000004000567836 */ /* 0x000fe20000000000 */
[----:B0-----:R0:W1:Y:S01]  /*f5b0*/  SHFL.IDX PT, R81, R82, RZ, 0x181f ;  /* 0x00181fff52517589 */ /* 0x00106200000e0000 */
[----:B------:R-:W-:Y:S03]  /*f5c0*/  BSSY B1, `(.L_x_1235) ;  /* 0x000001b000017945 */ /* 0x000fe60003800000 */
[----:B------:R0:W2:Y:S01]  /*f5d0*/  SHFL.IDX PT, R3, R83, RZ, 0x181f ;  /* 0x00181fff53037589 */ /* 0x0000a200000e0000 */
[----:B------:R-:W-:Y:S01]  /*f5e0*/  SYNCS.ARRIVE.TRANS64.RED.A1T0 RZ, [UR7], RZ ;  /* 0x000000ffffff79a7 */ /* 0x000fe20008100407 */
[----:B------:R-:W-:Y:S02]  /*f5f0*/  ISETP.GE.AND P1, PT, R76, UR10, PT ;  /* 0x0000000a4c007c0c */ /* 0x000fe4000bf26270 */
[----:B------:R-:W-:Y:S02]  /*f600*/  ISETP.GE.AND P0, PT, R77, UR10, PT ;  /* 0x0000000a4d007c0c */ /* 0x000fe4000bf06270 */
[----:B------:R-:W-:-:S02]  /*f610*/  SHF.R.S32.HI R91, RZ, 0x1f, R0 ;  /* 0x0000001fff5b7819 */ /* 0x000fc40000011400 */
        /* <DEDUP_REMOVED lines=21> */
.L_x_1236:
[----:B------:R-:W-:Y:S05]  /*f770*/  BSYNC B1 ;  /* 0x0000000000017941 */ /* 0x000fea0003800000 */
.L_x_1235:
[----:B--2---:R2:W3:Y:S01]  /*f780*/  SHFL.IDX PT, R3, R83, 0x1, 0x181f ;  /* 0x00381f0053037f89 */ /* 0x0044e200000e0000 */
[----:B------:R-:W-:Y:S03]  /*f790*/  BSSY B1, `(.L_x_1237) ;  /* 0x0000014000017945 */ /* 0x000fe60003800000 */
[----:B0----5:R2:W0:Y:S01]  /*f7a0*/  SHFL.IDX PT, R29, R82, 0x1, 0x181f ;  /* 0x00381f00521d7f89 */ /* 0x02142200000e0000 */
[----:B------:R-:W-:Y:S05]  /*f7b0*/  @P1 BRA `(.L_x_1238) ;  /* 0x0000000000441947 */ /* 0x000fea0003800000 */
[----:B------:R-:W-:Y:S02]  /*f7c0*/  ULDC UR4, c[0x0][0xac8] ;  /* 0x0002b20000047ab9 */ /* 0x000fe40000000800 */
[----:B------:R-:W-:Y:S02]  /*f7d0*/  ISETP.GE.AND P4, PT, R0, UR4, PT ;  /* 0x0000000400007c0c */ /* 0x000fe4000bf86270 */
[----:B------:R-:W-:Y:S02]  /*f7e0*/  ISETP.GE.AND P3, PT, R86, UR4, PT ;  /* 0x0000000456007c0c */ /* 0x000fe4000bf66270 */
[----:B------:R-:W-:Y:S02]  /*f7f0*/  ISETP.GE.AND P2, PT, R88, UR4, PT ;  /* 0x0000000458007c0c */ /* 0x000fe4000bf46270 */
[----:B------:R-:W-:-:S07]  /*f800*/  ISETP.GE.AND P1, PT, R90, UR4, PT ;  /* 0x000000045a007c0c */ /* 0x000fce000bf26270 */
[-C--:B0-----:R-:W-:Y:S02]  /*f810*/  @!P4 LEA R4, P6, R0, R29.reuse, 0x1 ;  /* 0x0000001d0004c211 */ /* 0x081fe400078c08ff */
        /* <DEDUP_REMOVED lines=11> */
.L_x_1238:
[----:B------:R-:W-:Y:S05]  /*f8d0*/  BSYNC B1 ;  /* 0x0000000000017941 */ /* 0x000fea0003800000 */
.L_x_1237:
[----:B---3--:R3:W0:Y:S01]  /*f8e0*/  SHFL.IDX PT, R3, R83, 0x2, 0x181f ;  /* 0x00581f0053037f89 */ /* 0x00862200000e0000 */
[----:B------:R-:W-:Y:S03]  /*f8f0*/  BSSY B1, `(.L_x_1239) ;  /* 0x0000014000017945 */ /* 0x000fe60003800000 */
[----:B----4-:R3:W4:Y:S01]  /*f900*/  SHFL.IDX PT, R11, R82, 0x2, 0x181f ;  /* 0x00581f00520b7f89 */ /* 0x01072200000e0000 */
        /* <DEDUP_REMOVED lines=12> */
[----:B------:R0:W-:Y:S01]  /*f9d0*/  @!P3 ST.E.128 desc[UR48][R4.64], R12 ;  /* 0x0000000c0400b985 */ /* 0x0001e2000c101d30 */
[----:B------:R-:W-:-:S02]  /*f9e0*/  @!P1 LEA.HI.X R9, R88, R3, R85, 0x1, P4 ;  /* 0x0000000358099211 */ /* 0x000fc400020f0c55 */
[----:B------:R-:W-:Y:S01]  /*f9f0*/  @!P0 LEA.HI.X R11, R90, R3, R87, 0x1, P6 ;  /* 0x000000035a0b8211 */ /* 0x000fe200030f0c57 */
[----:B------:R0:W-:Y:S04]  /*fa00*/  @!P2 ST.E.128 desc[UR48][R6.64], R36 ;  /* 0x000000240600a985 */ /* 0x0001e8000c101d30 */
[----:B------:R0:W-:Y:S04]  /*fa10*/  @!P1 ST.E.128 desc[UR48][R8.64], R52 ;  /* 0x0000003408009985 */ /* 0x0001e8000c101d30 */
[----:B------:R0:W-:Y:S02]  /*fa20*/  @!P0 ST.E.128 desc[UR48][R10.64], R68 ;  /* 0x000000440a008985 */ /* 0x0001e4000c101d30 */
.L_x_1240:
[----:B------:R-:W-:Y:S05]  /*fa30*/  BSYNC B1 ;  /* 0x0000000000017941 */ /* 0x000fea0003800000 */
.L_x_1239:
[----:B0-----:R-:W-:Y:S01]  /*fa40*/  VIADD R3, R84, 0x60 ;  /* 0x0000006054037836 */ /* 0x001fe20000000000 */
[----:B--23--:R-:W0:Y:S04]  /*fa50*/  SHFL.IDX PT, R83, R83, 0x3, 0x181f ;  /* 0x00781f0053537f89 */ /* 0x00ce2800000e0000 */
[----:B------:R-:W-:Y:S01]  /*fa60*/  ISETP.GE.AND P0, PT, R3, UR10, PT ;  /* 0x0000000a03007c0c */ /* 0x000fe2000bf06270 */
[----:B----4-:R4:W2:-:S12]  /*fa70*/  SHFL.IDX PT, R11, R82, 0x3, 0x181f ;  /* 0x00781f00520b7f89 */ /* 0x01089800000e0000 */
[----:B----4-:R-:W-:Y:S05]  /*fa80*/  @P0 BRA `(.L_x_1241) ;  /* 0x0000002400500947 */ /* 0x010fea0003800000 */
[----:B------:R-:W-:Y:S02]  /*fa90*/  ULDC UR4, c[0x0][0xac8] ;  /* 0x0002b20000047ab9 */ /* 0x000fe40000000800 */
[----:B------:R-:W-:Y:S02]  /*faa0*/  ISETP.GE.AND P3, PT, R0, UR4, PT ;  /* 0x0000000400007c0c */ /* 0x000fe4000bf66270 */
[----:B------:R-:W-:Y:S02]  /*fab0*/  ISETP.GE.AND P4, PT, R86, UR4, PT ;  /* 0x0000000456007c0c */ /* 0x000fe4000bf86270 */
[----:B------:R-:W-:-:S09]  /*fac0*/  ISETP.GE.AND P5, PT, R88, UR4, PT ;  /* 0x0000000458007c0c */ /* 0x000fd2000bfa6270 */
[-C--:B--2---:R-:W-:Y:S02]  /*fad0*/  @!P3 LEA R4, P0, R0, R11.reuse, 0x1 ;  /* 0x0000000b0004b211 */ /* 0x084fe400078008ff */
[-C--:B------:R-:W-:Y:S02]  /*fae0*/  @!P4 LEA R6, P1, R86, R11.reuse, 0x1 ;  /* 0x0000000b5606c211 */ /* 0x080fe400078208ff */
[----:B------:R-:W-:Y:S02]  /*faf0*/  @!P5 LEA R8, P2, R88, R11, 0x1 ;  /* 0x0000000b5808d211 */ /* 0x000fe400078408ff */
[-C--:B0-----:R-:W-:Y:S02]  /*fb00*/  @!P3 LEA.HI.X R5, R0, R83.reuse, R91, 0x1, P0 ;  /* 0x000000530005b211 */ /* 0x081fe400000f0c5b */
[-C--:B------:R-:W-:Y:S02]  /*fb10*/  @!P4 LEA.HI.X R7, R86, R83.reuse, R89, 0x1, P1 ;  /* 0x000000535607c211 */ /* 0x080fe400008f0c59 */
[----:B------:R-:W-:Y:S01]  /*fb20*/  @!P5 LEA.HI.X R9, R88, R83, R85, 0x1, P2 ;  /* 0x000000535809d211 */ /* 0x000fe200010f0c55 */
[----:B------:R4:W-:Y:S01]  /*fb30*/  @!P3 ST.E.128 desc[UR48][R4.64], R24 ;  /* 0x000000180400b985 */ /* 0x0009e2000c101d30 */
[----:B------:R-:W-:-:S03]  /*fb40*/  ISETP.GE.AND P0, PT, R90, UR4, PT ;  /* 0x000000045a007c0c */ /* 0x000fc6000bf06270 */
[----:B------:R4:W-:Y:S04]  /*fb50*/  @!P4 ST.E.128 desc[UR48][R6.64], R40 ;  /* 0x000000280600c985 */ /* 0x0009e8000c101d30 */
[----:B------:R4:W-:Y:S06]  /*fb60*/  @!P5 ST.E.128 desc[UR48][R8.64], R56 ;  /* 0x000000380800d985 */ /* 0x0009ec000c101d30 */
[----:B------:R-:W-:Y:S05]  /*fb70*/  @P0 BRA `(.L_x_1241) ;  /* 0x0000002400140947 */ /* 0x000fea0003800000 */
[----:B----4-:R-:W-:-:S04]  /*fb80*/  LEA R4, P0, R90, R11, 0x1 ;  /* 0x0000000b5a047211 */ /* 0x010fc800078008ff */
[----:B------:R-:W-:-:S05]  /*fb90*/  LEA.HI.X R5, R90, R83, R87, 0x1, P0 ;  /* 0x000000535a057211 */ /* 0x000fca00000f0c57 */
[----:B------:R0:W-:Y:S01]  /*fba0*/  ST.E.128 desc[UR48][R4.64], R72 ;  /* 0x0000004804007985 */ /* 0x0001e2000c101d30 */
[----:B------:R-:W-:Y:S05]  /*fbb0*/  BRA `(.L_x_1241) ;  /* 0x0000002400047947 */ /* 0x000fea0003800000 */
.L_x_1234:
[----:B------:R-:W-:Y:S01]  /*fbc0*/  ULDC.64 UR14, c[0x0][0xb08] ;  /* 0x0002c200000e7ab9 */ /* 0x000fe20000000a00 */
[----:B------:R-:W-:Y:S01]  /*fbd0*/  IMAD.MOV.U32 R3, RZ, RZ, R80 ;  /* 0x000000ffff037224 */ /* 0x000fe200078e0050 */
[----:B------:R-:W-:Y:S01]  /*fbe0*/  UIMAD UR11, UR16, UR14, URZ ;  /* 0x0000000e100b72a4 */ /* 0x000fe2000f8e023f */
[----:B------:R-:W-:Y:S01]  /*fbf0*/  ISETP.GE.AND P0, PT, R79, UR10, PT ;  /* 0x0000000a4f007c0c */ /* 0x000fe2000bf06270 */
[----:B------:R-:W-:Y:S01]  /*fc00*/  UIMAD.WIDE.U32 UR8, UR4, UR14, URZ ;  /* 0x0000000e040872a5 */ /* 0x000fe2000f8e003f */
[----:B------:R-:W-:Y:S01]  /*fc10*/  BSSY B1, `(.L_x_1242) ;  /* 0x00000bd000017945 */ /* 0x000fe20003800000 */
[----:B------:R-:W-:Y:S01]  /*fc20*/  UIMAD UR11, UR4, UR15, UR11 ;  /* 0x0000000f040b72a4 */ /* 0x000fe2000f8e020b */
[----:B------:R-:W-:Y:S01]  /*fc30*/  SHF.R.S32.HI R81, RZ, 0x1f, R208 ;  /* 0x0000001fff517819 */ /* 0x000fe200000114d0 */
[----:B------:R-:W-:Y:S01]  /*fc40*/  USHF.R.S32.HI UR4, URZ, 0x1f, UR12 ;  /* 0x0000001f3f047899 */ /* 0x000fe2000801140c */
[----:B------:R-:W-:Y:S01]  /*fc50*/  SHF.R.S32.HI R82, RZ, 0x1f, R209 ;  /* 0x0000001fff527819 */ /* 0x000fe200000114d1 */
[----:B------:R-:W-:Y:S01]  /*fc60*/  UIADD3 UR9, UR9, UR11, URZ ;  /* 0x0000000b09097290 */ /* 0x000fe2000fffe03f */
[----:B------:R-:W-:Y:S01]  /*fc70*/  SHF.R.S32.HI R83, RZ, 0x1f, R210 ;  /* 0x0000001fff537819 */ /* 0x000fe200000114d2 */
[----:B------:R-:W-:Y:S01]  /*fc80*/  ULDC.64 UR14, c[0x0][0xb38] ;  /* 0x0002ce00000e7ab9 */ /* 0x000fe20000000a00 */
[----:B------:R-:W-:Y:S01]  /*fc90*/  ULDC.64 UR16, c[0x0][0xb40] ;  /* 0x0002d00000107ab9 */ /* 0x000fe20000000a00 */
[----:B------:R-:W-:Y:S01]  /*fca0*/  UIMAD.WIDE.U32 UR8, UR53, UR14, UR8 ;  /* 0x0000000e350872a5 */ /* 0x000fe2000f8e0008 */
[----:B------:R-:W-:Y:S01]  /*fcb0*/  SHF.R.S32.HI R84, RZ, 0x1f, R211 ;  /* 0x0000001fff547819 */ /* 0x000fe200000114d3 */
[----:B------:R-:W-:Y:S01]  /*fcc0*/  UIMAD UR4, UR4, UR16, URZ ;  /* 0x00000010040472a4 */ /* 0x000fe2000f8e023f */
[----:B------:R-:W-:Y:S01]  /*fcd0*/  SHF.R.S32.HI R85, RZ, 0x1f, R212 ;  /* 0x0000001fff557819 */ /* 0x000fe200000114d4 */
[----:B------:R-:W-:Y:S01]  /*fce0*/  UIMAD UR9, UR53, UR15, UR9 ;  /* 0x0000000f350972a4 */ /* 0x000fe2000f8e0209 */
[----:B------:R-:W-:Y:S01]  /*fcf0*/  SHF.R.S32.HI R86, RZ, 0x1f, R213 ;  /* 0x0000001fff567819 */ /* 0x000fe200000114d5 */
[----:B------:R-:W-:Y:S01]  /*fd00*/  UIMAD UR4, UR12, UR17, UR4 ;  /* 0x000000110c0472a4 */ /* 0x000fe2000f8e0204 */
[----:B------:R-:W-:Y:S01]  /*fd10*/  SHF.R.S32.HI R87, RZ, 0x1f, R214 ;  /* 0x0000001fff577819 */ /* 0x000fe200000114d6 */
[----:B------:R-:W-:Y:S01]  /*fd20*/  UIMAD.WIDE.U32 UR12, UR12, UR16, UR8 ;  /* 0x000000100c0c72a5 */ /* 0x000fe2000f8e0008 */
[----:B------:R-:W-:Y:S01]  /*fd30*/  SHF.R.S32.HI R88, RZ, 0x1f, R215 ;  /* 0x0000001fff587819 */ /* 0x000fe200000114d7 */
[----:B------:R-:W-:Y:S01]  /*fd40*/  ULDC.64 UR14, c[0x0][0xb48] ;  /* 0x0002d200000e7ab9 */ /* 0x000fe20000000a00 */
[----:B------:R-:W-:Y:S01]  /*fd50*/  @UP2 ULDC UR8, c[0x0][0xbec] ;  /* 0x0002fb0000082ab9 */ /* 0x000fe20000000800 */
[----:B------:R-:W-:Y:S01]  /*fd60*/  UIADD3 UR9, UR13, UR4, URZ ;  /* 0x000000040d097290 */ /* 0x000fe2000fffe03f */
[----:B------:R-:W-:Y:S01]  /*fd70*/  @P1 IMAD.HI.U32 R0, R80, UR8, RZ ;  /* 0x0000000850001c27 */ /* 0x000fe2000f8e00ff */
[----:B------:R-:W-:Y:S01]  /*fd80*/  UIADD3 UR7, UR7, 0x28420, URZ ;  /* 0x0002842007077890 */ /* 0x000fe2000fffe03f */
[----:B------:R-:W-:Y:S01]  /*fd90*/  SHF.R.S32.HI R89, RZ, 0x1f, R2 ;  /* 0x0000001fff597819 */ /* 0x000fe20000011402 */
[----:B------:R-:W-:Y:S01]  /*fda0*/  @UP2 ULDC UR4, c[0x0][0xbf0] ;  /* 0x0002fc0000042ab9 */ /* 0x000fe20000000800 */
[----:B------:R-:W-:Y:S01]  /*fdb0*/  UMOV UR8, UR12 ;  /* 0x0000000c00087c82 */ /* 0x000fe20008000000 */
[----:B------:R-:W-:Y:S01]  /*fdc0*/  @P1 SHF.R.U32.HI R3, RZ, UR4, R0 ;  /* 0x00000004ff031c19 */ /* 0x000fe20008011600 */
[----:B------:R-:W-:Y:S01]  /*fdd0*/  UIMAD.WIDE.U32 UR8, UR55, UR14, UR8 ;  /* 0x0000000e370872a5 */ /* 0x000fe2000f8e0008 */
[----:B------:R-:W-:-:S02]  /*fde0*/  ULDC.64 UR12, c[0x0][0xb30] ;  /* 0x0002cc00000c7ab9 */ /* 0x000fc40000000a00 */
[--C-:B------:R-:W-:Y:S01]  /*fdf0*/  SHF.R.S32.HI R0, RZ, 0x1f, R3.reuse ;  /* 0x0000001fff007819 */ /* 0x100fe20000011403 */
[----:B------:R-:W-:Y:S01]  /*fe00*/  IMAD.MOV R75, RZ, RZ, -R3 ;  /* 0x000000ffff4b7224 */ /* 0x000fe200078e0a03 */
[----:B------:R-:W-:Y:S02]  /*fe10*/  UIMAD UR55, UR55, UR15, UR9 ;  /* 0x0000000f373772a4 */ /* 0x000fe4000f8e0209 */
[----:B------:R-:W-:Y:S01]  /*fe20*/  IMAD.U32 R73, RZ, RZ, UR9 ;  /* 0x00000009ff497e24 */ /* 0x000fe2000f8e00ff */
[----:B------:R-:W-:Y:S01]  /*fe30*/  UPRMT UR7, URZ, 0x654, UR7 ;  /* 0x000006543f077896 */ /* 0x000fe20008000007 */
[----:B------:R-:W-:Y:S02]  /*fe40*/  IMAD R75, R75, UR20, R80 ;  /* 0x000000144b4b7c24 */ /* 0x000fe4000f8e0250 */
[----:B------:R-:W-:Y:S02]  /*fe50*/  IMAD R0, R0, UR12, RZ ;  /* 0x0000000c00007c24 */ /* 0x000fe4000f8e02ff */
[----:B------:R-:W-:Y:S01]  /*fe60*/  IMAD.U32 R72, RZ, RZ, UR8 ;  /* 0x00000008ff487e24 */ /* 0x000fe2000f8e00ff */
[----:B------:R-:W-:Y:S01]  /*fe70*/  ULDC.64 UR8, c[0x0][0xb28] ;  /* 0x0002ca0000087ab9 */ /* 0x000fe20000000a00 */
[----:B------:R-:W-:-:S02]  /*fe80*/  IMAD.U32 R73, RZ, RZ, UR55 ;  /* 0x00000037ff497e24 */ /* 0x000fc4000f8e00ff */
[C---:B------:R-:W-:Y:S01]  /*fe90*/  IMAD R77, R3.reuse, UR13, R0 ;  /* 0x0000000d034d7c24 */ /* 0x040fe2000f8e0200 */
[----:B------:R-:W-:Y:S01]  /*fea0*/  SHF.R.S32.HI R0, RZ, 0x1f, R75 ;  /* 0x0000001fff007819 */ /* 0x000fe2000001144b */
[----:B------:R-:W-:Y:S01]  /*feb0*/  IMAD.WIDE.U32 R72, R3, UR12, R72 ;  /* 0x0000000c03487c25 */ /* 0x000fe2000f8e0048 */
[----:B------:R-:W-:Y:S03]  /*fec0*/  SYNCS.ARRIVE.TRANS64.RED.A1T0 RZ, [UR7], RZ ;  /* 0x000000ffffff79a7 */ /* 0x000fe60008100407 */
[----:B------:R-:W-:Y:S02]  /*fed0*/  IMAD R0, R0, UR8, RZ ;  /* 0x0000000800007c24 */ /* 0x000fe4000f8e02ff */
[----:B------:R-:W-:Y:S02]  /*fee0*/  IMAD.IADD R73, R73, 0x1, R77 ;  /* 0x0000000149497824 */ /* 0x000fe400078e024d */
[----:B------:R-:W-:-:S02]  /*fef0*/  IMAD R3, R75, UR9, R0 ;  /* 0x000000094b037c24 */ /* 0x000fc4000f8e0200 */
[----:B------:R-:W-:Y:S01]  /*ff00*/  IMAD.WIDE.U32 R72, R75, UR8, R72 ;  /* 0x000000084b487c25 */ /* 0x000fe2000f8e0048 */
[----:B------:R-:W-:-:S03]  /*ff10*/  ULDC.64 UR8, c[0x0][0xb00] ;  /* 0x0002c00000087ab9 */ /* 0x000fc60000000a00 */
[----:B------:R-:W-:Y:S01]  /*ff20*/  IMAD.IADD R3, R73, 0x1, R3 ;  /* 0x0000000149037824 */ /* 0x000fe200078e0203 */
[----:B------:R-:W-:-:S04]  /*ff30*/  LEA R0, P1, R72, UR8, 0x2 ;  /* 0x0000000848007c11 */ /* 0x000fc8000f8210ff */
[----:B------:R-:W-:Y:S01]  /*ff40*/  LEA.HI.X R3, R72, UR9, R3, 0x2, P1 ;  /* 0x0000000948037c11 */ /* 0x000fe200088f1403 */
[----:B------:R0:W1:Y:S04]  /*ff50*/  SHFL.IDX PT, R77, R0, RZ, 0x1c1f ;  /* 0x001c1fff004d7589 */ /* 0x00006800000e0000 */
[----:B------:R0:W2:Y:S01]  /*ff60*/  SHFL.IDX PT, R78, R3, RZ, 0x1c1f ;  /* 0x001c1fff034e7589 */ /* 0x0000a200000e0000 */
[----:B------:R-:W-:Y:S05]  /*ff70*/  @P0 BRA `(.L_x_1243) ;  /* 0x0000000800180947 */ /* 0x000fea0003800000 */
[----:B------:R-:W-:Y:S02]  /*ff80*/  ULDC UR4, c[0x0][0xac8] ;  /* 0x0002b20000047ab9 */ /* 0x000fe40000000800 */
[----:B------:R-:W-:Y:S02]  /*ff90*/  ISETP.GE.AND P2, PT, R2, UR4, PT ;  /* 0x0000000402007c0c */ /* 0x000fe4000bf46270 */
[----:B------:R-:W-:Y:S02]  /*ffa0*/  ISETP.GE.AND P1, PT, R215, UR4, PT ;  /* 0x00000004d7007c0c */ /* 0x000fe4000bf26270 */
[----:B------:R-:W-:Y:S02]  /*ffb0*/  ISETP.GE.AND P3, PT, R214, UR4, PT ;  /* 0x00000004d6007c0c */ /* 0x000fe4000bf66270 */
[----:B------:R-:W-:-:S07]  /*ffc0*/  ISETP.GE.AND P0, PT, R213, UR4, PT ;  /* 0x00000004d5007c0c */ /* 0x000fce000bf06270 */
[CC--:B-1----:R-:W-:Y:S02]  /*ffd0*/  @!P2 LEA R72, P4, R2.reuse, R77.reuse, 0x2 ;  /* 0x0000004d0248a211 */ /* 0x0c2fe400078810ff */
[C---:B------:R-:W-:Y:S02]  /*ffe0*/  @!P1 LEA R74, P5, R215.reuse, R77, 0x2 ;  /* 0x0000004dd74a9211 */ /* 0x040fe400078a10ff */
[-C--:B--2---:R-:W-:Y:S02]  /*fff0*/  @!P2 LEA.HI.X R73, R2, R78.reuse, R89, 0x2, P4 ;  /* 0x0000004e0249a211 */ /* 0x084fe400020f1459 */
[----:B------:R-:W-:Y:S02]  /*10000*/  @!P1 LEA.HI.X R75, R215, R78, R88, 0x2, P5 ;  /* 0x0000004ed74b9211 */ /* 0x000fe400028f1458 */
[----:B------:R-:W-:Y:S01]  /*10010*/  ISETP.GE.AND P4, PT, R212, UR4, PT ;  /* 0x00000004d4007c0c */ /* 0x000fe2000bf86270 */
[----:B------:R1:W-:Y:S04]  /*10020*/  @!P2 ST.E.64 desc[UR48][R72.64], R8 ;  /* 0x000000084800a985 */ /* 0x0003e8000c101b30 */
[----:B------:R2:W-:Y:S01]  /*10030*/  @!P1 ST.E.64 desc[UR48][R74.64], R10 ;  /* 0x0000000a4a009985 */ /* 0x0005e2000c101b30 */
[----:B------:R-:W-:-:S02]  /*10040*/  ISETP.GE.AND P1, PT, R211, UR4, PT ;  /* 0x00000004d3007c0c */ /* 0x000fc4000bf26270 */
[----:B-1----:R-:W-:-:S05]  /*10050*/  @!P3 LEA R8, P2, R214, R77, 0x2 ;  /* 0x0000004dd608b211 */ /* 0x002fca00078410ff */
[-C--:B------:R-:W-:Y:S02]  /*10060*/  @!P4 LEA R72, P5, R212, R77.reuse, 0x2 ;  /* 0x0000004dd448c211 */ /* 0x080fe400078a10ff */
[C---:B--2---:R-:W-:Y:S02]  /*10070*/  @!P0 LEA R10, P6, R213.reuse, R77, 0x2 ;  /* 0x0000004dd50a8211 */ /* 0x044fe400078c10ff */
[-C--:B------:R-:W-:Y:S02]  /*10080*/  @!P3 LEA.HI.X R9, R214, R78.reuse, R87, 0x2, P2 ;  /* 0x0000004ed609b211 */ /* 0x080fe400010f1457 */
[-C--:B------:R-:W-:Y:S02]  /*10090*/  @!P0 LEA.HI.X R11, R213, R78.reuse, R86, 0x2, P6 ;  /* 0x0000004ed50b8211 */ /* 0x080fe400030f1456 */
[----:B------:R-:W-:Y:S01]  /*100a0*/  ISETP.GE.AND P2, PT, R210, UR4, PT ;  /* 0x00000004d2007c0c */ /* 0x000fe2000bf46270 */
[----:B------:R1:W-:Y:S01]  /*100b0*/  @!P3 ST.E.64 desc[UR48][R8.64], R20 ;  /* 0x000000140800b985 */ /* 0x0003e2000c101b30 */
[----:B------:R-:W-:-:S02]  /*100c0*/  @!P4 LEA.HI.X R73, R212, R78, R85, 0x2, P5 ;  /* 0x0000004ed449c211 */ /* 0x000fc400028f1455 */
[----:B------:R-:W-:Y:S01]  /*100d0*/  ISETP.GE.AND P3, PT, R209, UR4, PT ;  /* 0x00000004d1007c0c */ /* 0x000fe2000bf66270 */
[----:B------:R2:W-:Y:S04]  /*100e0*/  @!P0 ST.E.64 desc[UR48][R10.64], R24 ;  /* 0x000000180a008985 */ /* 0x0005e8000c101b30 */
[----:B------:R-:W-:Y:S01]  /*100f0*/  @!P4 ST.E.64 desc[UR48][R72.64], R30 ;  /* 0x0000001e4800c985 */ /* 0x000fe2000c101b30 */
[----:B------:R-:W-:Y:S02]  /*10100*/  ISETP.GE.AND P4, PT, R208, UR4, PT ;  /* 0x00000004d0007c0c */ /* 0x000fe4000bf86270 */
[----:B-1----:R-:W-:-:S05]  /*10110*/  @!P1 LEA R8, P0, R211, R77, 0x2 ;  /* 0x0000004dd3089211 */ /* 0x002fca00078010ff */
[-C--:B------:R-:W-:Y:S02]  /*10120*/  @!P3 LEA R20, P5, R209, R77.reuse, 0x2 ;  /* 0x0000004dd114b211 */ /* 0x080fe400078a10ff */
[-C--:B------:R-:W-:Y:S02]  /*10130*/  @!P1 LEA.HI.X R9, R211, R78.reuse, R84, 0x2, P0 ;  /* 0x0000004ed3099211 */ /* 0x080fe400000f1454 */
[----:B--2---:R-:W-:Y:S02]  /*10140*/  @!P2 LEA R10, P6, R210, R77, 0x2 ;  /* 0x0000004dd20aa211 */ /* 0x004fe400078c10ff */
[----:B------:R-:W-:Y:S01]  /*10150*/  ISETP.GE.AND P0, PT, R207, UR4, PT ;  /* 0x00000004cf007c0c */ /* 0x000fe2000bf06270 */
[----:B------:R1:W-:Y:S01]  /*10160*/  @!P1 ST.E.64 desc[UR48][R8.64], R32 ;  /* 0x0000002008009985 */ /* 0x0003e2000c101b30 */
[----:B------:R-:W-:Y:S02]  /*10170*/  ISETP.GE.AND P1, PT, R206, UR4, PT ;  /* 0x00000004ce007c0c */ /* 0x000fe4000bf26270 */
[----:B------:R-:W-:-:S02]  /*10180*/  @!P2 LEA.HI.X R11, R210, R78, R83, 0x2, P6 ;  /* 0x0000004ed20ba211 */ /* 0x000fc400030f1453 */
[----:B------:R-:W-:-:S03]  /*10190*/  @!P3 LEA.HI.X R21, R209, R78, R82, 0x2, P5 ;  /* 0x0000004ed115b211 */ /* 0x000fc600028f1452 */
[----:B------:R2:W-:Y:S01]  /*101a0*/  @!P2 ST.E.64 desc[UR48][R10.64], R38 ;  /* 0x000000260a00a985 */ /* 0x0005e2000c101b30 */
[----:B------:R-:W-:-:S03]  /*101b0*/  ISETP.GE.AND P2, PT, R205, UR4, PT ;  /* 0x00000004cd007c0c */ /* 0x000fc6000bf46270 */
[----:B------:R3:W-:Y:S01]  /*101c0*/  @!P3 ST.E.64 desc[UR48][R20.64], R40 ;  /* 0x000000281400b985 */ /* 0x0007e2000c101b30 */
[----:B------:R-:W-:Y:S02]  /*101d0*/  ISETP.GE.AND P3, PT, R204, UR4, PT ;  /* 0x00000004cc007c0c */ /* 0x000fe4000bf66270 */
[----:B-1----:R-:W-:-:S04]  /*101e0*/  @!P4 LEA R8, P5, R208, R77, 0x2 ;  /* 0x0000004dd008c211 */ /* 0x002fc800078a10ff */
[----:B------:R-:W-:Y:S02]  /*101f0*/  @!P4 LEA.HI.X R9, R208, R78, R81, 0x2, P5 ;  /* 0x0000004ed009c211 */ /* 0x000fe400028f1451 */
[----:B--2---:R-:W-:-:S03]  /*10200*/  @!P0 LEA R10, P6, R207, R77, 0x2 ;  /* 0x0000004dcf0a8211 */ /* 0x004fc600078c10ff */
[----:B------:R1:W-:Y:S01]  /*10210*/  @!P4 ST.E.64 desc[UR48][R8.64], R46 ;  /* 0x0000002e0800c985 */ /* 0x0003e2000c101b30 */
[----:B------:R-:W-:Y:S02]  /*10220*/  ISETP.GE.AND P4, PT, R203, UR4, PT ;  /* 0x00000004cb007c0c */ /* 0x000fe4000bf86270 */
[C---:B---3--:R-:W-:Y:S02]  /*10230*/  @!P1 LEA R20, P5, R206.reuse, R77, 0x2 ;  /* 0x0000004dce149211 */ /* 0x048fe400078a10ff */
[-C--:B------:R-:W-:Y:S02]  /*10240*/  @!P0 LEA.HI.X R11, R207, R78.reuse, R237, 0x2, P6 ;  /* 0x0000004ecf0b8211 */ /* 0x080fe400030f14ed */
[----:B------:R-:W-:-:S03]  /*10250*/  @!P1 LEA.HI.X R21, R206, R78, R236, 0x2, P5 ;  /* 0x0000004ece159211 */ /* 0x000fc600028f14ec */
[----:B------:R2:W-:Y:S01]  /*10260*/  @!P0 ST.E.64 desc[UR48][R10.64], R48 ;  /* 0x000000300a008985 */ /* 0x0005e2000c101b30 */
[----:B-1----:R-:W-:-:S03]  /*10270*/  @!P2 LEA R8, P0, R205, R77, 0x2 ;  /* 0x0000004dcd08a211 */ /* 0x002fc600078010ff */
[----:B------:R1:W-:Y:S01]  /*10280*/  @!P1 ST.E.64 desc[UR48][R20.64], R54 ;  /* 0x0000003614009985 */ /* 0x0003e2000c101b30 */
[----:B------:R-:W-:Y:S02]  /*10290*/  ISETP.GE.AND P1, PT, R202, UR4, PT ;  /* 0x00000004ca007c0c */ /* 0x000fe4000bf26270 */
[----:B------:R-:W-:Y:S02]  /*102a0*/  @!P2 LEA.HI.X R9, R205, R78, R235, 0x2, P0 ;  /* 0x0000004ecd09a211 */ /* 0x000fe400000f14eb */
[----:B------:R-:W-:-:S03]  /*102b0*/  ISETP.GE.AND P0, PT, R201, UR4, PT ;  /* 0x00000004c9007c0c */ /* 0x000fc6000bf06270 */
[----:B------:R3:W-:Y:S01]  /*102c0*/  @!P2 ST.E.64 desc[UR48][R8.64], R56 ;  /* 0x000000380800a985 */ /* 0x0007e2000c101b30 */
[-C--:B--2---:R-:W-:Y:S02]  /*102d0*/  @!P3 LEA R10, P6, R204, R77.reuse, 0x2 ;  /* 0x0000004dcc0ab211 */ /* 0x084fe400078c10ff */
[----:B------:R-:W-:Y:S02]  /*102e0*/  ISETP.GE.AND P2, PT, R200, UR4, PT ;  /* 0x00000004c8007c0c */ /* 0x000fe4000bf46270 */
[----:B------:R-:W-:Y:S02]  /*102f0*/  @!P3 LEA.HI.X R11, R204, R78, R234, 0x2, P6 ;  /* 0x0000004ecc0bb211 */ /* 0x000fe400030f14ea */
[----:B-1----:R-:W-:-:S03]  /*10300*/  @!P4 LEA R20, P5, R203, R77, 0x2 ;  /* 0x0000004dcb14c211 */ /* 0x002fc600078a10ff */
[----:B------:R1:W-:Y:S01]  /*10310*/  @!P3 ST.E.64 desc[UR48][R10.64], R62 ;  /* 0x0000003e0a00b985 */ /* 0x0003e2000c101b30 */
[-C--:B------:R-:W-:Y:S02]  /*10320*/  @!P4 LEA.HI.X R21, R203, R78.reuse, R233, 0x2, P5 ;  /* 0x0000004ecb15c211 */ /* 0x080fe400028f14e9 */
[----:B------:R-:W-:Y:S02]  /*10330*/  ISETP.GE.AND P3, PT, R199, UR4, PT ;  /* 0x00000004c7007c0c */ /* 0x000fe4000bf66270 */
[-C--:B---3--:R-:W-:Y:S01]  /*10340*/  @!P1 LEA R8, P5, R202, R77.reuse, 0x2 ;  /* 0x0000004dca089211 */ /* 0x088fe200078a10ff */
[----:B------:R2:W-:Y:S01]  /*10350*/  @!P4 ST.E.64 desc[UR48][R20.64], R64 ;  /* 0x000000401400c985 */ /* 0x0005e2000c101b30 */
[----:B------:R-:W-:Y:S02]  /*10360*/  ISETP.GE.AND P4, PT, R198, UR4, PT ;  /* 0x00000004c6007c0c */ /* 0x000fe4000bf86270 */
[----:B------:R-:W-:Y:S02]  /*10370*/  @!P1 LEA.HI.X R9, R202, R78, R232, 0x2, P5 ;  /* 0x0000004eca099211 */ /* 0x000fe400028f14e8 */
[----:B-1----:R-:W-:-:S03]  /*10380*/  @!P0 LEA R10, P6, R201, R77, 0x2 ;  /* 0x0000004dc90a8211 */ /* 0x002fc600078c10ff */
[----:B------:R1:W-:Y:S01]  /*10390*/  @!P1 ST.E.64 desc[UR48][R8.64], R70 ;  /* 0x0000004608009985 */ /* 0x0003e2000c101b30 */
[----:B------:R-:W-:Y:S02]  /*103a0*/  ISETP.GE.AND P1, PT, R197, UR4, PT ;  /* 0x00000004c5007c0c */ /* 0x000fe4000bf26270 */
[----:B------:R-:W-:Y:S02]  /*103b0*/  @!P0 LEA.HI.X R11, R201, R78, R231, 0x2, P6 ;  /* 0x0000004ec90b8211 */ /* 0x000fe400030f14e7 */
[----:B--2---:R-:W-:-:S03]  /*103c0*/  @!P2 LEA R20, P5, R200, R77, 0x2 ;  /* 0x0000004dc814a211 */ /* 0x004fc600078a10ff */
[----:B------:R2:W-:Y:S01]  /*103d0*/  @!P0 ST.E.64 desc[UR48][R10.64], R92 ;  /* 0x0000005c0a008985 */ /* 0x0005e2000c101b30 */
[----:B------:R-:W-:-:S05]  /*103e0*/  @!P2 LEA.HI.X R21, R200, R78, R230, 0x2, P5 ;  /* 0x0000004ec815a211 */ /* 0x000fca00028f14e6 */
[----:B------:R3:W-:Y:S01]  /*103f0*/  @!P2 ST.E.64 desc[UR48][R20.64], R102 ;  /* 0x000000661400a985 */ /* 0x0007e2000c101b30 */
[CC--:B-1----:R-:W-:Y:S02]  /*10400*/  @!P3 LEA R8, P0, R199.reuse, R77.reuse, 0x2 ;  /* 0x0000004dc708b211 */ /* 0x0c2fe400078010ff */
[----:B------:R-:W-:Y:S02]  /*10410*/  ISETP.GE.AND P2, PT, R196, UR4, PT ;  /* 0x00000004c4007c0c */ /* 0x000fe4000bf46270 */
[----:B------:R-:W-:Y:S02]  /*10420*/  @!P3 LEA.HI.X R9, R199, R78, R229, 0x2, P0 ;  /* 0x0000004ec709b211 */ /* 0x000fe400000f14e5 */
[----:B------:R-:W-:Y:S02]  /*10430*/  ISETP.GE.AND P0, PT, R195, UR4, PT ;  /* 0x00000004c3007c0c */ /* 0x000fe4000bf06270 */
[----:B--2---:R-:W-:Y:S01]  /*10440*/  @!P4 LEA R10, P6, R198, R77, 0x2 ;  /* 0x0000004dc60ac211 */ /* 0x004fe200078c10ff */
[----:B------:R1:W-:Y:S01]  /*10450*/  @!P3 ST.E.64 desc[UR48][R8.64], R104 ;  /* 0x000000680800b985 */ /* 0x0003e2000c101b30 */
[----:B------:R-:W-:-:S02]  /*10460*/  ISETP.GE.AND P3, PT, R194, UR4, PT ;  /* 0x00000004c2007c0c */ /* 0x000fc4000bf66270 */
[----:B------:R-:W-:Y:S02]  /*10470*/  @!P4 LEA.HI.X R11, R198, R78, R228, 0x2, P6 ;  /* 0x0000004ec60bc211 */ /* 0x000fe400030f14e4 */
[----:B---3--:R-:W-:-:S03]  /*10480*/  @!P1 LEA R20, P5, R197, R77, 0x2 ;  /* 0x0000004dc5149211 */ /* 0x008fc600078a10ff */
[----:B------:R2:W-:Y:S01]  /*10490*/  @!P4 ST.E.64 desc[UR48][R10.64], R110 ;  /* 0x0000006e0a00c985 */ /* 0x0005e2000c101b30 */
[-C--:B------:R-:W-:Y:S02]  /*104a0*/  @!P1 LEA.HI.X R21, R197, R78.reuse, R227, 0x2, P5 ;  /* 0x0000004ec5159211 */ /* 0x080fe400028f14e3 */
[CC--:B------:R-:W-:Y:S02]  /*104b0*/  @!P2 LEA R24, P4, R196.reuse, R77.reuse, 0x2 ;  /* 0x0000004dc418a211 */ /* 0x0c0fe400078810ff */
[----:B------:R-:W-:Y:S01]  /*104c0*/  @!P0 LEA R32, P6, R195, R77, 0x2 ;  /* 0x0000004dc3208211 */ /* 0x000fe200078c10ff */
[----:B------:R3:W-:Y:S01]  /*104d0*/  @!P1 ST.E.64 desc[UR48][R20.64], R112 ;  /* 0x0000007014009985 */ /* 0x0007e2000c101b30 */
[----:B------:R-:W-:Y:S02]  /*104e0*/  ISETP.GE.AND P1, PT, R193, UR4, PT ;  /* 0x00000004c1007c0c */ /* 0x000fe4000bf26270 */
[----:B------:R-:W-:Y:S02]  /*104f0*/  @!P2 LEA.HI.X R25, R196, R78, R226, 0x2, P4 ;  /* 0x0000004ec419a211 */ /* 0x000fe400020f14e2 */
[----:B------:R-:W-:-:S02]  /*10500*/  ISETP.GE.AND P4, PT, R192, UR4, PT ;  /* 0x00000004c0007c0c */ /* 0x000fc4000bf86270 */
[-C--:B------:R-:W-:Y:S01]  /*10510*/  @!P0 LEA.HI.X R33, R195, R78.reuse, R225, 0x2, P6 ;  /* 0x0000004ec3218211 */ /* 0x080fe200030f14e1 */
[----:B------:R-:W-:Y:S01]  /*10520*/  @!P2 ST.E.64 desc[UR48][R24.64], R118 ;  /* 0x000000761800a985 */ /* 0x000fe2000c101b30 */
[----:B------:R-:W-:Y:S02]  /*10530*/  ISETP.GE.AND P2, PT, R23, UR4, PT ;  /* 0x0000000417007c0c */ /* 0x000fe4000bf46270 */
[CC--:B------:R-:W-:Y:S01]  /*10540*/  @!P3 LEA R30, P5, R194.reuse, R77.reuse, 0x2 ;  /* 0x0000004dc21eb211 */ /* 0x0c0fe200078a10ff */
[----:B------:R4:W-:Y:S02]  /*10550*/  @!P0 ST.E.64 desc[UR48][R32.64], R120 ;  /* 0x0000007820008985 */ /* 0x0009e4000c101b30 */
[C---:B-1----:R-:W-:Y:S02]  /*10560*/  @!P1 LEA R8, P0, R193.reuse, R77, 0x2 ;  /* 0x0000004dc1089211 */ /* 0x042fe400078010ff */
[-C--:B------:R-:W-:Y:S02]  /*10570*/  @!P3 LEA.HI.X R31, R194, R78.reuse, R224, 0x2, P5 ;  /* 0x0000004ec21fb211 */ /* 0x080fe400028f14e0 */
[----:B------:R-:W-:-:S02]  /*10580*/  @!P1 LEA.HI.X R9, R193, R78, R223, 0x2, P0 ;  /* 0x0000004ec1099211 */ /* 0x000fc400000f14df */
[----:B------:R-:W-:Y:S01]  /*10590*/  ISETP.GE.AND P0, PT, R22, UR4, PT ;  /* 0x0000000416007c0c */ /* 0x000fe2000bf06270 */
[----:B------:R1:W-:Y:S01]  /*105a0*/  @!P3 ST.E.64 desc[UR48][R30.64], R126 ;  /* 0x0000007e1e00b985 */ /* 0x0003e2000c101b30 */
[CC--:B--2---:R-:W-:Y:S02]  /*105b0*/  @!P4 LEA R10, P3, R192.reuse, R77.reuse, 0x2 ;  /* 0x0000004dc00ac211 */ /* 0x0c4fe400078610ff */
[C---:B---3--:R-:W-:Y:S01]  /*105c0*/  @!P2 LEA R20, P5, R23.reuse, R77, 0x2 ;  /* 0x0000004d1714a211 */ /* 0x048fe200078a10ff */
[----:B------:R2:W-:Y:S01]  /*105d0*/  @!P1 ST.E.64 desc[UR48][R8.64], R128 ;  /* 0x0000008008009985 */ /* 0x0005e2000c101b30 */
[-C--:B------:R-:W-:Y:S01]  /*105e0*/  @!P4 LEA.HI.X R11, R192, R78.reuse, R222, 0x2, P3 ;  /* 0x0000004ec00bc211 */ /* 0x080fe200018f14de */
[C---:B----4-:R-:W-:Y:S01]  /*105f0*/  VIADD R32, R2.reuse, 0xf0 ;  /* 0x000000f002207836 */ /* 0x050fe20000000000 */
[----:B------:R-:W-:Y:S01]  /*10600*/  @!P2 LEA.HI.X R21, R23, R78, R221, 0x2, P5 ;  /* 0x0000004e1715a211 */ /* 0x000fe200028f14dd */
[----:B------:R-:W-:Y:S01]  /*10610*/  VIADD R33, R2, 0xf8 ;  /* 0x000000f802217836 */ /* 0x000fe20000000000 */
[----:B------:R-:W-:Y:S01]  /*10620*/  ISETP.GE.AND P1, PT, R17, UR4, PT ;  /* 0x0000000411007c0c */ /* 0x000fe2000bf26270 */
[----:B------:R3:W-:Y:S01]  /*10630*/  @!P4 ST.E.64 desc[UR48][R10.64], R134 ;  /* 0x000000860a00c985 */ /* 0x0007e2000c101b30 */
[----:B------:R-:W-:-:S02]  /*10640*/  ISETP.GE.AND P3, PT, R32, UR4, PT ;  /* 0x0000000420007c0c */ /* 0x000fc4000bf66270 */
[----:B------:R-:W-:Y:S01]  /*10650*/  ISETP.GE.AND P5, PT, R19, UR4, PT ;  /* 0x0000000413007c0c */ /* 0x000fe2000bfa6270 */
[----:B------:R4:W-:Y:S01]  /*10660*/  @!P2 ST.E.64 desc[UR48][R20.64], R136 ;  /* 0x000000881400a985 */ /* 0x0009e2000c101b30 */
[-C--:B------:R-:W-:Y:S02]  /*10670*/  @!P0 LEA R24, P2, R22, R77.reuse, 0x2 ;  /* 0x0000004d16188211 */ /* 0x080fe400078410ff */
[----:B------:R-:W-:Y:S02]  /*10680*/  ISETP.GE.AND P4, PT, R18, UR4, PT ;  /* 0x0000000412007c0c */ /* 0x000fe4000bf86270 */
[----:B------:R-:W-:Y:S02]  /*10690*/  @!P0 LEA.HI.X R25, R22, R78, R220, 0x2, P2 ;  /* 0x0000004e16198211 */ /* 0x000fe400010f14dc */
[----:B------:R-:W-:Y:S02]  /*106a0*/  ISETP.GE.AND P2, PT, R33, UR4, PT ;  /* 0x0000000421007c0c */ /* 0x000fe4000bf46270 */
[----:B-1----:R-:W-:Y:S01]  /*106b0*/  SHF.R.S32.HI R31, RZ, 0x1f, R17 ;  /* 0x0000001fff1f7819 */ /* 0x002fe20000011411 */
[----:B------:R1:W-:Y:S01]  /*106c0*/  @!P0 ST.E.64 desc[UR48][R24.64], R142 ;  /* 0x0000008e18008985 */ /* 0x0003e2000c101b30 */
[----:B--2---:R-:W-:-:S02]  /*106d0*/  @!P1 LEA R8, P6, R17, R77, 0x2 ;  /* 0x0000004d11089211 */ /* 0x004fc400078c10ff */
[----:B---3--:R-:W-:Y:S02]  /*106e0*/  SHF.R.S32.HI R11, RZ, 0x1f, R32 ;  /* 0x0000001fff0b7819 */ /* 0x008fe40000011420 */
[CC--:B------:R-:W-:Y:S02]  /*106f0*/  @!P3 LEA R30, P0, R32.reuse, R77.reuse, 0x2 ;  /* 0x0000004d201eb211 */ /* 0x0c0fe400078010ff */
[-C--:B------:R-:W-:Y:S02]  /*10700*/  @!P1 LEA.HI.X R9, R17, R78.reuse, R31, 0x2, P6 ;  /* 0x0000004e11099211 */ /* 0x080fe400030f141f */
[C---:B------:R-:W-:Y:S02]  /*10710*/  @!P5 LEA R10, P6, R19.reuse, R77, 0x2 ;  /* 0x0000004d130ad211 */ /* 0x040fe400078c10ff */
[-C--:B------:R-:W-:Y:S02]  /*10720*/  @!P3 LEA.HI.X R31, R32, R78.reuse, R11, 0x2, P0 ;  /* 0x0000004e201fb211 */ /* 0x080fe400000f140b */
[----:B------:R-:W-:-:S02]  /*10730*/  @!P5 LEA.HI.X R11, R19, R78, R219, 0x2, P6 ;  /* 0x0000004e130bd211 */ /* 0x000fc400030f14db */
[----:B----4-:R-:W-:Y:S02]  /*10740*/  SHF.R.S32.HI R21, RZ, 0x1f, R33 ;  /* 0x0000001fff157819 */ /* 0x010fe40000011421 */
[CC--:B------:R-:W-:Y:S01]  /*10750*/  @!P2 LEA R32, P6, R33.reuse, R77.reuse, 0x2 ;  /* 0x0000004d2120a211 */ /* 0x0c0fe200078c10ff */
[----:B------:R1:W-:Y:S01]  /*10760*/  @!P5 ST.E.64 desc[UR48][R10.64], R144 ;  /* 0x000000900a00d985 */ /* 0x0003e2000c101b30 */
[C---:B------:R-:W-:Y:S02]  /*10770*/  @!P4 LEA R20, P0, R18.reuse, R77, 0x2 ;  /* 0x0000004d1214c211 */ /* 0x040fe400078010ff */
[-C--:B------:R-:W-:Y:S02]  /*10780*/  @!P2 LEA.HI.X R33, R33, R78.reuse, R21, 0x2, P6 ;  /* 0x0000004e2121a211 */ /* 0x080fe400030f1415 */
[----:B------:R-:W-:-:S05]  /*10790*/  @!P4 LEA.HI.X R21, R18, R78, R218, 0x2, P0 ;  /* 0x0000004e1215c211 */ /* 0x000fca00000f14da */
[----:B------:R1:W-:Y:S04]  /*107a0*/  @!P4 ST.E.64 desc[UR48][R20.64], R150 ;  /* 0x000000961400c985 */ /* 0x0003e8000c101b30 */
[----:B------:R1:W-:Y:S04]  /*107b0*/  @!P1 ST.E.64 desc[UR48][R8.64], R152 ;  /* 0x0000009808009985 */ /* 0x0003e8000c101b30 */
[----:B------:R1:W-:Y:S04]  /*107c0*/  @!P3 ST.E.64 desc[UR48][R30.64], R158 ;  /* 0x0000009e1e00b985 */ /* 0x0003e8000c101b30 */
[----:B------:R1:W-:Y:S02]  /*107d0*/  @!P2 ST.E.64 desc[UR48][R32.64], R160 ;  /* 0x000000a02000a985 */ /* 0x0003e4000c101b30 */
.L_x_1243:
[----:B------:R-:W-:Y:S05]  /*107e0*/  BSYNC B1 ;  /* 0x0000000000017941 */ /* 0x000fea0003800000 */
.L_x_1242:
[----:B------:R-:W-:Y:S01]  /*107f0*/  ISETP.GE.AND P0, PT, R76, UR10, PT ;  /* 0x0000000a4c007c0c */ /* 0x000fe2000bf06270 */
[----:B0-----:R-:W0:Y:S04]  /*10800*/  SHFL.IDX PT, R3, R3, 0x1, 0x1c1f ;  /* 0x003c1f0003037f89 */ /* 0x001e2800000e0000 */
[----:B------:R-:W3:Y:S08]  /*10810*/  SHFL.IDX PT, R0, R0, 0x1, 0x1c1f ;  /* 0x003c1f0000007f89 */ /* 0x000ef000000e0000 */
[----:B------:R-:W-:Y:S05]  /*10820*/  @P0 BRA `(.L_x_1241) ;  /* 0x0000001400e80947 */ /* 0x000fea0003800000 */
[----:B------:R-:W-:Y:S02]  /*10830*/  ULDC UR4, c[0x0][0xac8] ;  /* 0x0002b20000047ab9 */ /* 0x000fe40000000800 */
[----:B------:R-:W-:Y:S02]  /*10840*/  ISETP.GE.AND P5, PT, R2, UR4, PT ;  /* 0x0000000402007c0c */ /* 0x000fe4000bfa6270 */
[----:B------:R-:W-:Y:S02]  /*10850*/  ISETP.GE.AND P1, PT, R215, UR4, PT ;  /* 0x00000004d7007c0c */ /* 0x000fe4000bf26270 */
[----:B------:R-:W-:Y:S02]  /*10860*/  ISETP.GE.AND P4, PT, R214, UR4, PT ;  /* 0x00000004d6007c0c */ /* 0x000fe4000bf86270 */
[----:B------:R-:W-:-:S07]  /*10870*/  ISETP.GE.AND P3, PT, R213, UR4, PT ;  /* 0x00000004d5007c0c */ /* 0x000fce000bf66270 */
[CC--:B-1-3--:R-:W-:Y:S02]  /*10880*/  @!P5 LEA R8, P0, R2.reuse, R0.reuse, 0x2 ;  /* 0x000000000208d211 */ /* 0x0cafe400078010ff */
[CC--:B------:R-:W-:Y:S02]  /*10890*/  @!P1 LEA R10, P2, R215.reuse, R0.reuse, 0x2 ;  /* 0x00000000d70a9211 */ /* 0x0c0fe400078410ff */
[-C--:B0-----:R-:W-:Y:S02]  /*108a0*/  @!P5 LEA.HI.X R9, R2, R3.reuse, R89, 0x2, P0 ;  /* 0x000000030209d211 */ /* 0x081fe400000f1459 */
[----:B------:R-:W-:Y:S02]  /*108b0*/  @!P1 LEA.HI.X R11, R215, R3, R88, 0x2, P2 ;  /* 0x00000003d70b9211 */ /* 0x000fe400010f1458 */
[----:B------:R-:W-:Y:S01]  /*108c0*/  ISETP.GE.AND P0, PT, R212, UR4, PT ;  /* 0x00000004d4007c0c */ /* 0x000fe2000bf06270 */
[----:B------:R0:W-:Y:S01]  /*108d0*/  @!P5 ST.E.64 desc[UR48][R8.64], R12 ;  /* 0x0000000c0800d985 */ /* 0x0001e2000c101b30 */
[----:B------:R-:W-:-:S02]  /*108e0*/  @!P4 LEA R20, P2, R214, R0, 0x2 ;  /* 0x00000000d614c211 */ /* 0x000fc400078410ff */
[----:B------:R-:W-:Y:S01]  /*108f0*/  @!P3 LEA R24, P6, R213, R0, 0x2 ;  /* 0x00000000d518b211 */ /* 0x000fe200078c10ff */
[----:B------:R1:W-:Y:S01]  /*10900*/  @!P1 ST.E.64 desc[UR48][R10.64], R14 ;  /* 0x0000000e0a009985 */ /* 0x0003e2000c101b30 */
[----:B------:R-:W-:Y:S02]  /*10910*/  ISETP.GE.AND P1, PT, R211, UR4, PT ;  /* 0x00000004d3007c0c */ /* 0x000fe4000bf26270 */
[-C--:B------:R-:W-:Y:S02]  /*10920*/  @!P4 LEA.HI.X R21, R214, R3.reuse, R87, 0x2, P2 ;  /* 0x00000003d615c211 */ /* 0x080fe400010f1457 */
[----:B------:R-:W-:Y:S02]  /*10930*/  ISETP.GE.AND P2, PT, R210, UR4, PT ;  /* 0x00000004d2007c0c */ /* 0x000fe4000bf46270 */
[----:B------:R-:W-:Y:S01]  /*10940*/  @!P3 LEA.HI.X R25, R213, R3, R86, 0x2, P6 ;  /* 0x00000003d519b211 */ /* 0x000fe200030f1456 */
[----:B------:R3:W-:Y:S01]  /*10950*/  @!P4 ST.E.64 desc[UR48][R20.64], R26 ;  /* 0x0000001a1400c985 */ /* 0x0007e2000c101b30 */
[----:B------:R-:W-:-:S02]  /*10960*/  ISETP.GE.AND P4, PT, R209, UR4, PT ;  /* 0x00000004d1007c0c */ /* 0x000fc4000bf86270 */
[-C--:B------:R-:W-:Y:S01]  /*10970*/  @!P0 LEA R30, P5, R212, R0.reuse, 0x2 ;  /* 0x00000000d41e8211 */ /* 0x080fe200078a10ff */
[----:B------:R4:W-:Y:S01]  /*10980*/  @!P3 ST.E.64 desc[UR48][R24.64], R28 ;  /* 0x0000001c1800b985 */ /* 0x0009e2000c101b30 */
[----:B------:R-:W-:Y:S02]  /*10990*/  ISETP.GE.AND P3, PT, R208, UR4, PT ;  /* 0x00000004d0007c0c */ /* 0x000fe4000bf66270 */
[-C--:B------:R-:W-:Y:S02]  /*109a0*/  @!P0 LEA.HI.X R31, R212, R3.reuse, R85, 0x2, P5 ;  /* 0x00000003d41f8211 */ /* 0x080fe400028f1455 */
[CC--:B0-----:R-:W-:Y:S02]  /*109b0*/  @!P1 LEA R8, P5, R211.reuse, R0.reuse, 0x2 ;  /* 0x00000000d3089211 */ /* 0x0c1fe400078a10ff */
[----:B-1----:R-:W-:Y:S01]  /*109c0*/  @!P2 LEA R10, P6, R210, R0, 0x2 ;  /* 0x00000000d20aa211 */ /* 0x002fe200078c10ff */
[----:B------:R-:W-:Y:S01]  /*109d0*/  @!P0 ST.E.64 desc[UR48][R30.64], R34 ;  /* 0x000000221e008985 */ /* 0x000fe2000c101b30 */
[-C--:B------:R-:W-:Y:S01]  /*109e0*/  @!P1 LEA.HI.X R9, R211, R3.reuse, R84, 0x2, P5 ;  /* 0x00000003d3099211 */ /* 0x080fe200028f1454 */
[----:B---3--:R-:W-:Y:S01]  /*109f0*/  VIADD R26, R2, 0xf0 ;  /* 0x000000f0021a7836 */ /* 0x008fe20000000000 */
[----:B------:R-:W-:-:S02]  /*10a00*/  @!P2 LEA.HI.X R11, R210, R3, R83, 0x2, P6 ;  /* 0x00000003d20ba211 */ /* 0x000fc400030f1453 */
[-C--:B------:R-:W-:Y:S01]  /*10a10*/  @!P4 LEA R12, P5, R209, R0.reuse, 0x2 ;  /* 0x00000000d10cc211 */ /* 0x080fe200078a10ff */
[----:B------:R0:W-:Y:S01]  /*10a20*/  @!P1 ST.E.64 desc[UR48][R8.64], R36 ;  /* 0x0000002408009985 */ /* 0x0001e2000c101b30 */
[----:B------:R-:W-:Y:S02]  /*10a30*/  ISETP.GE.AND P0, PT, R207, UR4, PT ;  /* 0x00000004cf007c0c */ /* 0x000fe4000bf06270 */
        /* <DEDUP_REMOVED lines=11> */
[----:B----4-:R-:W-:Y:S02]  /*10af0*/  @!P1 LEA R24, P5, R206, R0, 0x2 ;  /* 0x00000000ce189211 */ /* 0x010fe400078a10ff */
[----:B------:R-:W-:-:S02]  /*10b00*/  @!P0 LEA.HI.X R21, R207, R3, R237, 0x2, P6 ;  /* 0x00000003cf158211 */ /* 0x000fc400030f14ed */
[-C--:B------:R-:W-:Y:S02]  /*10b10*/  @!P1 LEA.HI.X R25, R206, R3.reuse, R236, 0x2, P5 ;  /* 0x00000003ce199211 */ /* 0x080fe400028f14ec */
[CC--:B0-----:R-:W-:Y:S01]  /*10b20*/  @!P4 LEA R8, P5, R205.reuse, R0.reuse, 0x2 ;  /* 0x00000000cd08c211 */ /* 0x0c1fe200078a10ff */
[----:B------:R0:W-:Y:S01]  /*10b30*/  @!P0 ST.E.64 desc[UR48][R20.64], R52 ;  /* 0x0000003414008985 */ /* 0x0001e2000c101b30 */
[----:B------:R-:W-:Y:S02]  /*10b40*/  ISETP.GE.AND P0, PT, R202, UR4, PT ;  /* 0x00000004ca007c0c */ /* 0x000fe4000bf06270 */
[-C--:B-1----:R-:W-:Y:S01]  /*10b50*/  @!P2 LEA R10, P6, R204, R0.reuse, 0x2 ;  /* 0x00000000cc0aa211 */ /* 0x082fe200078c10ff */
[----:B------:R1:W-:Y:S01]  /*10b60*/  @!P1 ST.E.64 desc[UR48][R24.64], R58 ;  /* 0x0000003a18009985 */ /* 0x0003e2000c101b30 */
[----:B------:R-:W-:Y:S02]  /*10b70*/  @!P4 LEA.HI.X R9, R205, R3, R235, 0x2, P5 ;  /* 0x00000003cd09c211 */ /* 0x000fe400028f14eb */
[----:B---3--:R-:W-:-:S02]  /*10b80*/  @!P3 LEA R12, P5, R203, R0, 0x2 ;  /* 0x00000000cb0cb211 */ /* 0x008fc400078a10ff */
[-C--:B------:R-:W-:Y:S01]  /*10b90*/  @!P2 LEA.HI.X R11, R204, R3.reuse, R234, 0x2, P6 ;  /* 0x00000003cc0ba211 */ /* 0x080fe200030f14ea */
[----:B------:R3:W-:Y:S01]  /*10ba0*/  @!P4 ST.E.64 desc[UR48][R8.64], R60 ;  /* 0x0000003c0800c985 */ /* 0x0007e2000c101b30 */
[----:B------:R-:W-:Y:S02]  /*10bb0*/  @!P3 LEA.HI.X R13, R203, R3, R233, 0x2, P5 ;  /* 0x00000003cb0db211 */ /* 0x000fe400028f14e9 */
[----:B------:R-:W-:Y:S01]  /*10bc0*/  ISETP.GE.AND P1, PT, R201, UR4, PT ;  /* 0x00000004c9007c0c */ /* 0x000fe2000bf26270 */
[----:B------:R4:W-:Y:S01]  /*10bd0*/  @!P2 ST.E.64 desc[UR48][R10.64], R66 ;  /* 0x000000420a00a985 */ /* 0x0009e2000c101b30 */
[----:B------:R-:W-:Y:S02]  /*10be0*/  ISETP.GE.AND P4, PT, R200, UR4, PT ;  /* 0x00000004c8007c0c */ /* 0x000fe4000bf86270 */
[----:B-----5:R-:W-:Y:S01]  /*10bf0*/  @!P0 LEA R14, P2, R202, R0, 0x2 ;  /* 0x00000000ca0e8211 */ /* 0x020fe200078410ff */
[----:B------:R5:W-:Y:S01]  /*10c00*/  @!P3 ST.E.64 desc[UR48][R12.64], R68 ;  /* 0x000000440c00b985 */ /* 0x000be2000c101b30 */
[----:B------:R-:W-:-:S02]  /*10c10*/  ISETP.GE.AND P3, PT, R199, UR4, PT ;  /* 0x00000004c7007c0c */ /* 0x000fc4000bf66270 */
[----:B------:R-:W-:Y:S02]  /*10c20*/  @!P0 LEA.HI.X R15, R202, R3, R232, 0x2, P2 ;  /* 0x00000003ca0f8211 */ /* 0x000fe400010f14e8 */
[----:B------:R-:W-:-:S03]  /*10c30*/  ISETP.GE.AND P2, PT, R198, UR4, PT ;  /* 0x00000004c6007c0c */ /* 0x000fc6000bf46270 */
[CC--:B0-----:R-:W-:Y:S01]  /*10c40*/  @!P1 LEA R20, P6, R201.reuse, R0.reuse, 0x2 ;  /* 0x00000000c9149211 */ /* 0x0c1fe200078c10ff */
[----:B------:R0:W-:Y:S01]  /*10c50*/  @!P0 ST.E.64 desc[UR48][R14.64], R94 ;  /* 0x0000005e0e008985 */ /* 0x0001e2000c101b30 */
[CC--:B-1----:R-:W-:Y:S02]  /*10c60*/  @!P4 LEA R24, P5, R200.reuse, R0.reuse, 0x2 ;  /* 0x00000000c818c211 */ /* 0x0c2fe400078a10ff */
[-C--:B------:R-:W-:Y:S02]  /*10c70*/  @!P1 LEA.HI.X R21, R201, R3.reuse, R231, 0x2, P6 ;  /* 0x00000003c9159211 */ /* 0x080fe400030f14e7 */
[----:B------:R-:W-:Y:S02]  /*10c80*/  ISETP.GE.AND P0, PT, R197, UR4, PT ;  /* 0x00000004c5007c0c */ /* 0x000fe4000bf06270 */
[----:B------:R-:W-:Y:S01]  /*10c90*/  @!P4 LEA.HI.X R25, R200, R3, R230, 0x2, P5 ;  /* 0x00000003c819c211 */ /* 0x000fe200028f14e6 */
[----:B------:R1:W-:Y:S01]  /*10ca0*/  @!P1 ST.E.64 desc[UR48][R20.64], R100 ;  /* 0x0000006414009985 */ /* 0x0003e2000c101b30 */
[----:B---3--:R-:W-:-:S02]  /*10cb0*/  @!P3 LEA R8, P5, R199, R0, 0x2 ;  /* 0x00000000c708b211 */ /* 0x008fc400078a10ff */
[----:B------:R-:W-:Y:S01]  /*10cc0*/  ISETP.GE.AND P1, PT, R196, UR4, PT ;  /* 0x00000004c4007c0c */ /* 0x000fe2000bf26270 */
[----:B------:R3:W-:Y:S01]  /*10cd0*/  @!P4 ST.E.64 desc[UR48][R24.64], R106 ;  /* 0x0000006a1800c985 */ /* 0x0007e2000c101b30 */
[----:B------:R-:W-:Y:S02]  /*10ce0*/  @!P3 LEA.HI.X R9, R199, R3, R229, 0x2, P5 ;  /* 0x00000003c709b211 */ /* 0x000fe400028f14e5 */
[-C--:B----4-:R-:W-:Y:S02]  /*10cf0*/  @!P2 LEA R10, P6, R198, R0.reuse, 0x2 ;  /* 0x00000000c60aa211 */ /* 0x090fe400078c10ff */
[----:B------:R-:W-:Y:S01]  /*10d00*/  ISETP.GE.AND P4, PT, R195, UR4, PT ;  /* 0x00000004c3007c0c */ /* 0x000fe2000bf86270 */
[----:B------:R4:W-:Y:S01]  /*10d10*/  @!P3 ST.E.64 desc[UR48][R8.64], R108 ;  /* 0x0000006c0800b985 */ /* 0x0009e2000c101b30 */
[----:B------:R-:W-:Y:S02]  /*10d20*/  ISETP.GE.AND P3, PT, R194, UR4, PT ;  /* 0x00000004c2007c0c */ /* 0x000fe4000bf66270 */
[----:B-----5:R-:W-:-:S02]  /*10d30*/  @!P0 LEA R12, P5, R197, R0, 0x2 ;  /* 0x00000000c50c8211 */ /* 0x020fc400078a10ff */
[-C--:B------:R-:W-:Y:S02]  /*10d40*/  @!P2 LEA.HI.X R11, R198, R3.reuse, R228, 0x2, P6 ;  /* 0x00000003c60ba211 */ /* 0x080fe400030f14e4 */
[----:B------:R-:W-:-:S03]  /*10d50*/  @!P0 LEA.HI.X R13, R197, R3, R227, 0x2, P5 ;  /* 0x00000003c50d8211 */ /* 0x000fc600028f14e3 */
[----:B------:R5:W-:Y:S01]  /*10d60*/  @!P2 ST.E.64 desc[UR48][R10.64], R114 ;  /* 0x000000720a00a985 */ /* 0x000be2000c101b30 */
[CC--:B0-----:R-:W-:Y:S02]  /*10d70*/  @!P1 LEA R14, P2, R196.reuse, R0.reuse, 0x2 ;  /* 0x00000000c40e9211 */ /* 0x0c1fe400078410ff */
[-C--:B-1----:R-:W-:Y:S01]  /*10d80*/  @!P4 LEA R20, P5, R195, R0.reuse, 0x2 ;  /* 0x00000000c314c211 */ /* 0x082fe200078a10ff */
[----:B------:R0:W-:Y:S01]  /*10d90*/  @!P0 ST.E.64 desc[UR48][R12.64], R116 ;  /* 0x000000740c008985 */ /* 0x0001e2000c101b30 */
[----:B------:R-:W-:Y:S02]  /*10da0*/  ISETP.GE.AND P0, PT, R193, UR4, PT ;  /* 0x00000004c1007c0c */ /* 0x000fe4000bf06270 */
[-C--:B------:R-:W-:Y:S02]  /*10db0*/  @!P1 LEA.HI.X R15, R196, R3.reuse, R226, 0x2, P2 ;  /* 0x00000003c40f9211 */ /* 0x080fe400010f14e2 */
[----:B------:R-:W-:Y:S02]  /*10dc0*/  ISETP.GE.AND P2, PT, R192, UR4, PT ;  /* 0x00000004c0007c0c */ /* 0x000fe4000bf46270 */
[----:B---3--:R-:W-:Y:S01]  /*10dd0*/  @!P3 LEA R24, P6, R194, R0, 0x2 ;  /* 0x00000000c218b211 */ /* 0x008fe200078c10ff */
[----:B------:R1:W-:Y:S01]  /*10de0*/  @!P1 ST.E.64 desc[UR48][R14.64], R122 ;  /* 0x0000007a0e009985 */ /* 0x0003e2000c101b30 */
[----:B------:R-:W-:-:S02]  /*10df0*/  @!P4 LEA.HI.X R21, R195, R3, R225, 0x2, P5 ;  /* 0x00000003c315c211 */ /* 0x000fc400028f14e1 */
[----:B------:R-:W-:-:S03]  /*10e00*/  @!P3 LEA.HI.X R25, R194, R3, R224, 0x2, P6 ;  /* 0x00000003c219b211 */ /* 0x000fc600030f14e0 */
[----:B------:R3:W-:Y:S01]  /*10e10*/  @!P4 ST.E.64 desc[UR48][R20.64], R124 ;  /* 0x0000007c1400c985 */ /* 0x0007e2000c101b30 */
[-C--:B----4-:R-:W-:Y:S02]  /*10e20*/  @!P0 LEA R8, P1, R193, R0.reuse, 0x2 ;  /* 0x00000000c1088211 */ /* 0x090fe400078210ff */
[----:B------:R-:W-:Y:S01]  /*10e30*/  ISETP.GE.AND P4, PT, R23, UR4, PT ;  /* 0x0000000417007c0c */ /* 0x000fe2000bf86270 */
[----:B------:R4:W-:Y:S01]  /*10e40*/  @!P3 ST.E.64 desc[UR48][R24.64], R130 ;  /* 0x000000821800b985 */ /* 0x0009e2000c101b30 */
[----:B------:R-:W-:Y:S02]  /*10e50*/  ISETP.GE.AND P3, PT, R22, UR4, PT ;  /* 0x0000000416007c0c */ /* 0x000fe4000bf66270 */
[C---:B-----5:R-:W-:Y:S02]  /*10e60*/  @!P2 LEA R10, P5, R192.reuse, R0, 0x2 ;  /* 0x00000000c00aa211 */ /* 0x060fe400078a10ff */
        /* <DEDUP_REMOVED lines=10> */
[-C--:B------:R-:W-:Y:S02]  /*10f10*/  @!P3 LEA.HI.X R15, R22, R3.reuse, R220, 0x2, P6 ;  /* 0x00000003160fb211 */ /* 0x080fe400030f14dc */
[----:B------:R-:W-:Y:S01]  /*10f20*/  ISETP.GE.AND P6, PT, R17, UR4, PT ;  /* 0x0000000411007c0c */ /* 0x000fe2000bfc6270 */
[----:B------:R1:W-:Y:S01]  /*10f30*/  @!P4 ST.E.64 desc[UR48][R12.64], R140 ;  /* 0x0000008c0c00c985 */ /* 0x0003e2000c101b30 */
[----:B---3--:R-:W-:Y:S02]  /*10f40*/  SHF.R.S32.HI R20, RZ, 0x1f, R26 ;  /* 0x0000001fff147819 */ /* 0x008fe4000001141a */
[CC--:B----4-:R-:W-:Y:S01]  /*10f50*/  @!P1 LEA R24, P5, R26.reuse, R0.reuse, 0x2 ;  /* 0x000000001a189211 */ /* 0x0d0fe200078a10ff */
[----:B------:R3:W-:Y:S01]  /*10f60*/  @!P3 ST.E.64 desc[UR48][R14.64], R146 ;  /* 0x000000920e00b985 */ /* 0x0007e2000c101b30 */
[----:B-----5:R-:W-:Y:S02]  /*10f70*/  @!P2 LEA R8, P4, R19, R0, 0x2 ;  /* 0x000000001308a211 */ /* 0x020fe400078810ff */
[----:B------:R-:W-:-:S02]  /*10f80*/  @!P1 LEA.HI.X R25, R26, R3, R20, 0x2, P5 ;  /* 0x000000031a199211 */ /* 0x000fc400028f1414 */
[-C--:B0-----:R-:W-:Y:S02]  /*10f90*/  @!P0 LEA R10, P3, R18, R0.reuse, 0x2 ;  /* 0x00000000120a8211 */ /* 0x081fe400078610ff */
[-C--:B------:R-:W-:Y:S02]  /*10fa0*/  @!P2 LEA.HI.X R9, R19, R3.reuse, R219, 0x2, P4 ;  /* 0x000000031309a211 */ /* 0x080fe400020f14db */
[----:B------:R-:W-:Y:S01]  /*10fb0*/  SHF.R.S32.HI R26, RZ, 0x1f, R17 ;  /* 0x0000001fff1a7819 */ /* 0x000fe20000011411 */
[----:B-1----:R-:W-:Y:S01]  /*10fc0*/  VIADD R12, R2, 0xf8 ;  /* 0x000000f8020c7836 */ /* 0x002fe20000000000 */
[C---:B------:R-:W-:Y:S01]  /*10fd0*/  @!P6 LEA R20, P4, R17.reuse, R0, 0x2 ;  /* 0x000000001114e211 */ /* 0x040fe200078810ff */
[----:B------:R3:W-:Y:S01]  /*10fe0*/  @!P2 ST.E.64 desc[UR48][R8.64], R148 ;  /* 0x000000940800a985 */ /* 0x0007e2000c101b30 */
[-C--:B------:R-:W-:Y:S02]  /*10ff0*/  @!P0 LEA.HI.X R11, R18, R3.reuse, R218, 0x2, P3 ;  /* 0x00000003120b8211 */ /* 0x080fe400018f14da */
[----:B------:R-:W-:-:S03]  /*11000*/  @!P6 LEA.HI.X R21, R17, R3, R26, 0x2, P4 ;  /* 0x000000031115e211 */ /* 0x000fc600020f141a */
[----:B------:R3:W-:Y:S01]  /*11010*/  @!P0 ST.E.64 desc[UR48][R10.64], R154 ;  /* 0x0000009a0a008985 */ /* 0x0007e2000c101b30 */
[----:B------:R-:W-:-:S03]  /*11020*/  ISETP.GE.AND P0, PT, R12, UR4, PT ;  /* 0x000000040c007c0c */ /* 0x000fc6000bf06270 */
[----:B------:R3:W-:Y:S04]  /*11030*/  @!P6 ST.E.64 desc[UR48][R20.64], R156 ;  /* 0x0000009c1400e985 */ /* 0x0007e8000c101b30 */
[----:B------:R3:W-:Y:S06]  /*11040*/  @!P1 ST.E.64 desc[UR48][R24.64], R4 ;  /* 0x0000000418009985 */ /* 0x0007ec000c101b30 */
[----:B------:R-:W-:Y:S05]  /*11050*/  @P0 BRA `(.L_x_1241) ;  /* 0x0000000c00dc0947 */ /* 0x000fea0003800000 */
[----:B---3--:R-:W-:Y:S02]  /*11060*/  LEA R4, P0, R12, R0, 0x2 ;  /* 0x000000000c047211 */ /* 0x008fe400078010ff */
[----:B------:R-:W-:-:S04]  /*11070*/  SHF.R.S32.HI R0, RZ, 0x1f, R12 ;  /* 0x0000001fff007819 */ /* 0x000fc8000001140c */
[----:B------:R-:W-:-:S05]  /*11080*/  LEA.HI.X R5, R12, R3, R0, 0x2, P0 ;  /* 0x000000030c057211 */ /* 0x000fca00000f1400 */
[----:B------:R0:W-:Y:S01]  /*11090*/  ST.E.64 desc[UR48][R4.64], R6 ;  /* 0x0000000604007985 */ /* 0x0001e2000c101b30 */
[----:B------:R-:W-:Y:S05]  /*110a0*/  BRA `(.L_x_1241) ;  /* 0x0000000c00c87947 */ /* 0x000fea0003800000 */
.L_x_1232:
        /* <DEDUP_REMOVED lines=9> */
[----:B------:R-:W-:Y:S01]  /*11140*/  UISETP.NE.U32.AND UP1, UPT, UR8, URZ, UPT ;  /* 0x0000003f0800728c */ /* 0x000fe2000bf25070 */
[----:B------:R-:W-:Y:S02]  /*11150*/  ULDC UR4, c[0x0][0xa88] ;  /* 0x0002a20000047ab9 */ /* 0x000fe40000000800 */
[----:B------:R-:W2:Y:S01]  /*11160*/  @P1 LDG.E R3, desc[UR48][R4.64] ;  /* 0x0000003004031981 */ /* 0x000ea2000c1e1900 */
[----:B------:R-:W-:Y:S01]  /*11170*/  UISETP.NE.AND.EX UP1, UPT, UR9, URZ, UPT, UP1 ;  /* 0x0000003f0900728c */ /* 0x000fe2000bf25310 */
[----:B------:R-:W-:Y:S01]  /*11180*/  IMAD.U32 R0, RZ, RZ, UR4 ;  /* 0x00000004ff007e24 */ /* 0x000fe2000f8e00ff */
[----:B------:R-:W0:Y:S04]  /*11190*/  S2R R10, SR_TID.X ;  /* 0x00000000000a7919 */ /* 0x000e280000002100 */
[----:B------:R-:W-:-:S05]  /*111a0*/  PLOP3.LUT P2, PT, PT, PT, UP1, 0x80, 0x0 ;  /* 0x000000000000781c */ /* 0x000fca0003f4f018 */
[----:B------:R-:W-:Y:S02]  /*111b0*/  @UP1 ULDC.64 UR8, c[0x0][0xc08] ;  /* 0x0003020000081ab9 */ /* 0x000fe40000000a00 */
[----:B------:R-:W-:-:S06]  /*111c0*/  @UP1 UIMAD.WIDE UR8, UR56, 0x4, UR8 ;  /* 0x00000004380818a5 */ /* 0x000fcc000f8e0208 */
[----:B------:R-:W-:Y:S02]  /*111d0*/  IMAD.U32 R6, RZ, RZ, UR8 ;  /* 0x00000008ff067e24 */ /* 0x000fe4000f8e00ff */
[----:B------:R-:W-:-:S05]  /*111e0*/  IMAD.U32 R7, RZ, RZ, UR9 ;  /* 0x00000009ff077e24 */ /* 0x000fca000f8e00ff */
[----:B------:R1:W5:Y:S01]  /*111f0*/  @P2 LDG.E R0, desc[UR48][R6.64] ;  /* 0x0000003006002981 */ /* 0x000362000c1e1900 */
[----:B------:R-:W-:Y:S01]  /*11200*/  UMOV UR4, URZ ;  /* 0x0000003f00047c82 */ /* 0x000fe20008000000 */
[----:B0-----:R-:W-:-:S05]  /*11210*/  VIADD R8, R10, 0xffffff80 ;  /* 0xffffff800a087836 */ /* 0x001fca0000000000 */
[----:B------:R-:W-:Y:S02]  /*11220*/  ISETP.GT.AND P0, PT, R8, 0x7f, PT ;  /* 0x0000007f0800780c */ /* 0x000fe40003f04270 */
[----:B--2---:R-:W-:Y:S01]  /*11230*/  @P1 R2UR UR4, R3 ;  /* 0x00000000030412ca */ /* 0x004fe200000e0000 */
[----:B-1----:R-:W-:-:S14]  /*11240*/  @P2 BRA `(.L_x_1244) ;  /* 0x0000000000102947 */ /* 0x002fdc0003800000 */
[----:B------:R-:W-:Y:S05]  /*11250*/  @!P1 BRA `(.L_x_1244) ;  /* 0x00000000000c9947 */ /* 0x000fea0003800000 */
[----:B------:R-:W2:Y:S04]  /*11260*/  LDG.E R3, desc[UR48][R4.64] ;  /* 0x0000003004037981 */ /* 0x000ea8000c1e1900 */
[----:B-----5:R-:W2:Y:S02]  /*11270*/  LDG.E R0, desc[UR48][R4.64+0x4] ;  /* 0x0000043004007981 */ /* 0x020ea4000c1e1900 */
[----:B--2---:R-:W-:-:S07]  /*11280*/  IMAD.IADD R0, R0, 0x1, -R3 ;  /* 0x0000000100007824 */ /* 0x004fce00078e0a03 */
.L_x_1244:
[----:B------:R-:W-:Y:S01]  /*11290*/  USHF.R.S32.HI UR12, URZ, 0x1f, UR56 ;  /* 0x0000001f3f0c7899 */ /* 0x000fe20008011438 */
[----:B------:R-:W-:Y:S01]  /*112a0*/  BSSY B1, `(.L_x_1245) ;  /* 0x0000039000017945 */ /* 0x000fe20003800000 */
[----:B------:R-:W-:Y:S02]  /*112b0*/  USHF.R.S32.HI UR18, URZ, 0x1f, UR4 ;  /* 0x0000001f3f127899 */ /* 0x000fe40008011404 */
[----:B------:R-:W-:Y:S02]  /*112c0*/  USEL UR7, UR56, URZ, !UP0 ;  /* 0x0000003f38077287 */ /* 0x000fe4000c000000 */
[----:B------:R-:W-:Y:S01]  /*112d0*/  USEL UR12, UR12, URZ, !UP0 ;  /* 0x0000003f0c0c7287 */ /* 0x000fe2000c000000 */
[----:B------:R-:W-:Y:S11]  /*112e0*/  @P0 BRA `(.L_x_1246) ;  /* 0x0000000000d00947 */ /* 0x000ff60003800000 */
[----:B------:R-:W0:Y:S01]  /*112f0*/  LDC R9, c[0x0][0xbe8] ;  /* 0x0002fa00ff097b82 */ /* 0x000e220000000800 */
[----:B------:R-:W-:-:S05]  /*11300*/  IMAD.U32 R6, RZ, RZ, UR42 ;  /* 0x0000002aff067e24 */ /* 0x000fca000f8e00ff */
[----:B------:R-:W-:Y:S01]  /*11310*/  IADD3 R6, R6, -0x80, R10 ;  /* 0xffffff8006067810 */ /* 0x000fe20007ffe00a */
[----:B0----5:R-:W-:-:S05]  /*11320*/  IMAD R3, R0, R9, RZ ;  /* 0x0000000900037224 */ /* 0x021fca00078e02ff */
[----:B------:R-:W-:-:S13]  /*11330*/  ISETP.GE.AND P0, PT, R6, R3, PT ;  /* 0x000000030600720c */ /* 0x000fda0003f06270 */
[----:B------:R-:W-:Y:S05]  /*11340*/  @P0 BRA `(.L_x_1246) ;  /* 0x0000000000b80947 */ /* 0x000fea0003800000 */
[----:B------:R-:W-:Y:S01]  /*11350*/  ISETP.NE.AND P0, PT, R9, 0x1, PT ;  /* 0x000000010900780c */ /* 0x000fe20003f05270 */
[----:B------:R-:W-:Y:S01]  /*11360*/  UISETP.GT.AND UP2, UPT, UR54, 0x1, UPT ;  /* 0x000000013600788c */ /* 0x000fe2000bf44270 */
[----:B------:R-:W-:-:S03]  /*11370*/  UMOV UR8, 0x9b8 ;  /* 0x000009b800087882 */ /* 0x000fc60000000000 */
[----:B------:R-:W-:Y:S02]  /*11380*/  USEL UR19, UR8, 0x978, UP2 ;  /* 0x0000097808137887 */ /* 0x000fe40009000000 */
[----:B------:R-:W-:-:S06]  /*11390*/  USEL UR21, UR55, URZ, UP2 ;  /* 0x0000003f37157287 */ /* 0x000fcc0009000000 */
[----:B------:R-:W0:Y:S04]  /*113a0*/  @P0 LDC R3, c[0x0][0xbec] ;  /* 0x0002fb00ff030b82 */ /* 0x000e280000000800 */
[----:B------:R-:W-:Y:S01]  /*113b0*/  ULDC.64 UR8, c[0x0][UR19+0x218] ;  /* 0x0000860013087abb */ /* 0x000fe20008000a00 */
[----:B------:R-:W-:Y:S01]  /*113c0*/  ULDC.64 UR14, c[0x0][UR19+0x220] ;  /* 0x00008800130e7abb */ /* 0x000fe20008000a00 */
[----:B------:R-:W-:Y:S01]  /*113d0*/  ULDC.64 UR16, c[0x0][UR19+0x228] ;  /* 0x00008a0013107abb */ /* 0x000fe20008000a00 */
[----:B------:R-:W-:Y:S01]  /*113e0*/  UIMAD.WIDE.U32 UR10, UR8, UR53, URZ ;  /* 0x00000035080a72a5 */ /* 0x000fe2000f8e003f */
[----:B------:R-:W1:Y:S01]  /*113f0*/  @P0 LDC R5, c[0x0][0xbf0] ;  /* 0x0002fc00ff050b82 */ /* 0x000e620000000800 */
        /* <DEDUP_REMOVED lines=8> */
[----:B0-----:R-:W-:Y:S01]  /*11480*/  @P0 IMAD.HI.U32 R4, R6, R3, RZ ;  /* 0x0000000306040227 */ /* 0x001fe200078e00ff */
[----:B------:R-:W-:-:S02]  /*11490*/  UIADD3 UR11, UR20, UR11, URZ ;  /* 0x0000000b140b7290 */ /* 0x000fc4000fffe03f */
[----:B------:R-:W-:Y:S01]  /*114a0*/  UIADD3 UR13, UR9, UR13, URZ ;  /* 0x0000000d090d7290 */ /* 0x000fe2000fffe03f */
[----:B------:R-:W-:Y:S02]  /*114b0*/  IMAD.MOV.U32 R3, RZ, RZ, R6 ;  /* 0x000000ffff037224 */ /* 0x000fe400078e0006 */
[----:B------:R-:W-:Y:S01]  /*114c0*/  IMAD.U32 R10, RZ, RZ, UR8 ;  /* 0x00000008ff0a7e24 */ /* 0x000fe2000f8e00ff */
[----:B------:R-:W-:Y:S01]  /*114d0*/  ULDC.64 UR8, c[0x0][UR19+0x210] ;  /* 0x0000840013087abb */ /* 0x000fe20008000a00 */
[----:B-1----:R-:W-:Y:S01]  /*114e0*/  @P0 SHF.R.U32.HI R3, RZ, R5, R4 ;  /* 0x00000005ff030219 */ /* 0x002fe20000011604 */
[----:B------:R-:W-:Y:S02]  /*114f0*/  IMAD.U32 R4, RZ, RZ, UR22 ;  /* 0x00000016ff047e24 */ /* 0x000fe4000f8e00ff */
[----:B------:R-:W-:Y:S01]  /*11500*/  IMAD.U32 R5, RZ, RZ, UR23 ;  /* 0x00000017ff057e24 */ /* 0x000fe2000f8e00ff */
[--C-:B------:R-:W-:Y:S01]  /*11510*/  SHF.R.S32.HI R5, RZ, 0x1f, R3.reuse ;  /* 0x0000001fff057819 */ /* 0x100fe20000011403 */
[----:B------:R-:W-:Y:S01]  /*11520*/  IMAD.MOV R7, RZ, RZ, -R3 ;  /* 0x000000ffff077224 */ /* 0x000fe200078e0a03 */
[----:B------:R-:W-:Y:S01]  /*11530*/  IADD3 R4, P0, P1, R3, UR10, R4 ;  /* 0x0000000a03047c10 */ /* 0x000fe2000f91e004 */
[----:B------:R-:W-:-:S02]  /*11540*/  UIADD3.X UR10, UR13, UR11, UR18, UP0, UP1 ;  /* 0x0000000b0d0a7290 */ /* 0x000fc400087e2412 */
        /* <DEDUP_REMOVED lines=14> */
.L_x_1246:
[----:B------:R-:W-:Y:S05]  /*11630*/  BSYNC B1 ;  /* 0x0000000000017941 */ /* 0x000fea0003800000 */
.L_x_1245:
[----:B------:R-:W-:-:S06]  /*11640*/  UISETP.GT.AND UP0, UPT, UR54, 0x1, UPT ;  /* 0x000000013600788c */ /* 0x000fcc000bf04270 */
[----:B------:R-:W-:-:S13]  /*11650*/  PLOP3.LUT P0, PT, PT, PT, UP0, 0x80, 0x0 ;  /* 0x000000000000781c */ /* 0x000fda0003f0f008 */
[----:B------:R-:W-:Y:S05]  /*11660*/  @P0 BRA `(.L_x_1241) ;  /* 0x0000000800580947 */ /* 0x000fea0003800000 */
[----:B------:R-:W1:Y:S01]  /*11670*/  LDC R11, c[0x0][0xbe8] ;  /* 0x0002fa00ff0b7b82 */ /* 0x000e620000000800 */
[----:B0-----:R-:W-:Y:S01]  /*11680*/  SHF.R.S32.HI R3, RZ, 0x1f, R8 ;  /* 0x0000001fff037819 */ /* 0x001fe20000011408 */
        /* <DEDUP_REMOVED lines=9> */
[----:B------:R-:W-:-:S03]  /*11720*/  UIADD3 UR9, UR9, UR10, URZ ;  /* 0x0000000a09097290 */ /* 0x000fc6000fffe03f */
[----:B------:R-:W-:Y:S01]  /*11730*/  IMAD R3, R10, 0x20, R13 ;  /* 0x000000200a037824 */ /* 0x000fe200078e020d */
[----:B------:R-:W-:Y:S02]  /*11740*/  ULDC.64 UR10, c[0x0][0xae8] ;  /* 0x0002ba00000a7ab9 */ /* 0x000fe40000000a00 */
[----:B------:R-:W-:Y:S01]  /*11750*/  UIMAD.WIDE.U32 UR8, UR53, UR10, UR8 ;  /* 0x0000000a350872a5 */ /* 0x000fe2000f8e0008 */
[----:B------:R-:W-:Y:S01]  /*11760*/  VIADD R8, R3, UR42 ;  /* 0x0000002a03087c36 */ /* 0x000fe20008000000 */
[----:B-1----:R-:W-:Y:S02]  /*11770*/  ISETP.NE.AND P0, PT, R11, 0x1, PT ;  /* 0x000000010b00780c */ /* 0x002fe40003f05270 */
[----:B------:R-:W-:Y:S01]  /*11780*/  UIMAD UR9, UR53, UR11, UR9 ;  /* 0x0000000b350972a4 */ /* 0x000fe2000f8e0209 */
[----:B------:R-:W-:Y:S02]  /*11790*/  IMAD.MOV.U32 R3, RZ, RZ, R8 ;  /* 0x000000ffff037224 */ /* 0x000fe400078e0008 */
[----:B------:R-:W-:-:S02]  /*117a0*/  ULDC.64 UR10, c[0x0][0xaf0] ;  /* 0x0002bc00000a7ab9 */ /* 0x000fc40000000a00 */
[----:B------:R-:W-:Y:S02]  /*117b0*/  UIMAD UR12, UR12, UR10, URZ ;  /* 0x0000000a0c0c72a4 */ /* 0x000fe4000f8e023f */
[----:B------:R-:W-:Y:S02]  /*117c0*/  UIMAD.WIDE.U32 UR8, UR7, UR10, UR8 ;  /* 0x0000000a070872a5 */ /* 0x000fe4000f8e0008 */
[----:B------:R-:W-:Y:S02]  /*117d0*/  UIMAD UR4, UR7, UR11, UR12 ;  /* 0x0000000b070472a4 */ /* 0x000fe4000f8e020c */
[----:B------:R-:W0:Y:S02]  /*117e0*/  @P0 LDC R5, c[0x0][0xbec] ;  /* 0x0002fb00ff050b82 */ /* 0x000e240000000800 */
[----:B------:R-:W-:Y:S01]  /*117f0*/  UIADD3 UR4, UR9, UR4, URZ ;  /* 0x0000000409047290 */ /* 0x000fe2000fffe03f */
[----:B------:R-:W-:-:S05]  /*11800*/  ULDC.64 UR10, c[0x0][0xae0] ;  /* 0x0002b800000a7ab9 */ /* 0x000fca0000000a00 */
[----:B------:R-:W1:Y:S01]  /*11810*/  @P0 LDC R7, c[0x0][0xbf0] ;  /* 0x0002fc00ff070b82 */ /* 0x000e620000000800 */
[----:B0-----:R-:W-:-:S04]  /*11820*/  @P0 IMAD.HI.U32 R4, R8, R5, RZ ;  /* 0x0000000508040227 */ /* 0x001fc800078e00ff */
[----:B------:R-:W-:Y:S02]  /*11830*/  IMAD.U32 R5, RZ, RZ, UR9 ;  /* 0x00000009ff057e24 */ /* 0x000fe4000f8e00ff */
[----:B------:R-:W-:Y:S01]  /*11840*/  IMAD.U32 R5, RZ, RZ, UR4 ;  /* 0x00000004ff057e24 */ /* 0x000fe2000f8e00ff */
[----:B-1----:R-:W-:Y:S01]  /*11850*/  @P0 SHF.R.U32.HI R3, RZ, R7, R4 ;  /* 0x00000007ff030219 */ /* 0x002fe20000011604 */
[----:B------:R-:W-:Y:S01]  /*11860*/  IMAD.U32 R4, RZ, RZ, UR8 ;  /* 0x00000008ff047e24 */ /* 0x000fe2000f8e00ff */
[----:B------:R-:W-:Y:S02]  /*11870*/  ULDC.64 UR8, c[0x0][0xad8] ;  /* 0x0002b60000087ab9 */ /* 0x000fe40000000a00 */
[--C-:B------:R-:W-:Y:S01]  /*11880*/  SHF.R.S32.HI R6, RZ, 0x1f, R3.reuse ;  /* 0x0000001fff067819 */ /* 0x100fe20000011403 */
[----:B------:R-:W-:Y:S02]  /*11890*/  IMAD.MOV R7, RZ, RZ, -R3 ;  /* 0x000000ffff077224 */ /* 0x000fe400078e0a03 */
[----:B------:R-:W-:-:S04]  /*118a0*/  IMAD.WIDE.U32 R4, R3, UR10, R4 ;  /* 0x0000000a03047c25 */ /* 0x000fc8000f8e0004 */
[----:B------:R-:W-:Y:S02]  /*118b0*/  IMAD R7, R11, R7, R8 ;  /* 0x000000070b077224 */ /* 0x000fe400078e0208 */
[----:B------:R-:W-:Y:S02]  /*118c0*/  IMAD R6, R6, UR10, RZ ;  /* 0x0000000a06067c24 */ /* 0x000fe4000f8e02ff */
[----:B------:R-:W-:Y:S02]  /*118d0*/  VIADD R8, R13, UR42 ;  /* 0x0000002a0d087c36 */ /* 0x000fe40008000000 */
[----:B------:R-:W-:Y:S01]  /*118e0*/  IMAD R9, R3, UR11, R6 ;  /* 0x0000000b03097c24 */ /* 0x000fe2000f8e0206 */
[----:B------:R-:W-:Y:S01]  /*118f0*/  SHF.R.S32.HI R6, RZ, 0x1f, R7 ;  /* 0x0000001fff067819 */ /* 0x000fe20000011407 */
[----:B-----5:R-:W-:Y:S02]  /*11900*/  IMAD R11, R0, R11, RZ ;  /* 0x0000000b000b7224 */ /* 0x020fe400078e02ff */
[----:B------:R-:W-:-:S02]  /*11910*/  IMAD.IADD R5, R5, 0x1, R9 ;  /* 0x0000000105057824 */ /* 0x000fc400078e0209 */
[----:B------:R-:W-:Y:S02]  /*11920*/  IMAD R6, R6, UR8, RZ ;  /* 0x0000000806067c24 */ /* 0x000fe4000f8e02ff */
[----:B------:R-:W-:-:S04]  /*11930*/  IMAD.WIDE.U32 R4, R7, UR8, R4 ;  /* 0x0000000807047c25 */ /* 0x000fc8000f8e0004 */
[----:B------:R-:W-:Y:S01]  /*11940*/  IMAD R9, R7, UR9, R6 ;  /* 0x0000000907097c24 */ /* 0x000fe2000f8e0206 */
[----:B------:R-:W-:Y:S01]  /*11950*/  ULDC.64 UR8, c[0x0][0xa80] ;  /* 0x0002a00000087ab9 */ /* 0x000fe20000000a00 */
[----:B------:R-:W-:Y:S01]  /*11960*/  VIADD R3, R8, 0x40 ;  /* 0x0000004008037836 */ /* 0x000fe20000000000 */
[----:B------:R-:W-:Y:S01]  /*11970*/  LEA R6, P2, R4, UR8, 0x1 ;  /* 0x0000000804067c11 */ /* 0x000fe2000f8408ff */
[----:B------:R-:W-:Y:S02]  /*11980*/  IMAD.IADD R5, R5, 0x1, R9 ;  /* 0x0000000105057824 */ /* 0x000fe400078e0209 */
[----:B------:R-:W-:Y:S01]  /*11990*/  VIADD R0, R8, 0x20 ;  /* 0x0000002008007836 */ /* 0x000fe20000000000 */
[-C--:B------:R-:W-:Y:S01]  /*119a0*/  ISETP.GE.AND P0, PT, R3, R11.reuse, PT ;  /* 0x0000000b0300720c */ /* 0x080fe20003f06270 */
[----:B------:R-:W-:Y:S01]  /*119b0*/  IMAD.SHL.U32 R7, R10, 0x8, RZ ;  /* 0x000000080a077824 */ /* 0x000fe200078e00ff */
[----:B------:R-:W-:Y:S02]  /*119c0*/  LEA.HI.X R3, R4, UR9, R5, 0x1, P2 ;  /* 0x0000000904037c11 */ /* 0x000fe400090f0c05 */
[-C--:B------:R-:W-:Y:S01]  /*119d0*/  ISETP.GE.AND P2, PT, R8, R11.reuse, PT ;  /* 0x0000000b0800720c */ /* 0x080fe20003f46270 */
[C---:B------:R-:W-:Y:S01]  /*119e0*/  VIADD R9, R7.reuse, 0x80 ;  /* 0x0000008007097836 */ /* 0x040fe20000000000 */
[----:B------:R-:W-:Y:S01]  /*119f0*/  ISETP.GE.AND P1, PT, R0, R11, PT ;  /* 0x0000000b0000720c */ /* 0x000fe20003f26270 */
[C---:B------:R-:W-:Y:S01]  /*11a00*/  VIADD R15, R7.reuse, 0xc0 ;  /* 0x000000c0070f7836 */ /* 0x040fe20000000000 */
[----:B------:R0:W1:Y:S01]  /*11a10*/  SHFL.IDX PT, R4, R6, RZ, 0x181f ;  /* 0x00181fff06047589 */ /* 0x00006200000e0000 */
[----:B------:R-:W-:Y:S01]  /*11a20*/  VIADD R13, R7, 0x40 ;  /* 0x00000040070d7836 */ /* 0x000fe20000000000 */
[----:B------:R-:W-:-:S02]  /*11a30*/  SHF.R.S32.HI R12, RZ, 0x1f, R7 ;  /* 0x0000001fff0c7819 */ /* 0x000fc40000011407 */
[----:B------:R0:W2:Y:S01]  /*11a40*/  SHFL.IDX PT, R0, R3, RZ, 0x181f ;  /* 0x00181fff03007589 */ /* 0x0000a200000e0000 */
[----:B------:R-:W-:Y:S02]  /*11a50*/  SHF.R.S32.HI R10, RZ, 0x1f, R9 ;  /* 0x0000001fff0a7819 */ /* 0x000fe40000011409 */
[----:B------:R-:W-:Y:S02]  /*11a60*/  SHF.R.S32.HI R14, RZ, 0x1f, R15 ;  /* 0x0000001fff0e7819 */ /* 0x000fe4000001140f */
[----:B------:R-:W-:Y:S01]  /*11a70*/  SHF.R.S32.HI R20, RZ, 0x1f, R13 ;  /* 0x0000001fff147819 */ /* 0x000fe2000001140d */
[----:B------:R-:W-:Y:S06]  /*11a80*/  @P2 BRA `(.L_x_1248) ;  /* 0x0000000000442947 */ /* 0x000fec0003800000 */
        /* <DEDUP_REMOVED lines=17> */
.L_x_1248:
[----:B------:R-:W-:Y:S05]  /*11ba0*/  BSYNC B1 ;  /* 0x0000000000017941 */ /* 0x000fea0003800000 */
.L_x_1247:
[----:B--2---:R2:W4:Y:S01]  /*11bb0*/  SHFL.IDX PT, R0, R3, 0x1, 0x181f ;  /* 0x00381f0003007f89 */ /* 0x00452200000e0000 */
[----:B------:R-:W-:Y:S03]  /*11bc0*/  BSSY B1, `(.L_x_1249) ;  /* 0x0000014000017945 */ /* 0x000fe60003800000 */
[----:B-1-3--:R2:W1:Y:S01]  /*11bd0*/  SHFL.IDX PT, R4, R6, 0x1, 0x181f ;  /* 0x00381f0006047f89 */ /* 0x00a46200000e0000 */
[----:B------:R-:W-:Y:S05]  /*11be0*/  @P1 BRA `(.L_x_1250) ;  /* 0x0000000000441947 */ /* 0x000fea0003800000 */
[----:B------:R-:W-:Y:S02]  /*11bf0*/  ULDC UR4, c[0x0][0xac8] ;  /* 0x0002b20000047ab9 */ /* 0x000fe40000000800 */
[----:B------:R-:W-:Y:S02]  /*11c00*/  ISETP.GE.AND P4, PT, R7, UR4, PT ;  /* 0x0000000407007c0c */ /* 0x000fe4000bf86270 */
[----:B------:R-:W-:Y:S02]  /*11c10*/  ISETP.GE.AND P3, PT, R13, UR4, PT ;  /* 0x000000040d007c0c */ /* 0x000fe4000bf66270 */
[----:B------:R-:W-:Y:S02]  /*11c20*/  ISETP.GE.AND P2, PT, R9, UR4, PT ;  /* 0x0000000409007c0c */ /* 0x000fe4000bf46270 */
[----:B------:R-:W-:-:S07]  /*11c30*/  ISETP.GE.AND P1, PT, R15, UR4, PT ;  /* 0x000000040f007c0c */ /* 0x000fce000bf26270 */
[-C--:B-1----:R-:W-:Y:S02]  /*11c40*/  @!P4 LEA R24, P6, R7, R4.reuse, 0x1 ;  /* 0x000000040718c211 */ /* 0x082fe400078c08ff */
[----:B------:R-:W-:Y:S02]  /*11c50*/  @!P3 LEA R26, P5, R13, R4, 0x1 ;  /* 0x000000040d1ab211 */ /* 0x000fe400078a08ff */
[----:B----4-:R-:W-:Y:S02]  /*11c60*/  @!P4 LEA.HI.X R25, R7, R0, R12, 0x1, P6 ;  /* 0x000000000719c211 */ /* 0x010fe400030f0c0c */
        /* <DEDUP_REMOVED lines=9> */
.L_x_1250:
[----:B------:R-:W-:Y:S05]  /*11d00*/  BSYNC B1 ;  /* 0x0000000000017941 */ /* 0x000fea0003800000 */
.L_x_1249:
[----:B----4-:R4:W0:Y:S01]  /*11d10*/  SHFL.IDX PT, R0, R3, 0x2, 0x181f ;  /* 0x00581f0003007f89 */ /* 0x01082200000e0000 */
        /* <DEDUP_REMOVED lines=20> */
.L_x_1252:
[----:B------:R-:W-:Y:S05]  /*11e60*/  BSYNC B1 ;  /* 0x0000000000017941 */ /* 0x000fea0003800000 */
.L_x_1251:
[----:B0-----:R-:W-:Y:S01]  /*11e70*/  VIADD R0, R8, 0x60 ;  /* 0x0000006008007836 */ /* 0x001fe20000000000 */
[----:B--2-4-:R-:W2:Y:S04]  /*11e80*/  SHFL.IDX PT, R3, R3, 0x3, 0x181f ;  /* 0x00781f0003037f89 */ /* 0x014ea800000e0000 */
[----:B------:R-:W-:Y:S01]  /*11e90*/  ISETP.GE.AND P0, PT, R0, R11, PT ;  /* 0x0000000b0000720c */ /* 0x000fe20003f06270 */
[----:B-1-3--:R1:W3:-:S12]  /*11ea0*/  SHFL.IDX PT, R4, R6, 0x3, 0x181f ;  /* 0x00781f0006047f89 */ /* 0x00a2d800000e0000 */
[----:B-1----:R-:W-:Y:S05]  /*11eb0*/  @P0 BRA `(.L_x_1241) ;  /* 0x0000000000440947 */ /* 0x002fea0003800000 */
[----:B------:R-:W-:Y:S02]  /*11ec0*/  ULDC UR4, c[0x0][0xac8] ;  /* 0x0002b20000047ab9 */ /* 0x000fe40000000800 */
[----:B------:R-:W-:Y:S02]  /*11ed0*/  ISETP.GE.AND P3, PT, R7, UR4, PT ;  /* 0x0000000407007c0c */ /* 0x000fe4000bf66270 */
[----:B------:R-:W-:Y:S02]  /*11ee0*/  ISETP.GE.AND P2, PT, R13, UR4, PT ;  /* 0x000000040d007c0c */ /* 0x000fe4000bf46270 */
[----:B------:R-:W-:Y:S02]  /*11ef0*/  ISETP.GE.AND P1, PT, R9, UR4, PT ;  /* 0x0000000409007c0c */ /* 0x000fe4000bf26270 */
[----:B------:R-:W-:-:S07]  /*11f00*/  ISETP.GE.AND P0, PT, R15, UR4, PT ;  /* 0x000000040f007c0c */ /* 0x000fce000bf06270 */
[----:B---3--:R-:W-:-:S04]  /*11f10*/  @!P3 LEA R6, P4, R7, R4, 0x1 ;  /* 0x000000040706b211 */ /* 0x008fc800078808ff */
[-C--:B--2---:R-:W-:Y:S02]  /*11f20*/  @!P3 LEA.HI.X R7, R7, R3.reuse, R12, 0x1, P4 ;  /* 0x000000030707b211 */ /* 0x084fe400020f0c0c */
        /* <DEDUP_REMOVED lines=10> */
.L_x_1241:
[----:B------:R-:W-:Y:S05]  /*11fd0*/  BSYNC B0 ;  /* 0x0000000000007941 */ /* 0x000fea0003800000 */
.L_x_1231:
[----:B------:R-:W-:Y:S02]  /*11fe0*/  ULDC UR4, c[0x0][0xc3c] ;  /* 0x00030f0000047ab9 */ /* 0x000fe40000000800 */
[----:B------:R-:W-:-:S06]  /*11ff0*/  UISETP.GE.AND UP0, UPT, UR52, UR4, UPT ;  /* 0x000000043400728c */ /* 0x000fcc000bf06270 */
[----:B------:R-:W-:-:S13]  /*12000*/  PLOP3.LUT P0, PT, PT, PT, UP0, 0x80, 0x0 ;  /* 0x000000000000781c */ /* 0x000fda0003f0f008 */
[----:B------:R-:W-:Y:S05]  /*12010*/  @!P0 BRA `(.L_x_1253) ;  /* 0xfffffef000608947 */ /* 0x000fea000383ffff */
[----:B------:R-:W-:Y:S05]  /*12020*/  EXIT ;  /* 0x000000000000794d */ /* 0x000fea0003800000 */
.L_x_1144:
[----:B------:R-:W-:-:S08]  /*12030*/  NOP ;  /* 0x0000000000007918 */ /* 0x000fd00000000000 */
[----:B0-----:R-:W0:-:S00]  /*12040*/  USETMAXREG.DEALLOC.CTAPOOL 0x18 ;  /* 0x00000018000079c8 */ /* 0x001e0000080e0500 */
        /* <DEDUP_REMOVED lines=20> */
.L_x_1254:
        /* <DEDUP_REMOVED lines=21> */
[----:B------:R-:W-:Y:S02]  /*122e0*/  IMAD.IADD R7, R4, 0x1, R7 ;  /* 0x0000000104077824 */ /* 0x000fe400078e0207 */
[----:B------:R-:W0:Y:S03]  /*122f0*/  LDC R4, c[0x0][0xc38] ;  /* 0x00030e00ff047b82 */ /* 0x000e260000000800 */
[----:B------:R-:W1:Y:S02]  /*12300*/  SHFL.UP PT, R8, R7, 0x2, RZ ;  /* 0x0440000007087989 */ /* 0x000e6400000e00ff */
[----:B-1----:R-:W-:-:S05]  /*12310*/  SEL R8, R8, RZ, P2 ;  /* 0x000000ff08087207 */ /* 0x002fca0001000000 */
[----:B------:R-:W-:Y:S02]  /*12320*/  IMAD.IADD R8, R7, 0x1, R8 ;  /* 0x0000000107087824 */ /* 0x000fe400078e0208 */
[----:B------:R-:W1:Y:S03]  /*12330*/  S2R R7, SR_CTAID.X ;  /* 0x0000000000077919 */ /* 0x000e660000002500 */
[----:B------:R-:W2:Y:S02]  /*12340*/  SHFL.UP PT, R9, R8, 0x4, RZ ;  /* 0x0480000008097989 */ /* 0x000ea400000e00ff */
[----:B--2---:R-:W-:-:S05]  /*12350*/  SEL R9, R9, RZ, P3 ;  /* 0x000000ff09097207 */ /* 0x004fca0001800000 */
[----:B------:R-:W-:-:S05]  /*12360*/  IMAD.IADD R9, R8, 0x1, R9 ;  /* 0x0000000108097824 */ /* 0x000fca00078e0209 */
[----:B------:R-:W2:Y:S02]  /*12370*/  SHFL.UP PT, R2, R9, 0x8, RZ ;  /* 0x0500000009027989 */ /* 0x000ea400000e00ff */
[----:B--2---:R-:W-:-:S05]  /*12380*/  SEL R2, R2, RZ, P4 ;  /* 0x000000ff02027207 */ /* 0x004fca0002000000 */
[----:B------:R-:W-:-:S05]  /*12390*/  IMAD.IADD R2, R9, 0x1, R2 ;  /* 0x0000000109027824 */ /* 0x000fca00078e0202 */
[----:B------:R-:W2:Y:S02]  /*123a0*/  SHFL.UP PT, R3, R2, 0x10, RZ ;  /* 0x0600000002037989 */ /* 0x000ea400000e00ff */
[----:B--2---:R-:W-:-:S05]  /*123b0*/  SEL R3, R3, RZ, P5 ;  /* 0x000000ff03037207 */ /* 0x004fca0002800000 */
[----:B------:R-:W-:-:S05]  /*123c0*/  IMAD.IADD R3, R2, 0x1, R3 ;  /* 0x0000000102037824 */ /* 0x000fca00078e0203 */
[----:B------:R-:W0:Y:S02]  /*123d0*/  SHFL.IDX PT, R11, R3, 0x1f, 0x1f ;  /* 0x03e01f00030b7f89 */ /* 0x000e2400000e0000 */
[----:B0-----:R-:W-:-:S04]  /*123e0*/  IMAD R8, R11, R4, RZ ;  /* 0x000000040b087224 */ /* 0x001fc800078e02ff */
[----:B------:R-:W-:Y:S01]  /*123f0*/  IMAD.MOV.U32 R9, RZ, RZ, R8 ;  /* 0x000000ffff097224 */ /* 0x000fe200078e0008 */
[----:B-1----:R-:W-:-:S13]  /*12400*/  ISETP.GT.AND P6, PT, R8, R7, PT ;  /* 0x000000070800720c */ /* 0x002fda0003fc4270 */
[----:B------:R-:W-:Y:S05]  /*12410*/  @P6 BRA `(.L_x_1256) ;  /* 0x0000000000a86947 */ /* 0x000fea0003800000 */
[----:B------:R-:W-:Y:S01]  /*12420*/  IMAD.MOV.U32 R8, RZ, RZ, R9 ;  /* 0x000000ffff087224 */ /* 0x000fe200078e0009 */
[----:B------:R-:W-:Y:S01]  /*12430*/  UMOV UR38, URZ ;  /* 0x0000003f00267c82 */ /* 0x000fe20008000000 */
[----:B------:R-:W-:-:S05]  /*12440*/  ULDC UR5, c[0x0][0xc3c] ;  /* 0x00030f0000057ab9 */ /* 0x000fca0000000800 */
.L_x_1258:
        /* <DEDUP_REMOVED lines=22> */
[----:B------:R-:W-:Y:S02]  /*125b0*/  IMAD.IADD R9, R4, 0x1, R9 ;  /* 0x0000000104097824 */ /* 0x000fe400078e0209 */
[----:B------:R-:W0:Y:S03]  /*125c0*/  LDC R4, c[0x0][0xc38] ;  /* 0x00030e00ff047b82 */ /* 0x000e260000000800 */
        /* <DEDUP_REMOVED lines=9> */
[----:B------:R-:W0:Y:S02]  /*12660*/  SHFL.IDX PT, R11, R2, 0x1f, 0x1f ;  /* 0x03e01f00020b7f89 */ /* 0x000e2400000e0000 */
[----:B0-----:R-:W-:-:S04]  /*12670*/  IMAD R9, R11, R4, RZ ;  /* 0x000000040b097224 */ /* 0x001fc800078e02ff */
[----:B------:R-:W-:-:S05]  /*12680*/  IMAD.IADD R8, R9, 0x1, R8 ;  /* 0x0000000109087824 */ /* 0x000fca00078e0208 */
[----:B------:R-:W-:-:S13]  /*12690*/  ISETP.GT.AND P6, PT, R8, R7, PT ;  /* 0x000000070800720c */ /* 0x000fda0003fc4270 */
[----:B------:R-:W-:Y:S05]  /*126a0*/  @!P6 BRA `(.L_x_1258) ;  /* 0xfffffffc0068e947 */ /* 0x000fea000383ffff */
[----:B------:R-:W-:-:S07]  /*126b0*/  IMAD.MOV.U32 R3, RZ, RZ, R2 ;  /* 0x000000ffff037224 */ /* 0x000fce00078e0002 */
.L_x_1256:
        /* <DEDUP_REMOVED lines=8> */
[----:B------:R-:W-:-:S04]  /*12740*/  IMAD.U32 R11, RZ, RZ, UR4 ;  /* 0x00000004ff0b7e24 */ /* 0x000fc8000f8e00ff */
[----:B------:R0:W1:Y:S04]  /*12750*/  SHFL.IDX PT, R8, R5, R8, 0x1f ;  /* 0x00001f0805087589 */ /* 0x00006800000e0000 */
[----:B------:R0:W2:Y:S01]  /*12760*/  SHFL.IDX PT, R6, R6, R11, 0x1f ;  /* 0x00001f0b06067589 */ /* 0x0000a200000e0000 */
[----:B------:R-:W-:Y:S05]  /*12770*/  @!P0 BRA `(.L_x_1259) ;  /* 0x00000000000c8947 */ /* 0x000fea0003800000 */
[----:B------:R-:W-:-:S06]  /*12780*/  UIADD3 UR5, UR4, -0x1, URZ ;  /* 0xffffffff04057890 */ /* 0x000fcc000fffe03f */
[----:B------:R-:W-:-:S05]  /*12790*/  IMAD.U32 R2, RZ, RZ, UR5 ;  /* 0x00000005ff027e24 */ /* 0x000fca000f8e00ff */
[----:B------:R3:W4:Y:S02]  /*127a0*/  SHFL.IDX PT, R9, R3, R2, 0x1f ;  /* 0x00001f0203097589 */ /* 0x00072400000e0000 */
.L_x_1259:
[----:B---34-:R-:W-:Y:S01]  /*127b0*/  IMAD R2, R9, R4, R10 ;  /* 0x0000000409027224 */ /* 0x018fe200078e020a */
[----:B-1----:R-:W-:Y:S01]  /*127c0*/  ISETP.NE.AND P0, PT, R8, 0x1, PT ;  /* 0x000000010800780c */ /* 0x002fe20003f05270 */
[----:B------:R-:W-:Y:S02]  /*127d0*/  UIADD3 UR38, UR4, UR38, URZ ;  /* 0x0000002604267290 */ /* 0x000fe4000fffe03f */
[----:B0-----:R-:W-:Y:S01]  /*127e0*/  IMAD.IADD R5, R7, 0x1, -R2 ;  /* 0x0000000107057824 */ /* 0x001fe200078e0a02 */
[----:B------:R0:W-:Y:S09]  /*127f0*/  STL [R1+0x10], R2 ;  /* 0x0000100201007387 */ /* 0x0001f20000100800 */
[----:B------:R-:W-:Y:S05]  /*12800*/  @!P0 BRA `(.L_x_1260) ;  /* 0x0000000000e08947 */ /* 0x000fea0003800000 */
[----:B--2---:R-:W-:Y:S02]  /*12810*/  IABS R4, R6 ;  /* 0x0000000600047213 */ /* 0x004fe40000000000 */
[----:B------:R-:W-:Y:S02]  /*12820*/  IABS R7, R8 ;  /* 0x0000000800077213 */ /* 0x000fe40000000000 */
[----:B------:R-:W1:Y:S08]  /*12830*/  I2F.RP R9, R4 ;  /* 0x0000000400097306 */ /* 0x000e700000209400 */
[----:B------:R-:W2:Y:S08]  /*12840*/  I2F.RP R10, R7 ;  /* 0x00000007000a7306 */ /* 0x000eb00000209400 */
[----:B-1----:R-:W0:Y:S08]  /*12850*/  MUFU.RCP R9, R9 ;  /* 0x0000000900097308 */ /* 0x002e300000001000 */
[----:B--2---:R-:W-:Y:S01]  /*12860*/  MUFU.RCP R10, R10 ;  /* 0x0000000a000a7308 */ /* 0x004fe20000001000 */
[----:B0-----:R-:W-:Y:S01]  /*12870*/  VIADD R2, R9, 0xffffffe ;  /* 0x0ffffffe09027836 */ /* 0x001fe20000000000 */
[----:B------:R-:W-:-:S06]  /*12880*/  IABS R9, R6 ;  /* 0x0000000600097213 */ /* 0x000fcc0000000000 */
[----:B------:R0:W1:Y:S02]  /*12890*/  F2I.FTZ.U32.TRUNC.NTZ R3, R2 ;  /* 0x0000000200037305 */ /* 0x000064000021f000 */
[----:B0-----:R-:W-:Y:S02]  /*128a0*/  IMAD.MOV.U32 R2, RZ, RZ, RZ ;  /* 0x000000ffff027224 */ /* 0x001fe400078e00ff */
[----:B-1----:R-:W-:-:S04]  /*128b0*/  IMAD.MOV R11, RZ, RZ, -R3 ;  /* 0x000000ffff0b7224 */ /* 0x002fc800078e0a03 */
[----:B------:R-:W-:-:S04]  /*128c0*/  IMAD R11, R11, R4, RZ ;  /* 0x000000040b0b7224 */ /* 0x000fc800078e02ff */
[----:B------:R-:W-:Y:S01]  /*128d0*/  IMAD.HI.U32 R3, R3, R11, R2 ;  /* 0x0000000b03037227 */ /* 0x000fe200078e0002 */
[----:B------:R-:W-:-:S03]  /*128e0*/  IABS R2, R5 ;  /* 0x0000000500027213 */ /* 0x000fc60000000000 */
[----:B------:R-:W-:Y:S02]  /*128f0*/  IMAD.MOV R11, RZ, RZ, -R9 ;  /* 0x000000ffff0b7224 */ /* 0x000fe400078e0a09 */
[----:B------:R-:W-:-:S04]  /*12900*/  IMAD.HI.U32 R9, R3, R2, RZ ;  /* 0x0000000203097227 */ /* 0x000fc800078e00ff */
[----:B------:R-:W-:Y:S02]  /*12910*/  VIADD R3, R10, 0xffffffe ;  /* 0x0ffffffe0a037836 */ /* 0x000fe40000000000 */
[----:B------:R-:W-:-:S04]  /*12920*/  IMAD R11, R9, R11, R2 ;  /* 0x0000000b090b7224 */ /* 0x000fc800078e0202 */
[----:B------:R-:W0:Y:S01]  /*12930*/  F2I.FTZ.U32.TRUNC.NTZ R3, R3 ;  /* 0x0000000300037305 */ /* 0x000e22000021f000 */
[----:B------:R-:W-:-:S13]  /*12940*/  ISETP.GT.U32.AND P1, PT, R4, R11, PT ;  /* 0x0000000b0400720c */ /* 0x000fda0003f24070 */
[----:B------:R-:W-:Y:S02]  /*12950*/  @!P1 IMAD.IADD R11, R11, 0x1, -R4 ;  /* 0x000000010b0b9824 */ /* 0x000fe400078e0a04 */
[----:B0-----:R-:W-:Y:S02]  /*12960*/  IMAD.MOV R2, RZ, RZ, -R3 ;  /* 0x000000ffff027224 */ /* 0x001fe400078e0a03 */
[----:B------:R-:W-:Y:S01]  /*12970*/  @!P1 VIADD R9, R9, 0x1 ;  /* 0x0000000109099836 */ /* 0x000fe20000000000 */
[----:B------:R-:W-:Y:S01]  /*12980*/  ISETP.GE.U32.AND P0, PT, R11, R4, PT ;  /* 0x000000040b00720c */ /* 0x000fe20003f06070 */
[----:B------:R-:W-:Y:S01]  /*12990*/  IMAD R11, R2, R7, RZ ;  /* 0x00000007020b7224 */ /* 0x000fe200078e02ff */
[----:B------:R-:W-:Y:S01]  /*129a0*/  ISETP.NE.AND P1, PT, R6, RZ, PT ;  /* 0x000000ff0600720c */ /* 0x000fe20003f25270 */
[----:B------:R-:W-:-:S04]  /*129b0*/  IMAD.MOV.U32 R2, RZ, RZ, RZ ;  /* 0x000000ffff027224 */ /* 0x000fc800078e00ff */
[----:B------:R-:W-:Y:S01]  /*129c0*/  IMAD.HI.U32 R4, R3, R11, R2 ;  /* 0x0000000b03047227 */ /* 0x000fe200078e0002 */
[----:B------:R-:W-:-:S04]  /*129d0*/  LOP3.LUT R2, R5, R6, RZ, 0x3c, !PT ;  /* 0x0000000605027212 */ /* 0x000fc800078e3cff */
[----:B------:R-:W-:Y:S01]  /*129e0*/  ISETP.GE.AND P2, PT, R2, RZ, PT ;  /* 0x000000ff0200720c */ /* 0x000fe20003f46270 */
[----:B------:R-:W-:Y:S01]  /*129f0*/  @P0 VIADD R9, R9, 0x1 ;  /* 0x0000000109090836 */ /* 0x000fe20000000000 */
[----:B------:R-:W-:-:S05]  /*12a00*/  IABS R2, R8 ;  /* 0x0000000800027213 */ /* 0x000fca0000000000 */
[----:B------:R-:W-:-:S06]  /*12a10*/  IMAD.MOV R2, RZ, RZ, -R2 ;  /* 0x000000ffff027224 */ /* 0x000fcc00078e0a02 */
[----:B------:R-:W-:Y:S01]  /*12a20*/  @!P2 IMAD.MOV R9, RZ, RZ, -R9 ;  /* 0x000000ffff09a224 */ /* 0x000fe200078e0a09 */
[----:B------:R-:W-:-:S04]  /*12a30*/  @!P1 LOP3.LUT R9, RZ, R6, RZ, 0x33, !PT ;  /* 0x00000006ff099212 */ /* 0x000fc800078e33ff */
        /* <DEDUP_REMOVED lines=13> */
[--C-:B------:R-:W-:Y:S02]  /*12b10*/  IMAD.MOV R2, RZ, RZ, -R4.reuse ;  /* 0x000000ffff027224 */ /* 0x100fe400078e0a04 */
[C---:B------:R-:W-:Y:S02]  /*12b20*/  IMAD R3, R8.reuse, 0x1000000, R4 ;  /* 0x0100000008037824 */ /* 0x040fe400078e0204 */
[--C-:B------:R-:W-:Y:S02]  /*12b30*/  IMAD R8, R8, R2, R9.reuse ;  /* 0x0000000208087224 */ /* 0x100fe400078e0209 */
[----:B------:R-:W-:Y:S02]  /*12b40*/  IMAD.MOV R2, RZ, RZ, -R9 ;  /* 0x000000ffff027224 */ /* 0x000fe400078e0a09 */
[----:B------:R-:W-:Y:S02]  /*12b50*/  IMAD R3, R8, 0x10000, R3 ;  /* 0x0001000008037824 */ /* 0x000fe400078e0203 */
[----:B------:R-:W-:-:S03]  /*12b60*/  IMAD R2, R6, R2, R5 ;  /* 0x0000000206027224 */ /* 0x000fc600078e0205 */
[----:B------:R0:W-:Y:S01]  /*12b70*/  STL [R1+0x18], R3 ;  /* 0x0000180301007387 */ /* 0x0001e20000100800 */
[----:B------:R-:W-:Y:S05]  /*12b80*/  BRA `(.L_x_1261) ;  /* 0x0000000000fc7947 */ /* 0x000fea0003800000 */
.L_x_1260:
[----:B------:R-:W-:Y:S02]  /*12b90*/  ULDC.64 UR4, c[0x0][0xc90] ;  /* 0x0003240000047ab9 */ /* 0x000fe40000000a00 */
[----:B------:R-:W-:-:S06]  /*12ba0*/  UIMAD.WIDE UR4, UR38, 0x4, UR4 ;  /* 0x00000004260478a5 */ /* 0x000fcc000f8e0204 */
[----:B0-----:R-:W-:Y:S02]  /*12bb0*/  IMAD.U32 R2, RZ, RZ, UR4 ;  /* 0x00000004ff027e24 */ /* 0x001fe4000f8e00ff */
[----:B------:R-:W-:-:S05]  /*12bc0*/  IMAD.U32 R3, RZ, RZ, UR5 ;  /* 0x00000005ff037e24 */ /* 0x000fca000f8e00ff */
[----:B------:R0:W2:Y:S02]  /*12bd0*/  LDG.E R7, desc[UR48][R2.64] ;  /* 0x0000003002077981 */ /* 0x0000a4000c1e1900 */
[----:B0-----:R-:W-:Y:S02]  /*12be0*/  IMAD.MOV.U32 R2, RZ, RZ, RZ ;  /* 0x000000ffff027224 */ /* 0x001fe400078e00ff */
[----:B--2---:R-:W-:-:S05]  /*12bf0*/  IMAD R8, R6, R7, RZ ;  /* 0x0000000706087224 */ /* 0x004fca00078e02ff */
[----:B------:R-:W-:-:S04]  /*12c00*/  IABS R9, R8 ;  /* 0x0000000800097213 */ /* 0x000fc80000000000 */
[----:B------:R-:W0:Y:S08]  /*12c10*/  I2F.RP R10, R9 ;  /* 0x00000009000a7306 */ /* 0x000e300000209400 */
[----:B0-----:R-:W0:Y:S02]  /*12c20*/  MUFU.RCP R10, R10 ;  /* 0x0000000a000a7308 */ /* 0x001e240000001000 */
[----:B0-----:R-:W-:-:S06]  /*12c30*/  VIADD R11, R10, 0xffffffe ;  /* 0x0ffffffe0a0b7836 */ /* 0x001fcc0000000000 */
[----:B------:R-:W0:Y:S02]  /*12c40*/  F2I.FTZ.U32.TRUNC.NTZ R3, R11 ;  /* 0x0000000b00037305 */ /* 0x000e24000021f000 */
[----:B0-----:R-:W-:-:S04]  /*12c50*/  IMAD.MOV R12, RZ, RZ, -R3 ;  /* 0x000000ffff0c7224 */ /* 0x001fc800078e0a03 */
[----:B------:R-:W-:-:S04]  /*12c60*/  IMAD R13, R12, R9, RZ ;  /* 0x000000090c0d7224 */ /* 0x000fc800078e02ff */
[----:B------:R-:W-:Y:S01]  /*12c70*/  IMAD.HI.U32 R2, R3, R13, R2 ;  /* 0x0000000d03027227 */ /* 0x000fe200078e0002 */
[----:B------:R-:W-:Y:S02]  /*12c80*/  IABS R13, R5 ;  /* 0x00000005000d7213 */ /* 0x000fe40000000000 */
[----:B------:R-:W-:-:S03]  /*12c90*/  IABS R3, R8 ;  /* 0x0000000800037213 */ /* 0x000fc60000000000 */
[----:B------:R-:W-:-:S04]  /*12ca0*/  IMAD.HI.U32 R2, R2, R13, RZ ;  /* 0x0000000d02027227 */ /* 0x000fc800078e00ff */
[----:B------:R-:W-:-:S04]  /*12cb0*/  IMAD.MOV R3, RZ, RZ, -R3 ;  /* 0x000000ffff037224 */ /* 0x000fc800078e0a03 */
[----:B------:R-:W-:Y:S01]  /*12cc0*/  IMAD R10, R2, R3, R13 ;  /* 0x00000003020a7224 */ /* 0x000fe200078e020d */
[----:B------:R-:W-:-:S04]  /*12cd0*/  LOP3.LUT R3, R5, R8, RZ, 0x3c, !PT ;  /* 0x0000000805037212 */ /* 0x000fc800078e3cff */
[----:B------:R-:W-:Y:S02]  /*12ce0*/  ISETP.GT.U32.AND P1, PT, R9, R10, PT ;  /* 0x0000000a0900720c */ /* 0x000fe40003f24070 */
[----:B------:R-:W-:-:S11]  /*12cf0*/  ISETP.GE.AND P2, PT, R3, RZ, PT ;  /* 0x000000ff0300720c */ /* 0x000fd60003f46270 */
[----:B------:R-:W-:Y:S02]  /*12d00*/  @!P1 IMAD.IADD R10, R10, 0x1, -R9 ;  /* 0x000000010a0a9824 */ /* 0x000fe400078e0a09 */
[----:B------:R-:W-:Y:S01]  /*12d10*/  @!P1 VIADD R2, R2, 0x1 ;  /* 0x0000000102029836 */ /* 0x000fe20000000000 */
[----:B------:R-:W-:Y:S02]  /*12d20*/  ISETP.NE.AND P1, PT, R8, RZ, PT ;  /* 0x000000ff0800720c */ /* 0x000fe40003f25270 */
[----:B------:R-:W-:-:S13]  /*12d30*/  ISETP.GE.U32.AND P0, PT, R10, R9, PT ;  /* 0x000000090a00720c */ /* 0x000fda0003f06070 */
[----:B------:R-:W-:-:S04]  /*12d40*/  @P0 VIADD R2, R2, 0x1 ;  /* 0x0000000102020836 */ /* 0x000fc80000000000 */
[----:B------:R-:W-:Y:S01]  /*12d50*/  @!P2 IMAD.MOV R2, RZ, RZ, -R2 ;  /* 0x000000ffff02a224 */ /* 0x000fe200078e0a02 */
[----:B------:R-:W-:-:S05]  /*12d60*/  @!P1 LOP3.LUT R2, RZ, R8, RZ, 0x33, !PT ;  /* 0x00000008ff029212 */ /* 0x000fca00078e33ff */
[----:B------:R-:W-:Y:S02]  /*12d70*/  IMAD R9, R7, R2, RZ ;  /* 0x0000000207097224 */ /* 0x000fe400078e02ff */
[----:B------:R-:W-:Y:S02]  /*12d80*/  IMAD.MOV R2, RZ, RZ, -R2 ;  /* 0x000000ffff027224 */ /* 0x000fe400078e0a02 */
[----:B------:R-:W-:Y:S02]  /*12d90*/  IMAD.MOV R3, RZ, RZ, -R9 ;  /* 0x000000ffff037224 */ /* 0x000fe400078e0a09 */
[----:B------:R-:W-:-:S03]  /*12da0*/  IMAD R5, R8, R2, R5 ;  /* 0x0000000208057224 */ /* 0x000fc600078e0205 */
[----:B------:R-:W-:-:S04]  /*12db0*/  VIADDMNMX R4, R3, R4, R7, PT ;  /* 0x0000000403047246 */ /* 0x000fc80003800107 */
[-C--:B------:R-:W-:Y:S02]  /*12dc0*/  IABS R7, R4.reuse ;  /* 0x0000000400077213 */ /* 0x080fe40000000000 */
[----:B------:R-:W-:Y:S02]  /*12dd0*/  IABS R8, R4 ;  /* 0x0000000400087213 */ /* 0x000fe40000000000 */
[----:B------:R-:W0:Y:S03]  /*12de0*/  I2F.RP R10, R7 ;  /* 0x00000007000a7306 */ /* 0x000e260000209400 */
[----:B------:R-:W-:-:S05]  /*12df0*/  IMAD.MOV R8, RZ, RZ, -R8 ;  /* 0x000000ffff087224 */ /* 0x000fca00078e0a08 */
[----:B0-----:R-:W0:Y:S02]  /*12e00*/  MUFU.RCP R10, R10 ;  /* 0x0000000a000a7308 */ /* 0x001e240000001000 */
[----:B0-----:R-:W-:-:S06]  /*12e10*/  VIADD R3, R10, 0xffffffe ;  /* 0x0ffffffe0a037836 */ /* 0x001fcc0000000000 */
[----:B------:R-:W0:Y:S02]  /*12e20*/  F2I.FTZ.U32.TRUNC.NTZ R3, R3 ;  /* 0x0000000300037305 */ /* 0x000e24000021f000 */
[----:B0-----:R-:W-:-:S04]  /*12e30*/  IMAD.MOV R2, RZ, RZ, -R3 ;  /* 0x000000ffff027224 */ /* 0x001fc800078e0a03 */
[----:B------:R-:W-:Y:S02]  /*12e40*/  IMAD R11, R2, R7, RZ ;  /* 0x00000007020b7224 */ /* 0x000fe400078e02ff */
[----:B------:R-:W-:-:S04]  /*12e50*/  IMAD.MOV.U32 R2, RZ, RZ, RZ ;  /* 0x000000ffff027224 */ /* 0x000fc800078e00ff */
[----:B------:R-:W-:Y:S01]  /*12e60*/  IMAD.HI.U32 R2, R3, R11, R2 ;  /* 0x0000000b03027227 */ /* 0x000fe200078e0002 */
[----:B------:R-:W-:Y:S02]  /*12e70*/  IABS R11, R5 ;  /* 0x00000005000b7213 */ /* 0x000fe40000000000 */
[----:B------:R-:W-:Y:S02]  /*12e80*/  LOP3.LUT R3, R5, R4, RZ, 0x3c, !PT ;  /* 0x0000000405037212 */ /* 0x000fe400078e3cff */
[----:B------:R-:W-:Y:S01]  /*12e90*/  IADD3 R5, R9, 0x1000000, R5 ;  /* 0x0100000009057810 */ /* 0x000fe20007ffe005 */
        /* <DEDUP_REMOVED lines=10> */
[----:B------:R-:W-:Y:S01]  /*12f40*/  @!P1 LOP3.LUT R2, RZ, R4, RZ, 0x33, !PT ;  /* 0x00000004ff029212 */ /* 0x000fe200078e33ff */
[----:B------:R-:W-:-:S04]  /*12f50*/  IMAD.MOV R4, RZ, RZ, -R4 ;  /* 0x000000ffff047224 */ /* 0x000fc800078e0a04 */
[----:B------:R-:W-:-:S05]  /*12f60*/  IMAD R3, R2, R4, R5 ;  /* 0x0000000402037224 */ /* 0x000fca00078e0205 */
[----:B------:R1:W-:Y:S02]  /*12f70*/  STL [R1+0x18], R3 ;  /* 0x0000180301007387 */ /* 0x0003e40000100800 */
.L_x_1261:
[----:B01----:R-:W-:-:S05]  /*12f80*/  LOP3.LUT R3, RZ, R2, RZ, 0x33, !PT ;  /* 0x00000002ff037212 */ /* 0x003fca00078e33ff */
[----:B------:R-:W-:-:S05]  /*12f90*/  IMAD.IADD R2, R6, 0x1, R3 ;  /* 0x0000000106027824 */ /* 0x000fca00078e0203 */
[----:B------:R1:W-:Y:S01]  /*12fa0*/  STL [R1+0x14], R2 ;  /* 0x0000140201007387 */ /* 0x0003e20000100800 */
[----:B------:R-:W-:Y:S05]  /*12fb0*/  BRA `(.L_x_1262) ;  /* 0x00000000000c7947 */ /* 0x000fea0003800000 */
.L_x_1257:
[----:B------:R0:W-:Y:S04]  /*12fc0*/  STL [R1+0x10], R7 ;  /* 0x0000100701007387 */ /* 0x0001e80000100800 */
[----:B------:R0:W-:Y:S04]  /*12fd0*/  STL [R1+0x14], RZ ;  /* 0x000014ff01007387 */ /* 0x0001e80000100800 */
[----:B------:R0:W-:Y:S02]  /*12fe0*/  STL [R1+0x18], RZ ;  /* 0x000018ff01007387 */ /* 0x0001e40000100800 */
.L_x_1262:
[----:B------:R-:W2:Y:S04]  /*12ff0*/  LDL R4, [R1+0x10] ;  /* 0x0000100001047983 */ /* 0x000ea80000100800 */
[----:B------:R-:W2:Y:S04]  /*13000*/  LDL R5, [R1+0x14] ;  /* 0x0000140001057983 */ /* 0x000ea80000100800 */
[----:B------:R-:W2:Y:S01]  /*13010*/  LDL R6, [R1+0x18] ;  /* 0x0000180001067983 */ /* 0x000ea20000100800 */
[----:B------:R-:W-:Y:S01]  /*13020*/  ISETP.NE.AND P0, PT, R0, RZ, PT ;  /* 0x000000ff0000720c */ /* 0x000fe20003f05270 */
[----:B-1----:R-:W-:-:S12]  /*13030*/  IMAD.U32 R2, RZ, RZ, UR38 ;  /* 0x00000026ff027e24 */ /* 0x002fd8000f8e00ff */
[----:B------:R-:W1:Y:S01]  /*13040*/  @!P0 S2R R3, SR_CgaCtaId ;  /* 0x0000000000038919 */ /* 0x000e620000008800 */
[----:B------:R-:W-:Y:S01]  /*13050*/  @!P0 MOV R0, 0x400 ;  /* 0x0000040000008802 */ /* 0x000fe20000000f00 */
[----:B0-----:R-:W-:-:S03]  /*13060*/  @!P0 IMAD.MOV.U32 R7, RZ, RZ, R2 ;  /* 0x000000ffff078224 */ /* 0x001fc600078e0002 */
[----:B-1----:R-:W-:-:S05]  /*13070*/  @!P0 LEA R0, R3, R0, 0x18 ;  /* 0x0000000003008211 */ /* 0x002fca00078ec0ff */
[----:B--2---:R0:W-:Y:S01]  /*13080*/  @!P0 STS.128 [R0+0x284d0], R4 ;  /* 0x0284d00400008388 */ /* 0x0041e20000000c00 */
[----:B------:R-:W-:Y:S06]  /*13090*/  BAR.ARV 0x5, 0x180 ;  /* 0x0146000000007b1d */ /* 0x000fec0000002000 */
.L_x_1255:
[----:B0-----:R-:W-:Y:S01]  /*130a0*/  IMAD.MOV.U32 R0, RZ, RZ, 0x1 ;  /* 0x00000001ff007424 */ /* 0x001fe200078e00ff */
[----:B------:R-:W-:Y:S01]  /*130b0*/  ULDC UR4, c[0x0][0xc3c] ;  /* 0x00030f0000047ab9 */ /* 0x000fe20000000800 */
[----:B------:R0:W-:Y:S01]  /*130c0*/  STL [R1], RZ ;  /* 0x000000ff01007387 */ /* 0x0001e20000100800 */
[----:B------:R-:W-:-:S03]  /*130d0*/  UISETP.GE.AND UP0, UPT, UR38, UR4, UPT ;  /* 0x000000042600728c */ /* 0x000fc6000bf06270 */
[----:B------:R0:W-:Y:S03]  /*130e0*/  STL [R1+0x8], R0 ;  /* 0x0000080001007387 */ /* 0x0001e60000100800 */
[----:B------:R-:W-:Y:S01]  /*130f0*/  PLOP3.LUT P0, PT, PT, PT, UP0, 0x80, 0x0 ;  /* 0x000000000000781c */ /* 0x000fe20003f0f008 */
[----:B------:R0:W-:-:S12]  /*13100*/  STL [R1+0x38], RZ ;  /* 0x000038ff01007387 */ /* 0x0001d80000100800 */
[----:B0-----:R-:W-:Y:S05]  /*13110*/  @P0 BRA `(.L_x_1263) ;  /* 0x0000005400500947 */ /* 0x001fea0003800000 */
[----:B------:R-:W2:Y:S01]  /*13120*/  LDL R0, [R1+0x3c] ;  /* 0x00003c0001007983 */ /* 0x000ea20000100800 */
[----:B------:R-:W0:Y:S01]  /*13130*/  S2UR UR5, SR_CgaCtaId ;  /* 0x00000000000579c3 */ /* 0x000e220000008800 */
[----:B------:R-:W-:Y:S01]  /*13140*/  UMOV UR4, 0x400 ;  /* 0x0000040000047882 */ /* 0x000fe20000000000 */
[----:B------:R-:W-:Y:S01]  /*13150*/  ULDC UR46, c[0x0][0xc] ;  /* 0x00000300002e7ab9 */ /* 0x000fe20000000800 */
[----:B------:R-:W3:Y:S01]  /*13160*/  S2R R7, SR_TID.X ;  /* 0x0000000000077919 */ /* 0x000ee20000002100 */
[----:B------:R-:W-:Y:S01]  /*13170*/  ULDC.64 UR44, c[0x0][0x198] ;  /* 0x00006600002c7ab9 */ /* 0x000fe20000000a00 */
[----:B0-----:R-:W-:-:S06]  /*13180*/  ULEA UR4, UR5, UR4, 0x18 ;  /* 0x0000000405047291 */ /* 0x001fcc000f8ec03f */
[----:B------:R-:W-:Y:S02]  /*13190*/  IMAD.U32 R17, RZ, RZ, UR4 ;  /* 0x00000004ff117e24 */ /* 0x000fe4000f8e00ff */
[C---:B---3--:R-:W-:Y:S01]  /*131a0*/  IMAD.SHL.U32 R3, R7.reuse, 0x8, RZ ;  /* 0x0000000807037824 */ /* 0x048fe200078e00ff */
[C---:B-1----:R-:W-:Y:S02]  /*131b0*/  LOP3.LUT R4, R7.reuse, 0x7f, RZ, 0xc0, !PT ;  /* 0x0000007f07047812 */ /* 0x042fe400078ec0ff */
[C---:B------:R-:W-:Y:S02]  /*131c0*/  LOP3.LUT P0, RZ, R7.reuse, 0x4, RZ, 0xc0, !PT ;  /* 0x0000000407ff7812 */ /* 0x040fe4000780c0ff */
[----:B--2---:R-:W-:Y:S01]  /*131d0*/  R2UR UR6, R0 ;  /* 0x00000000000672ca */ /* 0x004fe200000e0000 */
[----:B------:R-:W-:-:S05]  /*131e0*/  IMAD.SHL.U32 R0, R7, 0x40, RZ ;  /* 0x0000004007007824 */ /* 0x000fca00078e00ff */
[----:B------:R-:W-:-:S04]  /*131f0*/  LOP3.LUT R2, R0, 0x180, RZ, 0xc0, !PT ;  /* 0x0000018000027812 */ /* 0x000fc800078ec0ff */
[----:B------:R-:W-:-:S03]  /*13200*/  LOP3.LUT R2, R2, 0x10, R7, 0xf8, !PT ;  /* 0x0000001002027812 */ /* 0x000fc600078ef807 */
[----:B------:R-:W-:Y:S01]  /*13210*/  ULOP3.LUT UR39, UR6, 0x1, URZ, 0xfc, !UPT ;  /* 0x0000000106277892 */ /* 0x000fe2000f8efc3f */
[----:B------:R-:W-:Y:S01]  /*13220*/  LOP3.LUT R5, R2, 0x30, R3, 0x78, !PT ;  /* 0x0000003002057812 */ /* 0x000fe200078e7803 */
[----:B------:R-:W-:Y:S01]  /*13230*/  ULOP3.LUT UR42, UR6, 0x2, URZ, 0xfc, !UPT ;  /* 0x00000002062a7892 */ /* 0x000fe2000f8efc3f */
[----:B------:R-:W-:Y:S02]  /*13240*/  SHF.R.U32.HI R3, RZ, 0x5, R4 ;  /* 0x00000005ff037819 */ /* 0x000fe40000011604 */
[C---:B------:R-:W-:Y:S02]  /*13250*/  LOP3.LUT R2, R0.reuse, 0x40, RZ, 0xc0, !PT ;  /* 0x0000004000027812 */ /* 0x040fe400078ec0ff */
[----:B------:R-:W-:-:S03]  /*13260*/  LOP3.LUT R0, R0, 0x200, RZ, 0xc0, !PT ;  /* 0x0000020000007812 */ /* 0x000fc600078ec0ff */
[----:B------:R-:W-:-:S05]  /*13270*/  IMAD R2, R3, 0x400, R2 ;  /* 0x0000040003027824 */ /* 0x000fca00078e0202 */
[----:B------:R-:W-:Y:S01]  /*13280*/  IADD3 R5, R5, R2, R0 ;  /* 0x0000000205057210 */ /* 0x000fe20007ffe000 */
[----:B------:R-:W-:-:S04]  /*13290*/  IMAD.SHL.U32 R2, R7, 0x80, RZ ;  /* 0x0000008007027824 */ /* 0x000fc800078e00ff */
[----:B------:R0:W-:Y:S01]  /*132a0*/  STL [R1+0x20], R5 ;  /* 0x0000200501007387 */ /* 0x0001e20000100800 */
[----:B------:R-:W-:-:S05]  /*132b0*/  LOP3.LUT R0, R2, 0x380, RZ, 0xc0, !PT ;  /* 0x0000038002007812 */ /* 0x000fca00078ec0ff */
[----:B------:R-:W-:Y:S02]  /*132c0*/  IMAD R3, R3, 0x10, R0 ;  /* 0x0000001003037824 */ /* 0x000fe400078e0200 */
[----:B------:R-:W-:Y:S01]  /*132d0*/  IMAD.SHL.U32 R0, R7, 0x10, RZ ;  /* 0x0000001007007824 */ /* 0x000fe200078e00ff */
[----:B0-----:R-:W-:-:S04]  /*132e0*/  SHF.R.U32.HI R5, RZ, 0x3, R4 ;  /* 0x00000003ff057819 */ /* 0x001fc80000011604 */
[----:B------:R-:W-:-:S04]  /*132f0*/  LOP3.LUT R3, R3, 0x70, R0, 0x78, !PT ;  /* 0x0000007003037812 */ /* 0x000fc800078e7800 */
[----:B------:R-:W-:Y:S01]  /*13300*/  LOP3.LUT R6, R3, 0xc00, R2, 0xf8, !PT ;  /* 0x00000c0003067812 */ /* 0x000fe200078ef802 */
[----:B------:R-:W-:Y:S01]  /*13310*/  IMAD.SHL.U32 R3, R7, 0x2, RZ ;  /* 0x0000000207037824 */ /* 0x000fe200078e00ff */
[----:B------:R-:W-:-:S03]  /*13320*/  LOP3.LUT R2, R0, 0x3f0, RZ, 0xc0, !PT ;  /* 0x000003f000027812 */ /* 0x000fc600078ec0ff */
[----:B------:R-:W-:Y:S01]  /*13330*/  STL [R1+0x4], R6 ;  /* 0x0000040601007387 */ /* 0x000fe20000100800 */
[----:B------:R-:W-:Y:S01]  /*13340*/  LOP3.LUT R3, R2, 0x70, R3, 0x78, !PT ;  /* 0x0000007002037812 */ /* 0x000fe200078e7803 */
[----:B------:R-:W-:Y:S02]  /*13350*/  IMAD.SHL.U32 R2, R4, 0x10, RZ ;  /* 0x0000001004027824 */ /* 0x000fe400078e00ff */
[C---:B------:R-:W-:Y:S02]  /*13360*/  VIADD R4, R6.reuse, 0x40 ;  /* 0x0000004006047836 */ /* 0x040fe40000000000 */
[----:B------:R-:W-:Y:S01]  /*13370*/  @P0 VIADD R4, R6, 0xffffffc0 ;  /* 0xffffffc006040836 */ /* 0x000fe20000000000 */
[----:B------:R-:W-:Y:S01]  /*13380*/  LOP3.LUT R2, R3, 0x400, R2, 0xf8, !PT ;  /* 0x0000040003027812 */ /* 0x000fe200078ef802 */
[----:B------:R-:W-:-:S04]  /*13390*/  IMAD.MOV.U32 R3, RZ, RZ, 0x20 ;  /* 0x00000020ff037424 */ /* 0x000fc800078e00ff */
[----:B------:R-:W-:Y:S01]  /*133a0*/  IMAD.IADD R2, R17, 0x1, R2 ;  /* 0x0000000111027824 */ /* 0x000fe200078e0202 */
[----:B------:R-:W-:Y:S02]  /*133b0*/  SEL R3, R3, 0xffffffe0, !P0 ;  /* 0xffffffe003037807 */ /* 0x000fe40004000000 */
[----:B------:R-:W-:Y:S02]  /*133c0*/  LOP3.LUT R3, R0, 0x70, RZ, 0xc0, !PT ;  /* 0x0000007000037812 */ /* 0x000fe400078ec0ff */
[----:B------:R-:W-:Y:S01]  /*133d0*/  LOP3.LUT R0, R5, 0x70, R0, 0xf8, !PT ;  /* 0x0000007005007812 */ /* 0x000fe200078ef800 */
[----:B------:R-:W-:Y:S01]  /*133e0*/  IMAD.MOV.U32 R0, RZ, RZ, 0x1 ;  /* 0x00000001ff007424 */ /* 0x000fe200078e00ff */
[----:B------:R-:W-:Y:S04]  /*133f0*/  STL [R1+0x30], R2 ;  /* 0x0000300201007387 */ /* 0x000fe80000100800 */
[----:B------:R-:W-:Y:S04]  /*13400*/  STL [R1+0x38], RZ ;  /* 0x000038ff01007387 */ /* 0x000fe80000100800 */
[----:B------:R-:W-:Y:S04]  /*13410*/  STL [R1+0x2c], R4 ;  /* 0x00002c0401007387 */ /* 0x000fe80000100800 */
[----:B------:R0:W-:Y:S04]  /*13420*/  STL [R1+0x8], R0 ;  /* 0x0000080001007387 */ /* 0x0001e80000100800 */
[----:B------:R1:W-:Y:S01]  /*13430*/  STL [R1], RZ ;  /* 0x000000ff01007387 */ /* 0x0003e20000100800 */
[----:B0-----:R-:W-:-:S07]  /*13440*/  LOP3.LUT R0, R3, 0x80, RZ, 0xfc, !PT ;  /* 0x0000008003007812 */ /* 0x001fce00078efcff */
.L_x_1341:
[----:B------:R-:W-:Y:S01]  /*13450*/  ULDC.64 UR8, c[0x0][0xa00] ;  /* 0x0002800000087ab9 */ /* 0x000fe20000000a00 */
[----:B------:R-:W-:Y:S01]  /*13460*/  ULDC.64 UR6, c[0x0][0xa00] ;  /* 0x0002800000067ab9 */ /* 0x000fe20000000a00 */
[----:B------:R-:W-:Y:S01]  /*13470*/  ISETP.NE.U32.AND P0, PT, RZ, UR8, PT ;  /* 0x00000008ff007c0c */ /* 0x000fe2000bf05070 */
[----:B------:R-:W-:Y:S01]  /*13480*/  UIMAD.WIDE UR6, UR38, 0x4, UR6 ;  /* 0x00000004260678a5 */ /* 0x000fe2000f8e0206 */
[----:B-1----:R-:W2:Y:S01]  /*13490*/  LDL.LU R7, [R1+0x18] ;  /* 0x0000180001077983 */ /* 0x002ea20000300800 */
[----:B------:R-:W-:Y:S01]  /*134a0*/  ULDC.64 UR4, c[0x0][0xa28] ;  /* 0x00028a0000047ab9 */ /* 0x000fe20000000a00 */
[----:B------:R-:W-:Y:S01]  /*134b0*/  ISETP.NE.AND.EX P0, PT, RZ, UR9, PT, P0 ;  /* 0x00000009ff007c0c */ /* 0x000fe2000bf05300 */
[----:B------:R-:W-:Y:S01]  /*134c0*/  UISETP.NE.U32.AND UP0, UPT, UR4, URZ, UPT ;  /* 0x0000003f0400728c */ /* 0x000fe2000bf05070 */
[----:B------:R-:W-:Y:S01]  /*134d0*/  IMAD.MOV.U32 R0, RZ, RZ, RZ ;  /* 0x000000ffff007224 */ /* 0x000fe200078e00ff */
[----:B------:R-:W-:Y:S01]  /*134e0*/  ULDC.64 UR10, c[0x0][0xa18] ;  /* 0x00028600000a7ab9 */ /* 0x000fe20000000a00 */
[----:B------:R-:W-:Y:S01]  /*134f0*/  IMAD.U32 R2, RZ, RZ, UR6 ;  /* 0x00000006ff027e24 */ /* 0x000fe2000f8e00ff */
[----:B------:R-:W-:Y:S01]  /*13500*/  UISETP.NE.AND.EX UP0, UPT, UR5, URZ, UPT, UP0 ;  /* 0x0000003f0500728c */ /* 0x000fe2000bf05300 */
[----:B------:R-:W-:Y:S01]  /*13510*/  IMAD.U32 R3, RZ, RZ, UR7 ;  /* 0x00000007ff037e24 */ /* 0x000fe2000f8e00ff */
[----:B0-----:R-:W0:Y:S01]  /*13520*/  LDC R19, c[0x0][0x288] ;  /* 0x0000a200ff137b82 */ /* 0x001e220000000800 */
[----:B------:R-:W-:-:S03]  /*13530*/  ULDC.64 UR8, c[0x0][0xa08] ;  /* 0x0002820000087ab9 */ /* 0x000fc60000000a00 */
[----:B------:R-:W-:Y:S02]  /*13540*/  PLOP3.LUT P1, PT, PT, PT, UP0, 0x80, 0x0 ;  /* 0x000000000000781c */ /* 0x000fe40003f2f008 */
[----:B------:R3:W4:Y:S01]  /*13550*/  @P0 LDG.E R5, desc[UR48][R2.64] ;  /* 0x0000003002050981 */ /* 0x000722000c1e1900 */
[----:B------:R-:W-:Y:S01]  /*13560*/  IMAD.MOV.U32 R4, RZ, RZ, RZ ;  /* 0x000000ffff047224 */ /* 0x000fe200078e00ff */
[----:B------:R-:W-:Y:S01]  /*13570*/  UMOV UR43, URZ ;  /* 0x0000003f002b7c82 */ /* 0x000fe20008000000 */
[----:B------:R-:W-:Y:S01]  /*13580*/  @UP0 ULDC.64 UR4, c[0x0][0xa28] ;  /* 0x00028a0000040ab9 */ /* 0x000fe20000000a00 */
[----:B------:R-:W1:Y:S01]  /*13590*/  LDC R6, c[0x0][0x2f0] ;  /* 0x0000bc00ff067b82 */ /* 0x000e620000000800 */
[----:B------:R-:W-:Y:S02]  /*135a0*/  @UP0 UIMAD.WIDE UR4, UR38, 0x4, UR4 ;  /* 0x00000004260408a5 */ /* 0x000fe4000f8e0204 */
[----:B------:R-:W-:-:S04]  /*135b0*/  UISETP.NE.U32.AND UP0, UPT, UR10, URZ, UPT ;  /* 0x0000003f0a00728c */ /* 0x000fc8000bf05070 */
[----:B---3--:R-:W-:Y:S02]  /*135c0*/  IMAD.U32 R2, RZ, RZ, UR4 ;  /* 0x00000004ff027e24 */ /* 0x008fe4000f8e00ff */
[----:B------:R-:W-:Y:S01]  /*135d0*/  IMAD.U32 R3, RZ, RZ, UR5 ;  /* 0x00000005ff037e24 */ /* 0x000fe2000f8e00ff */
[----:B------:R-:W-:Y:S01]  /*135e0*/  ULDC.64 UR4, c[0x0][0xa08] ;  /* 0x0002820000047ab9 */ /* 0x000fe20000000a00 */
[----:B------:R-:W-:-:S03]  /*135f0*/  UISETP.NE.AND.EX UP0, UPT, UR11, URZ, UPT, UP0 ;  /* 0x0000003f0b00728c */ /* 0x000fc6000bf05300 */
[----:B------:R3:W5:Y:S01]  /*13600*/  @P1 LDG.E R0, desc[UR48][R2.64] ;  /* 0x0000003002001981 */ /* 0x000762000c1e1900 */
[----:B------:R-:W-:Y:S01]  /*13610*/  ISETP.NE.U32.AND P1, PT, RZ, UR4, PT ;  /* 0x00000004ff007c0c */ /* 0x000fe2000bf25070 */
[----:B------:R-:W-:-:S03]  /*13620*/  UIMAD.WIDE UR8, UR38, 0x4, UR8 ;  /* 0x00000004260878a5 */ /* 0x000fc6000f8e0208 */
[----:B------:R-:W-:Y:S02]  /*13630*/  ISETP.NE.AND.EX P1, PT, RZ, UR5, PT, P1 ;  /* 0x00000005ff007c0c */ /* 0x000fe4000bf25310 */
[----:B------:R-:W-:Y:S01]  /*13640*/  PLOP3.LUT P4, PT, PT, PT, UP0, 0x80, 0x0 ;  /* 0x000000000000781c */ /* 0x000fe20003f8f008 */
[----:B------:R-:W-:Y:S01]  /*13650*/  @UP0 ULDC.64 UR4, c[0x0][0xa18] ;  /* 0x0002860000040ab9 */ /* 0x000fe20000000a00 */
[----:B---3--:R-:W-:Y:S01]  /*13660*/  IMAD.U32 R2, RZ, RZ, UR8 ;  /* 0x00000008ff027e24 */ /* 0x008fe2000f8e00ff */
[----:B------:R-:W-:Y:S01]  /*13670*/  @UP0 UIMAD.WIDE UR4, UR38, 0x4, UR4 ;  /* 0x00000004260408a5 */ /* 0x000fe2000f8e0204 */
[----:B------:R-:W-:-:S07]  /*13680*/  IMAD.U32 R3, RZ, RZ, UR9 ;  /* 0x00000009ff037e24 */ /* 0x000fce000f8e00ff */
[----:B------:R3:W5:Y:S02]  /*13690*/  @P1 LDG.E R4, desc[UR48][R2.64] ;  /* 0x0000003002041981 */ /* 0x000764000c1e1900 */
[----:B---3--:R-:W-:Y:S02]  /*136a0*/  IMAD.U32 R2, RZ, RZ, UR4 ;  /* 0x00000004ff027e24 */ /* 0x008fe4000f8e00ff */
[----:B------:R-:W-:Y:S01]  /*136b0*/  IMAD.U32 R3, RZ, RZ, UR5 ;  /* 0x00000005ff037e24 */ /* 0x000fe2000f8e00ff */
[----:B------:R-:W-:-:S04]  /*136c0*/  ULDC.64 UR4, c[0x0][0xa20] ;  /* 0x0002880000047ab9 */ /* 0x000fc80000000a00 */
[----:B0-----:R0:W5:Y:S02]  /*136d0*/  @P4 LDG.E R19, desc[UR48][R2.64] ;  /* 0x0000003002134981 */ /* 0x001164000c1e1900 */
[----:B0-----:R-:W0:Y:S01]  /*136e0*/  LDC.64 R2, c[0x0][0x418] ;  /* 0x00010600ff027b82 */ /* 0x001e220000000a00 */
[----:B------:R-:W-:-:S04]  /*136f0*/  ISETP.NE.U32.AND P3, PT, RZ, UR4, PT ;  /* 0x00000004ff007c0c */ /* 0x000fc8000bf65070 */
[----:B------:R-:W-:Y:S02]  /*13700*/  ISETP.NE.AND.EX P3, PT, RZ, UR5, PT, P3 ;  /* 0x00000005ff007c0c */ /* 0x000fe4000bf65330 */
[----:B0-----:R-:W-:-:S04]  /*13710*/  ISETP.NE.U32.AND P2, PT, R2, RZ, PT ;  /* 0x000000ff0200720c */ /* 0x001fc80003f45070 */
[----:B------:R-:W-:Y:S02]  /*13720*/  ISETP.NE.AND.EX P2, PT, R3, RZ, PT, P2 ;  /* 0x000000ff0300720c */ /* 0x000fe40003f45320 */
[----:B--2---:R-:W-:Y:S02]  /*13730*/  R2UR UR36, R7 ;  /* 0x00000000072472ca */ /* 0x004fe400000e0000 */
[----:B----4-:R-:W-:Y:S02]  /*13740*/  @P0 R2UR UR43, R5 ;  /* 0x00000000052b02ca */ /* 0x010fe400000e0000 */
[----:B------:R-:W0:Y:S01]  /*13750*/  LDC R5, c[0x0][0x424] ;  /* 0x00010900ff057b82 */ /* 0x000e220000000800 */
[----:B------:R-:W-:-:S08]  /*13760*/  LOP3.LUT R2, R7, 0xff000000, RZ, 0xc0, !PT ;  /* 0xff00000007027812 */ /* 0x000fd000078ec0ff */
[----:B------:R-:W-:Y:S01]  /*13770*/  ULOP3.LUT UR36, UR36, 0xffff, URZ, 0xc0, !UPT ;  /* 0x0000ffff24247892 */ /* 0x000fe2000f8ec03f */
[----:B------:R-:W-:Y:S02]  /*13780*/  LOP3.LUT R7, R7, 0xff0000, RZ, 0xc0, !PT ;  /* 0x00ff000007077812 */ /* 0x000fe400078ec0ff */
[----:B------:R-:W-:-:S04]  /*13790*/  SHF.R.U32.HI R2, RZ, 0x8, R2 ;  /* 0x00000008ff027819 */ /* 0x000fc80000011602 */
[----:B------:R-:W-:Y:S02]  /*137a0*/  LEA.HI R7, R7, R2, RZ, 0x10 ;  /* 0x0000000207077211 */ /* 0x000fe400078f80ff */
[----:B0-----:R-:W-:-:S05]  /*137b0*/  SEL R5, R5, 0x1, P2 ;  /* 0x0000000105057807 */ /* 0x001fca0001000000 */
[----:B-1----:R-:W-:Y:S01]  /*137c0*/  IMAD R5, R5, R6, RZ ;  /* 0x0000000605057224 */ /* 0x002fe200078e02ff */
[----:B------:R-:W-:Y:S06]  /*137d0*/  @P4 BRA `(.L_x_1264) ;  /* 0x0000000000184947 */ /* 0x000fec0003800000 */
[----:B------:R-:W-:Y:S05]  /*137e0*/  @!P0 BRA `(.L_x_1264) ;  /* 0x0000000000148947 */ /* 0x000fea0003800000 */
[----:B------:R-:W-:Y:S02]  /*137f0*/  IMAD.U32 R2, RZ, RZ, UR6 ;  /* 0x00000006ff027e24 */ /* 0x000fe4000f8e00ff */
[----:B------:R-:W-:-:S05]  /*13800*/  IMAD.U32 R3, RZ, RZ, UR7 ;  /* 0x00000007ff037e24 */ /* 0x000fca000f8e00ff */
[----:B-----5:R-:W2:Y:S04]  /*13810*/  LDG.E R19, desc[UR48][R2.64] ;  /* 0x0000003002137981 */ /* 0x020ea8000c1e1900 */
[----:B------:R-:W2:Y:S02]  /*13820*/  LDG.E R2, desc[UR48][R2.64+0x4] ;  /* 0x0000043002027981 */ /* 0x000ea4000c1e1900 */
[----:B--2---:R-:W-:-:S07]  /*13830*/  IMAD.IADD R19, R2, 0x1, -R19 ;  /* 0x0000000102137824 */ /* 0x004fce00078e0a13 */
.L_x_1264:
[----:B-----5:R-:W-:-:S05]  /*13840*/  IMAD.IADD R2, R4, 0x1, R0 ;  /* 0x0000000104027824 */ /* 0x020fca00078e0200 */
[----:B------:R0:W-:Y:S01]  /*13850*/  STL [R1+0x28], R2 ;  /* 0x0000280201007387 */ /* 0x0001e20000100800 */
[----:B------:R-:W-:Y:S05]  /*13860*/  @!P3 BRA `(.L_x_1265) ;  /* 0x000000000018b947 */ /* 0x000fea0003800000 */
[----:B------:R-:W-:Y:S02]  /*13870*/  ULDC.64 UR4, c[0x0][0xa20] ;  /* 0x0002880000047ab9 */ /* 0x000fe40000000a00 */
[----:B------:R-:W-:-:S06]  /*13880*/  UIMAD.WIDE UR4, UR38, 0x4, UR4 ;  /* 0x00000004260478a5 */ /* 0x000fcc000f8e0204 */
[----:B0-----:R-:W-:Y:S02]  /*13890*/  IMAD.U32 R2, RZ, RZ, UR4 ;  /* 0x00000004ff027e24 */ /* 0x001fe4000f8e00ff */
[----:B------:R-:W-:-:S05]  /*138a0*/  IMAD.U32 R3, RZ, RZ, UR5 ;  /* 0x00000005ff037e24 */ /* 0x000fca000f8e00ff */
[----:B------:R1:W5:Y:S01]  /*138b0*/  LDG.E R5, desc[UR48][R2.64] ;  /* 0x0000003002057981 */ /* 0x000362000c1e1900 */
[----:B------:R-:W-:Y:S05]  /*138c0*/  BRA `(.L_x_1266) ;  /* 0x0000000000187947 */ /* 0x000fea0003800000 */
.L_x_1265:
[----:B------:R-:W-:Y:S05]  /*138d0*/  @!P1 BRA `(.L_x_1266) ;  /* 0x0000000000149947 */ /* 0x000fea0003800000 */
[----:B0-----:R-:W-:Y:S02]  /*138e0*/  IMAD.U32 R2, RZ, RZ, UR8 ;  /* 0x00000008ff027e24 */ /* 0x001fe4000f8e00ff */
[----:B------:R-:W-:-:S05]  /*138f0*/  IMAD.U32 R3, RZ, RZ, UR9 ;  /* 0x00000009ff037e24 */ /* 0x000fca000f8e00ff */
[----:B------:R-:W2:Y:S04]  /*13900*/  LDG.E R5, desc[UR48][R2.64] ;  /* 0x0000003002057981 */ /* 0x000ea8000c1e1900 */
[----:B------:R-:W2:Y:S02]  /*13910*/  LDG.E R2, desc[UR48][R2.64+0x4] ;  /* 0x0000043002027981 */ /* 0x000ea4000c1e1900 */
[----:B--2---:R-:W-:-:S07]  /*13920*/  IMAD.IADD R5, R2, 0x1, -R5 ;  /* 0x0000000102057824 */ /* 0x004fce00078e0a05 */
.L_x_1266:
[----:B------:R-:W2:Y:S01]  /*13930*/  LDL.LU R4, [R1+0x14] ;  /* 0x0000140001047983 */ /* 0x000ea20000300800 */
[----:B01----:R-:W0:Y:S01]  /*13940*/  LDC R2, c[0x0][0x448] ;  /* 0x00011200ff027b82 */ /* 0x003e220000000800 */
[----:B-----5:R-:W-:Y:S01]  /*13950*/  IMAD.IADD R0, R5, 0x1, -R0 ;  /* 0x0000000105007824 */ /* 0x020fe200078e0a00 */
[----:B0-----:R-:W-:-:S13]  /*13960*/  ISETP.NE.AND P1, PT, R2, 0x1, PT ;  /* 0x000000010200780c */ /* 0x001fda0003f25270 */
[----:B------:R-:W0:Y:S08]  /*13970*/  @P1 LDC R3, c[0x0][0x44c] ;  /* 0x00011300ff031b82 */ /* 0x000e300000000800 */
[----:B------:R-:W1:Y:S01]  /*13980*/  @P1 LDC R2, c[0x0][0x450] ;  /* 0x00011400ff021b82 */ /* 0x000e620000000800 */
[----:B--2---:R-:W-:-:S04]  /*13990*/  IMAD.SHL.U32 R18, R4, 0x80, RZ ;  /* 0x0000008004127824 */ /* 0x004fc800078e00ff */
[----:B------:R-:W-:-:S04]  /*139a0*/  VIADD R4, R18, 0x7f ;  /* 0x0000007f12047836 */ /* 0x000fc80000000000 */
[----:B0-----:R-:W-:-:S04]  /*139b0*/  @P1 IMAD.HI.U32 R3, R4, R3, RZ ;  /* 0x0000000304031227 */ /* 0x001fc800078e00ff */
[----:B------:R-:W-:Y:S01]  /*139c0*/  IMAD.MOV.U32 R6, RZ, RZ, R4 ;  /* 0x000000ffff067224 */ /* 0x000fe200078e0004 */
[----:B-1----:R-:W-:Y:S02]  /*139d0*/  @P1 SHF.R.U32.HI R6, RZ, R2, R3 ;  /* 0x00000002ff061219 */ /* 0x002fe40000011603 */
[----:B------:R-:W-:-:S05]  /*139e0*/  IADD3 R2, R0, 0x1, -R19 ;  /* 0x0000000100027810 */ /* 0x000fca0007ffe813 */
[----:B------:R-:W-:Y:S02]  /*139f0*/  IMAD.IADD R6, R2, 0x1, R6 ;  /* 0x0000000102067824 */ /* 0x000fe400078e0206 */
[----:B------:R-:W0:Y:S02]  /*13a00*/  LDC.64 R2, c[0x0][0x9e0] ;  /* 0x00027800ff027b82 */ /* 0x000e240000000a00 */
[----:B0-----:R-:W-:Y:S01]  /*13a10*/  ISETP.GE.AND P2, PT, R3, 0x1, PT ;  /* 0x000000010300780c */ /* 0x001fe20003f46270 */
[----:B------:R-:W-:-:S12]  /*13a20*/  IMAD.IADD R2, R6, 0x1, R2 ;  /* 0x0000000106027824 */ /* 0x000fd800078e0202 */
[----:B------:R-:W-:Y:S05]  /*13a30*/  @!P2 BRA `(.L_x_1267) ;  /* 0x000000000040a947 */ /* 0x000fea0003800000 */
[C---:B------:R-:W-:Y:S01]  /*13a40*/  ISETP.GT.AND P0, PT, R6.reuse, RZ, PT ;  /* 0x000000ff0600720c */ /* 0x040fe20003f04270 */
[----:B------:R-:W-:-:S12]  /*13a50*/  VIADD R8, R6, 0xffffffff ;  /* 0xffffffff06087836 */ /* 0x000fd80000000000 */
[----:B------:R-:W-:Y:S05]  /*13a60*/  @P0 BRA `(.L_x_1268) ;  /* 0x00000000001c0947 */ /* 0x000fea0003800000 */
[----:B------:R-:W-:Y:S01]  /*13a70*/  ISETP.NE.AND P0, PT, R3, 0x1, PT ;  /* 0x000000010300780c */ /* 0x000fe20003f05270 */
[----:B------:R-:W-:-:S12]  /*13a80*/  IMAD.MOV R6, RZ, RZ, -R6 ;  /* 0x000000ffff067224 */ /* 0x000fd800078e0a06 */
[----:B------:R-:W0:Y:S02]  /*13a90*/  @P0 LDC.64 R4, c[0x0][0x9e8] ;  /* 0x00027a00ff040b82 */ /* 0x000e240000000a00 */
[----:B0-----:R-:W-:-:S05]  /*13aa0*/  @P0 IMAD.HI.U32 R4, R6, R4, RZ ;  /* 0x0000000406040227 */ /* 0x001fca00078e00ff */
[----:B------:R-:W-:-:S04]  /*13ab0*/  @P0 SHF.R.U32.HI R6, RZ, R5, R4 ;  /* 0x00000005ff060219 */ /* 0x000fc80000011604 */
[----:B------:R-:W-:Y:S01]  /*13ac0*/  LOP3.LUT R8, RZ, R6, RZ, 0x33, !PT ;  /* 0x00000006ff087212 */ /* 0x000fe200078e33ff */
[----:B------:R-:W-:Y:S06]  /*13ad0*/  BRA `(.L_x_1269) ;  /* 0x0000000000107947 */ /* 0x000fec0003800000 */
.L_x_1268:
[----:B------:R-:W-:-:S13]  /*13ae0*/  ISETP.NE.AND P0, PT, R3, 0x1, PT ;  /* 0x000000010300780c */ /* 0x000fda0003f05270 */
[----:B------:R-:W0:Y:S02]  /*13af0*/  @P0 LDC.64 R4, c[0x0][0x9e8] ;  /* 0x00027a00ff040b82 */ /* 0x000e240000000a00 */
[----:B0-----:R-:W-:-:S05]  /*13b00*/  @P0 IMAD.HI.U32 R4, R8, R4, RZ ;  /* 0x0000000408040227 */ /* 0x001fca00078e00ff */
[----:B------:R-:W-:-:S07]  /*13b10*/  @P0 SHF.R.U32.HI R8, RZ, R5, R4 ;  /* 0x00000005ff080219 */ /* 0x000fce0000011604 */
.L_x_1269:
[----:B------:R-:W-:-:S05]  /*13b20*/  IMAD R8, R8, R3, R3 ;  /* 0x0000000308087224 */ /* 0x000fca00078e0203 */
[----:B------:R-:W-:-:S07]  /*13b30*/  VIMNMX R2, R2, R8, PT ;  /* 0x0000000802027248 */ /* 0x000fce0003fe0100 */
.L_x_1267:
[----:B------:R-:W0:Y:S01]  /*13b40*/  @P1 LDC R4, c[0x0][0x44c] ;  /* 0x00011300ff041b82 */ /* 0x000e220000000800 */
[----:B------:R-:W-:Y:S01]  /*13b50*/  IMAD.MOV.U32 R5, RZ, RZ, R18 ;  /* 0x000000ffff057224 */ /* 0x000fe200078e0012 */
[----:B------:R-:W-:Y:S01]  /*13b60*/  ULDC UR4, c[0x0][0x9dc] ;  /* 0x0002770000047ab9 */ /* 0x000fe20000000800 */
[----:B------:R-:W-:-:S05]  /*13b70*/  VIADD R2, R2, 0x3f ;  /* 0x0000003f02027836 */ /* 0x000fca0000000000 */
[----:B------:R-:W1:Y:S01]  /*13b80*/  @P1 LDC R6, c[0x0][0x450] ;  /* 0x00011400ff061b82 */ /* 0x000e620000000800 */
[----:B0-----:R-:W-:-:S05]  /*13b90*/  @P1 IMAD.HI.U32 R4, R18, R4, RZ ;  /* 0x0000000412041227 */ /* 0x001fca00078e00ff */
[----:B-1----:R-:W-:Y:S02]  /*13ba0*/  @P1 SHF.R.U32.HI R5, RZ, R6, R4 ;  /* 0x00000006ff051219 */ /* 0x002fe40000011604 */
[----:B------:R-:W-:Y:S02]  /*13bb0*/  SHF.R.S32.HI R4, RZ, 0x1f, R2 ;  /* 0x0000001fff047819 */ /* 0x000fe40000011402 */
[----:B------:R-:W-:Y:S01]  /*13bc0*/  IADD3 R6, R5, R0, -R19 ;  /* 0x0000000005067210 */ /* 0x000fe20007ffe813 */
[----:B------:R-:W-:Y:S01]  /*13bd0*/  VIADD R0, R0, 0x3f ;  /* 0x0000003f00007836 */ /* 0x000fe20000000000 */
[----:B------:R-:W-:-:S04]  /*13be0*/  LEA.HI R4, R4, R2, RZ, 0x6 ;  /* 0x0000000204047211 */ /* 0x000fc800078f30ff */
[----:B------:R-:W-:-:S04]  /*13bf0*/  SHF.R.S32.HI R2, RZ, 0x1f, R0 ;  /* 0x0000001fff027819 */ /* 0x000fc80000011400 */
[----:B------:R-:W-:Y:S02]  /*13c00*/  LEA.HI R2, R2, R0, RZ, 0x6 ;  /* 0x0000000002027211 */ /* 0x000fe400078f30ff */
[----:B------:R-:W-:Y:S02]  /*13c10*/  SHF.R.S32.HI R0, RZ, 0x6, R4 ;  /* 0x00000006ff007819 */ /* 0x000fe40000011404 */
[----:B------:R-:W-:-:S04]  /*13c20*/  SHF.R.S32.HI R2, RZ, 0x6, R2 ;  /* 0x00000006ff027819 */ /* 0x000fc80000011402 */
[----:B------:R-:W-:Y:S01]  /*13c30*/  VIMNMX R0, R2, R0, PT ;  /* 0x0000000002007248 */ /* 0x000fe20003fe0100 */
        /* <DEDUP_REMOVED lines=11> */
.L_x_1271:
[----:B------:R-:W-:-:S13]  /*13cf0*/  ISETP.NE.AND P0, PT, R3, 0x1, PT ;  /* 0x000000010300780c */ /* 0x000fda0003f05270 */
[----:B------:R-:W0:Y:S02]  /*13d00*/  @P0 LDC.64 R4, c[0x0][0x9e8] ;  /* 0x00027a00ff040b82 */ /* 0x000e240000000a00 */
[----:B0-----:R-:W-:-:S05]  /*13d10*/  @P0 IMAD.HI.U32 R4, R6, R4, RZ ;  /* 0x0000000406040227 */ /* 0x001fca00078e00ff */
[----:B------:R-:W-:-:S07]  /*13d20*/  @P0 SHF.R.U32.HI R6, RZ, R5, R4 ;  /* 0x00000005ff060219 */ /* 0x000fce0000011604 */
.L_x_1272:
[----:B------:R-:W-:-:S05]  /*13d30*/  IMAD R3, R6, R3, RZ ;  /* 0x0000000306037224 */ /* 0x000fca00078e02ff */
[----:B------:R-:W-:-:S07]  /*13d40*/  VIMNMX R2, R2, R3, !PT ;  /* 0x0000000302027248 */ /* 0x000fce0007fe0100 */
.L_x_1270:
[----:B------:R-:W-:Y:S02]  /*13d50*/  SHF.R.U32.HI R5, RZ, 0x10, R7 ;  /* 0x00000010ff057819 */ /* 0x000fe40000011607 */
[----:B------:R-:W-:Y:S02]  /*13d60*/  SHF.R.S32.HI R3, RZ, 0x1f, R2 ;  /* 0x0000001fff037819 */ /* 0x000fe40000011402 */
[----:B------:R-:W-:Y:S02]  /*13d70*/  ISETP.NE.AND P0, PT, R5, RZ, PT ;  /* 0x000000ff0500720c */ /* 0x000fe40003f05270 */
[----:B------:R-:W-:Y:S01]  /*13d80*/  LEA.HI R3, R3, R2, RZ, 0x6 ;  /* 0x0000000203037211 */ /* 0x000fe200078f30ff */
[----:B------:R-:W-:-:S03]  /*13d90*/  IMAD.MOV.U32 R2, RZ, RZ, RZ ;  /* 0x000000ffff027224 */ /* 0x000fc600078e00ff */
[----:B------:R-:W-:-:S04]  /*13da0*/  SHF.R.S32.HI R3, RZ, 0x6, R3 ;  /* 0x00000006ff037819 */ /* 0x000fc80000011403 */
[----:B------:R-:W-:-:S03]  /*13db0*/  VIMNMX R4, RZ, R3, !PT ;  /* 0x00000003ff047248 */ /* 0x000fc60007fe0100 */
[----:B------:R-:W0:Y:S01]  /*13dc0*/  @!P0 LDC R5, c[0x0][0x9f0] ;  /* 0x00027c00ff058b82 */ /* 0x000e220000000800 */
[----:B------:R-:W-:-:S13]  /*13dd0*/  ISETP.GT.AND P1, PT, R0, R4, PT ;  /* 0x000000040000720c */ /* 0x000fda0003f24270 */
[----:B------:R-:W-:Y:S05]  /*13de0*/  @!P1 BRA `(.L_x_1273) ;  /* 0x0000000000689947 */ /* 0x000fea0003800000 */
[-C--:B0-----:R-:W-:Y:S02]  /*13df0*/  IABS R6, R5.reuse ;  /* 0x0000000500067213 */ /* 0x081fe40000000000 */
        /* <DEDUP_REMOVED lines=10> */
[----:B------:R-:W-:-:S05]  /*13ea0*/  IADD3 R8, R5, -0x1, R0 ;  /* 0xffffffff05087810 */ /* 0x000fca0007ffe000 */
[----:B------:R-:W-:-:S05]  /*13eb0*/  IMAD.IADD R8, R8, 0x1, -R4 ;  /* 0x0000000108087824 */ /* 0x000fca00078e0a04 */
[----:B------:R-:W-:Y:S02]  /*13ec0*/  IABS R3, R8 ;  /* 0x0000000800037213 */ /* 0x000fe40000000000 */
[----:B------:R-:W-:-:S03]  /*13ed0*/  LOP3.LUT R8, R8, R5, RZ, 0x3c, !PT ;  /* 0x0000000508087212 */ /* 0x000fc600078e3cff */
        /* <DEDUP_REMOVED lines=11> */
.L_x_1273:
[----:B------:R-:W-:Y:S01]  /*13f90*/  LOP3.LUT R7, R7, 0xff, RZ, 0xc0, !PT ;  /* 0x000000ff07077812 */ /* 0x000fe200078ec0ff */
[----:B------:R-:W-:Y:S04]  /*13fa0*/  BSSY B7, `(.L_x_1274) ;  /* 0x000035f000077945 */ /* 0x000fe80003800000 */
[----:B------:R-:W-:-:S05]  /*13fb0*/  IMAD R3, R7, R2, R4 ;  /* 0x0000000207037224 */ /* 0x000fca00078e0204 */
[----:B------:R-:W-:Y:S01]  /*13fc0*/  VIADDMNMX R0, R3, R2, R0, PT ;  /* 0x0000000203007246 */ /* 0x000fe20003800100 */
[----:B------:R1:W-:Y:S03]  /*13fd0*/  STL [R1+0x18], R3 ;  /* 0x0000180301007387 */ /* 0x0003e60000100800 */
[----:B------:R-:W-:Y:S01]  /*13fe0*/  ISETP.GT.AND P0, PT, R0, R3, PT ;  /* 0x000000030000720c */ /* 0x000fe20003f04270 */
[----:B------:R1:W-:-:S12]  /*13ff0*/  STL [R1+0x34], R0 ;  /* 0x0000340001007387 */ /* 0x0003d80000100800 */
[----:B-1----:R-:W-:Y:S05]  /*14000*/  @P0 BRA `(.L_x_1275) ;  /* 0x0000000000480947 */ /* 0x002fea0003800000 */
[----:B------:R-:W1:Y:S02]  /*14010*/  S2R R3, SR_TID.X ;  /* 0x0000000000037919 */ /* 0x000e640000002100 */
[----:B-1----:R-:W-:-:S04]  /*14020*/  LOP3.LUT R3, R3, 0x7f, RZ, 0xc0, !PT ;  /* 0x0000007f03037812 */ /* 0x002fc800078ec0ff */
[----:B------:R-:W-:-:S13]  /*14030*/  ISETP.NE.AND P0, PT, R3, RZ, PT ;  /* 0x000000ff0300720c */ /* 0x000fda0003f05270 */
[----:B------:R-:W-:Y:S05]  /*14040*/  @P0 BRA `(.L_x_1276) ;  /* 0x0000003400500947 */ /* 0x000fea0003800000 */
[----:B------:R-:W1:Y:S01]  /*14050*/  S2R R3, SR_LANEID ;  /* 0x0000000000037919 */ /* 0x000e620000000000 */
[----:B------:R-:W-:Y:S02]  /*14060*/  VOTEU.ANY UR4, UPT, PT ;  /* 0x0000000000047886 */ /* 0x000fe400038e0100 */
[----:B------:R-:W1:Y:S08]  /*14070*/  FLO.U32 R0, UR4 ;  /* 0x0000000400007d00 */ /* 0x000e7000080e0000 */
[----:B------:R-:W2:Y:S01]  /*14080*/  POPC R4, UR4 ;  /* 0x0000000400047d09 */ /* 0x000ea20008000000 */
[----:B-1----:R-:W-:-:S02]  /*14090*/  ISETP.EQ.U32.AND P0, PT, R0, R3, PT ;  /* 0x000000030000720c */ /* 0x002fc40003f02070 */
[----:B------:R-:W2:Y:S11]  /*140a0*/  LDC.64 R2, c[0x0][0xc60] ;  /* 0x00031800ff027b82 */ /* 0x000eb60000000a00 */
[----:B--2---:R-:W2:Y:S01]  /*140b0*/  @P0 ATOMG.E.ADD.STRONG.GPU PT, R3, desc[UR48][R2.64], R4 ;  /* 0x00000004020309a8 */ /* 0x004ea200081ee1f0 */
[----:B0-----:R-:W0:Y:S02]  /*140c0*/  S2R R5, SR_LTMASK ;  /* 0x0000000000057919 */ /* 0x001e240000003900 */
[----:B0-----:R-:W-:-:S06]  /*140d0*/  LOP3.LUT R5, R5, UR4, RZ, 0xc0, !PT ;  /* 0x0000000405057c12 */ /* 0x001fcc000f8ec0ff */
[----:B------:R-:W0:Y:S01]  /*140e0*/  POPC R5, R5 ;  /* 0x0000000500057309 */ /* 0x000e220000000000 */
[----:B--2---:R-:W0:Y:S02]  /*140f0*/  SHFL.IDX PT, R0, R3, R0, 0x1f ;  /* 0x00001f0003007589 */ /* 0x004e2400000e0000 */
[----:B0-----:R-:W-:-:S05]  /*14100*/  IADD3 R0, R0, UR46, R5 ;  /* 0x0000002e00007c10 */ /* 0x001fca000fffe005 */
[----:B------:R2:W-:Y:S01]  /*14110*/  STL [R1+0x10], R0 ;  /* 0x0000100001007387 */ /* 0x0005e20000100800 */
[----:B------:R-:W-:Y:S05]  /*14120*/  BRA `(.L_x_1276) ;  /* 0x0000003400187947 */ /* 0x000fea0003800000 */
.L_x_1275:
        /* <DEDUP_REMOVED lines=9> */
[----:B------:R-:W1:Y:S01]  /*141c0*/  LDC.64 R2, c[0x4][R2] ;  /* 0x0100000002027b82 */ /* 0x000e620000000a00 */
[----:B0-----:R-:W-:Y:S02]  /*141d0*/  IMAD.U32 R5, RZ, RZ, UR7 ;  /* 0x00000007ff057e24 */ /* 0x001fe4000f8e00ff */
        /* <DEDUP_REMOVED lines=8> */
[----:B-1----:R-:W-:Y:S05]  /*14260*/  CALL.ABS.NOINC R2 ;  /* 0x0000000002007343 */ /* 0x002fea0003c00000 */
.L_x_1278:
[----:B------:R-:W-:Y:S05]  /*14270*/  BSYNC B6 ;  /* 0x0000000000067941 */ /* 0x000fea0003800000 */
.L_x_1277:
        /* <DEDUP_REMOVED lines=13> */
[----:B------:R-:W2:Y:S01]  /*14350*/  LDC.64 R2, c[0x4][R2] ;  /* 0x0100000002027b82 */ /* 0x000ea20000000a00 */
        /* <DEDUP_REMOVED lines=9> */
[----:B-12---:R-:W-:Y:S05]  /*143f0*/  CALL.ABS.NOINC R2 ;  /* 0x0000000002007343 */ /* 0x006fea0003c00000 */
.L_x_1280:
[----:B------:R-:W-:Y:S05]  /*14400*/  BSYNC B6 ;  /* 0x0000000000067941 */ /* 0x000fea0003800000 */
.L_x_1279:
[----:B------:R-:W-:Y:S01]  /*14410*/  VIADD R0, R17, 0x8000 ;  /* 0x0000800011007836 */ /* 0x000fe20000000000 */
[----:B------:R-:W-:Y:S04]  /*14420*/  BSSY B6, `(.L_x_1281) ;  /* 0x0000014000067945 */ /* 0x000fe80003800000 */
[----:B------:R2:W-:Y:S01]  /*14430*/  STL [R1+0xc], R0 ;  /* 0x00000c0001007387 */ /* 0x0005e20000100800 */
[----:B------:R-:W-:-:S13]  /*14440*/  LOP3.LUT P0, RZ, R0, 0x1bf, RZ, 0xc0, !PT ;  /* 0x000001bf00ff7812 */ /* 0x000fda000780c0ff */
[----:B--2---:R-:W-:Y:S05]  /*14450*/  @!P0 BRA `(.L_x_1282) ;  /* 0x0000000000408947 */ /* 0x004fea0003800000 */
        /* <DEDUP_REMOVED lines=16> */
.L_x_1282:
[----:B------:R-:W-:Y:S05]  /*14560*/  BSYNC B6 ;  /* 0x0000000000067941 */ /* 0x000fea0003800000 */
.L_x_1281:
        /* <DEDUP_REMOVED lines=19> */
.L_x_1284:
[----:B------:R-:W-:Y:S05]  /*146a0*/  BSYNC B6 ;  /* 0x0000000000067941 */ /* 0x000fea0003800000 */
.L_x_1283:
[----:B------:R-:W-:Y:S01]  /*146b0*/  ULDC.64 UR4, c[0x0][0x9f8] ;  /* 0x00027e0000047ab9 */ /* 0x000fe20000000a00 */
[----:B------:R-:W-:Y:S01]  /*146c0*/  IMAD.U32 R8, RZ, RZ, UR38 ;  /* 0x00000026ff087e24 */ /* 0x000fe2000f8e00ff */
[----:B------:R-:W-:-:S04]  /*146d0*/  UISETP.NE.U32.AND UP0, UPT, UR4, URZ, UPT ;  /* 0x0000003f0400728c */ /* 0x000fc8000bf05070 */
[----:B------:R-:W-:-:S06]  /*146e0*/  UISETP.NE.AND.EX UP0, UPT, UR5, URZ, UPT, UP0 ;  /* 0x0000003f0500728c */ /* 0x000fcc000bf05300 */
[----:B------:R-:W-:-:S05]  /*146f0*/  PLOP3.LUT P0, PT, PT, PT, UP0, 0x80, 0x0 ;  /* 0x000000000000781c */ /* 0x000fca0003f0f008 */
[----:B------:R-:W-:Y:S02]  /*14700*/  @UP0 ULDC.64 UR4, c[0x0][0x9f8] ;  /* 0x00027e0000040ab9 */ /* 0x000fe40000000a00 */
[----:B------:R-:W-:-:S06]  /*14710*/  @UP0 UIMAD.WIDE UR4, UR38, 0x4, UR4 ;  /* 0x00000004260408a5 */ /* 0x000fcc000f8e0204 */
[----:B------:R-:W-:Y:S02]  /*14720*/  IMAD.U32 R2, RZ, RZ, UR4 ;  /* 0x00000004ff027e24 */ /* 0x000fe4000f8e00ff */
[----:B------:R-:W-:Y:S01]  /*14730*/  IMAD.U32 R3, RZ, RZ, UR5 ;  /* 0x00000005ff037e24 */ /* 0x000fe2000f8e00ff */
[----:B------:R-:W2:Y:S01]  /*14740*/  S2R R0, SR_TID.X ;  /* 0x0000000000007919 */ /* 0x000ea20000002100 */
[----:B------:R-:W-:-:S03]  /*14750*/  ULDC.64 UR4, c[0x0][0xa08] ;  /* 0x0002820000047ab9 */ /* 0x000fc60000000a00 */
[----:B------:R3:W4:Y:S02]  /*14760*/  @P0 LDG.E R8, desc[UR48][R2.64] ;  /* 0x0000003002080981 */ /* 0x000724000c1e1900 */
[----:B---3--:R-:W3:Y:S01]  /*14770*/  LDC.64 R2, c[0x0][0x418] ;  /* 0x00010600ff027b82 */ /* 0x008ee20000000a00 */
[----:B--2---:R-:W-:-:S04]  /*14780*/  SHF.R.U32.HI R0, RZ, 0x5, R0 ;  /* 0x00000005ff007819 */ /* 0x004fc80000011600 */
[----:B------:R-:W-:Y:S02]  /*14790*/  LOP3.LUT R0, R0, 0x3, RZ, 0xc0, !PT ;  /* 0x0000000300007812 */ /* 0x000fe400078ec0ff */
[----:B---3--:R-:W-:Y:S01]  /*147a0*/  LOP3.LUT P0, RZ, R2, UR4, RZ, 0xfc, !PT ;  /* 0x0000000402ff7c12 */ /* 0x008fe2000f80fcff */
[----:B------:R-:W-:-:S03]  /*147b0*/  UMOV UR4, 0xffffffff ;  /* 0xffffffff00047882 */ /* 0x000fc60000000000 */
[----:B------:R-:W-:Y:S02]  /*147c0*/  LOP3.LUT P0, RZ, R3, UR5, RZ, 0xfc, P0 ;  /* 0x0000000503ff7c12 */ /* 0x000fe4000800fcff */
[----:B----4-:R-:W-:Y:S01]  /*147d0*/  SHF.R.S32.HI R9, RZ, 0x1f, R8 ;  /* 0x0000001fff097819 */ /* 0x010fe20000011408 */
[----:B------:R2:W-:Y:S01]  /*147e0*/  STL [R1+0x14], R8 ;  /* 0x0000140801007387 */ /* 0x0005e20000100800 */
[----:B-1----:R-:W-:-:S03]  /*147f0*/  SEL R16, R8, RZ, !P0 ;  /* 0x000000ff08107207 */ /* 0x002fc60004000000 */
[----:B------:R2:W-:Y:S01]  /*14800*/  STL [R1+0x1c], R9 ;  /* 0x00001c0901007387 */ /* 0x0005e20000100800 */
[----:B------:R-:W-:Y:S05]  /*14810*/  BRA.DIV UR4, `(.L_x_1285) ;  /* 0x00000046047c7947 */ /* 0x000fea000b800000 */
[----:B------:R1:W3:Y:S02]  /*14820*/  SHFL.IDX PT, R14, R0, RZ, 0x1f ;  /* 0x00001fff000e7589 */ /* 0x0002e400000e0000 */
.L_x_1360:
[----:B-1----:R-:W4:Y:S01]  /*14830*/  LDL.LU R0, [R1+0x24] ;  /* 0x0000240001007983 */ /* 0x002f220000300800 */
[----:B------:R-:W-:Y:S02]  /*14840*/  PLOP3.LUT P1, PT, PT, PT, PT, 0x8, 0x0 ;  /* 0x000000000000781c */ /* 0x000fe40003f2e170 */
[----:B---3--:R-:W-:Y:S02]  /*14850*/  ISETP.NE.AND P0, PT, R14, RZ, PT ;  /* 0x000000ff0e00720c */ /* 0x008fe40003f05270 */
[----:B----4-:R-:W-:-:S09]  /*14860*/  LOP3.LUT R0, R0, 0xfffffffe, RZ, 0xc0, !PT ;  /* 0xfffffffe00007812 */ /* 0x010fd200078ec0ff */
[----:B------:R-:W-:-:S05]  /*14870*/  @P1 LOP3.LUT R0, R0, 0x1, RZ, 0xfc, !PT ;  /* 0x0000000100001812 */ /* 0x000fca00078efcff */
[----:B------:R1:W-:Y:S01]  /*14880*/  STL [R1+0x24], R0 ;  /* 0x0000240001007387 */ /* 0x0003e20000100800 */
[----:B------:R-:W-:Y:S05]  /*14890*/  @P0 BRA `(.L_x_1286) ;  /* 0x0000000400980947 */ /* 0x000fea0003800000 */
[----:B-1----:R-:W3:Y:S01]  /*148a0*/  LDL R0, [R1+0x34] ;  /* 0x0000340001007983 */ /* 0x002ee20000100800 */
[----:B------:R-:W-:Y:S01]  /*148b0*/  UMOV UR4, 0xffffffff ;  /* 0xffffffff00047882 */ /* 0x000fe20000000000 */
[----:B---3--:R-:W-:Y:S02]  /*148c0*/  VIADD R0, R0, 0xffffffff ;  /* 0xffffffff00007836 */ /* 0x008fe40000000000 */
[----:B------:R-:W-:Y:S05]  /*148d0*/  BRA.DIV UR4, `(.L_x_1287) ;  /* 0x00000046046c7947 */ /* 0x000fea000b800000 */
[----:B------:R-:W-:-:S13]  /*148e0*/  ELECT P6, URZ, PT ;  /* 0x00000000003f782f */ /* 0x000fda00038c0000 */
.L_x_1363:
[----:B------:R-:W-:Y:S05]  /*148f0*/  @!P6 BRA `(.L_x_1286) ;  /* 0x000000040080e947 */ /* 0x000fea0003800000 */
[----:B------:R-:W-:-:S04]  /*14900*/  ISETP.NE.U32.AND P0, PT, R2, RZ, PT ;  /* 0x000000ff0200720c */ /* 0x000fc80003f05070 */
[----:B------:R-:W-:-:S13]  /*14910*/  ISETP.NE.AND.EX P0, PT, R3, RZ, PT, P0 ;  /* 0x000000ff0300720c */ /* 0x000fda0003f05300 */
[----:B------:R-:W-:Y:S05]  /*14920*/  @!P0 BRA `(.L_x_1288) ;  /* 0x0000000000448947 */ /* 0x000fea0003800000 */
[----:B------:R-:W1:Y:S01]  /*14930*/  LDC R7, c[0x0][0x43c] ;  /* 0x00010f00ff077b82 */ /* 0x000e620000000800 */
[----:B------:R-:W-:Y:S01]  /*14940*/  ULDC.64 UR4, c[0x0][0x428] ;  /* 0x00010a0000047ab9 */ /* 0x000fe20000000a00 */
[----:B-1----:R-:W-:-:S13]  /*14950*/  ISETP.NE.AND P0, PT, R7, 0x1, PT ;  /* 0x000000010700780c */ /* 0x002fda0003f05270 */
[----:B0-----:R-:W0:Y:S02]  /*14960*/  @P0 LDC.64 R4, c[0x0][0x440] ;  /* 0x00011000ff040b82 */ /* 0x001e240000000a00 */
        /* <DEDUP_REMOVED lines=13> */
.L_x_1288:
[----:B-1----:R-:W3:Y:S04]  /*14a40*/  LDL R2, [R1] ;  /* 0x0000000001027983 */ /* 0x002ee80000100800 */
[----:B------:R-:W4:Y:S01]  /*14a50*/  LDL R3, [R1+0x8] ;  /* 0x0000080001037983 */ /* 0x000f220000100800 */
[----:B--2---:R-:W1:Y:S02]  /*14a60*/  S2R R8, SR_TID.X ;  /* 0x0000000000087919 */ /* 0x004e640000002100 */
[----:B-1----:R-:W-:-:S04]  /*14a70*/  LOP3.LUT R8, R8, 0x7f, RZ, 0xc0, !PT ;  /* 0x0000007f08087812 */ /* 0x002fc800078ec0ff */
[----:B------:R-:W-:Y:S01]  /*14a80*/  ISETP.NE.AND P1, PT, R8, RZ, PT ;  /* 0x000000ff0800720c */ /* 0x000fe20003f25270 */
[----:B---3--:R-:W-:Y:S01]  /*14a90*/  IMAD R2, R2, 0x8, R17 ;  /* 0x0000000802027824 */ /* 0x008fe200078e0211 */
[----:B----4-:R-:W-:-:S04]  /*14aa0*/  SHF.L.U32 R4, R3, 0x1f, RZ ;  /* 0x0000001f03047819 */ /* 0x010fc800000006ff */
[----:B------:R-:W1:Y:S02]  /*14ab0*/  SYNCS.PHASECHK.TRANS64.TRYWAIT P0, [R2+URZ+0x28480], R4 ;  /* 0x02848004020075a7 */ /* 0x000e64000800017f */
[----:B-1----:R-:W-:Y:S05]  /*14ac0*/  @!P0 BRA `(.L_x_1289) ;  /* 0x0000004400108947 */ /* 0x002fea0003800000 */
.L_x_1364:
[----:B------:R-:W-:Y:S05]  /*14ad0*/  @P1 BRA `(.L_x_1290) ;  /* 0x00000000001c1947 */ /* 0x000fea0003800000 */
[----:B------:R-:W0:Y:S02]  /*14ae0*/  S2R R3, SR_TID.X ;  /* 0x0000000000037919 */ /* 0x000e240000002100 */
[----:B0-----:R-:W-:Y:S01]  /*14af0*/  LOP3.LUT R5, R3, 0x1f, RZ, 0xc0, !PT ;  /* 0x0000001f03057812 */ /* 0x001fe200078ec0ff */
[----:B------:R-:W-:-:S03]  /*14b00*/  IMAD.MOV.U32 R3, RZ, RZ, 0x4000 ;  /* 0x00004000ff037424 */ /* 0x000fc600078e00ff */
[----:B------:R-:W-:Y:S01]  /*14b10*/  ISETP.NE.AND P0, PT, R5, RZ, PT ;  /* 0x000000ff0500720c */ /* 0x000fe20003f05270 */
[----:B------:R2:W-:-:S12]  /*14b20*/  SYNCS.ARRIVE.TRANS64 RZ, [R2+URZ+0x28470], R3 ;  /* 0x0284700302ff79a7 */ /* 0x0005d8000800003f */
[----:B--2---:R-:W-:Y:S05]  /*14b30*/  @!P0 BRA `(.L_x_1290) ;  /* 0x0000000000048947 */ /* 0x004fea0003800000 */
[----:B------:R-:W-:Y:S01]  /*14b40*/  BPT.TRAP 0x1 ;  /* 0x000000040000795c */ /* 0x000fe20000300000 */
.L_x_1290:
[----:B------:R-:W2:Y:S04]  /*14b50*/  LDL R3, [R1] ;  /* 0x0000000001037983 */ /* 0x000ea80000100800 */
[----:B0-----:R-:W3:Y:S01]  /*14b60*/  LDL R5, [R1+0x28] ;  /* 0x0000280001057983 */ /* 0x001ee20000100800 */
[----:B------:R-:W-:Y:S01]  /*14b70*/  R2UR UR33, R2 ;  /* 0x00000000022172ca */ /* 0x000fe200000e0000 */
[----:B------:R-:W-:Y:S01]  /*14b80*/  UIADD3 UR4, UP0, UR44, 0x470, URZ ;  /* 0x000004702c047890 */ /* 0x000fe2000ff1e03f */
[----:B-----5:R-:W-:Y:S01]  /*14b90*/  R2UR UR37, R16 ;  /* 0x00000000102572ca */ /* 0x020fe200000e0000 */
[----:B------:R-:W-:Y:S01]  /*14ba0*/  UMOV UR6, 0x0 ;  /* 0x0000000000067882 */ /* 0x000fe20000000000 */
[----:B------:R-:W-:Y:S01]  /*14bb0*/  UMOV UR7, 0x14f00000 ;  /* 0x14f0000000077882 */ /* 0x000fe20000000000 */
[----:B------:R-:W-:Y:S01]  /*14bc0*/  UIADD3.X UR5, URZ, UR45, URZ, UP0, !UPT ;  /* 0x0000002d3f057290 */ /* 0x000fe200087fe43f */
[----:B------:R-:W-:Y:S01]  /*14bd0*/  UMOV UR34, URZ ;  /* 0x0000003f00227c82 */ /* 0x000fe20008000000 */
[----:B------:R-:W-:Y:S01]  /*14be0*/  UMOV UR10, 0x80 ;  /* 0x00000080000a7882 */ /* 0x000fe20000000000 */
[----:B------:R-:W-:-:S05]  /*14bf0*/  UMOV UR12, UR36 ;  /* 0x00000024000c7c82 */ /* 0x000fca0008000000 */
[----:B------:R-:W-:Y:S02]  /*14c00*/  UIADD3 UR33, UR33, 0x28470, URZ ;  /* 0x0002847021217890 */ /* 0x000fe4000fffe03f */
[----:B------:R-:W-:-:S05]  /*14c10*/  UMOV UR13, UR37 ;  /* 0x00000025000d7c82 */ /* 0x000fca0008000000 */
[----:B------:R-:W-:Y:S01]  /*14c20*/  UMOV UR9, UR33 ;  /* 0x0000002100097c82 */ /* 0x000fe20008000000 */
[----:B--2---:R-:W-:Y:S02]  /*14c30*/  IMAD R3, R3, 0x4000, R17 ;  /* 0x0000400003037824 */ /* 0x004fe400078e0211 */
[----:B---3--:R-:W-:-:S03]  /*14c40*/  IMAD R0, R0, 0x40, R5 ;  /* 0x0000004000007824 */ /* 0x008fc600078e0205 */
[----:B------:R-:W-:Y:S02]  /*14c50*/  R2UR UR8, R3 ;  /* 0x00000000030872ca */ /* 0x000fe400000e0000 */
[----:B------:R-:W-:-:S11]  /*14c60*/  R2UR UR35, R0 ;  /* 0x00000000002372ca */ /* 0x000fd600000e0000 */
[----:B------:R-:W-:Y:S02]  /*14c70*/  UIADD3 UR32, UR8, 0x10000, URZ ;  /* 0x0001000008207890 */ /* 0x000fe4000fffe03f */
[----:B------:R-:W-:Y:S01]  /*14c80*/  UIADD3 UR8, UR8, 0x12000, URZ ;  /* 0x0001200008087890 */ /* 0x000fe2000fffe03f */
[----:B------:R-:W-:-:S06]  /*14c90*/  UMOV UR11, UR35 ;  /* 0x00000023000b7c82 */ /* 0x000fcc0008000000 */
[----:B------:R0:W-:Y:S02]  /*14ca0*/  UTMALDG.4D [UR32], [UR4], desc[UR6] ;  /* 0x00000620040075b4 */ /* 0x0001e40008019000 */
[----:B------:R0:W-:Y:S01]  /*14cb0*/  UTMALDG.4D [UR8], [UR4], desc[UR6] ;  /* 0x00000608040075b4 */ /* 0x0001e20008019000 */
[----:B------:R-:W2:Y:S02]  /*14cc0*/  SYNCS.PHASECHK.TRANS64.TRYWAIT P0, [R2+URZ+0x28440], R4 ;  /* 0x02844004020075a7 */ /* 0x000ea4000800017f */
[----:B0-2---:R-:W-:Y:S05]  /*14cd0*/  @!P0 BRA `(.L_x_1291) ;  /* 0x0000004000a08947 */ /* 0x005fea0003800000 */
.L_x_1365:
        /* <DEDUP_REMOVED lines=8> */
.L_x_1292:
        /* <DEDUP_REMOVED lines=26> */
.L_x_1286:
[----:B------:R-:W-:Y:S05]  /*14f00*/  WARPSYNC.ALL ;  /* 0x0000000000007948 */ /* 0x000fea0003800000 */
[----:B-1----:R-:W-:Y:S01]  /*14f10*/  VIADD R0, R17, 0x18000 ;  /* 0x0001800011007836 */ /* 0x002fe20000000000 */
[----:B---3--:R-:W-:Y:S01]  /*14f20*/  USHF.R.S32.HI UR4, URZ, 0x1f, UR43 ;  /* 0x0000001f3f047899 */ /* 0x008fe2000801142b */
[----:B------:R-:W-:Y:S03]  /*14f30*/  BAR.SYNC.DEFER_BLOCKING 0x8, 0x180 ;  /* 0x0206000000007b1d */ /* 0x000fe60000010000 */
[----:B------:R-:W-:-:S03]  /*14f40*/  LOP3.LUT P0, RZ, R0, 0x3ff, RZ, 0xc0, !PT ;  /* 0x000003ff00ff7812 */ /* 0x000fc6000780c0ff */
[----:B------:R-:W-:Y:S01]  /*14f50*/  ULDC.64 UR6, c[0x0][0x298] ;  /* 0x0000a60000067ab9 */ /* 0x000fe20000000a00 */
[----:B------:R-:W-:Y:S01]  /*14f60*/  BSSY B6, `(.L_x_1293) ;  /* 0x0000016000067945 */ /* 0x000fe20003800000 */
[----:B------:R-:W-:Y:S02]  /*14f70*/  UIMAD UR4, UR4, UR6, URZ ;  /* 0x00000006040472a4 */ /* 0x000fe4000f8e023f */
[----:B------:R-:W-:Y:S02]  /*14f80*/  UIMAD.WIDE.U32 UR40, UR43, UR6, URZ ;  /* 0x000000062b2872a5 */ /* 0x000fe4000f8e003f */
[----:B------:R-:W-:-:S04]  /*14f90*/  UIMAD UR4, UR43, UR7, UR4 ;  /* 0x000000072b0472a4 */ /* 0x000fc8000f8e0204 */
[----:B------:R-:W-:Y:S01]  /*14fa0*/  UIADD3 UR37, UR41, UR4, URZ ;  /* 0x0000000429257290 */ /* 0x000fe2000fffe03f */
[----:B------:R-:W-:Y:S11]  /*14fb0*/  @!P0 BRA `(.L_x_1294) ;  /* 0x0000000000408947 */ /* 0x000ff60003800000 */
        /* <DEDUP_REMOVED lines=15> */
[----:B-1----:R-:W-:Y:S05]  /*150b0*/  CALL.ABS.NOINC R2 ;  /* 0x0000000002007343 */ /* 0x002fea0003c00000 */
.L_x_1294:
[----:B------:R-:W-:Y:S05]  /*150c0*/  BSYNC B6 ;  /* 0x0000000000067941 */ /* 0x000fea0003800000 */
.L_x_1293:
[----:B--2---:R-:W1:Y:S01]  /*150d0*/  LDC R8, c[0x0][0x448] ;  /* 0x00011200ff087b82 */ /* 0x004e620000000800 */
[----:B------:R-:W2:Y:S01]  /*150e0*/  S2R R2, SR_TID.X ;  /* 0x0000000000027919 */ /* 0x000ea20000002100 */
[----:B------:R-:W-:Y:S01]  /*150f0*/  ULDC.64 UR8, c[0x0][0xa00] ;  /* 0x0002800000087ab9 */ /* 0x000fe20000000a00 */
[----:B------:R-:W-:Y:S01]  /*15100*/  ULDC.64 UR6, c[0x0][0x2d8] ;  /* 0x0000b60000067ab9 */ /* 0x000fe20000000a00 */
[----:B------:R-:W-:Y:S01]  /*15110*/  UISETP.NE.U32.AND UP0, UPT, UR8, URZ, UPT ;  /* 0x0000003f0800728c */ /* 0x000fe2000bf05070 */
[----:B------:R-:W3:Y:S01]  /*15120*/  S2R R9, SR_TID.X ;  /* 0x0000000000097919 */ /* 0x000ee20000002100 */
[----:B------:R-:W-:Y:S01]  /*15130*/  UMOV UR4, UR40 ;  /* 0x0000002800047c82 */ /* 0x000fe20008000000 */
[----:B------:R-:W-:Y:S01]  /*15140*/  UMOV UR5, UR37 ;  /* 0x0000002500057c82 */ /* 0x000fe20008000000 */
[----:B------:R-:W-:Y:S02]  /*15150*/  UISETP.NE.AND.EX UP0, UPT, UR9, URZ, UPT, UP0 ;  /* 0x0000003f0900728c */ /* 0x000fe4000bf05300 */
[----:B------:R-:W-:-:S02]  /*15160*/  UIMAD.WIDE.U32 UR4, UR36, UR6, UR4 ;  /* 0x00000006240472a5 */ /* 0x000fc4000f8e0004 */
[----:B------:R-:W-:Y:S01]  /*15170*/  USHF.R.S32.HI UR6, URZ, 0x1f, UR38 ;  /* 0x0000001f3f067899 */ /* 0x000fe20008011426 */
[----:B------:R-:W-:Y:S01]  /*15180*/  ULDC.64 UR8, c[0x0][0x2e0] ;  /* 0x0000b80000087ab9 */ /* 0x000fe20000000a00 */
[----:B------:R-:W-:Y:S02]  /*15190*/  UIMAD UR5, UR36, UR7, UR5 ;  /* 0x00000007240572a4 */ /* 0x000fe4000f8e0205 */
[----:B------:R-:W-:Y:S02]  /*151a0*/  USEL UR6, UR6, URZ, !UP0 ;  /* 0x0000003f06067287 */ /* 0x000fe4000c000000 */
[----:B------:R-:W-:Y:S02]  /*151b0*/  USEL UR7, UR38, URZ, !UP0 ;  /* 0x0000003f26077287 */ /* 0x000fe4000c000000 */
[----:B------:R-:W-:Y:S02]  /*151c0*/  UIMAD UR6, UR6, UR8, URZ ;  /* 0x00000008060672a4 */ /* 0x000fe4000f8e023f */
[----:B------:R-:W-:Y:S01]  /*151d0*/  UIMAD.WIDE.U32 UR4, UR7, UR8, UR4 ;  /* 0x00000008070472a5 */ /* 0x000fe2000f8e0004 */
[----:B-1----:R-:W-:Y:S01]  /*151e0*/  ISETP.NE.AND P0, PT, R8, 0x1, PT ;  /* 0x000000010800780c */ /* 0x002fe20003f05270 */
[----:B------:R-:W-:-:S04]  /*151f0*/  UIMAD UR6, UR7, UR9, UR6 ;  /* 0x00000009070672a4 */ /* 0x000fc8000f8e0206 */
[----:B------:R-:W-:Y:S01]  /*15200*/  UIADD3 UR6, UR5, UR6, URZ ;  /* 0x0000000605067290 */ /* 0x000fe2000fffe03f */
[----:B------:R-:W-:Y:S02]  /*15210*/  IMAD.U32 R6, RZ, RZ, UR4 ;  /* 0x00000004ff067e24 */ /* 0x000fe4000f8e00ff */
[----:B------:R-:W-:Y:S01]  /*15220*/  IMAD.U32 R7, RZ, RZ, UR5 ;  /* 0x00000005ff077e24 */ /* 0x000fe2000f8e00ff */
[C---:B--2---:R-:W-:Y:S01]  /*15230*/  LOP3.LUT R0, R2.reuse, 0x7f, RZ, 0xc0, !PT ;  /* 0x0000007f02007812 */ /* 0x044fe200078ec0ff */
[----:B------:R-:W-:Y:S01]  /*15240*/  IMAD.SHL.U32 R2, R2, 0x10, RZ ;  /* 0x0000001002027824 */ /* 0x000fe200078e00ff */
[----:B------:R-:W-:Y:S02]  /*15250*/  ULDC.64 UR4, c[0x0][0x2d0] ;  /* 0x0000b40000047ab9 */ /* 0x000fe40000000a00 */
[----:B------:R-:W1:Y:S01]  /*15260*/  @P0 LDC R3, c[0x0][0x44c] ;  /* 0x00011300ff030b82 */ /* 0x000e620000000800 */
[----:B------:R-:W-:Y:S01]  /*15270*/  SHF.R.U32.HI R0, RZ, 0x3, R0 ;  /* 0x00000003ff007819 */ /* 0x000fe20000011600 */
[----:B---3--:R-:W-:Y:S01]  /*15280*/  IMAD.SHL.U32 R9, R9, 0x10, RZ ;  /* 0x0000001009097824 */ /* 0x008fe200078e00ff */
[----:B------:R-:W2:Y:S02]  /*15290*/  S2R R7, SR_TID.X ;  /* 0x0000000000077919 */ /* 0x000ea40000002100 */
[----:B------:R-:W-:-:S02]  /*152a0*/  LOP3.LUT R2, R0, 0x70, R2, 0xf8, !PT ;  /* 0x0000007000027812 */ /* 0x000fc400078ef802 */
[----:B------:R-:W-:Y:S01]  /*152b0*/  LOP3.LUT R9, R9, 0x70, RZ, 0xc0, !PT ;  /* 0x0000007009097812 */ /* 0x000fe200078ec0ff */
[----:B------:R-:W3:Y:S02]  /*152c0*/  @P0 LDC R4, c[0x0][0x450] ;  /* 0x00011400ff040b82 */ /* 0x000ee40000000800 */
[----:B------:R-:W-:Y:S01]  /*152d0*/  IMAD.IADD R2, R2, 0x1, R18 ;  /* 0x0000000102027824 */ /* 0x000fe200078e0212 */
[----:B------:R-:W-:-:S03]  /*152e0*/  LOP3.LUT R9, R9, 0x80, RZ, 0xfc, !PT ;  /* 0x0000008009097812 */ /* 0x000fc600078efcff */
[----:B------:R-:W-:Y:S02]  /*152f0*/  IMAD.MOV.U32 R0, RZ, RZ, R2 ;  /* 0x000000ffff007224 */ /* 0x000fe400078e0002 */
[----:B-1----:R-:W-:-:S05]  /*15300*/  @P0 IMAD.HI.U32 R3, R2, R3, RZ ;  /* 0x0000000302030227 */ /* 0x002fca00078e00ff */
[----:B---3--:R-:W-:Y:S01]  /*15310*/  @P0 SHF.R.U32.HI R0, RZ, R4, R3 ;  /* 0x00000004ff000219 */ /* 0x008fe20000011603 */
[----:B------:R-:W-:Y:S01]  /*15320*/  IMAD.U32 R3, RZ, RZ, UR6 ;  /* 0x00000006ff037e24 */ /* 0x000fe2000f8e00ff */
[----:B------:R-:W-:Y:S01]  /*15330*/  ULDC.64 UR6, c[0x0][0x280] ;  /* 0x0000a00000067ab9 */ /* 0x000fe20000000a00 */
[----:B--2---:R-:W-:Y:S01]  /*15340*/  IMAD.SHL.U32 R10, R7, 0x10, RZ ;  /* 0x00000010070a7824 */ /* 0x004fe200078e00ff */
[--C-:B0-----:R-:W-:Y:S01]  /*15350*/  SHF.R.S32.HI R5, RZ, 0x1f, R0.reuse ;  /* 0x0000001fff057819 */ /* 0x101fe20000011400 */
[----:B------:R-:W-:-:S03]  /*15360*/  IMAD.MOV R4, RZ, RZ, -R0 ;  /* 0x000000ffff047224 */ /* 0x000fc600078e0a00 */
[----:B------:R-:W-:Y:S01]  /*15370*/  LOP3.LUT R10, R10, 0x70, RZ, 0xc0, !PT ;  /* 0x000000700a0a7812 */ /* 0x000fe200078ec0ff */
[----:B------:R-:W-:Y:S02]  /*15380*/  IMAD R4, R8, R4, R2 ;  /* 0x0000000408047224 */ /* 0x000fe400078e0202 */
[----:B------:R-:W-:Y:S02]  /*15390*/  IMAD.MOV.U32 R2, RZ, RZ, R6 ;  /* 0x000000ffff027224 */ /* 0x000fe400078e0006 */
[----:B------:R-:W-:Y:S02]  /*153a0*/  IMAD R5, R5, UR4, RZ ;  /* 0x0000000405057c24 */ /* 0x000fe4000f8e02ff */
[----:B------:R-:W-:-:S04]  /*153b0*/  IMAD.WIDE.U32 R2, R0, UR4, R2 ;  /* 0x0000000400027c25 */ /* 0x000fc8000f8e0002 */
[----:B------:R-:W-:Y:S01]  /*153c0*/  IMAD R0, R0, UR5, R5 ;  /* 0x0000000500007c24 */ /* 0x000fe2000f8e0205 */
[----:B------:R-:W-:-:S03]  /*153d0*/  ULDC.64 UR4, c[0x0][0x2c8] ;  /* 0x0000b20000047ab9 */ /* 0x000fc60000000a00 */
[----:B------:R-:W-:Y:S01]  /*153e0*/  IMAD.IADD R3, R3, 0x1, R0 ;  /* 0x0000000103037824 */ /* 0x000fe200078e0200 */
[----:B------:R-:W-:Y:S01]  /*153f0*/  SHF.R.S32.HI R0, RZ, 0x1f, R4 ;  /* 0x0000001fff007819 */ /* 0x000fe20000011404 */
[----:B------:R-:W-:-:S04]  /*15400*/  IMAD.WIDE.U32 R2, R4, UR4, R2 ;  /* 0x0000000404027c25 */ /* 0x000fc8000f8e0002 */
[----:B------:R-:W-:Y:S01]  /*15410*/  IMAD R0, R0, UR4, RZ ;  /* 0x0000000400007c24 */ /* 0x000fe2000f8e02ff */
[----:B------:R-:W-:Y:S02]  /*15420*/  ULDC UR4, c[0x0][0x2b8] ;  /* 0x0000ae0000047ab9 */ /* 0x000fe40000000800 */
[----:B------:R-:W-:Y:S01]  /*15430*/  ISETP.GE.AND P1, PT, R9, UR4, PT ;  /* 0x0000000409007c0c */ /* 0x000fe2000bf26270 */
[----:B------:R-:W-:Y:S01]  /*15440*/  IMAD R0, R4, UR5, R0 ;  /* 0x0000000504007c24 */ /* 0x000fe2000f8e0200 */
[----:B------:R0:W5:Y:S01]  /*15450*/  LDL R9, [R1+0x30] ;  /* 0x0000300001097983 */ /* 0x0001620000100800 */
[----:B------:R-:W-:Y:S02]  /*15460*/  IADD3 R4, P2, R2, UR6, RZ ;  /* 0x0000000602047c10 */ /* 0x000fe4000ff5e0ff */
[----:B------:R-:W-:Y:S01]  /*15470*/  ISETP.GE.AND P0, PT, R10, UR4, PT ;  /* 0x000000040a007c0c */ /* 0x000fe2000bf06270 */
[----:B------:R-:W-:Y:S01]  /*15480*/  UMOV UR4, 0xffffffff ;  /* 0xffffffff00047882 */ /* 0x000fe20000000000 */
[----:B------:R-:W-:-:S02]  /*15490*/  IADD3.X R3, R3, UR7, R0, P2, !PT ;  /* 0x0000000703037c10 */ /* 0x000fc400097fe400 */
[----:B------:R-:W-:Y:S09]  /*154a0*/  BRA.DIV UR4, `(.L_x_1295) ;  /* 0x0000003a04c07947 */ /* 0x000ff2000b800000 */
[----:B------:R-:W1:Y:S01]  /*154b0*/  S2R R5, SR_TID.X ;  /* 0x0000000000057919 */ /* 0x000e620000002100 */
[----:B------:R-:W-:Y:S01]  /*154c0*/  IMAD R2, R19, R8, RZ ;  /* 0x0000000813027224 */ /* 0x000fe200078e02ff */
[----:B------:R-:W2:Y:S04]  /*154d0*/  SHFL.IDX PT, R7, R4, RZ, 0x181f ;  /* 0x00181fff04077589 */ /* 0x000ea800000e0000 */
[----:B------:R-:W3:Y:S04]  /*154e0*/  SHFL.IDX PT, R6, R3, RZ, 0x181f ;  /* 0x00181fff03067589 */ /* 0x000ee800000e0000 */
[----:B------:R-:W-:Y:S01]  /*154f0*/  SHFL.IDX PT, R8, R3, 0x1, 0x181f ;  /* 0x00381f0003087f89 */ /* 0x000fe200000e0000 */
[----:B-1----:R-:W-:-:S04]  /*15500*/  LOP3.LUT R5, R5, 0x7f, RZ, 0xc0, !PT ;  /* 0x0000007f05057812 */ /* 0x002fc800078ec0ff */
[----:B------:R-:W-:-:S05]  /*15510*/  SHF.R.U32.HI R5, RZ, 0x3, R5 ;  /* 0x00000003ff057819 */ /* 0x000fca0000011605 */
[----:B------:R-:W-:-:S04]  /*15520*/  IMAD.IADD R0, R5, 0x1, R18 ;  /* 0x0000000105007824 */ /* 0x000fc800078e0212 */
[C---:B------:R-:W-:Y:S01]  /*15530*/  VIADD R5, R0.reuse, 0x10 ;  /* 0x0000001000057836 */ /* 0x040fe20000000000 */
[----:B------:R-:W-:-:S04]  /*15540*/  ISETP.GE.AND P4, PT, R0, R2, PT ;  /* 0x000000020000720c */ /* 0x000fc80003f86270 */
[----:B------:R-:W-:Y:S02]  /*15550*/  ISETP.GE.AND P2, PT, R5, R2, PT ;  /* 0x000000020500720c */ /* 0x000fe40003f46270 */
[----:B------:R-:W1:Y:S07]  /*15560*/  SHFL.IDX PT, R5, R4, 0x1, 0x181f ;  /* 0x00381f0004057f89 */ /* 0x000e6e00000e0000 */
[----:B--2---:R-:W-:-:S05]  /*15570*/  @!P4 IADD3 R7, P3, R10, R7, RZ ;  /* 0x000000070a07c210 */ /* 0x004fca0007f7e0ff */
[----:B---3--:R-:W-:-:S05]  /*15580*/  @!P4 IMAD.X R6, RZ, RZ, R6, P3 ;  /* 0x000000ffff06c224 */ /* 0x008fca00018e0606 */
[----:B------:R-:W-:-:S04]  /*15590*/  @!P4 LOP3.LUT R7, R7, R6, RZ, 0x3c, !PT ;  /* 0x000000060707c212 */ /* 0x000fc800078e3cff */
[----:B------:R-:W-:-:S04]  /*155a0*/  @!P4 LOP3.LUT R6, R7, R6, RZ, 0x3c, !PT ;  /* 0x000000060706c212 */ /* 0x000fc800078e3cff */
[----:B------:R-:W-:-:S05]  /*155b0*/  @!P4 LOP3.LUT R7, R7, R6, RZ, 0x3c, !PT ;  /* 0x000000060707c212 */ /* 0x000fca00078e3cff */
[----:B-----5:R-:W-:Y:S04]  /*155c0*/  @!P4 LDGSTS.E.BYPASS.LTC128B.128 [R9+0x18000], desc[UR48][R6.64], !P0 ;  /* 0x180000000609cfae */ /* 0x020fe8000c101d70 */
[----:B------:R1:W-:Y:S02]  /*155d0*/  @!P4 LDGSTS.E.BYPASS.LTC128B.128 [R9+0x1c000], desc[UR48][R6.64+0x80], !P1 ;  /* 0x1c0000800609cfae */ /* 0x0003e4000c901d70 */
[----:B-1----:R-:W-:Y:S01]  /*155e0*/  @!P2 IADD3 R7, P3, R10, R5, RZ ;  /* 0x000000050a07a210 */ /* 0x002fe20007f7e0ff */
        /* <DEDUP_REMOVED lines=8> */
[----:B------:R-:W2:Y:S04]  /*15670*/  SHFL.IDX PT, R5, R4, 0x2, 0x181f ;  /* 0x00581f0004057f89 */ /* 0x000ea800000e0000 */
[----:B-1----:R-:W1:Y:S06]  /*15680*/  SHFL.IDX PT, R6, R3, 0x2, 0x181f ;  /* 0x00581f0003067f89 */ /* 0x002e6c00000e0000 */
[----:B--2---:R-:W-:-:S05]  /*15690*/  @!P2 IADD3 R5, P3, R10, R5, RZ ;  /* 0x000000050a05a210 */ /* 0x004fca0007f7e0ff */
[----:B-1----:R-:W-:-:S04]  /*156a0*/  @!P2 IMAD.X R6, RZ, RZ, R6, P3 ;  /* 0x000000ffff06a224 */ /* 0x002fc800018e0606 */
[----:B------:R-:W-:Y:S02]  /*156b0*/  @!P2 IMAD.MOV.U32 R7, RZ, RZ, R6 ;  /* 0x000000ffff07a224 */ /* 0x000fe400078e0006 */
[----:B------:R-:W-:Y:S02]  /*156c0*/  @!P2 IMAD.MOV.U32 R6, RZ, RZ, R5 ;  /* 0x000000ffff06a224 */ /* 0x000fe400078e0005 */
[----:B------:R-:W-:-:S03]  /*156d0*/  VIADD R5, R0, 0x30 ;  /* 0x0000003000057836 */ /* 0x000fc60000000000 */
        /* <DEDUP_REMOVED lines=34> */
[----:B------:R-:W-:Y:S04]  /*15900*/  SHFL.IDX PT, R4, R4, 0x7, 0x181f ;  /* 0x00f81f0004047f89 */ /* 0x000fe800000e0000 */
[----:B-1----:R-:W1:Y:S04]  /*15910*/  SHFL.IDX PT, R6, R3, 0x6, 0x181f ;  /* 0x00d81f0003067f89 */ /* 0x002e6800000e0000 */
[----:B------:R-:W3:Y:S01]  /*15920*/  SHFL.IDX PT, R3, R3, 0x7, 0x181f ;  /* 0x00f81f0003037f89 */ /* 0x000ee200000e0000 */
[----:B--2---:R-:W-:-:S05]  /*15930*/  @!P2 IADD3 R5, P3, R10, R5, RZ ;  /* 0x000000050a05a210 */ /* 0x004fca0007f7e0ff */
[----:B-1----:R-:W-:-:S04]  /*15940*/  @!P2 IMAD.X R6, RZ, RZ, R6, P3 ;  /* 0x000000ffff06a224 */ /* 0x002fc800018e0606 */
[----:B------:R-:W-:Y:S02]  /*15950*/  @!P2 IMAD.MOV.U32 R7, RZ, RZ, R6 ;  /* 0x000000ffff07a224 */ /* 0x000fe400078e0006 */
[----:B------:R-:W-:-:S05]  /*15960*/  @!P2 IMAD.MOV.U32 R6, RZ, RZ, R5 ;  /* 0x000000ffff06a224 */ /* 0x000fca00078e0005 */
[----:B------:R1:W-:Y:S04]  /*15970*/  @!P2 LDGSTS.E.BYPASS.LTC128B.128 [R9+0x1b000], desc[UR48][R6.64], !P0 ;  /* 0x1b0000000609afae */ /* 0x0003e8000c101d70 */
[----:B---3--:R1:W-:Y:S02]  /*15980*/  @!P2 LDGSTS.E.BYPASS.LTC128B.128 [R9+0x1f000], desc[UR48][R6.64+0x80], !P1 ;  /* 0x1f0000800609afae */ /* 0x0083e4000c901d70 */
.L_x_1382:
[----:B------:R-:W-:Y:S01]  /*15990*/  VIADD R0, R0, 0x70 ;  /* 0x0000007000007836 */ /* 0x000fe20000000000 */
[----:B------:R-:W-:Y:S04]  /*159a0*/  BSSY B0, `(.L_x_1296) ;  /* 0x000000a000007945 */ /* 0x000fe80003800000 */
[----:B------:R-:W-:-:S13]  /*159b0*/  ISETP.GE.AND P2, PT, R0, R2, PT ;  /* 0x000000020000720c */ /* 0x000fda0003f46270 */
[----:B------:R-:W-:Y:S05]  /*159c0*/  @P2 BRA `(.L_x_1297) ;  /* 0x00000000001c2947 */ /* 0x000fea0003800000 */
[----:B------:R-:W-:-:S05]  /*159d0*/  IADD3 R2, P2, R10, R4, RZ ;  /* 0x000000040a027210 */ /* 0x000fca0007f5e0ff */
[----:B------:R-:W-:-:S05]  /*159e0*/  IMAD.X R3, RZ, RZ, R3, P2 ;  /* 0x000000ffff037224 */ /* 0x000fca00010e0603 */
[----:B------:R-:W-:Y:S01]  /*159f0*/  @!PT LDS RZ, [RZ] ;  /* 0x00000000fffff984 */ /* 0x000fe20000000800 */
[----:B------:R-:W-:Y:S01]  /*15a00*/  @!PT LDS RZ, [RZ] ;  /* 0x00000000fffff984 */ /* 0x000fe20000000800 */
[----:B------:R-:W-:Y:S01]  /*15a10*/  @!PT LDS RZ, [RZ] ;  /* 0x00000000fffff984 */ /* 0x000fe20000000800 */
[----:B------:R2:W-:Y:S04]  /*15a20*/  LDGSTS.E.BYPASS.LTC128B.128 [R9+0x1b800], desc[UR48][R2.64], !P0 ;  /* 0x1b80000002097fae */ /* 0x0005e8000c101d70 */
[----:B------:R2:W-:Y:S02]  /*15a30*/  LDGSTS.E.BYPASS.LTC128B.128 [R9+0x1f800], desc[UR48][R2.64+0x80], !P1 ;  /* 0x1f80008002097fae */ /* 0x0005e4000c901d70 */
.L_x_1297:
[----:B------:R-:W-:Y:S05]  /*15a40*/  BSYNC B0 ;  /* 0x0000000000007941 */ /* 0x000fea0003800000 */
.L_x_1296:
[----:B------:R-:W-:Y:S01]  /*15a50*/  NOP ;  /* 0x0000000000007918 */ /* 0x000fe20000000000 */
[----:B------:R-:W-:-:S13]  /*15a60*/  PLOP3.LUT P0, PT, PT, PT, PT, 0x80, 0x0 ;  /* 0x000000000000781c */ /* 0x000fda0003f0f070 */
.L_x_1298:
[----:B------:R-:W-:Y:S02]  /*15a70*/  PLOP3.LUT P1, PT, P1, P0, PT, 0xa2, 0x0 ;  /* 0x000000000000781c */ /* 0x000fe40000f21472 */
[----:B------:R-:W-:-:S08]  /*15a80*/  @P0 R2UR P1, UR4, R17 ;  /* 0x00000000110402ca */ /* 0x000fd00000020000 */
[----:B------:R-:W-:-:S05]  /*15a90*/  @P0 PLOP3.LUT P0, PT, P1, PT, PT, 0x80, 0x0 ;  /* 0x000000000000081c */ /* 0x000fca0000f0f070 */
[----:B------:R-:W-:Y:S01]  /*15aa0*/  @!P1 SYNCS.ARRIVE.TRANS64.RED.A0T1 RZ, [UR4+0x28400], RZ ;  /* 0x028400ffffff99a7 */ /* 0x000fe20008200404 */
[----:B------:R-:W-:Y:S07]  /*15ab0*/  @!P1 ARRIVES.LDGSTSBAR.64.TRANSCNT [UR4+0x28400] ;  /* 0x02840000ff0099b0 */ /* 0x000fee0008000a84 */
[----:B------:R-:W-:Y:S05]  /*15ac0*/  @P0 BRA.U.ANY `(.L_x_1298) ;  /* 0xfffffffd00e80947 */ /* 0x000fea000393ffff */
[----:B--2---:R-:W2:Y:S02]  /*15ad0*/  LDL.LU R2, [R1+0x38] ;  /* 0x0000380001027983 */ /* 0x004ea40000300800 */
        /* <DEDUP_REMOVED lines=9> */
[----:B------:R-:W3:Y:S03]  /*15b70*/  SYNCS.PHASECHK.TRANS64.TRYWAIT P0, [R17+URZ+0x28420], R0 ;  /* 0x02842000110075a7 */ /* 0x000ee6000800017f */
[----:B--23--:R-:W-:Y:S05]  /*15b80*/  @!P0 BRA `(.L_x_1300) ;  /* 0x0000003c00bc8947 */ /* 0x00cfea0003800000 */
.L_x_1383:
[----:B------:R-:W-:Y:S05]  /*15b90*/  BSYNC B0 ;  /* 0x0000000000007941 */ /* 0x000fea0003800000 */
.L_x_1299:
[----:B------:R-:W3:Y:S04]  /*15ba0*/  LDL.LU R2, [R1+0x34] ;  /* 0x0000340001027983 */ /* 0x000ee80000300800 */
[----:B------:R-:W4:Y:S01]  /*15bb0*/  LDL R3, [R1+0x18] ;  /* 0x0000180001037983 */ /* 0x000f220000100800 */
[----:B---3--:R-:W-:-:S05]  /*15bc0*/  VIADD R2, R2, 0xfffffffe ;  /* 0xfffffffe02027836 */ /* 0x008fca0000000000 */
[----:B----4-:R-:W-:-:S13]  /*15bd0*/  ISETP.GE.AND P0, PT, R2, R3, PT ;  /* 0x000000030200720c */ /* 0x010fda0003f06270 */
[----:B------:R-:W-:Y:S05]  /*15be0*/  @!P0 BRA `(.L_x_1301) ;  /* 0x0000001000388947 */ /* 0x000fea0003800000 */
[----:B--2---:R2:W5:Y:S04]  /*15bf0*/  LDL.LU R0, [R1] ;  /* 0x0000000001007983 */ /* 0x0045680000300800 */
[----:B------:R2:W5:Y:S02]  /*15c00*/  LDL.LU R3, [R1+0x8] ;  /* 0x0000080001037983 */ /* 0x0005640000300800 */
.L_x_1323:
[----:B------:R-:W3:Y:S01]  /*15c10*/  LDL R4, [R1+0x24] ;  /* 0x0000240001047983 */ /* 0x000ee20000100800 */
[----:B-----5:R-:W-:Y:S01]  /*15c20*/  VIADD R5, R0, 0x1 ;  /* 0x0000000100057836 */ /* 0x020fe20000000000 */
[----:B------:R-:W-:Y:S05]  /*15c30*/  YIELD ;  /* 0x0000000000007946 */ /* 0x000fea0003800000 */
[C---:B------:R-:W-:Y:S01]  /*15c40*/  ISETP.NE.AND P0, PT, R5.reuse, 0x2, PT ;  /* 0x000000020500780c */ /* 0x040fe20003f05270 */
[----:B------:R-:W-:Y:S03]  /*15c50*/  BSSY B0, `(.L_x_1302) ;  /* 0x000008b000007945 */ /* 0x000fe60003800000 */
[----:B------:R-:W-:-:S02]  /*15c60*/  SEL R10, R5, RZ, P0 ;  /* 0x000000ff050a7207 */ /* 0x000fc40000000000 */
[----:B---3--:R-:W-:Y:S02]  /*15c70*/  LOP3.LUT P1, RZ, R4, 0x1, RZ, 0xc0, !PT ;  /* 0x0000000104ff7812 */ /* 0x008fe4000782c0ff */
[----:B------:R-:W-:-:S04]  /*15c80*/  SEL R4, RZ, 0x1, P0 ;  /* 0x00000001ff047807 */ /* 0x000fc80000000000 */
[----:B-1----:R-:W-:-:S05]  /*15c90*/  LOP3.LUT R9, R3, R4, RZ, 0x3c, !PT ;  /* 0x0000000403097212 */ /* 0x002fca00078e3cff */
[----:B------:R1:W-:Y:S04]  /*15ca0*/  STL [R1+0x8], R9 ;  /* 0x0000080901007387 */ /* 0x0003e80000100800 */
[----:B------:R1:W-:Y:S01]  /*15cb0*/  STL [R1], R10 ;  /* 0x0000000a01007387 */ /* 0x0003e20000100800 */
        /* <DEDUP_REMOVED lines=11> */
[----:B------:R-:W4:Y:S02]  /*15d70*/  @P0 LDC.64 R4, c[0x0][0x440] ;  /* 0x00011000ff040b82 */ /* 0x000f240000000a00 */
[----:B----4-:R-:W-:-:S04]  /*15d80*/  @P0 IMAD.HI.U32 R6, R2, R4, RZ ;  /* 0x0000000402060227 */ /* 0x010fc800078e00ff */
[----:B------:R-:W-:Y:S01]  /*15d90*/  IMAD.MOV.U32 R4, RZ, RZ, R2 ;  /* 0x000000ffff047224 */ /* 0x000fe200078e0002 */
        /* <DEDUP_REMOVED lines=11> */
.L_x_1304:
[----:B---3--:R-:W-:Y:S01]  /*15e50*/  IMAD R6, R10, 0x8, R17 ;  /* 0x000000080a067824 */ /* 0x008fe200078e0211 */
[----:B------:R-:W-:Y:S01]  /*15e60*/  SHF.L.U32 R5, R9, 0x1f, RZ ;  /* 0x0000001f09057819 */ /* 0x000fe200000006ff */
[----:B------:R-:W3:Y:S01]  /*15e70*/  S2R R4, SR_TID.X ;  /* 0x0000000000047919 */ /* 0x000ee20000002100 */
[----:B------:R-:W-:Y:S02]  /*15e80*/  BSSY B1, `(.L_x_1305) ;  /* 0x0000005000017945 */ /* 0x000fe40003800000 */
[----:B------:R-:W4:Y:S01]  /*15e90*/  SYNCS.PHASECHK.TRANS64.TRYWAIT P0, [R6+URZ+0x28480], R5 ;  /* 0x02848005060075a7 */ /* 0x000f22000800017f */
[----:B---3--:R-:W-:-:S04]  /*15ea0*/  LOP3.LUT R4, R4, 0x7f, RZ, 0xc0, !PT ;  /* 0x0000007f04047812 */ /* 0x008fc800078ec0ff */
[----:B------:R-:W-:Y:S01]  /*15eb0*/  ISETP.NE.AND P1, PT, R4, RZ, PT ;  /* 0x000000ff0400720c */ /* 0x000fe20003f25270 */
[----:B----4-:R-:W-:-:S12]  /*15ec0*/  @!P0 BRA `(.L_x_1306) ;  /* 0x0000003c00008947 */ /* 0x010fd80003800000 */
.L_x_1384:
[----:B------:R-:W-:Y:S05]  /*15ed0*/  BSYNC B1 ;  /* 0x0000000000017941 */ /* 0x000fea0003800000 */
.L_x_1305:
[----:B------:R-:W-:Y:S04]  /*15ee0*/  BSSY B1, `(.L_x_1307) ;  /* 0x0000009000017945 */ /* 0x000fe80003800000 */
[----:B------:R-:W-:Y:S05]  /*15ef0*/  @P1 BRA `(.L_x_1308) ;  /* 0x00000000001c1947 */ /* 0x000fea0003800000 */
[----:B------:R-:W4:Y:S02]  /*15f00*/  S2R R4, SR_TID.X ;  /* 0x0000000000047919 */ /* 0x000f240000002100 */
[----:B----4-:R-:W-:Y:S01]  /*15f10*/  LOP3.LUT R7, R4, 0x1f, RZ, 0xc0, !PT ;  /* 0x0000001f04077812 */ /* 0x010fe200078ec0ff */
[----:B------:R-:W-:-:S03]  /*15f20*/  IMAD.MOV.U32 R4, RZ, RZ, 0x4000 ;  /* 0x00004000ff047424 */ /* 0x000fc600078e00ff */
[----:B------:R-:W-:Y:S01]  /*15f30*/  ISETP.NE.AND P0, PT, R7, RZ, PT ;  /* 0x000000ff0700720c */ /* 0x000fe20003f05270 */
[----:B------:R4:W-:-:S12]  /*15f40*/  SYNCS.ARRIVE.TRANS64 RZ, [R6+URZ+0x28470], R4 ;  /* 0x0284700406ff79a7 */ /* 0x0009d8000800003f */
[----:B----4-:R-:W-:Y:S05]  /*15f50*/  @!P0 BRA `(.L_x_1308) ;  /* 0x0000000000048947 */ /* 0x010fea0003800000 */
[----:B------:R-:W-:Y:S01]  /*15f60*/  BPT.TRAP 0x1 ;  /* 0x000000040000795c */ /* 0x000fe20000300000 */
.L_x_1308:
[----:B------:R-:W-:Y:S05]  /*15f70*/  BSYNC B1 ;  /* 0x0000000000017941 */ /* 0x000fea0003800000 */
.L_x_1307:
[----:B------:R-:W4:Y:S04]  /*15f80*/  LDL R4, [R1] ;  /* 0x0000000001047983 */ /* 0x000f280000100800 */
[----:B------:R-:W2:Y:S01]  /*15f90*/  LDL R7, [R1+0x28] ;  /* 0x0000280001077983 */ /* 0x000ea20000100800 */
[----:B------:R-:W-:Y:S01]  /*15fa0*/  IMAD.MOV.U32 R13, RZ, RZ, RZ ;  /* 0x000000ffff0d7224 */ /* 0x000fe200078e00ff */
[----:B------:R-:W-:Y:S01]  /*15fb0*/  UIADD3 UR4, UP0, UR44, 0x470, URZ ;  /* 0x000004702c047890 */ /* 0x000fe2000ff1e03f */
[----:B------:R-:W-:Y:S01]  /*15fc0*/  PLOP3.LUT P0, PT, PT, PT, PT, 0x80, 0x0 ;  /* 0x000000000000781c */ /* 0x000fe20003f0f070 */
[----:B------:R-:W-:Y:S01]  /*15fd0*/  UMOV UR6, 0x0 ;  /* 0x0000000000067882 */ /* 0x000fe20000000000 */
[----:B------:R-:W-:Y:S01]  /*15fe0*/  UMOV UR7, 0x14f00000 ;  /* 0x14f0000000077882 */ /* 0x000fe20000000000 */
[----:B------:R-:W-:Y:S01]  /*15ff0*/  R2UR UR10, R13 ;  /* 0x000000000d0a72ca */ /* 0x000fe200000e0000 */
[----:B------:R-:W-:Y:S01]  /*16000*/  UIADD3.X UR5, URZ, UR45, URZ, UP0, !UPT ;  /* 0x0000002d3f057290 */ /* 0x000fe200087fe43f */
[----:B----4-:R-:W-:-:S02]  /*16010*/  IMAD R4, R4, 0x4000, R17 ;  /* 0x0000400004047824 */ /* 0x010fc400078e0211 */
[----:B--2---:R-:W-:Y:S02]  /*16020*/  IMAD R8, R8, 0x40, R7 ;  /* 0x0000004008087824 */ /* 0x004fe400078e0207 */
[----:B------:R-:W-:Y:S02]  /*16030*/  VIADD R7, R6, 0x28470 ;  /* 0x0002847006077836 */ /* 0x000fe40000000000 */
[----:B-1----:R-:W-:-:S07]  /*16040*/  VIADD R9, R4, 0x10000 ;  /* 0x0001000004097836 */ /* 0x002fce0000000000 */
.L_x_1309:
        /* <DEDUP_REMOVED lines=16> */
.L_x_1310:
        /* <DEDUP_REMOVED lines=13> */
.L_x_1385:
[----:B------:R-:W-:Y:S05]  /*16220*/  BSYNC B1 ;  /* 0x0000000000017941 */ /* 0x000fea0003800000 */
.L_x_1311:
[----:B------:R-:W-:Y:S01]  /*16230*/  BSSY B1, `(.L_x_1313) ;  /* 0x000000b000017945 */ /* 0x000fe20003800000 */
[----:B------:R-:W-:Y:S02]  /*16240*/  IMAD.MOV.U32 R10, RZ, RZ, 0x0 ;  /* 0x00000000ff0a7424 */ /* 0x000fe400078e00ff */
[----:B------:R-:W-:Y:S01]  /*16250*/  IMAD.MOV.U32 R11, RZ, RZ, 0x14f00000 ;  /* 0x14f00000ff0b7424 */ /* 0x000fe200078e00ff */
[----:B------:R-:W-:Y:S06]  /*16260*/  @P1 BRA `(.L_x_1314) ;  /* 0x00000000001c1947 */ /* 0x000fec0003800000 */
[----:B------:R-:W2:Y:S01]  /*16270*/  S2R R7, SR_TID.X ;  /* 0x0000000000077919 */ /* 0x000ea20000002100 */
[----:B-1-3--:R-:W-:-:S04]  /*16280*/  IMAD.MOV.U32 R5, RZ, RZ, 0x4000 ;  /* 0x00004000ff057424 */ /* 0x00afc800078e00ff */
[----:B------:R4:W-:Y:S01]  /*16290*/  SYNCS.ARRIVE.TRANS64 RZ, [R6+URZ+0x28430], R5 ;  /* 0x0284300506ff79a7 */ /* 0x0009e2000800003f */
[----:B--2---:R-:W-:-:S04]  /*162a0*/  LOP3.LUT R7, R7, 0x1f, RZ, 0xc0, !PT ;  /* 0x0000001f07077812 */ /* 0x004fc800078ec0ff */
[----:B------:R-:W-:-:S13]  /*162b0*/  ISETP.NE.AND P0, PT, R7, RZ, PT ;  /* 0x000000ff0700720c */ /* 0x000fda0003f05270 */
[----:B----4-:R-:W-:Y:S05]  /*162c0*/  @!P0 BRA `(.L_x_1314) ;  /* 0x0000000000048947 */ /* 0x010fea0003800000 */
[----:B------:R-:W-:Y:S01]  /*162d0*/  BPT.TRAP 0x1 ;  /* 0x000000040000795c */ /* 0x000fe20000300000 */
.L_x_1314:
[----:B------:R-:W-:Y:S05]  /*162e0*/  BSYNC B1 ;  /* 0x0000000000017941 */ /* 0x000fea0003800000 */
.L_x_1313:
[----:B------:R-:W-:Y:S01]  /*162f0*/  R2UR UR10, R13 ;  /* 0x000000000d0a72ca */ /* 0x000fe200000e0000 */
[----:B------:R-:W-:Y:S01]  /*16300*/  UIADD3 UR4, UP0, UR44, 0x370, URZ ;  /* 0x000003702c047890 */ /* 0x000fe2000ff1e03f */
[----:B------:R-:W-:Y:S01]  /*16310*/  R2UR UR6, R10 ;  /* 0x000000000a0672ca */ /* 0x000fe200000e0000 */
[----:B-1-3--:R-:W-:Y:S01]  /*16320*/  VIADD R6, R6, 0x28430 ;  /* 0x0002843006067836 */ /* 0x00afe20000000000 */
[----:B------:R-:W-:Y:S01]  /*16330*/  R2UR UR7, R11 ;  /* 0x000000000b0772ca */ /* 0x000fe200000e0000 */
[----:B------:R-:W-:Y:S01]  /*16340*/  VIADD R5, R4, 0x20000 ;  /* 0x0002000004057836 */ /* 0x000fe20000000000 */
[----:B------:R-:W-:Y:S01]  /*16350*/  PLOP3.LUT P0, PT, PT, PT, PT, 0x80, 0x0 ;  /* 0x000000000000781c */ /* 0x000fe20003f0f070 */
[----:B------:R-:W-:-:S12]  /*16360*/  UIADD3.X UR5, URZ, UR45, URZ, UP0, !UPT ;  /* 0x0000002d3f057290 */ /* 0x000fd800087fe43f */
.L_x_1315:
        /* <DEDUP_REMOVED lines=15> */
.L_x_1316:
        /* <DEDUP_REMOVED lines=9> */
[----:B---3--:R-:W-:Y:S05]  /*164f0*/  @P0 BRA.U.ANY `(.L_x_1316) ;  /* 0xfffffffd00d80947 */ /* 0x008fea000393ffff */
.L_x_1303:
[----:B------:R-:W-:Y:S05]  /*16500*/  BSYNC B0 ;  /* 0x0000000000007941 */ /* 0x000fea0003800000 */
.L_x_1302:
[----:B------:R-:W-:-:S06]  /*16510*/  UISETP.NE.AND UP0, UPT, UR39, 0x3, UPT ;  /* 0x000000032700788c */ /* 0x000fcc000bf05270 */
[----:B------:R-:W-:-:S13]  /*16520*/  PLOP3.LUT P0, PT, PT, PT, UP0, 0x80, 0x0 ;  /* 0x000000000000781c */ /* 0x000fda0003f0f008 */
[----:B------:R-:W-:Y:S05]  /*16530*/  @!P0 BRA `(.L_x_1317) ;  /* 0x0000000000048947 */ /* 0x000fea0003800000 */
[----:B------:R-:W-:Y:S01]  /*16540*/  BPT.TRAP 0x1 ;  /* 0x000000040000795c */ /* 0x000fe20000300000 */
.L_x_1317:
[----:B------:R-:W-:Y:S01]  /*16550*/  IMAD.U32 R4, RZ, RZ, UR42 ;  /* 0x0000002aff047e24 */ /* 0x000fe2000f8e00ff */
[----:B------:R-:W-:Y:S01]  /*16560*/  BSSY B0, `(.L_x_1318) ;  /* 0x0000007000007945 */ /* 0x000fe20003800000 */
[----:B------:R-:W-:-:S03]  /*16570*/  IMAD R19, R0, 0x8, R17 ;  /* 0x0000000800137824 */ /* 0x000fc600078e0211 */
[----:B------:R-:W-:Y:S02]  /*16580*/  ISETP.NE.AND P1, PT, R4, 0x3, PT ;  /* 0x000000030400780c */ /* 0x000fe40003f25270 */
[----:B------:R-:W-:-:S04]  /*16590*/  LOP3.LUT R4, R3, 0x1, RZ, 0x3c, !PT ;  /* 0x0000000103047812 */ /* 0x000fc800078e3cff */
[----:B------:R-:W-:-:S04]  /*165a0*/  SHF.L.U32 R4, R4, 0x1f, RZ ;  /* 0x0000001f04047819 */ /* 0x000fc800000006ff */
[----:B------:R-:W3:Y:S02]  /*165b0*/  SYNCS.PHASECHK.TRANS64.TRYWAIT P0, [R19+URZ+0x28470], R4 ;  /* 0x02847004130075a7 */ /* 0x000ee4000800017f */
[----:B---3--:R-:W-:Y:S05]  /*165c0*/  @!P0 BRA `(.L_x_1319) ;  /* 0x0000003400688947 */ /* 0x008fea0003800000 */
.L_x_1386:
[----:B------:R-:W-:Y:S05]  /*165d0*/  BSYNC B0 ;  /* 0x0000000000007941 */ /* 0x000fea0003800000 */
.L_x_1318:
[----:B------:R-:W-:Y:S05]  /*165e0*/  @!P1 BRA `(.L_x_1320) ;  /* 0x0000000000049947 */ /* 0x000fea0003800000 */
[----:B------:R-:W-:Y:S01]  /*165f0*/  BPT.TRAP 0x1 ;  /* 0x000000040000795c */ /* 0x000fe20000300000 */
.L_x_1320:
[----:B------:R-:W-:Y:S01]  /*16600*/  SHF.L.U32 R3, R3, 0x1f, RZ ;  /* 0x0000001f03037819 */ /* 0x000fe200000006ff */
[----:B------:R-:W-:-:S03]  /*16610*/  IMAD.SHL.U32 R0, R0, 0x4000, RZ ;  /* 0x0000400000007824 */ /* 0x000fc600078e00ff */
[----:B------:R-:W4:Y:S02]  /*16620*/  SYNCS.PHASECHK.TRANS64.TRYWAIT P0, [R19+URZ+0x28460], R3 ;  /* 0x02846003130075a7 */ /* 0x000f24000800017f */
[----:B----4-:R-:W-:Y:S05]  /*16630*/  @!P0 BRA `(.L_x_1321) ;  /* 0x0000003400608947 */ /* 0x010fea0003800000 */
.L_x_1387:
[----:B------:R-:W4:Y:S04]  /*16640*/  LDL R12, [R1+0x4] ;  /* 0x00000400010c7983 */ /* 0x000f280000100800 */
[----:B------:R-:W2:Y:S04]  /*16650*/  LDL R14, [R1+0x2c] ;  /* 0x00002c00010e7983 */ /* 0x000ea80000100800 */
[----:B------:R-:W3:Y:S04]  /*16660*/  LDL R13, [R1+0x20] ;  /* 0x00002000010d7983 */ /* 0x000ee80000100800 */
[----:B------:R0:W-:Y:S04]  /*16670*/  STL [R1+0x40], R2 ;  /* 0x0000400201007387 */ /* 0x0001e80000100800 */
[----:B0-----:R-:W3:Y:S01]  /*16680*/  LDL R2, [R1+0xc] ;  /* 0x00000c0001027983 */ /* 0x001ee20000100800 */
[----:B------:R-:W-:Y:S05]  /*16690*/  WARPSYNC.ALL ;  /* 0x0000000000007948 */ /* 0x000fea0003800000 */
[----:B----4-:R-:W-:-:S05]  /*166a0*/  LOP3.LUT R3, R0, R12, RZ, 0xfc, !PT ;  /* 0x0000000c00037212 */ /* 0x010fca00078efcff */
[----:B------:R-:W-:-:S05]  /*166b0*/  IMAD.IADD R3, R17, 0x1, R3 ;  /* 0x0000000111037824 */ /* 0x000fca00078e0203 */
[----:B-1----:R-:W3:Y:S01]  /*166c0*/  LDSM.16.MT88.4 R8, [R3+0x10000] ;  /* 0x010000000308783b */ /* 0x002ee20000004200 */
[----:B--2---:R-:W-:Y:S02]  /*166d0*/  IADD3 R18, R17, R14, R0 ;  /* 0x0000000e11127210 */ /* 0x004fe40007ffe000 */
[C-C-:B---3--:R-:W-:Y:S02]  /*166e0*/  PRMT R4, R8.reuse, 0x6420, R9.reuse ;  /* 0x0000642008047816 */ /* 0x148fe40000000009 */
[----:B------:R-:W-:Y:S02]  /*166f0*/  PRMT R5, R8, 0x7531, R9 ;  /* 0x0000753108057816 */ /* 0x000fe40000000009 */
[C-C-:B------:R-:W-:Y:S02]  /*16700*/  PRMT R6, R10.reuse, 0x6420, R11.reuse ;  /* 0x000064200a067816 */ /* 0x140fe4000000000b */
[----:B------:R-:W-:Y:S02]  /*16710*/  PRMT R7, R10, 0x7531, R11 ;  /* 0x000075310a077816 */ /* 0x000fe4000000000b */
[----:B------:R-:W0:Y:S01]  /*16720*/  LDSM.16.MT88.4 R8, [R18+0x10000] ;  /* 0x010000001208783b */ /* 0x000e220000004200 */
[----:B------:R-:W-:-:S05]  /*16730*/  IADD3 R3, R2, R0, R13 ;  /* 0x0000000002037210 */ /* 0x000fca0007ffe00d */
[----:B------:R1:W-:Y:S02]  /*16740*/  STSM.16.M88.4 [R3], R4 ;  /* 0x0000000403007844 */ /* 0x0003e40000000200 */
[----:B-1----:R-:W-:Y:S02]  /*16750*/  IMAD.MOV.U32 R6, RZ, RZ, R13 ;  /* 0x000000ffff067224 */ /* 0x002fe400078e000d */
[----:B------:R-:W-:Y:S02]  /*16760*/  IMAD.MOV.U32 R7, RZ, RZ, R12 ;  /* 0x000000ffff077224 */ /* 0x000fe400078e000c */
[----:B------:R-:W-:Y:S01]  /*16770*/  VIADD R4, R0, 0x2000 ;  /* 0x0000200000047836 */ /* 0x000fe20000000000 */
[C-C-:B0-----:R-:W-:Y:S02]  /*16780*/  PRMT R12, R8.reuse, 0x6420, R9.reuse ;  /* 0x00006420080c7816 */ /* 0x141fe40000000009 */
[----:B------:R-:W-:Y:S02]  /*16790*/  PRMT R13, R8, 0x7531, R9 ;  /* 0x00007531080d7816 */ /* 0x000fe40000000009 */
[----:B------:R-:W-:-:S02]  /*167a0*/  PRMT R14, R10, 0x6420, R11 ;  /* 0x000064200a0e7816 */ /* 0x000fc4000000000b */
[----:B------:R-:W-:-:S05]  /*167b0*/  PRMT R15, R10, 0x7531, R11 ;  /* 0x000075310a0f7816 */ /* 0x000fca000000000b */
[----:B------:R0:W-:Y:S02]  /*167c0*/  STSM.16.M88.4 [R3+0x1000], R12 ;  /* 0x0010000c03007844 */ /* 0x0001e40000000200 */
[----:B0-----:R-:W-:-:S05]  /*167d0*/  IMAD.MOV.U32 R15, RZ, RZ, R7 ;  /* 0x000000ffff0f7224 */ /* 0x001fca00078e0007 */
[----:B------:R-:W-:-:S05]  /*167e0*/  LOP3.LUT R4, R4, R15, RZ, 0xfc, !PT ;  /* 0x0000000f04047212 */ /* 0x000fca00078efcff */
[----:B------:R-:W-:-:S05]  /*167f0*/  IMAD.IADD R4, R17, 0x1, R4 ;  /* 0x0000000111047824 */ /* 0x000fca00078e0204 */
[----:B------:R-:W0:Y:S01]  /*16800*/  LDSM.16.MT88.4 R8, [R4+0x10000] ;  /* 0x010000000408783b */ /* 0x000e220000004200 */
[----:B------:R-:W-:Y:S01]  /*16810*/  IMAD.MOV.U32 R14, RZ, RZ, R6 ;  /* 0x000000ffff0e7224 */ /* 0x000fe200078e0006 */
[C-C-:B0-----:R-:W-:Y:S02]  /*16820*/  PRMT R4, R8.reuse, 0x6420, R9.reuse ;  /* 0x0000642008047816 */ /* 0x141fe40000000009 */
[----:B------:R-:W-:Y:S02]  /*16830*/  PRMT R5, R8, 0x7531, R9 ;  /* 0x0000753108057816 */ /* 0x000fe40000000009 */
        /* <DEDUP_REMOVED lines=10> */
[----:B------:R0:W-:Y:S02]  /*168e0*/  STSM.16.M88.4 [R3+0x3000], R12 ;  /* 0x0030000c03007844 */ /* 0x0001e40000000200 */
[----:B0-----:R-:W-:Y:S02]  /*168f0*/  IMAD.MOV.U32 R15, RZ, RZ, R7 ;  /* 0x000000ffff0f7224 */ /* 0x001fe400078e0007 */
[----:B------:R-:W0:Y:S01]  /*16900*/  S2R R7, SR_TID.X ;  /* 0x0000000000077919 */ /* 0x000e220000002100 */
[----:B------:R-:W-:Y:S02]  /*16910*/  VIADD R3, R0, 0x1000 ;  /* 0x0000100000037836 */ /* 0x000fe40000000000 */
[----:B------:R-:W-:-:S03]  /*16920*/  IMAD.MOV.U32 R13, RZ, RZ, 0x20 ;  /* 0x00000020ff0d7424 */ /* 0x000fc600078e00ff */
[----:B------:R-:W-:Y:S01]  /*16930*/  LOP3.LUT R3, R3, R15, RZ, 0xfc, !PT ;  /* 0x0000000f03037212 */ /* 0x000fe200078efcff */
[----:B------:R-:W-:-:S04]  /*16940*/  IMAD.MOV.U32 R14, RZ, RZ, R6 ;  /* 0x000000ffff0e7224 */ /* 0x000fc800078e0006 */
[----:B------:R-:W-:-:S05]  /*16950*/  IMAD.IADD R3, R17, 0x1, R3 ;  /* 0x0000000111037824 */ /* 0x000fca00078e0203 */
[----:B------:R1:W2:Y:S01]  /*16960*/  LDSM.16.MT88.4 R8, [R3+0x10000] ;  /* 0x010000000308783b */ /* 0x0002a20000004200 */
[----:B0-----:R-:W-:-:S04]  /*16970*/  LOP3.LUT P0, RZ, R7, 0x4, RZ, 0xc0, !PT ;  /* 0x0000000407ff7812 */ /* 0x001fc8000780c0ff */
[----:B------:R-:W-:-:S04]  /*16980*/  SEL R13, R13, 0xffffffe0, !P0 ;  /* 0xffffffe00d0d7807 */ /* 0x000fc80004000000 */
[----:B-1----:R-:W-:-:S05]  /*16990*/  IADD3 R3, R14, R0, R13 ;  /* 0x000000000e037210 */ /* 0x002fca0007ffe00d */
[----:B------:R-:W-:Y:S02]  /*169a0*/  IMAD.IADD R3, R2, 0x1, R3 ;  /* 0x0000000102037824 */ /* 0x000fe400078e0203 */
[----:B------:R0:W5:Y:S01]  /*169b0*/  LDL.LU R2, [R1+0x40] ;  /* 0x0000400001027983 */ /* 0x0001620000300800 */
[C-C-:B--2---:R-:W-:Y:S02]  /*169c0*/  PRMT R4, R8.reuse, 0x6420, R9.reuse ;  /* 0x0000642008047816 */ /* 0x144fe40000000009 */
[----:B------:R-:W-:Y:S02]  /*169d0*/  PRMT R5, R8, 0x7531, R9 ;  /* 0x0000753108057816 */ /* 0x000fe40000000009 */
[C-C-:B------:R-:W-:Y:S02]  /*169e0*/  PRMT R6, R10.reuse, 0x6420, R11.reuse ;  /* 0x000064200a067816 */ /* 0x140fe4000000000b */
[----:B------:R-:W-:Y:S02]  /*169f0*/  PRMT R7, R10, 0x7531, R11 ;  /* 0x000075310a077816 */ /* 0x000fe4000000000b */
[----:B------:R-:W1:Y:S01]  /*16a00*/  LDSM.16.MT88.4 R8, [R18+0x11000] ;  /* 0x011000001208783b */ /* 0x000e620000004200 */
[----:B------:R-:W-:-:S03]  /*16a10*/  VIADD R0, R0, 0x3000 ;  /* 0x0000300000007836 */ /* 0x000fc60000000000 */
[----:B------:R2:W-:Y:S02]  /*16a20*/  STSM.16.M88.4 [R3], R4 ;  /* 0x0000000403007844 */ /* 0x0005e40000000200 */
[----:B--2---:R-:W-:-:S05]  /*16a30*/  IMAD.MOV.U32 R7, RZ, RZ, R15 ;  /* 0x000000ffff077224 */ /* 0x004fca00078e000f */
[----:B------:R-:W-:-:S05]  /*16a40*/  LOP3.LUT R0, R0, R7, RZ, 0xfc, !PT ;  /* 0x0000000700007212 */ /* 0x000fca00078efcff */
        /* <DEDUP_REMOVED lines=26> */
.L_x_1322:
[----:B------:R-:W0:Y:S01]  /*16bf0*/  S2R R0, SR_TID.X ;  /* 0x0000000000007919 */ /* 0x000e220000002100 */
[----:B-1----:R1:W-:Y:S01]  /*16c00*/  SYNCS.ARRIVE.TRANS64.A1T0 RZ, [R19+URZ+0x28450], RZ ;  /* 0x028450ff13ff79a7 */ /* 0x0023e2000810003f */
[----:B0-----:R-:W-:Y:S02]  /*16c10*/  LOP3.LUT R3, R0, 0x7f, RZ, 0xc0, !PT ;  /* 0x0000007f00037812 */ /* 0x001fe400078ec0ff */
[----:B------:R-:W2:Y:S01]  /*16c20*/  LDL R0, [R1+0x18] ;  /* 0x0000180001007983 */ /* 0x000ea20000100800 */
[----:B------:R-:W-:Y:S01]  /*16c30*/  BAR.SYNC.DEFER_BLOCKING 0x2, 0x80 ;  /* 0x0082000000007b1d */ /* 0x000fe20000010000 */
[----:B------:R-:W-:-:S05]  /*16c40*/  ISETP.NE.AND P0, PT, R3, RZ, PT ;  /* 0x000000ff0300720c */ /* 0x000fca0003f05270 */
[----:B------:R3:W5:Y:S08]  /*16c50*/  LDL R3, [R1+0x8] ;  /* 0x0000080001037983 */ /* 0x0007700000100800 */
[----:B-1----:R-:W-:-:S05]  /*16c60*/  @!P0 VIADD R19, R19, 0x28480 ;  /* 0x0002848013138836 */ /* 0x002fca0000000000 */
[----:B------:R-:W-:-:S04]  /*16c70*/  @!P0 PRMT R19, RZ, 0x654, R19 ;  /* 0x00000654ff138816 */ /* 0x000fc80000000013 */
[----:B------:R3:W-:Y:S01]  /*16c80*/  @!P0 SYNCS.ARRIVE.TRANS64.RED.A1T0 RZ, [R19+URZ], RZ ;  /* 0x000000ff13ff89a7 */ /* 0x0007e2000810043f */
[C---:B--2--5:R-:W-:Y:S01]  /*16c90*/  ISETP.GT.AND P0, PT, R2.reuse, R0, PT ;  /* 0x000000000200720c */ /* 0x064fe20003f04270 */
[----:B------:R-:W-:Y:S01]  /*16ca0*/  VIADD R2, R2, 0xffffffff ;  /* 0xffffffff02027836 */ /* 0x000fe20000000000 */
[----:B------:R3:W5:Y:S11]  /*16cb0*/  LDL R0, [R1] ;  /* 0x0000000001007983 */ /* 0x0007760000100800 */
[----:B---3--:R-:W-:Y:S05]  /*16cc0*/  @P0 BRA `(.L_x_1323) ;  /* 0xffffffec00d00947 */ /* 0x008fea000383ffff */
.L_x_1301:
[----:B------:R-:W3:Y:S01]  /*16cd0*/  S2R R4, SR_TID.X ;  /* 0x0000000000047919 */ /* 0x000ee20000002100 */
[----:B------:R-:W-:Y:S01]  /*16ce0*/  BSSY B0, `(.L_x_1324) ;  /* 0x0000011000007945 */ /* 0x000fe20003800000 */
[----:B---3--:R-:W-:-:S04]  /*16cf0*/  LOP3.LUT R4, R4, 0x7f, RZ, 0xc0, !PT ;  /* 0x0000007f04047812 */ /* 0x008fc800078ec0ff */
[----:B------:R-:W-:-:S13]  /*16d00*/  ISETP.NE.AND P0, PT, R4, RZ, PT ;  /* 0x000000ff0400720c */ /* 0x000fda0003f05270 */
[----:B------:R-:W-:Y:S05]  /*16d10*/  @P0 BRA `(.L_x_1325) ;  /* 0x0000000000340947 */ /* 0x000fea0003800000 */
[----:B------:R-:W3:Y:S01]  /*16d20*/  S2R R3, SR_LANEID ;  /* 0x0000000000037919 */ /* 0x000ee20000000000 */
[----:B------:R-:W-:Y:S01]  /*16d30*/  VOTEU.ANY UR4, UPT, PT ;  /* 0x0000000000047886 */ /* 0x000fe200038e0100 */
[----:B------:R-:W4:Y:S01]  /*16d40*/  LDC.64 R4, c[0x0][0xc60] ;  /* 0x00031800ff047b82 */ /* 0x000f220000000a00 */
[----:B--2--5:R-:W3:Y:S08]  /*16d50*/  FLO.U32 R0, UR4 ;  /* 0x0000000400007d00 */ /* 0x024ef000080e0000 */
[----:B------:R-:W4:Y:S01]  /*16d60*/  POPC R2, UR4 ;  /* 0x0000000400027d09 */ /* 0x000f220008000000 */
[----:B---3--:R-:W-:-:S13]  /*16d70*/  ISETP.EQ.U32.AND P1, PT, R0, R3, PT ;  /* 0x000000030000720c */ /* 0x008fda0003f22070 */
[----:B----4-:R-:W2:Y:S01]  /*16d80*/  @P1 ATOMG.E.ADD.STRONG.GPU PT, R5, desc[UR48][R4.64], R2 ;  /* 0x00000002040519a8 */ /* 0x010ea200081ee1f0 */
[----:B------:R-:W3:Y:S02]  /*16d90*/  S2R R3, SR_LTMASK ;  /* 0x0000000000037919 */ /* 0x000ee40000003900 */
[----:B---3--:R-:W-:-:S06]  /*16da0*/  LOP3.LUT R3, R3, UR4, RZ, 0xc0, !PT ;  /* 0x0000000403037c12 */ /* 0x008fcc000f8ec0ff */
[----:B------:R-:W3:Y:S01]  /*16db0*/  POPC R3, R3 ;  /* 0x0000000300037309 */ /* 0x000ee20000000000 */
[----:B--2---:R-:W3:Y:S02]  /*16dc0*/  SHFL.IDX PT, R0, R5, R0, 0x1f ;  /* 0x00001f0005007589 */ /* 0x004ee400000e0000 */
[----:B---3--:R-:W-:-:S05]  /*16dd0*/  IADD3 R0, R0, UR46, R3 ;  /* 0x0000002e00007c10 */ /* 0x008fca000fffe003 */
[----:B------:R3:W-:Y:S02]  /*16de0*/  STL [R1+0x10], R0 ;  /* 0x0000100001007387 */ /* 0x0007e40000100800 */
.L_x_1325:
[----:B------:R-:W-:Y:S05]  /*16df0*/  BSYNC B0 ;  /* 0x0000000000007941 */ /* 0x000fea0003800000 */
.L_x_1324:
[----:B------:R-:W-:-:S06]  /*16e00*/  UISETP.NE.AND UP0, UPT, UR39, 0x3, UPT ;  /* 0x000000032700788c */ /* 0x000fcc000bf05270 */
[----:B------:R-:W-:-:S13]  /*16e10*/  PLOP3.LUT P1, PT, PT, PT, UP0, 0x80, 0x0 ;  /* 0x000000000000781c */ /* 0x000fda0003f2f008 */
[----:B------:R-:W-:Y:S05]  /*16e20*/  @!P1 BRA `(.L_x_1326) ;  /* 0x0000000000049947 */ /* 0x000fea0003800000 */
[----:B------:R-:W-:Y:S01]  /*16e30*/  BPT.TRAP 0x1 ;  /* 0x000000040000795c */ /* 0x000fe20000300000 */
.L_x_1326:
[----:B------:R-:W4:Y:S04]  /*16e40*/  LDL R3, [R1+0x8] ;  /* 0x0000080001037983 */ /* 0x000f280000100800 */
[----:B------:R-:W4:Y:S01]  /*16e50*/  LDL R2, [R1] ;  /* 0x0000000001027983 */ /* 0x000f220000100800 */
[----:B--23-5:R-:W-:Y:S01]  /*16e60*/  IMAD.U32 R0, RZ, RZ, UR42 ;  /* 0x0000002aff007e24 */ /* 0x02cfe2000f8e00ff */
[----:B------:R-:W-:Y:S04]  /*16e70*/  BSSY B0, `(.L_x_1327) ;  /* 0x0000007000007945 */ /* 0x000fe80003800000 */
[----:B------:R-:W-:-:S02]  /*16e80*/  ISETP.NE.AND P2, PT, R0, 0x3, PT ;  /* 0x000000030000780c */ /* 0x000fc40003f45270 */
[----:B----4-:R-:W-:-:S04]  /*16e90*/  LOP3.LUT R0, R3, 0x1, RZ, 0x3c, !PT ;  /* 0x0000000103007812 */ /* 0x010fc800078e3cff */
[----:B------:R-:W-:Y:S01]  /*16ea0*/  SHF.L.U32 R0, R0, 0x1f, RZ ;  /* 0x0000001f00007819 */ /* 0x000fe200000006ff */
[----:B------:R-:W-:-:S04]  /*16eb0*/  IMAD R2, R2, 0x8, R17 ;  /* 0x0000000802027824 */ /* 0x000fc800078e0211 */
[----:B------:R-:W2:Y:S02]  /*16ec0*/  SYNCS.PHASECHK.TRANS64.TRYWAIT P1, [R2+URZ+0x28470], R0 ;  /* 0x02847000020075a7 */ /* 0x000ea4000802017f */
[----:B--2---:R-:W-:Y:S05]  /*16ed0*/  @!P1 BRA `(.L_x_1328) ;  /* 0x0000002c004c9947 */ /* 0x004fea0003800000 */
.L_x_1388:
[----:B------:R-:W-:Y:S05]  /*16ee0*/  BSYNC B0 ;  /* 0x0000000000007941 */ /* 0x000fea0003800000 */
.L_x_1327:
[----:B------:R-:W-:Y:S05]  /*16ef0*/  @!P2 BRA `(.L_x_1329) ;  /* 0x000000000004a947 */ /* 0x000fea0003800000 */
[----:B------:R-:W-:Y:S01]  /*16f00*/  BPT.TRAP 0x1 ;  /* 0x000000040000795c */ /* 0x000fe20000300000 */
.L_x_1329:
[----:B--2---:R-:W2:Y:S02]  /*16f10*/  LDL R0, [R1+0x8] ;  /* 0x0000080001007983 */ /* 0x004ea40000100800 */
[----:B--2---:R-:W-:-:S04]  /*16f20*/  SHF.L.U32 R0, R0, 0x1f, RZ ;  /* 0x0000001f00007819 */ /* 0x004fc800000006ff */
[----:B------:R-:W2:Y:S02]  /*16f30*/  SYNCS.PHASECHK.TRANS64.TRYWAIT P1, [R2+URZ+0x28460], R0 ;  /* 0x02846000020075a7 */ /* 0x000ea4000802017f */
[----:B--2---:R-:W-:Y:S05]  /*16f40*/  @!P1 BRA `(.L_x_1330) ;  /* 0x0000002c00449947 */ /* 0x004fea0003800000 */
.L_x_1389:
[----:B------:R-:W3:Y:S04]  /*16f50*/  LDL R3, [R1+0x2c] ;  /* 0x00002c0001037983 */ /* 0x000ee80000100800 */
[----:B------:R-:W4:Y:S04]  /*16f60*/  LDL R12, [R1+0x20] ;  /* 0x00002000010c7983 */ /* 0x000f280000100800 */
[----:B------:R2:W-:Y:S04]  /*16f70*/  STL [R1+0x40], R2 ;  /* 0x0000400201007387 */ /* 0x0005e80000100800 */
[----:B--2---:R-:W4:Y:S04]  /*16f80*/  LDL.LU R2, [R1+0xc] ;  /* 0x00000c0001027983 */ /* 0x004f280000300800 */
[----:B------:R-:W2:Y:S04]  /*16f90*/  LDL R18, [R1] ;  /* 0x0000000001127983 */ /* 0x000ea80000100800 */
[----:B------:R-:W3:Y:S01]  /*16fa0*/  LDL R19, [R1+0x4] ;  /* 0x0000040001137983 */ /* 0x000ee20000100800 */
[----:B------:R-:W-:Y:S05]  /*16fb0*/  WARPSYNC.ALL ;  /* 0x0000000000007948 */ /* 0x000fea0003800000 */
[----:B--2---:R-:W-:-:S05]  /*16fc0*/  IMAD.SHL.U32 R16, R18, 0x4000, RZ ;  /* 0x0000400012107824 */ /* 0x004fca00078e00ff */
[----:B---3--:R-:W-:-:S05]  /*16fd0*/  LOP3.LUT R0, R16, R19, RZ, 0xfc, !PT ;  /* 0x0000001310007212 */ /* 0x008fca00078efcff */
[----:B------:R-:W-:-:S05]  /*16fe0*/  IMAD.IADD R0, R17, 0x1, R0 ;  /* 0x0000000111007824 */ /* 0x000fca00078e0200 */
[----:B-1----:R-:W1:Y:S01]  /*16ff0*/  LDSM.16.MT88.4 R4, [R0+0x10000] ;  /* 0x010000000004783b */ /* 0x002e620000004200 */
[----:B------:R-:W-:Y:S02]  /*17000*/  IADD3 R3, R17, R3, R16 ;  /* 0x0000000311037210 */ /* 0x000fe40007ffe010 */
[C-C-:B-1----:R-:W-:Y:S02]  /*17010*/  PRMT R8, R4.reuse, 0x6420, R5.reuse ;  /* 0x0000642004087816 */ /* 0x142fe40000000005 */
[----:B------:R-:W-:Y:S02]  /*17020*/  PRMT R9, R4, 0x7531, R5 ;  /* 0x0000753104097816 */ /* 0x000fe40000000005 */
[C-C-:B------:R-:W-:Y:S02]  /*17030*/  PRMT R10, R6.reuse, 0x6420, R7.reuse ;  /* 0x00006420060a7816 */ /* 0x140fe40000000007 */
[----:B------:R-:W-:Y:S02]  /*17040*/  PRMT R11, R6, 0x7531, R7 ;  /* 0x00007531060b7816 */ /* 0x000fe40000000007 */
[----:B------:R-:W1:Y:S01]  /*17050*/  LDSM.16.MT88.4 R4, [R3+0x10000] ;  /* 0x010000000304783b */ /* 0x000e620000004200 */
[----:B----4-:R-:W-:-:S05]  /*17060*/  IADD3 R0, R2, R16, R12 ;  /* 0x0000001002007210 */ /* 0x010fca0007ffe00c */
[----:B------:R1:W-:Y:S02]  /*17070*/  STSM.16.M88.4 [R0], R8 ;  /* 0x0000000800007844 */ /* 0x0003e40000000200 */
[C-C-:B-1----:R-:W-:Y:S02]  /*17080*/  PRMT R8, R4.reuse, 0x6420, R5.reuse ;  /* 0x0000642004087816 */ /* 0x142fe40000000005 */
[----:B------:R-:W-:Y:S01]  /*17090*/  PRMT R9, R4, 0x7531, R5 ;  /* 0x0000753104097816 */ /* 0x000fe20000000005 */
[----:B------:R-:W-:-:S05]  /*170a0*/  VIADD R4, R16, 0x2000 ;  /* 0x0000200010047836 */ /* 0x000fca0000000000 */
[----:B------:R-:W-:Y:S02]  /*170b0*/  LOP3.LUT R4, R4, R19, RZ, 0xfc, !PT ;  /* 0x0000001304047212 */ /* 0x000fe400078efcff */
[C-C-:B------:R-:W-:Y:S02]  /*170c0*/  PRMT R10, R6.reuse, 0x6420, R7.reuse ;  /* 0x00006420060a7816 */ /* 0x140fe40000000007 */
[----:B------:R-:W-:Y:S01]  /*170d0*/  PRMT R11, R6, 0x7531, R7 ;  /* 0x00007531060b7816 */ /* 0x000fe20000000007 */
[----:B------:R-:W-:-:S04]  /*170e0*/  IMAD.IADD R4, R17, 0x1, R4 ;  /* 0x0000000111047824 */ /* 0x000fc800078e0204 */
[----:B------:R1:W-:Y:S04]  /*170f0*/  STSM.16.M88.4 [R0+0x1000], R8 ;  /* 0x0010000800007844 */ /* 0x0003e80000000200 */
[----:B------:R-:W2:Y:S01]  /*17100*/  LDSM.16.MT88.4 R4, [R4+0x10000] ;  /* 0x010000000404783b */ /* 0x000ea20000004200 */
[----:B-1----:R-:W-:Y:S01]  /*17110*/  IMAD.MOV.U32 R11, RZ, RZ, R12 ;  /* 0x000000ffff0b7224 */ /* 0x002fe200078e000c */
[C-C-:B--2---:R-:W-:Y:S02]  /*17120*/  PRMT R12, R4.reuse, 0x6420, R5.reuse ;  /* 0x00006420040c7816 */ /* 0x144fe40000000005 */
[----:B------:R-:W-:Y:S02]  /*17130*/  PRMT R13, R4, 0x7531, R5 ;  /* 0x00007531040d7816 */ /* 0x000fe40000000005 */
[----:B------:R-:W-:-:S02]  /*17140*/  PRMT R14, R6, 0x6420, R7 ;  /* 0x00006420060e7816 */ /* 0x000fc40000000007 */
[----:B------:R-:W-:Y:S02]  /*17150*/  PRMT R15, R6, 0x7531, R7 ;  /* 0x00007531060f7816 */ /* 0x000fe40000000007 */
[----:B------:R-:W1:Y:S04]  /*17160*/  LDSM.16.MT88.4 R4, [R3+0x12000] ;  /* 0x012000000304783b */ /* 0x000e680000004200 */
[----:B------:R2:W-:Y:S02]  /*17170*/  STSM.16.M88.4 [R0+0x2000], R12 ;  /* 0x0020000c00007844 */ /* 0x0005e40000000200 */
[----:B--2---:R-:W-:Y:S01]  /*17180*/  IMAD.MOV.U32 R15, RZ, RZ, R11 ;  /* 0x000000ffff0f7224 */ /* 0x004fe200078e000b */
[C-C-:B-1----:R-:W-:Y:S02]  /*17190*/  PRMT R8, R4.reuse, 0x6420, R5.reuse ;  /* 0x0000642004087816 */ /* 0x142fe40000000005 */
[----:B------:R-:W-:-:S02]  /*171a0*/  PRMT R9, R4, 0x7531, R5 ;  /* 0x0000753104097816 */ /* 0x000fc40000000005 */
[C-C-:B------:R-:W-:Y:S02]  /*171b0*/  PRMT R10, R6.reuse, 0x6420, R7.reuse ;  /* 0x00006420060a7816 */ /* 0x140fe40000000007 */
[----:B------:R-:W-:-:S05]  /*171c0*/  PRMT R11, R6, 0x7531, R7 ;  /* 0x00007531060b7816 */ /* 0x000fca0000000007 */
[----:B------:R1:W-:Y:S02]  /*171d0*/  STSM.16.M88.4 [R0+0x3000], R8 ;  /* 0x0030000800007844 */ /* 0x0003e40000000200 */
[----:B-1----:R-:W-:Y:S02]  /*171e0*/  IMAD.MOV.U32 R11, RZ, RZ, R15 ;  /* 0x000000ffff0b7224 */ /* 0x002fe400078e000f */
[----:B------:R-:W1:Y:S01]  /*171f0*/  S2R R15, SR_TID.X ;  /* 0x00000000000f7919 */ /* 0x000e620000002100 */
[----:B------:R-:W-:Y:S02]  /*17200*/  VIADD R0, R16, 0x1000 ;  /* 0x0000100010007836 */ /* 0x000fe40000000000 */
[----:B------:R-:W-:-:S03]  /*17210*/  IMAD.MOV.U32 R10, RZ, RZ, 0x20 ;  /* 0x00000020ff0a7424 */ /* 0x000fc600078e00ff */
[----:B------:R-:W-:-:S05]  /*17220*/  LOP3.LUT R0, R0, R19, RZ, 0xfc, !PT ;  /* 0x0000001300007212 */ /* 0x000fca00078efcff */
[----:B------:R-:W-:-:S05]  /*17230*/  IMAD.IADD R0, R17, 0x1, R0 ;  /* 0x0000000111007824 */ /* 0x000fca00078e0200 */
[----:B------:R2:W3:Y:S01]  /*17240*/  LDSM.16.MT88.4 R4, [R0+0x10000] ;  /* 0x010000000004783b */ /* 0x0004e20000004200 */
[----:B-1----:R-:W-:-:S04]  /*17250*/  LOP3.LUT P1, RZ, R15, 0x4, RZ, 0xc0, !PT ;  /* 0x000000040fff7812 */ /* 0x002fc8000782c0ff */
[----:B------:R-:W-:-:S04]  /*17260*/  SEL R10, R10, 0xffffffe0, !P1 ;  /* 0xffffffe00a0a7807 */ /* 0x000fc80004800000 */
[----:B--2---:R-:W-:-:S05]  /*17270*/  IADD3 R0, R11, R16, R10 ;  /* 0x000000100b007210 */ /* 0x004fca0007ffe00a */
[----:B------:R-:W-:Y:S02]  /*17280*/  IMAD.IADD R0, R2, 0x1, R0 ;  /* 0x0000000102007824 */ /* 0x000fe400078e0200 */
[----:B------:R1:W5:Y:S01]  /*17290*/  LDL.LU R2, [R1+0x40] ;  /* 0x0000400001027983 */ /* 0x0003620000300800 */
[C-C-:B---3--:R-:W-:Y:S02]  /*172a0*/  PRMT R12, R4.reuse, 0x6420, R5.reuse ;  /* 0x00006420040c7816 */ /* 0x148fe40000000005 */
[----:B------:R-:W-:Y:S02]  /*172b0*/  PRMT R13, R4, 0x7531, R5 ;  /* 0x00007531040d7816 */ /* 0x000fe40000000005 */
[C-C-:B------:R-:W-:Y:S02]  /*172c0*/  PRMT R14, R6.reuse, 0x6420, R7.reuse ;  /* 0x00006420060e7816 */ /* 0x140fe40000000007 */
[----:B------:R-:W-:Y:S02]  /*172d0*/  PRMT R15, R6, 0x7531, R7 ;  /* 0x00007531060f7816 */ /* 0x000fe40000000007 */
[----:B------:R-:W2:Y:S01]  /*172e0*/  LDSM.16.MT88.4 R4, [R3+0x11000] ;  /* 0x011000000304783b */ /* 0x000ea20000004200 */
[----:B------:R-:W-:-:S05]  /*172f0*/  VIADD R16, R16, 0x3000 ;  /* 0x0000300010107836 */ /* 0x000fca0000000000 */
[----:B------:R-:W-:Y:S01]  /*17300*/  LOP3.LUT R16, R16, R19, RZ, 0xfc, !PT ;  /* 0x0000001310107212 */ /* 0x000fe200078efcff */
[----:B------:R-:W-:Y:S01]  /*17310*/  STSM.16.M88.4 [R0], R12 ;  /* 0x0000000c00007844 */ /* 0x000fe20000000200 */
[C-C-:B--2---:R-:W-:Y:S02]  /*17320*/  PRMT R8, R4.reuse, 0x6420, R5.reuse ;  /* 0x0000642004087816 */ /* 0x144fe40000000005 */
[----:B------:R-:W-:Y:S01]  /*17330*/  PRMT R9, R4, 0x7531, R5 ;  /* 0x0000753104097816 */ /* 0x000fe20000000005 */
[----:B------:R-:W-:Y:S01]  /*17340*/  IMAD.IADD R4, R17, 0x1, R16 ;  /* 0x0000000111047824 */ /* 0x000fe200078e0210 */
[C-C-:B------:R-:W-:Y:S02]  /*17350*/  PRMT R10, R6.reuse, 0x6420, R7.reuse ;  /* 0x00006420060a7816 */ /* 0x140fe40000000007 */
[----:B------:R-:W-:-:S05]  /*17360*/  PRMT R11, R6, 0x7531, R7 ;  /* 0x00007531060b7816 */ /* 0x000fca0000000007 */
[----:B------:R-:W-:Y:S04]  /*17370*/  STSM.16.M88.4 [R0+0x1000], R8 ;  /* 0x0010000800007844 */ /* 0x000fe80000000200 */
[----:B------:R-:W2:Y:S02]  /*17380*/  LDSM.16.MT88.4 R4, [R4+0x10000] ;  /* 0x010000000404783b */ /* 0x000ea40000004200 */
[C-C-:B--2---:R-:W-:Y:S02]  /*17390*/  PRMT R12, R4.reuse, 0x6420, R5.reuse ;  /* 0x00006420040c7816 */ /* 0x144fe40000000005 */
[----:B------:R-:W-:Y:S02]  /*173a0*/  PRMT R13, R4, 0x7531, R5 ;  /* 0x00007531040d7816 */ /* 0x000fe40000000005 */
[----:B------:R-:W-:-:S02]  /*173b0*/  PRMT R14, R6, 0x6420, R7 ;  /* 0x00006420060e7816 */ /* 0x000fc40000000007 */
[----:B------:R-:W-:Y:S02]  /*173c0*/  PRMT R15, R6, 0x7531, R7 ;  /* 0x00007531060f7816 */ /* 0x000fe40000000007 */
[----:B------:R-:W2:Y:S04]  /*173d0*/  LDSM.16.MT88.4 R4, [R3+0x13000] ;  /* 0x013000000304783b */ /* 0x000ea80000004200 */
[----:B------:R1:W-:Y:S01]  /*173e0*/  STSM.16.M88.4 [R0+0x2000], R12 ;  /* 0x0020000c00007844 */ /* 0x0003e20000000200 */
[C-C-:B--2---:R-:W-:Y:S02]  /*173f0*/  PRMT R8, R4.reuse, 0x6420, R5.reuse ;  /* 0x0000642004087816 */ /* 0x144fe40000000005 */
        /* <DEDUP_REMOVED lines=12> */
.L_x_1331:
[----:B------:R-:W3:Y:S01]  /*174c0*/  LDL.LU R3, [R1+0x8] ;  /* 0x0000080001037983 */ /* 0x000ee20000300800 */
[----:B--2--5:R2:W-:Y:S01]  /*174d0*/  SYNCS.ARRIVE.TRANS64.A1T0 RZ, [R2+URZ+0x28450], RZ ;  /* 0x028450ff02ff79a7 */ /* 0x0245e2000810003f */
[----:B-1----:R-:W-:Y:S02]  /*174e0*/  VIADD R0, R18, 0x1 ;  /* 0x0000000112007836 */ /* 0x002fe40000000000 */
[----:B--2---:R-:W-:-:S05]  /*174f0*/  @!P0 VIADD R2, R2, 0x28480 ;  /* 0x0002848002028836 */ /* 0x004fca0000000000 */
[----:B------:R-:W-:Y:S01]  /*17500*/  @!P0 PRMT R2, RZ, 0x654, R2 ;  /* 0x00000654ff028816 */ /* 0x000fe20000000002 */
[----:B------:R-:W-:Y:S06]  /*17510*/  BAR.SYNC.DEFER_BLOCKING 0x2, 0x80 ;  /* 0x0082000000007b1d */ /* 0x000fec0000010000 */
[----:B------:R1:W-:Y:S01]  /*17520*/  @!P0 SYNCS.ARRIVE.TRANS64.RED.A1T0 RZ, [R2+URZ], RZ ;  /* 0x000000ff02ff89a7 */ /* 0x0003e2000810043f */
[----:B------:R-:W-:-:S04]  /*17530*/  ISETP.NE.AND P0, PT, R0, 0x2, PT ;  /* 0x000000020000780c */ /* 0x000fc80003f05270 */
[----:B------:R-:W-:Y:S02]  /*17540*/  SEL R0, R0, RZ, P0 ;  /* 0x000000ff00007207 */ /* 0x000fe40000000000 */
[----:B-1----:R-:W-:-:S03]  /*17550*/  SEL R2, RZ, 0x1, P0 ;  /* 0x00000001ff027807 */ /* 0x002fc60000000000 */
[----:B------:R1:W-:Y:S01]  /*17560*/  STL [R1], R0 ;  /* 0x0000000001007387 */ /* 0x0003e20000100800 */
[----:B---3--:R-:W-:-:S05]  /*17570*/  LOP3.LUT R3, R3, R2, RZ, 0x3c, !PT ;  /* 0x0000000203037212 */ /* 0x008fca00078e3cff */
[----:B------:R1:W-:Y:S02]  /*17580*/  STL [R1+0x8], R3 ;  /* 0x0000080301007387 */ /* 0x0003e40000100800 */
.L_x_1276:
[----:B------:R-:W-:Y:S05]  /*17590*/  BSYNC B7 ;  /* 0x0000000000077941 */ /* 0x000fea0003800000 */
.L_x_1274:
[----:B-12---:R-:W2:Y:S02]  /*175a0*/  LDL R0, [R1+0x24] ;  /* 0x0000240001007983 */ /* 0x006ea40000100800 */
[----:B--2---:R-:W-:-:S13]  /*175b0*/  LOP3.LUT P0, RZ, R0, 0x2, RZ, 0xc0, !PT ;  /* 0x0000000200ff7812 */ /* 0x004fda000780c0ff */
[----:B------:R-:W-:Y:S05]  /*175c0*/  @!P0 BRA `(.L_x_1332) ;  /* 0x0000000000308947 */ /* 0x000fea0003800000 */
[----:B------:R-:W1:Y:S08]  /*175d0*/  S2UR UR5, SR_CgaCtaId ;  /* 0x00000000000579c3 */ /* 0x000e700000008800 */
[----:B------:R-:W-:Y:S06]  /*175e0*/  BAR.SYNC.DEFER_BLOCKING 0x5, 0x180 ;  /* 0x0146000000007b1d */ /* 0x000fec0000010000 */
[----:B------:R-:W-:-:S02]  /*175f0*/  UMOV UR4, 0x400 ;  /* 0x0000040000047882 */ /* 0x000fc40000000000 */
[----:B-1----:R-:W-:-:S06]  /*17600*/  ULEA UR4, UR5, UR4, 0x18 ;  /* 0x0000000405047291 */ /* 0x002fcc000f8ec03f */
[----:B------:R-:W-:-:S05]  /*17610*/  IMAD.U32 R17, RZ, RZ, UR4 ;  /* 0x00000004ff117e24 */ /* 0x000fca000f8e00ff */
[----:B0-----:R-:W0:Y:S04]  /*17620*/  LDS.128 R4, [R17+0x284d0] ;  /* 0x0284d00011047984 */ /* 0x001e280000000c00 */
[----:B0-----:R0:W-:Y:S01]  /*17630*/  STL.64 [R1+0x10], R4 ;  /* 0x0000100401007387 */ /* 0x0011e20000100a00 */
[----:B------:R-:W-:-:S03]  /*17640*/  IMAD.MOV.U32 R0, RZ, RZ, R7 ;  /* 0x000000ffff007224 */ /* 0x000fc600078e0007 */
[----:B------:R0:W-:Y:S02]  /*17650*/  STL [R1+0x18], R6 ;  /* 0x0000180601007387 */ /* 0x0001e40000100800 */
[----:B------:R-:W-:Y:S01]  /*17660*/  R2UR UR38, R0 ;  /* 0x00000000002672ca */ /* 0x000fe200000e0000 */
[----:B------:R-:W-:Y:S06]  /*17670*/  BAR.ARV 0x4, 0x180 ;  /* 0x0106000000007b1d */ /* 0x000fec0000002000 */
[----:B------:R-:W-:Y:S08]  /*17680*/  BRA `(.L_x_1333) ;  /* 0x0000000c00e47947 */ /* 0x000ff00003800000 */
.L_x_1332:
[----:B------:R-:W2:Y:S01]  /*17690*/  LDL.LU R0, [R1+0x10] ;  /* 0x0000100001007983 */ /* 0x000ea20000300800 */
[----:B------:R-:W-:Y:S01]  /*176a0*/  ULDC UR4, c[0x0][0xc3c] ;  /* 0x00030f0000047ab9 */ /* 0x000fe20000000800 */
[----:B------:R-:W1:Y:S02]  /*176b0*/  S2R R2, SR_TID.X ;  /* 0x0000000000027919 */ /* 0x000e640000002100 */
[----:B-1----:R-:W-:-:S04]  /*176c0*/  LOP3.LUT R9, R2, 0x1f, RZ, 0xc0, !PT ;  /* 0x0000001f02097812 */ /* 0x002fc800078ec0ff */
[C---:B------:R-:W-:Y:S01]  /*176d0*/  ISETP.NE.AND P0, PT, R9.reuse, 0x1f, PT ;  /* 0x0000001f0900780c */ /* 0x040fe20003f05270 */
[----:B------:R-:W-:-:S05]  /*176e0*/  VIADD R6, R9, UR38 ;  /* 0x0000002609067c36 */ /* 0x000fca0008000000 */
[----:B------:R-:W-:Y:S01]  /*176f0*/  ISETP.GE.OR P1, PT, R6, UR4, !P0 ;  /* 0x0000000406007c0c */ /* 0x000fe2000c726670 */
[----:B------:R-:W-:Y:S02]  /*17700*/  IMAD.MOV.U32 R7, RZ, RZ, RZ ;  /* 0x000000ffff077224 */ /* 0x000fe400078e00ff */
[----:B--2---:R-:W-:-:S10]  /*17710*/  IMAD.MOV.U32 R8, RZ, RZ, R0 ;  /* 0x000000ffff087224 */ /* 0x004fd400078e0000 */
[----:B------:R-:W1:Y:S01]  /*17720*/  @!P1 LDC.64 R2, c[0x0][0xc80] ;  /* 0x00032000ff029b82 */ /* 0x000e620000000a00 */
[----:B------:R-:W-:Y:S01]  /*17730*/  IMAD.MOV.U32 R0, RZ, RZ, RZ ;  /* 0x000000ffff007224 */ /* 0x000fe200078e00ff */
[----:B------:R-:W-:Y:S01]  /*17740*/  ISETP.GE.U32.AND P2, PT, R9, 0x2, PT ;  /* 0x000000020900780c */ /* 0x000fe20003f46070 */
[----:B------:R-:W-:-:S05]  /*17750*/  ULDC UR4, c[0x0][0xc3c] ;  /* 0x00030f0000047ab9 */ /* 0x000fca0000000800 */
[----:B0-----:R-:W0:Y:S01]  /*17760*/  @!P1 LDC.64 R4, c[0x0][0xc78] ;  /* 0x00031e00ff049b82 */ /* 0x001e220000000a00 */
[----:B-1----:R-:W-:-:S05]  /*17770*/  @!P1 IMAD.WIDE R2, R6, 0x4, R2 ;  /* 0x0000000406029825 */ /* 0x002fca00078e0202 */
[----:B------:R0:W2:Y:S02]  /*17780*/  @!P1 LDG.E R0, desc[UR48][R2.64] ;  /* 0x0000003002009981 */ /* 0x0000a4000c1e1900 */
[----:B0-----:R-:W-:-:S05]  /*17790*/  @!P1 IMAD.WIDE R2, R6, 0x4, R4 ;  /* 0x0000000406029825 */ /* 0x001fca00078e0204 */
[----:B------:R-:W2:Y:S01]  /*177a0*/  @!P1 LDG.E R7, desc[UR48][R2.64] ;  /* 0x0000003002079981 */ /* 0x000ea2000c1e1900 */
[C---:B------:R-:W-:Y:S01]  /*177b0*/  ISETP.NE.AND P1, PT, R9.reuse, RZ, PT ;  /* 0x000000ff0900720c */ /* 0x040fe20003f25270 */
[----:B------:R-:W-:Y:S01]  /*177c0*/  IMAD.MOV.U32 R5, RZ, RZ, RZ ;  /* 0x000000ffff057224 */ /* 0x000fe200078e00ff */
[C---:B------:R-:W-:Y:S01]  /*177d0*/  ISETP.GE.U32.AND P3, PT, R9.reuse, 0x4, PT ;  /* 0x000000040900780c */ /* 0x040fe20003f66070 */
[----:B------:R-:W-:Y:S01]  /*177e0*/  SHFL.IDX PT, R6, R8, 0x1, 0x1f ;  /* 0x00201f0008067f89 */ /* 0x000fe200000e0000 */
[C---:B------:R-:W-:Y:S02]  /*177f0*/  ISETP.GE.U32.AND P4, PT, R9.reuse, 0x8, PT ;  /* 0x000000080900780c */ /* 0x040fe40003f86070 */
[----:B------:R-:W-:Y:S01]  /*17800*/  ISETP.GE.U32.AND P5, PT, R9, 0x10, PT ;  /* 0x000000100900780c */ /* 0x000fe20003fa6070 */
[----:B------:R-:W-:Y:S01]  /*17810*/  SHFL.IDX PT, R4, R8, RZ, 0x1f ;  /* 0x00001fff08047589 */ /* 0x000fe200000e0000 */
[----:B------:R-:W0:Y:S01]  /*17820*/  LDC R9, c[0x0][0xc38] ;  /* 0x00030e00ff097b82 */ /* 0x000e220000000800 */
[----:B--2---:R-:W-:-:S05]  /*17830*/  IMAD R2, R7, R0, RZ ;  /* 0x0000000007027224 */ /* 0x004fca00078e02ff */
        /* <DEDUP_REMOVED lines=19> */
[----:B------:R-:W-:Y:S05]  /*17970*/  @P6 BRA `(.L_x_1334) ;  /* 0x0000000000986947 */ /* 0x000fea0003800000 */
.L_x_1336:
[----:B------:R-:W-:-:S04]  /*17980*/  UIADD3 UR38, UR38, 0x1f, URZ ;  /* 0x0000001f26267890 */ /* 0x000fc8000fffe03f */
[----:B------:R-:W-:-:S06]  /*17990*/  UISETP.GE.AND UP0, UPT, UR38, UR4, UPT ;  /* 0x000000042600728c */ /* 0x000fcc000bf06270 */
[----:B------:R-:W-:-:S13]  /*179a0*/  PLOP3.LUT P6, PT, PT, PT, UP0, 0x40, 0x0 ;  /* 0x000000000000781c */ /* 0x000fda0003fce808 */
[----:B------:R-:W-:Y:S05]  /*179b0*/  @!P6 BRA `(.L_x_1335) ;  /* 0x0000000800c8e947 */ /* 0x000fea0003800000 */
[----:B------:R-:W0:Y:S01]  /*179c0*/  S2R R0, SR_TID.X ;  /* 0x0000000000007919 */ /* 0x000e220000002100 */
[----:B------:R-:W1:Y:S01]  /*179d0*/  LDC R9, c[0x0][0xc38] ;  /* 0x00030e00ff097b82 */ /* 0x000e620000000800 */
[----:B0-----:R-:W-:-:S05]  /*179e0*/  LOP3.LUT R0, R0, 0x1f, RZ, 0xc0, !PT ;  /* 0x0000001f00007812 */ /* 0x001fca00078ec0ff */
[----:B------:R-:W-:Y:S02]  /*179f0*/  VIADD R7, R0, UR38 ;  /* 0x0000002600077c36 */ /* 0x000fe40008000000 */
[----:B------:R-:W-:-:S03]  /*17a00*/  IMAD.MOV.U32 R0, RZ, RZ, RZ ;  /* 0x000000ffff007224 */ /* 0x000fc600078e00ff */
        /* <DEDUP_REMOVED lines=29> */
.L_x_1334:
        /* <DEDUP_REMOVED lines=13> */
.L_x_1337:
[----:B---34-:R-:W-:Y:S01]  /*17cb0*/  IMAD R2, R5, R9, R6 ;  /* 0x0000000905027224 */ /* 0x018fe200078e0206 */
[----:B--2---:R-:W-:Y:S01]  /*17cc0*/  ISETP.NE.AND P0, PT, R7, 0x1, PT ;  /* 0x000000010700780c */ /* 0x004fe20003f05270 */
[----:B------:R-:W-:Y:S02]  /*17cd0*/  UIADD3 UR38, UR4, UR38, URZ ;  /* 0x0000002604267290 */ /* 0x000fe4000fffe03f */
[----:B------:R-:W-:Y:S01]  /*17ce0*/  IMAD.IADD R4, R4, 0x1, -R2 ;  /* 0x0000000104047824 */ /* 0x000fe200078e0a02 */
[----:B------:R2:W-:Y:S09]  /*17cf0*/  STL [R1+0x10], R2 ;  /* 0x0000100201007387 */ /* 0x0005f20000100800 */
[----:B------:R-:W-:Y:S05]  /*17d00*/  @!P0 BRA `(.L_x_1338) ;  /* 0x0000000000e48947 */ /* 0x000fea0003800000 */
[----:B-1----:R-:W-:-:S04]  /*17d10*/  IABS R5, R0 ;  /* 0x0000000000057213 */ /* 0x002fc80000000000 */
[----:B--2---:R-:W1:Y:S08]  /*17d20*/  I2F.RP R2, R5 ;  /* 0x0000000500027306 */ /* 0x004e700000209400 */
[----:B-1----:R-:W1:Y:S02]  /*17d30*/  MUFU.RCP R2, R2 ;  /* 0x0000000200027308 */ /* 0x002e640000001000 */
[----:B-1----:R-:W-:-:S06]  /*17d40*/  VIADD R2, R2, 0xffffffe ;  /* 0x0ffffffe02027836 */ /* 0x002fcc0000000000 */
[----:B0-----:R-:W0:Y:S02]  /*17d50*/  F2I.FTZ.U32.TRUNC.NTZ R3, R2 ;  /* 0x0000000200037305 */ /* 0x001e24000021f000 */
[----:B0-----:R-:W-:-:S04]  /*17d60*/  IMAD.MOV R2, RZ, RZ, -R3 ;  /* 0x000000ffff027224 */ /* 0x001fc800078e0a03 */
        /* <DEDUP_REMOVED lines=12> */
[----:B------:R-:W-:Y:S02]  /*17e30*/  ISETP.GE.U32.AND P0, PT, R2, R5, PT ;  /* 0x000000050200720c */ /* 0x000fe40003f06070 */
[----:B------:R-:W-:-:S04]  /*17e40*/  IABS R5, R7 ;  /* 0x0000000700057213 */ /* 0x000fc80000000000 */
        /* <DEDUP_REMOVED lines=9> */
[----:B------:R-:W-:-:S03]  /*17ee0*/  LOP3.LUT R2, R4, R0, RZ, 0x3c, !PT ;  /* 0x0000000004027212 */ /* 0x000fc600078e3cff */
[----:B------:R-:W-:Y:S01]  /*17ef0*/  IMAD.MOV.U32 R3, RZ, RZ, R8 ;  /* 0x000000ffff037224 */ /* 0x000fe200078e0008 */
[----:B------:R-:W-:Y:S02]  /*17f00*/  ISETP.GE.AND P2, PT, R2, RZ, PT ;  /* 0x000000ff0200720c */ /* 0x000fe40003f46270 */
        /* <DEDUP_REMOVED lines=11> */
[----:B------:R-:W-:Y:S01]  /*17fc0*/  ISETP.GE.U32.AND P0, PT, R2, R5, PT ;  /* 0x000000050200720c */ /* 0x000fe20003f06070 */
[----:B------:R-:W-:-:S04]  /*17fd0*/  IMAD.MOV R2, RZ, RZ, -R3 ;  /* 0x000000ffff027224 */ /* 0x000fc800078e0a03 */
[----:B------:R-:W-:Y:S01]  /*17fe0*/  IMAD R4, R0, R2, R4 ;  /* 0x0000000200047224 */ /* 0x000fe200078e0204 */
[----:B------:R-:W-:-:S04]  /*17ff0*/  LOP3.LUT R2, R3, R7, RZ, 0x3c, !PT ;  /* 0x0000000703027212 */ /* 0x000fc800078e3cff */
[----:B------:R-:W-:-:S03]  /*18000*/  ISETP.GE.AND P2, PT, R2, RZ, PT ;  /* 0x000000ff0200720c */ /* 0x000fc60003f46270 */
[----:B------:R-:W-:-:S10]  /*18010*/  @P0 VIADD R6, R6, 0x1 ;  /* 0x0000000106060836 */ /* 0x000fd40000000000 */
[----:B------:R-:W-:Y:S01]  /*18020*/  @!P2 IMAD.MOV R6, RZ, RZ, -R6 ;  /* 0x000000ffff06a224 */ /* 0x000fe200078e0a06 */
[----:B------:R-:W-:-:S05]  /*18030*/  @!P1 LOP3.LUT R6, RZ, R7, RZ, 0x33, !PT ;  /* 0x00000007ff069212 */ /* 0x000fca00078e33ff */
[--C-:B------:R-:W-:Y:S02]  /*18040*/  IMAD.MOV R2, RZ, RZ, -R6.reuse ;  /* 0x000000ffff027224 */ /* 0x100fe400078e0a06 */
[C---:B------:R-:W-:Y:S02]  /*18050*/  IMAD R6, R7.reuse, 0x1000000, R6 ;  /* 0x0100000007067824 */ /* 0x040fe400078e0206 */
[----:B------:R-:W-:-:S04]  /*18060*/  IMAD R2, R7, R2, R3 ;  /* 0x0000000207027224 */ /* 0x000fc800078e0203 */
[----:B------:R-:W-:-:S05]  /*18070*/  IMAD R2, R2, 0x10000, R6 ;  /* 0x0001000002027824 */ /* 0x000fca00078e0206 */
[----:B------:R0:W-:Y:S01]  /*18080*/  STL [R1+0x18], R2 ;  /* 0x0000180201007387 */ /* 0x0001e20000100800 */
[----:B------:R-:W-:Y:S05]  /*18090*/  BRA `(.L_x_1339) ;  /* 0x0000000400007947 */ /* 0x000fea0003800000 */
.L_x_1338:
[----:B------:R-:W-:Y:S02]  /*180a0*/  ULDC.64 UR4, c[0x0][0xc90] ;  /* 0x0003240000047ab9 */ /* 0x000fe40000000a00 */
[----:B------:R-:W-:-:S06]  /*180b0*/  UIMAD.WIDE UR4, UR38, 0x4, UR4 ;  /* 0x00000004260478a5 */ /* 0x000fcc000f8e0204 */
[----:B--2---:R-:W-:Y:S02]  /*180c0*/  IMAD.U32 R2, RZ, RZ, UR4 ;  /* 0x00000004ff027e24 */ /* 0x004fe4000f8e00ff */
[----:B0-----:R-:W-:-:S05]  /*180d0*/  IMAD.U32 R3, RZ, RZ, UR5 ;  /* 0x00000005ff037e24 */ /* 0x001fca000f8e00ff */
[----:B------:R-:W1:Y:S02]  /*180e0*/  LDG.E R6, desc[UR48][R2.64] ;  /* 0x0000003002067981 */ /* 0x000e64000c1e1900 */
[----:B-1----:R-:W-:-:S05]  /*180f0*/  IMAD R5, R0, R6, RZ ;  /* 0x0000000600057224 */ /* 0x002fca00078e02ff */
[----:B------:R-:W-:-:S04]  /*18100*/  IABS R7, R5 ;  /* 0x0000000500077213 */ /* 0x000fc80000000000 */
[----:B------:R-:W0:Y:S08]  /*18110*/  I2F.RP R2, R7 ;  /* 0x0000000700027306 */ /* 0x000e300000209400 */
        /* <DEDUP_REMOVED lines=22> */
[----:B------:R-:W-:Y:S02]  /*18280*/  IMAD R7, R6, R2, RZ ;  /* 0x0000000206077224 */ /* 0x000fe400078e02ff */
[----:B------:R-:W-:Y:S02]  /*18290*/  IMAD.MOV R2, RZ, RZ, -R2 ;  /* 0x000000ffff027224 */ /* 0x000fe400078e0a02 */
[----:B------:R-:W-:Y:S02]  /*182a0*/  IMAD.MOV R3, RZ, RZ, -R7 ;  /* 0x000000ffff037224 */ /* 0x000fe400078e0a07 */
[----:B------:R-:W-:-:S03]  /*182b0*/  IMAD R4, R5, R2, R4 ;  /* 0x0000000205047224 */ /* 0x000fc600078e0204 */
[----:B------:R-:W-:-:S04]  /*182c0*/  VIADDMNMX R6, R3, R9, R6, PT ;  /* 0x0000000903067246 */ /* 0x000fc80003800106 */
        /* <DEDUP_REMOVED lines=19> */
[----:B------:R-:W-:Y:S02]  /*18400*/  LOP3.LUT R3, R4, R6, RZ, 0x3c, !PT ;  /* 0x0000000604037212 */ /* 0x000fe400078e3cff */
[----:B------:R-:W-:Y:S02]  /*18410*/  IADD3 R4, R7, 0x1000000, R4 ;  /* 0x0100000007047810 */ /* 0x000fe40007ffe004 */
[----:B------:R-:W-:-:S07]  /*18420*/  ISETP.GE.AND P2, PT, R3, RZ, PT ;  /* 0x000000ff0300720c */ /* 0x000fce0003f46270 */
[----:B------:R-:W-:-:S06]  /*18430*/  @P0 VIADD R2, R2, 0x1 ;  /* 0x0000000102020836 */ /* 0x000fcc0000000000 */
[----:B------:R-:W-:Y:S01]  /*18440*/  @!P2 IMAD.MOV R2, RZ, RZ, -R2 ;  /* 0x000000ffff02a224 */ /* 0x000fe200078e0a02 */
[----:B------:R-:W-:Y:S01]  /*18450*/  @!P1 LOP3.LUT R2, RZ, R6, RZ, 0x33, !PT ;  /* 0x00000006ff029212 */ /* 0x000fe200078e33ff */
[----:B------:R-:W-:-:S04]  /*18460*/  IMAD.MOV R6, RZ, RZ, -R6 ;  /* 0x000000ffff067224 */ /* 0x000fc800078e0a06 */
[----:B------:R-:W-:Y:S02]  /*18470*/  IMAD R3, R2, R6, R4 ;  /* 0x0000000602037224 */ /* 0x000fe400078e0204 */
[----:B------:R-:W-:-:S03]  /*18480*/  IMAD.MOV.U32 R4, RZ, RZ, R2 ;  /* 0x000000ffff047224 */ /* 0x000fc600078e0002 */
[----:B------:R1:W-:Y:S04]  /*18490*/  STL [R1+0x18], R3 ;  /* 0x0000180301007387 */ /* 0x0003e80000100800 */
.L_x_1339:
[----:B------:R-:W-:-:S05]  /*184a0*/  LOP3.LUT R4, RZ, R4, RZ, 0x33, !PT ;  /* 0x00000004ff047212 */ /* 0x000fca00078e33ff */
[----:B------:R-:W-:-:S05]  /*184b0*/  IMAD.IADD R0, R0, 0x1, R4 ;  /* 0x0000000100007824 */ /* 0x000fca00078e0204 */
[----:B------:R2:W-:Y:S01]  /*184c0*/  STL [R1+0x14], R0 ;  /* 0x0000140001007387 */ /* 0x0005e20000100800 */
[----:B------:R-:W-:Y:S05]  /*184d0*/  BRA `(.L_x_1340) ;  /* 0x0000000000107947 */ /* 0x000fea0003800000 */
.L_x_1335:
[----:B------:R0:W-:Y:S01]  /*184e0*/  STL [R1+0x10], R4 ;  /* 0x0000100401007387 */ /* 0x0001e20000100800 */
[----:B------:R-:W-:-:S03]  /*184f0*/  ULDC UR38, c[0x0][0xc3c] ;  /* 0x00030f0000267ab9 */ /* 0x000fc60000000800 */
[----:B------:R0:W-:Y:S04]  /*18500*/  STL [R1+0x14], RZ ;  /* 0x000014ff01007387 */ /* 0x0001e80000100800 */
[----:B------:R0:W-:Y:S02]  /*18510*/  STL [R1+0x18], RZ ;  /* 0x000018ff01007387 */ /* 0x0001e40000100800 */
.L_x_1340:
[----:B0-----:R-:W3:Y:S04]  /*18520*/  LDL R2, [R1+0x18] ;  /* 0x0000180001027983 */ /* 0x001ee80000100800 */
[----:B-1----:R-:W4:Y:S04]  /*18530*/  LDL R3, [R1+0x14] ;  /* 0x0000140001037983 */ /* 0x002f280000100800 */
[----:B------:R-:W5:Y:S01]  /*18540*/  LDL R4, [R1+0x10] ;  /* 0x0000100001047983 */ /* 0x000f620000100800 */
[----:B--2---:R-:W0:Y:S02]  /*18550*/  S2R R0, SR_TID.X ;  /* 0x0000000000007919 */ /* 0x004e240000002100 */
[----:B0-----:R-:W-:Y:S01]  /*18560*/  LOP3.LUT R0, R0, 0x1f, RZ, 0xc0, !PT ;  /* 0x0000001f00007812 */ /* 0x001fe200078ec0ff */
[----:B------:R-:W-:Y:S03]  /*18570*/  BAR.SYNC.DEFER_BLOCKING 0x4, 0x180 ;  /* 0x0106000000007b1d */ /* 0x000fe60000010000 */
[----:B------:R-:W-:-:S13]  /*18580*/  ISETP.NE.AND P0, PT, R0, RZ, PT ;  /* 0x000000ff0000720c */ /* 0x000fda0003f05270 */
[----:B------:R-:W0:Y:S01]  /*18590*/  @!P0 S2R R0, SR_CgaCtaId ;  /* 0x0000000000008919 */ /* 0x000e220000008800 */
[----:B---3--:R-:W-:Y:S01]  /*185a0*/  IMAD.MOV.U32 R6, RZ, RZ, R2 ;  /* 0x000000ffff067224 */ /* 0x008fe200078e0002 */
[----:B------:R-:W-:-:S04]  /*185b0*/  @!P0 MOV R2, 0x400 ;  /* 0x0000040000028802 */ /* 0x000fc80000000f00 */
[----:B0-----:R-:W-:Y:S01]  /*185c0*/  @!P0 LEA R17, R0, R2, 0x18 ;  /* 0x0000000200118211 */ /* 0x001fe200078ec0ff */
[----:B------:R-:W-:Y:S02]  /*185d0*/  IMAD.U32 R0, RZ, RZ, UR38 ;  /* 0x00000026ff007e24 */ /* 0x000fe4000f8e00ff */
[----:B----4-:R-:W-:Y:S02]  /*185e0*/  IMAD.MOV.U32 R5, RZ, RZ, R3 ;  /* 0x000000ffff057224 */ /* 0x010fe400078e0003 */
[----:B------:R-:W-:-:S05]  /*185f0*/  @!P0 IMAD.MOV.U32 R7, RZ, RZ, R0 ;  /* 0x000000ffff078224 */ /* 0x000fca00078e0000 */
[----:B-----5:R1:W-:Y:S01]  /*18600*/  @!P0 STS.128 [R17+0x284d0], R4 ;  /* 0x0284d00411008388 */ /* 0x0203e20000000c00 */
[----:B------:R-:W-:Y:S06]  /*18610*/  BAR.ARV 0x5, 0x180 ;  /* 0x0146000000007b1d */ /* 0x000fec0000002000 */
.L_x_1333:
[----:B------:R-:W-:Y:S02]  /*18620*/  ULDC UR4, c[0x0][0xc3c] ;  /* 0x00030f0000047ab9 */ /* 0x000fe40000000800 */
[----:B------:R-:W-:-:S06]  /*18630*/  UISETP.GE.AND UP0, UPT, UR38, UR4, UPT ;  /* 0x000000042600728c */ /* 0x000fcc000bf06270 */
[----:B------:R-:W-:-:S13]  /*18640*/  PLOP3.LUT P0, PT, PT, PT, UP0, 0x80, 0x0 ;  /* 0x000000000000781c */ /* 0x000fda0003f0f008 */
[----:B------:R-:W-:Y:S05]  /*18650*/  @!P0 BRA `(.L_x_1341) ;  /* 0xffffffac007c8947 */ /* 0x000fea000383ffff */
.L_x_1263:
[----:B------:R-:W2:Y:S01]  /*18660*/  LDL.LU R0, [R1+0x38] ;  /* 0x0000380001007983 */ /* 0x000ea20000300800 */
[----:B------:R-:W-:Y:S01]  /*18670*/  BSSY B0, `(.L_x_1342) ;  /* 0x000000b000007945 */ /* 0x000fe20003800000 */
[----:B01----:R-:W0:Y:S01]  /*18680*/  S2R R5, SR_CgaCtaId ;  /* 0x0000000000057919 */ /* 0x003e220000008800 */
[----:B--2---:R-:W-:-:S05]  /*18690*/  VIADD R0, R0, 0x1 ;  /* 0x0000000100007836 */ /* 0x004fca0000000000 */
[----:B------:R-:W-:-:S04]  /*186a0*/  LEA.HI R2, R0, R0, RZ, 0x1 ;  /* 0x0000000000027211 */ /* 0x000fc800078f08ff */
[----:B------:R-:W-:-:S05]  /*186b0*/  LOP3.LUT R3, R2, 0xfffffffe, RZ, 0xc0, !PT ;  /* 0xfffffffe02037812 */ /* 0x000fca00078ec0ff */
[----:B------:R-:W-:Y:S01]  /*186c0*/  IMAD.IADD R3, R0, 0x1, -R3 ;  /* 0x0000000100037824 */ /* 0x000fe200078e0a03 */
[----:B------:R-:W-:-:S04]  /*186d0*/  MOV R0, 0x400 ;  /* 0x0000040000007802 */ /* 0x000fc80000000f00 */
[----:B0-----:R-:W-:Y:S02]  /*186e0*/  LEA R0, R5, R0, 0x18 ;  /* 0x0000000005007211 */ /* 0x001fe400078ec0ff */
[----:B------:R-:W-:-:S04]  /*186f0*/  SHF.L.U32 R3, R3, 0x1f, RZ ;  /* 0x0000001f03037819 */ /* 0x000fc800000006ff */
[----:B------:R-:W0:Y:S02]  /*18700*/  SYNCS.PHASECHK.TRANS64.TRYWAIT P0, [R0+URZ+0x28420], R3 ;  /* 0x02842003000075a7 */ /* 0x000e24000800017f */
[----:B0-----:R-:W-:Y:S05]  /*18710*/  @!P0 BRA `(.L_x_1343) ;  /* 0x0000001400648947 */ /* 0x001fea0003800000 */
.L_x_1390:
[----:B------:R-:W-:Y:S05]  /*18720*/  BSYNC B0 ;  /* 0x0000000000007941 */ /* 0x000fea0003800000 */
.L_x_1342:
[----:B------:R-:W-:-:S03]  /*18730*/  UMOV UR4, 0xffffffff ;  /* 0xffffffff00047882 */ /* 0x000fc60000000000 */
[----:B------:R-:W-:Y:S05]  /*18740*/  BRA.DIV UR4, `(.L_x_1344) ;  /* 0x00000016046c7947 */ /* 0x000fea000b800000 */
[----:B------:R-:W1:Y:S02]  /*18750*/  S2R R2, SR_TID.X ;  /* 0x0000000000027919 */ /* 0x000e640000002100 */
[----:B-1----:R-:W-:-:S04]  /*18760*/  SHF.R.U32.HI R2, RZ, 0x5, R2 ;  /* 0x00000005ff027819 */ /* 0x002fc80000011602 */
[----:B------:R-:W-:-:S05]  /*18770*/  LOP3.LUT R2, R2, 0x3, RZ, 0xc0, !PT ;  /* 0x0000000302027812 */ /* 0x000fca00078ec0ff */
[----:B------:R1:W2:Y:S02]  /*18780*/  SHFL.IDX PT, R14, R2, RZ, 0x1f ;  /* 0x00001fff020e7589 */ /* 0x0002a400000e0000 */
.L_x_1393:
[----:B--2---:R-:W-:Y:S01]  /*18790*/  ISETP.NE.AND P0, PT, R14, RZ, PT ;  /* 0x000000ff0e00720c */ /* 0x004fe20003f05270 */
[----:B------:R-:W-:-:S12]  /*187a0*/  BSSY B0, `(.L_x_1345) ;  /* 0x0000030000007945 */ /* 0x000fd80003800000 */
[----:B------:R-:W-:Y:S05]  /*187b0*/  @P0 BRA `(.L_x_1346) ;  /* 0x0000000000b80947 */ /* 0x000fea0003800000 */
[----:B------:R-:W-:-:S03]  /*187c0*/  UMOV UR4, 0xffffffff ;  /* 0xffffffff00047882 */ /* 0x000fc60000000000 */
[----:B------:R-:W-:Y:S05]  /*187d0*/  BRA.DIV UR4, `(.L_x_1347) ;  /* 0x00000016047c7947 */ /* 0x000fea000b800000 */
[----:B------:R-:W-:-:S13]  /*187e0*/  ELECT P6, URZ, PT ;  /* 0x00000000003f782f */ /* 0x000fda00038c0000 */
.L_x_1396:
[----:B------:R-:W-:Y:S05]  /*187f0*/  @!P6 BRA `(.L_x_1346) ;  /* 0x0000000000a8e947 */ /* 0x000fea0003800000 */
[----:B-1----:R-:W2:Y:S02]  /*18800*/  LDL R2, [R1+0x3c] ;  /* 0x00003c0001027983 */ /* 0x002ea40000100800 */
[----:B--2---:R-:W-:-:S13]  /*18810*/  R2UR UR4, R2 ;  /* 0x00000000020472ca */ /* 0x004fda00000e0000 */
[----:B------:R-:W-:-:S06]  /*18820*/  ULOP3.LUT UR4, UR4, 0x2, URZ, 0xfc, !UPT ;  /* 0x0000000204047892 */ /* 0x000fcc000f8efc3f */
[----:B------:R-:W-:-:S05]  /*18830*/  IMAD.U32 R2, RZ, RZ, UR4 ;  /* 0x00000004ff027e24 */ /* 0x000fca000f8e00ff */
[----:B------:R-:W-:-:S13]  /*18840*/  ISETP.NE.AND P0, PT, R2, 0x3, PT ;  /* 0x000000030200780c */ /* 0x000fda0003f05270 */
[----:B------:R-:W-:Y:S05]  /*18850*/  @!P0 BRA `(.L_x_1348) ;  /* 0x0000000000048947 */ /* 0x000fea0003800000 */
[----:B------:R-:W-:Y:S01]  /*18860*/  BPT.TRAP 0x1 ;  /* 0x000000040000795c */ /* 0x000fe20000300000 */
.L_x_1348:
[----:B0-----:R-:W2:Y:S04]  /*18870*/  LDL R3, [R1] ;  /* 0x0000000001037983 */ /* 0x001ea80000100800 */
        /* <DEDUP_REMOVED lines=13> */
.L_x_1397:
[----:B------:R-:W1:Y:S02]  /*18950*/  SYNCS.PHASECHK.TRANS64.TRYWAIT P1, [R7+URZ], R2 ;  /* 0x00000002070075a7 */ /* 0x000e64000802017f */
[----:B-1----:R-:W-:Y:S05]  /*18960*/  @!P1 BRA `(.L_x_1350) ;  /* 0x00000014004c9947 */ /* 0x002fea0003800000 */
.L_x_1398:
[----:B------:R-:W-:Y:S05]  /*18970*/  @!P0 BRA `(.L_x_1351) ;  /* 0x0000000000048947 */ /* 0x000fea0003800000 */
[----:B------:R-:W-:Y:S01]  /*18980*/  BPT.TRAP 0x1 ;  /* 0x000000040000795c */ /* 0x000fe20000300000 */
.L_x_1351:
[----:B------:R-:W2:Y:S02]  /*18990*/  LDL.LU R4, [R1] ;  /* 0x0000000001047983 */ /* 0x000ea40000300800 */
[----:B--2---:R-:W-:-:S04]  /*189a0*/  IMAD R4, R4, 0x8, R0 ;  /* 0x0000000804047824 */ /* 0x004fc800078e0200 */
[----:B------:R-:W2:Y:S02]  /*189b0*/  SYNCS.PHASECHK.TRANS64.TRYWAIT P1, [R4+URZ+0x28460], R5 ;  /* 0x02846005040075a7 */ /* 0x000ea4000802017f */
[----:B--2---:R-:W-:Y:S05]  /*189c0*/  @!P1 BRA `(.L_x_1352) ;  /* 0x0000001400489947 */ /* 0x004fea0003800000 */
.L_x_1399:
[----:B------:R-:W-:Y:S05]  /*189d0*/  @!P0 BRA `(.L_x_1353) ;  /* 0x0000000000048947 */ /* 0x000fea0003800000 */
[----:B------:R-:W-:Y:S01]  /*189e0*/  BPT.TRAP 0x1 ;  /* 0x000000040000795c */ /* 0x000fe20000300000 */
.L_x_1353:
[----:B------:R-:W-:-:S04]  /*189f0*/  IMAD R3, R3, 0x8, R0 ;  /* 0x0000000803037824 */ /* 0x000fc800078e0200 */
[----:B------:R-:W3:Y:S02]  /*18a00*/  SYNCS.PHASECHK.TRANS64.TRYWAIT P1, [R3+URZ+0x28460], R2 ;  /* 0x02846002030075a7 */ /* 0x000ee4000802017f */
[----:B---3--:R-:W-:Y:S05]  /*18a10*/  @!P1 BRA `(.L_x_1354) ;  /* 0x0000001400489947 */ /* 0x008fea0003800000 */
.L_x_1400:
[----:B------:R-:W-:Y:S05]  /*18a20*/  @!P0 BRA `(.L_x_1355) ;  /* 0x0000000000048947 */ /* 0x000fea0003800000 */
[----:B------:R-:W-:Y:S01]  /*18a30*/  BPT.TRAP 0x1 ;  /* 0x000000040000795c */ /* 0x000fe20000300000 */
.L_x_1355:
[----:B------:R-:W4:Y:S02]  /*18a40*/  SYNCS.PHASECHK.TRANS64.TRYWAIT P0, [R4+URZ+0x28480], R5 ;  /* 0x02848005040075a7 */ /* 0x000f24000800017f */
[----:B----4-:R-:W-:Y:S05]  /*18a50*/  @!P0 BRA `(.L_x_1356) ;  /* 0x00000014004c8947 */ /* 0x010fea0003800000 */
.L_x_1357:
[----:B------:R0:W0:Y:S02]  /*18a60*/  SYNCS.PHASECHK.TRANS64.TRYWAIT P0, [R3+URZ+0x28480], R2 ;  /* 0x02848002030075a7 */ /* 0x000024000800017f */
[----:B0-----:R-:W-:Y:S05]  /*18a70*/  @!P0 NANOSLEEP.SYNCS 0x989680 ;  /* 0x009896800000895d */ /* 0x001fea0003900000 */
[----:B------:R-:W0:Y:S02]  /*18a80*/  @!P0 SYNCS.PHASECHK.TRANS64 P0, [R3+URZ+0x28480], R2 ;  /* 0x02848002030085a7 */ /* 0x000e24000800007f */
[----:B0-----:R-:W-:Y:S05]  /*18a90*/  @!P0 BRA `(.L_x_1357) ;  /* 0xfffffffc00f08947 */ /* 0x001fea000383ffff */
.L_x_1346:
[----:B------:R-:W-:Y:S05]  /*18aa0*/  BSYNC B0 ;  /* 0x0000000000007941 */ /* 0x000fea0003800000 */
.L_x_1345:
[----:B------:R-:W-:Y:S05]  /*18ab0*/  EXIT ;  /* 0x000000000000794d */ /* 0x000fea0003800000 */
.L_x_1158:
[----:B0-----:R-:W-:-:S04]  /*18ac0*/  IMAD.U32 R3, RZ, RZ, UR41 ;  /* 0x00000029ff037e24 */ /* 0x001fc8000f8e00ff */
[----:B------:R0:W1:Y:S03]  /*18ad0*/  SYNCS.PHASECHK.TRANS64.TRYWAIT P1, [R3+URZ+0x28400], R0 ;  /* 0x02840000030075a7 */ /* 0x000066000802017f */
[----:B-1----:R-:W-:Y:S05]  /*18ae0*/  @!P1 NANOSLEEP.SYNCS 0x989680 ;  /* 0x009896800000995d */ /* 0x002fea0003900000 */
[----:B------:R-:W1:Y:S02]  /*18af0*/  @!P1 SYNCS.PHASECHK.TRANS64 P1, [R3+URZ+0x28400], R0 ;  /* 0x02840000030095a7 */ /* 0x000e64000802007f */
[----:B-1----:R-:W-:Y:S05]  /*18b00*/  @!P1 BRA `(.L_x_1158) ;  /* 0xfffffffc00ec9947 */ /* 0x002fea000383ffff */
[----:B------:R-:W-:Y:S05]  /*18b10*/  BRA `(.L_x_1358) ;  /* 0xfffffe9c00207947 */ /* 0x000fea000383ffff */
.L_x_1162:
[----:B-1----:R1:W2:Y:S02]  /*18b20*/  SYNCS.PHASECHK.TRANS64.TRYWAIT P2, [R5+URZ+0x28430], R0 ;  /* 0x02843000050075a7 */ /* 0x0022a4000804017f */
[----:B--2---:R-:W-:Y:S05]  /*18b30*/  @!P2 NANOSLEEP.SYNCS 0x989680 ;  /* 0x009896800000a95d */ /* 0x004fea0003900000 */
[----:B------:R-:W2:Y:S02]  /*18b40*/  @!P2 SYNCS.PHASECHK.TRANS64 P2, [R5+URZ+0x28430], R0 ;  /* 0x028430000500a5a7 */ /* 0x000ea4000804007f */
[----:B--2---:R-:W-:Y:S05]  /*18b50*/  @!P2 BRA `(.L_x_1162) ;  /* 0xfffffffc00f0a947 */ /* 0x004fea000383ffff */
[----:B------:R-:W-:Y:S05]  /*18b60*/  BRA `(.L_x_1161) ;  /* 0xfffffe9c00447947 */ /* 0x000fea000383ffff */
.L_x_1178:
[----:B-1----:R-:W-:-:S04]  /*18b70*/  IMAD.U32 R8, RZ, RZ, UR6 ;  /* 0x00000006ff087e24 */ /* 0x002fc8000f8e00ff */
[----:B------:R1:W2:Y:S03]  /*18b80*/  SYNCS.PHASECHK.TRANS64.TRYWAIT P2, [R8+URZ+0x28430], R7 ;  /* 0x02843007080075a7 */ /* 0x0002a6000804017f */
[----:B--2---:R-:W-:Y:S05]  /*18b90*/  @!P2 NANOSLEEP.SYNCS 0x989680 ;  /* 0x009896800000a95d */ /* 0x004fea0003900000 */
[----:B------:R-:W2:Y:S02]  /*18ba0*/  @!P2 SYNCS.PHASECHK.TRANS64 P2, [R8+URZ+0x28430], R7 ;  /* 0x028430070800a5a7 */ /* 0x000ea4000804007f */
[----:B--2---:R-:W-:Y:S05]  /*18bb0*/  @!P2 BRA `(.L_x_1178) ;  /* 0xfffffffc00eca947 */ /* 0x004fea000383ffff */
[----:B------:R-:W-:Y:S05]  /*18bc0*/  BRA `(.L_x_1175) ;  /* 0xfffffec000dc7947 */ /* 0x000fea000383ffff */
.L_x_1182:
[----:B-1----:R-:W-:-:S04]  /*18bd0*/  IMAD.U32 R8, RZ, RZ, UR6 ;  /* 0x00000006ff087e24 */ /* 0x002fc8000f8e00ff */
[----:B------:R1:W2:Y:S03]  /*18be0*/  SYNCS.PHASECHK.TRANS64.TRYWAIT P2, [R8+URZ+0x28450], R7 ;  /* 0x02845007080075a7 */ /* 0x0002a6000804017f */
[----:B--2---:R-:W-:Y:S05]  /*18bf0*/  @!P2 NANOSLEEP.SYNCS 0x989680 ;  /* 0x009896800000a95d */ /* 0x004fea0003900000 */
[----:B------:R-:W2:Y:S02]  /*18c00*/  @!P2 SYNCS.PHASECHK.TRANS64 P2, [R8+URZ+0x28450], R7 ;  /* 0x028450070800a5a7 */ /* 0x000ea4000804007f */
[----:B--2---:R-:W-:Y:S05]  /*18c10*/  @!P2 BRA `(.L_x_1182) ;  /* 0xfffffffc00eca947 */ /* 0x004fea000383ffff */
[----:B------:R-:W-:Y:S05]  /*18c20*/  BRA `(.L_x_1179) ;  /* 0xfffffec400a87947 */ /* 0x000fea000383ffff */
.L_x_1200:
[----:B-1----:R-:W-:-:S04]  /*18c30*/  IMAD.U32 R5, RZ, RZ, UR6 ;  /* 0x00000006ff057e24 */ /* 0x002fc8000f8e00ff */
[----:B------:R1:W2:Y:S03]  /*18c40*/  SYNCS.PHASECHK.TRANS64.TRYWAIT P2, [R5+URZ+0x28430], R4 ;  /* 0x02843004050075a7 */ /* 0x0002a6000804017f */
[----:B--2---:R-:W-:Y:S05]  /*18c50*/  @!P2 NANOSLEEP.SYNCS 0x989680 ;  /* 0x009896800000a95d */ /* 0x004fea0003900000 */
[----:B------:R-:W2:Y:S02]  /*18c60*/  @!P2 SYNCS.PHASECHK.TRANS64 P2, [R5+URZ+0x28430], R4 ;  /* 0x028430040500a5a7 */ /* 0x000ea4000804007f */
[----:B--2---:R-:W-:Y:S05]  /*18c70*/  @!P2 BRA `(.L_x_1200) ;  /* 0xfffffffc00eca947 */ /* 0x004fea000383ffff */
[----:B------:R-:W-:Y:S05]  /*18c80*/  BRA `(.L_x_1197) ;  /* 0xfffffee8006c7947 */ /* 0x000fea000383ffff */
.L_x_1204:
[----:B-1----:R-:W-:-:S04]  /*18c90*/  IMAD.U32 R5, RZ, RZ, UR6 ;  /* 0x00000006ff057e24 */ /* 0x002fc8000f8e00ff */
[----:B------:R1:W2:Y:S03]  /*18ca0*/  SYNCS.PHASECHK.TRANS64.TRYWAIT P2, [R5+URZ+0x28450], R4 ;  /* 0x02845004050075a7 */ /* 0x0002a6000804017f */
[----:B--2---:R-:W-:Y:S05]  /*18cb0*/  @!P2 NANOSLEEP.SYNCS 0x989680 ;  /* 0x009896800000a95d */ /* 0x004fea0003900000 */
[----:B------:R-:W2:Y:S02]  /*18cc0*/  @!P2 SYNCS.PHASECHK.TRANS64 P2, [R5+URZ+0x28450], R4 ;  /* 0x028450040500a5a7 */ /* 0x000ea4000804007f */
[----:B--2---:R-:W-:Y:S05]  /*18cd0*/  @!P2 BRA `(.L_x_1204) ;  /* 0xfffffffc00eca947 */ /* 0x004fea000383ffff */
[----:B------:R-:W-:Y:S05]  /*18ce0*/  BRA `(.L_x_1201) ;  /* 0xfffffeec00447947 */ /* 0x000fea000383ffff */
.L_x_1211:
[----:B-1----:R-:W-:-:S04]  /*18cf0*/  IMAD.U32 R5, RZ, RZ, UR6 ;  /* 0x00000006ff057e24 */ /* 0x002fc8000f8e00ff */
[----:B------:R1:W2:Y:S03]  /*18d00*/  SYNCS.PHASECHK.TRANS64.TRYWAIT P2, [R5+URZ+0x28430], R4 ;  /* 0x02843004050075a7 */ /* 0x0002a6000804017f */
[----:B--2---:R-:W-:Y:S05]  /*18d10*/  @!P2 NANOSLEEP.SYNCS 0x989680 ;  /* 0x009896800000a95d */ /* 0x004fea0003900000 */
[----:B------:R-:W2:Y:S02]  /*18d20*/  @!P2 SYNCS.PHASECHK.TRANS64 P2, [R5+URZ+0x28430], R4 ;  /* 0x028430040500a5a7 */ /* 0x000ea4000804007f */
[----:B--2---:R-:W-:Y:S05]  /*18d30*/  @!P2 BRA `(.L_x_1211) ;  /* 0xfffffffc00eca947 */ /* 0x004fea000383ffff */
[----:B------:R-:W-:Y:S05]  /*18d40*/  BRA `(.L_x_1208) ;  /* 0xffffff0000b47947 */ /* 0x000fea000383ffff */
.L_x_1215:
[----:B-1----:R-:W-:-:S04]  /*18d50*/  IMAD.U32 R5, RZ, RZ, UR6 ;  /* 0x00000006ff057e24 */ /* 0x002fc8000f8e00ff */
[----:B------:R1:W2:Y:S03]  /*18d60*/  SYNCS.PHASECHK.TRANS64.TRYWAIT P2, [R5+URZ+0x28450], R4 ;  /* 0x02845004050075a7 */ /* 0x0002a6000804017f */
[----:B--2---:R-:W-:Y:S05]  /*18d70*/  @!P2 NANOSLEEP.SYNCS 0x989680 ;  /* 0x009896800000a95d */ /* 0x004fea0003900000 */
[----:B------:R-:W2:Y:S02]  /*18d80*/  @!P2 SYNCS.PHASECHK.TRANS64 P2, [R5+URZ+0x28450], R4 ;  /* 0x028450040500a5a7 */ /* 0x000ea4000804007f */
[----:B--2---:R-:W-:Y:S05]  /*18d90*/  @!P2 BRA `(.L_x_1215) ;  /* 0xfffffffc00eca947 */ /* 0x004fea000383ffff */
[----:B------:R-:W-:Y:S05]  /*18da0*/  BRA `(.L_x_1212) ;  /* 0xffffff04008c7947 */ /* 0x000fea000383ffff */
.L_x_1229:
[----:B-1----:R-:W-:-:S04]  /*18db0*/  IMAD.U32 R7, RZ, RZ, UR14 ;  /* 0x0000000eff077e24 */ /* 0x002fc8000f8e00ff */
[----:B------:R1:W2:Y:S03]  /*18dc0*/  SYNCS.PHASECHK.TRANS64.TRYWAIT P1, [R7+URZ+0x28450], R6 ;  /* 0x02845006070075a7 */ /* 0x0002a6000802017f */
[----:B--2---:R-:W-:Y:S05]  /*18dd0*/  @!P1 NANOSLEEP.SYNCS 0x989680 ;  /* 0x009896800000995d */ /* 0x004fea0003900000 */
[----:B------:R-:W2:Y:S02]  /*18de0*/  @!P1 SYNCS.PHASECHK.TRANS64 P1, [R7+URZ+0x28450], R6 ;  /* 0x02845006070095a7 */ /* 0x000ea4000802007f */
[----:B--2---:R-:W-:Y:S05]  /*18df0*/  @!P1 BRA `(.L_x_1229) ;  /* 0xfffffffc00ec9947 */ /* 0x004fea000383ffff */
[----:B------:R-:W-:Y:S05]  /*18e00*/  BRA `(.L_x_1228) ;  /* 0xffffff24006c7947 */ /* 0x000fea000383ffff */
.L_x_1285:
[----:B------:R-:W-:Y:S02]  /*18e10*/  IMAD.MOV.U32 R13, RZ, RZ, R0 ;  /* 0x000000ffff0d7224 */ /* 0x000fe400078e0000 */
[----:B------:R-:W-:Y:S02]  /*18e20*/  IMAD.MOV.U32 R12, RZ, RZ, RZ ;  /* 0x000000ffff0c7224 */ /* 0x000fe400078e00ff */
[----:B------:R-:W-:Y:S02]  /*18e30*/  IMAD.MOV.U32 R11, RZ, RZ, 0x1f ;  /* 0x0000001fff0b7424 */ /* 0x000fe400078e00ff */
[----:B------:R-:W-:-:S07]  /*18e40*/  IMAD.MOV.U32 R15, RZ, RZ, -0x1 ;  /* 0xffffffffff0f7424 */ /* 0x000fce00078e00ff */
[----:B0-2---:R-:W-:Y:S05]  /*18e50*/  WARPSYNC.COLLECTIVE R15, `(.L_x_1359) ;  /* 0x000000000f087348 */ /* 0x005fea0003c00000 */
[----:B------:R1:W3:Y:S02]  /*18e60*/  SHFL.IDX P6, R14, R13, R12, R11 ;  /* 0x0000000c0d0e7389 */ /* 0x0002e400000c000b */
[----:B0123--:R-:W-:Y:S01]  /*18e70*/  ENDCOLLECTIVE ;  /* 0x000000000000791b */ /* 0x00ffe20003800000 */
.L_x_1359:
[----:B------:R-:W-:Y:S05]  /*18e80*/  BRA `(.L_x_1360) ;  /* 0xffffffb800687947 */ /* 0x000fea000383ffff */
.L_x_1287:
[----:B------:R-:W-:Y:S01]  /*18e90*/  BSSY B0, `(.L_x_1361) ;  /* 0x0000006000007945 */ /* 0x000fe20003800000 */
[----:B------:R-:W-:-:S07]  /*18ea0*/  IMAD.MOV.U32 R15, RZ, RZ, -0x1 ;  /* 0xffffffffff0f7424 */ /* 0x000fce00078e00ff */
[----:B0-2---:R-:W-:Y:S05]  /*18eb0*/  WARPSYNC.COLLECTIVE R15, `(.L_x_1362) ;  /* 0x000000000f0c7348 */ /* 0x005fea0003c00000 */
[----:B------:R-:W-:Y:S02]  /*18ec0*/  ELECT P6, UR62, PT ;  /* 0x00000000003e782f */ /* 0x000fe400038c0000 */
[----:B------:R-:W-:Y:S01]  /*18ed0*/  MOV R14, UR62 ;  /* 0x0000003e000e7c02 */ /* 0x000fe20008000f00 */
[----:B0-2---:R-:W-:Y:S10]  /*18ee0*/  ENDCOLLECTIVE ;  /* 0x000000000000791b */ /* 0x005ff40003800000 */
.L_x_1362:
[----:B------:R-:W-:Y:S05]  /*18ef0*/  BSYNC B0 ;  /* 0x0000000000007941 */ /* 0x000fea0003800000 */
.L_x_1361:
[----:B------:R-:W-:Y:S05]  /*18f00*/  BRA `(.L_x_1363) ;  /* 0xffffffb800787947 */ /* 0x000fea000383ffff */
.L_x_1289:
[----:B-1----:R1:W2:Y:S02]  /*18f10*/  SYNCS.PHASECHK.TRANS64.TRYWAIT P0, [R2+URZ+0x28480], R4 ;  /* 0x02848004020075a7 */ /* 0x0022a4000800017f */
[----:B--2---:R-:W-:Y:S05]  /*18f20*/  @!P0 NANOSLEEP.SYNCS 0x989680 ;  /* 0x009896800000895d */ /* 0x004fea0003900000 */
[----:B------:R-:W2:Y:S02]  /*18f30*/  @!P0 SYNCS.PHASECHK.TRANS64 P0, [R2+URZ+0x28480], R4 ;  /* 0x02848004020085a7 */ /* 0x000ea4000800007f */
[----:B--2---:R-:W-:Y:S05]  /*18f40*/  @!P0 BRA `(.L_x_1289) ;  /* 0xfffffffc00f08947 */ /* 0x004fea000383ffff */
[----:B------:R-:W-:Y:S05]  /*18f50*/  BRA `(.L_x_1364) ;  /* 0xffffffb800dc7947 */ /* 0x000fea000383ffff */
.L_x_1291:
[----:B0-----:R0:W2:Y:S02]  /*18f60*/  SYNCS.PHASECHK.TRANS64.TRYWAIT P0, [R2+URZ+0x28440], R4 ;  /* 0x02844004020075a7 */ /* 0x0010a4000800017f */
[----:B--2---:R-:W-:Y:S05]  /*18f70*/  @!P0 NANOSLEEP.SYNCS 0x989680 ;  /* 0x009896800000895d */ /* 0x004fea0003900000 */
[----:B------:R-:W2:Y:S02]  /*18f80*/  @!P0 SYNCS.PHASECHK.TRANS64 P0, [R2+URZ+0x28440], R4 ;  /* 0x02844004020085a7 */ /* 0x000ea4000800007f */
[----:B--2---:R-:W-:Y:S05]  /*18f90*/  @!P0 BRA `(.L_x_1291) ;  /* 0xfffffffc00f08947 */ /* 0x004fea000383ffff */
[----:B------:R-:W-:Y:S05]  /*18fa0*/  BRA `(.L_x_1365) ;  /* 0xffffffbc004c7947 */ /* 0x000fea000383ffff */
.L_x_1295:
[----:B------:R-:W-:Y:S01]  /*18fb0*/  IMAD.MOV.U32 R13, RZ, RZ, R3 ;  /* 0x000000ffff0d7224 */ /* 0x000fe200078e0003 */
[----:B------:R-:W-:Y:S01]  /*18fc0*/  LOP3.LUT R7, R7, 0x7f, RZ, 0xc0, !PT ;  /* 0x0000007f07077812 */ /* 0x000fe200078ec0ff */
[----:B------:R-:W-:Y:S02]  /*18fd0*/  IMAD.MOV.U32 R12, RZ, RZ, RZ ;  /* 0x000000ffff0c7224 */ /* 0x000fe400078e00ff */
[----:B------:R-:W-:Y:S01]  /*18fe0*/  IMAD.MOV.U32 R11, RZ, RZ, 0x181f ;  /* 0x0000181fff0b7424 */ /* 0x000fe200078e00ff */
[----:B------:R-:W-:Y:S01]  /*18ff0*/  SHF.R.U32.HI R5, RZ, 0x3, R7 ;  /* 0x00000003ff057819 */ /* 0x000fe20000011607 */
[----:B------:R-:W-:Y:S02]  /*19000*/  IMAD.MOV.U32 R15, RZ, RZ, -0x1 ;  /* 0xffffffffff0f7424 */ /* 0x000fe400078e00ff */
[----:B------:R-:W-:Y:S02]  /*19010*/  IMAD R2, R19, R8, RZ ;  /* 0x0000000813027224 */ /* 0x000fe400078e02ff */
[----:B------:R-:W-:-:S07]  /*19020*/  IMAD.IADD R0, R5, 0x1, R18 ;  /* 0x0000000105007824 */ /* 0x000fce00078e0212 */
[----:B0----5:R-:W-:Y:S05]  /*19030*/  WARPSYNC.COLLECTIVE R15, `(.L_x_1366) ;  /* 0x000000000f087348 */ /* 0x021fea0003c00000 */
[----:B------:R1:W2:Y:S02]  /*19040*/  SHFL.IDX P6, R14, R13, R12, R11 ;  /* 0x0000000c0d0e7389 */ /* 0x0002a400000c000b */
[----:B012--5:R-:W-:Y:S01]  /*19050*/  ENDCOLLECTIVE ;  /* 0x000000000000791b */ /* 0x027fe20003800000 */
.L_x_1366:
[C---:B------:R-:W-:Y:S01]  /*19060*/  VIADD R5, R0.reuse, 0x10 ;  /* 0x0000001000057836 */ /* 0x040fe20000000000 */
[----:B------:R-:W-:Y:S01]  /*19070*/  ISETP.GE.AND P2, PT, R0, R2, PT ;  /* 0x000000020000720c */ /* 0x000fe20003f46270 */
[----:B------:R-:W-:Y:S02]  /*19080*/  IMAD.MOV.U32 R13, RZ, RZ, R4 ;  /* 0x000000ffff0d7224 */ /* 0x000fe400078e0004 */
[----:B------:R-:W-:-:S10]  /*19090*/  IMAD.MOV.U32 R6, RZ, RZ, R14 ;  /* 0x000000ffff067224 */ /* 0x000fd400078e000e */
[----:B------:R-:W-:Y:S05]  /*190a0*/  WARPSYNC.COLLECTIVE R15, `(.L_x_1367) ;  /* 0x000000000f087348 */ /* 0x000fea0003c00000 */
[----:B------:R0:W1:Y:S02]  /*190b0*/  SHFL.IDX P6, R14, R13, R12, R11 ;  /* 0x0000000c0d0e7389 */ /* 0x00006400000c000b */
[----:B01----:R-:W-:Y:S01]  /*190c0*/  ENDCOLLECTIVE ;  /* 0x000000000000791b */ /* 0x003fe20003800000 */
.L_x_1367:
[----:B------:R-:W-:Y:S02]  /*190d0*/  IMAD.MOV.U32 R13, RZ, RZ, R3 ;  /* 0x000000ffff0d7224 */ /* 0x000fe400078e0003 */
[----:B------:R-:W-:Y:S02]  /*190e0*/  IMAD.MOV.U32 R12, RZ, RZ, 0x1 ;  /* 0x00000001ff0c7424 */ /* 0x000fe400078e00ff */
[----:B------:R-:W-:-:S07]  /*190f0*/  IMAD.MOV.U32 R7, RZ, RZ, R14 ;  /* 0x000000ffff077224 */ /* 0x000fce00078e000e */
[----:B------:R-:W-:Y:S05]  /*19100*/  WARPSYNC.COLLECTIVE R15, `(.L_x_1368) ;  /* 0x000000000f087348 */ /* 0x000fea0003c00000 */
[----:B------:R0:W1:Y:S02]  /*19110*/  SHFL.IDX P6, R14, R13, R12, R11 ;  /* 0x0000000c0d0e7389 */ /* 0x00006400000c000b */
[----:B01----:R-:W-:Y:S01]  /*19120*/  ENDCOLLECTIVE ;  /* 0x000000000000791b */ /* 0x003fe20003800000 */
.L_x_1368:
        /* <DEDUP_REMOVED lines=10> */
.L_x_1369:
        /* <DEDUP_REMOVED lines=12> */
.L_x_1370:
        /* <DEDUP_REMOVED lines=17> */
.L_x_1371:
[----:B------:R-:W-:Y:S02]  /*193a0*/  IMAD.MOV.U32 R13, RZ, RZ, R3 ;  /* 0x000000ffff0d7224 */ /* 0x000fe400078e0003 */
[----:B------:R-:W-:Y:S02]  /*193b0*/  IMAD.MOV.U32 R12, RZ, RZ, 0x3 ;  /* 0x00000003ff0c7424 */ /* 0x000fe400078e00ff */
[----:B------:R-:W-:-:S07]  /*193c0*/  IMAD.MOV.U32 R5, RZ, RZ, R14 ;  /* 0x000000ffff057224 */ /* 0x000fce00078e000e */
[----:B------:R-:W-:Y:S05]  /*193d0*/  WARPSYNC.COLLECTIVE R15, `(.L_x_1372) ;  /* 0x000000000f087348 */ /* 0x000fea0003c00000 */
[----:B------:R0:W1:Y:S02]  /*193e0*/  SHFL.IDX P6, R14, R13, R12, R11 ;  /* 0x0000000c0d0e7389 */ /* 0x00006400000c000b */
[----:B01----:R-:W-:Y:S01]  /*193f0*/  ENDCOLLECTIVE ;  /* 0x000000000000791b */ /* 0x003fe20003800000 */
.L_x_1372:
        /* <DEDUP_REMOVED lines=16> */
.L_x_1373:
[----:B------:R-:W-:Y:S02]  /*19500*/  IMAD.MOV.U32 R13, RZ, RZ, R3 ;  /* 0x000000ffff0d7224 */ /* 0x000fe400078e0003 */
[----:B------:R-:W-:Y:S02]  /*19510*/  IMAD.MOV.U32 R12, RZ, RZ, 0x4 ;  /* 0x00000004ff0c7424 */ /* 0x000fe400078e00ff */
[----:B------:R-:W-:-:S07]  /*19520*/  IMAD.MOV.U32 R5, RZ, RZ, R14 ;  /* 0x000000ffff057224 */ /* 0x000fce00078e000e */
[----:B------:R-:W-:Y:S05]  /*19530*/  WARPSYNC.COLLECTIVE R15, `(.L_x_1374) ;  /* 0x000000000f087348 */ /* 0x000fea0003c00000 */
[----:B------:R0:W1:Y:S02]  /*19540*/  SHFL.IDX P6, R14, R13, R12, R11 ;  /* 0x0000000c0d0e7389 */ /* 0x00006400000c000b */
[----:B01----:R-:W-:Y:S01]  /*19550*/  ENDCOLLECTIVE ;  /* 0x000000000000791b */ /* 0x003fe20003800000 */
.L_x_1374:
        /* <DEDUP_REMOVED lines=16> */
.L_x_1375:
[----:B------:R-:W-:Y:S02]  /*19660*/  IMAD.MOV.U32 R13, RZ, RZ, R3 ;  /* 0x000000ffff0d7224 */ /* 0x000fe400078e0003 */
[----:B------:R-:W-:Y:S02]  /*19670*/  IMAD.MOV.U32 R12, RZ, RZ, 0x5 ;  /* 0x00000005ff0c7424 */ /* 0x000fe400078e00ff */
[----:B------:R-:W-:-:S07]  /*19680*/  IMAD.MOV.U32 R5, RZ, RZ, R14 ;  /* 0x000000ffff057224 */ /* 0x000fce00078e000e */
[----:B------:R-:W-:Y:S05]  /*19690*/  WARPSYNC.COLLECTIVE R15, `(.L_x_1376) ;  /* 0x000000000f087348 */ /* 0x000fea0003c00000 */
[----:B------:R0:W1:Y:S02]  /*196a0*/  SHFL.IDX P6, R14, R13, R12, R11 ;  /* 0x0000000c0d0e7389 */ /* 0x00006400000c000b */
[----:B01----:R-:W-:Y:S01]  /*196b0*/  ENDCOLLECTIVE ;  /* 0x000000000000791b */ /* 0x003fe20003800000 */
.L_x_1376:
        /* <DEDUP_REMOVED lines=16> */
.L_x_1377:
[----:B------:R-:W-:Y:S02]  /*197c0*/  IMAD.MOV.U32 R13, RZ, RZ, R3 ;  /* 0x000000ffff0d7224 */ /* 0x000fe400078e0003 */
[----:B------:R-:W-:Y:S02]  /*197d0*/  IMAD.MOV.U32 R12, RZ, RZ, 0x6 ;  /* 0x00000006ff0c7424 */ /* 0x000fe400078e00ff */
[----:B------:R-:W-:-:S07]  /*197e0*/  IMAD.MOV.U32 R5, RZ, RZ, R14 ;  /* 0x000000ffff057224 */ /* 0x000fce00078e000e */
[----:B------:R-:W-:Y:S05]  /*197f0*/  WARPSYNC.COLLECTIVE R15, `(.L_x_1378) ;  /* 0x000000000f087348 */ /* 0x000fea0003c00000 */
[----:B------:R0:W1:Y:S02]  /*19800*/  SHFL.IDX P6, R14, R13, R12, R11 ;  /* 0x0000000c0d0e7389 */ /* 0x00006400000c000b */
[----:B01----:R-:W-:Y:S01]  /*19810*/  ENDCOLLECTIVE ;  /* 0x000000000000791b */ /* 0x003fe20003800000 */
.L_x_1378:
        /* <DEDUP_REMOVED lines=14> */
.L_x_1379:
        /* <DEDUP_REMOVED lines=8> */
.L_x_1380:
        /* <DEDUP_REMOVED lines=14> */
.L_x_1381:
[----:B------:R-:W-:Y:S01]  /*19a60*/  IMAD.MOV.U32 R4, RZ, RZ, R14 ;  /* 0x000000ffff047224 */ /* 0x000fe200078e000e */
[----:B------:R-:W-:Y:S06]  /*19a70*/  BRA `(.L_x_1382) ;  /* 0xffffffbc00c47947 */ /* 0x000fec000383ffff */
.L_x_1300:
[----:B--2---:R2:W3:Y:S02]  /*19a80*/  SYNCS.PHASECHK.TRANS64.TRYWAIT P0, [R17+URZ+0x28420], R0 ;  /* 0x02842000110075a7 */ /* 0x0044e4000800017f */
[----:B---3--:R-:W-:Y:S05]  /*19a90*/  @!P0 NANOSLEEP.SYNCS 0x989680 ;  /* 0x009896800000895d */ /* 0x008fea0003900000 */
[----:B------:R-:W3:Y:S02]  /*19aa0*/  @!P0 SYNCS.PHASECHK.TRANS64 P0, [R17+URZ+0x28420], R0 ;  /* 0x02842000110085a7 */ /* 0x000ee4000800007f */
[----:B---3--:R-:W-:Y:S05]  /*19ab0*/  @!P0 BRA `(.L_x_1300) ;  /* 0xfffffffc00f08947 */ /* 0x008fea000383ffff */
[----:B------:R-:W-:Y:S05]  /*19ac0*/  BRA `(.L_x_1383) ;  /* 0xffffffc000307947 */ /* 0x000fea000383ffff */
.L_x_1306:
[----:B---3--:R3:W4:Y:S02]  /*19ad0*/  SYNCS.PHASECHK.TRANS64.TRYWAIT P0, [R6+URZ+0x28480], R5 ;  /* 0x02848005060075a7 */ /* 0x008724000800017f */
[----:B----4-:R-:W-:Y:S05]  /*19ae0*/  @!P0 NANOSLEEP.SYNCS 0x989680 ;  /* 0x009896800000895d */ /* 0x010fea0003900000 */
[----:B------:R-:W4:Y:S02]  /*19af0*/  @!P0 SYNCS.PHASECHK.TRANS64 P0, [R6+URZ+0x28480], R5 ;  /* 0x02848005060085a7 */ /* 0x000f24000800007f */
[----:B----4-:R-:W-:Y:S05]  /*19b00*/  @!P0 BRA `(.L_x_1306) ;  /* 0xfffffffc00f08947 */ /* 0x010fea000383ffff */
[----:B------:R-:W-:Y:S05]  /*19b10*/  BRA `(.L_x_1384) ;  /* 0xffffffc000ec7947 */ /* 0x000fea000383ffff */
.L_x_1312:
[----:B-1----:R1:W2:Y:S02]  /*19b20*/  SYNCS.PHASECHK.TRANS64.TRYWAIT P0, [R6+URZ+0x28440], R5 ;  /* 0x02844005060075a7 */ /* 0x0022a4000800017f */
[----:B--2---:R-:W-:Y:S05]  /*19b30*/  @!P0 NANOSLEEP.SYNCS 0x989680 ;  /* 0x009896800000895d */ /* 0x004fea0003900000 */
[----:B------:R-:W2:Y:S02]  /*19b40*/  @!P0 SYNCS.PHASECHK.TRANS64 P0, [R6+URZ+0x28440], R5 ;  /* 0x02844005060085a7 */ /* 0x000ea4000800007f */
[----:B--2---:R-:W-:Y:S05]  /*19b50*/  @!P0 BRA `(.L_x_1312) ;  /* 0xfffffffc00f08947 */ /* 0x004fea000383ffff */
[----:B------:R-:W-:Y:S05]  /*19b60*/  BRA `(.L_x_1385) ;  /* 0xffffffc400ac7947 */ /* 0x000fea000383ffff */
.L_x_1319:
[----:B---3--:R3:W4:Y:S02]  /*19b70*/  SYNCS.PHASECHK.TRANS64.TRYWAIT P0, [R19+URZ+0x28470], R4 ;  /* 0x02847004130075a7 */ /* 0x008724000800017f */
[----:B----4-:R-:W-:Y:S05]  /*19b80*/  @!P0 NANOSLEEP.SYNCS 0x989680 ;  /* 0x009896800000895d */ /* 0x010fea0003900000 */
[----:B------:R-:W4:Y:S02]  /*19b90*/  @!P0 SYNCS.PHASECHK.TRANS64 P0, [R19+URZ+0x28470], R4 ;  /* 0x02847004130085a7 */ /* 0x000f24000800007f */
[----:B----4-:R-:W-:Y:S05]  /*19ba0*/  @!P0 BRA `(.L_x_1319) ;  /* 0xfffffffc00f08947 */ /* 0x010fea000383ffff */
[----:B------:R-:W-:Y:S05]  /*19bb0*/  BRA `(.L_x_1386) ;  /* 0xffffffc800847947 */ /* 0x000fea000383ffff */
.L_x_1321:
[----:B----4-:R4:W0:Y:S02]  /*19bc0*/  SYNCS.PHASECHK.TRANS64.TRYWAIT P0, [R19+URZ+0x28460], R3 ;  /* 0x02846003130075a7 */ /* 0x010824000800017f */
[----:B0-----:R-:W-:Y:S05]  /*19bd0*/  @!P0 NANOSLEEP.SYNCS 0x989680 ;  /* 0x009896800000895d */ /* 0x001fea0003900000 */
[----:B------:R-:W0:Y:S02]  /*19be0*/  @!P0 SYNCS.PHASECHK.TRANS64 P0, [R19+URZ+0x28460], R3 ;  /* 0x02846003130085a7 */ /* 0x000e24000800007f */
[----:B0-----:R-:W-:Y:S05]  /*19bf0*/  @!P0 BRA `(.L_x_1321) ;  /* 0xfffffffc00f08947 */ /* 0x001fea000383ffff */
[----:B------:R-:W-:Y:S05]  /*19c00*/  BRA `(.L_x_1387) ;  /* 0xffffffc8008c7947 */ /* 0x000fea000383ffff */
.L_x_1328:
[----:B--2---:R2:W3:Y:S02]  /*19c10*/  SYNCS.PHASECHK.TRANS64.TRYWAIT P1, [R2+URZ+0x28470], R0 ;  /* 0x02847000020075a7 */ /* 0x0044e4000802017f */
[----:B---3--:R-:W-:Y:S05]  /*19c20*/  @!P1 NANOSLEEP.SYNCS 0x989680 ;  /* 0x009896800000995d */ /* 0x008fea0003900000 */
[----:B------:R-:W3:Y:S02]  /*19c30*/  @!P1 SYNCS.PHASECHK.TRANS64 P1, [R2+URZ+0x28470], R0 ;  /* 0x02847000020095a7 */ /* 0x000ee4000802007f */
[----:B---3--:R-:W-:Y:S05]  /*19c40*/  @!P1 BRA `(.L_x_1328) ;  /* 0xfffffffc00f09947 */ /* 0x008fea000383ffff */
[----:B------:R-:W-:Y:S05]  /*19c50*/  BRA `(.L_x_1388) ;  /* 0xffffffd000a07947 */ /* 0x000fea000383ffff */
.L_x_1330:
[----:B--2---:R2:W3:Y:S02]  /*19c60*/  SYNCS.PHASECHK.TRANS64.TRYWAIT P1, [R2+URZ+0x28460], R0 ;  /* 0x02846000020075a7 */ /* 0x0044e4000802017f */
[----:B---3--:R-:W-:Y:S05]  /*19c70*/  @!P1 NANOSLEEP.SYNCS 0x989680 ;  /* 0x009896800000995d */ /* 0x008fea0003900000 */
[----:B------:R-:W3:Y:S02]  /*19c80*/  @!P1 SYNCS.PHASECHK.TRANS64 P1, [R2+URZ+0x28460], R0 ;  /* 0x02846000020095a7 */ /* 0x000ee4000802007f */
[----:B---3--:R-:W-:Y:S05]  /*19c90*/  @!P1 BRA `(.L_x_1330) ;  /* 0xfffffffc00f09947 */ /* 0x008fea000383ffff */
[----:B------:R-:W-:Y:S05]  /*19ca0*/  BRA `(.L_x_1389) ;  /* 0xffffffd000a87947 */ /* 0x000fea000383ffff */
.L_x_1343:
[----:B0-----:R0:W1:Y:S02]  /*19cb0*/  SYNCS.PHASECHK.TRANS64.TRYWAIT P0, [R0+URZ+0x28420], R3 ;  /* 0x02842003000075a7 */ /* 0x001064000800017f */
[----:B-1----:R-:W-:Y:S05]  /*19cc0*/  @!P0 NANOSLEEP.SYNCS 0x989680 ;  /* 0x009896800000895d */ /* 0x002fea0003900000 */
[----:B------:R-:W1:Y:S02]  /*19cd0*/  @!P0 SYNCS.PHASECHK.TRANS64 P0, [R0+URZ+0x28420], R3 ;  /* 0x02842003000085a7 */ /* 0x000e64000800007f */
[----:B-1----:R-:W-:Y:S05]  /*19ce0*/  @!P0 BRA `(.L_x_1343) ;  /* 0xfffffffc00f08947 */ /* 0x002fea000383ffff */
[----:B------:R-:W-:Y:S05]  /*19cf0*/  BRA `(.L_x_1390) ;  /* 0xffffffe800887947 */ /* 0x000fea000383ffff */
.L_x_1344:
        /* <DEDUP_REMOVED lines=11> */
.L_x_1392:
[----:B------:R-:W-:Y:S05]  /*19db0*/  BSYNC B0 ;  /* 0x0000000000007941 */ /* 0x000fea0003800000 */
.L_x_1391:
[----:B------:R-:W-:Y:S05]  /*19dc0*/  BRA `(.L_x_1393) ;  /* 0xffffffe800707947 */ /* 0x000fea000383ffff */
.L_x_1347:
[----:B------:R-:W-:Y:S01]  /*19dd0*/  BSSY B1, `(.L_x_1394) ;  /* 0x0000006000017945 */ /* 0x000fe20003800000 */
[----:B------:R-:W-:-:S07]  /*19de0*/  IMAD.MOV.U32 R15, RZ, RZ, -0x1 ;  /* 0xffffffffff0f7424 */ /* 0x000fce00078e00ff */
[----:B01----:R-:W-:Y:S05]  /*19df0*/  WARPSYNC.COLLECTIVE R15, `(.L_x_1395) ;  /* 0x000000000f0c7348 */ /* 0x003fea0003c00000 */
[----:B------:R-:W-:Y:S02]  /*19e00*/  ELECT P6, UR62, PT ;  /* 0x00000000003e782f */ /* 0x000fe400038c0000 */
[----:B------:R-:W-:Y:S01]  /*19e10*/  MOV R14, UR62 ;  /* 0x0000003e000e7c02 */ /* 0x000fe20008000f00 */
[----:B01----:R-:W-:Y:S10]  /*19e20*/  ENDCOLLECTIVE ;  /* 0x000000000000791b */ /* 0x003ff40003800000 */
.L_x_1395:
[----:B------:R-:W-:Y:S05]  /*19e30*/  BSYNC B1 ;  /* 0x0000000000017941 */ /* 0x000fea0003800000 */
.L_x_1394:
[----:B------:R-:W-:Y:S05]  /*19e40*/  BRA `(.L_x_1396) ;  /* 0xffffffe800687947 */ /* 0x000fea000383ffff */
.L_x_1349:
[----:B0-----:R0:W1:Y:S02]  /*19e50*/  SYNCS.PHASECHK.TRANS64.TRYWAIT P1, [R6+URZ], R5 ;  /* 0x00000005060075a7 */ /* 0x001064000802017f */
[----:B-1----:R-:W-:Y:S05]  /*19e60*/  @!P1 NANOSLEEP.SYNCS 0x989680 ;  /* 0x009896800000995d */ /* 0x002fea0003900000 */
[----:B------:R-:W1:Y:S02]  /*19e70*/  @!P1 SYNCS.PHASECHK.TRANS64 P1, [R6+URZ], R5 ;  /* 0x00000005060095a7 */ /* 0x000e64000802007f */
[----:B-1----:R-:W-:Y:S05]  /*19e80*/  @!P1 BRA `(.L_x_1349) ;  /* 0xfffffffc00f09947 */ /* 0x002fea000383ffff */
[----:B------:R-:W-:Y:S05]  /*19e90*/  BRA `(.L_x_1397) ;  /* 0xffffffe800ac7947 */ /* 0x000fea000383ffff */
.L_x_1350:
[----:B-1----:R1:W2:Y:S02]  /*19ea0*/  SYNCS.PHASECHK.TRANS64.TRYWAIT P1, [R7+URZ], R2 ;  /* 0x00000002070075a7 */ /* 0x0022a4000802017f */
[----:B--2---:R-:W-:Y:S05]  /*19eb0*/  @!P1 NANOSLEEP.SYNCS 0x989680 ;  /* 0x009896800000995d */ /* 0x004fea0003900000 */
[----:B------:R-:W2:Y:S02]  /*19ec0*/  @!P1 SYNCS.PHASECHK.TRANS64 P1, [R7+URZ], R2 ;  /* 0x00000002070095a7 */ /* 0x000ea4000802007f */
[----:B--2---:R-:W-:Y:S05]  /*19ed0*/  @!P1 BRA `(.L_x_1350) ;  /* 0xfffffffc00f09947 */ /* 0x004fea000383ffff */
[----:B------:R-:W-:Y:S05]  /*19ee0*/  BRA `(.L_x_1398) ;  /* 0xffffffe800a07947 */ /* 0x000fea000383ffff */
.L_x_1352:
[----:B--2---:R2:W3:Y:S02]  /*19ef0*/  SYNCS.PHASECHK.TRANS64.TRYWAIT P1, [R4+URZ+0x28460], R5 ;  /* 0x02846005040075a7 */ /* 0x0044e4000802017f */
[----:B---3--:R-:W-:Y:S05]  /*19f00*/  @!P1 NANOSLEEP.SYNCS 0x989680 ;  /* 0x009896800000995d */ /* 0x008fea0003900000 */
[----:B------:R-:W3:Y:S02]  /*19f10*/  @!P1 SYNCS.PHASECHK.TRANS64 P1, [R4+URZ+0x28460], R5 ;  /* 0x02846005040095a7 */ /* 0x000ee4000802007f */
[----:B---3--:R-:W-:Y:S05]  /*19f20*/  @!P1 BRA `(.L_x_1352) ;  /* 0xfffffffc00f09947 */ /* 0x008fea000383ffff */
[----:B------:R-:W-:Y:S05]  /*19f30*/  BRA `(.L_x_1399) ;  /* 0xffffffe800a47947 */ /* 0x000fea000383ffff */
.L_x_1354:
[----:B---3--:R3:W4:Y:S02]  /*19f40*/  SYNCS.PHASECHK.TRANS64.TRYWAIT P1, [R3+URZ+0x28460], R2 ;  /* 0x02846002030075a7 */ /* 0x008724000802017f */
[----:B----4-:R-:W-:Y:S05]  /*19f50*/  @!P1 NANOSLEEP.SYNCS 0x989680 ;  /* 0x009896800000995d */ /* 0x010fea0003900000 */
[----:B------:R-:W4:Y:S02]  /*19f60*/  @!P1 SYNCS.PHASECHK.TRANS64 P1, [R3+URZ+0x28460], R2 ;  /* 0x02846002030095a7 */ /* 0x000f24000802007f */
[----:B----4-:R-:W-:Y:S05]  /*19f70*/  @!P1 BRA `(.L_x_1354) ;  /* 0xfffffffc00f09947 */ /* 0x010fea000383ffff */
[----:B------:R-:W-:Y:S05]  /*19f80*/  BRA `(.L_x_1400) ;  /* 0xffffffe800a47947 */ /* 0x000fea000383ffff */
.L_x_1356:
[----:B----4-:R4:W0:Y:S02]  /*19f90*/  SYNCS.PHASECHK.TRANS64.TRYWAIT P0, [R4+URZ+0x28480], R5 ;  /* 0x02848005040075a7 */ /* 0x010824000800017f */
[----:B0-----:R-:W-:Y:S05]  /*19fa0*/  @!P0 NANOSLEEP.SYNCS 0x989680 ;  /* 0x009896800000895d */ /* 0x001fea0003900000 */
[----:B------:R-:W0:Y:S02]  /*19fb0*/  @!P0 SYNCS.PHASECHK.TRANS64 P0, [R4+URZ+0x28480], R5 ;  /* 0x02848005040085a7 */ /* 0x000e24000800007f */
[----:B0-----:R-:W-:Y:S05]  /*19fc0*/  @!P0 BRA `(.L_x_1356) ;  /* 0xfffffffc00f08947 */ /* 0x001fea000383ffff */
[----:B------:R-:W-:Y:S05]  /*19fd0*/  BRA `(.L_x_1357) ;  /* 0xffffffe800a07947 */ /* 0x000fea000383ffff */
.L_x_1401:
        /* <DEDUP_REMOVED lines=10> */
.L_x_13261:


//--------------------- .text._ZN7cutlass13device_kernelIN5flash11enable_sm90INS1_16FlashAttnFwdSm90INS1_25CollectiveMainloopFwdSm90ILi2EN4cute5tupleIJNS5_1CILi1EEES8_S8_EEENS6_IJNS7_ILi128EEENS7_ILi64EEENS7_ILi256EEEEEELi256ENS_12float_e4m3_tEfNS_4arch4Sm90ELb0ELb1ELb0ELb1ELb0ELb1ELb0ELb1ELb1ELb1ELb1ELb0EEENS1_21CollectiveEpilogueFwdINS6_IJSA_SC_SB_EEES9_NS_10bfloat16_tESG_Li256ELb1ELb1ELb1ELb1EEENS1_36VarlenDynamicPersistentTileSchedulerILi128ELi64ELi256ELi128ELb1ELb1ELb1ELb1ELb0ELb1EEEEEEEEEvNT_6ParamsE --------------------------
	.section	.text._ZN7cutlass13device_kernelIN5flash11enable_sm90INS1_16FlashAttnFwdSm90INS1_25CollectiveMainloopFwdSm90ILi2EN4cute5tupleIJNS5_1CILi1EEES8_S8_EEENS6_IJNS7_ILi128EEENS7_ILi64EEENS7_ILi256EEEEEELi256ENS_12float_e4m3_tEfNS_4arch4Sm90ELb0ELb1ELb0ELb1ELb0ELb1ELb0ELb1ELb1ELb1ELb1ELb0EEENS1_21CollectiveEpilogueFwdINS6_IJSA_SC_SB_EEES9_NS_10bfloat16_tESG_Li256ELb1ELb1ELb1ELb1EEENS1_36VarlenDynamicPersistentTileSchedulerILi128ELi64ELi256ELi128ELb1ELb1ELb1ELb1ELb0ELb1EEEEEEEEEvNT_6ParamsE,"ax",@progbits
	.align	128
.text._ZN7cutlass13device_kernelIN5flash11enable_sm90INS1_16FlashAttnFwdSm90INS1_25CollectiveMainloopFwdSm90ILi2EN4cute5tupleIJNS5_1CILi1EEES8_S8_EEENS6_IJNS7_ILi128EEENS7_ILi64EEENS7_ILi256EEEEEELi256ENS_12float_e4m3_tEfNS_4arch4Sm90ELb0ELb1ELb0ELb1ELb0ELb1ELb0ELb1ELb1ELb1ELb1ELb0EEENS1_21CollectiveEpilogueFwdINS6_IJSA_SC_SB_EEES9_NS_10bfloat16_tESG_Li256ELb1ELb1ELb1ELb1EEENS1_36VarlenDynamicPersistentTileSchedulerILi128ELi64ELi256ELi128ELb1ELb1ELb1ELb1ELb0ELb1EEEEEEEEEvNT_6ParamsE:
        .type           _ZN7cutlass13device_kernelIN5flash11enable_sm90INS1_16FlashAttnFwdSm90INS1_25CollectiveMainloopFwdSm90ILi2EN4cute5tupleIJNS5_1CILi1EEES8_S8_EEENS6_IJNS7_ILi128EEENS7_ILi64EEENS7_ILi256EEEEEELi256ENS_12float_e4m3_tEfNS_4arch4Sm90ELb0ELb1ELb0ELb1ELb0ELb1ELb0ELb1ELb1ELb1ELb1ELb0EEENS1_21CollectiveEpilogueFwdINS6_IJSA_SC_SB_EEES9_NS_10bfloat16_tESG_Li256ELb1ELb1ELb1ELb1EEENS1_36VarlenDynamicPersistentTileSchedulerILi128ELi64ELi256ELi128ELb1ELb1ELb1ELb1ELb0ELb1EEEEEEEEEvNT_6ParamsE,@function
        .size           _ZN7cutlass13device_kernelIN5flash11enable_sm90INS1_16FlashAttnFwdSm90INS1_25CollectiveMainloopFwdSm90ILi2EN4cute5tupleIJNS5_1CILi1EEES8_S8_EEENS6_IJNS7_ILi128EEENS7_ILi64EEENS7_ILi256EEEEEELi256ENS_12float_e4m3_tEfNS_4arch4Sm90ELb0ELb1ELb0ELb1ELb0ELb1ELb0ELb1ELb1ELb1ELb1ELb0EEENS1_21CollectiveEpilogueFwdINS6_IJSA_SC_SB_EEES9_NS_10bfloat16_tESG_Li256ELb1ELb1ELb1ELb1EEENS1_36VarlenDynamicPersistentTileSchedulerILi128ELi64ELi256ELi128ELb1ELb1ELb1ELb1ELb0ELb1EEEEEEEEEvNT_6ParamsE,(.L_x_13262 - _ZN7cutlass13device_kernelIN5flash11enable_sm90INS1_16FlashAttnFwdSm90INS1_25CollectiveMainloopFwdSm90ILi2EN4cute5tupleIJNS5_1CILi1EEES8_S8_EEENS6_IJNS7_ILi128EEENS7_ILi64EEENS7_ILi256EEEEEELi256ENS_12float_e4m3_tEfNS_4arch4Sm90ELb0ELb1ELb0ELb1ELb0ELb1ELb0ELb1ELb1ELb1ELb1ELb0EEENS1_21CollectiveEpilogueFwdINS6_IJSA_SC_SB_EEES9_NS_10bfloat16_tESG_Li256ELb1ELb1ELb1ELb1EEENS1_36VarlenDynamicPersistentTileSchedulerILi128ELi64ELi256ELi128ELb1ELb1ELb1ELb1ELb0ELb1EEEEEEEEEvNT_6ParamsE)
        .other          _ZN7cutlass13device_kernelIN5flash11enable_sm90INS1_16FlashAttnFwdSm90INS1_25CollectiveMainloopFwdSm90ILi2EN4cute5tupleIJNS5_1CILi1EEES8_S8_EEENS6_IJNS7_ILi128EEENS7_ILi64EEENS7_ILi256EEEEEELi256ENS_12float_e4m3_tEfNS_4arch4Sm90ELb0ELb1ELb0ELb1ELb0ELb1ELb0ELb1ELb1ELb1ELb1ELb0EEENS1_21CollectiveEpilogueFwdINS6_IJSA_SC_SB_EEES9_NS_10bfloat16_tESG_Li256ELb1ELb1ELb1ELb1EEENS1_36VarlenDynamicPersistentTileSchedulerILi128ELi64ELi256ELi128ELb1ELb1ELb1ELb1ELb0ELb1EEEEEEEEEvNT_6ParamsE,@"STO_CUDA_ENTRY STV_DEFAULT"
_ZN7cutlass13device_kernelIN5flash11enable_sm90INS1_16FlashAttnFwdSm90INS1_25CollectiveMainloopFwdSm90ILi2EN4cute5tupleIJNS5_1CILi1EEES8_S8_EEENS6_IJNS7_ILi128EEENS7_ILi64EEENS7_ILi256EEEEEELi256ENS_12float_e4m3_tEfNS_4arch4Sm90ELb0ELb1ELb0ELb1ELb0ELb1ELb0ELb1ELb1ELb1ELb1ELb0EEENS1_21CollectiveEpilogueFwdINS6_IJSA_SC_SB_EEES9_NS_10bfloat16_tESG_Li256ELb1ELb1ELb1ELb1EEENS1_36VarlenDynamicPersistentTileSchedulerILi128ELi64ELi256ELi128ELb1ELb1ELb1ELb1ELb0ELb1EEEEEEEEEvNT_6ParamsE:
        /* <DEDUP_REMOVED lines=24> */
.L_x_1403:
[----:B------:R-:W-:Y:S05]  /*0180*/  BSYNC B0 ;  /* 0x0000000000007941 */ /* 0x000fea0003800000 */
.L_x_1402:
        /* <DEDUP_REMOVED lines=41> */
.L_x_1404:
        /* <DEDUP_REMOVED lines=22> */
.L_x_1405:
        /* <DEDUP_REMOVED lines=18> */
.L_x_1406:
        /* <DEDUP_REMOVED lines=22> */
.L_x_1407:
        /* <DEDUP_REMOVED lines=22> */
.L_x_1408:
        /* <DEDUP_REMOVED lines=8> */
.L_x_1411:
[----:B------:R-:W-:-:S08]  /*09e0*/  NOP ;  /* 0x0000000000007918 */ /* 0x000fd00000000000 */
[----:B------:R-:W0:Y:S02]  /*09f0*/  USETMAXREG.TRY_ALLOC.CTAPOOL UP0, 0xf0 ;  /* 0x000000f0000079c8 */ /* 0x000e240008000600 */
[----:B0-----:R-:W-:-:S13]  /*0a00*/  PLOP3.LUT P0, PT, PT, PT, UP0, 0x80, 0x0 ;  /* 0x000000000000781c */ /* 0x001fda0003f0f008 */
[----:B------:R-:W-:Y:S05]  /*0a10*/  @!P0 BRA `(.L_x_1411) ;  /* 0xfffffffc00f08947 */ /* 0x000fea000383ffff */
[----:B------:R-:W2:Y:S01]  /*0a20*/  LDL.LU R0, [R1] ;  /* 0x0000000001007983 */ /* 0x000ea20000300800 */
        /* <DEDUP_REMOVED lines=15> */
[----:B------:R1:W-:Y:S01]  /*0b20*/  STL [R1], R0 ;  /* 0x0000000001007387 */ /* 0x0003e20000100800 */
[----:B0-----:R-:W-:-:S13]  /*0b30*/  ISETP.GE.AND P0, PT, R207, UR4, PT ;  /* 0x00000004cf007c0c */ /* 0x001fda000bf06270 */
[----:B-1----:R-:W-:Y:S05]  /*0b40*/  @P0 BRA `(.L_x_1412) ;  /* 0x000002a800380947 */ /* 0x002fea0003800000 */
[----:B------:R-:W0:Y:S01]  /*0b50*/  S2R R0, SR_TID.X ;  /* 0x0000000000007919 */ /* 0x000e220000002100 */
[----:B------:R-:W-:Y:S02]  /*0b60*/  R2UR UR44, R16 ;  /* 0x00000000102c72ca */ /* 0x000fe400000e0000 */
[----:B------:R-:W-:Y:S01]  /*0b70*/  CS2R R192, SRZ ;  /* 0x0000000000c07805 */ /* 0x000fe2000001ff00 */
[----:B------:R-:W-:Y:S01]  /*0b80*/  IMAD.MOV.U32 R198, RZ, RZ, RZ ;  /* 0x000000ffffc67224 */ /* 0x000fe200078e00ff */
[----:B------:R-:W-:Y:S01]  /*0b90*/  ULOP3.LUT UR45, UR40, 0x1, URZ, 0xfc, !UPT ;  /* 0x00000001282d7892 */ /* 0x000fe2000f8efc3f */
[----:B------:R-:W-:Y:S01]  /*0ba0*/  IMAD.MOV.U32 R200, RZ, RZ, RZ ;  /* 0x000000ffffc87224 */ /* 0x000fe200078e00ff */
[----:B------:R-:W-:-:S07]  /*0bb0*/  UMOV UR43, URZ ;  /* 0x0000003f002b7c82 */ /* 0x000fce0008000000 */
[----:B------:R-:W-:Y:S01]  /*0bc0*/  UIADD3 UR44, UR44, 0x18000, URZ ;  /* 0x000180002c2c7890 */ /* 0x000fe2000fffe03f */
[----:B0-----:R-:W-:-:S05]  /*0bd0*/  VIADD R0, R0, 0xffffff80 ;  /* 0xffffff8000007836 */ /* 0x001fca0000000000 */
[----:B------:R-:W-:-:S04]  /*0be0*/  SHF.R.S32.HI R3, RZ, 0x1f, R0 ;  /* 0x0000001fff037819 */ /* 0x000fc80000011400 */
[CC--:B------:R-:W-:Y:S02]  /*0bf0*/  LEA.HI R2, R3.reuse, R0.reuse, RZ, 0x7 ;  /* 0x0000000003027211 */ /* 0x0c0fe400078f38ff */
[CC--:B------:R-:W-:Y:S02]  /*0c00*/  LEA.HI R5, R3.reuse, R0.reuse, RZ, 0x2 ;  /* 0x0000000003057211 */ /* 0x0c0fe400078f10ff */
[CC--:B------:R-:W-:Y:S02]  /*0c10*/  LEA.HI R6, R3.reuse, R0.reuse, RZ, 0x4 ;  /* 0x0000000003067211 */ /* 0x0c0fe400078f20ff */
[CC--:B------:R-:W-:Y:S02]  /*0c20*/  LEA.HI R17, R3.reuse, R0.reuse, RZ, 0x3 ;  /* 0x0000000003117211 */ /* 0x0c0fe400078f18ff */
[----:B------:R-:W-:Y:S02]  /*0c30*/  LOP3.LUT R11, R2, 0xffffff80, RZ, 0xc0, !PT ;  /* 0xffffff80020b7812 */ /* 0x000fe400078ec0ff */
[----:B------:R-:W-:-:S02]  /*0c40*/  LEA.HI R8, R3, R0, RZ, 0x5 ;  /* 0x0000000003087211 */ /* 0x000fc400078f28ff */
[----:B------:R-:W-:Y:S01]  /*0c50*/  LEA.HI R4, R3, R0, RZ, 0x6 ;  /* 0x0000000003047211 */ /* 0x000fe200078f30ff */
[----:B------:R-:W-:Y:S01]  /*0c60*/  IMAD.IADD R20, R0, 0x1, -R11 ;  /* 0x0000000100147824 */ /* 0x000fe200078e0a0b */
[----:B------:R-:W-:Y:S01]  /*0c70*/  LOP3.LUT R13, R5, 0xfffffffc, RZ, 0xc0, !PT ;  /* 0xfffffffc050d7812 */ /* 0x000fe200078ec0ff */
[----:B------:R-:W-:Y:S01]  /*0c80*/  IMAD.SHL.U32 R8, R8, 0x20, RZ ;  /* 0x0000002008087824 */ /* 0x000fe200078e00ff */
[----:B------:R-:W-:Y:S01]  /*0c90*/  LOP3.LUT R7, R6, 0x3fffff0, RZ, 0xc0, !PT ;  /* 0x03fffff006077812 */ /* 0x000fe200078ec0ff */
[----:B------:R-:W-:Y:S01]  /*0ca0*/  IMAD.SHL.U32 R4, R4, 0x10, RZ ;  /* 0x0000001004047824 */ /* 0x000fe200078e00ff */
[----:B------:R-:W-:Y:S01]  /*0cb0*/  LOP3.LUT R5, R17, 0xfffffff8, RZ, 0xc0, !PT ;  /* 0xfffffff811057812 */ /* 0x000fe200078ec0ff */
[C---:B------:R-:W-:Y:S01]  /*0cc0*/  IMAD.IADD R13, R0.reuse, 0x1, -R13 ;  /* 0x00000001000d7824 */ /* 0x040fe200078e0a0d */
[----:B------:R-:W-:Y:S01]  /*0cd0*/  SHF.R.S32.HI R3, RZ, 0x7, R2 ;  /* 0x00000007ff037819 */ /* 0x000fe20000011402 */
[C---:B------:R-:W-:Y:S01]  /*0ce0*/  IMAD.IADD R7, R0.reuse, 0x1, -R7 ;  /* 0x0000000100077824 */ /* 0x040fe200078e0a07 */
[----:B------:R-:W-:Y:S01]  /*0cf0*/  SHF.R.S32.HI R9, RZ, 0x4, R6 ;  /* 0x00000004ff097819 */ /* 0x000fe20000011406 */
[----:B------:R-:W-:Y:S01]  /*0d00*/  IMAD.IADD R5, R0, 0x1, -R5 ;  /* 0x0000000100057824 */ /* 0x000fe200078e0a05 */
[----:B------:R-:W-:Y:S01]  /*0d10*/  LEA.HI R2, R2, R3, RZ, 0x1 ;  /* 0x0000000302027211 */ /* 0x000fe200078f08ff */
[----:B------:R-:W-:Y:S01]  /*0d20*/  STL [R1+0x98], R20 ;  /* 0x0000981401007387 */ /* 0x000fe20000100800 */
[----:B------:R-:W-:Y:S01]  /*0d30*/  LEA.HI R6, R6, R9, RZ, 0x1 ;  /* 0x0000000906067211 */ /* 0x000fe200078f08ff */
[C---:B------:R-:W-:Y:S01]  /*0d40*/  IMAD.SHL.U32 R22, R5.reuse, 0x10, RZ ;  /* 0x0000001005167824 */ /* 0x040fe200078e00ff */
[----:B------:R-:W-:Y:S01]  /*0d50*/  SHF.R.S32.HI R0, RZ, 0x1f, R20 ;  /* 0x0000001fff007819 */ /* 0x000fe20000011414 */
[----:B------:R-:W-:Y:S01]  /*0d60*/  IMAD.SHL.U32 R18, R5, 0x8, RZ ;  /* 0x0000000805127824 */ /* 0x000fe200078e00ff */
[----:B------:R-:W-:-:S02]  /*0d70*/  LOP3.LUT R8, R8, 0xfffffc00, RZ, 0xc0, !PT ;  /* 0xfffffc0008087812 */ /* 0x000fc400078ec0ff */
[----:B------:R-:W-:Y:S01]  /*0d80*/  LOP3.LUT R2, R2, 0x3fffffe, RZ, 0xc0, !PT ;  /* 0x03fffffe02027812 */ /* 0x000fe200078ec0ff */
[----:B------:R-:W-:Y:S01]  /*0d90*/  VIADD R194, R18, 0x40 ;  /* 0x0000004012c27836 */ /* 0x000fe20000000000 */
[----:B------:R-:W-:Y:S01]  /*0da0*/  LOP3.LUT R6, R6, 0x1ffffffe, RZ, 0xc0, !PT ;  /* 0x1ffffffe06067812 */ /* 0x000fe200078ec0ff */
[----:B------:R-:W-:Y:S01]  /*0db0*/  IMAD R7, R7, 0x40, R8 ;  /* 0x0000004007077824 */ /* 0x000fe200078e0208 */
[-C--:B------:R-:W-:Y:S01]  /*0dc0*/  LEA.HI R10, R0, R20.reuse, RZ, 0x2 ;  /* 0x00000014000a7211 */ /* 0x080fe200078f10ff */
[----:B------:R-:W-:Y:S01]  /*0dd0*/  IMAD.IADD R2, R3, 0x1, -R2 ;  /* 0x0000000103027824 */ /* 0x000fe200078e0a02 */
[----:B------:R-:W-:Y:S01]  /*0de0*/  SHF.R.S32.HI R17, RZ, 0x3, R17 ;  /* 0x00000003ff117819 */ /* 0x000fe20000011411 */
[----:B------:R-:W-:Y:S01]  /*0df0*/  IMAD.IADD R6, R9, 0x1, -R6 ;  /* 0x0000000109067824 */ /* 0x000fe200078e0a06 */
[--C-:B------:R-:W-:Y:S01]  /*0e00*/  SHF.R.S32.HI R3, RZ, 0x2, R10.reuse ;  /* 0x00000002ff037819 */ /* 0x100fe2000001140a */
[----:B------:R-:W-:Y:S01]  /*0e10*/  VIADD R208, R18, 0x80 ;  /* 0x0000008012d07836 */ /* 0x000fe20000000000 */
[----:B------:R-:W-:Y:S01]  /*0e20*/  SHF.R.S32.HI R8, RZ, 0x1f, R10 ;  /* 0x0000001fff087819 */ /* 0x000fe2000001140a */
[----:B------:R-:W-:Y:S01]  /*0e30*/  IMAD R6, R6, 0x8, R7 ;  /* 0x0000000806067824 */ /* 0x000fe200078e0207 */
[----:B------:R-:W-:Y:S01]  /*0e40*/  LEA.HI R9, R13, R13, RZ, 0x1 ;  /* 0x0000000d0d097211 */ /* 0x000fe200078f08ff */
[C---:B------:R-:W-:Y:S01]  /*0e50*/  VIADD R7, R17.reuse, 0x40 ;  /* 0x0000004011077836 */ /* 0x040fe20000000000 */
[----:B------:R-:W-:Y:S01]  /*0e60*/  LEA.HI R8, R8, R3, RZ, 0x3 ;  /* 0x0000000308087211 */ /* 0x000fe200078f18ff */
[----:B------:R-:W-:Y:S01]  /*0e70*/  VIADD R219, R17, 0x20 ;  /* 0x0000002011db7836 */ /* 0x000fe20000000000 */
[----:B------:R-:W-:Y:S01]  /*0e80*/  LEA.HI R0, R0, R20, RZ, 0x5 ;  /* 0x0000001400007211 */ /* 0x000fe200078f28ff */
[----:B------:R0:W-:Y:S01]  /*0e90*/  STL [R1+0xac], R6 ;  /* 0x0000ac0601007387 */ /* 0x0001e20000100800 */
[----:B------:R-:W-:Y:S01]  /*0ea0*/  LOP3.LUT R8, R8, 0xfffffff8, RZ, 0xc0, !PT ;  /* 0xfffffff808087812 */ /* 0x000fe200078ec0ff */
[----:B------:R-:W-:Y:S01]  /*0eb0*/  IMAD.SHL.U32 R203, R219, 0x80, RZ ;  /* 0x00000080dbcb7824 */ /* 0x000fe200078e00ff */
[----:B------:R-:W-:Y:S01]  /*0ec0*/  SHF.R.S32.HI R0, RZ, 0x5, R0 ;  /* 0x00000005ff007819 */ /* 0x000fe20000011400 */
[----:B------:R-:W-:Y:S01]  /*0ed0*/  IMAD.SHL.U32 R209, R17, 0x80, RZ ;  /* 0x0000008011d17824 */ /* 0x000fe200078e00ff */
[----:B------:R-:W-:Y:S01]  /*0ee0*/  SHF.R.S32.HI R12, RZ, 0x1f, R7 ;  /* 0x0000001fff0c7819 */ /* 0x000fe20000011407 */
[----:B------:R-:W-:Y:S01]  /*0ef0*/  IMAD.IADD R3, R3, 0x1, -R8 ;  /* 0x0000000103037824 */ /* 0x000fe200078e0a08 */
[----:B------:R-:W-:Y:S01]  /*0f00*/  LOP3.LUT R10, R10, 0x7ffffffc, RZ, 0xc0, !PT ;  /* 0x7ffffffc0a0a7812 */ /* 0x000fe200078ec0ff */
[----:B------:R-:W-:Y:S01]  /*0f10*/  VIADD R210, R18, 0xc0 ;  /* 0x000000c012d27836 */ /* 0x000fe20000000000 */
[----:B------:R-:W-:Y:S01]  /*0f20*/  LEA.HI R12, R12, R7, RZ, 0x3 ;  /* 0x000000070c0c7211 */ /* 0x000fe200078f18ff */
[----:B------:R-:W-:Y:S01]  /*0f30*/  IMAD R3, R0, 0x10, R3 ;  /* 0x0000001000037824 */ /* 0x000fe200078e0203 */
[----:B0-----:R-:W-:Y:S01]  /*0f40*/  LOP3.LUT R6, R9, 0x1ffffffe, RZ, 0xc0, !PT ;  /* 0x1ffffffe09067812 */ /* 0x001fe200078ec0ff */
[----:B------:R-:W-:Y:S01]  /*0f50*/  VIADD R9, R17, 0x60 ;  /* 0x0000006011097836 */ /* 0x000fe20000000000 */
[----:B------:R-:W-:Y:S01]  /*0f60*/  SHF.R.S32.HI R0, RZ, 0x1f, R219 ;  /* 0x0000001fff007819 */ /* 0x000fe200000114db */
[----:B------:R-:W-:Y:S01]  /*0f70*/  IMAD.SHL.U32 R7, R7, 0x80, RZ ;  /* 0x0000008007077824 */ /* 0x000fe200078e00ff */
[----:B------:R-:W-:Y:S01]  /*0f80*/  LOP3.LUT R203, R203, 0x380, RZ, 0xc0, !PT ;  /* 0x00000380cbcb7812 */ /* 0x000fe200078ec0ff */
[----:B------:R-:W-:Y:S01]  /*0f90*/  IMAD R15, R2, 0x40, R3 ;  /* 0x00000040020f7824 */ /* 0x000fe200078e0203 */
[----:B------:R-:W-:Y:S01]  /*0fa0*/  SHF.R.S32.HI R14, RZ, 0x1f, R9 ;  /* 0x0000001fff0e7819 */ /* 0x000fe20000011409 */
[----:B------:R-:W-:Y:S01]  /*0fb0*/  IMAD.SHL.U32 R12, R12, 0x80, RZ ;  /* 0x000000800c0c7824 */ /* 0x000fe200078e00ff */
[----:B------:R-:W-:Y:S01]  /*0fc0*/  LEA.HI R2, R0, R219, RZ, 0x3 ;  /* 0x000000db00027211 */ /* 0x000fe200078f18ff */
[----:B------:R-:W-:Y:S01]  /*0fd0*/  IMAD.IADD R6, R13, 0x1, -R6 ;  /* 0x000000010d067824 */ /* 0x000fe200078e0a06 */
[----:B------:R-:W-:Y:S01]  /*0fe0*/  LEA.HI R14, R14, R9, RZ, 0x3 ;  /* 0x000000090e0e7211 */ /* 0x000fe200078f18ff */
[----:B------:R-:W-:Y:S01]  /*0ff0*/  IMAD.SHL.U32 R9, R9, 0x80, RZ ;  /* 0x0000008009097824 */ /* 0x000fe200078e00ff */
[----:B------:R-:W-:Y:S01]  /*1000*/  LOP3.LUT R7, R7, 0x380, RZ, 0xc0, !PT ;  /* 0x0000038007077812 */ /* 0x000fe200078ec0ff */
[----:B------:R-:W-:Y:S01]  /*1010*/  IMAD.SHL.U32 R2, R2, 0x80, RZ ;  /* 0x0000008002027824 */ /* 0x000fe200078e00ff */
[----:B------:R-:W-:Y:S01]  /*1020*/  LOP3.LUT R209, R209, 0x380, RZ, 0xc0, !PT ;  /* 0x00000380d1d17812 */ /* 0x000fe200078ec0ff */
[----:B------:R-:W-:Y:S01]  /*1030*/  IMAD.SHL.U32 R14, R14, 0x80, RZ ;  /* 0x000000800e0e7824 */ /* 0x000fe200078e00ff */
[----:B------:R-:W-:Y:S01]  /*1040*/  LOP3.LUT R11, R9, 0x380, RZ, 0xc0, !PT ;  /* 0x00000380090b7812 */ /* 0x000fe200078ec0ff */
[----:B------:R-:W-:Y:S01]  /*1050*/  IMAD.IADD R10, R20, 0x1, -R10 ;  /* 0x00000001140a7824 */ /* 0x000fe200078e0a0a */
[--C-:B------:R-:W-:Y:S01]  /*1060*/  LOP3.LUT R8, R7, 0x70, R22.reuse, 0xf8, !PT ;  /* 0x0000007007087812 */ /* 0x100fe200078ef816 */
[----:B------:R-:W-:Y:S01]  /*1070*/  STL [R1+0xa8], R15 ;  /* 0x0000a80f01007387 */ /* 0x000fe20000100800 */
[----:B------:R-:W-:Y:S01]  /*1080*/  SHF.R.U32.HI R9, RZ, 0x3, R7 ;  /* 0x00000003ff097819 */ /* 0x000fe20000011607 */
[----:B------:R-:W-:Y:S01]  /*1090*/  IMAD.SHL.U32 R196, R10, 0x2, RZ ;  /* 0x000000020ac47824 */ /* 0x000fe200078e00ff */
[--C-:B------:R-:W-:Y:S01]  /*10a0*/  LOP3.LUT R13, R11, 0x70, R22.reuse, 0xf8, !PT ;  /* 0x000000700b0d7812 */ /* 0x100fe200078ef816 */
[----:B------:R-:W-:Y:S01]  /*10b0*/  IMAD R202, R6, 0x8, R15 ;  /* 0x0000000806ca7824 */ /* 0x000fe200078e020f */
[----:B------:R-:W-:Y:S01]  /*10c0*/  LOP3.LUT R7, R12, 0xfffffc00, RZ, 0xc0, !PT ;  /* 0xfffffc000c077812 */ /* 0x000fe200078ec0ff */
[C---:B------:R-:W-:Y:S01]  /*10d0*/  VIADD R25, R196.reuse, 0x8 ;  /* 0x00000008c4197836 */ /* 0x040fe20000000000 */
[----:B------:R-:W-:Y:S01]  /*10e0*/  SHF.R.U32.HI R11, RZ, 0x3, R11 ;  /* 0x00000003ff0b7819 */ /* 0x000fe2000001160b */
[----:B------:R-:W-:Y:S01]  /*10f0*/  VIADD R24, R196, 0x10 ;  /* 0x00000010c4187836 */ /* 0x000fe20000000000 */
[----:B------:R-:W-:Y:S01]  /*1100*/  LOP3.LUT R14, R14, 0xfffffc00, RZ, 0xc0, !PT ;  /* 0xfffffc000e0e7812 */ /* 0x000fe200078ec0ff */
[----:B------:R-:W-:Y:S01]  /*1110*/  VIADD R20, R196, 0x20 ;  /* 0x00000020c4147836 */ /* 0x000fe20000000000 */
[----:B------:R-:W-:Y:S01]  /*1120*/  LOP3.LUT R213, R4, 0xfffffc00, RZ, 0xc0, !PT ;  /* 0xfffffc0004d57812 */ /* 0x000fe200078ec0ff */
[C---:B------:R-:W-:Y:S01]  /*1130*/  VIADD R12, R196.reuse, 0x38 ;  /* 0x00000038c40c7836 */ /* 0x040fe20000000000 */
[----:B------:R-:W-:Y:S01]  /*1140*/  SHF.R.U32.HI R4, RZ, 0x3, R203 ;  /* 0x00000003ff047819 */ /* 0x000fe200000116cb */
[C---:B------:R-:W-:Y:S01]  /*1150*/  VIADD R10, R196.reuse, 0x48 ;  /* 0x00000048c40a7836 */ /* 0x040fe20000000000 */
[--C-:B------:R-:W-:Y:S01]  /*1160*/  LOP3.LUT R3, R203, 0x70, R22.reuse, 0xf8, !PT ;  /* 0x00000070cb037812 */ /* 0x100fe200078ef816 */
[----:B------:R-:W-:Y:S01]  /*1170*/  VIADD R5, R196, 0x68 ;  /* 0x00000068c4057836 */ /* 0x000fe20000000000 */
[----:B------:R-:W-:Y:S01]  /*1180*/  LOP3.LUT R212, R2, 0xfffffc00, RZ, 0xc0, !PT ;  /* 0xfffffc0002d47812 */ /* 0x000fe200078ec0ff */
[C---:B------:R-:W-:Y:S01]  /*1190*/  VIADD R237, R196.reuse, 0x90 ;  /* 0x00000090c4ed7836 */ /* 0x040fe20000000000 */
[----:B------:R-:W-:Y:S01]  /*11a0*/  LOP3.LUT R7, R7, R8, R9, 0xf6, !PT ;  /* 0x0000000807077212 */ /* 0x000fe200078ef609 */
[C---:B------:R-:W-:Y:S01]  /*11b0*/  VIADD R9, R196.reuse, 0x50 ;  /* 0x00000050c4097836 */ /* 0x040fe20000000000 */
[----:B------:R-:W-:Y:S01]  /*11c0*/  LOP3.LUT R0, R209, 0x70, R22, 0xf8, !PT ;  /* 0x00000070d1007812 */ /* 0x000fe200078ef816 */
[C---:B------:R-:W-:Y:S01]  /*11d0*/  VIADD R8, R196.reuse, 0x58 ;  /* 0x00000058c4087836 */ /* 0x040fe20000000000 */
[----:B------:R-:W-:Y:S01]  /*11e0*/  SHF.R.U32.HI R21, RZ, 0x3, R209 ;  /* 0x00000003ff157819 */ /* 0x000fe200000116d1 */
[----:B------:R-:W-:Y:S01]  /*11f0*/  VIADD R236, R196, 0x98 ;  /* 0x00000098c4ec7836 */ /* 0x000fe20000000000 */
[----:B------:R-:W-:Y:S01]  /*1200*/  LOP3.LUT R11, R14, R13, R11, 0xf6, !PT ;  /* 0x0000000d0e0b7212 */ /* 0x000fe200078ef60b */
[----:B------:R-:W-:Y:S01]  /*1210*/  VIADD R14, R196, 0x28 ;  /* 0x00000028c40e7836 */ /* 0x000fe20000000000 */
[----:B------:R-:W-:Y:S01]  /*1220*/  LOP3.LUT R3, R212, R3, R4, 0xf6, !PT ;  /* 0x00000003d4037212 */ /* 0x000fe200078ef604 */
[----:B------:R-:W-:Y:S01]  /*1230*/  VIADD R13, R196, 0x30 ;  /* 0x00000030c40d7836 */ /* 0x000fe20000000000 */
[----:B------:R-:W-:Y:S01]  /*1240*/  LOP3.LUT R215, R213, R0, R21, 0xf6, !PT ;  /* 0x00000000d5d77212 */ /* 0x000fe200078ef615 */
[C---:B------:R-:W-:Y:S01]  /*1250*/  IMAD.IADD R0, R16.reuse, 0x1, R7 ;  /* 0x0000000110007824 */ /* 0x040fe200078e0207 */
[----:B------:R-:W-:Y:S01]  /*1260*/  SHF.R.S32.HI R27, RZ, 0x1f, R25 ;  /* 0x0000001fff1b7819 */ /* 0x000fe20000011419 */
[----:B------:R-:W-:Y:S01]  /*1270*/  IMAD.IADD R4, R16, 0x1, R11 ;  /* 0x0000000110047824 */ /* 0x000fe200078e020b */
[----:B------:R-:W-:Y:S01]  /*1280*/  SHF.R.S32.HI R26, RZ, 0x1f, R24 ;  /* 0x0000001fff1a7819 */ /* 0x000fe20000011418 */
[----:B------:R-:W-:Y:S01]  /*1290*/  VIADD R21, R196, 0x18 ;  /* 0x00000018c4157836 */ /* 0x000fe20000000000 */
[----:B------:R0:W-:Y:S01]  /*12a0*/  STL [R1+0xa0], R0 ;  /* 0x0000a00001007387 */ /* 0x0001e20000100800 */
[----:B------:R-:W-:Y:S01]  /*12b0*/  IMAD.IADD R2, R16, 0x1, R3 ;  /* 0x0000000110027824 */ /* 0x000fe200078e0203 */
[----:B------:R-:W-:Y:S01]  /*12c0*/  SHF.R.S32.HI R24, RZ, 0x1f, R20 ;  /* 0x0000001fff187819 */ /* 0x000fe20000011414 */
[C---:B------:R-:W-:Y:S01]  /*12d0*/  VIADD R11, R196.reuse, 0x40 ;  /* 0x00000040c40b7836 */ /* 0x040fe20000000000 */
[----:B------:R1:W-:Y:S01]  /*12e0*/  STL [R1+0x9c], R4 ;  /* 0x00009c0401007387 */ /* 0x0003e20000100800 */
[C---:B------:R-:W-:Y:S01]  /*12f0*/  VIADD R7, R196.reuse, 0x60 ;  /* 0x00000060c4077836 */ /* 0x040fe20000000000 */
[----:B------:R-:W-:Y:S01]  /*1300*/  SHF.R.S32.HI R25, RZ, 0x1f, R21 ;  /* 0x0000001fff197819 */ /* 0x000fe20000011415 */
[C---:B------:R-:W-:Y:S01]  /*1310*/  VIADD R3, R196.reuse, 0x78 ;  /* 0x00000078c4037836 */ /* 0x040fe20000000000 */
[----:B------:R2:W-:Y:S01]  /*1320*/  STL [R1+0xa4], R2 ;  /* 0x0000a40201007387 */ /* 0x0005e20000100800 */
[----:B------:R-:W-:Y:S01]  /*1330*/  SHF.R.S32.HI R21, RZ, 0x1f, R14 ;  /* 0x0000001fff157819 */ /* 0x000fe2000001140e */
[C---:B------:R-:W-:Y:S01]  /*1340*/  VIADD R235, R196.reuse, 0xa0 ;  /* 0x000000a0c4eb7836 */ /* 0x040fe20000000000 */
[----:B0-----:R-:W-:Y:S01]  /*1350*/  SHF.R.S32.HI R0, RZ, 0x1f, R196 ;  /* 0x0000001fff007819 */ /* 0x001fe200000114c4 */
[C---:B------:R-:W-:Y:S01]  /*1360*/  VIADD R0, R196.reuse, 0x88 ;  /* 0x00000088c4007836 */ /* 0x040fe20000000000 */
[----:B------:R-:W-:Y:S01]  /*1370*/  SHF.R.S32.HI R20, RZ, 0x1f, R13 ;  /* 0x0000001fff147819 */ /* 0x000fe2000001140d */
[C---:B-1----:R-:W-:Y:S01]  /*1380*/  VIADD R4, R196.reuse, 0x70 ;  /* 0x00000070c4047836 */ /* 0x042fe20000000000 */
[----:B------:R-:W-:Y:S01]  /*1390*/  SHF.R.S32.HI R14, RZ, 0x1f, R12 ;  /* 0x0000001fff0e7819 */ /* 0x000fe2000001140c */
[C---:B------:R-:W-:Y:S01]  /*13a0*/  VIADD R234, R196.reuse, 0xa8 ;  /* 0x000000a8c4ea7836 */ /* 0x040fe20000000000 */
[----:B------:R-:W-:Y:S01]  /*13b0*/  SHF.R.S32.HI R13, RZ, 0x1f, R11 ;  /* 0x0000001fff0d7819 */ /* 0x000fe2000001140b */
[C---:B--2---:R-:W-:Y:S01]  /*13c0*/  VIADD R2, R196.reuse, 0x80 ;  /* 0x00000080c4027836 */ /* 0x044fe20000000000 */
        /* <DEDUP_REMOVED lines=21> */
[----:B------:R-:W-:Y:S01]  /*1520*/  IMAD.IADD R214, R16, 0x1, R215 ;  /* 0x0000000110d67824 */ /* 0x000fe200078e02d7 */
[----:B------:R-:W-:-:S02]  /*1530*/  SHF.R.S32.HI R3, RZ, 0x1f, R235 ;  /* 0x0000001fff037819 */ /* 0x000fc400000114eb */
[----:B------:R-:W-:Y:S02]  /*1540*/  SHF.R.S32.HI R2, RZ, 0x1f, R234 ;  /* 0x0000001fff027819 */ /* 0x000fe400000114ea */
[----:B------:R-:W-:Y:S02]  /*1550*/  SHF.R.S32.HI R0, RZ, 0x1f, R233 ;  /* 0x0000001fff007819 */ /* 0x000fe400000114e9 */
[----:B------:R-:W-:Y:S02]  /*1560*/  SHF.R.S32.HI R3, RZ, 0x1f, R232 ;  /* 0x0000001fff037819 */ /* 0x000fe400000114e8 */
[----:B------:R-:W-:Y:S02]  /*1570*/  SHF.R.S32.HI R2, RZ, 0x1f, R231 ;  /* 0x0000001fff027819 */ /* 0x000fe400000114e7 */
[----:B------:R-:W-:Y:S02]  /*1580*/  SHF.R.S32.HI R0, RZ, 0x1f, R230 ;  /* 0x0000001fff007819 */ /* 0x000fe400000114e6 */
        /* <DEDUP_REMOVED lines=10> */
[----:B------:R-:W-:-:S07]  /*1630*/  SHF.R.S32.HI R0, RZ, 0x1f, R224 ;  /* 0x0000001fff007819 */ /* 0x000fce00000114e0 */
.L_x_1654:
[----:B------:R-:W-:Y:S05]  /*1640*/  YIELD ;  /* 0x0000000000007946 */ /* 0x000fea0003800000 */
[----:B------:R-:W-:Y:S01]  /*1650*/  ULDC.64 UR4, c[0x0][0xa28] ;  /* 0x00028a0000047ab9 */ /* 0x000fe20000000a00 */
[----:B01----:R-:W0:Y:S01]  /*1660*/  LDC.64 R4, c[0x0][0xa08] ;  /* 0x00028200ff047b82 */ /* 0x003e220000000a00 */
[----:B------:R-:W-:Y:S01]  /*1670*/  ISETP.NE.U32.AND P1, PT, RZ, UR4, PT ;  /* 0x00000004ff007c0c */ /* 0x000fe2000bf25070 */
[----:B------:R-:W-:Y:S02]  /*1680*/  IMAD.MOV.U32 R24, RZ, RZ, RZ ;  /* 0x000000ffff187224 */ /* 0x000fe400078e00ff */
[----:B------:R-:W-:Y:S01]  /*1690*/  IMAD.MOV.U32 R10, RZ, RZ, RZ ;  /* 0x000000ffff0a7224 */ /* 0x000fe200078e00ff */
[----:B------:R-:W-:Y:S01]  /*16a0*/  ISETP.NE.AND.EX P1, PT, RZ, UR5, PT, P1 ;  /* 0x00000005ff007c0c */ /* 0x000fe2000bf25310 */
[----:B------:R-:W-:-:S02]  /*16b0*/  ULDC.64 UR4, c[0x0][0xa18] ;  /* 0x0002860000047ab9 */ /* 0x000fc40000000a00 */
[----:B------:R-:W-:-:S04]  /*16c0*/  ISETP.NE.U32.AND P2, PT, RZ, UR4, PT ;  /* 0x00000004ff007c0c */ /* 0x000fc8000bf45070 */
[----:B------:R-:W-:Y:S01]  /*16d0*/  ISETP.NE.AND.EX P2, PT, RZ, UR5, PT, P2 ;  /* 0x00000005ff007c0c */ /* 0x000fe2000bf45320 */
[----:B------:R-:W-:Y:S02]  /*16e0*/  ULDC.64 UR4, c[0x0][0xa08] ;  /* 0x0002820000047ab9 */ /* 0x000fe40000000a00 */
[----:B------:R-:W-:-:S03]  /*16f0*/  ISETP.NE.U32.AND P0, PT, RZ, UR4, PT ;  /* 0x00000004ff007c0c */ /* 0x000fc6000bf05070 */
[----:B------:R-:W1:Y:S01]  /*1700*/  @P1 LDC.64 R2, c[0x0][0xa28] ;  /* 0x00028a00ff021b82 */ /* 0x000e620000000a00 */
[----:B------:R-:W-:Y:S01]  /*1710*/  ISETP.NE.AND.EX P0, PT, RZ, UR5, PT, P0 ;  /* 0x00000005ff007c0c */ /* 0x000fe2000bf05300 */
[----:B0-----:R-:W-:-:S06]  /*1720*/  IMAD.WIDE R4, R207, 0x4, R4 ;  /* 0x00000004cf047825 */ /* 0x001fcc00078e0204 */
[----:B------:R-:W0:Y:S01]  /*1730*/  @P2 LDC.64 R6, c[0x0][0xa18] ;  /* 0x00028600ff062b82 */ /* 0x000e220000000a00 */
[----:B------:R-:W-:Y:S02]  /*1740*/  ULDC UR4, c[0x0][0x288] ;  /* 0x0000a20000047ab9 */ /* 0x000fe40000000800 */
[----:B------:R-:W-:Y:S01]  /*1750*/  IMAD.U32 R195, RZ, RZ, UR4 ;  /* 0x00000004ffc37e24 */ /* 0x000fe2000f8e00ff */
[----:B------:R-:W-:Y:S02]  /*1760*/  ULDC.64 UR4, c[0x0][0x418] ;  /* 0x0001060000047ab9 */ /* 0x000fe40000000a00 */
[----:B------:R-:W5:Y:S01]  /*1770*/  @P0 LDG.E R24, desc[UR46][R4.64] ;  /* 0x0000002e04180981 */ /* 0x000f62000c1e1900 */
[----:B-1----:R-:W-:-:S04]  /*1780*/  @P1 IMAD.WIDE R2, R207, 0x4, R2 ;  /* 0x00000004cf021825 */ /* 0x002fc800078e0202 */
[----:B0-----:R-:W-:Y:S01]  /*1790*/  @P2 IMAD.WIDE R6, R207, 0x4, R6 ;  /* 0x00000004cf062825 */ /* 0x001fe200078e0206 */
[----:B------:R-:W-:Y:S01]  /*17a0*/  UISETP.NE.U32.AND UP0, UPT, UR4, URZ, UPT ;  /* 0x0000003f0400728c */ /* 0x000fe2000bf05070 */
[----:B------:R0:W5:Y:S02]  /*17b0*/  @P1 LDG.E R10, desc[UR46][R2.64] ;  /* 0x0000002e020a1981 */ /* 0x000164000c1e1900 */
[----:B------:R-:W-:Y:S02]  /*17c0*/  ULDC UR4, c[0x0][0x424] ;  /* 0x0001090000047ab9 */ /* 0x000fe40000000800 */
[----:B------:R1:W5:Y:S01]  /*17d0*/  @P2 LDG.E R195, desc[UR46][R6.64] ;  /* 0x0000002e06c32981 */ /* 0x000362000c1e1900 */
[----:B------:R-:W-:-:S03]  /*17e0*/  UISETP.NE.AND.EX UP0, UPT, UR5, URZ, UPT, UP0 ;  /* 0x0000003f0500728c */ /* 0x000fc6000bf05300 */
[----:B------:R-:W-:Y:S01]  /*17f0*/  ULDC UR5, c[0x0][0x2f0] ;  /* 0x0000bc0000057ab9 */ /* 0x000fe20000000800 */
[----:B------:R-:W-:-:S04]  /*1800*/  USEL UR4, UR4, 0x1, UP0 ;  /* 0x0000000104047887 */ /* 0x000fc80008000000 */
[----:B------:R-:W-:-:S03]  /*1810*/  UIMAD UR4, UR4, UR5, URZ ;  /* 0x00000005040472a4 */ /* 0x000fc6000f8e023f */
[----:B------:R-:W-:Y:S02]  /*1820*/  ULDC UR5, c[0x0][0x348] ;  /* 0x0000d20000057ab9 */ /* 0x000fe40000000800 */
[----:B0-----:R-:W-:Y:S02]  /*1830*/  IMAD.U32 R2, RZ, RZ, UR5 ;  /* 0x00000005ff027e24 */ /* 0x001fe4000f8e00ff */
[----:B------:R-:W-:Y:S01]  /*1840*/  IMAD.U32 R25, RZ, RZ, UR4 ;  /* 0x00000004ff197e24 */ /* 0x000fe2000f8e00ff */
[----:B-12-4-:R-:W-:Y:S06]  /*1850*/  @P2 BRA `(.L_x_1413) ;  /* 0x0000000000242947 */ /* 0x016fec0003800000 */
        /* <DEDUP_REMOVED lines=9> */
.L_x_1413:
[----:B------:R-:W-:Y:S01]  /*18f0*/  ULDC.64 UR4, c[0x0][0xa20] ;  /* 0x0002880000047ab9 */ /* 0x000fe20000000a00 */
[C---:B------:R-:W-:Y:S01]  /*1900*/  LOP3.LUT R3, R206.reuse, 0xff000000, RZ, 0xc0, !PT ;  /* 0xff000000ce037812 */ /* 0x040fe200078ec0ff */
[----:B------:R-:W-:Y:S01]  /*1910*/  IMAD.MOV.U32 R218, RZ, RZ, R207 ;  /* 0x000000ffffda7224 */ /* 0x000fe200078e00cf */
[----:B------:R-:W-:Y:S02]  /*1920*/  ISETP.NE.U32.AND P1, PT, RZ, UR4, PT ;  /* 0x00000004ff007c0c */ /* 0x000fe4000bf25070 */
[C---:B------:R-:W-:Y:S02]  /*1930*/  LOP3.LUT R0, R206.reuse, 0xff0000, RZ, 0xc0, !PT ;  /* 0x00ff0000ce007812 */ /* 0x040fe400078ec0ff */
[----:B------:R-:W-:Y:S02]  /*1940*/  ISETP.NE.AND.EX P1, PT, RZ, UR5, PT, P1 ;  /* 0x00000005ff007c0c */ /* 0x000fe4000bf25310 */
[----:B------:R-:W-:Y:S02]  /*1950*/  SHF.R.U32.HI R3, RZ, 0x8, R3 ;  /* 0x00000008ff037819 */ /* 0x000fe40000011603 */
[----:B------:R-:W-:-:S02]  /*1960*/  LOP3.LUT R211, R206, 0xffff, RZ, 0xc0, !PT ;  /* 0x0000ffffced37812 */ /* 0x000fc400078ec0ff */
[----:B------:R-:W-:-:S07]  /*1970*/  LEA.HI R217, R0, R3, RZ, 0x10 ;  /* 0x0000000300d97211 */ /* 0x000fce00078f80ff */
[----:B------:R-:W-:Y:S05]  /*1980*/  @!P1 BRA `(.L_x_1414) ;  /* 0x0000000000109947 */ /* 0x000fea0003800000 */
[----:B------:R-:W0:Y:S02]  /*1990*/  LDC.64 R4, c[0x0][0xa20] ;  /* 0x00028800ff047b82 */ /* 0x000e240000000a00 */
[----:B0-----:R-:W-:-:S05]  /*19a0*/  IMAD.WIDE R4, R207, 0x4, R4 ;  /* 0x00000004cf047825 */ /* 0x001fca00078e0204 */
[----:B------:R0:W5:Y:S01]  /*19b0*/  LDG.E R25, desc[UR46][R4.64] ;  /* 0x0000002e04197981 */ /* 0x000162000c1e1900 */
[----:B------:R-:W-:Y:S05]  /*19c0*/  BRA `(.L_x_1415) ;  /* 0x0000000000107947 */ /* 0x000fea0003800000 */
.L_x_1414:
[----:B------:R-:W-:Y:S05]  /*19d0*/  @!P0 BRA `(.L_x_1415) ;  /* 0x00000000000c8947 */ /* 0x000fea0003800000 */
[----:B------:R-:W2:Y:S04]  /*19e0*/  LDG.E R0, desc[UR46][R4.64] ;  /* 0x0000002e04007981 */ /* 0x000ea8000c1e1900 */
[----:B------:R-:W2:Y:S02]  /*19f0*/  LDG.E R25, desc[UR46][R4.64+0x4] ;  /* 0x0000042e04197981 */ /* 0x000ea4000c1e1900 */
[----:B--2---:R-:W-:-:S07]  /*1a00*/  IMAD.IADD R25, R25, 0x1, -R0 ;  /* 0x0000000119197824 */ /* 0x004fce00078e0a00 */
.L_x_1415:
[----:B------:R-:W-:Y:S01]  /*1a10*/  ULDC.64 UR4, c[0x0][0xa10] ;  /* 0x0002840000047ab9 */ /* 0x000fe20000000a00 */
[----:B0-----:R-:W0:Y:S01]  /*1a20*/  LDC R4, c[0x0][0x448] ;  /* 0x00011200ff047b82 */ /* 0x001e220000000800 */
[----:B------:R-:W-:-:S04]  /*1a30*/  ISETP.NE.U32.AND P0, PT, RZ, UR4, PT ;  /* 0x00000004ff007c0c */ /* 0x000fc8000bf05070 */
[----:B------:R-:W-:Y:S01]  /*1a40*/  ISETP.NE.AND.EX P0, PT, RZ, UR5, PT, P0 ;  /* 0x00000005ff007c0c */ /* 0x000fe2000bf05300 */
[----:B------:R-:W-:Y:S02]  /*1a50*/  ULDC.64 UR4, c[0x0][0xa30] ;  /* 0x00028c0000047ab9 */ /* 0x000fe40000000a00 */
[----:B------:R-:W-:-:S04]  /*1a60*/  ISETP.NE.U32.AND P1, PT, RZ, UR4, PT ;  /* 0x00000004ff007c0c */ /* 0x000fc8000bf25070 */
[----:B------:R-:W-:-:S06]  /*1a70*/  ISETP.NE.AND.EX P1, PT, RZ, UR5, PT, P1 ;  /* 0x00000005ff007c0c */ /* 0x000fcc000bf25310 */
[----:B------:R-:W1:Y:S08]  /*1a80*/  @P0 LDC.64 R6, c[0x0][0xa10] ;  /* 0x00028400ff060b82 */ /* 0x000e700000000a00 */
[----:B------:R-:W2:Y:S01]  /*1a90*/  @P1 LDC.64 R8, c[0x0][0xa30] ;  /* 0x00028c00ff081b82 */ /* 0x000ea20000000a00 */
[----:B-1----:R-:W-:-:S05]  /*1aa0*/  @P0 IMAD.WIDE R6, R207, 0x4, R6 ;  /* 0x00000004cf060825 */ /* 0x002fca00078e0206 */
[----:B------:R-:W3:Y:S04]  /*1ab0*/  @P0 LDG.E R0, desc[UR46][R6.64] ;  /* 0x0000002e06000981 */ /* 0x000ee8000c1e1900 */
[----:B------:R-:W3:Y:S01]  /*1ac0*/  @P0 LDG.E R3, desc[UR46][R6.64+0x4] ;  /* 0x0000042e06030981 */ /* 0x000ee2000c1e1900 */
[----:B-----5:R-:W-:Y:S02]  /*1ad0*/  IMAD.MOV.U32 R38, RZ, RZ, R25 ;  /* 0x000000ffff267224 */ /* 0x020fe400078e0019 */
[----:B--2---:R-:W-:-:S05]  /*1ae0*/  @P1 IMAD.WIDE R8, R207, 0x4, R8 ;  /* 0x00000004cf081825 */ /* 0x004fca00078e0208 */
[----:B------:R1:W5:Y:S01]  /*1af0*/  @P1 LDG.E R38, desc[UR46][R8.64] ;  /* 0x0000002e08261981 */ /* 0x000362000c1e1900 */
[----:B0-----:R-:W-:Y:S01]  /*1b00*/  ISETP.NE.AND P1, PT, R4, 0x1, PT ;  /* 0x000000010400780c */ /* 0x001fe20003f25270 */
[----:B------:R-:W-:Y:S01]  /*1b10*/  IMAD.SHL.U32 R199, R205, 0x80, RZ ;  /* 0x00000080cdc77824 */ /* 0x000fe200078e00ff */
[----:B------:R-:W0:Y:S01]  /*1b20*/  LDC.64 R4, c[0x0][0x9e0] ;  /* 0x00027800ff047b82 */ /* 0x000e220000000a00 */
[----:B------:R-:W-:-:S10]  /*1b30*/  IMAD.IADD R13, R25, 0x1, -R10 ;  /* 0x00000001190d7824 */ /* 0x000fd400078e0a0a */
[----:B------:R-:W2:Y:S08]  /*1b40*/  @P1 LDC R11, c[0x0][0x44c] ;  /* 0x00011300ff0b1b82 */ /* 0x000eb00000000800 */
[----:B------:R-:W4:Y:S01]  /*1b50*/  @P1 LDC R12, c[0x0][0x450] ;  /* 0x00011400ff0c1b82 */ /* 0x000f220000000800 */
[----:B0-----:R-:W-:Y:S01]  /*1b60*/  ISETP.GE.AND P2, PT, R5, 0x1, PT ;  /* 0x000000010500780c */ /* 0x001fe20003f46270 */
[----:B---3--:R-:W-:-:S02]  /*1b70*/  @P0 IMAD.IADD R2, R3, 0x1, -R0 ;  /* 0x0000000103020824 */ /* 0x008fc400078e0a00 */
[----:B------:R-:W-:Y:S02]  /*1b80*/  VIADD R0, R199, 0x7f ;  /* 0x0000007fc7007836 */ /* 0x000fe40000000000 */
[----:B------:R-:W-:Y:S02]  /*1b90*/  IMAD.IADD R197, R13, 0x1, R2 ;  /* 0x000000010dc57824 */ /* 0x000fe400078e0202 */
[----:B--2---:R-:W-:-:S03]  /*1ba0*/  @P1 IMAD.HI.U32 R3, R0, R11, RZ ;  /* 0x0000000b00031227 */ /* 0x004fc600078e00ff */
[C---:B------:R-:W-:Y:S01]  /*1bb0*/  IADD3 R40, R197.reuse, 0x1, -R195 ;  /* 0x00000001c5287810 */ /* 0x040fe20007ffe8c3 */
[----:B------:R-:W-:Y:S01]  /*1bc0*/  IMAD.MOV.U32 R7, RZ, RZ, R0 ;  /* 0x000000ffff077224 */ /* 0x000fe200078e0000 */
[----:B----4-:R-:W-:Y:S01]  /*1bd0*/  @P1 SHF.R.U32.HI R7, RZ, R12, R3 ;  /* 0x0000000cff071219 */ /* 0x010fe20000011603 */
[----:B------:R-:W-:-:S04]  /*1be0*/  VIADD R0, R197, 0x3f ;  /* 0x0000003fc5007836 */ /* 0x000fc80000000000 */
[----:B-1----:R-:W-:Y:S01]  /*1bf0*/  IMAD.IADD R9, R40, 0x1, R7 ;  /* 0x0000000128097824 */ /* 0x002fe200078e0207 */
[----:B------:R-:W-:-:S03]  /*1c00*/  SHF.R.S32.HI R3, RZ, 0x1f, R0 ;  /* 0x0000001fff037819 */ /* 0x000fc60000011400 */
[----:B------:R-:W-:Y:S01]  /*1c10*/  IMAD.IADD R4, R9, 0x1, R4 ;  /* 0x0000000109047824 */ /* 0x000fe200078e0204 */
[----:B------:R-:W-:-:S04]  /*1c20*/  LEA.HI R3, R3, R0, RZ, 0x6 ;  /* 0x0000000003037211 */ /* 0x000fc800078f30ff */
[----:B------:R-:W-:Y:S01]  /*1c30*/  SHF.R.S32.HI R36, RZ, 0x6, R3 ;  /* 0x00000006ff247819 */ /* 0x000fe20000011403 */
[----:B------:R-:W-:Y:S06]  /*1c40*/  @!P2 BRA `(.L_x_1416) ;  /* 0x000000000048a947 */ /* 0x000fec0003800000 */
[C---:B------:R-:W-:Y:S01]  /*1c50*/  ISETP.GT.AND P0, PT, R9.reuse, RZ, PT ;  /* 0x000000ff0900720c */ /* 0x040fe20003f04270 */
[----:B------:R-:W-:Y:S01]  /*1c60*/  BSSY B0, `(.L_x_1417) ;  /* 0x000000e000007945 */ /* 0x000fe20003800000 */
[----:B------:R-:W-:-:S11]  /*1c70*/  VIADD R0, R9, 0xffffffff ;  /* 0xffffffff09007836 */ /* 0x000fd60000000000 */
        /* <DEDUP_REMOVED lines=8> */
.L_x_1418:
[----:B------:R-:W-:-:S13]  /*1d00*/  ISETP.NE.AND P0, PT, R5, 0x1, PT ;  /* 0x000000010500780c */ /* 0x000fda0003f05270 */
[----:B------:R-:W0:Y:S02]  /*1d10*/  @P0 LDC.64 R6, c[0x0][0x9e8] ;  /* 0x00027a00ff060b82 */ /* 0x000e240000000a00 */
[----:B0-----:R-:W-:-:S05]  /*1d20*/  @P0 IMAD.HI.U32 R6, R0, R6, RZ ;  /* 0x0000000600060227 */ /* 0x001fca00078e00ff */
[----:B------:R-:W-:-:S07]  /*1d30*/  @P0 SHF.R.U32.HI R0, RZ, R7, R6 ;  /* 0x00000007ff000219 */ /* 0x000fce0000011606 */
.L_x_1419:
[----:B------:R-:W-:Y:S05]  /*1d40*/  BSYNC B0 ;  /* 0x0000000000007941 */ /* 0x000fea0003800000 */
.L_x_1417:
[----:B------:R-:W-:-:S05]  /*1d50*/  IMAD R3, R0, R5, R5 ;  /* 0x0000000500037224 */ /* 0x000fca00078e0205 */
[----:B------:R-:W-:-:S07]  /*1d60*/  VIMNMX R4, R4, R3, PT ;  /* 0x0000000304047248 */ /* 0x000fce0003fe0100 */
.L_x_1416:
[----:B------:R-:W0:Y:S01]  /*1d70*/  @P1 LDC R6, c[0x0][0x44c] ;  /* 0x00011300ff061b82 */ /* 0x000e220000000800 */
[----:B------:R-:W-:Y:S01]  /*1d80*/  VIADD R4, R4, 0x3f ;  /* 0x0000003f04047836 */ /* 0x000fe20000000000 */
[----:B------:R-:W-:Y:S01]  /*1d90*/  ULDC UR4, c[0x0][0x9dc] ;  /* 0x0002770000047ab9 */ /* 0x000fe20000000800 */
[----:B------:R-:W-:Y:S02]  /*1da0*/  IMAD.MOV.U32 R0, RZ, RZ, R199 ;  /* 0x000000ffff007224 */ /* 0x000fe400078e00c7 */
[----:B------:R-:W-:Y:S01]  /*1db0*/  IMAD.IADD R165, R197, 0x1, -R195 ;  /* 0x00000001c5a57824 */ /* 0x000fe200078e0ac3 */
[----:B------:R-:W-:Y:S02]  /*1dc0*/  SHF.R.S32.HI R3, RZ, 0x1f, R4 ;  /* 0x0000001fff037819 */ /* 0x000fe40000011404 */
[----:B------:R-:W1:Y:S02]  /*1dd0*/  @P1 LDC R7, c[0x0][0x450] ;  /* 0x00011400ff071b82 */ /* 0x000e640000000800 */
[----:B------:R-:W-:-:S04]  /*1de0*/  LEA.HI R3, R3, R4, RZ, 0x6 ;  /* 0x0000000403037211 */ /* 0x000fc800078f30ff */
[----:B------:R-:W-:-:S04]  /*1df0*/  SHF.R.S32.HI R3, RZ, 0x6, R3 ;  /* 0x00000006ff037819 */ /* 0x000fc80000011403 */
[----:B------:R-:W-:Y:S01]  /*1e00*/  VIMNMX R8, R36, R3, PT ;  /* 0x0000000324087248 */ /* 0x000fe20003fe0100 */
[----:B0-----:R-:W-:-:S05]  /*1e10*/  @P1 IMAD.HI.U32 R6, R199, R6, RZ ;  /* 0x00000006c7061227 */ /* 0x001fca00078e00ff */
[----:B-1----:R-:W-:-:S05]  /*1e20*/  @P1 SHF.R.U32.HI R0, RZ, R7, R6 ;  /* 0x00000007ff001219 */ /* 0x002fca0000011606 */
[----:B------:R-:W-:-:S04]  /*1e30*/  IMAD.IADD R0, R165, 0x1, R0 ;  /* 0x00000001a5007824 */ /* 0x000fc800078e0200 */
[----:B------:R-:W-:Y:S01]  /*1e40*/  VIADD R3, R0, -UR4 ;  /* 0x8000000400037c36 */ /* 0x000fe20008000000 */
[----:B------:R-:W-:Y:S06]  /*1e50*/  @!P2 BRA `(.L_x_1420) ;  /* 0x000000000044a947 */ /* 0x000fec0003800000 */
[----:B------:R-:W-:Y:S01]  /*1e60*/  ISETP.GT.AND P0, PT, R0, -0x1, PT ;  /* 0xffffffff0000780c */ /* 0x000fe20003f04270 */
[----:B------:R-:W-:-:S12]  /*1e70*/  BSSY B0, `(.L_x_1421) ;  /* 0x000000d000007945 */ /* 0x000fd80003800000 */
        /* <DEDUP_REMOVED lines=8> */
.L_x_1422:
[----:B------:R-:W-:-:S13]  /*1f00*/  ISETP.NE.AND P0, PT, R5, 0x1, PT ;  /* 0x000000010500780c */ /* 0x000fda0003f05270 */
[----:B------:R-:W0:Y:S02]  /*1f10*/  @P0 LDC.64 R6, c[0x0][0x9e8] ;  /* 0x00027a00ff060b82 */ /* 0x000e240000000a00 */
[----:B0-----:R-:W-:-:S05]  /*1f20*/  @P0 IMAD.HI.U32 R6, R0, R6, RZ ;  /* 0x0000000600060227 */ /* 0x001fca00078e00ff */
[----:B------:R-:W-:-:S07]  /*1f30*/  @P0 SHF.R.U32.HI R0, RZ, R7, R6 ;  /* 0x00000007ff000219 */ /* 0x000fce0000011606 */
.L_x_1423:
[----:B------:R-:W-:Y:S05]  /*1f40*/  BSYNC B0 ;  /* 0x0000000000007941 */ /* 0x000fea0003800000 */
.L_x_1421:
[----:B------:R-:W-:-:S05]  /*1f50*/  IMAD R0, R0, R5, RZ ;  /* 0x0000000500007224 */ /* 0x000fca00078e02ff */
[----:B------:R-:W-:-:S07]  /*1f60*/  VIMNMX R3, R3, R0, !PT ;  /* 0x0000000003037248 */ /* 0x000fce0007fe0100 */
.L_x_1420:
[----:B------:R-:W-:Y:S01]  /*1f70*/  SHF.R.S32.HI R0, RZ, 0x1f, R3 ;  /* 0x0000001fff007819 */ /* 0x000fe20000011403 */
[----:B------:R-:W-:Y:S01]  /*1f80*/  BSSY B0, `(.L_x_1424) ;  /* 0x0000028000007945 */ /* 0x000fe20003800000 */
[----:B------:R-:W-:Y:S02]  /*1f90*/  LOP3.LUT R222, R217, 0xff, RZ, 0xc0, !PT ;  /* 0x000000ffd9de7812 */ /* 0x000fe400078ec0ff */
[----:B------:R-:W-:Y:S01]  /*1fa0*/  LEA.HI R0, R0, R3, RZ, 0x6 ;  /* 0x0000000300007211 */ /* 0x000fe200078f30ff */
[----:B------:R-:W-:Y:S01]  /*1fb0*/  IMAD.MOV.U32 R3, RZ, RZ, RZ ;  /* 0x000000ffff037224 */ /* 0x000fe200078e00ff */
[----:B------:R-:W-:Y:S02]  /*1fc0*/  SHF.R.U32.HI R217, RZ, 0x10, R217 ;  /* 0x00000010ffd97819 */ /* 0x000fe400000116d9 */
[----:B------:R-:W-:-:S04]  /*1fd0*/  SHF.R.S32.HI R0, RZ, 0x6, R0 ;  /* 0x00000006ff007819 */ /* 0x000fc80000011400 */
[----:B------:R-:W-:-:S04]  /*1fe0*/  VIMNMX R9, RZ, R0, !PT ;  /* 0x00000000ff097248 */ /* 0x000fc80007fe0100 */
[----:B------:R-:W-:-:S13]  /*1ff0*/  ISETP.GT.AND P0, PT, R8, R9, PT ;  /* 0x000000090800720c */ /* 0x000fda0003f04270 */
[----:B------:R-:W-:Y:S05]  /*2000*/  @!P0 BRA `(.L_x_1425) ;  /* 0x00000000007c8947 */ /* 0x000fea0003800000 */
[----:B------:R-:W-:Y:S01]  /*2010*/  ISETP.NE.AND P0, PT, R217, RZ, PT ;  /* 0x000000ffd900720c */ /* 0x000fe20003f05270 */
[----:B------:R-:W-:-:S03]  /*2020*/  ULDC UR4, c[0x0][0x9f0] ;  /* 0x00027c0000047ab9 */ /* 0x000fc60000000800 */
[----:B------:R-:W-:-:S04]  /*2030*/  SEL R11, R217, UR4, P0 ;  /* 0x00000004d90b7c07 */ /* 0x000fc80008000000 */
[-C--:B------:R-:W-:Y:S02]  /*2040*/  IABS R6, R11.reuse ;  /* 0x0000000b00067213 */ /* 0x080fe40000000000 */
[----:B------:R-:W-:Y:S02]  /*2050*/  IADD3 R0, R11, -0x1, R8 ;  /* 0xffffffff0b007810 */ /* 0x000fe40007ffe008 */
[----:B------:R-:W0:Y:S01]  /*2060*/  I2F.RP R3, R6 ;  /* 0x0000000600037306 */ /* 0x000e220000209400 */
[----:B------:R-:W-:Y:S02]  /*2070*/  IABS R12, R11 ;  /* 0x0000000b000c7213 */ /* 0x000fe40000000000 */
[----:B------:R-:W-:-:S05]  /*2080*/  IMAD.IADD R0, R0, 0x1, -R9 ;  /* 0x0000000100007824 */ /* 0x000fca00078e0a09 */
[----:B------:R-:W-:Y:S02]  /*2090*/  IABS R10, R0 ;  /* 0x00000000000a7213 */ /* 0x000fe40000000000 */
[----:B------:R-:W-:-:S04]  /*20a0*/  LOP3.LUT R0, R0, R11, RZ, 0x3c, !PT ;  /* 0x0000000b00007212 */ /* 0x000fc800078e3cff */
        /* <DEDUP_REMOVED lines=21> */
.L_x_1425:
[----:B------:R-:W-:Y:S05]  /*2200*/  BSYNC B0 ;  /* 0x0000000000007941 */ /* 0x000fea0003800000 */
.L_x_1424:
[----:B------:R-:W-:-:S05]  /*2210*/  IMAD R0, R222, R3, R9 ;  /* 0x00000003de007224 */ /* 0x000fca00078e0209 */
[C---:B------:R-:W-:Y:S01]  /*2220*/  VIADDMNMX R3, R0.reuse, R3, R8, PT ;  /* 0x0000000300037246 */ /* 0x040fe20003800108 */
[----:B------:R-:W-:-:S04]  /*2230*/  IMAD R0, R0, 0x40, -R13 ;  /* 0x0000004000007824 */ /* 0x000fc800078e0a0d */
        /* <DEDUP_REMOVED lines=20> */
[----:B------:R-:W-:Y:S02]  /*2380*/  IMAD.U32 R4, RZ, RZ, UR4 ;  /* 0x00000004ff047e24 */ /* 0x000fe4000f8e00ff */
[----:B------:R-:W-:Y:S01]  /*2390*/  IMAD.U32 R5, RZ, RZ, UR5 ;  /* 0x00000005ff057e24 */ /* 0x000fe2000f8e00ff */
[----:B------:R-:W0:Y:S01]  /*23a0*/  LDC.64 R14, c[0x4][R14] ;  /* 0x010000000e0e7b82 */ /* 0x000e220000000a00 */
[----:B------:R-:W-:Y:S01]  /*23b0*/  ULDC.64 UR4, c[0x4][0x1a0] ;  /* 0x0100680000047ab9 */ /* 0x000fe20000000a00 */
        /* <DEDUP_REMOVED lines=8> */
[----:B0----5:R-:W-:Y:S05]  /*2440*/  CALL.ABS.NOINC R14 ;  /* 0x000000000e007343 */ /* 0x021fea0003c00000 */
.L_x_1428:
[----:B------:R-:W-:Y:S05]  /*2450*/  BSYNC B6 ;  /* 0x0000000000067941 */ /* 0x000fea0003800000 */
.L_x_1427:
        /* <DEDUP_REMOVED lines=20> */
.L_x_1430:
[----:B------:R-:W-:Y:S05]  /*25a0*/  BSYNC B6 ;  /* 0x0000000000067941 */ /* 0x000fea0003800000 */
.L_x_1429:
[----:B------:R-:W-:Y:S01]  /*25b0*/  ULDC.64 UR4, c[0x0][0x9f8] ;  /* 0x00027e0000047ab9 */ /* 0x000fe20000000a00 */
[----:B------:R-:W-:Y:S01]  /*25c0*/  IMAD.MOV.U32 R0, RZ, RZ, R207 ;  /* 0x000000ffff007224 */ /* 0x000fe200078e00cf */
[----:B------:R-:W-:Y:S01]  /*25d0*/  ISETP.NE.U32.AND P0, PT, RZ, UR4, PT ;  /* 0x00000004ff007c0c */ /* 0x000fe2000bf05070 */
[----:B------:R-:W0:Y:S01]  /*25e0*/  LDC.64 R8, c[0x0][0x300] ;  /* 0x0000c000ff087b82 */ /* 0x000e220000000a00 */
[----:B------:R-:W-:Y:S01]  /*25f0*/  IMAD.IADD R24, R24, 0x1, R25 ;  /* 0x0000000118187824 */ /* 0x000fe200078e0219 */
[----:B------:R-:W-:Y:S01]  /*2600*/  ULDC.64 UR6, c[0x0][0x310] ;  /* 0x0000c40000067ab9 */ /* 0x000fe20000000a00 */
[----:B------:R-:W-:Y:S01]  /*2610*/  ISETP.NE.AND.EX P0, PT, RZ, UR5, PT, P0 ;  /* 0x00000005ff007c0c */ /* 0x000fe2000bf05300 */
[----:B------:R-:W1:Y:S01]  /*2620*/  S2R R20, SR_TID.X ;  /* 0x0000000000147919 */ /* 0x000e620000002100 */
[----:B------:R-:W-:-:S03]  /*2630*/  ULDC.64 UR4, c[0x0][0xa08] ;  /* 0x0002820000047ab9 */ /* 0x000fc60000000a00 */
[----:B------:R-:W2:Y:S08]  /*2640*/  LDC R71, c[0x0][0x3f4] ;  /* 0x0000fd00ff477b82 */ /* 0x000eb00000000800 */
[----:B------:R-:W3:Y:S02]  /*2650*/  @P0 LDC.64 R6, c[0x0][0x9f8] ;  /* 0x00027e00ff060b82 */ /* 0x000ee40000000a00 */
[----:B---3--:R-:W-:-:S05]  /*2660*/  @P0 IMAD.WIDE R6, R207, 0x4, R6 ;  /* 0x00000004cf060825 */ /* 0x008fca00078e0206 */
[----:B------:R3:W4:Y:S01]  /*2670*/  @P0 LDG.E R0, desc[UR46][R6.64] ;  /* 0x0000002e06000981 */ /* 0x000722000c1e1900 */
[----:B------:R-:W-:Y:S01]  /*2680*/  SHF.R.S32.HI R14, RZ, 0x1f, R24 ;  /* 0x0000001fff0e7819 */ /* 0x000fe20000011418 */
[-C--:B0-----:R-:W-:Y:S01]  /*2690*/  IMAD.WIDE.U32 R4, R24, R8.reuse, RZ ;  /* 0x0000000818047225 */ /* 0x081fe200078e00ff */
[----:B------:R-:W-:Y:S02]  /*26a0*/  ISETP.NE.U32.AND P0, PT, RZ, UR4, PT ;  /* 0x00000004ff007c0c */ /* 0x000fe4000bf05070 */
[----:B-1----:R-:W-:Y:S01]  /*26b0*/  SHF.R.U32.HI R26, RZ, 0x7, R20 ;  /* 0x00000007ff1a7819 */ /* 0x002fe20000011614 */
[-C--:B------:R-:W-:Y:S01]  /*26c0*/  IMAD R10, R14, R8.reuse, RZ ;  /* 0x000000080e0a7224 */ /* 0x080fe200078e02ff */
[----:B------:R-:W-:Y:S01]  /*26d0*/  ISETP.NE.AND.EX P0, PT, RZ, UR5, PT, P0 ;  /* 0x00000005ff007c0c */ /* 0x000fe2000bf05300 */
[----:B------:R-:W-:Y:S01]  /*26e0*/  ULDC.64 UR4, c[0x0][0x308] ;  /* 0x0000c20000047ab9 */ /* 0x000fe20000000a00 */
[----:B------:R-:W-:Y:S01]  /*26f0*/  SHF.R.S32.HI R23, RZ, 0x1f, R22 ;  /* 0x0000001fff177819 */ /* 0x000fe20000011416 */
[----:B------:R-:W-:Y:S01]  /*2700*/  IMAD R3, R24, R9, R10 ;  /* 0x0000000918037224 */ /* 0x000fe200078e020a */
[----:B---3--:R-:W0:Y:S01]  /*2710*/  LDC.64 R6, c[0x0][0x3f8] ;  /* 0x0000fe00ff067b82 */ /* 0x008e220000000a00 */
[----:B------:R-:W-:Y:S01]  /*2720*/  ISETP.NE.AND P6, PT, R26, 0x1, PT ;  /* 0x000000011a00780c */ /* 0x000fe20003fc5270 */
[----:B------:R-:W-:Y:S01]  /*2730*/  VIADD R68, R22, 0x80 ;  /* 0x0000008016447836 */ /* 0x000fe20000000000 */
[C---:B------:R-:W-:Y:S01]  /*2740*/  SHF.L.U64.HI R56, R8.reuse, 0x6, R9 ;  /* 0x0000000608387819 */ /* 0x040fe20000010209 */
[----:B------:R-:W-:Y:S01]  /*2750*/  IMAD.IADD R5, R5, 0x1, R3 ;  /* 0x0000000105057824 */ /* 0x000fe200078e0203 */
[----:B------:R-:W-:Y:S01]  /*2760*/  SHF.L.U64.HI R57, R8, 0x5, R9 ;  /* 0x0000000508397819 */ /* 0x000fe20000010209 */
[----:B------:R-:W-:Y:S01]  /*2770*/  IMAD.WIDE.U32 R20, R17, R8, R22 ;  /* 0x0000000811147225 */ /* 0x000fe200078e0016 */
[----:B------:R-:W-:-:S02]  /*2780*/  SHF.R.U32.HI R27, RZ, 0x3, R209 ;  /* 0x00000003ff1b7819 */ /* 0x000fc400000116d1 */
[----:B------:R-:W-:Y:S01]  /*2790*/  SHF.R.U32.HI R25, RZ, 0x3, R203 ;  /* 0x00000003ff197819 */ /* 0x000fe200000116cb */
[----:B------:R-:W-:Y:S01]  /*27a0*/  IMAD.WIDE.U32 R4, R211, UR4, R4 ;  /* 0x00000004d3047c25 */ /* 0x000fe2000f8e0004 */
[----:B------:R-:W-:Y:S02]  /*27b0*/  IADD3 R54, P1, R17, R24, RZ ;  /* 0x0000001811367210 */ /* 0x000fe40007f3e0ff */
[----:B------:R-:W-:Y:S01]  /*27c0*/  SHF.R.S32.HI R69, RZ, 0x1f, R219 ;  /* 0x0000001fff457819 */ /* 0x000fe200000114db */
[----:B------:R-:W-:Y:S02]  /*27d0*/  IMAD R5, R211, UR5, R5 ;  /* 0x00000005d3057c24 */ /* 0x000fe4000f8e0205 */
[----:B------:R-:W-:Y:S02]  /*27e0*/  IMAD.X R55, R223, 0x1, R14, P1 ;  /* 0x00000001df377824 */ /* 0x000fe400008e060e */
[C---:B------:R-:W-:Y:S02]  /*27f0*/  IMAD.SHL.U32 R58, R8.reuse, 0x40, RZ ;  /* 0x00000040083a7824 */ /* 0x040fe400078e00ff */
[----:B------:R-:W-:-:S02]  /*2800*/  IMAD.SHL.U32 R59, R8, 0x20, RZ ;  /* 0x00000020083b7824 */ /* 0x000fc400078e00ff */
[----:B------:R-:W-:Y:S02]  /*2810*/  VIADD R70, R26, 0x8 ;  /* 0x000000081a467836 */ /* 0x000fe40000000000 */
[-C--:B0-----:R-:W-:Y:S01]  /*2820*/  IMAD R10, R223, R6.reuse, RZ ;  /* 0x00000006df0a7224 */ /* 0x081fe200078e02ff */
[C---:B------:R-:W-:Y:S01]  /*2830*/  SHF.L.U64.HI R60, R6.reuse, 0x5, R7 ;  /* 0x00000005063c7819 */ /* 0x040fe20000010207 */
[----:B------:R-:W-:Y:S01]  /*2840*/  IMAD.WIDE.U32 R46, R17, R6, R18 ;  /* 0x00000006112e7225 */ /* 0x000fe200078e0012 */
[----:B------:R-:W-:-:S03]  /*2850*/  SHF.L.U64.HI R61, R6, 0x6, R7 ;  /* 0x00000006063d7819 */ /* 0x000fc60000010207 */
[C---:B------:R-:W-:Y:S02]  /*2860*/  IMAD R13, R17.reuse, R7, R10 ;  /* 0x00000007110d7224 */ /* 0x040fe400078e020a */
[----:B------:R-:W-:-:S04]  /*2870*/  IMAD.WIDE.U32 R48, R17, R6, R22 ;  /* 0x0000000611307225 */ /* 0x000fc800078e0016 */
[----:B------:R-:W-:Y:S02]  /*2880*/  IMAD.IADD R47, R47, 0x1, R13 ;  /* 0x000000012f2f7824 */ /* 0x000fe400078e020d */
[----:B------:R-:W-:Y:S02]  /*2890*/  IMAD.IADD R49, R13, 0x1, R49 ;  /* 0x000000010d317824 */ /* 0x000fe400078e0231 */
[----:B-----5:R-:W-:-:S04]  /*28a0*/  IMAD.WIDE.U32 R46, R38, R6, R46 ;  /* 0x00000006262e7225 */ /* 0x020fc800078e002e */
[----:B------:R-:W-:-:S04]  /*28b0*/  IMAD.WIDE.U32 R48, R38, R6, R48 ;  /* 0x0000000626307225 */ /* 0x000fc800078e0030 */
[C---:B------:R-:W-:Y:S02]  /*28c0*/  IMAD.SHL.U32 R62, R6.reuse, 0x20, RZ ;  /* 0x00000020063e7824 */ /* 0x040fe400078e00ff */
[----:B------:R-:W-:Y:S01]  /*28d0*/  IMAD.SHL.U32 R63, R6, 0x40, RZ ;  /* 0x00000040063f7824 */ /* 0x000fe200078e00ff */
[----:B----4-:R-:W-:Y:S02]  /*28e0*/  SHF.R.S32.HI R3, RZ, 0x1f, R0 ;  /* 0x0000001fff037819 */ /* 0x010fe40000011400 */
[----:B------:R-:W-:Y:S02]  /*28f0*/  SEL R15, R0, RZ, !P0 ;  /* 0x000000ff000f7207 */ /* 0x000fe40004000000 */
[----:B------:R-:W-:-:S03]  /*2900*/  SEL R12, R3, RZ, !P0 ;  /* 0x000000ff030c7207 */ /* 0x000fc60004000000 */
[----:B------:R-:W-:Y:S02]  /*2910*/  IMAD.WIDE.U32 R44, R15, UR6, R4 ;  /* 0x000000060f2c7c25 */ /* 0x000fe4000f8e0004 */
[----:B------:R-:W0:Y:S02]  /*2920*/  LDC.64 R4, c[0x0][0x408] ;  /* 0x00010200ff047b82 */ /* 0x000e240000000a00 */
[----:B------:R-:W-:-:S04]  /*2930*/  IMAD R0, R12, UR6, RZ ;  /* 0x000000060c007c24 */ /* 0x000fc8000f8e02ff */
[----:B------:R-:W-:Y:S01]  /*2940*/  IMAD R3, R15, UR7, R0 ;  /* 0x000000070f037c24 */ /* 0x000fe2000f8e0200 */
[----:B------:R-:W-:Y:S05]  /*2950*/  @!P6 WARPSYNC.ALL ;  /* 0x000000000000e948 */ /* 0x000fea0003800000 */
[----:B------:R-:W-:Y:S01]  /*2960*/  IMAD R0, R223, R8, RZ ;  /* 0x00000008df007224 */ /* 0x000fe200078e02ff */
[----:B------:R-:W-:Y:S02]  /*2970*/  ULDC.64 UR4, c[0x0][0x330] ;  /* 0x0000cc0000047ab9 */ /* 0x000fe40000000a00 */
[----:B------:R-:W-:-:S04]  /*2980*/  IMAD.WIDE.U32 R42, R211, UR4, R22 ;  /* 0x00000004d32a7c25 */ /* 0x000fc8000f8e0016 */
[----:B------:R-:W-:Y:S02]  /*2990*/  IMAD R11, R17, R9, R0 ;  /* 0x00000009110b7224 */ /* 0x000fe400078e0200 */
[----:B------:R-:W-:Y:S01]  /*29a0*/  IMAD.IADD R0, R45, 0x1, R3 ;  /* 0x000000012d007824 */ /* 0x000fe200078e0203 */
[----:B------:R-:W-:Y:S01]  /*29b0*/  IADD3 R3, P0, R44, R20, RZ ;  /* 0x000000142c037210 */ /* 0x000fe20007f1e0ff */
[----:B------:R-:W-:Y:S01]  /*29c0*/  IMAD R43, R211, UR5, R43 ;  /* 0x00000005d32b7c24 */ /* 0x000fe2000f8e022b */
[----:B------:R-:W-:Y:S01]  /*29d0*/  ULDC.64 UR4, c[0x0][0x338] ;  /* 0x0000ce0000047ab9 */ /* 0x000fe20000000a00 */
[-C--:B0-----:R-:W-:Y:S01]  /*29e0*/  IMAD.WIDE.U32 R50, R17, R4.reuse, R18 ;  /* 0x0000000411327225 */ /* 0x081fe200078e0012 */
[----:B------:R-:W-:Y:S02]  /*29f0*/  IADD3.X R20, R0, R21, R11, P0, !PT ;  /* 0x0000001500147210 */ /* 0x000fe400007fe40b */
[----:B--2---:R-:W-:Y:S01]  /*2a00*/  ISETP.GE.AND P0, PT, R22, R71, PT ;  /* 0x000000471600720c */ /* 0x004fe20003f06270 */
[----:B------:R-:W-:Y:S01]  /*2a10*/  IMAD R10, R12, UR4, RZ ;  /* 0x000000040c0a7c24 */ /* 0x000fe2000f8e02ff */
[C-C-:B------:R-:W-:Y:S01]  /*2a20*/  SHF.L.U64.HI R64, R4.reuse, 0x5, R5.reuse ;  /* 0x0000000504407819 */ /* 0x140fe20000010205 */
[----:B------:R-:W-:Y:S01]  /*2a30*/  IMAD R12, R223, R4, RZ ;  /* 0x00000004df0c7224 */ /* 0x000fe200078e02ff */
[----:B------:R-:W-:Y:S01]  /*2a40*/  SEL R11, R71, RZ, P0 ;  /* 0x000000ff470b7207 */ /* 0x000fe20000000000 */
[C---:B------:R-:W-:Y:S01]  /*2a50*/  IMAD R87, R15.reuse, UR5, R10 ;  /* 0x000000050f577c24 */ /* 0x040fe2000f8e020a */
[----:B------:R-:W-:Y:S01]  /*2a60*/  SHF.L.U64.HI R65, R4, 0x6, R5 ;  /* 0x0000000604417819 */ /* 0x000fe20000010205 */
[----:B------:R-:W-:Y:S01]  /*2a70*/  IMAD.WIDE.U32 R42, R15, UR4, R42 ;  /* 0x000000040f2a7c25 */ /* 0x000fe2000f8e002a */
[----:B------:R-:W-:Y:S01]  /*2a80*/  SHF.R.S32.HI R15, RZ, 0x1f, R38 ;  /* 0x0000001fff0f7819 */ /* 0x000fe20000011426 */
[----:B------:R-:W-:-:S02]  /*2a90*/  ULDC UR4, c[0x0][0x2f4] ;  /* 0x0000bd0000047ab9 */ /* 0x000fc40000000800 */
[C---:B------:R-:W-:Y:S01]  /*2aa0*/  IMAD.IADD R11, R22.reuse, 0x1, R11 ;  /* 0x00000001160b7824 */ /* 0x040fe200078e020b */
[----:B------:R-:W-:Y:S01]  /*2ab0*/  ISETP.GE.AND P1, PT, R22, UR4, PT ;  /* 0x0000000416007c0c */ /* 0x000fe2000bf26270 */
[C---:B------:R-:W-:Y:S01]  /*2ac0*/  IMAD R13, R17.reuse, R5, R12 ;  /* 0x00000005110d7224 */ /* 0x040fe200078e020c */
[----:B------:R-:W-:Y:S01]  /*2ad0*/  ISETP.GE.AND P2, PT, R68, UR4, PT ;  /* 0x0000000444007c0c */ /* 0x000fe2000bf46270 */
[----:B------:R-:W-:Y:S01]  /*2ae0*/  IMAD.WIDE.U32 R52, R17, R4, R22 ;  /* 0x0000000411347225 */ /* 0x000fe200078e0016 */
[----:B------:R-:W-:-:S03]  /*2af0*/  SHF.R.S32.HI R10, RZ, 0x1f, R11 ;  /* 0x0000001fff0a7819 */ /* 0x000fc6000001140b */
[----:B------:R-:W-:Y:S01]  /*2b00*/  IMAD.IADD R51, R51, 0x1, R13 ;  /* 0x0000000133337824 */ /* 0x000fe200078e020d */
[CC--:B------:R-:W-:Y:S01]  /*2b10*/  LEA.HI R12, R10.reuse, R11.reuse, RZ, 0x7 ;  /* 0x0000000b0a0c7211 */ /* 0x0c0fe200078f38ff */
[----:B------:R-:W-:Y:S01]  /*2b20*/  IMAD.IADD R53, R13, 0x1, R53 ;  /* 0x000000010d357824 */ /* 0x000fe200078e0235 */
[----:B------:R-:W-:Y:S01]  /*2b30*/  LEA.HI R10, R10, R11, RZ, 0x4 ;  /* 0x0000000b0a0a7211 */ /* 0x000fe200078f20ff */
[----:B------:R-:W-:Y:S02]  /*2b40*/  IMAD R9, R15, R6, RZ ;  /* 0x000000060f097224 */ /* 0x000fe400078e02ff */
[----:B------:R-:W-:Y:S01]  /*2b50*/  IMAD.SHL.U32 R12, R12, 0x40, RZ ;  /* 0x000000400c0c7824 */ /* 0x000fe200078e00ff */
[--C-:B------:R-:W-:Y:S01]  /*2b60*/  LOP3.LUT R11, R209, 0x70, R10.reuse, 0xf8, !PT ;  /* 0x00000070d10b7812 */ /* 0x100fe200078ef80a */
[-C--:B------:R-:W-:Y:S01]  /*2b70*/  IMAD R15, R15, R4.reuse, RZ ;  /* 0x000000040f0f7224 */ /* 0x080fe200078e02ff */
[----:B------:R-:W-:Y:S01]  /*2b80*/  LOP3.LUT R13, R203, 0x70, R10, 0xf8, !PT ;  /* 0x00000070cb0d7812 */ /* 0x000fe200078ef80a */
[----:B------:R-:W-:Y:S01]  /*2b90*/  IMAD R9, R38, R7, R9 ;  /* 0x0000000726097224 */ /* 0x000fe200078e0209 */
[----:B------:R-:W-:Y:S01]  /*2ba0*/  LOP3.LUT R12, R12, 0xffffe000, RZ, 0xc0, !PT ;  /* 0xffffe0000c0c7812 */ /* 0x000fe200078ec0ff */
[C---:B------:R-:W-:Y:S01]  /*2bb0*/  IMAD R15, R38.reuse, R5, R15 ;  /* 0x00000005260f7224 */ /* 0x040fe200078e020f */
[----:B------:R-:W-:Y:S01]  /*2bc0*/  LOP3.LUT R11, R11, R27, RZ, 0x3c, !PT ;  /* 0x0000001b0b0b7212 */ /* 0x000fe200078e3cff */
[----:B------:R-:W-:Y:S01]  /*2bd0*/  IMAD.WIDE.U32 R50, R38, R4, R50 ;  /* 0x0000000426327225 */ /* 0x000fe200078e0032 */
[----:B------:R-:W-:-:S02]  /*2be0*/  LOP3.LUT R13, R13, R25, RZ, 0x3c, !PT ;  /* 0x000000190d0d7212 */ /* 0x000fc400078e3cff */
[----:B------:R-:W-:Y:S01]  /*2bf0*/  LOP3.LUT R74, R10, 0xfffffff0, RZ, 0xc0, !PT ;  /* 0xfffffff00a4a7812 */ /* 0x000fe200078ec0ff */
[----:B------:R-:W-:Y:S01]  /*2c00*/  IMAD.WIDE.U32 R52, R38, R4, R52 ;  /* 0x0000000426347225 */ /* 0x000fe200078e0034 */
[-C--:B------:R-:W-:Y:S02]  /*2c10*/  IADD3 R21, R11, R12.reuse, R213 ;  /* 0x0000000c0b157210 */ /* 0x080fe40007ffe0d5 */
[----:B------:R-:W-:Y:S01]  /*2c20*/  IADD3 R41, R13, R12, R212 ;  /* 0x0000000c0d297210 */ /* 0x000fe20007ffe0d4 */
[C---:B------:R-:W-:Y:S01]  /*2c30*/  IMAD.SHL.U32 R66, R4.reuse, 0x20, RZ ;  /* 0x0000002004427824 */ /* 0x040fe200078e00ff */
[----:B------:R-:W-:Y:S01]  /*2c40*/  SHF.R.S32.HI R79, RZ, 0x4, R10 ;  /* 0x00000004ff4f7819 */ /* 0x000fe2000001140a */
[----:B------:R-:W-:Y:S01]  /*2c50*/  IMAD.SHL.U32 R67, R4, 0x40, RZ ;  /* 0x0000004004437824 */ /* 0x000fe200078e00ff */
[----:B------:R-:W-:Y:S01]  /*2c60*/  SHF.R.S32.HI R86, RZ, 0x1f, R74 ;  /* 0x0000001fff567819 */ /* 0x000fe2000001144a */
[----:B------:R-:W-:Y:S02]  /*2c70*/  IMAD.SHL.U32 R71, R71, 0x2, RZ ;  /* 0x0000000247477824 */ /* 0x000fe400078e00ff */
[----:B------:R-:W-:-:S02]  /*2c80*/  IMAD.IADD R72, R47, 0x1, R9 ;  /* 0x000000012f487824 */ /* 0x000fc400078e0209 */
[----:B------:R-:W-:Y:S02]  /*2c90*/  IMAD.IADD R73, R9, 0x1, R49 ;  /* 0x0000000109497824 */ /* 0x000fe400078e0231 */
[----:B------:R-:W-:Y:S02]  /*2ca0*/  IMAD.IADD R75, R51, 0x1, R15 ;  /* 0x00000001334b7824 */ /* 0x000fe400078e020f */
[----:B------:R-:W-:Y:S02]  /*2cb0*/  IMAD.IADD R78, R15, 0x1, R53 ;  /* 0x000000010f4e7824 */ /* 0x000fe400078e0235 */
[----:B------:R-:W-:Y:S01]  /*2cc0*/  IMAD.IADD R87, R43, 0x1, R87 ;  /* 0x000000012b577824 */ /* 0x000fe200078e0257 */
[----:B------:R-:W-:Y:S06]  /*2cd0*/  @!P6 BAR.SYNC.DEFER_BLOCKING 0x9, 0x100 ;  /* 0x024400000000eb1d */ /* 0x000fec0000010000 */
.L_x_1478:
[----:B0-----:R-:W0:Y:S01]  /*2ce0*/  LDC.64 R76, c[0x0][0x2e8] ;  /* 0x0000ba00ff4c7b82 */ /* 0x001e220000000a00 */
[----:B------:R-:W-:Y:S01]  /*2cf0*/  VIADD R37, R37, 0xffffffff ;  /* 0xffffffff25257836 */ /* 0x000fe20000000000 */
[----:B------:R-:W-:Y:S05]  /*2d00*/  YIELD ;  /* 0x0000000000007946 */ /* 0x000fea0003800000 */
[----:B------:R-:W-:Y:S01]  /*2d10*/  SHF.R.S32.HI R11, RZ, 0x1f, R37 ;  /* 0x0000001fff0b7819 */ /* 0x000fe20000011425 */
[----:B------:R-:W1:Y:S01]  /*2d20*/  LDC R82, c[0x0][0x3f4] ;  /* 0x0000fd00ff527b82 */ /* 0x000e620000000800 */
[-C--:B------:R-:W-:Y:S01]  /*2d30*/  IMAD R5, R56, R37.reuse, RZ ;  /* 0x0000002538057224 */ /* 0x080fe200078e02ff */
[----:B------:R-:W-:Y:S01]  /*2d40*/  BSSY B0, `(.L_x_1431) ;  /* 0x0000487000007945 */ /* 0x000fe20003800000 */
[----:B------:R-:W-:-:S04]  /*2d50*/  IMAD.WIDE.U32 R80, R58, R37, RZ ;  /* 0x000000253a507225 */ /* 0x000fc800078e00ff */
[----:B------:R-:W-:Y:S01]  /*2d60*/  IMAD R5, R11, R58, R5 ;  /* 0x0000003a0b057224 */ /* 0x000fe200078e0205 */
[----:B------:R-:W-:Y:S01]  /*2d70*/  IADD3 R13, P3, P4, R3, R80, R59 ;  /* 0x00000050030d7210 */ /* 0x000fe20007c7e03b */
[----:B------:R-:W-:Y:S02]  /*2d80*/  IMAD R89, R192, 0x4000, R215 ;  /* 0x00004000c0597824 */ /* 0x000fe400078e02d7 */
[----:B------:R-:W-:Y:S02]  /*2d90*/  IMAD.IADD R33, R81, 0x1, R5 ;  /* 0x0000000151217824 */ /* 0x000fe400078e0205 */
[----:B------:R-:W-:-:S03]  /*2da0*/  IMAD.IADD R89, R16, 0x1, R89 ;  /* 0x0000000110597824 */ /* 0x000fc600078e0259 */
[----:B------:R-:W-:Y:S02]  /*2db0*/  IADD3.X R4, R20, R33, R57, P3, P4 ;  /* 0x0000002114047210 */ /* 0x000fe40001fe8439 */
[-C--:B0-----:R-:W-:Y:S02]  /*2dc0*/  IADD3 R14, P4, P5, R80, R76.reuse, R3 ;  /* 0x0000004c500e7210 */ /* 0x081fe40007d9e003 */
[----:B------:R-:W-:Y:S02]  /*2dd0*/  IADD3 R12, P3, R13, R76, RZ ;  /* 0x0000004c0d0c7210 */ /* 0x000fe40007f7e0ff */
[----:B------:R-:W-:Y:S02]  /*2de0*/  IADD3.X R15, R33, R77, R20, P4, P5 ;  /* 0x0000004d210f7210 */ /* 0x000fe400027ea414 */
[----:B-1----:R-:W-:Y:S01]  /*2df0*/  ISETP.GE.AND P4, PT, R82, 0x1, PT ;  /* 0x000000015200780c */ /* 0x002fe20003f86270 */
[----:B------:R-:W-:Y:S01]  /*2e00*/  IMAD.X R13, R4, 0x1, R77, P3 ;  /* 0x00000001040d7824 */ /* 0x000fe200018e064d */
[----:B------:R-:W-:-:S04]  /*2e10*/  ISETP.GT.AND P5, PT, R37, R39, PT ;  /* 0x000000272500720c */ /* 0x000fc80003fa4270 */
[----:B------:R-:W-:-:S07]  /*2e20*/  P2R R88, PR, RZ, 0x20 ;  /* 0x00000020ff587803 */ /* 0x000fce0000000000 */
[----:B----4-:R-:W-:Y:S05]  /*2e30*/  @!P4 BRA `(.L_x_1432) ;  /* 0x000000440074c947 */ /* 0x010fea0003800000 */
[----:B------:R-:W-:Y:S01]  /*2e40*/  ULDC.U8 UR4, c[0x0][0x410] ;  /* 0x0001040000047ab9 */ /* 0x000fe20000000000 */
[-C--:B------:R-:W-:Y:S01]  /*2e50*/  IMAD R4, R61, R37.reuse, RZ ;  /* 0x000000253d047224 */ /* 0x080fe200078e02ff */
[----:B------:R-:W-:Y:S01]  /*2e60*/  ISETP.NE.AND P3, PT, RZ, UR4, PT ;  /* 0x00000004ff007c0c */ /* 0x000fe2000bf65270 */
[----:B------:R-:W-:Y:S02]  /*2e70*/  IMAD R6, R65, R37, RZ ;  /* 0x0000002541067224 */ /* 0x000fe400078e02ff */
[C---:B------:R-:W-:Y:S02]  /*2e80*/  IMAD R9, R11.reuse, R63, R4 ;  /* 0x0000003f0b097224 */ /* 0x040fe400078e0204 */
[----:B------:R-:W-:Y:S02]  /*2e90*/  IMAD R11, R11, R67, R6 ;  /* 0x000000430b0b7224 */ /* 0x000fe400078e0206 */
[----:B------:R-:W-:Y:S02]  /*2ea0*/  IMAD R90, R37, -0x40, R2 ;  /* 0xffffffc0255a7824 */ /* 0x000fe400078e0202 */
[----:B------:R-:W-:-:S03]  /*2eb0*/  IMAD.WIDE.U32 R6, R63, R37, RZ ;  /* 0x000000253f067225 */ /* 0x000fc600078e00ff */
[----:B------:R-:W-:Y:S01]  /*2ec0*/  VIMNMX R90, R90, 0x40, PT ;  /* 0x000000405a5a7848 */ /* 0x000fe20003fe0100 */
[----:B------:R-:W-:-:S04]  /*2ed0*/  IMAD.WIDE.U32 R4, R67, R37, RZ ;  /* 0x0000002543047225 */ /* 0x000fc800078e00ff */
        /* <DEDUP_REMOVED lines=9> */
[----:B------:R-:W-:-:S03]  /*2f70*/  CS2R R32, SRZ ;  /* 0x0000000000207805 */ /* 0x000fc6000001ff00 */
[----:B------:R-:W-:Y:S05]  /*2f80*/  @P4 BRA `(.L_x_1435) ;  /* 0x0000000000404947 */ /* 0x000fea0003800000 */
        /* <DEDUP_REMOVED lines=16> */
.L_x_1435:
[----:B------:R-:W-:Y:S05]  /*3090*/  BSYNC B1 ;  /* 0x0000000000017941 */ /* 0x000fea0003800000 */
.L_x_1434:
[----:B------:R-:W-:Y:S01]  /*30a0*/  ISETP.GE.AND P5, PT, R219, R90, PT ;  /* 0x0000005adb00720c */ /* 0x000fe20003fa6270 */
[----:B------:R-:W-:Y:S01]  /*30b0*/  BSSY B1, `(.L_x_1436) ;  /* 0x000001b000017945 */ /* 0x000fe20003800000 */
[----:B0-----:R-:W-:Y:S02]  /*30c0*/  CS2R R24, SRZ ;  /* 0x0000000000187805 */ /* 0x001fe4000001ff00 */
[----:B------:R-:W-:Y:S01]  /*30d0*/  CS2R R10, SRZ ;  /* 0x00000000000a7805 */ /* 0x000fe2000001ff00 */
[----:B-----5:R-:W-:Y:S01]  /*30e0*/  IMAD.MOV.U32 R83, RZ, RZ, R28 ;  /* 0x000000ffff537224 */ /* 0x020fe200078e001c */
[----:B------:R-:W-:Y:S01]  /*30f0*/  CS2R R26, SRZ ;  /* 0x00000000001a7805 */ /* 0x000fe2000001ff00 */
[----:B------:R-:W-:-:S06]  /*3100*/  IMAD.MOV.U32 R85, RZ, RZ, R34 ;  /* 0x000000ffff557224 */ /* 0x000fcc00078e0022 */
        /* <DEDUP_REMOVED lines=21> */
.L_x_1437:
[----:B------:R-:W-:Y:S05]  /*3260*/  BSYNC B1 ;  /* 0x0000000000017941 */ /* 0x000fea0003800000 */
.L_x_1436:
[----:B------:R-:W-:Y:S01]  /*3270*/  UISETP.NE.AND UP0, UPT, UR45, 0x3, UPT ;  /* 0x000000032d00788c */ /* 0x000fe2000bf05270 */
[----:B------:R-:W-:Y:S02]  /*3280*/  IMAD.MOV.U32 R84, RZ, RZ, R30 ;  /* 0x000000ffff547224 */ /* 0x000fe400078e001e */
[----:B------:R-:W-:Y:S02]  /*3290*/  IMAD.MOV.U32 R101, RZ, RZ, R32 ;  /* 0x000000ffff657224 */ /* 0x000fe400078e0020 */
[----:B-----5:R-:W-:Y:S01]  /*32a0*/  IMAD.MOV.U32 R76, RZ, RZ, R8 ;  /* 0x000000ffff4c7224 */ /* 0x020fe200078e0008 */
[----:B------:R-:W-:Y:S01]  /*32b0*/  PLOP3.LUT P3, PT, PT, PT, UP0, 0x80, 0x0 ;  /* 0x000000000000781c */ /* 0x000fe20003f6f008 */
[----:B------:R-:W-:Y:S02]  /*32c0*/  IMAD.MOV.U32 R80, RZ, RZ, R24 ;  /* 0x000000ffff507224 */ /* 0x000fe400078e0018 */
[----:B------:R-:W-:Y:S02]  /*32d0*/  IMAD.MOV.U32 R77, RZ, RZ, R10 ;  /* 0x000000ffff4d7224 */ /* 0x000fe400078e000a */
[----:B------:R-:W-:-:S08]  /*32e0*/  IMAD.MOV.U32 R81, RZ, RZ, R26 ;  /* 0x000000ffff517224 */ /* 0x000fd000078e001a */
[----:B------:R-:W-:Y:S05]  /*32f0*/  @!P3 BRA `(.L_x_1438) ;  /* 0x000000000004b947 */ /* 0x000fea0003800000 */
[----:B------:R-:W-:Y:S01]  /*3300*/  BPT.TRAP 0x1 ;  /* 0x000000040000795c */ /* 0x000fe20000300000 */
.L_x_1438:
[----:B------:R-:W-:Y:S01]  /*3310*/  IMAD R91, R192, 0x8, R16 ;  /* 0x00000008c05b7824 */ /* 0x000fe200078e0210 */
[----:B------:R-:W-:Y:S01]  /*3320*/  SHF.L.U32 R92, R198, 0x1f, RZ ;  /* 0x0000001fc65c7819 */ /* 0x000fe200000006ff */
[----:B------:R-:W-:Y:S03]  /*3330*/  BSSY B1, `(.L_x_1439) ;  /* 0x0000003000017945 */ /* 0x000fe60003800000 */
[----:B------:R-:W1:Y:S02]  /*3340*/  SYNCS.PHASECHK.TRANS64.TRYWAIT P6, [R91+URZ+0x28490], R92 ;  /* 0x0284905c5b0075a7 */ /* 0x000e6400080c017f */
[----:B-1----:R-:W-:Y:S05]  /*3350*/  @!P6 BRA `(.L_x_1440) ;  /* 0x00000280003ce947 */ /* 0x002fea0003800000 */
.L_x_1809:
[----:B------:R-:W-:Y:S05]  /*3360*/  BSYNC B1 ;  /* 0x0000000000017941 */ /* 0x000fea0003800000 */
.L_x_1439:
[----:B------:R-:W-:Y:S04]  /*3370*/  BSSY B1, `(.L_x_1441) ;  /* 0x00000e9000017945 */ /* 0x000fe80003800000 */
[----:B------:R-:W-:Y:S05]  /*3380*/  @P4 BRA `(.L_x_1442) ;  /* 0x0000000c009c4947 */ /* 0x000fea0003800000 */
[----:B------:R-:W-:Y:S04]  /*3390*/  BSSY B2, `(.L_x_1443) ;  /* 0x0000073000027945 */ /* 0x000fe80003800000 */
[----:B------:R-:W-:Y:S05]  /*33a0*/  @P1 BRA `(.L_x_1444) ;  /* 0x0000000400c41947 */ /* 0x000fea0003800000 */
[----:B0-----:R0:W2:Y:S01]  /*33b0*/  LDS.128 R4, [R89+0x20000] ;  /* 0x0200000059047984 */ /* 0x0010a20000000c00 */
[----:B------:R-:W-:Y:S01]  /*33c0*/  ISETP.GE.AND P4, PT, R18, R82, PT ;  /* 0x000000521200720c */ /* 0x000fe20003f86270 */
[----:B------:R-:W-:-:S12]  /*33d0*/  BSSY B3, `(.L_x_1445) ;  /* 0x000006d000037945 */ /* 0x000fd80003800000 */
[----:B0-----:R-:W-:Y:S05]  /*33e0*/  @P4 BRA `(.L_x_1446) ;  /* 0x0000000400ac4947 */ /* 0x001fea0003800000 */
[--C-:B------:R-:W-:Y:S02]  /*33f0*/  SHF.R.U32.HI R98, RZ, 0x10, R35.reuse ;  /* 0x00000010ff627819 */ /* 0x100fe40000011623 */
[--C-:B------:R-:W-:Y:S02]  /*3400*/  SHF.R.U32.HI R96, RZ, 0x8, R35.reuse ;  /* 0x00000008ff607819 */ /* 0x100fe40000011623 */
[----:B------:R-:W-:Y:S02]  /*3410*/  LOP3.LUT R32, R35, 0xff, RZ, 0xc0, !PT ;  /* 0x000000ff23207812 */ /* 0x000fe400078ec0ff */
[----:B------:R-:W-:Y:S02]  /*3420*/  SHF.R.U32.HI R97, RZ, 0x18, R35 ;  /* 0x00000018ff617819 */ /* 0x000fe40000011623 */
[----:B------:R-:W-:Y:S02]  /*3430*/  SHF.R.U32.HI R93, RZ, 0x8, R33 ;  /* 0x00000008ff5d7819 */ /* 0x000fe40000011621 */
[----:B------:R-:W-:-:S02]  /*3440*/  LOP3.LUT R34, R33, 0xff, RZ, 0xc0, !PT ;  /* 0x000000ff21227812 */ /* 0x000fc400078ec0ff */
[--C-:B------:R-:W-:Y:S02]  /*3450*/  SHF.R.U32.HI R35, RZ, 0x18, R33.reuse ;  /* 0x00000018ff237819 */ /* 0x100fe40000011621 */
[----:B------:R-:W-:Y:S02]  /*3460*/  SHF.R.U32.HI R95, RZ, 0x10, R33 ;  /* 0x00000010ff5f7819 */ /* 0x000fe40000011621 */
[----:B------:R-:W-:Y:S01]  /*3470*/  PRMT R33, R97, 0x654, R32 ;  /* 0x0000065461217816 */ /* 0x000fe20000000020 */
[----:B------:R-:W-:Y:S01]  /*3480*/  IMAD.SHL.U32 R32, R96, 0x100, RZ ;  /* 0x0000010060207824 */ /* 0x000fe200078e00ff */
[----:B------:R-:W-:Y:S01]  /*3490*/  PRMT R94, R35, 0x654, R34 ;  /* 0x00000654235e7816 */ /* 0x000fe20000000022 */
[----:B------:R-:W-:Y:S01]  /*34a0*/  IMAD.SHL.U32 R35, R93, 0x100, RZ ;  /* 0x000001005d237824 */ /* 0x000fe200078e00ff */
[----:B------:R-:W-:Y:S01]  /*34b0*/  F2FP.F16.E4M3.UNPACK_B R93, R101.H1 ;  /* 0x00000065ff5d723e */ /* 0x000fe200030006ff */
[----:B--2---:R-:W-:Y:S01]  /*34c0*/  IMAD.MOV.U32 R34, RZ, RZ, R4 ;  /* 0x000000ffff227224 */ /* 0x004fe200078e0004 */
[----:B------:R-:W-:Y:S01]  /*34d0*/  LOP3.LUT R33, R33, 0xff00, R32, 0xf8, !PT ;  /* 0x0000ff0021217812 */ /* 0x000fe200078ef820 */
[----:B------:R-:W-:Y:S01]  /*34e0*/  IMAD.U32 R32, R98, 0x10000, RZ ;  /* 0x0001000062207824 */ /* 0x000fe200078e00ff */
[----:B------:R-:W-:Y:S01]  /*34f0*/  LOP3.LUT R94, R94, 0xff00, R35, 0xf8, !PT ;  /* 0x0000ff005e5e7812 */ /* 0x000fe200078ef823 */
[----:B------:R-:W-:Y:S01]  /*3500*/  IMAD.U32 R35, R95, 0x10000, RZ ;  /* 0x000100005f237824 */ /* 0x000fe200078e00ff */
[----:B------:R-:W-:Y:S01]  /*3510*/  F2FP.F16.E4M3.UNPACK_B R4, R5 ;  /* 0x00000005ff04723e */ /* 0x000fe200020006ff */
[--C-:B------:R-:W-:Y:S01]  /*3520*/  HADD2.F32 R97, -RZ, R93.reuse.H0_H0 ;  /* 0x2000005dff617230 */ /* 0x100fe20000004100 */
[----:B------:R-:W-:Y:S01]  /*3530*/  LOP3.LUT R32, R33, 0xff0000, R32, 0xf8, !PT ;  /* 0x00ff000021207812 */ /* 0x000fe200078ef820 */
[----:B------:R-:W-:Y:S01]  /*3540*/  HADD2.F32 R98, -RZ, R93.H1_H1 ;  /* 0x3000005dff627230 */ /* 0x000fe20000004100 */
[----:B------:R-:W-:Y:S01]  /*3550*/  LOP3.LUT R33, R94, 0xff0000, R35, 0xf8, !PT ;  /* 0x00ff00005e217812 */ /* 0x000fe200078ef823 */
[--C-:B------:R-:W-:Y:S01]  /*3560*/  HADD2.F32 R35, -RZ, R4.reuse.H1_H1 ;  /* 0x30000004ff237230 */ /* 0x100fe20000004100 */
[----:B------:R-:W-:Y:S01]  /*3570*/  F2FP.F16.E4M3.UNPACK_B R95, R85.H1 ;  /* 0x00000055ff5f723e */ /* 0x000fe200030006ff */
[----:B------:R-:W-:Y:S01]  /*3580*/  HADD2.F32 R4, -RZ, R4.H0_H0 ;  /* 0x20000004ff047230 */ /* 0x000fe20000004100 */
[----:B------:R-:W-:-:S02]  /*3590*/  F2FP.F16.E4M3.UNPACK_B R5, R5.H1 ;  /* 0x00000005ff05723e */ /* 0x000fc400030006ff */
[CC--:B------:R-:W-:Y:S01]  /*35a0*/  FMUL.FTZ R99, R35.reuse, R97.reuse ;  /* 0x0000006123637220 */ /* 0x0c0fe20000410000 */
[----:B------:R-:W-:Y:S02]  /*35b0*/  HADD2.F32 R96, -RZ, R95.H0_H0 ;  /* 0x2000005fff607230 */ /* 0x000fe40000004100 */
[C---:B------:R-:W-:Y:S01]  /*35c0*/  FMUL.FTZ R100, R4.reuse, R97 ;  /* 0x0000006104647220 */ /* 0x040fe20000410000 */
[--C-:B------:R-:W-:Y:S01]  /*35d0*/  HADD2.F32 R94, -RZ, R5.reuse.H1_H1 ;  /* 0x30000005ff5e7230 */ /* 0x100fe20000004100 */
[----:B------:R-:W-:Y:S01]  /*35e0*/  F2FP.F16.E4M3.UNPACK_B R97, R101 ;  /* 0x00000065ff61723e */ /* 0x000fe200020006ff */
[----:B------:R-:W-:Y:S02]  /*35f0*/  HADD2.F32 R93, -RZ, R5.H0_H0 ;  /* 0x20000005ff5d7230 */ /* 0x000fe40000004100 */
[-C--:B------:R-:W-:Y:S01]  /*3600*/  FFMA.FTZ R4, R4, R96.reuse, -R99 ;  /* 0x0000006004047223 */ /* 0x080fe20000010863 */
[----:B------:R-:W-:Y:S02]  /*3610*/  HADD2.F32 R95, -RZ, R95.H1_H1 ;  /* 0x3000005fff5f7230 */ /* 0x000fe40000004100 */
[----:B------:R-:W-:Y:S01]  /*3620*/  FFMA.FTZ R5, R35, R96, R100 ;  /* 0x0000006023057223 */ /* 0x000fe20000010064 */
[CC--:B------:R-:W-:Y:S01]  /*3630*/  FMUL.FTZ R102, R94.reuse, R98.reuse ;  /* 0x000000625e667220 */ /* 0x0c0fe20000410000 */
[C---:B------:R-:W-:Y:S01]  /*3640*/  FMUL.FTZ R99, R93.reuse, R98 ;  /* 0x000000625d637220 */ /* 0x040fe20000410000 */
[-C--:B------:R-:W-:Y:S01]  /*3650*/  F2FP.F16.E4M3.UNPACK_B R35, R34.reuse.H1 ;  /* 0x00000022ff23723e */ /* 0x080fe200030006ff */
[--C-:B------:R-:W-:Y:S01]  /*3660*/  HADD2.F32 R98, -RZ, R97.reuse.H0_H0 ;  /* 0x20000061ff627230 */ /* 0x100fe20000004100 */
[----:B------:R-:W-:Y:S01]  /*3670*/  F2FP.F16.E4M3.UNPACK_B R34, R34 ;  /* 0x00000022ff22723e */ /* 0x000fe200020006ff */
[-C--:B------:R-:W-:Y:S01]  /*3680*/  FFMA.FTZ R101, R93, R95.reuse, -R102 ;  /* 0x0000005f5d657223 */ /* 0x080fe20000010866 */
[----:B------:R-:W-:Y:S01]  /*3690*/  FFMA.FTZ R104, R94, R95, R99 ;  /* 0x0000005f5e687223 */ /* 0x000fe20000010063 */
[----:B------:R-:W-:Y:S01]  /*36a0*/  HADD2.F32 R99, -RZ, R97.H1_H1 ;  /* 0x30000061ff637230 */ /* 0x000fe20000004100 */
[----:B------:R-:W-:Y:S01]  /*36b0*/  F2FP.F16.E4M3.UNPACK_B R95, R85 ;  /* 0x00000055ff5f723e */ /* 0x000fe200020006ff */
[--C-:B------:R-:W-:Y:S01]  /*36c0*/  HADD2.F32 R94, -RZ, R35.reuse.H1_H1 ;  /* 0x30000023ff5e7230 */ /* 0x100fe20000004100 */
[----:B------:R-:W-:Y:S01]  /*36d0*/  F2FP.F16.E4M3.UNPACK_B R97, R32 ;  /* 0x00000020ff61723e */ /* 0x000fe200020006ff */
[----:B------:R-:W-:-:S02]  /*36e0*/  HADD2.F32 R93, -RZ, R35.H0_H0 ;  /* 0x20000023ff5d7230 */ /* 0x000fc40000004100 */
[--C-:B------:R-:W-:Y:S02]  /*36f0*/  HADD2.F32 R85, -RZ, R34.reuse.H1_H1 ;  /* 0x30000022ff557230 */ /* 0x100fe40000004100 */
[CC--:B------:R-:W-:Y:S01]  /*3700*/  FMUL.FTZ R102, R94.reuse, R99.reuse ;  /* 0x000000635e667220 */ /* 0x0c0fe20000410000 */
[----:B------:R-:W-:Y:S02]  /*3710*/  HADD2.F32 R35, -RZ, R34.H0_H0 ;  /* 0x20000022ff237230 */ /* 0x000fe40000004100 */
[----:B------:R-:W-:Y:S01]  /*3720*/  FMUL.FTZ R99, R93, R99 ;  /* 0x000000635d637220 */ /* 0x000fe20000410000 */
[--C-:B------:R-:W-:Y:S02]  /*3730*/  HADD2.F32 R34, -RZ, R95.reuse.H1_H1 ;  /* 0x3000005fff227230 */ /* 0x100fe40000004100 */
[-C--:B------:R-:W-:Y:S01]  /*3740*/  FMUL.FTZ R100, R85, R98.reuse ;  /* 0x0000006255647220 */ /* 0x080fe20000410000 */
[----:B------:R-:W-:Y:S02]  /*3750*/  HADD2.F32 R96, -RZ, R95.H0_H0 ;  /* 0x2000005fff607230 */ /* 0x000fe40000004100 */
[----:B------:R-:W-:Y:S01]  /*3760*/  FMUL.FTZ R98, R35, R98 ;  /* 0x0000006223627220 */ /* 0x000fe20000410000 */
[----:B------:R-:W-:Y:S01]  /*3770*/  F2FP.F16.E4M3.UNPACK_B R95, R7.H1 ;  /* 0x00000007ff5f723e */ /* 0x000fe200030006ff */
[-C--:B------:R-:W-:Y:S01]  /*3780*/  FFMA.FTZ R93, R93, R34.reuse, -R102 ;  /* 0x000000225d5d7223 */ /* 0x080fe20000010866 */
[----:B------:R-:W-:Y:S01]  /*3790*/  FFMA.FTZ R94, R94, R34, R99 ;  /* 0x000000225e5e7223 */ /* 0x000fe20000010063 */
[-C--:B------:R-:W-:Y:S01]  /*37a0*/  FFMA.FTZ R34, R35, R96.reuse, -R100 ;  /* 0x0000006023227223 */ /* 0x080fe20000010864 */
[----:B------:R-:W-:Y:S01]  /*37b0*/  FFMA.FTZ R35, R85, R96, R98 ;  /* 0x0000006055237223 */ /* 0x000fe20000010062 */
[----:B------:R-:W-:Y:S01]  /*37c0*/  F2FP.SATFINITE.E4M3.F32.PACK_AB_MERGE_C R85, R104, R101, RZ ;  /* 0x000000656855723e */ /* 0x000fe200048070ff */
[--C-:B------:R-:W-:Y:S01]  /*37d0*/  HADD2.F32 R96, -RZ, R95.reuse.H0_H0 ;  /* 0x2000005fff607230 */ /* 0x100fe20000004100 */
[----:B------:R-:W-:Y:S01]  /*37e0*/  F2FP.SATFINITE.E4M3.F32.PACK_AB_MERGE_C R93, R94, R93, RZ ;  /* 0x0000005d5e5d723e */ /* 0x000fe200048070ff */
[----:B------:R-:W-:Y:S01]  /*37f0*/  HADD2.F32 R95, -RZ, R95.H1_H1 ;  /* 0x3000005fff5f7230 */ /* 0x000fe20000004100 */
[----:B------:R-:W-:-:S02]  /*3800*/  F2FP.F16.E4M3.UNPACK_B R101, R33.H1 ;  /* 0x00000021ff65723e */ /* 0x000fc400030006ff */
[----:B------:R-:W-:Y:S02]  /*3810*/  F2FP.F16.E4M3.UNPACK_B R94, R6.H1 ;  /* 0x00000006ff5e723e */ /* 0x000fe400030006ff */
[----:B------:R-:W-:Y:S01]  /*3820*/  F2FP.F16.E4M3.UNPACK_B R100, R33 ;  /* 0x00000021ff64723e */ /* 0x000fe200020006ff */
[----:B------:R-:W-:Y:S01]  /*3830*/  HADD2.F32 R103, -RZ, R101.H1_H1 ;  /* 0x30000065ff677230 */ /* 0x000fe20000004100 */
[----:B------:R-:W-:Y:S01]  /*3840*/  F2FP.F16.E4M3.UNPACK_B R98, R32.H1 ;  /* 0x00000020ff62723e */ /* 0x000fe200030006ff */
[----:B------:R-:W-:Y:S01]  /*3850*/  HADD2.F32 R33, -RZ, R94.H1_H1 ;  /* 0x3000005eff217230 */ /* 0x000fe20000004100 */
[----:B------:R-:W-:Y:S01]  /*3860*/  F2FP.F16.E4M3.UNPACK_B R7, R7 ;  /* 0x00000007ff07723e */ /* 0x000fe200020006ff */
[----:B------:R-:W-:Y:S02]  /*3870*/  HADD2.F32 R102, -RZ, R100.H1_H1 ;  /* 0x30000064ff667230 */ /* 0x000fe40000004100 */
[----:B------:R-:W-:Y:S01]  /*3880*/  FMUL.FTZ R105, R95, R103 ;  /* 0x000000675f697220 */ /* 0x000fe20000410000 */
[----:B------:R-:W-:-:S02]  /*3890*/  HADD2.F32 R94, -RZ, R94.H0_H0 ;  /* 0x2000005eff5e7230 */ /* 0x000fc40000004100 */
[----:B------:R-:W-:Y:S01]  /*38a0*/  FMUL.FTZ R104, R96, R103 ;  /* 0x0000006760687220 */ /* 0x000fe20000410000 */
[----:B------:R-:W-:Y:S02]  /*38b0*/  HADD2.F32 R32, -RZ, R97.H1_H1 ;  /* 0x30000061ff207230 */ /* 0x000fe40000004100 */
[C---:B------:R-:W-:Y:S01]  /*38c0*/  FMUL.FTZ R103, R33.reuse, R102 ;  /* 0x0000006621677220 */ /* 0x040fe20000410000 */
[----:B------:R-:W-:Y:S01]  /*38d0*/  F2FP.F16.E4M3.UNPACK_B R6, R6 ;  /* 0x00000006ff06723e */ /* 0x000fe200020006ff */
[C---:B------:R-:W-:Y:S01]  /*38e0*/  FMUL.FTZ R102, R94.reuse, R102 ;  /* 0x000000665e667220 */ /* 0x040fe20000410000 */
[----:B------:R-:W-:Y:S02]  /*38f0*/  HADD2.F32 R99, -RZ, R98.H1_H1 ;  /* 0x30000062ff637230 */ /* 0x000fe40000004100 */
[-C--:B------:R-:W-:Y:S01]  /*3900*/  FFMA.FTZ R103, R94, R32.reuse, -R103 ;  /* 0x000000205e677223 */ /* 0x080fe20000010867 */
[----:B------:R-:W-:Y:S02]  /*3910*/  HADD2.F32 R101, -RZ, R101.H0_H0 ;  /* 0x20000065ff657230 */ /* 0x000fe40000004100 */
[----:B------:R-:W-:Y:S01]  /*3920*/  FFMA.FTZ R102, R33, R32, R102 ;  /* 0x0000002021667223 */ /* 0x000fe20000010066 */
[----:B------:R-:W-:-:S02]  /*3930*/  HADD2.F32 R32, -RZ, R7.H0_H0 ;  /* 0x20000007ff207230 */ /* 0x000fc40000004100 */
[-C--:B------:R-:W-:Y:S01]  /*3940*/  FFMA.FTZ R105, R96, R99.reuse, -R105 ;  /* 0x0000006360697223 */ /* 0x080fe20000010869 */
[----:B------:R-:W-:Y:S02]  /*3950*/  HADD2.F32 R33, -RZ, R7.H1_H1 ;  /* 0x30000007ff217230 */ /* 0x000fe40000004100 */
[----:B------:R-:W-:Y:S01]  /*3960*/  FFMA.FTZ R104, R95, R99, R104 ;  /* 0x000000635f687223 */ /* 0x000fe20000010068 */
[--C-:B------:R-:W-:Y:S02]  /*3970*/  HADD2.F32 R7, -RZ, R6.reuse.H0_H0 ;  /* 0x20000006ff077230 */ /* 0x100fe40000004100 */
[-C--:B------:R-:W-:Y:S01]  /*3980*/  FMUL.FTZ R96, R32, R101.reuse ;  /* 0x0000006520607220 */ /* 0x080fe20000410000 */
[----:B------:R-:W-:Y:S02]  /*3990*/  HADD2.F32 R6, -RZ, R6.H1_H1 ;  /* 0x30000006ff067230 */ /* 0x000fe40000004100 */
[----:B------:R-:W-:Y:S01]  /*39a0*/  FMUL.FTZ R99, R33, R101 ;  /* 0x0000006521637220 */ /* 0x000fe20000410000 */
[----:B------:R-:W-:Y:S01]  /*39b0*/  HADD2.F32 R100, -RZ, R100.H0_H0 ;  /* 0x20000064ff647230 */ /* 0x000fe20000004100 */
[----:B------:R-:W-:Y:S01]  /*39c0*/  F2FP.SATFINITE.E4M3.F32.PACK_AB_MERGE_C R102, R102, R103, RZ ;  /* 0x000000676666723e */ /* 0x000fe200048070ff */
[----:B------:R-:W-:Y:S01]  /*39d0*/  HADD2.F32 R98, -RZ, R98.H0_H0 ;  /* 0x20000062ff627230 */ /* 0x000fe20000004100 */
[----:B------:R-:W-:Y:S01]  /*39e0*/  F2FP.SATFINITE.E4M3.F32.PACK_AB_MERGE_C R104, R104, R105, RZ ;  /* 0x000000696868723e */ /* 0x000fe200048070ff */
[----:B------:R-:W-:-:S02]  /*39f0*/  HADD2.F32 R97, -RZ, R97.H0_H0 ;  /* 0x20000061ff617230 */ /* 0x000fc40000004100 */
[-C--:B------:R-:W-:Y:S01]  /*3a00*/  FMUL.FTZ R94, R6, R100.reuse ;  /* 0x00000064065e7220 */ /* 0x080fe20000410000 */
[----:B------:R-:W-:Y:S01]  /*3a10*/  FMUL.FTZ R95, R7, R100 ;  /* 0x00000064075f7220 */ /* 0x000fe20000410000 */
[-C--:B------:R-:W-:Y:S01]  /*3a20*/  FFMA.FTZ R99, R32, R98.reuse, -R99 ;  /* 0x0000006220637223 */ /* 0x080fe20000010863 */
[----:B------:R-:W-:Y:S01]  /*3a30*/  FFMA.FTZ R96, R33, R98, R96 ;  /* 0x0000006221607223 */ /* 0x000fe20000010060 */
[-C--:B------:R-:W-:Y:S01]  /*3a40*/  FFMA.FTZ R94, R7, R97.reuse, -R94 ;  /* 0x00000061075e7223 */ /* 0x080fe2000001085e */
[----:B------:R-:W-:Y:S01]  /*3a50*/  FFMA.FTZ R95, R6, R97, R95 ;  /* 0x00000061065f7223 */ /* 0x000fe2000001005f */
[----:B------:R-:W-:Y:S02]  /*3a60*/  F2FP.SATFINITE.E4M3.F32.PACK_AB_MERGE_C R5, R5, R4, R85 ;  /* 0x000000040505723e */ /* 0x000fe40004807055 */
[----:B------:R-:W-:Y:S02]  /*3a70*/  F2FP.SATFINITE.E4M3.F32.PACK_AB_MERGE_C R4, R35, R34, R93 ;  /* 0x000000222304723e */ /* 0x000fe4000480705d */
[----:B------:R-:W-:-:S02]  /*3a80*/  F2FP.SATFINITE.E4M3.F32.PACK_AB_MERGE_C R6, R95, R94, R102 ;  /* 0x0000005e5f06723e */ /* 0x000fc40004807066 */
[----:B------:R-:W-:-:S07]  /*3a90*/  F2FP.SATFINITE.E4M3.F32.PACK_AB_MERGE_C R7, R96, R99, R104 ;  /* 0x000000636007723e */ /* 0x000fce0004807068 */
.L_x_1446:
[----:B------:R-:W-:Y:S05]  /*3aa0*/  BSYNC B3 ;  /* 0x0000000000037941 */ /* 0x000fea0003800000 */
.L_x_1445:
[----:B--2---:R2:W-:Y:S02]  /*3ab0*/  STG.E.128 desc[UR46][R14.64], R4 ;  /* 0x000000040e007986 */ /* 0x0045e4000c101d2e */
.L_x_1444:
[----:B------:R-:W-:Y:S05]  /*3ac0*/  BSYNC B2 ;  /* 0x0000000000027941 */ /* 0x000fea0003800000 */
.L_x_1443:
[----:B------:R-:W-:Y:S05]  /*3ad0*/  @P2 BRA `(.L_x_1442) ;  /* 0x0000000400c82947 */ /* 0x000fea0003800000 */
[----:B0-2---:R0:W2:Y:S01]  /*3ae0*/  LDS.128 R4, [R89+0x22000] ;  /* 0x0220000059047984 */ /* 0x0050a20000000c00 */
        /* <DEDUP_REMOVED lines=10> */
[----:B------:R-:W-:Y:S01]  /*3b90*/  SHF.R.U32.HI R34, RZ, 0x10, R31 ;  /* 0x00000010ff227819 */ /* 0x000fe2000001161f */
[----:B------:R-:W-:Y:S01]  /*3ba0*/  IMAD.SHL.U32 R31, R30, 0x100, RZ ;  /* 0x000001001e1f7824 */ /* 0x000fe200078e00ff */
[----:B------:R-:W-:Y:S01]  /*3bb0*/  PRMT R28, R85, 0x654, R28 ;  /* 0x00000654551c7816 */ /* 0x000fe2000000001c */
[----:B------:R-:W-:Y:S01]  /*3bc0*/  IMAD.SHL.U32 R33, R33, 0x100, RZ ;  /* 0x0000010021217824 */ /* 0x000fe200078e00ff */
[----:B------:R-:W-:Y:S01]  /*3bd0*/  PRMT R32, R32, 0x654, R29 ;  /* 0x0000065420207816 */ /* 0x000fe2000000001d */
[----:B--2---:R-:W-:Y:S01]  /*3be0*/  IMAD.MOV.U32 R29, RZ, RZ, R5 ;  /* 0x000000ffff1d7224 */ /* 0x004fe200078e0005 */
[----:B------:R-:W-:Y:S01]  /*3bf0*/  LOP3.LUT R5, R28, 0xff00, R31, 0xf8, !PT ;  /* 0x0000ff001c057812 */ /* 0x000fe200078ef81f */
[----:B------:R-:W-:Y:S01]  /*3c00*/  IMAD.U32 R28, R35, 0x10000, RZ ;  /* 0x00010000231c7824 */ /* 0x000fe200078e00ff */
[----:B------:R-:W-:Y:S01]  /*3c10*/  LOP3.LUT R33, R32, 0xff00, R33, 0xf8, !PT ;  /* 0x0000ff0020217812 */ /* 0x000fe200078ef821 */
[----:B------:R-:W-:Y:S01]  /*3c20*/  IMAD.MOV.U32 R30, RZ, RZ, R4 ;  /* 0x000000ffff1e7224 */ /* 0x000fe200078e0004 */
[----:B------:R-:W-:Y:S01]  /*3c30*/  F2FP.F16.E4M3.UNPACK_B R4, R29 ;  /* 0x0000001dff04723e */ /* 0x000fe200020006ff */
[----:B------:R-:W-:Y:S01]  /*3c40*/  IMAD.U32 R34, R34, 0x10000, RZ ;  /* 0x0001000022227824 */ /* 0x000fe200078e00ff */
[----:B------:R-:W-:-:S02]  /*3c50*/  F2FP.F16.E4M3.UNPACK_B R32, R84.H1 ;  /* 0x00000054ff20723e */ /* 0x000fc400030006ff */
[----:B------:R-:W-:Y:S01]  /*3c60*/  LOP3.LUT R5, R5, 0xff0000, R28, 0xf8, !PT ;  /* 0x00ff000005057812 */ /* 0x000fe200078ef81c */
[----:B------:R-:W-:Y:S01]  /*3c70*/  HADD2.F32 R31, -RZ, R4.H1_H1 ;  /* 0x30000004ff1f7230 */ /* 0x000fe20000004100 */
[----:B------:R-:W-:Y:S01]  /*3c80*/  LOP3.LUT R28, R33, 0xff0000, R34, 0xf8, !PT ;  /* 0x00ff0000211c7812 */ /* 0x000fe200078ef822 */
[----:B------:R-:W-:Y:S01]  /*3c90*/  HADD2.F32 R85, -RZ, R32.H0_H0 ;  /* 0x20000020ff557230 */ /* 0x000fe20000004100 */
[----:B------:R-:W-:Y:S01]  /*3ca0*/  F2FP.F16.E4M3.UNPACK_B R34, R83.H1 ;  /* 0x00000053ff22723e */ /* 0x000fe200030006ff */
[----:B------:R-:W-:Y:S01]  /*3cb0*/  HADD2.F32 R4, -RZ, R4.H0_H0 ;  /* 0x20000004ff047230 */ /* 0x000fe20000004100 */
[----:B------:R-:W-:Y:S01]  /*3cc0*/  F2FP.F16.E4M3.UNPACK_B R29, R29.H1 ;  /* 0x0000001dff1d723e */ /* 0x000fe200030006ff */
[----:B------:R-:W-:Y:S02]  /*3cd0*/  HADD2.F32 R93, -RZ, R32.H1_H1 ;  /* 0x30000020ff5d7230 */ /* 0x000fe40000004100 */
[----:B------:R-:W-:Y:S01]  /*3ce0*/  FMUL.FTZ R95, R31, R85 ;  /* 0x000000551f5f7220 */ /* 0x000fe20000410000 */
[----:B------:R-:W-:-:S02]  /*3cf0*/  HADD2.F32 R35, -RZ, R34.H0_H0 ;  /* 0x20000022ff237230 */ /* 0x000fc40000004100 */
[----:B------:R-:W-:Y:S01]  /*3d00*/  FMUL.FTZ R94, R4, R85 ;  /* 0x00000055045e7220 */ /* 0x000fe20000410000 */
[--C-:B------:R-:W-:Y:S01]  /*3d10*/  HADD2.F32 R33, -RZ, R29.reuse.H1_H1 ;  /* 0x3000001dff217230 */ /* 0x100fe20000004100 */
[----:B------:R-:W-:Y:S01]  /*3d20*/  F2FP.F16.E4M3.UNPACK_B R84, R84 ;  /* 0x00000054ff54723e */ /* 0x000fe200020006ff */
[----:B------:R-:W-:Y:S02]  /*3d30*/  HADD2.F32 R32, -RZ, R29.H0_H0 ;  /* 0x2000001dff207230 */ /* 0x000fe40000004100 */
[----:B------:R-:W-:Y:S01]  /*3d40*/  FFMA.FTZ R29, R31, R35, R94 ;  /* 0x000000231f1d7223 */ /* 0x000fe2000001005e */
[----:B------:R-:W-:Y:S02]  /*3d50*/  HADD2.F32 R34, -RZ, R34.H1_H1 ;  /* 0x30000022ff227230 */ /* 0x000fe40000004100 */
[CC--:B------:R-:W-:Y:S01]  /*3d60*/  FMUL.FTZ R85, R33.reuse, R93.reuse ;  /* 0x0000005d21557220 */ /* 0x0c0fe20000410000 */
[-C--:B------:R-:W-:Y:S01]  /*3d70*/  F2FP.F16.E4M3.UNPACK_B R31, R30.reuse.H1 ;  /* 0x0000001eff1f723e */ /* 0x080fe200030006ff */
[----:B------:R-:W-:Y:S01]  /*3d80*/  FMUL.FTZ R96, R32, R93 ;  /* 0x0000005d20607220 */ /* 0x000fe20000410000 */
[----:B------:R-:W-:Y:S01]  /*3d90*/  F2FP.F16.E4M3.UNPACK_B R30, R30 ;  /* 0x0000001eff1e723e */ /* 0x000fe200020006ff */
[----:B------:R-:W-:Y:S01]  /*3da0*/  FFMA.FTZ R4, R4, R35, -R95 ;  /* 0x0000002304047223 */ /* 0x000fe2000001085f */
[-C--:B------:R-:W-:Y:S01]  /*3db0*/  FFMA.FTZ R93, R32, R34.reuse, -R85 ;  /* 0x00000022205d7223 */ /* 0x080fe20000010855 */
[----:B------:R-:W-:Y:S01]  /*3dc0*/  FFMA.FTZ R98, R33, R34, R96 ;  /* 0x0000002221627223 */ /* 0x000fe20000010060 */
[----:B------:R-:W-:Y:S01]  /*3dd0*/  F2FP.F16.E4M3.UNPACK_B R83, R83 ;  /* 0x00000053ff53723e */ /* 0x000fe200020006ff */
[----:B------:R-:W-:-:S02]  /*3de0*/  HADD2.F32 R35, -RZ, R84.H1_H1 ;  /* 0x30000054ff237230 */ /* 0x000fc40000004100 */
[--C-:B------:R-:W-:Y:S01]  /*3df0*/  HADD2.F32 R34, -RZ, R31.reuse.H1_H1 ;  /* 0x3000001fff227230 */ /* 0x100fe20000004100 */
[----:B------:R-:W-:Y:S01]  /*3e00*/  F2FP.SATFINITE.E4M3.F32.PACK_AB_MERGE_C R100, R98, R93, RZ ;  /* 0x0000005d6264723e */ /* 0x000fe200048070ff */
[----:B------:R-:W-:Y:S01]  /*3e10*/  HADD2.F32 R33, -RZ, R31.H0_H0 ;  /* 0x2000001fff217230 */ /* 0x000fe20000004100 */
[----:B------:R-:W-:Y:S01]  /*3e20*/  F2FP.F16.E4M3.UNPACK_B R93, R28.H1 ;  /* 0x0000001cff5d723e */ /* 0x000fe200030006ff */
[--C-:B------:R-:W-:Y:S02]  /*3e30*/  HADD2.F32 R31, -RZ, R30.reuse.H0_H0 ;  /* 0x2000001eff1f7230 */ /* 0x100fe40000004100 */
[-C--:B------:R-:W-:Y:S01]  /*3e40*/  FMUL.FTZ R96, R34, R35.reuse ;  /* 0x0000002322607220 */ /* 0x080fe20000410000 */
[----:B------:R-:W-:Y:S02]  /*3e50*/  HADD2.F32 R32, -RZ, R30.H1_H1 ;  /* 0x3000001eff207230 */ /* 0x000fe40000004100 */
[----:B------:R-:W-:Y:S01]  /*3e60*/  FMUL.FTZ R85, R33, R35 ;  /* 0x0000002321557220 */ /* 0x000fe20000410000 */
[----:B------:R-:W-:-:S02]  /*3e70*/  HADD2.F32 R84, -RZ, R84.H0_H0 ;  /* 0x20000054ff547230 */ /* 0x000fc40000004100 */
[--C-:B------:R-:W-:Y:S02]  /*3e80*/  HADD2.F32 R30, -RZ, R83.reuse.H1_H1 ;  /* 0x30000053ff1e7230 */ /* 0x100fe40000004100 */
[----:B------:R-:W-:Y:S02]  /*3e90*/  HADD2.F32 R83, -RZ, R83.H0_H0 ;  /* 0x20000053ff537230 */ /* 0x000fe40000004100 */
[-C--:B------:R-:W-:Y:S01]  /*3ea0*/  FMUL.FTZ R94, R32, R84.reuse ;  /* 0x00000054205e7220 */ /* 0x080fe20000410000 */
[----:B------:R-:W-:Y:S01]  /*3eb0*/  FMUL.FTZ R35, R31, R84 ;  /* 0x000000541f237220 */ /* 0x000fe20000410000 */
[-C--:B------:R-:W-:Y:S01]  /*3ec0*/  FFMA.FTZ R96, R33, R30.reuse, -R96 ;  /* 0x0000001e21607223 */ /* 0x080fe20000010860 */
[----:B------:R-:W-:Y:S01]  /*3ed0*/  FFMA.FTZ R85, R34, R30, R85 ;  /* 0x0000001e22557223 */ /* 0x000fe20000010055 */
[----:B------:R-:W-:Y:S01]  /*3ee0*/  F2FP.F16.E4M3.UNPACK_B R33, R7.H1 ;  /* 0x00000007ff21723e */ /* 0x000fe200030006ff */
[-C--:B------:R-:W-:Y:S01]  /*3ef0*/  FFMA.FTZ R30, R31, R83.reuse, -R94 ;  /* 0x000000531f1e7223 */ /* 0x080fe2000001085e */
[----:B------:R-:W-:Y:S01]  /*3f00*/  FFMA.FTZ R31, R32, R83, R35 ;  /* 0x00000053201f7223 */ /* 0x000fe20000010023 */
[-C--:B------:R-:W-:Y:S01]  /*3f10*/  F2FP.F16.E4M3.UNPACK_B R83, R5.reuse.H1 ;  /* 0x00000005ff53723e */ /* 0x080fe200030006ff */
[----:B------:R-:W-:Y:S01]  /*3f20*/  HADD2.F32 R94, -RZ, R93.H1_H1 ;  /* 0x3000005dff5e7230 */ /* 0x000fe20000004100 */
[----:B------:R-:W-:Y:S01]  /*3f30*/  F2FP.SATFINITE.E4M3.F32.PACK_AB_MERGE_C R98, R85, R96, RZ ;  /* 0x000000605562723e */ /* 0x000fe200048070ff */
[--C-:B------:R-:W-:Y:S01]  /*3f40*/  HADD2.F32 R34, -RZ, R33.reuse.H0_H0 ;  /* 0x20000021ff227230 */ /* 0x100fe20000004100 */
[----:B------:R-:W-:Y:S01]  /*3f50*/  F2FP.F16.E4M3.UNPACK_B R32, R6.H1 ;  /* 0x00000006ff20723e */ /* 0x000fe200030006ff */
[----:B------:R-:W-:Y:S01]  /*3f60*/  HADD2.F32 R33, -RZ, R33.H1_H1 ;  /* 0x30000021ff217230 */ /* 0x000fe20000004100 */
[----:B------:R-:W-:Y:S01]  /*3f70*/  F2FP.F16.E4M3.UNPACK_B R85, R28 ;  /* 0x0000001cff55723e */ /* 0x000fe200020006ff */
[----:B------:R-:W-:Y:S01]  /*3f80*/  HADD2.F32 R84, -RZ, R83.H1_H1 ;  /* 0x30000053ff547230 */ /* 0x000fe20000004100 */
[----:B------:R-:W-:Y:S01]  /*3f90*/  F2FP.F16.E4M3.UNPACK_B R35, R5 ;  /* 0x00000005ff23723e */ /* 0x000fe200020006ff */
[----:B------:R-:W-:-:S02]  /*3fa0*/  HADD2.F32 R28, -RZ, R32.H1_H1 ;  /* 0x30000020ff1c7230 */ /* 0x000fc40000004100 */
[-C--:B------:R-:W-:Y:S01]  /*3fb0*/  FMUL.FTZ R5, R33, R94.reuse ;  /* 0x0000005e21057220 */ /* 0x080fe20000410000 */
[----:B------:R-:W-:Y:S02]  /*3fc0*/  HADD2.F32 R95, -RZ, R85.H1_H1 ;  /* 0x30000055ff5f7230 */ /* 0x000fe40000004100 */
[C---:B------:R-:W-:Y:S01]  /*3fd0*/  FMUL.FTZ R96, R34.reuse, R94 ;  /* 0x0000005e22607220 */ /* 0x040fe20000410000 */
[----:B------:R-:W-:Y:S02]  /*3fe0*/  HADD2.F32 R32, -RZ, R32.H0_H0 ;  /* 0x20000020ff207230 */ /* 0x000fe40000004100 */
[----:B------:R-:W-:Y:S01]  /*3ff0*/  FFMA.FTZ R94, R34, R84, -R5 ;  /* 0x00000054225e7223 */ /* 0x000fe20000010805 */
        /* <DEDUP_REMOVED lines=8> */
[--C-:B------:R-:W-:Y:S02]  /*4080*/  HADD2.F32 R5, -RZ, R6.reuse.H0_H0 ;  /* 0x20000006ff057230 */ /* 0x100fe40000004100 */
[----:B------:R-:W-:Y:S01]  /*4090*/  FFMA.FTZ R99, R33, R84, R96 ;  /* 0x0000005421637223 */ /* 0x000fe20000010060 */
[--C-:B------:R-:W-:Y:S02]  /*40a0*/  HADD2.F32 R28, -RZ, R7.reuse.H0_H0 ;  /* 0x20000007ff1c7230 */ /* 0x100fe40000004100 */
[----:B------:R-:W-:Y:S01]  /*40b0*/  HADD2.F32 R6, -RZ, R6.H1_H1 ;  /* 0x30000006ff067230 */ /* 0x000fe20000004100 */
[----:B------:R-:W-:Y:S01]  /*40c0*/  F2FP.SATFINITE.E4M3.F32.PACK_AB_MERGE_C R34, R34, R97, RZ ;  /* 0x000000612222723e */ /* 0x000fe200048070ff */
[----:B------:R-:W-:Y:S01]  /*40d0*/  HADD2.F32 R7, -RZ, R7.H1_H1 ;  /* 0x30000007ff077230 */ /* 0x000fe20000004100 */
[----:B------:R-:W-:Y:S01]  /*40e0*/  F2FP.SATFINITE.E4M3.F32.PACK_AB_MERGE_C R94, R99, R94, RZ ;  /* 0x0000005e635e723e */ /* 0x000fe200048070ff */
[----:B------:R-:W-:-:S02]  /*40f0*/  HADD2.F32 R93, -RZ, R93.H0_H0 ;  /* 0x2000005dff5d7230 */ /* 0x000fc40000004100 */
[-C--:B------:R-:W-:Y:S01]  /*4100*/  FMUL.FTZ R32, R6, R85.reuse ;  /* 0x0000005506207220 */ /* 0x080fe20000410000 */
[----:B------:R-:W-:Y:S02]  /*4110*/  HADD2.F32 R83, -RZ, R83.H0_H0 ;  /* 0x20000053ff537230 */ /* 0x000fe40000004100 */
[----:B------:R-:W-:Y:S01]  /*4120*/  FMUL.FTZ R85, R5, R85 ;  /* 0x0000005505557220 */ /* 0x000fe20000410000 */
[----:B------:R-:W-:Y:S02]  /*4130*/  HADD2.F32 R35, -RZ, R35.H0_H0 ;  /* 0x20000023ff237230 */ /* 0x000fe40000004100 */
[-C--:B------:R-:W-:Y:S01]  /*4140*/  FMUL.FTZ R33, R7, R93.reuse ;  /* 0x0000005d07217220 */ /* 0x080fe20000410000 */
[----:B------:R-:W-:-:S03]  /*4150*/  FMUL.FTZ R84, R28, R93 ;  /* 0x0000005d1c547220 */ /* 0x000fc60000410000 */
[-C--:B------:R-:W-:Y:S01]  /*4160*/  FFMA.FTZ R33, R28, R83.reuse, -R33 ;  /* 0x000000531c217223 */ /* 0x080fe20000010821 */
[----:B------:R-:W-:Y:S01]  /*4170*/  FFMA.FTZ R84, R7, R83, R84 ;  /* 0x0000005307547223 */ /* 0x000fe20000010054 */
[-C--:B------:R-:W-:Y:S01]  /*4180*/  FFMA.FTZ R32, R5, R35.reuse, -R32 ;  /* 0x0000002305207223 */ /* 0x080fe20000010820 */
[----:B------:R-:W-:Y:S01]  /*4190*/  FFMA.FTZ R85, R6, R35, R85 ;  /* 0x0000002306557223 */ /* 0x000fe20000010055 */
[----:B------:R-:W-:Y:S02]  /*41a0*/  F2FP.SATFINITE.E4M3.F32.PACK_AB_MERGE_C R5, R29, R4, R100 ;  /* 0x000000041d05723e */ /* 0x000fe40004807064 */
[----:B------:R-:W-:Y:S02]  /*41b0*/  F2FP.SATFINITE.E4M3.F32.PACK_AB_MERGE_C R4, R31, R30, R98 ;  /* 0x0000001e1f04723e */ /* 0x000fe40004807062 */
[----:B------:R-:W-:Y:S02]  /*41c0*/  F2FP.SATFINITE.E4M3.F32.PACK_AB_MERGE_C R6, R85, R32, R34 ;  /* 0x000000205506723e */ /* 0x000fe40004807022 */
[----:B------:R-:W-:-:S07]  /*41d0*/  F2FP.SATFINITE.E4M3.F32.PACK_AB_MERGE_C R7, R84, R33, R94 ;  /* 0x000000215407723e */ /* 0x000fce000480705e */
.L_x_1448:
[----:B------:R-:W-:Y:S05]  /*41e0*/  BSYNC B2 ;  /* 0x0000000000027941 */ /* 0x000fea0003800000 */
.L_x_1447:
[----:B--2---:R3:W-:Y:S02]  /*41f0*/  STG.E.128 desc[UR46][R14.64+0x80], R4 ;  /* 0x000080040e007986 */ /* 0x0047e4000c101d2e */
.L_x_1442:
[----:B------:R-:W-:Y:S05]  /*4200*/  BSYNC B1 ;  /* 0x0000000000017941 */ /* 0x000fea0003800000 */
.L_x_1441:
[----:B------:R-:W-:Y:S05]  /*4210*/  @P5 BRA `(.L_x_1449) ;  /* 0x0000003000e45947 */ /* 0x000fea0003800000 */
[----:B------:R-:W-:Y:S04]  /*4220*/  BSSY B1, `(.L_x_1450) ;  /* 0x0000073000017945 */ /* 0x000fe80003800000 */
[----:B------:R-:W-:Y:S05]  /*4230*/  @P1 BRA `(.L_x_1451) ;  /* 0x0000000400c41947 */ /* 0x000fea0003800000 */
[----:B0-23--:R0:W2:Y:S01]  /*4240*/  LDS.128 R4, [R89+0x21000] ;  /* 0x0210000059047984 */ /* 0x00d0a20000000c00 */
[----:B------:R-:W-:Y:S01]  /*4250*/  ISETP.GE.AND P4, PT, R18, R82, PT ;  /* 0x000000521200720c */ /* 0x000fe20003f86270 */
[----:B------:R-:W-:-:S12]  /*4260*/  BSSY B2, `(.L_x_1452) ;  /* 0x000006d000027945 */ /* 0x000fd80003800000 */
[----:B0-----:R-:W-:Y:S05]  /*4270*/  @P4 BRA `(.L_x_1453) ;  /* 0x0000000400ac4947 */ /* 0x001fea0003800000 */
[--C-:B------:R-:W-:Y:S02]  /*4280*/  SHF.R.U32.HI R15, RZ, 0x18, R25.reuse ;  /* 0x00000018ff0f7819 */ /* 0x100fe40000011619 */
[----:B------:R-:W-:Y:S02]  /*4290*/  LOP3.LUT R14, R25, 0xff, RZ, 0xc0, !PT ;  /* 0x000000ff190e7812 */ /* 0x000fe400078ec0ff */
[--C-:B------:R-:W-:Y:S02]  /*42a0*/  SHF.R.U32.HI R29, RZ, 0x8, R25.reuse ;  /* 0x00000008ff1d7819 */ /* 0x100fe40000011619 */
[----:B------:R-:W-:Y:S02]  /*42b0*/  SHF.R.U32.HI R28, RZ, 0x10, R25 ;  /* 0x00000010ff1c7819 */ /* 0x000fe40000011619 */
[----:B------:R-:W-:Y:S02]  /*42c0*/  SHF.R.U32.HI R25, RZ, 0x18, R27 ;  /* 0x00000018ff197819 */ /* 0x000fe4000001161b */
[----:B------:R-:W-:-:S02]  /*42d0*/  LOP3.LUT R24, R27, 0xff, RZ, 0xc0, !PT ;  /* 0x000000ff1b187812 */ /* 0x000fc400078ec0ff */
[--C-:B------:R-:W-:Y:S02]  /*42e0*/  SHF.R.U32.HI R26, RZ, 0x8, R27.reuse ;  /* 0x00000008ff1a7819 */ /* 0x100fe4000001161b */
[----:B------:R-:W-:Y:S01]  /*42f0*/  PRMT R25, R25, 0x654, R24 ;  /* 0x0000065419197816 */ /* 0x000fe20000000018 */
[----:B------:R-:W-:Y:S01]  /*4300*/  IMAD.SHL.U32 R24, R29, 0x100, RZ ;  /* 0x000001001d187824 */ /* 0x000fe200078e00ff */
[----:B------:R-:W-:Y:S01]  /*4310*/  SHF.R.U32.HI R27, RZ, 0x10, R27 ;  /* 0x00000010ff1b7819 */ /* 0x000fe2000001161b */
[----:B------:R-:W-:Y:S01]  /*4320*/  IMAD.SHL.U32 R26, R26, 0x100, RZ ;  /* 0x000001001a1a7824 */ /* 0x000fe200078e00ff */
[----:B------:R-:W-:Y:S01]  /*4330*/  PRMT R15, R15, 0x654, R14 ;  /* 0x000006540f0f7816 */ /* 0x000fe2000000000e */
[----:B--2---:R-:W-:Y:S01]  /*4340*/  IMAD.MOV.U32 R14, RZ, RZ, R4 ;  /* 0x000000ffff0e7224 */ /* 0x004fe200078e0004 */
[----:B------:R-:W-:Y:S01]  /*4350*/  F2FP.F16.E4M3.UNPACK_B R4, R5 ;  /* 0x00000005ff04723e */ /* 0x000fe200020006ff */
[----:B------:R-:W-:Y:S01]  /*4360*/  IMAD.U32 R27, R27, 0x10000, RZ ;  /* 0x000100001b1b7824 */ /* 0x000fe200078e00ff */
[----:B------:R-:W-:Y:S01]  /*4370*/  LOP3.LUT R15, R15, 0xff00, R24, 0xf8, !PT ;  /* 0x0000ff000f0f7812 */ /* 0x000fe200078ef818 */
[----:B------:R-:W-:Y:S01]  /*4380*/  IMAD.U32 R24, R28, 0x10000, RZ ;  /* 0x000100001c187824 */ /* 0x000fe200078e00ff */
[----:B------:R-:W-:-:S02]  /*4390*/  LOP3.LUT R26, R25, 0xff00, R26, 0xf8, !PT ;  /* 0x0000ff00191a7812 */ /* 0x000fc400078ef81a */
[----:B------:R-:W-:Y:S02]  /*43a0*/  F2FP.F16.E4M3.UNPACK_B R25, R81.H1 ;  /* 0x00000051ff19723e */ /* 0x000fe400030006ff */
[----:B------:R-:W-:Y:S01]  /*43b0*/  LOP3.LUT R28, R15, 0xff0000, R24, 0xf8, !PT ;  /* 0x00ff00000f1c7812 */ /* 0x000fe200078ef818 */
[--C-:B------:R-:W-:Y:S01]  /*43c0*/  HADD2.F32 R15, -RZ, R4.reuse.H1_H1 ;  /* 0x30000004ff0f7230 */ /* 0x100fe20000004100 */
[----:B------:R-:W-:Y:S01]  /*43d0*/  LOP3.LUT R31, R26, 0xff0000, R27, 0xf8, !PT ;  /* 0x00ff00001a1f7812 */ /* 0x000fe200078ef81b */
[--C-:B------:R-:W-:Y:S01]  /*43e0*/  HADD2.F32 R29, -RZ, R25.reuse.H0_H0 ;  /* 0x20000019ff1d7230 */ /* 0x100fe20000004100 */
        /* <DEDUP_REMOVED lines=10> */
[-C--:B------:R-:W-:Y:S01]  /*4490*/  FFMA.FTZ R5, R15, R27.reuse, R32 ;  /* 0x0000001b0f057223 */ /* 0x080fe20000010020 */
[----:B------:R-:W-:Y:S02]  /*44a0*/  HADD2.F32 R26, -RZ, R26.H1_H1 ;  /* 0x3000001aff1a7230 */ /* 0x000fe40000004100 */
[C---:B------:R-:W-:Y:S01]  /*44b0*/  FMUL.FTZ R29, R25.reuse, R30 ;  /* 0x0000001e191d7220 */ /* 0x040fe20000410000 */
[----:B------:R-:W-:Y:S01]  /*44c0*/  F2FP.F16.E4M3.UNPACK_B R15, R14.H1 ;  /* 0x0000000eff0f723e */ /* 0x000fe200030006ff */
[----:B------:R-:W-:Y:S01]  /*44d0*/  FMUL.FTZ R30, R24, R30 ;  /* 0x0000001e181e7220 */ /* 0x000fe20000410000 */
[----:B------:R-:W-:Y:S01]  /*44e0*/  F2FP.F16.E4M3.UNPACK_B R14, R14 ;  /* 0x0000000eff0e723e */ /* 0x000fe200020006ff */
[----:B------:R-:W-:Y:S01]  /*44f0*/  FFMA.FTZ R4, R4, R27, -R33 ;  /* 0x0000001b04047223 */ /* 0x000fe20000010821 */
[-C--:B------:R-:W-:Y:S01]  /*4500*/  FFMA.FTZ R34, R24, R26.reuse, -R29 ;  /* 0x0000001a18227223 */ /* 0x080fe2000001081d */
[----:B------:R-:W-:Y:S01]  /*4510*/  FFMA.FTZ R35, R25, R26, R30 ;  /* 0x0000001a19237223 */ /* 0x000fe2000001001e */
[----:B------:R-:W-:Y:S01]  /*4520*/  F2FP.F16.E4M3.UNPACK_B R80, R80 ;  /* 0x00000050ff50723e */ /* 0x000fe200020006ff */
[----:B------:R-:W-:-:S02]  /*4530*/  HADD2.F32 R27, -RZ, R81.H1_H1 ;  /* 0x30000051ff1b7230 */ /* 0x000fc40000004100 */
[--C-:B------:R-:W-:Y:S01]  /*4540*/  HADD2.F32 R24, -RZ, R15.reuse.H0_H0 ;  /* 0x2000000fff187230 */ /* 0x100fe20000004100 */
[----:B------:R-:W-:Y:S01]  /*4550*/  F2FP.SATFINITE.E4M3.F32.PACK_AB_MERGE_C R83, R35, R34, RZ ;  /* 0x000000222353723e */ /* 0x000fe200048070ff */
[----:B------:R-:W-:Y:S02]  /*4560*/  HADD2.F32 R25, -RZ, R15.H1_H1 ;  /* 0x3000000fff197230 */ /* 0x000fe40000004100 */
[--C-:B------:R-:W-:Y:S02]  /*4570*/  HADD2.F32 R15, -RZ, R14.reuse.H0_H0 ;  /* 0x2000000eff0f7230 */ /* 0x100fe40000004100 */
[-C--:B------:R-:W-:Y:S01]  /*4580*/  FMUL.FTZ R32, R24, R27.reuse ;  /* 0x0000001b18207220 */ /* 0x080fe20000410000 */
[----:B------:R-:W-:Y:S02]  /*4590*/  HADD2.F32 R81, -RZ, R81.H0_H0 ;  /* 0x20000051ff517230 */ /* 0x000fe40000004100 */
[----:B------:R-:W-:Y:S01]  /*45a0*/  FMUL.FTZ R29, R25, R27 ;  /* 0x0000001b191d7220 */ /* 0x000fe20000410000 */
[----:B------:R-:W-:Y:S01]  /*45b0*/  HADD2.F32 R14, -RZ, R14.H1_H1 ;  /* 0x3000000eff0e7230 */ /* 0x000fe20000004100 */
[----:B------:R-:W-:Y:S01]  /*45c0*/  F2FP.SATFINITE.E4M3.F32.PACK_AB_MERGE_C R5, R5, R4, R83 ;  /* 0x000000040505723e */ /* 0x000fe20004807053 */
[----:B------:R-:W-:-:S02]  /*45d0*/  HADD2.F32 R26, -RZ, R80.H1_H1 ;  /* 0x30000050ff1a7230 */ /* 0x000fc40000004100 */
[----:B------:R-:W-:Y:S02]  /*45e0*/  HADD2.F32 R80, -RZ, R80.H0_H0 ;  /* 0x20000050ff507230 */ /* 0x000fe40000004100 */
[-C--:B------:R-:W-:Y:S01]  /*45f0*/  FMUL.FTZ R30, R14, R81.reuse ;  /* 0x000000510e1e7220 */ /* 0x080fe20000410000 */
[----:B------:R-:W-:Y:S01]  /*4600*/  FMUL.FTZ R81, R15, R81 ;  /* 0x000000510f517220 */ /* 0x000fe20000410000 */
[-C--:B------:R-:W-:Y:S01]  /*4610*/  FFMA.FTZ R29, R24, R26.reuse, -R29 ;  /* 0x0000001a181d7223 */ /* 0x080fe2000001081d */
[----:B------:R-:W-:Y:S01]  /*4620*/  FFMA.FTZ R32, R25, R26, R32 ;  /* 0x0000001a19207223 */ /* 0x000fe20000010020 */
[-C--:B------:R-:W-:Y:S01]  /*4630*/  FFMA.FTZ R33, R15, R80.reuse, -R30 ;  /* 0x000000500f217223 */ /* 0x080fe2000001081e */
[----:B------:R-:W-:Y:S01]  /*4640*/  FFMA.FTZ R80, R14, R80, R81 ;  /* 0x000000500e507223 */ /* 0x000fe20000010051 */
[----:B------:R-:W-:Y:S02]  /*4650*/  F2FP.F16.E4M3.UNPACK_B R15, R7.H1 ;  /* 0x00000007ff0f723e */ /* 0x000fe400030006ff */
[----:B------:R-:W-:-:S02]  /*4660*/  F2FP.SATFINITE.E4M3.F32.PACK_AB_MERGE_C R81, R32, R29, RZ ;  /* 0x0000001d2051723e */ /* 0x000fc400048070ff */
[-C--:B------:R-:W-:Y:S01]  /*4670*/  F2FP.F16.E4M3.UNPACK_B R29, R31.reuse.H1 ;  /* 0x0000001fff1d723e */ /* 0x080fe200030006ff */
[--C-:B------:R-:W-:Y:S01]  /*4680*/  HADD2.F32 R25, -RZ, R15.reuse.H1_H1 ;  /* 0x3000000fff197230 */ /* 0x100fe20000004100 */
[----:B------:R-:W-:Y:S01]  /*4690*/  F2FP.F16.E4M3.UNPACK_B R26, R28.H1 ;  /* 0x0000001cff1a723e */ /* 0x000fe200030006ff */
[----:B------:R-:W-:Y:S01]  /*46a0*/  HADD2.F32 R24, -RZ, R15.H0_H0 ;  /* 0x2000000fff187230 */ /* 0x000fe20000004100 */
[----:B------:R-:W-:Y:S01]  /*46b0*/  F2FP.F16.E4M3.UNPACK_B R14, R6.H1 ;  /* 0x00000006ff0e723e */ /* 0x000fe200030006ff */
[----:B------:R-:W-:Y:S01]  /*46c0*/  HADD2.F32 R32, -RZ, R29.H1_H1 ;  /* 0x3000001dff207230 */ /* 0x000fe20000004100 */
[----:B------:R-:W-:Y:S01]  /*46d0*/  F2FP.F16.E4M3.UNPACK_B R31, R31 ;  /* 0x0000001fff1f723e */ /* 0x000fe200020006ff */
[----:B------:R-:W-:Y:S01]  /*46e0*/  HADD2.F32 R27, -RZ, R26.H1_H1 ;  /* 0x3000001aff1b7230 */ /* 0x000fe20000004100 */
[----:B------:R-:W-:Y:S01]  /*46f0*/  F2FP.F16.E4M3.UNPACK_B R28, R28 ;  /* 0x0000001cff1c723e */ /* 0x000fe200020006ff */
[----:B------:R-:W-:Y:S02]  /*4700*/  HADD2.F32 R15, -RZ, R14.H1_H1 ;  /* 0x3000000eff0f7230 */ /* 0x000fe40000004100 */
[----:B------:R-:W-:Y:S01]  /*4710*/  FMUL.FTZ R35, R25, R32 ;  /* 0x0000002019237220 */ /* 0x000fe20000410000 */
[----:B------:R-:W-:-:S02]  /*4720*/  HADD2.F32 R30, -RZ, R31.H1_H1 ;  /* 0x3000001fff1e7230 */ /* 0x000fc40000004100 */
        /* <DEDUP_REMOVED lines=13> */
[----:B------:R-:W-:Y:S01]  /*4800*/  HADD2.F32 R15, -RZ, R7.H1_H1 ;  /* 0x30000007ff0f7230 */ /* 0x000fe20000004100 */
[----:B------:R-:W-:Y:S01]  /*4810*/  F2FP.SATFINITE.E4M3.F32.PACK_AB_MERGE_C R4, R80, R33, R81 ;  /* 0x000000215004723e */ /* 0x000fe20004807051 */
[--C-:B------:R-:W-:Y:S01]  /*4820*/  HADD2.F32 R7, -RZ, R6.reuse.H0_H0 ;  /* 0x20000006ff077230 */ /* 0x100fe20000004100 */
[----:B------:R-:W-:Y:S01]  /*4830*/  F2FP.SATFINITE.E4M3.F32.PACK_AB_MERGE_C R30, R30, R35, RZ ;  /* 0x000000231e1e723e */ /* 0x000fe200048070ff */
[----:B------:R-:W-:Y:S01]  /*4840*/  HADD2.F32 R6, -RZ, R6.H1_H1 ;  /* 0x30000006ff067230 */ /* 0x000fe20000004100 */
[----:B------:R-:W-:Y:S01]  /*4850*/  F2FP.SATFINITE.E4M3.F32.PACK_AB_MERGE_C R27, R27, R34, RZ ;  /* 0x000000221b1b723e */ /* 0x000fe200048070ff */
[----:B------:R-:W-:-:S02]  /*4860*/  HADD2.F32 R29, -RZ, R29.H0_H0 ;  /* 0x2000001dff1d7230 */ /* 0x000fc40000004100 */
[----:B------:R-:W-:Y:S02]  /*4870*/  HADD2.F32 R26, -RZ, R26.H0_H0 ;  /* 0x2000001aff1a7230 */ /* 0x000fe40000004100 */
[----:B------:R-:W-:Y:S01]  /*4880*/  FMUL.FTZ R24, R6, R31 ;  /* 0x0000001f06187220 */ /* 0x000fe20000410000 */
[----:B------:R-:W-:Y:S02]  /*4890*/  HADD2.F32 R28, -RZ, R28.H0_H0 ;  /* 0x2000001cff1c7230 */ /* 0x000fe40000004100 */
[-C--:B------:R-:W-:Y:S01]  /*48a0*/  FMUL.FTZ R25, R15, R29.reuse ;  /* 0x0000001d0f197220 */ /* 0x080fe20000410000 */
[C---:B------:R-:W-:Y:S01]  /*48b0*/  FMUL.FTZ R32, R14.reuse, R29 ;  /* 0x0000001d0e207220 */ /* 0x040fe20000410000 */
[----:B------:R-:W-:Y:S02]  /*48c0*/  FMUL.FTZ R31, R7, R31 ;  /* 0x0000001f071f7220 */ /* 0x000fe40000410000 */
[-C--:B------:R-:W-:Y:S01]  /*48d0*/  FFMA.FTZ R25, R14, R26.reuse, -R25 ;  /* 0x0000001a0e197223 */ /* 0x080fe20000010819 */
[----:B------:R-:W-:Y:S01]  /*48e0*/  FFMA.FTZ R32, R15, R26, R32 ;  /* 0x0000001a0f207223 */ /* 0x000fe20000010020 */
[-C--:B------:R-:W-:Y:S01]  /*48f0*/  FFMA.FTZ R24, R7, R28.reuse, -R24 ;  /* 0x0000001c07187223 */ /* 0x080fe20000010818 */
[----:B------:R-:W-:-:S03]  /*4900*/  FFMA.FTZ R31, R6, R28, R31 ;  /* 0x0000001c061f7223 */ /* 0x000fc6000001001f */
[----:B------:R-:W-:Y:S02]  /*4910*/  F2FP.SATFINITE.E4M3.F32.PACK_AB_MERGE_C R7, R32, R25, R27 ;  /* 0x000000192007723e */ /* 0x000fe4000480701b */
[----:B------:R-:W-:-:S07]  /*4920*/  F2FP.SATFINITE.E4M3.F32.PACK_AB_MERGE_C R6, R31, R24, R30 ;  /* 0x000000181f06723e */ /* 0x000fce000480701e */
.L_x_1453:
[----:B------:R-:W-:Y:S05]  /*4930*/  BSYNC B2 ;  /* 0x0000000000027941 */ /* 0x000fea0003800000 */
.L_x_1452:
[----:B--2---:R4:W-:Y:S02]  /*4940*/  STG.E.128 desc[UR46][R12.64], R4 ;  /* 0x000000040c007986 */ /* 0x0049e4000c101d2e */
.L_x_1451:
[----:B------:R-:W-:Y:S05]  /*4950*/  BSYNC B1 ;  /* 0x0000000000017941 */ /* 0x000fea0003800000 */
.L_x_1450:
[----:B------:R-:W-:Y:S05]  /*4960*/  @P2 BRA `(.L_x_1449) ;  /* 0x0000002c00102947 */ /* 0x000fea0003800000 */
[----:B0-234-:R0:W2:Y:S01]  /*4970*/  LDS.128 R4, [R89+0x23000] ;  /* 0x0230000059047984 */ /* 0x01d0a20000000c00 */
        /* <DEDUP_REMOVED lines=8> */
[----:B------:R-:W-:-:S02]  /*4a00*/  SHF.R.U32.HI R24, RZ, 0x10, R11 ;  /* 0x00000010ff187819 */ /* 0x000fc4000001160b */
[----:B------:R-:W-:Y:S01]  /*4a10*/  LOP3.LUT R14, R11, 0xff0000ff, RZ, 0xc0, !PT ;  /* 0xff0000ff0b0e7812 */ /* 0x000fe200078ec0ff */
[----:B------:R-:W-:Y:S01]  /*4a20*/  IMAD.SHL.U32 R11, R15, 0x100, RZ ;  /* 0x000001000f0b7824 */ /* 0x000fe200078e00ff */
[----:B------:R-:W-:Y:S01]  /*4a30*/  PRMT R10, R9, 0x654, R8 ;  /* 0x00000654090a7816 */ /* 0x000fe20000000008 */
[----:B------:R-:W-:Y:S02]  /*4a40*/  IMAD.SHL.U32 R9, R25, 0x100, RZ ;  /* 0x0000010019097824 */ /* 0x000fe400078e00ff */
[----:B--2---:R-:W-:Y:S01]  /*4a50*/  IMAD.MOV.U32 R8, RZ, RZ, R4 ;  /* 0x000000ffff087224 */ /* 0x004fe200078e0004 */
[----:B------:R-:W-:Y:S01]  /*4a60*/  LOP3.LUT R15, R14, 0xff00, R11, 0xf8, !PT ;  /* 0x0000ff000e0f7812 */ /* 0x000fe200078ef80b */
[----:B------:R-:W-:Y:S01]  /*4a70*/  IMAD.U32 R14, R24, 0x10000, RZ ;  /* 0x00010000180e7824 */ /* 0x000fe200078e00ff */
[----:B------:R-:W-:Y:S01]  /*4a80*/  LOP3.LUT R10, R10, 0xff00, R9, 0xf8, !PT ;  /* 0x0000ff000a0a7812 */ /* 0x000fe200078ef809 */
[----:B------:R-:W-:Y:S01]  /*4a90*/  IMAD.U32 R9, R26, 0x10000, RZ ;  /* 0x000100001a097824 */ /* 0x000fe200078e00ff */
[----:B------:R-:W-:-:S02]  /*4aa0*/  F2FP.F16.E4M3.UNPACK_B R4, R5 ;  /* 0x00000005ff04723e */ /* 0x000fc400020006ff */
        /* <DEDUP_REMOVED lines=20> */
[----:B------:R-:W-:Y:S01]  /*4bf0*/  FFMA.FTZ R4, R4, R15, -R29 ;  /* 0x0000000f04047223 */ /* 0x000fe2000001081d */
[----:B------:R-:W-:Y:S01]  /*4c00*/  FFMA.FTZ R30, R10, R14, -R25 ;  /* 0x0000000e0a1e7223 */ /* 0x000fe20000010819 */
[----:B------:R-:W-:Y:S01]  /*4c10*/  F2FP.F16.E4M3.UNPACK_B R8, R8 ;  /* 0x00000008ff08723e */ /* 0x000fe200020006ff */
[----:B------:R-:W-:Y:S01]  /*4c20*/  FFMA.FTZ R31, R11, R14, R26 ;  /* 0x0000000e0b1f7223 */ /* 0x000fe2000001001a */
[----:B------:R-:W-:Y:S01]  /*4c30*/  F2FP.F16.E4M3.UNPACK_B R76, R76 ;  /* 0x0000004cff4c723e */ /* 0x000fe200020006ff */
[----:B------:R-:W-:-:S02]  /*4c40*/  HADD2.F32 R15, -RZ, R77.H1_H1 ;  /* 0x3000004dff0f7230 */ /* 0x000fc40000004100 */
[--C-:B------:R-:W-:Y:S01]  /*4c50*/  HADD2.F32 R10, -RZ, R9.reuse.H0_H0 ;  /* 0x20000009ff0a7230 */ /* 0x100fe20000004100 */
[----:B------:R-:W-:Y:S01]  /*4c60*/  F2FP.SATFINITE.E4M3.F32.PACK_AB_MERGE_C R33, R31, R30, RZ ;  /* 0x0000001e1f21723e */ /* 0x000fe200048070ff */
[----:B------:R-:W-:Y:S02]  /*4c70*/  HADD2.F32 R11, -RZ, R9.H1_H1 ;  /* 0x30000009ff0b7230 */ /* 0x000fe40000004100 */
[----:B------:R-:W-:Y:S02]  /*4c80*/  HADD2.F32 R9, -RZ, R8.H0_H0 ;  /* 0x20000008ff097230 */ /* 0x000fe40000004100 */
[-C--:B------:R-:W-:Y:S01]  /*4c90*/  FMUL.FTZ R28, R10, R15.reuse ;  /* 0x0000000f0a1c7220 */ /* 0x080fe20000410000 */
[----:B------:R-:W-:Y:S02]  /*4ca0*/  HADD2.F32 R14, -RZ, R76.H1_H1 ;  /* 0x3000004cff0e7230 */ /* 0x000fe40000004100 */
[----:B------:R-:W-:Y:S01]  /*4cb0*/  FMUL.FTZ R25, R11, R15 ;  /* 0x0000000f0b197220 */ /* 0x000fe20000410000 */
[----:B------:R-:W-:Y:S01]  /*4cc0*/  HADD2.F32 R77, -RZ, R77.H0_H0 ;  /* 0x2000004dff4d7230 */ /* 0x000fe20000004100 */
[----:B------:R-:W-:Y:S01]  /*4cd0*/  F2FP.SATFINITE.E4M3.F32.PACK_AB_MERGE_C R5, R5, R4, R33 ;  /* 0x000000040505723e */ /* 0x000fe20004807021 */
[----:B------:R-:W-:-:S02]  /*4ce0*/  HADD2.F32 R8, -RZ, R8.H1_H1 ;  /* 0x30000008ff087230 */ /* 0x000fc40000004100 */
[-C--:B------:R-:W-:Y:S01]  /*4cf0*/  FFMA.FTZ R25, R10, R14.reuse, -R25 ;  /* 0x0000000e0a197223 */ /* 0x080fe20000010819 */
[----:B------:R-:W-:Y:S02]  /*4d00*/  HADD2.F32 R76, -RZ, R76.H0_H0 ;  /* 0x2000004cff4c7230 */ /* 0x000fe40000004100 */
[----:B------:R-:W-:Y:S01]  /*4d10*/  FFMA.FTZ R28, R11, R14, R28 ;  /* 0x0000000e0b1c7223 */ /* 0x000fe2000001001c */
[-C--:B------:R-:W-:Y:S01]  /*4d20*/  F2FP.F16.E4M3.UNPACK_B R14, R24.reuse.H1 ;  /* 0x00000018ff0e723e */ /* 0x080fe200030006ff */
[-C--:B------:R-:W-:Y:S01]  /*4d30*/  FMUL.FTZ R26, R8, R77.reuse ;  /* 0x0000004d081a7220 */ /* 0x080fe20000410000 */
[C---:B------:R-:W-:Y:S01]  /*4d40*/  FMUL.FTZ R77, R9.reuse, R77 ;  /* 0x0000004d094d7220 */ /* 0x040fe20000410000 */
[----:B------:R-:W-:Y:S02]  /*4d50*/  F2FP.F16.E4M3.UNPACK_B R24, R24 ;  /* 0x00000018ff18723e */ /* 0x000fe400020006ff */
[-C--:B------:R-:W-:Y:S01]  /*4d60*/  FFMA.FTZ R29, R9, R76.reuse, -R26 ;  /* 0x0000004c091d7223 */ /* 0x080fe2000001081a */
[----:B------:R-:W-:Y:S01]  /*4d70*/  F2FP.SATFINITE.E4M3.F32.PACK_AB_MERGE_C R32, R28, R25, RZ ;  /* 0x000000191c20723e */ /* 0x000fe200048070ff */
[----:B------:R-:W-:Y:S01]  /*4d80*/  FFMA.FTZ R76, R8, R76, R77 ;  /* 0x0000004c084c7223 */ /* 0x000fe2000001004d */
[----:B------:R-:W-:Y:S01]  /*4d90*/  F2FP.F16.E4M3.UNPACK_B R9, R7.H1 ;  /* 0x00000007ff09723e */ /* 0x000fe200030006ff */
[--C-:B------:R-:W-:Y:S01]  /*4da0*/  HADD2.F32 R15, -RZ, R14.reuse.H1_H1 ;  /* 0x3000000eff0f7230 */ /* 0x100fe20000004100 */
[-C--:B------:R-:W-:Y:S01]  /*4db0*/  F2FP.F16.E4M3.UNPACK_B R25, R27.reuse.H1 ;  /* 0x0000001bff19723e */ /* 0x080fe200030006ff */
[----:B------:R-:W-:Y:S01]  /*4dc0*/  HADD2.F32 R14, -RZ, R14.H0_H0 ;  /* 0x2000000eff0e7230 */ /* 0x000fe20000004100 */
[-C--:B------:R-:W-:Y:S01]  /*4dd0*/  F2FP.F16.E4M3.UNPACK_B R8, R6.reuse.H1 ;  /* 0x00000006ff08723e */ /* 0x080fe200030006ff */
[----:B------:R-:W-:Y:S01]  /*4de0*/  HADD2.F32 R11, -RZ, R9.H1_H1 ;  /* 0x30000009ff0b7230 */ /* 0x000fe20000004100 */
[----:B------:R-:W-:Y:S01]  /*4df0*/  F2FP.F16.E4M3.UNPACK_B R27, R27 ;  /* 0x0000001bff1b723e */ /* 0x000fe200020006ff */
[----:B------:R-:W-:Y:S01]  /*4e00*/  HADD2.F32 R28, -RZ, R25.H1_H1 ;  /* 0x30000019ff1c7230 */ /* 0x000fe20000004100 */
[----:B------:R-:W-:Y:S01]  /*4e10*/  F2FP.F16.E4M3.UNPACK_B R7, R7 ;  /* 0x00000007ff07723e */ /* 0x000fe200020006ff */
[----:B------:R-:W-:Y:S01]  /*4e20*/  HADD2.F32 R10, -RZ, R9.H0_H0 ;  /* 0x20000009ff0a7230 */ /* 0x000fe20000004100 */
[----:B------:R-:W-:Y:S01]  /*4e30*/  F2FP.F16.E4M3.UNPACK_B R6, R6 ;  /* 0x00000006ff06723e */ /* 0x000fe200020006ff */
[----:B------:R-:W-:-:S02]  /*4e40*/  HADD2.F32 R9, -RZ, R8.H1_H1 ;  /* 0x30000008ff097230 */ /* 0x000fc40000004100 */
[-C--:B------:R-:W-:Y:S01]  /*4e50*/  FMUL.FTZ R31, R11, R28.reuse ;  /* 0x0000001c0b1f7220 */ /* 0x080fe20000410000 */
[--C-:B------:R-:W-:Y:S02]  /*4e60*/  HADD2.F32 R26, -RZ, R27.reuse.H1_H1 ;  /* 0x3000001bff1a7230 */ /* 0x100fe40000004100 */
[C---:B------:R-:W-:Y:S01]  /*4e70*/  FMUL.FTZ R28, R10.reuse, R28 ;  /* 0x0000001c0a1c7220 */ /* 0x040fe20000410000 */
[----:B------:R-:W-:Y:S02]  /*4e80*/  HADD2.F32 R8, -RZ, R8.H0_H0 ;  /* 0x20000008ff087230 */ /* 0x000fe40000004100 */
[----:B------:R-:W-:Y:S01]  /*4e90*/  FFMA.FTZ R30, R10, R15, -R31 ;  /* 0x0000000f0a1e7223 */ /* 0x000fe2000001081f */
[----:B------:R-:W-:Y:S02]  /*4ea0*/  HADD2.F32 R10, -RZ, R24.H1_H1 ;  /* 0x30000018ff0a7230 */ /* 0x000fe40000004100 */
[----:B------:R-:W-:Y:S01]  /*4eb0*/  FMUL.FTZ R31, R9, R26 ;  /* 0x0000001a091f7220 */ /* 0x000fe20000410000 */
[----:B------:R-:W-:-:S02]  /*4ec0*/  HADD2.F32 R27, -RZ, R27.H0_H0 ;  /* 0x2000001bff1b7230 */ /* 0x000fc40000004100 */
[C---:B------:R-:W-:Y:S01]  /*4ed0*/  FMUL.FTZ R26, R8.reuse, R26 ;  /* 0x0000001a081a7220 */ /* 0x040fe20000410000 */
[----:B------:R-:W-:Y:S02]  /*4ee0*/  HADD2.F32 R25, -RZ, R25.H0_H0 ;  /* 0x20000019ff197230 */ /* 0x000fe40000004100 */
[-C--:B------:R-:W-:Y:S01]  /*4ef0*/  FFMA.FTZ R31, R8, R10.reuse, -R31 ;  /* 0x0000000a081f7223 */ /* 0x080fe2000001081f */
[--C-:B------:R-:W-:Y:S02]  /*4f00*/  HADD2.F32 R8, -RZ, R7.reuse.H0_H0 ;  /* 0x20000007ff087230 */ /* 0x100fe40000004100 */
[----:B------:R-:W-:Y:S01]  /*4f10*/  FFMA.FTZ R26, R9, R10, R26 ;  /* 0x0000000a091a7223 */ /* 0x000fe2000001001a */
[----:B------:R-:W-:Y:S02]  /*4f20*/  HADD2.F32 R9, -RZ, R7.H1_H1 ;  /* 0x30000007ff097230 */ /* 0x000fe40000004100 */
[----:B------:R-:W-:Y:S01]  /*4f30*/  FFMA.FTZ R15, R11, R15, R28 ;  /* 0x0000000f0b0f7223 */ /* 0x000fe2000001001c */
[----:B------:R-:W-:-:S02]  /*4f40*/  HADD2.F32 R7, -RZ, R6.H0_H0 ;  /* 0x20000006ff077230 */ /* 0x000fc40000004100 */
[-C--:B------:R-:W-:Y:S01]  /*4f50*/  FMUL.FTZ R28, R8, R25.reuse ;  /* 0x00000019081c7220 */ /* 0x080fe20000410000 */
[----:B------:R-:W-:Y:S02]  /*4f60*/  HADD2.F32 R6, -RZ, R6.H1_H1 ;  /* 0x30000006ff067230 */ /* 0x000fe40000004100 */
[C---:B------:R-:W-:Y:S01]  /*4f70*/  FMUL.FTZ R11, R9.reuse, R25 ;  /* 0x00000019090b7220 */ /* 0x040fe20000410000 */
[----:B------:R-:W-:Y:S02]  /*4f80*/  HADD2.F32 R24, -RZ, R24.H0_H0 ;  /* 0x20000018ff187230 */ /* 0x000fe40000004100 */
[-C--:B------:R-:W-:Y:S01]  /*4f90*/  FFMA.FTZ R28, R9, R14.reuse, R28 ;  /* 0x0000000e091c7223 */ /* 0x080fe2000001001c */
[----:B------:R-:W-:Y:S01]  /*4fa0*/  F2FP.SATFINITE.E4M3.F32.PACK_AB_MERGE_C R26, R26, R31, RZ ;  /* 0x0000001f1a1a723e */ /* 0x000fe200048070ff */
[-C--:B------:R-:W-:Y:S01]  /*4fb0*/  FMUL.FTZ R10, R6, R27.reuse ;  /* 0x0000001b060a7220 */ /* 0x080fe20000410000 */
[----:B------:R-:W-:Y:S01]  /*4fc0*/  FMUL.FTZ R27, R7, R27 ;  /* 0x0000001b071b7220 */ /* 0x000fe20000410000 */
[----:B------:R-:W-:Y:S01]  /*4fd0*/  FFMA.FTZ R11, R8, R14, -R11 ;  /* 0x0000000e080b7223 */ /* 0x000fe2000001080b */
[----:B------:R-:W-:Y:S01]  /*4fe0*/  F2FP.SATFINITE.E4M3.F32.PACK_AB_MERGE_C R15, R15, R30, RZ ;  /* 0x0000001e0f0f723e */ /* 0x000fe200048070ff */
[-C--:B------:R-:W-:Y:S01]  /*4ff0*/  FFMA.FTZ R10, R7, R24.reuse, -R10 ;  /* 0x00000018070a7223 */ /* 0x080fe2000001080a */
[----:B------:R-:W-:Y:S01]  /*5000*/  FFMA.FTZ R27, R6, R24, R27 ;  /* 0x00000018061b7223 */ /* 0x000fe2000001001b */
[----:B------:R-:W-:-:S02]  /*5010*/  F2FP.SATFINITE.E4M3.F32.PACK_AB_MERGE_C R4, R76, R29, R32 ;  /* 0x0000001d4c04723e */ /* 0x000fc40004807020 */
[----:B------:R-:W-:Y:S02]  /*5020*/  F2FP.SATFINITE.E4M3.F32.PACK_AB_MERGE_C R7, R28, R11, R15 ;  /* 0x0000000b1c07723e */ /* 0x000fe4000480700f */
[----:B------:R-:W-:-:S07]  /*5030*/  F2FP.SATFINITE.E4M3.F32.PACK_AB_MERGE_C R6, R27, R10, R26 ;  /* 0x0000000a1b06723e */ /* 0x000fce000480701a */
.L_x_1455:
[----:B------:R-:W-:Y:S05]  /*5040*/  BSYNC B1 ;  /* 0x0000000000017941 */ /* 0x000fea0003800000 */
.L_x_1454:
[----:B--2---:R0:W-:Y:S01]  /*5050*/  STG.E.128 desc[UR46][R12.64+0x80], R4 ;  /* 0x000080040c007986 */ /* 0x0041e2000c101d2e */
[----:B------:R-:W-:Y:S05]  /*5060*/  BRA `(.L_x_1449) ;  /* 0x0000002400507947 */ /* 0x000fea0003800000 */
.L_x_1433:
[----:B------:R-:W-:Y:S02]  /*5070*/  ISETP.GE.AND P3, PT, R219, R90, PT ;  /* 0x0000005adb00720c */ /* 0x000fe40003f66270 */
[----:B------:R-:W-:Y:S02]  /*5080*/  CS2R R10, SRZ ;  /* 0x00000000000a7805 */ /* 0x000fe4000001ff00 */
[----:B------:R-:W-:Y:S02]  /*5090*/  CS2R R8, SRZ ;  /* 0x0000000000087805 */ /* 0x000fe4000001ff00 */
[----:B------:R-:W-:-:S13]  /*50a0*/  ISETP.GE.OR P3, PT, R22, R82, P3 ;  /* 0x000000521600720c */ /* 0x000fda0001f66670 */
[----:B------:R-:W-:Y:S01]  /*50b0*/  @!P3 IADD3 R27, P4, P5, R48, R6, R62 ;  /* 0x00000006301bb210 */ /* 0x000fe20007d9e03e */
[----:B------:R-:W0:Y:S03]  /*50c0*/  @!P3 LDC.64 R28, c[0x0][0x3e8] ;  /* 0x0000fa00ff1cbb82 */ /* 0x000e260000000a00 */
[----:B------:R-:W-:Y:S02]  /*50d0*/  @!P3 IADD3.X R26, R73, R91, R60, P4, P5 ;  /* 0x0000005b491ab210 */ /* 0x000fe400027ea43c */
[----:B------:R-:W-:-:S03]  /*50e0*/  ISETP.GE.AND P4, PT, R17, R90, PT ;  /* 0x0000005a1100720c */ /* 0x000fc60003f86270 */
[----:B------:R-:W1:Y:S01]  /*50f0*/  @!P3 LDC.64 R30, c[0x0][0x400] ;  /* 0x00010000ff1ebb82 */ /* 0x000e620000000a00 */
[----:B------:R-:W-:-:S13]  /*5100*/  ISETP.GE.OR P4, PT, R22, R82, P4 ;  /* 0x000000521600720c */ /* 0x000fda0002786670 */
[----:B------:R-:W2:Y:S08]  /*5110*/  @!P4 LDC.64 R12, c[0x0][0x3e8] ;  /* 0x0000fa00ff0ccb82 */ /* 0x000eb00000000a00 */
[----:B------:R-:W3:Y:S01]  /*5120*/  @!P4 LDC.64 R14, c[0x0][0x400] ;  /* 0x00010000ff0ecb82 */ /* 0x000ee20000000a00 */
[----:B--2---:R-:W-:Y:S02]  /*5130*/  @!P4 IADD3 R12, P5, P6, R48, R12, R6 ;  /* 0x0000000c300cc210 */ /* 0x004fe40007ebe006 */
[----:B------:R-:W-:-:S02]  /*5140*/  CS2R R6, SRZ ;  /* 0x0000000000067805 */ /* 0x000fc4000001ff00 */
[----:B------:R-:W-:Y:S02]  /*5150*/  @!P4 IADD3.X R13, R73, R13, R91, P5, P6 ;  /* 0x0000000d490dc210 */ /* 0x000fe40002fec45b */
[----:B---3--:R-:W-:-:S04]  /*5160*/  @!P4 IADD3 R14, P5, P6, R52, R14, R4 ;  /* 0x0000000e340ec210 */ /* 0x008fc80007ebe004 */
[----:B------:R-:W-:Y:S02]  /*5170*/  @!P4 IADD3.X R15, R78, R15, R93, P5, P6 ;  /* 0x0000000f4e0fc210 */ /* 0x000fe40002fec45d */
[----:B------:R-:W-:Y:S02]  /*5180*/  @!P3 IADD3 R25, P5, P6, R52, R4, R66 ;  /* 0x000000043419b210 */ /* 0x000fe40007ebe042 */
[----:B------:R-:W-:Y:S01]  /*5190*/  CS2R R4, SRZ ;  /* 0x0000000000047805 */ /* 0x000fe2000001ff00 */
[----:B------:R2:W3:Y:S01]  /*51a0*/  @!P4 LDG.E.128 R8, desc[UR46][R14.64] ;  /* 0x0000002e0e08c981 */ /* 0x0004e2000c1e1d00 */
[----:B------:R-:W-:-:S04]  /*51b0*/  @!P3 IADD3.X R24, R78, R93, R64, P5, P6 ;  /* 0x0000005d4e18b210 */ /* 0x000fc80002fec440 */
[----:B------:R4:W5:Y:S01]  /*51c0*/  @!P4 LDG.E.128 R4, desc[UR46][R12.64] ;  /* 0x0000002e0c04c981 */ /* 0x000962000c1e1d00 */
[----:B0-----:R-:W-:-:S05]  /*51d0*/  @!P3 IADD3 R28, P4, R27, R28, RZ ;  /* 0x0000001c1b1cb210 */ /* 0x001fca0007f9e0ff */
[----:B------:R-:W-:Y:S01]  /*51e0*/  @!P3 IMAD.X R29, R26, 0x1, R29, P4 ;  /* 0x000000011a1db824 */ /* 0x000fe200020e061d */
[----:B-1----:R-:W-:Y:S02]  /*51f0*/  @!P3 IADD3 R30, P4, R25, R30, RZ ;  /* 0x0000001e191eb210 */ /* 0x002fe40007f9e0ff */
[----:B--2---:R-:W-:Y:S02]  /*5200*/  CS2R R14, SRZ ;  /* 0x00000000000e7805 */ /* 0x004fe4000001ff00 */
[----:B------:R-:W-:Y:S02]  /*5210*/  CS2R R26, SRZ ;  /* 0x00000000001a7805 */ /* 0x000fe4000001ff00 */
[----:B----4-:R-:W-:Y:S01]  /*5220*/  CS2R R12, SRZ ;  /* 0x00000000000c7805 */ /* 0x010fe2000001ff00 */
[----:B------:R-:W-:Y:S01]  /*5230*/  @!P3 IMAD.X R31, R24, 0x1, R31, P4 ;  /* 0x00000001181fb824 */ /* 0x000fe200020e061f */
[----:B------:R-:W-:-:S04]  /*5240*/  CS2R R24, SRZ ;  /* 0x0000000000187805 */ /* 0x000fc8000001ff00 */
[----:B------:R-:W2:Y:S04]  /*5250*/  @!P3 LDG.E.128 R12, desc[UR46][R28.64] ;  /* 0x0000002e1c0cb981 */ /* 0x000ea8000c1e1d00 */
[----:B------:R-:W4:Y:S01]  /*5260*/  @!P3 LDG.E.128 R24, desc[UR46][R30.64] ;  /* 0x0000002e1e18b981 */ /* 0x000f22000c1e1d00 */
[----:B------:R-:W-:-:S06]  /*5270*/  UISETP.NE.AND UP0, UPT, UR45, 0x3, UPT ;  /* 0x000000032d00788c */ /* 0x000fcc000bf05270 */
[----:B------:R-:W-:Y:S02]  /*5280*/  PLOP3.LUT P3, PT, PT, PT, UP0, 0x80, 0x0 ;  /* 0x000000000000781c */ /* 0x000fe40003f6f008 */
[----:B------:R-:W-:Y:S01]  /*5290*/  ISETP.GE.AND P4, PT, R22, R82, PT ;  /* 0x000000521600720c */ /* 0x000fe20003f86270 */
[----:B---3--:R-:W-:Y:S02]  /*52a0*/  IMAD.MOV.U32 R104, RZ, RZ, R10 ;  /* 0x000000ffff687224 */ /* 0x008fe400078e000a */
[----:B------:R-:W-:Y:S02]  /*52b0*/  IMAD.MOV.U32 R106, RZ, RZ, R8 ;  /* 0x000000ffff6a7224 */ /* 0x000fe400078e0008 */
[----:B-----5:R-:W-:Y:S02]  /*52c0*/  IMAD.MOV.U32 R103, RZ, RZ, R6 ;  /* 0x000000ffff677224 */ /* 0x020fe400078e0006 */
[----:B------:R-:W-:Y:S02]  /*52d0*/  IMAD.MOV.U32 R105, RZ, RZ, R4 ;  /* 0x000000ffff697224 */ /* 0x000fe400078e0004 */
[----:B--2---:R-:W-:-:S02]  /*52e0*/  IMAD.MOV.U32 R93, RZ, RZ, R14 ;  /* 0x000000ffff5d7224 */ /* 0x004fc400078e000e */
[----:B------:R-:W-:Y:S02]  /*52f0*/  IMAD.MOV.U32 R94, RZ, RZ, R12 ;  /* 0x000000ffff5e7224 */ /* 0x000fe400078e000c */
[----:B----4-:R-:W-:Y:S02]  /*5300*/  IMAD.MOV.U32 R95, RZ, RZ, R26 ;  /* 0x000000ffff5f7224 */ /* 0x010fe400078e001a */
[----:B------:R-:W-:Y:S01]  /*5310*/  IMAD.MOV.U32 R96, RZ, RZ, R24 ;  /* 0x000000ffff607224 */ /* 0x000fe200078e0018 */
[----:B------:R-:W-:Y:S06]  /*5320*/  @!P3 BRA `(.L_x_1456) ;  /* 0x000000000004b947 */ /* 0x000fec0003800000 */
[----:B------:R-:W-:Y:S01]  /*5330*/  BPT.TRAP 0x1 ;  /* 0x000000040000795c */ /* 0x000fe20000300000 */
.L_x_1456:
[----:B------:R-:W-:Y:S01]  /*5340*/  IMAD R91, R192, 0x8, R16 ;  /* 0x00000008c05b7824 */ /* 0x000fe200078e0210 */
[----:B------:R-:W-:Y:S01]  /*5350*/  SHF.L.U32 R92, R198, 0x1f, RZ ;  /* 0x0000001fc65c7819 */ /* 0x000fe200000006ff */
[----:B------:R-:W0:Y:S01]  /*5360*/  LDC R98, c[0x0][0x2f4] ;  /* 0x0000bd00ff627b82 */ /* 0x000e220000000800 */
[----:B------:R-:W-:Y:S01]  /*5370*/  BSSY B1, `(.L_x_1457) ;  /* 0x0000006000017945 */ /* 0x000fe20003800000 */
[----:B------:R-:W-:Y:S01]  /*5380*/  IMAD.MOV.U32 R81, RZ, RZ, R33 ;  /* 0x000000ffff517224 */ /* 0x000fe200078e0021 */
[----:B------:R-:W1:Y:S05]  /*5390*/  SYNCS.PHASECHK.TRANS64.TRYWAIT P5, [R91+URZ+0x28490], R92 ;  /* 0x0284905c5b0075a7 */ /* 0x000e6a00080a017f */
[----:B------:R-:W2:Y:S01]  /*53a0*/  LDC.64 R82, c[0x0][0x300] ;  /* 0x0000c000ff527b82 */ /* 0x000ea20000000a00 */
[----:B0-----:R-:W-:Y:S01]  /*53b0*/  IMAD.IADD R100, R98, 0x1, -R71 ;  /* 0x0000000162647824 */ /* 0x001fe200078e0a47 */
[----:B-1----:R-:W-:Y:S06]  /*53c0*/  @!P5 BRA `(.L_x_1458) ;  /* 0x000002600034d947 */ /* 0x002fec0003800000 */
.L_x_1810:
[----:B------:R-:W-:Y:S05]  /*53d0*/  BSYNC B1 ;  /* 0x0000000000017941 */ /* 0x000fea0003800000 */
.L_x_1457:
[----:B------:R-:W-:Y:S01]  /*53e0*/  ISETP.GE.OR P5, PT, R17, R90, P1 ;  /* 0x0000005a1100720c */ /* 0x000fe20000fa6670 */
[----:B------:R-:W-:-:S12]  /*53f0*/  BSSY B1, `(.L_x_1459) ;  /* 0x00000fe000017945 */ /* 0x000fd80003800000 */
[----:B------:R-:W-:Y:S05]  /*5400*/  @P5 BRA `(.L_x_1460) ;  /* 0x0000000c00f05947 */ /* 0x000fea0003800000 */
[-C--:B--2---:R-:W-:Y:S01]  /*5410*/  IMAD R28, R223, R82.reuse, RZ ;  /* 0x00000052df1c7224 */ /* 0x084fe200078e02ff */
[----:B------:R-:W-:Y:S01]  /*5420*/  SHF.R.U32.HI R30, RZ, 0x3, R209 ;  /* 0x00000003ff1e7819 */ /* 0x000fe200000116d1 */
[C---:B------:R-:W-:Y:S01]  /*5430*/  IMAD.WIDE.U32 R84, R17.reuse, R82, R80 ;  /* 0x0000005211547225 */ /* 0x040fe200078e0050 */
[----:B------:R-:W-:Y:S03]  /*5440*/  BSSY B2, `(.L_x_1461) ;  /* 0x00000ec000027945 */ /* 0x000fe60003800000 */
[----:B------:R-:W-:Y:S01]  /*5450*/  IMAD R97, R17, R83, R28 ;  /* 0x0000005311617224 */ /* 0x000fe200078e021c */
[----:B------:R-:W-:Y:S02]  /*5460*/  SEL R28, R71, R100, !P0 ;  /* 0x00000064471c7207 */ /* 0x000fe40004000000 */
[----:B------:R-:W-:Y:S01]  /*5470*/  IADD3 R99, P5, P6, R44, R84, R74 ;  /* 0x000000542c637210 */ /* 0x000fe20007ebe04a */
[----:B------:R-:W-:Y:S01]  /*5480*/  IMAD.IADD R97, R97, 0x1, R85 ;  /* 0x0000000161617824 */ /* 0x000fe200078e0255 */
[----:B------:R-:W-:-:S04]  /*5490*/  SHF.R.S32.HI R29, RZ, 0x1f, R28 ;  /* 0x0000001fff1d7819 */ /* 0x000fc8000001141c */
[----:B------:R-:W-:Y:S02]  /*54a0*/  LEA.HI R28, R29, R28, RZ, 0x5 ;  /* 0x0000001c1d1c7211 */ /* 0x000fe400078f28ff */
[----:B------:R-:W-:Y:S02]  /*54b0*/  IADD3.X R102, R0, R97, R86, P5, P6 ;  /* 0x0000006100667210 */ /* 0x000fe40002fec456 */
[----:B------:R-:W-:-:S04]  /*54c0*/  LEA.HI.SX32 R28, R28, R79, 0x1b ;  /* 0x0000004f1c1c7211 */ /* 0x000fc800078fdaff */
[----:B------:R-:W-:Y:S01]  /*54d0*/  SHF.R.S32.HI R29, RZ, 0x1f, R28 ;  /* 0x0000001fff1d7819 */ /* 0x000fe2000001141c */
[----:B------:R-:W-:-:S03]  /*54e0*/  IMAD.SHL.U32 R101, R28, 0x10, RZ ;  /* 0x000000101c657824 */ /* 0x000fc600078e00ff */
[----:B------:R-:W-:Y:S02]  /*54f0*/  LEA.HI R29, R29, R28, RZ, 0x3 ;  /* 0x0000001c1d1d7211 */ /* 0x000fe400078f18ff */
[----:B------:R-:W-:-:S03]  /*5500*/  LOP3.LUT R28, R209, 0x70, R101, 0xf8, !PT ;  /* 0x00000070d11c7812 */ /* 0x000fc600078ef865 */
[----:B------:R-:W-:Y:S01]  /*5510*/  IMAD.SHL.U32 R29, R29, 0x400, RZ ;  /* 0x000004001d1d7824 */ /* 0x000fe200078e00ff */
[----:B------:R-:W-:-:S04]  /*5520*/  LOP3.LUT R30, R28, R30, RZ, 0x3c, !PT ;  /* 0x0000001e1c1e7212 */ /* 0x000fc800078e3cff */
[----:B------:R-:W-:Y:S01]  /*5530*/  LOP3.LUT R28, R29, 0xffffe000, RZ, 0xc0, !PT ;  /* 0xffffe0001d1c7812 */ /* 0x000fe200078ec0ff */
[----:B------:R-:W-:-:S03]  /*5540*/  IMAD R29, R192, 0x4000, R21 ;  /* 0x00004000c01d7824 */ /* 0x000fc600078e0215 */
[----:B------:R-:W-:Y:S01]  /*5550*/  IADD3 R31, R30, R28, R213 ;  /* 0x0000001c1e1f7210 */ /* 0x000fe20007ffe0d5 */
[----:B------:R-:W-:-:S04]  /*5560*/  IMAD.IADD R29, R16, 0x1, R29 ;  /* 0x00000001101d7824 */ /* 0x000fc800078e021d */
[----:B------:R-:W-:-:S04]  /*5570*/  IMAD R31, R192, 0x4000, R31 ;  /* 0x00004000c01f7824 */ /* 0x000fc800078e021f */
[----:B------:R-:W-:Y:S02]  /*5580*/  IMAD.IADD R32, R16, 0x1, R31 ;  /* 0x0000000110207824 */ /* 0x000fe400078e021f */
[----:B------:R-:W1:Y:S04]  /*5590*/  LDS.128 R28, [R29+0x20000] ;  /* 0x020000001d1c7984 */ /* 0x000e680000000c00 */
[----:B------:R-:W2:Y:S01]  /*55a0*/  LDS.128 R32, [R32+0x20000] ;  /* 0x0200000020207984 */ /* 0x000ea20000000c00 */
[----:B------:R-:W-:Y:S05]  /*55b0*/  @P4 BRA `(.L_x_1462) ;  /* 0x0000000c00504947 */ /* 0x000fea0003800000 */
[--C-:B------:R-:W-:Y:S02]  /*55c0*/  SHF.R.U32.HI R115, RZ, 0x8, R5.reuse ;  /* 0x00000008ff737819 */ /* 0x100fe40000011605 */
[--C-:B------:R-:W-:Y:S02]  /*55d0*/  SHF.R.U32.HI R117, RZ, 0x18, R5.reuse ;  /* 0x00000018ff757819 */ /* 0x100fe40000011605 */
[----:B------:R-:W-:Y:S02]  /*55e0*/  LOP3.LUT R10, R5, 0xff, RZ, 0xc0, !PT ;  /* 0x000000ff050a7812 */ /* 0x000fe400078ec0ff */
[----:B------:R-:W-:Y:S02]  /*55f0*/  SHF.R.U32.HI R6, RZ, 0x10, R5 ;  /* 0x00000010ff067819 */ /* 0x000fe40000011605 */
[--C-:B------:R-:W-:Y:S02]  /*5600*/  SHF.R.U32.HI R113, RZ, 0x18, R9.reuse ;  /* 0x00000018ff717819 */ /* 0x100fe40000011609 */
[----:B------:R-:W-:Y:S01]  /*5610*/  LOP3.LUT R108, R9, 0xff, RZ, 0xc0, !PT ;  /* 0x000000ff096c7812 */ /* 0x000fe200078ec0ff */
[----:B------:R-:W-:Y:S01]  /*5620*/  IMAD.U32 R6, R6, 0x10000, RZ ;  /* 0x0001000006067824 */ /* 0x000fe200078e00ff */
[----:B------:R-:W-:-:S02]  /*5630*/  SHF.R.U32.HI R111, RZ, 0x8, R9 ;  /* 0x00000008ff6f7819 */ /* 0x000fc40000011609 */
[----:B------:R-:W-:Y:S01]  /*5640*/  SHF.R.U32.HI R5, RZ, 0x10, R9 ;  /* 0x00000010ff057819 */ /* 0x000fe20000011609 */
[----:B------:R-:W-:Y:S01]  /*5650*/  IMAD.SHL.U32 R9, R115, 0x100, RZ ;  /* 0x0000010073097824 */ /* 0x000fe200078e00ff */
[----:B------:R-:W-:Y:S02]  /*5660*/  SHF.R.U32.HI R110, RZ, 0x8, R11 ;  /* 0x00000008ff6e7819 */ /* 0x000fe4000001160b */
[----:B------:R-:W-:Y:S02]  /*5670*/  PRMT R10, R117, 0x654, R10 ;  /* 0x00000654750a7816 */ /* 0x000fe4000000000a */
[----:B------:R-:W-:Y:S02]  /*5680*/  SHF.R.U32.HI R8, RZ, 0x8, R7 ;  /* 0x00000008ff087819 */ /* 0x000fe40000011607 */
[----:B------:R-:W-:Y:S02]  /*5690*/  SHF.R.U32.HI R112, RZ, 0x18, R11 ;  /* 0x00000018ff707819 */ /* 0x000fe4000001160b */
[----:B------:R-:W-:Y:S01]  /*56a0*/  LOP3.LUT R109, R11, 0xff, RZ, 0xc0, !PT ;  /* 0x000000ff0b6d7812 */ /* 0x000fe200078ec0ff */
[----:B------:R-:W-:Y:S01]  /*56b0*/  IMAD.SHL.U32 R8, R8, 0x100, RZ ;  /* 0x0000010008087824 */ /* 0x000fe200078e00ff */
[----:B------:R-:W-:-:S02]  /*56c0*/  SHF.R.U32.HI R114, RZ, 0x18, R7 ;  /* 0x00000018ff727819 */ /* 0x000fc40000011607 */
[----:B------:R-:W-:Y:S02]  /*56d0*/  LOP3.LUT R107, R7, 0xff, RZ, 0xc0, !PT ;  /* 0x000000ff076b7812 */ /* 0x000fe400078ec0ff */
[----:B------:R-:W-:Y:S02]  /*56e0*/  SHF.R.U32.HI R4, RZ, 0x10, R7 ;  /* 0x00000010ff047819 */ /* 0x000fe40000011607 */
[----:B------:R-:W-:Y:S01]  /*56f0*/  SHF.R.U32.HI R7, RZ, 0x10, R11 ;  /* 0x00000010ff077819 */ /* 0x000fe2000001160b */
[----:B------:R-:W-:Y:S01]  /*5700*/  IMAD.SHL.U32 R11, R111, 0x100, RZ ;  /* 0x000001006f0b7824 */ /* 0x000fe200078e00ff */
[----:B------:R-:W-:Y:S01]  /*5710*/  LOP3.LUT R9, R10, 0xff00, R9, 0xf8, !PT ;  /* 0x0000ff000a097812 */ /* 0x000fe200078ef809 */
[----:B------:R-:W-:Y:S01]  /*5720*/  IMAD.SHL.U32 R10, R110, 0x100, RZ ;  /* 0x000001006e0a7824 */ /* 0x000fe200078e00ff */
[----:B------:R-:W-:Y:S02]  /*5730*/  PRMT R108, R113, 0x654, R108 ;  /* 0x00000654716c7816 */ /* 0x000fe4000000006c */
[----:B------:R-:W-:Y:S01]  /*5740*/  PRMT R109, R112, 0x654, R109 ;  /* 0x00000654706d7816 */ /* 0x000fe2000000006d */
[----:B------:R-:W-:Y:S01]  /*5750*/  IMAD.U32 R112, R5, 0x10000, RZ ;  /* 0x0001000005707824 */ /* 0x000fe200078e00ff */
[----:B------:R-:W-:Y:S01]  /*5760*/  PRMT R107, R114, 0x654, R107 ;  /* 0x00000654726b7816 */ /* 0x000fe2000000006b */
[----:B------:R-:W-:Y:S01]  /*5770*/  IMAD.U32 R114, R7, 0x10000, RZ ;  /* 0x0001000007727824 */ /* 0x000fe200078e00ff */
[----:B------:R-:W-:Y:S01]  /*5780*/  LOP3.LUT R6, R9, 0xff0000, R6, 0xf8, !PT ;  /* 0x00ff000009067812 */ /* 0x000fe200078ef806 */
[----:B------:R-:W-:Y:S01]  /*5790*/  IMAD.U32 R9, R4, 0x10000, RZ ;  /* 0x0001000004097824 */ /* 0x000fe200078e00ff */
[----:B------:R-:W-:-:S02]  /*57a0*/  LOP3.LUT R111, R108, 0xff00, R11, 0xf8, !PT ;  /* 0x0000ff006c6f7812 */ /* 0x000fc400078ef80b */
[----:B------:R-:W-:Y:S02]  /*57b0*/  LOP3.LUT R113, R109, 0xff00, R10, 0xf8, !PT ;  /* 0x0000ff006d717812 */ /* 0x000fe400078ef80a */
[----:B------:R-:W-:Y:S02]  /*57c0*/  LOP3.LUT R8, R107, 0xff00, R8, 0xf8, !PT ;  /* 0x0000ff006b087812 */ /* 0x000fe400078ef808 */
[----:B------:R-:W-:Y:S02]  /*57d0*/  F2FP.F16.E4M3.UNPACK_B R109, R106.H1 ;  /* 0x0000006aff6d723e */ /* 0x000fe400030006ff */
[----:B--2---:R-:W-:Y:S02]  /*57e0*/  F2FP.F16.E4M3.UNPACK_B R11, R32.H1 ;  /* 0x00000020ff0b723e */ /* 0x004fe400030006ff */
[----:B-1----:R-:W-:Y:S01]  /*57f0*/  F2FP.F16.E4M3.UNPACK_B R10, R28.H1 ;  /* 0x0000001cff0a723e */ /* 0x002fe200030006ff */
[----:B------:R-:W-:Y:S01]  /*5800*/  HADD2.F32 R110, -RZ, R109.H0_H0 ;  /* 0x2000006dff6e7230 */ /* 0x000fe20000004100 */
[----:B------:R-:W-:Y:S01]  /*5810*/  LOP3.LUT R4, R8, 0xff0000, R9, 0xf8, !PT ;  /* 0x00ff000008047812 */ /* 0x000fe200078ef809 */
[----:B------:R-:W-:Y:S01]  /*5820*/  HADD2.F32 R9, -RZ, R11.H0_H0 ;  /* 0x2000000bff097230 */ /* 0x000fe20000004100 */
[----:B------:R-:W-:Y:S01]  /*5830*/  F2FP.F16.E4M3.UNPACK_B R107, R105.H1 ;  /* 0x00000069ff6b723e */ /* 0x000fe200030006ff */
[----:B------:R-:W-:Y:S01]  /*5840*/  HADD2.F32 R8, -RZ, R10.H0_H0 ;  /* 0x2000000aff087230 */ /* 0x000fe20000004100 */
[----:B------:R-:W-:Y:S01]  /*5850*/  LOP3.LUT R7, R111, 0xff0000, R112, 0xf8, !PT ;  /* 0x00ff00006f077812 */ /* 0x000fe200078ef870 */
[----:B------:R-:W-:-:S02]  /*5860*/  HADD2.F32 R112, -RZ, R109.H1_H1 ;  /* 0x3000006dff707230 */ /* 0x000fc40000004100 */
[CC--:B------:R-:W-:Y:S01]  /*5870*/  FMUL.FTZ R115, R9.reuse, R110.reuse ;  /* 0x0000006e09737220 */ /* 0x0c0fe20000410000 */
[--C-:B------:R-:W-:Y:S02]  /*5880*/  HADD2.F32 R108, -RZ, R107.reuse.H0_H0 ;  /* 0x2000006bff6c7230 */ /* 0x100fe40000004100 */
[C---:B------:R-:W-:Y:S01]  /*5890*/  FMUL.FTZ R110, R8.reuse, R110 ;  /* 0x0000006e086e7220 */ /* 0x040fe20000410000 */
[----:B------:R-:W-:Y:S01]  /*58a0*/  HADD2.F32 R10, -RZ, R10.H1_H1 ;  /* 0x3000000aff0a7230 */ /* 0x000fe20000004100 */
[----:B------:R-:W-:Y:S01]  /*58b0*/  F2FP.F16.E4M3.UNPACK_B R109, R105 ;  /* 0x00000069ff6d723e */ /* 0x000fe200020006ff */
[-C--:B------:R-:W-:Y:S01]  /*58c0*/  FFMA.FTZ R8, R8, R108.reuse, -R115 ;  /* 0x0000006c08087223 */ /* 0x080fe20000010873 */
[----:B------:R-:W-:Y:S01]  /*58d0*/  FFMA.FTZ R9, R9, R108, R110 ;  /* 0x0000006c09097223 */ /* 0x000fe2000001006e */
[----:B------:R-:W-:Y:S01]  /*58e0*/  HADD2.F32 R108, -RZ, R107.H1_H1 ;  /* 0x3000006bff6c7230 */ /* 0x000fe20000004100 */
[----:B------:R-:W-:Y:S01]  /*58f0*/  F2FP.F16.E4M3.UNPACK_B R110, R106 ;  /* 0x0000006aff6e723e */ /* 0x000fe200020006ff */
[----:B------:R-:W-:Y:S01]  /*5900*/  HADD2.F32 R107, -RZ, R11.H1_H1 ;  /* 0x3000000bff6b7230 */ /* 0x000fe20000004100 */
[----:B------:R-:W-:-:S02]  /*5910*/  F2FP.F16.E4M3.UNPACK_B R32, R32 ;  /* 0x00000020ff20723e */ /* 0x000fc400020006ff */
[----:B------:R-:W-:Y:S01]  /*5920*/  F2FP.F16.E4M3.UNPACK_B R105, R28 ;  /* 0x0000001cff69723e */ /* 0x000fe200020006ff */
[----:B------:R-:W-:Y:S02]  /*5930*/  HADD2.F32 R111, -RZ, R110.H0_H0 ;  /* 0x2000006eff6f7230 */ /* 0x000fe40000004100 */
[-C--:B------:R-:W-:Y:S01]  /*5940*/  FMUL.FTZ R11, R107, R112.reuse ;  /* 0x000000706b0b7220 */ /* 0x080fe20000410000 */
[C---:B------:R-:W-:Y:S01]  /*5950*/  FMUL.FTZ R112, R10.reuse, R112 ;  /* 0x000000700a707220 */ /* 0x040fe20000410000 */
[----:B------:R-:W-:Y:S01]  /*5960*/  HADD2.F32 R106, -RZ, R32.H0_H0 ;  /* 0x20000020ff6a7230 */ /* 0x000fe20000004100 */
[----:B------:R-:W-:Y:S01]  /*5970*/  LOP3.LUT R5, R113, 0xff0000, R114, 0xf8, !PT ;  /* 0x00ff000071057812 */ /* 0x000fe200078ef872 */
[----:B------:R-:W-:Y:S02]  /*5980*/  HADD2.F32 R28, -RZ, R105.H0_H0 ;  /* 0x20000069ff1c7230 */ /* 0x000fe40000004100 */
[-C--:B------:R-:W-:Y:S01]  /*5990*/  FFMA.FTZ R11, R10, R108.reuse, -R11 ;  /* 0x0000006c0a0b7223 */ /* 0x080fe2000001080b */
[----:B------:R-:W-:Y:S01]  /*59a0*/  FFMA.FTZ R10, R107, R108, R112 ;  /* 0x0000006c6b0a7223 */ /* 0x000fe20000010070 */
[----:B------:R-:W-:-:S02]  /*59b0*/  HADD2.F32 R107, -RZ, R109.H0_H0 ;  /* 0x2000006dff6b7230 */ /* 0x000fc40000004100 */
[-C--:B------:R-:W-:Y:S01]  /*59c0*/  FMUL.FTZ R113, R106, R111.reuse ;  /* 0x0000006f6a717220 */ /* 0x080fe20000410000 */
[----:B------:R-:W-:Y:S01]  /*59d0*/  FMUL.FTZ R111, R28, R111 ;  /* 0x0000006f1c6f7220 */ /* 0x000fe20000410000 */
[----:B------:R-:W-:Y:S01]  /*59e0*/  HADD2.F32 R110, -RZ, R110.H1_H1 ;  /* 0x3000006eff6e7230 */ /* 0x000fe20000004100 */
[----:B------:R-:W-:Y:S01]  /*59f0*/  F2FP.F16.E4M3.UNPACK_B R112, R103.H1 ;  /* 0x00000067ff70723e */ /* 0x000fe200030006ff */
[----:B------:R-:W-:Y:S02]  /*5a00*/  HADD2.F32 R108, -RZ, R32.H1_H1 ;  /* 0x30000020ff6c7230 */ /* 0x000fe40000004100 */
[-C--:B------:R-:W-:Y:S01]  /*5a10*/  FFMA.FTZ R32, R106, R107.reuse, R111 ;  /* 0x0000006b6a207223 */ /* 0x080fe2000001006f */
[----:B------:R-:W-:Y:S02]  /*5a20*/  HADD2.F32 R105, -RZ, R105.H1_H1 ;  /* 0x30000069ff697230 */ /* 0x000fe40000004100 */
[----:B------:R-:W-:Y:S01]  /*5a30*/  FFMA.FTZ R28, R28, R107, -R113 ;  /* 0x0000006b1c1c7223 */ /* 0x000fe20000010871 */
[----:B------:R-:W-:-:S02]  /*5a40*/  HADD2.F32 R111, -RZ, R109.H1_H1 ;  /* 0x3000006dff6f7230 */ /* 0x000fc40000004100 */
[C---:B------:R-:W-:Y:S01]  /*5a50*/  FMUL.FTZ R106, R108.reuse, R110 ;  /* 0x0000006e6c6a7220 */ /* 0x040fe20000410000 */
[----:B------:R-:W-:Y:S01]  /*5a60*/  F2FP.F16.E4M3.UNPACK_B R113, R104.H1 ;  /* 0x00000068ff71723e */ /* 0x000fe200030006ff */
[C---:B------:R-:W-:Y:S01]  /*5a70*/  FMUL.FTZ R117, R105.reuse, R110 ;  /* 0x0000006e69757220 */ /* 0x040fe20000410000 */
[----:B------:R-:W-:Y:S01]  /*5a80*/  F2FP.F16.E4M3.UNPACK_B R109, R34.H1 ;  /* 0x00000022ff6d723e */ /* 0x000fe200030006ff */
[-C--:B------:R-:W-:Y:S01]  /*5a90*/  FFMA.FTZ R107, R105, R111.reuse, -R106 ;  /* 0x0000006f696b7223 */ /* 0x080fe2000001086a */
[-C--:B------:R-:W-:Y:S01]  /*5aa0*/  F2FP.F16.E4M3.UNPACK_B R106, R30.reuse.H1 ;  /* 0x0000001eff6a723e */ /* 0x080fe200030006ff */
[----:B------:R-:W-:Y:S02]  /*5ab0*/  HADD2.F32 R115, -RZ, R113.H0_H0 ;  /* 0x20000071ff737230 */ /* 0x000fe40000004100 */
[----:B------:R-:W-:Y:S01]  /*5ac0*/  FFMA.FTZ R105, R108, R111, R117 ;  /* 0x0000006f6c697223 */ /* 0x000fe20000010075 */
[----:B------:R-:W-:Y:S01]  /*5ad0*/  HADD2.F32 R110, -RZ, R109.H0_H0 ;  /* 0x2000006dff6e7230 */ /* 0x000fe20000004100 */
[----:B------:R-:W-:Y:S01]  /*5ae0*/  F2FP.F16.E4M3.UNPACK_B R30, R30 ;  /* 0x0000001eff1e723e */ /* 0x000fe200020006ff */
[----:B------:R-:W-:Y:S01]  /*5af0*/  HADD2.F32 R108, -RZ, R106.H0_H0 ;  /* 0x2000006aff6c7230 */ /* 0x000fe20000004100 */
[----:B------:R-:W-:Y:S01]  /*5b00*/  F2FP.SATFINITE.E4M3.F32.PACK_AB_MERGE_C R9, R10, R9, RZ ;  /* 0x000000090a09723e */ /* 0x000fe200048070ff */
[----:B------:R-:W-:-:S02]  /*5b10*/  HADD2.F32 R114, -RZ, R113.H1_H1 ;  /* 0x30000071ff727230 */ /* 0x000fc40000004100 */
[-C--:B------:R-:W-:Y:S01]  /*5b20*/  FMUL.FTZ R117, R110, R115.reuse ;  /* 0x000000736e757220 */ /* 0x080fe20000410000 */
[----:B------:R-:W-:Y:S02]  /*5b30*/  HADD2.F32 R113, -RZ, R112.H0_H0 ;  /* 0x20000070ff717230 */ /* 0x000fe40000004100 */
[C---:B------:R-:W-:Y:S01]  /*5b40*/  FMUL.FTZ R115, R108.reuse, R115 ;  /* 0x000000736c737220 */ /* 0x040fe20000410000 */
[----:B------:R-:W-:Y:S01]  /*5b50*/  HADD2.F32 R111, -RZ, R109.H1_H1 ;  /* 0x3000006dff6f7230 */ /* 0x000fe20000004100 */
[----:B------:R-:W-:Y:S01]  /*5b60*/  F2FP.SATFINITE.E4M3.F32.PACK_AB_MERGE_C R8, R11, R8, RZ ;  /* 0x000000080b08723e */ /* 0x000fe200048070ff */
[----:B------:R-:W-:Y:S02]  /*5b70*/  HADD2.F32 R109, -RZ, R106.H1_H1 ;  /* 0x3000006aff6d7230 */ /* 0x000fe40000004100 */
[-C--:B------:R-:W-:Y:S01]  /*5b80*/  FFMA.FTZ R106, R108, R113.reuse, -R117 ;  /* 0x000000716c6a7223 */ /* 0x080fe20000010875 */
[----:B------:R-:W-:Y:S02]  /*5b90*/  HADD2.F32 R112, -RZ, R112.H1_H1 ;  /* 0x30000070ff707230 */ /* 0x000fe40000004100 */
[-C--:B------:R-:W-:Y:S01]  /*5ba0*/  FMUL.FTZ R116, R111, R114.reuse ;  /* 0x000000726f747220 */ /* 0x080fe20000410000 */
[----:B------:R-:W-:Y:S01]  /*5bb0*/  FFMA.FTZ R108, R110, R113, R115 ;  /* 0x000000716e6c7223 */ /* 0x000fe20000010073 */
[C---:B------:R-:W-:Y:S01]  /*5bc0*/  FMUL.FTZ R114, R109.reuse, R114 ;  /* 0x000000726d727220 */ /* 0x040fe20000410000 */
[----:B------:R-:W-:Y:S01]  /*5bd0*/  F2FP.F16.E4M3.UNPACK_B R110, R104 ;  /* 0x00000068ff6e723e */ /* 0x000fe200020006ff */
[----:B------:R-:W-:Y:S01]  /*5be0*/  FFMA.FTZ R109, R109, R112, -R116 ;  /* 0x000000706d6d7223 */ /* 0x000fe20000010874 */
[----:B------:R-:W-:Y:S01]  /*5bf0*/  F2FP.F16.E4M3.UNPACK_B R104, R34 ;  /* 0x00000022ff68723e */ /* 0x000fe200020006ff */
[----:B------:R-:W-:Y:S01]  /*5c00*/  FFMA.FTZ R121, R111, R112, R114 ;  /* 0x000000706f797223 */ /* 0x000fe20000010072 */
[----:B------:R-:W-:Y:S01]  /*5c10*/  HADD2.F32 R34, -RZ, R30.H0_H0 ;  /* 0x2000001eff227230 */ /* 0x000fe20000004100 */
[----:B------:R-:W-:Y:S01]  /*5c20*/  F2FP.SATFINITE.E4M3.F32.PACK_AB_MERGE_C R32, R105, R32, R9 ;  /* 0x000000206920723e */ /* 0x000fe20004807009 */
[--C-:B------:R-:W-:Y:S01]  /*5c30*/  HADD2.F32 R112, -RZ, R110.reuse.H0_H0 ;  /* 0x2000006eff707230 */ /* 0x100fe20000004100 */
[----:B------:R-:W-:Y:S01]  /*5c40*/  F2FP.F16.E4M3.UNPACK_B R10, R33 ;  /* 0x00000021ff0a723e */ /* 0x000fe200020006ff */
[----:B------:R-:W-:Y:S01]  /*5c50*/  HADD2.F32 R115, -RZ, R110.H1_H1 ;  /* 0x3000006eff737230 */ /* 0x000fe20000004100 */
[----:B------:R-:W-:Y:S01]  /*5c60*/  F2FP.F16.E4M3.UNPACK_B R110, R103 ;  /* 0x00000067ff6e723e */ /* 0x000fe200020006ff */
[--C-:B------:R-:W-:Y:S01]  /*5c70*/  HADD2.F32 R103, -RZ, R104.reuse.H0_H0 ;  /* 0x20000068ff677230 */ /* 0x100fe20000004100 */
[----:B------:R-:W-:Y:S01]  /*5c80*/  F2FP.F16.E4M3.UNPACK_B R11, R7 ;  /* 0x00000007ff0b723e */ /* 0x000fe200020006ff */
[----:B------:R-:W-:Y:S01]  /*5c90*/  HADD2.F32 R104, -RZ, R104.H1_H1 ;  /* 0x30000068ff687230 */ /* 0x000fe20000004100 */
[----:B------:R-:W-:Y:S01]  /*5ca0*/  F2FP.F16.E4M3.UNPACK_B R9, R29 ;  /* 0x0000001dff09723e */ /* 0x000fe200020006ff */
[----:B------:R-:W-:-:S02]  /*5cb0*/  HADD2.F32 R30, -RZ, R30.H1_H1 ;  /* 0x3000001eff1e7230 */ /* 0x000fc40000004100 */
[-C--:B------:R-:W-:Y:S01]  /*5cc0*/  FMUL.FTZ R117, R103, R112.reuse ;  /* 0x0000007067757220 */ /* 0x080fe20000410000 */
[--C-:B------:R-:W-:Y:S02]  /*5cd0*/  HADD2.F32 R111, -RZ, R110.reuse.H0_H0 ;  /* 0x2000006eff6f7230 */ /* 0x100fe40000004100 */
[-C--:B------:R-:W-:Y:S01]  /*5ce0*/  FMUL.FTZ R119, R104, R115.reuse ;  /* 0x0000007368777220 */ /* 0x080fe20000410000 */
[----:B------:R-:W-:Y:S02]  /*5cf0*/  HADD2.F32 R113, -RZ, R110.H1_H1 ;  /* 0x3000006eff717230 */ /* 0x000fe40000004100 */
[----:B------:R-:W-:Y:S01]  /*5d00*/  FMUL.FTZ R112, R34, R112 ;  /* 0x0000007022707220 */ /* 0x000fe20000410000 */
[----:B------:R-:W-:Y:S01]  /*5d10*/  FMUL.FTZ R115, R30, R115 ;  /* 0x000000731e737220 */ /* 0x000fe20000410000 */
[-C--:B------:R-:W-:Y:S01]  /*5d20*/  FFMA.FTZ R117, R34, R111.reuse, -R117 ;  /* 0x0000006f22757223 */ /* 0x080fe20000010875 */
[----:B------:R-:W-:Y:S01]  /*5d30*/  F2FP.SATFINITE.E4M3.F32.PACK_AB_MERGE_C R109, R109, R106, RZ ;  /* 0x0000006a6d6d723e */ /* 0x000fe200048070ff */
[----:B------:R-:W-:Y:S01]  /*5d40*/  FFMA.FTZ R34, R103, R111, R112 ;  /* 0x0000006f67227223 */ /* 0x000fe20000010070 */
[----:B------:R-:W-:Y:S01]  /*5d50*/  FFMA.FTZ R115, R104, R113, R115 ;  /* 0x0000007168737223 */ /* 0x000fe20000010073 */
[----:B------:R-:W-:Y:S01]  /*5d60*/  F2FP.SATFINITE.E4M3.F32.PACK_AB_MERGE_C R28, R107, R28, R8 ;  /* 0x0000001c6b1c723e */ /* 0x000fe20004807008 */
[--C-:B------:R-:W-:Y:S01]  /*5d70*/  HADD2.F32 R103, -RZ, R10.reuse.H0_H0 ;  /* 0x2000000aff677230 */ /* 0x100fe20000004100 */
[----:B------:R-:W-:Y:S01]  /*5d80*/  F2FP.SATFINITE.E4M3.F32.PACK_AB_MERGE_C R108, R121, R108, RZ ;  /* 0x0000006c796c723e */ /* 0x000fe200048070ff */
[----:B------:R-:W-:Y:S01]  /*5d90*/  HADD2.F32 R106, -RZ, R11.H0_H0 ;  /* 0x2000000bff6a7230 */ /* 0x000fe20000004100 */
[----:B------:R-:W-:Y:S01]  /*5da0*/  F2FP.F16.E4M3.UNPACK_B R104, R6 ;  /* 0x00000006ff68723e */ /* 0x000fe200020006ff */
[----:B------:R-:W-:Y:S01]  /*5db0*/  HADD2.F32 R8, -RZ, R9.H0_H0 ;  /* 0x20000009ff087230 */ /* 0x000fe20000004100 */
[----:B------:R-:W-:Y:S01]  /*5dc0*/  F2FP.SATFINITE.E4M3.F32.PACK_AB_MERGE_C R34, R115, R34, R108 ;  /* 0x000000227322723e */ /* 0x000fe2000480706c */
[----:B------:R-:W-:-:S02]  /*5dd0*/  HADD2.F32 R10, -RZ, R10.H1_H1 ;  /* 0x3000000aff0a7230 */ /* 0x000fc40000004100 */
[CC--:B------:R-:W-:Y:S01]  /*5de0*/  FMUL.FTZ R107, R103.reuse, R106.reuse ;  /* 0x0000006a676b7220 */ /* 0x0c0fe20000410000 */
[--C-:B------:R-:W-:Y:S02]  /*5df0*/  HADD2.F32 R105, -RZ, R104.reuse.H0_H0 ;  /* 0x20000068ff697230 */ /* 0x100fe40000004100 */
[C---:B------:R-:W-:Y:S01]  /*5e00*/  FMUL.FTZ R108, R8.reuse, R106 ;  /* 0x0000006a086c7220 */ /* 0x040fe20000410000 */
[----:B------:R-:W-:Y:S01]  /*5e10*/  HADD2.F32 R106, -RZ, R11.H1_H1 ;  /* 0x3000000bff6a7230 */ /* 0x000fe20000004100 */
[----:B------:R-:W-:Y:S01]  /*5e20*/  F2FP.F16.E4M3.UNPACK_B R33, R33.H1 ;  /* 0x00000021ff21723e */ /* 0x000fe200030006ff */
[----:B------:R-:W-:Y:S02]  /*5e30*/  HADD2.F32 R11, -RZ, R9.H1_H1 ;  /* 0x30000009ff0b7230 */ /* 0x000fe40000004100 */
[-C--:B------:R-:W-:Y:S01]  /*5e40*/  FFMA.FTZ R8, R8, R105.reuse, -R107 ;  /* 0x0000006908087223 */ /* 0x080fe2000001086b */
[----:B------:R-:W-:Y:S01]  /*5e50*/  FFMA.FTZ R9, R103, R105, R108 ;  /* 0x0000006967097223 */ /* 0x000fe2000001006c */
[----:B------:R-:W-:-:S02]  /*5e60*/  HADD2.F32 R104, -RZ, R104.H1_H1 ;  /* 0x30000068ff687230 */ /* 0x000fc40000004100 */
[-C--:B------:R-:W-:Y:S01]  /*5e70*/  FMUL.FTZ R108, R10, R106.reuse ;  /* 0x0000006a0a6c7220 */ /* 0x080fe20000410000 */
[C---:B------:R-:W-:Y:S01]  /*5e80*/  FMUL.FTZ R103, R11.reuse, R106 ;  /* 0x0000006a0b677220 */ /* 0x040fe20000410000 */
[----:B------:R-:W-:Y:S01]  /*5e90*/  F2FP.F16.E4M3.UNPACK_B R105, R7.H1 ;  /* 0x00000007ff69723e */ /* 0x000fe200030006ff */
[----:B------:R-:W-:Y:S01]  /*5ea0*/  FFMA.FTZ R30, R30, R113, -R119 ;  /* 0x000000711e1e7223 */ /* 0x000fe20000010877 */
[----:B------:R-:W-:Y:S01]  /*5eb0*/  F2FP.F16.E4M3.UNPACK_B R29, R29.H1 ;  /* 0x0000001dff1d723e */ /* 0x000fe200030006ff */
[-C--:B------:R-:W-:Y:S01]  /*5ec0*/  FFMA.FTZ R11, R11, R104.reuse, -R108 ;  /* 0x000000680b0b7223 */ /* 0x080fe2000001086c */
[----:B------:R-:W-:Y:S01]  /*5ed0*/  FFMA.FTZ R10, R10, R104, R103 ;  /* 0x000000680a0a7223 */ /* 0x000fe20000010067 */
[----:B------:R-:W-:Y:S01]  /*5ee0*/  F2FP.F16.E4M3.UNPACK_B R6, R6.H1 ;  /* 0x00000006ff06723e */ /* 0x000fe200030006ff */
[----:B------:R-:W-:Y:S01]  /*5ef0*/  HADD2.F32 R103, -RZ, R33.H0_H0 ;  /* 0x20000021ff677230 */ /* 0x000fe20000004100 */
[----:B------:R-:W-:Y:S01]  /*5f00*/  F2FP.F16.E4M3.UNPACK_B R113, R5 ;  /* 0x00000005ff71723e */ /* 0x000fe200020006ff */
[----:B------:R-:W-:Y:S01]  /*5f10*/  HADD2.F32 R108, -RZ, R105.H0_H0 ;  /* 0x20000069ff6c7230 */ /* 0x000fe20000004100 */
[----:B------:R-:W-:Y:S01]  /*5f20*/  F2FP.SATFINITE.E4M3.F32.PACK_AB_MERGE_C R30, R30, R117, R109 ;  /* 0x000000751e1e723e */ /* 0x000fe2000480706d */
[----:B------:R-:W-:Y:S01]  /*5f30*/  HADD2.F32 R7, -RZ, R29.H0_H0 ;  /* 0x2000001dff077230 */ /* 0x000fe20000004100 */
[----:B------:R-:W-:Y:S01]  /*5f40*/  F2FP.F16.E4M3.UNPACK_B R114, R5.H1 ;  /* 0x00000005ff72723e */ /* 0x000fe200030006ff */
[----:B------:R-:W-:-:S02]  /*5f50*/  HADD2.F32 R106, -RZ, R6.H0_H0 ;  /* 0x20000006ff6a7230 */ /* 0x000fc40000004100 */
[-C--:B------:R-:W-:Y:S01]  /*5f60*/  FMUL.FTZ R110, R103, R108.reuse ;  /* 0x0000006c676e7220 */ /* 0x080fe20000410000 */
[----:B------:R-:W-:Y:S02]  /*5f70*/  HADD2.F32 R29, -RZ, R29.H1_H1 ;  /* 0x3000001dff1d7230 */ /* 0x000fe40000004100 */
[C---:B------:R-:W-:Y:S01]  /*5f80*/  FMUL.FTZ R108, R7.reuse, R108 ;  /* 0x0000006c076c7220 */ /* 0x040fe20000410000 */
[----:B------:R-:W-:Y:S01]  /*5f90*/  HADD2.F32 R104, -RZ, R33.H1_H1 ;  /* 0x30000021ff687230 */ /* 0x000fe20000004100 */
[-C--:B------:R-:W-:Y:S01]  /*5fa0*/  F2FP.F16.E4M3.UNPACK_B R33, R31.reuse ;  /* 0x0000001fff21723e */ /* 0x080fe200020006ff */
[----:B------:R-:W-:Y:S01]  /*5fb0*/  HADD2.F32 R105, -RZ, R105.H1_H1 ;  /* 0x30000069ff697230 */ /* 0x000fe20000004100 */
[----:B------:R-:W-:Y:S01]  /*5fc0*/  F2FP.F16.E4M3.UNPACK_B R31, R31.H1 ;  /* 0x0000001fff1f723e */ /* 0x000fe200030006ff */
[----:B------:R-:W-:Y:S02]  /*5fd0*/  HADD2.F32 R107, -RZ, R6.H1_H1 ;  /* 0x30000006ff6b7230 */ /* 0x000fe40000004100 */
[-C--:B------:R-:W-:Y:S01]  /*5fe0*/  FFMA.FTZ R6, R7, R106.reuse, -R110 ;  /* 0x0000006a07067223 */ /* 0x080fe2000001086e */
[----:B------:R-:W-:Y:S01]  /*5ff0*/  FFMA.FTZ R7, R103, R106, R108 ;  /* 0x0000006a67077223 */ /* 0x000fe2000001006c */
[CC--:B------:R-:W-:Y:S01]  /*6000*/  FMUL.FTZ R112, R104.reuse, R105.reuse ;  /* 0x0000006968707220 */ /* 0x0c0fe20000410000 */
[C---:B------:R-:W-:Y:S01]  /*6010*/  FMUL.FTZ R103, R29.reuse, R105 ;  /* 0x000000691d677220 */ /* 0x040fe20000410000 */
[-C--:B------:R-:W-:Y:S01]  /*6020*/  F2FP.F16.E4M3.UNPACK_B R105, R35.reuse ;  /* 0x00000023ff69723e */ /* 0x080fe200020006ff */
[----:B------:R-:W-:Y:S01]  /*6030*/  HADD2.F32 R5, -RZ, R114.H0_H0 ;  /* 0x20000072ff057230 */ /* 0x000fe20000004100 */
[----:B------:R-:W-:Y:S01]  /*6040*/  F2FP.F16.E4M3.UNPACK_B R106, R35.H1 ;  /* 0x00000023ff6a723e */ /* 0x000fe200030006ff */
[-C--:B------:R-:W-:Y:S01]  /*6050*/  FFMA.FTZ R29, R29, R107.reuse, -R112 ;  /* 0x0000006b1d1d7223 */ /* 0x080fe20000010870 */
[----:B------:R-:W-:Y:S01]  /*6060*/  FFMA.FTZ R104, R104, R107, R103 ;  /* 0x0000006b68687223 */ /* 0x000fe20000010067 */
[-C--:B------:R-:W-:Y:S01]  /*6070*/  F2FP.F16.E4M3.UNPACK_B R109, R4.reuse ;  /* 0x00000004ff6d723e */ /* 0x080fe200020006ff */
[----:B------:R-:W-:Y:S01]  /*6080*/  HADD2.F32 R35, -RZ, R33.H0_H0 ;  /* 0x20000021ff237230 */ /* 0x000fe20000004100 */
[----:B------:R-:W-:Y:S01]  /*6090*/  F2FP.F16.E4M3.UNPACK_B R110, R4.H1 ;  /* 0x00000004ff6e723e */ /* 0x000fe200030006ff */
[----:B------:R-:W-:Y:S01]  /*60a0*/  HADD2.F32 R107, -RZ, R105.H0_H0 ;  /* 0x20000069ff6b7230 */ /* 0x000fe20000004100 */
[----:B------:R-:W-:Y:S01]  /*60b0*/  F2FP.SATFINITE.E4M3.F32.PACK_AB_MERGE_C R6, R29, R6, RZ ;  /* 0x000000061d06723e */ /* 0x000fe200048070ff */
[----:B------:R-:W-:Y:S01]  /*60c0*/  HADD2.F32 R4, -RZ, R113.H0_H0 ;  /* 0x20000071ff047230 */ /* 0x000fe20000004100 */
        /* <DEDUP_REMOVED lines=9> */
[----:B------:R-:W-:Y:S02]  /*6160*/  HADD2.F32 R114, -RZ, R114.H1_H1 ;  /* 0x30000072ff727230 */ /* 0x000fe40000004100 */
[----:B------:R-:W-:Y:S01]  /*6170*/  FMUL.FTZ R115, R103, R5 ;  /* 0x0000000567737220 */ /* 0x000fe20000410000 */
[----:B------:R-:W-:-:S02]  /*6180*/  HADD2.F32 R31, -RZ, R31.H1_H1 ;  /* 0x3000001fff1f7230 */ /* 0x000fc40000004100 */
[-C--:B------:R-:W-:Y:S01]  /*6190*/  FFMA.FTZ R4, R35, R112.reuse, -R116 ;  /* 0x0000007023047223 */ /* 0x080fe20000010874 */
[--C-:B------:R-:W-:Y:S02]  /*61a0*/  HADD2.F32 R111, -RZ, R110.reuse.H0_H0 ;  /* 0x2000006eff6f7230 */ /* 0x100fe40000004100 */
[----:B------:R-:W-:Y:S01]  /*61b0*/  FFMA.FTZ R5, R107, R112, R118 ;  /* 0x000000706b057223 */ /* 0x000fe20000010076 */
[----:B------:R-:W-:Y:S02]  /*61c0*/  HADD2.F32 R105, -RZ, R105.H1_H1 ;  /* 0x30000069ff697230 */ /* 0x000fe40000004100 */
[-C--:B------:R-:W-:Y:S01]  /*61d0*/  FMUL.FTZ R116, R106, R114.reuse ;  /* 0x000000726a747220 */ /* 0x080fe20000410000 */
[----:B------:R-:W-:Y:S02]  /*61e0*/  HADD2.F32 R112, -RZ, R113.H1_H1 ;  /* 0x30000071ff707230 */ /* 0x000fe40000004100 */
[----:B------:R-:W-:Y:S01]  /*61f0*/  FMUL.FTZ R35, R31, R114 ;  /* 0x000000721f237220 */ /* 0x000fe20000410000 */
[----:B------:R-:W-:-:S02]  /*6200*/  HADD2.F32 R110, -RZ, R110.H1_H1 ;  /* 0x3000006eff6e7230 */ /* 0x000fc40000004100 */
[-C--:B------:R-:W-:Y:S01]  /*6210*/  FFMA.FTZ R115, R108, R111.reuse, R115 ;  /* 0x0000006f6c737223 */ /* 0x080fe20000010073 */
[----:B------:R-:W-:Y:S02]  /*6220*/  HADD2.F32 R33, -RZ, R33.H1_H1 ;  /* 0x30000021ff217230 */ /* 0x000fe40000004100 */
[----:B------:R-:W-:Y:S01]  /*6230*/  FFMA.FTZ R120, R103, R111, -R120 ;  /* 0x0000006f67787223 */ /* 0x000fe20000010878 */
[----:B------:R-:W-:Y:S02]  /*6240*/  HADD2.F32 R108, -RZ, R109.H1_H1 ;  /* 0x3000006dff6c7230 */ /* 0x000fe40000004100 */
[----:B------:R-:W-:Y:S01]  /*6250*/  FMUL.FTZ R114, R105, R112 ;  /* 0x0000007069727220 */ /* 0x000fe20000410000 */
[----:B------:R-:W-:Y:S01]  /*6260*/  FFMA.FTZ R31, R31, R110, -R116 ;  /* 0x0000006e1f1f7223 */ /* 0x000fe20000010874 */
[C---:B------:R-:W-:Y:S01]  /*6270*/  FMUL.FTZ R112, R33.reuse, R112 ;  /* 0x0000007021707220 */ /* 0x040fe20000410000 */
[----:B------:R-:W-:Y:S01]  /*6280*/  FFMA.FTZ R106, R106, R110, R35 ;  /* 0x0000006e6a6a7223 */ /* 0x000fe20000010023 */
[----:B------:R-:W-:-:S02]  /*6290*/  FFMA.FTZ R33, R33, R108, -R114 ;  /* 0x0000006c21217223 */ /* 0x000fc40000010872 */
[----:B------:R-:W-:Y:S01]  /*62a0*/  FFMA.FTZ R112, R105, R108, R112 ;  /* 0x0000006c69707223 */ /* 0x000fe20000010070 */
[----:B------:R-:W-:Y:S02]  /*62b0*/  F2FP.SATFINITE.E4M3.F32.PACK_AB_MERGE_C R31, R31, R120, RZ ;  /* 0x000000781f1f723e */ /* 0x000fe400048070ff */
[----:B------:R-:W-:Y:S02]  /*62c0*/  F2FP.SATFINITE.E4M3.F32.PACK_AB_MERGE_C R106, R106, R115, RZ ;  /* 0x000000736a6a723e */ /* 0x000fe400048070ff */
[----:B------:R-:W-:Y:S02]  /*62d0*/  F2FP.SATFINITE.E4M3.F32.PACK_AB_MERGE_C R31, R33, R4, R31 ;  /* 0x00000004211f723e */ /* 0x000fe4000480701f */
[----:B------:R-:W-:Y:S02]  /*62e0*/  F2FP.SATFINITE.E4M3.F32.PACK_AB_MERGE_C R33, R10, R9, R7 ;  /* 0x000000090a21723e */ /* 0x000fe40004807007 */
[----:B------:R-:W-:-:S07]  /*62f0*/  F2FP.SATFINITE.E4M3.F32.PACK_AB_MERGE_C R35, R112, R5, R106 ;  /* 0x000000057023723e */ /* 0x000fce000480706a */
.L_x_1462:
[----:B------:R-:W-:Y:S05]  /*6300*/  BSYNC B2 ;  /* 0x0000000000027941 */ /* 0x000fea0003800000 */
.L_x_1461:
[----:B------:R-:W-:Y:S02]  /*6310*/  ISETP.GE.AND P5, PT, R101, R98, PT ;  /* 0x000000626500720c */ /* 0x000fe40003fa6270 */
[----:B------:R-:W-:-:S11]  /*6320*/  P2R R5, PR, RZ, 0x1 ;  /* 0x00000001ff057803 */ /* 0x000fd60000000000 */
[--C-:B------:R-:W-:Y:S02]  /*6330*/  @!P5 SHF.R.S32.HI R4, RZ, 0x1f, R101.reuse ;  /* 0x0000001fff04d819 */ /* 0x100fe40000011465 */
[----:B------:R-:W-:-:S04]  /*6340*/  @!P5 IADD3 R7, P0, P6, R44, R84, R101 ;  /* 0x000000542c07d210 */ /* 0x000fc80007e1e065 */
[----:B------:R-:W-:Y:S02]  /*6350*/  @!P5 IADD3.X R8, R0, R97, R4, P0, P6 ;  /* 0x000000610008d210 */ /* 0x000fe400007ec404 */
[----:B------:R-:W-:Y:S02]  /*6360*/  IADD3 R4, P6, R99, R76, RZ ;  /* 0x0000004c63047210 */ /* 0x000fe40007fde0ff */
[----:B------:R-:W-:-:S03]  /*6370*/  ISETP.NE.AND P0, PT, R5, RZ, PT ;  /* 0x000000ff0500720c */ /* 0x000fc60003f05270 */
[----:B------:R-:W-:Y:S01]  /*6380*/  IMAD.X R5, R102, 0x1, R77, P6 ;  /* 0x0000000166057824 */ /* 0x000fe200030e064d */
[----:B------:R-:W-:-:S04]  /*6390*/  @!P5 IADD3 R6, P6, R7, R76, RZ ;  /* 0x0000004c0706d210 */ /* 0x000fc80007fde0ff */
[----:B-1----:R1:W-:Y:S01]  /*63a0*/  STG.E.128 desc[UR46][R4.64], R28 ;  /* 0x0000001c04007986 */ /* 0x0023e2000c101d2e */
[----:B------:R-:W-:-:S05]  /*63b0*/  @!P5 IMAD.X R7, R8, 0x1, R77, P6 ;  /* 0x000000010807d824 */ /* 0x000fca00030e064d */
[----:B--2---:R1:W-:Y:S03]  /*63c0*/  @!P5 STG.E.128 desc[UR46][R6.64], R32 ;  /* 0x000000200600d986 */ /* 0x0043e6000c101d2e */
.L_x_1460:
[----:B------:R-:W-:Y:S05]  /*63d0*/  BSYNC B1 ;  /* 0x0000000000017941 */ /* 0x000fea0003800000 */
.L_x_1459:
[----:B------:R-:W-:Y:S01]  /*63e0*/  ISETP.GE.OR P5, PT, R219, R90, P1 ;  /* 0x0000005adb00720c */ /* 0x000fe20000fa6670 */
[-C--:B-12---:R-:W-:Y:S02]  /*63f0*/  IMAD R4, R69, R82.reuse, RZ ;  /* 0x0000005245047224 */ /* 0x086fe400078e02ff */
[----:B------:R-:W-:-:S04]  /*6400*/  IMAD.WIDE.U32 R80, R219, R82, R80 ;  /* 0x00000052db507225 */ /* 0x000fc800078e0050 */
[----:B------:R-:W-:-:S06]  /*6410*/  IMAD R31, R219, R83, R4 ;  /* 0x00000053db1f7224 */ /* 0x000fcc00078e0204 */
[----:B------:R-:W-:Y:S05]  /*6420*/  @P5 BRA `(.L_x_1449) ;  /* 0x0000001000605947 */ /* 0x000fea0003800000 */
[----:B------:R-:W-:Y:S01]  /*6430*/  SEL R100, R71, R100, !P0 ;  /* 0x0000006447647207 */ /* 0x000fe20004000000 */
[----:B------:R-:W-:Y:S01]  /*6440*/  IMAD.IADD R31, R81, 0x1, R31 ;  /* 0x00000001511f7824 */ /* 0x000fe200078e021f */
[----:B------:R-:W-:Y:S01]  /*6450*/  IADD3 R29, P5, P6, R44, R80, R74 ;  /* 0x000000502c1d7210 */ /* 0x000fe20007ebe04a */
[----:B------:R-:W-:Y:S01]  /*6460*/  BSSY B1, `(.L_x_1463) ;  /* 0x00000f0000017945 */ /* 0x000fe20003800000 */
[----:B------:R-:W-:Y:S02]  /*6470*/  SHF.R.S32.HI R5, RZ, 0x1f, R100 ;  /* 0x0000001fff057819 */ /* 0x000fe40000011464 */
[----:B------:R-:W-:Y:S02]  /*6480*/  IADD3.X R4, R0, R31, R86, P5, P6 ;  /* 0x0000001f00047210 */ /* 0x000fe40002fec456 */
[----:B------:R-:W-:Y:S02]  /*6490*/  LEA.HI R100, R5, R100, RZ, 0x5 ;  /* 0x0000006405647211 */ /* 0x000fe400078f28ff */
[----:B------:R-:W-:-:S02]  /*64a0*/  IADD3 R28, P5, R29, R76, RZ ;  /* 0x0000004c1d1c7210 */ /* 0x000fc40007fbe0ff */
[----:B------:R-:W-:Y:S02]  /*64b0*/  LEA.HI.SX32 R100, R100, R79, 0x1b ;  /* 0x0000004f64647211 */ /* 0x000fe400078fdaff */
[----:B------:R-:W-:Y:S01]  /*64c0*/  SHF.R.U32.HI R7, RZ, 0x3, R203 ;  /* 0x00000003ff077819 */ /* 0x000fe200000116cb */
[----:B------:R-:W-:Y:S01]  /*64d0*/  IMAD.X R29, R4, 0x1, R77, P5 ;  /* 0x00000001041d7824 */ /* 0x000fe200028e064d */
[----:B------:R-:W-:Y:S01]  /*64e0*/  SHF.R.S32.HI R5, RZ, 0x1f, R100 ;  /* 0x0000001fff057819 */ /* 0x000fe20000011464 */
[----:B------:R-:W-:-:S03]  /*64f0*/  IMAD.SHL.U32 R33, R100, 0x10, RZ ;  /* 0x0000001064217824 */ /* 0x000fc600078e00ff */
[----:B------:R-:W-:Y:S02]  /*6500*/  LEA.HI R5, R5, R100, RZ, 0x3 ;  /* 0x0000006405057211 */ /* 0x000fe400078f18ff */
[----:B------:R-:W-:-:S03]  /*6510*/  LOP3.LUT R4, R203, 0x70, R33, 0xf8, !PT ;  /* 0x00000070cb047812 */ /* 0x000fc600078ef821 */
[----:B------:R-:W-:Y:S01]  /*6520*/  IMAD.SHL.U32 R6, R5, 0x400, RZ ;  /* 0x0000040005067824 */ /* 0x000fe200078e00ff */
[----:B------:R-:W-:-:S04]  /*6530*/  LOP3.LUT R5, R4, R7, RZ, 0x3c, !PT ;  /* 0x0000000704057212 */ /* 0x000fc800078e3cff */
[----:B------:R-:W-:-:S04]  /*6540*/  LOP3.LUT R6, R6, 0xffffe000, RZ, 0xc0, !PT ;  /* 0xffffe00006067812 */ /* 0x000fc800078ec0ff */
[----:B------:R-:W-:Y:S01]  /*6550*/  IADD3 R7, R5, R6, R212 ;  /* 0x0000000605077210 */ /* 0x000fe20007ffe0d4 */
[----:B------:R-:W-:-:S04]  /*6560*/  IMAD R5, R192, 0x4000, R41 ;  /* 0x00004000c0057824 */ /* 0x000fc800078e0229 */
[----:B------:R-:W-:Y:S02]  /*6570*/  IMAD R7, R192, 0x4000, R7 ;  /* 0x00004000c0077824 */ /* 0x000fe400078e0207 */
[C---:B------:R-:W-:Y:S02]  /*6580*/  IMAD.IADD R5, R16.reuse, 0x1, R5 ;  /* 0x0000000110057824 */ /* 0x040fe400078e0205 */
[----:B------:R-:W-:-:S04]  /*6590*/  IMAD.IADD R8, R16, 0x1, R7 ;  /* 0x0000000110087824 */ /* 0x000fc800078e0207 */
[----:B------:R-:W1:Y:S04]  /*65a0*/  LDS.128 R4, [R5+0x20000] ;  /* 0x0200000005047984 */ /* 0x000e680000000c00 */
[----:B------:R-:W2:Y:S01]  /*65b0*/  LDS.128 R8, [R8+0x20000] ;  /* 0x0200000008087984 */ /* 0x000ea20000000c00 */
[----:B------:R-:W-:Y:S05]  /*65c0*/  @P4 BRA `(.L_x_1464) ;  /* 0x0000000c00644947 */ /* 0x000fea0003800000 */
[----:B------:R-:W-:Y:S01]  /*65d0*/  SHF.R.U32.HI R100, RZ, 0x8, R13 ;  /* 0x00000008ff647819 */ /* 0x000fe2000001160d */
[----:B-1----:R-:W-:Y:S01]  /*65e0*/  IMAD.MOV.U32 R24, RZ, RZ, R4 ;  /* 0x000000ffff187224 */ /* 0x002fe200078e0004 */
[----:B------:R-:W-:Y:S01]  /*65f0*/  LOP3.LUT R14, R13, 0xff, RZ, 0xc0, !PT ;  /* 0x000000ff0d0e7812 */ /* 0x000fe200078ec0ff */
[----:B------:R-:W-:Y:S01]  /*6600*/  IMAD.MOV.U32 R12, RZ, RZ, R5 ;  /* 0x000000ffff0c7224 */ /* 0x000fe200078e0005 */
[----:B------:R-:W-:Y:S01]  /*6610*/  SHF.R.U32.HI R99, RZ, 0x18, R13 ;  /* 0x00000018ff637819 */ /* 0x000fe2000001160d */
[----:B------:R-:W-:Y:S01]  /*6620*/  IMAD.SHL.U32 R4, R100, 0x100, RZ ;  /* 0x0000010064047824 */ /* 0x000fe200078e00ff */
[--C-:B------:R-:W-:Y:S02]  /*6630*/  SHF.R.U32.HI R85, RZ, 0x8, R15.reuse ;  /* 0x00000008ff557819 */ /* 0x100fe4000001160f */
[----:B------:R-:W-:Y:S02]  /*6640*/  PRMT R5, R99, 0x654, R14 ;  /* 0x0000065463057816 */ /* 0x000fe4000000000e */
[----:B------:R-:W-:-:S02]  /*6650*/  SHF.R.U32.HI R97, RZ, 0x10, R15 ;  /* 0x00000010ff617819 */ /* 0x000fc4000001160f */
[----:B------:R-:W-:Y:S02]  /*6660*/  LOP3.LUT R26, R15, 0xff, RZ, 0xc0, !PT ;  /* 0x000000ff0f1a7812 */ /* 0x000fe400078ec0ff */
[----:B------:R-:W-:Y:S02]  /*6670*/  SHF.R.U32.HI R15, RZ, 0x18, R15 ;  /* 0x00000018ff0f7819 */ /* 0x000fe4000001160f */
[----:B------:R-:W-:Y:S01]  /*6680*/  LOP3.LUT R5, R5, 0xff00, R4, 0xf8, !PT ;  /* 0x0000ff0005057812 */ /* 0x000fe200078ef804 */
[----:B------:R-:W-:Y:S01]  /*6690*/  IMAD.SHL.U32 R4, R85, 0x100, RZ ;  /* 0x0000010055047824 */ /* 0x000fe200078e00ff */
[----:B------:R-:W-:Y:S02]  /*66a0*/  SHF.R.U32.HI R34, RZ, 0x8, R25 ;  /* 0x00000008ff227819 */ /* 0x000fe40000011619 */
[----:B------:R-:W-:Y:S01]  /*66b0*/  SHF.R.U32.HI R101, RZ, 0x10, R13 ;  /* 0x00000010ff657819 */ /* 0x000fe2000001160d */
[----:B------:R-:W-:Y:S01]  /*66c0*/  IMAD.MOV.U32 R13, RZ, RZ, R6 ;  /* 0x000000ffff0d7224 */ /* 0x000fe200078e0006 */
[----:B------:R-:W-:-:S02]  /*66d0*/  SHF.R.U32.HI R84, RZ, 0x10, R25 ;  /* 0x00000010ff547819 */ /* 0x000fc40000011619 */
[----:B------:R-:W-:Y:S01]  /*66e0*/  LOP3.LUT R30, R25, 0xff, RZ, 0xc0, !PT ;  /* 0x000000ff191e7812 */ /* 0x000fe200078ec0ff */
[----:B------:R-:W-:Y:S01]  /*66f0*/  IMAD.U32 R6, R101, 0x10000, RZ ;  /* 0x0001000065067824 */ /* 0x000fe200078e00ff */
[----:B------:R-:W-:Y:S01]  /*6700*/  SHF.R.U32.HI R35, RZ, 0x18, R25 ;  /* 0x00000018ff237819 */ /* 0x000fe20000011619 */
[----:B--2---:R-:W-:Y:S01]  /*6710*/  IMAD.MOV.U32 R25, RZ, RZ, R8 ;  /* 0x000000ffff197224 */ /* 0x004fe200078e0008 */
[--C-:B------:R-:W-:Y:S01]  /*6720*/  SHF.R.U32.HI R32, RZ, 0x8, R27.reuse ;  /* 0x00000008ff207819 */ /* 0x100fe2000001161b */
[----:B------:R-:W-:Y:S01]  /*6730*/  IMAD.SHL.U32 R8, R34, 0x100, RZ ;  /* 0x0000010022087824 */ /* 0x000fe200078e00ff */
[----:B------:R-:W-:Y:S02]  /*6740*/  PRMT R15, R15, 0x654, R26 ;  /* 0x000006540f0f7816 */ /* 0x000fe4000000001a */
[----:B------:R-:W-:Y:S01]  /*6750*/  SHF.R.U32.HI R82, RZ, 0x10, R27 ;  /* 0x00000010ff527819 */ /* 0x000fe2000001161b */
[----:B------:R-:W-:Y:S01]  /*6760*/  IMAD.SHL.U32 R14, R32, 0x100, RZ ;  /* 0x00000100200e7824 */ /* 0x000fe200078e00ff */
[----:B------:R-:W-:-:S02]  /*6770*/  LOP3.LUT R83, R27, 0xff0000ff, RZ, 0xc0, !PT ;  /* 0xff0000ff1b537812 */ /* 0x000fc400078ec0ff */
[----:B------:R-:W-:Y:S01]  /*6780*/  LOP3.LUT R15, R15, 0xff00, R4, 0xf8, !PT ;  /* 0x0000ff000f0f7812 */ /* 0x000fe200078ef804 */
[----:B------:R-:W-:Y:S01]  /*6790*/  IMAD.U32 R4, R97, 0x10000, RZ ;  /* 0x0001000061047824 */ /* 0x000fe200078e00ff */
[----:B------:R-:W-:Y:S01]  /*67a0*/  PRMT R27, R35, 0x654, R30 ;  /* 0x00000654231b7816 */ /* 0x000fe2000000001e */
[----:B------:R-:W-:Y:S01]  /*67b0*/  IMAD.U32 R82, R82, 0x10000, RZ ;  /* 0x0001000052527824 */ /* 0x000fe200078e00ff */
[----:B------:R-:W-:Y:S02]  /*67c0*/  F2FP.F16.E4M3.UNPACK_B R34, R96.H1 ;  /* 0x00000060ff22723e */ /* 0x000fe400030006ff */
[----:B------:R-:W-:Y:S02]  /*67d0*/  F2FP.F16.E4M3.UNPACK_B R30, R25.H1 ;  /* 0x00000019ff1e723e */ /* 0x000fe400030006ff */
[----:B------:R-:W-:Y:S02]  /*67e0*/  F2FP.F16.E4M3.UNPACK_B R26, R24.H1 ;  /* 0x00000018ff1a723e */ /* 0x000fe400030006ff */
[----:B------:R-:W-:Y:S01]  /*67f0*/  LOP3.LUT R35, R27, 0xff00, R8, 0xf8, !PT ;  /* 0x0000ff001b237812 */ /* 0x000fe200078ef808 */
[----:B------:R-:W-:Y:S01]  /*6800*/  IMAD.U32 R8, R84, 0x10000, RZ ;  /* 0x0001000054087824 */ /* 0x000fe200078e00ff */
[----:B------:R-:W-:Y:S01]  /*6810*/  LOP3.LUT R83, R83, 0xff00, R14, 0xf8, !PT ;  /* 0x0000ff0053537812 */ /* 0x000fe200078ef80e */
[----:B------:R-:W-:Y:S01]  /*6820*/  HADD2.F32 R14, -RZ, R26.H0_H0 ;  /* 0x2000001aff0e7230 */ /* 0x000fe20000004100 */
[----:B------:R-:W-:Y:S01]  /*6830*/  LOP3.LUT R6, R5, 0xff0000, R6, 0xf8, !PT ;  /* 0x00ff000005067812 */ /* 0x000fe200078ef806 */
[----:B------:R-:W-:Y:S01]  /*6840*/  HADD2.F32 R5, -RZ, R34.H0_H0 ;  /* 0x20000022ff057230 */ /* 0x000fe20000004100 */
[----:B------:R-:W-:Y:S01]  /*6850*/  LOP3.LUT R4, R15, 0xff0000, R4, 0xf8, !PT ;  /* 0x00ff00000f047812 */ /* 0x000fe200078ef804 */
[----:B------:R-:W-:Y:S01]  /*6860*/  HADD2.F32 R15, -RZ, R30.H0_H0 ;  /* 0x2000001eff0f7230 */ /* 0x000fe20000004100 */
[----:B------:R-:W-:Y:S01]  /*6870*/  F2FP.F16.E4M3.UNPACK_B R27, R94.H1 ;  /* 0x0000005eff1b723e */ /* 0x000fe200030006ff */
[----:B------:R-:W-:-:S02]  /*6880*/  HADD2.F32 R34, -RZ, R34.H1_H1 ;  /* 0x30000022ff227230 */ /* 0x000fc40000004100 */
[CC--:B------:R-:W-:Y:S01]  /*6890*/  FMUL.FTZ R84, R14.reuse, R5.reuse ;  /* 0x000000050e547220 */ /* 0x0c0fe20000410000 */
[----:B------:R-:W-:Y:S01]  /*68a0*/  LOP3.LUT R8, R35, 0xff0000, R8, 0xf8, !PT ;  /* 0x00ff000023087812 */ /* 0x000fe200078ef808 */
[----:B------:R-:W-:Y:S01]  /*68b0*/  FMUL.FTZ R85, R15, R5 ;  /* 0x000000050f557220 */ /* 0x000fe20000410000 */
[--C-:B------:R-:W-:Y:S01]  /*68c0*/  HADD2.F32 R32, -RZ, R27.reuse.H0_H0 ;  /* 0x2000001bff207230 */ /* 0x100fe20000004100 */
[----:B------:R-:W-:Y:S01]  /*68d0*/  LOP3.LUT R5, R83, 0xff0000, R82, 0xf8, !PT ;  /* 0x00ff000053057812 */ /* 0x000fe200078ef852 */
[----:B------:R-:W-:Y:S01]  /*68e0*/  HADD2.F32 R82, -RZ, R27.H1_H1 ;  /* 0x3000001bff527230 */ /* 0x000fe20000004100 */
[----:B------:R-:W-:Y:S01]  /*68f0*/  F2FP.F16.E4M3.UNPACK_B R96, R96 ;  /* 0x00000060ff60723e */ /* 0x000fe200020006ff */
[----:B------:R-:W-:Y:S02]  /*6900*/  HADD2.F32 R27, -RZ, R26.H1_H1 ;  /* 0x3000001aff1b7230 */ /* 0x000fe40000004100 */
[-C--:B------:R-:W-:Y:S01]  /*6910*/  FFMA.FTZ R14, R14, R32.reuse, -R85 ;  /* 0x000000200e0e7223 */ /* 0x080fe20000010855 */
[----:B------:R-:W-:Y:S01]  /*6920*/  FFMA.FTZ R15, R15, R32, R84 ;  /* 0x000000200f0f7223 */ /* 0x000fe20000010054 */
[----:B------:R-:W-:Y:S01]  /*6930*/  HADD2.F32 R35, -RZ, R30.H1_H1 ;  /* 0x3000001eff237230 */ /* 0x000fe20000004100 */
[----:B------:R-:W-:Y:S01]  /*6940*/  F2FP.F16.E4M3.UNPACK_B R32, R25 ;  /* 0x00000019ff20723e */ /* 0x000fe200020006ff */
[----:B------:R-:W-:Y:S01]  /*6950*/  FMUL.FTZ R84, R27, R34 ;  /* 0x000000221b547220 */ /* 0x000fe20000410000 */
[----:B------:R-:W-:Y:S01]  /*6960*/  F2FP.F16.E4M3.UNPACK_B R30, R24 ;  /* 0x00000018ff1e723e */ /* 0x000fe200020006ff */
[----:B------:R-:W-:Y:S01]  /*6970*/  HADD2.F32 R83, -RZ, R96.H0_H0 ;  /* 0x20000060ff537230 */ /* 0x000fe20000004100 */
[----:B------:R-:W-:Y:S01]  /*6980*/  F2FP.F16.E4M3.UNPACK_B R94, R94 ;  /* 0x0000005eff5e723e */ /* 0x000fe200020006ff */
[----:B------:R-:W-:Y:S01]  /*6990*/  FMUL.FTZ R24, R35, R34 ;  /* 0x0000002223187220 */ /* 0x000fe20000410000 */
[----:B------:R-:W-:-:S02]  /*69a0*/  HADD2.F32 R34, -RZ, R32.H0_H0 ;  /* 0x20000020ff227230 */ /* 0x000fc40000004100 */
[----:B------:R-:W-:Y:S02]  /*69b0*/  HADD2.F32 R26, -RZ, R30.H0_H0 ;  /* 0x2000001eff1a7230 */ /* 0x000fe40000004100 */
[-C--:B------:R-:W-:Y:S01]  /*69c0*/  FFMA.FTZ R25, R27, R82.reuse, -R24 ;  /* 0x000000521b197223 */ /* 0x080fe20000010818 */
[----:B------:R-:W-:Y:S02]  /*69d0*/  HADD2.F32 R27, -RZ, R94.H0_H0 ;  /* 0x2000005eff1b7230 */ /* 0x000fe40000004100 */
[----:B------:R-:W-:Y:S01]  /*69e0*/  FFMA.FTZ R24, R35, R82, R84 ;  /* 0x0000005223187223 */ /* 0x000fe20000010054 */
[-C--:B------:R-:W-:Y:S01]  /*69f0*/  FMUL.FTZ R85, R34, R83.reuse ;  /* 0x0000005322557220 */ /* 0x080fe20000410000 */
[----:B------:R-:W-:Y:S01]  /*6a00*/  FMUL.FTZ R83, R26, R83 ;  /* 0x000000531a537220 */ /* 0x000fe20000410000 */
[----:B------:R-:W-:Y:S01]  /*6a10*/  HADD2.F32 R35, -RZ, R96.H1_H1 ;  /* 0x30000060ff237230 */ /* 0x000fe20000004100 */
[----:B------:R-:W-:Y:S01]  /*6a20*/  F2FP.SATFINITE.E4M3.F32.PACK_AB_MERGE_C R14, R25, R14, RZ ;  /* 0x0000000e190e723e */ /* 0x000fe200048070ff */
[----:B------:R-:W-:-:S02]  /*6a30*/  HADD2.F32 R82, -RZ, R32.H1_H1 ;  /* 0x30000020ff527230 */ /* 0x000fc40000004100 */
[-C--:B------:R-:W-:Y:S01]  /*6a40*/  FFMA.FTZ R26, R26, R27.reuse, -R85 ;  /* 0x0000001b1a1a7223 */ /* 0x080fe20000010855 */
[----:B------:R-:W-:Y:S02]  /*6a50*/  HADD2.F32 R30, -RZ, R30.H1_H1 ;  /* 0x3000001eff1e7230 */ /* 0x000fe40000004100 */
[----:B------:R-:W-:Y:S01]  /*6a60*/  FFMA.FTZ R27, R34, R27, R83 ;  /* 0x0000001b221b7223 */ /* 0x000fe20000010053 */
[----:B------:R-:W-:Y:S02]  /*6a70*/  HADD2.F32 R85, -RZ, R94.H1_H1 ;  /* 0x3000005eff557230 */ /* 0x000fe40000004100 */
[-C--:B------:R-:W-:Y:S01]  /*6a80*/  FMUL.FTZ R97, R82, R35.reuse ;  /* 0x0000002352617220 */ /* 0x080fe20000410000 */
[----:B------:R-:W-:Y:S01]  /*6a90*/  F2FP.F16.E4M3.UNPACK_B R83, R10.H1 ;  /* 0x0000000aff53723e */ /* 0x000fe200030006ff */
[C---:B------:R-:W-:Y:S01]  /*6aa0*/  FMUL.FTZ R99, R30.reuse, R35 ;  /* 0x000000231e637220 */ /* 0x040fe20000410000 */
[----:B------:R-:W-:Y:S01]  /*6ab0*/  F2FP.F16.E4M3.UNPACK_B R34, R95.H1 ;  /* 0x0000005fff22723e */ /* 0x000fe200030006ff */
[----:B------:R-:W-:Y:S01]  /*6ac0*/  FFMA.FTZ R35, R30, R85, -R97 ;  /* 0x000000551e237223 */ /* 0x000fe20000010861 */
[----:B------:R-:W-:Y:S01]  /*6ad0*/  F2FP.F16.E4M3.UNPACK_B R94, R93.H1 ;  /* 0x0000005dff5e723e */ /* 0x000fe200030006ff */
[--C-:B------:R-:W-:Y:S01]  /*6ae0*/  HADD2.F32 R84, -RZ, R83.reuse.H0_H0 ;  /* 0x20000053ff547230 */ /* 0x100fe20000004100 */
[----:B------:R-:W-:Y:S01]  /*6af0*/  F2FP.F16.E4M3.UNPACK_B R32, R13.H1 ;  /* 0x0000000dff20723e */ /* 0x000fe200030006ff */
[----:B------:R-:W-:Y:S01]  /*6b00*/  FFMA.FTZ R30, R82, R85, R99 ;  /* 0x00000055521e7223 */ /* 0x000fe20000010063 */
[--C-:B------:R-:W-:Y:S01]  /*6b10*/  HADD2.F32 R82, -RZ, R34.reuse.H1_H1 ;  /* 0x30000022ff527230 */ /* 0x100fe20000004100 */
[----:B------:R-:W-:Y:S01]  /*6b20*/  F2FP.F16.E4M3.UNPACK_B R95, R95 ;  /* 0x0000005fff5f723e */ /* 0x000fe200020006ff */
[----:B------:R-:W-:Y:S01]  /*6b30*/  HADD2.F32 R83, -RZ, R83.H1_H1 ;  /* 0x30000053ff537230 */ /* 0x000fe20000004100 */
[----:B------:R-:W-:Y:S01]  /*6b40*/  F2FP.F16.E4M3.UNPACK_B R13, R13 ;  /* 0x0000000dff0d723e */ /* 0x000fe200020006ff */
[----:B------:R-:W-:Y:S01]  /*6b50*/  HADD2.F32 R97, -RZ, R34.H0_H0 ;  /* 0x20000022ff617230 */ /* 0x000fe20000004100 */
[----:B------:R-:W-:Y:S01]  /*6b60*/  F2FP.F16.E4M3.UNPACK_B R93, R93 ;  /* 0x0000005dff5d723e */ /* 0x000fe200020006ff */
[----:B------:R-:W-:-:S02]  /*6b70*/  HADD2.F32 R34, -RZ, R32.H0_H0 ;  /* 0x20000020ff227230 */ /* 0x000fc40000004100 */
[-C--:B------:R-:W-:Y:S01]  /*6b80*/  FMUL.FTZ R101, R83, R82.reuse ;  /* 0x0000005253657220 */ /* 0x080fe20000410000 */
[----:B------:R-:W-:Y:S02]  /*6b90*/  HADD2.F32 R85, -RZ, R94.H0_H0 ;  /* 0x2000005eff557230 */ /* 0x000fe40000004100 */
[-C--:B------:R-:W-:Y:S01]  /*6ba0*/  FMUL.FTZ R99, R84, R97.reuse ;  /* 0x0000006154637220 */ /* 0x080fe20000410000 */
[----:B------:R-:W-:Y:S02]  /*6bb0*/  HADD2.F32 R32, -RZ, R32.H1_H1 ;  /* 0x30000020ff207230 */ /* 0x000fe40000004100 */
[C---:B------:R-:W-:Y:S01]  /*6bc0*/  FMUL.FTZ R97, R34.reuse, R97 ;  /* 0x0000006122617220 */ /* 0x040fe20000410000 */
[----:B------:R-:W-:Y:S02]  /*6bd0*/  HADD2.F32 R94, -RZ, R94.H1_H1 ;  /* 0x3000005eff5e7230 */ /* 0x000fe40000004100 */
[----:B------:R-:W-:Y:S01]  /*6be0*/  FFMA.FTZ R99, R34, R85, -R99 ;  /* 0x0000005522637223 */ /* 0x000fe20000010863 */
[----:B------:R-:W-:Y:S01]  /*6bf0*/  F2FP.SATFINITE.E4M3.F32.PACK_AB_MERGE_C R24, R24, R15, RZ ;  /* 0x0000000f1818723e */ /* 0x000fe200048070ff */
[----:B------:R-:W-:Y:S01]  /*6c00*/  FMUL.FTZ R82, R32, R82 ;  /* 0x0000005220527220 */ /* 0x000fe20000410000 */
[----:B------:R-:W-:Y:S01]  /*6c10*/  FFMA.FTZ R84, R84, R85, R97 ;  /* 0x0000005554547223 */ /* 0x000fe20000010061 */
[----:B------:R-:W-:Y:S01]  /*6c20*/  FFMA.FTZ R96, R32, R94, -R101 ;  /* 0x0000005e20607223 */ /* 0x000fe20000010865 */
[----:B------:R-:W-:Y:S01]  /*6c30*/  F2FP.F16.E4M3.UNPACK_B R32, R10 ;  /* 0x0000000aff20723e */ /* 0x000fe200020006ff */
[----:B------:R-:W-:-:S02]  /*6c40*/  HADD2.F32 R85, -RZ, R95.H0_H0 ;  /* 0x2000005fff557230 */ /* 0x000fc40000004100 */
[----:B------:R-:W-:Y:S01]  /*6c50*/  FFMA.FTZ R101, R83, R94, R82 ;  /* 0x0000005e53657223 */ /* 0x000fe20000010052 */
[----:B------:R-:W-:Y:S01]  /*6c60*/  HADD2.F32 R95, -RZ, R95.H1_H1 ;  /* 0x3000005fff5f7230 */ /* 0x000fe20000004100 */
[----:B------:R-:W-:Y:S01]  /*6c70*/  F2FP.SATFINITE.E4M3.F32.PACK_AB_MERGE_C R15, R35, R26, R14 ;  /* 0x0000001a230f723e */ /* 0x000fe2000480700e */
[--C-:B------:R-:W-:Y:S01]  /*6c80*/  HADD2.F32 R34, -RZ, R32.reuse.H0_H0 ;  /* 0x20000020ff227230 */ /* 0x100fe20000004100 */
[----:B------:R-:W-:Y:S01]  /*6c90*/  F2FP.F16.E4M3.UNPACK_B R26, R8 ;  /* 0x00000008ff1a723e */ /* 0x000fe200020006ff */
[--C-:B------:R-:W-:Y:S01]  /*6ca0*/  HADD2.F32 R10, -RZ, R13.reuse.H0_H0 ;  /* 0x2000000dff0a7230 */ /* 0x100fe20000004100 */
[----:B------:R-:W-:Y:S01]  /*6cb0*/  F2FP.F16.E4M3.UNPACK_B R25, R12 ;  /* 0x0000000cff19723e */ /* 0x000fe200020006ff */
[----:B------:R-:W-:Y:S02]  /*6cc0*/  HADD2.F32 R32, -RZ, R32.H1_H1 ;  /* 0x30000020ff207230 */ /* 0x000fe40000004100 */
[----:B------:R-:W-:Y:S01]  /*6cd0*/  FMUL.FTZ R97, R34, R85 ;  /* 0x0000005522617220 */ /* 0x000fe20000410000 */
[----:B------:R-:W-:Y:S01]  /*6ce0*/  HADD2.F32 R13, -RZ, R13.H1_H1 ;  /* 0x3000000dff0d7230 */ /* 0x000fe20000004100 */
[----:B------:R-:W-:Y:S01]  /*6cf0*/  F2FP.SATFINITE.E4M3.F32.PACK_AB_MERGE_C R14, R30, R27, R24 ;  /* 0x0000001b1e0e723e */ /* 0x000fe20004807018 */
[----:B------:R-:W-:-:S02]  /*6d00*/  HADD2.F32 R83, -RZ, R93.H0_H0 ;  /* 0x2000005dff537230 */ /* 0x000fc40000004100 */
[-C--:B------:R-:W-:Y:S01]  /*6d10*/  FMUL.FTZ R82, R32, R95.reuse ;  /* 0x0000005f20527220 */ /* 0x080fe20000410000 */
[----:B------:R-:W-:Y:S02]  /*6d20*/  HADD2.F32 R93, -RZ, R93.H1_H1 ;  /* 0x3000005dff5d7230 */ /* 0x000fe40000004100 */
[C---:B------:R-:W-:Y:S01]  /*6d30*/  FMUL.FTZ R95, R13.reuse, R95 ;  /* 0x0000005f0d5f7220 */ /* 0x040fe20000410000 */
[C---:B------:R-:W-:Y:S01]  /*6d40*/  FMUL.FTZ R85, R10.reuse, R85 ;  /* 0x000000550a557220 */ /* 0x040fe20000410000 */
[----:B------:R-:W-:Y:S01]  /*6d50*/  F2FP.F16.E4M3.UNPACK_B R30, R6 ;  /* 0x00000006ff1e723e */ /* 0x000fe200020006ff */
[----:B------:R-:W-:Y:S01]  /*6d60*/  FFMA.FTZ R97, R10, R83, -R97 ;  /* 0x000000530a617223 */ /* 0x000fe20000010861 */
[----:B------:R-:W-:Y:S01]  /*6d70*/  FFMA.FTZ R95, R32, R93, R95 ;  /* 0x0000005d205f7223 */ /* 0x000fe2000001005f */
[----:B------:R-:W-:Y:S01]  /*6d80*/  F2FP.F16.E4M3.UNPACK_B R32, R9 ;  /* 0x00000009ff20723e */ /* 0x000fe200020006ff */
[----:B------:R-:W-:Y:S01]  /*6d90*/  FFMA.FTZ R82, R13, R93, -R82 ;  /* 0x0000005d0d527223 */ /* 0x000fe20000010852 */
[----:B------:R-:W-:Y:S01]  /*6da0*/  HADD2.F32 R35, -RZ, R26.H0_H0 ;  /* 0x2000001aff237230 */ /* 0x000fe20000004100 */
[----:B------:R-:W-:Y:S01]  /*6db0*/  F2FP.SATFINITE.E4M3.F32.PACK_AB_MERGE_C R13, R96, R99, RZ ;  /* 0x00000063600d723e */ /* 0x000fe200048070ff */
[----:B------:R-:W-:-:S02]  /*6dc0*/  HADD2.F32 R24, -RZ, R25.H0_H0 ;  /* 0x20000019ff187230 */ /* 0x000fc40000004100 */
[----:B------:R-:W-:Y:S01]  /*6dd0*/  FFMA.FTZ R10, R34, R83, R85 ;  /* 0x00000053220a7223 */ /* 0x000fe20000010055 */
[----:B------:R-:W-:Y:S01]  /*6de0*/  HADD2.F32 R27, -RZ, R32.H0_H0 ;  /* 0x20000020ff1b7230 */ /* 0x000fe20000004100 */
[----:B------:R-:W-:Y:S01]  /*6df0*/  F2FP.SATFINITE.E4M3.F32.PACK_AB_MERGE_C R13, R82, R97, R13 ;  /* 0x00000061520d723e */ /* 0x000fe2000480700d */
[----:B------:R-:W-:Y:S02]  /*6e00*/  HADD2.F32 R34, -RZ, R30.H0_H0 ;  /* 0x2000001eff227230 */ /* 0x000fe40000004100 */
[-C--:B------:R-:W-:Y:S01]  /*6e10*/  FMUL.FTZ R82, R24, R35.reuse ;  /* 0x0000002318527220 */ /* 0x080fe20000410000 */
[----:B------:R-:W-:Y:S02]  /*6e20*/  HADD2.F32 R32, -RZ, R32.H1_H1 ;  /* 0x30000020ff207230 */ /* 0x000fe40000004100 */
[----:B------:R-:W-:Y:S01]  /*6e30*/  FMUL.FTZ R85, R27, R35 ;  /* 0x000000231b557220 */ /* 0x000fe20000410000 */
[----:B------:R-:W-:Y:S01]  /*6e40*/  HADD2.F32 R83, -RZ, R26.H1_H1 ;  /* 0x3000001aff537230 */ /* 0x000fe20000004100 */
[----:B------:R-:W-:Y:S01]  /*6e50*/  F2FP.F16.E4M3.UNPACK_B R12, R12.H1 ;  /* 0x0000000cff0c723e */ /* 0x000fe200030006ff */
[----:B------:R-:W-:-:S02]  /*6e60*/  HADD2.F32 R26, -RZ, R25.H1_H1 ;  /* 0x30000019ff1a7230 */ /* 0x000fc40000004100 */
[-C--:B------:R-:W-:Y:S01]  /*6e70*/  FFMA.FTZ R24, R24, R34.reuse, -R85 ;  /* 0x0000002218187223 */ /* 0x080fe20000010855 */
[----:B------:R-:W-:Y:S01]  /*6e80*/  FFMA.FTZ R25, R27, R34, R82 ;  /* 0x000000221b197223 */ /* 0x000fe20000010052 */
[----:B------:R-:W-:Y:S02]  /*6e90*/  HADD2.F32 R35, -RZ, R30.H1_H1 ;  /* 0x3000001eff237230 */ /* 0x000fe40000004100 */
[-C--:B------:R-:W-:Y:S01]  /*6ea0*/  FMUL.FTZ R85, R32, R83.reuse ;  /* 0x0000005320557220 */ /* 0x080fe20000410000 */
[----:B------:R-:W-:Y:S01]  /*6eb0*/  FMUL.FTZ R83, R26, R83 ;  /* 0x000000531a537220 */ /* 0x000fe20000410000 */
[----:B------:R-:W-:Y:S02]  /*6ec0*/  F2FP.F16.E4M3.UNPACK_B R27, R9.H1 ;  /* 0x00000009ff1b723e */ /* 0x000fe400030006ff */
[----:B------:R-:W-:Y:S01]  /*6ed0*/  F2FP.F16.E4M3.UNPACK_B R34, R8.H1 ;  /* 0x00000008ff22723e */ /* 0x000fe200030006ff */
[-C--:B------:R-:W-:Y:S01]  /*6ee0*/  FFMA.FTZ R8, R32, R35.reuse, R83 ;  /* 0x0000002320087223 */ /* 0x080fe20000010053 */
[----:B------:R-:W-:Y:S01]  /*6ef0*/  FFMA.FTZ R9, R26, R35, -R85 ;  /* 0x000000231a097223 */ /* 0x000fe20000010855 */
[--C-:B------:R-:W-:Y:S01]  /*6f00*/  HADD2.F32 R30, -RZ, R27.reuse.H0_H0 ;  /* 0x2000001bff1e7230 */ /* 0x100fe20000004100 */
[----:B------:R-:W-:Y:S01]  /*6f10*/  F2FP.F16.E4M3.UNPACK_B R6, R6.H1 ;  /* 0x00000006ff06723e */ /* 0x000fe200030006ff */
[----:B------:R-:W-:Y:S01]  /*6f20*/  HADD2.F32 R83, -RZ, R34.H0_H0 ;  /* 0x20000022ff537230 */ /* 0x000fe20000004100 */
[----:B------:R-:W-:Y:S01]  /*6f30*/  F2FP.SATFINITE.E4M3.F32.PACK_AB_MERGE_C R84, R101, R84, RZ ;  /* 0x000000546554723e */ /* 0x000fe200048070ff */
[----:B------:R-:W-:Y:S01]  /*6f40*/  HADD2.F32 R26, -RZ, R12.H0_H0 ;  /* 0x2000000cff1a7230 */ /* 0x000fe20000004100 */
[----:B------:R-:W-:Y:S01]  /*6f50*/  F2FP.F16.E4M3.UNPACK_B R82, R5 ;  /* 0x00000005ff52723e */ /* 0x000fe200020006ff */
[----:B------:R-:W-:-:S02]  /*6f60*/  HADD2.F32 R27, -RZ, R27.H1_H1 ;  /* 0x3000001bff1b7230 */ /* 0x000fc40000004100 */
[-C--:B------:R-:W-:Y:S01]  /*6f70*/  FMUL.FTZ R85, R30, R83.reuse ;  /* 0x000000531e557220 */ /* 0x080fe20000410000 */
[----:B------:R-:W-:Y:S02]  /*6f80*/  HADD2.F32 R34, -RZ, R34.H1_H1 ;  /* 0x30000022ff227230 */ /* 0x000fe40000004100 */
[----:B------:R-:W-:Y:S01]  /*6f90*/  FMUL.FTZ R83, R26, R83 ;  /* 0x000000531a537220 */ /* 0x000fe20000410000 */
[----:B------:R-:W-:Y:S01]  /*6fa0*/  HADD2.F32 R12, -RZ, R12.H1_H1 ;  /* 0x3000000cff0c7230 */ /* 0x000fe20000004100 */
[----:B------:R-:W-:Y:S01]  /*6fb0*/  F2FP.SATFINITE.E4M3.F32.PACK_AB_MERGE_C R10, R95, R10, R84 ;  /* 0x0000000a5f0a723e */ /* 0x000fe20004807054 */
[--C-:B------:R-:W-:Y:S02]  /*6fc0*/  HADD2.F32 R35, -RZ, R6.reuse.H0_H0 ;  /* 0x20000006ff237230 */ /* 0x100fe40000004100 */
[CC--:B------:R-:W-:Y:S01]  /*6fd0*/  FMUL.FTZ R93, R27.reuse, R34.reuse ;  /* 0x000000221b5d7220 */ /* 0x0c0fe20000410000 */
[----:B------:R-:W-:Y:S02]  /*6fe0*/  HADD2.F32 R32, -RZ, R6.H1_H1 ;  /* 0x30000006ff207230 */ /* 0x000fe40000004100 */
[----:B------:R-:W-:Y:S01]  /*6ff0*/  FMUL.FTZ R34, R12, R34 ;  /* 0x000000220c227220 */ /* 0x000fe20000410000 */
[----:B------:R-:W-:Y:S01]  /*7000*/  F2FP.F16.E4M3.UNPACK_B R84, R5.H1 ;  /* 0x00000005ff54723e */ /* 0x000fe200030006ff */
[----:B------:R-:W-:Y:S01]  /*7010*/  FFMA.FTZ R94, R30, R35, R83 ;  /* 0x000000231e5e7223 */ /* 0x000fe20000010053 */
[----:B------:R-:W-:Y:S01]  /*7020*/  F2FP.F16.E4M3.UNPACK_B R30, R11 ;  /* 0x0000000bff1e723e */ /* 0x000fe200020006ff */
[-C--:B------:R-:W-:Y:S01]  /*7030*/  FFMA.FTZ R95, R12, R32.reuse, -R93 ;  /* 0x000000200c5f7223 */ /* 0x080fe2000001085d */
[----:B------:R-:W-:Y:S01]  /*7040*/  FFMA.FTZ R97, R27, R32, R34 ;  /* 0x000000201b617223 */ /* 0x000fe20000010022 */
[----:B------:R-:W-:Y:S01]  /*7050*/  F2FP.F16.E4M3.UNPACK_B R12, R7 ;  /* 0x00000007ff0c723e */ /* 0x000fe200020006ff */
[----:B------:R-:W-:Y:S01]  /*7060*/  FFMA.FTZ R6, R26, R35, -R85 ;  /* 0x000000231a067223 */ /* 0x000fe20000010855 */
[----:B------:R-:W-:Y:S01]  /*7070*/  F2FP.F16.E4M3.UNPACK_B R27, R11.H1 ;  /* 0x0000000bff1b723e */ /* 0x000fe200030006ff */
[----:B------:R-:W-:Y:S01]  /*7080*/  HADD2.F32 R32, -RZ, R30.H0_H0 ;  /* 0x2000001eff207230 */ /* 0x000fe20000004100 */
[----:B------:R-:W-:Y:S01]  /*7090*/  F2FP.F16.E4M3.UNPACK_B R7, R7.H1 ;  /* 0x00000007ff07723e */ /* 0x000fe200030006ff */
[----:B------:R-:W-:Y:S01]  /*70a0*/  HADD2.F32 R85, -RZ, R82.H0_H0 ;  /* 0x20000052ff557230 */ /* 0x000fe20000004100 */
[-C--:B------:R-:W-:Y:S01]  /*70b0*/  F2FP.F16.E4M3.UNPACK_B R5, R4.reuse ;  /* 0x00000004ff05723e */ /* 0x080fe200020006ff */
[----:B------:R-:W-:Y:S01]  /*70c0*/  HADD2.F32 R93, -RZ, R84.H0_H0 ;  /* 0x20000054ff5d7230 */ /* 0x000fe20000004100 */
[----:B------:R-:W-:Y:S01]  /*70d0*/  F2FP.F16.E4M3.UNPACK_B R34, R4.H1 ;  /* 0x00000004ff22723e */ /* 0x000fe200030006ff */
[----:B------:R-:W-:-:S02]  /*70e0*/  HADD2.F32 R4, -RZ, R27.H0_H0 ;  /* 0x2000001bff047230 */ /* 0x000fc40000004100 */
[----:B------:R-:W-:Y:S01]  /*70f0*/  FMUL.FTZ R96, R32, R85 ;  /* 0x0000005520607220 */ /* 0x000fe20000410000 */
[----:B------:R-:W-:Y:S01]  /*7100*/  HADD2.F32 R26, -RZ, R7.H0_H0 ;  /* 0x20000007ff1a7230 */ /* 0x000fe20000004100 */
[----:B------:R-:W-:Y:S01]  /*7110*/  F2FP.SATFINITE.E4M3.F32.PACK_AB_MERGE_C R6, R95, R6, RZ ;  /* 0x000000065f06723e */ /* 0x000fe200048070ff */
[----:B------:R-:W-:Y:S02]  /*7120*/  HADD2.F32 R11, -RZ, R12.H0_H0 ;  /* 0x2000000cff0b7230 */ /* 0x000fe40000004100 */
[-C--:B------:R-:W-:Y:S01]  /*7130*/  FMUL.FTZ R99, R4, R93.reuse ;  /* 0x0000005d04637220 */ /* 0x080fe20000410000 */
[----:B------:R-:W-:Y:S02]  /*7140*/  HADD2.F32 R35, -RZ, R5.H0_H0 ;  /* 0x20000005ff237230 */ /* 0x000fe40000004100 */
[----:B------:R-:W-:Y:S01]  /*7150*/  FMUL.FTZ R93, R26, R93 ;  /* 0x0000005d1a5d7220 */ /* 0x000fe20000410000 */
[----:B------:R-:W-:Y:S02]  /*7160*/  HADD2.F32 R83, -RZ, R34.H0_H0 ;  /* 0x20000022ff537230 */ /* 0x000fe40000004100 */
[----:B------:R-:W-:Y:S01]  /*7170*/  FMUL.FTZ R85, R11, R85 ;  /* 0x000000550b557220 */ /* 0x000fe20000410000 */
[----:B------:R-:W-:-:S02]  /*7180*/  HADD2.F32 R27, -RZ, R27.H1_H1 ;  /* 0x3000001bff1b7230 */ /* 0x000fc40000004100 */
[----:B------:R-:W-:Y:S01]  /*7190*/  FFMA.FTZ R96, R11, R35, -R96 ;  /* 0x000000230b607223 */ /* 0x000fe20000010860 */
[----:B------:R-:W-:Y:S02]  /*71a0*/  HADD2.F32 R84, -RZ, R84.H1_H1 ;  /* 0x30000054ff547230 */ /* 0x000fe40000004100 */
[----:B------:R-:W-:Y:S01]  /*71b0*/  FFMA.FTZ R93, R4, R83, R93 ;  /* 0x00000053045d7223 */ /* 0x000fe2000001005d */
[----:B------:R-:W-:Y:S02]  /*71c0*/  HADD2.F32 R7, -RZ, R7.H1_H1 ;  /* 0x30000007ff077230 */ /* 0x000fe40000004100 */
[----:B------:R-:W-:Y:S01]  /*71d0*/  FFMA.FTZ R85, R32, R35, R85 ;  /* 0x0000002320557223 */ /* 0x000fe20000010055 */
[----:B------:R-:W-:Y:S02]  /*71e0*/  HADD2.F32 R30, -RZ, R30.H1_H1 ;  /* 0x3000001eff1e7230 */ /* 0x000fe40000004100 */
[----:B------:R-:W-:Y:S01]  /*71f0*/  FMUL.FTZ R4, R27, R84 ;  /* 0x000000541b047220 */ /* 0x000fe20000410000 */
[----:B------:R-:W-:-:S02]  /*7200*/  HADD2.F32 R11, -RZ, R82.H1_H1 ;  /* 0x30000052ff0b7230 */ /* 0x000fc40000004100 */
[C---:B------:R-:W-:Y:S01]  /*7210*/  FMUL.FTZ R84, R7.reuse, R84 ;  /* 0x0000005407547220 */ /* 0x040fe20000410000 */
[----:B------:R-:W-:Y:S02]  /*7220*/  HADD2.F32 R34, -RZ, R34.H1_H1 ;  /* 0x30000022ff227230 */ /* 0x000fe40000004100 */
[----:B------:R-:W-:Y:S01]  /*7230*/  FFMA.FTZ R99, R26, R83, -R99 ;  /* 0x000000531a637223 */ /* 0x000fe20000010863 */
[----:B------:R-:W-:Y:S02]  /*7240*/  HADD2.F32 R12, -RZ, R12.H1_H1 ;  /* 0x3000000cff0c7230 */ /* 0x000fe40000004100 */
[-C--:B------:R-:W-:Y:S01]  /*7250*/  FMUL.FTZ R35, R30, R11.reuse ;  /* 0x0000000b1e237220 */ /* 0x080fe20000410000 */
[----:B------:R-:W-:Y:S02]  /*7260*/  HADD2.F32 R5, -RZ, R5.H1_H1 ;  /* 0x30000005ff057230 */ /* 0x000fe40000004100 */
[-C--:B------:R-:W-:Y:S01]  /*7270*/  FFMA.FTZ R4, R7, R34.reuse, -R4 ;  /* 0x0000002207047223 */ /* 0x080fe20000010804 */
[----:B------:R-:W-:Y:S01]  /*7280*/  FFMA.FTZ R84, R27, R34, R84 ;  /* 0x000000221b547223 */ /* 0x000fe20000010054 */
[C---:B------:R-:W-:Y:S01]  /*7290*/  FMUL.FTZ R11, R12.reuse, R11 ;  /* 0x0000000b0c0b7220 */ /* 0x040fe20000410000 */
[----:B------:R-:W-:Y:S01]  /*72a0*/  F2FP.SATFINITE.E4M3.F32.PACK_AB_MERGE_C R94, R97, R94, RZ ;  /* 0x0000005e615e723e */ /* 0x000fe200048070ff */
[----:B------:R-:W-:Y:S01]  /*72b0*/  FFMA.FTZ R35, R12, R5, -R35 ;  /* 0x000000050c237223 */ /* 0x000fe20000010823 */
[----:B------:R-:W-:Y:S01]  /*72c0*/  F2FP.SATFINITE.E4M3.F32.PACK_AB_MERGE_C R4, R4, R99, RZ ;  /* 0x000000630404723e */ /* 0x000fe200048070ff */
[----:B------:R-:W-:Y:S01]  /*72d0*/  FFMA.FTZ R30, R30, R5, R11 ;  /* 0x000000051e1e7223 */ /* 0x000fe2000001000b */
[----:B------:R-:W-:-:S02]  /*72e0*/  F2FP.SATFINITE.E4M3.F32.PACK_AB_MERGE_C R84, R84, R93, RZ ;  /* 0x0000005d5454723e */ /* 0x000fc400048070ff */
[----:B------:R-:W-:Y:S01]  /*72f0*/  F2FP.SATFINITE.E4M3.F32.PACK_AB_MERGE_C R5, R9, R24, R6 ;  /* 0x000000180905723e */ /* 0x000fe20004807006 */
[----:B------:R-:W-:Y:S01]  /*7300*/  IMAD.MOV.U32 R6, RZ, RZ, R13 ;  /* 0x000000ffff067224 */ /* 0x000fe200078e000d */
[----:B------:R-:W-:Y:S01]  /*7310*/  F2FP.SATFINITE.E4M3.F32.PACK_AB_MERGE_C R7, R35, R96, R4 ;  /* 0x000000602307723e */ /* 0x000fe20004807004 */
[----:B------:R-:W-:Y:S01]  /*7320*/  IMAD.MOV.U32 R4, RZ, RZ, R15 ;  /* 0x000000ffff047224 */ /* 0x000fe200078e000f */
[----:B------:R-:W-:Y:S01]  /*7330*/  F2FP.SATFINITE.E4M3.F32.PACK_AB_MERGE_C R9, R8, R25, R94 ;  /* 0x000000190809723e */ /* 0x000fe2000480705e */
[----:B------:R-:W-:Y:S01]  /*7340*/  IMAD.MOV.U32 R8, RZ, RZ, R14 ;  /* 0x000000ffff087224 */ /* 0x000fe200078e000e */
[----:B------:R-:W-:-:S07]  /*7350*/  F2FP.SATFINITE.E4M3.F32.PACK_AB_MERGE_C R11, R30, R85, R84 ;  /* 0x000000551e0b723e */ /* 0x000fce0004807054 */
.L_x_1464:
[----:B------:R-:W-:Y:S05]  /*7360*/  BSYNC B1 ;  /* 0x0000000000017941 */ /* 0x000fea0003800000 */
.L_x_1463:
[----:B-1----:R4:W-:Y:S01]  /*7370*/  STG.E.128 desc[UR46][R28.64], R4 ;  /* 0x000000041c007986 */ /* 0x0029e2000c101d2e */
[----:B------:R-:W-:-:S13]  /*7380*/  ISETP.GE.AND P4, PT, R33, R98, PT ;  /* 0x000000622100720c */ /* 0x000fda0003f86270 */
[----:B------:R-:W-:Y:S05]  /*7390*/  @P4 BRA `(.L_x_1449) ;  /* 0x0000000000844947 */ /* 0x000fea0003800000 */
[--C-:B----4-:R-:W-:Y:S02]  /*73a0*/  SHF.R.S32.HI R4, RZ, 0x1f, R33.reuse ;  /* 0x0000001fff047819 */ /* 0x110fe40000011421 */
[----:B------:R-:W-:-:S04]  /*73b0*/  IADD3 R33, P4, P5, R44, R80, R33 ;  /* 0x000000502c217210 */ /* 0x000fc80007d9e021 */
[----:B------:R-:W-:Y:S02]  /*73c0*/  IADD3.X R4, R0, R31, R4, P4, P5 ;  /* 0x0000001f00047210 */ /* 0x000fe400027ea404 */
[----:B------:R-:W-:-:S05]  /*73d0*/  IADD3 R76, P4, R33, R76, RZ ;  /* 0x0000004c214c7210 */ /* 0x000fca0007f9e0ff */
[----:B------:R-:W-:-:S05]  /*73e0*/  IMAD.X R77, R4, 0x1, R77, P4 ;  /* 0x00000001044d7824 */ /* 0x000fca00020e064d */
[----:B--2---:R1:W-:Y:S01]  /*73f0*/  STG.E.128 desc[UR46][R76.64], R8 ;  /* 0x000000084c007986 */ /* 0x0043e2000c101d2e */
[----:B------:R-:W-:Y:S05]  /*7400*/  BRA `(.L_x_1449) ;  /* 0x0000000000687947 */ /* 0x000fea0003800000 */
.L_x_1432:
[----:B------:R-:W-:-:S06]  /*7410*/  UISETP.NE.AND UP0, UPT, UR45, 0x3, UPT ;  /* 0x000000032d00788c */ /* 0x000fcc000bf05270 */
[----:B------:R-:W-:-:S13]  /*7420*/  PLOP3.LUT P3, PT, PT, PT, UP0, 0x80, 0x0 ;  /* 0x000000000000781c */ /* 0x000fda0003f6f008 */
[----:B------:R-:W-:Y:S05]  /*7430*/  @!P3 BRA `(.L_x_1465) ;  /* 0x000000000004b947 */ /* 0x000fea0003800000 */
[----:B------:R-:W-:Y:S01]  /*7440*/  BPT.TRAP 0x1 ;  /* 0x000000040000795c */ /* 0x000fe20000300000 */
.L_x_1465:
[----:B------:R-:W-:Y:S01]  /*7450*/  IMAD R91, R192, 0x8, R16 ;  /* 0x00000008c05b7824 */ /* 0x000fe200078e0210 */
[----:B------:R-:W-:Y:S01]  /*7460*/  SHF.L.U32 R92, R198, 0x1f, RZ ;  /* 0x0000001fc65c7819 */ /* 0x000fe200000006ff */
[----:B------:R-:W-:Y:S01]  /*7470*/  IMAD R90, R37, -0x40, R2 ;  /* 0xffffffc0255a7824 */ /* 0x000fe200078e0202 */
[----:B------:R-:W-:Y:S02]  /*7480*/  BSSY B1, `(.L_x_1466) ;  /* 0x0000004000017945 */ /* 0x000fe40003800000 */
[----:B------:R-:W0:Y:S02]  /*7490*/  SYNCS.PHASECHK.TRANS64.TRYWAIT P4, [R91+URZ+0x28490], R92 ;  /* 0x0284905c5b0075a7 */ /* 0x000e24000808017f */
[----:B------:R-:W-:Y:S01]  /*74a0*/  VIMNMX R90, R90, 0x40, PT ;  /* 0x000000405a5a7848 */ /* 0x000fe20003fe0100 */
[----:B0-----:R-:W-:Y:S06]  /*74b0*/  @!P4 BRA `(.L_x_1467) ;  /* 0x00000240000cc947 */ /* 0x001fec0003800000 */
.L_x_1811:
[----:B------:R-:W-:Y:S05]  /*74c0*/  BSYNC B1 ;  /* 0x0000000000017941 */ /* 0x000fea0003800000 */
.L_x_1466:
[-C--:B------:R-:W-:Y:S01]  /*74d0*/  ISETP.GE.AND P5, PT, R17, R90.reuse, PT ;  /* 0x0000005a1100720c */ /* 0x080fe20003fa6270 */
[----:B------:R-:W-:Y:S01]  /*74e0*/  BSSY B1, `(.L_x_1468) ;  /* 0x0000007000017945 */ /* 0x000fe20003800000 */
[----:B------:R-:W-:-:S11]  /*74f0*/  ISETP.GE.AND P4, PT, R219, R90, PT ;  /* 0x0000005adb00720c */ /* 0x000fd60003f86270 */
[----:B------:R-:W-:Y:S05]  /*7500*/  @P5 BRA `(.L_x_1469) ;  /* 0x0000000000105947 */ /* 0x000fea0003800000 */
[----:B------:R-:W1:Y:S04]  /*7510*/  @!P1 LDS.128 R4, [R89+0x20000] ;  /* 0x0200000059049984 */ /* 0x000e680000000c00 */
[----:B------:R-:W2:Y:S04]  /*7520*/  @!P2 LDS.128 R8, [R89+0x22000] ;  /* 0x022000005908a984 */ /* 0x000ea80000000c00 */
[----:B-1----:R1:W-:Y:S04]  /*7530*/  @!P1 STG.E.128 desc[UR46][R14.64], R4 ;  /* 0x000000040e009986 */ /* 0x0023e8000c101d2e */
[----:B--2---:R1:W-:Y:S02]  /*7540*/  @!P2 STG.E.128 desc[UR46][R14.64+0x80], R8 ;  /* 0x000080080e00a986 */ /* 0x0043e4000c101d2e */
.L_x_1469:
[----:B------:R-:W-:Y:S05]  /*7550*/  BSYNC B1 ;  /* 0x0000000000017941 */ /* 0x000fea0003800000 */
.L_x_1468:
[----:B------:R-:W-:Y:S05]  /*7560*/  @P4 BRA `(.L_x_1449) ;  /* 0x0000000000104947 */ /* 0x000fea0003800000 */
[----:B-1----:R-:W1:Y:S04]  /*7570*/  @!P1 LDS.128 R4, [R89+0x21000] ;  /* 0x0210000059049984 */ /* 0x002e680000000c00 */
[----:B------:R-:W2:Y:S04]  /*7580*/  @!P2 LDS.128 R8, [R89+0x23000] ;  /* 0x023000005908a984 */ /* 0x000ea80000000c00 */
[----:B-1----:R3:W-:Y:S04]  /*7590*/  @!P1 STG.E.128 desc[UR46][R12.64], R4 ;  /* 0x000000040c009986 */ /* 0x0027e8000c101d2e */
[----:B--2---:R3:W-:Y:S02]  /*75a0*/  @!P2 STG.E.128 desc[UR46][R12.64+0x80], R8 ;  /* 0x000080080c00a986 */ /* 0x0047e4000c101d2e */
.L_x_1449:
[----:B------:R-:W-:Y:S05]  /*75b0*/  BSYNC B0 ;  /* 0x0000000000007941 */ /* 0x000fea0003800000 */
.L_x_1431:
[----:B01234-:R-:W0:Y:S01]  /*75c0*/  S2R R4, SR_TID.X ;  /* 0x0000000000047919 */ /* 0x01fe220000002100 */
[----:B------:R-:W-:Y:S01]  /*75d0*/  @!PT LDS RZ, [RZ] ;  /* 0x00000000fffff984 */ /* 0x000fe20000000800 */
[----:B------:R-:W-:Y:S01]  /*75e0*/  @!PT LDS RZ, [RZ] ;  /* 0x00000000fffff984 */ /* 0x000fe20000000800 */
[----:B------:R-:W-:Y:S01]  /*75f0*/  @!PT LDS RZ, [RZ] ;  /* 0x00000000fffff984 */ /* 0x000fe20000000800 */
[----:B------:R-:W-:Y:S01]  /*7600*/  @!PT LDS RZ, [RZ] ;  /* 0x00000000fffff984 */ /* 0x000fe20000000800 */
[----:B------:R1:W-:Y:S06]  /*7610*/  MEMBAR.ALL.CTA ;  /* 0x0000000000007992 */ /* 0x0003ec0000008000 */
[----:B-1----:R-:W1:Y:S01]  /*7620*/  FENCE.VIEW.ASYNC.S ;  /* 0x00000000000073c6 */ /* 0x002e620000000000 */
[----:B------:R-:W-:Y:S05]  /*7630*/  WARPSYNC.ALL ;  /* 0x0000000000007948 */ /* 0x000fea0003800000 */
[----:B------:R-:W-:Y:S01]  /*7640*/  BSSY B0, `(.L_x_1470) ;  /* 0x0000009000007945 */ /* 0x000fe20003800000 */
[----:B0-----:R-:W-:Y:S01]  /*7650*/  LOP3.LUT R4, R4, 0x7f, RZ, 0xc0, !PT ;  /* 0x0000007f04047812 */ /* 0x001fe200078ec0ff */
[----:B-1----:R0:W-:Y:S03]  /*7660*/  BAR.SYNC.DEFER_BLOCKING R70, 0x80 ;  /* 0x000200460000751d */ /* 0x0021e60000010000 */
[----:B------:R-:W-:-:S13]  /*7670*/  ISETP.NE.AND P4, PT, R4, RZ, PT ;  /* 0x000000ff0400720c */ /* 0x000fda0003f85270 */
[----:B------:R-:W-:-:S05]  /*7680*/  @!P4 VIADD R4, R91, 0x284a0 ;  /* 0x000284a05b04c836 */ /* 0x000fca0000000000 */
[----:B------:R-:W-:-:S04]  /*7690*/  @!P4 PRMT R4, RZ, 0x654, R4 ;  /* 0x00000654ff04c816 */ /* 0x000fc80000000004 */
[----:B------:R0:W-:Y:S01]  /*76a0*/  @!P4 SYNCS.ARRIVE.TRANS64.RED.A1T0 RZ, [R4+URZ], RZ ;  /* 0x000000ff04ffc9a7 */ /* 0x0001e2000810043f */
[----:B------:R-:W-:Y:S05]  /*76b0*/  @!P3 BRA `(.L_x_1471) ;  /* 0x000000000004b947 */ /* 0x000fea0003800000 */
[----:B------:R-:W-:Y:S01]  /*76c0*/  BPT.TRAP 0x1 ;  /* 0x000000040000795c */ /* 0x000fe20000300000 */
.L_x_1471:
[----:B------:R-:W-:Y:S05]  /*76d0*/  BSYNC B0 ;  /* 0x0000000000007941 */ /* 0x000fea0003800000 */
.L_x_1470:
[----:B------:R-:W1:Y:S01]  /*76e0*/  SYNCS.PHASECHK.TRANS64.TRYWAIT P3, [R91+URZ+0x284b0], R92 ;  /* 0x0284b05c5b0075a7 */ /* 0x000e62000806017f */
[----:B------:R-:W-:Y:S01]  /*76f0*/  ULDC UR41, c[0x0][0x2f4] ;  /* 0x0000bd0000297ab9 */ /* 0x000fe20000000800 */
[----:B------:R-:W-:Y:S01]  /*7700*/  ULDC.64 UR36, c[0x0][0x328] ;  /* 0x0000ca0000247ab9 */ /* 0x000fe20000000a00 */
[----:B------:R-:W-:Y:S01]  /*7710*/  ULDC.64 UR38, c[0x0][0x318] ;  /* 0x0000c60000267ab9 */ /* 0x000fe20000000a00 */
[----:B------:R-:W-:Y:S04]  /*7720*/  BSSY B0, `(.L_x_1472) ;  /* 0x0000002000007945 */ /* 0x000fe80003800000 */
[----:B-1----:R-:W-:Y:S05]  /*7730*/  @!P3 BRA `(.L_x_1473) ;  /* 0x0000023c0080b947 */ /* 0x002fea0003800000 */
.L_x_1812:
[----:B------:R-:W-:Y:S05]  /*7740*/  BSYNC B0 ;  /* 0x0000000000007941 */ /* 0x000fea0003800000 */
.L_x_1472:
[----:B------:R-:W-:Y:S01]  /*7750*/  ISETP.GE.AND P3, PT, R17, R90, PT ;  /* 0x0000005a1100720c */ /* 0x000fe20003f66270 */
[----:B------:R-:W-:Y:S01]  /*7760*/  BSSY B0, `(.L_x_1474) ;  /* 0x0000010000007945 */ /* 0x000fe20003800000 */
[----:B------:R-:W-:-:S11]  /*7770*/  IMAD.WIDE R8, R37, 0x40, R54 ;  /* 0x0000004025087825 */ /* 0x000fd600078e0236 */
        /* <DEDUP_REMOVED lines=14> */
.L_x_1475:
[----:B------:R-:W-:Y:S05]  /*7860*/  BSYNC B0 ;  /* 0x0000000000007941 */ /* 0x000fea0003800000 */
.L_x_1474:
[----:B------:R-:W-:Y:S01]  /*7870*/  ISETP.GE.AND P3, PT, R219, R90, PT ;  /* 0x0000005adb00720c */ /* 0x000fe20003f66270 */
[----:B------:R-:W-:-:S12]  /*7880*/  BSSY B0, `(.L_x_1476) ;  /* 0x0000011000007945 */ /* 0x000fd80003800000 */
[----:B------:R-:W-:Y:S05]  /*7890*/  @P3 BRA `(.L_x_1477) ;  /* 0x00000000003c3947 */ /* 0x000fea0003800000 */
[----:B--2---:R-:W-:Y:S01]  /*78a0*/  IADD3 R7, P3, R8, 0x20, RZ ;  /* 0x0000002008077810 */ /* 0x004fe20007f7e0ff */
[----:B0-----:R-:W-:Y:S02]  /*78b0*/  IMAD.MOV.U32 R4, RZ, RZ, R42 ;  /* 0x000000ffff047224 */ /* 0x001fe400078e002a */
        /* <DEDUP_REMOVED lines=13> */
.L_x_1477:
[----:B------:R-:W-:Y:S05]  /*7990*/  BSYNC B0 ;  /* 0x0000000000007941 */ /* 0x000fea0003800000 */
.L_x_1476:
[----:B------:R-:W-:Y:S01]  /*79a0*/  @!PT LDS RZ, [RZ] ;  /* 0x00000000fffff984 */ /* 0x000fe20000000800 */
[----:B------:R-:W-:Y:S01]  /*79b0*/  @!PT LDS RZ, [RZ] ;  /* 0x00000000fffff984 */ /* 0x000fe20000000800 */
[----:B------:R-:W-:Y:S01]  /*79c0*/  @!PT LDS RZ, [RZ] ;  /* 0x00000000fffff984 */ /* 0x000fe20000000800 */
[----:B------:R-:W-:Y:S01]  /*79d0*/  @!PT LDS RZ, [RZ] ;  /* 0x00000000fffff984 */ /* 0x000fe20000000800 */
[----:B------:R4:W-:Y:S06]  /*79e0*/  MEMBAR.ALL.CTA ;  /* 0x0000000000007992 */ /* 0x0009ec0000008000 */
[----:B----4-:R-:W4:Y:S02]  /*79f0*/  FENCE.VIEW.ASYNC.S ;  /* 0x00000000000073c6 */ /* 0x010f240000000000 */
[----:B----4-:R4:W-:Y:S01]  /*7a00*/  BAR.SYNC.DEFER_BLOCKING R70, 0x80 ;  /* 0x000200460000751d */ /* 0x0109e20000010000 */
[----:B------:R-:W-:Y:S01]  /*7a10*/  ISETP.NE.AND P5, PT, R88, RZ, PT ;  /* 0x000000ff5800720c */ /* 0x000fe20003fa5270 */
[----:B------:R-:W-:-:S02]  /*7a20*/  VIADD R192, R192, 0x1 ;  /* 0x00000001c0c07836 */ /* 0x000fc40000000000 */
[----:B-1----:R-:W-:-:S03]  /*7a30*/  @!P4 VIADD R91, R91, 0x284c0 ;  /* 0x000284c05b5bc836 */ /* 0x002fc60000000000 */
[C---:B------:R-:W-:Y:S02]  /*7a40*/  ISETP.NE.AND P3, PT, R192.reuse, 0x2, PT ;  /* 0x00000002c000780c */ /* 0x040fe40003f65270 */
[----:B------:R-:W-:Y:S02]  /*7a50*/  @!P4 PRMT R91, RZ, 0x654, R91 ;  /* 0x00000654ff5bc816 */ /* 0x000fe4000000005b */
[----:B--23--:R-:W-:Y:S02]  /*7a60*/  SEL R5, RZ, 0x1, P3 ;  /* 0x00000001ff057807 */ /* 0x00cfe40001800000 */
[----:B------:R-:W-:Y:S02]  /*7a70*/  SEL R192, R192, RZ, P3 ;  /* 0x000000ffc0c07207 */ /* 0x000fe40001800000 */
[----:B------:R-:W-:Y:S01]  /*7a80*/  LOP3.LUT R198, R198, R5, RZ, 0x3c, !PT ;  /* 0x00000005c6c67212 */ /* 0x000fe200078e3cff */
[----:B------:R4:W-:Y:S01]  /*7a90*/  @!P4 SYNCS.ARRIVE.TRANS64.RED.A1T0 RZ, [R91+URZ], RZ ;  /* 0x000000ff5bffc9a7 */ /* 0x0009e2000810043f */
[----:B------:R-:W-:Y:S05]  /*7aa0*/  @P5 BRA `(.L_x_1478) ;  /* 0xffffffb0008c5947 */ /* 0x000fea000383ffff */
[----:B0-----:R-:W0:Y:S01]  /*7ab0*/  S2R R4, SR_TID.X ;  /* 0x0000000000047919 */ /* 0x001e220000002100 */
[----:B------:R-:W-:Y:S02]  /*7ac0*/  PLOP3.LUT P0, PT, PT, PT, PT, 0x8, 0x0 ;  /* 0x000000000000781c */ /* 0x000fe40003f0e170 */
[----:B0-----:R-:W-:-:S04]  /*7ad0*/  SHF.R.U32.HI R4, RZ, 0x7, R4 ;  /* 0x00000007ff047819 */ /* 0x001fc80000011604 */
[----:B------:R-:W-:-:S13]  /*7ae0*/  ISETP.NE.AND P5, PT, R4, 0x1, PT ;  /* 0x000000010400780c */ /* 0x000fda0003fa5270 */
[----:B------:R-:W-:Y:S06]  /*7af0*/  @!P5 BAR.ARV 0x9, 0x100 ;  /* 0x024400000000db1d */ /* 0x000fec0000002000 */
.L_x_1426:
[----:B------:R-:W-:Y:S05]  /*7b00*/  @P0 BRA `(.L_x_1479) ;  /* 0x00000000000c0947 */ /* 0x000fea0003800000 */
[----:B------:R-:W0:Y:S01]  /*7b10*/  FENCE.VIEW.ASYNC.G ;  /* 0x00000000000073c6 */ /* 0x000e220000000100 */
[----:B------:R-:W-:Y:S05]  /*7b20*/  WARPSYNC.ALL ;  /* 0x0000000000007948 */ /* 0x000fea0003800000 */
[----:B0-----:R-:W-:Y:S06]  /*7b30*/  BAR.ARV 0xc, 0x180 ;  /* 0x0306000000007b1d */ /* 0x001fec0000002000 */
.L_x_1479:
[----:B------:R-:W-:Y:S01]  /*7b40*/  ULDC.64 UR6, c[0x0][0x998] ;  /* 0x0002660000067ab9 */ /* 0x000fe20000000a00 */
[----:B------:R-:W-:Y:S01]  /*7b50*/  ULDC.64 UR4, c[0x0][0x990] ;  /* 0x0002640000047ab9 */ /* 0x000fe20000000a00 */
[----:B------:R-:W-:Y:S02]  /*7b60*/  ISETP.NE.U32.AND P1, PT, RZ, UR6, PT ;  /* 0x00000006ff007c0c */ /* 0x000fe4000bf25070 */
[----:B------:R-:W-:Y:S02]  /*7b70*/  ISETP.NE.U32.AND P0, PT, RZ, UR4, PT ;  /* 0x00000004ff007c0c */ /* 0x000fe4000bf05070 */
[----:B------:R-:W-:Y:S02]  /*7b80*/  ISETP.NE.AND.EX P1, PT, RZ, UR7, PT, P1 ;  /* 0x00000007ff007c0c */ /* 0x000fe4000bf25310 */
[----:B------:R-:W-:-:S11]  /*7b90*/  ISETP.NE.AND.EX P0, PT, RZ, UR5, PT, P0 ;  /* 0x00000005ff007c0c */ /* 0x000fd6000bf05300 */
[----:B------:R-:W0:Y:S01]  /*7ba0*/  @P1 LDC.64 R8, c[0x0][0x9b8] ;  /* 0x00026e00ff081b82 */ /* 0x000e220000000a00 */
[--C-:B------:R-:W-:Y:S02]  /*7bb0*/  @P1 SHF.R.S32.HI R13, RZ, 0x1f, R207.reuse ;  /* 0x0000001fff0d1819 */ /* 0x100fe400000114cf */
[----:B------:R-:W-:-:S05]  /*7bc0*/  @P0 SHF.R.S32.HI R11, RZ, 0x1f, R207 ;  /* 0x0000001fff0b0819 */ /* 0x000fca00000114cf */
[----:B------:R-:W1:Y:S08]  /*7bd0*/  @P0 LDC.64 R6, c[0x0][0x9a8] ;  /* 0x00026a00ff060b82 */ /* 0x000e700000000a00 */
[----:B------:R-:W2:Y:S08]  /*7be0*/  @P1 LDC.64 R4, c[0x0][0x9c0] ;  /* 0x00027000ff041b82 */ /* 0x000eb00000000a00 */
[----:B------:R-:W3:Y:S01]  /*7bf0*/  @P0 LDC.64 R2, c[0x0][0x9b0] ;  /* 0x00026c00ff020b82 */ /* 0x000ee20000000a00 */
[----:B0-----:R-:W-:-:S02]  /*7c00*/  @P1 IMAD R10, R13, R8, RZ ;  /* 0x000000080d0a1224 */ /* 0x001fc400078e02ff */
[----:B-1----:R-:W-:Y:S02]  /*7c10*/  @P0 IMAD R0, R11, R6, RZ ;  /* 0x000000060b000224 */ /* 0x002fe400078e02ff */
[C---:B------:R-:W-:Y:S02]  /*7c20*/  @P1 IMAD R11, R207.reuse, R9, R10 ;  /* 0x00000009cf0b1224 */ /* 0x040fe400078e020a */
[C---:B------:R-:W-:Y:S02]  /*7c30*/  @P0 IMAD R13, R207.reuse, R7, R0 ;  /* 0x00000007cf0d0224 */ /* 0x040fe400078e0200 */
[----:B------:R-:W-:-:S04]  /*7c40*/  @P1 IMAD.WIDE.U32 R8, R207, R8, RZ ;  /* 0x00000008cf081225 */ /* 0x000fc800078e00ff */
[----:B------:R-:W-:-:S04]  /*7c50*/  @P0 IMAD.WIDE.U32 R6, R207, R6, RZ ;  /* 0x00000006cf060225 */ /* 0x000fc800078e00ff */
[----:B------:R-:W-:Y:S02]  /*7c60*/  @P1 IMAD.IADD R11, R9, 0x1, R11 ;  /* 0x00000001090b1824 */ /* 0x000fe400078e020b */
[----:B------:R-:W-:Y:S02]  /*7c70*/  @P1 IMAD.MOV.U32 R10, RZ, RZ, R8 ;  /* 0x000000ffff0a1224 */ /* 0x000fe400078e0008 */
[----:B------:R-:W-:Y:S02]  /*7c80*/  @P0 IMAD.IADD R9, R7, 0x1, R13 ;  /* 0x0000000107090824 */ /* 0x000fe400078e020d */
[----:B------:R-:W-:Y:S02]  /*7c90*/  @P0 IMAD.MOV.U32 R8, RZ, RZ, R6 ;  /* 0x000000ffff080224 */ /* 0x000fe400078e0006 */
[----:B--2---:R-:W-:-:S04]  /*7ca0*/  @P1 IMAD.WIDE.U32 R6, R211, R4, R10 ;  /* 0x00000004d3061225 */ /* 0x004fc800078e000a */
[C---:B---3--:R-:W-:Y:S01]  /*7cb0*/  @P0 IMAD.WIDE.U32 R8, R211.reuse, R2, R8 ;  /* 0x00000002d3080225 */ /* 0x048fe200078e0008 */
[----:B------:R-:W-:Y:S01]  /*7cc0*/  @P1 LEA R4, P3, R6, UR6, 0x2 ;  /* 0x0000000606041c11 */ /* 0x000fe2000f8610ff */
[----:B------:R-:W0:Y:S02]  /*7cd0*/  LDC R2, c[0x0][0x448] ;  /* 0x00011200ff027b82 */ /* 0x000e240000000800 */
[C---:B------:R-:W-:Y:S01]  /*7ce0*/  @P1 IMAD R5, R211.reuse, R5, R7 ;  /* 0x00000005d3051224 */ /* 0x040fe200078e0207 */
[----:B------:R-:W-:Y:S01]  /*7cf0*/  @P0 LEA R10, P2, R8, UR4, 0x2 ;  /* 0x00000004080a0c11 */ /* 0x000fe2000f8410ff */
[----:B------:R-:W-:Y:S01]  /*7d00*/  @P0 IMAD R3, R211, R3, R9 ;  /* 0x00000003d3030224 */ /* 0x000fe200078e0209 */
[----:B------:R-:W-:Y:S01]  /*7d10*/  ULDC UR4, c[0x0][0x988] ;  /* 0x0002620000047ab9 */ /* 0x000fe20000000800 */
[----:B------:R-:W-:Y:S01]  /*7d20*/  IMAD.MOV.U32 R0, RZ, RZ, 0x3f800000 ;  /* 0x3f800000ff007424 */ /* 0x000fe200078e00ff */
[----:B------:R-:W-:Y:S01]  /*7d30*/  @P1 LEA.HI.X R5, R6, UR7, R5, 0x2, P3 ;  /* 0x0000000706051c11 */ /* 0x000fe200098f1405 */
[----:B------:R-:W-:Y:S01]  /*7d40*/  IMAD.MOV.U32 R7, RZ, RZ, 0x3f800000 ;  /* 0x3f800000ff077424 */ /* 0x000fe200078e00ff */
[----:B------:R-:W-:-:S03]  /*7d50*/  @P0 LEA.HI.X R11, R8, UR5, R3, 0x2, P2 ;  /* 0x00000005080b0c11 */ /* 0x000fc600090f1403 */
[----:B------:R1:W2:Y:S04]  /*7d60*/  @P1 LDG.E R0, desc[UR46][R4.64] ;  /* 0x0000002e04001981 */ /* 0x0002a8000c1e1900 */
[----:B------:R-:W2:Y:S01]  /*7d70*/  @P0 LDG.E R7, desc[UR46][R10.64] ;  /* 0x0000002e0a070981 */ /* 0x000ea2000c1e1900 */
[----:B------:R-:W-:Y:S01]  /*7d80*/  VIADD R9, R199, 0x7f ;  /* 0x0000007fc7097836 */ /* 0x000fe20000000000 */
[----:B0-----:R-:W-:Y:S02]  /*7d90*/  ISETP.NE.AND P1, PT, R2, 0x1, PT ;  /* 0x000000010200780c */ /* 0x001fe40003f25270 */
[----:B------:R-:W0:Y:S11]  /*7da0*/  LDC.64 R2, c[0x0][0x9e0] ;  /* 0x00027800ff027b82 */ /* 0x000e360000000a00 */
[----:B------:R-:W3:Y:S08]  /*7db0*/  @P1 LDC R6, c[0x0][0x44c] ;  /* 0x00011300ff061b82 */ /* 0x000ef00000000800 */
[----:B------:R-:W4:Y:S01]  /*7dc0*/  @P1 LDC R13, c[0x0][0x450] ;  /* 0x00011400ff0d1b82 */ /* 0x000f220000000800 */
[----:B0-----:R-:W-:Y:S01]  /*7dd0*/  ISETP.GE.AND P2, PT, R3, 0x1, PT ;  /* 0x000000010300780c */ /* 0x001fe20003f46270 */
[----:B---3--:R-:W-:-:S05]  /*7de0*/  @P1 IMAD.HI.U32 R6, R9, R6, RZ ;  /* 0x0000000609061227 */ /* 0x008fca00078e00ff */
[----:B----4-:R-:W-:-:S05]  /*7df0*/  @P1 SHF.R.U32.HI R9, RZ, R13, R6 ;  /* 0x0000000dff091219 */ /* 0x010fca0000011606 */
[----:B------:R-:W-:-:S04]  /*7e00*/  IMAD.IADD R9, R40, 0x1, R9 ;  /* 0x0000000128097824 */ /* 0x000fc800078e0209 */
[----:B-1----:R-:W-:Y:S02]  /*7e10*/  IMAD.IADD R4, R9, 0x1, R2 ;  /* 0x0000000109047824 */ /* 0x002fe400078e0202 */
[----:B--2---:R-:W-:-:S04]  /*7e20*/  FMUL.FTZ R0, R7, R0 ;  /* 0x0000000007007220 */ /* 0x004fc80000410000 */
[----:B------:R-:W-:Y:S01]  /*7e30*/  FMUL.FTZ R2, R0, UR4 ;  /* 0x0000000400027c20 */ /* 0x000fe20008410000 */
        /* <DEDUP_REMOVED lines=12> */
.L_x_1482:
[----:B------:R-:W-:-:S13]  /*7f00*/  ISETP.NE.AND P0, PT, R3, 0x1, PT ;  /* 0x000000010300780c */ /* 0x000fda0003f05270 */
[----:B------:R-:W0:Y:S02]  /*7f10*/  @P0 LDC.64 R6, c[0x0][0x9e8] ;  /* 0x00027a00ff060b82 */ /* 0x000e240000000a00 */
[----:B0-----:R-:W-:-:S05]  /*7f20*/  @P0 IMAD.HI.U32 R6, R0, R6, RZ ;  /* 0x0000000600060227 */ /* 0x001fca00078e00ff */
[----:B------:R-:W-:-:S07]  /*7f30*/  @P0 SHF.R.U32.HI R0, RZ, R7, R6 ;  /* 0x00000007ff000219 */ /* 0x000fce0000011606 */
.L_x_1483:
[----:B------:R-:W-:Y:S05]  /*7f40*/  BSYNC B0 ;  /* 0x0000000000007941 */ /* 0x000fea0003800000 */
.L_x_1481:
[----:B------:R-:W-:-:S05]  /*7f50*/  IMAD R5, R0, R3, R3 ;  /* 0x0000000300057224 */ /* 0x000fca00078e0203 */
[----:B------:R-:W-:-:S07]  /*7f60*/  VIMNMX R4, R4, R5, PT ;  /* 0x0000000504047248 */ /* 0x000fce0003fe0100 */
.L_x_1480:
[----:B------:R-:W0:Y:S01]  /*7f70*/  @P1 LDC R0, c[0x0][0x44c] ;  /* 0x00011300ff001b82 */ /* 0x000e220000000800 */
[----:B------:R-:W-:Y:S01]  /*7f80*/  VIADD R4, R4, 0x3f ;  /* 0x0000003f04047836 */ /* 0x000fe20000000000 */
[----:B------:R-:W-:-:S04]  /*7f90*/  ULDC UR4, c[0x0][0x9dc] ;  /* 0x0002770000047ab9 */ /* 0x000fc80000000800 */
[----:B------:R-:W-:Y:S02]  /*7fa0*/  SHF.R.S32.HI R5, RZ, 0x1f, R4 ;  /* 0x0000001fff057819 */ /* 0x000fe40000011404 */
[----:B------:R-:W1:Y:S02]  /*7fb0*/  @P1 LDC R7, c[0x0][0x450] ;  /* 0x00011400ff071b82 */ /* 0x000e640000000800 */
[----:B------:R-:W-:-:S04]  /*7fc0*/  LEA.HI R5, R5, R4, RZ, 0x6 ;  /* 0x0000000405057211 */ /* 0x000fc800078f30ff */
[----:B------:R-:W-:-:S04]  /*7fd0*/  SHF.R.S32.HI R5, RZ, 0x6, R5 ;  /* 0x00000006ff057819 */ /* 0x000fc80000011405 */
[----:B------:R-:W-:Y:S01]  /*7fe0*/  VIMNMX R36, R36, R5, PT ;  /* 0x0000000524247248 */ /* 0x000fe20003fe0100 */
[----:B0-----:R-:W-:-:S04]  /*7ff0*/  @P1 IMAD.HI.U32 R6, R199, R0, RZ ;  /* 0x00000000c7061227 */ /* 0x001fc800078e00ff */
[----:B------:R-:W-:Y:S01]  /*8000*/  IMAD.MOV.U32 R0, RZ, RZ, R199 ;  /* 0x000000ffff007224 */ /* 0x000fe200078e00c7 */
        /* <DEDUP_REMOVED lines=14> */
.L_x_1486:
[----:B------:R-:W-:-:S13]  /*80f0*/  ISETP.NE.AND P0, PT, R3, 0x1, PT ;  /* 0x000000010300780c */ /* 0x000fda0003f05270 */
[----:B------:R-:W0:Y:S02]  /*8100*/  @P0 LDC.64 R6, c[0x0][0x9e8] ;  /* 0x00027a00ff060b82 */ /* 0x000e240000000a00 */
[----:B0-----:R-:W-:-:S05]  /*8110*/  @P0 IMAD.HI.U32 R6, R0, R6, RZ ;  /* 0x0000000600060227 */ /* 0x001fca00078e00ff */
[----:B------:R-:W-:-:S07]  /*8120*/  @P0 SHF.R.U32.HI R0, RZ, R7, R6 ;  /* 0x00000007ff000219 */ /* 0x000fce0000011606 */
.L_x_1487:
[----:B------:R-:W-:Y:S05]  /*8130*/  BSYNC B0 ;  /* 0x0000000000007941 */ /* 0x000fea0003800000 */
.L_x_1485:
[----:B------:R-:W-:-:S05]  /*8140*/  IMAD R3, R0, R3, RZ ;  /* 0x0000000300037224 */ /* 0x000fca00078e02ff */
[----:B------:R-:W-:-:S07]  /*8150*/  VIMNMX R4, R4, R3, !PT ;  /* 0x0000000304047248 */ /* 0x000fce0007fe0100 */
.L_x_1484:
[----:B------:R-:W-:Y:S01]  /*8160*/  SHF.R.S32.HI R3, RZ, 0x1f, R4 ;  /* 0x0000001fff037819 */ /* 0x000fe20000011404 */
[----:B------:R-:W-:Y:S03]  /*8170*/  BSSY B0, `(.L_x_1488) ;  /* 0x0000026000007945 */ /* 0x000fe60003800000 */
[----:B------:R-:W-:-:S04]  /*8180*/  LEA.HI R3, R3, R4, RZ, 0x6 ;  /* 0x0000000403037211 */ /* 0x000fc800078f30ff */
[----:B------:R-:W-:-:S04]  /*8190*/  SHF.R.S32.HI R3, RZ, 0x6, R3 ;  /* 0x00000006ff037819 */ /* 0x000fc80000011403 */
[----:B------:R-:W-:Y:S01]  /*81a0*/  VIMNMX R9, RZ, R3, !PT ;  /* 0x00000003ff097248 */ /* 0x000fe20007fe0100 */
[----:B------:R-:W-:-:S03]  /*81b0*/  IMAD.MOV.U32 R3, RZ, RZ, RZ ;  /* 0x000000ffff037224 */ /* 0x000fc600078e00ff */
        /* <DEDUP_REMOVED lines=33> */
.L_x_1489:
[----:B------:R-:W-:Y:S05]  /*83d0*/  BSYNC B0 ;  /* 0x0000000000007941 */ /* 0x000fea0003800000 */
.L_x_1488:
[-C--:B------:R-:W-:Y:S01]  /*83e0*/  IMAD R204, R222, R3.reuse, R9 ;  /* 0x00000003decc7224 */ /* 0x080fe200078e0209 */
[----:B------:R-:W-:Y:S02]  /*83f0*/  PLOP3.LUT P0, PT, PT, PT, PT, 0x80, 0x0 ;  /* 0x000000000000781c */ /* 0x000fe40003f0f070 */
[----:B------:R-:W-:Y:S02]  /*8400*/  CS2R R28, SRZ ;  /* 0x00000000001c7805 */ /* 0x000fe4000001ff00 */
[----:B------:R-:W-:Y:S01]  /*8410*/  CS2R R162, SRZ ;  /* 0x0000000000a27805 */ /* 0x000fe2000001ff00 */
[----:B------:R-:W-:Y:S01]  /*8420*/  IMAD.MOV.U32 R5, RZ, RZ, RZ ;  /* 0x000000ffff057224 */ /* 0x000fe200078e00ff */
[----:B------:R-:W-:Y:S02]  /*8430*/  VIADDMNMX R164, R204, R3, R36, PT ;  /* 0x00000003cca47246 */ /* 0x000fe40003800124 */
[----:B------:R-:W-:Y:S02]  /*8440*/  CS2R R146, SRZ ;  /* 0x0000000000927805 */ /* 0x000fe4000001ff00 */
[----:B------:R-:W-:Y:S01]  /*8450*/  CS2R R56, SRZ ;  /* 0x0000000000387805 */ /* 0x000fe2000001ff00 */
[----:B------:R-:W-:Y:S01]  /*8460*/  IMAD.MOV.U32 R0, RZ, RZ, RZ ;  /* 0x000000ffff007224 */ /* 0x000fe200078e00ff */
[----:B------:R-:W-:Y:S01]  /*8470*/  ISETP.GT.AND P1, PT, R164, R204, PT ;  /* 0x000000cca400720c */ /* 0x000fe20003f24270 */
[----:B------:R-:W-:Y:S01]  /*8480*/  IMAD.MOV.U32 R25, RZ, RZ, RZ ;  /* 0x000000ffff197224 */ /* 0x000fe200078e00ff */
[----:B------:R-:W-:-:S02]  /*8490*/  CS2R R152, SRZ ;  /* 0x0000000000987805 */ /* 0x000fc4000001ff00 */
[----:B------:R-:W-:Y:S02]  /*84a0*/  CS2R R156, SRZ ;  /* 0x00000000009c7805 */ /* 0x000fe4000001ff00 */
[----:B------:R-:W-:Y:S02]  /*84b0*/  CS2R R36, SRZ ;  /* 0x0000000000247805 */ /* 0x000fe4000001ff00 */
[----:B------:R-:W-:Y:S02]  /*84c0*/  CS2R R6, SRZ ;  /* 0x0000000000067805 */ /* 0x000fe4000001ff00 */
        /* <DEDUP_REMOVED lines=57> */
[----:B------:R-:W0:Y:S01]  /*8860*/  S2R R4, SR_TID.X ;  /* 0x0000000000047919 */ /* 0x000e220000002100 */
[----:B------:R-:W-:Y:S01]  /*8870*/  UMOV UR4, 0xffffffff ;  /* 0xffffffff00047882 */ /* 0x000fe20000000000 */
[----:B0-----:R-:W-:-:S05]  /*8880*/  VIADD R26, R4, 0xffffff80 ;  /* 0xffffff80041a7836 */ /* 0x001fca0000000000 */
[----:B------:R-:W-:-:S04]  /*8890*/  SHF.R.S32.HI R29, RZ, 0x1f, R26 ;  /* 0x0000001fff1d7819 */ /* 0x000fc8000001141a */
[----:B------:R-:W-:-:S04]  /*88a0*/  LEA.HI R13, R29, R26, RZ, 0x7 ;  /* 0x0000001a1d0d7211 */ /* 0x000fc800078f38ff */
[----:B------:R-:W-:Y:S01]  /*88b0*/  SHF.R.S32.HI R13, RZ, 0x7, R13 ;  /* 0x00000007ff0d7819 */ /* 0x000fe2000001140d */
[----:B------:R-:W-:Y:S06]  /*88c0*/  BRA.DIV UR4, `(.L_x_1491) ;  /* 0x0000022e04307947 */ /* 0x000fec000b800000 */
[----:B------:R0:W1:Y:S02]  /*88d0*/  SHFL.IDX PT, R201, R13, RZ, 0x1f ;  /* 0x00001fff0dc97589 */ /* 0x00006400000e0000 */
.L_x_1815:
[----:B-1----:R-:W-:Y:S01]  /*88e0*/  LEA.HI R0, R201, R201, RZ, 0x1 ;  /* 0x000000c9c9007211 */ /* 0x002fe200078f08ff */
[----:B------:R-:W-:-:S03]  /*88f0*/  ULOP3.LUT UP0, URZ, UR44, 0x1bf, URZ, 0xc0, !UPT ;  /* 0x000001bf2c3f7892 */ /* 0x000fc6000f80c03f */
[----:B------:R-:W-:-:S03]  /*8900*/  LOP3.LUT R0, R0, 0x1e, RZ, 0xc0, !PT ;  /* 0x0000001e00007812 */ /* 0x000fc600078ec0ff */
[----:B------:R-:W-:Y:S02]  /*8910*/  PLOP3.LUT P0, PT, PT, PT, UP0, 0x80, 0x0 ;  /* 0x000000000000781c */ /* 0x000fe40003f0f008 */
[----:B------:R-:W-:-:S05]  /*8920*/  IMAD.IADD R0, R201, 0x1, -R0 ;  /* 0x00000001c9007824 */ /* 0x000fca00078e0a00 */
[----:B------:R-:W-:-:S04]  /*8930*/  LEA R0, R0, UR44, 0xd ;  /* 0x0000002c00007c11 */ /* 0x000fc8000f8e68ff */
[----:B------:R-:W-:-:S04]  /*8940*/  SHF.R.U32.HI R0, RZ, 0x4, R0 ;  /* 0x00000004ff007819 */ /* 0x000fc80000011600 */
[----:B------:R-:W-:Y:S01]  /*8950*/  LOP3.LUT R36, R0, 0x3fff, RZ, 0xc0, !PT ;  /* 0x00003fff00247812 */ /* 0x000fe200078ec0ff */
[----:B------:R-:W-:Y:S06]  /*8960*/  @!P0 BRA `(.L_x_1492) ;  /* 0x0000000000408947 */ /* 0x000fec0003800000 */
[----:B------:R-:W-:Y:S01]  /*8970*/  MOV R14, 0x0 ;  /* 0x00000000000e7802 */ /* 0x000fe20000000f00 */
[----:B------:R-:W-:Y:S01]  /*8980*/  ULDC.64 UR4, c[0x4][0x198] ;  /* 0x0100660000047ab9 */ /* 0x000fe20000000a00 */
[----:B------:R-:W-:Y:S01]  /*8990*/  ULDC.64 UR6, c[0x4][0x1a0] ;  /* 0x0100680000067ab9 */ /* 0x000fe20000000a00 */
[----:B------:R-:W-:Y:S02]  /*89a0*/  IMAD.U32 R4, RZ, RZ, UR4 ;  /* 0x00000004ff047e24 */ /* 0x000fe4000f8e00ff */
[----:B------:R-:W-:Y:S01]  /*89b0*/  IMAD.U32 R5, RZ, RZ, UR5 ;  /* 0x00000005ff057e24 */ /* 0x000fe2000f8e00ff */
[----:B------:R-:W1:Y:S01]  /*89c0*/  LDC.64 R14, c[0x4][R14] ;  /* 0x010000000e0e7b82 */ /* 0x000e620000000a00 */
[----:B------:R-:W-:Y:S01]  /*89d0*/  ULDC.64 UR4, c[0x4][0x138] ;  /* 0x01004e0000047ab9 */ /* 0x000fe20000000a00 */
[----:B------:R-:W-:Y:S02]  /*89e0*/  IMAD.U32 R6, RZ, RZ, UR6 ;  /* 0x00000006ff067e24 */ /* 0x000fe4000f8e00ff */
[----:B------:R-:W-:-:S02]  /*89f0*/  IMAD.U32 R7, RZ, RZ, UR7 ;  /* 0x00000007ff077e24 */ /* 0x000fc4000f8e00ff */
[----:B------:R-:W-:Y:S02]  /*8a00*/  IMAD.U32 R10, RZ, RZ, UR4 ;  /* 0x00000004ff0a7e24 */ /* 0x000fe4000f8e00ff */
[----:B------:R-:W-:Y:S02]  /*8a10*/  IMAD.U32 R11, RZ, RZ, UR5 ;  /* 0x00000005ff0b7e24 */ /* 0x000fe4000f8e00ff */
[----:B------:R-:W-:Y:S02]  /*8a20*/  IMAD.MOV.U32 R8, RZ, RZ, 0x70 ;  /* 0x00000070ff087424 */ /* 0x000fe400078e00ff */
[----:B------:R-:W-:Y:S02]  /*8a30*/  IMAD.MOV.U32 R12, RZ, RZ, 0x1 ;  /* 0x00000001ff0c7424 */ /* 0x000fe400078e00ff */
[----:B0-----:R-:W-:-:S07]  /*8a40*/  IMAD.MOV.U32 R13, RZ, RZ, RZ ;  /* 0x000000ffff0d7224 */ /* 0x001fce00078e00ff */
[----:B------:R-:W-:-:S07]  /*8a50*/  LEPC R20, `(.L_x_1492) ;  /* 0x000000001014794e */ /* 0x000fce0000000000 */
[----:B-1---5:R-:W-:Y:S05]  /*8a60*/  CALL.ABS.NOINC R14 ;  /* 0x000000000e007343 */ /* 0x022fea0003c00000 */
.L_x_1492:
[----:B------:R-:W-:Y:S02]  /*8a70*/  ULDC UR4, c[0x0][0x3f4] ;  /* 0x0000fd0000047ab9 */ /* 0x000fe40000000800 */
[----:B------:R-:W-:-:S13]  /*8a80*/  ISETP.LT.AND P0, PT, RZ, UR4, PT ;  /* 0x00000004ff007c0c */ /* 0x000fda000bf01270 */
[----:B------:R-:W-:Y:S05]  /*8a90*/  @P0 BRA `(.L_x_1493) ;  /* 0x0000000000400947 */ /* 0x000fea0003800000 */
[----:B------:R-:W-:-:S04]  /*8aa0*/  ULEA.HI UR4, UR43, UR43, URZ, 0x1 ;  /* 0x0000002b2b047291 */ /* 0x000fc8000f8f083f */
[----:B------:R-:W-:-:S04]  /*8ab0*/  ULOP3.LUT UR4, UR4, 0xfffffffe, URZ, 0xc0, !UPT ;  /* 0xfffffffe04047892 */ /* 0x000fc8000f8ec03f */
[----:B------:R-:W-:-:S06]  /*8ac0*/  UIADD3 UR4, UR43, -UR4, URZ ;  /* 0x800000042b047290 */ /* 0x000fcc000fffe03f */
[----:B------:R-:W-:-:S05]  /*8ad0*/  IMAD.U32 R3, RZ, RZ, UR4 ;  /* 0x00000004ff037e24 */ /* 0x000fca000f8e00ff */
[----:B------:R-:W-:-:S04]  /*8ae0*/  SHF.L.U32 R3, R3, 0x1f, RZ ;  /* 0x0000001f03037819 */ /* 0x000fc800000006ff */
[----:B------:R1:W2:Y:S03]  /*8af0*/  SYNCS.PHASECHK.TRANS64.TRYWAIT P0, [R16+URZ+0x28400], R3 ;  /* 0x02840003100075a7 */ /* 0x0002a6000800017f */
[----:B--2---:R-:W-:Y:S05]  /*8b00*/  @!P0 NANOSLEEP.SYNCS 0x989680 ;  /* 0x009896800000895d */ /* 0x004fea0003900000 */
[----:B------:R-:W2:Y:S01]  /*8b10*/  @!P0 SYNCS.PHASECHK.TRANS64 P0, [R16+URZ+0x28400], R3 ;  /* 0x02840003100085a7 */ /* 0x000ea2000800007f */
[----:B------:R-:W-:Y:S04]  /*8b20*/  BSSY B0, `(.L_x_1494) ;  /* 0x0000006000007945 */ /* 0x000fe80003800000 */
[----:B--2---:R-:W-:Y:S05]  /*8b30*/  @P0 BRA `(.L_x_1495) ;  /* 0x0000000000100947 */ /* 0x004fea0003800000 */
.L_x_1496:
[----:B--2---:R2:W3:Y:S02]  /*8b40*/  SYNCS.PHASECHK.TRANS64.TRYWAIT P0, [R16+URZ+0x28400], R3 ;  /* 0x02840003100075a7 */ /* 0x0044e4000800017f */
[----:B---3--:R-:W-:Y:S05]  /*8b50*/  @!P0 NANOSLEEP.SYNCS 0x989680 ;  /* 0x009896800000895d */ /* 0x008fea0003900000 */
[----:B------:R-:W3:Y:S02]  /*8b60*/  @!P0 SYNCS.PHASECHK.TRANS64 P0, [R16+URZ+0x28400], R3 ;  /* 0x02840003100085a7 */ /* 0x000ee4000800007f */
[----:B---3--:R-:W-:Y:S05]  /*8b70*/  @!P0 BRA `(.L_x_1496) ;  /* 0xfffffffc00f08947 */ /* 0x008fea000383ffff */
.L_x_1495:
[----:B------:R-:W-:Y:S05]  /*8b80*/  BSYNC B0 ;  /* 0x0000000000007941 */ /* 0x000fea0003800000 */
.L_x_1494:
[----:B------:R-:W-:Y:S05]  /*8b90*/  BRA `(.L_x_1497) ;  /* 0x00000094006c7947 */ /* 0x000fea0003800000 */
.L_x_1493:
[----:B------:R-:W-:Y:S01]  /*8ba0*/  ULOP3.LUT UP0, URZ, UR44, 0x3ff, URZ, 0xc0, !UPT ;  /* 0x000003ff2c3f7892 */ /* 0x000fe2000f80c03f */
[----:B-----5:R-:W-:Y:S01]  /*8bb0*/  SHF.R.S32.HI R0, RZ, 0x1f, R38 ;  /* 0x0000001fff007819 */ /* 0x020fe20000011426 */
[----:B------:R-:W-:Y:S01]  /*8bc0*/  ULDC.64 UR4, c[0x0][0x3f8] ;  /* 0x0000fe0000047ab9 */ /* 0x000fe20000000a00 */
[----:B------:R-:W-:Y:S01]  /*8bd0*/  ULDC.64 UR6, c[0x0][0x408] ;  /* 0x0001020000067ab9 */ /* 0x000fe20000000a00 */
[----:B------:R-:W-:Y:S02]  /*8be0*/  IMAD.WIDE.U32 R24, R38, UR4, RZ ;  /* 0x0000000426187c25 */ /* 0x000fe4000f8e00ff */
[----:B------:R-:W-:Y:S02]  /*8bf0*/  PLOP3.LUT P0, PT, PT, PT, UP0, 0x80, 0x0 ;  /* 0x000000000000781c */ /* 0x000fe40003f0f008 */
[C---:B------:R-:W-:Y:S02]  /*8c00*/  IMAD R3, R0.reuse, UR4, RZ ;  /* 0x0000000400037c24 */ /* 0x040fe4000f8e02ff */
[----:B------:R-:W-:-:S02]  /*8c10*/  IMAD R5, R0, UR6, RZ ;  /* 0x0000000600057c24 */ /* 0x000fc4000f8e02ff */
[C---:B------:R-:W-:Y:S02]  /*8c20*/  IMAD R3, R38.reuse, UR5, R3 ;  /* 0x0000000526037c24 */ /* 0x040fe4000f8e0203 */
[C---:B------:R-:W-:Y:S02]  /*8c30*/  IMAD R5, R38.reuse, UR7, R5 ;  /* 0x0000000726057c24 */ /* 0x040fe4000f8e0205 */
[----:B------:R-:W-:-:S04]  /*8c40*/  IMAD.WIDE.U32 R38, R38, UR6, RZ ;  /* 0x0000000626267c25 */ /* 0x000fc8000f8e00ff */
[----:B------:R-:W-:Y:S02]  /*8c50*/  IMAD.IADD R49, R3, 0x1, R25 ;  /* 0x0000000103317824 */ /* 0x000fe400078e0219 */
[----:B------:R-:W-:Y:S01]  /*8c60*/  IMAD.IADD R27, R5, 0x1, R39 ;  /* 0x00000001051b7824 */ /* 0x000fe200078e0227 */
        /* <DEDUP_REMOVED lines=16> */
[----:B-1----:R-:W-:Y:S05]  /*8d70*/  CALL.ABS.NOINC R14 ;  /* 0x000000000e007343 */ /* 0x002fea0003c00000 */
.L_x_1498:
[----:B------:R-:W-:Y:S01]  /*8d80*/  ULDC.U8 UR4, c[0x0][0x410] ;  /* 0x0001040000047ab9 */ /* 0x000fe20000000000 */
[----:B------:R-:W-:Y:S01]  /*8d90*/  LEA.HI R29, R29, R26, RZ, 0x3 ;  /* 0x0000001a1d1d7211 */ /* 0x000fe200078f18ff */
[----:B------:R-:W-:Y:S01]  /*8da0*/  IMAD.IADD R37, R17, 0x1, R199 ;  /* 0x0000000111257824 */ /* 0x000fe200078e02c7 */
[----:B------:R-:W-:Y:S01]  /*8db0*/  ISETP.NE.AND P0, PT, RZ, UR4, PT ;  /* 0x00000004ff007c0c */ /* 0x000fe2000bf05270 */
[----:B------:R-:W-:Y:S01]  /*8dc0*/  BSSY B0, `(.L_x_1499) ;  /* 0x0000930000007945 */ /* 0x000fe20003800000 */
[----:B------:R-:W-:-:S05]  /*8dd0*/  LOP3.LUT R29, R29, 0xfffffff8, RZ, 0xc0, !PT ;  /* 0xfffffff81d1d7812 */ /* 0x000fca00078ec0ff */
[----:B------:R-:W-:-:S04]  /*8de0*/  IMAD.IADD R0, R26, 0x1, -R29 ;  /* 0x000000011a007824 */ /* 0x000fc800078e0a1d */
[----:B------:R-:W-:Y:S02]  /*8df0*/  IMAD R3, R0, 0x20, R37 ;  /* 0x0000002000037824 */ /* 0x000fe400078e0225 */
[----:B------:R-:W-:Y:S05]  /*8e00*/  @!P0 BRA `(.L_x_1500) ;  /* 0x00000048005c8947 */ /* 0x000fea0003800000 */
[----:B------:R-:W1:Y:S01]  /*8e10*/  LDC R50, c[0x0][0x448] ;  /* 0x00011200ff327b82 */ /* 0x000e620000000800 */
[----:B------:R-:W-:Y:S01]  /*8e20*/  ULDC.64 UR4, c[0x0][0x3f8] ;  /* 0x0000fe0000047ab9 */ /* 0x000fe20000000a00 */
[----:B------:R-:W-:Y:S01]  /*8e30*/  IMAD.MOV.U32 R48, RZ, RZ, R24 ;  /* 0x000000ffff307224 */ /* 0x000fe200078e0018 */
[----:B------:R-:W-:Y:S01]  /*8e40*/  ULDC.64 UR6, c[0x0][0x408] ;  /* 0x0001020000067ab9 */ /* 0x000fe20000000a00 */
[----:B------:R-:W-:Y:S01]  /*8e50*/  IMAD.MOV.U32 R4, RZ, RZ, R38 ;  /* 0x000000ffff047224 */ /* 0x000fe200078e0026 */
[----:B------:R-:W-:Y:S01]  /*8e60*/  ULDC.64 UR8, c[0x0][0x400] ;  /* 0x0001000000087ab9 */ /* 0x000fe20000000a00 */
[----:B-1----:R-:W-:-:S13]  /*8e70*/  ISETP.NE.AND P0, PT, R50, 0x1, PT ;  /* 0x000000013200780c */ /* 0x002fda0003f05270 */
[----:B------:R-:W1:Y:S08]  /*8e80*/  @P0 LDC R0, c[0x0][0x44c] ;  /* 0x00011300ff000b82 */ /* 0x000e700000000800 */
[----:B------:R-:W2:Y:S01]  /*8e90*/  @P0 LDC R5, c[0x0][0x450] ;  /* 0x00011400ff050b82 */ /* 0x000ea20000000800 */
[----:B-1----:R-:W-:-:S05]  /*8ea0*/  @P0 IMAD.HI.U32 R0, R3, R0, RZ ;  /* 0x0000000003000227 */ /* 0x002fca00078e00ff */
[----:B--2---:R-:W-:Y:S01]  /*8eb0*/  @P0 SHF.R.U32.HI R3, RZ, R5, R0 ;  /* 0x00000005ff030219 */ /* 0x004fe20000011600 */
[----:B------:R-:W-:-:S03]  /*8ec0*/  IMAD.MOV.U32 R5, RZ, RZ, R27 ;  /* 0x000000ffff057224 */ /* 0x000fc600078e001b */
[----:B------:R-:W-:Y:S01]  /*8ed0*/  SHF.R.S32.HI R0, RZ, 0x1f, R3 ;  /* 0x0000001fff007819 */ /* 0x000fe20000011403 */
[----:B------:R-:W-:-:S04]  /*8ee0*/  IMAD.WIDE.U32 R48, R3, UR4, R48 ;  /* 0x0000000403307c25 */ /* 0x000fc8000f8e0030 */
[----:B------:R-:W-:Y:S02]  /*8ef0*/  IMAD R6, R0, UR4, RZ ;  /* 0x0000000400067c24 */ /* 0x000fe4000f8e02ff */
[----:B------:R-:W-:-:S04]  /*8f00*/  IMAD.WIDE.U32 R4, R3, UR6, R4 ;  /* 0x0000000603047c25 */ /* 0x000fc8000f8e0004 */
[C---:B------:R-:W-:Y:S01]  /*8f10*/  IMAD R7, R3.reuse, UR5, R6 ;  /* 0x0000000503077c24 */ /* 0x040fe2000f8e0206 */
[----:B------:R-:W-:Y:S01]  /*8f20*/  ULDC.64 UR4, c[0x0][0x3e8] ;  /* 0x0000fa0000047ab9 */ /* 0x000fe20000000a00 */
[----:B------:R-:W-:Y:S01]  /*8f30*/  IMAD R6, R0, UR6, RZ ;  /* 0x0000000600067c24 */ /* 0x000fe2000f8e02ff */
[----:B------:R-:W-:Y:S01]  /*8f40*/  IADD3 R0, P0, R48, UR4, RZ ;  /* 0x0000000430007c10 */ /* 0x000fe2000ff1e0ff */
[----:B------:R-:W-:Y:S01]  /*8f50*/  UMOV UR4, 0xffffffff ;  /* 0xffffffff00047882 */ /* 0x000fe20000000000 */
[----:B------:R-:W-:Y:S01]  /*8f60*/  IADD3 R51, P1, R4, UR8, RZ ;  /* 0x0000000804337c10 */ /* 0x000fe2000ff3e0ff */
[----:B------:R-:W-:Y:S01]  /*8f70*/  IMAD R3, R3, UR7, R6 ;  /* 0x0000000703037c24 */ /* 0x000fe2000f8e0206 */
[----:B------:R-:W-:-:S04]  /*8f80*/  IADD3.X R48, R49, UR5, R7, P0, !PT ;  /* 0x0000000531307c10 */ /* 0x000fc800087fe407 */
[----:B------:R-:W-:Y:S01]  /*8f90*/  IADD3.X R49, R5, UR9, R3, P1, !PT ;  /* 0x0000000905317c10 */ /* 0x000fe20008ffe403 */
[----:B------:R-:W-:Y:S06]  /*8fa0*/  BRA.DIV UR4, `(.L_x_1501) ;  /* 0x0000022604a07947 */ /* 0x000fec000b800000 */
[----:B------:R1:W2:Y:S04]  /*8fb0*/  SHFL.IDX PT, R3, R48, RZ, 0x181f ;  /* 0x00181fff30037589 */ /* 0x0002a800000e0000 */
[----:B------:R1:W3:Y:S04]  /*8fc0*/  SHFL.IDX PT, R5, R0, RZ, 0x181f ;  /* 0x00181fff00057589 */ /* 0x0002e800000e0000 */
[----:B------:R1:W4:Y:S04]  /*8fd0*/  SHFL.IDX PT, R9, R49, RZ, 0x181f ;  /* 0x00181fff31097589 */ /* 0x00032800000e0000 */
[----:B------:R1:W0:Y:S02]  /*8fe0*/  SHFL.IDX PT, R14, R51, RZ, 0x181f ;  /* 0x00181fff330e7589 */ /* 0x00022400000e0000 */
.L_x_1821:
[----:B------:R-:W-:Y:S01]  /*8ff0*/  IMAD R50, R195, R50, RZ ;  /* 0x00000032c3327224 */ /* 0x000fe200078e02ff */
[----:B------:R-:W-:Y:S01]  /*9000*/  BSSY B1, `(.L_x_1502) ;  /* 0x000001a000017945 */ /* 0x000fe20003800000 */
[----:B------:R-:W-:Y:S02]  /*9010*/  CS2R R40, SRZ ;  /* 0x0000000000287805 */ /* 0x000fe4000001ff00 */
[----:B------:R-:W-:Y:S02]  /*9020*/  CS2R R44, SRZ ;  /* 0x00000000002c7805 */ /* 0x000fe4000001ff00 */
[----:B------:R-:W-:Y:S02]  /*9030*/  CS2R R42, SRZ ;  /* 0x00000000002a7805 */ /* 0x000fe4000001ff00 */
[----:B------:R-:W-:Y:S02]  /*9040*/  ISETP.GE.AND P0, PT, R37, R50, PT ;  /* 0x000000322500720c */ /* 0x000fe40003f06270 */
[----:B------:R-:W-:-:S11]  /*9050*/  CS2R R46, SRZ ;  /* 0x00000000002e7805 */ /* 0x000fd6000001ff00 */
[----:B------:R-:W-:Y:S05]  /*9060*/  @P0 BRA `(.L_x_1503) ;  /* 0x00000000004c0947 */ /* 0x000fea0003800000 */
[----:B------:R-:W-:Y:S01]  /*9070*/  ULDC UR4, c[0x0][0x3f4] ;  /* 0x0000fd0000047ab9 */ /* 0x000fe20000000800 */
[----:B------:R-:W-:Y:S02]  /*9080*/  CS2R R40, SRZ ;  /* 0x0000000000287805 */ /* 0x000fe4000001ff00 */
[----:B------:R-:W-:Y:S02]  /*9090*/  ISETP.GE.AND P4, PT, R194, UR4, PT ;  /* 0x00000004c2007c0c */ /* 0x000fe4000bf86270 */
[----:B------:R-:W-:Y:S02]  /*90a0*/  CS2R R44, SRZ ;  /* 0x00000000002c7805 */ /* 0x000fe4000001ff00 */
[----:B------:R-:W-:Y:S02]  /*90b0*/  ISETP.GE.AND P3, PT, R18, UR4, PT ;  /* 0x0000000412007c0c */ /* 0x000fe4000bf66270 */
[----:B------:R-:W-:-:S07]  /*90c0*/  CS2R R46, SRZ ;  /* 0x00000000002e7805 */ /* 0x000fce000001ff00 */
[----:B---3--:R-:W-:-:S04]  /*90d0*/  @!P4 IADD3 R10, P0, R194, R5, RZ ;  /* 0x00000005c20ac210 */ /* 0x008fc80007f1e0ff */
[-C--:B0-----:R-:W-:Y:S02]  /*90e0*/  @!P3 IADD3 R6, P1, R18, R14.reuse, RZ ;  /* 0x0000000e1206b210 */ /* 0x081fe40007f3e0ff */
[----:B------:R-:W-:Y:S01]  /*90f0*/  @!P4 IADD3 R8, P2, R194, R14, RZ ;  /* 0x0000000ec208c210 */ /* 0x000fe20007f5e0ff */
[--C-:B--2---:R-:W-:Y:S01]  /*9100*/  @!P4 IMAD.X R11, R3, 0x1, R216.reuse, P0 ;  /* 0x00000001030bc824 */ /* 0x104fe200000e06d8 */
[----:B------:R-:W-:Y:S01]  /*9110*/  @!P3 IADD3 R4, P0, R18, R5, RZ ;  /* 0x000000051204b210 */ /* 0x000fe20007f1e0ff */
[C-C-:B----4-:R-:W-:Y:S01]  /*9120*/  @!P3 IMAD.X R7, R9.reuse, 0x1, R19.reuse, P1 ;  /* 0x000000010907b824 */ /* 0x150fe200008e0613 */
[----:B------:R-:W-:Y:S01]  /*9130*/  CS2R R42, SRZ ;  /* 0x00000000002a7805 */ /* 0x000fe2000001ff00 */
[----:B------:R-:W-:Y:S01]  /*9140*/  @!P4 IMAD.X R9, R9, 0x1, R216, P2 ;  /* 0x000000010909c824 */ /* 0x000fe200010e06d8 */
[----:B------:R0:W5:Y:S01]  /*9150*/  @!P4 LD.E.64 R40, desc[UR46][R10.64] ;  /* 0x0000002e0a28c980 */ /* 0x000162000c101b00 */
[----:B------:R-:W-:-:S03]  /*9160*/  @!P3 IMAD.X R5, R3, 0x1, R19, P0 ;  /* 0x000000010305b824 */ /* 0x000fc600000e0613 */
[----:B------:R0:W5:Y:S04]  /*9170*/  @!P3 LD.E.64 R46, desc[UR46][R6.64] ;  /* 0x0000002e062eb980 */ /* 0x000168000c101b00 */
[----:B------:R0:W5:Y:S04]  /*9180*/  @!P3 LD.E.64 R44, desc[UR46][R4.64] ;  /* 0x0000002e042cb980 */ /* 0x000168000c101b00 */
[----:B------:R0:W5:Y:S02]  /*9190*/  @!P4 LD.E.64 R42, desc[UR46][R8.64] ;  /* 0x0000002e082ac980 */ /* 0x000164000c101b00 */
.L_x_1503:
[----:B------:R-:W-:Y:S05]  /*91a0*/  BSYNC B1 ;  /* 0x0000000000017941 */ /* 0x000fea0003800000 */
.L_x_1502:
[----:B------:R-:W-:Y:S01]  /*91b0*/  UMOV UR4, 0xffffffff ;  /* 0xffffffff00047882 */ /* 0x000fe20000000000 */
[----:B------:R-:W-:Y:S02]  /*91c0*/  CS2R R30, SRZ ;  /* 0x00000000001e7805 */ /* 0x000fe4000001ff00 */
[----:B------:R-:W-:Y:S05]  /*91d0*/  BRA.DIV UR4, `(.L_x_1504) ;  /* 0x0000022604847947 */ /* 0x000fea000b800000 */
[----:B--2---:R2:W1:Y:S04]  /*91e0*/  SHFL.IDX PT, R3, R48, 0x1, 0x181f ;  /* 0x00381f0030037f89 */ /* 0x00446800000e0000 */
[----:B0--3--:R2:W0:Y:S04]  /*91f0*/  SHFL.IDX PT, R5, R0, 0x1, 0x181f ;  /* 0x00381f0000057f89 */ /* 0x00942800000e0000 */
[----:B----4-:R2:W3:Y:S04]  /*9200*/  SHFL.IDX PT, R9, R49, 0x1, 0x181f ;  /* 0x00381f0031097f89 */ /* 0x0104e800000e0000 */
[----:B------:R2:W4:Y:S02]  /*9210*/  SHFL.IDX PT, R14, R51, 0x1, 0x181f ;  /* 0x00381f00330e7f89 */ /* 0x00052400000e0000 */
.L_x_1827:
[----:B------:R-:W-:Y:S01]  /*9220*/  VIADD R4, R37, 0x20 ;  /* 0x0000002025047836 */ /* 0x000fe20000000000 */
[----:B------:R-:W-:Y:S01]  /*9230*/  BSSY B1, `(.L_x_1505) ;  /* 0x0000019000017945 */ /* 0x000fe20003800000 */
[----:B------:R-:W-:Y:S02]  /*9240*/  CS2R R34, SRZ ;  /* 0x0000000000227805 */ /* 0x000fe4000001ff00 */
[----:B------:R-:W-:Y:S02]  /*9250*/  CS2R R32, SRZ ;  /* 0x0000000000207805 */ /* 0x000fe4000001ff00 */
[----:B------:R-:W-:Y:S02]  /*9260*/  CS2R R38, SRZ ;  /* 0x0000000000267805 */ /* 0x000fe4000001ff00 */
[----:B------:R-:W-:-:S13]  /*9270*/  ISETP.GE.AND P0, PT, R4, R50, PT ;  /* 0x000000320400720c */ /* 0x000fda0003f06270 */
[----:B------:R-:W-:Y:S05]  /*9280*/  @P0 BRA `(.L_x_1506) ;  /* 0x00000000004c0947 */ /* 0x000fea0003800000 */
[----:B------:R-:W-:Y:S01]  /*9290*/  ULDC UR4, c[0x0][0x3f4] ;  /* 0x0000fd0000047ab9 */ /* 0x000fe20000000800 */
[----:B------:R-:W-:Y:S02]  /*92a0*/  CS2R R30, SRZ ;  /* 0x00000000001e7805 */ /* 0x000fe4000001ff00 */
[----:B------:R-:W-:Y:S02]  /*92b0*/  ISETP.GE.AND P4, PT, R194, UR4, PT ;  /* 0x00000004c2007c0c */ /* 0x000fe4000bf86270 */
[----:B------:R-:W-:Y:S02]  /*92c0*/  CS2R R34, SRZ ;  /* 0x0000000000227805 */ /* 0x000fe4000001ff00 */
[----:B------:R-:W-:-:S09]  /*92d0*/  ISETP.GE.AND P3, PT, R18, UR4, PT ;  /* 0x0000000412007c0c */ /* 0x000fd2000bf66270 */
[----:B0-----:R-:W-:-:S05]  /*92e0*/  @!P4 IADD3 R6, P0, R194, R5, RZ ;  /* 0x00000005c206c210 */ /* 0x001fca0007f1e0ff */
[C---:B-1----:R-:W-:Y:S01]  /*92f0*/  @!P4 IMAD.X R7, R3.reuse, 0x1, R216, P0 ;  /* 0x000000010307c824 */ /* 0x042fe200000e06d8 */
[----:B------:R-:W-:Y:S02]  /*9300*/  @!P3 IADD3 R4, P0, R18, R5, RZ ;  /* 0x000000051204b210 */ /* 0x000fe40007f1e0ff */
[----:B----4-:R-:W-:Y:S02]  /*9310*/  @!P4 IADD3 R8, P2, R194, R14, RZ ;  /* 0x0000000ec208c210 */ /* 0x010fe40007f5e0ff */
[----:B------:R0:W5:Y:S01]  /*9320*/  @!P4 LD.E.64 R30, desc[UR46][R6.64] ;  /* 0x0000002e061ec980 */ /* 0x000162000c101b00 */
[----:B------:R-:W-:Y:S02]  /*9330*/  CS2R R38, SRZ ;  /* 0x0000000000267805 */ /* 0x000fe4000001ff00 */
[----:B------:R-:W-:Y:S01]  /*9340*/  CS2R R32, SRZ ;  /* 0x0000000000207805 */ /* 0x000fe2000001ff00 */
[----:B------:R-:W-:-:S05]  /*9350*/  @!P3 IMAD.X R5, R3, 0x1, R19, P0 ;  /* 0x000000010305b824 */ /* 0x000fca00000e0613 */
[----:B------:R1:W5:Y:S01]  /*9360*/  @!P3 LD.E.64 R34, desc[UR46][R4.64] ;  /* 0x0000002e0422b980 */ /* 0x000362000c101b00 */
[----:B0-----:R-:W-:-:S05]  /*9370*/  @!P3 IADD3 R6, P1, R18, R14, RZ ;  /* 0x0000000e1206b210 */ /* 0x001fca0007f3e0ff */
[C---:B---3--:R-:W-:Y:S02]  /*9380*/  @!P3 IMAD.X R7, R9.reuse, 0x1, R19, P1 ;  /* 0x000000010907b824 */ /* 0x048fe400008e0613 */
[----:B------:R-:W-:-:S03]  /*9390*/  @!P4 IMAD.X R9, R9, 0x1, R216, P2 ;  /* 0x000000010909c824 */ /* 0x000fc600010e06d8 */
[----:B------:R1:W5:Y:S04]  /*93a0*/  @!P3 LD.E.64 R38, desc[UR46][R6.64] ;  /* 0x0000002e0626b980 */ /* 0x000368000c101b00 */
[----:B------:R1:W5:Y:S02]  /*93b0*/  @!P4 LD.E.64 R32, desc[UR46][R8.64] ;  /* 0x0000002e0820c980 */ /* 0x000364000c101b00 */
.L_x_1506:
[----:B------:R-:W-:Y:S05]  /*93c0*/  BSYNC B1 ;  /* 0x0000000000017941 */ /* 0x000fea0003800000 */
.L_x_1505:
[----:B------:R-:W-:-:S03]  /*93d0*/  UMOV UR4, 0xffffffff ;  /* 0xffffffff00047882 */ /* 0x000fc60000000000 */
[----:B------:R-:W-:Y:S05]  /*93e0*/  BRA.DIV UR4, `(.L_x_1507) ;  /* 0x0000022604707947 */ /* 0x000fea000b800000 */
[----:B-1----:R1:W1:Y:S04]  /*93f0*/  SHFL.IDX PT, R3, R48, 0x2, 0x181f ;  /* 0x00581f0030037f89 */ /* 0x00226800000e0000 */
[----:B0-----:R0:W0:Y:S04]  /*9400*/  SHFL.IDX PT, R5, R0, 0x2, 0x181f ;  /* 0x00581f0000057f89 */ /* 0x00102800000e0000 */
[----:B---3--:R3:W0:Y:S04]  /*9410*/  SHFL.IDX PT, R9, R49, 0x2, 0x181f ;  /* 0x00581f0031097f89 */ /* 0x00862800000e0000 */
[----:B----4-:R3:W4:Y:S02]  /*9420*/  SHFL.IDX PT, R14, R51, 0x2, 0x181f ;  /* 0x00581f00330e7f89 */ /* 0x01072400000e0000 */
.L_x_1833:
[----:B------:R-:W-:Y:S01]  /*9430*/  VIADD R4, R37, 0x40 ;  /* 0x0000004025047836 */ /* 0x000fe20000000000 */
        /* <DEDUP_REMOVED lines=22> */
[C---:B------:R-:W-:Y:S02]  /*95a0*/  @!P3 IMAD.X R7, R9.reuse, 0x1, R19, P1 ;  /* 0x000000010907b824 */ /* 0x040fe400008e0613 */
[----:B------:R-:W-:-:S03]  /*95b0*/  @!P4 IMAD.X R9, R9, 0x1, R216, P2 ;  /* 0x000000010909c824 */ /* 0x000fc600010e06d8 */
[----:B------:R1:W5:Y:S04]  /*95c0*/  @!P3 LD.E.64 R28, desc[UR46][R6.64] ;  /* 0x0000002e061cb980 */ /* 0x000368000c101b00 */
[----:B------:R1:W5:Y:S02]  /*95d0*/  @!P4 LD.E.64 R20, desc[UR46][R8.64] ;  /* 0x0000002e0814c980 */ /* 0x000364000c101b00 */
.L_x_1509:
[----:B------:R-:W-:Y:S05]  /*95e0*/  BSYNC B1 ;  /* 0x0000000000017941 */ /* 0x000fea0003800000 */
.L_x_1508:
[----:B------:R-:W-:Y:S01]  /*95f0*/  UMOV UR4, 0xffffffff ;  /* 0xffffffff00047882 */ /* 0x000fe20000000000 */
[----:B01----:R-:W-:Y:S02]  /*9600*/  CS2R R8, SRZ ;  /* 0x0000000000087805 */ /* 0x003fe4000001ff00 */
[----:B------:R-:W-:Y:S05]  /*9610*/  BRA.DIV UR4, `(.L_x_1510) ;  /* 0x0000022604547947 */ /* 0x000fea000b800000 */
[----:B------:R0:W1:Y:S04]  /*9620*/  SHFL.IDX PT, R3, R48, 0x3, 0x181f ;  /* 0x00781f0030037f89 */ /* 0x00006800000e0000 */
[----:B------:R0:W0:Y:S04]  /*9630*/  SHFL.IDX PT, R5, R0, 0x3, 0x181f ;  /* 0x00781f0000057f89 */ /* 0x00002800000e0000 */
[----:B--23--:R-:W2:Y:S04]  /*9640*/  SHFL.IDX PT, R49, R49, 0x3, 0x181f ;  /* 0x00781f0031317f89 */ /* 0x00cea800000e0000 */
[----:B------:R-:W3:Y:S02]  /*9650*/  SHFL.IDX PT, R51, R51, 0x3, 0x181f ;  /* 0x00781f0033337f89 */ /* 0x000ee400000e0000 */
.L_x_1839:
[----:B------:R-:W-:Y:S01]  /*9660*/  VIADD R37, R37, 0x60 ;  /* 0x0000006025257836 */ /* 0x000fe20000000000 */
[----:B------:R-:W-:Y:S01]  /*9670*/  BSSY B1, `(.L_x_1511) ;  /* 0x0000019000017945 */ /* 0x000fe20003800000 */
[----:B------:R-:W-:Y:S02]  /*9680*/  CS2R R12, SRZ ;  /* 0x00000000000c7805 */ /* 0x000fe4000001ff00 */
[----:B------:R-:W-:Y:S02]  /*9690*/  CS2R R10, SRZ ;  /* 0x00000000000a7805 */ /* 0x000fe4000001ff00 */
[----:B----4-:R-:W-:Y:S02]  /*96a0*/  CS2R R14, SRZ ;  /* 0x00000000000e7805 */ /* 0x010fe4000001ff00 */
        /* <DEDUP_REMOVED lines=10> */
[----:B---3--:R-:W-:Y:S02]  /*9750*/  @!P4 IADD3 R48, P2, R194, R51, RZ ;  /* 0x00000033c230c210 */ /* 0x008fe40007f5e0ff */
[----:B------:R0:W5:Y:S01]  /*9760*/  @!P4 LD.E.64 R8, desc[UR46][R6.64] ;  /* 0x0000002e0608c980 */ /* 0x000162000c101b00 */
[----:B------:R-:W-:Y:S02]  /*9770*/  CS2R R14, SRZ ;  /* 0x00000000000e7805 */ /* 0x000fe4000001ff00 */
[----:B------:R-:W-:Y:S01]  /*9780*/  CS2R R10, SRZ ;  /* 0x00000000000a7805 */ /* 0x000fe2000001ff00 */
[----:B------:R-:W-:-:S05]  /*9790*/  @!P3 IMAD.X R5, R3, 0x1, R19, P0 ;  /* 0x000000010305b824 */ /* 0x000fca00000e0613 */
[----:B------:R4:W5:Y:S01]  /*97a0*/  @!P3 LD.E.64 R12, desc[UR46][R4.64] ;  /* 0x0000002e040cb980 */ /* 0x000962000c101b00 */
[----:B0-----:R-:W-:-:S05]  /*97b0*/  @!P3 IADD3 R6, P1, R18, R51, RZ ;  /* 0x000000331206b210 */ /* 0x001fca0007f3e0ff */
[C---:B--2---:R-:W-:Y:S02]  /*97c0*/  @!P3 IMAD.X R7, R49.reuse, 0x1, R19, P1 ;  /* 0x000000013107b824 */ /* 0x044fe400008e0613 */
[----:B------:R-:W-:-:S03]  /*97d0*/  @!P4 IMAD.X R49, R49, 0x1, R216, P2 ;  /* 0x000000013131c824 */ /* 0x000fc600010e06d8 */
[----:B------:R4:W5:Y:S04]  /*97e0*/  @!P3 LD.E.64 R14, desc[UR46][R6.64] ;  /* 0x0000002e060eb980 */ /* 0x000968000c101b00 */
[----:B------:R4:W5:Y:S02]  /*97f0*/  @!P4 LD.E.64 R10, desc[UR46][R48.64] ;  /* 0x0000002e300ac980 */ /* 0x000964000c101b00 */
.L_x_1512:
[----:B------:R-:W-:Y:S05]  /*9800*/  BSYNC B1 ;  /* 0x0000000000017941 */ /* 0x000fea0003800000 */
.L_x_1511:
[----:B------:R-:W-:Y:S01]  /*9810*/  ULEA.HI UR4, UR43, UR43, URZ, 0x1 ;  /* 0x0000002b2b047291 */ /* 0x000fe2000f8f083f */
[----:B0-----:R-:W-:Y:S01]  /*9820*/  VIADDMNMX R0, R50, -R199, 0x80, PT ;  /* 0x0000008032007446 */ /* 0x001fe200038009c7 */
[----:B------:R-:W-:Y:S02]  /*9830*/  BSSY B1, `(.L_x_1513) ;  /* 0x0000008000017945 */ /* 0x000fe40003800000 */
[----:B------:R-:W-:Y:S01]  /*9840*/  ULOP3.LUT UR4, UR4, 0xfffffffe, URZ, 0xc0, !UPT ;  /* 0xfffffffe04047892 */ /* 0x000fe2000f8ec03f */
[----:B------:R-:W-:-:S03]  /*9850*/  ISETP.GE.AND P1, PT, R17, R0, PT ;  /* 0x000000001100720c */ /* 0x000fc60003f26270 */
[----:B------:R-:W-:-:S06]  /*9860*/  UIADD3 UR4, UR43, -UR4, URZ ;  /* 0x800000042b047290 */ /* 0x000fcc000fffe03f */
[----:B-1----:R-:W-:-:S05]  /*9870*/  IMAD.U32 R3, RZ, RZ, UR4 ;  /* 0x00000004ff037e24 */ /* 0x002fca000f8e00ff */
[----:B------:R-:W-:-:S04]  /*9880*/  SHF.L.U32 R3, R3, 0x1f, RZ ;  /* 0x0000001f03037819 */ /* 0x000fc800000006ff */
[----:B------:R-:W0:Y:S02]  /*9890*/  SYNCS.PHASECHK.TRANS64.TRYWAIT P0, [R16+URZ+0x28400], R3 ;  /* 0x02840003100075a7 */ /* 0x000e24000800017f */
[----:B0-----:R-:W-:Y:S05]  /*98a0*/  @!P0 BRA `(.L_x_1514) ;  /* 0x0000022400248947 */ /* 0x001fea0003800000 */
.L_x_1840:
[----:B------:R-:W-:Y:S05]  /*98b0*/  BSYNC B1 ;  /* 0x0000000000017941 */ /* 0x000fea0003800000 */
.L_x_1513:
[----:B------:R-:W-:Y:S04]  /*98c0*/  BSSY B1, `(.L_x_1515) ;  /* 0x00000f9000017945 */ /* 0x000fe80003800000 */
[----:B------:R-:W-:Y:S05]  /*98d0*/  @P1 BRA `(.L_x_1516) ;  /* 0x0000000c00dc1947 */ /* 0x000fea0003800000 */
[----:B0-----:R-:W0:Y:S01]  /*98e0*/  LDC R3, c[0x0][0x3f4] ;  /* 0x0000fd00ff037b82 */ /* 0x001e220000000800 */
[----:B------:R-:W-:Y:S01]  /*98f0*/  BSSY B2, `(.L_x_1517) ;  /* 0x000007a000027945 */ /* 0x000fe20003800000 */
[-C--:B0-----:R-:W-:Y:S02]  /*9900*/  ISETP.GE.AND P0, PT, R18, R3.reuse, PT ;  /* 0x000000031200720c */ /* 0x081fe40003f06270 */
[----:B------:R-:W-:-:S11]  /*9910*/  ISETP.GE.AND P1, PT, R194, R3, PT ;  /* 0x00000003c200720c */ /* 0x000fd60003f26270 */
[----:B------:R-:W-:Y:S05]  /*9920*/  @P0 BRA `(.L_x_1518) ;  /* 0x0000000400d80947 */ /* 0x000fea0003800000 */
[----:B----4-:R-:W0:Y:S01]  /*9930*/  LDS.128 R4, [R214+0x18000] ;  /* 0x01800000d6047984 */ /* 0x010e220000000c00 */
[----:B-----5:R-:W-:Y:S02]  /*9940*/  SHF.R.U32.HI R37, RZ, 0x8, R44 ;  /* 0x00000008ff257819 */ /* 0x020fe4000001162c */
[----:B------:R-:W-:Y:S02]  /*9950*/  SHF.R.U32.HI R50, RZ, 0x8, R45 ;  /* 0x00000008ff327819 */ /* 0x000fe4000001162d */
[----:B------:R-:W-:Y:S02]  /*9960*/  LOP3.LUT R3, R44, 0xff, RZ, 0xc0, !PT ;  /* 0x000000ff2c037812 */ /* 0x000fe400078ec0ff */
[----:B------:R-:W-:Y:S02]  /*9970*/  LOP3.LUT R48, R37, 0xff, RZ, 0xc0, !PT ;  /* 0x000000ff25307812 */ /* 0x000fe400078ec0ff */
[----:B------:R-:W-:Y:S02]  /*9980*/  SHF.R.U32.HI R52, RZ, 0x8, R47 ;  /* 0x00000008ff347819 */ /* 0x000fe4000001162f */
[----:B--2---:R-:W-:-:S02]  /*9990*/  LOP3.LUT R49, R45, 0xff, RZ, 0xc0, !PT ;  /* 0x000000ff2d317812 */ /* 0x004fc400078ec0ff */
[----:B------:R-:W-:Y:S02]  /*99a0*/  LOP3.LUT R50, R50, 0xff, RZ, 0xc0, !PT ;  /* 0x000000ff32327812 */ /* 0x000fe400078ec0ff */
[----:B------:R-:W-:Y:S02]  /*99b0*/  PRMT R3, R48, 0x7604, R3 ;  /* 0x0000760430037816 */ /* 0x000fe40000000003 */
[----:B------:R-:W-:Y:S02]  /*99c0*/  SHF.R.U32.HI R54, RZ, 0x10, R45 ;  /* 0x00000010ff367819 */ /* 0x000fe4000001162d */
[----:B------:R-:W-:Y:S02]  /*99d0*/  SHF.R.U32.HI R48, RZ, 0x8, R46 ;  /* 0x00000008ff307819 */ /* 0x000fe4000001162e */
[----:B------:R-:W-:Y:S02]  /*99e0*/  SHF.R.U32.HI R53, RZ, 0x10, R47 ;  /* 0x00000010ff357819 */ /* 0x000fe4000001162f */
[----:B---3--:R-:W-:-:S02]  /*99f0*/  LOP3.LUT R51, R47, 0xff, RZ, 0xc0, !PT ;  /* 0x000000ff2f337812 */ /* 0x008fc400078ec0ff */
[----:B------:R-:W-:Y:S01]  /*9a00*/  LOP3.LUT R52, R52, 0xff, RZ, 0xc0, !PT ;  /* 0x000000ff34347812 */ /* 0x000fe200078ec0ff */
[----:B------:R-:W-:Y:S01]  /*9a10*/  IMAD.U32 R53, R53, 0x10000, RZ ;  /* 0x0001000035357824 */ /* 0x000fe200078e00ff */
[----:B------:R-:W-:Y:S02]  /*9a20*/  PRMT R49, R50, 0x7604, R49 ;  /* 0x0000760432317816 */ /* 0x000fe40000000031 */
[----:B------:R-:W-:Y:S01]  /*9a30*/  LOP3.LUT R50, R48, 0xff, RZ, 0xc0, !PT ;  /* 0x000000ff30327812 */ /* 0x000fe200078ec0ff */
[----:B------:R-:W-:Y:S01]  /*9a40*/  IMAD.U32 R48, R54, 0x10000, RZ ;  /* 0x0001000036307824 */ /* 0x000fe200078e00ff */
[----:B------:R-:W-:Y:S02]  /*9a50*/  PRMT R52, R52, 0x7604, R51 ;  /* 0x0000760434347816 */ /* 0x000fe40000000033 */
[----:B------:R-:W-:Y:S02]  /*9a60*/  LOP3.LUT R37, R46, 0xff, RZ, 0xc0, !PT ;  /* 0x000000ff2e257812 */ /* 0x000fe400078ec0ff */
[----:B------:R-:W-:-:S02]  /*9a70*/  LOP3.LUT R49, R49, 0xff0000, R48, 0xf8, !PT ;  /* 0x00ff000031317812 */ /* 0x000fc400078ef830 */
[----:B------:R-:W-:Y:S02]  /*9a80*/  LOP3.LUT R53, R52, 0xff0000, R53, 0xf8, !PT ;  /* 0x00ff000034357812 */ /* 0x000fe400078ef835 */
[----:B------:R-:W-:Y:S02]  /*9a90*/  LOP3.LUT R49, R49, 0xff000000, R45, 0xf8, !PT ;  /* 0xff00000031317812 */ /* 0x000fe400078ef82d */
[----:B------:R-:W-:Y:S02]  /*9aa0*/  LOP3.LUT R53, R53, 0xff000000, R47, 0xf8, !PT ;  /* 0xff00000035357812 */ /* 0x000fe400078ef82f */
[----:B------:R-:W-:Y:S02]  /*9ab0*/  PRMT R51, R50, 0x7604, R37 ;  /* 0x0000760432337816 */ /* 0x000fe40000000025 */
[----:B------:R-:W-:Y:S02]  /*9ac0*/  LOP3.LUT R37, R3, 0xff0000, R44, 0xf8, !PT ;  /* 0x00ff000003257812 */ /* 0x000fe400078ef82c */
[----:B0-----:R-:W-:-:S02]  /*9ad0*/  F2FP.F16.E4M3.UNPACK_B R3, R6.H1 ;  /* 0x00000006ff03723e */ /* 0x001fc400030006ff */
[----:B------:R-:W-:Y:S02]  /*9ae0*/  F2FP.F16.E4M3.UNPACK_B R52, R53 ;  /* 0x00000035ff34723e */ /* 0x000fe400020006ff */
[----:B------:R-:W-:Y:S02]  /*9af0*/  F2FP.F16.E4M3.UNPACK_B R47, R49 ;  /* 0x00000031ff2f723e */ /* 0x000fe400020006ff */
[----:B------:R-:W-:Y:S01]  /*9b00*/  LOP3.LUT R48, R37, 0xff000000, R44, 0xf8, !PT ;  /* 0xff00000025307812 */ /* 0x000fe200078ef82c */
[----:B------:R-:W-:Y:S01]  /*9b10*/  HADD2.F32 R37, -RZ, R3.H1_H1 ;  /* 0x30000003ff257230 */ /* 0x000fe20000004100 */
[--C-:B------:R-:W-:Y:S01]  /*9b20*/  LOP3.LUT R51, R51, 0xff0000, R46.reuse, 0xf8, !PT ;  /* 0x00ff000033337812 */ /* 0x100fe200078ef82e */
[--C-:B------:R-:W-:Y:S01]  /*9b30*/  HADD2.F32 R54, -RZ, R52.reuse.H1_H1 ;  /* 0x30000034ff367230 */ /* 0x100fe20000004100 */
[----:B------:R-:W-:Y:S01]  /*9b40*/  F2FP.F16.E4M3.UNPACK_B R6, R6 ;  /* 0x00000006ff06723e */ /* 0x000fe200020006ff */
[----:B------:R-:W-:Y:S01]  /*9b50*/  HADD2.F32 R50, -RZ, R47.H1_H1 ;  /* 0x3000002fff327230 */ /* 0x000fe20000004100 */
[----:B------:R-:W-:Y:S01]  /*9b60*/  LOP3.LUT R51, R51, 0xff000000, R46, 0xf8, !PT ;  /* 0xff00000033337812 */ /* 0x000fe200078ef82e */
[----:B------:R-:W-:Y:S01]  /*9b70*/  HADD2.F32 R44, -RZ, R3.H0_H0 ;  /* 0x20000003ff2c7230 */ /* 0x000fe20000004100 */
[-C--:B------:R-:W-:Y:S01]  /*9b80*/  F2FP.F16.E4M3.UNPACK_B R45, R7.reuse ;  /* 0x00000007ff2d723e */ /* 0x080fe200020006ff */
[C---:B------:R-:W-:Y:S01]  /*9b90*/  FMUL.FTZ R55, R37.reuse, R54 ;  /* 0x0000003625377220 */ /* 0x040fe20000410000 */
[----:B------:R-:W-:Y:S01]  /*9ba0*/  F2FP.F16.E4M3.UNPACK_B R46, R7.H1 ;  /* 0x00000007ff2e723e */ /* 0x000fe200030006ff */
[-C--:B------:R-:W-:Y:S01]  /*9bb0*/  FMUL.FTZ R57, R37, R50.reuse ;  /* 0x0000003225397220 */ /* 0x080fe20000410000 */
[-C--:B------:R-:W-:Y:S01]  /*9bc0*/  F2FP.F16.E4M3.UNPACK_B R7, R5.reuse ;  /* 0x00000005ff07723e */ /* 0x080fe200020006ff */
[----:B------:R-:W-:Y:S01]  /*9bd0*/  HADD2.F32 R52, -RZ, R52.H0_H0 ;  /* 0x20000034ff347230 */ /* 0x000fe20000004100 */
[----:B------:R-:W-:Y:S01]  /*9be0*/  F2FP.F16.E4M3.UNPACK_B R37, R5.H1 ;  /* 0x00000005ff25723e */ /* 0x000fe200030006ff */
[--C-:B------:R-:W-:Y:S01]  /*9bf0*/  HADD2.F32 R5, -RZ, R6.reuse.H1_H1 ;  /* 0x30000006ff057230 */ /* 0x100fe20000004100 */
[----:B------:R-:W-:Y:S01]  /*9c00*/  F2FP.F16.E4M3.UNPACK_B R53, R53.H1 ;  /* 0x00000035ff35723e */ /* 0x000fe200030006ff */
[----:B------:R-:W-:Y:S01]  /*9c10*/  HADD2.F32 R47, -RZ, R47.H0_H0 ;  /* 0x2000002fff2f7230 */ /* 0x000fe20000004100 */
[----:B------:R-:W-:Y:S01]  /*9c20*/  F2FP.F16.E4M3.UNPACK_B R49, R49.H1 ;  /* 0x00000031ff31723e */ /* 0x000fe200030006ff */
[C---:B------:R-:W-:Y:S01]  /*9c30*/  FFMA.FTZ R56, R44.reuse, R50, -R55 ;  /* 0x000000322c387223 */ /* 0x040fe20000010837 */
[----:B------:R-:W-:Y:S01]  /*9c40*/  FFMA.FTZ R59, R44, R54, R57 ;  /* 0x000000362c3b7223 */ /* 0x000fe20000010039 */
[----:B------:R-:W-:-:S02]  /*9c50*/  HADD2.F32 R6, -RZ, R6.H0_H0 ;  /* 0x20000006ff067230 */ /* 0x000fc40000004100 */
[C---:B------:R-:W-:Y:S01]  /*9c60*/  FMUL.FTZ R55, R5.reuse, R52 ;  /* 0x0000003405377220 */ /* 0x040fe20000410000 */
[-C--:B------:R-:W-:Y:S01]  /*9c70*/  FMUL.FTZ R57, R5, R47.reuse ;  /* 0x0000002f05397220 */ /* 0x080fe20000410000 */
[----:B------:R-:W-:Y:S01]  /*9c80*/  HADD2.F32 R5, -RZ, R45.H1_H1 ;  /* 0x3000002dff057230 */ /* 0x000fe20000004100 */
[----:B------:R-:W-:Y:S01]  /*9c90*/  F2FP.F16.E4M3.UNPACK_B R3, R4 ;  /* 0x00000004ff03723e */ /* 0x000fe200020006ff */
[----:B------:R-:W-:Y:S02]  /*9ca0*/  HADD2.F32 R50, -RZ, R53.H0_H0 ;  /* 0x20000035ff327230 */ /* 0x000fe40000004100 */
[C---:B------:R-:W-:Y:S01]  /*9cb0*/  FFMA.FTZ R55, R6.reuse, R47, -R55 ;  /* 0x0000002f06377223 */ /* 0x040fe20000010837 */
[----:B------:R-:W-:Y:S02]  /*9cc0*/  HADD2.F32 R44, -RZ, R49.H0_H0 ;  /* 0x20000031ff2c7230 */ /* 0x000fe40000004100 */
[----:B------:R-:W-:Y:S01]  /*9cd0*/  FFMA.FTZ R54, R6, R52, R57 ;  /* 0x0000003406367223 */ /* 0x000fe20000010039 */
[----:B------:R-:W-:-:S02]  /*9ce0*/  HADD2.F32 R45, -RZ, R45.H0_H0 ;  /* 0x2000002dff2d7230 */ /* 0x000fc40000004100 */
[C---:B------:R-:W-:Y:S01]  /*9cf0*/  FMUL.FTZ R52, R5.reuse, R50 ;  /* 0x0000003205347220 */ /* 0x040fe20000410000 */
[----:B------:R-:W-:Y:S02]  /*9d00*/  HADD2.F32 R53, -RZ, R53.H1_H1 ;  /* 0x30000035ff357230 */ /* 0x000fe40000004100 */
[-C--:B------:R-:W-:Y:S01]  /*9d10*/  FMUL.FTZ R58, R5, R44.reuse ;  /* 0x0000002c053a7220 */ /* 0x080fe20000410000 */
[--C-:B------:R-:W-:Y:S02]  /*9d20*/  HADD2.F32 R6, -RZ, R46.reuse.H1_H1 ;  /* 0x3000002eff067230 */ /* 0x100fe40000004100 */
[C---:B------:R-:W-:Y:S01]  /*9d30*/  FFMA.FTZ R57, R45.reuse, R44, -R52 ;  /* 0x0000002c2d397223 */ /* 0x040fe20000010834 */
[----:B------:R-:W-:Y:S02]  /*9d40*/  HADD2.F32 R49, -RZ, R49.H1_H1 ;  /* 0x30000031ff317230 */ /* 0x000fe40000004100 */
[----:B------:R-:W-:Y:S01]  /*9d50*/  FFMA.FTZ R58, R45, R50, R58 ;  /* 0x000000322d3a7223 */ /* 0x000fe2000001003a */
[----:B------:R-:W-:-:S02]  /*9d60*/  HADD2.F32 R46, -RZ, R46.H0_H0 ;  /* 0x2000002eff2e7230 */ /* 0x000fc40000004100 */
[C---:B------:R-:W-:Y:S01]  /*9d70*/  FMUL.FTZ R47, R6.reuse, R53 ;  /* 0x00000035062f7220 */ /* 0x040fe20000410000 */
[----:B------:R-:W-:Y:S01]  /*9d80*/  F2FP.F16.E4M3.UNPACK_B R5, R51 ;  /* 0x00000033ff05723e */ /* 0x000fe200020006ff */
[-C--:B------:R-:W-:Y:S01]  /*9d90*/  FMUL.FTZ R45, R6, R49.reuse ;  /* 0x00000031062d7220 */ /* 0x080fe20000410000 */
[----:B------:R-:W-:Y:S01]  /*9da0*/  F2FP.F16.E4M3.UNPACK_B R4, R4.H1 ;  /* 0x00000004ff04723e */ /* 0x000fe200030006ff */
[C---:B------:R-:W-:Y:S01]  /*9db0*/  FFMA.FTZ R60, R46.reuse, R49, -R47 ;  /* 0x000000312e3c7223 */ /* 0x040fe2000001082f */
[-C--:B------:R-:W-:Y:S01]  /*9dc0*/  F2FP.F16.E4M3.UNPACK_B R44, R48.reuse ;  /* 0x00000030ff2c723e */ /* 0x080fe200020006ff */
[----:B------:R-:W-:Y:S01]  /*9dd0*/  FFMA.FTZ R53, R46, R53, R45 ;  /* 0x000000352e357223 */ /* 0x000fe2000001002d */
[--C-:B------:R-:W-:Y:S01]  /*9de0*/  HADD2.F32 R47, -RZ, R5.reuse.H1_H1 ;  /* 0x30000005ff2f7230 */ /* 0x100fe20000004100 */
[----:B------:R-:W-:Y:S01]  /*9df0*/  F2FP.F16.E4M3.UNPACK_B R48, R48.H1 ;  /* 0x00000030ff30723e */ /* 0x000fe200030006ff */
[----:B------:R-:W-:Y:S01]  /*9e00*/  HADD2.F32 R46, -RZ, R5.H0_H0 ;  /* 0x20000005ff2e7230 */ /* 0x000fe20000004100 */
[----:B------:R-:W-:Y:S01]  /*9e10*/  F2FP.F16.E4M3.UNPACK_B R51, R51.H1 ;  /* 0x00000033ff33723e */ /* 0x000fe200030006ff */
[----:B------:R-:W-:-:S02]  /*9e20*/  HADD2.F32 R6, -RZ, R4.H1_H1 ;  /* 0x30000004ff067230 */ /* 0x000fc40000004100 */
[----:B------:R-:W-:Y:S02]  /*9e30*/  HADD2.F32 R45, -RZ, R44.H1_H1 ;  /* 0x3000002cff2d7230 */ /* 0x000fe40000004100 */
[----:B------:R-:W-:Y:S02]  /*9e40*/  HADD2.F32 R5, -RZ, R4.H0_H0 ;  /* 0x20000004ff057230 */ /* 0x000fe40000004100 */
[C---:B------:R-:W-:Y:S01]  /*9e50*/  FMUL.FTZ R50, R6.reuse, R47 ;  /* 0x0000002f06327220 */ /* 0x040fe20000410000 */
[--C-:B------:R-:W-:Y:S02]  /*9e60*/  HADD2.F32 R4, -RZ, R3.reuse.H1_H1 ;  /* 0x30000003ff047230 */ /* 0x100fe40000004100 */
[-C--:B------:R-:W-:Y:S01]  /*9e70*/  FMUL.FTZ R52, R6, R45.reuse ;  /* 0x0000002d06347220 */ /* 0x080fe20000410000 */
[----:B------:R-:W-:Y:S02]  /*9e80*/  HADD2.F32 R44, -RZ, R44.H0_H0 ;  /* 0x2000002cff2c7230 */ /* 0x000fe40000004100 */
[----:B------:R-:W-:Y:S01]  /*9e90*/  FFMA.FTZ R50, R5, R45, -R50 ;  /* 0x0000002d05327223 */ /* 0x000fe20000010832 */
[----:B------:R-:W-:-:S02]  /*9ea0*/  HADD2.F32 R3, -RZ, R3.H0_H0 ;  /* 0x20000003ff037230 */ /* 0x000fc40000004100 */
[C---:B------:R-:W-:Y:S01]  /*9eb0*/  FMUL.FTZ R6, R4.reuse, R46 ;  /* 0x0000002e04067220 */ /* 0x040fe20000410000 */
[----:B------:R-:W-:Y:S01]  /*9ec0*/  FFMA.FTZ R47, R5, R47, R52 ;  /* 0x0000002f052f7223 */ /* 0x000fe20000010034 */
[-C--:B------:R-:W-:Y:S01]  /*9ed0*/  FMUL.FTZ R49, R4, R44.reuse ;  /* 0x0000002c04317220 */ /* 0x080fe20000410000 */
[----:B------:R-:W-:Y:S02]  /*9ee0*/  HADD2.F32 R5, -RZ, R48.H1_H1 ;  /* 0x30000030ff057230 */ /* 0x000fe40000004100 */
[C---:B------:R-:W-:Y:S01]  /*9ef0*/  FFMA.FTZ R45, R3.reuse, R44, -R6 ;  /* 0x0000002c032d7223 */ /* 0x040fe20000010806 */
[----:B------:R-:W-:Y:S02]  /*9f00*/  HADD2.F32 R4, -RZ, R37.H1_H1 ;  /* 0x30000025ff047230 */ /* 0x000fe40000004100 */
[----:B------:R-:W-:Y:S01]  /*9f10*/  FFMA.FTZ R46, R3, R46, R49 ;  /* 0x0000002e032e7223 */ /* 0x000fe20000010031 */
[--C-:B------:R-:W-:Y:S02]  /*9f20*/  HADD2.F32 R44, -RZ, R51.reuse.H1_H1 ;  /* 0x30000033ff2c7230 */ /* 0x100fe40000004100 */
[----:B------:R-:W-:-:S02]  /*9f30*/  HADD2.F32 R6, -RZ, R51.H0_H0 ;  /* 0x20000033ff067230 */ /* 0x000fc40000004100 */
[CC--:B------:R-:W-:Y:S01]  /*9f40*/  FMUL.FTZ R49, R4.reuse, R5.reuse ;  /* 0x0000000504317220 */ /* 0x0c0fe20000410000 */
[----:B------:R-:W-:Y:S02]  /*9f50*/  HADD2.F32 R3, -RZ, R7.H1_H1 ;  /* 0x30000007ff037230 */ /* 0x000fe40000004100 */
[----:B------:R-:W-:Y:S01]  /*9f60*/  FMUL.FTZ R52, R4, R44 ;  /* 0x0000002c04347220 */ /* 0x000fe20000410000 */
[----:B------:R-:W-:Y:S02]  /*9f70*/  HADD2.F32 R48, -RZ, R48.H0_H0 ;  /* 0x20000030ff307230 */ /* 0x000fe40000004100 */
[----:B------:R-:W-:Y:S02]  /*9f80*/  HADD2.F32 R37, -RZ, R37.H0_H0 ;  /* 0x20000025ff257230 */ /* 0x000fe40000004100 */
[C---:B------:R-:W-:Y:S01]  /*9f90*/  FMUL.FTZ R4, R3.reuse, R6 ;  /* 0x0000000603047220 */ /* 0x040fe20000410000 */
[----:B------:R-:W-:Y:S02]  /*9fa0*/  HADD2.F32 R7, -RZ, R7.H0_H0 ;  /* 0x20000007ff077230 */ /* 0x000fe40000004100 */
[----:B------:R-:W-:Y:S01]  /*9fb0*/  FMUL.FTZ R3, R3, R48 ;  /* 0x0000003003037220 */ /* 0x000fe20000410000 */
[C---:B------:R-:W-:Y:S01]  /*9fc0*/  FFMA.FTZ R52, R37.reuse, R5, -R52 ;  /* 0x0000000525347223 */ /* 0x040fe20000010834 */
[----:B------:R-:W-:Y:S01]  /*9fd0*/  FFMA.FTZ R49, R37, R44, R49 ;  /* 0x0000002c25317223 */ /* 0x000fe20000010031 */
[C---:B------:R-:W-:Y:S01]  /*9fe0*/  FFMA.FTZ R5, R7.reuse, R48, -R4 ;  /* 0x0000003007057223 */ /* 0x040fe20000010804 */
[----:B------:R-:W-:Y:S01]  /*9ff0*/  FFMA.FTZ R44, R7, R6, R3 ;  /* 0x00000006072c7223 */ /* 0x000fe20000010003 */
[----:B------:R-:W-:-:S02]  /*a000*/  F2FP.SATFINITE.E4M3.F32.PACK_AB_MERGE_C R6, R59, R56, RZ ;  /* 0x000000383b06723e */ /* 0x000fc400048070ff */
[----:B------:R-:W-:Y:S02]  /*a010*/  F2FP.SATFINITE.E4M3.F32.PACK_AB_MERGE_C R7, R53, R60, RZ ;  /* 0x0000003c3507723e */ /* 0x000fe400048070ff */
[----:B------:R-:W-:Y:S02]  /*a020*/  F2FP.SATFINITE.E4M3.F32.PACK_AB_MERGE_C R4, R47, R50, RZ ;  /* 0x000000322f04723e */ /* 0x000fe400048070ff */
[----:B------:R-:W-:Y:S02]  /*a030*/  F2FP.SATFINITE.E4M3.F32.PACK_AB_MERGE_C R49, R49, R52, RZ ;  /* 0x000000343131723e */ /* 0x000fe400048070ff */
[----:B------:R-:W-:Y:S02]  /*a040*/  F2FP.SATFINITE.E4M3.F32.PACK_AB_MERGE_C R6, R54, R55, R6 ;  /* 0x000000373606723e */ /* 0x000fe40004807006 */
[----:B------:R-:W-:Y:S02]  /*a050*/  F2FP.SATFINITE.E4M3.F32.PACK_AB_MERGE_C R7, R58, R57, R7 ;  /* 0x000000393a07723e */ /* 0x000fe40004807007 */
[----:B------:R-:W-:-:S02]  /*a060*/  F2FP.SATFINITE.E4M3.F32.PACK_AB_MERGE_C R4, R46, R45, R4 ;  /* 0x0000002d2e04723e */ /* 0x000fc40004807004 */
[----:B------:R-:W-:-:S05]  /*a070*/  F2FP.SATFINITE.E4M3.F32.PACK_AB_MERGE_C R5, R44, R5, R49 ;  /* 0x000000052c05723e */ /* 0x000fca0004807031 */
[----:B------:R0:W-:Y:S02]  /*a080*/  STS.128 [R214+0x18000], R4 ;  /* 0x01800004d6007388 */ /* 0x0001e40000000c00 */
.L_x_1518:
[----:B------:R-:W-:Y:S05]  /*a090*/  BSYNC B2 ;  /* 0x0000000000027941 */ /* 0x000fea0003800000 */
.L_x_1517:
[----:B------:R-:W-:Y:S05]  /*a0a0*/  @P1 BRA `(.L_x_1516) ;  /* 0x0000000400e81947 */ /* 0x000fea0003800000 */
[----:B0---4-:R-:W0:Y:S01]  /*a0b0*/  LDS.128 R4, [R214+0x1c000] ;  /* 0x01c00000d6047984 */ /* 0x011e220000000c00 */
[----:B-----5:R-:W-:Y:S02]  /*a0c0*/  SHF.R.U32.HI R45, RZ, 0x8, R42 ;  /* 0x00000008ff2d7819 */ /* 0x020fe4000001162a */
[----:B------:R-:W-:Y:S02]  /*a0d0*/  LOP3.LUT R48, R42, 0xff, RZ, 0xc0, !PT ;  /* 0x000000ff2a307812 */ /* 0x000fe400078ec0ff */
[----:B------:R-:W-:Y:S02]  /*a0e0*/  LOP3.LUT R45, R45, 0xff, RZ, 0xc0, !PT ;  /* 0x000000ff2d2d7812 */ /* 0x000fe400078ec0ff */
[----:B------:R-:W-:Y:S02]  /*a0f0*/  SHF.R.U32.HI R37, RZ, 0x8, R41 ;  /* 0x00000008ff257819 */ /* 0x000fe40000011629 */
[----:B------:R-:W-:Y:S02]  /*a100*/  SHF.R.U32.HI R47, RZ, 0x8, R43 ;  /* 0x00000008ff2f7819 */ /* 0x000fe4000001162b */
[----:B------:R-:W-:-:S02]  /*a110*/  SHF.R.U32.HI R3, RZ, 0x8, R40 ;  /* 0x00000008ff037819 */ /* 0x000fc40000011628 */
[----:B------:R-:W-:Y:S02]  /*a120*/  PRMT R48, R45, 0x7604, R48 ;  /* 0x000076042d307816 */ /* 0x000fe40000000030 */
[----:B------:R-:W-:Y:S02]  /*a130*/  LOP3.LUT R46, R41, 0xff, RZ, 0xc0, !PT ;  /* 0x000000ff292e7812 */ /* 0x000fe400078ec0ff */
[----:B------:R-:W-:Y:S02]  /*a140*/  LOP3.LUT R50, R43, 0xff, RZ, 0xc0, !PT ;  /* 0x000000ff2b327812 */ /* 0x000fe400078ec0ff */
[----:B------:R-:W-:Y:S02]  /*a150*/  LOP3.LUT R37, R37, 0xff, RZ, 0xc0, !PT ;  /* 0x000000ff25257812 */ /* 0x000fe400078ec0ff */
[----:B------:R-:W-:Y:S02]  /*a160*/  LOP3.LUT R47, R47, 0xff, RZ, 0xc0, !PT ;  /* 0x000000ff2f2f7812 */ /* 0x000fe400078ec0ff */
[----:B------:R-:W-:-:S02]  /*a170*/  SHF.R.U32.HI R45, RZ, 0x10, R41 ;  /* 0x00000010ff2d7819 */ /* 0x000fc40000011629 */
[----:B--2---:R-:W-:Y:S02]  /*a180*/  SHF.R.U32.HI R49, RZ, 0x10, R43 ;  /* 0x00000010ff317819 */ /* 0x004fe4000001162b */
[----:B------:R-:W-:Y:S02]  /*a190*/  LOP3.LUT R44, R40, 0xff, RZ, 0xc0, !PT ;  /* 0x000000ff282c7812 */ /* 0x000fe400078ec0ff */
[----:B------:R-:W-:Y:S02]  /*a1a0*/  LOP3.LUT R3, R3, 0xff, RZ, 0xc0, !PT ;  /* 0x000000ff03037812 */ /* 0x000fe400078ec0ff */
[----:B------:R-:W-:Y:S02]  /*a1b0*/  PRMT R46, R37, 0x7604, R46 ;  /* 0x00007604252e7816 */ /* 0x000fe4000000002e */
[----:B------:R-:W-:Y:S02]  /*a1c0*/  PRMT R50, R47, 0x7604, R50 ;  /* 0x000076042f327816 */ /* 0x000fe40000000032 */
[----:B------:R-:W-:-:S02]  /*a1d0*/  LOP3.LUT R45, R45, 0xff, RZ, 0xc0, !PT ;  /* 0x000000ff2d2d7812 */ /* 0x000fc400078ec0ff */
[----:B------:R-:W-:Y:S02]  /*a1e0*/  LOP3.LUT R49, R49, 0xff, RZ, 0xc0, !PT ;  /* 0x000000ff31317812 */ /* 0x000fe400078ec0ff */
[----:B------:R-:W-:Y:S02]  /*a1f0*/  PRMT R44, R3, 0x7604, R44 ;  /* 0x00007604032c7816 */ /* 0x000fe4000000002c */
[----:B------:R-:W-:Y:S02]  /*a200*/  SHF.R.U32.HI R3, RZ, 0x10, R40 ;  /* 0x00000010ff037819 */ /* 0x000fe40000011628 */
[----:B------:R-:W-:Y:S02]  /*a210*/  SHF.R.U32.HI R37, RZ, 0x10, R42 ;  /* 0x00000010ff257819 */ /* 0x000fe4000001162a */
[----:B------:R-:W-:Y:S02]  /*a220*/  PRMT R45, R45, 0x7054, R46 ;  /* 0x000070542d2d7816 */ /* 0x000fe4000000002e */
[----:B------:R-:W-:-:S02]  /*a230*/  PRMT R49, R49, 0x7054, R50 ;  /* 0x0000705431317816 */ /* 0x000fc40000000032 */
[----:B------:R-:W-:Y:S02]  /*a240*/  LOP3.LUT R3, R3, 0xff, RZ, 0xc0, !PT ;  /* 0x000000ff03037812 */ /* 0x000fe400078ec0ff */
[----:B------:R-:W-:Y:S02]  /*a250*/  LOP3.LUT R47, R37, 0xff, RZ, 0xc0, !PT ;  /* 0x000000ff252f7812 */ /* 0x000fe400078ec0ff */
[----:B------:R-:W-:Y:S02]  /*a260*/  LOP3.LUT R49, R49, 0xff000000, R43, 0xf8, !PT ;  /* 0xff00000031317812 */ /* 0x000fe400078ef82b */
[----:B------:R-:W-:Y:S02]  /*a270*/  LOP3.LUT R45, R45, 0xff000000, R41, 0xf8, !PT ;  /* 0xff0000002d2d7812 */ /* 0x000fe400078ef829 */
[----:B------:R-:W-:Y:S02]  /*a280*/  PRMT R37, R3, 0x7054, R44 ;  /* 0x0000705403257816 */ /* 0x000fe4000000002c */
[----:B------:R-:W-:-:S02]  /*a290*/  PRMT R47, R47, 0x7054, R48 ;  /* 0x000070542f2f7816 */ /* 0x000fc40000000030 */
[-C--:B0-----:R-:W-:Y:S02]  /*a2a0*/  F2FP.F16.E4M3.UNPACK_B R3, R6.reuse.H1 ;  /* 0x00000006ff03723e */ /* 0x081fe400030006ff */
[----:B------:R-:W-:Y:S02]  /*a2b0*/  F2FP.F16.E4M3.UNPACK_B R48, R49 ;  /* 0x00000031ff30723e */ /* 0x000fe400020006ff */
[----:B------:R-:W-:Y:S02]  /*a2c0*/  F2FP.F16.E4M3.UNPACK_B R43, R45 ;  /* 0x0000002dff2b723e */ /* 0x000fe400020006ff */
[----:B------:R-:W-:Y:S01]  /*a2d0*/  LOP3.LUT R44, R37, 0xff000000, R40, 0xf8, !PT ;  /* 0xff000000252c7812 */ /* 0x000fe200078ef828 */
[----:B------:R-:W-:Y:S01]  /*a2e0*/  HADD2.F32 R37, -RZ, R3.H1_H1 ;  /* 0x30000003ff257230 */ /* 0x000fe20000004100 */
[----:B------:R-:W-:Y:S01]  /*a2f0*/  F2FP.F16.E4M3.UNPACK_B R6, R6 ;  /* 0x00000006ff06723e */ /* 0x000fe200020006ff */
[--C-:B------:R-:W-:Y:S01]  /*a300*/  HADD2.F32 R50, -RZ, R48.reuse.H1_H1 ;  /* 0x30000030ff327230 */ /* 0x100fe20000004100 */
[----:B------:R-:W-:Y:S01]  /*a310*/  LOP3.LUT R47, R47, 0xff000000, R42, 0xf8, !PT ;  /* 0xff0000002f2f7812 */ /* 0x000fe200078ef82a */
[----:B------:R-:W-:Y:S01]  /*a320*/  HADD2.F32 R46, -RZ, R43.H1_H1 ;  /* 0x3000002bff2e7230 */ /* 0x000fe20000004100 */
[-C--:B------:R-:W-:Y:S01]  /*a330*/  F2FP.F16.E4M3.UNPACK_B R41, R7.reuse ;  /* 0x00000007ff29723e */ /* 0x080fe200020006ff */
[----:B------:R-:W-:Y:S01]  /*a340*/  HADD2.F32 R40, -RZ, R3.H0_H0 ;  /* 0x20000003ff287230 */ /* 0x000fe20000004100 */
[----:B------:R-:W-:Y:S01]  /*a350*/  F2FP.F16.E4M3.UNPACK_B R42, R7.H1 ;  /* 0x00000007ff2a723e */ /* 0x000fe200030006ff */
[C---:B---3--:R-:W-:Y:S01]  /*a360*/  FMUL.FTZ R51, R37.reuse, R50 ;  /* 0x0000003225337220 */ /* 0x048fe20000410000 */
        /* <DEDUP_REMOVED lines=78> */
.L_x_1516:
[----:B------:R-:W-:Y:S05]  /*a850*/  BSYNC B1 ;  /* 0x0000000000017941 */ /* 0x000fea0003800000 */
.L_x_1515:
[----:B------:R-:W-:Y:S01]  /*a860*/  ISETP.GE.AND P0, PT, R219, R0, PT ;  /* 0x00000000db00720c */ /* 0x000fe20003f06270 */
[----:B------:R-:W-:-:S12]  /*a870*/  BSSY B1, `(.L_x_1519) ;  /* 0x00000f9000017945 */ /* 0x000fd80003800000 */
[----:B------:R-:W-:Y:S05]  /*a880*/  @P0 BRA `(.L_x_1520) ;  /* 0x0000000c00dc0947 */ /* 0x000fea0003800000 */
[----:B0-----:R-:W0:Y:S01]  /*a890*/  LDC R3, c[0x0][0x3f4] ;  /* 0x0000fd00ff037b82 */ /* 0x001e220000000800 */
[----:B------:R-:W-:Y:S01]  /*a8a0*/  BSSY B2, `(.L_x_1521) ;  /* 0x000007e000027945 */ /* 0x000fe20003800000 */
[-C--:B0-----:R-:W-:Y:S02]  /*a8b0*/  ISETP.GE.AND P0, PT, R18, R3.reuse, PT ;  /* 0x000000031200720c */ /* 0x081fe40003f06270 */
[----:B------:R-:W-:-:S11]  /*a8c0*/  ISETP.GE.AND P1, PT, R194, R3, PT ;  /* 0x00000003c200720c */ /* 0x000fd60003f26270 */
[----:B------:R-:W-:Y:S05]  /*a8d0*/  @P0 BRA `(.L_x_1522) ;  /* 0x0000000400e80947 */ /* 0x000fea0003800000 */
[----:B-1--4-:R-:W0:Y:S01]  /*a8e0*/  LDS.128 R4, [R214+0x19000] ;  /* 0x01900000d6047984 */ /* 0x012e220000000c00 */
        /* <DEDUP_REMOVED lines=12> */
[----:B------:R-:W-:Y:S02]  /*a9b0*/  SHF.R.U32.HI R45, RZ, 0x10, R39 ;  /* 0x00000010ff2d7819 */ /* 0x000fe40000011627 */
        /* <DEDUP_REMOVED lines=19> */
[----:B------:R-:W-:Y:S01]  /*aaf0*/  F2FP.F16.E4M3.UNPACK_B R39, R41 ;  /* 0x00000029ff27723e */ /* 0x000fe200020006ff */
[--C-:B------:R-:W-:Y:S01]  /*ab00*/  HADD2.F32 R35, -RZ, R3.reuse.H0_H0 ;  /* 0x20000003ff237230 */ /* 0x100fe20000004100 */
[----:B------:R-:W-:Y:S01]  /*ab10*/  LOP3.LUT R40, R37, 0xff000000, R34, 0xf8, !PT ;  /* 0xff00000025287812 */ /* 0x000fe200078ef822 */
[----:B------:R-:W-:Y:S01]  /*ab20*/  HADD2.F32 R34, -RZ, R3.H1_H1 ;  /* 0x30000003ff227230 */ /* 0x000fe20000004100 */
[----:B------:R-:W-:Y:S01]  /*ab30*/  F2FP.F16.E4M3.UNPACK_B R6, R6 ;  /* 0x00000006ff06723e */ /* 0x000fe200020006ff */
[--C-:B------:R-:W-:Y:S01]  /*ab40*/  HADD2.F32 R46, -RZ, R44.reuse.H1_H1 ;  /* 0x3000002cff2e7230 */ /* 0x100fe20000004100 */
[----:B------:R-:W-:Y:S01]  /*ab50*/  LOP3.LUT R43, R43, 0xff000000, R38, 0xf8, !PT ;  /* 0xff0000002b2b7812 */ /* 0x000fe200078ef826 */
[--C-:B------:R-:W-:Y:S01]  /*ab60*/  HADD2.F32 R42, -RZ, R39.reuse.H1_H1 ;  /* 0x30000027ff2a7230 */ /* 0x100fe20000004100 */
[-C--:B------:R-:W-:Y:S01]  /*ab70*/  F2FP.F16.E4M3.UNPACK_B R37, R7.reuse ;  /* 0x00000007ff25723e */ /* 0x080fe200020006ff */
[----:B------:R-:W-:Y:S01]  /*ab80*/  HADD2.F32 R44, -RZ, R44.H0_H0 ;  /* 0x2000002cff2c7230 */ /* 0x000fe20000004100 */
[----:B------:R-:W-:Y:S01]  /*ab90*/  F2FP.F16.E4M3.UNPACK_B R38, R7.H1 ;  /* 0x00000007ff26723e */ /* 0x000fe200030006ff */
[C---:B------:R-:W-:Y:S01]  /*aba0*/  FMUL.FTZ R48, R34.reuse, R46 ;  /* 0x0000002e22307220 */ /* 0x040fe20000410000 */
[----:B------:R-:W-:Y:S01]  /*abb0*/  FMUL.FTZ R47, R34, R42 ;  /* 0x0000002a222f7220 */ /* 0x000fe20000410000 */
[-C--:B------:R-:W-:Y:S01]  /*abc0*/  F2FP.F16.E4M3.UNPACK_B R7, R5.reuse ;  /* 0x00000005ff07723e */ /* 0x080fe200020006ff */
[----:B------:R-:W-:Y:S01]  /*abd0*/  HADD2.F32 R39, -RZ, R39.H0_H0 ;  /* 0x20000027ff277230 */ /* 0x000fe20000004100 */
[----:B------:R-:W-:Y:S01]  /*abe0*/  F2FP.F16.E4M3.UNPACK_B R34, R5.H1 ;  /* 0x00000005ff22723e */ /* 0x000fe200030006ff */
[----:B------:R-:W-:-:S02]  /*abf0*/  HADD2.F32 R5, -RZ, R6.H1_H1 ;  /* 0x30000006ff057230 */ /* 0x000fc40000004100 */
[C---:B------:R-:W-:Y:S01]  /*ac00*/  FFMA.FTZ R50, R35.reuse, R42, -R48 ;  /* 0x0000002a23327223 */ /* 0x040fe20000010830 */
[----:B---3--:R-:W-:Y:S01]  /*ac10*/  FFMA.FTZ R51, R35, R46, R47 ;  /* 0x0000002e23337223 */ /* 0x008fe2000001002f */
[----:B------:R-:W-:Y:S01]  /*ac20*/  HADD2.F32 R6, -RZ, R6.H0_H0 ;  /* 0x20000006ff067230 */ /* 0x000fe20000004100 */
[----:B------:R-:W-:Y:S01]  /*ac30*/  F2FP.F16.E4M3.UNPACK_B R45, R45.H1 ;  /* 0x0000002dff2d723e */ /* 0x000fe200030006ff */
[C---:B------:R-:W-:Y:S01]  /*ac40*/  FMUL.FTZ R35, R5.reuse, R44 ;  /* 0x0000002c05237220 */ /* 0x040fe20000410000 */
[----:B------:R-:W-:Y:S01]  /*ac50*/  F2FP.F16.E4M3.UNPACK_B R41, R41.H1 ;  /* 0x00000029ff29723e */ /* 0x000fe200030006ff */
[-C--:B--2---:R-:W-:Y:S01]  /*ac60*/  FMUL.FTZ R49, R5, R39.reuse ;  /* 0x0000002705317220 */ /* 0x084fe20000410000 */
[----:B------:R-:W-:Y:S02]  /*ac70*/  HADD2.F32 R5, -RZ, R37.H1_H1 ;  /* 0x30000025ff057230 */ /* 0x000fe40000004100 */
[----:B------:R-:W-:Y:S01]  /*ac80*/  FFMA.FTZ R47, R6, R39, -R35 ;  /* 0x00000027062f7223 */ /* 0x000fe20000010823 */
[----:B------:R-:W-:-:S02]  /*ac90*/  HADD2.F32 R46, -RZ, R45.H0_H0 ;  /* 0x2000002dff2e7230 */ /* 0x000fc40000004100 */
[----:B------:R-:W-:Y:S01]  /*aca0*/  FFMA.FTZ R48, R6, R44, R49 ;  /* 0x0000002c06307223 */ /* 0x000fe20000010031 */
[----:B------:R-:W-:Y:S01]  /*acb0*/  HADD2.F32 R42, -RZ, R41.H0_H0 ;  /* 0x20000029ff2a7230 */ /* 0x000fe20000004100 */
[----:B------:R-:W-:Y:S01]  /*acc0*/  F2FP.F16.E4M3.UNPACK_B R3, R4 ;  /* 0x00000004ff03723e */ /* 0x000fe200020006ff */
[----:B------:R-:W-:Y:S02]  /*acd0*/  HADD2.F32 R45, -RZ, R45.H1_H1 ;  /* 0x3000002dff2d7230 */ /* 0x000fe40000004100 */
[C---:B------:R-:W-:Y:S01]  /*ace0*/  FMUL.FTZ R44, R5.reuse, R46 ;  /* 0x0000002e052c7220 */ /* 0x040fe20000410000 */
[----:B------:R-:W-:Y:S02]  /*acf0*/  HADD2.F32 R6, -RZ, R38.H1_H1 ;  /* 0x30000026ff067230 */ /* 0x000fe40000004100 */
[----:B------:R-:W-:Y:S01]  /*ad00*/  FMUL.FTZ R52, R5, R42 ;  /* 0x0000002a05347220 */ /* 0x000fe20000410000 */
[----:B------:R-:W-:Y:S01]  /*ad10*/  HADD2.F32 R37, -RZ, R37.H0_H0 ;  /* 0x20000025ff257230 */ /* 0x000fe20000004100 */
[----:B------:R-:W-:Y:S01]  /*ad20*/  F2FP.F16.E4M3.UNPACK_B R5, R43 ;  /* 0x0000002bff05723e */ /* 0x000fe200020006ff */
[----:B------:R-:W-:-:S02]  /*ad30*/  HADD2.F32 R41, -RZ, R41.H1_H1 ;  /* 0x30000029ff297230 */ /* 0x000fc40000004100 */
[C---:B------:R-:W-:Y:S01]  /*ad40*/  FMUL.FTZ R35, R6.reuse, R45 ;  /* 0x0000002d06237220 */ /* 0x040fe20000410000 */
[----:B------:R-:W-:Y:S02]  /*ad50*/  HADD2.F32 R38, -RZ, R38.H0_H0 ;  /* 0x20000026ff267230 */ /* 0x000fe40000004100 */
[C---:B------:R-:W-:Y:S01]  /*ad60*/  FFMA.FTZ R49, R37.reuse, R42, -R44 ;  /* 0x0000002a25317223 */ /* 0x040fe2000001082c */
[----:B------:R-:W-:Y:S01]  /*ad70*/  FFMA.FTZ R52, R37, R46, R52 ;  /* 0x0000002e25347223 */ /* 0x000fe20000010034 */
        /* <DEDUP_REMOVED lines=13> */
[----:B------:R-:W-:Y:S02]  /*ae50*/  HADD2.F32 R4, -RZ, R3.H1_H1 ;  /* 0x30000003ff047230 */ /* 0x000fe40000004100 */
[-C--:B------:R-:W-:Y:S01]  /*ae60*/  FMUL.FTZ R44, R6, R37.reuse ;  /* 0x00000025062c7220 */ /* 0x080fe20000410000 */
[----:B------:R-:W-:Y:S02]  /*ae70*/  HADD2.F32 R35, -RZ, R35.H0_H0 ;  /* 0x20000023ff237230 */ /* 0x000fe40000004100 */
[----:B------:R-:W-:Y:S01]  /*ae80*/  FFMA.FTZ R42, R5, R37, -R42 ;  /* 0x00000025052a7223 */ /* 0x000fe2000001082a */
[----:B------:R-:W-:-:S02]  /*ae90*/  HADD2.F32 R3, -RZ, R3.H0_H0 ;  /* 0x20000003ff037230 */ /* 0x000fc40000004100 */
[CC--:B------:R-:W-:Y:S01]  /*aea0*/  FMUL.FTZ R6, R4.reuse, R38.reuse ;  /* 0x0000002604067220 */ /* 0x0c0fe20000410000 */
        /* <DEDUP_REMOVED lines=8> */
[C---:B------:R-:W-:Y:S01]  /*af30*/  FMUL.FTZ R44, R4.reuse, R5 ;  /* 0x00000005042c7220 */ /* 0x040fe20000410000 */
[--C-:B------:R-:W-:Y:S02]  /*af40*/  HADD2.F32 R3, -RZ, R7.reuse.H1_H1 ;  /* 0x30000007ff037230 */ /* 0x100fe40000004100 */
[----:B------:R-:W-:Y:S01]  /*af50*/  FMUL.FTZ R41, R4, R35 ;  /* 0x0000002304297220 */ /* 0x000fe20000410000 */
[----:B------:R-:W-:Y:S02]  /*af60*/  HADD2.F32 R40, -RZ, R40.H0_H0 ;  /* 0x20000028ff287230 */ /* 0x000fe40000004100 */
[----:B------:R-:W-:Y:S02]  /*af70*/  HADD2.F32 R34, -RZ, R34.H0_H0 ;  /* 0x20000022ff227230 */ /* 0x000fe40000004100 */
[C---:B------:R-:W-:Y:S01]  /*af80*/  FMUL.FTZ R4, R3.reuse, R6 ;  /* 0x0000000603047220 */ /* 0x040fe20000410000 */
[----:B------:R-:W-:Y:S02]  /*af90*/  HADD2.F32 R7, -RZ, R7.H0_H0 ;  /* 0x20000007ff077230 */ /* 0x000fe40000004100 */
[-C--:B------:R-:W-:Y:S01]  /*afa0*/  FMUL.FTZ R3, R3, R40.reuse ;  /* 0x0000002803037220 */ /* 0x080fe20000410000 */
        /* <DEDUP_REMOVED lines=13> */
.L_x_1522:
[----:B------:R-:W-:Y:S05]  /*b080*/  BSYNC B2 ;  /* 0x0000000000027941 */ /* 0x000fea0003800000 */
.L_x_1521:
[----:B------:R-:W-:Y:S05]  /*b090*/  @P1 BRA `(.L_x_1520) ;  /* 0x0000000400d81947 */ /* 0x000fea0003800000 */
[----:B01--4-:R-:W0:Y:S01]  /*b0a0*/  LDS.128 R4, [R214+0x1d000] ;  /* 0x01d00000d6047984 */ /* 0x013e220000000c00 */
[----:B-----5:R-:W-:Y:S02]  /*b0b0*/  SHF.R.U32.HI R34, RZ, 0x8, R30 ;  /* 0x00000008ff227819 */ /* 0x020fe4000001161e */
[----:B------:R-:W-:Y:S02]  /*b0c0*/  SHF.R.U32.HI R38, RZ, 0x8, R31 ;  /* 0x00000008ff267819 */ /* 0x000fe4000001161f */
[----:B------:R-:W-:Y:S02]  /*b0d0*/  LOP3.LUT R3, R30, 0xff, RZ, 0xc0, !PT ;  /* 0x000000ff1e037812 */ /* 0x000fe400078ec0ff */
[----:B------:R-:W-:Y:S02]  /*b0e0*/  LOP3.LUT R34, R34, 0xff, RZ, 0xc0, !PT ;  /* 0x000000ff22227812 */ /* 0x000fe400078ec0ff */
[----:B------:R-:W-:Y:S02]  /*b0f0*/  SHF.R.U32.HI R40, RZ, 0x8, R33 ;  /* 0x00000008ff287819 */ /* 0x000fe40000011621 */
[----:B------:R-:W-:-:S02]  /*b100*/  LOP3.LUT R35, R31, 0xff, RZ, 0xc0, !PT ;  /* 0x000000ff1f237812 */ /* 0x000fc400078ec0ff */
[----:B------:R-:W-:Y:S02]  /*b110*/  LOP3.LUT R38, R38, 0xff, RZ, 0xc0, !PT ;  /* 0x000000ff26267812 */ /* 0x000fe400078ec0ff */
[----:B------:R-:W-:Y:S02]  /*b120*/  PRMT R3, R34, 0x7604, R3 ;  /* 0x0000760422037816 */ /* 0x000fe40000000003 */
[----:B------:R-:W-:Y:S02]  /*b130*/  SHF.R.U32.HI R42, RZ, 0x10, R31 ;  /* 0x00000010ff2a7819 */ /* 0x000fe4000001161f */
[----:B------:R-:W-:Y:S02]  /*b140*/  SHF.R.U32.HI R34, RZ, 0x8, R32 ;  /* 0x00000008ff227819 */ /* 0x000fe40000011620 */
[----:B------:R-:W-:Y:S02]  /*b150*/  SHF.R.U32.HI R41, RZ, 0x10, R33 ;  /* 0x00000010ff297819 */ /* 0x000fe40000011621 */
[----:B------:R-:W-:-:S02]  /*b160*/  LOP3.LUT R39, R33, 0xff, RZ, 0xc0, !PT ;  /* 0x000000ff21277812 */ /* 0x000fc400078ec0ff */
[----:B------:R-:W-:Y:S01]  /*b170*/  LOP3.LUT R40, R40, 0xff, RZ, 0xc0, !PT ;  /* 0x000000ff28287812 */ /* 0x000fe200078ec0ff */
[----:B------:R-:W-:Y:S01]  /*b180*/  IMAD.U32 R41, R41, 0x10000, RZ ;  /* 0x0001000029297824 */ /* 0x000fe200078e00ff */
[----:B------:R-:W-:Y:S02]  /*b190*/  PRMT R35, R38, 0x7604, R35 ;  /* 0x0000760426237816 */ /* 0x000fe40000000023 */
[----:B------:R-:W-:Y:S01]  /*b1a0*/  LOP3.LUT R38, R34, 0xff, RZ, 0xc0, !PT ;  /* 0x000000ff22267812 */ /* 0x000fe200078ec0ff */
[----:B------:R-:W-:Y:S01]  /*b1b0*/  IMAD.U32 R34, R42, 0x10000, RZ ;  /* 0x000100002a227824 */ /* 0x000fe200078e00ff */
[----:B------:R-:W-:Y:S02]  /*b1c0*/  LOP3.LUT R37, R32, 0xff, RZ, 0xc0, !PT ;  /* 0x000000ff20257812 */ /* 0x000fe400078ec0ff */
[----:B------:R-:W-:Y:S02]  /*b1d0*/  PRMT R40, R40, 0x7604, R39 ;  /* 0x0000760428287816 */ /* 0x000fe40000000027 */
[----:B------:R-:W-:-:S02]  /*b1e0*/  PRMT R39, R38, 0x7604, R37 ;  /* 0x0000760426277816 */ /* 0x000fc40000000025 */
[----:B------:R-:W-:Y:S02]  /*b1f0*/  LOP3.LUT R37, R35, 0xff0000, R34, 0xf8, !PT ;  /* 0x00ff000023257812 */ /* 0x000fe400078ef822 */
[----:B------:R-:W-:Y:S02]  /*b200*/  LOP3.LUT R41, R40, 0xff0000, R41, 0xf8, !PT ;  /* 0x00ff000028297812 */ /* 0x000fe400078ef829 */
[----:B------:R-:W-:Y:S02]  /*b210*/  LOP3.LUT R37, R37, 0xff000000, R31, 0xf8, !PT ;  /* 0xff00000025257812 */ /* 0x000fe400078ef81f */
[----:B------:R-:W-:Y:S02]  /*b220*/  LOP3.LUT R41, R41, 0xff000000, R33, 0xf8, !PT ;  /* 0xff00000029297812 */ /* 0x000fe400078ef821 */
[----:B------:R-:W-:Y:S02]  /*b230*/  LOP3.LUT R35, R3, 0xff0000, R30, 0xf8, !PT ;  /* 0x00ff000003237812 */ /* 0x000fe400078ef81e */
[----:B0-----:R-:W-:-:S02]  /*b240*/  F2FP.F16.E4M3.UNPACK_B R3, R6.H1 ;  /* 0x00000006ff03723e */ /* 0x001fc400030006ff */
[----:B------:R-:W-:Y:S02]  /*b250*/  F2FP.F16.E4M3.UNPACK_B R40, R41 ;  /* 0x00000029ff28723e */ /* 0x000fe400020006ff */
[----:B------:R-:W-:Y:S01]  /*b260*/  F2FP.F16.E4M3.UNPACK_B R34, R37 ;  /* 0x00000025ff22723e */ /* 0x000fe200020006ff */
[--C-:B------:R-:W-:Y:S01]  /*b270*/  HADD2.F32 R31, -RZ, R3.reuse.H0_H0 ;  /* 0x20000003ff1f7230 */ /* 0x100fe20000004100 */
[----:B------:R-:W-:Y:S01]  /*b280*/  LOP3.LUT R35, R35, 0xff000000, R30, 0xf8, !PT ;  /* 0xff00000023237812 */ /* 0x000fe200078ef81e */
[----:B------:R-:W-:Y:S01]  /*b290*/  HADD2.F32 R30, -RZ, R3.H1_H1 ;  /* 0x30000003ff1e7230 */ /* 0x000fe20000004100 */
[--C-:B------:R-:W-:Y:S01]  /*b2a0*/  LOP3.LUT R39, R39, 0xff0000, R32.reuse, 0xf8, !PT ;  /* 0x00ff000027277812 */ /* 0x100fe200078ef820 */
[----:B------:R-:W-:Y:S01]  /*b2b0*/  HADD2.F32 R42, -RZ, R40.H1_H1 ;  /* 0x30000028ff2a7230 */ /* 0x000fe20000004100 */
[----:B------:R-:W-:Y:S01]  /*b2c0*/  F2FP.F16.E4M3.UNPACK_B R6, R6 ;  /* 0x00000006ff06723e */ /* 0x000fe200020006ff */
[----:B------:R-:W-:Y:S01]  /*b2d0*/  HADD2.F32 R38, -RZ, R34.H1_H1 ;  /* 0x30000022ff267230 */ /* 0x000fe20000004100 */
[----:B------:R-:W-:Y:S01]  /*b2e0*/  LOP3.LUT R39, R39, 0xff000000, R32, 0xf8, !PT ;  /* 0xff00000027277812 */ /* 0x000fe200078ef820 */
[----:B------:R-:W-:Y:S01]  /*b2f0*/  HADD2.F32 R40, -RZ, R40.H0_H0 ;  /* 0x20000028ff287230 */ /* 0x000fe20000004100 */
[-C--:B------:R-:W-:Y:S01]  /*b300*/  F2FP.F16.E4M3.UNPACK_B R32, R7.reuse ;  /* 0x00000007ff20723e */ /* 0x080fe200020006ff */
[C---:B------:R-:W-:Y:S01]  /*b310*/  FMUL.FTZ R44, R30.reuse, R42 ;  /* 0x0000002a1e2c7220 */ /* 0x040fe20000410000 */
[----:B------:R-:W-:Y:S01]  /*b320*/  F2FP.F16.E4M3.UNPACK_B R33, R7.H1 ;  /* 0x00000007ff21723e */ /* 0x000fe200030006ff */
[----:B------:R-:W-:Y:S01]  /*b330*/  FMUL.FTZ R43, R30, R38 ;  /* 0x000000261e2b7220 */ /* 0x000fe20000410000 */
[-C--:B------:R-:W-:Y:S01]  /*b340*/  F2FP.F16.E4M3.UNPACK_B R7, R5.reuse ;  /* 0x00000005ff07723e */ /* 0x080fe200020006ff */
[----:B------:R-:W-:Y:S01]  /*b350*/  HADD2.F32 R34, -RZ, R34.H0_H0 ;  /* 0x20000022ff227230 */ /* 0x000fe20000004100 */
[----:B------:R-:W-:Y:S01]  /*b360*/  F2FP.F16.E4M3.UNPACK_B R30, R5.H1 ;  /* 0x00000005ff1e723e */ /* 0x000fe200030006ff */
[----:B------:R-:W-:-:S02]  /*b370*/  HADD2.F32 R5, -RZ, R6.H1_H1 ;  /* 0x30000006ff057230 */ /* 0x000fc40000004100 */
[C---:B------:R-:W-:Y:S01]  /*b380*/  FFMA.FTZ R44, R31.reuse, R38, -R44 ;  /* 0x000000261f2c7223 */ /* 0x040fe2000001082c */
[----:B------:R-:W-:Y:S01]  /*b390*/  FFMA.FTZ R45, R31, R42, R43 ;  /* 0x0000002a1f2d7223 */ /* 0x000fe2000001002b */
[----:B------:R-:W-:Y:S01]  /*b3a0*/  HADD2.F32 R6, -RZ, R6.H0_H0 ;  /* 0x20000006ff067230 */ /* 0x000fe20000004100 */
[----:B------:R-:W-:Y:S01]  /*b3b0*/  F2FP.F16.E4M3.UNPACK_B R41, R41.H1 ;  /* 0x00000029ff29723e */ /* 0x000fe200030006ff */
[C---:B------:R-:W-:Y:S01]  /*b3c0*/  FMUL.FTZ R31, R5.reuse, R40 ;  /* 0x00000028051f7220 */ /* 0x040fe20000410000 */
[----:B------:R-:W-:Y:S01]  /*b3d0*/  F2FP.F16.E4M3.UNPACK_B R37, R37.H1 ;  /* 0x00000025ff25723e */ /* 0x000fe200030006ff */
[-C--:B------:R-:W-:Y:S01]  /*b3e0*/  FMUL.FTZ R43, R5, R34.reuse ;  /* 0x00000022052b7220 */ /* 0x080fe20000410000 */
[----:B------:R-:W-:Y:S02]  /*b3f0*/  HADD2.F32 R5, -RZ, R32.H1_H1 ;  /* 0x30000020ff057230 */ /* 0x000fe40000004100 */
[----:B------:R-:W-:Y:S01]  /*b400*/  FFMA.FTZ R42, R6, R34, -R31 ;  /* 0x00000022062a7223 */ /* 0x000fe2000001081f */
[----:B------:R-:W-:-:S02]  /*b410*/  HADD2.F32 R38, -RZ, R41.H0_H0 ;  /* 0x20000029ff267230 */ /* 0x000fc40000004100 */
[----:B------:R-:W-:Y:S01]  /*b420*/  FFMA.FTZ R43, R6, R40, R43 ;  /* 0x00000028062b7223 */ /* 0x000fe2000001002b */
[----:B------:R-:W-:Y:S01]  /*b430*/  HADD2.F32 R31, -RZ, R37.H0_H0 ;  /* 0x20000025ff1f7230 */ /* 0x000fe20000004100 */
[----:B------:R-:W-:Y:S01]  /*b440*/  F2FP.F16.E4M3.UNPACK_B R3, R4 ;  /* 0x00000004ff03723e */ /* 0x000fe200020006ff */
[----:B------:R-:W-:Y:S02]  /*b450*/  HADD2.F32 R32, -RZ, R32.H0_H0 ;  /* 0x20000020ff207230 */ /* 0x000fe40000004100 */
[C---:B------:R-:W-:Y:S01]  /*b460*/  FMUL.FTZ R47, R5.reuse, R38 ;  /* 0x00000026052f7220 */ /* 0x040fe20000410000 */
[----:B------:R-:W-:Y:S02]  /*b470*/  HADD2.F32 R41, -RZ, R41.H1_H1 ;  /* 0x30000029ff297230 */ /* 0x000fe40000004100 */
[-C--:B------:R-:W-:Y:S01]  /*b480*/  FMUL.FTZ R5, R5, R31.reuse ;  /* 0x0000001f05057220 */ /* 0x080fe20000410000 */
[----:B------:R-:W-:Y:S02]  /*b490*/  HADD2.F32 R6, -RZ, R33.H1_H1 ;  /* 0x30000021ff067230 */ /* 0x000fe40000004100 */
[----:B------:R-:W-:Y:S01]  /*b4a0*/  FFMA.FTZ R47, R32, R31, -R47 ;  /* 0x0000001f202f7223 */ /* 0x000fe2000001082f */
[----:B------:R-:W-:-:S02]  /*b4b0*/  HADD2.F32 R37, -RZ, R37.H1_H1 ;  /* 0x30000025ff257230 */ /* 0x000fc40000004100 */
[----:B------:R-:W-:Y:S01]  /*b4c0*/  FFMA.FTZ R46, R32, R38, R5 ;  /* 0x00000026202e7223 */ /* 0x000fe20000010005 */
[----:B------:R-:W-:Y:S02]  /*b4d0*/  HADD2.F32 R33, -RZ, R33.H0_H0 ;  /* 0x20000021ff217230 */ /* 0x000fe40000004100 */
[C---:B------:R-:W-:Y:S01]  /*b4e0*/  FMUL.FTZ R34, R6.reuse, R41 ;  /* 0x0000002906227220 */ /* 0x040fe20000410000 */
[----:B------:R-:W-:Y:S01]  /*b4f0*/  F2FP.F16.E4M3.UNPACK_B R5, R39 ;  /* 0x00000027ff05723e */ /* 0x000fe200020006ff */
[-C--:B------:R-:W-:Y:S01]  /*b500*/  FMUL.FTZ R32, R6, R37.reuse ;  /* 0x0000002506207220 */ /* 0x080fe20000410000 */
[----:B------:R-:W-:Y:S01]  /*b510*/  F2FP.F16.E4M3.UNPACK_B R4, R4.H1 ;  /* 0x00000004ff04723e */ /* 0x000fe200030006ff */
[C---:B------:R-:W-:Y:S01]  /*b520*/  FFMA.FTZ R48, R33.reuse, R37, -R34 ;  /* 0x0000002521307223 */ /* 0x040fe20000010822 */
[----:B------:R-:W-:Y:S01]  /*b530*/  F2FP.F16.E4M3.UNPACK_B R31, R35 ;  /* 0x00000023ff1f723e */ /* 0x000fe200020006ff */
        /* <DEDUP_REMOVED lines=19> */
[--C-:B------:R-:W-:Y:S02]  /*b670*/  HADD2.F32 R31, -RZ, R39.reuse.H1_H1 ;  /* 0x30000027ff1f7230 */ /* 0x100fe40000004100 */
[----:B------:R-:W-:Y:S01]  /*b680*/  FFMA.FTZ R33, R3, R33, R4 ;  /* 0x0000002103217223 */ /* 0x000fe20000010004 */
[----:B------:R-:W-:Y:S02]  /*b690*/  HADD2.F32 R4, -RZ, R30.H1_H1 ;  /* 0x3000001eff047230 */ /* 0x000fe40000004100 */
[----:B------:R-:W-:-:S02]  /*b6a0*/  HADD2.F32 R32, -RZ, R39.H0_H0 ;  /* 0x20000027ff207230 */ /* 0x000fc40000004100 */
[----:B------:R-:W-:Y:S02]  /*b6b0*/  HADD2.F32 R3, -RZ, R7.H1_H1 ;  /* 0x30000007ff037230 */ /* 0x000fe40000004100 */
[C---:B------:R-:W-:Y:S01]  /*b6c0*/  FMUL.FTZ R40, R4.reuse, R5 ;  /* 0x0000000504287220 */ /* 0x040fe20000410000 */
[----:B------:R-:W-:Y:S02]  /*b6d0*/  HADD2.F32 R6, -RZ, R35.H0_H0 ;  /* 0x20000023ff067230 */ /* 0x000fe40000004100 */
[----:B------:R-:W-:Y:S01]  /*b6e0*/  FMUL.FTZ R35, R4, R31 ;  /* 0x0000001f04237220 */ /* 0x000fe20000410000 */
        /* <DEDUP_REMOVED lines=17> */
.L_x_1520:
[----:B------:R-:W-:Y:S05]  /*b800*/  BSYNC B1 ;  /* 0x0000000000017941 */ /* 0x000fea0003800000 */
.L_x_1519:
[----:B0-----:R-:W-:Y:S01]  /*b810*/  VIADD R3, R17, 0x40 ;  /* 0x0000004011037836 */ /* 0x001fe20000000000 */
[----:B------:R-:W-:Y:S04]  /*b820*/  BSSY B1, `(.L_x_1523) ;  /* 0x00000fa000017945 */ /* 0x000fe80003800000 */
[----:B------:R-:W-:-:S13]  /*b830*/  ISETP.GE.AND P0, PT, R3, R0, PT ;  /* 0x000000000300720c */ /* 0x000fda0003f06270 */
[----:B------:R-:W-:Y:S05]  /*b840*/  @P0 BRA `(.L_x_1524) ;  /* 0x0000000c00dc0947 */ /* 0x000fea0003800000 */
[----:B------:R-:W0:Y:S01]  /*b850*/  LDC R3, c[0x0][0x3f4] ;  /* 0x0000fd00ff037b82 */ /* 0x000e220000000800 */
        /* <DEDUP_REMOVED lines=10> */
[----:B------:R-:W-:-:S02]  /*b900*/  PRMT R3, R30, 0x7604, R3 ;  /* 0x000076041e037816 */ /* 0x000fc40000000003 */
[----:B------:R-:W-:Y:S02]  /*b910*/  LOP3.LUT R31, R27, 0xff, RZ, 0xc0, !PT ;  /* 0x000000ff1b1f7812 */ /* 0x000fe400078ec0ff */
[----:B------:R-:W-:Y:S02]  /*b920*/  LOP3.LUT R32, R32, 0xff, RZ, 0xc0, !PT ;  /* 0x000000ff20207812 */ /* 0x000fe400078ec0ff */
        /* <DEDUP_REMOVED lines=109> */
.L_x_1526:
[----:B------:R-:W-:Y:S05]  /*c000*/  BSYNC B2 ;  /* 0x0000000000027941 */ /* 0x000fea0003800000 */
.L_x_1525:
[----:B------:R-:W-:Y:S05]  /*c010*/  @P1 BRA `(.L_x_1524) ;  /* 0x0000000400e81947 */ /* 0x000fea0003800000 */
[----:B01--4-:R-:W0:Y:S01]  /*c020*/  LDS.128 R4, [R214+0x1e000] ;  /* 0x01e00000d6047984 */ /* 0x013e220000000c00 */
[----:B-----5:R-:W-:Y:S02]  /*c030*/  SHF.R.U32.HI R27, RZ, 0x8, R25 ;  /* 0x00000008ff1b7819 */ /* 0x020fe40000011619 */
[----:B------:R-:W-:Y:S02]  /*c040*/  SHF.R.U32.HI R32, RZ, 0x8, R21 ;  /* 0x00000008ff207819 */ /* 0x000fe40000011615 */
[----:B------:R-:W-:Y:S02]  /*c050*/  SHF.R.U32.HI R29, RZ, 0x8, R20 ;  /* 0x00000008ff1d7819 */ /* 0x000fe40000011614 */
[----:B------:R-:W-:Y:S02]  /*c060*/  LOP3.LUT R28, R25, 0xff, RZ, 0xc0, !PT ;  /* 0x000000ff191c7812 */ /* 0x000fe400078ec0ff */
[----:B------:R-:W-:Y:S02]  /*c070*/  LOP3.LUT R33, R21, 0xff, RZ, 0xc0, !PT ;  /* 0x000000ff15217812 */ /* 0x000fe400078ec0ff */
[----:B------:R-:W-:-:S02]  /*c080*/  LOP3.LUT R27, R27, 0xff, RZ, 0xc0, !PT ;  /* 0x000000ff1b1b7812 */ /* 0x000fc400078ec0ff */
[----:B------:R-:W-:Y:S02]  /*c090*/  LOP3.LUT R32, R32, 0xff, RZ, 0xc0, !PT ;  /* 0x000000ff20207812 */ /* 0x000fe400078ec0ff */
[----:B------:R-:W-:Y:S02]  /*c0a0*/  SHF.R.U32.HI R3, RZ, 0x8, R24 ;  /* 0x00000008ff037819 */ /* 0x000fe40000011618 */
[----:B------:R-:W-:Y:S02]  /*c0b0*/  LOP3.LUT R30, R29, 0xff, RZ, 0xc0, !PT ;  /* 0x000000ff1d1e7812 */ /* 0x000fe400078ec0ff */
[----:B------:R-:W-:Y:S02]  /*c0c0*/  PRMT R29, R27, 0x7604, R28 ;  /* 0x000076041b1d7816 */ /* 0x000fe4000000001c */
[----:B------:R-:W-:Y:S02]  /*c0d0*/  PRMT R33, R32, 0x7604, R33 ;  /* 0x0000760420217816 */ /* 0x000fe40000000021 */
[----:B------:R-:W-:-:S02]  /*c0e0*/  SHF.R.U32.HI R28, RZ, 0x10, R25 ;  /* 0x00000010ff1c7819 */ /* 0x000fc40000011619 */
[----:B------:R-:W-:Y:S02]  /*c0f0*/  SHF.R.U32.HI R32, RZ, 0x10, R21 ;  /* 0x00000010ff207819 */ /* 0x000fe40000011615 */
[----:B------:R-:W-:Y:S02]  /*c100*/  LOP3.LUT R26, R24, 0xff, RZ, 0xc0, !PT ;  /* 0x000000ff181a7812 */ /* 0x000fe400078ec0ff */
[----:B------:R-:W-:Y:S02]  /*c110*/  LOP3.LUT R3, R3, 0xff, RZ, 0xc0, !PT ;  /* 0x000000ff03037812 */ /* 0x000fe400078ec0ff */
[----:B------:R-:W-:Y:S02]  /*c120*/  LOP3.LUT R28, R28, 0xff, RZ, 0xc0, !PT ;  /* 0x000000ff1c1c7812 */ /* 0x000fe400078ec0ff */
[----:B------:R-:W-:Y:S02]  /*c130*/  LOP3.LUT R32, R32, 0xff, RZ, 0xc0, !PT ;  /* 0x000000ff20207812 */ /* 0x000fe400078ec0ff */
[----:B------:R-:W-:-:S02]  /*c140*/  LOP3.LUT R31, R20, 0xff, RZ, 0xc0, !PT ;  /* 0x000000ff141f7812 */ /* 0x000fc400078ec0ff */
[----:B------:R-:W-:Y:S02]  /*c150*/  PRMT R26, R3, 0x7604, R26 ;  /* 0x00007604031a7816 */ /* 0x000fe4000000001a */
[----:B------:R-:W-:Y:S02]  /*c160*/  SHF.R.U32.HI R3, RZ, 0x10, R24 ;  /* 0x00000010ff037819 */ /* 0x000fe40000011618 */
[----:B------:R-:W-:Y:S02]  /*c170*/  SHF.R.U32.HI R27, RZ, 0x10, R20 ;  /* 0x00000010ff1b7819 */ /* 0x000fe40000011614 */
[----:B------:R-:W-:Y:S02]  /*c180*/  PRMT R29, R28, 0x7054, R29 ;  /* 0x000070541c1d7816 */ /* 0x000fe4000000001d */
        /* <DEDUP_REMOVED lines=15> */
[----:B------:R-:W-:Y:S01]  /*c280*/  HADD2.F32 R32, -RZ, R30.H1_H1 ;  /* 0x3000001eff207230 */ /* 0x000fe20000004100 */
[----:B------:R-:W-:Y:S01]  /*c290*/  LOP3.LUT R27, R27, 0xff000000, R24, 0xf8, !PT ;  /* 0xff0000001b1b7812 */ /* 0x000fe200078ef818 */
[----:B------:R-:W-:Y:S01]  /*c2a0*/  HADD2.F32 R28, -RZ, R26.H1_H1 ;  /* 0x3000001aff1c7230 */ /* 0x000fe20000004100 */
        /* <DEDUP_REMOVED lines=81> */
.L_x_1524:
[----:B------:R-:W-:Y:S05]  /*c7c0*/  BSYNC B1 ;  /* 0x0000000000017941 */ /* 0x000fea0003800000 */
.L_x_1523:
[----:B------:R-:W-:-:S05]  /*c7d0*/  VIADD R3, R17, 0x60 ;  /* 0x0000006011037836 */ /* 0x000fca0000000000 */
        /* <DEDUP_REMOVED lines=9> */
[----:B------:R-:W-:Y:S02]  /*c870*/  SHF.R.U32.HI R26, RZ, 0x8, R15 ;  /* 0x00000008ff1a7819 */ /* 0x000fe4000001160f */
[----:B------:R-:W-:Y:S02]  /*c880*/  LOP3.LUT R21, R13, 0xff, RZ, 0xc0, !PT ;  /* 0x000000ff0d157812 */ /* 0x000fe400078ec0ff */
[----:B------:R-:W-:Y:S02]  /*c890*/  LOP3.LUT R27, R15, 0xff, RZ, 0xc0, !PT ;  /* 0x000000ff0f1b7812 */ /* 0x000fe400078ec0ff */
[----:B------:R-:W-:Y:S02]  /*c8a0*/  LOP3.LUT R20, R20, 0xff, RZ, 0xc0, !PT ;  /* 0x000000ff14147812 */ /* 0x000fe400078ec0ff */
[----:B------:R-:W-:-:S02]  /*c8b0*/  LOP3.LUT R26, R26, 0xff, RZ, 0xc0, !PT ;  /* 0x000000ff1a1a7812 */ /* 0x000fc400078ec0ff */
[----:B------:R-:W-:Y:S02]  /*c8c0*/  SHF.R.U32.HI R0, RZ, 0x8, R12 ;  /* 0x00000008ff007819 */ /* 0x000fe4000001160c */
[----:B------:R-:W-:Y:S02]  /*c8d0*/  SHF.R.U32.HI R24, RZ, 0x8, R14 ;  /* 0x00000008ff187819 */ /* 0x000fe4000001160e */
[----:B------:R-:W-:Y:S02]  /*c8e0*/  PRMT R21, R20, 0x7604, R21 ;  /* 0x0000760414157816 */ /* 0x000fe40000000015 */
[----:B------:R-:W-:Y:S02]  /*c8f0*/  PRMT R27, R26, 0x7604, R27 ;  /* 0x000076041a1b7816 */ /* 0x000fe4000000001b */
[----:B------:R-:W-:Y:S02]  /*c900*/  SHF.R.U32.HI R20, RZ, 0x10, R13 ;  /* 0x00000010ff147819 */ /* 0x000fe4000001160d */
[----:B------:R-:W-:-:S02]  /*c910*/  SHF.R.U32.HI R26, RZ, 0x10, R15 ;  /* 0x00000010ff1a7819 */ /* 0x000fc4000001160f */
        /* <DEDUP_REMOVED lines=21> */
[----:B------:R-:W-:Y:S01]  /*ca70*/  HADD2.F32 R13, -RZ, R0.H1_H1 ;  /* 0x30000000ff0d7230 */ /* 0x000fe20000004100 */
[----:B------:R-:W-:Y:S01]  /*ca80*/  LOP3.LUT R20, R3, 0xff000000, R12, 0xf8, !PT ;  /* 0xff00000003147812 */ /* 0x000fe200078ef80c */
[----:B------:R-:W-:Y:S01]  /*ca90*/  HADD2.F32 R29, -RZ, R28.H1_H1 ;  /* 0x3000001cff1d7230 */ /* 0x000fe20000004100 */
[----:B------:R-:W-:Y:S01]  /*caa0*/  LOP3.LUT R26, R25, 0xff000000, R14, 0xf8, !PT ;  /* 0xff000000191a7812 */ /* 0x000fe200078ef80e */
[----:B------:R-:W-:Y:S01]  /*cab0*/  HADD2.F32 R25, -RZ, R24.H1_H1 ;  /* 0x30000018ff197230 */ /* 0x000fe20000004100 */
[----:B------:R-:W-:Y:S01]  /*cac0*/  F2FP.F16.E4M3.UNPACK_B R3, R6 ;  /* 0x00000006ff03723e */ /* 0x000fe200020006ff */
[----:B------:R-:W-:Y:S01]  /*cad0*/  HADD2.F32 R12, -RZ, R0.H0_H0 ;  /* 0x20000000ff0c7230 */ /* 0x000fe20000004100 */
[----:B------:R-:W-:Y:S01]  /*cae0*/  F2FP.F16.E4M3.UNPACK_B R14, R7 ;  /* 0x00000007ff0e723e */ /* 0x000fe200020006ff */
[C---:B------:R-:W-:Y:S01]  /*caf0*/  FMUL.FTZ R31, R13.reuse, R29 ;  /* 0x0000001d0d1f7220 */ /* 0x040fe20000410000 */
[----:B------:R-:W-:Y:S01]  /*cb00*/  F2FP.F16.E4M3.UNPACK_B R15, R7.H1 ;  /* 0x00000007ff0f723e */ /* 0x000fe200030006ff */
[----:B------:R-:W-:Y:S01]  /*cb10*/  FMUL.FTZ R30, R13, R25 ;  /* 0x000000190d1e7220 */ /* 0x000fe20000410000 */
[-C--:B------:R-:W-:Y:S01]  /*cb20*/  F2FP.F16.E4M3.UNPACK_B R6, R5.reuse ;  /* 0x00000005ff06723e */ /* 0x080fe200020006ff */
[----:B------:R-:W-:Y:S01]  /*cb30*/  HADD2.F32 R28, -RZ, R28.H0_H0 ;  /* 0x2000001cff1c7230 */ /* 0x000fe20000004100 */
[----:B------:R-:W-:Y:S01]  /*cb40*/  F2FP.F16.E4M3.UNPACK_B R7, R5.H1 ;  /* 0x00000005ff07723e */ /* 0x000fe200030006ff */
[----:B------:R-:W-:Y:S01]  /*cb50*/  HADD2.F32 R5, -RZ, R3.H1_H1 ;  /* 0x30000003ff057230 */ /* 0x000fe20000004100 */
[----:B------:R-:W-:Y:S01]  /*cb60*/  F2FP.F16.E4M3.UNPACK_B R27, R27.H1 ;  /* 0x0000001bff1b723e */ /* 0x000fe200030006ff */
[----:B------:R-:W-:-:S02]  /*cb70*/  HADD2.F32 R24, -RZ, R24.H0_H0 ;  /* 0x20000018ff187230 */ /* 0x000fc40000004100 */
[C---:B------:R-:W-:Y:S01]  /*cb80*/  FFMA.FTZ R31, R12.reuse, R25, -R31 ;  /* 0x000000190c1f7223 */ /* 0x040fe2000001081f */
[----:B------:R-:W-:Y:S01]  /*cb90*/  FFMA.FTZ R30, R12, R29, R30 ;  /* 0x0000001d0c1e7223 */ /* 0x000fe2000001001e */
[----:B------:R-:W-:Y:S01]  /*cba0*/  HADD2.F32 R3, -RZ, R3.H0_H0 ;  /* 0x20000003ff037230 */ /* 0x000fe20000004100 */
[----:B------:R-:W-:Y:S01]  /*cbb0*/  F2FP.F16.E4M3.UNPACK_B R21, R21.H1 ;  /* 0x00000015ff15723e */ /* 0x000fe200030006ff */
[C---:B------:R-:W-:Y:S01]  /*cbc0*/  FMUL.FTZ R12, R5.reuse, R28 ;  /* 0x0000001c050c7220 */ /* 0x040fe20000410000 */
[----:B------:R-:W-:Y:S01]  /*cbd0*/  FMUL.FTZ R25, R5, R24 ;  /* 0x0000001805197220 */ /* 0x000fe20000410000 */
[--C-:B------:R-:W-:Y:S01]  /*cbe0*/  HADD2.F32 R5, -RZ, R14.reuse.H1_H1 ;  /* 0x3000000eff057230 */ /* 0x100fe20000004100 */
[----:B------:R-:W-:Y:S01]  /*cbf0*/  F2FP.F16.E4M3.UNPACK_B R0, R4 ;  /* 0x00000004ff00723e */ /* 0x000fe200020006ff */
[----:B------:R-:W-:Y:S02]  /*cc00*/  HADD2.F32 R13, -RZ, R27.H0_H0 ;  /* 0x2000001bff0d7230 */ /* 0x000fe40000004100 */
[C---:B------:R-:W-:Y:S01]  /*cc10*/  FFMA.FTZ R29, R3.reuse, R24, -R12 ;  /* 0x00000018031d7223 */ /* 0x040fe2000001080c */
[----:B------:R-:W-:Y:S01]  /*cc20*/  FFMA.FTZ R28, R3, R28, R25 ;  /* 0x0000001c031c7223 */ /* 0x000fe20000010019 */
[----:B------:R-:W-:Y:S01]  /*cc30*/  HADD2.F32 R12, -RZ, R21.H0_H0 ;  /* 0x20000015ff0c7230 */ /* 0x000fe20000004100 */
[----:B------:R-:W-:Y:S01]  /*cc40*/  F2FP.F16.E4M3.UNPACK_B R4, R4.H1 ;  /* 0x00000004ff04723e */ /* 0x000fe200030006ff */
[----:B------:R-:W-:-:S02]  /*cc50*/  HADD2.F32 R14, -RZ, R14.H0_H0 ;  /* 0x2000000eff0e7230 */ /* 0x000fc40000004100 */
[CC--:B------:R-:W-:Y:S01]  /*cc60*/  FMUL.FTZ R25, R5.reuse, R13.reuse ;  /* 0x0000000d05197220 */ /* 0x0c0fe20000410000 */
[----:B------:R-:W-:Y:S02]  /*cc70*/  HADD2.F32 R24, -RZ, R27.H1_H1 ;  /* 0x3000001bff187230 */ /* 0x000fe40000004100 */
[-C--:B------:R-:W-:Y:S01]  /*cc80*/  FMUL.FTZ R5, R5, R12.reuse ;  /* 0x0000000c05057220 */ /* 0x080fe20000410000 */
[----:B------:R-:W-:Y:S02]  /*cc90*/  HADD2.F32 R3, -RZ, R15.H1_H1 ;  /* 0x3000000fff037230 */ /* 0x000fe40000004100 */
[C---:B------:R-:W-:Y:S01]  /*cca0*/  FFMA.FTZ R27, R14.reuse, R12, -R25 ;  /* 0x0000000c0e1b7223 */ /* 0x040fe20000010819 */
[----:B------:R-:W-:Y:S02]  /*ccb0*/  HADD2.F32 R12, -RZ, R21.H1_H1 ;  /* 0x30000015ff0c7230 */ /* 0x000fe40000004100 */
[----:B------:R-:W-:Y:S01]  /*ccc0*/  FFMA.FTZ R32, R14, R13, R5 ;  /* 0x0000000d0e207223 */ /* 0x000fe20000010005 */
[----:B------:R-:W-:-:S02]  /*ccd0*/  HADD2.F32 R15, -RZ, R15.H0_H0 ;  /* 0x2000000fff0f7230 */ /* 0x000fc40000004100 */
[C---:B------:R-:W-:Y:S01]  /*cce0*/  FMUL.FTZ R34, R3.reuse, R24 ;  /* 0x0000001803227220 */ /* 0x040fe20000410000 */
[----:B------:R-:W-:Y:S01]  /*ccf0*/  F2FP.F16.E4M3.UNPACK_B R13, R26 ;  /* 0x0000001aff0d723e */ /* 0x000fe200020006ff */
[-C--:B------:R-:W-:Y:S01]  /*cd00*/  FMUL.FTZ R14, R3, R12.reuse ;  /* 0x0000000c030e7220 */ /* 0x080fe20000410000 */
[----:B------:R-:W-:Y:S02]  /*cd10*/  HADD2.F32 R5, -RZ, R4.H1_H1 ;  /* 0x30000004ff057230 */ /* 0x000fe40000004100 */
        /* <DEDUP_REMOVED lines=8> */
[C---:B------:R-:W-:Y:S01]  /*cda0*/  FMUL.FTZ R15, R5.reuse, R21 ;  /* 0x00000015050f7220 */ /* 0x040fe20000410000 */
[----:B------:R-:W-:Y:S02]  /*cdb0*/  HADD2.F32 R3, -RZ, R0.H1_H1 ;  /* 0x30000000ff037230 */ /* 0x000fe40000004100 */
[----:B------:R-:W-:Y:S02]  /*cdc0*/  HADD2.F32 R12, -RZ, R12.H0_H0 ;  /* 0x2000000cff0c7230 */ /* 0x000fe40000004100 */
[-C--:B------:R-:W-:Y:S01]  /*cdd0*/  FMUL.FTZ R25, R5, R13.reuse ;  /* 0x0000000d05197220 */ /* 0x080fe20000410000 */
        /* <DEDUP_REMOVED lines=8> */
[----:B------:R-:W-:-:S02]  /*ce60*/  HADD2.F32 R4, -RZ, R20.H1_H1 ;  /* 0x30000014ff047230 */ /* 0x000fc40000004100 */
[--C-:B------:R-:W-:Y:S02]  /*ce70*/  HADD2.F32 R3, -RZ, R7.reuse.H1_H1 ;  /* 0x30000007ff037230 */ /* 0x100fe40000004100 */
[--C-:B------:R-:W-:Y:S02]  /*ce80*/  HADD2.F32 R12, -RZ, R26.reuse.H1_H1 ;  /* 0x3000001aff0c7230 */ /* 0x100fe40000004100 */
[----:B------:R-:W-:Y:S02]  /*ce90*/  HADD2.F32 R13, -RZ, R26.H0_H0 ;  /* 0x2000001aff0d7230 */ /* 0x000fe40000004100 */
[C---:B------:R-:W-:Y:S01]  /*cea0*/  FMUL.FTZ R21, R3.reuse, R4 ;  /* 0x0000000403157220 */ /* 0x040fe20000410000 */
[----:B------:R-:W-:Y:S02]  /*ceb0*/  HADD2.F32 R0, -RZ, R6.H1_H1 ;  /* 0x30000006ff007230 */ /* 0x000fe40000004100 */
[----:B------:R-:W-:Y:S02]  /*cec0*/  HADD2.F32 R5, -RZ, R20.H0_H0 ;  /* 0x20000014ff057230 */ /* 0x000fe40000004100 */
[----:B------:R-:W-:Y:S01]  /*ced0*/  FMUL.FTZ R20, R3, R12 ;  /* 0x0000000c03147220 */ /* 0x000fe20000410000 */
[----:B------:R-:W-:-:S02]  /*cee0*/  HADD2.F32 R7, -RZ, R7.H0_H0 ;  /* 0x20000007ff077230 */ /* 0x000fc40000004100 */
[C---:B------:R-:W-:Y:S01]  /*cef0*/  FMUL.FTZ R3, R0.reuse, R13 ;  /* 0x0000000d00037220 */ /* 0x040fe20000410000 */
[----:B------:R-:W-:Y:S02]  /*cf00*/  HADD2.F32 R6, -RZ, R6.H0_H0 ;  /* 0x20000006ff067230 */ /* 0x000fe40000004100 */
[-C--:B------:R-:W-:Y:S01]  /*cf10*/  FMUL.FTZ R0, R0, R5.reuse ;  /* 0x0000000500007220 */ /* 0x080fe20000410000 */
[C---:B------:R-:W-:Y:S01]  /*cf20*/  FFMA.FTZ R20, R7.reuse, R4, -R20 ;  /* 0x0000000407147223 */ /* 0x040fe20000010814 */
[----:B------:R-:W-:Y:S01]  /*cf30*/  FFMA.FTZ R21, R7, R12, R21 ;  /* 0x0000000c07157223 */ /* 0x000fe20000010015 */
[C---:B------:R-:W-:Y:S01]  /*cf40*/  FFMA.FTZ R5, R6.reuse, R5, -R3 ;  /* 0x0000000506057223 */ /* 0x040fe20000010803 */
[----:B------:R-:W-:Y:S01]  /*cf50*/  FFMA.FTZ R0, R6, R13, R0 ;  /* 0x0000000d06007223 */ /* 0x000fe20000010000 */
[----:B------:R-:W-:Y:S02]  /*cf60*/  F2FP.SATFINITE.E4M3.F32.PACK_AB_MERGE_C R6, R30, R31, RZ ;  /* 0x0000001f1e06723e */ /* 0x000fe400048070ff */
[----:B------:R-:W-:-:S02]  /*cf70*/  F2FP.SATFINITE.E4M3.F32.PACK_AB_MERGE_C R7, R33, R34, RZ ;  /* 0x000000222107723e */ /* 0x000fc400048070ff */
[----:B------:R-:W-:Y:S02]  /*cf80*/  F2FP.SATFINITE.E4M3.F32.PACK_AB_MERGE_C R4, R25, R24, RZ ;  /* 0x000000181904723e */ /* 0x000fe400048070ff */
[----:B------:R-:W-:Y:S02]  /*cf90*/  F2FP.SATFINITE.E4M3.F32.PACK_AB_MERGE_C R20, R21, R20, RZ ;  /* 0x000000141514723e */ /* 0x000fe400048070ff */
[----:B------:R-:W-:Y:S02]  /*cfa0*/  F2FP.SATFINITE.E4M3.F32.PACK_AB_MERGE_C R6, R28, R29, R6 ;  /* 0x0000001d1c06723e */ /* 0x000fe40004807006 */
[----:B------:R-:W-:Y:S02]  /*cfb0*/  F2FP.SATFINITE.E4M3.F32.PACK_AB_MERGE_C R7, R32, R27, R7 ;  /* 0x0000001b2007723e */ /* 0x000fe40004807007 */
[----:B------:R-:W-:Y:S02]  /*cfc0*/  F2FP.SATFINITE.E4M3.F32.PACK_AB_MERGE_C R4, R14, R15, R4 ;  /* 0x0000000f0e04723e */ /* 0x000fe40004807004 */
[----:B------:R-:W-:-:S05]  /*cfd0*/  F2FP.SATFINITE.E4M3.F32.PACK_AB_MERGE_C R5, R0, R5, R20 ;  /* 0x000000050005723e */ /* 0x000fca0004807014 */
[----:B------:R0:W-:Y:S02]  /*cfe0*/  STS.128 [R214+0x1b000], R4 ;  /* 0x01b00004d6007388 */ /* 0x0001e40000000c00 */
.L_x_1529:
[----:B------:R-:W-:Y:S05]  /*cff0*/  BSYNC B1 ;  /* 0x0000000000017941 */ /* 0x000fea0003800000 */
.L_x_1528:
[----:B------:R-:W-:Y:S05]  /*d000*/  @P1 BRA `(.L_x_1527) ;  /* 0x00000050002c1947 */ /* 0x000fea0003800000 */
[----:B01--4-:R-:W0:Y:S01]  /*d010*/  LDS.128 R4, [R214+0x1f000] ;  /* 0x01f00000d6047984 */ /* 0x013e220000000c00 */
[----:B-----5:R-:W-:Y:S02]  /*d020*/  SHF.R.U32.HI R13, RZ, 0x8, R9 ;  /* 0x00000008ff0d7819 */ /* 0x020fe40000011609 */
[----:B------:R-:W-:Y:S02]  /*d030*/  LOP3.LUT R12, R9, 0xff, RZ, 0xc0, !PT ;  /* 0x000000ff090c7812 */ /* 0x000fe400078ec0ff */
[----:B------:R-:W-:Y:S02]  /*d040*/  LOP3.LUT R13, R13, 0xff, RZ, 0xc0, !PT ;  /* 0x000000ff0d0d7812 */ /* 0x000fe400078ec0ff */
[----:B------:R-:W-:Y:S02]  /*d050*/  SHF.R.U32.HI R21, RZ, 0x8, R11 ;  /* 0x00000008ff157819 */ /* 0x000fe4000001160b */
[----:B------:R-:W-:Y:S02]  /*d060*/  PRMT R12, R13, 0x7604, R12 ;  /* 0x000076040d0c7816 */ /* 0x000fe4000000000c */
[----:B------:R-:W-:-:S02]  /*d070*/  SHF.R.U32.HI R24, RZ, 0x10, R9 ;  /* 0x00000010ff187819 */ /* 0x000fc40000011609 */
[----:B------:R-:W-:Y:S02]  /*d080*/  SHF.R.U32.HI R13, RZ, 0x8, R10 ;  /* 0x00000008ff0d7819 */ /* 0x000fe4000001160a */
[----:B------:R-:W-:Y:S02]  /*d090*/  LOP3.LUT R14, R11, 0xff, RZ, 0xc0, !PT ;  /* 0x000000ff0b0e7812 */ /* 0x000fe400078ec0ff */
[----:B------:R-:W-:Y:S02]  /*d0a0*/  LOP3.LUT R21, R21, 0xff, RZ, 0xc0, !PT ;  /* 0x000000ff15157812 */ /* 0x000fe400078ec0ff */
[----:B------:R-:W-:Y:S02]  /*d0b0*/  SHF.R.U32.HI R20, RZ, 0x10, R11 ;  /* 0x00000010ff147819 */ /* 0x000fe4000001160b */
[----:B------:R-:W-:Y:S02]  /*d0c0*/  SHF.R.U32.HI R3, RZ, 0x8, R8 ;  /* 0x00000008ff037819 */ /* 0x000fe40000011608 */
[----:B------:R-:W-:Y:S01]  /*d0d0*/  LOP3.LUT R15, R13, 0xff, RZ, 0xc0, !PT ;  /* 0x000000ff0d0f7812 */ /* 0x000fe200078ec0ff */
[----:B------:R-:W-:Y:S01]  /*d0e0*/  IMAD.U32 R13, R24, 0x10000, RZ ;  /* 0x00010000180d7824 */ /* 0x000fe200078e00ff */
[----:B------:R-:W-:Y:S01]  /*d0f0*/  PRMT R14, R21, 0x7604, R14 ;  /* 0x00007604150e7816 */ /* 0x000fe2000000000e */
[----:B------:R-:W-:Y:S01]  /*d100*/  IMAD.U32 R21, R20, 0x10000, RZ ;  /* 0x0001000014157824 */ /* 0x000fe200078e00ff */
[----:B------:R-:W-:-:S02]  /*d110*/  LOP3.LUT R0, R8, 0xff, RZ, 0xc0, !PT ;  /* 0x000000ff08007812 */ /* 0x000fc400078ec0ff */
[----:B------:R-:W-:Y:S02]  /*d120*/  LOP3.LUT R3, R3, 0xff, RZ, 0xc0, !PT ;  /* 0x000000ff03037812 */ /* 0x000fe400078ec0ff */
[----:B------:R-:W-:Y:S02]  /*d130*/  LOP3.LUT R13, R12, 0xff0000, R13, 0xf8, !PT ;  /* 0x00ff00000c0d7812 */ /* 0x000fe400078ef80d */
[----:B------:R-:W-:Y:S02]  /*d140*/  PRMT R3, R3, 0x7604, R0 ;  /* 0x0000760403037816 */ /* 0x000fe40000000000 */
[----:B------:R-:W-:Y:S02]  /*d150*/  LOP3.LUT R0, R10, 0xff, RZ, 0xc0, !PT ;  /* 0x000000ff0a007812 */ /* 0x000fe400078ec0ff */
[----:B------:R-:W-:Y:S02]  /*d160*/  LOP3.LUT R21, R14, 0xff0000, R21, 0xf8, !PT ;  /* 0x00ff00000e157812 */ /* 0x000fe400078ef815 */
[----:B------:R-:W-:-:S02]  /*d170*/  PRMT R15, R15, 0x7604, R0 ;  /* 0x000076040f0f7816 */ /* 0x000fc40000000000 */
[----:B------:R-:W-:Y:S02]  /*d180*/  LOP3.LUT R21, R21, 0xff000000, R11, 0xf8, !PT ;  /* 0xff00000015157812 */ /* 0x000fe400078ef80b */
[----:B------:R-:W-:Y:S02]  /*d190*/  LOP3.LUT R13, R13, 0xff000000, R9, 0xf8, !PT ;  /* 0xff0000000d0d7812 */ /* 0x000fe400078ef809 */
[----:B------:R-:W-:Y:S02]  /*d1a0*/  LOP3.LUT R3, R3, 0xff0000, R8, 0xf8, !PT ;  /* 0x00ff000003037812 */ /* 0x000fe400078ef808 */
[----:B0-----:R-:W-:Y:S02]  /*d1b0*/  F2FP.F16.E4M3.UNPACK_B R0, R6.H1 ;  /* 0x00000006ff00723e */ /* 0x001fe400030006ff */
[----:B------:R-:W-:Y:S02]  /*d1c0*/  LOP3.LUT R15, R15, 0xff0000, R10, 0xf8, !PT ;  /* 0x00ff00000f0f7812 */ /* 0x000fe400078ef80a */
[----:B------:R-:W-:Y:S01]  /*d1d0*/  F2FP.F16.E4M3.UNPACK_B R24, R21 ;  /* 0x00000015ff18723e */ /* 0x000fe200020006ff */
[----:B------:R-:W-:Y:S01]  /*d1e0*/  HADD2.F32 R9, -RZ, R0.H1_H1 ;  /* 0x30000000ff097230 */ /* 0x000fe20000004100 */
[----:B------:R-:W-:-:S02]  /*d1f0*/  F2FP.F16.E4M3.UNPACK_B R14, R13 ;  /* 0x0000000dff0e723e */ /* 0x000fc400020006ff */
        /* <DEDUP_REMOVED lines=86> */
[----:B------:R0:W-:Y:S01]  /*d760*/  STS.128 [R214+0x1f000], R4 ;  /* 0x01f00004d6007388 */ /* 0x0001e20000000c00 */
[----:B------:R-:W-:Y:S05]  /*d770*/  BRA `(.L_x_1527) ;  /* 0x0000004800507947 */ /* 0x000fea0003800000 */
.L_x_1500:
[----:B------:R-:W1:Y:S01]  /*d780*/  LDC R54, c[0x0][0x448] ;  /* 0x00011200ff367b82 */ /* 0x000e620000000800 */
[----:B------:R-:W-:Y:S01]  /*d790*/  IMAD.MOV.U32 R10, RZ, RZ, R24 ;  /* 0x000000ffff0a7224 */ /* 0x000fe200078e0018 */
[----:B------:R-:W-:Y:S01]  /*d7a0*/  ULDC.64 UR4, c[0x0][0x3f8] ;  /* 0x0000fe0000047ab9 */ /* 0x000fe20000000a00 */
[----:B------:R-:W-:Y:S01]  /*d7b0*/  IMAD.MOV.U32 R11, RZ, RZ, R49 ;  /* 0x000000ffff0b7224 */ /* 0x000fe200078e0031 */
[----:B------:R-:W-:Y:S01]  /*d7c0*/  ULDC.64 UR6, c[0x0][0x408] ;  /* 0x0001020000067ab9 */ /* 0x000fe20000000a00 */
[----:B------:R-:W-:Y:S01]  /*d7d0*/  ULDC.64 UR8, c[0x0][0x400] ;  /* 0x0001000000087ab9 */ /* 0x000fe20000000a00 */
[----:B------:R-:W-:Y:S02]  /*d7e0*/  SHF.R.S32.HI R56, RZ, 0x1f, R22 ;  /* 0x0000001fff387819 */ /* 0x000fe40000011416 */
[----:B-1----:R-:W-:-:S13]  /*d7f0*/  ISETP.NE.AND P0, PT, R54, 0x1, PT ;  /* 0x000000013600780c */ /* 0x002fda0003f05270 */
[----:B------:R-:W1:Y:S08]  /*d800*/  @P0 LDC R4, c[0x0][0x44c] ;  /* 0x00011300ff040b82 */ /* 0x000e700000000800 */
[----:B------:R-:W2:Y:S01]  /*d810*/  @P0 LDC R5, c[0x0][0x450] ;  /* 0x00011400ff050b82 */ /* 0x000ea20000000800 */
[----:B-1----:R-:W-:-:S05]  /*d820*/  @P0 IMAD.HI.U32 R4, R3, R4, RZ ;  /* 0x0000000403040227 */ /* 0x002fca00078e00ff */
[----:B--2---:R-:W-:Y:S01]  /*d830*/  @P0 SHF.R.U32.HI R3, RZ, R5, R4 ;  /* 0x00000005ff030219 */ /* 0x004fe20000011604 */
[----:B------:R-:W-:Y:S02]  /*d840*/  IMAD.MOV.U32 R4, RZ, RZ, R38 ;  /* 0x000000ffff047224 */ /* 0x000fe400078e0026 */
[----:B------:R-:W-:Y:S01]  /*d850*/  IMAD.MOV.U32 R5, RZ, RZ, R27 ;  /* 0x000000ffff057224 */ /* 0x000fe200078e001b */
[----:B------:R-:W-:Y:S01]  /*d860*/  SHF.R.S32.HI R6, RZ, 0x1f, R3 ;  /* 0x0000001fff067819 */ /* 0x000fe20000011403 */
[----:B------:R-:W-:-:S04]  /*d870*/  IMAD.WIDE.U32 R10, R3, UR4, R10 ;  /* 0x00000004030a7c25 */ /* 0x000fc8000f8e000a */
[----:B------:R-:W-:Y:S02]  /*d880*/  IMAD R8, R6, UR4, RZ ;  /* 0x0000000406087c24 */ /* 0x000fe4000f8e02ff */
[----:B------:R-:W-:-:S04]  /*d890*/  IMAD.WIDE.U32 R4, R3, UR6, R4 ;  /* 0x0000000603047c25 */ /* 0x000fc8000f8e0004 */
[----:B------:R-:W-:Y:S01]  /*d8a0*/  IMAD R6, R6, UR6, RZ ;  /* 0x0000000606067c24 */ /* 0x000fe2000f8e02ff */
[----:B------:R-:W-:Y:S01]  /*d8b0*/  IADD3 R57, P1, R4, UR8, RZ ;  /* 0x0000000804397c10 */ /* 0x000fe2000ff3e0ff */
[C---:B------:R-:W-:Y:S01]  /*d8c0*/  IMAD R7, R3.reuse, UR5, R8 ;  /* 0x0000000503077c24 */ /* 0x040fe2000f8e0208 */
[----:B------:R-:W-:Y:S01]  /*d8d0*/  ULDC.64 UR4, c[0x0][0x3e8] ;  /* 0x0000fa0000047ab9 */ /* 0x000fe20000000a00 */
[----:B------:R-:W-:Y:S01]  /*d8e0*/  IMAD R3, R3, UR7, R6 ;  /* 0x0000000703037c24 */ /* 0x000fe2000f8e0206 */
[----:B------:R-:W-:Y:S01]  /*d8f0*/  IADD3 R55, P0, R10, UR4, RZ ;  /* 0x000000040a377c10 */ /* 0x000fe2000ff1e0ff */
[----:B------:R-:W-:-:S03]  /*d900*/  UMOV UR4, 0xffffffff ;  /* 0xffffffff00047882 */ /* 0x000fc60000000000 */
[----:B------:R-:W-:Y:S02]  /*d910*/  IADD3.X R10, R11, UR5, R7, P0, !PT ;  /* 0x000000050b0a7c10 */ /* 0x000fe400087fe407 */
[----:B------:R-:W-:Y:S01]  /*d920*/  IADD3.X R52, R5, UR9, R3, P1, !PT ;  /* 0x0000000905347c10 */ /* 0x000fe20008ffe403 */
[----:B------:R-:W-:Y:S06]  /*d930*/  BRA.DIV UR4, `(.L_x_1530) ;  /* 0x000001e604147947 */ /* 0x000fec000b800000 */
[----:B------:R-:W1:Y:S01]  /*d940*/  LDC R53, c[0x0][0x3f4] ;  /* 0x0000fd00ff357b82 */ /* 0x000e620000000800 */
[----:B------:R-:W2:Y:S01]  /*d950*/  SHFL.IDX PT, R14, R57, RZ, 0x181f ;  /* 0x00181fff390e7589 */ /* 0x000ea200000e0000 */
[----:B------:R-:W-:-:S03]  /*d960*/  IMAD R54, R195, R54, RZ ;  /* 0x00000036c3367224 */ /* 0x000fc600078e02ff */
[----:B------:R-:W3:Y:S04]  /*d970*/  SHFL.IDX PT, R5, R55, RZ, 0x181f ;  /* 0x00181fff37057589 */ /* 0x000ee800000e0000 */
[----:B------:R-:W4:Y:S04]  /*d980*/  SHFL.IDX PT, R4, R52, RZ, 0x181f ;  /* 0x00181fff34047589 */ /* 0x000f2800000e0000 */
[----:B------:R-:W5:Y:S01]  /*d990*/  SHFL.IDX PT, R3, R10, RZ, 0x181f ;  /* 0x00181fff0a037589 */ /* 0x000f6200000e0000 */
[----:B-1----:R-:W-:-:S04]  /*d9a0*/  ISETP.GE.AND P0, PT, R22, R53, PT ;  /* 0x000000351600720c */ /* 0x002fc80003f06270 */
[----:B------:R-:W-:-:S13]  /*d9b0*/  ISETP.GE.OR P1, PT, R37, R54, P0 ;  /* 0x000000362500720c */ /* 0x000fda0000726670 */
[C---:B--2---:R-:W-:Y:S02]  /*d9c0*/  @!P1 IADD3 R24, P3, R22.reuse, R14, RZ ;  /* 0x0000000e16189210 */ /* 0x044fe40007f7e0ff */
[----:B---3--:R-:W-:-:S03]  /*d9d0*/  @!P1 IADD3 R6, P2, R22, R5, RZ ;  /* 0x0000000516069210 */ /* 0x008fc60007f5e0ff */
[--C-:B----4-:R-:W-:Y:S02]  /*d9e0*/  @!P1 IMAD.X R25, R4, 0x1, R56.reuse, P3 ;  /* 0x0000000104199824 */ /* 0x110fe400018e0638 */
[----:B-----5:R-:W-:Y:S02]  /*d9f0*/  @!P1 IMAD.X R5, R3, 0x1, R56, P2 ;  /* 0x0000000103059824 */ /* 0x020fe400010e0638 */
[----:B------:R-:W-:Y:S02]  /*da00*/  @!P1 IMAD.MOV.U32 R4, RZ, RZ, R6 ;  /* 0x000000ffff049224 */ /* 0x000fe400078e0006 */
[----:B------:R-:W2:Y:S04]  /*da10*/  @!P1 LD.E.128 R24, desc[UR46][R24.64] ;  /* 0x0000002e18189980 */ /* 0x000ea8000c101d00 */
[----:B------:R-:W3:Y:S04]  /*da20*/  @!P1 LD.E.128 R4, desc[UR46][R4.64] ;  /* 0x0000002e04049980 */ /* 0x000ee8000c101d00 */
[----:B------:R1:W4:Y:S04]  /*da30*/  SHFL.IDX PT, R3, R10, 0x1, 0x181f ;  /* 0x00381f000a037f89 */ /* 0x00032800000e0000 */
[----:B------:R1:W0:Y:S04]  /*da40*/  SHFL.IDX PT, R9, R55, 0x1, 0x181f ;  /* 0x00381f0037097f89 */ /* 0x00022800000e0000 */
[----:B------:R1:W0:Y:S04]  /*da50*/  SHFL.IDX PT, R8, R52, 0x1, 0x181f ;  /* 0x00381f0034087f89 */ /* 0x00022800000e0000 */
[----:B------:R1:W0:Y:S01]  /*da60*/  SHFL.IDX PT, R14, R57, 0x1, 0x181f ;  /* 0x00381f00390e7f89 */ /* 0x00022200000e0000 */
[----:B------:R-:W-:-:S02]  /*da70*/  CS2R R44, SRZ ;  /* 0x00000000002c7805 */ /* 0x000fc4000001ff00 */
[----:B------:R-:W-:Y:S02]  /*da80*/  CS2R R46, SRZ ;  /* 0x00000000002e7805 */ /* 0x000fe4000001ff00 */
[----:B------:R-:W-:Y:S02]  /*da90*/  CS2R R48, SRZ ;  /* 0x0000000000307805 */ /* 0x000fe4000001ff00 */
[----:B------:R-:W-:Y:S01]  /*daa0*/  CS2R R50, SRZ ;  /* 0x0000000000327805 */ /* 0x000fe2000001ff00 */
[----:B--2---:R-:W-:Y:S02]  /*dab0*/  @!P1 IMAD.MOV.U32 R48, RZ, RZ, R24 ;  /* 0x000000ffff309224 */ /* 0x004fe400078e0018 */
[----:B------:R-:W-:Y:S02]  /*dac0*/  @!P1 IMAD.MOV.U32 R49, RZ, RZ, R25 ;  /* 0x000000ffff319224 */ /* 0x000fe400078e0019 */
[----:B---3--:R-:W-:Y:S02]  /*dad0*/  @!P1 IMAD.MOV.U32 R44, RZ, RZ, R4 ;  /* 0x000000ffff2c9224 */ /* 0x008fe400078e0004 */
[----:B------:R-:W-:Y:S01]  /*dae0*/  @!P1 IMAD.MOV.U32 R45, RZ, RZ, R5 ;  /* 0x000000ffff2d9224 */ /* 0x000fe200078e0005 */
[----:B------:R-:W-:Y:S01]  /*daf0*/  CS2R R4, SRZ ;  /* 0x0000000000047805 */ /* 0x000fe2000001ff00 */
[----:B------:R-:W-:-:S02]  /*db00*/  @!P1 IMAD.MOV.U32 R46, RZ, RZ, R6 ;  /* 0x000000ffff2e9224 */ /* 0x000fc400078e0006 */
[----:B------:R-:W-:Y:S02]  /*db10*/  @!P1 IMAD.MOV.U32 R47, RZ, RZ, R7 ;  /* 0x000000ffff2f9224 */ /* 0x000fe400078e0007 */
[----:B------:R-:W-:Y:S02]  /*db20*/  @!P1 IMAD.MOV.U32 R50, RZ, RZ, R26 ;  /* 0x000000ffff329224 */ /* 0x000fe400078e001a */
[----:B01--4-:R-:W-:-:S07]  /*db30*/  @!P1 IMAD.MOV.U32 R51, RZ, RZ, R27 ;  /* 0x000000ffff339224 */ /* 0x013fce00078e001b */
.L_x_1850:
[----:B------:R-:W-:Y:S01]  /*db40*/  VIADD R7, R37, 0x20 ;  /* 0x0000002025077836 */ /* 0x000fe20000000000 */
[----:B------:R-:W-:Y:S01]  /*db50*/  BSSY B1, `(.L_x_1531) ;  /* 0x0000010000017945 */ /* 0x000fe20003800000 */
[----:B------:R-:W-:Y:S02]  /*db60*/  CS2R R28, SRZ ;  /* 0x00000000001c7805 */ /* 0x000fe4000001ff00 */
[----:B------:R-:W-:Y:S02]  /*db70*/  CS2R R30, SRZ ;  /* 0x00000000001e7805 */ /* 0x000fe4000001ff00 */
[----:B------:R-:W-:Y:S02]  /*db80*/  ISETP.GE.AND P1, PT, R7, R54, PT ;  /* 0x000000360700720c */ /* 0x000fe40003f26270 */
[----:B------:R-:W-:-:S11]  /*db90*/  CS2R R6, SRZ ;  /* 0x0000000000067805 */ /* 0x000fd6000001ff00 */
[----:B------:R-:W-:Y:S05]  /*dba0*/  @P1 BRA `(.L_x_1532) ;  /* 0x0000000000281947 */ /* 0x000fea0003800000 */
[----:B------:R-:W-:Y:S02]  /*dbb0*/  CS2R R6, SRZ ;  /* 0x0000000000067805 */ /* 0x000fe4000001ff00 */
[----:B------:R-:W-:Y:S02]  /*dbc0*/  CS2R R28, SRZ ;  /* 0x00000000001c7805 */ /* 0x000fe4000001ff00 */
[----:B------:R-:W-:Y:S01]  /*dbd0*/  CS2R R30, SRZ ;  /* 0x00000000001e7805 */ /* 0x000fe2000001ff00 */
[----:B------:R-:W-:Y:S06]  /*dbe0*/  @P0 BRA `(.L_x_1532) ;  /* 0x0000000000180947 */ /* 0x000fec0003800000 */
[C---:B------:R-:W-:Y:S02]  /*dbf0*/  IADD3 R28, P1, R22.reuse, R9, RZ ;  /* 0x00000009161c7210 */ /* 0x040fe40007f3e0ff */
[----:B------:R-:W-:-:S03]  /*dc00*/  IADD3 R4, P2, R22, R14, RZ ;  /* 0x0000000e16047210 */ /* 0x000fc60007f5e0ff */
[--C-:B------:R-:W-:Y:S02]  /*dc10*/  IMAD.X R29, R3, 0x1, R56.reuse, P1 ;  /* 0x00000001031d7824 */ /* 0x100fe400008e0638 */
[----:B------:R-:W-:-:S04]  /*dc20*/  IMAD.X R5, R8, 0x1, R56, P2 ;  /* 0x0000000108057824 */ /* 0x000fc800010e0638 */
[----:B------:R-:W5:Y:S04]  /*dc30*/  LD.E.128 R28, desc[UR46][R28.64] ;  /* 0x0000002e1c1c7980 */ /* 0x000f68000c101d00 */
[----:B------:R-:W5:Y:S02]  /*dc40*/  LD.E.128 R4, desc[UR46][R4.64] ;  /* 0x0000002e04047980 */ /* 0x000f64000c101d00 */
.L_x_1532:
[----:B------:R-:W-:Y:S05]  /*dc50*/  BSYNC B1 ;  /* 0x0000000000017941 */ /* 0x000fea0003800000 */
.L_x_1531:
[----:B------:R-:W-:-:S03]  /*dc60*/  UMOV UR4, 0xffffffff ;  /* 0xffffffff00047882 */ /* 0x000fc60000000000 */
[----:B------:R-:W-:Y:S05]  /*dc70*/  BRA.DIV UR4, `(.L_x_1533) ;  /* 0x000001e604647947 */ /* 0x000fea000b800000 */
[----:B------:R-:W0:Y:S01]  /*dc80*/  SHFL.IDX PT, R9, R55, 0x2, 0x181f ;  /* 0x00581f0037097f89 */ /* 0x000e2200000e0000 */
[----:B------:R-:W-:-:S03]  /*dc90*/  VIADD R11, R37, 0x40 ;  /* 0x00000040250b7836 */ /* 0x000fc60000000000 */
[----:B------:R-:W1:Y:S02]  /*dca0*/  SHFL.IDX PT, R14, R57, 0x2, 0x181f ;  /* 0x00581f00390e7f89 */ /* 0x000e6400000e0000 */
[----:B------:R-:W-:Y:S02]  /*dcb0*/  ISETP.GE.OR P1, PT, R11, R54, P0 ;  /* 0x000000360b00720c */ /* 0x000fe40000726670 */
[----:B------:R-:W2:Y:S04]  /*dcc0*/  SHFL.IDX PT, R3, R10, 0x2, 0x181f ;  /* 0x00581f000a037f89 */ /* 0x000ea800000e0000 */
[----:B------:R-:W3:Y:S07]  /*dcd0*/  SHFL.IDX PT, R8, R52, 0x2, 0x181f ;  /* 0x00581f0034087f89 */ /* 0x000eee00000e0000 */
[----:B0-----:R-:W-:-:S02]  /*dce0*/  @!P1 IADD3 R24, P2, R22, R9, RZ ;  /* 0x0000000916189210 */ /* 0x001fc40007f5e0ff */
[----:B-1----:R-:W-:-:S03]  /*dcf0*/  @!P1 IADD3 R32, P3, R22, R14, RZ ;  /* 0x0000000e16209210 */ /* 0x002fc60007f7e0ff */
[--C-:B--2---:R-:W-:Y:S02]  /*dd00*/  @!P1 IMAD.X R25, R3, 0x1, R56.reuse, P2 ;  /* 0x0000000103199824 */ /* 0x104fe400010e0638 */
[----:B---3--:R-:W-:-:S04]  /*dd10*/  @!P1 IMAD.X R33, R8, 0x1, R56, P3 ;  /* 0x0000000108219824 */ /* 0x008fc800018e0638 */
[----:B------:R-:W2:Y:S04]  /*dd20*/  @!P1 LD.E.128 R24, desc[UR46][R24.64] ;  /* 0x0000002e18189980 */ /* 0x000ea8000c101d00 */
[----:B------:R-:W3:Y:S01]  /*dd30*/  @!P1 LD.E.128 R32, desc[UR46][R32.64] ;  /* 0x0000002e20209980 */ /* 0x000ee2000c101d00 */
[----:B------:R-:W-:Y:S02]  /*dd40*/  CS2R R20, SRZ ;  /* 0x0000000000147805 */ /* 0x000fe4000001ff00 */
[----:B------:R-:W-:Y:S02]  /*dd50*/  CS2R R38, SRZ ;  /* 0x0000000000267805 */ /* 0x000fe4000001ff00 */
[----:B------:R-:W-:Y:S01]  /*dd60*/  CS2R R40, SRZ ;  /* 0x0000000000287805 */ /* 0x000fe2000001ff00 */
[----:B------:R-:W0:Y:S01]  /*dd70*/  SHFL.IDX PT, R55, R55, 0x3, 0x181f ;  /* 0x00781f0037377f89 */ /* 0x000e2200000e0000 */
[----:B------:R-:W-:-:S02]  /*dd80*/  CS2R R42, SRZ ;  /* 0x00000000002a7805 */ /* 0x000fc4000001ff00 */
[----:B------:R-:W-:Y:S01]  /*dd90*/  CS2R R8, SRZ ;  /* 0x0000000000087805 */ /* 0x000fe2000001ff00 */
[----:B------:R1:W4:Y:S04]  /*dda0*/  SHFL.IDX PT, R3, R10, 0x3, 0x181f ;  /* 0x00781f000a037f89 */ /* 0x00032800000e0000 */
[----:B------:R-:W0:Y:S04]  /*ddb0*/  SHFL.IDX PT, R57, R57, 0x3, 0x181f ;  /* 0x00781f0039397f89 */ /* 0x000e2800000e0000 */
[----:B------:R-:W0:Y:S01]  /*ddc0*/  SHFL.IDX PT, R52, R52, 0x3, 0x181f ;  /* 0x00781f0034347f89 */ /* 0x000e2200000e0000 */
[----:B--2---:R-:W-:-:S02]  /*ddd0*/  @!P1 IMAD.MOV.U32 R20, RZ, RZ, R24 ;  /* 0x000000ffff149224 */ /* 0x004fc400078e0018 */
[----:B------:R-:W-:Y:S02]  /*dde0*/  @!P1 IMAD.MOV.U32 R21, RZ, RZ, R25 ;  /* 0x000000ffff159224 */ /* 0x000fe400078e0019 */
[----:B------:R-:W-:Y:S02]  /*ddf0*/  @!P1 IMAD.MOV.U32 R38, RZ, RZ, R26 ;  /* 0x000000ffff269224 */ /* 0x000fe400078e001a */
[----:B------:R-:W-:Y:S02]  /*de00*/  @!P1 IMAD.MOV.U32 R39, RZ, RZ, R27 ;  /* 0x000000ffff279224 */ /* 0x000fe400078e001b */
[----:B---3--:R-:W-:Y:S02]  /*de10*/  @!P1 IMAD.MOV.U32 R40, RZ, RZ, R32 ;  /* 0x000000ffff289224 */ /* 0x008fe400078e0020 */
[----:B------:R-:W-:Y:S02]  /*de20*/  @!P1 IMAD.MOV.U32 R41, RZ, RZ, R33 ;  /* 0x000000ffff299224 */ /* 0x000fe400078e0021 */
[----:B------:R-:W-:-:S02]  /*de30*/  @!P1 IMAD.MOV.U32 R42, RZ, RZ, R34 ;  /* 0x000000ffff2a9224 */ /* 0x000fc400078e0022 */
[----:B01--4-:R-:W-:-:S07]  /*de40*/  @!P1 IMAD.MOV.U32 R43, RZ, RZ, R35 ;  /* 0x000000ffff2b9224 */ /* 0x013fce00078e0023 */
.L_x_1860:
[----:B------:R-:W-:Y:S01]  /*de50*/  VIADD R37, R37, 0x60 ;  /* 0x0000006025257836 */ /* 0x000fe20000000000 */
[----:B------:R-:W-:Y:S01]  /*de60*/  BSSY B1, `(.L_x_1534) ;  /* 0x0000010000017945 */ /* 0x000fe20003800000 */
[----:B------:R-:W-:Y:S02]  /*de70*/  CS2R R10, SRZ ;  /* 0x00000000000a7805 */ /* 0x000fe4000001ff00 */
[----:B------:R-:W-:Y:S02]  /*de80*/  CS2R R12, SRZ ;  /* 0x00000000000c7805 */ /* 0x000fe4000001ff00 */
[----:B------:R-:W-:Y:S02]  /*de90*/  CS2R R14, SRZ ;  /* 0x00000000000e7805 */ /* 0x000fe4000001ff00 */
[----:B------:R-:W-:-:S13]  /*dea0*/  ISETP.GE.AND P1, PT, R37, R54, PT ;  /* 0x000000362500720c */ /* 0x000fda0003f26270 */
        /* <DEDUP_REMOVED lines=11> */
.L_x_1535:
[----:B------:R-:W-:Y:S05]  /*df60*/  BSYNC B1 ;  /* 0x0000000000017941 */ /* 0x000fea0003800000 */
.L_x_1534:
[----:B------:R-:W-:Y:S01]  /*df70*/  ULEA.HI UR4, UR43, UR43, URZ, 0x1 ;  /* 0x0000002b2b047291 */ /* 0x000fe2000f8f083f */
[C---:B------:R-:W-:Y:S01]  /*df80*/  VIADD R37, R17.reuse, 0x40 ;  /* 0x0000004011257836 */ /* 0x040fe20000000000 */
[----:B------:R-:W-:Y:S01]  /*df90*/  VIADDMNMX R54, R54, -R199, 0x80, PT ;  /* 0x0000008036367446 */ /* 0x000fe200038009c7 */
[C---:B------:R-:W-:Y:S01]  /*dfa0*/  VIADD R3, R17.reuse, 0x60 ;  /* 0x0000006011037836 */ /* 0x040fe20000000000 */
[----:B------:R-:W-:Y:S01]  /*dfb0*/  ULOP3.LUT UR4, UR4, 0xfffffffe, URZ, 0xc0, !UPT ;  /* 0xfffffffe04047892 */ /* 0x000fe2000f8ec03f */
[----:B------:R-:W-:Y:S01]  /*dfc0*/  BSSY B1, `(.L_x_1536) ;  /* 0x000000a000017945 */ /* 0x000fe20003800000 */
[-C--:B------:R-:W-:Y:S02]  /*dfd0*/  ISETP.GE.OR P3, PT, R17, R54.reuse, P0 ;  /* 0x000000361100720c */ /* 0x080fe40000766670 */
[----:B------:R-:W-:Y:S01]  /*dfe0*/  UIADD3 UR4, UR43, -UR4, URZ ;  /* 0x800000042b047290 */ /* 0x000fe2000fffe03f */
[-C--:B------:R-:W-:Y:S02]  /*dff0*/  ISETP.GE.OR P2, PT, R219, R54.reuse, P0 ;  /* 0x00000036db00720c */ /* 0x080fe40000746670 */
[----:B------:R-:W-:-:S02]  /*e000*/  ISETP.GE.OR P1, PT, R37, R54, P0 ;  /* 0x000000362500720c */ /* 0x000fc40000726670 */
[----:B------:R-:W-:Y:S01]  /*e010*/  ISETP.GE.OR P0, PT, R3, R54, P0 ;  /* 0x000000360300720c */ /* 0x000fe20000706670 */
[----:B------:R-:W-:-:S05]  /*e020*/  IMAD.U32 R25, RZ, RZ, UR4 ;  /* 0x00000004ff197e24 */ /* 0x000fca000f8e00ff */
[----:B------:R-:W-:-:S04]  /*e030*/  SHF.L.U32 R25, R25, 0x1f, RZ ;  /* 0x0000001f19197819 */ /* 0x000fc800000006ff */
[----:B------:R-:W0:Y:S02]  /*e040*/  SYNCS.PHASECHK.TRANS64.TRYWAIT P4, [R16+URZ+0x28400], R25 ;  /* 0x02840019100075a7 */ /* 0x000e24000808017f */
[----:B0-----:R-:W-:Y:S05]  /*e050*/  @!P4 BRA `(.L_x_1537) ;  /* 0x000001e40084c947 */ /* 0x001fea0003800000 */
.L_x_1861:
[----:B------:R-:W-:Y:S05]  /*e060*/  BSYNC B1 ;  /* 0x0000000000017941 */ /* 0x000fea0003800000 */
.L_x_1536:
[----:B------:R-:W-:Y:S04]  /*e070*/  BSSY B1, `(.L_x_1538) ;  /* 0x0000101000017945 */ /* 0x000fe80003800000 */
[----:B------:R-:W-:Y:S05]  /*e080*/  @P3 BRA `(.L_x_1539) ;  /* 0x0000000c00fc3947 */ /* 0x000fea0003800000 */
[----:B------:R-:W-:Y:S02]  /*e090*/  SHF.R.U32.HI R24, RZ, 0x8, R44 ;  /* 0x00000008ff187819 */ /* 0x000fe4000001162c */
[----:B------:R-:W-:Y:S02]  /*e0a0*/  LOP3.LUT R26, R44, 0xff, RZ, 0xc0, !PT ;  /* 0x000000ff2c1a7812 */ /* 0x000fe400078ec0ff */
[----:B0-----:R-:W-:Y:S02]  /*e0b0*/  LOP3.LUT R25, R24, 0xff, RZ, 0xc0, !PT ;  /* 0x000000ff18197812 */ /* 0x001fe400078ec0ff */
[----:B------:R-:W-:Y:S02]  /*e0c0*/  LEA.HI R24, R53, R0, RZ, 0x1c ;  /* 0x0000000035187211 */ /* 0x000fe400078fe0ff */
[----:B------:R-:W-:Y:S02]  /*e0d0*/  PRMT R55, R25, 0x7604, R26 ;  /* 0x0000760419377816 */ /* 0x000fe4000000001a */
[----:B------:R-:W-:-:S02]  /*e0e0*/  SHF.R.S32.HI R25, RZ, 0x1f, R24 ;  /* 0x0000001fff197819 */ /* 0x000fc40000011418 */
[----:B------:R-:W-:Y:S02]  /*e0f0*/  SHF.R.U32.HI R27, RZ, 0x8, R45 ;  /* 0x00000008ff1b7819 */ /* 0x000fe4000001162d */
[----:B------:R-:W-:Y:S01]  /*e100*/  LEA.HI R25, R25, R24, RZ, 0x3 ;  /* 0x0000001819197211 */ /* 0x000fe200078f18ff */
[----:B------:R-:W-:Y:S01]  /*e110*/  IMAD.SHL.U32 R24, R24, 0x10, RZ ;  /* 0x0000001018187824 */ /* 0x000fe200078e00ff */
[----:B------:R-:W-:Y:S02]  /*e120*/  LOP3.LUT R32, R45, 0xff, RZ, 0xc0, !PT ;  /* 0x000000ff2d207812 */ /* 0x000fe400078ec0ff */
[----:B------:R-:W-:Y:S01]  /*e130*/  LOP3.LUT R27, R27, 0xff, RZ, 0xc0, !PT ;  /* 0x000000ff1b1b7812 */ /* 0x000fe200078ec0ff */
[----:B------:R-:W-:Y:S01]  /*e140*/  IMAD.SHL.U32 R25, R25, 0x800, RZ ;  /* 0x0000080019197824 */ /* 0x000fe200078e00ff */
[----:B------:R-:W-:Y:S02]  /*e150*/  SHF.R.U32.HI R26, RZ, 0x8, R46 ;  /* 0x00000008ff1a7819 */ /* 0x000fe4000001162e */
[----:B------:R-:W-:-:S02]  /*e160*/  SHF.R.U32.HI R33, RZ, 0x8, R47 ;  /* 0x00000008ff217819 */ /* 0x000fc4000001162f */
[----:B------:R-:W-:Y:S02]  /*e170*/  LOP3.LUT R24, R209, 0x70, R24, 0xf8, !PT ;  /* 0x00000070d1187812 */ /* 0x000fe400078ef818 */
[----:B------:R-:W-:Y:S02]  /*e180*/  SHF.R.U32.HI R54, RZ, 0x3, R209 ;  /* 0x00000003ff367819 */ /* 0x000fe400000116d1 */
[----:B------:R-:W-:Y:S02]  /*e190*/  PRMT R57, R27, 0x7604, R32 ;  /* 0x000076041b397816 */ /* 0x000fe40000000020 */
[----:B------:R-:W-:Y:S02]  /*e1a0*/  LOP3.LUT R27, R26, 0xff, RZ, 0xc0, !PT ;  /* 0x000000ff1a1b7812 */ /* 0x000fe400078ec0ff */
[----:B------:R-:W-:Y:S02]  /*e1b0*/  LOP3.LUT R32, R46, 0xff, RZ, 0xc0, !PT ;  /* 0x000000ff2e207812 */ /* 0x000fe400078ec0ff */
[----:B------:R-:W-:-:S02]  /*e1c0*/  LOP3.LUT R34, R47, 0xff, RZ, 0xc0, !PT ;  /* 0x000000ff2f227812 */ /* 0x000fc400078ec0ff */
[----:B------:R-:W-:Y:S02]  /*e1d0*/  SHF.R.U32.HI R35, RZ, 0x8, R48 ;  /* 0x00000008ff237819 */ /* 0x000fe40000011630 */
[----:B------:R-:W-:Y:S02]  /*e1e0*/  LOP3.LUT R33, R33, 0xff, RZ, 0xc0, !PT ;  /* 0x000000ff21217812 */ /* 0x000fe400078ec0ff */
[----:B------:R-:W-:Y:S02]  /*e1f0*/  LOP3.LUT R26, R24, R54, RZ, 0x3c, !PT ;  /* 0x00000036181a7212 */ /* 0x000fe400078e3cff */
[----:B------:R-:W-:Y:S02]  /*e200*/  LOP3.LUT R24, R25, 0xffffc000, RZ, 0xc0, !PT ;  /* 0xffffc00019187812 */ /* 0x000fe400078ec0ff */
[----:B------:R-:W-:Y:S02]  /*e210*/  LOP3.LUT R52, R48, 0xff, RZ, 0xc0, !PT ;  /* 0x000000ff30347812 */ /* 0x000fe400078ec0ff */
[----:B------:R-:W-:-:S02]  /*e220*/  LOP3.LUT R35, R35, 0xff, RZ, 0xc0, !PT ;  /* 0x000000ff23237812 */ /* 0x000fc400078ec0ff */
[----:B------:R-:W-:Y:S02]  /*e230*/  PRMT R59, R27, 0x7604, R32 ;  /* 0x000076041b3b7816 */ /* 0x000fe40000000020 */
[----:B------:R-:W-:Y:S02]  /*e240*/  PRMT R61, R33, 0x7604, R34 ;  /* 0x00007604213d7816 */ /* 0x000fe40000000022 */
[----:B------:R-:W-:Y:S02]  /*e250*/  IADD3 R33, R26, R24, R213 ;  /* 0x000000181a217210 */ /* 0x000fe40007ffe0d5 */
[----:B------:R-:W-:Y:S01]  /*e260*/  SHF.R.U32.HI R32, RZ, 0x8, R49 ;  /* 0x00000008ff207819 */ /* 0x000fe20000011631 */
[----:B------:R-:W-:Y:S01]  /*e270*/  LDS.128 R24, [R214+0x18000] ;  /* 0x01800000d6187984 */ /* 0x000fe20000000c00 */
[----:B------:R-:W-:Y:S02]  /*e280*/  SHF.R.U32.HI R34, RZ, 0x8, R50 ;  /* 0x00000008ff227819 */ /* 0x000fe40000011632 */
[----:B------:R-:W-:Y:S01]  /*e290*/  PRMT R63, R35, 0x7604, R52 ;  /* 0x00007604233f7816 */ /* 0x000fe20000000034 */
[----:B------:R-:W-:Y:S01]  /*e2a0*/  IMAD.IADD R52, R16, 0x1, R33 ;  /* 0x0000000110347824 */ /* 0x000fe200078e0221 */
[----:B------:R-:W-:-:S02]  /*e2b0*/  LOP3.LUT R35, R49, 0xff, RZ, 0xc0, !PT ;  /* 0x000000ff31237812 */ /* 0x000fc400078ec0ff */
[----:B------:R-:W-:Y:S02]  /*e2c0*/  LOP3.LUT R32, R32, 0xff, RZ, 0xc0, !PT ;  /* 0x000000ff20207812 */ /* 0x000fe400078ec0ff */
[----:B------:R-:W-:Y:S02]  /*e2d0*/  LOP3.LUT R34, R34, 0xff, RZ, 0xc0, !PT ;  /* 0x000000ff22227812 */ /* 0x000fe400078ec0ff */
[----:B------:R-:W-:Y:S02]  /*e2e0*/  LOP3.LUT R65, R50, 0xff, RZ, 0xc0, !PT ;  /* 0x000000ff32417812 */ /* 0x000fe400078ec0ff */
[----:B------:R-:W-:Y:S02]  /*e2f0*/  PRMT R67, R32, 0x7604, R35 ;  /* 0x0000760420437816 */ /* 0x000fe40000000023 */
[----:B------:R-:W-:Y:S02]  /*e300*/  PRMT R69, R34, 0x7604, R65 ;  /* 0x0000760422457816 */ /* 0x000fe40000000041 */
[----:B------:R-:W0:Y:S01]  /*e310*/  LDS.128 R32, [R52+0x18000] ;  /* 0x0180000034207984 */ /* 0x000e220000000c00 */
[----:B------:R-:W-:-:S02]  /*e320*/  SHF.R.U32.HI R54, RZ, 0x8, R51 ;  /* 0x00000008ff367819 */ /* 0x000fc40000011633 */
[----:B------:R-:W-:Y:S02]  /*e330*/  SHF.R.U32.HI R56, RZ, 0x10, R45 ;  /* 0x00000010ff387819 */ /* 0x000fe4000001162d */
[----:B------:R-:W-:Y:S02]  /*e340*/  LOP3.LUT R71, R51, 0xff, RZ, 0xc0, !PT ;  /* 0x000000ff33477812 */ /* 0x000fe400078ec0ff */
[----:B------:R-:W-:Y:S02]  /*e350*/  LOP3.LUT R54, R54, 0xff, RZ, 0xc0, !PT ;  /* 0x000000ff36367812 */ /* 0x000fe400078ec0ff */
[----:B------:R-:W-:Y:S02]  /*e360*/  SHF.R.U32.HI R58, RZ, 0x10, R46 ;  /* 0x00000010ff3a7819 */ /* 0x000fe4000001162e */
[----:B------:R-:W-:Y:S02]  /*e370*/  LOP3.LUT R56, R56, 0xff, RZ, 0xc0, !PT ;  /* 0x000000ff38387812 */ /* 0x000fe400078ec0ff */
[----:B------:R-:W-:-:S02]  /*e380*/  PRMT R71, R54, 0x7604, R71 ;  /* 0x0000760436477816 */ /* 0x000fc40000000047 */
[----:B------:R-:W-:Y:S02]  /*e390*/  SHF.R.U32.HI R54, RZ, 0x10, R44 ;  /* 0x00000010ff367819 */ /* 0x000fe4000001162c */
[----:B------:R-:W-:Y:S02]  /*e3a0*/  LOP3.LUT R58, R58, 0xff, RZ, 0xc0, !PT ;  /* 0x000000ff3a3a7812 */ /* 0x000fe400078ec0ff */
[----:B------:R-:W-:Y:S02]  /*e3b0*/  PRMT R57, R56, 0x7054, R57 ;  /* 0x0000705438397816 */ /* 0x000fe40000000039 */
[----:B------:R-:W-:Y:S02]  /*e3c0*/  SHF.R.U32.HI R56, RZ, 0x10, R49 ;  /* 0x00000010ff387819 */ /* 0x000fe40000011631 */
[----:B------:R-:W-:Y:S02]  /*e3d0*/  LOP3.LUT R54, R54, 0xff, RZ, 0xc0, !PT ;  /* 0x000000ff36367812 */ /* 0x000fe400078ec0ff */
[----:B------:R-:W-:-:S02]  /*e3e0*/  PRMT R59, R58, 0x7054, R59 ;  /* 0x000070543a3b7816 */ /* 0x000fc4000000003b */
[----:B------:R-:W-:Y:S02]  /*e3f0*/  SHF.R.U32.HI R58, RZ, 0x10, R50 ;  /* 0x00000010ff3a7819 */ /* 0x000fe40000011632 */
[----:B------:R-:W-:Y:S02]  /*e400*/  LOP3.LUT R56, R56, 0xff, RZ, 0xc0, !PT ;  /* 0x000000ff38387812 */ /* 0x000fe400078ec0ff */
[----:B------:R-:W-:Y:S02]  /*e410*/  SHF.R.U32.HI R60, RZ, 0x10, R47 ;  /* 0x00000010ff3c7819 */ /* 0x000fe4000001162f */
[----:B------:R-:W-:Y:S02]  /*e420*/  PRMT R55, R54, 0x7054, R55 ;  /* 0x0000705436377816 */ /* 0x000fe40000000037 */
[----:B------:R-:W-:Y:S02]  /*e430*/  SHF.R.U32.HI R54, RZ, 0x10, R48 ;  /* 0x00000010ff367819 */ /* 0x000fe40000011630 */
[----:B------:R-:W-:-:S02]  /*e440*/  LOP3.LUT R58, R58, 0xff, RZ, 0xc0, !PT ;  /* 0x000000ff3a3a7812 */ /* 0x000fc400078ec0ff */
[----:B------:R-:W-:Y:S02]  /*e450*/  PRMT R67, R56, 0x7054, R67 ;  /* 0x0000705438437816 */ /* 0x000fe40000000043 */
[----:B------:R-:W-:Y:S02]  /*e460*/  LOP3.LUT R60, R60, 0xff, RZ, 0xc0, !PT ;  /* 0x000000ff3c3c7812 */ /* 0x000fe400078ec0ff */
[----:B------:R-:W-:Y:S02]  /*e470*/  LOP3.LUT R54, R54, 0xff, RZ, 0xc0, !PT ;  /* 0x000000ff36367812 */ /* 0x000fe400078ec0ff */
[----:B------:R-:W-:Y:S02]  /*e480*/  PRMT R69, R58, 0x7054, R69 ;  /* 0x000070543a457816 */ /* 0x000fe40000000045 */
[----:B------:R-:W-:Y:S02]  /*e490*/  LOP3.LUT R67, R67, 0xff000000, R49, 0xf8, !PT ;  /* 0xff00000043437812 */ /* 0x000fe400078ef831 */
[----:B------:R-:W-:-:S02]  /*e4a0*/  PRMT R61, R60, 0x7054, R61 ;  /* 0x000070543c3d7816 */ /* 0x000fc4000000003d */
[----:B------:R-:W-:Y:S02]  /*e4b0*/  LOP3.LUT R57, R57, 0xff000000, R45, 0xf8, !PT ;  /* 0xff00000039397812 */ /* 0x000fe400078ef82d */
[----:B------:R-:W-:Y:S02]  /*e4c0*/  SHF.R.U32.HI R60, RZ, 0x10, R51 ;  /* 0x00000010ff3c7819 */ /* 0x000fe40000011633 */
[----:B------:R-:W-:Y:S02]  /*e4d0*/  PRMT R65, R54, 0x7054, R63 ;  /* 0x0000705436417816 */ /* 0x000fe4000000003f */
[----:B------:R-:W-:Y:S02]  /*e4e0*/  LOP3.LUT R45, R69, 0xff000000, R50, 0xf8, !PT ;  /* 0xff000000452d7812 */ /* 0x000fe400078ef832 */
[----:B------:R-:W-:Y:S02]  /*e4f0*/  F2FP.F16.E4M3.UNPACK_B R66, R67 ;  /* 0x00000043ff42723e */ /* 0x000fe400020006ff */
[----:B0-----:R-:W-:-:S02]  /*e500*/  F2FP.F16.E4M3.UNPACK_B R50, R33 ;  /* 0x00000021ff32723e */ /* 0x001fc400020006ff */
[----:B------:R-:W-:Y:S01]  /*e510*/  LOP3.LUT R54, R55, 0xff000000, R44, 0xf8, !PT ;  /* 0xff00000037367812 */ /* 0x000fe200078ef82c */
[--C-:B------:R-:W-:Y:S01]  /*e520*/  HADD2.F32 R68, -RZ, R66.reuse.H0_H0 ;  /* 0x20000042ff447230 */ /* 0x100fe20000004100 */
[----:B------:R-:W-:Y:S01]  /*e530*/  LOP3.LUT R44, R59, 0xff000000, R46, 0xf8, !PT ;  /* 0xff0000003b2c7812 */ /* 0x000fe200078ef82e */
[----:B------:R-:W-:Y:S01]  /*e540*/  HADD2.F32 R69, -RZ, R66.H1_H1 ;  /* 0x30000042ff457230 */ /* 0x000fe20000004100 */
[----:B------:R-:W-:Y:S02]  /*e550*/  LOP3.LUT R63, R61, 0xff000000, R47, 0xf8, !PT ;  /* 0xff0000003d3f7812 */ /* 0x000fe400078ef82f */
[----:B------:R-:W-:Y:S02]  /*e560*/  LOP3.LUT R60, R60, 0xff, RZ, 0xc0, !PT ;  /* 0x000000ff3c3c7812 */ /* 0x000fe400078ec0ff */
[----:B------:R-:W-:Y:S02]  /*e570*/  LOP3.LUT R47, R65, 0xff000000, R48, 0xf8, !PT ;  /* 0xff000000412f7812 */ /* 0x000fe400078ef830 */
[----:B------:R-:W-:-:S02]  /*e580*/  F2FP.F16.E4M3.UNPACK_B R59, R57 ;  /* 0x00000039ff3b723e */ /* 0x000fc400020006ff */
[-C--:B------:R-:W-:Y:S02]  /*e590*/  F2FP.F16.E4M3.UNPACK_B R48, R25.reuse ;  /* 0x00000019ff30723e */ /* 0x080fe400020006ff */
[----:B------:R-:W-:Y:S01]  /*e5a0*/  F2FP.F16.E4M3.UNPACK_B R55, R25.H1 ;  /* 0x00000019ff37723e */ /* 0x000fe200030006ff */
[----:B------:R-:W-:Y:S01]  /*e5b0*/  HADD2.F32 R25, -RZ, R50.H0_H0 ;  /* 0x20000032ff197230 */ /* 0x000fe20000004100 */
[----:B------:R-:W-:Y:S01]  /*e5c0*/  PRMT R71, R60, 0x7054, R71 ;  /* 0x000070543c477816 */ /* 0x000fe20000000047 */
[--C-:B------:R-:W-:Y:S01]  /*e5d0*/  HADD2.F32 R60, -RZ, R59.reuse.H0_H0 ;  /* 0x2000003bff3c7230 */ /* 0x100fe20000004100 */
[-C--:B------:R-:W-:Y:S01]  /*e5e0*/  F2FP.F16.E4M3.UNPACK_B R61, R35.reuse ;  /* 0x00000023ff3d723e */ /* 0x080fe200020006ff */
[----:B------:R-:W-:Y:S01]  /*e5f0*/  HADD2.F32 R49, -RZ, R48.H0_H0 ;  /* 0x20000030ff317230 */ /* 0x000fe20000004100 */
[----:B------:R-:W-:Y:S01]  /*e600*/  F2FP.F16.E4M3.UNPACK_B R65, R35.H1 ;  /* 0x00000023ff41723e */ /* 0x000fe200030006ff */
[----:B------:R-:W-:Y:S01]  /*e610*/  HADD2.F32 R59, -RZ, R59.H1_H1 ;  /* 0x3000003bff3b7230 */ /* 0x000fe20000004100 */
[----:B------:R-:W-:-:S02]  /*e620*/  F2FP.F16.E4M3.UNPACK_B R35, R32 ;  /* 0x00000020ff23723e */ /* 0x000fc400020006ff */
[----:B------:R-:W-:Y:S01]  /*e630*/  F2FP.F16.E4M3.UNPACK_B R62, R32.H1 ;  /* 0x00000020ff3e723e */ /* 0x000fe200030006ff */
[C---:B------:R-:W-:Y:S01]  /*e640*/  FMUL.FTZ R32, R25.reuse, R68 ;  /* 0x0000004419207220 */ /* 0x040fe20000410000 */
[----:B------:R-:W-:Y:S01]  /*e650*/  F2FP.F16.E4M3.UNPACK_B R56, R33.H1 ;  /* 0x00000021ff38723e */ /* 0x000fe200030006ff */
[-C--:B------:R-:W-:Y:S01]  /*e660*/  FMUL.FTZ R33, R25, R60.reuse ;  /* 0x0000003c19217220 */ /* 0x080fe20000410000 */
[----:B------:R-:W-:Y:S01]  /*e670*/  F2FP.F16.E4M3.UNPACK_B R67, R67.H1 ;  /* 0x00000043ff43723e */ /* 0x000fe200030006ff */
[C---:B------:R-:W-:Y:S01]  /*e680*/  FFMA.FTZ R25, R49.reuse, R60, -R32 ;  /* 0x0000003c31197223 */ /* 0x040fe20000010820 */
[----:B------:R-:W-:Y:S01]  /*e690*/  F2FP.F16.E4M3.UNPACK_B R57, R57.H1 ;  /* 0x00000039ff39723e */ /* 0x000fe200030006ff */
[----:B------:R-:W-:Y:S02]  /*e6a0*/  HADD2.F32 R32, -RZ, R48.H1_H1 ;  /* 0x30000030ff207230 */ /* 0x000fe40000004100 */
[----:B------:R-:W-:Y:S01]  /*e6b0*/  FFMA.FTZ R33, R49, R68, R33 ;  /* 0x0000004431217223 */ /* 0x000fe20000010021 */
[----:B------:R-:W-:Y:S01]  /*e6c0*/  HADD2.F32 R48, -RZ, R50.H1_H1 ;  /* 0x30000032ff307230 */ /* 0x000fe20000004100 */
[----:B------:R-:W-:Y:S01]  /*e6d0*/  LOP3.LUT R71, R71, 0xff000000, R51, 0xf8, !PT ;  /* 0xff00000047477812 */ /* 0x000fe200078ef833 */
[----:B------:R-:W-:Y:S01]  /*e6e0*/  HADD2.F32 R66, -RZ, R67.H0_H0 ;  /* 0x20000043ff427230 */ /* 0x000fe20000004100 */
[----:B------:R-:W-:Y:S01]  /*e6f0*/  F2FP.F16.E4M3.UNPACK_B R58, R27 ;  /* 0x0000001bff3a723e */ /* 0x000fe200020006ff */
[----:B------:R-:W-:-:S02]  /*e700*/  HADD2.F32 R49, -RZ, R56.H0_H0 ;  /* 0x20000038ff317230 */ /* 0x000fc40000004100 */
[C---:B------:R-:W-:Y:S01]  /*e710*/  FMUL.FTZ R73, R48.reuse, R69 ;  /* 0x0000004530497220 */ /* 0x040fe20000410000 */
[----:B------:R-:W-:Y:S02]  /*e720*/  HADD2.F32 R60, -RZ, R57.H0_H0 ;  /* 0x20000039ff3c7230 */ /* 0x000fe40000004100 */
[-C--:B------:R-:W-:Y:S01]  /*e730*/  FMUL.FTZ R68, R48, R59.reuse ;  /* 0x0000003b30447220 */ /* 0x080fe20000410000 */
[----:B------:R-:W-:Y:S02]  /*e740*/  HADD2.F32 R50, -RZ, R55.H0_H0 ;  /* 0x20000037ff327230 */ /* 0x000fe40000004100 */
[C---:B------:R-:W-:Y:S01]  /*e750*/  FMUL.FTZ R75, R49.reuse, R66 ;  /* 0x00000042314b7220 */ /* 0x040fe20000410000 */
[C---:B------:R-:W-:Y:S01]  /*e760*/  FFMA.FTZ R48, R32.reuse, R59, -R73 ;  /* 0x0000003b20307223 */ /* 0x040fe20000010849 */
[-C--:B------:R-:W-:Y:S01]  /*e770*/  FMUL.FTZ R77, R49, R60.reuse ;  /* 0x0000003c314d7220 */ /* 0x080fe20000410000 */
[----:B------:R-:W-:Y:S01]  /*e780*/  FFMA.FTZ R32, R32, R69, R68 ;  /* 0x0000004520207223 */ /* 0x000fe20000010044 */
[----:B------:R-:W-:Y:S01]  /*e790*/  F2FP.F16.E4M3.UNPACK_B R69, R71 ;  /* 0x00000047ff45723e */ /* 0x000fe200020006ff */
[C---:B------:R-:W-:Y:S01]  /*e7a0*/  FFMA.FTZ R49, R50.reuse, R60, -R75 ;  /* 0x0000003c32317223 */ /* 0x040fe2000001084b */
[----:B------:R-:W-:Y:S01]  /*e7b0*/  FFMA.FTZ R50, R50, R66, R77 ;  /* 0x0000004232327223 */ /* 0x000fe2000001004d */
[----:B------:R-:W-:Y:S01]  /*e7c0*/  F2FP.F16.E4M3.UNPACK_B R66, R63 ;  /* 0x0000003fff42723e */ /* 0x000fe200020006ff */
[----:B------:R-:W-:Y:S01]  /*e7d0*/  HADD2.F32 R59, -RZ, R57.H1_H1 ;  /* 0x30000039ff3b7230 */ /* 0x000fe20000004100 */
[----:B------:R-:W-:Y:S01]  /*e7e0*/  F2FP.F16.E4M3.UNPACK_B R64, R27.H1 ;  /* 0x0000001bff40723e */ /* 0x000fe200030006ff */
[----:B------:R-:W-:Y:S01]  /*e7f0*/  HADD2.F32 R68, -RZ, R67.H1_H1 ;  /* 0x30000043ff447230 */ /* 0x000fe20000004100 */
[-C--:B------:R-:W-:Y:S01]  /*e800*/  F2FP.F16.E4M3.UNPACK_B R51, R24.reuse.H1 ;  /* 0x00000018ff33723e */ /* 0x080fe200030006ff */
[----:B------:R-:W-:Y:S01]  /*e810*/  HADD2.F32 R56, -RZ, R56.H1_H1 ;  /* 0x30000038ff387230 */ /* 0x000fe20000004100 */
[----:B------:R-:W-:Y:S01]  /*e820*/  F2FP.F16.E4M3.UNPACK_B R46, R24 ;  /* 0x00000018ff2e723e */ /* 0x000fe200020006ff */
[----:B------:R-:W-:Y:S01]  /*e830*/  HADD2.F32 R70, -RZ, R69.H0_H0 ;  /* 0x20000045ff467230 */ /* 0x000fe20000004100 */
[----:B------:R-:W-:Y:S01]  /*e840*/  F2FP.F16.E4M3.UNPACK_B R24, R26 ;  /* 0x0000001aff18723e */ /* 0x000fe200020006ff */
[----:B------:R-:W-:-:S02]  /*e850*/  HADD2.F32 R57, -RZ, R61.H0_H0 ;  /* 0x2000003dff397230 */ /* 0x000fc40000004100 */
[C---:B------:R-:W-:Y:S01]  /*e860*/  FMUL.FTZ R72, R56.reuse, R68 ;  /* 0x0000004438487220 */ /* 0x040fe20000410000 */
[----:B------:R-:W-:Y:S02]  /*e870*/  HADD2.F32 R67, -RZ, R66.H0_H0 ;  /* 0x20000042ff437230 */ /* 0x000fe40000004100 */
[----:B------:R-:W-:Y:S01]  /*e880*/  FMUL.FTZ R73, R56, R59 ;  /* 0x0000003b38497220 */ /* 0x000fe20000410000 */
[----:B------:R-:W-:Y:S02]  /*e890*/  HADD2.F32 R55, -RZ, R55.H1_H1 ;  /* 0x30000037ff377230 */ /* 0x000fe40000004100 */
[C---:B------:R-:W-:Y:S01]  /*e8a0*/  FMUL.FTZ R75, R57.reuse, R70 ;  /* 0x00000046394b7220 */ /* 0x040fe20000410000 */
[----:B------:R-:W-:Y:S02]  /*e8b0*/  HADD2.F32 R60, -RZ, R58.H0_H0 ;  /* 0x2000003aff3c7230 */ /* 0x000fe40000004100 */
[----:B------:R-:W-:Y:S01]  /*e8c0*/  FMUL.FTZ R77, R57, R67 ;  /* 0x00000043394d7220 */ /* 0x000fe20000410000 */
[----:B------:R-:W-:-:S02]  /*e8d0*/  HADD2.F32 R69, -RZ, R69.H1_H1 ;  /* 0x30000045ff457230 */ /* 0x000fc40000004100 */
[C---:B------:R-:W-:Y:S01]  /*e8e0*/  FFMA.FTZ R56, R55.reuse, R59, -R72 ;  /* 0x0000003b37387223 */ /* 0x040fe20000010848 */
[----:B------:R-:W-:Y:S01]  /*e8f0*/  F2FP.F16.E4M3.UNPACK_B R72, R71.H1 ;  /* 0x00000047ff48723e */ /* 0x000fe200030006ff */
[C---:B------:R-:W-:Y:S01]  /*e900*/  FFMA.FTZ R57, R60.reuse, R67, -R75 ;  /* 0x000000433c397223 */ /* 0x040fe2000001084b */
[----:B------:R-:W-:Y:S01]  /*e910*/  HADD2.F32 R67, -RZ, R66.H1_H1 ;  /* 0x30000042ff437230 */ /* 0x000fe20000004100 */
[----:B------:R-:W-:Y:S01]  /*e920*/  F2FP.F16.E4M3.UNPACK_B R66, R63.H1 ;  /* 0x0000003fff42723e */ /* 0x000fe200030006ff */
[----:B------:R-:W-:Y:S01]  /*e930*/  FFMA.FTZ R59, R55, R68, R73 ;  /* 0x00000044373b7223 */ /* 0x000fe20000010049 */
[----:B------:R-:W-:Y:S02]  /*e940*/  HADD2.F32 R61, -RZ, R61.H1_H1 ;  /* 0x3000003dff3d7230 */ /* 0x000fe40000004100 */
[----:B------:R-:W-:Y:S01]  /*e950*/  FFMA.FTZ R55, R60, R70, R77 ;  /* 0x000000463c377223 */ /* 0x000fe2000001004d */
[----:B------:R-:W-:Y:S01]  /*e960*/  HADD2.F32 R70, -RZ, R72.H0_H0 ;  /* 0x20000048ff467230 */ /* 0x000fe20000004100 */
[----:B------:R-:W-:Y:S01]  /*e970*/  F2FP.F16.E4M3.UNPACK_B R27, R26.H1 ;  /* 0x0000001aff1b723e */ /* 0x000fe200030006ff */
        /* <DEDUP_REMOVED lines=12> */
[----:B------:R-:W-:Y:S01]  /*ea40*/  FFMA.FTZ R63, R63, R70, R73 ;  /* 0x000000463f3f7223 */ /* 0x000fe20000010049 */
[----:B------:R-:W-:Y:S01]  /*ea50*/  HADD2.F32 R70, -RZ, R66.H1_H1 ;  /* 0x30000042ff467230 */ /* 0x000fe20000004100 */
[----:B------:R-:W-:Y:S01]  /*ea60*/  F2FP.F16.E4M3.UNPACK_B R68, R54.H1 ;  /* 0x00000036ff44723e */ /* 0x000fe200030006ff */
[----:B------:R-:W-:Y:S02]  /*ea70*/  HADD2.F32 R73, -RZ, R72.H1_H1 ;  /* 0x30000048ff497230 */ /* 0x000fe40000004100 */
[----:B------:R-:W-:Y:S01]  /*ea80*/  FFMA.FTZ R58, R58, R69, R74 ;  /* 0x000000453a3a7223 */ /* 0x000fe2000001004a */
[----:B------:R-:W-:Y:S02]  /*ea90*/  HADD2.F32 R66, -RZ, R64.H1_H1 ;  /* 0x30000040ff427230 */ /* 0x000fe40000004100 */
[----:B------:R-:W-:Y:S01]  /*eaa0*/  FMUL.FTZ R76, R65, R70 ;  /* 0x00000046414c7220 */ /* 0x000fe20000410000 */
[----:B------:R-:W-:-:S02]  /*eab0*/  HADD2.F32 R72, -RZ, R71.H0_H0 ;  /* 0x20000047ff487230 */ /* 0x000fc40000004100 */
[----:B------:R-:W-:Y:S01]  /*eac0*/  FMUL.FTZ R77, R65, R73 ;  /* 0x00000049414d7220 */ /* 0x000fe20000410000 */
[----:B------:R-:W-:Y:S01]  /*ead0*/  HADD2.F32 R64, -RZ, R62.H0_H0 ;  /* 0x2000003eff407230 */ /* 0x000fe20000004100 */
[-C--:B------:R-:W-:Y:S01]  /*eae0*/  F2FP.F16.E4M3.UNPACK_B R26, R34.reuse ;  /* 0x00000022ff1a723e */ /* 0x080fe200020006ff */
[----:B------:R-:W-:Y:S01]  /*eaf0*/  HADD2.F32 R69, -RZ, R68.H0_H0 ;  /* 0x20000044ff457230 */ /* 0x000fe20000004100 */
[----:B------:R-:W-:Y:S01]  /*eb00*/  F2FP.F16.E4M3.UNPACK_B R34, R34.H1 ;  /* 0x00000022ff22723e */ /* 0x000fe200030006ff */
[----:B------:R-:W-:Y:S02]  /*eb10*/  HADD2.F32 R67, -RZ, R51.H0_H0 ;  /* 0x20000033ff437230 */ /* 0x000fe40000004100 */
[C---:B------:R-:W-:Y:S01]  /*eb20*/  FMUL.FTZ R74, R64.reuse, R72 ;  /* 0x00000048404a7220 */ /* 0x040fe20000410000 */
[----:B------:R-:W-:Y:S02]  /*eb30*/  HADD2.F32 R71, -RZ, R71.H1_H1 ;  /* 0x30000047ff477230 */ /* 0x000fe40000004100 */
[----:B------:R-:W-:Y:S01]  /*eb40*/  FMUL.FTZ R75, R64, R69 ;  /* 0x00000045404b7220 */ /* 0x000fe20000410000 */
[----:B------:R-:W-:-:S02]  /*eb50*/  HADD2.F32 R62, -RZ, R62.H1_H1 ;  /* 0x3000003eff3e7230 */ /* 0x000fc40000004100 */
[C---:B------:R-:W-:Y:S01]  /*eb60*/  FFMA.FTZ R65, R67.reuse, R69, -R74 ;  /* 0x0000004543417223 */ /* 0x040fe2000001084a */
[----:B------:R-:W-:Y:S02]  /*eb70*/  HADD2.F32 R69, -RZ, R68.H1_H1 ;  /* 0x30000044ff457230 */ /* 0x000fe40000004100 */
[----:B------:R-:W-:Y:S01]  /*eb80*/  FFMA.FTZ R64, R66, R70, -R77 ;  /* 0x0000004642407223 */ /* 0x000fe2000001084d */
[----:B------:R-:W-:Y:S01]  /*eb90*/  FFMA.FTZ R67, R67, R72, R75 ;  /* 0x0000004843437223 */ /* 0x000fe2000001004b */
[----:B------:R-:W-:Y:S01]  /*eba0*/  HADD2.F32 R51, -RZ, R51.H1_H1 ;  /* 0x30000033ff337230 */ /* 0x000fe20000004100 */
[----:B------:R-:W-:Y:S01]  /*ebb0*/  F2FP.F16.E4M3.UNPACK_B R70, R47 ;  /* 0x0000002fff46723e */ /* 0x000fe200020006ff */
[C---:B------:R-:W-:Y:S01]  /*ebc0*/  FMUL.FTZ R72, R62.reuse, R71 ;  /* 0x000000473e487220 */ /* 0x040fe20000410000 */
[----:B------:R-:W-:Y:S01]  /*ebd0*/  F2FP.F16.E4M3.UNPACK_B R68, R54 ;  /* 0x00000036ff44723e */ /* 0x000fe200020006ff */
[----:B------:R-:W-:Y:S01]  /*ebe0*/  FMUL.FTZ R74, R62, R69 ;  /* 0x000000453e4a7220 */ /* 0x000fe20000410000 */
[----:B------:R-:W-:Y:S01]  /*ebf0*/  FFMA.FTZ R66, R66, R73, R76 ;  /* 0x0000004942427223 */ /* 0x000fe2000001004c */
[----:B------:R-:W-:Y:S01]  /*ec00*/  FFMA.FTZ R76, R51, R69, -R72 ;  /* 0x00000045334c7223 */ /* 0x000fe20000010848 */
[----:B------:R-:W-:-:S02]  /*ec10*/  HADD2.F32 R62, -RZ, R70.H0_H0 ;  /* 0x20000046ff3e7230 */ /* 0x000fc40000004100 */
[----:B------:R-:W-:Y:S01]  /*ec20*/  FFMA.FTZ R78, R51, R71, R74 ;  /* 0x00000047334e7223 */ /* 0x000fe2000001004a */
[--C-:B------:R-:W-:Y:S01]  /*ec30*/  HADD2.F32 R54, -RZ, R35.reuse.H0_H0 ;  /* 0x20000023ff367230 */ /* 0x100fe20000004100 */
[----:B------:R-:W-:Y:S01]  /*ec40*/  F2FP.SATFINITE.E4M3.F32.PACK_AB_MERGE_C R49, R56, R49, RZ ;  /* 0x000000313831723e */ /* 0x000fe200048070ff */
[----:B------:R-:W-:Y:S01]  /*ec50*/  HADD2.F32 R51, -RZ, R68.H0_H0 ;  /* 0x20000044ff337230 */ /* 0x000fe20000004100 */
[----:B------:R-:W-:Y:S01]  /*ec60*/  F2FP.SATFINITE.E4M3.F32.PACK_AB_MERGE_C R50, R59, R50, RZ ;  /* 0x000000323b32723e */ /* 0x000fe200048070ff */
[----:B------:R-:W-:Y:S02]  /*ec70*/  HADD2.F32 R47, -RZ, R46.H0_H0 ;  /* 0x2000002eff2f7230 */ /* 0x000fe40000004100 */
[C---:B------:R-:W-:Y:S01]  /*ec80*/  FMUL.FTZ R72, R54.reuse, R62 ;  /* 0x0000003e36487220 */ /* 0x040fe20000410000 */
[----:B------:R-:W-:Y:S02]  /*ec90*/  HADD2.F32 R70, -RZ, R70.H1_H1 ;  /* 0x30000046ff467230 */ /* 0x000fe40000004100 */
[----:B------:R-:W-:Y:S01]  /*eca0*/  FMUL.FTZ R74, R54, R51 ;  /* 0x00000033364a7220 */ /* 0x000fe20000410000 */
[----:B------:R-:W-:Y:S01]  /*ecb0*/  HADD2.F32 R35, -RZ, R35.H1_H1 ;  /* 0x30000023ff237230 */ /* 0x000fe20000004100 */
[----:B------:R-:W-:Y:S01]  /*ecc0*/  F2FP.F16.E4M3.UNPACK_B R54, R45.H1 ;  /* 0x0000002dff36723e */ /* 0x000fe200030006ff */
[----:B------:R-:W-:-:S02]  /*ecd0*/  HADD2.F32 R68, -RZ, R68.H1_H1 ;  /* 0x30000044ff447230 */ /* 0x000fc40000004100 */
[----:B------:R-:W-:Y:S01]  /*ece0*/  FFMA.FTZ R72, R47, R51, -R72 ;  /* 0x000000332f487223 */ /* 0x000fe20000010848 */
[----:B------:R-:W-:Y:S02]  /*ecf0*/  HADD2.F32 R46, -RZ, R46.H1_H1 ;  /* 0x3000002eff2e7230 */ /* 0x000fe40000004100 */
[----:B------:R-:W-:Y:S01]  /*ed00*/  FMUL.FTZ R69, R35, R70 ;  /* 0x0000004623457220 */ /* 0x000fe20000410000 */
[----:B------:R-:W-:Y:S01]  /*ed10*/  FFMA.FTZ R74, R47, R62, R74 ;  /* 0x0000003e2f4a7223 */ /* 0x000fe2000001004a */
[----:B------:R-:W-:Y:S01]  /*ed20*/  F2FP.F16.E4M3.UNPACK_B R51, R44.H1 ;  /* 0x0000002cff33723e */ /* 0x000fe200030006ff */
[-C--:B------:R-:W-:Y:S01]  /*ed30*/  FMUL.FTZ R35, R35, R68.reuse ;  /* 0x0000004423237220 */ /* 0x080fe20000410000 */
[----:B------:R-:W-:Y:S02]  /*ed40*/  HADD2.F32 R62, -RZ, R54.H0_H0 ;  /* 0x20000036ff3e7230 */ /* 0x000fe40000004100 */
        /* <DEDUP_REMOVED lines=13> */
[----:B------:R-:W-:Y:S01]  /*ee20*/  HADD2.F32 R27, -RZ, R27.H1_H1 ;  /* 0x3000001bff1b7230 */ /* 0x000fe20000004100 */
[----:B------:R-:W-:Y:S01]  /*ee30*/  F2FP.SATFINITE.E4M3.F32.PACK_AB_MERGE_C R67, R78, R67, RZ ;  /* 0x000000434e43723e */ /* 0x000fe200048070ff */
[--C-:B------:R-:W-:Y:S02]  /*ee40*/  HADD2.F32 R35, -RZ, R44.reuse.H0_H0 ;  /* 0x2000002cff237230 */ /* 0x100fe40000004100 */
[CC--:B------:R-:W-:Y:S01]  /*ee50*/  FMUL.FTZ R46, R34.reuse, R54.reuse ;  /* 0x00000036222e7220 */ /* 0x0c0fe20000410000 */
[----:B------:R-:W-:Y:S01]  /*ee60*/  FMUL.FTZ R47, R34, R51 ;  /* 0x00000033222f7220 */ /* 0x000fe20000410000 */
[----:B------:R-:W-:Y:S01]  /*ee70*/  F2FP.F16.E4M3.UNPACK_B R34, R45 ;  /* 0x0000002dff22723e */ /* 0x000fe200020006ff */
[----:B------:R-:W-:Y:S02]  /*ee80*/  HADD2.F32 R45, -RZ, R44.H1_H1 ;  /* 0x3000002cff2d7230 */ /* 0x000fe40000004100 */
[C---:B------:R-:W-:Y:S01]  /*ee90*/  FFMA.FTZ R75, R27.reuse, R51, -R46 ;  /* 0x000000331b4b7223 */ /* 0x040fe2000001082e */
[----:B------:R-:W-:Y:S01]  /*eea0*/  FFMA.FTZ R77, R27, R54, R47 ;  /* 0x000000361b4d7223 */ /* 0x000fe2000001002f */
[----:B------:R-:W-:Y:S01]  /*eeb0*/  HADD2.F32 R27, -RZ, R26.H0_H0 ;  /* 0x2000001aff1b7230 */ /* 0x000fe20000004100 */
[----:B------:R-:W-:Y:S01]  /*eec0*/  F2FP.SATFINITE.E4M3.F32.PACK_AB_MERGE_C R25, R48, R25, R49 ;  /* 0x000000193019723e */ /* 0x000fe20004807031 */
[--C-:B------:R-:W-:Y:S01]  /*eed0*/  HADD2.F32 R44, -RZ, R34.reuse.H0_H0 ;  /* 0x20000022ff2c7230 */ /* 0x100fe20000004100 */
[----:B------:R-:W-:Y:S01]  /*eee0*/  F2FP.SATFINITE.E4M3.F32.PACK_AB_MERGE_C R68, R75, R68, RZ ;  /* 0x000000444b44723e */ /* 0x000fe200048070ff */
[----:B------:R-:W-:Y:S01]  /*eef0*/  HADD2.F32 R47, -RZ, R34.H1_H1 ;  /* 0x30000022ff2f7230 */ /* 0x000fe20000004100 */
[----:B------:R-:W-:Y:S01]  /*ef00*/  F2FP.SATFINITE.E4M3.F32.PACK_AB_MERGE_C R70, R77, R70, RZ ;  /* 0x000000464d46723e */ /* 0x000fe200048070ff */
[----:B------:R-:W-:-:S02]  /*ef10*/  HADD2.F32 R34, -RZ, R26.H1_H1 ;  /* 0x3000001aff227230 */ /* 0x000fc40000004100 */
[CC--:B------:R-:W-:Y:S01]  /*ef20*/  FMUL.FTZ R51, R27.reuse, R44.reuse ;  /* 0x0000002c1b337220 */ /* 0x0c0fe20000410000 */
[--C-:B------:R-:W-:Y:S02]  /*ef30*/  HADD2.F32 R26, -RZ, R24.reuse.H0_H0 ;  /* 0x20000018ff1a7230 */ /* 0x100fe40000004100 */
[----:B------:R-:W-:Y:S01]  /*ef40*/  FMUL.FTZ R27, R27, R35 ;  /* 0x000000231b1b7220 */ /* 0x000fe20000410000 */
[----:B------:R-:W-:Y:S02]  /*ef50*/  HADD2.F32 R24, -RZ, R24.H1_H1 ;  /* 0x30000018ff187230 */ /* 0x000fe40000004100 */
[C---:B------:R-:W-:Y:S01]  /*ef60*/  FMUL.FTZ R73, R34.reuse, R47 ;  /* 0x0000002f22497220 */ /* 0x040fe20000410000 */
        /* <DEDUP_REMOVED lines=8> */
[----:B------:R-:W-:Y:S02]  /*eff0*/  F2FP.SATFINITE.E4M3.F32.PACK_AB_MERGE_C R27, R60, R57, R27 ;  /* 0x000000393c1b723e */ /* 0x000fe4000480701b */
[----:B------:R-:W-:Y:S02]  /*f000*/  F2FP.SATFINITE.E4M3.F32.PACK_AB_MERGE_C R33, R32, R33, R50 ;  /* 0x000000212021723e */ /* 0x000fe40004807032 */
[----:B------:R-:W-:Y:S02]  /*f010*/  F2FP.SATFINITE.E4M3.F32.PACK_AB_MERGE_C R24, R69, R72, R24 ;  /* 0x000000484518723e */ /* 0x000fe40004807018 */
[----:B------:R-:W-:-:S02]  /*f020*/  F2FP.SATFINITE.E4M3.F32.PACK_AB_MERGE_C R26, R26, R51, R68 ;  /* 0x000000331a1a723e */ /* 0x000fc40004807044 */
[----:B------:R-:W-:Y:S02]  /*f030*/  F2FP.SATFINITE.E4M3.F32.PACK_AB_MERGE_C R35, R58, R55, R35 ;  /* 0x000000373a23723e */ /* 0x000fe40004807023 */
[----:B------:R-:W-:Y:S01]  /*f040*/  F2FP.SATFINITE.E4M3.F32.PACK_AB_MERGE_C R32, R71, R74, R67 ;  /* 0x0000004a4720723e */ /* 0x000fe20004807043 */
[----:B------:R1:W-:Y:S01]  /*f050*/  STS.128 [R214+0x18000], R24 ;  /* 0x01800018d6007388 */ /* 0x0003e20000000c00 */
[----:B------:R-:W-:-:S05]  /*f060*/  F2FP.SATFINITE.E4M3.F32.PACK_AB_MERGE_C R34, R47, R34, R70 ;  /* 0x000000222f22723e */ /* 0x000fca0004807046 */
[----:B------:R1:W-:Y:S02]  /*f070*/  STS.128 [R52+0x18000], R32 ;  /* 0x0180002034007388 */ /* 0x0003e40000000c00 */
.L_x_1539:
[----:B------:R-:W-:Y:S05]  /*f080*/  BSYNC B1 ;  /* 0x0000000000017941 */ /* 0x000fea0003800000 */
.L_x_1538:
[----:B------:R-:W-:Y:S04]  /*f090*/  BSSY B1, `(.L_x_1540) ;  /* 0x00000fa000017945 */ /* 0x000fe80003800000 */
[----:B------:R-:W-:Y:S05]  /*f0a0*/  @P2 BRA `(.L_x_1541) ;  /* 0x0000000c00e02947 */ /* 0x000fea0003800000 */
[----:B------:R-:W2:Y:S01]  /*f0b0*/  LDL R70, [R1+0xa4] ;  /* 0x0000a40001467983 */ /* 0x000ea20000100800 */
[----:B01---5:R-:W-:Y:S02]  /*f0c0*/  SHF.R.U32.HI R25, RZ, 0x8, R28 ;  /* 0x00000008ff197819 */ /* 0x023fe4000001161c */
[----:B------:R-:W-:Y:S02]  /*f0d0*/  LOP3.LUT R24, R28, 0xff, RZ, 0xc0, !PT ;  /* 0x000000ff1c187812 */ /* 0x000fe400078ec0ff */
[----:B------:R-:W-:Y:S02]  /*f0e0*/  SHF.R.U32.HI R33, RZ, 0x8, R30 ;  /* 0x00000008ff217819 */ /* 0x000fe4000001161e */
[----:B------:R-:W-:Y:S02]  /*f0f0*/  LOP3.LUT R25, R25, 0xff, RZ, 0xc0, !PT ;  /* 0x000000ff19197812 */ /* 0x000fe400078ec0ff */
[----:B------:R-:W-:Y:S02]  /*f100*/  LEA.HI R34, R53, R0, RZ, 0x1c ;  /* 0x0000000035227211 */ /* 0x000fe400078fe0ff */
[----:B------:R-:W-:-:S02]  /*f110*/  LOP3.LUT R32, R30, 0xff, RZ, 0xc0, !PT ;  /* 0x000000ff1e207812 */ /* 0x000fc400078ec0ff */
[----:B------:R-:W-:Y:S02]  /*f120*/  LOP3.LUT R33, R33, 0xff, RZ, 0xc0, !PT ;  /* 0x000000ff21217812 */ /* 0x000fe400078ec0ff */
[----:B------:R-:W-:Y:S01]  /*f130*/  PRMT R45, R25, 0x7604, R24 ;  /* 0x00007604192d7816 */ /* 0x000fe20000000018 */
[----:B------:R-:W-:Y:S01]  /*f140*/  IMAD.SHL.U32 R24, R34, 0x10, RZ ;  /* 0x0000001022187824 */ /* 0x000fe200078e00ff */
[----:B------:R-:W-:Y:S02]  /*f150*/  SHF.R.S32.HI R25, RZ, 0x1f, R34 ;  /* 0x0000001fff197819 */ /* 0x000fe40000011422 */
[----:B------:R-:W-:Y:S02]  /*f160*/  PRMT R49, R33, 0x7604, R32 ;  /* 0x0000760421317816 */ /* 0x000fe40000000020 */
[----:B------:R-:W-:Y:S02]  /*f170*/  LEA.HI R33, R25, R34, RZ, 0x3 ;  /* 0x0000002219217211 */ /* 0x000fe400078f18ff */
[----:B------:R-:W-:-:S02]  /*f180*/  SHF.R.U32.HI R27, RZ, 0x8, R29 ;  /* 0x00000008ff1b7819 */ /* 0x000fc4000001161d */
[----:B------:R-:W-:Y:S01]  /*f190*/  LOP3.LUT R24, R203, 0x70, R24, 0xf8, !PT ;  /* 0x00000070cb187812 */ /* 0x000fe200078ef818 */
[----:B------:R-:W-:Y:S01]  /*f1a0*/  IMAD.SHL.U32 R34, R33, 0x800, RZ ;  /* 0x0000080021227824 */ /* 0x000fe200078e00ff */
[----:B------:R-:W-:Y:S02]  /*f1b0*/  SHF.R.U32.HI R35, RZ, 0x3, R203 ;  /* 0x00000003ff237819 */ /* 0x000fe400000116cb */
[----:B------:R-:W-:Y:S02]  /*f1c0*/  LOP3.LUT R26, R29, 0xff, RZ, 0xc0, !PT ;  /* 0x000000ff1d1a7812 */ /* 0x000fe400078ec0ff */
[----:B------:R-:W-:Y:S02]  /*f1d0*/  LOP3.LUT R27, R27, 0xff, RZ, 0xc0, !PT ;  /* 0x000000ff1b1b7812 */ /* 0x000fe400078ec0ff */
[----:B------:R-:W-:Y:S02]  /*f1e0*/  LOP3.LUT R33, R24, R35, RZ, 0x3c, !PT ;  /* 0x0000002318217212 */ /* 0x000fe400078e3cff */
[----:B------:R-:W-:-:S02]  /*f1f0*/  LOP3.LUT R34, R34, 0xffffc000, RZ, 0xc0, !PT ;  /* 0xffffc00022227812 */ /* 0x000fc400078ec0ff */
[----:B------:R-:W-:Y:S02]  /*f200*/  PRMT R46, R27, 0x7604, R26 ;  /* 0x000076041b2e7816 */ /* 0x000fe4000000001a */
[----:B------:R-:W-:Y:S02]  /*f210*/  SHF.R.U32.HI R26, RZ, 0x8, R31 ;  /* 0x00000008ff1a7819 */ /* 0x000fe4000001161f */
[----:B------:R-:W-:Y:S02]  /*f220*/  SHF.R.U32.HI R32, RZ, 0x8, R4 ;  /* 0x00000008ff207819 */ /* 0x000fe40000011604 */
[----:B------:R-:W-:Y:S02]  /*f230*/  IADD3 R33, R33, R34, R212 ;  /* 0x0000002221217210 */ /* 0x000fe40007ffe0d4 */
[----:B------:R-:W-:Y:S02]  /*f240*/  LOP3.LUT R25, R31, 0xff, RZ, 0xc0, !PT ;  /* 0x000000ff1f197812 */ /* 0x000fe400078ec0ff */
[----:B------:R-:W-:Y:S01]  /*f250*/  LOP3.LUT R27, R4, 0xff, RZ, 0xc0, !PT ;  /* 0x000000ff041b7812 */ /* 0x000fe200078ec0ff */
[----:B------:R-:W-:Y:S01]  /*f260*/  IMAD.IADD R44, R16, 0x1, R33 ;  /* 0x00000001102c7824 */ /* 0x000fe200078e0221 */
[----:B------:R-:W-:-:S02]  /*f270*/  LOP3.LUT R26, R26, 0xff, RZ, 0xc0, !PT ;  /* 0x000000ff1a1a7812 */ /* 0x000fc400078ec0ff */
[----:B------:R-:W-:Y:S02]  /*f280*/  LOP3.LUT R32, R32, 0xff, RZ, 0xc0, !PT ;  /* 0x000000ff20207812 */ /* 0x000fe400078ec0ff */
[----:B------:R-:W-:Y:S02]  /*f290*/  PRMT R48, R26, 0x7604, R25 ;  /* 0x000076041a307816 */ /* 0x000fe40000000019 */
[----:B------:R-:W-:Y:S02]  /*f2a0*/  PRMT R55, R32, 0x7604, R27 ;  /* 0x0000760420377816 */ /* 0x000fe4000000001b */
[----:B------:R-:W0:Y:S01]  /*f2b0*/  LDS.128 R32, [R44+0x18000] ;  /* 0x018000002c207984 */ /* 0x000e220000000c00 */
[----:B------:R-:W-:Y:S02]  /*f2c0*/  SHF.R.U32.HI R57, RZ, 0x8, R7 ;  /* 0x00000008ff397819 */ /* 0x000fe40000011607 */
        /* <DEDUP_REMOVED lines=17> */
[----:B------:R-:W-:Y:S01]  /*f3e0*/  LOP3.LUT R45, R45, 0xff0000, R28, 0xf8, !PT ;  /* 0x00ff00002d2d7812 */ /* 0x000fe200078ef81c */
[----:B------:R-:W-:Y:S01]  /*f3f0*/  IMAD.U32 R51, R51, 0x10000, RZ ;  /* 0x0001000033337824 */ /* 0x000fe200078e00ff */
[----:B------:R-:W-:Y:S01]  /*f400*/  LOP3.LUT R57, R50, 0xff0000, R57, 0xf8, !PT ;  /* 0x00ff000032397812 */ /* 0x000fe200078ef839 */
[----:B------:R-:W-:Y:S01]  /*f410*/  IMAD.U32 R61, R61, 0x10000, RZ ;  /* 0x000100003d3d7824 */ /* 0x000fe200078e00ff */
[----:B------:R-:W-:-:S02]  /*f420*/  LOP3.LUT R47, R46, 0xff0000, R47, 0xf8, !PT ;  /* 0x00ff00002e2f7812 */ /* 0x000fc400078ef82f */
[----:B------:R-:W-:Y:S02]  /*f430*/  LOP3.LUT R51, R48, 0xff0000, R51, 0xf8, !PT ;  /* 0x00ff000030337812 */ /* 0x000fe400078ef833 */
[----:B------:R-:W-:Y:S02]  /*f440*/  LOP3.LUT R49, R49, 0xff0000, R30, 0xf8, !PT ;  /* 0x00ff000031317812 */ /* 0x000fe400078ef81e */
[----:B------:R-:W-:Y:S02]  /*f450*/  LOP3.LUT R55, R55, 0xff0000, R4, 0xf8, !PT ;  /* 0x00ff000037377812 */ /* 0x000fe400078ef804 */
[----:B------:R-:W-:Y:S02]  /*f460*/  LOP3.LUT R59, R59, 0xff0000, R6, 0xf8, !PT ;  /* 0x00ff00003b3b7812 */ /* 0x000fe400078ef806 */
[----:B------:R-:W-:Y:S02]  /*f470*/  LOP3.LUT R61, R54, 0xff0000, R61, 0xf8, !PT ;  /* 0x00ff0000363d7812 */ /* 0x000fe400078ef83d */
[----:B------:R-:W-:-:S02]  /*f480*/  LOP3.LUT R58, R57, 0xff000000, R5, 0xf8, !PT ;  /* 0xff000000393a7812 */ /* 0x000fc400078ef805 */
[----:B------:R-:W-:Y:S02]  /*f490*/  LOP3.LUT R45, R45, 0xff000000, R28, 0xf8, !PT ;  /* 0xff0000002d2d7812 */ /* 0x000fe400078ef81c */
[----:B------:R-:W-:Y:S02]  /*f4a0*/  LOP3.LUT R47, R47, 0xff000000, R29, 0xf8, !PT ;  /* 0xff0000002f2f7812 */ /* 0x000fe400078ef81d */
[----:B------:R-:W-:Y:S02]  /*f4b0*/  LOP3.LUT R54, R51, 0xff000000, R31, 0xf8, !PT ;  /* 0xff00000033367812 */ /* 0x000fe400078ef81f */
[----:B------:R-:W-:Y:S02]  /*f4c0*/  LOP3.LUT R28, R49, 0xff000000, R30, 0xf8, !PT ;  /* 0xff000000311c7812 */ /* 0x000fe400078ef81e */
[----:B------:R-:W-:Y:S02]  /*f4d0*/  LOP3.LUT R31, R55, 0xff000000, R4, 0xf8, !PT ;  /* 0xff000000371f7812 */ /* 0x000fe400078ef804 */
[----:B------:R-:W-:-:S02]  /*f4e0*/  LOP3.LUT R4, R59, 0xff000000, R6, 0xf8, !PT ;  /* 0xff0000003b047812 */ /* 0x000fc400078ef806 */
[----:B------:R-:W-:Y:S02]  /*f4f0*/  F2FP.F16.E4M3.UNPACK_B R59, R58 ;  /* 0x0000003aff3b723e */ /* 0x000fe400020006ff */
[-C--:B0-----:R-:W-:Y:S02]  /*f500*/  F2FP.F16.E4M3.UNPACK_B R48, R32.reuse ;  /* 0x00000020ff30723e */ /* 0x081fe400020006ff */
[----:B------:R-:W-:Y:S01]  /*f510*/  F2FP.F16.E4M3.UNPACK_B R55, R32.H1 ;  /* 0x00000020ff37723e */ /* 0x000fe200030006ff */
[--C-:B------:R-:W-:Y:S01]  /*f520*/  HADD2.F32 R60, -RZ, R59.reuse.H0_H0 ;  /* 0x2000003bff3c7230 */ /* 0x100fe20000004100 */
[-C--:B------:R-:W-:Y:S01]  /*f530*/  F2FP.F16.E4M3.UNPACK_B R51, R35.reuse ;  /* 0x00000023ff33723e */ /* 0x080fe200020006ff */
[----:B------:R-:W-:Y:S01]  /*f540*/  HADD2.F32 R59, -RZ, R59.H1_H1 ;  /* 0x3000003bff3b7230 */ /* 0x000fe20000004100 */
[----:B------:R-:W-:Y:S02]  /*f550*/  F2FP.F16.E4M3.UNPACK_B R57, R35.H1 ;  /* 0x00000023ff39723e */ /* 0x000fe400030006ff */
[----:B------:R-:W-:-:S02]  /*f560*/  F2FP.F16.E4M3.UNPACK_B R58, R58.H1 ;  /* 0x0000003aff3a723e */ /* 0x000fc400030006ff */
[----:B------:R-:W-:Y:S02]  /*f570*/  LOP3.LUT R61, R61, 0xff000000, R7, 0xf8, !PT ;  /* 0xff0000003d3d7812 */ /* 0x000fe400078ef807 */
[-C--:B------:R-:W-:Y:S02]  /*f580*/  F2FP.F16.E4M3.UNPACK_B R7, R34.reuse ;  /* 0x00000022ff07723e */ /* 0x080fe400020006ff */
[----:B------:R-:W-:Y:S02]  /*f590*/  F2FP.F16.E4M3.UNPACK_B R62, R61 ;  /* 0x0000003dff3e723e */ /* 0x000fe400020006ff */
[----:B------:R-:W-:-:S03]  /*f5a0*/  F2FP.F16.E4M3.UNPACK_B R34, R34.H1 ;  /* 0x00000022ff22723e */ /* 0x000fc600030006ff */
[--C-:B------:R-:W-:Y:S02]  /*f5b0*/  HADD2.F32 R64, -RZ, R62.reuse.H0_H0 ;  /* 0x2000003eff407230 */ /* 0x100fe40000004100 */
[----:B------:R-:W-:Y:S01]  /*f5c0*/  HADD2.F32 R62, -RZ, R62.H1_H1 ;  /* 0x3000003eff3e7230 */ /* 0x000fe20000004100 */
[----:B--2---:R-:W0:Y:S02]  /*f5d0*/  LDS.128 R24, [R70+0x18000] ;  /* 0x0180000046187984 */ /* 0x004e240000000c00 */
[-C--:B0-----:R-:W-:Y:S02]  /*f5e0*/  F2FP.F16.E4M3.UNPACK_B R29, R24.reuse ;  /* 0x00000018ff1d723e */ /* 0x081fe400020006ff */
[----:B------:R-:W-:Y:S02]  /*f5f0*/  F2FP.F16.E4M3.UNPACK_B R49, R24.H1 ;  /* 0x00000018ff31723e */ /* 0x000fe400030006ff */
[-C--:B------:R-:W-:Y:S02]  /*f600*/  F2FP.F16.E4M3.UNPACK_B R50, R27.reuse ;  /* 0x0000001bff32723e */ /* 0x080fe400020006ff */
[----:B------:R-:W-:-:S02]  /*f610*/  F2FP.F16.E4M3.UNPACK_B R56, R27.H1 ;  /* 0x0000001bff38723e */ /* 0x000fc400030006ff */
[----:B------:R-:W-:Y:S02]  /*f620*/  F2FP.F16.E4M3.UNPACK_B R24, R33 ;  /* 0x00000021ff18723e */ /* 0x000fe400020006ff */
[----:B------:R-:W-:Y:S02]  /*f630*/  F2FP.F16.E4M3.UNPACK_B R27, R47 ;  /* 0x0000002fff1b723e */ /* 0x000fe400020006ff */
[-C--:B------:R-:W-:Y:S01]  /*f640*/  F2FP.F16.E4M3.UNPACK_B R30, R25.reuse ;  /* 0x00000019ff1e723e */ /* 0x080fe200020006ff */
[----:B------:R-:W-:Y:S01]  /*f650*/  HADD2.F32 R6, -RZ, R24.H0_H0 ;  /* 0x20000018ff067230 */ /* 0x000fe20000004100 */
[----:B------:R-:W-:Y:S01]  /*f660*/  F2FP.F16.E4M3.UNPACK_B R46, R25.H1 ;  /* 0x00000019ff2e723e */ /* 0x000fe200030006ff */
[----:B------:R-:W-:Y:S01]  /*f670*/  HADD2.F32 R52, -RZ, R27.H0_H0 ;  /* 0x2000001bff347230 */ /* 0x000fe20000004100 */
[----:B------:R-:W-:Y:S01]  /*f680*/  F2FP.F16.E4M3.UNPACK_B R33, R33.H1 ;  /* 0x00000021ff21723e */ /* 0x000fe200030006ff */
[----:B------:R-:W-:Y:S02]  /*f690*/  HADD2.F32 R25, -RZ, R30.H0_H0 ;  /* 0x2000001eff197230 */ /* 0x000fe40000004100 */
[----:B------:R-:W-:Y:S01]  /*f6a0*/  FMUL.FTZ R32, R6, R60 ;  /* 0x0000003c06207220 */ /* 0x000fe20000410000 */
[----:B------:R-:W-:-:S02]  /*f6b0*/  HADD2.F32 R24, -RZ, R24.H1_H1 ;  /* 0x30000018ff187230 */ /* 0x000fc40000004100 */
[-C--:B------:R-:W-:Y:S01]  /*f6c0*/  FMUL.FTZ R35, R6, R52.reuse ;  /* 0x0000003406237220 */ /* 0x080fe20000410000 */
[----:B------:R-:W-:Y:S01]  /*f6d0*/  F2FP.F16.E4M3.UNPACK_B R47, R47.H1 ;  /* 0x0000002fff2f723e */ /* 0x000fe200030006ff */
[C---:B------:R-:W-:Y:S01]  /*f6e0*/  FFMA.FTZ R6, R25.reuse, R52, -R32 ;  /* 0x0000003419067223 */ /* 0x040fe20000010820 */
[----:B------:R-:W-:Y:S02]  /*f6f0*/  HADD2.F32 R30, -RZ, R30.H1_H1 ;  /* 0x3000001eff1e7230 */ /* 0x000fe40000004100 */
[----:B------:R-:W-:Y:S01]  /*f700*/  FFMA.FTZ R25, R25, R60, R35 ;  /* 0x0000003c19197223 */ /* 0x000fe20000010023 */
[----:B------:R-:W-:Y:S02]  /*f710*/  HADD2.F32 R35, -RZ, R27.H1_H1 ;  /* 0x3000001bff237230 */ /* 0x000fe40000004100 */
[----:B------:R-:W-:Y:S01]  /*f720*/  FMUL.FTZ R63, R24, R59 ;  /* 0x0000003b183f7220 */ /* 0x000fe20000410000 */
[----:B------:R-:W-:Y:S01]  /*f730*/  HADD2.F32 R60, -RZ, R58.H0_H0 ;  /* 0x2000003aff3c7230 */ /* 0x000fe20000004100 */
[----:B------:R-:W-:Y:S01]  /*f740*/  F2FP.F16.E4M3.UNPACK_B R5, R26 ;  /* 0x0000001aff05723e */ /* 0x000fe200020006ff */
[----:B------:R-:W-:-:S02]  /*f750*/  HADD2.F32 R27, -RZ, R33.H0_H0 ;  /* 0x20000021ff1b7230 */ /* 0x000fc40000004100 */
[----:B------:R-:W-:Y:S01]  /*f760*/  FMUL.FTZ R24, R24, R35 ;  /* 0x0000002318187220 */ /* 0x000fe20000410000 */
[--C-:B------:R-:W-:Y:S01]  /*f770*/  HADD2.F32 R52, -RZ, R47.reuse.H0_H0 ;  /* 0x2000002fff347230 */ /* 0x100fe20000004100 */
[----:B------:R-:W-:Y:S01]  /*f780*/  F2FP.F16.E4M3.UNPACK_B R26, R26.H1 ;  /* 0x0000001aff1a723e */ /* 0x000fe200030006ff */
[----:B------:R-:W-:Y:S02]  /*f790*/  HADD2.F32 R32, -RZ, R46.H0_H0 ;  /* 0x2000002eff207230 */ /* 0x000fe40000004100 */
[C---:B------:R-:W-:Y:S01]  /*f7a0*/  FMUL.FTZ R65, R27.reuse, R60 ;  /* 0x0000003c1b417220 */ /* 0x040fe20000410000 */
[C---:B------:R-:W-:Y:S01]  /*f7b0*/  FFMA.FTZ R24, R30.reuse, R59, R24 ;  /* 0x0000003b1e187223 */ /* 0x040fe20000010018 */
[----:B------:R-:W-:Y:S01]  /*f7c0*/  FMUL.FTZ R67, R27, R52 ;  /* 0x000000341b437220 */ /* 0x000fe20000410000 */
[----:B------:R-:W-:Y:S02]  /*f7d0*/  HADD2.F32 R59, -RZ, R58.H1_H1 ;  /* 0x3000003aff3b7230 */ /* 0x000fe40000004100 */
[----:B------:R-:W-:Y:S01]  /*f7e0*/  FFMA.FTZ R27, R30, R35, -R63 ;  /* 0x000000231e1b7223 */ /* 0x000fe2000001083f */
[----:B------:R-:W-:Y:S01]  /*f7f0*/  F2FP.F16.E4M3.UNPACK_B R58, R54 ;  /* 0x00000036ff3a723e */ /* 0x000fe200020006ff */
[----:B------:R-:W-:Y:S01]  /*f800*/  FFMA.FTZ R30, R32, R52, -R65 ;  /* 0x00000034201e7223 */ /* 0x000fe20000010841 */
[----:B------:R-:W-:-:S02]  /*f810*/  HADD2.F32 R52, -RZ, R47.H1_H1 ;  /* 0x3000002fff347230 */ /* 0x000fc40000004100 */
[----:B------:R-:W-:Y:S01]  /*f820*/  FFMA.FTZ R32, R32, R60, R67 ;  /* 0x0000003c20207223 */ /* 0x000fe20000010043 */
[----:B------:R-:W-:Y:S02]  /*f830*/  HADD2.F32 R33, -RZ, R33.H1_H1 ;  /* 0x30000021ff217230 */ /* 0x000fe40000004100 */
[----:B------:R-:W-:Y:S02]  /*f840*/  HADD2.F32 R47, -RZ, R51.H0_H0 ;  /* 0x20000033ff2f7230 */ /* 0x000fe40000004100 */
[----:B------:R-:W-:Y:S02]  /*f850*/  HADD2.F32 R60, -RZ, R58.H0_H0 ;  /* 0x2000003aff3c7230 */ /* 0x000fe40000004100 */
[C---:B------:R-:W-:Y:S01]  /*f860*/  FMUL.FTZ R63, R33.reuse, R59 ;  /* 0x0000003b213f7220 */ /* 0x040fe20000410000 */
[----:B------:R-:W-:Y:S02]  /*f870*/  HADD2.F32 R46, -RZ, R46.H1_H1 ;  /* 0x3000002eff2e7230 */ /* 0x000fe40000004100 */
[----:B------:R-:W-:Y:S01]  /*f880*/  FMUL.FTZ R66, R33, R52 ;  /* 0x0000003421427220 */ /* 0x000fe20000410000 */
[----:B------:R-:W-:-:S02]  /*f890*/  HADD2.F32 R35, -RZ, R50.H0_H0 ;  /* 0x20000032ff237230 */ /* 0x000fc40000004100 */
[C---:B------:R-:W-:Y:S01]  /*f8a0*/  FMUL.FTZ R68, R47.reuse, R64 ;  /* 0x000000402f447220 */ /* 0x040fe20000410000 */
[----:B------:R-:W-:Y:S01]  /*f8b0*/  FMUL.FTZ R65, R47, R60 ;  /* 0x0000003c2f417220 */ /* 0x000fe20000410000 */
[C---:B------:R-:W-:Y:S01]  /*f8c0*/  FFMA.FTZ R33, R46.reuse, R52, -R63 ;  /* 0x000000342e217223 */ /* 0x040fe2000001083f */
[----:B------:R-:W-:Y:S01]  /*f8d0*/  FFMA.FTZ R47, R46, R59, R66 ;  /* 0x0000003b2e2f7223 */ /* 0x000fe20000010042 */
[C---:B------:R-:W-:Y:S01]  /*f8e0*/  FFMA.FTZ R46, R35.reuse, R60, -R68 ;  /* 0x0000003c232e7223 */ /* 0x040fe20000010844 */
[----:B------:R-:W-:Y:S01]  /*f8f0*/  HADD2.F32 R59, -RZ, R58.H1_H1 ;  /* 0x3000003aff3b7230 */ /* 0x000fe20000004100 */
[----:B------:R-:W-:Y:S01]  /*f900*/  F2FP.F16.E4M3.UNPACK_B R60, R61.H1 ;  /* 0x0000003dff3c723e */ /* 0x000fe200030006ff */
[----:B------:R-:W-:Y:S01]  /*f910*/  HADD2.F32 R51, -RZ, R51.H1_H1 ;  /* 0x30000033ff337230 */ /* 0x000fe20000004100 */
[----:B------:R-:W-:Y:S01]  /*f920*/  F2FP.F16.E4M3.UNPACK_B R58, R54.H1 ;  /* 0x00000036ff3a723e */ /* 0x000fe200030006ff */
[----:B------:R-:W-:Y:S02]  /*f930*/  HADD2.F32 R52, -RZ, R57.H0_H0 ;  /* 0x20000039ff347230 */ /* 0x000fe40000004100 */
[----:B------:R-:W-:Y:S01]  /*f940*/  FFMA.FTZ R35, R35, R64, R65 ;  /* 0x0000004023237223 */ /* 0x000fe20000010041 */
        /* <DEDUP_REMOVED lines=8> */
[----:B------:R-:W-:Y:S01]  /*f9d0*/  F2FP.SATFINITE.E4M3.F32.PACK_AB_MERGE_C R32, R47, R32, RZ ;  /* 0x000000202f20723e */ /* 0x000fe200048070ff */
[----:B------:R-:W-:Y:S01]  /*f9e0*/  FFMA.FTZ R51, R50, R59, -R65 ;  /* 0x0000003b32337223 */ /* 0x000fe20000010841 */
[----:B------:R-:W-:-:S02]  /*f9f0*/  HADD2.F32 R65, -RZ, R60.H1_H1 ;  /* 0x3000003cff417230 */ /* 0x000fc40000004100 */
[C---:B------:R-:W-:Y:S01]  /*fa00*/  FFMA.FTZ R52, R54.reuse, R61, -R69 ;  /* 0x0000003d36347223 */ /* 0x040fe20000010845 */
[----:B------:R-:W-:Y:S01]  /*fa10*/  FFMA.FTZ R54, R54, R63, R64 ;  /* 0x0000003f36367223 */ /* 0x000fe20000010040 */
[----:B------:R-:W-:Y:S01]  /*fa20*/  FFMA.FTZ R50, R50, R62, R67 ;  /* 0x0000003e32327223 */ /* 0x000fe20000010043 */
[----:B------:R-:W-:Y:S01]  /*fa30*/  F2FP.F16.E4M3.UNPACK_B R63, R31.H1 ;  /* 0x0000001fff3f723e */ /* 0x000fe200030006ff */
[----:B------:R-:W-:Y:S01]  /*fa40*/  HADD2.F32 R62, -RZ, R58.H1_H1 ;  /* 0x3000003aff3e7230 */ /* 0x000fe20000004100 */
[----:B------:R-:W-:Y:S01]  /*fa50*/  F2FP.F16.E4M3.UNPACK_B R60, R45.H1 ;  /* 0x0000002dff3c723e */ /* 0x000fe200030006ff */
[----:B------:R-:W-:Y:S01]  /*fa60*/  HADD2.F32 R58, -RZ, R57.H1_H1 ;  /* 0x30000039ff3a7230 */ /* 0x000fe20000004100 */
[----:B------:R-:W-:Y:S01]  /*fa70*/  F2FP.SATFINITE.E4M3.F32.PACK_AB_MERGE_C R25, R24, R25, R32 ;  /* 0x000000191819723e */ /* 0x000fe20004807020 */
[----:B------:R-:W-:Y:S02]  /*fa80*/  HADD2.F32 R64, -RZ, R63.H0_H0 ;  /* 0x2000003fff407230 */ /* 0x000fe40000004100 */
        /* <DEDUP_REMOVED lines=10> */
[----:B------:R-:W-:Y:S01]  /*fb30*/  FFMA.FTZ R59, R59, R65, R58 ;  /* 0x000000413b3b7223 */ /* 0x000fe2000001003a */
[----:B------:R-:W-:Y:S02]  /*fb40*/  HADD2.F32 R58, -RZ, R63.H1_H1 ;  /* 0x3000003fff3a7230 */ /* 0x000fe40000004100 */
[C---:B------:R-:W-:Y:S01]  /*fb50*/  FFMA.FTZ R67, R56.reuse, R61, -R67 ;  /* 0x0000003d38437223 */ /* 0x040fe20000010843 */
[----:B------:R-:W-:Y:S01]  /*fb60*/  HADD2.F32 R60, -RZ, R60.H1_H1 ;  /* 0x3000003cff3c7230 */ /* 0x000fe20000004100 */
[----:B------:R-:W-:Y:S01]  /*fb70*/  F2FP.F16.E4M3.UNPACK_B R61, R31 ;  /* 0x0000001fff3d723e */ /* 0x000fe200020006ff */
[----:B------:R-:W-:Y:S01]  /*fb80*/  FFMA.FTZ R69, R56, R64, R69 ;  /* 0x0000004038457223 */ /* 0x000fe20000010045 */
[----:B------:R-:W-:Y:S02]  /*fb90*/  HADD2.F32 R49, -RZ, R49.H1_H1 ;  /* 0x30000031ff317230 */ /* 0x000fe40000004100 */
[C---:B------:R-:W-:Y:S01]  /*fba0*/  FMUL.FTZ R64, R55.reuse, R58 ;  /* 0x0000003a37407220 */ /* 0x040fe20000410000 */
[----:B------:R-:W-:Y:S01]  /*fbb0*/  F2FP.F16.E4M3.UNPACK_B R56, R45 ;  /* 0x0000002dff38723e */ /* 0x000fe200020006ff */
[----:B------:R-:W-:Y:S01]  /*fbc0*/  FMUL.FTZ R55, R55, R60 ;  /* 0x0000003c37377220 */ /* 0x000fe20000410000 */
[----:B------:R-:W-:-:S02]  /*fbd0*/  HADD2.F32 R62, -RZ, R61.H0_H0 ;  /* 0x2000003dff3e7230 */ /* 0x000fc40000004100 */
[C---:B------:R-:W-:Y:S01]  /*fbe0*/  FFMA.FTZ R66, R49.reuse, R60, -R64 ;  /* 0x0000003c31427223 */ /* 0x040fe20000010840 */
[----:B------:R-:W-:Y:S02]  /*fbf0*/  HADD2.F32 R45, -RZ, R48.H0_H0 ;  /* 0x20000030ff2d7230 */ /* 0x000fe40000004100 */
[----:B------:R-:W-:Y:S01]  /*fc00*/  FFMA.FTZ R68, R49, R58, R55 ;  /* 0x0000003a31447223 */ /* 0x000fe20000010037 */
        /* <DEDUP_REMOVED lines=8> */
[----:B------:R-:W-:Y:S01]  /*fc90*/  HADD2.F32 R56, -RZ, R56.H1_H1 ;  /* 0x30000038ff387230 */ /* 0x000fe20000004100 */
[----:B------:R-:W-:Y:S01]  /*fca0*/  F2FP.F16.E4M3.UNPACK_B R45, R28.H1 ;  /* 0x0000001cff2d723e */ /* 0x000fe200030006ff */
[----:B------:R-:W-:Y:S02]  /*fcb0*/  HADD2.F32 R29, -RZ, R29.H1_H1 ;  /* 0x3000001dff1d7230 */ /* 0x000fe40000004100 */
[C---:B------:R-:W-:Y:S01]  /*fcc0*/  FMUL.FTZ R58, R48.reuse, R61 ;  /* 0x0000003d303a7220 */ /* 0x040fe20000410000 */
[----:B------:R-:W-:Y:S01]  /*fcd0*/  FFMA.FTZ R64, R31, R62, R64 ;  /* 0x0000003e1f407223 */ /* 0x000fe20000010040 */
[-C--:B------:R-:W-:Y:S01]  /*fce0*/  FMUL.FTZ R48, R48, R56.reuse ;  /* 0x0000003830307220 */ /* 0x080fe20000410000 */
[----:B------:R-:W-:Y:S02]  /*fcf0*/  HADD2.F32 R31, -RZ, R34.H0_H0 ;  /* 0x20000022ff1f7230 */ /* 0x000fe40000004100 */
        /* <DEDUP_REMOVED lines=9> */
[----:B------:R-:W-:Y:S01]  /*fd90*/  HADD2.F32 R45, -RZ, R45.H1_H1 ;  /* 0x3000002dff2d7230 */ /* 0x000fe20000004100 */
[----:B------:R-:W-:Y:S01]  /*fda0*/  F2FP.F16.E4M3.UNPACK_B R4, R4 ;  /* 0x00000004ff04723e */ /* 0x000fe200020006ff */
[----:B------:R-:W-:-:S02]  /*fdb0*/  HADD2.F32 R29, -RZ, R26.H0_H0 ;  /* 0x2000001aff1d7230 */ /* 0x000fc40000004100 */
[C---:B------:R-:W-:Y:S01]  /*fdc0*/  FMUL.FTZ R31, R34.reuse, R49 ;  /* 0x00000031221f7220 */ /* 0x040fe20000410000 */
[----:B------:R-:W-:Y:S02]  /*fdd0*/  HADD2.F32 R26, -RZ, R26.H1_H1 ;  /* 0x3000001aff1a7230 */ /* 0x000fe40000004100 */
[-C--:B------:R-:W-:Y:S01]  /*fde0*/  FMUL.FTZ R34, R34, R45.reuse ;  /* 0x0000002d22227220 */ /* 0x080fe20000410000 */
[----:B------:R-:W-:Y:S01]  /*fdf0*/  F2FP.SATFINITE.E4M3.F32.PACK_AB_MERGE_C R54, R59, R54, RZ ;  /* 0x000000363b36723e */ /* 0x000fe200048070ff */
[C---:B------:R-:W-:Y:S01]  /*fe00*/  FFMA.FTZ R58, R29.reuse, R48, -R58 ;  /* 0x000000301d3a7223 */ /* 0x040fe2000001083a */
[----:B------:R-:W-:Y:S01]  /*fe10*/  FFMA.FTZ R62, R29, R56, R62 ;  /* 0x000000381d3e7223 */ /* 0x000fe2000001003e */
[C---:B------:R-:W-:Y:S01]  /*fe20*/  FFMA.FTZ R63, R26.reuse, R45, -R31 ;  /* 0x0000002d1a3f7223 */ /* 0x040fe2000001081f */
[----:B------:R-:W-:Y:S01]  /*fe30*/  FFMA.FTZ R49, R26, R49, R34 ;  /* 0x000000311a317223 */ /* 0x000fe20000010022 */
[--C-:B------:R-:W-:Y:S01]  /*fe40*/  HADD2.F32 R26, -RZ, R7.reuse.H0_H0 ;  /* 0x20000007ff1a7230 */ /* 0x100fe20000004100 */
[----:B------:R-:W-:Y:S01]  /*fe50*/  F2FP.SATFINITE.E4M3.F32.PACK_AB_MERGE_C R68, R68, R69, RZ ;  /* 0x000000454444723e */ /* 0x000fe200048070ff */
[----:B------:R-:W-:Y:S01]  /*fe60*/  HADD2.F32 R29, -RZ, R28.H0_H0 ;  /* 0x2000001cff1d7230 */ /* 0x000fe20000004100 */
[----:B------:R-:W-:Y:S01]  /*fe70*/  F2FP.SATFINITE.E4M3.F32.PACK_AB_MERGE_C R58, R63, R58, RZ ;  /* 0x0000003a3f3a723e */ /* 0x000fe200048070ff */
[--C-:B------:R-:W-:Y:S01]  /*fe80*/  HADD2.F32 R31, -RZ, R4.reuse.H0_H0 ;  /* 0x20000004ff1f7230 */ /* 0x100fe20000004100 */
[----:B------:R-:W-:Y:S01]  /*fe90*/  F2FP.SATFINITE.E4M3.F32.PACK_AB_MERGE_C R49, R49, R62, RZ ;  /* 0x0000003e3131723e */ /* 0x000fe200048070ff */
[----:B------:R-:W-:Y:S01]  /*fea0*/  HADD2.F32 R34, -RZ, R4.H1_H1 ;  /* 0x30000004ff227230 */ /* 0x000fe20000004100 */
[----:B------:R-:W-:Y:S01]  /*feb0*/  F2FP.SATFINITE.E4M3.F32.PACK_AB_MERGE_C R24, R61, R64, R68 ;  /* 0x000000403d18723e */ /* 0x000fe20004807044 */
[----:B------:R-:W-:-:S02]  /*fec0*/  HADD2.F32 R7, -RZ, R7.H1_H1 ;  /* 0x30000007ff077230 */ /* 0x000fc40000004100 */
[C---:B------:R-:W-:Y:S01]  /*fed0*/  FMUL.FTZ R45, R26.reuse, R31 ;  /* 0x0000001f1a2d7220 */ /* 0x040fe20000410000 */
[----:B------:R-:W-:Y:S02]  /*fee0*/  HADD2.F32 R28, -RZ, R28.H1_H1 ;  /* 0x3000001cff1c7230 */ /* 0x000fe40000004100 */
[-C--:B------:R-:W-:Y:S01]  /*fef0*/  FMUL.FTZ R26, R26, R29.reuse ;  /* 0x0000001d1a1a7220 */ /* 0x080fe20000410000 */
[--C-:B------:R-:W-:Y:S02]  /*ff00*/  HADD2.F32 R4, -RZ, R5.reuse.H0_H0 ;  /* 0x20000005ff047230 */ /* 0x100fe40000004100 */
[C---:B------:R-:W-:Y:S01]  /*ff10*/  FMUL.FTZ R48, R7.reuse, R34 ;  /* 0x0000002207307220 */ /* 0x040fe20000410000 */
[----:B------:R-:W-:Y:S02]  /*ff20*/  HADD2.F32 R5, -RZ, R5.H1_H1 ;  /* 0x30000005ff057230 */ /* 0x000fe40000004100 */
        /* <DEDUP_REMOVED lines=14> */
[----:B------:R2:W-:Y:S04]  /*10010*/  STS.128 [R70+0x18000], R4 ;  /* 0x0180000446007388 */ /* 0x0005e80000000c00 */
[----:B------:R2:W-:Y:S02]  /*10020*/  STS.128 [R44+0x18000], R24 ;  /* 0x018000182c007388 */ /* 0x0005e40000000c00 */
.L_x_1541:
[----:B------:R-:W-:Y:S05]  /*10030*/  BSYNC B1 ;  /* 0x0000000000017941 */ /* 0x000fea0003800000 */
.L_x_1540:
[----:B------:R-:W-:Y:S04]  /*10040*/  BSSY B1, `(.L_x_1542) ;  /* 0x0000108000017945 */ /* 0x000fe80003800000 */
[----:B------:R-:W-:Y:S05]  /*10050*/  @P1 BRA `(.L_x_1543) ;  /* 0x0000001000181947 */ /* 0x000fea0003800000 */
[----:B------:R-:W3:Y:S01]  /*10060*/  LDL R63, [R1+0xa0] ;  /* 0x0000a000013f7983 */ /* 0x000ee20000100800 */
[----:B012---:R-:W-:Y:S01]  /*10070*/  LEA.HI R25, R53, R0, RZ, 0x1c ;  /* 0x0000000035197211 */ /* 0x007fe200078fe0ff */
[----:B-----5:R-:W-:Y:S01]  /*10080*/  IMAD.SHL.U32 R5, R37, 0x80, RZ ;  /* 0x0000008025057824 */ /* 0x020fe200078e00ff */
[----:B------:R-:W-:Y:S02]  /*10090*/  SHF.R.S32.HI R4, RZ, 0x1f, R37 ;  /* 0x0000001fff047819 */ /* 0x000fe40000011425 */
[----:B------:R-:W-:Y:S01]  /*100a0*/  SHF.R.U32.HI R7, RZ, 0x8, R21 ;  /* 0x00000008ff077819 */ /* 0x000fe20000011615 */
[----:B------:R-:W-:Y:S01]  /*100b0*/  IMAD.SHL.U32 R26, R25, 0x10, RZ ;  /* 0x00000010191a7824 */ /* 0x000fe200078e00ff */
[----:B------:R-:W-:Y:S02]  /*100c0*/  SHF.R.S32.HI R28, RZ, 0x1f, R25 ;  /* 0x0000001fff1c7819 */ /* 0x000fe40000011419 */
[----:B------:R-:W-:Y:S02]  /*100d0*/  LEA.HI R37, R4, R37, RZ, 0x3 ;  /* 0x0000002504257211 */ /* 0x000fe400078f18ff */
[----:B------:R-:W-:-:S02]  /*100e0*/  SHF.R.U32.HI R4, RZ, 0x8, R20 ;  /* 0x00000008ff047819 */ /* 0x000fc40000011614 */
[----:B------:R-:W-:Y:S01]  /*100f0*/  LOP3.LUT R24, R21, 0xff, RZ, 0xc0, !PT ;  /* 0x000000ff15187812 */ /* 0x000fe200078ec0ff */
[----:B------:R-:W-:Y:S01]  /*10100*/  IMAD.SHL.U32 R37, R37, 0x80, RZ ;  /* 0x0000008025257824 */ /* 0x000fe200078e00ff */
[----:B------:R-:W-:Y:S02]  /*10110*/  LOP3.LUT R27, R5, 0x380, RZ, 0xc0, !PT ;  /* 0x00000380051b7812 */ /* 0x000fe400078ec0ff */
[----:B------:R-:W-:Y:S02]  /*10120*/  LOP3.LUT R7, R7, 0xff, RZ, 0xc0, !PT ;  /* 0x000000ff07077812 */ /* 0x000fe400078ec0ff */
[----:B------:R-:W-:Y:S02]  /*10130*/  LEA.HI R28, R28, R25, RZ, 0x3 ;  /* 0x000000191c1c7211 */ /* 0x000fe400078f18ff */
[----:B------:R-:W-:Y:S02]  /*10140*/  LOP3.LUT R5, R4, 0xff, RZ, 0xc0, !PT ;  /* 0x000000ff04057812 */ /* 0x000fe400078ec0ff */
[----:B------:R-:W-:Y:S01]  /*10150*/  LOP3.LUT R4, R27, 0x70, R26, 0xf8, !PT ;  /* 0x000000701b047812 */ /* 0x000fe200078ef81a */
[----:B------:R-:W-:Y:S01]  /*10160*/  IMAD.SHL.U32 R28, R28, 0x800, RZ ;  /* 0x000008001c1c7824 */ /* 0x000fe200078e00ff */
[----:B------:R-:W-:-:S02]  /*10170*/  PRMT R32, R7, 0x7604, R24 ;  /* 0x0000760407207816 */ /* 0x000fc40000000018 */
[----:B------:R-:W-:Y:S02]  /*10180*/  SHF.R.U32.HI R27, RZ, 0x3, R27 ;  /* 0x00000003ff1b7819 */ /* 0x000fe4000001161b */
[----:B------:R-:W-:Y:S02]  /*10190*/  SHF.R.U32.HI R7, RZ, 0x8, R39 ;  /* 0x00000008ff077819 */ /* 0x000fe40000011627 */
[----:B------:R-:W-:Y:S02]  /*101a0*/  SHF.R.U32.HI R25, RZ, 0x8, R40 ;  /* 0x00000008ff197819 */ /* 0x000fe40000011628 */
[----:B------:R-:W-:Y:S02]  /*101b0*/  LOP3.LUT R4, R4, R27, RZ, 0x3c, !PT ;  /* 0x0000001b04047212 */ /* 0x000fe400078e3cff */
[----:B------:R-:W-:Y:S02]  /*101c0*/  LOP3.LUT R24, R39, 0xff, RZ, 0xc0, !PT ;  /* 0x000000ff27187812 */ /* 0x000fe400078ec0ff */
[----:B------:R-:W-:-:S02]  /*101d0*/  LOP3.LUT R26, R40, 0xff, RZ, 0xc0, !PT ;  /* 0x000000ff281a7812 */ /* 0x000fc400078ec0ff */
[----:B------:R-:W-:Y:S02]  /*101e0*/  LOP3.LUT R7, R7, 0xff, RZ, 0xc0, !PT ;  /* 0x000000ff07077812 */ /* 0x000fe400078ec0ff */
[----:B------:R-:W-:Y:S02]  /*101f0*/  LOP3.LUT R25, R25, 0xff, RZ, 0xc0, !PT ;  /* 0x000000ff19197812 */ /* 0x000fe400078ec0ff */
[----:B------:R-:W-:Y:S02]  /*10200*/  LOP3.LUT R29, R37, 0xfffffc00, RZ, 0xc0, !PT ;  /* 0xfffffc00251d7812 */ /* 0x000fe400078ec0ff */
[----:B------:R-:W-:Y:S02]  /*10210*/  LOP3.LUT R27, R28, 0xffffc000, RZ, 0xc0, !PT ;  /* 0xffffc0001c1b7812 */ /* 0x000fe400078ec0ff */
[----:B------:R-:W-:Y:S02]  /*10220*/  LOP3.LUT R6, R20, 0xff, RZ, 0xc0, !PT ;  /* 0x000000ff14067812 */ /* 0x000fe400078ec0ff */
[----:B------:R-:W-:-:S02]  /*10230*/  PRMT R44, R7, 0x7604, R24 ;  /* 0x00007604072c7816 */ /* 0x000fc40000000018 */
[----:B------:R-:W-:Y:S02]  /*10240*/  PRMT R37, R25, 0x7604, R26 ;  /* 0x0000760419257816 */ /* 0x000fe4000000001a */
[----:B------:R-:W-:Y:S02]  /*10250*/  IADD3 R25, R4, R27, R29 ;  /* 0x0000001b04197210 */ /* 0x000fe40007ffe01d */
[----:B------:R-:W-:Y:S02]  /*10260*/  SHF.R.U32.HI R24, RZ, 0x8, R41 ;  /* 0x00000008ff187819 */ /* 0x000fe40000011629 */
[----:B------:R-:W-:Y:S01]  /*10270*/  SHF.R.U32.HI R26, RZ, 0x8, R42 ;  /* 0x00000008ff1a7819 */ /* 0x000fe2000001162a */
[----:B------:R-:W-:Y:S01]  /*10280*/  IMAD.IADD R28, R16, 0x1, R25 ;  /* 0x00000001101c7824 */ /* 0x000fe200078e0219 */
[----:B------:R-:W-:Y:S02]  /*10290*/  PRMT R30, R5, 0x7604, R6 ;  /* 0x00007604051e7816 */ /* 0x000fe40000000006 */
        /* <DEDUP_REMOVED lines=9> */
[----:B------:R-:W0:Y:S01]  /*10330*/  LDS.128 R24, [R28+0x18000] ;  /* 0x018000001c187984 */ /* 0x000e220000000c00 */
[----:B------:R-:W-:Y:S02]  /*10340*/  PRMT R34, R5, 0x7604, R6 ;  /* 0x0000760405227816 */ /* 0x000fe40000000006 */
[----:B------:R-:W-:Y:S02]  /*10350*/  SHF.R.U32.HI R31, RZ, 0x8, R43 ;  /* 0x00000008ff1f7819 */ /* 0x000fe4000001162b */
[----:B------:R-:W-:Y:S02]  /*10360*/  LOP3.LUT R46, R43, 0xff, RZ, 0xc0, !PT ;  /* 0x000000ff2b2e7812 */ /* 0x000fe400078ec0ff */
[----:B------:R-:W-:-:S02]  /*10370*/  LOP3.LUT R31, R31, 0xff, RZ, 0xc0, !PT ;  /* 0x000000ff1f1f7812 */ /* 0x000fc400078ec0ff */
[----:B------:R-:W-:Y:S02]  /*10380*/  SHF.R.U32.HI R29, RZ, 0x10, R20 ;  /* 0x00000010ff1d7819 */ /* 0x000fe40000011614 */
[----:B------:R-:W-:Y:S02]  /*10390*/  PRMT R49, R31, 0x7604, R46 ;  /* 0x000076041f317816 */ /* 0x000fe4000000002e */
[----:B------:R-:W-:Y:S02]  /*103a0*/  SHF.R.U32.HI R31, RZ, 0x10, R21 ;  /* 0x00000010ff1f7819 */ /* 0x000fe40000011615 */
[----:B------:R-:W-:Y:S02]  /*103b0*/  SHF.R.U32.HI R35, RZ, 0x10, R39 ;  /* 0x00000010ff237819 */ /* 0x000fe40000011627 */
[----:B------:R-:W-:Y:S02]  /*103c0*/  LOP3.LUT R31, R31, 0xff, RZ, 0xc0, !PT ;  /* 0x000000ff1f1f7812 */ /* 0x000fe400078ec0ff */
[----:B------:R-:W-:-:S02]  /*103d0*/  SHF.R.U32.HI R33, RZ, 0x10, R38 ;  /* 0x00000010ff217819 */ /* 0x000fc40000011626 */
[----:B------:R-:W-:Y:S02]  /*103e0*/  LOP3.LUT R29, R29, 0xff, RZ, 0xc0, !PT ;  /* 0x000000ff1d1d7812 */ /* 0x000fe400078ec0ff */
[----:B------:R-:W-:Y:S02]  /*103f0*/  LOP3.LUT R35, R35, 0xff, RZ, 0xc0, !PT ;  /* 0x000000ff23237812 */ /* 0x000fe400078ec0ff */
[----:B------:R-:W-:Y:S02]  /*10400*/  PRMT R31, R31, 0x7054, R32 ;  /* 0x000070541f1f7816 */ /* 0x000fe40000000020 */
[----:B------:R-:W-:Y:S02]  /*10410*/  SHF.R.U32.HI R32, RZ, 0x10, R41 ;  /* 0x00000010ff207819 */ /* 0x000fe40000011629 */
[----:B------:R-:W-:Y:S02]  /*10420*/  LOP3.LUT R33, R33, 0xff, RZ, 0xc0, !PT ;  /* 0x000000ff21217812 */ /* 0x000fe400078ec0ff */
[----:B------:R-:W-:-:S02]  /*10430*/  PRMT R29, R29, 0x7054, R30 ;  /* 0x000070541d1d7816 */ /* 0x000fc4000000001e */
[----:B------:R-:W-:Y:S02]  /*10440*/  PRMT R35, R35, 0x7054, R44 ;  /* 0x0000705423237816 */ /* 0x000fe4000000002c */
[----:B------:R-:W-:Y:S02]  /*10450*/  SHF.R.U32.HI R30, RZ, 0x10, R40 ;  /* 0x00000010ff1e7819 */ /* 0x000fe40000011628 */
[----:B------:R-:W-:Y:S02]  /*10460*/  SHF.R.U32.HI R44, RZ, 0x10, R43 ;  /* 0x00000010ff2c7819 */ /* 0x000fe4000001162b */
[----:B------:R-:W-:Y:S02]  /*10470*/  LOP3.LUT R32, R32, 0xff, RZ, 0xc0, !PT ;  /* 0x000000ff20207812 */ /* 0x000fe400078ec0ff */
[----:B------:R-:W-:Y:S02]  /*10480*/  PRMT R33, R33, 0x7054, R34 ;  /* 0x0000705421217816 */ /* 0x000fe40000000022 */
[----:B------:R-:W-:-:S02]  /*10490*/  SHF.R.U32.HI R34, RZ, 0x10, R42 ;  /* 0x00000010ff227819 */ /* 0x000fc4000001162a */
[----:B------:R-:W-:Y:S02]  /*104a0*/  LOP3.LUT R30, R30, 0xff, RZ, 0xc0, !PT ;  /* 0x000000ff1e1e7812 */ /* 0x000fe400078ec0ff */
[----:B------:R-:W-:Y:S02]  /*104b0*/  LOP3.LUT R44, R44, 0xff, RZ, 0xc0, !PT ;  /* 0x000000ff2c2c7812 */ /* 0x000fe400078ec0ff */
[----:B------:R-:W-:Y:S02]  /*104c0*/  PRMT R45, R32, 0x7054, R45 ;  /* 0x00007054202d7816 */ /* 0x000fe4000000002d */
[----:B------:R-:W-:Y:S02]  /*104d0*/  LOP3.LUT R34, R34, 0xff, RZ, 0xc0, !PT ;  /* 0x000000ff22227812 */ /* 0x000fe400078ec0ff */
[----:B------:R-:W-:Y:S02]  /*104e0*/  PRMT R37, R30, 0x7054, R37 ;  /* 0x000070541e257816 */ /* 0x000fe40000000025 */
[----:B------:R-:W-:-:S02]  /*104f0*/  PRMT R51, R44, 0x7054, R49 ;  /* 0x000070542c337816 */ /* 0x000fc40000000031 */
[----:B------:R-:W-:Y:S02]  /*10500*/  LOP3.LUT R49, R45, 0xff000000, R41, 0xf8, !PT ;  /* 0xff0000002d317812 */ /* 0x000fe400078ef829 */
[----:B------:R-:W-:Y:S02]  /*10510*/  PRMT R47, R34, 0x7054, R47 ;  /* 0x00007054222f7816 */ /* 0x000fe4000000002f */
[----:B------:R-:W-:Y:S02]  /*10520*/  LOP3.LUT R44, R31, 0xff000000, R21, 0xf8, !PT ;  /* 0xff0000001f2c7812 */ /* 0x000fe400078ef815 */
[----:B------:R-:W-:Y:S02]  /*10530*/  LOP3.LUT R34, R37, 0xff000000, R40, 0xf8, !PT ;  /* 0xff00000025227812 */ /* 0x000fe400078ef828 */
[----:B------:R-:W-:Y:S02]  /*10540*/  F2FP.F16.E4M3.UNPACK_B R50, R49 ;  /* 0x00000031ff32723e */ /* 0x000fe400020006ff */
[----:B0-----:R-:W-:-:S02]  /*10550*/  F2FP.F16.E4M3.UNPACK_B R37, R25 ;  /* 0x00000019ff25723e */ /* 0x001fc400020006ff */
[----:B------:R-:W-:Y:S01]  /*10560*/  LOP3.LUT R46, R35, 0xff000000, R39, 0xf8, !PT ;  /* 0xff000000232e7812 */ /* 0x000fe200078ef827 */
[--C-:B------:R-:W-:Y:S01]  /*10570*/  HADD2.F32 R52, -RZ, R50.reuse.H0_H0 ;  /* 0x20000032ff347230 */ /* 0x100fe20000004100 */
[----:B------:R-:W-:Y:S01]  /*10580*/  F2FP.F16.E4M3.UNPACK_B R40, R44 ;  /* 0x0000002cff28723e */ /* 0x000fe200020006ff */
[----:B------:R-:W-:Y:S01]  /*10590*/  HADD2.F32 R50, -RZ, R50.H1_H1 ;  /* 0x30000032ff327230 */ /* 0x000fe20000004100 */
[----:B------:R-:W-:Y:S02]  /*105a0*/  LOP3.LUT R29, R29, 0xff000000, R20, 0xf8, !PT ;  /* 0xff0000001d1d7812 */ /* 0x000fe400078ef814 */
[----:B------:R-:W-:Y:S01]  /*105b0*/  LOP3.LUT R21, R47, 0xff000000, R42, 0xf8, !PT ;  /* 0xff0000002f157812 */ /* 0x000fe200078ef82a */
[--C-:B------:R-:W-:Y:S01]  /*105c0*/  HADD2.F32 R42, -RZ, R40.reuse.H0_H0 ;  /* 0x20000028ff2a7230 */ /* 0x100fe20000004100 */
[----:B------:R-:W-:Y:S01]  /*105d0*/  LOP3.LUT R20, R33, 0xff000000, R38, 0xf8, !PT ;  /* 0xff00000021147812 */ /* 0x000fe200078ef826 */
[----:B------:R-:W-:Y:S01]  /*105e0*/  HADD2.F32 R40, -RZ, R40.H1_H1 ;  /* 0x30000028ff287230 */ /* 0x000fe20000004100 */
[----:B------:R-:W-:-:S02]  /*105f0*/  LOP3.LUT R54, R51, 0xff000000, R43, 0xf8, !PT ;  /* 0xff00000033367812 */ /* 0x000fc400078ef82b */
[-C--:B------:R-:W-:Y:S02]  /*10600*/  F2FP.F16.E4M3.UNPACK_B R33, R24.reuse ;  /* 0x00000018ff21723e */ /* 0x080fe400020006ff */
[----:B------:R-:W-:Y:S02]  /*10610*/  F2FP.F16.E4M3.UNPACK_B R47, R24.H1 ;  /* 0x00000018ff2f723e */ /* 0x000fe400030006ff */
[----:B------:R-:W-:Y:S02]  /*10620*/  F2FP.F16.E4M3.UNPACK_B R38, R25.H1 ;  /* 0x00000019ff26723e */ /* 0x000fe400030006ff */
[----:B------:R-:W-:Y:S02]  /*10630*/  F2FP.F16.E4M3.UNPACK_B R51, R49.H1 ;  /* 0x00000031ff33723e */ /* 0x000fe400030006ff */
[----:B------:R-:W-:Y:S02]  /*10640*/  F2FP.F16.E4M3.UNPACK_B R44, R44.H1 ;  /* 0x0000002cff2c723e */ /* 0x000fe400030006ff */
[-C--:B------:R-:W-:Y:S01]  /*10650*/  F2FP.F16.E4M3.UNPACK_B R43, R27.reuse ;  /* 0x0000001bff2b723e */ /* 0x080fe200020006ff */
[--C-:B------:R-:W-:Y:S01]  /*10660*/  HADD2.F32 R49, -RZ, R51.reuse.H0_H0 ;  /* 0x20000033ff317230 */ /* 0x100fe20000004100 */
[----:B------:R-:W-:Y:S01]  /*10670*/  F2FP.F16.E4M3.UNPACK_B R48, R27.H1 ;  /* 0x0000001bff30723e */ /* 0x000fe200030006ff */
[----:B------:R-:W-:Y:S01]  /*10680*/  HADD2.F32 R51, -RZ, R51.H1_H1 ;  /* 0x30000033ff337230 */ /* 0x000fe20000004100 */
[----:B------:R-:W-:Y:S01]  /*10690*/  F2FP.F16.E4M3.UNPACK_B R27, R26.H1 ;  /* 0x0000001aff1b723e */ /* 0x000fe200030006ff */
[----:B---3--:R-:W0:Y:S02]  /*106a0*/  LDS.128 R4, [R63+0x18000] ;  /* 0x018000003f047984 */ /* 0x008e240000000c00 */
[----:B0-----:R-:W-:-:S02]  /*106b0*/  F2FP.F16.E4M3.UNPACK_B R30, R5 ;  /* 0x00000005ff1e723e */ /* 0x001fc400020006ff */
[----:B------:R-:W-:Y:S01]  /*106c0*/  F2FP.F16.E4M3.UNPACK_B R35, R5.H1 ;  /* 0x00000005ff23723e */ /* 0x000fe200030006ff */
[--C-:B------:R-:W-:Y:S01]  /*106d0*/  HADD2.F32 R5, -RZ, R37.reuse.H0_H0 ;  /* 0x20000025ff057230 */ /* 0x100fe20000004100 */
[-C--:B------:R-:W-:Y:S01]  /*106e0*/  F2FP.F16.E4M3.UNPACK_B R39, R7.reuse ;  /* 0x00000007ff27723e */ /* 0x080fe200020006ff */
[--C-:B------:R-:W-:Y:S01]  /*106f0*/  HADD2.F32 R31, -RZ, R30.reuse.H0_H0 ;  /* 0x2000001eff1f7230 */ /* 0x100fe20000004100 */
[----:B------:R-:W-:Y:S01]  /*10700*/  F2FP.F16.E4M3.UNPACK_B R45, R7.H1 ;  /* 0x00000007ff2d723e */ /* 0x000fe200030006ff */
[----:B------:R-:W-:Y:S02]  /*10710*/  HADD2.F32 R37, -RZ, R37.H1_H1 ;  /* 0x30000025ff257230 */ /* 0x000fe40000004100 */
[C---:B------:R-:W-:Y:S01]  /*10720*/  FMUL.FTZ R24, R5.reuse, R52 ;  /* 0x0000003405187220 */ /* 0x040fe20000410000 */
[----:B------:R-:W-:Y:S01]  /*10730*/  FMUL.FTZ R25, R5, R42 ;  /* 0x0000002a05197220 */ /* 0x000fe20000410000 */
[----:B------:R-:W-:Y:S01]  /*10740*/  HADD2.F32 R30, -RZ, R30.H1_H1 ;  /* 0x3000001eff1e7230 */ /* 0x000fe20000004100 */
[----:B------:R-:W-:Y:S01]  /*10750*/  F2FP.F16.E4M3.UNPACK_B R32, R4 ;  /* 0x00000004ff20723e */ /* 0x000fe200020006ff */
[----:B------:R-:W-:Y:S01]  /*10760*/  FFMA.FTZ R5, R31, R42, -R24 ;  /* 0x0000002a1f057223 */ /* 0x000fe20000010818 */
[----:B------:R-:W-:-:S02]  /*10770*/  HADD2.F32 R24, -RZ, R38.H0_H0 ;  /* 0x20000026ff187230 */ /* 0x000fc40000004100 */
[----:B------:R-:W-:Y:S01]  /*10780*/  FFMA.FTZ R25, R31, R52, R25 ;  /* 0x000000341f197223 */ /* 0x000fe20000010019 */
[----:B------:R-:W-:Y:S02]  /*10790*/  HADD2.F32 R42, -RZ, R44.H0_H0 ;  /* 0x2000002cff2a7230 */ /* 0x000fe40000004100 */
[C---:B------:R-:W-:Y:S01]  /*107a0*/  FMUL.FTZ R55, R37.reuse, R50 ;  /* 0x0000003225377220 */ /* 0x040fe20000410000 */
[----:B------:R-:W-:Y:S02]  /*107b0*/  HADD2.F32 R31, -RZ, R35.H0_H0 ;  /* 0x20000023ff1f7230 */ /* 0x000fe40000004100 */
[----:B------:R-:W-:Y:S01]  /*107c0*/  FMUL.FTZ R37, R37, R40 ;  /* 0x0000002825257220 */ /* 0x000fe20000410000 */
[----:B------:R-:W-:Y:S01]  /*107d0*/  F2FP.F16.E4M3.UNPACK_B R41, R4.H1 ;  /* 0x00000004ff29723e */ /* 0x000fe200030006ff */
[CC--:B------:R-:W-:Y:S01]  /*107e0*/  FMUL.FTZ R52, R24.reuse, R49.reuse ;  /* 0x0000003118347220 */ /* 0x0c0fe20000410000 */
[----:B------:R-:W-:Y:S01]  /*107f0*/  F2FP.F16.E4M3.UNPACK_B R4, R6 ;  /* 0x00000006ff04723e */ /* 0x000fe200020006ff */
[----:B------:R-:W-:Y:S01]  /*10800*/  FMUL.FTZ R56, R24, R42 ;  /* 0x0000002a18387220 */ /* 0x000fe20000410000 */
[----:B------:R-:W-:Y:S01]  /*10810*/  F2FP.F16.E4M3.UNPACK_B R7, R6.H1 ;  /* 0x00000006ff07723e */ /* 0x000fe200030006ff */
[C---:B------:R-:W-:Y:S01]  /*10820*/  FFMA.FTZ R24, R30.reuse, R50, R37 ;  /* 0x000000321e187223 */ /* 0x040fe20000010025 */
[----:B------:R-:W-:Y:S01]  /*10830*/  F2FP.F16.E4M3.UNPACK_B R6, R26 ;  /* 0x0000001aff06723e */ /* 0x000fe200020006ff */
[----:B------:R-:W-:Y:S01]  /*10840*/  FFMA.FTZ R26, R30, R40, -R55 ;  /* 0x000000281e1a7223 */ /* 0x000fe20000010837 */
[C---:B------:R-:W-:Y:S01]  /*10850*/  FFMA.FTZ R30, R31.reuse, R42, -R52 ;  /* 0x0000002a1f1e7223 */ /* 0x040fe20000010834 */
[----:B------:R-:W-:Y:S01]  /*10860*/  F2FP.F16.E4M3.UNPACK_B R50, R54 ;  /* 0x00000036ff32723e */ /* 0x000fe200020006ff */
[----:B------:R-:W-:Y:S01]  /*10870*/  FFMA.FTZ R31, R31, R49, R56 ;  /* 0x000000311f1f7223 */ /* 0x000fe20000010038 */
[-C--:B------:R-:W-:Y:S01]  /*10880*/  F2FP.F16.E4M3.UNPACK_B R42, R46.reuse ;  /* 0x0000002eff2a723e */ /* 0x080fe200020006ff */
[----:B------:R-:W-:Y:S01]  /*10890*/  HADD2.F32 R38, -RZ, R38.H1_H1 ;  /* 0x30000026ff267230 */ /* 0x000fe20000004100 */
[----:B------:R-:W-:Y:S01]  /*108a0*/  F2FP.F16.E4M3.UNPACK_B R46, R46.H1 ;  /* 0x0000002eff2e723e */ /* 0x000fe200030006ff */
[----:B------:R-:W-:-:S02]  /*108b0*/  HADD2.F32 R49, -RZ, R44.H1_H1 ;  /* 0x3000002cff317230 */ /* 0x000fc40000004100 */
[----:B------:R-:W-:Y:S02]  /*108c0*/  HADD2.F32 R40, -RZ, R35.H1_H1 ;  /* 0x30000023ff287230 */ /* 0x000fe40000004100 */
[C---:B------:R-:W-:Y:S01]  /*108d0*/  FMUL.FTZ R55, R38.reuse, R51 ;  /* 0x0000003326377220 */ /* 0x040fe20000410000 */
[----:B------:R-:W-:Y:S02]  /*108e0*/  HADD2.F32 R52, -RZ, R50.H0_H0 ;  /* 0x20000032ff347230 */ /* 0x000fe40000004100 */
[----:B------:R-:W-:Y:S01]  /*108f0*/  FMUL.FTZ R38, R38, R49 ;  /* 0x0000003126267220 */ /* 0x000fe20000410000 */
[----:B------:R-:W-:Y:S02]  /*10900*/  HADD2.F32 R35, -RZ, R43.H0_H0 ;  /* 0x2000002bff237230 */ /* 0x000fe40000004100 */
[----:B------:R-:W-:Y:S02]  /*10910*/  HADD2.F32 R44, -RZ, R42.H0_H0 ;  /* 0x2000002aff2c7230 */ /* 0x000fe40000004100 */
[----:B------:R-:W-:-:S02]  /*10920*/  HADD2.F32 R37, -RZ, R39.H0_H0 ;  /* 0x20000027ff257230 */ /* 0x000fc40000004100 */
[C---:B------:R-:W-:Y:S01]  /*10930*/  FMUL.FTZ R56, R35.reuse, R52 ;  /* 0x0000003423387220 */ /* 0x040fe20000410000 */
[----:B------:R-:W-:Y:S02]  /*10940*/  HADD2.F32 R43, -RZ, R43.H1_H1 ;  /* 0x3000002bff2b7230 */ /* 0x000fe40000004100 */
[----:B------:R-:W-:Y:S01]  /*10950*/  FMUL.FTZ R57, R35, R44 ;  /* 0x0000002c23397220 */ /* 0x000fe20000410000 */
[C---:B------:R-:W-:Y:S01]  /*10960*/  FFMA.FTZ R35, R40.reuse, R49, -R55 ;  /* 0x0000003128237223 */ /* 0x040fe20000010837 */
[----:B------:R-:W-:Y:S01]  /*10970*/  FFMA.FTZ R40, R40, R51, R38 ;  /* 0x0000003328287223 */ /* 0x000fe20000010026 */
[----:B------:R-:W-:Y:S01]  /*10980*/  F2FP.F16.E4M3.UNPACK_B R51, R54.H1 ;  /* 0x00000036ff33723e */ /* 0x000fe200030006ff */
[C---:B------:R-:W-:Y:S01]  /*10990*/  FFMA.FTZ R38, R37.reuse, R44, -R56 ;  /* 0x0000002c25267223 */ /* 0x040fe20000010838 */
[----:B------:R-:W-:Y:S01]  /*109a0*/  FFMA.FTZ R37, R37, R52, R57 ;  /* 0x0000003425257223 */ /* 0x000fe20000010039 */
[----:B------:R-:W-:Y:S01]  /*109b0*/  HADD2.F32 R49, -RZ, R42.H1_H1 ;  /* 0x3000002aff317230 */ /* 0x000fe20000004100 */
[----:B------:R-:W-:Y:S01]  /*109c0*/  F2FP.SATFINITE.E4M3.F32.PACK_AB_MERGE_C R30, R35, R30, RZ ;  /* 0x0000001e231e723e */ /* 0x000fe200048070ff */
[----:B------:R-:W-:Y:S01]  /*109d0*/  HADD2.F32 R52, -RZ, R50.H1_H1 ;  /* 0x30000032ff347230 */ /* 0x000fe20000004100 */
[----:B------:R-:W-:Y:S01]  /*109e0*/  F2FP.SATFINITE.E4M3.F32.PACK_AB_MERGE_C R31, R40, R31, RZ ;  /* 0x0000001f281f723e */ /* 0x000fe200048070ff */
[----:B------:R-:W-:Y:S01]  /*109f0*/  HADD2.F32 R42, -RZ, R39.H1_H1 ;  /* 0x30000027ff2a7230 */ /* 0x000fe20000004100 */
[----:B------:R-:W-:Y:S01]  /*10a00*/  F2FP.SATFINITE.E4M3.F32.PACK_AB_MERGE_C R5, R26, R5, R30 ;  /* 0x000000051a05723e */ /* 0x000fe2000480701e */
[----:B------:R-:W-:-:S02]  /*10a10*/  HADD2.F32 R54, -RZ, R51.H0_H0 ;  /* 0x20000033ff367230 */ /* 0x000fc40000004100 */
[C---:B------:R-:W-:Y:S01]  /*10a20*/  FMUL.FTZ R55, R43.reuse, R52 ;  /* 0x000000342b377220 */ /* 0x040fe20000410000 */
[----:B------:R-:W-:Y:S02]  /*10a30*/  HADD2.F32 R39, -RZ, R48.H0_H0 ;  /* 0x20000030ff277230 */ /* 0x000fe40000004100 */
[----:B------:R-:W-:Y:S01]  /*10a40*/  FMUL.FTZ R43, R43, R49 ;  /* 0x000000312b2b7220 */ /* 0x000fe20000410000 */
[----:B------:R-:W-:Y:S01]  /*10a50*/  HADD2.F32 R50, -RZ, R46.H0_H0 ;  /* 0x2000002eff327230 */ /* 0x000fe20000004100 */
[----:B------:R-:W-:Y:S01]  /*10a60*/  F2FP.SATFINITE.E4M3.F32.PACK_AB_MERGE_C R25, R24, R25, R31 ;  /* 0x000000191819723e */ /* 0x000fe2000480701f */
[----:B------:R-:W-:Y:S02]  /*10a70*/  HADD2.F32 R44, -RZ, R45.H0_H0 ;  /* 0x2000002dff2c7230 */ /* 0x000fe40000004100 */
[C---:B------:R-:W-:Y:S01]  /*10a80*/  FMUL.FTZ R57, R39.reuse, R54 ;  /* 0x0000003627397220 */ /* 0x040fe20000410000 */
[----:B------:R-:W-:Y:S02]  /*10a90*/  HADD2.F32 R56, -RZ, R51.H1_H1 ;  /* 0x30000033ff387230 */ /* 0x000fe40000004100 */
[----:B------:R-:W-:Y:S01]  /*10aa0*/  FMUL.FTZ R59, R39, R50 ;  /* 0x00000032273b7220 */ /* 0x000fe20000410000 */
[C---:B------:R-:W-:Y:S01]  /*10ab0*/  FFMA.FTZ R39, R42.reuse, R49, -R55 ;  /* 0x000000312a277223 */ /* 0x040fe20000010837 */
[----:B------:R-:W-:Y:S01]  /*10ac0*/  FFMA.FTZ R42, R42, R52, R43 ;  /* 0x000000342a2a7223 */ /* 0x000fe2000001002b */
[C---:B------:R-:W-:Y:S01]  /*10ad0*/  FFMA.FTZ R43, R44.reuse, R50, -R57 ;  /* 0x000000322c2b7223 */ /* 0x040fe20000010839 */
[----:B------:R-:W-:Y:S01]  /*10ae0*/  FFMA.FTZ R44, R44, R54, R59 ;  /* 0x000000362c2c7223 */ /* 0x000fe2000001003b */
[----:B------:R-:W-:Y:S01]  /*10af0*/  F2FP.F16.E4M3.UNPACK_B R54, R34.H1 ;  /* 0x00000022ff36723e */ /* 0x000fe200030006ff */
[----:B------:R-:W-:Y:S01]  /*10b00*/  HADD2.F32 R49, -RZ, R48.H1_H1 ;  /* 0x30000030ff317230 */ /* 0x000fe20000004100 */
[----:B------:R-:W-:Y:S01]  /*10b10*/  F2FP.F16.E4M3.UNPACK_B R50, R29.H1 ;  /* 0x0000001dff32723e */ /* 0x000fe200030006ff */
[----:B------:R-:W-:-:S02]  /*10b20*/  HADD2.F32 R52, -RZ, R46.H1_H1 ;  /* 0x3000002eff347230 */ /* 0x000fc40000004100 */
[----:B------:R-:W-:Y:S02]  /*10b30*/  HADD2.F32 R55, -RZ, R54.H0_H0 ;  /* 0x20000036ff377230 */ /* 0x000fe40000004100 */
[C---:B------:R-:W-:Y:S01]  /*10b40*/  FMUL.FTZ R57, R49.reuse, R56 ;  /* 0x0000003831397220 */ /* 0x040fe20000410000 */
[----:B------:R-:W-:Y:S02]  /*10b50*/  HADD2.F32 R48, -RZ, R47.H0_H0 ;  /* 0x2000002fff307230 */ /* 0x000fe40000004100 */
[----:B------:R-:W-:Y:S01]  /*10b60*/  FMUL.FTZ R49, R49, R52 ;  /* 0x0000003431317220 */ /* 0x000fe20000410000 */
[----:B------:R-:W-:Y:S02]  /*10b70*/  HADD2.F32 R51, -RZ, R50.H0_H0 ;  /* 0x20000032ff337230 */ /* 0x000fe40000004100 */
[----:B------:R-:W-:Y:S02]  /*10b80*/  HADD2.F32 R46, -RZ, R45.H1_H1 ;  /* 0x3000002dff2e7230 */ /* 0x000fe40000004100 */
[----:B------:R-:W-:Y:S01]  /*10b90*/  FMUL.FTZ R58, R48, R55 ;  /* 0x00000037303a7220 */ /* 0x000fe20000410000 */
[----:B------:R-:W-:-:S02]  /*10ba0*/  HADD2.F32 R45, -RZ, R41.H0_H0 ;  /* 0x20000029ff2d7230 */ /* 0x000fc40000004100 */
[-C--:B------:R-:W-:Y:S01]  /*10bb0*/  FMUL.FTZ R48, R48, R51.reuse ;  /* 0x0000003330307220 */ /* 0x080fe20000410000 */
[----:B------:R-:W-:Y:S02]  /*10bc0*/  HADD2.F32 R54, -RZ, R54.H1_H1 ;  /* 0x30000036ff367230 */ /* 0x000fe40000004100 */
[C---:B------:R-:W-:Y:S01]  /*10bd0*/  FFMA.FTZ R61, R46.reuse, R56, R49 ;  /* 0x000000382e3d7223 */ /* 0x040fe20000010031 */
[----:B------:R-:W-:Y:S02]  /*10be0*/  HADD2.F32 R47, -RZ, R47.H1_H1 ;  /* 0x3000002fff2f7230 */ /* 0x000fe40000004100 */
[----:B------:R-:W-:Y:S01]  /*10bf0*/  FFMA.FTZ R62, R46, R52, -R57 ;  /* 0x000000342e3e7223 */ /* 0x000fe20000010839 */
[----:B------:R-:W-:Y:S02]  /*10c00*/  HADD2.F32 R50, -RZ, R50.H1_H1 ;  /* 0x30000032ff327230 */ /* 0x000fe40000004100 */
[C---:B------:R-:W-:Y:S01]  /*10c10*/  FFMA.FTZ R58, R45.reuse, R51, -R58 ;  /* 0x000000332d3a7223 */ /* 0x040fe2000001083a */
[----:B------:R-:W-:Y:S01]  /*10c20*/  FFMA.FTZ R56, R45, R55, R48 ;  /* 0x000000372d387223 */ /* 0x000fe20000010030 */
[----:B------:R-:W-:Y:S01]  /*10c30*/  F2FP.F16.E4M3.UNPACK_B R46, R34 ;  /* 0x00000022ff2e723e */ /* 0x000fe200020006ff */
[----:B------:R-:W-:Y:S01]  /*10c40*/  HADD2.F32 R41, -RZ, R41.H1_H1 ;  /* 0x30000029ff297230 */ /* 0x000fe20000004100 */
[----:B------:R-:W-:Y:S01]  /*10c50*/  F2FP.F16.E4M3.UNPACK_B R45, R29 ;  /* 0x0000001dff2d723e */ /* 0x000fe200020006ff */
[C---:B------:R-:W-:Y:S01]  /*10c60*/  FMUL.FTZ R48, R47.reuse, R54 ;  /* 0x000000362f307220 */ /* 0x040fe20000410000 */
[----:B------:R-:W-:Y:S01]  /*10c70*/  FMUL.FTZ R29, R47, R50 ;  /* 0x000000322f1d7220 */ /* 0x000fe20000410000 */
[----:B------:R-:W-:-:S02]  /*10c80*/  HADD2.F32 R47, -RZ, R46.H0_H0 ;  /* 0x2000002eff2f7230 */ /* 0x000fc40000004100 */
[----:B------:R-:W-:Y:S02]  /*10c90*/  HADD2.F32 R34, -RZ, R33.H0_H0 ;  /* 0x20000021ff227230 */ /* 0x000fe40000004100 */
[C---:B------:R-:W-:Y:S01]  /*10ca0*/  FFMA.FTZ R57, R41.reuse, R50, -R48 ;  /* 0x0000003229397223 */ /* 0x040fe20000010830 */
[----:B------:R-:W-:Y:S01]  /*10cb0*/  FFMA.FTZ R59, R41, R54, R29 ;  /* 0x00000036293b7223 */ /* 0x000fe2000001001d */
[----:B------:R-:W-:Y:S02]  /*10cc0*/  HADD2.F32 R41, -RZ, R45.H0_H0 ;  /* 0x2000002dff297230 */ /* 0x000fe40000004100 */
        /* <DEDUP_REMOVED lines=9> */
[----:B------:R-:W-:Y:S01]  /*10d60*/  FFMA.FTZ R47, R29, R47, R34 ;  /* 0x0000002f1d2f7223 */ /* 0x000fe20000010022 */
[C---:B------:R-:W-:Y:S01]  /*10d70*/  FMUL.FTZ R51, R33.reuse, R46 ;  /* 0x0000002e21337220 */ /* 0x040fe20000410000 */
[----:B------:R-:W-:Y:S01]  /*10d80*/  F2FP.F16.E4M3.UNPACK_B R29, R20.H1 ;  /* 0x00000014ff1d723e */ /* 0x000fe200030006ff */
[-C--:B------:R-:W-:Y:S01]  /*10d90*/  FMUL.FTZ R55, R33, R45.reuse ;  /* 0x0000002d21377220 */ /* 0x080fe20000410000 */
[----:B------:R-:W-:Y:S02]  /*10da0*/  HADD2.F32 R48, -RZ, R41.H0_H0 ;  /* 0x20000029ff307230 */ /* 0x000fe40000004100 */
[----:B------:R-:W-:Y:S01]  /*10db0*/  FFMA.FTZ R50, R32, R45, -R51 ;  /* 0x0000002d20327223 */ /* 0x000fe20000010833 */
[----:B------:R-:W-:-:S02]  /*10dc0*/  HADD2.F32 R33, -RZ, R27.H0_H0 ;  /* 0x2000001bff217230 */ /* 0x000fc40000004100 */
[----:B------:R-:W-:Y:S01]  /*10dd0*/  FFMA.FTZ R52, R32, R46, R55 ;  /* 0x0000002e20347223 */ /* 0x000fe20000010037 */
[--C-:B------:R-:W-:Y:S01]  /*10de0*/  HADD2.F32 R32, -RZ, R29.reuse.H0_H0 ;  /* 0x2000001dff207230 */ /* 0x100fe20000004100 */
[----:B------:R-:W-:Y:S01]  /*10df0*/  F2FP.F16.E4M3.UNPACK_B R20, R20 ;  /* 0x00000014ff14723e */ /* 0x000fe200020006ff */
[----:B------:R-:W-:Y:S02]  /*10e00*/  HADD2.F32 R34, -RZ, R29.H1_H1 ;  /* 0x3000001dff227230 */ /* 0x000fe40000004100 */
[C---:B------:R-:W-:Y:S01]  /*10e10*/  FMUL.FTZ R54, R33.reuse, R48 ;  /* 0x0000003021367220 */ /* 0x040fe20000410000 */
[----:B------:R-:W-:Y:S02]  /*10e20*/  HADD2.F32 R29, -RZ, R7.H0_H0 ;  /* 0x20000007ff1d7230 */ /* 0x000fe40000004100 */
[----:B------:R-:W-:Y:S01]  /*10e30*/  FMUL.FTZ R60, R33, R32 ;  /* 0x00000020213c7220 */ /* 0x000fe20000410000 */
[----:B------:R-:W-:Y:S01]  /*10e40*/  HADD2.F32 R46, -RZ, R41.H1_H1 ;  /* 0x30000029ff2e7230 */ /* 0x000fe20000004100 */
[----:B------:R-:W-:Y:S01]  /*10e50*/  F2FP.SATFINITE.E4M3.F32.PACK_AB_MERGE_C R56, R59, R56, RZ ;  /* 0x000000383b38723e */ /* 0x000fe200048070ff */
[----:B------:R-:W-:-:S02]  /*10e60*/  HADD2.F32 R27, -RZ, R27.H1_H1 ;  /* 0x3000001bff1b7230 */ /* 0x000fc40000004100 */
[C---:B------:R-:W-:Y:S01]  /*10e70*/  FFMA.FTZ R54, R29.reuse, R32, -R54 ;  /* 0x000000201d367223 */ /* 0x040fe20000010836 */
[----:B------:R-:W-:Y:S02]  /*10e80*/  HADD2.F32 R7, -RZ, R7.H1_H1 ;  /* 0x30000007ff077230 */ /* 0x000fe40000004100 */
[----:B------:R-:W-:Y:S01]  /*10e90*/  FFMA.FTZ R60, R29, R48, R60 ;  /* 0x000000301d3c7223 */ /* 0x000fe2000001003c */
[----:B------:R-:W-:Y:S01]  /*10ea0*/  F2FP.F16.E4M3.UNPACK_B R29, R21 ;  /* 0x00000015ff1d723e */ /* 0x000fe200020006ff */
[C---:B------:R-:W-:Y:S01]  /*10eb0*/  FMUL.FTZ R32, R27.reuse, R46 ;  /* 0x0000002e1b207220 */ /* 0x040fe20000410000 */
[-C--:B------:R-:W-:Y:S01]  /*10ec0*/  FMUL.FTZ R27, R27, R34.reuse ;  /* 0x000000221b1b7220 */ /* 0x080fe20000410000 */
[--C-:B------:R-:W-:Y:S01]  /*10ed0*/  HADD2.F32 R21, -RZ, R20.reuse.H0_H0 ;  /* 0x20000014ff157230 */ /* 0x100fe20000004100 */
[----:B------:R-:W-:Y:S01]  /*10ee0*/  F2FP.SATFINITE.E4M3.F32.PACK_AB_MERGE_C R24, R52, R47, R56 ;  /* 0x0000002f3418723e */ /* 0x000fe20004807038 */
[C---:B------:R-:W-:Y:S01]  /*10ef0*/  FFMA.FTZ R45, R7.reuse, R34, -R32 ;  /* 0x00000022072d7223 */ /* 0x040fe20000010820 */
[----:B------:R-:W-:Y:S01]  /*10f00*/  FFMA.FTZ R51, R7, R46, R27 ;  /* 0x0000002e07337223 */ /* 0x000fe2000001001b */
[----:B------:R-:W-:-:S02]  /*10f10*/  HADD2.F32 R27, -RZ, R20.H1_H1 ;  /* 0x30000014ff1b7230 */ /* 0x000fc40000004100 */
[--C-:B------:R-:W-:Y:S01]  /*10f20*/  HADD2.F32 R32, -RZ, R29.reuse.H0_H0 ;  /* 0x2000001dff207230 */ /* 0x100fe20000004100 */
[----:B------:R-:W-:Y:S01]  /*10f30*/  F2FP.SATFINITE.E4M3.F32.PACK_AB_MERGE_C R45, R45, R54, RZ ;  /* 0x000000362d2d723e */ /* 0x000fe200048070ff */
[--C-:B------:R-:W-:Y:S01]  /*10f40*/  HADD2.F32 R7, -RZ, R6.reuse.H0_H0 ;  /* 0x20000006ff077230 */ /* 0x100fe20000004100 */
[----:B------:R-:W-:Y:S01]  /*10f50*/  F2FP.SATFINITE.E4M3.F32.PACK_AB_MERGE_C R51, R51, R60, RZ ;  /* 0x0000003c3333723e */ /* 0x000fe200048070ff */
[----:B------:R-:W-:Y:S02]  /*10f60*/  HADD2.F32 R29, -RZ, R29.H1_H1 ;  /* 0x3000001dff1d7230 */ /* 0x000fe40000004100 */
[----:B------:R-:W-:Y:S02]  /*10f70*/  HADD2.F32 R20, -RZ, R6.H1_H1 ;  /* 0x30000006ff147230 */ /* 0x000fe40000004100 */
[C---:B------:R-:W-:Y:S01]  /*10f80*/  FMUL.FTZ R33, R7.reuse, R32 ;  /* 0x0000002007217220 */ /* 0x040fe20000410000 */
[--C-:B------:R-:W-:Y:S02]  /*10f90*/  HADD2.F32 R6, -RZ, R4.reuse.H0_H0 ;  /* 0x20000004ff067230 */ /* 0x100fe40000004100 */
[----:B------:R-:W-:Y:S01]  /*10fa0*/  FMUL.FTZ R7, R7, R21 ;  /* 0x0000001507077220 */ /* 0x000fe20000410000 */
[----:B------:R-:W-:-:S02]  /*10fb0*/  HADD2.F32 R4, -RZ, R4.H1_H1 ;  /* 0x30000004ff047230 */ /* 0x000fc40000004100 */
[C---:B------:R-:W-:Y:S01]  /*10fc0*/  FMUL.FTZ R41, R20.reuse, R29 ;  /* 0x0000001d14297220 */ /* 0x040fe20000410000 */
[----:B------:R-:W-:Y:S01]  /*10fd0*/  FMUL.FTZ R20, R20, R27 ;  /* 0x0000001b14147220 */ /* 0x000fe20000410000 */
[C---:B------:R-:W-:Y:S01]  /*10fe0*/  FFMA.FTZ R33, R6.reuse, R21, -R33 ;  /* 0x0000001506217223 */ /* 0x040fe20000010821 */
[----:B------:R-:W-:Y:S01]  /*10ff0*/  FFMA.FTZ R32, R6, R32, R7 ;  /* 0x0000002006207223 */ /* 0x000fe20000010007 */
[C---:B------:R-:W-:Y:S01]  /*11000*/  FFMA.FTZ R6, R4.reuse, R27, -R41 ;  /* 0x0000001b04067223 */ /* 0x040fe20000010829 */
[----:B------:R-:W-:Y:S01]  /*11010*/  FFMA.FTZ R29, R4, R29, R20 ;  /* 0x0000001d041d7223 */ /* 0x000fe20000010014 */
[----:B------:R-:W-:Y:S02]  /*11020*/  F2FP.SATFINITE.E4M3.F32.PACK_AB_MERGE_C R7, R62, R43, RZ ;  /* 0x0000002b3e07723e */ /* 0x000fe400048070ff */
[----:B------:R-:W-:Y:S02]  /*11030*/  F2FP.SATFINITE.E4M3.F32.PACK_AB_MERGE_C R4, R57, R58, RZ ;  /* 0x0000003a3904723e */ /* 0x000fe400048070ff */
[----:B------:R-:W-:-:S02]  /*11040*/  F2FP.SATFINITE.E4M3.F32.PACK_AB_MERGE_C R27, R61, R44, RZ ;  /* 0x0000002c3d1b723e */ /* 0x000fc400048070ff */
[----:B------:R-:W-:Y:S02]  /*11050*/  F2FP.SATFINITE.E4M3.F32.PACK_AB_MERGE_C R7, R39, R38, R7 ;  /* 0x000000262707723e */ /* 0x000fe40004807007 */
[----:B------:R-:W-:Y:S02]  /*11060*/  F2FP.SATFINITE.E4M3.F32.PACK_AB_MERGE_C R4, R50, R49, R4 ;  /* 0x000000313204723e */ /* 0x000fe40004807004 */
[----:B------:R-:W-:Y:S02]  /*11070*/  F2FP.SATFINITE.E4M3.F32.PACK_AB_MERGE_C R6, R6, R33, R45 ;  /* 0x000000210606723e */ /* 0x000fe4000480702d */
[----:B------:R-:W-:Y:S02]  /*11080*/  F2FP.SATFINITE.E4M3.F32.PACK_AB_MERGE_C R27, R42, R37, R27 ;  /* 0x000000252a1b723e */ /* 0x000fe4000480701b */
[----:B------:R-:W-:Y:S01]  /*11090*/  F2FP.SATFINITE.E4M3.F32.PACK_AB_MERGE_C R26, R29, R32, R51 ;  /* 0x000000201d1a723e */ /* 0x000fe20004807033 */
[----:B------:R3:W-:Y:S04]  /*110a0*/  STS.128 [R63+0x18000], R4 ;  /* 0x018000043f007388 */ /* 0x0007e80000000c00 */
[----:B------:R3:W-:Y:S02]  /*110b0*/  STS.128 [R28+0x18000], R24 ;  /* 0x018000181c007388 */ /* 0x0007e40000000c00 */
.L_x_1543:
[----:B------:R-:W-:Y:S05]  /*110c0*/  BSYNC B1 ;  /* 0x0000000000017941 */ /* 0x000fea0003800000 */
.L_x_1542:
[----:B------:R-:W-:Y:S05]  /*110d0*/  @P0 BRA `(.L_x_1527) ;  /* 0x0000000c00f80947 */ /* 0x000fea0003800000 */
[----:B------:R-:W4:Y:S01]  /*110e0*/  LDL R47, [R1+0x9c] ;  /* 0x00009c00012f7983 */ /* 0x000f220000100800 */
[----:B--23-5:R-:W-:Y:S01]  /*110f0*/  SHF.R.S32.HI R4, RZ, 0x1f, R3 ;  /* 0x0000001fff047819 */ /* 0x02cfe20000011403 */
[----:B------:R-:W-:Y:S01]  /*11100*/  IMAD.SHL.U32 R21, R3, 0x80, RZ ;  /* 0x0000008003157824 */ /* 0x000fe200078e00ff */
[----:B------:R-:W-:Y:S02]  /*11110*/  LEA.HI R53, R53, R0, RZ, 0x1c ;  /* 0x0000000035357211 */ /* 0x000fe400078fe0ff */
[----:B------:R-:W-:Y:S02]  /*11120*/  LEA.HI R28, R4, R3, RZ, 0x3 ;  /* 0x00000003041c7211 */ /* 0x000fe400078f18ff */
[----:B------:R-:W-:Y:S02]  /*11130*/  SHF.R.S32.HI R4, RZ, 0x1f, R53 ;  /* 0x0000001fff047819 */ /* 0x000fe40000011435 */
[----:B------:R-:W-:Y:S01]  /*11140*/  SHF.R.U32.HI R0, RZ, 0x8, R12 ;  /* 0x00000008ff007819 */ /* 0x000fe2000001160c */
[----:B------:R-:W-:Y:S01]  /*11150*/  IMAD.SHL.U32 R28, R28, 0x80, RZ ;  /* 0x000000801c1c7824 */ /* 0x000fe200078e00ff */
[----:B01----:R-:W-:Y:S01]  /*11160*/  LEA.HI R25, R4, R53, RZ, 0x3 ;  /* 0x0000003504197211 */ /* 0x003fe200078f18ff */
[----:B------:R-:W-:Y:S01]  /*11170*/  IMAD.SHL.U32 R53, R53, 0x10, RZ ;  /* 0x0000001035357824 */ /* 0x000fe200078e00ff */
[----:B------:R-:W-:-:S02]  /*11180*/  LOP3.LUT R3, R12, 0xff, RZ, 0xc0, !PT ;  /* 0x000000ff0c037812 */ /* 0x000fc400078ec0ff */
[----:B------:R-:W-:Y:S01]  /*11190*/  LOP3.LUT R4, R0, 0xff, RZ, 0xc0, !PT ;  /* 0x000000ff00047812 */ /* 0x000fe200078ec0ff */
[----:B------:R-:W-:Y:S01]  /*111a0*/  IMAD.SHL.U32 R25, R25, 0x800, RZ ;  /* 0x0000080019197824 */ /* 0x000fe200078e00ff */
[----:B------:R-:W-:Y:S02]  /*111b0*/  SHF.R.U32.HI R20, RZ, 0x8, R14 ;  /* 0x00000008ff147819 */ /* 0x000fe4000001160e */
[----:B------:R-:W-:Y:S02]  /*111c0*/  LOP3.LUT R26, R21, 0x380, RZ, 0xc0, !PT ;  /* 0x00000380151a7812 */ /* 0x000fe400078ec0ff */
[----:B------:R-:W-:Y:S02]  /*111d0*/  PRMT R21, R4, 0x7604, R3 ;  /* 0x0000760404157816 */ /* 0x000fe40000000003 */
[----:B------:R-:W-:Y:S02]  /*111e0*/  LOP3.LUT R7, R14, 0xff, RZ, 0xc0, !PT ;  /* 0x000000ff0e077812 */ /* 0x000fe400078ec0ff */
[----:B------:R-:W-:-:S02]  /*111f0*/  LOP3.LUT R24, R20, 0xff, RZ, 0xc0, !PT ;  /* 0x000000ff14187812 */ /* 0x000fc400078ec0ff */
[----:B------:R-:W-:Y:S02]  /*11200*/  SHF.R.U32.HI R4, RZ, 0x8, R15 ;  /* 0x00000008ff047819 */ /* 0x000fe4000001160f */
[----:B------:R-:W-:Y:S02]  /*11210*/  LOP3.LUT R0, R26, 0x70, R53, 0xf8, !PT ;  /* 0x000000701a007812 */ /* 0x000fe400078ef835 */
[----:B------:R-:W-:Y:S02]  /*11220*/  SHF.R.U32.HI R27, RZ, 0x3, R26 ;  /* 0x00000003ff1b7819 */ /* 0x000fe4000001161a */
[----:B------:R-:W-:Y:S02]  /*11230*/  SHF.R.U32.HI R6, RZ, 0x8, R13 ;  /* 0x00000008ff067819 */ /* 0x000fe4000001160d */
[----:B------:R-:W-:Y:S02]  /*11240*/  PRMT R29, R24, 0x7604, R7 ;  /* 0x00007604181d7816 */ /* 0x000fe40000000007 */
[----:B------:R-:W-:-:S02]  /*11250*/  LOP3.LUT R3, R15, 0xff, RZ, 0xc0, !PT ;  /* 0x000000ff0f037812 */ /* 0x000fc400078ec0ff */
[----:B------:R-:W-:Y:S02]  /*11260*/  LOP3.LUT R4, R4, 0xff, RZ, 0xc0, !PT ;  /* 0x000000ff04047812 */ /* 0x000fe400078ec0ff */
[----:B------:R-:W-:Y:S02]  /*11270*/  LOP3.LUT R0, R0, R27, RZ, 0x3c, !PT ;  /* 0x0000001b00007212 */ /* 0x000fe400078e3cff */
[----:B------:R-:W-:Y:S02]  /*11280*/  LOP3.LUT R24, R28, 0xfffffc00, RZ, 0xc0, !PT ;  /* 0xfffffc001c187812 */ /* 0x000fe400078ec0ff */
[----:B------:R-:W-:Y:S02]  /*11290*/  LOP3.LUT R25, R25, 0xffffc000, RZ, 0xc0, !PT ;  /* 0xffffc00019197812 */ /* 0x000fe400078ec0ff */
[----:B------:R-:W-:Y:S02]  /*112a0*/  LOP3.LUT R5, R13, 0xff, RZ, 0xc0, !PT ;  /* 0x000000ff0d057812 */ /* 0x000fe400078ec0ff */
[----:B------:R-:W-:-:S02]  /*112b0*/  LOP3.LUT R6, R6, 0xff, RZ, 0xc0, !PT ;  /* 0x000000ff06067812 */ /* 0x000fc400078ec0ff */
[----:B------:R-:W-:Y:S02]  /*112c0*/  PRMT R28, R4, 0x7604, R3 ;  /* 0x00007604041c7816 */ /* 0x000fe40000000003 */
[----:B------:R-:W-:Y:S02]  /*112d0*/  IADD3 R3, R0, R25, R24 ;  /* 0x0000001900037210 */ /* 0x000fe40007ffe018 */
[----:B------:R-:W-:Y:S02]  /*112e0*/  PRMT R20, R6, 0x7604, R5 ;  /* 0x0000760406147816 */ /* 0x000fe40000000005 */
[----:B------:R-:W-:Y:S01]  /*112f0*/  SHF.R.U32.HI R6, RZ, 0x8, R8 ;  /* 0x00000008ff067819 */ /* 0x000fe20000011608 */
[----:B------:R-:W-:Y:S01]  /*11300*/  IMAD.IADD R0, R16, 0x1, R3 ;  /* 0x0000000110007824 */ /* 0x000fe200078e0203 */
[----:B------:R-:W-:Y:S02]  /*11310*/  SHF.R.U32.HI R24, RZ, 0x8, R9 ;  /* 0x00000008ff187819 */ /* 0x000fe40000011609 */
[----:B------:R-:W-:-:S02]  /*11320*/  LOP3.LUT R5, R8, 0xff, RZ, 0xc0, !PT ;  /* 0x000000ff08057812 */ /* 0x000fc400078ec0ff */
[----:B------:R-:W-:Y:S02]  /*11330*/  LOP3.LUT R6, R6, 0xff, RZ, 0xc0, !PT ;  /* 0x000000ff06067812 */ /* 0x000fe400078ec0ff */
[----:B------:R-:W-:Y:S02]  /*11340*/  LOP3.LUT R3, R24, 0xff, RZ, 0xc0, !PT ;  /* 0x000000ff18037812 */ /* 0x000fe400078ec0ff */
[----:B------:R-:W0:Y:S01]  /*11350*/  LDS.128 R24, [R0+0x18000] ;  /* 0x0180000000187984 */ /* 0x000e220000000c00 */
[----:B------:R-:W-:Y:S02]  /*11360*/  PRMT R33, R6, 0x7604, R5 ;  /* 0x0000760406217816 */ /* 0x000fe40000000005 */
[----:B------:R-:W-:Y:S02]  /*11370*/  SHF.R.U32.HI R35, RZ, 0x8, R11 ;  /* 0x00000008ff237819 */ /* 0x000fe4000001160b */
[----:B------:R-:W-:Y:S02]  /*11380*/  LOP3.LUT R34, R11, 0xff, RZ, 0xc0, !PT ;  /* 0x000000ff0b227812 */ /* 0x000fe400078ec0ff */
[----:B------:R-:W-:-:S02]  /*11390*/  LOP3.LUT R35, R35, 0xff, RZ, 0xc0, !PT ;  /* 0x000000ff23237812 */ /* 0x000fc400078ec0ff */
[----:B------:R-:W-:Y:S02]  /*113a0*/  LOP3.LUT R30, R9, 0xff, RZ, 0xc0, !PT ;  /* 0x000000ff091e7812 */ /* 0x000fe400078ec0ff */
[----:B------:R-:W-:Y:S02]  /*113b0*/  SHF.R.U32.HI R32, RZ, 0x8, R10 ;  /* 0x00000008ff207819 */ /* 0x000fe4000001160a */
[----:B------:R-:W-:Y:S02]  /*113c0*/  PRMT R34, R35, 0x7604, R34 ;  /* 0x0000760423227816 */ /* 0x000fe40000000022 */
[----:B------:R-:W-:Y:S02]  /*113d0*/  LOP3.LUT R31, R10, 0xff, RZ, 0xc0, !PT ;  /* 0x000000ff0a1f7812 */ /* 0x000fe400078ec0ff */
[----:B------:R-:W-:Y:S02]  /*113e0*/  LOP3.LUT R32, R32, 0xff, RZ, 0xc0, !PT ;  /* 0x000000ff20207812 */ /* 0x000fe400078ec0ff */
[----:B------:R-:W-:-:S02]  /*113f0*/  PRMT R30, R3, 0x7604, R30 ;  /* 0x00007604031e7816 */ /* 0x000fc4000000001e */
[----:B------:R-:W-:Y:S02]  /*11400*/  SHF.R.U32.HI R35, RZ, 0x10, R9 ;  /* 0x00000010ff237819 */ /* 0x000fe40000011609 */
[----:B------:R-:W-:Y:S02]  /*11410*/  SHF.R.U32.HI R3, RZ, 0x10, R13 ;  /* 0x00000010ff037819 */ /* 0x000fe4000001160d */
[----:B------:R-:W-:Y:S01]  /*11420*/  SHF.R.U32.HI R39, RZ, 0x10, R11 ;  /* 0x00000010ff277819 */ /* 0x000fe2000001160b */
[----:B------:R-:W-:Y:S01]  /*11430*/  IMAD.U32 R35, R35, 0x10000, RZ ;  /* 0x0001000023237824 */ /* 0x000fe200078e00ff */
[----:B------:R-:W-:Y:S01]  /*11440*/  PRMT R37, R32, 0x7604, R31 ;  /* 0x0000760420257816 */ /* 0x000fe2000000001f */
[----:B------:R-:W-:Y:S01]  /*11450*/  IMAD.U32 R3, R3, 0x10000, RZ ;  /* 0x0001000003037824 */ /* 0x000fe200078e00ff */
[----:B------:R-:W-:Y:S01]  /*11460*/  SHF.R.U32.HI R31, RZ, 0x10, R15 ;  /* 0x00000010ff1f7819 */ /* 0x000fe2000001160f */
[----:B------:R-:W-:Y:S01]  /*11470*/  IMAD.U32 R39, R39, 0x10000, RZ ;  /* 0x0001000027277824 */ /* 0x000fe200078e00ff */
[----:B------:R-:W-:-:S02]  /*11480*/  LOP3.LUT R21, R21, 0xff0000, R12, 0xf8, !PT ;  /* 0x00ff000015157812 */ /* 0x000fc400078ef80c */
[----:B------:R-:W-:Y:S01]  /*11490*/  LOP3.LUT R35, R30, 0xff0000, R35, 0xf8, !PT ;  /* 0x00ff00001e237812 */ /* 0x000fe200078ef823 */
[----:B------:R-:W-:Y:S01]  /*114a0*/  IMAD.U32 R31, R31, 0x10000, RZ ;  /* 0x000100001f1f7824 */ /* 0x000fe200078e00ff */
        /* <DEDUP_REMOVED lines=13> */
[----:B------:R-:W-:Y:S02]  /*11580*/  F2FP.F16.E4M3.UNPACK_B R37, R21 ;  /* 0x00000015ff25723e */ /* 0x000fe400020006ff */
[----:B0-----:R-:W-:Y:S02]  /*11590*/  F2FP.F16.E4M3.UNPACK_B R11, R25 ;  /* 0x00000019ff0b723e */ /* 0x001fe400020006ff */
[----:B------:R-:W-:Y:S01]  /*115a0*/  F2FP.F16.E4M3.UNPACK_B R14, R13 ;  /* 0x0000000dff0e723e */ /* 0x000fe200020006ff */
[--C-:B------:R-:W-:Y:S01]  /*115b0*/  HADD2.F32 R40, -RZ, R37.reuse.H0_H0 ;  /* 0x20000025ff287230 */ /* 0x100fe20000004100 */
[-C--:B------:R-:W-:Y:S01]  /*115c0*/  F2FP.F16.E4M3.UNPACK_B R33, R27.reuse ;  /* 0x0000001bff21723e */ /* 0x080fe200020006ff */
[----:B------:R-:W-:Y:S01]  /*115d0*/  HADD2.F32 R37, -RZ, R37.H1_H1 ;  /* 0x30000025ff257230 */ /* 0x000fe20000004100 */
[----:B------:R-:W-:Y:S01]  /*115e0*/  F2FP.F16.E4M3.UNPACK_B R35, R27.H1 ;  /* 0x0000001bff23723e */ /* 0x000fe200030006ff */
[----:B------:R-:W-:Y:S01]  /*115f0*/  HADD2.F32 R32, -RZ, R14.H0_H0 ;  /* 0x2000000eff207230 */ /* 0x000fe20000004100 */
[----:B------:R-:W-:-:S02]  /*11600*/  F2FP.F16.E4M3.UNPACK_B R27, R24 ;  /* 0x00000018ff1b723e */ /* 0x000fc400020006ff */
[----:B------:R-:W-:Y:S02]  /*11610*/  F2FP.F16.E4M3.UNPACK_B R34, R24.H1 ;  /* 0x00000018ff22723e */ /* 0x000fe400030006ff */
[----:B------:R-:W-:Y:S02]  /*11620*/  F2FP.F16.E4M3.UNPACK_B R25, R25.H1 ;  /* 0x00000019ff19723e */ /* 0x000fe400030006ff */
[----:B------:R-:W-:Y:S01]  /*11630*/  LOP3.LUT R38, R31, 0xff000000, R15, 0xf8, !PT ;  /* 0xff0000001f267812 */ /* 0x000fe200078ef80f */
[----:B----4-:R-:W0:Y:S02]  /*11640*/  LDS.128 R4, [R47+0x18000] ;  /* 0x018000002f047984 */ /* 0x010e240000000c00 */
[-C--:B0-----:R-:W-:Y:S02]  /*11650*/  F2FP.F16.E4M3.UNPACK_B R10, R5.reuse ;  /* 0x00000005ff0a723e */ /* 0x081fe400020006ff */
[----:B------:R-:W-:Y:S01]  /*11660*/  F2FP.F16.E4M3.UNPACK_B R20, R5.H1 ;  /* 0x00000005ff14723e */ /* 0x000fe200030006ff */
[--C-:B------:R-:W-:Y:S01]  /*11670*/  HADD2.F32 R5, -RZ, R11.reuse.H0_H0 ;  /* 0x2000000bff057230 */ /* 0x100fe20000004100 */
[-C--:B------:R-:W-:Y:S01]  /*11680*/  F2FP.F16.E4M3.UNPACK_B R30, R7.reuse ;  /* 0x00000007ff1e723e */ /* 0x080fe200020006ff */
[----:B------:R-:W-:Y:S01]  /*11690*/  HADD2.F32 R9, -RZ, R10.H0_H0 ;  /* 0x2000000aff097230 */ /* 0x000fe20000004100 */
[----:B------:R-:W-:Y:S01]  /*116a0*/  F2FP.F16.E4M3.UNPACK_B R31, R7.H1 ;  /* 0x00000007ff1f723e */ /* 0x000fe200030006ff */
[----:B------:R-:W-:-:S02]  /*116b0*/  HADD2.F32 R11, -RZ, R11.H1_H1 ;  /* 0x3000000bff0b7230 */ /* 0x000fc40000004100 */
[C---:B------:R-:W-:Y:S01]  /*116c0*/  FMUL.FTZ R24, R5.reuse, R40 ;  /* 0x0000002805187220 */ /* 0x040fe20000410000 */
[----:B------:R-:W-:Y:S01]  /*116d0*/  FMUL.FTZ R39, R5, R32 ;  /* 0x0000002005277220 */ /* 0x000fe20000410000 */
[----:B------:R-:W-:Y:S02]  /*116e0*/  F2FP.F16.E4M3.UNPACK_B R29, R4.H1 ;  /* 0x00000004ff1d723e */ /* 0x000fe400030006ff */
[C---:B------:R-:W-:Y:S01]  /*116f0*/  FFMA.FTZ R5, R9.reuse, R32, -R24 ;  /* 0x0000002009057223 */ /* 0x040fe20000010818 */
[----:B------:R-:W-:Y:S01]  /*11700*/  FFMA.FTZ R9, R9, R40, R39 ;  /* 0x0000002809097223 */ /* 0x000fe20000010027 */
[----:B------:R-:W-:Y:S01]  /*11710*/  F2FP.F16.E4M3.UNPACK_B R39, R21.H1 ;  /* 0x00000015ff27723e */ /* 0x000fe200030006ff */
[----:B------:R-:W-:Y:S01]  /*11720*/  HADD2.F32 R24, -RZ, R14.H1_H1 ;  /* 0x3000000eff187230 */ /* 0x000fe20000004100 */
[----:B------:R-:W-:Y:S01]  /*11730*/  F2FP.F16.E4M3.UNPACK_B R21, R13.H1 ;  /* 0x0000000dff15723e */ /* 0x000fe200030006ff */
[----:B------:R-:W-:Y:S02]  /*11740*/  HADD2.F32 R14, -RZ, R10.H1_H1 ;  /* 0x3000000aff0e7230 */ /* 0x000fe40000004100 */
[----:B------:R-:W-:Y:S01]  /*11750*/  FMUL.FTZ R43, R11, R37 ;  /* 0x000000250b2b7220 */ /* 0x000fe20000410000 */
[----:B------:R-:W-:-:S02]  /*11760*/  HADD2.F32 R40, -RZ, R39.H0_H0 ;  /* 0x20000027ff287230 */ /* 0x000fc40000004100 */
[----:B------:R-:W-:Y:S01]  /*11770*/  FMUL.FTZ R42, R11, R24 ;  /* 0x000000180b2a7220 */ /* 0x000fe20000410000 */
[----:B------:R-:W-:Y:S01]  /*11780*/  HADD2.F32 R10, -RZ, R25.H0_H0 ;  /* 0x20000019ff0a7230 */ /* 0x000fe20000004100 */
[----:B------:R-:W-:Y:S01]  /*11790*/  F2FP.F16.E4M3.UNPACK_B R15, R4 ;  /* 0x00000004ff0f723e */ /* 0x000fe200020006ff */
[----:B------:R-:W-:Y:S01]  /*117a0*/  HADD2.F32 R32, -RZ, R21.H0_H0 ;  /* 0x20000015ff207230 */ /* 0x000fe20000004100 */
[----:B------:R-:W-:Y:S01]  /*117b0*/  F2FP.F16.E4M3.UNPACK_B R4, R6 ;  /* 0x00000006ff04723e */ /* 0x000fe200020006ff */
[--C-:B------:R-:W-:Y:S02]  /*117c0*/  HADD2.F32 R13, -RZ, R20.reuse.H0_H0 ;  /* 0x20000014ff0d7230 */ /* 0x100fe40000004100 */
[C---:B------:R-:W-:Y:S01]  /*117d0*/  FMUL.FTZ R44, R10.reuse, R40 ;  /* 0x000000280a2c7220 */ /* 0x040fe20000410000 */
[----:B------:R-:W-:Y:S02]  /*117e0*/  HADD2.F32 R39, -RZ, R39.H1_H1 ;  /* 0x30000027ff277230 */ /* 0x000fe40000004100 */
[----:B------:R-:W-:Y:S01]  /*117f0*/  FMUL.FTZ R45, R10, R32 ;  /* 0x000000200a2d7220 */ /* 0x000fe20000410000 */
[C---:B------:R-:W-:Y:S01]  /*11800*/  FFMA.FTZ R10, R14.reuse, R24, -R43 ;  /* 0x000000180e0a7223 */ /* 0x040fe2000001082b */
[----:B------:R-:W-:Y:S01]  /*11810*/  FFMA.FTZ R14, R14, R37, R42 ;  /* 0x000000250e0e7223 */ /* 0x000fe2000001002a */
[----:B------:R-:W-:Y:S01]  /*11820*/  F2FP.F16.E4M3.UNPACK_B R42, R41 ;  /* 0x00000029ff2a723e */ /* 0x000fe200020006ff */
[----:B------:R-:W-:-:S02]  /*11830*/  HADD2.F32 R24, -RZ, R20.H1_H1 ;  /* 0x30000014ff187230 */ /* 0x000fc40000004100 */
[C---:B------:R-:W-:Y:S01]  /*11840*/  FFMA.FTZ R11, R13.reuse, R32, -R44 ;  /* 0x000000200d0b7223 */ /* 0x040fe2000001082c */
[----:B------:R-:W-:Y:S01]  /*11850*/  HADD2.F32 R20, -RZ, R25.H1_H1 ;  /* 0x30000019ff147230 */ /* 0x000fe20000004100 */
[----:B------:R-:W-:Y:S01]  /*11860*/  F2FP.F16.E4M3.UNPACK_B R32, R38 ;  /* 0x00000026ff20723e */ /* 0x000fe200020006ff */
[----:B------:R-:W-:Y:S02]  /*11870*/  HADD2.F32 R37, -RZ, R21.H1_H1 ;  /* 0x30000015ff257230 */ /* 0x000fe40000004100 */
[----:B------:R-:W-:Y:S01]  /*11880*/  FFMA.FTZ R13, R13, R40, R45 ;  /* 0x000000280d0d7223 */ /* 0x000fe2000001002d */
[----:B------:R-:W-:Y:S02]  /*11890*/  HADD2.F32 R44, -RZ, R42.H0_H0 ;  /* 0x2000002aff2c7230 */ /* 0x000fe40000004100 */
[C---:B------:R-:W-:Y:S01]  /*118a0*/  FMUL.FTZ R43, R20.reuse, R39 ;  /* 0x00000027142b7220 */ /* 0x040fe20000410000 */
[----:B------:R-:W-:Y:S02]  /*118b0*/  HADD2.F32 R21, -RZ, R33.H0_H0 ;  /* 0x20000021ff157230 */ /* 0x000fe40000004100 */
[----:B------:R-:W-:Y:S01]  /*118c0*/  FMUL.FTZ R46, R20, R37 ;  /* 0x00000025142e7220 */ /* 0x000fe20000410000 */
[----:B------:R-:W-:Y:S01]  /*118d0*/  HADD2.F32 R40, -RZ, R32.H0_H0 ;  /* 0x20000020ff287230 */ /* 0x000fe20000004100 */
[----:B------:R-:W-:Y:S01]  /*118e0*/  F2FP.F16.E4M3.UNPACK_B R41, R41.H1 ;  /* 0x00000029ff29723e */ /* 0x000fe200030006ff */
[----:B------:R-:W-:-:S02]  /*118f0*/  HADD2.F32 R25, -RZ, R30.H0_H0 ;  /* 0x2000001eff197230 */ /* 0x000fc40000004100 */
[C---:B------:R-:W-:Y:S01]  /*11900*/  FMUL.FTZ R48, R21.reuse, R44 ;  /* 0x0000002c15307220 */ /* 0x040fe20000410000 */
[C---:B------:R-:W-:Y:S01]  /*11910*/  FFMA.FTZ R20, R24.reuse, R37, -R43 ;  /* 0x0000002518147223 */ /* 0x040fe2000001082b */
[----:B------:R-:W-:Y:S01]  /*11920*/  F2FP.F16.E4M3.UNPACK_B R38, R38.H1 ;  /* 0x00000026ff26723e */ /* 0x000fe200030006ff */
[----:B------:R-:W-:Y:S01]  /*11930*/  FFMA.FTZ R24, R24, R39, R46 ;  /* 0x0000002718187223 */ /* 0x000fe2000001002e */
[----:B------:R-:W-:Y:S02]  /*11940*/  HADD2.F32 R39, -RZ, R32.H1_H1 ;  /* 0x30000020ff277230 */ /* 0x000fe40000004100 */
[-C--:B------:R-:W-:Y:S01]  /*11950*/  FMUL.FTZ R45, R21, R40.reuse ;  /* 0x00000028152d7220 */ /* 0x080fe20000410000 */
[----:B------:R-:W-:Y:S02]  /*11960*/  HADD2.F32 R43, -RZ, R42.H1_H1 ;  /* 0x3000002aff2b7230 */ /* 0x000fe40000004100 */
[----:B------:R-:W-:Y:S01]  /*11970*/  FFMA.FTZ R21, R25, R40, -R48 ;  /* 0x0000002819157223 */ /* 0x000fe20000010830 */
[----:B------:R-:W-:-:S02]  /*11980*/  HADD2.F32 R32, -RZ, R30.H1_H1 ;  /* 0x3000001eff207230 */ /* 0x000fc40000004100 */
[----:B------:R-:W-:Y:S01]  /*11990*/  FFMA.FTZ R25, R25, R44, R45 ;  /* 0x0000002c19197223 */ /* 0x000fe2000001002d */
[----:B------:R-:W-:Y:S01]  /*119a0*/  HADD2.F32 R30, -RZ, R33.H1_H1 ;  /* 0x30000021ff1e7230 */ /* 0x000fe20000004100 */
[----:B------:R-:W-:Y:S01]  /*119b0*/  F2FP.F16.E4M3.UNPACK_B R7, R6.H1 ;  /* 0x00000006ff07723e */ /* 0x000fe200030006ff */
[----:B------:R-:W-:Y:S01]  /*119c0*/  HADD2.F32 R42, -RZ, R41.H0_H0 ;  /* 0x20000029ff2a7230 */ /* 0x000fe20000004100 */
[----:B------:R-:W-:Y:S01]  /*119d0*/  F2FP.F16.E4M3.UNPACK_B R6, R26 ;  /* 0x0000001aff06723e */ /* 0x000fe200020006ff */
[----:B------:R-:W-:Y:S02]  /*119e0*/  HADD2.F32 R37, -RZ, R35.H0_H0 ;  /* 0x20000023ff257230 */ /* 0x000fe40000004100 */
[C---:B------:R-:W-:Y:S01]  /*119f0*/  FMUL.FTZ R45, R30.reuse, R43 ;  /* 0x0000002b1e2d7220 */ /* 0x040fe20000410000 */
[----:B------:R-:W-:Y:S02]  /*11a00*/  HADD2.F32 R40, -RZ, R38.H0_H0 ;  /* 0x20000026ff287230 */ /* 0x000fe40000004100 */
[----:B------:R-:W-:Y:S01]  /*11a10*/  FMUL.FTZ R44, R30, R39 ;  /* 0x000000271e2c7220 */ /* 0x000fe20000410000 */
[----:B------:R-:W-:-:S02]  /*11a20*/  HADD2.F32 R33, -RZ, R31.H0_H0 ;  /* 0x2000001fff217230 */ /* 0x000fc40000004100 */
[C---:B------:R-:W-:Y:S01]  /*11a30*/  FMUL.FTZ R46, R37.reuse, R42 ;  /* 0x0000002a252e7220 */ /* 0x040fe20000410000 */
[C---:B------:R-:W-:Y:S01]  /*11a40*/  FFMA.FTZ R30, R32.reuse, R39, -R45 ;  /* 0x00000027201e7223 */ /* 0x040fe2000001082d */
[----:B------:R-:W-:Y:S01]  /*11a50*/  FMUL.FTZ R37, R37, R40 ;  /* 0x0000002825257220 */ /* 0x000fe20000410000 */
[----:B------:R-:W-:Y:S01]  /*11a60*/  F2FP.F16.E4M3.UNPACK_B R39, R28.H1 ;  /* 0x0000001cff27723e */ /* 0x000fe200030006ff */
[----:B------:R-:W-:Y:S01]  /*11a70*/  FFMA.FTZ R32, R32, R43, R44 ;  /* 0x0000002b20207223 */ /* 0x000fe2000001002c */
[C---:B------:R-:W-:Y:S01]  /*11a80*/  FFMA.FTZ R43, R33.reuse, R40, -R46 ;  /* 0x00000028212b7223 */ /* 0x040fe2000001082e */
[----:B------:R-:W-:Y:S01]  /*11a90*/  FFMA.FTZ R45, R33, R42, R37 ;  /* 0x0000002a212d7223 */ /* 0x000fe20000010025 */
[----:B------:R-:W-:Y:S01]  /*11aa0*/  HADD2.F32 R42, -RZ, R38.H1_H1 ;  /* 0x30000026ff2a7230 */ /* 0x000fe20000004100 */
[----:B------:R-:W-:Y:S01]  /*11ab0*/  F2FP.F16.E4M3.UNPACK_B R38, R12.H1 ;  /* 0x0000000cff26723e */ /* 0x000fe200030006ff */
[----:B------:R-:W-:Y:S01]  /*11ac0*/  HADD2.F32 R37, -RZ, R35.H1_H1 ;  /* 0x30000023ff257230 */ /* 0x000fe20000004100 */
[----:B------:R-:W-:Y:S01]  /*11ad0*/  F2FP.F16.E4M3.UNPACK_B R26, R26.H1 ;  /* 0x0000001aff1a723e */ /* 0x000fe200030006ff */
[----:B------:R-:W-:Y:S01]  /*11ae0*/  HADD2.F32 R44, -RZ, R39.H0_H0 ;  /* 0x20000027ff2c7230 */ /* 0x000fe20000004100 */
[----:B------:R-:W-:Y:S01]  /*11af0*/  F2FP.SATFINITE.E4M3.F32.PACK_AB_MERGE_C R11, R20, R11, RZ ;  /* 0x0000000b140b723e */ /* 0x000fe200048070ff */
[----:B------:R-:W-:Y:S01]  /*11b00*/  HADD2.F32 R35, -RZ, R34.H0_H0 ;  /* 0x20000022ff237230 */ /* 0x000fe20000004100 */
[----:B------:R-:W-:Y:S01]  /*11b10*/  F2FP.SATFINITE.E4M3.F32.PACK_AB_MERGE_C R13, R24, R13, RZ ;  /* 0x0000000d180d723e */ /* 0x000fe200048070ff */
[----:B------:R-:W-:Y:S01]  /*11b20*/  HADD2.F32 R40, -RZ, R38.H0_H0 ;  /* 0x20000026ff287230 */ /* 0x000fe20000004100 */
[----:B------:R-:W-:Y:S01]  /*11b30*/  F2FP.SATFINITE.E4M3.F32.PACK_AB_MERGE_C R5, R10, R5, R11 ;  /* 0x000000050a05723e */ /* 0x000fe2000480700b */
[----:B------:R-:W-:-:S02]  /*11b40*/  HADD2.F32 R46, -RZ, R41.H1_H1 ;  /* 0x30000029ff2e7230 */ /* 0x000fc40000004100 */
[C---:B------:R-:W-:Y:S01]  /*11b50*/  FMUL.FTZ R48, R35.reuse, R44 ;  /* 0x0000002c23307220 */ /* 0x040fe20000410000 */
[----:B------:R-:W-:Y:S02]  /*11b60*/  HADD2.F32 R33, -RZ, R31.H1_H1 ;  /* 0x3000001fff217230 */ /* 0x000fe40000004100 */
[----:B------:R-:W-:Y:S01]  /*11b70*/  FMUL.FTZ R35, R35, R40 ;  /* 0x0000002823237220 */ /* 0x000fe20000410000 */
[----:B------:R-:W-:Y:S02]  /*11b80*/  HADD2.F32 R31, -RZ, R29.H0_H0 ;  /* 0x2000001dff1f7230 */ /* 0x000fe40000004100 */
[C---:B------:R-:W-:Y:S01]  /*11b90*/  FMUL.FTZ R50, R37.reuse, R46 ;  /* 0x0000002e25327220 */ /* 0x040fe20000410000 */
[----:B------:R-:W-:Y:S02]  /*11ba0*/  HADD2.F32 R39, -RZ, R39.H1_H1 ;  /* 0x30000027ff277230 */ /* 0x000fe40000004100 */
[----:B------:R-:W-:Y:S01]  /*11bb0*/  FMUL.FTZ R37, R37, R42 ;  /* 0x0000002a25257220 */ /* 0x000fe20000410000 */
[----:B------:R-:W-:-:S02]  /*11bc0*/  HADD2.F32 R34, -RZ, R34.H1_H1 ;  /* 0x30000022ff227230 */ /* 0x000fc40000004100 */
[C---:B------:R-:W-:Y:S01]  /*11bd0*/  FFMA.FTZ R48, R31.reuse, R40, -R48 ;  /* 0x000000281f307223 */ /* 0x040fe20000010830 */
[----:B------:R-:W-:Y:S02]  /*11be0*/  HADD2.F32 R38, -RZ, R38.H1_H1 ;  /* 0x30000026ff267230 */ /* 0x000fe40000004100 */
[----:B------:R-:W-:Y:S01]  /*11bf0*/  FFMA.FTZ R44, R31, R44, R35 ;  /* 0x0000002c1f2c7223 */ /* 0x000fe20000010023 */
[----:B------:R-:W-:Y:S01]  /*11c00*/  F2FP.F16.E4M3.UNPACK_B R31, R12 ;  /* 0x0000000cff1f723e */ /* 0x000fe200020006ff */
[C---:B------:R-:W-:Y:S01]  /*11c10*/  FFMA.FTZ R50, R33.reuse, R42, -R50 ;  /* 0x0000002a21327223 */ /* 0x040fe20000010832 */
        /* <DEDUP_REMOVED lines=10> */
[----:B------:R-:W-:Y:S01]  /*11cc0*/  F2FP.SATFINITE.E4M3.F32.PACK_AB_MERGE_C R45, R46, R45, RZ ;  /* 0x0000002d2e2d723e */ /* 0x000fe200048070ff */
[----:B------:R-:W-:Y:S01]  /*11cd0*/  HADD2.F32 R29, -RZ, R31.H0_H0 ;  /* 0x2000001fff1d7230 */ /* 0x000fe20000004100 */
[----:B------:R-:W-:Y:S01]  /*11ce0*/  F2FP.SATFINITE.E4M3.F32.PACK_AB_MERGE_C R9, R14, R9, R13 ;  /* 0x000000090e09723e */ /* 0x000fe2000480700d */
[----:B------:R-:W-:Y:S02]  /*11cf0*/  HADD2.F32 R34, -RZ, R33.H1_H1 ;  /* 0x30000021ff227230 */ /* 0x000fe40000004100 */
[----:B------:R-:W-:Y:S01]  /*11d00*/  FMUL.FTZ R37, R28, R35 ;  /* 0x000000231c257220 */ /* 0x000fe20000410000 */
[----:B------:R-:W-:-:S02]  /*11d10*/  HADD2.F32 R27, -RZ, R27.H1_H1 ;  /* 0x3000001bff1b7230 */ /* 0x000fc40000004100 */
[-C--:B------:R-:W-:Y:S01]  /*11d20*/  FMUL.FTZ R33, R28, R29.reuse ;  /* 0x0000001d1c217220 */ /* 0x080fe20000410000 */
[----:B------:R-:W-:Y:S02]  /*11d30*/  HADD2.F32 R28, -RZ, R31.H1_H1 ;  /* 0x3000001fff1c7230 */ /* 0x000fe40000004100 */
[C---:B------:R-:W-:Y:S01]  /*11d40*/  FFMA.FTZ R37, R12.reuse, R29, -R37 ;  /* 0x0000001d0c257223 */ /* 0x040fe20000010825 */
[----:B------:R-:W-:Y:S01]  /*11d50*/  HADD2.F32 R15, -RZ, R15.H1_H1 ;  /* 0x3000000fff0f7230 */ /* 0x000fe20000004100 */
[----:B------:R-:W-:Y:S01]  /*11d60*/  F2FP.F16.E4M3.UNPACK_B R29, R8.H1 ;  /* 0x00000008ff1d723e */ /* 0x000fe200030006ff */
[----:B------:R-:W-:Y:S01]  /*11d70*/  FFMA.FTZ R33, R12, R35, R33 ;  /* 0x000000230c217223 */ /* 0x000fe20000010021 */
[C---:B------:R-:W-:Y:S01]  /*11d80*/  FMUL.FTZ R38, R27.reuse, R34 ;  /* 0x000000221b267220 */ /* 0x040fe20000410000 */
[----:B------:R-:W-:Y:S01]  /*11d90*/  F2FP.F16.E4M3.UNPACK_B R12, R3.H1 ;  /* 0x00000003ff0c723e */ /* 0x000fe200030006ff */
[----:B------:R-:W-:Y:S01]  /*11da0*/  FMUL.FTZ R35, R27, R28 ;  /* 0x0000001c1b237220 */ /* 0x000fe20000410000 */
[----:B------:R-:W-:-:S02]  /*11db0*/  HADD2.F32 R31, -RZ, R29.H0_H0 ;  /* 0x2000001dff1f7230 */ /* 0x000fc40000004100 */
[C---:B------:R-:W-:Y:S01]  /*11dc0*/  FFMA.FTZ R38, R15.reuse, R28, -R38 ;  /* 0x0000001c0f267223 */ /* 0x040fe20000010826 */
[----:B------:R-:W-:Y:S02]  /*11dd0*/  HADD2.F32 R27, -RZ, R26.H0_H0 ;  /* 0x2000001aff1b7230 */ /* 0x000fe40000004100 */
        /* <DEDUP_REMOVED lines=8> */
[----:B------:R-:W-:Y:S01]  /*11e60*/  F2FP.SATFINITE.E4M3.F32.PACK_AB_MERGE_C R11, R32, R25, R45 ;  /* 0x00000019200b723e */ /* 0x000fe2000480702d */
[----:B------:R-:W-:-:S02]  /*11e70*/  HADD2.F32 R26, -RZ, R26.H1_H1 ;  /* 0x3000001aff1a7230 */ /* 0x000fc40000004100 */
[C---:B------:R-:W-:Y:S01]  /*11e80*/  FFMA.FTZ R35, R12.reuse, R15, -R35 ;  /* 0x0000000f0c237223 */ /* 0x040fe20000010823 */
[----:B------:R-:W-:Y:S02]  /*11e90*/  HADD2.F32 R7, -RZ, R7.H1_H1 ;  /* 0x30000007ff077230 */ /* 0x000fe40000004100 */
[----:B------:R-:W-:Y:S01]  /*11ea0*/  FFMA.FTZ R31, R12, R31, R27 ;  /* 0x0000001f0c1f7223 */ /* 0x000fe2000001001b */
[----:B------:R-:W-:Y:S01]  /*11eb0*/  F2FP.F16.E4M3.UNPACK_B R12, R8 ;  /* 0x00000008ff0c723e */ /* 0x000fe200020006ff */
[CC--:B------:R-:W-:Y:S01]  /*11ec0*/  FMUL.FTZ R40, R26.reuse, R29.reuse ;  /* 0x0000001d1a287220 */ /* 0x0c0fe20000410000 */
[-C--:B------:R-:W-:Y:S01]  /*11ed0*/  FMUL.FTZ R26, R26, R28.reuse ;  /* 0x0000001c1a1a7220 */ /* 0x080fe20000410000 */
[----:B------:R-:W-:Y:S02]  /*11ee0*/  HADD2.F32 R8, -RZ, R3.H0_H0 ;  /* 0x20000003ff087230 */ /* 0x000fe40000004100 */
[C---:B------:R-:W-:Y:S01]  /*11ef0*/  FFMA.FTZ R40, R7.reuse, R28, -R40 ;  /* 0x0000001c07287223 */ /* 0x040fe20000010828 */
[----:B------:R-:W-:Y:S01]  /*11f00*/  FFMA.FTZ R42, R7, R29, R26 ;  /* 0x0000001d072a7223 */ /* 0x000fe2000001001a */
[----:B------:R-:W-:-:S02]  /*11f10*/  HADD2.F32 R26, -RZ, R12.H0_H0 ;  /* 0x2000000cff1a7230 */ /* 0x000fc40000004100 */
[----:B------:R-:W-:Y:S01]  /*11f20*/  HADD2.F32 R7, -RZ, R6.H0_H0 ;  /* 0x20000006ff077230 */ /* 0x000fe20000004100 */
[----:B------:R-:W-:Y:S01]  /*11f30*/  F2FP.SATFINITE.E4M3.F32.PACK_AB_MERGE_C R35, R40, R35, RZ ;  /* 0x000000232823723e */ /* 0x000fe200048070ff */
[----:B------:R-:W-:Y:S01]  /*11f40*/  HADD2.F32 R15, -RZ, R3.H1_H1 ;  /* 0x30000003ff0f7230 */ /* 0x000fe20000004100 */
[----:B------:R-:W-:Y:S01]  /*11f50*/  F2FP.SATFINITE.E4M3.F32.PACK_AB_MERGE_C R31, R42, R31, RZ ;  /* 0x0000001f2a1f723e */ /* 0x000fe200048070ff */
[----:B------:R-:W-:Y:S02]  /*11f60*/  HADD2.F32 R27, -RZ, R12.H1_H1 ;  /* 0x3000000cff1b7230 */ /* 0x000fe40000004100 */
[C---:B------:R-:W-:Y:S01]  /*11f70*/  FMUL.FTZ R12, R7.reuse, R26 ;  /* 0x0000001a070c7220 */ /* 0x040fe20000410000 */
[----:B------:R-:W-:Y:S02]  /*11f80*/  HADD2.F32 R6, -RZ, R6.H1_H1 ;  /* 0x30000006ff067230 */ /* 0x000fe40000004100 */
[----:B------:R-:W-:Y:S01]  /*11f90*/  FMUL.FTZ R7, R7, R8 ;  /* 0x0000000807077220 */ /* 0x000fe20000410000 */
[----:B------:R-:W-:-:S02]  /*11fa0*/  HADD2.F32 R3, -RZ, R4.H0_H0 ;  /* 0x20000004ff037230 */ /* 0x000fc40000004100 */
[----:B------:R-:W-:Y:S02]  /*11fb0*/  HADD2.F32 R4, -RZ, R4.H1_H1 ;  /* 0x30000004ff047230 */ /* 0x000fe40000004100 */
[C---:B------:R-:W-:Y:S01]  /*11fc0*/  FMUL.FTZ R29, R6.reuse, R27 ;  /* 0x0000001b061d7220 */ /* 0x040fe20000410000 */
        /* <DEDUP_REMOVED lines=11> */
[----:B------:R-:W-:Y:S02]  /*12080*/  F2FP.SATFINITE.E4M3.F32.PACK_AB_MERGE_C R8, R34, R33, R8 ;  /* 0x000000212208723e */ /* 0x000fe40004807008 */
[----:B------:R-:W-:Y:S01]  /*12090*/  F2FP.SATFINITE.E4M3.F32.PACK_AB_MERGE_C R10, R28, R3, R31 ;  /* 0x000000031c0a723e */ /* 0x000fe2000480701f */
[----:B------:R0:W-:Y:S04]  /*120a0*/  STS.128 [R47+0x18000], R4 ;  /* 0x018000042f007388 */ /* 0x0001e80000000c00 */
[----:B------:R0:W-:Y:S02]  /*120b0*/  STS.128 [R0+0x18000], R8 ;  /* 0x0180000800007388 */ /* 0x0001e40000000c00 */
.L_x_1527:
[----:B------:R-:W-:Y:S05]  /*120c0*/  BSYNC B0 ;  /* 0x0000000000007941 */ /* 0x000fea0003800000 */
.L_x_1499:
[----:B------:R-:W-:Y:S01]  /*120d0*/  @!PT LDS RZ, [RZ] ;  /* 0x00000000fffff984 */ /* 0x000fe20000000800 */
[----:B------:R-:W-:Y:S01]  /*120e0*/  @!PT LDS RZ, [RZ] ;  /* 0x00000000fffff984 */ /* 0x000fe20000000800 */
[----:B------:R-:W-:Y:S01]  /*120f0*/  @!PT LDS RZ, [RZ] ;  /* 0x00000000fffff984 */ /* 0x000fe20000000800 */
[----:B------:R-:W-:Y:S01]  /*12100*/  @!PT LDS RZ, [RZ] ;  /* 0x00000000fffff984 */ /* 0x000fe20000000800 */
[----:B------:R1:W-:Y:S06]  /*12110*/  MEMBAR.ALL.CTA ;  /* 0x0000000000007992 */ /* 0x0003ec0000008000 */
[----:B-1----:R-:W1:Y:S01]  /*12120*/  FENCE.VIEW.ASYNC.S ;  /* 0x00000000000073c6 */ /* 0x002e620000000000 */
[----:B------:R-:W-:Y:S05]  /*12130*/  WARPSYNC.ALL ;  /* 0x0000000000007948 */ /* 0x000fea0003800000 */
[----:B-1----:R-:W-:Y:S06]  /*12140*/  BAR.SYNC.DEFER_BLOCKING 0xd, 0x100 ;  /* 0x0344000000007b1d */ /* 0x002fec0000010000 */
.L_x_1497:
[----:B0-----:R-:W-:-:S05]  /*12150*/  IMAD.U32 R0, RZ, RZ, UR45 ;  /* 0x0000002dff007e24 */ /* 0x001fca000f8e00ff */
[----:B------:R-:W-:-:S13]  /*12160*/  ISETP.NE.AND P0, PT, R0, 0x3, PT ;  /* 0x000000030000780c */ /* 0x000fda0003f05270 */
[----:B------:R-:W-:Y:S05]  /*12170*/  @!P0 BRA `(.L_x_1544) ;  /* 0x0000000000048947 */ /* 0x000fea0003800000 */
[----:B------:R-:W-:Y:S01]  /*12180*/  BPT.TRAP 0x1 ;  /* 0x000000040000795c */ /* 0x000fe20000300000 */
.L_x_1544:
[----:B-----5:R-:W-:Y:S01]  /*12190*/  IMAD R13, R200, 0x8, R16 ;  /* 0x00000008c80d7824 */ /* 0x020fe200078e0210 */
[----:B------:R-:W-:-:S04]  /*121a0*/  SHF.L.U32 R0, R193, 0x1f, RZ ;  /* 0x0000001fc1007819 */ /* 0x000fc800000006ff */
[----:B------:R0:W0:Y:S01]  /*121b0*/  SYNCS.PHASECHK.TRANS64.TRYWAIT P2, [R13+URZ+0x28430], R0 ;  /* 0x028430000d0075a7 */ /* 0x000022000804017f */
[----:B------:R-:W-:Y:S05]  /*121c0*/  @!P0 BRA `(.L_x_1545) ;  /* 0x0000000000048947 */ /* 0x000fea0003800000 */
[----:B------:R-:W-:Y:S01]  /*121d0*/  BPT.TRAP 0x1 ;  /* 0x000000040000795c */ /* 0x000fe20000300000 */
.L_x_1545:
[----:B-12---:R-:W1:Y:S02]  /*121e0*/  S2R R3, SR_TID.X ;  /* 0x0000000000037919 */ /* 0x006e640000002100 */
[----:B-1----:R-:W-:-:S04]  /*121f0*/  LOP3.LUT R3, R3, 0x7f, RZ, 0xc0, !PT ;  /* 0x0000007f03037812 */ /* 0x002fc800078ec0ff */
[----:B------:R-:W-:Y:S01]  /*12200*/  ISETP.NE.AND P1, PT, R3, RZ, PT ;  /* 0x000000ff0300720c */ /* 0x000fe20003f25270 */
[----:B0-----:R-:W-:-:S12]  /*12210*/  @P2 BRA `(.L_x_1546) ;  /* 0x0000000000082947 */ /* 0x001fd80003800000 */
[----:B------:R-:W0:Y:S02]  /*12220*/  SYNCS.PHASECHK.TRANS64.TRYWAIT P2, [R13+URZ+0x28430], R0 ;  /* 0x028430000d0075a7 */ /* 0x000e24000804017f */
[----:B0-----:R-:W-:Y:S05]  /*12230*/  @!P2 BRA `(.L_x_1547) ;  /* 0x000001a40020a947 */ /* 0x001fea0003800000 */
.L_x_1546:
[----:B------:R-:W-:Y:S05]  /*12240*/  WARPSYNC.ALL ;  /* 0x0000000000007948 */ /* 0x000fea0003800000 */
[----:B0-----:R-:W-:Y:S01]  /*12250*/  VIADD R0, R16, 0x20000 ;  /* 0x0002000010007836 */ /* 0x001fe20000000000 */
[----:B------:R-:W-:Y:S01]  /*12260*/  R2UR UR12, R36 ;  /* 0x00000000240c72ca */ /* 0x000fe200000e0000 */
[----:B---34-:R-:W-:Y:S01]  /*12270*/  IMAD.MOV.U32 R7, RZ, RZ, 0x40000040 ;  /* 0x40000040ff077424 */ /* 0x018fe200078e00ff */
[----:B------:R-:W-:Y:S01]  /*12280*/  UMOV UR13, 0x40000040 ;  /* 0x40000040000d7882 */ /* 0x000fe20000000000 */
[----:B------:R-:W-:Y:S01]  /*12290*/  IMAD.MOV.U32 R9, RZ, RZ, 0x40000040 ;  /* 0x40000040ff097424 */ /* 0x000fe200078e00ff */
[----:B------:R-:W-:Y:S01]  /*122a0*/  SHF.R.U32.HI R0, RZ, 0x4, R0 ;  /* 0x00000004ff007819 */ /* 0x000fe20000011600 */
[----:B------:R-:W-:Y:S01]  /*122b0*/  UMOV UR9, 0x40000040 ;  /* 0x4000004000097882 */ /* 0x000fe20000000000 */
[----:B------:R-:W-:Y:S01]  /*122c0*/  UMOV UR5, 0x40000040 ;  /* 0x4000004000057882 */ /* 0x000fe20000000000 */
[----:B------:R-:W-:Y:S01]  /*122d0*/  UMOV UR17, 0x40000040 ;  /* 0x4000004000117882 */ /* 0x000fe20000000000 */
[----:B------:R-:W-:Y:S01]  /*122e0*/  LOP3.LUT R0, R0, 0x3fff, RZ, 0xc0, !PT ;  /* 0x00003fff00007812 */ /* 0x000fe200078ec0ff */
[----:B------:R-:W-:Y:S01]  /*122f0*/  UMOV UR21, 0x40000040 ;  /* 0x4000004000157882 */ /* 0x000fe20000000000 */
[----:B------:R-:W2:Y:S01]  /*12300*/  LDL.LU R12, [R1] ;  /* 0x00000000010c7983 */ /* 0x000ea20000300800 */
[----:B------:R-:W-:Y:S01]  /*12310*/  R2UR UR15, R7 ;  /* 0x00000000070f72ca */ /* 0x000fe200000e0000 */
[----:B------:R-:W-:Y:S01]  /*12320*/  WARPGROUP.ARRIVE ;  /* 0x00000000000079c5 */ /* 0x000fe20000000000 */
[----:B------:R-:W-:Y:S01]  /*12330*/  LOP3.LUT R4, R0, 0x10000, RZ, 0xfc, !PT ;  /* 0x0001000000047812 */ /* 0x000fe200078efcff */
[----:B------:R-:W-:Y:S01]  /*12340*/  ULOP3.LUT UR12, UR12, 0x10000, URZ, 0xfc, !UPT ;  /* 0x000100000c0c7892 */ /* 0x000fe2000f8efc3f */
[----:B------:R-:W-:Y:S01]  /*12350*/  R2UR UR11, R9 ;  /* 0x00000000090b72ca */ /* 0x000fe200000e0000 */
[----:B------:R-:W-:Y:S01]  /*12360*/  IMAD.MOV.U32 R9, RZ, RZ, 0x40000040 ;  /* 0x40000040ff097424 */ /* 0x000fe200078e00ff */
[----:B------:R-:W-:Y:S01]  /*12370*/  UMOV UR25, 0x40000040 ;  /* 0x4000004000197882 */ /* 0x000fe20000000000 */
[----:B------:R-:W-:Y:S01]  /*12380*/  IMAD R6, R200, 0x400, R4 ;  /* 0x00000400c8067824 */ /* 0x000fe200078e0204 */
[----:B------:R-:W-:Y:S01]  /*12390*/  UIADD3 UR8, UR12, 0x2, URZ ;  /* 0x000000020c087890 */ /* 0x000fe2000fffe03f */
[----:B------:R-:W-:Y:S01]  /*123a0*/  IMAD.MOV.U32 R7, RZ, RZ, 0x40000040 ;  /* 0x40000040ff077424 */ /* 0x000fe200078e00ff */
[----:B------:R-:W-:Y:S01]  /*123b0*/  R2UR UR7, R9 ;  /* 0x00000000090772ca */ /* 0x000fe200000e0000 */
[C---:B------:R-:W-:Y:S01]  /*123c0*/  VIADD R8, R6.reuse, 0x2 ;  /* 0x0000000206087836 */ /* 0x040fe20000000000 */
[----:B------:R-:W-:Y:S01]  /*123d0*/  R2UR UR14, R6 ;  /* 0x00000000060e72ca */ /* 0x000fe200000e0000 */
[----:B------:R-:W-:Y:S01]  /*123e0*/  UIADD3 UR4, UR12, 0x4, URZ ;  /* 0x000000040c047890 */ /* 0x000fe2000fffe03f */
[----:B------:R-:W-:Y:S01]  /*123f0*/  IMAD.MOV.U32 R9, RZ, RZ, 0x40000040 ;  /* 0x40000040ff097424 */ /* 0x000fe200078e00ff */
[----:B------:R-:W-:Y:S01]  /*12400*/  UIADD3 UR16, UR12, 0x6, URZ ;  /* 0x000000060c107890 */ /* 0x000fe2000fffe03f */
[----:B------:R-:W-:Y:S01]  /*12410*/  R2UR UR10, R8 ;  /* 0x00000000080a72ca */ /* 0x000fe200000e0000 */
[----:B------:R-:W-:Y:S01]  /*12420*/  VIADD R8, R6, 0x4 ;  /* 0x0000000406087836 */ /* 0x000fe20000000000 */
[----:B------:R-:W-:Y:S01]  /*12430*/  UIADD3 UR20, UR12, 0x400, URZ ;  /* 0x000004000c147890 */ /* 0x000fe2000fffe03f */
[----:B------:R-:W-:Y:S01]  /*12440*/  R2UR UR19, R9 ;  /* 0x00000000091372ca */ /* 0x000fe200000e0000 */
[----:B------:R-:W-:Y:S01]  /*12450*/  IMAD.MOV.U32 R9, RZ, RZ, 0x40000040 ;  /* 0x40000040ff097424 */ /* 0x000fe200078e00ff */
[----:B------:R-:W-:Y:S01]  /*12460*/  UIADD3 UR24, UR12, 0x402, URZ ;  /* 0x000004020c187890 */ /* 0x000fe2000fffe03f */
[----:B------:R-:W-:Y:S01]  /*12470*/  R2UR UR6, R8 ;  /* 0x00000000080672ca */ /* 0x000fe200000e0000 */
[----:B------:R-:W-:Y:S01]  /*12480*/  VIADD R8, R6, 0x6 ;  /* 0x0000000606087836 */ /* 0x000fe20000000000 */
[----:B------:R-:W-:-:S02]  /*12490*/  UIADD3 UR28, UR12, 0x404, URZ ;  /* 0x000004040c1c7890 */ /* 0x000fc4000fffe03f */
[----:B------:R-:W-:Y:S01]  /*124a0*/  QGMMA.64x64x32.F32.E4M3.E4M3 R24, gdesc[UR12], RZ, !UPT, gsb0 ;  /* 0x00e000000c1879f3 */ /* 0x000fe2000c0008ff */
[----:B------:R-:W-:Y:S01]  /*124b0*/  R2UR UR23, R9 ;  /* 0x00000000091772ca */ /* 0x000fe200000e0000 */
[----:B------:R-:W-:Y:S01]  /*124c0*/  IMAD.MOV.U32 R9, RZ, RZ, 0x40000040 ;  /* 0x40000040ff097424 */ /* 0x000fe200078e00ff */
[----:B------:R-:W-:Y:S01]  /*124d0*/  R2UR UR18, R8 ;  /* 0x00000000081272ca */ /* 0x000fe200000e0000 */
[----:B------:R-:W-:Y:S01]  /*124e0*/  VIADD R8, R6, 0x200 ;  /* 0x0000020006087836 */ /* 0x000fe20000000000 */
[----:B------:R-:W-:Y:S01]  /*124f0*/  UMOV UR29, 0x40000040 ;  /* 0x40000040001d7882 */ /* 0x000fe20000000000 */
[----:B------:R-:W-:Y:S01]  /*12500*/  R2UR UR35, R7 ;  /* 0x00000000072372ca */ /* 0x000fe200000e0000 */
[----:B------:R-:W-:Y:S01]  /*12510*/  UIADD3 UR32, UR12, 0x406, URZ ;  /* 0x000004060c207890 */ /* 0x000fe2000fffe03f */
[----:B------:R-:W-:Y:S01]  /*12520*/  R2UR UR27, R9 ;  /* 0x00000000091b72ca */ /* 0x000fe200000e0000 */
[----:B------:R-:W-:Y:S01]  /*12530*/  IMAD.MOV.U32 R9, RZ, RZ, 0x40000040 ;  /* 0x40000040ff097424 */ /* 0x000fe200078e00ff */
[----:B------:R-:W-:Y:S01]  /*12540*/  R2UR UR22, R8 ;  /* 0x00000000081672ca */ /* 0x000fe200000e0000 */
[----:B------:R-:W-:Y:S01]  /*12550*/  VIADD R8, R6, 0x202 ;  /* 0x0000020206087836 */ /* 0x000fe20000000000 */
[----:B------:R-:W0:Y:S01]  /*12560*/  LDC R205, c[0x0][0x448] ;  /* 0x00011200ffcd7b82 */ /* 0x000e220000000800 */
[----:B------:R-:W-:Y:S01]  /*12570*/  UMOV UR33, 0x40000040 ;  /* 0x4000004000217882 */ /* 0x000fe20000000000 */
[----:B------:R-:W-:Y:S01]  /*12580*/  R2UR UR31, R9 ;  /* 0x00000000091f72ca */ /* 0x000fe200000e0000 */
[----:B------:R-:W-:Y:S01]  /*12590*/  IMAD.IADD R0, R202, 0x1, R199 ;  /* 0x00000001ca007824 */ /* 0x000fe200078e02c7 */
[----:B------:R-:W-:Y:S01]  /*125a0*/  R2UR UR26, R8 ;  /* 0x00000000081a72ca */ /* 0x000fe200000e0000 */
[----:B------:R-:W-:Y:S01]  /*125b0*/  VIADD R8, R6, 0x204 ;  /* 0x0000020406087836 */ /* 0x000fe20000000000 */
[----:B------:R-:W-:Y:S01]  /*125c0*/  LEA R14, R164, 0xffffffc0, 0x6 ;  /* 0xffffffc0a40e7811 */ /* 0x000fe200078e30ff */
[----:B------:R-:W-:Y:S01]  /*125d0*/  VIADD R6, R6, 0x206 ;  /* 0x0000020606067836 */ /* 0x000fe20000000000 */
[----:B------:R-:W1:Y:S01]  /*125e0*/  LDC.64 R10, c[0x0][0x9e0] ;  /* 0x00027800ff0a7b82 */ /* 0x000e620000000a00 */
[----:B------:R-:W-:Y:S01]  /*125f0*/  IMAD.MOV.U32 R5, RZ, RZ, R0 ;  /* 0x000000ffff057224 */ /* 0x000fe200078e0000 */
[----:B------:R-:W-:-:S02]  /*12600*/  R2UR UR30, R8 ;  /* 0x00000000081e72ca */ /* 0x000fc400000e0000 */
[----:B------:R-:W-:Y:S02]  /*12610*/  R2UR UR34, R6 ;  /* 0x00000000062272ca */ /* 0x000fe400000e0000 */
[----:B0-----:R-:W-:-:S13]  /*12620*/  ISETP.NE.AND P2, PT, R205, 0x1, PT ;  /* 0x00000001cd00780c */ /* 0x001fda0003f45270 */
[----:B------:R-:W0:Y:S08]  /*12630*/  @P2 LDC R3, c[0x0][0x44c] ;  /* 0x00011300ff032b82 */ /* 0x000e300000000800 */
[----:B------:R-:W3:Y:S01]  /*12640*/  @P2 LDC R6, c[0x0][0x450] ;  /* 0x00011400ff062b82 */ /* 0x000ee20000000800 */
[----:B0-----:R-:W-:Y:S01]  /*12650*/  @P2 IMAD.HI.U32 R3, R0, R3, RZ ;  /* 0x0000000300032227 */ /* 0x001fe200078e00ff */
[----:B------:R-:W-:-:S02]  /*12660*/  WARPGROUP.DEPBAR.LE gsb0, 0x0 ;  /* 0x00008000000079c5 */ /* 0x000fc40000010000 */
[----:B------:R-:W-:Y:S01]  /*12670*/  WARPGROUP.ARRIVE ;  /* 0x00000000000079c5 */ /* 0x000fe20000000000 */
[----:B------:R-:W-:Y:S01]  /*12680*/  @!P1 VIADD R0, R13, 0x28440 ;  /* 0x000284400d009836 */ /* 0x000fe20000000000 */
[----:B---3--:R-:W-:Y:S01]  /*12690*/  @P2 SHF.R.U32.HI R5, RZ, R6, R3 ;  /* 0x00000006ff052219 */ /* 0x008fe20000011603 */
[----:B------:R-:W-:-:S03]  /*126a0*/  IMAD.MOV.U32 R3, RZ, RZ, -0x40 ;  /* 0xffffffc0ff037424 */ /* 0x000fc600078e00ff */
[----:B------:R-:W-:Y:S01]  /*126b0*/  QGMMA.64x64x32.F32.E4M3.E4M3 R24, gdesc[UR8], R24, gsb0 ;  /* 0x00e00000081879f3 */ /* 0x000fe20008000818 */
[----:B------:R-:W-:Y:S01]  /*126c0*/  @!P1 PRMT R0, RZ, 0x654, R0 ;  /* 0x00000654ff009816 */ /* 0x000fe20000000000 */
[----:B------:R-:W0:Y:S01]  /*126d0*/  SHFL.IDX PT, R58, R5, RZ, 0x1c1f ;  /* 0x001c1fff053a7589 */ /* 0x000e2200000e0000 */
[----:B------:R-:W-:-:S05]  /*126e0*/  IMAD R57, R164, R3, 0x40 ;  /* 0x00000040a4397424 */ /* 0x000fca00078e0203 */
[----:B------:R-:W-:Y:S01]  /*126f0*/  IADD3 R20, -R196, R197, R57 ;  /* 0x000000c5c4147210 */ /* 0x000fe20007ffe139 */
[----:B------:R-:W-:Y:S02]  /*12700*/  WARPGROUP.DEPBAR.LE gsb0, 0x0 ;  /* 0x00008000000079c5 */ /* 0x000fe40000010000 */
[----:B------:R-:W-:-:S06]  /*12710*/  WARPGROUP.ARRIVE ;  /* 0x00000000000079c5 */ /* 0x000fcc0000000000 */
[----:B------:R-:W-:Y:S01]  /*12720*/  QGMMA.64x64x32.F32.E4M3.E4M3 R24, gdesc[UR4], R24, gsb0 ;  /* 0x00e00000041879f3 */ /* 0x000fe20008000818 */
[----:B------:R-:W-:Y:S02]  /*12730*/  ULDC UR6, c[0x0][0x9dc] ;  /* 0x0002770000067ab9 */ /* 0x000fe40000000800 */
[----:B------:R-:W-:-:S05]  /*12740*/  IMAD.U32 R8, RZ, RZ, UR6 ;  /* 0x00000006ff087e24 */ /* 0x000fca000f8e00ff */
[----:B------:R-:W-:Y:S01]  /*12750*/  LOP3.LUT R6, RZ, R8, RZ, 0x33, !PT ;  /* 0x00000008ff067212 */ /* 0x000fe200078e33ff */
[----:B------:R-:W-:Y:S02]  /*12760*/  WARPGROUP.DEPBAR.LE gsb0, 0x0 ;  /* 0x00008000000079c5 */ /* 0x000fe40000010000 */
[----:B------:R-:W-:-:S06]  /*12770*/  WARPGROUP.ARRIVE ;  /* 0x00000000000079c5 */ /* 0x000fcc0000000000 */
[----:B------:R-:W-:Y:S01]  /*12780*/  QGMMA.64x64x32.F32.E4M3.E4M3 R24, gdesc[UR16], R24, gsb0 ;  /* 0x00e00000101879f3 */ /* 0x000fe20008000818 */
[----:B--2---:R-:W-:-:S04]  /*12790*/  LOP3.LUT R12, R12, 0xfffffff7, RZ, 0xc0, !PT ;  /* 0xfffffff70c0c7812 */ /* 0x004fc800078ec0ff */
[----:B------:R-:W-:Y:S02]  /*127a0*/  @P2 LOP3.LUT R12, R12, 0x8, RZ, 0xfc, !PT ;  /* 0x000000080c0c2812 */ /* 0x000fe400078efcff */
[----:B-1----:R-:W-:Y:S02]  /*127b0*/  ISETP.GE.AND P2, PT, R11, 0x1, PT ;  /* 0x000000010b00780c */ /* 0x002fe40003f46270 */
[----:B------:R-:W-:-:S11]  /*127c0*/  LOP3.LUT R12, R12, 0xfffffffb, RZ, 0xc0, !PT ;  /* 0xfffffffb0c0c7812 */ /* 0x000fd600078ec0ff */
[----:B------:R-:W-:-:S05]  /*127d0*/  @P2 LOP3.LUT R12, R12, 0x4, RZ, 0xfc, !PT ;  /* 0x000000040c0c2812 */ /* 0x000fca00078efcff */
[----:B------:R1:W-:Y:S01]  /*127e0*/  STL [R1], R12 ;  /* 0x0000000c01007387 */ /* 0x0003e20000100800 */
        /* <DEDUP_REMOVED lines=14> */
[----:B--2---:R-:W-:-:S04]  /*128d0*/  IADD3 R0, -R196, 0x1, R57 ;  /* 0x00000001c4007810 */ /* 0x004fc80007ffe139 */
[----:B------:R-:W-:-:S05]  /*128e0*/  IADD3 R3, -R195, R0, R197 ;  /* 0x00000000c3037210 */ /* 0x000fca0007ffe1c5 */
[C---:B------:R-:W-:Y:S02]  /*128f0*/  IMAD.IADD R59, R3.reuse, 0x1, R10 ;  /* 0x00000001033b7824 */ /* 0x040fe400078e020a */
[----:B------:R-:W-:-:S03]  /*12900*/  IMAD.IADD R56, R3, 0x1, R6 ;  /* 0x0000000103387824 */ /* 0x000fc600078e0206 */
[----:B0-----:R-:W-:Y:S01]  /*12910*/  VIADDMNMX R0, R58, R59, R20, PT ;  /* 0x0000003b3a007246 */ /* 0x001fe20003800114 */
[----:B-1----:R-:W-:Y:S01]  /*12920*/  IMAD.IADD R12, R56, 0x1, R58 ;  /* 0x00000001380c7824 */ /* 0x002fe200078e023a */
[----:B------:R-:W-:Y:S06]  /*12930*/  @!P2 BRA `(.L_x_1548) ;  /* 0x000000000050a947 */ /* 0x000fec0003800000 */
[----:B------:R-:W-:Y:S01]  /*12940*/  IADD3 R3, -R195, R197, R58 ;  /* 0x000000c5c3037210 */ /* 0x000fe20007ffe13a */
[----:B------:R-:W-:Y:S03]  /*12950*/  BSSY B0, `(.L_x_1549) ;  /* 0x000000e000007945 */ /* 0x000fe60003800000 */
        /* <DEDUP_REMOVED lines=9> */
.L_x_1550:
[----:B------:R-:W-:-:S13]  /*129f0*/  ISETP.NE.AND P2, PT, R11, 0x1, PT ;  /* 0x000000010b00780c */ /* 0x000fda0003f45270 */
[----:B------:R-:W0:Y:S02]  /*12a00*/  @P2 LDC.64 R6, c[0x0][0x9e8] ;  /* 0x00027a00ff062b82 */ /* 0x000e240000000a00 */
[----:B0-----:R-:W-:-:S05]  /*12a10*/  @P2 IMAD.HI.U32 R6, R3, R6, RZ ;  /* 0x0000000603062227 */ /* 0x001fca00078e00ff */
[----:B------:R-:W-:-:S07]  /*12a20*/  @P2 SHF.R.U32.HI R3, RZ, R7, R6 ;  /* 0x00000007ff032219 */ /* 0x000fce0000011606 */
.L_x_1551:
[----:B------:R-:W-:Y:S05]  /*12a30*/  BSYNC B0 ;  /* 0x0000000000007941 */ /* 0x000fea0003800000 */
.L_x_1549:
[----:B------:R-:W-:-:S04]  /*12a40*/  IMAD R3, R3, R11, -R14 ;  /* 0x0000000b03037224 */ /* 0x000fc800078e0a0e */
[----:B------:R-:W-:-:S05]  /*12a50*/  IMAD.IADD R3, R3, 0x1, -R196 ;  /* 0x0000000103037824 */ /* 0x000fca00078e0ac4 */
[----:B------:R-:W-:Y:S02]  /*12a60*/  VIMNMX R12, R12, R3, !PT ;  /* 0x000000030c0c7248 */ /* 0x000fe40007fe0100 */
[----:B------:R-:W-:-:S07]  /*12a70*/  VIADDMNMX R0, R3, R11, R0, PT ;  /* 0x0000000b03007246 */ /* 0x000fce0003800100 */
.L_x_1548:
[C---:B------:R-:W-:Y:S01]  /*12a80*/  ISETP.GE.AND P2, PT, R57.reuse, 0x2, PT ;  /* 0x000000023900780c */ /* 0x040fe20003f46270 */
[----:B------:R-:W0:Y:S01]  /*12a90*/  SHFL.IDX PT, R6, R5, 0x1, 0x1c1f ;  /* 0x003c1f0005067f89 */ /* 0x000e2200000e0000 */
[C---:B------:R-:W-:Y:S02]  /*12aa0*/  ISETP.GE.AND P6, PT, R57.reuse, 0x9, PT ;  /* 0x000000093900780c */ /* 0x040fe40003fc6270 */
[----:B------:R-:W-:Y:S02]  /*12ab0*/  ISETP.GT.AND P3, PT, R12, 0x1, !P2 ;  /* 0x000000010c00780c */ /* 0x000fe40005764270 */
[C---:B------:R-:W-:Y:S02]  /*12ac0*/  ISETP.GE.AND P4, PT, R57.reuse, 0xa, PT ;  /* 0x0000000a3900780c */ /* 0x040fe40003f86270 */
[----:B------:R-:W-:Y:S02]  /*12ad0*/  ISETP.LT.OR P3, PT, R0, 0x2, P3 ;  /* 0x000000020000780c */ /* 0x000fe40001f61670 */
[----:B------:R-:W-:-:S02]  /*12ae0*/  ISETP.GE.AND P5, PT, R57, 0x1, PT ;  /* 0x000000013900780c */ /* 0x000fc40003fa6270 */
[----:B------:R-:W-:Y:S02]  /*12af0*/  FSEL R69, R25, -INF , !P3 ;  /* 0xff80000019457808 */ /* 0x000fe40005800000 */
[----:B------:R-:W-:-:S04]  /*12b00*/  ISETP.GT.AND P3, PT, R12, 0x8, !P6 ;  /* 0x000000080c00780c */ /* 0x000fc80007764270 */
[----:B------:R-:W-:-:S04]  /*12b10*/  ISETP.LT.OR P3, PT, R0, 0x9, P3 ;  /* 0x000000090000780c */ /* 0x000fc80001f61670 */
        /* <DEDUP_REMOVED lines=24> */
[----:B------:R-:W-:Y:S02]  /*12ca0*/  ISETP.GE.AND P4, PT, R57, 0x21, PT ;  /* 0x000000213900780c */ /* 0x000fe40003f86270 */
        /* <DEDUP_REMOVED lines=28> */
[----:B------:R-:W-:-:S04]  /*12e70*/  ISETP.LT.OR P3, PT, R0, 0x32, P3 ;  /* 0x000000320000780c */ /* 0x000fc80001f61670 */
[----:B------:R-:W-:Y:S02]  /*12e80*/  FSEL R49, R49, -INF , !P3 ;  /* 0xff80000031317808 */ /* 0x000fe40005800000 */
[----:B------:R-:W-:-:S04]  /*12e90*/  ISETP.GE.AND P3, PT, R57, 0x39, PT ;  /* 0x000000393900780c */ /* 0x000fc80003f66270 */
[----:B------:R-:W-:-:S04]  /*12ea0*/  ISETP.GT.AND P4, PT, R12, 0x38, !P3 ;  /* 0x000000380c00780c */ /* 0x000fc80005f84270 */
[----:B------:R-:W-:-:S04]  /*12eb0*/  ISETP.LT.OR P4, PT, R0, 0x39, P4 ;  /* 0x000000390000780c */ /* 0x000fc80002781670 */
[----:B------:R-:W-:Y:S02]  /*12ec0*/  FSEL R25, R52, -INF , !P4 ;  /* 0xff80000034197808 */ /* 0x000fe40006000000 */
[----:B------:R-:W-:-:S04]  /*12ed0*/  ISETP.GT.AND P4, PT, R12, RZ, !P5 ;  /* 0x000000ff0c00720c */ /* 0x000fc80006f84270 */
[----:B------:R-:W-:-:S04]  /*12ee0*/  ISETP.LT.OR P4, PT, R0, 0x1, P4 ;  /* 0x000000010000780c */ /* 0x000fc80002781670 */
[----:B------:R-:W-:Y:S02]  /*12ef0*/  FSEL R71, R24, -INF , !P4 ;  /* 0xff80000018477808 */ /* 0x000fe40006000000 */
[----:B------:R-:W-:-:S04]  /*12f00*/  ISETP.GE.AND P4, PT, R57, 0x3a, PT ;  /* 0x0000003a3900780c */ /* 0x000fc80003f86270 */
[----:B------:R-:W-:Y:S02]  /*12f10*/  P2R R24, PR, RZ, 0x10 ;  /* 0x00000010ff187803 */ /* 0x000fe40000000000 */
[----:B------:R-:W-:Y:S01]  /*12f20*/  ISETP.GT.AND P4, PT, R12, 0x39, !P4 ;  /* 0x000000390c00780c */ /* 0x000fe20006784270 */
[----:B0-----:R-:W-:-:S03]  /*12f30*/  IMAD.IADD R12, R56, 0x1, R6 ;  /* 0x00000001380c7824 */ /* 0x001fc600078e0206 */
[----:B------:R-:W-:Y:S02]  /*12f40*/  ISETP.LT.OR P4, PT, R0, 0x3a, P4 ;  /* 0x0000003a0000780c */ /* 0x000fe40002781670 */
[----:B------:R-:W-:Y:S02]  /*12f50*/  VIADDMNMX R0, R6, R59, R20, PT ;  /* 0x0000003b06007246 */ /* 0x000fe40003800114 */
[----:B------:R-:W-:Y:S02]  /*12f60*/  FSEL R53, R53, -INF , !P4 ;  /* 0xff80000035357808 */ /* 0x000fe40006000000 */
[----:B------:R-:W-:-:S13]  /*12f70*/  ISETP.GE.AND P4, PT, R11, 0x1, PT ;  /* 0x000000010b00780c */ /* 0x000fda0003f86270 */
[----:B------:R-:W-:Y:S05]  /*12f80*/  @!P4 BRA `(.L_x_1552) ;  /* 0x000000000050c947 */ /* 0x000fea0003800000 */
        /* <DEDUP_REMOVED lines=11> */
.L_x_1554:
[----:B------:R-:W-:-:S13]  /*13040*/  ISETP.NE.AND P4, PT, R11, 0x1, PT ;  /* 0x000000010b00780c */ /* 0x000fda0003f85270 */
[----:B------:R-:W0:Y:S02]  /*13050*/  @P4 LDC.64 R6, c[0x0][0x9e8] ;  /* 0x00027a00ff064b82 */ /* 0x000e240000000a00 */
[----:B0-----:R-:W-:-:S05]  /*13060*/  @P4 IMAD.HI.U32 R6, R5, R6, RZ ;  /* 0x0000000605064227 */ /* 0x001fca00078e00ff */
[----:B------:R-:W-:-:S07]  /*13070*/  @P4 SHF.R.U32.HI R5, RZ, R7, R6 ;  /* 0x00000007ff054219 */ /* 0x000fce0000011606 */
.L_x_1555:
[----:B------:R-:W-:Y:S05]  /*13080*/  BSYNC B0 ;  /* 0x0000000000007941 */ /* 0x000fea0003800000 */
.L_x_1553:
[----:B------:R-:W-:-:S04]  /*13090*/  IMAD R5, R5, R11, -R14 ;  /* 0x0000000b05057224 */ /* 0x000fc800078e0a0e */
[----:B------:R-:W-:-:S05]  /*130a0*/  IMAD.IADD R5, R5, 0x1, -R196 ;  /* 0x0000000105057824 */ /* 0x000fca00078e0ac4 */
[----:B------:R-:W-:Y:S02]  /*130b0*/  VIMNMX R12, R12, R5, !PT ;  /* 0x000000050c0c7248 */ /* 0x000fe40007fe0100 */
[----:B------:R-:W-:-:S07]  /*130c0*/  VIADDMNMX R0, R5, R11, R0, PT ;  /* 0x0000000b05007246 */ /* 0x000fce0003800100 */
.L_x_1552:
[----:B------:R-:W-:Y:S02]  /*130d0*/  ISETP.GT.AND P2, PT, R12, 0x1, !P2 ;  /* 0x000000010c00780c */ /* 0x000fe40005744270 */
[----:B------:R-:W-:Y:S02]  /*130e0*/  FMNMX.FTZ R6, R71, R69, !PT ;  /* 0x0000004547067209 */ /* 0x000fe40007810000 */
[----:B------:R-:W-:Y:S02]  /*130f0*/  ISETP.LT.OR P2, PT, R0, 0x2, P2 ;  /* 0x000000020000780c */ /* 0x000fe40001741670 */
        /* <DEDUP_REMOVED lines=21> */
[----:B------:R-:W-:Y:S02]  /*13250*/  FMNMX.FTZ R6, R45, R6, !PT ;  /* 0x000000062d067209 */ /* 0x000fe40007810000 */
[----:B------:R-:W-:Y:S02]  /*13260*/  FSEL R35, R35, -INF , !P2 ;  /* 0xff80000023237808 */ /* 0x000fe40005000000 */
[----:B------:R-:W-:Y:S02]  /*13270*/  ISETP.NE.AND P2, PT, R58, RZ, PT ;  /* 0x000000ff3a00720c */ /* 0x000fe40003f45270 */
[----:B------:R-:W-:Y:S02]  /*13280*/  FMNMX.FTZ R6, R21, R6, !PT ;  /* 0x0000000615067209 */ /* 0x000fe40007810000 */
[----:B------:R-:W-:Y:S02]  /*13290*/  ISETP.GT.AND P2, PT, R12, 0x18, !P2 ;  /* 0x000000180c00780c */ /* 0x000fe40005744270 */
[----:B------:R-:W-:-:S02]  /*132a0*/  FMNMX.FTZ R6, R49, R6, !PT ;  /* 0x0000000631067209 */ /* 0x000fc40007810000 */
[----:B------:R-:W-:Y:S02]  /*132b0*/  ISETP.LT.OR P2, PT, R0, 0x19, P2 ;  /* 0x000000190000780c */ /* 0x000fe40001741670 */
[----:B------:R-:W-:Y:S02]  /*132c0*/  FMNMX.FTZ R6, R25, R6, !PT ;  /* 0x0000000619067209 */ /* 0x000fe40007810000 */
[----:B------:R-:W-:Y:S02]  /*132d0*/  FSEL R57, R38, -INF , !P2 ;  /* 0xff80000026397808 */ /* 0x000fe40005000000 */
[----:B------:R-:W-:Y:S02]  /*132e0*/  ISETP.NE.AND P2, PT, R36, RZ, PT ;  /* 0x000000ff2400720c */ /* 0x000fe40003f45270 */
[----:B------:R-:W-:Y:S02]  /*132f0*/  FMNMX.FTZ R14, R53, R6, !PT ;  /* 0x00000006350e7209 */ /* 0x000fe40007810000 */
[----:B------:R-:W-:-:S02]  /*13300*/  ISETP.GT.AND P2, PT, R12, 0x19, !P2 ;  /* 0x000000190c00780c */ /* 0x000fc40005744270 */
[----:B------:R-:W-:Y:S01]  /*13310*/  ISETP.GT.AND P6, PT, R12, 0x8, !P6 ;  /* 0x000000080c00780c */ /* 0x000fe200077c4270 */
[----:B------:R-:W0:Y:S01]  /*13320*/  SHFL.BFLY PT, R5, R14, 0x2, 0x1f ;  /* 0x0c401f000e057f89 */ /* 0x000e2200000e0000 */
[C---:B------:R-:W-:Y:S02]  /*13330*/  ISETP.LT.OR P2, PT, R0.reuse, 0x1a, P2 ;  /* 0x0000001a0000780c */ /* 0x040fe40001741670 */
[----:B------:R-:W-:Y:S02]  /*13340*/  ISETP.LT.OR P6, PT, R0, 0x9, P6 ;  /* 0x000000090000780c */ /* 0x000fe400037c1670 */
[----:B------:R-:W-:Y:S02]  /*13350*/  FSEL R39, R39, -INF , !P2 ;  /* 0xff80000027277808 */ /* 0x000fe40005000000 */
[----:B------:R-:W-:Y:S02]  /*13360*/  ISETP.NE.AND P2, PT, R60, RZ, PT ;  /* 0x000000ff3c00720c */ /* 0x000fe40003f45270 */
[----:B------:R-:W-:-:S02]  /*13370*/  FSEL R7, R30, -INF , !P6 ;  /* 0xff8000001e077808 */ /* 0x000fc40007000000 */
[----:B------:R-:W-:Y:S02]  /*13380*/  ISETP.GT.AND P2, PT, R12, 0x20, !P2 ;  /* 0x000000200c00780c */ /* 0x000fe40005744270 */
[----:B------:R-:W-:Y:S02]  /*13390*/  ISETP.NE.AND P6, PT, R62, RZ, PT ;  /* 0x000000ff3e00720c */ /* 0x000fe40003fc5270 */
[----:B------:R-:W-:Y:S02]  /*133a0*/  ISETP.LT.OR P2, PT, R0, 0x21, P2 ;  /* 0x000000210000780c */ /* 0x000fe40001741670 */
[----:B------:R-:W-:Y:S02]  /*133b0*/  ISETP.NE.AND P4, PT, R48, RZ, PT ;  /* 0x000000ff3000720c */ /* 0x000fe40003f85270 */
[----:B------:R-:W-:Y:S02]  /*133c0*/  FSEL R59, R42, -INF , !P2 ;  /* 0xff8000002a3b7808 */ /* 0x000fe40005000000 */
[----:B------:R-:W-:-:S02]  /*133d0*/  ISETP.NE.AND P2, PT, R40, RZ, PT ;  /* 0x000000ff2800720c */ /* 0x000fc40003f45270 */
[C---:B------:R-:W-:Y:S02]  /*133e0*/  ISETP.GT.AND P5, PT, R12.reuse, RZ, !P5 ;  /* 0x000000ff0c00720c */ /* 0x040fe40006fa4270 */
[----:B------:R-:W-:Y:S02]  /*133f0*/  ISETP.GT.AND P2, PT, R12, 0x21, !P2 ;  /* 0x000000210c00780c */ /* 0x000fe40005744270 */
[----:B0-----:R-:W-:Y:S02]  /*13400*/  FMNMX.FTZ R20, R14, R5, !PT ;  /* 0x000000050e147209 */ /* 0x001fe40007810000 */
[C---:B------:R-:W-:Y:S02]  /*13410*/  ISETP.LT.OR P2, PT, R0.reuse, 0x22, P2 ;  /* 0x000000220000780c */ /* 0x040fe40001741670 */
[----:B------:R-:W-:Y:S01]  /*13420*/  ISETP.LT.OR P5, PT, R0, 0x1, P5 ;  /* 0x000000010000780c */ /* 0x000fe20002fa1670 */
[----:B------:R-:W0:Y:S01]  /*13430*/  SHFL.BFLY PT, R5, R20, 0x1, 0x1f ;  /* 0x0c201f0014057f89 */ /* 0x000e2200000e0000 */
[----:B------:R-:W-:-:S02]  /*13440*/  FSEL R43, R43, -INF , !P2 ;  /* 0xff8000002b2b7808 */ /* 0x000fc40005000000 */
[----:B------:R-:W-:Y:S02]  /*13450*/  ISETP.NE.AND P2, PT, R61, RZ, PT ;  /* 0x000000ff3d00720c */ /* 0x000fe40003f45270 */
[----:B------:R-:W-:Y:S02]  /*13460*/  FSEL R26, R26, -INF , !P5 ;  /* 0xff8000001a1a7808 */ /* 0x000fe40006800000 */
[C---:B------:R-:W-:Y:S02]  /*13470*/  ISETP.GT.AND P2, PT, R12.reuse, 0x28, !P2 ;  /* 0x000000280c00780c */ /* 0x040fe40005744270 */
[----:B------:R-:W-:Y:S02]  /*13480*/  ISETP.GT.AND P3, PT, R12, 0x38, !P3 ;  /* 0x000000380c00780c */ /* 0x000fe40005f64270 */
[C---:B------:R-:W-:Y:S02]  /*13490*/  ISETP.LT.OR P2, PT, R0.reuse, 0x29, P2 ;  /* 0x000000290000780c */ /* 0x040fe40001741670 */
[----:B------:R-:W-:-:S02]  /*134a0*/  ISETP.LT.OR P3, PT, R0, 0x39, P3 ;  /* 0x000000390000780c */ /* 0x000fc40001f61670 */
[----:B------:R-:W-:Y:S02]  /*134b0*/  FSEL R61, R46, -INF , !P2 ;  /* 0xff8000002e3d7808 */ /* 0x000fe40005000000 */
[----:B------:R-:W-:-:S04]  /*134c0*/  ISETP.NE.AND P2, PT, R44, RZ, PT ;  /* 0x000000ff2c00720c */ /* 0x000fc80003f45270 */
[----:B------:R-:W-:Y:S02]  /*134d0*/  ISETP.GT.AND P2, PT, R12, 0x29, !P2 ;  /* 0x000000290c00780c */ /* 0x000fe40005744270 */
[----:B0-----:R-:W-:Y:S02]  /*134e0*/  FMNMX.FTZ R5, R20, R5, !PT ;  /* 0x0000000514057209 */ /* 0x001fe40007810000 */
[----:B------:R-:W-:-:S03]  /*134f0*/  ISETP.LT.OR P2, PT, R0, 0x2a, P2 ;  /* 0x0000002a0000780c */ /* 0x000fc60001741670 */
[----:B------:R-:W-:Y:S01]  /*13500*/  FFMA.FTZ R6, R2, R5, -8 ;  /* 0xc100000002067423 */ /* 0x000fe20000010005 */
[----:B------:R-:W-:Y:S02]  /*13510*/  FSEL R47, R47, -INF , !P2 ;  /* 0xff8000002f2f7808 */ /* 0x000fe40005000000 */
[----:B------:R-:W-:-:S04]  /*13520*/  ISETP.GT.AND P2, PT, R12, 0x30, !P6 ;  /* 0x000000300c00780c */ /* 0x000fc80007744270 */
[----:B------:R-:W-:-:S04]  /*13530*/  ISETP.LT.OR P2, PT, R0, 0x31, P2 ;  /* 0x000000310000780c */ /* 0x000fc80001741670 */
[----:B------:R-:W-:Y:S02]  /*13540*/  FSEL R63, R50, -INF , !P2 ;  /* 0xff800000323f7808 */ /* 0x000fe40005000000 */
[----:B------:R-:W-:Y:S02]  /*13550*/  ISETP.GT.AND P2, PT, R12, 0x31, !P4 ;  /* 0x000000310c00780c */ /* 0x000fe40006744270 */
[----:B------:R-:W-:Y:S02]  /*13560*/  ISETP.NE.AND P4, PT, R24, RZ, PT ;  /* 0x000000ff1800720c */ /* 0x000fe40003f85270 */
[----:B------:R-:W-:-:S04]  /*13570*/  ISETP.LT.OR P2, PT, R0, 0x32, P2 ;  /* 0x000000320000780c */ /* 0x000fc80001741670 */
[----:B------:R-:W-:Y:S02]  /*13580*/  FSEL R51, R51, -INF , !P2 ;  /* 0xff80000033337808 */ /* 0x000fe40005000000 */
[----:B------:R-:W-:-:S04]  /*13590*/  FSETP.NEU.FTZ.AND P2, PT, R5, -INF , PT ;  /* 0xff8000000500780b */ /* 0x000fc80003f5d000 */
[----:B------:R-:W-:Y:S02]  /*135a0*/  FSEL R24, R6, RZ, P2 ;  /* 0x000000ff06187208 */ /* 0x000fe40001000000 */
[----:B------:R-:W-:Y:S02]  /*135b0*/  FMNMX.FTZ R6, R26, R27, !PT ;  /* 0x0000001b1a067209 */ /* 0x000fe40007810000 */
[----:B------:R-:W-:Y:S01]  /*135c0*/  ISETP.GT.AND P2, PT, R12, 0x39, !P4 ;  /* 0x000000390c00780c */ /* 0x000fe20006744270 */
[----:B------:R-:W-:-:S01]  /*135d0*/  FFMA.FTZ R12, R2, R69, -R24 ;  /* 0x00000045020c7223 */ /* 0x000fc20000010818 */
[----:B------:R-:W-:Y:S01]  /*135e0*/  FMNMX.FTZ R6, R7, R6, !PT ;  /* 0x0000000607067209 */ /* 0x000fe20007810000 */
[----:B------:R-:W-:-:S01]  /*135f0*/  FFMA.FTZ R33, R2, R33, -R24 ;  /* 0x0000002102217223 */ /* 0x000fc20000010818 */
[----:B------:R-:W-:Y:S01]  /*13600*/  ISETP.LT.OR P2, PT, R0, 0x3a, P2 ;  /* 0x0000003a0000780c */ /* 0x000fe20001741670 */
[----:B------:R-:W-:-:S01]  /*13610*/  FFMA.FTZ R0, R2, R65, -R24 ;  /* 0x0000004102007223 */ /* 0x000fc20000010818 */
[----:B------:R-:W-:Y:S01]  /*13620*/  FMNMX.FTZ R6, R31, R6, !PT ;  /* 0x000000061f067209 */ /* 0x000fe20007810000 */
[----:B------:R-:W-:-:S01]  /*13630*/  FFMA.FTZ R14, R2, R71, -R24 ;  /* 0x00000047020e7223 */ /* 0x000fc20000010818 */
[----:B------:R-:W-:Y:S01]  /*13640*/  FSEL R69, R54, -INF , !P3 ;  /* 0xff80000036457808 */ /* 0x000fe20005800000 */
[----:B------:R-:W-:Y:S01]  /*13650*/  MUFU.EX2 R71, R12 ;  /* 0x0000000c00477308 */ /* 0x000fe20000000800 */
[----:B------:R-:W-:Y:S01]  /*13660*/  FMNMX.FTZ R6, R29, R6, !PT ;  /* 0x000000061d067209 */ /* 0x000fe20007810000 */
[C-C-:B------:R-:W-:Y:S01]  /*13670*/  FFMA.FTZ R67, R2.reuse, R67, -R24.reuse ;  /* 0x0000004302437223 */ /* 0x140fe20000010818 */
[----:B------:R-:W-:Y:S01]  /*13680*/  FSEL R55, R55, -INF , !P2 ;  /* 0xff80000037377808 */ /* 0x000fe20005000000 */
[C-C-:B------:R-:W-:Y:S01]  /*13690*/  FFMA.FTZ R3, R2.reuse, R3, -R24.reuse ;  /* 0x0000000302037223 */ /* 0x140fe20000010818 */
[----:B------:R-:W-:Y:S01]  /*136a0*/  FMNMX.FTZ R6, R35, R6, !PT ;  /* 0x0000000623067209 */ /* 0x000fe20007810000 */
[C-C-:B------:R-:W-:Y:S01]  /*136b0*/  FFMA.FTZ R9, R2.reuse, R9, -R24.reuse ;  /* 0x0000000902097223 */ /* 0x140fe20000010818 */
[----:B------:R-:W-:-:S01]  /*136c0*/  FFMA.FTZ R37, R2, R37, -R24 ;  /* 0x0000002502257223 */ /* 0x000fc20000010818 */
[----:B------:R-:W-:Y:S01]  /*136d0*/  MUFU.EX2 R12, R33 ;  /* 0x00000021000c7308 */ /* 0x000fe20000000800 */
[----:B------:R-:W-:Y:S01]  /*136e0*/  FMNMX.FTZ R6, R57, R6, !PT ;  /* 0x0000000639067209 */ /* 0x000fe20007810000 */
[C-C-:B------:R-:W-:Y:S01]  /*136f0*/  FFMA.FTZ R15, R2.reuse, R15, -R24.reuse ;  /* 0x0000000f020f7223 */ /* 0x140fe20000010818 */
[----:B------:R-:W-:Y:S01]  /*13700*/  ISETP.NE.AND P4, PT, R205, 0x1, PT ;  /* 0x00000001cd00780c */ /* 0x000fe20003f85270 */
[C-C-:B------:R-:W-:Y:S01]  /*13710*/  FFMA.FTZ R45, R2.reuse, R45, -R24.reuse ;  /* 0x0000002d022d7223 */ /* 0x140fe20000010818 */
[----:B------:R-:W-:Y:S01]  /*13720*/  FMNMX.FTZ R6, R39, R6, !PT ;  /* 0x0000000627067209 */ /* 0x000fe20007810000 */
[C-C-:B------:R-:W-:Y:S01]  /*13730*/  FFMA.FTZ R13, R2.reuse, R13, -R24.reuse ;  /* 0x0000000d020d7223 */ /* 0x140fe20000010818 */
[----:B------:R-:W-:-:S01]  /*13740*/  FFMA.FTZ R41, R2, R41, -R24 ;  /* 0x0000002902297223 */ /* 0x000fc20000010818 */
[----:B------:R-:W0:Y:S01]  /*13750*/  MUFU.EX2 R14, R14 ;  /* 0x0000000e000e7308 */ /* 0x000e220000000800 */
[----:B------:R-:W-:Y:S01]  /*13760*/  FMNMX.FTZ R6, R59, R6, !PT ;  /* 0x000000063b067209 */ /* 0x000fe20007810000 */
[C-C-:B------:R-:W-:Y:S01]  /*13770*/  FFMA.FTZ R21, R2.reuse, R21, -R24.reuse ;  /* 0x0000001502157223 */ /* 0x140fe20000010818 */
[----:B------:R-:W-:-:S01]  /*13780*/  FFMA.FTZ R49, R2, R49, -R24 ;  /* 0x0000003102317223 */ /* 0x000fc20000010818 */
[C-C-:B------:R-:W-:Y:S01]  /*13790*/  FFMA.FTZ R25, R2.reuse, R25, -R24.reuse ;  /* 0x0000001902197223 */ /* 0x140fe20000010818 */
[----:B------:R-:W-:Y:S01]  /*137a0*/  FMNMX.FTZ R6, R43, R6, !PT ;  /* 0x000000062b067209 */ /* 0x000fe20007810000 */
[----:B------:R-:W-:-:S02]  /*137b0*/  FFMA.FTZ R24, R2, R53, -R24 ;  /* 0x0000003502187223 */ /* 0x000fc40000010818 */
[----:B------:R-:W-:Y:S01]  /*137c0*/  MUFU.EX2 R67, R67 ;  /* 0x0000004300437308 */ /* 0x000fe20000000800 */
[----:B------:R-:W-:-:S04]  /*137d0*/  FMNMX.FTZ R6, R61, R6, !PT ;  /* 0x000000063d067209 */ /* 0x000fc80007810000 */
[----:B------:R-:W-:-:S03]  /*137e0*/  FMNMX.FTZ R6, R47, R6, !PT ;  /* 0x000000062f067209 */ /* 0x000fc60007810000 */
[----:B------:R-:W-:Y:S01]  /*137f0*/  MUFU.EX2 R0, R0 ;  /* 0x0000000000007308 */ /* 0x000fe20000000800 */
[----:B------:R-:W-:Y:S01]  /*13800*/  FMNMX.FTZ R6, R63, R6, !PT ;  /* 0x000000063f067209 */ /* 0x000fe20007810000 */
[----:B0-----:R-:W-:-:S03]  /*13810*/  FADD.FTZ R44, R14, R71 ;  /* 0x000000470e2c7221 */ /* 0x001fc60000010000 */
[----:B------:R-:W-:-:S03]  /*13820*/  FMNMX.FTZ R6, R51, R6, !PT ;  /* 0x0000000633067209 */ /* 0x000fc60007810000 */
[----:B------:R-:W-:Y:S01]  /*13830*/  MUFU.EX2 R3, R3 ;  /* 0x0000000300037308 */ /* 0x000fe20000000800 */
[----:B------:R-:W-:-:S04]  /*13840*/  FMNMX.FTZ R6, R69, R6, !PT ;  /* 0x0000000645067209 */ /* 0x000fc80007810000 */
[----:B------:R-:W-:-:S03]  /*13850*/  FMNMX.FTZ R6, R55, R6, !PT ;  /* 0x0000000637067209 */ /* 0x000fc60007810000 */
[----:B------:R-:W-:Y:S02]  /*13860*/  MUFU.EX2 R9, R9 ;  /* 0x0000000900097308 */ /* 0x000fe40000000800 */
[----:B------:R-:W0:Y:S06]  /*13870*/  SHFL.BFLY PT, R65, R6, 0x2, 0x1f ;  /* 0x0c401f0006417f89 */ /* 0x000e2c00000e0000 */
[----:B------:R-:W-:Y:S08]  /*13880*/  MUFU.EX2 R20, R37 ;  /* 0x0000002500147308 */ /* 0x000ff00000000800 */
[----:B------:R-:W-:Y:S08]  /*13890*/  MUFU.EX2 R15, R15 ;  /* 0x0000000f000f7308 */ /* 0x000ff00000000800 */
[----:B------:R-:W-:Y:S01]  /*138a0*/  MUFU.EX2 R30, R45 ;  /* 0x0000002d001e7308 */ /* 0x000fe20000000800 */
[----:B0-----:R-:W-:-:S05]  /*138b0*/  FMNMX.FTZ R65, R6, R65, !PT ;  /* 0x0000004106417209 */ /* 0x001fca0007810000 */
[----:B------:R-:W0:Y:S02]  /*138c0*/  SHFL.BFLY PT, R6, R65, 0x1, 0x1f ;  /* 0x0c201f0041067f89 */ /* 0x000e2400000e0000 */
[----:B------:R-:W-:Y:S08]  /*138d0*/  MUFU.EX2 R13, R13 ;  /* 0x0000000d000d7308 */ /* 0x000ff00000000800 */
[----:B------:R-:W-:Y:S08]  /*138e0*/  MUFU.EX2 R28, R41 ;  /* 0x00000029001c7308 */ /* 0x000ff00000000800 */
[----:B------:R-:W-:Y:S01]  /*138f0*/  MUFU.EX2 R25, R25 ;  /* 0x0000001900197308 */ /* 0x000fe20000000800 */
[----:B0-----:R-:W-:-:S07]  /*13900*/  FMNMX.FTZ R6, R65, R6, !PT ;  /* 0x0000000641067209 */ /* 0x001fce0007810000 */
[----:B------:R-:W-:Y:S01]  /*13910*/  MUFU.EX2 R24, R24 ;  /* 0x0000001800187308 */ /* 0x000fe20000000800 */
[----:B------:R-:W-:Y:S01]  /*13920*/  FSETP.NEU.FTZ.AND P2, PT, R6, -INF , PT ;  /* 0xff8000000600780b */ /* 0x000fe20003f5d000 */
[----:B------:R-:W-:-:S06]  /*13930*/  FFMA.FTZ R33, R2, R6, -8 ;  /* 0xc100000002217423 */ /* 0x000fcc0000010006 */
[----:B------:R-:W-:Y:S01]  /*13940*/  MUFU.EX2 R21, R21 ;  /* 0x0000001500157308 */ /* 0x000fe20000000800 */
[----:B------:R-:W-:-:S05]  /*13950*/  FSEL R34, R33, RZ, P2 ;  /* 0x000000ff21227208 */ /* 0x000fca0001000000 */
[C-C-:B------:R-:W-:Y:S01]  /*13960*/  FFMA.FTZ R26, R2.reuse, R26, -R34.reuse ;  /* 0x0000001a021a7223 */ /* 0x140fe20000010822 */
[----:B------:R-:W-:-:S01]  /*13970*/  FFMA.FTZ R27, R2, R27, -R34 ;  /* 0x0000001b021b7223 */ /* 0x000fc20000010822 */
[C-C-:B------:R-:W-:Y:S01]  /*13980*/  FFMA.FTZ R7, R2.reuse, R7, -R34.reuse ;  /* 0x0000000702077223 */ /* 0x140fe20000010822 */
[----:B------:R-:W-:-:S01]  /*13990*/  FFMA.FTZ R31, R2, R31, -R34 ;  /* 0x0000001f021f7223 */ /* 0x000fc20000010822 */
[C-C-:B------:R-:W-:Y:S01]  /*139a0*/  FFMA.FTZ R29, R2.reuse, R29, -R34.reuse ;  /* 0x0000001d021d7223 */ /* 0x140fe20000010822 */
[----:B------:R-:W-:-:S01]  /*139b0*/  FFMA.FTZ R35, R2, R35, -R34 ;  /* 0x0000002302237223 */ /* 0x000fc20000010822 */
[----:B------:R-:W-:Y:S01]  /*139c0*/  MUFU.EX2 R26, R26 ;  /* 0x0000001a001a7308 */ /* 0x000fe20000000800 */
[----:B------:R-:W-:-:S01]  /*139d0*/  FFMA.FTZ R57, R2, R57, -R34 ;  /* 0x0000003902397223 */ /* 0x000fc20000010822 */
[C-C-:B------:R-:W-:Y:S01]  /*139e0*/  FFMA.FTZ R39, R2.reuse, R39, -R34.reuse ;  /* 0x0000002702277223 */ /* 0x140fe20000010822 */
[----:B------:R-:W-:-:S01]  /*139f0*/  FFMA.FTZ R59, R2, R59, -R34 ;  /* 0x0000003b023b7223 */ /* 0x000fc20000010822 */
[C-C-:B------:R-:W-:Y:S01]  /*13a00*/  FFMA.FTZ R43, R2.reuse, R43, -R34.reuse ;  /* 0x0000002b022b7223 */ /* 0x140fe20000010822 */
[----:B------:R-:W-:-:S01]  /*13a10*/  FFMA.FTZ R61, R2, R61, -R34 ;  /* 0x0000003d023d7223 */ /* 0x000fc20000010822 */
[C-C-:B------:R-:W-:Y:S01]  /*13a20*/  FFMA.FTZ R47, R2.reuse, R47, -R34.reuse ;  /* 0x0000002f022f7223 */ /* 0x140fe20000010822 */
[----:B------:R-:W-:-:S01]  /*13a30*/  FFMA.FTZ R63, R2, R63, -R34 ;  /* 0x0000003f023f7223 */ /* 0x000fc20000010822 */
[----:B------:R-:W0:Y:S01]  /*13a40*/  MUFU.EX2 R27, R27 ;  /* 0x0000001b001b7308 */ /* 0x000e220000000800 */
[----:B------:R-:W-:-:S01]  /*13a50*/  FFMA.FTZ R51, R2, R51, -R34 ;  /* 0x0000003302337223 */ /* 0x000fc20000010822 */
[C-C-:B------:R-:W-:Y:S01]  /*13a60*/  FFMA.FTZ R69, R2.reuse, R69, -R34.reuse ;  /* 0x0000004502457223 */ /* 0x140fe20000010822 */
[----:B------:R-:W-:-:S05]  /*13a70*/  FFMA.FTZ R34, R2, R55, -R34 ;  /* 0x0000003702227223 */ /* 0x000fca0000010822 */
[----:B------:R-:W1:Y:S08]  /*13a80*/  MUFU.EX2 R7, R7 ;  /* 0x0000000700077308 */ /* 0x000e700000000800 */
[----:B------:R2:W3:Y:S01]  /*13a90*/  MUFU.EX2 R36, R31 ;  /* 0x0000001f00247308 */ /* 0x0004e20000000800 */
[----:B0-----:R-:W-:-:S07]  /*13aa0*/  FADD.FTZ R46, R26, R27 ;  /* 0x0000001b1a2e7221 */ /* 0x001fce0000010000 */
[----:B------:R-:W0:Y:S01]  /*13ab0*/  MUFU.EX2 R29, R29 ;  /* 0x0000001d001d7308 */ /* 0x000e220000000800 */
[----:B--2---:R-:W-:-:S01]  /*13ac0*/  FADD.FTZ R31, R67, R44 ;  /* 0x0000002c431f7221 */ /* 0x004fc20000010000 */
[----:B------:R-:W-:-:S03]  /*13ad0*/  F2FP.SATFINITE.E4M3.F32.PACK_AB_MERGE_C R67, R0, R67, RZ ;  /* 0x000000430043723e */ /* 0x000fc600048070ff */
[----:B------:R-:W-:Y:S01]  /*13ae0*/  FADD.FTZ R0, R0, R31 ;  /* 0x0000001f00007221 */ /* 0x000fe20000010000 */
[----:B-1----:R-:W-:-:S01]  /*13af0*/  FADD.FTZ R31, R7, R46 ;  /* 0x0000002e071f7221 */ /* 0x002fc20000010000 */
[----:B------:R-:W-:Y:S01]  /*13b00*/  F2FP.SATFINITE.E4M3.F32.PACK_AB_MERGE_C R188, R71, R14, R67 ;  /* 0x0000000e47bc723e */ /* 0x000fe20004807043 */
[----:B------:R1:W2:Y:S01]  /*13b10*/  MUFU.EX2 R38, R35 ;  /* 0x0000002300267308 */ /* 0x0002a20000000800 */
[----:B------:R-:W-:-:S01]  /*13b20*/  FADD.FTZ R33, R3, R0 ;  /* 0x0000000003217221 */ /* 0x000fc20000010000 */
[C---:B---3--:R-:W-:Y:S01]  /*13b30*/  FADD.FTZ R0, R36.reuse, R31 ;  /* 0x0000001f24007221 */ /* 0x048fe20000010000 */
[----:B------:R-:W3:Y:S01]  /*13b40*/  @P4 LDC R46, c[0x0][0x44c] ;  /* 0x00011300ff2e4b82 */ /* 0x000ee20000000800 */
[----:B------:R-:W-:Y:S01]  /*13b50*/  F2FP.SATFINITE.E4M3.F32.PACK_AB_MERGE_C R7, R36, R7, RZ ;  /* 0x000000072407723e */ /* 0x000fe200048070ff */
[----:B------:R-:W-:-:S03]  /*13b60*/  FADD.FTZ R14, R12, R33 ;  /* 0x000000210c0e7221 */ /* 0x000fc60000010000 */
[----:B------:R-:W4:Y:S01]  /*13b70*/  MUFU.EX2 R57, R57 ;  /* 0x0000003900397308 */ /* 0x000f220000000800 */
[----:B-1----:R-:W-:Y:S01]  /*13b80*/  F2FP.SATFINITE.E4M3.F32.PACK_AB_MERGE_C R35, R20, R9, RZ ;  /* 0x000000091423723e */ /* 0x002fe200048070ff */
[----:B------:R-:W-:Y:S01]  /*13b90*/  FADD.FTZ R9, R9, R14 ;  /* 0x0000000e09097221 */ /* 0x000fe20000010000 */
[----:B------:R-:W-:Y:S02]  /*13ba0*/  F2FP.SATFINITE.E4M3.F32.PACK_AB_MERGE_C R14, R30, R15, RZ ;  /* 0x0000000f1e0e723e */ /* 0x000fe400048070ff */
[----:B------:R-:W-:Y:S01]  /*13bb0*/  F2FP.SATFINITE.E4M3.F32.PACK_AB_MERGE_C R190, R12, R3, R35 ;  /* 0x000000030cbe723e */ /* 0x000fe20004807023 */
[----:B0-----:R-:W-:-:S01]  /*13bc0*/  FADD.FTZ R3, R29, R0 ;  /* 0x000000001d037221 */ /* 0x001fc20000010000 */
[----:B------:R-:W-:Y:S01]  /*13bd0*/  FADD.FTZ R20, R20, R9 ;  /* 0x0000000914147221 */ /* 0x000fe20000010000 */
[----:B------:R-:W0:Y:S01]  /*13be0*/  MUFU.EX2 R40, R39 ;  /* 0x0000002700287308 */ /* 0x000e220000000800 */
[----:B------:R-:W1:Y:S01]  /*13bf0*/  @P4 LDC R9, c[0x0][0x450] ;  /* 0x00011400ff094b82 */ /* 0x000e620000000800 */
[----:B--2---:R-:W-:-:S01]  /*13c00*/  FADD.FTZ R12, R38, R3 ;  /* 0x00000003260c7221 */ /* 0x004fc20000010000 */
[----:B------:R-:W-:Y:S01]  /*13c10*/  F2FP.SATFINITE.E4M3.F32.PACK_AB_MERGE_C R184, R28, R13, R14 ;  /* 0x0000000d1cb8723e */ /* 0x000fe2000480700e */
[----:B------:R-:W-:-:S01]  /*13c20*/  FADD.FTZ R13, R13, R20 ;  /* 0x000000140d0d7221 */ /* 0x000fc20000010000 */
[----:B------:R-:W-:Y:S01]  /*13c30*/  F2FP.SATFINITE.E4M3.F32.PACK_AB_MERGE_C R189, R27, R26, R7 ;  /* 0x0000001a1bbd723e */ /* 0x000fe20004807007 */
[----:B------:R-:W-:Y:S01]  /*13c40*/  IMAD.MOV.U32 R14, RZ, RZ, R199 ;  /* 0x000000ffff0e7224 */ /* 0x000fe200078e00c7 */
[----:B------:R-:W-:Y:S01]  /*13c50*/  F2FP.SATFINITE.E4M3.F32.PACK_AB_MERGE_C R7, R24, R25, RZ ;  /* 0x000000191807723e */ /* 0x000fe200048070ff */
[----:B------:R-:W2:Y:S01]  /*13c60*/  MUFU.EX2 R59, R59 ;  /* 0x0000003b003b7308 */ /* 0x000ea20000000800 */
[----:B----4-:R-:W-:-:S01]  /*13c70*/  FADD.FTZ R3, R57, R12 ;  /* 0x0000000c39037221 */ /* 0x010fc20000010000 */
[----:B------:R-:W-:Y:S01]  /*13c80*/  FADD.FTZ R28, R28, R13 ;  /* 0x0000000d1c1c7221 */ /* 0x000fe20000010000 */
[----:B---3--:R-:W-:-:S04]  /*13c90*/  @P4 IMAD.HI.U32 R46, R199, R46, RZ ;  /* 0x0000002ec72e4227 */ /* 0x008fc800078e00ff */
[----:B------:R-:W-:Y:S01]  /*13ca0*/  FADD.FTZ R15, R15, R28 ;  /* 0x0000001c0f0f7221 */ /* 0x000fe20000010000 */
[----:B------:R-:W3:Y:S01]  /*13cb0*/  MUFU.EX2 R42, R43 ;  /* 0x0000002b002a7308 */ /* 0x000ee20000000800 */
[----:B0-----:R-:W-:-:S02]  /*13cc0*/  FADD.FTZ R12, R40, R3 ;  /* 0x00000003280c7221 */ /* 0x001fc40000010000 */
[----:B------:R-:W-:Y:S01]  /*13cd0*/  FADD.FTZ R30, R30, R15 ;  /* 0x0000000f1e1e7221 */ /* 0x000fe20000010000 */
[----:B------:R-:W-:-:S04]  /*13ce0*/  F2FP.SATFINITE.E4M3.F32.PACK_AB_MERGE_C R40, R40, R57, RZ ;  /* 0x000000392828723e */ /* 0x000fc800048070ff */
[----:B------:R-:W-:Y:S01]  /*13cf0*/  F2FP.SATFINITE.E4M3.F32.PACK_AB_MERGE_C R191, R38, R29, R40 ;  /* 0x0000001d26bf723e */ /* 0x000fe20004807028 */
[----:B------:R-:W0:Y:S01]  /*13d00*/  MUFU.EX2 R61, R61 ;  /* 0x0000003d003d7308 */ /* 0x000e220000000800 */
[----:B--2---:R-:W-:-:S01]  /*13d10*/  FADD.FTZ R3, R59, R12 ;  /* 0x0000000c3b037221 */ /* 0x004fc20000010000 */
[----:B-1----:R-:W-:Y:S02]  /*13d20*/  @P4 SHF.R.U32.HI R14, RZ, R9, R46 ;  /* 0x00000009ff0e4219 */ /* 0x002fe4000001162e */
[----:B------:R-:W-:-:S03]  /*13d30*/  ISETP.GE.AND P4, PT, R11, 0x1, PT ;  /* 0x000000010b00780c */ /* 0x000fc60003f86270 */
[----:B------:R-:W-:Y:S01]  /*13d40*/  IMAD.IADD R165, R165, 0x1, R14 ;  /* 0x00000001a5a57824 */ /* 0x000fe200078e020e */
[----:B------:R-:W1:Y:S01]  /*13d50*/  MUFU.EX2 R44, R47 ;  /* 0x0000002f002c7308 */ /* 0x000e620000000800 */
[----:B---3--:R-:W-:-:S02]  /*13d60*/  FADD.FTZ R12, R42, R3 ;  /* 0x000000032a0c7221 */ /* 0x008fc40000010000 */
[----:B------:R-:W-:-:S05]  /*13d70*/  IMAD.IADD R10, R165, 0x1, R10 ;  /* 0x00000001a50a7824 */ /* 0x000fca00078e020a */
[----:B------:R-:W2:Y:S01]  /*13d80*/  MUFU.EX2 R32, R49 ;  /* 0x0000003100207308 */ /* 0x000ea20000000800 */
[----:B0-----:R-:W-:-:S07]  /*13d90*/  FADD.FTZ R3, R61, R12 ;  /* 0x0000000c3d037221 */ /* 0x001fce0000010000 */
[----:B------:R-:W0:Y:S01]  /*13da0*/  MUFU.EX2 R63, R63 ;  /* 0x0000003f003f7308 */ /* 0x000e220000000800 */
[C---:B-1----:R-:W-:Y:S01]  /*13db0*/  F2FP.SATFINITE.E4M3.F32.PACK_AB_MERGE_C R61, R44.reuse, R61, RZ ;  /* 0x0000003d2c3d723e */ /* 0x042fe200048070ff */
[----:B------:R-:W-:-:S03]  /*13dc0*/  FADD.FTZ R44, R44, R3 ;  /* 0x000000032c2c7221 */ /* 0x000fc60000010000 */
[----:B------:R-:W-:-:S03]  /*13dd0*/  F2FP.SATFINITE.E4M3.F32.PACK_AB_MERGE_C R185, R42, R59, R61 ;  /* 0x0000003b2ab9723e */ /* 0x000fc6000480703d */
[----:B------:R-:W1:Y:S01]  /*13de0*/  MUFU.EX2 R0, R51 ;  /* 0x0000003300007308 */ /* 0x000e620000000800 */
[----:B--2---:R-:W-:Y:S01]  /*13df0*/  F2FP.SATFINITE.E4M3.F32.PACK_AB_MERGE_C R186, R32, R21, R7 ;  /* 0x0000001520ba723e */ /* 0x004fe20004807007 */
[----:B------:R-:W-:-:S04]  /*13e00*/  FADD.FTZ R21, R21, R30 ;  /* 0x0000001e15157221 */ /* 0x000fc80000010000 */
[----:B------:R-:W-:Y:S02]  /*13e10*/  FADD.FTZ R32, R32, R21 ;  /* 0x0000001520207221 */ /* 0x000fe40000010000 */
[----:B------:R-:W-:Y:S01]  /*13e20*/  MUFU.EX2 R69, R69 ;  /* 0x0000004500457308 */ /* 0x000fe20000000800 */
[----:B0-----:R-:W-:-:S07]  /*13e30*/  FADD.FTZ R3, R63, R44 ;  /* 0x0000002c3f037221 */ /* 0x001fce0000010000 */
[----:B------:R-:W0:Y:S01]  /*13e40*/  MUFU.EX2 R34, R34 ;  /* 0x0000002200227308 */ /* 0x000e220000000800 */
[----:B-1----:R-:W-:-:S01]  /*13e50*/  FADD.FTZ R12, R0, R3 ;  /* 0x00000003000c7221 */ /* 0x002fc20000010000 */
[----:B------:R-:W-:-:S04]  /*13e60*/  FADD.FTZ R3, R25, R32 ;  /* 0x0000002019037221 */ /* 0x000fc80000010000 */
[----:B------:R-:W-:Y:S01]  /*13e70*/  FADD.FTZ R3, R24, R3 ;  /* 0x0000000318037221 */ /* 0x000fe20000010000 */
[----:B0-----:R-:W-:Y:S01]  /*13e80*/  F2FP.SATFINITE.E4M3.F32.PACK_AB_MERGE_C R7, R34, R69, RZ ;  /* 0x000000452207723e */ /* 0x001fe200048070ff */
[----:B------:R-:W-:-:S03]  /*13e90*/  FADD.FTZ R69, R69, R12 ;  /* 0x0000000c45457221 */ /* 0x000fc60000010000 */
[----:B------:R-:W-:Y:S01]  /*13ea0*/  F2FP.SATFINITE.E4M3.F32.PACK_AB_MERGE_C R187, R0, R63, R7 ;  /* 0x0000003f00bb723e */ /* 0x000fe20004807007 */
[----:B------:R-:W-:-:S01]  /*13eb0*/  FADD.FTZ R0, R34, R69 ;  /* 0x0000004522007221 */ /* 0x000fc20000010000 */
[----:B------:R-:W-:Y:S01]  /*13ec0*/  VIADD R7, R164, 0xfffffffe ;  /* 0xfffffffea4077836 */ /* 0x000fe20000000000 */
        /* <DEDUP_REMOVED lines=12> */
.L_x_1558:
[----:B------:R-:W-:-:S13]  /*13f90*/  ISETP.NE.AND P2, PT, R11, 0x1, PT ;  /* 0x000000010b00780c */ /* 0x000fda0003f45270 */
[----:B------:R-:W0:Y:S02]  /*13fa0*/  @P2 LDC.64 R12, c[0x0][0x9e8] ;  /* 0x00027a00ff0c2b82 */ /* 0x000e240000000a00 */
[----:B0-----:R-:W-:-:S05]  /*13fb0*/  @P2 IMAD.HI.U32 R12, R9, R12, RZ ;  /* 0x0000000c090c2227 */ /* 0x001fca00078e00ff */
[----:B------:R-:W-:-:S07]  /*13fc0*/  @P2 SHF.R.U32.HI R9, RZ, R13, R12 ;  /* 0x0000000dff092219 */ /* 0x000fce000001160c */
.L_x_1559:
[----:B------:R-:W-:Y:S05]  /*13fd0*/  BSYNC B0 ;  /* 0x0000000000007941 */ /* 0x000fea0003800000 */
.L_x_1557:
[----:B------:R-:W-:-:S05]  /*13fe0*/  IMAD R9, R9, R11, R11 ;  /* 0x0000000b09097224 */ /* 0x000fca00078e020b */
[----:B------:R-:W-:-:S07]  /*13ff0*/  VIMNMX R10, R10, R9, PT ;  /* 0x000000090a0a7248 */ /* 0x000fce0003fe0100 */
.L_x_1556:
[----:B------:R-:W-:Y:S01]  /*14000*/  SHF.R.S32.HI R9, RZ, 0x1f, R10 ;  /* 0x0000001fff097819 */ /* 0x000fe2000001140a */
[----:B------:R-:W-:Y:S01]  /*14010*/  ULDC UR49, c[0x0][0x9e4] ;  /* 0x0002790000317ab9 */ /* 0x000fe20000000800 */
[----:B------:R-:W-:Y:S01]  /*14020*/  ULDC UR48, c[0x0][0x9e4] ;  /* 0x0002790000307ab9 */ /* 0x000fe20000000800 */
[----:B------:R-:W-:Y:S01]  /*14030*/  ULDC UR50, c[0x0][0x9dc] ;  /* 0x0002770000327ab9 */ /* 0x000fe20000000800 */
[----:B------:R-:W-:Y:S01]  /*14040*/  LEA.HI R9, R9, R10, RZ, 0x6 ;  /* 0x0000000a09097211 */ /* 0x000fe200078f30ff */
[----:B------:R-:W-:Y:S01]  /*14050*/  ULDC UR52, c[0x0][0x9dc] ;  /* 0x0002770000347ab9 */ /* 0x000fe20000000800 */
[----:B------:R-:W-:Y:S01]  /*14060*/  ULDC UR53, c[0x0][0x9e0] ;  /* 0x0002780000357ab9 */ /* 0x000fe20000000800 */
[----:B------:R-:W-:Y:S01]  /*14070*/  ULDC UR51, c[0x0][0x9e0] ;  /* 0x0002780000337ab9 */ /* 0x000fe20000000800 */
[----:B------:R-:W-:Y:S02]  /*14080*/  SHF.R.S32.HI R9, RZ, 0x6, R9 ;  /* 0x00000006ff097819 */ /* 0x000fe40000011409 */
[----:B------:R-:W-:-:S02]  /*14090*/  CS2R R24, SRZ ;  /* 0x0000000000187805 */ /* 0x000fc4000001ff00 */
[----:B------:R-:W-:Y:S02]  /*140a0*/  CS2R R26, SRZ ;  /* 0x00000000001a7805 */ /* 0x000fe4000001ff00 */
[----:B------:R-:W-:Y:S02]  /*140b0*/  CS2R R28, SRZ ;  /* 0x00000000001c7805 */ /* 0x000fe4000001ff00 */
[----:B------:R-:W-:Y:S02]  /*140c0*/  VIMNMX R12, R204, R9, !PT ;  /* 0x00000009cc0c7248 */ /* 0x000fe40007fe0100 */
[----:B------:R-:W-:Y:S02]  /*140d0*/  CS2R R30, SRZ ;  /* 0x00000000001e7805 */ /* 0x000fe4000001ff00 */
[----:B------:R-:W-:Y:S02]  /*140e0*/  CS2R R32, SRZ ;  /* 0x0000000000207805 */ /* 0x000fe4000001ff00 */
[----:B------:R-:W-:-:S02]  /*140f0*/  CS2R R34, SRZ ;  /* 0x0000000000227805 */ /* 0x000fc4000001ff00 */
[----:B------:R-:W-:Y:S02]  /*14100*/  ISETP.GE.AND P2, PT, R7, R12, PT ;  /* 0x0000000c0700720c */ /* 0x000fe40003f46270 */
        /* <DEDUP_REMOVED lines=123> */
.L_x_1579:
[----:B------:R-:W-:Y:S01]  /*148c0*/  VIADD R13, R200, 0x1 ;  /* 0x00000001c80d7836 */ /* 0x000fe20000000000 */
[----:B------:R-:W-:Y:S05]  /*148d0*/  YIELD ;  /* 0x0000000000007946 */ /* 0x000fea0003800000 */
[----:B------:R-:W-:-:S04]  /*148e0*/  ISETP.NE.AND P2, PT, R13, 0x2, PT ;  /* 0x000000020d00780c */ /* 0x000fc80003f45270 */
[----:B------:R-:W-:Y:S02]  /*148f0*/  SEL R13, R13, RZ, P2 ;  /* 0x000000ff0d0d7207 */ /* 0x000fe40001000000 */
[----:B------:R-:W-:Y:S02]  /*14900*/  SEL R14, RZ, 0x1, P2 ;  /* 0x00000001ff0e7807 */ /* 0x000fe40001000000 */
[----:B------:R-:W-:Y:S02]  /*14910*/  ISETP.NE.AND P2, PT, R201, RZ, PT ;  /* 0x000000ffc900720c */ /* 0x000fe40003f45270 */
[----:B------:R-:W-:-:S11]  /*14920*/  LOP3.LUT R14, R193, R14, RZ, 0x3c, !PT ;  /* 0x0000000ec10e7212 */ /* 0x000fd600078e3cff */
[----:B------:R-:W-:Y:S05]  /*14930*/  @P2 BRA `(.L_x_1561) ;  /* 0x0000000000302947 */ /* 0x000fea0003800000 */
[----:B------:R-:W-:Y:S05]  /*14940*/  @!P0 BRA `(.L_x_1562) ;  /* 0x0000000000048947 */ /* 0x000fea0003800000 */
[----:B------:R-:W-:Y:S01]  /*14950*/  BPT.TRAP 0x1 ;  /* 0x000000040000795c */ /* 0x000fe20000300000 */
.L_x_1562:
[----:B------:R-:W-:Y:S01]  /*14960*/  IMAD R8, R13, 0x8, R16 ;  /* 0x000000080d087824 */ /* 0x000fe200078e0210 */
[----:B------:R-:W-:-:S04]  /*14970*/  SHF.L.U32 R9, R14, 0x1f, RZ ;  /* 0x0000001f0e097819 */ /* 0x000fc800000006ff */
[----:B------:R0:W1:Y:S01]  /*14980*/  SYNCS.PHASECHK.TRANS64.TRYWAIT P3, [R8+URZ+0x28430], R9 ;  /* 0x02843009080075a7 */ /* 0x000062000806017f */
[----:B------:R-:W-:Y:S05]  /*14990*/  @!P0 BRA `(.L_x_1563) ;  /* 0x0000000000048947 */ /* 0x000fea0003800000 */
[----:B------:R-:W-:Y:S01]  /*149a0*/  BPT.TRAP 0x1 ;  /* 0x000000040000795c */ /* 0x000fe20000300000 */
.L_x_1563:
[----:B------:R-:W-:Y:S04]  /*149b0*/  BSSY B0, `(.L_x_1561) ;  /* 0x0000004000007945 */ /* 0x000fe80003800000 */
[----:B-1----:R-:W-:Y:S05]  /*149c0*/  @P3 BRA `(.L_x_1564) ;  /* 0x0000000000083947 */ /* 0x002fea0003800000 */
[----:B------:R-:W1:Y:S02]  /*149d0*/  SYNCS.PHASECHK.TRANS64.TRYWAIT P3, [R8+URZ+0x28430], R9 ;  /* 0x02843009080075a7 */ /* 0x000e64000806017f */
[----:B-1----:R-:W-:Y:S05]  /*149e0*/  @!P3 BRA `(.L_x_1565) ;  /* 0x0000017c0048b947 */ /* 0x002fea0003800000 */
.L_x_1564:
[----:B------:R-:W-:Y:S05]  /*149f0*/  BSYNC B0 ;  /* 0x0000000000007941 */ /* 0x000fea0003800000 */
.L_x_1561:
[----:B01----:R-:W0:Y:S01]  /*14a00*/  S2R R8, SR_TID.X ;  /* 0x0000000000087919 */ /* 0x003e220000002100 */
[----:B------:R-:W-:Y:S05]  /*14a10*/  WARPSYNC.ALL ;  /* 0x0000000000007948 */ /* 0x000fea0003800000 */
[----:B------:R-:W-:Y:S02]  /*14a20*/  IMAD.MOV.U32 R153, RZ, RZ, 0x40000040 ;  /* 0x40000040ff997424 */ /* 0x000fe400078e00ff */
[----:B------:R-:W-:Y:S02]  /*14a30*/  IMAD.MOV.U32 R21, RZ, RZ, 0x40000040 ;  /* 0x40000040ff157424 */ /* 0x000fe400078e00ff */
[----:B------:R-:W-:Y:S01]  /*14a40*/  IMAD.MOV.U32 R11, RZ, RZ, 0x40000040 ;  /* 0x40000040ff0b7424 */ /* 0x000fe200078e00ff */
[----:B------:R-:W-:-:S02]  /*14a50*/  R2UR UR7, R153 ;  /* 0x00000000990772ca */ /* 0x000fc400000e0000 */
[----:B------:R-:W-:Y:S02]  /*14a60*/  R2UR UR31, R153 ;  /* 0x00000000991f72ca */ /* 0x000fe400000e0000 */
[----:B------:R-:W-:Y:S02]  /*14a70*/  R2UR UR11, R21 ;  /* 0x00000000150b72ca */ /* 0x000fe400000e0000 */
[----:B------:R-:W-:Y:S02]  /*14a80*/  R2UR UR19, R11 ;  /* 0x000000000b1372ca */ /* 0x000fe400000e0000 */
[----:B------:R-:W-:Y:S02]  /*14a90*/  R2UR UR23, R21 ;  /* 0x00000000151772ca */ /* 0x000fe400000e0000 */
[----:B------:R-:W-:Y:S02]  /*14aa0*/  R2UR UR27, R11 ;  /* 0x000000000b1b72ca */ /* 0x000fe400000e0000 */
[----:B0-----:R-:W-:Y:S01]  /*14ab0*/  SHF.R.U32.HI R10, RZ, 0x7, R8 ;  /* 0x00000007ff0a7819 */ /* 0x001fe20000011608 */
[----:B------:R-:W-:-:S04]  /*14ac0*/  IMAD R8, R13, 0x400, R4 ;  /* 0x000004000d087824 */ /* 0x000fc800078e0204 */
[----:B------:R-:W-:Y:S01]  /*14ad0*/  VIADD R9, R10, 0x8 ;  /* 0x000000080a097836 */ /* 0x000fe20000000000 */
[C---:B------:R-:W-:Y:S01]  /*14ae0*/  R2UR UR14, R8.reuse ;  /* 0x00000000080e72ca */ /* 0x040fe200000e0000 */
[C---:B------:R-:W-:Y:S02]  /*14af0*/  VIADD R152, R8.reuse, 0x4 ;  /* 0x0000000408987836 */ /* 0x040fe40000000000 */
[C---:B------:R-:W-:Y:S01]  /*14b00*/  VIADD R20, R8.reuse, 0x2 ;  /* 0x0000000208147836 */ /* 0x040fe20000000000 */
[----:B------:R0:W-:Y:S01]  /*14b10*/  BAR.SYNC.DEFER_BLOCKING R9, 0x100 ;  /* 0x000400090000751d */ /* 0x0001e20000010000 */
[----:B------:R-:W-:Y:S01]  /*14b20*/  VIADD R10, R8, 0x6 ;  /* 0x00000006080a7836 */ /* 0x000fe20000000000 */
[----:B------:R-:W-:Y:S01]  /*14b30*/  R2UR UR6, R152 ;  /* 0x00000000980672ca */ /* 0x000fe200000e0000 */
[----:B------:R-:W-:Y:S01]  /*14b40*/  VIADD R152, R8, 0x204 ;  /* 0x0000020408987836 */ /* 0x000fe20000000000 */
[----:B------:R-:W-:Y:S01]  /*14b50*/  R2UR UR10, R20 ;  /* 0x00000000140a72ca */ /* 0x000fe200000e0000 */
[----:B------:R-:W-:Y:S01]  /*14b60*/  VIADD R20, R8, 0x200 ;  /* 0x0000020008147836 */ /* 0x000fe20000000000 */
[----:B------:R-:W-:Y:S01]  /*14b70*/  R2UR UR18, R10 ;  /* 0x000000000a1272ca */ /* 0x000fe200000e0000 */
[----:B------:R-:W-:Y:S01]  /*14b80*/  VIADD R10, R8, 0x202 ;  /* 0x00000202080a7836 */ /* 0x000fe20000000000 */
[----:B------:R-:W-:Y:S01]  /*14b90*/  R2UR UR30, R152 ;  /* 0x00000000981e72ca */ /* 0x000fe200000e0000 */
[----:B0-----:R-:W-:Y:S01]  /*14ba0*/  IMAD.MOV.U32 R9, RZ, RZ, 0x40000040 ;  /* 0x40000040ff097424 */ /* 0x001fe200078e00ff */
[----:B------:R-:W-:Y:S01]  /*14bb0*/  R2UR UR22, R20 ;  /* 0x00000000141672ca */ /* 0x000fe200000e0000 */
[----:B------:R-:W-:Y:S01]  /*14bc0*/  VIADD R8, R8, 0x206 ;  /* 0x0000020608087836 */ /* 0x000fe20000000000 */
[----:B------:R-:W-:-:S02]  /*14bd0*/  R2UR UR26, R10 ;  /* 0x000000000a1a72ca */ /* 0x000fc400000e0000 */
[C---:B------:R-:W-:Y:S02]  /*14be0*/  R2UR UR15, R9.reuse ;  /* 0x00000000090f72ca */ /* 0x040fe400000e0000 */
[----:B------:R-:W-:Y:S02]  /*14bf0*/  R2UR UR34, R8 ;  /* 0x00000000082272ca */ /* 0x000fe400000e0000 */
[----:B------:R-:W-:Y:S01]  /*14c00*/  R2UR UR35, R9 ;  /* 0x00000000092372ca */ /* 0x000fe200000e0000 */
[----:B------:R-:W-:-:S08]  /*14c10*/  WARPGROUP.ARRIVE ;  /* 0x00000000000079c5 */ /* 0x000fd00000000000 */
        /* <DEDUP_REMOVED lines=23> */
[----:B------:R-:W-:Y:S05]  /*14d90*/  @P2 BRA `(.L_x_1566) ;  /* 0x0000000000282947 */ /* 0x000fea0003800000 */
[----:B------:R-:W-:Y:S05]  /*14da0*/  @!P0 BRA `(.L_x_1567) ;  /* 0x0000000000048947 */ /* 0x000fea0003800000 */
[----:B------:R-:W-:Y:S01]  /*14db0*/  BPT.TRAP 0x1 ;  /* 0x000000040000795c */ /* 0x000fe20000300000 */
.L_x_1567:
[----:B------:R-:W-:Y:S01]  /*14dc0*/  SHF.L.U32 R8, R193, 0x1f, RZ ;  /* 0x0000001fc1087819 */ /* 0x000fe200000006ff */
[----:B------:R-:W-:-:S04]  /*14dd0*/  IMAD R9, R200, 0x8, R16 ;  /* 0x00000008c8097824 */ /* 0x000fc800078e0210 */
[----:B------:R0:W1:Y:S01]  /*14de0*/  SYNCS.PHASECHK.TRANS64.TRYWAIT P2, [R9+URZ+0x28450], R8 ;  /* 0x02845008090075a7 */ /* 0x000062000804017f */
[----:B------:R-:W-:Y:S05]  /*14df0*/  @!P0 BRA `(.L_x_1568) ;  /* 0x0000000000048947 */ /* 0x000fea0003800000 */
[----:B------:R-:W-:Y:S01]  /*14e00*/  BPT.TRAP 0x1 ;  /* 0x000000040000795c */ /* 0x000fe20000300000 */
.L_x_1568:
[----:B-1----:R-:W-:Y:S05]  /*14e10*/  @P2 BRA `(.L_x_1566) ;  /* 0x0000000000082947 */ /* 0x002fea0003800000 */
[----:B------:R-:W1:Y:S02]  /*14e20*/  SYNCS.PHASECHK.TRANS64.TRYWAIT P2, [R9+URZ+0x28450], R8 ;  /* 0x02845008090075a7 */ /* 0x000e64000804017f */
[----:B-1----:R-:W-:Y:S05]  /*14e30*/  @!P2 BRA `(.L_x_1569) ;  /* 0x000001780048a947 */ /* 0x002fea0003800000 */
.L_x_1566:
[----:B01----:R-:W-:Y:S01]  /*14e40*/  VIADD R8, R16, 0x8000 ;  /* 0x0000800010087836 */ /* 0x003fe20000000000 */
[----:B------:R-:W2:Y:S01]  /*14e50*/  LDL R193, [R1] ;  /* 0x0000000001c17983 */ /* 0x000ea20000100800 */
[----:B------:R-:W-:Y:S01]  /*14e60*/  IMAD.MOV.U32 R9, RZ, RZ, -0x7fffffe0 ;  /* 0x80000020ff097424 */ /* 0x000fe200078e00ff */
[----:B------:R-:W-:Y:S05]  /*14e70*/  WARPSYNC.ALL ;  /* 0x0000000000007948 */ /* 0x000fea0003800000 */
[----:B------:R-:W-:Y:S01]  /*14e80*/  SHF.R.U32.HI R8, RZ, 0x4, R8 ;  /* 0x00000004ff087819 */ /* 0x000fe20000011608 */
[----:B------:R-:W-:Y:S01]  /*14e90*/  WARPGROUP.ARRIVE ;  /* 0x00000000000079c5 */ /* 0x000fe20000000000 */
[----:B------:R-:W-:Y:S01]  /*14ea0*/  R2UR UR7, R9 ;  /* 0x00000000090772ca */ /* 0x000fe200000e0000 */
[----:B------:R-:W-:Y:S01]  /*14eb0*/  IMAD.MOV.U32 R9, RZ, RZ, -0x7fffffe0 ;  /* 0x80000020ff097424 */ /* 0x000fe200078e00ff */
[----:B------:R-:W-:-:S03]  /*14ec0*/  LOP3.LUT R8, R8, 0x3fff, RZ, 0xc0, !PT ;  /* 0x00003fff08087812 */ /* 0x000fc600078ec0ff */
[----:B------:R-:W0:Y:S01]  /*14ed0*/  S2R R10, SR_TID.X ;  /* 0x00000000000a7919 */ /* 0x000e220000002100 */
[----:B------:R-:W-:Y:S01]  /*14ee0*/  ISETP.NE.AND P2, PT, R205, 0x1, PT ;  /* 0x00000001cd00780c */ /* 0x000fe20003f45270 */
[----:B------:R-:W-:Y:S01]  /*14ef0*/  IMAD.IADD R15, R202, 0x1, R199 ;  /* 0x00000001ca0f7824 */ /* 0x000fe200078e02c7 */
[----:B------:R-:W-:-:S05]  /*14f00*/  LOP3.LUT R8, R8, 0x10000, RZ, 0xfc, !PT ;  /* 0x0001000008087812 */ /* 0x000fca00078efcff */
[----:B------:R-:W-:-:S05]  /*14f10*/  IMAD R8, R200, 0x400, R8 ;  /* 0x00000400c8087824 */ /* 0x000fca00078e0208 */
[C---:B------:R-:W-:Y:S01]  /*14f20*/  R2UR UR6, R8.reuse ;  /* 0x00000000080672ca */ /* 0x040fe200000e0000 */
[----:B------:R-:W-:-:S12]  /*14f30*/  VIADD R8, R8, 0x2 ;  /* 0x0000000208087836 */ /* 0x000fd80000000000 */
[----:B------:R-:W-:Y:S01]  /*14f40*/  QGMMA.64x256x32.F32.E4M3.E4M3 R24, R188, gdesc[UR4], R24, gsb0 ;  /* 0x03e00004bc187df3 */ /* 0x000fe20008000818 */
[----:B------:R-:W-:Y:S02]  /*14f50*/  R2UR UR6, R8 ;  /* 0x00000000080672ca */ /* 0x000fe400000e0000 */
[----:B------:R-:W-:Y:S01]  /*14f60*/  R2UR UR7, R9 ;  /* 0x00000000090772ca */ /* 0x000fe200000e0000 */
[----:B------:R-:W1:Y:S01]  /*14f70*/  @P2 LDC R8, c[0x0][0x450] ;  /* 0x00011400ff082b82 */ /* 0x000e620000000800 */
[----:B0-----:R-:W-:-:S07]  /*14f80*/  SHF.R.U32.HI R10, RZ, 0x7, R10 ;  /* 0x00000007ff0a7819 */ /* 0x001fce000001160a */
[----:B------:R-:W0:Y:S02]  /*14f90*/  @P2 LDC R9, c[0x0][0x44c] ;  /* 0x00011300ff092b82 */ /* 0x000e240000000800 */
[----:B0-----:R-:W-:-:S05]  /*14fa0*/  @P2 IMAD.HI.U32 R9, R15, R9, RZ ;  /* 0x000000090f092227 */ /* 0x001fca00078e00ff */
[----:B-1----:R-:W-:Y:S01]  /*14fb0*/  @P2 SHF.R.U32.HI R15, RZ, R8, R9 ;  /* 0x00000008ff0f2219 */ /* 0x002fe20000011609 */
[----:B------:R-:W-:Y:S01]  /*14fc0*/  @!P1 IMAD R8, R13, 0x8, R16 ;  /* 0x000000080d089824 */ /* 0x000fe200078e0210 */
[----:B------:R-:W-:-:S03]  /*14fd0*/  IADD3 R9, -R10, 0xb, RZ ;  /* 0x0000000b0a097810 */ /* 0x000fc60007ffe1ff */
[----:B------:R-:W-:-:S05]  /*14fe0*/  @!P1 VIADD R8, R8, 0x28440 ;  /* 0x0002844008089836 */ /* 0x000fca0000000000 */
[----:B------:R-:W-:Y:S02]  /*14ff0*/  @!P1 PRMT R8, RZ, 0x654, R8 ;  /* 0x00000654ff089816 */ /* 0x000fe40000000008 */
[----:B--2---:R-:W-:Y:S01]  /*15000*/  LOP3.LUT P3, RZ, R193, 0x4, RZ, 0xc0, !PT ;  /* 0x00000004c1ff7812 */ /* 0x004fe2000786c0ff */
[----:B------:R-:W-:Y:S02]  /*15010*/  WARPGROUP.DEPBAR.LE gsb0, 0x0 ;  /* 0x00008000000079c5 */ /* 0x000fe40000010000 */
[----:B------:R-:W-:-:S06]  /*15020*/  WARPGROUP.ARRIVE ;  /* 0x00000000000079c5 */ /* 0x000fcc0000000000 */
[----:B------:R-:W-:Y:S03]  /*15030*/  QGMMA.64x256x32.F32.E4M3.E4M3 R24, R184, gdesc[UR4], R24, gsb0 ;  /* 0x03e00004b8187df3 */ /* 0x000fe60008000818 */
[----:B------:R-:W-:Y:S02]  /*15040*/  WARPGROUP.DEPBAR.LE gsb0, 0x0 ;  /* 0x00008000000079c5 */ /* 0x000fe40000010000 */
[----:B------:R-:W0:Y:S01]  /*15050*/  SHFL.IDX PT, R186, R15, RZ, 0x1c1f ;  /* 0x001c1fff0fba7589 */ /* 0x000e2200000e0000 */
[----:B------:R1:W-:Y:S06]  /*15060*/  BAR.ARV R9, 0x100 ;  /* 0x000400090000751d */ /* 0x0003ec0000002000 */
[----:B------:R2:W-:Y:S01]  /*15070*/  @!P1 SYNCS.ARRIVE.TRANS64.RED.A1T0 RZ, [R8+URZ], RZ ;  /* 0x000000ff08ff99a7 */ /* 0x0005e2000810043f */
[----:B-1----:R-:W-:-:S05]  /*15080*/  IMAD.SHL.U32 R9, R7, 0x40, RZ ;  /* 0x0000004007097824 */ /* 0x002fca00078e00ff */
[----:B------:R-:W-:Y:S01]  /*15090*/  IADD3 R21, -R196, 0x1, -R9 ;  /* 0x00000001c4157810 */ /* 0x000fe20007ffe909 */
[----:B--2---:R-:W-:-:S03]  /*150a0*/  IMAD.U32 R8, RZ, RZ, UR50 ;  /* 0x00000032ff087e24 */ /* 0x004fc6000f8e00ff */
[----:B------:R-:W-:Y:S02]  /*150b0*/  IADD3 R21, -R195, R21, R197 ;  /* 0x00000015c3157210 */ /* 0x000fe40007ffe1c5 */
[----:B------:R-:W-:-:S05]  /*150c0*/  LOP3.LUT R20, RZ, R8, RZ, 0x33, !PT ;  /* 0x00000008ff147212 */ /* 0x000fca00078e33ff */
[----:B------:R-:W-:Y:S02]  /*150d0*/  IMAD.IADD R20, R20, 0x1, R21 ;  /* 0x0000000114147824 */ /* 0x000fe400078e0215 */
[----:B------:R-:W-:Y:S02]  /*150e0*/  VIADD R21, R21, UR53 ;  /* 0x0000003515157c36 */ /* 0x000fe40008000000 */
[--C-:B0-----:R-:W-:Y:S02]  /*150f0*/  IMAD.IADD R185, R20, 0x1, R186.reuse ;  /* 0x0000000114b97824 */ /* 0x101fe400078e02ba */
[----:B------:R-:W-:Y:S01]  /*15100*/  IMAD.IADD R184, R21, 0x1, R186 ;  /* 0x0000000115b87824 */ /* 0x000fe200078e02ba */
[----:B------:R-:W-:Y:S06]  /*15110*/  @!P3 BRA `(.L_x_1570) ;  /* 0x000000000058b947 */ /* 0x000fec0003800000 */
[----:B------:R-:W-:Y:S01]  /*15120*/  IADD3 R186, -R195, R197, R186 ;  /* 0x000000c5c3ba7210 */ /* 0x000fe20007ffe1ba */
[----:B------:R-:W-:Y:S03]  /*15130*/  BSSY B0, `(.L_x_1571) ;  /* 0x0000010000007945 */ /* 0x000fe60003800000 */
        /* <DEDUP_REMOVED lines=10> */
.L_x_1572:
[----:B------:R-:W-:-:S05]  /*151e0*/  IMAD.U32 R187, RZ, RZ, UR49 ;  /* 0x00000031ffbb7e24 */ /* 0x000fca000f8e00ff */
[----:B------:R-:W-:-:S13]  /*151f0*/  ISETP.NE.AND P2, PT, R187, 0x1, PT ;  /* 0x00000001bb00780c */ /* 0x000fda0003f45270 */
[----:B------:R-:W0:Y:S02]  /*15200*/  @P2 LDC.64 R10, c[0x0][0x9e8] ;  /* 0x00027a00ff0a2b82 */ /* 0x000e240000000a00 */
[----:B0-----:R-:W-:-:S05]  /*15210*/  @P2 IMAD.HI.U32 R10, R186, R10, RZ ;  /* 0x0000000aba0a2227 */ /* 0x001fca00078e00ff */
[----:B------:R-:W-:-:S07]  /*15220*/  @P2 SHF.R.U32.HI R186, RZ, R11, R10 ;  /* 0x0000000bffba2219 */ /* 0x000fce000001160a */
.L_x_1573:
[----:B------:R-:W-:Y:S05]  /*15230*/  BSYNC B0 ;  /* 0x0000000000007941 */ /* 0x000fea0003800000 */
.L_x_1571:
[----:B------:R-:W-:-:S04]  /*15240*/  IMAD R186, R186, R187, -R9 ;  /* 0x000000bbbaba7224 */ /* 0x000fc800078e0a09 */
[----:B------:R-:W-:-:S05]  /*15250*/  IMAD.IADD R186, R186, 0x1, -R196 ;  /* 0x00000001baba7824 */ /* 0x000fca00078e0ac4 */
[----:B------:R-:W-:Y:S02]  /*15260*/  VIMNMX R185, R185, R186, !PT ;  /* 0x000000bab9b97248 */ /* 0x000fe40007fe0100 */
[----:B------:R-:W-:-:S07]  /*15270*/  VIADDMNMX R184, R186, R187, R184, PT ;  /* 0x000000bbbab87246 */ /* 0x000fce00038001b8 */
.L_x_1570:
[----:B------:R-:W-:Y:S01]  /*15280*/  ISETP.GT.AND P5, PT, R7, -0x1, PT ;  /* 0xffffffff0700780c */ /* 0x000fe20003fa4270 */
[----:B------:R-:W0:Y:S03]  /*15290*/  SHFL.IDX PT, R15, R15, 0x1, 0x1c1f ;  /* 0x003c1f000f0f7f89 */ /* 0x000e2600000e0000 */
[----:B------:R-:W-:-:S04]  /*152a0*/  ISETP.GT.AND P2, PT, R185, RZ, P5 ;  /* 0x000000ffb900720c */ /* 0x000fc80002f44270 */
[----:B------:R-:W-:-:S04]  /*152b0*/  ISETP.LT.OR P2, PT, R184, 0x1, P2 ;  /* 0x00000001b800780c */ /* 0x000fc80001741670 */
[----:B------:R-:W-:Y:S02]  /*152c0*/  FSEL R152, R152, -INF , !P2 ;  /* 0xff80000098987808 */ /* 0x000fe40005000000 */
[----:B------:R-:W-:-:S04]  /*152d0*/  ISETP.GT.AND P2, PT, R185, 0x1, P5 ;  /* 0x00000001b900780c */ /* 0x000fc80002f44270 */
[----:B------:R-:W-:-:S04]  /*152e0*/  ISETP.LT.OR P2, PT, R184, 0x2, P2 ;  /* 0x00000002b800780c */ /* 0x000fc80001741670 */
[----:B------:R-:W-:Y:S02]  /*152f0*/  FSEL R153, R153, -INF , !P2 ;  /* 0xff80000099997808 */ /* 0x000fe40005000000 */
[----:B------:R-:W-:Y:S01]  /*15300*/  ISETP.GT.AND P2, PT, R185, 0x8, P5 ;  /* 0x00000008b900780c */ /* 0x000fe20002f44270 */
[--C-:B0-----:R-:W-:Y:S02]  /*15310*/  IMAD.IADD R21, R21, 0x1, R15.reuse ;  /* 0x0000000115157824 */ /* 0x101fe400078e020f */
[----:B------:R-:W-:Y:S01]  /*15320*/  IMAD.IADD R20, R20, 0x1, R15 ;  /* 0x0000000114147824 */ /* 0x000fe200078e020f */
[----:B------:R-:W-:-:S04]  /*15330*/  ISETP.LT.OR P2, PT, R184, 0x9, P2 ;  /* 0x00000009b800780c */ /* 0x000fc80001741670 */
[----:B------:R-:W-:Y:S02]  /*15340*/  FSEL R156, R156, -INF , !P2 ;  /* 0xff8000009c9c7808 */ /* 0x000fe40005000000 */
[----:B------:R-:W-:-:S04]  /*15350*/  ISETP.GT.AND P2, PT, R185, 0x9, P5 ;  /* 0x00000009b900780c */ /* 0x000fc80002f44270 */
        /* <DEDUP_REMOVED lines=37> */
[----:B------:R-:W-:Y:S01]  /*155b0*/  FSEL R181, R181, -INF , !P2 ;  /* 0xff800000b5b57808 */ /* 0x000fe20005000000 */
[----:B------:R-:W-:Y:S08]  /*155c0*/  @!P3 BRA `(.L_x_1574) ;  /* 0x000000000058b947 */ /* 0x000ff00003800000 */
        /* <DEDUP_REMOVED lines=12> */
.L_x_1576:
[----:B------:R-:W-:-:S05]  /*15690*/  IMAD.U32 R184, RZ, RZ, UR49 ;  /* 0x00000031ffb87e24 */ /* 0x000fca000f8e00ff */
[----:B------:R-:W-:-:S13]  /*156a0*/  ISETP.NE.AND P2, PT, R184, 0x1, PT ;  /* 0x00000001b800780c */ /* 0x000fda0003f45270 */
[----:B------:R-:W0:Y:S02]  /*156b0*/  @P2 LDC.64 R10, c[0x0][0x9e8] ;  /* 0x00027a00ff0a2b82 */ /* 0x000e240000000a00 */
[----:B0-----:R-:W-:-:S05]  /*156c0*/  @P2 IMAD.HI.U32 R10, R15, R10, RZ ;  /* 0x0000000a0f0a2227 */ /* 0x001fca00078e00ff */
[----:B------:R-:W-:-:S07]  /*156d0*/  @P2 SHF.R.U32.HI R15, RZ, R11, R10 ;  /* 0x0000000bff0f2219 */ /* 0x000fce000001160a */
.L_x_1577:
[----:B------:R-:W-:Y:S05]  /*156e0*/  BSYNC B0 ;  /* 0x0000000000007941 */ /* 0x000fea0003800000 */
.L_x_1575:
[----:B------:R-:W-:-:S04]  /*156f0*/  IMAD R9, R15, R184, -R9 ;  /* 0x000000b80f097224 */ /* 0x000fc800078e0a09 */
[----:B------:R-:W-:-:S05]  /*15700*/  IMAD.IADD R9, R9, 0x1, -R196 ;  /* 0x0000000109097824 */ /* 0x000fca00078e0ac4 */
[----:B------:R-:W-:Y:S02]  /*15710*/  VIMNMX R20, R20, R9, !PT ;  /* 0x0000000914147248 */ /* 0x000fe40007fe0100 */
[----:B------:R-:W-:-:S07]  /*15720*/  VIADDMNMX R21, R9, R184, R21, PT ;  /* 0x000000b809157246 */ /* 0x000fce0003800115 */
.L_x_1574:
[C---:B------:R-:W-:Y:S02]  /*15730*/  ISETP.GT.AND P2, PT, R20.reuse, 0x1, P5 ;  /* 0x000000011400780c */ /* 0x040fe40002f44270 */
[----:B------:R-:W-:Y:S02]  /*15740*/  LOP3.LUT R193, R193, 0xfffeffff, RZ, 0xc0, !PT ;  /* 0xfffeffffc1c17812 */ /* 0x000fe400078ec0ff */
[----:B------:R-:W-:Y:S02]  /*15750*/  ISETP.LT.OR P2, PT, R21, 0x2, P2 ;  /* 0x000000021500780c */ /* 0x000fe40001741670 */
[----:B------:R-:W-:Y:S02]  /*15760*/  @P0 LOP3.LUT R193, R193, 0x10000, RZ, 0xfc, !PT ;  /* 0x00010000c1c10812 */ /* 0x000fe400078efcff */
[----:B------:R-:W-:Y:S02]  /*15770*/  FSEL R155, R155, -INF , !P2 ;  /* 0xff8000009b9b7808 */ /* 0x000fe40005000000 */
[----:B------:R-:W-:-:S02]  /*15780*/  ISETP.GT.AND P2, PT, R20, 0x8, P5 ;  /* 0x000000081400780c */ /* 0x000fc40002f44270 */
[----:B------:R-:W-:Y:S02]  /*15790*/  LOP3.LUT R193, R193, 0xffff7fff, RZ, 0xc0, !PT ;  /* 0xffff7fffc1c17812 */ /* 0x000fe400078ec0ff */
[----:B------:R-:W-:Y:S02]  /*157a0*/  ISETP.LT.OR P2, PT, R21, 0x9, P2 ;  /* 0x000000091500780c */ /* 0x000fe40001741670 */
[----:B------:R-:W-:Y:S02]  /*157b0*/  @P1 LOP3.LUT R193, R193, 0x8000, RZ, 0xfc, !PT ;  /* 0x00008000c1c11812 */ /* 0x000fe400078efcff */
[----:B------:R-:W-:Y:S02]  /*157c0*/  FSEL R158, R158, -INF , !P2 ;  /* 0xff8000009e9e7808 */ /* 0x000fe40005000000 */
[C---:B------:R-:W-:Y:S01]  /*157d0*/  ISETP.GT.AND P2, PT, R20.reuse, 0x9, P5 ;  /* 0x000000091400780c */ /* 0x040fe20002f44270 */
[----:B------:R-:W-:Y:S01]  /*157e0*/  STL [R1], R193 ;  /* 0x000000c101007387 */ /* 0x000fe20000100800 */
[----:B------:R-:W-:-:S02]  /*157f0*/  ISETP.GT.AND P1, PT, R20, RZ, P5 ;  /* 0x000000ff1400720c */ /* 0x000fc40002f24270 */
[C---:B------:R-:W-:Y:S02]  /*15800*/  ISETP.LT.OR P2, PT, R21.reuse, 0xa, P2 ;  /* 0x0000000a1500780c */ /* 0x040fe40001741670 */
[----:B------:R-:W-:Y:S02]  /*15810*/  ISETP.LT.OR P1, PT, R21, 0x1, P1 ;  /* 0x000000011500780c */ /* 0x000fe40000f21670 */
[----:B------:R-:W-:Y:S02]  /*15820*/  FSEL R159, R159, -INF , !P2 ;  /* 0xff8000009f9f7808 */ /* 0x000fe40005000000 */
[----:B------:R-:W-:Y:S02]  /*15830*/  ISETP.GT.AND P2, PT, R20, 0x10, P5 ;  /* 0x000000101400780c */ /* 0x000fe40002f44270 */
[----:B------:R-:W-:Y:S02]  /*15840*/  FSEL R154, R154, -INF , !P1 ;  /* 0xff8000009a9a7808 */ /* 0x000fe40004800000 */
[----:B------:R-:W-:-:S02]  /*15850*/  ISETP.LT.OR P2, PT, R21, 0x11, P2 ;  /* 0x000000111500780c */ /* 0x000fc40001741670 */
[----:B------:R-:W-:Y:S02]  /*15860*/  FMNMX.FTZ R9, R152, R5, !PT ;  /* 0x0000000598097209 */ /* 0x000fe40007810000 */
[----:B------:R-:W-:Y:S02]  /*15870*/  FSEL R162, R162, -INF , !P2 ;  /* 0xff800000a2a27808 */ /* 0x000fe40005000000 */
[----:B------:R-:W-:Y:S02]  /*15880*/  ISETP.GT.AND P2, PT, R20, 0x11, P5 ;  /* 0x000000111400780c */ /* 0x000fe40002f44270 */
[----:B------:R-:W-:Y:S02]  /*15890*/  FMNMX.FTZ R11, R154, R6, !PT ;  /* 0x000000069a0b7209 */ /* 0x000fe40007810000 */
[----:B------:R-:W-:Y:S02]  /*158a0*/  ISETP.LT.OR P2, PT, R21, 0x12, P2 ;  /* 0x000000121500780c */ /* 0x000fe40001741670 */
[----:B------:R-:W-:-:S02]  /*158b0*/  FMNMX.FTZ R9, R153, R9, !PT ;  /* 0x0000000999097209 */ /* 0x000fc40007810000 */
[----:B------:R-:W-:Y:S02]  /*158c0*/  FSEL R163, R163, -INF , !P2 ;  /* 0xff800000a3a37808 */ /* 0x000fe40005000000 */
[----:B------:R-:W-:Y:S02]  /*158d0*/  ISETP.GT.AND P2, PT, R20, 0x18, P5 ;  /* 0x000000181400780c */ /* 0x000fe40002f44270 */
[----:B------:R-:W-:Y:S02]  /*158e0*/  FMNMX.FTZ R11, R155, R11, !PT ;  /* 0x0000000b9b0b7209 */ /* 0x000fe40007810000 */
[----:B------:R-:W-:Y:S02]  /*158f0*/  ISETP.LT.OR P2, PT, R21, 0x19, P2 ;  /* 0x000000191500780c */ /* 0x000fe40001741670 */
[----:B------:R-:W-:Y:S02]  /*15900*/  FMNMX.FTZ R9, R156, R9, !PT ;  /* 0x000000099c097209 */ /* 0x000fe40007810000 */
[----:B------:R-:W-:-:S02]  /*15910*/  FSEL R166, R166, -INF , !P2 ;  /* 0xff800000a6a67808 */ /* 0x000fc40005000000 */
[----:B------:R-:W-:Y:S02]  /*15920*/  ISETP.GT.AND P2, PT, R20, 0x19, P5 ;  /* 0x000000191400780c */ /* 0x000fe40002f44270 */
[----:B------:R-:W-:Y:S02]  /*15930*/  FMNMX.FTZ R11, R158, R11, !PT ;  /* 0x0000000b9e0b7209 */ /* 0x000fe40007810000 */
[----:B------:R-:W-:Y:S02]  /*15940*/  ISETP.LT.OR P2, PT, R21, 0x1a, P2 ;  /* 0x0000001a1500780c */ /* 0x000fe40001741670 */
[----:B------:R-:W-:Y:S02]  /*15950*/  FMNMX.FTZ R9, R157, R9, !PT ;  /* 0x000000099d097209 */ /* 0x000fe40007810000 */
[----:B------:R-:W-:Y:S02]  /*15960*/  FSEL R167, R167, -INF , !P2 ;  /* 0xff800000a7a77808 */ /* 0x000fe40005000000 */
[----:B------:R-:W-:-:S02]  /*15970*/  ISETP.GT.AND P2, PT, R20, 0x20, P5 ;  /* 0x000000201400780c */ /* 0x000fc40002f44270 */
[----:B------:R-:W-:Y:S02]  /*15980*/  FMNMX.FTZ R11, R159, R11, !PT ;  /* 0x0000000b9f0b7209 */ /* 0x000fe40007810000 */
[----:B------:R-:W-:Y:S02]  /*15990*/  ISETP.LT.OR P2, PT, R21, 0x21, P2 ;  /* 0x000000211500780c */ /* 0x000fe40001741670 */
[----:B------:R-:W-:Y:S02]  /*159a0*/  FMNMX.FTZ R9, R160, R9, !PT ;  /* 0x00000009a0097209 */ /* 0x000fe40007810000 */
[----:B------:R-:W-:Y:S02]  /*159b0*/  FMNMX.FTZ R11, R162, R11, !PT ;  /* 0x0000000ba20b7209 */ /* 0x000fe40007810000 */
[----:B------:R-:W-:Y:S02]  /*159c0*/  FSEL R170, R170, -INF , !P2 ;  /* 0xff800000aaaa7808 */ /* 0x000fe40005000000 */
[----:B------:R-:W-:-:S02]  /*159d0*/  ISETP.GT.AND P2, PT, R20, 0x21, P5 ;  /* 0x000000211400780c */ /* 0x000fc40002f44270 */
[----:B------:R-:W-:Y:S02]  /*159e0*/  FMNMX.FTZ R9, R161, R9, !PT ;  /* 0x00000009a1097209 */ /* 0x000fe40007810000 */
[----:B------:R-:W-:Y:S02]  /*159f0*/  FMNMX.FTZ R11, R163, R11, !PT ;  /* 0x0000000ba30b7209 */ /* 0x000fe40007810000 */
[----:B------:R-:W-:Y:S02]  /*15a00*/  ISETP.LT.OR P2, PT, R21, 0x22, P2 ;  /* 0x000000221500780c */ /* 0x000fe40001741670 */
[----:B------:R-:W-:Y:S02]  /*15a10*/  FMNMX.FTZ R9, R164, R9, !PT ;  /* 0x00000009a4097209 */ /* 0x000fe40007810000 */
[----:B------:R-:W-:Y:S02]  /*15a20*/  FMNMX.FTZ R11, R166, R11, !PT ;  /* 0x0000000ba60b7209 */ /* 0x000fe40007810000 */
[----:B------:R-:W-:-:S02]  /*15a30*/  FSEL R171, R171, -INF , !P2 ;  /* 0xff800000abab7808 */ /* 0x000fc40005000000 */
[----:B------:R-:W-:Y:S02]  /*15a40*/  FMNMX.FTZ R9, R165, R9, !PT ;  /* 0x00000009a5097209 */ /* 0x000fe40007810000 */
[----:B------:R-:W-:Y:S02]  /*15a50*/  ISETP.GT.AND P2, PT, R20, 0x28, P5 ;  /* 0x000000281400780c */ /* 0x000fe40002f44270 */
[----:B------:R-:W-:Y:S02]  /*15a60*/  FMNMX.FTZ R11, R167, R11, !PT ;  /* 0x0000000ba70b7209 */ /* 0x000fe40007810000 */
[----:B------:R-:W-:Y:S02]  /*15a70*/  FMNMX.FTZ R9, R168, R9, !PT ;  /* 0x00000009a8097209 */ /* 0x000fe40007810000 */
[----:B------:R-:W-:Y:S02]  /*15a80*/  ISETP.LT.OR P2, PT, R21, 0x29, P2 ;  /* 0x000000291500780c */ /* 0x000fe40001741670 */
[----:B------:R-:W-:-:S02]  /*15a90*/  ISETP.GT.AND P4, PT, R20, 0x29, P5 ;  /* 0x000000291400780c */ /* 0x000fc40002f84270 */
[----:B------:R-:W-:Y:S02]  /*15aa0*/  FMNMX.FTZ R11, R170, R11, !PT ;  /* 0x0000000baa0b7209 */ /* 0x000fe40007810000 */
[----:B------:R-:W-:Y:S02]  /*15ab0*/  FMNMX.FTZ R9, R169, R9, !PT ;  /* 0x00000009a9097209 */ /* 0x000fe40007810000 */
[----:B------:R-:W-:Y:S02]  /*15ac0*/  FSEL R174, R174, -INF , !P2 ;  /* 0xff800000aeae7808 */ /* 0x000fe40005000000 */
[----:B------:R-:W-:Y:S02]  /*15ad0*/  ISETP.GT.AND P6, PT, R20, 0x30, P5 ;  /* 0x000000301400780c */ /* 0x000fe40002fc4270 */
[----:B------:R-:W-:Y:S02]  /*15ae0*/  ISETP.LT.OR P0, PT, R21, 0x2a, P4 ;  /* 0x0000002a1500780c */ /* 0x000fe40002701670 */
[----:B------:R-:W-:-:S02]  /*15af0*/  FMNMX.FTZ R11, R171, R11, !PT ;  /* 0x0000000bab0b7209 */ /* 0x000fc40007810000 */
[----:B------:R-:W-:Y:S02]  /*15b00*/  FMNMX.FTZ R9, R172, R9, !PT ;  /* 0x00000009ac097209 */ /* 0x000fe40007810000 */
[----:B------:R-:W-:Y:S02]  /*15b10*/  ISETP.GT.AND P3, PT, R20, 0x31, P5 ;  /* 0x000000311400780c */ /* 0x000fe40002f64270 */
[----:B------:R-:W-:Y:S02]  /*15b20*/  ISETP.LT.OR P4, PT, R21, 0x31, P6 ;  /* 0x000000311500780c */ /* 0x000fe40003781670 */
[----:B------:R-:W-:Y:S02]  /*15b30*/  FSEL R175, R175, -INF , !P0 ;  /* 0xff800000afaf7808 */ /* 0x000fe40004000000 */
[----:B------:R-:W-:Y:S02]  /*15b40*/  FMNMX.FTZ R11, R174, R11, !PT ;  /* 0x0000000bae0b7209 */ /* 0x000fe40007810000 */
[----:B------:R-:W-:-:S02]  /*15b50*/  FMNMX.FTZ R9, R173, R9, !PT ;  /* 0x00000009ad097209 */ /* 0x000fc40007810000 */
[----:B------:R-:W-:Y:S02]  /*15b60*/  ISETP.GT.AND P2, PT, R20, 0x38, P5 ;  /* 0x000000381400780c */ /* 0x000fe40002f44270 */
[----:B------:R-:W-:Y:S02]  /*15b70*/  ISETP.LT.OR P3, PT, R21, 0x32, P3 ;  /* 0x000000321500780c */ /* 0x000fe40001f61670 */
[----:B------:R-:W-:Y:S02]  /*15b80*/  FSEL R178, R178, -INF , !P4 ;  /* 0xff800000b2b27808 */ /* 0x000fe40006000000 */
[----:B------:R-:W-:Y:S02]  /*15b90*/  FMNMX.FTZ R11, R175, R11, !PT ;  /* 0x0000000baf0b7209 */ /* 0x000fe40007810000 */
[----:B------:R-:W-:Y:S02]  /*15ba0*/  FMNMX.FTZ R9, R176, R9, !PT ;  /* 0x00000009b0097209 */ /* 0x000fe40007810000 */
[----:B------:R-:W-:-:S02]  /*15bb0*/  ISETP.GT.AND P5, PT, R20, 0x39, P5 ;  /* 0x000000391400780c */ /* 0x000fc40002fa4270 */
[----:B------:R-:W-:Y:S02]  /*15bc0*/  ISETP.LT.OR P2, PT, R21, 0x39, P2 ;  /* 0x000000391500780c */ /* 0x000fe40001741670 */
[----:B------:R-:W-:Y:S02]  /*15bd0*/  FSEL R179, R179, -INF , !P3 ;  /* 0xff800000b3b37808 */ /* 0x000fe40005800000 */
[----:B------:R-:W-:Y:S02]  /*15be0*/  FMNMX.FTZ R11, R178, R11, !PT ;  /* 0x0000000bb20b7209 */ /* 0x000fe40007810000 */
[----:B------:R-:W-:Y:S02]  /*15bf0*/  FMNMX.FTZ R9, R177, R9, !PT ;  /* 0x00000009b1097209 */ /* 0x000fe40007810000 */
[----:B------:R-:W-:Y:S02]  /*15c00*/  ISETP.LT.OR P5, PT, R21, 0x3a, P5 ;  /* 0x0000003a1500780c */ /* 0x000fe40002fa1670 */
[----:B------:R-:W-:-:S02]  /*15c10*/  FSEL R182, R182, -INF , !P2 ;  /* 0xff800000b6b67808 */ /* 0x000fc40005000000 */
[----:B------:R-:W-:Y:S02]  /*15c20*/  FMNMX.FTZ R11, R179, R11, !PT ;  /* 0x0000000bb30b7209 */ /* 0x000fe40007810000 */
[----:B------:R-:W-:Y:S02]  /*15c30*/  FMNMX.FTZ R9, R180, R9, !PT ;  /* 0x00000009b4097209 */ /* 0x000fe40007810000 */
[----:B------:R-:W-:Y:S02]  /*15c40*/  FSEL R183, R183, -INF , !P5 ;  /* 0xff800000b7b77808 */ /* 0x000fe40006800000 */
[----:B------:R-:W-:Y:S02]  /*15c50*/  FMNMX.FTZ R11, R182, R11, !PT ;  /* 0x0000000bb60b7209 */ /* 0x000fe40007810000 */
[----:B------:R-:W-:Y:S02]  /*15c60*/  FMNMX.FTZ R9, R181, R9, !PT ;  /* 0x00000009b5097209 */ /* 0x000fe40007810000 */
[----:B------:R-:W-:-:S02]  /*15c70*/  FMNMX.FTZ R11, R183, R11, !PT ;  /* 0x0000000bb70b7209 */ /* 0x000fc40007810000 */
[C---:B------:R-:W-:Y:S01]  /*15c80*/  LOP3.LUT P0, RZ, R193.reuse, 0x10000, RZ, 0xc0, !PT ;  /* 0x00010000c1ff7812 */ /* 0x040fe2000780c0ff */
[----:B------:R-:W0:Y:S01]  /*15c90*/  SHFL.BFLY PT, R10, R9, 0x2, 0x1f ;  /* 0x0c401f00090a7f89 */ /* 0x000e2200000e0000 */
[----:B------:R-:W-:-:S03]  /*15ca0*/  LOP3.LUT P1, RZ, R193, 0x8000, RZ, 0xc0, !PT ;  /* 0x00008000c1ff7812 */ /* 0x000fc6000782c0ff */
[----:B------:R-:W1:Y:S01]  /*15cb0*/  SHFL.BFLY PT, R15, R11, 0x2, 0x1f ;  /* 0x0c401f000b0f7f89 */ /* 0x000e6200000e0000 */
[----:B0-----:R-:W-:Y:S02]  /*15cc0*/  FMNMX.FTZ R9, R9, R10, !PT ;  /* 0x0000000a09097209 */ /* 0x001fe40007810000 */
[----:B-1----:R-:W-:-:S03]  /*15cd0*/  FMNMX.FTZ R11, R11, R15, !PT ;  /* 0x0000000f0b0b7209 */ /* 0x002fc60007810000 */
[----:B------:R-:W0:Y:S04]  /*15ce0*/  SHFL.BFLY PT, R10, R9, 0x1, 0x1f ;  /* 0x0c201f00090a7f89 */ /* 0x000e2800000e0000 */
[----:B------:R-:W1:Y:S01]  /*15cf0*/  SHFL.BFLY PT, R15, R11, 0x1, 0x1f ;  /* 0x0c201f000b0f7f89 */ /* 0x000e6200000e0000 */
[----:B0-----:R-:W-:Y:S02]  /*15d00*/  FMNMX.FTZ R9, R9, R10, !PT ;  /* 0x0000000a09097209 */ /* 0x001fe40007810000 */
[----:B-1----:R-:W-:Y:S02]  /*15d10*/  FMNMX.FTZ R15, R11, R15, !PT ;  /* 0x0000000f0b0f7209 */ /* 0x002fe40007810000 */
[----:B------:R-:W-:Y:S02]  /*15d20*/  FSETP.NEU.FTZ.AND P6, PT, R9, -INF , PT ;  /* 0xff8000000900780b */ /* 0x000fe40003fdd000 */
[----:B------:R-:W-:-:S02]  /*15d30*/  FSETP.NEU.FTZ.AND P2, PT, R15, -INF , PT ;  /* 0xff8000000f00780b */ /* 0x000fc40003f5d000 */
[----:B------:R-:W-:Y:S02]  /*15d40*/  FSEL R10, R9, RZ, P6 ;  /* 0x000000ff090a7208 */ /* 0x000fe40003000000 */
[----:B------:R-:W-:-:S03]  /*15d50*/  FSEL R11, R15, RZ, P2 ;  /* 0x000000ff0f0b7208 */ /* 0x000fc60001000000 */
[----:B------:R-:W-:Y:S01]  /*15d60*/  FADD.FTZ R5, -R10, R5 ;  /* 0x000000050a057221 */ /* 0x000fe20000010100 */
[----:B------:R-:W-:-:S01]  /*15d70*/  FFMA.FTZ R10, R2, R9, -8 ;  /* 0xc1000000020a7423 */ /* 0x000fc20000010009 */
[----:B------:R-:W-:Y:S01]  /*15d80*/  FADD.FTZ R6, -R11, R6 ;  /* 0x000000060b067221 */ /* 0x000fe20000010100 */
[----:B------:R-:W-:-:S01]  /*15d90*/  FFMA.FTZ R11, R2, R15, -8 ;  /* 0xc1000000020b7423 */ /* 0x000fc2000001000f */
[----:B------:R-:W-:Y:S02]  /*15da0*/  FMUL.FTZ R5, R2, R5 ;  /* 0x0000000502057220 */ /* 0x000fe40000410000 */
[----:B------:R-:W-:Y:S01]  /*15db0*/  FSEL R10, R10, RZ, P6 ;  /* 0x000000ff0a0a7208 */ /* 0x000fe20003000000 */
[C---:B------:R-:W-:Y:S01]  /*15dc0*/  FMUL.FTZ R6, R2.reuse, R6 ;  /* 0x0000000602067220 */ /* 0x040fe20000410000 */
[----:B------:R-:W-:Y:S02]  /*15dd0*/  FSEL R11, R11, RZ, P2 ;  /* 0x000000ff0b0b7208 */ /* 0x000fe40001000000 */
        /* <DEDUP_REMOVED lines=8> */
[----:B------:R-:W0:Y:S01]  /*15e60*/  MUFU.EX2 R152, R152 ;  /* 0x0000009800987308 */ /* 0x000e220000000800 */
        /* <DEDUP_REMOVED lines=15> */
[----:B------:R-:W1:Y:S01]  /*15f60*/  MUFU.EX2 R6, R6 ;  /* 0x0000000600067308 */ /* 0x000e620000000800 */
[----:B0-----:R-:W-:-:S01]  /*15f70*/  FFMA.FTZ R3, R5, R3, R152 ;  /* 0x0000000305037223 */ /* 0x001fc20000010098 */
        /* <DEDUP_REMOVED lines=11> */
[----:B------:R-:W-:-:S03]  /*16030*/  FFMA.FTZ R11, R2, R183, -R11 ;  /* 0x000000b7020b7223 */ /* 0x000fc6000001080b */
        /* <DEDUP_REMOVED lines=60> */
[----:B------:R-:W-:Y:S06]  /*16400*/  @!P0 BRA `(.L_x_1578) ;  /* 0x0000000000048947 */ /* 0x000fec0003800000 */
[----:B------:R-:W-:Y:S01]  /*16410*/  BPT.TRAP 0x1 ;  /* 0x000000040000795c */ /* 0x000fe20000300000 */
.L_x_1578:
[----:B------:R-:W-:Y:S01]  /*16420*/  IMAD R20, R200, 0x8, R16 ;  /* 0x00000008c8147824 */ /* 0x000fe200078e0210 */
[----:B------:R-:W-:Y:S01]  /*16430*/  ISETP.GT.AND P2, PT, R7, R12, PT ;  /* 0x0000000c0700720c */ /* 0x000fe20003f44270 */
        /* <DEDUP_REMOVED lines=18> */
[-C--:B------:R-:W-:Y:S01]  /*16560*/  FMUL.FTZ R37, R37, R5.reuse ;  /* 0x0000000525257220 */ /* 0x080fe20000410000 */
        /* <DEDUP_REMOVED lines=141> */
[----:B------:R-:W-:Y:S01]  /*16e40*/  IMAD.MOV.U32 R187, RZ, RZ, R178 ;  /* 0x000000ffffbb7224 */ /* 0x000fe200078e00b2 */
[----:B0-----:R-:W-:Y:S06]  /*16e50*/  @P2 BRA `(.L_x_1579) ;  /* 0xffffffd800982947 */ /* 0x001fec000383ffff */
[----:B------:R-:W-:Y:S02]  /*16e60*/  IMAD.MOV.U32 R6, RZ, RZ, R15 ;  /* 0x000000ffff067224 */ /* 0x000fe400078e000f */
[----:B------:R-:W-:Y:S02]  /*16e70*/  IMAD.MOV.U32 R5, RZ, RZ, R9 ;  /* 0x000000ffff057224 */ /* 0x000fe400078e0009 */
[----:B------:R-:W-:Y:S02]  /*16e80*/  IMAD.MOV.U32 R200, RZ, RZ, R13 ;  /* 0x000000ffffc87224 */ /* 0x000fe400078e000d */
[----:B------:R-:W-:-:S07]  /*16e90*/  IMAD.MOV.U32 R193, RZ, RZ, R14 ;  /* 0x000000ffffc17224 */ /* 0x000fce00078e000e */
.L_x_1560:
[----:B------:R-:W2:Y:S01]  /*16ea0*/  LDL.LU R13, [R1] ;  /* 0x00000000010d7983 */ /* 0x000ea20000300800 */
[----:B------:R-:W0:Y:S01]  /*16eb0*/  LDC R9, c[0x0][0x448] ;  /* 0x00011200ff097b82 */ /* 0x000e220000000800 */
[----:B------:R-:W-:-:S07]  /*16ec0*/  VIADD R10, R199, 0x7f ;  /* 0x0000007fc70a7836 */ /* 0x000fce0000000000 */
[----:B------:R-:W1:Y:S01]  /*16ed0*/  LDC R12, c[0x0][0x9e4] ;  /* 0x00027900ff0c7b82 */ /* 0x000e620000000800 */
[----:B0-----:R-:W-:-:S13]  /*16ee0*/  ISETP.NE.AND P2, PT, R9, 0x1, PT ;  /* 0x000000010900780c */ /* 0x001fda0003f45270 */
[----:B------:R-:W0:Y:S08]  /*16ef0*/  @P2 LDC R11, c[0x0][0x44c] ;  /* 0x00011300ff0b2b82 */ /* 0x000e300000000800 */
[----:B------:R-:W3:Y:S01]  /*16f00*/  @P2 LDC R9, c[0x0][0x450] ;  /* 0x00011400ff092b82 */ /* 0x000ee20000000800 */
[----:B0-----:R-:W-:-:S05]  /*16f10*/  @P2 IMAD.HI.U32 R11, R10, R11, RZ ;  /* 0x0000000b0a0b2227 */ /* 0x001fca00078e00ff */
[----:B---3--:R-:W-:Y:S02]  /*16f20*/  @P2 SHF.R.U32.HI R10, RZ, R9, R11 ;  /* 0x00000009ff0a2219 */ /* 0x008fe4000001160b */
[----:B------:R-:W-:-:S05]  /*16f30*/  IADD3 R11, R197, 0x1, -R195 ;  /* 0x00000001c50b7810 */ /* 0x000fca0007ffe8c3 */
[----:B------:R-:W-:-:S04]  /*16f40*/  IMAD.IADD R11, R10, 0x1, R11 ;  /* 0x000000010a0b7824 */ /* 0x000fc800078e020b */
[----:B------:R-:W-:Y:S01]  /*16f50*/  IMAD.IADD R10, R11, 0x1, -R8 ;  /* 0x000000010b0a7824 */ /* 0x000fe200078e0a08 */
[----:B--2---:R-:W-:-:S04]  /*16f60*/  LOP3.LUT R13, R13, 0xfffffffb, RZ, 0xc0, !PT ;  /* 0xfffffffb0d0d7812 */ /* 0x004fc800078ec0ff */
[----:B------:R-:W-:Y:S02]  /*16f70*/  @P2 LOP3.LUT R13, R13, 0x4, RZ, 0xfc, !PT ;  /* 0x000000040d0d2812 */ /* 0x000fe400078efcff */
[----:B-1----:R-:W-:Y:S02]  /*16f80*/  ISETP.GE.AND P2, PT, R12, 0x1, PT ;  /* 0x000000010c00780c */ /* 0x002fe40003f46270 */
[----:B------:R-:W-:-:S11]  /*16f90*/  LOP3.LUT R13, R13, 0xfffffff7, RZ, 0xc0, !PT ;  /* 0xfffffff70d0d7812 */ /* 0x000fd600078ec0ff */
[----:B------:R-:W-:-:S05]  /*16fa0*/  @P2 LOP3.LUT R13, R13, 0x8, RZ, 0xfc, !PT ;  /* 0x000000080d0d2812 */ /* 0x000fca00078efcff */
[----:B------:R0:W-:Y:S01]  /*16fb0*/  STL [R1], R13 ;  /* 0x0000000d01007387 */ /* 0x0001e20000100800 */
[----:B------:R-:W-:Y:S05]  /*16fc0*/  @!P2 BRA `(.L_x_1580) ;  /* 0x000000000044a947 */ /* 0x000fea0003800000 */
[----:B------:R-:W-:Y:S01]  /*16fd0*/  ISETP.GT.AND P2, PT, R11, -0x1, PT ;  /* 0xffffffff0b00780c */ /* 0x000fe20003f44270 */
[----:B------:R-:W-:-:S12]  /*16fe0*/  BSSY B0, `(.L_x_1581) ;  /* 0x000000d000007945 */ /* 0x000fd80003800000 */
[----:B------:R-:W-:Y:S05]  /*16ff0*/  @P2 BRA `(.L_x_1582) ;  /* 0x00000000001c2947 */ /* 0x000fea0003800000 */
[----:B------:R-:W-:Y:S02]  /*17000*/  ISETP.NE.AND P2, PT, R12, 0x1, PT ;  /* 0x000000010c00780c */ /* 0x000fe40003f45270 */
[----:B------:R-:W-:-:S11]  /*17010*/  LOP3.LUT R11, RZ, R11, RZ, 0x33, !PT ;  /* 0x0000000bff0b7212 */ /* 0x000fd600078e33ff */
[----:B------:R-:W1:Y:S02]  /*17020*/  @P2 LDC.64 R8, c[0x0][0x9e8] ;  /* 0x00027a00ff082b82 */ /* 0x000e640000000a00 */
[----:B-1----:R-:W-:-:S05]  /*17030*/  @P2 IMAD.HI.U32 R8, R11, R8, RZ ;  /* 0x000000080b082227 */ /* 0x002fca00078e00ff */
[----:B------:R-:W-:-:S04]  /*17040*/  @P2 SHF.R.U32.HI R11, RZ, R9, R8 ;  /* 0x00000009ff0b2219 */ /* 0x000fc80000011608 */
[----:B------:R-:W-:Y:S01]  /*17050*/  LOP3.LUT R11, RZ, R11, RZ, 0x33, !PT ;  /* 0x0000000bff0b7212 */ /* 0x000fe200078e33ff */
[----:B------:R-:W-:Y:S06]  /*17060*/  BRA `(.L_x_1583) ;  /* 0x0000000000107947 */ /* 0x000fec0003800000 */
.L_x_1582:
[----:B------:R-:W-:-:S13]  /*17070*/  ISETP.NE.AND P2, PT, R12, 0x1, PT ;  /* 0x000000010c00780c */ /* 0x000fda0003f45270 */
[----:B------:R-:W1:Y:S02]  /*17080*/  @P2 LDC.64 R8, c[0x0][0x9e8] ;  /* 0x00027a00ff082b82 */ /* 0x000e640000000a00 */
[----:B-1----:R-:W-:-:S05]  /*17090*/  @P2 IMAD.HI.U32 R8, R11, R8, RZ ;  /* 0x000000080b082227 */ /* 0x002fca00078e00ff */
[----:B------:R-:W-:-:S07]  /*170a0*/  @P2 SHF.R.U32.HI R11, RZ, R9, R8 ;  /* 0x00000009ff0b2219 */ /* 0x000fce0000011608 */
.L_x_1583:
[----:B------:R-:W-:Y:S05]  /*170b0*/  BSYNC B0 ;  /* 0x0000000000007941 */ /* 0x000fea0003800000 */
.L_x_1581:
[----:B------:R-:W-:-:S05]  /*170c0*/  IMAD R11, R11, R12, RZ ;  /* 0x0000000c0b0b7224 */ /* 0x000fca00078e02ff */
[----:B------:R-:W-:-:S07]  /*170d0*/  VIMNMX R10, R10, R11, !PT ;  /* 0x0000000b0a0a7248 */ /* 0x000fce0007fe0100 */
.L_x_1580:
[----:B------:R-:W-:-:S05]  /*170e0*/  VIADD R10, R10, 0x3f ;  /* 0x0000003f0a0a7836 */ /* 0x000fca0000000000 */
[----:B------:R-:W-:-:S04]  /*170f0*/  SHF.R.S32.HI R8, RZ, 0x1f, R10 ;  /* 0x0000001fff087819 */ /* 0x000fc8000001140a */
[----:B------:R-:W-:-:S04]  /*17100*/  LEA.HI R8, R8, R10, RZ, 0x6 ;  /* 0x0000000a08087211 */ /* 0x000fc800078f30ff */
[----:B------:R-:W-:-:S04]  /*17110*/  SHF.R.S32.HI R8, RZ, 0x6, R8 ;  /* 0x00000006ff087819 */ /* 0x000fc80000011408 */
[----:B------:R-:W-:-:S04]  /*17120*/  VIMNMX R8, R204, R8, !PT ;  /* 0x00000008cc087248 */ /* 0x000fc80007fe0100 */
[----:B------:R-:W-:-:S13]  /*17130*/  ISETP.GE.AND P2, PT, R7, R8, PT ;  /* 0x000000080700720c */ /* 0x000fda0003f46270 */
[----:B------:R-:W-:Y:S05]  /*17140*/  @!P2 BRA `(.L_x_1584) ;  /* 0x0000001800cca947 */ /* 0x000fea0003800000 */
[----:B------:R-:W-:Y:S02]  /*17150*/  IMAD.MOV.U32 R9, RZ, RZ, R6 ;  /* 0x000000ffff097224 */ /* 0x000fe400078e0006 */
[----:B------:R-:W-:Y:S02]  /*17160*/  IMAD.MOV.U32 R10, RZ, RZ, R5 ;  /* 0x000000ffff0a7224 */ /* 0x000fe400078e0005 */
[----:B------:R-:W-:Y:S02]  /*17170*/  IMAD.MOV.U32 R11, RZ, RZ, R7 ;  /* 0x000000ffff0b7224 */ /* 0x000fe400078e0007 */
[----:B------:R-:W-:-:S07]  /*17180*/  IMAD.MOV.U32 R206, RZ, RZ, R193 ;  /* 0x000000ffffce7224 */ /* 0x000fce00078e00c1 */
.L_x_1595:
[----:B------:R-:W-:Y:S01]  /*17190*/  ISETP.NE.AND P2, PT, R200, 0x1, PT ;  /* 0x00000001c800780c */ /* 0x000fe20003f45270 */
[----:B------:R-:W-:Y:S05]  /*171a0*/  YIELD ;  /* 0x0000000000007946 */ /* 0x000fea0003800000 */
[----:B------:R-:W-:Y:S02]  /*171b0*/  SEL R193, RZ, 0x1, P2 ;  /* 0x00000001ffc17807 */ /* 0x000fe40001000000 */
[----:B------:R-:W-:Y:S02]  /*171c0*/  ISETP.NE.AND P2, PT, R201, RZ, PT ;  /* 0x000000ffc900720c */ /* 0x000fe40003f45270 */
[----:B------:R-:W-:-:S11]  /*171d0*/  LOP3.LUT R193, R206, R193, RZ, 0x3c, !PT ;  /* 0x000000c1cec17212 */ /* 0x000fd600078e3cff */
[----:B------:R-:W-:Y:S05]  /*171e0*/  @P2 BRA `(.L_x_1585) ;  /* 0x00000000003c2947 */ /* 0x000fea0003800000 */
[----:B------:R-:W-:Y:S05]  /*171f0*/  @!P0 BRA `(.L_x_1586) ;  /* 0x0000000000048947 */ /* 0x000fea0003800000 */
[----:B------:R-:W-:Y:S01]  /*17200*/  BPT.TRAP 0x1 ;  /* 0x000000040000795c */ /* 0x000fe20000300000 */
.L_x_1586:
[----:B------:R-:W-:Y:S01]  /*17210*/  VIADD R5, R200, 0x1 ;  /* 0x00000001c8057836 */ /* 0x000fe20000000000 */
[----:B------:R-:W-:-:S04]  /*17220*/  SHF.L.U32 R6, R193, 0x1f, RZ ;  /* 0x0000001fc1067819 */ /* 0x000fc800000006ff */
[----:B------:R-:W-:-:S04]  /*17230*/  ISETP.NE.AND P3, PT, R5, 0x2, PT ;  /* 0x000000020500780c */ /* 0x000fc80003f65270 */
[----:B------:R-:W-:-:S05]  /*17240*/  SEL R5, R5, RZ, P3 ;  /* 0x000000ff05057207 */ /* 0x000fca0001800000 */
[----:B------:R-:W-:-:S04]  /*17250*/  IMAD R5, R5, 0x8, R16 ;  /* 0x0000000805057824 */ /* 0x000fc800078e0210 */
[----:B------:R1:W2:Y:S01]  /*17260*/  SYNCS.PHASECHK.TRANS64.TRYWAIT P3, [R5+URZ+0x28430], R6 ;  /* 0x02843006050075a7 */ /* 0x0002a2000806017f */
[----:B------:R-:W-:Y:S05]  /*17270*/  @!P0 BRA `(.L_x_1587) ;  /* 0x0000000000048947 */ /* 0x000fea0003800000 */
[----:B------:R-:W-:Y:S01]  /*17280*/  BPT.TRAP 0x1 ;  /* 0x000000040000795c */ /* 0x000fe20000300000 */
.L_x_1587:
[----:B------:R-:W-:Y:S04]  /*17290*/  BSSY B0, `(.L_x_1585) ;  /* 0x0000004000007945 */ /* 0x000fe80003800000 */
[----:B--2---:R-:W-:Y:S05]  /*172a0*/  @P3 BRA `(.L_x_1588) ;  /* 0x0000000000083947 */ /* 0x004fea0003800000 */
[----:B------:R-:W2:Y:S02]  /*172b0*/  SYNCS.PHASECHK.TRANS64.TRYWAIT P3, [R5+URZ+0x28430], R6 ;  /* 0x02843006050075a7 */ /* 0x000ea4000806017f */
[----:B--2---:R-:W-:Y:S05]  /*172c0*/  @!P3 BRA `(.L_x_1589) ;  /* 0x000001540038b947 */ /* 0x004fea0003800000 */
.L_x_1588:
[----:B------:R-:W-:Y:S05]  /*172d0*/  BSYNC B0 ;  /* 0x0000000000007941 */ /* 0x000fea0003800000 */
.L_x_1585:
[----:B-12---:R-:W1:Y:S01]  /*172e0*/  S2R R5, SR_TID.X ;  /* 0x0000000000057919 */ /* 0x006e620000002100 */
[----:B------:R-:W-:Y:S01]  /*172f0*/  VIADD R205, R200, 0x1 ;  /* 0x00000001c8cd7836 */ /* 0x000fe20000000000 */
[----:B------:R-:W-:Y:S05]  /*17300*/  WARPSYNC.ALL ;  /* 0x0000000000007948 */ /* 0x000fea0003800000 */
[C---:B------:R-:W-:Y:S01]  /*17310*/  ISETP.NE.AND P3, PT, R205.reuse, 0x2, PT ;  /* 0x00000002cd00780c */ /* 0x040fe20003f65270 */
[----:B------:R-:W-:Y:S02]  /*17320*/  IMAD.MOV.U32 R7, RZ, RZ, 0x40000040 ;  /* 0x40000040ff077424 */ /* 0x000fe400078e00ff */
[----:B------:R-:W-:Y:S01]  /*17330*/  IMAD.MOV.U32 R15, RZ, RZ, 0x40000040 ;  /* 0x40000040ff0f7424 */ /* 0x000fe200078e00ff */
[----:B------:R-:W-:Y:S01]  /*17340*/  SEL R205, R205, RZ, P3 ;  /* 0x000000ffcdcd7207 */ /* 0x000fe20001800000 */
[----:B------:R-:W-:Y:S01]  /*17350*/  IMAD.MOV.U32 R21, RZ, RZ, 0x40000040 ;  /* 0x40000040ff157424 */ /* 0x000fe200078e00ff */
[----:B------:R-:W-:Y:S01]  /*17360*/  R2UR UR15, R7 ;  /* 0x00000000070f72ca */ /* 0x000fe200000e0000 */
[----:B0-----:R-:W-:Y:S01]  /*17370*/  IMAD.MOV.U32 R13, RZ, RZ, 0x40000040 ;  /* 0x40000040ff0d7424 */ /* 0x001fe200078e00ff */
[----:B------:R-:W-:Y:S01]  /*17380*/  R2UR UR11, R15 ;  /* 0x000000000f0b72ca */ /* 0x000fe200000e0000 */
[----:B------:R-:W-:Y:S01]  /*17390*/  IMAD R6, R205, 0x400, R4 ;  /* 0x00000400cd067824 */ /* 0x000fe200078e0204 */
[----:B------:R-:W-:-:S02]  /*173a0*/  R2UR UR7, R21 ;  /* 0x00000000150772ca */ /* 0x000fc400000e0000 */
[----:B------:R-:W-:Y:S01]  /*173b0*/  R2UR UR19, R13 ;  /* 0x000000000d1372ca */ /* 0x000fe200000e0000 */
[C---:B------:R-:W-:Y:S01]  /*173c0*/  VIADD R14, R6.reuse, 0x2 ;  /* 0x00000002060e7836 */ /* 0x040fe20000000000 */
[C---:B------:R-:W-:Y:S01]  /*173d0*/  R2UR UR14, R6.reuse ;  /* 0x00000000060e72ca */ /* 0x040fe200000e0000 */
[C---:B------:R-:W-:Y:S01]  /*173e0*/  VIADD R20, R6.reuse, 0x4 ;  /* 0x0000000406147836 */ /* 0x040fe20000000000 */
[----:B------:R-:W-:Y:S01]  /*173f0*/  R2UR UR23, R15 ;  /* 0x000000000f1772ca */ /* 0x000fe200000e0000 */
        /* <DEDUP_REMOVED lines=9> */
[----:B-1----:R-:W-:-:S02]  /*17490*/  SHF.R.U32.HI R5, RZ, 0x7, R5 ;  /* 0x00000007ff057819 */ /* 0x002fc40000011605 */
[----:B------:R-:W-:Y:S02]  /*174a0*/  R2UR UR26, R12 ;  /* 0x000000000c1a72ca */ /* 0x000fe400000e0000 */
[----:B------:R-:W-:Y:S01]  /*174b0*/  R2UR UR27, R13 ;  /* 0x000000000d1b72ca */ /* 0x000fe200000e0000 */
[----:B------:R-:W-:Y:S01]  /*174c0*/  VIADD R5, R5, 0x8 ;  /* 0x0000000805057836 */ /* 0x000fe20000000000 */
[----:B------:R-:W-:Y:S02]  /*174d0*/  R2UR UR30, R20 ;  /* 0x00000000141e72ca */ /* 0x000fe400000e0000 */
[----:B------:R-:W-:Y:S02]  /*174e0*/  R2UR UR31, R21 ;  /* 0x00000000151f72ca */ /* 0x000fe400000e0000 */
[----:B------:R0:W-:Y:S01]  /*174f0*/  BAR.SYNC.DEFER_BLOCKING R5, 0x100 ;  /* 0x000400050000751d */ /* 0x0001e20000010000 */
[----:B------:R-:W-:Y:S02]  /*17500*/  R2UR UR34, R6 ;  /* 0x00000000062272ca */ /* 0x000fe400000e0000 */
[----:B------:R-:W-:-:S03]  /*17510*/  R2UR UR35, R7 ;  /* 0x00000000072372ca */ /* 0x000fc600000e0000 */
        /* <DEDUP_REMOVED lines=27> */
.L_x_1591:
[----:B------:R-:W-:Y:S01]  /*176d0*/  SHF.L.U32 R5, R206, 0x1f, RZ ;  /* 0x0000001fce057819 */ /* 0x000fe200000006ff */
[----:B------:R-:W-:-:S04]  /*176e0*/  IMAD R6, R200, 0x8, R16 ;  /* 0x00000008c8067824 */ /* 0x000fc800078e0210 */
[----:B------:R0:W1:Y:S01]  /*176f0*/  SYNCS.PHASECHK.TRANS64.TRYWAIT P2, [R6+URZ+0x28450], R5 ;  /* 0x02845005060075a7 */ /* 0x000062000804017f */
[----:B------:R-:W-:Y:S05]  /*17700*/  @!P0 BRA `(.L_x_1592) ;  /* 0x0000000000048947 */ /* 0x000fea0003800000 */
[----:B------:R-:W-:Y:S01]  /*17710*/  BPT.TRAP 0x1 ;  /* 0x000000040000795c */ /* 0x000fe20000300000 */
.L_x_1592:
[----:B-1----:R-:W-:Y:S05]  /*17720*/  @P2 BRA `(.L_x_1590) ;  /* 0x0000000000082947 */ /* 0x002fea0003800000 */
[----:B------:R-:W1:Y:S02]  /*17730*/  SYNCS.PHASECHK.TRANS64.TRYWAIT P2, [R6+URZ+0x28450], R5 ;  /* 0x02845005060075a7 */ /* 0x000e64000804017f */
[----:B-1----:R-:W-:Y:S05]  /*17740*/  @!P2 BRA `(.L_x_1593) ;  /* 0x00000150002ca947 */ /* 0x002fea0003800000 */
.L_x_1590:
[----:B01----:R-:W-:Y:S01]  /*17750*/  VIADD R5, R16, 0x8000 ;  /* 0x0000800010057836 */ /* 0x003fe20000000000 */
[----:B------:R-:W-:Y:S05]  /*17760*/  WARPSYNC.ALL ;  /* 0x0000000000007948 */ /* 0x000fea0003800000 */
[----:B------:R-:W-:Y:S01]  /*17770*/  SHF.R.U32.HI R5, RZ, 0x4, R5 ;  /* 0x00000004ff057819 */ /* 0x000fe20000011605 */
[----:B------:R-:W-:Y:S01]  /*17780*/  IMAD.MOV.U32 R7, RZ, RZ, -0x7fffffe0 ;  /* 0x80000020ff077424 */ /* 0x000fe200078e00ff */
[----:B------:R-:W-:-:S06]  /*17790*/  WARPGROUP.ARRIVE ;  /* 0x00000000000079c5 */ /* 0x000fcc0000000000 */
[----:B------:R-:W0:Y:S01]  /*177a0*/  S2R R206, SR_TID.X ;  /* 0x0000000000ce7919 */ /* 0x000e220000002100 */
[----:B------:R-:W-:Y:S02]  /*177b0*/  LOP3.LUT R5, R5, 0x3fff, RZ, 0xc0, !PT ;  /* 0x00003fff05057812 */ /* 0x000fe400078ec0ff */
[----:B------:R-:W-:Y:S01]  /*177c0*/  R2UR UR7, R7 ;  /* 0x00000000070772ca */ /* 0x000fe200000e0000 */
[----:B------:R-:W-:Y:S01]  /*177d0*/  IMAD.MOV.U32 R7, RZ, RZ, -0x7fffffe0 ;  /* 0x80000020ff077424 */ /* 0x000fe200078e00ff */
[----:B------:R-:W-:-:S05]  /*177e0*/  LOP3.LUT R5, R5, 0x10000, RZ, 0xfc, !PT ;  /* 0x0001000005057812 */ /* 0x000fca00078efcff */
[----:B------:R-:W-:Y:S01]  /*177f0*/  IMAD R6, R200, 0x400, R5 ;  /* 0x00000400c8067824 */ /* 0x000fe200078e0205 */
[----:B------:R-:W-:-:S04]  /*17800*/  FMNMX.FTZ R5, R152, R10, !PT ;  /* 0x0000000a98057209 */ /* 0x000fc80007810000 */
[C---:B------:R-:W-:Y:S01]  /*17810*/  R2UR UR6, R6.reuse ;  /* 0x00000000060672ca */ /* 0x040fe200000e0000 */
[----:B------:R-:W-:Y:S01]  /*17820*/  VIADD R6, R6, 0x2 ;  /* 0x0000000206067836 */ /* 0x000fe20000000000 */
[----:B------:R-:W-:-:S04]  /*17830*/  FMNMX.FTZ R5, R153, R5, !PT ;  /* 0x0000000599057209 */ /* 0x000fc80007810000 */
[----:B------:R-:W-:-:S04]  /*17840*/  FMNMX.FTZ R5, R156, R5, !PT ;  /* 0x000000059c057209 */ /* 0x000fc80007810000 */
[----:B------:R-:W-:-:S03]  /*17850*/  FMNMX.FTZ R5, R157, R5, !PT ;  /* 0x000000059d057209 */ /* 0x000fc60007810000 */
[----:B------:R-:W-:Y:S01]  /*17860*/  QGMMA.64x256x32.F32.E4M3.E4M3 R24, R188, gdesc[UR4], R24, gsb0 ;  /* 0x03e00004bc187df3 */ /* 0x000fe20008000818 */
[----:B------:R-:W-:Y:S02]  /*17870*/  R2UR UR6, R6 ;  /* 0x00000000060672ca */ /* 0x000fe400000e0000 */
[----:B------:R-:W-:Y:S02]  /*17880*/  R2UR UR7, R7 ;  /* 0x00000000070772ca */ /* 0x000fe400000e0000 */
        /* <DEDUP_REMOVED lines=25> */
[----:B0-----:R-:W-:Y:S01]  /*17a20*/  SHF.R.U32.HI R206, RZ, 0x7, R206 ;  /* 0x00000007ffce7819 */ /* 0x001fe200000116ce */
[----:B------:R-:W0:Y:S01]  /*17a30*/  SHFL.BFLY PT, R12, R5, 0x2, 0x1f ;  /* 0x0c401f00050c7f89 */ /* 0x000e2200000e0000 */
[----:B------:R-:W-:-:S04]  /*17a40*/  FMNMX.FTZ R6, R179, R6, !PT ;  /* 0x00000006b3067209 */ /* 0x000fc80007810000 */
[----:B------:R-:W-:-:S04]  /*17a50*/  FMNMX.FTZ R6, R182, R6, !PT ;  /* 0x00000006b6067209 */ /* 0x000fc80007810000 */
[----:B------:R-:W-:-:S05]  /*17a60*/  FMNMX.FTZ R6, R183, R6, !PT ;  /* 0x00000006b7067209 */ /* 0x000fca0007810000 */
[----:B------:R-:W1:Y:S01]  /*17a70*/  SHFL.BFLY PT, R7, R6, 0x2, 0x1f ;  /* 0x0c401f0006077f89 */ /* 0x000e6200000e0000 */
[----:B0-----:R-:W-:-:S05]  /*17a80*/  FMNMX.FTZ R5, R5, R12, !PT ;  /* 0x0000000c05057209 */ /* 0x001fca0007810000 */
[----:B------:R-:W0:Y:S01]  /*17a90*/  SHFL.BFLY PT, R12, R5, 0x1, 0x1f ;  /* 0x0c201f00050c7f89 */ /* 0x000e2200000e0000 */
[----:B-1----:R-:W-:-:S05]  /*17aa0*/  FMNMX.FTZ R6, R6, R7, !PT ;  /* 0x0000000706067209 */ /* 0x002fca0007810000 */
[----:B------:R-:W1:Y:S01]  /*17ab0*/  SHFL.BFLY PT, R7, R6, 0x1, 0x1f ;  /* 0x0c201f0006077f89 */ /* 0x000e6200000e0000 */
[----:B0-----:R-:W-:Y:S02]  /*17ac0*/  FMNMX.FTZ R5, R5, R12, !PT ;  /* 0x0000000c05057209 */ /* 0x001fe40007810000 */
[----:B-1----:R-:W-:-:S03]  /*17ad0*/  FMNMX.FTZ R6, R6, R7, !PT ;  /* 0x0000000706067209 */ /* 0x002fc60007810000 */
[----:B------:R-:W-:-:S04]  /*17ae0*/  FADD.FTZ R7, -R5, R10 ;  /* 0x0000000a05077221 */ /* 0x000fc80000010100 */
[----:B------:R-:W-:Y:S01]  /*17af0*/  FMUL.FTZ R7, R2, R7 ;  /* 0x0000000702077220 */ /* 0x000fe20000410000 */
[----:B------:R-:W-:-:S03]  /*17b00*/  FADD.FTZ R10, -R6, R9 ;  /* 0x00000009060a7221 */ /* 0x000fc60000010100 */
[----:B------:R0:W-:Y:S02]  /*17b10*/  MUFU.EX2 R9, R7 ;  /* 0x0000000700097308 */ /* 0x0001e40000000800 */
[C---:B0-----:R-:W-:Y:S01]  /*17b20*/  FMUL.FTZ R7, R2.reuse, R10 ;  /* 0x0000000a02077220 */ /* 0x041fe20000410000 */
[----:B------:R-:W-:-:S04]  /*17b30*/  FFMA.FTZ R10, R2, R5, -8 ;  /* 0xc1000000020a7423 */ /* 0x000fc80000010005 */
[C-C-:B------:R-:W-:Y:S01]  /*17b40*/  FFMA.FTZ R15, R2.reuse, R157, -R10.reuse ;  /* 0x0000009d020f7223 */ /* 0x140fe2000001080a */
[----:B------:R-:W-:-:S01]  /*17b50*/  FFMA.FTZ R157, R2, R169, -R10 ;  /* 0x000000a9029d7223 */ /* 0x000fc2000001080a */
[C---:B------:R-:W-:Y:S01]  /*17b60*/  FFMA.FTZ R169, R2.reuse, R6, -8 ;  /* 0xc100000002a97423 */ /* 0x040fe20000010006 */
        /* <DEDUP_REMOVED lines=11> */
[----:B------:R-:W-:-:S02]  /*17c20*/  @!P1 IMAD R172, R205, 0x8, R16 ;  /* 0x00000008cdac9824 */ /* 0x000fc400078e0210 */
[C---:B------:R-:W-:Y:S01]  /*17c30*/  FFMA.FTZ R162, R2.reuse, R162, -R169 ;  /* 0x000000a202a27223 */ /* 0x040fe200000108a9 */
[----:B------:R-:W-:-:S01]  /*17c40*/  FFMA.FTZ R21, R2, R161, -R10 ;  /* 0x000000a102157223 */ /* 0x000fc2000001080a */
[--C-:B------:R-:W-:Y:S01]  /*17c50*/  FFMA.FTZ R161, R2, R173, -R10.reuse ;  /* 0x000000ad02a17223 */ /* 0x100fe2000001080a */
[----:B------:R-:W-:Y:S02]  /*17c60*/  @!P1 VIADD R172, R172, 0x28440 ;  /* 0x00028440acac9836 */ /* 0x000fe40000000000 */
[----:B------:R-:W-:Y:S01]  /*17c70*/  FFMA.FTZ R163, R2, R163, -R169 ;  /* 0x000000a302a37223 */ /* 0x000fe200000108a9 */
[----:B------:R-:W-:Y:S01]  /*17c80*/  IADD3 R173, -R206, 0xb, RZ ;  /* 0x0000000bcead7810 */ /* 0x000fe20007ffe1ff */
[----:B------:R-:W1:Y:S01]  /*17c90*/  MUFU.EX2 R154, R154 ;  /* 0x0000009a009a7308 */ /* 0x000e620000000800 */
[----:B------:R-:W-:-:S01]  /*17ca0*/  FFMA.FTZ R152, R2, R164, -R10 ;  /* 0x000000a402987223 */ /* 0x000fc2000001080a */
[----:B------:R-:W-:Y:S01]  /*17cb0*/  @!P1 PRMT R172, RZ, 0x654, R172 ;  /* 0x00000654ffac9816 */ /* 0x000fe200000000ac */
        /* <DEDUP_REMOVED lines=19> */
[----:B------:R-:W-:-:S02]  /*17df0*/  FFMA.FTZ R169, R2, R183, -R169 ;  /* 0x000000b702a97223 */ /* 0x000fc400000108a9 */
[----:B------:R-:W1:Y:S01]  /*17e00*/  MUFU.EX2 R14, R14 ;  /* 0x0000000e000e7308 */ /* 0x000e620000000800 */
[----:B--2---:R-:W-:-:S07]  /*17e10*/  FADD.FTZ R3, R13, R3 ;  /* 0x000000030d037221 */ /* 0x004fce0000010000 */
[----:B------:R-:W2:Y:S08]  /*17e20*/  MUFU.EX2 R158, R158 ;  /* 0x0000009e009e7308 */ /* 0x000eb00000000800 */
[----:B------:R-:W3:Y:S08]  /*17e30*/  MUFU.EX2 R15, R15 ;  /* 0x0000000f000f7308 */ /* 0x000ef00000000800 */
[----:B------:R-:W4:Y:S08]  /*17e40*/  MUFU.EX2 R159, R159 ;  /* 0x0000009f009f7308 */ /* 0x000f300000000800 */
[----:B------:R-:W5:Y:S08]  /*17e50*/  MUFU.EX2 R20, R20 ;  /* 0x0000001400147308 */ /* 0x000f700000000800 */
[----:B------:R-:W5:Y:S08]  /*17e60*/  MUFU.EX2 R162, R162 ;  /* 0x000000a200a27308 */ /* 0x000f700000000800 */
[----:B------:R-:W5:Y:S08]  /*17e70*/  MUFU.EX2 R21, R21 ;  /* 0x0000001500157308 */ /* 0x000f700000000800 */
[----:B------:R-:W5:Y:S08]  /*17e80*/  MUFU.EX2 R163, R163 ;  /* 0x000000a300a37308 */ /* 0x000f700000000800 */
[----:B------:R-:W5:Y:S08]  /*17e90*/  MUFU.EX2 R152, R152 ;  /* 0x0000009800987308 */ /* 0x000f700000000800 */
[----:B------:R-:W5:Y:S01]  /*17ea0*/  MUFU.EX2 R166, R166 ;  /* 0x000000a600a67308 */ /* 0x000f620000000800 */
[----:B------:R-:W-:-:S02]  /*17eb0*/  WARPGROUP.DEPBAR.LE gsb0, 0x0 ;  /* 0x00008000000079c5 */ /* 0x000fc40000010000 */
[----:B------:R-:W-:-:S05]  /*17ec0*/  WARPGROUP.ARRIVE ;  /* 0x00000000000079c5 */ /* 0x000fca0000000000 */
[----:B------:R-:W5:Y:S01]  /*17ed0*/  MUFU.EX2 R153, R153 ;  /* 0x0000009900997308 */ /* 0x000f620000000800 */
[----:B------:R-:W-:Y:S07]  /*17ee0*/  QGMMA.64x256x32.F32.E4M3.E4M3 R24, R184, gdesc[UR4], R24, gsb0 ;  /* 0x03e00004b8187df3 */ /* 0x000fee0008000818 */
[----:B------:R-:W5:Y:S08]  /*17ef0*/  MUFU.EX2 R167, R167 ;  /* 0x000000a700a77308 */ /* 0x000f700000000800 */
        /* <DEDUP_REMOVED lines=15> */
[----:B------:R-:W5:Y:S01]  /*17ff0*/  MUFU.EX2 R169, R169 ;  /* 0x000000a900a97308 */ /* 0x000f620000000800 */
[----:B------:R-:W-:-:S02]  /*18000*/  WARPGROUP.DEPBAR.LE gsb0, 0x0 ;  /* 0x00008000000079c5 */ /* 0x000fc40000010000 */
[----:B------:R0:W-:Y:S06]  /*18010*/  BAR.ARV R173, 0x100 ;  /* 0x000400ad0000751d */ /* 0x0001ec0000002000 */
[----:B------:R0:W-:Y:S02]  /*18020*/  @!P1 SYNCS.ARRIVE.TRANS64.RED.A1T0 RZ, [R172+URZ], RZ ;  /* 0x000000ffacff99a7 */ /* 0x0001e4000810043f */
[----:B0-----:R-:W-:-:S01]  /*18030*/  FADD.FTZ R172, R155, R0 ;  /* 0x000000009bac7221 */ /* 0x001fc20000010000 */
[----:B-1----:R-:W-:-:S03]  /*18040*/  FADD.FTZ R0, R14, R3 ;  /* 0x000000030e007221 */ /* 0x002fc60000010000 */
[----:B--2---:R-:W-:Y:S01]  /*18050*/  FADD.FTZ R3, R158, R172 ;  /* 0x000000ac9e037221 */ /* 0x004fe20000010000 */
[----:B---3--:R-:W-:-:S03]  /*18060*/  FADD.FTZ R0, R15, R0 ;  /* 0x000000000f007221 */ /* 0x008fc60000010000 */
[----:B----4-:R-:W-:Y:S01]  /*18070*/  FADD.FTZ R3, R159, R3 ;  /* 0x000000039f037221 */ /* 0x010fe20000010000 */
[----:B-----5:R-:W-:-:S03]  /*18080*/  FADD.FTZ R0, R20, R0 ;  /* 0x0000000014007221 */ /* 0x020fc60000010000 */
        /* <DEDUP_REMOVED lines=23> */
[----:B------:R-:W-:Y:S06]  /*18200*/  @!P0 BRA `(.L_x_1594) ;  /* 0x0000000000048947 */ /* 0x000fec0003800000 */
[----:B------:R-:W-:Y:S01]  /*18210*/  BPT.TRAP 0x1 ;  /* 0x000000040000795c */ /* 0x000fe20000300000 */
.L_x_1594:
        /* <DEDUP_REMOVED lines=85> */
[----:B------:R-:W-:Y:S01]  /*18770*/  VIADD R7, R11, 0xffffffff ;  /* 0xffffffff0b077836 */ /* 0x000fe20000000000 */
        /* <DEDUP_REMOVED lines=78> */
[----:B-1----:R-:W-:Y:S06]  /*18c60*/  @P2 BRA `(.L_x_1595) ;  /* 0xffffffe400482947 */ /* 0x002fec000383ffff */
[----:B------:R-:W-:-:S07]  /*18c70*/  IMAD.MOV.U32 R200, RZ, RZ, R205 ;  /* 0x000000ffffc87224 */ /* 0x000fce00078e00cd */
.L_x_1584:
[----:B------:R-:W-:-:S13]  /*18c80*/  ISETP.GE.AND P2, PT, R7, R204, PT ;  /* 0x000000cc0700720c */ /* 0x000fda0003f46270 */
[----:B------:R-:W-:Y:S05]  /*18c90*/  @!P2 BRA `(.L_x_1596) ;  /* 0x00000024008ca947 */ /* 0x000fea0003800000 */
[----:B------:R-:W-:Y:S02]  /*18ca0*/  IMAD.MOV.U32 R10, RZ, RZ, R6 ;  /* 0x000000ffff0a7224 */ /* 0x000fe400078e0006 */
[----:B------:R-:W-:Y:S02]  /*18cb0*/  IMAD.MOV.U32 R11, RZ, RZ, R5 ;  /* 0x000000ffff0b7224 */ /* 0x000fe400078e0005 */
[----:B0-----:R-:W-:-:S07]  /*18cc0*/  IMAD.MOV.U32 R13, RZ, RZ, R193 ;  /* 0x000000ffff0d7224 */ /* 0x001fce00078e00c1 */
.L_x_1615:
        /* <DEDUP_REMOVED lines=8> */
.L_x_1598:
[----:B------:R-:W-:Y:S01]  /*18d50*/  VIADD R5, R200, 0x1 ;  /* 0x00000001c8057836 */ /* 0x000fe20000000000 */
[----:B------:R-:W-:-:S04]  /*18d60*/  SHF.L.U32 R6, R193, 0x1f, RZ ;  /* 0x0000001fc1067819 */ /* 0x000fc800000006ff */
[----:B------:R-:W-:-:S04]  /*18d70*/  ISETP.NE.AND P3, PT, R5, 0x2, PT ;  /* 0x000000020500780c */ /* 0x000fc80003f65270 */
[----:B------:R-:W-:-:S05]  /*18d80*/  SEL R5, R5, RZ, P3 ;  /* 0x000000ff05057207 */ /* 0x000fca0001800000 */
[----:B------:R-:W-:-:S04]  /*18d90*/  IMAD R5, R5, 0x8, R16 ;  /* 0x0000000805057824 */ /* 0x000fc800078e0210 */
[----:B------:R0:W1:Y:S01]  /*18da0*/  SYNCS.PHASECHK.TRANS64.TRYWAIT P3, [R5+URZ+0x28430], R6 ;  /* 0x02843006050075a7 */ /* 0x000062000806017f */
[----:B------:R-:W-:Y:S05]  /*18db0*/  @!P0 BRA `(.L_x_1599) ;  /* 0x0000000000048947 */ /* 0x000fea0003800000 */
[----:B------:R-:W-:Y:S01]  /*18dc0*/  BPT.TRAP 0x1 ;  /* 0x000000040000795c */ /* 0x000fe20000300000 */
.L_x_1599:
[----:B------:R-:W-:Y:S04]  /*18dd0*/  BSSY B0, `(.L_x_1597) ;  /* 0x0000004000007945 */ /* 0x000fe80003800000 */
[----:B-1----:R-:W-:Y:S05]  /*18de0*/  @P3 BRA `(.L_x_1600) ;  /* 0x0000000000083947 */ /* 0x002fea0003800000 */
[----:B------:R-:W1:Y:S02]  /*18df0*/  SYNCS.PHASECHK.TRANS64.TRYWAIT P3, [R5+URZ+0x28430], R6 ;  /* 0x02843006050075a7 */ /* 0x000e64000806017f */
[----:B-1----:R-:W-:Y:S05]  /*18e00*/  @!P3 BRA `(.L_x_1601) ;  /* 0x000001380090b947 */ /* 0x002fea0003800000 */
.L_x_1600:
[----:B------:R-:W-:Y:S05]  /*18e10*/  BSYNC B0 ;  /* 0x0000000000007941 */ /* 0x000fea0003800000 */
.L_x_1597:
[----:B01----:R-:W0:Y:S01]  /*18e20*/  S2R R5, SR_TID.X ;  /* 0x0000000000057919 */ /* 0x003e220000002100 */
        /* <DEDUP_REMOVED lines=8> */
[----:B------:R-:W-:Y:S01]  /*18eb0*/  IMAD.MOV.U32 R15, RZ, RZ, 0x40000040 ;  /* 0x40000040ff0f7424 */ /* 0x000fe200078e00ff */
[C---:B------:R-:W-:Y:S01]  /*18ec0*/  R2UR UR7, R153.reuse ;  /* 0x00000000990772ca */ /* 0x040fe200000e0000 */
        /* <DEDUP_REMOVED lines=16> */
[----:B0-----:R-:W-:-:S02]  /*18fd0*/  SHF.R.U32.HI R5, RZ, 0x7, R5 ;  /* 0x00000007ff057819 */ /* 0x001fc40000011605 */
        /* <DEDUP_REMOVED lines=35> */
.L_x_1603:
[----:B------:R-:W-:Y:S01]  /*19210*/  SHF.L.U32 R5, R13, 0x1f, RZ ;  /* 0x0000001f0d057819 */ /* 0x000fe200000006ff */
[----:B------:R-:W-:-:S04]  /*19220*/  IMAD R6, R200, 0x8, R16 ;  /* 0x00000008c8067824 */ /* 0x000fc800078e0210 */
[----:B------:R0:W1:Y:S01]  /*19230*/  SYNCS.PHASECHK.TRANS64.TRYWAIT P2, [R6+URZ+0x28450], R5 ;  /* 0x02845005060075a7 */ /* 0x000062000804017f */
[----:B------:R-:W-:Y:S05]  /*19240*/  @!P0 BRA `(.L_x_1604) ;  /* 0x0000000000048947 */ /* 0x000fea0003800000 */
[----:B------:R-:W-:Y:S01]  /*19250*/  BPT.TRAP 0x1 ;  /* 0x000000040000795c */ /* 0x000fe20000300000 */
.L_x_1604:
[----:B-1----:R-:W-:Y:S05]  /*19260*/  @P2 BRA `(.L_x_1602) ;  /* 0x0000000000082947 */ /* 0x002fea0003800000 */
[----:B------:R-:W1:Y:S02]  /*19270*/  SYNCS.PHASECHK.TRANS64.TRYWAIT P2, [R6+URZ+0x28450], R5 ;  /* 0x02845005060075a7 */ /* 0x000e64000804017f */
[----:B-1----:R-:W-:Y:S05]  /*19280*/  @!P2 BRA `(.L_x_1605) ;  /* 0x000001340084a947 */ /* 0x002fea0003800000 */
.L_x_1602:
[----:B01----:R-:W-:Y:S01]  /*19290*/  VIADD R5, R16, 0x8000 ;  /* 0x0000800010057836 */ /* 0x003fe20000000000 */
[----:B------:R-:W-:Y:S05]  /*192a0*/  WARPSYNC.ALL ;  /* 0x0000000000007948 */ /* 0x000fea0003800000 */
[----:B------:R-:W-:Y:S01]  /*192b0*/  SHF.R.U32.HI R5, RZ, 0x4, R5 ;  /* 0x00000004ff057819 */ /* 0x000fe20000011605 */
[----:B------:R-:W-:Y:S01]  /*192c0*/  IMAD.MOV.U32 R9, RZ, RZ, -0x7fffffe0 ;  /* 0x80000020ff097424 */ /* 0x000fe200078e00ff */
[----:B------:R-:W-:Y:S01]  /*192d0*/  WARPGROUP.ARRIVE ;  /* 0x00000000000079c5 */ /* 0x000fe20000000000 */
[----:B------:R-:W0:Y:S01]  /*192e0*/  LDC R13, c[0x0][0x448] ;  /* 0x00011200ff0d7b82 */ /* 0x000e220000000800 */
[----:B------:R-:W-:Y:S01]  /*192f0*/  LOP3.LUT R5, R5, 0x3fff, RZ, 0xc0, !PT ;  /* 0x00003fff05057812 */ /* 0x000fe200078ec0ff */
[----:B------:R-:W-:Y:S01]  /*19300*/  IMAD.IADD R6, R202, 0x1, R199 ;  /* 0x00000001ca067824 */ /* 0x000fe200078e02c7 */
[----:B------:R-:W-:Y:S01]  /*19310*/  R2UR UR7, R9 ;  /* 0x00000000090772ca */ /* 0x000fe200000e0000 */
[----:B------:R-:W-:Y:S01]  /*19320*/  IMAD.MOV.U32 R9, RZ, RZ, -0x7fffffe0 ;  /* 0x80000020ff097424 */ /* 0x000fe200078e00ff */
[----:B------:R-:W-:-:S03]  /*19330*/  LOP3.LUT R5, R5, 0x10000, RZ, 0xfc, !PT ;  /* 0x0001000005057812 */ /* 0x000fc600078efcff */
[----:B------:R-:W1:Y:S02]  /*19340*/  LDC R205, c[0x0][0x9e4] ;  /* 0x00027900ffcd7b82 */ /* 0x000e640000000800 */
[----:B------:R-:W-:-:S05]  /*19350*/  IMAD R8, R200, 0x400, R5 ;  /* 0x00000400c8087824 */ /* 0x000fca00078e0205 */
[C---:B------:R-:W-:Y:S01]  /*19360*/  R2UR UR6, R8.reuse ;  /* 0x00000000080672ca */ /* 0x040fe200000e0000 */
[----:B------:R-:W-:Y:S01]  /*19370*/  VIADD R8, R8, 0x2 ;  /* 0x0000000208087836 */ /* 0x000fe20000000000 */
[----:B0-----:R-:W-:Y:S02]  /*19380*/  ISETP.NE.AND P2, PT, R13, 0x1, PT ;  /* 0x000000010d00780c */ /* 0x001fe40003f45270 */
[----:B------:R-:W0:Y:S09]  /*19390*/  S2R R13, SR_TID.X ;  /* 0x00000000000d7919 */ /* 0x000e320000002100 */
[----:B------:R-:W-:Y:S01]  /*193a0*/  QGMMA.64x256x32.F32.E4M3.E4M3 R24, R188, gdesc[UR4], R24, gsb0 ;  /* 0x03e00004bc187df3 */ /* 0x000fe20008000818 */
[----:B------:R-:W-:-:S02]  /*193b0*/  R2UR UR6, R8 ;  /* 0x00000000080672ca */ /* 0x000fc400000e0000 */
[----:B------:R-:W-:Y:S02]  /*193c0*/  R2UR UR7, R9 ;  /* 0x00000000090772ca */ /* 0x000fe400000e0000 */
[----:B-1----:R-:W-:Y:S01]  /*193d0*/  ISETP.GE.AND P3, PT, R205, 0x1, PT ;  /* 0x00000001cd00780c */ /* 0x002fe20003f66270 */
[----:B------:R-:W1:Y:S08]  /*193e0*/  @P2 LDC R8, c[0x0][0x44c] ;  /* 0x00011300ff082b82 */ /* 0x000e700000000800 */
[----:B------:R-:W2:Y:S01]  /*193f0*/  @P2 LDC R5, c[0x0][0x450] ;  /* 0x00011400ff052b82 */ /* 0x000ea20000000800 */
[----:B0-----:R-:W-:Y:S01]  /*19400*/  SHF.R.U32.HI R13, RZ, 0x7, R13 ;  /* 0x00000007ff0d7819 */ /* 0x001fe2000001160d */
[----:B-1----:R-:W-:-:S05]  /*19410*/  @P2 IMAD.HI.U32 R8, R6, R8, RZ ;  /* 0x0000000806082227 */ /* 0x002fca00078e00ff */
[----:B--2---:R-:W-:Y:S01]  /*19420*/  @P2 SHF.R.U32.HI R6, RZ, R5, R8 ;  /* 0x00000005ff062219 */ /* 0x004fe20000011608 */
[----:B------:R-:W-:Y:S01]  /*19430*/  @!P1 IMAD R5, R12, 0x8, R16 ;  /* 0x000000080c059824 */ /* 0x000fe200078e0210 */
[----:B------:R-:W-:-:S03]  /*19440*/  IADD3 R8, -R13, 0xb, RZ ;  /* 0x0000000b0d087810 */ /* 0x000fc60007ffe1ff */
[----:B------:R-:W-:Y:S01]  /*19450*/  @!P1 VIADD R5, R5, 0x28440 ;  /* 0x0002844005059836 */ /* 0x000fe20000000000 */
[----:B------:R-:W0:Y:S04]  /*19460*/  SHFL.IDX PT, R21, R6, RZ, 0x1c1f ;  /* 0x001c1fff06157589 */ /* 0x000e2800000e0000 */
[----:B------:R-:W-:Y:S01]  /*19470*/  @!P1 PRMT R5, RZ, 0x654, R5 ;  /* 0x00000654ff059816 */ /* 0x000fe20000000005 */
[----:B------:R-:W-:Y:S02]  /*19480*/  WARPGROUP.DEPBAR.LE gsb0, 0x0 ;  /* 0x00008000000079c5 */ /* 0x000fe40000010000 */
[----:B------:R-:W-:-:S06]  /*19490*/  WARPGROUP.ARRIVE ;  /* 0x00000000000079c5 */ /* 0x000fcc0000000000 */
[----:B------:R-:W-:Y:S01]  /*194a0*/  QGMMA.64x256x32.F32.E4M3.E4M3 R24, R184, gdesc[UR4], R24, gsb0 ;  /* 0x03e00004b8187df3 */ /* 0x000fe20008000818 */
[----:B------:R-:W-:Y:S02]  /*194b0*/  ULOP3.LUT UR6, URZ, UR52, URZ, 0x33, !UPT ;  /* 0x000000343f067292 */ /* 0x000fe4000f8e333f */
[----:B------:R-:W-:Y:S02]  /*194c0*/  WARPGROUP.DEPBAR.LE gsb0, 0x0 ;  /* 0x00008000000079c5 */ /* 0x000fe40000010000 */
[----:B------:R1:W-:Y:S06]  /*194d0*/  BAR.ARV R8, 0x100 ;  /* 0x000400080000751d */ /* 0x0003ec0000002000 */
[----:B------:R2:W-:Y:S02]  /*194e0*/  @!P1 SYNCS.ARRIVE.TRANS64.RED.A1T0 RZ, [R5+URZ], RZ ;  /* 0x000000ff05ff99a7 */ /* 0x0005e4000810043f */
[----:B--2---:R-:W-:-:S05]  /*194f0*/  IMAD.SHL.U32 R5, R7, 0x40, RZ ;  /* 0x0000004007057824 */ /* 0x004fca00078e00ff */
[----:B------:R-:W-:-:S04]  /*19500*/  IADD3 R14, -R196, 0x1, -R5 ;  /* 0x00000001c40e7810 */ /* 0x000fc80007ffe905 */
[----:B------:R-:W-:-:S05]  /*19510*/  IADD3 R14, -R195, R14, R197 ;  /* 0x0000000ec30e7210 */ /* 0x000fca0007ffe1c5 */
[C---:B------:R-:W-:Y:S02]  /*19520*/  VIADD R13, R14.reuse, UR51 ;  /* 0x000000330e0d7c36 */ /* 0x040fe40008000000 */
[----:B------:R-:W-:Y:S02]  /*19530*/  VIADD R14, R14, UR6 ;  /* 0x000000060e0e7c36 */ /* 0x000fe40008000000 */
[--C-:B0-----:R-:W-:Y:S02]  /*19540*/  IMAD.IADD R15, R13, 0x1, R21.reuse ;  /* 0x000000010d0f7824 */ /* 0x101fe400078e0215 */
[----:B------:R-:W-:Y:S01]  /*19550*/  IMAD.IADD R20, R14, 0x1, R21 ;  /* 0x000000010e147824 */ /* 0x000fe200078e0215 */
[----:B-1----:R-:W-:Y:S06]  /*19560*/  @!P3 BRA `(.L_x_1606) ;  /* 0x000000000058b947 */ /* 0x002fec0003800000 */
        /* <DEDUP_REMOVED lines=12> */
.L_x_1608:
[----:B------:R-:W-:-:S05]  /*19630*/  IMAD.U32 R184, RZ, RZ, UR48 ;  /* 0x00000030ffb87e24 */ /* 0x000fca000f8e00ff */
[----:B------:R-:W-:-:S13]  /*19640*/  ISETP.NE.AND P2, PT, R184, 0x1, PT ;  /* 0x00000001b800780c */ /* 0x000fda0003f45270 */
[----:B------:R-:W0:Y:S02]  /*19650*/  @P2 LDC.64 R8, c[0x0][0x9e8] ;  /* 0x00027a00ff082b82 */ /* 0x000e240000000a00 */
[----:B0-----:R-:W-:-:S05]  /*19660*/  @P2 IMAD.HI.U32 R8, R21, R8, RZ ;  /* 0x0000000815082227 */ /* 0x001fca00078e00ff */
[----:B------:R-:W-:-:S07]  /*19670*/  @P2 SHF.R.U32.HI R21, RZ, R9, R8 ;  /* 0x00000009ff152219 */ /* 0x000fce0000011608 */
.L_x_1609:
[----:B------:R-:W-:Y:S05]  /*19680*/  BSYNC B0 ;  /* 0x0000000000007941 */ /* 0x000fea0003800000 */
.L_x_1607:
[----:B------:R-:W-:-:S04]  /*19690*/  IMAD R21, R21, R184, -R5 ;  /* 0x000000b815157224 */ /* 0x000fc800078e0a05 */
[----:B------:R-:W-:-:S05]  /*196a0*/  IMAD.IADD R21, R21, 0x1, -R196 ;  /* 0x0000000115157824 */ /* 0x000fca00078e0ac4 */
[----:B------:R-:W-:Y:S02]  /*196b0*/  VIMNMX R20, R20, R21, !PT ;  /* 0x0000001514147248 */ /* 0x000fe40007fe0100 */
[----:B------:R-:W-:-:S07]  /*196c0*/  VIADDMNMX R15, R21, R184, R15, PT ;  /* 0x000000b8150f7246 */ /* 0x000fce000380010f */
.L_x_1606:
        /* <DEDUP_REMOVED lines=65> */
.L_x_1612:
[----:B------:R-:W-:-:S05]  /*19ae0*/  IMAD.U32 R15, RZ, RZ, UR48 ;  /* 0x00000030ff0f7e24 */ /* 0x000fca000f8e00ff */
[----:B------:R-:W-:-:S13]  /*19af0*/  ISETP.NE.AND P2, PT, R15, 0x1, PT ;  /* 0x000000010f00780c */ /* 0x000fda0003f45270 */
[----:B------:R-:W0:Y:S02]  /*19b00*/  @P2 LDC.64 R8, c[0x0][0x9e8] ;  /* 0x00027a00ff082b82 */ /* 0x000e240000000a00 */
[----:B0-----:R-:W-:-:S05]  /*19b10*/  @P2 IMAD.HI.U32 R8, R6, R8, RZ ;  /* 0x0000000806082227 */ /* 0x001fca00078e00ff */
[----:B------:R-:W-:-:S07]  /*19b20*/  @P2 SHF.R.U32.HI R6, RZ, R9, R8 ;  /* 0x00000009ff062219 */ /* 0x000fce0000011608 */
.L_x_1613:
[----:B------:R-:W-:Y:S05]  /*19b30*/  BSYNC B0 ;  /* 0x0000000000007941 */ /* 0x000fea0003800000 */
.L_x_1611:
[----:B------:R-:W-:-:S04]  /*19b40*/  IMAD R5, R6, R15, -R5 ;  /* 0x0000000f06057224 */ /* 0x000fc800078e0a05 */
[----:B------:R-:W-:-:S05]  /*19b50*/  IMAD.IADD R5, R5, 0x1, -R196 ;  /* 0x0000000105057824 */ /* 0x000fca00078e0ac4 */
[----:B------:R-:W-:Y:S02]  /*19b60*/  VIMNMX R14, R14, R5, !PT ;  /* 0x000000050e0e7248 */ /* 0x000fe40007fe0100 */
[----:B------:R-:W-:-:S07]  /*19b70*/  VIADDMNMX R13, R5, R15, R13, PT ;  /* 0x0000000f050d7246 */ /* 0x000fce000380010d */
.L_x_1610:
[----:B------:R-:W2:Y:S01]  /*19b80*/  LDL.LU R9, [R1] ;  /* 0x0000000001097983 */ /* 0x000ea20000300800 */
        /* <DEDUP_REMOVED lines=29> */
[----:B------:R-:W-:-:S02]  /*19d60*/  ISETP.GT.AND P6, PT, R14, 0x30, P5 ;  /* 0x000000300e00780c */ /* 0x000fc40002fc4270 */
[----:B------:R-:W-:Y:S02]  /*19d70*/  FMNMX.FTZ R5, R181, R5, !PT ;  /* 0x00000005b5057209 */ /* 0x000fe40007810000 */
[----:B------:R-:W-:Y:S02]  /*19d80*/  ISETP.LT.OR P2, PT, R13, 0x12, P2 ;  /* 0x000000120d00780c */ /* 0x000fe40001741670 */
[C---:B------:R-:W-:Y:S01]  /*19d90*/  ISETP.GT.AND P3, PT, R14.reuse, 0x31, P5 ;  /* 0x000000310e00780c */ /* 0x040fe20002f64270 */
[----:B------:R-:W0:Y:S01]  /*19da0*/  SHFL.BFLY PT, R6, R5, 0x2, 0x1f ;  /* 0x0c401f0005067f89 */ /* 0x000e2200000e0000 */
[----:B------:R-:W-:Y:S02]  /*19db0*/  FSEL R163, R163, -INF , !P2 ;  /* 0xff800000a3a37808 */ /* 0x000fe40005000000 */
[----:B------:R-:W-:Y:S02]  /*19dc0*/  ISETP.GT.AND P2, PT, R14, 0x18, P5 ;  /* 0x000000180e00780c */ /* 0x000fe40002f44270 */
[----:B------:R-:W-:-:S02]  /*19dd0*/  ISETP.LT.OR P3, PT, R13, 0x32, P3 ;  /* 0x000000320d00780c */ /* 0x000fc40001f61670 */
[----:B------:R-:W-:Y:S02]  /*19de0*/  ISETP.LT.OR P2, PT, R13, 0x19, P2 ;  /* 0x000000190d00780c */ /* 0x000fe40001741670 */
[----:B------:R-:W-:Y:S02]  /*19df0*/  FSEL R179, R179, -INF , !P3 ;  /* 0xff800000b3b37808 */ /* 0x000fe40005800000 */
[----:B------:R-:W-:Y:S02]  /*19e00*/  FSEL R166, R166, -INF , !P2 ;  /* 0xff800000a6a67808 */ /* 0x000fe40005000000 */
[----:B------:R-:W-:-:S04]  /*19e10*/  ISETP.GT.AND P2, PT, R14, 0x19, P5 ;  /* 0x000000190e00780c */ /* 0x000fc80002f44270 */
[----:B------:R-:W-:-:S04]  /*19e20*/  ISETP.LT.OR P2, PT, R13, 0x1a, P2 ;  /* 0x0000001a0d00780c */ /* 0x000fc80001741670 */
[----:B------:R-:W-:Y:S02]  /*19e30*/  FSEL R167, R167, -INF , !P2 ;  /* 0xff800000a7a77808 */ /* 0x000fe40005000000 */
[----:B------:R-:W-:Y:S02]  /*19e40*/  ISETP.GT.AND P2, PT, R14, 0x20, P5 ;  /* 0x000000200e00780c */ /* 0x000fe40002f44270 */
[----:B0-----:R-:W-:Y:S02]  /*19e50*/  FMNMX.FTZ R5, R5, R6, !PT ;  /* 0x0000000605057209 */ /* 0x001fe40007810000 */
[----:B------:R-:W-:-:S03]  /*19e60*/  ISETP.LT.OR P2, PT, R13, 0x21, P2 ;  /* 0x000000210d00780c */ /* 0x000fc60001741670 */
[----:B------:R-:W0:Y:S01]  /*19e70*/  SHFL.BFLY PT, R6, R5, 0x1, 0x1f ;  /* 0x0c201f0005067f89 */ /* 0x000e2200000e0000 */
[----:B------:R-:W-:Y:S02]  /*19e80*/  FSEL R170, R170, -INF , !P2 ;  /* 0xff800000aaaa7808 */ /* 0x000fe40005000000 */
[----:B------:R-:W-:-:S04]  /*19e90*/  ISETP.GT.AND P2, PT, R14, 0x21, P5 ;  /* 0x000000210e00780c */ /* 0x000fc80002f44270 */
[----:B------:R-:W-:-:S04]  /*19ea0*/  ISETP.LT.OR P2, PT, R13, 0x22, P2 ;  /* 0x000000220d00780c */ /* 0x000fc80001741670 */
[----:B------:R-:W-:Y:S02]  /*19eb0*/  FSEL R171, R171, -INF , !P2 ;  /* 0xff800000abab7808 */ /* 0x000fe40005000000 */
[----:B------:R-:W-:-:S04]  /*19ec0*/  ISETP.GT.AND P2, PT, R14, 0x28, P5 ;  /* 0x000000280e00780c */ /* 0x000fc80002f44270 */
[----:B------:R-:W-:-:S04]  /*19ed0*/  ISETP.LT.OR P2, PT, R13, 0x29, P2 ;  /* 0x000000290d00780c */ /* 0x000fc80001741670 */
[----:B------:R-:W-:Y:S02]  /*19ee0*/  FSEL R174, R174, -INF , !P2 ;  /* 0xff800000aeae7808 */ /* 0x000fe40005000000 */
[----:B------:R-:W-:Y:S02]  /*19ef0*/  ISETP.GT.AND P2, PT, R14, 0x38, P5 ;  /* 0x000000380e00780c */ /* 0x000fe40002f44270 */
[----:B0-----:R-:W-:Y:S02]  /*19f00*/  FMNMX.FTZ R5, R5, R6, !PT ;  /* 0x0000000605057209 */ /* 0x001fe40007810000 */
[----:B------:R-:W-:-:S03]  /*19f10*/  ISETP.LT.OR P2, PT, R13, 0x39, P2 ;  /* 0x000000390d00780c */ /* 0x000fc60001741670 */
[----:B------:R-:W-:Y:S01]  /*19f20*/  FFMA.FTZ R6, R2, R5, -8 ;  /* 0xc100000002067423 */ /* 0x000fe20000010005 */
[----:B------:R-:W-:Y:S02]  /*19f30*/  FSEL R182, R182, -INF , !P2 ;  /* 0xff800000b6b67808 */ /* 0x000fe40005000000 */
[----:B--2---:R-:W-:-:S04]  /*19f40*/  LOP3.LUT R9, R9, 0xfffeffff, RZ, 0xc0, !PT ;  /* 0xfffeffff09097812 */ /* 0x004fc800078ec0ff */
[----:B------:R-:W-:Y:S02]  /*19f50*/  @P0 LOP3.LUT R9, R9, 0x10000, RZ, 0xfc, !PT ;  /* 0x0001000009090812 */ /* 0x000fe400078efcff */
[----:B------:R-:W-:Y:S02]  /*19f60*/  ISETP.LT.OR P0, PT, R13, 0x2a, P4 ;  /* 0x0000002a0d00780c */ /* 0x000fe40002701670 */
[----:B------:R-:W-:Y:S02]  /*19f70*/  LOP3.LUT R9, R9, 0xffff7fff, RZ, 0xc0, !PT ;  /* 0xffff7fff09097812 */ /* 0x000fe400078ec0ff */
[----:B------:R-:W-:Y:S02]  /*19f80*/  ISETP.LT.OR P4, PT, R13, 0x31, P6 ;  /* 0x000000310d00780c */ /* 0x000fe40003781670 */
[----:B------:R-:W-:Y:S02]  /*19f90*/  @P1 LOP3.LUT R9, R9, 0x8000, RZ, 0xfc, !PT ;  /* 0x0000800009091812 */ /* 0x000fe400078efcff */
[----:B------:R-:W-:-:S02]  /*19fa0*/  ISETP.GT.AND P1, PT, R14, RZ, P5 ;  /* 0x000000ff0e00720c */ /* 0x000fc40002f24270 */
[----:B------:R-:W-:Y:S01]  /*19fb0*/  FSETP.NEU.FTZ.AND P6, PT, R5, -INF , PT ;  /* 0xff8000000500780b */ /* 0x000fe20003fdd000 */
[----:B------:R-:W-:Y:S01]  /*19fc0*/  STL [R1], R9 ;  /* 0x0000000901007387 */ /* 0x000fe20000100800 */
[----:B------:R-:W-:Y:S02]  /*19fd0*/  ISETP.LT.OR P1, PT, R13, 0x1, P1 ;  /* 0x000000010d00780c */ /* 0x000fe40000f21670 */
[----:B------:R-:W-:Y:S02]  /*19fe0*/  FSEL R6, R6, RZ, P6 ;  /* 0x000000ff06067208 */ /* 0x000fe40003000000 */
[----:B------:R-:W-:Y:S02]  /*19ff0*/  FSEL R154, R154, -INF , !P1 ;  /* 0xff8000009a9a7808 */ /* 0x000fe40004800000 */
[----:B------:R-:W-:Y:S01]  /*1a000*/  FSEL R175, R175, -INF , !P0 ;  /* 0xff800000afaf7808 */ /* 0x000fe20004000000 */
        /* <DEDUP_REMOVED lines=15> */
[----:B------:R-:W-:Y:S01]  /*1a100*/  FFMA.FTZ R181, R2, R181, -R6 ;  /* 0x000000b502b57223 */ /* 0x000fe20000010806 */
[----:B------:R-:W-:Y:S01]  /*1a110*/  FMNMX.FTZ R6, R154, R10, !PT ;  /* 0x0000000a9a067209 */ /* 0x000fe20007810000 */
[----:B------:R-:W-:Y:S01]  /*1a120*/  MUFU.EX2 R152, R152 ;  /* 0x0000009800987308 */ /* 0x000fe20000000800 */
[----:B------:R-:W-:-:S02]  /*1a130*/  FSEL R178, R178, -INF , !P4 ;  /* 0xff800000b2b27808 */ /* 0x000fc40006000000 */
[----:B------:R-:W-:Y:S02]  /*1a140*/  FMNMX.FTZ R6, R155, R6, !PT ;  /* 0x000000069b067209 */ /* 0x000fe40007810000 */
[----:B------:R-:W-:Y:S02]  /*1a150*/  ISETP.GT.AND P5, PT, R14, 0x39, P5 ;  /* 0x000000390e00780c */ /* 0x000fe40002fa4270 */
[----:B------:R-:W-:Y:S01]  /*1a160*/  FMNMX.FTZ R6, R158, R6, !PT ;  /* 0x000000069e067209 */ /* 0x000fe20007810000 */
[----:B------:R-:W-:Y:S01]  /*1a170*/  MUFU.EX2 R153, R153 ;  /* 0x0000009900997308 */ /* 0x000fe20000000800 */
[----:B------:R-:W-:Y:S02]  /*1a180*/  ISETP.LT.OR P5, PT, R13, 0x3a, P5 ;  /* 0x0000003a0d00780c */ /* 0x000fe40002fa1670 */
[----:B------:R-:W-:Y:S02]  /*1a190*/  FMNMX.FTZ R6, R159, R6, !PT ;  /* 0x000000069f067209 */ /* 0x000fe40007810000 */
[----:B------:R-:W-:-:S02]  /*1a1a0*/  FSEL R183, R183, -INF , !P5 ;  /* 0xff800000b7b77808 */ /* 0x000fc40006800000 */
[----:B------:R-:W-:Y:S01]  /*1a1b0*/  FMNMX.FTZ R6, R162, R6, !PT ;  /* 0x00000006a2067209 */ /* 0x000fe20007810000 */
[----:B------:R-:W-:Y:S01]  /*1a1c0*/  MUFU.EX2 R156, R156 ;  /* 0x0000009c009c7308 */ /* 0x000fe20000000800 */
[----:B------:R-:W-:Y:S02]  /*1a1d0*/  LOP3.LUT P0, RZ, R9, 0x10000, RZ, 0xc0, !PT ;  /* 0x0001000009ff7812 */ /* 0x000fe4000780c0ff */
[----:B------:R-:W-:Y:S02]  /*1a1e0*/  FMNMX.FTZ R6, R163, R6, !PT ;  /* 0x00000006a3067209 */ /* 0x000fe40007810000 */
[----:B------:R-:W-:Y:S02]  /*1a1f0*/  LOP3.LUT P1, RZ, R9, 0x8000, RZ, 0xc0, !PT ;  /* 0x0000800009ff7812 */ /* 0x000fe4000782c0ff */
[----:B------:R-:W-:Y:S01]  /*1a200*/  FMNMX.FTZ R6, R166, R6, !PT ;  /* 0x00000006a6067209 */ /* 0x000fe20007810000 */
[----:B------:R-:W-:Y:S01]  /*1a210*/  MUFU.EX2 R157, R157 ;  /* 0x0000009d009d7308 */ /* 0x000fe20000000800 */
[----:B------:R-:W-:-:S02]  /*1a220*/  FSEL R8, R5, RZ, P6 ;  /* 0x000000ff05087208 */ /* 0x000fc40003000000 */
[----:B------:R-:W-:-:S03]  /*1a230*/  FMNMX.FTZ R6, R167, R6, !PT ;  /* 0x00000006a7067209 */ /* 0x000fc60007810000 */
[----:B------:R-:W-:Y:S01]  /*1a240*/  FADD.FTZ R8, -R8, R11 ;  /* 0x0000000b08087221 */ /* 0x000fe20000010100 */
[----:B------:R-:W-:Y:S01]  /*1a250*/  FMNMX.FTZ R6, R170, R6, !PT ;  /* 0x00000006aa067209 */ /* 0x000fe20007810000 */
[----:B------:R-:W-:Y:S02]  /*1a260*/  MUFU.EX2 R160, R160 ;  /* 0x000000a000a07308 */ /* 0x000fe40000000800 */
[----:B------:R-:W-:Y:S01]  /*1a270*/  FMUL.FTZ R8, R2, R8 ;  /* 0x0000000802087220 */ /* 0x000fe20000410000 */
[----:B------:R-:W-:-:S04]  /*1a280*/  FMNMX.FTZ R6, R171, R6, !PT ;  /* 0x00000006ab067209 */ /* 0x000fc80007810000 */
[----:B------:R-:W-:Y:S01]  /*1a290*/  FMNMX.FTZ R6, R174, R6, !PT ;  /* 0x00000006ae067209 */ /* 0x000fe20007810000 */
[----:B------:R-:W0:Y:S03]  /*1a2a0*/  MUFU.EX2 R8, R8 ;  /* 0x0000000800087308 */ /* 0x000e260000000800 */
[----:B------:R-:W-:-:S04]  /*1a2b0*/  FMNMX.FTZ R6, R175, R6, !PT ;  /* 0x00000006af067209 */ /* 0x000fc80007810000 */
[----:B------:R-:W-:Y:S01]  /*1a2c0*/  FMNMX.FTZ R6, R178, R6, !PT ;  /* 0x00000006b2067209 */ /* 0x000fe20007810000 */
[----:B------:R-:W-:Y:S03]  /*1a2d0*/  MUFU.EX2 R161, R161 ;  /* 0x000000a100a17308 */ /* 0x000fe60000000800 */
[----:B------:R-:W-:-:S04]  /*1a2e0*/  FMNMX.FTZ R6, R179, R6, !PT ;  /* 0x00000006b3067209 */ /* 0x000fc80007810000 */
[----:B------:R-:W-:Y:S01]  /*1a2f0*/  FMNMX.FTZ R6, R182, R6, !PT ;  /* 0x00000006b6067209 */ /* 0x000fe20007810000 */
[----:B------:R-:W-:Y:S01]  /*1a300*/  MUFU.EX2 R164, R164 ;  /* 0x000000a400a47308 */ /* 0x000fe20000000800 */
[----:B0-----:R-:W-:-:S02]  /*1a310*/  FFMA.FTZ R3, R8, R3, R152 ;  /* 0x0000000308037223 */ /* 0x001fc40000010098 */
[----:B------:R-:W-:Y:S02]  /*1a320*/  FMNMX.FTZ R6, R183, R6, !PT ;  /* 0x00000006b7067209 */ /* 0x000fe40007810000 */
[----:B------:R-:W-:-:S03]  /*1a330*/  FADD.FTZ R3, R153, R3 ;  /* 0x0000000399037221 */ /* 0x000fc60000010000 */
[----:B------:R-:W0:Y:S01]  /*1a340*/  SHFL.BFLY PT, R9, R6, 0x2, 0x1f ;  /* 0x0c401f0006097f89 */ /* 0x000e2200000e0000 */
[----:B------:R-:W-:Y:S08]  /*1a350*/  MUFU.EX2 R165, R165 ;  /* 0x000000a500a57308 */ /* 0x000ff00000000800 */
[----:B------:R-:W-:Y:S08]  /*1a360*/  MUFU.EX2 R168, R168 ;  /* 0x000000a800a87308 */ /* 0x000ff00000000800 */
[----:B------:R-:W-:Y:S01]  /*1a370*/  MUFU.EX2 R169, R169 ;  /* 0x000000a900a97308 */ /* 0x000fe20000000800 */
[----:B0-----:R-:W-:-:S07]  /*1a380*/  FMNMX.FTZ R6, R6, R9, !PT ;  /* 0x0000000906067209 */ /* 0x001fce0007810000 */
[----:B------:R-:W-:Y:S01]  /*1a390*/  MUFU.EX2 R172, R172 ;  /* 0x000000ac00ac7308 */ /* 0x000fe20000000800 */
[----:B------:R-:W0:Y:S07]  /*1a3a0*/  SHFL.BFLY PT, R9, R6, 0x1, 0x1f ;  /* 0x0c201f0006097f89 */ /* 0x000e2e00000e0000 */
[----:B------:R-:W-:Y:S08]  /*1a3b0*/  MUFU.EX2 R173, R173 ;  /* 0x000000ad00ad7308 */ /* 0x000ff00000000800 */
[----:B------:R-:W-:Y:S08]  /*1a3c0*/  MUFU.EX2 R176, R176 ;  /* 0x000000b000b07308 */ /* 0x000ff00000000800 */
[----:B------:R-:W-:Y:S01]  /*1a3d0*/  MUFU.EX2 R177, R177 ;  /* 0x000000b100b17308 */ /* 0x000fe20000000800 */
[----:B0-----:R-:W-:-:S04]  /*1a3e0*/  FMNMX.FTZ R6, R6, R9, !PT ;  /* 0x0000000906067209 */ /* 0x001fc80007810000 */
[----:B------:R-:W-:-:S03]  /*1a3f0*/  FSETP.NEU.FTZ.AND P2, PT, R6, -INF , PT ;  /* 0xff8000000600780b */ /* 0x000fc60003f5d000 */
[----:B------:R-:W-:Y:S01]  /*1a400*/  MUFU.EX2 R180, R180 ;  /* 0x000000b400b47308 */ /* 0x000fe20000000800 */
[----:B------:R-:W-:-:S05]  /*1a410*/  FSEL R9, R6, RZ, P2 ;  /* 0x000000ff06097208 */ /* 0x000fca0001000000 */
[----:B------:R-:W-:Y:S01]  /*1a420*/  FADD.FTZ R9, -R9, R10 ;  /* 0x0000000a09097221 */ /* 0x000fe20000010100 */
[----:B------:R-:W-:-:S01]  /*1a430*/  FFMA.FTZ R10, R2, R6, -8 ;  /* 0xc1000000020a7423 */ /* 0x000fc20000010006 */
[----:B------:R-:W-:Y:S02]  /*1a440*/  MUFU.EX2 R181, R181 ;  /* 0x000000b500b57308 */ /* 0x000fe40000000800 */
[----:B------:R-:W-:Y:S02]  /*1a450*/  FMUL.FTZ R9, R2, R9 ;  /* 0x0000000902097220 */ /* 0x000fe40000410000 */
[----:B------:R-:W-:-:S04]  /*1a460*/  FSEL R10, R10, RZ, P2 ;  /* 0x000000ff0a0a7208 */ /* 0x000fc80001000000 */
        /* <DEDUP_REMOVED lines=11> */
[----:B------:R-:W-:-:S01]  /*1a520*/  FFMA.FTZ R171, R2, R171, -R10 ;  /* 0x000000ab02ab7223 */ /* 0x000fc2000001080a */
[C-C-:B------:R-:W-:Y:S01]  /*1a530*/  FFMA.FTZ R174, R2.reuse, R174, -R10.reuse ;  /* 0x000000ae02ae7223 */ /* 0x140fe2000001080a */
[----:B------:R-:W-:-:S01]  /*1a540*/  FFMA.FTZ R175, R2, R175, -R10 ;  /* 0x000000af02af7223 */ /* 0x000fc2000001080a */
[C-C-:B------:R-:W-:Y:S01]  /*1a550*/  FFMA.FTZ R178, R2.reuse, R178, -R10.reuse ;  /* 0x000000b202b27223 */ /* 0x140fe2000001080a */
[----:B------:R-:W-:-:S01]  /*1a560*/  FFMA.FTZ R179, R2, R179, -R10 ;  /* 0x000000b302b37223 */ /* 0x000fc2000001080a */
[----:B------:R-:W1:Y:S01]  /*1a570*/  MUFU.EX2 R155, R155 ;  /* 0x0000009b009b7308 */ /* 0x000e620000000800 */
[----:B------:R-:W-:-:S01]  /*1a580*/  FFMA.FTZ R182, R2, R182, -R10 ;  /* 0x000000b602b67223 */ /* 0x000fc2000001080a */
[----:B------:R-:W-:-:S06]  /*1a590*/  FFMA.FTZ R10, R2, R183, -R10 ;  /* 0x000000b7020a7223 */ /* 0x000fcc000001080a */
[----:B------:R-:W2:Y:S01]  /*1a5a0*/  MUFU.EX2 R158, R158 ;  /* 0x0000009e009e7308 */ /* 0x000ea20000000800 */
[----:B0-----:R-:W-:-:S07]  /*1a5b0*/  FFMA.FTZ R0, R9, R0, R154 ;  /* 0x0000000009007223 */ /* 0x001fce000001009a */
        /* <DEDUP_REMOVED lines=10> */
[----:B------:R-:W-:-:S04]  /*1a660*/  FADD.FTZ R0, R164, R0 ;  /* 0x00000000a4007221 */ /* 0x000fc80000010000 */
[----:B------:R-:W-:Y:S02]  /*1a670*/  FADD.FTZ R0, R165, R0 ;  /* 0x00000000a5007221 */ /* 0x000fe40000010000 */
        /* <DEDUP_REMOVED lines=26> */
[----:B-1----:R-:W-:-:S04]  /*1a820*/  FADD.FTZ R3, R179, R3 ;  /* 0x00000003b3037221 */ /* 0x002fc80000010000 */
[----:B--2---:R-:W-:Y:S01]  /*1a830*/  FADD.FTZ R11, R182, R3 ;  /* 0x00000003b60b7221 */ /* 0x004fe20000010000 */
[----:B------:R-:W-:-:S03]  /*1a840*/  FADD.FTZ R3, R181, R0 ;  /* 0x00000000b5037221 */ /* 0x000fc60000010000 */
[----:B0-----:R-:W-:Y:S01]  /*1a850*/  FADD.FTZ R0, R10, R11 ;  /* 0x0000000b0a007221 */ /* 0x001fe20000010000 */
[----:B------:R-:W-:Y:S06]  /*1a860*/  @!P0 BRA `(.L_x_1614) ;  /* 0x0000000000048947 */ /* 0x000fec0003800000 */
[----:B------:R-:W-:Y:S01]  /*1a870*/  BPT.TRAP 0x1 ;  /* 0x000000040000795c */ /* 0x000fe20000300000 */
.L_x_1614:
[----:B------:R-:W-:Y:S01]  /*1a880*/  IMAD R11, R200, 0x8, R16 ;  /* 0x00000008c80b7824 */ /* 0x000fe200078e0210 */
[----:B------:R-:W-:Y:S01]  /*1a890*/  ISETP.GT.AND P2, PT, R7, R204, PT ;  /* 0x000000cc0700720c */ /* 0x000fe20003f44270 */
[----:B------:R-:W-:Y:S01]  /*1a8a0*/  IMAD.U32 R13, RZ, RZ, UR42 ;  /* 0x0000002aff0d7e24 */ /* 0x000fe2000f8e00ff */
        /* <DEDUP_REMOVED lines=149> */
[----:B0-----:R-:W-:Y:S02]  /*1b200*/  IMAD.MOV.U32 R11, RZ, RZ, R5 ;  /* 0x000000ffff0b7224 */ /* 0x001fe400078e0005 */
        /* <DEDUP_REMOVED lines=10> */
[----:B------:R-:W-:Y:S06]  /*1b2b0*/  @P2 BRA `(.L_x_1615) ;  /* 0xffffffd800842947 */ /* 0x000fec000383ffff */
[----:B------:R-:W-:-:S07]  /*1b2c0*/  IMAD.MOV.U32 R200, RZ, RZ, R12 ;  /* 0x000000ffffc87224 */ /* 0x000fce00078e000c */
.L_x_1596:
[----:B------:R-:W-:Y:S05]  /*1b2d0*/  WARPSYNC.ALL ;  /* 0x0000000000007948 */ /* 0x000fea0003800000 */
[----:B------:R-:W-:Y:S06]  /*1b2e0*/  BAR.ARV 0x8, 0x180 ;  /* 0x0206000000007b1d */ /* 0x000fec0000002000 */
[----:B------:R-:W-:Y:S05]  /*1b2f0*/  @!P0 BRA `(.L_x_1616) ;  /* 0x0000000000048947 */ /* 0x000fea0003800000 */
[----:B------:R-:W-:Y:S01]  /*1b300*/  BPT.TRAP 0x1 ;  /* 0x000000040000795c */ /* 0x000fe20000300000 */
.L_x_1616:
[----:B------:R-:W-:Y:S01]  /*1b310*/  IMAD R4, R200, 0x8, R16 ;  /* 0x00000008c8047824 */ /* 0x000fe200078e0210 */
[----:B------:R-:W-:-:S04]  /*1b320*/  SHF.L.U32 R7, R193, 0x1f, RZ ;  /* 0x0000001fc1077819 */ /* 0x000fc800000006ff */
[----:B------:R1:W2:Y:S01]  /*1b330*/  SYNCS.PHASECHK.TRANS64.TRYWAIT P1, [R4+URZ+0x28450], R7 ;  /* 0x02845007040075a7 */ /* 0x0002a2000802017f */
[----:B------:R-:W-:Y:S05]  /*1b340*/  @!P0 BRA `(.L_x_1617) ;  /* 0x0000000000048947 */ /* 0x000fea0003800000 */
[----:B------:R-:W-:Y:S01]  /*1b350*/  BPT.TRAP 0x1 ;  /* 0x000000040000795c */ /* 0x000fe20000300000 */
.L_x_1617:
[----:B--2---:R-:W-:Y:S05]  /*1b360*/  @P1 BRA `(.L_x_1618) ;  /* 0x0000000000081947 */ /* 0x004fea0003800000 */
[----:B------:R-:W2:Y:S02]  /*1b370*/  SYNCS.PHASECHK.TRANS64.TRYWAIT P1, [R4+URZ+0x28450], R7 ;  /* 0x02845007040075a7 */ /* 0x000ea4000802017f */
[----:B--2---:R-:W-:Y:S05]  /*1b380*/  @!P1 BRA `(.L_x_1619) ;  /* 0x0000011400589947 */ /* 0x004fea0003800000 */
.L_x_1618:
[----:B------:R-:W-:Y:S01]  /*1b390*/  VIADD R16, R16, 0x8000 ;  /* 0x0000800010107836 */ /* 0x000fe20000000000 */
[----:B------:R-:W-:Y:S05]  /*1b3a0*/  WARPSYNC.ALL ;  /* 0x0000000000007948 */ /* 0x000fea0003800000 */
[----:B------:R-:W-:Y:S01]  /*1b3b0*/  SHF.R.U32.HI R16, RZ, 0x4, R16 ;  /* 0x00000004ff107819 */ /* 0x000fe20000011610 */
[----:B------:R-:W-:Y:S01]  /*1b3c0*/  ULDC.64 UR4, c[0x0][0x9a0] ;  /* 0x0002680000047ab9 */ /* 0x000fe20000000a00 */
[----:B------:R-:W-:Y:S01]  /*1b3d0*/  IMAD.MOV.U32 R9, RZ, RZ, -0x7fffffe0 ;  /* 0x80000020ff097424 */ /* 0x000fe200078e00ff */
[----:B------:R-:W-:Y:S01]  /*1b3e0*/  ISETP.NE.U32.AND P1, PT, RZ, UR4, PT ;  /* 0x00000004ff007c0c */ /* 0x000fe2000bf25070 */
[----:B------:R-:W-:Y:S01]  /*1b3f0*/  WARPGROUP.ARRIVE ;  /* 0x00000000000079c5 */ /* 0x000fe20000000000 */
[----:B------:R-:W-:-:S02]  /*1b400*/  LOP3.LUT R16, R16, 0x3fff, RZ, 0xc0, !PT ;  /* 0x00003fff10107812 */ /* 0x000fc400078ec0ff */
[----:B------:R-:W-:Y:S02]  /*1b410*/  ISETP.NE.AND.EX P1, PT, RZ, UR5, PT, P1 ;  /* 0x00000005ff007c0c */ /* 0x000fe4000bf25310 */
[----:B------:R-:W-:Y:S02]  /*1b420*/  LOP3.LUT R16, R16, 0x10000, RZ, 0xfc, !PT ;  /* 0x0001000010107812 */ /* 0x000fe400078efcff */
[----:B------:R-:W-:Y:S01]  /*1b430*/  R2UR UR7, R9 ;  /* 0x00000000090772ca */ /* 0x000fe200000e0000 */
[----:B------:R-:W-:Y:S02]  /*1b440*/  IMAD.MOV.U32 R9, RZ, RZ, -0x7fffffe0 ;  /* 0x80000020ff097424 */ /* 0x000fe400078e00ff */
[----:B------:R-:W-:-:S05]  /*1b450*/  IMAD R8, R200, 0x400, R16 ;  /* 0x00000400c8087824 */ /* 0x000fca00078e0210 */
[C---:B------:R-:W-:Y:S01]  /*1b460*/  R2UR UR6, R8.reuse ;  /* 0x00000000080672ca */ /* 0x040fe200000e0000 */
[----:B------:R-:W3:Y:S01]  /*1b470*/  @P1 LDC.64 R10, c[0x0][0x9c8] ;  /* 0x00027200ff0a1b82 */ /* 0x000ee20000000a00 */
[----:B------:R-:W-:Y:S01]  /*1b480*/  VIADD R8, R8, 0x2 ;  /* 0x0000000208087836 */ /* 0x000fe20000000000 */
[----:B-12---:R-:W-:-:S10]  /*1b490*/  @P1 SHF.R.S32.HI R7, RZ, 0x1f, R207 ;  /* 0x0000001fff071819 */ /* 0x006fd400000114cf */
[----:B------:R-:W-:Y:S01]  /*1b4a0*/  QGMMA.64x256x32.F32.E4M3.E4M3 R24, R188, gdesc[UR4], R24, gsb0 ;  /* 0x03e00004bc187df3 */ /* 0x000fe20008000818 */
[----:B------:R-:W-:Y:S02]  /*1b4b0*/  R2UR UR6, R8 ;  /* 0x00000000080672ca */ /* 0x000fe400000e0000 */
[----:B------:R-:W-:Y:S02]  /*1b4c0*/  R2UR UR7, R9 ;  /* 0x00000000090772ca */ /* 0x000fe400000e0000 */
[----:B------:R-:W1:Y:S01]  /*1b4d0*/  @P1 LDC.64 R8, c[0x0][0x9d0] ;  /* 0x00027400ff081b82 */ /* 0x000e620000000a00 */
[----:B---3--:R-:W-:-:S04]  /*1b4e0*/  @P1 IMAD R7, R7, R10, RZ ;  /* 0x0000000a07071224 */ /* 0x008fc800078e02ff */
[C---:B------:R-:W-:Y:S02]  /*1b4f0*/  @P1 IMAD R7, R207.reuse, R11, R7 ;  /* 0x0000000bcf071224 */ /* 0x040fe400078e0207 */
[----:B------:R-:W-:-:S04]  /*1b500*/  @P1 IMAD.WIDE.U32 R10, R207, R10, RZ ;  /* 0x0000000acf0a1225 */ /* 0x000fc800078e00ff */
[----:B------:R-:W-:Y:S02]  /*1b510*/  @P1 IMAD.IADD R11, R11, 0x1, R7 ;  /* 0x000000010b0b1824 */ /* 0x000fe400078e0207 */
[----:B------:R-:W-:Y:S02]  /*1b520*/  IMAD.MOV.U32 R7, RZ, RZ, 0x3f800000 ;  /* 0x3f800000ff077424 */ /* 0x000fe400078e00ff */
[----:B-1----:R-:W-:-:S04]  /*1b530*/  @P1 IMAD.WIDE.U32 R10, R211, R8, R10 ;  /* 0x00000008d30a1225 */ /* 0x002fc800078e000a */
[----:B------:R-:W-:Y:S01]  /*1b540*/  @P1 IMAD R9, R211, R9, R11 ;  /* 0x00000009d3091224 */ /* 0x000fe200078e020b */
[----:B------:R-:W-:-:S04]  /*1b550*/  @P1 LEA R8, P2, R10, UR4, 0x2 ;  /* 0x000000040a081c11 */ /* 0x000fc8000f8410ff */
[----:B------:R-:W-:-:S05]  /*1b560*/  @P1 LEA.HI.X R9, R10, UR5, R9, 0x2, P2 ;  /* 0x000000050a091c11 */ /* 0x000fca00090f1409 */
[----:B------:R1:W2:Y:S04]  /*1b570*/  @P1 LDG.E R7, desc[UR46][R8.64] ;  /* 0x0000002e08071981 */ /* 0x0002a8000c1e1900 */
[----:B-1----:R-:W1:Y:S04]  /*1b580*/  SHFL.BFLY PT, R9, R3, 0x2, 0x1f ;  /* 0x0c401f0003097f89 */ /* 0x002e6800000e0000 */
[----:B------:R-:W3:Y:S01]  /*1b590*/  SHFL.BFLY PT, R8, R0, 0x2, 0x1f ;  /* 0x0c401f0000087f89 */ /* 0x000ee200000e0000 */
[----:B-1----:R-:W-:-:S05]  /*1b5a0*/  FADD.FTZ R3, R9, R3 ;  /* 0x0000000309037221 */ /* 0x002fca0000010000 */
[----:B------:R-:W1:Y:S01]  /*1b5b0*/  SHFL.BFLY PT, R9, R3, 0x1, 0x1f ;  /* 0x0c201f0003097f89 */ /* 0x000e6200000e0000 */
[----:B---3--:R-:W-:-:S05]  /*1b5c0*/  FADD.FTZ R0, R8, R0 ;  /* 0x0000000008007221 */ /* 0x008fca0000010000 */
[----:B------:R-:W3:Y:S01]  /*1b5d0*/  SHFL.BFLY PT, R8, R0, 0x1, 0x1f ;  /* 0x0c201f0000087f89 */ /* 0x000ee200000e0000 */
[----:B-1----:R-:W-:-:S05]  /*1b5e0*/  FADD.FTZ R9, R3, R9 ;  /* 0x0000000903097221 */ /* 0x002fca0000010000 */
[C---:B------:R-:W-:Y:S01]  /*1b5f0*/  FSETP.NE.FTZ.AND P1, PT, R9.reuse, RZ, PT ;  /* 0x000000ff0900720b */ /* 0x040fe20003f35000 */
[----:B------:R-:W-:Y:S02]  /*1b600*/  IMAD.MOV.U32 R3, RZ, RZ, RZ ;  /* 0x000000ffff037224 */ /* 0x000fe400078e00ff */
[----:B------:R-:W-:-:S10]  /*1b610*/  FMUL.FTZ R10, R9, 0.00390625 ;  /* 0x3b800000090a7820 */ /* 0x000fd40000410000 */
[----:B------:R3:W-:Y:S01]  /*1b620*/  @P1 MUFU.RCP R3, R9 ;  /* 0x0000000900031308 */ /* 0x0007e20000001000 */
[----:B------:R-:W-:Y:S01]  /*1b630*/  FSETP.NE.FTZ.AND P1, PT, R10, RZ, PT ;  /* 0x000000ff0a00720b */ /* 0x000fe20003f35000 */
[----:B---3--:R-:W-:-:S04]  /*1b640*/  FADD.FTZ R9, R0, R8 ;  /* 0x0000000800097221 */ /* 0x008fc80000010000 */
[----:B------:R-:W-:Y:S01]  /*1b650*/  FMUL.FTZ R8, R9, 0.00390625 ;  /* 0x3b80000009087820 */ /* 0x000fe20000410000 */
[----:B------:R-:W-:Y:S02]  /*1b660*/  WARPGROUP.DEPBAR.LE gsb0, 0x0 ;  /* 0x00008000000079c5 */ /* 0x000fe40000010000 */
[----:B------:R-:W-:-:S06]  /*1b670*/  WARPGROUP.ARRIVE ;  /* 0x00000000000079c5 */ /* 0x000fcc0000000000 */
[----:B------:R-:W-:Y:S01]  /*1b680*/  QGMMA.64x256x32.F32.E4M3.E4M3 R24, R184, gdesc[UR4], R24, gsb0 ;  /* 0x03e00004b8187df3 */ /* 0x000fe20008000818 */
[----:B------:R-:W-:Y:S02]  /*1b690*/  FSETP.NE.FTZ.AND P3, PT, R8, RZ, PT ;  /* 0x000000ff0800720b */ /* 0x000fe40003f75000 */
[----:B------:R-:W-:Y:S01]  /*1b6a0*/  FSETP.NE.FTZ.AND P2, PT, R9, RZ, PT ;  /* 0x000000ff0900720b */ /* 0x000fe20003f55000 */
[----:B------:R-:W1:Y:S01]  /*1b6b0*/  @P1 MUFU.LG2 R10, R10 ;  /* 0x0000000a000a1308 */ /* 0x000e620000000c00 */
[----:B------:R-:W-:-:S09]  /*1b6c0*/  IMAD.MOV.U32 R0, RZ, RZ, RZ ;  /* 0x000000ffff007224 */ /* 0x000fd200078e00ff */
[----:B------:R-:W3:Y:S08]  /*1b6d0*/  @P3 MUFU.LG2 R8, R8 ;  /* 0x0000000800083308 */ /* 0x000ef00000000c00 */
[----:B------:R1:W4:Y:S01]  /*1b6e0*/  @P2 MUFU.RCP R0, R9 ;  /* 0x0000000900002308 */ /* 0x0003220000001000 */
[----:B------:R-:W-:Y:S02]  /*1b6f0*/  IMAD.MOV.U32 R162, RZ, RZ, -0x800000 ;  /* 0xff800000ffa27424 */ /* 0x000fe400078e00ff */
[----:B------:R-:W-:-:S02]  /*1b700*/  IMAD.MOV.U32 R163, RZ, RZ, -0x800000 ;  /* 0xff800000ffa37424 */ /* 0x000fc400078e00ff */
[----:B-1----:R-:W-:Y:S01]  /*1b710*/  @P1 FMUL.FTZ R9, R10, 0.69314718246459960938 ;  /* 0x3f3172180a091820 */ /* 0x002fe20000410000 */
[C---:B------:R-:W-:Y:S01]  /*1b720*/  @P1 FMUL.FTZ R10, R2.reuse, 0.69314718246459960938 ;  /* 0x3f317218020a1820 */ /* 0x040fe20000410000 */
[----:B------:R-:W-:Y:S01]  /*1b730*/  @P3 FMUL.FTZ R2, R2, 0.69314718246459960938 ;  /* 0x3f31721802023820 */ /* 0x000fe20000410000 */
[----:B---3--:R-:W-:Y:S02]  /*1b740*/  @P3 FMUL.FTZ R8, R8, 0.69314718246459960938 ;  /* 0x3f31721808083820 */ /* 0x008fe40000410000 */
[----:B------:R-:W-:-:S02]  /*1b750*/  @P1 FFMA.FTZ R163, R10, R5, R9 ;  /* 0x000000050aa31223 */ /* 0x000fc40000010009 */
[----:B------:R-:W-:Y:S01]  /*1b760*/  @P3 FFMA.FTZ R162, R2, R6, R8 ;  /* 0x0000000602a23223 */ /* 0x000fe20000010008 */
[-C--:B--2---:R-:W-:Y:S01]  /*1b770*/  FMUL.FTZ R3, R3, R7.reuse ;  /* 0x0000000703037220 */ /* 0x084fe20000410000 */
[----:B----4-:R-:W-:Y:S01]  /*1b780*/  FMUL.FTZ R2, R0, R7 ;  /* 0x0000000700027220 */ /* 0x010fe20000410000 */
[----:B------:R-:W-:-:S02]  /*1b790*/  WARPGROUP.DEPBAR.LE gsb0, 0x0 ;  /* 0x00008000000079c5 */ /* 0x000fc40000010000 */
[----:B------:R-:W-:Y:S05]  /*1b7a0*/  @!P0 BRA `(.L_x_1620) ;  /* 0x0000000000048947 */ /* 0x000fea0003800000 */
[----:B------:R-:W-:Y:S01]  /*1b7b0*/  BPT.TRAP 0x1 ;  /* 0x000000040000795c */ /* 0x000fe20000300000 */
.L_x_1620:
        /* <DEDUP_REMOVED lines=9> */
[----:B------:R-:W-:Y:S01]  /*1b850*/  ISETP.NE.AND P1, PT, R200, 0x2, PT ;  /* 0x00000002c800780c */ /* 0x000fe20003f25270 */
        /* <DEDUP_REMOVED lines=9> */
[-C--:B-1----:R-:W-:Y:S01]  /*1b8f0*/  FMUL.FTZ R0, R29, R3.reuse ;  /* 0x000000031d007220 */ /* 0x082fe20000410000 */
        /* <DEDUP_REMOVED lines=119> */
.L_x_1490:
[----:B------:R-:W-:Y:S05]  /*1c070*/  WARPSYNC.ALL ;  /* 0x0000000000007948 */ /* 0x000fea0003800000 */
[----:B------:R-:W1:Y:S08]  /*1c080*/  S2UR UR42, SR_CgaCtaId ;  /* 0x00000000002a79c3 */ /* 0x000e700000008800 */
[----:B------:R-:W-:Y:S01]  /*1c090*/  BAR.SYNC.DEFER_BLOCKING 0x5, 0x180 ;  /* 0x0146000000007b1d */ /* 0x000fe20000010000 */
[----:B------:R-:W-:-:S05]  /*1c0a0*/  ISETP.NE.AND P1, PT, R217, RZ, PT ;  /* 0x000000ffd900720c */ /* 0x000fca0003f25270 */
[----:B------:R-:W-:Y:S01]  /*1c0b0*/  UMOV UR4, 0x400 ;  /* 0x0000040000047882 */ /* 0x000fe20000000000 */
[----:B------:R-:W-:Y:S07]  /*1c0c0*/  BSSY B0, `(.L_x_1621) ;  /* 0x00006da000007945 */ /* 0x000fee0003800000 */
[----:B------:R-:W2:Y:S01]  /*1c0d0*/  @!P1 LDC R217, c[0x0][0xad4] ;  /* 0x0002b500ffd99b82 */ /* 0x000ea20000000800 */
[----:B-1----:R-:W-:-:S06]  /*1c0e0*/  ULEA UR4, UR42, UR4, 0x18 ;  /* 0x000000042a047291 */ /* 0x002fcc000f8ec03f */
[----:B------:R-:W-:-:S05]  /*1c0f0*/  IMAD.U32 R16, RZ, RZ, UR4 ;  /* 0x00000004ff107e24 */ /* 0x000fca000f8e00ff */
[----:B------:R1:W3:Y:S01]  /*1c100*/  LDS.128 R204, [R16+0x284d0] ;  /* 0x0284d00010cc7984 */ /* 0x0002e20000000c00 */
[----:B------:R-:W-:Y:S06]  /*1c110*/  BAR.ARV 0x4, 0x180 ;  /* 0x0106000000007b1d */ /* 0x000fec0000002000 */
[----:B------:R-:W-:Y:S05]  /*1c120*/  @P0 BRA `(.L_x_1622) ;  /* 0x0000005c00c00947 */ /* 0x000fea0003800000 */
[----:B------:R-:W4:Y:S01]  /*1c130*/  LDL R3, [R1+0xac] ;  /* 0x0000ac0001037983 */ /* 0x000f220000100800 */
[----:B------:R-:W-:Y:S01]  /*1c140*/  ULDC.64 UR4, c[0x4][0x110] ;  /* 0x0100440000047ab9 */ /* 0x000fe20000000a00 */
[----:B------:R-:W0:Y:S01]  /*1c150*/  S2R R2, SR_SWINHI ;  /* 0x0000000000027919 */ /* 0x000e220000002f00 */
[----:B------:R-:W-:Y:S02]  /*1c160*/  MOV R32, R16 ;  /* 0x0000001000207202 */ /* 0x000fe40000000f00 */
[----:B0-----:R-:W-:-:S03]  /*1c170*/  MOV R33, R2 ;  /* 0x0000000200217202 */ /* 0x001fc60000000f00 */
[----:B----4-:R-:W-:-:S03]  /*1c180*/  IMAD.WIDE R2, R3, 0x2, R32 ;  /* 0x0000000203027825 */ /* 0x010fc600078e0220 */
[C---:B-----5:R-:W-:Y:S02]  /*1c190*/  IADD3 R38, P5, R2.reuse, 0xc000, RZ ;  /* 0x0000c00002267810 */ /* 0x060fe40007fbe0ff */
[----:B------:R-:W-:Y:S02]  /*1c1a0*/  IADD3 R42, P1, R2, 0xc060, RZ ;  /* 0x0000c060022a7810 */ /* 0x000fe40007f3e0ff */
[----:B------:R-:W-:Y:S02]  /*1c1b0*/  LOP3.LUT R39, R38, 0x380, RZ, 0xc0, !PT ;  /* 0x0000038026277812 */ /* 0x000fe400078ec0ff */
[----:B------:R-:W-:Y:S01]  /*1c1c0*/  LOP3.LUT R4, R42, 0x380, RZ, 0xc0, !PT ;  /* 0x000003802a047812 */ /* 0x000fe200078ec0ff */
[----:B------:R-:W-:Y:S01]  /*1c1d0*/  IMAD.X R43, RZ, RZ, R3, P1 ;  /* 0x000000ffff2b7224 */ /* 0x000fe200008e0603 */
[----:B------:R-:W-:Y:S02]  /*1c1e0*/  SHF.R.U64 R39, R39, 0x3, RZ ;  /* 0x0000000327277819 */ /* 0x000fe400000012ff */
[----:B------:R-:W-:-:S02]  /*1c1f0*/  IADD3 R46, P0, R2, 0xc040, RZ ;  /* 0x0000c040022e7810 */ /* 0x000fc40007f1e0ff */
[----:B------:R-:W-:Y:S01]  /*1c200*/  LOP3.LUT R38, R39, R38, RZ, 0x3c, !PT ;  /* 0x0000002627267212 */ /* 0x000fe200078e3cff */
[--C-:B------:R-:W-:Y:S01]  /*1c210*/  IMAD.X R39, RZ, RZ, R3.reuse, P5 ;  /* 0x000000ffff277224 */ /* 0x100fe200028e0603 */
[----:B------:R-:W-:Y:S02]  /*1c220*/  SHF.R.U64 R4, R4, 0x3, RZ ;  /* 0x0000000304047819 */ /* 0x000fe400000012ff */
[----:B------:R-:W-:Y:S02]  /*1c230*/  LOP3.LUT R47, R46, 0x380, RZ, 0xc0, !PT ;  /* 0x000003802e2f7812 */ /* 0x000fe400078ec0ff */
[C---:B------:R-:W-:Y:S02]  /*1c240*/  IADD3 R20, P5, R2.reuse, 0x4040, RZ ;  /* 0x0000404002147810 */ /* 0x040fe40007fbe0ff */
[----:B------:R-:W-:Y:S02]  /*1c250*/  IADD3 R26, P4, R2, 0x8060, RZ ;  /* 0x00008060021a7810 */ /* 0x000fe40007f9e0ff */
[----:B------:R-:W-:Y:S01]  /*1c260*/  LOP3.LUT R42, R4, R42, RZ, 0x3c, !PT ;  /* 0x0000002a042a7212 */ /* 0x000fe200078e3cff */
[----:B------:R-:W-:Y:S01]  /*1c270*/  IMAD.X R21, RZ, RZ, R3, P5 ;  /* 0x000000ffff157224 */ /* 0x000fe200028e0603 */
[----:B------:R-:W-:-:S02]  /*1c280*/  SHF.R.U64 R47, R47, 0x3, RZ ;  /* 0x000000032f2f7819 */ /* 0x000fc400000012ff */
[----:B------:R-:W-:Y:S02]  /*1c290*/  LOP3.LUT R4, R20, 0x380, RZ, 0xc0, !PT ;  /* 0x0000038014047812 */ /* 0x000fe400078ec0ff */
[----:B------:R-:W-:Y:S02]  /*1c2a0*/  LOP3.LUT R27, R26, 0x380, RZ, 0xc0, !PT ;  /* 0x000003801a1b7812 */ /* 0x000fe400078ec0ff */
[----:B------:R-:W-:Y:S01]  /*1c2b0*/  LOP3.LUT R46, R47, R46, RZ, 0x3c, !PT ;  /* 0x0000002e2f2e7212 */ /* 0x000fe200078e3cff */
[----:B------:R-:W-:Y:S01]  /*1c2c0*/  IMAD.X R47, RZ, RZ, R3, P0 ;  /* 0x000000ffff2f7224 */ /* 0x000fe200000e0603 */
[----:B------:R-:W-:Y:S02]  /*1c2d0*/  SHF.R.U64 R4, R4, 0x3, RZ ;  /* 0x0000000304047819 */ /* 0x000fe400000012ff */
[----:B------:R-:W-:Y:S02]  /*1c2e0*/  IADD3 R34, P3, R2, 0xc020, RZ ;  /* 0x0000c02002227810 */ /* 0x000fe40007f7e0ff */
[----:B------:R-:W-:-:S02]  /*1c2f0*/  SHF.R.U64 R27, R27, 0x3, RZ ;  /* 0x000000031b1b7819 */ /* 0x000fc400000012ff */
[----:B------:R-:W-:Y:S02]  /*1c300*/  LOP3.LUT R20, R4, R20, RZ, 0x3c, !PT ;  /* 0x0000001404147212 */ /* 0x000fe400078e3cff */
[----:B------:R-:W-:Y:S02]  /*1c310*/  MOV R9, R42 ;  /* 0x0000002a00097202 */ /* 0x000fe40000000f00 */
[----:B------:R-:W-:Y:S02]  /*1c320*/  LOP3.LUT R35, R34, 0x380, RZ, 0xc0, !PT ;  /* 0x0000038022237812 */ /* 0x000fe400078ec0ff */
[----:B------:R-:W-:Y:S01]  /*1c330*/  LOP3.LUT R26, R27, R26, RZ, 0x3c, !PT ;  /* 0x0000001a1b1a7212 */ /* 0x000fe200078e3cff */
[----:B------:R-:W-:Y:S01]  /*1c340*/  IMAD.X R27, RZ, RZ, R3, P4 ;  /* 0x000000ffff1b7224 */ /* 0x000fe200020e0603 */
[----:B------:R-:W-:Y:S01]  /*1c350*/  MOV R4, R46 ;  /* 0x0000002e00047202 */ /* 0x000fe20000000f00 */
[----:B------:R-:W-:Y:S01]  /*1c360*/  STL [R1+0x94], R9 ;  /* 0x0000940901007387 */ /* 0x000fe20000100800 */
[----:B------:R-:W-:-:S02]  /*1c370*/  IADD3 R42, P4, R2, 0x4020, RZ ;  /* 0x00004020022a7810 */ /* 0x000fc40007f9e0ff */
[----:B------:R-:W-:Y:S01]  /*1c380*/  IADD3 R30, P2, R2, 0x8040, RZ ;  /* 0x00008040021e7810 */ /* 0x000fe20007f5e0ff */
[----:B------:R0:W-:Y:S01]  /*1c390*/  STL [R1+0x90], R4 ;  /* 0x0000900401007387 */ /* 0x0001e20000100800 */
[----:B------:R-:W-:Y:S01]  /*1c3a0*/  SHF.R.U64 R35, R35, 0x3, RZ ;  /* 0x0000000323237819 */ /* 0x000fe200000012ff */
[--C-:B------:R-:W-:Y:S01]  /*1c3b0*/  IMAD.X R43, RZ, RZ, R3.reuse, P4 ;  /* 0x000000ffff2b7224 */ /* 0x100fe200020e0603 */
[----:B------:R-:W-:Y:S02]  /*1c3c0*/  LOP3.LUT R31, R30, 0x380, RZ, 0xc0, !PT ;  /* 0x000003801e1f7812 */ /* 0x000fe400078ec0ff */
[----:B------:R-:W-:Y:S01]  /*1c3d0*/  LOP3.LUT R34, R35, R34, RZ, 0x3c, !PT ;  /* 0x0000002223227212 */ /* 0x000fe200078e3cff */
[----:B------:R-:W-:Y:S01]  /*1c3e0*/  IMAD.X R35, RZ, RZ, R3, P3 ;  /* 0x000000ffff237224 */ /* 0x000fe200018e0603 */
[----:B------:R-:W-:Y:S02]  /*1c3f0*/  SHF.R.U64 R31, R31, 0x3, RZ ;  /* 0x000000031f1f7819 */ /* 0x000fe400000012ff */
[----:B------:R-:W-:-:S02]  /*1c400*/  IADD3 R10, P1, R2, 0x8020, RZ ;  /* 0x00008020020a7810 */ /* 0x000fc40007f3e0ff */
[----:B0-----:R-:W-:Y:S02]  /*1c410*/  LOP3.LUT R4, R42, 0x380, RZ, 0xc0, !PT ;  /* 0x000003802a047812 */ /* 0x001fe400078ec0ff */
[----:B------:R-:W-:Y:S02]  /*1c420*/  MOV R9, R34 ;  /* 0x0000002200097202 */ /* 0x000fe40000000f00 */
[----:B------:R-:W-:Y:S02]  /*1c430*/  SHF.R.U64 R4, R4, 0x3, RZ ;  /* 0x0000000304047819 */ /* 0x000fe400000012ff */
[----:B------:R-:W-:Y:S01]  /*1c440*/  LOP3.LUT R30, R31, R30, RZ, 0x3c, !PT ;  /* 0x0000001e1f1e7212 */ /* 0x000fe200078e3cff */
[----:B------:R-:W-:Y:S01]  /*1c450*/  IMAD.X R31, RZ, RZ, R3, P2 ;  /* 0x000000ffff1f7224 */ /* 0x000fe200010e0603 */
[----:B------:R-:W-:Y:S01]  /*1c460*/  LOP3.LUT R42, R4, R42, RZ, 0x3c, !PT ;  /* 0x0000002a042a7212 */ /* 0x000fe200078e3cff */
[----:B------:R0:W-:Y:S01]  /*1c470*/  STL [R1+0x8c], R9 ;  /* 0x00008c0901007387 */ /* 0x0001e20000100800 */
[----:B------:R-:W-:-:S02]  /*1c480*/  MOV R4, R38 ;  /* 0x0000002600047202 */ /* 0x000fc40000000f00 */
[----:B------:R-:W-:Y:S02]  /*1c490*/  IADD3 R34, P2, R2, 0x4000, RZ ;  /* 0x0000400002227810 */ /* 0x000fe40007f5e0ff */
[----:B------:R-:W-:Y:S01]  /*1c4a0*/  LOP3.LUT R11, R10, 0x380, RZ, 0xc0, !PT ;  /* 0x000003800a0b7812 */ /* 0x000fe200078ec0ff */
[----:B------:R4:W-:Y:S01]  /*1c4b0*/  STL [R1+0x88], R4 ;  /* 0x0000880401007387 */ /* 0x0009e20000100800 */
[----:B------:R-:W-:Y:S01]  /*1c4c0*/  IADD3 R12, P0, R2, 0x8000, RZ ;  /* 0x00008000020c7810 */ /* 0x000fe20007f1e0ff */
[--C-:B------:R-:W-:Y:S01]  /*1c4d0*/  IMAD.X R35, RZ, RZ, R3.reuse, P2 ;  /* 0x000000ffff237224 */ /* 0x100fe200010e0603 */
[----:B------:R-:W-:Y:S02]  /*1c4e0*/  SHF.R.U64 R11, R11, 0x3, RZ ;  /* 0x000000030b0b7819 */ /* 0x000fe400000012ff */
[----:B0-----:R-:W-:Y:S02]  /*1c4f0*/  MOV R9, R26 ;  /* 0x0000001a00097202 */ /* 0x001fe40000000f00 */
[----:B------:R-:W-:Y:S01]  /*1c500*/  LOP3.LUT R10, R11, R10, RZ, 0x3c, !PT ;  /* 0x0000000a0b0a7212 */ /* 0x000fe200078e3cff */
[----:B------:R-:W-:Y:S01]  /*1c510*/  IMAD.X R11, RZ, RZ, R3, P1 ;  /* 0x000000ffff0b7224 */ /* 0x000fe200008e0603 */
[----:B------:R-:W-:Y:S01]  /*1c520*/  LOP3.LUT R13, R12, 0x380, RZ, 0xc0, !PT ;  /* 0x000003800c0d7812 */ /* 0x000fe200078ec0ff */
[----:B------:R0:W-:Y:S01]  /*1c530*/  STL [R1+0x84], R9 ;  /* 0x0000840901007387 */ /* 0x0001e20000100800 */
[----:B----4-:R-:W-:-:S02]  /*1c540*/  LOP3.LUT R4, R34, 0x380, RZ, 0xc0, !PT ;  /* 0x0000038022047812 */ /* 0x010fc400078ec0ff */
[----:B------:R-:W-:Y:S02]  /*1c550*/  IADD3 R14, P3, R2, 0x4060, RZ ;  /* 0x00004060020e7810 */ /* 0x000fe40007f7e0ff */
[----:B------:R-:W-:Y:S02]  /*1c560*/  SHF.R.U64 R4, R4, 0x3, RZ ;  /* 0x0000000304047819 */ /* 0x000fe400000012ff */
[----:B------:R-:W-:Y:S02]  /*1c570*/  IADD3 R26, P1, R2, 0x60, RZ ;  /* 0x00000060021a7810 */ /* 0x000fe40007f3e0ff */
[----:B------:R-:W-:Y:S02]  /*1c580*/  LOP3.LUT R34, R4, R34, RZ, 0x3c, !PT ;  /* 0x0000002204227212 */ /* 0x000fe400078e3cff */
[----:B------:R-:W-:Y:S01]  /*1c590*/  MOV R4, R30 ;  /* 0x0000001e00047202 */ /* 0x000fe20000000f00 */
[----:B------:R-:W-:Y:S01]  /*1c5a0*/  IMAD.X R27, RZ, RZ, R3, P1 ;  /* 0x000000ffff1b7224 */ /* 0x000fe200008e0603 */
[----:B------:R-:W-:-:S02]  /*1c5b0*/  SHF.R.U64 R13, R13, 0x3, RZ ;  /* 0x000000030d0d7819 */ /* 0x000fc400000012ff */
[----:B------:R-:W-:Y:S01]  /*1c5c0*/  LOP3.LUT R15, R14, 0x380, RZ, 0xc0, !PT ;  /* 0x000003800e0f7812 */ /* 0x000fe200078ec0ff */
[----:B------:R4:W-:Y:S01]  /*1c5d0*/  STL [R1+0x80], R4 ;  /* 0x0000800401007387 */ /* 0x0009e20000100800 */
[----:B------:R-:W-:Y:S01]  /*1c5e0*/  LOP3.LUT R12, R13, R12, RZ, 0x3c, !PT ;  /* 0x0000000c0d0c7212 */ /* 0x000fe200078e3cff */
[--C-:B------:R-:W-:Y:S01]  /*1c5f0*/  IMAD.X R13, RZ, RZ, R3.reuse, P0 ;  /* 0x000000ffff0d7224 */ /* 0x100fe200000e0603 */
[----:B------:R-:W-:Y:S02]  /*1c600*/  SHF.R.U64 R15, R15, 0x3, RZ ;  /* 0x000000030f0f7819 */ /* 0x000fe400000012ff */
[----:B0-----:R-:W-:Y:S02]  /*1c610*/  MOV R9, R10 ;  /* 0x0000000a00097202 */ /* 0x001fe40000000f00 */
[----:B------:R-:W-:Y:S01]  /*1c620*/  LOP3.LUT R14, R15, R14, RZ, 0x3c, !PT ;  /* 0x0000000e0f0e7212 */ /* 0x000fe200078e3cff */
[----:B------:R-:W-:Y:S01]  /*1c630*/  IMAD.X R15, RZ, RZ, R3, P3 ;  /* 0x000000ffff0f7224 */ /* 0x000fe200018e0603 */
[----:B------:R-:W-:Y:S01]  /*1c640*/  IADD3 R10, P0, R2, 0x40, RZ ;  /* 0x00000040020a7810 */ /* 0x000fe20007f1e0ff */
[----:B------:R0:W-:Y:S01]  /*1c650*/  STL [R1+0x7c], R9 ;  /* 0x00007c0901007387 */ /* 0x0001e20000100800 */
[----:B----4-:R-:W-:-:S03]  /*1c660*/  LOP3.LUT R4, R26, 0x380, RZ, 0xc0, !PT ;  /* 0x000003801a047812 */ /* 0x010fc600078ec0ff */
[----:B------:R-:W-:Y:S01]  /*1c670*/  IMAD.X R11, RZ, RZ, R3, P0 ;  /* 0x000000ffff0b7224 */ /* 0x000fe200000e0603 */
[----:B------:R-:W-:-:S04]  /*1c680*/  SHF.R.U64 R4, R4, 0x3, RZ ;  /* 0x0000000304047819 */ /* 0x000fc800000012ff */
[----:B------:R-:W-:Y:S02]  /*1c690*/  LOP3.LUT R26, R4, R26, RZ, 0x3c, !PT ;  /* 0x0000001a041a7212 */ /* 0x000fe400078e3cff */
[----:B------:R-:W-:Y:S02]  /*1c6a0*/  MOV R4, R12 ;  /* 0x0000000c00047202 */ /* 0x000fe40000000f00 */
[----:B0-----:R-:W-:-:S03]  /*1c6b0*/  MOV R9, R14 ;  /* 0x0000000e00097202 */ /* 0x001fc60000000f00 */
[----:B------:R0:W-:Y:S04]  /*1c6c0*/  STL [R1+0x78], R4 ;  /* 0x0000780401007387 */ /* 0x0001e80000100800 */
[----:B------:R4:W-:Y:S01]  /*1c6d0*/  STL [R1+0x74], R9 ;  /* 0x0000740901007387 */ /* 0x0009e20000100800 */
[----:B0-----:R-:W-:Y:S02]  /*1c6e0*/  MOV R4, R20 ;  /* 0x0000001400047202 */ /* 0x001fe40000000f00 */
[----:B----4-:R-:W-:-:S03]  /*1c6f0*/  MOV R9, R42 ;  /* 0x0000002a00097202 */ /* 0x010fc60000000f00 */
[----:B------:R0:W-:Y:S04]  /*1c700*/  STL [R1+0x70], R4 ;  /* 0x0000700401007387 */ /* 0x0001e80000100800 */
[----:B------:R4:W-:Y:S01]  /*1c710*/  STL [R1+0x6c], R9 ;  /* 0x00006c0901007387 */ /* 0x0009e20000100800 */
[----:B0-----:R-:W-:Y:S02]  /*1c720*/  MOV R4, R34 ;  /* 0x0000002200047202 */ /* 0x001fe40000000f00 */
[----:B----4-:R-:W-:-:S03]  /*1c730*/  MOV R9, R26 ;  /* 0x0000001a00097202 */ /* 0x010fc60000000f00 */
[----:B------:R0:W-:Y:S04]  /*1c740*/  STL [R1+0x68], R4 ;  /* 0x0000680401007387 */ /* 0x0001e80000100800 */
[----:B------:R4:W-:Y:S01]  /*1c750*/  STL [R1+0x64], R9 ;  /* 0x0000640901007387 */ /* 0x0009e20000100800 */
[----:B0-----:R-:W-:-:S04]  /*1c760*/  LOP3.LUT R4, R10, 0x380, RZ, 0xc0, !PT ;  /* 0x000003800a047812 */ /* 0x001fc800078ec0ff */
[----:B------:R-:W-:-:S04]  /*1c770*/  SHF.R.U64 R4, R4, 0x3, RZ ;  /* 0x0000000304047819 */ /* 0x000fc800000012ff */
[----:B------:R-:W-:-:S04]  /*1c780*/  LOP3.LUT R10, R4, R10, RZ, 0x3c, !PT ;  /* 0x0000000a040a7212 */ /* 0x000fc800078e3cff */
[----:B----4-:R-:W-:Y:S02]  /*1c790*/  MOV R9, R10 ;  /* 0x0000000a00097202 */ /* 0x010fe40000000f00 */
[----:B------:R-:W-:-:S03]  /*1c7a0*/  IADD3 R10, P0, R2, 0x20, RZ ;  /* 0x00000020020a7810 */ /* 0x000fc60007f1e0ff */
[----:B------:R0:W-:Y:S01]  /*1c7b0*/  STL [R1+0x60], R9 ;  /* 0x0000600901007387 */ /* 0x0001e20000100800 */
[----:B------:R-:W-:Y:S01]  /*1c7c0*/  LOP3.LUT R4, R10, 0x380, RZ, 0xc0, !PT ;  /* 0x000003800a047812 */ /* 0x000fe200078ec0ff */
[----:B------:R-:W-:-:S03]  /*1c7d0*/  IMAD.X R11, RZ, RZ, R3, P0 ;  /* 0x000000ffff0b7224 */ /* 0x000fc600000e0603 */
[----:B------:R-:W-:-:S04]  /*1c7e0*/  SHF.R.U64 R4, R4, 0x3, RZ ;  /* 0x0000000304047819 */ /* 0x000fc800000012ff */
[----:B------:R-:W-:Y:S02]  /*1c7f0*/  LOP3.LUT R10, R4, R10, RZ, 0x3c, !PT ;  /* 0x0000000a040a7212 */ /* 0x000fe400078e3cff */
[----:B------:R-:W-:Y:S02]  /*1c800*/  LOP3.LUT R4, R2, 0x380, RZ, 0xc0, !PT ;  /* 0x0000038002047812 */ /* 0x000fe400078ec0ff */
[----:B0-----:R-:W-:Y:S02]  /*1c810*/  MOV R9, R10 ;  /* 0x0000000a00097202 */ /* 0x001fe40000000f00 */
[----:B------:R-:W-:-:S03]  /*1c820*/  SHF.R.U64 R4, R4, 0x3, RZ ;  /* 0x0000000304047819 */ /* 0x000fc600000012ff */
[----:B------:R0:W-:Y:S01]  /*1c830*/  STL [R1+0x5c], R9 ;  /* 0x00005c0901007387 */ /* 0x0001e20000100800 */
[----:B------:R-:W-:-:S04]  /*1c840*/  LOP3.LUT R2, R4, R2, RZ, 0x3c, !PT ;  /* 0x0000000204027212 */ /* 0x000fc800078e3cff */
[----:B------:R-:W-:Y:S01]  /*1c850*/  MOV R3, R2 ;  /* 0x0000000200037202 */ /* 0x000fe20000000f00 */
[----:B0-----:R-:W0:Y:S04]  /*1c860*/  S2R R9, SR_TID.X ;  /* 0x0000000000097919 */ /* 0x001e280000002100 */
[----:B------:R4:W-:Y:S01]  /*1c870*/  STL [R1+0x58], R3 ;  /* 0x0000580301007387 */ /* 0x0009e20000100800 */
[----:B0-----:R-:W-:-:S04]  /*1c880*/  LOP3.LUT P0, R2, R9, 0x3, RZ, 0xc0, !PT ;  /* 0x0000000309027812 */ /* 0x001fc8000780c0ff */
[----:B------:R-:W-:Y:S01]  /*1c890*/  ISETP.EQ.OR P0, PT, R2, 0x3, !P0 ;  /* 0x000000030200780c */ /* 0x000fe20004702670 */
[----:B------:R-:W-:-:S03]  /*1c8a0*/  IMAD.SHL.U32 R2, R9, 0x4, RZ ;  /* 0x0000000409027824 */ /* 0x000fc600078e00ff */
[----:B------:R-:W-:Y:S02]  /*1c8b0*/  SEL R13, R28, R0, P0 ;  /* 0x000000001c0d7207 */ /* 0x000fe40000000000 */
[----:B------:R-:W-:Y:S02]  /*1c8c0*/  LOP3.LUT R2, R2, 0xc, RZ, 0xc0, !PT ;  /* 0x0000000c02027812 */ /* 0x000fe400078ec0ff */
[----:B------:R-:W-:Y:S02]  /*1c8d0*/  SEL R21, R0, R28, P0 ;  /* 0x0000001c00157207 */ /* 0x000fe40000000000 */
[----:B------:R-:W-:Y:S02]  /*1c8e0*/  IADD3 R2, P1, R2, UR4, RZ ;  /* 0x0000000402027c10 */ /* 0x000fe4000ff3e0ff */
[----:B------:R-:W-:Y:S01]  /*1c8f0*/  SEL R4, R5, R25, P0 ;  /* 0x0000001905047207 */ /* 0x000fe20000000000 */
[----:B------:R-:W-:Y:S01]  /*1c900*/  UMOV UR4, 0xffffffff ;  /* 0xffffffff00047882 */ /* 0x000fe20000000000 */
[----:B------:R-:W-:Y:S01]  /*1c910*/  SEL R5, R25, R5, P0 ;  /* 0x0000000519057207 */ /* 0x000fe20000000000 */
[----:B----4-:R-:W-:-:S05]  /*1c920*/  IMAD.X R3, RZ, RZ, UR5, P1 ;  /* 0x00000005ff037e24 */ /* 0x010fca00088e06ff */
[----:B------:R0:W5:Y:S01]  /*1c930*/  LDG.E.CONSTANT R0, desc[UR46][R2.64] ;  /* 0x0000002e02007981 */ /* 0x000162000c1e9900 */
[----:B------:R-:W-:Y:S05]  /*1c940*/  BRA.DIV UR4, `(.L_x_1623) ;  /* 0x000000fe04fc7947 */ /* 0x000fea000b800000 */
[----:B0----5:R-:W-:Y:S01]  /*1c950*/  LOP3.LUT R2, R0, 0x2, RZ, 0x3c, !PT ;  /* 0x0000000200027812 */ /* 0x021fe200078e3cff */
[----:B------:R-:W-:Y:S01]  /*1c960*/  SHFL.IDX PT, R4, R4, R0, 0x1c1f ;  /* 0x001c1f0004047589 */ /* 0x000fe200000e0000 */
        /* <DEDUP_REMOVED lines=18> */
[----:B------:R-:W-:Y:S02]  /*1ca90*/  SEL R10, R7, R8, P0 ;  /* 0x00000008070a7207 */ /* 0x000fe40000000000 */
[----:B------:R-:W-:Y:S01]  /*1caa0*/  SEL R62, R66, R67, P0 ;  /* 0x00000043423e7207 */ /* 0x000fe20000000000 */
[----:B------:R-:W-:Y:S01]  /*1cab0*/  SHFL.IDX PT, R55, R55, R2, 0x1c1f ;  /* 0x001c1f0237377589 */ /* 0x000fe200000e0000 */
[----:B0-----:R-:W-:Y:S02]  /*1cac0*/  SEL R9, R4, R5, P0 ;  /* 0x0000000504097207 */ /* 0x001fe40000000000 */
[----:B------:R-:W-:Y:S01]  /*1cad0*/  SEL R30, R29, R57, P0 ;  /* 0x000000391d1e7207 */ /* 0x000fe20000000000 */
[----:B------:R-:W-:Y:S01]  /*1cae0*/  SHFL.IDX PT, R54, R54, R0, 0x1c1f ;  /* 0x001c1f0036367589 */ /* 0x000fe200000e0000 */
[----:B------:R-:W-:-:S02]  /*1caf0*/  SEL R38, R60, R61, P0 ;  /* 0x0000003d3c267207 */ /* 0x000fc40000000000 */
[----:B------:R-:W-:Y:S01]  /*1cb00*/  SEL R67, R67, R66, P0 ;  /* 0x0000004243437207 */ /* 0x000fe20000000000 */
[----:B------:R0:W-:Y:S01]  /*1cb10*/  STL [R1+0x20], R9 ;  /* 0x0000200901007387 */ /* 0x0001e20000100800 */
[----:B------:R-:W-:Y:S02]  /*1cb20*/  SEL R39, R52, R53, P0 ;  /* 0x0000003534277207 */ /* 0x000fe40000000000 */
[----:B------:R-:W-:Y:S01]  /*1cb30*/  SEL R29, R57, R29, P0 ;  /* 0x0000001d391d7207 */ /* 0x000fe20000000000 */
[----:B------:R-:W-:Y:S01]  /*1cb40*/  SHFL.IDX PT, R59, R59, R2, 0x1c1f ;  /* 0x001c1f023b3b7589 */ /* 0x000fe200000e0000 */
[----:B------:R-:W-:Y:S02]  /*1cb50*/  SEL R60, R61, R60, P0 ;  /* 0x0000003c3d3c7207 */ /* 0x000fe40000000000 */
[----:B------:R-:W-:Y:S01]  /*1cb60*/  SEL R66, R70, R71, P0 ;  /* 0x0000004746427207 */ /* 0x000fe20000000000 */
[----:B------:R-:W-:Y:S01]  /*1cb70*/  SHFL.IDX PT, R39, R39, R0, 0x1c1f ;  /* 0x001c1f0027277589 */ /* 0x000fe200000e0000 */
[----:B------:R-:W-:-:S02]  /*1cb80*/  SEL R34, R48, R49, P0 ;  /* 0x0000003130227207 */ /* 0x000fc40000000000 */
[----:B0-----:R-:W-:Y:S01]  /*1cb90*/  SEL R9, R8, R7, P0 ;  /* 0x0000000708097207 */ /* 0x001fe20000000000 */
        /* <DEDUP_REMOVED lines=42> */
[----:B------:R-:W0:Y:S01]  /*1ce40*/  SHFL.IDX PT, R76, R76, R2, 0x1c1f ;  /* 0x001c1f024c4c7589 */ /* 0x000e2200000e0000 */
        /* <DEDUP_REMOVED lines=41> */
[----:B------:R-:W2:Y:S01]  /*1d0e0*/  SHFL.IDX PT, R96, R96, R2, 0x1c1f ;  /* 0x001c1f0260607589 */ /* 0x000ea200000e0000 */
[----:B------:R-:W-:Y:S02]  /*1d0f0*/  SEL R118, R119, R118, P0 ;  /* 0x0000007677767207 */ /* 0x000fe40000000000 */
[----:B------:R-:W-:Y:S01]  /*1d100*/  SEL R68, R69, R68, P0 ;  /* 0x0000004445447207 */ /* 0x000fe20000000000 */
[----:B------:R-:W3:Y:S01]  /*1d110*/  SHFL.IDX PT, R100, R100, R2, 0x1c1f ;  /* 0x001c1f0264647589 */ /* 0x000ee200000e0000 */
[----:B------:R-:W-:-:S02]  /*1d120*/  SEL R72, R73, R72, P0 ;  /* 0x0000004849487207 */ /* 0x000fc40000000000 */
[----:B------:R-:W-:Y:S01]  /*1d130*/  SEL R80, R81, R80, P0 ;  /* 0x0000005051507207 */ /* 0x000fe20000000000 */
[----:B------:R-:W-:Y:S01]  /*1d140*/  SHFL.IDX PT, R66, R66, R0, 0x1c1f ;  /* 0x001c1f0042427589 */ /* 0x000fe200000e0000 */
[----:B------:R-:W-:Y:S02]  /*1d150*/  SEL R128, R129, R128, P0 ;  /* 0x0000008081807207 */ /* 0x000fe40000000000 */
[----:B------:R-:W-:Y:S01]  /*1d160*/  SEL R157, R157, R56, P0 ;  /* 0x000000389d9d7207 */ /* 0x000fe20000000000 */
[----:B------:R-:W3:Y:S01]  /*1d170*/  SHFL.IDX PT, R71, R71, R2, 0x1c1f ;  /* 0x001c1f0247477589 */ /* 0x000ee200000e0000 */
        /* <DEDUP_REMOVED lines=59> */
[----:B------:R-:W3:Y:S01]  /*1d530*/  SHFL.IDX PT, R116, R116, R2, 0x1c1f ;  /* 0x001c1f0274747589 */ /* 0x000ee200000e0000 */
[----:B----4-:R-:W-:Y:S02]  /*1d540*/  SEL R4, R3, R6, P0 ;  /* 0x0000000603047207 */ /* 0x010fe40000000000 */
[----:B------:R-:W-:Y:S01]  /*1d550*/  SEL R3, R6, R3, P0 ;  /* 0x0000000306037207 */ /* 0x000fe20000000000 */
[----:B------:R-:W-:Y:S01]  /*1d560*/  SHFL.IDX PT, R57, R57, R0, 0x1c1f ;  /* 0x001c1f0039397589 */ /* 0x000fe200000e0000 */
[----:B0-----:R-:W-:Y:S02]  /*1d570*/  SEL R176, R36, R76, P0 ;  /* 0x0000004c24b07207 */ /* 0x001fe40000000000 */
[----:B------:R-:W-:Y:S01]  /*1d580*/  SEL R175, R76, R36, P0 ;  /* 0x000000244caf7207 */ /* 0x000fe20000000000 */
[----:B------:R-:W-:Y:S01]  /*1d590*/  SHFL.IDX PT, R120, R120, R2, 0x1c1f ;  /* 0x001c1f0278787589 */ /* 0x000fe200000e0000 */
[----:B-1----:R-:W-:-:S02]  /*1d5a0*/  SEL R36, R44, R40, P0 ;  /* 0x000000282c247207 */ /* 0x002fc40000000000 */
        /* <DEDUP_REMOVED lines=12> */
[----:B--2---:R-:W-:Y:S01]  /*1d670*/  SEL R166, R45, R96, P0 ;  /* 0x000000602da67207 */ /* 0x004fe20000000000 */
[----:B------:R-:W-:Y:S01]  /*1d680*/  SHFL.IDX PT, R65, R65, R0, 0x1c1f ;  /* 0x001c1f0041417589 */ /* 0x000fe200000e0000 */
[----:B------:R-:W-:Y:S02]  /*1d690*/  SEL R165, R96, R45, P0 ;  /* 0x0000002d60a57207 */ /* 0x000fe40000000000 */
[----:B---3--:R-:W-:Y:S01]  /*1d6a0*/  SEL R164, R46, R100, P0 ;  /* 0x000000642ea47207 */ /* 0x008fe20000000000 */
        /* <DEDUP_REMOVED lines=48> */
[----:B------:R-:W4:Y:S01]  /*1d9b0*/  SHFL.IDX PT, R154, R154, R2, 0x1c1f ;  /* 0x001c1f029a9a7589 */ /* 0x000f2200000e0000 */
[----:B------:R-:W-:Y:S02]  /*1d9c0*/  SEL R62, R67, R62, P0 ;  /* 0x0000003e433e7207 */ /* 0x000fe40000000000 */
[----:B------:R-:W-:Y:S01]  /*1d9d0*/  SEL R66, R71, R66, P0 ;  /* 0x0000004247427207 */ /* 0x000fe20000000000 */
[----:B------:R-:W-:Y:S01]  /*1d9e0*/  SHFL.IDX PT, R97, R97, R0, 0x1c1f ;  /* 0x001c1f0061617589 */ /* 0x000fe200000e0000 */
[----:B------:R-:W-:Y:S02]  /*1d9f0*/  SEL R74, R78, R74, P0 ;  /* 0x0000004a4e4a7207 */ /* 0x000fe40000000000 */
[----:B------:R-:W-:Y:S01]  /*1da00*/  SEL R88, R53, R116, P0 ;  /* 0x0000007435587207 */ /* 0x000fe20000000000 */
[----:B------:R-:W4:Y:S01]  /*1da10*/  SHFL.IDX PT, R156, R156, R2, 0x1c1f ;  /* 0x001c1f029c9c7589 */ /* 0x000f2200000e0000 */
[----:B0-----:R-:W-:-:S02]  /*1da20*/  SEL R6, R65, R132, P0 ;  /* 0x0000008441067207 */ /* 0x001fc40000000000 */
[----:B-1----:R-:W-:Y:S01]  /*1da30*/  SEL R20, R85, R157, P0 ;  /* 0x0000009d55147207 */ /* 0x002fe20000000000 */
[----:B------:R-:W-:Y:S01]  /*1da40*/  SHFL.IDX PT, R105, R105, R0, 0x1c1f ;  /* 0x001c1f0069697589 */ /* 0x000fe200000e0000 */
[----:B--2---:R-:W-:Y:S02]  /*1da50*/  SEL R21, R56, R146, P0 ;  /* 0x0000009238157207 */ /* 0x004fe40000000000 */
[----:B------:R-:W-:Y:S01]  /*1da60*/  SEL R67, R114, R111, P0 ;  /* 0x0000006f72437207 */ /* 0x000fe20000000000 */
[----:B------:R-:W0:Y:S01]  /*1da70*/  SHFL.IDX PT, R51, R51, R2, 0x1c1f ;  /* 0x001c1f0233337589 */ /* 0x000e2200000e0000 */
[----:B---3--:R-:W-:Y:S02]  /*1da80*/  SEL R34, R89, R153, P0 ;  /* 0x0000009959227207 */ /* 0x008fe40000000000 */
[----:B------:R-:W-:Y:S01]  /*1da90*/  SEL R71, R115, R119, P0 ;  /* 0x0000007773477207 */ /* 0x000fe20000000000 */
[----:B------:R-:W-:Y:S01]  /*1daa0*/  SHFL.IDX PT, R109, R70, R0, 0x1c1f ;  /* 0x001c1f00466d7589 */ /* 0x000fe200000e0000 */
[----:B------:R-:W-:-:S02]  /*1dab0*/  SEL R53, R116, R53, P0 ;  /* 0x0000003574357207 */ /* 0x000fc40000000000 */
[----:B------:R-:W-:Y:S01]  /*1dac0*/  SEL R65, R132, R65, P0 ;  /* 0x0000004184417207 */ /* 0x000fe20000000000 */
[----:B------:R-:W1:Y:S01]  /*1dad0*/  SHFL.IDX PT, R75, R75, R2, 0x1c1f ;  /* 0x001c1f024b4b7589 */ /* 0x000e6200000e0000 */
[----:B----4-:R-:W-:Y:S02]  /*1dae0*/  SEL R35, R93, R154, P0 ;  /* 0x0000009a5d237207 */ /* 0x010fe40000000000 */
        /* <DEDUP_REMOVED lines=14> */
[----:B------:R-:W-:-:S03]  /*1dbd0*/  SEL R115, R119, R115, P0 ;  /* 0x0000007377737207 */ /* 0x000fc60000000000 */
[----:B------:R-:W0:Y:S01]  /*1dbe0*/  SHFL.IDX PT, R121, R121, R2, 0x1c1f ;  /* 0x001c1f0279797589 */ /* 0x000e2200000e0000 */
[----:B-1----:R-:W-:Y:S02]  /*1dbf0*/  SEL R45, R109, R75, P0 ;  /* 0x0000004b6d2d7207 */ /* 0x002fe40000000000 */
[----:B------:R-:W-:Y:S01]  /*1dc00*/  SEL R75, R75, R109, P0 ;  /* 0x0000006d4b4b7207 */ /* 0x000fe20000000000 */
[----:B------:R-:W-:Y:S04]  /*1dc10*/  SHFL.IDX PT, R82, R82, R0, 0x1c1f ;  /* 0x001c1f0052527589 */ /* 0x000fe800000e0000 */
[----:B------:R-:W1:Y:S01]  /*1dc20*/  SHFL.IDX PT, R94, R94, R2, 0x1c1f ;  /* 0x001c1f025e5e7589 */ /* 0x000e6200000e0000 */
[----:B--2---:R-:W-:Y:S02]  /*1dc30*/  SEL R47, R113, R117, P0 ;  /* 0x00000075712f7207 */ /* 0x004fe40000000000 */
[----:B------:R-:W-:Y:S01]  /*1dc40*/  SEL R113, R117, R113, P0 ;  /* 0x0000007175717207 */ /* 0x000fe20000000000 */
[----:B------:R-:W-:Y:S04]  /*1dc50*/  SHFL.IDX PT, R83, R83, R0, 0x1c1f ;  /* 0x001c1f0053537589 */ /* 0x000fe800000e0000 */
[----:B------:R-:W2:Y:S01]  /*1dc60*/  SHFL.IDX PT, R98, R98, R2, 0x1c1f ;  /* 0x001c1f0262627589 */ /* 0x000ea200000e0000 */
[----:B---3--:R-:W-:-:S02]  /*1dc70*/  SEL R48, R79, R86, P0 ;  /* 0x000000564f307207 */ /* 0x008fc40000000000 */
[----:B------:R-:W-:Y:S01]  /*1dc80*/  SEL R79, R86, R79, P0 ;  /* 0x0000004f564f7207 */ /* 0x000fe20000000000 */
[----:B------:R-:W-:Y:S04]  /*1dc90*/  SHFL.IDX PT, R87, R87, R0, 0x1c1f ;  /* 0x001c1f0057577589 */ /* 0x000fe800000e0000 */
[----:B------:R-:W3:Y:S01]  /*1dca0*/  SHFL.IDX PT, R102, R102, R2, 0x1c1f ;  /* 0x001c1f0266667589 */ /* 0x000ee200000e0000 */
[----:B0-----:R-:W-:Y:S02]  /*1dcb0*/  SEL R49, R125, R121, P0 ;  /* 0x000000797d317207 */ /* 0x001fe40000000000 */
[----:B------:R-:W-:Y:S01]  /*1dcc0*/  SEL R121, R121, R125, P0 ;  /* 0x0000007d79797207 */ /* 0x000fe20000000000 */
[----:B------:R-:W0:Y:S04]  /*1dcd0*/  SHFL.IDX PT, R107, R107, R2, 0x1c1f ;  /* 0x001c1f026b6b7589 */ /* 0x000e2800000e0000 */
[----:B------:R-:W-:Y:S01]  /*1dce0*/  SHFL.IDX PT, R90, R90, R0, 0x1c1f ;  /* 0x001c1f005a5a7589 */ /* 0x000fe200000e0000 */
[----:B-1----:R-:W-:-:S02]  /*1dcf0*/  SEL R52, R82, R94, P0 ;  /* 0x0000005e52347207 */ /* 0x002fc40000000000 */
[----:B------:R-:W-:Y:S01]  /*1dd00*/  SEL R82, R94, R82, P0 ;  /* 0x000000525e527207 */ /* 0x000fe20000000000 */
[----:B------:R-:W1:Y:S04]  /*1dd10*/  SHFL.IDX PT, R110, R110, R2, 0x1c1f ;  /* 0x001c1f026e6e7589 */ /* 0x000e6800000e0000 */
[----:B------:R-:W-:Y:S01]  /*1dd20*/  SHFL.IDX PT, R91, R91, R0, 0x1c1f ;  /* 0x001c1f005b5b7589 */ /* 0x000fe200000e0000 */
[----:B--2---:R-:W-:Y:S02]  /*1dd30*/  SEL R55, R83, R98, P0 ;  /* 0x0000006253377207 */ /* 0x004fe40000000000 */
[----:B------:R-:W-:Y:S01]  /*1dd40*/  SEL R83, R98, R83, P0 ;  /* 0x0000005362537207 */ /* 0x000fe20000000000 */
[----:B------:R-:W2:Y:S04]  /*1dd50*/  SHFL.IDX PT, R118, R118, R2, 0x1c1f ;  /* 0x001c1f0276767589 */ /* 0x000ea800000e0000 */
[----:B------:R-:W-:Y:S01]  /*1dd60*/  SHFL.IDX PT, R95, R95, R0, 0x1c1f ;  /* 0x001c1f005f5f7589 */ /* 0x000fe200000e0000 */
[----:B---3--:R-:W-:-:S02]  /*1dd70*/  SEL R59, R87, R102, P0 ;  /* 0x00000066573b7207 */ /* 0x008fc40000000000 */
[----:B------:R-:W-:Y:S01]  /*1dd80*/  SEL R87, R102, R87, P0 ;  /* 0x0000005766577207 */ /* 0x000fe20000000000 */
[----:B------:R-:W3:Y:S01]  /*1dd90*/  SHFL.IDX PT, R126, R126, R2, 0x1c1f ;  /* 0x001c1f027e7e7589 */ /* 0x000ee200000e0000 */
[----:B0-----:R-:W-:Y:S02]  /*1dda0*/  SEL R60, R106, R107, P0 ;  /* 0x0000006b6a3c7207 */ /* 0x001fe40000000000 */
[----:B------:R-:W-:Y:S01]  /*1ddb0*/  SEL R106, R107, R106, P0 ;  /* 0x0000006a6b6a7207 */ /* 0x000fe20000000000 */
[----:B------:R-:W-:Y:S04]  /*1ddc0*/  SHFL.IDX PT, R123, R123, R0, 0x1c1f ;  /* 0x001c1f007b7b7589 */ /* 0x000fe800000e0000 */
[----:B------:R-:W0:Y:S01]  /*1ddd0*/  SHFL.IDX PT, R122, R130, R2, 0x1c1f ;  /* 0x001c1f02827a7589 */ /* 0x000e2200000e0000 */
[----:B-1----:R-:W-:-:S02]  /*1dde0*/  SEL R63, R90, R110, P0 ;  /* 0x0000006e5a3f7207 */ /* 0x002fc40000000000 */
        /* <DEDUP_REMOVED lines=21> */
[----:B------:R-:W2:Y:S04]  /*1df40*/  SHFL.IDX PT, R150, R150, R2, 0x1c1f ;  /* 0x001c1f0296967589 */ /* 0x000ea800000e0000 */
[----:B------:R4:W-:Y:S01]  /*1df50*/  STL [R1+0x24], R5 ;  /* 0x0000240501007387 */ /* 0x0009e20000100800 */
[----:B---3--:R-:W-:-:S02]  /*1df60*/  SEL R84, R101, R142, P0 ;  /* 0x0000008e65547207 */ /* 0x008fc40000000000 */
[----:B------:R-:W-:Y:S01]  /*1df70*/  SEL R101, R142, R101, P0 ;  /* 0x000000658e657207 */ /* 0x000fe20000000000 */
[----:B------:R3:W-:Y:S04]  /*1df80*/  STL [R1+0x18], R4 ;  /* 0x0000180401007387 */ /* 0x0007e80000100800 */
[----:B------:R1:W-:Y:S01]  /*1df90*/  STL [R1+0x1c], R3 ;  /* 0x00001c0301007387 */ /* 0x0003e20000100800 */
[----:B0-----:R-:W-:Y:S02]  /*1dfa0*/  SEL R185, R30, R29, P0 ;  /* 0x0000001d1eb97207 */ /* 0x001fe40000000000 */
[----:B----4-:R-:W-:Y:S01]  /*1dfb0*/  SEL R5, R64, R128, P0 ;  /* 0x0000008040057207 */ /* 0x010fe20000000000 */
[----:B------:R-:W0:Y:S01]  /*1dfc0*/  SHFL.IDX PT, R70, R12, R0, 0x1c1f ;  /* 0x001c1f000c467589 */ /* 0x000e2200000e0000 */
[----:B------:R-:W-:-:S02]  /*1dfd0*/  SEL R186, R29, R30, P0 ;  /* 0x0000001e1dba7207 */ /* 0x000fc40000000000 */
[----:B---3--:R-:W-:Y:S01]  /*1dfe0*/  SEL R4, R9, R7, P0 ;  /* 0x0000000709047207 */ /* 0x008fe20000000000 */
[----:B------:R-:W3:Y:S01]  /*1dff0*/  SHFL.IDX PT, R103, R103, R0, 0x1c1f ;  /* 0x001c1f0067677589 */ /* 0x000ee200000e0000 */
[----:B-1----:R-:W-:Y:S02]  /*1e000*/  SEL R182, R28, R27, P0 ;  /* 0x0000001b1cb67207 */ /* 0x002fe40000000000 */
[----:B------:R-:W-:Y:S01]  /*1e010*/  SEL R3, R7, R9, P0 ;  /* 0x0000000907037207 */ /* 0x000fe20000000000 */
[----:B------:R1:W4:Y:S01]  /*1e020*/  SHFL.IDX PT, R0, R11, R2, 0x1c1f ;  /* 0x001c1f020b007589 */ /* 0x00032200000e0000 */
[----:B------:R-:W-:Y:S02]  /*1e030*/  SEL R7, R69, R136, P0 ;  /* 0x0000008845077207 */ /* 0x000fe40000000000 */
[----:B------:R-:W-:Y:S01]  /*1e040*/  SEL R9, R77, R144, P0 ;  /* 0x000000904d097207 */ /* 0x000fe20000000000 */
[----:B------:R2:W-:Y:S01]  /*1e050*/  STL [R1+0x10], R3 ;  /* 0x0000100301007387 */ /* 0x0005e20000100800 */
[----:B------:R-:W-:-:S02]  /*1e060*/  SEL R181, R27, R28, P0 ;  /* 0x0000001c1bb57207 */ /* 0x000fc40000000000 */
[----:B------:R-:W-:Y:S01]  /*1e070*/  SEL R64, R128, R64, P0 ;  /* 0x0000004080407207 */ /* 0x000fe20000000000 */
[----:B------:R0:W-:Y:S01]  /*1e080*/  STL [R1+0x14], R4 ;  /* 0x0000140401007387 */ /* 0x0001e20000100800 */
[----:B------:R-:W-:Y:S01]  /*1e090*/  SEL R69, R136, R69, P0 ;  /* 0x0000004588457207 */ /* 0x000fe20000000000 */
[----:B-1----:R-:W-:Y:S01]  /*1e0a0*/  IMAD.MOV.U32 R11, RZ, RZ, RZ ;  /* 0x000000ffff0b7224 */ /* 0x002fe200078e00ff */
[----:B------:R-:W-:Y:S02]  /*1e0b0*/  SEL R77, R144, R77, P0 ;  /* 0x0000004d904d7207 */ /* 0x000fe40000000000 */
[----:B--2---:R-:W-:Y:S02]  /*1e0c0*/  SEL R3, R10, R8, P0 ;  /* 0x000000080a037207 */ /* 0x004fe40000000000 */
[----:B------:R-:W-:Y:S02]  /*1e0d0*/  SEL R8, R73, R140, P0 ;  /* 0x0000008c49087207 */ /* 0x000fe40000000000 */
[----:B0-----:R-:W-:Y:S01]  /*1e0e0*/  SEL R4, R61, R124, P0 ;  /* 0x0000007c3d047207 */ /* 0x001fe20000000000 */
[----:B------:R0:W-:Y:S01]  /*1e0f0*/  STL [R1+0xc], R3 ;  /* 0x00000c0301007387 */ /* 0x0001e20000100800 */
[----:B------:R-:W-:-:S02]  /*1e100*/  SEL R10, R81, R148, P0 ;  /* 0x00000094510a7207 */ /* 0x000fc40000000000 */
[----:B------:R-:W-:Y:S02]  /*1e110*/  SEL R61, R124, R61, P0 ;  /* 0x0000003d7c3d7207 */ /* 0x000fe40000000000 */
[----:B------:R-:W-:Y:S02]  /*1e120*/  SEL R73, R140, R73, P0 ;  /* 0x000000498c497207 */ /* 0x000fe40000000000 */
[----:B------:R-:W-:Y:S02]  /*1e130*/  SEL R81, R148, R81, P0 ;  /* 0x0000005194517207 */ /* 0x000fe40000000000 */
[----:B0-----:R-:W-:Y:S02]  /*1e140*/  SEL R3, R57, R120, P0 ;  /* 0x0000007839037207 */ /* 0x001fe40000000000 */
[----:B---34-:R-:W-:-:S07]  /*1e150*/  SEL R57, R120, R57, P0 ;  /* 0x0000003978397207 */ /* 0x018fce0000000000 */
.L_x_1990:
[----:B------:R-:W2:Y:S01]  /*1e160*/  LDL.LU R24, [R1+0x58] ;  /* 0x0000580001187983 */ /* 0x000ea20000300800 */
[----:B------:R-:W-:Y:S05]  /*1e170*/  WARPSYNC.ALL ;  /* 0x0000000000007948 */ /* 0x000fea0003800000 */
[----:B------:R-:W3:Y:S01]  /*1e180*/  LDL.LU R28, [R1+0x5c] ;  /* 0x00005c00011c7983 */ /* 0x000ee20000300800 */
[----:B------:R-:W-:Y:S01]  /*1e190*/  F2FP.BF16.F32.PACK_AB R13, R21, R20 ;  /* 0x00000014150d723e */ /* 0x000fe200000010ff */
[----:B------:R-:W-:Y:S01]  /*1e1a0*/  ULDC.64 UR4, c[0x0][0xc00] ;  /* 0x0003000000047ab9 */ /* 0x000fe20000000a00 */
[----:B------:R-:W-:Y:S01]  /*1e1b0*/  F2FP.BF16.F32.PACK_AB R15, R56, R85 ;  /* 0x00000055380f723e */ /* 0x000fe200000010ff */
[----:B------:R-:W4:Y:S01]  /*1e1c0*/  LDL.LU R86, [R1+0x60] ;  /* 0x0000600001567983 */ /* 0x000f220000300800 */
[----:B------:R-:W-:Y:S01]  /*1e1d0*/  F2FP.BF16.F32.PACK_AB R25, R35, R34 ;  /* 0x000000222319723e */ /* 0x000fe200000010ff */
[----:B------:R-:W-:Y:S01]  /*1e1e0*/  ULDC.64 UR6, c[0x0][0xc08] ;  /* 0x0003020000067ab9 */ /* 0x000fe20000000a00 */
[----:B------:R-:W-:Y:S01]  /*1e1f0*/  F2FP.BF16.F32.PACK_AB R27, R93, R89 ;  /* 0x000000595d1b723e */ /* 0x000fe200000010ff */
[----:B------:R-:W4:Y:S01]  /*1e200*/  LDL.LU R2, [R1+0x64] ;  /* 0x0000640001027983 */ /* 0x000f220000300800 */
[----:B------:R-:W-:Y:S01]  /*1e210*/  F2FP.BF16.F32.PACK_AB R29, R37, R36 ;  /* 0x00000024251d723e */ /* 0x000fe200000010ff */
[----:B------:R-:W0:Y:S02]  /*1e220*/  LDC R107, c[0x0][0xbe8] ;  /* 0x0002fa00ff6b7b82 */ /* 0x000e240000000800 */
[----:B------:R-:W4:Y:S04]  /*1e230*/  LDL.LU R102, [R1+0x68] ;  /* 0x0000680001667983 */ /* 0x000f280000300800 */
[----:B------:R-:W4:Y:S04]  /*1e240*/  LDL.LU R99, [R1+0x6c] ;  /* 0x00006c0001637983 */ /* 0x000f280000300800 */
[----:B------:R-:W2:Y:S04]  /*1e250*/  LDL R119, [R1+0x18] ;  /* 0x0000180001777983 */ /* 0x000ea80000100800 */
[----:B------:R-:W2:Y:S04]  /*1e260*/  LDL R118, [R1+0x20] ;  /* 0x0000200001767983 */ /* 0x000ea80000100800 */
[----:B------:R-:W3:Y:S04]  /*1e270*/  LDL R117, [R1+0x1c] ;  /* 0x00001c0001757983 */ /* 0x000ee80000100800 */
[----:B------:R-:W3:Y:S04]  /*1e280*/  LDL R116, [R1+0x24] ;  /* 0x0000240001747983 */ /* 0x000ee80000100800 */
[----:B------:R-:W4:Y:S04]  /*1e290*/  LDL R114, [R1+0x10] ;  /* 0x0000100001727983 */ /* 0x000f280000100800 */
[----:B------:R-:W4:Y:S04]  /*1e2a0*/  LDL R110, [R1+0xc] ;  /* 0x00000c00016e7983 */ /* 0x000f280000100800 */
[----:B------:R-:W4:Y:S04]  /*1e2b0*/  LDL R109, [R1+0x14] ;  /* 0x00001400016d7983 */ /* 0x000f280000100800 */
[----:B------:R-:W4:Y:S01]  /*1e2c0*/  LDL.LU R98, [R1+0x70] ;  /* 0x0000700001627983 */ /* 0x000f220000300800 */
[----:B------:R-:W-:-:S03]  /*1e2d0*/  F2FP.BF16.F32.PACK_AB R30, R195, R201 ;  /* 0x000000c9c31e723e */ /* 0x000fc600000010ff */
[----:B------:R-:W4:Y:S01]  /*1e2e0*/  LDL.LU R94, [R1+0x74] ;  /* 0x00007400015e7983 */ /* 0x000f220000300800 */
[----:B------:R-:W-:Y:S01]  /*1e2f0*/  F2FP.BF16.F32.PACK_AB R31, R97, R40 ;  /* 0x00000028611f723e */ /* 0x000fe200000010ff */
[----:B------:R-:W-:Y:S01]  /*1e300*/  BAR.SYNC.DEFER_BLOCKING 0x1, 0x100 ;  /* 0x0044000000007b1d */ /* 0x000fe20000010000 */
[----:B--2---:R-:W-:Y:S02]  /*1e310*/  F2FP.BF16.F32.PACK_AB R12, R119, R118 ;  /* 0x00000076770c723e */ /* 0x004fe400000010ff */
[----:B---3--:R-:W-:-:S05]  /*1e320*/  F2FP.BF16.F32.PACK_AB R14, R117, R116 ;  /* 0x00000074750e723e */ /* 0x008fca00000010ff */
[----:B------:R1:W-:Y:S01]  /*1e330*/  STSM.16.M88.4 [R24], R12 ;  /* 0x0000000c18007844 */ /* 0x0003e20000000200 */
[----:B----4-:R-:W-:Y:S02]  /*1e340*/  F2FP.BF16.F32.PACK_AB R26, R110, R109 ;  /* 0x0000006d6e1a723e */ /* 0x010fe400000010ff */
[----:B-1----:R-:W-:Y:S02]  /*1e350*/  F2FP.BF16.F32.PACK_AB R24, R204, R114 ;  /* 0x00000072cc18723e */ /* 0x002fe400000010ff */
[----:B------:R-:W-:-:S03]  /*1e360*/  F2FP.BF16.F32.PACK_AB R12, R187, R189 ;  /* 0x000000bdbb0c723e */ /* 0x000fc600000010ff */
[----:B------:R1:W-:Y:S01]  /*1e370*/  STSM.16.M88.4 [R28], R24 ;  /* 0x000000181c007844 */ /* 0x0003e20000000200 */
[----:B------:R-:W-:Y:S02]  /*1e380*/  F2FP.BF16.F32.PACK_AB R13, R39, R38 ;  /* 0x00000026270d723e */ /* 0x000fe400000010ff */
[----:B------:R-:W-:Y:S02]  /*1e390*/  F2FP.BF16.F32.PACK_AB R14, R188, R190 ;  /* 0x000000bebc0e723e */ /* 0x000fe400000010ff */
[----:B------:R-:W-:Y:S02]  /*1e3a0*/  F2FP.BF16.F32.PACK_AB R15, R50, R51 ;  /* 0x00000033320f723e */ /* 0x000fe400000010ff */
[----:B-1----:R-:W-:-:S05]  /*1e3b0*/  F2FP.BF16.F32.PACK_AB R28, R191, R197 ;  /* 0x000000c5bf1c723e */ /* 0x002fca00000010ff */
[----:B------:R1:W-:Y:S04]  /*1e3c0*/  STSM.16.M88.4 [R86], R28 ;  /* 0x0000001c56007844 */ /* 0x0003e80000000200 */
[----:B------:R2:W-:Y:S04]  /*1e3d0*/  STSM.16.M88.4 [R2], R12 ;  /* 0x0000000c02007844 */ /* 0x0005e80000000200 */
[----:B-1----:R-:W3:Y:S04]  /*1e3e0*/  LDL.LU R86, [R1+0x78] ;  /* 0x0000780001567983 */ /* 0x002ee80000300800 */
[----:B--2---:R-:W2:Y:S01]  /*1e3f0*/  LDL.LU R2, [R1+0x7c] ;  /* 0x00007c0001027983 */ /* 0x004ea20000300800 */
[----:B------:R-:W-:-:S02]  /*1e400*/  F2FP.BF16.F32.PACK_AB R24, R183, R185 ;  /* 0x000000b9b718723e */ /* 0x000fc400000010ff */
[----:B------:R-:W-:Y:S02]  /*1e410*/  F2FP.BF16.F32.PACK_AB R25, R42, R41 ;  /* 0x000000292a19723e */ /* 0x000fe400000010ff */
[----:B------:R-:W-:Y:S02]  /*1e420*/  F2FP.BF16.F32.PACK_AB R26, R184, R186 ;  /* 0x000000bab81a723e */ /* 0x000fe400000010ff */
[----:B------:R-:W-:Y:S02]  /*1e430*/  F2FP.BF16.F32.PACK_AB R27, R58, R54 ;  /* 0x000000363a1b723e */ /* 0x000fe400000010ff */
[----:B------:R-:W-:Y:S02]  /*1e440*/  F2FP.BF16.F32.PACK_AB R28, R180, R182 ;  /* 0x000000b6b41c723e */ /* 0x000fe400000010ff */
[----:B------:R-:W-:Y:S01]  /*1e450*/  F2FP.BF16.F32.PACK_AB R29, R44, R43 ;  /* 0x0000002b2c1d723e */ /* 0x000fe200000010ff */
[----:B------:R1:W-:Y:S01]  /*1e460*/  STSM.16.M88.4 [R102], R24 ;  /* 0x0000001866007844 */ /* 0x0003e20000000200 */
[----:B------:R-:W-:-:S02]  /*1e470*/  F2FP.BF16.F32.PACK_AB R30, R179, R181 ;  /* 0x000000b5b31e723e */ /* 0x000fc400000010ff */
[----:B------:R-:W-:Y:S02]  /*1e480*/  F2FP.BF16.F32.PACK_AB R31, R66, R62 ;  /* 0x0000003e421f723e */ /* 0x000fe400000010ff */
[----:B------:R-:W-:Y:S02]  /*1e490*/  F2FP.BF16.F32.PACK_AB R12, R176, R178 ;  /* 0x000000b2b00c723e */ /* 0x000fe400000010ff */
[----:B------:R-:W-:Y:S02]  /*1e4a0*/  F2FP.BF16.F32.PACK_AB R13, R46, R45 ;  /* 0x0000002d2e0d723e */ /* 0x000fe400000010ff */
[----:B------:R-:W-:Y:S02]  /*1e4b0*/  F2FP.BF16.F32.PACK_AB R14, R175, R177 ;  /* 0x000000b1af0e723e */ /* 0x000fe400000010ff */
[----:B------:R-:W-:Y:S01]  /*1e4c0*/  F2FP.BF16.F32.PACK_AB R15, R74, R75 ;  /* 0x0000004b4a0f723e */ /* 0x000fe200000010ff */
[----:B------:R4:W-:Y:S04]  /*1e4d0*/  STSM.16.M88.4 [R99], R28 ;  /* 0x0000001c63007844 */ /* 0x0009e80000000200 */
[----:B-1----:R-:W2:Y:S01]  /*1e4e0*/  LDL.LU R102, [R1+0x80] ;  /* 0x0000800001667983 */ /* 0x002ea20000300800 */
[----:B------:R-:W-:-:S02]  /*1e4f0*/  F2FP.BF16.F32.PACK_AB R24, R172, R174 ;  /* 0x000000aeac18723e */ /* 0x000fc400000010ff */
[----:B------:R-:W-:Y:S02]  /*1e500*/  F2FP.BF16.F32.PACK_AB R25, R48, R47 ;  /* 0x0000002f3019723e */ /* 0x000fe400000010ff */
[----:B------:R-:W-:Y:S02]  /*1e510*/  F2FP.BF16.F32.PACK_AB R26, R171, R173 ;  /* 0x000000adab1a723e */ /* 0x000fe400000010ff */
[----:B------:R-:W-:Y:S01]  /*1e520*/  F2FP.BF16.F32.PACK_AB R27, R79, R113 ;  /* 0x000000714f1b723e */ /* 0x000fe200000010ff */
[----:B------:R1:W-:Y:S04]  /*1e530*/  STSM.16.M88.4 [R98], R12 ;  /* 0x0000000c62007844 */ /* 0x0003e80000000200 */
[----:B----4-:R-:W4:Y:S04]  /*1e540*/  LDL.LU R99, [R1+0x84] ;  /* 0x0000840001637983 */ /* 0x010f280000300800 */
[----:B------:R0:W-:Y:S01]  /*1e550*/  STSM.16.M88.4 [R94], R24 ;  /* 0x000000185e007844 */ /* 0x0001e20000000200 */
[----:B------:R-:W-:-:S02]  /*1e560*/  F2FP.BF16.F32.PACK_AB R28, R168, R170 ;  /* 0x000000aaa81c723e */ /* 0x000fc400000010ff */
[----:B------:R-:W-:Y:S01]  /*1e570*/  F2FP.BF16.F32.PACK_AB R29, R52, R49 ;  /* 0x00000031341d723e */ /* 0x000fe200000010ff */
[----:B-1----:R-:W4:Y:S01]  /*1e580*/  LDL.LU R98, [R1+0x88] ;  /* 0x0000880001627983 */ /* 0x002f220000300800 */
[----:B------:R-:W-:Y:S02]  /*1e590*/  F2FP.BF16.F32.PACK_AB R30, R167, R169 ;  /* 0x000000a9a71e723e */ /* 0x000fe400000010ff */
[----:B------:R-:W-:Y:S01]  /*1e5a0*/  F2FP.BF16.F32.PACK_AB R31, R82, R121 ;  /* 0x00000079521f723e */ /* 0x000fe200000010ff */
[----:B0-----:R-:W4:Y:S01]  /*1e5b0*/  LDL.LU R94, [R1+0x8c] ;  /* 0x00008c00015e7983 */ /* 0x001f220000300800 */
[----:B------:R-:W-:Y:S02]  /*1e5c0*/  F2FP.BF16.F32.PACK_AB R12, R164, R166 ;  /* 0x000000a6a40c723e */ /* 0x000fe400000010ff */
[----:B------:R-:W-:Y:S02]  /*1e5d0*/  F2FP.BF16.F32.PACK_AB R13, R59, R55 ;  /* 0x000000373b0d723e */ /* 0x000fe400000010ff */
[----:B------:R-:W-:-:S02]  /*1e5e0*/  F2FP.BF16.F32.PACK_AB R14, R147, R165 ;  /* 0x000000a5930e723e */ /* 0x000fc400000010ff */
[----:B------:R-:W-:Y:S01]  /*1e5f0*/  F2FP.BF16.F32.PACK_AB R15, R87, R83 ;  /* 0x00000053570f723e */ /* 0x000fe200000010ff */
[----:B---3--:R0:W-:Y:S04]  /*1e600*/  STSM.16.M88.4 [R86], R28 ;  /* 0x0000001c56007844 */ /* 0x0081e80000000200 */
[----:B--2---:R1:W-:Y:S04]  /*1e610*/  STSM.16.M88.4 [R2], R12 ;  /* 0x0000000c02007844 */ /* 0x0043e80000000200 */
[----:B0-----:R-:W2:Y:S04]  /*1e620*/  LDL.LU R86, [R1+0x90] ;  /* 0x0000900001567983 */ /* 0x001ea80000300800 */
[----:B-1----:R-:W3:Y:S01]  /*1e630*/  LDL.LU R2, [R1+0x94] ;  /* 0x0000940001027983 */ /* 0x002ee20000300800 */
        /* <DEDUP_REMOVED lines=13> */
[----:B----4-:R1:W-:Y:S01]  /*1e710*/  STSM.16.M88.4 [R99], R28 ;  /* 0x0000001c63007844 */ /* 0x0103e20000000200 */
[----:B0-----:R-:W-:-:S02]  /*1e720*/  F2FP.BF16.F32.PACK_AB R24, R6, R5 ;  /* 0x000000050618723e */ /* 0x001fc400000010ff */
[----:B------:R-:W-:Y:S02]  /*1e730*/  F2FP.BF16.F32.PACK_AB R25, R78, R76 ;  /* 0x0000004c4e19723e */ /* 0x000fe400000010ff */
[----:B------:R-:W-:Y:S02]  /*1e740*/  F2FP.BF16.F32.PACK_AB R26, R65, R64 ;  /* 0x00000040411a723e */ /* 0x000fe400000010ff */
[----:B------:R-:W-:Y:S01]  /*1e750*/  F2FP.BF16.F32.PACK_AB R27, R134, R122 ;  /* 0x0000007a861b723e */ /* 0x000fe200000010ff */
[----:B------:R0:W-:Y:S01]  /*1e760*/  STSM.16.M88.4 [R98], R12 ;  /* 0x0000000c62007844 */ /* 0x0001e20000000200 */
[----:B-1----:R-:W-:-:S03]  /*1e770*/  F2FP.BF16.F32.PACK_AB R28, R8, R7 ;  /* 0x00000007081c723e */ /* 0x002fc600000010ff */
[----:B------:R1:W-:Y:S01]  /*1e780*/  STSM.16.M88.4 [R94], R24 ;  /* 0x000000185e007844 */ /* 0x0003e20000000200 */
[----:B------:R-:W-:Y:S02]  /*1e790*/  F2FP.BF16.F32.PACK_AB R29, R84, R80 ;  /* 0x00000050541d723e */ /* 0x000fe400000010ff */
[----:B------:R-:W-:Y:S02]  /*1e7a0*/  F2FP.BF16.F32.PACK_AB R30, R73, R69 ;  /* 0x00000045491e723e */ /* 0x000fe400000010ff */
[----:B------:R-:W-:Y:S02]  /*1e7b0*/  F2FP.BF16.F32.PACK_AB R31, R101, R127 ;  /* 0x0000007f651f723e */ /* 0x000fe400000010ff */
[----:B0-----:R-:W-:Y:S02]  /*1e7c0*/  F2FP.BF16.F32.PACK_AB R12, R10, R9 ;  /* 0x000000090a0c723e */ /* 0x001fe400000010ff */
[----:B------:R-:W-:Y:S02]  /*1e7d0*/  F2FP.BF16.F32.PACK_AB R14, R81, R77 ;  /* 0x0000004d510e723e */ /* 0x000fe400000010ff */
[----:B-1----:R-:W-:-:S02]  /*1e7e0*/  SEL R24, R70, R0, P0 ;  /* 0x0000000046187207 */ /* 0x002fc40000000000 */
[----:B------:R-:W-:Y:S02]  /*1e7f0*/  SEL R26, R0, R70, P0 ;  /* 0x00000046001a7207 */ /* 0x000fe40000000000 */
[----:B------:R-:W-:Y:S02]  /*1e800*/  SEL R25, R103, R150, P0 ;  /* 0x0000009667197207 */ /* 0x000fe40000000000 */
[----:B------:R-:W-:Y:S02]  /*1e810*/  SEL R27, R150, R103, P0 ;  /* 0x00000067961b7207 */ /* 0x000fe40000000000 */
[----:B------:R-:W-:Y:S02]  /*1e820*/  F2FP.BF16.F32.PACK_AB R13, R25, R24 ;  /* 0x00000018190d723e */ /* 0x000fe400000010ff */
[----:B------:R-:W-:Y:S02]  /*1e830*/  F2FP.BF16.F32.PACK_AB R15, R27, R26 ;  /* 0x0000001a1b0f723e */ /* 0x000fe400000010ff */
[----:B------:R-:W-:-:S04]  /*1e840*/  ISETP.NE.U32.AND P3, PT, RZ, UR4, PT ;  /* 0x00000004ff007c0c */ /* 0x000fc8000bf65070 */
[----:B------:R-:W-:Y:S01]  /*1e850*/  ISETP.NE.AND.EX P3, PT, RZ, UR5, PT, P3 ;  /* 0x00000005ff007c0c */ /* 0x000fe2000bf65330 */
[----:B--2---:R-:W-:Y:S04]  /*1e860*/  STSM.16.M88.4 [R86], R28 ;  /* 0x0000001c56007844 */ /* 0x004fe80000000200 */
[----:B---3--:R0:W-:Y:S02]  /*1e870*/  STSM.16.M88.4 [R2], R12 ;  /* 0x0000000c02007844 */ /* 0x0081e40000000200 */
[----:B0-----:R-:W0:Y:S02]  /*1e880*/  LDC.64 R12, c[0x0][0xc00] ;  /* 0x00030000ff0c7b82 */ /* 0x001e240000000a00 */
[----:B0-----:R-:W-:-:S06]  /*1e890*/  IMAD.WIDE R12, R218, 0x4, R12 ;  /* 0x00000004da0c7825 */ /* 0x001fcc00078e020c */
[----:B------:R-:W-:Y:S06]  /*1e8a0*/  BAR.SYNC.DEFER_BLOCKING 0x1, 0x100 ;  /* 0x0044000000007b1d */ /* 0x000fec0000010000 */
[----:B------:R-:W5:Y:S01]  /*1e8b0*/  @P3 LDG.E R11, desc[UR46][R12.64] ;  /* 0x0000002e0c0b3981 */ /* 0x000f62000c1e1900 */
[----:B------:R-:W-:-:S04]  /*1e8c0*/  ISETP.NE.U32.AND P0, PT, RZ, UR6, PT ;  /* 0x00000006ff007c0c */ /* 0x000fc8000bf05070 */
[----:B------:R-:W-:-:S13]  /*1e8d0*/  ISETP.NE.AND.EX P0, PT, RZ, UR7, PT, P0 ;  /* 0x00000007ff007c0c */ /* 0x000fda000bf05300 */
[----:B------:R-:W0:Y:S01]  /*1e8e0*/  @P0 LDC.64 R14, c[0x0][0xc08] ;  /* 0x00030200ff0e0b82 */ /* 0x000e220000000a00 */
[----:B------:R-:W-:Y:S01]  /*1e8f0*/  ULDC UR6, c[0x0][0xa88] ;  /* 0x0002a20000067ab9 */ /* 0x000fe20000000800 */
[----:B------:R-:W-:Y:S01]  /*1e900*/  IMAD.MOV.U32 R94, RZ, RZ, 0x9b8 ;  /* 0x000009b8ff5e7424 */ /* 0x000fe200078e00ff */
[----:B------:R-:W-:Y:S01]  /*1e910*/  ISETP.GT.AND P1, PT, R217, 0x1, PT ;  /* 0x00000001d900780c */ /* 0x000fe20003f24270 */
[----:B------:R-:W-:-:S03]  /*1e920*/  IMAD.U32 R0, RZ, RZ, UR6 ;  /* 0x00000006ff007e24 */ /* 0x000fc6000f8e00ff */
[----:B------:R-:W-:-:S04]  /*1e930*/  SEL R94, R94, 0x978, P1 ;  /* 0x000009785e5e7807 */ /* 0x000fc80000800000 */
[----:B------:R1:W2:Y:S01]  /*1e940*/  LDC.64 R30, c[0x0][R94+0x218] ;  /* 0x000086005e1e7b82 */ /* 0x0002a20000000a00 */
[----:B0-----:R-:W-:-:S07]  /*1e950*/  @P0 IMAD.WIDE R14, R218, 0x4, R14 ;  /* 0x00000004da0e0825 */ /* 0x001fce00078e020e */
[----:B------:R1:W0:Y:S01]  /*1e960*/  LDC.64 R28, c[0x0][R94+0x228] ;  /* 0x00008a005e1c7b82 */ /* 0x0002220000000a00 */
[----:B------:R3:W5:Y:S07]  /*1e970*/  @P0 LDG.E R0, desc[UR46][R14.64] ;  /* 0x0000002e0e000981 */ /* 0x00076e000c1e1900 */
[----:B---3--:R1:W3:Y:S01]  /*1e980*/  LDC.64 R14, c[0x0][R94+0x220] ;  /* 0x000088005e0e7b82 */ /* 0x0082e20000000a00 */
[----:B------:R-:W-:-:S13]  /*1e990*/  ISETP.NE.AND P2, PT, R107, 0x1, PT ;  /* 0x000000016b00780c */ /* 0x000fda0003f45270 */
[----:B------:R-:W4:Y:S08]  /*1e9a0*/  @P2 LDC R2, c[0x0][0xbec] ;  /* 0x0002fb00ff022b82 */ /* 0x000f300000000800 */
[----:B------:R-:W0:Y:S01]  /*1e9b0*/  @P2 LDC R70, c[0x0][0xbf0] ;  /* 0x0002fc00ff462b82 */ /* 0x000e220000000800 */
[----:B-12---:R-:W-:Y:S05]  /*1e9c0*/  @P0 BRA `(.L_x_1624) ;  /* 0x0000000000100947 */ /* 0x006fea0003800000 */
[----:B------:R-:W-:Y:S05]  /*1e9d0*/  @!P3 BRA `(.L_x_1624) ;  /* 0x00000000000cb947 */ /* 0x000fea0003800000 */
[----:B-----5:R-:W2:Y:S04]  /*1e9e0*/  LDG.E R0, desc[UR46][R12.64] ;  /* 0x0000002e0c007981 */ /* 0x020ea8000c1e1900 */
[----:B------:R-:W2:Y:S02]  /*1e9f0*/  LDG.E R12, desc[UR46][R12.64+0x4] ;  /* 0x0000042e0c0c7981 */ /* 0x000ea4000c1e1900 */
[----:B--2---:R-:W-:-:S07]  /*1ea00*/  IMAD.IADD R0, R12, 0x1, -R0 ;  /* 0x000000010c007824 */ /* 0x004fce00078e0a00 */
.L_x_1624:
[----:B------:R-:W2:Y:S04]  /*1ea10*/  LDL R123, [R1+0xa8] ;  /* 0x0000a800017b7983 */ /* 0x000ea80000100800 */
[----:B------:R-:W2:Y:S01]  /*1ea20*/  LDL R120, [R1+0x98] ;  /* 0x0000980001787983 */ /* 0x000ea20000100800 */
[----:B------:R-:W-:Y:S01]  /*1ea30*/  IMAD.IADD R86, R202, 0x1, R199 ;  /* 0x00000001ca567824 */ /* 0x000fe200078e02c7 */
[----:B------:R-:W-:Y:S01]  /*1ea40*/  ISETP.NE.U32.AND P0, PT, RZ, UR4, PT ;  /* 0x00000004ff007c0c */ /* 0x000fe2000bf05070 */
[----:B------:R-:W-:Y:S01]  /*1ea50*/  IMAD R102, R31, R211, RZ ;  /* 0x000000d31f667224 */ /* 0x000fe200078e02ff */
[----:B------:R-:W-:Y:S01]  /*1ea60*/  SHF.R.S32.HI R98, RZ, 0x1f, R218 ;  /* 0x0000001fff627819 */ /* 0x000fe200000114da */
[----:B----4-:R-:W-:Y:S01]  /*1ea70*/  @P2 IMAD.HI.U32 R12, R86, R2, RZ ;  /* 0x00000002560c2227 */ /* 0x010fe200078e00ff */
[----:B------:R-:W-:-:S02]  /*1ea80*/  ISETP.NE.AND.EX P0, PT, RZ, UR5, PT, P0 ;  /* 0x00000005ff007c0c */ /* 0x000fc4000bf05300 */
[----:B------:R-:W-:Y:S01]  /*1ea90*/  SEL R105, R222, RZ, P1 ;  /* 0x000000ffde697207 */ /* 0x000fe20000800000 */
[----:B------:R-:W-:Y:S01]  /*1eaa0*/  IMAD.MOV.U32 R2, RZ, RZ, R86 ;  /* 0x000000ffff027224 */ /* 0x000fe200078e0056 */
[----:B0-----:R-:W-:Y:S01]  /*1eab0*/  @P2 SHF.R.U32.HI R2, RZ, R70, R12 ;  /* 0x00000046ff022219 */ /* 0x001fe2000001160c */
[----:B------:R-:W-:Y:S01]  /*1eac0*/  IMAD.WIDE.U32 R30, R30, R211, RZ ;  /* 0x000000d31e1e7225 */ /* 0x000fe200078e00ff */
[----:B------:R0:W1:Y:S01]  /*1ead0*/  LDC.64 R12, c[0x0][R94+0x210] ;  /* 0x000084005e0c7b82 */ /* 0x0000620000000a00 */
[----:B------:R-:W-:Y:S02]  /*1eae0*/  SEL R70, R218, RZ, !P0 ;  /* 0x000000ffda467207 */ /* 0x000fe40004000000 */
[-C--:B------:R-:W-:Y:S02]  /*1eaf0*/  IMAD R103, R29, R105.reuse, RZ ;  /* 0x000000691d677224 */ /* 0x080fe400078e02ff */
[----:B------:R-:W-:Y:S01]  /*1eb00*/  IMAD.WIDE.U32 R28, R28, R105, RZ ;  /* 0x000000691c1c7225 */ /* 0x000fe200078e00ff */
[----:B0-----:R-:W-:-:S03]  /*1eb10*/  SEL R94, R98, RZ, !P0 ;  /* 0x000000ff625e7207 */ /* 0x001fc60004000000 */
[----:B---3--:R-:W-:Y:S01]  /*1eb20*/  IMAD R15, R15, R70, RZ ;  /* 0x000000460f0f7224 */ /* 0x008fe200078e02ff */
[----:B------:R-:W0:Y:S01]  /*1eb30*/  LDC.64 R98, c[0x0][0xba8] ;  /* 0x0002ea00ff627b82 */ /* 0x000e220000000a00 */
[----:B------:R-:W-:Y:S02]  /*1eb40*/  IMAD.IADD R102, R31, 0x1, R102 ;  /* 0x000000011f667824 */ /* 0x000fe400078e0266 */
[C---:B------:R-:W-:Y:S02]  /*1eb50*/  IMAD R94, R14.reuse, R94, R15 ;  /* 0x0000005e0e5e7224 */ /* 0x040fe400078e020f */
[----:B------:R-:W-:-:S04]  /*1eb60*/  IMAD.WIDE.U32 R14, R14, R70, RZ ;  /* 0x000000460e0e7225 */ /* 0x000fc800078e00ff */
[----:B------:R-:W-:Y:S01]  /*1eb70*/  IMAD.IADD R15, R15, 0x1, R94 ;  /* 0x000000010f0f7824 */ /* 0x000fe200078e025e */
[----:B-----5:R-:W-:Y:S01]  /*1eb80*/  IADD3 R14, P0, P3, R14, R30, R11 ;  /* 0x0000001e0e0e7210 */ /* 0x020fe20007b1e00b */
[----:B------:R-:W-:Y:S01]  /*1eb90*/  IMAD.IADD R103, R29, 0x1, R103 ;  /* 0x000000011d677824 */ /* 0x000fe200078e0267 */
[----:B------:R-:W-:Y:S01]  /*1eba0*/  SHF.R.S32.HI R94, RZ, 0x1f, R11 ;  /* 0x0000001fff5e7819 */ /* 0x000fe2000001140b */
[----:B------:R-:W-:Y:S01]  /*1ebb0*/  IMAD R0, R0, R107, RZ ;  /* 0x0000006b00007224 */ /* 0x000fe200078e02ff */
[----:B------:R-:W-:Y:S02]  /*1ebc0*/  IADD3 R28, P4, P5, R2, R14, R28 ;  /* 0x0000000e021c7210 */ /* 0x000fe40007d9e01c */
[----:B------:R-:W-:Y:S02]  /*1ebd0*/  IADD3.X R15, R15, R102, R94, P0, P3 ;  /* 0x000000660f0f7210 */ /* 0x000fe400007e645e */
[----:B------:R-:W-:-:S04]  /*1ebe0*/  SHF.R.S32.HI R14, RZ, 0x1f, R2 ;  /* 0x0000001fff0e7819 */ /* 0x000fc80000011402 */
[----:B------:R-:W-:Y:S01]  /*1ebf0*/  IADD3.X R29, R14, R15, R103, P4, P5 ;  /* 0x0000000f0e1d7210 */ /* 0x000fe200027ea467 */
[----:B------:R-:W-:Y:S01]  /*1ec00*/  IMAD.MOV R14, RZ, RZ, -R2 ;  /* 0x000000ffff0e7224 */ /* 0x000fe200078e0a02 */
[----:B0-----:R-:W0:Y:S03]  /*1ec10*/  @!P1 LDC R98, c[0x0][0xb50] ;  /* 0x0002d400ff629b82 */ /* 0x001e260000000800 */
[----:B------:R-:W-:-:S05]  /*1ec20*/  IMAD R14, R107, R14, R86 ;  /* 0x0000000e6b0e7224 */ /* 0x000fca00078e0256 */
[----:B------:R-:W3:Y:S01]  /*1ec30*/  @!P1 LDC R99, c[0x0][0xb54] ;  /* 0x0002d500ff639b82 */ /* 0x000ee20000000800 */
[----:B------:R-:W-:Y:S01]  /*1ec40*/  SHF.R.S32.HI R2, RZ, 0x1f, R14 ;  /* 0x0000001fff027819 */ /* 0x000fe2000001140e */
[-C--:B-1----:R-:W-:Y:S02]  /*1ec50*/  IMAD R13, R13, R14.reuse, RZ ;  /* 0x0000000e0d0d7224 */ /* 0x082fe400078e02ff */
[----:B------:R-:W-:-:S04]  /*1ec60*/  IMAD.WIDE.U32 R28, R12, R14, R28 ;  /* 0x0000000e0c1c7225 */ /* 0x000fc800078e001c */
[----:B------:R-:W-:-:S04]  /*1ec70*/  IMAD R2, R12, R2, R13 ;  /* 0x000000020c027224 */ /* 0x000fc800078e020d */
[----:B------:R-:W-:Y:S01]  /*1ec80*/  IMAD.IADD R2, R29, 0x1, R2 ;  /* 0x000000011d027824 */ /* 0x000fe200078e0202 */
[----:B0-----:R-:W-:-:S05]  /*1ec90*/  LEA R98, P0, R28, R98, 0x2 ;  /* 0x000000621c627211 */ /* 0x001fca00078010ff */
[----:B------:R-:W-:Y:S01]  /*1eca0*/  SHFL.IDX PT, R12, R98, RZ, 0x1c1f ;  /* 0x001c1fff620c7589 */ /* 0x000fe200000e0000 */
[----:B---3--:R-:W-:-:S03]  /*1ecb0*/  LEA.HI.X R2, R28, R99, R2, 0x2, P0 ;  /* 0x000000631c027211 */ /* 0x008fc600000f1402 */
[----:B------:R-:W-:Y:S04]  /*1ecc0*/  SHFL.IDX PT, R14, R98, 0x1, 0x1c1f ;  /* 0x003c1f00620e7f89 */ /* 0x000fe800000e0000 */
[----:B------:R-:W0:Y:S04]  /*1ecd0*/  SHFL.IDX PT, R13, R2, RZ, 0x1c1f ;  /* 0x001c1fff020d7589 */ /* 0x000e2800000e0000 */
[----:B------:R1:W3:Y:S01]  /*1ece0*/  SHFL.IDX PT, R15, R2, 0x1, 0x1c1f ;  /* 0x003c1f00020f7f89 */ /* 0x0002e200000e0000 */
[----:B--2---:R-:W-:Y:S01]  /*1ecf0*/  IMAD.IADD R28, R123, 0x1, R199 ;  /* 0x000000017b1c7824 */ /* 0x004fe200078e02c7 */
[----:B------:R-:W-:-:S03]  /*1ed00*/  LOP3.LUT P0, RZ, R120, 0x3, RZ, 0xc0, !PT ;  /* 0x0000000378ff7812 */ /* 0x000fc6000780c0ff */
[C---:B-1----:R-:W-:Y:S01]  /*1ed10*/  VIADD R2, R28.reuse, 0x8 ;  /* 0x000000081c027836 */ /* 0x042fe20000000000 */
[----:B------:R-:W-:-:S04]  /*1ed20*/  ISETP.GE.OR P3, PT, R28, R0, P0 ;  /* 0x000000001c00720c */ /* 0x000fc80000766670 */
[----:B------:R-:W-:-:S09]  /*1ed30*/  ISETP.GE.OR P0, PT, R2, R0, P0 ;  /* 0x000000000200720c */ /* 0x000fd20000706670 */
[----:B0-----:R0:W-:Y:S04]  /*1ed40*/  @!P3 ST.E desc[UR46][R12.64], R163 ;  /* 0x000000a30c00b985 */ /* 0x0011e8000c10192e */
[----:B---3--:R0:W-:Y:S01]  /*1ed50*/  @!P0 ST.E desc[UR46][R14.64], R162 ;  /* 0x000000a20e008985 */ /* 0x0081e2000c10192e */
[----:B------:R-:W-:Y:S05]  /*1ed60*/  @P1 BRA `(.L_x_1625) ;  /* 0x0000000c00fc1947 */ /* 0x000fea0003800000 */
[----:B------:R-:W1:Y:S01]  /*1ed70*/  S2R R120, SR_TID.X ;  /* 0x0000000000787919 */ /* 0x000e620000002100 */
[----:B------:R-:W2:Y:S01]  /*1ed80*/  @P2 LDC R10, c[0x0][0xbec] ;  /* 0x0002fb00ff0a2b82 */ /* 0x000ea20000000800 */
[----:B------:R-:W-:-:S07]  /*1ed90*/  ULDC.64 UR4, c[0x0][0xaa0] ;  /* 0x0002a80000047ab9 */ /* 0x000fce0000000a00 */
[----:B0-----:R-:W0:Y:S01]  /*1eda0*/  @P2 LDC R15, c[0x0][0xbf0] ;  /* 0x0002fc00ff0f2b82 */ /* 0x001e220000000800 */
[----:B-1----:R-:W-:-:S05]  /*1edb0*/  VIADD R8, R120, 0xffffff80 ;  /* 0xffffff8078087836 */ /* 0x002fca0000000000 */
[----:B------:R-:W-:-:S04]  /*1edc0*/  SHF.R.S32.HI R3, RZ, 0x1f, R8 ;  /* 0x0000001fff037819 */ /* 0x000fc80000011408 */
[----:B------:R-:W-:-:S04]  /*1edd0*/  LEA.HI R3, R3, R8, RZ, 0x3 ;  /* 0x0000000803037211 */ /* 0x000fc800078f18ff */
[----:B------:R-:W-:-:S05]  /*1ede0*/  LOP3.LUT R3, R3, 0xfffffff8, RZ, 0xc0, !PT ;  /* 0xfffffff803037812 */ /* 0x000fca00078ec0ff */
[----:B------:R-:W-:-:S04]  /*1edf0*/  IMAD.IADD R8, R8, 0x1, -R3 ;  /* 0x0000000108087824 */ /* 0x000fc800078e0a03 */
[----:B------:R-:W-:-:S04]  /*1ee00*/  IMAD R3, R17, 0x8, R8 ;  /* 0x0000000811037824 */ /* 0x000fc800078e0208 */
[----:B------:R-:W-:-:S04]  /*1ee10*/  IMAD.SHL.U32 R3, R3, 0x8, RZ ;  /* 0x0000000803037824 */ /* 0x000fc800078e00ff */
[----:B------:R-:W-:-:S03]  /*1ee20*/  IMAD.WIDE R2, R3, 0x2, R32 ;  /* 0x0000000203027825 */ /* 0x000fc600078e0220 */
[C---:B------:R-:W-:Y:S02]  /*1ee30*/  IADD3 R25, P0, R2.reuse, 0x1000, RZ ;  /* 0x0000100002197810 */ /* 0x040fe40007f1e0ff */
[C---:B------:R-:W-:Y:S02]  /*1ee40*/  IADD3 R29, P1, R2.reuse, 0x2000, RZ ;  /* 0x00002000021d7810 */ /* 0x040fe40007f3e0ff */
[C---:B------:R-:W-:Y:S02]  /*1ee50*/  IADD3 R33, P3, R2.reuse, 0x3000, RZ ;  /* 0x0000300002217810 */ /* 0x040fe40007f7e0ff */
[C---:B------:R-:W-:Y:S02]  /*1ee60*/  IADD3 R37, P4, R2.reuse, 0x4000, RZ ;  /* 0x0000400002257810 */ /* 0x040fe40007f9e0ff */
[----:B------:R-:W-:Y:S02]  /*1ee70*/  IADD3 R41, P5, R2, 0x5000, RZ ;  /* 0x0000500002297810 */ /* 0x000fe40007fbe0ff */
[----:B------:R-:W-:-:S02]  /*1ee80*/  LOP3.LUT R24, R25, 0x380, RZ, 0xc0, !PT ;  /* 0x0000038019187812 */ /* 0x000fc400078ec0ff */
[----:B------:R-:W-:Y:S02]  /*1ee90*/  LOP3.LUT R28, R29, 0x380, RZ, 0xc0, !PT ;  /* 0x000003801d1c7812 */ /* 0x000fe400078ec0ff */
[----:B------:R-:W-:Y:S02]  /*1eea0*/  LOP3.LUT R32, R33, 0x380, RZ, 0xc0, !PT ;  /* 0x0000038021207812 */ /* 0x000fe400078ec0ff */
[----:B------:R-:W-:Y:S02]  /*1eeb0*/  LOP3.LUT R36, R37, 0x380, RZ, 0xc0, !PT ;  /* 0x0000038025247812 */ /* 0x000fe400078ec0ff */
[----:B------:R-:W-:Y:S02]  /*1eec0*/  LOP3.LUT R40, R41, 0x380, RZ, 0xc0, !PT ;  /* 0x0000038029287812 */ /* 0x000fe400078ec0ff */
[----:B------:R-:W-:Y:S02]  /*1eed0*/  SHF.R.U64 R24, R24, 0x3, RZ ;  /* 0x0000000318187819 */ /* 0x000fe400000012ff */
[----:B------:R-:W-:-:S02]  /*1eee0*/  SHF.R.U64 R28, R28, 0x3, RZ ;  /* 0x000000031c1c7819 */ /* 0x000fc400000012ff */
        /* <DEDUP_REMOVED lines=13> */
[----:B------:R-:W-:Y:S01]  /*1efc0*/  IADD3 R45, P0, R2, 0x6000, RZ ;  /* 0x00006000022d7810 */ /* 0x000fe20007f1e0ff */
[----:B------:R-:W-:Y:S01]  /*1efd0*/  IMAD R94, R94, UR4, RZ ;  /* 0x000000045e5e7c24 */ /* 0x000fe2000f8e02ff */
[----:B------:R-:W-:Y:S01]  /*1efe0*/  IADD3 R49, P1, R2, 0x7000, RZ ;  /* 0x0000700002317810 */ /* 0x000fe20007f3e0ff */
[----:B------:R-:W-:Y:S01]  /*1eff0*/  IMAD R8, R8, 0x20, R17 ;  /* 0x0000002008087824 */ /* 0x000fe200078e0211 */
[C---:B------:R-:W-:Y:S01]  /*1f000*/  IADD3 R53, P3, R2.reuse, 0x8000, RZ ;  /* 0x0000800002357810 */ /* 0x040fe20007f7e0ff */
[----:B------:R-:W5:Y:S01]  /*1f010*/  LD.E.128 R24, desc[UR46][R24.64] ;  /* 0x0000002e18187980 */ /* 0x000f62000c101d00 */
[----:B------:R-:W-:-:S02]  /*1f020*/  IADD3 R57, P4, R2, 0x9000, RZ ;  /* 0x0000900002397810 */ /* 0x000fc40007f9e0ff */
[----:B------:R-:W-:Y:S01]  /*1f030*/  IADD3 R61, P5, R2, 0xa000, RZ ;  /* 0x0000a000023d7810 */ /* 0x000fe20007fbe0ff */
        /* <DEDUP_REMOVED lines=25> */
[C---:B------:R-:W-:Y:S01]  /*1f1d0*/  LOP3.LUT R9, R2.reuse, 0x380, RZ, 0xc0, !PT ;  /* 0x0000038002097812 */ /* 0x040fe200078ec0ff */
[----:B------:R-:W-:Y:S01]  /*1f1e0*/  IMAD.IADD R13, R199, 0x1, R8 ;  /* 0x00000001c70d7824 */ /* 0x000fe200078e0208 */
[C---:B------:R-:W-:Y:S01]  /*1f1f0*/  IADD3 R73, P1, R2.reuse, 0xc000, RZ ;  /* 0x0000c00002497810 */ /* 0x040fe20007f3e0ff */
[----:B------:R-:W5:Y:S01]  /*1f200*/  LD.E.128 R44, desc[UR46][R44.64] ;  /* 0x0000002e2c2c7980 */ /* 0x000f62000c101d00 */
[C---:B------:R-:W-:Y:S02]  /*1f210*/  IADD3 R77, P3, R2.reuse, 0xd000, RZ ;  /* 0x0000d000024d7810 */ /* 0x040fe40007f7e0ff */
[C---:B------:R-:W-:Y:S01]  /*1f220*/  IADD3 R81, P4, R2.reuse, 0xe000, RZ ;  /* 0x0000e00002517810 */ /* 0x040fe20007f9e0ff */
[----:B------:R-:W5:Y:S01]  /*1f230*/  LD.E.128 R48, desc[UR46][R48.64] ;  /* 0x0000002e30307980 */ /* 0x000f62000c101d00 */
[----:B------:R-:W-:Y:S02]  /*1f240*/  IADD3 R7, P5, R2, 0xf000, RZ ;  /* 0x0000f00002077810 */ /* 0x000fe40007fbe0ff */
[----:B------:R-:W-:Y:S01]  /*1f250*/  LOP3.LUT R64, R65, 0x380, RZ, 0xc0, !PT ;  /* 0x0000038041407812 */ /* 0x000fe200078ec0ff */
[----:B------:R-:W5:Y:S01]  /*1f260*/  LD.E.128 R52, desc[UR46][R52.64] ;  /* 0x0000002e34347980 */ /* 0x000f62000c101d00 */
[----:B------:R-:W-:Y:S01]  /*1f270*/  LOP3.LUT R72, R73, 0x380, RZ, 0xc0, !PT ;  /* 0x0000038049487812 */ /* 0x000fe200078ec0ff */
[----:B------:R-:W-:Y:S01]  /*1f280*/  IMAD.X R85, RZ, RZ, R3, P5 ;  /* 0x000000ffff557224 */ /* 0x000fe200028e0603 */
[----:B------:R-:W-:Y:S01]  /*1f290*/  LOP3.LUT R76, R77, 0x380, RZ, 0xc0, !PT ;  /* 0x000003804d4c7812 */ /* 0x000fe200078ec0ff */
[----:B------:R-:W5:Y:S01]  /*1f2a0*/  LD.E.128 R56, desc[UR46][R56.64] ;  /* 0x0000002e38387980 */ /* 0x000f62000c101d00 */
[----:B------:R-:W-:-:S02]  /*1f2b0*/  LOP3.LUT R80, R81, 0x380, RZ, 0xc0, !PT ;  /* 0x0000038051507812 */ /* 0x000fc400078ec0ff */
[----:B------:R-:W-:Y:S01]  /*1f2c0*/  SHF.R.U64 R9, R9, 0x3, RZ ;  /* 0x0000000309097819 */ /* 0x000fe200000012ff */
[----:B------:R-:W5:Y:S01]  /*1f2d0*/  LD.E.128 R60, desc[UR46][R60.64] ;  /* 0x0000002e3c3c7980 */ /* 0x000f62000c101d00 */
[----:B------:R-:W-:Y:S02]  /*1f2e0*/  LOP3.LUT R5, R7, 0x380, RZ, 0xc0, !PT ;  /* 0x0000038007057812 */ /* 0x000fe400078ec0ff */
[----:B------:R-:W-:Y:S02]  /*1f2f0*/  SHF.R.U64 R64, R64, 0x3, RZ ;  /* 0x0000000340407819 */ /* 0x000fe400000012ff */
[----:B------:R-:W-:Y:S02]  /*1f300*/  SHF.R.U64 R72, R72, 0x3, RZ ;  /* 0x0000000348487819 */ /* 0x000fe400000012ff */
[----:B------:R-:W-:Y:S02]  /*1f310*/  SHF.R.U64 R76, R76, 0x3, RZ ;  /* 0x000000034c4c7819 */ /* 0x000fe400000012ff */
[----:B------:R-:W-:-:S02]  /*1f320*/  SHF.R.U64 R80, R80, 0x3, RZ ;  /* 0x0000000350507819 */ /* 0x000fc400000012ff */
[----:B------:R-:W-:Y:S02]  /*1f330*/  LOP3.LUT R4, R9, R2, RZ, 0x3c, !PT ;  /* 0x0000000209047212 */ /* 0x000fe400078e3cff */
[----:B------:R-:W-:Y:S01]  /*1f340*/  SHF.R.U64 R2, R5, 0x3, RZ ;  /* 0x0000000305027819 */ /* 0x000fe200000012ff */
[--C-:B------:R-:W-:Y:S01]  /*1f350*/  IMAD.MOV.U32 R5, RZ, RZ, R3.reuse ;  /* 0x000000ffff057224 */ /* 0x100fe200078e0003 */
        /* <DEDUP_REMOVED lines=9> */
[C---:B------:R-:W-:Y:S01]  /*1f3f0*/  IMAD R9, R11.reuse, UR5, R94 ;  /* 0x000000050b097c24 */ /* 0x040fe2000f8e025e */
[----:B------:R-:W5:Y:S01]  /*1f400*/  LD.E.128 R4, desc[UR46][R4.64] ;  /* 0x0000002e04047980 */ /* 0x000f62000c101d00 */
[----:B------:R-:W-:Y:S01]  /*1f410*/  IMAD.WIDE.U32 R2, R11, UR4, RZ ;  /* 0x000000040b027c25 */ /* 0x000fe2000f8e00ff */
[----:B------:R-:W-:-:S02]  /*1f420*/  ULDC.64 UR4, c[0x0][0xae8] ;  /* 0x0002ba0000047ab9 */ /* 0x000fc40000000a00 */
[----:B------:R-:W5:Y:S01]  /*1f430*/  LD.E.128 R64, desc[UR46][R64.64] ;  /* 0x0000002e40407980 */ /* 0x000f62000c101d00 */
[----:B------:R-:W-:Y:S02]  /*1f440*/  IMAD.IADD R3, R3, 0x1, R9 ;  /* 0x0000000103037824 */ /* 0x000fe400078e0209 */
[----:B--2---:R-:W-:Y:S01]  /*1f450*/  @P2 IMAD.HI.U32 R8, R13, R10, RZ ;  /* 0x0000000a0d082227 */ /* 0x004fe200078e00ff */
[----:B------:R-:W5:Y:S01]  /*1f460*/  LD.E.128 R72, desc[UR46][R72.64] ;  /* 0x0000002e48487980 */ /* 0x000f62000c101d00 */
[----:B------:R-:W-:Y:S02]  /*1f470*/  SHF.R.S32.HI R11, RZ, 0x1f, R70 ;  /* 0x0000001fff0b7819 */ /* 0x000fe40000011446 */
[C---:B------:R-:W-:Y:S01]  /*1f480*/  IMAD.WIDE.U32 R2, R211.reuse, UR4, R2 ;  /* 0x00000004d3027c25 */ /* 0x040fe2000f8e0002 */
        /* <DEDUP_REMOVED lines=8> */
[----:B-1----:R-:W1:Y:S01]  /*1f510*/  FENCE.VIEW.ASYNC.S ;  /* 0x00000000000073c6 */ /* 0x002e620000000000 */
[----:B------:R-:W-:Y:S01]  /*1f520*/  IMAD R3, R211, UR5, R3 ;  /* 0x00000005d3037c24 */ /* 0x000fe2000f8e0203 */
[----:B------:R-:W-:Y:S01]  /*1f530*/  ULDC.64 UR4, c[0x0][0xaf0] ;  /* 0x0002bc0000047ab9 */ /* 0x000fe20000000a00 */
[----:B------:R-:W-:Y:S01]  /*1f540*/  IMAD.MOV.U32 R9, RZ, RZ, R13 ;  /* 0x000000ffff097224 */ /* 0x000fe200078e000d */
[----:B0-----:R-:W-:Y:S01]  /*1f550*/  @P2 SHF.R.U32.HI R9, RZ, R15, R8 ;  /* 0x0000000fff092219 */ /* 0x001fe20000011608 */
[----:B------:R-:W-:-:S03]  /*1f560*/  IMAD R11, R11, UR4, RZ ;  /* 0x000000040b0b7c24 */ /* 0x000fc6000f8e02ff */
[----:B------:R-:W-:Y:S01]  /*1f570*/  SHF.R.S32.HI R8, RZ, 0x1f, R9 ;  /* 0x0000001fff087819 */ /* 0x000fe20000011409 */
[C---:B------:R-:W-:Y:S02]  /*1f580*/  IMAD R11, R70.reuse, UR5, R11 ;  /* 0x00000005460b7c24 */ /* 0x040fe4000f8e020b */
[----:B------:R-:W-:Y:S01]  /*1f590*/  IMAD.WIDE.U32 R2, R70, UR4, R2 ;  /* 0x0000000446027c25 */ /* 0x000fe2000f8e0002 */
[----:B------:R-:W-:-:S03]  /*1f5a0*/  ULDC.64 UR4, c[0x0][0xae0] ;  /* 0x0002b80000047ab9 */ /* 0x000fc60000000a00 */
[----:B------:R-:W-:Y:S02]  /*1f5b0*/  IMAD.MOV R12, RZ, RZ, -R9 ;  /* 0x000000ffff0c7224 */ /* 0x000fe400078e0a09 */
[----:B------:R-:W-:Y:S02]  /*1f5c0*/  IMAD R10, R8, UR4, RZ ;  /* 0x00000004080a7c24 */ /* 0x000fe4000f8e02ff */
[----:B------:R-:W-:Y:S02]  /*1f5d0*/  IMAD.IADD R3, R3, 0x1, R11 ;  /* 0x0000000103037824 */ /* 0x000fe400078e020b */
[----:B------:R-:W-:Y:S02]  /*1f5e0*/  IMAD R107, R107, R12, R13 ;  /* 0x0000000c6b6b7224 */ /* 0x000fe400078e020d */
[----:B------:R-:W-:Y:S02]  /*1f5f0*/  VIADD R8, R16, 0x28420 ;  /* 0x0002842010087836 */ /* 0x000fe40000000000 */
[----:B------:R-:W-:-:S03]  /*1f600*/  IMAD.WIDE.U32 R2, R9, UR4, R2 ;  /* 0x0000000409027c25 */ /* 0x000fc6000f8e0002 */
[----:B------:R-:W-:Y:S01]  /*1f610*/  PRMT R8, RZ, 0x654, R8 ;  /* 0x00000654ff087816 */ /* 0x000fe20000000008 */
[----:B------:R-:W-:Y:S01]  /*1f620*/  IMAD R11, R9, UR5, R10 ;  /* 0x00000005090b7c24 */ /* 0x000fe2000f8e020a */
[----:B------:R-:W-:Y:S01]  /*1f630*/  SHF.R.S32.HI R9, RZ, 0x1f, R107 ;  /* 0x0000001fff097819 */ /* 0x000fe2000001146b */
[----:B------:R-:W-:Y:S01]  /*1f640*/  ULDC.64 UR4, c[0x0][0xad8] ;  /* 0x0002b60000047ab9 */ /* 0x000fe20000000a00 */
[----:B-1----:R0:W-:Y:S01]  /*1f650*/  SYNCS.ARRIVE.TRANS64.RED.A1T0 RZ, [R8+URZ], RZ ;  /* 0x000000ff08ff79a7 */ /* 0x0021e2000810043f */
        /* <DEDUP_REMOVED lines=8> */
[----:B------:R-:W-:-:S03]  /*1f6e0*/  IMAD.IADD R199, R17, 0x1, R199 ;  /* 0x0000000111c77824 */ /* 0x000fc600078e02c7 */
[----:B------:R-:W-:Y:S01]  /*1f6f0*/  LEA.HI.X R68, R2, UR5, R3, 0x1, P0 ;  /* 0x0000000502447c11 */ /* 0x000fe200080f0c03 */
[----:B------:R-:W-:Y:S06]  /*1f700*/  BRA.DIV UR4, `(.L_x_1626) ;  /* 0x0000010e04987947 */ /* 0x000fec000b800000 */
[----:B------:R0:W1:Y:S04]  /*1f710*/  SHFL.IDX PT, R21, R68, RZ, 0x181f ;  /* 0x00181fff44157589 */ /* 0x00006800000e0000 */
[----:B------:R0:W2:Y:S02]  /*1f720*/  SHFL.IDX PT, R14, R20, RZ, 0x181f ;  /* 0x00181fff140e7589 */ /* 0x0000a400000e0000 */
.L_x_1993:
[----:B------:R-:W-:Y:S01]  /*1f730*/  ISETP.GE.AND P0, PT, R199, R0, PT ;  /* 0x00000000c700720c */ /* 0x000fe20003f06270 */
[----:B------:R-:W-:-:S12]  /*1f740*/  BSSY B1, `(.L_x_1627) ;  /* 0x0000013000017945 */ /* 0x000fd80003800000 */
[----:B------:R-:W-:Y:S05]  /*1f750*/  @P0 BRA `(.L_x_1628) ;  /* 0x0000000000440947 */ /* 0x000fea0003800000 */
[----:B------:R-:W-:Y:S02]  /*1f760*/  ULDC UR4, c[0x0][0xac8] ;  /* 0x0002b20000047ab9 */ /* 0x000fe40000000800 */
[----:B------:R-:W-:Y:S02]  /*1f770*/  ISETP.GE.AND P3, PT, R18, UR4, PT ;  /* 0x0000000412007c0c */ /* 0x000fe4000bf66270 */
[----:B------:R-:W-:Y:S02]  /*1f780*/  ISETP.GE.AND P2, PT, R194, UR4, PT ;  /* 0x00000004c2007c0c */ /* 0x000fe4000bf46270 */
[----:B------:R-:W-:Y:S02]  /*1f790*/  ISETP.GE.AND P1, PT, R208, UR4, PT ;  /* 0x00000004d0007c0c */ /* 0x000fe4000bf26270 */
[----:B------:R-:W-:-:S07]  /*1f7a0*/  ISETP.GE.AND P0, PT, R210, UR4, PT ;  /* 0x00000004d2007c0c */ /* 0x000fce000bf06270 */
[-C--:B--2---:R-:W-:Y:S02]  /*1f7b0*/  @!P3 LEA R2, P5, R18, R14.reuse, 0x1 ;  /* 0x0000000e1202b211 */ /* 0x084fe400078a08ff */
[-C--:B------:R-:W-:Y:S02]  /*1f7c0*/  @!P2 LEA R8, P4, R194, R14.reuse, 0x1 ;  /* 0x0000000ec208a211 */ /* 0x080fe400078808ff */
[-C--:B-1----:R-:W-:Y:S02]  /*1f7d0*/  @!P3 LEA.HI.X R3, R18, R21.reuse, R19, 0x1, P5 ;  /* 0x000000151203b211 */ /* 0x082fe400028f0c13 */
[-C--:B------:R-:W-:Y:S02]  /*1f7e0*/  @!P1 LEA R10, P5, R208, R14.reuse, 0x1 ;  /* 0x0000000ed00a9211 */ /* 0x080fe400078a08ff */
[----:B------:R-:W-:Y:S01]  /*1f7f0*/  @!P2 LEA.HI.X R9, R194, R21, R216, 0x1, P4 ;  /* 0x00000015c209a211 */ /* 0x000fe200020f0cd8 */
[----:B-----5:R3:W-:Y:S01]  /*1f800*/  @!P3 ST.E.128 desc[UR46][R2.64], R4 ;  /* 0x000000040200b985 */ /* 0x0207e2000c101d2e */
[----:B------:R-:W-:-:S02]  /*1f810*/  @!P0 LEA R12, P4, R210, R14, 0x1 ;  /* 0x0000000ed20c8211 */ /* 0x000fc400078808ff */
[-C--:B------:R-:W-:Y:S01]  /*1f820*/  @!P1 LEA.HI.X R11, R208, R21.reuse, R221, 0x1, P5 ;  /* 0x00000015d00b9211 */ /* 0x080fe200028f0cdd */
[----:B------:R3:W-:Y:S01]  /*1f830*/  @!P2 ST.E.128 desc[UR46][R8.64], R36 ;  /* 0x000000240800a985 */ /* 0x0007e2000c101d2e */
[----:B------:R-:W-:-:S03]  /*1f840*/  @!P0 LEA.HI.X R13, R210, R21, R220, 0x1, P4 ;  /* 0x00000015d20d8211 */ /* 0x000fc600020f0cdc */
[----:B------:R3:W-:Y:S04]  /*1f850*/  @!P1 ST.E.128 desc[UR46][R10.64], R52 ;  /* 0x000000340a009985 */ /* 0x0007e8000c101d2e */
[----:B------:R3:W-:Y:S02]  /*1f860*/  @!P0 ST.E.128 desc[UR46][R12.64], R72 ;  /* 0x000000480c008985 */ /* 0x0007e4000c101d2e */
.L_x_1628:
[----:B------:R-:W-:Y:S05]  /*1f870*/  BSYNC B1 ;  /* 0x0000000000017941 */ /* 0x000fea0003800000 */
.L_x_1627:
[----:B------:R-:W-:-:S03]  /*1f880*/  UMOV UR4, 0xffffffff ;  /* 0xffffffff00047882 */ /* 0x000fc60000000000 */
[----:B------:R-:W-:Y:S05]  /*1f890*/  BRA.DIV UR4, `(.L_x_1629) ;  /* 0x0000010e04687947 */ /* 0x000fea000b800000 */
[----:B---3--:R3:W4:Y:S04]  /*1f8a0*/  SHFL.IDX PT, R9, R68, 0x1, 0x181f ;  /* 0x00381f0044097f89 */ /* 0x00872800000e0000 */
[----:B--2---:R3:W2:Y:S02]  /*1f8b0*/  SHFL.IDX PT, R14, R20, 0x1, 0x181f ;  /* 0x00381f00140e7f89 */ /* 0x0046a400000e0000 */
.L_x_1997:
[----:B------:R-:W-:Y:S01]  /*1f8c0*/  VIADD R3, R199, 0x20 ;  /* 0x00000020c7037836 */ /* 0x000fe20000000000 */
[----:B------:R-:W-:Y:S04]  /*1f8d0*/  BSSY B1, `(.L_x_1630) ;  /* 0x0000014000017945 */ /* 0x000fe80003800000 */
[----:B------:R-:W-:-:S13]  /*1f8e0*/  ISETP.GE.AND P0, PT, R3, R0, PT ;  /* 0x000000000300720c */ /* 0x000fda0003f06270 */
[----:B------:R-:W-:Y:S05]  /*1f8f0*/  @P0 BRA `(.L_x_1631) ;  /* 0x0000000000440947 */ /* 0x000fea0003800000 */
[----:B------:R-:W-:Y:S02]  /*1f900*/  ULDC UR4, c[0x0][0xac8] ;  /* 0x0002b20000047ab9 */ /* 0x000fe40000000800 */
[----:B------:R-:W-:Y:S02]  /*1f910*/  ISETP.GE.AND P3, PT, R18, UR4, PT ;  /* 0x0000000412007c0c */ /* 0x000fe4000bf66270 */
[----:B------:R-:W-:Y:S02]  /*1f920*/  ISETP.GE.AND P2, PT, R194, UR4, PT ;  /* 0x00000004c2007c0c */ /* 0x000fe4000bf46270 */
[----:B------:R-:W-:Y:S02]  /*1f930*/  ISETP.GE.AND P1, PT, R208, UR4, PT ;  /* 0x00000004d0007c0c */ /* 0x000fe4000bf26270 */
[----:B------:R-:W-:-:S07]  /*1f940*/  ISETP.GE.AND P0, PT, R210, UR4, PT ;  /* 0x00000004d2007c0c */ /* 0x000fce000bf06270 */
[-C--:B--2---:R-:W-:Y:S02]  /*1f950*/  @!P3 LEA R2, P5, R18, R14.reuse, 0x1 ;  /* 0x0000000e1202b211 */ /* 0x084fe400078a08ff */
[-C--:B-----5:R-:W-:Y:S02]  /*1f960*/  @!P2 LEA R4, P4, R194, R14.reuse, 0x1 ;  /* 0x0000000ec204a211 */ /* 0x0a0fe400078808ff */
[-C--:B----4-:R-:W-:Y:S02]  /*1f970*/  @!P3 LEA.HI.X R3, R18, R9.reuse, R19, 0x1, P5 ;  /* 0x000000091203b211 */ /* 0x090fe400028f0c13 */
[-C--:B------:R-:W-:Y:S02]  /*1f980*/  @!P1 LEA R6, P5, R208, R14.reuse, 0x1 ;  /* 0x0000000ed0069211 */ /* 0x080fe400078a08ff */
        /* <DEDUP_REMOVED lines=8> */
.L_x_1631:
[----:B------:R-:W-:Y:S05]  /*1fa10*/  BSYNC B1 ;  /* 0x0000000000017941 */ /* 0x000fea0003800000 */
.L_x_1630:
[----:B------:R-:W-:-:S03]  /*1fa20*/  UMOV UR4, 0xffffffff ;  /* 0xffffffff00047882 */ /* 0x000fc60000000000 */
[----:B------:R-:W-:Y:S05]  /*1fa30*/  BRA.DIV UR4, `(.L_x_1632) ;  /* 0x0000010e04487947 */ /* 0x000fea000b800000 */
[----:B--2-4-:R2:W4:Y:S04]  /*1fa40*/  SHFL.IDX PT, R9, R68, 0x2, 0x181f ;  /* 0x00581f0044097f89 */ /* 0x01452800000e0000 */
[----:B------:R2:W0:Y:S02]  /*1fa50*/  SHFL.IDX PT, R14, R20, 0x2, 0x181f ;  /* 0x00581f00140e7f89 */ /* 0x00042400000e0000 */
.L_x_2001:
        /* <DEDUP_REMOVED lines=9> */
[-C--:B0-----:R-:W-:Y:S02]  /*1faf0*/  @!P3 LEA R2, P5, R18, R14.reuse, 0x1 ;  /* 0x0000000e1202b211 */ /* 0x081fe400078a08ff */
        /* <DEDUP_REMOVED lines=11> */
.L_x_1634:
[----:B------:R-:W-:Y:S05]  /*1fbb0*/  BSYNC B1 ;  /* 0x0000000000017941 */ /* 0x000fea0003800000 */
.L_x_1633:
[----:B------:R-:W-:-:S03]  /*1fbc0*/  UMOV UR4, 0xffffffff ;  /* 0xffffffff00047882 */ /* 0x000fc60000000000 */
[----:B------:R-:W-:Y:S05]  /*1fbd0*/  BRA.DIV UR4, `(.L_x_1635) ;  /* 0x0000010e04287947 */ /* 0x000fea000b800000 */
[----:B0-----:R0:W0:Y:S04]  /*1fbe0*/  SHFL.IDX PT, R3, R68, 0x3, 0x181f ;  /* 0x00781f0044037f89 */ /* 0x00102800000e0000 */
[----:B------:R0:W0:Y:S02]  /*1fbf0*/  SHFL.IDX PT, R14, R20, 0x3, 0x181f ;  /* 0x00781f00140e7f89 */ /* 0x00002400000e0000 */
.L_x_2005:
[----:B-----5:R-:W-:-:S05]  /*1fc00*/  VIADD R5, R199, 0x60 ;  /* 0x00000060c7057836 */ /* 0x020fca0000000000 */
[----:B------:R-:W-:-:S13]  /*1fc10*/  ISETP.GE.AND P0, PT, R5, R0, PT ;  /* 0x000000000500720c */ /* 0x000fda0003f06270 */
[----:B------:R-:W-:Y:S05]  /*1fc20*/  @P0 BRA `(.L_x_1636) ;  /* 0x00000030008c0947 */ /* 0x000fea0003800000 */
        /* <DEDUP_REMOVED lines=15> */
[----:B------:R-:W-:-:S04]  /*1fd20*/  LEA R14, P0, R210, R14, 0x1 ;  /* 0x0000000ed20e7211 */ /* 0x000fc800078008ff */
[----:B------:R-:W-:-:S05]  /*1fd30*/  LEA.HI.X R15, R210, R3, R220, 0x1, P0 ;  /* 0x00000003d20f7211 */ /* 0x000fca00000f0cdc */
[----:B------:R4:W-:Y:S01]  /*1fd40*/  ST.E.128 desc[UR46][R14.64], R84 ;  /* 0x000000540e007985 */ /* 0x0009e2000c101d2e */
[----:B------:R-:W-:Y:S05]  /*1fd50*/  BRA `(.L_x_1636) ;  /* 0x0000003000407947 */ /* 0x000fea0003800000 */
.L_x_1625:
        /* <DEDUP_REMOVED lines=11> */
[----:B------:R-:W-:Y:S01]  /*1fe10*/  IMAD.IADD R13, R13, 0x1, R15 ;  /* 0x000000010d0d7824 */ /* 0x000fe200078e020f */
[----:B------:R-:W-:Y:S01]  /*1fe20*/  SHF.R.S32.HI R15, RZ, 0x1f, R14 ;  /* 0x0000001fff0f7819 */ /* 0x000fe2000001140e */
[----:B------:R-:W-:-:S04]  /*1fe30*/  IMAD.WIDE.U32 R12, R211, UR4, R12 ;  /* 0x00000004d30c7c25 */ /* 0x000fc8000f8e000c */
[----:B------:R-:W-:Y:S01]  /*1fe40*/  IMAD R13, R211, UR5, R13 ;  /* 0x00000005d30d7c24 */ /* 0x000fe2000f8e020d */
[----:B------:R-:W-:Y:S02]  /*1fe50*/  ULDC.64 UR4, c[0x0][0xb40] ;  /* 0x0002d00000047ab9 */ /* 0x000fe40000000a00 */
[----:B------:R-:W-:Y:S02]  /*1fe60*/  IMAD R11, R11, UR4, RZ ;  /* 0x000000040b0b7c24 */ /* 0x000fe4000f8e02ff */
[----:B------:R-:W-:-:S04]  /*1fe70*/  IMAD.WIDE.U32 R12, R70, UR4, R12 ;  /* 0x00000004460c7c25 */ /* 0x000fc8000f8e000c */
[----:B------:R-:W-:Y:S01]  /*1fe80*/  IMAD R11, R70, UR5, R11 ;  /* 0x00000005460b7c24 */ /* 0x000fe2000f8e020b */
[----:B------:R-:W-:-:S03]  /*1fe90*/  ULDC.64 UR4, c[0x0][0xb48] ;  /* 0x0002d20000047ab9 */ /* 0x000fc60000000a00 */
        /* <DEDUP_REMOVED lines=10> */
[----:B------:R-:W-:Y:S02]  /*1ff40*/  VIADD R14, R16, 0x28420 ;  /* 0x00028420100e7836 */ /* 0x000fe40000000000 */
[----:B------:R-:W-:-:S03]  /*1ff50*/  IMAD.IADD R13, R13, 0x1, R15 ;  /* 0x000000010d0d7824 */ /* 0x000fc600078e020f */
[----:B------:R-:W-:Y:S01]  /*1ff60*/  PRMT R14, RZ, 0x654, R14 ;  /* 0x00000654ff0e7816 */ /* 0x000fe2000000000e */
[----:B------:R-:W-:-:S03]  /*1ff70*/  IMAD.WIDE.U32 R12, R11, UR4, R12 ;  /* 0x000000040b0c7c25 */ /* 0x000fc6000f8e000c */
[----:B------:R0:W-:Y:S02]  /*1ff80*/  SYNCS.ARRIVE.TRANS64.RED.A1T0 RZ, [R14+URZ], RZ ;  /* 0x000000ff0eff79a7 */ /* 0x0001e4000810043f */
[----:B0-----:R-:W-:-:S05]  /*1ff90*/  SHF.R.S32.HI R14, RZ, 0x1f, R11 ;  /* 0x0000001fff0e7819 */ /* 0x001fca000001140b */
[----:B------:R-:W-:-:S04]  /*1ffa0*/  IMAD R14, R14, UR4, RZ ;  /* 0x000000040e0e7c24 */ /* 0x000fc8000f8e02ff */
[----:B------:R-:W-:Y:S01]  /*1ffb0*/  IMAD R14, R11, UR5, R14 ;  /* 0x000000050b0e7c24 */ /* 0x000fe2000f8e020e */
[----:B------:R-:W-:Y:S02]  /*1ffc0*/  ULDC.64 UR4, c[0x0][0xb00] ;  /* 0x0002c00000047ab9 */ /* 0x000fe40000000a00 */
[----:B------:R-:W-:Y:S01]  /*1ffd0*/  LEA R30, P0, R12, UR4, 0x2 ;  /* 0x000000040c1e7c11 */ /* 0x000fe2000f8010ff */
[----:B------:R-:W-:Y:S01]  /*1ffe0*/  IMAD.IADD R14, R13, 0x1, R14 ;  /* 0x000000010d0e7824 */ /* 0x000fe200078e020e */
[----:B------:R-:W-:-:S04]  /*1fff0*/  UMOV UR4, 0xffffffff ;  /* 0xffffffff00047882 */ /* 0x000fc80000000000 */
[----:B------:R-:W-:Y:S01]  /*20000*/  LEA.HI.X R31, R12, UR5, R14, 0x2, P0 ;  /* 0x000000050c1f7c11 */ /* 0x000fe200080f140e */
[----:B------:R-:W-:Y:S06]  /*20010*/  BRA.DIV UR4, `(.L_x_1637) ;  /* 0x0000010a04607947 */ /* 0x000fec000b800000 */
[----:B------:R0:W1:Y:S04]  /*20020*/  SHFL.IDX PT, R70, R31, RZ, 0x1c1f ;  /* 0x001c1fff1f467589 */ /* 0x00006800000e0000 */
[----:B------:R0:W2:Y:S02]  /*20030*/  SHFL.IDX PT, R11, R30, RZ, 0x1c1f ;  /* 0x001c1fff1e0b7589 */ /* 0x0000a400000e0000 */
.L_x_2008:
[----:B------:R-:W-:Y:S01]  /*20040*/  ISETP.GE.AND P0, PT, R28, R0, PT ;  /* 0x000000001c00720c */ /* 0x000fe20003f06270 */
[----:B------:R-:W-:-:S12]  /*20050*/  BSSY B1, `(.L_x_1638) ;  /* 0x0000103000017945 */ /* 0x000fd80003800000 */
[----:B------:R-:W-:Y:S05]  /*20060*/  @P0 BRA `(.L_x_1639) ;  /* 0x0000001000040947 */ /* 0x000fea0003800000 */
[----:B------:R-:W-:Y:S01]  /*20070*/  ULDC UR4, c[0x0][0xac8] ;  /* 0x0002b20000047ab9 */ /* 0x000fe20000000800 */
[----:B------:R-:W-:Y:S01]  /*20080*/  SHF.R.S32.HI R14, RZ, 0x1f, R196 ;  /* 0x0000001fff0e7819 */ /* 0x000fe200000114c4 */
[C---:B------:R-:W-:Y:S01]  /*20090*/  VIADD R29, R196.reuse, 0x8 ;  /* 0x00000008c41d7836 */ /* 0x040fe20000000000 */
[C---:B------:R-:W-:Y:S01]  /*200a0*/  ISETP.GE.AND P0, PT, R196.reuse, UR4, PT ;  /* 0x00000004c4007c0c */ /* 0x040fe2000bf06270 */
[C---:B------:R-:W-:Y:S02]  /*200b0*/  VIADD R32, R196.reuse, 0x8 ;  /* 0x00000008c4207836 */ /* 0x040fe40000000000 */
[C---:B------:R-:W-:Y:S02]  /*200c0*/  VIADD R33, R196.reuse, 0x10 ;  /* 0x00000010c4217836 */ /* 0x040fe40000000000 */
[C---:B------:R-:W-:Y:S01]  /*200d0*/  VIADD R86, R196.reuse, 0x10 ;  /* 0x00000010c4567836 */ /* 0x040fe20000000000 */
[----:B------:R-:W-:Y:S01]  /*200e0*/  SHF.R.S32.HI R32, RZ, 0x1f, R32 ;  /* 0x0000001fff207819 */ /* 0x000fe20000011420 */
[----:B------:R-:W-:-:S02]  /*200f0*/  VIADD R28, R196, 0x40 ;  /* 0x00000040c41c7836 */ /* 0x000fc40000000000 */
[C---:B------:R-:W-:Y:S01]  /*20100*/  VIADD R94, R196.reuse, 0x58 ;  /* 0x00000058c45e7836 */ /* 0x040fe20000000000 */
[----:B------:R-:W-:Y:S01]  /*20110*/  SHF.R.S32.HI R86, RZ, 0x1f, R86 ;  /* 0x0000001fff567819 */ /* 0x000fe20000011456 */
[C---:B------:R-:W-:Y:S02]  /*20120*/  VIADD R99, R196.reuse, 0x60 ;  /* 0x00000060c4637836 */ /* 0x040fe40000000000 */
[C---:B--2---:R-:W-:Y:S01]  /*20130*/  @!P0 LEA R12, P1, R196.reuse, R11, 0x2 ;  /* 0x0000000bc40c8211 */ /* 0x044fe200078210ff */
[----:B------:R-:W-:Y:S01]  /*20140*/  @!P0 IMAD.MOV.U32 R15, RZ, RZ, R119 ;  /* 0x000000ffff0f8224 */ /* 0x000fe200078e0077 */
[----:B------:R-:W-:Y:S01]  /*20150*/  SHF.R.S32.HI R94, RZ, 0x1f, R94 ;  /* 0x0000001fff5e7819 */ /* 0x000fe2000001145e */
[C---:B------:R-:W-:Y:S01]  /*20160*/  VIADD R98, R196.reuse, 0x70 ;  /* 0x00000070c4627836 */ /* 0x040fe20000000000 */
[----:B-1----:R-:W-:Y:S01]  /*20170*/  @!P0 LEA.HI.X R13, R196, R70, R14, 0x2, P1 ;  /* 0x00000046c40d8211 */ /* 0x002fe200008f140e */
[----:B------:R-:W-:Y:S01]  /*20180*/  @!P0 IMAD.MOV.U32 R14, RZ, RZ, R118 ;  /* 0x000000ffff0e8224 */ /* 0x000fe200078e0076 */
[----:B------:R-:W-:-:S04]  /*20190*/  SHF.R.S32.HI R99, RZ, 0x1f, R99 ;  /* 0x0000001fff637819 */ /* 0x000fc80000011463 */
[----:B------:R1:W-:Y:S01]  /*201a0*/  @!P0 ST.E.64 desc[UR46][R12.64], R14 ;  /* 0x0000000e0c008985 */ /* 0x0003e2000c101b2e */
[----:B------:R-:W-:-:S13]  /*201b0*/  ISETP.GE.AND P0, PT, R29, UR4, PT ;  /* 0x000000041d007c0c */ /* 0x000fda000bf06270 */
[C---:B-1----:R-:W-:Y:S01]  /*201c0*/  @!P0 LEA R12, P1, R29.reuse, R11, 0x2 ;  /* 0x0000000b1d0c8211 */ /* 0x042fe200078210ff */
[----:B------:R-:W-:Y:S02]  /*201d0*/  @!P0 IMAD.MOV.U32 R14, RZ, RZ, R116 ;  /* 0x000000ffff0e8224 */ /* 0x000fe400078e0074 */
[----:B------:R-:W-:Y:S01]  /*201e0*/  @!P0 IMAD.MOV.U32 R15, RZ, RZ, R117 ;  /* 0x000000ffff0f8224 */ /* 0x000fe200078e0075 */
[----:B------:R-:W-:Y:S01]  /*201f0*/  @!P0 LEA.HI.X R13, R29, R70, R32, 0x2, P1 ;  /* 0x000000461d0d8211 */ /* 0x000fe200008f1420 */
[C---:B------:R-:W-:Y:S02]  /*20200*/  VIADD R29, R196.reuse, 0x18 ;  /* 0x00000018c41d7836 */ /* 0x040fe40000000000 */
[----:B------:R-:W-:Y:S02]  /*20210*/  VIADD R32, R196, 0x20 ;  /* 0x00000020c4207836 */ /* 0x000fe40000000000 */
[----:B------:R1:W-:Y:S01]  /*20220*/  @!P0 ST.E.64 desc[UR46][R12.64], R14 ;  /* 0x0000000e0c008985 */ /* 0x0003e2000c101b2e */
[----:B------:R-:W-:-:S02]  /*20230*/  ISETP.GE.AND P0, PT, R33, UR4, PT ;  /* 0x0000000421007c0c */ /* 0x000fc4000bf06270 */
[----:B------:R-:W-:-:S11]  /*20240*/  ISETP.GE.AND P1, PT, R29, UR4, PT ;  /* 0x000000041d007c0c */ /* 0x000fd6000bf26270 */
        /* <DEDUP_REMOVED lines=8> */
[----:B------:R-:W-:Y:S02]  /*202d0*/  SHF.R.S32.HI R86, RZ, 0x1f, R86 ;  /* 0x0000001fff567819 */ /* 0x000fe40000011456 */
[C---:B-1----:R-:W-:Y:S01]  /*202e0*/  @!P1 LEA R12, P2, R29.reuse, R11, 0x2 ;  /* 0x0000000b1d0c9211 */ /* 0x042fe200078410ff */
[----:B------:R-:W-:Y:S02]  /*202f0*/  @!P1 IMAD.MOV.U32 R14, RZ, RZ, R109 ;  /* 0x000000ffff0e9224 */ /* 0x000fe400078e006d */
[----:B------:R-:W-:Y:S01]  /*20300*/  @!P1 IMAD.MOV.U32 R15, RZ, RZ, R110 ;  /* 0x000000ffff0f9224 */ /* 0x000fe200078e006e */
[----:B------:R-:W-:Y:S01]  /*20310*/  @!P1 LEA.HI.X R13, R29, R70, R86, 0x2, P2 ;  /* 0x000000461d0d9211 */ /* 0x000fe200010f1456 */
[C---:B------:R-:W-:Y:S02]  /*20320*/  VIADD R86, R196.reuse, 0x20 ;  /* 0x00000020c4567836 */ /* 0x040fe40000000000 */
[----:B------:R-:W-:Y:S02]  /*20330*/  VIADD R29, R196, 0x30 ;  /* 0x00000030c41d7836 */ /* 0x000fe40000000000 */
[----:B------:R1:W-:Y:S01]  /*20340*/  @!P1 ST.E.64 desc[UR46][R12.64], R14 ;  /* 0x0000000e0c009985 */ /* 0x0003e2000c101b2e */
[----:B------:R-:W-:-:S02]  /*20350*/  SHF.R.S32.HI R86, RZ, 0x1f, R86 ;  /* 0x0000001fff567819 */ /* 0x000fc40000011456 */
[----:B------:R-:W-:Y:S02]  /*20360*/  ISETP.GE.AND P1, PT, R33, UR4, PT ;  /* 0x0000000421007c0c */ /* 0x000fe4000bf26270 */
        /* <DEDUP_REMOVED lines=31> */
[C---:B------:R-:W-:Y:S01]  /*20560*/  VIADD R32, R196.reuse, 0x40 ;  /* 0x00000040c4207836 */ /* 0x040fe20000000000 */
[----:B------:R-:W-:Y:S01]  /*20570*/  ISETP.GE.AND P2, PT, R29, UR4, PT ;  /* 0x000000041d007c0c */ /* 0x000fe2000bf46270 */
[----:B------:R-:W-:Y:S02]  /*20580*/  VIADD R33, R196, 0x58 ;  /* 0x00000058c4217836 */ /* 0x000fe40000000000 */
[----:B------:R1:W-:Y:S01]  /*20590*/  @!P1 ST.E.64 desc[UR46][R12.64], R14 ;  /* 0x0000000e0c009985 */ /* 0x0003e2000c101b2e */
[----:B------:R-:W-:-:S02]  /*205a0*/  SHF.R.S32.HI R32, RZ, 0x1f, R32 ;  /* 0x0000001fff207819 */ /* 0x000fc40000011420 */
        /* <DEDUP_REMOVED lines=19> */
[----:B------:R-:W-:Y:S02]  /*206e0*/  ISETP.GE.AND P3, PT, R32, UR4, PT ;  /* 0x0000000420007c0c */ /* 0x000fe4000bf66270 */
[CC--:B-1----:R-:W-:Y:S02]  /*206f0*/  @!P0 LEA R14, P4, R28.reuse, R11.reuse, 0x2 ;  /* 0x0000000b1c0e8211 */ /* 0x0c2fe400078810ff */
[C---:B------:R-:W-:Y:S02]  /*20700*/  @!P1 LEA R12, P5, R33.reuse, R11, 0x2 ;  /* 0x0000000b210c9211 */ /* 0x040fe400078a10ff */
[-C--:B------:R-:W-:Y:S01]  /*20710*/  @!P0 LEA.HI.X R15, R28, R70.reuse, R29, 0x2, P4 ;  /* 0x000000461c0f8211 */ /* 0x080fe200020f141d */
[----:B------:R-:W-:Y:S01]  /*20720*/  @!P0 IMAD.MOV.U32 R28, RZ, RZ, R182 ;  /* 0x000000ffff1c8224 */ /* 0x000fe200078e00b6 */
[----:B------:R-:W-:Y:S01]  /*20730*/  @!P1 LEA.HI.X R13, R33, R70, R94, 0x2, P5 ;  /* 0x00000046210d9211 */ /* 0x000fe200028f145e */
[----:B------:R-:W-:-:S02]  /*20740*/  @!P0 IMAD.MOV.U32 R29, RZ, RZ, R180 ;  /* 0x000000ffff1d8224 */ /* 0x000fc400078e00b4 */
[C---:B------:R-:W-:Y:S02]  /*20750*/  VIADD R33, R196.reuse, 0x78 ;  /* 0x00000078c4217836 */ /* 0x040fe40000000000 */
[----:B------:R-:W-:Y:S01]  /*20760*/  VIADD R94, R196, 0x68 ;  /* 0x00000068c45e7836 */ /* 0x000fe20000000000 */
[----:B------:R1:W-:Y:S01]  /*20770*/  @!P0 ST.E.64 desc[UR46][R14.64], R28 ;  /* 0x0000001c0e008985 */ /* 0x0003e2000c101b2e */
[----:B------:R-:W-:-:S03]  /*20780*/  ISETP.GE.AND P0, PT, R98, UR4, PT ;  /* 0x0000000462007c0c */ /* 0x000fc6000bf06270 */
[----:B------:R-:W-:Y:S01]  /*20790*/  SHF.R.S32.HI R94, RZ, 0x1f, R94 ;  /* 0x0000001fff5e7819 */ /* 0x000fe2000001145e */
[----:B-1----:R-:W-:Y:S01]  /*207a0*/  @!P1 IMAD.MOV.U32 R28, RZ, RZ, R181 ;  /* 0x000000ffff1c9224 */ /* 0x002fe200078e00b5 */
[----:B------:R-:W-:Y:S01]  /*207b0*/  @!P2 LEA R14, P4, R86, R11, 0x2 ;  /* 0x0000000b560ea211 */ /* 0x000fe200078810ff */
[----:B------:R-:W-:-:S03]  /*207c0*/  @!P1 IMAD.MOV.U32 R29, RZ, RZ, R179 ;  /* 0x000000ffff1d9224 */ /* 0x000fc600078e00b3 */
[----:B------:R-:W-:Y:S01]  /*207d0*/  @!P2 LEA.HI.X R15, R86, R70, R99, 0x2, P4 ;  /* 0x00000046560fa211 */ /* 0x000fe200020f1463 */
[C---:B------:R-:W-:Y:S01]  /*207e0*/  VIADD R86, R196.reuse, 0x80 ;  /* 0x00000080c4567836 */ /* 0x040fe20000000000 */
[----:B------:R1:W-:Y:S01]  /*207f0*/  @!P1 ST.E.64 desc[UR46][R12.64], R28 ;  /* 0x0000001c0c009985 */ /* 0x0003e2000c101b2e */
[----:B------:R-:W-:Y:S01]  /*20800*/  ISETP.GE.AND P1, PT, R33, UR4, PT ;  /* 0x0000000421007c0c */ /* 0x000fe2000bf26270 */
[----:B------:R-:W-:-:S05]  /*20810*/  VIADD R99, R196, 0x70 ;  /* 0x00000070c4637836 */ /* 0x000fca0000000000 */
[----:B------:R-:W-:Y:S01]  /*20820*/  SHF.R.S32.HI R99, RZ, 0x1f, R99 ;  /* 0x0000001fff637819 */ /* 0x000fe20000011463 */
[----:B-1----:R-:W-:Y:S01]  /*20830*/  @!P2 IMAD.MOV.U32 R28, RZ, RZ, R178 ;  /* 0x000000ffff1ca224 */ /* 0x002fe200078e00b2 */
[----:B------:R-:W-:Y:S01]  /*20840*/  @!P3 LEA R12, P5, R32, R11, 0x2 ;  /* 0x0000000b200cb211 */ /* 0x000fe200078a10ff */
[----:B------:R-:W-:-:S03]  /*20850*/  @!P2 IMAD.MOV.U32 R29, RZ, RZ, R176 ;  /* 0x000000ffff1da224 */ /* 0x000fc600078e00b0 */
[----:B------:R-:W-:Y:S01]  /*20860*/  @!P3 LEA.HI.X R13, R32, R70, R94, 0x2, P5 ;  /* 0x00000046200db211 */ /* 0x000fe200028f145e */
[----:B------:R-:W-:Y:S01]  /*20870*/  VIADD R94, R196, 0x78 ;  /* 0x00000078c45e7836 */ /* 0x000fe20000000000 */
[----:B------:R1:W-:Y:S01]  /*20880*/  @!P2 ST.E.64 desc[UR46][R14.64], R28 ;  /* 0x0000001c0e00a985 */ /* 0x0003e2000c101b2e */
[----:B------:R-:W-:Y:S01]  /*20890*/  ISETP.GE.AND P2, PT, R86, UR4, PT ;  /* 0x0000000456007c0c */ /* 0x000fe2000bf46270 */
[----:B------:R-:W-:Y:S02]  /*208a0*/  VIADD R32, R196, 0x88 ;  /* 0x00000088c4207836 */ /* 0x000fe40000000000 */
[----:B------:R-:W-:Y:S01]  /*208b0*/  SHF.R.S32.HI R94, RZ, 0x1f, R94 ;  /* 0x0000001fff5e7819 */ /* 0x000fe2000001145e */
[----:B-1----:R-:W-:Y:S01]  /*208c0*/  @!P3 IMAD.MOV.U32 R28, RZ, RZ, R177 ;  /* 0x000000ffff1cb224 */ /* 0x002fe200078e00b1 */
[----:B------:R-:W-:Y:S01]  /*208d0*/  @!P0 LEA R14, P4, R98, R11, 0x2 ;  /* 0x0000000b620e8211 */ /* 0x000fe200078810ff */
[----:B------:R-:W-:-:S03]  /*208e0*/  @!P3 IMAD.MOV.U32 R29, RZ, RZ, R175 ;  /* 0x000000ffff1db224 */ /* 0x000fc600078e00af */
[-C--:B------:R-:W-:Y:S02]  /*208f0*/  @!P0 LEA.HI.X R15, R98, R70.reuse, R99, 0x2, P4 ;  /* 0x00000046620f8211 */ /* 0x080fe400020f1463 */
[----:B------:R1:W-:Y:S01]  /*20900*/  @!P3 ST.E.64 desc[UR46][R12.64], R28 ;  /* 0x0000001c0c00b985 */ /* 0x0003e2000c101b2e */
[----:B------:R-:W-:Y:S02]  /*20910*/  ISETP.GE.AND P3, PT, R32, UR4, PT ;  /* 0x0000000420007c0c */ /* 0x000fe4000bf66270 */
[C---:B-1----:R-:W-:Y:S01]  /*20920*/  @!P1 LEA R12, P5, R33.reuse, R11, 0x2 ;  /* 0x0000000b210c9211 */ /* 0x042fe200078a10ff */
[----:B------:R-:W-:Y:S02]  /*20930*/  @!P0 IMAD.MOV.U32 R28, RZ, RZ, R174 ;  /* 0x000000ffff1c8224 */ /* 0x000fe400078e00ae */
[----:B------:R-:W-:Y:S01]  /*20940*/  @!P0 IMAD.MOV.U32 R29, RZ, RZ, R172 ;  /* 0x000000ffff1d8224 */ /* 0x000fe200078e00ac */
[----:B------:R-:W-:Y:S01]  /*20950*/  @!P1 LEA.HI.X R13, R33, R70, R94, 0x2, P5 ;  /* 0x00000046210d9211 */ /* 0x000fe200028f145e */
[----:B------:R-:W-:-:S02]  /*20960*/  VIADD R94, R196, 0x80 ;  /* 0x00000080c45e7836 */ /* 0x000fc40000000000 */
[----:B------:R-:W-:Y:S01]  /*20970*/  VIADD R33, R196, 0x88 ;  /* 0x00000088c4217836 */ /* 0x000fe20000000000 */
[----:B------:R1:W-:Y:S01]  /*20980*/  @!P0 ST.E.64 desc[UR46][R14.64], R28 ;  /* 0x0000001c0e008985 */ /* 0x0003e2000c101b2e */
[----:B------:R-:W-:Y:S02]  /*20990*/  ISETP.GE.AND P0, PT, R237, UR4, PT ;  /* 0x00000004ed007c0c */ /* 0x000fe4000bf06270 */
[----:B------:R-:W-:Y:S02]  /*209a0*/  SHF.R.S32.HI R94, RZ, 0x1f, R94 ;  /* 0x0000001fff5e7819 */ /* 0x000fe4000001145e */
[----:B------:R-:W-:Y:S01]  /*209b0*/  SHF.R.S32.HI R33, RZ, 0x1f, R33 ;  /* 0x0000001fff217819 */ /* 0x000fe20000011421 */
[----:B-1----:R-:W-:Y:S01]  /*209c0*/  @!P1 IMAD.MOV.U32 R28, RZ, RZ, R173 ;  /* 0x000000ffff1c9224 */ /* 0x002fe200078e00ad */
[----:B------:R-:W-:Y:S01]  /*209d0*/  @!P2 LEA R14, P4, R86, R11, 0x2 ;  /* 0x0000000b560ea211 */ /* 0x000fe200078810ff */
[----:B------:R-:W-:-:S03]  /*209e0*/  @!P1 IMAD.MOV.U32 R29, RZ, RZ, R171 ;  /* 0x000000ffff1d9224 */ /* 0x000fc600078e00ab */
[----:B------:R-:W-:Y:S02]  /*209f0*/  @!P2 LEA.HI.X R15, R86, R70, R94, 0x2, P4 ;  /* 0x00000046560fa211 */ /* 0x000fe400020f145e */
[----:B------:R1:W-:Y:S01]  /*20a00*/  @!P1 ST.E.64 desc[UR46][R12.64], R28 ;  /* 0x0000001c0c009985 */ /* 0x0003e2000c101b2e */
[----:B------:R-:W-:Y:S02]  /*20a10*/  ISETP.GE.AND P1, PT, R236, UR4, PT ;  /* 0x00000004ec007c0c */ /* 0x000fe4000bf26270 */
        /* <DEDUP_REMOVED lines=16> */
[----:B------:R-:W-:Y:S01]  /*20b20*/  SHF.R.S32.HI R33, RZ, 0x1f, R235 ;  /* 0x0000001fff217819 */ /* 0x000fe200000114eb */
[----:B-1----:R-:W-:Y:S01]  /*20b30*/  @!P0 IMAD.MOV.U32 R28, RZ, RZ, R166 ;  /* 0x000000ffff1c8224 */ /* 0x002fe200078e00a6 */
[----:B------:R-:W-:Y:S01]  /*20b40*/  @!P1 LEA R12, P3, R236, R11, 0x2 ;  /* 0x0000000bec0c9211 */ /* 0x000fe200078610ff */
[----:B------:R-:W-:-:S03]  /*20b50*/  @!P0 IMAD.MOV.U32 R29, RZ, RZ, R164 ;  /* 0x000000ffff1d8224 */ /* 0x000fc600078e00a4 */
[----:B------:R-:W-:Y:S02]  /*20b60*/  @!P1 LEA.HI.X R13, R236, R70, R32, 0x2, P3 ;  /* 0x00000046ec0d9211 */ /* 0x000fe400018f1420 */
[----:B------:R1:W-:Y:S01]  /*20b70*/  @!P0 ST.E.64 desc[UR46][R14.64], R28 ;  /* 0x0000001c0e008985 */ /* 0x0003e2000c101b2e */
[----:B------:R-:W-:Y:S02]  /*20b80*/  ISETP.GE.AND P0, PT, R233, UR4, PT ;  /* 0x00000004e9007c0c */ /* 0x000fe4000bf06270 */
        /* <DEDUP_REMOVED lines=18> */
[-C--:B------:R-:W-:Y:S02]  /*20cb0*/  @!P0 LEA.HI.X R15, R233, R70.reuse, R33, 0x2, P3 ;  /* 0x00000046e90f8211 */ /* 0x080fe400018f1421 */
[----:B------:R1:W-:Y:S01]  /*20cc0*/  @!P4 ST.E.64 desc[UR46][R12.64], R28 ;  /* 0x0000001c0c00c985 */ /* 0x0003e2000c101b2e */
[----:B------:R-:W-:Y:S02]  /*20cd0*/  ISETP.GE.AND P4, PT, R230, UR4, PT ;  /* 0x00000004e6007c0c */ /* 0x000fe4000bf86270 */
[----:B------:R-:W-:Y:S01]  /*20ce0*/  ISETP.GE.AND P3, PT, R229, UR4, PT ;  /* 0x00000004e5007c0c */ /* 0x000fe2000bf66270 */
[----:B-1----:R-:W-:Y:S01]  /*20cf0*/  @!P0 IMAD.MOV.U32 R28, RZ, RZ, R92 ;  /* 0x000000ffff1c8224 */ /* 0x002fe200078e005c */
[C---:B------:R-:W-:Y:S01]  /*20d00*/  @!P1 LEA R12, P5, R232.reuse, R11, 0x2 ;  /* 0x0000000be80c9211 */ /* 0x040fe200078a10ff */
[----:B------:R-:W-:Y:S01]  /*20d10*/  @!P0 IMAD.MOV.U32 R29, RZ, RZ, R88 ;  /* 0x000000ffff1d8224 */ /* 0x000fe200078e0058 */
[----:B------:R-:W-:Y:S02]  /*20d20*/  SHF.R.S32.HI R92, RZ, 0x1f, R226 ;  /* 0x0000001fff5c7819 */ /* 0x000fe400000114e2 */
[----:B------:R-:W-:-:S02]  /*20d30*/  @!P1 LEA.HI.X R13, R232, R70, R32, 0x2, P5 ;  /* 0x00000046e80d9211 */ /* 0x000fc400028f1420 */
[----:B------:R1:W-:Y:S01]  /*20d40*/  @!P0 ST.E.64 desc[UR46][R14.64], R28 ;  /* 0x0000001c0e008985 */ /* 0x0003e2000c101b2e */
[----:B------:R-:W-:Y:S02]  /*20d50*/  SHF.R.S32.HI R32, RZ, 0x1f, R231 ;  /* 0x0000001fff207819 */ /* 0x000fe400000114e7 */
[----:B------:R-:W-:Y:S01]  /*20d60*/  SHF.R.S32.HI R88, RZ, 0x1f, R225 ;  /* 0x0000001fff587819 */ /* 0x000fe200000114e1 */
[----:B-1----:R-:W-:Y:S01]  /*20d70*/  @!P1 IMAD.MOV.U32 R14, RZ, RZ, R112 ;  /* 0x000000ffff0e9224 */ /* 0x002fe200078e0070 */
[----:B------:R-:W-:Y:S01]  /*20d80*/  @!P2 LEA R28, P0, R231, R11, 0x2 ;  /* 0x0000000be71ca211 */ /* 0x000fe200078010ff */
[----:B------:R-:W-:-:S03]  /*20d90*/  @!P1 IMAD.MOV.U32 R15, RZ, RZ, R53 ;  /* 0x000000ffff0f9224 */ /* 0x000fc600078e0035 */
[-C--:B------:R-:W-:Y:S02]  /*20da0*/  @!P2 LEA.HI.X R29, R231, R70.reuse, R32, 0x2, P0 ;  /* 0x00000046e71da211 */ /* 0x080fe400000f1420 */
[----:B------:R1:W-:Y:S01]  /*20db0*/  @!P1 ST.E.64 desc[UR46][R12.64], R14 ;  /* 0x0000000e0c009985 */ /* 0x0003e2000c101b2e */
[----:B------:R-:W-:Y:S02]  /*20dc0*/  ISETP.GE.AND P0, PT, R228, UR4, PT ;  /* 0x00000004e4007c0c */ /* 0x000fe4000bf06270 */
[-C--:B------:R-:W-:Y:S02]  /*20dd0*/  @!P3 LEA R32, P5, R229, R11.reuse, 0x2 ;  /* 0x0000000be520b211 */ /* 0x080fe400078a10ff */
[C---:B-1----:R-:W-:Y:S01]  /*20de0*/  @!P4 LEA R12, P1, R230.reuse, R11, 0x2 ;  /* 0x0000000be60cc211 */ /* 0x042fe200078210ff */
[----:B------:R-:W-:Y:S02]  /*20df0*/  @!P2 IMAD.MOV.U32 R14, RZ, RZ, R3 ;  /* 0x000000ffff0ea224 */ /* 0x000fe400078e0003 */
[----:B------:R-:W-:Y:S01]  /*20e00*/  @!P2 IMAD.MOV.U32 R15, RZ, RZ, R4 ;  /* 0x000000ffff0fa224 */ /* 0x000fe200078e0004 */
[-C--:B------:R-:W-:Y:S01]  /*20e10*/  @!P4 LEA.HI.X R13, R230, R70.reuse, R86, 0x2, P1 ;  /* 0x00000046e60dc211 */ /* 0x080fe200008f1456 */
[----:B------:R-:W-:Y:S01]  /*20e20*/  @!P3 IMAD.MOV.U32 R4, RZ, RZ, R5 ;  /* 0x000000ffff04b224 */ /* 0x000fe200078e0005 */
[----:B------:R-:W-:Y:S01]  /*20e30*/  ISETP.GE.AND P1, PT, R227, UR4, PT ;  /* 0x00000004e3007c0c */ /* 0x000fe2000bf26270 */
[----:B------:R-:W-:Y:S01]  /*20e40*/  @!P3 IMAD.MOV.U32 R5, RZ, RZ, R6 ;  /* 0x000000ffff05b224 */ /* 0x000fe200078e0006 */
[----:B------:R-:W-:Y:S01]  /*20e50*/  SHF.R.S32.HI R86, RZ, 0x1f, R229 ;  /* 0x0000001fff567819 */ /* 0x000fe200000114e5 */
[----:B------:R1:W-:Y:S03]  /*20e60*/  @!P2 ST.E.64 desc[UR46][R28.64], R14 ;  /* 0x0000000e1c00a985 */ /* 0x0003e6000c101b2e */
[----:B------:R-:W-:-:S02]  /*20e70*/  @!P3 LEA.HI.X R33, R229, R70, R86, 0x2, P5 ;  /* 0x00000046e521b211 */ /* 0x000fc400028f1456 */
[----:B------:R-:W-:Y:S02]  /*20e80*/  ISETP.GE.AND P5, PT, R225, UR4, PT ;  /* 0x00000004e1007c0c */ /* 0x000fe4000bfa6270 */
[----:B------:R-:W-:-:S03]  /*20e90*/  SHF.R.S32.HI R86, RZ, 0x1f, R227 ;  /* 0x0000001fff567819 */ /* 0x000fc600000114e3 */
[----:B------:R-:W-:Y:S02]  /*20ea0*/  @!P1 IMAD.MOV.U32 R6, RZ, RZ, R7 ;  /* 0x000000ffff069224 */ /* 0x000fe400078e0007 */
[----:B------:R-:W-:Y:S02]  /*20eb0*/  @!P1 IMAD.MOV.U32 R7, RZ, RZ, R8 ;  /* 0x000000ffff079224 */ /* 0x000fe400078e0008 */
[----:B-1----:R-:W-:Y:S02]  /*20ec0*/  @!P4 IMAD.MOV.U32 R14, RZ, RZ, R57 ;  /* 0x000000ffff0ec224 */ /* 0x002fe400078e0039 */
[----:B------:R-:W-:-:S05]  /*20ed0*/  @!P4 IMAD.MOV.U32 R15, RZ, RZ, R61 ;  /* 0x000000ffff0fc224 */ /* 0x000fca00078e003d */
[----:B------:R1:W-:Y:S01]  /*20ee0*/  @!P4 ST.E.64 desc[UR46][R12.64], R14 ;  /* 0x0000000e0c00c985 */ /* 0x0003e2000c101b2e */
[----:B------:R-:W-:-:S03]  /*20ef0*/  ISETP.GE.AND P4, PT, R226, UR4, PT ;  /* 0x00000004e2007c0c */ /* 0x000fc6000bf86270 */
[----:B------:R2:W-:Y:S01]  /*20f00*/  @!P3 ST.E.64 desc[UR46][R32.64], R4 ;  /* 0x000000042000b985 */ /* 0x0005e2000c101b2e */
[----:B------:R-:W-:Y:S02]  /*20f10*/  ISETP.GE.AND P3, PT, R224, UR4, PT ;  /* 0x00000004e0007c0c */ /* 0x000fe4000bf66270 */
[----:B-1----:R-:W-:-:S07]  /*20f20*/  @!P0 LEA R12, P2, R228, R11, 0x2 ;  /* 0x0000000be40c8211 */ /* 0x002fce00078410ff */
[----:B------:R-:W-:Y:S02]  /*20f30*/  @!P4 IMAD.MOV.U32 R14, RZ, RZ, R69 ;  /* 0x000000ffff0ec224 */ /* 0x000fe400078e0045 */
[----:B------:R-:W-:Y:S01]  /*20f40*/  @!P4 IMAD.MOV.U32 R15, RZ, RZ, R73 ;  /* 0x000000ffff0fc224 */ /* 0x000fe200078e0049 */
[----:B------:R-:W-:Y:S01]  /*20f50*/  @!P0 LEA.HI.X R13, R228, R70, R94, 0x2, P2 ;  /* 0x00000046e40d8211 */ /* 0x000fe200010f145e */
[----:B------:R-:W-:Y:S01]  /*20f60*/  @!P3 IMAD.MOV.U32 R8, RZ, RZ, R77 ;  /* 0x000000ffff08b224 */ /* 0x000fe200078e004d */
[----:B--2---:R-:W-:-:S03]  /*20f70*/  @!P1 LEA R4, P2, R227, R11, 0x2 ;  /* 0x0000000be3049211 */ /* 0x004fc600078410ff */
[----:B------:R1:W-:Y:S01]  /*20f80*/  @!P0 ST.E.64 desc[UR46][R12.64], R64 ;  /* 0x000000400c008985 */ /* 0x0003e2000c101b2e */
[----:B------:R-:W-:Y:S02]  /*20f90*/  @!P1 LEA.HI.X R5, R227, R70, R86, 0x2, P2 ;  /* 0x00000046e3059211 */ /* 0x000fe400010f1456 */
[----:B------:R-:W-:-:S03]  /*20fa0*/  SHF.R.S32.HI R86, RZ, 0x1f, R224 ;  /* 0x0000001fff567819 */ /* 0x000fc600000114e0 */
[----:B------:R2:W-:Y:S01]  /*20fb0*/  @!P1 ST.E.64 desc[UR46][R4.64], R6 ;  /* 0x0000000604009985 */ /* 0x0005e2000c101b2e */
[----:B-1----:R-:W-:-:S04]  /*20fc0*/  @!P4 LEA R12, P0, R226, R11, 0x2 ;  /* 0x0000000be20cc211 */ /* 0x002fc800078010ff */
[-C--:B------:R-:W-:Y:S02]  /*20fd0*/  @!P4 LEA.HI.X R13, R226, R70.reuse, R92, 0x2, P0 ;  /* 0x00000046e20dc211 */ /* 0x080fe400000f145c */
[CC--:B--2---:R-:W-:Y:S02]  /*20fe0*/  @!P5 LEA R4, P1, R225.reuse, R11.reuse, 0x2 ;  /* 0x0000000be104d211 */ /* 0x0c4fe400078210ff */
[C---:B------:R-:W-:Y:S01]  /*20ff0*/  @!P3 LEA R6, P2, R224.reuse, R11, 0x2 ;  /* 0x0000000be006b211 */ /* 0x040fe200078410ff */
[----:B------:R-:W-:Y:S01]  /*21000*/  @!P5 IMAD.MOV.U32 R11, RZ, RZ, R10 ;  /* 0x000000ffff0bd224 */ /* 0x000fe200078e000a */
[-C--:B------:R-:W-:Y:S01]  /*21010*/  @!P5 LEA.HI.X R5, R225, R70.reuse, R88, 0x2, P1 ;  /* 0x00000046e105d211 */ /* 0x080fe200008f1458 */
[----:B------:R-:W-:Y:S01]  /*21020*/  @!P5 IMAD.MOV.U32 R10, RZ, RZ, R9 ;  /* 0x000000ffff0ad224 */ /* 0x000fe200078e0009 */
[----:B------:R-:W-:Y:S01]  /*21030*/  @!P3 LEA.HI.X R7, R224, R70, R86, 0x2, P2 ;  /* 0x00000046e007b211 */ /* 0x000fe200010f1456 */
[----:B------:R-:W-:Y:S01]  /*21040*/  @!P3 IMAD.MOV.U32 R9, RZ, RZ, R81 ;  /* 0x000000ffff09b224 */ /* 0x000fe200078e0051 */
[----:B------:R3:W-:Y:S04]  /*21050*/  @!P4 ST.E.64 desc[UR46][R12.64], R14 ;  /* 0x0000000e0c00c985 */ /* 0x0007e8000c101b2e */
[----:B------:R3:W-:Y:S04]  /*21060*/  @!P5 ST.E.64 desc[UR46][R4.64], R10 ;  /* 0x0000000a0400d985 */ /* 0x0007e8000c101b2e */
[----:B------:R3:W-:Y:S02]  /*21070*/  @!P3 ST.E.64 desc[UR46][R6.64], R8 ;  /* 0x000000080600b985 */ /* 0x0007e4000c101b2e */
.L_x_1639:
[----:B------:R-:W-:Y:S05]  /*21080*/  BSYNC B1 ;  /* 0x0000000000017941 */ /* 0x000fea0003800000 */
.L_x_1638:
[----:B------:R-:W-:-:S03]  /*21090*/  UMOV UR4, 0xffffffff ;  /* 0xffffffff00047882 */ /* 0x000fc60000000000 */
[----:B------:R-:W-:Y:S05]  /*210a0*/  BRA.DIV UR4, `(.L_x_1640) ;  /* 0x000000fa04747947 */ /* 0x000fea000b800000 */
[----:B0-----:R-:W0:Y:S04]  /*210b0*/  SHFL.IDX PT, R31, R31, 0x1, 0x1c1f ;  /* 0x003c1f001f1f7f89 */ /* 0x001e2800000e0000 */
[----:B------:R-:W4:Y:S02]  /*210c0*/  SHFL.IDX PT, R30, R30, 0x1, 0x1c1f ;  /* 0x003c1f001e1e7f89 */ /* 0x000f2400000e0000 */
.L_x_2012:
[----:B------:R-:W-:-:S13]  /*210d0*/  ISETP.GE.AND P0, PT, R2, R0, PT ;  /* 0x000000000200720c */ /* 0x000fda0003f06270 */
[----:B------:R-:W-:Y:S05]  /*210e0*/  @P0 BRA `(.L_x_1636) ;  /* 0x0000001c005c0947 */ /* 0x000fea0003800000 */
[----:B------:R-:W-:Y:S01]  /*210f0*/  ULDC UR4, c[0x0][0xac8] ;  /* 0x0002b20000047ab9 */ /* 0x000fe20000000800 */
[C---:B---3--:R-:W-:Y:S01]  /*21100*/  VIADD R9, R196.reuse, 0x8 ;  /* 0x00000008c4097836 */ /* 0x048fe20000000000 */
[C---:B------:R-:W-:Y:S01]  /*21110*/  ISETP.GE.AND P5, PT, R196.reuse, UR4, PT ;  /* 0x00000004c4007c0c */ /* 0x040fe2000bfa6270 */
[C---:B------:R-:W-:Y:S01]  /*21120*/  VIADD R7, R196.reuse, 0x10 ;  /* 0x00000010c4077836 */ /* 0x040fe20000000000 */
[----:B------:R-:W-:Y:S01]  /*21130*/  SHF.R.S32.HI R4, RZ, 0x1f, R196 ;  /* 0x0000001fff047819 */ /* 0x000fe200000114c4 */
[C---:B------:R-:W-:Y:S01]  /*21140*/  VIADD R6, R196.reuse, 0x18 ;  /* 0x00000018c4067836 */ /* 0x040fe20000000000 */
[----:B------:R-:W-:Y:S01]  /*21150*/  ISETP.GE.AND P0, PT, R9, UR4, PT ;  /* 0x0000000409007c0c */ /* 0x000fe2000bf06270 */
[C---:B--2---:R-:W-:Y:S01]  /*21160*/  VIADD R11, R196.reuse, 0x8 ;  /* 0x00000008c40b7836 */ /* 0x044fe20000000000 */
[----:B------:R-:W-:Y:S01]  /*21170*/  ISETP.GE.AND P3, PT, R7, UR4, PT ;  /* 0x0000000407007c0c */ /* 0x000fe2000bf66270 */
[----:B------:R-:W-:Y:S01]  /*21180*/  VIADD R10, R196, 0x10 ;  /* 0x00000010c40a7836 */ /* 0x000fe20000000000 */
[----:B------:R-:W-:Y:S01]  /*21190*/  ISETP.GE.AND P2, PT, R6, UR4, PT ;  /* 0x0000000406007c0c */ /* 0x000fe2000bf46270 */
[C---:B------:R-:W-:Y:S01]  /*211a0*/  VIADD R8, R196.reuse, 0x20 ;  /* 0x00000020c4087836 */ /* 0x040fe20000000000 */
[----:B------:R-:W-:Y:S01]  /*211b0*/  SHF.R.S32.HI R11, RZ, 0x1f, R11 ;  /* 0x0000001fff0b7819 */ /* 0x000fe2000001140b */
[C---:B------:R-:W-:Y:S01]  /*211c0*/  VIADD R12, R196.reuse, 0x20 ;  /* 0x00000020c40c7836 */ /* 0x040fe20000000000 */
[----:B------:R-:W-:Y:S01]  /*211d0*/  SHF.R.S32.HI R10, RZ, 0x1f, R10 ;  /* 0x0000001fff0a7819 */ /* 0x000fe2000001140a */
[C---:B------:R-:W-:Y:S01]  /*211e0*/  VIADD R13, R196.reuse, 0x28 ;  /* 0x00000028c40d7836 */ /* 0x040fe20000000000 */
[----:B----4-:R-:W-:-:S02]  /*211f0*/  @!P5 LEA R2, P1, R196, R30, 0x2 ;  /* 0x0000001ec402d211 */ /* 0x010fc400078210ff */
[----:B------:R-:W-:Y:S01]  /*21200*/  SHF.R.S32.HI R12, RZ, 0x1f, R12 ;  /* 0x0000001fff0c7819 */ /* 0x000fe2000001140c */
[----:B------:R-:W-:Y:S01]  /*21210*/  @!P0 IMAD.MOV.U32 R57, RZ, RZ, R56 ;  /* 0x000000ffff398224 */ /* 0x000fe200078e0038 */
[-C--:B0-----:R-:W-:Y:S01]  /*21220*/  @!P5 LEA.HI.X R3, R196, R31.reuse, R4, 0x2, P1 ;  /* 0x0000001fc403d211 */ /* 0x081fe200008f1404 */
[----:B------:R-:W-:Y:S01]  /*21230*/  @!P0 IMAD.MOV.U32 R56, RZ, RZ, R85 ;  /* 0x000000ffff388224 */ /* 0x000fe200078e0055 */
[C---:B------:R-:W-:Y:S02]  /*21240*/  @!P0 LEA R4, P4, R9.reuse, R30, 0x2 ;  /* 0x0000001e09048211 */ /* 0x040fe400078810ff */
[----:B------:R-:W-:Y:S01]  /*21250*/  ISETP.GE.AND P1, PT, R8, UR4, PT ;  /* 0x0000000408007c0c */ /* 0x000fe2000bf26270 */
[----:B------:R0:W-:Y:S01]  /*21260*/  @!P5 ST.E.64 desc[UR46][R2.64], R20 ;  /* 0x000000140200d985 */ /* 0x0001e2000c101b2e */
[----:B------:R-:W-:Y:S01]  /*21270*/  @!P0 LEA.HI.X R5, R9, R31, R11, 0x2, P4 ;  /* 0x0000001f09058211 */ /* 0x000fe200020f140b */
[C---:B------:R-:W-:Y:S01]  /*21280*/  VIADD R9, R196.reuse, 0x28 ;  /* 0x00000028c4097836 */ /* 0x040fe20000000000 */
[----:B------:R-:W-:Y:S01]  /*21290*/  SHF.R.S32.HI R13, RZ, 0x1f, R13 ;  /* 0x0000001fff0d7819 */ /* 0x000fe2000001140d */
[----:B------:R-:W-:Y:S01]  /*212a0*/  VIADD R11, R196, 0x38 ;  /* 0x00000038c40b7836 */ /* 0x000fe20000000000 */
[----:B------:R-:W-:Y:S01]  /*212b0*/  SHF.R.S32.HI R14, RZ, 0x1f, R227 ;  /* 0x0000001fff0e7819 */ /* 0x000fe200000114e3 */
[----:B------:R2:W-:Y:S01]  /*212c0*/  @!P0 ST.E.64 desc[UR46][R4.64], R56 ;  /* 0x0000003804008985 */ /* 0x0005e2000c101b2e */
[----:B------:R-:W-:-:S02]  /*212d0*/  ISETP.GE.AND P0, PT, R9, UR4, PT ;  /* 0x0000000409007c0c */ /* 0x000fc4000bf06270 */
[----:B0-----:R-:W-:-:S04]  /*212e0*/  @!P3 LEA R2, P5, R7, R30, 0x2 ;  /* 0x0000001e0702b211 */ /* 0x001fc800078a10ff */
[-C--:B------:R-:W-:Y:S01]  /*212f0*/  @!P3 LEA.HI.X R3, R7, R31.reuse, R10, 0x2, P5 ;  /* 0x0000001f0703b211 */ /* 0x080fe200028f140a */
[----:B------:R-:W-:Y:S01]  /*21300*/  VIADD R7, R196, 0x18 ;  /* 0x00000018c4077836 */ /* 0x000fe20000000000 */
[----:B--2---:R-:W-:Y:S01]  /*21310*/  @!P2 LEA R4, P4, R6, R30, 0x2 ;  /* 0x0000001e0604a211 */ /* 0x004fe200078810ff */
[----:B------:R-:W-:Y:S02]  /*21320*/  VIADD R10, R196, 0x30 ;  /* 0x00000030c40a7836 */ /* 0x000fe40000000000 */
[----:B------:R0:W-:Y:S01]  /*21330*/  @!P3 ST.E.64 desc[UR46][R2.64], R34 ;  /* 0x000000220200b985 */ /* 0x0001e2000c101b2e */
[----:B------:R-:W-:Y:S02]  /*21340*/  SHF.R.S32.HI R7, RZ, 0x1f, R7 ;  /* 0x0000001fff077819 */ /* 0x000fe40000011407 */
[----:B------:R-:W-:Y:S02]  /*21350*/  ISETP.GE.AND P3, PT, R10, UR4, PT ;  /* 0x000000040a007c0c */ /* 0x000fe4000bf66270 */
[----:B------:R-:W-:Y:S01]  /*21360*/  @!P2 LEA.HI.X R5, R6, R31, R7, 0x2, P4 ;  /* 0x0000001f0605a211 */ /* 0x000fe200020f1407 */
[----:B------:R-:W-:-:S02]  /*21370*/  @!P2 IMAD.MOV.U32 R6, RZ, RZ, R89 ;  /* 0x000000ffff06a224 */ /* 0x000fc400078e0059 */
[----:B------:R-:W-:-:S05]  /*21380*/  @!P2 IMAD.MOV.U32 R7, RZ, RZ, R93 ;  /* 0x000000ffff07a224 */ /* 0x000fca00078e005d */
[----:B------:R2:W-:Y:S01]  /*21390*/  @!P2 ST.E.64 desc[UR46][R4.64], R6 ;  /* 0x000000060400a985 */ /* 0x0005e2000c101b2e */
[C---:B0-----:R-:W-:Y:S02]  /*213a0*/  @!P1 LEA R2, P5, R8.reuse, R30, 0x2 ;  /* 0x0000001e08029211 */ /* 0x041fe400078a10ff */
[----:B------:R-:W-:Y:S02]  /*213b0*/  ISETP.GE.AND P2, PT, R11, UR4, PT ;  /* 0x000000040b007c0c */ /* 0x000fe4000bf46270 */
[----:B------:R-:W-:Y:S01]  /*213c0*/  @!P1 LEA.HI.X R3, R8, R31, R12, 0x2, P5 ;  /* 0x0000001f08039211 */ /* 0x000fe200028f140c */
[C---:B------:R-:W-:Y:S02]  /*213d0*/  VIADD R8, R196.reuse, 0x40 ;  /* 0x00000040c4087836 */ /* 0x040fe40000000000 */
[----:B------:R-:W-:Y:S02]  /*213e0*/  VIADD R12, R196, 0x30 ;  /* 0x00000030c40c7836 */ /* 0x000fe40000000000 */
[----:B------:R0:W-:Y:S01]  /*213f0*/  @!P1 ST.E.64 desc[UR46][R2.64], R36 ;  /* 0x0000002402009985 */ /* 0x0001e2000c101b2e */
[----:B------:R-:W-:-:S02]  /*21400*/  ISETP.GE.AND P1, PT, R8, UR4, PT ;  /* 0x0000000408007c0c */ /* 0x000fc4000bf26270 */
[----:B------:R-:W-:Y:S01]  /*21410*/  SHF.R.S32.HI R12, RZ, 0x1f, R12 ;  /* 0x0000001fff0c7819 */ /* 0x000fe2000001140c */
[----:B--2---:R-:W-:Y:S01]  /*21420*/  @!P0 IMAD.MOV.U32 R6, RZ, RZ, R40 ;  /* 0x000000ffff068224 */ /* 0x004fe200078e0028 */
[----:B------:R-:W-:Y:S01]  /*21430*/  @!P0 LEA R4, P4, R9, R30, 0x2 ;  /* 0x0000001e09048211 */ /* 0x000fe200078810ff */
[----:B------:R-:W-:Y:S01]  /*21440*/  @!P0 IMAD.MOV.U32 R7, RZ, RZ, R97 ;  /* 0x000000ffff078224 */ /* 0x000fe200078e0061 */
[-C--:B------:R-:W-:Y:S02]  /*21450*/  @!P2 LOP3.LUT R51, R51, R50.reuse, RZ, 0x3c, !PT ;  /* 0x000000323333a212 */ /* 0x080fe400078e3cff */
[----:B------:R-:W-:Y:S01]  /*21460*/  @!P0 LEA.HI.X R5, R9, R31, R13, 0x2, P4 ;  /* 0x0000001f09058211 */ /* 0x000fe200020f140d */
[C---:B------:R-:W-:Y:S01]  /*21470*/  VIADD R9, R196.reuse, 0x48 ;  /* 0x00000048c4097836 */ /* 0x040fe20000000000 */
[----:B------:R-:W-:Y:S01]  /*21480*/  @!P2 LOP3.LUT R50, R51, R50, RZ, 0x3c, !PT ;  /* 0x000000323332a212 */ /* 0x000fe200078e3cff */
[----:B------:R-:W-:Y:S01]  /*21490*/  VIADD R13, R196, 0x38 ;  /* 0x00000038c40d7836 */ /* 0x000fe20000000000 */
[----:B0-----:R-:W-:Y:S01]  /*214a0*/  @!P3 LEA R2, P5, R10, R30, 0x2 ;  /* 0x0000001e0a02b211 */ /* 0x001fe200078a10ff */
[----:B------:R0:W-:Y:S01]  /*214b0*/  @!P0 ST.E.64 desc[UR46][R4.64], R6 ;  /* 0x0000000604008985 */ /* 0x0001e2000c101b2e */
[----:B------:R-:W-:-:S02]  /*214c0*/  ISETP.GE.AND P0, PT, R9, UR4, PT ;  /* 0x0000000409007c0c */ /* 0x000fc4000bf06270 */
[----:B------:R-:W-:Y:S01]  /*214d0*/  @!P3 LEA.HI.X R3, R10, R31, R12, 0x2, P5 ;  /* 0x0000001f0a03b211 */ /* 0x000fe200028f140c */
[C---:B------:R-:W-:Y:S01]  /*214e0*/  VIADD R10, R196.reuse, 0x50 ;  /* 0x00000050c40a7836 */ /* 0x040fe20000000000 */
[----:B------:R-:W-:Y:S01]  /*214f0*/  SHF.R.S32.HI R13, RZ, 0x1f, R13 ;  /* 0x0000001fff0d7819 */ /* 0x000fe2000001140d */
[----:B------:R-:W-:Y:S01]  /*21500*/  VIADD R12, R196, 0x40 ;  /* 0x00000040c40c7836 */ /* 0x000fe20000000000 */
[----:B------:R-:W-:Y:S01]  /*21510*/  @!P2 LOP3.LUT R51, R51, R50, RZ, 0x3c, !PT ;  /* 0x000000323333a212 */ /* 0x000fe200078e3cff */
[----:B------:R2:W-:Y:S01]  /*21520*/  @!P3 ST.E.64 desc[UR46][R2.64], R38 ;  /* 0x000000260200b985 */ /* 0x0005e2000c101b2e */
[----:B------:R-:W-:Y:S02]  /*21530*/  ISETP.GE.AND P3, PT, R10, UR4, PT ;  /* 0x000000040a007c0c */ /* 0x000fe4000bf66270 */
[----:B------:R-:W-:Y:S02]  /*21540*/  SHF.R.S32.HI R12, RZ, 0x1f, R12 ;  /* 0x0000001fff0c7819 */ /* 0x000fe4000001140c */
[----:B0-----:R-:W-:-:S04]  /*21550*/  @!P2 LEA R4, P4, R11, R30, 0x2 ;  /* 0x0000001e0b04a211 */ /* 0x001fc800078810ff */
[-C--:B------:R-:W-:Y:S01]  /*21560*/  @!P2 LEA.HI.X R5, R11, R31.reuse, R13, 0x2, P4 ;  /* 0x0000001f0b05a211 */ /* 0x080fe200020f140d */
[C---:B------:R-:W-:Y:S01]  /*21570*/  VIADD R11, R196.reuse, 0x58 ;  /* 0x00000058c40b7836 */ /* 0x040fe20000000000 */
[-C--:B------:R-:W-:Y:S01]  /*21580*/  @!P0 LEA R6, P4, R9, R30.reuse, 0x2 ;  /* 0x0000001e09068211 */ /* 0x080fe200078810ff */
[----:B------:R-:W-:Y:S01]  /*21590*/  VIADD R13, R196, 0x48 ;  /* 0x00000048c40d7836 */ /* 0x000fe20000000000 */
[C---:B--2---:R-:W-:Y:S01]  /*215a0*/  @!P1 LEA R2, P5, R8.reuse, R30, 0x2 ;  /* 0x0000001e08029211 */ /* 0x044fe200078a10ff */
[----:B------:R0:W-:Y:S01]  /*215b0*/  @!P2 ST.E.64 desc[UR46][R4.64], R50 ;  /* 0x000000320400a985 */ /* 0x0001e2000c101b2e */
[----:B------:R-:W-:Y:S02]  /*215c0*/  ISETP.GE.AND P2, PT, R11, UR4, PT ;  /* 0x000000040b007c0c */ /* 0x000fe4000bf46270 */
[----:B------:R-:W-:Y:S01]  /*215d0*/  @!P1 LEA.HI.X R3, R8, R31, R12, 0x2, P5 ;  /* 0x0000001f08039211 */ /* 0x000fe200028f140c */
[C---:B------:R-:W-:Y:S01]  /*215e0*/  VIADD R8, R196.reuse, 0x60 ;  /* 0x00000060c4087836 */ /* 0x040fe20000000000 */
[----:B------:R-:W-:Y:S01]  /*215f0*/  SHF.R.S32.HI R13, RZ, 0x1f, R13 ;  /* 0x0000001fff0d7819 */ /* 0x000fe2000001140d */
[----:B------:R-:W-:-:S03]  /*21600*/  VIADD R12, R196, 0x50 ;  /* 0x00000050c40c7836 */ /* 0x000fc60000000000 */
[----:B------:R-:W-:Y:S01]  /*21610*/  @!P0 LEA.HI.X R7, R9, R31, R13, 0x2, P4 ;  /* 0x0000001f09078211 */ /* 0x000fe200020f140d */
[C---:B------:R-:W-:Y:S01]  /*21620*/  VIADD R9, R196.reuse, 0x68 ;  /* 0x00000068c4097836 */ /* 0x040fe20000000000 */
[----:B------:R-:W-:Y:S01]  /*21630*/  SHF.R.S32.HI R12, RZ, 0x1f, R12 ;  /* 0x0000001fff0c7819 */ /* 0x000fe2000001140c */
[----:B------:R-:W-:Y:S02]  /*21640*/  VIADD R13, R196, 0x58 ;  /* 0x00000058c40d7836 */ /* 0x000fe40000000000 */
[----:B0-----:R-:W-:Y:S02]  /*21650*/  @!P1 IMAD.MOV.U32 R4, RZ, RZ, R41 ;  /* 0x000000ffff049224 */ /* 0x001fe400078e0029 */
[----:B------:R-:W-:Y:S01]  /*21660*/  @!P1 IMAD.MOV.U32 R5, RZ, RZ, R42 ;  /* 0x000000ffff059224 */ /* 0x000fe200078e002a */
[----:B------:R-:W-:-:S04]  /*21670*/  SHF.R.S32.HI R13, RZ, 0x1f, R13 ;  /* 0x0000001fff0d7819 */ /* 0x000fc8000001140d */
[----:B------:R0:W-:Y:S01]  /*21680*/  @!P1 ST.E.64 desc[UR46][R2.64], R4 ;  /* 0x0000000402009985 */ /* 0x0001e2000c101b2e */
[----:B------:R-:W-:Y:S01]  /*21690*/  ISETP.GE.AND P1, PT, R8, UR4, PT ;  /* 0x0000000408007c0c */ /* 0x000fe2000bf26270 */
[----:B0-----:R-:W-:Y:S01]  /*216a0*/  @!P0 IMAD.MOV.U32 R4, RZ, RZ, R54 ;  /* 0x000000ffff048224 */ /* 0x001fe200078e0036 */
        /* <DEDUP_REMOVED lines=8> */
[----:B0-----:R-:W-:Y:S01]  /*21730*/  @!P3 IMAD.MOV.U32 R4, RZ, RZ, R43 ;  /* 0x000000ffff04b224 */ /* 0x001fe200078e002b */
[----:B------:R-:W-:Y:S01]  /*21740*/  @!P2 LEA R6, P4, R11, R30, 0x2 ;  /* 0x0000001e0b06a211 */ /* 0x000fe200078810ff */
[----:B------:R-:W-:-:S04]  /*21750*/  @!P3 IMAD.MOV.U32 R5, RZ, RZ, R44 ;  /* 0x000000ffff05b224 */ /* 0x000fc800078e002c */
[-C--:B------:R-:W-:Y:S02]  /*21760*/  @!P0 LOP3.LUT R75, R75, R74.reuse, RZ, 0x3c, !PT ;  /* 0x0000004a4b4b8212 */ /* 0x080fe400078e3cff */
[----:B------:R-:W-:Y:S01]  /*21770*/  @!P2 LEA.HI.X R7, R11, R31, R13, 0x2, P4 ;  /* 0x0000001f0b07a211 */ /* 0x000fe200020f140d */
[----:B------:R-:W-:Y:S01]  /*21780*/  VIADD R11, R196, 0x78 ;  /* 0x00000078c40b7836 */ /* 0x000fe20000000000 */
[----:B------:R0:W-:Y:S01]  /*21790*/  @!P3 ST.E.64 desc[UR46][R2.64], R4 ;  /* 0x000000040200b985 */ /* 0x0001e2000c101b2e */
[----:B------:R-:W-:Y:S01]  /*217a0*/  ISETP.GE.AND P3, PT, R10, UR4, PT ;  /* 0x000000040a007c0c */ /* 0x000fe2000bf66270 */
[----:B------:R-:W-:Y:S01]  /*217b0*/  VIADD R13, R196, 0x68 ;  /* 0x00000068c40d7836 */ /* 0x000fe20000000000 */
[----:B------:R-:W-:-:S04]  /*217c0*/  @!P0 LOP3.LUT R74, R75, R74, RZ, 0x3c, !PT ;  /* 0x0000004a4b4a8212 */ /* 0x000fc800078e3cff */
[----:B------:R-:W-:Y:S02]  /*217d0*/  SHF.R.S32.HI R13, RZ, 0x1f, R13 ;  /* 0x0000001fff0d7819 */ /* 0x000fe4000001140d */
[----:B------:R-:W-:Y:S01]  /*217e0*/  @!P0 LOP3.LUT R75, R75, R74, RZ, 0x3c, !PT ;  /* 0x0000004a4b4b8212 */ /* 0x000fe200078e3cff */
[----:B0-----:R-:W-:Y:S01]  /*217f0*/  @!P2 IMAD.MOV.U32 R4, RZ, RZ, R62 ;  /* 0x000000ffff04a224 */ /* 0x001fe200078e003e */
[----:B------:R-:W-:Y:S01]  /*21800*/  @!P1 LEA R2, P5, R8, R30, 0x2 ;  /* 0x0000001e08029211 */ /* 0x000fe200078a10ff */
[----:B------:R-:W-:-:S03]  /*21810*/  @!P2 IMAD.MOV.U32 R5, RZ, RZ, R66 ;  /* 0x000000ffff05a224 */ /* 0x000fc600078e0042 */
[----:B------:R-:W-:Y:S01]  /*21820*/  @!P1 LEA.HI.X R3, R8, R31, R12, 0x2, P5 ;  /* 0x0000001f08039211 */ /* 0x000fe200028f140c */
[C---:B------:R-:W-:Y:S01]  /*21830*/  VIADD R8, R196.reuse, 0x80 ;  /* 0x00000080c4087836 */ /* 0x040fe20000000000 */
[----:B------:R0:W-:Y:S01]  /*21840*/  @!P2 ST.E.64 desc[UR46][R6.64], R4 ;  /* 0x000000040600a985 */ /* 0x0001e2000c101b2e */
[----:B------:R-:W-:Y:S01]  /*21850*/  VIADD R12, R196, 0x70 ;  /* 0x00000070c40c7836 */ /* 0x000fe20000000000 */
[----:B------:R-:W-:-:S04]  /*21860*/  ISETP.GE.AND P2, PT, R11, UR4, PT ;  /* 0x000000040b007c0c */ /* 0x000fc8000bf46270 */
[----:B------:R-:W-:Y:S01]  /*21870*/  SHF.R.S32.HI R12, RZ, 0x1f, R12 ;  /* 0x0000001fff0c7819 */ /* 0x000fe2000001140c */
[----:B0-----:R-:W-:Y:S01]  /*21880*/  @!P1 IMAD.MOV.U32 R4, RZ, RZ, R45 ;  /* 0x000000ffff049224 */ /* 0x001fe200078e002d */
[----:B------:R-:W-:Y:S01]  /*21890*/  @!P0 LEA R6, P4, R9, R30, 0x2 ;  /* 0x0000001e09068211 */ /* 0x000fe200078810ff */
[----:B------:R-:W-:-:S03]  /*218a0*/  @!P1 IMAD.MOV.U32 R5, RZ, RZ, R46 ;  /* 0x000000ffff059224 */ /* 0x000fc600078e002e */
[----:B------:R-:W-:Y:S01]  /*218b0*/  @!P0 LEA.HI.X R7, R9, R31, R13, 0x2, P4 ;  /* 0x0000001f09078211 */ /* 0x000fe200020f140d */
[----:B------:R-:W-:Y:S01]  /*218c0*/  VIADD R9, R196, 0x88 ;  /* 0x00000088c4097836 */ /* 0x000fe20000000000 */
[----:B------:R0:W-:Y:S01]  /*218d0*/  @!P1 ST.E.64 desc[UR46][R2.64], R4 ;  /* 0x0000000402009985 */ /* 0x0001e2000c101b2e */
[----:B------:R-:W-:Y:S02]  /*218e0*/  ISETP.GE.AND P1, PT, R8, UR4, PT ;  /* 0x0000000408007c0c */ /* 0x000fe4000bf26270 */
[----:B------:R-:W-:Y:S01]  /*218f0*/  SHF.R.S32.HI R13, RZ, 0x1f, R229 ;  /* 0x0000001fff0d7819 */ /* 0x000fe200000114e5 */
[----:B------:R2:W-:Y:S01]  /*21900*/  @!P0 ST.E.64 desc[UR46][R6.64], R74 ;  /* 0x0000004a06008985 */ /* 0x0005e2000c101b2e */
[----:B------:R-:W-:Y:S02]  /*21910*/  ISETP.GE.AND P0, PT, R9, UR4, PT ;  /* 0x0000000409007c0c */ /* 0x000fe4000bf06270 */
[----:B0-----:R-:W-:Y:S01]  /*21920*/  @!P3 LEA R2, P5, R10, R30, 0x2 ;  /* 0x0000001e0a02b211 */ /* 0x001fe200078a10ff */
[----:B------:R-:W-:-:S02]  /*21930*/  @!P3 IMAD.MOV.U32 R4, RZ, RZ, R47 ;  /* 0x000000ffff04b224 */ /* 0x000fc400078e002f */
[----:B------:R-:W-:Y:S01]  /*21940*/  @!P3 IMAD.MOV.U32 R5, RZ, RZ, R48 ;  /* 0x000000ffff05b224 */ /* 0x000fe200078e0030 */
[----:B------:R-:W-:Y:S01]  /*21950*/  @!P3 LEA.HI.X R3, R10, R31, R12, 0x2, P5 ;  /* 0x0000001f0a03b211 */ /* 0x000fe200028f140c */
[C---:B------:R-:W-:Y:S01]  /*21960*/  VIADD R12, R196.reuse, 0x78 ;  /* 0x00000078c40c7836 */ /* 0x040fe20000000000 */
[----:B--2---:R-:W-:Y:S01]  /*21970*/  @!P2 LEA R6, P4, R11, R30, 0x2 ;  /* 0x0000001e0b06a211 */ /* 0x004fe200078810ff */
[----:B------:R-:W-:Y:S02]  /*21980*/  VIADD R10, R196, 0x80 ;  /* 0x00000080c40a7836 */ /* 0x000fe40000000000 */
[----:B------:R0:W-:Y:S01]  /*21990*/  @!P3 ST.E.64 desc[UR46][R2.64], R4 ;  /* 0x000000040200b985 */ /* 0x0001e2000c101b2e */
[----:B------:R-:W-:Y:S01]  /*219a0*/  SHF.R.S32.HI R12, RZ, 0x1f, R12 ;  /* 0x0000001fff0c7819 */ /* 0x000fe2000001140c */
[----:B------:R-:W-:Y:S01]  /*219b0*/  @!P1 IMAD.MOV.U32 R53, RZ, RZ, R52 ;  /* 0x000000ffff359224 */ /* 0x000fe200078e0034 */
[----:B------:R-:W-:Y:S01]  /*219c0*/  SHF.R.S32.HI R10, RZ, 0x1f, R10 ;  /* 0x0000001fff0a7819 */ /* 0x000fe2000001140a */
[----:B------:R-:W-:Y:S01]  /*219d0*/  @!P1 IMAD.MOV.U32 R52, RZ, RZ, R49 ;  /* 0x000000ffff349224 */ /* 0x000fe200078e0031 */
[----:B------:R-:W-:-:S02]  /*219e0*/  ISETP.GE.AND P3, PT, R237, UR4, PT ;  /* 0x00000004ed007c0c */ /* 0x000fc4000bf66270 */
[-C--:B------:R-:W-:Y:S02]  /*219f0*/  @!P2 LEA.HI.X R7, R11, R31.reuse, R12, 0x2, P4 ;  /* 0x0000001f0b07a211 */ /* 0x080fe400020f140c */
[----:B------:R-:W-:Y:S02]  /*21a00*/  SHF.R.S32.HI R12, RZ, 0x1f, R228 ;  /* 0x0000001fff0c7819 */ /* 0x000fe400000114e4 */
[C---:B0-----:R-:W-:Y:S01]  /*21a10*/  @!P1 LEA R2, P5, R8.reuse, R30, 0x2 ;  /* 0x0000001e08029211 */ /* 0x041fe200078a10ff */
[----:B------:R-:W-:Y:S02]  /*21a20*/  @!P2 IMAD.MOV.U32 R4, RZ, RZ, R113 ;  /* 0x000000ffff04a224 */ /* 0x000fe400078e0071 */
[----:B------:R-:W-:Y:S01]  /*21a30*/  @!P2 IMAD.MOV.U32 R5, RZ, RZ, R79 ;  /* 0x000000ffff05a224 */ /* 0x000fe200078e004f */
[----:B------:R-:W-:Y:S01]  /*21a40*/  @!P1 LEA.HI.X R3, R8, R31, R10, 0x2, P5 ;  /* 0x0000001f08039211 */ /* 0x000fe200028f140a */
[----:B------:R-:W-:Y:S01]  /*21a50*/  VIADD R10, R196, 0x88 ;  /* 0x00000088c40a7836 */ /* 0x000fe20000000000 */
[----:B------:R-:W-:-:S02]  /*21a60*/  SHF.R.S32.HI R8, RZ, 0x1f, R237 ;  /* 0x0000001fff087819 */ /* 0x000fc400000114ed */
[----:B------:R0:W-:Y:S01]  /*21a70*/  @!P2 ST.E.64 desc[UR46][R6.64], R4 ;  /* 0x000000040600a985 */ /* 0x0001e2000c101b2e */
[----:B------:R-:W-:Y:S02]  /*21a80*/  ISETP.GE.AND P2, PT, R236, UR4, PT ;  /* 0x00000004ec007c0c */ /* 0x000fe4000bf46270 */
[----:B------:R-:W-:Y:S01]  /*21a90*/  SHF.R.S32.HI R10, RZ, 0x1f, R10 ;  /* 0x0000001fff0a7819 */ /* 0x000fe2000001140a */
[----:B------:R2:W-:Y:S01]  /*21aa0*/  @!P1 ST.E.64 desc[UR46][R2.64], R52 ;  /* 0x0000003402009985 */ /* 0x0005e2000c101b2e */
[----:B------:R-:W-:Y:S02]  /*21ab0*/  ISETP.GE.AND P1, PT, R235, UR4, PT ;  /* 0x00000004eb007c0c */ /* 0x000fe4000bf26270 */
[C---:B0-----:R-:W-:Y:S01]  /*21ac0*/  @!P0 LEA R4, P4, R9.reuse, R30, 0x2 ;  /* 0x0000001e09048211 */ /* 0x041fe200078810ff */
[----:B------:R-:W-:Y:S02]  /*21ad0*/  @!P0 IMAD.MOV.U32 R6, RZ, RZ, R121 ;  /* 0x000000ffff068224 */ /* 0x000fe400078e0079 */
[----:B------:R-:W-:Y:S01]  /*21ae0*/  @!P0 IMAD.MOV.U32 R7, RZ, RZ, R82 ;  /* 0x000000ffff078224 */ /* 0x000fe200078e0052 */
[----:B------:R-:W-:-:S07]  /*21af0*/  @!P0 LEA.HI.X R5, R9, R31, R10, 0x2, P4 ;  /* 0x0000001f09058211 */ /* 0x000fce00020f140a */
[----:B------:R-:W-:Y:S01]  /*21b00*/  @!P1 IMAD.MOV.U32 R61, RZ, RZ, R63 ;  /* 0x000000ffff3d9224 */ /* 0x000fe200078e003f */
[CC--:B--2---:R-:W-:Y:S02]  /*21b10*/  @!P3 LEA R2, P5, R237.reuse, R30.reuse, 0x2 ;  /* 0x0000001eed02b211 */ /* 0x0c4fe400078a10ff */
[----:B------:R-:W-:Y:S01]  /*21b20*/  SHF.R.S32.HI R9, RZ, 0x1f, R236 ;  /* 0x0000001fff097819 */ /* 0x000fe200000114ec */
[----:B------:R0:W-:Y:S01]  /*21b30*/  @!P0 ST.E.64 desc[UR46][R4.64], R6 ;  /* 0x0000000604008985 */ /* 0x0001e2000c101b2e */
[----:B------:R-:W-:Y:S02]  /*21b40*/  @!P3 LEA.HI.X R3, R237, R31, R8, 0x2, P5 ;  /* 0x0000001fed03b211 */ /* 0x000fe400028f1408 */
[----:B------:R-:W-:Y:S02]  /*21b50*/  ISETP.GE.AND P0, PT, R234, UR4, PT ;  /* 0x00000004ea007c0c */ /* 0x000fe4000bf06270 */
[----:B------:R-:W-:Y:S02]  /*21b60*/  SHF.R.S32.HI R8, RZ, 0x1f, R235 ;  /* 0x0000001fff087819 */ /* 0x000fe400000114eb */
[----:B------:R-:W-:Y:S01]  /*21b70*/  SHF.R.S32.HI R10, RZ, 0x1f, R231 ;  /* 0x0000001fff0a7819 */ /* 0x000fe200000114e7 */
[----:B0-----:R-:W-:Y:S01]  /*21b80*/  @!P3 IMAD.MOV.U32 R4, RZ, RZ, R55 ;  /* 0x000000ffff04b224 */ /* 0x001fe200078e0037 */
[----:B------:R-:W-:Y:S01]  /*21b90*/  @!P2 LEA R6, P4, R236, R30, 0x2 ;  /* 0x0000001eec06a211 */ /* 0x000fe200078810ff */
[----:B------:R-:W-:-:S06]  /*21ba0*/  @!P3 IMAD.MOV.U32 R5, RZ, RZ, R59 ;  /* 0x000000ffff05b224 */ /* 0x000fcc00078e003b */
[----:B------:R-:W-:Y:S01]  /*21bb0*/  @!P0 IMAD.MOV.U32 R107, RZ, RZ, R90 ;  /* 0x000000ffff6b8224 */ /* 0x000fe200078e005a */
[----:B------:R-:W-:Y:S01]  /*21bc0*/  @!P2 LEA.HI.X R7, R236, R31, R9, 0x2, P4 ;  /* 0x0000001fec07a211 */ /* 0x000fe200020f1409 */
[----:B------:R0:W-:Y:S01]  /*21bd0*/  @!P3 ST.E.64 desc[UR46][R2.64], R4 ;  /* 0x000000040200b985 */ /* 0x0001e2000c101b2e */
[----:B------:R-:W-:Y:S02]  /*21be0*/  ISETP.GE.AND P3, PT, R233, UR4, PT ;  /* 0x00000004e9007c0c */ /* 0x000fe4000bf66270 */
[----:B------:R-:W-:Y:S01]  /*21bf0*/  SHF.R.S32.HI R9, RZ, 0x1f, R234 ;  /* 0x0000001fff097819 */ /* 0x000fe200000114ea */
[----:B0-----:R-:W-:Y:S01]  /*21c00*/  @!P2 IMAD.MOV.U32 R4, RZ, RZ, R83 ;  /* 0x000000ffff04a224 */ /* 0x001fe200078e0053 */
[----:B------:R-:W-:Y:S01]  /*21c10*/  @!P1 LEA R2, P5, R235, R30, 0x2 ;  /* 0x0000001eeb029211 */ /* 0x000fe200078a10ff */
[----:B------:R-:W-:-:S08]  /*21c20*/  @!P2 IMAD.MOV.U32 R5, RZ, RZ, R87 ;  /* 0x000000ffff05a224 */ /* 0x000fd000078e0057 */
[----:B------:R-:W-:Y:S01]  /*21c30*/  @!P3 IMAD.MOV.U32 R69, RZ, RZ, R68 ;  /* 0x000000ffff45b224 */ /* 0x000fe200078e0044 */
[----:B------:R-:W-:Y:S01]  /*21c40*/  @!P1 LEA.HI.X R3, R235, R31, R8, 0x2, P5 ;  /* 0x0000001feb039211 */ /* 0x000fe200028f1408 */
[----:B------:R-:W-:Y:S01]  /*21c50*/  @!P3 IMAD.MOV.U32 R68, RZ, RZ, R67 ;  /* 0x000000ffff44b224 */ /* 0x000fe200078e0043 */
[----:B------:R0:W-:Y:S01]  /*21c60*/  @!P2 ST.E.64 desc[UR46][R6.64], R4 ;  /* 0x000000040600a985 */ /* 0x0001e2000c101b2e */
[----:B------:R-:W-:Y:S02]  /*21c70*/  ISETP.GE.AND P2, PT, R232, UR4, PT ;  /* 0x00000004e8007c0c */ /* 0x000fe4000bf46270 */
[----:B------:R-:W-:Y:S01]  /*21c80*/  SHF.R.S32.HI R8, RZ, 0x1f, R233 ;  /* 0x0000001fff087819 */ /* 0x000fe200000114e9 */
[----:B------:R2:W-:Y:S01]  /*21c90*/  @!P1 ST.E.64 desc[UR46][R2.64], R60 ;  /* 0x0000003c02009985 */ /* 0x0005e2000c101b2e */
[----:B------:R-:W-:Y:S02]  /*21ca0*/  ISETP.GE.AND P1, PT, R231, UR4, PT ;  /* 0x00000004e7007c0c */ /* 0x000fe4000bf26270 */
[----:B0-----:R-:W-:-:S07]  /*21cb0*/  @!P0 LEA R4, P4, R234, R30, 0x2 ;  /* 0x0000001eea048211 */ /* 0x001fce00078810ff */
[----:B------:R-:W-:Y:S02]  /*21cc0*/  @!P2 IMAD.MOV.U32 R6, RZ, RZ, R111 ;  /* 0x000000ffff06a224 */ /* 0x000fe400078e006f */
[----:B------:R-:W-:Y:S01]  /*21cd0*/  @!P2 IMAD.MOV.U32 R7, RZ, RZ, R91 ;  /* 0x000000ffff07a224 */ /* 0x000fe200078e005b */
[-C--:B------:R-:W-:Y:S01]  /*21ce0*/  @!P0 LEA.HI.X R5, R234, R31.reuse, R9, 0x2, P4 ;  /* 0x0000001fea058211 */ /* 0x080fe200020f1409 */
[----:B------:R-:W-:Y:S01]  /*21cf0*/  @!P1 IMAD.MOV.U32 R73, RZ, RZ, R72 ;  /* 0x000000ffff499224 */ /* 0x000fe200078e0048 */
[C---:B--2---:R-:W-:Y:S01]  /*21d00*/  @!P3 LEA R2, P5, R233.reuse, R30, 0x2 ;  /* 0x0000001ee902b211 */ /* 0x044fe200078a10ff */
[----:B------:R-:W-:Y:S01]  /*21d10*/  @!P1 IMAD.MOV.U32 R72, RZ, RZ, R71 ;  /* 0x000000ffff489224 */ /* 0x000fe200078e0047 */
[----:B------:R-:W-:Y:S01]  /*21d20*/  ISETP.GE.AND P4, PT, R230, UR4, PT ;  /* 0x00000004e6007c0c */ /* 0x000fe2000bf86270 */
[----:B------:R0:W-:Y:S01]  /*21d30*/  @!P0 ST.E.64 desc[UR46][R4.64], R106 ;  /* 0x0000006a04008985 */ /* 0x0001e2000c101b2e */
[----:B------:R-:W-:Y:S02]  /*21d40*/  @!P3 LEA.HI.X R3, R233, R31, R8, 0x2, P5 ;  /* 0x0000001fe903b211 */ /* 0x000fe400028f1408 */
[----:B------:R-:W-:-:S03]  /*21d50*/  SHF.R.S32.HI R8, RZ, 0x1f, R232 ;  /* 0x0000001fff087819 */ /* 0x000fc600000114e8 */
[----:B------:R2:W-:Y:S06]  /*21d60*/  @!P3 ST.E.64 desc[UR46][R2.64], R68 ;  /* 0x000000440200b985 */ /* 0x0005ec000c101b2e */
[----:B------:R-:W-:Y:S01]  /*21d70*/  @!P4 IMAD.MOV.U32 R94, RZ, RZ, R115 ;  /* 0x000000ffff5ec224 */ /* 0x000fe200078e0073 */
[----:B0-----:R-:W-:-:S04]  /*21d80*/  @!P2 LEA R4, P0, R232, R30, 0x2 ;  /* 0x0000001ee804a211 */ /* 0x001fc800078010ff */
[-C--:B------:R-:W-:Y:S02]  /*21d90*/  @!P2 LEA.HI.X R5, R232, R31.reuse, R8, 0x2, P0 ;  /* 0x0000001fe805a211 */ /* 0x080fe400000f1408 */
[-C--:B--2---:R-:W-:Y:S02]  /*21da0*/  @!P1 LEA R2, P5, R231, R30.reuse, 0x2 ;  /* 0x0000001ee7029211 */ /* 0x084fe400078a10ff */
[----:B------:R-:W-:Y:S01]  /*21db0*/  ISETP.GE.AND P0, PT, R229, UR4, PT ;  /* 0x00000004e5007c0c */ /* 0x000fe2000bf06270 */
[----:B------:R0:W-:Y:S01]  /*21dc0*/  @!P2 ST.E.64 desc[UR46][R4.64], R6 ;  /* 0x000000060400a985 */ /* 0x0001e2000c101b2e */
[----:B------:R-:W-:Y:S02]  /*21dd0*/  @!P1 LEA.HI.X R3, R231, R31, R10, 0x2, P5 ;  /* 0x0000001fe7039211 */ /* 0x000fe400028f140a */
[----:B------:R-:W-:Y:S02]  /*21de0*/  @!P4 LEA R8, P3, R230, R30, 0x2 ;  /* 0x0000001ee608c211 */ /* 0x000fe400078610ff */
[----:B------:R-:W-:Y:S01]  /*21df0*/  SHF.R.S32.HI R10, RZ, 0x1f, R230 ;  /* 0x0000001fff0a7819 */ /* 0x000fe200000114e6 */
[----:B------:R2:W-:Y:S01]  /*21e00*/  @!P1 ST.E.64 desc[UR46][R2.64], R72 ;  /* 0x0000004802009985 */ /* 0x0005e2000c101b2e */
[----:B------:R-:W-:-:S02]  /*21e10*/  ISETP.GE.AND P2, PT, R228, UR4, PT ;  /* 0x00000004e4007c0c */ /* 0x000fc4000bf46270 */
[-C--:B------:R-:W-:Y:S02]  /*21e20*/  @!P4 LEA.HI.X R9, R230, R31.reuse, R10, 0x2, P3 ;  /* 0x0000001fe609c211 */ /* 0x080fe400018f140a */
[----:B------:R-:W-:Y:S01]  /*21e30*/  ISETP.GE.AND P3, PT, R227, UR4, PT ;  /* 0x00000004e3007c0c */ /* 0x000fe2000bf66270 */
[----:B------:R-:W-:Y:S01]  /*21e40*/  @!P0 IMAD.MOV.U32 R77, RZ, RZ, R78 ;  /* 0x000000ffff4d8224 */ /* 0x000fe200078e004e */
[-C--:B------:R-:W-:Y:S01]  /*21e50*/  @!P0 LEA R10, P1, R229, R30.reuse, 0x2 ;  /* 0x0000001ee50a8211 */ /* 0x080fe200078210ff */
[----:B------:R3:W-:Y:S01]  /*21e60*/  @!P4 ST.E.64 desc[UR46][R8.64], R94 ;  /* 0x0000005e0800c985 */ /* 0x0007e2000c101b2e */
[----:B------:R-:W-:Y:S02]  /*21e70*/  ISETP.GE.AND P5, PT, R226, UR4, PT ;  /* 0x00000004e2007c0c */ /* 0x000fe4000bfa6270 */
[----:B------:R-:W-:Y:S02]  /*21e80*/  ISETP.GE.AND P4, PT, R225, UR4, PT ;  /* 0x00000004e1007c0c */ /* 0x000fe4000bf86270 */
[----:B------:R-:W-:Y:S01]  /*21e90*/  @!P0 LEA.HI.X R11, R229, R31, R13, 0x2, P1 ;  /* 0x0000001fe50b8211 */ /* 0x000fe200008f140d */
[----:B------:R-:W-:Y:S01]  /*21ea0*/  @!P2 IMAD.MOV.U32 R123, RZ, RZ, R134 ;  /* 0x000000ffff7ba224 */ /* 0x000fe200078e0086 */
[----:B0-----:R-:W-:-:S02]  /*21eb0*/  @!P2 LEA R4, P1, R228, R30, 0x2 ;  /* 0x0000001ee404a211 */ /* 0x001fc400078210ff */
[----:B------:R-:W-:Y:S01]  /*21ec0*/  SHF.R.S32.HI R13, RZ, 0x1f, R226 ;  /* 0x0000001fff0d7819 */ /* 0x000fe200000114e2 */
[----:B------:R0:W-:Y:S01]  /*21ed0*/  @!P0 ST.E.64 desc[UR46][R10.64], R76 ;  /* 0x0000004c0a008985 */ /* 0x0001e2000c101b2e */
[----:B------:R-:W-:Y:S01]  /*21ee0*/  @!P2 LEA.HI.X R5, R228, R31, R12, 0x2, P1 ;  /* 0x0000001fe405a211 */ /* 0x000fe200008f140c */
[----:B------:R-:W-:Y:S01]  /*21ef0*/  @!P3 IMAD.MOV.U32 R81, RZ, RZ, R84 ;  /* 0x000000ffff51b224 */ /* 0x000fe200078e0054 */
[-C--:B--2---:R-:W-:Y:S01]  /*21f00*/  @!P3 LEA R2, P0, R227, R30.reuse, 0x2 ;  /* 0x0000001ee302b211 */ /* 0x084fe200078010ff */
[----:B------:R-:W-:Y:S01]  /*21f10*/  @!P5 IMAD.MOV.U32 R100, RZ, RZ, R127 ;  /* 0x000000ffff64d224 */ /* 0x000fe200078e007f */
[-C--:B------:R-:W-:Y:S01]  /*21f20*/  @!P5 LEA R6, P1, R226, R30.reuse, 0x2 ;  /* 0x0000001ee206d211 */ /* 0x080fe200078210ff */
[----:B------:R0:W-:Y:S01]  /*21f30*/  @!P2 ST.E.64 desc[UR46][R4.64], R122 ;  /* 0x0000007a0400a985 */ /* 0x0001e2000c101b2e */
[----:B---3--:R-:W-:Y:S02]  /*21f40*/  @!P4 LEA R8, P2, R225, R30, 0x2 ;  /* 0x0000001ee108c211 */ /* 0x008fe400078410ff */
[----:B------:R-:W-:-:S02]  /*21f50*/  SHF.R.S32.HI R12, RZ, 0x1f, R225 ;  /* 0x0000001fff0c7819 */ /* 0x000fc400000114e1 */
[-C--:B------:R-:W-:Y:S02]  /*21f60*/  @!P3 LEA.HI.X R3, R227, R31.reuse, R14, 0x2, P0 ;  /* 0x0000001fe303b211 */ /* 0x080fe400000f140e */
[-C--:B------:R-:W-:Y:S02]  /*21f70*/  @!P5 LEA.HI.X R7, R226, R31.reuse, R13, 0x2, P1 ;  /* 0x0000001fe207d211 */ /* 0x080fe400008f140d */
[----:B------:R-:W-:Y:S01]  /*21f80*/  @!P4 LEA.HI.X R9, R225, R31, R12, 0x2, P2 ;  /* 0x0000001fe109c211 */ /* 0x000fe200010f140c */
[----:B------:R0:W-:Y:S01]  /*21f90*/  @!P3 ST.E.64 desc[UR46][R2.64], R80 ;  /* 0x000000500200b985 */ /* 0x0001e2000c101b2e */
[----:B------:R-:W-:-:S03]  /*21fa0*/  ISETP.GE.AND P0, PT, R224, UR4, PT ;  /* 0x00000004e0007c0c */ /* 0x000fc6000bf06270 */
[----:B------:R0:W-:Y:S04]  /*21fb0*/  @!P5 ST.E.64 desc[UR46][R6.64], R100 ;  /* 0x000000640600d985 */ /* 0x0001e8000c101b2e */
[----:B------:R0:W-:Y:S06]  /*21fc0*/  @!P4 ST.E.64 desc[UR46][R8.64], R24 ;  /* 0x000000180800c985 */ /* 0x0001ec000c101b2e */
[----:B------:R-:W-:Y:S05]  /*21fd0*/  @P0 BRA `(.L_x_1636) ;  /* 0x0000000c00a00947 */ /* 0x000fea0003800000 */
[----:B------:R-:W-:Y:S02]  /*21fe0*/  SHF.R.S32.HI R12, RZ, 0x1f, R224 ;  /* 0x0000001fff0c7819 */ /* 0x000fe400000114e0 */
[----:B------:R-:W-:-:S04]  /*21ff0*/  LEA R30, P0, R224, R30, 0x2 ;  /* 0x0000001ee01e7211 */ /* 0x000fc800078010ff */
[----:B------:R-:W-:-:S05]  /*22000*/  LEA.HI.X R31, R224, R31, R12, 0x2, P0 ;  /* 0x0000001fe01f7211 */ /* 0x000fca00000f140c */
[----:B------:R2:W-:Y:S01]  /*22010*/  ST.E.64 desc[UR46][R30.64], R26 ;  /* 0x0000001a1e007985 */ /* 0x0005e2000c101b2e */
[----:B------:R-:W-:Y:S05]  /*22020*/  BRA `(.L_x_1636) ;  /* 0x0000000c008c7947 */ /* 0x000fea0003800000 */
.L_x_1622:
[----:B------:R-:W-:Y:S01]  /*22030*/  ULDC.64 UR4, c[0x0][0xc08] ;  /* 0x0003020000047ab9 */ /* 0x000fe20000000a00 */
[----:B------:R-:W4:Y:S01]  /*22040*/  LDC.64 R2, c[0x0][0xc00] ;  /* 0x00030000ff027b82 */ /* 0x000f220000000a00 */
[----:B------:R-:W-:Y:S01]  /*22050*/  ISETP.NE.U32.AND P0, PT, RZ, UR4, PT ;  /* 0x00000004ff007c0c */ /* 0x000fe2000bf05070 */
[----:B------:R-:W-:-:S03]  /*22060*/  IMAD.MOV.U32 R15, RZ, RZ, RZ ;  /* 0x000000ffff0f7224 */ /* 0x000fc600078e00ff */
[----:B------:R-:W-:Y:S01]  /*22070*/  ISETP.NE.AND.EX P1, PT, RZ, UR5, PT, P0 ;  /* 0x00000005ff007c0c */ /* 0x000fe2000bf25300 */
[----:B------:R-:W-:Y:S02]  /*22080*/  ULDC.64 UR4, c[0x0][0xc00] ;  /* 0x0003000000047ab9 */ /* 0x000fe40000000a00 */
[----:B------:R-:W-:-:S04]  /*22090*/  ISETP.NE.U32.AND P0, PT, RZ, UR4, PT ;  /* 0x00000004ff007c0c */ /* 0x000fc8000bf05070 */
[----:B------:R-:W-:-:S06]  /*220a0*/  ISETP.NE.AND.EX P0, PT, RZ, UR5, PT, P0 ;  /* 0x00000005ff007c0c */ /* 0x000fcc000bf05300 */
[----:B------:R-:W0:Y:S01]  /*220b0*/  @P1 LDC.64 R4, c[0x0][0xc08] ;  /* 0x00030200ff041b82 */ /* 0x000e220000000a00 */
[----:B------:R-:W-:Y:S02]  /*220c0*/  ULDC UR4, c[0x0][0xa88] ;  /* 0x0002a20000047ab9 */ /* 0x000fe40000000800 */
[----:B------:R-:W-:Y:S02]  /*220d0*/  IMAD.U32 R20, RZ, RZ, UR4 ;  /* 0x00000004ff147e24 */ /* 0x000fe4000f8e00ff */
[----:B----4-:R-:W-:-:S05]  /*220e0*/  IMAD.WIDE R2, R218, 0x4, R2 ;  /* 0x00000004da027825 */ /* 0x010fca00078e0202 */
[----:B------:R4:W5:Y:S01]  /*220f0*/  @P0 LDG.E R15, desc[UR46][R2.64] ;  /* 0x0000002e020f0981 */ /* 0x000962000c1e1900 */
[----:B------:R-:W1:Y:S01]  /*22100*/  S2R R28, SR_TID.X ;  /* 0x00000000001c7919 */ /* 0x000e620000002100 */
[----:B0-----:R-:W-:-:S05]  /*22110*/  @P1 IMAD.WIDE R4, R218, 0x4, R4 ;  /* 0x00000004da041825 */ /* 0x001fca00078e0204 */
[----:B------:R4:W5:Y:S01]  /*22120*/  @P1 LDG.E R20, desc[UR46][R4.64] ;  /* 0x0000002e04141981 */ /* 0x000962000c1e1900 */
[----:B--2---:R-:W-:Y:S02]  /*22130*/  ISETP.GT.AND P2, PT, R217, 0x1, PT ;  /* 0x00000001d900780c */ /* 0x004fe40003f44270 */
[----:B------:R-:W-:Y:S01]  /*22140*/  SHF.R.S32.HI R24, RZ, 0x1f, R218 ;  /* 0x0000001fff187819 */ /* 0x000fe200000114da */
[----:B-1----:R-:W-:-:S05]  /*22150*/  VIADD R0, R28, 0xffffff80 ;  /* 0xffffff801c007836 */ /* 0x002fca0000000000 */
[----:B------:R-:W-:Y:S01]  /*22160*/  ISETP.GT.AND P3, PT, R0, 0x7f, PT ;  /* 0x0000007f0000780c */ /* 0x000fe20003f64270 */
[----:B----4-:R-:W-:-:S12]  /*22170*/  @P1 BRA `(.L_x_1641) ;  /* 0x0000000000101947 */ /* 0x010fd80003800000 */
[----:B------:R-:W-:Y:S05]  /*22180*/  @!P0 BRA `(.L_x_1641) ;  /* 0x00000000000c8947 */ /* 0x000fea0003800000 */
[----:B------:R-:W2:Y:S04]  /*22190*/  LDG.E R5, desc[UR46][R2.64] ;  /* 0x0000002e02057981 */ /* 0x000ea8000c1e1900 */
[----:B-----5:R-:W2:Y:S02]  /*221a0*/  LDG.E R20, desc[UR46][R2.64+0x4] ;  /* 0x0000042e02147981 */ /* 0x020ea4000c1e1900 */
[----:B--2---:R-:W-:-:S07]  /*221b0*/  IMAD.IADD R20, R20, 0x1, -R5 ;  /* 0x0000000114147824 */ /* 0x004fce00078e0a05 */
.L_x_1641:
[----:B------:R-:W-:Y:S01]  /*221c0*/  BSSY B1, `(.L_x_1642) ;  /* 0x0000035000017945 */ /* 0x000fe20003800000 */
[----:B------:R-:W-:Y:S02]  /*221d0*/  SEL R25, R218, RZ, !P0 ;  /* 0x000000ffda197207 */ /* 0x000fe40004000000 */
[----:B------:R-:W-:Y:S02]  /*221e0*/  SEL R24, R24, RZ, !P0 ;  /* 0x000000ff18187207 */ /* 0x000fe40004000000 */
[----:B-----5:R-:W-:Y:S01]  /*221f0*/  SHF.R.S32.HI R14, RZ, 0x1f, R15 ;  /* 0x0000001fff0e7819 */ /* 0x020fe2000001140f */
[----:B------:R-:W-:Y:S06]  /*22200*/  @P3 BRA `(.L_x_1643) ;  /* 0x0000000000c03947 */ /* 0x000fec0003800000 */
[----:B------:R-:W0:Y:S01]  /*22210*/  LDC R29, c[0x0][0xbe8] ;  /* 0x0002fa00ff1d7b82 */ /* 0x000e220000000800 */
[----:B------:R-:W-:Y:S01]  /*22220*/  IADD3 R27, R199, -0x80, R28 ;  /* 0xffffff80c71b7810 */ /* 0x000fe20007ffe01c */
[----:B0-----:R-:W-:-:S05]  /*22230*/  IMAD R0, R20, R29, RZ ;  /* 0x0000001d14007224 */ /* 0x001fca00078e02ff */
[----:B------:R-:W-:-:S13]  /*22240*/  ISETP.GE.AND P0, PT, R27, R0, PT ;  /* 0x000000001b00720c */ /* 0x000fda0003f06270 */
[----:B------:R-:W-:Y:S05]  /*22250*/  @P0 BRA `(.L_x_1643) ;  /* 0x0000000000ac0947 */ /* 0x000fea0003800000 */
[----:B------:R-:W-:Y:S01]  /*22260*/  IMAD.MOV.U32 R0, RZ, RZ, 0x9b8 ;  /* 0x000009b8ff007424 */ /* 0x000fe200078e00ff */
[----:B------:R-:W-:Y:S01]  /*22270*/  ISETP.GT.AND P3, PT, R217, 0x1, PT ;  /* 0x00000001d900780c */ /* 0x000fe20003f64270 */
[----:B------:R-:W0:Y:S01]  /*22280*/  LDC.64 R2, c[0x0][0xba8] ;  /* 0x0002ea00ff027b82 */ /* 0x000e220000000a00 */
[----:B------:R-:W-:Y:S01]  /*22290*/  ISETP.NE.AND P0, PT, R29, 0x1, PT ;  /* 0x000000011d00780c */ /* 0x000fe20003f05270 */
[----:B------:R-:W-:Y:S01]  /*222a0*/  IMAD.MOV.U32 R21, RZ, RZ, R27 ;  /* 0x000000ffff157224 */ /* 0x000fe200078e001b */
[----:B------:R-:W-:-:S05]  /*222b0*/  SEL R26, R0, 0x978, P3 ;  /* 0x00000978001a7807 */ /* 0x000fca0001800000 */
[----:B------:R-:W1:Y:S08]  /*222c0*/  LDC.64 R10, c[0x0][R26+0x220] ;  /* 0x000088001a0a7b82 */ /* 0x000e700000000a00 */
[----:B------:R-:W2:Y:S08]  /*222d0*/  LDC.64 R12, c[0x0][R26+0x218] ;  /* 0x000086001a0c7b82 */ /* 0x000eb00000000a00 */
[----:B------:R-:W4:Y:S08]  /*222e0*/  LDC.64 R6, c[0x0][R26+0x228] ;  /* 0x00008a001a067b82 */ /* 0x000f300000000a00 */
[----:B------:R-:W5:Y:S08]  /*222f0*/  LDC.64 R4, c[0x0][R26+0x210] ;  /* 0x000084001a047b82 */ /* 0x000f700000000a00 */
[----:B------:R-:W3:Y:S08]  /*22300*/  @P0 LDC R0, c[0x0][0xbec] ;  /* 0x0002fb00ff000b82 */ /* 0x000ef00000000800 */
[----:B------:R-:W4:Y:S01]  /*22310*/  @P0 LDC R33, c[0x0][0xbf0] ;  /* 0x0002fc00ff210b82 */ /* 0x000f220000000800 */
[----:B-1----:R-:W-:-:S07]  /*22320*/  IMAD R11, R11, R25, RZ ;  /* 0x000000190b0b7224 */ /* 0x002fce00078e02ff */
[----:B0-----:R-:W0:Y:S01]  /*22330*/  @!P3 LDC R2, c[0x0][0xb50] ;  /* 0x0002d400ff02bb82 */ /* 0x001e220000000800 */
[----:B------:R-:W-:-:S04]  /*22340*/  IMAD.WIDE.U32 R8, R10, R25, RZ ;  /* 0x000000190a087225 */ /* 0x000fc800078e00ff */
[----:B------:R-:W-:Y:S02]  /*22350*/  IMAD R11, R10, R24, R11 ;  /* 0x000000180a0b7224 */ /* 0x000fe400078e020b */
[----:B---3--:R-:W-:Y:S01]  /*22360*/  @P0 IMAD.HI.U32 R0, R27, R0, RZ ;  /* 0x000000001b000227 */ /* 0x008fe200078e00ff */
[----:B------:R-:W1:Y:S03]  /*22370*/  @!P3 LDC R3, c[0x0][0xb54] ;  /* 0x0002d500ff03bb82 */ /* 0x000e660000000800 */
[-C--:B--2---:R-:W-:Y:S02]  /*22380*/  IMAD R31, R13, R211.reuse, RZ ;  /* 0x000000d30d1f7224 */ /* 0x084fe400078e02ff */
[----:B------:R-:W-:Y:S01]  /*22390*/  IMAD.WIDE.U32 R12, R12, R211, RZ ;  /* 0x000000d30c0c7225 */ /* 0x000fe200078e00ff */
[----:B----4-:R-:W-:Y:S02]  /*223a0*/  @P0 SHF.R.U32.HI R21, RZ, R33, R0 ;  /* 0x00000021ff150219 */ /* 0x010fe40000011600 */
[----:B------:R-:W-:Y:S01]  /*223b0*/  SEL R33, R222, RZ, P3 ;  /* 0x000000ffde217207 */ /* 0x000fe20001800000 */
[----:B------:R-:W-:Y:S01]  /*223c0*/  IMAD.IADD R13, R31, 0x1, R13 ;  /* 0x000000011f0d7824 */ /* 0x000fe200078e020d */
[----:B------:R-:W-:Y:S01]  /*223d0*/  IADD3 R12, P0, P1, R8, R12, R15 ;  /* 0x0000000c080c7210 */ /* 0x000fe2000791e00f */
[----:B------:R-:W-:-:S02]  /*223e0*/  IMAD.MOV R0, RZ, RZ, -R21 ;  /* 0x000000ffff007224 */ /* 0x000fc400078e0a15 */
[----:B------:R-:W-:Y:S02]  /*223f0*/  IMAD.IADD R11, R9, 0x1, R11 ;  /* 0x00000001090b7824 */ /* 0x000fe400078e020b */
[-C--:B------:R-:W-:Y:S02]  /*22400*/  IMAD R31, R7, R33.reuse, RZ ;  /* 0x00000021071f7224 */ /* 0x080fe400078e02ff */
[----:B------:R-:W-:-:S04]  /*22410*/  IMAD.WIDE.U32 R6, R6, R33, RZ ;  /* 0x0000002106067225 */ /* 0x000fc800078e00ff */
[----:B------:R-:W-:Y:S01]  /*22420*/  IMAD R9, R29, R0, R27 ;  /* 0x000000001d097224 */ /* 0x000fe200078e021b */
[----:B------:R-:W-:Y:S01]  /*22430*/  IADD3.X R0, R11, R13, R14, P0, P1 ;  /* 0x0000000d0b007210 */ /* 0x000fe200007e240e */
[----:B------:R-:W-:Y:S01]  /*22440*/  IMAD.IADD R7, R31, 0x1, R7 ;  /* 0x000000011f077824 */ /* 0x000fe200078e0207 */
[----:B------:R-:W-:Y:S02]  /*22450*/  IADD3 R6, P0, P1, R21, R12, R6 ;  /* 0x0000000c15067210 */ /* 0x000fe4000791e006 */
[----:B------:R-:W-:Y:S02]  /*22460*/  SHF.R.S32.HI R21, RZ, 0x1f, R21 ;  /* 0x0000001fff157819 */ /* 0x000fe40000011415 */
[----:B------:R-:W-:Y:S02]  /*22470*/  SHF.R.S32.HI R11, RZ, 0x1f, R9 ;  /* 0x0000001fff0b7819 */ /* 0x000fe40000011409 */
[----:B------:R-:W-:Y:S01]  /*22480*/  IADD3.X R7, R21, R0, R7, P0, P1 ;  /* 0x0000000015077210 */ /* 0x000fe200007e2407 */
[----:B-----5:R-:W-:-:S02]  /*22490*/  IMAD R0, R5, R9, RZ ;  /* 0x0000000905007224 */ /* 0x020fc400078e02ff */
[----:B------:R-:W-:Y:S02]  /*224a0*/  IMAD.MOV.U32 R5, RZ, RZ, -0x800000 ;  /* 0xff800000ff057424 */ /* 0x000fe400078e00ff */
[C---:B------:R-:W-:Y:S02]  /*224b0*/  IMAD R11, R4.reuse, R11, R0 ;  /* 0x0000000b040b7224 */ /* 0x040fe400078e0200 */
[----:B------:R-:W-:-:S04]  /*224c0*/  IMAD.WIDE.U32 R6, R4, R9, R6 ;  /* 0x0000000904067225 */ /* 0x000fc800078e0006 */
[----:B------:R-:W-:Y:S01]  /*224d0*/  IMAD.IADD R0, R7, 0x1, R11 ;  /* 0x0000000107007824 */ /* 0x000fe200078e020b */
[----:B0-----:R-:W-:-:S04]  /*224e0*/  LEA R2, P0, R6, R2, 0x2 ;  /* 0x0000000206027211 */ /* 0x001fc800078010ff */
[----:B-1----:R-:W-:-:S05]  /*224f0*/  LEA.HI.X R3, R6, R3, R0, 0x2, P0 ;  /* 0x0000000306037211 */ /* 0x002fca00000f1400 */
[----:B------:R0:W-:Y:S04]  /*22500*/  STG.E desc[UR46][R2.64], R5 ;  /* 0x0000000502007986 */ /* 0x0001e8000c10192e */
.L_x_1643:
[----:B------:R-:W-:Y:S05]  /*22510*/  BSYNC B1 ;  /* 0x0000000000017941 */ /* 0x000fea0003800000 */
.L_x_1642:
[----:B------:R-:W-:Y:S05]  /*22520*/  @P2 BRA `(.L_x_1636) ;  /* 0x00000008004c2947 */ /* 0x000fea0003800000 */
[----:B------:R-:W1:Y:S01]  /*22530*/  LDC R9, c[0x0][0xbe8] ;  /* 0x0002fa00ff097b82 */ /* 0x000e620000000800 */
[----:B------:R-:W-:Y:S01]  /*22540*/  VIADD R4, R28, 0xffffff80 ;  /* 0xffffff801c047836 */ /* 0x000fe20000000000 */
[----:B------:R-:W-:Y:S02]  /*22550*/  ULDC.64 UR4, c[0x0][0xaa0] ;  /* 0x0002a80000047ab9 */ /* 0x000fe40000000a00 */
[----:B------:R-:W-:Y:S02]  /*22560*/  IMAD R0, R14, UR4, RZ ;  /* 0x000000040e007c24 */ /* 0x000fe4000f8e02ff */
[----:B------:R-:W-:Y:S01]  /*22570*/  SHF.R.S32.HI R11, RZ, 0x1f, R4 ;  /* 0x0000001fff0b7819 */ /* 0x000fe20000011404 */
[----:B0-----:R-:W-:-:S04]  /*22580*/  IMAD.WIDE.U32 R2, R15, UR4, RZ ;  /* 0x000000040f027c25 */ /* 0x001fc8000f8e00ff */
[----:B------:R-:W-:Y:S01]  /*22590*/  IMAD R5, R15, UR5, R0 ;  /* 0x000000050f057c24 */ /* 0x000fe2000f8e0200 */
[----:B------:R-:W-:Y:S01]  /*225a0*/  LEA.HI R0, R11, R4, RZ, 0x3 ;  /* 0x000000040b007211 */ /* 0x000fe200078f18ff */
[----:B------:R-:W-:Y:S02]  /*225b0*/  ULDC.64 UR4, c[0x0][0xae8] ;  /* 0x0002ba0000047ab9 */ /* 0x000fe40000000a00 */
[----:B------:R-:W-:Y:S01]  /*225c0*/  IMAD.IADD R3, R3, 0x1, R5 ;  /* 0x0000000103037824 */ /* 0x000fe200078e0205 */
[----:B------:R-:W-:Y:S01]  /*225d0*/  LOP3.LUT R13, R0, 0xfffffff8, RZ, 0xc0, !PT ;  /* 0xfffffff8000d7812 */ /* 0x000fe200078ec0ff */
[----:B------:R-:W-:-:S04]  /*225e0*/  IMAD.WIDE.U32 R2, R211, UR4, R2 ;  /* 0x00000004d3027c25 */ /* 0x000fc8000f8e0002 */
[----:B------:R-:W-:Y:S01]  /*225f0*/  IMAD.IADD R0, R4, 0x1, -R13 ;  /* 0x0000000104007824 */ /* 0x000fe200078e0a0d */
[----:B-1----:R-:W-:Y:S01]  /*22600*/  ISETP.NE.AND P0, PT, R9, 0x1, PT ;  /* 0x000000010900780c */ /* 0x002fe20003f05270 */
[----:B------:R-:W-:Y:S01]  /*22610*/  IMAD R3, R211, UR5, R3 ;  /* 0x00000005d3037c24 */ /* 0x000fe2000f8e0203 */
[----:B------:R-:W-:Y:S01]  /*22620*/  ULDC.64 UR4, c[0x0][0xaf0] ;  /* 0x0002bc0000047ab9 */ /* 0x000fe20000000a00 */
[----:B------:R-:W-:Y:S02]  /*22630*/  IMAD R0, R0, 0x20, R17 ;  /* 0x0000002000007824 */ /* 0x000fe400078e0211 */
[----:B------:R-:W-:Y:S02]  /*22640*/  IMAD R4, R24, UR4, RZ ;  /* 0x0000000418047c24 */ /* 0x000fe4000f8e02ff */
[----:B------:R-:W-:Y:S02]  /*22650*/  IMAD.IADD R6, R199, 0x1, R0 ;  /* 0x00000001c7067824 */ /* 0x000fe400078e0200 */
[----:B------:R-:W-:-:S04]  /*22660*/  IMAD.WIDE.U32 R2, R25, UR4, R2 ;  /* 0x0000000419027c25 */ /* 0x000fc8000f8e0002 */
[----:B------:R-:W0:Y:S01]  /*22670*/  @P0 LDC R7, c[0x0][0xbec] ;  /* 0x0002fb00ff070b82 */ /* 0x000e220000000800 */
[----:B------:R-:W-:Y:S02]  /*22680*/  IMAD.MOV.U32 R5, RZ, RZ, R6 ;  /* 0x000000ffff057224 */ /* 0x000fe400078e0006 */
[----:B------:R-:W-:-:S05]  /*22690*/  IMAD.IADD R199, R17, 0x1, R199 ;  /* 0x0000000111c77824 */ /* 0x000fca00078e02c7 */
[----:B------:R-:W1:Y:S01]  /*226a0*/  @P0 LDC R11, c[0x0][0xbf0] ;  /* 0x0002fc00ff0b0b82 */ /* 0x000e620000000800 */
[----:B0-----:R-:W-:-:S04]  /*226b0*/  @P0 IMAD.HI.U32 R0, R6, R7, RZ ;  /* 0x0000000706000227 */ /* 0x001fc800078e00ff */
[----:B------:R-:W-:Y:S01]  /*226c0*/  IMAD R7, R25, UR5, R4 ;  /* 0x0000000519077c24 */ /* 0x000fe2000f8e0204 */
[----:B------:R-:W-:Y:S01]  /*226d0*/  ULDC.64 UR4, c[0x0][0xae0] ;  /* 0x0002b80000047ab9 */ /* 0x000fe20000000a00 */
[----:B-1----:R-:W-:Y:S02]  /*226e0*/  @P0 SHF.R.U32.HI R5, RZ, R11, R0 ;  /* 0x0000000bff050219 */ /* 0x002fe40000011600 */
[----:B------:R-:W-:Y:S02]  /*226f0*/  IMAD.IADD R3, R3, 0x1, R7 ;  /* 0x0000000103037824 */ /* 0x000fe400078e0207 */
[--C-:B------:R-:W-:Y:S01]  /*22700*/  SHF.R.S32.HI R0, RZ, 0x1f, R5.reuse ;  /* 0x0000001fff007819 */ /* 0x100fe20000011405 */
[----:B------:R-:W-:Y:S02]  /*22710*/  IMAD.MOV R7, RZ, RZ, -R5 ;  /* 0x000000ffff077224 */ /* 0x000fe400078e0a05 */
[----:B------:R-:W-:-:S04]  /*22720*/  IMAD.WIDE.U32 R2, R5, UR4, R2 ;  /* 0x0000000405027c25 */ /* 0x000fc8000f8e0002 */
[----:B------:R-:W-:Y:S02]  /*22730*/  IMAD R0, R0, UR4, RZ ;  /* 0x0000000400007c24 */ /* 0x000fe4000f8e02ff */
[----:B------:R-:W-:Y:S02]  /*22740*/  IMAD R7, R9, R7, R6 ;  /* 0x0000000709077224 */ /* 0x000fe400078e0206 */
        /* <DEDUP_REMOVED lines=15> */
.L_x_2015:
[----:B------:R-:W-:Y:S01]  /*22840*/  IMAD R9, R20, R9, RZ ;  /* 0x0000000914097224 */ /* 0x000fe200078e02ff */
        /* <DEDUP_REMOVED lines=20> */
.L_x_1646:
[----:B------:R-:W-:Y:S05]  /*22990*/  BSYNC B1 ;  /* 0x0000000000017941 */ /* 0x000fea0003800000 */
.L_x_1645:
[----:B------:R-:W-:-:S03]  /*229a0*/  UMOV UR4, 0xffffffff ;  /* 0xffffffff00047882 */ /* 0x000fc60000000000 */
[----:B------:R-:W-:Y:S05]  /*229b0*/  BRA.DIV UR4, `(.L_x_1647) ;  /* 0x000000e204b07947 */ /* 0x000fea000b800000 */
[----:B-1----:R1:W0:Y:S04]  /*229c0*/  SHFL.IDX PT, R3, R2, 0x1, 0x181f ;  /* 0x00381f0002037f89 */ /* 0x00222800000e0000 */
[----:B--2-4-:R1:W2:Y:S02]  /*229d0*/  SHFL.IDX PT, R14, R0, 0x1, 0x181f ;  /* 0x00381f00000e7f89 */ /* 0x0142a400000e0000 */
.L_x_2019:
        /* <DEDUP_REMOVED lines=11> */
[-C--:B0-----:R-:W-:Y:S02]  /*22a90*/  @!P3 LEA.HI.X R5, R18, R3.reuse, R19, 0x1, P5 ;  /* 0x000000031205b211 */ /* 0x081fe400028f0c13 */
        /* <DEDUP_REMOVED lines=9> */
.L_x_1649:
[----:B------:R-:W-:Y:S05]  /*22b30*/  BSYNC B1 ;  /* 0x0000000000017941 */ /* 0x000fea0003800000 */
.L_x_1648:
[----:B------:R-:W-:-:S03]  /*22b40*/  UMOV UR4, 0xffffffff ;  /* 0xffffffff00047882 */ /* 0x000fc60000000000 */
[----:B------:R-:W-:Y:S05]  /*22b50*/  BRA.DIV UR4, `(.L_x_1650) ;  /* 0x000000e204907947 */ /* 0x000fea000b800000 */
[----:B0-----:R0:W0:Y:S04]  /*22b60*/  SHFL.IDX PT, R3, R2, 0x2, 0x181f ;  /* 0x00581f0002037f89 */ /* 0x00102800000e0000 */
[----:B--2-4-:R2:W4:Y:S02]  /*22b70*/  SHFL.IDX PT, R14, R0, 0x2, 0x181f ;  /* 0x00581f00000e7f89 */ /* 0x01452400000e0000 */
.L_x_2023:
        /* <DEDUP_REMOVED lines=21> */
.L_x_1652:
[----:B------:R-:W-:Y:S05]  /*22cd0*/  BSYNC B1 ;  /* 0x0000000000017941 */ /* 0x000fea0003800000 */
.L_x_1651:
[----:B------:R-:W-:-:S03]  /*22ce0*/  UMOV UR4, 0xffffffff ;  /* 0xffffffff00047882 */ /* 0x000fc60000000000 */
[----:B------:R-:W-:Y:S05]  /*22cf0*/  BRA.DIV UR4, `(.L_x_1653) ;  /* 0x000000e204707947 */ /* 0x000fea000b800000 */
[----:B0-----:R0:W0:Y:S04]  /*22d00*/  SHFL.IDX PT, R3, R2, 0x3, 0x181f ;  /* 0x00781f0002037f89 */ /* 0x00102800000e0000 */
[----:B----4-:R4:W0:Y:S02]  /*22d10*/  SHFL.IDX PT, R14, R0, 0x3, 0x181f ;  /* 0x00781f00000e7f89 */ /* 0x01082400000e0000 */
.L_x_2027:
[----:B-12-4-:R-:W-:-:S05]  /*22d20*/  VIADD R0, R199, 0x60 ;  /* 0x00000060c7007836 */ /* 0x016fca0000000000 */
        /* <DEDUP_REMOVED lines=9> */
[-C--:B------:R-:W-:Y:S02]  /*22dc0*/  @!P3 LEA.HI.X R5, R18, R3.reuse, R19, 0x1, P5 ;  /* 0x000000031205b211 */ /* 0x080fe400028f0c13 */
        /* <DEDUP_REMOVED lines=9> */
.L_x_1636:
[----:B------:R-:W-:Y:S05]  /*22e60*/  BSYNC B0 ;  /* 0x0000000000007941 */ /* 0x000fea0003800000 */
.L_x_1621:
[----:B------:R-:W-:Y:S02]  /*22e70*/  ULDC UR4, c[0x0][0xc3c] ;  /* 0x00030f0000047ab9 */ /* 0x000fe40000000800 */
[----:B---3--:R-:W-:-:S13]  /*22e80*/  ISETP.GE.AND P0, PT, R207, UR4, PT ;  /* 0x00000004cf007c0c */ /* 0x008fda000bf06270 */
[----:B------:R-:W-:Y:S05]  /*22e90*/  @!P0 BRA `(.L_x_1654) ;  /* 0xfffffde400e88947 */ /* 0x000fea000383ffff */
[----:B------:R-:W-:Y:S05]  /*22ea0*/  BRA `(.L_x_1412) ;  /* 0x0000008400607947 */ /* 0x000fea0003800000 */
.L_x_1410:
[----:B------:R-:W-:-:S08]  /*22eb0*/  NOP ;  /* 0x0000000000007918 */ /* 0x000fd00000000000 */
[----:B------:R-:W0:-:S00]  /*22ec0*/  USETMAXREG.DEALLOC.CTAPOOL 0x18 ;  /* 0x00000018000079c8 */ /* 0x000e0000080e0500 */
[----:B0-----:R-:W2:Y:S01]  /*22ed0*/  LDL.LU R2, [R1] ;  /* 0x0000000001027983 */ /* 0x001ea20000300800 */
[----:B------:R-:W-:Y:S01]  /*22ee0*/  LOP3.LUT R0, R0, 0x3, RZ, 0xc0, !PT ;  /* 0x0000000300007812 */ /* 0x000fe200078ec0ff */
[----:B------:R-:W-:-:S05]  /*22ef0*/  IMAD.MOV.U32 R6, RZ, RZ, RZ ;  /* 0x000000ffff067224 */ /* 0x000fca00078e00ff */
[----:B------:R-:W0:Y:S02]  /*22f00*/  SHFL.IDX PT, R0, R0, RZ, 0x1f ;  /* 0x00001fff00007589 */ /* 0x000e2400000e0000 */
[----:B0-----:R-:W-:Y:S02]  /*22f10*/  ISETP.NE.AND P0, PT, R0, RZ, PT ;  /* 0x000000ff0000720c */ /* 0x001fe40003f05270 */
[----:B--2---:R-:W-:-:S11]  /*22f20*/  LOP3.LUT R2, R2, 0xfffffffd, RZ, 0xc0, !PT ;  /* 0xfffffffd02027812 */ /* 0x004fd600078ec0ff */
[----:B------:R-:W-:-:S05]  /*22f30*/  @P0 LOP3.LUT R2, R2, 0x2, RZ, 0xfc, !PT ;  /* 0x0000000202020812 */ /* 0x000fca00078efcff */
[----:B------:R0:W-:Y:S01]  /*22f40*/  STL [R1], R2 ;  /* 0x0000000201007387 */ /* 0x0001e20000100800 */
[----:B------:R-:W-:Y:S05]  /*22f50*/  @!P0 BRA `(.L_x_1655) ;  /* 0x0000000000248947 */ /* 0x000fea0003800000 */
[----:B------:R-:W1:Y:S08]  /*22f60*/  S2UR UR5, SR_CgaCtaId ;  /* 0x00000000000579c3 */ /* 0x000e700000008800 */
[----:B------:R-:W-:Y:S06]  /*22f70*/  BAR.SYNC.DEFER_BLOCKING 0x5, 0x180 ;  /* 0x0146000000007b1d */ /* 0x000fec0000010000 */
[----:B------:R-:W-:-:S02]  /*22f80*/  UMOV UR4, 0x400 ;  /* 0x0000040000047882 */ /* 0x000fc40000000000 */
[----:B-1----:R-:W-:-:S09]  /*22f90*/  ULEA UR4, UR5, UR4, 0x18 ;  /* 0x0000000405047291 */ /* 0x002fd2000f8ec03f */
[----:B------:R-:W1:Y:S04]  /*22fa0*/  LDS.128 R4, [UR4+0x284d0] ;  /* 0x0284d004ff047984 */ /* 0x000e680008000c00 */
[----:B-1----:R1:W-:Y:S04]  /*22fb0*/  STL.64 [R1+0x10], R4 ;  /* 0x0000100401007387 */ /* 0x0023e80000100a00 */
[----:B------:R1:W-:Y:S01]  /*22fc0*/  STL.64 [R1+0x18], R6 ;  /* 0x0000180601007387 */ /* 0x0003e20000100a00 */
[----:B------:R-:W-:Y:S06]  /*22fd0*/  BAR.ARV 0x4, 0x180 ;  /* 0x0106000000007b1d */ /* 0x000fec0000002000 */
[----:B------:R-:W-:Y:S05]  /*22fe0*/  BRA `(.L_x_1656) ;  /* 0x0000000c00b47947 */ /* 0x000fea0003800000 */
.L_x_1655:
[----:B------:R-:W1:Y:S01]  /*22ff0*/  S2R R0, SR_TID.X ;  /* 0x0000000000007919 */ /* 0x000e620000002100 */
[----:B------:R-:W-:Y:S01]  /*23000*/  ULDC UR4, c[0x0][0xc3c] ;  /* 0x00030f0000047ab9 */ /* 0x000fe20000000800 */
        /* <DEDUP_REMOVED lines=9> */
[----:B-1----:R-:W-:-:S04]  /*230a0*/  @!P1 IMAD.WIDE.U32 R2, R0, 0x4, R4 ;  /* 0x0000000400029825 */ /* 0x002fc800078e0004 */
[----:B------:R-:W-:-:S06]  /*230b0*/  IMAD.MOV.U32 R5, RZ, RZ, RZ ;  /* 0x000000ffff057224 */ /* 0x000fcc00078e00ff */
        /* <DEDUP_REMOVED lines=28> */
[----:B------:R-:W-:Y:S01]  /*23280*/  IMAD.MOV.U32 R7, RZ, RZ, R4 ;  /* 0x000000ffff077224 */ /* 0x000fe200078e0004 */
[----:B------:R-:W-:Y:S01]  /*23290*/  UMOV UR4, URZ ;  /* 0x0000003f00047c82 */ /* 0x000fe20008000000 */
[----:B------:R-:W-:-:S05]  /*232a0*/  ULDC UR5, c[0x0][0xc38] ;  /* 0x00030e0000057ab9 */ /* 0x000fca0000000800 */
.L_x_1659:
        /* <DEDUP_REMOVED lines=35> */
[----:B------:R-:W-:-:S05]  /*234e0*/  IMAD.IADD R7, R4, 0x1, R7 ;  /* 0x0000000104077824 */ /* 0x000fca00078e0207 */
[----:B------:R-:W-:-:S13]  /*234f0*/  ISETP.GT.AND P6, PT, R7, UR6, PT ;  /* 0x0000000607007c0c */ /* 0x000fda000bfc4270 */
[----:B------:R-:W-:Y:S05]  /*23500*/  @!P6 BRA `(.L_x_1659) ;  /* 0xfffffffc0068e947 */ /* 0x000fea000383ffff */
[----:B------:R-:W-:-:S07]  /*23510*/  IMAD.MOV.U32 R3, RZ, RZ, R2 ;  /* 0x000000ffff037224 */ /* 0x000fce00078e0002 */
.L_x_1657:
[----:B------:R-:W-:Y:S02]  /*23520*/  IMAD.IADD R9, R7, 0x1, -R4 ;  /* 0x0000000107097824 */ /* 0x000fe400078e0a04 */
[----:B------:R-:W-:Y:S02]  /*23530*/  IMAD.MOV.U32 R8, RZ, RZ, RZ ;  /* 0x000000ffff087224 */ /* 0x000fe400078e00ff */
[----:B------:R-:W-:-:S05]  /*23540*/  IMAD R2, R3, UR5, R9 ;  /* 0x0000000503027c24 */ /* 0x000fca000f8e0209 */
[----:B------:R-:W-:-:S13]  /*23550*/  ISETP.GT.AND P0, PT, R2, UR6, PT ;  /* 0x0000000602007c0c */ /* 0x000fda000bf04270 */
[----:B------:R-:W-:-:S04]  /*23560*/  VOTE.ANY R2, PT, !P0 ;  /* 0x0000000000027806 */ /* 0x000fc800040e0100 */
[----:B------:R-:W0:Y:S01]  /*23570*/  POPC R10, R2 ;  /* 0x00000002000a7309 */ /* 0x000e220000000000 */
[----:B------:R-:W-:Y:S01]  /*23580*/  ISETP.NE.AND P0, PT, R2, RZ, PT ;  /* 0x000000ff0200720c */ /* 0x000fe20003f05270 */
[----:B0-----:R0:W1:Y:S04]  /*23590*/  SHFL.IDX PT, R7, R5, R10, 0x1f ;  /* 0x00001f0a05077589 */ /* 0x00106800000e0000 */
[----:B------:R0:W2:Y:S08]  /*235a0*/  SHFL.IDX PT, R4, R6, R10, 0x1f ;  /* 0x00001f0a06047589 */ /* 0x0000b000000e0000 */
[----:B------:R-:W-:Y:S05]  /*235b0*/  @!P0 BRA `(.L_x_1660) ;  /* 0x0000000000088947 */ /* 0x000fea0003800000 */
[----:B------:R-:W-:-:S06]  /*235c0*/  VIADD R8, R10, 0xffffffff ;  /* 0xffffffff0a087836 */ /* 0x000fcc0000000000 */
[----:B------:R3:W4:Y:S02]  /*235d0*/  SHFL.IDX PT, R8, R3, R8, 0x1f ;  /* 0x00001f0803087589 */ /* 0x00072400000e0000 */
.L_x_1660:
[----:B----4-:R-:W-:Y:S01]  /*235e0*/  IMAD R2, R8, UR5, R9 ;  /* 0x0000000508027c24 */ /* 0x010fe2000f8e0209 */
[----:B-1----:R-:W-:Y:S01]  /*235f0*/  ISETP.NE.AND P0, PT, R7, 0x1, PT ;  /* 0x000000010700780c */ /* 0x002fe20003f05270 */
[----:B------:R-:W-:-:S03]  /*23600*/  VIADD R12, R10, UR4 ;  /* 0x000000040a0c7c36 */ /* 0x000fc60008000000 */
[----:B------:R1:W-:Y:S01]  /*23610*/  STL [R1+0x10], R2 ;  /* 0x0000100201007387 */ /* 0x0003e20000100800 */
[----:B0-----:R-:W-:-:S03]  /*23620*/  IADD3 R5, -R2, UR6, RZ ;  /* 0x0000000602057c10 */ /* 0x001fc6000fffe1ff */
[----:B------:R1:W-:Y:S05]  /*23630*/  STL [R1+0x1c], R12 ;  /* 0x00001c0c01007387 */ /* 0x0003ea0000100800 */
[----:B------:R-:W-:Y:S05]  /*23640*/  @!P0 BRA `(.L_x_1661) ;  /* 0x0000000000e08947 */ /* 0x000fea0003800000 */
[-C--:B--2---:R-:W-:Y:S02]  /*23650*/  IABS R6, R4.reuse ;  /* 0x0000000400067213 */ /* 0x084fe40000000000 */
[----:B------:R-:W-:Y:S02]  /*23660*/  IABS R8, R7 ;  /* 0x0000000700087213 */ /* 0x000fe40000000000 */
[----:B------:R-:W0:Y:S08]  /*23670*/  I2F.RP R9, R6 ;  /* 0x0000000600097306 */ /* 0x000e300000209400 */
[----:B------:R-:W2:Y:S08]  /*23680*/  I2F.RP R10, R8 ;  /* 0x00000008000a7306 */ /* 0x000eb00000209400 */
[----:B0-----:R-:W1:Y:S08]  /*23690*/  MUFU.RCP R9, R9 ;  /* 0x0000000900097308 */ /* 0x001e700000001000 */
[----:B--2---:R-:W-:Y:S01]  /*236a0*/  MUFU.RCP R10, R10 ;  /* 0x0000000a000a7308 */ /* 0x004fe20000001000 */
[----:B-1----:R-:W-:Y:S01]  /*236b0*/  VIADD R2, R9, 0xffffffe ;  /* 0x0ffffffe09027836 */ /* 0x002fe20000000000 */
[----:B------:R-:W-:-:S06]  /*236c0*/  IABS R9, R4 ;  /* 0x0000000400097213 */ /* 0x000fcc0000000000 */
[----:B---3--:R0:W1:Y:S02]  /*236d0*/  F2I.FTZ.U32.TRUNC.NTZ R3, R2 ;  /* 0x0000000200037305 */ /* 0x008064000021f000 */
[----:B0-----:R-:W-:Y:S02]  /*236e0*/  IMAD.MOV.U32 R2, RZ, RZ, RZ ;  /* 0x000000ffff027224 */ /* 0x001fe400078e00ff */
[----:B-1----:R-:W-:-:S04]  /*236f0*/  IMAD.MOV R11, RZ, RZ, -R3 ;  /* 0x000000ffff0b7224 */ /* 0x002fc800078e0a03 */
[----:B------:R-:W-:-:S04]  /*23700*/  IMAD R11, R11, R6, RZ ;  /* 0x000000060b0b7224 */ /* 0x000fc800078e02ff */
[----:B------:R-:W-:Y:S01]  /*23710*/  IMAD.HI.U32 R3, R3, R11, R2 ;  /* 0x0000000b03037227 */ /* 0x000fe200078e0002 */
[----:B------:R-:W-:-:S03]  /*23720*/  IABS R2, R5 ;  /* 0x0000000500027213 */ /* 0x000fc60000000000 */
[----:B------:R-:W-:Y:S02]  /*23730*/  IMAD.MOV R11, RZ, RZ, -R9 ;  /* 0x000000ffff0b7224 */ /* 0x000fe400078e0a09 */
[----:B------:R-:W-:-:S04]  /*23740*/  IMAD.HI.U32 R9, R3, R2, RZ ;  /* 0x0000000203097227 */ /* 0x000fc800078e00ff */
[----:B------:R-:W-:Y:S02]  /*23750*/  IMAD R11, R9, R11, R2 ;  /* 0x0000000b090b7224 */ /* 0x000fe400078e0202 */
[----:B------:R-:W-:Y:S02]  /*23760*/  VIADD R3, R10, 0xffffffe ;  /* 0x0ffffffe0a037836 */ /* 0x000fe40000000000 */
[----:B------:R-:W-:Y:S01]  /*23770*/  IMAD.MOV.U32 R2, RZ, RZ, RZ ;  /* 0x000000ffff027224 */ /* 0x000fe200078e00ff */
[----:B------:R-:W-:-:S03]  /*23780*/  ISETP.GT.U32.AND P1, PT, R6, R11, PT ;  /* 0x0000000b0600720c */ /* 0x000fc60003f24070 */
[----:B------:R-:W0:Y:S10]  /*23790*/  F2I.FTZ.U32.TRUNC.NTZ R3, R3 ;  /* 0x0000000300037305 */ /* 0x000e34000021f000 */
[----:B------:R-:W-:-:S02]  /*237a0*/  @!P1 IMAD.IADD R11, R11, 0x1, -R6 ;  /* 0x000000010b0b9824 */ /* 0x000fc400078e0a06 */
[----:B------:R-:W-:Y:S01]  /*237b0*/  @!P1 VIADD R9, R9, 0x1 ;  /* 0x0000000109099836 */ /* 0x000fe20000000000 */
[----:B------:R-:W-:Y:S02]  /*237c0*/  ISETP.NE.AND P1, PT, R4, RZ, PT ;  /* 0x000000ff0400720c */ /* 0x000fe40003f25270 */
[----:B------:R-:W-:Y:S01]  /*237d0*/  ISETP.GE.U32.AND P0, PT, R11, R6, PT ;  /* 0x000000060b00720c */ /* 0x000fe20003f06070 */
[----:B0-----:R-:W-:-:S04]  /*237e0*/  IMAD.MOV R11, RZ, RZ, -R3 ;  /* 0x000000ffff0b7224 */ /* 0x001fc800078e0a03 */
[----:B------:R-:W-:-:S04]  /*237f0*/  IMAD R11, R11, R8, RZ ;  /* 0x000000080b0b7224 */ /* 0x000fc800078e02ff */
[----:B------:R-:W-:Y:S01]  /*23800*/  IMAD.HI.U32 R6, R3, R11, R2 ;  /* 0x0000000b03067227 */ /* 0x000fe200078e0002 */
[----:B------:R-:W-:-:S03]  /*23810*/  LOP3.LUT R2, R5, R4, RZ, 0x3c, !PT ;  /* 0x0000000405027212 */ /* 0x000fc600078e3cff */
[----:B------:R-:W-:Y:S01]  /*23820*/  @P0 VIADD R9, R9, 0x1 ;  /* 0x0000000109090836 */ /* 0x000fe20000000000 */
[----:B------:R-:W-:Y:S02]  /*23830*/  ISETP.GE.AND P2, PT, R2, RZ, PT ;  /* 0x000000ff0200720c */ /* 0x000fe40003f46270 */
[----:B------:R-:W-:-:S05]  /*23840*/  IABS R2, R7 ;  /* 0x0000000700027213 */ /* 0x000fca0000000000 */
[----:B------:R-:W-:-:S06]  /*23850*/  IMAD.MOV R2, RZ, RZ, -R2 ;  /* 0x000000ffff027224 */ /* 0x000fcc00078e0a02 */
[----:B------:R-:W-:Y:S01]  /*23860*/  @!P2 IMAD.MOV R9, RZ, RZ, -R9 ;  /* 0x000000ffff09a224 */ /* 0x000fe200078e0a09 */
[----:B------:R-:W-:-:S04]  /*23870*/  @!P1 LOP3.LUT R9, RZ, R4, RZ, 0x33, !PT ;  /* 0x00000004ff099212 */ /* 0x000fc800078e33ff */
[----:B------:R-:W-:-:S05]  /*23880*/  IABS R3, R9 ;  /* 0x0000000900037213 */ /* 0x000fca0000000000 */
        /* <DEDUP_REMOVED lines=20> */
.L_x_1661:
[----:B-1-3--:R-:W0:Y:S02]  /*239d0*/  LDC.64 R2, c[0x0][0xc90] ;  /* 0x00032400ff027b82 */ /* 0x00ae240000000a00 */
[----:B0-----:R-:W-:-:S05]  /*239e0*/  IMAD.WIDE R2, R12, 0x4, R2 ;  /* 0x000000040c027825 */ /* 0x001fca00078e0202 */
        /* <DEDUP_REMOVED lines=30> */
[----:B------:R-:W-:-:S04]  /*23bd0*/  VIADDMNMX R7, R10, UR5, R7, PT ;  /* 0x000000050a077c46 */ /* 0x000fc8000b800107 */
        /* <DEDUP_REMOVED lines=28> */
.L_x_1662:
[----:B01----:R-:W-:-:S05]  /*23da0*/  LOP3.LUT R3, RZ, R2, RZ, 0x33, !PT ;  /* 0x00000002ff037212 */ /* 0x003fca00078e33ff */
[----:B------:R-:W-:-:S05]  /*23db0*/  IMAD.IADD R2, R4, 0x1, R3 ;  /* 0x0000000104027824 */ /* 0x000fca00078e0203 */
[----:B------:R1:W-:Y:S01]  /*23dc0*/  STL [R1+0x14], R2 ;  /* 0x0000140201007387 */ /* 0x0003e20000100800 */
[----:B------:R-:W-:Y:S05]  /*23dd0*/  BRA `(.L_x_1663) ;  /* 0x0000000000107947 */ /* 0x000fea0003800000 */
.L_x_1658:
[----:B------:R-:W-:Y:S01]  /*23de0*/  IMAD.U32 R2, RZ, RZ, UR6 ;  /* 0x00000006ff027e24 */ /* 0x000fe2000f8e00ff */
[----:B------:R0:W-:Y:S04]  /*23df0*/  STL [R1+0x14], RZ ;  /* 0x000014ff01007387 */ /* 0x0001e80000100800 */
[----:B------:R0:W-:Y:S04]  /*23e00*/  STL [R1+0x18], RZ ;  /* 0x000018ff01007387 */ /* 0x0001e80000100800 */
[----:B------:R0:W-:Y:S02]  /*23e10*/  STL [R1+0x10], R2 ;  /* 0x0000100201007387 */ /* 0x0001e40000100800 */
.L_x_1663:
[----:B------:R-:W2:Y:S04]  /*23e20*/  LDL R4, [R1+0x10] ;  /* 0x0000100001047983 */ /* 0x000ea80000100800 */
[----:B------:R-:W2:Y:S04]  /*23e30*/  LDL R5, [R1+0x14] ;  /* 0x0000140001057983 */ /* 0x000ea80000100800 */
[----:B------:R-:W2:Y:S04]  /*23e40*/  LDL R6, [R1+0x18] ;  /* 0x0000180001067983 */ /* 0x000ea80000100800 */
[----:B------:R-:W2:Y:S01]  /*23e50*/  LDL R7, [R1+0x1c] ;  /* 0x00001c0001077983 */ /* 0x000ea20000100800 */
[----:B------:R-:W-:-:S13]  /*23e60*/  ISETP.NE.AND P0, PT, R0, RZ, PT ;  /* 0x000000ff0000720c */ /* 0x000fda0003f05270 */
[----:B------:R-:W3:Y:S01]  /*23e70*/  @!P0 S2R R3, SR_CgaCtaId ;  /* 0x0000000000038919 */ /* 0x000ee20000008800 */
[----:B------:R-:W-:-:S04]  /*23e80*/  @!P0 MOV R0, 0x400 ;  /* 0x0000040000008802 */ /* 0x000fc80000000f00 */
[----:B---3--:R-:W-:-:S05]  /*23e90*/  @!P0 LEA R0, R3, R0, 0x18 ;  /* 0x0000000003008211 */ /* 0x008fca00078ec0ff */
[----:B--2---:R2:W-:Y:S01]  /*23ea0*/  @!P0 STS.128 [R0+0x284d0], R4 ;  /* 0x0284d00400008388 */ /* 0x0045e20000000c00 */
[----:B------:R-:W-:Y:S06]  /*23eb0*/  BAR.ARV 0x5, 0x180 ;  /* 0x0146000000007b1d */ /* 0x000fec0000002000 */
.L_x_1656:
        /* <DEDUP_REMOVED lines=19> */
[C---:B01----:R-:W-:Y:S01]  /*23ff0*/  IMAD.SHL.U32 R2, R10.reuse, 0x80, RZ ;  /* 0x000000800a027824 */ /* 0x043fe200078e00ff */
[C---:B------:R-:W-:Y:S01]  /*24000*/  LOP3.LUT P0, RZ, R10.reuse, 0x4, RZ, 0xc0, !PT ;  /* 0x000000040aff7812 */ /* 0x040fe2000780c0ff */
[----:B------:R-:W-:Y:S02]  /*24010*/  IMAD.SHL.U32 R5, R10, 0x8, RZ ;  /* 0x000000080a057824 */ /* 0x000fe400078e00ff */
[----:B---3--:R-:W-:-:S05]  /*24020*/  IMAD.SHL.U32 R0, R9, 0x20, RZ ;  /* 0x0000002009007824 */ /* 0x008fca00078e00ff */
[----:B------:R-:W-:Y:S01]  /*24030*/  LOP3.LUT R3, R0, 0xc00, RZ, 0xc0, !PT ;  /* 0x00000c0000037812 */ /* 0x000fe200078ec0ff */
[----:B------:R-:W-:-:S05]  /*24040*/  IMAD.SHL.U32 R0, R10, 0x40, RZ ;  /* 0x000000400a007824 */ /* 0x000fca00078e00ff */
[--C-:B------:R-:W-:Y:S02]  /*24050*/  LOP3.LUT R3, R3, 0x40, R0.reuse, 0xf8, !PT ;  /* 0x0000004003037812 */ /* 0x100fe400078ef800 */
[----:B------:R-:W-:Y:S02]  /*24060*/  LOP3.LUT R4, R0, 0x180, RZ, 0xc0, !PT ;  /* 0x0000018000047812 */ /* 0x000fe400078ec0ff */
[----:B------:R-:W-:Y:S02]  /*24070*/  LOP3.LUT R7, R3, 0x200, R0, 0xf8, !PT ;  /* 0x0000020003077812 */ /* 0x000fe400078ef800 */
[--C-:B------:R-:W-:Y:S02]  /*24080*/  SHF.R.U32.HI R3, RZ, 0x1, R10.reuse ;  /* 0x00000001ff037819 */ /* 0x100fe4000001160a */
[----:B------:R-:W-:Y:S02]  /*24090*/  LOP3.LUT R0, R2, 0x380, RZ, 0xc0, !PT ;  /* 0x0000038002007812 */ /* 0x000fe400078ec0ff */
[----:B------:R-:W-:-:S02]  /*240a0*/  LOP3.LUT R4, R4, 0x10, R10, 0xf8, !PT ;  /* 0x0000001004047812 */ /* 0x000fc400078ef80a */
[----:B------:R-:W-:Y:S01]  /*240b0*/  LOP3.LUT R3, R0, 0x30, R3, 0xf8, !PT ;  /* 0x0000003000037812 */ /* 0x000fe200078ef803 */
[----:B------:R-:W-:Y:S01]  /*240c0*/  IMAD.SHL.U32 R0, R10, 0x10, RZ ;  /* 0x000000100a007824 */ /* 0x000fe200078e00ff */
[----:B------:R-:W-:Y:S02]  /*240d0*/  LOP3.LUT R4, R4, 0x30, R5, 0x78, !PT ;  /* 0x0000003004047812 */ /* 0x000fe400078e7805 */
[----:B------:R-:W-:Y:S02]  /*240e0*/  SHF.R.U32.HI R5, RZ, 0x3, R9 ;  /* 0x00000003ff057819 */ /* 0x000fe40000011609 */
[----:B------:R-:W-:Y:S02]  /*240f0*/  LOP3.LUT R3, R3, 0x70, R0, 0x78, !PT ;  /* 0x0000007003037812 */ /* 0x000fe400078e7800 */
[----:B------:R-:W-:Y:S02]  /*24100*/  LOP3.LUT R6, R7, R4, RZ, 0xfc, !PT ;  /* 0x0000000407067212 */ /* 0x000fe400078efcff */
[----:B------:R-:W-:Y:S01]  /*24110*/  LOP3.LUT R8, R3, 0xc00, R2, 0xf8, !PT ;  /* 0x00000c0003087812 */ /* 0x000fe200078ef802 */
[----:B------:R-:W-:Y:S01]  /*24120*/  IMAD.SHL.U32 R3, R10, 0x2, RZ ;  /* 0x000000020a037824 */ /* 0x000fe200078e00ff */
[----:B------:R-:W-:Y:S01]  /*24130*/  LOP3.LUT R2, R0, 0x3f0, RZ, 0xc0, !PT ;  /* 0x000003f000027812 */ /* 0x000fe200078ec0ff */
[----:B------:R-:W-:Y:S02]  /*24140*/  STL [R1+0x4], R6 ;  /* 0x0000040601007387 */ /* 0x000fe40000100800 */
[----:B------:R-:W-:Y:S01]  /*24150*/  VIADD R4, R8, 0x40 ;  /* 0x0000004008047836 */ /* 0x000fe20000000000 */
[----:B------:R-:W-:Y:S01]  /*24160*/  LOP3.LUT R3, R2, 0x70, R3, 0x78, !PT ;  /* 0x0000007002037812 */ /* 0x000fe200078e7803 */
[----:B------:R-:W-:Y:S01]  /*24170*/  IMAD.SHL.U32 R2, R9, 0x10, RZ ;  /* 0x0000001009027824 */ /* 0x000fe200078e00ff */
[----:B------:R-:W-:Y:S01]  /*24180*/  STL [R1+0xc], R8 ;  /* 0x00000c0801007387 */ /* 0x000fe20000100800 */
[----:B------:R-:W-:-:S03]  /*24190*/  @P0 VIADD R4, R8, 0xffffffc0 ;  /* 0xffffffc008040836 */ /* 0x000fc60000000000 */
[----:B------:R-:W-:Y:S01]  /*241a0*/  LOP3.LUT R3, R3, 0x400, R2, 0xf8, !PT ;  /* 0x0000040003037812 */ /* 0x000fe200078ef802 */
[----:B------:R-:W-:-:S04]  /*241b0*/  IMAD.MOV.U32 R2, RZ, RZ, 0x20 ;  /* 0x00000020ff027424 */ /* 0x000fc800078e00ff */
[----:B------:R-:W-:Y:S01]  /*241c0*/  IMAD.IADD R3, R18, 0x1, R3 ;  /* 0x0000000112037824 */ /* 0x000fe200078e0203 */
[----:B------:R-:W-:-:S05]  /*241d0*/  SEL R2, R2, 0xffffffe0, !P0 ;  /* 0xffffffe002027807 */ /* 0x000fca0004000000 */
[----:B------:R0:W-:Y:S04]  /*241e0*/  STL [R1+0x40], R2 ;  /* 0x0000400201007387 */ /* 0x0001e80000100800 */
[----:B------:R1:W-:Y:S04]  /*241f0*/  STL [R1+0x44], R3 ;  /* 0x0000440301007387 */ /* 0x0003e80000100800 */
[----:B------:R-:W-:Y:S01]  /*24200*/  STL [R1+0x5c], RZ ;  /* 0x00005cff01007387 */ /* 0x000fe20000100800 */
[----:B0-----:R-:W-:Y:S02]  /*24210*/  LOP3.LUT R2, R0, 0x70, RZ, 0xc0, !PT ;  /* 0x0000007000027812 */ /* 0x001fe400078ec0ff */
[----:B------:R-:W-:Y:S01]  /*24220*/  LOP3.LUT R0, R5, 0x70, R0, 0xf8, !PT ;  /* 0x0000007005007812 */ /* 0x000fe200078ef800 */
[----:B------:R-:W-:Y:S01]  /*24230*/  IMAD.MOV.U32 R0, RZ, RZ, 0x1 ;  /* 0x00000001ff007424 */ /* 0x000fe200078e00ff */
[----:B------:R-:W-:Y:S01]  /*24240*/  STL [R1+0x38], R4 ;  /* 0x0000380401007387 */ /* 0x000fe20000100800 */
[----:B-1----:R-:W-:Y:S01]  /*24250*/  IMAD.MOV.U32 R3, RZ, RZ, 0x1 ;  /* 0x00000001ff037424 */ /* 0x002fe200078e00ff */
[----:B------:R-:W-:-:S02]  /*24260*/  LOP3.LUT R2, R2, 0x80, RZ, 0xfc, !PT ;  /* 0x0000008002027812 */ /* 0x000fc400078efcff */
[----:B------:R0:W-:Y:S04]  /*24270*/  STL [R1+0x28], R0 ;  /* 0x0000280001007387 */ /* 0x0001e80000100800 */
[----:B------:R1:W-:Y:S04]  /*24280*/  STL [R1+0x20], RZ ;  /* 0x000020ff01007387 */ /* 0x0003e80000100800 */
[----:B------:R1:W-:Y:S01]  /*24290*/  STL [R1+0x8], RZ ;  /* 0x000008ff01007387 */ /* 0x0003e20000100800 */
[----:B0-----:R-:W-:-:S03]  /*242a0*/  LOP3.LUT R0, R6, 0x1000, RZ, 0xfc, !PT ;  /* 0x0000100006007812 */ /* 0x001fc600078efcff */
[----:B------:R1:W-:Y:S04]  /*242b0*/  STL [R1+0x24], R3 ;  /* 0x0000240301007387 */ /* 0x0003e80000100800 */
[----:B------:R1:W-:Y:S02]  /*242c0*/  STL [R1+0x3c], R0 ;  /* 0x00003c0001007387 */ /* 0x0003e40000100800 */
.L_x_1794:
[----:B--2---:R-:W2:Y:S01]  /*242d0*/  LDL R14, [R1+0x1c] ;  /* 0x00001c00010e7983 */ /* 0x004ea20000100800 */
[----:B------:R-:W-:Y:S05]  /*242e0*/  YIELD ;  /* 0x0000000000007946 */ /* 0x000fea0003800000 */
[----:B------:R-:W-:Y:S01]  /*242f0*/  ULDC.64 UR4, c[0x0][0xa28] ;  /* 0x00028a0000047ab9 */ /* 0x000fe20000000a00 */
[----:B-1----:R-:W-:Y:S02]  /*24300*/  CS2R R6, SRZ ;  /* 0x0000000000067805 */ /* 0x002fe4000001ff00 */
[----:B------:R-:W-:Y:S01]  /*24310*/  ISETP.NE.U32.AND P0, PT, RZ, UR4, PT ;  /* 0x00000004ff007c0c */ /* 0x000fe2000bf05070 */
[----:B0-----:R-:W0:Y:S01]  /*24320*/  LDC.64 R12, c[0x0][0xa00] ;  /* 0x00028000ff0c7b82 */ /* 0x001e220000000a00 */
[----:B------:R-:W-:Y:S01]  /*24330*/  ULDC.64 UR6, c[0x0][0xa08] ;  /* 0x0002820000067ab9 */ /* 0x000fe20000000a00 */
[----:B------:R-:W-:Y:S01]  /*24340*/  ULDC.64 UR8, c[0x0][0xa10] ;  /* 0x0002840000087ab9 */ /* 0x000fe20000000a00 */
[----:B------:R-:W-:Y:S01]  /*24350*/  ISETP.NE.AND.EX P0, PT, RZ, UR5, PT, P0 ;  /* 0x00000005ff007c0c */ /* 0x000fe2000bf05300 */
[----:B------:R-:W-:-:S04]  /*24360*/  ULDC.64 UR4, c[0x0][0xa18] ;  /* 0x0002860000047ab9 */ /* 0x000fc80000000a00 */
[----:B------:R-:W3:Y:S08]  /*24370*/  LDC.64 R4, c[0x0][0xa08] ;  /* 0x00028200ff047b82 */ /* 0x000ef00000000a00 */
[----:B-1----:R-:W2:Y:S02]  /*24380*/  @P0 LDC.64 R2, c[0x0][0xa28] ;  /* 0x00028a00ff020b82 */ /* 0x002ea40000000a00 */
[----:B--2---:R-:W-:-:S05]  /*24390*/  @P0 IMAD.WIDE R2, R14, 0x4, R2 ;  /* 0x000000040e020825 */ /* 0x004fca00078e0202 */
[----:B------:R1:W5:Y:S01]  /*243a0*/  @P0 LDG.E R6, desc[UR46][R2.64] ;  /* 0x0000002e02060981 */ /* 0x000362000c1e1900 */
[----:B------:R-:W-:Y:S01]  /*243b0*/  ISETP.NE.U32.AND P0, PT, RZ, UR4, PT ;  /* 0x00000004ff007c0c */ /* 0x000fe2000bf05070 */
[----:B0-----:R-:W-:Y:S01]  /*243c0*/  IMAD.WIDE R12, R14, 0x4, R12 ;  /* 0x000000040e0c7825 */ /* 0x001fe200078e020c */
[----:B------:R-:W-:Y:S02]  /*243d0*/  ISETP.NE.U32.AND P2, PT, RZ, UR6, PT ;  /* 0x00000006ff007c0c */ /* 0x000fe4000bf45070 */
[----:B------:R-:W-:Y:S01]  /*243e0*/  ISETP.NE.AND.EX P0, PT, RZ, UR5, PT, P0 ;  /* 0x00000005ff007c0c */ /* 0x000fe2000bf05300 */
[----:B------:R-:W-:Y:S01]  /*243f0*/  ULDC.64 UR4, c[0x0][0xa00] ;  /* 0x0002800000047ab9 */ /* 0x000fe20000000a00 */
[----:B------:R-:W-:Y:S01]  /*24400*/  ISETP.NE.U32.AND P4, PT, RZ, UR8, PT ;  /* 0x00000008ff007c0c */ /* 0x000fe2000bf85070 */
[----:B------:R-:W-:Y:S01]  /*24410*/  IMAD.MOV.U32 R8, RZ, RZ, RZ ;  /* 0x000000ffff087224 */ /* 0x000fe200078e00ff */
[----:B------:R-:W-:Y:S01]  /*24420*/  ISETP.NE.U32.AND P1, PT, RZ, UR4, PT ;  /* 0x00000004ff007c0c */ /* 0x000fe2000bf25070 */
[----:B-1----:R-:W0:Y:S01]  /*24430*/  LDC.64 R2, c[0x0][0xa10] ;  /* 0x00028400ff027b82 */ /* 0x002e220000000a00 */
[----:B------:R-:W-:-:S02]  /*24440*/  IMAD.MOV.U32 R0, RZ, RZ, RZ ;  /* 0x000000ffff007224 */ /* 0x000fc400078e00ff */
[----:B------:R-:W-:Y:S01]  /*24450*/  ISETP.NE.AND.EX P3, PT, RZ, UR5, PT, P1 ;  /* 0x00000005ff007c0c */ /* 0x000fe2000bf65310 */
[----:B---3--:R-:W-:-:S04]  /*24460*/  IMAD.WIDE R4, R14, 0x4, R4 ;  /* 0x000000040e047825 */ /* 0x008fc800078e0204 */
[----:B------:R-:W1:Y:S01]  /*24470*/  @P0 LDC.64 R10, c[0x0][0xa18] ;  /* 0x00028600ff0a0b82 */ /* 0x000e620000000a00 */
[----:B------:R-:W-:Y:S01]  /*24480*/  ULDC UR4, c[0x0][0x288] ;  /* 0x0000a20000047ab9 */ /* 0x000fe20000000800 */
[----:B------:R-:W-:Y:S02]  /*24490*/  ISETP.NE.AND.EX P1, PT, RZ, UR7, PT, P2 ;  /* 0x00000007ff007c0c */ /* 0x000fe4000bf25320 */
[----:B------:R-:W-:-:S04]  /*244a0*/  ISETP.NE.AND.EX P2, PT, RZ, UR9, PT, P4 ;  /* 0x00000009ff007c0c */ /* 0x000fc8000bf45340 */
[----:B------:R-:W2:Y:S07]  /*244b0*/  @P3 LDG.E R7, desc[UR46][R12.64] ;  /* 0x0000002e0c073981 */ /* 0x000eae000c1e1900 */
[----:B------:R-:W5:Y:S01]  /*244c0*/  @P1 LDG.E R8, desc[UR46][R4.64] ;  /* 0x0000002e04081981 */ /* 0x000f62000c1e1900 */
[----:B0-----:R-:W-:-:S05]  /*244d0*/  IMAD.WIDE R2, R14, 0x4, R2 ;  /* 0x000000040e027825 */ /* 0x001fca00078e0202 */
[----:B------:R-:W5:Y:S01]  /*244e0*/  @P2 LDG.E R0, desc[UR46][R2.64] ;  /* 0x0000002e02002981 */ /* 0x000f62000c1e1900 */
[----:B-1----:R-:W-:-:S03]  /*244f0*/  @P0 IMAD.WIDE R10, R14, 0x4, R10 ;  /* 0x000000040e0a0825 */ /* 0x002fc600078e020a */
[----:B--2---:R0:W-:Y:S02]  /*24500*/  STL [R1+0x50], R7 ;  /* 0x0000500701007387 */ /* 0x0041e40000100800 */
[----:B0-----:R-:W-:Y:S01]  /*24510*/  IMAD.U32 R7, RZ, RZ, UR4 ;  /* 0x00000004ff077e24 */ /* 0x001fe2000f8e00ff */
[----:B------:R-:W-:-:S05]  /*24520*/  ULDC.64 UR4, c[0x0][0x418] ;  /* 0x0001060000047ab9 */ /* 0x000fca0000000a00 */
        /* <DEDUP_REMOVED lines=9> */
[----:B--2---:R0:W-:Y:S01]  /*245c0*/  STL [R1+0x48], R7 ;  /* 0x0000480701007387 */ /* 0x0041e20000100800 */
[----:B------:R-:W-:Y:S02]  /*245d0*/  IMAD.MOV.U32 R15, RZ, RZ, R7 ;  /* 0x000000ffff0f7224 */ /* 0x000fe400078e0007 */
[----:B0-----:R-:W-:Y:S01]  /*245e0*/  IMAD.U32 R7, RZ, RZ, UR4 ;  /* 0x00000004ff077e24 */ /* 0x001fe2000f8e00ff */
[----:B------:R-:W-:Y:S06]  /*245f0*/  @P0 BRA `(.L_x_1665) ;  /* 0x0000000000140947 */ /* 0x000fec0003800000 */
[----:B------:R-:W-:Y:S05]  /*24600*/  @!P3 BRA `(.L_x_1665) ;  /* 0x000000000010b947 */ /* 0x000fea0003800000 */
[----:B------:R-:W2:Y:S04]  /*24610*/  LDG.E R9, desc[UR46][R12.64] ;  /* 0x0000002e0c097981 */ /* 0x000ea8000c1e1900 */
[----:B------:R-:W2:Y:S02]  /*24620*/  LDG.E R12, desc[UR46][R12.64+0x4] ;  /* 0x0000042e0c0c7981 */ /* 0x000ea4000c1e1900 */
[----:B--2---:R-:W-:-:S05]  /*24630*/  IMAD.IADD R15, R12, 0x1, -R9 ;  /* 0x000000010c0f7824 */ /* 0x004fca00078e0a09 */
[----:B------:R0:W-:Y:S02]  /*24640*/  STL [R1+0x48], R15 ;  /* 0x0000480f01007387 */ /* 0x0001e40000100800 */
.L_x_1665:
[----:B------:R-:W2:Y:S01]  /*24650*/  LDL.LU R10, [R1+0x18] ;  /* 0x00001800010a7983 */ /* 0x000ea20000300800 */
[----:B-----5:R-:W-:Y:S01]  /*24660*/  IMAD.IADD R8, R8, 0x1, R6 ;  /* 0x0000000108087824 */ /* 0x020fe200078e0206 */
[----:B------:R-:W-:Y:S02]  /*24670*/  ULDC.64 UR4, c[0x0][0xa20] ;  /* 0x0002880000047ab9 */ /* 0x000fe40000000a00 */
[----:B------:R-:W-:Y:S02]  /*24680*/  ISETP.NE.U32.AND P0, PT, RZ, UR4, PT ;  /* 0x00000004ff007c0c */ /* 0x000fe4000bf05070 */
[----:B------:R1:W-:Y:S02]  /*24690*/  STL [R1+0x34], R8 ;  /* 0x0000340801007387 */ /* 0x0003e40000100800 */
[----:B------:R-:W-:Y:S02]  /*246a0*/  ISETP.NE.AND.EX P0, PT, RZ, UR5, PT, P0 ;  /* 0x00000005ff007c0c */ /* 0x000fe4000bf05300 */
[----:B--2---:R-:W-:-:S02]  /*246b0*/  LOP3.LUT R17, R10, 0xff000000, RZ, 0xc0, !PT ;  /* 0xff0000000a117812 */ /* 0x004fc400078ec0ff */
[C---:B------:R-:W-:Y:S02]  /*246c0*/  LOP3.LUT R9, R10.reuse, 0xff0000, RZ, 0xc0, !PT ;  /* 0x00ff00000a097812 */ /* 0x040fe400078ec0ff */
[----:B------:R-:W-:Y:S02]  /*246d0*/  SHF.R.U32.HI R17, RZ, 0x8, R17 ;  /* 0x00000008ff117819 */ /* 0x000fe40000011611 */
[----:B------:R-:W-:Y:S02]  /*246e0*/  LOP3.LUT R16, R10, 0xffff, RZ, 0xc0, !PT ;  /* 0x0000ffff0a107812 */ /* 0x000fe400078ec0ff */
[----:B------:R-:W-:-:S03]  /*246f0*/  LEA.HI R17, R9, R17, RZ, 0x10 ;  /* 0x0000001109117211 */ /* 0x000fc600078f80ff */
[----:B-1----:R-:W-:Y:S05]  /*24700*/  @!P0 BRA `(.L_x_1666) ;  /* 0x0000000000108947 */ /* 0x002fea0003800000 */
[----:B------:R-:W1:Y:S02]  /*24710*/  LDC.64 R4, c[0x0][0xa20] ;  /* 0x00028800ff047b82 */ /* 0x000e640000000a00 */
[----:B-1----:R-:W-:-:S05]  /*24720*/  IMAD.WIDE R4, R14, 0x4, R4 ;  /* 0x000000040e047825 */ /* 0x002fca00078e0204 */
[----:B------:R1:W5:Y:S01]  /*24730*/  LDG.E R7, desc[UR46][R4.64] ;  /* 0x0000002e04077981 */ /* 0x000362000c1e1900 */
[----:B------:R-:W-:Y:S05]  /*24740*/  BRA `(.L_x_1667) ;  /* 0x0000000000107947 */ /* 0x000fea0003800000 */
.L_x_1666:
[----:B------:R-:W-:Y:S05]  /*24750*/  @!P1 BRA `(.L_x_1667) ;  /* 0x00000000000c9947 */ /* 0x000fea0003800000 */
[----:B------:R-:W2:Y:S04]  /*24760*/  LDG.E R7, desc[UR46][R4.64] ;  /* 0x0000002e04077981 */ /* 0x000ea8000c1e1900 */
[----:B------:R-:W2:Y:S02]  /*24770*/  LDG.E R4, desc[UR46][R4.64+0x4] ;  /* 0x0000042e04047981 */ /* 0x000ea4000c1e1900 */
[----:B--2---:R-:W-:-:S07]  /*24780*/  IMAD.IADD R7, R4, 0x1, -R7 ;  /* 0x0000000104077824 */ /* 0x004fce00078e0a07 */
.L_x_1667:
[----:B------:R-:W2:Y:S04]  /*24790*/  LDL.LU R8, [R1+0x14] ;  /* 0x0000140001087983 */ /* 0x000ea80000300800 */
[----:B-1----:R-:W3:Y:S04]  /*247a0*/  @P2 LDG.E R4, desc[UR46][R2.64] ;  /* 0x0000002e02042981 */ /* 0x002ee8000c1e1900 */
[----:B------:R1:W3:Y:S01]  /*247b0*/  @P2 LDG.E R2, desc[UR46][R2.64+0x4] ;  /* 0x0000042e02022981 */ /* 0x0002e2000c1e1900 */
[----:B-----5:R-:W-:Y:S01]  /*247c0*/  IMAD.IADD R10, R7, 0x1, -R6 ;  /* 0x00000001070a7824 */ /* 0x020fe200078e0a06 */
[----:B-1----:R-:W1:Y:S02]  /*247d0*/  LDC R3, c[0x0][0x448] ;  /* 0x00011200ff037b82 */ /* 0x002e640000000800 */
[----:B-1----:R-:W-:-:S13]  /*247e0*/  ISETP.NE.AND P1, PT, R3, 0x1, PT ;  /* 0x000000010300780c */ /* 0x002fda0003f25270 */
[----:B------:R-:W1:Y:S08]  /*247f0*/  @P1 LDC R3, c[0x0][0x44c] ;  /* 0x00011300ff031b82 */ /* 0x000e700000000800 */
[----:B------:R-:W4:Y:S01]  /*24800*/  @P1 LDC R5, c[0x0][0x450] ;  /* 0x00011400ff051b82 */ /* 0x000f220000000800 */
[----:B--2---:R-:W-:-:S05]  /*24810*/  IMAD.SHL.U32 R9, R8, 0x80, RZ ;  /* 0x0000008008097824 */ /* 0x004fca00078e00ff */
[----:B------:R2:W-:Y:S01]  /*24820*/  STL [R1+0x14], R9 ;  /* 0x0000140901007387 */ /* 0x0005e20000100800 */
[----:B---3--:R-:W-:Y:S02]  /*24830*/  @P2 IMAD.IADD R11, R2, 0x1, -R4 ;  /* 0x00000001020b2824 */ /* 0x008fe400078e0a04 */
[----:B------:R-:W-:Y:S02]  /*24840*/  VIADD R2, R9, 0x7f ;  /* 0x0000007f09027836 */ /* 0x000fe40000000000 */
[----:B------:R-:W-:Y:S02]  /*24850*/  IMAD.IADD R7, R10, 0x1, R11 ;  /* 0x000000010a077824 */ /* 0x000fe400078e020b */
[----:B-1----:R-:W-:-:S03]  /*24860*/  @P1 IMAD.HI.U32 R3, R2, R3, RZ ;  /* 0x0000000302031227 */ /* 0x002fc600078e00ff */
[C---:B------:R-:W-:Y:S01]  /*24870*/  IADD3 R19, R7.reuse, 0x1, -R15 ;  /* 0x0000000107137810 */ /* 0x040fe20007ffe80f */
[----:B------:R-:W-:Y:S01]  /*24880*/  IMAD.MOV.U32 R6, RZ, RZ, R2 ;  /* 0x000000ffff067224 */ /* 0x000fe200078e0002 */
[----:B----4-:R-:W-:Y:S01]  /*24890*/  @P1 SHF.R.U32.HI R6, RZ, R5, R3 ;  /* 0x00000005ff061219 */ /* 0x010fe20000011603 */
[----:B------:R-:W-:-:S04]  /*248a0*/  VIADD R2, R7, 0x3f ;  /* 0x0000003f07027836 */ /* 0x000fc80000000000 */
[----:B------:R-:W-:Y:S01]  /*248b0*/  IMAD.IADD R6, R19, 0x1, R6 ;  /* 0x0000000113067824 */ /* 0x000fe200078e0206 */
[----:B------:R-:W-:-:S04]  /*248c0*/  SHF.R.S32.HI R3, RZ, 0x1f, R2 ;  /* 0x0000001fff037819 */ /* 0x000fc80000011402 */
[----:B------:R-:W-:Y:S02]  /*248d0*/  LEA.HI R21, R3, R2, RZ, 0x6 ;  /* 0x0000000203157211 */ /* 0x000fe400078f30ff */
[----:B------:R-:W1:Y:S02]  /*248e0*/  LDC.64 R2, c[0x0][0x9e0] ;  /* 0x00027800ff027b82 */ /* 0x000e640000000a00 */
[----:B------:R-:W-:Y:S02]  /*248f0*/  SHF.R.S32.HI R21, RZ, 0x6, R21 ;  /* 0x00000006ff157819 */ /* 0x000fe40000011415 */
[----:B-1----:R-:W-:Y:S01]  /*24900*/  ISETP.GE.AND P3, PT, R3, 0x1, PT ;  /* 0x000000010300780c */ /* 0x002fe20003f66270 */
[----:B------:R-:W-:-:S12]  /*24910*/  IMAD.IADD R8, R6, 0x1, R2 ;  /* 0x0000000106087824 */ /* 0x000fd800078e0202 */
[----:B--2---:R-:W-:Y:S05]  /*24920*/  @!P3 BRA `(.L_x_1668) ;  /* 0x000000000048b947 */ /* 0x004fea0003800000 */
[C---:B------:R-:W-:Y:S01]  /*24930*/  ISETP.GT.AND P0, PT, R6.reuse, RZ, PT ;  /* 0x000000ff0600720c */ /* 0x040fe20003f04270 */
[----:B------:R-:W-:Y:S01]  /*24940*/  BSSY B0, `(.L_x_1669) ;  /* 0x000000e000007945 */ /* 0x000fe20003800000 */
[----:B------:R-:W-:-:S11]  /*24950*/  VIADD R2, R6, 0xffffffff ;  /* 0xffffffff06027836 */ /* 0x000fd60000000000 */
[----:B------:R-:W-:Y:S05]  /*24960*/  @P0 BRA `(.L_x_1670) ;  /* 0x00000000001c0947 */ /* 0x000fea0003800000 */
[----:B------:R-:W-:Y:S01]  /*24970*/  ISETP.NE.AND P0, PT, R3, 0x1, PT ;  /* 0x000000010300780c */ /* 0x000fe20003f05270 */
[----:B------:R-:W-:-:S12]  /*24980*/  IMAD.MOV R2, RZ, RZ, -R6 ;  /* 0x000000ffff027224 */ /* 0x000fd800078e0a06 */
[----:B------:R-:W1:Y:S02]  /*24990*/  @P0 LDC.64 R4, c[0x0][0x9e8] ;  /* 0x00027a00ff040b82 */ /* 0x000e640000000a00 */
[----:B-1----:R-:W-:-:S05]  /*249a0*/  @P0 IMAD.HI.U32 R4, R2, R4, RZ ;  /* 0x0000000402040227 */ /* 0x002fca00078e00ff */
[----:B------:R-:W-:-:S04]  /*249b0*/  @P0 SHF.R.U32.HI R2, RZ, R5, R4 ;  /* 0x00000005ff020219 */ /* 0x000fc80000011604 */
[----:B------:R-:W-:Y:S01]  /*249c0*/  LOP3.LUT R2, RZ, R2, RZ, 0x33, !PT ;  /* 0x00000002ff027212 */ /* 0x000fe200078e33ff */
[----:B------:R-:W-:Y:S06]  /*249d0*/  BRA `(.L_x_1671) ;  /* 0x0000000000107947 */ /* 0x000fec0003800000 */
.L_x_1670:
[----:B------:R-:W-:-:S13]  /*249e0*/  ISETP.NE.AND P0, PT, R3, 0x1, PT ;  /* 0x000000010300780c */ /* 0x000fda0003f05270 */
[----:B------:R-:W1:Y:S02]  /*249f0*/  @P0 LDC.64 R4, c[0x0][0x9e8] ;  /* 0x00027a00ff040b82 */ /* 0x000e640000000a00 */
[----:B-1----:R-:W-:-:S05]  /*24a00*/  @P0 IMAD.HI.U32 R4, R2, R4, RZ ;  /* 0x0000000402040227 */ /* 0x002fca00078e00ff */
[----:B------:R-:W-:-:S07]  /*24a10*/  @P0 SHF.R.U32.HI R2, RZ, R5, R4 ;  /* 0x00000005ff020219 */ /* 0x000fce0000011604 */
.L_x_1671:
[----:B------:R-:W-:Y:S05]  /*24a20*/  BSYNC B0 ;  /* 0x0000000000007941 */ /* 0x000fea0003800000 */
.L_x_1669:
[----:B------:R-:W-:-:S05]  /*24a30*/  IMAD R2, R2, R3, R3 ;  /* 0x0000000302027224 */ /* 0x000fca00078e0203 */
[----:B------:R-:W-:-:S07]  /*24a40*/  VIMNMX R8, R8, R2, PT ;  /* 0x0000000208087248 */ /* 0x000fce0003fe0100 */
.L_x_1668:
[----:B------:R-:W1:Y:S01]  /*24a50*/  @P1 LDC R4, c[0x0][0x44c] ;  /* 0x00011300ff041b82 */ /* 0x000e620000000800 */
[----:B------:R-:W-:Y:S01]  /*24a60*/  VIADD R8, R8, 0x3f ;  /* 0x0000003f08087836 */ /* 0x000fe20000000000 */
[----:B------:R-:W-:Y:S01]  /*24a70*/  ULDC UR4, c[0x0][0x9dc] ;  /* 0x0002770000047ab9 */ /* 0x000fe20000000800 */
[----:B------:R-:W-:Y:S02]  /*24a80*/  IMAD.MOV.U32 R2, RZ, RZ, R9 ;  /* 0x000000ffff027224 */ /* 0x000fe400078e0009 */
[----:B------:R-:W-:-:S03]  /*24a90*/  IMAD.IADD R20, R7, 0x1, -R15 ;  /* 0x0000000107147824 */ /* 0x000fc600078e0a0f */
[----:B------:R-:W2:Y:S01]  /*24aa0*/  @P1 LDC R5, c[0x0][0x450] ;  /* 0x00011400ff051b82 */ /* 0x000ea20000000800 */
[----:B-1----:R-:W-:Y:S01]  /*24ab0*/  @P1 IMAD.HI.U32 R4, R9, R4, RZ ;  /* 0x0000000409041227 */ /* 0x002fe200078e00ff */
[----:B------:R-:W-:-:S04]  /*24ac0*/  SHF.R.S32.HI R9, RZ, 0x1f, R8 ;  /* 0x0000001fff097819 */ /* 0x000fc80000011408 */
[----:B------:R-:W-:Y:S02]  /*24ad0*/  LEA.HI R9, R9, R8, RZ, 0x6 ;  /* 0x0000000809097211 */ /* 0x000fe400078f30ff */
[----:B--2---:R-:W-:Y:S02]  /*24ae0*/  @P1 SHF.R.U32.HI R2, RZ, R5, R4 ;  /* 0x00000005ff021219 */ /* 0x004fe40000011604 */
[----:B------:R-:W-:-:S03]  /*24af0*/  SHF.R.S32.HI R9, RZ, 0x6, R9 ;  /* 0x00000006ff097819 */ /* 0x000fc60000011409 */
[----:B------:R-:W-:Y:S01]  /*24b00*/  IMAD.IADD R2, R20, 0x1, R2 ;  /* 0x0000000114027824 */ /* 0x000fe200078e0202 */
[----:B------:R-:W-:-:S03]  /*24b10*/  VIMNMX R9, R21, R9, PT ;  /* 0x0000000915097248 */ /* 0x000fc60003fe0100 */
[----:B------:R-:W-:Y:S01]  /*24b20*/  VIADD R6, R2, -UR4 ;  /* 0x8000000402067c36 */ /* 0x000fe20008000000 */
[----:B------:R-:W-:Y:S06]  /*24b30*/  @!P3 BRA `(.L_x_1672) ;  /* 0x000000000044b947 */ /* 0x000fec0003800000 */
        /* <DEDUP_REMOVED lines=10> */
.L_x_1674:
[----:B------:R-:W-:-:S13]  /*24be0*/  ISETP.NE.AND P0, PT, R3, 0x1, PT ;  /* 0x000000010300780c */ /* 0x000fda0003f05270 */
[----:B------:R-:W1:Y:S02]  /*24bf0*/  @P0 LDC.64 R4, c[0x0][0x9e8] ;  /* 0x00027a00ff040b82 */ /* 0x000e640000000a00 */
[----:B-1----:R-:W-:-:S05]  /*24c00*/  @P0 IMAD.HI.U32 R4, R2, R4, RZ ;  /* 0x0000000402040227 */ /* 0x002fca00078e00ff */
[----:B------:R-:W-:-:S07]  /*24c10*/  @P0 SHF.R.U32.HI R2, RZ, R5, R4 ;  /* 0x00000005ff020219 */ /* 0x000fce0000011604 */
.L_x_1675:
[----:B------:R-:W-:Y:S05]  /*24c20*/  BSYNC B0 ;  /* 0x0000000000007941 */ /* 0x000fea0003800000 */
.L_x_1673:
[----:B------:R-:W-:-:S05]  /*24c30*/  IMAD R2, R2, R3, RZ ;  /* 0x0000000302027224 */ /* 0x000fca00078e02ff */
[----:B------:R-:W-:-:S07]  /*24c40*/  VIMNMX R6, R6, R2, !PT ;  /* 0x0000000206067248 */ /* 0x000fce0007fe0100 */
.L_x_1672:
[----:B------:R-:W-:Y:S01]  /*24c50*/  SHF.R.S32.HI R8, RZ, 0x1f, R6 ;  /* 0x0000001fff087819 */ /* 0x000fe20000011406 */
[----:B------:R-:W-:Y:S01]  /*24c60*/  BSSY B0, `(.L_x_1676) ;  /* 0x0000028000007945 */ /* 0x000fe20003800000 */
[----:B------:R-:W-:Y:S01]  /*24c70*/  LOP3.LUT R12, R17, 0xff, RZ, 0xc0, !PT ;  /* 0x000000ff110c7812 */ /* 0x000fe200078ec0ff */
[----:B------:R-:W-:Y:S01]  /*24c80*/  IMAD.MOV.U32 R2, RZ, RZ, RZ ;  /* 0x000000ffff027224 */ /* 0x000fe200078e00ff */
[----:B------:R-:W-:Y:S02]  /*24c90*/  LEA.HI R8, R8, R6, RZ, 0x6 ;  /* 0x0000000608087211 */ /* 0x000fe400078f30ff */
[----:B------:R-:W-:Y:S01]  /*24ca0*/  SHF.R.U32.HI R17, RZ, 0x10, R17 ;  /* 0x00000010ff117819 */ /* 0x000fe20000011611 */
[----:B------:R1:W-:Y:S01]  /*24cb0*/  STL [R1+0x18], R12 ;  /* 0x0000180c01007387 */ /* 0x0003e20000100800 */
[----:B------:R-:W-:-:S04]  /*24cc0*/  SHF.R.S32.HI R8, RZ, 0x6, R8 ;  /* 0x00000006ff087819 */ /* 0x000fc80000011408 */
[----:B------:R-:W-:-:S04]  /*24cd0*/  VIMNMX R8, RZ, R8, !PT ;  /* 0x00000008ff087248 */ /* 0x000fc80007fe0100 */
[----:B------:R-:W-:-:S13]  /*24ce0*/  ISETP.GT.AND P0, PT, R9, R8, PT ;  /* 0x000000080900720c */ /* 0x000fda0003f04270 */
[----:B-1----:R-:W-:Y:S05]  /*24cf0*/  @!P0 BRA `(.L_x_1677) ;  /* 0x0000000000788947 */ /* 0x002fea0003800000 */
[----:B------:R-:W-:Y:S01]  /*24d00*/  ISETP.NE.AND P0, PT, R17, RZ, PT ;  /* 0x000000ff1100720c */ /* 0x000fe20003f05270 */
[----:B------:R-:W-:-:S03]  /*24d10*/  ULDC UR4, c[0x0][0x9f0] ;  /* 0x00027c0000047ab9 */ /* 0x000fc60000000800 */
[----:B------:R-:W-:-:S04]  /*24d20*/  SEL R3, R17, UR4, P0 ;  /* 0x0000000411037c07 */ /* 0x000fc80008000000 */
[----:B------:R-:W-:Y:S02]  /*24d30*/  IABS R4, R3 ;  /* 0x0000000300047213 */ /* 0x000fe40000000000 */
[----:B------:R-:W-:Y:S02]  /*24d40*/  IADD3 R2, R3, -0x1, R9 ;  /* 0xffffffff03027810 */ /* 0x000fe40007ffe009 */
[----:B------:R-:W1:Y:S03]  /*24d50*/  I2F.RP R6, R4 ;  /* 0x0000000400067306 */ /* 0x000e660000209400 */
[----:B------:R-:W-:-:S05]  /*24d60*/  IMAD.IADD R2, R2, 0x1, -R8 ;  /* 0x0000000102027824 */ /* 0x000fca00078e0a08 */
[----:B------:R-:W-:-:S04]  /*24d70*/  LOP3.LUT R5, R2, R3, RZ, 0x3c, !PT ;  /* 0x0000000302057212 */ /* 0x000fc800078e3cff */
[----:B------:R-:W-:Y:S01]  /*24d80*/  ISETP.GE.AND P3, PT, R5, RZ, PT ;  /* 0x000000ff0500720c */ /* 0x000fe20003f66270 */
[----:B-1----:R-:W1:Y:S02]  /*24d90*/  MUFU.RCP R6, R6 ;  /* 0x0000000600067308 */ /* 0x002e640000001000 */
[----:B-1----:R-:W-:-:S06]  /*24da0*/  VIADD R6, R6, 0xffffffe ;  /* 0x0ffffffe06067836 */ /* 0x002fcc0000000000 */
[----:B------:R1:W2:Y:S02]  /*24db0*/  F2I.FTZ.U32.TRUNC.NTZ R7, R6 ;  /* 0x0000000600077305 */ /* 0x0002a4000021f000 */
[----:B-1----:R-:W-:Y:S02]  /*24dc0*/  IMAD.MOV.U32 R6, RZ, RZ, RZ ;  /* 0x000000ffff067224 */ /* 0x002fe400078e00ff */
[----:B--2---:R-:W-:-:S04]  /*24dd0*/  IMAD.MOV R5, RZ, RZ, -R7 ;  /* 0x000000ffff057224 */ /* 0x004fc800078e0a07 */
[----:B------:R-:W-:-:S04]  /*24de0*/  IMAD R5, R5, R4, RZ ;  /* 0x0000000405057224 */ /* 0x000fc800078e02ff */
        /* <DEDUP_REMOVED lines=15> */
.L_x_1677:
[----:B------:R-:W-:Y:S05]  /*24ee0*/  BSYNC B0 ;  /* 0x0000000000007941 */ /* 0x000fea0003800000 */
.L_x_1676:
[-C--:B------:R-:W-:Y:S01]  /*24ef0*/  IMAD R8, R12, R2.reuse, R8 ;  /* 0x000000020c087224 */ /* 0x080fe200078e0208 */
[----:B------:R-:W-:Y:S03]  /*24f00*/  BSSY B0, `(.L_x_1678) ;  /* 0x0000120000007945 */ /* 0x000fe60003800000 */
[C---:B------:R-:W-:Y:S01]  /*24f10*/  IMAD R3, R8.reuse, 0x40, -R10 ;  /* 0x0000004008037824 */ /* 0x040fe200078e0a0a */
[----:B------:R-:W-:-:S04]  /*24f20*/  VIADDMNMX R2, R8, R2, R9, PT ;  /* 0x0000000208027246 */ /* 0x000fc80003800109 */
[----:B------:R-:W-:Y:S01]  /*24f30*/  VIMNMX R3, RZ, R3, !PT ;  /* 0x00000003ff037248 */ /* 0x000fe20007fe0100 */
[----:B------:R-:W-:-:S05]  /*24f40*/  IMAD R10, R2, 0x40, -R10 ;  /* 0x00000040020a7824 */ /* 0x000fca00078e0a0a */
[----:B------:R-:W-:-:S04]  /*24f50*/  VIMNMX R11, R10, R11, PT ;  /* 0x0000000b0a0b7248 */ /* 0x000fc80003fe0100 */
[----:B------:R-:W-:Y:S02]  /*24f60*/  ISETP.GT.AND P0, PT, R11, R3, PT ;  /* 0x000000030b00720c */ /* 0x000fe40003f04270 */
[----:B------:R-:W-:-:S05]  /*24f70*/  SHF.R.U32.HI R3, RZ, 0x6, R3 ;  /* 0x00000006ff037819 */ /* 0x000fca0000011603 */
[----:B------:R-:W-:-:S06]  /*24f80*/  IMAD.MOV.U32 R8, RZ, RZ, R3 ;  /* 0x000000ffff087224 */ /* 0x000fcc00078e0003 */
[----:B------:R-:W-:-:S05]  /*24f90*/  @P0 VIADD R11, R11, 0x3f ;  /* 0x0000003f0b0b0836 */ /* 0x000fca0000000000 */
[----:B------:R-:W-:-:S04]  /*24fa0*/  @P0 SHF.R.S32.HI R2, RZ, 0x1f, R11 ;  /* 0x0000001fff020819 */ /* 0x000fc8000001140b */
        /* <DEDUP_REMOVED lines=8> */
[----:B------:R-:W1:Y:S02]  /*25030*/  S2R R4, SR_TID.X ;  /* 0x0000000000047919 */ /* 0x000e640000002100 */
[----:B-1----:R-:W-:-:S04]  /*25040*/  SHF.R.U32.HI R4, RZ, 0x5, R4 ;  /* 0x00000005ff047819 */ /* 0x002fc80000011604 */
[----:B------:R-:W-:-:S05]  /*25050*/  LOP3.LUT R4, R4, 0x3, RZ, 0xc0, !PT ;  /* 0x0000000304047812 */ /* 0x000fca00078ec0ff */
[----:B------:R1:W2:Y:S02]  /*25060*/  SHFL.IDX PT, R14, R4, RZ, 0x1f ;  /* 0x00001fff040e7589 */ /* 0x0002a400000e0000 */
.L_x_2030:
[----:B--2---:R-:W-:Y:S02]  /*25070*/  ISETP.NE.AND P0, PT, R14, RZ, PT ;  /* 0x000000ff0e00720c */ /* 0x004fe40003f05270 */
[----:B------:R-:W-:-:S11]  /*25080*/  PLOP3.LUT P6, PT, PT, PT, PT, 0x8, 0x0 ;  /* 0x000000000000781c */ /* 0x000fd60003fce170 */
[----:B------:R-:W-:Y:S05]  /*25090*/  @P0 BRA `(.L_x_1681) ;  /* 0x00000000000c0947 */ /* 0x000fea0003800000 */
[----:B------:R-:W-:-:S03]  /*250a0*/  UMOV UR4, 0xffffffff ;  /* 0xffffffff00047882 */ /* 0x000fc60000000000 */
[----:B------:R-:W-:Y:S05]  /*250b0*/  BRA.DIV UR4, `(.L_x_1682) ;  /* 0x000000be04fc7947 */ /* 0x000fea000b800000 */
[----:B------:R-:W-:-:S13]  /*250c0*/  ELECT P6, URZ, PT ;  /* 0x00000000003f782f */ /* 0x000fda00038c0000 */
.L_x_1681:
[----:B-1----:R-:W2:Y:S01]  /*250d0*/  LDL R4, [R1+0x5c] ;  /* 0x00005c0001047983 */ /* 0x002ea20000100800 */
[----:B------:R-:W-:Y:S01]  /*250e0*/  BSSY B1, `(.L_x_1683) ;  /* 0x0000008000017945 */ /* 0x000fe20003800000 */
[----:B--2---:R-:W-:-:S05]  /*250f0*/  VIADD R4, R4, 0x1 ;  /* 0x0000000104047836 */ /* 0x004fca0000000000 */
[----:B------:R-:W-:-:S04]  /*25100*/  LEA.HI R5, R4, R4, RZ, 0x1 ;  /* 0x0000000404057211 */ /* 0x000fc800078f08ff */
[----:B------:R-:W-:-:S05]  /*25110*/  LOP3.LUT R5, R5, 0xfffffffe, RZ, 0xc0, !PT ;  /* 0xfffffffe05057812 */ /* 0x000fca00078ec0ff */
[----:B------:R-:W-:-:S05]  /*25120*/  IMAD.IADD R4, R4, 0x1, -R5 ;  /* 0x0000000104047824 */ /* 0x000fca00078e0a05 */
[----:B------:R-:W-:-:S04]  /*25130*/  SHF.L.U32 R4, R4, 0x1f, RZ ;  /* 0x0000001f04047819 */ /* 0x000fc800000006ff */
[----:B------:R-:W1:Y:S02]  /*25140*/  SYNCS.PHASECHK.TRANS64.TRYWAIT P0, [R18+URZ+0x28420], R4 ;  /* 0x02842004120075a7 */ /* 0x000e64000800017f */
[----:B-1----:R-:W-:Y:S05]  /*25150*/  @!P0 BRA `(.L_x_1684) ;  /* 0x000000bc00f48947 */ /* 0x002fea0003800000 */
.L_x_2033:
[----:B------:R-:W-:Y:S05]  /*25160*/  BSYNC B1 ;  /* 0x0000000000017941 */ /* 0x000fea0003800000 */
.L_x_1683:
[----:B------:R-:W-:Y:S04]  /*25170*/  BSSY B1, `(.L_x_1685) ;  /* 0x000006f000017945 */ /* 0x000fe80003800000 */
[----:B------:R-:W-:Y:S05]  /*25180*/  @!P6 BRA `(.L_x_1686) ;  /* 0x0000000400b4e947 */ /* 0x000fea0003800000 */
[----:B------:R-:W2:Y:S04]  /*25190*/  LDL R7, [R1+0x20] ;  /* 0x0000200001077983 */ /* 0x000ea80000100800 */
[----:B------:R-:W3:Y:S01]  /*251a0*/  LDL R6, [R1+0x28] ;  /* 0x0000280001067983 */ /* 0x000ee20000100800 */
[----:B------:R-:W4:Y:S01]  /*251b0*/  S2R R5, SR_TID.X ;  /* 0x0000000000057919 */ /* 0x000f220000002100 */
[----:B------:R-:W-:Y:S01]  /*251c0*/  BSSY B2, `(.L_x_1687) ;  /* 0x0000007000027945 */ /* 0x000fe20003800000 */
[----:B----4-:R-:W-:-:S04]  /*251d0*/  LOP3.LUT R5, R5, 0x7f, RZ, 0xc0, !PT ;  /* 0x0000007f05057812 */ /* 0x010fc800078ec0ff */
[----:B------:R-:W-:Y:S01]  /*251e0*/  ISETP.NE.AND P1, PT, R5, RZ, PT ;  /* 0x000000ff0500720c */ /* 0x000fe20003f25270 */
[----:B--2---:R-:W-:Y:S01]  /*251f0*/  IMAD R7, R7, 0x8, R18 ;  /* 0x0000000807077824 */ /* 0x004fe200078e0212 */
[----:B---3--:R-:W-:-:S04]  /*25200*/  SHF.L.U32 R10, R6, 0x1f, RZ ;  /* 0x0000001f060a7819 */ /* 0x008fc800000006ff */
[----:B------:R-:W2:Y:S02]  /*25210*/  SYNCS.PHASECHK.TRANS64.TRYWAIT P0, [R7+URZ+0x284a0], R10 ;  /* 0x0284a00a070075a7 */ /* 0x000ea4000800017f */
[----:B--2---:R-:W-:Y:S05]  /*25220*/  @!P0 BRA `(.L_x_1688) ;  /* 0x000000bc00d48947 */ /* 0x004fea0003800000 */
.L_x_2034:
[----:B------:R-:W-:Y:S05]  /*25230*/  BSYNC B2 ;  /* 0x0000000000027941 */ /* 0x000fea0003800000 */
.L_x_1687:
[----:B------:R-:W-:Y:S04]  /*25240*/  BSSY B2, `(.L_x_1689) ;  /* 0x0000009000027945 */ /* 0x000fe80003800000 */
[----:B------:R-:W-:Y:S05]  /*25250*/  @P1 BRA `(.L_x_1690) ;  /* 0x00000000001c1947 */ /* 0x000fea0003800000 */
[----:B-1----:R-:W1:Y:S02]  /*25260*/  S2R R4, SR_TID.X ;  /* 0x0000000000047919 */ /* 0x002e640000002100 */
[----:B-1----:R-:W-:Y:S01]  /*25270*/  LOP3.LUT R5, R4, 0x1f, RZ, 0xc0, !PT ;  /* 0x0000001f04057812 */ /* 0x002fe200078ec0ff */
[----:B------:R-:W-:-:S03]  /*25280*/  IMAD.MOV.U32 R4, RZ, RZ, 0x4000 ;  /* 0x00004000ff047424 */ /* 0x000fc600078e00ff */
[----:B------:R-:W-:Y:S01]  /*25290*/  ISETP.NE.AND P0, PT, R5, RZ, PT ;  /* 0x000000ff0500720c */ /* 0x000fe20003f05270 */
[----:B------:R3:W-:-:S12]  /*252a0*/  SYNCS.ARRIVE.TRANS64 RZ, [R7+URZ+0x28490], R4 ;  /* 0x0284900407ff79a7 */ /* 0x0007d8000800003f */
[----:B---3--:R-:W-:Y:S05]  /*252b0*/  @!P0 BRA `(.L_x_1690) ;  /* 0x0000000000048947 */ /* 0x008fea0003800000 */
[----:B------:R-:W-:Y:S01]  /*252c0*/  BPT.TRAP 0x1 ;  /* 0x000000040000795c */ /* 0x000fe20000300000 */
.L_x_1690:
[----:B------:R-:W-:Y:S05]  /*252d0*/  BSYNC B2 ;  /* 0x0000000000027941 */ /* 0x000fea0003800000 */
.L_x_1689:
[----:B-1----:R-:W3:Y:S01]  /*252e0*/  LDL R4, [R1+0x20] ;  /* 0x0000200001047983 */ /* 0x002ee20000100800 */
[----:B------:R-:W-:Y:S01]  /*252f0*/  IMAD.MOV.U32 R13, RZ, RZ, RZ ;  /* 0x000000ffff0d7224 */ /* 0x000fe200078e00ff */
[----:B------:R-:W-:Y:S01]  /*25300*/  UIADD3 UR4, UP0, UR42, 0x570, URZ ;  /* 0x000005702a047890 */ /* 0x000fe2000ff1e03f */
[----:B------:R-:W-:Y:S01]  /*25310*/  IMAD R5, R8, 0x40, R0 ;  /* 0x0000004008057824 */ /* 0x000fe200078e0200 */
[----:B------:R-:W-:Y:S01]  /*25320*/  PLOP3.LUT P0, PT, PT, PT, PT, 0x80, 0x0 ;  /* 0x000000000000781c */ /* 0x000fe20003f0f070 */
[----:B------:R-:W-:Y:S01]  /*25330*/  UMOV UR6, 0x0 ;  /* 0x0000000000067882 */ /* 0x000fe20000000000 */
[----:B------:R-:W-:Y:S01]  /*25340*/  R2UR UR10, R13 ;  /* 0x000000000d0a72ca */ /* 0x000fe200000e0000 */
[----:B------:R-:W-:Y:S01]  /*25350*/  VIADD R5, R5, 0xffffffc0 ;  /* 0xffffffc005057836 */ /* 0x000fe20000000000 */
[----:B------:R-:W-:Y:S01]  /*25360*/  UIADD3.X UR5, URZ, UR43, URZ, UP0, !UPT ;  /* 0x0000002b3f057290 */ /* 0x000fe200087fe43f */
[----:B------:R-:W-:Y:S01]  /*25370*/  UMOV UR7, 0x12f00000 ;  /* 0x12f0000000077882 */ /* 0x000fe20000000000 */
[----:B---3--:R-:W-:-:S02]  /*25380*/  IMAD R9, R4, 0x4000, R18 ;  /* 0x0000400004097824 */ /* 0x008fc400078e0212 */
[----:B------:R-:W-:Y:S02]  /*25390*/  VIADD R4, R7, 0x28490 ;  /* 0x0002849007047836 */ /* 0x000fe40000000000 */
[----:B------:R-:W-:-:S07]  /*253a0*/  VIADD R6, R9, 0x20000 ;  /* 0x0002000009067836 */ /* 0x000fce0000000000 */
.L_x_1691:
        /* <DEDUP_REMOVED lines=16> */
.L_x_1692:
        /* <DEDUP_REMOVED lines=13> */
.L_x_2035:
[----:B------:R-:W-:Y:S05]  /*25580*/  BSYNC B2 ;  /* 0x0000000000027941 */ /* 0x000fea0003800000 */
.L_x_1693:
[----:B------:R-:W-:Y:S01]  /*25590*/  BSSY B2, `(.L_x_1695) ;  /* 0x000000b000027945 */ /* 0x000fe20003800000 */
[----:B-12---:R-:W-:Y:S02]  /*255a0*/  IMAD.MOV.U32 R10, RZ, RZ, 0x0 ;  /* 0x00000000ff0a7424 */ /* 0x006fe400078e00ff */
[----:B------:R-:W-:Y:S01]  /*255b0*/  IMAD.MOV.U32 R11, RZ, RZ, 0x12f00000 ;  /* 0x12f00000ff0b7424 */ /* 0x000fe200078e00ff */
[----:B------:R-:W-:Y:S06]  /*255c0*/  @P1 BRA `(.L_x_1696) ;  /* 0x00000000001c1947 */ /* 0x000fec0003800000 */
[----:B------:R-:W1:Y:S02]  /*255d0*/  S2R R4, SR_TID.X ;  /* 0x0000000000047919 */ /* 0x000e640000002100 */
[----:B-1----:R-:W-:Y:S01]  /*255e0*/  LOP3.LUT R6, R4, 0x1f, RZ, 0xc0, !PT ;  /* 0x0000001f04067812 */ /* 0x002fe200078ec0ff */
[----:B------:R-:W-:-:S03]  /*255f0*/  IMAD.MOV.U32 R4, RZ, RZ, 0x4000 ;  /* 0x00004000ff047424 */ /* 0x000fc600078e00ff */
[----:B------:R-:W-:Y:S01]  /*25600*/  ISETP.NE.AND P0, PT, R6, RZ, PT ;  /* 0x000000ff0600720c */ /* 0x000fe20003f05270 */
[----:B------:R1:W-:-:S12]  /*25610*/  SYNCS.ARRIVE.TRANS64 RZ, [R7+URZ+0x284b0], R4 ;  /* 0x0284b00407ff79a7 */ /* 0x0003d8000800003f */
[----:B-1----:R-:W-:Y:S05]  /*25620*/  @!P0 BRA `(.L_x_1696) ;  /* 0x0000000000048947 */ /* 0x002fea0003800000 */
[----:B------:R-:W-:Y:S01]  /*25630*/  BPT.TRAP 0x1 ;  /* 0x000000040000795c */ /* 0x000fe20000300000 */
.L_x_1696:
[----:B------:R-:W-:Y:S05]  /*25640*/  BSYNC B2 ;  /* 0x0000000000027941 */ /* 0x000fea0003800000 */
.L_x_1695:
        /* <DEDUP_REMOVED lines=8> */
.L_x_1697:
        /* <DEDUP_REMOVED lines=15> */
.L_x_1698:
        /* <DEDUP_REMOVED lines=10> */
.L_x_1686:
[----:B------:R-:W-:Y:S05]  /*25860*/  BSYNC B1 ;  /* 0x0000000000017941 */ /* 0x000fea0003800000 */
.L_x_1685:
[----:B------:R-:W1:Y:S04]  /*25870*/  LDL.LU R9, [R1+0x20] ;  /* 0x0000200001097983 */ /* 0x000e680000300800 */
[----:B------:R-:W2:Y:S01]  /*25880*/  LDL.LU R7, [R1+0x28] ;  /* 0x0000280001077983 */ /* 0x000ea20000300800 */
[----:B------:R-:W-:Y:S01]  /*25890*/  PLOP3.LUT P0, PT, PT, PT, PT, 0x8, 0x0 ;  /* 0x000000000000781c */ /* 0x000fe20003f0e170 */
[----:B-1----:R-:W-:Y:S02]  /*258a0*/  VIADD R4, R9, 0x1 ;  /* 0x0000000109047836 */ /* 0x002fe40000000000 */
[----:B------:R-:W-:-:S03]  /*258b0*/  VIADD R9, R8, 0xfffffffe ;  /* 0xfffffffe08097836 */ /* 0x000fc60000000000 */
[C---:B------:R-:W-:Y:S02]  /*258c0*/  ISETP.NE.AND P1, PT, R4.reuse, 0x2, PT ;  /* 0x000000020400780c */ /* 0x040fe40003f25270 */
[----:B------:R-:W-:Y:S02]  /*258d0*/  ISETP.GE.AND P2, PT, R9, R3, PT ;  /* 0x000000030900720c */ /* 0x000fe40003f46270 */
[----:B------:R-:W-:Y:S02]  /*258e0*/  SEL R5, RZ, 0x1, P1 ;  /* 0x00000001ff057807 */ /* 0x000fe40000800000 */
[----:B------:R-:W-:Y:S02]  /*258f0*/  SEL R4, R4, RZ, P1 ;  /* 0x000000ff04047207 */ /* 0x000fe40000800000 */
[----:B--2---:R-:W-:-:S03]  /*25900*/  LOP3.LUT R7, R7, R5, RZ, 0x3c, !PT ;  /* 0x0000000507077212 */ /* 0x004fc600078e3cff */
[----:B------:R1:W-:Y:S04]  /*25910*/  STL [R1+0x20], R4 ;  /* 0x0000200401007387 */ /* 0x0003e80000100800 */
[----:B------:R1:W-:Y:S01]  /*25920*/  STL [R1+0x28], R7 ;  /* 0x0000280701007387 */ /* 0x0003e20000100800 */
[----:B------:R-:W-:Y:S05]  /*25930*/  @!P2 BRA `(.L_x_1679) ;  /* 0x0000000400f0a947 */ /* 0x000fea0003800000 */
.L_x_1713:
[----:B------:R-:W-:Y:S05]  /*25940*/  YIELD ;  /* 0x0000000000007946 */ /* 0x000fea0003800000 */
[----:B------:R-:W-:Y:S04]  /*25950*/  BSSY B1, `(.L_x_1699) ;  /* 0x000006e000017945 */ /* 0x000fe80003800000 */
[----:B--2---:R-:W-:Y:S05]  /*25960*/  @!P6 BRA `(.L_x_1700) ;  /* 0x0000000400b0e947 */ /* 0x004fea0003800000 */
[----:B------:R-:W2:Y:S04]  /*25970*/  LDL R6, [R1+0x20] ;  /* 0x0000200001067983 */ /* 0x000ea80000100800 */
[----:B------:R-:W3:Y:S01]  /*25980*/  LDL R5, [R1+0x28] ;  /* 0x0000280001057983 */ /* 0x000ee20000100800 */
[----:B-1----:R-:W1:Y:S01]  /*25990*/  S2R R4, SR_TID.X ;  /* 0x0000000000047919 */ /* 0x002e620000002100 */
[----:B------:R-:W-:Y:S01]  /*259a0*/  BSSY B2, `(.L_x_1701) ;  /* 0x0000007000027945 */ /* 0x000fe20003800000 */
[----:B-1----:R-:W-:-:S04]  /*259b0*/  LOP3.LUT R4, R4, 0x7f, RZ, 0xc0, !PT ;  /* 0x0000007f04047812 */ /* 0x002fc800078ec0ff */
[----:B------:R-:W-:Y:S01]  /*259c0*/  ISETP.NE.AND P2, PT, R4, RZ, PT ;  /* 0x000000ff0400720c */ /* 0x000fe20003f45270 */
[----:B--2---:R-:W-:Y:S01]  /*259d0*/  IMAD R8, R6, 0x8, R18 ;  /* 0x0000000806087824 */ /* 0x004fe200078e0212 */
[----:B---3--:R-:W-:-:S04]  /*259e0*/  SHF.L.U32 R7, R5, 0x1f, RZ ;  /* 0x0000001f05077819 */ /* 0x008fc800000006ff */
[----:B------:R-:W1:Y:S02]  /*259f0*/  SYNCS.PHASECHK.TRANS64.TRYWAIT P1, [R8+URZ+0x284a0], R7 ;  /* 0x0284a007080075a7 */ /* 0x000e64000802017f */
[----:B-1----:R-:W-:Y:S05]  /*25a00*/  @!P1 BRA `(.L_x_1702) ;  /* 0x000000b800049947 */ /* 0x002fea0003800000 */
.L_x_2036:
[----:B------:R-:W-:Y:S05]  /*25a10*/  BSYNC B2 ;  /* 0x0000000000027941 */ /* 0x000fea0003800000 */
.L_x_1701:
        /* <DEDUP_REMOVED lines=9> */
.L_x_1704:
[----:B------:R-:W-:Y:S05]  /*25ab0*/  BSYNC B2 ;  /* 0x0000000000027941 */ /* 0x000fea0003800000 */
.L_x_1703:
[----:B------:R-:W2:Y:S01]  /*25ac0*/  LDL R4, [R1+0x20] ;  /* 0x0000200001047983 */ /* 0x000ea20000100800 */
[----:B------:R-:W-:Y:S01]  /*25ad0*/  IMAD.MOV.U32 R12, RZ, RZ, RZ ;  /* 0x000000ffff0c7224 */ /* 0x000fe200078e00ff */
[----:B------:R-:W-:Y:S01]  /*25ae0*/  UIADD3 UR4, UP0, UR42, 0x570, URZ ;  /* 0x000005702a047890 */ /* 0x000fe2000ff1e03f */
[----:B------:R-:W-:Y:S01]  /*25af0*/  PLOP3.LUT P1, PT, PT, PT, PT, 0x80, 0x0 ;  /* 0x000000000000781c */ /* 0x000fe20003f2f070 */
[----:B------:R-:W-:Y:S01]  /*25b00*/  IMAD R5, R9, 0x40, R0 ;  /* 0x0000004009057824 */ /* 0x000fe200078e0200 */
[----:B------:R-:W-:Y:S01]  /*25b10*/  UMOV UR6, 0x0 ;  /* 0x0000000000067882 */ /* 0x000fe20000000000 */
[----:B------:R-:W-:Y:S01]  /*25b20*/  R2UR UR10, R12 ;  /* 0x000000000c0a72ca */ /* 0x000fe200000e0000 */
[----:B------:R-:W-:Y:S01]  /*25b30*/  UIADD3.X UR5, URZ, UR43, URZ, UP0, !UPT ;  /* 0x0000002b3f057290 */ /* 0x000fe200087fe43f */
[----:B------:R-:W-:Y:S01]  /*25b40*/  UMOV UR7, 0x12f00000 ;  /* 0x12f0000000077882 */ /* 0x000fe20000000000 */
[----:B--2---:R-:W-:Y:S02]  /*25b50*/  IMAD R6, R4, 0x4000, R18 ;  /* 0x0000400004067824 */ /* 0x004fe400078e0212 */
[----:B------:R-:W-:-:S02]  /*25b60*/  VIADD R4, R8, 0x28490 ;  /* 0x0002849008047836 */ /* 0x000fc40000000000 */
[----:B------:R-:W-:-:S08]  /*25b70*/  VIADD R10, R6, 0x20000 ;  /* 0x00020000060a7836 */ /* 0x000fd00000000000 */
.L_x_1705:
        /* <DEDUP_REMOVED lines=10> */
[----:B------:R-:W-:Y:S01]  /*25c20*/  IMAD.MOV.U32 R13, RZ, RZ, 0x80 ;  /* 0x00000080ff0d7424 */ /* 0x000fe200078e00ff */
[----:B------:R-:W-:Y:S01]  /*25c30*/  PLOP3.LUT P1, PT, PT, PT, PT, 0x80, 0x0 ;  /* 0x000000000000781c */ /* 0x000fe20003f2f070 */
[----:B------:R-:W-:Y:S01]  /*25c40*/  VIADD R10, R6, 0x22000 ;  /* 0x00022000060a7836 */ /* 0x000fe20000000000 */
[----:B------:R-:W-:Y:S01]  /*25c50*/  UMOV UR6, 0x0 ;  /* 0x0000000000067882 */ /* 0x000fe20000000000 */
[----:B------:R-:W-:Y:S01]  /*25c60*/  UMOV UR7, 0x12f00000 ;  /* 0x12f0000000077882 */ /* 0x000fe20000000000 */
[----:B------:R-:W-:-:S15]  /*25c70*/  R2UR UR10, R13 ;  /* 0x000000000d0a72ca */ /* 0x000fde00000e0000 */
.L_x_1706:
        /* <DEDUP_REMOVED lines=13> */
.L_x_2037:
[----:B------:R-:W-:Y:S05]  /*25d50*/  BSYNC B2 ;  /* 0x0000000000027941 */ /* 0x000fea0003800000 */
.L_x_1707:
        /* <DEDUP_REMOVED lines=11> */
.L_x_1710:
[----:B------:R-:W-:Y:S05]  /*25e10*/  BSYNC B2 ;  /* 0x0000000000027941 */ /* 0x000fea0003800000 */
.L_x_1709:
        /* <DEDUP_REMOVED lines=8> */
.L_x_1711:
        /* <DEDUP_REMOVED lines=15> */
.L_x_1712:
        /* <DEDUP_REMOVED lines=10> */
.L_x_1700:
[----:B------:R-:W-:Y:S05]  /*26030*/  BSYNC B1 ;  /* 0x0000000000017941 */ /* 0x000fea0003800000 */
.L_x_1699:
[----:B-1----:R-:W2:Y:S04]  /*26040*/  LDL.LU R4, [R1+0x20] ;  /* 0x0000200001047983 */ /* 0x002ea80000300800 */
        /* <DEDUP_REMOVED lines=11> */
.L_x_1679:
[----:B------:R-:W-:Y:S05]  /*26100*/  BSYNC B0 ;  /* 0x0000000000007941 */ /* 0x000fea0003800000 */
.L_x_1678:
[----:B-12---:R-:W2:Y:S01]  /*26110*/  LDL R7, [R1+0x14] ;  /* 0x0000140001077983 */ /* 0x006ea20000100800 */
[----:B------:R-:W1:Y:S01]  /*26120*/  LDC R0, c[0x0][0x448] ;  /* 0x00011200ff007b82 */ /* 0x000e620000000800 */
[----:B------:R-:W-:Y:S07]  /*26130*/  @!P0 WARPSYNC.ALL ;  /* 0x0000000000008948 */ /* 0x000fee0003800000 */
[----:B------:R-:W-:Y:S01]  /*26140*/  @!P0 BAR.SYNC.DEFER_BLOCKING 0xc, 0x180 ;  /* 0x0306000000008b1d */ /* 0x000fe20000010000 */
[----:B-1----:R-:W-:-:S13]  /*26150*/  ISETP.NE.AND P1, PT, R0, 0x1, PT ;  /* 0x000000010000780c */ /* 0x002fda0003f25270 */
[----:B------:R-:W1:Y:S08]  /*26160*/  @P1 LDC R2, c[0x0][0x44c] ;  /* 0x00011300ff021b82 */ /* 0x000e700000000800 */
[----:B------:R-:W3:Y:S01]  /*26170*/  @P1 LDC R3, c[0x0][0x450] ;  /* 0x00011400ff031b82 */ /* 0x000ee20000000800 */
[----:B--2---:R-:W-:-:S04]  /*26180*/  VIADD R0, R7, 0x7f ;  /* 0x0000007f07007836 */ /* 0x004fc80000000000 */
[----:B-1----:R-:W-:-:S04]  /*26190*/  @P1 IMAD.HI.U32 R2, R0, R2, RZ ;  /* 0x0000000200021227 */ /* 0x002fc800078e00ff */
[----:B------:R-:W-:Y:S01]  /*261a0*/  IMAD.MOV.U32 R6, RZ, RZ, R0 ;  /* 0x000000ffff067224 */ /* 0x000fe200078e0000 */
[----:B---3--:R-:W-:Y:S02]  /*261b0*/  @P1 SHF.R.U32.HI R6, RZ, R3, R2 ;  /* 0x00000003ff061219 */ /* 0x008fe40000011602 */
[----:B------:R-:W1:Y:S03]  /*261c0*/  LDC.64 R2, c[0x0][0x9e0] ;  /* 0x00027800ff027b82 */ /* 0x000e660000000a00 */
[----:B------:R-:W-:Y:S01]  /*261d0*/  IMAD.IADD R6, R19, 0x1, R6 ;  /* 0x0000000113067824 */ /* 0x000fe200078e0206 */
[----:B-1----:R-:W-:-:S03]  /*261e0*/  ISETP.GE.AND P2, PT, R3, 0x1, PT ;  /* 0x000000010300780c */ /* 0x002fc60003f46270 */
[----:B------:R-:W-:-:S10]  /*261f0*/  IMAD.IADD R2, R6, 0x1, R2 ;  /* 0x0000000106027824 */ /* 0x000fd400078e0202 */
[----:B------:R-:W-:Y:S05]  /*26200*/  @!P2 BRA `(.L_x_1714) ;  /* 0x000000000048a947 */ /* 0x000fea0003800000 */
        /* <DEDUP_REMOVED lines=11> */
.L_x_1716:
[----:B------:R-:W-:-:S13]  /*262c0*/  ISETP.NE.AND P0, PT, R3, 0x1, PT ;  /* 0x000000010300780c */ /* 0x000fda0003f05270 */
[----:B------:R-:W1:Y:S02]  /*262d0*/  @P0 LDC.64 R4, c[0x0][0x9e8] ;  /* 0x00027a00ff040b82 */ /* 0x000e640000000a00 */
[----:B-1----:R-:W-:-:S05]  /*262e0*/  @P0 IMAD.HI.U32 R4, R0, R4, RZ ;  /* 0x0000000400040227 */ /* 0x002fca00078e00ff */
[----:B------:R-:W-:-:S07]  /*262f0*/  @P0 SHF.R.U32.HI R0, RZ, R5, R4 ;  /* 0x00000005ff000219 */ /* 0x000fce0000011604 */
.L_x_1717:
[----:B------:R-:W-:Y:S05]  /*26300*/  BSYNC B0 ;  /* 0x0000000000007941 */ /* 0x000fea0003800000 */
.L_x_1715:
[----:B------:R-:W-:-:S05]  /*26310*/  IMAD R0, R0, R3, R3 ;  /* 0x0000000300007224 */ /* 0x000fca00078e0203 */
[----:B------:R-:W-:-:S07]  /*26320*/  VIMNMX R2, R2, R0, PT ;  /* 0x0000000002027248 */ /* 0x000fce0003fe0100 */
.L_x_1714:
[----:B------:R-:W-:Y:S01]  /*26330*/  VIADD R2, R2, 0x3f ;  /* 0x0000003f02027836 */ /* 0x000fe20000000000 */
[----:B------:R-:W1:Y:S01]  /*26340*/  @P1 LDC R4, c[0x0][0x450] ;  /* 0x00011400ff041b82 */ /* 0x000e620000000800 */
[----:B------:R-:W-:Y:S01]  /*26350*/  IMAD.MOV.U32 R0, RZ, RZ, R7 ;  /* 0x000000ffff007224 */ /* 0x000fe200078e0007 */
[----:B------:R-:W-:Y:S02]  /*26360*/  ULDC UR4, c[0x0][0x9dc] ;  /* 0x0002770000047ab9 */ /* 0x000fe40000000800 */
[----:B------:R-:W-:-:S04]  /*26370*/  SHF.R.S32.HI R6, RZ, 0x1f, R2 ;  /* 0x0000001fff067819 */ /* 0x000fc80000011402 */
[----:B------:R-:W-:Y:S02]  /*26380*/  LEA.HI R6, R6, R2, RZ, 0x6 ;  /* 0x0000000206067211 */ /* 0x000fe400078f30ff */
[----:B------:R-:W2:Y:S02]  /*26390*/  @P1 LDC R2, c[0x0][0x44c] ;  /* 0x00011300ff021b82 */ /* 0x000ea40000000800 */
[----:B------:R-:W-:-:S04]  /*263a0*/  SHF.R.S32.HI R6, RZ, 0x6, R6 ;  /* 0x00000006ff067819 */ /* 0x000fc80000011406 */
[----:B------:R-:W-:Y:S01]  /*263b0*/  VIMNMX R6, R21, R6, PT ;  /* 0x0000000615067248 */ /* 0x000fe20003fe0100 */
[----:B--2---:R-:W-:-:S05]  /*263c0*/  @P1 IMAD.HI.U32 R2, R7, R2, RZ ;  /* 0x0000000207021227 */ /* 0x004fca00078e00ff */
        /* <DEDUP_REMOVED lines=14> */
.L_x_1720:
[----:B------:R-:W-:-:S13]  /*264b0*/  ISETP.NE.AND P0, PT, R3, 0x1, PT ;  /* 0x000000010300780c */ /* 0x000fda0003f05270 */
[----:B------:R-:W1:Y:S02]  /*264c0*/  @P0 LDC.64 R4, c[0x0][0x9e8] ;  /* 0x00027a00ff040b82 */ /* 0x000e640000000a00 */
[----:B-1----:R-:W-:-:S05]  /*264d0*/  @P0 IMAD.HI.U32 R4, R0, R4, RZ ;  /* 0x0000000400040227 */ /* 0x002fca00078e00ff */
[----:B------:R-:W-:-:S07]  /*264e0*/  @P0 SHF.R.U32.HI R0, RZ, R5, R4 ;  /* 0x00000005ff000219 */ /* 0x000fce0000011604 */
.L_x_1721:
[----:B------:R-:W-:Y:S05]  /*264f0*/  BSYNC B0 ;  /* 0x0000000000007941 */ /* 0x000fea0003800000 */
.L_x_1719:
[----:B------:R-:W-:-:S05]  /*26500*/  IMAD R0, R0, R3, RZ ;  /* 0x0000000300007224 */ /* 0x000fca00078e02ff */
[----:B------:R-:W-:-:S07]  /*26510*/  VIMNMX R2, R2, R0, !PT ;  /* 0x0000000002027248 */ /* 0x000fce0007fe0100 */
.L_x_1718:
[----:B------:R-:W-:Y:S01]  /*26520*/  ISETP.NE.AND P1, PT, R17, RZ, PT ;  /* 0x000000ff1100720c */ /* 0x000fe20003f25270 */
[----:B------:R-:W-:Y:S01]  /*26530*/  BSSY B0, `(.L_x_1722) ;  /* 0x0000025000007945 */ /* 0x000fe20003800000 */
[----:B------:R-:W-:Y:S01]  /*26540*/  SHF.R.S32.HI R4, RZ, 0x1f, R2 ;  /* 0x0000001fff047819 */ /* 0x000fe20000011402 */
[----:B------:R-:W-:-:S03]  /*26550*/  IMAD.MOV.U32 R0, RZ, RZ, RZ ;  /* 0x000000ffff007224 */ /* 0x000fc600078e00ff */
[----:B------:R-:W-:-:S04]  /*26560*/  LEA.HI R4, R4, R2, RZ, 0x6 ;  /* 0x0000000204047211 */ /* 0x000fc800078f30ff */
[----:B------:R-:W-:-:S03]  /*26570*/  SHF.R.S32.HI R4, RZ, 0x6, R4 ;  /* 0x00000006ff047819 */ /* 0x000fc60000011404 */
[----:B------:R-:W1:Y:S01]  /*26580*/  @!P1 LDC R17, c[0x0][0x9f0] ;  /* 0x00027c00ff119b82 */ /* 0x000e620000000800 */
[----:B------:R-:W-:-:S04]  /*26590*/  VIMNMX R4, RZ, R4, !PT ;  /* 0x00000004ff047248 */ /* 0x000fc80007fe0100 */
[----:B------:R-:W-:-:S13]  /*265a0*/  ISETP.GT.AND P0, PT, R6, R4, PT ;  /* 0x000000040600720c */ /* 0x000fda0003f04270 */
[----:B------:R-:W-:Y:S05]  /*265b0*/  @!P0 BRA `(.L_x_1723) ;  /* 0x0000000000708947 */ /* 0x000fea0003800000 */
[----:B-1----:R-:W-:-:S04]  /*265c0*/  IABS R0, R17 ;  /* 0x0000001100007213 */ /* 0x002fc80000000000 */
[----:B------:R-:W1:Y:S08]  /*265d0*/  I2F.RP R2, R0 ;  /* 0x0000000000027306 */ /* 0x000e700000209400 */
[----:B-1----:R-:W1:Y:S02]  /*265e0*/  MUFU.RCP R2, R2 ;  /* 0x0000000200027308 */ /* 0x002e640000001000 */
[----:B-1----:R-:W-:-:S06]  /*265f0*/  VIADD R2, R2, 0xffffffe ;  /* 0x0ffffffe02027836 */ /* 0x002fcc0000000000 */
[----:B------:R-:W1:Y:S02]  /*26600*/  F2I.FTZ.U32.TRUNC.NTZ R3, R2 ;  /* 0x0000000200037305 */ /* 0x000e64000021f000 */
[----:B-1----:R-:W-:-:S04]  /*26610*/  IMAD.MOV R2, RZ, RZ, -R3 ;  /* 0x000000ffff027224 */ /* 0x002fc800078e0a03 */
[----:B------:R-:W-:Y:S02]  /*26620*/  IMAD R5, R2, R0, RZ ;  /* 0x0000000002057224 */ /* 0x000fe400078e02ff */
[----:B------:R-:W-:-:S04]  /*26630*/  IMAD.MOV.U32 R2, RZ, RZ, RZ ;  /* 0x000000ffff027224 */ /* 0x000fc800078e00ff */
[----:B------:R-:W-:Y:S01]  /*26640*/  IMAD.HI.U32 R8, R3, R5, R2 ;  /* 0x0000000503087227 */ /* 0x000fe200078e0002 */
[----:B------:R-:W-:Y:S02]  /*26650*/  IADD3 R5, R17, -0x1, R6 ;  /* 0xffffffff11057810 */ /* 0x000fe40007ffe006 */
[----:B------:R-:W-:-:S03]  /*26660*/  IABS R2, R17 ;  /* 0x0000001100027213 */ /* 0x000fc60000000000 */
[----:B------:R-:W-:Y:S02]  /*26670*/  IMAD.IADD R5, R5, 0x1, -R4 ;  /* 0x0000000105057824 */ /* 0x000fe400078e0a04 */
[----:B------:R-:W-:-:S03]  /*26680*/  IMAD.MOV R2, RZ, RZ, -R2 ;  /* 0x000000ffff027224 */ /* 0x000fc600078e0a02 */
[----:B------:R-:W-:Y:S01]  /*26690*/  IABS R3, R5 ;  /* 0x0000000500037213 */ /* 0x000fe20000000000 */
[----:B------:R-:W-:Y:S01]  /*266a0*/  IMAD.MOV.U32 R7, RZ, RZ, R2 ;  /* 0x000000ffff077224 */ /* 0x000fe200078e0002 */
        /* <DEDUP_REMOVED lines=13> */
.L_x_1723:
[----:B------:R-:W-:Y:S05]  /*26780*/  BSYNC B0 ;  /* 0x0000000000007941 */ /* 0x000fea0003800000 */
.L_x_1722:
[----:B------:R-:W2:Y:S02]  /*26790*/  LDL.LU R2, [R1+0x18] ;  /* 0x0000180001027983 */ /* 0x000ea40000300800 */
[----:B--2---:R-:W-:-:S05]  /*267a0*/  IMAD R3, R2, R0, R4 ;  /* 0x0000000002037224 */ /* 0x004fca00078e0204 */
[----:B------:R-:W-:Y:S01]  /*267b0*/  VIADDMNMX R2, R3, R0, R6, PT ;  /* 0x0000000003027246 */ /* 0x000fe20003800106 */
[----:B------:R2:W-:Y:S03]  /*267c0*/  STL [R1+0x2c], R3 ;  /* 0x00002c0301007387 */ /* 0x0005e60000100800 */
[----:B------:R-:W-:Y:S01]  /*267d0*/  ISETP.GT.AND P0, PT, R2, R3, PT ;  /* 0x000000030200720c */ /* 0x000fe20003f04270 */
[----:B------:R2:W-:-:S12]  /*267e0*/  STL [R1+0x4c], R2 ;  /* 0x00004c0201007387 */ /* 0x0005d80000100800 */
[----:B--2---:R-:W-:Y:S05]  /*267f0*/  @P0 BRA `(.L_x_1724) ;  /* 0x0000000000480947 */ /* 0x004fea0003800000 */
[----:B------:R-:W2:Y:S02]  /*26800*/  S2R R2, SR_TID.X ;  /* 0x0000000000027919 */ /* 0x000ea40000002100 */
[----:B--2---:R-:W-:-:S04]  /*26810*/  LOP3.LUT R2, R2, 0x7f, RZ, 0xc0, !PT ;  /* 0x0000007f02027812 */ /* 0x004fc800078ec0ff */
[----:B------:R-:W-:-:S13]  /*26820*/  ISETP.NE.AND P0, PT, R2, RZ, PT ;  /* 0x000000ff0200720c */ /* 0x000fda0003f05270 */
[----:B------:R-:W-:Y:S05]  /*26830*/  @P0 BRA `(.L_x_1725) ;  /* 0x00000034006c0947 */ /* 0x000fea0003800000 */
[----:B------:R-:W2:Y:S01]  /*26840*/  S2R R2, SR_LANEID ;  /* 0x0000000000027919 */ /* 0x000ea20000000000 */
[----:B------:R-:W-:Y:S01]  /*26850*/  VOTEU.ANY UR4, UPT, PT ;  /* 0x0000000000047886 */ /* 0x000fe200038e0100 */
[----:B------:R-:W3:Y:S01]  /*26860*/  LDC.64 R4, c[0x0][0xc60] ;  /* 0x00031800ff047b82 */ /* 0x000ee20000000a00 */
[----:B------:R-:W2:Y:S02]  /*26870*/  FLO.U32 R0, UR4 ;  /* 0x0000000400007d00 */ /* 0x000ea400080e0000 */
[----:B--2---:R-:W-:-:S06]  /*26880*/  ISETP.EQ.U32.AND P0, PT, R0, R2, PT ;  /* 0x000000020000720c */ /* 0x004fcc0003f02070 */
[----:B------:R-:W3:Y:S07]  /*26890*/  POPC R2, UR4 ;  /* 0x0000000400027d09 */ /* 0x000eee0008000000 */
[----:B---3--:R-:W2:Y:S04]  /*268a0*/  @P0 ATOMG.E.ADD.STRONG.GPU PT, R2, desc[UR46][R4.64], R2 ;  /* 0x00000002040209a8 */ /* 0x008ea800081ee1ee */
[----:B--2---:R2:W3:Y:S02]  /*268b0*/  SHFL.IDX PT, R2, R2, R0, 0x1f ;  /* 0x00001f0002027589 */ /* 0x0044e400000e0000 */
[----:B--2---:R-:W2:Y:S02]  /*268c0*/  S2R R0, SR_LTMASK ;  /* 0x0000000000007919 */ /* 0x004ea40000003900 */
[----:B--2---:R-:W-:-:S06]  /*268d0*/  LOP3.LUT R0, R0, UR4, RZ, 0xc0, !PT ;  /* 0x0000000400007c12 */ /* 0x004fcc000f8ec0ff */
[----:B------:R-:W3:Y:S02]  /*268e0*/  POPC R0, R0 ;  /* 0x0000000000007309 */ /* 0x000ee40000000000 */
[----:B---3--:R-:W-:-:S05]  /*268f0*/  IADD3 R0, R2, UR37, R0 ;  /* 0x0000002502007c10 */ /* 0x008fca000fffe000 */
[----:B------:R2:W-:Y:S01]  /*26900*/  STL [R1+0x10], R0 ;  /* 0x0000100001007387 */ /* 0x0005e20000100800 */
[----:B------:R-:W-:Y:S05]  /*26910*/  BRA `(.L_x_1725) ;  /* 0x0000003400347947 */ /* 0x000fea0003800000 */
.L_x_1724:
        /* <DEDUP_REMOVED lines=19> */
[----:B012---:R-:W-:Y:S05]  /*26a50*/  CALL.ABS.NOINC R2 ;  /* 0x0000000002007343 */ /* 0x007fea0003c00000 */
.L_x_1727:
[----:B------:R-:W-:Y:S05]  /*26a60*/  BSYNC B6 ;  /* 0x0000000000067941 */ /* 0x000fea0003800000 */
.L_x_1726:
[----:B-1----:R-:W2:Y:S01]  /*26a70*/  LDL.LU R17, [R1] ;  /* 0x0000000001117983 */ /* 0x002ea20000300800 */
[----:B------:R-:W-:Y:S01]  /*26a80*/  VIADD R0, R18, 0x10000 ;  /* 0x0001000012007836 */ /* 0x000fe20000000000 */
[----:B------:R-:W-:Y:S04]  /*26a90*/  BSSY B6, `(.L_x_1728) ;  /* 0x0000016000067945 */ /* 0x000fe80003800000 */
[----:B------:R-:W-:Y:S02]  /*26aa0*/  LOP3.LUT P0, RZ, R0, 0x3ff, RZ, 0xc0, !PT ;  /* 0x000003ff00ff7812 */ /* 0x000fe4000780c0ff */
[----:B--2---:R-:W-:-:S11]  /*26ab0*/  LOP3.LUT R17, R17, 0xfffffffe, RZ, 0xc0, !PT ;  /* 0xfffffffe11117812 */ /* 0x004fd600078ec0ff */
[----:B------:R-:W-:-:S05]  /*26ac0*/  @P0 LOP3.LUT R17, R17, 0x1, RZ, 0xfc, !PT ;  /* 0x0000000111110812 */ /* 0x000fca00078efcff */
[----:B------:R1:W-:Y:S01]  /*26ad0*/  STL [R1], R17 ;  /* 0x0000001101007387 */ /* 0x0003e20000100800 */
        /* <DEDUP_REMOVED lines=17> */
.L_x_1729:
[----:B------:R-:W-:Y:S05]  /*26bf0*/  BSYNC B6 ;  /* 0x0000000000067941 */ /* 0x000fea0003800000 */
.L_x_1728:
        /* <DEDUP_REMOVED lines=20> */
.L_x_1731:
[----:B------:R-:W-:Y:S05]  /*26d40*/  BSYNC B6 ;  /* 0x0000000000067941 */ /* 0x000fea0003800000 */
.L_x_1730:
        /* <DEDUP_REMOVED lines=19> */
.L_x_1733:
[----:B------:R-:W-:Y:S05]  /*26e80*/  BSYNC B6 ;  /* 0x0000000000067941 */ /* 0x000fea0003800000 */
.L_x_1732:
[----:B-1----:R-:W2:Y:S01]  /*26e90*/  LDL R17, [R1+0x1c] ;  /* 0x00001c0001117983 */ /* 0x002ea20000100800 */
[----:B------:R-:W-:Y:S02]  /*26ea0*/  ULDC.64 UR4, c[0x0][0x9f8] ;  /* 0x00027e0000047ab9 */ /* 0x000fe40000000a00 */
[----:B------:R-:W-:-:S04]  /*26eb0*/  ISETP.NE.U32.AND P0, PT, RZ, UR4, PT ;  /* 0x00000004ff007c0c */ /* 0x000fc8000bf05070 */
[----:B------:R-:W-:Y:S01]  /*26ec0*/  ISETP.NE.AND.EX P0, PT, RZ, UR5, PT, P0 ;  /* 0x00000005ff007c0c */ /* 0x000fe2000bf05300 */
[----:B------:R-:W-:-:S12]  /*26ed0*/  ULDC.64 UR4, c[0x0][0xa08] ;  /* 0x0002820000047ab9 */ /* 0x000fd80000000a00 */
[----:B------:R-:W1:Y:S01]  /*26ee0*/  @P0 LDC.64 R2, c[0x0][0x9f8] ;  /* 0x00027e00ff020b82 */ /* 0x000e620000000a00 */
[----:B--2---:R-:W-:Y:S02]  /*26ef0*/  IMAD.MOV.U32 R9, RZ, RZ, R17 ;  /* 0x000000ffff097224 */ /* 0x004fe400078e0011 */
[----:B-1----:R-:W-:-:S05]  /*26f00*/  @P0 IMAD.WIDE R2, R17, 0x4, R2 ;  /* 0x0000000411020825 */ /* 0x002fca00078e0202 */
[----:B------:R1:W2:Y:S02]  /*26f10*/  @P0 LDG.E R9, desc[UR46][R2.64] ;  /* 0x0000002e02090981 */ /* 0x0002a4000c1e1900 */
[----:B-1----:R-:W1:Y:S02]  /*26f20*/  LDC.64 R2, c[0x0][0x418] ;  /* 0x00010600ff027b82 */ /* 0x002e640000000a00 */
[----:B-1----:R-:W-:Y:S01]  /*26f30*/  LOP3.LUT P0, RZ, R2, UR4, RZ, 0xfc, !PT ;  /* 0x0000000402ff7c12 */ /* 0x002fe2000f80fcff */
[----:B------:R-:W-:-:S03]  /*26f40*/  UMOV UR4, 0xffffffff ;  /* 0xffffffff00047882 */ /* 0x000fc60000000000 */
[----:B------:R-:W-:Y:S02]  /*26f50*/  LOP3.LUT P0, RZ, R3, UR5, RZ, 0xfc, P0 ;  /* 0x0000000503ff7c12 */ /* 0x000fe4000800fcff */
[----:B--2---:R-:W-:Y:S01]  /*26f60*/  SHF.R.S32.HI R10, RZ, 0x1f, R9 ;  /* 0x0000001fff0a7819 */ /* 0x004fe20000011409 */
[----:B------:R1:W-:Y:S01]  /*26f70*/  STL [R1+0x18], R9 ;  /* 0x0000180901007387 */ /* 0x0003e20000100800 */
[----:B------:R-:W-:-:S03]  /*26f80*/  SEL R17, R9, RZ, !P0 ;  /* 0x000000ff09117207 */ /* 0x000fc60004000000 */
[----:B------:R1:W-:Y:S01]  /*26f90*/  STL [R1+0x30], R10 ;  /* 0x0000300a01007387 */ /* 0x0003e20000100800 */
[----:B------:R-:W-:Y:S05]  /*26fa0*/  BRA.DIV UR4, `(.L_x_1734) ;  /* 0x000000a204c47947 */ /* 0x000fea000b800000 */
[----:B------:R-:W2:Y:S02]  /*26fb0*/  S2R R0, SR_TID.X ;  /* 0x0000000000007919 */ /* 0x000ea40000002100 */
[----:B--2---:R-:W-:-:S04]  /*26fc0*/  SHF.R.U32.HI R0, RZ, 0x5, R0 ;  /* 0x00000005ff007819 */ /* 0x004fc80000011600 */
[----:B------:R-:W-:-:S05]  /*26fd0*/  LOP3.LUT R0, R0, 0x3, RZ, 0xc0, !PT ;  /* 0x0000000300007812 */ /* 0x000fca00078ec0ff */
[----:B------:R2:W3:Y:S02]  /*26fe0*/  SHFL.IDX PT, R14, R0, RZ, 0x1f ;  /* 0x00001fff000e7589 */ /* 0x0004e400000e0000 */
.L_x_2040:
[----:B--2---:R-:W2:Y:S01]  /*26ff0*/  LDL.LU R0, [R1] ;  /* 0x0000000001007983 */ /* 0x004ea20000300800 */
[----:B------:R-:W-:Y:S02]  /*27000*/  PLOP3.LUT P1, PT, PT, PT, PT, 0x8, 0x0 ;  /* 0x000000000000781c */ /* 0x000fe40003f2e170 */
[----:B---3--:R-:W-:Y:S02]  /*27010*/  ISETP.NE.AND P0, PT, R14, RZ, PT ;  /* 0x000000ff0e00720c */ /* 0x008fe40003f05270 */
[----:B--2---:R-:W-:-:S09]  /*27020*/  LOP3.LUT R0, R0, 0xfffffffe, RZ, 0xc0, !PT ;  /* 0xfffffffe00007812 */ /* 0x004fd200078ec0ff */
[----:B------:R-:W-:-:S05]  /*27030*/  @P1 LOP3.LUT R0, R0, 0x1, RZ, 0xfc, !PT ;  /* 0x0000000100001812 */ /* 0x000fca00078efcff */
[----:B------:R2:W-:Y:S01]  /*27040*/  STL [R1], R0 ;  /* 0x0000000001007387 */ /* 0x0005e20000100800 */
[----:B------:R-:W-:Y:S05]  /*27050*/  @P0 BRA `(.L_x_1735) ;  /* 0x0000000400900947 */ /* 0x000fea0003800000 */
[----:B------:R-:W-:-:S03]  /*27060*/  UMOV UR4, 0xffffffff ;  /* 0xffffffff00047882 */ /* 0x000fc60000000000 */
[----:B------:R-:W-:Y:S05]  /*27070*/  BRA.DIV UR4, `(.L_x_1736) ;  /* 0x000000a204c47947 */ /* 0x000fea000b800000 */
[----:B------:R-:W-:-:S13]  /*27080*/  ELECT P6, URZ, PT ;  /* 0x00000000003f782f */ /* 0x000fda00038c0000 */
.L_x_2043:
[----:B------:R-:W-:Y:S05]  /*27090*/  @!P6 BRA `(.L_x_1735) ;  /* 0x000000040080e947 */ /* 0x000fea0003800000 */
[----:B--2---:R-:W2:Y:S01]  /*270a0*/  LDL R0, [R1+0x4c] ;  /* 0x00004c0001007983 */ /* 0x004ea20000100800 */
[----:B------:R-:W-:-:S04]  /*270b0*/  ISETP.NE.U32.AND P0, PT, R2, RZ, PT ;  /* 0x000000ff0200720c */ /* 0x000fc80003f05070 */
[----:B------:R-:W-:Y:S01]  /*270c0*/  ISETP.NE.AND.EX P0, PT, R3, RZ, PT, P0 ;  /* 0x000000ff0300720c */ /* 0x000fe20003f05300 */
[----:B--2---:R-:W-:-:S12]  /*270d0*/  VIADD R4, R0, 0xffffffff ;  /* 0xffffffff00047836 */ /* 0x004fd80000000000 */
[----:B------:R-:W-:Y:S05]  /*270e0*/  @!P0 BRA `(.L_x_1737) ;  /* 0x0000000000488947 */ /* 0x000fea0003800000 */
[----:B------:R-:W2:Y:S01]  /*270f0*/  LDC R8, c[0x0][0x43c] ;  /* 0x00010f00ff087b82 */ /* 0x000ea20000000800 */
[----:B------:R-:W-:Y:S01]  /*27100*/  IMAD.MOV.U32 R0, RZ, RZ, R4 ;  /* 0x000000ffff007224 */ /* 0x000fe200078e0004 */
[----:B------:R-:W-:Y:S01]  /*27110*/  ULDC.64 UR4, c[0x0][0x428] ;  /* 0x00010a0000047ab9 */ /* 0x000fe20000000a00 */
[----:B--2---:R-:W-:-:S13]  /*27120*/  ISETP.NE.AND P0, PT, R8, 0x1, PT ;  /* 0x000000010800780c */ /* 0x004fda0003f05270 */
[----:B------:R-:W2:Y:S02]  /*27130*/  @P0 LDC.64 R6, c[0x0][0x440] ;  /* 0x00011000ff060b82 */ /* 0x000ea40000000a00 */
[----:B--2---:R-:W-:-:S05]  /*27140*/  @P0 IMAD.HI.U32 R6, R4, R6, RZ ;  /* 0x0000000604060227 */ /* 0x004fca00078e00ff */
        /* <DEDUP_REMOVED lines=12> */
.L_x_1737:
[----:B------:R-:W3:Y:S04]  /*27210*/  LDL R0, [R1+0x8] ;  /* 0x0000080001007983 */ /* 0x000ee80000100800 */
[----:B--2---:R-:W2:Y:S01]  /*27220*/  LDL R2, [R1+0x24] ;  /* 0x0000240001027983 */ /* 0x004ea20000100800 */
[----:B-1----:R-:W1:Y:S02]  /*27230*/  S2R R9, SR_TID.X ;  /* 0x0000000000097919 */ /* 0x002e640000002100 */
[----:B-1----:R-:W-:-:S04]  /*27240*/  LOP3.LUT R9, R9, 0x7f, RZ, 0xc0, !PT ;  /* 0x0000007f09097812 */ /* 0x002fc800078ec0ff */
[----:B------:R-:W-:Y:S01]  /*27250*/  ISETP.NE.AND P1, PT, R9, RZ, PT ;  /* 0x000000ff0900720c */ /* 0x000fe20003f25270 */
[----:B---3--:R-:W-:Y:S01]  /*27260*/  IMAD R0, R0, 0x8, R18 ;  /* 0x0000000800007824 */ /* 0x008fe200078e0212 */
[----:B--2---:R-:W-:-:S04]  /*27270*/  SHF.L.U32 R3, R2, 0x1f, RZ ;  /* 0x0000001f02037819 */ /* 0x004fc800000006ff */
[----:B------:R-:W1:Y:S02]  /*27280*/  SYNCS.PHASECHK.TRANS64.TRYWAIT P0, [R0+URZ+0x28480], R3 ;  /* 0x02848003000075a7 */ /* 0x000e64000800017f */
[----:B-1----:R-:W-:Y:S05]  /*27290*/  @!P0 BRA `(.L_x_1738) ;  /* 0x000000a0005c8947 */ /* 0x002fea0003800000 */
.L_x_2044:
        /* <DEDUP_REMOVED lines=8> */
.L_x_1739:
        /* <DEDUP_REMOVED lines=19> */
[----:B--2---:R-:W-:Y:S01]  /*27450*/  UMOV UR8, UR14 ;  /* 0x0000000e00087c82 */ /* 0x004fe20008000000 */
[----:B------:R-:W-:Y:S02]  /*27460*/  UMOV UR10, UR15 ;  /* 0x0000000f000a7c82 */ /* 0x000fe40008000000 */
[----:B------:R2:W-:Y:S01]  /*27470*/  UTMALDG.4D [UR8], [UR4], desc[UR6] ;  /* 0x00000608040075b4 */ /* 0x0005e20008019000 */
[----:B------:R-:W3:Y:S02]  /*27480*/  SYNCS.PHASECHK.TRANS64.TRYWAIT P0, [R0+URZ+0x28440], R3 ;  /* 0x02844003000075a7 */ /* 0x000ee4000800017f */
[----:B--23--:R-:W-:Y:S05]  /*27490*/  @!P0 BRA `(.L_x_1740) ;  /* 0x0000009c00f08947 */ /* 0x00cfea0003800000 */
.L_x_2045:
[----:B------:R-:W-:Y:S05]  /*274a0*/  @P1 BRA `(.L_x_1741) ;  /* 0x00000000001c1947 */ /* 0x000fea0003800000 */
[----:B------:R-:W3:Y:S01]  /*274b0*/  S2R R5, SR_TID.X ;  /* 0x0000000000057919 */ /* 0x000ee20000002100 */
[----:B-12---:R-:W-:-:S04]  /*274c0*/  IMAD.MOV.U32 R3, RZ, RZ, 0x4000 ;  /* 0x00004000ff037424 */ /* 0x006fc800078e00ff */
[----:B------:R4:W-:Y:S01]  /*274d0*/  SYNCS.ARRIVE.TRANS64 RZ, [R0+URZ+0x28430], R3 ;  /* 0x0284300300ff79a7 */ /* 0x0009e2000800003f */
[----:B---3--:R-:W-:-:S04]  /*274e0*/  LOP3.LUT R5, R5, 0x1f, RZ, 0xc0, !PT ;  /* 0x0000001f05057812 */ /* 0x008fc800078ec0ff */
[----:B------:R-:W-:-:S13]  /*274f0*/  ISETP.NE.AND P0, PT, R5, RZ, PT ;  /* 0x000000ff0500720c */ /* 0x000fda0003f05270 */
[----:B----4-:R-:W-:Y:S05]  /*27500*/  @!P0 BRA `(.L_x_1741) ;  /* 0x0000000000048947 */ /* 0x010fea0003800000 */
[----:B------:R-:W-:Y:S01]  /*27510*/  BPT.TRAP 0x1 ;  /* 0x000000040000795c */ /* 0x000fe20000300000 */
.L_x_1741:
[----:B-12---:R-:W2:Y:S01]  /*27520*/  LDL.LU R3, [R1] ;  /* 0x0000000001037983 */ /* 0x006ea20000300800 */
        /* <DEDUP_REMOVED lines=16> */
[----:B-1----:R-:W-:Y:S01]  /*27630*/  UMOV UR8, UR14 ;  /* 0x0000000e00087c82 */ /* 0x002fe20008000000 */
[----:B------:R-:W-:Y:S02]  /*27640*/  UMOV UR10, UR15 ;  /* 0x0000000f000a7c82 */ /* 0x000fe40008000000 */
[----:B------:R3:W-:Y:S01]  /*27650*/  UTMALDG.4D [UR8], [UR4], desc[UR6] ;  /* 0x00000608040075b4 */ /* 0x0007e20008019000 */
[----:B--2---:R-:W-:-:S04]  /*27660*/  LOP3.LUT R3, R3, 0xfffffffe, RZ, 0xc0, !PT ;  /* 0xfffffffe03037812 */ /* 0x004fc800078ec0ff */
[----:B------:R-:W-:-:S05]  /*27670*/  @P0 LOP3.LUT R3, R3, 0x1, RZ, 0xfc, !PT ;  /* 0x0000000103030812 */ /* 0x000fca00078efcff */
[----:B------:R3:W-:Y:S01]  /*27680*/  STL [R1], R3 ;  /* 0x0000000301007387 */ /* 0x0007e20000100800 */
[----:B------:R-:W-:Y:S01]  /*27690*/  NOP ;  /* 0x0000000000007918 */ /* 0x000fe20000000000 */
.L_x_1735:
[----:B---3--:R-:W2:Y:S01]  /*276a0*/  LDL.LU R3, [R1+0x50] ;  /* 0x0000500001037983 */ /* 0x008ea20000300800 */
[----:B------:R-:W-:Y:S05]  /*276b0*/  WARPSYNC.ALL ;  /* 0x0000000000007948 */ /* 0x000fea0003800000 */
[----:B------:R-:W-:Y:S01]  /*276c0*/  ULDC.64 UR4, c[0x0][0x298] ;  /* 0x0000a60000047ab9 */ /* 0x000fe20000000a00 */
[----:B------:R-:W-:Y:S01]  /*276d0*/  BSSY B6, `(.L_x_1742) ;  /* 0x000001c000067945 */ /* 0x000fe20003800000 */
[----:B------:R-:W-:Y:S01]  /*276e0*/  BAR.SYNC.DEFER_BLOCKING 0x8, 0x180 ;  /* 0x0206000000007b1d */ /* 0x000fe20000010000 */
[----:B--2---:R-:W-:Y:S01]  /*276f0*/  SHF.R.S32.HI R0, RZ, 0x1f, R3 ;  /* 0x0000001fff007819 */ /* 0x004fe20000011403 */
[----:B------:R-:W-:-:S04]  /*27700*/  IMAD.WIDE.U32 R4, R3, UR4, RZ ;  /* 0x0000000403047c25 */ /* 0x000fc8000f8e00ff */
[----:B------:R-:W-:Y:S01]  /*27710*/  IMAD R2, R0, UR4, RZ ;  /* 0x0000000400027c24 */ /* 0x000fe2000f8e02ff */
[----:B------:R2:W-:Y:S01]  /*27720*/  STL.64 [R1+0x50], R4 ;  /* 0x0000500401007387 */ /* 0x0005e20000100a00 */
[----:B------:R-:W-:Y:S02]  /*27730*/  VIADD R0, R18, 0x18000 ;  /* 0x0001800012007836 */ /* 0x000fe40000000000 */
[----:B------:R-:W-:-:S03]  /*27740*/  IMAD R2, R3, UR5, R2 ;  /* 0x0000000503027c24 */ /* 0x000fc6000f8e0202 */
[----:B------:R-:W-:Y:S01]  /*27750*/  LOP3.LUT P0, RZ, R0, 0x3ff, RZ, 0xc0, !PT ;  /* 0x000003ff00ff7812 */ /* 0x000fe2000780c0ff */
[----:B------:R-:W-:-:S05]  /*27760*/  IMAD.IADD R0, R5, 0x1, R2 ;  /* 0x0000000105007824 */ /* 0x000fca00078e0202 */
[----:B------:R2:W-:Y:S07]  /*27770*/  STL [R1+0x58], R0 ;  /* 0x0000580001007387 */ /* 0x0005ee0000100800 */
[----:B------:R-:W-:Y:S05]  /*27780*/  @!P0 BRA `(.L_x_1743) ;  /* 0x0000000000408947 */ /* 0x000fea0003800000 */
[----:B------:R-:W-:Y:S01]  /*27790*/  MOV R2, 0x0 ;  /* 0x0000000000027802 */ /* 0x000fe20000000f00 */
[----:B------:R-:W-:Y:S01]  /*277a0*/  ULDC.64 UR4, c[0x4][0x198] ;  /* 0x0100660000047ab9 */ /* 0x000fe20000000a00 */
[----:B------:R-:W-:Y:S01]  /*277b0*/  ULDC.64 UR6, c[0x4][0x1a0] ;  /* 0x0100680000067ab9 */ /* 0x000fe20000000a00 */
[----:B------:R-:W-:Y:S01]  /*277c0*/  ULDC.64 UR8, c[0x4][0x108] ;  /* 0x0100420000087ab9 */ /* 0x000fe20000000a00 */
[----:B--2---:R-:W-:Y:S02]  /*277d0*/  IMAD.U32 R4, RZ, RZ, UR4 ;  /* 0x00000004ff047e24 */ /* 0x004fe4000f8e00ff */
[----:B------:R-:W2:Y:S01]  /*277e0*/  LDC.64 R2, c[0x4][R2] ;  /* 0x0100000002027b82 */ /* 0x000ea20000000a00 */
[----:B------:R-:W-:Y:S02]  /*277f0*/  IMAD.U32 R5, RZ, RZ, UR5 ;  /* 0x00000005ff057e24 */ /* 0x000fe4000f8e00ff */
[----:B------:R-:W-:Y:S02]  /*27800*/  IMAD.U32 R6, RZ, RZ, UR6 ;  /* 0x00000006ff067e24 */ /* 0x000fe4000f8e00ff */
[----:B------:R-:W-:-:S02]  /*27810*/  IMAD.U32 R7, RZ, RZ, UR7 ;  /* 0x00000007ff077e24 */ /* 0x000fc4000f8e00ff */
[----:B-1----:R-:W-:Y:S02]  /*27820*/  IMAD.U32 R10, RZ, RZ, UR8 ;  /* 0x00000008ff0a7e24 */ /* 0x002fe4000f8e00ff */
[----:B------:R-:W-:Y:S02]  /*27830*/  IMAD.U32 R11, RZ, RZ, UR9 ;  /* 0x00000009ff0b7e24 */ /* 0x000fe4000f8e00ff */
[----:B------:R-:W-:Y:S02]  /*27840*/  IMAD.MOV.U32 R8, RZ, RZ, 0x70 ;  /* 0x00000070ff087424 */ /* 0x000fe400078e00ff */
[----:B------:R-:W-:Y:S02]  /*27850*/  IMAD.MOV.U32 R12, RZ, RZ, 0x1 ;  /* 0x00000001ff0c7424 */ /* 0x000fe400078e00ff */
[----:B------:R-:W-:-:S07]  /*27860*/  IMAD.MOV.U32 R13, RZ, RZ, RZ ;  /* 0x000000ffff0d7224 */ /* 0x000fce00078e00ff */
[----:B------:R-:W-:-:S07]  /*27870*/  LEPC R20, `(.L_x_1743) ;  /* 0x000000001014794e */ /* 0x000fce0000000000 */
[----:B0-2---:R-:W-:Y:S05]  /*27880*/  CALL.ABS.NOINC R2 ;  /* 0x0000000002007343 */ /* 0x005fea0003c00000 */
.L_x_1743:
[----:B------:R-:W-:Y:S05]  /*27890*/  BSYNC B6 ;  /* 0x0000000000067941 */ /* 0x000fea0003800000 */
.L_x_1742:
[----:B--2---:R-:W2:Y:S01]  /*278a0*/  LDL.LU R0, [R1+0x58] ;  /* 0x0000580001007983 */ /* 0x004ea20000300800 */
[----:B------:R-:W-:Y:S01]  /*278b0*/  ULDC.64 UR6, c[0x0][0xa00] ;  /* 0x0002800000067ab9 */ /* 0x000fe20000000a00 */
[----:B------:R-:W3:Y:S01]  /*278c0*/  LDC R7, c[0x0][0x448] ;  /* 0x00011200ff077b82 */ /* 0x000ee20000000800 */
[----:B------:R-:W-:Y:S01]  /*278d0*/  ULDC.64 UR4, c[0x0][0x2d8] ;  /* 0x0000b60000047ab9 */ /* 0x000fe20000000a00 */
[----:B------:R-:W2:Y:S04]  /*278e0*/  LDL.LU.64 R2, [R1+0x50] ;  /* 0x0000500001027983 */ /* 0x000ea80000300a00 */
[----:B------:R-:W4:Y:S04]  /*278f0*/  LDL R6, [R1+0x1c] ;  /* 0x00001c0001067983 */ /* 0x000f280000100800 */
[----:B------:R-:W3:Y:S01]  /*27900*/  LDL R8, [R1+0x14] ;  /* 0x0000140001087983 */ /* 0x000ee20000100800 */
[----:B------:R-:W-:-:S04]  /*27910*/  ISETP.NE.U32.AND P0, PT, RZ, UR6, PT ;  /* 0x00000006ff007c0c */ /* 0x000fc8000bf05070 */
[----:B------:R-:W-:Y:S01]  /*27920*/  ISETP.NE.AND.EX P0, PT, RZ, UR7, PT, P0 ;  /* 0x00000007ff007c0c */ /* 0x000fe2000bf05300 */
[----:B------:R-:W0:Y:S01]  /*27930*/  S2R R5, SR_TID.X ;  /* 0x0000000000057919 */ /* 0x000e220000002100 */
[----:B------:R-:W-:Y:S01]  /*27940*/  ULDC.64 UR6, c[0x0][0x280] ;  /* 0x0000a00000067ab9 */ /* 0x000fe20000000a00 */
[----:B0-----:R-:W-:-:S04]  /*27950*/  LOP3.LUT R5, R5, 0x7f, RZ, 0xc0, !PT ;  /* 0x0000007f05057812 */ /* 0x001fc800078ec0ff */
[----:B------:R-:W-:Y:S01]  /*27960*/  SHF.R.U32.HI R5, RZ, 0x3, R5 ;  /* 0x00000003ff057819 */ /* 0x000fe20000011605 */
[----:B--2---:R-:W-:Y:S01]  /*27970*/  IMAD.MOV.U32 R3, RZ, RZ, R0 ;  /* 0x000000ffff037224 */ /* 0x004fe200078e0000 */
[----:B----4-:R-:W-:-:S04]  /*27980*/  SHF.R.S32.HI R0, RZ, 0x1f, R6 ;  /* 0x0000001fff007819 */ /* 0x010fc80000011406 */
[----:B------:R-:W-:Y:S02]  /*27990*/  SEL R4, R0, RZ, !P0 ;  /* 0x000000ff00047207 */ /* 0x000fe40004000000 */
[----:B------:R-:W-:Y:S02]  /*279a0*/  SEL R0, R6, RZ, !P0 ;  /* 0x000000ff06007207 */ /* 0x000fe40004000000 */
[----:B------:R-:W1:Y:S01]  /*279b0*/  S2R R6, SR_TID.X ;  /* 0x0000000000067919 */ /* 0x000e620000002100 */
[----:B---3--:R-:W-:Y:S01]  /*279c0*/  ISETP.NE.AND P0, PT, R7, 0x1, PT ;  /* 0x000000010700780c */ /* 0x008fe20003f05270 */
[----:B------:R-:W-:-:S04]  /*279d0*/  IMAD.WIDE.U32 R2, R16, UR4, R2 ;  /* 0x0000000410027c25 */ /* 0x000fc8000f8e0002 */
[----:B------:R-:W-:Y:S01]  /*279e0*/  IMAD R3, R16, UR5, R3 ;  /* 0x0000000510037c24 */ /* 0x000fe2000f8e0203 */
[----:B------:R-:W-:Y:S02]  /*279f0*/  ULDC.64 UR4, c[0x0][0x2e0] ;  /* 0x0000b80000047ab9 */ /* 0x000fe40000000a00 */
[----:B------:R-:W-:Y:S02]  /*27a00*/  IMAD R4, R4, UR4, RZ ;  /* 0x0000000404047c24 */ /* 0x000fe4000f8e02ff */
[----:B------:R-:W-:-:S04]  /*27a10*/  IMAD.WIDE.U32 R2, R0, UR4, R2 ;  /* 0x0000000400027c25 */ /* 0x000fc8000f8e0002 */
[----:B-1----:R-:W-:Y:S02]  /*27a20*/  IMAD.SHL.U32 R9, R6, 0x10, RZ ;  /* 0x0000001006097824 */ /* 0x002fe400078e00ff */
[----:B------:R-:W0:Y:S03]  /*27a30*/  @P0 LDC R6, c[0x0][0x450] ;  /* 0x00011400ff060b82 */ /* 0x000e260000000800 */
[----:B------:R-:W-:-:S05]  /*27a40*/  LOP3.LUT R9, R5, 0x70, R9, 0xf8, !PT ;  /* 0x0000007005097812 */ /* 0x000fca00078ef809 */
[----:B------:R-:W1:Y:S01]  /*27a50*/  @P0 LDC R5, c[0x0][0x44c] ;  /* 0x00011300ff050b82 */ /* 0x000e620000000800 */
[----:B------:R-:W-:Y:S01]  /*27a60*/  IMAD R0, R0, UR5, R4 ;  /* 0x0000000500007c24 */ /* 0x000fe2000f8e0204 */
[----:B------:R-:W-:Y:S01]  /*27a70*/  ULDC.64 UR4, c[0x0][0x2d0] ;  /* 0x0000b40000047ab9 */ /* 0x000fe20000000a00 */
[----:B------:R-:W-:Y:S02]  /*27a80*/  IMAD.IADD R4, R9, 0x1, R8 ;  /* 0x0000000109047824 */ /* 0x000fe400078e0208 */
[----:B------:R-:W2:Y:S01]  /*27a90*/  S2R R9, SR_TID.X ;  /* 0x0000000000097919 */ /* 0x000ea20000002100 */
[----:B------:R-:W-:Y:S02]  /*27aa0*/  IMAD.IADD R3, R3, 0x1, R0 ;  /* 0x0000000103037824 */ /* 0x000fe400078e0200 */
[----:B------:R-:W-:Y:S02]  /*27ab0*/  IMAD.MOV.U32 R0, RZ, RZ, R4 ;  /* 0x000000ffff007224 */ /* 0x000fe400078e0004 */
[----:B-1----:R-:W-:-:S05]  /*27ac0*/  @P0 IMAD.HI.U32 R5, R4, R5, RZ ;  /* 0x0000000504050227 */ /* 0x002fca00078e00ff */
[----:B0-----:R-:W-:-:S05]  /*27ad0*/  @P0 SHF.R.U32.HI R0, RZ, R6, R5 ;  /* 0x00000006ff000219 */ /* 0x001fca0000011605 */
[----:B------:R-:W-:-:S04]  /*27ae0*/  IMAD.MOV R5, RZ, RZ, -R0 ;  /* 0x000000ffff057224 */ /* 0x000fc800078e0a00 */
[----:B------:R-:W-:Y:S01]  /*27af0*/  IMAD R4, R7, R5, R4 ;  /* 0x0000000507047224 */ /* 0x000fe200078e0204 */
[----:B------:R-:W-:Y:S01]  /*27b00*/  SHF.R.S32.HI R5, RZ, 0x1f, R0 ;  /* 0x0000001fff057819 */ /* 0x000fe20000011400 */
[----:B------:R-:W-:-:S04]  /*27b10*/  IMAD.WIDE.U32 R2, R0, UR4, R2 ;  /* 0x0000000400027c25 */ /* 0x000fc8000f8e0002 */
[----:B------:R-:W-:Y:S02]  /*27b20*/  IMAD R5, R5, UR4, RZ ;  /* 0x0000000405057c24 */ /* 0x000fe4000f8e02ff */
[----:B--2---:R-:W-:Y:S02]  /*27b30*/  IMAD.SHL.U32 R9, R9, 0x10, RZ ;  /* 0x0000001009097824 */ /* 0x004fe400078e00ff */
[----:B------:R-:W-:Y:S01]  /*27b40*/  IMAD R0, R0, UR5, R5 ;  /* 0x0000000500007c24 */ /* 0x000fe2000f8e0205 */
[----:B------:R-:W-:Y:S02]  /*27b50*/  ULDC.64 UR4, c[0x0][0x2c8] ;  /* 0x0000b20000047ab9 */ /* 0x000fe40000000a00 */
[----:B------:R-:W-:Y:S01]  /*27b60*/  LOP3.LUT R9, R9, 0x70, RZ, 0xc0, !PT ;  /* 0x0000007009097812 */ /* 0x000fe200078ec0ff */
[----:B------:R-:W-:Y:S01]  /*27b70*/  IMAD.IADD R3, R3, 0x1, R0 ;  /* 0x0000000103037824 */ /* 0x000fe200078e0200 */
[----:B------:R-:W-:Y:S02]  /*27b80*/  SHF.R.S32.HI R0, RZ, 0x1f, R4 ;  /* 0x0000001fff007819 */ /* 0x000fe40000011404 */
[----:B------:R-:W-:Y:S01]  /*27b90*/  LOP3.LUT R9, R9, 0x80, RZ, 0xfc, !PT ;  /* 0x0000008009097812 */ /* 0x000fe200078efcff */
        /* <DEDUP_REMOVED lines=14> */
[----:B------:R-:W0:Y:S01]  /*27c80*/  S2R R6, SR_TID.X ;  /* 0x0000000000067919 */ /* 0x000e220000002100 */
[----:B------:R-:W2:Y:S01]  /*27c90*/  LDL.LU R11, [R1+0x14] ;  /* 0x00001400010b7983 */ /* 0x000ea20000300800 */
[----:B0-----:R-:W-:-:S04]  /*27ca0*/  LOP3.LUT R6, R6, 0x7f, RZ, 0xc0, !PT ;  /* 0x0000007f06067812 */ /* 0x001fc800078ec0ff */
[----:B------:R-:W-:Y:S02]  /*27cb0*/  SHF.R.U32.HI R8, RZ, 0x3, R6 ;  /* 0x00000003ff087819 */ /* 0x000fe40000011606 */
[----:B------:R-:W3:Y:S03]  /*27cc0*/  LDL.LU R6, [R1+0x48] ;  /* 0x0000480001067983 */ /* 0x000ee60000300800 */
[----:B--2---:R-:W-:-:S04]  /*27cd0*/  IMAD.IADD R0, R8, 0x1, R11 ;  /* 0x0000000108007824 */ /* 0x004fc800078e020b */
[----:B------:R-:W-:Y:S02]  /*27ce0*/  VIADD R5, R0, 0x10 ;  /* 0x0000001000057836 */ /* 0x000fe40000000000 */
[----:B---3--:R-:W-:Y:S02]  /*27cf0*/  IMAD R2, R6, R7, RZ ;  /* 0x0000000706027224 */ /* 0x008fe400078e02ff */
[----:B------:R-:W0:Y:S04]  /*27d00*/  SHFL.IDX PT, R7, R4, RZ, 0x181f ;  /* 0x00181fff04077589 */ /* 0x000e2800000e0000 */
[----:B------:R-:W1:Y:S01]  /*27d10*/  SHFL.IDX PT, R6, R3, RZ, 0x181f ;  /* 0x00181fff03067589 */ /* 0x000e6200000e0000 */
[-C--:B------:R-:W-:Y:S02]  /*27d20*/  ISETP.GE.AND P4, PT, R0, R2.reuse, PT ;  /* 0x000000020000720c */ /* 0x080fe40003f86270 */
[----:B------:R-:W-:-:S02]  /*27d30*/  ISETP.GE.AND P2, PT, R5, R2, PT ;  /* 0x000000020500720c */ /* 0x000fc40003f46270 */
[----:B------:R-:W2:Y:S04]  /*27d40*/  SHFL.IDX PT, R5, R4, 0x1, 0x181f ;  /* 0x00381f0004057f89 */ /* 0x000ea800000e0000 */
[----:B------:R-:W3:Y:S05]  /*27d50*/  SHFL.IDX PT, R8, R3, 0x1, 0x181f ;  /* 0x00381f0003087f89 */ /* 0x000eea00000e0000 */
[----:B0-----:R-:W-:-:S05]  /*27d60*/  @!P4 IADD3 R7, P3, R10, R7, RZ ;  /* 0x000000070a07c210 */ /* 0x001fca0007f7e0ff */
[----:B-1----:R-:W-:-:S05]  /*27d70*/  @!P4 IMAD.X R6, RZ, RZ, R6, P3 ;  /* 0x000000ffff06c224 */ /* 0x002fca00018e0606 */
[----:B------:R-:W-:-:S04]  /*27d80*/  @!P4 LOP3.LUT R7, R7, R6, RZ, 0x3c, !PT ;  /* 0x000000060707c212 */ /* 0x000fc800078e3cff */
[----:B------:R-:W-:-:S04]  /*27d90*/  @!P4 LOP3.LUT R6, R7, R6, RZ, 0x3c, !PT ;  /* 0x000000060706c212 */ /* 0x000fc800078e3cff */
[----:B------:R-:W-:-:S05]  /*27da0*/  @!P4 LOP3.LUT R7, R7, R6, RZ, 0x3c, !PT ;  /* 0x000000060707c212 */ /* 0x000fca00078e3cff */
[----:B-----5:R-:W-:Y:S04]  /*27db0*/  @!P4 LDGSTS.E.BYPASS.LTC128B.128 [R9+0x18000], desc[UR46][R6.64], !P0 ;  /* 0x180000000609cfae */ /* 0x020fe8000c101d6e */
[----:B------:R2:W-:Y:S02]  /*27dc0*/  @!P4 LDGSTS.E.BYPASS.LTC128B.128 [R9+0x1c000], desc[UR46][R6.64+0x80], !P1 ;  /* 0x1c0000800609cfae */ /* 0x0005e4000c901d6e */
[----:B--2---:R-:W-:-:S05]  /*27dd0*/  @!P2 IADD3 R7, P3, R10, R5, RZ ;  /* 0x000000050a07a210 */ /* 0x004fca0007f7e0ff */
[----:B---3--:R-:W-:-:S05]  /*27de0*/  @!P2 IMAD.X R6, RZ, RZ, R8, P3 ;  /* 0x000000ffff06a224 */ /* 0x008fca00018e0608 */
[----:B------:R-:W-:-:S04]  /*27df0*/  @!P2 LOP3.LUT R7, R7, R6, RZ, 0x3c, !PT ;  /* 0x000000060707a212 */ /* 0x000fc800078e3cff */
[----:B------:R-:W-:Y:S01]  /*27e00*/  @!P2 LOP3.LUT R6, R7, R6, RZ, 0x3c, !PT ;  /* 0x000000060706a212 */ /* 0x000fe200078e3cff */
[----:B------:R-:W-:-:S03]  /*27e10*/  VIADD R5, R0, 0x20 ;  /* 0x0000002000057836 */ /* 0x000fc60000000000 */
        /* <DEDUP_REMOVED lines=50> */
[----:B------:R0:W1:Y:S04]  /*28140*/  SHFL.IDX PT, R5, R3, 0x7, 0x181f ;  /* 0x00f81f0003057f89 */ /* 0x00006800000e0000 */
[----:B------:R0:W-:Y:S04]  /*28150*/  @!P2 LDGSTS.E.BYPASS.LTC128B.128 [R9+0x1b000], desc[UR46][R6.64], !P0 ;  /* 0x1b0000000609afae */ /* 0x0001e8000c101d6e */
[----:B------:R0:W-:Y:S04]  /*28160*/  @!P2 LDGSTS.E.BYPASS.LTC128B.128 [R9+0x1f000], desc[UR46][R6.64+0x80], !P1 ;  /* 0x1f0000800609afae */ /* 0x0001e8000c901d6e */
[----:B------:R0:W2:Y:S02]  /*28170*/  SHFL.IDX PT, R3, R4, 0x7, 0x181f ;  /* 0x00f81f0004037f89 */ /* 0x0000a400000e0000 */
.L_x_2062:
        /* <DEDUP_REMOVED lines=11> */
.L_x_1746:
[----:B------:R-:W-:Y:S05]  /*28230*/  BSYNC B0 ;  /* 0x0000000000007941 */ /* 0x000fea0003800000 */
.L_x_1745:
[----:B------:R-:W-:Y:S01]  /*28240*/  NOP ;  /* 0x0000000000007918 */ /* 0x000fe20000000000 */
[----:B------:R-:W-:-:S13]  /*28250*/  PLOP3.LUT P0, PT, PT, PT, PT, 0x80, 0x0 ;  /* 0x000000000000781c */ /* 0x000fda0003f0f070 */
.L_x_1747:
[----:B------:R-:W-:Y:S02]  /*28260*/  PLOP3.LUT P1, PT, P1, P0, PT, 0xa2, 0x0 ;  /* 0x000000000000781c */ /* 0x000fe40000f21472 */
[----:B------:R-:W-:-:S08]  /*28270*/  @P0 R2UR P1, UR4, R18 ;  /* 0x00000000120402ca */ /* 0x000fd00000020000 */
[----:B------:R-:W-:-:S05]  /*28280*/  @P0 PLOP3.LUT P0, PT, P1, PT, PT, 0x80, 0x0 ;  /* 0x000000000000081c */ /* 0x000fca0000f0f070 */
[----:B------:R-:W-:Y:S01]  /*28290*/  @!P1 SYNCS.ARRIVE.TRANS64.RED.A0T1 RZ, [UR4+0x28400], RZ ;  /* 0x028400ffffff99a7 */ /* 0x000fe20008200404 */
[----:B------:R-:W-:Y:S07]  /*282a0*/  @!P1 ARRIVES.LDGSTSBAR.64.TRANSCNT [UR4+0x28400] ;  /* 0x02840000ff0099b0 */ /* 0x000fee0008000a84 */
[----:B------:R-:W-:Y:S05]  /*282b0*/  @P0 BRA.U.ANY `(.L_x_1747) ;  /* 0xfffffffd00e80947 */ /* 0x000fea000393ffff */
[----:B---3--:R-:W3:Y:S02]  /*282c0*/  LDL.LU R2, [R1+0x5c] ;  /* 0x00005c0001027983 */ /* 0x008ee40000300800 */
[----:B---3--:R-:W-:-:S05]  /*282d0*/  VIADD R2, R2, 0x1 ;  /* 0x0000000102027836 */ /* 0x008fca0000000000 */
        /* <DEDUP_REMOVED lines=10> */
.L_x_2063:
[----:B------:R-:W-:Y:S05]  /*28380*/  BSYNC B0 ;  /* 0x0000000000007941 */ /* 0x000fea0003800000 */
.L_x_1748:
[----:B------:R-:W4:Y:S04]  /*28390*/  LDL.LU R2, [R1+0x4c] ;  /* 0x00004c0001027983 */ /* 0x000f280000300800 */
[----:B0-2---:R-:W2:Y:S01]  /*283a0*/  LDL R3, [R1+0x2c] ;  /* 0x00002c0001037983 */ /* 0x005ea20000100800 */
[----:B----4-:R-:W-:-:S05]  /*283b0*/  VIADD R2, R2, 0xfffffffe ;  /* 0xfffffffe02027836 */ /* 0x010fca0000000000 */
[----:B--2---:R-:W-:-:S13]  /*283c0*/  ISETP.GE.AND P0, PT, R2, R3, PT ;  /* 0x000000030200720c */ /* 0x004fda0003f06270 */
[----:B------:R-:W-:Y:S05]  /*283d0*/  @!P0 BRA `(.L_x_1750) ;  /* 0x0000001000448947 */ /* 0x000fea0003800000 */
[----:B---3--:R0:W5:Y:S04]  /*283e0*/  LDL.LU R0, [R1+0x8] ;  /* 0x0000080001007983 */ /* 0x0081680000300800 */
[----:B------:R0:W5:Y:S02]  /*283f0*/  LDL.LU R3, [R1+0x24] ;  /* 0x0000240001037983 */ /* 0x0001640000300800 */
.L_x_1772:
[----:B------:R-:W2:Y:S01]  /*28400*/  LDL R4, [R1] ;  /* 0x0000000001047983 */ /* 0x000ea20000100800 */
        /* <DEDUP_REMOVED lines=35> */
.L_x_1753:
        /* <DEDUP_REMOVED lines=8> */
.L_x_2064:
[----:B------:R-:W-:Y:S05]  /*286c0*/  BSYNC B1 ;  /* 0x0000000000017941 */ /* 0x000fea0003800000 */
.L_x_1754:
        /* <DEDUP_REMOVED lines=9> */
.L_x_1757:
[----:B------:R-:W-:Y:S05]  /*28760*/  BSYNC B1 ;  /* 0x0000000000017941 */ /* 0x000fea0003800000 */
.L_x_1756:
[----:B------:R-:W3:Y:S04]  /*28770*/  LDL R4, [R1+0x8] ;  /* 0x0000080001047983 */ /* 0x000ee80000100800 */
[----:B------:R-:W4:Y:S01]  /*28780*/  LDL R7, [R1+0x34] ;  /* 0x0000340001077983 */ /* 0x000f220000100800 */
[----:B------:R-:W-:Y:S01]  /*28790*/  IMAD.MOV.U32 R13, RZ, RZ, RZ ;  /* 0x000000ffff0d7224 */ /* 0x000fe200078e00ff */
[----:B------:R-:W-:Y:S01]  /*287a0*/  UIADD3 UR4, UP0, UR42, 0x470, URZ ;  /* 0x000004702a047890 */ /* 0x000fe2000ff1e03f */
[----:B------:R-:W-:Y:S01]  /*287b0*/  PLOP3.LUT P0, PT, PT, PT, PT, 0x80, 0x0 ;  /* 0x000000000000781c */ /* 0x000fe20003f0f070 */
[----:B------:R-:W-:Y:S01]  /*287c0*/  UMOV UR6, 0x0 ;  /* 0x0000000000067882 */ /* 0x000fe20000000000 */
[----:B------:R-:W-:Y:S01]  /*287d0*/  UMOV UR7, 0x14f00000 ;  /* 0x14f0000000077882 */ /* 0x000fe20000000000 */
[----:B------:R-:W-:Y:S01]  /*287e0*/  R2UR UR10, R13 ;  /* 0x000000000d0a72ca */ /* 0x000fe200000e0000 */
[----:B------:R-:W-:Y:S01]  /*287f0*/  UIADD3.X UR5, URZ, UR43, URZ, UP0, !UPT ;  /* 0x0000002b3f057290 */ /* 0x000fe200087fe43f */
[----:B---3--:R-:W-:-:S02]  /*28800*/  IMAD R4, R4, 0x4000, R18 ;  /* 0x0000400004047824 */ /* 0x008fc400078e0212 */
[----:B----4-:R-:W-:Y:S02]  /*28810*/  IMAD R8, R8, 0x40, R7 ;  /* 0x0000004008087824 */ /* 0x010fe400078e0207 */
[----:B------:R-:W-:Y:S02]  /*28820*/  VIADD R7, R6, 0x28470 ;  /* 0x0002847006077836 */ /* 0x000fe40000000000 */
[----:B-1----:R-:W-:-:S07]  /*28830*/  VIADD R9, R4, 0x10000 ;  /* 0x0001000004097836 */ /* 0x002fce0000000000 */
.L_x_1758:
        /* <DEDUP_REMOVED lines=16> */
.L_x_1759:
        /* <DEDUP_REMOVED lines=13> */
.L_x_2065:
[----:B------:R-:W-:Y:S05]  /*28a10*/  BSYNC B1 ;  /* 0x0000000000017941 */ /* 0x000fea0003800000 */
.L_x_1760:
        /* <DEDUP_REMOVED lines=11> */
.L_x_1763:
[----:B------:R-:W-:Y:S05]  /*28ad0*/  BSYNC B1 ;  /* 0x0000000000017941 */ /* 0x000fea0003800000 */
.L_x_1762:
        /* <DEDUP_REMOVED lines=8> */
.L_x_1764:
        /* <DEDUP_REMOVED lines=15> */
.L_x_1765:
        /* <DEDUP_REMOVED lines=10> */
.L_x_1752:
[----:B------:R-:W-:Y:S05]  /*28cf0*/  BSYNC B0 ;  /* 0x0000000000007941 */ /* 0x000fea0003800000 */
.L_x_1751:
[----:B------:R-:W-:-:S06]  /*28d00*/  UISETP.NE.AND UP0, UPT, UR36, 0x3, UPT ;  /* 0x000000032400788c */ /* 0x000fcc000bf05270 */
[----:B------:R-:W-:-:S13]  /*28d10*/  PLOP3.LUT P0, PT, PT, PT, UP0, 0x80, 0x0 ;  /* 0x000000000000781c */ /* 0x000fda0003f0f008 */
[----:B------:R-:W-:Y:S05]  /*28d20*/  @!P0 BRA `(.L_x_1766) ;  /* 0x0000000000048947 */ /* 0x000fea0003800000 */
[----:B------:R-:W-:Y:S01]  /*28d30*/  BPT.TRAP 0x1 ;  /* 0x000000040000795c */ /* 0x000fe20000300000 */
.L_x_1766:
        /* <DEDUP_REMOVED lines=8> */
.L_x_2066:
[----:B------:R-:W-:Y:S05]  /*28dc0*/  BSYNC B0 ;  /* 0x0000000000007941 */ /* 0x000fea0003800000 */
.L_x_1767:
[----:B------:R-:W-:Y:S05]  /*28dd0*/  @!P1 BRA `(.L_x_1769) ;  /* 0x0000000000049947 */ /* 0x000fea0003800000 */
[----:B------:R-:W-:Y:S01]  /*28de0*/  BPT.TRAP 0x1 ;  /* 0x000000040000795c */ /* 0x000fe20000300000 */
.L_x_1769:
[----:B------:R-:W-:Y:S01]  /*28df0*/  SHF.L.U32 R3, R3, 0x1f, RZ ;  /* 0x0000001f03037819 */ /* 0x000fe200000006ff */
[----:B------:R-:W-:-:S03]  /*28e00*/  IMAD.SHL.U32 R0, R0, 0x4000, RZ ;  /* 0x0000400000007824 */ /* 0x000fc600078e00ff */
[----:B------:R-:W3:Y:S02]  /*28e10*/  SYNCS.PHASECHK.TRANS64.TRYWAIT P0, [R20+URZ+0x28460], R3 ;  /* 0x02846003140075a7 */ /* 0x000ee4000800017f */
[----:B---3--:R-:W-:Y:S05]  /*28e20*/  @!P0 BRA `(.L_x_1770) ;  /* 0x0000009000a88947 */ /* 0x008fea0003800000 */
.L_x_2067:
[----:B------:R-:W3:Y:S04]  /*28e30*/  LDL R13, [R1+0xc] ;  /* 0x00000c00010d7983 */ /* 0x000ee80000100800 */
[----:B------:R-:W4:Y:S04]  /*28e40*/  LDL R12, [R1+0x38] ;  /* 0x00003800010c7983 */ /* 0x000f280000100800 */
[----:B------:R-:W5:Y:S01]  /*28e50*/  LDL R14, [R1+0x4] ;  /* 0x00000400010e7983 */ /* 0x000f620000100800 */
[----:B------:R-:W-:Y:S05]  /*28e60*/  WARPSYNC.ALL ;  /* 0x0000000000007948 */ /* 0x000fea0003800000 */
[C---:B------:R-:W-:Y:S01]  /*28e70*/  VIADD R21, R0.reuse, 0x1000 ;  /* 0x0000100000157836 */ /* 0x040fe20000000000 */
[----:B---3--:R-:W-:-:S05]  /*28e80*/  LOP3.LUT R3, R0, R13, RZ, 0xfc, !PT ;  /* 0x0000000d00037212 */ /* 0x008fca00078efcff */
[----:B------:R-:W-:-:S05]  /*28e90*/  IMAD.IADD R3, R18, 0x1, R3 ;  /* 0x0000000112037824 */ /* 0x000fca00078e0203 */
[----:B--2---:R4:W2:Y:S02]  /*28ea0*/  LDSM.16.MT88.4 R4, [R3+0x10000] ;  /* 0x010000000304783b */ /* 0x0048a40000004200 */
[----:B----4-:R-:W-:Y:S02]  /*28eb0*/  IADD3 R3, R18, R12, R0 ;  /* 0x0000000c12037210 */ /* 0x010fe40007ffe000 */
[----:B-----5:R-:W-:Y:S02]  /*28ec0*/  LOP3.LUT R12, R0, R14, RZ, 0xfc, !PT ;  /* 0x0000000e000c7212 */ /* 0x020fe400078efcff */
[C-C-:B--2---:R-:W-:Y:S02]  /*28ed0*/  PRMT R8, R4.reuse, 0x6420, R5.reuse ;  /* 0x0000642004087816 */ /* 0x144fe40000000005 */
[----:B-1----:R-:W-:Y:S02]  /*28ee0*/  PRMT R9, R4, 0x7531, R5 ;  /* 0x0000753104097816 */ /* 0x002fe40000000005 */
[----:B------:R-:W-:-:S02]  /*28ef0*/  PRMT R10, R6, 0x6420, R7 ;  /* 0x00006420060a7816 */ /* 0x000fc40000000007 */
[----:B------:R-:W-:Y:S02]  /*28f00*/  PRMT R11, R6, 0x7531, R7 ;  /* 0x00007531060b7816 */ /* 0x000fe40000000007 */
[----:B------:R-:W1:Y:S01]  /*28f10*/  LDSM.16.MT88.4 R4, [R3+0x10000] ;  /* 0x010000000304783b */ /* 0x000e620000004200 */
[----:B------:R-:W-:-:S05]  /*28f20*/  IMAD.IADD R12, R19, 0x1, R12 ;  /* 0x00000001130c7824 */ /* 0x000fca00078e020c */
[----:B------:R1:W-:Y:S02]  /*28f30*/  STSM.16.M88.4 [R12], R8 ;  /* 0x000000080c007844 */ /* 0x0003e40000000200 */
[C-C-:B-1----:R-:W-:Y:S02]  /*28f40*/  PRMT R8, R4.reuse, 0x6420, R5.reuse ;  /* 0x0000642004087816 */ /* 0x142fe40000000005 */
[----:B------:R-:W-:Y:S02]  /*28f50*/  PRMT R9, R4, 0x7531, R5 ;  /* 0x0000753104097816 */ /* 0x000fe40000000005 */
[----:B------:R-:W-:Y:S02]  /*28f60*/  LOP3.LUT R4, R21, R14, RZ, 0xfc, !PT ;  /* 0x0000000e15047212 */ /* 0x000fe400078efcff */
[C-C-:B------:R-:W-:Y:S02]  /*28f70*/  PRMT R10, R6.reuse, 0x6420, R7.reuse ;  /* 0x00006420060a7816 */ /* 0x140fe40000000007 */
[----:B------:R-:W-:Y:S01]  /*28f80*/  PRMT R11, R6, 0x7531, R7 ;  /* 0x00007531060b7816 */ /* 0x000fe20000000007 */
[----:B------:R-:W-:-:S05]  /*28f90*/  IMAD.IADD R4, R19, 0x1, R4 ;  /* 0x0000000113047824 */ /* 0x000fca00078e0204 */
[----:B------:R1:W-:Y:S02]  /*28fa0*/  STSM.16.M88.4 [R4], R8 ;  /* 0x0000000804007844 */ /* 0x0003e40000000200 */
[----:B-1----:R-:W-:Y:S02]  /*28fb0*/  IMAD.MOV.U32 R11, RZ, RZ, R13 ;  /* 0x000000ffff0b7224 */ /* 0x002fe400078e000d */
[----:B------:R-:W-:-:S05]  /*28fc0*/  VIADD R8, R0, 0x2000 ;  /* 0x0000200000087836 */ /* 0x000fca0000000000 */
[----:B------:R-:W-:-:S05]  /*28fd0*/  LOP3.LUT R4, R8, R11, RZ, 0xfc, !PT ;  /* 0x0000000b08047212 */ /* 0x000fca00078efcff */
[----:B------:R-:W-:-:S06]  /*28fe0*/  IMAD.IADD R4, R18, 0x1, R4 ;  /* 0x0000000112047824 */ /* 0x000fcc00078e0204 */
[----:B------:R-:W1:Y:S01]  /*28ff0*/  LDSM.16.MT88.4 R4, [R4+0x10000] ;  /* 0x010000000404783b */ /* 0x000e620000004200 */
[----:B------:R-:W-:-:S05]  /*29000*/  IMAD.MOV.U32 R10, RZ, RZ, R14 ;  /* 0x000000ffff0a7224 */ /* 0x000fca00078e000e */
[----:B------:R-:W-:Y:S02]  /*29010*/  LOP3.LUT R8, R8, R10, RZ, 0xfc, !PT ;  /* 0x0000000a08087212 */ /* 0x000fe400078efcff */
[C-C-:B-1----:R-:W-:Y:S02]  /*29020*/  PRMT R12, R4.reuse, 0x6420, R5.reuse ;  /* 0x00006420040c7816 */ /* 0x142fe40000000005 */
[----:B------:R-:W-:Y:S02]  /*29030*/  PRMT R13, R4, 0x7531, R5 ;  /* 0x00007531040d7816 */ /* 0x000fe40000000005 */
[C-C-:B------:R-:W-:Y:S02]  /*29040*/  PRMT R14, R6.reuse, 0x6420, R7.reuse ;  /* 0x00006420060e7816 */ /* 0x140fe40000000007 */
[----:B------:R-:W-:Y:S02]  /*29050*/  PRMT R15, R6, 0x7531, R7 ;  /* 0x00007531060f7816 */ /* 0x000fe40000000007 */
[----:B------:R-:W1:Y:S01]  /*29060*/  LDSM.16.MT88.4 R4, [R3+0x12000] ;  /* 0x012000000304783b */ /* 0x000e620000004200 */
[----:B------:R-:W-:-:S05]  /*29070*/  IMAD.IADD R8, R19, 0x1, R8 ;  /* 0x0000000113087824 */ /* 0x000fca00078e0208 */
[----:B------:R2:W-:Y:S02]  /*29080*/  STSM.16.M88.4 [R8], R12 ;  /* 0x0000000c08007844 */ /* 0x0005e40000000200 */
[----:B--2---:R-:W-:Y:S02]  /*29090*/  IMAD.MOV.U32 R13, RZ, RZ, R10 ;  /* 0x000000ffff0d7224 */ /* 0x004fe400078e000a */
[----:B------:R-:W-:Y:S02]  /*290a0*/  VIADD R15, R0, 0x3000 ;  /* 0x00003000000f7836 */ /* 0x000fe40000000000 */
[----:B------:R-:W-:Y:S01]  /*290b0*/  IMAD.MOV.U32 R14, RZ, RZ, R11 ;  /* 0x000000ffff0e7224 */ /* 0x000fe200078e000b */
[C-C-:B-1----:R-:W-:Y:S02]  /*290c0*/  PRMT R8, R4.reuse, 0x6420, R5.reuse ;  /* 0x0000642004087816 */ /* 0x142fe40000000005 */
[----:B------:R-:W-:Y:S02]  /*290d0*/  PRMT R9, R4, 0x7531, R5 ;  /* 0x0000753104097816 */ /* 0x000fe40000000005 */
[----:B------:R-:W-:-:S02]  /*290e0*/  LOP3.LUT R4, R15, R13, RZ, 0xfc, !PT ;  /* 0x0000000d0f047212 */ /* 0x000fc400078efcff */
[C-C-:B------:R-:W-:Y:S02]  /*290f0*/  PRMT R10, R6.reuse, 0x6420, R7.reuse ;  /* 0x00006420060a7816 */ /* 0x140fe40000000007 */
[----:B------:R-:W-:Y:S01]  /*29100*/  PRMT R11, R6, 0x7531, R7 ;  /* 0x00007531060b7816 */ /* 0x000fe20000000007 */
[----:B------:R-:W-:-:S05]  /*29110*/  IMAD.IADD R4, R19, 0x1, R4 ;  /* 0x0000000113047824 */ /* 0x000fca00078e0204 */
[----:B------:R1:W-:Y:S04]  /*29120*/  STSM.16.M88.4 [R4], R8 ;  /* 0x0000000804007844 */ /* 0x0003e80000000200 */
[----:B-1----:R-:W2:Y:S01]  /*29130*/  LDL R8, [R1+0x40] ;  /* 0x0000400001087983 */ /* 0x002ea20000100800 */
[----:B------:R-:W-:-:S05]  /*29140*/  IMAD.MOV.U32 R10, RZ, RZ, R14 ;  /* 0x000000ffff0a7224 */ /* 0x000fca00078e000e */
[----:B------:R-:W-:-:S05]  /*29150*/  LOP3.LUT R21, R21, R10, RZ, 0xfc, !PT ;  /* 0x0000000a15157212 */ /* 0x000fca00078efcff */
[----:B------:R-:W-:-:S06]  /*29160*/  IMAD.IADD R4, R18, 0x1, R21 ;  /* 0x0000000112047824 */ /* 0x000fcc00078e0215 */
[----:B------:R-:W1:Y:S01]  /*29170*/  LDSM.16.MT88.4 R4, [R4+0x10000] ;  /* 0x010000000404783b */ /* 0x000e620000004200 */
[----:B------:R-:W-:Y:S02]  /*29180*/  IMAD.MOV.U32 R9, RZ, RZ, R13 ;  /* 0x000000ffff097224 */ /* 0x000fe400078e000d */
[----:B------:R-:W-:Y:S01]  /*29190*/  IMAD.MOV.U32 R11, RZ, RZ, R15 ;  /* 0x000000ffff0b7224 */ /* 0x000fe200078e000f */
[C-C-:B-1----:R-:W-:Y:S02]  /*291a0*/  PRMT R12, R4.reuse, 0x6420, R5.reuse ;  /* 0x00006420040c7816 */ /* 0x142fe40000000005 */
[----:B------:R-:W-:Y:S02]  /*291b0*/  PRMT R13, R4, 0x7531, R5 ;  /* 0x00007531040d7816 */ /* 0x000fe40000000005 */
[C-C-:B------:R-:W-:Y:S02]  /*291c0*/  PRMT R14, R6.reuse, 0x6420, R7.reuse ;  /* 0x00006420060e7816 */ /* 0x140fe40000000007 */
[----:B------:R-:W-:-:S02]  /*291d0*/  PRMT R15, R6, 0x7531, R7 ;  /* 0x00007531060f7816 */ /* 0x000fc40000000007 */
[----:B------:R-:W1:Y:S01]  /*291e0*/  LDSM.16.MT88.4 R4, [R3+0x11000] ;  /* 0x011000000304783b */ /* 0x000e620000004200 */
[----:B--2---:R-:W-:-:S05]  /*291f0*/  IMAD.IADD R0, R8, 0x1, R0 ;  /* 0x0000000108007824 */ /* 0x004fca00078e0200 */
[----:B------:R-:W-:-:S05]  /*29200*/  IADD3 R21, R19, R0, R9 ;  /* 0x0000000013157210 */ /* 0x000fca0007ffe009 */
[----:B------:R2:W-:Y:S04]  /*29210*/  STSM.16.M88.4 [R21], R12 ;  /* 0x0000000c15007844 */ /* 0x0005e80000000200 */
[----:B--2---:R-:W2:Y:S01]  /*29220*/  LDL R13, [R1+0x3c] ;  /* 0x00003c00010d7983 */ /* 0x004ea20000100800 */
[----:B------:R-:W-:Y:S02]  /*29230*/  IMAD.MOV.U32 R14, RZ, RZ, R10 ;  /* 0x000000ffff0e7224 */ /* 0x000fe400078e000a */
[----:B------:R-:W-:Y:S01]  /*29240*/  IMAD.MOV.U32 R15, RZ, RZ, R11 ;  /* 0x000000ffff0f7224 */ /* 0x000fe200078e000b */
[C-C-:B-1----:R-:W-:Y:S02]  /*29250*/  PRMT R8, R4.reuse, 0x6420, R5.reuse ;  /* 0x0000642004087816 */ /* 0x142fe40000000005 */
[----:B------:R-:W-:-:S02]  /*29260*/  PRMT R9, R4, 0x7531, R5 ;  /* 0x0000753104097816 */ /* 0x000fc40000000005 */
[----:B------:R-:W-:Y:S02]  /*29270*/  LOP3.LUT R4, R15, R14, RZ, 0xfc, !PT ;  /* 0x0000000e0f047212 */ /* 0x000fe400078efcff */
[C-C-:B------:R-:W-:Y:S02]  /*29280*/  PRMT R10, R6.reuse, 0x6420, R7.reuse ;  /* 0x00006420060a7816 */ /* 0x140fe40000000007 */
[----:B------:R-:W-:Y:S01]  /*29290*/  PRMT R11, R6, 0x7531, R7 ;  /* 0x00007531060b7816 */ /* 0x000fe20000000007 */
[----:B------:R-:W-:Y:S01]  /*292a0*/  IMAD.IADD R4, R18, 0x1, R4 ;  /* 0x0000000112047824 */ /* 0x000fe200078e0204 */
[----:B--2---:R-:W-:-:S05]  /*292b0*/  IADD3 R0, R19, R13, R0 ;  /* 0x0000000d13007210 */ /* 0x004fca0007ffe000 */
[----:B------:R-:W-:Y:S04]  /*292c0*/  STSM.16.M88.4 [R0], R8 ;  /* 0x0000000800007844 */ /* 0x000fe80000000200 */
[----:B------:R-:W1:Y:S02]  /*292d0*/  LDSM.16.MT88.4 R4, [R4+0x10000] ;  /* 0x010000000404783b */ /* 0x000e640000004200 */
[C-C-:B-1----:R-:W-:Y:S02]  /*292e0*/  PRMT R12, R4.reuse, 0x6420, R5.reuse ;  /* 0x00006420040c7816 */ /* 0x142fe40000000005 */
[----:B------:R-:W-:Y:S02]  /*292f0*/  PRMT R13, R4, 0x7531, R5 ;  /* 0x00007531040d7816 */ /* 0x000fe40000000005 */
[----:B------:R-:W-:-:S02]  /*29300*/  PRMT R14, R6, 0x6420, R7 ;  /* 0x00006420060e7816 */ /* 0x000fc40000000007 */
[----:B------:R-:W-:Y:S02]  /*29310*/  PRMT R15, R6, 0x7531, R7 ;  /* 0x00007531060f7816 */ /* 0x000fe40000000007 */
[----:B------:R-:W1:Y:S04]  /*29320*/  LDSM.16.MT88.4 R4, [R3+0x13000] ;  /* 0x013000000304783b */ /* 0x000e680000004200 */
[----:B------:R2:W-:Y:S01]  /*29330*/  STSM.16.M88.4 [R21+0x2000], R12 ;  /* 0x0020000c15007844 */ /* 0x0005e20000000200 */
[C-C-:B-1----:R-:W-:Y:S02]  /*29340*/  PRMT R8, R4.reuse, 0x6420, R5.reuse ;  /* 0x0000642004087816 */ /* 0x142fe40000000005 */
        /* <DEDUP_REMOVED lines=12> */
.L_x_1771:
[----:B--2---:R-:W2:Y:S01]  /*29410*/  S2R R0, SR_TID.X ;  /* 0x0000000000007919 */ /* 0x004ea20000002100 */
[----:B-1----:R1:W-:Y:S01]  /*29420*/  SYNCS.ARRIVE.TRANS64.A1T0 RZ, [R20+URZ+0x28450], RZ ;  /* 0x028450ff14ff79a7 */ /* 0x0023e2000810003f */
[----:B--2---:R-:W-:Y:S02]  /*29430*/  LOP3.LUT R3, R0, 0x7f, RZ, 0xc0, !PT ;  /* 0x0000007f00037812 */ /* 0x004fe400078ec0ff */
[----:B------:R-:W2:Y:S01]  /*29440*/  LDL R0, [R1+0x2c] ;  /* 0x00002c0001007983 */ /* 0x000ea20000100800 */
[----:B------:R-:W-:Y:S01]  /*29450*/  BAR.SYNC.DEFER_BLOCKING 0x2, 0x80 ;  /* 0x0082000000007b1d */ /* 0x000fe20000010000 */
[----:B------:R-:W-:-:S05]  /*29460*/  ISETP.NE.AND P0, PT, R3, RZ, PT ;  /* 0x000000ff0300720c */ /* 0x000fca0003f05270 */
[----:B------:R4:W5:Y:S08]  /*29470*/  LDL R3, [R1+0x24] ;  /* 0x0000240001037983 */ /* 0x0009700000100800 */
[----:B-1----:R-:W-:-:S05]  /*29480*/  @!P0 VIADD R20, R20, 0x28480 ;  /* 0x0002848014148836 */ /* 0x002fca0000000000 */
[----:B------:R-:W-:-:S04]  /*29490*/  @!P0 PRMT R20, RZ, 0x654, R20 ;  /* 0x00000654ff148816 */ /* 0x000fc80000000014 */
[----:B------:R4:W-:Y:S01]  /*294a0*/  @!P0 SYNCS.ARRIVE.TRANS64.RED.A1T0 RZ, [R20+URZ], RZ ;  /* 0x000000ff14ff89a7 */ /* 0x0009e2000810043f */
[C---:B--2---:R-:W-:Y:S01]  /*294b0*/  ISETP.GT.AND P0, PT, R2.reuse, R0, PT ;  /* 0x000000000200720c */ /* 0x044fe20003f04270 */
[----:B------:R-:W-:Y:S01]  /*294c0*/  VIADD R2, R2, 0xffffffff ;  /* 0xffffffff02027836 */ /* 0x000fe20000000000 */
[----:B------:R4:W5:Y:S11]  /*294d0*/  LDL R0, [R1+0x8] ;  /* 0x0000080001007983 */ /* 0x0009760000100800 */
[----:B----4-:R-:W-:Y:S05]  /*294e0*/  @P0 BRA `(.L_x_1772) ;  /* 0xffffffec00c40947 */ /* 0x010fea000383ffff */
.L_x_1750:
        /* <DEDUP_REMOVED lines=17> */
[----:B------:R2:W-:Y:S02]  /*29600*/  STL [R1+0x10], R0 ;  /* 0x0000100001007387 */ /* 0x0005e40000100800 */
.L_x_1774:
[----:B------:R-:W-:Y:S05]  /*29610*/  BSYNC B0 ;  /* 0x0000000000007941 */ /* 0x000fea0003800000 */
.L_x_1773:
[----:B------:R-:W-:-:S06]  /*29620*/  UISETP.NE.AND UP0, UPT, UR36, 0x3, UPT ;  /* 0x000000032400788c */ /* 0x000fcc000bf05270 */
[----:B------:R-:W-:-:S13]  /*29630*/  PLOP3.LUT P1, PT, PT, PT, UP0, 0x80, 0x0 ;  /* 0x000000000000781c */ /* 0x000fda0003f2f008 */
[----:B------:R-:W-:Y:S05]  /*29640*/  @!P1 BRA `(.L_x_1775) ;  /* 0x0000000000049947 */ /* 0x000fea0003800000 */
[----:B------:R-:W-:Y:S01]  /*29650*/  BPT.TRAP 0x1 ;  /* 0x000000040000795c */ /* 0x000fe20000300000 */
.L_x_1775:
[----:B------:R-:W4:Y:S04]  /*29660*/  LDL R2, [R1+0x24] ;  /* 0x0000240001027983 */ /* 0x000f280000100800 */
[----:B-----5:R-:W4:Y:S01]  /*29670*/  LDL R3, [R1+0x8] ;  /* 0x0000080001037983 */ /* 0x020f220000100800 */
[----:B--23--:R-:W-:Y:S01]  /*29680*/  IMAD.U32 R0, RZ, RZ, UR38 ;  /* 0x00000026ff007e24 */ /* 0x00cfe2000f8e00ff */
[----:B------:R-:W-:Y:S04]  /*29690*/  BSSY B0, `(.L_x_1776) ;  /* 0x0000007000007945 */ /* 0x000fe80003800000 */
[----:B------:R-:W-:-:S02]  /*296a0*/  ISETP.NE.AND P2, PT, R0, 0x3, PT ;  /* 0x000000030000780c */ /* 0x000fc40003f45270 */
[----:B----4-:R-:W-:-:S04]  /*296b0*/  LOP3.LUT R2, R2, 0x1, RZ, 0x3c, !PT ;  /* 0x0000000102027812 */ /* 0x010fc800078e3cff */
[----:B------:R-:W-:Y:S01]  /*296c0*/  SHF.L.U32 R2, R2, 0x1f, RZ ;  /* 0x0000001f02027819 */ /* 0x000fe200000006ff */
[----:B------:R-:W-:-:S04]  /*296d0*/  IMAD R0, R3, 0x8, R18 ;  /* 0x0000000803007824 */ /* 0x000fc800078e0212 */
[----:B------:R-:W2:Y:S02]  /*296e0*/  SYNCS.PHASECHK.TRANS64.TRYWAIT P1, [R0+URZ+0x28470], R2 ;  /* 0x02847002000075a7 */ /* 0x000ea4000802017f */
[----:B--2---:R-:W-:Y:S05]  /*296f0*/  @!P1 BRA `(.L_x_1777) ;  /* 0x0000008800889947 */ /* 0x004fea0003800000 */
.L_x_2068:
[----:B------:R-:W-:Y:S05]  /*29700*/  BSYNC B0 ;  /* 0x0000000000007941 */ /* 0x000fea0003800000 */
.L_x_1776:
[----:B------:R-:W-:Y:S05]  /*29710*/  @!P2 BRA `(.L_x_1778) ;  /* 0x000000000004a947 */ /* 0x000fea0003800000 */
[----:B------:R-:W-:Y:S01]  /*29720*/  BPT.TRAP 0x1 ;  /* 0x000000040000795c */ /* 0x000fe20000300000 */
.L_x_1778:
[----:B--2---:R-:W2:Y:S02]  /*29730*/  LDL R2, [R1+0x24] ;  /* 0x0000240001027983 */ /* 0x004ea40000100800 */
[----:B--2---:R-:W-:-:S04]  /*29740*/  SHF.L.U32 R2, R2, 0x1f, RZ ;  /* 0x0000001f02027819 */ /* 0x004fc800000006ff */
[----:B------:R-:W2:Y:S02]  /*29750*/  SYNCS.PHASECHK.TRANS64.TRYWAIT P1, [R0+URZ+0x28460], R2 ;  /* 0x02846002000075a7 */ /* 0x000ea4000802017f */
[----:B--2---:R-:W-:Y:S05]  /*29760*/  @!P1 BRA `(.L_x_1779) ;  /* 0x0000008800809947 */ /* 0x004fea0003800000 */
.L_x_2069:
[----:B------:R-:W3:Y:S04]  /*29770*/  LDL R12, [R1+0x38] ;  /* 0x00003800010c7983 */ /* 0x000ee80000100800 */
[----:B------:R2:W-:Y:S04]  /*29780*/  STL [R1+0xb0], R0 ;  /* 0x0000b00001007387 */ /* 0x0005e80000100800 */
[----:B------:R-:W4:Y:S04]  /*29790*/  LDL R17, [R1+0x8] ;  /* 0x0000080001117983 */ /* 0x000f280000100800 */
[----:B--2---:R-:W2:Y:S01]  /*297a0*/  LDL R0, [R1+0xc] ;  /* 0x00000c0001007983 */ /* 0x004ea20000100800 */
[----:B------:R-:W-:Y:S05]  /*297b0*/  WARPSYNC.ALL ;  /* 0x0000000000007948 */ /* 0x000fea0003800000 */
[----:B----4-:R-:W-:Y:S01]  /*297c0*/  IMAD.SHL.U32 R3, R17, 0x4000, RZ ;  /* 0x0000400011037824 */ /* 0x010fe200078e00ff */
[----:B------:R4:W-:Y:S04]  /*297d0*/  STL [R1+0xb4], R17 ;  /* 0x0000b41101007387 */ /* 0x0009e80000100800 */
[----:B----4-:R-:W4:Y:S01]  /*297e0*/  LDL R17, [R1+0x4] ;  /* 0x0000040001117983 */ /* 0x010f220000100800 */
[----:B--2---:R-:W-:-:S05]  /*297f0*/  LOP3.LUT R2, R3, R0, RZ, 0xfc, !PT ;  /* 0x0000000003027212 */ /* 0x004fca00078efcff */
[----:B------:R-:W-:-:S05]  /*29800*/  IMAD.IADD R2, R18, 0x1, R2 ;  /* 0x0000000112027824 */ /* 0x000fca00078e0202 */
[----:B-1----:R3:W1:Y:S02]  /*29810*/  LDSM.16.MT88.4 R4, [R2+0x10000] ;  /* 0x010000000204783b */ /* 0x0026640000004200 */
[----:B---3--:R-:W-:Y:S02]  /*29820*/  IADD3 R2, R18, R12, R3 ;  /* 0x0000000c12027210 */ /* 0x008fe40007ffe003 */
[C-C-:B-1----:R-:W-:Y:S02]  /*29830*/  PRMT R8, R4.reuse, 0x6420, R5.reuse ;  /* 0x0000642004087816 */ /* 0x142fe40000000005 */
[----:B------:R-:W-:Y:S02]  /*29840*/  PRMT R9, R4, 0x7531, R5 ;  /* 0x0000753104097816 */ /* 0x000fe40000000005 */
[C-C-:B------:R-:W-:Y:S02]  /*29850*/  PRMT R10, R6.reuse, 0x6420, R7.reuse ;  /* 0x00006420060a7816 */ /* 0x140fe40000000007 */
[----:B------:R-:W-:-:S02]  /*29860*/  PRMT R11, R6, 0x7531, R7 ;  /* 0x00007531060b7816 */ /* 0x000fc40000000007 */
[----:B------:R-:W1:Y:S01]  /*29870*/  LDSM.16.MT88.4 R4, [R2+0x10000] ;  /* 0x010000000204783b */ /* 0x000e620000004200 */
[C---:B------:R-:W-:Y:S01]  /*29880*/  VIADD R16, R3.reuse, 0x1000 ;  /* 0x0000100003107836 */ /* 0x040fe20000000000 */
[----:B----4-:R-:W-:-:S05]  /*29890*/  LOP3.LUT R12, R3, R17, RZ, 0xfc, !PT ;  /* 0x00000011030c7212 */ /* 0x010fca00078efcff */
        /* <DEDUP_REMOVED lines=9> */
[----:B-1----:R-:W-:-:S05]  /*29930*/  VIADD R8, R3, 0x2000 ;  /* 0x0000200003087836 */ /* 0x002fca0000000000 */
[----:B------:R-:W-:-:S05]  /*29940*/  LOP3.LUT R4, R8, R0, RZ, 0xfc, !PT ;  /* 0x0000000008047212 */ /* 0x000fca00078efcff */
[----:B------:R-:W-:-:S06]  /*29950*/  IMAD.IADD R4, R18, 0x1, R4 ;  /* 0x0000000112047824 */ /* 0x000fcc00078e0204 */
[----:B------:R-:W1:Y:S01]  /*29960*/  LDSM.16.MT88.4 R4, [R4+0x10000] ;  /* 0x010000000404783b */ /* 0x000e620000004200 */
[----:B------:R-:W-:-:S05]  /*29970*/  LOP3.LUT R8, R8, R17, RZ, 0xfc, !PT ;  /* 0x0000001108087212 */ /* 0x000fca00078efcff */
[----:B------:R-:W-:Y:S01]  /*29980*/  IMAD.IADD R8, R19, 0x1, R8 ;  /* 0x0000000113087824 */ /* 0x000fe200078e0208 */
[C-C-:B-1----:R-:W-:Y:S02]  /*29990*/  PRMT R12, R4.reuse, 0x6420, R5.reuse ;  /* 0x00006420040c7816 */ /* 0x142fe40000000005 */
[----:B------:R-:W-:Y:S02]  /*299a0*/  PRMT R13, R4, 0x7531, R5 ;  /* 0x00007531040d7816 */ /* 0x000fe40000000005 */
[C-C-:B------:R-:W-:Y:S02]  /*299b0*/  PRMT R14, R6.reuse, 0x6420, R7.reuse ;  /* 0x00006420060e7816 */ /* 0x140fe40000000007 */
[----:B------:R-:W-:Y:S02]  /*299c0*/  PRMT R15, R6, 0x7531, R7 ;  /* 0x00007531060f7816 */ /* 0x000fe40000000007 */
[----:B------:R-:W1:Y:S04]  /*299d0*/  LDSM.16.MT88.4 R4, [R2+0x12000] ;  /* 0x012000000204783b */ /* 0x000e680000004200 */
[----:B------:R2:W-:Y:S04]  /*299e0*/  STSM.16.M88.4 [R8], R12 ;  /* 0x0000000c08007844 */ /* 0x0005e80000000200 */
[----:B--2---:R-:W2:Y:S04]  /*299f0*/  LDL R14, [R1+0x40] ;  /* 0x00004000010e7983 */ /* 0x004ea80000100800 */
[----:B------:R-:W3:Y:S01]  /*29a00*/  LDL R15, [R1+0x3c] ;  /* 0x00003c00010f7983 */ /* 0x000ee20000100800 */
[----:B------:R-:W-:Y:S01]  /*29a10*/  VIADD R12, R3, 0x3000 ;  /* 0x00003000030c7836 */ /* 0x000fe20000000000 */
[----:B-1----:R-:W-:-:S02]  /*29a20*/  PRMT R8, R4, 0x6420, R5 ;  /* 0x0000642004087816 */ /* 0x002fc40000000005 */
[----:B------:R-:W-:Y:S02]  /*29a30*/  PRMT R9, R4, 0x7531, R5 ;  /* 0x0000753104097816 */ /* 0x000fe40000000005 */
[----:B------:R-:W-:Y:S02]  /*29a40*/  LOP3.LUT R4, R12, R17, RZ, 0xfc, !PT ;  /* 0x000000110c047212 */ /* 0x000fe400078efcff */
[C-C-:B------:R-:W-:Y:S02]  /*29a50*/  PRMT R10, R6.reuse, 0x6420, R7.reuse ;  /* 0x00006420060a7816 */ /* 0x140fe40000000007 */
[----:B------:R-:W-:Y:S01]  /*29a60*/  PRMT R11, R6, 0x7531, R7 ;  /* 0x00007531060b7816 */ /* 0x000fe20000000007 */
[----:B------:R-:W-:-:S05]  /*29a70*/  IMAD.IADD R4, R19, 0x1, R4 ;  /* 0x0000000113047824 */ /* 0x000fca00078e0204 */
[----:B------:R1:W-:Y:S01]  /*29a80*/  STSM.16.M88.4 [R4], R8 ;  /* 0x0000000804007844 */ /* 0x0003e20000000200 */
[-C--:B------:R-:W-:Y:S02]  /*29a90*/  LOP3.LUT R16, R16, R0.reuse, RZ, 0xfc, !PT ;  /* 0x0000000010107212 */ /* 0x080fe400078efcff */
[----:B------:R-:W-:-:S03]  /*29aa0*/  LOP3.LUT R12, R12, R0, RZ, 0xfc, !PT ;  /* 0x000000000c0c7212 */ /* 0x000fc600078efcff */
[----:B-1----:R-:W-:-:S06]  /*29ab0*/  IMAD.IADD R4, R18, 0x1, R16 ;  /* 0x0000000112047824 */ /* 0x002fcc00078e0210 */
[----:B------:R-:W1:Y:S02]  /*29ac0*/  LDSM.16.MT88.4 R4, [R4+0x10000] ;  /* 0x010000000404783b */ /* 0x000e640000004200 */
[----:B-1----:R-:W-:Y:S02]  /*29ad0*/  PRMT R9, R4, 0x7531, R5 ;  /* 0x0000753104097816 */ /* 0x002fe40000000005 */
[C-C-:B------:R-:W-:Y:S02]  /*29ae0*/  PRMT R10, R6.reuse, 0x6420, R7.reuse ;  /* 0x00006420060a7816 */ /* 0x140fe40000000007 */
[----:B------:R-:W-:Y:S01]  /*29af0*/  PRMT R11, R6, 0x7531, R7 ;  /* 0x00007531060b7816 */ /* 0x000fe20000000007 */
[----:B--2---:R-:W-:-:S05]  /*29b00*/  IMAD.IADD R8, R14, 0x1, R3 ;  /* 0x000000010e087824 */ /* 0x004fca00078e0203 */
[C---:B------:R-:W-:Y:S02]  /*29b10*/  IADD3 R3, R19.reuse, R8, R17 ;  /* 0x0000000813037210 */ /* 0x040fe40007ffe011 */
[----:B------:R1:W5:Y:S04]  /*29b20*/  LDL.LU R17, [R1+0xb4] ;  /* 0x0000b40001117983 */ /* 0x0003680000300800 */
[----:B------:R1:W5:Y:S01]  /*29b30*/  LDL.LU R0, [R1+0xb0] ;  /* 0x0000b00001007983 */ /* 0x0003620000300800 */
[----:B---3--:R-:W-:Y:S02]  /*29b40*/  IADD3 R19, R19, R15, R8 ;  /* 0x0000000f13137210 */ /* 0x008fe40007ffe008 */
[----:B------:R-:W-:Y:S02]  /*29b50*/  PRMT R8, R4, 0x6420, R5 ;  /* 0x0000642004087816 */ /* 0x000fe40000000005 */
[----:B------:R-:W2:Y:S04]  /*29b60*/  LDSM.16.MT88.4 R4, [R2+0x11000] ;  /* 0x011000000204783b */ /* 0x000ea80000004200 */
[----:B------:R2:W-:Y:S02]  /*29b70*/  STSM.16.M88.4 [R3], R8 ;  /* 0x0000000803007844 */ /* 0x0005e40000000200 */
[----:B--2---:R-:W-:-:S02]  /*29b80*/  PRMT R8, R4, 0x6420, R5 ;  /* 0x0000642004087816 */ /* 0x004fc40000000005 */
[----:B------:R-:W-:Y:S01]  /*29b90*/  PRMT R9, R4, 0x7531, R5 ;  /* 0x0000753104097816 */ /* 0x000fe20000000005 */
[----:B------:R-:W-:Y:S01]  /*29ba0*/  IMAD.IADD R4, R18, 0x1, R12 ;  /* 0x0000000112047824 */ /* 0x000fe200078e020c */
[C-C-:B------:R-:W-:Y:S02]  /*29bb0*/  PRMT R10, R6.reuse, 0x6420, R7.reuse ;  /* 0x00006420060a7816 */ /* 0x140fe40000000007 */
[----:B------:R-:W-:-:S05]  /*29bc0*/  PRMT R11, R6, 0x7531, R7 ;  /* 0x00007531060b7816 */ /* 0x000fca0000000007 */
[----:B------:R-:W-:Y:S04]  /*29bd0*/  STSM.16.M88.4 [R19], R8 ;  /* 0x0000000813007844 */ /* 0x000fe80000000200 */
        /* <DEDUP_REMOVED lines=20> */
.L_x_1780:
[----:B-1----:R-:W3:Y:S01]  /*29d20*/  LDL.LU R3, [R1+0x24] ;  /* 0x0000240001037983 */ /* 0x002ee20000300800 */
[----:B--2--5:R1:W-:Y:S02]  /*29d30*/  SYNCS.ARRIVE.TRANS64.A1T0 RZ, [R0+URZ+0x28450], RZ ;  /* 0x028450ff00ff79a7 */ /* 0x0243e4000810003f */
[----:B-1----:R-:W-:-:S05]  /*29d40*/  @!P0 VIADD R0, R0, 0x28480 ;  /* 0x0002848000008836 */ /* 0x002fca0000000000 */
[----:B------:R-:W-:Y:S01]  /*29d50*/  @!P0 PRMT R0, RZ, 0x654, R0 ;  /* 0x00000654ff008816 */ /* 0x000fe20000000000 */
[----:B------:R-:W-:Y:S06]  /*29d60*/  BAR.SYNC.DEFER_BLOCKING 0x2, 0x80 ;  /* 0x0082000000007b1d */ /* 0x000fec0000010000 */
[----:B------:R1:W-:Y:S02]  /*29d70*/  @!P0 SYNCS.ARRIVE.TRANS64.RED.A1T0 RZ, [R0+URZ], RZ ;  /* 0x000000ff00ff89a7 */ /* 0x0003e4000810043f */
[----:B-1----:R-:W-:-:S05]  /*29d80*/  VIADD R0, R17, 0x1 ;  /* 0x0000000111007836 */ /* 0x002fca0000000000 */
[----:B------:R-:W-:-:S04]  /*29d90*/  ISETP.NE.AND P0, PT, R0, 0x2, PT ;  /* 0x000000020000780c */ /* 0x000fc80003f05270 */
[----:B------:R-:W-:Y:S02]  /*29da0*/  SEL R2, RZ, 0x1, P0 ;  /* 0x00000001ff027807 */ /* 0x000fe40000000000 */
[----:B------:R-:W-:-:S05]  /*29db0*/  SEL R0, R0, RZ, P0 ;  /* 0x000000ff00007207 */ /* 0x000fca0000000000 */
[----:B------:R1:W-:Y:S01]  /*29dc0*/  STL [R1+0x8], R0 ;  /* 0x0000080001007387 */ /* 0x0003e20000100800 */
[----:B---3--:R-:W-:-:S05]  /*29dd0*/  LOP3.LUT R3, R3, R2, RZ, 0x3c, !PT ;  /* 0x0000000203037212 */ /* 0x008fca00078e3cff */
[----:B------:R1:W-:Y:S02]  /*29de0*/  STL [R1+0x24], R3 ;  /* 0x0000240301007387 */ /* 0x0003e40000100800 */
.L_x_1725:
[----:B-12---:R-:W2:Y:S02]  /*29df0*/  LDL R0, [R1] ;  /* 0x0000000001007983 */ /* 0x006ea40000100800 */
[----:B--2---:R-:W-:-:S13]  /*29e00*/  LOP3.LUT P0, RZ, R0, 0x2, RZ, 0xc0, !PT ;  /* 0x0000000200ff7812 */ /* 0x004fda000780c0ff */
[----:B------:R-:W-:Y:S05]  /*29e10*/  @!P0 BRA `(.L_x_1781) ;  /* 0x00000000002c8947 */ /* 0x000fea0003800000 */
[----:B------:R-:W-:Y:S05]  /*29e20*/  WARPSYNC.ALL ;  /* 0x0000000000007948 */ /* 0x000fea0003800000 */
[----:B------:R-:W1:Y:S08]  /*29e30*/  S2UR UR5, SR_CgaCtaId ;  /* 0x00000000000579c3 */ /* 0x000e700000008800 */
[----:B------:R-:W-:Y:S06]  /*29e40*/  BAR.SYNC.DEFER_BLOCKING 0x5, 0x180 ;  /* 0x0146000000007b1d */ /* 0x000fec0000010000 */
[----:B------:R-:W-:-:S02]  /*29e50*/  UMOV UR4, 0x400 ;  /* 0x0000040000047882 */ /* 0x000fc40000000000 */
[----:B-1----:R-:W-:-:S06]  /*29e60*/  ULEA UR4, UR5, UR4, 0x18 ;  /* 0x0000000405047291 */ /* 0x002fcc000f8ec03f */
[----:B------:R-:W-:-:S05]  /*29e70*/  IMAD.U32 R18, RZ, RZ, UR4 ;  /* 0x00000004ff127e24 */ /* 0x000fca000f8e00ff */
[----:B------:R-:W1:Y:S04]  /*29e80*/  LDS.128 R4, [R18+0x284d0] ;  /* 0x0284d00012047984 */ /* 0x000e680000000c00 */
[----:B-1----:R1:W-:Y:S04]  /*29e90*/  STL.64 [R1+0x10], R4 ;  /* 0x0000100401007387 */ /* 0x0023e80000100a00 */
[----:B------:R1:W-:Y:S01]  /*29ea0*/  STL.64 [R1+0x18], R6 ;  /* 0x0000180601007387 */ /* 0x0003e20000100a00 */
[----:B------:R-:W-:Y:S06]  /*29eb0*/  BAR.ARV 0x4, 0x180 ;  /* 0x0106000000007b1d */ /* 0x000fec0000002000 */
[----:B------:R-:W-:Y:S05]  /*29ec0*/  BRA `(.L_x_1782) ;  /* 0x0000001000407947 */ /* 0x000fea0003800000 */
.L_x_1781:
[----:B------:R-:W1:Y:S01]  /*29ed0*/  S2R R0, SR_TID.X ;  /* 0x0000000000007919 */ /* 0x000e620000002100 */
[----:B------:R-:W-:Y:S01]  /*29ee0*/  UMOV UR4, 0xffffffff ;  /* 0xffffffff00047882 */ /* 0x000fe20000000000 */
[----:B-1----:R-:W-:-:S04]  /*29ef0*/  LOP3.LUT R16, R0, 0x1f, RZ, 0xc0, !PT ;  /* 0x0000001f00107812 */ /* 0x002fc800078ec0ff */
[----:B------:R-:W-:Y:S01]  /*29f00*/  ISETP.NE.AND P0, PT, R16, 0x1f, PT ;  /* 0x0000001f1000780c */ /* 0x000fe20003f05270 */
[----:B------:R-:W-:-:S12]  /*29f10*/  BRA.DIV UR4, `(.L_x_1783) ;  /* 0x0000008204a87947 */ /* 0x000fd8000b800000 */
[----:B------:R-:W2:Y:S01]  /*29f20*/  LDL.LU R0, [R1+0x10] ;  /* 0x0000100001007983 */ /* 0x000ea20000300800 */
        /* <DEDUP_REMOVED lines=11> */
[----:B------:R-:W-:Y:S01]  /*29fe0*/  IMAD.MOV.U32 R4, RZ, RZ, RZ ;  /* 0x000000ffff047224 */ /* 0x000fe200078e00ff */
[C---:B------:R-:W-:Y:S01]  /*29ff0*/  ISETP.GE.U32.AND P2, PT, R16.reuse, 0x2, PT ;  /* 0x000000021000780c */ /* 0x040fe20003f46070 */
[----:B------:R-:W-:Y:S01]  /*2a000*/  IMAD.MOV.U32 R6, RZ, RZ, RZ ;  /* 0x000000ffff067224 */ /* 0x000fe200078e00ff */
[C---:B------:R-:W-:Y:S01]  /*2a010*/  ISETP.GE.U32.AND P3, PT, R16.reuse, 0x4, PT ;  /* 0x000000041000780c */ /* 0x040fe20003f66070 */
[----:B------:R-:W-:Y:S01]  /*2a020*/  SHFL.IDX PT, R5, R11, RZ, 0x1f ;  /* 0x00001fff0b057589 */ /* 0x000fe200000e0000 */
[C---:B------:R-:W-:Y:S01]  /*2a030*/  ISETP.GE.U32.AND P4, PT, R16.reuse, 0x8, PT ;  /* 0x000000081000780c */ /* 0x040fe20003f86070 */
[----:B------:R-:W-:Y:S01]  /*2a040*/  IMAD.MOV.U32 R9, RZ, RZ, RZ ;  /* 0x000000ffff097224 */ /* 0x000fe200078e00ff */
[----:B------:R-:W-:Y:S01]  /*2a050*/  ISETP.GE.U32.AND P5, PT, R16, 0x10, PT ;  /* 0x000000101000780c */ /* 0x000fe20003fa6070 */
[----:B------:R-:W-:Y:S01]  /*2a060*/  SHFL.IDX PT, R10, R11, 0x1, 0x1f ;  /* 0x00201f000b0a7f89 */ /* 0x000fe200000e0000 */
[----:B---3--:R-:W-:-:S02]  /*2a070*/  @!P1 IMAD.MOV.U32 R4, RZ, RZ, R0 ;  /* 0x000000ffff049224 */ /* 0x008fc400078e0000 */
[----:B--2---:R-:W-:Y:S01]  /*2a080*/  @!P1 IMAD.MOV.U32 R6, RZ, RZ, R2 ;  /* 0x000000ffff069224 */ /* 0x004fe200078e0002 */
[----:B------:R-:W-:-:S03]  /*2a090*/  ISETP.NE.AND P1, PT, R16, RZ, PT ;  /* 0x000000ff1000720c */ /* 0x000fc60003f25270 */
[----:B------:R-:W-:-:S05]  /*2a0a0*/  IMAD R0, R6, R4, RZ ;  /* 0x0000000406007224 */ /* 0x000fca00078e02ff */
        /* <DEDUP_REMOVED lines=16> */
.L_x_2079:
[----:B------:R-:W-:Y:S01]  /*2a1b0*/  ULDC UR4, c[0x0][0xc38] ;  /* 0x00030e0000047ab9 */ /* 0x000fe20000000800 */
[----:B------:R-:W-:Y:S02]  /*2a1c0*/  IMAD.MOV.U32 R7, RZ, RZ, R3 ;  /* 0x000000ffff077224 */ /* 0x000fe400078e0003 */
[----:B------:R-:W-:-:S04]  /*2a1d0*/  IMAD.U32 R2, RZ, RZ, UR4 ;  /* 0x00000004ff027e24 */ /* 0x000fc8000f8e00ff */
[----:B--2---:R-:W-:-:S04]  /*2a1e0*/  IMAD R8, R8, R2, RZ ;  /* 0x0000000208087224 */ /* 0x004fc800078e02ff */
[----:B------:R-:W-:-:S05]  /*2a1f0*/  IMAD.IADD R0, R10, 0x1, R8 ;  /* 0x000000010a007824 */ /* 0x000fca00078e0208 */
[----:B------:R-:W-:-:S13]  /*2a200*/  ISETP.GT.AND P6, PT, R0, R5, PT ;  /* 0x000000050000720c */ /* 0x000fda0003fc4270 */
[----:B------:R-:W-:Y:S05]  /*2a210*/  @P6 BRA `(.L_x_1784) ;  /* 0x0000000000b06947 */ /* 0x000fea0003800000 */
.L_x_1787:
[----:B-1----:R-:W2:Y:S01]  /*2a220*/  LDL.LU R3, [R1+0x1c] ;  /* 0x00001c0001037983 */ /* 0x002ea20000300800 */
[----:B------:R-:W1:Y:S01]  /*2a230*/  LDC R2, c[0x0][0xc3c] ;  /* 0x00030f00ff027b82 */ /* 0x000e620000000800 */
[----:B--2---:R-:W-:-:S05]  /*2a240*/  VIADD R3, R3, 0x1f ;  /* 0x0000001f03037836 */ /* 0x004fca0000000000 */
[----:B-1----:R-:W-:-:S13]  /*2a250*/  ISETP.GE.AND P6, PT, R3, R2, PT ;  /* 0x000000020300720c */ /* 0x002fda0003fc6270 */
[----:B------:R-:W-:Y:S05]  /*2a260*/  @P6 BRA `(.L_x_1785) ;  /* 0x0000000800f06947 */ /* 0x000fea0003800000 */
[----:B------:R-:W1:Y:S01]  /*2a270*/  S2R R4, SR_TID.X ;  /* 0x0000000000047919 */ /* 0x000e620000002100 */
[----:B------:R2:W-:Y:S01]  /*2a280*/  STL [R1+0x1c], R3 ;  /* 0x00001c0301007387 */ /* 0x0005e20000100800 */
[----:B-1----:R-:W-:-:S05]  /*2a290*/  LOP3.LUT R4, R4, 0x1f, RZ, 0xc0, !PT ;  /* 0x0000001f04047812 */ /* 0x002fca00078ec0ff */
[----:B------:R-:W-:Y:S02]  /*2a2a0*/  IMAD.IADD R6, R3, 0x1, R4 ;  /* 0x0000000103067824 */ /* 0x000fe400078e0204 */
        /* <DEDUP_REMOVED lines=28> */
.L_x_2087:
[----:B------:R-:W-:Y:S02]  /*2a470*/  ULDC UR4, c[0x0][0xc38] ;  /* 0x00030e0000047ab9 */ /* 0x000fe40000000800 */
[----:B------:R-:W-:-:S04]  /*2a480*/  IMAD.U32 R2, RZ, RZ, UR4 ;  /* 0x00000004ff027e24 */ /* 0x000fc8000f8e00ff */
[----:B--2---:R-:W-:-:S04]  /*2a490*/  IMAD R8, R8, R2, RZ ;  /* 0x0000000208087224 */ /* 0x004fc800078e02ff */
[----:B------:R-:W-:-:S05]  /*2a4a0*/  IMAD.IADD R0, R8, 0x1, R0 ;  /* 0x0000000108007824 */ /* 0x000fca00078e0200 */
[----:B------:R-:W-:-:S13]  /*2a4b0*/  ISETP.GT.AND P6, PT, R0, R5, PT ;  /* 0x000000050000720c */ /* 0x000fda0003fc4270 */
[----:B------:R-:W-:Y:S05]  /*2a4c0*/  @!P6 BRA `(.L_x_1787) ;  /* 0xfffffffc0054e947 */ /* 0x000fea000383ffff */
[----:B------:R-:W-:-:S07]  /*2a4d0*/  IMAD.MOV.U32 R7, RZ, RZ, R3 ;  /* 0x000000ffff077224 */ /* 0x000fce00078e0003 */
.L_x_1784:
[----:B------:R-:W-:Y:S01]  /*2a4e0*/  IMAD.IADD R10, R0, 0x1, -R8 ;  /* 0x00000001000a7824 */ /* 0x000fe200078e0a08 */
[----:B------:R-:W-:-:S03]  /*2a4f0*/  UMOV UR4, 0xffffffff ;  /* 0xffffffff00047882 */ /* 0x000fc60000000000 */
[----:B------:R-:W-:-:S05]  /*2a500*/  IMAD R0, R7, R2, R10 ;  /* 0x0000000207007224 */ /* 0x000fca00078e020a */
[----:B------:R-:W-:Y:S01]  /*2a510*/  ISETP.GT.AND P6, PT, R0, R5, PT ;  /* 0x000000050000720c */ /* 0x000fe20003fc4270 */
[----:B------:R-:W-:-:S12]  /*2a520*/  BRA.DIV UR4, `(.L_x_1788) ;  /* 0x00000086045c7947 */ /* 0x000fd8000b800000 */
[----:B------:R-:W2:Y:S01]  /*2a530*/  LDL.LU R8, [R1+0x1c] ;  /* 0x00001c0001087983 */ /* 0x000ea20000300800 */
[----:B-1----:R-:W-:-:S04]  /*2a540*/  VOTE.ANY R3, PT, !P6 ;  /* 0x0000000000037806 */ /* 0x002fc800070e0100 */
[----:B------:R-:W1:Y:S02]  /*2a550*/  POPC R0, R3 ;  /* 0x0000000300007309 */ /* 0x000e640000000000 */
[----:B-1----:R1:W3:Y:S04]  /*2a560*/  SHFL.IDX PT, R4, R4, R0, 0x1f ;  /* 0x00001f0004047589 */ /* 0x0022e800000e0000 */
[----:B------:R1:W4:Y:S01]  /*2a570*/  SHFL.IDX PT, R6, R6, R0, 0x1f ;  /* 0x00001f0006067589 */ /* 0x00032200000e0000 */
[----:B--2---:R-:W-:-:S05]  /*2a580*/  IMAD.IADD R8, R0, 0x1, R8 ;  /* 0x0000000100087824 */ /* 0x004fca00078e0208 */
[----:B---34-:R1:W-:Y:S02]  /*2a590*/  STL [R1+0x1c], R8 ;  /* 0x00001c0801007387 */ /* 0x0183e40000100800 */
.L_x_2092:
[----:B------:R-:W-:-:S13]  /*2a5a0*/  ISETP.NE.AND P0, PT, R3, RZ, PT ;  /* 0x000000ff0300720c */ /* 0x000fda0003f05270 */
[----:B------:R-:W-:Y:S05]  /*2a5b0*/  @!P0 BRA `(.L_x_1789) ;  /* 0x0000000000148947 */ /* 0x000fea0003800000 */
[----:B------:R-:W-:Y:S01]  /*2a5c0*/  UMOV UR4, 0xffffffff ;  /* 0xffffffff00047882 */ /* 0x000fe20000000000 */
[----:B-1----:R-:W-:Y:S02]  /*2a5d0*/  VIADD R0, R0, 0xffffffff ;  /* 0xffffffff00007836 */ /* 0x002fe40000000000 */
[----:B------:R-:W-:Y:S05]  /*2a5e0*/  BRA.DIV UR4, `(.L_x_1790) ;  /* 0x0000008604947947 */ /* 0x000fea000b800000 */
[----:B------:R1:W2:Y:S02]  /*2a5f0*/  SHFL.IDX PT, R0, R7, R0, 0x1f ;  /* 0x00001f0007007589 */ /* 0x0002a400000e0000 */
.L_x_2095:
[----:B--2---:R-:W-:-:S07]  /*2a600*/  IMAD.MOV.U32 R9, RZ, RZ, R0 ;  /* 0x000000ffff097224 */ /* 0x004fce00078e0000 */
.L_x_1789:
[----:B------:R-:W-:Y:S01]  /*2a610*/  ISETP.NE.AND P0, PT, R6, 0x1, PT ;  /* 0x000000010600780c */ /* 0x000fe20003f05270 */
[----:B-1----:R-:W-:-:S05]  /*2a620*/  IMAD R0, R9, R2, R10 ;  /* 0x0000000209007224 */ /* 0x002fca00078e020a */
[----:B------:R1:W-:Y:S02]  /*2a630*/  STL [R1+0x10], R0 ;  /* 0x0000100001007387 */ /* 0x0003e40000100800 */
[----:B-1----:R-:W-:-:S05]  /*2a640*/  IMAD.IADD R0, R5, 0x1, -R0 ;  /* 0x0000000105007824 */ /* 0x002fca00078e0a00 */
[----:B------:R-:W-:Y:S05]  /*2a650*/  @!P0 BRA `(.L_x_1791) ;  /* 0x0000000000e08947 */ /* 0x000fea0003800000 */
[----:B------:R-:W-:-:S04]  /*2a660*/  IABS R7, R4 ;  /* 0x0000000400077213 */ /* 0x000fc80000000000 */
        /* <DEDUP_REMOVED lines=19> */
[----:B------:R-:W1:Y:S07]  /*2a7a0*/  I2F.RP R2, R7 ;  /* 0x0000000700027306 */ /* 0x000e6e0000209400 */
[----:B------:R-:W-:Y:S01]  /*2a7b0*/  @P0 VIADD R5, R5, 0x1 ;  /* 0x0000000105050836 */ /* 0x000fe20000000000 */
[----:B-1----:R-:W1:Y:S02]  /*2a7c0*/  MUFU.RCP R2, R2 ;  /* 0x0000000200027308 */ /* 0x002e640000001000 */
[----:B-1----:R-:W-:-:S06]  /*2a7d0*/  VIADD R2, R2, 0xffffffe ;  /* 0x0ffffffe02027836 */ /* 0x002fcc0000000000 */
[----:B------:R-:W1:Y:S02]  /*2a7e0*/  F2I.FTZ.U32.TRUNC.NTZ R3, R2 ;  /* 0x0000000200037305 */ /* 0x000e64000021f000 */
[----:B-1----:R-:W-:-:S04]  /*2a7f0*/  IMAD.MOV R2, RZ, RZ, -R3 ;  /* 0x000000ffff027224 */ /* 0x002fc800078e0a03 */
[----:B0-----:R-:W-:Y:S02]  /*2a800*/  IMAD R8, R2, R7, RZ ;  /* 0x0000000702087224 */ /* 0x001fe400078e02ff */
        /* <DEDUP_REMOVED lines=29> */
.L_x_1791:
[----:B------:R-:W2:Y:S01]  /*2a9e0*/  LDL R3, [R1+0x1c] ;  /* 0x00001c0001037983 */ /* 0x000ea20000100800 */
[----:B------:R-:W2:Y:S02]  /*2a9f0*/  LDC.64 R6, c[0x0][0xc90] ;  /* 0x00032400ff067b82 */ /* 0x000ea40000000a00 */
[----:B--2---:R-:W-:-:S05]  /*2aa00*/  IMAD.WIDE R6, R3, 0x4, R6 ;  /* 0x0000000403067825 */ /* 0x004fca00078e0206 */
[----:B------:R-:W2:Y:S02]  /*2aa10*/  LDG.E R3, desc[UR46][R6.64] ;  /* 0x0000002e06037981 */ /* 0x000ea4000c1e1900 */
[----:B--2---:R-:W-:-:S05]  /*2aa20*/  IMAD R9, R4, R3, RZ ;  /* 0x0000000304097224 */ /* 0x004fca00078e02ff */
[----:B------:R-:W-:-:S04]  /*2aa30*/  IABS R5, R9 ;  /* 0x0000000900057213 */ /* 0x000fc80000000000 */
[----:B------:R-:W1:Y:S08]  /*2aa40*/  I2F.RP R6, R5 ;  /* 0x0000000500067306 */ /* 0x000e700000209400 */
[----:B-1----:R-:W1:Y:S02]  /*2aa50*/  MUFU.RCP R6, R6 ;  /* 0x0000000600067308 */ /* 0x002e640000001000 */
[----:B-1----:R-:W-:-:S06]  /*2aa60*/  VIADD R6, R6, 0xffffffe ;  /* 0x0ffffffe06067836 */ /* 0x002fcc0000000000 */
[----:B------:R-:W1:Y:S02]  /*2aa70*/  F2I.FTZ.U32.TRUNC.NTZ R7, R6 ;  /* 0x0000000600077305 */ /* 0x000e64000021f000 */
[----:B-1----:R-:W-:-:S04]  /*2aa80*/  IMAD.MOV R6, RZ, RZ, -R7 ;  /* 0x000000ffff067224 */ /* 0x002fc800078e0a07 */
[----:B0-----:R-:W-:Y:S02]  /*2aa90*/  IMAD R8, R6, R5, RZ ;  /* 0x0000000506087224 */ /* 0x001fe400078e02ff */
        /* <DEDUP_REMOVED lines=14> */
[----:B------:R-:W-:-:S04]  /*2ab80*/  @P0 VIADD R6, R6, 0x1 ;  /* 0x0000000106060836 */ /* 0x000fc80000000000 */
[----:B------:R-:W-:-:S04]  /*2ab90*/  IMAD.MOV.U32 R5, RZ, RZ, R6 ;  /* 0x000000ffff057224 */ /* 0x000fc800078e0006 */
        /* <DEDUP_REMOVED lines=37> */
.L_x_1792:
[----:B------:R-:W-:-:S05]  /*2adf0*/  LOP3.LUT R0, RZ, R0, RZ, 0x33, !PT ;  /* 0x00000000ff007212 */ /* 0x000fca00078e33ff */
[----:B------:R-:W-:-:S05]  /*2ae00*/  IMAD.IADD R0, R4, 0x1, R0 ;  /* 0x0000000104007824 */ /* 0x000fca00078e0200 */
[----:B------:R2:W-:Y:S01]  /*2ae10*/  STL [R1+0x14], R0 ;  /* 0x0000140001007387 */ /* 0x0005e20000100800 */
[----:B------:R-:W-:Y:S05]  /*2ae20*/  BRA `(.L_x_1793) ;  /* 0x0000000000287947 */ /* 0x000fea0003800000 */
.L_x_1785:
[----:B------:R-:W-:Y:S01]  /*2ae30*/  UMOV UR4, URZ ;  /* 0x0000003f00047c82 */ /* 0x000fe20008000000 */
[----:B------:R-:W-:Y:S01]  /*2ae40*/  ULDC UR6, c[0x0][0xc3c] ;  /* 0x00030f0000067ab9 */ /* 0x000fe20000000800 */
[----:B------:R-:W-:Y:S01]  /*2ae50*/  UMOV UR5, URZ ;  /* 0x0000003f00057c82 */ /* 0x000fe20008000000 */
[----:B------:R-:W-:Y:S01]  /*2ae60*/  IMAD.U32 R3, RZ, RZ, UR4 ;  /* 0x00000004ff037e24 */ /* 0x000fe2000f8e00ff */
[----:B------:R1:W-:Y:S01]  /*2ae70*/  STL [R1+0x10], R5 ;  /* 0x0000100501007387 */ /* 0x0003e20000100800 */
[----:B------:R-:W-:Y:S02]  /*2ae80*/  IMAD.U32 R0, RZ, RZ, UR6 ;  /* 0x00000006ff007e24 */ /* 0x000fe4000f8e00ff */
[----:B------:R-:W-:Y:S01]  /*2ae90*/  IMAD.U32 R2, RZ, RZ, UR5 ;  /* 0x00000005ff027e24 */ /* 0x000fe2000f8e00ff */
[----:B------:R1:W-:Y:S04]  /*2aea0*/  STL [R1+0x14], R3 ;  /* 0x0000140301007387 */ /* 0x0003e80000100800 */
[----:B------:R1:W-:Y:S04]  /*2aeb0*/  STL [R1+0x1c], R0 ;  /* 0x00001c0001007387 */ /* 0x0003e80000100800 */
[----:B------:R1:W-:Y:S02]  /*2aec0*/  STL [R1+0x18], R2 ;  /* 0x0000180201007387 */ /* 0x0003e40000100800 */
.L_x_1793:
[----:B01----:R-:W3:Y:S04]  /*2aed0*/  LDL R2, [R1+0x1c] ;  /* 0x00001c0001027983 */ /* 0x003ee80000100800 */
[----:B------:R-:W4:Y:S04]  /*2aee0*/  LDL R3, [R1+0x18] ;  /* 0x0000180001037983 */ /* 0x000f280000100800 */
[----:B------:R-:W5:Y:S04]  /*2aef0*/  LDL R4, [R1+0x10] ;  /* 0x0000100001047983 */ /* 0x000f680000100800 */
[----:B------:R-:W5:Y:S01]  /*2af00*/  LDL R5, [R1+0x14] ;  /* 0x0000140001057983 */ /* 0x000f620000100800 */
[----:B--2---:R-:W0:Y:S01]  /*2af10*/  S2R R0, SR_TID.X ;  /* 0x0000000000007919 */ /* 0x004e220000002100 */
[----:B------:R-:W-:Y:S05]  /*2af20*/  WARPSYNC.ALL ;  /* 0x0000000000007948 */ /* 0x000fea0003800000 */
[----:B0-----:R-:W-:Y:S01]  /*2af30*/  LOP3.LUT R0, R0, 0x1f, RZ, 0xc0, !PT ;  /* 0x0000001f00007812 */ /* 0x001fe200078ec0ff */
[----:B------:R-:W-:Y:S03]  /*2af40*/  BAR.SYNC.DEFER_BLOCKING 0x4, 0x180 ;  /* 0x0106000000007b1d */ /* 0x000fe60000010000 */
[----:B------:R-:W-:-:S13]  /*2af50*/  ISETP.NE.AND P0, PT, R0, RZ, PT ;  /* 0x000000ff0000720c */ /* 0x000fda0003f05270 */
[----:B------:R-:W0:Y:S01]  /*2af60*/  @!P0 S2R R0, SR_CgaCtaId ;  /* 0x0000000000008919 */ /* 0x000e220000008800 */
[----:B---3--:R-:W-:Y:S01]  /*2af70*/  IMAD.MOV.U32 R7, RZ, RZ, R2 ;  /* 0x000000ffff077224 */ /* 0x008fe200078e0002 */
[----:B------:R-:W-:Y:S01]  /*2af80*/  @!P0 MOV R2, 0x400 ;  /* 0x0000040000028802 */ /* 0x000fe20000000f00 */
[----:B----4-:R-:W-:-:S03]  /*2af90*/  IMAD.MOV.U32 R6, RZ, RZ, R3 ;  /* 0x000000ffff067224 */ /* 0x010fc600078e0003 */
[----:B0-----:R-:W-:-:S05]  /*2afa0*/  @!P0 LEA R18, R0, R2, 0x18 ;  /* 0x0000000200128211 */ /* 0x001fca00078ec0ff */
[----:B-----5:R2:W-:Y:S01]  /*2afb0*/  @!P0 STS.128 [R18+0x284d0], R4 ;  /* 0x0284d00412008388 */ /* 0x0205e20000000c00 */
[----:B------:R-:W-:Y:S06]  /*2afc0*/  BAR.ARV 0x5, 0x180 ;  /* 0x0146000000007b1d */ /* 0x000fec0000002000 */
.L_x_1782:
[----:B------:R-:W3:Y:S01]  /*2afd0*/  LDL R0, [R1+0x1c] ;  /* 0x00001c0001007983 */ /* 0x000ee20000100800 */
[----:B------:R-:W-:Y:S02]  /*2afe0*/  ULDC UR4, c[0x0][0xc3c] ;  /* 0x00030f0000047ab9 */ /* 0x000fe40000000800 */
[----:B---3--:R-:W-:-:S13]  /*2aff0*/  ISETP.GE.AND P0, PT, R0, UR4, PT ;  /* 0x0000000400007c0c */ /* 0x008fda000bf06270 */
[----:B------:R-:W-:Y:S05]  /*2b000*/  @!P0 BRA `(.L_x_1794) ;  /* 0xffffff9000b08947 */ /* 0x000fea000383ffff */
[----:B------:R-:W-:Y:S05]  /*2b010*/  BSYNC B7 ;  /* 0x0000000000077941 */ /* 0x000fea0003800000 */
.L_x_1664:
[----:B---3--:R-:W3:Y:S01]  /*2b020*/  LDL.LU R0, [R1+0x5c] ;  /* 0x00005c0001007983 */ /* 0x008ee20000300800 */
        /* <DEDUP_REMOVED lines=11> */
.L_x_2096:
[----:B------:R-:W-:Y:S05]  /*2b0e0*/  BSYNC B0 ;  /* 0x0000000000007941 */ /* 0x000fea0003800000 */
.L_x_1795:
[----:B------:R-:W-:-:S03]  /*2b0f0*/  UMOV UR4, 0xffffffff ;  /* 0xffffffff00047882 */ /* 0x000fc60000000000 */
[----:B------:R-:W-:Y:S05]  /*2b100*/  BRA.DIV UR4, `(.L_x_1797) ;  /* 0x0000007e040c7947 */ /* 0x000fea000b800000 */
[----:B------:R-:W1:Y:S02]  /*2b110*/  S2R R2, SR_TID.X ;  /* 0x0000000000027919 */ /* 0x000e640000002100 */
[----:B-1----:R-:W-:-:S04]  /*2b120*/  SHF.R.U32.HI R2, RZ, 0x5, R2 ;  /* 0x00000005ff027819 */ /* 0x002fc80000011602 */
[----:B------:R-:W-:-:S05]  /*2b130*/  LOP3.LUT R2, R2, 0x3, RZ, 0xc0, !PT ;  /* 0x0000000302027812 */ /* 0x000fca00078ec0ff */
[----:B------:R1:W2:Y:S02]  /*2b140*/  SHFL.IDX PT, R14, R2, RZ, 0x1f ;  /* 0x00001fff020e7589 */ /* 0x0002a400000e0000 */
.L_x_2099:
[----:B--2---:R-:W-:-:S13]  /*2b150*/  ISETP.NE.AND P0, PT, R14, RZ, PT ;  /* 0x000000ff0e00720c */ /* 0x004fda0003f05270 */
[----:B------:R-:W-:Y:S05]  /*2b160*/  @P0 BRA `(.L_x_1412) ;  /* 0x0000000000b00947 */ /* 0x000fea0003800000 */
[----:B------:R-:W-:-:S03]  /*2b170*/  UMOV UR4, 0xffffffff ;  /* 0xffffffff00047882 */ /* 0x000fc60000000000 */
[----:B------:R-:W-:Y:S05]  /*2b180*/  BRA.DIV UR4, `(.L_x_1798) ;  /* 0x0000007e04207947 */ /* 0x000fea000b800000 */
[----:B------:R-:W-:-:S13]  /*2b190*/  ELECT P6, URZ, PT ;  /* 0x00000000003f782f */ /* 0x000fda00038c0000 */
.L_x_2102:
[----:B------:R-:W-:Y:S05]  /*2b1a0*/  @!P6 BRA `(.L_x_1412) ;  /* 0x0000000000a0e947 */ /* 0x000fea0003800000 */
[----:B------:R-:W-:-:S06]  /*2b1b0*/  ULOP3.LUT UR4, UR40, 0x2, URZ, 0xfc, !UPT ;  /* 0x0000000228047892 */ /* 0x000fcc000f8efc3f */
[----:B-1----:R-:W-:-:S05]  /*2b1c0*/  IMAD.U32 R2, RZ, RZ, UR4 ;  /* 0x00000004ff027e24 */ /* 0x002fca000f8e00ff */
[----:B------:R-:W-:-:S13]  /*2b1d0*/  ISETP.NE.AND P0, PT, R2, 0x3, PT ;  /* 0x000000030200780c */ /* 0x000fda0003f05270 */
[----:B------:R-:W-:Y:S05]  /*2b1e0*/  @!P0 BRA `(.L_x_1799) ;  /* 0x0000000000048947 */ /* 0x000fea0003800000 */
[----:B------:R-:W-:Y:S01]  /*2b1f0*/  BPT.TRAP 0x1 ;  /* 0x000000040000795c */ /* 0x000fe20000300000 */
.L_x_1799:
        /* <DEDUP_REMOVED lines=14> */
.L_x_2103:
[----:B------:R-:W1:Y:S02]  /*2b2e0*/  SYNCS.PHASECHK.TRANS64.TRYWAIT P1, [R7+URZ], R2 ;  /* 0x00000002070075a7 */ /* 0x000e64000802017f */
[----:B-1----:R-:W-:Y:S05]  /*2b2f0*/  @!P1 BRA `(.L_x_1801) ;  /* 0x0000007800f89947 */ /* 0x002fea0003800000 */
.L_x_2104:
[----:B------:R-:W-:Y:S05]  /*2b300*/  @!P0 BRA `(.L_x_1802) ;  /* 0x0000000000048947 */ /* 0x000fea0003800000 */
[----:B------:R-:W-:Y:S01]  /*2b310*/  BPT.TRAP 0x1 ;  /* 0x000000040000795c */ /* 0x000fe20000300000 */
.L_x_1802:
[----:B------:R-:W2:Y:S02]  /*2b320*/  LDL.LU R4, [R1+0x8] ;  /* 0x0000080001047983 */ /* 0x000ea40000300800 */
[----:B--2---:R-:W-:-:S04]  /*2b330*/  IMAD R4, R4, 0x8, R0 ;  /* 0x0000000804047824 */ /* 0x004fc800078e0200 */
[----:B------:R-:W2:Y:S02]  /*2b340*/  SYNCS.PHASECHK.TRANS64.TRYWAIT P1, [R4+URZ+0x28460], R5 ;  /* 0x02846005040075a7 */ /* 0x000ea4000802017f */
[----:B--2---:R-:W-:Y:S05]  /*2b350*/  @!P1 BRA `(.L_x_1803) ;  /* 0x0000007800f49947 */ /* 0x004fea0003800000 */
.L_x_2105:
[----:B------:R-:W-:Y:S05]  /*2b360*/  @!P0 BRA `(.L_x_1804) ;  /* 0x0000000000048947 */ /* 0x000fea0003800000 */
[----:B------:R-:W-:Y:S01]  /*2b370*/  BPT.TRAP 0x1 ;  /* 0x000000040000795c */ /* 0x000fe20000300000 */
.L_x_1804:
[----:B------:R-:W-:-:S04]  /*2b380*/  IMAD R3, R3, 0x8, R0 ;  /* 0x0000000803037824 */ /* 0x000fc800078e0200 */
[----:B------:R-:W3:Y:S02]  /*2b390*/  SYNCS.PHASECHK.TRANS64.TRYWAIT P1, [R3+URZ+0x28460], R2 ;  /* 0x02846002030075a7 */ /* 0x000ee4000802017f */
[----:B---3--:R-:W-:Y:S05]  /*2b3a0*/  @!P1 BRA `(.L_x_1805) ;  /* 0x0000007800f49947 */ /* 0x008fea0003800000 */
.L_x_2106:
[----:B------:R-:W-:Y:S05]  /*2b3b0*/  @!P0 BRA `(.L_x_1806) ;  /* 0x0000000000048947 */ /* 0x000fea0003800000 */
[----:B------:R-:W-:Y:S01]  /*2b3c0*/  BPT.TRAP 0x1 ;  /* 0x000000040000795c */ /* 0x000fe20000300000 */
.L_x_1806:
[----:B------:R-:W4:Y:S02]  /*2b3d0*/  SYNCS.PHASECHK.TRANS64.TRYWAIT P0, [R4+URZ+0x28480], R5 ;  /* 0x02848005040075a7 */ /* 0x000f24000800017f */
[----:B----4-:R-:W-:Y:S05]  /*2b3e0*/  @!P0 BRA `(.L_x_1807) ;  /* 0x0000007800f88947 */ /* 0x010fea0003800000 */
.L_x_1808:
[----:B------:R0:W0:Y:S02]  /*2b3f0*/  SYNCS.PHASECHK.TRANS64.TRYWAIT P0, [R3+URZ+0x28480], R2 ;  /* 0x02848002030075a7 */ /* 0x000024000800017f */
[----:B0-----:R-:W-:Y:S05]  /*2b400*/  @!P0 NANOSLEEP.SYNCS 0x989680 ;  /* 0x009896800000895d */ /* 0x001fea0003900000 */
[----:B------:R-:W0:Y:S02]  /*2b410*/  @!P0 SYNCS.PHASECHK.TRANS64 P0, [R3+URZ+0x28480], R2 ;  /* 0x02848002030085a7 */ /* 0x000e24000800007f */
[----:B0-----:R-:W-:Y:S05]  /*2b420*/  @!P0 BRA `(.L_x_1808) ;  /* 0xfffffffc00f08947 */ /* 0x001fea000383ffff */
.L_x_1412:
[----:B------:R-:W-:Y:S05]  /*2b430*/  BSYNC B8 ;  /* 0x0000000000087941 */ /* 0x000fea0003800000 */
.L_x_1409:
[----:B------:R-:W-:Y:S05]  /*2b440*/  EXIT ;  /* 0x000000000000794d */ /* 0x000fea0003800000 */
.L_x_1440:
[----:B-1----:R1:W2:Y:S02]  /*2b450*/  SYNCS.PHASECHK.TRANS64.TRYWAIT P6, [R91+URZ+0x28490], R92 ;  /* 0x0284905c5b0075a7 */ /* 0x0022a400080c017f */
[----:B--2---:R-:W-:Y:S05]  /*2b460*/  @!P6 NANOSLEEP.SYNCS 0x989680 ;  /* 0x009896800000e95d */ /* 0x004fea0003900000 */
[----:B------:R-:W2:Y:S02]  /*2b470*/  @!P6 SYNCS.PHASECHK.TRANS64 P6, [R91+URZ+0x28490], R92 ;  /* 0x0284905c5b00e5a7 */ /* 0x000ea400080c007f */
[----:B--2---:R-:W-:Y:S05]  /*2b480*/  @!P6 BRA `(.L_x_1440) ;  /* 0xfffffffc00f0e947 */ /* 0x004fea000383ffff */
[----:B------:R-:W-:Y:S05]  /*2b490*/  BRA `(.L_x_1809) ;  /* 0xfffffd7c00b07947 */ /* 0x000fea000383ffff */
.L_x_1458:
[----:B0-----:R0:W1:Y:S02]  /*2b4a0*/  SYNCS.PHASECHK.TRANS64.TRYWAIT P5, [R91+URZ+0x28490], R92 ;  /* 0x0284905c5b0075a7 */ /* 0x00106400080a017f */
[----:B-1----:R-:W-:Y:S05]  /*2b4b0*/  @!P5 NANOSLEEP.SYNCS 0x989680 ;  /* 0x009896800000d95d */ /* 0x002fea0003900000 */
[----:B------:R-:W1:Y:S02]  /*2b4c0*/  @!P5 SYNCS.PHASECHK.TRANS64 P5, [R91+URZ+0x28490], R92 ;  /* 0x0284905c5b00d5a7 */ /* 0x000e6400080a007f */
[----:B-1----:R-:W-:Y:S05]  /*2b4d0*/  @!P5 BRA `(.L_x_1458) ;  /* 0xfffffffc00f0d947 */ /* 0x002fea000383ffff */
[----:B------:R-:W-:Y:S05]  /*2b4e0*/  BRA `(.L_x_1810) ;  /* 0xfffffd9c00b87947 */ /* 0x000fea000383ffff */
.L_x_1467:
[----:B0-----:R0:W1:Y:S02]  /*2b4f0*/  SYNCS.PHASECHK.TRANS64.TRYWAIT P4, [R91+URZ+0x28490], R92 ;  /* 0x0284905c5b0075a7 */ /* 0x001064000808017f */
[----:B-1----:R-:W-:Y:S05]  /*2b500*/  @!P4 NANOSLEEP.SYNCS 0x989680 ;  /* 0x009896800000c95d */ /* 0x002fea0003900000 */
[----:B------:R-:W1:Y:S02]  /*2b510*/  @!P4 SYNCS.PHASECHK.TRANS64 P4, [R91+URZ+0x28490], R92 ;  /* 0x0284905c5b00c5a7 */ /* 0x000e64000808007f */
[----:B-1----:R-:W-:Y:S05]  /*2b520*/  @!P4 BRA `(.L_x_1467) ;  /* 0xfffffffc00f0c947 */ /* 0x002fea000383ffff */
[----:B------:R-:W-:Y:S05]  /*2b530*/  BRA `(.L_x_1811) ;  /* 0xfffffdbc00e07947 */ /* 0x000fea000383ffff */
.L_x_1473:
[----:B-1----:R1:W2:Y:S02]  /*2b540*/  SYNCS.PHASECHK.TRANS64.TRYWAIT P3, [R91+URZ+0x284b0], R92 ;  /* 0x0284b05c5b0075a7 */ /* 0x0022a4000806017f */
[----:B--2---:R-:W-:Y:S05]  /*2b550*/  @!P3 NANOSLEEP.SYNCS 0x989680 ;  /* 0x009896800000b95d */ /* 0x004fea0003900000 */
[----:B------:R-:W2:Y:S02]  /*2b560*/  @!P3 SYNCS.PHASECHK.TRANS64 P3, [R91+URZ+0x284b0], R92 ;  /* 0x0284b05c5b00b5a7 */ /* 0x000ea4000806007f */
[----:B--2---:R-:W-:Y:S05]  /*2b570*/  @!P3 BRA `(.L_x_1473) ;  /* 0xfffffffc00f0b947 */ /* 0x004fea000383ffff */
[----:B------:R-:W-:Y:S05]  /*2b580*/  BRA `(.L_x_1812) ;  /* 0xfffffdc0006c7947 */ /* 0x000fea000383ffff */
.L_x_1491:
[----:B------:R-:W-:Y:S01]  /*2b590*/  BSSY B0, `(.L_x_1813) ;  /* 0x0000007000007945 */ /* 0x000fe20003800000 */
[----:B------:R-:W-:Y:S02]  /*2b5a0*/  IMAD.MOV.U32 R12, RZ, RZ, RZ ;  /* 0x000000ffff0c7224 */ /* 0x000fe400078e00ff */
[----:B------:R-:W-:Y:S02]  /*2b5b0*/  IMAD.MOV.U32 R11, RZ, RZ, 0x1f ;  /* 0x0000001fff0b7424 */ /* 0x000fe400078e00ff */
[----:B------:R-:W-:-:S07]  /*2b5c0*/  IMAD.MOV.U32 R15, RZ, RZ, -0x1 ;  /* 0xffffffffff0f7424 */ /* 0x000fce00078e00ff */
[----:B-----5:R-:W-:Y:S05]  /*2b5d0*/  WARPSYNC.COLLECTIVE R15, `(.L_x_1814) ;  /* 0x000000000f087348 */ /* 0x020fea0003c00000 */
[----:B------:R0:W1:Y:S02]  /*2b5e0*/  SHFL.IDX P6, R14, R13, R12, R11 ;  /* 0x0000000c0d0e7389 */ /* 0x00006400000c000b */
[----:B01---5:R-:W-:Y:S01]  /*2b5f0*/  ENDCOLLECTIVE ;  /* 0x000000000000791b */ /* 0x023fe20003800000 */
.L_x_1814:
[----:B------:R-:W-:Y:S05]  /*2b600*/  BSYNC B0 ;  /* 0x0000000000007941 */ /* 0x000fea0003800000 */
.L_x_1813:
[----:B------:R-:W-:Y:S01]  /*2b610*/  IMAD.MOV.U32 R201, RZ, RZ, R14 ;  /* 0x000000ffffc97224 */ /* 0x000fe200078e000e */
[----:B------:R-:W-:Y:S06]  /*2b620*/  BRA `(.L_x_1815) ;  /* 0xfffffdd000ac7947 */ /* 0x000fec000383ffff */
.L_x_1501:
[----:B------:R-:W-:Y:S01]  /*2b630*/  BSSY B1, `(.L_x_1816) ;  /* 0x0000008000017945 */ /* 0x000fe20003800000 */
[----:B0-----:R-:W-:Y:S02]  /*2b640*/  IMAD.MOV.U32 R13, RZ, RZ, R48 ;  /* 0x000000ffff0d7224 */ /* 0x001fe400078e0030 */
[----:B------:R-:W-:Y:S02]  /*2b650*/  IMAD.MOV.U32 R12, RZ, RZ, RZ ;  /* 0x000000ffff0c7224 */ /* 0x000fe400078e00ff */
[----:B------:R-:W-:Y:S02]  /*2b660*/  IMAD.MOV.U32 R11, RZ, RZ, 0x181f ;  /* 0x0000181fff0b7424 */ /* 0x000fe400078e00ff */
[----:B------:R-:W-:-:S07]  /*2b670*/  IMAD.MOV.U32 R15, RZ, RZ, -0x1 ;  /* 0xffffffffff0f7424 */ /* 0x000fce00078e00ff */
[----:B------:R-:W-:Y:S05]  /*2b680*/  WARPSYNC.COLLECTIVE R15, `(.L_x_1817) ;  /* 0x000000000f087348 */ /* 0x000fea0003c00000 */
[----:B------:R0:W1:Y:S02]  /*2b690*/  SHFL.IDX P6, R14, R13, R12, R11 ;  /* 0x0000000c0d0e7389 */ /* 0x00006400000c000b */
[----:B01----:R-:W-:Y:S01]  /*2b6a0*/  ENDCOLLECTIVE ;  /* 0x000000000000791b */ /* 0x003fe20003800000 */
.L_x_1817:
[----:B------:R-:W-:Y:S05]  /*2b6b0*/  BSYNC B1 ;  /* 0x0000000000017941 */ /* 0x000fea0003800000 */
.L_x_1816:
[----:B------:R-:W-:Y:S02]  /*2b6c0*/  IMAD.MOV.U32 R13, RZ, RZ, R0 ;  /* 0x000000ffff0d7224 */ /* 0x000fe400078e0000 */
[----:B------:R-:W-:Y:S02]  /*2b6d0*/  IMAD.MOV.U32 R12, RZ, RZ, RZ ;  /* 0x000000ffff0c7224 */ /* 0x000fe400078e00ff */
[----:B------:R-:W-:Y:S02]  /*2b6e0*/  IMAD.MOV.U32 R11, RZ, RZ, 0x181f ;  /* 0x0000181fff0b7424 */ /* 0x000fe400078e00ff */
[----:B------:R-:W-:Y:S02]  /*2b6f0*/  IMAD.MOV.U32 R15, RZ, RZ, -0x1 ;  /* 0xffffffffff0f7424 */ /* 0x000fe400078e00ff */
[----:B------:R-:W-:-:S07]  /*2b700*/  IMAD.MOV.U32 R3, RZ, RZ, R14 ;  /* 0x000000ffff037224 */ /* 0x000fce00078e000e */
[----:B------:R-:W-:Y:S05]  /*2b710*/  WARPSYNC.COLLECTIVE R15, `(.L_x_1818) ;  /* 0x000000000f087348 */ /* 0x000fea0003c00000 */
[----:B------:R0:W1:Y:S02]  /*2b720*/  SHFL.IDX P6, R14, R13, R12, R11 ;  /* 0x0000000c0d0e7389 */ /* 0x00006400000c000b */
[----:B01----:R-:W-:Y:S01]  /*2b730*/  ENDCOLLECTIVE ;  /* 0x000000000000791b */ /* 0x003fe20003800000 */
.L_x_1818:
[----:B------:R-:W-:Y:S02]  /*2b740*/  IMAD.MOV.U32 R13, RZ, RZ, R49 ;  /* 0x000000ffff0d7224 */ /* 0x000fe400078e0031 */
[----:B------:R-:W-:-:S07]  /*2b750*/  IMAD.MOV.U32 R5, RZ, RZ, R14 ;  /* 0x000000ffff057224 */ /* 0x000fce00078e000e */
[----:B------:R-:W-:Y:S05]  /*2b760*/  WARPSYNC.COLLECTIVE R15, `(.L_x_1819) ;  /* 0x000000000f087348 */ /* 0x000fea0003c00000 */
[----:B------:R0:W1:Y:S02]  /*2b770*/  SHFL.IDX P6, R14, R13, R12, R11 ;  /* 0x0000000c0d0e7389 */ /* 0x00006400000c000b */
[----:B01----:R-:W-:Y:S01]  /*2b780*/  ENDCOLLECTIVE ;  /* 0x000000000000791b */ /* 0x003fe20003800000 */
.L_x_1819:
[----:B------:R-:W-:Y:S02]  /*2b790*/  IMAD.MOV.U32 R13, RZ, RZ, R51 ;  /* 0x000000ffff0d7224 */ /* 0x000fe400078e0033 */
[----:B------:R-:W-:-:S07]  /*2b7a0*/  IMAD.MOV.U32 R9, RZ, RZ, R14 ;  /* 0x000000ffff097224 */ /* 0x000fce00078e000e */
[----:B------:R-:W-:Y:S05]  /*2b7b0*/  WARPSYNC.COLLECTIVE R15, `(.L_x_1820) ;  /* 0x000000000f087348 */ /* 0x000fea0003c00000 */
[----:B------:R0:W1:Y:S02]  /*2b7c0*/  SHFL.IDX P6, R14, R13, R12, R11 ;  /* 0x0000000c0d0e7389 */ /* 0x00006400000c000b */
[----:B01----:R-:W-:Y:S01]  /*2b7d0*/  ENDCOLLECTIVE ;  /* 0x000000000000791b */ /* 0x003fe20003800000 */
.L_x_1820:
[----:B------:R-:W-:Y:S05]  /*2b7e0*/  BRA `(.L_x_1821) ;  /* 0xfffffdd800007947 */ /* 0x000fea000383ffff */
.L_x_1504:
[----:B------:R-:W-:Y:S01]  /*2b7f0*/  BSSY B1, `(.L_x_1822) ;  /* 0x0000008000017945 */ /* 0x000fe20003800000 */
[----:B0-----:R-:W-:Y:S02]  /*2b800*/  IMAD.MOV.U32 R13, RZ, RZ, R48 ;  /* 0x000000ffff0d7224 */ /* 0x001fe400078e0030 */
[----:B------:R-:W-:Y:S02]  /*2b810*/  IMAD.MOV.U32 R12, RZ, RZ, 0x1 ;  /* 0x00000001ff0c7424 */ /* 0x000fe400078e00ff */
[----:B------:R-:W-:Y:S02]  /*2b820*/  IMAD.MOV.U32 R11, RZ, RZ, 0x181f ;  /* 0x0000181fff0b7424 */ /* 0x000fe400078e00ff */
[----:B------:R-:W-:-:S07]  /*2b830*/  IMAD.MOV.U32 R15, RZ, RZ, -0x1 ;  /* 0xffffffffff0f7424 */ /* 0x000fce00078e00ff */
[----:B-12345:R-:W-:Y:S05]  /*2b840*/  WARPSYNC.COLLECTIVE R15, `(.L_x_1823) ;  /* 0x000000000f087348 */ /* 0x03efea0003c00000 */
[----:B------:R0:W0:Y:S02]  /*2b850*/  SHFL.IDX P6, R14, R13, R12, R11 ;  /* 0x0000000c0d0e7389 */ /* 0x00002400000c000b */
[----:B012345:R-:W-:Y:S01]  /*2b860*/  ENDCOLLECTIVE ;  /* 0x000000000000791b */ /* 0x03ffe20003800000 */
.L_x_1823:
[----:B------:R-:W-:Y:S05]  /*2b870*/  BSYNC B1 ;  /* 0x0000000000017941 */ /* 0x000fea0003800000 */
.L_x_1822:
[----:B------:R-:W-:Y:S02]  /*2b880*/  IMAD.MOV.U32 R13, RZ, RZ, R0 ;  /* 0x000000ffff0d7224 */ /* 0x000fe400078e0000 */
[----:B------:R-:W-:Y:S02]  /*2b890*/  IMAD.MOV.U32 R12, RZ, RZ, 0x1 ;  /* 0x00000001ff0c7424 */ /* 0x000fe400078e00ff */
[----:B------:R-:W-:Y:S02]  /*2b8a0*/  IMAD.MOV.U32 R11, RZ, RZ, 0x181f ;  /* 0x0000181fff0b7424 */ /* 0x000fe400078e00ff */
[----:B------:R-:W-:Y:S02]  /*2b8b0*/  IMAD.MOV.U32 R15, RZ, RZ, -0x1 ;  /* 0xffffffffff0f7424 */ /* 0x000fe400078e00ff */
[----:B------:R-:W-:-:S07]  /*2b8c0*/  IMAD.MOV.U32 R3, RZ, RZ, R14 ;  /* 0x000000ffff037224 */ /* 0x000fce00078e000e */
[----:B------:R-:W-:Y:S05]  /*2b8d0*/  WARPSYNC.COLLECTIVE R15, `(.L_x_1824) ;  /* 0x000000000f087348 */ /* 0x000fea0003c00000 */
[----:B------:R0:W1:Y:S02]  /*2b8e0*/  SHFL.IDX P6, R14, R13, R12, R11 ;  /* 0x0000000c0d0e7389 */ /* 0x00006400000c000b */
[----:B01----:R-:W-:Y:S01]  /*2b8f0*/  ENDCOLLECTIVE ;  /* 0x000000000000791b */ /* 0x003fe20003800000 */
.L_x_1824:
[----:B------:R-:W-:Y:S02]  /*2b900*/  IMAD.MOV.U32 R13, RZ, RZ, R49 ;  /* 0x000000ffff0d7224 */ /* 0x000fe400078e0031 */
[----:B------:R-:W-:-:S07]  /*2b910*/  IMAD.MOV.U32 R5, RZ, RZ, R14 ;  /* 0x000000ffff057224 */ /* 0x000fce00078e000e */
[----:B------:R-:W-:Y:S05]  /*2b920*/  WARPSYNC.COLLECTIVE R15, `(.L_x_1825) ;  /* 0x000000000f087348 */ /* 0x000fea0003c00000 */
[----:B------:R0:W1:Y:S02]  /*2b930*/  SHFL.IDX P6, R14, R13, R12, R11 ;  /* 0x0000000c0d0e7389 */ /* 0x00006400000c000b */
[----:B01----:R-:W-:Y:S01]  /*2b940*/  ENDCOLLECTIVE ;  /* 0x000000000000791b */ /* 0x003fe20003800000 */
.L_x_1825:
[----:B------:R-:W-:Y:S02]  /*2b950*/  IMAD.MOV.U32 R13, RZ, RZ, R51 ;  /* 0x000000ffff0d7224 */ /* 0x000fe400078e0033 */
[----:B------:R-:W-:-:S07]  /*2b960*/  IMAD.MOV.U32 R9, RZ, RZ, R14 ;  /* 0x000000ffff097224 */ /* 0x000fce00078e000e */
[----:B------:R-:W-:Y:S05]  /*2b970*/  WARPSYNC.COLLECTIVE R15, `(.L_x_1826) ;  /* 0x000000000f087348 */ /* 0x000fea0003c00000 */
[----:B------:R0:W1:Y:S02]  /*2b980*/  SHFL.IDX P6, R14, R13, R12, R11 ;  /* 0x0000000c0d0e7389 */ /* 0x00006400000c000b */
[----:B01----:R-:W-:Y:S01]  /*2b990*/  ENDCOLLECTIVE ;  /* 0x000000000000791b */ /* 0x003fe20003800000 */
.L_x_1826:
[----:B------:R-:W-:Y:S05]  /*2b9a0*/  BRA `(.L_x_1827) ;  /* 0xfffffdd8001c7947 */ /* 0x000fea000383ffff */
.L_x_1507:
[----:B------:R-:W-:Y:S01]  /*2b9b0*/  BSSY B1, `(.L_x_1828) ;  /* 0x0000008000017945 */ /* 0x000fe20003800000 */
[----:B------:R-:W-:Y:S02]  /*2b9c0*/  IMAD.MOV.U32 R13, RZ, RZ, R48 ;  /* 0x000000ffff0d7224 */ /* 0x000fe400078e0030 */
[----:B------:R-:W-:Y:S02]  /*2b9d0*/  IMAD.MOV.U32 R12, RZ, RZ, 0x2 ;  /* 0x00000002ff0c7424 */ /* 0x000fe400078e00ff */
[----:B------:R-:W-:Y:S02]  /*2b9e0*/  IMAD.MOV.U32 R11, RZ, RZ, 0x181f ;  /* 0x0000181fff0b7424 */ /* 0x000fe400078e00ff */
[----:B------:R-:W-:-:S07]  /*2b9f0*/  IMAD.MOV.U32 R15, RZ, RZ, -0x1 ;  /* 0xffffffffff0f7424 */ /* 0x000fce00078e00ff */
[----:B012345:R-:W-:Y:S05]  /*2ba00*/  WARPSYNC.COLLECTIVE R15, `(.L_x_1829) ;  /* 0x000000000f087348 */ /* 0x03ffea0003c00000 */
[----:B----4-:R4:W0:Y:S02]  /*2ba10*/  SHFL.IDX P6, R14, R13, R12, R11 ;  /* 0x0000000c0d0e7389 */ /* 0x01082400000c000b */
[----:B012345:R-:W-:Y:S01]  /*2ba20*/  ENDCOLLECTIVE ;  /* 0x000000000000791b */ /* 0x03ffe20003800000 */
.L_x_1829:
[----:B------:R-:W-:Y:S05]  /*2ba30*/  BSYNC B1 ;  /* 0x0000000000017941 */ /* 0x000fea0003800000 */
.L_x_1828:
        /* <DEDUP_REMOVED lines=8> */
.L_x_1830:
[----:B------:R-:W-:Y:S02]  /*2bac0*/  IMAD.MOV.U32 R13, RZ, RZ, R49 ;  /* 0x000000ffff0d7224 */ /* 0x000fe400078e0031 */
[----:B------:R-:W-:-:S07]  /*2bad0*/  IMAD.MOV.U32 R5, RZ, RZ, R14 ;  /* 0x000000ffff057224 */ /* 0x000fce00078e000e */
[----:B------:R-:W-:Y:S05]  /*2bae0*/  WARPSYNC.COLLECTIVE R15, `(.L_x_1831) ;  /* 0x000000000f087348 */ /* 0x000fea0003c00000 */
[----:B------:R0:W1:Y:S02]  /*2baf0*/  SHFL.IDX P6, R14, R13, R12, R11 ;  /* 0x0000000c0d0e7389 */ /* 0x00006400000c000b */
[----:B01----:R-:W-:Y:S01]  /*2bb00*/  ENDCOLLECTIVE ;  /* 0x000000000000791b */ /* 0x003fe20003800000 */
.L_x_1831:
[----:B------:R-:W-:Y:S02]  /*2bb10*/  IMAD.MOV.U32 R13, RZ, RZ, R51 ;  /* 0x000000ffff0d7224 */ /* 0x000fe400078e0033 */
[----:B------:R-:W-:-:S07]  /*2bb20*/  IMAD.MOV.U32 R9, RZ, RZ, R14 ;  /* 0x000000ffff097224 */ /* 0x000fce00078e000e */
[----:B------:R-:W-:Y:S05]  /*2bb30*/  WARPSYNC.COLLECTIVE R15, `(.L_x_1832) ;  /* 0x000000000f087348 */ /* 0x000fea0003c00000 */
[----:B------:R0:W1:Y:S02]  /*2bb40*/  SHFL.IDX P6, R14, R13, R12, R11 ;  /* 0x0000000c0d0e7389 */ /* 0x00006400000c000b */
[----:B01----:R-:W-:Y:S01]  /*2bb50*/  ENDCOLLECTIVE ;  /* 0x000000000000791b */ /* 0x003fe20003800000 */
.L_x_1832:
[----:B------:R-:W-:Y:S05]  /*2bb60*/  BRA `(.L_x_1833) ;  /* 0xfffffdd800307947 */ /* 0x000fea000383ffff */
.L_x_1510:
[----:B------:R-:W-:Y:S01]  /*2bb70*/  BSSY B1, `(.L_x_1834) ;  /* 0x0000008000017945 */ /* 0x000fe20003800000 */
[----:B------:R-:W-:Y:S02]  /*2bb80*/  IMAD.MOV.U32 R13, RZ, RZ, R48 ;  /* 0x000000ffff0d7224 */ /* 0x000fe400078e0030 */
[----:B------:R-:W-:Y:S02]  /*2bb90*/  IMAD.MOV.U32 R12, RZ, RZ, 0x3 ;  /* 0x00000003ff0c7424 */ /* 0x000fe400078e00ff */
[----:B------:R-:W-:Y:S02]  /*2bba0*/  IMAD.MOV.U32 R11, RZ, RZ, 0x181f ;  /* 0x0000181fff0b7424 */ /* 0x000fe400078e00ff */
[----:B------:R-:W-:-:S07]  /*2bbb0*/  IMAD.MOV.U32 R15, RZ, RZ, -0x1 ;  /* 0xffffffffff0f7424 */ /* 0x000fce00078e00ff */
[----:B--2345:R-:W-:Y:S05]  /*2bbc0*/  WARPSYNC.COLLECTIVE R15, `(.L_x_1835) ;  /* 0x000000000f087348 */ /* 0x03cfea0003c00000 */
[----:B----4-:R0:W1:Y:S02]  /*2bbd0*/  SHFL.IDX P6, R14, R13, R12, R11 ;  /* 0x0000000c0d0e7389 */ /* 0x01006400000c000b */
[----:B0123-5:R-:W-:Y:S01]  /*2bbe0*/  ENDCOLLECTIVE ;  /* 0x000000000000791b */ /* 0x02ffe20003800000 */
.L_x_1835:
[----:B------:R-:W-:Y:S05]  /*2bbf0*/  BSYNC B1 ;  /* 0x0000000000017941 */ /* 0x000fea0003800000 */
.L_x_1834:
        /* <DEDUP_REMOVED lines=8> */
.L_x_1836:
[----:B------:R-:W-:Y:S02]  /*2bc80*/  IMAD.MOV.U32 R13, RZ, RZ, R49 ;  /* 0x000000ffff0d7224 */ /* 0x000fe400078e0031 */
[----:B------:R-:W-:-:S07]  /*2bc90*/  IMAD.MOV.U32 R5, RZ, RZ, R14 ;  /* 0x000000ffff057224 */ /* 0x000fce00078e000e */
[----:B------:R-:W-:Y:S05]  /*2bca0*/  WARPSYNC.COLLECTIVE R15, `(.L_x_1837) ;  /* 0x000000000f087348 */ /* 0x000fea0003c00000 */
[----:B------:R0:W1:Y:S02]  /*2bcb0*/  SHFL.IDX P6, R14, R13, R12, R11 ;  /* 0x0000000c0d0e7389 */ /* 0x00006400000c000b */
[----:B01----:R-:W-:Y:S01]  /*2bcc0*/  ENDCOLLECTIVE ;  /* 0x000000000000791b */ /* 0x003fe20003800000 */
.L_x_1837:
[----:B------:R-:W-:Y:S02]  /*2bcd0*/  IMAD.MOV.U32 R13, RZ, RZ, R51 ;  /* 0x000000ffff0d7224 */ /* 0x000fe400078e0033 */
[----:B------:R-:W-:-:S07]  /*2bce0*/  IMAD.MOV.U32 R49, RZ, RZ, R14 ;  /* 0x000000ffff317224 */ /* 0x000fce00078e000e */
[----:B------:R-:W-:Y:S05]  /*2bcf0*/  WARPSYNC.COLLECTIVE R15, `(.L_x_1838) ;  /* 0x000000000f087348 */ /* 0x000fea0003c00000 */
[----:B------:R0:W1:Y:S02]  /*2bd00*/  SHFL.IDX P6, R14, R13, R12, R11 ;  /* 0x0000000c0d0e7389 */ /* 0x00006400000c000b */
[----:B01----:R-:W-:Y:S01]  /*2bd10*/  ENDCOLLECTIVE ;  /* 0x000000000000791b */ /* 0x003fe20003800000 */
.L_x_1838:
[----:B------:R-:W-:Y:S01]  /*2bd20*/  IMAD.MOV.U32 R51, RZ, RZ, R14 ;  /* 0x000000ffff337224 */ /* 0x000fe200078e000e */
[----:B------:R-:W-:Y:S06]  /*2bd30*/  BRA `(.L_x_1839) ;  /* 0xfffffdd800487947 */ /* 0x000fec000383ffff */
.L_x_1514:
[----:B0-----:R0:W1:Y:S02]  /*2bd40*/  SYNCS.PHASECHK.TRANS64.TRYWAIT P0, [R16+URZ+0x28400], R3 ;  /* 0x02840003100075a7 */ /* 0x001064000800017f */
[----:B-1----:R-:W-:Y:S05]  /*2bd50*/  @!P0 NANOSLEEP.SYNCS 0x989680 ;  /* 0x009896800000895d */ /* 0x002fea0003900000 */
[----:B------:R-:W1:Y:S02]  /*2bd60*/  @!P0 SYNCS.PHASECHK.TRANS64 P0, [R16+URZ+0x28400], R3 ;  /* 0x02840003100085a7 */ /* 0x000e64000800007f */
[----:B-1----:R-:W-:Y:S05]  /*2bd70*/  @!P0 BRA `(.L_x_1514) ;  /* 0xfffffffc00f08947 */ /* 0x002fea000383ffff */
[----:B------:R-:W-:Y:S05]  /*2bd80*/  BRA `(.L_x_1840) ;  /* 0xfffffdd800c87947 */ /* 0x000fea000383ffff */
.L_x_1530:
[----:B------:R-:W1:Y:S01]  /*2bd90*/  LDC R53, c[0x0][0x3f4] ;  /* 0x0000fd00ff357b82 */ /* 0x000e620000000800 */
[----:B------:R-:W-:Y:S01]  /*2bda0*/  BSSY B1, `(.L_x_1841) ;  /* 0x0000008000017945 */ /* 0x000fe20003800000 */
[----:B0-----:R-:W-:Y:S02]  /*2bdb0*/  IMAD.MOV.U32 R13, RZ, RZ, R10 ;  /* 0x000000ffff0d7224 */ /* 0x001fe400078e000a */
[----:B------:R-:W-:Y:S02]  /*2bdc0*/  IMAD.MOV.U32 R12, RZ, RZ, RZ ;  /* 0x000000ffff0c7224 */ /* 0x000fe400078e00ff */
[----:B------:R-:W-:Y:S02]  /*2bdd0*/  IMAD.MOV.U32 R11, RZ, RZ, 0x181f ;  /* 0x0000181fff0b7424 */ /* 0x000fe400078e00ff */
[----:B------:R-:W-:-:S07]  /*2bde0*/  IMAD.MOV.U32 R15, RZ, RZ, -0x1 ;  /* 0xffffffffff0f7424 */ /* 0x000fce00078e00ff */
[----:B-1----:R-:W-:Y:S05]  /*2bdf0*/  WARPSYNC.COLLECTIVE R15, `(.L_x_1842) ;  /* 0x000000000f087348 */ /* 0x002fea0003c00000 */
[----:B------:R0:W2:Y:S02]  /*2be00*/  SHFL.IDX P6, R14, R13, R12, R11 ;  /* 0x0000000c0d0e7389 */ /* 0x0000a400000c000b */
[----:B012---:R-:W-:Y:S01]  /*2be10*/  ENDCOLLECTIVE ;  /* 0x000000000000791b */ /* 0x007fe20003800000 */
.L_x_1842:
[----:B------:R-:W-:Y:S05]  /*2be20*/  BSYNC B1 ;  /* 0x0000000000017941 */ /* 0x000fea0003800000 */
.L_x_1841:
[----:B------:R-:W-:Y:S01]  /*2be30*/  IMAD.MOV.U32 R13, RZ, RZ, R55 ;  /* 0x000000ffff0d7224 */ /* 0x000fe200078e0037 */
[----:B------:R-:W-:Y:S01]  /*2be40*/  ISETP.GE.AND P0, PT, R22, R53, PT ;  /* 0x000000351600720c */ /* 0x000fe20003f06270 */
[----:B------:R-:W-:Y:S02]  /*2be50*/  IMAD.MOV.U32 R12, RZ, RZ, RZ ;  /* 0x000000ffff0c7224 */ /* 0x000fe400078e00ff */
[----:B------:R-:W-:Y:S02]  /*2be60*/  IMAD.MOV.U32 R11, RZ, RZ, 0x181f ;  /* 0x0000181fff0b7424 */ /* 0x000fe400078e00ff */
[----:B------:R-:W-:Y:S02]  /*2be70*/  IMAD.MOV.U32 R15, RZ, RZ, -0x1 ;  /* 0xffffffffff0f7424 */ /* 0x000fe400078e00ff */
[----:B------:R-:W-:Y:S02]  /*2be80*/  IMAD.MOV.U32 R3, RZ, RZ, R14 ;  /* 0x000000ffff037224 */ /* 0x000fe400078e000e */
[----:B------:R-:W-:-:S07]  /*2be90*/  IMAD R54, R195, R54, RZ ;  /* 0x00000036c3367224 */ /* 0x000fce00078e02ff */
[----:B------:R-:W-:Y:S05]  /*2bea0*/  WARPSYNC.COLLECTIVE R15, `(.L_x_1843) ;  /* 0x000000000f087348 */ /* 0x000fea0003c00000 */
[----:B------:R0:W1:Y:S02]  /*2beb0*/  SHFL.IDX P6, R14, R13, R12, R11 ;  /* 0x0000000c0d0e7389 */ /* 0x00006400000c000b */
[----:B01----:R-:W-:Y:S01]  /*2bec0*/  ENDCOLLECTIVE ;  /* 0x000000000000791b */ /* 0x003fe20003800000 */
.L_x_1843:
[----:B------:R-:W-:Y:S01]  /*2bed0*/  ISETP.GE.OR P1, PT, R37, R54, P0 ;  /* 0x000000362500720c */ /* 0x000fe20000726670 */
[----:B------:R-:W-:Y:S02]  /*2bee0*/  IMAD.MOV.U32 R13, RZ, RZ, R52 ;  /* 0x000000ffff0d7224 */ /* 0x000fe400078e0034 */
[----:B------:R-:W-:-:S10]  /*2bef0*/  IMAD.MOV.U32 R5, RZ, RZ, R14 ;  /* 0x000000ffff057224 */ /* 0x000fd400078e000e */
[----:B------:R-:W-:Y:S05]  /*2bf00*/  WARPSYNC.COLLECTIVE R15, `(.L_x_1844) ;  /* 0x000000000f087348 */ /* 0x000fea0003c00000 */
[----:B------:R0:W1:Y:S02]  /*2bf10*/  SHFL.IDX P6, R14, R13, R12, R11 ;  /* 0x0000000c0d0e7389 */ /* 0x00006400000c000b */
[----:B01----:R-:W-:Y:S01]  /*2bf20*/  ENDCOLLECTIVE ;  /* 0x000000000000791b */ /* 0x003fe20003800000 */
.L_x_1844:
[----:B------:R-:W-:-:S05]  /*2bf30*/  @!P1 IADD3 R6, P2, R22, R5, RZ ;  /* 0x0000000516069210 */ /* 0x000fca0007f5e0ff */
[----:B------:R-:W-:Y:S02]  /*2bf40*/  @!P1 IMAD.X R5, R3, 0x1, R56, P2 ;  /* 0x0000000103059824 */ /* 0x000fe400010e0638 */
[----:B------:R-:W-:Y:S02]  /*2bf50*/  IMAD.MOV.U32 R13, RZ, RZ, R57 ;  /* 0x000000ffff0d7224 */ /* 0x000fe400078e0039 */
[----:B------:R-:W-:-:S07]  /*2bf60*/  IMAD.MOV.U32 R4, RZ, RZ, R14 ;  /* 0x000000ffff047224 */ /* 0x000fce00078e000e */
[----:B------:R-:W-:Y:S05]  /*2bf70*/  WARPSYNC.COLLECTIVE R15, `(.L_x_1845) ;  /* 0x000000000f087348 */ /* 0x000fea0003c00000 */
[----:B------:R0:W1:Y:S02]  /*2bf80*/  SHFL.IDX P6, R14, R13, R12, R11 ;  /* 0x0000000c0d0e7389 */ /* 0x00006400000c000b */
[----:B01----:R-:W-:Y:S01]  /*2bf90*/  ENDCOLLECTIVE ;  /* 0x000000000000791b */ /* 0x003fe20003800000 */
.L_x_1845:
[----:B------:R-:W-:-:S05]  /*2bfa0*/  @!P1 IADD3 R24, P3, R22, R14, RZ ;  /* 0x0000000e16189210 */ /* 0x000fca0007f7e0ff */
[----:B------:R-:W-:Y:S02]  /*2bfb0*/  @!P1 IMAD.X R25, R4, 0x1, R56, P3 ;  /* 0x0000000104199824 */ /* 0x000fe400018e0638 */
[----:B------:R-:W-:-:S04]  /*2bfc0*/  @!P1 IMAD.MOV.U32 R4, RZ, RZ, R6 ;  /* 0x000000ffff049224 */ /* 0x000fc800078e0006 */
[----:B------:R-:W5:Y:S04]  /*2bfd0*/  @!P1 LD.E.128 R24, desc[UR46][R24.64] ;  /* 0x0000002e18189980 */ /* 0x000f68000c101d00 */
[----:B------:R-:W5:Y:S01]  /*2bfe0*/  @!P1 LD.E.128 R4, desc[UR46][R4.64] ;  /* 0x0000002e04049980 */ /* 0x000f62000c101d00 */
[----:B------:R-:W-:Y:S02]  /*2bff0*/  IMAD.MOV.U32 R13, RZ, RZ, R10 ;  /* 0x000000ffff0d7224 */ /* 0x000fe400078e000a */
[----:B------:R-:W-:-:S07]  /*2c000*/  IMAD.MOV.U32 R12, RZ, RZ, 0x1 ;  /* 0x00000001ff0c7424 */ /* 0x000fce00078e00ff */
[----:B-----5:R-:W-:Y:S05]  /*2c010*/  WARPSYNC.COLLECTIVE R15, `(.L_x_1846) ;  /* 0x000000000f087348 */ /* 0x020fea0003c00000 */
[----:B------:R0:W1:Y:S02]  /*2c020*/  SHFL.IDX P6, R14, R13, R12, R11 ;  /* 0x0000000c0d0e7389 */ /* 0x00006400000c000b */
[----:B01---5:R-:W-:Y:S01]  /*2c030*/  ENDCOLLECTIVE ;  /* 0x000000000000791b */ /* 0x023fe20003800000 */
.L_x_1846:
[----:B------:R-:W-:Y:S02]  /*2c040*/  IMAD.MOV.U32 R13, RZ, RZ, R55 ;  /* 0x000000ffff0d7224 */ /* 0x000fe400078e0037 */
[----:B------:R-:W-:-:S07]  /*2c050*/  IMAD.MOV.U32 R3, RZ, RZ, R14 ;  /* 0x000000ffff037224 */ /* 0x000fce00078e000e */
[----:B------:R-:W-:Y:S05]  /*2c060*/  WARPSYNC.COLLECTIVE R15, `(.L_x_1847) ;  /* 0x000000000f087348 */ /* 0x000fea0003c00000 */
[----:B------:R0:W1:Y:S02]  /*2c070*/  SHFL.IDX P6, R14, R13, R12, R11 ;  /* 0x0000000c0d0e7389 */ /* 0x00006400000c000b */
[----:B01----:R-:W-:Y:S01]  /*2c080*/  ENDCOLLECTIVE ;  /* 0x000000000000791b */ /* 0x003fe20003800000 */
.L_x_1847:
[----:B------:R-:W-:Y:S02]  /*2c090*/  IMAD.MOV.U32 R13, RZ, RZ, R52 ;  /* 0x000000ffff0d7224 */ /* 0x000fe400078e0034 */
[----:B------:R-:W-:-:S07]  /*2c0a0*/  IMAD.MOV.U32 R9, RZ, RZ, R14 ;  /* 0x000000ffff097224 */ /* 0x000fce00078e000e */
[----:B------:R-:W-:Y:S05]  /*2c0b0*/  WARPSYNC.COLLECTIVE R15, `(.L_x_1848) ;  /* 0x000000000f087348 */ /* 0x000fea0003c00000 */
[----:B------:R0:W1:Y:S02]  /*2c0c0*/  SHFL.IDX P6, R14, R13, R12, R11 ;  /* 0x0000000c0d0e7389 */ /* 0x00006400000c000b */
[----:B01----:R-:W-:Y:S01]  /*2c0d0*/  ENDCOLLECTIVE ;  /* 0x000000000000791b */ /* 0x003fe20003800000 */
.L_x_1848:
[----:B------:R-:W-:Y:S02]  /*2c0e0*/  IMAD.MOV.U32 R13, RZ, RZ, R57 ;  /* 0x000000ffff0d7224 */ /* 0x000fe400078e0039 */
[----:B------:R-:W-:-:S07]  /*2c0f0*/  IMAD.MOV.U32 R8, RZ, RZ, R14 ;  /* 0x000000ffff087224 */ /* 0x000fce00078e000e */
[----:B------:R-:W-:Y:S05]  /*2c100*/  WARPSYNC.COLLECTIVE R15, `(.L_x_1849) ;  /* 0x000000000f087348 */ /* 0x000fea0003c00000 */
[----:B------:R0:W1:Y:S02]  /*2c110*/  SHFL.IDX P6, R14, R13, R12, R11 ;  /* 0x0000000c0d0e7389 */ /* 0x00006400000c000b */
[----:B01----:R-:W-:Y:S01]  /*2c120*/  ENDCOLLECTIVE ;  /* 0x000000000000791b */ /* 0x003fe20003800000 */
.L_x_1849:
[----:B------:R-:W-:Y:S02]  /*2c130*/  CS2R R44, SRZ ;  /* 0x00000000002c7805 */ /* 0x000fe4000001ff00 */
[----:B------:R-:W-:Y:S02]  /*2c140*/  CS2R R46, SRZ ;  /* 0x00000000002e7805 */ /* 0x000fe4000001ff00 */
[----:B------:R-:W-:Y:S02]  /*2c150*/  CS2R R48, SRZ ;  /* 0x0000000000307805 */ /* 0x000fe4000001ff00 */
[----:B------:R-:W-:Y:S01]  /*2c160*/  CS2R R50, SRZ ;  /* 0x0000000000327805 */ /* 0x000fe2000001ff00 */
[----:B------:R-:W-:Y:S02]  /*2c170*/  @!P1 IMAD.MOV.U32 R48, RZ, RZ, R24 ;  /* 0x000000ffff309224 */ /* 0x000fe400078e0018 */
[----:B------:R-:W-:Y:S02]  /*2c180*/  @!P1 IMAD.MOV.U32 R49, RZ, RZ, R25 ;  /* 0x000000ffff319224 */ /* 0x000fe400078e0019 */
[----:B------:R-:W-:-:S02]  /*2c190*/  @!P1 IMAD.MOV.U32 R44, RZ, RZ, R4 ;  /* 0x000000ffff2c9224 */ /* 0x000fc400078e0004 */
[----:B------:R-:W-:Y:S01]  /*2c1a0*/  @!P1 IMAD.MOV.U32 R45, RZ, RZ, R5 ;  /* 0x000000ffff2d9224 */ /* 0x000fe200078e0005 */
[----:B------:R-:W-:Y:S01]  /*2c1b0*/  CS2R R4, SRZ ;  /* 0x0000000000047805 */ /* 0x000fe2000001ff00 */
[----:B------:R-:W-:Y:S02]  /*2c1c0*/  @!P1 IMAD.MOV.U32 R46, RZ, RZ, R6 ;  /* 0x000000ffff2e9224 */ /* 0x000fe400078e0006 */
[----:B------:R-:W-:Y:S02]  /*2c1d0*/  @!P1 IMAD.MOV.U32 R47, RZ, RZ, R7 ;  /* 0x000000ffff2f9224 */ /* 0x000fe400078e0007 */
[----:B------:R-:W-:Y:S02]  /*2c1e0*/  @!P1 IMAD.MOV.U32 R50, RZ, RZ, R26 ;  /* 0x000000ffff329224 */ /* 0x000fe400078e001a */
[----:B------:R-:W-:Y:S01]  /*2c1f0*/  @!P1 IMAD.MOV.U32 R51, RZ, RZ, R27 ;  /* 0x000000ffff339224 */ /* 0x000fe200078e001b */
[----:B------:R-:W-:Y:S06]  /*2c200*/  BRA `(.L_x_1850) ;  /* 0xfffffe18004c7947 */ /* 0x000fec000383ffff */
.L_x_1533:
[----:B------:R-:W-:Y:S01]  /*2c210*/  BSSY B1, `(.L_x_1851) ;  /* 0x0000008000017945 */ /* 0x000fe20003800000 */
[----:B------:R-:W-:Y:S02]  /*2c220*/  IMAD.MOV.U32 R13, RZ, RZ, R10 ;  /* 0x000000ffff0d7224 */ /* 0x000fe400078e000a */
[----:B------:R-:W-:Y:S02]  /*2c230*/  IMAD.MOV.U32 R12, RZ, RZ, 0x2 ;  /* 0x00000002ff0c7424 */ /* 0x000fe400078e00ff */
[----:B------:R-:W-:Y:S02]  /*2c240*/  IMAD.MOV.U32 R11, RZ, RZ, 0x181f ;  /* 0x0000181fff0b7424 */ /* 0x000fe400078e00ff */
[----:B------:R-:W-:-:S07]  /*2c250*/  IMAD.MOV.U32 R15, RZ, RZ, -0x1 ;  /* 0xffffffffff0f7424 */ /* 0x000fce00078e00ff */
[----:B-----5:R-:W-:Y:S05]  /*2c260*/  WARPSYNC.COLLECTIVE R15, `(.L_x_1852) ;  /* 0x000000000f087348 */ /* 0x020fea0003c00000 */
[----:B------:R0:W1:Y:S02]  /*2c270*/  SHFL.IDX P6, R14, R13, R12, R11 ;  /* 0x0000000c0d0e7389 */ /* 0x00006400000c000b */
[----:B01---5:R-:W-:Y:S01]  /*2c280*/  ENDCOLLECTIVE ;  /* 0x000000000000791b */ /* 0x023fe20003800000 */
.L_x_1852:
[----:B------:R-:W-:Y:S05]  /*2c290*/  BSYNC B1 ;  /* 0x0000000000017941 */ /* 0x000fea0003800000 */
.L_x_1851:
[----:B------:R-:W-:Y:S02]  /*2c2a0*/  IMAD.MOV.U32 R13, RZ, RZ, R55 ;  /* 0x000000ffff0d7224 */ /* 0x000fe400078e0037 */
[----:B------:R-:W-:Y:S02]  /*2c2b0*/  IMAD.MOV.U32 R12, RZ, RZ, 0x2 ;  /* 0x00000002ff0c7424 */ /* 0x000fe400078e00ff */
[----:B------:R-:W-:Y:S02]  /*2c2c0*/  IMAD.MOV.U32 R11, RZ, RZ, 0x181f ;  /* 0x0000181fff0b7424 */ /* 0x000fe400078e00ff */
[----:B------:R-:W-:Y:S02]  /*2c2d0*/  IMAD.MOV.U32 R15, RZ, RZ, -0x1 ;  /* 0xffffffffff0f7424 */ /* 0x000fe400078e00ff */
[----:B------:R-:W-:Y:S02]  /*2c2e0*/  IMAD.MOV.U32 R3, RZ, RZ, R14 ;  /* 0x000000ffff037224 */ /* 0x000fe400078e000e */
[----:B------:R-:W-:-:S07]  /*2c2f0*/  VIADD R21, R37, 0x40 ;  /* 0x0000004025157836 */ /* 0x000fce0000000000 */
[----:B------:R-:W-:Y:S05]  /*2c300*/  WARPSYNC.COLLECTIVE R15, `(.L_x_1853) ;  /* 0x000000000f087348 */ /* 0x000fea0003c00000 */
[----:B------:R0:W1:Y:S02]  /*2c310*/  SHFL.IDX P6, R14, R13, R12, R11 ;  /* 0x0000000c0d0e7389 */ /* 0x00006400000c000b */
[----:B01----:R-:W-:Y:S01]  /*2c320*/  ENDCOLLECTIVE ;  /* 0x000000000000791b */ /* 0x003fe20003800000 */
.L_x_1853:
[----:B------:R-:W-:Y:S01]  /*2c330*/  ISETP.GE.OR P1, PT, R21, R54, P0 ;  /* 0x000000361500720c */ /* 0x000fe20000726670 */
[----:B------:R-:W-:Y:S02]  /*2c340*/  IMAD.MOV.U32 R13, RZ, RZ, R52 ;  /* 0x000000ffff0d7224 */ /* 0x000fe400078e0034 */
[----:B------:R-:W-:-:S10]  /*2c350*/  IMAD.MOV.U32 R9, RZ, RZ, R14 ;  /* 0x000000ffff097224 */ /* 0x000fd400078e000e */
[----:B------:R-:W-:Y:S05]  /*2c360*/  WARPSYNC.COLLECTIVE R15, `(.L_x_1854) ;  /* 0x000000000f087348 */ /* 0x000fea0003c00000 */
[----:B------:R0:W1:Y:S02]  /*2c370*/  SHFL.IDX P6, R14, R13, R12, R11 ;  /* 0x0000000c0d0e7389 */ /* 0x00006400000c000b */
[----:B01----:R-:W-:Y:S01]  /*2c380*/  ENDCOLLECTIVE ;  /* 0x000000000000791b */ /* 0x003fe20003800000 */
.L_x_1854:
[----:B------:R-:W-:-:S05]  /*2c390*/  @!P1 IADD3 R24, P2, R22, R9, RZ ;  /* 0x0000000916189210 */ /* 0x000fca0007f5e0ff */
[----:B------:R-:W-:Y:S02]  /*2c3a0*/  @!P1 IMAD.X R25, R3, 0x1, R56, P2 ;  /* 0x0000000103199824 */ /* 0x000fe400010e0638 */
[----:B------:R-:W-:-:S04]  /*2c3b0*/  IMAD.MOV.U32 R13, RZ, RZ, R57 ;  /* 0x000000ffff0d7224 */ /* 0x000fc800078e0039 */
[----:B------:R-:W5:Y:S01]  /*2c3c0*/  @!P1 LD.E.128 R24, desc[UR46][R24.64] ;  /* 0x0000002e18189980 */ /* 0x000f62000c101d00 */
[----:B------:R-:W-:-:S07]  /*2c3d0*/  IMAD.MOV.U32 R8, RZ, RZ, R14 ;  /* 0x000000ffff087224 */ /* 0x000fce00078e000e */
[----:B-----5:R-:W-:Y:S05]  /*2c3e0*/  WARPSYNC.COLLECTIVE R15, `(.L_x_1855) ;  /* 0x000000000f087348 */ /* 0x020fea0003c00000 */
[----:B------:R0:W1:Y:S02]  /*2c3f0*/  SHFL.IDX P6, R14, R13, R12, R11 ;  /* 0x0000000c0d0e7389 */ /* 0x00006400000c000b */
[----:B01---5:R-:W-:Y:S01]  /*2c400*/  ENDCOLLECTIVE ;  /* 0x000000000000791b */ /* 0x023fe20003800000 */
.L_x_1855:
[----:B------:R-:W-:-:S05]  /*2c410*/  @!P1 IADD3 R32, P3, R22, R14, RZ ;  /* 0x0000000e16209210 */ /* 0x000fca0007f7e0ff */
[----:B------:R-:W-:-:S06]  /*2c420*/  @!P1 IMAD.X R33, R8, 0x1, R56, P3 ;  /* 0x0000000108219824 */ /* 0x000fcc00018e0638 */
[----:B------:R-:W5:Y:S01]  /*2c430*/  @!P1 LD.E.128 R32, desc[UR46][R32.64] ;  /* 0x0000002e20209980 */ /* 0x000f62000c101d00 */
[----:B------:R-:W-:Y:S02]  /*2c440*/  IMAD.MOV.U32 R13, RZ, RZ, R10 ;  /* 0x000000ffff0d7224 */ /* 0x000fe400078e000a */
[----:B------:R-:W-:-:S07]  /*2c450*/  IMAD.MOV.U32 R12, RZ, RZ, 0x3 ;  /* 0x00000003ff0c7424 */ /* 0x000fce00078e00ff */
[----:B-----5:R-:W-:Y:S05]  /*2c460*/  WARPSYNC.COLLECTIVE R15, `(.L_x_1856) ;  /* 0x000000000f087348 */ /* 0x020fea0003c00000 */
[----:B------:R0:W1:Y:S02]  /*2c470*/  SHFL.IDX P6, R14, R13, R12, R11 ;  /* 0x0000000c0d0e7389 */ /* 0x00006400000c000b */
[----:B01---5:R-:W-:Y:S01]  /*2c480*/  ENDCOLLECTIVE ;  /* 0x000000000000791b */ /* 0x023fe20003800000 */
.L_x_1856:
[----:B------:R-:W-:Y:S02]  /*2c490*/  IMAD.MOV.U32 R13, RZ, RZ, R55 ;  /* 0x000000ffff0d7224 */ /* 0x000fe400078e0037 */
[----:B------:R-:W-:-:S07]  /*2c4a0*/  IMAD.MOV.U32 R3, RZ, RZ, R14 ;  /* 0x000000ffff037224 */ /* 0x000fce00078e000e */
[----:B------:R-:W-:Y:S05]  /*2c4b0*/  WARPSYNC.COLLECTIVE R15, `(.L_x_1857) ;  /* 0x000000000f087348 */ /* 0x000fea0003c00000 */
[----:B------:R0:W1:Y:S02]  /*2c4c0*/  SHFL.IDX P6, R14, R13, R12, R11 ;  /* 0x0000000c0d0e7389 */ /* 0x00006400000c000b */
[----:B01----:R-:W-:Y:S01]  /*2c4d0*/  ENDCOLLECTIVE ;  /* 0x000000000000791b */ /* 0x003fe20003800000 */
.L_x_1857:
[----:B------:R-:W-:Y:S02]  /*2c4e0*/  IMAD.MOV.U32 R13, RZ, RZ, R52 ;  /* 0x000000ffff0d7224 */ /* 0x000fe400078e0034 */
[----:B------:R-:W-:-:S07]  /*2c4f0*/  IMAD.MOV.U32 R55, RZ, RZ, R14 ;  /* 0x000000ffff377224 */ /* 0x000fce00078e000e */
[----:B------:R-:W-:Y:S05]  /*2c500*/  WARPSYNC.COLLECTIVE R15, `(.L_x_1858) ;  /* 0x000000000f087348 */ /* 0x000fea0003c00000 */
[----:B------:R0:W1:Y:S02]  /*2c510*/  SHFL.IDX P6, R14, R13, R12, R11 ;  /* 0x0000000c0d0e7389 */ /* 0x00006400000c000b */
[----:B01----:R-:W-:Y:S01]  /*2c520*/  ENDCOLLECTIVE ;  /* 0x000000000000791b */ /* 0x003fe20003800000 */
.L_x_1858:
[----:B------:R-:W-:Y:S02]  /*2c530*/  IMAD.MOV.U32 R13, RZ, RZ, R57 ;  /* 0x000000ffff0d7224 */ /* 0x000fe400078e0039 */
[----:B------:R-:W-:-:S07]  /*2c540*/  IMAD.MOV.U32 R52, RZ, RZ, R14 ;  /* 0x000000ffff347224 */ /* 0x000fce00078e000e */
[----:B------:R-:W-:Y:S05]  /*2c550*/  WARPSYNC.COLLECTIVE R15, `(.L_x_1859) ;  /* 0x000000000f087348 */ /* 0x000fea0003c00000 */
[----:B------:R0:W1:Y:S02]  /*2c560*/  SHFL.IDX P6, R14, R13, R12, R11 ;  /* 0x0000000c0d0e7389 */ /* 0x00006400000c000b */
[----:B01----:R-:W-:Y:S01]  /*2c570*/  ENDCOLLECTIVE ;  /* 0x000000000000791b */ /* 0x003fe20003800000 */
.L_x_1859:
[----:B------:R-:W-:Y:S02]  /*2c580*/  CS2R R20, SRZ ;  /* 0x0000000000147805 */ /* 0x000fe4000001ff00 */
[----:B------:R-:W-:Y:S02]  /*2c590*/  CS2R R38, SRZ ;  /* 0x0000000000267805 */ /* 0x000fe4000001ff00 */
[----:B------:R-:W-:Y:S02]  /*2c5a0*/  CS2R R40, SRZ ;  /* 0x0000000000287805 */ /* 0x000fe4000001ff00 */
[----:B------:R-:W-:Y:S02]  /*2c5b0*/  CS2R R42, SRZ ;  /* 0x00000000002a7805 */ /* 0x000fe4000001ff00 */
[----:B------:R-:W-:Y:S01]  /*2c5c0*/  CS2R R8, SRZ ;  /* 0x0000000000087805 */ /* 0x000fe2000001ff00 */
[----:B------:R-:W-:Y:S02]  /*2c5d0*/  IMAD.MOV.U32 R57, RZ, RZ, R14 ;  /* 0x000000ffff397224 */ /* 0x000fe400078e000e */
[----:B------:R-:W-:-:S02]  /*2c5e0*/  @!P1 IMAD.MOV.U32 R20, RZ, RZ, R24 ;  /* 0x000000ffff149224 */ /* 0x000fc400078e0018 */
[----:B------:R-:W-:Y:S02]  /*2c5f0*/  @!P1 IMAD.MOV.U32 R21, RZ, RZ, R25 ;  /* 0x000000ffff159224 */ /* 0x000fe400078e0019 */
[----:B------:R-:W-:Y:S02]  /*2c600*/  @!P1 IMAD.MOV.U32 R38, RZ, RZ, R26 ;  /* 0x000000ffff269224 */ /* 0x000fe400078e001a */
[----:B------:R-:W-:Y:S02]  /*2c610*/  @!P1 IMAD.MOV.U32 R39, RZ, RZ, R27 ;  /* 0x000000ffff279224 */ /* 0x000fe400078e001b */
[----:B------:R-:W-:Y:S02]  /*2c620*/  @!P1 IMAD.MOV.U32 R40, RZ, RZ, R32 ;  /* 0x000000ffff289224 */ /* 0x000fe400078e0020 */
[----:B------:R-:W-:Y:S02]  /*2c630*/  @!P1 IMAD.MOV.U32 R41, RZ, RZ, R33 ;  /* 0x000000ffff299224 */ /* 0x000fe400078e0021 */
[----:B------:R-:W-:-:S02]  /*2c640*/  @!P1 IMAD.MOV.U32 R42, RZ, RZ, R34 ;  /* 0x000000ffff2a9224 */ /* 0x000fc400078e0022 */
[----:B------:R-:W-:Y:S01]  /*2c650*/  @!P1 IMAD.MOV.U32 R43, RZ, RZ, R35 ;  /* 0x000000ffff2b9224 */ /* 0x000fe200078e0023 */
[----:B------:R-:W-:Y:S06]  /*2c660*/  BRA `(.L_x_1860) ;  /* 0xfffffe1400f87947 */ /* 0x000fec000383ffff */
.L_x_1537:
[----:B0-----:R0:W1:Y:S02]  /*2c670*/  SYNCS.PHASECHK.TRANS64.TRYWAIT P4, [R16+URZ+0x28400], R25 ;  /* 0x02840019100075a7 */ /* 0x001064000808017f */
[----:B-1----:R-:W-:Y:S05]  /*2c680*/  @!P4 NANOSLEEP.SYNCS 0x989680 ;  /* 0x009896800000c95d */ /* 0x002fea0003900000 */
[----:B------:R-:W1:Y:S02]  /*2c690*/  @!P4 SYNCS.PHASECHK.TRANS64 P4, [R16+URZ+0x28400], R25 ;  /* 0x028400191000c5a7 */ /* 0x000e64000808007f */
[----:B-1----:R-:W-:Y:S05]  /*2c6a0*/  @!P4 BRA `(.L_x_1537) ;  /* 0xfffffffc00f0c947 */ /* 0x002fea000383ffff */
[----:B------:R-:W-:Y:S05]  /*2c6b0*/  BRA `(.L_x_1861) ;  /* 0xfffffe1800687947 */ /* 0x000fea000383ffff */
.L_x_1547:
[----:B0-----:R0:W1:Y:S02]  /*2c6c0*/  SYNCS.PHASECHK.TRANS64.TRYWAIT P2, [R13+URZ+0x28430], R0 ;  /* 0x028430000d0075a7 */ /* 0x001064000804017f */
[----:B-1----:R-:W-:Y:S05]  /*2c6d0*/  @!P2 NANOSLEEP.SYNCS 0x989680 ;  /* 0x009896800000a95d */ /* 0x002fea0003900000 */
[----:B------:R-:W1:Y:S02]  /*2c6e0*/  @!P2 SYNCS.PHASECHK.TRANS64 P2, [R13+URZ+0x28430], R0 ;  /* 0x028430000d00a5a7 */ /* 0x000e64000804007f */
[----:B-1----:R-:W-:Y:S05]  /*2c6f0*/  @!P2 BRA `(.L_x_1547) ;  /* 0xfffffffc00f0a947 */ /* 0x002fea000383ffff */
[----:B------:R-:W-:Y:S05]  /*2c700*/  BRA `(.L_x_1546) ;  /* 0xfffffe5800cc7947 */ /* 0x000fea000383ffff */
.L_x_1565:
[----:B-1----:R1:W2:Y:S02]  /*2c710*/  SYNCS.PHASECHK.TRANS64.TRYWAIT P3, [R8+URZ+0x28430], R9 ;  /* 0x02843009080075a7 */ /* 0x0022a4000806017f */
[----:B--2---:R-:W-:Y:S05]  /*2c720*/  @!P3 NANOSLEEP.SYNCS 0x989680 ;  /* 0x009896800000b95d */ /* 0x004fea0003900000 */
[----:B------:R-:W2:Y:S02]  /*2c730*/  @!P3 SYNCS.PHASECHK.TRANS64 P3, [R8+URZ+0x28430], R9 ;  /* 0x028430090800b5a7 */ /* 0x000ea4000806007f */
[----:B--2---:R-:W-:Y:S05]  /*2c740*/  @!P3 BRA `(.L_x_1565) ;  /* 0xfffffffc00f0b947 */ /* 0x004fea000383ffff */
[----:B------:R-:W-:Y:S05]  /*2c750*/  BRA `(.L_x_1564) ;  /* 0xfffffe8000a47947 */ /* 0x000fea000383ffff */
.L_x_1569:
[----:B-1----:R1:W2:Y:S02]  /*2c760*/  SYNCS.PHASECHK.TRANS64.TRYWAIT P2, [R9+URZ+0x28450], R8 ;  /* 0x02845008090075a7 */ /* 0x0022a4000804017f */
[----:B--2---:R-:W-:Y:S05]  /*2c770*/  @!P2 NANOSLEEP.SYNCS 0x989680 ;  /* 0x009896800000a95d */ /* 0x004fea0003900000 */
[----:B------:R-:W2:Y:S02]  /*2c780*/  @!P2 SYNCS.PHASECHK.TRANS64 P2, [R9+URZ+0x28450], R8 ;  /* 0x028450080900a5a7 */ /* 0x000ea4000804007f */
[----:B--2---:R-:W-:Y:S05]  /*2c790*/  @!P2 BRA `(.L_x_1569) ;  /* 0xfffffffc00f0a947 */ /* 0x004fea000383ffff */
[----:B------:R-:W-:Y:S05]  /*2c7a0*/  BRA `(.L_x_1566) ;  /* 0xfffffe8400a47947 */ /* 0x000fea000383ffff */
.L_x_1589:
[----:B--2---:R2:W3:Y:S02]  /*2c7b0*/  SYNCS.PHASECHK.TRANS64.TRYWAIT P3, [R5+URZ+0x28430], R6 ;  /* 0x02843006050075a7 */ /* 0x0044e4000806017f */
[----:B---3--:R-:W-:Y:S05]  /*2c7c0*/  @!P3 NANOSLEEP.SYNCS 0x989680 ;  /* 0x009896800000b95d */ /* 0x008fea0003900000 */
[----:B------:R-:W3:Y:S02]  /*2c7d0*/  @!P3 SYNCS.PHASECHK.TRANS64 P3, [R5+URZ+0x28430], R6 ;  /* 0x028430060500b5a7 */ /* 0x000ee4000806007f */
[----:B---3--:R-:W-:Y:S05]  /*2c7e0*/  @!P3 BRA `(.L_x_1589) ;  /* 0xfffffffc00f0b947 */ /* 0x008fea000383ffff */
[----:B------:R-:W-:Y:S05]  /*2c7f0*/  BRA `(.L_x_1588) ;  /* 0xfffffea800b47947 */ /* 0x000fea000383ffff */
.L_x_1593:
[----:B-1----:R1:W2:Y:S02]  /*2c800*/  SYNCS.PHASECHK.TRANS64.TRYWAIT P2, [R6+URZ+0x28450], R5 ;  /* 0x02845005060075a7 */ /* 0x0022a4000804017f */
[----:B--2---:R-:W-:Y:S05]  /*2c810*/  @!P2 NANOSLEEP.SYNCS 0x989680 ;  /* 0x009896800000a95d */ /* 0x004fea0003900000 */
[----:B------:R-:W2:Y:S02]  /*2c820*/  @!P2 SYNCS.PHASECHK.TRANS64 P2, [R6+URZ+0x28450], R5 ;  /* 0x028450050600a5a7 */ /* 0x000ea4000804007f */
[----:B--2---:R-:W-:Y:S05]  /*2c830*/  @!P2 BRA `(.L_x_1593) ;  /* 0xfffffffc00f0a947 */ /* 0x004fea000383ffff */
[----:B------:R-:W-:Y:S05]  /*2c840*/  BRA `(.L_x_1590) ;  /* 0xfffffeac00c07947 */ /* 0x000fea000383ffff */
.L_x_1601:
[----:B-1----:R1:W2:Y:S02]  /*2c850*/  SYNCS.PHASECHK.TRANS64.TRYWAIT P3, [R5+URZ+0x28430], R6 ;  /* 0x02843006050075a7 */ /* 0x0022a4000806017f */
[----:B--2---:R-:W-:Y:S05]  /*2c860*/  @!P3 NANOSLEEP.SYNCS 0x989680 ;  /* 0x009896800000b95d */ /* 0x004fea0003900000 */
[----:B------:R-:W2:Y:S02]  /*2c870*/  @!P3 SYNCS.PHASECHK.TRANS64 P3, [R5+URZ+0x28430], R6 ;  /* 0x028430060500b5a7 */ /* 0x000ea4000806007f */
[----:B--2---:R-:W-:Y:S05]  /*2c880*/  @!P3 BRA `(.L_x_1601) ;  /* 0xfffffffc00f0b947 */ /* 0x004fea000383ffff */
[----:B------:R-:W-:Y:S05]  /*2c890*/  BRA `(.L_x_1600) ;  /* 0xfffffec4005c7947 */ /* 0x000fea000383ffff */
.L_x_1605:
[----:B-1----:R1:W2:Y:S02]  /*2c8a0*/  SYNCS.PHASECHK.TRANS64.TRYWAIT P2, [R6+URZ+0x28450], R5 ;  /* 0x02845005060075a7 */ /* 0x0022a4000804017f */
[----:B--2---:R-:W-:Y:S05]  /*2c8b0*/  @!P2 NANOSLEEP.SYNCS 0x989680 ;  /* 0x009896800000a95d */ /* 0x004fea0003900000 */
[----:B------:R-:W2:Y:S02]  /*2c8c0*/  @!P2 SYNCS.PHASECHK.TRANS64 P2, [R6+URZ+0x28450], R5 ;  /* 0x028450050600a5a7 */ /* 0x000ea4000804007f */
[----:B--2---:R-:W-:Y:S05]  /*2c8d0*/  @!P2 BRA `(.L_x_1605) ;  /* 0xfffffffc00f0a947 */ /* 0x004fea000383ffff */
[----:B------:R-:W-:Y:S05]  /*2c8e0*/  BRA `(.L_x_1602) ;  /* 0xfffffec800687947 */ /* 0x000fea000383ffff */
.L_x_1619:
[----:B--2---:R2:W3:Y:S02]  /*2c8f0*/  SYNCS.PHASECHK.TRANS64.TRYWAIT P1, [R4+URZ+0x28450], R7 ;  /* 0x02845007040075a7 */ /* 0x0044e4000802017f */
[----:B---3--:R-:W-:Y:S05]  /*2c900*/  @!P1 NANOSLEEP.SYNCS 0x989680 ;  /* 0x009896800000995d */ /* 0x008fea0003900000 */
[----:B------:R-:W3:Y:S02]  /*2c910*/  @!P1 SYNCS.PHASECHK.TRANS64 P1, [R4+URZ+0x28450], R7 ;  /* 0x02845007040095a7 */ /* 0x000ee4000802007f */
[----:B---3--:R-:W-:Y:S05]  /*2c920*/  @!P1 BRA `(.L_x_1619) ;  /* 0xfffffffc00f09947 */ /* 0x008fea000383ffff */
[----:B------:R-:W-:Y:S05]  /*2c930*/  BRA `(.L_x_1618) ;  /* 0xfffffee800947947 */ /* 0x000fea000383ffff */
.L_x_1623:
[----:B-----5:R-:W-:Y:S01]  /*2c940*/  IMAD.MOV.U32 R12, RZ, RZ, R0 ;  /* 0x000000ffff0c7224 */ /* 0x020fe200078e0000 */
[----:B0-----:R-:W-:Y:S01]  /*2c950*/  LOP3.LUT R2, R0, 0x2, RZ, 0x3c, !PT ;  /* 0x0000000200027812 */ /* 0x001fe200078e3cff */
[----:B------:R-:W-:Y:S01]  /*2c960*/  IMAD.MOV.U32 R11, RZ, RZ, 0x1c1f ;  /* 0x00001c1fff0b7424 */ /* 0x000fe200078e00ff */
[----:B------:R-:W-:Y:S01]  /*2c970*/  SEL R165, R6, R147, P0 ;  /* 0x0000009306a57207 */ /* 0x000fe20000000000 */
[----:B------:R-:W-:Y:S01]  /*2c980*/  IMAD.MOV.U32 R15, RZ, RZ, -0x1 ;  /* 0xffffffffff0f7424 */ /* 0x000fe200078e00ff */
[----:B------:R-:W-:Y:S02]  /*2c990*/  SEL R164, R147, R6, P0 ;  /* 0x0000000693a47207 */ /* 0x000fe40000000000 */
[----:B------:R-:W-:-:S07]  /*2c9a0*/  SEL R10, R7, R8, P0 ;  /* 0x00000008070a7207 */ /* 0x000fce0000000000 */
[----:B-123--:R-:W-:Y:S05]  /*2c9b0*/  WARPSYNC.COLLECTIVE R15, `(.L_x_1862) ;  /* 0x000000000f087348 */ /* 0x00efea0003c00000 */
[----:B------:R0:W4:Y:S02]  /*2c9c0*/  SHFL.IDX P6, R14, R13, R12, R11 ;  /* 0x0000000c0d0e7389 */ /* 0x00012400000c000b */
[----:B01234-:R-:W-:Y:S01]  /*2c9d0*/  ENDCOLLECTIVE ;  /* 0x000000000000791b */ /* 0x01ffe20003800000 */
.L_x_1862:
        /* <DEDUP_REMOVED lines=18> */
.L_x_1863:
        /* <DEDUP_REMOVED lines=8> */
[----:B------:R-:W-:Y:S01]  /*2cb80*/  SEL R26, R72, R73, P0 ;  /* 0x00000049481a7207 */ /* 0x000fe20000000000 */
[----:B------:R-:W-:Y:S01]  /*2cb90*/  IMAD.MOV.U32 R12, RZ, RZ, R2 ;  /* 0x000000ffff0c7224 */ /* 0x000fe200078e0002 */
        /* <DEDUP_REMOVED lines=9> */
.L_x_1864:
        /* <DEDUP_REMOVED lines=18> */
.L_x_1865:
        /* <DEDUP_REMOVED lines=19> */
.L_x_1866:
        /* <DEDUP_REMOVED lines=18> */
.L_x_1867:
        /* <DEDUP_REMOVED lines=19> */
.L_x_1868:
        /* <DEDUP_REMOVED lines=18> */
.L_x_1869:
        /* <DEDUP_REMOVED lines=19> */
.L_x_1870:
        /* <DEDUP_REMOVED lines=18> */
.L_x_1871:
[----:B------:R-:W-:Y:S02]  /*2d440*/  SEL R142, R143, R142, P0 ;  /* 0x0000008e8f8e7207 */ /* 0x000fe40000000000 */
[----:B------:R-:W-:Y:S02]  /*2d450*/  SEL R138, R139, R138, P0 ;  /* 0x0000008a8b8a7207 */ /* 0x000fe40000000000 */
[----:B------:R-:W-:Y:S02]  /*2d460*/  SEL R103, R150, R151, P0 ;  /* 0x0000009796677207 */ /* 0x000fe40000000000 */
[----:B------:R-:W-:Y:S02]  /*2d470*/  SEL R150, R151, R150, P0 ;  /* 0x0000009697967207 */ /* 0x000fe40000000000 */
[----:B------:R-:W-:Y:S01]  /*2d480*/  SEL R204, R8, R10, P0 ;  /* 0x0000000a08cc7207 */ /* 0x000fe20000000000 */
[----:B------:R-:W-:Y:S02]  /*2d490*/  IMAD.MOV.U32 R13, RZ, RZ, R44 ;  /* 0x000000ffff0d7224 */ /* 0x000fe400078e002c */
[----:B------:R-:W-:-:S02]  /*2d4a0*/  IMAD.MOV.U32 R12, RZ, RZ, R2 ;  /* 0x000000ffff0c7224 */ /* 0x000fc400078e0002 */
[----:B------:R-:W-:-:S07]  /*2d4b0*/  IMAD.MOV.U32 R20, RZ, RZ, R14 ;  /* 0x000000ffff147224 */ /* 0x000fce00078e000e */
[----:B------:R-:W-:Y:S05]  /*2d4c0*/  WARPSYNC.COLLECTIVE R15, `(.L_x_1872) ;  /* 0x000000000f087348 */ /* 0x000fea0003c00000 */
[----:B------:R0:W1:Y:S02]  /*2d4d0*/  SHFL.IDX P6, R14, R13, R12, R11 ;  /* 0x0000000c0d0e7389 */ /* 0x00006400000c000b */
[----:B01----:R-:W-:Y:S01]  /*2d4e0*/  ENDCOLLECTIVE ;  /* 0x000000000000791b */ /* 0x003fe20003800000 */
.L_x_1872:
[----:B------:R-:W-:Y:S02]  /*2d4f0*/  IMAD.MOV.U32 R13, RZ, RZ, R40 ;  /* 0x000000ffff0d7224 */ /* 0x000fe400078e0028 */
[----:B------:R-:W-:-:S07]  /*2d500*/  IMAD.MOV.U32 R25, RZ, RZ, R14 ;  /* 0x000000ffff197224 */ /* 0x000fce00078e000e */
[----:B------:R-:W-:Y:S05]  /*2d510*/  WARPSYNC.COLLECTIVE R15, `(.L_x_1873) ;  /* 0x000000000f087348 */ /* 0x000fea0003c00000 */
[----:B------:R0:W1:Y:S02]  /*2d520*/  SHFL.IDX P6, R14, R13, R12, R11 ;  /* 0x0000000c0d0e7389 */ /* 0x00006400000c000b */
[----:B01----:R-:W-:Y:S01]  /*2d530*/  ENDCOLLECTIVE ;  /* 0x000000000000791b */ /* 0x003fe20003800000 */
.L_x_1873:
[----:B------:R-:W-:Y:S02]  /*2d540*/  SEL R191, R21, R25, P0 ;  /* 0x0000001915bf7207 */ /* 0x000fe40000000000 */
[----:B------:R-:W-:Y:S01]  /*2d550*/  SEL R195, R25, R21, P0 ;  /* 0x0000001519c37207 */ /* 0x000fe20000000000 */
[----:B------:R-:W-:Y:S02]  /*2d560*/  IMAD.MOV.U32 R13, RZ, RZ, R39 ;  /* 0x000000ffff0d7224 */ /* 0x000fe400078e0027 */
[----:B------:R-:W-:Y:S02]  /*2d570*/  IMAD.MOV.U32 R12, RZ, RZ, R0 ;  /* 0x000000ffff0c7224 */ /* 0x000fe400078e0000 */
[----:B------:R-:W-:-:S07]  /*2d580*/  IMAD.MOV.U32 R24, RZ, RZ, R14 ;  /* 0x000000ffff187224 */ /* 0x000fce00078e000e */
[----:B------:R-:W-:Y:S05]  /*2d590*/  WARPSYNC.COLLECTIVE R15, `(.L_x_1874) ;  /* 0x000000000f087348 */ /* 0x000fea0003c00000 */
[----:B------:R0:W1:Y:S02]  /*2d5a0*/  SHFL.IDX P6, R14, R13, R12, R11 ;  /* 0x0000000c0d0e7389 */ /* 0x00006400000c000b */
[----:B01----:R-:W-:Y:S01]  /*2d5b0*/  ENDCOLLECTIVE ;  /* 0x000000000000791b */ /* 0x003fe20003800000 */
.L_x_1874:
[----:B------:R-:W-:Y:S02]  /*2d5c0*/  SEL R197, R20, R24, P0 ;  /* 0x0000001814c57207 */ /* 0x000fe40000000000 */
[----:B------:R-:W-:Y:S01]  /*2d5d0*/  SEL R201, R24, R20, P0 ;  /* 0x0000001418c97207 */ /* 0x000fe20000000000 */
[----:B------:R-:W-:Y:S02]  /*2d5e0*/  IMAD.MOV.U32 R13, RZ, RZ, R34 ;  /* 0x000000ffff0d7224 */ /* 0x000fe400078e0022 */
[----:B------:R-:W-:-:S07]  /*2d5f0*/  IMAD.MOV.U32 R39, RZ, RZ, R14 ;  /* 0x000000ffff277224 */ /* 0x000fce00078e000e */
[----:B------:R-:W-:Y:S05]  /*2d600*/  WARPSYNC.COLLECTIVE R15, `(.L_x_1875) ;  /* 0x000000000f087348 */ /* 0x000fea0003c00000 */
[----:B------:R0:W1:Y:S02]  /*2d610*/  SHFL.IDX P6, R14, R13, R12, R11 ;  /* 0x0000000c0d0e7389 */ /* 0x00006400000c000b */
[----:B01----:R-:W-:Y:S01]  /*2d620*/  ENDCOLLECTIVE ;  /* 0x000000000000791b */ /* 0x003fe20003800000 */
.L_x_1875:
[----:B------:R-:W-:Y:S02]  /*2d630*/  IMAD.MOV.U32 R13, RZ, RZ, R52 ;  /* 0x000000ffff0d7224 */ /* 0x000fe400078e0034 */
[----:B------:R-:W-:Y:S02]  /*2d640*/  IMAD.MOV.U32 R12, RZ, RZ, R2 ;  /* 0x000000ffff0c7224 */ /* 0x000fe400078e0002 */
[----:B------:R-:W-:-:S07]  /*2d650*/  IMAD.MOV.U32 R34, RZ, RZ, R14 ;  /* 0x000000ffff227224 */ /* 0x000fce00078e000e */
[----:B------:R-:W-:Y:S05]  /*2d660*/  WARPSYNC.COLLECTIVE R15, `(.L_x_1876) ;  /* 0x000000000f087348 */ /* 0x000fea0003c00000 */
[----:B------:R0:W1:Y:S02]  /*2d670*/  SHFL.IDX P6, R14, R13, R12, R11 ;  /* 0x0000000c0d0e7389 */ /* 0x00006400000c000b */
[----:B01----:R-:W-:Y:S01]  /*2d680*/  ENDCOLLECTIVE ;  /* 0x000000000000791b */ /* 0x003fe20003800000 */
.L_x_1876:
[----:B------:R-:W-:Y:S02]  /*2d690*/  IMAD.MOV.U32 R13, RZ, RZ, R31 ;  /* 0x000000ffff0d7224 */ /* 0x000fe400078e001f */
[----:B------:R-:W-:-:S07]  /*2d6a0*/  IMAD.MOV.U32 R52, RZ, RZ, R14 ;  /* 0x000000ffff347224 */ /* 0x000fce00078e000e */
[----:B------:R-:W-:Y:S05]  /*2d6b0*/  WARPSYNC.COLLECTIVE R15, `(.L_x_1877) ;  /* 0x000000000f087348 */ /* 0x000fea0003c00000 */
[----:B------:R0:W1:Y:S02]  /*2d6c0*/  SHFL.IDX P6, R14, R13, R12, R11 ;  /* 0x0000000c0d0e7389 */ /* 0x00006400000c000b */
[----:B01----:R-:W-:Y:S01]  /*2d6d0*/  ENDCOLLECTIVE ;  /* 0x000000000000791b */ /* 0x003fe20003800000 */
.L_x_1877:
        /* <DEDUP_REMOVED lines=8> */
.L_x_1878:
[----:B------:R-:W-:Y:S02]  /*2d760*/  SEL R189, R34, R31, P0 ;  /* 0x0000001f22bd7207 */ /* 0x000fe40000000000 */
[----:B------:R-:W-:Y:S01]  /*2d770*/  SEL R190, R31, R34, P0 ;  /* 0x000000221fbe7207 */ /* 0x000fe20000000000 */
[----:B------:R-:W-:Y:S02]  /*2d780*/  IMAD.MOV.U32 R13, RZ, RZ, R30 ;  /* 0x000000ffff0d7224 */ /* 0x000fe400078e001e */
[----:B------:R-:W-:-:S07]  /*2d790*/  IMAD.MOV.U32 R38, RZ, RZ, R14 ;  /* 0x000000ffff267224 */ /* 0x000fce00078e000e */
[----:B------:R-:W-:Y:S05]  /*2d7a0*/  WARPSYNC.COLLECTIVE R15, `(.L_x_1879) ;  /* 0x000000000f087348 */ /* 0x000fea0003c00000 */
[----:B------:R0:W1:Y:S02]  /*2d7b0*/  SHFL.IDX P6, R14, R13, R12, R11 ;  /* 0x0000000c0d0e7389 */ /* 0x00006400000c000b */
[----:B01----:R-:W-:Y:S01]  /*2d7c0*/  ENDCOLLECTIVE ;  /* 0x000000000000791b */ /* 0x003fe20003800000 */
.L_x_1879:
[----:B------:R-:W-:Y:S02]  /*2d7d0*/  IMAD.MOV.U32 R13, RZ, RZ, R60 ;  /* 0x000000ffff0d7224 */ /* 0x000fe400078e003c */
[----:B------:R-:W-:Y:S02]  /*2d7e0*/  IMAD.MOV.U32 R12, RZ, RZ, R2 ;  /* 0x000000ffff0c7224 */ /* 0x000fe400078e0002 */
[----:B------:R-:W-:-:S07]  /*2d7f0*/  IMAD.MOV.U32 R30, RZ, RZ, R14 ;  /* 0x000000ffff1e7224 */ /* 0x000fce00078e000e */
[----:B------:R-:W-:Y:S05]  /*2d800*/  WARPSYNC.COLLECTIVE R15, `(.L_x_1880) ;  /* 0x000000000f087348 */ /* 0x000fea0003c00000 */
[----:B------:R0:W1:Y:S02]  /*2d810*/  SHFL.IDX P6, R14, R13, R12, R11 ;  /* 0x0000000c0d0e7389 */ /* 0x00006400000c000b */
[----:B01----:R-:W-:Y:S01]  /*2d820*/  ENDCOLLECTIVE ;  /* 0x000000000000791b */ /* 0x003fe20003800000 */
.L_x_1880:
[----:B------:R-:W-:Y:S02]  /*2d830*/  IMAD.MOV.U32 R13, RZ, RZ, R29 ;  /* 0x000000ffff0d7224 */ /* 0x000fe400078e001d */
[----:B------:R-:W-:-:S07]  /*2d840*/  IMAD.MOV.U32 R60, RZ, RZ, R14 ;  /* 0x000000ffff3c7224 */ /* 0x000fce00078e000e */
[----:B------:R-:W-:Y:S05]  /*2d850*/  WARPSYNC.COLLECTIVE R15, `(.L_x_1881) ;  /* 0x000000000f087348 */ /* 0x000fea0003c00000 */
[----:B------:R0:W1:Y:S02]  /*2d860*/  SHFL.IDX P6, R14, R13, R12, R11 ;  /* 0x0000000c0d0e7389 */ /* 0x00006400000c000b */
[----:B01----:R-:W-:Y:S01]  /*2d870*/  ENDCOLLECTIVE ;  /* 0x000000000000791b */ /* 0x003fe20003800000 */
.L_x_1881:
        /* <DEDUP_REMOVED lines=8> */
.L_x_1882:
[----:B------:R-:W-:Y:S02]  /*2d900*/  SEL R185, R30, R29, P0 ;  /* 0x0000001d1eb97207 */ /* 0x000fe40000000000 */
[----:B------:R-:W-:Y:S01]  /*2d910*/  SEL R186, R29, R30, P0 ;  /* 0x0000001e1dba7207 */ /* 0x000fe20000000000 */
[----:B------:R-:W-:Y:S02]  /*2d920*/  IMAD.MOV.U32 R13, RZ, RZ, R28 ;  /* 0x000000ffff0d7224 */ /* 0x000fe400078e001c */
[----:B------:R-:W-:-:S07]  /*2d930*/  IMAD.MOV.U32 R37, RZ, RZ, R14 ;  /* 0x000000ffff257224 */ /* 0x000fce00078e000e */
[----:B------:R-:W-:Y:S05]  /*2d940*/  WARPSYNC.COLLECTIVE R15, `(.L_x_1883) ;  /* 0x000000000f087348 */ /* 0x000fea0003c00000 */
[----:B------:R0:W1:Y:S02]  /*2d950*/  SHFL.IDX P6, R14, R13, R12, R11 ;  /* 0x0000000c0d0e7389 */ /* 0x00006400000c000b */
[----:B01----:R-:W-:Y:S01]  /*2d960*/  ENDCOLLECTIVE ;  /* 0x000000000000791b */ /* 0x003fe20003800000 */
.L_x_1883:
[----:B------:R-:W-:Y:S02]  /*2d970*/  IMAD.MOV.U32 R13, RZ, RZ, R68 ;  /* 0x000000ffff0d7224 */ /* 0x000fe400078e0044 */
[----:B------:R-:W-:Y:S02]  /*2d980*/  IMAD.MOV.U32 R12, RZ, RZ, R2 ;  /* 0x000000ffff0c7224 */ /* 0x000fe400078e0002 */
[----:B------:R-:W-:-:S07]  /*2d990*/  IMAD.MOV.U32 R28, RZ, RZ, R14 ;  /* 0x000000ffff1c7224 */ /* 0x000fce00078e000e */
[----:B------:R-:W-:Y:S05]  /*2d9a0*/  WARPSYNC.COLLECTIVE R15, `(.L_x_1884) ;  /* 0x000000000f087348 */ /* 0x000fea0003c00000 */
[----:B------:R0:W1:Y:S02]  /*2d9b0*/  SHFL.IDX P6, R14, R13, R12, R11 ;  /* 0x0000000c0d0e7389 */ /* 0x00006400000c000b */
[----:B01----:R-:W-:Y:S01]  /*2d9c0*/  ENDCOLLECTIVE ;  /* 0x000000000000791b */ /* 0x003fe20003800000 */
.L_x_1884:
[----:B------:R-:W-:Y:S02]  /*2d9d0*/  IMAD.MOV.U32 R13, RZ, RZ, R27 ;  /* 0x000000ffff0d7224 */ /* 0x000fe400078e001b */
[----:B------:R-:W-:-:S07]  /*2d9e0*/  IMAD.MOV.U32 R68, RZ, RZ, R14 ;  /* 0x000000ffff447224 */ /* 0x000fce00078e000e */
[----:B------:R-:W-:Y:S05]  /*2d9f0*/  WARPSYNC.COLLECTIVE R15, `(.L_x_1885) ;  /* 0x000000000f087348 */ /* 0x000fea0003c00000 */
[----:B------:R0:W1:Y:S02]  /*2da00*/  SHFL.IDX P6, R14, R13, R12, R11 ;  /* 0x0000000c0d0e7389 */ /* 0x00006400000c000b */
[----:B01----:R-:W-:Y:S01]  /*2da10*/  ENDCOLLECTIVE ;  /* 0x000000000000791b */ /* 0x003fe20003800000 */
.L_x_1885:
        /* <DEDUP_REMOVED lines=8> */
.L_x_1886:
[----:B------:R-:W-:Y:S02]  /*2daa0*/  SEL R182, R28, R27, P0 ;  /* 0x0000001b1cb67207 */ /* 0x000fe40000000000 */
[----:B------:R-:W-:Y:S01]  /*2dab0*/  SEL R181, R27, R28, P0 ;  /* 0x0000001c1bb57207 */ /* 0x000fe20000000000 */
[----:B------:R-:W-:Y:S02]  /*2dac0*/  IMAD.MOV.U32 R13, RZ, RZ, R26 ;  /* 0x000000ffff0d7224 */ /* 0x000fe400078e001a */
[----:B------:R-:W-:-:S07]  /*2dad0*/  IMAD.MOV.U32 R36, RZ, RZ, R14 ;  /* 0x000000ffff247224 */ /* 0x000fce00078e000e */
[----:B------:R-:W-:Y:S05]  /*2dae0*/  WARPSYNC.COLLECTIVE R15, `(.L_x_1887) ;  /* 0x000000000f087348 */ /* 0x000fea0003c00000 */
[----:B------:R0:W1:Y:S02]  /*2daf0*/  SHFL.IDX P6, R14, R13, R12, R11 ;  /* 0x0000000c0d0e7389 */ /* 0x00006400000c000b */
[----:B01----:R-:W-:Y:S01]  /*2db00*/  ENDCOLLECTIVE ;  /* 0x000000000000791b */ /* 0x003fe20003800000 */
.L_x_1887:
[----:B------:R-:W-:Y:S02]  /*2db10*/  IMAD.MOV.U32 R13, RZ, RZ, R76 ;  /* 0x000000ffff0d7224 */ /* 0x000fe400078e004c */
[----:B------:R-:W-:Y:S02]  /*2db20*/  IMAD.MOV.U32 R12, RZ, RZ, R2 ;  /* 0x000000ffff0c7224 */ /* 0x000fe400078e0002 */
[----:B------:R-:W-:-:S07]  /*2db30*/  IMAD.MOV.U32 R26, RZ, RZ, R14 ;  /* 0x000000ffff1a7224 */ /* 0x000fce00078e000e */
[----:B------:R-:W-:Y:S05]  /*2db40*/  WARPSYNC.COLLECTIVE R15, `(.L_x_1888) ;  /* 0x000000000f087348 */ /* 0x000fea0003c00000 */
[----:B------:R0:W1:Y:S02]  /*2db50*/  SHFL.IDX P6, R14, R13, R12, R11 ;  /* 0x0000000c0d0e7389 */ /* 0x00006400000c000b */
[----:B01----:R-:W-:Y:S01]  /*2db60*/  ENDCOLLECTIVE ;  /* 0x000000000000791b */ /* 0x003fe20003800000 */
.L_x_1888:
[----:B------:R-:W-:Y:S02]  /*2db70*/  IMAD.MOV.U32 R13, RZ, RZ, R72 ;  /* 0x000000ffff0d7224 */ /* 0x000fe400078e0048 */
[----:B------:R-:W-:-:S07]  /*2db80*/  IMAD.MOV.U32 R76, RZ, RZ, R14 ;  /* 0x000000ffff4c7224 */ /* 0x000fce00078e000e */
[----:B------:R-:W-:Y:S05]  /*2db90*/  WARPSYNC.COLLECTIVE R15, `(.L_x_1889) ;  /* 0x000000000f087348 */ /* 0x000fea0003c00000 */
[----:B------:R0:W1:Y:S02]  /*2dba0*/  SHFL.IDX P6, R14, R13, R12, R11 ;  /* 0x0000000c0d0e7389 */ /* 0x00006400000c000b */
[----:B01----:R-:W-:Y:S01]  /*2dbb0*/  ENDCOLLECTIVE ;  /* 0x000000000000791b */ /* 0x003fe20003800000 */
.L_x_1889:
        /* <DEDUP_REMOVED lines=8> */
.L_x_1890:
[----:B------:R-:W-:Y:S02]  /*2dc40*/  SEL R178, R26, R72, P0 ;  /* 0x000000481ab27207 */ /* 0x000fe40000000000 */
[----:B------:R-:W-:Y:S01]  /*2dc50*/  SEL R177, R72, R26, P0 ;  /* 0x0000001a48b17207 */ /* 0x000fe20000000000 */
[----:B------:R-:W-:Y:S02]  /*2dc60*/  IMAD.MOV.U32 R13, RZ, RZ, R35 ;  /* 0x000000ffff0d7224 */ /* 0x000fe400078e0023 */
[----:B------:R-:W-:-:S07]  /*2dc70*/  IMAD.MOV.U32 R41, RZ, RZ, R14 ;  /* 0x000000ffff297224 */ /* 0x000fce00078e000e */
[----:B------:R-:W-:Y:S05]  /*2dc80*/  WARPSYNC.COLLECTIVE R15, `(.L_x_1891) ;  /* 0x000000000f087348 */ /* 0x000fea0003c00000 */
[----:B------:R0:W1:Y:S02]  /*2dc90*/  SHFL.IDX P6, R14, R13, R12, R11 ;  /* 0x0000000c0d0e7389 */ /* 0x00006400000c000b */
[----:B01----:R-:W-:Y:S01]  /*2dca0*/  ENDCOLLECTIVE ;  /* 0x000000000000791b */ /* 0x003fe20003800000 */
.L_x_1891:
[----:B------:R-:W-:Y:S02]  /*2dcb0*/  IMAD.MOV.U32 R13, RZ, RZ, R84 ;  /* 0x000000ffff0d7224 */ /* 0x000fe400078e0054 */
[----:B------:R-:W-:Y:S02]  /*2dcc0*/  IMAD.MOV.U32 R12, RZ, RZ, R2 ;  /* 0x000000ffff0c7224 */ /* 0x000fe400078e0002 */
[----:B------:R-:W-:-:S07]  /*2dcd0*/  IMAD.MOV.U32 R35, RZ, RZ, R14 ;  /* 0x000000ffff237224 */ /* 0x000fce00078e000e */
[----:B------:R-:W-:Y:S05]  /*2dce0*/  WARPSYNC.COLLECTIVE R15, `(.L_x_1892) ;  /* 0x000000000f087348 */ /* 0x000fea0003c00000 */
[----:B------:R0:W1:Y:S02]  /*2dcf0*/  SHFL.IDX P6, R14, R13, R12, R11 ;  /* 0x0000000c0d0e7389 */ /* 0x00006400000c000b */
[----:B01----:R-:W-:Y:S01]  /*2dd00*/  ENDCOLLECTIVE ;  /* 0x000000000000791b */ /* 0x003fe20003800000 */
.L_x_1892:
[----:B------:R-:W-:Y:S02]  /*2dd10*/  IMAD.MOV.U32 R13, RZ, RZ, R80 ;  /* 0x000000ffff0d7224 */ /* 0x000fe400078e0050 */
[----:B------:R-:W-:-:S07]  /*2dd20*/  IMAD.MOV.U32 R84, RZ, RZ, R14 ;  /* 0x000000ffff547224 */ /* 0x000fce00078e000e */
[----:B------:R-:W-:Y:S05]  /*2dd30*/  WARPSYNC.COLLECTIVE R15, `(.L_x_1893) ;  /* 0x000000000f087348 */ /* 0x000fea0003c00000 */
[----:B------:R0:W1:Y:S02]  /*2dd40*/  SHFL.IDX P6, R14, R13, R12, R11 ;  /* 0x0000000c0d0e7389 */ /* 0x00006400000c000b */
[----:B01----:R-:W-:Y:S01]  /*2dd50*/  ENDCOLLECTIVE ;  /* 0x000000000000791b */ /* 0x003fe20003800000 */
.L_x_1893:
        /* <DEDUP_REMOVED lines=8> */
.L_x_1894:
[----:B------:R-:W-:Y:S02]  /*2dde0*/  SEL R174, R35, R80, P0 ;  /* 0x0000005023ae7207 */ /* 0x000fe40000000000 */
[----:B------:R-:W-:Y:S01]  /*2ddf0*/  SEL R173, R80, R35, P0 ;  /* 0x0000002350ad7207 */ /* 0x000fe20000000000 */
[----:B------:R-:W-:Y:S02]  /*2de00*/  IMAD.MOV.U32 R13, RZ, RZ, R42 ;  /* 0x000000ffff0d7224 */ /* 0x000fe400078e002a */
[----:B------:R-:W-:-:S07]  /*2de10*/  IMAD.MOV.U32 R43, RZ, RZ, R14 ;  /* 0x000000ffff2b7224 */ /* 0x000fce00078e000e */
[----:B------:R-:W-:Y:S05]  /*2de20*/  WARPSYNC.COLLECTIVE R15, `(.L_x_1895) ;  /* 0x000000000f087348 */ /* 0x000fea0003c00000 */
[----:B------:R0:W1:Y:S02]  /*2de30*/  SHFL.IDX P6, R14, R13, R12, R11 ;  /* 0x0000000c0d0e7389 */ /* 0x00006400000c000b */
[----:B01----:R-:W-:Y:S01]  /*2de40*/  ENDCOLLECTIVE ;  /* 0x000000000000791b */ /* 0x003fe20003800000 */
.L_x_1895:
[----:B------:R-:W-:Y:S02]  /*2de50*/  IMAD.MOV.U32 R13, RZ, RZ, R92 ;  /* 0x000000ffff0d7224 */ /* 0x000fe400078e005c */
[----:B------:R-:W-:Y:S02]  /*2de60*/  IMAD.MOV.U32 R12, RZ, RZ, R2 ;  /* 0x000000ffff0c7224 */ /* 0x000fe400078e0002 */
[----:B------:R-:W-:-:S07]  /*2de70*/  IMAD.MOV.U32 R42, RZ, RZ, R14 ;  /* 0x000000ffff2a7224 */ /* 0x000fce00078e000e */
[----:B------:R-:W-:Y:S05]  /*2de80*/  WARPSYNC.COLLECTIVE R15, `(.L_x_1896) ;  /* 0x000000000f087348 */ /* 0x000fea0003c00000 */
[----:B------:R0:W1:Y:S02]  /*2de90*/  SHFL.IDX P6, R14, R13, R12, R11 ;  /* 0x0000000c0d0e7389 */ /* 0x00006400000c000b */
[----:B01----:R-:W-:Y:S01]  /*2dea0*/  ENDCOLLECTIVE ;  /* 0x000000000000791b */ /* 0x003fe20003800000 */
.L_x_1896:
[----:B------:R-:W-:Y:S02]  /*2deb0*/  IMAD.MOV.U32 R13, RZ, RZ, R88 ;  /* 0x000000ffff0d7224 */ /* 0x000fe400078e0058 */
[----:B------:R-:W-:-:S07]  /*2dec0*/  IMAD.MOV.U32 R92, RZ, RZ, R14 ;  /* 0x000000ffff5c7224 */ /* 0x000fce00078e000e */
[----:B------:R-:W-:Y:S05]  /*2ded0*/  WARPSYNC.COLLECTIVE R15, `(.L_x_1897) ;  /* 0x000000000f087348 */ /* 0x000fea0003c00000 */
[----:B------:R0:W1:Y:S02]  /*2dee0*/  SHFL.IDX P6, R14, R13, R12, R11 ;  /* 0x0000000c0d0e7389 */ /* 0x00006400000c000b */
[----:B01----:R-:W-:Y:S01]  /*2def0*/  ENDCOLLECTIVE ;  /* 0x000000000000791b */ /* 0x003fe20003800000 */
.L_x_1897:
        /* <DEDUP_REMOVED lines=8> */
.L_x_1898:
[----:B------:R-:W-:Y:S02]  /*2df80*/  SEL R170, R42, R88, P0 ;  /* 0x000000582aaa7207 */ /* 0x000fe40000000000 */
[----:B------:R-:W-:Y:S01]  /*2df90*/  SEL R169, R88, R42, P0 ;  /* 0x0000002a58a97207 */ /* 0x000fe20000000000 */
[----:B------:R-:W-:Y:S02]  /*2dfa0*/  IMAD.MOV.U32 R13, RZ, RZ, R45 ;  /* 0x000000ffff0d7224 */ /* 0x000fe400078e002d */
[----:B------:R-:W-:-:S07]  /*2dfb0*/  IMAD.MOV.U32 R46, RZ, RZ, R14 ;  /* 0x000000ffff2e7224 */ /* 0x000fce00078e000e */
[----:B------:R-:W-:Y:S05]  /*2dfc0*/  WARPSYNC.COLLECTIVE R15, `(.L_x_1899) ;  /* 0x000000000f087348 */ /* 0x000fea0003c00000 */
[----:B------:R0:W1:Y:S02]  /*2dfd0*/  SHFL.IDX P6, R14, R13, R12, R11 ;  /* 0x0000000c0d0e7389 */ /* 0x00006400000c000b */
[----:B01----:R-:W-:Y:S01]  /*2dfe0*/  ENDCOLLECTIVE ;  /* 0x000000000000791b */ /* 0x003fe20003800000 */
.L_x_1899:
[----:B------:R-:W-:Y:S02]  /*2dff0*/  IMAD.MOV.U32 R13, RZ, RZ, R100 ;  /* 0x000000ffff0d7224 */ /* 0x000fe400078e0064 */
[----:B------:R-:W-:Y:S02]  /*2e000*/  IMAD.MOV.U32 R12, RZ, RZ, R2 ;  /* 0x000000ffff0c7224 */ /* 0x000fe400078e0002 */
[----:B------:R-:W-:-:S07]  /*2e010*/  IMAD.MOV.U32 R45, RZ, RZ, R14 ;  /* 0x000000ffff2d7224 */ /* 0x000fce00078e000e */
[----:B------:R-:W-:Y:S05]  /*2e020*/  WARPSYNC.COLLECTIVE R15, `(.L_x_1900) ;  /* 0x000000000f087348 */ /* 0x000fea0003c00000 */
[----:B------:R0:W1:Y:S02]  /*2e030*/  SHFL.IDX P6, R14, R13, R12, R11 ;  /* 0x0000000c0d0e7389 */ /* 0x00006400000c000b */
[----:B01----:R-:W-:Y:S01]  /*2e040*/  ENDCOLLECTIVE ;  /* 0x000000000000791b */ /* 0x003fe20003800000 */
.L_x_1900:
[----:B------:R-:W-:Y:S02]  /*2e050*/  IMAD.MOV.U32 R13, RZ, RZ, R96 ;  /* 0x000000ffff0d7224 */ /* 0x000fe400078e0060 */
[----:B------:R-:W-:-:S07]  /*2e060*/  IMAD.MOV.U32 R100, RZ, RZ, R14 ;  /* 0x000000ffff647224 */ /* 0x000fce00078e000e */
[----:B------:R-:W-:Y:S05]  /*2e070*/  WARPSYNC.COLLECTIVE R15, `(.L_x_1901) ;  /* 0x000000000f087348 */ /* 0x000fea0003c00000 */
[----:B------:R0:W1:Y:S02]  /*2e080*/  SHFL.IDX P6, R14, R13, R12, R11 ;  /* 0x0000000c0d0e7389 */ /* 0x00006400000c000b */
[----:B01----:R-:W-:Y:S01]  /*2e090*/  ENDCOLLECTIVE ;  /* 0x000000000000791b */ /* 0x003fe20003800000 */
.L_x_1901:
[----:B------:R-:W-:Y:S01]  /*2e0a0*/  SEL R147, R100, R46, P0 ;  /* 0x0000002e64937207 */ /* 0x000fe20000000000 */
[----:B------:R-:W-:Y:S02]  /*2e0b0*/  IMAD.MOV.U32 R13, RZ, RZ, R48 ;  /* 0x000000ffff0d7224 */ /* 0x000fe400078e0030 */
[----:B------:R-:W-:Y:S02]  /*2e0c0*/  IMAD.MOV.U32 R12, RZ, RZ, R0 ;  /* 0x000000ffff0c7224 */ /* 0x000fe400078e0000 */
[----:B------:R-:W-:-:S07]  /*2e0d0*/  IMAD.MOV.U32 R96, RZ, RZ, R14 ;  /* 0x000000ffff607224 */ /* 0x000fce00078e000e */
[----:B------:R-:W-:Y:S05]  /*2e0e0*/  WARPSYNC.COLLECTIVE R15, `(.L_x_1902) ;  /* 0x000000000f087348 */ /* 0x000fea0003c00000 */
[----:B------:R0:W1:Y:S02]  /*2e0f0*/  SHFL.IDX P6, R14, R13, R12, R11 ;  /* 0x0000000c0d0e7389 */ /* 0x00006400000c000b */
[----:B01----:R-:W-:Y:S01]  /*2e100*/  ENDCOLLECTIVE ;  /* 0x000000000000791b */ /* 0x003fe20003800000 */
.L_x_1902:
[----:B------:R-:W-:Y:S01]  /*2e110*/  SEL R166, R45, R96, P0 ;  /* 0x000000602da67207 */ /* 0x000fe20000000000 */
[----:B------:R-:W-:Y:S02]  /*2e120*/  IMAD.MOV.U32 R13, RZ, RZ, R47 ;  /* 0x000000ffff0d7224 */ /* 0x000fe400078e002f */
[----:B------:R-:W-:-:S07]  /*2e130*/  IMAD.MOV.U32 R48, RZ, RZ, R14 ;  /* 0x000000ffff307224 */ /* 0x000fce00078e000e */
[----:B------:R-:W-:Y:S05]  /*2e140*/  WARPSYNC.COLLECTIVE R15, `(.L_x_1903) ;  /* 0x000000000f087348 */ /* 0x000fea0003c00000 */
[----:B------:R0:W1:Y:S02]  /*2e150*/  SHFL.IDX P6, R14, R13, R12, R11 ;  /* 0x0000000c0d0e7389 */ /* 0x00006400000c000b */
[----:B01----:R-:W-:Y:S01]  /*2e160*/  ENDCOLLECTIVE ;  /* 0x000000000000791b */ /* 0x003fe20003800000 */
.L_x_1903:
[----:B------:R-:W-:Y:S02]  /*2e170*/  IMAD.MOV.U32 R13, RZ, RZ, R108 ;  /* 0x000000ffff0d7224 */ /* 0x000fe400078e006c */
[----:B------:R-:W-:Y:S02]  /*2e180*/  IMAD.MOV.U32 R12, RZ, RZ, R2 ;  /* 0x000000ffff0c7224 */ /* 0x000fe400078e0002 */
[----:B------:R-:W-:-:S07]  /*2e190*/  IMAD.MOV.U32 R47, RZ, RZ, R14 ;  /* 0x000000ffff2f7224 */ /* 0x000fce00078e000e */
[----:B------:R-:W-:Y:S05]  /*2e1a0*/  WARPSYNC.COLLECTIVE R15, `(.L_x_1904) ;  /* 0x000000000f087348 */ /* 0x000fea0003c00000 */
[----:B------:R0:W1:Y:S02]  /*2e1b0*/  SHFL.IDX P6, R14, R13, R12, R11 ;  /* 0x0000000c0d0e7389 */ /* 0x00006400000c000b */
[----:B01----:R-:W-:Y:S01]  /*2e1c0*/  ENDCOLLECTIVE ;  /* 0x000000000000791b */ /* 0x003fe20003800000 */
.L_x_1904:
[----:B------:R-:W-:Y:S02]  /*2e1d0*/  IMAD.MOV.U32 R13, RZ, RZ, R104 ;  /* 0x000000ffff0d7224 */ /* 0x000fe400078e0068 */
[----:B------:R-:W-:-:S07]  /*2e1e0*/  IMAD.MOV.U32 R108, RZ, RZ, R14 ;  /* 0x000000ffff6c7224 */ /* 0x000fce00078e000e */
[----:B------:R-:W-:Y:S05]  /*2e1f0*/  WARPSYNC.COLLECTIVE R15, `(.L_x_1905) ;  /* 0x000000000f087348 */ /* 0x000fea0003c00000 */
[----:B------:R0:W1:Y:S02]  /*2e200*/  SHFL.IDX P6, R14, R13, R12, R11 ;  /* 0x0000000c0d0e7389 */ /* 0x00006400000c000b */
[----:B01----:R-:W-:Y:S01]  /*2e210*/  ENDCOLLECTIVE ;  /* 0x000000000000791b */ /* 0x003fe20003800000 */
.L_x_1905:
[----:B------:R-:W-:Y:S02]  /*2e220*/  IMAD.MOV.U32 R13, RZ, RZ, R53 ;  /* 0x000000ffff0d7224 */ /* 0x000fe400078e0035 */
[----:B------:R-:W-:Y:S02]  /*2e230*/  IMAD.MOV.U32 R12, RZ, RZ, R0 ;  /* 0x000000ffff0c7224 */ /* 0x000fe400078e0000 */
[----:B------:R-:W-:-:S07]  /*2e240*/  IMAD.MOV.U32 R104, RZ, RZ, R14 ;  /* 0x000000ffff687224 */ /* 0x000fce00078e000e */
[----:B------:R-:W-:Y:S05]  /*2e250*/  WARPSYNC.COLLECTIVE R15, `(.L_x_1906) ;  /* 0x000000000f087348 */ /* 0x000fea0003c00000 */
[----:B------:R0:W1:Y:S02]  /*2e260*/  SHFL.IDX P6, R14, R13, R12, R11 ;  /* 0x0000000c0d0e7389 */ /* 0x00006400000c000b */
[----:B01----:R-:W-:Y:S01]  /*2e270*/  ENDCOLLECTIVE ;  /* 0x000000000000791b */ /* 0x003fe20003800000 */
.L_x_1906:
[----:B------:R-:W-:Y:S02]  /*2e280*/  IMAD.MOV.U32 R13, RZ, RZ, R49 ;  /* 0x000000ffff0d7224 */ /* 0x000fe400078e0031 */
[----:B------:R-:W-:-:S07]  /*2e290*/  IMAD.MOV.U32 R53, RZ, RZ, R14 ;  /* 0x000000ffff357224 */ /* 0x000fce00078e000e */
[----:B------:R-:W-:Y:S05]  /*2e2a0*/  WARPSYNC.COLLECTIVE R15, `(.L_x_1907) ;  /* 0x000000000f087348 */ /* 0x000fea0003c00000 */
[----:B------:R0:W1:Y:S02]  /*2e2b0*/  SHFL.IDX P6, R14, R13, R12, R11 ;  /* 0x0000000c0d0e7389 */ /* 0x00006400000c000b */
[----:B01----:R-:W-:Y:S01]  /*2e2c0*/  ENDCOLLECTIVE ;  /* 0x000000000000791b */ /* 0x003fe20003800000 */
.L_x_1907:
[----:B------:R-:W-:Y:S02]  /*2e2d0*/  IMAD.MOV.U32 R13, RZ, RZ, R116 ;  /* 0x000000ffff0d7224 */ /* 0x000fe400078e0074 */
[----:B------:R-:W-:Y:S02]  /*2e2e0*/  IMAD.MOV.U32 R12, RZ, RZ, R2 ;  /* 0x000000ffff0c7224 */ /* 0x000fe400078e0002 */
[----:B------:R-:W-:-:S07]  /*2e2f0*/  IMAD.MOV.U32 R49, RZ, RZ, R14 ;  /* 0x000000ffff317224 */ /* 0x000fce00078e000e */
[----:B------:R-:W-:Y:S05]  /*2e300*/  WARPSYNC.COLLECTIVE R15, `(.L_x_1908) ;  /* 0x000000000f087348 */ /* 0x000fea0003c00000 */
[----:B------:R0:W1:Y:S02]  /*2e310*/  SHFL.IDX P6, R14, R13, R12, R11 ;  /* 0x0000000c0d0e7389 */ /* 0x00006400000c000b */
[----:B01----:R-:W-:Y:S01]  /*2e320*/  ENDCOLLECTIVE ;  /* 0x000000000000791b */ /* 0x003fe20003800000 */
.L_x_1908:
[----:B------:R-:W-:Y:S02]  /*2e330*/  IMAD.MOV.U32 R13, RZ, RZ, R112 ;  /* 0x000000ffff0d7224 */ /* 0x000fe400078e0070 */
[----:B------:R-:W-:-:S07]  /*2e340*/  IMAD.MOV.U32 R116, RZ, RZ, R14 ;  /* 0x000000ffff747224 */ /* 0x000fce00078e000e */
[----:B------:R-:W-:Y:S05]  /*2e350*/  WARPSYNC.COLLECTIVE R15, `(.L_x_1909) ;  /* 0x000000000f087348 */ /* 0x000fea0003c00000 */
[----:B------:R0:W1:Y:S02]  /*2e360*/  SHFL.IDX P6, R14, R13, R12, R11 ;  /* 0x0000000c0d0e7389 */ /* 0x00006400000c000b */
[----:B01----:R-:W-:Y:S01]  /*2e370*/  ENDCOLLECTIVE ;  /* 0x000000000000791b */ /* 0x003fe20003800000 */
.L_x_1909:
        /* <DEDUP_REMOVED lines=8> */
.L_x_1910:
[----:B------:R-:W-:Y:S02]  /*2e400*/  SEL R92, R49, R112, P0 ;  /* 0x00000070315c7207 */ /* 0x000fe40000000000 */
[----:B------:R-:W-:Y:S01]  /*2e410*/  SEL R112, R112, R49, P0 ;  /* 0x0000003170707207 */ /* 0x000fe20000000000 */
[----:B------:R-:W-:Y:S02]  /*2e420*/  IMAD.MOV.U32 R13, RZ, RZ, R57 ;  /* 0x000000ffff0d7224 */ /* 0x000fe400078e0039 */
[----:B------:R-:W-:-:S07]  /*2e430*/  IMAD.MOV.U32 R61, RZ, RZ, R14 ;  /* 0x000000ffff3d7224 */ /* 0x000fce00078e000e */
[----:B------:R-:W-:Y:S05]  /*2e440*/  WARPSYNC.COLLECTIVE R15, `(.L_x_1911) ;  /* 0x000000000f087348 */ /* 0x000fea0003c00000 */
[----:B------:R0:W1:Y:S02]  /*2e450*/  SHFL.IDX P6, R14, R13, R12, R11 ;  /* 0x0000000c0d0e7389 */ /* 0x00006400000c000b */
[----:B01----:R-:W-:Y:S01]  /*2e460*/  ENDCOLLECTIVE ;  /* 0x000000000000791b */ /* 0x003fe20003800000 */
.L_x_1911:
[----:B------:R-:W-:Y:S02]  /*2e470*/  IMAD.MOV.U32 R13, RZ, RZ, R124 ;  /* 0x000000ffff0d7224 */ /* 0x000fe400078e007c */
[----:B------:R-:W-:Y:S02]  /*2e480*/  IMAD.MOV.U32 R12, RZ, RZ, R2 ;  /* 0x000000ffff0c7224 */ /* 0x000fe400078e0002 */
[----:B------:R-:W-:-:S07]  /*2e490*/  IMAD.MOV.U32 R57, RZ, RZ, R14 ;  /* 0x000000ffff397224 */ /* 0x000fce00078e000e */
[----:B------:R-:W-:Y:S05]  /*2e4a0*/  WARPSYNC.COLLECTIVE R15, `(.L_x_1912) ;  /* 0x000000000f087348 */ /* 0x000fea0003c00000 */
[----:B------:R0:W1:Y:S02]  /*2e4b0*/  SHFL.IDX P6, R14, R13, R12, R11 ;  /* 0x0000000c0d0e7389 */ /* 0x00006400000c000b */
[----:B01----:R-:W-:Y:S01]  /*2e4c0*/  ENDCOLLECTIVE ;  /* 0x000000000000791b */ /* 0x003fe20003800000 */
.L_x_1912:
[----:B------:R-:W-:Y:S02]  /*2e4d0*/  IMAD.MOV.U32 R13, RZ, RZ, R120 ;  /* 0x000000ffff0d7224 */ /* 0x000fe400078e0078 */
[----:B------:R-:W-:-:S07]  /*2e4e0*/  IMAD.MOV.U32 R124, RZ, RZ, R14 ;  /* 0x000000ffff7c7224 */ /* 0x000fce00078e000e */
[----:B------:R-:W-:Y:S05]  /*2e4f0*/  WARPSYNC.COLLECTIVE R15, `(.L_x_1913) ;  /* 0x000000000f087348 */ /* 0x000fea0003c00000 */
[----:B------:R0:W1:Y:S02]  /*2e500*/  SHFL.IDX P6, R14, R13, R12, R11 ;  /* 0x0000000c0d0e7389 */ /* 0x00006400000c000b */
[----:B01----:R-:W-:Y:S01]  /*2e510*/  ENDCOLLECTIVE ;  /* 0x000000000000791b */ /* 0x003fe20003800000 */
.L_x_1913:
[----:B------:R-:W-:Y:S02]  /*2e520*/  IMAD.MOV.U32 R13, RZ, RZ, R65 ;  /* 0x000000ffff0d7224 */ /* 0x000fe400078e0041 */
[----:B------:R-:W-:Y:S02]  /*2e530*/  IMAD.MOV.U32 R12, RZ, RZ, R0 ;  /* 0x000000ffff0c7224 */ /* 0x000fe400078e0000 */
[----:B------:R-:W-:-:S07]  /*2e540*/  IMAD.MOV.U32 R120, RZ, RZ, R14 ;  /* 0x000000ffff787224 */ /* 0x000fce00078e000e */
[----:B------:R-:W-:Y:S05]  /*2e550*/  WARPSYNC.COLLECTIVE R15, `(.L_x_1914) ;  /* 0x000000000f087348 */ /* 0x000fea0003c00000 */
[----:B------:R0:W1:Y:S02]  /*2e560*/  SHFL.IDX P6, R14, R13, R12, R11 ;  /* 0x0000000c0d0e7389 */ /* 0x00006400000c000b */
[----:B01----:R-:W-:Y:S01]  /*2e570*/  ENDCOLLECTIVE ;  /* 0x000000000000791b */ /* 0x003fe20003800000 */
.L_x_1914:
[----:B------:R-:W-:Y:S02]  /*2e580*/  IMAD.MOV.U32 R13, RZ, RZ, R64 ;  /* 0x000000ffff0d7224 */ /* 0x000fe400078e0040 */
[----:B------:R-:W-:-:S07]  /*2e590*/  IMAD.MOV.U32 R65, RZ, RZ, R14 ;  /* 0x000000ffff417224 */ /* 0x000fce00078e000e */
[----:B------:R-:W-:Y:S05]  /*2e5a0*/  WARPSYNC.COLLECTIVE R15, `(.L_x_1915) ;  /* 0x000000000f087348 */ /* 0x000fea0003c00000 */
[----:B------:R0:W1:Y:S02]  /*2e5b0*/  SHFL.IDX P6, R14, R13, R12, R11 ;  /* 0x0000000c0d0e7389 */ /* 0x00006400000c000b */
[----:B01----:R-:W-:Y:S01]  /*2e5c0*/  ENDCOLLECTIVE ;  /* 0x000000000000791b */ /* 0x003fe20003800000 */
.L_x_1915:
[----:B------:R-:W-:Y:S02]  /*2e5d0*/  IMAD.MOV.U32 R13, RZ, RZ, R132 ;  /* 0x000000ffff0d7224 */ /* 0x000fe400078e0084 */
[----:B------:R-:W-:Y:S02]  /*2e5e0*/  IMAD.MOV.U32 R12, RZ, RZ, R2 ;  /* 0x000000ffff0c7224 */ /* 0x000fe400078e0002 */
[----:B------:R-:W-:-:S07]  /*2e5f0*/  IMAD.MOV.U32 R64, RZ, RZ, R14 ;  /* 0x000000ffff407224 */ /* 0x000fce00078e000e */
[----:B------:R-:W-:Y:S05]  /*2e600*/  WARPSYNC.COLLECTIVE R15, `(.L_x_1916) ;  /* 0x000000000f087348 */ /* 0x000fea0003c00000 */
[----:B------:R0:W1:Y:S02]  /*2e610*/  SHFL.IDX P6, R14, R13, R12, R11 ;  /* 0x0000000c0d0e7389 */ /* 0x00006400000c000b */
[----:B01----:R-:W-:Y:S01]  /*2e620*/  ENDCOLLECTIVE ;  /* 0x000000000000791b */ /* 0x003fe20003800000 */
.L_x_1916:
[----:B------:R-:W-:Y:S02]  /*2e630*/  IMAD.MOV.U32 R13, RZ, RZ, R128 ;  /* 0x000000ffff0d7224 */ /* 0x000fe400078e0080 */
[----:B------:R-:W-:-:S07]  /*2e640*/  IMAD.MOV.U32 R132, RZ, RZ, R14 ;  /* 0x000000ffff847224 */ /* 0x000fce00078e000e */
[----:B------:R-:W-:Y:S05]  /*2e650*/  WARPSYNC.COLLECTIVE R15, `(.L_x_1917) ;  /* 0x000000000f087348 */ /* 0x000fea0003c00000 */
[----:B------:R0:W1:Y:S02]  /*2e660*/  SHFL.IDX P6, R14, R13, R12, R11 ;  /* 0x0000000c0d0e7389 */ /* 0x00006400000c000b */
[----:B01----:R-:W-:Y:S01]  /*2e670*/  ENDCOLLECTIVE ;  /* 0x000000000000791b */ /* 0x003fe20003800000 */
.L_x_1917:
[----:B------:R-:W-:Y:S02]  /*2e680*/  IMAD.MOV.U32 R13, RZ, RZ, R73 ;  /* 0x000000ffff0d7224 */ /* 0x000fe400078e0049 */
[----:B------:R-:W-:Y:S02]  /*2e690*/  IMAD.MOV.U32 R12, RZ, RZ, R0 ;  /* 0x000000ffff0c7224 */ /* 0x000fe400078e0000 */
[----:B------:R-:W-:-:S07]  /*2e6a0*/  IMAD.MOV.U32 R128, RZ, RZ, R14 ;  /* 0x000000ffff807224 */ /* 0x000fce00078e000e */
[----:B------:R-:W-:Y:S05]  /*2e6b0*/  WARPSYNC.COLLECTIVE R15, `(.L_x_1918) ;  /* 0x000000000f087348 */ /* 0x000fea0003c00000 */
[----:B------:R0:W1:Y:S02]  /*2e6c0*/  SHFL.IDX P6, R14, R13, R12, R11 ;  /* 0x0000000c0d0e7389 */ /* 0x00006400000c000b */
[----:B01----:R-:W-:Y:S01]  /*2e6d0*/  ENDCOLLECTIVE ;  /* 0x000000000000791b */ /* 0x003fe20003800000 */
.L_x_1918:
[----:B------:R-:W-:Y:S02]  /*2e6e0*/  IMAD.MOV.U32 R13, RZ, RZ, R69 ;  /* 0x000000ffff0d7224 */ /* 0x000fe400078e0045 */
[----:B------:R-:W-:-:S07]  /*2e6f0*/  IMAD.MOV.U32 R73, RZ, RZ, R14 ;  /* 0x000000ffff497224 */ /* 0x000fce00078e000e */
[----:B------:R-:W-:Y:S05]  /*2e700*/  WARPSYNC.COLLECTIVE R15, `(.L_x_1919) ;  /* 0x000000000f087348 */ /* 0x000fea0003c00000 */
[----:B------:R0:W1:Y:S02]  /*2e710*/  SHFL.IDX P6, R14, R13, R12, R11 ;  /* 0x0000000c0d0e7389 */ /* 0x00006400000c000b */
[----:B01----:R-:W-:Y:S01]  /*2e720*/  ENDCOLLECTIVE ;  /* 0x000000000000791b */ /* 0x003fe20003800000 */
.L_x_1919:
[----:B------:R-:W-:Y:S02]  /*2e730*/  IMAD.MOV.U32 R13, RZ, RZ, R140 ;  /* 0x000000ffff0d7224 */ /* 0x000fe400078e008c */
[----:B------:R-:W-:Y:S02]  /*2e740*/  IMAD.MOV.U32 R12, RZ, RZ, R2 ;  /* 0x000000ffff0c7224 */ /* 0x000fe400078e0002 */
[----:B------:R-:W-:-:S07]  /*2e750*/  IMAD.MOV.U32 R69, RZ, RZ, R14 ;  /* 0x000000ffff457224 */ /* 0x000fce00078e000e */
[----:B------:R-:W-:Y:S05]  /*2e760*/  WARPSYNC.COLLECTIVE R15, `(.L_x_1920) ;  /* 0x000000000f087348 */ /* 0x000fea0003c00000 */
[----:B------:R0:W1:Y:S02]  /*2e770*/  SHFL.IDX P6, R14, R13, R12, R11 ;  /* 0x0000000c0d0e7389 */ /* 0x00006400000c000b */
[----:B01----:R-:W-:Y:S01]  /*2e780*/  ENDCOLLECTIVE ;  /* 0x000000000000791b */ /* 0x003fe20003800000 */
.L_x_1920:
[----:B------:R-:W-:Y:S02]  /*2e790*/  IMAD.MOV.U32 R13, RZ, RZ, R136 ;  /* 0x000000ffff0d7224 */ /* 0x000fe400078e0088 */
[----:B------:R-:W-:-:S07]  /*2e7a0*/  IMAD.MOV.U32 R140, RZ, RZ, R14 ;  /* 0x000000ffff8c7224 */ /* 0x000fce00078e000e */
[----:B------:R-:W-:Y:S05]  /*2e7b0*/  WARPSYNC.COLLECTIVE R15, `(.L_x_1921) ;  /* 0x000000000f087348 */ /* 0x000fea0003c00000 */
[----:B------:R0:W1:Y:S02]  /*2e7c0*/  SHFL.IDX P6, R14, R13, R12, R11 ;  /* 0x0000000c0d0e7389 */ /* 0x00006400000c000b */
[----:B01----:R-:W-:Y:S01]  /*2e7d0*/  ENDCOLLECTIVE ;  /* 0x000000000000791b */ /* 0x003fe20003800000 */
.L_x_1921:
[----:B------:R-:W-:Y:S02]  /*2e7e0*/  IMAD.MOV.U32 R13, RZ, RZ, R81 ;  /* 0x000000ffff0d7224 */ /* 0x000fe400078e0051 */
[----:B------:R-:W-:Y:S02]  /*2e7f0*/  IMAD.MOV.U32 R12, RZ, RZ, R0 ;  /* 0x000000ffff0c7224 */ /* 0x000fe400078e0000 */
[----:B------:R-:W-:-:S07]  /*2e800*/  IMAD.MOV.U32 R136, RZ, RZ, R14 ;  /* 0x000000ffff887224 */ /* 0x000fce00078e000e */
[----:B------:R-:W-:Y:S05]  /*2e810*/  WARPSYNC.COLLECTIVE R15, `(.L_x_1922) ;  /* 0x000000000f087348 */ /* 0x000fea0003c00000 */
[----:B------:R0:W1:Y:S02]  /*2e820*/  SHFL.IDX P6, R14, R13, R12, R11 ;  /* 0x0000000c0d0e7389 */ /* 0x00006400000c000b */
[----:B01----:R-:W-:Y:S01]  /*2e830*/  ENDCOLLECTIVE ;  /* 0x000000000000791b */ /* 0x003fe20003800000 */
.L_x_1922:
[----:B------:R-:W-:Y:S02]  /*2e840*/  IMAD.MOV.U32 R13, RZ, RZ, R77 ;  /* 0x000000ffff0d7224 */ /* 0x000fe400078e004d */
[----:B------:R-:W-:-:S07]  /*2e850*/  IMAD.MOV.U32 R81, RZ, RZ, R14 ;  /* 0x000000ffff517224 */ /* 0x000fce00078e000e */
[----:B------:R-:W-:Y:S05]  /*2e860*/  WARPSYNC.COLLECTIVE R15, `(.L_x_1923) ;  /* 0x000000000f087348 */ /* 0x000fea0003c00000 */
[----:B------:R0:W1:Y:S02]  /*2e870*/  SHFL.IDX P6, R14, R13, R12, R11 ;  /* 0x0000000c0d0e7389 */ /* 0x00006400000c000b */
[----:B01----:R-:W-:Y:S01]  /*2e880*/  ENDCOLLECTIVE ;  /* 0x000000000000791b */ /* 0x003fe20003800000 */
.L_x_1923:
[----:B------:R-:W-:Y:S02]  /*2e890*/  IMAD.MOV.U32 R13, RZ, RZ, R148 ;  /* 0x000000ffff0d7224 */ /* 0x000fe400078e0094 */
[----:B------:R-:W-:Y:S02]  /*2e8a0*/  IMAD.MOV.U32 R12, RZ, RZ, R2 ;  /* 0x000000ffff0c7224 */ /* 0x000fe400078e0002 */
[----:B------:R-:W-:-:S07]  /*2e8b0*/  IMAD.MOV.U32 R77, RZ, RZ, R14 ;  /* 0x000000ffff4d7224 */ /* 0x000fce00078e000e */
[----:B------:R-:W-:Y:S05]  /*2e8c0*/  WARPSYNC.COLLECTIVE R15, `(.L_x_1924) ;  /* 0x000000000f087348 */ /* 0x000fea0003c00000 */
[----:B------:R0:W1:Y:S02]  /*2e8d0*/  SHFL.IDX P6, R14, R13, R12, R11 ;  /* 0x0000000c0d0e7389 */ /* 0x00006400000c000b */
[----:B01----:R-:W-:Y:S01]  /*2e8e0*/  ENDCOLLECTIVE ;  /* 0x000000000000791b */ /* 0x003fe20003800000 */
.L_x_1924:
[----:B------:R-:W-:Y:S02]  /*2e8f0*/  IMAD.MOV.U32 R13, RZ, RZ, R144 ;  /* 0x000000ffff0d7224 */ /* 0x000fe400078e0090 */
[----:B------:R-:W-:-:S07]  /*2e900*/  IMAD.MOV.U32 R148, RZ, RZ, R14 ;  /* 0x000000ffff947224 */ /* 0x000fce00078e000e */
[----:B------:R-:W-:Y:S05]  /*2e910*/  WARPSYNC.COLLECTIVE R15, `(.L_x_1925) ;  /* 0x000000000f087348 */ /* 0x000fea0003c00000 */
[----:B------:R0:W1:Y:S02]  /*2e920*/  SHFL.IDX P6, R14, R13, R12, R11 ;  /* 0x0000000c0d0e7389 */ /* 0x00006400000c000b */
[----:B01----:R-:W-:Y:S01]  /*2e930*/  ENDCOLLECTIVE ;  /* 0x000000000000791b */ /* 0x003fe20003800000 */
.L_x_1925:
[----:B------:R-:W-:Y:S02]  /*2e940*/  IMAD.MOV.U32 R13, RZ, RZ, R56 ;  /* 0x000000ffff0d7224 */ /* 0x000fe400078e0038 */
[----:B------:R-:W-:Y:S02]  /*2e950*/  IMAD.MOV.U32 R12, RZ, RZ, R0 ;  /* 0x000000ffff0c7224 */ /* 0x000fe400078e0000 */
[----:B------:R-:W-:-:S07]  /*2e960*/  IMAD.MOV.U32 R144, RZ, RZ, R14 ;  /* 0x000000ffff907224 */ /* 0x000fce00078e000e */
[----:B------:R-:W-:Y:S05]  /*2e970*/  WARPSYNC.COLLECTIVE R15, `(.L_x_1926) ;  /* 0x000000000f087348 */ /* 0x000fea0003c00000 */
[----:B------:R0:W1:Y:S02]  /*2e980*/  SHFL.IDX P6, R14, R13, R12, R11 ;  /* 0x0000000c0d0e7389 */ /* 0x00006400000c000b */
[----:B01----:R-:W-:Y:S01]  /*2e990*/  ENDCOLLECTIVE ;  /* 0x000000000000791b */ /* 0x003fe20003800000 */
.L_x_1926:
[----:B------:R-:W-:Y:S02]  /*2e9a0*/  IMAD.MOV.U32 R13, RZ, RZ, R85 ;  /* 0x000000ffff0d7224 */ /* 0x000fe400078e0055 */
[----:B------:R-:W-:-:S07]  /*2e9b0*/  IMAD.MOV.U32 R56, RZ, RZ, R14 ;  /* 0x000000ffff387224 */ /* 0x000fce00078e000e */
[----:B------:R-:W-:Y:S05]  /*2e9c0*/  WARPSYNC.COLLECTIVE R15, `(.L_x_1927) ;  /* 0x000000000f087348 */ /* 0x000fea0003c00000 */
[----:B------:R0:W1:Y:S02]  /*2e9d0*/  SHFL.IDX P6, R14, R13, R12, R11 ;  /* 0x0000000c0d0e7389 */ /* 0x00006400000c000b */
[----:B01----:R-:W-:Y:S01]  /*2e9e0*/  ENDCOLLECTIVE ;  /* 0x000000000000791b */ /* 0x003fe20003800000 */
.L_x_1927:
[----:B------:R-:W-:Y:S02]  /*2e9f0*/  IMAD.MOV.U32 R13, RZ, RZ, R146 ;  /* 0x000000ffff0d7224 */ /* 0x000fe400078e0092 */
[----:B------:R-:W-:Y:S02]  /*2ea00*/  IMAD.MOV.U32 R12, RZ, RZ, R2 ;  /* 0x000000ffff0c7224 */ /* 0x000fe400078e0002 */
[----:B------:R-:W-:-:S07]  /*2ea10*/  IMAD.MOV.U32 R85, RZ, RZ, R14 ;  /* 0x000000ffff557224 */ /* 0x000fce00078e000e */
[----:B------:R-:W-:Y:S05]  /*2ea20*/  WARPSYNC.COLLECTIVE R15, `(.L_x_1928) ;  /* 0x000000000f087348 */ /* 0x000fea0003c00000 */
[----:B------:R0:W1:Y:S02]  /*2ea30*/  SHFL.IDX P6, R14, R13, R12, R11 ;  /* 0x0000000c0d0e7389 */ /* 0x00006400000c000b */
[----:B01----:R-:W-:Y:S01]  /*2ea40*/  ENDCOLLECTIVE ;  /* 0x000000000000791b */ /* 0x003fe20003800000 */
.L_x_1928:
[----:B------:R-:W-:Y:S02]  /*2ea50*/  IMAD.MOV.U32 R13, RZ, RZ, R157 ;  /* 0x000000ffff0d7224 */ /* 0x000fe400078e009d */
[----:B------:R-:W-:-:S07]  /*2ea60*/  IMAD.MOV.U32 R146, RZ, RZ, R14 ;  /* 0x000000ffff927224 */ /* 0x000fce00078e000e */
[----:B------:R-:W-:Y:S05]  /*2ea70*/  WARPSYNC.COLLECTIVE R15, `(.L_x_1929) ;  /* 0x000000000f087348 */ /* 0x000fea0003c00000 */
[----:B------:R0:W1:Y:S02]  /*2ea80*/  SHFL.IDX P6, R14, R13, R12, R11 ;  /* 0x0000000c0d0e7389 */ /* 0x00006400000c000b */
[----:B01----:R-:W-:Y:S01]  /*2ea90*/  ENDCOLLECTIVE ;  /* 0x000000000000791b */ /* 0x003fe20003800000 */
.L_x_1929:
        /* <DEDUP_REMOVED lines=8> */
.L_x_1930:
[----:B------:R-:W-:Y:S02]  /*2eb20*/  SEL R20, R85, R157, P0 ;  /* 0x0000009d55147207 */ /* 0x000fe40000000000 */
[----:B------:R-:W-:Y:S01]  /*2eb30*/  SEL R85, R157, R85, P0 ;  /* 0x000000559d557207 */ /* 0x000fe20000000000 */
[----:B------:R-:W-:Y:S02]  /*2eb40*/  IMAD.MOV.U32 R13, RZ, RZ, R89 ;  /* 0x000000ffff0d7224 */ /* 0x000fe400078e0059 */
[----:B------:R-:W-:-:S07]  /*2eb50*/  IMAD.MOV.U32 R93, RZ, RZ, R14 ;  /* 0x000000ffff5d7224 */ /* 0x000fce00078e000e */
[----:B------:R-:W-:Y:S05]  /*2eb60*/  WARPSYNC.COLLECTIVE R15, `(.L_x_1931) ;  /* 0x000000000f087348 */ /* 0x000fea0003c00000 */
[----:B------:R0:W1:Y:S02]  /*2eb70*/  SHFL.IDX P6, R14, R13, R12, R11 ;  /* 0x0000000c0d0e7389 */ /* 0x00006400000c000b */
[----:B01----:R-:W-:Y:S01]  /*2eb80*/  ENDCOLLECTIVE ;  /* 0x000000000000791b */ /* 0x003fe20003800000 */
.L_x_1931:
[----:B------:R-:W-:Y:S02]  /*2eb90*/  IMAD.MOV.U32 R13, RZ, RZ, R154 ;  /* 0x000000ffff0d7224 */ /* 0x000fe400078e009a */
[----:B------:R-:W-:Y:S02]  /*2eba0*/  IMAD.MOV.U32 R12, RZ, RZ, R2 ;  /* 0x000000ffff0c7224 */ /* 0x000fe400078e0002 */
[----:B------:R-:W-:-:S07]  /*2ebb0*/  IMAD.MOV.U32 R89, RZ, RZ, R14 ;  /* 0x000000ffff597224 */ /* 0x000fce00078e000e */
[----:B------:R-:W-:Y:S05]  /*2ebc0*/  WARPSYNC.COLLECTIVE R15, `(.L_x_1932) ;  /* 0x000000000f087348 */ /* 0x000fea0003c00000 */
[----:B------:R0:W1:Y:S02]  /*2ebd0*/  SHFL.IDX P6, R14, R13, R12, R11 ;  /* 0x0000000c0d0e7389 */ /* 0x00006400000c000b */
[----:B01----:R-:W-:Y:S01]  /*2ebe0*/  ENDCOLLECTIVE ;  /* 0x000000000000791b */ /* 0x003fe20003800000 */
.L_x_1932:
[----:B------:R-:W-:Y:S02]  /*2ebf0*/  IMAD.MOV.U32 R13, RZ, RZ, R153 ;  /* 0x000000ffff0d7224 */ /* 0x000fe400078e0099 */
[----:B------:R-:W-:-:S07]  /*2ec00*/  IMAD.MOV.U32 R154, RZ, RZ, R14 ;  /* 0x000000ffff9a7224 */ /* 0x000fce00078e000e */
[----:B------:R-:W-:Y:S05]  /*2ec10*/  WARPSYNC.COLLECTIVE R15, `(.L_x_1933) ;  /* 0x000000000f087348 */ /* 0x000fea0003c00000 */
[----:B------:R0:W1:Y:S02]  /*2ec20*/  SHFL.IDX P6, R14, R13, R12, R11 ;  /* 0x0000000c0d0e7389 */ /* 0x00006400000c000b */
[----:B01----:R-:W-:Y:S01]  /*2ec30*/  ENDCOLLECTIVE ;  /* 0x000000000000791b */ /* 0x003fe20003800000 */
.L_x_1933:
        /* <DEDUP_REMOVED lines=8> */
.L_x_1934:
[----:B------:R-:W-:Y:S02]  /*2ecc0*/  SEL R34, R89, R153, P0 ;  /* 0x0000009959227207 */ /* 0x000fe40000000000 */
[----:B------:R-:W-:Y:S01]  /*2ecd0*/  SEL R89, R153, R89, P0 ;  /* 0x0000005999597207 */ /* 0x000fe20000000000 */
[----:B------:R-:W-:Y:S02]  /*2ece0*/  IMAD.MOV.U32 R13, RZ, RZ, R109 ;  /* 0x000000ffff0d7224 */ /* 0x000fe400078e006d */
[----:B------:R-:W-:-:S07]  /*2ecf0*/  IMAD.MOV.U32 R97, RZ, RZ, R14 ;  /* 0x000000ffff617224 */ /* 0x000fce00078e000e */
[----:B------:R-:W-:Y:S05]  /*2ed00*/  WARPSYNC.COLLECTIVE R15, `(.L_x_1935) ;  /* 0x000000000f087348 */ /* 0x000fea0003c00000 */
[----:B------:R0:W1:Y:S02]  /*2ed10*/  SHFL.IDX P6, R14, R13, R12, R11 ;  /* 0x0000000c0d0e7389 */ /* 0x00006400000c000b */
[----:B01----:R-:W-:Y:S01]  /*2ed20*/  ENDCOLLECTIVE ;  /* 0x000000000000791b */ /* 0x003fe20003800000 */
.L_x_1935:
[----:B------:R-:W-:Y:S02]  /*2ed30*/  IMAD.MOV.U32 R13, RZ, RZ, R156 ;  /* 0x000000ffff0d7224 */ /* 0x000fe400078e009c */
[----:B------:R-:W-:Y:S02]  /*2ed40*/  IMAD.MOV.U32 R12, RZ, RZ, R2 ;  /* 0x000000ffff0c7224 */ /* 0x000fe400078e0002 */
[----:B------:R-:W-:-:S07]  /*2ed50*/  IMAD.MOV.U32 R44, RZ, RZ, R14 ;  /* 0x000000ffff2c7224 */ /* 0x000fce00078e000e */
[----:B------:R-:W-:Y:S05]  /*2ed60*/  WARPSYNC.COLLECTIVE R15, `(.L_x_1936) ;  /* 0x000000000f087348 */ /* 0x000fea0003c00000 */
[----:B------:R0:W1:Y:S02]  /*2ed70*/  SHFL.IDX P6, R14, R13, R12, R11 ;  /* 0x0000000c0d0e7389 */ /* 0x00006400000c000b */
[----:B01----:R-:W-:Y:S01]  /*2ed80*/  ENDCOLLECTIVE ;  /* 0x000000000000791b */ /* 0x003fe20003800000 */
.L_x_1936:
[----:B------:R-:W-:Y:S02]  /*2ed90*/  IMAD.MOV.U32 R13, RZ, RZ, R155 ;  /* 0x000000ffff0d7224 */ /* 0x000fe400078e009b */
[----:B------:R-:W-:-:S07]  /*2eda0*/  IMAD.MOV.U32 R156, RZ, RZ, R14 ;  /* 0x000000ffff9c7224 */ /* 0x000fce00078e000e */
[----:B------:R-:W-:Y:S05]  /*2edb0*/  WARPSYNC.COLLECTIVE R15, `(.L_x_1937) ;  /* 0x000000000f087348 */ /* 0x000fea0003c00000 */
[----:B------:R0:W1:Y:S02]  /*2edc0*/  SHFL.IDX P6, R14, R13, R12, R11 ;  /* 0x0000000c0d0e7389 */ /* 0x00006400000c000b */
[----:B01----:R-:W-:Y:S01]  /*2edd0*/  ENDCOLLECTIVE ;  /* 0x000000000000791b */ /* 0x003fe20003800000 */
.L_x_1937:
        /* <DEDUP_REMOVED lines=8> */
.L_x_1938:
[----:B------:R-:W-:Y:S02]  /*2ee60*/  SEL R36, R44, R40, P0 ;  /* 0x000000282c247207 */ /* 0x000fe40000000000 */
[----:B------:R-:W-:Y:S01]  /*2ee70*/  SEL R40, R40, R44, P0 ;  /* 0x0000002c28287207 */ /* 0x000fe20000000000 */
[----:B------:R-:W-:Y:S02]  /*2ee80*/  IMAD.MOV.U32 R13, RZ, RZ, R105 ;  /* 0x000000ffff0d7224 */ /* 0x000fe400078e0069 */
[----:B------:R-:W-:-:S07]  /*2ee90*/  IMAD.MOV.U32 R50, RZ, RZ, R14 ;  /* 0x000000ffff327224 */ /* 0x000fce00078e000e */
[----:B------:R-:W-:Y:S05]  /*2eea0*/  WARPSYNC.COLLECTIVE R15, `(.L_x_1939) ;  /* 0x000000000f087348 */ /* 0x000fea0003c00000 */
[----:B------:R0:W1:Y:S02]  /*2eeb0*/  SHFL.IDX P6, R14, R13, R12, R11 ;  /* 0x0000000c0d0e7389 */ /* 0x00006400000c000b */
[----:B01----:R-:W-:Y:S01]  /*2eec0*/  ENDCOLLECTIVE ;  /* 0x000000000000791b */ /* 0x003fe20003800000 */
.L_x_1939:
[----:B------:R-:W-:Y:S02]  /*2eed0*/  IMAD.MOV.U32 R13, RZ, RZ, R55 ;  /* 0x000000ffff0d7224 */ /* 0x000fe400078e0037 */
[----:B------:R-:W-:Y:S02]  /*2eee0*/  IMAD.MOV.U32 R12, RZ, RZ, R2 ;  /* 0x000000ffff0c7224 */ /* 0x000fe400078e0002 */
[----:B------:R-:W-:-:S07]  /*2eef0*/  IMAD.MOV.U32 R105, RZ, RZ, R14 ;  /* 0x000000ffff697224 */ /* 0x000fce00078e000e */
[----:B------:R-:W-:Y:S05]  /*2ef00*/  WARPSYNC.COLLECTIVE R15, `(.L_x_1940) ;  /* 0x000000000f087348 */ /* 0x000fea0003c00000 */
[----:B------:R0:W1:Y:S02]  /*2ef10*/  SHFL.IDX P6, R14, R13, R12, R11 ;  /* 0x0000000c0d0e7389 */ /* 0x00006400000c000b */
[----:B01----:R-:W-:Y:S01]  /*2ef20*/  ENDCOLLECTIVE ;  /* 0x000000000000791b */ /* 0x003fe20003800000 */
.L_x_1940:
[----:B------:R-:W-:Y:S02]  /*2ef30*/  IMAD.MOV.U32 R13, RZ, RZ, R51 ;  /* 0x000000ffff0d7224 */ /* 0x000fe400078e0033 */
[----:B------:R-:W-:-:S07]  /*2ef40*/  IMAD.MOV.U32 R55, RZ, RZ, R14 ;  /* 0x000000ffff377224 */ /* 0x000fce00078e000e */
[----:B------:R-:W-:Y:S05]  /*2ef50*/  WARPSYNC.COLLECTIVE R15, `(.L_x_1941) ;  /* 0x000000000f087348 */ /* 0x000fea0003c00000 */
[----:B------:R0:W1:Y:S02]  /*2ef60*/  SHFL.IDX P6, R14, R13, R12, R11 ;  /* 0x0000000c0d0e7389 */ /* 0x00006400000c000b */
[----:B01----:R-:W-:Y:S01]  /*2ef70*/  ENDCOLLECTIVE ;  /* 0x000000000000791b */ /* 0x003fe20003800000 */
.L_x_1941:
        /* <DEDUP_REMOVED lines=8> */
.L_x_1942:
[----:B------:R-:W-:Y:S02]  /*2f000*/  SEL R38, R105, R51, P0 ;  /* 0x0000003369267207 */ /* 0x000fe40000000000 */
[----:B------:R-:W-:Y:S01]  /*2f010*/  SEL R51, R51, R105, P0 ;  /* 0x0000006933337207 */ /* 0x000fe20000000000 */
[----:B------:R-:W-:Y:S02]  /*2f020*/  IMAD.MOV.U32 R13, RZ, RZ, R54 ;  /* 0x000000ffff0d7224 */ /* 0x000fe400078e0036 */
[----:B------:R-:W-:-:S07]  /*2f030*/  IMAD.MOV.U32 R58, RZ, RZ, R14 ;  /* 0x000000ffff3a7224 */ /* 0x000fce00078e000e */
[----:B------:R-:W-:Y:S05]  /*2f040*/  WARPSYNC.COLLECTIVE R15, `(.L_x_1943) ;  /* 0x000000000f087348 */ /* 0x000fea0003c00000 */
[----:B------:R0:W1:Y:S02]  /*2f050*/  SHFL.IDX P6, R14, R13, R12, R11 ;  /* 0x0000000c0d0e7389 */ /* 0x00006400000c000b */
[----:B01----:R-:W-:Y:S01]  /*2f060*/  ENDCOLLECTIVE ;  /* 0x000000000000791b */ /* 0x003fe20003800000 */
.L_x_1943:
[----:B------:R-:W-:Y:S02]  /*2f070*/  IMAD.MOV.U32 R13, RZ, RZ, R63 ;  /* 0x000000ffff0d7224 */ /* 0x000fe400078e003f */
[----:B------:R-:W-:Y:S02]  /*2f080*/  IMAD.MOV.U32 R12, RZ, RZ, R2 ;  /* 0x000000ffff0c7224 */ /* 0x000fe400078e0002 */
[----:B------:R-:W-:-:S07]  /*2f090*/  IMAD.MOV.U32 R54, RZ, RZ, R14 ;  /* 0x000000ffff367224 */ /* 0x000fce00078e000e */
[----:B------:R-:W-:Y:S05]  /*2f0a0*/  WARPSYNC.COLLECTIVE R15, `(.L_x_1944) ;  /* 0x000000000f087348 */ /* 0x000fea0003c00000 */
[----:B------:R0:W1:Y:S02]  /*2f0b0*/  SHFL.IDX P6, R14, R13, R12, R11 ;  /* 0x0000000c0d0e7389 */ /* 0x00006400000c000b */
[----:B01----:R-:W-:Y:S01]  /*2f0c0*/  ENDCOLLECTIVE ;  /* 0x000000000000791b */ /* 0x003fe20003800000 */
.L_x_1944:
[----:B------:R-:W-:Y:S02]  /*2f0d0*/  IMAD.MOV.U32 R13, RZ, RZ, R59 ;  /* 0x000000ffff0d7224 */ /* 0x000fe400078e003b */
[----:B------:R-:W-:-:S07]  /*2f0e0*/  IMAD.MOV.U32 R63, RZ, RZ, R14 ;  /* 0x000000ffff3f7224 */ /* 0x000fce00078e000e */
[----:B------:R-:W-:Y:S05]  /*2f0f0*/  WARPSYNC.COLLECTIVE R15, `(.L_x_1945) ;  /* 0x000000000f087348 */ /* 0x000fea0003c00000 */
[----:B------:R0:W1:Y:S02]  /*2f100*/  SHFL.IDX P6, R14, R13, R12, R11 ;  /* 0x0000000c0d0e7389 */ /* 0x00006400000c000b */
[----:B01----:R-:W-:Y:S01]  /*2f110*/  ENDCOLLECTIVE ;  /* 0x000000000000791b */ /* 0x003fe20003800000 */
.L_x_1945:
        /* <DEDUP_REMOVED lines=8> */
.L_x_1946:
[----:B------:R-:W-:Y:S02]  /*2f1a0*/  SEL R41, R54, R59, P0 ;  /* 0x0000003b36297207 */ /* 0x000fe40000000000 */
[----:B------:R-:W-:Y:S01]  /*2f1b0*/  SEL R54, R59, R54, P0 ;  /* 0x000000363b367207 */ /* 0x000fe20000000000 */
[----:B------:R-:W-:Y:S02]  /*2f1c0*/  IMAD.MOV.U32 R13, RZ, RZ, R62 ;  /* 0x000000ffff0d7224 */ /* 0x000fe400078e003e */
[----:B------:R-:W-:-:S07]  /*2f1d0*/  IMAD.MOV.U32 R66, RZ, RZ, R14 ;  /* 0x000000ffff427224 */ /* 0x000fce00078e000e */
[----:B------:R-:W-:Y:S05]  /*2f1e0*/  WARPSYNC.COLLECTIVE R15, `(.L_x_1947) ;  /* 0x000000000f087348 */ /* 0x000fea0003c00000 */
[----:B------:R0:W1:Y:S02]  /*2f1f0*/  SHFL.IDX P6, R14, R13, R12, R11 ;  /* 0x0000000c0d0e7389 */ /* 0x00006400000c000b */
[----:B01----:R-:W-:Y:S01]  /*2f200*/  ENDCOLLECTIVE ;  /* 0x000000000000791b */ /* 0x003fe20003800000 */
.L_x_1947:
[----:B------:R-:W-:Y:S02]  /*2f210*/  IMAD.MOV.U32 R13, RZ, RZ, R71 ;  /* 0x000000ffff0d7224 */ /* 0x000fe400078e0047 */
[----:B------:R-:W-:Y:S02]  /*2f220*/  IMAD.MOV.U32 R12, RZ, RZ, R2 ;  /* 0x000000ffff0c7224 */ /* 0x000fe400078e0002 */
[----:B------:R-:W-:-:S07]  /*2f230*/  IMAD.MOV.U32 R62, RZ, RZ, R14 ;  /* 0x000000ffff3e7224 */ /* 0x000fce00078e000e */
[----:B------:R-:W-:Y:S05]  /*2f240*/  WARPSYNC.COLLECTIVE R15, `(.L_x_1948) ;  /* 0x000000000f087348 */ /* 0x000fea0003c00000 */
[----:B------:R0:W1:Y:S02]  /*2f250*/  SHFL.IDX P6, R14, R13, R12, R11 ;  /* 0x0000000c0d0e7389 */ /* 0x00006400000c000b */
[----:B01----:R-:W-:Y:S01]  /*2f260*/  ENDCOLLECTIVE ;  /* 0x000000000000791b */ /* 0x003fe20003800000 */
.L_x_1948:
[----:B------:R-:W-:Y:S02]  /*2f270*/  IMAD.MOV.U32 R13, RZ, RZ, R67 ;  /* 0x000000ffff0d7224 */ /* 0x000fe400078e0043 */
[----:B------:R-:W-:-:S07]  /*2f280*/  IMAD.MOV.U32 R71, RZ, RZ, R14 ;  /* 0x000000ffff477224 */ /* 0x000fce00078e000e */
[----:B------:R-:W-:Y:S05]  /*2f290*/  WARPSYNC.COLLECTIVE R15, `(.L_x_1949) ;  /* 0x000000000f087348 */ /* 0x000fea0003c00000 */
[----:B------:R0:W1:Y:S02]  /*2f2a0*/  SHFL.IDX P6, R14, R13, R12, R11 ;  /* 0x0000000c0d0e7389 */ /* 0x00006400000c000b */
[----:B01----:R-:W-:Y:S01]  /*2f2b0*/  ENDCOLLECTIVE ;  /* 0x000000000000791b */ /* 0x003fe20003800000 */
.L_x_1949:
        /* <DEDUP_REMOVED lines=8> */
.L_x_1950:
[----:B------:R-:W-:Y:S02]  /*2f340*/  SEL R43, R62, R67, P0 ;  /* 0x000000433e2b7207 */ /* 0x000fe40000000000 */
[----:B------:R-:W-:Y:S01]  /*2f350*/  SEL R62, R67, R62, P0 ;  /* 0x0000003e433e7207 */ /* 0x000fe20000000000 */
[----:B------:R-:W-:Y:S02]  /*2f360*/  IMAD.MOV.U32 R13, RZ, RZ, R70 ;  /* 0x000000ffff0d7224 */ /* 0x000fe400078e0046 */
[----:B------:R-:W-:-:S07]  /*2f370*/  IMAD.MOV.U32 R74, RZ, RZ, R14 ;  /* 0x000000ffff4a7224 */ /* 0x000fce00078e000e */
[----:B------:R-:W-:Y:S05]  /*2f380*/  WARPSYNC.COLLECTIVE R15, `(.L_x_1951) ;  /* 0x000000000f087348 */ /* 0x000fea0003c00000 */
[----:B------:R0:W1:Y:S02]  /*2f390*/  SHFL.IDX P6, R14, R13, R12, R11 ;  /* 0x0000000c0d0e7389 */ /* 0x00006400000c000b */
[----:B01----:R-:W-:Y:S01]  /*2f3a0*/  ENDCOLLECTIVE ;  /* 0x000000000000791b */ /* 0x003fe20003800000 */
.L_x_1951:
[----:B------:R-:W-:Y:S02]  /*2f3b0*/  IMAD.MOV.U32 R13, RZ, RZ, R78 ;  /* 0x000000ffff0d7224 */ /* 0x000fe400078e004e */
[----:B------:R-:W-:Y:S02]  /*2f3c0*/  IMAD.MOV.U32 R12, RZ, RZ, R2 ;  /* 0x000000ffff0c7224 */ /* 0x000fe400078e0002 */
[----:B------:R-:W-:-:S07]  /*2f3d0*/  IMAD.MOV.U32 R109, RZ, RZ, R14 ;  /* 0x000000ffff6d7224 */ /* 0x000fce00078e000e */
[----:B------:R-:W-:Y:S05]  /*2f3e0*/  WARPSYNC.COLLECTIVE R15, `(.L_x_1952) ;  /* 0x000000000f087348 */ /* 0x000fea0003c00000 */
[----:B------:R0:W1:Y:S02]  /*2f3f0*/  SHFL.IDX P6, R14, R13, R12, R11 ;  /* 0x0000000c0d0e7389 */ /* 0x00006400000c000b */
[----:B01----:R-:W-:Y:S01]  /*2f400*/  ENDCOLLECTIVE ;  /* 0x000000000000791b */ /* 0x003fe20003800000 */
.L_x_1952:
[----:B------:R-:W-:Y:S02]  /*2f410*/  IMAD.MOV.U32 R13, RZ, RZ, R75 ;  /* 0x000000ffff0d7224 */ /* 0x000fe400078e004b */
[----:B------:R-:W-:-:S07]  /*2f420*/  IMAD.MOV.U32 R78, RZ, RZ, R14 ;  /* 0x000000ffff4e7224 */ /* 0x000fce00078e000e */
[----:B------:R-:W-:Y:S05]  /*2f430*/  WARPSYNC.COLLECTIVE R15, `(.L_x_1953) ;  /* 0x000000000f087348 */ /* 0x000fea0003c00000 */
[----:B------:R0:W1:Y:S02]  /*2f440*/  SHFL.IDX P6, R14, R13, R12, R11 ;  /* 0x0000000c0d0e7389 */ /* 0x00006400000c000b */
[----:B01----:R-:W-:Y:S01]  /*2f450*/  ENDCOLLECTIVE ;  /* 0x000000000000791b */ /* 0x003fe20003800000 */
.L_x_1953:
[----:B------:R-:W-:Y:S02]  /*2f460*/  IMAD.MOV.U32 R13, RZ, RZ, R79 ;  /* 0x000000ffff0d7224 */ /* 0x000fe400078e004f */
[----:B------:R-:W-:Y:S02]  /*2f470*/  IMAD.MOV.U32 R12, RZ, RZ, R0 ;  /* 0x000000ffff0c7224 */ /* 0x000fe400078e0000 */
[----:B------:R-:W-:-:S07]  /*2f480*/  IMAD.MOV.U32 R75, RZ, RZ, R14 ;  /* 0x000000ffff4b7224 */ /* 0x000fce00078e000e */
[----:B------:R-:W-:Y:S05]  /*2f490*/  WARPSYNC.COLLECTIVE R15, `(.L_x_1954) ;  /* 0x000000000f087348 */ /* 0x000fea0003c00000 */
[----:B------:R0:W1:Y:S02]  /*2f4a0*/  SHFL.IDX P6, R14, R13, R12, R11 ;  /* 0x0000000c0d0e7389 */ /* 0x00006400000c000b */
[----:B01----:R-:W-:Y:S01]  /*2f4b0*/  ENDCOLLECTIVE ;  /* 0x000000000000791b */ /* 0x003fe20003800000 */
.L_x_1954:
[----:B------:R-:W-:Y:S02]  /*2f4c0*/  IMAD.MOV.U32 R13, RZ, RZ, R113 ;  /* 0x000000ffff0d7224 */ /* 0x000fe400078e0071 */
[----:B------:R-:W-:-:S07]  /*2f4d0*/  IMAD.MOV.U32 R79, RZ, RZ, R14 ;  /* 0x000000ffff4f7224 */ /* 0x000fce00078e000e */
[----:B------:R-:W-:Y:S05]  /*2f4e0*/  WARPSYNC.COLLECTIVE R15, `(.L_x_1955) ;  /* 0x000000000f087348 */ /* 0x000fea0003c00000 */
[----:B------:R0:W1:Y:S02]  /*2f4f0*/  SHFL.IDX P6, R14, R13, R12, R11 ;  /* 0x0000000c0d0e7389 */ /* 0x00006400000c000b */
[----:B01----:R-:W-:Y:S01]  /*2f500*/  ENDCOLLECTIVE ;  /* 0x000000000000791b */ /* 0x003fe20003800000 */
.L_x_1955:
[----:B------:R-:W-:Y:S02]  /*2f510*/  IMAD.MOV.U32 R13, RZ, RZ, R86 ;  /* 0x000000ffff0d7224 */ /* 0x000fe400078e0056 */
[----:B------:R-:W-:Y:S02]  /*2f520*/  IMAD.MOV.U32 R12, RZ, RZ, R2 ;  /* 0x000000ffff0c7224 */ /* 0x000fe400078e0002 */
[----:B------:R-:W-:-:S07]  /*2f530*/  IMAD.MOV.U32 R113, RZ, RZ, R14 ;  /* 0x000000ffff717224 */ /* 0x000fce00078e000e */
[----:B------:R-:W-:Y:S05]  /*2f540*/  WARPSYNC.COLLECTIVE R15, `(.L_x_1956) ;  /* 0x000000000f087348 */ /* 0x000fea0003c00000 */
[----:B------:R0:W1:Y:S02]  /*2f550*/  SHFL.IDX P6, R14, R13, R12, R11 ;  /* 0x0000000c0d0e7389 */ /* 0x00006400000c000b */
[----:B01----:R-:W-:Y:S01]  /*2f560*/  ENDCOLLECTIVE ;  /* 0x000000000000791b */ /* 0x003fe20003800000 */
.L_x_1956:
[----:B------:R-:W-:Y:S02]  /*2f570*/  IMAD.MOV.U32 R13, RZ, RZ, R117 ;  /* 0x000000ffff0d7224 */ /* 0x000fe400078e0075 */
[----:B------:R-:W-:-:S07]  /*2f580*/  IMAD.MOV.U32 R86, RZ, RZ, R14 ;  /* 0x000000ffff567224 */ /* 0x000fce00078e000e */
[----:B------:R-:W-:Y:S05]  /*2f590*/  WARPSYNC.COLLECTIVE R15, `(.L_x_1957) ;  /* 0x000000000f087348 */ /* 0x000fea0003c00000 */
[----:B------:R0:W1:Y:S02]  /*2f5a0*/  SHFL.IDX P6, R14, R13, R12, R11 ;  /* 0x0000000c0d0e7389 */ /* 0x00006400000c000b */
[----:B01----:R-:W-:Y:S01]  /*2f5b0*/  ENDCOLLECTIVE ;  /* 0x000000000000791b */ /* 0x003fe20003800000 */
.L_x_1957:
[----:B------:R-:W-:Y:S02]  /*2f5c0*/  IMAD.MOV.U32 R13, RZ, RZ, R82 ;  /* 0x000000ffff0d7224 */ /* 0x000fe400078e0052 */
[----:B------:R-:W-:Y:S02]  /*2f5d0*/  IMAD.MOV.U32 R12, RZ, RZ, R0 ;  /* 0x000000ffff0c7224 */ /* 0x000fe400078e0000 */
[----:B------:R-:W-:-:S07]  /*2f5e0*/  IMAD.MOV.U32 R117, RZ, RZ, R14 ;  /* 0x000000ffff757224 */ /* 0x000fce00078e000e */
[----:B------:R-:W-:Y:S05]  /*2f5f0*/  WARPSYNC.COLLECTIVE R15, `(.L_x_1958) ;  /* 0x000000000f087348 */ /* 0x000fea0003c00000 */
[----:B------:R0:W1:Y:S02]  /*2f600*/  SHFL.IDX P6, R14, R13, R12, R11 ;  /* 0x0000000c0d0e7389 */ /* 0x00006400000c000b */
[----:B01----:R-:W-:Y:S01]  /*2f610*/  ENDCOLLECTIVE ;  /* 0x000000000000791b */ /* 0x003fe20003800000 */
.L_x_1958:
[----:B------:R-:W-:Y:S02]  /*2f620*/  IMAD.MOV.U32 R13, RZ, RZ, R125 ;  /* 0x000000ffff0d7224 */ /* 0x000fe400078e007d */
[----:B------:R-:W-:-:S07]  /*2f630*/  IMAD.MOV.U32 R82, RZ, RZ, R14 ;  /* 0x000000ffff527224 */ /* 0x000fce00078e000e */
[----:B------:R-:W-:Y:S05]  /*2f640*/  WARPSYNC.COLLECTIVE R15, `(.L_x_1959) ;  /* 0x000000000f087348 */ /* 0x000fea0003c00000 */
[----:B------:R0:W1:Y:S02]  /*2f650*/  SHFL.IDX P6, R14, R13, R12, R11 ;  /* 0x0000000c0d0e7389 */ /* 0x00006400000c000b */
[----:B01----:R-:W-:Y:S01]  /*2f660*/  ENDCOLLECTIVE ;  /* 0x000000000000791b */ /* 0x003fe20003800000 */
.L_x_1959:
[----:B------:R-:W-:Y:S02]  /*2f670*/  IMAD.MOV.U32 R13, RZ, RZ, R94 ;  /* 0x000000ffff0d7224 */ /* 0x000fe400078e005e */
[----:B------:R-:W-:Y:S02]  /*2f680*/  IMAD.MOV.U32 R12, RZ, RZ, R2 ;  /* 0x000000ffff0c7224 */ /* 0x000fe400078e0002 */
[----:B------:R-:W-:-:S07]  /*2f690*/  IMAD.MOV.U32 R125, RZ, RZ, R14 ;  /* 0x000000ffff7d7224 */ /* 0x000fce00078e000e */
[----:B------:R-:W-:Y:S05]  /*2f6a0*/  WARPSYNC.COLLECTIVE R15, `(.L_x_1960) ;  /* 0x000000000f087348 */ /* 0x000fea0003c00000 */
[----:B------:R0:W1:Y:S02]  /*2f6b0*/  SHFL.IDX P6, R14, R13, R12, R11 ;  /* 0x0000000c0d0e7389 */ /* 0x00006400000c000b */
[----:B01----:R-:W-:Y:S01]  /*2f6c0*/  ENDCOLLECTIVE ;  /* 0x000000000000791b */ /* 0x003fe20003800000 */
.L_x_1960:
[----:B------:R-:W-:Y:S02]  /*2f6d0*/  IMAD.MOV.U32 R13, RZ, RZ, R121 ;  /* 0x000000ffff0d7224 */ /* 0x000fe400078e0079 */
[----:B------:R-:W-:-:S07]  /*2f6e0*/  IMAD.MOV.U32 R94, RZ, RZ, R14 ;  /* 0x000000ffff5e7224 */ /* 0x000fce00078e000e */
[----:B------:R-:W-:Y:S05]  /*2f6f0*/  WARPSYNC.COLLECTIVE R15, `(.L_x_1961) ;  /* 0x000000000f087348 */ /* 0x000fea0003c00000 */
[----:B------:R0:W1:Y:S02]  /*2f700*/  SHFL.IDX P6, R14, R13, R12, R11 ;  /* 0x0000000c0d0e7389 */ /* 0x00006400000c000b */
[----:B01----:R-:W-:Y:S01]  /*2f710*/  ENDCOLLECTIVE ;  /* 0x000000000000791b */ /* 0x003fe20003800000 */
.L_x_1961:
        /* <DEDUP_REMOVED lines=8> */
.L_x_1962:
[----:B------:R-:W-:Y:S02]  /*2f7a0*/  SEL R49, R125, R121, P0 ;  /* 0x000000797d317207 */ /* 0x000fe40000000000 */
[----:B------:R-:W-:Y:S01]  /*2f7b0*/  SEL R121, R121, R125, P0 ;  /* 0x0000007d79797207 */ /* 0x000fe20000000000 */
[----:B------:R-:W-:Y:S02]  /*2f7c0*/  IMAD.MOV.U32 R13, RZ, RZ, R83 ;  /* 0x000000ffff0d7224 */ /* 0x000fe400078e0053 */
[----:B------:R-:W-:-:S07]  /*2f7d0*/  IMAD.MOV.U32 R87, RZ, RZ, R14 ;  /* 0x000000ffff577224 */ /* 0x000fce00078e000e */
[----:B------:R-:W-:Y:S05]  /*2f7e0*/  WARPSYNC.COLLECTIVE R15, `(.L_x_1963) ;  /* 0x000000000f087348 */ /* 0x000fea0003c00000 */
[----:B------:R0:W1:Y:S02]  /*2f7f0*/  SHFL.IDX P6, R14, R13, R12, R11 ;  /* 0x0000000c0d0e7389 */ /* 0x00006400000c000b */
[----:B01----:R-:W-:Y:S01]  /*2f800*/  ENDCOLLECTIVE ;  /* 0x000000000000791b */ /* 0x003fe20003800000 */
.L_x_1963:
[----:B------:R-:W-:Y:S02]  /*2f810*/  IMAD.MOV.U32 R13, RZ, RZ, R102 ;  /* 0x000000ffff0d7224 */ /* 0x000fe400078e0066 */
[----:B------:R-:W-:Y:S02]  /*2f820*/  IMAD.MOV.U32 R12, RZ, RZ, R2 ;  /* 0x000000ffff0c7224 */ /* 0x000fe400078e0002 */
[----:B------:R-:W-:-:S07]  /*2f830*/  IMAD.MOV.U32 R83, RZ, RZ, R14 ;  /* 0x000000ffff537224 */ /* 0x000fce00078e000e */
[----:B------:R-:W-:Y:S05]  /*2f840*/  WARPSYNC.COLLECTIVE R15, `(.L_x_1964) ;  /* 0x000000000f087348 */ /* 0x000fea0003c00000 */
[----:B------:R0:W1:Y:S02]  /*2f850*/  SHFL.IDX P6, R14, R13, R12, R11 ;  /* 0x0000000c0d0e7389 */ /* 0x00006400000c000b */
[----:B01----:R-:W-:Y:S01]  /*2f860*/  ENDCOLLECTIVE ;  /* 0x000000000000791b */ /* 0x003fe20003800000 */
.L_x_1964:
[----:B------:R-:W-:Y:S02]  /*2f870*/  IMAD.MOV.U32 R13, RZ, RZ, R98 ;  /* 0x000000ffff0d7224 */ /* 0x000fe400078e0062 */
[----:B------:R-:W-:-:S07]  /*2f880*/  IMAD.MOV.U32 R102, RZ, RZ, R14 ;  /* 0x000000ffff667224 */ /* 0x000fce00078e000e */
[----:B------:R-:W-:Y:S05]  /*2f890*/  WARPSYNC.COLLECTIVE R15, `(.L_x_1965) ;  /* 0x000000000f087348 */ /* 0x000fea0003c00000 */
[----:B------:R0:W1:Y:S02]  /*2f8a0*/  SHFL.IDX P6, R14, R13, R12, R11 ;  /* 0x0000000c0d0e7389 */ /* 0x00006400000c000b */
[----:B01----:R-:W-:Y:S01]  /*2f8b0*/  ENDCOLLECTIVE ;  /* 0x000000000000791b */ /* 0x003fe20003800000 */
.L_x_1965:
        /* <DEDUP_REMOVED lines=8> */
.L_x_1966:
[----:B------:R-:W-:Y:S02]  /*2f940*/  SEL R55, R83, R98, P0 ;  /* 0x0000006253377207 */ /* 0x000fe40000000000 */
[----:B------:R-:W-:Y:S01]  /*2f950*/  SEL R83, R98, R83, P0 ;  /* 0x0000005362537207 */ /* 0x000fe20000000000 */
[----:B------:R-:W-:Y:S02]  /*2f960*/  IMAD.MOV.U32 R13, RZ, RZ, R129 ;  /* 0x000000ffff0d7224 */ /* 0x000fe400078e0081 */
[----:B------:R-:W-:-:S07]  /*2f970*/  IMAD.MOV.U32 R90, RZ, RZ, R14 ;  /* 0x000000ffff5a7224 */ /* 0x000fce00078e000e */
[----:B------:R-:W-:Y:S05]  /*2f980*/  WARPSYNC.COLLECTIVE R15, `(.L_x_1967) ;  /* 0x000000000f087348 */ /* 0x000fea0003c00000 */
[----:B------:R0:W1:Y:S02]  /*2f990*/  SHFL.IDX P6, R14, R13, R12, R11 ;  /* 0x0000000c0d0e7389 */ /* 0x00006400000c000b */
[----:B01----:R-:W-:Y:S01]  /*2f9a0*/  ENDCOLLECTIVE ;  /* 0x000000000000791b */ /* 0x003fe20003800000 */
.L_x_1967:
[----:B------:R-:W-:Y:S02]  /*2f9b0*/  IMAD.MOV.U32 R13, RZ, RZ, R110 ;  /* 0x000000ffff0d7224 */ /* 0x000fe400078e006e */
[----:B------:R-:W-:Y:S02]  /*2f9c0*/  IMAD.MOV.U32 R12, RZ, RZ, R2 ;  /* 0x000000ffff0c7224 */ /* 0x000fe400078e0002 */
[----:B------:R-:W-:-:S07]  /*2f9d0*/  IMAD.MOV.U32 R106, RZ, RZ, R14 ;  /* 0x000000ffff6a7224 */ /* 0x000fce00078e000e */
[----:B------:R-:W-:Y:S05]  /*2f9e0*/  WARPSYNC.COLLECTIVE R15, `(.L_x_1968) ;  /* 0x000000000f087348 */ /* 0x000fea0003c00000 */
[----:B------:R0:W1:Y:S02]  /*2f9f0*/  SHFL.IDX P6, R14, R13, R12, R11 ;  /* 0x0000000c0d0e7389 */ /* 0x00006400000c000b */
[----:B01----:R-:W-:Y:S01]  /*2fa00*/  ENDCOLLECTIVE ;  /* 0x000000000000791b */ /* 0x003fe20003800000 */
.L_x_1968:
[----:B------:R-:W-:Y:S02]  /*2fa10*/  IMAD.MOV.U32 R13, RZ, RZ, R107 ;  /* 0x000000ffff0d7224 */ /* 0x000fe400078e006b */
[----:B------:R-:W-:-:S07]  /*2fa20*/  IMAD.MOV.U32 R110, RZ, RZ, R14 ;  /* 0x000000ffff6e7224 */ /* 0x000fce00078e000e */
[----:B------:R-:W-:Y:S05]  /*2fa30*/  WARPSYNC.COLLECTIVE R15, `(.L_x_1969) ;  /* 0x000000000f087348 */ /* 0x000fea0003c00000 */
[----:B------:R0:W1:Y:S02]  /*2fa40*/  SHFL.IDX P6, R14, R13, R12, R11 ;  /* 0x0000000c0d0e7389 */ /* 0x00006400000c000b */
[----:B01----:R-:W-:Y:S01]  /*2fa50*/  ENDCOLLECTIVE ;  /* 0x000000000000791b */ /* 0x003fe20003800000 */
.L_x_1969:
        /* <DEDUP_REMOVED lines=8> */
.L_x_1970:
[----:B------:R-:W-:Y:S02]  /*2fae0*/  SEL R60, R106, R107, P0 ;  /* 0x0000006b6a3c7207 */ /* 0x000fe40000000000 */
[----:B------:R-:W-:Y:S01]  /*2faf0*/  SEL R106, R107, R106, P0 ;  /* 0x0000006a6b6a7207 */ /* 0x000fe20000000000 */
[----:B------:R-:W-:Y:S02]  /*2fb00*/  IMAD.MOV.U32 R13, RZ, RZ, R111 ;  /* 0x000000ffff0d7224 */ /* 0x000fe400078e006f */
[----:B------:R-:W-:-:S07]  /*2fb10*/  IMAD.MOV.U32 R91, RZ, RZ, R14 ;  /* 0x000000ffff5b7224 */ /* 0x000fce00078e000e */
[----:B------:R-:W-:Y:S05]  /*2fb20*/  WARPSYNC.COLLECTIVE R15, `(.L_x_1971) ;  /* 0x000000000f087348 */ /* 0x000fea0003c00000 */
[----:B------:R0:W1:Y:S02]  /*2fb30*/  SHFL.IDX P6, R14, R13, R12, R11 ;  /* 0x0000000c0d0e7389 */ /* 0x00006400000c000b */
[----:B01----:R-:W-:Y:S01]  /*2fb40*/  ENDCOLLECTIVE ;  /* 0x000000000000791b */ /* 0x003fe20003800000 */
.L_x_1971:
[----:B------:R-:W-:Y:S02]  /*2fb50*/  IMAD.MOV.U32 R13, RZ, RZ, R118 ;  /* 0x000000ffff0d7224 */ /* 0x000fe400078e0076 */
[----:B------:R-:W-:Y:S02]  /*2fb60*/  IMAD.MOV.U32 R12, RZ, RZ, R2 ;  /* 0x000000ffff0c7224 */ /* 0x000fe400078e0002 */
[----:B------:R-:W-:-:S07]  /*2fb70*/  IMAD.MOV.U32 R114, RZ, RZ, R14 ;  /* 0x000000ffff727224 */ /* 0x000fce00078e000e */
[----:B------:R-:W-:Y:S05]  /*2fb80*/  WARPSYNC.COLLECTIVE R15, `(.L_x_1972) ;  /* 0x000000000f087348 */ /* 0x000fea0003c00000 */
[----:B------:R0:W1:Y:S02]  /*2fb90*/  SHFL.IDX P6, R14, R13, R12, R11 ;  /* 0x0000000c0d0e7389 */ /* 0x00006400000c000b */
[----:B01----:R-:W-:Y:S01]  /*2fba0*/  ENDCOLLECTIVE ;  /* 0x000000000000791b */ /* 0x003fe20003800000 */
.L_x_1972:
[----:B------:R-:W-:Y:S02]  /*2fbb0*/  IMAD.MOV.U32 R13, RZ, RZ, R115 ;  /* 0x000000ffff0d7224 */ /* 0x000fe400078e0073 */
[----:B------:R-:W-:-:S07]  /*2fbc0*/  IMAD.MOV.U32 R118, RZ, RZ, R14 ;  /* 0x000000ffff767224 */ /* 0x000fce00078e000e */
[----:B------:R-:W-:Y:S05]  /*2fbd0*/  WARPSYNC.COLLECTIVE R15, `(.L_x_1973) ;  /* 0x000000000f087348 */ /* 0x000fea0003c00000 */
[----:B------:R0:W1:Y:S02]  /*2fbe0*/  SHFL.IDX P6, R14, R13, R12, R11 ;  /* 0x0000000c0d0e7389 */ /* 0x00006400000c000b */
[----:B01----:R-:W-:Y:S01]  /*2fbf0*/  ENDCOLLECTIVE ;  /* 0x000000000000791b */ /* 0x003fe20003800000 */
.L_x_1973:
        /* <DEDUP_REMOVED lines=8> */
.L_x_1974:
[----:B------:R-:W-:Y:S02]  /*2fc80*/  SEL R67, R114, R111, P0 ;  /* 0x0000006f72437207 */ /* 0x000fe40000000000 */
[----:B------:R-:W-:Y:S01]  /*2fc90*/  SEL R111, R111, R114, P0 ;  /* 0x000000726f6f7207 */ /* 0x000fe20000000000 */
[----:B------:R-:W-:Y:S02]  /*2fca0*/  IMAD.MOV.U32 R13, RZ, RZ, R119 ;  /* 0x000000ffff0d7224 */ /* 0x000fe400078e0077 */
[----:B------:R-:W-:-:S07]  /*2fcb0*/  IMAD.MOV.U32 R95, RZ, RZ, R14 ;  /* 0x000000ffff5f7224 */ /* 0x000fce00078e000e */
[----:B------:R-:W-:Y:S05]  /*2fcc0*/  WARPSYNC.COLLECTIVE R15, `(.L_x_1975) ;  /* 0x000000000f087348 */ /* 0x000fea0003c00000 */
[----:B------:R0:W1:Y:S02]  /*2fcd0*/  SHFL.IDX P6, R14, R13, R12, R11 ;  /* 0x0000000c0d0e7389 */ /* 0x00006400000c000b */
[----:B01----:R-:W-:Y:S01]  /*2fce0*/  ENDCOLLECTIVE ;  /* 0x000000000000791b */ /* 0x003fe20003800000 */
.L_x_1975:
[----:B------:R-:W-:Y:S02]  /*2fcf0*/  IMAD.MOV.U32 R13, RZ, RZ, R126 ;  /* 0x000000ffff0d7224 */ /* 0x000fe400078e007e */
[----:B------:R-:W-:Y:S02]  /*2fd00*/  IMAD.MOV.U32 R12, RZ, RZ, R2 ;  /* 0x000000ffff0c7224 */ /* 0x000fe400078e0002 */
[----:B------:R-:W-:-:S07]  /*2fd10*/  IMAD.MOV.U32 R115, RZ, RZ, R14 ;  /* 0x000000ffff737224 */ /* 0x000fce00078e000e */
[----:B------:R-:W-:Y:S05]  /*2fd20*/  WARPSYNC.COLLECTIVE R15, `(.L_x_1976) ;  /* 0x000000000f087348 */ /* 0x000fea0003c00000 */
[----:B------:R0:W1:Y:S02]  /*2fd30*/  SHFL.IDX P6, R14, R13, R12, R11 ;  /* 0x0000000c0d0e7389 */ /* 0x00006400000c000b */
[----:B01----:R-:W-:Y:S01]  /*2fd40*/  ENDCOLLECTIVE ;  /* 0x000000000000791b */ /* 0x003fe20003800000 */
.L_x_1976:
[----:B------:R-:W-:Y:S02]  /*2fd50*/  IMAD.MOV.U32 R13, RZ, RZ, R122 ;  /* 0x000000ffff0d7224 */ /* 0x000fe400078e007a */
[----:B------:R-:W-:-:S07]  /*2fd60*/  IMAD.MOV.U32 R126, RZ, RZ, R14 ;  /* 0x000000ffff7e7224 */ /* 0x000fce00078e000e */
[----:B------:R-:W-:Y:S05]  /*2fd70*/  WARPSYNC.COLLECTIVE R15, `(.L_x_1977) ;  /* 0x000000000f087348 */ /* 0x000fea0003c00000 */
[----:B------:R0:W1:Y:S02]  /*2fd80*/  SHFL.IDX P6, R14, R13, R12, R11 ;  /* 0x0000000c0d0e7389 */ /* 0x00006400000c000b */
[----:B01----:R-:W-:Y:S01]  /*2fd90*/  ENDCOLLECTIVE ;  /* 0x000000000000791b */ /* 0x003fe20003800000 */
.L_x_1977:
        /* <DEDUP_REMOVED lines=8> */
.L_x_1978:
[----:B------:R-:W-:Y:S02]  /*2fe20*/  SEL R71, R115, R119, P0 ;  /* 0x0000007773477207 */ /* 0x000fe40000000000 */
[----:B------:R-:W-:Y:S01]  /*2fe30*/  SEL R115, R119, R115, P0 ;  /* 0x0000007377737207 */ /* 0x000fe20000000000 */
[----:B------:R-:W-:Y:S02]  /*2fe40*/  IMAD.MOV.U32 R13, RZ, RZ, R123 ;  /* 0x000000ffff0d7224 */ /* 0x000fe400078e007b */
[----:B------:R-:W-:-:S07]  /*2fe50*/  IMAD.MOV.U32 R99, RZ, RZ, R14 ;  /* 0x000000ffff637224 */ /* 0x000fce00078e000e */
[----:B------:R-:W-:Y:S05]  /*2fe60*/  WARPSYNC.COLLECTIVE R15, `(.L_x_1979) ;  /* 0x000000000f087348 */ /* 0x000fea0003c00000 */
[----:B------:R0:W1:Y:S02]  /*2fe70*/  SHFL.IDX P6, R14, R13, R12, R11 ;  /* 0x0000000c0d0e7389 */ /* 0x00006400000c000b */
[----:B01----:R-:W-:Y:S01]  /*2fe80*/  ENDCOLLECTIVE ;  /* 0x000000000000791b */ /* 0x003fe20003800000 */
.L_x_1979:
[----:B------:R-:W-:Y:S02]  /*2fe90*/  IMAD.MOV.U32 R13, RZ, RZ, R134 ;  /* 0x000000ffff0d7224 */ /* 0x000fe400078e0086 */
[----:B------:R-:W-:Y:S02]  /*2fea0*/  IMAD.MOV.U32 R12, RZ, RZ, R2 ;  /* 0x000000ffff0c7224 */ /* 0x000fe400078e0002 */
[----:B------:R-:W-:-:S07]  /*2feb0*/  IMAD.MOV.U32 R123, RZ, RZ, R14 ;  /* 0x000000ffff7b7224 */ /* 0x000fce00078e000e */
[----:B------:R-:W-:Y:S05]  /*2fec0*/  WARPSYNC.COLLECTIVE R15, `(.L_x_1980) ;  /* 0x000000000f087348 */ /* 0x000fea0003c00000 */
[----:B------:R0:W1:Y:S02]  /*2fed0*/  SHFL.IDX P6, R14, R13, R12, R11 ;  /* 0x0000000c0d0e7389 */ /* 0x00006400000c000b */
[----:B01----:R-:W-:Y:S01]  /*2fee0*/  ENDCOLLECTIVE ;  /* 0x000000000000791b */ /* 0x003fe20003800000 */
.L_x_1980:
[----:B------:R-:W-:Y:S02]  /*2fef0*/  IMAD.MOV.U32 R13, RZ, RZ, R130 ;  /* 0x000000ffff0d7224 */ /* 0x000fe400078e0082 */
[----:B------:R-:W-:-:S07]  /*2ff00*/  IMAD.MOV.U32 R134, RZ, RZ, R14 ;  /* 0x000000ffff867224 */ /* 0x000fce00078e000e */
[----:B------:R-:W-:Y:S05]  /*2ff10*/  WARPSYNC.COLLECTIVE R15, `(.L_x_1981) ;  /* 0x000000000f087348 */ /* 0x000fea0003c00000 */
[----:B------:R0:W1:Y:S02]  /*2ff20*/  SHFL.IDX P6, R14, R13, R12, R11 ;  /* 0x0000000c0d0e7389 */ /* 0x00006400000c000b */
[----:B01----:R-:W-:Y:S01]  /*2ff30*/  ENDCOLLECTIVE ;  /* 0x000000000000791b */ /* 0x003fe20003800000 */
.L_x_1981:
[----:B------:R-:W-:Y:S02]  /*2ff40*/  IMAD.MOV.U32 R13, RZ, RZ, R101 ;  /* 0x000000ffff0d7224 */ /* 0x000fe400078e0065 */
[----:B------:R-:W-:Y:S02]  /*2ff50*/  IMAD.MOV.U32 R12, RZ, RZ, R0 ;  /* 0x000000ffff0c7224 */ /* 0x000fe400078e0000 */
[----:B------:R-:W-:-:S07]  /*2ff60*/  IMAD.MOV.U32 R122, RZ, RZ, R14 ;  /* 0x000000ffff7a7224 */ /* 0x000fce00078e000e */
[----:B------:R-:W-:Y:S05]  /*2ff70*/  WARPSYNC.COLLECTIVE R15, `(.L_x_1982) ;  /* 0x000000000f087348 */ /* 0x000fea0003c00000 */
[----:B------:R0:W1:Y:S02]  /*2ff80*/  SHFL.IDX P6, R14, R13, R12, R11 ;  /* 0x0000000c0d0e7389 */ /* 0x00006400000c000b */
[----:B01----:R-:W-:Y:S01]  /*2ff90*/  ENDCOLLECTIVE ;  /* 0x000000000000791b */ /* 0x003fe20003800000 */
.L_x_1982:
[----:B------:R-:W-:Y:S02]  /*2ffa0*/  SEL R76, R123, R122, P0 ;  /* 0x0000007a7b4c7207 */ /* 0x000fe40000000000 */
[----:B------:R-:W-:Y:S01]  /*2ffb0*/  SEL R122, R122, R123, P0 ;  /* 0x0000007b7a7a7207 */ /* 0x000fe20000000000 */
[----:B------:R-:W-:Y:S02]  /*2ffc0*/  IMAD.MOV.U32 R13, RZ, RZ, R127 ;  /* 0x000000ffff0d7224 */ /* 0x000fe400078e007f */
[----:B------:R-:W-:-:S07]  /*2ffd0*/  IMAD.MOV.U32 R101, RZ, RZ, R14 ;  /* 0x000000ffff657224 */ /* 0x000fce00078e000e */
[----:B------:R-:W-:Y:S05]  /*2ffe0*/  WARPSYNC.COLLECTIVE R15, `(.L_x_1983) ;  /* 0x000000000f087348 */ /* 0x000fea0003c00000 */
[----:B------:R0:W1:Y:S02]  /*2fff0*/  SHFL.IDX P6, R14, R13, R12, R11 ;  /* 0x0000000c0d0e7389 */ /* 0x00006400000c000b */
[----:B01----:R-:W-:Y:S01]  /*30000*/  ENDCOLLECTIVE ;  /* 0x000000000000791b */ /* 0x003fe20003800000 */
.L_x_1983:
[----:B------:R-:W-:Y:S02]  /*30010*/  IMAD.MOV.U32 R13, RZ, RZ, R142 ;  /* 0x000000ffff0d7224 */ /* 0x000fe400078e008e */
[----:B------:R-:W-:Y:S02]  /*30020*/  IMAD.MOV.U32 R12, RZ, RZ, R2 ;  /* 0x000000ffff0c7224 */ /* 0x000fe400078e0002 */
[----:B------:R-:W-:-:S07]  /*30030*/  IMAD.MOV.U32 R127, RZ, RZ, R14 ;  /* 0x000000ffff7f7224 */ /* 0x000fce00078e000e */
[----:B------:R-:W-:Y:S05]  /*30040*/  WARPSYNC.COLLECTIVE R15, `(.L_x_1984) ;  /* 0x000000000f087348 */ /* 0x000fea0003c00000 */
[----:B------:R0:W1:Y:S02]  /*30050*/  SHFL.IDX P6, R14, R13, R12, R11 ;  /* 0x0000000c0d0e7389 */ /* 0x00006400000c000b */
[----:B01----:R-:W-:Y:S01]  /*30060*/  ENDCOLLECTIVE ;  /* 0x000000000000791b */ /* 0x003fe20003800000 */
.L_x_1984:
[----:B------:R-:W-:Y:S02]  /*30070*/  IMAD.MOV.U32 R13, RZ, RZ, R138 ;  /* 0x000000ffff0d7224 */ /* 0x000fe400078e008a */
[----:B------:R-:W-:-:S07]  /*30080*/  IMAD.MOV.U32 R142, RZ, RZ, R14 ;  /* 0x000000ffff8e7224 */ /* 0x000fce00078e000e */
[----:B------:R-:W-:Y:S05]  /*30090*/  WARPSYNC.COLLECTIVE R15, `(.L_x_1985) ;  /* 0x000000000f087348 */ /* 0x000fea0003c00000 */
[----:B------:R0:W1:Y:S02]  /*300a0*/  SHFL.IDX P6, R14, R13, R12, R11 ;  /* 0x0000000c0d0e7389 */ /* 0x00006400000c000b */
[----:B01----:R-:W-:Y:S01]  /*300b0*/  ENDCOLLECTIVE ;  /* 0x000000000000791b */ /* 0x003fe20003800000 */
.L_x_1985:
        /* <DEDUP_REMOVED lines=8> */
.L_x_1986:
[----:B------:R-:W-:Y:S02]  /*30140*/  SEL R80, R127, R129, P0 ;  /* 0x000000817f507207 */ /* 0x000fe40000000000 */
[----:B------:R-:W-:Y:S01]  /*30150*/  SEL R127, R129, R127, P0 ;  /* 0x0000007f817f7207 */ /* 0x000fe20000000000 */
[----:B------:R-:W-:Y:S01]  /*30160*/  IMAD.MOV.U32 R13, RZ, RZ, R165 ;  /* 0x000000ffff0d7224 */ /* 0x000fe200078e00a5 */
[----:B------:R-:W-:Y:S02]  /*30170*/  SEL R165, R96, R45, P0 ;  /* 0x0000002d60a57207 */ /* 0x000fe40000000000 */
[----:B------:R-:W-:Y:S02]  /*30180*/  SEL R96, R48, R108, P0 ;  /* 0x0000006c30607207 */ /* 0x000fe40000000000 */
[----:B------:R-:W-:Y:S02]  /*30190*/  SEL R108, R108, R48, P0 ;  /* 0x000000306c6c7207 */ /* 0x000fe40000000000 */
[----:B------:R-:W-:-:S02]  /*301a0*/  SEL R45, R109, R75, P0 ;  /* 0x0000004b6d2d7207 */ /* 0x000fc40000000000 */
[----:B------:R-:W-:Y:S01]  /*301b0*/  SEL R48, R79, R86, P0 ;  /* 0x000000564f307207 */ /* 0x000fe20000000000 */
[----:B------:R-:W-:Y:S01]  /*301c0*/  IMAD.MOV.U32 R103, RZ, RZ, R14 ;  /* 0x000000ffff677224 */ /* 0x000fe200078e000e */
[----:B------:R-:W-:-:S07]  /*301d0*/  SEL R75, R75, R109, P0 ;  /* 0x0000006d4b4b7207 */ /* 0x000fce0000000000 */
[----:B------:R-:W-:Y:S05]  /*301e0*/  WARPSYNC.COLLECTIVE R15, `(.L_x_1987) ;  /* 0x000000000f087348 */ /* 0x000fea0003c00000 */
[----:B------:R0:W1:Y:S02]  /*301f0*/  SHFL.IDX P6, R14, R13, R12, R11 ;  /* 0x0000000c0d0e7389 */ /* 0x00006400000c000b */
[----:B01----:R-:W-:Y:S01]  /*30200*/  ENDCOLLECTIVE ;  /* 0x000000000000791b */ /* 0x003fe20003800000 */
.L_x_1987:
[----:B------:R-:W-:Y:S01]  /*30210*/  SEL R79, R86, R79, P0 ;  /* 0x0000004f564f7207 */ /* 0x000fe20000000000 */
[----:B------:R-:W-:Y:S02]  /*30220*/  IMAD.MOV.U32 R13, RZ, RZ, R150 ;  /* 0x000000ffff0d7224 */ /* 0x000fe400078e0096 */
[----:B------:R-:W-:Y:S01]  /*30230*/  IMAD.MOV.U32 R12, RZ, RZ, R2 ;  /* 0x000000ffff0c7224 */ /* 0x000fe200078e0002 */
[----:B------:R-:W-:Y:S01]  /*30240*/  SEL R2, R5, R4, P0 ;  /* 0x0000000405027207 */ /* 0x000fe20000000000 */
[----:B------:R-:W-:-:S07]  /*30250*/  IMAD.MOV.U32 R70, RZ, RZ, R14 ;  /* 0x000000ffff467224 */ /* 0x000fce00078e000e */
[----:B------:R-:W-:Y:S05]  /*30260*/  WARPSYNC.COLLECTIVE R15, `(.L_x_1988) ;  /* 0x000000000f087348 */ /* 0x000fea0003c00000 */
[----:B------:R0:W1:Y:S02]  /*30270*/  SHFL.IDX P6, R14, R13, R12, R11 ;  /* 0x0000000c0d0e7389 */ /* 0x00006400000c000b */
[----:B01----:R-:W-:Y:S01]  /*30280*/  ENDCOLLECTIVE ;  /* 0x000000000000791b */ /* 0x003fe20003800000 */
.L_x_1988:
        /* <DEDUP_REMOVED lines=11> */
.L_x_1989:
[----:B------:R-:W-:Y:S02]  /*30340*/  SEL R78, R99, R134, P0 ;  /* 0x00000086634e7207 */ /* 0x000fe40000000000 */
[----:B------:R-:W-:Y:S02]  /*30350*/  SEL R113, R117, R113, P0 ;  /* 0x0000007175717207 */ /* 0x000fe40000000000 */
[----:B------:R-:W-:Y:S02]  /*30360*/  SEL R134, R134, R99, P0 ;  /* 0x0000006386867207 */ /* 0x000fe40000000000 */
[----:B------:R-:W-:Y:S02]  /*30370*/  SEL R11, R4, R5, P0 ;  /* 0x00000005040b7207 */ /* 0x000fe40000000000 */
[----:B------:R-:W-:Y:S02]  /*30380*/  SEL R5, R3, R6, P0 ;  /* 0x0000000603057207 */ /* 0x000fe40000000000 */
[----:B------:R-:W-:Y:S01]  /*30390*/  SEL R4, R6, R3, P0 ;  /* 0x0000000306047207 */ /* 0x000fe20000000000 */
[----:B------:R0:W-:Y:S01]  /*303a0*/  STL [R1+0x20], R11 ;  /* 0x0000200b01007387 */ /* 0x0001e20000100800 */
[----:B------:R-:W-:-:S02]  /*303b0*/  SEL R3, R9, R7, P0 ;  /* 0x0000000709037207 */ /* 0x000fc40000000000 */
[----:B------:R-:W-:Y:S01]  /*303c0*/  SEL R6, R65, R132, P0 ;  /* 0x0000008441067207 */ /* 0x000fe20000000000 */
[----:B------:R1:W-:Y:S01]  /*303d0*/  STL [R1+0x24], R2 ;  /* 0x0000240201007387 */ /* 0x0003e20000100800 */
[----:B------:R-:W-:Y:S01]  /*303e0*/  IMAD.MOV.U32 R0, RZ, RZ, R14 ;  /* 0x000000ffff007224 */ /* 0x000fe200078e000e */
[----:B------:R-:W-:Y:S02]  /*303f0*/  SEL R65, R132, R65, P0 ;  /* 0x0000004184417207 */ /* 0x000fe40000000000 */
[----:B------:R2:W-:Y:S01]  /*30400*/  STL [R1+0x18], R5 ;  /* 0x0000180501007387 */ /* 0x0005e20000100800 */
[----:B0-----:R-:W-:-:S03]  /*30410*/  IMAD.MOV.U32 R11, RZ, RZ, RZ ;  /* 0x000000ffff0b7224 */ /* 0x001fc600078e00ff */
[----:B------:R0:W-:Y:S01]  /*30420*/  STL [R1+0x1c], R4 ;  /* 0x00001c0401007387 */ /* 0x0001e20000100800 */
[----:B-1----:R-:W-:Y:S02]  /*30430*/  SEL R2, R7, R9, P0 ;  /* 0x0000000907027207 */ /* 0x002fe40000000000 */
[----:B------:R-:W-:Y:S02]  /*30440*/  SEL R7, R69, R136, P0 ;  /* 0x0000008845077207 */ /* 0x000fe40000000000 */
[----:B--2---:R-:W-:Y:S01]  /*30450*/  SEL R5, R64, R128, P0 ;  /* 0x0000008040057207 */ /* 0x004fe20000000000 */
[----:B------:R1:W-:Y:S01]  /*30460*/  STL [R1+0x10], R2 ;  /* 0x0000100201007387 */ /* 0x0003e20000100800 */
[----:B------:R-:W-:Y:S02]  /*30470*/  SEL R9, R77, R144, P0 ;  /* 0x000000904d097207 */ /* 0x000fe40000000000 */
[----:B0-----:R-:W-:Y:S01]  /*30480*/  SEL R4, R61, R124, P0 ;  /* 0x0000007c3d047207 */ /* 0x001fe20000000000 */
[----:B------:R0:W-:Y:S01]  /*30490*/  STL [R1+0x14], R3 ;  /* 0x0000140301007387 */ /* 0x0001e20000100800 */
[----:B------:R-:W-:-:S02]  /*304a0*/  SEL R61, R124, R61, P0 ;  /* 0x0000003d7c3d7207 */ /* 0x000fc40000000000 */
[----:B------:R-:W-:Y:S02]  /*304b0*/  SEL R64, R128, R64, P0 ;  /* 0x0000004080407207 */ /* 0x000fe40000000000 */
[----:B------:R-:W-:Y:S02]  /*304c0*/  SEL R69, R136, R69, P0 ;  /* 0x0000004588457207 */ /* 0x000fe40000000000 */
[----:B-1----:R-:W-:Y:S02]  /*304d0*/  SEL R2, R10, R8, P0 ;  /* 0x000000080a027207 */ /* 0x002fe40000000000 */
[----:B------:R-:W-:Y:S02]  /*304e0*/  SEL R8, R73, R140, P0 ;  /* 0x0000008c49087207 */ /* 0x000fe40000000000 */
[----:B0-----:R-:W-:Y:S01]  /*304f0*/  SEL R3, R57, R120, P0 ;  /* 0x0000007839037207 */ /* 0x001fe20000000000 */
[----:B------:R0:W-:Y:S01]  /*30500*/  STL [R1+0xc], R2 ;  /* 0x00000c0201007387 */ /* 0x0001e20000100800 */
[----:B------:R-:W-:-:S02]  /*30510*/  SEL R10, R81, R148, P0 ;  /* 0x00000094510a7207 */ /* 0x000fc40000000000 */
[----:B------:R-:W-:Y:S02]  /*30520*/  SEL R57, R120, R57, P0 ;  /* 0x0000003978397207 */ /* 0x000fe40000000000 */
[----:B------:R-:W-:Y:S02]  /*30530*/  SEL R73, R140, R73, P0 ;  /* 0x000000498c497207 */ /* 0x000fe40000000000 */
[----:B------:R-:W-:Y:S02]  /*30540*/  SEL R77, R144, R77, P0 ;  /* 0x0000004d904d7207 */ /* 0x000fe40000000000 */
[----:B------:R-:W-:Y:S01]  /*30550*/  SEL R81, R148, R81, P0 ;  /* 0x0000005194517207 */ /* 0x000fe20000000000 */
[----:B0-----:R-:W-:Y:S06]  /*30560*/  BRA `(.L_x_1990) ;  /* 0xfffffed800fc7947 */ /* 0x001fec000383ffff */
.L_x_1626:
[----:B------:R-:W-:Y:S02]  /*30570*/  IMAD.MOV.U32 R13, RZ, RZ, R68 ;  /* 0x000000ffff0d7224 */ /* 0x000fe400078e0044 */
[----:B------:R-:W-:Y:S02]  /*30580*/  IMAD.MOV.U32 R12, RZ, RZ, RZ ;  /* 0x000000ffff0c7224 */ /* 0x000fe400078e00ff */
[----:B------:R-:W-:Y:S02]  /*30590*/  IMAD.MOV.U32 R11, RZ, RZ, 0x181f ;  /* 0x0000181fff0b7424 */ /* 0x000fe400078e00ff */
[----:B------:R-:W-:-:S07]  /*305a0*/  IMAD.MOV.U32 R15, RZ, RZ, -0x1 ;  /* 0xffffffffff0f7424 */ /* 0x000fce00078e00ff */
[----:B-----5:R-:W-:Y:S05]  /*305b0*/  WARPSYNC.COLLECTIVE R15, `(.L_x_1991) ;  /* 0x000000000f087348 */ /* 0x020fea0003c00000 */
[----:B------:R0:W1:Y:S02]  /*305c0*/  SHFL.IDX P6, R14, R13, R12, R11 ;  /* 0x0000000c0d0e7389 */ /* 0x00006400000c000b */
[----:B01---5:R-:W-:Y:S01]  /*305d0*/  ENDCOLLECTIVE ;  /* 0x000000000000791b */ /* 0x023fe20003800000 */
.L_x_1991:
[----:B------:R-:W-:Y:S02]  /*305e0*/  IMAD.MOV.U32 R13, RZ, RZ, R20 ;  /* 0x000000ffff0d7224 */ /* 0x000fe400078e0014 */
[----:B------:R-:W-:-:S07]  /*305f0*/  IMAD.MOV.U32 R21, RZ, RZ, R14 ;  /* 0x000000ffff157224 */ /* 0x000fce00078e000e */
[----:B------:R-:W-:Y:S05]  /*30600*/  WARPSYNC.COLLECTIVE R15, `(.L_x_1992) ;  /* 0x000000000f087348 */ /* 0x000fea0003c00000 */
[----:B------:R0:W1:Y:S02]  /*30610*/  SHFL.IDX P6, R14, R13, R12, R11 ;  /* 0x0000000c0d0e7389 */ /* 0x00006400000c000b */
[----:B01----:R-:W-:Y:S01]  /*30620*/  ENDCOLLECTIVE ;  /* 0x000000000000791b */ /* 0x003fe20003800000 */
.L_x_1992:
[----:B------:R-:W-:Y:S05]  /*30630*/  BRA `(.L_x_1993) ;  /* 0xfffffef0003c7947 */ /* 0x000fea000383ffff */
.L_x_1629:
[----:B------:R-:W-:Y:S01]  /*30640*/  BSSY B1, `(.L_x_1994) ;  /* 0x0000008000017945 */ /* 0x000fe20003800000 */
[----:B---3--:R-:W-:Y:S02]  /*30650*/  IMAD.MOV.U32 R13, RZ, RZ, R68 ;  /* 0x000000ffff0d7224 */ /* 0x008fe400078e0044 */
[----:B------:R-:W-:Y:S02]  /*30660*/  IMAD.MOV.U32 R12, RZ, RZ, 0x1 ;  /* 0x00000001ff0c7424 */ /* 0x000fe400078e00ff */
[----:B------:R-:W-:Y:S02]  /*30670*/  IMAD.MOV.U32 R11, RZ, RZ, 0x181f ;  /* 0x0000181fff0b7424 */ /* 0x000fe400078e00ff */
[----:B------:R-:W-:-:S07]  /*30680*/  IMAD.MOV.U32 R15, RZ, RZ, -0x1 ;  /* 0xffffffffff0f7424 */ /* 0x000fce00078e00ff */
[----:B012--5:R-:W-:Y:S05]  /*30690*/  WARPSYNC.COLLECTIVE R15, `(.L_x_1995) ;  /* 0x000000000f087348 */ /* 0x027fea0003c00000 */
[----:B--2---:R2:W3:Y:S02]  /*306a0*/  SHFL.IDX P6, R14, R13, R12, R11 ;  /* 0x0000000c0d0e7389 */ /* 0x0044e400000c000b */
[----:B0123-5:R-:W-:Y:S01]  /*306b0*/  ENDCOLLECTIVE ;  /* 0x000000000000791b */ /* 0x02ffe20003800000 */
.L_x_1995:
[----:B------:R-:W-:Y:S05]  /*306c0*/  BSYNC B1 ;  /* 0x0000000000017941 */ /* 0x000fea0003800000 */
.L_x_1994:
        /* <DEDUP_REMOVED lines=8> */
.L_x_1996:
[----:B------:R-:W-:Y:S05]  /*30750*/  BRA `(.L_x_1997) ;  /* 0xfffffef000587947 */ /* 0x000fea000383ffff */
.L_x_1632:
[----:B------:R-:W-:Y:S01]  /*30760*/  BSSY B1, `(.L_x_1998) ;  /* 0x0000008000017945 */ /* 0x000fe20003800000 */
[----:B------:R-:W-:Y:S02]  /*30770*/  IMAD.MOV.U32 R13, RZ, RZ, R68 ;  /* 0x000000ffff0d7224 */ /* 0x000fe400078e0044 */
[----:B------:R-:W-:Y:S02]  /*30780*/  IMAD.MOV.U32 R12, RZ, RZ, 0x2 ;  /* 0x00000002ff0c7424 */ /* 0x000fe400078e00ff */
[----:B------:R-:W-:Y:S02]  /*30790*/  IMAD.MOV.U32 R11, RZ, RZ, 0x181f ;  /* 0x0000181fff0b7424 */ /* 0x000fe400078e00ff */
[----:B------:R-:W-:-:S07]  /*307a0*/  IMAD.MOV.U32 R15, RZ, RZ, -0x1 ;  /* 0xffffffffff0f7424 */ /* 0x000fce00078e00ff */
[----:B012345:R-:W-:Y:S05]  /*307b0*/  WARPSYNC.COLLECTIVE R15, `(.L_x_1999) ;  /* 0x000000000f087348 */ /* 0x03ffea0003c00000 */
[----:B--2---:R2:W0:Y:S02]  /*307c0*/  SHFL.IDX P6, R14, R13, R12, R11 ;  /* 0x0000000c0d0e7389 */ /* 0x00442400000c000b */
[----:B012345:R-:W-:Y:S01]  /*307d0*/  ENDCOLLECTIVE ;  /* 0x000000000000791b */ /* 0x03ffe20003800000 */
.L_x_1999:
[----:B------:R-:W-:Y:S05]  /*307e0*/  BSYNC B1 ;  /* 0x0000000000017941 */ /* 0x000fea0003800000 */
.L_x_1998:
        /* <DEDUP_REMOVED lines=8> */
.L_x_2000:
[----:B------:R-:W-:Y:S05]  /*30870*/  BRA `(.L_x_2001) ;  /* 0xfffffef000787947 */ /* 0x000fea000383ffff */
.L_x_1635:
[----:B------:R-:W-:Y:S01]  /*30880*/  BSSY B1, `(.L_x_2002) ;  /* 0x0000008000017945 */ /* 0x000fe20003800000 */
[----:B------:R-:W-:Y:S02]  /*30890*/  IMAD.MOV.U32 R13, RZ, RZ, R68 ;  /* 0x000000ffff0d7224 */ /* 0x000fe400078e0044 */
[----:B------:R-:W-:Y:S02]  /*308a0*/  IMAD.MOV.U32 R12, RZ, RZ, 0x3 ;  /* 0x00000003ff0c7424 */ /* 0x000fe400078e00ff */
[----:B------:R-:W-:Y:S02]  /*308b0*/  IMAD.MOV.U32 R11, RZ, RZ, 0x181f ;  /* 0x0000181fff0b7424 */ /* 0x000fe400078e00ff */
[----:B------:R-:W-:-:S07]  /*308c0*/  IMAD.MOV.U32 R15, RZ, RZ, -0x1 ;  /* 0xffffffffff0f7424 */ /* 0x000fce00078e00ff */
[----:B012345:R-:W-:Y:S05]  /*308d0*/  WARPSYNC.COLLECTIVE R15, `(.L_x_2003) ;  /* 0x000000000f087348 */ /* 0x03ffea0003c00000 */
[----:B0-----:R0:W0:Y:S02]  /*308e0*/  SHFL.IDX P6, R14, R13, R12, R11 ;  /* 0x0000000c0d0e7389 */ /* 0x00102400000c000b */
[----:B012345:R-:W-:Y:S01]  /*308f0*/  ENDCOLLECTIVE ;  /* 0x000000000000791b */ /* 0x03ffe20003800000 */
.L_x_2003:
[----:B------:R-:W-:Y:S05]  /*30900*/  BSYNC B1 ;  /* 0x0000000000017941 */ /* 0x000fea0003800000 */
.L_x_2002:
        /* <DEDUP_REMOVED lines=8> */
.L_x_2004:
[----:B------:R-:W-:Y:S05]  /*30990*/  BRA `(.L_x_2005) ;  /* 0xfffffef000987947 */ /* 0x000fea000383ffff */
.L_x_1637:
[----:B------:R-:W-:Y:S02]  /*309a0*/  IMAD.MOV.U32 R13, RZ, RZ, R31 ;  /* 0x000000ffff0d7224 */ /* 0x000fe400078e001f */
[----:B------:R-:W-:Y:S02]  /*309b0*/  IMAD.MOV.U32 R12, RZ, RZ, RZ ;  /* 0x000000ffff0c7224 */ /* 0x000fe400078e00ff */
[----:B------:R-:W-:Y:S02]  /*309c0*/  IMAD.MOV.U32 R11, RZ, RZ, 0x1c1f ;  /* 0x00001c1fff0b7424 */ /* 0x000fe400078e00ff */
[----:B------:R-:W-:-:S07]  /*309d0*/  IMAD.MOV.U32 R15, RZ, RZ, -0x1 ;  /* 0xffffffffff0f7424 */ /* 0x000fce00078e00ff */
[----:B------:R-:W-:Y:S05]  /*309e0*/  WARPSYNC.COLLECTIVE R15, `(.L_x_2006) ;  /* 0x000000000f087348 */ /* 0x000fea0003c00000 */
[----:B------:R0:W1:Y:S02]  /*309f0*/  SHFL.IDX P6, R14, R13, R12, R11 ;  /* 0x0000000c0d0e7389 */ /* 0x00006400000c000b */
[----:B01----:R-:W-:Y:S01]  /*30a00*/  ENDCOLLECTIVE ;  /* 0x000000000000791b */ /* 0x003fe20003800000 */
.L_x_2006:
[----:B------:R-:W-:Y:S02]  /*30a10*/  IMAD.MOV.U32 R13, RZ, RZ, R30 ;  /* 0x000000ffff0d7224 */ /* 0x000fe400078e001e */
[----:B------:R-:W-:-:S07]  /*30a20*/  IMAD.MOV.U32 R70, RZ, RZ, R14 ;  /* 0x000000ffff467224 */ /* 0x000fce00078e000e */
[----:B------:R-:W-:Y:S05]  /*30a30*/  WARPSYNC.COLLECTIVE R15, `(.L_x_2007) ;  /* 0x000000000f087348 */ /* 0x000fea0003c00000 */
[----:B------:R0:W1:Y:S02]  /*30a40*/  SHFL.IDX P6, R14, R13, R12, R11 ;  /* 0x0000000c0d0e7389 */ /* 0x00006400000c000b */
[----:B01----:R-:W-:Y:S01]  /*30a50*/  ENDCOLLECTIVE ;  /* 0x000000000000791b */ /* 0x003fe20003800000 */
.L_x_2007:
[----:B------:R-:W-:Y:S01]  /*30a60*/  IMAD.MOV.U32 R11, RZ, RZ, R14 ;  /* 0x000000ffff0b7224 */ /* 0x000fe200078e000e */
[----:B------:R-:W-:Y:S06]  /*30a70*/  BRA `(.L_x_2008) ;  /* 0xfffffef400707947 */ /* 0x000fec000383ffff */
.L_x_1640:
[----:B------:R-:W-:Y:S01]  /*30a80*/  BSSY B1, `(.L_x_2009) ;  /* 0x0000008000017945 */ /* 0x000fe20003800000 */
[----:B---3--:R-:W-:Y:S02]  /*30a90*/  IMAD.MOV.U32 R13, RZ, RZ, R31 ;  /* 0x000000ffff0d7224 */ /* 0x008fe400078e001f */
[----:B------:R-:W-:Y:S02]  /*30aa0*/  IMAD.MOV.U32 R12, RZ, RZ, 0x1 ;  /* 0x00000001ff0c7424 */ /* 0x000fe400078e00ff */
[----:B--2---:R-:W-:Y:S02]  /*30ab0*/  IMAD.MOV.U32 R11, RZ, RZ, 0x1c1f ;  /* 0x00001c1fff0b7424 */ /* 0x004fe400078e00ff */
[----:B------:R-:W-:-:S07]  /*30ac0*/  IMAD.MOV.U32 R15, RZ, RZ, -0x1 ;  /* 0xffffffffff0f7424 */ /* 0x000fce00078e00ff */
[----:B01----:R-:W-:Y:S05]  /*30ad0*/  WARPSYNC.COLLECTIVE R15, `(.L_x_2010) ;  /* 0x000000000f087348 */ /* 0x003fea0003c00000 */
[----:B------:R2:W3:Y:S02]  /*30ae0*/  SHFL.IDX P6, R14, R13, R12, R11 ;  /* 0x0000000c0d0e7389 */ /* 0x0004e400000c000b */
[----:B0123--:R-:W-:Y:S01]  /*30af0*/  ENDCOLLECTIVE ;  /* 0x000000000000791b */ /* 0x00ffe20003800000 */
.L_x_2010:
[----:B------:R-:W-:Y:S05]  /*30b00*/  BSYNC B1 ;  /* 0x0000000000017941 */ /* 0x000fea0003800000 */
.L_x_2009:
        /* <DEDUP_REMOVED lines=8> */
.L_x_2011:
[----:B------:R-:W-:Y:S01]  /*30b90*/  IMAD.MOV.U32 R30, RZ, RZ, R14 ;  /* 0x000000ffff1e7224 */ /* 0x000fe200078e000e */
[----:B------:R-:W-:Y:S06]  /*30ba0*/  BRA `(.L_x_2012) ;  /* 0xffffff0400487947 */ /* 0x000fec000383ffff */
.L_x_1644:
[----:B------:R-:W-:Y:S02]  /*30bb0*/  IMAD.MOV.U32 R13, RZ, RZ, R2 ;  /* 0x000000ffff0d7224 */ /* 0x000fe400078e0002 */
[----:B------:R-:W-:Y:S02]  /*30bc0*/  IMAD.MOV.U32 R12, RZ, RZ, RZ ;  /* 0x000000ffff0c7224 */ /* 0x000fe400078e00ff */
[----:B------:R-:W-:Y:S02]  /*30bd0*/  IMAD.MOV.U32 R11, RZ, RZ, 0x181f ;  /* 0x0000181fff0b7424 */ /* 0x000fe400078e00ff */
[----:B------:R-:W-:-:S07]  /*30be0*/  IMAD.MOV.U32 R15, RZ, RZ, -0x1 ;  /* 0xffffffffff0f7424 */ /* 0x000fce00078e00ff */
[----:B---3--:R-:W-:Y:S05]  /*30bf0*/  WARPSYNC.COLLECTIVE R15, `(.L_x_2013) ;  /* 0x000000000f087348 */ /* 0x008fea0003c00000 */
[----:B------:R0:W1:Y:S02]  /*30c00*/  SHFL.IDX P6, R14, R13, R12, R11 ;  /* 0x0000000c0d0e7389 */ /* 0x00006400000c000b */
[----:B01-3--:R-:W-:Y:S01]  /*30c10*/  ENDCOLLECTIVE ;  /* 0x000000000000791b */ /* 0x00bfe20003800000 */
.L_x_2013:
[----:B------:R-:W-:Y:S02]  /*30c20*/  IMAD.MOV.U32 R13, RZ, RZ, R0 ;  /* 0x000000ffff0d7224 */ /* 0x000fe400078e0000 */
[----:B------:R-:W-:-:S07]  /*30c30*/  IMAD.MOV.U32 R3, RZ, RZ, R14 ;  /* 0x000000ffff037224 */ /* 0x000fce00078e000e */
[----:B------:R-:W-:Y:S05]  /*30c40*/  WARPSYNC.COLLECTIVE R15, `(.L_x_2014) ;  /* 0x000000000f087348 */ /* 0x000fea0003c00000 */
[----:B------:R0:W1:Y:S02]  /*30c50*/  SHFL.IDX P6, R14, R13, R12, R11 ;  /* 0x0000000c0d0e7389 */ /* 0x00006400000c000b */
[----:B01----:R-:W-:Y:S01]  /*30c60*/  ENDCOLLECTIVE ;  /* 0x000000000000791b */ /* 0x003fe20003800000 */
.L_x_2014:
[----:B------:R-:W-:Y:S05]  /*30c70*/  BRA `(.L_x_2015) ;  /* 0xffffff1800f07947 */ /* 0x000fea000383ffff */
.L_x_1647:
[----:B------:R-:W-:Y:S01]  /*30c80*/  BSSY B1, `(.L_x_2016) ;  /* 0x0000008000017945 */ /* 0x000fe20003800000 */
[----:B------:R-:W-:Y:S02]  /*30c90*/  IMAD.MOV.U32 R13, RZ, RZ, R2 ;  /* 0x000000ffff0d7224 */ /* 0x000fe400078e0002 */
[----:B------:R-:W-:Y:S02]  /*30ca0*/  IMAD.MOV.U32 R12, RZ, RZ, 0x1 ;  /* 0x00000001ff0c7424 */ /* 0x000fe400078e00ff */
[----:B----4-:R-:W-:Y:S02]  /*30cb0*/  IMAD.MOV.U32 R11, RZ, RZ, 0x181f ;  /* 0x0000181fff0b7424 */ /* 0x010fe400078e00ff */
[----:B------:R-:W-:-:S07]  /*30cc0*/  IMAD.MOV.U32 R15, RZ, RZ, -0x1 ;  /* 0xffffffffff0f7424 */ /* 0x000fce00078e00ff */
[----:B0123--:R-:W-:Y:S05]  /*30cd0*/  WARPSYNC.COLLECTIVE R15, `(.L_x_2017) ;  /* 0x000000000f087348 */ /* 0x00ffea0003c00000 */
[----:B--2---:R2:W4:Y:S02]  /*30ce0*/  SHFL.IDX P6, R14, R13, R12, R11 ;  /* 0x0000000c0d0e7389 */ /* 0x00452400000c000b */
[----:B01234-:R-:W-:Y:S01]  /*30cf0*/  ENDCOLLECTIVE ;  /* 0x000000000000791b */ /* 0x01ffe20003800000 */
.L_x_2017:
[----:B------:R-:W-:Y:S05]  /*30d00*/  BSYNC B1 ;  /* 0x0000000000017941 */ /* 0x000fea0003800000 */
.L_x_2016:
        /* <DEDUP_REMOVED lines=8> */
.L_x_2018:
[----:B------:R-:W-:Y:S05]  /*30d90*/  BRA `(.L_x_2019) ;  /* 0xffffff1c00107947 */ /* 0x000fea000383ffff */
.L_x_1650:
        /* <DEDUP_REMOVED lines=8> */
.L_x_2021:
[----:B------:R-:W-:Y:S05]  /*30e20*/  BSYNC B1 ;  /* 0x0000000000017941 */ /* 0x000fea0003800000 */
.L_x_2020:
        /* <DEDUP_REMOVED lines=8> */
.L_x_2022:
[----:B------:R-:W-:Y:S05]  /*30eb0*/  BRA `(.L_x_2023) ;  /* 0xffffff1c00307947 */ /* 0x000fea000383ffff */
.L_x_1653:
[----:B------:R-:W-:Y:S01]  /*30ec0*/  BSSY B1, `(.L_x_2024) ;  /* 0x0000008000017945 */ /* 0x000fe20003800000 */
[----:B------:R-:W-:Y:S02]  /*30ed0*/  IMAD.MOV.U32 R13, RZ, RZ, R2 ;  /* 0x000000ffff0d7224 */ /* 0x000fe400078e0002 */
[----:B------:R-:W-:Y:S02]  /*30ee0*/  IMAD.MOV.U32 R12, RZ, RZ, 0x3 ;  /* 0x00000003ff0c7424 */ /* 0x000fe400078e00ff */
[----:B0-----:R-:W-:Y:S02]  /*30ef0*/  IMAD.MOV.U32 R11, RZ, RZ, 0x181f ;  /* 0x0000181fff0b7424 */ /* 0x001fe400078e00ff */
[----:B------:R-:W-:-:S07]  /*30f00*/  IMAD.MOV.U32 R15, RZ, RZ, -0x1 ;  /* 0xffffffffff0f7424 */ /* 0x000fce00078e00ff */
[----:B-1234-:R-:W-:Y:S05]  /*30f10*/  WARPSYNC.COLLECTIVE R15, `(.L_x_2025) ;  /* 0x000000000f087348 */ /* 0x01efea0003c00000 */
[----:B----4-:R0:W4:Y:S02]  /*30f20*/  SHFL.IDX P6, R14, R13, R12, R11 ;  /* 0x0000000c0d0e7389 */ /* 0x01012400000c000b */
[----:B01234-:R-:W-:Y:S01]  /*30f30*/  ENDCOLLECTIVE ;  /* 0x000000000000791b */ /* 0x01ffe20003800000 */
.L_x_2025:
[----:B------:R-:W-:Y:S05]  /*30f40*/  BSYNC B1 ;  /* 0x0000000000017941 */ /* 0x000fea0003800000 */
.L_x_2024:
        /* <DEDUP_REMOVED lines=8> */
.L_x_2026:
[----:B------:R-:W-:Y:S05]  /*30fd0*/  BRA `(.L_x_2027) ;  /* 0xffffff1c00507947 */ /* 0x000fea000383ffff */
.L_x_1680:
[----:B------:R-:W1:Y:S01]  /*30fe0*/  S2R R4, SR_TID.X ;  /* 0x0000000000047919 */ /* 0x000e620000002100 */
[----:B------:R-:W-:Y:S01]  /*30ff0*/  BSSY B1, `(.L_x_2028) ;  /* 0x000000a000017945 */ /* 0x000fe20003800000 */
[----:B------:R-:W-:Y:S02]  /*31000*/  IMAD.MOV.U32 R12, RZ, RZ, RZ ;  /* 0x000000ffff0c7224 */ /* 0x000fe400078e00ff */
[----:B------:R-:W-:Y:S02]  /*31010*/  IMAD.MOV.U32 R11, RZ, RZ, 0x1f ;  /* 0x0000001fff0b7424 */ /* 0x000fe400078e00ff */
[----:B0-----:R-:W-:Y:S01]  /*31020*/  IMAD.MOV.U32 R15, RZ, RZ, -0x1 ;  /* 0xffffffffff0f7424 */ /* 0x001fe200078e00ff */
[----:B-1----:R-:W-:-:S04]  /*31030*/  SHF.R.U32.HI R4, RZ, 0x5, R4 ;  /* 0x00000005ff047819 */ /* 0x002fc80000011604 */
[----:B------:R-:W-:-:S05]  /*31040*/  LOP3.LUT R4, R4, 0x3, RZ, 0xc0, !PT ;  /* 0x0000000304047812 */ /* 0x000fca00078ec0ff */
[----:B------:R-:W-:-:S07]  /*31050*/  IMAD.MOV.U32 R13, RZ, RZ, R4 ;  /* 0x000000ffff0d7224 */ /* 0x000fce00078e0004 */
[----:B------:R-:W-:Y:S05]  /*31060*/  WARPSYNC.COLLECTIVE R15, `(.L_x_2029) ;  /* 0x000000000f087348 */ /* 0x000fea0003c00000 */
[----:B------:R0:W1:Y:S02]  /*31070*/  SHFL.IDX P6, R14, R13, R12, R11 ;  /* 0x0000000c0d0e7389 */ /* 0x00006400000c000b */
[----:B01----:R-:W-:Y:S01]  /*31080*/  ENDCOLLECTIVE ;  /* 0x000000000000791b */ /* 0x003fe20003800000 */
.L_x_2029:
[----:B------:R-:W-:Y:S05]  /*31090*/  BSYNC B1 ;  /* 0x0000000000017941 */ /* 0x000fea0003800000 */
.L_x_2028:
[----:B------:R-:W-:Y:S05]  /*310a0*/  BRA `(.L_x_2030) ;  /* 0xffffff3c00f07947 */ /* 0x000fea000383ffff */
.L_x_1682:
[----:B------:R-:W-:Y:S01]  /*310b0*/  BSSY B1, `(.L_x_2031) ;  /* 0x0000006000017945 */ /* 0x000fe20003800000 */
[----:B0-----:R-:W-:-:S07]  /*310c0*/  IMAD.MOV.U32 R15, RZ, RZ, -0x1 ;  /* 0xffffffffff0f7424 */ /* 0x001fce00078e00ff */
[----:B-1----:R-:W-:Y:S05]  /*310d0*/  WARPSYNC.COLLECTIVE R15, `(.L_x_2032) ;  /* 0x000000000f0c7348 */ /* 0x002fea0003c00000 */
[----:B------:R-:W-:Y:S02]  /*310e0*/  ELECT P6, UR62, PT ;  /* 0x00000000003e782f */ /* 0x000fe400038c0000 */
[----:B------:R-:W-:Y:S01]  /*310f0*/  MOV R14, UR62 ;  /* 0x0000003e000e7c02 */ /* 0x000fe20008000f00 */
[----:B-1----:R-:W-:Y:S10]  /*31100*/  ENDCOLLECTIVE ;  /* 0x000000000000791b */ /* 0x002ff40003800000 */
.L_x_2032:
[----:B------:R-:W-:Y:S05]  /*31110*/  BSYNC B1 ;  /* 0x0000000000017941 */ /* 0x000fea0003800000 */
.L_x_2031:
[----:B------:R-:W-:Y:S05]  /*31120*/  BRA `(.L_x_1681) ;  /* 0xffffff3c00e87947 */ /* 0x000fea000383ffff */
.L_x_1684:
[----:B-1----:R1:W2:Y:S02]  /*31130*/  SYNCS.PHASECHK.TRANS64.TRYWAIT P0, [R18+URZ+0x28420], R4 ;  /* 0x02842004120075a7 */ /* 0x0022a4000800017f */
[----:B--2---:R-:W-:Y:S05]  /*31140*/  @!P0 NANOSLEEP.SYNCS 0x989680 ;  /* 0x009896800000895d */ /* 0x004fea0003900000 */
[----:B------:R-:W2:Y:S02]  /*31150*/  @!P0 SYNCS.PHASECHK.TRANS64 P0, [R18+URZ+0x28420], R4 ;  /* 0x02842004120085a7 */ /* 0x000ea4000800007f */
[----:B--2---:R-:W-:Y:S05]  /*31160*/  @!P0 BRA `(.L_x_1684) ;  /* 0xfffffffc00f08947 */ /* 0x004fea000383ffff */
[----:B------:R-:W-:Y:S05]  /*31170*/  BRA `(.L_x_2033) ;  /* 0xffffff3c00f87947 */ /* 0x000fea000383ffff */
.L_x_1688:
[----:B--2---:R2:W3:Y:S02]  /*31180*/  SYNCS.PHASECHK.TRANS64.TRYWAIT P0, [R7+URZ+0x284a0], R10 ;  /* 0x0284a00a070075a7 */ /* 0x0044e4000800017f */
[----:B---3--:R-:W-:Y:S05]  /*31190*/  @!P0 NANOSLEEP.SYNCS 0x989680 ;  /* 0x009896800000895d */ /* 0x008fea0003900000 */
[----:B------:R-:W3:Y:S02]  /*311a0*/  @!P0 SYNCS.PHASECHK.TRANS64 P0, [R7+URZ+0x284a0], R10 ;  /* 0x0284a00a070085a7 */ /* 0x000ee4000800007f */
[----:B---3--:R-:W-:Y:S05]  /*311b0*/  @!P0 BRA `(.L_x_1688) ;  /* 0xfffffffc00f08947 */ /* 0x008fea000383ffff */
[----:B------:R-:W-:Y:S05]  /*311c0*/  BRA `(.L_x_2034) ;  /* 0xffffff4000187947 */ /* 0x000fea000383ffff */
.L_x_1694:
[----:B-1----:R1:W3:Y:S02]  /*311d0*/  SYNCS.PHASECHK.TRANS64.TRYWAIT P0, [R7+URZ+0x284c0], R10 ;  /* 0x0284c00a070075a7 */ /* 0x0022e4000800017f */
[----:B---3--:R-:W-:Y:S05]  /*311e0*/  @!P0 NANOSLEEP.SYNCS 0x989680 ;  /* 0x009896800000895d */ /* 0x008fea0003900000 */
[----:B------:R-:W3:Y:S02]  /*311f0*/  @!P0 SYNCS.PHASECHK.TRANS64 P0, [R7+URZ+0x284c0], R10 ;  /* 0x0284c00a070085a7 */ /* 0x000ee4000800007f */
[----:B---3--:R-:W-:Y:S05]  /*31200*/  @!P0 BRA `(.L_x_1694) ;  /* 0xfffffffc00f08947 */ /* 0x008fea000383ffff */
[----:B------:R-:W-:Y:S05]  /*31210*/  BRA `(.L_x_2035) ;  /* 0xffffff4000d87947 */ /* 0x000fea000383ffff */
.L_x_1702:
[----:B-1----:R1:W2:Y:S02]  /*31220*/  SYNCS.PHASECHK.TRANS64.TRYWAIT P1, [R8+URZ+0x284a0], R7 ;  /* 0x0284a007080075a7 */ /* 0x0022a4000802017f */
[----:B--2---:R-:W-:Y:S05]  /*31230*/  @!P1 NANOSLEEP.SYNCS 0x989680 ;  /* 0x009896800000995d */ /* 0x004fea0003900000 */
[----:B------:R-:W2:Y:S02]  /*31240*/  @!P1 SYNCS.PHASECHK.TRANS64 P1, [R8+URZ+0x284a0], R7 ;  /* 0x0284a007080095a7 */ /* 0x000ea4000802007f */
[----:B--2---:R-:W-:Y:S05]  /*31250*/  @!P1 BRA `(.L_x_1702) ;  /* 0xfffffffc00f09947 */ /* 0x004fea000383ffff */
[----:B------:R-:W-:Y:S05]  /*31260*/  BRA `(.L_x_2036) ;  /* 0xffffff4400e87947 */ /* 0x000fea000383ffff */
.L_x_1708:
[----:B--2---:R2:W3:Y:S02]  /*31270*/  SYNCS.PHASECHK.TRANS64.TRYWAIT P1, [R8+URZ+0x284c0], R7 ;  /* 0x0284c007080075a7 */ /* 0x0044e4000802017f */
[----:B---3--:R-:W-:Y:S05]  /*31280*/  @!P1 NANOSLEEP.SYNCS 0x989680 ;  /* 0x009896800000995d */ /* 0x008fea0003900000 */
[----:B------:R-:W3:Y:S02]  /*31290*/  @!P1 SYNCS.PHASECHK.TRANS64 P1, [R8+URZ+0x284c0], R7 ;  /* 0x0284c007080095a7 */ /* 0x000ee4000802007f */
[----:B---3--:R-:W-:Y:S05]  /*312a0*/  @!P1 BRA `(.L_x_1708) ;  /* 0xfffffffc00f09947 */ /* 0x008fea000383ffff */
[----:B------:R-:W-:Y:S05]  /*312b0*/  BRA `(.L_x_2037) ;  /* 0xffffff4800a47947 */ /* 0x000fea000383ffff */
.L_x_1734:
[----:B------:R-:W2:Y:S01]  /*312c0*/  S2R R0, SR_TID.X ;  /* 0x0000000000007919 */ /* 0x000ea20000002100 */
[----:B------:R-:W-:Y:S01]  /*312d0*/  BSSY B0, `(.L_x_2038) ;  /* 0x000000a000007945 */ /* 0x000fe20003800000 */
[----:B------:R-:W-:Y:S02]  /*312e0*/  IMAD.MOV.U32 R12, RZ, RZ, RZ ;  /* 0x000000ffff0c7224 */ /* 0x000fe400078e00ff */
[----:B------:R-:W-:Y:S02]  /*312f0*/  IMAD.MOV.U32 R11, RZ, RZ, 0x1f ;  /* 0x0000001fff0b7424 */ /* 0x000fe400078e00ff */
[----:B0-----:R-:W-:Y:S01]  /*31300*/  IMAD.MOV.U32 R15, RZ, RZ, -0x1 ;  /* 0xffffffffff0f7424 */ /* 0x001fe200078e00ff */
[----:B--2---:R-:W-:-:S04]  /*31310*/  SHF.R.U32.HI R0, RZ, 0x5, R0 ;  /* 0x00000005ff007819 */ /* 0x004fc80000011600 */
[----:B------:R-:W-:-:S05]  /*31320*/  LOP3.LUT R0, R0, 0x3, RZ, 0xc0, !PT ;  /* 0x0000000300007812 */ /* 0x000fca00078ec0ff */
[----:B------:R-:W-:-:S07]  /*31330*/  IMAD.MOV.U32 R13, RZ, RZ, R0 ;  /* 0x000000ffff0d7224 */ /* 0x000fce00078e0000 */
[----:B-1----:R-:W-:Y:S05]  /*31340*/  WARPSYNC.COLLECTIVE R15, `(.L_x_2039) ;  /* 0x000000000f087348 */ /* 0x002fea0003c00000 */
[----:B------:R0:W2:Y:S02]  /*31350*/  SHFL.IDX P6, R14, R13, R12, R11 ;  /* 0x0000000c0d0e7389 */ /* 0x0000a400000c000b */
[----:B012---:R-:W-:Y:S01]  /*31360*/  ENDCOLLECTIVE ;  /* 0x000000000000791b */ /* 0x007fe20003800000 */
.L_x_2039:
[----:B------:R-:W-:Y:S05]  /*31370*/  BSYNC B0 ;  /* 0x0000000000007941 */ /* 0x000fea0003800000 */
.L_x_2038:
[----:B------:R-:W-:Y:S05]  /*31380*/  BRA `(.L_x_2040) ;  /* 0xffffff5c00187947 */ /* 0x000fea000383ffff */
.L_x_1736:
[----:B------:R-:W-:Y:S01]  /*31390*/  BSSY B0, `(.L_x_2041) ;  /* 0x0000006000007945 */ /* 0x000fe20003800000 */
[----:B0-----:R-:W-:-:S07]  /*313a0*/  IMAD.MOV.U32 R15, RZ, RZ, -0x1 ;  /* 0xffffffffff0f7424 */ /* 0x001fce00078e00ff */
[----:B-12---:R-:W-:Y:S05]  /*313b0*/  WARPSYNC.COLLECTIVE R15, `(.L_x_2042) ;  /* 0x000000000f0c7348 */ /* 0x006fea0003c00000 */
[----:B------:R-:W-:Y:S02]  /*313c0*/  ELECT P6, UR62, PT ;  /* 0x00000000003e782f */ /* 0x000fe400038c0000 */
[----:B------:R-:W-:Y:S01]  /*313d0*/  MOV R14, UR62 ;  /* 0x0000003e000e7c02 */ /* 0x000fe20008000f00 */
[----:B-12---:R-:W-:Y:S10]  /*313e0*/  ENDCOLLECTIVE ;  /* 0x000000000000791b */ /* 0x006ff40003800000 */
.L_x_2042:
[----:B------:R-:W-:Y:S05]  /*313f0*/  BSYNC B0 ;  /* 0x0000000000007941 */ /* 0x000fea0003800000 */
.L_x_2041:
[----:B------:R-:W-:Y:S05]  /*31400*/  BRA `(.L_x_2043) ;  /* 0xffffff5c00207947 */ /* 0x000fea000383ffff */
.L_x_1738:
[----:B-1----:R1:W2:Y:S02]  /*31410*/  SYNCS.PHASECHK.TRANS64.TRYWAIT P0, [R0+URZ+0x28480], R3 ;  /* 0x02848003000075a7 */ /* 0x0022a4000800017f */
[----:B--2---:R-:W-:Y:S05]  /*31420*/  @!P0 NANOSLEEP.SYNCS 0x989680 ;  /* 0x009896800000895d */ /* 0x004fea0003900000 */
[----:B------:R-:W2:Y:S02]  /*31430*/  @!P0 SYNCS.PHASECHK.TRANS64 P0, [R0+URZ+0x28480], R3 ;  /* 0x02848003000085a7 */ /* 0x000ea4000800007f */
[----:B--2---:R-:W-:Y:S05]  /*31440*/  @!P0 BRA `(.L_x_1738) ;  /* 0xfffffffc00f08947 */ /* 0x004fea000383ffff */
[----:B------:R-:W-:Y:S05]  /*31450*/  BRA `(.L_x_2044) ;  /* 0xffffff5c00907947 */ /* 0x000fea000383ffff */
.L_x_1740:
[----:B--2---:R2:W3:Y:S02]  /*31460*/  SYNCS.PHASECHK.TRANS64.TRYWAIT P0, [R0+URZ+0x28440], R3 ;  /* 0x02844003000075a7 */ /* 0x0044e4000800017f */
[----:B---3--:R-:W-:Y:S05]  /*31470*/  @!P0 NANOSLEEP.SYNCS 0x989680 ;  /* 0x009896800000895d */ /* 0x008fea0003900000 */
[----:B------:R-:W3:Y:S02]  /*31480*/  @!P0 SYNCS.PHASECHK.TRANS64 P0, [R0+URZ+0x28440], R3 ;  /* 0x02844003000085a7 */ /* 0x000ee4000800007f */
[----:B---3--:R-:W-:Y:S05]  /*31490*/  @!P0 BRA `(.L_x_1740) ;  /* 0xfffffffc00f08947 */ /* 0x008fea000383ffff */
[----:B------:R-:W-:Y:S05]  /*314a0*/  BRA `(.L_x_2045) ;  /* 0xffffff5c00fc7947 */ /* 0x000fea000383ffff */
.L_x_1744:
[----:B------:R-:W2:Y:S01]  /*314b0*/  LDL.LU R11, [R1+0x48] ;  /* 0x00004800010b7983 */ /* 0x000ea20000300800 */
[----:B------:R-:W-:Y:S01]  /*314c0*/  IMAD.MOV.U32 R13, RZ, RZ, R3 ;  /* 0x000000ffff0d7224 */ /* 0x000fe200078e0003 */
[----:B------:R-:W-:Y:S01]  /*314d0*/  LOP3.LUT R5, R5, 0x7f, RZ, 0xc0, !PT ;  /* 0x0000007f05057812 */ /* 0x000fe200078ec0ff */
[----:B------:R-:W-:Y:S02]  /*314e0*/  IMAD.MOV.U32 R12, RZ, RZ, RZ ;  /* 0x000000ffff0c7224 */ /* 0x000fe400078e00ff */
[----:B------:R-:W-:Y:S01]  /*314f0*/  IMAD.MOV.U32 R15, RZ, RZ, -0x1 ;  /* 0xffffffffff0f7424 */ /* 0x000fe200078e00ff */
        /* <DEDUP_REMOVED lines=9> */
.L_x_2046:
[----:B------:R-:W-:Y:S02]  /*31590*/  IMAD.MOV.U32 R13, RZ, RZ, R4 ;  /* 0x000000ffff0d7224 */ /* 0x000fe400078e0004 */
[----:B------:R-:W-:-:S07]  /*315a0*/  IMAD.MOV.U32 R6, RZ, RZ, R14 ;  /* 0x000000ffff067224 */ /* 0x000fce00078e000e */
[----:B------:R-:W-:Y:S05]  /*315b0*/  WARPSYNC.COLLECTIVE R15, `(.L_x_2047) ;  /* 0x000000000f087348 */ /* 0x000fea0003c00000 */
[----:B------:R0:W1:Y:S02]  /*315c0*/  SHFL.IDX P6, R14, R13, R12, R11 ;  /* 0x0000000c0d0e7389 */ /* 0x00006400000c000b */
[----:B01----:R-:W-:Y:S01]  /*315d0*/  ENDCOLLECTIVE ;  /* 0x000000000000791b */ /* 0x003fe20003800000 */
.L_x_2047:
[----:B------:R-:W-:Y:S02]  /*315e0*/  IMAD.MOV.U32 R13, RZ, RZ, R3 ;  /* 0x000000ffff0d7224 */ /* 0x000fe400078e0003 */
[----:B------:R-:W-:Y:S02]  /*315f0*/  IMAD.MOV.U32 R12, RZ, RZ, 0x1 ;  /* 0x00000001ff0c7424 */ /* 0x000fe400078e00ff */
[----:B------:R-:W-:-:S07]  /*31600*/  IMAD.MOV.U32 R7, RZ, RZ, R14 ;  /* 0x000000ffff077224 */ /* 0x000fce00078e000e */
[----:B------:R-:W-:Y:S05]  /*31610*/  WARPSYNC.COLLECTIVE R15, `(.L_x_2048) ;  /* 0x000000000f087348 */ /* 0x000fea0003c00000 */
[----:B------:R0:W1:Y:S02]  /*31620*/  SHFL.IDX P6, R14, R13, R12, R11 ;  /* 0x0000000c0d0e7389 */ /* 0x00006400000c000b */
[----:B01----:R-:W-:Y:S01]  /*31630*/  ENDCOLLECTIVE ;  /* 0x000000000000791b */ /* 0x003fe20003800000 */
.L_x_2048:
        /* <DEDUP_REMOVED lines=10> */
.L_x_2049:
        /* <DEDUP_REMOVED lines=12> */
.L_x_2050:
        /* <DEDUP_REMOVED lines=17> */
.L_x_2051:
[----:B------:R-:W-:Y:S02]  /*318b0*/  IMAD.MOV.U32 R13, RZ, RZ, R3 ;  /* 0x000000ffff0d7224 */ /* 0x000fe400078e0003 */
[----:B------:R-:W-:Y:S02]  /*318c0*/  IMAD.MOV.U32 R12, RZ, RZ, 0x3 ;  /* 0x00000003ff0c7424 */ /* 0x000fe400078e00ff */
[----:B------:R-:W-:-:S07]  /*318d0*/  IMAD.MOV.U32 R5, RZ, RZ, R14 ;  /* 0x000000ffff057224 */ /* 0x000fce00078e000e */
[----:B------:R-:W-:Y:S05]  /*318e0*/  WARPSYNC.COLLECTIVE R15, `(.L_x_2052) ;  /* 0x000000000f087348 */ /* 0x000fea0003c00000 */
[----:B------:R0:W1:Y:S02]  /*318f0*/  SHFL.IDX P6, R14, R13, R12, R11 ;  /* 0x0000000c0d0e7389 */ /* 0x00006400000c000b */
[----:B01----:R-:W-:Y:S01]  /*31900*/  ENDCOLLECTIVE ;  /* 0x000000000000791b */ /* 0x003fe20003800000 */
.L_x_2052:
        /* <DEDUP_REMOVED lines=16> */
.L_x_2053:
[----:B------:R-:W-:Y:S02]  /*31a10*/  IMAD.MOV.U32 R13, RZ, RZ, R3 ;  /* 0x000000ffff0d7224 */ /* 0x000fe400078e0003 */
[----:B------:R-:W-:Y:S02]  /*31a20*/  IMAD.MOV.U32 R12, RZ, RZ, 0x4 ;  /* 0x00000004ff0c7424 */ /* 0x000fe400078e00ff */
[----:B------:R-:W-:-:S07]  /*31a30*/  IMAD.MOV.U32 R5, RZ, RZ, R14 ;  /* 0x000000ffff057224 */ /* 0x000fce00078e000e */
[----:B------:R-:W-:Y:S05]  /*31a40*/  WARPSYNC.COLLECTIVE R15, `(.L_x_2054) ;  /* 0x000000000f087348 */ /* 0x000fea0003c00000 */
[----:B------:R0:W1:Y:S02]  /*31a50*/  SHFL.IDX P6, R14, R13, R12, R11 ;  /* 0x0000000c0d0e7389 */ /* 0x00006400000c000b */
[----:B01----:R-:W-:Y:S01]  /*31a60*/  ENDCOLLECTIVE ;  /* 0x000000000000791b */ /* 0x003fe20003800000 */
.L_x_2054:
        /* <DEDUP_REMOVED lines=16> */
.L_x_2055:
[----:B------:R-:W-:Y:S02]  /*31b70*/  IMAD.MOV.U32 R13, RZ, RZ, R3 ;  /* 0x000000ffff0d7224 */ /* 0x000fe400078e0003 */
[----:B------:R-:W-:Y:S02]  /*31b80*/  IMAD.MOV.U32 R12, RZ, RZ, 0x5 ;  /* 0x00000005ff0c7424 */ /* 0x000fe400078e00ff */
[----:B------:R-:W-:-:S07]  /*31b90*/  IMAD.MOV.U32 R5, RZ, RZ, R14 ;  /* 0x000000ffff057224 */ /* 0x000fce00078e000e */
[----:B------:R-:W-:Y:S05]  /*31ba0*/  WARPSYNC.COLLECTIVE R15, `(.L_x_2056) ;  /* 0x000000000f087348 */ /* 0x000fea0003c00000 */
[----:B------:R0:W1:Y:S02]  /*31bb0*/  SHFL.IDX P6, R14, R13, R12, R11 ;  /* 0x0000000c0d0e7389 */ /* 0x00006400000c000b */
[----:B01----:R-:W-:Y:S01]  /*31bc0*/  ENDCOLLECTIVE ;  /* 0x000000000000791b */ /* 0x003fe20003800000 */
.L_x_2056:
        /* <DEDUP_REMOVED lines=16> */
.L_x_2057:
[----:B------:R-:W-:Y:S02]  /*31cd0*/  IMAD.MOV.U32 R13, RZ, RZ, R3 ;  /* 0x000000ffff0d7224 */ /* 0x000fe400078e0003 */
[----:B------:R-:W-:Y:S02]  /*31ce0*/  IMAD.MOV.U32 R12, RZ, RZ, 0x6 ;  /* 0x00000006ff0c7424 */ /* 0x000fe400078e00ff */
[----:B------:R-:W-:-:S07]  /*31cf0*/  IMAD.MOV.U32 R5, RZ, RZ, R14 ;  /* 0x000000ffff057224 */ /* 0x000fce00078e000e */
[----:B------:R-:W-:Y:S05]  /*31d00*/  WARPSYNC.COLLECTIVE R15, `(.L_x_2058) ;  /* 0x000000000f087348 */ /* 0x000fea0003c00000 */
[----:B------:R0:W1:Y:S02]  /*31d10*/  SHFL.IDX P6, R14, R13, R12, R11 ;  /* 0x0000000c0d0e7389 */ /* 0x00006400000c000b */
[----:B01----:R-:W-:Y:S01]  /*31d20*/  ENDCOLLECTIVE ;  /* 0x000000000000791b */ /* 0x003fe20003800000 */
.L_x_2058:
        /* <DEDUP_REMOVED lines=14> */
.L_x_2059:
        /* <DEDUP_REMOVED lines=8> */
.L_x_2060:
        /* <DEDUP_REMOVED lines=14> */
.L_x_2061:
[----:B------:R-:W-:Y:S01]  /*31f70*/  IMAD.MOV.U32 R3, RZ, RZ, R14 ;  /* 0x000000ffff037224 */ /* 0x000fe200078e000e */
[----:B------:R-:W-:Y:S06]  /*31f80*/  BRA `(.L_x_2062) ;  /* 0xffffff60007c7947 */ /* 0x000fec000383ffff */
.L_x_1749:
[----:B---3--:R3:W4:Y:S02]  /*31f90*/  SYNCS.PHASECHK.TRANS64.TRYWAIT P0, [R18+URZ+0x28420], R0 ;  /* 0x02842000120075a7 */ /* 0x008724000800017f */
[----:B----4-:R-:W-:Y:S05]  /*31fa0*/  @!P0 NANOSLEEP.SYNCS 0x989680 ;  /* 0x009896800000895d */ /* 0x010fea0003900000 */
[----:B------:R-:W4:Y:S02]  /*31fb0*/  @!P0 SYNCS.PHASECHK.TRANS64 P0, [R18+URZ+0x28420], R0 ;  /* 0x02842000120085a7 */ /* 0x000f24000800007f */
[----:B----4-:R-:W-:Y:S05]  /*31fc0*/  @!P0 BRA `(.L_x_1749) ;  /* 0xfffffffc00f08947 */ /* 0x010fea000383ffff */
[----:B------:R-:W-:Y:S05]  /*31fd0*/  BRA `(.L_x_2063) ;  /* 0xffffff6000e87947 */ /* 0x000fea000383ffff */
.L_x_1755:
[----:B--2---:R2:W3:Y:S02]  /*31fe0*/  SYNCS.PHASECHK.TRANS64.TRYWAIT P0, [R6+URZ+0x28480], R5 ;  /* 0x02848005060075a7 */ /* 0x0044e4000800017f */
[----:B---3--:R-:W-:Y:S05]  /*31ff0*/  @!P0 NANOSLEEP.SYNCS 0x989680 ;  /* 0x009896800000895d */ /* 0x008fea0003900000 */
[----:B------:R-:W3:Y:S02]  /*32000*/  @!P0 SYNCS.PHASECHK.TRANS64 P0, [R6+URZ+0x28480], R5 ;  /* 0x02848005060085a7 */ /* 0x000ee4000800007f */
[----:B---3--:R-:W-:Y:S05]  /*32010*/  @!P0 BRA `(.L_x_1755) ;  /* 0xfffffffc00f08947 */ /* 0x008fea000383ffff */
[----:B------:R-:W-:Y:S05]  /*32020*/  BRA `(.L_x_2064) ;  /* 0xffffff6400a47947 */ /* 0x000fea000383ffff */
.L_x_1761:
[----:B-1----:R1:W3:Y:S02]  /*32030*/  SYNCS.PHASECHK.TRANS64.TRYWAIT P0, [R6+URZ+0x28440], R5 ;  /* 0x02844005060075a7 */ /* 0x0022e4000800017f */
[----:B---3--:R-:W-:Y:S05]  /*32040*/  @!P0 NANOSLEEP.SYNCS 0x989680 ;  /* 0x009896800000895d */ /* 0x008fea0003900000 */
[----:B------:R-:W3:Y:S02]  /*32050*/  @!P0 SYNCS.PHASECHK.TRANS64 P0, [R6+URZ+0x28440], R5 ;  /* 0x02844005060085a7 */ /* 0x000ee4000800007f */
[----:B---3--:R-:W-:Y:S05]  /*32060*/  @!P0 BRA `(.L_x_1761) ;  /* 0xfffffffc00f08947 */ /* 0x008fea000383ffff */
[----:B------:R-:W-:Y:S05]  /*32070*/  BRA `(.L_x_2065) ;  /* 0xffffff6800647947 */ /* 0x000fea000383ffff */
.L_x_1768:
[----:B--2---:R2:W3:Y:S02]  /*32080*/  SYNCS.PHASECHK.TRANS64.TRYWAIT P0, [R20+URZ+0x28470], R4 ;  /* 0x02847004140075a7 */ /* 0x0044e4000800017f */
[----:B---3--:R-:W-:Y:S05]  /*32090*/  @!P0 NANOSLEEP.SYNCS 0x989680 ;  /* 0x009896800000895d */ /* 0x008fea0003900000 */
[----:B------:R-:W3:Y:S02]  /*320a0*/  @!P0 SYNCS.PHASECHK.TRANS64 P0, [R20+URZ+0x28470], R4 ;  /* 0x02847004140085a7 */ /* 0x000ee4000800007f */
[----:B---3--:R-:W-:Y:S05]  /*320b0*/  @!P0 BRA `(.L_x_1768) ;  /* 0xfffffffc00f08947 */ /* 0x008fea000383ffff */
[----:B------:R-:W-:Y:S05]  /*320c0*/  BRA `(.L_x_2066) ;  /* 0xffffff6c003c7947 */ /* 0x000fea000383ffff */
.L_x_1770:
[----:B---3--:R3:W4:Y:S02]  /*320d0*/  SYNCS.PHASECHK.TRANS64.TRYWAIT P0, [R20+URZ+0x28460], R3 ;  /* 0x02846003140075a7 */ /* 0x008724000800017f */
[----:B----4-:R-:W-:Y:S05]  /*320e0*/  @!P0 NANOSLEEP.SYNCS 0x989680 ;  /* 0x009896800000895d */ /* 0x010fea0003900000 */
[----:B------:R-:W4:Y:S02]  /*320f0*/  @!P0 SYNCS.PHASECHK.TRANS64 P0, [R20+URZ+0x28460], R3 ;  /* 0x02846003140085a7 */ /* 0x000f24000800007f */
[----:B----4-:R-:W-:Y:S05]  /*32100*/  @!P0 BRA `(.L_x_1770) ;  /* 0xfffffffc00f08947 */ /* 0x010fea000383ffff */
[----:B------:R-:W-:Y:S05]  /*32110*/  BRA `(.L_x_2067) ;  /* 0xffffff6c00447947 */ /* 0x000fea000383ffff */
.L_x_1777:
[----:B--2---:R2:W3:Y:S02]  /*32120*/  SYNCS.PHASECHK.TRANS64.TRYWAIT P1, [R0+URZ+0x28470], R2 ;  /* 0x02847002000075a7 */ /* 0x0044e4000802017f */
[----:B---3--:R-:W-:Y:S05]  /*32130*/  @!P1 NANOSLEEP.SYNCS 0x989680 ;  /* 0x009896800000995d */ /* 0x008fea0003900000 */
[----:B------:R-:W3:Y:S02]  /*32140*/  @!P1 SYNCS.PHASECHK.TRANS64 P1, [R0+URZ+0x28470], R2 ;  /* 0x02847002000095a7 */ /* 0x000ee4000802007f */
[----:B---3--:R-:W-:Y:S05]  /*32150*/  @!P1 BRA `(.L_x_1777) ;  /* 0xfffffffc00f09947 */ /* 0x008fea000383ffff */
[----:B------:R-:W-:Y:S05]  /*32160*/  BRA `(.L_x_2068) ;  /* 0xffffff7400647947 */ /* 0x000fea000383ffff */
.L_x_1779:
[----:B--2---:R2:W3:Y:S02]  /*32170*/  SYNCS.PHASECHK.TRANS64.TRYWAIT P1, [R0+URZ+0x28460], R2 ;  /* 0x02846002000075a7 */ /* 0x0044e4000802017f */
[----:B---3--:R-:W-:Y:S05]  /*32180*/  @!P1 NANOSLEEP.SYNCS 0x989680 ;  /* 0x009896800000995d */ /* 0x008fea0003900000 */
[----:B------:R-:W3:Y:S02]  /*32190*/  @!P1 SYNCS.PHASECHK.TRANS64 P1, [R0+URZ+0x28460], R2 ;  /* 0x02846002000095a7 */ /* 0x000ee4000802007f */
[----:B---3--:R-:W-:Y:S05]  /*321a0*/  @!P1 BRA `(.L_x_1779) ;  /* 0xfffffffc00f09947 */ /* 0x008fea000383ffff */
[----:B------:R-:W-:Y:S05]  /*321b0*/  BRA `(.L_x_2069) ;  /* 0xffffff74006c7947 */ /* 0x000fea000383ffff */
.L_x_1783:
[----:B------:R-:W2:Y:S01]  /*321c0*/  LDL R2, [R1+0x10] ;  /* 0x0000100001027983 */ /* 0x000ea20000100800 */
[----:B------:R-:W-:Y:S01]  /*321d0*/  BSSY B0, `(.L_x_2070) ;  /* 0x0000008000007945 */ /* 0x000fe20003800000 */
[----:B------:R-:W-:Y:S02]  /*321e0*/  IMAD.MOV.U32 R12, RZ, RZ, RZ ;  /* 0x000000ffff0c7224 */ /* 0x000fe400078e00ff */
[----:B------:R-:W-:Y:S02]  /*321f0*/  IMAD.MOV.U32 R11, RZ, RZ, 0x1f ;  /* 0x0000001fff0b7424 */ /* 0x000fe400078e00ff */
[----:B0-----:R-:W-:Y:S02]  /*32200*/  IMAD.MOV.U32 R15, RZ, RZ, -0x1 ;  /* 0xffffffffff0f7424 */ /* 0x001fe400078e00ff */
[----:B--2---:R-:W-:-:S07]  /*32210*/  IMAD.MOV.U32 R13, RZ, RZ, R2 ;  /* 0x000000ffff0d7224 */ /* 0x004fce00078e0002 */
[----:B------:R-:W-:Y:S05]  /*32220*/  WARPSYNC.COLLECTIVE R15, `(.L_x_2071) ;  /* 0x000000000f087348 */ /* 0x000fea0003c00000 */
[----:B------:R0:W1:Y:S02]  /*32230*/  SHFL.IDX P6, R14, R13, R12, R11 ;  /* 0x0000000c0d0e7389 */ /* 0x00006400000c000b */
[----:B01----:R-:W-:Y:S01]  /*32240*/  ENDCOLLECTIVE ;  /* 0x000000000000791b */ /* 0x003fe20003800000 */
.L_x_2071:
[----:B------:R-:W-:Y:S05]  /*32250*/  BSYNC B0 ;  /* 0x0000000000007941 */ /* 0x000fea0003800000 */
.L_x_2070:
[----:B------:R0:W5:Y:S01]  /*32260*/  LDL R0, [R1+0x1c] ;  /* 0x00001c0001007983 */ /* 0x0001620000100800 */
[----:B------:R-:W-:Y:S02]  /*32270*/  IMAD.MOV.U32 R13, RZ, RZ, R2 ;  /* 0x000000ffff0d7224 */ /* 0x000fe400078e0002 */
[----:B------:R-:W-:Y:S02]  /*32280*/  IMAD.MOV.U32 R12, RZ, RZ, 0x1 ;  /* 0x00000001ff0c7424 */ /* 0x000fe400078e00ff */
[----:B------:R-:W-:Y:S02]  /*32290*/  IMAD.MOV.U32 R11, RZ, RZ, 0x1f ;  /* 0x0000001fff0b7424 */ /* 0x000fe400078e00ff */
[----:B------:R-:W-:Y:S02]  /*322a0*/  IMAD.MOV.U32 R15, RZ, RZ, -0x1 ;  /* 0xffffffffff0f7424 */ /* 0x000fe400078e00ff */
[----:B0-----:R-:W-:-:S07]  /*322b0*/  IMAD.MOV.U32 R5, RZ, RZ, R14 ;  /* 0x000000ffff057224 */ /* 0x001fce00078e000e */
[----:B-----5:R-:W-:Y:S05]  /*322c0*/  WARPSYNC.COLLECTIVE R15, `(.L_x_2072) ;  /* 0x000000000f087348 */ /* 0x020fea0003c00000 */
[----:B------:R0:W1:Y:S02]  /*322d0*/  SHFL.IDX P6, R14, R13, R12, R11 ;  /* 0x0000000c0d0e7389 */ /* 0x00006400000c000b */
[----:B01---5:R-:W-:Y:S01]  /*322e0*/  ENDCOLLECTIVE ;  /* 0x000000000000791b */ /* 0x023fe20003800000 */
.L_x_2072:
[----:B------:R-:W-:Y:S01]  /*322f0*/  ULDC UR4, c[0x0][0xc3c] ;  /* 0x00030f0000047ab9 */ /* 0x000fe20000000800 */
[----:B------:R-:W-:Y:S02]  /*32300*/  IMAD.IADD R4, R0, 0x1, R16 ;  /* 0x0000000100047824 */ /* 0x000fe400078e0210 */
        /* <DEDUP_REMOVED lines=9> */
[----:B------:R-:W-:Y:S01]  /*323a0*/  IMAD.MOV.U32 R4, RZ, RZ, RZ ;  /* 0x000000ffff047224 */ /* 0x000fe200078e00ff */
[C---:B------:R-:W-:Y:S01]  /*323b0*/  ISETP.GE.U32.AND P2, PT, R16.reuse, 0x2, PT ;  /* 0x000000021000780c */ /* 0x040fe20003f46070 */
[----:B------:R-:W-:Y:S01]  /*323c0*/  IMAD.MOV.U32 R6, RZ, RZ, RZ ;  /* 0x000000ffff067224 */ /* 0x000fe200078e00ff */
[C---:B------:R-:W-:Y:S01]  /*323d0*/  ISETP.GE.U32.AND P3, PT, R16.reuse, 0x4, PT ;  /* 0x000000041000780c */ /* 0x040fe20003f66070 */
[----:B------:R-:W-:Y:S01]  /*323e0*/  IMAD.MOV.U32 R9, RZ, RZ, RZ ;  /* 0x000000ffff097224 */ /* 0x000fe200078e00ff */
[C---:B------:R-:W-:Y:S02]  /*323f0*/  ISETP.GE.U32.AND P4, PT, R16.reuse, 0x8, PT ;  /* 0x000000081000780c */ /* 0x040fe40003f86070 */
[C---:B------:R-:W-:Y:S01]  /*32400*/  ISETP.GE.U32.AND P5, PT, R16.reuse, 0x10, PT ;  /* 0x000000101000780c */ /* 0x040fe20003fa6070 */
[----:B--2---:R-:W-:Y:S02]  /*32410*/  @!P1 IMAD.MOV.U32 R4, RZ, RZ, R0 ;  /* 0x000000ffff049224 */ /* 0x004fe400078e0000 */
[----:B---3--:R-:W-:Y:S01]  /*32420*/  @!P1 IMAD.MOV.U32 R6, RZ, RZ, R2 ;  /* 0x000000ffff069224 */ /* 0x008fe200078e0002 */
[----:B------:R-:W-:-:S03]  /*32430*/  ISETP.NE.AND P1, PT, R16, RZ, PT ;  /* 0x000000ff1000720c */ /* 0x000fc60003f25270 */
[----:B------:R-:W-:-:S04]  /*32440*/  IMAD R0, R6, R4, RZ ;  /* 0x0000000406007224 */ /* 0x000fc800078e02ff */
[----:B------:R-:W-:-:S07]  /*32450*/  IMAD.MOV.U32 R13, RZ, RZ, R0 ;  /* 0x000000ffff0d7224 */ /* 0x000fce00078e0000 */
[----:B------:R-:W-:Y:S05]  /*32460*/  WARPSYNC.COLLECTIVE R15, `(.L_x_2073) ;  /* 0x000000000f087348 */ /* 0x000fea0003c00000 */
[----:B------:R0:W1:Y:S02]  /*32470*/  SHFL.UP P6, R14, R13, R12, R11 ;  /* 0x0400000c0d0e7389 */ /* 0x00006400000c000b */
[----:B01----:R-:W-:Y:S01]  /*32480*/  ENDCOLLECTIVE ;  /* 0x000000000000791b */ /* 0x003fe20003800000 */
.L_x_2073:
        /* <DEDUP_REMOVED lines=8> */
.L_x_2074:
        /* <DEDUP_REMOVED lines=8> */
.L_x_2075:
        /* <DEDUP_REMOVED lines=8> */
.L_x_2076:
        /* <DEDUP_REMOVED lines=8> */
.L_x_2077:
[----:B------:R-:W-:Y:S02]  /*32690*/  IMAD.MOV.U32 R12, RZ, RZ, 0x1f ;  /* 0x0000001fff0c7424 */ /* 0x000fe400078e00ff */
[----:B------:R-:W-:Y:S02]  /*326a0*/  IMAD.MOV.U32 R11, RZ, RZ, 0x1f ;  /* 0x0000001fff0b7424 */ /* 0x000fe400078e00ff */
[----:B------:R-:W-:-:S05]  /*326b0*/  IMAD.MOV.U32 R2, RZ, RZ, R14 ;  /* 0x000000ffff027224 */ /* 0x000fca00078e000e */
[----:B------:R-:W-:-:S05]  /*326c0*/  SEL R2, R2, RZ, P5 ;  /* 0x000000ff02027207 */ /* 0x000fca0002800000 */
[----:B------:R-:W-:-:S04]  /*326d0*/  IMAD.IADD R3, R0, 0x1, R2 ;  /* 0x0000000100037824 */ /* 0x000fc800078e0202 */
[----:B------:R-:W-:-:S07]  /*326e0*/  IMAD.MOV.U32 R13, RZ, RZ, R3 ;  /* 0x000000ffff0d7224 */ /* 0x000fce00078e0003 */
[----:B------:R-:W-:Y:S05]  /*326f0*/  WARPSYNC.COLLECTIVE R15, `(.L_x_2078) ;  /* 0x000000000f087348 */ /* 0x000fea0003c00000 */
[----:B------:R0:W1:Y:S02]  /*32700*/  SHFL.IDX P6, R14, R13, R12, R11 ;  /* 0x0000000c0d0e7389 */ /* 0x00006400000c000b */
[----:B01----:R-:W-:Y:S01]  /*32710*/  ENDCOLLECTIVE ;  /* 0x000000000000791b */ /* 0x003fe20003800000 */
.L_x_2078:
[----:B------:R-:W-:Y:S01]  /*32720*/  IMAD.MOV.U32 R8, RZ, RZ, R14 ;  /* 0x000000ffff087224 */ /* 0x000fe200078e000e */
[----:B------:R-:W-:Y:S06]  /*32730*/  BRA `(.L_x_2079) ;  /* 0xffffff78009c7947 */ /* 0x000fec000383ffff */
.L_x_1786:
[----:B------:R-:W-:Y:S01]  /*32740*/  BSSY B0, `(.L_x_2080) ;  /* 0x0000008000007945 */ /* 0x000fe20003800000 */
[----:B------:R-:W-:Y:S02]  /*32750*/  IMAD.MOV.U32 R13, RZ, RZ, R2 ;  /* 0x000000ffff0d7224 */ /* 0x000fe400078e0002 */
[----:B------:R-:W-:Y:S02]  /*32760*/  IMAD.MOV.U32 R12, RZ, RZ, 0x1 ;  /* 0x00000001ff0c7424 */ /* 0x000fe400078e00ff */
[----:B------:R-:W-:Y:S02]  /*32770*/  IMAD.MOV.U32 R11, RZ, RZ, RZ ;  /* 0x000000ffff0b7224 */ /* 0x000fe400078e00ff */
[----:B0-----:R-:W-:-:S07]  /*32780*/  IMAD.MOV.U32 R15, RZ, RZ, -0x1 ;  /* 0xffffffffff0f7424 */ /* 0x001fce00078e00ff */
[----:B------:R-:W-:Y:S05]  /*32790*/  WARPSYNC.COLLECTIVE R15, `(.L_x_2081) ;  /* 0x000000000f087348 */ /* 0x000fea0003c00000 */
[----:B------:R0:W1:Y:S02]  /*327a0*/  SHFL.UP P6, R14, R13, R12, R11 ;  /* 0x0400000c0d0e7389 */ /* 0x00006400000c000b */
[----:B01----:R-:W-:Y:S01]  /*327b0*/  ENDCOLLECTIVE ;  /* 0x000000000000791b */ /* 0x003fe20003800000 */
.L_x_2081:
[----:B------:R-:W-:Y:S05]  /*327c0*/  BSYNC B0 ;  /* 0x0000000000007941 */ /* 0x000fea0003800000 */
.L_x_2080:
[----:B------:R-:W-:Y:S02]  /*327d0*/  IMAD.MOV.U32 R3, RZ, RZ, R14 ;  /* 0x000000ffff037224 */ /* 0x000fe400078e000e */
[----:B------:R-:W-:Y:S02]  /*327e0*/  IMAD.MOV.U32 R12, RZ, RZ, 0x2 ;  /* 0x00000002ff0c7424 */ /* 0x000fe400078e00ff */
[----:B------:R-:W-:Y:S01]  /*327f0*/  IMAD.MOV.U32 R11, RZ, RZ, RZ ;  /* 0x000000ffff0b7224 */ /* 0x000fe200078e00ff */
[----:B------:R-:W-:Y:S01]  /*32800*/  SEL R3, R3, RZ, P1 ;  /* 0x000000ff03037207 */ /* 0x000fe20000800000 */
[----:B------:R-:W-:-:S04]  /*32810*/  IMAD.MOV.U32 R15, RZ, RZ, -0x1 ;  /* 0xffffffffff0f7424 */ /* 0x000fc800078e00ff */
[----:B------:R-:W-:-:S04]  /*32820*/  IMAD.IADD R2, R2, 0x1, R3 ;  /* 0x0000000102027824 */ /* 0x000fc800078e0203 */
[----:B------:R-:W-:-:S07]  /*32830*/  IMAD.MOV.U32 R13, RZ, RZ, R2 ;  /* 0x000000ffff0d7224 */ /* 0x000fce00078e0002 */
[----:B------:R-:W-:Y:S05]  /*32840*/  WARPSYNC.COLLECTIVE R15, `(.L_x_2082) ;  /* 0x000000000f087348 */ /* 0x000fea0003c00000 */
[----:B------:R0:W1:Y:S02]  /*32850*/  SHFL.UP P6, R14, R13, R12, R11 ;  /* 0x0400000c0d0e7389 */ /* 0x00006400000c000b */
[----:B01----:R-:W-:Y:S01]  /*32860*/  ENDCOLLECTIVE ;  /* 0x000000000000791b */ /* 0x003fe20003800000 */
.L_x_2082:
        /* <DEDUP_REMOVED lines=8> */
.L_x_2083:
        /* <DEDUP_REMOVED lines=8> */
.L_x_2084:
        /* <DEDUP_REMOVED lines=8> */
.L_x_2085:
        /* <DEDUP_REMOVED lines=9> */
.L_x_2086:
[----:B------:R-:W-:Y:S01]  /*32a80*/  IMAD.MOV.U32 R8, RZ, RZ, R14 ;  /* 0x000000ffff087224 */ /* 0x000fe200078e000e */
[----:B------:R-:W-:Y:S06]  /*32a90*/  BRA `(.L_x_2087) ;  /* 0xffffff7800747947 */ /* 0x000fec000383ffff */
.L_x_1788:
[----:B------:R-:W-:Y:S01]  /*32aa0*/  BSSY B0, `(.L_x_2088) ;  /* 0x0000006000007945 */ /* 0x000fe20003800000 */
[----:B------:R-:W-:Y:S01]  /*32ab0*/  PLOP3.LUT P6, PT, P6, PT, PT, 0x8, 0x0 ;  /* 0x000000000000781c */ /* 0x000fe200037ce170 */
[----:B0-----:R-:W-:-:S12]  /*32ac0*/  IMAD.MOV.U32 R15, RZ, RZ, -0x1 ;  /* 0xffffffffff0f7424 */ /* 0x001fd800078e00ff */
[----:B-1----:R-:W-:Y:S05]  /*32ad0*/  WARPSYNC.COLLECTIVE R15, `(.L_x_2089) ;  /* 0x000000000f087348 */ /* 0x002fea0003c00000 */
[----:B------:R-:W-:Y:S01]  /*32ae0*/  VOTE.ANY R14, PT, P6 ;  /* 0x00000000000e7806 */ /* 0x000fe200030e0100 */
[----:B-1----:R-:W-:Y:S06]  /*32af0*/  ENDCOLLECTIVE ;  /* 0x000000000000791b */ /* 0x002fec0003800000 */
.L_x_2089:
[----:B------:R-:W-:Y:S05]  /*32b00*/  BSYNC B0 ;  /* 0x0000000000007941 */ /* 0x000fea0003800000 */
.L_x_2088:
[----:B------:R0:W5:Y:S01]  /*32b10*/  LDL.LU R16, [R1+0x1c] ;  /* 0x00001c0001107983 */ /* 0x0001620000300800 */
[----:B------:R-:W-:Y:S02]  /*32b20*/  IMAD.MOV.U32 R3, RZ, RZ, R14 ;  /* 0x000000ffff037224 */ /* 0x000fe400078e000e */
[----:B------:R-:W-:Y:S02]  /*32b30*/  IMAD.MOV.U32 R13, RZ, RZ, R4 ;  /* 0x000000ffff0d7224 */ /* 0x000fe400078e0004 */
[----:B------:R-:W1:Y:S01]  /*32b40*/  POPC R0, R3 ;  /* 0x0000000300007309 */ /* 0x000e620000000000 */
[----:B------:R-:W-:Y:S02]  /*32b50*/  IMAD.MOV.U32 R11, RZ, RZ, 0x1f ;  /* 0x0000001fff0b7424 */ /* 0x000fe400078e00ff */
[----:B------:R-:W-:Y:S02]  /*32b60*/  IMAD.MOV.U32 R15, RZ, RZ, -0x1 ;  /* 0xffffffffff0f7424 */ /* 0x000fe400078e00ff */
[----:B01----:R-:W-:-:S07]  /*32b70*/  IMAD.MOV.U32 R12, RZ, RZ, R0 ;  /* 0x000000ffff0c7224 */ /* 0x003fce00078e0000 */
[----:B-----5:R-:W-:Y:S05]  /*32b80*/  WARPSYNC.COLLECTIVE R15, `(.L_x_2090) ;  /* 0x000000000f087348 */ /* 0x020fea0003c00000 */
[----:B------:R0:W1:Y:S02]  /*32b90*/  SHFL.IDX P6, R14, R13, R12, R11 ;  /* 0x0000000c0d0e7389 */ /* 0x00006400000c000b */
[----:B01---5:R-:W-:Y:S01]  /*32ba0*/  ENDCOLLECTIVE ;  /* 0x000000000000791b */ /* 0x023fe20003800000 */
.L_x_2090:
[----:B------:R-:W-:Y:S02]  /*32bb0*/  IMAD.MOV.U32 R13, RZ, RZ, R6 ;  /* 0x000000ffff0d7224 */ /* 0x000fe400078e0006 */
[----:B------:R-:W-:-:S07]  /*32bc0*/  IMAD.MOV.U32 R4, RZ, RZ, R14 ;  /* 0x000000ffff047224 */ /* 0x000fce00078e000e */
[----:B------:R-:W-:Y:S05]  /*32bd0*/  WARPSYNC.COLLECTIVE R15, `(.L_x_2091) ;  /* 0x000000000f087348 */ /* 0x000fea0003c00000 */
[----:B------:R0:W1:Y:S02]  /*32be0*/  SHFL.IDX P6, R14, R13, R12, R11 ;  /* 0x0000000c0d0e7389 */ /* 0x00006400000c000b */
[----:B01----:R-:W-:Y:S01]  /*32bf0*/  ENDCOLLECTIVE ;  /* 0x000000000000791b */ /* 0x003fe20003800000 */
.L_x_2091:
[----:B------:R-:W-:Y:S02]  /*32c00*/  IMAD.MOV.U32 R6, RZ, RZ, R14 ;  /* 0x000000ffff067224 */ /* 0x000fe400078e000e */
[----:B------:R-:W-:-:S05]  /*32c10*/  IMAD.IADD R8, R0, 0x1, R16 ;  /* 0x0000000100087824 */ /* 0x000fca00078e0210 */
[----:B------:R0:W-:Y:S01]  /*32c20*/  STL [R1+0x1c], R8 ;  /* 0x00001c0801007387 */ /* 0x0001e20000100800 */
[----:B------:R-:W-:Y:S05]  /*32c30*/  BRA `(.L_x_2092) ;  /* 0xffffff7800587947 */ /* 0x000fea000383ffff */
.L_x_1790:
[----:B------:R-:W-:Y:S01]  /*32c40*/  BSSY B0, `(.L_x_2093) ;  /* 0x0000008000007945 */ /* 0x000fe20003800000 */
[----:B------:R-:W-:Y:S02]  /*32c50*/  IMAD.MOV.U32 R13, RZ, RZ, R7 ;  /* 0x000000ffff0d7224 */ /* 0x000fe400078e0007 */
[----:B------:R-:W-:Y:S02]  /*32c60*/  IMAD.MOV.U32 R12, RZ, RZ, R0 ;  /* 0x000000ffff0c7224 */ /* 0x000fe400078e0000 */
[----:B------:R-:W-:Y:S02]  /*32c70*/  IMAD.MOV.U32 R11, RZ, RZ, 0x1f ;  /* 0x0000001fff0b7424 */ /* 0x000fe400078e00ff */
[----:B0-----:R-:W-:-:S07]  /*32c80*/  IMAD.MOV.U32 R15, RZ, RZ, -0x1 ;  /* 0xffffffffff0f7424 */ /* 0x001fce00078e00ff */
[----:B------:R-:W-:Y:S05]  /*32c90*/  WARPSYNC.COLLECTIVE R15, `(.L_x_2094) ;  /* 0x000000000f087348 */ /* 0x000fea0003c00000 */
[----:B------:R0:W1:Y:S02]  /*32ca0*/  SHFL.IDX P6, R14, R13, R12, R11 ;  /* 0x0000000c0d0e7389 */ /* 0x00006400000c000b */
[----:B01----:R-:W-:Y:S01]  /*32cb0*/  ENDCOLLECTIVE ;  /* 0x000000000000791b */ /* 0x003fe20003800000 */
.L_x_2094:
[----:B------:R-:W-:Y:S05]  /*32cc0*/  BSYNC B0 ;  /* 0x0000000000007941 */ /* 0x000fea0003800000 */
.L_x_2093:
[----:B------:R-:W-:Y:S01]  /*32cd0*/  IMAD.MOV.U32 R0, RZ, RZ, R14 ;  /* 0x000000ffff007224 */ /* 0x000fe200078e000e */
[----:B------:R-:W-:Y:S06]  /*32ce0*/  BRA `(.L_x_2095) ;  /* 0xffffff7800447947 */ /* 0x000fec000383ffff */
.L_x_1796:
[----:B0-----:R0:W1:Y:S02]  /*32cf0*/  SYNCS.PHASECHK.TRANS64.TRYWAIT P0, [R0+URZ+0x28420], R3 ;  /* 0x02842003000075a7 */ /* 0x001064000800017f */
[----:B-1----:R-:W-:Y:S05]  /*32d00*/  @!P0 NANOSLEEP.SYNCS 0x989680 ;  /* 0x009896800000895d */ /* 0x002fea0003900000 */
[----:B------:R-:W1:Y:S02]  /*32d10*/  @!P0 SYNCS.PHASECHK.TRANS64 P0, [R0+URZ+0x28420], R3 ;  /* 0x02842003000085a7 */ /* 0x000e64000800007f */
[----:B-1----:R-:W-:Y:S05]  /*32d20*/  @!P0 BRA `(.L_x_1796) ;  /* 0xfffffffc00f08947 */ /* 0x002fea000383ffff */
[----:B------:R-:W-:Y:S05]  /*32d30*/  BRA `(.L_x_2096) ;  /* 0xffffff8000e87947 */ /* 0x000fea000383ffff */
.L_x_1797:
        /* <DEDUP_REMOVED lines=11> */
.L_x_2098:
[----:B------:R-:W-:Y:S05]  /*32df0*/  BSYNC B0 ;  /* 0x0000000000007941 */ /* 0x000fea0003800000 */
.L_x_2097:
[----:B------:R-:W-:Y:S05]  /*32e00*/  BRA `(.L_x_2099) ;  /* 0xffffff8000d07947 */ /* 0x000fea000383ffff */
.L_x_1798:
[----:B------:R-:W-:Y:S01]  /*32e10*/  BSSY B0, `(.L_x_2100) ;  /* 0x0000006000007945 */ /* 0x000fe20003800000 */
[----:B------:R-:W-:-:S07]  /*32e20*/  IMAD.MOV.U32 R15, RZ, RZ, -0x1 ;  /* 0xffffffffff0f7424 */ /* 0x000fce00078e00ff */
[----:B01----:R-:W-:Y:S05]  /*32e30*/  WARPSYNC.COLLECTIVE R15, `(.L_x_2101) ;  /* 0x000000000f0c7348 */ /* 0x003fea0003c00000 */
[----:B------:R-:W-:Y:S02]  /*32e40*/  ELECT P6, UR62, PT ;  /* 0x00000000003e782f */ /* 0x000fe400038c0000 */
[----:B------:R-:W-:Y:S01]  /*32e50*/  MOV R14, UR62 ;  /* 0x0000003e000e7c02 */ /* 0x000fe20008000f00 */
[----:B01----:R-:W-:Y:S10]  /*32e60*/  ENDCOLLECTIVE ;  /* 0x000000000000791b */ /* 0x003ff40003800000 */
.L_x_2101:
[----:B------:R-:W-:Y:S05]  /*32e70*/  BSYNC B0 ;  /* 0x0000000000007941 */ /* 0x000fea0003800000 */
.L_x_2100:
[----:B------:R-:W-:Y:S05]  /*32e80*/  BRA `(.L_x_2102) ;  /* 0xffffff8000c47947 */ /* 0x000fea000383ffff */
.L_x_1800:
[----:B0-----:R0:W1:Y:S02]  /*32e90*/  SYNCS.PHASECHK.TRANS64.TRYWAIT P1, [R6+URZ], R5 ;  /* 0x00000005060075a7 */ /* 0x001064000802017f */
[----:B-1----:R-:W-:Y:S05]  /*32ea0*/  @!P1 NANOSLEEP.SYNCS 0x989680 ;  /* 0x009896800000995d */ /* 0x002fea0003900000 */
[----:B------:R-:W1:Y:S02]  /*32eb0*/  @!P1 SYNCS.PHASECHK.TRANS64 P1, [R6+URZ], R5 ;  /* 0x00000005060095a7 */ /* 0x000e64000802007f */
[----:B-1----:R-:W-:Y:S05]  /*32ec0*/  @!P1 BRA `(.L_x_1800) ;  /* 0xfffffffc00f09947 */ /* 0x002fea000383ffff */
[----:B------:R-:W-:Y:S05]  /*32ed0*/  BRA `(.L_x_2103) ;  /* 0xffffff8400007947 */ /* 0x000fea000383ffff */
.L_x_1801:
[----:B-1----:R1:W2:Y:S02]  /*32ee0*/  SYNCS.PHASECHK.TRANS64.TRYWAIT P1, [R7+URZ], R2 ;  /* 0x00000002070075a7 */ /* 0x0022a4000802017f */
[----:B--2---:R-:W-:Y:S05]  /*32ef0*/  @!P1 NANOSLEEP.SYNCS 0x989680 ;  /* 0x009896800000995d */ /* 0x004fea0003900000 */
[----:B------:R-:W2:Y:S02]  /*32f00*/  @!P1 SYNCS.PHASECHK.TRANS64 P1, [R7+URZ], R2 ;  /* 0x00000002070095a7 */ /* 0x000ea4000802007f */
[----:B--2---:R-:W-:Y:S05]  /*32f10*/  @!P1 BRA `(.L_x_1801) ;  /* 0xfffffffc00f09947 */ /* 0x004fea000383ffff */
[----:B------:R-:W-:Y:S05]  /*32f20*/  BRA `(.L_x_2104) ;  /* 0xffffff8000f47947 */ /* 0x000fea000383ffff */
.L_x_1803:
[----:B--2---:R2:W3:Y:S02]  /*32f30*/  SYNCS.PHASECHK.TRANS64.TRYWAIT P1, [R4+URZ+0x28460], R5 ;  /* 0x02846005040075a7 */ /* 0x0044e4000802017f */
[----:B---3--:R-:W-:Y:S05]  /*32f40*/  @!P1 NANOSLEEP.SYNCS 0x989680 ;  /* 0x009896800000995d */ /* 0x008fea0003900000 */
[----:B------:R-:W3:Y:S02]  /*32f50*/  @!P1 SYNCS.PHASECHK.TRANS64 P1, [R4+URZ+0x28460], R5 ;  /* 0x02846005040095a7 */ /* 0x000ee4000802007f */
[----:B---3--:R-:W-:Y:S05]  /*32f60*/  @!P1 BRA `(.L_x_1803) ;  /* 0xfffffffc00f09947 */ /* 0x008fea000383ffff */
[----:B------:R-:W-:Y:S05]  /*32f70*/  BRA `(.L_x_2105) ;  /* 0xffffff8000f87947 */ /* 0x000fea000383ffff */
.L_x_1805:
[----:B---3--:R3:W4:Y:S02]  /*32f80*/  SYNCS.PHASECHK.TRANS64.TRYWAIT P1, [R3+URZ+0x28460], R2 ;  /* 0x02846002030075a7 */ /* 0x008724000802017f */
[----:B----4-:R-:W-:Y:S05]  /*32f90*/  @!P1 NANOSLEEP.SYNCS 0x989680 ;  /* 0x009896800000995d */ /* 0x010fea0003900000 */
[----:B------:R-:W4:Y:S02]  /*32fa0*/  @!P1 SYNCS.PHASECHK.TRANS64 P1, [R3+URZ+0x28460], R2 ;  /* 0x02846002030095a7 */ /* 0x000f24000802007f */
[----:B----4-:R-:W-:Y:S05]  /*32fb0*/  @!P1 BRA `(.L_x_1805) ;  /* 0xfffffffc00f09947 */ /* 0x010fea000383ffff */
[----:B------:R-:W-:Y:S05]  /*32fc0*/  BRA `(.L_x_2106) ;  /* 0xffffff8000f87947 */ /* 0x000fea000383ffff */
.L_x_1807:
[----:B----4-:R4:W0:Y:S02]  /*32fd0*/  SYNCS.PHASECHK.TRANS64.TRYWAIT P0, [R4+URZ+0x28480], R5 ;  /* 0x02848005040075a7 */ /* 0x010824000800017f */
[----:B0-----:R-:W-:Y:S05]  /*32fe0*/  @!P0 NANOSLEEP.SYNCS 0x989680 ;  /* 0x009896800000895d */ /* 0x001fea0003900000 */
[----:B------:R-:W0:Y:S02]  /*32ff0*/  @!P0 SYNCS.PHASECHK.TRANS64 P0, [R4+URZ+0x28480], R5 ;  /* 0x02848005040085a7 */ /* 0x000e24000800007f */
[----:B0-----:R-:W-:Y:S05]  /*33000*/  @!P0 BRA `(.L_x_1807) ;  /* 0xfffffffc00f08947 */ /* 0x001fea000383ffff */
[----:B------:R-:W-:Y:S05]  /*33010*/  BRA `(.L_x_1808) ;  /* 0xffffff8000f47947 */ /* 0x000fea000383ffff */
.L_x_2107:
        /* <DEDUP_REMOVED lines=14> */
.L_x_13262:


//--------------------- .text._ZN7cutlass13device_kernelIN5flash11enable_sm90INS1_16FlashAttnFwdSm90INS1_25CollectiveMainloopFwdSm90ILi2EN4cute5tupleIJNS5_1CILi1EEES8_S8_EEENS6_IJNS7_ILi128EEESA_NS7_ILi256EEEEEELi256ENS_12float_e4m3_tEfNS_4arch4Sm90ELb1ELb0ELb0ELb0ELb0ELb0ELb0ELb1ELb1ELb1ELb1ELb0EEENS1_21CollectiveEpilogueFwdINS6_IJSA_SB_SA_EEES9_NS_10bfloat16_tESF_Li256ELb0ELb1ELb1ELb1EEENS1_19SingleTileSchedulerILb0ELb1ELb1ELi128EEEEEEEEEvNT_6ParamsE --------------------------
	.section	.text._ZN7cutlass13device_kernelIN5flash11enable_sm90INS1_16FlashAttnFwdSm90INS1_25CollectiveMainloopFwdSm90ILi2EN4cute5tupleIJNS5_1CILi1EEES8_S8_EEENS6_IJNS7_ILi128EEESA_NS7_ILi256EEEEEELi256ENS_12float_e4m3_tEfNS_4arch4Sm90ELb1ELb0ELb0ELb0ELb0ELb0ELb0ELb1ELb1ELb1ELb1ELb0EEENS1_21CollectiveEpilogueFwdINS6_IJSA_SB_SA_EEES9_NS_10bfloat16_tESF_Li256ELb0ELb1ELb1ELb1EEENS1_19SingleTileSchedulerILb0ELb1ELb1ELi128EEEEEEEEEvNT_6ParamsE,"ax",@progbits
	.align	128
.text._ZN7cutlass13device_kernelIN5flash11enable_sm90INS1_16FlashAttnFwdSm90INS1_25CollectiveMainloopFwdSm90ILi2EN4cute5tupleIJNS5_1CILi1EEES8_S8_EEENS6_IJNS7_ILi128EEESA_NS7_ILi256EEEEEELi256ENS_12float_e4m3_tEfNS_4arch4Sm90ELb1ELb0ELb0ELb0ELb0ELb0ELb0ELb1ELb1ELb1ELb1ELb0EEENS1_21CollectiveEpilogueFwdINS6_IJSA_SB_SA_EEES9_NS_10bfloat16_tESF_Li256ELb0ELb1ELb1ELb1EEENS1_19SingleTileSchedulerILb0ELb1ELb1ELi128EEEEEEEEEvNT_6ParamsE:
        .type           _ZN7cutlass13device_kernelIN5flash11enable_sm90INS1_16FlashAttnFwdSm90INS1_25CollectiveMainloopFwdSm90ILi2EN4cute5tupleIJNS5_1CILi1EEES8_S8_EEENS6_IJNS7_ILi128EEESA_NS7_ILi256EEEEEELi256ENS_12float_e4m3_tEfNS_4arch4Sm90ELb1ELb0ELb0ELb0ELb0ELb0ELb0ELb1ELb1ELb1ELb1ELb0EEENS1_21CollectiveEpilogueFwdINS6_IJSA_SB_SA_EEES9_NS_10bfloat16_tESF_Li256ELb0ELb1ELb1ELb1EEENS1_19SingleTileSchedulerILb0ELb1ELb1ELi128EEEEEEEEEvNT_6ParamsE,@function
        .size           _ZN7cutlass13device_kernelIN5flash11enable_sm90INS1_16FlashAttnFwdSm90INS1_25CollectiveMainloopFwdSm90ILi2EN4cute5tupleIJNS5_1CILi1EEES8_S8_EEENS6_IJNS7_ILi128EEESA_NS7_ILi256EEEEEELi256ENS_12float_e4m3_tEfNS_4arch4Sm90ELb1ELb0ELb0ELb0ELb0ELb0ELb0ELb1ELb1ELb1ELb1ELb0EEENS1_21CollectiveEpilogueFwdINS6_IJSA_SB_SA_EEES9_NS_10bfloat16_tESF_Li256ELb0ELb1ELb1ELb1EEENS1_19SingleTileSchedulerILb0ELb1ELb1ELi128EEEEEEEEEvNT_6ParamsE,(.L_x_13263 - _ZN7cutlass13device_kernelIN5flash11enable_sm90INS1_16FlashAttnFwdSm90INS1_25CollectiveMainloopFwdSm90ILi2EN4cute5tupleIJNS5_1CILi1EEES8_S8_EEENS6_IJNS7_ILi128EEESA_NS7_ILi256EEEEEELi256ENS_12float_e4m3_tEfNS_4arch4Sm90ELb1ELb0ELb0ELb0ELb0ELb0ELb0ELb1ELb1ELb1ELb1ELb0EEENS1_21CollectiveEpilogueFwdINS6_IJSA_SB_SA_EEES9_NS_10bfloat16_tESF_Li256ELb0ELb1ELb1ELb1EEENS1_19SingleTileSchedulerILb0ELb1ELb1ELi128EEEEEEEEEvNT_6ParamsE)
        .other          _ZN7cutlass13device_kernelIN5flash11enable_sm90INS1_16FlashAttnFwdSm90INS1_25CollectiveMainloopFwdSm90ILi2EN4cute5tupleIJNS5_1CILi1EEES8_S8_EEENS6_IJNS7_ILi128EEESA_NS7_ILi256EEEEEELi256ENS_12float_e4m3_tEfNS_4arch4Sm90ELb1ELb0ELb0ELb0ELb0ELb0ELb0ELb1ELb1ELb1ELb1ELb0EEENS1_21CollectiveEpilogueFwdINS6_IJSA_SB_SA_EEES9_NS_10bfloat16_tESF_Li256ELb0ELb1ELb1ELb1EEENS1_19SingleTileSchedulerILb0ELb1ELb1ELi128EEEEEEEEEvNT_6ParamsE,@"STO_CUDA_ENTRY STV_DEFAULT"
_ZN7cutlass13device_kernelIN5flash11enable_sm90INS1_16FlashAttnFwdSm90INS1_25CollectiveMainloopFwdSm90ILi2EN4cute5tupleIJNS5_1CILi1EEES8_S8_EEENS6_IJNS7_ILi128EEESA_NS7_ILi256EEEEEELi256ENS_12float_e4m3_tEfNS_4arch4Sm90ELb1ELb0ELb0ELb0ELb0ELb0ELb0ELb1ELb1ELb1ELb1ELb0EEENS1_21CollectiveEpilogueFwdINS6_IJSA_SB_SA_EEES9_NS_10bfloat16_tESF_Li256ELb0ELb1ELb1ELb1EEENS1_19SingleTileSchedulerILb0ELb1ELb1ELi128EEEEEEEEEvNT_6ParamsE:
        /* <DEDUP_REMOVED lines=17> */
.L_x_2109:
[----:B------:R-:W-:Y:S05]  /*0110*/  BSYNC B0 ;  /* 0x0000000000007941 */ /* 0x000fea0003800000 */
.L_x_2108:
        /* <DEDUP_REMOVED lines=40> */
.L_x_2110:
        /* <DEDUP_REMOVED lines=22> */
.L_x_2111:
        /* <DEDUP_REMOVED lines=18> */
.L_x_2112:
        /* <DEDUP_REMOVED lines=22> */
.L_x_2113:
        /* <DEDUP_REMOVED lines=22> */
.L_x_2114:
        /* <DEDUP_REMOVED lines=9> */
.L_x_2117:
        /* <DEDUP_REMOVED lines=42> */
[----:B------:R-:W-:Y:S02]  /*0c10*/  @P1 IMAD.WIDE.U32 R4, R10, UR39, RZ ;  /* 0x000000270a041c25 */ /* 0x000fe4000f8e00ff */
[----:B------:R-:W0:Y:S02]  /*0c20*/  LDC R10, c[0x0][0x288] ;  /* 0x0000a200ff0a7b82 */ /* 0x000e240000000800 */
[----:B---3--:R-:W-:-:S02]  /*0c30*/  @P0 IMAD R0, R7, R14, RZ ;  /* 0x0000000e07000224 */ /* 0x008fc400078e02ff */
        /* <DEDUP_REMOVED lines=8> */
[----:B------:R-:W-:Y:S01]  /*0cc0*/  @P1 LEA R8, P3, R6, R20, 0x2 ;  /* 0x0000001406081211 */ /* 0x000fe200078610ff */
[----:B------:R-:W-:Y:S01]  /*0cd0*/  @P1 IMAD.IADD R0, R7, 0x1, R11 ;  /* 0x0000000107001824 */ /* 0x000fe200078e020b */
[----:B------:R-:W1:Y:S01]  /*0ce0*/  S2R R22, SR_CTAID.X ;  /* 0x0000000000167919 */ /* 0x000e620000002500 */
[----:B------:R-:W-:Y:S01]  /*0cf0*/  IMAD.MOV.U32 R7, RZ, RZ, 0x3f800000 ;  /* 0x3f800000ff077424 */ /* 0x000fe200078e00ff */
[----:B------:R-:W-:Y:S02]  /*0d00*/  @P0 LEA.HI.X R5, R2, R13, R3, 0x2, P2 ;  /* 0x0000000d02050211 */ /* 0x000fe400010f1403 */
[----:B------:R-:W3:Y:S01]  /*0d10*/  LDC R2, c[0x0][0x448] ;  /* 0x00011200ff027b82 */ /* 0x000ee20000000800 */
[----:B------:R-:W-:Y:S01]  /*0d20*/  @P1 LEA.HI.X R9, R6, R21, R0, 0x2, P3 ;  /* 0x0000001506091211 */ /* 0x000fe200018f1400 */
[----:B------:R-:W-:Y:S01]  /*0d30*/  IMAD.MOV.U32 R0, RZ, RZ, 0x3f800000 ;  /* 0x3f800000ff007424 */ /* 0x000fe200078e00ff */
[----:B------:R0:W5:Y:S05]  /*0d40*/  @P0 LDG.E R7, desc[UR40][R4.64] ;  /* 0x0000002804070981 */ /* 0x00016a000c1e1900 */
[----:B------:R4:W5:Y:S01]  /*0d50*/  @P1 LDG.E R0, desc[UR40][R8.64] ;  /* 0x0000002808001981 */ /* 0x000962000c1e1900 */
[----:B------:R-:W4:Y:S01]  /*0d60*/  LDC R13, c[0x0][0x2f0] ;  /* 0x0000bc00ff0d7b82 */ /* 0x000f220000000800 */
[----:B------:R-:W-:Y:S01]  /*0d70*/  IMAD.MOV.U32 R23, RZ, RZ, RZ ;  /* 0x000000ffff177224 */ /* 0x000fe200078e00ff */
[----:B0-----:R-:W-:-:S02]  /*0d80*/  IADD3 R5, -R10, 0x80, RZ ;  /* 0x000000800a057810 */ /* 0x001fc40007ffe1ff */
[----:B---3--:R-:W-:-:S04]  /*0d90*/  ISETP.NE.AND P1, PT, R2, 0x1, PT ;  /* 0x000000010200780c */ /* 0x008fc80003f25270 */
[----:B------:R-:W0:Y:S01]  /*0da0*/  LDC.64 R2, c[0x0][0x418] ;  /* 0x00010600ff027b82 */ /* 0x000e220000000a00 */
[----:B-1----:R-:W-:-:S08]  /*0db0*/  IMAD.SHL.U32 R22, R22, 0x80, RZ ;  /* 0x0000008016167824 */ /* 0x002fd000078e00ff */
[----:B------:R-:W1:Y:S08]  /*0dc0*/  @P1 LDC R11, c[0x0][0x44c] ;  /* 0x00011300ff0b1b82 */ /* 0x000e700000000800 */
[----:B------:R-:W3:Y:S01]  /*0dd0*/  @P1 LDC R6, c[0x0][0x450] ;  /* 0x00011400ff061b82 */ /* 0x000ee20000000800 */
[----:B0-----:R-:W-:Y:S01]  /*0de0*/  ISETP.NE.U32.AND P0, PT, R2, RZ, PT ;  /* 0x000000ff0200720c */ /* 0x001fe20003f05070 */
[----:B------:R-:W-:-:S03]  /*0df0*/  @P1 VIADD R2, R22, 0x7f ;  /* 0x0000007f16021836 */ /* 0x000fc60000000000 */
[----:B------:R-:W-:-:S04]  /*0e00*/  ISETP.NE.AND.EX P0, PT, R3, RZ, PT, P0 ;  /* 0x000000ff0300720c */ /* 0x000fc80003f05300 */
[----:B--2---:R-:W-:Y:S01]  /*0e10*/  SEL R16, R16, 0x1, P0 ;  /* 0x0000000110107807 */ /* 0x004fe20000000000 */
[----:B-1----:R-:W-:-:S04]  /*0e20*/  @P1 IMAD.HI.U32 R3, R2, R11, RZ ;  /* 0x0000000b02031227 */ /* 0x002fc800078e00ff */
[----:B------:R-:W-:Y:S02]  /*0e30*/  VIADD R2, R22, 0x7f ;  /* 0x0000007f16027836 */ /* 0x000fe40000000000 */
[CC--:B----4-:R-:W-:Y:S01]  /*0e40*/  IMAD R5, R16.reuse, R13.reuse, R5 ;  /* 0x0000000d10057224 */ /* 0x0d0fe200078e0205 */
[----:B---3--:R-:W-:Y:S01]  /*0e50*/  @P1 SHF.R.U32.HI R2, RZ, R6, R3 ;  /* 0x00000006ff021219 */ /* 0x008fe20000011603 */
[----:B------:R-:W-:-:S04]  /*0e60*/  IMAD R3, R16, R13, 0x7f ;  /* 0x0000007f10037424 */ /* 0x000fc800078e020d */
[----:B------:R-:W-:Y:S01]  /*0e70*/  IMAD.IADD R5, R5, 0x1, R2 ;  /* 0x0000000105057824 */ /* 0x000fe200078e0202 */
[----:B------:R-:W-:-:S04]  /*0e80*/  SHF.R.S32.HI R2, RZ, 0x1f, R3 ;  /* 0x0000001fff027819 */ /* 0x000fc80000011403 */
[----:B------:R-:W-:Y:S02]  /*0e90*/  SHF.R.S32.HI R4, RZ, 0x1f, R5 ;  /* 0x0000001fff047819 */ /* 0x000fe40000011405 */
[----:B------:R-:W-:Y:S02]  /*0ea0*/  LEA.HI R2, R2, R3, RZ, 0x7 ;  /* 0x0000000302027211 */ /* 0x000fe400078f38ff */
[----:B------:R-:W-:Y:S02]  /*0eb0*/  LEA.HI R4, R4, R5, RZ, 0x7 ;  /* 0x0000000504047211 */ /* 0x000fe400078f38ff */
[----:B------:R-:W-:Y:S02]  /*0ec0*/  SHF.R.U32.HI R5, RZ, 0x10, R18 ;  /* 0x00000010ff057819 */ /* 0x000fe40000011612 */
[----:B------:R-:W-:Y:S02]  /*0ed0*/  SHF.R.S32.HI R2, RZ, 0x7, R2 ;  /* 0x00000007ff027819 */ /* 0x000fe40000011402 */
[----:B------:R-:W-:-:S02]  /*0ee0*/  ISETP.NE.AND P0, PT, R5, RZ, PT ;  /* 0x000000ff0500720c */ /* 0x000fc40003f05270 */
[----:B------:R-:W-:Y:S02]  /*0ef0*/  SHF.R.S32.HI R3, RZ, 0x7, R4 ;  /* 0x00000007ff037819 */ /* 0x000fe40000011404 */
[----:B------:R-:W-:Y:S02]  /*0f00*/  LOP3.LUT R18, R18, 0xffff, RZ, 0xc0, !PT ;  /* 0x0000ffff12127812 */ /* 0x000fe400078ec0ff */
[----:B------:R-:W-:-:S04]  /*0f10*/  VIMNMX R8, R2, R3, PT ;  /* 0x0000000302087248 */ /* 0x000fc80003fe0100 */
[----:B------:R-:W-:-:S03]  /*0f20*/  ISETP.GE.AND P1, PT, R8, 0x1, PT ;  /* 0x000000010800780c */ /* 0x000fc60003f26270 */
[----:B------:R-:W0:Y:S10]  /*0f30*/  @!P0 LDC R5, c[0x0][0x9f0] ;  /* 0x00027c00ff058b82 */ /* 0x000e340000000800 */
[----:B------:R-:W-:Y:S05]  /*0f40*/  @!P1 BRA `(.L_x_2119) ;  /* 0x00000000006c9947 */ /* 0x000fea0003800000 */
        /* <DEDUP_REMOVED lines=27> */
.L_x_2119:
[-C--:B------:R-:W-:Y:S02]  /*1100*/  IMAD R18, R18, R23.reuse, RZ ;  /* 0x0000001712127224 */ /* 0x080fe400078e02ff */
[----:B-----5:R-:W-:Y:S01]  /*1110*/  FMUL.FTZ R0, R7, R0 ;  /* 0x0000000007007220 */ /* 0x020fe20000410000 */
[----:B------:R-:W-:Y:S01]  /*1120*/  ULDC UR4, c[0x0][0x988] ;  /* 0x0002620000047ab9 */ /* 0x000fe20000000800 */
[----:B------:R-:W-:Y:S01]  /*1130*/  VIADD R146, R24, 0xffffff80 ;  /* 0xffffff8018927836 */ /* 0x000fe20000000000 */
[----:B------:R-:W-:Y:S01]  /*1140*/  PLOP3.LUT P0, PT, PT, PT, PT, 0x80, 0x0 ;  /* 0x000000000000781c */ /* 0x000fe20003f0f070 */
[----:B------:R-:W-:Y:S01]  /*1150*/  FMUL.FTZ R2, R0, UR4 ;  /* 0x0000000400027c20 */ /* 0x000fe20008410000 */
[----:B------:R-:W-:Y:S02]  /*1160*/  VIADDMNMX R23, R18, R23, R8, PT ;  /* 0x0000001712177246 */ /* 0x000fe40003800108 */
[----:B------:R-:W-:Y:S01]  /*1170*/  CS2R R28, SRZ ;  /* 0x00000000001c7805 */ /* 0x000fe2000001ff00 */
[----:B------:R-:W-:Y:S01]  /*1180*/  IMAD.MOV.U32 R4, RZ, RZ, RZ ;  /* 0x000000ffff047224 */ /* 0x000fe200078e00ff */
[----:B------:R-:W-:-:S02]  /*1190*/  CS2R R24, SRZ ;  /* 0x0000000000187805 */ /* 0x000fc4000001ff00 */
[----:B------:R-:W-:Y:S01]  /*11a0*/  ISETP.GT.AND P1, PT, R23, R18, PT ;  /* 0x000000121700720c */ /* 0x000fe20003f24270 */
        /* <DEDUP_REMOVED lines=61> */
[----:B------:R-:W-:Y:S01]  /*1580*/  CS2R R150, SRZ ;  /* 0x0000000000967805 */ /* 0x000fe2000001ff00 */
[----:B------:R-:W-:Y:S02]  /*1590*/  IMAD.MOV.U32 R8, RZ, RZ, RZ ;  /* 0x000000ffff087224 */ /* 0x000fe400078e00ff */
[----:B------:R-:W-:Y:S01]  /*15a0*/  IMAD.MOV.U32 R147, RZ, RZ, RZ ;  /* 0x000000ffff937224 */ /* 0x000fe200078e00ff */
[----:B------:R-:W-:Y:S06]  /*15b0*/  @!P1 BRA `(.L_x_2120) ;  /* 0x0000008800b09947 */ /* 0x000fec0003800000 */
[----:B------:R-:W-:Y:S01]  /*15c0*/  SHF.R.S32.HI R89, RZ, 0x1f, R146 ;  /* 0x0000001fff597819 */ /* 0x000fe20000011492 */
[----:B------:R-:W1:Y:S01]  /*15d0*/  S2UR UR5, SR_CgaCtaId ;  /* 0x00000000000579c3 */ /* 0x000e620000008800 */
[----:B------:R-:W-:Y:S02]  /*15e0*/  UMOV UR36, 0x400 ;  /* 0x0000040000247882 */ /* 0x000fe40000000000 */
[----:B------:R-:W-:-:S04]  /*15f0*/  LEA.HI R88, R89, R146, RZ, 0x7 ;  /* 0x0000009259587211 */ /* 0x000fc800078f38ff */
[----:B------:R-:W-:-:S05]  /*1600*/  SHF.R.S32.HI R90, RZ, 0x7, R88 ;  /* 0x00000007ff5a7819 */ /* 0x000fca0000011458 */
[----:B------:R-:W2:Y:S01]  /*1610*/  SHFL.IDX PT, R0, R90, RZ, 0x1f ;  /* 0x00001fff5a007589 */ /* 0x000ea200000e0000 */
[----:B-1----:R-:W-:-:S04]  /*1620*/  ULEA UR36, UR5, UR36, 0x18 ;  /* 0x0000002405247291 */ /* 0x002fc8000f8ec03f */
[----:B------:R-:W-:-:S04]  /*1630*/  UIADD3 UR5, UR36, 0x20400, URZ ;  /* 0x0002040024057890 */ /* 0x000fc8000fffe03f */
[----:B------:R-:W-:Y:S01]  /*1640*/  ULOP3.LUT UP0, URZ, UR5, 0x3ff, URZ, 0xc0, !UPT ;  /* 0x000003ff053f7892 */ /* 0x000fe2000f80c03f */
[----:B--2---:R-:W-:-:S05]  /*1650*/  R2UR UR37, R0 ;  /* 0x00000000002572ca */ /* 0x004fca00000e0000 */
        /* <DEDUP_REMOVED lines=12> */
[----:B------:R1:W2:Y:S01]  /*1720*/  LDC.64 R14, c[0x4][R0] ;  /* 0x01000000000e7b82 */ /* 0x0002a20000000a00 */
[----:B0-----:R-:W-:Y:S01]  /*1730*/  IMAD.U32 R5, RZ, RZ, UR5 ;  /* 0x00000005ff057e24 */ /* 0x001fe2000f8e00ff */
[----:B------:R-:W-:Y:S01]  /*1740*/  ULDC.64 UR4, c[0x4][0x1a0] ;  /* 0x0100680000047ab9 */ /* 0x000fe20000000a00 */
[----:B------:R-:W-:Y:S02]  /*1750*/  IMAD.U32 R10, RZ, RZ, UR6 ;  /* 0x00000006ff0a7e24 */ /* 0x000fe4000f8e00ff */
[----:B------:R-:W-:Y:S02]  /*1760*/  IMAD.U32 R6, RZ, RZ, UR4 ;  /* 0x00000004ff067e24 */ /* 0x000fe4000f8e00ff */
[----:B------:R-:W-:-:S02]  /*1770*/  IMAD.U32 R7, RZ, RZ, UR5 ;  /* 0x00000005ff077e24 */ /* 0x000fc4000f8e00ff */
[----:B------:R-:W-:Y:S02]  /*1780*/  IMAD.U32 R11, RZ, RZ, UR7 ;  /* 0x00000007ff0b7e24 */ /* 0x000fe4000f8e00ff */
[----:B------:R-:W-:Y:S02]  /*1790*/  IMAD.MOV.U32 R8, RZ, RZ, 0x70 ;  /* 0x00000070ff087424 */ /* 0x000fe400078e00ff */
[----:B------:R-:W-:Y:S02]  /*17a0*/  IMAD.MOV.U32 R12, RZ, RZ, 0x1 ;  /* 0x00000001ff0c7424 */ /* 0x000fe400078e00ff */
[----:B-1----:R-:W-:-:S07]  /*17b0*/  IMAD.MOV.U32 R13, RZ, RZ, RZ ;  /* 0x000000ffff0d7224 */ /* 0x002fce00078e00ff */
[----:B------:R-:W-:-:S07]  /*17c0*/  LEPC R20, `(.L_x_2121) ;  /* 0x000000001014794e */ /* 0x000fce0000000000 */
[----:B--2---:R-:W-:Y:S05]  /*17d0*/  CALL.ABS.NOINC R14 ;  /* 0x000000000e007343 */ /* 0x004fea0003c00000 */
.L_x_2121:
[----:B------:R-:W2:Y:S01]  /*17e0*/  LDL.LU R20, [R1+0x28] ;  /* 0x0000280001147983 */ /* 0x000ea20000300800 */
[----:B------:R-:W-:-:S04]  /*17f0*/  SHF.L.U32 R3, RZ, 0x1f, RZ ;  /* 0x0000001fff037819 */ /* 0x000fc800000006ff */
[----:B------:R-:W1:Y:S01]  /*1800*/  SYNCS.PHASECHK.TRANS64.TRYWAIT P0, [UR36+0x38800], R3 ;  /* 0x03880003ff0075a7 */ /* 0x000e620008000164 */
[----:B--2---:R-:W-:-:S04]  /*1810*/  LOP3.LUT R0, R20, 0x1, RZ, 0xfc, !PT ;  /* 0x0000000114007812 */ /* 0x004fc800078efcff */
[----:B------:R-:W-:Y:S01]  /*1820*/  ISETP.NE.AND P1, PT, R0, 0x3, PT ;  /* 0x000000030000780c */ /* 0x000fe20003f25270 */
[----:B-1----:R-:W-:-:S12]  /*1830*/  @!P0 BRA `(.L_x_2122) ;  /* 0x00000108000c8947 */ /* 0x002fd80003800000 */
.L_x_2216:
[----:B------:R-:W-:Y:S05]  /*1840*/  @!P1 BRA `(.L_x_2123) ;  /* 0x0000000000049947 */ /* 0x000fea0003800000 */
[----:B------:R-:W-:Y:S01]  /*1850*/  BPT.TRAP 0x1 ;  /* 0x000000040000795c */ /* 0x000fe20000300000 */
.L_x_2123:
[----:B------:R2:W3:Y:S01]  /*1860*/  SYNCS.PHASECHK.TRANS64.TRYWAIT P2, [UR36+0x38830], R3 ;  /* 0x03883003ff0075a7 */ /* 0x0004e20008040164 */
[----:B------:R-:W-:Y:S05]  /*1870*/  @!P1 BRA `(.L_x_2124) ;  /* 0x0000000000049947 */ /* 0x000fea0003800000 */
[----:B------:R-:W-:Y:S01]  /*1880*/  BPT.TRAP 0x1 ;  /* 0x000000040000795c */ /* 0x000fe20000300000 */
.L_x_2124:
[----:B-1----:R-:W1:Y:S01]  /*1890*/  S2R R0, SR_TID.X ;  /* 0x0000000000007919 */ /* 0x002e620000002100 */
[----:B------:R-:W-:-:S05]  /*18a0*/  IMAD.U32 R6, RZ, RZ, UR42 ;  /* 0x0000002aff067e24 */ /* 0x000fca000f8e00ff */
[----:B------:R-:W-:Y:S02]  /*18b0*/  LOP3.LUT R6, R6, 0x10000, RZ, 0xfc, !PT ;  /* 0x0001000006067812 */ /* 0x000fe400078efcff */
[----:B-1----:R-:W-:-:S04]  /*18c0*/  LOP3.LUT R0, R0, 0x7f, RZ, 0xc0, !PT ;  /* 0x0000007f00007812 */ /* 0x002fc800078ec0ff */
[----:B------:R-:W-:Y:S01]  /*18d0*/  ISETP.NE.AND P0, PT, R0, RZ, PT ;  /* 0x000000ff0000720c */ /* 0x000fe20003f05270 */
[----:B---3--:R-:W-:-:S12]  /*18e0*/  @P2 BRA `(.L_x_2125) ;  /* 0x0000000000082947 */ /* 0x008fd80003800000 */
[----:B------:R-:W1:Y:S02]  /*18f0*/  SYNCS.PHASECHK.TRANS64.TRYWAIT P2, [UR36+0x38830], R3 ;  /* 0x03883003ff0075a7 */ /* 0x000e640008040164 */
[----:B-1----:R-:W-:Y:S05]  /*1900*/  @!P2 BRA `(.L_x_2126) ;  /* 0x0000010400f0a947 */ /* 0x002fea0003800000 */
.L_x_2125:
        /* <DEDUP_REMOVED lines=11> */
[----:B-1----:R-:W1:Y:S01]  /*19c0*/  LDC R0, c[0x0][0x448] ;  /* 0x00011200ff007b82 */ /* 0x002e620000000800 */
[----:B------:R-:W-:Y:S01]  /*19d0*/  UMOV UR15, 0x40000040 ;  /* 0x40000040000f7882 */ /* 0x000fe20000000000 */
[----:B------:R-:W-:Y:S01]  /*19e0*/  UMOV UR17, 0x40000040 ;  /* 0x4000004000117882 */ /* 0x000fe20000000000 */
[----:B------:R-:W-:Y:S01]  /*19f0*/  ULOP3.LUT UR6, UR4, 0x10000, URZ, 0xfc, !UPT ;  /* 0x0001000004067892 */ /* 0x000fe2000f8efc3f */
[----:B--2---:R-:W-:Y:S01]  /*1a00*/  LOP3.LUT R3, R88, 0xffffff80, RZ, 0xc0, !PT ;  /* 0xffffff8058037812 */ /* 0x004fe200078ec0ff */
[----:B------:R-:W-:Y:S01]  /*1a10*/  UMOV UR19, 0x40000040 ;  /* 0x4000004000137882 */ /* 0x000fe20000000000 */
[----:B------:R-:W-:Y:S01]  /*1a20*/  UMOV UR21, 0x40000040 ;  /* 0x4000004000157882 */ /* 0x000fe20000000000 */
[----:B------:R-:W-:Y:S01]  /*1a30*/  UIADD3 UR14, UR6, 0x4, URZ ;  /* 0x00000004060e7890 */ /* 0x000fe2000fffe03f */
[----:B------:R-:W-:Y:S01]  /*1a40*/  LEA.HI R89, R89, R146, RZ, 0x2 ;  /* 0x0000009259597211 */ /* 0x000fe200078f10ff */
[----:B------:R-:W-:Y:S01]  /*1a50*/  UIADD3 UR12, UR32, 0x4, URZ ;  /* 0x00000004200c7890 */ /* 0x000fe2000fffe03f */
[----:B------:R-:W-:Y:S01]  /*1a60*/  IMAD.IADD R9, R146, 0x1, -R3 ;  /* 0x0000000192097824 */ /* 0x000fe200078e0a03 */
[----:B------:R-:W-:Y:S01]  /*1a70*/  UMOV UR10, UR6 ;  /* 0x00000006000a7c82 */ /* 0x000fe20008000000 */
[----:B------:R-:W-:Y:S01]  /*1a80*/  UIADD3 UR16, UR32, 0x6, URZ ;  /* 0x0000000620107890 */ /* 0x000fe2000fffe03f */
[----:B------:R-:W-:Y:S01]  /*1a90*/  QGMMA.64x128x32.F32.E4M3.E4M3 R24, gdesc[UR8], RZ, !UPT, gsb0 ;  /* 0x01e00000081879f3 */ /* 0x000fe2000c0008ff */
[----:B------:R-:W-:Y:S01]  /*1aa0*/  UIADD3 UR8, UR32, 0x2, URZ ;  /* 0x0000000220087890 */ /* 0x000fe2000fffe03f */
[----:B------:R-:W-:Y:S01]  /*1ab0*/  LOP3.LUT R89, R89, 0xfffffffc, RZ, 0xc0, !PT ;  /* 0xfffffffc59597812 */ /* 0x000fe200078ec0ff */
[----:B------:R-:W-:Y:S01]  /*1ac0*/  UIADD3 UR10, UR6, 0x2, URZ ;  /* 0x00000002060a7890 */ /* 0x000fe2000fffe03f */
[----:B------:R-:W-:Y:S01]  /*1ad0*/  LEA.HI R8, R90, R90, RZ, 0x1 ;  /* 0x0000005a5a087211 */ /* 0x000fe200078f08ff */
[----:B------:R-:W-:Y:S01]  /*1ae0*/  UMOV UR9, 0x40000040 ;  /* 0x4000004000097882 */ /* 0x000fe20000000000 */
[----:B------:R-:W-:Y:S01]  /*1af0*/  UMOV UR11, 0x40000040 ;  /* 0x40000040000b7882 */ /* 0x000fe20000000000 */
[----:B------:R-:W-:Y:S01]  /*1b00*/  UIADD3 UR18, UR6, 0x6, URZ ;  /* 0x0000000606127890 */ /* 0x000fe2000fffe03f */
[----:B------:R-:W-:Y:S01]  /*1b10*/  IMAD.IADD R89, R146, 0x1, -R89 ;  /* 0x0000000192597824 */ /* 0x000fe200078e0a59 */
[----:B------:R-:W-:Y:S01]  /*1b20*/  UIADD3 UR20, UR32, 0x400, URZ ;  /* 0x0000040020147890 */ /* 0x000fe2000fffe03f */
[----:B------:R-:W-:Y:S01]  /*1b30*/  LOP3.LUT R11, R8, 0x3fffffe, RZ, 0xc0, !PT ;  /* 0x03fffffe080b7812 */ /* 0x000fe200078ec0ff */
[----:B------:R-:W-:Y:S01]  /*1b40*/  UIADD3 UR22, UR6, 0x400, URZ ;  /* 0x0000040006167890 */ /* 0x000fe2000fffe03f */
[----:B-1----:R-:W-:Y:S01]  /*1b50*/  ISETP.NE.AND P2, PT, R0, 0x1, PT ;  /* 0x000000010000780c */ /* 0x002fe20003f45270 */
        /* <DEDUP_REMOVED lines=8> */
[CC--:B------:R-:W-:Y:S01]  /*1be0*/  LEA.HI R4, R0.reuse, R9.reuse, RZ, 0x2 ;  /* 0x0000000900047211 */ /* 0x0c0fe200078f10ff */
[----:B------:R-:W-:Y:S01]  /*1bf0*/  UIADD3 UR30, UR6, 0x404, URZ ;  /* 0x00000404061e7890 */ /* 0x000fe2000fffe03f */
[----:B------:R-:W-:Y:S01]  /*1c00*/  LEA.HI R3, R0, R9, RZ, 0x5 ;  /* 0x0000000900037211 */ /* 0x000fe200078f28ff */
[----:B------:R-:W-:Y:S01]  /*1c10*/  UMOV UR29, 0x40000040 ;  /* 0x40000040001d7882 */ /* 0x000fe20000000000 */
[----:B------:R-:W-:Y:S01]  /*1c20*/  UMOV UR31, 0x40000040 ;  /* 0x40000040001f7882 */ /* 0x000fe20000000000 */
[----:B------:R-:W-:Y:S01]  /*1c30*/  UIADD3 UR32, UR32, 0x406, URZ ;  /* 0x0000040620207890 */ /* 0x000fe2000fffe03f */
[--C-:B------:R-:W-:Y:S01]  /*1c40*/  SHF.R.S32.HI R0, RZ, 0x2, R4.reuse ;  /* 0x00000002ff007819 */ /* 0x100fe20000011404 */
[----:B------:R-:W-:Y:S01]  /*1c50*/  UIADD3 UR34, UR6, 0x406, URZ ;  /* 0x0000040606227890 */ /* 0x000fe2000fffe03f */
[----:B0-----:R-:W-:Y:S01]  /*1c60*/  SHF.R.S32.HI R5, RZ, 0x1f, R4 ;  /* 0x0000001fff057819 */ /* 0x001fe20000011404 */
[----:B------:R-:W-:Y:S01]  /*1c70*/  UMOV UR33, 0x40000040 ;  /* 0x4000004000217882 */ /* 0x000fe20000000000 */
[----:B------:R-:W-:Y:S01]  /*1c80*/  UMOV UR35, 0x40000040 ;  /* 0x4000004000237882 */ /* 0x000fe20000000000 */
[----:B------:R-:W0:Y:S01]  /*1c90*/  @P2 LDC R13, c[0x0][0x44c] ;  /* 0x00011300ff0d2b82 */ /* 0x000e220000000800 */
[----:B------:R-:W-:Y:S01]  /*1ca0*/  SHF.R.S32.HI R3, RZ, 0x5, R3 ;  /* 0x00000005ff037819 */ /* 0x000fe20000011403 */
[----:B------:R-:W-:Y:S01]  /*1cb0*/  IMAD.IADD R11, R90, 0x1, -R11 ;  /* 0x000000015a0b7824 */ /* 0x000fe200078e0a0b */
[-C--:B------:R-:W-:Y:S01]  /*1cc0*/  LEA.HI R5, R5, R0.reuse, RZ, 0x3 ;  /* 0x0000000005057211 */ /* 0x080fe200078f18ff */
[----:B------:R-:W-:Y:S01]  /*1cd0*/  IMAD.MOV.U32 R12, RZ, RZ, -0x80 ;  /* 0xffffff80ff0c7424 */ /* 0x000fe200078e00ff */
[----:B------:R-:W-:Y:S01]  /*1ce0*/  LOP3.LUT R8, R8, 0x1ffffffe, RZ, 0xc0, !PT ;  /* 0x1ffffffe08087812 */ /* 0x000fe200078ec0ff */
[----:B------:R-:W-:Y:S01]  /*1cf0*/  IMAD R3, R3, 0x10, R22 ;  /* 0x0000001003037824 */ /* 0x000fe200078e0216 */
[----:B------:R-:W-:Y:S01]  /*1d00*/  LOP3.LUT R5, R5, 0xfffffff8, RZ, 0xc0, !PT ;  /* 0xfffffff805057812 */ /* 0x000fe200078ec0ff */
[----:B------:R-:W1:Y:S01]  /*1d10*/  @P2 LDC R15, c[0x0][0x450] ;  /* 0x00011400ff0f2b82 */ /* 0x000e620000000800 */
[----:B------:R-:W-:Y:S01]  /*1d20*/  LOP3.LUT R4, R4, 0x7ffffffc, RZ, 0xc0, !PT ;  /* 0x7ffffffc04047812 */ /* 0x000fe200078ec0ff */
[----:B------:R-:W-:Y:S01]  /*1d30*/  IMAD.IADD R8, R89, 0x1, -R8 ;  /* 0x0000000159087824 */ /* 0x000fe200078e0a08 */
[----:B------:R-:W-:Y:S01]  /*1d40*/  IADD3 R0, R3, R0, -R5 ;  /* 0x0000000003007210 */ /* 0x000fe20007ffe805 */
[----:B------:R-:W-:Y:S01]  /*1d50*/  IMAD R5, R23, R12, 0x80 ;  /* 0x0000008017057424 */ /* 0x000fe200078e020c */
[----:B------:R-:W-:Y:S01]  /*1d60*/  ULDC UR4, c[0x0][0x2f0] ;  /* 0x0000bc0000047ab9 */ /* 0x000fe20000000800 */
[----:B------:R-:W-:Y:S01]  /*1d70*/  IMAD.IADD R9, R9, 0x1, -R4 ;  /* 0x0000000109097824 */ /* 0x000fe200078e0a04 */
[----:B------:R-:W-:Y:S01]  /*1d80*/  CS2R R130, SRZ ;  /* 0x0000000000827805 */ /* 0x000fe2000001ff00 */
[----:B------:R-:W-:Y:S01]  /*1d90*/  IMAD R11, R11, 0x40, R0 ;  /* 0x000000400b0b7824 */ /* 0x000fe200078e0200 */
[----:B------:R-:W2:Y:S01]  /*1da0*/  LDC R3, c[0x0][0x288] ;  /* 0x0000a200ff037b82 */ /* 0x000ea20000000800 */
[----:B------:R-:W-:-:S02]  /*1db0*/  CS2R R132, SRZ ;  /* 0x0000000000847805 */ /* 0x000fc4000001ff00 */
[----:B------:R-:W-:Y:S01]  /*1dc0*/  CS2R R134, SRZ ;  /* 0x0000000000867805 */ /* 0x000fe2000001ff00 */
[----:B------:R-:W-:Y:S01]  /*1dd0*/  IMAD R8, R8, 0x8, R11 ;  /* 0x0000000808087824 */ /* 0x000fe200078e020b */
[----:B------:R-:W-:Y:S02]  /*1de0*/  CS2R R136, SRZ ;  /* 0x0000000000887805 */ /* 0x000fe4000001ff00 */
[----:B------:R-:W-:Y:S02]  /*1df0*/  CS2R R138, SRZ ;  /* 0x00000000008a7805 */ /* 0x000fe4000001ff00 */
[----:B------:R-:W-:Y:S01]  /*1e00*/  CS2R R140, SRZ ;  /* 0x00000000008c7805 */ /* 0x000fe2000001ff00 */
[----:B0-----:R-:W-:Y:S01]  /*1e10*/  @P2 IMAD.HI.U32 R0, R8, R13, RZ ;  /* 0x0000000d08002227 */ /* 0x001fe200078e00ff */
[----:B------:R-:W0:Y:S01]  /*1e20*/  S2UR UR5, SR_CgaCtaId ;  /* 0x00000000000579c3 */ /* 0x000e220000008800 */
[----:B------:R-:W-:Y:S02]  /*1e30*/  CS2R R142, SRZ ;  /* 0x00000000008e7805 */ /* 0x000fe4000001ff00 */
[----:B------:R-:W-:Y:S01]  /*1e40*/  CS2R R144, SRZ ;  /* 0x0000000000907805 */ /* 0x000fe2000001ff00 */
[----:B------:R-:W-:Y:S01]  /*1e50*/  IMAD.MOV.U32 R10, RZ, RZ, R8 ;  /* 0x000000ffff0a7224 */ /* 0x000fe200078e0008 */
[----:B------:R-:W-:-:S02]  /*1e60*/  CS2R R146, SRZ ;  /* 0x0000000000927805 */ /* 0x000fc4000001ff00 */
[----:B------:R-:W-:Y:S02]  /*1e70*/  CS2R R148, SRZ ;  /* 0x0000000000947805 */ /* 0x000fe4000001ff00 */
[----:B------:R-:W-:Y:S02]  /*1e80*/  CS2R R150, SRZ ;  /* 0x0000000000967805 */ /* 0x000fe4000001ff00 */
[----:B-1----:R-:W-:Y:S01]  /*1e90*/  @P2 SHF.R.U32.HI R10, RZ, R15, R0 ;  /* 0x0000000fff0a2219 */ /* 0x002fe20000011600 */
[----:B------:R-:W-:-:S04]  /*1ea0*/  VIADD R0, R5, 0x1 ;  /* 0x0000000105007836 */ /* 0x000fc80000000000 */
[----:B------:R-:W1:Y:S01]  /*1eb0*/  SHFL.IDX PT, R13, R10, RZ, 0x1c1f ;  /* 0x001c1fff0a0d7589 */ /* 0x000e6200000e0000 */
[C---:B------:R-:W-:Y:S02]  /*1ec0*/  IMAD R11, R9.reuse, -0x2, R0 ;  /* 0xfffffffe090b7824 */ /* 0x040fe400078e0200 */
[C---:B------:R-:W-:Y:S01]  /*1ed0*/  IMAD R0, R16.reuse, UR4, R5 ;  /* 0x0000000410007c24 */ /* 0x040fe2000f8e0205 */
[----:B------:R-:W3:Y:S01]  /*1ee0*/  SHFL.IDX PT, R10, R10, 0x1, 0x1c1f ;  /* 0x003c1f000a0a7f89 */ /* 0x000ee200000e0000 */
[----:B------:R-:W-:Y:S02]  /*1ef0*/  IMAD R12, R16, UR4, R11 ;  /* 0x00000004100c7c24 */ /* 0x000fe4000f8e020b */
[----:B------:R-:W-:Y:S02]  /*1f00*/  IMAD R5, R9, -0x2, R0 ;  /* 0xfffffffe09057824 */ /* 0x000fe400078e0200 */
[----:B--2---:R-:W-:-:S05]  /*1f10*/  IMAD.IADD R0, R12, 0x1, -R3 ;  /* 0x000000010c007824 */ /* 0x004fca00078e0a03 */
[----:B-1----:R-:W-:-:S04]  /*1f20*/  VIADDMNMX R0, R13, R0, R5, PT ;  /* 0x000000000d007246 */ /* 0x002fc80003800105 */
[C---:B------:R-:W-:Y:S02]  /*1f30*/  ISETP.GT.AND P3, PT, R0.reuse, RZ, PT ;  /* 0x000000ff0000720c */ /* 0x040fe40003f64270 */
[C---:B------:R-:W-:Y:S02]  /*1f40*/  ISETP.GT.AND P4, PT, R0.reuse, 0x1, PT ;  /* 0x000000010000780c */ /* 0x040fe40003f84270 */
[----:B------:R-:W-:Y:S02]  /*1f50*/  ISETP.GT.AND P5, PT, R0, 0x8, PT ;  /* 0x000000080000780c */ /* 0x000fe40003fa4270 */
[----:B---3--:R-:W-:Y:S01]  /*1f60*/  IADD3 R12, R10, -R3, R12 ;  /* 0x800000030a0c7210 */ /* 0x008fe20007ffe00c */
        /* <DEDUP_REMOVED lines=24> */
[----:B------:R-:W-:Y:S02]  /*20f0*/  ISETP.GT.AND P3, PT, R0, 0x9, PT ;  /* 0x000000090000780c */ /* 0x000fe40003f64270 */
[----:B------:R-:W-:-:S02]  /*2100*/  FSEL R13, R28, -INF , P5 ;  /* 0xff8000001c0d7808 */ /* 0x000fc40002800000 */
[----:B------:R-:W-:Y:S02]  /*2110*/  FMNMX.FTZ R4, R11, R25, !PT ;  /* 0x000000190b047209 */ /* 0x000fe40007810000 */
[C---:B------:R-:W-:Y:S02]  /*2120*/  ISETP.GT.AND P4, PT, R0.reuse, 0x10, PT ;  /* 0x000000100000780c */ /* 0x040fe40003f84270 */
[----:B------:R-:W-:Y:S02]  /*2130*/  FSEL R29, R29, -INF , P3 ;  /* 0xff8000001d1d7808 */ /* 0x000fe40001800000 */
[----:B------:R-:W-:Y:S02]  /*2140*/  FMNMX.FTZ R4, R13, R4, !PT ;  /* 0x000000040d047209 */ /* 0x000fe40007810000 */
        /* <DEDUP_REMOVED lines=81> */
[----:B------:R-:W-:Y:S02]  /*2660*/  FSEL R85, R85, -INF , P3 ;  /* 0xff80000055557808 */ /* 0x000fe40001800000 */
[----:B------:R-:W-:Y:S02]  /*2670*/  FMNMX.FTZ R4, R111, R4, !PT ;  /* 0x000000046f047209 */ /* 0x000fe40007810000 */
[----:B------:R-:W-:Y:S02]  /*2680*/  VIMNMX R28, R5, R12, PT ;  /* 0x0000000c051c7248 */ /* 0x000fe40003fe0100 */
[----:B------:R-:W-:Y:S02]  /*2690*/  FMNMX.FTZ R14, R85, R4, !PT ;  /* 0x00000004550e7209 */ /* 0x000fe40007810000 */
[----:B------:R-:W-:-:S02]  /*26a0*/  ISETP.GT.AND P4, PT, R28, 0x1, PT ;  /* 0x000000011c00780c */ /* 0x000fc40003f84270 */
[----:B------:R-:W-:Y:S01]  /*26b0*/  ISETP.GT.AND P5, PT, R28, 0x8, PT ;  /* 0x000000081c00780c */ /* 0x000fe20003fa4270 */
[----:B------:R-:W1:Y:S01]  /*26c0*/  SHFL.BFLY PT, R113, R14, 0x2, 0x1f ;  /* 0x0c401f000e717f89 */ /* 0x000e6200000e0000 */
[----:B------:R-:W-:Y:S02]  /*26d0*/  FSEL R36, R27, -INF , P4 ;  /* 0xff8000001b247808 */ /* 0x000fe40002000000 */
[----:B------:R-:W-:Y:S02]  /*26e0*/  FSEL R115, R30, -INF , P5 ;  /* 0xff8000001e737808 */ /* 0x000fe40002800000 */
[----:B------:R-:W-:-:S04]  /*26f0*/  ISETP.GT.AND P4, PT, R28, 0x10, PT ;  /* 0x000000101c00780c */ /* 0x000fc80003f84270 */
[----:B------:R-:W-:Y:S02]  /*2700*/  FSEL R119, R34, -INF , P4 ;  /* 0xff80000022777808 */ /* 0x000fe40002000000 */
[----:B------:R-:W-:-:S04]  /*2710*/  ISETP.GT.AND P4, PT, R28, 0x18, PT ;  /* 0x000000181c00780c */ /* 0x000fc80003f84270 */
[----:B------:R-:W-:Y:S02]  /*2720*/  FSEL R121, R38, -INF , P4 ;  /* 0xff80000026797808 */ /* 0x000fe40002000000 */
[----:B------:R-:W-:Y:S02]  /*2730*/  ISETP.GT.AND P4, PT, R28, 0x20, PT ;  /* 0x000000201c00780c */ /* 0x000fe40003f84270 */
[----:B-1----:R-:W-:-:S05]  /*2740*/  FMNMX.FTZ R113, R14, R113, !PT ;  /* 0x000000710e717209 */ /* 0x002fca0007810000 */
[----:B------:R-:W1:Y:S02]  /*2750*/  SHFL.BFLY PT, R0, R113, 0x1, 0x1f ;  /* 0x0c201f0071007f89 */ /* 0x000e6400000e0000 */
[----:B-1----:R-:W-:-:S04]  /*2760*/  FMNMX.FTZ R0, R113, R0, !PT ;  /* 0x0000000071007209 */ /* 0x002fc80007810000 */
[----:B------:R-:W-:Y:S01]  /*2770*/  FSETP.NEU.FTZ.AND P3, PT, R0, -INF , PT ;  /* 0xff8000000000780b */ /* 0x000fe20003f7d000 */
[----:B------:R-:W-:-:S05]  /*2780*/  FFMA.FTZ R4, R2, R0, -8 ;  /* 0xc100000002047423 */ /* 0x000fca0000010000 */
[----:B------:R-:W-:Y:S02]  /*2790*/  FSEL R125, R4, RZ, P3 ;  /* 0x000000ff047d7208 */ /* 0x000fe40001800000 */
[----:B------:R-:W-:-:S03]  /*27a0*/  ISETP.GT.AND P3, PT, R28, RZ, PT ;  /* 0x000000ff1c00720c */ /* 0x000fc60003f64270 */
[--C-:B------:R-:W-:Y:S01]  /*27b0*/  FFMA.FTZ R10, R2, R13, -R125.reuse ;  /* 0x0000000d020a7223 */ /* 0x100fe2000001087d */
[----:B------:R-:W-:Y:S01]  /*27c0*/  FSEL R113, R26, -INF , P3 ;  /* 0xff8000001a717808 */ /* 0x000fe20001800000 */
[--C-:B------:R-:W-:Y:S01]  /*27d0*/  FFMA.FTZ R13, R2, R33, -R125.reuse ;  /* 0x00000021020d7223 */ /* 0x100fe2000001087d */
[----:B------:R-:W-:Y:S01]  /*27e0*/  ISETP.GT.AND P3, PT, R28, 0x9, PT ;  /* 0x000000091c00780c */ /* 0x000fe20003f64270 */
[C-C-:B------:R-:W-:Y:S01]  /*27f0*/  FFMA.FTZ R15, R2.reuse, R15, -R125.reuse ;  /* 0x0000000f020f7223 */ /* 0x140fe2000001087d */
[----:B------:R-:W-:Y:S01]  /*2800*/  FMNMX.FTZ R12, R113, R36, !PT ;  /* 0x00000024710c7209 */ /* 0x000fe20007810000 */
[C-C-:B------:R-:W-:Y:S01]  /*2810*/  FFMA.FTZ R25, R2.reuse, R25, -R125.reuse ;  /* 0x0000001902197223 */ /* 0x140fe2000001087d */
[----:B------:R-:W-:Y:S01]  /*2820*/  FSEL R117, R31, -INF , P3 ;  /* 0xff8000001f757808 */ /* 0x000fe20001800000 */
[--C-:B------:R-:W-:Y:S01]  /*2830*/  FFMA.FTZ R27, R2, R45, -R125.reuse ;  /* 0x0000002d021b7223 */ /* 0x100fe2000001087d */
[----:B------:R-:W-:Y:S01]  /*2840*/  FMNMX.FTZ R12, R115, R12, !PT ;  /* 0x0000000c730c7209 */ /* 0x000fe20007810000 */
[----:B------:R1:W-:Y:S01]  /*2850*/  MUFU.EX2 R5, R25 ;  /* 0x0000001900057308 */ /* 0x0003e20000000800 */
        /* <DEDUP_REMOVED lines=9> */
[C-C-:B-1----:R-:W-:Y:S01]  /*28f0*/  FFMA.FTZ R25, R2.reuse, R41, -R125.reuse ;  /* 0x0000002902197223 */ /* 0x142fe2000001087d */
[----:B------:R-:W-:Y:S01]  /*2900*/  FMNMX.FTZ R14, R35, R14, !PT ;  /* 0x0000000e230e7209 */ /* 0x000fe20007810000 */
[C-C-:B------:R-:W-:Y:S01]  /*2910*/  FFMA.FTZ R57, R2.reuse, R57, -R125.reuse ;  /* 0x0000003902397223 */ /* 0x140fe2000001087d */
[----:B------:R-:W-:Y:S01]  /*2920*/  FSEL R39, R39, -INF , P3 ;  /* 0xff80000027277808 */ /* 0x000fe20001800000 */
[--C-:B------:R-:W-:Y:S01]  /*2930*/  FFMA.FTZ R99, R2, R99, -R125.reuse ;  /* 0x0000006302637223 */ /* 0x100fe2000001087d */
[----:B------:R-:W-:Y:S01]  /*2940*/  FMNMX.FTZ R14, R121, R14, !PT ;  /* 0x0000000e790e7209 */ /* 0x000fe20007810000 */
[----:B------:R1:W-:Y:S01]  /*2950*/  MUFU.EX2 R127, R27 ;  /* 0x0000001b007f7308 */ /* 0x0003e20000000800 */
[----:B------:R-:W-:Y:S01]  /*2960*/  ISETP.GT.AND P3, PT, R28, 0x21, PT ;  /* 0x000000211c00780c */ /* 0x000fe20003f64270 */
[--C-:B--2---:R-:W-:Y:S01]  /*2970*/  FFMA.FTZ R15, R2, R21, -R125.reuse ;  /* 0x00000015020f7223 */ /* 0x104fe2000001087d */
[----:B------:R-:W-:Y:S01]  /*2980*/  FSEL R33, R42, -INF , P4 ;  /* 0xff8000002a217808 */ /* 0x000fe20002000000 */
[C-C-:B------:R-:W-:Y:S01]  /*2990*/  FFMA.FTZ R21, R2.reuse, R37, -R125.reuse ;  /* 0x0000002502157223 */ /* 0x140fe2000001087d */
[----:B------:R-:W-:Y:S01]  /*29a0*/  FMNMX.FTZ R20, R39, R14, !PT ;  /* 0x0000000e27147209 */ /* 0x000fe20007810000 */
[--C-:B------:R-:W-:Y:S01]  /*29b0*/  FFMA.FTZ R61, R2, R61, -R125.reuse ;  /* 0x0000003d023d7223 */ /* 0x100fe2000001087d */
[----:B------:R-:W-:Y:S01]  /*29c0*/  ISETP.GT.AND P4, PT, R28, 0x28, PT ;  /* 0x000000281c00780c */ /* 0x000fe20003f84270 */
[----:B------:R2:W-:Y:S01]  /*29d0*/  MUFU.EX2 R14, R15 ;  /* 0x0000000f000e7308 */ /* 0x0005e20000000800 */
[----:B------:R-:W-:Y:S01]  /*29e0*/  FSEL R43, R43, -INF , P3 ;  /* 0xff8000002b2b7808 */ /* 0x000fe20001800000 */
[C-C-:B-1----:R-:W-:Y:S01]  /*29f0*/  FFMA.FTZ R27, R2.reuse, R49, -R125.reuse ;  /* 0x00000031021b7223 */ /* 0x142fe2000001087d */
[----:B------:R-:W-:Y:S01]  /*2a00*/  FMNMX.FTZ R20, R33, R20, !PT ;  /* 0x0000001421147209 */ /* 0x000fe20007810000 */
[--C-:B------:R-:W-:Y:S01]  /*2a10*/  FFMA.FTZ R103, R2, R103, -R125.reuse ;  /* 0x0000006702677223 */ /* 0x100fe2000001087d */
[----:B------:R-:W-:Y:S01]  /*2a20*/  ISETP.GT.AND P3, PT, R28, 0x29, PT ;  /* 0x000000291c00780c */ /* 0x000fe20003f64270 */
[--C-:B------:R-:W-:Y:S01]  /*2a30*/  FFMA.FTZ R101, R2, R101, -R125.reuse ;  /* 0x0000006502657223 */ /* 0x100fe2000001087d */
[----:B------:R-:W-:Y:S01]  /*2a40*/  FSEL R123, R46, -INF , P4 ;  /* 0xff8000002e7b7808 */ /* 0x000fe20002000000 */
[----:B------:R-:W-:Y:S01]  /*2a50*/  MUFU.EX2 R129, R29 ;  /* 0x0000001d00817308 */ /* 0x000fe20000000800 */
[----:B------:R-:W-:Y:S01]  /*2a60*/  FMNMX.FTZ R20, R43, R20, !PT ;  /* 0x000000142b147209 */ /* 0x000fe20007810000 */
[--C-:B--2---:R-:W-:Y:S01]  /*2a70*/  FFMA.FTZ R15, R2, R89, -R125.reuse ;  /* 0x00000059020f7223 */ /* 0x104fe2000001087d */
[----:B------:R-:W-:Y:S01]  /*2a80*/  ISETP.GT.AND P4, PT, R28, 0x30, PT ;  /* 0x000000301c00780c */ /* 0x000fe20003f84270 */
[C-C-:B------:R-:W-:Y:S01]  /*2a90*/  FFMA.FTZ R69, R2.reuse, R69, -R125.reuse ;  /* 0x0000004502457223 */ /* 0x140fe2000001087d */
[----:B------:R-:W-:Y:S01]  /*2aa0*/  FSEL R47, R47, -INF , P3 ;  /* 0xff8000002f2f7808 */ /* 0x000fe20001800000 */
[--C-:B------:R-:W-:Y:S01]  /*2ab0*/  FFMA.FTZ R65, R2, R65, -R125.reuse ;  /* 0x0000004102417223 */ /* 0x100fe2000001087d */
[----:B------:R-:W-:Y:S01]  /*2ac0*/  FMNMX.FTZ R20, R123, R20, !PT ;  /* 0x000000147b147209 */ /* 0x000fe20007810000 */
[----:B------:R-:W-:Y:S01]  /*2ad0*/  MUFU.EX2 R4, R4 ;  /* 0x0000000400047308 */ /* 0x000fe20000000800 */
[----:B------:R-:W-:Y:S01]  /*2ae0*/  ISETP.GT.AND P3, PT, R28, 0x31, PT ;  /* 0x000000311c00780c */ /* 0x000fe20003f64270 */
[--C-:B------:R-:W-:Y:S01]  /*2af0*/  FFMA.FTZ R107, R2, R107, -R125.reuse ;  /* 0x0000006b026b7223 */ /* 0x100fe2000001087d */
[----:B------:R-:W-:Y:S01]  /*2b00*/  FSEL R37, R50, -INF , P4 ;  /* 0xff80000032257808 */ /* 0x000fe20002000000 */
[C-C-:B------:R-:W-:Y:S01]  /*2b10*/  FFMA.FTZ R32, R2.reuse, R77, -R125.reuse ;  /* 0x0000004d02207223 */ /* 0x140fe2000001087d */
[----:B------:R-:W-:Y:S01]  /*2b20*/  FMNMX.FTZ R24, R47, R20, !PT ;  /* 0x000000142f187209 */ /* 0x000fe20007810000 */
[--C-:B------:R-:W-:Y:S01]  /*2b30*/  FFMA.FTZ R105, R2, R105, -R125.reuse ;  /* 0x0000006902697223 */ /* 0x100fe2000001087d */
[----:B------:R-:W-:Y:S01]  /*2b40*/  ISETP.GT.AND P4, PT, R28, 0x38, PT ;  /* 0x000000381c00780c */ /* 0x000fe20003f84270 */
[----:B------:R1:W-:Y:S01]  /*2b50*/  MUFU.EX2 R20, R15 ;  /* 0x0000000f00147308 */ /* 0x0003e20000000800 */
[----:B------:R-:W-:Y:S01]  /*2b60*/  FSEL R51, R51, -INF , P3 ;  /* 0xff80000033337808 */ /* 0x000fe20001800000 */
[C-C-:B------:R-:W-:Y:S01]  /*2b70*/  FFMA.FTZ R73, R2.reuse, R73, -R125.reuse ;  /* 0x0000004902497223 */ /* 0x140fe2000001087d */
[----:B------:R-:W-:Y:S01]  /*2b80*/  FMNMX.FTZ R24, R37, R24, !PT ;  /* 0x0000001825187209 */ /* 0x000fe20007810000 */
[----:B------:R-:W-:Y:S01]  /*2b90*/  FFMA.FTZ R31, R2, R81, -R125 ;  /* 0x00000051021f7223 */ /* 0x000fe2000001087d */
[----:B------:R-:W-:-:S02]  /*2ba0*/  ISETP.GT.AND P3, PT, R28, 0x39, PT ;  /* 0x000000391c00780c */ /* 0x000fc40003f64270 */
[----:B------:R-:W-:Y:S02]  /*2bb0*/  CS2R R76, SRZ ;  /* 0x00000000004c7805 */ /* 0x000fe4000001ff00 */
[----:B------:R-:W-:Y:S01]  /*2bc0*/  FSEL R89, R54, -INF , P4 ;  /* 0xff80000036597808 */ /* 0x000fe20002000000 */
[----:B------:R-:W-:Y:S01]  /*2bd0*/  MUFU.EX2 R10, R10 ;  /* 0x0000000a000a7308 */ /* 0x000fe20000000800 */
[----:B------:R-:W-:Y:S01]  /*2be0*/  FMNMX.FTZ R24, R51, R24, !PT ;  /* 0x0000001833187209 */ /* 0x000fe20007810000 */
[----:B-1----:R-:W-:Y:S01]  /*2bf0*/  FFMA.FTZ R15, R2, R91, -R125 ;  /* 0x0000005b020f7223 */ /* 0x002fe2000001087d */
[----:B------:R-:W-:Y:S02]  /*2c00*/  ISETP.GT.AND P4, PT, R28, 0x40, PT ;  /* 0x000000401c00780c */ /* 0x000fe40003f84270 */
[----:B------:R-:W-:Y:S02]  /*2c10*/  CS2R R80, SRZ ;  /* 0x0000000000507805 */ /* 0x000fe4000001ff00 */
[----:B------:R-:W-:-:S02]  /*2c20*/  FSEL R55, R55, -INF , P3 ;  /* 0xff80000037377808 */ /* 0x000fc40001800000 */
[----:B------:R-:W-:Y:S01]  /*2c30*/  FMNMX.FTZ R24, R89, R24, !PT ;  /* 0x0000001859187209 */ /* 0x000fe20007810000 */
[----:B------:R-:W1:Y:S01]  /*2c40*/  MUFU.EX2 R11, R11 ;  /* 0x0000000b000b7308 */ /* 0x000e620000000800 */
[----:B------:R-:W-:Y:S02]  /*2c50*/  ISETP.GT.AND P3, PT, R28, 0x41, PT ;  /* 0x000000411c00780c */ /* 0x000fe40003f64270 */
[----:B------:R-:W-:Y:S02]  /*2c60*/  FSEL R41, R58, -INF , P4 ;  /* 0xff8000003a297808 */ /* 0x000fe40002000000 */
[----:B------:R-:W-:Y:S02]  /*2c70*/  FMNMX.FTZ R26, R55, R24, !PT ;  /* 0x00000018371a7209 */ /* 0x000fe40007810000 */
[----:B------:R-:W-:Y:S01]  /*2c80*/  ISETP.GT.AND P4, PT, R28, 0x48, PT ;  /* 0x000000481c00780c */ /* 0x000fe20003f84270 */
[----:B------:R2:W-:Y:S01]  /*2c90*/  MUFU.EX2 R24, R15 ;  /* 0x0000000f00187308 */ /* 0x0005e20000000800 */
[----:B------:R-:W-:-:S02]  /*2ca0*/  FSEL R59, R59, -INF , P3 ;  /* 0xff8000003b3b7808 */ /* 0x000fc40001800000 */
[----:B------:R-:W-:Y:S02]  /*2cb0*/  FMNMX.FTZ R26, R41, R26, !PT ;  /* 0x0000001a291a7209 */ /* 0x000fe40007810000 */
[----:B------:R-:W-:Y:S02]  /*2cc0*/  ISETP.GT.AND P3, PT, R28, 0x49, PT ;  /* 0x000000491c00780c */ /* 0x000fe40003f64270 */
[----:B------:R-:W-:Y:S01]  /*2cd0*/  FSEL R91, R62, -INF , P4 ;  /* 0xff8000003e5b7808 */ /* 0x000fe20002000000 */
[----:B------:R-:W-:Y:S01]  /*2ce0*/  MUFU.EX2 R13, R13 ;  /* 0x0000000d000d7308 */ /* 0x000fe20000000800 */
[----:B------:R-:W-:Y:S01]  /*2cf0*/  FMNMX.FTZ R26, R59, R26, !PT ;  /* 0x0000001a3b1a7209 */ /* 0x000fe20007810000 */
[----:B--2---:R-:W-:Y:S01]  /*2d00*/  FFMA.FTZ R15, R2, R93, -R125 ;  /* 0x0000005d020f7223 */ /* 0x004fe2000001087d */
[----:B------:R-:W-:Y:S02]  /*2d10*/  ISETP.GT.AND P4, PT, R28, 0x50, PT ;  /* 0x000000501c00780c */ /* 0x000fe40003f84270 */
[----:B------:R-:W-:-:S02]  /*2d20*/  FSEL R63, R63, -INF , P3 ;  /* 0xff8000003f3f7808 */ /* 0x000fc40001800000 */
[----:B------:R-:W-:Y:S01]  /*2d30*/  FMNMX.FTZ R26, R91, R26, !PT ;  /* 0x0000001a5b1a7209 */ /* 0x000fe20007810000 */
[----:B------:R-:W2:Y:S01]  /*2d40*/  MUFU.EX2 R21, R21 ;  /* 0x0000001500157308 */ /* 0x000ea20000000800 */
        /* <DEDUP_REMOVED lines=11> */
[----:B---3--:R-:W-:Y:S01]  /*2e00*/  FFMA.FTZ R15, R2, R95, -R125 ;  /* 0x0000005f020f7223 */ /* 0x008fe2000001087d */
[----:B------:R-:W-:Y:S02]  /*2e10*/  ISETP.GT.AND P4, PT, R28, 0x60, PT ;  /* 0x000000601c00780c */ /* 0x000fe40003f84270 */
[----:B------:R-:W-:-:S02]  /*2e20*/  FSEL R71, R71, -INF , P3 ;  /* 0xff80000047477808 */ /* 0x000fc40001800000 */
[----:B------:R-:W-:Y:S01]  /*2e30*/  FMNMX.FTZ R30, R93, R30, !PT ;  /* 0x0000001e5d1e7209 */ /* 0x000fe20007810000 */
[----:B------:R3:W4:Y:S01]  /*2e40*/  MUFU.EX2 R34, R15 ;  /* 0x0000000f00227308 */ /* 0x0007220000000800 */
[----:B------:R-:W-:Y:S02]  /*2e50*/  ISETP.GT.AND P3, PT, R28, 0x61, PT ;  /* 0x000000611c00780c */ /* 0x000fe40003f64270 */
[----:B------:R-:W-:Y:S02]  /*2e60*/  FSEL R49, R74, -INF , P4 ;  /* 0xff8000004a317808 */ /* 0x000fe40002000000 */
[----:B------:R-:W-:Y:S02]  /*2e70*/  FMNMX.FTZ R30, R71, R30, !PT ;  /* 0x0000001e471e7209 */ /* 0x000fe40007810000 */
[----:B------:R-:W-:Y:S01]  /*2e80*/  ISETP.GT.AND P4, PT, R28, 0x68, PT ;  /* 0x000000681c00780c */ /* 0x000fe20003f84270 */
[----:B------:R-:W5:Y:S01]  /*2e90*/  MUFU.EX2 R27, R27 ;  /* 0x0000001b001b7308 */ /* 0x000f620000000800 */
[----:B------:R-:W-:Y:S01]  /*2ea0*/  FSEL R75, R75, -INF , P3 ;  /* 0xff8000004b4b7808 */ /* 0x000fe20001800000 */
[----:B---3--:R-:W-:Y:S01]  /*2eb0*/  FFMA.FTZ R15, R2, R97, -R125 ;  /* 0x00000061020f7223 */ /* 0x008fe2000001087d */
[----:B------:R-:W-:-:S02]  /*2ec0*/  FMNMX.FTZ R30, R49, R30, !PT ;  /* 0x0000001e311e7209 */ /* 0x000fc40007810000 */
[----:B------:R-:W-:Y:S02]  /*2ed0*/  ISETP.GT.AND P3, PT, R28, 0x69, PT ;  /* 0x000000691c00780c */ /* 0x000fe40003f64270 */
[----:B------:R-:W-:Y:S01]  /*2ee0*/  FSEL R95, R78, -INF , P4 ;  /* 0xff8000004e5f7808 */ /* 0x000fe20002000000 */
[----:B------:R3:W-:Y:S01]  /*2ef0*/  MUFU.EX2 R220, R15 ;  /* 0x0000000f00dc7308 */ /* 0x0007e20000000800 */
[----:B------:R-:W-:Y:S02]  /*2f00*/  FMNMX.FTZ R30, R75, R30, !PT ;  /* 0x0000001e4b1e7209 */ /* 0x000fe40007810000 */
[C---:B------:R-:W-:Y:S02]  /*2f10*/  ISETP.GT.AND P4, PT, R28.reuse, 0x70, PT ;  /* 0x000000701c00780c */ /* 0x040fe40003f84270 */
[----:B------:R-:W-:Y:S02]  /*2f20*/  FSEL R79, R79, -INF , P3 ;  /* 0xff8000004f4f7808 */ /* 0x000fe40001800000 */
[----:B------:R-:W-:Y:S01]  /*2f30*/  FMNMX.FTZ R30, R95, R30, !PT ;  /* 0x0000001e5f1e7209 */ /* 0x000fe20007810000 */
[----:B------:R-:W-:Y:S01]  /*2f40*/  MUFU.EX2 R57, R57 ;  /* 0x0000003900397308 */ /* 0x000fe20000000800 */
[----:B------:R-:W-:-:S02]  /*2f50*/  ISETP.GT.AND P3, PT, R28, 0x71, PT ;  /* 0x000000711c00780c */ /* 0x000fc40003f64270 */
[----:B------:R-:W-:Y:S02]  /*2f60*/  FSEL R53, R82, -INF , P4 ;  /* 0xff80000052357808 */ /* 0x000fe40002000000 */
[----:B------:R-:W-:Y:S02]  /*2f70*/  FMNMX.FTZ R30, R79, R30, !PT ;  /* 0x0000001e4f1e7209 */ /* 0x000fe40007810000 */
[C---:B------:R-:W-:Y:S01]  /*2f80*/  ISETP.GT.AND P4, PT, R28.reuse, 0x78, PT ;  /* 0x000000781c00780c */ /* 0x040fe20003f84270 */
[----:B------:R-:W-:Y:S01]  /*2f90*/  MUFU.EX2 R99, R99 ;  /* 0x0000006300637308 */ /* 0x000fe20000000800 */
[----:B------:R-:W-:Y:S02]  /*2fa0*/  FSEL R83, R83, -INF , P3 ;  /* 0xff80000053537808 */ /* 0x000fe40001800000 */
[----:B------:R-:W-:Y:S02]  /*2fb0*/  FMNMX.FTZ R30, R53, R30, !PT ;  /* 0x0000001e351e7209 */ /* 0x000fe40007810000 */
[----:B------:R-:W-:Y:S01]  /*2fc0*/  ISETP.GT.AND P3, PT, R28, 0x79, PT ;  /* 0x000000791c00780c */ /* 0x000fe20003f64270 */
[----:B------:R-:W-:Y:S01]  /*2fd0*/  FFMA.FTZ R28, R2, R109, -R125 ;  /* 0x0000006d021c7223 */ /* 0x000fe2000001087d */
[----:B------:R-:W-:Y:S01]  /*2fe0*/  FSEL R97, R86, -INF , P4 ;  /* 0xff80000056617808 */ /* 0x000fe20002000000 */
[----:B------:R-:W-:Y:S01]  /*2ff0*/  MUFU.EX2 R38, R61 ;  /* 0x0000003d00267308 */ /* 0x000fe20000000800 */
[----:B------:R-:W-:-:S02]  /*3000*/  FMNMX.FTZ R30, R83, R30, !PT ;  /* 0x0000001e531e7209 */ /* 0x000fc40007810000 */
[----:B------:R-:W-:Y:S02]  /*3010*/  CS2R R108, SRZ ;  /* 0x00000000006c7805 */ /* 0x000fe4000001ff00 */
[----:B------:R-:W-:Y:S02]  /*3020*/  FSEL R87, R87, -INF , P3 ;  /* 0xff80000057577808 */ /* 0x000fe40001800000 */
[----:B------:R-:W-:Y:S02]  /*3030*/  FMNMX.FTZ R30, R97, R30, !PT ;  /* 0x0000001e611e7209 */ /* 0x000fe40007810000 */
[----:B-1----:R-:W-:Y:S01]  /*3040*/  F2FP.SATFINITE.E4M3.F32.PACK_AB_MERGE_C R228, R11, R10, RZ ;  /* 0x0000000a0be4723e */ /* 0x002fe200048070ff */
[----:B------:R-:W-:Y:S01]  /*3050*/  MUFU.EX2 R103, R103 ;  /* 0x0000006700677308 */ /* 0x000fe20000000800 */
[----:B------:R-:W-:Y:S02]  /*3060*/  FMNMX.FTZ R30, R87, R30, !PT ;  /* 0x0000001e571e7209 */ /* 0x000fe40007810000 */
[----:B--2---:R-:W-:-:S02]  /*3070*/  F2FP.SATFINITE.E4M3.F32.PACK_AB_MERGE_C R230, R21, R14, RZ ;  /* 0x0000000e15e6723e */ /* 0x004fc400048070ff */
[----:B------:R-:W-:Y:S01]  /*3080*/  F2FP.SATFINITE.E4M3.F32.PACK_AB_MERGE_C R228, R5, R4, R228 ;  /* 0x0000000405e4723e */ /* 0x000fe200048070e4 */
[----:B---3--:R-:W1:Y:S01]  /*3090*/  SHFL.BFLY PT, R15, R30, 0x2, 0x1f ;  /* 0x0c401f001e0f7f89 */ /* 0x008e6200000e0000 */
[----:B------:R-:W-:Y:S01]  /*30a0*/  F2FP.SATFINITE.E4M3.F32.PACK_AB_MERGE_C R230, R13, R12, R230 ;  /* 0x0000000c0de6723e */ /* 0x000fe200048070e6 */
[----:B------:R-:W2:Y:S01]  /*30b0*/  MUFU.EX2 R42, R69 ;  /* 0x00000045002a7308 */ /* 0x000ea20000000800 */
[----:B----4-:R-:W-:Y:S02]  /*30c0*/  F2FP.SATFINITE.E4M3.F32.PACK_AB_MERGE_C R226, R129, R34, RZ ;  /* 0x0000002281e2723e */ /* 0x010fe400048070ff */
[----:B------:R-:W-:Y:S02]  /*30d0*/  F2FP.SATFINITE.E4M3.F32.PACK_AB_MERGE_C R224, R127, R24, RZ ;  /* 0x000000187fe0723e */ /* 0x000fe400048070ff */
[----:B-----5:R-:W-:Y:S02]  /*30e0*/  F2FP.SATFINITE.E4M3.F32.PACK_AB_MERGE_C R226, R27, R26, R226 ;  /* 0x0000001a1be2723e */ /* 0x020fe400048070e2 */
[----:B------:R-:W-:Y:S01]  /*30f0*/  F2FP.SATFINITE.E4M3.F32.PACK_AB_MERGE_C R224, R25, R20, R224 ;  /* 0x0000001419e0723e */ /* 0x000fe200048070e0 */
[----:B------:R-:W-:Y:S08]  /*3100*/  MUFU.EX2 R101, R101 ;  /* 0x0000006500657308 */ /* 0x000ff00000000800 */
[----:B------:R-:W3:Y:S01]  /*3110*/  MUFU.EX2 R40, R65 ;  /* 0x0000004100287308 */ /* 0x000ee20000000800 */
[----:B--2---:R-:W-:-:S02]  /*3120*/  F2FP.SATFINITE.E4M3.F32.PACK_AB_MERGE_C R222, R42, R103, RZ ;  /* 0x000000672ade723e */ /* 0x004fc400048070ff */
[----:B-1----:R-:W-:-:S05]  /*3130*/  FMNMX.FTZ R29, R30, R15, !PT ;  /* 0x0000000f1e1d7209 */ /* 0x002fca0007810000 */
[----:B------:R-:W-:Y:S01]  /*3140*/  MUFU.EX2 R107, R107 ;  /* 0x0000006b006b7308 */ /* 0x000fe20000000800 */
[----:B------:R-:W1:Y:S07]  /*3150*/  SHFL.BFLY PT, R30, R29, 0x1, 0x1f ;  /* 0x0c201f001d1e7f89 */ /* 0x000e6e00000e0000 */
[----:B------:R-:W-:Y:S01]  /*3160*/  MUFU.EX2 R32, R32 ;  /* 0x0000002000207308 */ /* 0x000fe20000000800 */
[----:B---3--:R-:W-:-:S07]  /*3170*/  F2FP.SATFINITE.E4M3.F32.PACK_AB_MERGE_C R222, R40, R101, R222 ;  /* 0x0000006528de723e */ /* 0x008fce00048070de */
[----:B------:R-:W-:Y:S08]  /*3180*/  MUFU.EX2 R105, R105 ;  /* 0x0000006900697308 */ /* 0x000ff00000000800 */
[----:B------:R2:W-:Y:S01]  /*3190*/  MUFU.EX2 R44, R73 ;  /* 0x00000049002c7308 */ /* 0x0005e20000000800 */
[----:B-1----:R-:W-:Y:S01]  /*31a0*/  FMNMX.FTZ R15, R29, R30, !PT ;  /* 0x0000001e1d0f7209 */ /* 0x002fe20007810000 */
[C-C-:B------:R-:W-:Y:S01]  /*31b0*/  FFMA.FTZ R29, R2.reuse, R111, -R125.reuse ;  /* 0x0000006f021d7223 */ /* 0x140fe2000001087d */
[----:B------:R-:W-:Y:S01]  /*31c0*/  FFMA.FTZ R30, R2, R85, -R125 ;  /* 0x00000055021e7223 */ /* 0x000fe2000001087d */
[----:B------:R-:W-:-:S02]  /*31d0*/  CS2R R84, SRZ ;  /* 0x0000000000547805 */ /* 0x000fc4000001ff00 */
[----:B------:R-:W-:Y:S01]  /*31e0*/  FSETP.NEU.FTZ.AND P3, PT, R15, -INF , PT ;  /* 0xff8000000f00780b */ /* 0x000fe20003f7d000 */
[----:B------:R-:W-:Y:S01]  /*31f0*/  FFMA.FTZ R46, R2, R15, -8 ;  /* 0xc1000000022e7423 */ /* 0x000fe2000001000f */
[----:B------:R-:W-:Y:S01]  /*3200*/  MUFU.EX2 R28, R28 ;  /* 0x0000001c001c7308 */ /* 0x000fe20000000800 */
[----:B--2---:R-:W-:Y:S02]  /*3210*/  CS2R R72, SRZ ;  /* 0x0000000000487805 */ /* 0x004fe4000001ff00 */
[----:B------:R-:W-:Y:S02]  /*3220*/  CS2R R110, SRZ ;  /* 0x00000000006e7805 */ /* 0x000fe4000001ff00 */
[----:B------:R-:W-:Y:S02]  /*3230*/  CS2R R124, SRZ ;  /* 0x00000000007c7805 */ /* 0x000fe4000001ff00 */
[----:B------:R-:W-:Y:S01]  /*3240*/  FSEL R46, R46, RZ, P3 ;  /* 0x000000ff2e2e7208 */ /* 0x000fe20001800000 */
[----:B------:R-:W-:Y:S04]  /*3250*/  MUFU.EX2 R29, R29 ;  /* 0x0000001d001d7308 */ /* 0x000fe80000000800 */
[C-C-:B------:R-:W-:Y:S01]  /*3260*/  FFMA.FTZ R113, R2.reuse, R113, -R46.reuse ;  /* 0x0000007102717223 */ /* 0x140fe2000001082e */
[C-C-:B------:R-:W-:Y:S01]  /*3270*/  FFMA.FTZ R36, R2.reuse, R36, -R46.reuse ;  /* 0x0000002402247223 */ /* 0x140fe2000001082e */
[C-C-:B------:R-:W-:Y:S01]  /*3280*/  FFMA.FTZ R115, R2.reuse, R115, -R46.reuse ;  /* 0x0000007302737223 */ /* 0x140fe2000001082e */
[C-C-:B------:R-:W-:Y:S01]  /*3290*/  FFMA.FTZ R33, R2.reuse, R33, -R46.reuse ;  /* 0x0000002102217223 */ /* 0x140fe2000001082e */
[C-C-:B------:R-:W-:Y:S01]  /*32a0*/  FFMA.FTZ R117, R2.reuse, R117, -R46.reuse ;  /* 0x0000007502757223 */ /* 0x140fe2000001082e */
[C-C-:B------:R-:W-:Y:S01]  /*32b0*/  FFMA.FTZ R119, R2.reuse, R119, -R46.reuse ;  /* 0x0000007702777223 */ /* 0x140fe2000001082e */
[C-C-:B------:R-:W-:Y:S01]  /*32c0*/  FFMA.FTZ R35, R2.reuse, R35, -R46.reuse ;  /* 0x0000002302237223 */ /* 0x140fe2000001082e */
        /* <DEDUP_REMOVED lines=8> */
[----:B------:R-:W1:Y:S01]  /*3350*/  MUFU.EX2 R36, R36 ;  /* 0x0000002400247308 */ /* 0x000e620000000800 */
        /* <DEDUP_REMOVED lines=14> */
[C---:B------:R-:W-:Y:S01]  /*3440*/  FFMA.FTZ R79, R2.reuse, R79, -R46 ;  /* 0x0000004f024f7223 */ /* 0x040fe2000001082e */
[----:B------:R2:W-:Y:S01]  /*3450*/  MUFU.EX2 R54, R33 ;  /* 0x0000002100367308 */ /* 0x0005e20000000800 */
[----:B-1----:R-:W-:Y:S01]  /*3460*/  FADD.FTZ R66, R113, R36 ;  /* 0x0000002471427221 */ /* 0x002fe20000010000 */
[C-C-:B------:R-:W-:Y:S01]  /*3470*/  FFMA.FTZ R53, R2.reuse, R53, -R46.reuse ;  /* 0x0000003502357223 */ /* 0x140fe2000001082e */
[C-C-:B------:R-:W-:Y:S01]  /*3480*/  FFMA.FTZ R83, R2.reuse, R83, -R46.reuse ;  /* 0x0000005302537223 */ /* 0x140fe2000001082e */
[C-C-:B------:R-:W-:Y:S01]  /*3490*/  FFMA.FTZ R97, R2.reuse, R97, -R46.reuse ;  /* 0x0000006102617223 */ /* 0x140fe2000001082e */
[----:B------:R-:W-:Y:S01]  /*34a0*/  FFMA.FTZ R46, R2, R87, -R46 ;  /* 0x00000057022e7223 */ /* 0x000fe2000001082e */
[----:B------:R-:W-:-:S02]  /*34b0*/  CS2R R86, SRZ ;  /* 0x0000000000567805 */ /* 0x000fc4000001ff00 */
[----:B------:R1:W3:Y:S01]  /*34c0*/  MUFU.EX2 R48, R117 ;  /* 0x0000007500307308 */ /* 0x0002e20000000800 */
[----:B--2---:R-:W-:-:S04]  /*34d0*/  IMAD.U32 R33, RZ, RZ, UR36 ;  /* 0x00000024ff217e24 */ /* 0x004fc8000f8e00ff */
[----:B------:R-:W-:-:S03]  /*34e0*/  @!P0 VIADD R33, R33, 0x38840 ;  /* 0x0003884021218836 */ /* 0x000fc60000000000 */
[----:B------:R2:W-:Y:S01]  /*34f0*/  MUFU.EX2 R50, R35 ;  /* 0x0000002300327308 */ /* 0x0005e20000000800 */
[----:B-1----:R-:W-:Y:S02]  /*3500*/  CS2R R116, SRZ ;  /* 0x0000000000747805 */ /* 0x002fe4000001ff00 */
[----:B------:R-:W-:-:S04]  /*3510*/  @!P0 PRMT R33, RZ, 0x654, R33 ;  /* 0x00000654ff218816 */ /* 0x000fc80000000021 */
[----:B------:R1:W-:Y:S01]  /*3520*/  @!P0 SYNCS.ARRIVE.TRANS64.RED.A1T0 RZ, [R33+URZ], RZ ;  /* 0x000000ff21ff89a7 */ /* 0x0003e2000810043f */
[----:B------:R-:W4:Y:S01]  /*3530*/  MUFU.EX2 R119, R119 ;  /* 0x0000007700777308 */ /* 0x000f220000000800 */
[----:B--2---:R-:W-:Y:S01]  /*3540*/  FADD.FTZ R35, R4, R5 ;  /* 0x0000000504237221 */ /* 0x004fe20000010000 */
[----:B---3--:R-:W-:-:S03]  /*3550*/  F2FP.SATFINITE.E4M3.F32.PACK_AB_MERGE_C R229, R48, R115, RZ ;  /* 0x0000007330e5723e */ /* 0x008fc600048070ff */
[----:B------:R-:W-:Y:S01]  /*3560*/  FADD.FTZ R64, R10, R35 ;  /* 0x000000230a407221 */ /* 0x000fe20000010000 */
[----:B-1----:R-:W-:Y:S01]  /*3570*/  FADD.FTZ R33, R115, R66 ;  /* 0x0000004273217221 */ /* 0x002fe20000010000 */
[----:B------:R-:W-:Y:S01]  /*3580*/  F2FP.SATFINITE.E4M3.F32.PACK_AB_MERGE_C R229, R36, R113, R229 ;  /* 0x0000007124e5723e */ /* 0x000fe200048070e5 */
[----:B------:R-:W1:Y:S01]  /*3590*/  MUFU.EX2 R121, R121 ;  /* 0x0000007900797308 */ /* 0x000e620000000800 */
[----:B------:R-:W-:Y:S01]  /*35a0*/  FADD.FTZ R35, R11, R64 ;  /* 0x000000400b237221 */ /* 0x000fe20000010000 */
[----:B------:R-:W-:Y:S01]  /*35b0*/  FADD.FTZ R66, R48, R33 ;  /* 0x0000002130427221 */ /* 0x000fe20000010000 */
[----:B------:R-:W-:Y:S02]  /*35c0*/  CS2R R112, SRZ ;  /* 0x0000000000707805 */ /* 0x000fe4000001ff00 */
[----:B------:R-:W-:Y:S01]  /*35d0*/  CS2R R114, SRZ ;  /* 0x0000000000727805 */ /* 0x000fe2000001ff00 */
[----:B------:R-:W-:Y:S02]  /*35e0*/  FADD.FTZ R68, R12, R35 ;  /* 0x000000230c447221 */ /* 0x000fe40000010000 */
[----:B------:R-:W2:Y:S02]  /*35f0*/  MUFU.EX2 R52, R39 ;  /* 0x0000002700347308 */ /* 0x000ea40000000800 */
[----:B------:R-:W-:Y:S01]  /*3600*/  FADD.FTZ R35, R13, R68 ;  /* 0x000000440d237221 */ /* 0x000fe20000010000 */
[----:B----4-:R-:W-:Y:S01]  /*3610*/  FADD.FTZ R33, R119, R66 ;  /* 0x0000004277217221 */ /* 0x010fe20000010000 */
[----:B------:R-:W3:Y:S02]  /*3620*/  @P2 LDC R13, c[0x0][0x44c] ;  /* 0x00011300ff0d2b82 */ /* 0x000ee40000000800 */
[----:B------:R-:W-:Y:S01]  /*3630*/  FADD.FTZ R66, R14, R35 ;  /* 0x000000230e427221 */ /* 0x000fe20000010000 */
[----:B------:R-:W-:Y:S01]  /*3640*/  FADD.FTZ R68, R50, R33 ;  /* 0x0000002132447221 */ /* 0x000fe20000010000 */
[----:B------:R-:W4:Y:S02]  /*3650*/  MUFU.EX2 R43, R43 ;  /* 0x0000002b002b7308 */ /* 0x000f240000000800 */
[----:B------:R-:W-:Y:S01]  /*3660*/  FADD.FTZ R35, R21, R66 ;  /* 0x0000004215237221 */ /* 0x000fe20000010000 */
[----:B-1----:R-:W-:-:S03]  /*3670*/  FADD.FTZ R33, R121, R68 ;  /* 0x0000004479217221 */ /* 0x002fc60000010000 */
[----:B------:R-:W-:Y:S02]  /*3680*/  FADD.FTZ R68, R20, R35 ;  /* 0x0000002314447221 */ /* 0x000fe40000010000 */
[----:B------:R-:W1:Y:S01]  /*3690*/  MUFU.EX2 R123, R123 ;  /* 0x0000007b007b7308 */ /* 0x000e620000000800 */
[C---:B--2---:R-:W-:Y:S01]  /*36a0*/  FADD.FTZ R33, R52.reuse, R33 ;  /* 0x0000002134217221 */ /* 0x044fe20000010000 */
[----:B------:R-:W-:Y:S01]  /*36b0*/  FADD.FTZ R35, R25, R68 ;  /* 0x0000004419237221 */ /* 0x000fe20000010000 */
[----:B------:R-:W-:Y:S02]  /*36c0*/  F2FP.SATFINITE.E4M3.F32.PACK_AB_MERGE_C R231, R52, R121, RZ ;  /* 0x0000007934e7723e */ /* 0x000fe400048070ff */
[----:B------:R-:W-:Y:S01]  /*36d0*/  CS2R R120, SRZ ;  /* 0x0000000000787805 */ /* 0x000fe2000001ff00 */
[----:B------:R-:W-:Y:S01]  /*36e0*/  FADD.FTZ R68, R54, R33 ;  /* 0x0000002136447221 */ /* 0x000fe20000010000 */
[----:B------:R-:W-:Y:S01]  /*36f0*/  FADD.FTZ R70, R24, R35 ;  /* 0x0000002318467221 */ /* 0x000fe20000010000 */
[----:B------:R-:W-:Y:S01]  /*3700*/  F2FP.SATFINITE.E4M3.F32.PACK_AB_MERGE_C R231, R50, R119, R231 ;  /* 0x0000007732e7723e */ /* 0x000fe200048070e7 */
[----:B------:R-:W2:Y:S01]  /*3710*/  MUFU.EX2 R56, R47 ;  /* 0x0000002f00387308 */ /* 0x000ea20000000800 */
[----:B----4-:R-:W-:Y:S01]  /*3720*/  FADD.FTZ R68, R43, R68 ;  /* 0x000000442b447221 */ /* 0x010fe20000010000 */
[----:B------:R-:W-:Y:S01]  /*3730*/  FADD.FTZ R33, R127, R70 ;  /* 0x000000467f217221 */ /* 0x000fe20000010000 */
[----:B------:R-:W-:-:S02]  /*3740*/  CS2R R24, SRZ ;  /* 0x0000000000187805 */ /* 0x000fc4000001ff00 */
[----:B------:R-:W-:Y:S02]  /*3750*/  CS2R R118, SRZ ;  /* 0x0000000000767805 */ /* 0x000fe4000001ff00 */
[----:B------:R-:W-:Y:S01]  /*3760*/  CS2R R126, SRZ ;  /* 0x00000000007e7805 */ /* 0x000fe2000001ff00 */
[----:B------:R-:W-:Y:S01]  /*3770*/  FADD.FTZ R14, R26, R33 ;  /* 0x000000211a0e7221 */ /* 0x000fe20000010000 */
[----:B------:R-:W4:Y:S01]  /*3780*/  MUFU.EX2 R37, R37 ;  /* 0x0000002500257308 */ /* 0x000f220000000800 */
[----:B-1----:R-:W-:Y:S01]  /*3790*/  FADD.FTZ R11, R123, R68 ;  /* 0x000000447b0b7221 */ /* 0x002fe20000010000 */
[----:B------:R-:W-:-:S06]  /*37a0*/  CS2R R68, SRZ ;  /* 0x0000000000447805 */ /* 0x000fcc000001ff00 */
[----:B------:R1:W5:Y:S01]  /*37b0*/  MUFU.EX2 R58, R51 ;  /* 0x00000033003a7308 */ /* 0x0003620000000800 */
[C---:B--2---:R-:W-:Y:S01]  /*37c0*/  FADD.FTZ R4, R56.reuse, R11 ;  /* 0x0000000b38047221 */ /* 0x044fe20000010000 */
[----:B------:R-:W-:Y:S01]  /*37d0*/  FADD.FTZ R11, R27, R14 ;  /* 0x0000000e1b0b7221 */ /* 0x000fe20000010000 */
[----:B------:R-:W-:Y:S02]  /*37e0*/  F2FP.SATFINITE.E4M3.F32.PACK_AB_MERGE_C R56, R56, R123, RZ ;  /* 0x0000007b3838723e */ /* 0x000fe400048070ff */
[----:B------:R-:W-:Y:S02]  /*37f0*/  CS2R R26, SRZ ;  /* 0x00000000001a7805 */ /* 0x000fe4000001ff00 */
[----:B------:R-:W-:Y:S02]  /*3800*/  CS2R R122, SRZ ;  /* 0x00000000007a7805 */ /* 0x000fe4000001ff00 */
[----:B------:R-:W-:Y:S01]  /*3810*/  F2FP.SATFINITE.E4M3.F32.PACK_AB_MERGE_C R225, R43, R54, R56 ;  /* 0x000000362be1723e */ /* 0x000fe20004807038 */
[----:B------:R-:W2:Y:S01]  /*3820*/  MUFU.EX2 R89, R89 ;  /* 0x0000005900597308 */ /* 0x000ea20000000800 */
[----:B----4-:R-:W-:Y:S01]  /*3830*/  FADD.FTZ R5, R37, R4 ;  /* 0x0000000425057221 */ /* 0x010fe20000010000 */
[----:B------:R-:W-:Y:S01]  /*3840*/  FADD.FTZ R4, R34, R11 ;  /* 0x0000000b22047221 */ /* 0x000fe20000010000 */
[----:B------:R-:W-:-:S02]  /*3850*/  F2FP.SATFINITE.E4M3.F32.PACK_AB_MERGE_C R11, R38, R99, RZ ;  /* 0x00000063260b723e */ /* 0x000fc400048070ff */
[----:B------:R-:W-:Y:S02]  /*3860*/  CS2R R34, SRZ ;  /* 0x0000000000227805 */ /* 0x000fe4000001ff00 */
[----:B-1----:R-:W-:Y:S01]  /*3870*/  CS2R R50, SRZ ;  /* 0x0000000000327805 */ /* 0x002fe2000001ff00 */
[----:B------:R-:W-:Y:S01]  /*3880*/  FADD.FTZ R129, R129, R4 ;  /* 0x0000000481817221 */ /* 0x000fe20000010000 */
[----:B------:R1:W4:Y:S01]  /*3890*/  MUFU.EX2 R60, R55 ;  /* 0x00000037003c7308 */ /* 0x0003220000000800 */
[----:B-----5:R-:W-:Y:S02]  /*38a0*/  FADD.FTZ R12, R58, R5 ;  /* 0x000000053a0c7221 */ /* 0x020fe40000010000 */
[----:B------:R-:W-:Y:S01]  /*38b0*/  FADD.FTZ R14, R220, R129 ;  /* 0x00000081dc0e7221 */ /* 0x000fe20000010000 */
[C---:B------:R-:W-:Y:S02]  /*38c0*/  F2FP.SATFINITE.E4M3.F32.PACK_AB_MERGE_C R220, R57.reuse, R220, R11 ;  /* 0x000000dc39dc723e */ /* 0x040fe4000480700b */
[----:B------:R-:W-:Y:S01]  /*38d0*/  CS2R R128, SRZ ;  /* 0x0000000000807805 */ /* 0x000fe2000001ff00 */
[----:B------:R-:W-:Y:S01]  /*38e0*/  FADD.FTZ R14, R57, R14 ;  /* 0x0000000e390e7221 */ /* 0x000fe20000010000 */
[----:B------:R-:W-:Y:S01]  /*38f0*/  CS2R R56, SRZ ;  /* 0x0000000000387805 */ /* 0x000fe2000001ff00 */
[----:B------:R-:W5:Y:S01]  /*3900*/  MUFU.EX2 R41, R41 ;  /* 0x0000002900297308 */ /* 0x000f620000000800 */
[----:B--2---:R-:W-:Y:S01]  /*3910*/  FADD.FTZ R5, R89, R12 ;  /* 0x0000000c59057221 */ /* 0x004fe20000010000 */
[----:B------:R-:W-:Y:S01]  /*3920*/  FADD.FTZ R99, R99, R14 ;  /* 0x0000000e63637221 */ /* 0x000fe20000010000 */
[----:B-1----:R-:W-:-:S03]  /*3930*/  CS2R R54, SRZ ;  /* 0x0000000000367805 */ /* 0x002fc6000001ff00 */
[----:B------:R-:W-:Y:S01]  /*3940*/  FADD.FTZ R38, R38, R99 ;  /* 0x0000006326267221 */ /* 0x000fe20000010000 */
[----:B------:R-:W-:Y:S01]  /*3950*/  CS2R R98, SRZ ;  /* 0x0000000000627805 */ /* 0x000fe2000001ff00 */
[----:B------:R-:W1:Y:S01]  /*3960*/  MUFU.EX2 R62, R59 ;  /* 0x0000003b003e7308 */ /* 0x000e620000000800 */
[C---:B----4-:R-:W-:Y:S01]  /*3970*/  FADD.FTZ R12, R60.reuse, R5 ;  /* 0x000000053c0c7221 */ /* 0x050fe20000010000 */
[----:B------:R-:W-:Y:S01]  /*3980*/  FADD.FTZ R11, R101, R38 ;  /* 0x00000026650b7221 */ /* 0x000fe20000010000 */
[----:B------:R-:W-:Y:S02]  /*3990*/  F2FP.SATFINITE.E4M3.F32.PACK_AB_MERGE_C R60, R60, R89, RZ ;  /* 0x000000593c3c723e */ /* 0x000fe400048070ff */
[----:B------:R-:W-:Y:S02]  /*39a0*/  CS2R R38, SRZ ;  /* 0x0000000000267805 */ /* 0x000fe4000001ff00 */
[----:B------:R-:W-:Y:S01]  /*39b0*/  CS2R R88, SRZ ;  /* 0x0000000000587805 */ /* 0x000fe2000001ff00 */
[----:B------:R-:W-:Y:S01]  /*39c0*/  FADD.FTZ R40, R40, R11 ;  /* 0x0000000b28287221 */ /* 0x000fe20000010000 */
[----:B------:R-:W-:Y:S01]  /*39d0*/  F2FP.SATFINITE.E4M3.F32.PACK_AB_MERGE_C R11, R32, R107, RZ ;  /* 0x0000006b200b723e */ /* 0x000fe200048070ff */
[----:B------:R-:W2:Y:S01]  /*39e0*/  MUFU.EX2 R91, R91 ;  /* 0x0000005b005b7308 */ /* 0x000ea20000000800 */
[----:B-----5:R-:W-:Y:S01]  /*39f0*/  FADD.FTZ R5, R41, R12 ;  /* 0x0000000c29057221 */ /* 0x020fe20000010000 */
[----:B------:R-:W-:Y:S01]  /*3a00*/  FADD.FTZ R103, R103, R40 ;  /* 0x0000002867677221 */ /* 0x000fe20000010000 */
[----:B------:R-:W-:Y:S01]  /*3a10*/  F2FP.SATFINITE.E4M3.F32.PACK_AB_MERGE_C R216, R44, R105, R11 ;  /* 0x000000692cd8723e */ /* 0x000fe2000480700b */
[----:B------:R-:W-:Y:S01]  /*3a20*/  IMAD R11, R16, UR4, -R3 ;  /* 0x00000004100b7c24 */ /* 0x000fe2000f8e0a03 */
[----:B------:R-:W-:Y:S01]  /*3a30*/  UMOV UR4, URZ ;  /* 0x0000003f00047c82 */ /* 0x000fe20008000000 */
[----:B------:R-:W-:Y:S01]  /*3a40*/  FADD.FTZ R42, R42, R103 ;  /* 0x000000672a2a7221 */ /* 0x000fe20000010000 */
[----:B------:R-:W-:Y:S01]  /*3a50*/  F2FP.SATFINITE.E4M3.F32.PACK_AB_MERGE_C R227, R58, R37, R60 ;  /* 0x000000253ae3723e */ /* 0x000fe2000480703c */
[----:B------:R-:W4:Y:S01]  /*3a60*/  MUFU.EX2 R64, R63 ;  /* 0x0000003f00407308 */ /* 0x000f220000000800 */
[----:B-1----:R-:W-:Y:S01]  /*3a70*/  FADD.FTZ R14, R62, R5 ;  /* 0x000000053e0e7221 */ /* 0x002fe20000010000 */
[----:B------:R-:W-:Y:S01]  /*3a80*/  FADD.FTZ R105, R105, R42 ;  /* 0x0000002a69697221 */ /* 0x000fe20000010000 */
[----:B------:R-:W-:-:S02]  /*3a90*/  CS2R R36, SRZ ;  /* 0x0000000000247805 */ /* 0x000fc4000001ff00 */
[----:B------:R-:W-:Y:S02]  /*3aa0*/  CS2R R42, SRZ ;  /* 0x00000000002a7805 */ /* 0x000fe4000001ff00 */
[----:B------:R-:W-:Y:S01]  /*3ab0*/  CS2R R58, SRZ ;  /* 0x00000000003a7805 */ /* 0x000fe2000001ff00 */
[----:B------:R-:W-:Y:S01]  /*3ac0*/  FADD.FTZ R44, R44, R105 ;  /* 0x000000692c2c7221 */ /* 0x000fe20000010000 */
[----:B------:R-:W-:Y:S01]  /*3ad0*/  CS2R R60, SRZ ;  /* 0x00000000003c7805 */ /* 0x000fe2000001ff00 */
[----:B------:R-:W1:Y:S01]  /*3ae0*/  MUFU.EX2 R45, R45 ;  /* 0x0000002d002d7308 */ /* 0x000e620000000800 */
[----:B--2---:R-:W-:Y:S01]  /*3af0*/  FADD.FTZ R5, R91, R14 ;  /* 0x0000000e5b057221 */ /* 0x004fe20000010000 */
[----:B------:R-:W-:Y:S01]  /*3b00*/  FADD.FTZ R107, R107, R44 ;  /* 0x0000002c6b6b7221 */ /* 0x000fe20000010000 */
[----:B------:R-:W-:Y:S02]  /*3b10*/  CS2R R100, SRZ ;  /* 0x0000000000647805 */ /* 0x000fe4000001ff00 */
[----:B------:R-:W-:-:S02]  /*3b20*/  CS2R R102, SRZ ;  /* 0x0000000000667805 */ /* 0x000fc4000001ff00 */
[----:B------:R-:W-:Y:S01]  /*3b30*/  CS2R R104, SRZ ;  /* 0x0000000000687805 */ /* 0x000fe2000001ff00 */
[----:B------:R-:W-:Y:S01]  /*3b40*/  FADD.FTZ R107, R32, R107 ;  /* 0x0000006b206b7221 */ /* 0x000fe20000010000 */
[----:B------:R-:W-:Y:S01]  /*3b50*/  CS2R R32, SRZ ;  /* 0x0000000000207805 */ /* 0x000fe2000001ff00 */
[----:B------:R-:W2:Y:S01]  /*3b60*/  MUFU.EX2 R66, R67 ;  /* 0x0000004300427308 */ /* 0x000ea20000000800 */
[C---:B----4-:R-:W-:Y:S01]  /*3b70*/  FADD.FTZ R14, R64.reuse, R5 ;  /* 0x00000005400e7221 */ /* 0x050fe20000010000 */
[----:B------:R-:W-:Y:S02]  /*3b80*/  F2FP.SATFINITE.E4M3.F32.PACK_AB_MERGE_C R64, R64, R91, RZ ;  /* 0x0000005b4040723e */ /* 0x000fe400048070ff */
[----:B------:R-:W-:Y:S02]  /*3b90*/  CS2R R90, SRZ ;  /* 0x00000000005a7805 */ /* 0x000fe4000001ff00 */
[----:B------:R-:W-:Y:S02]  /*3ba0*/  F2FP.SATFINITE.E4M3.F32.PACK_AB_MERGE_C R221, R62, R41, R64 ;  /* 0x000000293edd723e */ /* 0x000fe40004807040 */
[----:B------:R-:W-:Y:S01]  /*3bb0*/  CS2R R40, SRZ ;  /* 0x0000000000287805 */ /* 0x000fe2000001ff00 */
[----:B------:R-:W4:Y:S01]  /*3bc0*/  MUFU.EX2 R93, R93 ;  /* 0x0000005d005d7308 */ /* 0x000f220000000800 */
[----:B-1----:R-:W-:Y:S01]  /*3bd0*/  FADD.FTZ R5, R45, R14 ;  /* 0x0000000e2d057221 */ /* 0x002fe20000010000 */
[----:B------:R-:W-:-:S02]  /*3be0*/  CS2R R62, SRZ ;  /* 0x00000000003e7805 */ /* 0x000fc4000001ff00 */
[----:B------:R-:W-:-:S04]  /*3bf0*/  CS2R R64, SRZ ;  /* 0x0000000000407805 */ /* 0x000fc8000001ff00 */
[----:B------:R1:W5:Y:S01]  /*3c00*/  MUFU.EX2 R10, R71 ;  /* 0x00000047000a7308 */ /* 0x0003620000000800 */
[----:B--2---:R-:W-:-:S07]  /*3c10*/  FADD.FTZ R20, R66, R5 ;  /* 0x0000000542147221 */ /* 0x004fce0000010000 */
[----:B------:R-:W2:Y:S01]  /*3c20*/  MUFU.EX2 R49, R49 ;  /* 0x0000003100317308 */ /* 0x000ea20000000800 */
[----:B----4-:R-:W-:Y:S01]  /*3c30*/  FADD.FTZ R5, R93, R20 ;  /* 0x000000145d057221 */ /* 0x010fe20000010000 */
[----:B-1----:R-:W-:Y:S01]  /*3c40*/  CS2R R70, SRZ ;  /* 0x0000000000467805 */ /* 0x002fe2000001ff00 */
[----:B------:R-:W1:Y:S05]  /*3c50*/  @P2 LDC R20, c[0x0][0x450] ;  /* 0x00011400ff142b82 */ /* 0x000e6a0000000800 */
[----:B------:R4:W0:Y:S01]  /*3c60*/  MUFU.EX2 R4, R75 ;  /* 0x0000004b00047308 */ /* 0x0008220000000800 */
[C---:B-----5:R-:W-:Y:S01]  /*3c70*/  F2FP.SATFINITE.E4M3.F32.PACK_AB_MERGE_C R93, R10.reuse, R93, RZ ;  /* 0x0000005d0a5d723e */ /* 0x060fe200048070ff */
[----:B------:R-:W-:-:S03]  /*3c80*/  FADD.FTZ R10, R10, R5 ;  /* 0x000000050a0a7221 */ /* 0x000fc60000010000 */
[----:B------:R-:W-:Y:S02]  /*3c90*/  F2FP.SATFINITE.E4M3.F32.PACK_AB_MERGE_C R223, R66, R45, R93 ;  /* 0x0000002d42df723e */ /* 0x000fe4000480705d */
[----:B------:R-:W-:Y:S02]  /*3ca0*/  CS2R R44, SRZ ;  /* 0x00000000002c7805 */ /* 0x000fe4000001ff00 */
[----:B------:R-:W-:Y:S01]  /*3cb0*/  CS2R R66, SRZ ;  /* 0x0000000000427805 */ /* 0x000fe2000001ff00 */
[----:B------:R-:W5:Y:S01]  /*3cc0*/  MUFU.EX2 R95, R95 ;  /* 0x0000005f005f7308 */ /* 0x000f620000000800 */
[----:B--2---:R-:W-:Y:S01]  /*3cd0*/  FADD.FTZ R5, R49, R10 ;  /* 0x0000000a31057221 */ /* 0x004fe20000010000 */
[----:B----4-:R-:W-:Y:S02]  /*3ce0*/  CS2R R74, SRZ ;  /* 0x00000000004a7805 */ /* 0x010fe4000001ff00 */
[----:B------:R-:W-:-:S04]  /*3cf0*/  CS2R R92, SRZ ;  /* 0x00000000005c7805 */ /* 0x000fc8000001ff00 */
[----:B------:R2:W4:Y:S01]  /*3d00*/  MUFU.EX2 R12, R79 ;  /* 0x0000004f000c7308 */ /* 0x0005220000000800 */
[----:B0-----:R-:W-:-:S07]  /*3d10*/  FADD.FTZ R10, R4, R5 ;  /* 0x00000005040a7221 */ /* 0x001fce0000010000 */
[----:B------:R-:W0:Y:S01]  /*3d20*/  MUFU.EX2 R30, R30 ;  /* 0x0000001e001e7308 */ /* 0x000e220000000800 */
[----:B-----5:R-:W-:Y:S01]  /*3d30*/  FADD.FTZ R5, R95, R10 ;  /* 0x0000000a5f057221 */ /* 0x020fe20000010000 */
[----:B--2---:R-:W-:-:S06]  /*3d40*/  CS2R R78, SRZ ;  /* 0x00000000004e7805 */ /* 0x004fcc000001ff00 */
[----:B------:R-:W2:Y:S01]  /*3d50*/  MUFU.EX2 R31, R31 ;  /* 0x0000001f001f7308 */ /* 0x000ea20000000800 */
[C---:B----4-:R-:W-:Y:S01]  /*3d60*/  F2FP.SATFINITE.E4M3.F32.PACK_AB_MERGE_C R95, R12.reuse, R95, RZ ;  /* 0x0000005f0c5f723e */ /* 0x050fe200048070ff */
[----:B------:R-:W-:Y:S01]  /*3d70*/  FADD.FTZ R12, R12, R5 ;  /* 0x000000050c0c7221 */ /* 0x000fe20000010000 */
[----:B---3--:R-:W-:Y:S02]  /*3d80*/  @P2 IMAD.HI.U32 R5, R22, R13, RZ ;  /* 0x0000000d16052227 */ /* 0x008fe400078e00ff */
[----:B------:R-:W-:Y:S02]  /*3d90*/  F2FP.SATFINITE.E4M3.F32.PACK_AB_MERGE_C R217, R4, R49, R95 ;  /* 0x0000003104d9723e */ /* 0x000fe4000480705f */
[----:B------:R-:W-:Y:S01]  /*3da0*/  CS2R R48, SRZ ;  /* 0x0000000000307805 */ /* 0x000fe2000001ff00 */
[----:B------:R-:W-:Y:S01]  /*3db0*/  VIADD R13, R23, 0xfffffffe ;  /* 0xfffffffe170d7836 */ /* 0x000fe20000000000 */
[----:B-1----:R-:W-:Y:S01]  /*3dc0*/  @P2 SHF.R.U32.HI R22, RZ, R20, R5 ;  /* 0x00000014ff162219 */ /* 0x002fe20000011605 */
[----:B------:R-:W1:Y:S01]  /*3dd0*/  MUFU.EX2 R53, R53 ;  /* 0x0000003500357308 */ /* 0x000e620000000800 */
[----:B0-----:R-:W-:-:S02]  /*3de0*/  F2FP.SATFINITE.E4M3.F32.PACK_AB_MERGE_C R10, R30, R29, RZ ;  /* 0x0000001d1e0a723e */ /* 0x001fc400048070ff */
[----:B------:R-:W-:Y:S01]  /*3df0*/  CS2R R94, SRZ ;  /* 0x00000000005e7805 */ /* 0x000fe2000001ff00 */
[----:B------:R-:W-:Y:S01]  /*3e00*/  IMAD.IADD R11, R11, 0x1, R22 ;  /* 0x000000010b0b7824 */ /* 0x000fe200078e0216 */
[----:B--2---:R-:W-:-:S03]  /*3e10*/  F2FP.SATFINITE.E4M3.F32.PACK_AB_MERGE_C R218, R31, R28, R10 ;  /* 0x0000001c1fda723e */ /* 0x004fc6000480700a */
[----:B------:R0:W2:Y:S01]  /*3e20*/  MUFU.EX2 R14, R83 ;  /* 0x00000053000e7308 */ /* 0x0000a20000000800 */
[----:B------:R-:W-:Y:S01]  /*3e30*/  SHF.R.S32.HI R10, RZ, 0x1f, R11 ;  /* 0x0000001fff0a7819 */ /* 0x000fe2000001140b */
[----:B------:R-:W-:Y:S01]  /*3e40*/  FADD.FTZ R28, R28, R107 ;  /* 0x0000006b1c1c7221 */ /* 0x000fe20000010000 */
[----:B------:R-:W-:Y:S02]  /*3e50*/  CS2R R106, SRZ ;  /* 0x00000000006a7805 */ /* 0x000fe4000001ff00 */
[----:B------:R-:W-:Y:S01]  /*3e60*/  LEA.HI R10, R10, R11, RZ, 0x7 ;  /* 0x0000000b0a0a7211 */ /* 0x000fe200078f38ff */
[----:B------:R-:W-:Y:S02]  /*3e70*/  FADD.FTZ R28, R31, R28 ;  /* 0x0000001c1f1c7221 */ /* 0x000fe40000010000 */
[----:B------:R-:W-:Y:S01]  /*3e80*/  MUFU.EX2 R97, R97 ;  /* 0x0000006100617308 */ /* 0x000fe20000000800 */
[----:B------:R-:W-:Y:S01]  /*3e90*/  SHF.R.S32.HI R11, RZ, 0x7, R10 ;  /* 0x00000007ff0b7819 */ /* 0x000fe2000001140a */
[----:B-1----:R-:W-:Y:S01]  /*3ea0*/  FADD.FTZ R3, R53, R12 ;  /* 0x0000000c35037221 */ /* 0x002fe20000010000 */
[----:B------:R-:W-:Y:S01]  /*3eb0*/  FADD.FTZ R5, R29, R28 ;  /* 0x0000001c1d057221 */ /* 0x000fe20000010000 */
[----:B------:R-:W-:-:S02]  /*3ec0*/  CS2R R28, SRZ ;  /* 0x00000000001c7805 */ /* 0x000fc4000001ff00 */
[----:B------:R-:W-:Y:S02]  /*3ed0*/  VIMNMX R12, R18, R11, !PT ;  /* 0x0000000b120c7248 */ /* 0x000fe40007fe0100 */
[----:B0-----:R-:W-:Y:S01]  /*3ee0*/  CS2R R82, SRZ ;  /* 0x0000000000527805 */ /* 0x001fe2000001ff00 */
[----:B------:R-:W-:Y:S01]  /*3ef0*/  FADD.FTZ R5, R30, R5 ;  /* 0x000000051e057221 */ /* 0x000fe20000010000 */
[----:B------:R-:W0:Y:S01]  /*3f00*/  MUFU.EX2 R46, R46 ;  /* 0x0000002e002e7308 */ /* 0x000e220000000800 */
[----:B------:R-:W-:Y:S01]  /*3f10*/  ISETP.GE.AND P3, PT, R13, R12, PT ;  /* 0x0000000c0d00720c */ /* 0x000fe20003f66270 */
[----:B--2---:R-:W-:Y:S01]  /*3f20*/  FADD.FTZ R4, R14, R3 ;  /* 0x000000030e047221 */ /* 0x004fe20000010000 */
[----:B------:R-:W-:Y:S02]  /*3f30*/  CS2R R30, SRZ ;  /* 0x00000000001e7805 */ /* 0x000fe4000001ff00 */
[----:B0-----:R-:W-:Y:S01]  /*3f40*/  F2FP.SATFINITE.E4M3.F32.PACK_AB_MERGE_C R3, R46, R97, RZ ;  /* 0x000000612e03723e */ /* 0x001fe200048070ff */
[----:B------:R-:W-:-:S03]  /*3f50*/  FADD.FTZ R97, R97, R4 ;  /* 0x0000000461617221 */ /* 0x000fc60000010000 */
[----:B------:R-:W-:Y:S01]  /*3f60*/  F2FP.SATFINITE.E4M3.F32.PACK_AB_MERGE_C R219, R14, R53, R3 ;  /* 0x000000350edb723e */ /* 0x000fe20004807003 */
[----:B------:R-:W-:Y:S01]  /*3f70*/  FADD.FTZ R4, R46, R97 ;  /* 0x000000612e047221 */ /* 0x000fe20000010000 */
[----:B------:R-:W-:Y:S01]  /*3f80*/  IMAD.MOV.U32 R3, RZ, RZ, RZ ;  /* 0x000000ffff037224 */ /* 0x000fe200078e00ff */
[----:B------:R-:W-:Y:S02]  /*3f90*/  CS2R R46, SRZ ;  /* 0x00000000002e7805 */ /* 0x000fe4000001ff00 */
[----:B------:R-:W-:Y:S02]  /*3fa0*/  CS2R R52, SRZ ;  /* 0x0000000000347805 */ /* 0x000fe4000001ff00 */
[----:B------:R-:W-:Y:S01]  /*3fb0*/  CS2R R96, SRZ ;  /* 0x0000000000607805 */ /* 0x000fe2000001ff00 */
[----:B------:R-:W-:Y:S06]  /*3fc0*/  @!P3 BRA `(.L_x_2127) ;  /* 0x00000030000cb947 */ /* 0x000fec0003800000 */
[----:B------:R-:W-:Y:S01]  /*3fd0*/  IMAD.MOV.U32 R11, RZ, RZ, R15 ;  /* 0x000000ffff0b7224 */ /* 0x000fe200078e000f */
[----:B------:R-:W-:Y:S01]  /*3fe0*/  CS2R R150, SRZ ;  /* 0x0000000000967805 */ /* 0x000fe2000001ff00 */
[----:B------:R-:W-:Y:S01]  /*3ff0*/  IMAD.MOV.U32 R10, RZ, RZ, R0 ;  /* 0x000000ffff0a7224 */ /* 0x000fe200078e0000 */
[----:B------:R-:W-:Y:S01]  /*4000*/  CS2R R148, SRZ ;  /* 0x0000000000947805 */ /* 0x000fe2000001ff00 */
[----:B------:R-:W-:Y:S01]  /*4010*/  IMAD.MOV.U32 R14, RZ, RZ, RZ ;  /* 0x000000ffff0e7224 */ /* 0x000fe200078e00ff */
        /* <DEDUP_REMOVED lines=63> */
[----:B------:R-:W-:Y:S01]  /*4410*/  ULDC UR42, c[0x0][0x288] ;  /* 0x0000a200002a7ab9 */ /* 0x000fe20000000800 */
[----:B------:R-:W-:-:S05]  /*4420*/  ULDC UR43, c[0x0][0x2f0] ;  /* 0x0000bc00002b7ab9 */ /* 0x000fca0000000800 */
.L_x_2137:
[----:B------:R-:W-:Y:S01]  /*4430*/  ISETP.NE.AND P4, PT, RZ, UR37, PT ;  /* 0x00000025ff007c0c */ /* 0x000fe2000bf85270 */
[----:B------:R-:W-:-:S04]  /*4440*/  UISETP.NE.AND UP0, UPT, UR4, 0x1, UPT ;  /* 0x000000010400788c */ /* 0x000fc8000bf05270 */
[----:B------:R-:W-:-:S06]  /*4450*/  USEL UR7, URZ, 0x1, UP0 ;  /* 0x000000013f077887 */ /* 0x000fcc0008000000 */
[----:B------:R-:W-:Y:S02]  /*4460*/  LOP3.LUT R3, R14, UR7, RZ, 0x3c, !PT ;  /* 0x000000070e037c12 */ /* 0x000fe4000f8e3cff */
[----:B------:R-:W-:Y:S05]  /*4470*/  @P4 BRA `(.L_x_2128) ;  /* 0x0000000000344947 */ /* 0x000fea0003800000 */
[----:B------:R-:W-:Y:S05]  /*4480*/  @!P1 BRA `(.L_x_2129) ;  /* 0x0000000000049947 */ /* 0x000fea0003800000 */
[----:B------:R-:W-:Y:S01]  /*4490*/  BPT.TRAP 0x1 ;  /* 0x000000040000795c */ /* 0x000fe20000300000 */
.L_x_2129:
        /* <DEDUP_REMOVED lines=8> */
.L_x_2130:
[----:B-1----:R-:W-:Y:S05]  /*4520*/  @P3 BRA `(.L_x_2128) ;  /* 0x0000000000083947 */ /* 0x002fea0003800000 */
[----:B------:R-:W1:Y:S02]  /*4530*/  SYNCS.PHASECHK.TRANS64.TRYWAIT P3, [UR7+0x38830], R0 ;  /* 0x03883000ff0075a7 */ /* 0x000e640008060147 */
[----:B-1----:R-:W-:Y:S05]  /*4540*/  @!P3 BRA `(.L_x_2131) ;  /* 0x000000d800f8b947 */ /* 0x002fea0003800000 */
.L_x_2128:
        /* <DEDUP_REMOVED lines=50> */
.L_x_2133:
[----:B------:R-:W-:Y:S01]  /*4870*/  ULEA UR10, UR4, UR36, 0x3 ;  /* 0x00000024040a7291 */ /* 0x000fe2000f8e183f */
[----:B------:R-:W-:-:S08]  /*4880*/  SHF.L.U32 R0, R14, 0x1f, RZ ;  /* 0x0000001f0e007819 */ /* 0x000fd000000006ff */
[----:B------:R0:W1:Y:S01]  /*4890*/  SYNCS.PHASECHK.TRANS64.TRYWAIT P3, [UR10+0x38850], R0 ;  /* 0x03885000ff0075a7 */ /* 0x000062000806014a */
[----:B------:R-:W-:Y:S05]  /*48a0*/  @!P1 BRA `(.L_x_2134) ;  /* 0x0000000000049947 */ /* 0x000fea0003800000 */
[----:B------:R-:W-:Y:S01]  /*48b0*/  BPT.TRAP 0x1 ;  /* 0x000000040000795c */ /* 0x000fe20000300000 */
.L_x_2134:
[----:B-1----:R-:W-:Y:S05]  /*48c0*/  @P3 BRA `(.L_x_2132) ;  /* 0x0000000000083947 */ /* 0x002fea0003800000 */
[----:B------:R-:W1:Y:S02]  /*48d0*/  SYNCS.PHASECHK.TRANS64.TRYWAIT P3, [UR10+0x38850], R0 ;  /* 0x03885000ff0075a7 */ /* 0x000e64000806014a */
[----:B-1----:R-:W-:Y:S05]  /*48e0*/  @!P3 BRA `(.L_x_2135) ;  /* 0x000000d80028b947 */ /* 0x002fea0003800000 */
.L_x_2132:
[----:B------:R-:W-:Y:S01]  /*48f0*/  UIADD3 UR10, UR36, 0x400, URZ ;  /* 0x00000400240a7890 */ /* 0x000fe2000fffe03f */
[----:B------:R-:W-:Y:S01]  /*4900*/  WARPGROUP.ARRIVE ;  /* 0x00000000000079c5 */ /* 0x000fe20000000000 */
[----:B------:R-:W-:Y:S01]  /*4910*/  UMOV UR11, 0x40000040 ;  /* 0x40000040000b7882 */ /* 0x000fe20000000000 */
[----:B------:R-:W-:Y:S01]  /*4920*/  UMOV UR15, 0x40000040 ;  /* 0x40000040000f7882 */ /* 0x000fe20000000000 */
[----:B------:R-:W-:Y:S01]  /*4930*/  USHF.R.U32.HI UR10, URZ, 0x4, UR10 ;  /* 0x000000043f0a7899 */ /* 0x000fe2000801160a */
[----:B-1----:R-:W1:Y:S01]  /*4940*/  @P2 LDC R15, c[0x0][0x44c] ;  /* 0x00011300ff0f2b82 */ /* 0x002e620000000800 */
[----:B------:R-:W-:Y:S02]  /*4950*/  IMAD.MOV.U32 R14, RZ, RZ, R8 ;  /* 0x000000ffff0e7224 */ /* 0x000fe400078e0008 */
[----:B------:R-:W-:-:S04]  /*4960*/  ULOP3.LUT UR10, UR10, 0x3fff, URZ, 0xc0, !UPT ;  /* 0x00003fff0a0a7892 */ /* 0x000fc8000f8ec03f */
[----:B------:R-:W-:Y:S01]  /*4970*/  ULOP3.LUT UR10, UR10, 0x10000, URZ, 0xfc, !UPT ;  /* 0x000100000a0a7892 */ /* 0x000fe2000f8efc3f */
[----:B0-----:R-:W0:Y:S03]  /*4980*/  @P2 LDC R0, c[0x0][0x450] ;  /* 0x00011400ff002b82 */ /* 0x001e260000000800 */
[----:B------:R-:W-:-:S04]  /*4990*/  ULEA UR10, UR4, UR10, 0xb ;  /* 0x0000000a040a7291 */ /* 0x000fc8000f8e583f */
[----:B------:R-:W-:-:S05]  /*49a0*/  UIADD3 UR14, UR10, 0x2, URZ ;  /* 0x000000020a0e7890 */ /* 0x000fca000fffe03f */
[----:B------:R-:W-:Y:S01]  /*49b0*/  QGMMA.64x256x32.F32.E4M3.E4M3 R24, R228, gdesc[UR8], R24, gsb0 ;  /* 0x03e00008e4187df3 */ /* 0x000fe20008000818 */
[----:B------:R-:W-:Y:S01]  /*49c0*/  UMOV UR11, 0x40000040 ;  /* 0x40000040000b7882 */ /* 0x000fe20000000000 */
[----:B-1----:R-:W-:-:S05]  /*49d0*/  @P2 IMAD.HI.U32 R15, R8, R15, RZ ;  /* 0x0000000f080f2227 */ /* 0x002fca00078e00ff */
[----:B0-----:R-:W-:Y:S01]  /*49e0*/  @P2 SHF.R.U32.HI R14, RZ, R0, R15 ;  /* 0x00000000ff0e2219 */ /* 0x001fe2000001160f */
[----:B------:R-:W-:-:S04]  /*49f0*/  IMAD.MOV.U32 R0, RZ, RZ, -0x80 ;  /* 0xffffff80ff007424 */ /* 0x000fc800078e00ff */
[----:B------:R-:W0:Y:S01]  /*4a00*/  SHFL.IDX PT, R20, R14, RZ, 0x1c1f ;  /* 0x001c1fff0e147589 */ /* 0x000e2200000e0000 */
[----:B------:R-:W-:-:S03]  /*4a10*/  IMAD R0, R13, R0, 0x1 ;  /* 0x000000010d007424 */ /* 0x000fc600078e0200 */
[----:B------:R-:W1:Y:S01]  /*4a20*/  SHFL.IDX PT, R14, R14, 0x1, 0x1c1f ;  /* 0x003c1f000e0e7f89 */ /* 0x000e6200000e0000 */
[----:B------:R-:W-:-:S04]  /*4a30*/  IMAD R15, R9, -0x2, R0 ;  /* 0xfffffffe090f7824 */ /* 0x000fc800078e0200 */
[----:B------:R-:W-:-:S05]  /*4a40*/  IMAD R15, R16, UR43, R15 ;  /* 0x0000002b100f7c24 */ /* 0x000fca000f8e020f */
[----:B0-----:R-:W-:-:S04]  /*4a50*/  IADD3 R0, R20, -UR42, R15 ;  /* 0x8000002a14007c10 */ /* 0x001fc8000fffe00f */
[C---:B------:R-:W-:Y:S02]  /*4a60*/  ISETP.GT.AND P3, PT, R0.reuse, RZ, PT ;  /* 0x000000ff0000720c */ /* 0x040fe40003f64270 */
[----:B------:R-:W-:Y:S02]  /*4a70*/  ISETP.GT.AND P4, PT, R0, 0x1, PT ;  /* 0x000000010000780c */ /* 0x000fe40003f84270 */
[----:B------:R-:W-:Y:S02]  /*4a80*/  FSEL R21, R152, -INF , P3 ;  /* 0xff80000098157808 */ /* 0x000fe40001800000 */
[----:B------:R-:W-:Y:S02]  /*4a90*/  ISETP.GT.AND P3, PT, R0, 0x8, PT ;  /* 0x000000080000780c */ /* 0x000fe40003f64270 */
[----:B------:R-:W-:Y:S02]  /*4aa0*/  FSEL R153, R153, -INF , P4 ;  /* 0xff80000099997808 */ /* 0x000fe40002000000 */
[----:B------:R-:W-:-:S02]  /*4ab0*/  FMNMX.FTZ R20, R21, R10, !PT ;  /* 0x0000000a15147209 */ /* 0x000fc40007810000 */
[----:B------:R-:W-:Y:S02]  /*4ac0*/  ISETP.GT.AND P4, PT, R0, 0x9, PT ;  /* 0x000000090000780c */ /* 0x000fe40003f84270 */
[----:B------:R-:W-:Y:S02]  /*4ad0*/  FSEL R23, R156, -INF , P3 ;  /* 0xff8000009c177808 */ /* 0x000fe40001800000 */
[----:B------:R-:W-:Y:S02]  /*4ae0*/  FMNMX.FTZ R20, R153, R20, !PT ;  /* 0x0000001499147209 */ /* 0x000fe40007810000 */
[----:B------:R-:W-:Y:S02]  /*4af0*/  ISETP.GT.AND P3, PT, R0, 0x10, PT ;  /* 0x000000100000780c */ /* 0x000fe40003f64270 */
[----:B------:R-:W-:Y:S02]  /*4b00*/  FSEL R157, R157, -INF , P4 ;  /* 0xff8000009d9d7808 */ /* 0x000fe40002000000 */
[----:B------:R-:W-:-:S02]  /*4b10*/  FMNMX.FTZ R20, R23, R20, !PT ;  /* 0x0000001417147209 */ /* 0x000fc40007810000 */
[C---:B------:R-:W-:Y:S02]  /*4b20*/  ISETP.GT.AND P4, PT, R0.reuse, 0x11, PT ;  /* 0x000000110000780c */ /* 0x040fe40003f84270 */
[----:B------:R-:W-:Y:S02]  /*4b30*/  FMNMX.FTZ R20, R157, R20, !PT ;  /* 0x000000149d147209 */ /* 0x000fe40007810000 */
[----:B------:R-:W-:Y:S02]  /*4b40*/  FSEL R161, R161, -INF , P4 ;  /* 0xff800000a1a17808 */ /* 0x000fe40002000000 */
[----:B------:R-:W-:Y:S02]  /*4b50*/  ISETP.GT.AND P4, PT, R0, 0x19, PT ;  /* 0x000000190000780c */ /* 0x000fe40003f84270 */
[----:B-1----:R-:W-:Y:S02]  /*4b60*/  IADD3 R15, R14, -UR42, R15 ;  /* 0x8000002a0e0f7c10 */ /* 0x002fe4000fffe00f */
[----:B------:R-:W-:-:S02]  /*4b70*/  FSEL R165, R165, -INF , P4 ;  /* 0xff800000a5a57808 */ /* 0x000fc40002000000 */
[C---:B------:R-:W-:Y:S02]  /*4b80*/  ISETP.GT.AND P4, PT, R0.reuse, 0x21, PT ;  /* 0x000000210000780c */ /* 0x040fe40003f84270 */
[----:B------:R-:W-:Y:S02]  /*4b90*/  ISETP.GT.AND P5, PT, R15, 0x1, PT ;  /* 0x000000010f00780c */ /* 0x000fe40003fa4270 */
[----:B------:R-:W-:Y:S02]  /*4ba0*/  FSEL R169, R169, -INF , P4 ;  /* 0xff800000a9a97808 */ /* 0x000fe40002000000 */
[----:B------:R-:W-:Y:S02]  /*4bb0*/  ISETP.GT.AND P4, PT, R0, 0x29, PT ;  /* 0x000000290000780c */ /* 0x000fe40003f84270 */
[----:B------:R-:W-:Y:S02]  /*4bc0*/  FSEL R155, R155, -INF , P5 ;  /* 0xff8000009b9b7808 */ /* 0x000fe40002800000 */
        /* <DEDUP_REMOVED lines=31> */
[C---:B------:R-:W-:Y:S02]  /*4dc0*/  ISETP.GT.AND P4, PT, R15.reuse, RZ, PT ;  /* 0x000000ff0f00720c */ /* 0x040fe40003f84270 */
[C---:B------:R-:W-:Y:S02]  /*4dd0*/  ISETP.GT.AND P5, PT, R15.reuse, 0x31, PT ;  /* 0x000000310f00780c */ /* 0x040fe40003fa4270 */
[----:B------:R-:W-:Y:S02]  /*4de0*/  FSEL R154, R154, -INF , P4 ;  /* 0xff8000009a9a7808 */ /* 0x000fe40002000000 */
[----:B------:R-:W-:Y:S02]  /*4df0*/  ISETP.GT.AND P4, PT, R15, 0x8, PT ;  /* 0x000000080f00780c */ /* 0x000fe40003f84270 */
[----:B------:R-:W-:Y:S02]  /*4e00*/  FSEL R179, R179, -INF , P5 ;  /* 0xff800000b3b37808 */ /* 0x000fe40002800000 */
[----:B------:R-:W-:-:S04]  /*4e10*/  ISETP.GT.AND P5, PT, R15, 0x39, PT ;  /* 0x000000390f00780c */ /* 0x000fc80003fa4270 */
        /* <DEDUP_REMOVED lines=16> */
[----:B------:R-:W-:Y:S01]  /*4f20*/  FSEL R215, R215, -INF , P5 ;  /* 0xff800000d7d77808 */ /* 0x000fe20002800000 */
[----:B------:R-:W-:Y:S02]  /*4f30*/  WARPGROUP.DEPBAR.LE gsb0, 0x0 ;  /* 0x00008000000079c5 */ /* 0x000fe40000010000 */
[----:B------:R-:W-:-:S06]  /*4f40*/  WARPGROUP.ARRIVE ;  /* 0x00000000000079c5 */ /* 0x000fcc0000000000 */
[----:B------:R-:W-:Y:S01]  /*4f50*/  QGMMA.64x256x32.F32.E4M3.E4M3 R24, R224, gdesc[UR12], R24, gsb0 ;  /* 0x03e0000ce0187df3 */ /* 0x000fe20008000818 */
[----:B------:R-:W-:Y:S01]  /*4f60*/  UIADD3 UR14, UR10, 0x4, URZ ;  /* 0x000000040a0e7890 */ /* 0x000fe2000fffe03f */
[----:B------:R-:W-:Y:S01]  /*4f70*/  UMOV UR15, 0x40000040 ;  /* 0x40000040000f7882 */ /* 0x000fe20000000000 */
[----:B------:R-:W-:Y:S01]  /*4f80*/  UIADD3 UR10, UR10, 0x6, URZ ;  /* 0x000000060a0a7890 */ /* 0x000fe2000fffe03f */
[----:B------:R-:W-:Y:S02]  /*4f90*/  WARPGROUP.DEPBAR.LE gsb0, 0x0 ;  /* 0x00008000000079c5 */ /* 0x000fe40000010000 */
[----:B------:R-:W-:Y:S01]  /*4fa0*/  FSEL R225, R160, -INF , P3 ;  /* 0xff800000a0e17808 */ /* 0x000fe20001800000 */
[----:B------:R-:W-:Y:S01]  /*4fb0*/  WARPGROUP.ARRIVE ;  /* 0x00000000000079c5 */ /* 0x000fe20000000000 */
[----:B------:R-:W-:Y:S02]  /*4fc0*/  ISETP.GT.AND P3, PT, R0, 0x18, PT ;  /* 0x000000180000780c */ /* 0x000fe40003f64270 */
[----:B------:R-:W-:-:S02]  /*4fd0*/  FMNMX.FTZ R20, R225, R20, !PT ;  /* 0x00000014e1147209 */ /* 0x000fc40007810000 */
[----:B------:R-:W-:-:S15]  /*4fe0*/  FSEL R227, R164, -INF , P3 ;  /* 0xff800000a4e37808 */ /* 0x000fde0001800000 */
[----:B------:R-:W-:-:S01]  /*4ff0*/  NOP ;  /* 0x0000000000007918 */ /* 0x000fc20000000000 */
[----:B------:R-:W-:Y:S01]  /*5000*/  QGMMA.64x256x32.F32.E4M3.E4M3 R24, R220, gdesc[UR12], R24, gsb0 ;  /* 0x03e0000cdc187df3 */ /* 0x000fe20008000818 */
[----:B------:R-:W-:Y:S02]  /*5010*/  FMNMX.FTZ R20, R161, R20, !PT ;  /* 0x00000014a1147209 */ /* 0x000fe40007810000 */
[----:B------:R-:W-:Y:S02]  /*5020*/  ISETP.GT.AND P3, PT, R0, 0x20, PT ;  /* 0x000000200000780c */ /* 0x000fe40003f64270 */
[----:B------:R-:W-:Y:S02]  /*5030*/  FMNMX.FTZ R20, R227, R20, !PT ;  /* 0x00000014e3147209 */ /* 0x000fe40007810000 */
[----:B------:R-:W-:Y:S02]  /*5040*/  FSEL R229, R168, -INF , P3 ;  /* 0xff800000a8e57808 */ /* 0x000fe40001800000 */
[----:B------:R-:W-:Y:S02]  /*5050*/  FMNMX.FTZ R20, R165, R20, !PT ;  /* 0x00000014a5147209 */ /* 0x000fe40007810000 */
[----:B------:R-:W-:-:S02]  /*5060*/  ISETP.GT.AND P3, PT, R0, 0x28, PT ;  /* 0x000000280000780c */ /* 0x000fc40003f64270 */
[----:B------:R-:W-:Y:S02]  /*5070*/  FMNMX.FTZ R20, R229, R20, !PT ;  /* 0x00000014e5147209 */ /* 0x000fe40007810000 */
[----:B------:R-:W-:Y:S02]  /*5080*/  FSEL R231, R172, -INF , P3 ;  /* 0xff800000ace77808 */ /* 0x000fe40001800000 */
[----:B------:R-:W-:Y:S02]  /*5090*/  FMNMX.FTZ R20, R169, R20, !PT ;  /* 0x00000014a9147209 */ /* 0x000fe40007810000 */
[----:B------:R-:W-:Y:S02]  /*50a0*/  ISETP.GT.AND P3, PT, R0, 0x30, PT ;  /* 0x000000300000780c */ /* 0x000fe40003f64270 */
[----:B------:R-:W-:Y:S02]  /*50b0*/  FMNMX.FTZ R20, R231, R20, !PT ;  /* 0x00000014e7147209 */ /* 0x000fe40007810000 */
[----:B------:R-:W-:-:S02]  /*50c0*/  FSEL R233, R176, -INF , P3 ;  /* 0xff800000b0e97808 */ /* 0x000fc40001800000 */
        /* <DEDUP_REMOVED lines=36> */
[----:B------:R-:W-:-:S04]  /*5310*/  FMNMX.FTZ R20, R209, R20, !PT ;  /* 0x00000014d1147209 */ /* 0x000fc80007810000 */
[----:B------:R-:W-:-:S04]  /*5320*/  FMNMX.FTZ R20, R212, R20, !PT ;  /* 0x00000014d4147209 */ /* 0x000fc80007810000 */
[----:B------:R-:W-:-:S05]  /*5330*/  FMNMX.FTZ R152, R213, R20, !PT ;  /* 0x00000014d5987209 */ /* 0x000fca0007810000 */
[----:B------:R-:W0:Y:S02]  /*5340*/  SHFL.BFLY PT, R0, R152, 0x2, 0x1f ;  /* 0x0c401f0098007f89 */ /* 0x000e2400000e0000 */
[----:B0-----:R-:W-:Y:S02]  /*5350*/  FMNMX.FTZ R156, R152, R0, !PT ;  /* 0x00000000989c7209 */ /* 0x001fe40007810000 */
[----:B------:R-:W-:-:S03]  /*5360*/  FMNMX.FTZ R152, R154, R11, !PT ;  /* 0x0000000b9a987209 */ /* 0x000fc60007810000 */
[----:B------:R-:W0:Y:S01]  /*5370*/  SHFL.BFLY PT, R0, R156, 0x1, 0x1f ;  /* 0x0c201f009c007f89 */ /* 0x000e2200000e0000 */
[----:B------:R-:W-:Y:S02]  /*5380*/  FMNMX.FTZ R152, R155, R152, !PT ;  /* 0x000000989b987209 */ /* 0x000fe40007810000 */
[----:B0-----:R-:W-:-:S04]  /*5390*/  FMNMX.FTZ R0, R156, R0, !PT ;  /* 0x000000009c007209 */ /* 0x001fc80007810000 */
[----:B------:R-:W-:Y:S01]  /*53a0*/  FSETP.NEU.FTZ.AND P3, PT, R0, -INF , PT ;  /* 0xff8000000000780b */ /* 0x000fe20003f7d000 */
[----:B------:R-:W-:-:S05]  /*53b0*/  FFMA.FTZ R20, R2, R0, -8 ;  /* 0xc100000002147423 */ /* 0x000fca0000010000 */
[----:B------:R-:W-:-:S05]  /*53c0*/  FSEL R20, R20, RZ, P3 ;  /* 0x000000ff14147208 */ /* 0x000fca0001800000 */
[--C-:B------:R-:W-:Y:S01]  /*53d0*/  FFMA.FTZ R14, R2, R23, -R20.reuse ;  /* 0x00000017020e7223 */ /* 0x100fe20000010814 */
[----:B------:R-:W-:Y:S01]  /*53e0*/  FSEL R23, R158, -INF , P4 ;  /* 0xff8000009e177808 */ /* 0x000fe20002000000 */
[C-C-:B------:R-:W-:Y:S01]  /*53f0*/  FFMA.FTZ R22, R2.reuse, R21, -R20.reuse ;  /* 0x0000001502167223 */ /* 0x140fe20000010814 */
[----:B------:R-:W-:Y:S01]  /*5400*/  ISETP.GT.AND P4, PT, R15, 0x10, PT ;  /* 0x000000100f00780c */ /* 0x000fe20003f84270 */
[C-C-:B------:R-:W-:Y:S01]  /*5410*/  FFMA.FTZ R21, R2.reuse, R153, -R20.reuse ;  /* 0x0000009902157223 */ /* 0x140fe20000010814 */
[----:B------:R-:W-:Y:S01]  /*5420*/  FMNMX.FTZ R152, R23, R152, !PT ;  /* 0x0000009817987209 */ /* 0x000fe20007810000 */
[--C-:B------:R-:W-:Y:S01]  /*5430*/  FFMA.FTZ R153, R2, R157, -R20.reuse ;  /* 0x0000009d02997223 */ /* 0x100fe20000010814 */
[----:B------:R-:W-:Y:S01]  /*5440*/  FSEL R157, R162, -INF , P4 ;  /* 0xff800000a29d7808 */ /* 0x000fe20002000000 */
[C-C-:B------:R-:W-:Y:S01]  /*5450*/  FFMA.FTZ R225, R2.reuse, R225, -R20.reuse ;  /* 0x000000e102e17223 */ /* 0x140fe20000010814 */
[----:B------:R-:W-:Y:S01]  /*5460*/  FMNMX.FTZ R156, R159, R152, !PT ;  /* 0x000000989f9c7209 */ /* 0x000fe20007810000 */
[C-C-:B------:R-:W-:Y:S01]  /*5470*/  FFMA.FTZ R227, R2.reuse, R227, -R20.reuse ;  /* 0x000000e302e37223 */ /* 0x140fe20000010814 */
[----:B------:R-:W-:Y:S01]  /*5480*/  ISETP.GT.AND P4, PT, R15, 0x18, PT ;  /* 0x000000180f00780c */ /* 0x000fe20003f84270 */
[----:B------:R0:W-:Y:S01]  /*5490*/  MUFU.EX2 R152, R225 ;  /* 0x000000e100987308 */ /* 0x0001e20000000800 */
[----:B------:R-:W-:Y:S01]  /*54a0*/  FMNMX.FTZ R156, R157, R156, !PT ;  /* 0x0000009c9d9c7209 */ /* 0x000fe20007810000 */
[C-C-:B------:R-:W-:Y:S01]  /*54b0*/  FFMA.FTZ R162, R2.reuse, R229, -R20.reuse ;  /* 0x000000e502a27223 */ /* 0x140fe20000010814 */
[----:B------:R-:W-:-:S01]  /*54c0*/  FFMA.FTZ R164, R2, R231, -R20 ;  /* 0x000000e702a47223 */ /* 0x000fc20000010814 */
[C-C-:B------:R-:W-:Y:S01]  /*54d0*/  FFMA.FTZ R168, R2.reuse, R235, -R20.reuse ;  /* 0x000000eb02a87223 */ /* 0x140fe20000010814 */
[----:B------:R-:W-:Y:S01]  /*54e0*/  FMNMX.FTZ R156, R163, R156, !PT ;  /* 0x0000009ca39c7209 */ /* 0x000fe20007810000 */
        /* <DEDUP_REMOVED lines=26> */
[----:B------:R-:W-:Y:S01]  /*5690*/  FSEL R221, R166, -INF , P4 ;  /* 0xff800000a6dd7808 */ /* 0x000fe20002000000 */
[----:B------:R-:W-:-:S01]  /*56a0*/  FFMA.FTZ R166, R2, R233, -R20 ;  /* 0x000000e902a67223 */ /* 0x000fc20000010814 */
[----:B------:R-:W-:Y:S01]  /*56b0*/  ISETP.GT.AND P4, PT, R15, 0x20, PT ;  /* 0x000000200f00780c */ /* 0x000fe20003f84270 */
[----:B------:R-:W-:Y:S01]  /*56c0*/  WARPGROUP.ARRIVE ;  /* 0x00000000000079c5 */ /* 0x000fe20000000000 */
[----:B------:R-:W-:Y:S01]  /*56d0*/  FMNMX.FTZ R156, R221, R156, !PT ;  /* 0x0000009cdd9c7209 */ /* 0x000fe20007810000 */
[----:B------:R-:W-:Y:S01]  /*56e0*/  MUFU.EX2 R177, R177 ;  /* 0x000000b100b17308 */ /* 0x000fe20000000800 */
[----:B------:R-:W-:Y:S01]  /*56f0*/  FSEL R223, R170, -INF , P4 ;  /* 0xff800000aadf7808 */ /* 0x000fe20002000000 */
[----:B------:R-:W-:Y:S01]  /*5700*/  FFMA.FTZ R170, R2, R237, -R20 ;  /* 0x000000ed02aa7223 */ /* 0x000fe20000010814 */
[----:B------:R-:W-:Y:S01]  /*5710*/  FMNMX.FTZ R158, R167, R156, !PT ;  /* 0x0000009ca79e7209 */ /* 0x000fe20007810000 */
[----:B------:R-:W-:Y:S01]  /*5720*/  QGMMA.64x256x32.F32.E4M3.E4M3 R24, R216, gdesc[UR8], R24, gsb0 ;  /* 0x03e00008d8187df3 */ /* 0x000fe20008000818 */
[----:B------:R-:W-:-:S02]  /*5730*/  ISETP.GT.AND P4, PT, R15, 0x28, PT ;  /* 0x000000280f00780c */ /* 0x000fc40003f84270 */
[----:B------:R-:W-:Y:S01]  /*5740*/  FMNMX.FTZ R158, R223, R158, !PT ;  /* 0x0000009edf9e7209 */ /* 0x000fe20007810000 */
[----:B------:R1:W-:Y:S01]  /*5750*/  MUFU.EX2 R156, R227 ;  /* 0x000000e3009c7308 */ /* 0x0003e20000000800 */
[----:B0-----:R-:W-:Y:S02]  /*5760*/  FSEL R225, R174, -INF , P4 ;  /* 0xff800000aee17808 */ /* 0x001fe40002000000 */
[----:B------:R-:W-:Y:S02]  /*5770*/  FMNMX.FTZ R158, R171, R158, !PT ;  /* 0x0000009eab9e7209 */ /* 0x000fe40007810000 */
[----:B------:R-:W-:Y:S02]  /*5780*/  ISETP.GT.AND P4, PT, R15, 0x30, PT ;  /* 0x000000300f00780c */ /* 0x000fe40003f84270 */
[----:B------:R-:W-:Y:S01]  /*5790*/  FMNMX.FTZ R158, R225, R158, !PT ;  /* 0x0000009ee19e7209 */ /* 0x000fe20007810000 */
[----:B------:R-:W-:Y:S01]  /*57a0*/  MUFU.EX2 R181, R181 ;  /* 0x000000b500b57308 */ /* 0x000fe20000000800 */
[----:B-1----:R-:W-:Y:S01]  /*57b0*/  FSEL R227, R178, -INF , P4 ;  /* 0xff800000b2e37808 */ /* 0x002fe20002000000 */
[----:B------:R-:W-:Y:S01]  /*57c0*/  FFMA.FTZ R178, R2, R208, -R20 ;  /* 0x000000d002b27223 */ /* 0x000fe20000010814 */
[----:B------:R-:W-:-:S02]  /*57d0*/  FMNMX.FTZ R160, R175, R158, !PT ;  /* 0x0000009eafa07209 */ /* 0x000fc40007810000 */
[----:B------:R-:W-:Y:S02]  /*57e0*/  ISETP.GT.AND P4, PT, R15, 0x38, PT ;  /* 0x000000380f00780c */ /* 0x000fe40003f84270 */
[----:B------:R-:W-:Y:S01]  /*57f0*/  FMNMX.FTZ R160, R227, R160, !PT ;  /* 0x000000a0e3a07209 */ /* 0x000fe20007810000 */
[----:B------:R0:W-:Y:S01]  /*5800*/  MUFU.EX2 R158, R162 ;  /* 0x000000a2009e7308 */ /* 0x0001e20000000800 */
[----:B------:R-:W-:Y:S02]  /*5810*/  FSEL R229, R182, -INF , P4 ;  /* 0xff800000b6e57808 */ /* 0x000fe40002000000 */
[----:B------:R-:W-:Y:S02]  /*5820*/  FMNMX.FTZ R160, R179, R160, !PT ;  /* 0x000000a0b3a07209 */ /* 0x000fe40007810000 */
[----:B------:R-:W-:Y:S02]  /*5830*/  ISETP.GT.AND P4, PT, R15, 0x40, PT ;  /* 0x000000400f00780c */ /* 0x000fe40003f84270 */
[----:B------:R-:W-:Y:S01]  /*5840*/  FMNMX.FTZ R160, R229, R160, !PT ;  /* 0x000000a0e5a07209 */ /* 0x000fe20007810000 */
[----:B------:R-:W-:Y:S01]  /*5850*/  MUFU.EX2 R185, R185 ;  /* 0x000000b900b97308 */ /* 0x000fe20000000800 */
[----:B------:R-:W-:-:S02]  /*5860*/  FSEL R186, R186, -INF , P4 ;  /* 0xff800000baba7808 */ /* 0x000fc40002000000 */
[----:B------:R-:W-:Y:S02]  /*5870*/  FMNMX.FTZ R231, R183, R160, !PT ;  /* 0x000000a0b7e77209 */ /* 0x000fe40007810000 */
[----:B------:R-:W-:Y:S02]  /*5880*/  ISETP.GT.AND P4, PT, R15, 0x48, PT ;  /* 0x000000480f00780c */ /* 0x000fe40003f84270 */
[----:B0-----:R-:W-:Y:S01]  /*5890*/  FMNMX.FTZ R162, R186, R231, !PT ;  /* 0x000000e7baa27209 */ /* 0x001fe20007810000 */
[----:B------:R0:W-:Y:S01]  /*58a0*/  MUFU.EX2 R160, R164 ;  /* 0x000000a400a07308 */ /* 0x0001e20000000800 */
[----:B------:R-:W-:Y:S02]  /*58b0*/  FSEL R231, R190, -INF , P4 ;  /* 0xff800000bee77808 */ /* 0x000fe40002000000 */
[----:B------:R-:W-:Y:S02]  /*58c0*/  FMNMX.FTZ R162, R187, R162, !PT ;  /* 0x000000a2bba27209 */ /* 0x000fe40007810000 */
[----:B------:R-:W-:-:S02]  /*58d0*/  ISETP.GT.AND P4, PT, R15, 0x50, PT ;  /* 0x000000500f00780c */ /* 0x000fc40003f84270 */
[----:B------:R-:W-:Y:S01]  /*58e0*/  FMNMX.FTZ R162, R231, R162, !PT ;  /* 0x000000a2e7a27209 */ /* 0x000fe20007810000 */
[----:B------:R-:W-:Y:S01]  /*58f0*/  MUFU.EX2 R189, R189 ;  /* 0x000000bd00bd7308 */ /* 0x000fe20000000800 */
[----:B------:R-:W-:Y:S02]  /*5900*/  FSEL R194, R194, -INF , P4 ;  /* 0xff800000c2c27808 */ /* 0x000fe40002000000 */
[----:B------:R-:W-:Y:S02]  /*5910*/  FMNMX.FTZ R233, R191, R162, !PT ;  /* 0x000000a2bfe97209 */ /* 0x000fe40007810000 */
[----:B------:R-:W-:Y:S02]  /*5920*/  ISETP.GT.AND P4, PT, R15, 0x58, PT ;  /* 0x000000580f00780c */ /* 0x000fe40003f84270 */
[----:B0-----:R-:W-:Y:S01]  /*5930*/  FMNMX.FTZ R164, R194, R233, !PT ;  /* 0x000000e9c2a47209 */ /* 0x001fe20007810000 */
[----:B------:R0:W-:Y:S01]  /*5940*/  MUFU.EX2 R162, R166 ;  /* 0x000000a600a27308 */ /* 0x0001e20000000800 */
[----:B------:R-:W-:-:S02]  /*5950*/  FSEL R233, R198, -INF , P4 ;  /* 0xff800000c6e97808 */ /* 0x000fc40002000000 */
[----:B------:R-:W-:Y:S02]  /*5960*/  FMNMX.FTZ R164, R195, R164, !PT ;  /* 0x000000a4c3a47209 */ /* 0x000fe40007810000 */
[----:B------:R-:W-:Y:S02]  /*5970*/  ISETP.GT.AND P4, PT, R15, 0x60, PT ;  /* 0x000000600f00780c */ /* 0x000fe40003f84270 */
[----:B------:R-:W-:Y:S01]  /*5980*/  FMNMX.FTZ R164, R233, R164, !PT ;  /* 0x000000a4e9a47209 */ /* 0x000fe20007810000 */
[----:B------:R-:W-:Y:S01]  /*5990*/  MUFU.EX2 R193, R193 ;  /* 0x000000c100c17308 */ /* 0x000fe20000000800 */
[----:B------:R-:W-:Y:S02]  /*59a0*/  FSEL R202, R202, -INF , P4 ;  /* 0xff800000caca7808 */ /* 0x000fe40002000000 */
[----:B------:R-:W-:Y:S02]  /*59b0*/  FMNMX.FTZ R235, R199, R164, !PT ;  /* 0x000000a4c7eb7209 */ /* 0x000fe40007810000 */
[----:B------:R-:W-:-:S02]  /*59c0*/  ISETP.GT.AND P4, PT, R15, 0x68, PT ;  /* 0x000000680f00780c */ /* 0x000fc40003f84270 */
[----:B0-----:R-:W-:Y:S01]  /*59d0*/  FMNMX.FTZ R166, R202, R235, !PT ;  /* 0x000000ebcaa67209 */ /* 0x001fe20007810000 */
        /* <DEDUP_REMOVED lines=11> */
[----:B------:R-:W-:Y:S01]  /*5a90*/  FSEL R237, R214, -INF , P4 ;  /* 0xff800000d6ed7808 */ /* 0x000fe20002000000 */
[----:B------:R-:W-:Y:S01]  /*5aa0*/  IMAD.U32 R214, RZ, RZ, UR7 ;  /* 0x00000007ffd67e24 */ /* 0x000fe2000f8e00ff */
[----:B------:R-:W-:-:S04]  /*5ab0*/  FMNMX.FTZ R168, R211, R168, !PT ;  /* 0x000000a8d3a87209 */ /* 0x000fc80007810000 */
[----:B------:R-:W-:Y:S01]  /*5ac0*/  FMNMX.FTZ R168, R237, R168, !PT ;  /* 0x000000a8eda87209 */ /* 0x000fe20007810000 */
[----:B------:R-:W-:Y:S01]  /*5ad0*/  MUFU.EX2 R197, R197 ;  /* 0x000000c500c57308 */ /* 0x000fe20000000800 */
[----:B0-----:R-:W-:-:S01]  /*5ae0*/  FFMA.FTZ R170, R2, R192, -R20 ;  /* 0x000000c002aa7223 */ /* 0x001fc20000010814 */
[----:B------:R-:W-:Y:S02]  /*5af0*/  @!P0 LEA R214, R214, UR36, 0x3 ;  /* 0x00000024d6d68c11 */ /* 0x000fe4000f8e18ff */
[----:B------:R-:W-:-:S04]  /*5b00*/  FMNMX.FTZ R15, R215, R168, !PT ;  /* 0x000000a8d70f7209 */ /* 0x000fc80007810000 */
[----:B------:R0:W-:Y:S01]  /*5b10*/  MUFU.EX2 R168, R188 ;  /* 0x000000bc00a87308 */ /* 0x0001e20000000800 */
[----:B------:R-:W1:Y:S07]  /*5b20*/  SHFL.BFLY PT, R174, R15, 0x2, 0x1f ;  /* 0x0c401f000fae7f89 */ /* 0x000e6e00000e0000 */
[----:B------:R-:W-:Y:S08]  /*5b30*/  MUFU.EX2 R170, R170 ;  /* 0x000000aa00aa7308 */ /* 0x000ff00000000800 */
[----:B------:R-:W-:Y:S08]  /*5b40*/  MUFU.EX2 R201, R201 ;  /* 0x000000c900c97308 */ /* 0x000ff00000000800 */
[----:B------:R-:W-:Y:S01]  /*5b50*/  MUFU.EX2 R176, R176 ;  /* 0x000000b000b07308 */ /* 0x000fe20000000800 */
[----:B-1----:R-:W-:Y:S01]  /*5b60*/  FMNMX.FTZ R180, R15, R174, !PT ;  /* 0x000000ae0fb47209 */ /* 0x002fe20007810000 */
[----:B------:R-:W-:-:S04]  /*5b70*/  FFMA.FTZ R174, R2, R200, -R20 ;  /* 0x000000c802ae7223 */ /* 0x000fc80000010814 */
[----:B------:R-:W1:Y:S02]  /*5b80*/  SHFL.BFLY PT, R15, R180, 0x1, 0x1f ;  /* 0x0c201f00b40f7f89 */ /* 0x000e6400000e0000 */
[----:B------:R-:W-:Y:S08]  /*5b90*/  MUFU.EX2 R174, R174 ;  /* 0x000000ae00ae7308 */ /* 0x000ff00000000800 */
[----:B------:R-:W-:Y:S08]  /*5ba0*/  MUFU.EX2 R205, R205 ;  /* 0x000000cd00cd7308 */ /* 0x000ff00000000800 */
[----:B------:R-:W-:Y:S01]  /*5bb0*/  MUFU.EX2 R178, R178 ;  /* 0x000000b200b27308 */ /* 0x000fe20000000800 */
[----:B-1----:R-:W-:Y:S01]  /*5bc0*/  FMNMX.FTZ R15, R180, R15, !PT ;  /* 0x0000000fb40f7209 */ /* 0x002fe20007810000 */
[----:B------:R-:W-:-:S06]  /*5bd0*/  FFMA.FTZ R180, R2, R212, -R20 ;  /* 0x000000d402b47223 */ /* 0x000fcc0000010814 */
[----:B------:R-:W-:Y:S01]  /*5be0*/  MUFU.EX2 R209, R209 ;  /* 0x000000d100d17308 */ /* 0x000fe20000000800 */
[----:B------:R-:W-:Y:S01]  /*5bf0*/  FSETP.NEU.FTZ.AND P4, PT, R15, -INF , PT ;  /* 0xff8000000f00780b */ /* 0x000fe20003f9d000 */
[----:B------:R-:W-:-:S03]  /*5c00*/  FFMA.FTZ R182, R2, R15, -8 ;  /* 0xc100000002b67423 */ /* 0x000fc6000001000f */
[----:B------:R-:W-:Y:S02]  /*5c10*/  FSEL R200, R15, RZ, P4 ;  /* 0x000000ff0fc87208 */ /* 0x000fe40002000000 */
[----:B------:R-:W-:Y:S01]  /*5c20*/  FSEL R20, R182, RZ, P4 ;  /* 0x000000ffb6147208 */ /* 0x000fe20002000000 */
[----:B------:R-:W-:Y:S04]  /*5c30*/  MUFU.EX2 R180, R180 ;  /* 0x000000b400b47308 */ /* 0x000fe80000000800 */
[----:B------:R-:W-:-:S01]  /*5c40*/  FFMA.FTZ R192, R2, R175, -R20 ;  /* 0x000000af02c07223 */ /* 0x000fc20000010814 */
[----:B------:R-:W-:Y:S01]  /*5c50*/  FSEL R175, R0, RZ, P3 ;  /* 0x000000ff00af7208 */ /* 0x000fe20001800000 */
[----:B------:R-:W-:-:S01]  /*5c60*/  FFMA.FTZ R154, R2, R154, -R20 ;  /* 0x0000009a029a7223 */ /* 0x000fc20000010814 */
[C-C-:B------:R-:W-:Y:S01]  /*5c70*/  FFMA.FTZ R155, R2.reuse, R155, -R20.reuse ;  /* 0x0000009b029b7223 */ /* 0x140fe20000010814 */
[----:B------:R-:W-:-:S01]  /*5c80*/  FFMA.FTZ R23, R2, R23, -R20 ;  /* 0x0000001702177223 */ /* 0x000fc20000010814 */
[----:B------:R-:W-:Y:S01]  /*5c90*/  FFMA.FTZ R182, R2, R159, -R20 ;  /* 0x0000009f02b67223 */ /* 0x000fe20000010814 */
[----:B------:R-:W-:-:S01]  /*5ca0*/  FADD.FTZ R175, -R175, R10 ;  /* 0x0000000aafaf7221 */ /* 0x000fc20000010100 */
[C-C-:B------:R-:W-:Y:S01]  /*5cb0*/  FFMA.FTZ R157, R2.reuse, R157, -R20.reuse ;  /* 0x0000009d029d7223 */ /* 0x140fe20000010814 */
[----:B------:R-:W-:Y:S01]  /*5cc0*/  MUFU.EX2 R154, R154 ;  /* 0x0000009a009a7308 */ /* 0x000fe20000000800 */
[----:B------:R-:W-:-:S01]  /*5cd0*/  FFMA.FTZ R184, R2, R163, -R20 ;  /* 0x000000a302b87223 */ /* 0x000fc20000010814 */
[----:B------:R-:W-:Y:S01]  /*5ce0*/  FMUL.FTZ R198, R2, R175 ;  /* 0x000000af02c67220 */ /* 0x000fe20000410000 */
[----:B------:R-:W-:-:S01]  /*5cf0*/  FADD.FTZ R175, -R200, R11 ;  /* 0x0000000bc8af7221 */ /* 0x000fc20000010100 */
[C-C-:B------:R-:W-:Y:S01]  /*5d00*/  FFMA.FTZ R159, R2.reuse, R221, -R20.reuse ;  /* 0x000000dd029f7223 */ /* 0x140fe20000010814 */
[----:B0-----:R-:W-:-:S01]  /*5d10*/  FFMA.FTZ R188, R2, R167, -R20 ;  /* 0x000000a702bc7223 */ /* 0x001fc20000010814 */
[C-C-:B------:R-:W-:Y:S01]  /*5d20*/  FFMA.FTZ R163, R2.reuse, R223, -R20.reuse ;  /* 0x000000df02a37223 */ /* 0x140fe20000010814 */
[C---:B------:R-:W-:Y:S01]  /*5d30*/  FMUL.FTZ R175, R2.reuse, R175 ;  /* 0x000000af02af7220 */ /* 0x040fe20000410000 */
[----:B------:R0:W1:Y:S01]  /*5d40*/  MUFU.EX2 R11, R198 ;  /* 0x000000c6000b7308 */ /* 0x0000620000000800 */
[----:B------:R-:W-:-:S01]  /*5d50*/  FFMA.FTZ R190, R2, R171, -R20 ;  /* 0x000000ab02be7223 */ /* 0x000fc20000010814 */
[C-C-:B------:R-:W-:Y:S01]  /*5d60*/  FFMA.FTZ R167, R2.reuse, R225, -R20.reuse ;  /* 0x000000e102a77223 */ /* 0x140fe20000010814 */
[----:B------:R-:W-:-:S01]  /*5d70*/  FFMA.FTZ R171, R2, R227, -R20 ;  /* 0x000000e302ab7223 */ /* 0x000fc20000010814 */
[C-C-:B------:R-:W-:Y:S01]  /*5d80*/  FFMA.FTZ R196, R2.reuse, R179, -R20.reuse ;  /* 0x000000b302c47223 */ /* 0x140fe20000010814 */
[----:B------:R-:W-:-:S01]  /*5d90*/  FFMA.FTZ R229, R2, R229, -R20 ;  /* 0x000000e502e57223 */ /* 0x000fc20000010814 */
[C-C-:B------:R-:W-:Y:S01]  /*5da0*/  FFMA.FTZ R179, R2.reuse, R183, -R20.reuse ;  /* 0x000000b702b37223 */ /* 0x140fe20000010814 */
[----:B------:R-:W-:-:S01]  /*5db0*/  FFMA.FTZ R183, R2, R186, -R20 ;  /* 0x000000ba02b77223 */ /* 0x000fc20000010814 */
[----:B------:R-:W2:Y:S01]  /*5dc0*/  MUFU.EX2 R175, R175 ;  /* 0x000000af00af7308 */ /* 0x000ea20000000800 */
[----:B0-----:R-:W-:-:S01]  /*5dd0*/  FFMA.FTZ R198, R2, R191, -R20 ;  /* 0x000000bf02c67223 */ /* 0x001fc20000010814 */
[C-C-:B------:R-:W-:Y:S01]  /*5de0*/  FFMA.FTZ R191, R2.reuse, R194, -R20.reuse ;  /* 0x000000c202bf7223 */ /* 0x140fe20000010814 */
[----:B------:R-:W-:-:S01]  /*5df0*/  FFMA.FTZ R186, R2, R187, -R20 ;  /* 0x000000bb02ba7223 */ /* 0x000fc20000010814 */
[----:B------:R-:W-:-:S04]  /*5e00*/  FFMA.FTZ R187, R2, R231, -R20 ;  /* 0x000000e702bb7223 */ /* 0x000fc80000010814 */
[----:B------:R-:W0:Y:S01]  /*5e10*/  MUFU.EX2 R155, R155 ;  /* 0x0000009b009b7308 */ /* 0x000e220000000800 */
[----:B-1----:R-:W-:-:S04]  /*5e20*/  FFMA.FTZ R200, R11, R5, R22 ;  /* 0x000000050bc87223 */ /* 0x002fc80000010016 */
[----:B------:R-:W-:-:S03]  /*5e30*/  FADD.FTZ R5, R21, R200 ;  /* 0x000000c815057221 */ /* 0x000fc60000010000 */
[----:B------:R-:W1:Y:S01]  /*5e40*/  MUFU.EX2 R23, R23 ;  /* 0x0000001700177308 */ /* 0x000e620000000800 */
[----:B--2---:R-:W-:-:S01]  /*5e50*/  FFMA.FTZ R4, R175, R4, R154 ;  /* 0x00000004af047223 */ /* 0x004fc2000001009a */
[----:B------:R-:W-:-:S06]  /*5e60*/  FADD.FTZ R200, R14, R5 ;  /* 0x000000050ec87221 */ /* 0x000fcc0000010000 */
        /* <DEDUP_REMOVED lines=15> */
[----:B------:R-:W-:-:S04]  /*5f60*/  FADD.FTZ R217, R153, R200 ;  /* 0x000000c899d97221 */ /* 0x000fc80000010000 */
[----:B------:R-:W0:Y:S01]  /*5f70*/  MUFU.EX2 R167, R167 ;  /* 0x000000a700a77308 */ /* 0x000e220000000800 */
[----:B-1----:R-:W-:-:S01]  /*5f80*/  FADD.FTZ R5, R163, R4 ;  /* 0x00000004a3057221 */ /* 0x002fc20000010000 */
[----:B------:R-:W-:-:S04]  /*5f90*/  FADD.FTZ R194, R152, R217 ;  /* 0x000000d998c27221 */ /* 0x000fc80000010000 */
[----:B------:R-:W-:Y:S02]  /*5fa0*/  FADD.FTZ R217, R161, R194 ;  /* 0x000000c2a1d97221 */ /* 0x000fe40000010000 */
[----:B------:R-:W1:Y:S01]  /*5fb0*/  MUFU.EX2 R192, R192 ;  /* 0x000000c000c07308 */ /* 0x000e620000000800 */
[----:B--2---:R-:W-:-:S01]  /*5fc0*/  FADD.FTZ R4, R190, R5 ;  /* 0x00000005be047221 */ /* 0x004fc20000010000 */
[----:B------:R-:W-:Y:S01]  /*5fd0*/  FFMA.FTZ R194, R2, R195, -R20 ;  /* 0x000000c302c27223 */ /* 0x000fe20000010814 */
[----:B------:R-:W-:-:S01]  /*5fe0*/  FADD.FTZ R200, R156, R217 ;  /* 0x000000d99cc87221 */ /* 0x000fc20000010000 */
[----:B------:R-:W-:-:S03]  /*5ff0*/  FFMA.FTZ R195, R2, R233, -R20 ;  /* 0x000000e902c37223 */ /* 0x000fc60000010814 */
[----:B------:R-:W-:Y:S01]  /*6000*/  FADD.FTZ R217, R165, R200 ;  /* 0x000000c8a5d97221 */ /* 0x000fe20000010000 */
[----:B------:R-:W2:Y:S01]  /*6010*/  MUFU.EX2 R171, R171 ;  /* 0x000000ab00ab7308 */ /* 0x000ea20000000800 */
[----:B0-----:R-:W-:-:S02]  /*6020*/  FADD.FTZ R5, R167, R4 ;  /* 0x00000004a7057221 */ /* 0x001fc40000010000 */
[----:B------:R-:W-:-:S04]  /*6030*/  FADD.FTZ R200, R158, R217 ;  /* 0x000000d99ec87221 */ /* 0x000fc80000010000 */
[----:B------:R-:W-:Y:S01]  /*6040*/  FADD.FTZ R217, R169, R200 ;  /* 0x000000c8a9d97221 */ /* 0x000fe20000010000 */
[----:B------:R-:W0:Y:S01]  /*6050*/  MUFU.EX2 R196, R196 ;  /* 0x000000c400c47308 */ /* 0x000e220000000800 */
[----:B-1----:R-:W-:-:S01]  /*6060*/  FADD.FTZ R4, R192, R5 ;  /* 0x00000005c0047221 */ /* 0x002fc20000010000 */
[----:B------:R-:W-:Y:S01]  /*6070*/  FFMA.FTZ R200, R2, R199, -R20 ;  /* 0x000000c702c87223 */ /* 0x000fe20000010814 */
[----:B------:R-:W-:-:S01]  /*6080*/  FADD.FTZ R204, R160, R217 ;  /* 0x000000d9a0cc7221 */ /* 0x000fc20000010000 */
[----:B------:R-:W-:-:S03]  /*6090*/  FFMA.FTZ R199, R2, R202, -R20 ;  /* 0x000000ca02c77223 */ /* 0x000fc60000010814 */
[----:B------:R-:W-:Y:S01]  /*60a0*/  FADD.FTZ R217, R173, R204 ;  /* 0x000000ccadd97221 */ /* 0x000fe20000010000 */
[----:B------:R-:W1:Y:S01]  /*60b0*/  MUFU.EX2 R10, R229 ;  /* 0x000000e5000a7308 */ /* 0x000e620000000800 */
[----:B--2---:R-:W-:-:S02]  /*60c0*/  FADD.FTZ R5, R171, R4 ;  /* 0x00000004ab057221 */ /* 0x004fc40000010000 */
[----:B------:R-:W-:-:S04]  /*60d0*/  FADD.FTZ R202, R162, R217 ;  /* 0x000000d9a2ca7221 */ /* 0x000fc80000010000 */
[----:B------:R-:W-:Y:S01]  /*60e0*/  FADD.FTZ R217, R177, R202 ;  /* 0x000000cab1d97221 */ /* 0x000fe20000010000 */
[----:B------:R-:W2:Y:S01]  /*60f0*/  MUFU.EX2 R179, R179 ;  /* 0x000000b300b37308 */ /* 0x000ea20000000800 */
[----:B0-----:R-:W-:-:S01]  /*6100*/  FADD.FTZ R5, R196, R5 ;  /* 0x00000005c4057221 */ /* 0x001fc20000010000 */
[----:B------:R-:W-:Y:S01]  /*6110*/  FFMA.FTZ R202, R2, R203, -R20 ;  /* 0x000000cb02ca7223 */ /* 0x000fe20000010814 */
[----:B------:R-:W-:-:S01]  /*6120*/  FADD.FTZ R4, R164, R217 ;  /* 0x000000d9a4047221 */ /* 0x000fc20000010000 */
[----:B------:R-:W-:-:S04]  /*6130*/  FFMA.FTZ R203, R2, R235, -R20 ;  /* 0x000000eb02cb7223 */ /* 0x000fc80000010814 */
        /* <DEDUP_REMOVED lines=10> */
[----:B------:R-:W-:Y:S01]  /*61e0*/  FFMA.FTZ R204, R2, R207, -R20 ;  /* 0x000000cf02cc7223 */ /* 0x000fe20000010814 */
[----:B------:R-:W-:-:S01]  /*61f0*/  FADD.FTZ R207, R189, R206 ;  /* 0x000000cebdcf7221 */ /* 0x000fc20000010000 */
[----:B------:R-:W-:-:S03]  /*6200*/  FFMA.FTZ R206, R2, R210, -R20 ;  /* 0x000000d202ce7223 */ /* 0x000fc60000010814 */
[----:B------:R-:W-:Y:S01]  /*6210*/  FADD.FTZ R208, R170, R207 ;  /* 0x000000cfaad07221 */ /* 0x000fe20000010000 */
[----:B------:R-:W0:Y:S01]  /*6220*/  MUFU.EX2 R198, R198 ;  /* 0x000000c600c67308 */ /* 0x000e220000000800 */
[----:B-1----:R-:W-:-:S01]  /*6230*/  FADD.FTZ R4, R186, R5 ;  /* 0x00000005ba047221 */ /* 0x002fc20000010000 */
[----:B------:R-:W-:Y:S01]  /*6240*/  FFMA.FTZ R207, R2, R211, -R20 ;  /* 0x000000d302cf7223 */ /* 0x000fe20000010814 */
[----:B------:R-:W-:-:S04]  /*6250*/  FADD.FTZ R217, R193, R208 ;  /* 0x000000d0c1d97221 */ /* 0x000fc80000010000 */
[----:B------:R-:W-:Y:S01]  /*6260*/  FADD.FTZ R210, R172, R217 ;  /* 0x000000d9acd27221 */ /* 0x000fe20000010000 */
[----:B------:R-:W1:Y:S01]  /*6270*/  MUFU.EX2 R191, R191 ;  /* 0x000000bf00bf7308 */ /* 0x000e620000000800 */
[----:B--2---:R-:W-:-:S02]  /*6280*/  FADD.FTZ R5, R187, R4 ;  /* 0x00000004bb057221 */ /* 0x004fc40000010000 */
[----:B------:R-:W-:-:S04]  /*6290*/  FADD.FTZ R211, R197, R210 ;  /* 0x000000d2c5d37221 */ /* 0x000fc80000010000 */
[----:B------:R-:W-:Y:S01]  /*62a0*/  FADD.FTZ R212, R174, R211 ;  /* 0x000000d3aed47221 */ /* 0x000fe20000010000 */
[----:B------:R-:W2:Y:S01]  /*62b0*/  MUFU.EX2 R194, R194 ;  /* 0x000000c200c27308 */ /* 0x000ea20000000800 */
[----:B0-----:R-:W-:-:S02]  /*62c0*/  FADD.FTZ R4, R198, R5 ;  /* 0x00000005c6047221 */ /* 0x001fc40000010000 */
[----:B------:R-:W-:-:S04]  /*62d0*/  FADD.FTZ R211, R201, R212 ;  /* 0x000000d4c9d37221 */ /* 0x000fc80000010000 */
[----:B------:R-:W-:Y:S01]  /*62e0*/  FADD.FTZ R212, R176, R211 ;  /* 0x000000d3b0d47221 */ /* 0x000fe20000010000 */
[----:B------:R-:W0:Y:S01]  /*62f0*/  MUFU.EX2 R195, R195 ;  /* 0x000000c300c37308 */ /* 0x000e220000000800 */
[----:B-1----:R-:W-:-:S01]  /*6300*/  FADD.FTZ R5, R191, R4 ;  /* 0x00000004bf057221 */ /* 0x002fc20000010000 */
[----:B------:R-:W-:Y:S01]  /*6310*/  IADD3 R4, -R19, 0xb, RZ ;  /* 0x0000000b13047810 */ /* 0x000fe20007ffe1ff */
[----:B------:R-:W-:-:S04]  /*6320*/  FADD.FTZ R211, R205, R212 ;  /* 0x000000d4cdd37221 */ /* 0x000fc80000010000 */
[----:B------:R1:W-:Y:S06]  /*6330*/  BAR.ARV R4, 0x100 ;  /* 0x000400040000751d */ /* 0x0003ec0000002000 */
[----:B------:R-:W3:Y:S01]  /*6340*/  MUFU.EX2 R200, R200 ;  /* 0x000000c800c87308 */ /* 0x000ee20000000800 */
[----:B--2---:R-:W-:-:S01]  /*6350*/  FADD.FTZ R208, R194, R5 ;  /* 0x00000005c2d07221 */ /* 0x004fc20000010000 */
[----:B-1----:R-:W-:-:S03]  /*6360*/  @!P0 VIADD R4, R214, 0x38840 ;  /* 0x00038840d6048836 */ /* 0x002fc60000000000 */
[----:B0-----:R-:W-:Y:S01]  /*6370*/  FADD.FTZ R5, R195, R208 ;  /* 0x000000d0c3057221 */ /* 0x001fe20000010000 */
[----:B------:R-:W-:-:S01]  /*6380*/  FFMA.FTZ R208, R2, R237, -R20 ;  /* 0x000000ed02d07223 */ /* 0x000fc20000010814 */
[----:B------:R-:W-:Y:S01]  /*6390*/  FFMA.FTZ R20, R2, R215, -R20 ;  /* 0x000000d702147223 */ /* 0x000fe20000010814 */
[----:B------:R-:W0:Y:S01]  /*63a0*/  MUFU.EX2 R199, R199 ;  /* 0x000000c700c77308 */ /* 0x000e220000000800 */
[----:B------:R-:W-:-:S04]  /*63b0*/  @!P0 PRMT R4, RZ, 0x654, R4 ;  /* 0x00000654ff048816 */ /* 0x000fc80000000004 */
[----:B------:R1:W-:Y:S03]  /*63c0*/  @!P0 SYNCS.ARRIVE.TRANS64.RED.A1T0 RZ, [R4+URZ], RZ ;  /* 0x000000ff04ff89a7 */ /* 0x0003e6000810043f */
[----:B------:R-:W2:Y:S01]  /*63d0*/  MUFU.EX2 R202, R202 ;  /* 0x000000ca00ca7308 */ /* 0x000ea20000000800 */
[----:B---3--:R-:W-:-:S01]  /*63e0*/  FADD.FTZ R210, R200, R5 ;  /* 0x00000005c8d27221 */ /* 0x008fc20000010000 */
[----:B-1----:R-:W-:-:S06]  /*63f0*/  FADD.FTZ R4, R178, R211 ;  /* 0x000000d3b2047221 */ /* 0x002fcc0000010000 */
        /* <DEDUP_REMOVED lines=20> */
.L_x_2136:
[----:B------:R-:W-:Y:S01]  /*6540*/  ULEA UR4, UR4, UR36, 0x3 ;  /* 0x0000002404047291 */ /* 0x000fe2000f8e183f */
[----:B------:R-:W-:Y:S01]  /*6550*/  ISETP.GT.AND P3, PT, R13, R12, PT ;  /* 0x0000000c0d00720c */ /* 0x000fe20003f64270 */
[-C--:B------:R-:W-:Y:S01]  /*6560*/  FMUL.FTZ R24, R24, R11.reuse ;  /* 0x0000000b18187220 */ /* 0x080fe20000410000 */
[----:B------:R-:W-:Y:S01]  /*6570*/  F2FP.SATFINITE.E4M3.F32.PACK_AB_MERGE_C R14, R153, R14, RZ ;  /* 0x0000000e990e723e */ /* 0x000fe200048070ff */
[----:B------:R-:W-:Y:S01]  /*6580*/  UIADD3 UR4, UR4, 0x38860, URZ ;  /* 0x0003886004047890 */ /* 0x000fe2000fffe03f */
[----:B------:R-:W-:Y:S01]  /*6590*/  F2FP.SATFINITE.E4M3.F32.PACK_AB_MERGE_C R10, R179, R10, RZ ;  /* 0x0000000ab30a723e */ /* 0x000fe200048070ff */
[----:B------:R-:W-:Y:S01]  /*65a0*/  FMUL.FTZ R25, R25, R11 ;  /* 0x0000000b19197220 */ /* 0x000fe20000410000 */
[----:B------:R-:W-:Y:S01]  /*65b0*/  F2FP.SATFINITE.E4M3.F32.PACK_AB_MERGE_C R23, R182, R23, RZ ;  /* 0x00000017b617723e */ /* 0x000fe200048070ff */
[----:B------:R-:W-:Y:S01]  /*65c0*/  UPRMT UR4, UR5, 0x654, UR4 ;  /* 0x0000065405047896 */ /* 0x000fe20008000004 */
[----:B------:R-:W-:Y:S01]  /*65d0*/  F2FP.SATFINITE.E4M3.F32.PACK_AB_MERGE_C R156, R165, R156, RZ ;  /* 0x0000009ca59c723e */ /* 0x000fe200048070ff */
[----:B------:R-:W-:Y:S01]  /*65e0*/  FMUL.FTZ R28, R28, R11 ;  /* 0x0000000b1c1c7220 */ /* 0x000fe20000410000 */
[----:B------:R-:W-:Y:S01]  /*65f0*/  F2FP.SATFINITE.E4M3.F32.PACK_AB_MERGE_C R159, R188, R159, RZ ;  /* 0x0000009fbc9f723e */ /* 0x000fe200048070ff */
[-C--:B------:R-:W-:Y:S01]  /*6600*/  FMUL.FTZ R29, R29, R11.reuse ;  /* 0x0000000b1d1d7220 */ /* 0x080fe20000410000 */
[----:B------:R-:W-:Y:S01]  /*6610*/  F2FP.SATFINITE.E4M3.F32.PACK_AB_MERGE_C R160, R173, R160, RZ ;  /* 0x000000a0ada0723e */ /* 0x000fe200048070ff */
[----:B------:R-:W-:Y:S01]  /*6620*/  FMUL.FTZ R32, R32, R11 ;  /* 0x0000000b20207220 */ /* 0x000fe20000410000 */
[----:B------:R-:W-:Y:S01]  /*6630*/  F2FP.SATFINITE.E4M3.F32.PACK_AB_MERGE_C R167, R192, R167, RZ ;  /* 0x000000a7c0a7723e */ /* 0x000fe200048070ff */
[----:B------:R-:W-:Y:S01]  /*6640*/  FMUL.FTZ R33, R33, R11 ;  /* 0x0000000b21217220 */ /* 0x000fe20000410000 */
[----:B------:R-:W-:Y:S01]  /*6650*/  F2FP.SATFINITE.E4M3.F32.PACK_AB_MERGE_C R164, R181, R164, RZ ;  /* 0x000000a4b5a4723e */ /* 0x000fe200048070ff */
[----:B------:R-:W-:Y:S01]  /*6660*/  SYNCS.ARRIVE.TRANS64.RED.A1T0 RZ, [UR4], RZ ;  /* 0x000000ffffff79a7 */ /* 0x000fe20008100404 */
[----:B------:R-:W-:Y:S01]  /*6670*/  F2FP.SATFINITE.E4M3.F32.PACK_AB_MERGE_C R168, R189, R168, RZ ;  /* 0x000000a8bda8723e */ /* 0x000fe200048070ff */
[----:B------:R-:W-:Y:S01]  /*6680*/  UMOV UR4, UR7 ;  /* 0x0000000700047c82 */ /* 0x000fe20008000000 */
        /* <DEDUP_REMOVED lines=150> */
[----:B------:R-:W-:-:S05]  /*6ff0*/  UMOV UR4, UR7 ;  /* 0x0000000700047c82 */ /* 0x000fca0008000000 */
.L_x_2127:
[----:B------:R-:W-:-:S13]  /*7000*/  ISETP.GE.AND P2, PT, R13, R18, PT ;  /* 0x000000120d00720c */ /* 0x000fda0003f46270 */
[----:B------:R-:W-:Y:S05]  /*7010*/  @!P2 BRA `(.L_x_2138) ;  /* 0x0000002000a0a947 */ /* 0x000fea0003800000 */
[C---:B------:R-:W-:Y:S01]  /*7020*/  VIADD R8, R19.reuse, 0x8 ;  /* 0x0000000813087836 */ /* 0x040fe20000000000 */
[----:B------:R-:W-:Y:S01]  /*7030*/  IADD3 R19, -R19, 0xb, RZ ;  /* 0x0000000b13137810 */ /* 0x000fe20007ffe1ff */
[----:B------:R-:W-:Y:S01]  /*7040*/  IMAD.MOV.U32 R10, RZ, RZ, R15 ;  /* 0x000000ffff0a7224 */ /* 0x000fe200078e000f */
[----:B------:R-:W-:Y:S01]  /*7050*/  UMOV UR7, UR4 ;  /* 0x0000000400077c82 */ /* 0x000fe20008000000 */
[----:B------:R-:W-:Y:S02]  /*7060*/  IMAD.MOV.U32 R9, RZ, RZ, R0 ;  /* 0x000000ffff097224 */ /* 0x000fe400078e0000 */
[----:B------:R-:W-:-:S07]  /*7070*/  IMAD.MOV.U32 R11, RZ, RZ, R3 ;  /* 0x000000ffff0b7224 */ /* 0x000fce00078e0003 */
.L_x_2148:
[----:B------:R-:W-:Y:S01]  /*7080*/  UIADD3 UR4, UR7, 0x1, URZ ;  /* 0x0000000107047890 */ /* 0x000fe2000fffe03f */
[----:B------:R-:W-:-:S03]  /*7090*/  ISETP.NE.AND P3, PT, RZ, UR37, PT ;  /* 0x00000025ff007c0c */ /* 0x000fc6000bf65270 */
[----:B------:R-:W-:-:S04]  /*70a0*/  UISETP.NE.AND UP0, UPT, UR4, 0x2, UPT ;  /* 0x000000020400788c */ /* 0x000fc8000bf05270 */
[----:B------:R-:W-:Y:S02]  /*70b0*/  USEL UR10, URZ, 0x1, UP0 ;  /* 0x000000013f0a7887 */ /* 0x000fe40008000000 */
[----:B------:R-:W-:-:S04]  /*70c0*/  USEL UR4, UR4, URZ, UP0 ;  /* 0x0000003f04047287 */ /* 0x000fc80008000000 */
[----:B------:R-:W-:Y:S01]  /*70d0*/  LOP3.LUT R3, R11, UR10, RZ, 0x3c, !PT ;  /* 0x0000000a0b037c12 */ /* 0x000fe2000f8e3cff */
[----:B------:R-:W-:Y:S07]  /*70e0*/  @P3 BRA `(.L_x_2139) ;  /* 0x0000000000283947 */ /* 0x000fee0003800000 */
[----:B------:R-:W-:Y:S05]  /*70f0*/  @!P1 BRA `(.L_x_2140) ;  /* 0x0000000000049947 */ /* 0x000fea0003800000 */
[----:B------:R-:W-:Y:S01]  /*7100*/  BPT.TRAP 0x1 ;  /* 0x000000040000795c */ /* 0x000fe20000300000 */
.L_x_2140:
[----:B------:R-:W-:Y:S01]  /*7110*/  ULEA UR10, UR4, UR36, 0x3 ;  /* 0x00000024040a7291 */ /* 0x000fe2000f8e183f */
[----:B------:R-:W-:-:S08]  /*7120*/  SHF.L.U32 R0, R3, 0x1f, RZ ;  /* 0x0000001f03007819 */ /* 0x000fd000000006ff */
[----:B------:R0:W1:Y:S01]  /*7130*/  SYNCS.PHASECHK.TRANS64.TRYWAIT P2, [UR10+0x38830], R0 ;  /* 0x03883000ff0075a7 */ /* 0x000062000804014a */
[----:B------:R-:W-:Y:S05]  /*7140*/  @!P1 BRA `(.L_x_2141) ;  /* 0x0000000000049947 */ /* 0x000fea0003800000 */
[----:B------:R-:W-:Y:S01]  /*7150*/  BPT.TRAP 0x1 ;  /* 0x000000040000795c */ /* 0x000fe20000300000 */
.L_x_2141:
[----:B-1----:R-:W-:Y:S05]  /*7160*/  @P2 BRA `(.L_x_2139) ;  /* 0x0000000000082947 */ /* 0x002fea0003800000 */
[----:B------:R-:W1:Y:S02]  /*7170*/  SYNCS.PHASECHK.TRANS64.TRYWAIT P2, [UR10+0x38830], R0 ;  /* 0x03883000ff0075a7 */ /* 0x000e64000804014a */
[----:B-1----:R-:W-:Y:S05]  /*7180*/  @!P2 BRA `(.L_x_2142) ;  /* 0x000000b00018a947 */ /* 0x002fea0003800000 */
.L_x_2139:
        /* <DEDUP_REMOVED lines=43> */
[----:B--2---:R-:W-:Y:S05]  /*7440*/  @P3 BRA `(.L_x_2143) ;  /* 0x0000000000283947 */ /* 0x004fea0003800000 */
[----:B------:R-:W-:Y:S05]  /*7450*/  @!P1 BRA `(.L_x_2144) ;  /* 0x0000000000049947 */ /* 0x000fea0003800000 */
[----:B------:R-:W-:Y:S01]  /*7460*/  BPT.TRAP 0x1 ;  /* 0x000000040000795c */ /* 0x000fe20000300000 */
.L_x_2144:
[----:B------:R-:W-:Y:S01]  /*7470*/  ULEA UR10, UR7, UR36, 0x3 ;  /* 0x00000024070a7291 */ /* 0x000fe2000f8e183f */
[----:B01----:R-:W-:-:S08]  /*7480*/  SHF.L.U32 R0, R11, 0x1f, RZ ;  /* 0x0000001f0b007819 */ /* 0x003fd000000006ff */
[----:B------:R0:W1:Y:S01]  /*7490*/  SYNCS.PHASECHK.TRANS64.TRYWAIT P2, [UR10+0x38850], R0 ;  /* 0x03885000ff0075a7 */ /* 0x000062000804014a */
[----:B------:R-:W-:Y:S05]  /*74a0*/  @!P1 BRA `(.L_x_2145) ;  /* 0x0000000000049947 */ /* 0x000fea0003800000 */
[----:B------:R-:W-:Y:S01]  /*74b0*/  BPT.TRAP 0x1 ;  /* 0x000000040000795c */ /* 0x000fe20000300000 */
.L_x_2145:
[----:B-1----:R-:W-:Y:S05]  /*74c0*/  @P2 BRA `(.L_x_2143) ;  /* 0x0000000000082947 */ /* 0x002fea0003800000 */
[----:B------:R-:W1:Y:S02]  /*74d0*/  SYNCS.PHASECHK.TRANS64.TRYWAIT P2, [UR10+0x38850], R0 ;  /* 0x03885000ff0075a7 */ /* 0x000e64000804014a */
[----:B-1----:R-:W-:Y:S05]  /*74e0*/  @!P2 BRA `(.L_x_2146) ;  /* 0x000000ac0058a947 */ /* 0x002fea0003800000 */
.L_x_2143:
[----:B------:R-:W-:Y:S01]  /*74f0*/  UIADD3 UR10, UR36, 0x400, URZ ;  /* 0x00000400240a7890 */ /* 0x000fe2000fffe03f */
[----:B------:R-:W-:Y:S01]  /*7500*/  WARPGROUP.ARRIVE ;  /* 0x00000000000079c5 */ /* 0x000fe20000000000 */
[----:B------:R-:W-:Y:S01]  /*7510*/  UMOV UR11, 0x40000040 ;  /* 0x40000040000b7882 */ /* 0x000fe20000000000 */
[----:B------:R-:W-:Y:S01]  /*7520*/  UMOV UR15, 0x40000040 ;  /* 0x40000040000f7882 */ /* 0x000fe20000000000 */
[----:B------:R-:W-:Y:S01]  /*7530*/  USHF.R.U32.HI UR10, URZ, 0x4, UR10 ;  /* 0x000000043f0a7899 */ /* 0x000fe2000801160a */
[----:B01----:R-:W-:Y:S02]  /*7540*/  FMNMX.FTZ R0, R152, R9, !PT ;  /* 0x0000000998007209 */ /* 0x003fe40007810000 */
[----:B------:R-:W-:Y:S01]  /*7550*/  FMNMX.FTZ R12, R154, R10, !PT ;  /* 0x0000000a9a0c7209 */ /* 0x000fe20007810000 */
        /* <DEDUP_REMOVED lines=82> */
[C-C-:B------:R-:W-:Y:S01]  /*7a80*/  FFMA.FTZ R181, R2.reuse, R189, -R11.reuse ;  /* 0x000000bd02b57223 */ /* 0x140fe2000001080b */
[----:B------:R-:W-:-:S01]  /*7a90*/  FFMA.FTZ R189, R2, R197, -R11 ;  /* 0x000000c502bd7223 */ /* 0x000fc2000001080b */
[C---:B------:R-:W-:Y:S01]  /*7aa0*/  FMUL.FTZ R20, R2.reuse, R9 ;  /* 0x0000000902147220 */ /* 0x040fe20000410000 */
[----:B------:R-:W-:-:S01]  /*7ab0*/  FFMA.FTZ R197, R2, R205, -R11 ;  /* 0x000000cd02c57223 */ /* 0x000fc2000001080b */
[----:B------:R-:W-:Y:S01]  /*7ac0*/  FADD.FTZ R9, -R15, R10 ;  /* 0x0000000a0f097221 */ /* 0x000fe20000010100 */
[----:B------:R-:W-:-:S01]  /*7ad0*/  FFMA.FTZ R205, R2, R15, -8 ;  /* 0xc100000002cd7423 */ /* 0x000fc2000001000f */
[C-C-:B------:R-:W-:Y:S01]  /*7ae0*/  FFMA.FTZ R21, R2.reuse, R152, -R11.reuse ;  /* 0x0000009802157223 */ /* 0x140fe2000001080b */
[----:B------:R-:W-:-:S01]  /*7af0*/  FFMA.FTZ R12, R2, R153, -R11 ;  /* 0x00000099020c7223 */ /* 0x000fc2000001080b */
[C---:B------:R-:W-:Y:S01]  /*7b00*/  FMUL.FTZ R9, R2.reuse, R9 ;  /* 0x0000000902097220 */ /* 0x040fe20000410000 */
[----:B------:R-:W-:-:S01]  /*7b10*/  FFMA.FTZ R154, R2, R154, -R205 ;  /* 0x0000009a029a7223 */ /* 0x000fc200000108cd */
[C---:B------:R-:W-:Y:S01]  /*7b20*/  FFMA.FTZ R155, R2.reuse, R155, -R205 ;  /* 0x0000009b029b7223 */ /* 0x040fe200000108cd */
[----:B------:R0:W-:Y:S01]  /*7b30*/  MUFU.EX2 R10, R20 ;  /* 0x00000014000a7308 */ /* 0x0001e20000000800 */
        /* <DEDUP_REMOVED lines=9> */
[C-C-:B------:R-:W-:Y:S01]  /*7bd0*/  FFMA.FTZ R169, R2.reuse, R177, -R11.reuse ;  /* 0x000000b102a97223 */ /* 0x140fe2000001080b */
[----:B0-----:R-:W-:-:S01]  /*7be0*/  FFMA.FTZ R20, R2, R164, -R11 ;  /* 0x000000a402147223 */ /* 0x001fc2000001080b */
        /* <DEDUP_REMOVED lines=10> */
[C-C-:B------:R-:W-:Y:S01]  /*7c90*/  FFMA.FTZ R170, R2.reuse, R170, -R205.reuse ;  /* 0x000000aa02aa7223 */ /* 0x140fe200000108cd */
        /* <DEDUP_REMOVED lines=15> */
[C-C-:B------:R-:W-:Y:S01]  /*7d90*/  FFMA.FTZ R180, R2.reuse, R200, -R11.reuse ;  /* 0x000000c802b47223 */ /* 0x140fe2000001080b */
[----:B------:R-:W-:-:S01]  /*7da0*/  FFMA.FTZ R168, R2, R188, -R11 ;  /* 0x000000bc02a87223 */ /* 0x000fc2000001080b */
[----:B------:R-:W2:Y:S01]  /*7db0*/  MUFU.EX2 R155, R155 ;  /* 0x0000009b009b7308 */ /* 0x000ea20000000800 */
[----:B0-----:R-:W-:-:S01]  /*7dc0*/  FFMA.FTZ R4, R9, R4, R154 ;  /* 0x0000000409047223 */ /* 0x001fc2000001009a */
[C-C-:B------:R-:W-:Y:S01]  /*7dd0*/  FFMA.FTZ R190, R2.reuse, R190, -R205.reuse ;  /* 0x000000be02be7223 */ /* 0x140fe200000108cd */
[----:B------:R-:W-:-:S01]  /*7de0*/  FFMA.FTZ R191, R2, R191, -R205 ;  /* 0x000000bf02bf7223 */ /* 0x000fc200000108cd */
[C---:B------:R-:W-:Y:S01]  /*7df0*/  FFMA.FTZ R172, R2.reuse, R192, -R11 ;  /* 0x000000c002ac7223 */ /* 0x040fe2000001080b */
[----:B------:R-:W-:-:S01]  /*7e00*/  FFMA.FTZ R194, R2, R194, -R205 ;  /* 0x000000c202c27223 */ /* 0x000fc200000108cd */
[C-C-:B------:R-:W-:Y:S01]  /*7e10*/  FFMA.FTZ R195, R2.reuse, R195, -R205.reuse ;  /* 0x000000c302c37223 */ /* 0x140fe200000108cd */
[----:B------:R-:W-:-:S01]  /*7e20*/  FFMA.FTZ R199, R2, R199, -R205 ;  /* 0x000000c702c77223 */ /* 0x000fc200000108cd */
[----:B------:R-:W0:Y:S01]  /*7e30*/  MUFU.EX2 R14, R14 ;  /* 0x0000000e000e7308 */ /* 0x000e220000000800 */
[----:B-1----:R-:W-:-:S01]  /*7e40*/  FADD.FTZ R5, R12, R5 ;  /* 0x000000050c057221 */ /* 0x002fc20000010000 */
[C---:B------:R-:W-:Y:S01]  /*7e50*/  FFMA.FTZ R203, R2.reuse, R203, -R205 ;  /* 0x000000cb02cb7223 */ /* 0x040fe200000108cd */
[----:B------:R-:W-:-:S01]  /*7e60*/  FFMA.FTZ R184, R2, R204, -R11 ;  /* 0x000000cc02b87223 */ /* 0x000fc2000001080b */
[C-C-:B------:R-:W-:Y:S01]  /*7e70*/  FFMA.FTZ R188, R2.reuse, R208, -R11.reuse ;  /* 0x000000d002bc7223 */ /* 0x140fe2000001080b */
[----:B------:R-:W-:-:S01]  /*7e80*/  FFMA.FTZ R192, R2, R212, -R11 ;  /* 0x000000d402c07223 */ /* 0x000fc2000001080b */
[C---:B------:R-:W-:Y:S01]  /*7e90*/  FFMA.FTZ R11, R2.reuse, R213, -R11 ;  /* 0x000000d5020b7223 */ /* 0x040fe2000001080b */
[----:B------:R-:W-:-:S01]  /*7ea0*/  FFMA.FTZ R207, R2, R207, -R205 ;  /* 0x000000cf02cf7223 */ /* 0x000fc200000108cd */
        /* <DEDUP_REMOVED lines=12> */
[----:B------:R-:W-:Y:S01]  /*7f70*/  QGMMA.64x256x32.F32.E4M3.E4M3 R24, R224, gdesc[UR12], R24, gsb0 ;  /* 0x03e0000ce0187df3 */ /* 0x000fe20008000818 */
[----:B------:R-:W-:Y:S01]  /*7f80*/  UIADD3 UR14, UR10, 0x4, URZ ;  /* 0x000000040a0e7890 */ /* 0x000fe2000fffe03f */
[----:B------:R-:W-:Y:S01]  /*7f90*/  UMOV UR15, 0x40000040 ;  /* 0x40000040000f7882 */ /* 0x000fe20000000000 */
[----:B------:R-:W-:-:S03]  /*7fa0*/  UIADD3 UR10, UR10, 0x6, URZ ;  /* 0x000000060a0a7890 */ /* 0x000fc6000fffe03f */
        /* <DEDUP_REMOVED lines=16> */
[----:B------:R-:W-:-:S06]  /*80b0*/  FFMA.FTZ R196, R2, R198, -R205 ;  /* 0x000000c602c47223 */ /* 0x000fcc00000108cd */
        /* <DEDUP_REMOVED lines=16> */
[----:B------:R-:W-:-:S06]  /*81c0*/  FFMA.FTZ R198, R2, R202, -R205 ;  /* 0x000000ca02c67223 */ /* 0x000fcc00000108cd */
        /* <DEDUP_REMOVED lines=16> */
[----:B------:R-:W-:Y:S01]  /*82d0*/  FFMA.FTZ R200, R2, R206, -R205 ;  /* 0x000000ce02c87223 */ /* 0x000fe200000108cd */
[----:B------:R-:W-:-:S05]  /*82e0*/  IMAD.U32 R206, RZ, RZ, UR4 ;  /* 0x00000004ffce7e24 */ /* 0x000fca000f8e00ff */
        /* <DEDUP_REMOVED lines=18> */
[----:B0-----:R-:W-:-:S01]  /*8410*/  FADD.FTZ R4, R172, R5 ;  /* 0x00000005ac047221 */ /* 0x001fc20000010000 */
[----:B------:R-:W-:Y:S02]  /*8420*/  WARPGROUP.DEPBAR.LE gsb0, 0x0 ;  /* 0x00008000000079c5 */ /* 0x000fe40000010000 */
[----:B------:R-:W-:-:S04]  /*8430*/  WARPGROUP.ARRIVE ;  /* 0x00000000000079c5 */ /* 0x000fc80000000000 */
[----:B------:R-:W0:Y:S01]  /*8440*/  MUFU.EX2 R195, R195 ;  /* 0x000000c300c37308 */ /* 0x000e220000000800 */
[----:B-1----:R-:W-:-:S01]  /*8450*/  FADD.FTZ R204, R194, R209 ;  /* 0x000000d1c2cc7221 */ /* 0x002fc20000010000 */
[----:B------:R-:W-:Y:S01]  /*8460*/  FFMA.FTZ R209, R2, R211, -R205 ;  /* 0x000000d302d17223 */ /* 0x000fe200000108cd */
[----:B------:R-:W-:Y:S01]  /*8470*/  QGMMA.64x256x32.F32.E4M3.E4M3 R24, R220, gdesc[UR12], R24, gsb0 ;  /* 0x03e0000cdc187df3 */ /* 0x000fe20008000818 */
[----:B--2---:R-:W-:-:S01]  /*8480*/  FADD.FTZ R5, R185, R4 ;  /* 0x00000004b9057221 */ /* 0x004fc20000010000 */
[----:B------:R-:W-:-:S03]  /*8490*/  @!P0 LEA R4, R206, UR36, 0x3 ;  /* 0x00000024ce048c11 */ /* 0x000fc6000f8e18ff */
[----:B------:R-:W1:Y:S02]  /*84a0*/  MUFU.EX2 R176, R176 ;  /* 0x000000b000b07308 */ /* 0x000e640000000800 */
[----:B------:R-:W-:-:S06]  /*84b0*/  @!P0 VIADD R4, R4, 0x38840 ;  /* 0x0003884004048836 */ /* 0x000fcc0000000000 */
[----:B------:R-:W2:Y:S01]  /*84c0*/  MUFU.EX2 R196, R196 ;  /* 0x000000c400c47308 */ /* 0x000ea20000000800 */
[----:B0-----:R-:W-:-:S01]  /*84d0*/  FADD.FTZ R213, R195, R204 ;  /* 0x000000ccc3d57221 */ /* 0x001fc20000010000 */
[----:B------:R-:W-:-:S06]  /*84e0*/  @!P0 PRMT R4, RZ, 0x654, R4 ;  /* 0x00000654ff048816 */ /* 0x000fcc0000000004 */
[----:B------:R-:W0:Y:S01]  /*84f0*/  MUFU.EX2 R189, R189 ;  /* 0x000000bd00bd7308 */ /* 0x000e220000000800 */
[----:B-1----:R-:W-:-:S07]  /*8500*/  FADD.FTZ R204, R176, R5 ;  /* 0x00000005b0cc7221 */ /* 0x002fce0000010000 */
[----:B------:R-:W1:Y:S01]  /*8510*/  MUFU.EX2 R199, R199 ;  /* 0x000000c700c77308 */ /* 0x000e620000000800 */
[----:B--2---:R-:W-:-:S07]  /*8520*/  FADD.FTZ R206, R196, R213 ;  /* 0x000000d5c4ce7221 */ /* 0x004fce0000010000 */
[----:B------:R-:W2:Y:S01]  /*8530*/  MUFU.EX2 R180, R180 ;  /* 0x000000b400b47308 */ /* 0x000ea20000000800 */
[----:B0-----:R-:W-:-:S01]  /*8540*/  FADD.FTZ R5, R189, R204 ;  /* 0x000000ccbd057221 */ /* 0x001fc20000010000 */
[C-C-:B------:R-:W-:Y:S01]  /*8550*/  FFMA.FTZ R204, R2.reuse, R214, -R205.reuse ;  /* 0x000000d602cc7223 */ /* 0x140fe200000108cd */
[----:B------:R-:W-:-:S05]  /*8560*/  FFMA.FTZ R205, R2, R215, -R205 ;  /* 0x000000d702cd7223 */ /* 0x000fca00000108cd */
        /* <DEDUP_REMOVED lines=14> */
[----:B------:R-:W-:Y:S01]  /*8650*/  MUFU.EX2 R188, R188 ;  /* 0x000000bc00bc7308 */ /* 0x000fe20000000800 */
[----:B--2---:R-:W-:-:S07]  /*8660*/  FADD.FTZ R5, R197, R206 ;  /* 0x000000cec5057221 */ /* 0x004fce0000010000 */
[----:B------:R-:W1:Y:S01]  /*8670*/  MUFU.EX2 R202, R202 ;  /* 0x000000ca00ca7308 */ /* 0x000e620000000800 */
[----:B0-----:R-:W-:-:S07]  /*8680*/  FADD.FTZ R211, R207, R208 ;  /* 0x000000d0cfd37221 */ /* 0x001fce0000010000 */
[----:B------:R-:W-:Y:S08]  /*8690*/  MUFU.EX2 R201, R201 ;  /* 0x000000c900c97308 */ /* 0x000ff00000000800 */
[----:B------:R-:W0:Y:S01]  /*86a0*/  MUFU.EX2 R209, R209 ;  /* 0x000000d100d17308 */ /* 0x000e220000000800 */
[----:B-1----:R-:W-:-:S07]  /*86b0*/  FADD.FTZ R206, R202, R211 ;  /* 0x000000d3cace7221 */ /* 0x002fce0000010000 */
[----:B------:R-:W-:Y:S08]  /*86c0*/  MUFU.EX2 R192, R192 ;  /* 0x000000c000c07308 */ /* 0x000ff00000000800 */
[----:B------:R-:W1:Y:S01]  /*86d0*/  MUFU.EX2 R204, R204 ;  /* 0x000000cc00cc7308 */ /* 0x000e620000000800 */
[----:B0-----:R-:W-:-:S07]  /*86e0*/  FADD.FTZ R211, R209, R206 ;  /* 0x000000ced1d37221 */ /* 0x001fce0000010000 */
[----:B------:R-:W0:Y:S08]  /*86f0*/  MUFU.EX2 R11, R11 ;  /* 0x0000000b000b7308 */ /* 0x000e300000000800 */
[----:B------:R-:W2:Y:S01]  /*8700*/  MUFU.EX2 R205, R205 ;  /* 0x000000cd00cd7308 */ /* 0x000ea20000000800 */
[----:B-1----:R-:W-:-:S01]  /*8710*/  FADD.FTZ R211, R204, R211 ;  /* 0x000000d3ccd37221 */ /* 0x002fc20000010000 */
[----:B------:R-:W-:-:S02]  /*8720*/  WARPGROUP.DEPBAR.LE gsb0, 0x0 ;  /* 0x00008000000079c5 */ /* 0x000fc40000010000 */
[----:B------:R-:W-:-:S06]  /*8730*/  WARPGROUP.ARRIVE ;  /* 0x00000000000079c5 */ /* 0x000fcc0000000000 */
[----:B------:R-:W-:Y:S03]  /*8740*/  QGMMA.64x256x32.F32.E4M3.E4M3 R24, R216, gdesc[UR8], R24, gsb0 ;  /* 0x03e00008d8187df3 */ /* 0x000fe60008000818 */
[----:B------:R-:W-:Y:S02]  /*8750*/  WARPGROUP.DEPBAR.LE gsb0, 0x0 ;  /* 0x00008000000079c5 */ /* 0x000fe40000010000 */
[----:B------:R1:W-:Y:S06]  /*8760*/  BAR.ARV R19, 0x100 ;  /* 0x000400130000751d */ /* 0x0003ec0000002000 */
[----:B------:R3:W-:Y:S02]  /*8770*/  @!P0 SYNCS.ARRIVE.TRANS64.RED.A1T0 RZ, [R4+URZ], RZ ;  /* 0x000000ff04ff89a7 */ /* 0x0007e4000810043f */
[----:B---3--:R-:W-:-:S04]  /*8780*/  FADD.FTZ R4, R188, R5 ;  /* 0x00000005bc047221 */ /* 0x008fc80000010000 */
[----:B------:R-:W-:-:S04]  /*8790*/  FADD.FTZ R5, R201, R4 ;  /* 0x00000004c9057221 */ /* 0x000fc80000010000 */
[----:B------:R-:W-:-:S04]  /*87a0*/  FADD.FTZ R4, R192, R5 ;  /* 0x00000005c0047221 */ /* 0x000fc80000010000 */
[----:B0-----:R-:W-:Y:S01]  /*87b0*/  FADD.FTZ R5, R11, R4 ;  /* 0x000000040b057221 */ /* 0x001fe20000010000 */
[----:B--2---:R-:W-:-:S01]  /*87c0*/  FADD.FTZ R4, R205, R211 ;  /* 0x000000d3cd047221 */ /* 0x004fc20000010000 */
[----:B-1----:R-:W-:Y:S06]  /*87d0*/  @!P1 BRA `(.L_x_2147) ;  /* 0x0000000000049947 */ /* 0x002fec0003800000 */
[----:B------:R-:W-:Y:S01]  /*87e0*/  BPT.TRAP 0x1 ;  /* 0x000000040000795c */ /* 0x000fe20000300000 */
.L_x_2147:
[----:B------:R-:W-:Y:S01]  /*87f0*/  ULEA UR7, UR7, UR36, 0x3 ;  /* 0x0000002407077291 */ /* 0x000fe2000f8e183f */
[----:B------:R-:W-:Y:S01]  /*8800*/  ISETP.GT.AND P2, PT, R13, R18, PT ;  /* 0x000000120d00720c */ /* 0x000fe20003f44270 */
[----:B------:R-:W-:Y:S01]  /*8810*/  FMUL.FTZ R24, R24, R10 ;  /* 0x0000000a18187220 */ /* 0x000fe20000410000 */
        /* <DEDUP_REMOVED lines=160> */
[----:B------:R-:W-:Y:S02]  /*9220*/  F2FP.SATFINITE.E4M3.F32.PACK_AB_MERGE_C R220, R177, R164, R168 ;  /* 0x000000a4b1dc723e */ /* 0x000fe400048070a8 */
[----:B------:R-:W-:Y:S02]  /*9230*/  F2FP.SATFINITE.E4M3.F32.PACK_AB_MERGE_C R221, R187, R186, R190 ;  /* 0x000000babbdd723e */ /* 0x000fe400048070be */
[----:B------:R-:W-:-:S02]  /*9240*/  F2FP.SATFINITE.E4M3.F32.PACK_AB_MERGE_C R222, R185, R172, R176 ;  /* 0x000000acb9de723e */ /* 0x000fc400048070b0 */
[----:B------:R-:W-:Y:S02]  /*9250*/  F2FP.SATFINITE.E4M3.F32.PACK_AB_MERGE_C R223, R195, R194, R196 ;  /* 0x000000c2c3df723e */ /* 0x000fe400048070c4 */
[----:B------:R-:W-:Y:S02]  /*9260*/  F2FP.SATFINITE.E4M3.F32.PACK_AB_MERGE_C R216, R193, R180, R184 ;  /* 0x000000b4c1d8723e */ /* 0x000fe400048070b8 */
[----:B------:R-:W-:Y:S02]  /*9270*/  F2FP.SATFINITE.E4M3.F32.PACK_AB_MERGE_C R217, R203, R198, R200 ;  /* 0x000000c6cbd9723e */ /* 0x000fe400048070c8 */
[----:B------:R-:W-:Y:S01]  /*9280*/  F2FP.SATFINITE.E4M3.F32.PACK_AB_MERGE_C R219, R209, R202, R204 ;  /* 0x000000cad1db723e */ /* 0x000fe200048070cc */
[----:B------:R-:W-:Y:S06]  /*9290*/  @P2 BRA `(.L_x_2148) ;  /* 0xffffffdc00782947 */ /* 0x000fec000383ffff */
.L_x_2138:
[----:B------:R-:W-:Y:S06]  /*92a0*/  BAR.ARV 0x8, 0x180 ;  /* 0x0206000000007b1d */ /* 0x000fec0000002000 */
[----:B------:R-:W-:Y:S05]  /*92b0*/  @!P1 BRA `(.L_x_2149) ;  /* 0x0000000000049947 */ /* 0x000fea0003800000 */
[----:B------:R-:W-:Y:S01]  /*92c0*/  BPT.TRAP 0x1 ;  /* 0x000000040000795c */ /* 0x000fe20000300000 */
.L_x_2149:
[----:B------:R-:W-:Y:S01]  /*92d0*/  ULEA UR7, UR4, UR36, 0x3 ;  /* 0x0000002404077291 */ /* 0x000fe2000f8e183f */
[----:B------:R-:W-:-:S08]  /*92e0*/  SHF.L.U32 R3, R3, 0x1f, RZ ;  /* 0x0000001f03037819 */ /* 0x000fd000000006ff */
[----:B------:R0:W1:Y:S01]  /*92f0*/  SYNCS.PHASECHK.TRANS64.TRYWAIT P0, [UR7+0x38850], R3 ;  /* 0x03885003ff0075a7 */ /* 0x0000620008000147 */
[----:B------:R-:W-:Y:S05]  /*9300*/  @!P1 BRA `(.L_x_2150) ;  /* 0x0000000000049947 */ /* 0x000fea0003800000 */
[----:B------:R-:W-:Y:S01]  /*9310*/  BPT.TRAP 0x1 ;  /* 0x000000040000795c */ /* 0x000fe20000300000 */
.L_x_2150:
[----:B-1----:R-:W-:Y:S05]  /*9320*/  @P0 BRA `(.L_x_2151) ;  /* 0x0000000000080947 */ /* 0x002fea0003800000 */
[----:B------:R-:W1:Y:S02]  /*9330*/  SYNCS.PHASECHK.TRANS64.TRYWAIT P0, [UR7+0x38850], R3 ;  /* 0x03885003ff0075a7 */ /* 0x000e640008000147 */
[----:B-1----:R-:W-:Y:S05]  /*9340*/  @!P0 BRA `(.L_x_2152) ;  /* 0x0000008c00d88947 */ /* 0x002fea0003800000 */
.L_x_2151:
[----:B------:R-:W-:Y:S01]  /*9350*/  UIADD3 UR36, UR36, 0x400, URZ ;  /* 0x0000040024247890 */ /* 0x000fe2000fffe03f */
[----:B------:R-:W-:Y:S01]  /*9360*/  WARPGROUP.ARRIVE ;  /* 0x00000000000079c5 */ /* 0x000fe20000000000 */
[----:B------:R-:W-:Y:S01]  /*9370*/  UMOV UR11, 0x40000040 ;  /* 0x40000040000b7882 */ /* 0x000fe20000000000 */
[----:B------:R-:W2:Y:S01]  /*9380*/  LDC.64 R10, c[0x0][0x9a0] ;  /* 0x00026800ff0a7b82 */ /* 0x000ea20000000a00 */
[----:B------:R-:W-:-:S04]  /*9390*/  USHF.R.U32.HI UR36, URZ, 0x4, UR36 ;  /* 0x000000043f247899 */ /* 0x000fc80008011624 */
        /* <DEDUP_REMOVED lines=8> */
[----:B--2---:R-:W-:Y:S01]  /*9420*/  ISETP.NE.U32.AND P0, PT, R10, RZ, PT ;  /* 0x000000ff0a00720c */ /* 0x004fe20003f05070 */
[----:B------:R-:W-:-:S03]  /*9430*/  UIADD3 UR6, UR4, 0x4, URZ ;  /* 0x0000000404067890 */ /* 0x000fc6000fffe03f */
[----:B------:R-:W-:-:S13]  /*9440*/  ISETP.NE.AND.EX P0, PT, R11, RZ, PT, P0 ;  /* 0x000000ff0b00720c */ /* 0x000fda0003f05300 */
[----:B------:R-:W1:Y:S08]  /*9450*/  @P0 LDC.64 R8, c[0x0][0x9c8] ;  /* 0x00027200ff080b82 */ /* 0x000e700000000a00 */
[----:B------:R-:W2:Y:S01]  /*9460*/  @P0 LDC.64 R12, c[0x0][0x9d0] ;  /* 0x00027400ff0c0b82 */ /* 0x000ea20000000a00 */
[----:B-1----:R-:W-:-:S04]  /*9470*/  @P0 IMAD R6, R8, UR38, RZ ;  /* 0x0000002608060c24 */ /* 0x002fc8000f8e02ff */
[----:B0-----:R-:W-:Y:S01]  /*9480*/  @P0 IMAD R3, R9, UR39, R6 ;  /* 0x0000002709030c24 */ /* 0x001fe2000f8e0206 */
[----:B------:R-:W-:Y:S01]  /*9490*/  @P0 SHF.R.S32.HI R9, RZ, 0x1f, R17 ;  /* 0x0000001fff090819 */ /* 0x000fe20000011411 */
[----:B------:R-:W-:-:S04]  /*94a0*/  @P0 IMAD.WIDE.U32 R6, R8, UR39, RZ ;  /* 0x0000002708060c25 */ /* 0x000fc8000f8e00ff */
[----:B------:R-:W-:Y:S02]  /*94b0*/  @P0 IMAD.IADD R7, R7, 0x1, R3 ;  /* 0x0000000107070824 */ /* 0x000fe400078e0203 */
[-C--:B--2---:R-:W-:Y:S02]  /*94c0*/  @P0 IMAD R8, R9, R12.reuse, RZ ;  /* 0x0000000c09080224 */ /* 0x084fe400078e02ff */
        /* <DEDUP_REMOVED lines=25> */
[----:B------:R-:W-:Y:S02]  /*9660*/  IMAD.MOV.U32 R5, RZ, RZ, RZ ;  /* 0x000000ffff057224 */ /* 0x000fe400078e00ff */
        /* <DEDUP_REMOVED lines=9> */
[----:B0-----:R-:W-:-:S06]  /*9700*/  IMAD.MOV.U32 R9, RZ, RZ, RZ ;  /* 0x000000ffff097224 */ /* 0x001fcc00078e00ff */
[----:B------:R-:W0:Y:S08]  /*9710*/  @P2 MUFU.LG2 R8, R13 ;  /* 0x0000000d00082308 */ /* 0x000e300000000c00 */
[----:B------:R-:W1:Y:S08]  /*9720*/  @P3 MUFU.LG2 R10, R14 ;  /* 0x0000000e000a3308 */ /* 0x000e700000000c00 */
[----:B------:R-:W3:Y:S01]  /*9730*/  @P0 MUFU.RCP R9, R12 ;  /* 0x0000000c00090308 */ /* 0x000ee20000001000 */
[----:B------:R-:W-:Y:S01]  /*9740*/  @P2 FMUL.FTZ R7, R2, 0.69314718246459960938 ;  /* 0x3f31721802072820 */ /* 0x000fe20000410000 */
[----:B0-----:R-:W-:Y:S01]  /*9750*/  @P2 FMUL.FTZ R8, R8, 0.69314718246459960938 ;  /* 0x3f31721808082820 */ /* 0x001fe20000410000 */
[----:B------:R-:W-:Y:S01]  /*9760*/  @P3 FMUL.FTZ R19, R2, 0.69314718246459960938 ;  /* 0x3f31721802133820 */ /* 0x000fe20000410000 */
        /* <DEDUP_REMOVED lines=13> */
.L_x_2153:
        /* <DEDUP_REMOVED lines=132> */
.L_x_2120:
[----:B------:R-:W-:Y:S05]  /*a080*/  @P0 BRA `(.L_x_2154) ;  /* 0x0000003800540947 */ /* 0x000fea0003800000 */
[----:B0-----:R-:W0:Y:S01]  /*a090*/  S2R R5, SR_TID.X ;  /* 0x0000000000057919 */ /* 0x001e220000002100 */
        /* <DEDUP_REMOVED lines=10> */
[----:B------:R-:W-:Y:S01]  /*a140*/  LOP3.LUT P0, R2, R5, 0x3, RZ, 0xc0, !PT ;  /* 0x0000000305027812 */ /* 0x000fe2000780c0ff */
[----:B------:R-:W-:Y:S01]  /*a150*/  BSSY B0, `(.L_x_2155) ;  /* 0x00002ae000007945 */ /* 0x000fe20003800000 */
[----:B------:R-:W1:Y:S02]  /*a160*/  S2R R14, SR_CTAID.X ;  /* 0x00000000000e7919 */ /* 0x000e640000002500 */
[----:B------:R-:W-:-:S04]  /*a170*/  ISETP.EQ.OR P0, PT, R2, 0x3, !P0 ;  /* 0x000000030200780c */ /* 0x000fc80004702670 */
[----:B------:R-:W-:Y:S01]  /*a180*/  SEL R171, R38, R39, P0 ;  /* 0x0000002726ab7207 */ /* 0x000fe20000000000 */
[----:B0-----:R-:W-:Y:S01]  /*a190*/  VIADD R6, R5, 0xffffff80 ;  /* 0xffffff8005067836 */ /* 0x001fe20000000000 */
[----:B------:R-:W-:Y:S02]  /*a1a0*/  SEL R20, R39, R38, P0 ;  /* 0x0000002627147207 */ /* 0x000fe40000000000 */
[----:B------:R-:W-:Y:S02]  /*a1b0*/  SEL R19, R8, R147, P0 ;  /* 0x0000009308137207 */ /* 0x000fe40000000000 */
[----:B------:R-:W-:Y:S02]  /*a1c0*/  SHF.R.S32.HI R5, RZ, 0x1f, R6 ;  /* 0x0000001fff057819 */ /* 0x000fe40000011406 */
[----:B------:R-:W-:Y:S02]  /*a1d0*/  SEL R2, R147, R8, P0 ;  /* 0x0000000893027207 */ /* 0x000fe40000000000 */
[----:B------:R-:W-:-:S02]  /*a1e0*/  LEA.HI R7, R5, R6, RZ, 0x7 ;  /* 0x0000000605077211 */ /* 0x000fc400078f38ff */
[----:B------:R-:W-:Y:S02]  /*a1f0*/  SEL R15, R28, R29, P0 ;  /* 0x0000001d1c0f7207 */ /* 0x000fe40000000000 */
[----:B------:R-:W-:Y:S02]  /*a200*/  LOP3.LUT R9, R7, 0xffffff80, RZ, 0xc0, !PT ;  /* 0xffffff8007097812 */ /* 0x000fe400078ec0ff */
[----:B------:R-:W-:Y:S02]  /*a210*/  SHF.R.S32.HI R8, RZ, 0x7, R7 ;  /* 0x00000007ff087819 */ /* 0x000fe40000011407 */
[----:B------:R-:W-:Y:S01]  /*a220*/  SEL R28, R29, R28, P0 ;  /* 0x0000001c1d1c7207 */ /* 0x000fe20000000000 */
[----:B------:R-:W-:Y:S01]  /*a230*/  IMAD.IADD R16, R6, 0x1, -R9 ;  /* 0x0000000106107824 */ /* 0x000fe200078e0a09 */
[----:B------:R-:W-:Y:S02]  /*a240*/  LEA.HI R12, R5, R6, RZ, 0x2 ;  /* 0x00000006050c7211 */ /* 0x000fe400078f10ff */
[----:B------:R-:W-:-:S02]  /*a250*/  SEL R29, R44, R45, P0 ;  /* 0x0000002d2c1d7207 */ /* 0x000fc40000000000 */
[----:B------:R-:W-:Y:S02]  /*a260*/  SHF.R.S32.HI R9, RZ, 0x1f, R16 ;  /* 0x0000001fff097819 */ /* 0x000fe40000011410 */
[----:B------:R-:W-:Y:S02]  /*a270*/  LEA.HI R5, R7, R8, RZ, 0x1 ;  /* 0x0000000807057211 */ /* 0x000fe400078f08ff */
[----:B------:R-:W-:Y:S02]  /*a280*/  LEA.HI R38, R9, R16, RZ, 0x2 ;  /* 0x0000001009267211 */ /* 0x000fe400078f10ff */
[----:B------:R-:W-:Y:S02]  /*a290*/  SEL R44, R45, R44, P0 ;  /* 0x0000002c2d2c7207 */ /* 0x000fe40000000000 */
[--C-:B------:R-:W-:Y:S02]  /*a2a0*/  SHF.R.S32.HI R10, RZ, 0x2, R38.reuse ;  /* 0x00000002ff0a7819 */ /* 0x100fe40000011426 */
[----:B------:R-:W-:-:S02]  /*a2b0*/  SHF.R.S32.HI R11, RZ, 0x1f, R38 ;  /* 0x0000001fff0b7819 */ /* 0x000fc40000011426 */
[----:B------:R-:W-:Y:S02]  /*a2c0*/  SEL R45, R60, R61, P0 ;  /* 0x0000003d3c2d7207 */ /* 0x000fe40000000000 */
[----:B------:R-:W-:Y:S02]  /*a2d0*/  LEA.HI R11, R11, R10, RZ, 0x3 ;  /* 0x0000000a0b0b7211 */ /* 0x000fe400078f18ff */
[----:B------:R-:W-:Y:S02]  /*a2e0*/  SEL R60, R61, R60, P0 ;  /* 0x0000003c3d3c7207 */ /* 0x000fe40000000000 */
[----:B------:R-:W-:Y:S02]  /*a2f0*/  SEL R61, R76, R77, P0 ;  /* 0x0000004d4c3d7207 */ /* 0x000fe40000000000 */
[----:B------:R-:W-:Y:S02]  /*a300*/  LOP3.LUT R5, R5, 0x3fffffe, RZ, 0xc0, !PT ;  /* 0x03fffffe05057812 */ /* 0x000fe400078ec0ff */
[----:B------:R-:W-:-:S02]  /*a310*/  SEL R76, R77, R76, P0 ;  /* 0x0000004c4d4c7207 */ /* 0x000fc40000000000 */
[----:B------:R-:W-:Y:S01]  /*a320*/  LOP3.LUT R7, R12, 0xfffffffc, RZ, 0xc0, !PT ;  /* 0xfffffffc0c077812 */ /* 0x000fe200078ec0ff */
[----:B------:R-:W-:Y:S01]  /*a330*/  IMAD.IADD R5, R8, 0x1, -R5 ;  /* 0x0000000108057824 */ /* 0x000fe200078e0a05 */
[----:B------:R-:W-:Y:S02]  /*a340*/  LOP3.LUT R11, R11, 0xfffffff8, RZ, 0xc0, !PT ;  /* 0xfffffff80b0b7812 */ /* 0x000fe400078ec0ff */
[----:B------:R-:W-:Y:S02]  /*a350*/  SEL R77, R92, R93, P0 ;  /* 0x0000005d5c4d7207 */ /* 0x000fe40000000000 */
[----:B------:R-:W-:Y:S01]  /*a360*/  SHF.R.S32.HI R12, RZ, 0x1f, R17 ;  /* 0x0000001fff0c7819 */ /* 0x000fe20000011411 */
[----:B------:R-:W-:Y:S01]  /*a370*/  IMAD.IADD R8, R10, 0x1, -R11 ;  /* 0x000000010a087824 */ /* 0x000fe200078e0a0b */
[----:B------:R-:W-:Y:S02]  /*a380*/  SEL R92, R93, R92, P0 ;  /* 0x0000005c5d5c7207 */ /* 0x000fe40000000000 */
[----:B------:R-:W-:Y:S01]  /*a390*/  LEA.HI R9, R9, R16, RZ, 0x5 ;  /* 0x0000001009097211 */ /* 0x000fe200078f28ff */
[----:B------:R-:W-:Y:S01]  /*a3a0*/  IMAD R10, R12, UR4, RZ ;  /* 0x000000040c0a7c24 */ /* 0x000fe2000f8e02ff */
[----:B------:R-:W-:Y:S01]  /*a3b0*/  SEL R93, R96, R97, P0 ;  /* 0x00000061605d7207 */ /* 0x000fe20000000000 */
[----:B------:R-:W-:Y:S01]  /*a3c0*/  IMAD R12, R12, UR6, RZ ;  /* 0x000000060c0c7c24 */ /* 0x000fe2000f8e02ff */
[----:B------:R-:W-:Y:S01]  /*a3d0*/  SEL R96, R97, R96, P0 ;  /* 0x0000006061607207 */ /* 0x000fe20000000000 */
[----:B------:R-:W-:Y:S01]  /*a3e0*/  IMAD R11, R17, UR5, R10 ;  /* 0x00000005110b7c24 */ /* 0x000fe2000f8e020a */
[----:B------:R-:W-:-:S02]  /*a3f0*/  SEL R13, R24, R25, P0 ;  /* 0x00000019180d7207 */ /* 0x000fc40000000000 */
[----:B------:R-:W-:Y:S02]  /*a400*/  SEL R97, R104, R105, P0 ;  /* 0x0000006968617207 */ /* 0x000fe40000000000 */
[----:B------:R-:W-:Y:S02]  /*a410*/  SEL R24, R25, R24, P0 ;  /* 0x0000001819187207 */ /* 0x000fe40000000000 */
[----:B------:R-:W-:Y:S02]  /*a420*/  SEL R21, R32, R33, P0 ;  /* 0x0000002120157207 */ /* 0x000fe40000000000 */
[----:B------:R-:W-:Y:S02]  /*a430*/  SEL R23, R36, R37, P0 ;  /* 0x0000002524177207 */ /* 0x000fe40000000000 */
[----:B------:R-:W-:Y:S02]  /*a440*/  SEL R104, R105, R104, P0 ;  /* 0x0000006869687207 */ /* 0x000fe40000000000 */
[----:B------:R-:W-:-:S02]  /*a450*/  SHF.R.S32.HI R9, RZ, 0x5, R9 ;  /* 0x00000005ff097819 */ /* 0x000fc40000011409 */
[----:B------:R-:W-:Y:S02]  /*a460*/  SEL R32, R33, R32, P0 ;  /* 0x0000002021207207 */ /* 0x000fe40000000000 */
[----:B------:R-:W-:Y:S01]  /*a470*/  SEL R36, R37, R36, P0 ;  /* 0x0000002425247207 */ /* 0x000fe20000000000 */
[----:B------:R-:W-:Y:S01]  /*a480*/  IMAD R10, R9, 0x10, R8 ;  /* 0x00000010090a7824 */ /* 0x000fe200078e0208 */
[----:B------:R-:W-:Y:S01]  /*a490*/  SEL R25, R40, R41, P0 ;  /* 0x0000002928197207 */ /* 0x000fe20000000000 */
[----:B------:R-:W-:Y:S01]  /*a4a0*/  IMAD.WIDE.U32 R8, R17, UR6, RZ ;  /* 0x0000000611087c25 */ /* 0x000fe2000f8e00ff */
[----:B------:R-:W-:Y:S02]  /*a4b0*/  SEL R33, R48, R49, P0 ;  /* 0x0000003130217207 */ /* 0x000fe40000000000 */
        /* <DEDUP_REMOVED lines=8> */
[----:B------:R-:W-:Y:S01]  /*a540*/  SEL R70, R71, R70, P0 ;  /* 0x0000004647467207 */ /* 0x000fe20000000000 */
[----:B------:R-:W-:Y:S01]  /*a550*/  IMAD R71, R17, UR7, R12 ;  /* 0x0000000711477c24 */ /* 0x000fe2000f8e020c */
[----:B------:R-:W-:Y:S01]  /*a560*/  SEL R205, R130, R131, P0 ;  /* 0x0000008382cd7207 */ /* 0x000fe20000000000 */
[----:B------:R-:W-:Y:S01]  /*a570*/  ULDC.64 UR6, c[0x0][0xb48] ;  /* 0x0002d20000067ab9 */ /* 0x000fe20000000a00 */
        /* <DEDUP_REMOVED lines=30> */
[----:B------:R-:W-:Y:S01]  /*a760*/  IMAD.IADD R42, R6, 0x1, -R7 ;  /* 0x00000001062a7824 */ /* 0x000fe200078e0a07 */
[----:B------:R-:W-:Y:S01]  /*a770*/  SEL R51, R78, R79, P0 ;  /* 0x0000004f4e337207 */ /* 0x000fe20000000000 */
[----:B------:R-:W-:Y:S01]  /*a780*/  IMAD.WIDE.U32 R6, R17, UR4, RZ ;  /* 0x0000000411067c25 */ /* 0x000fe2000f8e00ff */
[----:B------:R-:W-:Y:S01]  /*a790*/  SEL R189, R94, R95, P0 ;  /* 0x0000005f5ebd7207 */ /* 0x000fe20000000000 */
[----:B------:R-:W0:Y:S01]  /*a7a0*/  S2UR UR4, SR_CTAID.Y ;  /* 0x00000000000479c3 */ /* 0x000e220000002600 */
        /* <DEDUP_REMOVED lines=48> */
[----:B-1----:R-:W-:Y:S01]  /*aab0*/  IMAD R10, R14, 0x80, R10 ;  /* 0x000000800e0a7824 */ /* 0x002fe200078e020a */
        /* <DEDUP_REMOVED lines=14> */
[----:B------:R-:W-:-:S02]  /*aba0*/  LOP3.LUT R5, R38, 0x7ffffffc, RZ, 0xc0, !PT ;  /* 0x7ffffffc26057812 */ /* 0x000fc400078ec0ff */
[----:B------:R-:W-:Y:S02]  /*abb0*/  SEL R183, R74, R75, P0 ;  /* 0x0000004b4ab77207 */ /* 0x000fe40000000000 */
[----:B------:R-:W-:Y:S01]  /*abc0*/  SEL R191, R98, R99, P0 ;  /* 0x0000006362bf7207 */ /* 0x000fe20000000000 */
[----:B------:R-:W-:Y:S01]  /*abd0*/  IMAD.IADD R5, R16, 0x1, -R5 ;  /* 0x0000000110057824 */ /* 0x000fe200078e0a05 */
[----:B------:R-:W-:Y:S02]  /*abe0*/  SEL R193, R106, R107, P0 ;  /* 0x0000006b6ac17207 */ /* 0x000fe40000000000 */
[----:B------:R-:W-:Y:S01]  /*abf0*/  SEL R129, R107, R106, P0 ;  /* 0x0000006a6b817207 */ /* 0x000fe20000000000 */
[----:B--2---:R1:W-:Y:S01]  /*ac00*/  SHFL.IDX PT, R105, R61, R0, 0x1c1f ;  /* 0x001c1f003d697589 */ /* 0x0043e200000e0000 */
[----:B------:R-:W-:Y:S01]  /*ac10*/  SEL R74, R75, R74, P0 ;  /* 0x0000004a4b4a7207 */ /* 0x000fe20000000000 */
[----:B------:R-:W-:Y:S01]  /*ac20*/  IMAD.SHL.U32 R5, R5, 0x2, RZ ;  /* 0x0000000205057824 */ /* 0x000fe200078e00ff */
        /* <DEDUP_REMOVED lines=12> */
[----:B------:R-:W-:Y:S01]  /*acf0*/  SHFL.IDX PT, R79, R93, R0, 0x1c1f ;  /* 0x001c1f005d4f7589 */ /* 0x000fe200000e0000 */
[----:B-1----:R-:W-:-:S02]  /*ad00*/  SEL R23, R134, R25, P0 ;  /* 0x0000001986177207 */ /* 0x002fc40000000000 */
[----:B------:R-:W-:Y:S01]  /*ad10*/  SEL R25, R25, R134, P0 ;  /* 0x0000008619197207 */ /* 0x000fe20000000000 */
[----:B------:R-:W1:Y:S04]  /*ad20*/  SHFL.IDX PT, R65, R56, R61, 0x1c1f ;  /* 0x001c1f3d38417589 */ /* 0x000e6800000e0000 */
[----:B------:R2:W-:Y:S04]  /*ad30*/  SHFL.IDX PT, R153, R2, R61, 0x1c1f ;  /* 0x001c1f3d02997589 */ /* 0x0005e800000e0000 */
[----:B------:R-:W-:Y:S04]  /*ad40*/  SHFL.IDX PT, R123, R45, R0, 0x1c1f ;  /* 0x001c1f002d7b7589 */ /* 0x000fe800000e0000 */
[----:B------:R-:W-:Y:S01]  /*ad50*/  SHFL.IDX PT, R122, R49, R0, 0x1c1f ;  /* 0x001c1f00317a7589 */ /* 0x000fe200000e0000 */
[----:B--2---:R-:W2:Y:S03]  /*ad60*/  LDC R2, c[0x0][0xbe8] ;  /* 0x0002fa00ff027b82 */ /* 0x004ea60000000800 */
[----:B------:R-:W-:Y:S04]  /*ad70*/  SHFL.IDX PT, R121, R53, R0, 0x1c1f ;  /* 0x001c1f0035797589 */ /* 0x000fe800000e0000 */
[----:B------:R-:W-:Y:S04]  /*ad80*/  SHFL.IDX PT, R111, R165, R0, 0x1c1f ;  /* 0x001c1f00a56f7589 */ /* 0x000fe800000e0000 */
[----:B------:R1:W-:Y:S04]  /*ad90*/  SHFL.IDX PT, R166, R60, R61, 0x1c1f ;  /* 0x001c1f3d3ca67589 */ /* 0x0003e800000e0000 */
[----:B------:R-:W-:Y:S04]  /*ada0*/  SHFL.IDX PT, R68, R68, R61, 0x1c1f ;  /* 0x001c1f3d44447589 */ /* 0x000fe800000e0000 */
[----:B------:R-:W3:Y:S01]  /*adb0*/  SHFL.IDX PT, R69, R64, R61, 0x1c1f ;  /* 0x001c1f3d40457589 */ /* 0x000ee200000e0000 */
[----:B-1----:R-:W-:-:S03]  /*adc0*/  SEL R60, R65, R126, P0 ;  /* 0x0000007e413c7207 */ /* 0x002fc60000000000 */
[----:B------:R-:W-:Y:S01]  /*add0*/  SHFL.IDX PT, R93, R112, R61, 0x1c1f ;  /* 0x001c1f3d705d7589 */ /* 0x000fe200000e0000 */
[----:B--2---:R-:W-:-:S03]  /*ade0*/  ISETP.NE.AND P2, PT, R2, 0x1, PT ;  /* 0x000000010200780c */ /* 0x004fc60003f45270 */
[----:B------:R-:W-:Y:S04]  /*adf0*/  SHFL.IDX PT, R91, R113, R0, 0x1c1f ;  /* 0x001c1f00715b7589 */ /* 0x000fe800000e0000 */
[----:B------:R-:W-:Y:S04]  /*ae00*/  SHFL.IDX PT, R119, R169, R0, 0x1c1f ;  /* 0x001c1f00a9777589 */ /* 0x000fe800000e0000 */
[----:B------:R-:W-:Y:S04]  /*ae10*/  SHFL.IDX PT, R118, R171, R0, 0x1c1f ;  /* 0x001c1f00ab767589 */ /* 0x000fe800000e0000 */
[----:B------:R-:W-:Y:S04]  /*ae20*/  SHFL.IDX PT, R165, R20, R61, 0x1c1f ;  /* 0x001c1f3d14a57589 */ /* 0x000fe800000e0000 */
[----:B------:R1:W-:Y:S01]  /*ae30*/  SHFL.IDX PT, R112, R34, R61, 0x1c1f ;  /* 0x001c1f3d22707589 */ /* 0x0003e200000e0000 */
[----:B---3--:R-:W-:-:S03]  /*ae40*/  SEL R64, R69, R122, P0 ;  /* 0x0000007a45407207 */ /* 0x008fc60000000000 */
[----:B------:R-:W-:Y:S04]  /*ae50*/  SHFL.IDX PT, R142, R13, R0, 0x1c1f ;  /* 0x001c1f000d8e7589 */ /* 0x000fe800000e0000 */
[----:B------:R-:W-:Y:S01]  /*ae60*/  SHFL.IDX PT, R113, R39, R0, 0x1c1f ;  /* 0x001c1f0027717589 */ /* 0x000fe200000e0000 */
[----:B-1----:R-:W-:-:S03]  /*ae70*/  SEL R34, R126, R65, P0 ;  /* 0x000000417e227207 */ /* 0x002fc60000000000 */
[----:B------:R1:W2:Y:S01]  /*ae80*/  SHFL.IDX PT, R21, R24, R61, 0x1c1f ;  /* 0x001c1f3d18157589 */ /* 0x0002a200000e0000 */
[----:B------:R-:W-:-:S03]  /*ae90*/  SEL R65, R68, R121, P0 ;  /* 0x0000007944417207 */ /* 0x000fc60000000000 */
[----:B------:R2:W-:Y:S04]  /*aea0*/  SHFL.IDX PT, R152, R18, R61, 0x1c1f ;  /* 0x001c1f3d12987589 */ /* 0x0005e800000e0000 */
[----:B------:R-:W-:Y:S01]  /*aeb0*/  SHFL.IDX PT, R139, R15, R0, 0x1c1f ;  /* 0x001c1f000f8b7589 */ /* 0x000fe200000e0000 */
[----:B-1----:R-:W-:-:S03]  /*aec0*/  SEL R24, R32, R135, P0 ;  /* 0x0000008720187207 */ /* 0x002fc60000000000 */
[----:B------:R-:W1:Y:S04]  /*aed0*/  SHFL.IDX PT, R28, R28, R61, 0x1c1f ;  /* 0x001c1f3d1c1c7589 */ /* 0x000e6800000e0000 */
[----:B------:R-:W-:Y:S04]  /*aee0*/  SHFL.IDX PT, R172, R124, R61, 0x1c1f ;  /* 0x001c1f3d7cac7589 */ /* 0x000fe800000e0000 */
[----:B------:R-:W-:Y:S04]  /*aef0*/  SHFL.IDX PT, R148, R148, R61, 0x1c1f ;  /* 0x001c1f3d94947589 */ /* 0x000fe800000e0000 */
[----:B------:R-:W-:Y:S01]  /*af00*/  SHFL.IDX PT, R83, R97, R0, 0x1c1f ;  /* 0x001c1f0061537589 */ /* 0x000fe200000e0000 */
[----:B--2---:R-:W-:-:S02]  /*af10*/  SEL R18, R142, R21, P0 ;  /* 0x000000158e127207 */ /* 0x004fc40000000000 */
[----:B------:R-:W-:Y:S01]  /*af20*/  SEL R20, R21, R142, P0 ;  /* 0x0000008e15147207 */ /* 0x000fe20000000000 */
[----:B------:R-:W-:Y:S04]  /*af30*/  SHFL.IDX PT, R115, R167, R0, 0x1c1f ;  /* 0x001c1f00a7737589 */ /* 0x000fe800000e0000 */
[----:B------:R-:W-:Y:S04]  /*af40*/  SHFL.IDX PT, R103, R43, R0, 0x1c1f ;  /* 0x001c1f002b677589 */ /* 0x000fe800000e0000 */
[----:B------:R-:W-:Y:S01]  /*af50*/  SHFL.IDX PT, R168, R96, R61, 0x1c1f ;  /* 0x001c1f3d60a87589 */ /* 0x000fe200000e0000 */
[----:B-1----:R-:W-:-:S03]  /*af60*/  SEL R21, R28, R139, P0 ;  /* 0x0000008b1c157207 */ /* 0x002fc60000000000 */
[----:B------:R-:W-:Y:S04]  /*af70*/  SHFL.IDX PT, R124, R27, R61, 0x1c1f ;  /* 0x001c1f3d1b7c7589 */ /* 0x000fe800000e0000 */
[----:B------:R-:W-:Y:S04]  /*af80*/  SHFL.IDX PT, R97, R175, R0, 0x1c1f ;  /* 0x001c1f00af617589 */ /* 0x000fe800000e0000 */
[----:B------:R-:W-:Y:S04]  /*af90*/  SHFL.IDX PT, R167, R144, R61, 0x1c1f ;  /* 0x001c1f3d90a77589 */ /* 0x000fe800000e0000 */
[----:B------:R1:W-:Y:S04]  /*afa0*/  SHFL.IDX PT, R96, R35, R61, 0x1c1f ;  /* 0x001c1f3d23607589 */ /* 0x0003e800000e0000 */
[----:B------:R-:W-:Y:S04]  /*afb0*/  SHFL.IDX PT, R87, R177, R0, 0x1c1f ;  /* 0x001c1f00b1577589 */ /* 0x000fe800000e0000 */
[----:B------:R-:W2:Y:S01]  /*afc0*/  SHFL.IDX PT, R144, R31, R61, 0x1c1f ;  /* 0x001c1f3d1f907589 */ /* 0x000ea200000e0000 */
[----:B-1----:R-:W-:-:S03]  /*afd0*/  SEL R35, R123, R166, P0 ;  /* 0x000000a67b237207 */ /* 0x002fc60000000000 */
[----:B------:R-:W-:Y:S04]  /*afe0*/  SHFL.IDX PT, R13, R213, R0, 0x1c1f ;  /* 0x001c1f00d50d7589 */ /* 0x000fe800000e0000 */
[----:B------:R-:W1:Y:S04]  /*aff0*/  SHFL.IDX PT, R150, R150, R61, 0x1c1f ;  /* 0x001c1f3d96967589 */ /* 0x000e6800000e0000 */
[----:B------:R-:W-:Y:S04]  /*b000*/  SHFL.IDX PT, R110, R163, R0, 0x1c1f ;  /* 0x001c1f00a36e7589 */ /* 0x000fe800000e0000 */
[----:B------:R3:W-:Y:S04]  /*b010*/  SHFL.IDX PT, R163, R22, R61, 0x1c1f ;  /* 0x001c1f3d16a37589 */ /* 0x0007e800000e0000 */
[----:B------:R-:W-:Y:S04]  /*b020*/  SHFL.IDX PT, R33, R33, R0, 0x1c1f ;  /* 0x001c1f0021217589 */ /* 0x000fe800000e0000 */
[----:B------:R-:W4:Y:S01]  /*b030*/  SHFL.IDX PT, R164, R48, R61, 0x1c1f ;  /* 0x001c1f3d30a47589 */ /* 0x000f2200000e0000 */
[----:B--2---:R-:W-:-:S02]  /*b040*/  SEL R126, R144, R87, P0 ;  /* 0x00000057907e7207 */ /* 0x004fc40000000000 */
[----:B---3--:R-:W-:Y:S01]  /*b050*/  SEL R22, R135, R32, P0 ;  /* 0x0000002087167207 */ /* 0x008fe20000000000 */
[----:B------:R-:W-:Y:S01]  /*b060*/  SHFL.IDX PT, R127, R37, R0, 0x1c1f ;  /* 0x001c1f00257f7589 */ /* 0x000fe200000e0000 */
[----:B------:R-:W2:Y:S03]  /*b070*/  LDC.64 R134, c[0x0][0xbd8] ;  /* 0x0002f600ff867b82 */ /* 0x000ea60000000a00 */
[----:B------:R-:W-:Y:S01]  /*b080*/  SHFL.IDX PT, R114, R57, R0, 0x1c1f ;  /* 0x001c1f0039727589 */ /* 0x000fe200000e0000 */
[----:B-1----:R-:W-:Y:S02]  /*b090*/  SEL R15, R13, R150, P0 ;  /* 0x000000960d0f7207 */ /* 0x002fe40000000000 */
[----:B------:R-:W-:Y:S01]  /*b0a0*/  SEL R13, R150, R13, P0 ;  /* 0x0000000d960d7207 */ /* 0x000fe20000000000 */
[----:B------:R-:W-:Y:S01]  /*b0b0*/  SHFL.IDX PT, R107, R161, R0, 0x1c1f ;  /* 0x001c1f00a16b7589 */ /* 0x000fe200000e0000 */
[----:B------:R-:W1:Y:S03]  /*b0c0*/  @P2 LDC R150, c[0x0][0xbf0] ;  /* 0x0002fc00ff962b82 */ /* 0x000e660000000800 */
[----:B------:R-:W3:Y:S04]  /*b0d0*/  SHFL.IDX PT, R160, R40, R61, 0x1c1f ;  /* 0x001c1f3d28a07589 */ /* 0x000ee800000e0000 */
[----:B------:R-:W5:Y:S04]  /*b0e0*/  SHFL.IDX PT, R162, R52, R61, 0x1c1f ;  /* 0x001c1f3d34a27589 */ /* 0x000f6800000e0000 */
[----:B------:R-:W-:Y:S01]  /*b0f0*/  SHFL.IDX PT, R171, R136, R61, 0x1c1f ;  /* 0x001c1f3d88ab7589 */ /* 0x000fe200000e0000 */
[----:B----4-:R-:W-:-:S03]  /*b100*/  SEL R32, R164, R33, P0 ;  /* 0x00000021a4207207 */ /* 0x010fc60000000000 */
[----:B------:R4:W-:Y:S01]  /*b110*/  SHFL.IDX PT, R12, R19, R0, 0x1c1f ;  /* 0x001c1f00130c7589 */ /* 0x0009e200000e0000 */
[----:B--2---:R-:W-:-:S03]  /*b120*/  IMAD R142, R134, UR38, RZ ;  /* 0x00000026868e7c24 */ /* 0x004fc6000f8e02ff */
[----:B------:R-:W-:Y:S04]  /*b130*/  SHFL.IDX PT, R29, R29, R0, 0x1c1f ;  /* 0x001c1f001d1d7589 */ /* 0x000fe800000e0000 */
[----:B------:R-:W-:Y:S01]  /*b140*/  SHFL.IDX PT, R75, R73, R0, 0x1c1f ;  /* 0x001c1f00494b7589 */ /* 0x000fe200000e0000 */
[----:B----4-:R-:W-:-:S03]  /*b150*/  SEL R19, R139, R28, P0 ;  /* 0x0000001c8b137207 */ /* 0x010fc60000000000 */
[----:B------:R-:W-:Y:S01]  /*b160*/  SHFL.IDX PT, R77, R77, R0, 0x1c1f ;  /* 0x001c1f004d4d7589 */ /* 0x000fe200000e0000 */
[----:B---3--:R-:W-:-:S03]  /*b170*/  SEL R28, R160, R131, P0 ;  /* 0x00000083a01c7207 */ /* 0x008fc60000000000 */
        /* <DEDUP_REMOVED lines=36> */
[----:B------:R3:W-:Y:S04]  /*b3c0*/  SHFL.IDX PT, R161, R62, R61, 0x1c1f ;  /* 0x001c1f3d3ea17589 */ /* 0x0007e800000e0000 */
[----:B------:R-:W-:Y:S01]  /*b3d0*/  SHFL.IDX PT, R136, R70, R61, 0x1c1f ;  /* 0x001c1f3d46887589 */ /* 0x000fe200000e0000 */
[----:B--2---:R-:W-:-:S02]  /*b3e0*/  SEL R27, R29, R158, P0 ;  /* 0x0000009e1d1b7207 */ /* 0x004fc40000000000 */
[----:B------:R-:W-:Y:S01]  /*b3f0*/  SEL R29, R158, R29, P0 ;  /* 0x0000001d9e1d7207 */ /* 0x000fe20000000000 */
[----:B------:R-:W2:Y:S01]  /*b400*/  SHFL.IDX PT, R76, R76, R61, 0x1c1f ;  /* 0x001c1f3d4c4c7589 */ /* 0x000ea200000e0000 */
[----:B---3--:R-:W-:-:S03]  /*b410*/  SEL R62, R122, R69, P0 ;  /* 0x000000457a3e7207 */ /* 0x008fc60000000000 */
[----:B------:R-:W-:Y:S01]  /*b420*/  SHFL.IDX PT, R73, R72, R61, 0x1c1f ;  /* 0x001c1f3d48497589 */ /* 0x000fe200000e0000 */
[----:B------:R-:W-:-:S03]  /*b430*/  SEL R122, R112, R119, P0 ;  /* 0x00000077707a7207 */ /* 0x000fc60000000000 */
[----:B------:R-:W-:Y:S04]  /*b440*/  SHFL.IDX PT, R84, R84, R61, 0x1c1f ;  /* 0x001c1f3d54547589 */ /* 0x000fe800000e0000 */
[----:B------:R-:W3:Y:S04]  /*b450*/  SHFL.IDX PT, R80, R80, R61, 0x1c1f ;  /* 0x001c1f3d50507589 */ /* 0x000ee800000e0000 */
[----:B------:R-:W-:Y:S04]  /*b460*/  SHFL.IDX PT, R92, R92, R61, 0x1c1f ;  /* 0x001c1f3d5c5c7589 */ /* 0x000fe800000e0000 */
[----:B------:R-:W4:Y:S04]  /*b470*/  SHFL.IDX PT, R88, R88, R61, 0x1c1f ;  /* 0x001c1f3d58587589 */ /* 0x000f2800000e0000 */
[----:B------:R-:W5:Y:S01]  /*b480*/  SHFL.IDX PT, R100, R100, R61, 0x1c1f ;  /* 0x001c1f3d64647589 */ /* 0x000f6200000e0000 */
[----:B--2---:R-:W-:-:S03]  /*b490*/  SEL R69, R76, R105, P0 ;  /* 0x000000694c457207 */ /* 0x004fc60000000000 */
[----:B------:R-:W-:Y:S04]  /*b4a0*/  SHFL.IDX PT, R108, R108, R61, 0x1c1f ;  /* 0x001c1f3d6c6c7589 */ /* 0x000fe800000e0000 */
[----:B------:R-:W2:Y:S04]  /*b4b0*/  SHFL.IDX PT, R104, R104, R61, 0x1c1f ;  /* 0x001c1f3d68687589 */ /* 0x000ea800000e0000 */
[----:B------:R0:W-:Y:S01]  /*b4c0*/  SHFL.IDX PT, R169, R120, R61, 0x1c1f ;  /* 0x001c1f3d78a97589 */ /* 0x0001e200000e0000 */
[----:B---3--:R-:W-:Y:S02]  /*b4d0*/  SEL R70, R71, R80, P0 ;  /* 0x0000005047467207 */ /* 0x008fe40000000000 */
[----:B------:R-:W-:Y:S01]  /*b4e0*/  SEL R72, R80, R71, P0 ;  /* 0x0000004750487207 */ /* 0x000fe20000000000 */
[----:B------:R3:W-:Y:S01]  /*b4f0*/  SHFL.IDX PT, R154, R30, R61, 0x1c1f ;  /* 0x001c1f3d1e9a7589 */ /* 0x0007e200000e0000 */
[----:B------:R-:W-:-:S02]  /*b500*/  SEL R71, R89, R84, P0 ;  /* 0x0000005459477207 */ /* 0x000fc40000000000 */
[----:B------:R-:W-:Y:S01]  /*b510*/  SEL R80, R168, R79, P0 ;  /* 0x0000004fa8507207 */ /* 0x000fe20000000000 */
[----:B------:R1:W2:Y:S01]  /*b520*/  SHFL.IDX PT, R116, R26, R61, 0x1c1f ;  /* 0x001c1f3d1a747589 */ /* 0x0002a200000e0000 */
[----:B0-----:R-:W-:-:S03]  /*b530*/  SEL R120, R119, R112, P0 ;  /* 0x0000007077787207 */ /* 0x001fc60000000000 */
[----:B------:R0:W2:Y:S01]  /*b540*/  SHFL.IDX PT, R140, R66, R61, 0x1c1f ;  /* 0x001c1f3d428c7589 */ /* 0x0000a200000e0000 */
[----:B------:R-:W-:Y:S02]  /*b550*/  SEL R112, R113, R152, P0 ;  /* 0x0000009871707207 */ /* 0x000fe40000000000 */
[----:B------:R-:W-:Y:S01]  /*b560*/  SEL R119, R124, R103, P0 ;  /* 0x000000677c777207 */ /* 0x000fe20000000000 */
[----:B------:R4:W2:Y:S01]  /*b570*/  SHFL.IDX PT, R132, R78, R61, 0x1c1f ;  /* 0x001c1f3d4e847589 */ /* 0x0008a200000e0000 */
[----:B---3--:R-:W-:Y:S02]  /*b580*/  SEL R30, R33, R164, P0 ;  /* 0x000000a4211e7207 */ /* 0x008fe40000000000 */
[----:B-1----:R-:W-:Y:S01]  /*b590*/  SEL R26, R131, R160, P0 ;  /* 0x000000a0831a7207 */ /* 0x002fe20000000000 */
[----:B------:R1:W3:Y:S01]  /*b5a0*/  SHFL.IDX PT, R159, R74, R61, 0x1c1f ;  /* 0x001c1f3d4a9f7589 */ /* 0x0002e200000e0000 */
[----:B------:R-:W-:Y:S02]  /*b5b0*/  SEL R33, R162, R127, P0 ;  /* 0x0000007fa2217207 */ /* 0x000fe40000000000 */
[----:B------:R-:W-:Y:S01]  /*b5c0*/  SEL R127, R161, R86, P0 ;  /* 0x00000056a17f7207 */ /* 0x000fe20000000000 */
[----:B------:R5:W-:Y:S01]  /*b5d0*/  SHFL.IDX PT, R157, R67, R61, 0x1c1f ;  /* 0x001c1f3d439d7589 */ /* 0x000be200000e0000 */
[----:B------:R-:W-:-:S02]  /*b5e0*/  SEL R131, R136, R49, P0 ;  /* 0x0000003188837207 */ /* 0x000fc40000000000 */
[----:B0-----:R-:W-:Y:S01]  /*b5f0*/  SEL R66, R114, R73, P0 ;  /* 0x0000004972427207 */ /* 0x001fe20000000000 */
[----:B------:R2:W0:Y:S01]  /*b600*/  SHFL.IDX PT, R52, R82, R61, 0x1c1f ;  /* 0x001c1f3d52347589 */ /* 0x00042200000e0000 */
[----:B----4-:R-:W-:Y:S02]  /*b610*/  SEL R78, R79, R168, P0 ;  /* 0x000000a84f4e7207 */ /* 0x010fe40000000000 */
[----:B-1----:R-:W-:Y:S01]  /*b620*/  SEL R74, R75, R88, P0 ;  /* 0x000000584b4a7207 */ /* 0x002fe20000000000 */
[----:B------:R1:W-:Y:S01]  /*b630*/  SHFL.IDX PT, R128, R109, R61, 0x1c1f ;  /* 0x001c1f3d6d807589 */ /* 0x0003e200000e0000 */
[----:B-----5:R-:W-:Y:S02]  /*b640*/  SEL R79, R81, R100, P0 ;  /* 0x00000064514f7207 */ /* 0x020fe40000000000 */
[----:B------:R-:W-:Y:S01]  /*b650*/  SEL R67, R105, R76, P0 ;  /* 0x0000004c69437207 */ /* 0x000fe20000000000 */
[----:B------:R4:W5:Y:S01]  /*b660*/  SHFL.IDX PT, R56, R63, R61, 0x1c1f ;  /* 0x001c1f3d3f387589 */ /* 0x00096200000e0000 */
[----:B------:R-:W-:-:S02]  /*b670*/  SEL R76, R88, R75, P0 ;  /* 0x0000004b584c7207 */ /* 0x000fc40000000000 */
[----:B--2---:R-:W-:Y:S01]  /*b680*/  SEL R82, R83, R104, P0 ;  /* 0x0000006853527207 */ /* 0x004fe20000000000 */
[----:B------:R2:W-:Y:S01]  /*b690*/  SHFL.IDX PT, R0, R125, R61, 0x1c1f ;  /* 0x001c1f3d7d007589 */ /* 0x0005e200000e0000 */
[----:B------:R-:W-:Y:S02]  /*b6a0*/  SEL R75, R77, R92, P0 ;  /* 0x0000005c4d4b7207 */ /* 0x000fe40000000000 */
[----:B-1----:R-:W-:Y:S01]  /*b6b0*/  SEL R109, R111, R148, P0 ;  /* 0x000000946f6d7207 */ /* 0x002fe20000000000 */
[----:B------:R-:W1:Y:S01]  /*b6c0*/  SHFL.IDX PT, R155, R98, R61, 0x1c1f ;  /* 0x001c1f3d629b7589 */ /* 0x000e6200000e0000 */
[----:B------:R-:W-:Y:S02]  /*b6d0*/  SEL R111, R148, R111, P0 ;  /* 0x0000006f946f7207 */ /* 0x000fe40000000000 */
[----:B----4-:R-:W-:Y:S01]  /*b6e0*/  SEL R63, R121, R68, P0 ;  /* 0x00000044793f7207 */ /* 0x010fe20000000000 */
[----:B------:R4:W-:Y:S01]  /*b6f0*/  SHFL.IDX PT, R36, R137, R61, 0x1c1f ;  /* 0x001c1f3d89247589 */ /* 0x0009e200000e0000 */
[----:B------:R-:W-:Y:S01]  /*b700*/  SEL R121, R118, R165, P0 ;  /* 0x000000a576797207 */ /* 0x000fe20000000000 */
[----:B------:R-:W0:Y:S01]  /*b710*/  @P2 LDC R148, c[0x0][0xbec] ;  /* 0x0002fb00ff942b82 */ /* 0x000e220000000800 */
[----:B--2---:R-:W-:Y:S01]  /*b720*/  SEL R125, R97, R96, P0 ;  /* 0x00000060617d7207 */ /* 0x004fe20000000000 */
[----:B------:R-:W-:Y:S01]  /*b730*/  SHFL.IDX PT, R129, R129, R61, 0x1c1f ;  /* 0x001c1f3d81817589 */ /* 0x000fe200000e0000 */
[----:B------:R-:W-:-:S02]  /*b740*/  SEL R68, R73, R114, P0 ;  /* 0x0000007249447207 */ /* 0x000fc40000000000 */
[----:B------:R-:W-:Y:S01]  /*b750*/  SEL R73, R84, R89, P0 ;  /* 0x0000005954497207 */ /* 0x000fe20000000000 */
[----:B------:R-:W-:Y:S01]  /*b760*/  SHFL.IDX PT, R145, R145, R61, 0x1c1f ;  /* 0x001c1f3d91917589 */ /* 0x000fe200000e0000 */
[----:B------:R-:W-:Y:S01]  /*b770*/  SEL R84, R104, R83, P0 ;  /* 0x0000005368547207 */ /* 0x000fe20000000000 */
[----:B----4-:R-:W2:Y:S01]  /*b780*/  @P2 LDC R137, c[0x0][0xbf0] ;  /* 0x0002fc00ff892b82 */ /* 0x010ea20000000800 */
        /* <DEDUP_REMOVED lines=13> */
[----:B------:R4:W-:Y:S01]  /*b860*/  SHFL.IDX PT, R147, R130, R61, 0x1c1f ;  /* 0x001c1f3d82937589 */ /* 0x0009e200000e0000 */
[----:B------:R-:W-:-:S02]  /*b870*/  SEL R116, R116, R115, P0 ;  /* 0x0000007374747207 */ /* 0x000fc40000000000 */
[----:B------:R-:W-:Y:S01]  /*b880*/  SEL R89, R91, R170, P0 ;  /* 0x000000aa5b597207 */ /* 0x000fe20000000000 */
[----:B------:R-:W-:Y:S01]  /*b890*/  SHFL.IDX PT, R143, R143, R61, 0x1c1f ;  /* 0x001c1f3d8f8f7589 */ /* 0x000fe200000e0000 */
[----:B------:R-:W-:Y:S02]  /*b8a0*/  SEL R92, R94, R169, P0 ;  /* 0x000000a95e5c7207 */ /* 0x000fe40000000000 */
[----:B------:R-:W-:Y:S01]  /*b8b0*/  SEL R93, R95, R172, P0 ;  /* 0x000000ac5f5d7207 */ /* 0x000fe20000000000 */
[----:B------:R3:W-:Y:S01]  /*b8c0*/  SHFL.IDX PT, R151, R138, R61, 0x1c1f ;  /* 0x001c1f3d8a977589 */ /* 0x0007e200000e0000 */
[----:B------:R-:W-:Y:S02]  /*b8d0*/  SEL R99, R101, R174, P0 ;  /* 0x000000ae65637207 */ /* 0x000fe40000000000 */
[----:B----4-:R-:W-:Y:S02]  /*b8e0*/  SEL R130, R140, R47, P0 ;  /* 0x0000002f8c827207 */ /* 0x010fe40000000000 */
[----:B------:R-:W-:-:S02]  /*b8f0*/  SEL R104, R106, R171, P0 ;  /* 0x000000ab6a687207 */ /* 0x000fc40000000000 */
[----:B------:R-:W-:Y:S02]  /*b900*/  SEL R105, R107, R156, P0 ;  /* 0x0000009c6b697207 */ /* 0x000fe40000000000 */
[----:B------:R-:W-:Y:S01]  /*b910*/  SEL R108, R110, R167, P0 ;  /* 0x000000a76e6c7207 */ /* 0x000fe20000000000 */
[----:B---3--:R-:W3:Y:S01]  /*b920*/  LDC.64 R138, c[0x0][0xb40] ;  /* 0x0002d000ff8a7b82 */ /* 0x008ee20000000a00 */
[----:B------:R-:W-:Y:S02]  /*b930*/  SEL R61, R166, R123, P0 ;  /* 0x0000007ba63d7207 */ /* 0x000fe40000000000 */
[----:B------:R-:W-:Y:S02]  /*b940*/  SEL R123, R165, R118, P0 ;  /* 0x00000076a57b7207 */ /* 0x000fe40000000000 */
[----:B------:R-:W-:Y:S02]  /*b950*/  SEL R118, R152, R113, P0 ;  /* 0x0000007198767207 */ /* 0x000fe40000000000 */
[----:B------:R-:W-:Y:S01]  /*b960*/  SEL R113, R103, R124, P0 ;  /* 0x0000007c67717207 */ /* 0x000fe20000000000 */
[----:B------:R-:W4:Y:S01]  /*b970*/  LDC R152, c[0x0][0xc50] ;  /* 0x00031400ff987b82 */ /* 0x000f220000000800 */
[----:B------:R-:W-:-:S02]  /*b980*/  SEL R103, R96, R97, P0 ;  /* 0x0000006160677207 */ /* 0x000fc40000000000 */
[----:B------:R-:W-:Y:S02]  /*b990*/  SEL R96, R87, R144, P0 ;  /* 0x0000009057607207 */ /* 0x000fe40000000000 */
[----:B------:R-:W-:Y:S02]  /*b9a0*/  SEL R97, R86, R161, P0 ;  /* 0x000000a156617207 */ /* 0x000fe40000000000 */
[----:B------:R-:W-:Y:S01]  /*b9b0*/  SEL R87, R49, R136, P0 ;  /* 0x0000008831577207 */ /* 0x000fe20000000000 */
[----:B------:R-:W5:Y:S01]  /*b9c0*/  @P2 LDC R144, c[0x0][0xbec] ;  /* 0x0002fb00ff902b82 */ /* 0x000f620000000800 */
[----:B------:R-:W-:Y:S01]  /*b9d0*/  SEL R86, R47, R140, P0 ;  /* 0x0000008c2f567207 */ /* 0x000fe20000000000 */
[----:B------:R-:W-:Y:S01]  /*b9e0*/  IMAD.MOV R49, RZ, RZ, -R17 ;  /* 0x000000ffff317224 */ /* 0x000fe200078e0a11 */
[----:B------:R-:W-:Y:S01]  /*b9f0*/  SEL R115, R117, R154, P0 ;  /* 0x0000009a75737207 */ /* 0x000fe20000000000 */
[----:B------:R-:W-:Y:S01]  /*ba00*/  IMAD R47, R135, UR39, R142 ;  /* 0x00000027872f7c24 */ /* 0x000fe2000f8e028e */
[----:B------:R-:W-:Y:S01]  /*ba10*/  SEL R124, R102, R163, P0 ;  /* 0x000000a3667c7207 */ /* 0x000fe20000000000 */
[----:B------:R-:W-:Y:S01]  /*ba20*/  IMAD.WIDE.U32 R134, R134, UR39, R6 ;  /* 0x0000002786867c25 */ /* 0x000fe2000f8e0006 */
[----:B------:R-:W-:-:S02]  /*ba30*/  SEL R7, R51, R132, P0 ;  /* 0x0000008433077207 */ /* 0x000fc40000000000 */
[----:B------:R-:W-:Y:S01]  /*ba40*/  SEL R51, R132, R51, P0 ;  /* 0x0000003384337207 */ /* 0x000fe20000000000 */
[----:B---3--:R-:W-:Y:S01]  /*ba50*/  IMAD R132, R138, UR38, RZ ;  /* 0x000000268a847c24 */ /* 0x008fe2000f8e02ff */
[----:B------:R-:W-:Y:S01]  /*ba60*/  SEL R6, R50, R159, P0 ;  /* 0x0000009f32067207 */ /* 0x000fe20000000000 */
[----:B------:R-:W-:Y:S01]  /*ba70*/  IMAD.WIDE.U32 R8, R138, UR39, R8 ;  /* 0x000000278a087c25 */ /* 0x000fe2000f8e0008 */
[----:B------:R-:W-:Y:S02]  /*ba80*/  SEL R91, R170, R91, P0 ;  /* 0x0000005baa5b7207 */ /* 0x000fe40000000000 */
[----:B------:R-:W-:Y:S01]  /*ba90*/  SEL R94, R169, R94, P0 ;  /* 0x0000005ea95e7207 */ /* 0x000fe20000000000 */
[----:B----4-:R-:W-:Y:S01]  /*baa0*/  IMAD R152, R152, R49, UR4 ;  /* 0x0000000498987e24 */ /* 0x010fe2000f8e0231 */
[----:B------:R-:W-:Y:S01]  /*bab0*/  ULDC.64 UR4, c[0x0][0xbe0] ;  /* 0x0002f80000047ab9 */ /* 0x000fe20000000a00 */
[----:B------:R-:W-:Y:S01]  /*bac0*/  IMAD R139, R139, UR39, R132 ;  /* 0x000000278b8b7c24 */ /* 0x000fe2000f8e0284 */
[----:B------:R-:W-:Y:S01]  /*bad0*/  SEL R95, R172, R95, P0 ;  /* 0x0000005fac5f7207 */ /* 0x000fe20000000000 */
[----:B------:R-:W-:Y:S01]  /*bae0*/  IMAD.IADD R135, R135, 0x1, R47 ;  /* 0x0000000187877824 */ /* 0x000fe200078e022f */
[----:B------:R-:W-:Y:S01]  /*baf0*/  SHF.R.S32.HI R49, RZ, 0x1f, R152 ;  /* 0x0000001fff317819 */ /* 0x000fe20000011498 */
[----:B------:R-:W-:Y:S01]  /*bb00*/  IMAD.IADD R133, R9, 0x1, R139 ;  /* 0x0000000109857824 */ /* 0x000fe200078e028b */
[----:B------:R-:W-:Y:S01]  /*bb10*/  SEL R101, R174, R101, P0 ;  /* 0x00000065ae657207 */ /* 0x000fe20000000000 */
[----:B0-----:R-:W-:Y:S01]  /*bb20*/  @P2 IMAD.HI.U32 R47, R11, R148, RZ ;  /* 0x000000940b2f2227 */ /* 0x001fe200078e00ff */
[----:B------:R-:W-:-:S02]  /*bb30*/  SEL R106, R171, R106, P0 ;  /* 0x0000006aab6a7207 */ /* 0x000fc40000000000 */
[----:B------:R-:W-:Y:S01]  /*bb40*/  SEL R107, R156, R107, P0 ;  /* 0x0000006b9c6b7207 */ /* 0x000fe20000000000 */
[----:B------:R-:W-:Y:S01]  /*bb50*/  IMAD R9, R49, UR4, RZ ;  /* 0x0000000431097c24 */ /* 0x000fe2000f8e02ff */
[----:B------:R-:W-:Y:S01]  /*bb60*/  SEL R110, R167, R110, P0 ;  /* 0x0000006ea76e7207 */ /* 0x000fe20000000000 */
[----:B-----5:R-:W-:Y:S01]  /*bb70*/  @P2 IMAD.HI.U32 R144, R11, R144, RZ ;  /* 0x000000900b902227 */ /* 0x020fe200078e00ff */
[----:B------:R-:W-:Y:S02]  /*bb80*/  SEL R117, R154, R117, P0 ;  /* 0x000000759a757207 */ /* 0x000fe40000000000 */
[----:B------:R-:W-:Y:S01]  /*bb90*/  SEL R102, R163, R102, P0 ;  /* 0x00000066a3667207 */ /* 0x000fe20000000000 */
[----:B------:R-:W-:Y:S01]  /*bba0*/  IMAD.MOV.U32 R17, RZ, RZ, R11 ;  /* 0x000000ffff117224 */ /* 0x000fe200078e000b */
[----:B------:R-:W-:Y:S01]  /*bbb0*/  @P2 SHF.R.U32.HI R17, RZ, R150, R47 ;  /* 0x00000096ff112219 */ /* 0x000fe2000001162f */
[----:B------:R-:W-:Y:S01]  /*bbc0*/  IMAD.MOV.U32 R132, RZ, RZ, R8 ;  /* 0x000000ffff847224 */ /* 0x000fe200078e0008 */
[----:B------:R-:W-:Y:S01]  /*bbd0*/  SEL R50, R159, R50, P0 ;  /* 0x000000329f327207 */ /* 0x000fe20000000000 */
[----:B------:R-:W-:-:S02]  /*bbe0*/  IMAD R136, R152, UR5, R9 ;  /* 0x0000000598887c24 */ /* 0x000fc4000f8e0209 */
[----:B------:R-:W-:Y:S01]  /*bbf0*/  IMAD.WIDE.U32 R8, R152, UR4, R134 ;  /* 0x0000000498087c25 */ /* 0x000fe2000f8e0086 */
[----:B------:R-:W-:-:S03]  /*bc00*/  ULDC.64 UR4, c[0x0][0xb30] ;  /* 0x0002cc0000047ab9 */ /* 0x000fc60000000a00 */
[----:B------:R-:W-:Y:S01]  /*bc10*/  IMAD.MOV.U32 R47, RZ, RZ, R11 ;  /* 0x000000ffff2f7224 */ /* 0x000fe200078e000b */
[----:B--2---:R-:W-:Y:S01]  /*bc20*/  @P2 SHF.R.U32.HI R47, RZ, R137, R144 ;  /* 0x00000089ff2f2219 */ /* 0x004fe20000011690 */
[----:B------:R-:W-:Y:S02]  /*bc30*/  IMAD R49, R49, UR6, RZ ;  /* 0x0000000631317c24 */ /* 0x000fe4000f8e02ff */
[C---:B------:R-:W-:Y:S01]  /*bc40*/  IMAD.WIDE.U32 R134, R152.reuse, UR6, R132 ;  /* 0x0000000698867c25 */ /* 0x040fe2000f8e0084 */
[----:B------:R-:W-:Y:S02]  /*bc50*/  IADD3 R132, P2, R17, R8, RZ ;  /* 0x0000000811847210 */ /* 0x000fe40007f5e0ff */
[----:B------:R-:W-:Y:S01]  /*bc60*/  SHF.R.S32.HI R8, RZ, 0x1f, R47 ;  /* 0x0000001fff087819 */ /* 0x000fe2000001142f */
[----:B------:R-:W-:Y:S01]  /*bc70*/  IMAD R137, R152, UR7, R49 ;  /* 0x0000000798897c24 */ /* 0x000fe2000f8e0231 */
[--C-:B------:R-:W-:Y:S01]  /*bc80*/  SHF.R.S32.HI R49, RZ, 0x1f, R17.reuse ;  /* 0x0000001fff317819 */ /* 0x100fe20000011411 */
[----:B------:R-:W-:Y:S01]  /*bc90*/  IMAD.MOV R17, RZ, RZ, -R17 ;  /* 0x000000ffff117224 */ /* 0x000fe200078e0a11 */
[----:B------:R-:W-:Y:S01]  /*bca0*/  ULDC.64 UR6, c[0x0][0xbc8] ;  /* 0x0002f20000067ab9 */ /* 0x000fe20000000a00 */
[----:B------:R-:W-:Y:S01]  /*bcb0*/  IMAD R8, R8, UR4, RZ ;  /* 0x0000000408087c24 */ /* 0x000fe2000f8e02ff */
[----:B------:R-:W-:Y:S01]  /*bcc0*/  IADD3.X R133, R49, R9, R136, P2, !PT ;  /* 0x0000000931857210 */ /* 0x000fe200017fe488 */
[----:B------:R-:W-:-:S02]  /*bcd0*/  IMAD.IADD R135, R135, 0x1, R137 ;  /* 0x0000000187877824 */ /* 0x000fc400078e0289 */
[C---:B------:R-:W-:Y:S02]  /*bce0*/  IMAD R17, R2.reuse, R17, R11 ;  /* 0x0000001102117224 */ /* 0x040fe400078e020b */
[C---:B------:R-:W-:Y:S01]  /*bcf0*/  IMAD R137, R47.reuse, UR5, R8 ;  /* 0x000000052f897c24 */ /* 0x040fe2000f8e0208 */
[----:B------:R-:W0:Y:S01]  /*bd00*/  S2UR UR5, SR_CgaCtaId ;  /* 0x00000000000579c3 */ /* 0x000e220000008800 */
[----:B------:R-:W-:Y:S02]  /*bd10*/  IMAD.MOV R138, RZ, RZ, -R47 ;  /* 0x000000ffff8a7224 */ /* 0x000fe400078e0a2f */
[----:B------:R-:W-:Y:S01]  /*bd20*/  IMAD.WIDE.U32 R8, R47, UR4, R134 ;  /* 0x000000042f087c25 */ /* 0x000fe2000f8e0086 */
[----:B------:R-:W-:Y:S01]  /*bd30*/  SHF.R.S32.HI R47, RZ, 0x1f, R17 ;  /* 0x0000001fff2f7819 */ /* 0x000fe20000011411 */
[----:B------:R-:W-:Y:S02]  /*bd40*/  UMOV UR4, 0x400 ;  /* 0x0000040000047882 */ /* 0x000fe40000000000 */
[----:B------:R-:W-:-:S02]  /*bd50*/  IMAD R11, R2, R138, R11 ;  /* 0x0000008a020b7224 */ /* 0x000fc400078e020b */
[----:B------:R-:W-:Y:S02]  /*bd60*/  IMAD R134, R47, UR6, RZ ;  /* 0x000000062f867c24 */ /* 0x000fe4000f8e02ff */
[----:B------:R-:W-:Y:S01]  /*bd70*/  IMAD.IADD R9, R9, 0x1, R137 ;  /* 0x0000000109097824 */ /* 0x000fe200078e0289 */
[----:B------:R-:W-:Y:S01]  /*bd80*/  SHF.R.S32.HI R49, RZ, 0x1f, R11 ;  /* 0x0000001fff317819 */ /* 0x000fe2000001140b */
[C---:B------:R-:W-:Y:S02]  /*bd90*/  IMAD R47, R17.reuse, UR7, R134 ;  /* 0x00000007112f7c24 */ /* 0x040fe4000f8e0286 */
[----:B------:R-:W-:Y:S01]  /*bda0*/  IMAD.WIDE.U32 R132, R17, UR6, R132 ;  /* 0x0000000611847c25 */ /* 0x000fe2000f8e0084 */
[----:B------:R-:W-:-:S03]  /*bdb0*/  ULDC.64 UR6, c[0x0][0xba8] ;  /* 0x0002ea0000067ab9 */ /* 0x000fc60000000a00 */
[----:B------:R-:W-:Y:S01]  /*bdc0*/  IMAD.WIDE.U32 R134, R11, UR8, R8 ;  /* 0x000000080b867c25 */ /* 0x000fe2000f8e0008 */
[----:B------:R-:W-:Y:S02]  /*bdd0*/  SEL R8, R53, R52, P0 ;  /* 0x0000003435087207 */ /* 0x000fe40000000000 */
[----:B------:R-:W-:Y:S01]  /*bde0*/  SEL R52, R52, R53, P0 ;  /* 0x0000003534347207 */ /* 0x000fe20000000000 */
[----:B------:R-:W-:Y:S01]  /*bdf0*/  IMAD R136, R49, UR8, RZ ;  /* 0x0000000831887c24 */ /* 0x000fe2000f8e02ff */
[C---:B------:R-:W-:Y:S01]  /*be00*/  LEA R49, P2, R132.reuse, UR6, 0x2 ;  /* 0x0000000684317c11 */ /* 0x040fe2000f8410ff */
[----:B------:R-:W-:Y:S01]  /*be10*/  IMAD.IADD R9, R133, 0x1, R47 ;  /* 0x0000000185097824 */ /* 0x000fe200078e022f */
[----:B------:R-:W-:Y:S01]  /*be20*/  ULDC UR6, c[0x0][0xa88] ;  /* 0x0002a20000067ab9 */ /* 0x000fe20000000800 */
[----:B------:R-:W-:Y:S01]  /*be30*/  IMAD R17, R11, UR9, R136 ;  /* 0x000000090b117c24 */ /* 0x000fe2000f8e0288 */
[----:B0-----:R-:W-:Y:S01]  /*be40*/  ULEA UR4, UR5, UR4, 0x18 ;  /* 0x0000000405047291 */ /* 0x001fe2000f8ec03f */
[----:B------:R-:W-:Y:S01]  /*be50*/  SHFL.IDX PT, R136, R49, RZ, 0x1c1f ;  /* 0x001c1fff31887589 */ /* 0x000fe200000e0000 */
[----:B------:R-:W-:Y:S01]  /*be60*/  LEA.HI.X R132, R132, UR7, R9, 0x2, P2 ;  /* 0x0000000784847c11 */ /* 0x000fe200090f1409 */
[----:B------:R-:W-:Y:S01]  /*be70*/  IMAD R11, R2, UR6, RZ ;  /* 0x00000006020b7c24 */ /* 0x000fe2000f8e02ff */
[----:B------:R-:W-:Y:S01]  /*be80*/  UIADD3 UR4, UR4, 0x38820, URZ ;  /* 0x0003882004047890 */ /* 0x000fe2000fffe03f */
[----:B------:R-:W-:Y:S01]  /*be90*/  SHFL.IDX PT, R138, R49, 0x1, 0x1c1f ;  /* 0x003c1f00318a7f89 */ /* 0x000fe200000e0000 */
[C---:B------:R-:W-:Y:S01]  /*bea0*/  VIADD R2, R10.reuse, 0x8 ;  /* 0x000000080a027836 */ /* 0x040fe20000000000 */
[----:B------:R-:W-:Y:S01]  /*beb0*/  ULDC.64 UR8, c[0x0][0xb00] ;  /* 0x0002c00000087ab9 */ /* 0x000fe20000000a00 */
[-C--:B------:R-:W-:Y:S01]  /*bec0*/  ISETP.GE.OR P2, PT, R10, R11.reuse, P1 ;  /* 0x0000000b0a00720c */ /* 0x080fe20000f46670 */
[----:B------:R-:W0:Y:S01]  /*bed0*/  SHFL.IDX PT, R137, R132, RZ, 0x1c1f ;  /* 0x001c1fff84897589 */ /* 0x000e2200000e0000 */
[----:B------:R-:W-:Y:S01]  /*bee0*/  UPRMT UR4, URZ, 0x654, UR4 ;  /* 0x000006543f047896 */ /* 0x000fe20008000004 */
[----:B------:R-:W-:Y:S01]  /*bef0*/  ISETP.GE.OR P1, PT, R2, R11, P1 ;  /* 0x0000000b0200720c */ /* 0x000fe20000f26670 */
[----:B------:R-:W-:Y:S01]  /*bf00*/  IMAD.IADD R47, R135, 0x1, R17 ;  /* 0x00000001872f7824 */ /* 0x000fe200078e0211 */
[----:B------:R1:W2:Y:S01]  /*bf10*/  SHFL.IDX PT, R139, R132, 0x1, 0x1c1f ;  /* 0x003c1f00848b7f89 */ /* 0x0002a200000e0000 */
[----:B------:R-:W-:-:S02]  /*bf20*/  LEA R17, P3, R134, UR8, 0x2 ;  /* 0x0000000886117c11 */ /* 0x000fc4000f8610ff */
[----:B------:R-:W-:Y:S02]  /*bf30*/  SEL R9, R54, R157, P0 ;  /* 0x0000009d36097207 */ /* 0x000fe40000000000 */
[----:B------:R-:W-:Y:S01]  /*bf40*/  LEA.HI.X R47, R134, UR9, R47, 0x2, P3 ;  /* 0x00000009862f7c11 */ /* 0x000fe200098f142f */
[----:B------:R-:W-:Y:S01]  /*bf50*/  SYNCS.ARRIVE.TRANS64.RED.A1T0 RZ, [UR4], RZ ;  /* 0x000000ffffff79a7 */ /* 0x000fe20008100404 */
[----:B------:R-:W-:Y:S01]  /*bf60*/  ISETP.GE.AND P3, PT, R10, R11, PT ;  /* 0x0000000b0a00720c */ /* 0x000fe20003f66270 */
[----:B------:R3:W4:Y:S01]  /*bf70*/  SHFL.IDX PT, R134, R17, RZ, 0x1c1f ;  /* 0x001c1fff11867589 */ /* 0x00072200000e0000 */
[----:B------:R-:W-:Y:S02]  /*bf80*/  SEL R53, R157, R54, P0 ;  /* 0x000000369d357207 */ /* 0x000fe40000000000 */
[----:B------:R-:W-:Y:S01]  /*bf90*/  SEL R54, R55, R56, P0 ;  /* 0x0000003837367207 */ /* 0x000fe20000000000 */
[----:B------:R3:W3:Y:S01]  /*bfa0*/  SHFL.IDX PT, R135, R47, RZ, 0x1c1f ;  /* 0x001c1fff2f877589 */ /* 0x0006e200000e0000 */
[----:B------:R-:W-:-:S02]  /*bfb0*/  SEL R56, R56, R55, P0 ;  /* 0x0000003738387207 */ /* 0x000fc40000000000 */
[----:B------:R-:W-:Y:S02]  /*bfc0*/  SEL R55, R57, R128, P0 ;  /* 0x0000008039377207 */ /* 0x000fe40000000000 */
[----:B-1----:R-:W-:Y:S02]  /*bfd0*/  SEL R132, R58, R155, P0 ;  /* 0x0000009b3a847207 */ /* 0x002fe40000000000 */
[----:B------:R-:W-:Y:S01]  /*bfe0*/  SEL R133, R59, R0, P0 ;  /* 0x000000003b857207 */ /* 0x000fe20000000000 */
[----:B0-----:R0:W-:Y:S01]  /*bff0*/  @!P2 ST.E desc[UR40][R136.64], R3 ;  /* 0x000000038800a985 */ /* 0x0011e2000c101928 */
[----:B------:R-:W-:Y:S02]  /*c000*/  SEL R57, R128, R57, P0 ;  /* 0x0000003980397207 */ /* 0x000fe40000000000 */
[----:B------:R-:W-:Y:S01]  /*c010*/  SEL R58, R155, R58, P0 ;  /* 0x0000003a9b3a7207 */ /* 0x000fe20000000000 */
[----:B--2---:R0:W-:Y:S01]  /*c020*/  @!P1 ST.E desc[UR40][R138.64], R4 ;  /* 0x000000048a009985 */ /* 0x0041e2000c101928 */
[----:B------:R-:W-:Y:S01]  /*c030*/  SEL R59, R0, R59, P0 ;  /* 0x0000003b003b7207 */ /* 0x000fe20000000000 */
[----:B------:R-:W-:Y:S06]  /*c040*/  @P3 BRA `(.L_x_2156) ;  /* 0x0000000800f83947 */ /* 0x000fec0003800000 */
[----:B------:R-:W-:Y:S01]  /*c050*/  ULDC UR4, c[0x0][0xac8] ;  /* 0x0002b20000047ab9 */ /* 0x000fe20000000800 */
[C---:B------:R-:W-:Y:S01]  /*c060*/  VIADD R0, R5.reuse, 0x8 ;  /* 0x0000000805007836 */ /* 0x040fe20000000000 */
[C---:B------:R-:W-:Y:S01]  /*c070*/  ISETP.GE.AND P1, PT, R5.reuse, UR4, PT ;  /* 0x0000000405007c0c */ /* 0x040fe2000bf26270 */
[C---:B0-----:R-:W-:Y:S02]  /*c080*/  VIADD R3, R5.reuse, 0x10 ;  /* 0x0000001005037836 */ /* 0x041fe40000000000 */
        /* <DEDUP_REMOVED lines=8> */
[----:B---34-:R-:W-:Y:S01]  /*c110*/  @!P1 IMAD.WIDE R136, R5, 0x4, R134 ;  /* 0x0000000405889825 */ /* 0x018fe200078e0286 */
        /* <DEDUP_REMOVED lines=24> */
[C---:B------:R-:W-:Y:S02]  /*c2a0*/  VIADD R49, R5.reuse, 0x58 ;  /* 0x0000005805317836 */ /* 0x040fe40000000000 */
        /* <DEDUP_REMOVED lines=13> */
[----:B------:R-:W-:Y:S01]  /*c380*/  @!P4 LOP3.LUT R3, R0, 0xfffffffe, RZ, 0xc0, !PT ;  /* 0xfffffffe0003c812 */ /* 0x000fe200078ec0ff */
[----:B------:R-:W-:Y:S01]  /*c390*/  VIADD R0, R5, 0x68 ;  /* 0x0000006805007836 */ /* 0x000fe20000000000 */
[----:B------:R-:W-:-:S02]  /*c3a0*/  @!P6 LEA.HI R10, R10, R10, RZ, 0x1 ;  /* 0x0000000a0a0ae211 */ /* 0x000fc400078f08ff */
[----:B------:R-:W-:Y:S01]  /*c3b0*/  ISETP.GE.AND P3, PT, R24, UR4, PT ;  /* 0x0000000418007c0c */ /* 0x000fe2000bf66270 */
[--C-:B0-----:R-:W-:Y:S01]  /*c3c0*/  @!P4 IMAD.WIDE R18, R3, 0x4, R134.reuse ;  /* 0x000000040312c825 */ /* 0x101fe200078e0286 */
[----:B------:R-:W-:Y:S02]  /*c3d0*/  @!P5 LOP3.LUT R25, R4, 0xfffffffe, RZ, 0xc0, !PT ;  /* 0xfffffffe0419d812 */ /* 0x000fe400078ec0ff */
[----:B------:R-:W-:Y:S01]  /*c3e0*/  ISETP.GE.AND P1, PT, R49, UR4, PT ;  /* 0x0000000431007c0c */ /* 0x000fe2000bf26270 */
[----:B------:R-:W-:Y:S01]  /*c3f0*/  VIADD R4, R5, 0x70 ;  /* 0x0000007005047836 */ /* 0x000fe20000000000 */
[----:B------:R-:W-:Y:S01]  /*c400*/  ISETP.GE.AND P2, PT, R128, UR4, PT ;  /* 0x0000000480007c0c */ /* 0x000fe2000bf46270 */
[--C-:B-1----:R-:W-:Y:S01]  /*c410*/  @!P5 IMAD.WIDE R20, R25, 0x4, R134.reuse ;  /* 0x000000041914d825 */ /* 0x102fe200078e0286 */
[----:B------:R0:W-:Y:S01]  /*c420*/  @!P4 ST.E.64 desc[UR40][R18.64], R32 ;  /* 0x000000201200c985 */ /* 0x0001e2000c101b28 */
[----:B--2---:R-:W-:Y:S02]  /*c430*/  @!P6 LOP3.LUT R23, R10, 0xfffffffe, RZ, 0xc0, !PT ;  /* 0xfffffffe0a17e812 */ /* 0x004fe400078ec0ff */
[----:B------:R-:W-:Y:S01]  /*c440*/  VIADD R10, R5, 0x78 ;  /* 0x00000078050a7836 */ /* 0x000fe20000000000 */
[----:B------:R1:W-:Y:S01]  /*c450*/  @!P5 ST.E.64 desc[UR40][R20.64], R34 ;  /* 0x000000221400d985 */ /* 0x0003e2000c101b28 */
[----:B------:R-:W-:Y:S01]  /*c460*/  @!P3 LEA.HI R24, R24, R24, RZ, 0x1 ;  /* 0x000000181818b211 */ /* 0x000fe200078f08ff */
[----:B------:R-:W-:Y:S01]  /*c470*/  @!P6 IMAD.WIDE R22, R23, 0x4, R134 ;  /* 0x000000041716e825 */ /* 0x000fe200078e0286 */
[----:B------:R-:W-:-:S02]  /*c480*/  ISETP.GE.AND P4, PT, R0, UR4, PT ;  /* 0x0000000400007c0c */ /* 0x000fc4000bf86270 */
[----:B------:R-:W-:Y:S01]  /*c490*/  @!P3 LOP3.LUT R3, R24, 0xfffffffe, RZ, 0xc0, !PT ;  /* 0xfffffffe1803b812 */ /* 0x000fe200078ec0ff */
[C---:B------:R-:W-:Y:S01]  /*c4a0*/  VIADD R24, R5.reuse, 0x80 ;  /* 0x0000008005187836 */ /* 0x040fe20000000000 */
[----:B------:R2:W-:Y:S01]  /*c4b0*/  @!P6 ST.E.64 desc[UR40][R22.64], R60 ;  /* 0x0000003c1600e985 */ /* 0x0005e2000c101b28 */
[----:B------:R-:W-:Y:S01]  /*c4c0*/  ISETP.GE.AND P5, PT, R4, UR4, PT ;  /* 0x0000000404007c0c */ /* 0x000fe2000bfa6270 */
[----:B------:R-:W-:Y:S01]  /*c4d0*/  VIADD R26, R5, 0x88 ;  /* 0x00000088051a7836 */ /* 0x000fe20000000000 */
[----:B------:R-:W-:Y:S01]  /*c4e0*/  @!P1 LEA.HI R49, R49, R49, RZ, 0x1 ;  /* 0x0000003131319211 */ /* 0x000fe200078f08ff */
[----:B0-----:R-:W-:Y:S01]  /*c4f0*/  @!P3 IMAD.WIDE R18, R3, 0x4, R134 ;  /* 0x000000040312b825 */ /* 0x001fe200078e0286 */
[----:B------:R-:W-:Y:S02]  /*c500*/  @!P2 LEA.HI R128, R128, R128, RZ, 0x1 ;  /* 0x000000808080a211 */ /* 0x000fe400078f08ff */
[----:B------:R-:W-:Y:S02]  /*c510*/  @!P1 LOP3.LUT R49, R49, 0xfffffffe, RZ, 0xc0, !PT ;  /* 0xfffffffe31319812 */ /* 0x000fe400078ec0ff */
[----:B------:R0:W-:Y:S01]  /*c520*/  @!P3 ST.E.64 desc[UR40][R18.64], R62 ;  /* 0x0000003e1200b985 */ /* 0x0001e2000c101b28 */
[----:B------:R-:W-:-:S02]  /*c530*/  ISETP.GE.AND P3, PT, R10, UR4, PT ;  /* 0x000000040a007c0c */ /* 0x000fc4000bf66270 */
[--C-:B-1----:R-:W-:Y:S01]  /*c540*/  @!P1 IMAD.WIDE R20, R49, 0x4, R134.reuse ;  /* 0x0000000431149825 */ /* 0x102fe200078e0286 */
[----:B------:R-:W-:Y:S02]  /*c550*/  @!P4 LEA.HI R0, R0, R0, RZ, 0x1 ;  /* 0x000000000000c211 */ /* 0x000fe400078f08ff */
[----:B--2---:R-:W-:Y:S02]  /*c560*/  @!P2 LOP3.LUT R23, R128, 0xfffffffe, RZ, 0xc0, !PT ;  /* 0xfffffffe8017a812 */ /* 0x004fe400078ec0ff */
[----:B------:R-:W-:Y:S01]  /*c570*/  @!P5 LEA.HI R4, R4, R4, RZ, 0x1 ;  /* 0x000000040404d211 */ /* 0x000fe200078f08ff */
[----:B------:R1:W-:Y:S01]  /*c580*/  @!P1 ST.E.64 desc[UR40][R20.64], R64 ;  /* 0x0000004014009985 */ /* 0x0003e2000c101b28 */
[----:B------:R-:W-:Y:S01]  /*c590*/  ISETP.GE.AND P6, PT, R24, UR4, PT ;  /* 0x0000000418007c0c */ /* 0x000fe2000bfc6270 */
[--C-:B------:R-:W-:Y:S01]  /*c5a0*/  @!P2 IMAD.WIDE R22, R23, 0x4, R134.reuse ;  /* 0x000000041716a825 */ /* 0x100fe200078e0286 */
[----:B------:R-:W-:Y:S02]  /*c5b0*/  @!P4 LOP3.LUT R3, R0, 0xfffffffe, RZ, 0xc0, !PT ;  /* 0xfffffffe0003c812 */ /* 0x000fe400078ec0ff */
[----:B------:R-:W-:Y:S01]  /*c5c0*/  @!P3 LEA.HI R10, R10, R10, RZ, 0x1 ;  /* 0x0000000a0a0ab211 */ /* 0x000fe200078f08ff */
[----:B------:R-:W-:Y:S01]  /*c5d0*/  VIADD R0, R5, 0x90 ;  /* 0x0000009005007836 */ /* 0x000fe20000000000 */
[----:B------:R2:W-:Y:S01]  /*c5e0*/  @!P2 ST.E.64 desc[UR40][R22.64], R66 ;  /* 0x000000421600a985 */ /* 0x0005e2000c101b28 */
[----:B------:R-:W-:Y:S01]  /*c5f0*/  ISETP.GE.AND P1, PT, R26, UR4, PT ;  /* 0x000000041a007c0c */ /* 0x000fe2000bf26270 */
[----:B0-----:R-:W-:-:S02]  /*c600*/  @!P4 IMAD.WIDE R18, R3, 0x4, R134 ;  /* 0x000000040312c825 */ /* 0x001fc400078e0286 */
[----:B------:R-:W-:Y:S02]  /*c610*/  ISETP.GE.AND P2, PT, R0, UR4, PT ;  /* 0x0000000400007c0c */ /* 0x000fe4000bf46270 */
[----:B-1----:R-:W-:Y:S01]  /*c620*/  @!P5 LOP3.LUT R21, R4, 0xfffffffe, RZ, 0xc0, !PT ;  /* 0xfffffffe0415d812 */ /* 0x002fe200078ec0ff */
[----:B------:R-:W-:Y:S01]  /*c630*/  VIADD R4, R5, 0x98 ;  /* 0x0000009805047836 */ /* 0x000fe20000000000 */
[----:B------:R0:W-:Y:S01]  /*c640*/  @!P4 ST.E.64 desc[UR40][R18.64], R68 ;  /* 0x000000441200c985 */ /* 0x0001e2000c101b28 */
[----:B------:R-:W-:Y:S02]  /*c650*/  @!P6 LEA.HI R24, R24, R24, RZ, 0x1 ;  /* 0x000000181818e211 */ /* 0x000fe400078f08ff */
[----:B------:R-:W-:Y:S01]  /*c660*/  @!P5 IMAD.WIDE R20, R21, 0x4, R134 ;  /* 0x000000041514d825 */ /* 0x000fe200078e0286 */
[----:B--2---:R-:W-:Y:S02]  /*c670*/  @!P3 LOP3.LUT R23, R10, 0xfffffffe, RZ, 0xc0, !PT ;  /* 0xfffffffe0a17b812 */ /* 0x004fe400078ec0ff */
[----:B------:R-:W-:-:S02]  /*c680*/  @!P1 LEA.HI R26, R26, R26, RZ, 0x1 ;  /* 0x0000001a1a1a9211 */ /* 0x000fc400078f08ff */
[----:B------:R1:W-:Y:S01]  /*c690*/  @!P5 ST.E.64 desc[UR40][R20.64], R70 ;  /* 0x000000461400d985 */ /* 0x0003e2000c101b28 */
[----:B------:R-:W-:Y:S01]  /*c6a0*/  @!P6 LOP3.LUT R25, R24, 0xfffffffe, RZ, 0xc0, !PT ;  /* 0xfffffffe1819e812 */ /* 0x000fe200078ec0ff */
[--C-:B------:R-:W-:Y:S01]  /*c6b0*/  @!P3 IMAD.WIDE R22, R23, 0x4, R134.reuse ;  /* 0x000000041716b825 */ /* 0x100fe200078e0286 */
[----:B------:R-:W-:Y:S02]  /*c6c0*/  @!P2 LEA.HI R0, R0, R0, RZ, 0x1 ;  /* 0x000000000000a211 */ /* 0x000fe400078f08ff */
[----:B0-----:R-:W-:Y:S02]  /*c6d0*/  @!P1 LOP3.LUT R19, R26, 0xfffffffe, RZ, 0xc0, !PT ;  /* 0xfffffffe1a139812 */ /* 0x001fe400078ec0ff */
[----:B------:R0:W-:Y:S01]  /*c6e0*/  @!P3 ST.E.64 desc[UR40][R22.64], R72 ;  /* 0x000000481600b985 */ /* 0x0001e2000c101b28 */
[----:B------:R-:W-:Y:S01]  /*c6f0*/  ISETP.GE.AND P3, PT, R4, UR4, PT ;  /* 0x0000000404007c0c */ /* 0x000fe2000bf66270 */
[----:B------:R-:W-:Y:S01]  /*c700*/  @!P6 IMAD.WIDE R24, R25, 0x4, R134 ;  /* 0x000000041918e825 */ /* 0x000fe200078e0286 */
[----:B------:R-:W-:-:S03]  /*c710*/  @!P2 LOP3.LUT R3, R0, 0xfffffffe, RZ, 0xc0, !PT ;  /* 0xfffffffe0003a812 */ /* 0x000fc600078ec0ff */
[--C-:B------:R-:W-:Y:S01]  /*c720*/  @!P1 IMAD.WIDE R18, R19, 0x4, R134.reuse ;  /* 0x0000000413129825 */ /* 0x100fe200078e0286 */
[----:B------:R2:W-:Y:S03]  /*c730*/  @!P6 ST.E.64 desc[UR40][R24.64], R74 ;  /* 0x0000004a1800e985 */ /* 0x0005e6000c101b28 */
[C---:B------:R-:W-:Y:S01]  /*c740*/  VIADD R0, R5.reuse, 0xa8 ;  /* 0x000000a805007836 */ /* 0x040fe20000000000 */
[----:B------:R3:W-:Y:S01]  /*c750*/  @!P1 ST.E.64 desc[UR40][R18.64], R76 ;  /* 0x0000004c12009985 */ /* 0x0007e2000c101b28 */
[----:B------:R-:W-:Y:S02]  /*c760*/  VIADD R10, R5, 0xa0 ;  /* 0x000000a0050a7836 */ /* 0x000fe40000000000 */
[----:B------:R-:W-:Y:S01]  /*c770*/  @!P3 LEA.HI R4, R4, R4, RZ, 0x1 ;  /* 0x000000040404b211 */ /* 0x000fe200078f08ff */
[----:B-1----:R-:W-:Y:S01]  /*c780*/  @!P2 IMAD.WIDE R20, R3, 0x4, R134 ;  /* 0x000000040314a825 */ /* 0x002fe200078e0286 */
[----:B------:R-:W-:-:S02]  /*c790*/  ISETP.GE.AND P1, PT, R0, UR4, PT ;  /* 0x0000000400007c0c */ /* 0x000fc4000bf26270 */
[----:B------:R-:W-:Y:S01]  /*c7a0*/  @!P3 LOP3.LUT R3, R4, 0xfffffffe, RZ, 0xc0, !PT ;  /* 0xfffffffe0403b812 */ /* 0x000fe200078ec0ff */
[C---:B0-----:R-:W-:Y:S01]  /*c7b0*/  VIADD R22, R5.reuse, 0xb0 ;  /* 0x000000b005167836 */ /* 0x041fe20000000000 */
[----:B------:R-:W-:Y:S01]  /*c7c0*/  ISETP.GE.AND P4, PT, R10, UR4, PT ;  /* 0x000000040a007c0c */ /* 0x000fe2000bf86270 */
[C---:B------:R-:W-:Y:S01]  /*c7d0*/  VIADD R26, R5.reuse, 0xb8 ;  /* 0x000000b8051a7836 */ /* 0x040fe20000000000 */
[----:B------:R0:W-:Y:S01]  /*c7e0*/  @!P2 ST.E.64 desc[UR40][R20.64], R78 ;  /* 0x0000004e1400a985 */ /* 0x0001e2000c101b28 */
[----:B--2---:R-:W-:Y:S01]  /*c7f0*/  VIADD R24, R5, 0xc0 ;  /* 0x000000c005187836 */ /* 0x004fe20000000000 */
[----:B------:R-:W-:Y:S01]  /*c800*/  ISETP.GE.AND P6, PT, R22, UR4, PT ;  /* 0x0000000416007c0c */ /* 0x000fe2000bfc6270 */
[----:B---3--:R-:W-:Y:S01]  /*c810*/  @!P3 IMAD.WIDE R18, R3, 0x4, R134 ;  /* 0x000000040312b825 */ /* 0x008fe200078e0286 */
[----:B------:R-:W-:Y:S02]  /*c820*/  ISETP.GE.AND P5, PT, R26, UR4, PT ;  /* 0x000000041a007c0c */ /* 0x000fe4000bfa6270 */
[----:B------:R-:W-:Y:S01]  /*c830*/  ISETP.GE.AND P2, PT, R24, UR4, PT ;  /* 0x0000000418007c0c */ /* 0x000fe2000bf46270 */
[----:B------:R-:W-:Y:S01]  /*c840*/  VIADD R4, R5, 0xc8 ;  /* 0x000000c805047836 */ /* 0x000fe20000000000 */
[----:B------:R1:W-:Y:S01]  /*c850*/  @!P3 ST.E.64 desc[UR40][R18.64], R80 ;  /* 0x000000501200b985 */ /* 0x0003e2000c101b28 */
[----:B------:R-:W-:-:S02]  /*c860*/  @!P1 LEA.HI R0, R0, R0, RZ, 0x1 ;  /* 0x0000000000009211 */ /* 0x000fc400078f08ff */
[----:B------:R-:W-:Y:S02]  /*c870*/  @!P4 LEA.HI R10, R10, R10, RZ, 0x1 ;  /* 0x0000000a0a0ac211 */ /* 0x000fe400078f08ff */
[----:B------:R-:W-:Y:S02]  /*c880*/  ISETP.GE.AND P3, PT, R4, UR4, PT ;  /* 0x0000000404007c0c */ /* 0x000fe4000bf66270 */
[----:B------:R-:W-:Y:S02]  /*c890*/  @!P1 LOP3.LUT R23, R0, 0xfffffffe, RZ, 0xc0, !PT ;  /* 0xfffffffe00179812 */ /* 0x000fe400078ec0ff */
[----:B------:R-:W-:Y:S02]  /*c8a0*/  @!P6 LEA.HI R0, R22, R22, RZ, 0x1 ;  /* 0x000000161600e211 */ /* 0x000fe400078f08ff */
[----:B0-----:R-:W-:Y:S01]  /*c8b0*/  @!P4 LOP3.LUT R21, R10, 0xfffffffe, RZ, 0xc0, !PT ;  /* 0xfffffffe0a15c812 */ /* 0x001fe200078ec0ff */
[----:B------:R-:W-:Y:S01]  /*c8c0*/  @!P1 IMAD.WIDE R22, R23, 0x4, R134 ;  /* 0x0000000417169825 */ /* 0x000fe200078e0286 */
[----:B------:R-:W-:-:S02]  /*c8d0*/  @!P6 LOP3.LUT R3, R0, 0xfffffffe, RZ, 0xc0, !PT ;  /* 0xfffffffe0003e812 */ /* 0x000fc400078ec0ff */
[----:B------:R-:W-:Y:S01]  /*c8e0*/  @!P5 LEA.HI R26, R26, R26, RZ, 0x1 ;  /* 0x0000001a1a1ad211 */ /* 0x000fe200078f08ff */
[--C-:B------:R-:W-:Y:S01]  /*c8f0*/  @!P4 IMAD.WIDE R20, R21, 0x4, R134.reuse ;  /* 0x000000041514c825 */ /* 0x100fe200078e0286 */
[----:B------:R-:W-:Y:S02]  /*c900*/  @!P2 LEA.HI R24, R24, R24, RZ, 0x1 ;  /* 0x000000181818a211 */ /* 0x000fe400078f08ff */
[----:B------:R-:W-:Y:S01]  /*c910*/  @!P3 LEA.HI R4, R4, R4, RZ, 0x1 ;  /* 0x000000040404b211 */ /* 0x000fe200078f08ff */
[--C-:B-1----:R-:W-:Y:S01]  /*c920*/  @!P6 IMAD.WIDE R18, R3, 0x4, R134.reuse ;  /* 0x000000040312e825 */ /* 0x102fe200078e0286 */
[----:B------:R-:W-:Y:S01]  /*c930*/  @!P5 LOP3.LUT R25, R26, 0xfffffffe, RZ, 0xc0, !PT ;  /* 0xfffffffe1a19d812 */ /* 0x000fe200078ec0ff */
[----:B------:R0:W-:Y:S01]  /*c940*/  @!P4 ST.E.64 desc[UR40][R20.64], R82 ;  /* 0x000000521400c985 */ /* 0x0001e2000c101b28 */
[----:B------:R-:W-:Y:S01]  /*c950*/  @!P2 LOP3.LUT R3, R24, 0xfffffffe, RZ, 0xc0, !PT ;  /* 0xfffffffe1803a812 */ /* 0x000fe200078ec0ff */
[----:B------:R-:W-:Y:S01]  /*c960*/  VIADD R0, R5, 0xd0 ;  /* 0x000000d005007836 */ /* 0x000fe20000000000 */
[----:B------:R-:W-:Y:S01]  /*c970*/  @!P3 LOP3.LUT R27, R4, 0xfffffffe, RZ, 0xc0, !PT ;  /* 0xfffffffe041bb812 */ /* 0x000fe200078ec0ff */
[----:B------:R-:W-:Y:S01]  /*c980*/  @!P5 IMAD.WIDE R24, R25, 0x4, R134 ;  /* 0x000000041918d825 */ /* 0x000fe200078e0286 */
[----:B------:R1:W-:Y:S02]  /*c990*/  @!P1 ST.E.64 desc[UR40][R22.64], R84 ;  /* 0x0000005416009985 */ /* 0x0003e4000c101b28 */
[----:B------:R-:W-:Y:S01]  /*c9a0*/  ISETP.GE.AND P1, PT, R0, UR4, PT ;  /* 0x0000000400007c0c */ /* 0x000fe2000bf26270 */
[C---:B------:R-:W-:Y:S01]  /*c9b0*/  VIADD R4, R5.reuse, 0xe0 ;  /* 0x000000e005047836 */ /* 0x040fe20000000000 */
[----:B------:R2:W-:Y:S01]  /*c9c0*/  @!P6 ST.E.64 desc[UR40][R18.64], R88 ;  /* 0x000000581200e985 */ /* 0x0005e2000c101b28 */
[----:B------:R-:W-:-:S03]  /*c9d0*/  VIADD R10, R5, 0xe8 ;  /* 0x000000e8050a7836 */ /* 0x000fc60000000000 */
[----:B------:R3:W-:Y:S01]  /*c9e0*/  @!P5 ST.E.64 desc[UR40][R24.64], R90 ;  /* 0x0000005a1800d985 */ /* 0x0007e2000c101b28 */
[----:B0-----:R-:W-:Y:S01]  /*c9f0*/  @!P2 IMAD.WIDE R20, R3, 0x4, R134 ;  /* 0x000000040314a825 */ /* 0x001fe200078e0286 */
[----:B------:R-:W-:-:S03]  /*ca00*/  ISETP.GE.AND P4, PT, R10, UR4, PT ;  /* 0x000000040a007c0c */ /* 0x000fc6000bf86270 */
[----:B------:R-:W-:Y:S01]  /*ca10*/  VIADD R3, R5, 0xd8 ;  /* 0x000000d805037836 */ /* 0x000fe20000000000 */
[----:B------:R0:W-:Y:S01]  /*ca20*/  @!P2 ST.E.64 desc[UR40][R20.64], R92 ;  /* 0x0000005c1400a985 */ /* 0x0001e2000c101b28 */
[----:B-1----:R-:W-:Y:S01]  /*ca30*/  @!P3 IMAD.WIDE R22, R27, 0x4, R134 ;  /* 0x000000041b16b825 */ /* 0x002fe200078e0286 */
[----:B------:R-:W-:Y:S02]  /*ca40*/  @!P1 LEA.HI R0, R0, R0, RZ, 0x1 ;  /* 0x0000000000009211 */ /* 0x000fe400078f08ff */
[----:B------:R-:W-:Y:S01]  /*ca50*/  ISETP.GE.AND P2, PT, R3, UR4, PT ;  /* 0x0000000403007c0c */ /* 0x000fe2000bf46270 */
[C---:B--2---:R-:W-:Y:S01]  /*ca60*/  VIADD R19, R5.reuse, 0xf8 ;  /* 0x000000f805137836 */ /* 0x044fe20000000000 */
[----:B------:R1:W-:Y:S01]  /*ca70*/  @!P3 ST.E.64 desc[UR40][R22.64], R94 ;  /* 0x0000005e1600b985 */ /* 0x0003e2000c101b28 */
[----:B------:R-:W-:Y:S01]  /*ca80*/  VIADD R18, R5, 0xf0 ;  /* 0x000000f005127836 */ /* 0x000fe20000000000 */
[----:B------:R-:W-:Y:S02]  /*ca90*/  ISETP.GE.AND P3, PT, R4, UR4, PT ;  /* 0x0000000404007c0c */ /* 0x000fe4000bf66270 */
[----:B------:R-:W-:-:S02]  /*caa0*/  ISETP.GE.AND P6, PT, R19, UR4, PT ;  /* 0x0000000413007c0c */ /* 0x000fc4000bfc6270 */
[----:B------:R-:W-:Y:S02]  /*cab0*/  ISETP.GE.AND P5, PT, R18, UR4, PT ;  /* 0x0000000412007c0c */ /* 0x000fe4000bfa6270 */
[----:B------:R-:W-:-:S03]  /*cac0*/  @!P4 LEA.HI R10, R10, R10, RZ, 0x1 ;  /* 0x0000000a0a0ac211 */ /* 0x000fc600078f08ff */
[----:B------:R-:W-:Y:S02]  /*cad0*/  @!P2 LEA.HI R3, R3, R3, RZ, 0x1 ;  /* 0x000000030303a211 */ /* 0x000fe400078f08ff */
[----:B---3--:R-:W-:Y:S02]  /*cae0*/  @!P4 LOP3.LUT R25, R10, 0xfffffffe, RZ, 0xc0, !PT ;  /* 0xfffffffe0a19c812 */ /* 0x008fe400078ec0ff */
[----:B------:R-:W-:Y:S02]  /*caf0*/  @!P3 LEA.HI R4, R4, R4, RZ, 0x1 ;  /* 0x000000040404b211 */ /* 0x000fe400078f08ff */
[----:B0-----:R-:W-:Y:S01]  /*cb00*/  @!P6 LEA.HI R20, R19, R19, RZ, 0x1 ;  /* 0x000000131314e211 */ /* 0x001fe200078f08ff */
[----:B------:R-:W-:Y:S01]  /*cb10*/  @!P4 IMAD.WIDE R24, R25, 0x4, R134 ;  /* 0x000000041918c825 */ /* 0x000fe200078e0286 */
[----:B------:R-:W-:Y:S02]  /*cb20*/  @!P5 LEA.HI R18, R18, R18, RZ, 0x1 ;  /* 0x000000121212d211 */ /* 0x000fe400078f08ff */
[----:B------:R-:W-:-:S02]  /*cb30*/  @!P1 LOP3.LUT R19, R0, 0xfffffffe, RZ, 0xc0, !PT ;  /* 0xfffffffe00139812 */ /* 0x000fc400078ec0ff */
[----:B------:R-:W-:Y:S02]  /*cb40*/  @!P2 LOP3.LUT R3, R3, 0xfffffffe, RZ, 0xc0, !PT ;  /* 0xfffffffe0303a812 */ /* 0x000fe400078ec0ff */
[----:B-1----:R-:W-:Y:S02]  /*cb50*/  @!P3 LOP3.LUT R23, R4, 0xfffffffe, RZ, 0xc0, !PT ;  /* 0xfffffffe0417b812 */ /* 0x002fe400078ec0ff */
        /* <DEDUP_REMOVED lines=11> */
[----:B------:R1:W-:Y:S04]  /*cc10*/  @!P5 ST.E.64 desc[UR40][R26.64], R108 ;  /* 0x0000006c1a00d985 */ /* 0x0003e8000c101b28 */
[----:B------:R1:W-:Y:S02]  /*cc20*/  @!P6 ST.E.64 desc[UR40][R134.64], R110 ;  /* 0x0000006e8600e985 */ /* 0x0003e4000c101b28 */
.L_x_2156:
[----:B------:R-:W-:Y:S05]  /*cc30*/  BSYNC B0 ;  /* 0x0000000000007941 */ /* 0x000fea0003800000 */
.L_x_2155:
[----:B------:R-:W-:Y:S01]  /*cc40*/  ISETP.GE.AND P1, PT, R2, R11, PT ;  /* 0x0000000b0200720c */ /* 0x000fe20003f26270 */
[----:B-1----:R-:W1:Y:S01]  /*cc50*/  SHFL.IDX PT, R19, R47, 0x1, 0x1c1f ;  /* 0x003c1f002f137f89 */ /* 0x002e6200000e0000 */
[----:B------:R-:W-:Y:S02]  /*cc60*/  SEL R21, R45, R36, P0 ;  /* 0x000000242d157207 */ /* 0x000fe40000000000 */
[----:B------:R-:W-:Y:S01]  /*cc70*/  SEL R23, R36, R45, P0 ;  /* 0x0000002d24177207 */ /* 0x000fe20000000000 */
[----:B------:R3:W2:Y:S01]  /*cc80*/  SHFL.IDX PT, R18, R17, 0x1, 0x1c1f ;  /* 0x003c1f0011127f89 */ /* 0x0006a200000e0000 */
[----:B0-----:R-:W-:Y:S02]  /*cc90*/  SEL R3, R14, R143, P0 ;  /* 0x0000008f0e037207 */ /* 0x001fe40000000000 */
[----:B------:R-:W-:Y:S02]  /*cca0*/  SEL R26, R41, R44, P0 ;  /* 0x0000002c291a7207 */ /* 0x000fe40000000000 */
[----:B------:R-:W-:-:S02]  /*ccb0*/  SEL R27, R39, R146, P0 ;  /* 0x00000092271b7207 */ /* 0x000fc40000000000 */
[----:B------:R-:W-:Y:S02]  /*ccc0*/  SEL R45, R146, R39, P0 ;  /* 0x00000027922d7207 */ /* 0x000fe40000000000 */
[----:B---3--:R-:W-:Y:S02]  /*ccd0*/  SEL R17, R143, R14, P0 ;  /* 0x0000000e8f117207 */ /* 0x008fe40000000000 */
        /* <DEDUP_REMOVED lines=158> */
[----:B------:R2:W-:Y:S01]  /*d6c0*/  @!P5 ST.E.64 desc[UR40][R32.64], R22 ;  /* 0x000000162000d985 */ /* 0x0005e2000c101b28 */
[----:B------:R-:W-:-:S03]  /*d6d0*/  VIADD R34, R5, 0xc8 ;  /* 0x000000c805227836 */ /* 0x000fc60000000000 */
[----:B------:R3:W-:Y:S01]  /*d6e0*/  @!P1 ST.E.64 desc[UR40][R6.64], R24 ;  /* 0x0000001806009985 */ /* 0x0007e2000c101b28 */
[----:B------:R-:W-:Y:S01]  /*d6f0*/  ISETP.GE.AND P1, PT, R0, UR4, PT ;  /* 0x0000000400007c0c */ /* 0x000fe2000bf26270 */
[----:B-1----:R-:W-:Y:S01]  /*d700*/  @!P0 IMAD.WIDE R8, R37, 0x4, R18 ;  /* 0x0000000425088825 */ /* 0x002fe200078e0212 */
[----:B------:R-:W-:-:S03]  /*d710*/  ISETP.GE.AND P3, PT, R34, UR4, PT ;  /* 0x0000000422007c0c */ /* 0x000fc6000bf66270 */
[C---:B0-----:R-:W-:Y:S01]  /*d720*/  VIADD R10, R5.reuse, 0xd8 ;  /* 0x000000d8050a7836 */ /* 0x041fe20000000000 */
[----:B------:R0:W-:Y:S01]  /*d730*/  @!P0 ST.E.64 desc[UR40][R8.64], R28 ;  /* 0x0000001c08008985 */ /* 0x0001e2000c101b28 */
[C---:B------:R-:W-:Y:S01]  /*d740*/  VIADD R20, R5.reuse, 0xe0 ;  /* 0x000000e005147836 */ /* 0x040fe20000000000 */
[----:B------:R-:W-:Y:S01]  /*d750*/  @!P2 LOP3.LUT R11, R4, 0xfffffffe, RZ, 0xc0, !PT ;  /* 0xfffffffe040ba812 */ /* 0x000fe200078ec0ff */
[C---:B--2---:R-:W-:Y:S01]  /*d760*/  VIADD R22, R5.reuse, 0xe8 ;  /* 0x000000e805167836 */ /* 0x044fe20000000000 */
[----:B------:R-:W-:Y:S01]  /*d770*/  ISETP.GE.AND P0, PT, R10, UR4, PT ;  /* 0x000000040a007c0c */ /* 0x000fe2000bf06270 */
[----:B------:R-:W-:Y:S01]  /*d780*/  VIADD R23, R5, 0xf0 ;  /* 0x000000f005177836 */ /* 0x000fe20000000000 */
[----:B------:R-:W-:Y:S01]  /*d790*/  ISETP.GE.AND P4, PT, R20, UR4, PT ;  /* 0x0000000414007c0c */ /* 0x000fe2000bf86270 */
[----:B---3--:R-:W-:Y:S01]  /*d7a0*/  @!P2 IMAD.WIDE R6, R11, 0x4, R18 ;  /* 0x000000040b06a825 */ /* 0x008fe200078e0212 */
[----:B------:R-:W-:Y:S02]  /*d7b0*/  ISETP.GE.AND P5, PT, R22, UR4, PT ;  /* 0x0000000416007c0c */ /* 0x000fe4000bfa6270 */
[----:B------:R-:W-:Y:S01]  /*d7c0*/  ISETP.GE.AND P6, PT, R23, UR4, PT ;  /* 0x0000000417007c0c */ /* 0x000fe2000bfc6270 */
[----:B------:R-:W-:Y:S01]  /*d7d0*/  VIADD R5, R5, 0xf8 ;  /* 0x000000f805057836 */ /* 0x000fe20000000000 */
[----:B------:R-:W-:Y:S01]  /*d7e0*/  @!P1 LEA.HI R0, R0, R0, RZ, 0x1 ;  /* 0x0000000000009211 */ /* 0x000fe200078f08ff */
[----:B------:R1:W-:Y:S01]  /*d7f0*/  @!P2 ST.E.64 desc[UR40][R6.64], R26 ;  /* 0x0000001a0600a985 */ /* 0x0003e2000c101b28 */
[----:B------:R-:W-:-:S02]  /*d800*/  @!P3 LEA.HI R34, R34, R34, RZ, 0x1 ;  /* 0x000000222222b211 */ /* 0x000fc400078f08ff */
[----:B------:R-:W-:Y:S02]  /*d810*/  @!P1 LOP3.LUT R11, R0, 0xfffffffe, RZ, 0xc0, !PT ;  /* 0xfffffffe000b9812 */ /* 0x000fe400078ec0ff */
[----:B------:R-:W-:Y:S02]  /*d820*/  @!P0 LEA.HI R0, R10, R10, RZ, 0x1 ;  /* 0x0000000a0a008211 */ /* 0x000fe400078f08ff */
[----:B0-----:R-:W-:Y:S01]  /*d830*/  @!P3 LOP3.LUT R9, R34, 0xfffffffe, RZ, 0xc0, !PT ;  /* 0xfffffffe2209b812 */ /* 0x001fe200078ec0ff */
[--C-:B------:R-:W-:Y:S01]  /*d840*/  @!P1 IMAD.WIDE R10, R11, 0x4, R18.reuse ;  /* 0x000000040b0a9825 */ /* 0x100fe200078e0212 */
[----:B------:R-:W-:Y:S02]  /*d850*/  @!P4 LEA.HI R20, R20, R20, RZ, 0x1 ;  /* 0x000000141414c211 */ /* 0x000fe400078f08ff */
[----:B------:R-:W-:Y:S01]  /*d860*/  @!P0 LOP3.LUT R21, R0, 0xfffffffe, RZ, 0xc0, !PT ;  /* 0xfffffffe00158812 */ /* 0x000fe200078ec0ff */
[----:B------:R-:W-:Y:S01]  /*d870*/  @!P3 IMAD.WIDE R8, R9, 0x4, R18 ;  /* 0x000000040908b825 */ /* 0x000fe200078e0212 */
[----:B------:R-:W-:-:S02]  /*d880*/  @!P5 LEA.HI R22, R22, R22, RZ, 0x1 ;  /* 0x000000161616d211 */ /* 0x000fc400078f08ff */
[----:B------:R-:W-:Y:S02]  /*d890*/  @!P6 LEA.HI R0, R23, R23, RZ, 0x1 ;  /* 0x000000171700e211 */ /* 0x000fe400078f08ff */
[----:B------:R-:W-:Y:S01]  /*d8a0*/  @!P4 LOP3.LUT R23, R20, 0xfffffffe, RZ, 0xc0, !PT ;  /* 0xfffffffe1417c812 */ /* 0x000fe200078ec0ff */
[--C-:B------:R-:W-:Y:S01]  /*d8b0*/  @!P0 IMAD.WIDE R20, R21, 0x4, R18.reuse ;  /* 0x0000000415148825 */ /* 0x100fe200078e0212 */
[----:B------:R-:W-:Y:S01]  /*d8c0*/  @!P5 LOP3.LUT R25, R22, 0xfffffffe, RZ, 0xc0, !PT ;  /* 0xfffffffe1619d812 */ /* 0x000fe200078ec0ff */
[----:B------:R0:W-:Y:S01]  /*d8d0*/  @!P3 ST.E.64 desc[UR40][R8.64], R44 ;  /* 0x0000002c0800b985 */ /* 0x0001e2000c101b28 */
[----:B-1----:R-:W-:Y:S01]  /*d8e0*/  @!P6 LOP3.LUT R27, R0, 0xfffffffe, RZ, 0xc0, !PT ;  /* 0xfffffffe001be812 */ /* 0x002fe200078ec0ff */
[--C-:B------:R-:W-:Y:S02]  /*d8f0*/  @!P4 IMAD.WIDE R6, R23, 0x4, R18.reuse ;  /* 0x000000041706c825 */ /* 0x100fe400078e0212 */
[----:B------:R1:W-:Y:S02]  /*d900*/  @!P1 ST.E.64 desc[UR40][R10.64], R30 ;  /* 0x0000001e0a009985 */ /* 0x0003e4000c101b28 */
[----:B------:R-:W-:-:S02]  /*d910*/  @!P6 IMAD.WIDE R22, R27, 0x4, R18 ;  /* 0x000000041b16e825 */ /* 0x000fc400078e0212 */
[----:B------:R1:W-:Y:S01]  /*d920*/  @!P0 ST.E.64 desc[UR40][R20.64], R38 ;  /* 0x0000002614008985 */ /* 0x0003e2000c101b28 */
[----:B------:R-:W-:-:S03]  /*d930*/  ISETP.GE.AND P0, PT, R5, UR4, PT ;  /* 0x0000000405007c0c */ /* 0x000fc6000bf06270 */
[----:B------:R1:W-:Y:S01]  /*d940*/  @!P4 ST.E.64 desc[UR40][R6.64], R2 ;  /* 0x000000020600c985 */ /* 0x0003e2000c101b28 */
[----:B0-----:R-:W-:-:S05]  /*d950*/  @!P5 IMAD.WIDE R8, R25, 0x4, R18 ;  /* 0x000000041908d825 */ /* 0x001fca00078e0212 */
[----:B------:R1:W-:Y:S04]  /*d960*/  @!P5 ST.E.64 desc[UR40][R8.64], R16 ;  /* 0x000000100800d985 */ /* 0x0003e8000c101b28 */
[----:B------:R1:W-:Y:S01]  /*d970*/  @!P6 ST.E.64 desc[UR40][R22.64], R14 ;  /* 0x0000000e1600e985 */ /* 0x0003e2000c101b28 */
[----:B------:R-:W-:Y:S05]  /*d980*/  @P0 BRA `(.L_x_2118) ;  /* 0x0000004400b00947 */ /* 0x000fea0003800000 */
[----:B------:R-:W-:-:S04]  /*d990*/  LEA.HI R5, R5, R5, RZ, 0x1 ;  /* 0x0000000505057211 */ /* 0x000fc800078f08ff */
[----:B------:R-:W-:-:S05]  /*d9a0*/  LOP3.LUT R5, R5, 0xfffffffe, RZ, 0xc0, !PT ;  /* 0xfffffffe05057812 */ /* 0x000fca00078ec0ff */
[----:B------:R-:W-:-:S05]  /*d9b0*/  IMAD.WIDE R18, R5, 0x4, R18 ;  /* 0x0000000405127825 */ /* 0x000fca00078e0212 */
[----:B------:R0:W-:Y:S01]  /*d9c0*/  ST.E.64 desc[UR40][R18.64], R12 ;  /* 0x0000000c12007985 */ /* 0x0001e2000c101b28 */
[----:B------:R-:W-:Y:S05]  /*d9d0*/  BRA `(.L_x_2118) ;  /* 0x00000044009c7947 */ /* 0x000fea0003800000 */
.L_x_2154:
[----:B------:R-:W1:Y:S02]  /*d9e0*/  S2R R0, SR_TID.X ;  /* 0x0000000000007919 */ /* 0x000e640000002100 */
[----:B-1----:R-:W-:-:S05]  /*d9f0*/  VIADD R2, R0, 0xffffff80 ;  /* 0xffffff8000027836 */ /* 0x002fca0000000000 */
[----:B------:R-:W-:-:S13]  /*da00*/  ISETP.GT.AND P0, PT, R2, 0x7f, PT ;  /* 0x0000007f0200780c */ /* 0x000fda0003f04270 */
[----:B------:R-:W-:Y:S05]  /*da10*/  @P0 BRA `(.L_x_2118) ;  /* 0x00000044008c0947 */ /* 0x000fea0003800000 */
[----:B------:R-:W1:Y:S01]  /*da20*/  S2R R3, SR_CTAID.X ;  /* 0x0000000000037919 */ /* 0x000e620000002500 */
[----:B------:R-:W2:Y:S01]  /*da30*/  LDC R6, c[0x0][0xbe8] ;  /* 0x0002fa00ff067b82 */ /* 0x000ea20000000800 */
[----:B------:R-:W-:Y:S01]  /*da40*/  ULDC UR4, c[0x0][0xa88] ;  /* 0x0002a20000047ab9 */ /* 0x000fe20000000800 */
[----:B-1----:R-:W-:Y:S02]  /*da50*/  IMAD R0, R3, 0x80, R0 ;  /* 0x0000008003007824 */ /* 0x002fe400078e0200 */
[----:B--2---:R-:W-:Y:S02]  /*da60*/  IMAD R3, R6, UR4, RZ ;  /* 0x0000000406037c24 */ /* 0x004fe4000f8e02ff */
[----:B------:R-:W-:-:S05]  /*da70*/  VIADD R0, R0, 0xffffff80 ;  /* 0xffffff8000007836 */ /* 0x000fca0000000000 */
[----:B------:R-:W-:-:S13]  /*da80*/  ISETP.GE.AND P0, PT, R0, R3, PT ;  /* 0x000000030000720c */ /* 0x000fda0003f06270 */
[----:B------:R-:W-:Y:S05]  /*da90*/  @P0 BRA `(.L_x_2118) ;  /* 0x00000044006c0947 */ /* 0x000fea0003800000 */
[----:B------:R-:W-:Y:S01]  /*daa0*/  ISETP.NE.AND P0, PT, R6, 0x1, PT ;  /* 0x000000010600780c */ /* 0x000fe20003f05270 */
[----:B------:R-:W1:Y:S01]  /*dab0*/  LDC.64 R10, c[0x0][0xbd8] ;  /* 0x0002f600ff0a7b82 */ /* 0x000e620000000a00 */
[----:B------:R-:W-:Y:S01]  /*dac0*/  SHF.R.S32.HI R4, RZ, 0x1f, R17 ;  /* 0x0000001fff047819 */ /* 0x000fe20000011411 */
[----:B------:R-:W-:Y:S02]  /*dad0*/  ULDC.64 UR4, c[0x0][0xbd0] ;  /* 0x0002f40000047ab9 */ /* 0x000fe40000000a00 */
[----:B------:R-:W-:-:S04]  /*dae0*/  IMAD.WIDE.U32 R2, R17, UR4, RZ ;  /* 0x0000000411027c25 */ /* 0x000fc8000f8e00ff */
[----:B------:R-:W2:Y:S01]  /*daf0*/  S2UR UR6, SR_CTAID.Y ;  /* 0x00000000000679c3 */ /* 0x000ea20000002600 */
[----:B------:R-:W-:-:S04]  /*db00*/  IMAD R4, R4, UR4, RZ ;  /* 0x0000000404047c24 */ /* 0x000fc8000f8e02ff */
[----:B0-----:R-:W-:Y:S01]  /*db10*/  IMAD R5, R17, UR5, R4 ;  /* 0x0000000511057c24 */ /* 0x001fe2000f8e0204 */
[----:B------:R-:W-:Y:S01]  /*db20*/  ULDC.64 UR4, c[0x0][0xbe0] ;  /* 0x0002f80000047ab9 */ /* 0x000fe20000000a00 */
[----:B------:R-:W-:Y:S01]  /*db30*/  IMAD.MOV R17, RZ, RZ, -R17 ;  /* 0x000000ffff117224 */ /* 0x000fe200078e0a11 */
[----:B------:R-:W0:Y:S01]  /*db40*/  @P0 LDC R7, c[0x0][0xbec] ;  /* 0x0002fb00ff070b82 */ /* 0x000e220000000800 */
[----:B------:R-:W-:Y:S02]  /*db50*/  IMAD.IADD R3, R3, 0x1, R5 ;  /* 0x0000000103037824 */ /* 0x000fe400078e0205 */
[----:B------:R-:W-:-:S05]  /*db60*/  IMAD.MOV.U32 R5, RZ, RZ, R0 ;  /* 0x000000ffff057224 */ /* 0x000fca00078e0000 */
[----:B------:R-:W2:Y:S01]  /*db70*/  LDC R8, c[0x0][0xc50] ;  /* 0x00031400ff087b82 */ /* 0x000ea20000000800 */
[C---:B-1----:R-:W-:Y:S02]  /*db80*/  IMAD R12, R10.reuse, UR38, RZ ;  /* 0x000000260a0c7c24 */ /* 0x042fe4000f8e02ff */
[----:B------:R-:W-:-:S04]  /*db90*/  IMAD.WIDE.U32 R2, R10, UR39, R2 ;  /* 0x000000270a027c25 */ /* 0x000fc8000f8e0002 */
[----:B------:R-:W-:Y:S01]  /*dba0*/  IMAD R11, R11, UR39, R12 ;  /* 0x000000270b0b7c24 */ /* 0x000fe2000f8e020c */
[----:B------:R-:W1:Y:S03]  /*dbb0*/  @P0 LDC R9, c[0x0][0xbf0] ;  /* 0x0002fc00ff090b82 */ /* 0x000e660000000800 */
[----:B------:R-:W-:Y:S02]  /*dbc0*/  IMAD.IADD R3, R11, 0x1, R3 ;  /* 0x000000010b037824 */ /* 0x000fe400078e0203 */
[----:B0-----:R-:W-:-:S04]  /*dbd0*/  @P0 IMAD.HI.U32 R4, R0, R7, RZ ;  /* 0x0000000700040227 */ /* 0x001fc800078e00ff */
[----:B--2---:R-:W-:-:S04]  /*dbe0*/  IMAD R17, R8, R17, UR6 ;  /* 0x0000000608117e24 */ /* 0x004fc8000f8e0211 */
[----:B------:R-:W-:Y:S01]  /*dbf0*/  IMAD.WIDE.U32 R2, R17, UR4, R2 ;  /* 0x0000000411027c25 */ /* 0x000fe2000f8e0002 */
[----:B-1----:R-:W-:Y:S02]  /*dc00*/  @P0 SHF.R.U32.HI R5, RZ, R9, R4 ;  /* 0x00000009ff050219 */ /* 0x002fe40000011604 */
[----:B------:R-:W-:Y:S02]  /*dc10*/  SHF.R.S32.HI R4, RZ, 0x1f, R17 ;  /* 0x0000001fff047819 */ /* 0x000fe40000011411 */
[--C-:B------:R-:W-:Y:S01]  /*dc20*/  SHF.R.S32.HI R9, RZ, 0x1f, R5.reuse ;  /* 0x0000001fff097819 */ /* 0x100fe20000011405 */
[----:B------:R-:W-:Y:S01]  /*dc30*/  IMAD.MOV R7, RZ, RZ, -R5 ;  /* 0x000000ffff077224 */ /* 0x000fe200078e0a05 */
[----:B------:R-:W-:Y:S01]  /*dc40*/  IADD3 R2, P0, R5, R2, RZ ;  /* 0x0000000205027210 */ /* 0x000fe20007f1e0ff */
[----:B------:R-:W-:Y:S02]  /*dc50*/  IMAD R4, R4, UR4, RZ ;  /* 0x0000000404047c24 */ /* 0x000fe4000f8e02ff */
[----:B------:R-:W-:-:S02]  /*dc60*/  IMAD R7, R6, R7, R0 ;  /* 0x0000000706077224 */ /* 0x000fc400078e0200 */
[----:B------:R-:W-:Y:S01]  /*dc70*/  IMAD R4, R17, UR5, R4 ;  /* 0x0000000511047c24 */ /* 0x000fe2000f8e0204 */
[----:B------:R-:W-:Y:S02]  /*dc80*/  ULDC.64 UR4, c[0x0][0xbc8] ;  /* 0x0002f20000047ab9 */ /* 0x000fe40000000a00 */
        /* <DEDUP_REMOVED lines=12> */
.L_x_2116:
        /* <DEDUP_REMOVED lines=18> */
.L_x_2157:
[----:B------:R-:W-:Y:S01]  /*de70*/  ULDC UR7, c[0x0][0xc50] ;  /* 0x0003140000077ab9 */ /* 0x000fe20000000800 */
[----:B------:R-:W-:Y:S01]  /*de80*/  UMOV UR36, UR6 ;  /* 0x0000000600247c82 */ /* 0x000fe20008000000 */
[----:B------:R-:W-:-:S11]  /*de90*/  UISETP.NE.AND UP0, UPT, UR7, 0x1, UPT ;  /* 0x000000010700788c */ /* 0x000fd6000bf05270 */
[----:B------:R-:W-:Y:S01]  /*dea0*/  @UP0 ULDC UR4, c[0x0][0xc54] ;  /* 0x0003150000040ab9 */ /* 0x000fe20000000800 */
[----:B------:R-:W-:Y:S01]  /*deb0*/  @UP0 ULDC UR8, c[0x0][0xc58] ;  /* 0x0003160000080ab9 */ /* 0x000fe20000000800 */
[----:B------:R-:W-:-:S04]  /*dec0*/  UIMAD.WIDE.U32 UR4, UR6, UR4, URZ ;  /* 0x00000004060472a5 */ /* 0x000fc8000f8e003f */
[----:B------:R-:W-:-:S12]  /*ded0*/  @UP0 USHF.R.U32.HI UR36, URZ, UR8, UR5 ;  /* 0x000000083f240299 */ /* 0x000fd80008011605 */
.L_x_2158:
        /* <DEDUP_REMOVED lines=8> */
[----:B------:R-:W-:Y:S01]  /*df60*/  ULDC UR6, c[0x0][0x448] ;  /* 0x0001120000067ab9 */ /* 0x000fe20000000800 */
[----:B------:R-:W-:Y:S01]  /*df70*/  ULDC.64 UR4, c[0x0][0x418] ;  /* 0x0001060000047ab9 */ /* 0x000fe20000000a00 */
[----:B------:R-:W-:Y:S01]  /*df80*/  UISETP.NE.AND UP1, UPT, UR6, 0x1, UPT ;  /* 0x000000010600788c */ /* 0x000fe2000bf25270 */
[----:B------:R-:W-:Y:S01]  /*df90*/  IMAD.MOV.U32 R18, RZ, RZ, RZ ;  /* 0x000000ffff127224 */ /* 0x000fe200078e00ff */
[----:B------:R-:W-:Y:S01]  /*dfa0*/  UISETP.NE.U32.AND UP0, UPT, UR4, URZ, UPT ;  /* 0x0000003f0400728c */ /* 0x000fe2000bf05070 */
[----:B------:R-:W-:Y:S02]  /*dfb0*/  ULDC UR8, c[0x0][0x424] ;  /* 0x0001090000087ab9 */ /* 0x000fe40000000800 */
[----:B------:R-:W-:Y:S01]  /*dfc0*/  ULDC UR4, c[0x0][0x288] ;  /* 0x0000a20000047ab9 */ /* 0x000fe20000000800 */
[----:B------:R-:W-:Y:S02]  /*dfd0*/  UISETP.NE.AND.EX UP0, UPT, UR5, URZ, UPT, UP0 ;  /* 0x0000003f0500728c */ /* 0x000fe4000bf05300 */
[----:B------:R-:W-:-:S02]  /*dfe0*/  UIADD3 UR10, -UR4, 0x80, URZ ;  /* 0x00000080040a7890 */ /* 0x000fc4000fffe13f */
[----:B------:R-:W-:Y:S01]  /*dff0*/  USEL UR8, UR8, 0x1, UP0 ;  /* 0x0000000108087887 */ /* 0x000fe20008000000 */
[----:B------:R-:W-:Y:S01]  /*e000*/  @UP1 ULDC UR4, c[0x0][0x44c] ;  /* 0x0001130000041ab9 */ /* 0x000fe20000000800 */
[----:B------:R-:W-:Y:S01]  /*e010*/  ULDC UR9, c[0x0][0x2f0] ;  /* 0x0000bc0000097ab9 */ /* 0x000fe20000000800 */
[----:B------:R-:W-:Y:S01]  /*e020*/  @UP1 ULDC UR11, c[0x0][0x450] ;  /* 0x00011400000b1ab9 */ /* 0x000fe20000000800 */
[----:B------:R-:W-:Y:S02]  /*e030*/  UIMAD UR10, UR8, UR9, UR10 ;  /* 0x00000009080a72a4 */ /* 0x000fe4000f8e020a */
[----:B------:R-:W-:Y:S02]  /*e040*/  UIMAD UR8, UR8, UR9, 0x7f ;  /* 0x0000007f080874a4 */ /* 0x000fe4000f8e0209 */
[----:B0-----:R-:W-:-:S04]  /*e050*/  USHF.L.U32 UR39, UR39, 0x7, URZ ;  /* 0x0000000727277899 */ /* 0x001fc8000800063f */
[----:B------:R-:W-:-:S04]  /*e060*/  UIADD3 UR6, UR39, 0x7f, URZ ;  /* 0x0000007f27067890 */ /* 0x000fc8000fffe03f */
[----:B------:R-:W-:-:S04]  /*e070*/  UIMAD.WIDE.U32 UR4, UR6, UR4, URZ ;  /* 0x00000004060472a5 */ /* 0x000fc8000f8e003f */
[----:B------:R-:W-:Y:S02]  /*e080*/  @UP1 USHF.R.U32.HI UR6, URZ, UR11, UR5 ;  /* 0x0000000b3f061299 */ /* 0x000fe40008011605 */
[----:B------:R-:W-:Y:S02]  /*e090*/  USHF.R.S32.HI UR5, URZ, 0x1f, UR8 ;  /* 0x0000001f3f057899 */ /* 0x000fe40008011408 */
[----:B------:R-:W-:Y:S02]  /*e0a0*/  UIADD3 UR6, UR10, UR6, URZ ;  /* 0x000000060a067290 */ /* 0x000fe4000fffe03f */
[----:B------:R-:W-:Y:S02]  /*e0b0*/  ULEA.HI UR5, UR5, UR8, URZ, 0x7 ;  /* 0x0000000805057291 */ /* 0x000fe4000f8f383f */
[----:B------:R-:W-:Y:S02]  /*e0c0*/  USHF.R.S32.HI UR4, URZ, 0x1f, UR6 ;  /* 0x0000001f3f047899 */ /* 0x000fe40008011406 */
[----:B------:R-:W-:-:S02]  /*e0d0*/  USHF.R.S32.HI UR5, URZ, 0x7, UR5 ;  /* 0x000000073f057899 */ /* 0x000fc40008011405 */
[----:B------:R-:W-:Y:S02]  /*e0e0*/  ULEA.HI UR4, UR4, UR6, URZ, 0x7 ;  /* 0x0000000604047291 */ /* 0x000fe4000f8f383f */
[----:B------:R-:W-:Y:S02]  /*e0f0*/  USHF.R.U32.HI UR8, URZ, 0x10, UR7 ;  /* 0x000000103f087899 */ /* 0x000fe40008011607 */
[----:B------:R-:W-:-:S04]  /*e100*/  USHF.R.S32.HI UR4, URZ, 0x7, UR4 ;  /* 0x000000073f047899 */ /* 0x000fc80008011404 */
[----:B------:R-:W-:-:S04]  /*e110*/  UISETP.LT.AND UP0, UPT, UR5, UR4, UPT ;  /* 0x000000040500728c */ /* 0x000fc8000bf01270 */
[----:B------:R-:W-:Y:S02]  /*e120*/  USEL UR6, UR5, UR4, UP0 ;  /* 0x0000000405067287 */ /* 0x000fe40008000000 */
[----:B------:R-:W-:Y:S02]  /*e130*/  UISETP.NE.AND UP0, UPT, UR8, URZ, UPT ;  /* 0x0000003f0800728c */ /* 0x000fe4000bf05270 */
[----:B------:R-:W-:Y:S02]  /*e140*/  UISETP.GE.AND UP1, UPT, UR6, 0x1, UPT ;  /* 0x000000010600788c */ /* 0x000fe4000bf26270 */
[----:B------:R-:W-:-:S04]  /*e150*/  ULOP3.LUT UR5, UR7, 0xffff, URZ, 0xc0, !UPT ;  /* 0x0000ffff07057892 */ /* 0x000fc8000f8ec03f */
[----:B------:R-:W-:-:S03]  /*e160*/  PLOP3.LUT P0, PT, PT, PT, UP1, 0x80, 0x0 ;  /* 0x000000000000781c */ /* 0x000fc60003f0f018 */
[----:B------:R-:W-:-:S10]  /*e170*/  @!UP0 ULDC UR8, c[0x0][0x9f0] ;  /* 0x00027c0000088ab9 */ /* 0x000fd40000000800 */
[----:B------:R-:W-:Y:S05]  /*e180*/  @!P0 BRA `(.L_x_2160) ;  /* 0x0000000000708947 */ /* 0x000fea0003800000 */
        /* <DEDUP_REMOVED lines=28> */
.L_x_2160:
        /* <DEDUP_REMOVED lines=30> */
.L_x_2161:
        /* <DEDUP_REMOVED lines=20> */
.L_x_2162:
        /* <DEDUP_REMOVED lines=20> */
.L_x_2163:
        /* <DEDUP_REMOVED lines=18> */
.L_x_2164:
        /* <DEDUP_REMOVED lines=10> */
[----:B------:R-:W-:Y:S01]  /*e970*/  IMAD.SHL.U32 R19, R7, 0x10, RZ ;  /* 0x0000001007137824 */ /* 0x000fe200078e00ff */
[----:B------:R-:W-:Y:S02]  /*e980*/  UMOV UR4, 0xffffffff ;  /* 0xffffffff00047882 */ /* 0x000fe40000000000 */
[----:B------:R-:W-:Y:S02]  /*e990*/  SHF.R.U32.HI R5, RZ, 0x5, R8 ;  /* 0x00000005ff057819 */ /* 0x000fe40000011608 */
[C---:B------:R-:W-:Y:S01]  /*e9a0*/  LOP3.LUT R0, R17.reuse, 0x380, RZ, 0xc0, !PT ;  /* 0x0000038011007812 */ /* 0x040fe200078ec0ff */
[----:B0-----:R-:W0:Y:S01]  /*e9b0*/  LDC.64 R2, c[0x0][0x418] ;  /* 0x00010600ff027b82 */ /* 0x001e220000000a00 */
[----:B------:R-:W-:-:S03]  /*e9c0*/  LOP3.LUT R6, R17, 0x400, RZ, 0xc0, !PT ;  /* 0x0000040011067812 */ /* 0x000fc600078ec0ff */
[----:B------:R-:W-:Y:S01]  /*e9d0*/  IMAD R4, R5, 0x10, R0 ;  /* 0x0000001005047824 */ /* 0x000fe200078e0200 */
[----:B------:R-:W-:Y:S02]  /*e9e0*/  LOP3.LUT R19, R19, 0x70, RZ, 0xc0, !PT ;  /* 0x0000007013137812 */ /* 0x000fe400078ec0ff */
[----:B------:R-:W-:Y:S01]  /*e9f0*/  LOP3.LUT R0, R0, 0x10, R7, 0xf8, !PT ;  /* 0x0000001000007812 */ /* 0x000fe200078ef807 */
[----:B------:R-:W-:Y:S01]  /*ea00*/  IMAD R6, R5, 0x800, R6 ;  /* 0x0000080005067824 */ /* 0x000fe200078e0206 */
[-C--:B------:R-:W-:Y:S02]  /*ea10*/  LOP3.LUT R4, R4, R19.reuse, RZ, 0x3c, !PT ;  /* 0x0000001304047212 */ /* 0x080fe400078e3cff */
[----:B------:R-:W-:Y:S02]  /*ea20*/  LOP3.LUT R5, R0, R19, RZ, 0x3c, !PT ;  /* 0x0000001300057212 */ /* 0x000fe400078e3cff */
[----:B------:R-:W-:Y:S01]  /*ea30*/  LOP3.LUT R17, R4, 0xc00, R17, 0xf8, !PT ;  /* 0x00000c0004117812 */ /* 0x000fe200078ef811 */
[----:B------:R-:W-:-:S02]  /*ea40*/  IMAD.MOV.U32 R4, RZ, RZ, 0x20 ;  /* 0x00000020ff047424 */ /* 0x000fc400078e00ff */
[----:B------:R-:W-:-:S05]  /*ea50*/  IMAD.IADD R0, R6, 0x1, R5 ;  /* 0x0000000106007824 */ /* 0x000fca00078e0205 */
[----:B------:R1:W-:Y:S01]  /*ea60*/  STL [R1], R0 ;  /* 0x0000000001007387 */ /* 0x0003e20000100800 */
[----:B0-----:R-:W-:-:S04]  /*ea70*/  ISETP.NE.U32.AND P0, PT, R2, RZ, PT ;  /* 0x000000ff0200720c */ /* 0x001fc80003f05070 */
[----:B------:R-:W-:Y:S01]  /*ea80*/  R2P PR, R7, 0x6 ;  /* 0x0000000607007804 */ /* 0x000fe20000000000 */
[----:B-1----:R-:W-:Y:S01]  /*ea90*/  IMAD.MOV.U32 R0, RZ, RZ, 0x40 ;  /* 0x00000040ff007424 */ /* 0x002fe200078e00ff */
[----:B------:R-:W-:Y:S02]  /*eaa0*/  ISETP.NE.AND.EX P3, PT, R3, RZ, PT, P0 ;  /* 0x000000ff0300720c */ /* 0x000fe40003f65300 */
[----:B------:R-:W-:Y:S02]  /*eab0*/  SHF.R.U32.HI R7, RZ, 0x5, R7 ;  /* 0x00000005ff077819 */ /* 0x000fe40000011607 */
[----:B------:R-:W-:Y:S02]  /*eac0*/  SEL R6, R0, 0xffffffc0, !P2 ;  /* 0xffffffc000067807 */ /* 0x000fe40005000000 */
[----:B------:R-:W-:Y:S02]  /*ead0*/  P2R R5, PR, RZ, 0x8 ;  /* 0x00000008ff057803 */ /* 0x000fe40000000000 */
[----:B------:R-:W-:Y:S01]  /*eae0*/  SEL R0, R4, 0xffffffe0, !P1 ;  /* 0xffffffe004007807 */ /* 0x000fe20004800000 */
[----:B------:R0:W-:Y:S01]  /*eaf0*/  STL [R1+0x8], R6 ;  /* 0x0000080601007387 */ /* 0x0001e20000100800 */
[----:B------:R-:W-:-:S02]  /*eb00*/  LOP3.LUT R7, R7, 0x3, RZ, 0xc0, !PT ;  /* 0x0000000307077812 */ /* 0x000fc400078ec0ff */
[----:B--2---:R-:W-:Y:S01]  /*eb10*/  SHF.R.S32.HI R10, RZ, 0x1f, R9 ;  /* 0x0000001fff0a7819 */ /* 0x004fe20000011409 */
[----:B------:R0:W-:Y:S01]  /*eb20*/  STL [R1+0x4], R9 ;  /* 0x0000040901007387 */ /* 0x0001e20000100800 */
[----:B------:R-:W-:-:S03]  /*eb30*/  SEL R16, R9, RZ, !P3 ;  /* 0x000000ff09107207 */ /* 0x000fc60005800000 */
[----:B------:R0:W-:Y:S04]  /*eb40*/  STL [R1+0x24], R5 ;  /* 0x0000240501007387 */ /* 0x0001e80000100800 */
[----:B------:R0:W-:Y:S04]  /*eb50*/  STL [R1+0x10], R0 ;  /* 0x0000100001007387 */ /* 0x0001e80000100800 */
[----:B------:R0:W-:Y:S01]  /*eb60*/  STL [R1+0x14], R10 ;  /* 0x0000140a01007387 */ /* 0x0001e20000100800 */
[----:B------:R-:W-:Y:S05]  /*eb70*/  BRA.DIV UR4, `(.L_x_2165) ;  /* 0x0000003604e47947 */ /* 0x000fea000b800000 */
[----:B------:R1:W2:Y:S02]  /*eb80*/  SHFL.IDX PT, R14, R7, RZ, 0x1f ;  /* 0x00001fff070e7589 */ /* 0x0002a400000e0000 */
.L_x_2218:
[----:B------:R-:W-:Y:S02]  /*eb90*/  PLOP3.LUT P1, PT, PT, PT, PT, 0x8, 0x0 ;  /* 0x000000000000781c */ /* 0x000fe40003f2e170 */
[----:B--2---:R-:W-:Y:S02]  /*eba0*/  ISETP.NE.AND P0, PT, R14, RZ, PT ;  /* 0x000000ff0e00720c */ /* 0x004fe40003f05270 */
[----:B0-----:R-:W-:-:S05]  /*ebb0*/  P2R R0, PR, RZ, 0x2 ;  /* 0x00000002ff007803 */ /* 0x001fca0000000000 */
[----:B------:R0:W-:Y:S06]  /*ebc0*/  STL [R1+0x18], R0 ;  /* 0x0000180001007387 */ /* 0x0001ec0000100800 */
[----:B------:R-:W-:Y:S05]  /*ebd0*/  @P0 BRA `(.L_x_2166) ;  /* 0x0000000400580947 */ /* 0x000fea0003800000 */
[----:B------:R-:W-:Y:S01]  /*ebe0*/  UMOV UR4, 0xffffffff ;  /* 0xffffffff00047882 */ /* 0x000fe20000000000 */
[----:B0-----:R-:W-:Y:S02]  /*ebf0*/  VIADD R0, R18, 0xffffffff ;  /* 0xffffffff12007836 */ /* 0x001fe40000000000 */
[----:B------:R-:W-:Y:S05]  /*ec00*/  BRA.DIV UR4, `(.L_x_2167) ;  /* 0x0000003604e07947 */ /* 0x000fea000b800000 */
[----:B------:R-:W-:-:S13]  /*ec10*/  ELECT P6, URZ, PT ;  /* 0x00000000003f782f */ /* 0x000fda00038c0000 */
.L_x_2221:
[----:B------:R-:W-:Y:S05]  /*ec20*/  @!P6 BRA `(.L_x_2166) ;  /* 0x000000040044e947 */ /* 0x000fea0003800000 */
[----:B------:R-:W-:Y:S01]  /*ec30*/  IMAD.MOV.U32 R16, RZ, RZ, R9 ;  /* 0x000000ffff107224 */ /* 0x000fe200078e0009 */
[----:B------:R-:W-:Y:S06]  /*ec40*/  @!P3 BRA `(.L_x_2168) ;  /* 0x000000000044b947 */ /* 0x000fec0003800000 */
[----:B-1----:R-:W0:Y:S01]  /*ec50*/  LDC R7, c[0x0][0x43c] ;  /* 0x00010f00ff077b82 */ /* 0x002e220000000800 */
        /* <DEDUP_REMOVED lines=16> */
.L_x_2168:
[----:B0-----:R-:W-:Y:S01]  /*ed60*/  IMAD.MOV.U32 R2, RZ, RZ, 0x1 ;  /* 0x00000001ff027424 */ /* 0x001fe200078e00ff */
[----:B------:R-:W-:-:S04]  /*ed70*/  ISETP.NE.AND P1, PT, R8, RZ, PT ;  /* 0x000000ff0800720c */ /* 0x000fc80003f25270 */
[----:B------:R-:W-:-:S04]  /*ed80*/  SHF.L.U32 R2, R2, 0x1f, RZ ;  /* 0x0000001f02027819 */ /* 0x000fc800000006ff */
[----:B------:R-:W0:Y:S02]  /*ed90*/  SYNCS.PHASECHK.TRANS64.TRYWAIT P0, [UR38+0x38880], R2 ;  /* 0x03888002ff0075a7 */ /* 0x000e240008000166 */
[----:B0-----:R-:W-:Y:S05]  /*eda0*/  @!P0 BRA `(.L_x_2169) ;  /* 0x0000003400988947 */ /* 0x001fea0003800000 */
.L_x_2222:
[----:B------:R-:W-:Y:S05]  /*edb0*/  @P1 BRA `(.L_x_2170) ;  /* 0x0000000000181947 */ /* 0x000fea0003800000 */
[----:B------:R-:W2:Y:S01]  /*edc0*/  S2R R4, SR_TID.X ;  /* 0x0000000000047919 */ /* 0x000ea20000002100 */
[----:B0-----:R-:W-:-:S04]  /*edd0*/  IMAD.MOV.U32 R3, RZ, RZ, 0x8000 ;  /* 0x00008000ff037424 */ /* 0x001fc800078e00ff */
[----:B------:R3:W-:Y:S01]  /*ede0*/  SYNCS.ARRIVE.TRANS64 RZ, [UR38+0x38870], R3 ;  /* 0x03887003ffff79a7 */ /* 0x0007e20008000026 */
[----:B--2---:R-:W-:-:S13]  /*edf0*/  LOP3.LUT P0, RZ, R4, 0x1f, RZ, 0xc0, !PT ;  /* 0x0000001f04ff7812 */ /* 0x004fda000780c0ff */
[----:B---3--:R-:W-:Y:S05]  /*ee00*/  @!P0 BRA `(.L_x_2170) ;  /* 0x0000000000048947 */ /* 0x008fea0003800000 */
[----:B------:R-:W-:Y:S01]  /*ee10*/  BPT.TRAP 0x1 ;  /* 0x000000040000795c */ /* 0x000fe20000300000 */
.L_x_2170:
        /* <DEDUP_REMOVED lines=21> */
.L_x_2223:
[----:B------:R-:W-:Y:S05]  /*ef70*/  @P1 BRA `(.L_x_2172) ;  /* 0x0000000000181947 */ /* 0x000fea0003800000 */
[----:B0-----:R-:W0:Y:S01]  /*ef80*/  S2R R3, SR_TID.X ;  /* 0x0000000000037919 */ /* 0x001e220000002100 */
[----:B------:R-:W-:-:S04]  /*ef90*/  IMAD.MOV.U32 R2, RZ, RZ, 0x8000 ;  /* 0x00008000ff027424 */ /* 0x000fc800078e00ff */
[----:B------:R2:W-:Y:S01]  /*efa0*/  SYNCS.ARRIVE.TRANS64 RZ, [UR38+0x38830], R2 ;  /* 0x03883002ffff79a7 */ /* 0x0005e20008000026 */
[----:B0-----:R-:W-:-:S13]  /*efb0*/  LOP3.LUT P0, RZ, R3, 0x1f, RZ, 0xc0, !PT ;  /* 0x0000001f03ff7812 */ /* 0x001fda000780c0ff */
[----:B--2---:R-:W-:Y:S05]  /*efc0*/  @!P0 BRA `(.L_x_2172) ;  /* 0x0000000000048947 */ /* 0x004fea0003800000 */
[----:B------:R-:W-:Y:S01]  /*efd0*/  BPT.TRAP 0x1 ;  /* 0x000000040000795c */ /* 0x000fe20000300000 */
.L_x_2172:
        /* <DEDUP_REMOVED lines=22> */
.L_x_2166:
[----:B------:R-:W-:Y:S05]  /*f140*/  WARPSYNC.ALL ;  /* 0x0000000000007948 */ /* 0x000fea0003800000 */
[----:B--2---:R-:W-:Y:S01]  /*f150*/  UIADD3 UR4, UR38, 0x20400, URZ ;  /* 0x0002040026047890 */ /* 0x004fe2000fffe03f */
[----:B------:R-:W-:Y:S03]  /*f160*/  BAR.SYNC.DEFER_BLOCKING 0x8, 0x180 ;  /* 0x0206000000007b1d */ /* 0x000fe60000010000 */
[----:B------:R-:W-:-:S06]  /*f170*/  ULOP3.LUT UP0, URZ, UR4, 0x3ff, URZ, 0xc0, !UPT ;  /* 0x000003ff043f7892 */ /* 0x000fcc000f80c03f */
[----:B------:R-:W-:-:S13]  /*f180*/  PLOP3.LUT P0, PT, PT, PT, UP0, 0x80, 0x0 ;  /* 0x000000000000781c */ /* 0x000fda0003f0f008 */
[----:B------:R-:W-:Y:S05]  /*f190*/  @!P0 BRA `(.L_x_2173) ;  /* 0x0000000000408947 */ /* 0x000fea0003800000 */
[----:B0-----:R-:W-:Y:S01]  /*f1a0*/  MOV R2, 0x0 ;  /* 0x0000000000027802 */ /* 0x001fe20000000f00 */
[----:B------:R-:W-:Y:S01]  /*f1b0*/  ULDC.64 UR6, c[0x4][0x198] ;  /* 0x0100660000067ab9 */ /* 0x000fe20000000a00 */
[----:B------:R-:W-:Y:S01]  /*f1c0*/  ULDC.64 UR8, c[0x4][0x1a0] ;  /* 0x0100680000087ab9 */ /* 0x000fe20000000a00 */
[----:B------:R-:W-:Y:S01]  /*f1d0*/  ULDC.64 UR4, c[0x4][0x108] ;  /* 0x0100420000047ab9 */ /* 0x000fe20000000a00 */
[----:B------:R-:W-:Y:S02]  /*f1e0*/  IMAD.U32 R4, RZ, RZ, UR6 ;  /* 0x00000006ff047e24 */ /* 0x000fe4000f8e00ff */
[----:B------:R-:W0:Y:S01]  /*f1f0*/  LDC.64 R2, c[0x4][R2] ;  /* 0x0100000002027b82 */ /* 0x000e220000000a00 */
[----:B------:R-:W-:Y:S02]  /*f200*/  IMAD.U32 R5, RZ, RZ, UR7 ;  /* 0x00000007ff057e24 */ /* 0x000fe4000f8e00ff */
[----:B------:R-:W-:Y:S02]  /*f210*/  IMAD.U32 R6, RZ, RZ, UR8 ;  /* 0x00000008ff067e24 */ /* 0x000fe4000f8e00ff */
[----:B-1----:R-:W-:-:S02]  /*f220*/  IMAD.U32 R7, RZ, RZ, UR9 ;  /* 0x00000009ff077e24 */ /* 0x002fc4000f8e00ff */
[----:B------:R-:W-:Y:S02]  /*f230*/  IMAD.U32 R10, RZ, RZ, UR4 ;  /* 0x00000004ff0a7e24 */ /* 0x000fe4000f8e00ff */
[----:B------:R-:W-:Y:S02]  /*f240*/  IMAD.U32 R11, RZ, RZ, UR5 ;  /* 0x00000005ff0b7e24 */ /* 0x000fe4000f8e00ff */
[----:B------:R-:W-:Y:S02]  /*f250*/  IMAD.MOV.U32 R8, RZ, RZ, 0x70 ;  /* 0x00000070ff087424 */ /* 0x000fe400078e00ff */
[----:B------:R-:W-:Y:S02]  /*f260*/  IMAD.MOV.U32 R12, RZ, RZ, 0x1 ;  /* 0x00000001ff0c7424 */ /* 0x000fe400078e00ff */
[----:B------:R-:W-:-:S07]  /*f270*/  IMAD.MOV.U32 R13, RZ, RZ, RZ ;  /* 0x000000ffff0d7224 */ /* 0x000fce00078e00ff */
[----:B------:R-:W-:-:S07]  /*f280*/  LEPC R20, `(.L_x_2173) ;  /* 0x000000001014794e */ /* 0x000fce0000000000 */
[----:B0-----:R-:W-:Y:S05]  /*f290*/  CALL.ABS.NOINC R2 ;  /* 0x0000000002007343 */ /* 0x001fea0003c00000 */
.L_x_2173:
[----:B------:R-:W2:Y:S01]  /*f2a0*/  S2R R5, SR_CTAID.Z ;  /* 0x0000000000057919 */ /* 0x000ea20000002700 */
[----:B------:R-:W3:Y:S01]  /*f2b0*/  LDC R8, c[0x0][0x448] ;  /* 0x00011200ff087b82 */ /* 0x000ee20000000800 */
[----:B------:R-:W-:Y:S01]  /*f2c0*/  USHF.R.S32.HI UR4, URZ, 0x1f, UR36 ;  /* 0x0000001f3f047899 */ /* 0x000fe20008011424 */
[----:B-1----:R-:W1:Y:S01]  /*f2d0*/  S2R R7, SR_TID.X ;  /* 0x0000000000077919 */ /* 0x002e620000002100 */
[----:B------:R-:W-:Y:S02]  /*f2e0*/  ULDC.64 UR8, c[0x0][0x2d8] ;  /* 0x0000b60000087ab9 */ /* 0x000fe40000000a00 */
[----:B------:R-:W-:Y:S01]  /*f2f0*/  UIMAD UR6, UR4, UR8, URZ ;  /* 0x00000008040672a4 */ /* 0x000fe2000f8e023f */
[----:B------:R-:W4:Y:S02]  /*f300*/  S2R R4, SR_CTAID.X ;  /* 0x0000000000047919 */ /* 0x000f240000002500 */
[----:B0-----:R-:W0:Y:S01]  /*f310*/  LDC.64 R2, c[0x0][0x2e0] ;  /* 0x0000b800ff027b82 */ /* 0x001e220000000a00 */
[----:B------:R-:W-:-:S02]  /*f320*/  UIMAD.WIDE.U32 UR4, UR36, UR8, URZ ;  /* 0x00000008240472a5 */ /* 0x000fc4000f8e003f */
[----:B------:R-:W-:-:S04]  /*f330*/  UIMAD UR6, UR36, UR9, UR6 ;  /* 0x00000009240672a4 */ /* 0x000fc8000f8e0206 */
[----:B------:R-:W-:Y:S01]  /*f340*/  UIADD3 UR5, UR5, UR6, URZ ;  /* 0x0000000605057290 */ /* 0x000fe2000fffe03f */
[----:B---3--:R-:W-:Y:S02]  /*f350*/  ISETP.NE.AND P0, PT, R8, 0x1, PT ;  /* 0x000000010800780c */ /* 0x008fe40003f05270 */
[----:B--2---:R-:W-:Y:S02]  /*f360*/  SHF.R.S32.HI R0, RZ, 0x1f, R5 ;  /* 0x0000001fff007819 */ /* 0x004fe40000011405 */
[----:B-1----:R-:W-:-:S03]  /*f370*/  LOP3.LUT R9, R7, 0x7f, RZ, 0xc0, !PT ;  /* 0x0000007f07097812 */ /* 0x002fc600078ec0ff */
[----:B0-----:R-:W-:-:S06]  /*f380*/  IMAD R0, R0, R2, RZ ;  /* 0x0000000200007224 */ /* 0x001fcc00078e02ff */
[----:B------:R-:W0:Y:S01]  /*f390*/  @P0 LDC R6, c[0x0][0x44c] ;  /* 0x00011300ff060b82 */ /* 0x000e220000000800 */
[----:B------:R-:W-:Y:S01]  /*f3a0*/  SHF.R.U32.HI R7, RZ, 0x3, R7 ;  /* 0x00000003ff077819 */ /* 0x000fe20000011607 */
[C---:B------:R-:W-:Y:S02]  /*f3b0*/  IMAD R0, R5.reuse, R3, R0 ;  /* 0x0000000305007224 */ /* 0x040fe400078e0200 */
[----:B------:R-:W-:Y:S01]  /*f3c0*/  IMAD.WIDE.U32 R2, R5, R2, UR4 ;  /* 0x0000000405027e25 */ /* 0x000fe2000f8e0002 */
[----:B------:R-:W-:-:S03]  /*f3d0*/  ULDC.64 UR4, c[0x0][0x2d0] ;  /* 0x0000b40000047ab9 */ /* 0x000fc60000000a00 */
[----:B------:R-:W1:Y:S01]  /*f3e0*/  @P0 LDC R5, c[0x0][0x450] ;  /* 0x00011400ff050b82 */ /* 0x000e620000000800 */
[----:B------:R-:W-:Y:S01]  /*f3f0*/  IMAD.IADD R3, R3, 0x1, R0 ;  /* 0x0000000103037824 */ /* 0x000fe200078e0200 */
[----:B------:R-:W-:-:S05]  /*f400*/  LEA.HI R0, R9, R19, RZ, 0x1d ;  /* 0x0000001309007211 */ /* 0x000fca00078fe8ff */
        /* <DEDUP_REMOVED lines=16> */
[----:B------:R-:W-:Y:S01]  /*f510*/  ULDC.64 UR4, c[0x0][0x280] ;  /* 0x0000a00000047ab9 */ /* 0x000fe20000000a00 */
[----:B------:R-:W-:Y:S01]  /*f520*/  IMAD.SHL.U32 R5, R9, 0x10, RZ ;  /* 0x0000001009057824 */ /* 0x000fe200078e00ff */
        /* <DEDUP_REMOVED lines=10> */
[----:B------:R-:W-:-:S04]  /*f5d0*/  LOP3.LUT R3, R3, 0x70, R4, 0x78, !PT ;  /* 0x0000007003037812 */ /* 0x000fc800078e7804 */
[----:B------:R-:W-:Y:S01]  /*f5e0*/  LOP3.LUT R5, R3, 0x400, R5, 0xf8, !PT ;  /* 0x0000040003057812 */ /* 0x000fe200078ef805 */
[----:B------:R-:W-:Y:S06]  /*f5f0*/  BRA.DIV UR4, `(.L_x_2174) ;  /* 0x0000002e04b47947 */ /* 0x000fec000b800000 */
[----:B------:R-:W0:Y:S01]  /*f600*/  SHFL.IDX PT, R7, R0, RZ, 0x181f ;  /* 0x00181fff00077589 */ /* 0x000e2200000e0000 */
[----:B------:R-:W-:Y:S01]  /*f610*/  ULDC UR4, c[0x0][0x288] ;  /* 0x0000a20000047ab9 */ /* 0x000fe20000000800 */
[----:B------:R-:W-:Y:S01]  /*f620*/  LEA.HI R4, R9, UR39, RZ, 0x1d ;  /* 0x0000002709047c11 */ /* 0x000fe2000f8fe8ff */
[----:B------:R-:W-:Y:S01]  /*f630*/  IMAD R3, R8, UR4, RZ ;  /* 0x0000000408037c24 */ /* 0x000fe2000f8e02ff */
[----:B------:R-:W1:Y:S04]  /*f640*/  SHFL.IDX PT, R6, R2, RZ, 0x181f ;  /* 0x00181fff02067589 */ /* 0x000e6800000e0000 */
        /* <DEDUP_REMOVED lines=84> */
.L_x_2240:
        /* <DEDUP_REMOVED lines=12> */
.L_x_2176:
[----:B------:R-:W-:Y:S05]  /*fc50*/  BSYNC B0 ;  /* 0x0000000000007941 */ /* 0x000fea0003800000 */
.L_x_2175:
        /* <DEDUP_REMOVED lines=9> */
.L_x_2241:
        /* <DEDUP_REMOVED lines=18> */
.L_x_2197:
[----:B-1----:R-:W2:Y:S01]  /*fe10*/  LDL R4, [R1+0x18] ;  /* 0x0000180001047983 */ /* 0x002ea20000100800 */
[----:B------:R-:W-:Y:S01]  /*fe20*/  VIADD R20, R2, 0x1 ;  /* 0x0000000102147836 */ /* 0x000fe20000000000 */
[----:B------:R-:W-:Y:S04]  /*fe30*/  BSSY B0, `(.L_x_2179) ;  /* 0x0000082000007945 */ /* 0x000fe80003800000 */
[----:B------:R-:W-:-:S04]  /*fe40*/  ISETP.NE.AND P0, PT, R20, 0x2, PT ;  /* 0x000000021400780c */ /* 0x000fc80003f05270 */
[----:B------:R-:W-:Y:S02]  /*fe50*/  SEL R21, RZ, 0x1, P0 ;  /* 0x00000001ff157807 */ /* 0x000fe40000000000 */
[----:B------:R-:W-:Y:S02]  /*fe60*/  SEL R20, R20, RZ, P0 ;  /* 0x000000ff14147207 */ /* 0x000fe40000000000 */
[----:B------:R-:W-:Y:S02]  /*fe70*/  LOP3.LUT R21, R0, R21, RZ, 0x3c, !PT ;  /* 0x0000001500157212 */ /* 0x000fe400078e3cff */
[----:B--2---:R-:W-:-:S13]  /*fe80*/  ISETP.NE.AND P1, PT, R4, RZ, PT ;  /* 0x000000ff0400720c */ /* 0x004fda0003f25270 */
[----:B0-----:R-:W-:Y:S05]  /*fe90*/  @!P1 BRA `(.L_x_2180) ;  /* 0x0000000400ec9947 */ /* 0x001fea0003800000 */
[----:B------:R-:W2:Y:S01]  /*fea0*/  LDL R4, [R1+0x24] ;  /* 0x0000240001047983 */ /* 0x000ea20000100800 */
[----:B------:R-:W-:Y:S01]  /*feb0*/  IMAD.MOV.U32 R8, RZ, RZ, R3 ;  /* 0x000000ffff087224 */ /* 0x000fe200078e0003 */
[----:B--2---:R-:W-:-:S13]  /*fec0*/  ISETP.NE.AND P1, PT, R4, RZ, PT ;  /* 0x000000ff0400720c */ /* 0x004fda0003f25270 */
        /* <DEDUP_REMOVED lines=21> */
.L_x_2181:
[----:B0-----:R-:W-:Y:S01]  /*10020*/  LEA R6, R20, UR38, 0x3 ;  /* 0x0000002614067c11 */ /* 0x001fe2000f8e18ff */
[----:B------:R-:W0:Y:S01]  /*10030*/  S2R R4, SR_TID.X ;  /* 0x0000000000047919 */ /* 0x000e220000002100 */
[----:B------:R-:W-:-:S04]  /*10040*/  SHF.L.U32 R5, R21, 0x1f, RZ ;  /* 0x0000001f15057819 */ /* 0x000fc800000006ff */
[----:B------:R-:W1:Y:S01]  /*10050*/  SYNCS.PHASECHK.TRANS64.TRYWAIT P0, [R6+URZ+0x38880], R5 ;  /* 0x03888005060075a7 */ /* 0x000e62000800017f */
[----:B0-----:R-:W-:-:S04]  /*10060*/  LOP3.LUT R4, R4, 0x7f, RZ, 0xc0, !PT ;  /* 0x0000007f04047812 */ /* 0x001fc800078ec0ff */
[----:B------:R-:W-:Y:S01]  /*10070*/  ISETP.NE.AND P1, PT, R4, RZ, PT ;  /* 0x000000ff0400720c */ /* 0x000fe20003f25270 */
[----:B-1----:R-:W-:-:S12]  /*10080*/  @!P0 BRA `(.L_x_2182) ;  /* 0x0000003000088947 */ /* 0x002fd80003800000 */
.L_x_2242:
        /* <DEDUP_REMOVED lines=9> */
.L_x_2184:
[----:B------:R-:W-:Y:S05]  /*10120*/  BSYNC B1 ;  /* 0x0000000000017941 */ /* 0x000fea0003800000 */
.L_x_2183:
        /* <DEDUP_REMOVED lines=15> */
.L_x_2185:
        /* <DEDUP_REMOVED lines=13> */
.L_x_2186:
        /* <DEDUP_REMOVED lines=10> */
.L_x_2243:
        /* <DEDUP_REMOVED lines=11> */
.L_x_2189:
[----:B------:R-:W-:Y:S05]  /*10440*/  BSYNC B1 ;  /* 0x0000000000017941 */ /* 0x000fea0003800000 */
.L_x_2188:
        /* <DEDUP_REMOVED lines=12> */
.L_x_2190:
        /* <DEDUP_REMOVED lines=13> */
.L_x_2191:
[----:B------:R-:W-:-:S13]  /*105e0*/  @P0 ELECT P1, URZ, PT ;  /* 0x00000000003f082f */ /* 0x000fda0003820000 */
[----:B------:R-:W-:Y:S01]  /*105f0*/  @P1 R2UR UR13, R16 ;  /* 0x00000000100d12ca */ /* 0x000fe200000e0000 */
[----:B------:R-:W-:Y:S01]  /*10600*/  UMOV UR12, UR36 ;  /* 0x00000024000c7c82 */ /* 0x000fe20008000000 */
[----:B------:R-:W-:-:S11]  /*10610*/  @P1 PLOP3.LUT P0, PT, P1, PT, PT, 0x8, 0x0 ;  /* 0x000000000000181c */ /* 0x000fd60000f0e170 */
[----:B------:R2:W-:Y:S01]  /*10620*/  UTMALDG.4D [UR8], [UR6], desc[UR14] ;  /* 0x00000e08060075b4 */ /* 0x0005e20008019000 */
[----:B------:R-:W-:Y:S01]  /*10630*/  PLOP3.LUT P1, PT, PT, PT, PT, 0x8, 0x0 ;  /* 0x000000000000781c */ /* 0x000fe20003f2e170 */
[----:B--2---:R-:W-:-:S12]  /*10640*/  @P0 BRA.U.ANY `(.L_x_2191) ;  /* 0xfffffffd00e40947 */ /* 0x004fd8000393ffff */
.L_x_2180:
[----:B------:R-:W-:Y:S05]  /*10650*/  BSYNC B0 ;  /* 0x0000000000007941 */ /* 0x000fea0003800000 */
.L_x_2179:
[----:B------:R-:W2:Y:S02]  /*10660*/  LDL R4, [R1+0x30] ;  /* 0x0000300001047983 */ /* 0x000ea40000100800 */
[----:B--2---:R-:W-:-:S13]  /*10670*/  ISETP.NE.AND P0, PT, R4, 0x3, PT ;  /* 0x000000030400780c */ /* 0x004fda0003f05270 */
[----:B------:R-:W-:Y:S05]  /*10680*/  @!P0 BRA `(.L_x_2192) ;  /* 0x0000000000048947 */ /* 0x000fea0003800000 */
[----:B------:R-:W-:Y:S01]  /*10690*/  BPT.TRAP 0x1 ;  /* 0x000000040000795c */ /* 0x000fe20000300000 */
.L_x_2192:
[----:B01----:R-:W2:Y:S01]  /*106a0*/  LDL R5, [R1+0x2c] ;  /* 0x00002c0001057983 */ /* 0x003ea20000100800 */
[----:B------:R-:W-:Y:S02]  /*106b0*/  LOP3.LUT R4, R0, 0x1, RZ, 0x3c, !PT ;  /* 0x0000000100047812 */ /* 0x000fe400078e3cff */
[----:B------:R-:W-:Y:S02]  /*106c0*/  LEA R19, R2, UR38, 0x3 ;  /* 0x0000002602137c11 */ /* 0x000fe4000f8e18ff */
[----:B------:R-:W-:-:S04]  /*106d0*/  SHF.L.U32 R4, R4, 0x1f, RZ ;  /* 0x0000001f04047819 */ /* 0x000fc800000006ff */
[----:B------:R-:W0:Y:S01]  /*106e0*/  SYNCS.PHASECHK.TRANS64.TRYWAIT P0, [R19+URZ+0x38870], R4 ;  /* 0x03887004130075a7 */ /* 0x000e22000800017f */
[----:B--2---:R-:W-:Y:S01]  /*106f0*/  ISETP.NE.AND P1, PT, R5, 0x3, PT ;  /* 0x000000030500780c */ /* 0x004fe20003f25270 */
[----:B0-----:R-:W-:-:S12]  /*10700*/  @!P0 BRA `(.L_x_2193) ;  /* 0x0000002800908947 */ /* 0x001fd80003800000 */
.L_x_2244:
[----:B------:R-:W-:Y:S05]  /*10710*/  @!P1 BRA `(.L_x_2194) ;  /* 0x0000000000049947 */ /* 0x000fea0003800000 */
[----:B------:R-:W-:Y:S01]  /*10720*/  BPT.TRAP 0x1 ;  /* 0x000000040000795c */ /* 0x000fe20000300000 */
.L_x_2194:
[----:B0-----:R-:W-:Y:S01]  /*10730*/  SHF.L.U32 R4, R0, 0x1f, RZ ;  /* 0x0000001f00047819 */ /* 0x001fe200000006ff */
[----:B------:R-:W-:-:S03]  /*10740*/  IMAD.SHL.U32 R0, R2, 0x8000, RZ ;  /* 0x0000800002007824 */ /* 0x000fc600078e00ff */
[----:B------:R-:W0:Y:S02]  /*10750*/  SYNCS.PHASECHK.TRANS64.TRYWAIT P0, [R19+URZ+0x38860], R4 ;  /* 0x03886004130075a7 */ /* 0x000e24000800017f */
[----:B0-----:R-:W-:Y:S05]  /*10760*/  @!P0 BRA `(.L_x_2195) ;  /* 0x00000028008c8947 */ /* 0x001fea0003800000 */
.L_x_2245:
        /* <DEDUP_REMOVED lines=152> */
.L_x_2196:
        /* <DEDUP_REMOVED lines=15> */
.L_x_2178:
[----:B------:R-:W-:-:S07]  /*111e0*/  IMAD.MOV.U32 R20, RZ, RZ, RZ ;  /* 0x000000ffff147224 */ /* 0x000fce00078e00ff */
.L_x_2198:
[----:B------:R-:W2:Y:S02]  /*111f0*/  LDL R2, [R1+0x28] ;  /* 0x0000280001027983 */ /* 0x000ea40000100800 */
[----:B--2---:R-:W-:-:S04]  /*11200*/  LOP3.LUT R0, R2, 0x1, RZ, 0xfc, !PT ;  /* 0x0000000102007812 */ /* 0x004fc800078efcff */
[----:B------:R-:W-:-:S13]  /*11210*/  ISETP.NE.AND P0, PT, R0, 0x3, PT ;  /* 0x000000030000780c */ /* 0x000fda0003f05270 */
[----:B------:R-:W-:Y:S05]  /*11220*/  @!P0 BRA `(.L_x_2199) ;  /* 0x0000000000048947 */ /* 0x000fea0003800000 */
[----:B------:R-:W-:Y:S01]  /*11230*/  BPT.TRAP 0x1 ;  /* 0x000000040000795c */ /* 0x000fe20000300000 */
.L_x_2199:
        /* <DEDUP_REMOVED lines=8> */
.L_x_2246:
[----:B------:R-:W-:Y:S05]  /*112c0*/  BSYNC B0 ;  /* 0x0000000000007941 */ /* 0x000fea0003800000 */
.L_x_2200:
[----:B------:R-:W-:Y:S05]  /*112d0*/  @!P1 BRA `(.L_x_2202) ;  /* 0x0000000000049947 */ /* 0x000fea0003800000 */
[----:B------:R-:W-:Y:S01]  /*112e0*/  BPT.TRAP 0x1 ;  /* 0x000000040000795c */ /* 0x000fe20000300000 */
.L_x_2202:
[----:B--2---:R-:W-:-:S04]  /*112f0*/  SHF.L.U32 R3, R21, 0x1f, RZ ;  /* 0x0000001f15037819 */ /* 0x004fc800000006ff */
[----:B------:R-:W2:Y:S02]  /*11300*/  SYNCS.PHASECHK.TRANS64.TRYWAIT P0, [R16+URZ+0x38860], R3 ;  /* 0x03886003100075a7 */ /* 0x000ea4000800017f */
[----:B--2---:R-:W-:Y:S05]  /*11310*/  @!P0 BRA `(.L_x_2203) ;  /* 0x0000001c00c88947 */ /* 0x004fea0003800000 */
.L_x_2247:
        /* <DEDUP_REMOVED lines=146> */
.L_x_2204:
        /* <DEDUP_REMOVED lines=14> */
.L_x_2159:
[----:B------:R-:W1:Y:S01]  /*11d20*/  S2R R4, SR_CgaCtaId ;  /* 0x0000000000047919 */ /* 0x000e620000008800 */
[----:B0-----:R-:W-:Y:S02]  /*11d30*/  MOV R3, 0x400 ;  /* 0x0000040000037802 */ /* 0x001fe40000000f00 */
[----:B------:R-:W-:Y:S02]  /*11d40*/  SHF.L.U32 R2, R2, 0x1f, RZ ;  /* 0x0000001f02027819 */ /* 0x000fe400000006ff */
[----:B-1----:R-:W-:-:S04]  /*11d50*/  LEA R7, R4, R3, 0x18 ;  /* 0x0000000304077211 */ /* 0x002fc800078ec0ff */
[----:B------:R-:W0:Y:S02]  /*11d60*/  SYNCS.PHASECHK.TRANS64.TRYWAIT P0, [R7+URZ+0x38820], R2 ;  /* 0x03882002070075a7 */ /* 0x000e24000800017f */
[----:B0-----:R-:W-:Y:S05]  /*11d70*/  @!P0 BRA `(.L_x_2205) ;  /* 0x0000001400448947 */ /* 0x001fea0003800000 */
.L_x_2248:
        /* <DEDUP_REMOVED lines=13> */
.L_x_2206:
        /* <DEDUP_REMOVED lines=12> */
.L_x_2249:
[----:B------:R-:W1:Y:S02]  /*11f10*/  SYNCS.PHASECHK.TRANS64.TRYWAIT P1, [R5+URZ], R2 ;  /* 0x00000002050075a7 */ /* 0x000e64000802017f */
[----:B-1----:R-:W-:Y:S05]  /*11f20*/  @!P1 BRA `(.L_x_2208) ;  /* 0x0000001400009947 */ /* 0x002fea0003800000 */
.L_x_2250:
[----:B------:R-:W-:Y:S05]  /*11f30*/  @!P0 BRA `(.L_x_2209) ;  /* 0x0000000000048947 */ /* 0x000fea0003800000 */
[----:B------:R-:W-:Y:S01]  /*11f40*/  BPT.TRAP 0x1 ;  /* 0x000000040000795c */ /* 0x000fe20000300000 */
.L_x_2209:
[----:B------:R-:W-:-:S04]  /*11f50*/  IMAD R0, R0, 0x8, R7 ;  /* 0x0000000800007824 */ /* 0x000fc800078e0207 */
[----:B------:R-:W2:Y:S02]  /*11f60*/  SYNCS.PHASECHK.TRANS64.TRYWAIT P1, [R0+URZ+0x38860], R3 ;  /* 0x03886003000075a7 */ /* 0x000ea4000802017f */
[----:B--2---:R-:W-:Y:S05]  /*11f70*/  @!P1 BRA `(.L_x_2210) ;  /* 0x0000001400009947 */ /* 0x004fea0003800000 */
.L_x_2251:
[----:B------:R-:W-:Y:S05]  /*11f80*/  @!P0 BRA `(.L_x_2211) ;  /* 0x0000000000048947 */ /* 0x000fea0003800000 */
[----:B------:R-:W-:Y:S01]  /*11f90*/  BPT.TRAP 0x1 ;  /* 0x000000040000795c */ /* 0x000fe20000300000 */
.L_x_2211:
[----:B-1----:R-:W-:-:S04]  /*11fa0*/  IMAD R5, R4, 0x8, R7 ;  /* 0x0000000804057824 */ /* 0x002fc800078e0207 */
[----:B------:R-:W1:Y:S02]  /*11fb0*/  SYNCS.PHASECHK.TRANS64.TRYWAIT P1, [R5+URZ+0x38860], R2 ;  /* 0x03886002050075a7 */ /* 0x000e64000802017f */
[----:B-1----:R-:W-:Y:S05]  /*11fc0*/  @!P1 BRA `(.L_x_2212) ;  /* 0x0000001400009947 */ /* 0x002fea0003800000 */
.L_x_2252:
[----:B------:R-:W-:Y:S05]  /*11fd0*/  @!P0 BRA `(.L_x_2213) ;  /* 0x0000000000048947 */ /* 0x000fea0003800000 */
[----:B------:R-:W-:Y:S01]  /*11fe0*/  BPT.TRAP 0x1 ;  /* 0x000000040000795c */ /* 0x000fe20000300000 */
.L_x_2213:
[----:B------:R-:W3:Y:S02]  /*11ff0*/  SYNCS.PHASECHK.TRANS64.TRYWAIT P0, [R0+URZ+0x38880], R3 ;  /* 0x03888003000075a7 */ /* 0x000ee4000800017f */
[----:B---3--:R-:W-:Y:S05]  /*12000*/  @!P0 BRA `(.L_x_2214) ;  /* 0x0000001400048947 */ /* 0x008fea0003800000 */
.L_x_2215:
[----:B----4-:R4:W0:Y:S02]  /*12010*/  SYNCS.PHASECHK.TRANS64.TRYWAIT P0, [R5+URZ+0x38880], R2 ;  /* 0x03888002050075a7 */ /* 0x010824000800017f */
[----:B0-----:R-:W-:Y:S05]  /*12020*/  @!P0 NANOSLEEP.SYNCS 0x989680 ;  /* 0x009896800000895d */ /* 0x001fea0003900000 */
[----:B------:R-:W0:Y:S02]  /*12030*/  @!P0 SYNCS.PHASECHK.TRANS64 P0, [R5+URZ+0x38880], R2 ;  /* 0x03888002050085a7 */ /* 0x000e24000800007f */
[----:B0-----:R-:W-:Y:S05]  /*12040*/  @!P0 BRA `(.L_x_2215) ;  /* 0xfffffffc00f08947 */ /* 0x001fea000383ffff */
.L_x_2118:
[----:B------:R-:W-:Y:S05]  /*12050*/  BSYNC B6 ;  /* 0x0000000000067941 */ /* 0x000fea0003800000 */
.L_x_2115:
[----:B------:R-:W-:Y:S05]  /*12060*/  EXIT ;  /* 0x000000000000794d */ /* 0x000fea0003800000 */
.L_x_2122:
[----:B-1----:R-:W-:-:S04]  /*12070*/  IMAD.U32 R0, RZ, RZ, UR36 ;  /* 0x00000024ff007e24 */ /* 0x002fc8000f8e00ff */
[----:B------:R1:W2:Y:S03]  /*12080*/  SYNCS.PHASECHK.TRANS64.TRYWAIT P0, [R0+URZ+0x38800], R3 ;  /* 0x03880003000075a7 */ /* 0x0002a6000800017f */
[----:B--2---:R-:W-:Y:S05]  /*12090*/  @!P0 NANOSLEEP.SYNCS 0x989680 ;  /* 0x009896800000895d */ /* 0x004fea0003900000 */
[----:B------:R-:W2:Y:S02]  /*120a0*/  @!P0 SYNCS.PHASECHK.TRANS64 P0, [R0+URZ+0x38800], R3 ;  /* 0x03880003000085a7 */ /* 0x000ea4000800007f */
[----:B--2---:R-:W-:Y:S05]  /*120b0*/  @!P0 BRA `(.L_x_2122) ;  /* 0xfffffffc00ec8947 */ /* 0x004fea000383ffff */
[----:B------:R-:W-:Y:S05]  /*120c0*/  BRA `(.L_x_2216) ;  /* 0xfffffef400dc7947 */ /* 0x000fea000383ffff */
.L_x_2126:
[----:B-1----:R-:W-:-:S04]  /*120d0*/  IMAD.U32 R0, RZ, RZ, UR36 ;  /* 0x00000024ff007e24 */ /* 0x002fc8000f8e00ff */
[----:B------:R1:W3:Y:S03]  /*120e0*/  SYNCS.PHASECHK.TRANS64.TRYWAIT P2, [R0+URZ+0x38830], R3 ;  /* 0x03883003000075a7 */ /* 0x0002e6000804017f */
[----:B---3--:R-:W-:Y:S05]  /*120f0*/  @!P2 NANOSLEEP.SYNCS 0x989680 ;  /* 0x009896800000a95d */ /* 0x008fea0003900000 */
[----:B------:R-:W3:Y:S02]  /*12100*/  @!P2 SYNCS.PHASECHK.TRANS64 P2, [R0+URZ+0x38830], R3 ;  /* 0x038830030000a5a7 */ /* 0x000ee4000804007f */
[----:B---3--:R-:W-:Y:S05]  /*12110*/  @!P2 BRA `(.L_x_2126) ;  /* 0xfffffffc00eca947 */ /* 0x008fea000383ffff */
[----:B------:R-:W-:Y:S05]  /*12120*/  BRA `(.L_x_2125) ;  /* 0xfffffef400f87947 */ /* 0x000fea000383ffff */
.L_x_2131:
[----:B-1----:R-:W-:-:S04]  /*12130*/  IMAD.U32 R15, RZ, RZ, UR7 ;  /* 0x00000007ff0f7e24 */ /* 0x002fc8000f8e00ff */
[----:B------:R1:W2:Y:S03]  /*12140*/  SYNCS.PHASECHK.TRANS64.TRYWAIT P3, [R15+URZ+0x38830], R0 ;  /* 0x038830000f0075a7 */ /* 0x0002a6000806017f */
[----:B--2---:R-:W-:Y:S05]  /*12150*/  @!P3 NANOSLEEP.SYNCS 0x989680 ;  /* 0x009896800000b95d */ /* 0x004fea0003900000 */
[----:B------:R-:W2:Y:S02]  /*12160*/  @!P3 SYNCS.PHASECHK.TRANS64 P3, [R15+URZ+0x38830], R0 ;  /* 0x038830000f00b5a7 */ /* 0x000ea4000806007f */
[----:B--2---:R-:W-:Y:S05]  /*12170*/  @!P3 BRA `(.L_x_2131) ;  /* 0xfffffffc00ecb947 */ /* 0x004fea000383ffff */
[----:B------:R-:W-:Y:S05]  /*12180*/  BRA `(.L_x_2128) ;  /* 0xffffff2000f07947 */ /* 0x000fea000383ffff */
.L_x_2135:
[----:B-1----:R-:W-:-:S04]  /*12190*/  IMAD.U32 R15, RZ, RZ, UR10 ;  /* 0x0000000aff0f7e24 */ /* 0x002fc8000f8e00ff */
[----:B------:R1:W2:Y:S03]  /*121a0*/  SYNCS.PHASECHK.TRANS64.TRYWAIT P3, [R15+URZ+0x38850], R0 ;  /* 0x038850000f0075a7 */ /* 0x0002a6000806017f */
[----:B--2---:R-:W-:Y:S05]  /*121b0*/  @!P3 NANOSLEEP.SYNCS 0x989680 ;  /* 0x009896800000b95d */ /* 0x004fea0003900000 */
[----:B------:R-:W2:Y:S02]  /*121c0*/  @!P3 SYNCS.PHASECHK.TRANS64 P3, [R15+URZ+0x38850], R0 ;  /* 0x038850000f00b5a7 */ /* 0x000ea4000806007f */
[----:B--2---:R-:W-:Y:S05]  /*121d0*/  @!P3 BRA `(.L_x_2135) ;  /* 0xfffffffc00ecb947 */ /* 0x004fea000383ffff */
[----:B------:R-:W-:Y:S05]  /*121e0*/  BRA `(.L_x_2132) ;  /* 0xffffff2400c07947 */ /* 0x000fea000383ffff */
.L_x_2142:
[----:B-1----:R-:W-:-:S04]  /*121f0*/  IMAD.U32 R15, RZ, RZ, UR10 ;  /* 0x0000000aff0f7e24 */ /* 0x002fc8000f8e00ff */
[----:B------:R1:W2:Y:S03]  /*12200*/  SYNCS.PHASECHK.TRANS64.TRYWAIT P2, [R15+URZ+0x38830], R0 ;  /* 0x038830000f0075a7 */ /* 0x0002a6000804017f */
[----:B--2---:R-:W-:Y:S05]  /*12210*/  @!P2 NANOSLEEP.SYNCS 0x989680 ;  /* 0x009896800000a95d */ /* 0x004fea0003900000 */
[----:B------:R-:W2:Y:S02]  /*12220*/  @!P2 SYNCS.PHASECHK.TRANS64 P2, [R15+URZ+0x38830], R0 ;  /* 0x038830000f00a5a7 */ /* 0x000ea4000804007f */
[----:B--2---:R-:W-:Y:S05]  /*12230*/  @!P2 BRA `(.L_x_2142) ;  /* 0xfffffffc00eca947 */ /* 0x004fea000383ffff */
[----:B------:R-:W-:Y:S05]  /*12240*/  BRA `(.L_x_2139) ;  /* 0xffffff4c00d07947 */ /* 0x000fea000383ffff */
.L_x_2146:
[----:B-1----:R-:W-:-:S04]  /*12250*/  IMAD.U32 R11, RZ, RZ, UR10 ;  /* 0x0000000aff0b7e24 */ /* 0x002fc8000f8e00ff */
[----:B------:R1:W2:Y:S03]  /*12260*/  SYNCS.PHASECHK.TRANS64.TRYWAIT P2, [R11+URZ+0x38850], R0 ;  /* 0x038850000b0075a7 */ /* 0x0002a6000804017f */
[----:B--2---:R-:W-:Y:S05]  /*12270*/  @!P2 NANOSLEEP.SYNCS 0x989680 ;  /* 0x009896800000a95d */ /* 0x004fea0003900000 */
[----:B------:R-:W2:Y:S02]  /*12280*/  @!P2 SYNCS.PHASECHK.TRANS64 P2, [R11+URZ+0x38850], R0 ;  /* 0x038850000b00a5a7 */ /* 0x000ea4000804007f */
[----:B--2---:R-:W-:Y:S05]  /*12290*/  @!P2 BRA `(.L_x_2146) ;  /* 0xfffffffc00eca947 */ /* 0x004fea000383ffff */
[----:B------:R-:W-:Y:S05]  /*122a0*/  BRA `(.L_x_2143) ;  /* 0xffffff5000907947 */ /* 0x000fea000383ffff */
.L_x_2152:
[----:B-1----:R-:W-:-:S04]  /*122b0*/  IMAD.U32 R6, RZ, RZ, UR7 ;  /* 0x00000007ff067e24 */ /* 0x002fc8000f8e00ff */
[----:B------:R1:W2:Y:S03]  /*122c0*/  SYNCS.PHASECHK.TRANS64.TRYWAIT P0, [R6+URZ+0x38850], R3 ;  /* 0x03885003060075a7 */ /* 0x0002a6000800017f */
[----:B--2---:R-:W-:Y:S05]  /*122d0*/  @!P0 NANOSLEEP.SYNCS 0x989680 ;  /* 0x009896800000895d */ /* 0x004fea0003900000 */
[----:B------:R-:W2:Y:S02]  /*122e0*/  @!P0 SYNCS.PHASECHK.TRANS64 P0, [R6+URZ+0x38850], R3 ;  /* 0x03885003060085a7 */ /* 0x000ea4000800007f */
[----:B--2---:R-:W-:Y:S05]  /*122f0*/  @!P0 BRA `(.L_x_2152) ;  /* 0xfffffffc00ec8947 */ /* 0x004fea000383ffff */
[----:B------:R-:W-:Y:S05]  /*12300*/  BRA `(.L_x_2151) ;  /* 0xffffff7000107947 */ /* 0x000fea000383ffff */
.L_x_2165:
[----:B------:R-:W-:Y:S02]  /*12310*/  IMAD.MOV.U32 R13, RZ, RZ, R7 ;  /* 0x000000ffff0d7224 */ /* 0x000fe400078e0007 */
[----:B------:R-:W-:Y:S02]  /*12320*/  IMAD.MOV.U32 R12, RZ, RZ, RZ ;  /* 0x000000ffff0c7224 */ /* 0x000fe400078e00ff */
[----:B------:R-:W-:Y:S02]  /*12330*/  IMAD.MOV.U32 R11, RZ, RZ, 0x1f ;  /* 0x0000001fff0b7424 */ /* 0x000fe400078e00ff */
[----:B------:R-:W-:-:S07]  /*12340*/  IMAD.MOV.U32 R15, RZ, RZ, -0x1 ;  /* 0xffffffffff0f7424 */ /* 0x000fce00078e00ff */
[----:B0-----:R-:W-:Y:S05]  /*12350*/  WARPSYNC.COLLECTIVE R15, `(.L_x_2217) ;  /* 0x000000000f087348 */ /* 0x001fea0003c00000 */
[----:B------:R1:W2:Y:S02]  /*12360*/  SHFL.IDX P6, R14, R13, R12, R11 ;  /* 0x0000000c0d0e7389 */ /* 0x0002a400000c000b */
[----:B012---:R-:W-:Y:S01]  /*12370*/  ENDCOLLECTIVE ;  /* 0x000000000000791b */ /* 0x007fe20003800000 */
.L_x_2217:
[----:B------:R-:W-:Y:S05]  /*12380*/  BRA `(.L_x_2218) ;  /* 0xffffffc800007947 */ /* 0x000fea000383ffff */
.L_x_2167:
[----:B------:R-:W-:Y:S01]  /*12390*/  BSSY B0, `(.L_x_2219) ;  /* 0x0000006000007945 */ /* 0x000fe20003800000 */
[----:B------:R-:W-:-:S07]  /*123a0*/  IMAD.MOV.U32 R15, RZ, RZ, -0x1 ;  /* 0xffffffffff0f7424 */ /* 0x000fce00078e00ff */
[----:B-1----:R-:W-:Y:S05]  /*123b0*/  WARPSYNC.COLLECTIVE R15, `(.L_x_2220) ;  /* 0x000000000f0c7348 */ /* 0x002fea0003c00000 */
[----:B------:R-:W-:Y:S02]  /*123c0*/  ELECT P6, UR62, PT ;  /* 0x00000000003e782f */ /* 0x000fe400038c0000 */
[----:B------:R-:W-:Y:S01]  /*123d0*/  MOV R14, UR62 ;  /* 0x0000003e000e7c02 */ /* 0x000fe20008000f00 */
[----:B-1----:R-:W-:Y:S10]  /*123e0*/  ENDCOLLECTIVE ;  /* 0x000000000000791b */ /* 0x002ff40003800000 */
.L_x_2220:
[----:B------:R-:W-:Y:S05]  /*123f0*/  BSYNC B0 ;  /* 0x0000000000007941 */ /* 0x000fea0003800000 */
.L_x_2219:
[----:B------:R-:W-:Y:S05]  /*12400*/  BRA `(.L_x_2221) ;  /* 0xffffffc800047947 */ /* 0x000fea000383ffff */
.L_x_2169:
[----:B0-----:R-:W-:-:S04]  /*12410*/  IMAD.U32 R3, RZ, RZ, UR38 ;  /* 0x00000026ff037e24 */ /* 0x001fc8000f8e00ff */
[----:B------:R0:W2:Y:S03]  /*12420*/  SYNCS.PHASECHK.TRANS64.TRYWAIT P0, [R3+URZ+0x38880], R2 ;  /* 0x03888002030075a7 */ /* 0x0000a6000800017f */
[----:B--2---:R-:W-:Y:S05]  /*12430*/  @!P0 NANOSLEEP.SYNCS 0x989680 ;  /* 0x009896800000895d */ /* 0x004fea0003900000 */
[----:B------:R-:W2:Y:S02]  /*12440*/  @!P0 SYNCS.PHASECHK.TRANS64 P0, [R3+URZ+0x38880], R2 ;  /* 0x03888002030085a7 */ /* 0x000ea4000800007f */
[----:B--2---:R-:W-:Y:S05]  /*12450*/  @!P0 BRA `(.L_x_2169) ;  /* 0xfffffffc00ec8947 */ /* 0x004fea000383ffff */
[----:B------:R-:W-:Y:S05]  /*12460*/  BRA `(.L_x_2222) ;  /* 0xffffffc800507947 */ /* 0x000fea000383ffff */
.L_x_2171:
[----:B0-----:R-:W-:-:S04]  /*12470*/  IMAD.U32 R3, RZ, RZ, UR38 ;  /* 0x00000026ff037e24 */ /* 0x001fc8000f8e00ff */
[----:B------:R0:W2:Y:S03]  /*12480*/  SYNCS.PHASECHK.TRANS64.TRYWAIT P0, [R3+URZ+0x38840], R2 ;  /* 0x03884002030075a7 */ /* 0x0000a6000800017f */
[----:B--2---:R-:W-:Y:S05]  /*12490*/  @!P0 NANOSLEEP.SYNCS 0x989680 ;  /* 0x009896800000895d */ /* 0x004fea0003900000 */
[----:B------:R-:W2:Y:S02]  /*124a0*/  @!P0 SYNCS.PHASECHK.TRANS64 P0, [R3+URZ+0x38840], R2 ;  /* 0x03884002030085a7 */ /* 0x000ea4000800007f */
[----:B--2---:R-:W-:Y:S05]  /*124b0*/  @!P0 BRA `(.L_x_2171) ;  /* 0xfffffffc00ec8947 */ /* 0x004fea000383ffff */
[----:B------:R-:W-:Y:S05]  /*124c0*/  BRA `(.L_x_2223) ;  /* 0xffffffc800a87947 */ /* 0x000fea000383ffff */
.L_x_2174:
        /* <DEDUP_REMOVED lines=8> */
.L_x_2224:
[----:B------:R-:W-:Y:S02]  /*12550*/  IMAD.MOV.U32 R13, RZ, RZ, R0 ;  /* 0x000000ffff0d7224 */ /* 0x000fe400078e0000 */
[----:B------:R-:W-:-:S07]  /*12560*/  IMAD.MOV.U32 R6, RZ, RZ, R14 ;  /* 0x000000ffff067224 */ /* 0x000fce00078e000e */
[----:B------:R-:W-:Y:S05]  /*12570*/  WARPSYNC.COLLECTIVE R15, `(.L_x_2225) ;  /* 0x000000000f087348 */ /* 0x000fea0003c00000 */
[----:B------:R0:W1:Y:S02]  /*12580*/  SHFL.IDX P6, R14, R13, R12, R11 ;  /* 0x0000000c0d0e7389 */ /* 0x00006400000c000b */
[----:B01----:R-:W-:Y:S01]  /*12590*/  ENDCOLLECTIVE ;  /* 0x000000000000791b */ /* 0x003fe20003800000 */
.L_x_2225:
        /* <DEDUP_REMOVED lines=10> */
.L_x_2226:
        /* <DEDUP_REMOVED lines=17> */
.L_x_2227:
[----:B------:R-:W-:Y:S02]  /*12750*/  @!P2 VIADD R8, R5, UR38 ;  /* 0x000000260508ac36 */ /* 0x000fe40008000000 */
[----:B------:R-:W-:Y:S02]  /*12760*/  IMAD.MOV.U32 R13, RZ, RZ, R2 ;  /* 0x000000ffff0d7224 */ /* 0x000fe400078e0002 */
[----:B------:R-:W-:Y:S02]  /*12770*/  IMAD.MOV.U32 R12, RZ, RZ, 0x2 ;  /* 0x00000002ff0c7424 */ /* 0x000fe400078e00ff */
[----:B------:R-:W-:-:S07]  /*12780*/  IMAD.MOV.U32 R7, RZ, RZ, R14 ;  /* 0x000000ffff077224 */ /* 0x000fce00078e000e */
[----:B------:R-:W-:Y:S05]  /*12790*/  WARPSYNC.COLLECTIVE R15, `(.L_x_2228) ;  /* 0x000000000f087348 */ /* 0x000fea0003c00000 */
[----:B------:R0:W1:Y:S02]  /*127a0*/  SHFL.IDX P6, R14, R13, R12, R11 ;  /* 0x0000000c0d0e7389 */ /* 0x00006400000c000b */
[----:B01----:R-:W-:Y:S01]  /*127b0*/  ENDCOLLECTIVE ;  /* 0x000000000000791b */ /* 0x003fe20003800000 */
.L_x_2228:
        /* <DEDUP_REMOVED lines=17> */
.L_x_2229:
[----:B------:R-:W-:Y:S02]  /*128d0*/  @!P2 VIADD R8, R5, UR38 ;  /* 0x000000260508ac36 */ /* 0x000fe40008000000 */
[----:B------:R-:W-:Y:S02]  /*128e0*/  IMAD.MOV.U32 R13, RZ, RZ, R2 ;  /* 0x000000ffff0d7224 */ /* 0x000fe400078e0002 */
[----:B------:R-:W-:Y:S02]  /*128f0*/  IMAD.MOV.U32 R12, RZ, RZ, 0x3 ;  /* 0x00000003ff0c7424 */ /* 0x000fe400078e00ff */
[----:B------:R-:W-:-:S07]  /*12900*/  IMAD.MOV.U32 R7, RZ, RZ, R14 ;  /* 0x000000ffff077224 */ /* 0x000fce00078e000e */
[----:B------:R-:W-:Y:S05]  /*12910*/  WARPSYNC.COLLECTIVE R15, `(.L_x_2230) ;  /* 0x000000000f087348 */ /* 0x000fea0003c00000 */
[----:B------:R0:W1:Y:S02]  /*12920*/  SHFL.IDX P6, R14, R13, R12, R11 ;  /* 0x0000000c0d0e7389 */ /* 0x00006400000c000b */
[----:B01----:R-:W-:Y:S01]  /*12930*/  ENDCOLLECTIVE ;  /* 0x000000000000791b */ /* 0x003fe20003800000 */
.L_x_2230:
        /* <DEDUP_REMOVED lines=17> */
.L_x_2231:
[----:B------:R-:W-:Y:S02]  /*12a50*/  @!P2 VIADD R8, R5, UR38 ;  /* 0x000000260508ac36 */ /* 0x000fe40008000000 */
[----:B------:R-:W-:Y:S02]  /*12a60*/  IMAD.MOV.U32 R13, RZ, RZ, R2 ;  /* 0x000000ffff0d7224 */ /* 0x000fe400078e0002 */
[----:B------:R-:W-:Y:S02]  /*12a70*/  IMAD.MOV.U32 R12, RZ, RZ, 0x4 ;  /* 0x00000004ff0c7424 */ /* 0x000fe400078e00ff */
[----:B------:R-:W-:-:S07]  /*12a80*/  IMAD.MOV.U32 R7, RZ, RZ, R14 ;  /* 0x000000ffff077224 */ /* 0x000fce00078e000e */
[----:B------:R-:W-:Y:S05]  /*12a90*/  WARPSYNC.COLLECTIVE R15, `(.L_x_2232) ;  /* 0x000000000f087348 */ /* 0x000fea0003c00000 */
[----:B------:R0:W1:Y:S02]  /*12aa0*/  SHFL.IDX P6, R14, R13, R12, R11 ;  /* 0x0000000c0d0e7389 */ /* 0x00006400000c000b */
[----:B01----:R-:W-:Y:S01]  /*12ab0*/  ENDCOLLECTIVE ;  /* 0x000000000000791b */ /* 0x003fe20003800000 */
.L_x_2232:
        /* <DEDUP_REMOVED lines=17> */
.L_x_2233:
[----:B------:R-:W-:Y:S02]  /*12bd0*/  @!P2 VIADD R8, R5, UR38 ;  /* 0x000000260508ac36 */ /* 0x000fe40008000000 */
[----:B------:R-:W-:Y:S02]  /*12be0*/  IMAD.MOV.U32 R13, RZ, RZ, R2 ;  /* 0x000000ffff0d7224 */ /* 0x000fe400078e0002 */
[----:B------:R-:W-:Y:S02]  /*12bf0*/  IMAD.MOV.U32 R12, RZ, RZ, 0x5 ;  /* 0x00000005ff0c7424 */ /* 0x000fe400078e00ff */
[----:B------:R-:W-:-:S07]  /*12c00*/  IMAD.MOV.U32 R7, RZ, RZ, R14 ;  /* 0x000000ffff077224 */ /* 0x000fce00078e000e */
[----:B------:R-:W-:Y:S05]  /*12c10*/  WARPSYNC.COLLECTIVE R15, `(.L_x_2234) ;  /* 0x000000000f087348 */ /* 0x000fea0003c00000 */
[----:B------:R0:W1:Y:S02]  /*12c20*/  SHFL.IDX P6, R14, R13, R12, R11 ;  /* 0x0000000c0d0e7389 */ /* 0x00006400000c000b */
[----:B01----:R-:W-:Y:S01]  /*12c30*/  ENDCOLLECTIVE ;  /* 0x000000000000791b */ /* 0x003fe20003800000 */
.L_x_2234:
        /* <DEDUP_REMOVED lines=17> */
.L_x_2235:
[----:B------:R-:W-:Y:S02]  /*12d50*/  @!P2 VIADD R8, R5, UR38 ;  /* 0x000000260508ac36 */ /* 0x000fe40008000000 */
[----:B------:R-:W-:Y:S02]  /*12d60*/  IMAD.MOV.U32 R13, RZ, RZ, R2 ;  /* 0x000000ffff0d7224 */ /* 0x000fe400078e0002 */
[----:B------:R-:W-:Y:S02]  /*12d70*/  IMAD.MOV.U32 R12, RZ, RZ, 0x6 ;  /* 0x00000006ff0c7424 */ /* 0x000fe400078e00ff */
[----:B------:R-:W-:-:S07]  /*12d80*/  IMAD.MOV.U32 R7, RZ, RZ, R14 ;  /* 0x000000ffff077224 */ /* 0x000fce00078e000e */
[----:B------:R-:W-:Y:S05]  /*12d90*/  WARPSYNC.COLLECTIVE R15, `(.L_x_2236) ;  /* 0x000000000f087348 */ /* 0x000fea0003c00000 */
[----:B------:R0:W1:Y:S02]  /*12da0*/  SHFL.IDX P6, R14, R13, R12, R11 ;  /* 0x0000000c0d0e7389 */ /* 0x00006400000c000b */
[----:B01----:R-:W-:Y:S01]  /*12db0*/  ENDCOLLECTIVE ;  /* 0x000000000000791b */ /* 0x003fe20003800000 */
.L_x_2236:
        /* <DEDUP_REMOVED lines=15> */
.L_x_2237:
        /* <DEDUP_REMOVED lines=9> */
.L_x_2238:
        /* <DEDUP_REMOVED lines=15> */
.L_x_2239:
[----:B------:R-:W-:Y:S01]  /*13030*/  IMAD.MOV.U32 R0, RZ, RZ, R14 ;  /* 0x000000ffff007224 */ /* 0x000fe200078e000e */
[----:B------:R-:W-:Y:S06]  /*13040*/  BRA `(.L_x_2240) ;  /* 0xffffffc800d07947 */ /* 0x000fec000383ffff */
.L_x_2177:
[----:B0-2---:R-:W-:-:S04]  /*13050*/  IMAD.U32 R2, RZ, RZ, UR38 ;  /* 0x00000026ff027e24 */ /* 0x005fc8000f8e00ff */
[----:B------:R0:W2:Y:S03]  /*13060*/  SYNCS.PHASECHK.TRANS64.TRYWAIT P0, [R2+URZ+0x38820], R0 ;  /* 0x03882000020075a7 */ /* 0x0000a6000800017f */
[----:B--2---:R-:W-:Y:S05]  /*13070*/  @!P0 NANOSLEEP.SYNCS 0x989680 ;  /* 0x009896800000895d */ /* 0x004fea0003900000 */
[----:B------:R-:W2:Y:S02]  /*13080*/  @!P0 SYNCS.PHASECHK.TRANS64 P0, [R2+URZ+0x38820], R0 ;  /* 0x03882000020085a7 */ /* 0x000ea4000800007f */
[----:B--2---:R-:W-:Y:S05]  /*13090*/  @!P0 BRA `(.L_x_2177) ;  /* 0xfffffffc00ec8947 */ /* 0x004fea000383ffff */
[----:B------:R-:W-:Y:S05]  /*130a0*/  BRA `(.L_x_2241) ;  /* 0xffffffcc00107947 */ /* 0x000fea000383ffff */
.L_x_2182:
[----:B0-----:R0:W1:Y:S02]  /*130b0*/  SYNCS.PHASECHK.TRANS64.TRYWAIT P0, [R6+URZ+0x38880], R5 ;  /* 0x03888005060075a7 */ /* 0x001064000800017f */
[----:B-1----:R-:W-:Y:S05]  /*130c0*/  @!P0 NANOSLEEP.SYNCS 0x989680 ;  /* 0x009896800000895d */ /* 0x002fea0003900000 */
[----:B------:R-:W1:Y:S02]  /*130d0*/  @!P0 SYNCS.PHASECHK.TRANS64 P0, [R6+URZ+0x38880], R5 ;  /* 0x03888005060085a7 */ /* 0x000e64000800007f */
[----:B-1----:R-:W-:Y:S05]  /*130e0*/  @!P0 BRA `(.L_x_2182) ;  /* 0xfffffffc00f08947 */ /* 0x002fea000383ffff */
[----:B------:R-:W-:Y:S05]  /*130f0*/  BRA `(.L_x_2242) ;  /* 0xffffffcc00e47947 */ /* 0x000fea000383ffff */
.L_x_2187:
[----:B-1----:R1:W2:Y:S02]  /*13100*/  SYNCS.PHASECHK.TRANS64.TRYWAIT P0, [R6+URZ+0x38840], R5 ;  /* 0x03884005060075a7 */ /* 0x0022a4000800017f */
[----:B--2---:R-:W-:Y:S05]  /*13110*/  @!P0 NANOSLEEP.SYNCS 0x989680 ;  /* 0x009896800000895d */ /* 0x004fea0003900000 */
[----:B------:R-:W2:Y:S02]  /*13120*/  @!P0 SYNCS.PHASECHK.TRANS64 P0, [R6+URZ+0x38840], R5 ;  /* 0x03884005060085a7 */ /* 0x000ea4000800007f */
[----:B--2---:R-:W-:Y:S05]  /*13130*/  @!P0 BRA `(.L_x_2187) ;  /* 0xfffffffc00f08947 */ /* 0x004fea000383ffff */
[----:B------:R-:W-:Y:S05]  /*13140*/  BRA `(.L_x_2243) ;  /* 0xffffffd000907947 */ /* 0x000fea000383ffff */
.L_x_2193:
[----:B0-----:R0:W1:Y:S02]  /*13150*/  SYNCS.PHASECHK.TRANS64.TRYWAIT P0, [R19+URZ+0x38870], R4 ;  /* 0x03887004130075a7 */ /* 0x001064000800017f */
[----:B-1----:R-:W-:Y:S05]  /*13160*/  @!P0 NANOSLEEP.SYNCS 0x989680 ;  /* 0x009896800000895d */ /* 0x002fea0003900000 */
[----:B------:R-:W1:Y:S02]  /*13170*/  @!P0 SYNCS.PHASECHK.TRANS64 P0, [R19+URZ+0x38870], R4 ;  /* 0x03887004130085a7 */ /* 0x000e64000800007f */
[----:B-1----:R-:W-:Y:S05]  /*13180*/  @!P0 BRA `(.L_x_2193) ;  /* 0xfffffffc00f08947 */ /* 0x002fea000383ffff */
[----:B------:R-:W-:Y:S05]  /*13190*/  BRA `(.L_x_2244) ;  /* 0xffffffd4005c7947 */ /* 0x000fea000383ffff */
.L_x_2195:
[----:B0-----:R0:W1:Y:S02]  /*131a0*/  SYNCS.PHASECHK.TRANS64.TRYWAIT P0, [R19+URZ+0x38860], R4 ;  /* 0x03886004130075a7 */ /* 0x001064000800017f */
[----:B-1----:R-:W-:Y:S05]  /*131b0*/  @!P0 NANOSLEEP.SYNCS 0x989680 ;  /* 0x009896800000895d */ /* 0x002fea0003900000 */
[----:B------:R-:W1:Y:S02]  /*131c0*/  @!P0 SYNCS.PHASECHK.TRANS64 P0, [R19+URZ+0x38860], R4 ;  /* 0x03886004130085a7 */ /* 0x000e64000800007f */
[----:B-1----:R-:W-:Y:S05]  /*131d0*/  @!P0 BRA `(.L_x_2195) ;  /* 0xfffffffc00f08947 */ /* 0x002fea000383ffff */
[----:B------:R-:W-:Y:S05]  /*131e0*/  BRA `(.L_x_2245) ;  /* 0xffffffd400607947 */ /* 0x000fea000383ffff */
.L_x_2201:
[----:B--2---:R2:W3:Y:S02]  /*131f0*/  SYNCS.PHASECHK.TRANS64.TRYWAIT P0, [R16+URZ+0x38870], R3 ;  /* 0x03887003100075a7 */ /* 0x0044e4000800017f */
[----:B---3--:R-:W-:Y:S05]  /*13200*/  @!P0 NANOSLEEP.SYNCS 0x989680 ;  /* 0x009896800000895d */ /* 0x008fea0003900000 */
[----:B------:R-:W3:Y:S02]  /*13210*/  @!P0 SYNCS.PHASECHK.TRANS64 P0, [R16+URZ+0x38870], R3 ;  /* 0x03887003100085a7 */ /* 0x000ee4000800007f */
[----:B---3--:R-:W-:Y:S05]  /*13220*/  @!P0 BRA `(.L_x_2201) ;  /* 0xfffffffc00f08947 */ /* 0x008fea000383ffff */
[----:B------:R-:W-:Y:S05]  /*13230*/  BRA `(.L_x_2246) ;  /* 0xffffffe000207947 */ /* 0x000fea000383ffff */
.L_x_2203:
[----:B--2---:R2:W3:Y:S02]  /*13240*/  SYNCS.PHASECHK.TRANS64.TRYWAIT P0, [R16+URZ+0x38860], R3 ;  /* 0x03886003100075a7 */ /* 0x0044e4000800017f */
[----:B---3--:R-:W-:Y:S05]  /*13250*/  @!P0 NANOSLEEP.SYNCS 0x989680 ;  /* 0x009896800000895d */ /* 0x008fea0003900000 */
[----:B------:R-:W3:Y:S02]  /*13260*/  @!P0 SYNCS.PHASECHK.TRANS64 P0, [R16+URZ+0x38860], R3 ;  /* 0x03886003100085a7 */ /* 0x000ee4000800007f */
[----:B---3--:R-:W-:Y:S05]  /*13270*/  @!P0 BRA `(.L_x_2203) ;  /* 0xfffffffc00f08947 */ /* 0x008fea000383ffff */
[----:B------:R-:W-:Y:S05]  /*13280*/  BRA `(.L_x_2247) ;  /* 0xffffffe000247947 */ /* 0x000fea000383ffff */
.L_x_2205:
[----:B0-----:R0:W1:Y:S02]  /*13290*/  SYNCS.PHASECHK.TRANS64.TRYWAIT P0, [R7+URZ+0x38820], R2 ;  /* 0x03882002070075a7 */ /* 0x001064000800017f */
[----:B-1----:R-:W-:Y:S05]  /*132a0*/  @!P0 NANOSLEEP.SYNCS 0x989680 ;  /* 0x009896800000895d */ /* 0x002fea0003900000 */
[----:B------:R-:W1:Y:S02]  /*132b0*/  @!P0 SYNCS.PHASECHK.TRANS64 P0, [R7+URZ+0x38820], R2 ;  /* 0x03882002070085a7 */ /* 0x000e64000800007f */
[----:B-1----:R-:W-:Y:S05]  /*132c0*/  @!P0 BRA `(.L_x_2205) ;  /* 0xfffffffc00f08947 */ /* 0x002fea000383ffff */
[----:B------:R-:W-:Y:S05]  /*132d0*/  BRA `(.L_x_2248) ;  /* 0xffffffe800a87947 */ /* 0x000fea000383ffff */
.L_x_2207:
[----:B0-----:R0:W1:Y:S02]  /*132e0*/  SYNCS.PHASECHK.TRANS64.TRYWAIT P1, [R6+URZ], R3 ;  /* 0x00000003060075a7 */ /* 0x001064000802017f */
[----:B-1----:R-:W-:Y:S05]  /*132f0*/  @!P1 NANOSLEEP.SYNCS 0x989680 ;  /* 0x009896800000995d */ /* 0x002fea0003900000 */
[----:B------:R-:W1:Y:S02]  /*13300*/  @!P1 SYNCS.PHASECHK.TRANS64 P1, [R6+URZ], R3 ;  /* 0x00000003060095a7 */ /* 0x000e64000802007f */
[----:B-1----:R-:W-:Y:S05]  /*13310*/  @!P1 BRA `(.L_x_2207) ;  /* 0xfffffffc00f09947 */ /* 0x002fea000383ffff */
[----:B------:R-:W-:Y:S05]  /*13320*/  BRA `(.L_x_2249) ;  /* 0xffffffe800f87947 */ /* 0x000fea000383ffff */
.L_x_2208:
[----:B-1----:R1:W2:Y:S02]  /*13330*/  SYNCS.PHASECHK.TRANS64.TRYWAIT P1, [R5+URZ], R2 ;  /* 0x00000002050075a7 */ /* 0x0022a4000802017f */
[----:B--2---:R-:W-:Y:S05]  /*13340*/  @!P1 NANOSLEEP.SYNCS 0x989680 ;  /* 0x009896800000995d */ /* 0x004fea0003900000 */
[----:B------:R-:W2:Y:S02]  /*13350*/  @!P1 SYNCS.PHASECHK.TRANS64 P1, [R5+URZ], R2 ;  /* 0x00000002050095a7 */ /* 0x000ea4000802007f */
[----:B--2---:R-:W-:Y:S05]  /*13360*/  @!P1 BRA `(.L_x_2208) ;  /* 0xfffffffc00f09947 */ /* 0x004fea000383ffff */
[----:B------:R-:W-:Y:S05]  /*13370*/  BRA `(.L_x_2250) ;  /* 0xffffffe800ec7947 */ /* 0x000fea000383ffff */
.L_x_2210:
[----:B--2---:R2:W3:Y:S02]  /*13380*/  SYNCS.PHASECHK.TRANS64.TRYWAIT P1, [R0+URZ+0x38860], R3 ;  /* 0x03886003000075a7 */ /* 0x0044e4000802017f */
[----:B---3--:R-:W-:Y:S05]  /*13390*/  @!P1 NANOSLEEP.SYNCS 0x989680 ;  /* 0x009896800000995d */ /* 0x008fea0003900000 */
[----:B------:R-:W3:Y:S02]  /*133a0*/  @!P1 SYNCS.PHASECHK.TRANS64 P1, [R0+URZ+0x38860], R3 ;  /* 0x03886003000095a7 */ /* 0x000ee4000802007f */
[----:B---3--:R-:W-:Y:S05]  /*133b0*/  @!P1 BRA `(.L_x_2210) ;  /* 0xfffffffc00f09947 */ /* 0x008fea000383ffff */
[----:B------:R-:W-:Y:S05]  /*133c0*/  BRA `(.L_x_2251) ;  /* 0xffffffe800ec7947 */ /* 0x000fea000383ffff */
.L_x_2212:
[----:B-1----:R1:W3:Y:S02]  /*133d0*/  SYNCS.PHASECHK.TRANS64.TRYWAIT P1, [R5+URZ+0x38860], R2 ;  /* 0x03886002050075a7 */ /* 0x0022e4000802017f */
[----:B---3--:R-:W-:Y:S05]  /*133e0*/  @!P1 NANOSLEEP.SYNCS 0x989680 ;  /* 0x009896800000995d */ /* 0x008fea0003900000 */
[----:B------:R-:W3:Y:S02]  /*133f0*/  @!P1 SYNCS.PHASECHK.TRANS64 P1, [R5+URZ+0x38860], R2 ;  /* 0x03886002050095a7 */ /* 0x000ee4000802007f */
[----:B---3--:R-:W-:Y:S05]  /*13400*/  @!P1 BRA `(.L_x_2212) ;  /* 0xfffffffc00f09947 */ /* 0x008fea000383ffff */
[----:B------:R-:W-:Y:S05]  /*13410*/  BRA `(.L_x_2252) ;  /* 0xffffffe800ec7947 */ /* 0x000fea000383ffff */
.L_x_2214:
[----:B---3--:R3:W4:Y:S02]  /*13420*/  SYNCS.PHASECHK.TRANS64.TRYWAIT P0, [R0+URZ+0x38880], R3 ;  /* 0x03888003000075a7 */ /* 0x008724000800017f */
[----:B----4-:R-:W-:Y:S05]  /*13430*/  @!P0 NANOSLEEP.SYNCS 0x989680 ;  /* 0x009896800000895d */ /* 0x010fea0003900000 */
[----:B------:R-:W4:Y:S02]  /*13440*/  @!P0 SYNCS.PHASECHK.TRANS64 P0, [R0+URZ+0x38880], R3 ;  /* 0x03888003000085a7 */ /* 0x000f24000800007f */
[----:B----4-:R-:W-:Y:S05]  /*13450*/  @!P0 BRA `(.L_x_2214) ;  /* 0xfffffffc00f08947 */ /* 0x010fea000383ffff */
[----:B------:R-:W-:Y:S05]  /*13460*/  BRA `(.L_x_2215) ;  /* 0xffffffe800e87947 */ /* 0x000fea000383ffff */
.L_x_2253:
        /* <DEDUP_REMOVED lines=9> */
.L_x_13263:


//--------------------- .text._ZN7cutlass13device_kernelIN5flash11enable_sm90INS1_16FlashAttnFwdSm90INS1_25CollectiveMainloopFwdSm90ILi2EN4cute5tupleIJNS5_1CILi1EEES8_S8_EEENS6_IJNS7_ILi128EEESA_NS7_ILi256EEEEEELi256ENS_12float_e4m3_tEfNS_4arch4Sm90ELb1ELb0ELb0ELb1ELb0ELb0ELb0ELb1ELb1ELb1ELb1ELb0EEENS1_21CollectiveEpilogueFwdINS6_IJSA_SB_SA_EEES9_NS_10bfloat16_tESF_Li256ELb1ELb1ELb1ELb1EEENS1_36VarlenDynamicPersistentTileSchedulerILi128ELi128ELi256ELi128ELb1ELb1ELb1ELb1ELb1ELb1EEEEEEEEEvNT_6ParamsE --------------------------
	.section	.text._ZN7cutlass13device_kernelIN5flash11enable_sm90INS1_16FlashAttnFwdSm90INS1_25CollectiveMainloopFwdSm90ILi2EN4cute5tupleIJNS5_1CILi1EEES8_S8_EEENS6_IJNS7_ILi128EEESA_NS7_ILi256EEEEEELi256ENS_12float_e4m3_tEfNS_4arch4Sm90ELb1ELb0ELb0ELb1ELb0ELb0ELb0ELb1ELb1ELb1ELb1ELb0EEENS1_21CollectiveEpilogueFwdINS6_IJSA_SB_SA_EEES9_NS_10bfloat16_tESF_Li256ELb1ELb1ELb1ELb1EEENS1_36VarlenDynamicPersistentTileSchedulerILi128ELi128ELi256ELi128ELb1ELb1ELb1ELb1ELb1ELb1EEEEEEEEEvNT_6ParamsE,"ax",@progbits
	.align	128
.text._ZN7cutlass13device_kernelIN5flash11enable_sm90INS1_16FlashAttnFwdSm90INS1_25CollectiveMainloopFwdSm90ILi2EN4cute5tupleIJNS5_1CILi1EEES8_S8_EEENS6_IJNS7_ILi128EEESA_NS7_ILi256EEEEEELi256ENS_12float_e4m3_tEfNS_4arch4Sm90ELb1ELb0ELb0ELb1ELb0ELb0ELb0ELb1ELb1ELb1ELb1ELb0EEENS1_21CollectiveEpilogueFwdINS6_IJSA_SB_SA_EEES9_NS_10bfloat16_tESF_Li256ELb1ELb1ELb1ELb1EEENS1_36VarlenDynamicPersistentTileSchedulerILi128ELi128ELi256ELi128ELb1ELb1ELb1ELb1ELb1ELb1EEEEEEEEEvNT_6ParamsE:
        .type           _ZN7cutlass13device_kernelIN5flash11enable_sm90INS1_16FlashAttnFwdSm90INS1_25CollectiveMainloopFwdSm90ILi2EN4cute5tupleIJNS5_1CILi1EEES8_S8_EEENS6_IJNS7_ILi128EEESA_NS7_ILi256EEEEEELi256ENS_12float_e4m3_tEfNS_4arch4Sm90ELb1ELb0ELb0ELb1ELb0ELb0ELb0ELb1ELb1ELb1ELb1ELb0EEENS1_21CollectiveEpilogueFwdINS6_IJSA_SB_SA_EEES9_NS_10bfloat16_tESF_Li256ELb1ELb1ELb1ELb1EEENS1_36VarlenDynamicPersistentTileSchedulerILi128ELi128ELi256ELi128ELb1ELb1ELb1ELb1ELb1ELb1EEEEEEEEEvNT_6ParamsE,@function
        .size           _ZN7cutlass13device_kernelIN5flash11enable_sm90INS1_16FlashAttnFwdSm90INS1_25CollectiveMainloopFwdSm90ILi2EN4cute5tupleIJNS5_1CILi1EEES8_S8_EEENS6_IJNS7_ILi128EEESA_NS7_ILi256EEEEEELi256ENS_12float_e4m3_tEfNS_4arch4Sm90ELb1ELb0ELb0ELb1ELb0ELb0ELb0ELb1ELb1ELb1ELb1ELb0EEENS1_21CollectiveEpilogueFwdINS6_IJSA_SB_SA_EEES9_NS_10bfloat16_tESF_Li256ELb1ELb1ELb1ELb1EEENS1_36VarlenDynamicPersistentTileSchedulerILi128ELi128ELi256ELi128ELb1ELb1ELb1ELb1ELb1ELb1EEEEEEEEEvNT_6ParamsE,(.L_x_13264 - _ZN7cutlass13device_kernelIN5flash11enable_sm90INS1_16FlashAttnFwdSm90INS1_25CollectiveMainloopFwdSm90ILi2EN4cute5tupleIJNS5_1CILi1EEES8_S8_EEENS6_IJNS7_ILi128EEESA_NS7_ILi256EEEEEELi256ENS_12float_e4m3_tEfNS_4arch4Sm90ELb1ELb0ELb0ELb1ELb0ELb0ELb0ELb1ELb1ELb1ELb1ELb0EEENS1_21CollectiveEpilogueFwdINS6_IJSA_SB_SA_EEES9_NS_10bfloat16_tESF_Li256ELb1ELb1ELb1ELb1EEENS1_36VarlenDynamicPersistentTileSchedulerILi128ELi128ELi256ELi128ELb1ELb1ELb1ELb1ELb1ELb1EEEEEEEEEvNT_6ParamsE)
        .other          _ZN7cutlass13device_kernelIN5flash11enable_sm90INS1_16FlashAttnFwdSm90INS1_25CollectiveMainloopFwdSm90ILi2EN4cute5tupleIJNS5_1CILi1EEES8_S8_EEENS6_IJNS7_ILi128EEESA_NS7_ILi256EEEEEELi256ENS_12float_e4m3_tEfNS_4arch4Sm90ELb1ELb0ELb0ELb1ELb0ELb0ELb0ELb1ELb1ELb1ELb1ELb0EEENS1_21CollectiveEpilogueFwdINS6_IJSA_SB_SA_EEES9_NS_10bfloat16_tESF_Li256ELb1ELb1ELb1ELb1EEENS1_36VarlenDynamicPersistentTileSchedulerILi128ELi128ELi256ELi128ELb1ELb1ELb1ELb1ELb1ELb1EEEEEEEEEvNT_6ParamsE,@"STO_CUDA_ENTRY STV_DEFAULT"
_ZN7cutlass13device_kernelIN5flash11enable_sm90INS1_16FlashAttnFwdSm90INS1_25CollectiveMainloopFwdSm90ILi2EN4cute5tupleIJNS5_1CILi1EEES8_S8_EEENS6_IJNS7_ILi128EEESA_NS7_ILi256EEEEEELi256ENS_12float_e4m3_tEfNS_4arch4Sm90ELb1ELb0ELb0ELb1ELb0ELb0ELb0ELb1ELb1ELb1ELb1ELb0EEENS1_21CollectiveEpilogueFwdINS6_IJSA_SB_SA_EEES9_NS_10bfloat16_tESF_Li256ELb1ELb1ELb1ELb1EEENS1_36VarlenDynamicPersistentTileSchedulerILi128ELi128ELi256ELi128ELb1ELb1ELb1ELb1ELb1ELb1EEEEEEEEEvNT_6ParamsE:
        /* <DEDUP_REMOVED lines=18> */
.L_x_2255:
[----:B------:R-:W-:Y:S05]  /*0120*/  BSYNC B0 ;  /* 0x0000000000007941 */ /* 0x000fea0003800000 */
.L_x_2254:
        /* <DEDUP_REMOVED lines=41> */
.L_x_2256:
        /* <DEDUP_REMOVED lines=22> */
.L_x_2257:
        /* <DEDUP_REMOVED lines=18> */
.L_x_2258:
        /* <DEDUP_REMOVED lines=22> */
.L_x_2259:
        /* <DEDUP_REMOVED lines=22> */
.L_x_2260:
[----:B------:R-:W-:Y:S01]  /*0900*/  PLOP3.LUT P0, PT, PT, PT, UP0, 0x80, 0x0 ;  /* 0x000000000000781c */ /* 0x000fe20003f0f008 */
[----:B------:R-:W-:Y:S01]  /*0910*/  UMOV UR38, 0x1 ;  /* 0x0000000100267882 */ /* 0x000fe20000000000 */
[----:B------:R-:W-:Y:S01]  /*0920*/  NOP ;  /* 0x0000000000007918 */ /* 0x000fe20000000000 */
[----:B------:R-:W-:Y:S01]  /*0930*/  USEL UR38, UR38, 0x2, !UP0 ;  /* 0x0000000226267887 */ /* 0x000fe2000c000000 */
[----:B------:R-:W-:Y:S01]  /*0940*/  ULDC.64 UR52, c[0x0][0x208] ;  /* 0x0000820000347ab9 */ /* 0x000fe20000000a00 */
[----:B012-4-:R-:W-:Y:S08]  /*0950*/  BAR.SYNC.DEFER_BLOCKING 0x0 ;  /* 0x0000000000007b1d */ /* 0x017ff00000010000 */
[----:B------:R-:W-:Y:S05]  /*0960*/  @!P0 BRA `(.L_x_2261) ;  /* 0x00000104006c8947 */ /* 0x000fea0003800000 */
.L_x_2262:
        /* <DEDUP_REMOVED lines=125> */
.L_x_2323:
[----:B------:R-:W-:Y:S01]  /*1140*/  ULDC.64 UR8, c[0x0][0xc88] ;  /* 0x0003220000087ab9 */ /* 0x000fe20000000a00 */
[----:B------:R-:W-:Y:S01]  /*1150*/  ULDC.64 UR10, c[0x0][0xa18] ;  /* 0x00028600000a7ab9 */ /* 0x000fe20000000a00 */
[----:B------:R-:W-:Y:S02]  /*1160*/  UIMAD.WIDE UR8, UR7, 0x4, UR8 ;  /* 0x00000004070878a5 */ /* 0x000fe4000f8e0208 */
[----:B------:R-:W-:Y:S02]  /*1170*/  UISETP.NE.U32.AND UP1, UPT, UR10, URZ, UPT ;  /* 0x0000003f0a00728c */ /* 0x000fe4000bf25070 */
[----:B------:R-:W-:Y:S02]  /*1180*/  ULOP3.LUT UR4, UR6, 0xff000000, URZ, 0xc0, !UPT ;  /* 0xff00000006047892 */ /* 0x000fe4000f8ec03f */
[----:B0-23--:R-:W-:Y:S01]  /*1190*/  IMAD.U32 R2, RZ, RZ, UR8 ;  /* 0x00000008ff027e24 */ /* 0x00dfe2000f8e00ff */
[----:B------:R-:W-:Y:S01]  /*11a0*/  ULDC UR7, c[0x0][0x424] ;  /* 0x0001090000077ab9 */ /* 0x000fe20000000800 */
[----:B-1----:R-:W-:Y:S01]  /*11b0*/  IMAD.U32 R3, RZ, RZ, UR9 ;  /* 0x00000009ff037e24 */ /* 0x002fe2000f8e00ff */
[----:B------:R-:W-:-:S04]  /*11c0*/  ULDC.64 UR8, c[0x0][0xa28] ;  /* 0x00028a0000087ab9 */ /* 0x000fc80000000a00 */
[----:B------:R-:W2:Y:S01]  /*11d0*/  LDG.E R2, desc[UR52][R2.64] ;  /* 0x0000003402027981 */ /* 0x000ea2000c1e1900 */
[----:B------:R-:W-:Y:S02]  /*11e0*/  UISETP.NE.U32.AND UP0, UPT, UR8, URZ, UPT ;  /* 0x0000003f0800728c */ /* 0x000fe4000bf05070 */
[----:B------:R-:W-:Y:S02]  /*11f0*/  UISETP.NE.AND.EX UP1, UPT, UR11, URZ, UPT, UP1 ;  /* 0x0000003f0b00728c */ /* 0x000fe4000bf25310 */
[----:B------:R-:W-:-:S04]  /*1200*/  UISETP.NE.AND.EX UP0, UPT, UR9, URZ, UPT, UP0 ;  /* 0x0000003f0900728c */ /* 0x000fc8000bf05300 */
[----:B------:R-:W-:Y:S02]  /*1210*/  PLOP3.LUT P2, PT, PT, PT, UP1, 0x80, 0x0 ;  /* 0x000000000000781c */ /* 0x000fe40003f4f018 */
[----:B------:R-:W-:Y:S02]  /*1220*/  PLOP3.LUT P0, PT, PT, PT, UP0, 0x80, 0x0 ;  /* 0x000000000000781c */ /* 0x000fe40003f0f008 */
[----:B--2---:R-:W-:-:S13]  /*1230*/  R2UR UR44, R2 ;  /* 0x00000000022c72ca */ /* 0x004fda00000e0000 */
[----:B------:R-:W-:Y:S02]  /*1240*/  USHF.R.S32.HI UR43, URZ, 0x1f, UR44 ;  /* 0x0000001f3f2b7899 */ /* 0x000fe4000801142c */
[----:B------:R-:W-:-:S04]  /*1250*/  @UP0 ULEA UR8, UP2, UR44, UR8, 0x2 ;  /* 0x000000082c080291 */ /* 0x000fc8000f84103f */
[----:B------:R-:W-:Y:S02]  /*1260*/  @UP0 ULEA.HI.X UR9, UR44, UR9, UR43, 0x2, UP2 ;  /* 0x000000092c090291 */ /* 0x000fe400090f142b */
[----:B------:R-:W-:Y:S01]  /*1270*/  @UP1 ULEA UR10, UP0, UR44, UR10, 0x2 ;  /* 0x0000000a2c0a1291 */ /* 0x000fe2000f80103f */
[----:B------:R-:W-:-:S03]  /*1280*/  IMAD.U32 R2, RZ, RZ, UR8 ;  /* 0x00000008ff027e24 */ /* 0x000fc6000f8e00ff */
[----:B------:R-:W-:Y:S01]  /*1290*/  @UP1 ULEA.HI.X UR11, UR44, UR11, UR43, 0x2, UP0 ;  /* 0x0000000b2c0b1291 */ /* 0x000fe200080f142b */
[----:B------:R-:W-:Y:S01]  /*12a0*/  IMAD.U32 R3, RZ, RZ, UR9 ;  /* 0x00000009ff037e24 */ /* 0x000fe2000f8e00ff */
[----:B------:R-:W-:Y:S01]  /*12b0*/  ULDC.64 UR8, c[0x0][0x418] ;  /* 0x0001060000087ab9 */ /* 0x000fe20000000a00 */
[----:B------:R-:W-:-:S03]  /*12c0*/  IMAD.U32 R4, RZ, RZ, UR10 ;  /* 0x0000000aff047e24 */ /* 0x000fc6000f8e00ff */
[----:B------:R-:W-:Y:S01]  /*12d0*/  IMAD.U32 R5, RZ, RZ, UR11 ;  /* 0x0000000bff057e24 */ /* 0x000fe2000f8e00ff */
[----:B------:R-:W2:Y:S01]  /*12e0*/  @P0 LDG.E R2, desc[UR52][R2.64] ;  /* 0x0000003402020981 */ /* 0x000ea2000c1e1900 */
[----:B------:R-:W-:Y:S01]  /*12f0*/  UISETP.NE.U32.AND UP0, UPT, UR8, URZ, UPT ;  /* 0x0000003f0800728c */ /* 0x000fe2000bf05070 */
[----:B------:R-:W-:Y:S02]  /*1300*/  ULDC.64 UR10, c[0x0][0xa20] ;  /* 0x00028800000a7ab9 */ /* 0x000fe40000000a00 */
[----:B------:R-:W3:Y:S01]  /*1310*/  @P2 LDG.E R4, desc[UR52][R4.64] ;  /* 0x0000003404042981 */ /* 0x000ee2000c1e1900 */
[----:B------:R-:W-:Y:S01]  /*1320*/  UISETP.NE.AND.EX UP0, UPT, UR9, URZ, UPT, UP0 ;  /* 0x0000003f0900728c */ /* 0x000fe2000bf05300 */
[----:B------:R-:W-:Y:S01]  /*1330*/  ISETP.NE.U32.AND P1, PT, RZ, UR10, PT ;  /* 0x0000000aff007c0c */ /* 0x000fe2000bf25070 */
[----:B------:R-:W-:Y:S02]  /*1340*/  ULOP3.LUT UR47, UR6, 0xff0000, URZ, 0xc0, !UPT ;  /* 0x00ff0000062f7892 */ /* 0x000fe4000f8ec03f */
[----:B------:R-:W-:Y:S01]  /*1350*/  USHF.R.U32.HI UR4, URZ, 0x8, UR4 ;  /* 0x000000083f047899 */ /* 0x000fe20008011604 */
[----:B------:R-:W-:Y:S01]  /*1360*/  ISETP.NE.AND.EX P1, PT, RZ, UR11, PT, P1 ;  /* 0x0000000bff007c0c */ /* 0x000fe2000bf25310 */
[----:B------:R-:W-:Y:S01]  /*1370*/  USEL UR7, UR7, 0x1, UP0 ;  /* 0x0000000107077887 */ /* 0x000fe20008000000 */
[----:B------:R-:W-:Y:S01]  /*1380*/  ULDC UR8, c[0x0][0x2f0] ;  /* 0x0000bc0000087ab9 */ /* 0x000fe20000000800 */
[----:B------:R-:W-:Y:S01]  /*1390*/  UMOV UR55, URZ ;  /* 0x0000003f00377c82 */ /* 0x000fe20008000000 */
[----:B------:R-:W-:Y:S01]  /*13a0*/  ULEA.HI UR47, UR47, UR4, URZ, 0x10 ;  /* 0x000000042f2f7291 */ /* 0x000fe2000f8f803f */
[----:B------:R-:W-:Y:S01]  /*13b0*/  ULDC UR56, c[0x0][0x288] ;  /* 0x0000a20000387ab9 */ /* 0x000fe20000000800 */
[----:B------:R-:W-:-:S02]  /*13c0*/  UIMAD UR4, UR7, UR8, URZ ;  /* 0x00000008070472a4 */ /* 0x000fc4000f8e023f */
[----:B------:R-:W-:Y:S01]  /*13d0*/  ULOP3.LUT UR45, UR6, 0xffff, URZ, 0xc0, !UPT ;  /* 0x0000ffff062d7892 */ /* 0x000fe2000f8ec03f */
[----:B--2---:R-:W-:Y:S02]  /*13e0*/  @P0 R2UR UR55, R2 ;  /* 0x00000000023702ca */ /* 0x004fe400000e0000 */
[----:B---3--:R-:W-:Y:S01]  /*13f0*/  @P2 R2UR UR56, R4 ;  /* 0x00000000043822ca */ /* 0x008fe200000e0000 */
[----:B----45:R-:W-:-:S14]  /*1400*/  @P2 BRA `(.L_x_2263) ;  /* 0x0000000000342947 */ /* 0x030fdc0003800000 */
        /* <DEDUP_REMOVED lines=13> */
.L_x_2263:
[----:B------:R-:W-:Y:S05]  /*14e0*/  @!P1 BRA `(.L_x_2264) ;  /* 0x00000000001c9947 */ /* 0x000fea0003800000 */
[----:B------:R-:W-:-:S04]  /*14f0*/  ULEA UR4, UP0, UR44, UR10, 0x2 ;  /* 0x0000000a2c047291 */ /* 0x000fc8000f80103f */
[----:B------:R-:W-:Y:S02]  /*1500*/  ULEA.HI.X UR6, UR44, UR11, UR43, 0x2, UP0 ;  /* 0x0000000b2c067291 */ /* 0x000fe400080f142b */
[----:B------:R-:W-:-:S04]  /*1510*/  IMAD.U32 R2, RZ, RZ, UR4 ;  /* 0x00000004ff027e24 */ /* 0x000fc8000f8e00ff */
[----:B------:R-:W-:-:S05]  /*1520*/  IMAD.U32 R3, RZ, RZ, UR6 ;  /* 0x00000006ff037e24 */ /* 0x000fca000f8e00ff */
[----:B------:R-:W2:Y:S02]  /*1530*/  LDG.E R2, desc[UR52][R2.64] ;  /* 0x0000003402027981 */ /* 0x000ea4000c1e1900 */
[----:B--2---:R-:W-:Y:S01]  /*1540*/  R2UR UR4, R2 ;  /* 0x00000000020472ca */ /* 0x004fe200000e0000 */
[----:B------:R-:W-:-:S14]  /*1550*/  BRA `(.L_x_2265) ;  /* 0x0000000000347947 */ /* 0x000fdc0003800000 */
.L_x_2264:
        /* <DEDUP_REMOVED lines=13> */
.L_x_2265:
[----:B------:R-:W-:Y:S01]  /*1630*/  ULDC.64 UR8, c[0x0][0x998] ;  /* 0x0002660000087ab9 */ /* 0x000fe20000000a00 */
[----:B------:R-:W-:Y:S01]  /*1640*/  ULDC.64 UR6, c[0x0][0x990] ;  /* 0x0002640000067ab9 */ /* 0x000fe20000000a00 */
[----:B------:R-:W-:Y:S01]  /*1650*/  ISETP.NE.U32.AND P1, PT, RZ, UR8, PT ;  /* 0x00000008ff007c0c */ /* 0x000fe2000bf25070 */
[----:B------:R-:W-:Y:S01]  /*1660*/  USHF.L.U32 UR36, UR5, 0x7, URZ ;  /* 0x0000000705247899 */ /* 0x000fe2000800063f */
[----:B------:R-:W-:Y:S01]  /*1670*/  ISETP.NE.U32.AND P0, PT, RZ, UR6, PT ;  /* 0x00000006ff007c0c */ /* 0x000fe2000bf05070 */
[----:B------:R-:W-:Y:S01]  /*1680*/  UIADD3 UR55, -UR55, UR4, URZ ;  /* 0x0000000437377290 */ /* 0x000fe2000fffe13f */
[----:B------:R-:W-:Y:S01]  /*1690*/  ISETP.NE.AND.EX P1, PT, RZ, UR9, PT, P1 ;  /* 0x00000009ff007c0c */ /* 0x000fe2000bf25310 */
[----:B------:R-:W-:Y:S01]  /*16a0*/  ULOP3.LUT UR37, UR47, 0xff, URZ, 0xc0, !UPT ;  /* 0x000000ff2f257892 */ /* 0x000fe2000f8ec03f */
[----:B------:R-:W-:Y:S01]  /*16b0*/  ISETP.NE.AND.EX P0, PT, RZ, UR7, PT, P0 ;  /* 0x00000007ff007c0c */ /* 0x000fe2000bf05300 */
[----:B------:R-:W-:-:S10]  /*16c0*/  ULDC UR11, c[0x0][0x988] ;  /* 0x00026200000b7ab9 */ /* 0x000fd40000000800 */
[----:B------:R-:W0:Y:S08]  /*16d0*/  @P1 LDC.64 R8, c[0x0][0x9b8] ;  /* 0x00026e00ff081b82 */ /* 0x000e300000000a00 */
[----:B------:R-:W1:Y:S08]  /*16e0*/  @P0 LDC.64 R6, c[0x0][0x9a8] ;  /* 0x00026a00ff060b82 */ /* 0x000e700000000a00 */
[----:B------:R-:W2:Y:S08]  /*16f0*/  @P0 LDC.64 R10, c[0x0][0x9b0] ;  /* 0x00026c00ff0a0b82 */ /* 0x000eb00000000a00 */
[----:B------:R-:W3:Y:S01]  /*1700*/  @P1 LDC.64 R12, c[0x0][0x9c0] ;  /* 0x00027000ff0c1b82 */ /* 0x000ee20000000a00 */
[----:B0-----:R-:W-:-:S02]  /*1710*/  @P1 IMAD R2, R8, UR43, RZ ;  /* 0x0000002b08021c24 */ /* 0x001fc4000f8e02ff */
[----:B------:R-:W-:-:S04]  /*1720*/  @P1 IMAD.WIDE.U32 R4, R8, UR44, RZ ;  /* 0x0000002c08041c25 */ /* 0x000fc8000f8e00ff */
[----:B------:R-:W-:Y:S02]  /*1730*/  @P1 IMAD R9, R9, UR44, R2 ;  /* 0x0000002c09091c24 */ /* 0x000fe4000f8e0202 */
[C---:B-1----:R-:W-:Y:S02]  /*1740*/  @P0 IMAD R0, R6.reuse, UR43, RZ ;  /* 0x0000002b06000c24 */ /* 0x042fe4000f8e02ff */
[----:B------:R-:W-:-:S04]  /*1750*/  @P0 IMAD.WIDE.U32 R2, R6, UR44, RZ ;  /* 0x0000002c06020c25 */ /* 0x000fc8000f8e00ff */
[----:B------:R-:W-:Y:S02]  /*1760*/  @P0 IMAD R7, R7, UR44, R0 ;  /* 0x0000002c07070c24 */ /* 0x000fe4000f8e0200 */
[----:B------:R-:W-:Y:S02]  /*1770*/  @P1 IMAD.IADD R5, R5, 0x1, R9 ;  /* 0x0000000105051824 */ /* 0x000fe400078e0209 */
[----:B------:R-:W-:Y:S02]  /*1780*/  @P0 IMAD.IADD R3, R3, 0x1, R7 ;  /* 0x0000000103030824 */ /* 0x000fe400078e0207 */
[----:B------:R-:W-:Y:S02]  /*1790*/  IMAD.MOV.U32 R0, RZ, RZ, 0x3f800000 ;  /* 0x3f800000ff007424 */ /* 0x000fe400078e00ff */
[----:B--2---:R-:W-:-:S04]  /*17a0*/  @P0 IMAD.WIDE.U32 R2, R10, UR45, R2 ;  /* 0x0000002d0a020c25 */ /* 0x004fc8000f8e0002 */
[----:B---3--:R-:W-:Y:S01]  /*17b0*/  @P1 IMAD.WIDE.U32 R6, R12, UR45, R4 ;  /* 0x0000002d0c061c25 */ /* 0x008fe2000f8e0004 */
[----:B------:R-:W-:Y:S01]  /*17c0*/  @P0 LEA R4, P2, R2, UR6, 0x2 ;  /* 0x0000000602040c11 */ /* 0x000fe2000f8410ff */
[----:B------:R-:W-:Y:S02]  /*17d0*/  ULDC UR6, c[0x0][0x448] ;  /* 0x0001120000067ab9 */ /* 0x000fe40000000800 */
[----:B------:R-:W-:Y:S01]  /*17e0*/  @P0 IMAD R5, R11, UR45, R3 ;  /* 0x0000002d0b050c24 */ /* 0x000fe2000f8e0203 */
[----:B------:R-:W-:Y:S01]  /*17f0*/  @P1 LEA R8, P3, R6, UR8, 0x2 ;  /* 0x0000000806081c11 */ /* 0x000fe2000f8610ff */
[----:B------:R-:W-:-:S03]  /*1800*/  @P1 IMAD R3, R13, UR45, R7 ;  /* 0x0000002d0d031c24 */ /* 0x000fc6000f8e0207 */
[----:B------:R-:W-:Y:S02]  /*1810*/  @P0 LEA.HI.X R5, R2, UR7, R5, 0x2, P2 ;  /* 0x0000000702050c11 */ /* 0x000fe400090f1405 */
[----:B------:R-:W-:Y:S01]  /*1820*/  @P1 LEA.HI.X R9, R6, UR9, R3, 0x2, P3 ;  /* 0x0000000906091c11 */ /* 0x000fe200098f1403 */
[----:B------:R-:W-:-:S04]  /*1830*/  IMAD.MOV.U32 R3, RZ, RZ, 0x3f800000 ;  /* 0x3f800000ff037424 */ /* 0x000fc800078e00ff */
[----:B------:R-:W2:Y:S04]  /*1840*/  @P1 LDG.E R0, desc[UR52][R8.64] ;  /* 0x0000003408001981 */ /* 0x000ea8000c1e1900 */
[----:B------:R-:W2:Y:S01]  /*1850*/  @P0 LDG.E R3, desc[UR52][R4.64] ;  /* 0x0000003404030981 */ /* 0x000ea2000c1e1900 */
[----:B------:R-:W-:Y:S02]  /*1860*/  UISETP.NE.AND UP0, UPT, UR6, 0x1, UPT ;  /* 0x000000010600788c */ /* 0x000fe4000bf05270 */
[----:B------:R-:W-:Y:S02]  /*1870*/  UIADD3 UR6, UR36, 0x7f, URZ ;  /* 0x0000007f24067890 */ /* 0x000fe4000fffe03f */
[----:B------:R-:W-:-:S07]  /*1880*/  UIADD3 UR7, UR55, 0x80, -UR56 ;  /* 0x0000008037077890 */ /* 0x000fce000fffe838 */
[----:B------:R-:W-:Y:S01]  /*1890*/  @UP0 ULDC UR4, c[0x0][0x44c] ;  /* 0x0001130000040ab9 */ /* 0x000fe20000000800 */
[----:B------:R-:W-:Y:S01]  /*18a0*/  @UP0 ULDC UR8, c[0x0][0x450] ;  /* 0x0001140000080ab9 */ /* 0x000fe20000000800 */
[----:B------:R-:W-:-:S04]  /*18b0*/  UIMAD.WIDE.U32 UR4, UR6, UR4, URZ ;  /* 0x00000004060472a5 */ /* 0x000fc8000f8e003f */
[----:B------:R-:W-:Y:S02]  /*18c0*/  @UP0 USHF.R.U32.HI UR6, URZ, UR8, UR5 ;  /* 0x000000083f060299 */ /* 0x000fe40008011605 */
[----:B------:R-:W-:Y:S02]  /*18d0*/  UIADD3 UR4, UR55, 0x7f, URZ ;  /* 0x0000007f37047890 */ /* 0x000fe4000fffe03f */
[----:B------:R-:W-:Y:S02]  /*18e0*/  UIADD3 UR6, UR7, UR6, URZ ;  /* 0x0000000607067290 */ /* 0x000fe4000fffe03f */
[----:B------:R-:W-:Y:S02]  /*18f0*/  USHF.R.S32.HI UR5, URZ, 0x1f, UR4 ;  /* 0x0000001f3f057899 */ /* 0x000fe40008011404 */
[----:B------:R-:W-:Y:S02]  /*1900*/  USHF.R.S32.HI UR7, URZ, 0x1f, UR6 ;  /* 0x0000001f3f077899 */ /* 0x000fe40008011406 */
[----:B------:R-:W-:-:S02]  /*1910*/  ULEA.HI UR5, UR5, UR4, URZ, 0x7 ;  /* 0x0000000405057291 */ /* 0x000fc4000f8f383f */
[----:B------:R-:W-:Y:S02]  /*1920*/  ULEA.HI UR7, UR7, UR6, URZ, 0x7 ;  /* 0x0000000607077291 */ /* 0x000fe4000f8f383f */
[----:B------:R-:W-:Y:S02]  /*1930*/  USHF.R.S32.HI UR5, URZ, 0x7, UR5 ;  /* 0x000000073f057899 */ /* 0x000fe40008011405 */
[----:B------:R-:W-:-:S04]  /*1940*/  USHF.R.S32.HI UR7, URZ, 0x7, UR7 ;  /* 0x000000073f077899 */ /* 0x000fc80008011407 */
[----:B------:R-:W-:-:S04]  /*1950*/  UISETP.LT.AND UP0, UPT, UR5, UR7, UPT ;  /* 0x000000070500728c */ /* 0x000fc8000bf01270 */
[----:B------:R-:W-:-:S04]  /*1960*/  USEL UR9, UR5, UR7, UP0 ;  /* 0x0000000705097287 */ /* 0x000fc80008000000 */
[----:B------:R-:W-:-:S06]  /*1970*/  UISETP.GE.AND UP0, UPT, UR9, 0x1, UPT ;  /* 0x000000010900788c */ /* 0x000fcc000bf06270 */
[----:B------:R-:W-:Y:S01]  /*1980*/  PLOP3.LUT P0, PT, PT, PT, UP0, 0x80, 0x0 ;  /* 0x000000000000781c */ /* 0x000fe20003f0f008 */
[----:B------:R-:W-:Y:S01]  /*1990*/  USHF.R.U32.HI UR47, URZ, 0x10, UR47 ;  /* 0x000000103f2f7899 */ /* 0x000fe2000801162f */
[----:B------:R-:W-:Y:S01]  /*19a0*/  UMOV UR4, URZ ;  /* 0x0000003f00047c82 */ /* 0x000fe20008000000 */
[----:B--2---:R-:W-:-:S10]  /*19b0*/  FMUL.FTZ R0, R3, R0 ;  /* 0x0000000003007220 */ /* 0x004fd40000410000 */
[----:B------:R-:W-:Y:S05]  /*19c0*/  @!P0 BRA `(.L_x_2266) ;  /* 0x0000000000908947 */ /* 0x000fea0003800000 */
        /* <DEDUP_REMOVED lines=36> */
.L_x_2266:
[----:B------:R-:W-:Y:S01]  /*1c10*/  UIMAD UR39, UR37, UR4, URZ ;  /* 0x00000004252772a4 */ /* 0x000fe2000f8e023f */
[----:B------:R-:W-:Y:S02]  /*1c20*/  IMAD.U32 R2, RZ, RZ, UR9 ;  /* 0x00000009ff027e24 */ /* 0x000fe4000f8e00ff */
[----:B------:R-:W-:Y:S01]  /*1c30*/  FMUL.FTZ R0, R0, UR11 ;  /* 0x0000000b00007c20 */ /* 0x000fe20008410000 */
[----:B------:R-:W-:Y:S01]  /*1c40*/  IMAD.U32 R3, RZ, RZ, UR4 ;  /* 0x00000004ff037e24 */ /* 0x000fe2000f8e00ff */
[----:B------:R-:W-:Y:S02]  /*1c50*/  PLOP3.LUT P0, PT, PT, PT, PT, 0x80, 0x0 ;  /* 0x000000000000781c */ /* 0x000fe40003f0f070 */
[----:B------:R-:W-:Y:S02]  /*1c60*/  CS2R R28, SRZ ;  /* 0x00000000001c7805 */ /* 0x000fe4000001ff00 */
[----:B------:R-:W-:Y:S02]  /*1c70*/  CS2R R4, SRZ ;  /* 0x0000000000047805 */ /* 0x000fe4000001ff00 */
[----:B------:R-:W-:-:S02]  /*1c80*/  R2UR UR42, R0 ;  /* 0x00000000002a72ca */ /* 0x000fc400000e0000 */
[----:B------:R-:W-:Y:S02]  /*1c90*/  CS2R R24, SRZ ;  /* 0x0000000000187805 */ /* 0x000fe4000001ff00 */
[----:B------:R-:W-:Y:S01]  /*1ca0*/  VIADDMNMX R2, R3, UR39, R2, PT ;  /* 0x0000002703027c46 */ /* 0x000fe2000b800102 */
[----:B------:R-:W-:Y:S01]  /*1cb0*/  IMAD.MOV.U32 R3, RZ, RZ, RZ ;  /* 0x000000ffff037224 */ /* 0x000fe200078e00ff */
[----:B------:R-:W-:Y:S02]  /*1cc0*/  CS2R R30, SRZ ;  /* 0x00000000001e7805 */ /* 0x000fe4000001ff00 */
[----:B------:R-:W-:Y:S02]  /*1cd0*/  CS2R R26, SRZ ;  /* 0x00000000001a7805 */ /* 0x000fe4000001ff00 */
[----:B------:R-:W-:Y:S02]  /*1ce0*/  R2UR UR57, R2 ;  /* 0x00000000023972ca */ /* 0x000fe400000e0000 */
        /* <DEDUP_REMOVED lines=12> */
[----:B------:R-:W-:Y:S01]  /*1db0*/  UISETP.GT.AND UP0, UPT, UR57, UR39, UPT ;  /* 0x000000273900728c */ /* 0x000fe2000bf04270 */
[----:B------:R-:W-:-:S02]  /*1dc0*/  CS2R R60, SRZ ;  /* 0x00000000003c7805 */ /* 0x000fc4000001ff00 */
[----:B------:R-:W-:Y:S02]  /*1dd0*/  CS2R R56, SRZ ;  /* 0x0000000000387805 */ /* 0x000fe4000001ff00 */
[----:B------:R-:W-:Y:S02]  /*1de0*/  CS2R R62, SRZ ;  /* 0x00000000003e7805 */ /* 0x000fe4000001ff00 */
[----:B------:R-:W-:Y:S02]  /*1df0*/  CS2R R58, SRZ ;  /* 0x00000000003a7805 */ /* 0x000fe4000001ff00 */
[----:B------:R-:W-:Y:S02]  /*1e00*/  CS2R R68, SRZ ;  /* 0x0000000000447805 */ /* 0x000fe4000001ff00 */
[----:B------:R-:W-:Y:S02]  /*1e10*/  PLOP3.LUT P1, PT, PT, PT, UP0, 0x80, 0x0 ;  /* 0x000000000000781c */ /* 0x000fe40003f2f008 */
        /* <DEDUP_REMOVED lines=80> */
.L_x_2268:
        /* <DEDUP_REMOVED lines=9> */
.L_x_2422:
[----:B------:R-:W-:Y:S05]  /*23b0*/  @!P1 BRA `(.L_x_2270) ;  /* 0x0000000000049947 */ /* 0x000fea0003800000 */
[----:B------:R-:W-:Y:S01]  /*23c0*/  BPT.TRAP 0x1 ;  /* 0x000000040000795c */ /* 0x000fe20000300000 */
.L_x_2270:
[----:B0-----:R-:W-:Y:S02]  /*23d0*/  IMAD.U32 R3, RZ, RZ, UR54 ;  /* 0x00000036ff037e24 */ /* 0x001fe4000f8e00ff */
[----:B------:R-:W-:-:S03]  /*23e0*/  IMAD.U32 R0, RZ, RZ, UR48 ;  /* 0x00000030ff007e24 */ /* 0x000fc6000f8e00ff */
[----:B------:R-:W-:Y:S02]  /*23f0*/  LEA R3, R3, UR41, 0x3 ;  /* 0x0000002903037c11 */ /* 0x000fe4000f8e18ff */
[----:B------:R-:W-:-:S04]  /*2400*/  SHF.L.U32 R0, R0, 0x1f, RZ ;  /* 0x0000001f00007819 */ /* 0x000fc800000006ff */
[----:B------:R0:W1:Y:S01]  /*2410*/  SYNCS.PHASECHK.TRANS64.TRYWAIT P2, [R3+URZ+0x38830], R0 ;  /* 0x03883000030075a7 */ /* 0x000062000804017f */
[----:B------:R-:W-:Y:S05]  /*2420*/  @!P1 BRA `(.L_x_2271) ;  /* 0x0000000000049947 */ /* 0x000fea0003800000 */
[----:B------:R-:W-:Y:S01]  /*2430*/  BPT.TRAP 0x1 ;  /* 0x000000040000795c */ /* 0x000fe20000300000 */
.L_x_2271:
[----:B------:R-:W2:Y:S02]  /*2440*/  S2R R2, SR_TID.X ;  /* 0x0000000000027919 */ /* 0x000ea40000002100 */
[----:B--2---:R-:W-:Y:S01]  /*2450*/  LOP3.LUT P0, RZ, R2, 0x7f, RZ, 0xc0, !PT ;  /* 0x0000007f02ff7812 */ /* 0x004fe2000780c0ff */
[----:B-1----:R-:W-:-:S12]  /*2460*/  @P2 BRA `(.L_x_2272) ;  /* 0x0000000000082947 */ /* 0x002fd80003800000 */
[----:B------:R-:W1:Y:S02]  /*2470*/  SYNCS.PHASECHK.TRANS64.TRYWAIT P2, [R3+URZ+0x38830], R0 ;  /* 0x03883000030075a7 */ /* 0x000e64000804017f */
[----:B-1----:R-:W-:Y:S05]  /*2480*/  @!P2 BRA `(.L_x_2273) ;  /* 0x0000015800e0a947 */ /* 0x002fea0003800000 */
.L_x_2272:
[----:B------:R-:W-:Y:S05]  /*2490*/  WARPSYNC.ALL ;  /* 0x0000000000007948 */ /* 0x000fea0003800000 */
[----:B------:R-:W-:Y:S01]  /*24a0*/  UIADD3 UR4, UR41, 0x28400, URZ ;  /* 0x0002840029047890 */ /* 0x000fe2000fffe03f */
[----:B------:R-:W-:Y:S01]  /*24b0*/  WARPGROUP.ARRIVE ;  /* 0x00000000000079c5 */ /* 0x000fe20000000000 */
[----:B------:R-:W-:Y:S01]  /*24c0*/  ULOP3.LUT UR32, UR58, 0x10000, URZ, 0xfc, !UPT ;  /* 0x000100003a207892 */ /* 0x000fe2000f8efc3f */
[----:B01----:R-:W-:Y:S01]  /*24d0*/  VIADD R0, R17, UR36 ;  /* 0x0000002411007c36 */ /* 0x003fe20008000000 */
[----:B------:R-:W-:Y:S01]  /*24e0*/  USHF.R.U32.HI UR4, URZ, 0x4, UR4 ;  /* 0x000000043f047899 */ /* 0x000fe20008011604 */
[----:B------:R-:W-:Y:S01]  /*24f0*/  IMAD.U32 R5, RZ, RZ, UR56 ;  /* 0x00000038ff057e24 */ /* 0x000fe2000f8e00ff */
[----:B------:R-:W-:Y:S01]  /*2500*/  UMOV UR33, 0x40000040 ;  /* 0x4000004000217882 */ /* 0x000fe20000000000 */
[----:B------:R-:W-:Y:S01]  /*2510*/  UMOV UR35, 0x40000040 ;  /* 0x4000004000237882 */ /* 0x000fe20000000000 */
[----:B------:R-:W-:Y:S01]  /*2520*/  ULOP3.LUT UR4, UR4, 0x3fff, URZ, 0xc0, !UPT ;  /* 0x00003fff04047892 */ /* 0x000fe2000f8ec03f */
[----:B------:R-:W-:Y:S01]  /*2530*/  IMAD.U32 R15, RZ, RZ, UR42 ;  /* 0x0000002aff0f7e24 */ /* 0x000fe2000f8e00ff */
[----:B------:R-:W-:Y:S01]  /*2540*/  UMOV UR5, 0x40000040 ;  /* 0x4000004000057882 */ /* 0x000fe20000000000 */
[----:B------:R-:W-:Y:S01]  /*2550*/  UMOV UR7, 0x40000040 ;  /* 0x4000004000077882 */ /* 0x000fe20000000000 */
[----:B------:R-:W-:Y:S01]  /*2560*/  ULOP3.LUT UR51, UR4, 0x10000, URZ, 0xfc, !UPT ;  /* 0x0001000004337892 */ /* 0x000fe2000f8efc3f */
[----:B------:R-:W-:Y:S01]  /*2570*/  @!P0 VIADD R3, R3, 0x38840 ;  /* 0x0003884003038836 */ /* 0x000fe20000000000 */
[----:B------:R-:W-:Y:S01]  /*2580*/  UIADD3 UR4, UR32, 0x2, URZ ;  /* 0x0000000220047890 */ /* 0x000fe2000fffe03f */
[----:B------:R-:W-:Y:S01]  /*2590*/  CS2R R90, SRZ ;  /* 0x00000000005a7805 */ /* 0x000fe2000001ff00 */
[----:B------:R-:W-:Y:S01]  /*25a0*/  ULEA UR34, UR54, UR51, 0xb ;  /* 0x0000003336227291 */ /* 0x000fe2000f8e583f */
[----:B------:R-:W-:Y:S01]  /*25b0*/  CS2R R92, SRZ ;  /* 0x00000000005c7805 */ /* 0x000fe2000001ff00 */
[----:B------:R-:W-:Y:S01]  /*25c0*/  UIADD3 UR8, UR32, 0x4, URZ ;  /* 0x0000000420087890 */ /* 0x000fe2000fffe03f */
[----:B------:R-:W-:Y:S01]  /*25d0*/  @!P0 PRMT R3, RZ, 0x654, R3 ;  /* 0x00000654ff038816 */ /* 0x000fe20000000003 */
[----:B------:R-:W-:Y:S01]  /*25e0*/  UIADD3 UR6, UR34, 0x2, URZ ;  /* 0x0000000222067890 */ /* 0x000fe2000fffe03f */
[----:B------:R-:W-:Y:S01]  /*25f0*/  CS2R R94, SRZ ;  /* 0x00000000005e7805 */ /* 0x000fe2000001ff00 */
[----:B------:R-:W-:Y:S01]  /*2600*/  UIADD3 UR10, UR34, 0x4, URZ ;  /* 0x00000004220a7890 */ /* 0x000fe2000fffe03f */
[----:B------:R-:W-:Y:S01]  /*2610*/  CS2R R96, SRZ ;  /* 0x0000000000607805 */ /* 0x000fe2000001ff00 */
[----:B------:R-:W-:Y:S01]  /*2620*/  UMOV UR9, 0x40000040 ;  /* 0x4000004000097882 */ /* 0x000fe20000000000 */
[----:B------:R-:W-:Y:S01]  /*2630*/  QGMMA.64x128x32.F32.E4M3.E4M3 R24, gdesc[UR32], RZ, !UPT, gsb0 ;  /* 0x01e00000201879f3 */ /* 0x000fe2000c0008ff */
[----:B------:R-:W-:Y:S01]  /*2640*/  UMOV UR11, 0x40000040 ;  /* 0x40000040000b7882 */ /* 0x000fe20000000000 */
[----:B------:R-:W-:Y:S01]  /*2650*/  UIADD3 UR12, UR32, 0x6, URZ ;  /* 0x00000006200c7890 */ /* 0x000fe2000fffe03f */
[----:B------:R-:W-:Y:S01]  /*2660*/  CS2R R98, SRZ ;  /* 0x0000000000627805 */ /* 0x000fe2000001ff00 */
[----:B------:R-:W-:Y:S01]  /*2670*/  UIADD3 UR14, UR34, 0x6, URZ ;  /* 0x00000006220e7890 */ /* 0x000fe2000fffe03f */
[----:B------:R-:W-:Y:S01]  /*2680*/  CS2R R100, SRZ ;  /* 0x0000000000647805 */ /* 0x000fe2000001ff00 */
[----:B------:R-:W-:Y:S01]  /*2690*/  UMOV UR13, 0x40000040 ;  /* 0x40000040000d7882 */ /* 0x000fe20000000000 */
        /* <DEDUP_REMOVED lines=25> */
[----:B------:R-:W-:Y:S01]  /*2830*/  UIADD3 UR58, UR57, -0x2, URZ ;  /* 0xfffffffe393a7890 */ /* 0x000fe2000fffe03f */
        /* <DEDUP_REMOVED lines=17> */
[----:B------:R-:W-:Y:S02]  /*2950*/  WARPGROUP.DEPBAR.LE gsb0, 0x0 ;  /* 0x00008000000079c5 */ /* 0x000fe40000010000 */
[----:B------:R-:W-:-:S06]  /*2960*/  WARPGROUP.ARRIVE ;  /* 0x00000000000079c5 */ /* 0x000fcc0000000000 */
[----:B------:R-:W-:Y:S01]  /*2970*/  QGMMA.64x128x32.F32.E4M3.E4M3 R24, gdesc[UR4], R24, gsb0 ;  /* 0x01e00000041879f3 */ /* 0x000fe20008000818 */
[----:B------:R-:W-:Y:S02]  /*2980*/  ULDC UR6, c[0x0][0x448] ;  /* 0x0001120000067ab9 */ /* 0x000fe40000000800 */
[----:B------:R-:W-:-:S06]  /*2990*/  UISETP.NE.AND UP0, UPT, UR6, 0x1, UPT ;  /* 0x000000010600788c */ /* 0x000fcc000bf05270 */
[----:B------:R-:W-:-:S05]  /*29a0*/  PLOP3.LUT P2, PT, PT, PT, UP0, 0x80, 0x0 ;  /* 0x000000000000781c */ /* 0x000fca0003f4f008 */
[----:B------:R-:W-:-:S08]  /*29b0*/  @UP0 ULDC UR6, c[0x0][0x44c] ;  /* 0x0001130000060ab9 */ /* 0x000fd00000000800 */
[----:B------:R-:W-:Y:S01]  /*29c0*/  @P2 IMAD.HI.U32 R2, R0, UR6, RZ ;  /* 0x0000000600022c27 */ /* 0x000fe2000f8e00ff */
[----:B------:R-:W-:-:S04]  /*29d0*/  @UP0 ULDC UR6, c[0x0][0x450] ;  /* 0x0001140000060ab9 */ /* 0x000fc80000000800 */
[----:B------:R-:W-:Y:S01]  /*29e0*/  @P2 SHF.R.U32.HI R0, RZ, UR6, R2 ;  /* 0x00000006ff002c19 */ /* 0x000fe20008011602 */
[----:B------:R-:W-:Y:S02]  /*29f0*/  UMOV UR6, 0xffffff80 ;  /* 0xffffff8000067882 */ /* 0x000fe40000000000 */
[----:B------:R-:W-:Y:S02]  /*2a00*/  UIMAD UR6, UR57, UR6, 0x80 ;  /* 0x00000080390674a4 */ /* 0x000fe4000f8e0206 */
[----:B------:R-:W0:Y:S04]  /*2a10*/  SHFL.IDX PT, R6, R0, 0x1, 0x1c1f ;  /* 0x003c1f0000067f89 */ /* 0x000e2800000e0000 */
[----:B------:R-:W-:Y:S01]  /*2a20*/  IMAD.U32 R7, RZ, RZ, UR6 ;  /* 0x00000006ff077e24 */ /* 0x000fe2000f8e00ff */
[----:B------:R-:W-:-:S02]  /*2a30*/  @UP0 ULDC UR6, c[0x0][0x44c] ;  /* 0x0001130000060ab9 */ /* 0x000fc40000000800 */
[----:B------:R-:W-:Y:S02]  /*2a40*/  UIMAD.WIDE.U32 UR6, UR36, UR6, URZ ;  /* 0x00000006240672a5 */ /* 0x000fe4000f8e003f */
[C-C-:B------:R-:W-:Y:S02]  /*2a50*/  IADD3 R2, -R16.reuse, 0x1, R7.reuse ;  /* 0x0000000110027810 */ /* 0x140fe40007ffe107 */
[----:B------:R-:W-:Y:S02]  /*2a60*/  IADD3 R4, -R16, UR55, R7 ;  /* 0x0000003710047c10 */ /* 0x000fe4000fffe107 */
[----:B------:R-:W-:-:S04]  /*2a70*/  IADD3 R5, -R5, UR55, R2 ;  /* 0x0000003705057c10 */ /* 0x000fc8000fffe102 */
[----:B0-----:R-:W-:-:S04]  /*2a80*/  VIADDMNMX R6, R6, R5, R4, PT ;  /* 0x0000000506067246 */ /* 0x001fc80003800104 */
[C---:B------:R-:W-:Y:S02]  /*2a90*/  ISETP.GT.AND P3, PT, R6.reuse, RZ, PT ;  /* 0x000000ff0600720c */ /* 0x040fe40003f64270 */
[C---:B------:R-:W-:Y:S02]  /*2aa0*/  ISETP.GT.AND P4, PT, R6.reuse, 0x1, PT ;  /* 0x000000010600780c */ /* 0x040fe40003f84270 */
[----:B------:R-:W-:Y:S01]  /*2ab0*/  ISETP.GT.AND P5, PT, R6, 0x8, PT ;  /* 0x000000080600780c */ /* 0x000fe20003fa4270 */
[----:B------:R-:W-:Y:S02]  /*2ac0*/  WARPGROUP.DEPBAR.LE gsb0, 0x0 ;  /* 0x00008000000079c5 */ /* 0x000fe40000010000 */
[----:B------:R-:W-:-:S06]  /*2ad0*/  WARPGROUP.ARRIVE ;  /* 0x00000000000079c5 */ /* 0x000fcc0000000000 */
[----:B------:R-:W-:Y:S01]  /*2ae0*/  QGMMA.64x128x32.F32.E4M3.E4M3 R24, gdesc[UR8], R24, gsb0 ;  /* 0x01e00000081879f3 */ /* 0x000fe20008000818 */
[----:B------:R-:W-:Y:S01]  /*2af0*/  @UP0 ULDC UR11, c[0x0][0x450] ;  /* 0x00011400000b0ab9 */ /* 0x000fe20000000800 */
[----:B------:R-:W-:Y:S01]  /*2b00*/  UMOV UR10, UR36 ;  /* 0x00000024000a7c82 */ /* 0x000fe20008000000 */
[----:B------:R-:W-:-:S04]  /*2b10*/  @UP0 USHF.R.U32.HI UR10, URZ, UR11, UR7 ;  /* 0x0000000b3f0a0299 */ /* 0x000fc80008011607 */
[----:B------:R-:W-:-:S04]  /*2b20*/  UIADD3 UR6, UR10, UR55, -UR56 ;  /* 0x000000370a067290 */ /* 0x000fc8000fffe838 */
[----:B------:R-:W-:-:S04]  /*2b30*/  USHF.R.S32.HI UR7, URZ, 0x1f, UR6 ;  /* 0x0000001f3f077899 */ /* 0x000fc80008011406 */
[----:B------:R-:W-:-:S04]  /*2b40*/  ULEA.HI UR7, UR7, UR6, URZ, 0x7 ;  /* 0x0000000607077291 */ /* 0x000fc8000f8f383f */
[----:B------:R-:W-:-:S04]  /*2b50*/  USHF.R.S32.HI UR7, URZ, 0x7, UR7 ;  /* 0x000000073f077899 */ /* 0x000fc80008011407 */
[----:B------:R-:W-:-:S04]  /*2b60*/  UISETP.LT.AND UP1, UPT, UR39, UR7, UPT ;  /* 0x000000072700728c */ /* 0x000fc8000bf21270 */
[----:B------:R-:W-:-:S04]  /*2b70*/  USEL UR57, UR39, UR7, !UP1 ;  /* 0x0000000727397287 */ /* 0x000fc8000c800000 */
[----:B------:R-:W-:Y:S01]  /*2b80*/  UISETP.GE.AND UP1, UPT, UR58, UR57, UPT ;  /* 0x000000393a00728c */ /* 0x000fe2000bf26270 */
        /* <DEDUP_REMOVED lines=16> */
[----:B------:R-:W-:Y:S01]  /*2c90*/  FSEL R26, R26, -INF , P3 ;  /* 0xff8000001a1a7808 */ /* 0x000fe20001800000 */
[----:B------:R0:W-:Y:S01]  /*2ca0*/  @!P0 SYNCS.ARRIVE.TRANS64.RED.A1T0 RZ, [R3+URZ], RZ ;  /* 0x000000ff03ff89a7 */ /* 0x0001e2000810043f */
[----:B------:R-:W-:Y:S02]  /*2cb0*/  FSEL R8, R27, -INF , P4 ;  /* 0xff8000001b087808 */ /* 0x000fe40002000000 */
[----:B------:R-:W-:Y:S02]  /*2cc0*/  ISETP.GT.AND P3, PT, R6, 0x9, PT ;  /* 0x000000090600780c */ /* 0x000fe40003f64270 */
[----:B------:R-:W-:-:S02]  /*2cd0*/  FSEL R30, R30, -INF , P5 ;  /* 0xff8000001e1e7808 */ /* 0x000fc40002800000 */
[----:B------:R-:W-:Y:S02]  /*2ce0*/  FMNMX.FTZ R7, R26, R8, !PT ;  /* 0x000000081a077209 */ /* 0x000fe40007810000 */
[----:B------:R-:W-:Y:S02]  /*2cf0*/  ISETP.GT.AND P4, PT, R6, 0x10, PT ;  /* 0x000000100600780c */ /* 0x000fe40003f84270 */
[----:B------:R-:W-:Y:S02]  /*2d00*/  FSEL R10, R31, -INF , P3 ;  /* 0xff8000001f0a7808 */ /* 0x000fe40001800000 */
[----:B------:R-:W-:Y:S02]  /*2d10*/  FMNMX.FTZ R7, R30, R7, !PT ;  /* 0x000000071e077209 */ /* 0x000fe40007810000 */
        /* <DEDUP_REMOVED lines=22> */
[----:B------:R-:W-:Y:S01]  /*2e80*/  FSEL R2, R47, -INF , P3 ;  /* 0xff8000002f027808 */ /* 0x000fe20001800000 */
[----:B------:R-:W-:Y:S01]  /*2e90*/  IMAD.U32 R47, RZ, RZ, UR42 ;  /* 0x0000002aff2f7e24 */ /* 0x000fe2000f8e00ff */
        /* <DEDUP_REMOVED lines=58> */
[----:B------:R-:W-:Y:S02]  /*3240*/  FSEL R87, R87, -INF , P3 ;  /* 0xff80000057577808 */ /* 0x000fe40001800000 */
[----:B------:R-:W-:-:S04]  /*3250*/  FMNMX.FTZ R6, R86, R7, !PT ;  /* 0x0000000756067209 */ /* 0x000fc80007810000 */
[----:B------:R-:W-:-:S05]  /*3260*/  FMNMX.FTZ R7, R87, R6, !PT ;  /* 0x0000000657077209 */ /* 0x000fca0007810000 */
[----:B------:R-:W1:Y:S02]  /*3270*/  SHFL.BFLY PT, R6, R7, 0x2, 0x1f ;  /* 0x0c401f0007067f89 */ /* 0x000e6400000e0000 */
[----:B-1----:R-:W-:Y:S02]  /*3280*/  FMNMX.FTZ R9, R7, R6, !PT ;  /* 0x0000000607097209 */ /* 0x002fe40007810000 */
[----:B------:R-:W1:Y:S04]  /*3290*/  SHFL.IDX PT, R6, R0, RZ, 0x1c1f ;  /* 0x001c1fff00067589 */ /* 0x000e6800000e0000 */
[----:B------:R-:W2:Y:S01]  /*32a0*/  SHFL.BFLY PT, R88, R9, 0x1, 0x1f ;  /* 0x0c201f0009587f89 */ /* 0x000ea200000e0000 */
[----:B-1----:R-:W-:Y:S02]  /*32b0*/  VIADDMNMX R27, R6, R5, R4, PT ;  /* 0x00000005061b7246 */ /* 0x002fe40003800104 */
[----:B--2---:R-:W-:-:S02]  /*32c0*/  FMNMX.FTZ R0, R9, R88, !PT ;  /* 0x0000005809007209 */ /* 0x004fc40007810000 */
[----:B------:R-:W-:Y:S02]  /*32d0*/  CS2R R88, SRZ ;  /* 0x0000000000587805 */ /* 0x000fe4000001ff00 */
[----:B------:R-:W-:Y:S02]  /*32e0*/  ISETP.GT.AND P4, PT, R27, 0x1, PT ;  /* 0x000000011b00780c */ /* 0x000fe40003f84270 */
[C---:B------:R-:W-:Y:S01]  /*32f0*/  FSETP.NEU.FTZ.AND P3, PT, R0.reuse, -INF , PT ;  /* 0xff8000000000780b */ /* 0x040fe20003f7d000 */
[----:B------:R-:W-:-:S01]  /*3300*/  FFMA.FTZ R15, R0, R15, -8 ;  /* 0xc1000000000f7423 */ /* 0x000fc2000001000f */
[----:B------:R-:W-:Y:S02]  /*3310*/  ISETP.GT.AND P5, PT, R27, 0x8, PT ;  /* 0x000000081b00780c */ /* 0x000fe40003fa4270 */
[----:B------:R-:W-:Y:S02]  /*3320*/  FSEL R25, R25, -INF , P4 ;  /* 0xff80000019197808 */ /* 0x000fe40002000000 */
[----:B------:R-:W-:-:S02]  /*3330*/  FSEL R15, R15, RZ, P3 ;  /* 0x000000ff0f0f7208 */ /* 0x000fc40001800000 */
[----:B------:R-:W-:Y:S02]  /*3340*/  ISETP.GT.AND P3, PT, R27, RZ, PT ;  /* 0x000000ff1b00720c */ /* 0x000fe40003f64270 */
[----:B------:R-:W-:Y:S01]  /*3350*/  FSEL R28, R28, -INF , P5 ;  /* 0xff8000001c1c7808 */ /* 0x000fe20002800000 */
[----:B------:R-:W-:-:S01]  /*3360*/  FFMA.FTZ R4, R8, UR42, -R15 ;  /* 0x0000002a08047c23 */ /* 0x000fc2000801080f */
[----:B------:R-:W-:Y:S01]  /*3370*/  FSEL R24, R24, -INF , P3 ;  /* 0xff80000018187808 */ /* 0x000fe20001800000 */
[----:B------:R-:W-:-:S01]  /*3380*/  FFMA.FTZ R6, R10, UR42, -R15 ;  /* 0x0000002a0a067c23 */ /* 0x000fc2000801080f */
[----:B------:R-:W-:Y:S01]  /*3390*/  ISETP.GT.AND P3, PT, R27, 0x9, PT ;  /* 0x000000091b00780c */ /* 0x000fe20003f64270 */
[----:B------:R-:W-:-:S01]  /*33a0*/  FFMA.FTZ R34, R34, UR42, -R15 ;  /* 0x0000002a22227c23 */ /* 0x000fc2000801080f */
[----:B------:R-:W-:Y:S01]  /*33b0*/  FMNMX.FTZ R7, R24, R25, !PT ;  /* 0x0000001918077209 */ /* 0x000fe20007810000 */
[----:B------:R-:W-:-:S01]  /*33c0*/  FFMA.FTZ R38, R38, UR42, -R15 ;  /* 0x0000002a26267c23 */ /* 0x000fc2000801080f */
[----:B------:R-:W-:Y:S01]  /*33d0*/  ISETP.GT.AND P4, PT, R27, 0x10, PT ;  /* 0x000000101b00780c */ /* 0x000fe20003f84270 */
[----:B------:R-:W-:-:S01]  /*33e0*/  FFMA.FTZ R42, R42, UR42, -R15 ;  /* 0x0000002a2a2a7c23 */ /* 0x000fc2000801080f */
[----:B------:R-:W-:Y:S01]  /*33f0*/  FSEL R29, R29, -INF , P3 ;  /* 0xff8000001d1d7808 */ /* 0x000fe20001800000 */
        /* <DEDUP_REMOVED lines=16> */
[----:B------:R1:W-:Y:S01]  /*3500*/  MUFU.EX2 R7, R34 ;  /* 0x0000002200077308 */ /* 0x0003e20000000800 */
[----:B------:R-:W-:Y:S01]  /*3510*/  FSEL R36, R36, -INF , P4 ;  /* 0xff80000024247808 */ /* 0x000fe20002000000 */
[--C-:B------:R-:W-:Y:S01]  /*3520*/  FFMA.FTZ R223, R66, UR42, -R15.reuse ;  /* 0x0000002a42df7c23 */ /* 0x100fe2000801080f */
[----:B------:R-:W-:Y:S01]  /*3530*/  FMNMX.FTZ R9, R33, R8, !PT ;  /* 0x0000000821097209 */ /* 0x000fe20007810000 */
[--C-:B------:R-:W-:Y:S01]  /*3540*/  FFMA.FTZ R8, R12, UR42, -R15.reuse ;  /* 0x0000002a0c087c23 */ /* 0x100fe2000801080f */
[----:B------:R-:W-:Y:S01]  /*3550*/  ISETP.GT.AND P4, PT, R27, 0x20, PT ;  /* 0x000000201b00780c */ /* 0x000fe20003f84270 */
[--C-:B------:R-:W-:Y:S01]  /*3560*/  FFMA.FTZ R217, R74, UR42, -R15.reuse ;  /* 0x0000002a4ad97c23 */ /* 0x100fe2000801080f */
[----:B------:R-:W-:Y:S01]  /*3570*/  FSEL R37, R37, -INF , P3 ;  /* 0xff80000025257808 */ /* 0x000fe20001800000 */
[--C-:B------:R-:W-:Y:S01]  /*3580*/  FFMA.FTZ R50, R75, UR42, -R15.reuse ;  /* 0x0000002a4b327c23 */ /* 0x100fe2000801080f */
[----:B------:R-:W-:Y:S01]  /*3590*/  FMNMX.FTZ R10, R36, R9, !PT ;  /* 0x00000009240a7209 */ /* 0x000fe20007810000 */
[--C-:B-1----:R-:W-:Y:S01]  /*35a0*/  FFMA.FTZ R34, R67, UR42, -R15.reuse ;  /* 0x0000002a43227c23 */ /* 0x102fe2000801080f */
[----:B------:R-:W-:Y:S01]  /*35b0*/  ISETP.GT.AND P3, PT, R27, 0x21, PT ;  /* 0x000000211b00780c */ /* 0x000fe20003f64270 */
[--C-:B------:R-:W-:Y:S01]  /*35c0*/  FFMA.FTZ R39, R79, UR42, -R15.reuse ;  /* 0x0000002a4f277c23 */ /* 0x100fe2000801080f */
[----:B------:R-:W-:Y:S01]  /*35d0*/  FSEL R40, R40, -INF , P4 ;  /* 0xff80000028287808 */ /* 0x000fe20002000000 */
[----:B------:R-:W-:Y:S01]  /*35e0*/  FFMA.FTZ R58, R87, UR42, -R15 ;  /* 0x0000002a573a7c23 */ /* 0x000fe2000801080f */
[----:B------:R-:W-:Y:S01]  /*35f0*/  FMNMX.FTZ R9, R37, R10, !PT ;  /* 0x0000000a25097209 */ /* 0x000fe20007810000 */
[----:B------:R-:W-:Y:S01]  /*3600*/  MUFU.EX2 R229, R229 ;  /* 0x000000e500e57308 */ /* 0x000fe20000000800 */
[----:B------:R-:W-:-:S02]  /*3610*/  ISETP.GT.AND P4, PT, R27, 0x28, PT ;  /* 0x000000281b00780c */ /* 0x000fc40003f84270 */
[----:B------:R-:W-:Y:S02]  /*3620*/  CS2R R66, SRZ ;  /* 0x0000000000427805 */ /* 0x000fe4000001ff00 */
[----:B------:R-:W-:Y:S02]  /*3630*/  FSEL R41, R41, -INF , P3 ;  /* 0xff80000029297808 */ /* 0x000fe40001800000 */
[----:B------:R-:W-:Y:S02]  /*3640*/  CS2R R74, SRZ ;  /* 0x00000000004a7805 */ /* 0x000fe4000001ff00 */
[----:B------:R-:W-:Y:S02]  /*3650*/  FMNMX.FTZ R10, R40, R9, !PT ;  /* 0x00000009280a7209 */ /* 0x000fe40007810000 */
[----:B------:R-:W-:Y:S01]  /*3660*/  ISETP.GT.AND P3, PT, R27, 0x29, PT ;  /* 0x000000291b00780c */ /* 0x000fe20003f64270 */
[----:B------:R1:W-:Y:S01]  /*3670*/  MUFU.EX2 R9, R38 ;  /* 0x0000002600097308 */ /* 0x0003e20000000800 */
[----:B------:R-:W-:-:S02]  /*3680*/  FSEL R44, R44, -INF , P4 ;  /* 0xff8000002c2c7808 */ /* 0x000fc40002000000 */
[----:B------:R-:W-:Y:S01]  /*3690*/  FMNMX.FTZ R11, R41, R10, !PT ;  /* 0x0000000a290b7209 */ /* 0x000fe20007810000 */
[----:B------:R-:W-:-:S01]  /*36a0*/  FFMA.FTZ R10, R14, UR42, -R15 ;  /* 0x0000002a0e0a7c23 */ /* 0x000fc2000801080f */
[----:B------:R-:W-:Y:S02]  /*36b0*/  ISETP.GT.AND P4, PT, R27, 0x30, PT ;  /* 0x000000301b00780c */ /* 0x000fe40003f84270 */
[----:B------:R-:W-:Y:S01]  /*36c0*/  FSEL R45, R45, -INF , P3 ;  /* 0xff8000002d2d7808 */ /* 0x000fe20001800000 */
[----:B------:R-:W-:Y:S01]  /*36d0*/  MUFU.EX2 R4, R4 ;  /* 0x0000000400047308 */ /* 0x000fe20000000800 */
[----:B------:R-:W-:Y:S01]  /*36e0*/  FMNMX.FTZ R12, R44, R11, !PT ;  /* 0x0000000b2c0c7209 */ /* 0x000fe20007810000 */
[----:B-1----:R-:W-:Y:S01]  /*36f0*/  FFMA.FTZ R38, R63, UR42, -R15 ;  /* 0x0000002a3f267c23 */ /* 0x002fe2000801080f */
[----:B------:R-:W-:Y:S02]  /*3700*/  ISETP.GT.AND P3, PT, R27, 0x31, PT ;  /* 0x000000311b00780c */ /* 0x000fe40003f64270 */
[----:B------:R-:W-:-:S02]  /*3710*/  FSEL R48, R48, -INF , P4 ;  /* 0xff80000030307808 */ /* 0x000fc40002000000 */
[----:B------:R-:W-:Y:S01]  /*3720*/  FMNMX.FTZ R11, R45, R12, !PT ;  /* 0x0000000c2d0b7209 */ /* 0x000fe20007810000 */
[----:B------:R-:W-:Y:S01]  /*3730*/  MUFU.EX2 R5, R5 ;  /* 0x0000000500057308 */ /* 0x000fe20000000800 */
[----:B------:R-:W-:Y:S02]  /*3740*/  ISETP.GT.AND P4, PT, R27, 0x38, PT ;  /* 0x000000381b00780c */ /* 0x000fe40003f84270 */
[----:B------:R-:W-:Y:S02]  /*3750*/  FSEL R49, R49, -INF , P3 ;  /* 0xff80000031317808 */ /* 0x000fe40001800000 */
[----:B------:R-:W-:Y:S02]  /*3760*/  FMNMX.FTZ R12, R48, R11, !PT ;  /* 0x0000000b300c7209 */ /* 0x000fe40007810000 */
[----:B------:R-:W-:Y:S01]  /*3770*/  ISETP.GT.AND P3, PT, R27, 0x39, PT ;  /* 0x000000391b00780c */ /* 0x000fe20003f64270 */
[----:B------:R1:W-:Y:S01]  /*3780*/  MUFU.EX2 R11, R42 ;  /* 0x0000002a000b7308 */ /* 0x0003e20000000800 */
[----:B------:R-:W-:-:S02]  /*3790*/  FSEL R52, R52, -INF , P4 ;  /* 0xff80000034347808 */ /* 0x000fc40002000000 */
[----:B------:R-:W-:Y:S01]  /*37a0*/  FMNMX.FTZ R13, R49, R12, !PT ;  /* 0x0000000c310d7209 */ /* 0x000fe20007810000 */
[----:B------:R-:W-:-:S01]  /*37b0*/  FFMA.FTZ R12, R20, UR42, -R15 ;  /* 0x0000002a140c7c23 */ /* 0x000fc2000801080f */
[----:B------:R-:W-:Y:S01]  /*37c0*/  ISETP.GT.AND P4, PT, R27, 0x40, PT ;  /* 0x000000401b00780c */ /* 0x000fe20003f84270 */
[----:B------:R-:W-:-:S01]  /*37d0*/  FFMA.FTZ R20, R51, UR42, -R15 ;  /* 0x0000002a33147c23 */ /* 0x000fc2000801080f */
        /* <DEDUP_REMOVED lines=18> */
[----:B------:R-:W2:Y:S01]  /*3900*/  MUFU.EX2 R10, R10 ;  /* 0x0000000a000a7308 */ /* 0x000ea20000000800 */
[----:B------:R-:W-:Y:S01]  /*3910*/  FMNMX.FTZ R2, R60, R21, !PT ;  /* 0x000000153c027209 */ /* 0x000fe20007810000 */
[----:B-1----:R-:W-:Y:S01]  /*3920*/  FFMA.FTZ R46, R78, UR42, -R15 ;  /* 0x0000002a4e2e7c23 */ /* 0x002fe2000801080f */
[----:B------:R-:W-:Y:S02]  /*3930*/  ISETP.GT.AND P3, PT, R27, 0x51, PT ;  /* 0x000000511b00780c */ /* 0x000fe40003f64270 */
[----:B------:R-:W-:-:S02]  /*3940*/  CS2R R78, SRZ ;  /* 0x00000000004e7805 */ /* 0x000fc4000001ff00 */
[----:B------:R-:W-:Y:S02]  /*3950*/  FSEL R64, R64, -INF , P4 ;  /* 0xff80000040407808 */ /* 0x000fe40002000000 */
[----:B------:R-:W-:Y:S01]  /*3960*/  FMNMX.FTZ R21, R61, R2, !PT ;  /* 0x000000023d157209 */ /* 0x000fe20007810000 */
[----:B------:R-:W-:Y:S01]  /*3970*/  MUFU.EX2 R12, R12 ;  /* 0x0000000c000c7308 */ /* 0x000fe20000000800 */
[----:B------:R-:W-:Y:S02]  /*3980*/  ISETP.GT.AND P4, PT, R27, 0x58, PT ;  /* 0x000000581b00780c */ /* 0x000fe40003f84270 */
[----:B------:R-:W-:Y:S02]  /*3990*/  FSEL R65, R65, -INF , P3 ;  /* 0xff80000041417808 */ /* 0x000fe40001800000 */
[----:B------:R-:W-:Y:S02]  /*39a0*/  FMNMX.FTZ R2, R64, R21, !PT ;  /* 0x0000001540027209 */ /* 0x000fe40007810000 */
[----:B------:R-:W-:Y:S01]  /*39b0*/  ISETP.GT.AND P3, PT, R27, 0x59, PT ;  /* 0x000000591b00780c */ /* 0x000fe20003f64270 */
[----:B------:R-:W1:Y:S01]  /*39c0*/  MUFU.EX2 R14, R14 ;  /* 0x0000000e000e7308 */ /* 0x000e620000000800 */
[----:B------:R-:W-:-:S02]  /*39d0*/  FSEL R68, R68, -INF , P4 ;  /* 0xff80000044447808 */ /* 0x000fc40002000000 */
[----:B------:R-:W-:Y:S02]  /*39e0*/  FMNMX.FTZ R21, R65, R2, !PT ;  /* 0x0000000241157209 */ /* 0x000fe40007810000 */
[----:B------:R-:W-:Y:S02]  /*39f0*/  ISETP.GT.AND P4, PT, R27, 0x60, PT ;  /* 0x000000601b00780c */ /* 0x000fe40003f84270 */
[----:B------:R-:W-:Y:S01]  /*3a00*/  FSEL R69, R69, -INF , P3 ;  /* 0xff80000045457808 */ /* 0x000fe20001800000 */
[----:B------:R-:W-:Y:S01]  /*3a10*/  MUFU.EX2 R227, R227 ;  /* 0x000000e300e37308 */ /* 0x000fe20000000800 */
[----:B------:R-:W-:Y:S02]  /*3a20*/  FMNMX.FTZ R2, R68, R21, !PT ;  /* 0x0000001544027209 */ /* 0x000fe40007810000 */
        /* <DEDUP_REMOVED lines=15> */
[----:B---3--:R-:W-:Y:S01]  /*3b20*/  FFMA.FTZ R54, R83, UR42, -R15 ;  /* 0x0000002a53367c23 */ /* 0x008fe2000801080f */
[----:B------:R-:W-:Y:S02]  /*3b30*/  ISETP.GT.AND P3, PT, R27, 0x71, PT ;  /* 0x000000711b00780c */ /* 0x000fe40003f64270 */
[----:B------:R-:W-:-:S02]  /*3b40*/  FSEL R80, R80, -INF , P4 ;  /* 0xff80000050507808 */ /* 0x000fc40002000000 */
[----:B------:R-:W-:Y:S01]  /*3b50*/  FMNMX.FTZ R31, R77, R2, !PT ;  /* 0x000000024d1f7209 */ /* 0x000fe20007810000 */
[----:B------:R-:W-:Y:S01]  /*3b60*/  MUFU.EX2 R221, R221 ;  /* 0x000000dd00dd7308 */ /* 0x000fe20000000800 */
[----:B------:R-:W-:Y:S02]  /*3b70*/  ISETP.GT.AND P4, PT, R27, 0x78, PT ;  /* 0x000000781b00780c */ /* 0x000fe40003f84270 */
[----:B------:R-:W-:Y:S02]  /*3b80*/  FSEL R81, R81, -INF , P3 ;  /* 0xff80000051517808 */ /* 0x000fe40001800000 */
[----:B------:R-:W-:Y:S01]  /*3b90*/  FMNMX.FTZ R2, R80, R31, !PT ;  /* 0x0000001f50027209 */ /* 0x000fe20007810000 */
[----:B------:R-:W-:Y:S01]  /*3ba0*/  FFMA.FTZ R31, R70, UR42, -R15 ;  /* 0x0000002a461f7c23 */ /* 0x000fe2000801080f */
[----:B------:R-:W-:Y:S01]  /*3bb0*/  ISETP.GT.AND P3, PT, R27, 0x79, PT ;  /* 0x000000791b00780c */ /* 0x000fe20003f64270 */
[----:B------:R-:W-:Y:S01]  /*3bc0*/  MUFU.EX2 R30, R30 ;  /* 0x0000001e001e7308 */ /* 0x000fe20000000800 */
[----:B------:R-:W-:-:S02]  /*3bd0*/  FSEL R84, R84, -INF , P4 ;  /* 0xff80000054547808 */ /* 0x000fc40002000000 */
[----:B------:R-:W-:Y:S02]  /*3be0*/  CS2R R70, SRZ ;  /* 0x0000000000467805 */ /* 0x000fe4000001ff00 */
[----:B------:R-:W-:Y:S02]  /*3bf0*/  FMNMX.FTZ R27, R81, R2, !PT ;  /* 0x00000002511b7209 */ /* 0x000fe40007810000 */
[----:B------:R-:W-:Y:S02]  /*3c00*/  FSEL R85, R85, -INF , P3 ;  /* 0xff80000055557808 */ /* 0x000fe40001800000 */
[----:B------:R-:W-:Y:S01]  /*3c10*/  FMNMX.FTZ R2, R84, R27, !PT ;  /* 0x0000001b54027209 */ /* 0x000fe20007810000 */
[----:B------:R-:W-:Y:S01]  /*3c20*/  FFMA.FTZ R27, R62, UR42, -R15 ;  /* 0x0000002a3e1b7c23 */ /* 0x000fe2000801080f */
[----:B------:R-:W-:Y:S01]  /*3c30*/  MUFU.EX2 R38, R38 ;  /* 0x0000002600267308 */ /* 0x000fe20000000800 */
[----:B--2---:R-:W-:Y:S02]  /*3c40*/  F2FP.SATFINITE.E4M3.F32.PACK_AB_MERGE_C R231, R10, R9, RZ ;  /* 0x000000090ae7723e */ /* 0x004fe400048070ff */
[----:B------:R-:W-:-:S02]  /*3c50*/  FMNMX.FTZ R2, R85, R2, !PT ;  /* 0x0000000255027209 */ /* 0x000fc40007810000 */
[----:B-1----:R-:W-:Y:S02]  /*3c60*/  F2FP.SATFINITE.E4M3.F32.PACK_AB_MERGE_C R225, R14, R13, RZ ;  /* 0x0000000d0ee1723e */ /* 0x002fe400048070ff */
[----:B------:R-:W-:Y:S01]  /*3c70*/  F2FP.SATFINITE.E4M3.F32.PACK_AB_MERGE_C R231, R8, R7, R231 ;  /* 0x0000000708e7723e */ /* 0x000fe200048070e7 */
[----:B------:R-:W1:Y:S01]  /*3c80*/  SHFL.BFLY PT, R35, R2, 0x2, 0x1f ;  /* 0x0c401f0002237f89 */ /* 0x000e6200000e0000 */
[----:B------:R-:W-:Y:S01]  /*3c90*/  MUFU.EX2 R27, R27 ;  /* 0x0000001b001b7308 */ /* 0x000fe20000000800 */
[----:B------:R-:W-:-:S07]  /*3ca0*/  F2FP.SATFINITE.E4M3.F32.PACK_AB_MERGE_C R225, R12, R11, R225 ;  /* 0x0000000b0ce1723e */ /* 0x000fce00048070e1 */
[----:B------:R-:W-:Y:S08]  /*3cb0*/  MUFU.EX2 R223, R223 ;  /* 0x000000df00df7308 */ /* 0x000ff00000000800 */
[----:B------:R-:W-:Y:S01]  /*3cc0*/  MUFU.EX2 R34, R34 ;  /* 0x0000002200227308 */ /* 0x000fe20000000800 */
[----:B-1----:R-:W-:Y:S01]  /*3cd0*/  FMNMX.FTZ R43, R2, R35, !PT ;  /* 0x00000023022b7209 */ /* 0x002fe20007810000 */
[----:B------:R-:W-:-:S06]  /*3ce0*/  FFMA.FTZ R35, R82, UR42, -R15 ;  /* 0x0000002a52237c23 */ /* 0x000fcc000801080f */
[----:B------:R-:W-:Y:S01]  /*3cf0*/  MUFU.EX2 R31, R31 ;  /* 0x0000001f001f7308 */ /* 0x000fe20000000800 */
[----:B------:R-:W-:Y:S01]  /*3d00*/  CS2R R82, SRZ ;  /* 0x0000000000527805 */ /* 0x000fe2000001ff00 */
[----:B------:R-:W1:Y:S06]  /*3d10*/  SHFL.BFLY PT, R2, R43, 0x1, 0x1f ;  /* 0x0c201f002b027f89 */ /* 0x000e6c00000e0000 */
[----:B------:R-:W-:Y:S08]  /*3d20*/  MUFU.EX2 R42, R42 ;  /* 0x0000002a002a7308 */ /* 0x000ff00000000800 */
[----:B------:R-:W-:Y:S08]  /*3d30*/  MUFU.EX2 R46, R46 ;  /* 0x0000002e002e7308 */ /* 0x000ff00000000800 */
[----:B------:R-:W-:Y:S01]  /*3d40*/  MUFU.EX2 R39, R39 ;  /* 0x0000002700277308 */ /* 0x000fe20000000800 */
[----:B-1----:R-:W-:Y:S01]  /*3d50*/  FMNMX.FTZ R2, R43, R2, !PT ;  /* 0x000000022b027209 */ /* 0x002fe20007810000 */
[----:B------:R-:W-:Y:S01]  /*3d60*/  FFMA.FTZ R43, R86, UR42, -R15 ;  /* 0x0000002a562b7c23 */ /* 0x000fe2000801080f */
[----:B------:R-:W-:-:S02]  /*3d70*/  CS2R R86, SRZ ;  /* 0x0000000000567805 */ /* 0x000fc4000001ff00 */
[C---:B------:R-:W-:Y:S01]  /*3d80*/  FSETP.NEU.FTZ.AND P3, PT, R2.reuse, -INF , PT ;  /* 0xff8000000200780b */ /* 0x040fe20003f7d000 */
[----:B------:R-:W-:-:S02]  /*3d90*/  FFMA.FTZ R47, R2, R47, -8 ;  /* 0xc1000000022f7423 */ /* 0x000fc4000001002f */
[----:B------:R-:W-:Y:S03]  /*3da0*/  MUFU.EX2 R217, R217 ;  /* 0x000000d900d97308 */ /* 0x000fe60000000800 */
[----:B------:R-:W-:Y:S02]  /*3db0*/  FSEL R47, R47, RZ, P3 ;  /* 0x000000ff2f2f7208 */ /* 0x000fe40001800000 */
[----:B------:R-:W-:-:S03]  /*3dc0*/  PLOP3.LUT P3, PT, PT, PT, UP1, 0x80, 0x0 ;  /* 0x000000000000781c */ /* 0x000fc60003f6f018 */
        /* <DEDUP_REMOVED lines=10> */
[----:B------:R-:W-:Y:S01]  /*3e70*/  FADD.FTZ R48, R229, R4 ;  /* 0x00000004e5307221 */ /* 0x000fe20000010000 */
[----:B------:R-:W-:-:S01]  /*3e80*/  FFMA.FTZ R33, R49, UR42, -R47 ;  /* 0x0000002a31217c23 */ /* 0x000fc2000801082f */
[--C-:B------:R-:W-:Y:S01]  /*3e90*/  FFMA.FTZ R37, R37, UR42, -R47.reuse ;  /* 0x0000002a25257c23 */ /* 0x100fe2000801082f */
[----:B------:R-:W-:-:S01]  /*3ea0*/  FFMA.FTZ R44, R44, UR42, -R47 ;  /* 0x0000002a2c2c7c23 */ /* 0x000fc2000801082f */
[----:B------:R-:W-:Y:S01]  /*3eb0*/  FADD.FTZ R49, R5, R48 ;  /* 0x0000003005317221 */ /* 0x000fe20000010000 */
[----:B------:R-:W-:-:S01]  /*3ec0*/  FFMA.FTZ R45, R45, UR42, -R47 ;  /* 0x0000002a2d2d7c23 */ /* 0x000fc2000801082f */
[----:B------:R-:W1:Y:S01]  /*3ed0*/  MUFU.EX2 R15, R15 ;  /* 0x0000000f000f7308 */ /* 0x000e620000000800 */
[----:B------:R-:W-:-:S01]  /*3ee0*/  FFMA.FTZ R52, R52, UR42, -R47 ;  /* 0x0000002a34347c23 */ /* 0x000fc2000801082f */
[--C-:B------:R-:W-:Y:S01]  /*3ef0*/  FFMA.FTZ R53, R53, UR42, -R47.reuse ;  /* 0x0000002a35357c23 */ /* 0x100fe2000801082f */
[----:B------:R-:W-:-:S01]  /*3f00*/  FFMA.FTZ R32, R56, UR42, -R47 ;  /* 0x0000002a38207c23 */ /* 0x000fc2000801082f */
[--C-:B------:R-:W-:Y:S01]  /*3f10*/  FFMA.FTZ R60, R60, UR42, -R47.reuse ;  /* 0x0000002a3c3c7c23 */ /* 0x100fe2000801082f */
[----:B------:R-:W-:-:S01]  /*3f20*/  FFMA.FTZ R61, R61, UR42, -R47 ;  /* 0x0000002a3d3d7c23 */ /* 0x000fc2000801082f */
[--C-:B------:R-:W-:Y:S01]  /*3f30*/  FFMA.FTZ R64, R64, UR42, -R47.reuse ;  /* 0x0000002a40407c23 */ /* 0x100fe2000801082f */
[----:B------:R-:W-:-:S01]  /*3f40*/  FFMA.FTZ R65, R65, UR42, -R47 ;  /* 0x0000002a41417c23 */ /* 0x000fc2000801082f */
[----:B------:R2:W3:Y:S01]  /*3f50*/  MUFU.EX2 R51, R28 ;  /* 0x0000001c00337308 */ /* 0x0004e20000000800 */
[----:B------:R-:W-:-:S01]  /*3f60*/  FFMA.FTZ R68, R68, UR42, -R47 ;  /* 0x0000002a44447c23 */ /* 0x000fc2000801082f */
[--C-:B------:R-:W-:Y:S01]  /*3f70*/  FFMA.FTZ R69, R69, UR42, -R47.reuse ;  /* 0x0000002a45457c23 */ /* 0x100fe2000801082f */
[----:B------:R-:W-:-:S01]  /*3f80*/  FFMA.FTZ R72, R72, UR42, -R47 ;  /* 0x0000002a48487c23 */ /* 0x000fc2000801082f */
[--C-:B------:R-:W-:Y:S01]  /*3f90*/  FFMA.FTZ R73, R73, UR42, -R47.reuse ;  /* 0x0000002a49497c23 */ /* 0x100fe2000801082f */
[----:B------:R-:W-:-:S01]  /*3fa0*/  FFMA.FTZ R76, R76, UR42, -R47 ;  /* 0x0000002a4c4c7c23 */ /* 0x000fc2000801082f */
[--C-:B------:R-:W-:Y:S01]  /*3fb0*/  FFMA.FTZ R77, R77, UR42, -R47.reuse ;  /* 0x0000002a4d4d7c23 */ /* 0x100fe2000801082f */
[----:B------:R-:W-:-:S01]  /*3fc0*/  FFMA.FTZ R80, R80, UR42, -R47 ;  /* 0x0000002a50507c23 */ /* 0x000fc2000801082f */
[----:B------:R4:W5:Y:S01]  /*3fd0*/  MUFU.EX2 R62, R29 ;  /* 0x0000001d003e7308 */ /* 0x0009620000000800 */
[----:B--2---:R-:W-:-:S01]  /*3fe0*/  FFMA.FTZ R28, R40, UR42, -R47 ;  /* 0x0000002a281c7c23 */ /* 0x004fc2000801082f */
[----:B-1----:R-:W-:Y:S01]  /*3ff0*/  FADD.FTZ R40, R228, R15 ;  /* 0x0000000fe4287221 */ /* 0x002fe20000010000 */
[----:B------:R-:W-:-:S01]  /*4000*/  FFMA.FTZ R81, R81, UR42, -R47 ;  /* 0x0000002a51517c23 */ /* 0x000fc2000801082f */
[----:B------:R-:W-:-:S04]  /*4010*/  FFMA.FTZ R84, R84, UR42, -R47 ;  /* 0x0000002a54547c23 */ /* 0x000fc8000801082f */
[----:B------:R-:W1:Y:S01]  /*4020*/  MUFU.EX2 R24, R24 ;  /* 0x0000001800187308 */ /* 0x000e620000000800 */
[----:B----4-:R-:W-:-:S01]  /*4030*/  FFMA.FTZ R29, R41, UR42, -R47 ;  /* 0x0000002a291d7c23 */ /* 0x010fc2000801082f */
[----:B---3--:R-:W-:Y:S01]  /*4040*/  FADD.FTZ R41, R51, R40 ;  /* 0x0000002833297221 */ /* 0x008fe20000010000 */
[----:B------:R-:W-:-:S04]  /*4050*/  FADD.FTZ R40, R6, R49 ;  /* 0x0000003106287221 */ /* 0x000fc80000010000 */
[----:B------:R-:W-:Y:S01]  /*4060*/  FADD.FTZ R49, R7, R40 ;  /* 0x0000002807317221 */ /* 0x000fe20000010000 */
[----:B------:R-:W0:Y:S01]  /*4070*/  MUFU.EX2 R25, R25 ;  /* 0x0000001900197308 */ /* 0x000e220000000800 */
[----:B-----5:R-:W-:-:S01]  /*4080*/  FADD.FTZ R41, R62, R41 ;  /* 0x000000293e297221 */ /* 0x020fc20000010000 */
[----:B------:R-:W-:Y:S01]  /*4090*/  F2FP.SATFINITE.E4M3.F32.PACK_AB_MERGE_C R51, R62, R51, RZ ;  /* 0x000000333e33723e */ /* 0x000fe200048070ff */
[----:B------:R-:W-:-:S01]  /*40a0*/  FADD.FTZ R48, R8, R49 ;  /* 0x0000003108307221 */ /* 0x000fc20000010000 */
[----:B------:R-:W-:Y:S02]  /*40b0*/  CS2R R62, SRZ ;  /* 0x00000000003e7805 */ /* 0x000fe4000001ff00 */
[----:B------:R-:W-:Y:S02]  /*40c0*/  F2FP.SATFINITE.E4M3.F32.PACK_AB_MERGE_C R228, R15, R228, R51 ;  /* 0x000000e40fe4723e */ /* 0x000fe40004807033 */
[----:B------:R-:W2:Y:S01]  /*40d0*/  MUFU.EX2 R36, R36 ;  /* 0x0000002400247308 */ /* 0x000ea20000000800 */
[----:B-1----:R-:W-:-:S01]  /*40e0*/  FADD.FTZ R40, R24, R41 ;  /* 0x0000002918287221 */ /* 0x002fc20000010000 */
[----:B------:R-:W-:-:S04]  /*40f0*/  FADD.FTZ R41, R9, R48 ;  /* 0x0000003009297221 */ /* 0x000fc80000010000 */
[----:B------:R-:W-:Y:S02]  /*4100*/  FADD.FTZ R48, R10, R41 ;  /* 0x000000290a307221 */ /* 0x000fe40000010000 */
[----:B------:R1:W3:Y:S01]  /*4110*/  MUFU.EX2 R55, R37 ;  /* 0x0000002500377308 */ /* 0x0002e20000000800 */
[----:B0-----:R-:W-:-:S01]  /*4120*/  FADD.FTZ R3, R25, R40 ;  /* 0x0000002819037221 */ /* 0x001fc20000010000 */
[----:B------:R-:W-:-:S04]  /*4130*/  FADD.FTZ R41, R11, R48 ;  /* 0x000000300b297221 */ /* 0x000fc80000010000 */
[----:B------:R-:W-:Y:S02]  /*4140*/  FADD.FTZ R48, R12, R41 ;  /* 0x000000290c307221 */ /* 0x000fe40000010000 */
[----:B------:R-:W0:Y:S01]  /*4150*/  MUFU.EX2 R28, R28 ;  /* 0x0000001c001c7308 */ /* 0x000e220000000800 */
[----:B--2---:R-:W-:-:S01]  /*4160*/  FADD.FTZ R40, R36, R3 ;  /* 0x0000000324287221 */ /* 0x004fc20000010000 */
[----:B------:R-:W-:Y:S01]  /*4170*/  FADD.FTZ R41, R13, R48 ;  /* 0x000000300d297221 */ /* 0x000fe20000010000 */
[----:B-1----:R-:W-:-:S01]  /*4180*/  FFMA.FTZ R37, R57, UR42, -R47 ;  /* 0x0000002a39257c23 */ /* 0x002fc2000801082f */
[----:B------:R-:W-:Y:S01]  /*4190*/  FFMA.FTZ R47, R85, UR42, -R47 ;  /* 0x0000002a552f7c23 */ /* 0x000fe2000801082f */
[----:B------:R-:W-:Y:S01]  /*41a0*/  CS2R R56, SRZ ;  /* 0x0000000000387805 */ /* 0x000fe2000001ff00 */
[----:B------:R-:W-:Y:S02]  /*41b0*/  FADD.FTZ R48, R14, R41 ;  /* 0x000000290e307221 */ /* 0x000fe40000010000 */
[----:B------:R-:W1:Y:S01]  /*41c0*/  MUFU.EX2 R29, R29 ;  /* 0x0000001d001d7308 */ /* 0x000e620000000800 */
[----:B---3--:R-:W-:-:S01]  /*41d0*/  FADD.FTZ R3, R55, R40 ;  /* 0x0000002837037221 */ /* 0x008fc20000010000 */
[----:B------:R-:W-:Y:S01]  /*41e0*/  FADD.FTZ R41, R227, R48 ;  /* 0x00000030e3297221 */ /* 0x000fe20000010000 */
[----:B------:R-:W-:-:S02]  /*41f0*/  F2FP.SATFINITE.E4M3.F32.PACK_AB_MERGE_C R48, R6, R5, RZ ;  /* 0x000000050630723e */ /* 0x000fc400048070ff */
[----:B------:R-:W-:Y:S01]  /*4200*/  F2FP.SATFINITE.E4M3.F32.PACK_AB_MERGE_C R230, R55, R36, RZ ;  /* 0x0000002437e6723e */ /* 0x000fe200048070ff */
[----:B------:R-:W-:-:S01]  /*4210*/  FADD.FTZ R6, R20, R41 ;  /* 0x0000002914067221 */ /* 0x000fc20000010000 */
[----:B------:R-:W-:Y:S01]  /*4220*/  F2FP.SATFINITE.E4M3.F32.PACK_AB_MERGE_C R229, R4, R229, R48 ;  /* 0x000000e504e5723e */ /* 0x000fe20004807030 */
[----:B------:R-:W2:Y:S01]  /*4230*/  MUFU.EX2 R44, R44 ;  /* 0x0000002c002c7308 */ /* 0x000ea20000000800 */
[----:B0-----:R-:W-:-:S01]  /*4240*/  FADD.FTZ R40, R28, R3 ;  /* 0x000000031c287221 */ /* 0x001fc20000010000 */
[----:B------:R-:W-:Y:S01]  /*4250*/  FADD.FTZ R5, R21, R6 ;  /* 0x0000000615057221 */ /* 0x000fe20000010000 */
[C---:B------:R-:W-:Y:S02]  /*4260*/  F2FP.SATFINITE.E4M3.F32.PACK_AB_MERGE_C R21, R26.reuse, R21, RZ ;  /* 0x000000151a15723e */ /* 0x040fe400048070ff */
[----:B------:R-:W-:Y:S02]  /*4270*/  CS2R R48, SRZ ;  /* 0x0000000000307805 */ /* 0x000fe4000001ff00 */
[----:B------:R-:W-:Y:S01]  /*4280*/  F2FP.SATFINITE.E4M3.F32.PACK_AB_MERGE_C R230, R25, R24, R230 ;  /* 0x0000001819e6723e */ /* 0x000fe200048070e6 */
[----:B------:R-:W-:Y:S01]  /*4290*/  FADD.FTZ R26, R26, R5 ;  /* 0x000000051a1a7221 */ /* 0x000fe20000010000 */
[----:B------:R-:W-:Y:S01]  /*42a0*/  F2FP.SATFINITE.E4M3.F32.PACK_AB_MERGE_C R227, R20, R227, R21 ;  /* 0x000000e314e3723e */ /* 0x000fe20004807015 */
[----:B------:R-:W0:Y:S01]  /*42b0*/  MUFU.EX2 R45, R45 ;  /* 0x0000002d002d7308 */ /* 0x000e220000000800 */
[----:B-1----:R-:W-:-:S01]  /*42c0*/  FADD.FTZ R3, R29, R40 ;  /* 0x000000281d037221 */ /* 0x002fc20000010000 */
[----:B------:R-:W-:Y:S01]  /*42d0*/  FADD.FTZ R5, R221, R26 ;  /* 0x0000001add057221 */ /* 0x000fe20000010000 */
[----:B------:R-:W-:-:S03]  /*42e0*/  CS2R R24, SRZ ;  /* 0x0000000000187805 */ /* 0x000fc6000001ff00 */
[----:B------:R-:W-:Y:S02]  /*42f0*/  FADD.FTZ R10, R30, R5 ;  /* 0x000000051e0a7221 */ /* 0x000fe40000010000 */
[----:B------:R-:W1:Y:S01]  /*4300*/  MUFU.EX2 R226, R226 ;  /* 0x000000e200e27308 */ /* 0x000e620000000800 */
[----:B--2---:R-:W-:-:S01]  /*4310*/  FADD.FTZ R40, R44, R3 ;  /* 0x000000032c287221 */ /* 0x004fc20000010000 */
[----:B------:R-:W-:Y:S01]  /*4320*/  FADD.FTZ R5, R27, R10 ;  /* 0x0000000a1b057221 */ /* 0x000fe20000010000 */
[----:B------:R-:W-:-:S03]  /*4330*/  F2FP.SATFINITE.E4M3.F32.PACK_AB_MERGE_C R27, R38, R27, RZ ;  /* 0x0000001b261b723e */ /* 0x000fc600048070ff */
[----:B------:R-:W-:Y:S01]  /*4340*/  FADD.FTZ R38, R38, R5 ;  /* 0x0000000526267221 */ /* 0x000fe20000010000 */
[----:B------:R-:W-:Y:S01]  /*4350*/  F2FP.SATFINITE.E4M3.F32.PACK_AB_MERGE_C R221, R30, R221, R27 ;  /* 0x000000dd1edd723e */ /* 0x000fe2000480701b */
[----:B------:R-:W2:Y:S01]  /*4360*/  MUFU.EX2 R33, R33 ;  /* 0x0000002100217308 */ /* 0x000ea20000000800 */
[----:B0-----:R-:W-:-:S01]  /*4370*/  FADD.FTZ R3, R45, R40 ;  /* 0x000000282d037221 */ /* 0x001fc20000010000 */
[----:B------:R-:W-:Y:S02]  /*4380*/  F2FP.SATFINITE.E4M3.F32.PACK_AB_MERGE_C R224, R45, R44, RZ ;  /* 0x0000002c2de0723e */ /* 0x000fe400048070ff */
[----:B------:R-:W-:Y:S02]  /*4390*/  CS2R R26, SRZ ;  /* 0x00000000001a7805 */ /* 0x000fe4000001ff00 */
[----:B------:R-:W-:Y:S02]  /*43a0*/  CS2R R44, SRZ ;  /* 0x00000000002c7805 */ /* 0x000fe4000001ff00 */
[----:B------:R-:W-:-:S02]  /*43b0*/  F2FP.SATFINITE.E4M3.F32.PACK_AB_MERGE_C R224, R29, R28, R224 ;  /* 0x0000001c1de0723e */ /* 0x000fc400048070e0 */
[----:B------:R-:W-:Y:S01]  /*43c0*/  CS2R R28, SRZ ;  /* 0x00000000001c7805 */ /* 0x000fe2000001ff00 */
[----:B------:R-:W0:Y:S01]  /*43d0*/  MUFU.EX2 R52, R52 ;  /* 0x0000003400347308 */ /* 0x000e220000000800 */
[----:B-1----:R-:W-:-:S07]  /*43e0*/  FADD.FTZ R40, R226, R3 ;  /* 0x00000003e2287221 */ /* 0x002fce0000010000 */
[----:B------:R-:W1:Y:S01]  /*43f0*/  MUFU.EX2 R53, R53 ;  /* 0x0000003500357308 */ /* 0x000e620000000800 */
[----:B--2---:R-:W-:-:S01]  /*4400*/  FADD.FTZ R3, R33, R40 ;  /* 0x0000002821037221 */ /* 0x004fc20000010000 */
[----:B------:R-:W-:-:S06]  /*4410*/  CS2R R40, SRZ ;  /* 0x0000000000287805 */ /* 0x000fcc000001ff00 */
[----:B------:R-:W2:Y:S01]  /*4420*/  MUFU.EX2 R32, R32 ;  /* 0x0000002000207308 */ /* 0x000ea20000000800 */
[----:B0-----:R-:W-:-:S07]  /*4430*/  FADD.FTZ R6, R52, R3 ;  /* 0x0000000334067221 */ /* 0x001fce0000010000 */
[----:B------:R-:W0:Y:S01]  /*4440*/  MUFU.EX2 R37, R37 ;  /* 0x0000002500257308 */ /* 0x000e220000000800 */
[----:B-1----:R-:W-:-:S01]  /*4450*/  FADD.FTZ R3, R53, R6 ;  /* 0x0000000635037221 */ /* 0x002fc20000010000 */
[----:B------:R-:W-:-:S04]  /*4460*/  F2FP.SATFINITE.E4M3.F32.PACK_AB_MERGE_C R52, R53, R52, RZ ;  /* 0x000000343534723e */ /* 0x000fc800048070ff */
[----:B------:R-:W-:Y:S02]  /*4470*/  F2FP.SATFINITE.E4M3.F32.PACK_AB_MERGE_C R226, R33, R226, R52 ;  /* 0x000000e221e2723e */ /* 0x000fe40004807034 */
[----:B------:R-:W-:Y:S01]  /*4480*/  CS2R R52, SRZ ;  /* 0x0000000000347805 */ /* 0x000fe2000001ff00 */
        /* <DEDUP_REMOVED lines=9> */
[C---:B--2---:R-:W-:Y:S01]  /*4520*/  F2FP.SATFINITE.E4M3.F32.PACK_AB_MERGE_C R220, R61.reuse, R60, RZ ;  /* 0x0000003c3ddc723e */ /* 0x044fe200048070ff */
[----:B------:R-:W-:Y:S01]  /*4530*/  FADD.FTZ R61, R61, R4 ;  /* 0x000000043d3d7221 */ /* 0x000fe20000010000 */
[----:B------:R-:W-:-:S01]  /*4540*/  FADD.FTZ R5, R31, R6 ;  /* 0x000000061f057221 */ /* 0x000fc20000010000 */
[C---:B------:R-:W-:Y:S02]  /*4550*/  F2FP.SATFINITE.E4M3.F32.PACK_AB_MERGE_C R31, R42.reuse, R31, RZ ;  /* 0x0000001f2a1f723e */ /* 0x040fe400048070ff */
[----:B------:R-:W-:Y:S01]  /*4560*/  F2FP.SATFINITE.E4M3.F32.PACK_AB_MERGE_C R220, R37, R32, R220 ;  /* 0x0000002025dc723e */ /* 0x000fe200048070dc */
[----:B------:R-:W-:Y:S01]  /*4570*/  FADD.FTZ R42, R42, R5 ;  /* 0x000000052a2a7221 */ /* 0x000fe20000010000 */
[----:B------:R-:W2:Y:S01]  /*4580*/  MUFU.EX2 R68, R68 ;  /* 0x0000004400447308 */ /* 0x000ea20000000800 */
[----:B0-----:R-:W-:-:S01]  /*4590*/  FADD.FTZ R4, R64, R61 ;  /* 0x0000003d40047221 */ /* 0x001fc20000010000 */
[----:B------:R-:W-:-:S02]  /*45a0*/  F2FP.SATFINITE.E4M3.F32.PACK_AB_MERGE_C R5, R39, R46, RZ ;  /* 0x0000002e2705723e */ /* 0x000fc400048070ff */
[----:B------:R-:W-:Y:S02]  /*45b0*/  CS2R R32, SRZ ;  /* 0x0000000000207805 */ /* 0x000fe4000001ff00 */
[----:B------:R-:W-:Y:S02]  /*45c0*/  F2FP.SATFINITE.E4M3.F32.PACK_AB_MERGE_C R223, R34, R223, R31 ;  /* 0x000000df22df723e */ /* 0x000fe4000480701f */
[----:B------:R-:W-:Y:S02]  /*45d0*/  CS2R R30, SRZ ;  /* 0x00000000001e7805 */ /* 0x000fe4000001ff00 */
[----:B------:R-:W-:Y:S02]  /*45e0*/  CS2R R36, SRZ ;  /* 0x0000000000247805 */ /* 0x000fe4000001ff00 */
[----:B------:R-:W-:Y:S01]  /*45f0*/  CS2R R60, SRZ ;  /* 0x00000000003c7805 */ /* 0x000fe2000001ff00 */
[----:B------:R-:W0:Y:S01]  /*4600*/  MUFU.EX2 R69, R69 ;  /* 0x0000004500457308 */ /* 0x000e220000000800 */
[----:B-1----:R-:W-:-:S07]  /*4610*/  FADD.FTZ R3, R65, R4 ;  /* 0x0000000441037221 */ /* 0x002fce0000010000 */
[----:B------:R-:W1:Y:S01]  /*4620*/  MUFU.EX2 R72, R72 ;  /* 0x0000004800487308 */ /* 0x000e620000000800 */
[----:B--2---:R-:W-:-:S01]  /*4630*/  FADD.FTZ R4, R68, R3 ;  /* 0x0000000344047221 */ /* 0x004fc20000010000 */
[----:B------:R-:W-:Y:S01]  /*4640*/  FADD.FTZ R3, R217, R42 ;  /* 0x0000002ad9037221 */ /* 0x000fe20000010000 */
[----:B------:R-:W-:-:S03]  /*4650*/  F2FP.SATFINITE.E4M3.F32.PACK_AB_MERGE_C R217, R50, R217, R5 ;  /* 0x000000d932d9723e */ /* 0x000fc60004807005 */
[----:B------:R-:W-:Y:S01]  /*4660*/  FADD.FTZ R5, R50, R3 ;  /* 0x0000000332057221 */ /* 0x000fe20000010000 */
[----:B------:R-:W-:Y:S01]  /*4670*/  CS2R R50, SRZ ;  /* 0x0000000000327805 */ /* 0x000fe2000001ff00 */
[----:B------:R-:W2:Y:S01]  /*4680*/  MUFU.EX2 R73, R73 ;  /* 0x0000004900497308 */ /* 0x000ea20000000800 */
[C---:B0-----:R-:W-:Y:S01]  /*4690*/  F2FP.SATFINITE.E4M3.F32.PACK_AB_MERGE_C R68, R69.reuse, R68, RZ ;  /* 0x000000444544723e */ /* 0x041fe200048070ff */
[----:B------:R-:W-:Y:S01]  /*46a0*/  FADD.FTZ R69, R69, R4 ;  /* 0x0000000445457221 */ /* 0x000fe20000010000 */
[----:B------:R-:W-:-:S02]  /*46b0*/  FADD.FTZ R46, R46, R5 ;  /* 0x000000052e2e7221 */ /* 0x000fc40000010000 */
[----:B------:R-:W-:Y:S02]  /*46c0*/  F2FP.SATFINITE.E4M3.F32.PACK_AB_MERGE_C R222, R65, R64, R68 ;  /* 0x0000004041de723e */ /* 0x000fe40004807044 */
[----:B------:R-:W-:Y:S01]  /*46d0*/  CS2R R64, SRZ ;  /* 0x0000000000407805 */ /* 0x000fe2000001ff00 */
[----:B------:R-:W-:Y:S01]  /*46e0*/  FADD.FTZ R46, R39, R46 ;  /* 0x0000002e272e7221 */ /* 0x000fe20000010000 */
[----:B------:R-:W0:Y:S01]  /*46f0*/  MUFU.EX2 R76, R76 ;  /* 0x0000004c004c7308 */ /* 0x000e220000000800 */
[----:B-1----:R-:W-:-:S01]  /*4700*/  FADD.FTZ R4, R72, R69 ;  /* 0x0000004548047221 */ /* 0x002fc20000010000 */
[----:B------:R-:W-:-:S02]  /*4710*/  CS2R R38, SRZ ;  /* 0x0000000000267805 */ /* 0x000fc4000001ff00 */
[----:B------:R-:W-:-:S04]  /*4720*/  CS2R R68, SRZ ;  /* 0x0000000000447805 */ /* 0x000fc8000001ff00 */
[----:B------:R-:W1:Y:S01]  /*4730*/  MUFU.EX2 R77, R77 ;  /* 0x0000004d004d7308 */ /* 0x000e620000000800 */
[----:B--2---:R-:W-:-:S07]  /*4740*/  FADD.FTZ R3, R73, R4 ;  /* 0x0000000449037221 */ /* 0x004fce0000010000 */
[----:B------:R-:W-:Y:S01]  /*4750*/  MUFU.EX2 R43, R43 ;  /* 0x0000002b002b7308 */ /* 0x000fe20000000800 */
[----:B0-----:R-:W-:-:S07]  /*4760*/  FADD.FTZ R4, R76, R3 ;  /* 0x000000034c047221 */ /* 0x001fce0000010000 */
[----:B------:R-:W0:Y:S01]  /*4770*/  MUFU.EX2 R58, R58 ;  /* 0x0000003a003a7308 */ /* 0x000e220000000800 */
[C---:B-1----:R-:W-:Y:S01]  /*4780*/  F2FP.SATFINITE.E4M3.F32.PACK_AB_MERGE_C R76, R77.reuse, R76, RZ ;  /* 0x0000004c4d4c723e */ /* 0x042fe200048070ff */
[----:B------:R-:W-:-:S03]  /*4790*/  FADD.FTZ R77, R77, R4 ;  /* 0x000000044d4d7221 */ /* 0x000fc60000010000 */
[----:B------:R-:W-:Y:S02]  /*47a0*/  F2FP.SATFINITE.E4M3.F32.PACK_AB_MERGE_C R216, R73, R72, R76 ;  /* 0x0000004849d8723e */ /* 0x000fe4000480704c */
[----:B------:R-:W-:Y:S01]  /*47b0*/  CS2R R72, SRZ ;  /* 0x0000000000487805 */ /* 0x000fe2000001ff00 */
[----:B------:R-:W1:Y:S08]  /*47c0*/  MUFU.EX2 R35, R35 ;  /* 0x0000002300237308 */ /* 0x000e700000000800 */
[----:B------:R-:W2:Y:S01]  /*47d0*/  MUFU.EX2 R80, R80 ;  /* 0x0000005000507308 */ /* 0x000ea20000000800 */
[----:B0-----:R-:W-:-:S07]  /*47e0*/  F2FP.SATFINITE.E4M3.F32.PACK_AB_MERGE_C R5, R58, R43, RZ ;  /* 0x0000002b3a05723e */ /* 0x001fce00048070ff */
[----:B------:R-:W0:Y:S01]  /*47f0*/  MUFU.EX2 R54, R54 ;  /* 0x0000003600367308 */ /* 0x000e220000000800 */
[----:B-1----:R-:W-:-:S07]  /*4800*/  FADD.FTZ R3, R35, R46 ;  /* 0x0000002e23037221 */ /* 0x002fce0000010000 */
[----:B------:R-:W1:Y:S01]  /*4810*/  MUFU.EX2 R81, R81 ;  /* 0x0000005100517308 */ /* 0x000e620000000800 */
[----:B--2---:R-:W-:-:S01]  /*4820*/  FADD.FTZ R4, R80, R77 ;  /* 0x0000004d50047221 */ /* 0x004fc20000010000 */
[----:B------:R-:W-:-:S06]  /*4830*/  CS2R R76, SRZ ;  /* 0x00000000004c7805 */ /* 0x000fcc000001ff00 */
[----:B------:R-:W2:Y:S01]  /*4840*/  MUFU.EX2 R84, R84 ;  /* 0x0000005400547308 */ /* 0x000ea20000000800 */
[C---:B0-----:R-:W-:Y:S01]  /*4850*/  F2FP.SATFINITE.E4M3.F32.PACK_AB_MERGE_C R219, R54.reuse, R35, R5 ;  /* 0x0000002336db723e */ /* 0x041fe20004807005 */
[----:B------:R-:W-:Y:S01]  /*4860*/  FADD.FTZ R54, R54, R3 ;  /* 0x0000000336367221 */ /* 0x000fe20000010000 */
[----:B------:R-:W-:-:S03]  /*4870*/  CS2R R34, SRZ ;  /* 0x0000000000227805 */ /* 0x000fc6000001ff00 */
[----:B------:R-:W-:Y:S01]  /*4880*/  FADD.FTZ R43, R43, R54 ;  /* 0x000000362b2b7221 */ /* 0x000fe20000010000 */
[----:B------:R-:W-:Y:S01]  /*4890*/  CS2R R54, SRZ ;  /* 0x0000000000367805 */ /* 0x000fe2000001ff00 */
[----:B------:R-:W0:Y:S01]  /*48a0*/  MUFU.EX2 R47, R47 ;  /* 0x0000002f002f7308 */ /* 0x000e220000000800 */
[----:B-1----:R-:W-:-:S04]  /*48b0*/  FADD.FTZ R3, R81, R4 ;  /* 0x0000000451037221 */ /* 0x002fc80000010000 */
[----:B--2---:R-:W-:Y:S01]  /*48c0*/  FADD.FTZ R4, R84, R3 ;  /* 0x0000000354047221 */ /* 0x004fe20000010000 */
[----:B------:R-:W-:-:S01]  /*48d0*/  FADD.FTZ R3, R58, R43 ;  /* 0x0000002b3a037221 */ /* 0x000fc20000010000 */
[----:B------:R-:W-:Y:S02]  /*48e0*/  CS2R R42, SRZ ;  /* 0x00000000002a7805 */ /* 0x000fe4000001ff00 */
[----:B------:R-:W-:Y:S02]  /*48f0*/  CS2R R58, SRZ ;  /* 0x00000000003a7805 */ /* 0x000fe4000001ff00 */
[C---:B0-----:R-:W-:Y:S01]  /*4900*/  F2FP.SATFINITE.E4M3.F32.PACK_AB_MERGE_C R5, R47.reuse, R84, RZ ;  /* 0x000000542f05723e */ /* 0x041fe200048070ff */
[----:B------:R-:W-:-:S01]  /*4910*/  FADD.FTZ R4, R47, R4 ;  /* 0x000000042f047221 */ /* 0x000fc20000010000 */
[----:B------:R-:W-:Y:S02]  /*4920*/  CS2R R46, SRZ ;  /* 0x00000000002e7805 */ /* 0x000fe4000001ff00 */
[----:B------:R-:W-:-:S02]  /*4930*/  CS2R R84, SRZ ;  /* 0x0000000000547805 */ /* 0x000fc4000001ff00 */
[----:B------:R-:W-:Y:S02]  /*4940*/  F2FP.SATFINITE.E4M3.F32.PACK_AB_MERGE_C R218, R81, R80, R5 ;  /* 0x0000005051da723e */ /* 0x000fe40004807005 */
[----:B------:R-:W-:Y:S01]  /*4950*/  CS2R R80, SRZ ;  /* 0x0000000000507805 */ /* 0x000fe2000001ff00 */
        /* <DEDUP_REMOVED lines=69> */
.L_x_2284:
[----:B------:R-:W-:Y:S01]  /*4db0*/  ISETP.NE.AND P4, PT, RZ, UR46, PT ;  /* 0x0000002eff007c0c */ /* 0x000fe2000bf85270 */
[----:B------:R-:W-:-:S04]  /*4dc0*/  UISETP.NE.AND UP1, UPT, UR59, 0x1, UPT ;  /* 0x000000013b00788c */ /* 0x000fc8000bf25270 */
[----:B------:R-:W-:-:S04]  /*4dd0*/  USEL UR48, URZ, 0x1, UP1 ;  /* 0x000000013f307887 */ /* 0x000fc80008800000 */
[----:B------:R-:W-:-:S04]  /*4de0*/  ULOP3.LUT UR48, UR60, UR48, URZ, 0x3c, !UPT ;  /* 0x000000303c307292 */ /* 0x000fc8000f8e3c3f */
[----:B------:R-:W-:Y:S08]  /*4df0*/  @P4 BRA `(.L_x_2275) ;  /* 0x0000000000384947 */ /* 0x000ff00003800000 */
[----:B------:R-:W-:Y:S05]  /*4e00*/  @!P1 BRA `(.L_x_2276) ;  /* 0x0000000000049947 */ /* 0x000fea0003800000 */
[----:B------:R-:W-:Y:S01]  /*4e10*/  BPT.TRAP 0x1 ;  /* 0x000000040000795c */ /* 0x000fe20000300000 */
.L_x_2276:
        /* <DEDUP_REMOVED lines=9> */
.L_x_2277:
[----:B-1----:R-:W-:Y:S05]  /*4eb0*/  @P3 BRA `(.L_x_2275) ;  /* 0x0000000000083947 */ /* 0x002fea0003800000 */
[----:B------:R-:W1:Y:S02]  /*4ec0*/  SYNCS.PHASECHK.TRANS64.TRYWAIT P3, [UR6+0x38830], R0 ;  /* 0x03883000ff0075a7 */ /* 0x000e640008060146 */
[----:B-1----:R-:W-:Y:S05]  /*4ed0*/  @!P3 BRA `(.L_x_2278) ;  /* 0x000001300060b947 */ /* 0x002fea0003800000 */
.L_x_2275:
        /* <DEDUP_REMOVED lines=50> */
.L_x_2280:
[----:B------:R-:W-:Y:S01]  /*5200*/  ULEA UR6, UR59, UR41, 0x3 ;  /* 0x000000293b067291 */ /* 0x000fe2000f8e183f */
[----:B------:R-:W-:-:S05]  /*5210*/  IMAD.U32 R0, RZ, RZ, UR60 ;  /* 0x0000003cff007e24 */ /* 0x000fca000f8e00ff */
[----:B------:R-:W-:-:S04]  /*5220*/  SHF.L.U32 R0, R0, 0x1f, RZ ;  /* 0x0000001f00007819 */ /* 0x000fc800000006ff */
[----:B------:R0:W1:Y:S01]  /*5230*/  SYNCS.PHASECHK.TRANS64.TRYWAIT P3, [UR6+0x38850], R0 ;  /* 0x03885000ff0075a7 */ /* 0x0000620008060146 */
[----:B------:R-:W-:Y:S05]  /*5240*/  @!P1 BRA `(.L_x_2281) ;  /* 0x0000000000049947 */ /* 0x000fea0003800000 */
[----:B------:R-:W-:Y:S01]  /*5250*/  BPT.TRAP 0x1 ;  /* 0x000000040000795c */ /* 0x000fe20000300000 */
.L_x_2281:
[----:B-1----:R-:W-:Y:S05]  /*5260*/  @P3 BRA `(.L_x_2279) ;  /* 0x0000000000083947 */ /* 0x002fea0003800000 */
[----:B------:R-:W1:Y:S02]  /*5270*/  SYNCS.PHASECHK.TRANS64.TRYWAIT P3, [UR6+0x38850], R0 ;  /* 0x03885000ff0075a7 */ /* 0x000e640008060146 */
[----:B-1----:R-:W-:Y:S05]  /*5280*/  @!P3 BRA `(.L_x_2282) ;  /* 0x0000012c008cb947 */ /* 0x002fea0003800000 */
.L_x_2279:
[----:B------:R-:W-:Y:S01]  /*5290*/  UIADD3 UR6, UR41, 0x400, URZ ;  /* 0x0000040029067890 */ /* 0x000fe2000fffe03f */
[----:B------:R-:W-:Y:S01]  /*52a0*/  WARPGROUP.ARRIVE ;  /* 0x00000000000079c5 */ /* 0x000fe20000000000 */
[----:B------:R-:W-:Y:S01]  /*52b0*/  UMOV UR7, 0x40000040 ;  /* 0x4000004000077882 */ /* 0x000fe20000000000 */
[----:B-1----:R-:W-:Y:S01]  /*52c0*/  VIADD R2, R17, UR36 ;  /* 0x0000002411027c36 */ /* 0x002fe20008000000 */
[----:B------:R-:W-:-:S04]  /*52d0*/  USHF.R.U32.HI UR6, URZ, 0x4, UR6 ;  /* 0x000000043f067899 */ /* 0x000fc80008011606 */
[----:B------:R-:W-:-:S04]  /*52e0*/  ULOP3.LUT UR6, UR6, 0x3fff, URZ, 0xc0, !UPT ;  /* 0x00003fff06067892 */ /* 0x000fc8000f8ec03f */
[----:B------:R-:W-:-:S04]  /*52f0*/  ULOP3.LUT UR6, UR6, 0x10000, URZ, 0xfc, !UPT ;  /* 0x0001000006067892 */ /* 0x000fc8000f8efc3f */
[----:B------:R-:W-:-:S07]  /*5300*/  ULEA UR10, UR59, UR6, 0xb ;  /* 0x000000063b0a7291 */ /* 0x000fce000f8e583f */
[----:B------:R-:W-:Y:S02]  /*5310*/  UMOV UR6, UR10 ;  /* 0x0000000a00067c82 */ /* 0x000fe40008000000 */
[----:B------:R-:W-:Y:S01]  /*5320*/  QGMMA.64x256x32.F32.E4M3.E4M3 R24, R228, gdesc[UR4], R24, gsb0 ;  /* 0x03e00004e4187df3 */ /* 0x000fe20008000818 */
[----:B------:R-:W-:Y:S01]  /*5330*/  UIADD3 UR6, UR10, 0x2, URZ ;  /* 0x000000020a067890 */ /* 0x000fe2000fffe03f */
[----:B------:R-:W-:Y:S01]  /*5340*/  UMOV UR7, 0x40000040 ;  /* 0x4000004000077882 */ /* 0x000fe20000000000 */
[----:B------:R-:W-:Y:S02]  /*5350*/  WARPGROUP.DEPBAR.LE gsb0, 0x0 ;  /* 0x00008000000079c5 */ /* 0x000fe40000010000 */
[----:B------:R-:W-:-:S06]  /*5360*/  WARPGROUP.ARRIVE ;  /* 0x00000000000079c5 */ /* 0x000fcc0000000000 */
[----:B------:R-:W1:-:S15]  /*5370*/  S2R R231, SR_TID.X ;  /* 0x0000000000e77919 */ /* 0x000e5e0000002100 */
[----:B------:R-:W-:-:S02]  /*5380*/  NOP ;  /* 0x0000000000007918 */ /* 0x000fc40000000000 */
[----:B------:R-:W-:Y:S01]  /*5390*/  QGMMA.64x256x32.F32.E4M3.E4M3 R24, R224, gdesc[UR4], R24, gsb0 ;  /* 0x03e00004e0187df3 */ /* 0x000fe20008000818 */
[----:B------:R-:W-:Y:S01]  /*53a0*/  UIADD3 UR6, UR10, 0x4, URZ ;  /* 0x000000040a067890 */ /* 0x000fe2000fffe03f */
[----:B------:R-:W-:Y:S01]  /*53b0*/  UMOV UR7, 0x40000040 ;  /* 0x4000004000077882 */ /* 0x000fe20000000000 */
[----:B-1----:R-:W-:Y:S01]  /*53c0*/  SHF.R.U32.HI R231, RZ, 0x7, R231 ;  /* 0x00000007ffe77819 */ /* 0x002fe200000116e7 */
[----:B------:R-:W-:Y:S02]  /*53d0*/  WARPGROUP.DEPBAR.LE gsb0, 0x0 ;  /* 0x00008000000079c5 */ /* 0x000fe40000010000 */
[----:B------:R-:W-:-:S15]  /*53e0*/  WARPGROUP.ARRIVE ;  /* 0x00000000000079c5 */ /* 0x000fde0000000000 */
[----:B------:R-:W-:-:S07]  /*53f0*/  NOP ;  /* 0x0000000000007918 */ /* 0x000fce0000000000 */
[----:B------:R-:W-:Y:S01]  /*5400*/  QGMMA.64x256x32.F32.E4M3.E4M3 R24, R220, gdesc[UR4], R24, gsb0 ;  /* 0x03e00004dc187df3 */ /* 0x000fe20008000818 */
[----:B------:R-:W-:Y:S01]  /*5410*/  @UP0 ULDC UR6, c[0x0][0x44c] ;  /* 0x0001130000060ab9 */ /* 0x000fe20000000800 */
[----:B------:R-:W-:Y:S01]  /*5420*/  UMOV UR7, 0x40000040 ;  /* 0x4000004000077882 */ /* 0x000fe20000000000 */
[----:B0-----:R-:W-:Y:S01]  /*5430*/  @P2 IMAD.HI.U32 R0, R2, UR6, RZ ;  /* 0x0000000602002c27 */ /* 0x001fe2000f8e00ff */
[----:B------:R-:W-:-:S04]  /*5440*/  @UP0 ULDC UR6, c[0x0][0x450] ;  /* 0x0001140000060ab9 */ /* 0x000fc80000000800 */
[----:B------:R-:W-:Y:S01]  /*5450*/  @P2 SHF.R.U32.HI R2, RZ, UR6, R0 ;  /* 0x00000006ff022c19 */ /* 0x000fe20008011600 */
[----:B------:R-:W-:Y:S01]  /*5460*/  UMOV UR6, 0xffffff80 ;  /* 0xffffff8000067882 */ /* 0x000fe20000000000 */
[----:B------:R-:W-:Y:S01]  /*5470*/  IMAD.U32 R0, RZ, RZ, UR55 ;  /* 0x00000037ff007e24 */ /* 0x000fe2000f8e00ff */
[----:B------:R-:W-:Y:S02]  /*5480*/  UIMAD UR6, UR58, UR6, 0x1 ;  /* 0x000000013a0674a4 */ /* 0x000fe4000f8e0206 */
[----:B------:R-:W0:Y:S04]  /*5490*/  SHFL.IDX PT, R7, R2, RZ, 0x1c1f ;  /* 0x001c1fff02077589 */ /* 0x000e2800000e0000 */
[----:B------:R-:W-:Y:S01]  /*54a0*/  IADD3 R0, R0, UR6, -R16 ;  /* 0x0000000600007c10 */ /* 0x000fe2000fffe810 */
[----:B------:R-:W1:Y:S01]  /*54b0*/  SHFL.IDX PT, R2, R2, 0x1, 0x1c1f ;  /* 0x003c1f0002027f89 */ /* 0x000e6200000e0000 */
[----:B------:R-:W-:-:S03]  /*54c0*/  UIADD3 UR6, UR10, 0x6, URZ ;  /* 0x000000060a067890 */ /* 0x000fc6000fffe03f */
[----:B------:R-:W-:-:S04]  /*54d0*/  VIADD R0, R0, -UR56 ;  /* 0x8000003800007c36 */ /* 0x000fc80008000000 */
[----:B0-----:R-:W-:-:S05]  /*54e0*/  IMAD.IADD R7, R0, 0x1, R7 ;  /* 0x0000000100077824 */ /* 0x001fca00078e0207 */
[C---:B------:R-:W-:Y:S01]  /*54f0*/  ISETP.GT.AND P3, PT, R7.reuse, RZ, PT ;  /* 0x000000ff0700720c */ /* 0x040fe20003f64270 */
[----:B-1----:R-:W-:Y:S01]  /*5500*/  IMAD.IADD R0, R0, 0x1, R2 ;  /* 0x0000000100007824 */ /* 0x002fe200078e0202 */
[C---:B------:R-:W-:Y:S02]  /*5510*/  ISETP.GT.AND P4, PT, R7.reuse, 0x1, PT ;  /* 0x000000010700780c */ /* 0x040fe40003f84270 */
[----:B------:R-:W-:Y:S02]  /*5520*/  FSEL R152, R152, -INF , P3 ;  /* 0xff80000098987808 */ /* 0x000fe40001800000 */
[----:B------:R-:W-:Y:S02]  /*5530*/  ISETP.GT.AND P3, PT, R7, 0x8, PT ;  /* 0x000000080700780c */ /* 0x000fe40003f64270 */
[----:B------:R-:W-:Y:S02]  /*5540*/  FSEL R153, R153, -INF , P4 ;  /* 0xff80000099997808 */ /* 0x000fe40002000000 */
[----:B------:R-:W-:-:S02]  /*5550*/  FSEL R156, R156, -INF , P3 ;  /* 0xff8000009c9c7808 */ /* 0x000fc40001800000 */
[C---:B------:R-:W-:Y:S02]  /*5560*/  ISETP.GT.AND P3, PT, R7.reuse, 0x10, PT ;  /* 0x000000100700780c */ /* 0x040fe40003f64270 */
        /* <DEDUP_REMOVED lines=15> */
[----:B------:R-:W-:Y:S02]  /*5660*/  FMNMX.FTZ R8, R152, R6, !PT ;  /* 0x0000000698087209 */ /* 0x000fe40007810000 */
[----:B------:R-:W-:-:S02]  /*5670*/  FSEL R180, R180, -INF , P3 ;  /* 0xff800000b4b47808 */ /* 0x000fc40001800000 */
[----:B------:R-:W-:Y:S02]  /*5680*/  ISETP.GT.AND P3, PT, R7, 0x40, PT ;  /* 0x000000400700780c */ /* 0x000fe40003f64270 */
[----:B------:R-:W-:Y:S02]  /*5690*/  FSEL R165, R165, -INF , P4 ;  /* 0xff800000a5a57808 */ /* 0x000fe40002000000 */
[----:B------:R-:W-:Y:S02]  /*56a0*/  FSEL R184, R184, -INF , P3 ;  /* 0xff800000b8b87808 */ /* 0x000fe40001800000 */
[----:B------:R-:W-:Y:S02]  /*56b0*/  FMNMX.FTZ R8, R153, R8, !PT ;  /* 0x0000000899087209 */ /* 0x000fe40007810000 */
[C---:B------:R-:W-:Y:S02]  /*56c0*/  ISETP.GT.AND P4, PT, R7.reuse, 0x21, PT ;  /* 0x000000210700780c */ /* 0x040fe40003f84270 */
[----:B------:R-:W-:-:S02]  /*56d0*/  ISETP.GT.AND P3, PT, R7, 0x48, PT ;  /* 0x000000480700780c */ /* 0x000fc40003f64270 */
[----:B------:R-:W-:Y:S02]  /*56e0*/  FMNMX.FTZ R8, R156, R8, !PT ;  /* 0x000000089c087209 */ /* 0x000fe40007810000 */
[----:B------:R-:W-:Y:S02]  /*56f0*/  FSEL R169, R169, -INF , P4 ;  /* 0xff800000a9a97808 */ /* 0x000fe40002000000 */
[----:B------:R-:W-:Y:S02]  /*5700*/  FSEL R188, R188, -INF , P3 ;  /* 0xff800000bcbc7808 */ /* 0x000fe40001800000 */
[C---:B------:R-:W-:Y:S02]  /*5710*/  ISETP.GT.AND P4, PT, R7.reuse, 0x29, PT ;  /* 0x000000290700780c */ /* 0x040fe40003f84270 */
[----:B------:R-:W-:Y:S02]  /*5720*/  ISETP.GT.AND P3, PT, R7, 0x50, PT ;  /* 0x000000500700780c */ /* 0x000fe40003f64270 */
[----:B------:R-:W-:-:S02]  /*5730*/  FMNMX.FTZ R8, R157, R8, !PT ;  /* 0x000000089d087209 */ /* 0x000fc40007810000 */
[----:B------:R-:W-:Y:S02]  /*5740*/  FSEL R173, R173, -INF , P4 ;  /* 0xff800000adad7808 */ /* 0x000fe40002000000 */
[----:B------:R-:W-:Y:S02]  /*5750*/  FSEL R192, R192, -INF , P3 ;  /* 0xff800000c0c07808 */ /* 0x000fe40001800000 */
[C---:B------:R-:W-:Y:S02]  /*5760*/  ISETP.GT.AND P4, PT, R7.reuse, 0x31, PT ;  /* 0x000000310700780c */ /* 0x040fe40003f84270 */
[C---:B------:R-:W-:Y:S02]  /*5770*/  ISETP.GT.AND P3, PT, R7.reuse, 0x58, PT ;  /* 0x000000580700780c */ /* 0x040fe40003f64270 */
[----:B------:R-:W-:Y:S02]  /*5780*/  ISETP.GT.AND P5, PT, R7, 0x69, PT ;  /* 0x000000690700780c */ /* 0x000fe40003fa4270 */
[----:B------:R-:W-:-:S02]  /*5790*/  FMNMX.FTZ R8, R160, R8, !PT ;  /* 0x00000008a0087209 */ /* 0x000fc40007810000 */
[----:B------:R-:W-:Y:S02]  /*57a0*/  FSEL R177, R177, -INF , P4 ;  /* 0xff800000b1b17808 */ /* 0x000fe40002000000 */
[----:B------:R-:W-:Y:S02]  /*57b0*/  FSEL R196, R196, -INF , P3 ;  /* 0xff800000c4c47808 */ /* 0x000fe40001800000 */
[----:B------:R-:W-:Y:S02]  /*57c0*/  FSEL R205, R205, -INF , P5 ;  /* 0xff800000cdcd7808 */ /* 0x000fe40002800000 */
[C---:B------:R-:W-:Y:S02]  /*57d0*/  ISETP.GT.AND P4, PT, R7.reuse, 0x39, PT ;  /* 0x000000390700780c */ /* 0x040fe40003f84270 */
[C---:B------:R-:W-:Y:S02]  /*57e0*/  ISETP.GT.AND P3, PT, R7.reuse, 0x60, PT ;  /* 0x000000600700780c */ /* 0x040fe40003f64270 */
[----:B------:R-:W-:-:S02]  /*57f0*/  ISETP.GT.AND P6, PT, R7, 0x68, PT ;  /* 0x000000680700780c */ /* 0x000fc40003fc4270 */
[----:B------:R-:W-:Y:S02]  /*5800*/  ISETP.GT.AND P5, PT, R7, 0x79, PT ;  /* 0x000000790700780c */ /* 0x000fe40003fa4270 */
[----:B------:R-:W-:Y:S02]  /*5810*/  FMNMX.FTZ R8, R161, R8, !PT ;  /* 0x00000008a1087209 */ /* 0x000fe40007810000 */
[----:B------:R-:W-:Y:S02]  /*5820*/  FSEL R181, R181, -INF , P4 ;  /* 0xff800000b5b57808 */ /* 0x000fe40002000000 */
[----:B------:R-:W-:Y:S02]  /*5830*/  FSEL R200, R200, -INF , P3 ;  /* 0xff800000c8c87808 */ /* 0x000fe40001800000 */
[----:B------:R-:W-:Y:S02]  /*5840*/  FSEL R204, R204, -INF , P6 ;  /* 0xff800000cccc7808 */ /* 0x000fe40003000000 */
[----:B------:R-:W-:-:S02]  /*5850*/  FSEL R213, R213, -INF , P5 ;  /* 0xff800000d5d57808 */ /* 0x000fc40002800000 */
[----:B------:R-:W-:Y:S02]  /*5860*/  FMNMX.FTZ R8, R164, R8, !PT ;  /* 0x00000008a4087209 */ /* 0x000fe40007810000 */
[C---:B------:R-:W-:Y:S02]  /*5870*/  ISETP.GT.AND P4, PT, R7.reuse, 0x41, PT ;  /* 0x000000410700780c */ /* 0x040fe40003f84270 */
[C---:B------:R-:W-:Y:S02]  /*5880*/  ISETP.GT.AND P3, PT, R7.reuse, 0x70, PT ;  /* 0x000000700700780c */ /* 0x040fe40003f64270 */
[----:B------:R-:W-:Y:S02]  /*5890*/  ISETP.GT.AND P6, PT, R7, 0x78, PT ;  /* 0x000000780700780c */ /* 0x000fe40003fc4270 */
[----:B------:R-:W-:Y:S02]  /*58a0*/  ISETP.GT.AND P5, PT, R0, RZ, PT ;  /* 0x000000ff0000720c */ /* 0x000fe40003fa4270 */
[----:B------:R-:W-:-:S02]  /*58b0*/  FMNMX.FTZ R8, R165, R8, !PT ;  /* 0x00000008a5087209 */ /* 0x000fc40007810000 */
[----:B------:R-:W-:Y:S02]  /*58c0*/  FSEL R185, R185, -INF , P4 ;  /* 0xff800000b9b97808 */ /* 0x000fe40002000000 */
[----:B------:R-:W-:Y:S02]  /*58d0*/  FSEL R208, R208, -INF , P3 ;  /* 0xff800000d0d07808 */ /* 0x000fe40001800000 */
[----:B------:R-:W-:Y:S02]  /*58e0*/  FSEL R212, R212, -INF , P6 ;  /* 0xff800000d4d47808 */ /* 0x000fe40003000000 */
[----:B------:R-:W-:Y:S02]  /*58f0*/  FSEL R154, R154, -INF , P5 ;  /* 0xff8000009a9a7808 */ /* 0x000fe40002800000 */
[----:B------:R-:W-:Y:S02]  /*5900*/  ISETP.GT.AND P4, PT, R7, 0x49, PT ;  /* 0x000000490700780c */ /* 0x000fe40003f84270 */
[----:B------:R-:W-:-:S02]  /*5910*/  ISETP.GT.AND P6, PT, R0, 0x1, PT ;  /* 0x000000010000780c */ /* 0x000fc40003fc4270 */
[C---:B------:R-:W-:Y:S02]  /*5920*/  ISETP.GT.AND P3, PT, R0.reuse, 0x8, PT ;  /* 0x000000080000780c */ /* 0x040fe40003f64270 */
[----:B------:R-:W-:Y:S02]  /*5930*/  ISETP.GT.AND P5, PT, R0, 0x10, PT ;  /* 0x000000100000780c */ /* 0x000fe40003fa4270 */
[----:B------:R-:W-:Y:S02]  /*5940*/  FMNMX.FTZ R8, R168, R8, !PT ;  /* 0x00000008a8087209 */ /* 0x000fe40007810000 */
[----:B------:R-:W-:Y:S02]  /*5950*/  FSEL R189, R189, -INF , P4 ;  /* 0xff800000bdbd7808 */ /* 0x000fe40002000000 */
[----:B------:R-:W-:Y:S02]  /*5960*/  FSEL R155, R155, -INF , P6 ;  /* 0xff8000009b9b7808 */ /* 0x000fe40003000000 */
[----:B------:R-:W-:-:S02]  /*5970*/  FSEL R158, R158, -INF , P3 ;  /* 0xff8000009e9e7808 */ /* 0x000fc40001800000 */
[----:B------:R-:W-:Y:S02]  /*5980*/  FSEL R162, R162, -INF , P5 ;  /* 0xff800000a2a27808 */ /* 0x000fe40002800000 */
[----:B------:R-:W-:Y:S02]  /*5990*/  ISETP.GT.AND P4, PT, R7, 0x51, PT ;  /* 0x000000510700780c */ /* 0x000fe40003f84270 */
[C---:B------:R-:W-:Y:S02]  /*59a0*/  ISETP.GT.AND P6, PT, R0.reuse, 0x11, PT ;  /* 0x000000110000780c */ /* 0x040fe40003fc4270 */
[C---:B------:R-:W-:Y:S02]  /*59b0*/  ISETP.GT.AND P3, PT, R0.reuse, 0x18, PT ;  /* 0x000000180000780c */ /* 0x040fe40003f64270 */
[----:B------:R-:W-:Y:S02]  /*59c0*/  ISETP.GT.AND P5, PT, R0, 0x20, PT ;  /* 0x000000200000780c */ /* 0x000fe40003fa4270 */
        /* <DEDUP_REMOVED lines=14> */
[----:B------:R-:W-:Y:S02]  /*5ab0*/  FMNMX.FTZ R8, R173, R8, !PT ;  /* 0x00000008ad087209 */ /* 0x000fe40007810000 */
[----:B------:R-:W-:Y:S02]  /*5ac0*/  ISETP.GT.AND P4, PT, R7, 0x61, PT ;  /* 0x000000610700780c */ /* 0x000fe40003f84270 */
[C---:B------:R-:W-:Y:S02]  /*5ad0*/  ISETP.GT.AND P6, PT, R0.reuse, 0x31, PT ;  /* 0x000000310000780c */ /* 0x040fe40003fc4270 */
[C---:B------:R-:W-:Y:S02]  /*5ae0*/  ISETP.GT.AND P3, PT, R0.reuse, 0x38, PT ;  /* 0x000000380000780c */ /* 0x040fe40003f64270 */
[----:B------:R-:W-:-:S02]  /*5af0*/  ISETP.GT.AND P5, PT, R0, 0x40, PT ;  /* 0x000000400000780c */ /* 0x000fc40003fa4270 */
[----:B------:R-:W-:Y:S02]  /*5b00*/  FMNMX.FTZ R8, R176, R8, !PT ;  /* 0x00000008b0087209 */ /* 0x000fe40007810000 */
[----:B------:R-:W-:Y:S02]  /*5b10*/  FSEL R201, R201, -INF , P4 ;  /* 0xff800000c9c97808 */ /* 0x000fe40002000000 */
[----:B------:R-:W-:Y:S02]  /*5b20*/  FSEL R179, R179, -INF , P6 ;  /* 0xff800000b3b37808 */ /* 0x000fe40003000000 */
[----:B------:R-:W-:Y:S02]  /*5b30*/  FSEL R182, R182, -INF , P3 ;  /* 0xff800000b6b67808 */ /* 0x000fe40001800000 */
[----:B------:R-:W-:Y:S02]  /*5b40*/  FSEL R186, R186, -INF , P5 ;  /* 0xff800000baba7808 */ /* 0x000fe40002800000 */
[----:B------:R-:W-:-:S02]  /*5b50*/  ISETP.GT.AND P4, PT, R7, 0x71, PT ;  /* 0x000000710700780c */ /* 0x000fc40003f84270 */
[C---:B------:R-:W-:Y:S02]  /*5b60*/  ISETP.GT.AND P6, PT, R0.reuse, 0x41, PT ;  /* 0x000000410000780c */ /* 0x040fe40003fc4270 */
[C---:B------:R-:W-:Y:S02]  /*5b70*/  ISETP.GT.AND P3, PT, R0.reuse, 0x48, PT ;  /* 0x000000480000780c */ /* 0x040fe40003f64270 */
[----:B------:R-:W-:Y:S02]  /*5b80*/  ISETP.GT.AND P5, PT, R0, 0x49, PT ;  /* 0x000000490000780c */ /* 0x000fe40003fa4270 */
[----:B------:R-:W-:Y:S02]  /*5b90*/  FMNMX.FTZ R8, R177, R8, !PT ;  /* 0x00000008b1087209 */ /* 0x000fe40007810000 */
[----:B------:R-:W-:Y:S02]  /*5ba0*/  FSEL R209, R209, -INF , P4 ;  /* 0xff800000d1d17808 */ /* 0x000fe40002000000 */
[----:B------:R-:W-:-:S02]  /*5bb0*/  FSEL R187, R187, -INF , P6 ;  /* 0xff800000bbbb7808 */ /* 0x000fc40003000000 */
[----:B------:R-:W-:Y:S02]  /*5bc0*/  FSEL R190, R190, -INF , P3 ;  /* 0xff800000bebe7808 */ /* 0x000fe40001800000 */
[----:B------:R-:W-:Y:S02]  /*5bd0*/  FSEL R191, R191, -INF , P5 ;  /* 0xff800000bfbf7808 */ /* 0x000fe40002800000 */
[C---:B------:R-:W-:Y:S02]  /*5be0*/  ISETP.GT.AND P4, PT, R0.reuse, 0x9, PT ;  /* 0x000000090000780c */ /* 0x040fe40003f84270 */
[C---:B------:R-:W-:Y:S02]  /*5bf0*/  ISETP.GT.AND P6, PT, R0.reuse, 0x50, PT ;  /* 0x000000500000780c */ /* 0x040fe40003fc4270 */
[C---:B------:R-:W-:Y:S02]  /*5c00*/  ISETP.GT.AND P3, PT, R0.reuse, 0x51, PT ;  /* 0x000000510000780c */ /* 0x040fe40003f64270 */
[----:B------:R-:W-:-:S02]  /*5c10*/  ISETP.GT.AND P5, PT, R0, 0x58, PT ;  /* 0x000000580000780c */ /* 0x000fc40003fa4270 */
[----:B------:R-:W-:Y:S01]  /*5c20*/  FMNMX.FTZ R8, R180, R8, !PT ;  /* 0x00000008b4087209 */ /* 0x000fe20007810000 */
[----:B------:R-:W-:Y:S02]  /*5c30*/  WARPGROUP.DEPBAR.LE gsb0, 0x0 ;  /* 0x00008000000079c5 */ /* 0x000fe40000010000 */
[----:B------:R-:W-:Y:S01]  /*5c40*/  FSEL R159, R159, -INF , P4 ;  /* 0xff8000009f9f7808 */ /* 0x000fe20002000000 */
[----:B------:R-:W-:Y:S01]  /*5c50*/  WARPGROUP.ARRIVE ;  /* 0x00000000000079c5 */ /* 0x000fe20000000000 */
[----:B------:R-:W-:Y:S02]  /*5c60*/  FSEL R194, R194, -INF , P6 ;  /* 0xff800000c2c27808 */ /* 0x000fe40003000000 */
[----:B------:R-:W-:Y:S02]  /*5c70*/  FSEL R195, R195, -INF , P3 ;  /* 0xff800000c3c37808 */ /* 0x000fe40001800000 */
[----:B------:R-:W-:Y:S01]  /*5c80*/  FSEL R198, R198, -INF , P5 ;  /* 0xff800000c6c67808 */ /* 0x000fe20002800000 */
[----:B------:R-:W-:Y:S01]  /*5c90*/  QGMMA.64x256x32.F32.E4M3.E4M3 R24, R216, gdesc[UR4], R24, gsb0 ;  /* 0x03e00004d8187df3 */ /* 0x000fe20008000818 */
        /* <DEDUP_REMOVED lines=9> */
[----:B------:R-:W-:Y:S02]  /*5d30*/  FMNMX.FTZ R8, R184, R8, !PT ;  /* 0x00000008b8087209 */ /* 0x000fe40007810000 */
        /* <DEDUP_REMOVED lines=9> */
[C---:B------:R-:W-:Y:S02]  /*5dd0*/  ISETP.GT.AND P4, PT, R0.reuse, 0x39, PT ;  /* 0x000000390000780c */ /* 0x040fe40003f84270 */
[C---:B------:R-:W-:Y:S02]  /*5de0*/  ISETP.GT.AND P6, PT, R0.reuse, 0x71, PT ;  /* 0x000000710000780c */ /* 0x040fe40003fc4270 */
[C---:B------:R-:W-:Y:S02]  /*5df0*/  ISETP.GT.AND P3, PT, R0.reuse, 0x78, PT ;  /* 0x000000780000780c */ /* 0x040fe40003f64270 */
[----:B------:R-:W-:Y:S02]  /*5e00*/  ISETP.GT.AND P5, PT, R0, 0x79, PT ;  /* 0x000000790000780c */ /* 0x000fe40003fa4270 */
        /* <DEDUP_REMOVED lines=28> */
[----:B------:R-:W-:Y:S02]  /*5fd0*/  FSEL R183, R183, -INF , P4 ;  /* 0xff800000b7b77808 */ /* 0x000fe40002000000 */
[----:B------:R-:W-:Y:S01]  /*5fe0*/  FMNMX.FTZ R0, R182, R0, !PT ;  /* 0x00000000b6007209 */ /* 0x000fe20007810000 */
[----:B------:R-:W0:Y:S01]  /*5ff0*/  SHFL.BFLY PT, R8, R7, 0x2, 0x1f ;  /* 0x0c401f0007087f89 */ /* 0x000e2200000e0000 */
[----:B------:R-:W-:Y:S02]  /*6000*/  FSEL R211, R211, -INF , P6 ;  /* 0xff800000d3d37808 */ /* 0x000fe40003000000 */
[----:B------:R-:W-:-:S02]  /*6010*/  FMNMX.FTZ R0, R183, R0, !PT ;  /* 0x00000000b7007209 */ /* 0x000fc40007810000 */
[----:B------:R-:W-:Y:S02]  /*6020*/  FSEL R214, R214, -INF , P3 ;  /* 0xff800000d6d67808 */ /* 0x000fe40001800000 */
[----:B------:R-:W-:Y:S02]  /*6030*/  FMNMX.FTZ R0, R186, R0, !PT ;  /* 0x00000000ba007209 */ /* 0x000fe40007810000 */
[----:B------:R-:W-:Y:S02]  /*6040*/  FSEL R215, R215, -INF , P5 ;  /* 0xff800000d7d77808 */ /* 0x000fe40002800000 */
[----:B------:R-:W-:-:S04]  /*6050*/  FMNMX.FTZ R0, R187, R0, !PT ;  /* 0x00000000bb007209 */ /* 0x000fc80007810000 */
[----:B------:R-:W-:-:S04]  /*6060*/  FMNMX.FTZ R0, R190, R0, !PT ;  /* 0x00000000be007209 */ /* 0x000fc80007810000 */
[----:B------:R-:W-:-:S04]  /*6070*/  FMNMX.FTZ R0, R191, R0, !PT ;  /* 0x00000000bf007209 */ /* 0x000fc80007810000 */
[----:B------:R-:W-:Y:S02]  /*6080*/  FMNMX.FTZ R0, R194, R0, !PT ;  /* 0x00000000c2007209 */ /* 0x000fe40007810000 */
[----:B0-----:R-:W-:Y:S02]  /*6090*/  FMNMX.FTZ R8, R7, R8, !PT ;  /* 0x0000000807087209 */ /* 0x001fe40007810000 */
[----:B------:R-:W-:-:S03]  /*60a0*/  FMNMX.FTZ R0, R195, R0, !PT ;  /* 0x00000000c3007209 */ /* 0x000fc60007810000 */
[----:B------:R-:W0:Y:S01]  /*60b0*/  SHFL.BFLY PT, R7, R8, 0x1, 0x1f ;  /* 0x0c201f0008077f89 */ /* 0x000e2200000e0000 */
[----:B------:R-:W-:-:S04]  /*60c0*/  FMNMX.FTZ R0, R198, R0, !PT ;  /* 0x00000000c6007209 */ /* 0x000fc80007810000 */
[----:B------:R-:W-:-:S04]  /*60d0*/  FMNMX.FTZ R0, R199, R0, !PT ;  /* 0x00000000c7007209 */ /* 0x000fc80007810000 */
[----:B------:R-:W-:-:S04]  /*60e0*/  FMNMX.FTZ R0, R202, R0, !PT ;  /* 0x00000000ca007209 */ /* 0x000fc80007810000 */
[----:B------:R-:W-:-:S04]  /*60f0*/  FMNMX.FTZ R0, R203, R0, !PT ;  /* 0x00000000cb007209 */ /* 0x000fc80007810000 */
[----:B------:R-:W-:-:S04]  /*6100*/  FMNMX.FTZ R0, R206, R0, !PT ;  /* 0x00000000ce007209 */ /* 0x000fc80007810000 */
[----:B------:R-:W-:Y:S02]  /*6110*/  FMNMX.FTZ R0, R207, R0, !PT ;  /* 0x00000000cf007209 */ /* 0x000fe40007810000 */
[----:B0-----:R-:W-:Y:S01]  /*6120*/  FMNMX.FTZ R2, R8, R7, !PT ;  /* 0x0000000708027209 */ /* 0x001fe20007810000 */
[----:B------:R-:W-:Y:S01]  /*6130*/  IMAD.U32 R7, RZ, RZ, UR42 ;  /* 0x0000002aff077e24 */ /* 0x000fe2000f8e00ff */
[----:B------:R-:W-:Y:S02]  /*6140*/  FMNMX.FTZ R0, R210, R0, !PT ;  /* 0x00000000d2007209 */ /* 0x000fe40007810000 */
[C---:B------:R-:W-:Y:S01]  /*6150*/  FSETP.NEU.FTZ.AND P4, PT, R2.reuse, -INF , PT ;  /* 0xff8000000200780b */ /* 0x040fe20003f9d000 */
[----:B------:R-:W-:-:S01]  /*6160*/  FFMA.FTZ R7, R2, R7, -8 ;  /* 0xc100000002077423 */ /* 0x000fc20000010007 */
[----:B------:R-:W-:-:S04]  /*6170*/  FMNMX.FTZ R0, R211, R0, !PT ;  /* 0x00000000d3007209 */ /* 0x000fc80007810000 */
[----:B------:R-:W-:Y:S02]  /*6180*/  FMNMX.FTZ R0, R214, R0, !PT ;  /* 0x00000000d6007209 */ /* 0x000fe40007810000 */
[----:B------:R-:W-:Y:S02]  /*6190*/  FSEL R7, R7, RZ, P4 ;  /* 0x000000ff07077208 */ /* 0x000fe40002000000 */
[----:B------:R-:W-:-:S03]  /*61a0*/  FMNMX.FTZ R0, R215, R0, !PT ;  /* 0x00000000d7007209 */ /* 0x000fc60007810000 */
[--C-:B------:R-:W-:Y:S01]  /*61b0*/  FFMA.FTZ R9, R153, UR42, -R7.reuse ;  /* 0x0000002a99097c23 */ /* 0x100fe20008010807 */
[----:B------:R-:W-:-:S01]  /*61c0*/  FFMA.FTZ R153, R173, UR42, -R7 ;  /* 0x0000002aad997c23 */ /* 0x000fc20008010807 */
[--C-:B------:R-:W-:Y:S01]  /*61d0*/  FFMA.FTZ R15, R165, UR42, -R7.reuse ;  /* 0x0000002aa50f7c23 */ /* 0x100fe20008010807 */
[----:B------:R-:W0:Y:S01]  /*61e0*/  SHFL.BFLY PT, R173, R0, 0x2, 0x1f ;  /* 0x0c401f0000ad7f89 */ /* 0x000e2200000e0000 */
[----:B------:R-:W-:-:S01]  /*61f0*/  FFMA.FTZ R165, R185, UR42, -R7 ;  /* 0x0000002ab9a57c23 */ /* 0x000fc20008010807 */
[--C-:B------:R-:W-:Y:S01]  /*6200*/  FFMA.FTZ R8, R152, UR42, -R7.reuse ;  /* 0x0000002a98087c23 */ /* 0x100fe20008010807 */
[----:B------:R-:W-:-:S01]  /*6210*/  FFMA.FTZ R152, R172, UR42, -R7 ;  /* 0x0000002aac987c23 */ /* 0x000fc20008010807 */
[--C-:B------:R-:W-:Y:S01]  /*6220*/  FFMA.FTZ R172, R192, UR42, -R7.reuse ;  /* 0x0000002ac0ac7c23 */ /* 0x100fe20008010807 */
[----:B------:R-:W-:Y:S02]  /*6230*/  IMAD.U32 R192, RZ, RZ, UR42 ;  /* 0x0000002affc07e24 */ /* 0x000fe4000f8e00ff */
[--C-:B------:R-:W-:Y:S01]  /*6240*/  FFMA.FTZ R10, R156, UR42, -R7.reuse ;  /* 0x0000002a9c0a7c23 */ /* 0x100fe20008010807 */
[----:B------:R-:W-:-:S01]  /*6250*/  FFMA.FTZ R156, R176, UR42, -R7 ;  /* 0x0000002ab09c7c23 */ /* 0x000fc20008010807 */
[--C-:B------:R-:W-:Y:S01]  /*6260*/  FFMA.FTZ R176, R193, UR42, -R7.reuse ;  /* 0x0000002ac1b07c23 */ /* 0x100fe20008010807 */
[----:B------:R-:W-:-:S01]  /*6270*/  FFMA.FTZ R11, R157, UR42, -R7 ;  /* 0x0000002a9d0b7c23 */ /* 0x000fc20008010807 */
[--C-:B------:R-:W-:Y:S01]  /*6280*/  FFMA.FTZ R157, R177, UR42, -R7.reuse ;  /* 0x0000002ab19d7c23 */ /* 0x100fe20008010807 */
[----:B------:R-:W-:-:S01]  /*6290*/  FFMA.FTZ R177, R196, UR42, -R7 ;  /* 0x0000002ac4b17c23 */ /* 0x000fc20008010807 */
[----:B------:R-:W-:Y:S01]  /*62a0*/  FSEL R196, R2, RZ, P4 ;  /* 0x000000ff02c47208 */ /* 0x000fe20002000000 */
        /* <DEDUP_REMOVED lines=11> */
[----:B0-----:R-:W-:Y:S01]  /*6360*/  FMNMX.FTZ R0, R0, R173, !PT ;  /* 0x000000ad00007209 */ /* 0x001fe20007810000 */
[----:B------:R-:W-:Y:S01]  /*6370*/  MUFU.EX2 R9, R9 ;  /* 0x0000000900097308 */ /* 0x000fe20000000800 */
[----:B------:R-:W-:-:S01]  /*6380*/  FFMA.FTZ R169, R189, UR42, -R7 ;  /* 0x0000002abda97c23 */ /* 0x000fc20008010807 */
[--C-:B------:R-:W-:Y:S01]  /*6390*/  FFMA.FTZ R173, R200, UR42, -R7.reuse ;  /* 0x0000002ac8ad7c23 */ /* 0x100fe20008010807 */
[----:B------:R-:W-:-:S01]  /*63a0*/  FFMA.FTZ R181, R201, UR42, -R7 ;  /* 0x0000002ac9b57c23 */ /* 0x000fc20008010807 */
[----:B------:R-:W0:Y:S01]  /*63b0*/  SHFL.BFLY PT, R185, R0, 0x1, 0x1f ;  /* 0x0c201f0000b97f89 */ /* 0x000e2200000e0000 */
[----:B------:R-:W-:-:S01]  /*63c0*/  FFMA.FTZ R184, R204, UR42, -R7 ;  /* 0x0000002accb87c23 */ /* 0x000fc20008010807 */
[--C-:B------:R-:W-:Y:S01]  /*63d0*/  FFMA.FTZ R188, R205, UR42, -R7.reuse ;  /* 0x0000002acdbc7c23 */ /* 0x100fe20008010807 */
[----:B------:R-:W-:-:S01]  /*63e0*/  FFMA.FTZ R189, R208, UR42, -R7 ;  /* 0x0000002ad0bd7c23 */ /* 0x000fc20008010807 */
[----:B------:R-:W-:Y:S01]  /*63f0*/  MUFU.EX2 R10, R10 ;  /* 0x0000000a000a7308 */ /* 0x000fe20000000800 */
[----:B------:R-:W-:-:S01]  /*6400*/  FFMA.FTZ R209, R209, UR42, -R7 ;  /* 0x0000002ad1d17c23 */ /* 0x000fc20008010807 */
[--C-:B------:R-:W-:Y:S01]  /*6410*/  FFMA.FTZ R212, R212, UR42, -R7.reuse ;  /* 0x0000002ad4d47c23 */ /* 0x100fe20008010807 */
[----:B------:R-:W-:-:S05]  /*6420*/  FFMA.FTZ R7, R213, UR42, -R7 ;  /* 0x0000002ad5077c23 */ /* 0x000fca0008010807 */
[----:B------:R-:W-:Y:S08]  /*6430*/  MUFU.EX2 R11, R11 ;  /* 0x0000000b000b7308 */ /* 0x000ff00000000800 */
[----:B------:R-:W-:Y:S01]  /*6440*/  MUFU.EX2 R12, R12 ;  /* 0x0000000c000c7308 */ /* 0x000fe20000000800 */
[----:B0-----:R-:W-:-:S04]  /*6450*/  FMNMX.FTZ R0, R0, R185, !PT ;  /* 0x000000b900007209 */ /* 0x001fc80007810000 */
[C---:B------:R-:W-:Y:S01]  /*6460*/  FSETP.NEU.FTZ.AND P3, PT, R0.reuse, -INF , PT ;  /* 0xff8000000000780b */ /* 0x040fe20003f7d000 */
[----:B------:R-:W-:-:S02]  /*6470*/  FFMA.FTZ R193, R0, R192, -8 ;  /* 0xc100000000c17423 */ /* 0x000fc400000100c0 */
[----:B------:R-:W-:Y:S03]  /*6480*/  MUFU.EX2 R13, R13 ;  /* 0x0000000d000d7308 */ /* 0x000fe60000000800 */
[----:B------:R-:W-:-:S05]  /*6490*/  FSEL R193, R193, RZ, P3 ;  /* 0x000000ffc1c17208 */ /* 0x000fca0001800000 */
[----:B------:R-:W-:Y:S01]  /*64a0*/  MUFU.EX2 R14, R14 ;  /* 0x0000000e000e7308 */ /* 0x000fe20000000800 */
[----:B------:R-:W-:-:S01]  /*64b0*/  FFMA.FTZ R197, R182, UR42, -R193 ;  /* 0x0000002ab6c57c23 */ /* 0x000fc200080108c1 */
[----:B------:R-:W-:Y:S01]  /*64c0*/  FADD.FTZ R182, -R196, R6 ;  /* 0x00000006c4b67221 */ /* 0x000fe20000010100 */
[----:B------:R-:W-:Y:S01]  /*64d0*/  FSEL R196, R0, RZ, P3 ;  /* 0x000000ff00c47208 */ /* 0x000fe20001800000 */
[--C-:B------:R-:W-:Y:S01]  /*64e0*/  FFMA.FTZ R154, R154, UR42, -R193.reuse ;  /* 0x0000002a9a9a7c23 */ /* 0x100fe200080108c1 */
[----:B------:R-:W-:-:S01]  /*64f0*/  FFMA.FTZ R155, R155, UR42, -R193 ;  /* 0x0000002a9b9b7c23 */ /* 0x000fc200080108c1 */
[----:B------:R-:W-:Y:S01]  /*6500*/  FMUL.FTZ R182, R182, UR42 ;  /* 0x0000002ab6b67c20 */ /* 0x000fe20008410000 */
[----:B------:R-:W-:-:S01]  /*6510*/  FFMA.FTZ R158, R158, UR42, -R193 ;  /* 0x0000002a9e9e7c23 */ /* 0x000fc200080108c1 */
[----:B------:R-:W-:Y:S01]  /*6520*/  FADD.FTZ R196, -R196, R5 ;  /* 0x00000005c4c47221 */ /* 0x000fe20000010100 */
[----:B------:R-:W-:-:S01]  /*6530*/  FFMA.FTZ R159, R159, UR42, -R193 ;  /* 0x0000002a9f9f7c23 */ /* 0x000fc200080108c1 */
[----:B------:R-:W-:Y:S01]  /*6540*/  MUFU.EX2 R154, R154 ;  /* 0x0000009a009a7308 */ /* 0x000fe20000000800 */
[----:B------:R-:W-:-:S01]  /*6550*/  FFMA.FTZ R162, R162, UR42, -R193 ;  /* 0x0000002aa2a27c23 */ /* 0x000fc200080108c1 */
[----:B------:R-:W-:Y:S01]  /*6560*/  FMUL.FTZ R196, R196, UR42 ;  /* 0x0000002ac4c47c20 */ /* 0x000fe20008410000 */
[----:B------:R-:W-:-:S01]  /*6570*/  FFMA.FTZ R163, R163, UR42, -R193 ;  /* 0x0000002aa3a37c23 */ /* 0x000fc200080108c1 */
[----:B------:R-:W-:Y:S01]  /*6580*/  IADD3 R5, -R231, 0xb, RZ ;  /* 0x0000000be7057810 */ /* 0x000fe20007ffe1ff */
[----:B------:R-:W-:-:S01]  /*6590*/  FFMA.FTZ R166, R166, UR42, -R193 ;  /* 0x0000002aa6a67c23 */ /* 0x000fc200080108c1 */
[--C-:B------:R-:W-:Y:S01]  /*65a0*/  FFMA.FTZ R167, R167, UR42, -R193.reuse ;  /* 0x0000002aa7a77c23 */ /* 0x100fe200080108c1 */
[----:B------:R-:W-:-:S01]  /*65b0*/  FFMA.FTZ R170, R170, UR42, -R193 ;  /* 0x0000002aaaaa7c23 */ /* 0x000fc200080108c1 */
[----:B------:R-:W0:Y:S01]  /*65c0*/  MUFU.EX2 R182, R182 ;  /* 0x000000b600b67308 */ /* 0x000e220000000800 */
[----:B------:R-:W-:-:S01]  /*65d0*/  FFMA.FTZ R171, R171, UR42, -R193 ;  /* 0x0000002aabab7c23 */ /* 0x000fc200080108c1 */
[--C-:B------:R-:W-:Y:S01]  /*65e0*/  FFMA.FTZ R174, R174, UR42, -R193.reuse ;  /* 0x0000002aaeae7c23 */ /* 0x100fe200080108c1 */
[----:B------:R-:W-:-:S01]  /*65f0*/  FFMA.FTZ R175, R175, UR42, -R193 ;  /* 0x0000002aafaf7c23 */ /* 0x000fc200080108c1 */
[----:B------:R-:W-:Y:S01]  /*6600*/  FFMA.FTZ R178, R178, UR42, -R193 ;  /* 0x0000002ab2b27c23 */ /* 0x000fe200080108c1 */
[----:B------:R-:W-:-:S02]  /*6610*/  WARPGROUP.DEPBAR.LE gsb0, 0x0 ;  /* 0x00008000000079c5 */ /* 0x000fc40000010000 */
[--C-:B------:R-:W-:Y:S01]  /*6620*/  FFMA.FTZ R179, R179, UR42, -R193.reuse ;  /* 0x0000002ab3b37c23 */ /* 0x100fe200080108c1 */
        /* <DEDUP_REMOVED lines=8> */
[----:B------:R-:W2:Y:S01]  /*66b0*/  MUFU.EX2 R155, R155 ;  /* 0x0000009b009b7308 */ /* 0x000ea20000000800 */
[----:B0-----:R-:W-:-:S01]  /*66c0*/  FFMA.FTZ R4, R182, R4, R8 ;  /* 0x00000004b6047223 */ /* 0x001fc20000010008 */
[--C-:B------:R-:W-:Y:S01]  /*66d0*/  FFMA.FTZ R198, R198, UR42, -R193.reuse ;  /* 0x0000002ac6c67c23 */ /* 0x100fe200080108c1 */
[----:B------:R-:W-:-:S01]  /*66e0*/  FFMA.FTZ R199, R199, UR42, -R193 ;  /* 0x0000002ac7c77c23 */ /* 0x000fc200080108c1 */
[----:B------:R-:W-:Y:S01]  /*66f0*/  FFMA.FTZ R202, R202, UR42, -R193 ;  /* 0x0000002acaca7c23 */ /* 0x000fe200080108c1 */
[----:B------:R-:W-:-:S01]  /*6700*/  FADD.FTZ R4, R9, R4 ;  /* 0x0000000409047221 */ /* 0x000fc20000010000 */
[--C-:B------:R-:W-:Y:S01]  /*6710*/  FFMA.FTZ R203, R203, UR42, -R193.reuse ;  /* 0x0000002acbcb7c23 */ /* 0x100fe200080108c1 */
[----:B------:R-:W-:-:S01]  /*6720*/  FFMA.FTZ R206, R206, UR42, -R193 ;  /* 0x0000002acece7c23 */ /* 0x000fc200080108c1 */
[----:B------:R-:W0:Y:S01]  /*6730*/  MUFU.EX2 R158, R158 ;  /* 0x0000009e009e7308 */ /* 0x000e220000000800 */
[----:B-1----:R-:W-:-:S01]  /*6740*/  FFMA.FTZ R3, R196, R3, R154 ;  /* 0x00000003c4037223 */ /* 0x002fc2000001009a */
[----:B------:R2:W-:Y:S06]  /*6750*/  BAR.ARV R5, 0x100 ;  /* 0x000400050000751d */ /* 0x0005ec0000002000 */
[----:B------:R-:W1:Y:S01]  /*6760*/  MUFU.EX2 R159, R159 ;  /* 0x0000009f009f7308 */ /* 0x000e620000000800 */
[----:B------:R-:W-:-:S01]  /*6770*/  FFMA.FTZ R207, R207, UR42, -R193 ;  /* 0x0000002acfcf7c23 */ /* 0x000fc200080108c1 */
[----:B--2---:R-:W-:Y:S01]  /*6780*/  FADD.FTZ R5, R155, R3 ;  /* 0x000000039b057221 */ /* 0x004fe20000010000 */
[----:B------:R-:W-:-:S01]  /*6790*/  FADD.FTZ R3, R10, R4 ;  /* 0x000000040a037221 */ /* 0x000fc20000010000 */
[--C-:B------:R-:W-:Y:S01]  /*67a0*/  FFMA.FTZ R210, R210, UR42, -R193.reuse ;  /* 0x0000002ad2d27c23 */ /* 0x100fe200080108c1 */
[----:B------:R-:W-:-:S01]  /*67b0*/  FFMA.FTZ R211, R211, UR42, -R193 ;  /* 0x0000002ad3d37c23 */ /* 0x000fc200080108c1 */
[----:B------:R-:W-:Y:S01]  /*67c0*/  FFMA.FTZ R214, R214, UR42, -R193 ;  /* 0x0000002ad6d67c23 */ /* 0x000fe200080108c1 */
[----:B------:R-:W-:-:S01]  /*67d0*/  FADD.FTZ R3, R11, R3 ;  /* 0x000000030b037221 */ /* 0x000fc20000010000 */
[----:B------:R-:W2:Y:S01]  /*67e0*/  MUFU.EX2 R162, R162 ;  /* 0x000000a200a27308 */ /* 0x000ea20000000800 */
[----:B0-----:R-:W-:-:S01]  /*67f0*/  FADD.FTZ R4, R158, R5 ;  /* 0x000000059e047221 */ /* 0x001fc20000010000 */
[----:B------:R-:W-:Y:S01]  /*6800*/  FFMA.FTZ R193, R215, UR42, -R193 ;  /* 0x0000002ad7c17c23 */ /* 0x000fe200080108c1 */
[----:B------:R-:W-:-:S04]  /*6810*/  FADD.FTZ R3, R12, R3 ;  /* 0x000000030c037221 */ /* 0x000fc80000010000 */
[----:B------:R-:W-:Y:S01]  /*6820*/  FADD.FTZ R3, R13, R3 ;  /* 0x000000030d037221 */ /* 0x000fe20000010000 */
[----:B------:R-:W0:Y:S01]  /*6830*/  MUFU.EX2 R163, R163 ;  /* 0x000000a300a37308 */ /* 0x000e220000000800 */
[----:B-1----:R-:W-:-:S02]  /*6840*/  FADD.FTZ R4, R159, R4 ;  /* 0x000000049f047221 */ /* 0x002fc40000010000 */
[----:B------:R-:W-:-:S05]  /*6850*/  FADD.FTZ R3, R14, R3 ;  /* 0x000000030e037221 */ /* 0x000fca0000010000 */
        /* <DEDUP_REMOVED lines=32> */
[----:B------:R2:W3:Y:S01]  /*6a60*/  MUFU.EX2 R6, R197 ;  /* 0x000000c500067308 */ /* 0x0004e20000000800 */
[----:B0-----:R-:W-:-:S07]  /*6a70*/  FADD.FTZ R4, R179, R4 ;  /* 0x00000004b3047221 */ /* 0x001fce0000010000 */
[----:B------:R-:W0:Y:S01]  /*6a80*/  MUFU.EX2 R161, R161 ;  /* 0x000000a100a17308 */ /* 0x000e220000000800 */
[----:B-1----:R-:W-:-:S01]  /*6a90*/  FADD.FTZ R3, R160, R3 ;  /* 0x00000003a0037221 */ /* 0x002fc20000010000 */
[----:B--2---:R-:W-:-:S05]  /*6aa0*/  IMAD.U32 R197, RZ, RZ, UR54 ;  /* 0x00000036ffc57e24 */ /* 0x004fca000f8e00ff */
[----:B------:R-:W-:Y:S01]  /*6ab0*/  @!P0 LEA R197, R197, UR41, 0x3 ;  /* 0x00000029c5c58c11 */ /* 0x000fe2000f8e18ff */
[----:B------:R-:W1:Y:S01]  /*6ac0*/  MUFU.EX2 R183, R183 ;  /* 0x000000b700b77308 */ /* 0x000e620000000800 */
[----:B---3--:R-:W-:-:S03]  /*6ad0*/  FADD.FTZ R4, R6, R4 ;  /* 0x0000000406047221 */ /* 0x008fc60000010000 */
[----:B------:R-:W-:-:S04]  /*6ae0*/  @!P0 VIADD R197, R197, 0x38840 ;  /* 0x00038840c5c58836 */ /* 0x000fc80000000000 */
[----:B------:R-:W2:Y:S01]  /*6af0*/  MUFU.EX2 R164, R164 ;  /* 0x000000a400a47308 */ /* 0x000ea20000000800 */
[----:B0-----:R-:W-:-:S01]  /*6b00*/  FADD.FTZ R3, R161, R3 ;  /* 0x00000003a1037221 */ /* 0x001fc20000010000 */
[----:B------:R-:W-:-:S04]  /*6b10*/  @!P0 PRMT R197, RZ, 0x654, R197 ;  /* 0x00000654ffc58816 */ /* 0x000fc800000000c5 */
[----:B------:R0:W-:Y:S02]  /*6b20*/  @!P0 SYNCS.ARRIVE.TRANS64.RED.A1T0 RZ, [R197+URZ], RZ ;  /* 0x000000ffc5ff89a7 */ /* 0x0001e4000810043f */
[----:B------:R-:W3:Y:S01]  /*6b30*/  MUFU.EX2 R186, R186 ;  /* 0x000000ba00ba7308 */ /* 0x000ee20000000800 */
[----:B-1----:R-:W-:-:S07]  /*6b40*/  FADD.FTZ R4, R183, R4 ;  /* 0x00000004b7047221 */ /* 0x002fce0000010000 */
[----:B------:R-:W1:Y:S01]  /*6b50*/  MUFU.EX2 R165, R165 ;  /* 0x000000a500a57308 */ /* 0x000e620000000800 */
[----:B--2---:R-:W-:-:S07]  /*6b60*/  FADD.FTZ R3, R164, R3 ;  /* 0x00000003a4037221 */ /* 0x004fce0000010000 */
[----:B------:R-:W2:Y:S01]  /*6b70*/  MUFU.EX2 R187, R187 ;  /* 0x000000bb00bb7308 */ /* 0x000ea20000000800 */
[----:B---3--:R-:W-:-:S07]  /*6b80*/  FADD.FTZ R4, R186, R4 ;  /* 0x00000004ba047221 */ /* 0x008fce0000010000 */
        /* <DEDUP_REMOVED lines=60> */
.L_x_2283:
[----:B------:R-:W-:Y:S01]  /*6f50*/  UISETP.GT.AND UP1, UPT, UR58, UR57, UPT ;  /* 0x000000393a00728c */ /* 0x000fe2000bf24270 */
[----:B------:R-:W-:Y:S01]  /*6f60*/  F2FP.SATFINITE.E4M3.F32.PACK_AB_MERGE_C R10, R11, R10, RZ ;  /* 0x0000000a0b0a723e */ /* 0x000fe200048070ff */
[----:B------:R-:W-:Y:S01]  /*6f70*/  ULEA UR6, UR59, UR41, 0x3 ;  /* 0x000000293b067291 */ /* 0x000fe2000f8e183f */
[----:B------:R-:W-:Y:S01]  /*6f80*/  F2FP.SATFINITE.E4M3.F32.PACK_AB_MERGE_C R158, R159, R158, RZ ;  /* 0x0000009e9f9e723e */ /* 0x000fe200048070ff */
[----:B------:R-:W-:Y:S01]  /*6f90*/  UIADD3 UR58, UR58, -0x1, URZ ;  /* 0xffffffff3a3a7890 */ /* 0x000fe2000fffe03f */
[----:B------:R-:W-:Y:S01]  /*6fa0*/  F2FP.SATFINITE.E4M3.F32.PACK_AB_MERGE_C R14, R15, R14, RZ ;  /* 0x0000000e0f0e723e */ /* 0x000fe200048070ff */
[----:B------:R-:W-:Y:S01]  /*6fb0*/  UIADD3 UR6, UR6, 0x38860, URZ ;  /* 0x0003886006067890 */ /* 0x000fe2000fffe03f */
[----:B------:R-:W-:Y:S01]  /*6fc0*/  PLOP3.LUT P3, PT, PT, PT, UP1, 0x80, 0x0 ;  /* 0x000000000000781c */ /* 0x000fe20003f6f018 */
[----:B------:R-:W-:Y:S01]  /*6fd0*/  UMOV UR60, UR48 ;  /* 0x00000030003c7c82 */ /* 0x000fe20008000000 */
[----:B------:R-:W-:Y:S01]  /*6fe0*/  F2FP.SATFINITE.E4M3.F32.PACK_AB_MERGE_C R166, R167, R166, RZ ;  /* 0x000000a6a7a6723e */ /* 0x000fe200048070ff */
[----:B------:R-:W-:Y:S01]  /*6ff0*/  UPRMT UR6, UR40, 0x654, UR6 ;  /* 0x0000065428067896 */ /* 0x000fe20008000006 */
[----:B------:R-:W-:Y:S01]  /*7000*/  F2FP.SATFINITE.E4M3.F32.PACK_AB_MERGE_C R152, R153, R152, RZ ;  /* 0x000000989998723e */ /* 0x000fe200048070ff */
[----:B------:R-:W-:Y:S01]  /*7010*/  UMOV UR59, UR54 ;  /* 0x00000036003b7c82 */ /* 0x000fe20008000000 */
[----:B------:R-:W-:Y:S01]  /*7020*/  F2FP.SATFINITE.E4M3.F32.PACK_AB_MERGE_C R174, R175, R174, RZ ;  /* 0x000000aeafae723e */ /* 0x000fe200048070ff */
[----:B------:R-:W-:Y:S01]  /*7030*/  FMUL.FTZ R24, R24, R182 ;  /* 0x000000b618187220 */ /* 0x000fe20000410000 */
[----:B------:R-:W-:Y:S01]  /*7040*/  F2FP.SATFINITE.E4M3.F32.PACK_AB_MERGE_C R160, R161, R160, RZ ;  /* 0x000000a0a1a0723e */ /* 0x000fe200048070ff */
[----:B------:R-:W-:Y:S01]  /*7050*/  FMUL.FTZ R25, R25, R182 ;  /* 0x000000b619197220 */ /* 0x000fe20000410000 */
[----:B------:R-:W-:Y:S01]  /*7060*/  F2FP.SATFINITE.E4M3.F32.PACK_AB_MERGE_C R10, R9, R8, R10 ;  /* 0x00000008090a723e */ /* 0x000fe2000480700a */
[----:B------:R-:W-:Y:S01]  /*7070*/  FMUL.FTZ R28, R28, R182 ;  /* 0x000000b61c1c7220 */ /* 0x000fe20000410000 */
[----:B------:R-:W-:Y:S01]  /*7080*/  F2FP.SATFINITE.E4M3.F32.PACK_AB_MERGE_C R154, R155, R154, R158 ;  /* 0x0000009a9b9a723e */ /* 0x000fe2000480709e */
[----:B------:R-:W-:Y:S01]  /*7090*/  SYNCS.ARRIVE.TRANS64.RED.A1T0 RZ, [UR6], RZ ;  /* 0x000000ffffff79a7 */ /* 0x000fe20008100406 */
[----:B------:R-:W-:Y:S01]  /*70a0*/  F2FP.SATFINITE.E4M3.F32.PACK_AB_MERGE_C R6, R183, R6, RZ ;  /* 0x00000006b706723e */ /* 0x000fe200048070ff */
        /* <DEDUP_REMOVED lines=156> */
[----:B------:R-:W-:Y:S06]  /*7a70*/  @P3 BRA `(.L_x_2284) ;  /* 0xffffffd000cc3947 */ /* 0x000fec000383ffff */
.L_x_2274:
[----:B------:R-:W-:-:S06]  /*7a80*/  UISETP.GE.AND UP0, UPT, UR58, UR39, UPT ;  /* 0x000000273a00728c */ /* 0x000fcc000bf06270 */
[----:B------:R-:W-:-:S13]  /*7a90*/  PLOP3.LUT P2, PT, PT, PT, UP0, 0x80, 0x0 ;  /* 0x000000000000781c */ /* 0x000fda0003f4f008 */
[----:B------:R-:W-:Y:S05]  /*7aa0*/  @!P2 BRA `(.L_x_2285) ;  /* 0x0000002000dca947 */ /* 0x000fea0003800000 */
[----:B------:R-:W-:Y:S01]  /*7ab0*/  IMAD.MOV.U32 R5, RZ, RZ, R0 ;  /* 0x000000ffff057224 */ /* 0x000fe200078e0000 */
[----:B------:R-:W-:Y:S01]  /*7ac0*/  UMOV UR56, UR48 ;  /* 0x0000003000387c82 */ /* 0x000fe20008000000 */
[----:B------:R-:W-:Y:S01]  /*7ad0*/  IMAD.MOV.U32 R6, RZ, RZ, R2 ;  /* 0x000000ffff067224 */ /* 0x000fe200078e0002 */
[----:B------:R-:W-:-:S06]  /*7ae0*/  UMOV UR55, UR54 ;  /* 0x0000003600377c82 */ /* 0x000fcc0008000000 */
.L_x_2295:
        /* <DEDUP_REMOVED lines=9> */
.L_x_2287:
[----:B------:R-:W-:Y:S01]  /*7b80*/  ULEA UR6, UR54, UR41, 0x3 ;  /* 0x0000002936067291 */ /* 0x000fe2000f8e183f */
[----:B------:R-:W-:-:S05]  /*7b90*/  IMAD.U32 R0, RZ, RZ, UR48 ;  /* 0x00000030ff007e24 */ /* 0x000fca000f8e00ff */
[----:B------:R-:W-:-:S04]  /*7ba0*/  SHF.L.U32 R0, R0, 0x1f, RZ ;  /* 0x0000001f00007819 */ /* 0x000fc800000006ff */
[----:B------:R0:W1:Y:S01]  /*7bb0*/  SYNCS.PHASECHK.TRANS64.TRYWAIT P2, [UR6+0x38830], R0 ;  /* 0x03883000ff0075a7 */ /* 0x0000620008040146 */
[----:B------:R-:W-:Y:S05]  /*7bc0*/  @!P1 BRA `(.L_x_2288) ;  /* 0x0000000000049947 */ /* 0x000fea0003800000 */
[----:B------:R-:W-:Y:S01]  /*7bd0*/  BPT.TRAP 0x1 ;  /* 0x000000040000795c */ /* 0x000fe20000300000 */
.L_x_2288:
[----:B-1----:R-:W-:Y:S05]  /*7be0*/  @P2 BRA `(.L_x_2286) ;  /* 0x0000000000082947 */ /* 0x002fea0003800000 */
[----:B------:R-:W1:Y:S02]  /*7bf0*/  SYNCS.PHASECHK.TRANS64.TRYWAIT P2, [UR6+0x38830], R0 ;  /* 0x03883000ff0075a7 */ /* 0x000e640008040146 */
[----:B-1----:R-:W-:Y:S05]  /*7c00*/  @!P2 BRA `(.L_x_2289) ;  /* 0x000001040044a947 */ /* 0x002fea0003800000 */
.L_x_2286:
[----:B------:R-:W2:Y:S01]  /*7c10*/  S2R R2, SR_TID.X ;  /* 0x0000000000027919 */ /* 0x000ea20000002100 */
[----:B------:R-:W-:Y:S01]  /*7c20*/  ULEA UR34, UR54, UR51, 0xb ;  /* 0x0000003336227291 */ /* 0x000fe2000f8e583f */
[----:B------:R-:W-:Y:S01]  /*7c30*/  UMOV UR35, 0x40000040 ;  /* 0x4000004000237882 */ /* 0x000fe20000000000 */
[----:B------:R-:W-:Y:S02]  /*7c40*/  UMOV UR7, 0x40000040 ;  /* 0x4000004000077882 */ /* 0x000fe40000000000 */
[----:B------:R-:W-:Y:S02]  /*7c50*/  UIADD3 UR6, UR34, 0x2, URZ ;  /* 0x0000000222067890 */ /* 0x000fe4000fffe03f */
        /* <DEDUP_REMOVED lines=42> */
.L_x_2291:
[----:B------:R-:W-:Y:S01]  /*7f00*/  ULEA UR6, UR55, UR41, 0x3 ;  /* 0x0000002937067291 */ /* 0x000fe2000f8e183f */
[----:B------:R-:W-:-:S05]  /*7f10*/  IMAD.U32 R0, RZ, RZ, UR56 ;  /* 0x00000038ff007e24 */ /* 0x000fca000f8e00ff */
[----:B------:R-:W-:-:S04]  /*7f20*/  SHF.L.U32 R0, R0, 0x1f, RZ ;  /* 0x0000001f00007819 */ /* 0x000fc800000006ff */
[----:B------:R0:W1:Y:S01]  /*7f30*/  SYNCS.PHASECHK.TRANS64.TRYWAIT P2, [UR6+0x38850], R0 ;  /* 0x03885000ff0075a7 */ /* 0x0000620008040146 */
[----:B------:R-:W-:Y:S05]  /*7f40*/  @!P1 BRA `(.L_x_2292) ;  /* 0x0000000000049947 */ /* 0x000fea0003800000 */
[----:B------:R-:W-:Y:S01]  /*7f50*/  BPT.TRAP 0x1 ;  /* 0x000000040000795c */ /* 0x000fe20000300000 */
.L_x_2292:
[----:B-1----:R-:W-:Y:S05]  /*7f60*/  @P2 BRA `(.L_x_2290) ;  /* 0x0000000000082947 */ /* 0x002fea0003800000 */
[----:B------:R-:W1:Y:S02]  /*7f70*/  SYNCS.PHASECHK.TRANS64.TRYWAIT P2, [UR6+0x38850], R0 ;  /* 0x03885000ff0075a7 */ /* 0x000e640008040146 */
[----:B-1----:R-:W-:Y:S05]  /*7f80*/  @!P2 BRA `(.L_x_2293) ;  /* 0x00000100007ca947 */ /* 0x002fea0003800000 */
.L_x_2290:
[----:B------:R-:W-:Y:S01]  /*7f90*/  UIADD3 UR6, UR41, 0x400, URZ ;  /* 0x0000040029067890 */ /* 0x000fe2000fffe03f */
[----:B------:R-:W-:Y:S01]  /*7fa0*/  WARPGROUP.ARRIVE ;  /* 0x00000000000079c5 */ /* 0x000fe20000000000 */
[----:B------:R-:W-:Y:S01]  /*7fb0*/  UMOV UR7, 0x40000040 ;  /* 0x4000004000077882 */ /* 0x000fe20000000000 */
[----:B-1----:R-:W-:Y:S01]  /*7fc0*/  FMNMX.FTZ R2, R152, R6, !PT ;  /* 0x0000000698027209 */ /* 0x002fe20007810000 */
[----:B------:R-:W-:Y:S01]  /*7fd0*/  USHF.R.U32.HI UR6, URZ, 0x4, UR6 ;  /* 0x000000043f067899 */ /* 0x000fe20008011606 */
[----:B0-----:R-:W-:Y:S02]  /*7fe0*/  FMNMX.FTZ R0, R154, R5, !PT ;  /* 0x000000059a007209 */ /* 0x001fe40007810000 */
        /* <DEDUP_REMOVED lines=86> */
[----:B------:R-:W-:-:S01]  /*8550*/  FFMA.FTZ R8, R152, UR42, -R7 ;  /* 0x0000002a98087c23 */ /* 0x000fc20008010807 */
[----:B------:R-:W-:Y:S01]  /*8560*/  FMUL.FTZ R5, R5, UR42 ;  /* 0x0000002a05057c20 */ /* 0x000fe20008410000 */
[----:B------:R-:W-:-:S01]  /*8570*/  FFMA.FTZ R10, R156, UR42, -R7 ;  /* 0x0000002a9c0a7c23 */ /* 0x000fc20008010807 */
[----:B------:R-:W-:Y:S01]  /*8580*/  FFMA.FTZ R193, R0, R193, -8 ;  /* 0xc100000000c17423 */ /* 0x000fe200000100c1 */
[----:B------:R-:W-:Y:S01]  /*8590*/  MUFU.EX2 R6, R6 ;  /* 0x0000000600067308 */ /* 0x000fe20000000800 */
[----:B------:R-:W-:-:S01]  /*85a0*/  FFMA.FTZ R156, R176, UR42, -R7 ;  /* 0x0000002ab09c7c23 */ /* 0x000fc20008010807 */
[----:B------:R-:W-:Y:S01]  /*85b0*/  FFMA.FTZ R176, R196, UR42, -R7 ;  /* 0x0000002ac4b07c23 */ /* 0x000fe20008010807 */
[----:B------:R-:W-:-:S01]  /*85c0*/  FFMA.FTZ R154, R154, UR42, -R193 ;  /* 0x0000002a9a9a7c23 */ /* 0x000fc200080108c1 */
[----:B------:R-:W-:Y:S01]  /*85d0*/  FFMA.FTZ R155, R155, UR42, -R193 ;  /* 0x0000002a9b9b7c23 */ /* 0x000fe200080108c1 */
[----:B------:R-:W-:-:S02]  /*85e0*/  IMAD.U32 R196, RZ, RZ, UR54 ;  /* 0x00000036ffc47e24 */ /* 0x000fc4000f8e00ff */
[----:B------:R-:W-:Y:S01]  /*85f0*/  FFMA.FTZ R158, R158, UR42, -R193 ;  /* 0x0000002a9e9e7c23 */ /* 0x000fe200080108c1 */
[----:B------:R-:W-:-:S01]  /*8600*/  FFMA.FTZ R11, R157, UR42, -R7 ;  /* 0x0000002a9d0b7c23 */ /* 0x000fc20008010807 */
[----:B------:R-:W0:Y:S01]  /*8610*/  MUFU.EX2 R8, R8 ;  /* 0x0000000800087308 */ /* 0x000e220000000800 */
[----:B------:R-:W-:-:S01]  /*8620*/  FFMA.FTZ R159, R159, UR42, -R193 ;  /* 0x0000002a9f9f7c23 */ /* 0x000fc200080108c1 */
[----:B------:R-:W-:Y:S01]  /*8630*/  @!P0 LEA R196, R196, UR41, 0x3 ;  /* 0x00000029c4c48c11 */ /* 0x000fe2000f8e18ff */
[----:B------:R-:W-:-:S01]  /*8640*/  FFMA.FTZ R12, R160, UR42, -R7 ;  /* 0x0000002aa00c7c23 */ /* 0x000fc20008010807 */
[----:B------:R-:W-:Y:S01]  /*8650*/  FFMA.FTZ R162, R162, UR42, -R193 ;  /* 0x0000002aa2a27c23 */ /* 0x000fe200080108c1 */
[----:B------:R-:W-:-:S01]  /*8660*/  FFMA.FTZ R157, R177, UR42, -R7 ;  /* 0x0000002ab19d7c23 */ /* 0x000fc20008010807 */
[--C-:B------:R-:W-:Y:S01]  /*8670*/  FFMA.FTZ R13, R161, UR42, -R7.reuse ;  /* 0x0000002aa10d7c23 */ /* 0x100fe20008010807 */
[----:B------:R-:W-:Y:S01]  /*8680*/  @!P0 VIADD R196, R196, 0x38840 ;  /* 0x00038840c4c48836 */ /* 0x000fe20000000000 */
[----:B------:R-:W-:Y:S01]  /*8690*/  MUFU.EX2 R5, R5 ;  /* 0x0000000500057308 */ /* 0x000fe20000000800 */
[----:B------:R-:W-:-:S01]  /*86a0*/  FFMA.FTZ R177, R197, UR42, -R7 ;  /* 0x0000002ac5b17c23 */ /* 0x000fc20008010807 */
[----:B------:R-:W-:Y:S01]  /*86b0*/  FFMA.FTZ R163, R163, UR42, -R193 ;  /* 0x0000002aa3a37c23 */ /* 0x000fe200080108c1 */
[----:B------:R-:W-:-:S01]  /*86c0*/  FFMA.FTZ R14, R164, UR42, -R7 ;  /* 0x0000002aa40e7c23 */ /* 0x000fc20008010807 */
[----:B------:R-:W-:Y:S01]  /*86d0*/  @!P0 PRMT R196, RZ, 0x654, R196 ;  /* 0x00000654ffc48816 */ /* 0x000fe200000000c4 */
        /* <DEDUP_REMOVED lines=13> */
[--C-:B------:R-:W-:Y:S01]  /*87b0*/  FFMA.FTZ R178, R178, UR42, -R193.reuse ;  /* 0x0000002ab2b27c23 */ /* 0x100fe200080108c1 */
[----:B------:R-:W-:-:S01]  /*87c0*/  FFMA.FTZ R179, R179, UR42, -R193 ;  /* 0x0000002ab3b37c23 */ /* 0x000fc200080108c1 */
[----:B------:R-:W-:Y:S01]  /*87d0*/  FFMA.FTZ R160, R180, UR42, -R7 ;  /* 0x0000002ab4a07c23 */ /* 0x000fe20008010807 */
[----:B------:R-:W-:-:S01]  /*87e0*/  FFMA.FTZ R182, R182, UR42, -R193 ;  /* 0x0000002ab6b67c23 */ /* 0x000fc200080108c1 */
[----:B------:R-:W-:Y:S01]  /*87f0*/  FFMA.FTZ R161, R181, UR42, -R7 ;  /* 0x0000002ab5a17c23 */ /* 0x000fe20008010807 */
[----:B------:R-:W-:-:S01]  /*8800*/  FFMA.FTZ R183, R183, UR42, -R193 ;  /* 0x0000002ab7b77c23 */ /* 0x000fc200080108c1 */
[----:B------:R-:W2:Y:S01]  /*8810*/  MUFU.EX2 R155, R155 ;  /* 0x0000009b009b7308 */ /* 0x000ea20000000800 */
        /* <DEDUP_REMOVED lines=8> */
[----:B0-----:R-:W-:-:S01]  /*88a0*/  FADD.FTZ R4, R9, R4 ;  /* 0x0000000409047221 */ /* 0x001fc20000010000 */
[----:B------:R-:W-:Y:S01]  /*88b0*/  FFMA.FTZ R169, R189, UR42, -R7 ;  /* 0x0000002abda97c23 */ /* 0x000fe20008010807 */
[----:B------:R-:W-:-:S01]  /*88c0*/  FFMA.FTZ R191, R191, UR42, -R193 ;  /* 0x0000002abfbf7c23 */ /* 0x000fc200080108c1 */
[----:B------:R-:W-:Y:S01]  /*88d0*/  FFMA.FTZ R172, R192, UR42, -R7 ;  /* 0x0000002ac0ac7c23 */ /* 0x000fe20008010807 */
[----:B------:R-:W-:-:S01]  /*88e0*/  FFMA.FTZ R194, R194, UR42, -R193 ;  /* 0x0000002ac2c27c23 */ /* 0x000fc200080108c1 */
[--C-:B------:R-:W-:Y:S01]  /*88f0*/  FFMA.FTZ R195, R195, UR42, -R193.reuse ;  /* 0x0000002ac3c37c23 */ /* 0x100fe200080108c1 */
        /* <DEDUP_REMOVED lines=9> */
[----:B------:R-:W3:Y:S01]  /*8990*/  MUFU.EX2 R11, R11 ;  /* 0x0000000b000b7308 */ /* 0x000ee20000000800 */
[----:B------:R-:W-:-:S01]  /*89a0*/  FFMA.FTZ R185, R205, UR42, -R7 ;  /* 0x0000002acdb97c23 */ /* 0x000fc20008010807 */
[----:B------:R-:W-:Y:S01]  /*89b0*/  FFMA.FTZ R207, R207, UR42, -R193 ;  /* 0x0000002acfcf7c23 */ /* 0x000fe200080108c1 */
[----:B------:R-:W-:-:S01]  /*89c0*/  FFMA.FTZ R188, R208, UR42, -R7 ;  /* 0x0000002ad0bc7c23 */ /* 0x000fc20008010807 */
[----:B------:R-:W-:Y:S01]  /*89d0*/  FFMA.FTZ R210, R210, UR42, -R193 ;  /* 0x0000002ad2d27c23 */ /* 0x000fe200080108c1 */
[----:B------:R-:W-:-:S01]  /*89e0*/  FFMA.FTZ R189, R209, UR42, -R7 ;  /* 0x0000002ad1bd7c23 */ /* 0x000fc20008010807 */
[----:B------:R-:W-:Y:S01]  /*89f0*/  FFMA.FTZ R211, R211, UR42, -R193 ;  /* 0x0000002ad3d37c23 */ /* 0x000fe200080108c1 */
[----:B------:R-:W-:-:S01]  /*8a00*/  FFMA.FTZ R192, R212, UR42, -R7 ;  /* 0x0000002ad4c07c23 */ /* 0x000fc20008010807 */
[----:B------:R-:W4:Y:S01]  /*8a10*/  MUFU.EX2 R159, R159 ;  /* 0x0000009f009f7308 */ /* 0x000f220000000800 */
[----:B------:R-:W-:-:S01]  /*8a20*/  FFMA.FTZ R214, R214, UR42, -R193 ;  /* 0x0000002ad6d67c23 */ /* 0x000fc200080108c1 */
[----:B------:R-:W-:Y:S01]  /*8a30*/  FFMA.FTZ R7, R213, UR42, -R7 ;  /* 0x0000002ad5077c23 */ /* 0x000fe20008010807 */
[----:B------:R-:W-:-:S05]  /*8a40*/  FFMA.FTZ R193, R215, UR42, -R193 ;  /* 0x0000002ad7c17c23 */ /* 0x000fca00080108c1 */
[----:B------:R-:W5:Y:S01]  /*8a50*/  MUFU.EX2 R12, R12 ;  /* 0x0000000c000c7308 */ /* 0x000f620000000800 */
[----:B------:R-:W-:Y:S02]  /*8a60*/  WARPGROUP.DEPBAR.LE gsb0, 0x0 ;  /* 0x00008000000079c5 */ /* 0x000fe40000010000 */
[----:B------:R-:W-:-:S06]  /*8a70*/  WARPGROUP.ARRIVE ;  /* 0x00000000000079c5 */ /* 0x000fcc0000000000 */
[----:B------:R-:W2:Y:S01]  /*8a80*/  S2R R231, SR_TID.X ;  /* 0x0000000000e77919 */ /* 0x000ea20000002100 */
[----:B------:R-:W5:Y:S01]  /*8a90*/  MUFU.EX2 R162, R162 ;  /* 0x000000a200a27308 */ /* 0x000f620000000800 */
[----:B------:R-:W-:Y:S01]  /*8aa0*/  QGMMA.64x256x32.F32.E4M3.E4M3 R24, R224, gdesc[UR4], R24, gsb0 ;  /* 0x03e00004e0187df3 */ /* 0x000fe20008000818 */
[----:B------:R-:W-:Y:S01]  /*8ab0*/  UIADD3 UR6, UR10, 0x4, URZ ;  /* 0x000000040a067890 */ /* 0x000fe2000fffe03f */
[----:B------:R-:W-:-:S05]  /*8ac0*/  UMOV UR7, 0x40000040 ;  /* 0x4000004000077882 */ /* 0x000fca0000000000 */
[----:B------:R-:W5:Y:S08]  /*8ad0*/  MUFU.EX2 R13, R13 ;  /* 0x0000000d000d7308 */ /* 0x000f700000000800 */
[----:B------:R-:W5:Y:S08]  /*8ae0*/  MUFU.EX2 R163, R163 ;  /* 0x000000a300a37308 */ /* 0x000f700000000800 */
[----:B------:R-:W5:Y:S01]  /*8af0*/  MUFU.EX2 R14, R14 ;  /* 0x0000000e000e7308 */ /* 0x000f620000000800 */
[----:B--2---:R-:W-:-:S07]  /*8b00*/  SHF.R.U32.HI R231, RZ, 0x7, R231 ;  /* 0x00000007ffe77819 */ /* 0x004fce00000116e7 */
[----:B------:R-:W2:Y:S01]  /*8b10*/  MUFU.EX2 R166, R166 ;  /* 0x000000a600a67308 */ /* 0x000ea20000000800 */
[----:B------:R-:W-:-:S07]  /*8b20*/  IADD3 R197, -R231, 0xb, RZ ;  /* 0x0000000be7c57810 */ /* 0x000fce0007ffe1ff */
[----:B------:R-:W2:Y:S08]  /*8b30*/  MUFU.EX2 R15, R15 ;  /* 0x0000000f000f7308 */ /* 0x000eb00000000800 */
        /* <DEDUP_REMOVED lines=28> */
[----:B------:R-:W2:Y:S01]  /*8d00*/  MUFU.EX2 R195, R195 ;  /* 0x000000c300c37308 */ /* 0x000ea20000000800 */
[----:B------:R-:W-:-:S02]  /*8d10*/  WARPGROUP.DEPBAR.LE gsb0, 0x0 ;  /* 0x00008000000079c5 */ /* 0x000fc40000010000 */
[----:B------:R-:W-:-:S05]  /*8d20*/  WARPGROUP.ARRIVE ;  /* 0x00000000000079c5 */ /* 0x000fca0000000000 */
[----:B------:R-:W2:Y:S01]  /*8d30*/  MUFU.EX2 R176, R176 ;  /* 0x000000b000b07308 */ /* 0x000ea20000000800 */
[----:B------:R-:W-:Y:S01]  /*8d40*/  QGMMA.64x256x32.F32.E4M3.E4M3 R24, R220, gdesc[UR4], R24, gsb0 ;  /* 0x03e00004dc187df3 */ /* 0x000fe20008000818 */
[----:B------:R-:W-:Y:S01]  /*8d50*/  UIADD3 UR6, UR10, 0x6, URZ ;  /* 0x000000060a067890 */ /* 0x000fe2000fffe03f */
[----:B------:R-:W-:-:S05]  /*8d60*/  UMOV UR7, 0x40000040 ;  /* 0x4000004000077882 */ /* 0x000fca0000000000 */
        /* <DEDUP_REMOVED lines=20> */
[----:B------:R-:W-:-:S06]  /*8eb0*/  WARPGROUP.ARRIVE ;  /* 0x00000000000079c5 */ /* 0x000fcc0000000000 */
[----:B------:R-:W-:Y:S03]  /*8ec0*/  QGMMA.64x256x32.F32.E4M3.E4M3 R24, R216, gdesc[UR4], R24, gsb0 ;  /* 0x03e00004d8187df3 */ /* 0x000fe60008000818 */
[----:B------:R-:W-:Y:S02]  /*8ed0*/  WARPGROUP.DEPBAR.LE gsb0, 0x0 ;  /* 0x00008000000079c5 */ /* 0x000fe40000010000 */
[----:B------:R0:W-:Y:S06]  /*8ee0*/  BAR.ARV R197, 0x100 ;  /* 0x000400c50000751d */ /* 0x0001ec0000002000 */
[----:B------:R1:W-:Y:S02]  /*8ef0*/  @!P0 SYNCS.ARRIVE.TRANS64.RED.A1T0 RZ, [R196+URZ], RZ ;  /* 0x000000ffc4ff89a7 */ /* 0x0003e4000810043f */
[----:B-1----:R-:W-:-:S01]  /*8f00*/  FADD.FTZ R196, R155, R3 ;  /* 0x000000039bc47221 */ /* 0x002fc20000010000 */
[----:B------:R-:W-:-:S03]  /*8f10*/  FADD.FTZ R3, R10, R4 ;  /* 0x000000040a037221 */ /* 0x000fc60000010000 */
[----:B0-----:R-:W-:Y:S01]  /*8f20*/  FADD.FTZ R4, R158, R196 ;  /* 0x000000c49e047221 */ /* 0x001fe20000010000 */
[----:B---3--:R-:W-:-:S03]  /*8f30*/  FADD.FTZ R3, R11, R3 ;  /* 0x000000030b037221 */ /* 0x008fc60000010000 */
[----:B----4-:R-:W-:Y:S01]  /*8f40*/  FADD.FTZ R4, R159, R4 ;  /* 0x000000049f047221 */ /* 0x010fe20000010000 */
[----:B-----5:R-:W-:-:S03]  /*8f50*/  FADD.FTZ R3, R12, R3 ;  /* 0x000000030c037221 */ /* 0x020fc60000010000 */
[----:B------:R-:W-:Y:S01]  /*8f60*/  FADD.FTZ R4, R162, R4 ;  /* 0x00000004a2047221 */ /* 0x000fe20000010000 */
[----:B------:R-:W-:-:S03]  /*8f70*/  FADD.FTZ R3, R13, R3 ;  /* 0x000000030d037221 */ /* 0x000fc60000010000 */
[----:B------:R-:W-:Y:S01]  /*8f80*/  FADD.FTZ R4, R163, R4 ;  /* 0x00000004a3047221 */ /* 0x000fe20000010000 */
[----:B------:R-:W-:-:S03]  /*8f90*/  FADD.FTZ R3, R14, R3 ;  /* 0x000000030e037221 */ /* 0x000fc60000010000 */
[----:B--2---:R-:W-:Y:S01]  /*8fa0*/  FADD.FTZ R4, R166, R4 ;  /* 0x00000004a6047221 */ /* 0x004fe20000010000 */
        /* <DEDUP_REMOVED lines=52> */
.L_x_2294:
        /* <DEDUP_REMOVED lines=178> */
[----:B------:R-:W-:Y:S06]  /*9e10*/  @P2 BRA `(.L_x_2295) ;  /* 0xffffffdc00342947 */ /* 0x000fec000383ffff */
.L_x_2285:
[----:B------:R-:W-:Y:S06]  /*9e20*/  BAR.ARV 0x8, 0x180 ;  /* 0x0206000000007b1d */ /* 0x000fec0000002000 */
[----:B------:R-:W-:Y:S05]  /*9e30*/  @!P1 BRA `(.L_x_2296) ;  /* 0x0000000000049947 */ /* 0x000fea0003800000 */
[----:B------:R-:W-:Y:S01]  /*9e40*/  BPT.TRAP 0x1 ;  /* 0x000000040000795c */ /* 0x000fe20000300000 */
.L_x_2296:
[----:B------:R-:W-:Y:S01]  /*9e50*/  ULEA UR5, UR54, UR41, 0x3 ;  /* 0x0000002936057291 */ /* 0x000fe2000f8e183f */
[----:B------:R-:W-:-:S05]  /*9e60*/  IMAD.U32 R5, RZ, RZ, UR48 ;  /* 0x00000030ff057e24 */ /* 0x000fca000f8e00ff */
[----:B------:R-:W-:-:S04]  /*9e70*/  SHF.L.U32 R5, R5, 0x1f, RZ ;  /* 0x0000001f05057819 */ /* 0x000fc800000006ff */
[----:B------:R0:W1:Y:S01]  /*9e80*/  SYNCS.PHASECHK.TRANS64.TRYWAIT P0, [UR5+0x38850], R5 ;  /* 0x03885005ff0075a7 */ /* 0x0000620008000145 */
[----:B------:R-:W-:Y:S05]  /*9e90*/  @!P1 BRA `(.L_x_2297) ;  /* 0x0000000000049947 */ /* 0x000fea0003800000 */
[----:B------:R-:W-:Y:S01]  /*9ea0*/  BPT.TRAP 0x1 ;  /* 0x000000040000795c */ /* 0x000fe20000300000 */
.L_x_2297:
[----:B-1----:R-:W-:Y:S05]  /*9eb0*/  @P0 BRA `(.L_x_2298) ;  /* 0x0000000000080947 */ /* 0x002fea0003800000 */
[----:B------:R-:W1:Y:S02]  /*9ec0*/  SYNCS.PHASECHK.TRANS64.TRYWAIT P0, [UR5+0x38850], R5 ;  /* 0x03885005ff0075a7 */ /* 0x000e640008000145 */
[----:B-1----:R-:W-:Y:S05]  /*9ed0*/  @!P0 BRA `(.L_x_2299) ;  /* 0x000000e000c08947 */ /* 0x002fea0003800000 */
.L_x_2298:
[----:B------:R-:W-:Y:S01]  /*9ee0*/  UIADD3 UR41, UR41, 0x400, URZ ;  /* 0x0000040029297890 */ /* 0x000fe2000fffe03f */
[----:B------:R-:W-:Y:S01]  /*9ef0*/  WARPGROUP.ARRIVE ;  /* 0x00000000000079c5 */ /* 0x000fe20000000000 */
[----:B------:R-:W-:Y:S01]  /*9f00*/  UMOV UR7, 0x40000040 ;  /* 0x4000004000077882 */ /* 0x000fe20000000000 */
[----:B------:R-:W-:Y:S01]  /*9f10*/  ULDC.64 UR8, c[0x0][0x9a0] ;  /* 0x0002680000087ab9 */ /* 0x000fe20000000a00 */
[----:B------:R-:W-:Y:S01]  /*9f20*/  USHF.R.U32.HI UR41, URZ, 0x4, UR41 ;  /* 0x000000043f297899 */ /* 0x000fe20008011629 */
[----:B------:R-:W-:-:S03]  /*9f30*/  ISETP.NE.U32.AND P0, PT, RZ, UR8, PT ;  /* 0x00000008ff007c0c */ /* 0x000fc6000bf05070 */
[----:B------:R-:W-:Y:S01]  /*9f40*/  ULOP3.LUT UR41, UR41, 0x3fff, URZ, 0xc0, !UPT ;  /* 0x00003fff29297892 */ /* 0x000fe2000f8ec03f */
[----:B------:R-:W-:-:S03]  /*9f50*/  ISETP.NE.AND.EX P0, PT, RZ, UR9, PT, P0 ;  /* 0x00000009ff007c0c */ /* 0x000fc6000bf05300 */
[----:B------:R-:W-:-:S04]  /*9f60*/  ULOP3.LUT UR4, UR41, 0x10000, URZ, 0xfc, !UPT ;  /* 0x0001000029047892 */ /* 0x000fc8000f8efc3f */
[----:B------:R-:W-:-:S06]  /*9f70*/  ULEA UR4, UR54, UR4, 0xb ;  /* 0x0000000436047291 */ /* 0x000fcc000f8e583f */
[----:B------:R-:W2:Y:S01]  /*9f80*/  @P0 LDC.64 R8, c[0x0][0x9c8] ;  /* 0x00027200ff080b82 */ /* 0x000ea20000000a00 */
[----:B------:R-:W-:Y:S02]  /*9f90*/  UMOV UR6, UR4 ;  /* 0x0000000400067c82 */ /* 0x000fe40008000000 */
[----:B------:R-:W-:Y:S01]  /*9fa0*/  QGMMA.64x256x32.F32.E4M3.E4M3 R24, R228, gdesc[UR4], R24, gsb0 ;  /* 0x03e00004e4187df3 */ /* 0x000fe20008000818 */
[----:B------:R-:W-:Y:S01]  /*9fb0*/  UIADD3 UR6, UR4, 0x2, URZ ;  /* 0x0000000204067890 */ /* 0x000fe2000fffe03f */
[----:B------:R-:W-:-:S03]  /*9fc0*/  UMOV UR7, 0x40000040 ;  /* 0x4000004000077882 */ /* 0x000fc60000000000 */
[----:B-1----:R-:W1:Y:S01]  /*9fd0*/  @P0 LDC.64 R6, c[0x0][0x9d0] ;  /* 0x00027400ff060b82 */ /* 0x002e620000000a00 */
[----:B--2---:R-:W-:-:S04]  /*9fe0*/  @P0 IMAD R10, R8, UR43, RZ ;  /* 0x0000002b080a0c24 */ /* 0x004fc8000f8e02ff */
[----:B0-----:R-:W-:Y:S02]  /*9ff0*/  @P0 IMAD R5, R9, UR44, R10 ;  /* 0x0000002c09050c24 */ /* 0x001fe4000f8e020a */
[----:B------:R-:W-:-:S04]  /*a000*/  @P0 IMAD.WIDE.U32 R8, R8, UR44, RZ ;  /* 0x0000002c08080c25 */ /* 0x000fc8000f8e00ff */
[----:B------:R-:W-:Y:S02]  /*a010*/  @P0 IMAD.IADD R9, R9, 0x1, R5 ;  /* 0x0000000109090824 */ /* 0x000fe400078e0205 */
[----:B------:R-:W-:Y:S02]  /*a020*/  IMAD.MOV.U32 R5, RZ, RZ, 0x3f800000 ;  /* 0x3f800000ff057424 */ /* 0x000fe400078e00ff */
[----:B-1----:R-:W-:-:S04]  /*a030*/  @P0 IMAD.WIDE.U32 R8, R6, UR45, R8 ;  /* 0x0000002d06080c25 */ /* 0x002fc8000f8e0008 */
[----:B------:R-:W-:Y:S01]  /*a040*/  @P0 IMAD R7, R7, UR45, R9 ;  /* 0x0000002d07070c24 */ /* 0x000fe2000f8e0209 */
[----:B------:R-:W-:-:S04]  /*a050*/  @P0 LEA R6, P2, R8, UR8, 0x2 ;  /* 0x0000000808060c11 */ /* 0x000fc8000f8410ff */
[----:B------:R-:W-:-:S05]  /*a060*/  @P0 LEA.HI.X R7, R8, UR9, R7, 0x2, P2 ;  /* 0x0000000908070c11 */ /* 0x000fca00090f1407 */
[----:B------:R0:W2:Y:S01]  /*a070*/  @P0 LDG.E R5, desc[UR52][R6.64] ;  /* 0x0000003406050981 */ /* 0x0000a2000c1e1900 */
[----:B------:R-:W-:Y:S02]  /*a080*/  WARPGROUP.DEPBAR.LE gsb0, 0x0 ;  /* 0x00008000000079c5 */ /* 0x000fe40000010000 */
[----:B------:R-:W-:-:S06]  /*a090*/  WARPGROUP.ARRIVE ;  /* 0x00000000000079c5 */ /* 0x000fcc0000000000 */
[----:B------:R-:W-:Y:S01]  /*a0a0*/  QGMMA.64x256x32.F32.E4M3.E4M3 R24, R224, gdesc[UR4], R24, gsb0 ;  /* 0x03e00004e0187df3 */ /* 0x000fe20008000818 */
[----:B------:R-:W-:Y:S01]  /*a0b0*/  UIADD3 UR6, UR4, 0x4, URZ ;  /* 0x0000000404067890 */ /* 0x000fe2000fffe03f */
[----:B------:R-:W-:Y:S01]  /*a0c0*/  UMOV UR7, 0x40000040 ;  /* 0x4000004000077882 */ /* 0x000fe20000000000 */
[----:B------:R-:W1:Y:S04]  /*a0d0*/  SHFL.BFLY PT, R9, R4, 0x2, 0x1f ;  /* 0x0c401f0004097f89 */ /* 0x000e6800000e0000 */
[----:B------:R-:W3:Y:S01]  /*a0e0*/  SHFL.BFLY PT, R10, R3, 0x2, 0x1f ;  /* 0x0c401f00030a7f89 */ /* 0x000ee200000e0000 */
[----:B------:R-:W-:Y:S02]  /*a0f0*/  WARPGROUP.DEPBAR.LE gsb0, 0x0 ;  /* 0x00008000000079c5 */ /* 0x000fe40000010000 */
[----:B------:R-:W-:-:S15]  /*a100*/  WARPGROUP.ARRIVE ;  /* 0x00000000000079c5 */ /* 0x000fde0000000000 */
[----:B------:R-:W-:-:S03]  /*a110*/  NOP ;  /* 0x0000000000007918 */ /* 0x000fc60000000000 */
[----:B------:R-:W-:Y:S01]  /*a120*/  QGMMA.64x256x32.F32.E4M3.E4M3 R24, R220, gdesc[UR4], R24, gsb0 ;  /* 0x03e00004dc187df3 */ /* 0x000fe20008000818 */
[----:B------:R-:W-:Y:S01]  /*a130*/  UIADD3 UR6, UR4, 0x6, URZ ;  /* 0x0000000604067890 */ /* 0x000fe2000fffe03f */
[----:B------:R-:W-:Y:S01]  /*a140*/  UMOV UR7, 0x40000040 ;  /* 0x4000004000077882 */ /* 0x000fe20000000000 */
        /* <DEDUP_REMOVED lines=18> */
[----:B------:R-:W-:-:S02]  /*a270*/  IMAD.U32 R7, RZ, RZ, UR42 ;  /* 0x0000002aff077e24 */ /* 0x000fc4000f8e00ff */
[----:B------:R-:W-:Y:S02]  /*a280*/  IMAD.U32 R14, RZ, RZ, UR42 ;  /* 0x0000002aff0e7e24 */ /* 0x000fe4000f8e00ff */
[----:B0-----:R-:W-:Y:S01]  /*a290*/  @P2 FMUL.FTZ R8, R8, 0.69314718246459960938 ;  /* 0x3f31721808082820 */ /* 0x001fe20000410000 */
[----:B------:R-:W-:Y:S01]  /*a2a0*/  @P2 FMUL.FTZ R7, R7, 0.69314718246459960938 ;  /* 0x3f31721807072820 */ /* 0x000fe20000410000 */
[----:B------:R-:W-:Y:S01]  /*a2b0*/  @P3 FMUL.FTZ R12, R14, 0.69314718246459960938 ;  /* 0x3f3172180e0c3820 */ /* 0x000fe20000410000 */
[----:B-1----:R-:W-:Y:S01]  /*a2c0*/  @P3 FMUL.FTZ R9, R9, 0.69314718246459960938 ;  /* 0x3f31721809093820 */ /* 0x002fe20000410000 */
[----:B------:R-:W-:Y:S02]  /*a2d0*/  IMAD.MOV.U32 R4, RZ, RZ, -0x800000 ;  /* 0xff800000ff047424 */ /* 0x000fe400078e00ff */
[----:B------:R-:W-:Y:S01]  /*a2e0*/  @P2 FFMA.FTZ R4, R7, R2, R8 ;  /* 0x0000000207042223 */ /* 0x000fe20000010008 */
[----:B------:R-:W-:Y:S02]  /*a2f0*/  IMAD.MOV.U32 R3, RZ, RZ, -0x800000 ;  /* 0xff800000ff037424 */ /* 0x000fe400078e00ff */
[----:B------:R-:W-:Y:S01]  /*a300*/  @P3 FFMA.FTZ R3, R12, R0, R9 ;  /* 0x000000000c033223 */ /* 0x000fe20000010009 */
[-C--:B--2---:R-:W-:Y:S01]  /*a310*/  FMUL.FTZ R2, R6, R5.reuse ;  /* 0x0000000506027220 */ /* 0x084fe20000410000 */
[----:B---3--:R-:W-:Y:S01]  /*a320*/  FMUL.FTZ R0, R10, R5 ;  /* 0x000000050a007220 */ /* 0x008fe20000410000 */
[----:B------:R-:W-:-:S02]  /*a330*/  WARPGROUP.DEPBAR.LE gsb0, 0x0 ;  /* 0x00008000000079c5 */ /* 0x000fc40000010000 */
[----:B------:R-:W-:-:S06]  /*a340*/  WARPGROUP.ARRIVE ;  /* 0x00000000000079c5 */ /* 0x000fcc0000000000 */
[----:B------:R-:W-:Y:S03]  /*a350*/  QGMMA.64x256x32.F32.E4M3.E4M3 R24, R216, gdesc[UR4], R24, gsb0 ;  /* 0x03e00004d8187df3 */ /* 0x000fe60008000818 */
[----:B------:R-:W-:Y:S02]  /*a360*/  WARPGROUP.DEPBAR.LE gsb0, 0x0 ;  /* 0x00008000000079c5 */ /* 0x000fe40000010000 */
[----:B------:R-:W-:Y:S05]  /*a370*/  @!P1 BRA `(.L_x_2300) ;  /* 0x0000000000049947 */ /* 0x000fea0003800000 */
[----:B------:R-:W-:Y:S01]  /*a380*/  BPT.TRAP 0x1 ;  /* 0x000000040000795c */ /* 0x000fe20000300000 */
.L_x_2300:
        /* <DEDUP_REMOVED lines=137> */
[----:B------:R-:W-:-:S12]  /*ac20*/  ULOP3.LUT UR48, UR48, UR4, URZ, 0x3c, !UPT ;  /* 0x0000000430307292 */ /* 0x000fd8000f8e3c3f */
.L_x_2267:
        /* <DEDUP_REMOVED lines=15> */
[----:B------:R-:W2:Y:S01]  /*ad20*/  LDL R173, [R1+0x54] ;  /* 0x0000540001ad7983 */ /* 0x000ea20000100800 */
[----:B------:R-:W1:Y:S01]  /*ad30*/  S2UR UR4, SR_SWINHI ;  /* 0x00000000000479c3 */ /* 0x000e620000002f00 */
[----:B------:R-:W-:Y:S01]  /*ad40*/  ULDC.64 UR16, c[0x0][0xc00] ;  /* 0x0003000000107ab9 */ /* 0x000fe20000000a00 */
[----:B------:R-:W-:Y:S01]  /*ad50*/  ULDC.64 UR12, c[0x0][0xc00] ;  /* 0x00030000000c7ab9 */ /* 0x000fe20000000a00 */
[----:B------:R-:W-:Y:S01]  /*ad60*/  ULDC.64 UR14, c[0x0][0xc08] ;  /* 0x00030200000e7ab9 */ /* 0x000fe20000000a00 */
[----:B------:R-:W-:Y:S01]  /*ad70*/  ULDC UR22, c[0x0][0xbe8] ;  /* 0x0002fa0000167ab9 */ /* 0x000fe20000000800 */
[----:B0-----:R-:W-:-:S05]  /*ad80*/  IMAD.SHL.U32 R2, R185, 0x4, RZ ;  /* 0x00000004b9027824 */ /* 0x001fca00078e00ff */
[----:B------:R-:W-:Y:S01]  /*ad90*/  LOP3.LUT R2, R2, 0xc, RZ, 0xc0, !PT ;  /* 0x0000000c02027812 */ /* 0x000fe200078ec0ff */
[----:B------:R-:W-:Y:S03]  /*ada0*/  BAR.SYNC.DEFER_BLOCKING 0x1, 0x100 ;  /* 0x0044000000007b1d */ /* 0x000fe60000010000 */
[----:B------:R-:W-:-:S05]  /*adb0*/  IADD3 R6, P0, R2, UR10, RZ ;  /* 0x0000000a02067c10 */ /* 0x000fca000ff1e0ff */
[----:B------:R-:W-:-:S05]  /*adc0*/  IMAD.X R7, RZ, RZ, UR11, P0 ;  /* 0x0000000bff077e24 */ /* 0x000fca00080e06ff */
[----:B------:R0:W3:Y:S01]  /*add0*/  LDG.E.CONSTANT R8, desc[UR52][R6.64] ;  /* 0x0000003406087981 */ /* 0x0000e2000c1e9900 */
[----:B------:R-:W-:Y:S01]  /*ade0*/  LOP3.LUT P0, R2, R185, 0x3, RZ, 0xc0, !PT ;  /* 0x00000003b9027812 */ /* 0x000fe2000780c0ff */
[----:B------:R-:W-:Y:S01]  /*adf0*/  UMOV UR10, UR8 ;  /* 0x00000008000a7c82 */ /* 0x000fe20008000000 */
[----:B-1----:R-:W-:Y:S01]  /*ae00*/  UMOV UR11, UR4 ;  /* 0x00000004000b7c82 */ /* 0x002fe20008000000 */
[----:B------:R-:W-:Y:S01]  /*ae10*/  UIMAD.WIDE UR12, UR44, 0x4, UR12 ;  /* 0x000000042c0c78a5 */ /* 0x000fe2000f8e020c */
[----:B------:R-:W-:-:S04]  /*ae20*/  ISETP.EQ.OR P0, PT, R2, 0x3, !P0 ;  /* 0x000000030200780c */ /* 0x000fc80004702670 */
[----:B------:R-:W-:Y:S02]  /*ae30*/  SEL R10, R32, R33, P0 ;  /* 0x00000021200a7207 */ /* 0x000fe40000000000 */
[----:B0-----:R-:W-:Y:S02]  /*ae40*/  SEL R7, R28, R29, P0 ;  /* 0x0000001d1c077207 */ /* 0x001fe40000000000 */
        /* <DEDUP_REMOVED lines=121> */
[----:B--2---:R-:W-:Y:S01]  /*b5e0*/  IMAD.WIDE R30, R173, R30, UR10 ;  /* 0x0000000aad1e7e25 */ /* 0x004fe2000f8e021e */
[----:B------:R-:W-:Y:S02]  /*b5f0*/  SEL R139, R142, R143, P0 ;  /* 0x0000008f8e8b7207 */ /* 0x000fe40000000000 */
[----:B------:R-:W-:Y:S02]  /*b600*/  SEL R142, R143, R142, P0 ;  /* 0x0000008e8f8e7207 */ /* 0x000fe40000000000 */
[C---:B------:R-:W-:Y:S02]  /*b610*/  IADD3 R43, P3, R30.reuse, 0xc040, RZ ;  /* 0x0000c0401e2b7810 */ /* 0x040fe40007f7e0ff */
[----:B------:R-:W-:-:S02]  /*b620*/  IADD3 R47, P2, R30, 0xc020, RZ ;  /* 0x0000c0201e2f7810 */ /* 0x000fc40007f5e0ff */
[----:B------:R-:W-:Y:S02]  /*b630*/  IADD3 R79, P4, R30, 0xc060, RZ ;  /* 0x0000c0601e4f7810 */ /* 0x000fe40007f9e0ff */
[----:B------:R-:W-:Y:S02]  /*b640*/  LOP3.LUT R42, R43, 0x380, RZ, 0xc0, !PT ;  /* 0x000003802b2a7812 */ /* 0x000fe400078ec0ff */
[----:B------:R-:W-:Y:S02]  /*b650*/  LOP3.LUT R46, R47, 0x380, RZ, 0xc0, !PT ;  /* 0x000003802f2e7812 */ /* 0x000fe400078ec0ff */
[----:B------:R-:W-:Y:S02]  /*b660*/  LOP3.LUT R78, R79, 0x380, RZ, 0xc0, !PT ;  /* 0x000003804f4e7812 */ /* 0x000fe400078ec0ff */
[----:B------:R-:W-:Y:S02]  /*b670*/  SHF.R.U64 R42, R42, 0x3, RZ ;  /* 0x000000032a2a7819 */ /* 0x000fe400000012ff */
[----:B------:R-:W-:-:S02]  /*b680*/  SHF.R.U64 R46, R46, 0x3, RZ ;  /* 0x000000032e2e7819 */ /* 0x000fc400000012ff */
[----:B------:R-:W-:Y:S02]  /*b690*/  SHF.R.U64 R78, R78, 0x3, RZ ;  /* 0x000000034e4e7819 */ /* 0x000fe400000012ff */
[----:B------:R-:W-:Y:S01]  /*b6a0*/  LOP3.LUT R42, R42, R43, RZ, 0x3c, !PT ;  /* 0x0000002b2a2a7212 */ /* 0x000fe200078e3cff */
[--C-:B------:R-:W-:Y:S01]  /*b6b0*/  IMAD.X R43, RZ, RZ, R31.reuse, P3 ;  /* 0x000000ffff2b7224 */ /* 0x100fe200018e061f */
[----:B------:R-:W-:Y:S02]  /*b6c0*/  IADD3 R55, P6, R30, 0x8060, RZ ;  /* 0x000080601e377810 */ /* 0x000fe40007fde0ff */
[----:B------:R-:W-:Y:S01]  /*b6d0*/  LOP3.LUT R46, R46, R47, RZ, 0x3c, !PT ;  /* 0x0000002f2e2e7212 */ /* 0x000fe200078e3cff */
[--C-:B------:R-:W-:Y:S01]  /*b6e0*/  IMAD.X R47, RZ, RZ, R31.reuse, P2 ;  /* 0x000000ffff2f7224 */ /* 0x100fe200010e061f */
[----:B------:R-:W-:Y:S02]  /*b6f0*/  IADD3 R67, P3, R30, 0x8000, RZ ;  /* 0x000080001e437810 */ /* 0x000fe40007f7e0ff */
[----:B------:R-:W-:Y:S01]  /*b700*/  LOP3.LUT R78, R78, R79, RZ, 0x3c, !PT ;  /* 0x0000004f4e4e7212 */ /* 0x000fe200078e3cff */
[----:B------:R-:W-:Y:S01]  /*b710*/  IMAD.X R79, RZ, RZ, R31, P4 ;  /* 0x000000ffff4f7224 */ /* 0x000fe200020e061f */
[----:B------:R-:W-:-:S02]  /*b720*/  IADD3 R59, P5, R30, 0x8040, RZ ;  /* 0x000080401e3b7810 */ /* 0x000fc40007fbe0ff */
[C---:B------:R-:W-:Y:S02]  /*b730*/  IADD3 R71, P2, R30.reuse, 0x4060, RZ ;  /* 0x000040601e477810 */ /* 0x040fe40007f5e0ff */
[C---:B------:R-:W-:Y:S02]  /*b740*/  IADD3 R63, P4, R30.reuse, 0x8020, RZ ;  /* 0x000080201e3f7810 */ /* 0x040fe40007f9e0ff */
[----:B------:R-:W-:Y:S02]  /*b750*/  LOP3.LUT R54, R55, 0x380, RZ, 0xc0, !PT ;  /* 0x0000038037367812 */ /* 0x000fe400078ec0ff */
[----:B------:R-:W-:Y:S02]  /*b760*/  LOP3.LUT R66, R67, 0x380, RZ, 0xc0, !PT ;  /* 0x0000038043427812 */ /* 0x000fe400078ec0ff */
[----:B------:R-:W-:Y:S02]  /*b770*/  IADD3 R51, P1, R30, 0xc000, RZ ;  /* 0x0000c0001e337810 */ /* 0x000fe40007f3e0ff */
[----:B------:R-:W-:-:S02]  /*b780*/  LOP3.LUT R58, R59, 0x380, RZ, 0xc0, !PT ;  /* 0x000003803b3a7812 */ /* 0x000fc400078ec0ff */
[----:B------:R-:W-:Y:S01]  /*b790*/  LOP3.LUT R70, R71, 0x380, RZ, 0xc0, !PT ;  /* 0x0000038047467812 */ /* 0x000fe200078ec0ff */
[----:B---3--:R-:W-:Y:S01]  /*b7a0*/  SHFL.IDX PT, R137, R137, R8, 0x1c1f ;  /* 0x001c1f0889897589 */ /* 0x008fe200000e0000 */
[----:B------:R-:W-:Y:S02]  /*b7b0*/  LOP3.LUT R62, R63, 0x380, RZ, 0xc0, !PT ;  /* 0x000003803f3e7812 */ /* 0x000fe400078ec0ff */
[----:B------:R-:W-:Y:S01]  /*b7c0*/  SHF.R.U64 R54, R54, 0x3, RZ ;  /* 0x0000000336367819 */ /* 0x000fe200000012ff */
[----:B------:R-:W-:Y:S01]  /*b7d0*/  SHFL.IDX PT, R169, R169, R8, 0x1c1f ;  /* 0x001c1f08a9a97589 */ /* 0x000fe200000e0000 */
[----:B------:R-:W-:Y:S02]  /*b7e0*/  SHF.R.U64 R66, R66, 0x3, RZ ;  /* 0x0000000342427819 */ /* 0x000fe400000012ff */
[----:B------:R-:W-:Y:S01]  /*b7f0*/  LOP3.LUT R50, R51, 0x380, RZ, 0xc0, !PT ;  /* 0x0000038033327812 */ /* 0x000fe200078ec0ff */
[----:B------:R-:W-:Y:S01]  /*b800*/  SHFL.IDX PT, R41, R41, R8, 0x1c1f ;  /* 0x001c1f0829297589 */ /* 0x000fe200000e0000 */
[----:B------:R-:W-:-:S02]  /*b810*/  SHF.R.U64 R58, R58, 0x3, RZ ;  /* 0x000000033a3a7819 */ /* 0x000fc400000012ff */
[----:B------:R-:W-:Y:S01]  /*b820*/  SHF.R.U64 R70, R70, 0x3, RZ ;  /* 0x0000000346467819 */ /* 0x000fe200000012ff */
[----:B------:R-:W-:Y:S01]  /*b830*/  SHFL.IDX PT, R77, R77, R8, 0x1c1f ;  /* 0x001c1f084d4d7589 */ /* 0x000fe200000e0000 */
[----:B------:R-:W-:Y:S02]  /*b840*/  SHF.R.U64 R62, R62, 0x3, RZ ;  /* 0x000000033e3e7819 */ /* 0x000fe400000012ff */
[----:B------:R-:W-:Y:S01]  /*b850*/  LOP3.LUT R54, R54, R55, RZ, 0x3c, !PT ;  /* 0x0000003736367212 */ /* 0x000fe200078e3cff */
[--C-:B------:R-:W-:Y:S01]  /*b860*/  IMAD.X R55, RZ, RZ, R31.reuse, P6 ;  /* 0x000000ffff377224 */ /* 0x100fe200030e061f */
[----:B------:R-:W-:Y:S01]  /*b870*/  LOP3.LUT R66, R66, R67, RZ, 0x3c, !PT ;  /* 0x0000004342427212 */ /* 0x000fe200078e3cff */
[----:B------:R-:W-:Y:S01]  /*b880*/  IMAD.X R67, RZ, RZ, R31, P3 ;  /* 0x000000ffff437224 */ /* 0x000fe200018e061f */
[----:B------:R-:W-:Y:S01]  /*b890*/  SHF.R.U64 R50, R50, 0x3, RZ ;  /* 0x0000000332327819 */ /* 0x000fe200000012ff */
[----:B------:R-:W-:Y:S01]  /*b8a0*/  SHFL.IDX PT, R160, R160, R8, 0x1c1f ;  /* 0x001c1f08a0a07589 */ /* 0x000fe200000e0000 */
[----:B------:R-:W-:-:S02]  /*b8b0*/  IADD3 R97, P6, R30, 0x4020, RZ ;  /* 0x000040201e617810 */ /* 0x000fc40007fde0ff */
[----:B------:R-:W-:Y:S01]  /*b8c0*/  LOP3.LUT R58, R58, R59, RZ, 0x3c, !PT ;  /* 0x0000003b3a3a7212 */ /* 0x000fe200078e3cff */
[--C-:B------:R-:W-:Y:S01]  /*b8d0*/  IMAD.X R59, RZ, RZ, R31.reuse, P5 ;  /* 0x000000ffff3b7224 */ /* 0x100fe200028e061f */
[----:B------:R-:W-:Y:S01]  /*b8e0*/  LOP3.LUT R70, R70, R71, RZ, 0x3c, !PT ;  /* 0x0000004746467212 */ /* 0x000fe200078e3cff */
[--C-:B------:R-:W-:Y:S01]  /*b8f0*/  IMAD.X R71, RZ, RZ, R31.reuse, P2 ;  /* 0x000000ffff477224 */ /* 0x100fe200010e061f */
[----:B------:R-:W-:Y:S01]  /*b900*/  IADD3 R35, P3, R30, 0x4000, RZ ;  /* 0x000040001e237810 */ /* 0x000fe20007f7e0ff */
[----:B------:R-:W-:Y:S01]  /*b910*/  SHFL.IDX PT, R61, R61, R8, 0x1c1f ;  /* 0x001c1f083d3d7589 */ /* 0x000fe200000e0000 */
[----:B------:R-:W-:Y:S01]  /*b920*/  LOP3.LUT R62, R62, R63, RZ, 0x3c, !PT ;  /* 0x0000003f3e3e7212 */ /* 0x000fe200078e3cff */
[----:B------:R-:W-:Y:S01]  /*b930*/  IMAD.X R63, RZ, RZ, R31, P4 ;  /* 0x000000ffff3f7224 */ /* 0x000fe200020e061f */
[C---:B------:R-:W-:Y:S01]  /*b940*/  IADD3 R85, P5, R30.reuse, 0x20, RZ ;  /* 0x000000201e557810 */ /* 0x040fe20007fbe0ff */
[----:B------:R-:W-:Y:S01]  /*b950*/  SHFL.IDX PT, R166, R166, R8, 0x1c1f ;  /* 0x001c1f08a6a67589 */ /* 0x000fe200000e0000 */
[----:B------:R-:W-:-:S02]  /*b960*/  IADD3 R99, P2, R30, 0x60, RZ ;  /* 0x000000601e637810 */ /* 0x000fc40007f5e0ff */
[----:B------:R-:W-:Y:S01]  /*b970*/  LOP3.LUT R50, R50, R51, RZ, 0x3c, !PT ;  /* 0x0000003332327212 */ /* 0x000fe200078e3cff */
[----:B------:R-:W-:Y:S01]  /*b980*/  IMAD.X R51, RZ, RZ, R31, P1 ;  /* 0x000000ffff337224 */ /* 0x000fe200008e061f */
[----:B------:R-:W-:Y:S01]  /*b990*/  LOP3.LUT R96, R97, 0x380, RZ, 0xc0, !PT ;  /* 0x0000038061607812 */ /* 0x000fe200078ec0ff */
[----:B------:R-:W-:Y:S01]  /*b9a0*/  SHFL.IDX PT, R53, R53, R8, 0x1c1f ;  /* 0x001c1f0835357589 */ /* 0x000fe200000e0000 */
[C---:B------:R-:W-:Y:S02]  /*b9b0*/  IADD3 R39, P4, R30.reuse, 0x40, RZ ;  /* 0x000000401e277810 */ /* 0x040fe40007f9e0ff */
[----:B------:R-:W-:Y:S01]  /*b9c0*/  LOP3.LUT R34, R35, 0x380, RZ, 0xc0, !PT ;  /* 0x0000038023227812 */ /* 0x000fe200078ec0ff */
[----:B------:R-:W-:Y:S01]  /*b9d0*/  SHFL.IDX PT, R81, R81, R8, 0x1c1f ;  /* 0x001c1f0851517589 */ /* 0x000fe200000e0000 */
[----:B------:R-:W-:Y:S02]  /*b9e0*/  IADD3 R75, P1, R30, 0x4040, RZ ;  /* 0x000040401e4b7810 */ /* 0x000fe40007f3e0ff */
[----:B------:R-:W-:Y:S01]  /*b9f0*/  LOP3.LUT R84, R85, 0x380, RZ, 0xc0, !PT ;  /* 0x0000038055547812 */ /* 0x000fe200078ec0ff */
[----:B------:R-:W-:Y:S01]  /*ba00*/  SHFL.IDX PT, R93, R93, R8, 0x1c1f ;  /* 0x001c1f085d5d7589 */ /* 0x000fe200000e0000 */
[----:B------:R-:W-:-:S02]  /*ba10*/  LOP3.LUT R98, R99, 0x380, RZ, 0xc0, !PT ;  /* 0x0000038063627812 */ /* 0x000fc400078ec0ff */
[----:B------:R-:W-:Y:S01]  /*ba20*/  SHF.R.U64 R96, R96, 0x3, RZ ;  /* 0x0000000360607819 */ /* 0x000fe200000012ff */
[----:B------:R-:W-:Y:S01]  /*ba30*/  SHFL.IDX PT, R162, R162, R8, 0x1c1f ;  /* 0x001c1f08a2a27589 */ /* 0x000fe200000e0000 */
[----:B------:R-:W-:Y:S02]  /*ba40*/  LOP3.LUT R38, R39, 0x380, RZ, 0xc0, !PT ;  /* 0x0000038027267812 */ /* 0x000fe400078ec0ff */
[----:B------:R-:W-:Y:S01]  /*ba50*/  SHF.R.U64 R34, R34, 0x3, RZ ;  /* 0x0000000322227819 */ /* 0x000fe200000012ff */
[----:B------:R-:W-:Y:S01]  /*ba60*/  SHFL.IDX PT, R158, R158, R8, 0x1c1f ;  /* 0x001c1f089e9e7589 */ /* 0x000fe200000e0000 */
[----:B------:R-:W-:Y:S02]  /*ba70*/  LOP3.LUT R9, R30, 0x380, RZ, 0xc0, !PT ;  /* 0x000003801e097812 */ /* 0x000fe400078ec0ff */
[----:B------:R-:W-:Y:S01]  /*ba80*/  LOP3.LUT R74, R75, 0x380, RZ, 0xc0, !PT ;  /* 0x000003804b4a7812 */ /* 0x000fe200078ec0ff */
        /* <DEDUP_REMOVED lines=8> */
[----:B------:R-:W-:Y:S01]  /*bb10*/  LOP3.LUT R34, R34, R35, RZ, 0x3c, !PT ;  /* 0x0000002322227212 */ /* 0x000fe200078e3cff */
[----:B------:R-:W-:Y:S01]  /*bb20*/  IMAD.X R35, RZ, RZ, R31, P3 ;  /* 0x000000ffff237224 */ /* 0x000fe200018e061f */
[----:B------:R-:W-:Y:S01]  /*bb30*/  SHF.R.U64 R9, R9, 0x3, RZ ;  /* 0x0000000309097819 */ /* 0x000fe200000012ff */
[----:B------:R-:W-:Y:S01]  /*bb40*/  SHFL.IDX PT, R83, R83, R8, 0x1c1f ;  /* 0x001c1f0853537589 */ /* 0x000fe200000e0000 */
[----:B------:R-:W-:-:S02]  /*bb50*/  SHF.R.U64 R74, R74, 0x3, RZ ;  /* 0x000000034a4a7819 */ /* 0x000fc400000012ff */
[----:B------:R-:W-:Y:S01]  /*bb60*/  MOV R175, R62 ;  /* 0x0000003e00af7202 */ /* 0x000fe20000000f00 */
[----:B------:R-:W-:Y:S01]  /*bb70*/  SHFL.IDX PT, R171, R171, R8, 0x1c1f ;  /* 0x001c1f08abab7589 */ /* 0x000fe200000e0000 */
[----:B------:R-:W-:Y:S01]  /*bb80*/  LOP3.LUT R84, R84, R85, RZ, 0x3c, !PT ;  /* 0x0000005554547212 */ /* 0x000fe200078e3cff */
[--C-:B------:R-:W-:Y:S01]  /*bb90*/  IMAD.X R85, RZ, RZ, R31.reuse, P5 ;  /* 0x000000ffff557224 */ /* 0x100fe200028e061f */
[----:B------:R-:W-:Y:S01]  /*bba0*/  LOP3.LUT R98, R98, R99, RZ, 0x3c, !PT ;  /* 0x0000006362627212 */ /* 0x000fe200078e3cff */
[----:B------:R-:W-:Y:S01]  /*bbb0*/  SHFL.IDX PT, R63, R6, R8, 0x1c1f ;  /* 0x001c1f08063f7589 */ /* 0x000fe200000e0000 */
[----:B------:R-:W-:Y:S01]  /*bbc0*/  LOP3.LUT R38, R38, R39, RZ, 0x3c, !PT ;  /* 0x0000002726267212 */ /* 0x000fe200078e3cff */
[--C-:B------:R-:W-:Y:S01]  /*bbd0*/  IMAD.X R99, RZ, RZ, R31.reuse, P2 ;  /* 0x000000ffff637224 */ /* 0x100fe200010e061f */
[----:B------:R-:W-:Y:S01]  /*bbe0*/  LOP3.LUT R30, R9, R30, RZ, 0x3c, !PT ;  /* 0x0000001e091e7212 */ /* 0x000fe200078e3cff */
[----:B------:R0:W-:Y:S01]  /*bbf0*/  SHFL.IDX PT, R6, R117, R8, 0x1c1f ;  /* 0x001c1f0875067589 */ /* 0x0001e200000e0000 */
[--C-:B------:R-:W-:Y:S01]  /*bc00*/  IMAD.X R39, RZ, RZ, R31.reuse, P4 ;  /* 0x000000ffff277224 */ /* 0x100fe200020e061f */
[----:B------:R-:W-:Y:S01]  /*bc10*/  LOP3.LUT R74, R74, R75, RZ, 0x3c, !PT ;  /* 0x0000004b4a4a7212 */ /* 0x000fe200078e3cff */
[----:B------:R-:W-:Y:S01]  /*bc20*/  IMAD.X R75, RZ, RZ, R31, P1 ;  /* 0x000000ffff4b7224 */ /* 0x000fe200008e061f */
[----:B------:R-:W-:Y:S01]  /*bc30*/  MOV R96, R96 ;  /* 0x0000006000607202 */ /* 0x000fe20000000f00 */
[----:B------:R-:W-:Y:S01]  /*bc40*/  SHFL.IDX PT, R62, R7, R8, 0x1c1f ;  /* 0x001c1f08073e7589 */ /* 0x000fe200000e0000 */
[----:B------:R-:W-:-:S02]  /*bc50*/  MOV R97, R34 ;  /* 0x0000002200617202 */ /* 0x000fc40000000f00 */
[----:B------:R-:W-:Y:S01]  /*bc60*/  MOV R177, R54 ;  /* 0x0000003600b17202 */ /* 0x000fe20000000f00 */
[----:B------:R-:W-:Y:S01]  /*bc70*/  SHFL.IDX PT, R34, R33, R8, 0x1c1f ;  /* 0x001c1f0821227589 */ /* 0x000fe200000e0000 */
[----:B0-----:R-:W-:Y:S02]  /*bc80*/  LOP3.LUT R117, R8, 0x2, RZ, 0x3c, !PT ;  /* 0x0000000208757812 */ /* 0x001fe400078e3cff */
        /* <DEDUP_REMOVED lines=8> */
[----:B------:R-:W-:Y:S02]  /*bd10*/  SEL R2, R5, R0, P0 ;  /* 0x0000000005027207 */ /* 0x000fe40000000000 */
[----:B------:R-:W-:Y:S01]  /*bd20*/  SEL R143, R150, R151, P0 ;  /* 0x00000097968f7207 */ /* 0x000fe20000000000 */
[----:B------:R-:W-:Y:S01]  /*bd30*/  SHFL.IDX PT, R12, R101, R8, 0x1c1f ;  /* 0x001c1f08650c7589 */ /* 0x000fe200000e0000 */
[----:B------:R-:W-:Y:S02]  /*bd40*/  MOV R9, R30 ;  /* 0x0000001e00097202 */ /* 0x000fe40000000f00 */
[----:B------:R-:W-:Y:S01]  /*bd50*/  MOV R178, R50 ;  /* 0x0000003200b27202 */ /* 0x000fe20000000f00 */
[----:B------:R-:W-:Y:S01]  /*bd60*/  SHFL.IDX PT, R10, R113, R8, 0x1c1f ;  /* 0x001c1f08710a7589 */ /* 0x000fe200000e0000 */
[----:B------:R-:W-:-:S02]  /*bd70*/  MOV R85, R38 ;  /* 0x0000002600557202 */ /* 0x000fc40000000f00 */
[----:B------:R-:W-:Y:S01]  /*bd80*/  SEL R5, R0, R5, P0 ;  /* 0x0000000500057207 */ /* 0x000fe20000000000 */
[----:B------:R-:W-:Y:S01]  /*bd90*/  SHFL.IDX PT, R99, R121, R8, 0x1c1f ;  /* 0x001c1f0879637589 */ /* 0x000fe200000e0000 */
[----:B------:R-:W-:Y:S02]  /*bda0*/  SEL R150, R151, R150, P0 ;  /* 0x0000009697967207 */ /* 0x000fe40000000000 */
[----:B------:R-:W-:Y:S01]  /*bdb0*/  MOV R174, R66 ;  /* 0x0000004200ae7202 */ /* 0x000fe20000000f00 */
[----:B------:R-:W-:Y:S01]  /*bdc0*/  SHFL.IDX PT, R70, R27, R8, 0x1c1f ;  /* 0x001c1f081b467589 */ /* 0x000fe200000e0000 */
[----:B------:R-:W-:Y:S02]  /*bdd0*/  MOV R0, R74 ;  /* 0x0000004a00007202 */ /* 0x000fe40000000f00 */
[----:B------:R-:W-:Y:S01]  /*bde0*/  MOV R180, R42 ;  /* 0x0000002a00b47202 */ /* 0x000fe20000000f00 */
[----:B------:R-:W-:Y:S01]  /*bdf0*/  SHFL.IDX PT, R47, R91, R8, 0x1c1f ;  /* 0x001c1f085b2f7589 */ /* 0x000fe200000e0000 */
[----:B------:R-:W-:-:S03]  /*be00*/  MOV R183, R78 ;  /* 0x0000004e00b77202 */ /* 0x000fc60000000f00 */
[----:B------:R-:W-:Y:S04]  /*be10*/  SHFL.IDX PT, R37, R111, R8, 0x1c1f ;  /* 0x001c1f086f257589 */ /* 0x000fe800000e0000 */
[----:B------:R-:W0:Y:S04]  /*be20*/  SHFL.IDX PT, R129, R129, R117, 0x1c1f ;  /* 0x001c1f7581817589 */ /* 0x000e2800000e0000 */
[----:B------:R-:W-:Y:S04]  /*be30*/  SHFL.IDX PT, R50, R15, R8, 0x1c1f ;  /* 0x001c1f080f327589 */ /* 0x000fe800000e0000 */
[----:B------:R-:W-:Y:S04]  /*be40*/  SHFL.IDX PT, R46, R20, R8, 0x1c1f ;  /* 0x001c1f08142e7589 */ /* 0x000fe800000e0000 */
[----:B------:R-:W-:Y:S04]  /*be50*/  SHFL.IDX PT, R30, R49, R8, 0x1c1f ;  /* 0x001c1f08311e7589 */ /* 0x000fe800000e0000 */
[----:B------:R-:W-:Y:S04]  /*be60*/  SHFL.IDX PT, R38, R103, R8, 0x1c1f ;  /* 0x001c1f0867267589 */ /* 0x000fe800000e0000 */
[----:B------:R-:W-:Y:S04]  /*be70*/  SHFL.IDX PT, R35, R107, R8, 0x1c1f ;  /* 0x001c1f086b237589 */ /* 0x000fe800000e0000 */
[----:B------:R-:W-:Y:S01]  /*be80*/  SHFL.IDX PT, R111, R28, R117, 0x1c1f ;  /* 0x001c1f751c6f7589 */ /* 0x000fe200000e0000 */
[----:B0-----:R-:W-:-:S03]  /*be90*/  SEL R151, R70, R129, P0 ;  /* 0x0000008146977207 */ /* 0x001fc60000000000 */
[----:B------:R-:W0:Y:S04]  /*bea0*/  SHFL.IDX PT, R91, R52, R117, 0x1c1f ;  /* 0x001c1f75345b7589 */ /* 0x000e2800000e0000 */
        /* <DEDUP_REMOVED lines=32> */
[----:B0-----:R-:W-:Y:S02]  /*c0b0*/  SEL R129, R91, R50, P0 ;  /* 0x000000325b817207 */ /* 0x001fe40000000000 */
[----:B--2---:R-:W-:Y:S01]  /*c0c0*/  SEL R153, R111, R62, P0 ;  /* 0x0000003e6f997207 */ /* 0x004fe20000000000 */
[----:B------:R-:W-:Y:S04]  /*c0d0*/  SHFL.IDX PT, R29, R65, R8, 0x1c1f ;  /* 0x001c1f08411d7589 */ /* 0x000fe800000e0000 */
[----:B------:R-:W-:Y:S04]  /*c0e0*/  SHFL.IDX PT, R67, R147, R8, 0x1c1f ;  /* 0x001c1f0893437589 */ /* 0x000fe800000e0000 */
[----:B------:R-:W-:Y:S04]  /*c0f0*/  SHFL.IDX PT, R31, R115, R8, 0x1c1f ;  /* 0x001c1f08731f7589 */ /* 0x000fe800000e0000 */
[----:B------:R-:W0:Y:S04]  /*c100*/  SHFL.IDX PT, R109, R36, R117, 0x1c1f ;  /* 0x001c1f75246d7589 */ /* 0x000e2800000e0000 */
[----:B------:R-:W1:Y:S04]  /*c110*/  SHFL.IDX PT, R145, R32, R117, 0x1c1f ;  /* 0x001c1f7520917589 */ /* 0x000e6800000e0000 */
[----:B------:R-:W-:Y:S04]  /*c120*/  SHFL.IDX PT, R89, R60, R117, 0x1c1f ;  /* 0x001c1f753c597589 */ /* 0x000fe800000e0000 */
[----:B------:R-:W-:Y:S04]  /*c130*/  SHFL.IDX PT, R80, R80, R117, 0x1c1f ;  /* 0x001c1f7550507589 */ /* 0x000fe800000e0000 */
[----:B------:R1:W-:Y:S04]  /*c140*/  SHFL.IDX PT, R132, R146, R117, 0x1c1f ;  /* 0x001c1f7592847589 */ /* 0x0003e800000e0000 */
[----:B------:R-:W-:Y:S04]  /*c150*/  SHFL.IDX PT, R112, R159, R117, 0x1c1f ;  /* 0x001c1f759f707589 */ /* 0x000fe800000e0000 */
[----:B------:R-:W-:Y:S01]  /*c160*/  SHFL.IDX PT, R108, R161, R117, 0x1c1f ;  /* 0x001c1f75a16c7589 */ /* 0x000fe200000e0000 */
[----:B0-----:R-:W-:-:S03]  /*c170*/  SEL R147, R58, R109, P0 ;  /* 0x0000006d3a937207 */ /* 0x001fc60000000000 */
[----:B------:R-:W-:Y:S01]  /*c180*/  SHFL.IDX PT, R100, R165, R117, 0x1c1f ;  /* 0x001c1f75a5647589 */ /* 0x000fe200000e0000 */
[----:B-1----:R-:W-:-:S03]  /*c190*/  SEL R146, R59, R145, P0 ;  /* 0x000000913b927207 */ /* 0x002fc60000000000 */
[----:B------:R-:W-:Y:S04]  /*c1a0*/  SHFL.IDX PT, R42, R25, R8, 0x1c1f ;  /* 0x001c1f08192a7589 */ /* 0x000fe800000e0000 */
[----:B------:R-:W-:Y:S04]  /*c1b0*/  SHFL.IDX PT, R65, R156, R8, 0x1c1f ;  /* 0x001c1f089c417589 */ /* 0x000fe800000e0000 */
[----:B------:R-:W0:Y:S04]  /*c1c0*/  SHFL.IDX PT, R152, R24, R117, 0x1c1f ;  /* 0x001c1f7518987589 */ /* 0x000e2800000e0000 */
[----:B------:R-:W-:Y:S04]  /*c1d0*/  SHFL.IDX PT, R36, R116, R117, 0x1c1f ;  /* 0x001c1f7574247589 */ /* 0x000fe800000e0000 */
[----:B------:R1:W-:Y:S04]  /*c1e0*/  SHFL.IDX PT, R115, R155, R117, 0x1c1f ;  /* 0x001c1f759b737589 */ /* 0x0003e800000e0000 */
[----:B------:R-:W-:Y:S04]  /*c1f0*/  SHFL.IDX PT, R165, R87, R117, 0x1c1f ;  /* 0x001c1f7557a57589 */ /* 0x000fe800000e0000 */
[----:B------:R-:W-:Y:S01]  /*c200*/  SHFL.IDX PT, R161, R106, R117, 0x1c1f ;  /* 0x001c1f756aa17589 */ /* 0x000fe200000e0000 */
[----:B-1----:R-:W-:-:S03]  /*c210*/  SEL R155, R62, R111, P0 ;  /* 0x0000006f3e9b7207 */ /* 0x002fc60000000000 */
[----:B------:R-:W-:Y:S04]  /*c220*/  SHFL.IDX PT, R25, R105, R8, 0x1c1f ;  /* 0x001c1f0869197589 */ /* 0x000fe800000e0000 */
[----:B------:R-:W-:Y:S01]  /*c230*/  SHFL.IDX PT, R68, R68, R117, 0x1c1f ;  /* 0x001c1f7544447589 */ /* 0x000fe200000e0000 */
[----:B0-----:R-:W-:Y:S02]  /*c240*/  SEL R154, R63, R152, P0 ;  /* 0x000000983f9a7207 */ /* 0x001fe40000000000 */
[----:B------:R-:W-:Y:S01]  /*c250*/  SEL R152, R152, R63, P0 ;  /* 0x0000003f98987207 */ /* 0x000fe20000000000 */
[----:B------:R-:W-:Y:S04]  /*c260*/  SHFL.IDX PT, R52, R92, R117, 0x1c1f ;  /* 0x001c1f755c347589 */ /* 0x000fe800000e0000 */
[----:B------:R-:W-:Y:S04]  /*c270*/  SHFL.IDX PT, R57, R57, R117, 0x1c1f ;  /* 0x001c1f7539397589 */ /* 0x000fe800000e0000 */
[----:B------:R-:W-:Y:S04]  /*c280*/  SHFL.IDX PT, R156, R148, R117, 0x1c1f ;  /* 0x001c1f75949c7589 */ /* 0x000fe800000e0000 */
[----:B------:R-:W0:Y:S04]  /*c290*/  SHFL.IDX PT, R104, R163, R117, 0x1c1f ;  /* 0x001c1f75a3687589 */ /* 0x000e2800000e0000 */
[----:B------:R-:W1:Y:S04]  /*c2a0*/  SHFL.IDX PT, R184, R82, R117, 0x1c1f ;  /* 0x001c1f7552b87589 */ /* 0x000e6800000e0000 */
[----:B------:R2:W-:Y:S04]  /*c2b0*/  SHFL.IDX PT, R87, R114, R117, 0x1c1f ;  /* 0x001c1f7572577589 */ /* 0x0005e800000e0000 */
[----:B------:R-:W-:Y:S04]  /*c2c0*/  SHFL.IDX PT, R143, R143, R8, 0x1c1f ;  /* 0x001c1f088f8f7589 */ /* 0x000fe800000e0000 */
[----:B------:R-:W3:Y:S01]  /*c2d0*/  SHFL.IDX PT, R105, R72, R117, 0x1c1f ;  /* 0x001c1f7548697589 */ /* 0x000ee200000e0000 */
[----:B--2---:R-:W-:-:S03]  /*c2e0*/  SEL R114, R42, R113, P0 ;  /* 0x000000712a727207 */ /* 0x004fc60000000000 */
[----:B------:R-:W-:Y:S04]  /*c2f0*/  SHFL.IDX PT, R148, R26, R117, 0x1c1f ;  /* 0x001c1f751a947589 */ /* 0x000fe800000e0000 */
[----:B------:R-:W2:Y:S01]  /*c300*/  SHFL.IDX PT, R150, R150, R117, 0x1c1f ;  /* 0x001c1f7596967589 */ /* 0x000ea200000e0000 */
[----:B0-----:R-:W-:-:S03]  /*c310*/  SEL R111, R166, R104, P0 ;  /* 0x00000068a66f7207 */ /* 0x001fc60000000000 */
[----:B------:R-:W0:Y:S01]  /*c320*/  SHFL.IDX PT, R167, R94, R117, 0x1c1f ;  /* 0x001c1f755ea77589 */ /* 0x000e2200000e0000 */
[----:B-1----:R-:W-:-:S03]  /*c330*/  SEL R70, R170, R184, P0 ;  /* 0x000000b8aa467207 */ /* 0x002fc60000000000 */
[----:B------:R-:W-:Y:S04]  /*c340*/  SHFL.IDX PT, R82, R118, R117, 0x1c1f ;  /* 0x001c1f7576527589 */ /* 0x000fe800000e0000 */
[----:B------:R1:W-:Y:S04]  /*c350*/  SHFL.IDX PT, R21, R123, R8, 0x1c1f ;  /* 0x001c1f087b157589 */ /* 0x0003e800000e0000 */
[----:B------:R-:W4:Y:S01]  /*c360*/  SHFL.IDX PT, R60, R76, R117, 0x1c1f ;  /* 0x001c1f754c3c7589 */ /* 0x000f2200000e0000 */
[----:B---3--:R-:W-:-:S03]  /*c370*/  SEL R106, R34, R105, P0 ;  /* 0x00000069226a7207 */ /* 0x008fc60000000000 */
[----:B------:R3:W5:Y:S01]  /*c380*/  SHFL.IDX PT, R94, R110, R117, 0x1c1f ;  /* 0x001c1f756e5e7589 */ /* 0x00076200000e0000 */
[----:B-1----:R-:W-:-:S03]  /*c390*/  SEL R123, R43, R89, P0 ;  /* 0x000000592b7b7207 */ /* 0x002fc60000000000 */
[----:B------:R1:W5:Y:S01]  /*c3a0*/  SHFL.IDX PT, R26, R126, R117, 0x1c1f ;  /* 0x001c1f757e1a7589 */ /* 0x00036200000e0000 */
[----:B--2---:R-:W-:-:S03]  /*c3b0*/  SEL R159, R143, R150, P0 ;  /* 0x000000968f9f7207 */ /* 0x004fc60000000000 */
[----:B------:R2:W-:Y:S01]  /*c3c0*/  SHFL.IDX PT, R24, R128, R117, 0x1c1f ;  /* 0x001c1f7580187589 */ /* 0x0005e200000e0000 */
[----:B0-----:R-:W-:Y:S02]  /*c3d0*/  SEL R63, R47, R167, P0 ;  /* 0x000000a72f3f7207 */ /* 0x001fe40000000000 */
[----:B---3--:R-:W-:Y:S01]  /*c3e0*/  SEL R110, R164, R108, P0 ;  /* 0x0000006ca46e7207 */ /* 0x008fe20000000000 */
[----:B------:R-:W0:Y:S01]  /*c3f0*/  SHFL.IDX PT, R141, R141, R117, 0x1c1f ;  /* 0x001c1f758d8d7589 */ /* 0x000e2200000e0000 */
[----:B------:R-:W-:Y:S02]  /*c400*/  SEL R108, R108, R164, P0 ;  /* 0x000000a46c6c7207 */ /* 0x000fe40000000000 */
[----:B-1----:R-:W-:Y:S01]  /*c410*/  SEL R126, R125, R124, P0 ;  /* 0x0000007c7d7e7207 */ /* 0x002fe20000000000 */
[----:B------:R1:W-:Y:S01]  /*c420*/  SHFL.IDX PT, R15, R127, R8, 0x1c1f ;  /* 0x001c1f087f0f7589 */ /* 0x0003e200000e0000 */
[----:B------:R-:W-:Y:S02]  /*c430*/  SEL R124, R124, R125, P0 ;  /* 0x0000007d7c7c7207 */ /* 0x000fe40000000000 */
[----:B--2---:R-:W-:Y:S01]  /*c440*/  SEL R128, R101, R51, P0 ;  /* 0x0000003365807207 */ /* 0x004fe20000000000 */
[----:B------:R2:W3:Y:S01]  /*c450*/  SHFL.IDX PT, R79, R122, R117, 0x1c1f ;  /* 0x001c1f757a4f7589 */ /* 0x0004e200000e0000 */
[----:B------:R-:W-:-:S03]  /*c460*/  SEL R125, R115, R65, P0 ;  /* 0x00000041737d7207 */ /* 0x000fc60000000000 */
[----:B------:R4:W3:Y:S01]  /*c470*/  SHFL.IDX PT, R78, R130, R117, 0x1c1f ;  /* 0x001c1f75824e7589 */ /* 0x0008e200000e0000 */
[----:B-1----:R-:W-:-:S03]  /*c480*/  SEL R127, R65, R115, P0 ;  /* 0x00000073417f7207 */ /* 0x002fc60000000000 */
[----:B------:R-:W-:Y:S01]  /*c490*/  SHFL.IDX PT, R2, R2, R8, 0x1c1f ;  /* 0x001c1f0802027589 */ /* 0x000fe200000e0000 */
[----:B------:R-:W-:Y:S02]  /*c4a0*/  SEL R115, R39, R68, P0 ;  /* 0x0000004427737207 */ /* 0x000fe40000000000 */
[----:B--2---:R-:W-:Y:S01]  /*c4b0*/  SEL R122, R46, R121, P0 ;  /* 0x000000792e7a7207 */ /* 0x004fe20000000000 */
[----:B------:R-:W-:Y:S01]  /*c4c0*/  SHFL.IDX PT, R95, R95, R8, 0x1c1f ;  /* 0x001c1f085f5f7589 */ /* 0x000fe200000e0000 */
[----:B------:R-:W-:Y:S02]  /*c4d0*/  SEL R65, R52, R61, P0 ;  /* 0x0000003d34417207 */ /* 0x000fe40000000000 */
[----:B----4-:R-:W-:Y:S01]  /*c4e0*/  SEL R130, R51, R101, P0 ;  /* 0x0000006533827207 */ /* 0x010fe20000000000 */
[----:B------:R-:W-:Y:S01]  /*c4f0*/  SHFL.IDX PT, R172, R172, R8, 0x1c1f ;  /* 0x001c1f08acac7589 */ /* 0x000fe200000e0000 */
[----:B------:R-:W-:Y:S02]  /*c500*/  SEL R101, R88, R169, P0 ;  /* 0x000000a958657207 */ /* 0x000fe40000000000 */
[----:B------:R-:W-:Y:S01]  /*c510*/  SEL R51, R77, R44, P0 ;  /* 0x0000002c4d337207 */ /* 0x000fe20000000000 */
[----:B------:R1:W-:Y:S04]  /*c520*/  SHFL.IDX PT, R13, R131, R8, 0x1c1f ;  /* 0x001c1f08830d7589 */ /* 0x0003e800000e0000 */
[----:B------:R2:W-:Y:S04]  /*c530*/  SHFL.IDX PT, R73, R135, R8, 0x1c1f ;  /* 0x001c1f0887497589 */ /* 0x0005e800000e0000 */
[----:B------:R4:W-:Y:S01]  /*c540*/  SHFL.IDX PT, R7, R139, R8, 0x1c1f ;  /* 0x001c1f088b077589 */ /* 0x0009e200000e0000 */
[----:B-1----:R-:W-:-:S03]  /*c550*/  SEL R131, R50, R91, P0 ;  /* 0x0000005b32837207 */ /* 0x002fc60000000000 */
[----:B------:R1:W3:Y:S01]  /*c560*/  SHFL.IDX PT, R76, R134, R117, 0x1c1f ;  /* 0x001c1f75864c7589 */ /* 0x0002e200000e0000 */
[----:B------:R-:W-:Y:S02]  /*c570*/  SEL R50, R49, R48, P0 ;  /* 0x0000003031327207 */ /* 0x000fe40000000000 */
[----:B--2---:R-:W-:Y:S01]  /*c580*/  SEL R135, R66, R119, P0 ;  /* 0x0000007742877207 */ /* 0x004fe20000000000 */
[----:B------:R2:W-:Y:S01]  /*c590*/  SHFL.IDX PT, R8, R140, R117, 0x1c1f ;  /* 0x001c1f758c087589 */ /* 0x0005e200000e0000 */
[----:B------:R-:W-:Y:S02]  /*c5a0*/  SEL R48, R48, R49, P0 ;  /* 0x0000003130307207 */ /* 0x000fe40000000000 */
[----:B----4-:R-:W-:Y:S01]  /*c5b0*/  SEL R139, R54, R103, P0 ;  /* 0x00000067368b7207 */ /* 0x010fe20000000000 */
[----:B------:R4:W-:Y:S01]  /*c5c0*/  SHFL.IDX PT, R72, R136, R117, 0x1c1f ;  /* 0x001c1f7588487589 */ /* 0x0009e200000e0000 */
[----:B------:R-:W-:Y:S02]  /*c5d0*/  SEL R49, R44, R77, P0 ;  /* 0x0000004d2c317207 */ /* 0x000fe40000000000 */
[----:B-1----:R-:W-:Y:S01]  /*c5e0*/  SEL R134, R67, R132, P0 ;  /* 0x0000008443867207 */ /* 0x002fe20000000000 */
[----:B------:R-:W1:Y:S01]  /*c5f0*/  SHFL.IDX PT, R182, R86, R117, 0x1c1f ;  /* 0x001c1f7556b67589 */ /* 0x000e6200000e0000 */
[----:B------:R-:W-:-:S02]  /*c600*/  SEL R132, R132, R67, P0 ;  /* 0x0000004384847207 */ /* 0x000fc40000000000 */
[----:B--2---:R-:W-:Y:S01]  /*c610*/  SEL R140, R133, R137, P0 ;  /* 0x00000089858c7207 */ /* 0x004fe20000000000 */
[----:B------:R2:W1:Y:S01]  /*c620*/  SHFL.IDX PT, R75, R138, R117, 0x1c1f ;  /* 0x001c1f758a4b7589 */ /* 0x00046200000e0000 */
[----:B------:R-:W-:Y:S02]  /*c630*/  SEL R91, R30, R56, P0 ;  /* 0x000000381e5b7207 */ /* 0x000fe40000000000 */
[----:B------:R-:W-:Y:S01]  /*c640*/  SEL R44, R161, R38, P0 ;  /* 0x00000026a12c7207 */ /* 0x000fe20000000000 */
[----:B------:R5:W1:Y:S01]  /*c650*/  SHFL.IDX PT, R116, R157, R117, 0x1c1f ;  /* 0x001c1f759d747589 */ /* 0x000a6200000e0000 */
[----:B------:R-:W-:Y:S02]  /*c660*/  SEL R67, R61, R52, P0 ;  /* 0x000000343d437207 */ /* 0x000fe40000000000 */
[----:B----4-:R-:W-:Y:S01]  /*c670*/  SEL R136, R107, R55, P0 ;  /* 0x000000376b887207 */ /* 0x010fe20000000000 */
[----:B------:R4:W1:Y:S01]  /*c680*/  SHFL.IDX PT, R86, R142, R117, 0x1c1f ;  /* 0x001c1f758e567589 */ /* 0x00086200000e0000 */
[----:B------:R-:W-:-:S02]  /*c690*/  SEL R61, R167, R47, P0 ;  /* 0x0000002fa73d7207 */ /* 0x000fc40000000000 */
[----:B--2---:R-:W-:Y:S01]  /*c6a0*/  SEL R138, R55, R107, P0 ;  /* 0x0000006b378a7207 */ /* 0x004fe20000000000 */
[----:B------:R2:W1:Y:S01]  /*c6b0*/  SHFL.IDX PT, R32, R120, R117, 0x1c1f ;  /* 0x001c1f7578207589 */ /* 0x00046200000e0000 */
[----:B------:R-:W-:Y:S02]  /*c6c0*/  SEL R107, R33, R60, P0 ;  /* 0x0000003c216b7207 */ /* 0x000fe40000000000 */
[----:B-----5:R-:W-:Y:S01]  /*c6d0*/  SEL R157, R150, R143, P0 ;  /* 0x0000008f969d7207 */ /* 0x020fe20000000000 */
[----:B------:R5:W1:Y:S01]  /*c6e0*/  SHFL.IDX PT, R92, R144, R117, 0x1c1f ;  /* 0x001c1f75905c7589 */ /* 0x000a6200000e0000 */
[----:B------:R-:W-:Y:S02]  /*c6f0*/  SEL R150, R71, R148, P0 ;  /* 0x0000009447967207 */ /* 0x000fe40000000000 */
[----:B----4-:R-:W-:Y:S01]  /*c700*/  SEL R142, R137, R133, P0 ;  /* 0x00000085898e7207 */ /* 0x010fe20000000000 */
[----:B------:R4:W1:Y:S01]  /*c710*/  SHFL.IDX PT, R181, R90, R117, 0x1c1f ;  /* 0x001c1f755ab57589 */ /* 0x00086200000e0000 */
[----:B------:R-:W-:-:S02]  /*c720*/  SEL R137, R103, R54, P0 ;  /* 0x0000003667897207 */ /* 0x000fc40000000000 */
[----:B------:R-:W-:Y:S01]  /*c730*/  SEL R133, R119, R66, P0 ;  /* 0x0000004277857207 */ /* 0x000fe20000000000 */
[----:B------:R-:W1:Y:S01]  /*c740*/  SHFL.IDX PT, R163, R102, R117, 0x1c1f ;  /* 0x001c1f7566a37589 */ /* 0x000e6200000e0000 */
[----:B--2---:R-:W-:Y:S02]  /*c750*/  SEL R120, R121, R46, P0 ;  /* 0x0000002e79787207 */ /* 0x004fe40000000000 */
[----:B------:R-:W-:Y:S01]  /*c760*/  SEL R103, R169, R88, P0 ;  /* 0x00000058a9677207 */ /* 0x000fe20000000000 */
[----:B------:R2:W1:Y:S01]  /*c770*/  SHFL.IDX PT, R5, R5, R117, 0x1c1f ;  /* 0x001c1f7505057589 */ /* 0x00046200000e0000 */
[----:B-----5:R-:W-:Y:S02]  /*c780*/  SEL R144, R145, R59, P0 ;  /* 0x0000003b91907207 */ /* 0x020fe40000000000 */
[----:B------:R-:W-:Y:S02]  /*c790*/  SEL R121, R89, R43, P0 ;  /* 0x0000002b59797207 */ /* 0x000fe40000000000 */
[----:B------:R-:W-:-:S02]  /*c7a0*/  SEL R119, R160, R112, P0 ;  /* 0x00000070a0777207 */ /* 0x000fc40000000000 */
[----:B----4-:R-:W-:Y:S02]  /*c7b0*/  SEL R90, R41, R80, P0 ;  /* 0x00000050295a7207 */ /* 0x010fe40000000000 */
[----:B------:R-:W-:Y:S02]  /*c7c0*/  SEL R88, R80, R41, P0 ;  /* 0x0000002950587207 */ /* 0x000fe40000000000 */
[----:B--2---:R-:W-:Y:S02]  /*c7d0*/  SEL R117, R112, R160, P0 ;  /* 0x000000a070757207 */ /* 0x004fe40000000000 */
        /* <DEDUP_REMOVED lines=23> */
[----:B0-----:R-:W-:Y:S02]  /*c950*/  SEL R143, R69, R141, P0 ;  /* 0x0000008d458f7207 */ /* 0x001fe40000000000 */
[----:B------:R-:W-:Y:S02]  /*c960*/  SEL R35, R12, R28, P0 ;  /* 0x0000001c0c237207 */ /* 0x000fe40000000000 */
        /* <DEDUP_REMOVED lines=13> */
[----:B-1----:R-:W-:-:S02]  /*ca40*/  SEL R71, R83, R182, P0 ;  /* 0x000000b653477207 */ /* 0x002fc40000000000 */
[----:B------:R-:W-:Y:S02]  /*ca50*/  SEL R69, R182, R83, P0 ;  /* 0x00000053b6457207 */ /* 0x000fe40000000000 */
[----:B------:R-:W-:Y:S02]  /*ca60*/  SEL R40, R40, R81, P0 ;  /* 0x0000005128287207 */ /* 0x000fe40000000000 */
[----:B------:R-:W-:Y:S02]  /*ca70*/  SEL R12, R10, R72, P0 ;  /* 0x000000480a0c7207 */ /* 0x000fe40000000000 */
[----:B------:R-:W-:Y:S02]  /*ca80*/  SEL R13, R6, R8, P0 ;  /* 0x00000008060d7207 */ /* 0x000fe40000000000 */
[----:B------:R-:W-:Y:S02]  /*ca90*/  SEL R11, R8, R6, P0 ;  /* 0x00000006080b7207 */ /* 0x000fe40000000000 */
[----:B------:R-:W-:-:S02]  /*caa0*/  SEL R10, R72, R10, P0 ;  /* 0x0000000a480a7207 */ /* 0x000fc40000000000 */
[----:B------:R-:W-:Y:S02]  /*cab0*/  F2FP.BF16.F32.PACK_AB R80, R155, R154 ;  /* 0x0000009a9b50723e */ /* 0x000fe400000010ff */
[----:B------:R-:W-:Y:S02]  /*cac0*/  F2FP.BF16.F32.PACK_AB R81, R151, R150 ;  /* 0x000000969751723e */ /* 0x000fe400000010ff */
[----:B------:R-:W-:Y:S02]  /*cad0*/  F2FP.BF16.F32.PACK_AB R82, R153, R152 ;  /* 0x000000989952723e */ /* 0x000fe400000010ff */
[----:B------:R-:W-:Y:S02]  /*cae0*/  F2FP.BF16.F32.PACK_AB R83, R149, R148 ;  /* 0x000000949553723e */ /* 0x000fe400000010ff */
[----:B------:R-:W-:Y:S02]  /*caf0*/  SEL R8, R73, R75, P0 ;  /* 0x0000004b49087207 */ /* 0x000fe40000000000 */
[----:B------:R-:W-:Y:S01]  /*cb00*/  SEL R6, R75, R73, P0 ;  /* 0x000000494b067207 */ /* 0x000fe20000000000 */
[----:B------:R0:W-:Y:S01]  /*cb10*/  STSM.16.M88.4 [R9], R80 ;  /* 0x0000005009007844 */ /* 0x0001e20000000200 */
        /* <DEDUP_REMOVED lines=9> */
[----:B------:R-:W-:Y:S02]  /*cbb0*/  SEL R118, R158, R116, P0 ;  /* 0x000000749e767207 */ /* 0x000fe40000000000 */
[----:B------:R-:W-:Y:S01]  /*cbc0*/  SEL R116, R116, R158, P0 ;  /* 0x0000009e74747207 */ /* 0x000fe20000000000 */
[----:B------:R2:W-:Y:S01]  /*cbd0*/  STSM.16.M88.4 [R85], R76 ;  /* 0x0000004c55007844 */ /* 0x0005e20000000200 */
[----:B------:R-:W-:Y:S02]  /*cbe0*/  SEL R102, R168, R100, P0 ;  /* 0x00000064a8667207 */ /* 0x000fe40000000000 */
[----:B0-----:R-:W-:Y:S02]  /*cbf0*/  SEL R9, R7, R86, P0 ;  /* 0x0000005607097207 */ /* 0x001fe40000000000 */
        /* <DEDUP_REMOVED lines=8> */
[----:B------:R-:W-:Y:S02]  /*cc80*/  SEL R68, R184, R170, P0 ;  /* 0x000000aab8447207 */ /* 0x000fe40000000000 */
[----:B------:R-:W-:Y:S01]  /*cc90*/  SEL R66, R53, R64, P0 ;  /* 0x0000004035427207 */ /* 0x000fe20000000000 */
[----:B------:R0:W-:Y:S01]  /*cca0*/  STSM.16.M88.4 [R98], R80 ;  /* 0x0000005062007844 */ /* 0x0001e20000000200 */
[----:B------:R-:W-:Y:S02]  /*ccb0*/  SEL R54, R95, R165, P0 ;  /* 0x000000a55f367207 */ /* 0x000fe40000000000 */
[----:B------:R-:W-:Y:S02]  /*ccc0*/  SEL R52, R165, R95, P0 ;  /* 0x0000005fa5347207 */ /* 0x000fe40000000000 */
[----:B------:R-:W-:-:S02]  /*ccd0*/  SEL R32, R32, R93, P0 ;  /* 0x0000005d20207207 */ /* 0x000fc40000000000 */
[----:B------:R-:W-:Y:S02]  /*cce0*/  SEL R162, R92, R162, P0 ;  /* 0x000000a25ca27207 */ /* 0x000fe40000000000 */
[----:B-1----:R-:W-:Y:S02]  /*ccf0*/  F2FP.BF16.F32.PACK_AB R84, R123, R122 ;  /* 0x0000007a7b54723e */ /* 0x002fe400000010ff */
[----:B------:R-:W-:Y:S02]  /*cd00*/  F2FP.BF16.F32.PACK_AB R86, R121, R120 ;  /* 0x000000787956723e */ /* 0x000fe400000010ff */
[----:B------:R-:W-:Y:S02]  /*cd10*/  F2FP.BF16.F32.PACK_AB R87, R117, R116 ;  /* 0x000000747557723e */ /* 0x000fe400000010ff */
[----:B--2---:R-:W-:Y:S02]  /*cd20*/  F2FP.BF16.F32.PACK_AB R85, R119, R118 ;  /* 0x000000767755723e */ /* 0x004fe400000010ff */
[----:B------:R-:W-:-:S02]  /*cd30*/  SEL R64, R64, R53, P0 ;  /* 0x0000003540407207 */ /* 0x000fc40000000000 */
[----:B------:R-:W-:Y:S01]  /*cd40*/  SEL R62, R171, R181, P0 ;  /* 0x000000b5ab3e7207 */ /* 0x000fe20000000000 */
[----:B------:R1:W-:Y:S01]  /*cd50*/  STSM.16.M88.4 [R97], R84 ;  /* 0x0000005461007844 */ /* 0x0003e20000000200 */
[----:B------:R-:W-:Y:S02]  /*cd60*/  SEL R60, R181, R171, P0 ;  /* 0x000000abb53c7207 */ /* 0x000fe40000000000 */
[----:B------:R-:W-:Y:S02]  /*cd70*/  F2FP.BF16.F32.PACK_AB R92, R115, R114 ;  /* 0x00000072735c723e */ /* 0x000fe400000010ff */
[----:B------:R-:W-:Y:S02]  /*cd80*/  F2FP.BF16.F32.PACK_AB R94, R113, R112 ;  /* 0x00000070715e723e */ /* 0x000fe400000010ff */
[----:B------:R-:W-:Y:S02]  /*cd90*/  F2FP.BF16.F32.PACK_AB R95, R109, R108 ;  /* 0x0000006c6d5f723e */ /* 0x000fe400000010ff */
[----:B------:R-:W-:-:S02]  /*cda0*/  F2FP.BF16.F32.PACK_AB R93, R111, R110 ;  /* 0x0000006e6f5d723e */ /* 0x000fc400000010ff */
[----:B------:R-:W-:Y:S02]  /*cdb0*/  SEL R55, R172, R163, P0 ;  /* 0x000000a3ac377207 */ /* 0x000fe40000000000 */
[----:B------:R-:W-:Y:S01]  /*cdc0*/  SEL R53, R163, R172, P0 ;  /* 0x000000aca3357207 */ /* 0x000fe20000000000 */
[----:B------:R2:W-:Y:S01]  /*cdd0*/  STSM.16.M88.4 [R96], R92 ;  /* 0x0000005c60007844 */ /* 0x0005e20000000200 */
[----:B------:R-:W-:Y:S02]  /*cde0*/  F2FP.BF16.F32.PACK_AB R72, R107, R106 ;  /* 0x0000006a6b48723e */ /* 0x000fe400000010ff */
[----:B------:R-:W-:Y:S02]  /*cdf0*/  F2FP.BF16.F32.PACK_AB R74, R105, R104 ;  /* 0x00000068694a723e */ /* 0x000fe400000010ff */
[----:B------:R-:W-:Y:S02]  /*ce00*/  F2FP.BF16.F32.PACK_AB R75, R101, R100 ;  /* 0x00000064654b723e */ /* 0x000fe400000010ff */
[----:B------:R-:W-:-:S02]  /*ce10*/  F2FP.BF16.F32.PACK_AB R73, R103, R102 ;  /* 0x000000666749723e */ /* 0x000fc400000010ff */
[----:B------:R-:W-:Y:S02]  /*ce20*/  F2FP.BF16.F32.PACK_AB R76, R91, R90 ;  /* 0x0000005a5b4c723e */ /* 0x000fe400000010ff */
[----:B------:R-:W-:Y:S01]  /*ce30*/  F2FP.BF16.F32.PACK_AB R78, R89, R88 ;  /* 0x00000058594e723e */ /* 0x000fe200000010ff */
[----:B------:R3:W-:Y:S01]  /*ce40*/  STSM.16.M88.4 [R0], R72 ;  /* 0x0000004800007844 */ /* 0x0007e20000000200 */
[----:B------:R-:W-:Y:S02]  /*ce50*/  F2FP.BF16.F32.PACK_AB R79, R69, R68 ;  /* 0x00000044454f723e */ /* 0x000fe400000010ff */
[----:B------:R-:W-:Y:S02]  /*ce60*/  F2FP.BF16.F32.PACK_AB R77, R71, R70 ;  /* 0x00000046474d723e */ /* 0x000fe400000010ff */
[----:B0-----:R-:W-:Y:S02]  /*ce70*/  F2FP.BF16.F32.PACK_AB R80, R67, R66 ;  /* 0x000000424350723e */ /* 0x001fe400000010ff */
        /* <DEDUP_REMOVED lines=9> */
[----:B------:R-:W-:-:S02]  /*cf10*/  SEL R161, R99, R156, P0 ;  /* 0x0000009c63a17207 */ /* 0x000fc40000000000 */
[----:B------:R-:W-:Y:S01]  /*cf20*/  SEL R163, R156, R99, P0 ;  /* 0x000000639ca37207 */ /* 0x000fe20000000000 */
[----:B------:R4:W-:Y:S01]  /*cf30*/  STSM.16.M88.4 [R175], R84 ;  /* 0x00000054af007844 */ /* 0x0009e20000000200 */
[----:B--2---:R-:W-:Y:S02]  /*cf40*/  F2FP.BF16.F32.PACK_AB R92, R51, R50 ;  /* 0x00000032335c723e */ /* 0x004fe400000010ff */
[----:B------:R-:W-:Y:S02]  /*cf50*/  F2FP.BF16.F32.PACK_AB R94, R49, R48 ;  /* 0x00000030315e723e */ /* 0x000fe400000010ff */
[----:B------:R-:W-:Y:S02]  /*cf60*/  F2FP.BF16.F32.PACK_AB R95, R45, R44 ;  /* 0x0000002c2d5f723e */ /* 0x000fe400000010ff */
[----:B------:R-:W-:Y:S02]  /*cf70*/  F2FP.BF16.F32.PACK_AB R93, R47, R46 ;  /* 0x0000002e2f5d723e */ /* 0x000fe400000010ff */
[----:B------:R-:W-:-:S02]  /*cf80*/  SEL R158, R2, R5, P0 ;  /* 0x00000005029e7207 */ /* 0x000fc40000000000 */
[----:B------:R-:W-:Y:S01]  /*cf90*/  SEL R156, R5, R2, P0 ;  /* 0x00000002059c7207 */ /* 0x000fe20000000000 */
[----:B------:R-:W-:Y:S01]  /*cfa0*/  STSM.16.M88.4 [R176], R92 ;  /* 0x0000005cb0007844 */ /* 0x000fe20000000200 */
[----:B------:R-:W-:Y:S02]  /*cfb0*/  F2FP.BF16.F32.PACK_AB R96, R43, R42 ;  /* 0x0000002a2b60723e */ /* 0x000fe400000010ff */
[----:B------:R-:W-:Y:S02]  /*cfc0*/  F2FP.BF16.F32.PACK_AB R98, R41, R40 ;  /* 0x000000282962723e */ /* 0x000fe400000010ff */
[----:B------:R-:W-:Y:S02]  /*cfd0*/  F2FP.BF16.F32.PACK_AB R99, R37, R36 ;  /* 0x000000242563723e */ /* 0x000fe400000010ff */
[----:B------:R-:W-:Y:S02]  /*cfe0*/  F2FP.BF16.F32.PACK_AB R97, R39, R38 ;  /* 0x000000262761723e */ /* 0x000fe400000010ff */
[----:B---3--:R-:W-:-:S02]  /*cff0*/  F2FP.BF16.F32.PACK_AB R72, R35, R34 ;  /* 0x000000222348723e */ /* 0x008fc400000010ff */
[----:B------:R-:W-:Y:S01]  /*d000*/  F2FP.BF16.F32.PACK_AB R74, R33, R32 ;  /* 0x00000020214a723e */ /* 0x000fe200000010ff */
[----:B------:R-:W-:Y:S01]  /*d010*/  STSM.16.M88.4 [R177], R96 ;  /* 0x00000060b1007844 */ /* 0x000fe20000000200 */
        /* <DEDUP_REMOVED lines=12> */
[----:B----4-:R-:W-:-:S02]  /*d0e0*/  F2FP.BF16.F32.PACK_AB R85, R159, R158 ;  /* 0x0000009e9f55723e */ /* 0x010fc400000010ff */
        /* <DEDUP_REMOVED lines=8> */
[----:B------:R-:W-:Y:S01]  /*d170*/  BAR.SYNC.DEFER_BLOCKING 0x1, 0x100 ;  /* 0x0044000000007b1d */ /* 0x000fe20000010000 */
[----:B------:R-:W-:Y:S01]  /*d180*/  ISETP.NE.AND.EX P0, PT, RZ, UR17, PT, P0 ;  /* 0x00000011ff007c0c */ /* 0x000fe2000bf05300 */
[----:B------:R-:W-:-:S04]  /*d190*/  UISETP.NE.U32.AND UP0, UPT, UR14, URZ, UPT ;  /* 0x0000003f0e00728c */ /* 0x000fc8000bf05070 */
[----:B------:R-:W-:-:S08]  /*d1a0*/  UISETP.NE.AND.EX UP0, UPT, UR15, URZ, UPT, UP0 ;  /* 0x0000003f0f00728c */ /* 0x000fd0000bf05300 */
[----:B------:R0:W3:Y:S03]  /*d1b0*/  @P0 LDG.E R0, desc[UR52][R72.64] ;  /* 0x0000003448000981 */ /* 0x0000e6000c1e1900 */
[----:B------:R-:W-:Y:S01]  /*d1c0*/  @UP0 ULEA UR14, UP1, UR44, UR14, 0x2 ;  /* 0x0000000e2c0e0291 */ /* 0x000fe2000f82103f */
[----:B------:R-:W-:-:S03]  /*d1d0*/  PLOP3.LUT P4, PT, PT, PT, UP0, 0x80, 0x0 ;  /* 0x000000000000781c */ /* 0x000fc60003f8f008 */
[----:B------:R-:W-:Y:S02]  /*d1e0*/  @UP0 ULEA.HI.X UR15, UR44, UR15, UR43, 0x2, UP1 ;  /* 0x0000000f2c0f0291 */ /* 0x000fe400088f142b */
[----:B0-----:R-:W-:-:S04]  /*d1f0*/  IMAD.U32 R72, RZ, RZ, UR14 ;  /* 0x0000000eff487e24 */ /* 0x001fc8000f8e00ff */
[----:B------:R-:W-:-:S05]  /*d200*/  IMAD.U32 R73, RZ, RZ, UR15 ;  /* 0x0000000fff497e24 */ /* 0x000fca000f8e00ff */
[----:B------:R0:W4:Y:S01]  /*d210*/  @P4 LDG.E R2, desc[UR52][R72.64] ;  /* 0x0000003448024981 */ /* 0x000122000c1e1900 */
[----:B------:R-:W-:Y:S01]  /*d220*/  UISETP.NE.AND UP2, UPT, UR22, 0x1, UPT ;  /* 0x000000011600788c */ /* 0x000fe2000bf45270 */
[----:B-1----:R-:W-:Y:S01]  /*d230*/  VIADD R78, R17, UR36 ;  /* 0x00000024114e7c36 */ /* 0x002fe20008000000 */
[----:B------:R-:W-:Y:S01]  /*d240*/  UISETP.GT.AND UP1, UPT, UR47, 0x1, UPT ;  /* 0x000000012f00788c */ /* 0x000fe2000bf24270 */
[----:B------:R-:W-:Y:S01]  /*d250*/  UMOV UR23, 0x9b8 ;  /* 0x000009b800177882 */ /* 0x000fe20000000000 */
[----:B------:R-:W-:Y:S02]  /*d260*/  UISETP.NE.U32.AND UP0, UPT, UR16, URZ, UPT ;  /* 0x0000003f1000728c */ /* 0x000fe4000bf05070 */
[----:B------:R-:W-:Y:S01]  /*d270*/  PLOP3.LUT P1, PT, PT, PT, UP2, 0x80, 0x0 ;  /* 0x000000000000781c */ /* 0x000fe20003f2f028 */
[----:B------:R-:W-:Y:S02]  /*d280*/  USEL UR23, UR23, 0x978, UP1 ;  /* 0x0000097817177887 */ /* 0x000fe40008800000 */
[----:B------:R-:W-:Y:S01]  /*d290*/  UISETP.NE.AND.EX UP0, UPT, UR17, URZ, UPT, UP0 ;  /* 0x0000003f1100728c */ /* 0x000fe2000bf05300 */
[----:B------:R-:W-:Y:S01]  /*d2a0*/  UMOV UR4, URZ ;  /* 0x0000003f00047c82 */ /* 0x000fe20008000000 */
[----:B------:R-:W-:-:S02]  /*d2b0*/  USEL UR9, UR37, URZ, UP1 ;  /* 0x0000003f25097287 */ /* 0x000fc40008800000 */
[----:B------:R-:W-:Y:S01]  /*d2c0*/  USEL UR44, UR44, URZ, !UP0 ;  /* 0x0000003f2c2c7287 */ /* 0x000fe2000c000000 */
[----:B------:R-:W-:Y:S01]  /*d2d0*/  @UP2 ULDC UR26, c[0x0][0xbec] ;  /* 0x0002fb00001a2ab9 */ /* 0x000fe20000000800 */
[----:B------:R-:W-:-:S04]  /*d2e0*/  USEL UR43, UR43, URZ, !UP0 ;  /* 0x0000003f2b2b7287 */ /* 0x000fc8000c000000 */
[----:B------:R-:W-:Y:S01]  /*d2f0*/  ULDC.64 UR16, c[0x0][UR23+0x220] ;  /* 0x0000880017107abb */ /* 0x000fe20008000a00 */
[----:B------:R-:W-:Y:S01]  /*d300*/  ULDC.64 UR20, c[0x0][UR23+0x218] ;  /* 0x0000860017147abb */ /* 0x000fe20008000a00 */
[----:B------:R-:W-:Y:S01]  /*d310*/  ULDC.64 UR18, c[0x0][UR23+0x228] ;  /* 0x00008a0017127abb */ /* 0x000fe20008000a00 */
[----:B------:R-:W-:Y:S01]  /*d320*/  @P1 IMAD.HI.U32 R5, R78, UR26, RZ ;  /* 0x0000001a4e051c27 */ /* 0x000fe2000f8e00ff */
[----:B------:R-:W-:Y:S02]  /*d330*/  UIMAD UR17, UR17, UR44, URZ ;  /* 0x0000002c111172a4 */ /* 0x000fe4000f8e023f */
[----:B------:R-:W-:Y:S02]  /*d340*/  UIMAD.WIDE.U32 UR14, UR20, UR45, URZ ;  /* 0x0000002d140e72a5 */ /* 0x000fe4000f8e003f */
[----:B------:R-:W-:Y:S01]  /*d350*/  UIMAD.WIDE.U32 UR24, UR18, UR9, URZ ;  /* 0x00000009121872a5 */ /* 0x000fe2000f8e003f */
[----:B------:R-:W-:Y:S01]  /*d360*/  @UP2 ULDC UR27, c[0x0][0xbf0] ;  /* 0x0002fc00001b2ab9 */ /* 0x000fe20000000800 */
[----:B------:R-:W-:-:S02]  /*d370*/  UIMAD UR20, UR21, UR45, URZ ;  /* 0x0000002d151472a4 */ /* 0x000fc4000f8e023f */
[----:B------:R-:W-:Y:S02]  /*d380*/  UIMAD UR9, UR19, UR9, URZ ;  /* 0x00000009130972a4 */ /* 0x000fe4000f8e023f */
[----:B0-----:R-:W-:Y:S01]  /*d390*/  IMAD.U32 R73, RZ, RZ, UR24 ;  /* 0x00000018ff497e24 */ /* 0x001fe2000f8e00ff */
[----:B------:R-:W-:Y:S02]  /*d3a0*/  UIMAD.WIDE.U32 UR18, UR16, UR44, URZ ;  /* 0x0000002c101272a5 */ /* 0x000fe4000f8e003f */
[----:B------:R-:W-:Y:S02]  /*d3b0*/  UIMAD UR17, UR16, UR43, UR17 ;  /* 0x0000002b101172a4 */ /* 0x000fe4000f8e0211 */
[----:B------:R-:W-:Y:S02]  /*d3c0*/  UIADD3 UR20, UR15, UR20, URZ ;  /* 0x000000140f147290 */ /* 0x000fe4000fffe03f */
[----:B------:R-:W-:Y:S02]  /*d3d0*/  UIADD3 UR15, UR25, UR9, URZ ;  /* 0x00000009190f7290 */ /* 0x000fe4000fffe03f */
[----:B------:R-:W-:-:S04]  /*d3e0*/  UIADD3 UR9, UR19, UR17, URZ ;  /* 0x0000001113097290 */ /* 0x000fc8000fffe03f */
[----:B------:R-:W-:Y:S01]  /*d3f0*/  IMAD.U32 R74, RZ, RZ, UR15 ;  /* 0x0000000fff4a7e24 */ /* 0x000fe2000f8e00ff */
[----:B---3--:R-:W-:Y:S01]  /*d400*/  @P0 R2UR UR4, R0 ;  /* 0x00000000000402ca */ /* 0x008fe200000e0000 */
[----:B------:R-:W-:Y:S01]  /*d410*/  IMAD.MOV.U32 R0, RZ, RZ, R78 ;  /* 0x000000ffff007224 */ /* 0x000fe200078e004e */
[----:B------:R-:W-:-:S05]  /*d420*/  @P1 SHF.R.U32.HI R0, RZ, UR27, R5 ;  /* 0x0000001bff001c19 */ /* 0x000fca0008011605 */
[----:B------:R-:W-:-:S04]  /*d430*/  IMAD.MOV R5, RZ, RZ, -R0 ;  /* 0x000000ffff057224 */ /* 0x000fc800078e0a00 */
[----:B------:R-:W-:Y:S02]  /*d440*/  IMAD R5, R5, UR22, R78 ;  /* 0x0000001605057c24 */ /* 0x000fe4000f8e024e */
        /* <DEDUP_REMOVED lines=9> */
[----:B------:R-:W-:Y:S01]  /*d4e0*/  SHF.R.S32.HI R0, RZ, 0x1f, R5 ;  /* 0x0000001fff007819 */ /* 0x000fe20000011405 */
[----:B------:R-:W-:Y:S01]  /*d4f0*/  @!UP1 ULDC UR19, c[0x0][0xb54] ;  /* 0x0002d50000139ab9 */ /* 0x000fe20000000800 */
[----:B------:R-:W-:Y:S01]  /*d500*/  IADD3.X R73, R73, UR9, R74, P2, P3 ;  /* 0x0000000949497c10 */ /* 0x000fe200097e644a */
[----:B------:R-:W-:Y:S01]  /*d510*/  ULDC UR9, c[0x0][0xa88] ;  /* 0x0002a20000097ab9 */ /* 0x000fe20000000800 */
[----:B----4-:R-:W-:Y:S01]  /*d520*/  @P4 R2UR UR9, R2 ;  /* 0x00000000020942ca */ /* 0x010fe200000e0000 */
[----:B------:R-:W-:-:S02]  /*d530*/  IMAD R75, R0, UR14, R75 ;  /* 0x0000000e004b7c24 */ /* 0x000fc4000f8e024b */
[----:B------:R-:W-:-:S04]  /*d540*/  IMAD.WIDE.U32 R72, R5, UR14, R72 ;  /* 0x0000000e05487c25 */ /* 0x000fc8000f8e0048 */
[----:B------:R-:W-:Y:S01]  /*d550*/  IMAD.IADD R5, R73, 0x1, R75 ;  /* 0x0000000149057824 */ /* 0x000fe200078e024b */
[----:B------:R-:W-:-:S04]  /*d560*/  LEA R76, P2, R72, UR18, 0x2 ;  /* 0x00000012484c7c11 */ /* 0x000fc8000f8410ff */
[----:B------:R-:W-:Y:S01]  /*d570*/  LEA.HI.X R5, R72, UR19, R5, 0x2, P2 ;  /* 0x0000001348057c11 */ /* 0x000fe200090f1405 */
[----:B--2---:R-:W-:Y:S08]  /*d580*/  @P4 BRA `(.L_x_2303) ;  /* 0x0000000000284947 */ /* 0x004ff00003800000 */
        /* <DEDUP_REMOVED lines=10> */
.L_x_2303:
[----:B------:R-:W2:Y:S04]  /*d630*/  LDL R2, [R1+0x50] ;  /* 0x0000500001027983 */ /* 0x000ea80000100800 */
[----:B------:R-:W3:Y:S01]  /*d640*/  LDL R0, [R1+0x48] ;  /* 0x0000480001007983 */ /* 0x000ee20000100800 */
[----:B------:R-:W-:-:S03]  /*d650*/  UIMAD UR9, UR9, UR22, URZ ;  /* 0x00000016090972a4 */ /* 0x000fc6000f8e023f */
[----:B------:R-:W-:Y:S04]  /*d660*/  SHFL.IDX PT, R72, R76, RZ, 0x1c1f ;  /* 0x001c1fff4c487589 */ /* 0x000fe800000e0000 */
[----:B------:R-:W0:Y:S04]  /*d670*/  SHFL.IDX PT, R73, R5, RZ, 0x1c1f ;  /* 0x001c1fff05497589 */ /* 0x000e2800000e0000 */
[----:B------:R-:W-:Y:S04]  /*d680*/  SHFL.IDX PT, R74, R76, 0x1, 0x1c1f ;  /* 0x003c1f004c4a7f89 */ /* 0x000fe800000e0000 */
[----:B------:R-:W1:Y:S01]  /*d690*/  SHFL.IDX PT, R75, R5, 0x1, 0x1c1f ;  /* 0x003c1f00054b7f89 */ /* 0x000e6200000e0000 */
[----:B--2---:R-:W-:Y:S01]  /*d6a0*/  VIADD R77, R2, UR36 ;  /* 0x00000024024d7c36 */ /* 0x004fe20008000000 */
        /* <DEDUP_REMOVED lines=21> */
[----:B------:R-:W-:Y:S02]  /*d800*/  LOP3.LUT R24, R25, 0x380, RZ, 0xc0, !PT ;  /* 0x0000038019187812 */ /* 0x000fe400078ec0ff */
[----:B------:R-:W-:Y:S02]  /*d810*/  IADD3 R13, P3, R2, 0x2000, RZ ;  /* 0x00002000020d7810 */ /* 0x000fe40007f7e0ff */
[----:B------:R-:W-:Y:S02]  /*d820*/  SHF.R.U64 R24, R24, 0x3, RZ ;  /* 0x0000000318187819 */ /* 0x000fe400000012ff */
[----:B------:R-:W-:-:S02]  /*d830*/  LOP3.LUT R8, R9, 0x380, RZ, 0xc0, !PT ;  /* 0x0000038009087812 */ /* 0x000fc400078ec0ff */
[----:B------:R-:W-:Y:S02]  /*d840*/  LOP3.LUT R12, R13, 0x380, RZ, 0xc0, !PT ;  /* 0x000003800d0c7812 */ /* 0x000fe400078ec0ff */
[----:B------:R-:W-:Y:S01]  /*d850*/  LOP3.LUT R24, R24, R25, RZ, 0x3c, !PT ;  /* 0x0000001918187212 */ /* 0x000fe200078e3cff */
[--C-:B------:R-:W-:Y:S01]  /*d860*/  IMAD.X R25, RZ, RZ, R3.reuse, P2 ;  /* 0x000000ffff197224 */ /* 0x100fe200010e0603 */
[----:B------:R-:W-:Y:S02]  /*d870*/  IADD3 R49, P2, R2, 0x9000, RZ ;  /* 0x0000900002317810 */ /* 0x000fe40007f5e0ff */
[----:B------:R-:W-:Y:S02]  /*d880*/  SHF.R.U64 R8, R8, 0x3, RZ ;  /* 0x0000000308087819 */ /* 0x000fe400000012ff */
[----:B------:R-:W-:Y:S01]  /*d890*/  SHF.R.U64 R12, R12, 0x3, RZ ;  /* 0x000000030c0c7819 */ /* 0x000fe200000012ff */
[----:B------:R-:W-:Y:S01]  /*d8a0*/  UIMAD UR12, UR16, UR14, URZ ;  /* 0x0000000e100c72a4 */ /* 0x000fe2000f8e023f */
[----:B------:R-:W-:Y:S01]  /*d8b0*/  LOP3.LUT R48, R49, 0x380, RZ, 0xc0, !PT ;  /* 0x0000038031307812 */ /* 0x000fe200078ec0ff */
[----:B------:R-:W-:Y:S01]  /*d8c0*/  UIMAD.WIDE.U32 UR10, UR4, UR14, URZ ;  /* 0x0000000e040a72a5 */ /* 0x000fe2000f8e003f */
[----:B------:R-:W-:Y:S01]  /*d8d0*/  LOP3.LUT R8, R8, R9, RZ, 0x3c, !PT ;  /* 0x0000000908087212 */ /* 0x000fe200078e3cff */
[--C-:B------:R-:W-:Y:S01]  /*d8e0*/  IMAD.X R9, RZ, RZ, R3.reuse, P4 ;  /* 0x000000ffff097224 */ /* 0x100fe200020e0603 */
[----:B------:R-:W-:Y:S01]  /*d8f0*/  LOP3.LUT R12, R12, R13, RZ, 0x3c, !PT ;  /* 0x0000000d0c0c7212 */ /* 0x000fe200078e3cff */
[----:B------:R-:W-:Y:S01]  /*d900*/  IMAD.X R13, RZ, RZ, R3, P3 ;  /* 0x000000ffff0d7224 */ /* 0x000fe200018e0603 */
[----:B------:R-:W-:-:S02]  /*d910*/  IADD3 R29, P0, R2, 0x4000, RZ ;  /* 0x00004000021d7810 */ /* 0x000fc40007f1e0ff */
[C---:B------:R-:W-:Y:S02]  /*d920*/  IADD3 R33, P6, R2.reuse, 0x5000, RZ ;  /* 0x0000500002217810 */ /* 0x040fe40007fde0ff */
[C---:B------:R-:W-:Y:S02]  /*d930*/  IADD3 R37, P5, R2.reuse, 0x6000, RZ ;  /* 0x0000600002257810 */ /* 0x040fe40007fbe0ff */
[C---:B------:R-:W-:Y:S01]  /*d940*/  LOP3.LUT R7, R2.reuse, 0x380, RZ, 0xc0, !PT ;  /* 0x0000038002077812 */ /* 0x040fe200078ec0ff */
[----:B------:R-:W-:Y:S01]  /*d950*/  UIMAD UR12, UR4, UR15, UR12 ;  /* 0x0000000f040c72a4 */ /* 0x000fe2000f8e020c */
[C---:B------:R-:W-:Y:S01]  /*d960*/  IADD3 R41, P4, R2.reuse, 0x7000, RZ ;  /* 0x0000700002297810 */ /* 0x040fe20007f9e0ff */
[----:B------:R-:W-:Y:S01]  /*d970*/  @UP2 ULDC UR14, c[0x0][0xbec] ;  /* 0x0002fb00000e2ab9 */ /* 0x000fe20000000800 */
[----:B------:R-:W-:Y:S01]  /*d980*/  IADD3 R45, P3, R2, 0x8000, RZ ;  /* 0x00008000022d7810 */ /* 0x000fe20007f7e0ff */
[----:B------:R-:W5:Y:S01]  /*d990*/  LD.E.128 R8, desc[UR52][R8.64] ;  /* 0x0000003408087980 */ /* 0x000f62000c101d00 */
[----:B------:R-:W-:-:S02]  /*d9a0*/  SHF.R.U64 R48, R48, 0x3, RZ ;  /* 0x0000000330307819 */ /* 0x000fc400000012ff */
[----:B------:R-:W-:Y:S01]  /*d9b0*/  LOP3.LUT R28, R29, 0x380, RZ, 0xc0, !PT ;  /* 0x000003801d1c7812 */ /* 0x000fe200078ec0ff */
        /* <DEDUP_REMOVED lines=10> */
[----:B------:R-:W-:Y:S02]  /*da60*/  SHF.R.U64 R32, R32, 0x3, RZ ;  /* 0x0000000320207819 */ /* 0x000fe400000012ff */
[----:B------:R-:W-:Y:S01]  /*da70*/  SHF.R.U64 R7, R7, 0x3, RZ ;  /* 0x0000000307077819 */ /* 0x000fe200000012ff */
[----:B------:R-:W-:Y:S01]  /*da80*/  UIADD3 UR11, UR11, UR12, URZ ;  /* 0x0000000c0b0b7290 */ /* 0x000fe2000fffe03f */
[----:B------:R-:W-:Y:S01]  /*da90*/  SHF.R.U64 R36, R36, 0x3, RZ ;  /* 0x0000000324247819 */ /* 0x000fe200000012ff */
[----:B------:R-:W-:Y:S01]  /*daa0*/  USHF.R.S32.HI UR4, URZ, 0x1f, UR44 ;  /* 0x0000001f3f047899 */ /* 0x000fe2000801142c */
[----:B------:R-:W-:Y:S01]  /*dab0*/  SHF.R.U64 R40, R40, 0x3, RZ ;  /* 0x0000000328287819 */ /* 0x000fe200000012ff */
[----:B------:R-:W-:Y:S01]  /*dac0*/  ULDC.64 UR12, c[0x0][0xae8] ;  /* 0x0002ba00000c7ab9 */ /* 0x000fe20000000a00 */
[----:B------:R-:W-:Y:S01]  /*dad0*/  SHF.R.U64 R44, R44, 0x3, RZ ;  /* 0x000000032c2c7819 */ /* 0x000fe200000012ff */
[--C-:B------:R-:W-:Y:S01]  /*dae0*/  IMAD.X R73, RZ, RZ, R3.reuse, P2 ;  /* 0x000000ffff497224 */ /* 0x100fe200010e0603 */
[----:B------:R-:W-:Y:S01]  /*daf0*/  LOP3.LUT R4, R5, 0x380, RZ, 0xc0, !PT ;  /* 0x0000038005047812 */ /* 0x000fe200078ec0ff */
[----:B------:R-:W5:Y:S01]  /*db00*/  LD.E.128 R48, desc[UR52][R48.64] ;  /* 0x0000003430307980 */ /* 0x000f62000c101d00 */
        /* <DEDUP_REMOVED lines=11> */
[----:B------:R-:W-:Y:S01]  /*dbc0*/  UIMAD.WIDE.U32 UR10, UR45, UR12, UR10 ;  /* 0x0000000c2d0a72a5 */ /* 0x000fe2000f8e000a */
[C---:B------:R-:W-:Y:S01]  /*dbd0*/  IADD3 R57, P6, R2.reuse, 0xb000, RZ ;  /* 0x0000b00002397810 */ /* 0x040fe20007fde0ff */
[----:B------:R-:W5:Y:S01]  /*dbe0*/  LD.E.128 R28, desc[UR52][R28.64] ;  /* 0x000000341c1c7980 */ /* 0x000f62000c101d00 */
[----:B------:R-:W-:-:S02]  /*dbf0*/  IADD3 R61, P5, R2, 0xc000, RZ ;  /* 0x0000c000023d7810 */ /* 0x000fc40007fbe0ff */
[C---:B------:R-:W-:Y:S01]  /*dc00*/  IADD3 R65, P4, R2.reuse, 0xd000, RZ ;  /* 0x0000d00002417810 */ /* 0x040fe20007f9e0ff */
[----:B------:R-:W5:Y:S01]  /*dc10*/  LD.E.128 R32, desc[UR52][R32.64] ;  /* 0x0000003420207980 */ /* 0x000f62000c101d00 */
[----:B------:R-:W-:Y:S02]  /*dc20*/  IADD3 R69, P3, R2, 0xe000, RZ ;  /* 0x0000e00002457810 */ /* 0x000fe40007f7e0ff */
[----:B------:R-:W-:Y:S01]  /*dc30*/  SHF.R.U64 R4, R4, 0x3, RZ ;  /* 0x0000000304047819 */ /* 0x000fe200000012ff */
[----:B------:R-:W5:Y:S01]  /*dc40*/  LD.E.128 R36, desc[UR52][R36.64] ;  /* 0x0000003424247980 */ /* 0x000f62000c101d00 */
[----:B------:R-:W-:Y:S02]  /*dc50*/  LOP3.LUT R2, R7, R2, RZ, 0x3c, !PT ;  /* 0x0000000207027212 */ /* 0x000fe400078e3cff */
[----:B------:R-:W-:Y:S01]  /*dc60*/  LOP3.LUT R72, R4, R5, RZ, 0x3c, !PT ;  /* 0x0000000504487212 */ /* 0x000fe200078e3cff */
[----:B------:R-:W-:Y:S01]  /*dc70*/  UIMAD UR11, UR45, UR13, UR11 ;  /* 0x0000000d2d0b72a4 */ /* 0x000fe2000f8e020b */
[----:B------:R-:W-:Y:S01]  /*dc80*/  LOP3.LUT R52, R53, 0x380, RZ, 0xc0, !PT ;  /* 0x0000038035347812 */ /* 0x000fe200078ec0ff */
[----:B------:R0:W5:Y:S01]  /*dc90*/  LD.E.128 R4, desc[UR52][R2.64] ;  /* 0x0000003402047980 */ /* 0x000162000c101d00 */
[----:B------:R-:W-:Y:S01]  /*dca0*/  ULDC.64 UR12, c[0x0][0xaf0] ;  /* 0x0002bc00000c7ab9 */ /* 0x000fe20000000a00 */
[----:B------:R-:W-:Y:S01]  /*dcb0*/  LOP3.LUT R56, R57, 0x380, RZ, 0xc0, !PT ;  /* 0x0000038039387812 */ /* 0x000fe200078ec0ff */
[----:B------:R-:W-:Y:S01]  /*dcc0*/  UIMAD UR4, UR4, UR12, URZ ;  /* 0x0000000c040472a4 */ /* 0x000fe2000f8e023f */
[----:B------:R-:W-:Y:S01]  /*dcd0*/  LOP3.LUT R60, R61, 0x380, RZ, 0xc0, !PT ;  /* 0x000003803d3c7812 */ /* 0x000fe200078ec0ff */
[----:B------:R-:W5:Y:S01]  /*dce0*/  LD.E.128 R40, desc[UR52][R40.64] ;  /* 0x0000003428287980 */ /* 0x000f62000c101d00 */
[----:B------:R-:W-:-:S02]  /*dcf0*/  LOP3.LUT R64, R65, 0x380, RZ, 0xc0, !PT ;  /* 0x0000038041407812 */ /* 0x000fc400078ec0ff */
[----:B------:R-:W-:Y:S01]  /*dd00*/  LOP3.LUT R68, R69, 0x380, RZ, 0xc0, !PT ;  /* 0x0000038045447812 */ /* 0x000fe200078ec0ff */
[----:B------:R-:W5:Y:S01]  /*dd10*/  LD.E.128 R44, desc[UR52][R44.64] ;  /* 0x000000342c2c7980 */ /* 0x000f62000c101d00 */
[----:B0-----:R-:W-:Y:S01]  /*dd20*/  IMAD R2, R20, 0x20, R81 ;  /* 0x0000002014027824 */ /* 0x001fe200078e0251 */
[----:B------:R-:W-:Y:S01]  /*dd30*/  UIMAD UR4, UR44, UR13, UR4 ;  /* 0x0000000d2c0472a4 */ /* 0x000fe2000f8e0204 */
[----:B------:R-:W-:Y:S01]  /*dd40*/  SHF.R.U64 R52, R52, 0x3, RZ ;  /* 0x0000000334347819 */ /* 0x000fe200000012ff */
[----:B------:R-:W5:Y:S01]  /*dd50*/  LD.E.128 R72, desc[UR52][R72.64] ;  /* 0x0000003448487980 */ /* 0x000f62000c101d00 */
[----:B------:R-:W-:Y:S01]  /*dd60*/  VIADD R76, R2, UR36 ;  /* 0x00000024024c7c36 */ /* 0x000fe20008000000 */
[----:B------:R-:W-:Y:S01]  /*dd70*/  UIMAD.WIDE.U32 UR44, UR44, UR12, UR10 ;  /* 0x0000000c2c2c72a5 */ /* 0x000fe2000f8e000a */
[----:B------:R-:W-:Y:S02]  /*dd80*/  SHF.R.U64 R56, R56, 0x3, RZ ;  /* 0x0000000338387819 */ /* 0x000fe400000012ff */
[----:B------:R-:W-:Y:S01]  /*dd90*/  @P1 IMAD.HI.U32 R2, R76, UR14, RZ ;  /* 0x0000000e4c021c27 */ /* 0x000fe2000f8e00ff */
[----:B------:R-:W-:Y:S01]  /*dda0*/  @UP2 ULDC UR10, c[0x0][0xbf0] ;  /* 0x0002fc00000a2ab9 */ /* 0x000fe20000000800 */
[----:B------:R-:W-:-:S02]  /*ddb0*/  SHF.R.U64 R60, R60, 0x3, RZ ;  /* 0x000000033c3c7819 */ /* 0x000fc400000012ff */
[----:B------:R-:W-:Y:S01]  /*ddc0*/  IMAD.MOV.U32 R21, RZ, RZ, R76 ;  /* 0x000000ffff157224 */ /* 0x000fe200078e004c */
[----:B------:R-:W-:Y:S01]  /*ddd0*/  @P1 SHF.R.U32.HI R21, RZ, UR10, R2 ;  /* 0x0000000aff151c19 */ /* 0x000fe20008011602 */
[----:B------:R-:W-:Y:S01]  /*dde0*/  UIADD3 UR4, UR45, UR4, URZ ;  /* 0x000000042d047290 */ /* 0x000fe2000fffe03f */
[----:B------:R-:W-:Y:S01]  /*ddf0*/  SHF.R.U64 R64, R64, 0x3, RZ ;  /* 0x0000000340407819 */ /* 0x000fe200000012ff */
[----:B------:R-:W-:Y:S01]  /*de00*/  ULDC.64 UR10, c[0x0][0xae0] ;  /* 0x0002b800000a7ab9 */ /* 0x000fe20000000a00 */
[----:B------:R-:W-:Y:S01]  /*de10*/  SHF.R.U64 R68, R68, 0x3, RZ ;  /* 0x0000000344447819 */ /* 0x000fe200000012ff */
[--C-:B------:R-:W-:Y:S01]  /*de20*/  IMAD.MOV R77, RZ, RZ, -R21.reuse ;  /* 0x000000ffff4d7224 */ /* 0x100fe200078e0a15 */
[----:B------:R-:W-:Y:S02]  /*de30*/  SHF.R.S32.HI R20, RZ, 0x1f, R21 ;  /* 0x0000001fff147819 */ /* 0x000fe40000011415 */
        /* <DEDUP_REMOVED lines=10> */
[----:B------:R-:W5:Y:S01]  /*dee0*/  LD.E.128 R52, desc[UR52][R52.64] ;  /* 0x0000003434347980 */ /* 0x000f62000c101d00 */
[----:B------:R-:W-:-:S02]  /*def0*/  IMAD R20, R20, UR10, RZ ;  /* 0x0000000a14147c24 */ /* 0x000fc4000f8e02ff */
[----:B------:R-:W-:Y:S01]  /*df00*/  IMAD R77, R77, UR22, R76 ;  /* 0x000000164d4d7c24 */ /* 0x000fe2000f8e024c */
[----:B------:R-:W5:Y:S01]  /*df10*/  LD.E.128 R56, desc[UR52][R56.64] ;  /* 0x0000003438387980 */ /* 0x000f62000c101d00 */
[----:B------:R-:W-:Y:S02]  /*df20*/  IMAD.U32 R3, RZ, RZ, UR45 ;  /* 0x0000002dff037e24 */ /* 0x000fe4000f8e00ff */
[----:B------:R-:W-:Y:S01]  /*df30*/  IMAD.U32 R2, RZ, RZ, UR44 ;  /* 0x0000002cff027e24 */ /* 0x000fe2000f8e00ff */
[----:B------:R-:W5:Y:S01]  /*df40*/  LD.E.128 R60, desc[UR52][R60.64] ;  /* 0x000000343c3c7980 */ /* 0x000f62000c101d00 */
[----:B------:R-:W-:Y:S02]  /*df50*/  IMAD.U32 R3, RZ, RZ, UR4 ;  /* 0x00000004ff037e24 */ /* 0x000fe4000f8e00ff */
[C---:B------:R-:W-:Y:S01]  /*df60*/  IMAD R79, R21.reuse, UR11, R20 ;  /* 0x0000000b154f7c24 */ /* 0x040fe2000f8e0214 */
[----:B------:R-:W-:Y:S01]  /*df70*/  SHF.R.S32.HI R20, RZ, 0x1f, R77 ;  /* 0x0000001fff147819 */ /* 0x000fe2000001144d */
[----:B------:R-:W-:Y:S01]  /*df80*/  IMAD.WIDE.U32 R2, R21, UR10, R2 ;  /* 0x0000000a15027c25 */ /* 0x000fe2000f8e0002 */
[----:B------:R-:W-:Y:S01]  /*df90*/  ULDC.64 UR10, c[0x0][0xad8] ;  /* 0x0002b600000a7ab9 */ /* 0x000fe20000000a00 */
[----:B------:R-:W5:Y:S02]  /*dfa0*/  LD.E.128 R64, desc[UR52][R64.64] ;  /* 0x0000003440407980 */ /* 0x000f64000c101d00 */
[----:B------:R-:W-:-:S02]  /*dfb0*/  IMAD.IADD R3, R3, 0x1, R79 ;  /* 0x0000000103037824 */ /* 0x000fc400078e024f */
[----:B------:R-:W-:Y:S01]  /*dfc0*/  IMAD R20, R20, UR10, RZ ;  /* 0x0000000a14147c24 */ /* 0x000fe2000f8e02ff */
[----:B------:R-:W5:Y:S01]  /*dfd0*/  LD.E.128 R68, desc[UR52][R68.64] ;  /* 0x0000003444447980 */ /* 0x000f62000c101d00 */
[C---:B------:R-:W-:Y:S01]  /*dfe0*/  IMAD.WIDE.U32 R2, R77.reuse, UR10, R2 ;  /* 0x0000000a4d027c25 */ /* 0x040fe2000f8e0002 */
[----:B------:R-:W-:Y:S01]  /*dff0*/  @!PT LDS RZ, [RZ] ;  /* 0x00000000fffff984 */ /* 0x000fe20000000800 */
[----:B------:R-:W-:Y:S01]  /*e000*/  @!PT LDS RZ, [RZ] ;  /* 0x00000000fffff984 */ /* 0x000fe20000000800 */
[----:B------:R-:W-:Y:S01]  /*e010*/  @!PT LDS RZ, [RZ] ;  /* 0x00000000fffff984 */ /* 0x000fe20000000800 */
[----:B------:R-:W-:Y:S01]  /*e020*/  @!PT LDS RZ, [RZ] ;  /* 0x00000000fffff984 */ /* 0x000fe20000000800 */
[----:B------:R0:W-:Y:S06]  /*e030*/  MEMBAR.ALL.CTA ;  /* 0x0000000000007992 */ /* 0x0001ec0000008000 */
[----:B0-----:R-:W0:Y:S01]  /*e040*/  FENCE.VIEW.ASYNC.S ;  /* 0x00000000000073c6 */ /* 0x001e220000000000 */
[----:B------:R-:W-:Y:S01]  /*e050*/  IMAD R21, R77, UR11, R20 ;  /* 0x0000000b4d157c24 */ /* 0x000fe2000f8e0214 */
[----:B------:R-:W-:Y:S01]  /*e060*/  ULDC.64 UR10, c[0x0][0xa80] ;  /* 0x0002a000000a7ab9 */ /* 0x000fe20000000a00 */
[----:B------:R-:W-:Y:S01]  /*e070*/  VIADD R82, R81, UR36 ;  /* 0x0000002451527c36 */ /* 0x000fe20008000000 */
[----:B------:R-:W-:Y:S01]  /*e080*/  LEA R80, P2, R2, UR10, 0x1 ;  /* 0x0000000a02507c11 */ /* 0x000fe2000f8408ff */
[----:B------:R-:W-:Y:S01]  /*e090*/  IMAD.IADD R3, R3, 0x1, R21 ;  /* 0x0000000103037824 */ /* 0x000fe200078e0215 */
[----:B------:R-:W-:-:S04]  /*e0a0*/  UIADD3 UR8, UR8, 0x38820, URZ ;  /* 0x0003882008087890 */ /* 0x000fc8000fffe03f */
        /* <DEDUP_REMOVED lines=9> */
[----:B------:R-:W-:Y:S01]  /*e140*/  SYNCS.ARRIVE.TRANS64.RED.A1T0 RZ, [UR8], RZ ;  /* 0x000000ffffff79a7 */ /* 0x000fe20008100408 */
[----:B------:R-:W-:Y:S02]  /*e150*/  BSSY B1, `(.L_x_2305) ;  /* 0x000001a000017945 */ /* 0x000fe40003800000 */
[----:B------:R0:W2:Y:S01]  /*e160*/  SHFL.IDX PT, R79, R81, RZ, 0x181f ;  /* 0x00181fff514f7589 */ /* 0x0000a200000e0000 */
        /* <DEDUP_REMOVED lines=24> */
.L_x_2306:
[----:B------:R-:W-:Y:S05]  /*e2f0*/  BSYNC B1 ;  /* 0x0000000000017941 */ /* 0x000fea0003800000 */
.L_x_2305:
        /* <DEDUP_REMOVED lines=21> */
.L_x_2308:
[----:B------:R-:W-:Y:S05]  /*e450*/  BSYNC B1 ;  /* 0x0000000000017941 */ /* 0x000fea0003800000 */
.L_x_2307:
        /* <DEDUP_REMOVED lines=21> */
.L_x_2310:
[----:B------:R-:W-:Y:S05]  /*e5b0*/  BSYNC B1 ;  /* 0x0000000000017941 */ /* 0x000fea0003800000 */
.L_x_2309:
        /* <DEDUP_REMOVED lines=24> */
.L_x_2304:
        /* <DEDUP_REMOVED lines=121> */
[-C--:B------:R-:W-:Y:S02]  /*eed0*/  @!P2 LEA R4, P6, R195, R2.reuse, 0x2 ;  /* 0x00000002c304a211 */ /* 0x080fe400078c10ff */
[----:B------:R-:W-:Y:S01]  /*eee0*/  @!P1 LEA R74, P5, R193, R2, 0x2 ;  /* 0x00000002c14a9211 */ /* 0x000fe200078a10ff */
[----:B------:R0:W-:Y:S01]  /*eef0*/  @!P4 ST.E.64 desc[UR52][R72.64], R154 ;  /* 0x0000009a4800c985 */ /* 0x0001e2000c101b34 */
[----:B------:R-:W-:Y:S02]  /*ef00*/  ISETP.GE.AND P4, PT, R187, UR4, PT ;  /* 0x00000004bb007c0c */ /* 0x000fe4000bf86270 */
[-C--:B------:R-:W-:Y:S02]  /*ef10*/  @!P2 LEA.HI.X R5, R195, R3.reuse, R196, 0x2, P6 ;  /* 0x00000003c305a211 */ /* 0x080fe400030f14c4 */
[----:B------:R-:W-:-:S03]  /*ef20*/  @!P1 LEA.HI.X R75, R193, R3, R194, 0x2, P5 ;  /* 0x00000003c14b9211 */ /* 0x000fc600028f14c2 */
[----:B------:R1:W-:Y:S04]  /*ef30*/  @!P2 ST.E.64 desc[UR52][R4.64], R152 ;  /* 0x000000980400a985 */ /* 0x0003e8000c101b34 */
[----:B------:R2:W-:Y:S01]  /*ef40*/  @!P1 ST.E.64 desc[UR52][R74.64], R146 ;  /* 0x000000924a009985 */ /* 0x0005e2000c101b34 */
[----:B------:R-:W-:Y:S02]  /*ef50*/  ISETP.GE.AND P1, PT, R185, UR4, PT ;  /* 0x00000004b9007c0c */ /* 0x000fe4000bf26270 */
[----:B0-----:R-:W-:-:S04]  /*ef60*/  @!P0 LEA R72, P6, R189, R2, 0x2 ;  /* 0x00000002bd488211 */ /* 0x001fc800078c10ff */
[----:B------:R-:W-:Y:S02]  /*ef70*/  @!P0 LEA.HI.X R73, R189, R3, R190, 0x2, P6 ;  /* 0x00000003bd498211 */ /* 0x000fe400030f14be */
[----:B-1----:R-:W-:-:S04]  /*ef80*/  @!P3 LEA R4, P2, R191, R2, 0x2 ;  /* 0x00000002bf04b211 */ /* 0x002fc800078410ff */
[-C--:B------:R-:W-:Y:S02]  /*ef90*/  @!P3 LEA.HI.X R5, R191, R3.reuse, R192, 0x2, P2 ;  /* 0x00000003bf05b211 */ /* 0x080fe400010f14c0 */
[----:B------:R-:W-:Y:S02]  /*efa0*/  ISETP.GE.AND P2, PT, R183, UR4, PT ;  /* 0x00000004b7007c0c */ /* 0x000fe4000bf46270 */
[----:B--2---:R-:W-:Y:S01]  /*efb0*/  @!P4 LEA R74, P5, R187, R2, 0x2 ;  /* 0x00000002bb4ac211 */ /* 0x004fe200078a10ff */
[----:B------:R0:W-:Y:S01]  /*efc0*/  @!P3 ST.E.64 desc[UR52][R4.64], R144 ;  /* 0x000000900400b985 */ /* 0x0001e2000c101b34 */
[----:B------:R-:W-:Y:S02]  /*efd0*/  ISETP.GE.AND P3, PT, R181, UR4, PT ;  /* 0x00000004b5007c0c */ /* 0x000fe4000bf66270 */
[----:B------:R-:W-:Y:S01]  /*efe0*/  @!P4 LEA.HI.X R75, R187, R3, R188, 0x2, P5 ;  /* 0x00000003bb4bc211 */ /* 0x000fe200028f14bc */
[----:B------:R1:W-:Y:S04]  /*eff0*/  @!P0 ST.E.64 desc[UR52][R72.64], R138 ;  /* 0x0000008a48008985 */ /* 0x0003e8000c101b34 */
[----:B------:R2:W-:Y:S01]  /*f000*/  @!P4 ST.E.64 desc[UR52][R74.64], R136 ;  /* 0x000000884a00c985 */ /* 0x0005e2000c101b34 */
[----:B------:R-:W-:-:S02]  /*f010*/  ISETP.GE.AND P4, PT, R179, UR4, PT ;  /* 0x00000004b3007c0c */ /* 0x000fc4000bf86270 */
[----:B0-----:R-:W-:-:S04]  /*f020*/  @!P1 LEA R4, P0, R185, R2, 0x2 ;  /* 0x00000002b9049211 */ /* 0x001fc800078010ff */
[-C--:B------:R-:W-:Y:S02]  /*f030*/  @!P1 LEA.HI.X R5, R185, R3.reuse, R186, 0x2, P0 ;  /* 0x00000003b9059211 */ /* 0x080fe400000f14ba */
[-C--:B-1----:R-:W-:Y:S02]  /*f040*/  @!P2 LEA R72, P6, R183, R2.reuse, 0x2 ;  /* 0x00000002b748a211 */ /* 0x082fe400078c10ff */
[----:B------:R-:W-:Y:S01]  /*f050*/  ISETP.GE.AND P0, PT, R177, UR4, PT ;  /* 0x00000004b1007c0c */ /* 0x000fe2000bf06270 */
[----:B------:R0:W-:Y:S01]  /*f060*/  @!P1 ST.E.64 desc[UR52][R4.64], R130 ;  /* 0x0000008204009985 */ /* 0x0001e2000c101b34 */
[-C--:B------:R-:W-:Y:S02]  /*f070*/  @!P2 LEA.HI.X R73, R183, R3.reuse, R184, 0x2, P6 ;  /* 0x00000003b749a211 */ /* 0x080fe400030f14b8 */
[----:B--2---:R-:W-:Y:S02]  /*f080*/  @!P3 LEA R74, P5, R181, R2, 0x2 ;  /* 0x00000002b54ab211 */ /* 0x004fe400078a10ff */
[----:B------:R-:W-:Y:S01]  /*f090*/  ISETP.GE.AND P1, PT, R175, UR4, PT ;  /* 0x00000004af007c0c */ /* 0x000fe2000bf26270 */
[----:B------:R1:W-:Y:S01]  /*f0a0*/  @!P2 ST.E.64 desc[UR52][R72.64], R128 ;  /* 0x000000804800a985 */ /* 0x0003e2000c101b34 */
[----:B------:R-:W-:-:S02]  /*f0b0*/  @!P3 LEA.HI.X R75, R181, R3, R182, 0x2, P5 ;  /* 0x00000003b54bb211 */ /* 0x000fc400028f14b6 */
        /* <DEDUP_REMOVED lines=12> */
[----:B------:R-:W-:Y:S02]  /*f180*/  ISETP.GE.AND P0, PT, R167, UR4, PT ;  /* 0x00000004a7007c0c */ /* 0x000fe4000bf06270 */
[----:B0-----:R-:W-:Y:S01]  /*f190*/  @!P2 LEA R4, P5, R173, R2, 0x2 ;  /* 0x00000002ad04a211 */ /* 0x001fe200078a10ff */
[----:B------:R0:W-:Y:S01]  /*f1a0*/  @!P1 ST.E.64 desc[UR52][R74.64], R112 ;  /* 0x000000704a009985 */ /* 0x0001e2000c101b34 */
[----:B------:R-:W-:Y:S02]  /*f1b0*/  ISETP.GE.AND P1, PT, R165, UR4, PT ;  /* 0x00000004a5007c0c */ /* 0x000fe4000bf26270 */
[----:B------:R-:W-:-:S05]  /*f1c0*/  @!P2 LEA.HI.X R5, R173, R3, R174, 0x2, P5 ;  /* 0x00000003ad05a211 */ /* 0x000fca00028f14ae */
[----:B------:R2:W-:Y:S01]  /*f1d0*/  @!P2 ST.E.64 desc[UR52][R4.64], R106 ;  /* 0x0000006a0400a985 */ /* 0x0005e2000c101b34 */
[-C--:B-1----:R-:W-:Y:S02]  /*f1e0*/  @!P3 LEA R72, P6, R171, R2.reuse, 0x2 ;  /* 0x00000002ab48b211 */ /* 0x082fe400078c10ff */
[----:B------:R-:W-:Y:S02]  /*f1f0*/  ISETP.GE.AND P2, PT, R99, UR4, PT ;  /* 0x0000000463007c0c */ /* 0x000fe4000bf46270 */
[-C--:B------:R-:W-:Y:S02]  /*f200*/  @!P3 LEA.HI.X R73, R171, R3.reuse, R172, 0x2, P6 ;  /* 0x00000003ab49b211 */ /* 0x080fe400030f14ac */
[-C--:B0-----:R-:W-:Y:S02]  /*f210*/  @!P4 LEA R74, P5, R169, R2.reuse, 0x2 ;  /* 0x00000002a94ac211 */ /* 0x081fe400078a10ff */
[----:B------:R-:W-:Y:S01]  /*f220*/  @!P1 LEA R82, P6, R165, R2, 0x2 ;  /* 0x00000002a5529211 */ /* 0x000fe200078c10ff */
[----:B------:R0:W-:Y:S01]  /*f230*/  @!P3 ST.E.64 desc[UR52][R72.64], R104 ;  /* 0x000000684800b985 */ /* 0x0001e2000c101b34 */
[----:B------:R-:W-:-:S02]  /*f240*/  @!P4 LEA.HI.X R75, R169, R3, R170, 0x2, P5 ;  /* 0x00000003a94bc211 */ /* 0x000fc400028f14aa */
[-C--:B------:R-:W-:Y:S02]  /*f250*/  @!P0 LEA R76, P5, R167, R2.reuse, 0x2 ;  /* 0x00000002a74c8211 */ /* 0x080fe400078a10ff */
[----:B------:R-:W-:Y:S01]  /*f260*/  ISETP.GE.AND P3, PT, R97, UR4, PT ;  /* 0x0000000461007c0c */ /* 0x000fe2000bf66270 */
[----:B------:R1:W-:Y:S01]  /*f270*/  @!P4 ST.E.64 desc[UR52][R74.64], R90 ;  /* 0x0000005a4a00c985 */ /* 0x0003e2000c101b34 */
[----:B------:R-:W-:Y:S02]  /*f280*/  ISETP.GE.AND P4, PT, R237, UR4, PT ;  /* 0x00000004ed007c0c */ /* 0x000fe4000bf86270 */
[-C--:B------:R-:W-:Y:S02]  /*f290*/  @!P0 LEA.HI.X R77, R167, R3.reuse, R168, 0x2, P5 ;  /* 0x00000003a74d8211 */ /* 0x080fe400028f14a8 */
[----:B------:R-:W-:Y:S02]  /*f2a0*/  @!P2 LEA R78, P5, R99, R2, 0x2 ;  /* 0x00000002634ea211 */ /* 0x000fe400078a10ff */
[-C--:B------:R-:W-:Y:S01]  /*f2b0*/  @!P1 LEA.HI.X R83, R165, R3.reuse, R166, 0x2, P6 ;  /* 0x00000003a5539211 */ /* 0x080fe200030f14a6 */
[----:B------:R-:W-:Y:S01]  /*f2c0*/  @!P0 ST.E.64 desc[UR52][R76.64], R88 ;  /* 0x000000584c008985 */ /* 0x000fe2000c101b34 */
[----:B------:R-:W-:-:S02]  /*f2d0*/  @!P2 LEA.HI.X R79, R99, R3, R164, 0x2, P5 ;  /* 0x00000003634fa211 */ /* 0x000fc400028f14a4 */
[----:B------:R-:W-:Y:S01]  /*f2e0*/  ISETP.GE.AND P0, PT, R236, UR4, PT ;  /* 0x00000004ec007c0c */ /* 0x000fe2000bf06270 */
[----:B------:R-:W-:Y:S01]  /*f2f0*/  @!P1 ST.E.64 desc[UR52][R82.64], R66 ;  /* 0x0000004252009985 */ /* 0x000fe2000c101b34 */
[-C--:B--2---:R-:W-:Y:S02]  /*f300*/  @!P3 LEA R4, P1, R97, R2.reuse, 0x2 ;  /* 0x000000026104b211 */ /* 0x084fe400078210ff */
[----:B0-----:R-:W-:Y:S01]  /*f310*/  @!P4 LEA R72, P6, R237, R2, 0x2 ;  /* 0x00000002ed48c211 */ /* 0x001fe200078c10ff */
[----:B------:R0:W-:Y:S01]  /*f320*/  @!P2 ST.E.64 desc[UR52][R78.64], R64 ;  /* 0x000000404e00a985 */ /* 0x0001e2000c101b34 */
[----:B------:R-:W-:Y:S02]  /*f330*/  ISETP.GE.AND P2, PT, R235, UR4, PT ;  /* 0x00000004eb007c0c */ /* 0x000fe4000bf46270 */
[-C--:B------:R-:W-:Y:S02]  /*f340*/  @!P3 LEA.HI.X R5, R97, R3.reuse, R98, 0x2, P1 ;  /* 0x000000036105b211 */ /* 0x080fe400008f1462 */
[----:B------:R-:W-:-:S02]  /*f350*/  @!P4 LEA.HI.X R73, R237, R3, R96, 0x2, P6 ;  /* 0x00000003ed49c211 */ /* 0x000fc400030f1460 */
[----:B------:R-:W-:Y:S01]  /*f360*/  ISETP.GE.AND P1, PT, R234, UR4, PT ;  /* 0x00000004ea007c0c */ /* 0x000fe2000bf26270 */
[----:B------:R2:W-:Y:S01]  /*f370*/  @!P3 ST.E.64 desc[UR52][R4.64], R58 ;  /* 0x0000003a0400b985 */ /* 0x0005e2000c101b34 */
[-C--:B-1----:R-:W-:Y:S02]  /*f380*/  @!P0 LEA R74, P5, R236, R2.reuse, 0x2 ;  /* 0x00000002ec4a8211 */ /* 0x082fe400078a10ff */
[----:B------:R-:W-:Y:S01]  /*f390*/  ISETP.GE.AND P3, PT, R233, UR4, PT ;  /* 0x00000004e9007c0c */ /* 0x000fe2000bf66270 */
[----:B------:R-:W-:Y:S01]  /*f3a0*/  @!P4 ST.E.64 desc[UR52][R72.64], R56 ;  /* 0x000000384800c985 */ /* 0x000fe2000c101b34 */
[----:B------:R-:W-:Y:S02]  /*f3b0*/  ISETP.GE.AND P4, PT, R232, UR4, PT ;  /* 0x00000004e8007c0c */ /* 0x000fe4000bf86270 */
[----:B------:R-:W-:Y:S02]  /*f3c0*/  @!P0 LEA.HI.X R75, R236, R3, R95, 0x2, P5 ;  /* 0x00000003ec4b8211 */ /* 0x000fe400028f145f */
[----:B0-----:R-:W-:-:S03]  /*f3d0*/  @!P2 LEA R64, P5, R235, R2, 0x2 ;  /* 0x00000002eb40a211 */ /* 0x001fc600078a10ff */
[----:B------:R0:W-:Y:S01]  /*f3e0*/  @!P0 ST.E.64 desc[UR52][R74.64], R50 ;  /* 0x000000324a008985 */ /* 0x0001e2000c101b34 */
[-C--:B------:R-:W-:Y:S01]  /*f3f0*/  @!P2 LEA.HI.X R65, R235, R3.reuse, R94, 0x2, P5 ;  /* 0x00000003eb41a211 */ /* 0x080fe200028f145e */
[----:B--2---:R-:W-:Y:S01]  /*f400*/  VIADD R59, R16, 0xf8 ;  /* 0x000000f8103b7836 */ /* 0x004fe20000000000 */
[----:B------:R-:W-:Y:S02]  /*f410*/  ISETP.GE.AND P0, PT, R23, UR4, PT ;  /* 0x0000000417007c0c */ /* 0x000fe4000bf06270 */
[-C--:B------:R-:W-:Y:S01]  /*f420*/  @!P1 LEA R66, P6, R234, R2.reuse, 0x2 ;  /* 0x00000002ea429211 */ /* 0x080fe200078c10ff */
[----:B------:R1:W-:Y:S01]  /*f430*/  @!P2 ST.E.64 desc[UR52][R64.64], R48 ;  /* 0x000000304000a985 */ /* 0x0003e2000c101b34 */
[-C--:B------:R-:W-:Y:S02]  /*f440*/  @!P3 LEA R76, P5, R233, R2.reuse, 0x2 ;  /* 0x00000002e94cb211 */ /* 0x080fe400078a10ff */
[----:B------:R-:W-:Y:S02]  /*f450*/  @!P4 LEA R4, P2, R232, R2, 0x2 ;  /* 0x00000002e804c211 */ /* 0x000fe400078410ff */
[----:B------:R-:W-:-:S02]  /*f460*/  @!P1 LEA.HI.X R67, R234, R3, R93, 0x2, P6 ;  /* 0x00000003ea439211 */ /* 0x000fc400030f145d */
[-C--:B------:R-:W-:Y:S01]  /*f470*/  @!P3 LEA.HI.X R77, R233, R3.reuse, R92, 0x2, P5 ;  /* 0x00000003e94db211 */ /* 0x080fe200028f145c */
[----:B0-----:R-:W-:Y:S01]  /*f480*/  VIADD R51, R16, 0xf0 ;  /* 0x000000f010337836 */ /* 0x001fe20000000000 */
[-C--:B------:R-:W-:Y:S01]  /*f490*/  @!P4 LEA.HI.X R5, R232, R3.reuse, R87, 0x2, P2 ;  /* 0x00000003e805c211 */ /* 0x080fe200010f1457 */
[----:B------:R0:W-:Y:S01]  /*f4a0*/  @!P1 ST.E.64 desc[UR52][R66.64], R42 ;  /* 0x0000002a42009985 */ /* 0x0001e2000c101b34 */
[----:B------:R-:W-:Y:S02]  /*f4b0*/  ISETP.GE.AND P2, PT, R22, UR4, PT ;  /* 0x0000000416007c0c */ /* 0x000fe4000bf46270 */
[----:B------:R-:W-:Y:S01]  /*f4c0*/  ISETP.GE.AND P1, PT, R19, UR4, PT ;  /* 0x0000000413007c0c */ /* 0x000fe2000bf26270 */
[----:B------:R2:W-:Y:S01]  /*f4d0*/  @!P3 ST.E.64 desc[UR52][R76.64], R40 ;  /* 0x000000284c00b985 */ /* 0x0005e2000c101b34 */
[C---:B------:R-:W-:Y:S01]  /*f4e0*/  @!P0 LEA R56, P5, R23.reuse, R2, 0x2 ;  /* 0x0000000217388211 */ /* 0x040fe200078a10ff */
[----:B-1----:R-:W-:Y:S01]  /*f4f0*/  VIADD R65, R16, 0xe8 ;  /* 0x000000e810417836 */ /* 0x002fe20000000000 */
[----:B------:R-:W-:Y:S01]  /*f500*/  ISETP.GE.AND P3, PT, R18, UR4, PT ;  /* 0x0000000412007c0c */ /* 0x000fe2000bf66270 */
[----:B------:R1:W-:Y:S01]  /*f510*/  @!P4 ST.E.64 desc[UR52][R4.64], R34 ;  /* 0x000000220400c985 */ /* 0x0003e2000c101b34 */
[----:B------:R-:W-:-:S02]  /*f520*/  @!P0 LEA.HI.X R57, R23, R3, R86, 0x2, P5 ;  /* 0x0000000317398211 */ /* 0x000fc400028f1456 */
[----:B------:R-:W-:Y:S02]  /*f530*/  ISETP.GE.AND P4, PT, R65, UR4, PT ;  /* 0x0000000441007c0c */ /* 0x000fe4000bf86270 */
[----:B------:R-:W-:Y:S01]  /*f540*/  SHF.R.S32.HI R49, RZ, 0x1f, R18 ;  /* 0x0000001fff317819 */ /* 0x000fe20000011412 */
[----:B------:R3:W-:Y:S01]  /*f550*/  @!P0 ST.E.64 desc[UR52][R56.64], R32 ;  /* 0x0000002038008985 */ /* 0x0007e2000c101b34 */
[----:B------:R-:W-:Y:S02]  /*f560*/  ISETP.GE.AND P0, PT, R51, UR4, PT ;  /* 0x0000000433007c0c */ /* 0x000fe4000bf06270 */
[CC--:B0-----:R-:W-:Y:S02]  /*f570*/  @!P1 LEA R42, P6, R19.reuse, R2.reuse, 0x2 ;  /* 0x00000002132a9211 */ /* 0x0c1fe400078c10ff */
[----:B--2---:R-:W-:Y:S02]  /*f580*/  @!P2 LEA R40, P5, R22, R2, 0x2 ;  /* 0x000000021628a211 */ /* 0x004fe400078a10ff */
[----:B------:R-:W-:-:S02]  /*f590*/  @!P1 LEA.HI.X R43, R19, R3, R84, 0x2, P6 ;  /* 0x00000003132b9211 */ /* 0x000fc400030f1454 */
[-C--:B------:R-:W-:Y:S02]  /*f5a0*/  @!P2 LEA.HI.X R41, R22, R3.reuse, R85, 0x2, P5 ;  /* 0x000000031629a211 */ /* 0x080fe400028f1455 */
[CC--:B-1----:R-:W-:Y:S02]  /*f5b0*/  @!P3 LEA R4, P5, R18.reuse, R2.reuse, 0x2 ;  /* 0x000000021204b211 */ /* 0x0c2fe400078a10ff */
[----:B------:R-:W-:Y:S01]  /*f5c0*/  ISETP.GE.AND P6, PT, R59, UR4, PT ;  /* 0x000000043b007c0c */ /* 0x000fe2000bfc6270 */
[----:B------:R0:W-:Y:S01]  /*f5d0*/  @!P2 ST.E.64 desc[UR52][R40.64], R26 ;  /* 0x0000001a2800a985 */ /* 0x0001e2000c101b34 */
[----:B------:R-:W-:Y:S02]  /*f5e0*/  @!P3 LEA.HI.X R5, R18, R3, R49, 0x2, P5 ;  /* 0x000000031205b211 */ /* 0x000fe400028f1431 */
[----:B---3--:R-:W-:Y:S01]  /*f5f0*/  SHF.R.S32.HI R33, RZ, 0x1f, R65 ;  /* 0x0000001fff217819 */ /* 0x008fe20000011441 */
[----:B------:R0:W-:Y:S01]  /*f600*/  @!P1 ST.E.64 desc[UR52][R42.64], R24 ;  /* 0x000000182a009985 */ /* 0x0001e2000c101b34 */
[----:B------:R-:W-:-:S02]  /*f610*/  @!P4 LEA R32, P5, R65, R2, 0x2 ;  /* 0x000000024120c211 */ /* 0x000fc400078a10ff */
[----:B------:R-:W-:Y:S01]  /*f620*/  SHF.R.S32.HI R35, RZ, 0x1f, R51 ;  /* 0x0000001fff237819 */ /* 0x000fe20000011433 */
[----:B------:R0:W-:Y:S01]  /*f630*/  @!P3 ST.E.64 desc[UR52][R4.64], R12 ;  /* 0x0000000c0400b985 */ /* 0x0001e2000c101b34 */
[-C--:B------:R-:W-:Y:S02]  /*f640*/  @!P4 LEA.HI.X R33, R65, R3.reuse, R33, 0x2, P5 ;  /* 0x000000034121c211 */ /* 0x080fe400028f1421 */
[CC--:B------:R-:W-:Y:S02]  /*f650*/  @!P0 LEA R34, P5, R51.reuse, R2.reuse, 0x2 ;  /* 0x0000000233228211 */ /* 0x0c0fe400078a10ff */
[----:B------:R-:W-:Y:S01]  /*f660*/  SHF.R.S32.HI R48, RZ, 0x1f, R59 ;  /* 0x0000001fff307819 */ /* 0x000fe2000001143b */
[----:B------:R0:W-:Y:S01]  /*f670*/  @!P4 ST.E.64 desc[UR52][R32.64], R10 ;  /* 0x0000000a2000c985 */ /* 0x0001e2000c101b34 */
[----:B------:R-:W-:Y:S02]  /*f680*/  @!P0 LEA.HI.X R35, R51, R3, R35, 0x2, P5 ;  /* 0x0000000333238211 */ /* 0x000fe400028f1423 */
[----:B------:R-:W-:-:S03]  /*f690*/  @!P6 LEA R2, P5, R59, R2, 0x2 ;  /* 0x000000023b02e211 */ /* 0x000fc600078a10ff */
[----:B------:R0:W-:Y:S01]  /*f6a0*/  @!P0 ST.E.64 desc[UR52][R34.64], R160 ;  /* 0x000000a022008985 */ /* 0x0001e2000c101b34 */
[----:B------:R-:W-:-:S05]  /*f6b0*/  @!P6 LEA.HI.X R3, R59, R3, R48, 0x2, P5 ;  /* 0x000000033b03e211 */ /* 0x000fca00028f1430 */
[----:B------:R0:W-:Y:S04]  /*f6c0*/  @!P6 ST.E.64 desc[UR52][R2.64], R162 ;  /* 0x000000a20200e985 */ /* 0x0001e8000c101b34 */
.L_x_2313:
[----:B------:R-:W-:Y:S05]  /*f6d0*/  BSYNC B1 ;  /* 0x0000000000017941 */ /* 0x000fea0003800000 */
.L_x_2312:
[----:B------:R-:W-:Y:S01]  /*f6e0*/  ISETP.GE.AND P0, PT, R0, UR9, PT ;  /* 0x0000000900007c0c */ /* 0x000fe2000bf06270 */
[----:B0-----:R0:W1:Y:S04]  /*f6f0*/  SHFL.IDX PT, R3, R81, 0x1, 0x1c1f ;  /* 0x003c1f0051037f89 */ /* 0x00106800000e0000 */
[----:B------:R0:W2:Y:S08]  /*f700*/  SHFL.IDX PT, R2, R80, 0x1, 0x1c1f ;  /* 0x003c1f0050027f89 */ /* 0x0000b000000e0000 */
[----:B0-----:R-:W-:Y:S05]  /*f710*/  @P0 BRA `(.L_x_2311) ;  /* 0x0000001400e80947 */ /* 0x001fea0003800000 */
[----:B------:R-:W-:Y:S01]  /*f720*/  ULDC UR4, c[0x0][0xac8] ;  /* 0x0002b20000047ab9 */ /* 0x000fe20000000800 */
[C---:B------:R-:W-:Y:S01]  /*f730*/  VIADD R41, R16.reuse, 0xe8 ;  /* 0x000000e810297836 */ /* 0x040fe20000000000 */
[----:B------:R-:W-:Y:S01]  /*f740*/  ISETP.GE.AND P4, PT, R195, UR4, PT ;  /* 0x00000004c3007c0c */ /* 0x000fe2000bf86270 */
[C---:B------:R-:W-:Y:S01]  /*f750*/  VIADD R35, R16.reuse, 0xf0 ;  /* 0x000000f010237836 */ /* 0x040fe20000000000 */
[----:B------:R-:W-:Y:S02]  /*f760*/  ISETP.GE.AND P0, PT, R193, UR4, PT ;  /* 0x00000004c1007c0c */ /* 0x000fe4000bf06270 */
[----:B------:R-:W-:Y:S02]  /*f770*/  ISETP.GE.AND P6, PT, R16, UR4, PT ;  /* 0x0000000410007c0c */ /* 0x000fe4000bfc6270 */
[----:B------:R-:W-:Y:S02]  /*f780*/  ISETP.GE.AND P2, PT, R191, UR4, PT ;  /* 0x00000004bf007c0c */ /* 0x000fe4000bf46270 */
[----:B------:R-:W-:-:S02]  /*f790*/  ISETP.GE.AND P1, PT, R189, UR4, PT ;  /* 0x00000004bd007c0c */ /* 0x000fc4000bf26270 */
[----:B------:R-:W-:-:S03]  /*f7a0*/  SHF.R.S32.HI R0, RZ, 0x1f, R35 ;  /* 0x0000001fff007819 */ /* 0x000fc60000011423 */
[-C--:B--2---:R-:W-:Y:S02]  /*f7b0*/  @!P4 LEA R10, P3, R195, R2.reuse, 0x2 ;  /* 0x00000002c30ac211 */ /* 0x084fe400078610ff */
[-C--:B------:R-:W-:Y:S02]  /*f7c0*/  @!P0 LEA R12, P5, R193, R2.reuse, 0x2 ;  /* 0x00000002c10c8211 */ /* 0x080fe400078a10ff */
[----:B-1----:R-:W-:Y:S01]  /*f7d0*/  @!P6 IMAD.WIDE R4, R16, 0x4, R2 ;  /* 0x000000041004e825 */ /* 0x002fe200078e0202 */
[-C--:B------:R-:W-:Y:S02]  /*f7e0*/  @!P4 LEA.HI.X R11, R195, R3.reuse, R196, 0x2, P3 ;  /* 0x00000003c30bc211 */ /* 0x080fe400018f14c4 */
[----:B------:R-:W-:Y:S02]  /*f7f0*/  ISETP.GE.AND P3, PT, R187, UR4, PT ;  /* 0x00000004bb007c0c */ /* 0x000fe4000bf66270 */
[----:B------:R-:W-:Y:S01]  /*f800*/  @!P0 LEA.HI.X R13, R193, R3, R194, 0x2, P5 ;  /* 0x00000003c10d8211 */ /* 0x000fe200028f14c2 */
[----:B------:R0:W-:Y:S01]  /*f810*/  @!P6 ST.E.64 desc[UR52][R4.64], R150 ;  /* 0x000000960400e985 */ /* 0x0001e2000c101b34 */
[----:B------:R-:W-:-:S02]  /*f820*/  @!P2 LEA R24, P5, R191, R2, 0x2 ;  /* 0x00000002bf18a211 */ /* 0x000fc400078a10ff */
        /* <DEDUP_REMOVED lines=10> */
[-C--:B------:R-:W-:Y:S02]  /*f8d0*/  @!P3 LEA.HI.X R33, R187, R3.reuse, R188, 0x2, P5 ;  /* 0x00000003bb21b211 */ /* 0x080fe400028f14bc */
[-C--:B0-----:R-:W-:Y:S01]  /*f8e0*/  @!P4 LEA R4, P5, R185, R2.reuse, 0x2 ;  /* 0x00000002b904c211 */ /* 0x081fe200078a10ff */
[----:B------:R0:W-:Y:S01]  /*f8f0*/  @!P1 ST.E.64 desc[UR52][R26.64], R134 ;  /* 0x000000861a009985 */ /* 0x0001e2000c101b34 */
[----:B------:R-:W-:Y:S02]  /*f900*/  ISETP.GE.AND P1, PT, R179, UR4, PT ;  /* 0x00000004b3007c0c */ /* 0x000fe4000bf26270 */
[----:B-1----:R-:W-:Y:S01]  /*f910*/  @!P0 LEA R10, P6, R183, R2, 0x2 ;  /* 0x00000002b70a8211 */ /* 0x002fe200078c10ff */
[----:B------:R1:W-:Y:S01]  /*f920*/  @!P3 ST.E.64 desc[UR52][R32.64], R132 ;  /* 0x000000842000b985 */ /* 0x0003e2000c101b34 */
[----:B------:R-:W-:-:S02]  /*f930*/  @!P4 LEA.HI.X R5, R185, R3, R186, 0x2, P5 ;  /* 0x00000003b905c211 */ /* 0x000fc400028f14ba */
[----:B------:R-:W-:Y:S02]  /*f940*/  ISETP.GE.AND P3, PT, R177, UR4, PT ;  /* 0x00000004b1007c0c */ /* 0x000fe4000bf66270 */
[-C--:B--2---:R-:W-:Y:S01]  /*f950*/  @!P2 LEA R12, P5, R181, R2.reuse, 0x2 ;  /* 0x00000002b50ca211 */ /* 0x084fe200078a10ff */
[----:B------:R2:W-:Y:S01]  /*f960*/  @!P4 ST.E.64 desc[UR52][R4.64], R126 ;  /* 0x0000007e0400c985 */ /* 0x0005e2000c101b34 */
[-C--:B------:R-:W-:Y:S02]  /*f970*/  @!P0 LEA.HI.X R11, R183, R3.reuse, R184, 0x2, P6 ;  /* 0x00000003b70b8211 */ /* 0x080fe400030f14b8 */
[----:B------:R-:W-:Y:S02]  /*f980*/  ISETP.GE.AND P4, PT, R175, UR4, PT ;  /* 0x00000004af007c0c */ /* 0x000fe4000bf86270 */
[----:B------:R-:W-:Y:S01]  /*f990*/  @!P2 LEA.HI.X R13, R181, R3, R182, 0x2, P5 ;  /* 0x00000003b50da211 */ /* 0x000fe200028f14b6 */
[----:B------:R4:W-:Y:S01]  /*f9a0*/  @!P0 ST.E.64 desc[UR52][R10.64], R124 ;  /* 0x0000007c0a008985 */ /* 0x0009e2000c101b34 */
[----:B---3--:R-:W-:-:S03]  /*f9b0*/  @!P1 LEA R24, P0, R179, R2, 0x2 ;  /* 0x00000002b3189211 */ /* 0x008fc600078010ff */
[----:B------:R3:W-:Y:S01]  /*f9c0*/  @!P2 ST.E.64 desc[UR52][R12.64], R118 ;  /* 0x000000760c00a985 */ /* 0x0007e2000c101b34 */
[----:B------:R-:W-:Y:S02]  /*f9d0*/  ISETP.GE.AND P2, PT, R173, UR4, PT ;  /* 0x00000004ad007c0c */ /* 0x000fe4000bf46270 */
[-C--:B------:R-:W-:Y:S02]  /*f9e0*/  @!P1 LEA.HI.X R25, R179, R3.reuse, R180, 0x2, P0 ;  /* 0x00000003b3199211 */ /* 0x080fe400000f14b4 */
[-C--:B0-----:R-:W-:Y:S02]  /*f9f0*/  @!P3 LEA R26, P6, R177, R2.reuse, 0x2 ;  /* 0x00000002b11ab211 */ /* 0x081fe400078c10ff */
[----:B------:R-:W-:Y:S01]  /*fa00*/  ISETP.GE.AND P0, PT, R171, UR4, PT ;  /* 0x00000004ab007c0c */ /* 0x000fe2000bf06270 */
[----:B------:R0:W-:Y:S01]  /*fa10*/  @!P1 ST.E.64 desc[UR52][R24.64], R116 ;  /* 0x0000007418009985 */ /* 0x0001e2000c101b34 */
[----:B-1----:R-:W-:Y:S02]  /*fa20*/  @!P4 LEA R32, P5, R175, R2, 0x2 ;  /* 0x00000002af20c211 */ /* 0x002fe400078a10ff */
[----:B------:R-:W-:-:S02]  /*fa30*/  @!P3 LEA.HI.X R27, R177, R3, R178, 0x2, P6 ;  /* 0x00000003b11bb211 */ /* 0x000fc400030f14b2 */
[----:B------:R-:W-:Y:S02]  /*fa40*/  ISETP.GE.AND P1, PT, R169, UR4, PT ;  /* 0x00000004a9007c0c */ /* 0x000fe4000bf26270 */
[----:B------:R-:W-:Y:S01]  /*fa50*/  @!P4 LEA.HI.X R33, R175, R3, R176, 0x2, P5 ;  /* 0x00000003af21c211 */ /* 0x000fe200028f14b0 */
[----:B------:R1:W-:Y:S01]  /*fa60*/  @!P3 ST.E.64 desc[UR52][R26.64], R110 ;  /* 0x0000006e1a00b985 */ /* 0x0003e2000c101b34 */
[----:B--2---:R-:W-:-:S03]  /*fa70*/  @!P2 LEA R4, P3, R173, R2, 0x2 ;  /* 0x00000002ad04a211 */ /* 0x004fc600078610ff */
[----:B------:R2:W-:Y:S01]  /*fa80*/  @!P4 ST.E.64 desc[UR52][R32.64], R108 ;  /* 0x0000006c2000c985 */ /* 0x0005e2000c101b34 */
[----:B------:R-:W-:Y:S02]  /*fa90*/  ISETP.GE.AND P4, PT, R167, UR4, PT ;  /* 0x00000004a7007c0c */ /* 0x000fe4000bf86270 */
[-C--:B------:R-:W-:Y:S02]  /*faa0*/  @!P2 LEA.HI.X R5, R173, R3.reuse, R174, 0x2, P3 ;  /* 0x00000003ad05a211 */ /* 0x080fe400018f14ae */
[-C--:B----4-:R-:W-:Y:S02]  /*fab0*/  @!P0 LEA R10, P6, R171, R2.reuse, 0x2 ;  /* 0x00000002ab0a8211 */ /* 0x090fe400078c10ff */
[----:B------:R-:W-:Y:S01]  /*fac0*/  ISETP.GE.AND P3, PT, R165, UR4, PT ;  /* 0x00000004a5007c0c */ /* 0x000fe2000bf66270 */
[----:B------:R4:W-:Y:S01]  /*fad0*/  @!P2 ST.E.64 desc[UR52][R4.64], R102 ;  /* 0x000000660400a985 */ /* 0x0009e2000c101b34 */
[----:B---3--:R-:W-:Y:S02]  /*fae0*/  @!P1 LEA R12, P5, R169, R2, 0x2 ;  /* 0x00000002a90c9211 */ /* 0x008fe400078a10ff */
[----:B------:R-:W-:-:S02]  /*faf0*/  @!P0 LEA.HI.X R11, R171, R3, R172, 0x2, P6 ;  /* 0x00000003ab0b8211 */ /* 0x000fc400030f14ac */
[----:B------:R-:W-:Y:S02]  /*fb00*/  ISETP.GE.AND P2, PT, R99, UR4, PT ;  /* 0x0000000463007c0c */ /* 0x000fe4000bf46270 */
[----:B------:R-:W-:Y:S01]  /*fb10*/  @!P1 LEA.HI.X R13, R169, R3, R170, 0x2, P5 ;  /* 0x00000003a90d9211 */ /* 0x000fe200028f14aa */
[----:B------:R3:W-:Y:S01]  /*fb20*/  @!P0 ST.E.64 desc[UR52][R10.64], R100 ;  /* 0x000000640a008985 */ /* 0x0007e2000c101b34 */
[----:B------:R-:W-:Y:S02]  /*fb30*/  ISETP.GE.AND P0, PT, R97, UR4, PT ;  /* 0x0000000461007c0c */ /* 0x000fe4000bf06270 */
[-C--:B0-----:R-:W-:Y:S01]  /*fb40*/  @!P4 LEA R24, P5, R167, R2.reuse, 0x2 ;  /* 0x00000002a718c211 */ /* 0x081fe200078a10ff */
[----:B------:R0:W-:Y:S01]  /*fb50*/  @!P1 ST.E.64 desc[UR52][R12.64], R70 ;  /* 0x000000460c009985 */ /* 0x0001e2000c101b34 */
[----:B-1----:R-:W-:Y:S02]  /*fb60*/  @!P3 LEA R26, P6, R165, R2, 0x2 ;  /* 0x00000002a51ab211 */ /* 0x002fe400078c10ff */
[----:B------:R-:W-:-:S02]  /*fb70*/  ISETP.GE.AND P1, PT, R237, UR4, PT ;  /* 0x00000004ed007c0c */ /* 0x000fc4000bf26270 */
[-C--:B------:R-:W-:Y:S02]  /*fb80*/  @!P4 LEA.HI.X R25, R167, R3.reuse, R168, 0x2, P5 ;  /* 0x00000003a719c211 */ /* 0x080fe400028f14a8 */
[-C--:B------:R-:W-:Y:S02]  /*fb90*/  @!P3 LEA.HI.X R27, R165, R3.reuse, R166, 0x2, P6 ;  /* 0x00000003a51bb211 */ /* 0x080fe400030f14a6 */
[CC--:B--2---:R-:W-:Y:S01]  /*fba0*/  @!P2 LEA R32, P5, R99.reuse, R2.reuse, 0x2 ;  /* 0x000000026320a211 */ /* 0x0c4fe200078a10ff */
[----:B------:R1:W-:Y:S01]  /*fbb0*/  @!P4 ST.E.64 desc[UR52][R24.64], R68 ;  /* 0x000000441800c985 */ /* 0x0003e2000c101b34 */
[----:B------:R-:W-:Y:S02]  /*fbc0*/  ISETP.GE.AND P4, PT, R236, UR4, PT ;  /* 0x00000004ec007c0c */ /* 0x000fe4000bf86270 */
[----:B------:R-:W-:Y:S01]  /*fbd0*/  @!P2 LEA.HI.X R33, R99, R3, R164, 0x2, P5 ;  /* 0x000000036321a211 */ /* 0x000fe200028f14a4 */
[----:B------:R2:W-:Y:S01]  /*fbe0*/  @!P3 ST.E.64 desc[UR52][R26.64], R62 ;  /* 0x0000003e1a00b985 */ /* 0x0005e2000c101b34 */
[----:B----4-:R-:W-:-:S02]  /*fbf0*/  @!P0 LEA R4, P5, R97, R2, 0x2 ;  /* 0x0000000261048211 */ /* 0x010fc400078a10ff */
[----:B------:R-:W-:Y:S01]  /*fc00*/  ISETP.GE.AND P3, PT, R235, UR4, PT ;  /* 0x00000004eb007c0c */ /* 0x000fe2000bf66270 */
[----:B------:R4:W-:Y:S01]  /*fc10*/  @!P2 ST.E.64 desc[UR52][R32.64], R60 ;  /* 0x0000003c2000a985 */ /* 0x0009e2000c101b34 */
[----:B---3--:R-:W-:Y:S02]  /*fc20*/  @!P1 LEA R10, P6, R237, R2, 0x2 ;  /* 0x00000002ed0a9211 */ /* 0x008fe400078c10ff */
[-C--:B------:R-:W-:Y:S02]  /*fc30*/  @!P0 LEA.HI.X R5, R97, R3.reuse, R98, 0x2, P5 ;  /* 0x0000000361058211 */ /* 0x080fe400028f1462 */
[----:B------:R-:W-:Y:S02]  /*fc40*/  @!P1 LEA.HI.X R11, R237, R3, R96, 0x2, P6 ;  /* 0x00000003ed0b9211 */ /* 0x000fe400030f1460 */
[----:B------:R-:W-:Y:S01]  /*fc50*/  ISETP.GE.AND P2, PT, R234, UR4, PT ;  /* 0x00000004ea007c0c */ /* 0x000fe2000bf46270 */
[----:B------:R3:W-:Y:S01]  /*fc60*/  @!P0 ST.E.64 desc[UR52][R4.64], R54 ;  /* 0x0000003604008985 */ /* 0x0007e2000c101b34 */
[----:B------:R-:W-:-:S02]  /*fc70*/  ISETP.GE.AND P0, PT, R233, UR4, PT ;  /* 0x00000004e9007c0c */ /* 0x000fc4000bf06270 */
[CC--:B0-----:R-:W-:Y:S01]  /*fc80*/  @!P4 LEA R12, P5, R236.reuse, R2.reuse, 0x2 ;  /* 0x00000002ec0cc211 */ /* 0x0c1fe200078a10ff */
[----:B------:R0:W-:Y:S01]  /*fc90*/  @!P1 ST.E.64 desc[UR52][R10.64], R52 ;  /* 0x000000340a009985 */ /* 0x0001e2000c101b34 */
[CC--:B-1----:R-:W-:Y:S02]  /*fca0*/  @!P3 LEA R24, P1, R235.reuse, R2.reuse, 0x2 ;  /* 0x00000002eb18b211 */ /* 0x0c2fe400078210ff */
[-C--:B------:R-:W-:Y:S02]  /*fcb0*/  @!P4 LEA.HI.X R13, R236, R3.reuse, R95, 0x2, P5 ;  /* 0x00000003ec0dc211 */ /* 0x080fe400028f145f */
[----:B------:R-:W-:Y:S02]  /*fcc0*/  @!P3 LEA.HI.X R25, R235, R3, R94, 0x2, P1 ;  /* 0x00000003eb19b211 */ /* 0x000fe400008f145e */
[----:B------:R-:W-:Y:S01]  /*fcd0*/  ISETP.GE.AND P1, PT, R232, UR4, PT ;  /* 0x00000004e8007c0c */ /* 0x000fe2000bf26270 */
[----:B------:R-:W-:Y:S01]  /*fce0*/  @!P4 ST.E.64 desc[UR52][R12.64], R46 ;  /* 0x0000002e0c00c985 */ /* 0x000fe2000c101b34 */
[----:B--2---:R-:W-:-:S02]  /*fcf0*/  @!P2 LEA R26, P4, R234, R2, 0x2 ;  /* 0x00000002ea1aa211 */ /* 0x004fc400078810ff */
[----:B----4-:R-:W-:Y:S01]  /*fd00*/  @!P0 LEA R32, P5, R233, R2, 0x2 ;  /* 0x00000002e9208211 */ /* 0x010fe200078a10ff */
[----:B------:R1:W-:Y:S01]  /*fd10*/  @!P3 ST.E.64 desc[UR52][R24.64], R44 ;  /* 0x0000002c1800b985 */ /* 0x0003e2000c101b34 */
[----:B------:R-:W-:Y:S02]  /*fd20*/  ISETP.GE.AND P3, PT, R23, UR4, PT ;  /* 0x0000000417007c0c */ /* 0x000fe4000bf66270 */
[-C--:B------:R-:W-:Y:S02]  /*fd30*/  @!P2 LEA.HI.X R27, R234, R3.reuse, R93, 0x2, P4 ;  /* 0x00000003ea1ba211 */ /* 0x080fe400020f145d */
[----:B------:R-:W-:Y:S02]  /*fd40*/  @!P0 LEA.HI.X R33, R233, R3, R92, 0x2, P5 ;  /* 0x00000003e9218211 */ /* 0x000fe400028f145c */
[----:B------:R-:W-:Y:S01]  /*fd50*/  ISETP.GE.AND P4, PT, R19, UR4, PT ;  /* 0x0000000413007c0c */ /* 0x000fe2000bf86270 */
[----:B------:R2:W-:Y:S01]  /*fd60*/  @!P2 ST.E.64 desc[UR52][R26.64], R38 ;  /* 0x000000261a00a985 */ /* 0x0005e2000c101b34 */
[----:B------:R-:W-:-:S02]  /*fd70*/  ISETP.GE.AND P2, PT, R41, UR4, PT ;  /* 0x0000000429007c0c */ /* 0x000fc4000bf46270 */
[----:B------:R-:W-:Y:S01]  /*fd80*/  ISETP.GE.AND P5, PT, R22, UR4, PT ;  /* 0x0000000416007c0c */ /* 0x000fe2000bfa6270 */
[----:B------:R-:W-:Y:S01]  /*fd90*/  @!P0 ST.E.64 desc[UR52][R32.64], R36 ;  /* 0x0000002420008985 */ /* 0x000fe2000c101b34 */
[CC--:B---3--:R-:W-:Y:S02]  /*fda0*/  @!P1 LEA R4, P0, R232.reuse, R2.reuse, 0x2 ;  /* 0x00000002e8049211 */ /* 0x0c8fe400078010ff */
[C---:B0-----:R-:W-:Y:S02]  /*fdb0*/  @!P3 LEA R10, P6, R23.reuse, R2, 0x2 ;  /* 0x00000002170ab211 */ /* 0x041fe400078c10ff */
[-C--:B------:R-:W-:Y:S02]  /*fdc0*/  @!P1 LEA.HI.X R5, R232, R3.reuse, R87, 0x2, P0 ;  /* 0x00000003e8059211 */ /* 0x080fe400000f1457 */
[----:B------:R-:W-:Y:S02]  /*fdd0*/  @!P3 LEA.HI.X R11, R23, R3, R86, 0x2, P6 ;  /* 0x00000003170bb211 */ /* 0x000fe400030f1456 */
[----:B------:R-:W-:Y:S01]  /*fde0*/  ISETP.GE.AND P0, PT, R35, UR4, PT ;  /* 0x0000000423007c0c */ /* 0x000fe2000bf06270 */
[----:B------:R0:W-:Y:S01]  /*fdf0*/  @!P1 ST.E.64 desc[UR52][R4.64], R30 ;  /* 0x0000001e04009985 */ /* 0x0001e2000c101b34 */
[----:B------:R-:W-:-:S02]  /*fe00*/  ISETP.GE.AND P1, PT, R18, UR4, PT ;  /* 0x0000000412007c0c */ /* 0x000fc4000bf26270 */
[----:B-1----:R-:W-:Y:S01]  /*fe10*/  SHF.R.S32.HI R24, RZ, 0x1f, R41 ;  /* 0x0000001fff187819 */ /* 0x002fe20000011429 */
[----:B------:R1:W-:Y:S01]  /*fe20*/  @!P3 ST.E.64 desc[UR52][R10.64], R28 ;  /* 0x0000001c0a00b985 */ /* 0x0003e2000c101b34 */
[CC--:B--2---:R-:W-:Y:S02]  /*fe30*/  @!P2 LEA R26, P3, R41.reuse, R2.reuse, 0x2 ;  /* 0x00000002291aa211 */ /* 0x0c4fe400078610ff */
[CC--:B------:R-:W-:Y:S02]  /*fe40*/  @!P5 LEA R12, P6, R22.reuse, R2.reuse, 0x2 ;  /* 0x00000002160cd211 */ /* 0x0c0fe400078c10ff */
[-C--:B------:R-:W-:Y:S02]  /*fe50*/  @!P2 LEA.HI.X R27, R41, R3.reuse, R24, 0x2, P3 ;  /* 0x00000003291ba211 */ /* 0x080fe400018f1418 */
[----:B------:R-:W-:Y:S02]  /*fe60*/  @!P4 LEA R24, P3, R19, R2, 0x2 ;  /* 0x000000021318c211 */ /* 0x000fe400078610ff */
[----:B------:R-:W-:-:S02]  /*fe70*/  @!P5 LEA.HI.X R13, R22, R3, R85, 0x2, P6 ;  /* 0x00000003160dd211 */ /* 0x000fc400030f1455 */
[-C--:B------:R-:W-:Y:S02]  /*fe80*/  @!P4 LEA.HI.X R25, R19, R3.reuse, R84, 0x2, P3 ;  /* 0x000000031319c211 */ /* 0x080fe400018f1454 */
[----:B0-----:R-:W-:Y:S01]  /*fe90*/  SHF.R.S32.HI R5, RZ, 0x1f, R18 ;  /* 0x0000001fff057819 */ /* 0x001fe20000011412 */
[----:B------:R0:W-:Y:S01]  /*fea0*/  @!P5 ST.E.64 desc[UR52][R12.64], R20 ;  /* 0x000000140c00d985 */ /* 0x0001e2000c101b34 */
[-C--:B------:R-:W-:Y:S01]  /*feb0*/  @!P1 LEA R4, P3, R18, R2.reuse, 0x2 ;  /* 0x0000000212049211 */ /* 0x080fe200078610ff */
[----:B-1----:R-:W-:Y:S01]  /*fec0*/  VIADD R11, R16, 0xf8 ;  /* 0x000000f8100b7836 */ /* 0x002fe20000000000 */
[C---:B------:R-:W-:Y:S01]  /*fed0*/  @!P0 LEA R32, P6, R35.reuse, R2, 0x2 ;  /* 0x0000000223208211 */ /* 0x040fe200078c10ff */
[----:B------:R0:W-:Y:S01]  /*fee0*/  @!P4 ST.E.64 desc[UR52][R24.64], R14 ;  /* 0x0000000e1800c985 */ /* 0x0001e2000c101b34 */
[-C--:B------:R-:W-:Y:S02]  /*fef0*/  @!P1 LEA.HI.X R5, R18, R3.reuse, R5, 0x2, P3 ;  /* 0x0000000312059211 */ /* 0x080fe400018f1405 */
[----:B------:R-:W-:-:S03]  /*ff00*/  @!P0 LEA.HI.X R33, R35, R3, R0, 0x2, P6 ;  /* 0x0000000323218211 */ /* 0x000fc600030f1400 */
[----:B------:R0:W-:Y:S04]  /*ff10*/  @!P1 ST.E.64 desc[UR52][R4.64], R8 ;  /* 0x0000000804009985 */ /* 0x0001e8000c101b34 */
[----:B------:R0:W-:Y:S04]  /*ff20*/  @!P2 ST.E.64 desc[UR52][R26.64], R6 ;  /* 0x000000061a00a985 */ /* 0x0001e8000c101b34 */
[----:B------:R0:W-:Y:S01]  /*ff30*/  @!P0 ST.E.64 desc[UR52][R32.64], R158 ;  /* 0x0000009e20008985 */ /* 0x0001e2000c101b34 */
[----:B------:R-:W-:-:S13]  /*ff40*/  ISETP.GE.AND P0, PT, R11, UR4, PT ;  /* 0x000000040b007c0c */ /* 0x000fda000bf06270 */
[----:B0-----:R-:W-:Y:S05]  /*ff50*/  @P0 BRA `(.L_x_2311) ;  /* 0x0000000c00d80947 */ /* 0x001fea0003800000 */
[----:B------:R-:W-:Y:S02]  /*ff60*/  LEA R2, P0, R11, R2, 0x2 ;  /* 0x000000020b027211 */ /* 0x000fe400078010ff */
[----:B------:R-:W-:-:S04]  /*ff70*/  SHF.R.S32.HI R0, RZ, 0x1f, R11 ;  /* 0x0000001fff007819 */ /* 0x000fc8000001140b */
[----:B------:R-:W-:-:S05]  /*ff80*/  LEA.HI.X R3, R11, R3, R0, 0x2, P0 ;  /* 0x000000030b037211 */ /* 0x000fca00000f1400 */
[----:B------:R0:W-:Y:S01]  /*ff90*/  ST.E.64 desc[UR52][R2.64], R156 ;  /* 0x0000009c02007985 */ /* 0x0001e2000c101b34 */
[----:B------:R-:W-:Y:S05]  /*ffa0*/  BRA `(.L_x_2311) ;  /* 0x0000000c00c47947 */ /* 0x000fea0003800000 */
.L_x_2302:
        /* <DEDUP_REMOVED lines=13> */
[----:B------:R-:W0:Y:S01]  /*10080*/  S2R R7, SR_TID.X ;  /* 0x0000000000077919 */ /* 0x000e220000002100 */
        /* <DEDUP_REMOVED lines=9> */
[----:B0-----:R-:W-:-:S05]  /*10120*/  VIADD R6, R7, 0xffffff80 ;  /* 0xffffff8007067836 */ /* 0x001fca0000000000 */
[----:B------:R-:W-:-:S07]  /*10130*/  ISETP.GT.AND P0, PT, R6, 0x7f, PT ;  /* 0x0000007f0600780c */ /* 0x000fce0003f04270 */
[----:B------:R-:W-:Y:S01]  /*10140*/  USHF.R.S32.HI UR16, URZ, 0x1f, UR4 ;  /* 0x0000001f3f107899 */ /* 0x000fe20008011404 */
[----:B-1----:R-:W-:Y:S11]  /*10150*/  @P2 BRA `(.L_x_2314) ;  /* 0x0000000000102947 */ /* 0x002ff60003800000 */
[----:B------:R-:W-:Y:S05]  /*10160*/  @!P1 BRA `(.L_x_2314) ;  /* 0x00000000000c9947 */ /* 0x000fea0003800000 */
[----:B------:R-:W2:Y:S04]  /*10170*/  LDG.E R5, desc[UR52][R2.64] ;  /* 0x0000003402057981 */ /* 0x000ea8000c1e1900 */
[----:B-----5:R-:W2:Y:S02]  /*10180*/  LDG.E R0, desc[UR52][R2.64+0x4] ;  /* 0x0000043402007981 */ /* 0x020ea4000c1e1900 */
[----:B--2---:R-:W-:-:S07]  /*10190*/  IMAD.IADD R0, R0, 0x1, -R5 ;  /* 0x0000000100007824 */ /* 0x004fce00078e0a05 */
.L_x_2314:
[----:B------:R-:W-:Y:S01]  /*101a0*/  USEL UR44, UR44, URZ, !UP0 ;  /* 0x0000003f2c2c7287 */ /* 0x000fe2000c000000 */
[----:B------:R-:W-:Y:S01]  /*101b0*/  BSSY B1, `(.L_x_2315) ;  /* 0x0000037000017945 */ /* 0x000fe20003800000 */
[----:B------:R-:W-:-:S03]  /*101c0*/  USEL UR43, UR43, URZ, !UP0 ;  /* 0x0000003f2b2b7287 */ /* 0x000fc6000c000000 */
[----:B------:R-:W-:Y:S09]  /*101d0*/  @P0 BRA `(.L_x_2316) ;  /* 0x0000000000d00947 */ /* 0x000ff20003800000 */
        /* <DEDUP_REMOVED lines=29> */
[----:B------:R-:W-:Y:S02]  /*103b0*/  IMAD.U32 R3, RZ, RZ, UR21 ;  /* 0x00000015ff037e24 */ /* 0x000fe4000f8e00ff */
[----:B------:R-:W-:Y:S01]  /*103c0*/  IMAD.U32 R8, RZ, RZ, UR8 ;  /* 0x00000008ff087e24 */ /* 0x000fe2000f8e00ff */
[----:B------:R-:W-:Y:S01]  /*103d0*/  ULDC.64 UR8, c[0x0][UR17+0x210] ;  /* 0x0000840011087abb */ /* 0x000fe20008000a00 */
[----:B-1----:R-:W-:Y:S01]  /*103e0*/  @P0 SHF.R.U32.HI R5, RZ, R7, R2 ;  /* 0x00000007ff050219 */ /* 0x002fe20000011602 */
        /* <DEDUP_REMOVED lines=19> */
.L_x_2316:
[----:B------:R-:W-:Y:S05]  /*10520*/  BSYNC B1 ;  /* 0x0000000000017941 */ /* 0x000fea0003800000 */
.L_x_2315:
        /* <DEDUP_REMOVED lines=23> */
[----:B------:R-:W-:-:S04]  /*106a0*/  UIMAD UR43, UR43, UR10, URZ ;  /* 0x0000000a2b2b72a4 */ /* 0x000fc8000f8e023f */
[----:B------:R-:W-:Y:S02]  /*106b0*/  UIMAD UR4, UR44, UR11, UR43 ;  /* 0x0000000b2c0472a4 */ /* 0x000fe4000f8e022b */
[----:B------:R-:W-:Y:S01]  /*106c0*/  UIMAD.WIDE.U32 UR44, UR44, UR10, UR8 ;  /* 0x0000000a2c2c72a5 */ /* 0x000fe2000f8e0008 */
[----:B------:R-:W0:Y:S02]  /*106d0*/  @P0 LDC R3, c[0x0][0xbec] ;  /* 0x0002fb00ff030b82 */ /* 0x000e240000000800 */
[----:B------:R-:W-:Y:S01]  /*106e0*/  ULDC.64 UR8, c[0x0][0xae0] ;  /* 0x0002b80000087ab9 */ /* 0x000fe20000000a00 */
[----:B------:R-:W-:-:S05]  /*106f0*/  UIADD3 UR4, UR45, UR4, URZ ;  /* 0x000000042d047290 */ /* 0x000fca000fffe03f */
[----:B------:R-:W1:Y:S01]  /*10700*/  @P0 LDC R7, c[0x0][0xbf0] ;  /* 0x0002fc00ff070b82 */ /* 0x000e620000000800 */
[----:B0-----:R-:W-:-:S04]  /*10710*/  @P0 IMAD.HI.U32 R2, R6, R3, RZ ;  /* 0x0000000306020227 */ /* 0x001fc800078e00ff */
[----:B------:R-:W-:Y:S02]  /*10720*/  IMAD.U32 R3, RZ, RZ, UR45 ;  /* 0x0000002dff037e24 */ /* 0x000fe4000f8e00ff */
[----:B------:R-:W-:Y:S01]  /*10730*/  IMAD.U32 R3, RZ, RZ, UR4 ;  /* 0x00000004ff037e24 */ /* 0x000fe2000f8e00ff */
[----:B-1----:R-:W-:Y:S01]  /*10740*/  @P0 SHF.R.U32.HI R5, RZ, R7, R2 ;  /* 0x00000007ff050219 */ /* 0x002fe20000011602 */
[----:B------:R-:W-:-:S03]  /*10750*/  IMAD.U32 R2, RZ, RZ, UR44 ;  /* 0x0000002cff027e24 */ /* 0x000fc6000f8e00ff */
        /* <DEDUP_REMOVED lines=8> */
[----:B------:R-:W-:Y:S01]  /*107e0*/  ULDC.64 UR8, c[0x0][0xad8] ;  /* 0x0002b60000087ab9 */ /* 0x000fe20000000a00 */
[----:B-----5:R-:W-:Y:S02]  /*107f0*/  IMAD R11, R0, R11, RZ ;  /* 0x0000000b000b7224 */ /* 0x020fe400078e02ff */
[----:B------:R-:W-:-:S02]  /*10800*/  IMAD.IADD R3, R3, 0x1, R9 ;  /* 0x0000000103037824 */ /* 0x000fc400078e0209 */
[----:B------:R-:W-:Y:S02]  /*10810*/  IMAD R4, R4, UR8, RZ ;  /* 0x0000000804047c24 */ /* 0x000fe4000f8e02ff */
[----:B------:R-:W-:-:S04]  /*10820*/  IMAD.WIDE.U32 R2, R7, UR8, R2 ;  /* 0x0000000807027c25 */ /* 0x000fc8000f8e0002 */
[----:B------:R-:W-:Y:S01]  /*10830*/  IMAD R5, R7, UR9, R4 ;  /* 0x0000000907057c24 */ /* 0x000fe2000f8e0204 */
[----:B------:R-:W-:Y:S01]  /*10840*/  ULDC.64 UR8, c[0x0][0xa80] ;  /* 0x0002a00000087ab9 */ /* 0x000fe20000000a00 */
[----:B------:R-:W-:Y:S02]  /*10850*/  VIADD R4, R6, 0x40 ;  /* 0x0000004006047836 */ /* 0x000fe40000000000 */
[----:B------:R-:W-:Y:S01]  /*10860*/  IMAD.IADD R3, R3, 0x1, R5 ;  /* 0x0000000103037824 */ /* 0x000fe200078e0205 */
[----:B------:R-:W-:Y:S01]  /*10870*/  LEA R5, P2, R2, UR8, 0x1 ;  /* 0x0000000802057c11 */ /* 0x000fe2000f8408ff */
        /* <DEDUP_REMOVED lines=33> */
.L_x_2318:
[----:B------:R-:W-:Y:S05]  /*10a90*/  BSYNC B1 ;  /* 0x0000000000017941 */ /* 0x000fea0003800000 */
.L_x_2317:
        /* <DEDUP_REMOVED lines=21> */
.L_x_2320:
[----:B------:R-:W-:Y:S05]  /*10bf0*/  BSYNC B1 ;  /* 0x0000000000017941 */ /* 0x000fea0003800000 */
.L_x_2319:
        /* <DEDUP_REMOVED lines=21> */
.L_x_2322:
[----:B------:R-:W-:Y:S05]  /*10d50*/  BSYNC B1 ;  /* 0x0000000000017941 */ /* 0x000fea0003800000 */
.L_x_2321:
[----:B0-----:R-:W-:Y:S01]  /*10d60*/  VIADD R0, R6, 0x60 ;  /* 0x0000006006007836 */ /* 0x001fe20000000000 */
[----:B--2-4-:R-:W0:Y:S04]  /*10d70*/  SHFL.IDX PT, R4, R4, 0x3, 0x181f ;  /* 0x00781f0004047f89 */ /* 0x014e2800000e0000 */
[----:B------:R-:W-:Y:S01]  /*10d80*/  ISETP.GE.AND P0, PT, R0, R11, PT ;  /* 0x0000000b0000720c */ /* 0x000fe20003f06270 */
[----:B-1-3--:R1:W2:-:S12]  /*10d90*/  SHFL.IDX PT, R2, R5, 0x3, 0x181f ;  /* 0x00781f0005027f89 */ /* 0x00a29800000e0000 */
[----:B-1----:R-:W-:Y:S05]  /*10da0*/  @P0 BRA `(.L_x_2311) ;  /* 0x0000000000440947 */ /* 0x002fea0003800000 */
[----:B------:R-:W-:Y:S02]  /*10db0*/  ULDC UR4, c[0x0][0xac8] ;  /* 0x0002b20000047ab9 */ /* 0x000fe40000000800 */
[----:B------:R-:W-:Y:S02]  /*10dc0*/  ISETP.GE.AND P3, PT, R7, UR4, PT ;  /* 0x0000000407007c0c */ /* 0x000fe4000bf66270 */
[----:B------:R-:W-:Y:S02]  /*10dd0*/  ISETP.GE.AND P2, PT, R13, UR4, PT ;  /* 0x000000040d007c0c */ /* 0x000fe4000bf46270 */
[----:B------:R-:W-:Y:S02]  /*10de0*/  ISETP.GE.AND P1, PT, R15, UR4, PT ;  /* 0x000000040f007c0c */ /* 0x000fe4000bf26270 */
[----:B------:R-:W-:-:S07]  /*10df0*/  ISETP.GE.AND P0, PT, R9, UR4, PT ;  /* 0x0000000409007c0c */ /* 0x000fce000bf06270 */
[----:B--2---:R-:W-:-:S04]  /*10e00*/  @!P3 LEA R6, P4, R7, R2, 0x1 ;  /* 0x000000020706b211 */ /* 0x004fc800078808ff */
        /* <DEDUP_REMOVED lines=11> */
.L_x_2311:
[----:B------:R-:W-:Y:S05]  /*10ec0*/  BSYNC B0 ;  /* 0x0000000000007941 */ /* 0x000fea0003800000 */
.L_x_2301:
[----:B------:R-:W-:Y:S02]  /*10ed0*/  ULDC UR4, c[0x0][0xc3c] ;  /* 0x00030f0000047ab9 */ /* 0x000fe40000000800 */
[----:B------:R-:W-:-:S06]  /*10ee0*/  UISETP.GE.AND UP0, UPT, UR7, UR4, UPT ;  /* 0x000000040700728c */ /* 0x000fcc000bf06270 */
[----:B------:R-:W-:-:S13]  /*10ef0*/  PLOP3.LUT P0, PT, PT, PT, UP0, 0x80, 0x0 ;  /* 0x000000000000781c */ /* 0x000fda0003f0f008 */
[----:B------:R-:W-:Y:S05]  /*10f00*/  @!P0 BRA `(.L_x_2323) ;  /* 0xffffff00008c8947 */ /* 0x000fea000383ffff */
[----:B------:R-:W-:Y:S05]  /*10f10*/  EXIT ;  /* 0x000000000000794d */ /* 0x000fea0003800000 */
.L_x_2261:
[----:B------:R-:W-:-:S08]  /*10f20*/  NOP ;  /* 0x0000000000007918 */ /* 0x000fd00000000000 */
[----:B------:R-:W0:-:S00]  /*10f30*/  USETMAXREG.DEALLOC.CTAPOOL 0x18 ;  /* 0x00000018000079c8 */ /* 0x000e0000080e0500 */
[----:B0-----:R-:W-:Y:S01]  /*10f40*/  LOP3.LUT R0, R0, 0x3, RZ, 0xc0, !PT ;  /* 0x0000000300007812 */ /* 0x001fe200078ec0ff */
[----:B------:R-:W-:-:S05]  /*10f50*/  IMAD.MOV.U32 R6, RZ, RZ, RZ ;  /* 0x000000ffff067224 */ /* 0x000fca00078e00ff */
[----:B------:R-:W0:Y:S02]  /*10f60*/  SHFL.IDX PT, R0, R0, RZ, 0x1f ;  /* 0x00001fff00007589 */ /* 0x000e2400000e0000 */
[----:B0-----:R-:W-:-:S04]  /*10f70*/  ISETP.NE.AND P0, PT, R0, RZ, PT ;  /* 0x000000ff0000720c */ /* 0x001fc80003f05270 */
[----:B------:R-:W-:-:S05]  /*10f80*/  P2R R0, PR, RZ, 0x1 ;  /* 0x00000001ff007803 */ /* 0x000fca0000000000 */
[----:B------:R0:W-:Y:S04]  /*10f90*/  STL [R1+0x4c], R0 ;  /* 0x00004c0001007387 */ /* 0x0001e80000100800 */
[----:B------:R-:W-:Y:S05]  /*10fa0*/  @!P0 BRA `(.L_x_2324) ;  /* 0x00000000002c8947 */ /* 0x000fea0003800000 */
[----:B------:R-:W1:Y:S08]  /*10fb0*/  S2UR UR5, SR_CgaCtaId ;  /* 0x00000000000579c3 */ /* 0x000e700000008800 */
[----:B------:R-:W-:Y:S06]  /*10fc0*/  BAR.SYNC.DEFER_BLOCKING 0x5, 0x180 ;  /* 0x0146000000007b1d */ /* 0x000fec0000010000 */
[----:B------:R-:W-:-:S02]  /*10fd0*/  UMOV UR4, 0x400 ;  /* 0x0000040000047882 */ /* 0x000fc40000000000 */
[----:B-1----:R-:W-:-:S09]  /*10fe0*/  ULEA UR4, UR5, UR4, 0x18 ;  /* 0x0000000405047291 */ /* 0x002fd2000f8ec03f */
[----:B------:R-:W1:Y:S04]  /*10ff0*/  LDS.128 R4, [UR4+0x388d0] ;  /* 0x0388d004ff047984 */ /* 0x000e680008000c00 */
[----:B-1----:R1:W-:Y:S01]  /*11000*/  STL.64 [R1+0x10], R4 ;  /* 0x0000100401007387 */ /* 0x0023e20000100a00 */
[----:B0-----:R-:W-:-:S03]  /*11010*/  IMAD.MOV.U32 R0, RZ, RZ, R7 ;  /* 0x000000ffff007224 */ /* 0x001fc600078e0007 */
[----:B------:R1:W-:Y:S02]  /*11020*/  STL [R1+0x18], R6 ;  /* 0x0000180601007387 */ /* 0x0003e40000100800 */
[----:B------:R-:W-:Y:S01]  /*11030*/  R2UR UR42, R0 ;  /* 0x00000000002a72ca */ /* 0x000fe200000e0000 */
[----:B------:R-:W-:Y:S06]  /*11040*/  BAR.ARV 0x4, 0x180 ;  /* 0x0106000000007b1d */ /* 0x000fec0000002000 */
[----:B------:R-:W-:Y:S08]  /*11050*/  BRA `(.L_x_2325) ;  /* 0x0000000c00c47947 */ /* 0x000ff00003800000 */
.L_x_2324:
[----:B0-----:R-:W0:Y:S01]  /*11060*/  S2R R0, SR_TID.X ;  /* 0x0000000000007919 */ /* 0x001e220000002100 */
[----:B------:R-:W-:Y:S01]  /*11070*/  ULDC UR4, c[0x0][0xc3c] ;  /* 0x00030f0000047ab9 */ /* 0x000fe20000000800 */
[----:B0-----:R-:W-:-:S04]  /*11080*/  LOP3.LUT R0, R0, 0x1f, RZ, 0xc0, !PT ;  /* 0x0000001f00007812 */ /* 0x001fc800078ec0ff */
[----:B------:R-:W-:-:S04]  /*11090*/  ISETP.NE.AND P0, PT, R0, 0x1f, PT ;  /* 0x0000001f0000780c */ /* 0x000fc80003f05270 */
[----:B------:R-:W-:-:S13]  /*110a0*/  ISETP.GE.OR P1, PT, R0, UR4, !P0 ;  /* 0x0000000400007c0c */ /* 0x000fda000c726670 */
[----:B------:R-:W0:Y:S08]  /*110b0*/  @!P1 LDC.64 R2, c[0x0][0xc80] ;  /* 0x00032000ff029b82 */ /* 0x000e300000000a00 */
        /* <DEDUP_REMOVED lines=38> */
.L_x_2328:
        /* <DEDUP_REMOVED lines=39> */
.L_x_2326:
        /* <DEDUP_REMOVED lines=15> */
.L_x_2329:
        /* <DEDUP_REMOVED lines=62> */
.L_x_2330:
        /* <DEDUP_REMOVED lines=63> */
.L_x_2331:
[----:B01----:R-:W-:-:S05]  /*11e50*/  LOP3.LUT R3, RZ, R2, RZ, 0x33, !PT ;  /* 0x00000002ff037212 */ /* 0x003fca00078e33ff */
[----:B------:R-:W-:-:S05]  /*11e60*/  IMAD.IADD R2, R6, 0x1, R3 ;  /* 0x0000000106027824 */ /* 0x000fca00078e0203 */
[----:B------:R1:W-:Y:S01]  /*11e70*/  STL [R1+0x14], R2 ;  /* 0x0000140201007387 */ /* 0x0003e20000100800 */
[----:B------:R-:W-:Y:S05]  /*11e80*/  BRA `(.L_x_2332) ;  /* 0x00000000000c7947 */ /* 0x000fea0003800000 */
.L_x_2327:
[----:B------:R0:W-:Y:S04]  /*11e90*/  STL [R1+0x10], R7 ;  /* 0x0000100701007387 */ /* 0x0001e80000100800 */
[----:B------:R0:W-:Y:S04]  /*11ea0*/  STL [R1+0x14], RZ ;  /* 0x000014ff01007387 */ /* 0x0001e80000100800 */
[----:B------:R0:W-:Y:S02]  /*11eb0*/  STL [R1+0x18], RZ ;  /* 0x000018ff01007387 */ /* 0x0001e40000100800 */
.L_x_2332:
        /* <DEDUP_REMOVED lines=11> */
.L_x_2325:
[----:B0-----:R-:W-:Y:S01]  /*11f70*/  IMAD.MOV.U32 R0, RZ, RZ, 0x1 ;  /* 0x00000001ff007424 */ /* 0x001fe200078e00ff */
[----:B------:R-:W-:Y:S01]  /*11f80*/  ULDC UR4, c[0x0][0xc3c] ;  /* 0x00030f0000047ab9 */ /* 0x000fe20000000800 */
[----:B------:R0:W-:Y:S01]  /*11f90*/  STL [R1+0x4], RZ ;  /* 0x000004ff01007387 */ /* 0x0001e20000100800 */
[----:B------:R-:W-:-:S03]  /*11fa0*/  UISETP.GE.AND UP0, UPT, UR42, UR4, UPT ;  /* 0x000000042a00728c */ /* 0x000fc6000bf06270 */
[----:B------:R0:W-:Y:S03]  /*11fb0*/  STL [R1+0xc], R0 ;  /* 0x00000c0001007387 */ /* 0x0001e60000100800 */
[----:B------:R-:W-:Y:S01]  /*11fc0*/  PLOP3.LUT P0, PT, PT, PT, UP0, 0x80, 0x0 ;  /* 0x000000000000781c */ /* 0x000fe20003f0f008 */
[----:B------:R0:W-:-:S12]  /*11fd0*/  STL [R1+0x44], RZ ;  /* 0x000044ff01007387 */ /* 0x0001d80000100800 */
[----:B0-----:R-:W-:Y:S05]  /*11fe0*/  @P0 BRA `(.L_x_2333) ;  /* 0x0000005800e00947 */ /* 0x001fea0003800000 */
[----:B-1----:R-:W0:Y:S01]  /*11ff0*/  S2R R4, SR_TID.X ;  /* 0x0000000000047919 */ /* 0x002e220000002100 */
[----:B------:R-:W1:Y:S01]  /*12000*/  S2UR UR5, SR_CgaCtaId ;  /* 0x00000000000579c3 */ /* 0x000e620000008800 */
[----:B------:R-:W-:Y:S01]  /*12010*/  UMOV UR4, 0x400 ;  /* 0x0000040000047882 */ /* 0x000fe20000000000 */
[----:B------:R-:W-:Y:S01]  /*12020*/  ULDC UR40, c[0x0][0xc] ;  /* 0x0000030000287ab9 */ /* 0x000fe20000000800 */
[----:B------:R-:W-:Y:S02]  /*12030*/  ULOP3.LUT UR39, UR38, 0x1, URZ, 0xfc, !UPT ;  /* 0x0000000126277892 */ /* 0x000fe4000f8efc3f */
[----:B------:R-:W-:Y:S01]  /*12040*/  ULOP3.LUT UR41, UR38, 0x2, URZ, 0xfc, !UPT ;  /* 0x0000000226297892 */ /* 0x000fe2000f8efc3f */
[----:B------:R-:W-:Y:S01]  /*12050*/  ULDC.64 UR48, c[0x0][0x198] ;  /* 0x0000660000307ab9 */ /* 0x000fe20000000a00 */
[----:B-1----:R-:W-:-:S06]  /*12060*/  ULEA UR4, UR5, UR4, 0x18 ;  /* 0x0000000405047291 */ /* 0x002fcc000f8ec03f */
[----:B------:R-:W-:Y:S01]  /*12070*/  IMAD.U32 R17, RZ, RZ, UR4 ;  /* 0x00000004ff117e24 */ /* 0x000fe2000f8e00ff */
[C---:B0-----:R-:W-:Y:S01]  /*12080*/  LOP3.LUT R6, R4.reuse, 0x7f, RZ, 0xc0, !PT ;  /* 0x0000007f04067812 */ /* 0x041fe200078ec0ff */
[C---:B------:R-:W-:Y:S01]  /*12090*/  IMAD.SHL.U32 R18, R4.reuse, 0x80, RZ ;  /* 0x0000008004127824 */ /* 0x040fe200078e00ff */
[----:B------:R-:W-:Y:S02]  /*120a0*/  R2P PR, R4, 0x6 ;  /* 0x0000000604007804 */ /* 0x000fe40000000000 */
[----:B------:R-:W-:Y:S02]  /*120b0*/  SHF.R.U32.HI R3, RZ, 0x5, R6 ;  /* 0x00000005ff037819 */ /* 0x000fe40000011606 */
[C---:B------:R-:W-:Y:S02]  /*120c0*/  LOP3.LUT R2, R18.reuse, 0x400, RZ, 0xc0, !PT ;  /* 0x0000040012027812 */ /* 0x040fe400078ec0ff */
        /* <DEDUP_REMOVED lines=35> */
.L_x_2405:
[----:B------:R-:W-:Y:S01]  /*12300*/  ULDC.64 UR4, c[0x0][0xc88] ;  /* 0x0003220000047ab9 */ /* 0x000fe20000000a00 */
[----:B-1----:R-:W-:Y:S01]  /*12310*/  IMAD.MOV.U32 R0, RZ, RZ, RZ ;  /* 0x000000ffff007224 */ /* 0x002fe200078e00ff */
[----:B------:R-:W-:Y:S01]  /*12320*/  UIMAD.WIDE UR4, UR42, 0x4, UR4 ;  /* 0x000000042a0478a5 */ /* 0x000fe2000f8e0204 */
[----:B------:R-:W2:Y:S01]  /*12330*/  LDL.LU R12, [R1+0x18] ;  /* 0x00001800010c7983 */ /* 0x000ea20000300800 */
[----:B------:R-:W-:Y:S01]  /*12340*/  ULDC.64 UR6, c[0x0][0xa08] ;  /* 0x0002820000067ab9 */ /* 0x000fe20000000a00 */
[----:B------:R-:W-:Y:S01]  /*12350*/  IMAD.MOV.U32 R8, RZ, RZ, RZ ;  /* 0x000000ffff087224 */ /* 0x000fe200078e00ff */
[----:B------:R-:W-:Y:S01]  /*12360*/  ULDC.64 UR8, c[0x0][0xa18] ;  /* 0x0002860000087ab9 */ /* 0x000fe20000000a00 */
[----:B0-----:R-:W0:Y:S01]  /*12370*/  LDC R19, c[0x0][0x288] ;  /* 0x0000a200ff137b82 */ /* 0x001e220000000800 */
[----:B------:R-:W-:Y:S02]  /*12380*/  IMAD.U32 R2, RZ, RZ, UR4 ;  /* 0x00000004ff027e24 */ /* 0x000fe4000f8e00ff */
[----:B------:R-:W-:Y:S01]  /*12390*/  IMAD.U32 R3, RZ, RZ, UR5 ;  /* 0x00000005ff037e24 */ /* 0x000fe2000f8e00ff */
[----:B------:R-:W-:-:S04]  /*123a0*/  ULDC.64 UR4, c[0x0][0xa28] ;  /* 0x00028a0000047ab9 */ /* 0x000fc80000000a00 */
[----:B------:R-:W3:Y:S01]  /*123b0*/  LDG.E R2, desc[UR52][R2.64] ;  /* 0x0000003402027981 */ /* 0x000ee2000c1e1900 */
[----:B------:R-:W-:Y:S01]  /*123c0*/  UISETP.NE.U32.AND UP0, UPT, UR4, URZ, UPT ;  /* 0x0000003f0400728c */ /* 0x000fe2000bf05070 */
[----:B------:R-:W1:Y:S03]  /*123d0*/  LDC R10, c[0x0][0x424] ;  /* 0x00010900ff0a7b82 */ /* 0x000e660000000800 */
[----:B------:R-:W-:-:S05]  /*123e0*/  UISETP.NE.AND.EX UP0, UPT, UR5, URZ, UPT, UP0 ;  /* 0x0000003f0500728c */ /* 0x000fca000bf05300 */
[----:B------:R-:W4:Y:S01]  /*123f0*/  LDC R11, c[0x0][0x2f0] ;  /* 0x0000bc00ff0b7b82 */ /* 0x000f220000000800 */
[----:B------:R-:W-:Y:S02]  /*12400*/  PLOP3.LUT P0, PT, PT, PT, UP0, 0x80, 0x0 ;  /* 0x000000000000781c */ /* 0x000fe40003f0f008 */
[----:B---3--:R-:W-:-:S13]  /*12410*/  R2UR UR46, R2 ;  /* 0x00000000022e72ca */ /* 0x008fda00000e0000 */
[----:B------:R-:W-:Y:S02]  /*12420*/  USHF.R.S32.HI UR45, URZ, 0x1f, UR46 ;  /* 0x0000001f3f2d7899 */ /* 0x000fe4000801142e */
[----:B------:R-:W-:-:S04]  /*12430*/  @UP0 ULEA UR4, UP1, UR46, UR4, 0x2 ;  /* 0x000000042e040291 */ /* 0x000fc8000f82103f */
[----:B------:R-:W-:Y:S02]  /*12440*/  @UP0 ULEA.HI.X UR5, UR46, UR5, UR45, 0x2, UP1 ;  /* 0x000000052e050291 */ /* 0x000fe400088f142d */
[----:B------:R-:W-:-:S04]  /*12450*/  IMAD.U32 R2, RZ, RZ, UR4 ;  /* 0x00000004ff027e24 */ /* 0x000fc8000f8e00ff */
[----:B------:R-:W-:Y:S01]  /*12460*/  IMAD.U32 R3, RZ, RZ, UR5 ;  /* 0x00000005ff037e24 */ /* 0x000fe2000f8e00ff */
[----:B------:R-:W-:Y:S01]  /*12470*/  ULDC.64 UR4, c[0x0][0xa00] ;  /* 0x0002800000047ab9 */ /* 0x000fe20000000a00 */
[----:B------:R-:W-:-:S03]  /*12480*/  USHF.L.U32 UR43, UR46, 0x2, URZ ;  /* 0x000000022e2b7899 */ /* 0x000fc6000800063f */
[----:B------:R3:W5:Y:S01]  /*12490*/  @P0 LDG.E R0, desc[UR52][R2.64] ;  /* 0x0000003402000981 */ /* 0x000762000c1e1900 */
[----:B------:R-:W-:Y:S01]  /*124a0*/  ISETP.NE.U32.AND P0, PT, RZ, UR4, PT ;  /* 0x00000004ff007c0c */ /* 0x000fe2000bf05070 */
[----:B------:R-:W-:Y:S02]  /*124b0*/  USHF.L.U64.HI UR44, UR46, 0x2, UR45 ;  /* 0x000000022e2c7899 */ /* 0x000fe4000801022d */
[----:B------:R-:W-:Y:S01]  /*124c0*/  UIADD3 UR4, UP0, UR43, UR4, URZ ;  /* 0x000000042b047290 */ /* 0x000fe2000ff1e03f */
[----:B------:R-:W-:Y:S02]  /*124d0*/  ISETP.NE.AND.EX P2, PT, RZ, UR5, PT, P0 ;  /* 0x00000005ff007c0c */ /* 0x000fe4000bf45300 */
[----:B------:R-:W-:Y:S01]  /*124e0*/  ISETP.NE.U32.AND P0, PT, RZ, UR6, PT ;  /* 0x00000006ff007c0c */ /* 0x000fe2000bf05070 */
[----:B------:R-:W-:Y:S02]  /*124f0*/  UIADD3.X UR5, UR44, UR5, URZ, UP0, !UPT ;  /* 0x000000052c057290 */ /* 0x000fe400087fe43f */
[----:B------:R-:W-:Y:S01]  /*12500*/  IMAD.U32 R4, RZ, RZ, UR4 ;  /* 0x00000004ff047e24 */ /* 0x000fe2000f8e00ff */
[----:B------:R-:W-:Y:S01]  /*12510*/  UIADD3 UR4, UP0, UR43, UR6, URZ ;  /* 0x000000062b047290 */ /* 0x000fe2000ff1e03f */
[----:B------:R-:W-:-:S02]  /*12520*/  ISETP.NE.AND.EX P0, PT, RZ, UR7, PT, P0 ;  /* 0x00000007ff007c0c */ /* 0x000fc4000bf05300 */
[----:B------:R-:W-:Y:S01]  /*12530*/  IMAD.U32 R5, RZ, RZ, UR5 ;  /* 0x00000005ff057e24 */ /* 0x000fe2000f8e00ff */
[----:B------:R-:W-:-:S04]  /*12540*/  UIADD3.X UR5, UR44, UR7, URZ, UP0, !UPT ;  /* 0x000000072c057290 */ /* 0x000fc800087fe43f */
[----:B------:R-:W4:Y:S01]  /*12550*/  @P2 LDG.E R9, desc[UR52][R4.64] ;  /* 0x0000003404092981 */ /* 0x000f22000c1e1900 */
[----:B------:R-:W-:Y:S01]  /*12560*/  IMAD.U32 R6, RZ, RZ, UR4 ;  /* 0x00000004ff067e24 */ /* 0x000fe2000f8e00ff */
[----:B------:R-:W-:Y:S01]  /*12570*/  UISETP.NE.U32.AND UP0, UPT, UR8, URZ, UPT ;  /* 0x0000003f0800728c */ /* 0x000fe2000bf05070 */
[----:B------:R-:W-:-:S03]  /*12580*/  IMAD.U32 R7, RZ, RZ, UR5 ;  /* 0x00000005ff077e24 */ /* 0x000fc6000f8e00ff */
[----:B------:R-:W-:Y:S02]  /*12590*/  UISETP.NE.AND.EX UP0, UPT, UR9, URZ, UPT, UP0 ;  /* 0x0000003f0900728c */ /* 0x000fe4000bf05300 */
[----:B------:R-:W5:Y:S04]  /*125a0*/  @P0 LDG.E R8, desc[UR52][R6.64] ;  /* 0x0000003406080981 */ /* 0x000f68000c1e1900 */
[----:B------:R-:W-:-:S05]  /*125b0*/  PLOP3.LUT P3, PT, PT, PT, UP0, 0x80, 0x0 ;  /* 0x000000000000781c */ /* 0x000fca0003f6f008 */
[----:B------:R-:W-:-:S04]  /*125c0*/  @UP0 UIADD3 UR4, UP1, UR43, UR8, URZ ;  /* 0x000000082b040290 */ /* 0x000fc8000ff3e03f */
[----:B------:R-:W-:Y:S02]  /*125d0*/  @UP0 UIADD3.X UR5, UR44, UR9, URZ, UP1, !UPT ;  /* 0x000000092c050290 */ /* 0x000fe40008ffe43f */
[----:B---3--:R-:W-:-:S04]  /*125e0*/  IMAD.U32 R2, RZ, RZ, UR4 ;  /* 0x00000004ff027e24 */ /* 0x008fc8000f8e00ff */
[----:B------:R-:W-:-:S05]  /*125f0*/  IMAD.U32 R3, RZ, RZ, UR5 ;  /* 0x00000005ff037e24 */ /* 0x000fca000f8e00ff */
[----:B0-----:R0:W5:Y:S01]  /*12600*/  @P3 LDG.E R19, desc[UR52][R2.64] ;  /* 0x0000003402133981 */ /* 0x001162000c1e1900 */
[----:B------:R-:W-:Y:S01]  /*12610*/  UMOV UR47, URZ ;  /* 0x0000003f002f7c82 */ /* 0x000fe20008000000 */
[----:B--2---:R-:W-:Y:S01]  /*12620*/  R2UR UR36, R12 ;  /* 0x000000000c2472ca */ /* 0x004fe200000e0000 */
[----:B0-----:R-:W0:Y:S02]  /*12630*/  LDC.64 R2, c[0x0][0x418] ;  /* 0x00010600ff027b82 */ /* 0x001e240000000a00 */
[----:B0-----:R-:W-:Y:S02]  /*12640*/  ISETP.NE.U32.AND P1, PT, R2, RZ, PT ;  /* 0x000000ff0200720c */ /* 0x001fe40003f25070 */
[----:B------:R-:W-:Y:S02]  /*12650*/  LOP3.LUT R2, R12, 0xff000000, RZ, 0xc0, !PT ;  /* 0xff0000000c027812 */ /* 0x000fe400078ec0ff */
[----:B------:R-:W-:Y:S02]  /*12660*/  ISETP.NE.AND.EX P1, PT, R3, RZ, PT, P1 ;  /* 0x000000ff0300720c */ /* 0x000fe40003f25310 */
[----:B------:R-:W-:-:S02]  /*12670*/  SHF.R.U32.HI R2, RZ, 0x8, R2 ;  /* 0x00000008ff027819 */ /* 0x000fc40000011602 */
[----:B----4-:R-:W-:Y:S02]  /*12680*/  @P2 R2UR UR47, R9 ;  /* 0x00000000092f22ca */ /* 0x010fe400000e0000 */
[----:B------:R-:W-:-:S04]  /*12690*/  LOP3.LUT R9, R12, 0xff0000, RZ, 0xc0, !PT ;  /* 0x00ff00000c097812 */ /* 0x000fc800078ec0ff */
[----:B------:R-:W-:Y:S01]  /*126a0*/  LEA.HI R9, R9, R2, RZ, 0x10 ;  /* 0x0000000209097211 */ /* 0x000fe200078f80ff */
[----:B-1----:R-:W-:Y:S08]  /*126b0*/  @P3 BRA `(.L_x_2334) ;  /* 0x0000000000103947 */ /* 0x002ff00003800000 */
[----:B------:R-:W-:Y:S05]  /*126c0*/  @!P2 BRA `(.L_x_2334) ;  /* 0x00000000000ca947 */ /* 0x000fea0003800000 */
[----:B-----5:R-:W2:Y:S04]  /*126d0*/  LDG.E R19, desc[UR52][R4.64] ;  /* 0x0000003404137981 */ /* 0x020ea8000c1e1900 */
[----:B------:R-:W2:Y:S02]  /*126e0*/  LDG.E R4, desc[UR52][R4.64+0x4] ;  /* 0x0000043404047981 */ /* 0x000ea4000c1e1900 */
[----:B--2---:R-:W-:-:S07]  /*126f0*/  IMAD.IADD R19, R4, 0x1, -R19 ;  /* 0x0000000104137824 */ /* 0x004fce00078e0a13 */
.L_x_2334:
[----:B------:R-:W-:Y:S01]  /*12700*/  IMAD.U32 R3, RZ, RZ, UR46 ;  /* 0x0000002eff037e24 */ /* 0x000fe2000f8e00ff */
[----:B------:R-:W-:Y:S01]  /*12710*/  ULDC.64 UR4, c[0x0][0xa20] ;  /* 0x0002880000047ab9 */ /* 0x000fe20000000a00 */
[----:B-----5:R-:W-:Y:S01]  /*12720*/  IMAD.IADD R4, R8, 0x1, R0 ;  /* 0x0000000108047824 */ /* 0x020fe200078e0200 */
[----:B------:R-:W-:Y:S01]  /*12730*/  ISETP.NE.U32.AND P2, PT, RZ, UR4, PT ;  /* 0x00000004ff007c0c */ /* 0x000fe2000bf45070 */
[----:B------:R-:W-:Y:S01]  /*12740*/  ULOP3.LUT UR36, UR36, 0xffff, URZ, 0xc0, !UPT ;  /* 0x0000ffff24247892 */ /* 0x000fe2000f8ec03f */
[----:B------:R0:W-:Y:S01]  /*12750*/  STL [R1+0x18], R3 ;  /* 0x0000180301007387 */ /* 0x0001e20000100800 */
[----:B------:R-:W-:Y:S02]  /*12760*/  SEL R2, R10, 0x1, P1 ;  /* 0x000000010a027807 */ /* 0x000fe40000800000 */
[----:B------:R-:W-:Y:S01]  /*12770*/  ISETP.NE.AND.EX P2, PT, RZ, UR5, PT, P2 ;  /* 0x00000005ff007c0c */ /* 0x000fe2000bf45320 */
[----:B------:R0:W-:Y:S02]  /*12780*/  STL [R1+0x28], R4 ;  /* 0x0000280401007387 */ /* 0x0001e40000100800 */
[----:B------:R-:W-:-:S10]  /*12790*/  IMAD R2, R2, R11, RZ ;  /* 0x0000000b02027224 */ /* 0x000fd400078e02ff */
[----:B0-----:R-:W-:Y:S05]  /*127a0*/  @!P2 BRA `(.L_x_2335) ;  /* 0x000000000018a947 */ /* 0x001fea0003800000 */
[----:B------:R-:W-:-:S04]  /*127b0*/  UIADD3 UR4, UP0, UR43, UR4, URZ ;  /* 0x000000042b047290 */ /* 0x000fc8000ff1e03f */
[----:B------:R-:W-:Y:S02]  /*127c0*/  UIADD3.X UR5, UR44, UR5, URZ, UP0, !UPT ;  /* 0x000000052c057290 */ /* 0x000fe400087fe43f */
[----:B------:R-:W-:-:S04]  /*127d0*/  IMAD.U32 R2, RZ, RZ, UR4 ;  /* 0x00000004ff027e24 */ /* 0x000fc8000f8e00ff */
[----:B------:R-:W-:-:S05]  /*127e0*/  IMAD.U32 R3, RZ, RZ, UR5 ;  /* 0x00000005ff037e24 */ /* 0x000fca000f8e00ff */
[----:B------:R0:W5:Y:S01]  /*127f0*/  LDG.E R2, desc[UR52][R2.64] ;  /* 0x0000003402027981 */ /* 0x000162000c1e1900 */
[----:B------:R-:W-:Y:S05]  /*12800*/  BRA `(.L_x_2336) ;  /* 0x0000000000107947 */ /* 0x000fea0003800000 */
.L_x_2335:
[----:B------:R-:W-:Y:S05]  /*12810*/  @!P0 BRA `(.L_x_2336) ;  /* 0x00000000000c8947 */ /* 0x000fea0003800000 */
[----:B------:R-:W2:Y:S04]  /*12820*/  LDG.E R2, desc[UR52][R6.64] ;  /* 0x0000003406027981 */ /* 0x000ea8000c1e1900 */
[----:B------:R-:W2:Y:S02]  /*12830*/  LDG.E R6, desc[UR52][R6.64+0x4] ;  /* 0x0000043406067981 */ /* 0x000ea4000c1e1900 */
[----:B--2---:R-:W-:-:S07]  /*12840*/  IMAD.IADD R2, R6, 0x1, -R2 ;  /* 0x0000000106027824 */ /* 0x004fce00078e0a02 */
.L_x_2336:
[----:B------:R-:W2:Y:S01]  /*12850*/  LDL R5, [R1+0x14] ;  /* 0x0000140001057983 */ /* 0x000ea20000100800 */
[----:B-----5:R-:W-:Y:S02]  /*12860*/  IMAD.IADD R2, R2, 0x1, -R0 ;  /* 0x0000000102027824 */ /* 0x020fe400078e0a00 */
[----:B------:R-:W1:Y:S02]  /*12870*/  LDC R0, c[0x0][0x448] ;  /* 0x00011200ff007b82 */ /* 0x000e640000000800 */
[----:B-1----:R-:W-:-:S13]  /*12880*/  ISETP.NE.AND P0, PT, R0, 0x1, PT ;  /* 0x000000010000780c */ /* 0x002fda0003f05270 */
[----:B0-----:R-:W0:Y:S08]  /*12890*/  @P0 LDC R3, c[0x0][0x44c] ;  /* 0x00011300ff030b82 */ /* 0x001e300000000800 */
[----:B------:R-:W1:Y:S01]  /*128a0*/  @P0 LDC R4, c[0x0][0x450] ;  /* 0x00011400ff040b82 */ /* 0x000e620000000800 */
[----:B--2---:R-:W-:-:S04]  /*128b0*/  IMAD.SHL.U32 R0, R5, 0x80, RZ ;  /* 0x0000008005007824 */ /* 0x004fc800078e00ff */
[----:B------:R-:W-:-:S04]  /*128c0*/  VIADD R0, R0, 0x7f ;  /* 0x0000007f00007836 */ /* 0x000fc80000000000 */
[----:B0-----:R-:W-:-:S05]  /*128d0*/  @P0 IMAD.HI.U32 R3, R0, R3, RZ ;  /* 0x0000000300030227 */ /* 0x001fca00078e00ff */
[----:B-1----:R-:W-:Y:S02]  /*128e0*/  @P0 SHF.R.U32.HI R0, RZ, R4, R3 ;  /* 0x00000004ff000219 */ /* 0x002fe40000011603 */
[C---:B------:R-:W-:Y:S01]  /*128f0*/  IADD3 R3, R2.reuse, 0x80, -R19 ;  /* 0x0000008002037810 */ /* 0x040fe20007ffe813 */
[----:B------:R-:W-:Y:S01]  /*12900*/  VIADD R2, R2, 0x7f ;  /* 0x0000007f02027836 */ /* 0x000fe20000000000 */
[----:B------:R-:W-:-:S03]  /*12910*/  SHF.R.U32.HI R4, RZ, 0x10, R9 ;  /* 0x00000010ff047819 */ /* 0x000fc60000011609 */
[----:B------:R-:W-:Y:S01]  /*12920*/  IMAD.IADD R0, R3, 0x1, R0 ;  /* 0x0000000103007824 */ /* 0x000fe200078e0200 */
[----:B------:R-:W-:Y:S02]  /*12930*/  SHF.R.S32.HI R3, RZ, 0x1f, R2 ;  /* 0x0000001fff037819 */ /* 0x000fe40000011402 */
[----:B------:R-:W-:Y:S02]  /*12940*/  ISETP.NE.AND P0, PT, R4, RZ, PT ;  /* 0x000000ff0400720c */ /* 0x000fe40003f05270 */
[----:B------:R-:W-:Y:S02]  /*12950*/  LEA.HI R3, R3, R2, RZ, 0x7 ;  /* 0x0000000203037211 */ /* 0x000fe400078f38ff */
[----:B------:R-:W-:-:S04]  /*12960*/  SHF.R.S32.HI R2, RZ, 0x1f, R0 ;  /* 0x0000001fff027819 */ /* 0x000fc80000011400 */
[----:B------:R-:W-:Y:S02]  /*12970*/  LEA.HI R2, R2, R0, RZ, 0x7 ;  /* 0x0000000002027211 */ /* 0x000fe400078f38ff */
[----:B------:R-:W-:Y:S02]  /*12980*/  SHF.R.S32.HI R0, RZ, 0x7, R3 ;  /* 0x00000007ff007819 */ /* 0x000fe40000011403 */
[----:B------:R-:W-:Y:S01]  /*12990*/  SHF.R.S32.HI R2, RZ, 0x7, R2 ;  /* 0x00000007ff027819 */ /* 0x000fe20000011402 */
[----:B------:R-:W0:Y:S03]  /*129a0*/  @!P0 LDC R4, c[0x0][0x9f0] ;  /* 0x00027c00ff048b82 */ /* 0x000e260000000800 */
[----:B------:R-:W-:Y:S01]  /*129b0*/  VIMNMX R0, R0, R2, PT ;  /* 0x0000000200007248 */ /* 0x000fe20003fe0100 */
[----:B------:R-:W-:-:S03]  /*129c0*/  IMAD.MOV.U32 R2, RZ, RZ, RZ ;  /* 0x000000ffff027224 */ /* 0x000fc600078e00ff */
[----:B------:R-:W-:-:S13]  /*129d0*/  ISETP.GE.AND P1, PT, R0, 0x1, PT ;  /* 0x000000010000780c */ /* 0x000fda0003f26270 */
[----:B------:R-:W-:Y:S05]  /*129e0*/  @!P1 BRA `(.L_x_2337) ;  /* 0x0000000000689947 */ /* 0x000fea0003800000 */
[----:B0-----:R-:W-:-:S04]  /*129f0*/  IABS R5, R4 ;  /* 0x0000000400057213 */ /* 0x001fc80000000000 */
        /* <DEDUP_REMOVED lines=9> */
[----:B------:R-:W-:-:S03]  /*12a90*/  IADD3 R3, R4, -0x1, R0 ;  /* 0xffffffff04037810 */ /* 0x000fc60007ffe000 */
[----:B------:R-:W-:Y:S01]  /*12aa0*/  IMAD.MOV R2, RZ, RZ, -R2 ;  /* 0x000000ffff027224 */ /* 0x000fe200078e0a02 */
[----:B------:R-:W-:Y:S02]  /*12ab0*/  IABS R6, R3 ;  /* 0x0000000300067213 */ /* 0x000fe40000000000 */
[----:B------:R-:W-:Y:S01]  /*12ac0*/  LOP3.LUT R3, R3, R4, RZ, 0x3c, !PT ;  /* 0x0000000403037212 */ /* 0x000fe200078e3cff */
[----:B------:R-:W-:Y:S02]  /*12ad0*/  IMAD.MOV.U32 R7, RZ, RZ, R2 ;  /* 0x000000ffff077224 */ /* 0x000fe400078e0002 */
        /* <DEDUP_REMOVED lines=11> */
.L_x_2337:
[----:B------:R-:W-:Y:S01]  /*12b90*/  LOP3.LUT R9, R9, 0xff, RZ, 0xc0, !PT ;  /* 0x000000ff09097812 */ /* 0x000fe200078ec0ff */
[----:B------:R-:W-:Y:S04]  /*12ba0*/  BSSY B7, `(.L_x_2338) ;  /* 0x00003f0000077945 */ /* 0x000fe80003800000 */
[----:B------:R-:W-:-:S05]  /*12bb0*/  IMAD R3, R9, R2, RZ ;  /* 0x0000000209037224 */ /* 0x000fca00078e02ff */
        /* <DEDUP_REMOVED lines=10> */
[----:B------:R-:W-:Y:S01]  /*12c60*/  VOTEU.ANY UR4, UPT, PT ;  /* 0x0000000000047886 */ /* 0x000fe200038e0100 */
[----:B0-----:R-:W0:Y:S01]  /*12c70*/  LDC.64 R4, c[0x0][0xc60] ;  /* 0x00031800ff047b82 */ /* 0x001e220000000a00 */
[----:B------:R-:W1:Y:S08]  /*12c80*/  FLO.U32 R0, UR4 ;  /* 0x0000000400007d00 */ /* 0x000e7000080e0000 */
[----:B------:R-:W0:Y:S01]  /*12c90*/  POPC R2, UR4 ;  /* 0x0000000400027d09 */ /* 0x000e220008000000 */
[----:B-1----:R-:W-:-:S13]  /*12ca0*/  ISETP.EQ.U32.AND P0, PT, R0, R3, PT ;  /* 0x000000030000720c */ /* 0x002fda0003f02070 */
[----:B0-----:R-:W2:Y:S01]  /*12cb0*/  @P0 ATOMG.E.ADD.STRONG.GPU PT, R5, desc[UR52][R4.64], R2 ;  /* 0x00000002040509a8 */ /* 0x001ea200081ee1f4 */
[----:B------:R-:W0:Y:S02]  /*12cc0*/  S2R R3, SR_LTMASK ;  /* 0x0000000000037919 */ /* 0x000e240000003900 */
[----:B0-----:R-:W-:-:S06]  /*12cd0*/  LOP3.LUT R3, R3, UR4, RZ, 0xc0, !PT ;  /* 0x0000000403037c12 */ /* 0x001fcc000f8ec0ff */
[----:B------:R-:W0:Y:S01]  /*12ce0*/  POPC R3, R3 ;  /* 0x0000000300037309 */ /* 0x000e220000000000 */
[----:B--2---:R-:W0:Y:S02]  /*12cf0*/  SHFL.IDX PT, R0, R5, R0, 0x1f ;  /* 0x00001f0005007589 */ /* 0x004e2400000e0000 */
[----:B0-----:R-:W-:-:S05]  /*12d00*/  IADD3 R0, R0, UR40, R3 ;  /* 0x0000002800007c10 */ /* 0x001fca000fffe003 */
[----:B------:R1:W-:Y:S01]  /*12d10*/  STL [R1+0x10], R0 ;  /* 0x0000100001007387 */ /* 0x0003e20000100800 */
[----:B------:R-:W-:Y:S05]  /*12d20*/  BRA `(.L_x_2340) ;  /* 0x0000003c005c7947 */ /* 0x000fea0003800000 */
.L_x_2339:
        /* <DEDUP_REMOVED lines=8> */
[----:B0-----:R-:W-:Y:S02]  /*12db0*/  IMAD.U32 R4, RZ, RZ, UR6 ;  /* 0x00000006ff047e24 */ /* 0x001fe4000f8e00ff */
        /* <DEDUP_REMOVED lines=11> */
.L_x_2342:
[----:B------:R-:W-:Y:S05]  /*12e70*/  BSYNC B6 ;  /* 0x0000000000067941 */ /* 0x000fea0003800000 */
.L_x_2341:
[----:B------:R-:W-:Y:S01]  /*12e80*/  VIADD R0, R17, 0x10400 ;  /* 0x0001040011007836 */ /* 0x000fe20000000000 */
[----:B------:R-:W-:Y:S04]  /*12e90*/  BSSY B6, `(.L_x_2343) ;  /* 0x0000014000067945 */ /* 0x000fe80003800000 */
[----:B------:R-:W-:-:S04]  /*12ea0*/  LOP3.LUT P0, RZ, R0, 0x3ff, RZ, 0xc0, !PT ;  /* 0x000003ff00ff7812 */ /* 0x000fc8000780c0ff */
[----:B------:R-:W-:-:S09]  /*12eb0*/  P2R R16, PR, RZ, 0x1 ;  /* 0x00000001ff107803 */ /* 0x000fd20000000000 */
        /* <DEDUP_REMOVED lines=17> */
.L_x_2344:
[----:B------:R-:W-:Y:S05]  /*12fd0*/  BSYNC B6 ;  /* 0x0000000000067941 */ /* 0x000fea0003800000 */
.L_x_2343:
[----:B------:R-:W-:Y:S01]  /*12fe0*/  VIADD R0, R17, 0x400 ;  /* 0x0000040011007836 */ /* 0x000fe20000000000 */
[----:B------:R-:W-:Y:S04]  /*12ff0*/  BSSY B6, `(.L_x_2345) ;  /* 0x0000014000067945 */ /* 0x000fe80003800000 */
[----:B------:R1:W-:Y:S01]  /*13000*/  STL [R1], R0 ;  /* 0x0000000001007387 */ /* 0x0003e20000100800 */
[----:B------:R-:W-:-:S13]  /*13010*/  LOP3.LUT P0, RZ, R0, 0x3ff, RZ, 0xc0, !PT ;  /* 0x000003ff00ff7812 */ /* 0x000fda000780c0ff */
[----:B-1----:R-:W-:Y:S05]  /*13020*/  @!P0 BRA `(.L_x_2346) ;  /* 0x0000000000408947 */ /* 0x002fea0003800000 */
        /* <DEDUP_REMOVED lines=16> */
.L_x_2346:
[----:B------:R-:W-:Y:S05]  /*13130*/  BSYNC B6 ;  /* 0x0000000000067941 */ /* 0x000fea0003800000 */
.L_x_2345:
[----:B------:R-:W-:Y:S01]  /*13140*/  ISETP.NE.AND P6, PT, R16, RZ, PT ;  /* 0x000000ff1000720c */ /* 0x000fe20003fc5270 */
[----:B------:R-:W-:-:S12]  /*13150*/  BSSY B6, `(.L_x_2347) ;  /* 0x0000012000067945 */ /* 0x000fd80003800000 */
        /* <DEDUP_REMOVED lines=17> */
.L_x_2348:
[----:B------:R-:W-:Y:S05]  /*13270*/  BSYNC B6 ;  /* 0x0000000000067941 */ /* 0x000fea0003800000 */
.L_x_2347:
        /* <DEDUP_REMOVED lines=8> */
[----:B------:R-:W-:Y:S01]  /*13300*/  IMAD.U32 R3, RZ, RZ, UR5 ;  /* 0x00000005ff037e24 */ /* 0x000fe2000f8e00ff */
[----:B------:R-:W1:Y:S01]  /*13310*/  S2R R0, SR_TID.X ;  /* 0x0000000000007919 */ /* 0x000e620000002100 */
[----:B------:R-:W-:-:S03]  /*13320*/  ULDC.64 UR4, c[0x0][0xa08] ;  /* 0x0002820000047ab9 */ /* 0x000fc60000000a00 */
[----:B--2---:R2:W3:Y:S01]  /*13330*/  @P0 LDG.E R8, desc[UR52][R2.64] ;  /* 0x0000003402080981 */ /* 0x0044e2000c1e1900 */
[----:B-1----:R-:W-:-:S04]  /*13340*/  SHF.R.U32.HI R0, RZ, 0x5, R0 ;  /* 0x00000005ff007819 */ /* 0x002fc80000011600 */
[----:B------:R-:W-:Y:S01]  /*13350*/  LOP3.LUT R0, R0, 0x3, RZ, 0xc0, !PT ;  /* 0x0000000300007812 */ /* 0x000fe200078ec0ff */
[----:B--2---:R-:W1:Y:S01]  /*13360*/  LDC.64 R2, c[0x0][0x418] ;  /* 0x00010600ff027b82 */ /* 0x004e620000000a00 */
[----:B---3--:R-:W-:Y:S01]  /*13370*/  SHF.R.S32.HI R9, RZ, 0x1f, R8 ;  /* 0x0000001fff097819 */ /* 0x008fe20000011408 */
[----:B------:R2:W-:Y:S01]  /*13380*/  @P0 STL [R1+0x18], R8 ;  /* 0x0000180801000387 */ /* 0x0005e20000100800 */
[----:B-1----:R-:W-:Y:S01]  /*13390*/  LOP3.LUT P0, RZ, R2, UR4, RZ, 0xfc, !PT ;  /* 0x0000000402ff7c12 */ /* 0x002fe2000f80fcff */
[----:B------:R-:W-:Y:S02]  /*133a0*/  UMOV UR4, 0xffffffff ;  /* 0xffffffff00047882 */ /* 0x000fe40000000000 */
[----:B------:R2:W-:Y:S01]  /*133b0*/  STL [R1+0x20], R9 ;  /* 0x0000200901007387 */ /* 0x0005e20000100800 */
[----:B------:R-:W-:-:S04]  /*133c0*/  LOP3.LUT P0, RZ, R3, UR5, RZ, 0xfc, P0 ;  /* 0x0000000503ff7c12 */ /* 0x000fc8000800fcff */
[----:B------:R-:W-:Y:S01]  /*133d0*/  SEL R16, R8, RZ, !P0 ;  /* 0x000000ff08107207 */ /* 0x000fe20004000000 */
[----:B------:R-:W-:Y:S08]  /*133e0*/  BRA.DIV UR4, `(.L_x_2349) ;  /* 0x0000004e04947947 */ /* 0x000ff0000b800000 */
[----:B------:R1:W3:Y:S02]  /*133f0*/  SHFL.IDX PT, R14, R0, RZ, 0x1f ;  /* 0x00001fff000e7589 */ /* 0x0002e400000e0000 */
.L_x_2424:
[----:B------:R-:W-:Y:S02]  /*13400*/  PLOP3.LUT P1, PT, PT, PT, PT, 0x8, 0x0 ;  /* 0x000000000000781c */ /* 0x000fe40003f2e170 */
[----:B---3--:R-:W-:Y:S02]  /*13410*/  ISETP.NE.AND P0, PT, R14, RZ, PT ;  /* 0x000000ff0e00720c */ /* 0x008fe40003f05270 */
[----:B-1----:R-:W-:-:S05]  /*13420*/  P2R R0, PR, RZ, 0x2 ;  /* 0x00000002ff007803 */ /* 0x002fca0000000000 */
[----:B------:R1:W-:Y:S06]  /*13430*/  STL [R1+0x24], R0 ;  /* 0x0000240001007387 */ /* 0x0003ec0000100800 */
[----:B------:R-:W-:Y:S05]  /*13440*/  @P0 BRA `(.L_x_2350) ;  /* 0x0000000400900947 */ /* 0x000fea0003800000 */
[----:B-1----:R-:W3:Y:S01]  /*13450*/  LDL R0, [R1+0x40] ;  /* 0x0000400001007983 */ /* 0x002ee20000100800 */
[----:B------:R-:W-:Y:S01]  /*13460*/  UMOV UR4, 0xffffffff ;  /* 0xffffffff00047882 */ /* 0x000fe20000000000 */
[----:B---3--:R-:W-:Y:S02]  /*13470*/  VIADD R0, R0, 0xffffffff ;  /* 0xffffffff00007836 */ /* 0x008fe40000000000 */
[----:B------:R-:W-:Y:S05]  /*13480*/  BRA.DIV UR4, `(.L_x_2351) ;  /* 0x0000004e048c7947 */ /* 0x000fea000b800000 */
[----:B------:R-:W-:-:S13]  /*13490*/  ELECT P6, URZ, PT ;  /* 0x00000000003f782f */ /* 0x000fda00038c0000 */
.L_x_2427:
        /* <DEDUP_REMOVED lines=21> */
.L_x_2352:
[----:B-1----:R-:W3:Y:S04]  /*135f0*/  LDL R2, [R1+0x4] ;  /* 0x0000040001027983 */ /* 0x002ee80000100800 */
[----:B------:R-:W0:Y:S01]  /*13600*/  LDL R3, [R1+0xc] ;  /* 0x00000c0001037983 */ /* 0x000e220000100800 */
[----:B--2---:R-:W1:Y:S02]  /*13610*/  S2R R8, SR_TID.X ;  /* 0x0000000000087919 */ /* 0x004e640000002100 */
[----:B-1----:R-:W-:-:S04]  /*13620*/  LOP3.LUT R8, R8, 0x7f, RZ, 0xc0, !PT ;  /* 0x0000007f08087812 */ /* 0x002fc800078ec0ff */
[----:B------:R-:W-:Y:S01]  /*13630*/  ISETP.NE.AND P1, PT, R8, RZ, PT ;  /* 0x000000ff0800720c */ /* 0x000fe20003f25270 */
[----:B---3--:R-:W-:Y:S01]  /*13640*/  IMAD R2, R2, 0x8, R17 ;  /* 0x0000000802027824 */ /* 0x008fe200078e0211 */
[----:B0-----:R-:W-:-:S04]  /*13650*/  SHF.L.U32 R4, R3, 0x1f, RZ ;  /* 0x0000001f03047819 */ /* 0x001fc800000006ff */
[----:B------:R-:W0:Y:S02]  /*13660*/  SYNCS.PHASECHK.TRANS64.TRYWAIT P0, [R2+URZ+0x38880], R4 ;  /* 0x03888004020075a7 */ /* 0x000e24000800017f */
[----:B0-----:R-:W-:Y:S05]  /*13670*/  @!P0 BRA `(.L_x_2353) ;  /* 0x0000004c00308947 */ /* 0x001fea0003800000 */
.L_x_2428:
        /* <DEDUP_REMOVED lines=8> */
.L_x_2354:
[----:B------:R-:W2:Y:S04]  /*13700*/  LDL R3, [R1+0x4] ;  /* 0x0000040001037983 */ /* 0x000ea80000100800 */
[----:B------:R-:W3:Y:S01]  /*13710*/  LDL R5, [R1+0x28] ;  /* 0x0000280001057983 */ /* 0x000ee20000100800 */
        /* <DEDUP_REMOVED lines=22> */
[----:B-12---:R-:W-:Y:S05]  /*13880*/  @!P0 BRA `(.L_x_2355) ;  /* 0x0000004800c08947 */ /* 0x006fea0003800000 */
.L_x_2429:
        /* <DEDUP_REMOVED lines=8> */
.L_x_2356:
[----:B------:R-:W-:Y:S01]  /*13910*/  R2UR UR8, R3 ;  /* 0x00000000030872ca */ /* 0x000fe200000e0000 */
[----:B------:R-:W-:Y:S01]  /*13920*/  UIADD3 UR4, UP0, UR48, 0x370, URZ ;  /* 0x0000037030047890 */ /* 0x000fe2000ff1e03f */
[----:B------:R-:W-:Y:S01]  /*13930*/  R2UR UR17, R2 ;  /* 0x00000000021172ca */ /* 0x000fe200000e0000 */
[----:B------:R-:W-:Y:S01]  /*13940*/  UMOV UR6, 0x0 ;  /* 0x0000000000067882 */ /* 0x000fe20000000000 */
[----:B------:R-:W-:Y:S01]  /*13950*/  R2UR UR19, R0 ;  /* 0x00000000001372ca */ /* 0x000fe200000e0000 */
[----:B------:R-:W-:Y:S01]  /*13960*/  UIADD3.X UR5, URZ, UR49, URZ, UP0, !UPT ;  /* 0x000000313f057290 */ /* 0x000fe200087fe43f */
[----:B------:R-:W-:Y:S01]  /*13970*/  R2UR UR21, R16 ;  /* 0x00000000101572ca */ /* 0x000fe200000e0000 */
[----:B------:R-:W-:Y:S01]  /*13980*/  UMOV UR7, 0x14f00000 ;  /* 0x14f0000000077882 */ /* 0x000fe20000000000 */
[----:B------:R-:W-:Y:S01]  /*13990*/  PLOP3.LUT P0, PT, PT, PT, PT, 0x80, 0x0 ;  /* 0x000000000000781c */ /* 0x000fe20003f0f070 */
[----:B------:R-:W-:Y:S01]  /*139a0*/  UMOV UR18, URZ ;  /* 0x0000003f00127c82 */ /* 0x000fe20008000000 */
[----:B------:R-:W-:Y:S01]  /*139b0*/  UMOV UR20, UR36 ;  /* 0x0000002400147c82 */ /* 0x000fe20008000000 */
[----:B------:R-:W-:Y:S01]  /*139c0*/  UMOV UR10, 0x80 ;  /* 0x00000080000a7882 */ /* 0x000fe20000000000 */
[----:B------:R-:W-:Y:S01]  /*139d0*/  P2R R0, PR, RZ, 0x1 ;  /* 0x00000001ff007803 */ /* 0x000fe20000000000 */
[----:B------:R-:W-:-:S02]  /*139e0*/  UIADD3 UR16, UR8, 0x28400, URZ ;  /* 0x0002840008107890 */ /* 0x000fc4000fffe03f */
[----:B------:R-:W-:Y:S02]  /*139f0*/  UIADD3 UR17, UR17, 0x38830, URZ ;  /* 0x0003883011117890 */ /* 0x000fe4000fffe03f */
[----:B------:R-:W-:Y:S01]  /*13a00*/  UIADD3 UR8, UR8, 0x2c400, URZ ;  /* 0x0002c40008087890 */ /* 0x000fe2000fffe03f */
[----:B------:R3:W-:Y:S01]  /*13a10*/  STL [R1+0x24], R0 ;  /* 0x0000240001007387 */ /* 0x0007e20000100800 */
[----:B------:R-:W-:Y:S01]  /*13a20*/  UMOV UR12, UR36 ;  /* 0x00000024000c7c82 */ /* 0x000fe20008000000 */
[----:B------:R-:W-:Y:S01]  /*13a30*/  UMOV UR11, UR19 ;  /* 0x00000013000b7c82 */ /* 0x000fe20008000000 */
[----:B------:R-:W-:Y:S01]  /*13a40*/  UMOV UR13, UR21 ;  /* 0x00000015000d7c82 */ /* 0x000fe20008000000 */
[----:B------:R-:W-:Y:S02]  /*13a50*/  UMOV UR9, UR17 ;  /* 0x0000001100097c82 */ /* 0x000fe40008000000 */
[----:B------:R3:W-:Y:S02]  /*13a60*/  UTMALDG.4D [UR16], [UR4], desc[UR6] ;  /* 0x00000610040075b4 */ /* 0x0007e40008019000 */
[----:B------:R3:W-:Y:S01]  /*13a70*/  UTMALDG.4D [UR8], [UR4], desc[UR6] ;  /* 0x00000608040075b4 */ /* 0x0007e20008019000 */
[----:B------:R-:W-:-:S02]  /*13a80*/  NOP ;  /* 0x0000000000007918 */ /* 0x000fc40000000000 */
.L_x_2350:
[----:B------:R-:W-:Y:S05]  /*13a90*/  WARPSYNC.ALL ;  /* 0x0000000000007948 */ /* 0x000fea0003800000 */
[----:B-1-3--:R-:W-:Y:S01]  /*13aa0*/  VIADD R0, R17, 0x20400 ;  /* 0x0002040011007836 */ /* 0x00afe20000000000 */
[----:B------:R-:W-:Y:S01]  /*13ab0*/  USHF.R.S32.HI UR4, URZ, 0x1f, UR47 ;  /* 0x0000001f3f047899 */ /* 0x000fe2000801142f */
        /* <DEDUP_REMOVED lines=30> */
.L_x_2358:
[----:B------:R-:W-:Y:S05]  /*13ca0*/  BSYNC B6 ;  /* 0x0000000000067941 */ /* 0x000fea0003800000 */
.L_x_2357:
[----:B--2---:R-:W2:Y:S01]  /*13cb0*/  LDL R8, [R1+0x14] ;  /* 0x0000140001087983 */ /* 0x004ea20000100800 */
[----:B------:R-:W1:Y:S01]  /*13cc0*/  LDC R6, c[0x0][0x448] ;  /* 0x00011200ff067b82 */ /* 0x000e620000000800 */
[----:B------:R-:W-:Y:S01]  /*13cd0*/  ULDC.64 UR6, c[0x0][0x2d8] ;  /* 0x0000b60000067ab9 */ /* 0x000fe20000000a00 */
[----:B0-----:R-:W0:Y:S01]  /*13ce0*/  S2R R2, SR_TID.X ;  /* 0x0000000000027919 */ /* 0x001e220000002100 */
[----:B------:R-:W-:Y:S01]  /*13cf0*/  UMOV UR4, UR50 ;  /* 0x0000003200047c82 */ /* 0x000fe20008000000 */
[----:B------:R-:W-:Y:S01]  /*13d00*/  UMOV UR5, UR37 ;  /* 0x0000002500057c82 */ /* 0x000fe20008000000 */
[----:B------:R-:W-:Y:S01]  /*13d10*/  ULDC.64 UR8, c[0x0][0x2e0] ;  /* 0x0000b80000087ab9 */ /* 0x000fe20000000a00 */
[----:B-1----:R-:W-:Y:S02]  /*13d20*/  ISETP.NE.AND P0, PT, R6, 0x1, PT ;  /* 0x000000010600780c */ /* 0x002fe40003f05270 */
[----:B0-----:R-:W-:-:S11]  /*13d30*/  LOP3.LUT R0, R2, 0x7f, RZ, 0xc0, !PT ;  /* 0x0000007f02007812 */ /* 0x001fd600078ec0ff */
[----:B------:R-:W0:Y:S01]  /*13d40*/  @P0 LDC R3, c[0x0][0x44c] ;  /* 0x00011300ff030b82 */ /* 0x000e220000000800 */
[----:B------:R-:W-:Y:S01]  /*13d50*/  IMAD.SHL.U32 R2, R2, 0x10, RZ ;  /* 0x0000001002027824 */ /* 0x000fe200078e00ff */
[----:B------:R-:W-:-:S06]  /*13d60*/  SHF.R.U32.HI R0, RZ, 0x3, R0 ;  /* 0x00000003ff007819 */ /* 0x000fcc0000011600 */
[----:B------:R-:W1:Y:S01]  /*13d70*/  @P0 LDC R4, c[0x0][0x450] ;  /* 0x00011400ff040b82 */ /* 0x000e620000000800 */
[----:B------:R-:W-:Y:S01]  /*13d80*/  LOP3.LUT R2, R0, 0x70, R2, 0xf8, !PT ;  /* 0x0000007000027812 */ /* 0x000fe200078ef802 */
[----:B------:R-:W3:Y:S01]  /*13d90*/  S2R R9, SR_TID.X ;  /* 0x0000000000097919 */ /* 0x000ee20000002100 */
[----:B------:R-:W-:Y:S02]  /*13da0*/  UIMAD.WIDE.U32 UR4, UR36, UR6, UR4 ;  /* 0x00000006240472a5 */ /* 0x000fe4000f8e0004 */
[----:B------:R-:W-:Y:S02]  /*13db0*/  UIMAD UR6, UR45, UR8, URZ ;  /* 0x000000082d0672a4 */ /* 0x000fe4000f8e023f */
[----:B------:R-:W-:Y:S02]  /*13dc0*/  UIMAD UR5, UR36, UR7, UR5 ;  /* 0x00000007240572a4 */ /* 0x000fe4000f8e0205 */
[----:B------:R-:W-:Y:S02]  /*13dd0*/  UIMAD UR6, UR46, UR9, UR6 ;  /* 0x000000092e0672a4 */ /* 0x000fe4000f8e0206 */
[----:B------:R-:W-:-:S03]  /*13de0*/  UIMAD.WIDE.U32 UR4, UR46, UR8, UR4 ;  /* 0x000000082e0472a5 */ /* 0x000fc6000f8e0004 */
[----:B------:R-:W-:Y:S01]  /*13df0*/  ULDC.64 UR8, c[0x0][0x2d0] ;  /* 0x0000b40000087ab9 */ /* 0x000fe20000000a00 */
[----:B------:R-:W-:Y:S01]  /*13e00*/  UIADD3 UR5, UR5, UR6, URZ ;  /* 0x0000000605057290 */ /* 0x000fe2000fffe03f */
[----:B---3--:R-:W-:-:S05]  /*13e10*/  IMAD.SHL.U32 R9, R9, 0x10, RZ ;  /* 0x0000001009097824 */ /* 0x008fca00078e00ff */
[----:B------:R-:W-:-:S04]  /*13e20*/  LOP3.LUT R9, R9, 0x70, RZ, 0xc0, !PT ;  /* 0x0000007009097812 */ /* 0x000fc800078ec0ff */
[----:B------:R-:W-:Y:S01]  /*13e30*/  LOP3.LUT R9, R9, 0x80, RZ, 0xfc, !PT ;  /* 0x0000008009097812 */ /* 0x000fe200078efcff */
[----:B--2---:R-:W-:-:S04]  /*13e40*/  IMAD R2, R8, 0x80, R2 ;  /* 0x0000008008027824 */ /* 0x004fc800078e0202 */
[----:B0-----:R-:W-:-:S04]  /*13e50*/  @P0 IMAD.HI.U32 R3, R2, R3, RZ ;  /* 0x0000000302030227 */ /* 0x001fc800078e00ff */
[----:B------:R-:W-:Y:S01]  /*13e60*/  IMAD.MOV.U32 R0, RZ, RZ, R2 ;  /* 0x000000ffff007224 */ /* 0x000fe200078e0002 */
[----:B-1----:R-:W-:-:S05]  /*13e70*/  @P0 SHF.R.U32.HI R0, RZ, R4, R3 ;  /* 0x00000004ff000219 */ /* 0x002fca0000011603 */
[----:B------:R-:W-:-:S04]  /*13e80*/  IMAD.MOV R4, RZ, RZ, -R0 ;  /* 0x000000ffff047224 */ /* 0x000fc800078e0a00 */
[----:B------:R-:W-:Y:S01]  /*13e90*/  IMAD R4, R6, R4, R2 ;  /* 0x0000000406047224 */ /* 0x000fe200078e0202 */
[----:B------:R-:W-:-:S05]  /*13ea0*/  SHF.R.S32.HI R2, RZ, 0x1f, R0 ;  /* 0x0000001fff027819 */ /* 0x000fca0000011400 */
[----:B------:R-:W-:Y:S02]  /*13eb0*/  IMAD R3, R2, UR8, RZ ;  /* 0x0000000802037c24 */ /* 0x000fe4000f8e02ff */
[----:B------:R-:W-:Y:S02]  /*13ec0*/  IMAD.U32 R2, RZ, RZ, UR8 ;  /* 0x00000008ff027e24 */ /* 0x000fe4000f8e00ff */
[C---:B------:R-:W-:Y:S02]  /*13ed0*/  IMAD R5, R0.reuse, UR9, R3 ;  /* 0x0000000900057c24 */ /* 0x040fe4000f8e0203 */
[----:B------:R-:W-:Y:S01]  /*13ee0*/  IMAD.WIDE.U32 R2, R0, R2, UR4 ;  /* 0x0000000400027e25 */ /* 0x000fe2000f8e0002 */
[----:B------:R-:W-:Y:S01]  /*13ef0*/  SHF.R.S32.HI R0, RZ, 0x1f, R4 ;  /* 0x0000001fff007819 */ /* 0x000fe20000011404 */
[----:B------:R-:W-:Y:S02]  /*13f00*/  ULDC.64 UR4, c[0x0][0x2c8] ;  /* 0x0000b20000047ab9 */ /* 0x000fe40000000a00 */
[----:B------:R-:W-:-:S02]  /*13f10*/  IMAD.IADD R3, R3, 0x1, R5 ;  /* 0x0000000103037824 */ /* 0x000fc400078e0205 */
[----:B------:R-:W-:Y:S02]  /*13f20*/  IMAD R0, R0, UR4, RZ ;  /* 0x0000000400007c24 */ /* 0x000fe4000f8e02ff */
[----:B------:R-:W-:-:S04]  /*13f30*/  IMAD.WIDE.U32 R2, R4, UR4, R2 ;  /* 0x0000000404027c25 */ /* 0x000fc8000f8e0002 */
[----:B------:R-:W-:Y:S01]  /*13f40*/  IMAD R0, R4, UR5, R0 ;  /* 0x0000000504007c24 */ /* 0x000fe2000f8e0200 */
[----:B------:R-:W-:Y:S02]  /*13f50*/  ULDC.64 UR4, c[0x0][0x280] ;  /* 0x0000a00000047ab9 */ /* 0x000fe40000000a00 */
[----:B------:R-:W-:Y:S01]  /*13f60*/  IADD3 R4, P0, R2, UR4, RZ ;  /* 0x0000000402047c10 */ /* 0x000fe2000ff1e0ff */
[----:B------:R-:W-:Y:S02]  /*13f70*/  ULDC UR4, c[0x0][0x2b8] ;  /* 0x0000ae0000047ab9 */ /* 0x000fe40000000800 */
[----:B------:R-:W-:Y:S02]  /*13f80*/  ISETP.GE.AND P1, PT, R9, UR4, PT ;  /* 0x0000000409007c0c */ /* 0x000fe4000bf26270 */
[----:B------:R0:W5:Y:S01]  /*13f90*/  LDL R9, [R1+0x3c] ;  /* 0x00003c0001097983 */ /* 0x0001620000100800 */
[----:B------:R-:W1:Y:S01]  /*13fa0*/  S2R R7, SR_TID.X ;  /* 0x0000000000077919 */ /* 0x000e620000002100 */
        /* <DEDUP_REMOVED lines=9> */
[----:B------:R-:W2:Y:S01]  /*14040*/  LDL.LU R5, [R1+0x14] ;  /* 0x0000140001057983 */ /* 0x000ea20000300800 */
[----:B------:R-:W-:-:S03]  /*14050*/  IMAD R2, R19, R6, RZ ;  /* 0x0000000613027224 */ /* 0x000fc600078e02ff */
[----:B------:R-:W-:Y:S04]  /*14060*/  SHFL.IDX PT, R6, R0, RZ, 0x181f ;  /* 0x00181fff00067589 */ /* 0x000fe800000e0000 */
[----:B------:R-:W-:Y:S01]  /*14070*/  SHFL.IDX PT, R8, R0, 0x1, 0x181f ;  /* 0x00381f0000087f89 */ /* 0x000fe200000e0000 */
[----:B--2---:R-:W-:-:S03]  /*14080*/  IMAD R3, R5, 0x80, R7 ;  /* 0x0000008005037824 */ /* 0x004fc600078e0207 */
[----:B------:R-:W0:Y:S01]  /*14090*/  SHFL.IDX PT, R7, R4, RZ, 0x181f ;  /* 0x00181fff04077589 */ /* 0x000e2200000e0000 */
[C---:B------:R-:W-:Y:S01]  /*140a0*/  VIADD R5, R3.reuse, 0x10 ;  /* 0x0000001003057836 */ /* 0x040fe20000000000 */
[----:B------:R-:W-:-:S04]  /*140b0*/  ISETP.GE.AND P4, PT, R3, R2, PT ;  /* 0x000000020300720c */ /* 0x000fc80003f86270 */
[----:B------:R-:W-:Y:S02]  /*140c0*/  ISETP.GE.AND P2, PT, R5, R2, PT ;  /* 0x000000020500720c */ /* 0x000fe40003f46270 */
[----:B------:R-:W1:Y:S07]  /*140d0*/  SHFL.IDX PT, R5, R4, 0x1, 0x181f ;  /* 0x00381f0004057f89 */ /* 0x000e6e00000e0000 */
[----:B0-----:R-:W-:-:S05]  /*140e0*/  @!P4 IADD3 R7, P3, R10, R7, RZ ;  /* 0x000000070a07c210 */ /* 0x001fca0007f7e0ff */
[----:B------:R-:W-:-:S05]  /*140f0*/  @!P4 IMAD.X R6, RZ, RZ, R6, P3 ;  /* 0x000000ffff06c224 */ /* 0x000fca00018e0606 */
        /* <DEDUP_REMOVED lines=56> */
[----:B0-----:R-:W0:Y:S04]  /*14480*/  SHFL.IDX PT, R6, R0, 0x6, 0x181f ;  /* 0x00d81f0000067f89 */ /* 0x001e2800000e0000 */
[----:B------:R-:W2:Y:S01]  /*14490*/  SHFL.IDX PT, R0, R0, 0x7, 0x181f ;  /* 0x00f81f0000007f89 */ /* 0x000ea200000e0000 */
[----:B-1----:R-:W-:-:S05]  /*144a0*/  @!P2 IADD3 R5, P3, R10, R5, RZ ;  /* 0x000000050a05a210 */ /* 0x002fca0007f7e0ff */
[----:B0-----:R-:W-:-:S04]  /*144b0*/  @!P2 IMAD.X R6, RZ, RZ, R6, P3 ;  /* 0x000000ffff06a224 */ /* 0x001fc800018e0606 */
[----:B------:R-:W-:Y:S02]  /*144c0*/  @!P2 IMAD.MOV.U32 R7, RZ, RZ, R6 ;  /* 0x000000ffff07a224 */ /* 0x000fe400078e0006 */
[----:B------:R-:W-:-:S05]  /*144d0*/  @!P2 IMAD.MOV.U32 R6, RZ, RZ, R5 ;  /* 0x000000ffff06a224 */ /* 0x000fca00078e0005 */
[----:B------:R0:W-:Y:S04]  /*144e0*/  @!P2 LDGSTS.E.BYPASS.LTC128B.128 [R9+0x23400], desc[UR52][R6.64], !P0 ;  /* 0x234000000609afae */ /* 0x0001e8000c101d74 */
[----:B--2---:R0:W-:Y:S02]  /*144f0*/  @!P2 LDGSTS.E.BYPASS.LTC128B.128 [R9+0x27400], desc[UR52][R6.64+0x80], !P1 ;  /* 0x274000800609afae */ /* 0x0041e4000c901d74 */
.L_x_2446:
        /* <DEDUP_REMOVED lines=11> */
.L_x_2361:
[----:B------:R-:W-:Y:S05]  /*145b0*/  BSYNC B0 ;  /* 0x0000000000007941 */ /* 0x000fea0003800000 */
.L_x_2360:
[----:B------:R-:W-:Y:S01]  /*145c0*/  NOP ;  /* 0x0000000000007918 */ /* 0x000fe20000000000 */
[----:B------:R-:W-:-:S13]  /*145d0*/  PLOP3.LUT P0, PT, PT, PT, PT, 0x80, 0x0 ;  /* 0x000000000000781c */ /* 0x000fda0003f0f070 */
.L_x_2362:
[----:B------:R-:W-:Y:S02]  /*145e0*/  PLOP3.LUT P1, PT, P1, P0, PT, 0xa2, 0x0 ;  /* 0x000000000000781c */ /* 0x000fe40000f21472 */
[----:B------:R-:W-:-:S08]  /*145f0*/  @P0 R2UR P1, UR4, R17 ;  /* 0x00000000110402ca */ /* 0x000fd00000020000 */
[----:B------:R-:W-:-:S05]  /*14600*/  @P0 PLOP3.LUT P0, PT, P1, PT, PT, 0x80, 0x0 ;  /* 0x000000000000081c */ /* 0x000fca0000f0f070 */
[----:B------:R-:W-:Y:S01]  /*14610*/  @!P1 SYNCS.ARRIVE.TRANS64.RED.A0T1 RZ, [UR4+0x38800], RZ ;  /* 0x038800ffffff99a7 */ /* 0x000fe20008200404 */
[----:B------:R-:W-:Y:S07]  /*14620*/  @!P1 ARRIVES.LDGSTSBAR.64.TRANSCNT [UR4+0x38800] ;  /* 0x03880000ff0099b0 */ /* 0x000fee0008000a84 */
[----:B------:R-:W-:Y:S05]  /*14630*/  @P0 BRA.U.ANY `(.L_x_2362) ;  /* 0xfffffffd00e80947 */ /* 0x000fea000393ffff */
[----:B-1----:R-:W2:Y:S02]  /*14640*/  LDL.LU R2, [R1+0x44] ;  /* 0x0000440001027983 */ /* 0x002ea40000300800 */
        /* <DEDUP_REMOVED lines=10> */
[----:B-12---:R-:W-:Y:S05]  /*146f0*/  @!P0 BRA `(.L_x_2364) ;  /* 0x0000004400ec8947 */ /* 0x006fea0003800000 */
.L_x_2447:
[----:B------:R-:W-:Y:S05]  /*14700*/  BSYNC B0 ;  /* 0x0000000000007941 */ /* 0x000fea0003800000 */
.L_x_2363:
[----:B------:R-:W2:Y:S04]  /*14710*/  LDL.LU R2, [R1+0x40] ;  /* 0x0000400001027983 */ /* 0x000ea80000300800 */
[----:B------:R-:W3:Y:S01]  /*14720*/  LDL R3, [R1+0x1c] ;  /* 0x00001c0001037983 */ /* 0x000ee20000100800 */
[----:B--2---:R-:W-:-:S05]  /*14730*/  VIADD R2, R2, 0xfffffffe ;  /* 0xfffffffe02027836 */ /* 0x004fca0000000000 */
[----:B---3--:R-:W-:-:S13]  /*14740*/  ISETP.GE.AND P0, PT, R2, R3, PT ;  /* 0x000000030200720c */ /* 0x008fda0003f06270 */
[----:B------:R-:W-:Y:S05]  /*14750*/  @!P0 BRA `(.L_x_2365) ;  /* 0x0000001400648947 */ /* 0x000fea0003800000 */
[----:B-1----:R1:W5:Y:S04]  /*14760*/  LDL.LU R0, [R1+0xc] ;  /* 0x00000c0001007983 */ /* 0x0023680000300800 */
[----:B------:R1:W5:Y:S02]  /*14770*/  LDL.LU R3, [R1+0x4] ;  /* 0x0000040001037983 */ /* 0x0003640000300800 */
.L_x_2387:
[----:B------:R-:W2:Y:S01]  /*14780*/  LDL R4, [R1+0x24] ;  /* 0x0000240001047983 */ /* 0x000ea20000100800 */
[----:B-----5:R-:W-:Y:S01]  /*14790*/  VIADD R5, R3, 0x1 ;  /* 0x0000000103057836 */ /* 0x020fe20000000000 */
[----:B------:R-:W-:Y:S05]  /*147a0*/  YIELD ;  /* 0x0000000000007946 */ /* 0x000fea0003800000 */
[C---:B------:R-:W-:Y:S01]  /*147b0*/  ISETP.NE.AND P0, PT, R5.reuse, 0x2, PT ;  /* 0x000000020500780c */ /* 0x040fe20003f05270 */
[----:B------:R-:W-:Y:S03]  /*147c0*/  BSSY B0, `(.L_x_2366) ;  /* 0x000008b000007945 */ /* 0x000fe60003800000 */
[----:B------:R-:W-:-:S02]  /*147d0*/  SEL R10, R5, RZ, P0 ;  /* 0x000000ff050a7207 */ /* 0x000fc40000000000 */
[----:B--2---:R-:W-:Y:S02]  /*147e0*/  ISETP.NE.AND P1, PT, R4, RZ, PT ;  /* 0x000000ff0400720c */ /* 0x004fe40003f25270 */
[----:B------:R-:W-:-:S04]  /*147f0*/  SEL R4, RZ, 0x1, P0 ;  /* 0x00000001ff047807 */ /* 0x000fc80000000000 */
[----:B0-----:R-:W-:-:S05]  /*14800*/  LOP3.LUT R9, R0, R4, RZ, 0x3c, !PT ;  /* 0x0000000400097212 */ /* 0x001fca00078e3cff */
        /* <DEDUP_REMOVED lines=27> */
.L_x_2368:
        /* <DEDUP_REMOVED lines=8> */
.L_x_2448:
[----:B------:R-:W-:Y:S05]  /*14a40*/  BSYNC B1 ;  /* 0x0000000000017941 */ /* 0x000fea0003800000 */
.L_x_2369:
        /* <DEDUP_REMOVED lines=9> */
.L_x_2372:
[----:B------:R-:W-:Y:S05]  /*14ae0*/  BSYNC B1 ;  /* 0x0000000000017941 */ /* 0x000fea0003800000 */
.L_x_2371:
        /* <DEDUP_REMOVED lines=12> */
[----:B0-----:R-:W-:-:S07]  /*14bb0*/  VIADD R9, R4, 0x10400 ;  /* 0x0001040004097836 */ /* 0x001fce0000000000 */
.L_x_2373:
        /* <DEDUP_REMOVED lines=16> */
.L_x_2374:
        /* <DEDUP_REMOVED lines=10> */
[----:B------:R-:W0:Y:S01]  /*14d60*/  SYNCS.PHASECHK.TRANS64.TRYWAIT P0, [R6+URZ+0x38840], R5 ;  /* 0x03884005060075a7 */ /* 0x000e22000800017f */
[----:B------:R-:W-:Y:S04]  /*14d70*/  BSSY B1, `(.L_x_2375) ;  /* 0x0000002000017945 */ /* 0x000fe80003800000 */
[----:B0-----:R-:W-:Y:S05]  /*14d80*/  @!P0 BRA `(.L_x_2376) ;  /* 0x0000004000708947 */ /* 0x001fea0003800000 */
.L_x_2449:
[----:B------:R-:W-:Y:S05]  /*14d90*/  BSYNC B1 ;  /* 0x0000000000017941 */ /* 0x000fea0003800000 */
.L_x_2375:
[----:B------:R-:W-:Y:S01]  /*14da0*/  BSSY B1, `(.L_x_2377) ;  /* 0x000000b000017945 */ /* 0x000fe20003800000 */
[----:B------:R-:W-:Y:S02]  /*14db0*/  IMAD.MOV.U32 R10, RZ, RZ, 0x0 ;  /* 0x00000000ff0a7424 */ /* 0x000fe400078e00ff */
[----:B------:R-:W-:Y:S01]  /*14dc0*/  IMAD.MOV.U32 R11, RZ, RZ, 0x14f00000 ;  /* 0x14f00000ff0b7424 */ /* 0x000fe200078e00ff */
[----:B------:R-:W-:Y:S06]  /*14dd0*/  @P1 BRA `(.L_x_2378) ;  /* 0x00000000001c1947 */ /* 0x000fec0003800000 */
[----:B------:R-:W3:Y:S01]  /*14de0*/  S2R R7, SR_TID.X ;  /* 0x0000000000077919 */ /* 0x000ee20000002100 */
[----:B0-2---:R-:W-:-:S04]  /*14df0*/  IMAD.MOV.U32 R5, RZ, RZ, 0x8000 ;  /* 0x00008000ff057424 */ /* 0x005fc800078e00ff */
[----:B------:R4:W-:Y:S01]  /*14e00*/  SYNCS.ARRIVE.TRANS64 RZ, [R6+URZ+0x38830], R5 ;  /* 0x0388300506ff79a7 */ /* 0x0009e2000800003f */
[----:B---3--:R-:W-:-:S04]  /*14e10*/  LOP3.LUT R7, R7, 0x1f, RZ, 0xc0, !PT ;  /* 0x0000001f07077812 */ /* 0x008fc800078ec0ff */
[----:B------:R-:W-:-:S13]  /*14e20*/  ISETP.NE.AND P0, PT, R7, RZ, PT ;  /* 0x000000ff0700720c */ /* 0x000fda0003f05270 */
[----:B----4-:R-:W-:Y:S05]  /*14e30*/  @!P0 BRA `(.L_x_2378) ;  /* 0x0000000000048947 */ /* 0x010fea0003800000 */
[----:B------:R-:W-:Y:S01]  /*14e40*/  BPT.TRAP 0x1 ;  /* 0x000000040000795c */ /* 0x000fe20000300000 */
.L_x_2378:
[----:B------:R-:W-:Y:S05]  /*14e50*/  BSYNC B1 ;  /* 0x0000000000017941 */ /* 0x000fea0003800000 */
.L_x_2377:
[----:B------:R-:W-:Y:S01]  /*14e60*/  R2UR UR10, R13 ;  /* 0x000000000d0a72ca */ /* 0x000fe200000e0000 */
[----:B------:R-:W-:Y:S01]  /*14e70*/  UIADD3 UR4, UP0, UR48, 0x370, URZ ;  /* 0x0000037030047890 */ /* 0x000fe2000ff1e03f */
[----:B------:R-:W-:Y:S01]  /*14e80*/  R2UR UR6, R10 ;  /* 0x000000000a0672ca */ /* 0x000fe200000e0000 */
[----:B0-2---:R-:W-:Y:S01]  /*14e90*/  VIADD R6, R6, 0x38830 ;  /* 0x0003883006067836 */ /* 0x005fe20000000000 */
[----:B------:R-:W-:Y:S01]  /*14ea0*/  R2UR UR7, R11 ;  /* 0x000000000b0772ca */ /* 0x000fe200000e0000 */
[----:B------:R-:W-:Y:S01]  /*14eb0*/  VIADD R5, R4, 0x28400 ;  /* 0x0002840004057836 */ /* 0x000fe20000000000 */
[----:B------:R-:W-:Y:S01]  /*14ec0*/  PLOP3.LUT P0, PT, PT, PT, PT, 0x80, 0x0 ;  /* 0x000000000000781c */ /* 0x000fe20003f0f070 */
[----:B------:R-:W-:-:S12]  /*14ed0*/  UIADD3.X UR5, URZ, UR49, URZ, UP0, !UPT ;  /* 0x000000313f057290 */ /* 0x000fd800087fe43f */
.L_x_2379:
        /* <DEDUP_REMOVED lines=15> */
.L_x_2380:
        /* <DEDUP_REMOVED lines=10> */
.L_x_2367:
[----:B------:R-:W-:Y:S05]  /*15070*/  BSYNC B0 ;  /* 0x0000000000007941 */ /* 0x000fea0003800000 */
.L_x_2366:
[----:B------:R-:W-:-:S06]  /*15080*/  UISETP.NE.AND UP0, UPT, UR39, 0x3, UPT ;  /* 0x000000032700788c */ /* 0x000fcc000bf05270 */
[----:B------:R-:W-:-:S13]  /*15090*/  PLOP3.LUT P0, PT, PT, PT, UP0, 0x80, 0x0 ;  /* 0x000000000000781c */ /* 0x000fda0003f0f008 */
[----:B------:R-:W-:Y:S05]  /*150a0*/  @!P0 BRA `(.L_x_2381) ;  /* 0x0000000000048947 */ /* 0x000fea0003800000 */
[----:B------:R-:W-:Y:S01]  /*150b0*/  BPT.TRAP 0x1 ;  /* 0x000000040000795c */ /* 0x000fe20000300000 */
.L_x_2381:
        /* <DEDUP_REMOVED lines=8> */
.L_x_2450:
[----:B------:R-:W-:Y:S05]  /*15140*/  BSYNC B0 ;  /* 0x0000000000007941 */ /* 0x000fea0003800000 */
.L_x_2382:
[----:B------:R-:W-:Y:S05]  /*15150*/  @!P1 BRA `(.L_x_2384) ;  /* 0x0000000000049947 */ /* 0x000fea0003800000 */
[----:B------:R-:W-:Y:S01]  /*15160*/  BPT.TRAP 0x1 ;  /* 0x000000040000795c */ /* 0x000fe20000300000 */
.L_x_2384:
[----:B--2---:R-:W-:Y:S01]  /*15170*/  SHF.L.U32 R4, R0, 0x1f, RZ ;  /* 0x0000001f00047819 */ /* 0x004fe200000006ff */
[----:B------:R-:W-:-:S03]  /*15180*/  IMAD.SHL.U32 R0, R3, 0x8000, RZ ;  /* 0x0000800003007824 */ /* 0x000fc600078e00ff */
[----:B------:R-:W2:Y:S02]  /*15190*/  SYNCS.PHASECHK.TRANS64.TRYWAIT P0, [R19+URZ+0x38860], R4 ;  /* 0x03886004130075a7 */ /* 0x000ea4000800017f */
[----:B--2---:R-:W-:Y:S05]  /*151a0*/  @!P0 BRA `(.L_x_2385) ;  /* 0x0000003c00908947 */ /* 0x004fea0003800000 */
.L_x_2451:
[----:B------:R-:W3:Y:S04]  /*151b0*/  LDL R14, [R1+0x38] ;  /* 0x00003800010e7983 */ /* 0x000ee80000100800 */
[----:B------:R-:W4:Y:S04]  /*151c0*/  LDL R13, [R1+0x8] ;  /* 0x00000800010d7983 */ /* 0x000f280000100800 */
[----:B------:R-:W4:Y:S01]  /*151d0*/  LDL R12, [R1] ;  /* 0x00000000010c7983 */ /* 0x000f220000100800 */
[----:B------:R-:W-:Y:S01]  /*151e0*/  LOP3.LUT R3, R0, R18, RZ, 0xfc, !PT ;  /* 0x0000001200037212 */ /* 0x000fe200078efcff */
[----:B------:R-:W-:Y:S05]  /*151f0*/  WARPSYNC.ALL ;  /* 0x0000000000007948 */ /* 0x000fea0003800000 */
[----:B------:R-:W-:-:S05]  /*15200*/  IMAD.IADD R3, R17, 0x1, R3 ;  /* 0x0000000111037824 */ /* 0x000fca00078e0203 */
[----:B0-----:R-:W2:Y:S02]  /*15210*/  LDSM.16.MT88.4 R8, [R3+0x10400] ;  /* 0x010400000308783b */ /* 0x001ea40000004200 */
[C-C-:B--2---:R-:W-:Y:S02]  /*15220*/  PRMT R4, R8.reuse, 0x6420, R9.reuse ;  /* 0x0000642008047816 */ /* 0x144fe40000000009 */
[----:B------:R-:W-:Y:S02]  /*15230*/  PRMT R5, R8, 0x7531, R9 ;  /* 0x0000753108057816 */ /* 0x000fe40000000009 */
[C-C-:B------:R-:W-:Y:S02]  /*15240*/  PRMT R6, R10.reuse, 0x6420, R11.reuse ;  /* 0x000064200a067816 */ /* 0x140fe4000000000b */
[----:B------:R-:W-:Y:S02]  /*15250*/  PRMT R7, R10, 0x7531, R11 ;  /* 0x000075310a077816 */ /* 0x000fe4000000000b */
[----:B---3--:R-:W-:-:S05]  /*15260*/  IADD3 R20, R17, R14, R0 ;  /* 0x0000000e11147210 */ /* 0x008fca0007ffe000 */
[----:B------:R-:W0:Y:S01]  /*15270*/  LDSM.16.MT88.4 R8, [R20+0x10400] ;  /* 0x010400001408783b */ /* 0x000e220000004200 */
[----:B----4-:R-:W-:-:S05]  /*15280*/  IADD3 R3, R12, R0, R13 ;  /* 0x000000000c037210 */ /* 0x010fca0007ffe00d */
[----:B------:R2:W-:Y:S02]  /*15290*/  STSM.16.M88.4 [R3], R4 ;  /* 0x0000000403007844 */ /* 0x0005e40000000200 */
[----:B--2---:R-:W-:Y:S02]  /*152a0*/  VIADD R4, R0, 0x4000 ;  /* 0x0000400000047836 */ /* 0x004fe40000000000 */
[----:B------:R-:W-:Y:S02]  /*152b0*/  IMAD.MOV.U32 R6, RZ, RZ, R13 ;  /* 0x000000ffff067224 */ /* 0x000fe400078e000d */
[----:B------:R-:W-:Y:S01]  /*152c0*/  IMAD.MOV.U32 R7, RZ, RZ, R12 ;  /* 0x000000ffff077224 */ /* 0x000fe200078e000c */
[----:B------:R-:W-:-:S05]  /*152d0*/  LOP3.LUT R4, R4, R18, RZ, 0xfc, !PT ;  /* 0x0000001204047212 */ /* 0x000fca00078efcff */
[----:B------:R-:W-:Y:S01]  /*152e0*/  IMAD.IADD R4, R17, 0x1, R4 ;  /* 0x0000000111047824 */ /* 0x000fe200078e0204 */
[C-C-:B0-----:R-:W-:Y:S02]  /*152f0*/  PRMT R12, R8.reuse, 0x6420, R9.reuse ;  /* 0x00006420080c7816 */ /* 0x141fe40000000009 */
[----:B------:R-:W-:Y:S02]  /*15300*/  PRMT R13, R8, 0x7531, R9 ;  /* 0x00007531080d7816 */ /* 0x000fe40000000009 */
[C-C-:B------:R-:W-:Y:S02]  /*15310*/  PRMT R14, R10.reuse, 0x6420, R11.reuse ;  /* 0x000064200a0e7816 */ /* 0x140fe4000000000b */
[----:B------:R-:W-:-:S05]  /*15320*/  PRMT R15, R10, 0x7531, R11 ;  /* 0x000075310a0f7816 */ /* 0x000fca000000000b */
[----:B------:R0:W-:Y:S04]  /*15330*/  STSM.16.M88.4 [R3+0x2000], R12 ;  /* 0x0020000c03007844 */ /* 0x0001e80000000200 */
[----:B------:R-:W2:Y:S01]  /*15340*/  LDSM.16.MT88.4 R8, [R4+0x10400] ;  /* 0x010400000408783b */ /* 0x000ea20000004200 */
[----:B0-----:R-:W-:Y:S02]  /*15350*/  IMAD.MOV.U32 R14, RZ, RZ, R6 ;  /* 0x000000ffff0e7224 */ /* 0x001fe400078e0006 */
[----:B------:R-:W-:Y:S01]  /*15360*/  IMAD.MOV.U32 R15, RZ, RZ, R7 ;  /* 0x000000ffff0f7224 */ /* 0x000fe200078e0007 */
[C-C-:B--2---:R-:W-:Y:S02]  /*15370*/  PRMT R4, R8.reuse, 0x6420, R9.reuse ;  /* 0x0000642008047816 */ /* 0x144fe40000000009 */
[----:B------:R-:W-:-:S02]  /*15380*/  PRMT R5, R8, 0x7531, R9 ;  /* 0x0000753108057816 */ /* 0x000fc40000000009 */
[C-C-:B------:R-:W-:Y:S02]  /*15390*/  PRMT R6, R10.reuse, 0x6420, R11.reuse ;  /* 0x000064200a067816 */ /* 0x140fe4000000000b */
[----:B------:R-:W-:Y:S02]  /*153a0*/  PRMT R7, R10, 0x7531, R11 ;  /* 0x000075310a077816 */ /* 0x000fe4000000000b */
[----:B------:R-:W0:Y:S04]  /*153b0*/  LDSM.16.MT88.4 R8, [R20+0x14400] ;  /* 0x014400001408783b */ /* 0x000e280000004200 */
[----:B------:R2:W-:Y:S02]  /*153c0*/  STSM.16.M88.4 [R3+0x4000], R4 ;  /* 0x0040000403007844 */ /* 0x0005e40000000200 */
[----:B--2---:R-:W-:-:S02]  /*153d0*/  IMAD.MOV.U32 R6, RZ, RZ, R14 ;  /* 0x000000ffff067224 */ /* 0x004fc400078e000e */
        /* <DEDUP_REMOVED lines=20> */
[----:B------:R-:W-:-:S03]  /*15520*/  PRMT R13, R8, 0x7531, R9 ;  /* 0x00007531080d7816 */ /* 0x000fc60000000009 */
[----:B------:R-:W-:-:S05]  /*15530*/  IMAD.IADD R3, R15, 0x1, R3 ;  /* 0x000000010f037824 */ /* 0x000fca00078e0203 */
[----:B------:R0:W-:Y:S02]  /*15540*/  STSM.16.M88.4 [R3], R4 ;  /* 0x0000000403007844 */ /* 0x0001e40000000200 */
[----:B0-----:R-:W-:Y:S02]  /*15550*/  VIADD R4, R0, 0x5000 ;  /* 0x0000500000047836 */ /* 0x001fe40000000000 */
        /* <DEDUP_REMOVED lines=8> */
[----:B0-----:R-:W-:Y:S02]  /*155e0*/  IMAD.MOV.U32 R14, RZ, RZ, R6 ;  /* 0x000000ffff0e7224 */ /* 0x001fe400078e0006 */
[----:B------:R-:W-:Y:S01]  /*155f0*/  IMAD.MOV.U32 R15, RZ, RZ, R7 ;  /* 0x000000ffff0f7224 */ /* 0x000fe200078e0007 */
[----:B--2---:R-:W-:-:S02]  /*15600*/  PRMT R4, R8, 0x6420, R9 ;  /* 0x0000642008047816 */ /* 0x004fc40000000009 */
[----:B------:R-:W-:Y:S02]  /*15610*/  PRMT R5, R8, 0x7531, R9 ;  /* 0x0000753108057816 */ /* 0x000fe40000000009 */
        /* <DEDUP_REMOVED lines=63> */
[----:B------:R-:W0:Y:S01]  /*15a10*/  LDSM.16.MT88.4 R8, [R20+0x13400] ;  /* 0x013400001408783b */ /* 0x000e220000004200 */
[----:B--2---:R-:W-:Y:S01]  /*15a20*/  IADD3 R3, R14, R13, R0 ;  /* 0x0000000d0e037210 */ /* 0x004fe20007ffe000 */
[----:B------:R-:W-:-:S04]  /*15a30*/  VIADD R0, R0, 0x7000 ;  /* 0x0000700000007836 */ /* 0x000fc80000000000 */
[----:B------:R-:W-:Y:S01]  /*15a40*/  IMAD.IADD R3, R15, 0x1, R3 ;  /* 0x000000010f037824 */ /* 0x000fe200078e0203 */
[----:B------:R-:W-:-:S04]  /*15a50*/  LOP3.LUT R0, R0, R18, RZ, 0xfc, !PT ;  /* 0x0000001200007212 */ /* 0x000fc800078efcff */
[----:B------:R0:W-:Y:S01]  /*15a60*/  STSM.16.M88.4 [R3], R4 ;  /* 0x0000000403007844 */ /* 0x0001e20000000200 */
[----:B------:R-:W-:Y:S01]  /*15a70*/  IMAD.IADD R0, R17, 0x1, R0 ;  /* 0x0000000111007824 */ /* 0x000fe200078e0200 */
[C-C-:B0-----:R-:W-:Y:S02]  /*15a80*/  PRMT R4, R8.reuse, 0x6420, R9.reuse ;  /* 0x0000642008047816 */ /* 0x141fe40000000009 */
[----:B------:R-:W-:Y:S02]  /*15a90*/  PRMT R5, R8, 0x7531, R9 ;  /* 0x0000753108057816 */ /* 0x000fe40000000009 */
[C-C-:B------:R-:W-:Y:S02]  /*15aa0*/  PRMT R6, R10.reuse, 0x6420, R11.reuse ;  /* 0x000064200a067816 */ /* 0x140fe4000000000b */
[----:B------:R-:W-:-:S05]  /*15ab0*/  PRMT R7, R10, 0x7531, R11 ;  /* 0x000075310a077816 */ /* 0x000fca000000000b */
[----:B------:R-:W-:Y:S04]  /*15ac0*/  STSM.16.M88.4 [R3+0x2000], R4 ;  /* 0x0020000403007844 */ /* 0x000fe80000000200 */
[----:B------:R-:W0:Y:S02]  /*15ad0*/  LDSM.16.MT88.4 R8, [R0+0x10400] ;  /* 0x010400000008783b */ /* 0x000e240000004200 */
[C-C-:B0-----:R-:W-:Y:S02]  /*15ae0*/  PRMT R4, R8.reuse, 0x6420, R9.reuse ;  /* 0x0000642008047816 */ /* 0x141fe40000000009 */
[----:B------:R-:W-:Y:S02]  /*15af0*/  PRMT R5, R8, 0x7531, R9 ;  /* 0x0000753108057816 */ /* 0x000fe40000000009 */
[----:B------:R-:W-:-:S02]  /*15b00*/  PRMT R6, R10, 0x6420, R11 ;  /* 0x000064200a067816 */ /* 0x000fc4000000000b */
[----:B------:R-:W-:Y:S02]  /*15b10*/  PRMT R7, R10, 0x7531, R11 ;  /* 0x000075310a077816 */ /* 0x000fe4000000000b */
[----:B------:R-:W0:Y:S04]  /*15b20*/  LDSM.16.MT88.4 R8, [R20+0x17400] ;  /* 0x017400001408783b */ /* 0x000e280000004200 */
[----:B------:R0:W-:Y:S02]  /*15b30*/  STSM.16.M88.4 [R3+0x4000], R4 ;  /* 0x0040000403007844 */ /* 0x0001e40000000200 */
[C-C-:B0-----:R-:W-:Y:S02]  /*15b40*/  PRMT R4, R8.reuse, 0x6420, R9.reuse ;  /* 0x0000642008047816 */ /* 0x141fe40000000009 */
        /* <DEDUP_REMOVED lines=12> */
.L_x_2386:
[----:B------:R-:W0:Y:S01]  /*15c10*/  S2R R0, SR_TID.X ;  /* 0x0000000000007919 */ /* 0x000e220000002100 */
[----:B--2---:R2:W-:Y:S01]  /*15c20*/  SYNCS.ARRIVE.TRANS64.A1T0 RZ, [R19+URZ+0x38850], RZ ;  /* 0x038850ff13ff79a7 */ /* 0x0045e2000810003f */
[----:B0-----:R-:W-:Y:S02]  /*15c30*/  LOP3.LUT R3, R0, 0x7f, RZ, 0xc0, !PT ;  /* 0x0000007f00037812 */ /* 0x001fe400078ec0ff */
        /* <DEDUP_REMOVED lines=11> */
.L_x_2365:
[----:B------:R-:W2:Y:S01]  /*15cf0*/  S2R R4, SR_TID.X ;  /* 0x0000000000047919 */ /* 0x000ea20000002100 */
[----:B------:R-:W-:Y:S01]  /*15d00*/  BSSY B0, `(.L_x_2388) ;  /* 0x0000011000007945 */ /* 0x000fe20003800000 */
[----:B--2---:R-:W-:-:S04]  /*15d10*/  LOP3.LUT R4, R4, 0x7f, RZ, 0xc0, !PT ;  /* 0x0000007f04047812 */ /* 0x004fc800078ec0ff */
[----:B------:R-:W-:-:S13]  /*15d20*/  ISETP.NE.AND P0, PT, R4, RZ, PT ;  /* 0x000000ff0400720c */ /* 0x000fda0003f05270 */
[----:B------:R-:W-:Y:S05]  /*15d30*/  @P0 BRA `(.L_x_2389) ;  /* 0x0000000000340947 */ /* 0x000fea0003800000 */
[----:B------:R-:W2:Y:S01]  /*15d40*/  S2R R2, SR_LANEID ;  /* 0x0000000000027919 */ /* 0x000ea20000000000 */
[----:B------:R-:W-:Y:S01]  /*15d50*/  VOTEU.ANY UR4, UPT, PT ;  /* 0x0000000000047886 */ /* 0x000fe200038e0100 */
[----:B------:R-:W3:Y:S01]  /*15d60*/  LDC.64 R4, c[0x0][0xc60] ;  /* 0x00031800ff047b82 */ /* 0x000ee20000000a00 */
[----:B-1---5:R-:W2:Y:S02]  /*15d70*/  FLO.U32 R0, UR4 ;  /* 0x0000000400007d00 */ /* 0x022ea400080e0000 */
[----:B--2---:R-:W-:-:S06]  /*15d80*/  ISETP.EQ.U32.AND P1, PT, R0, R2, PT ;  /* 0x000000020000720c */ /* 0x004fcc0003f22070 */
[----:B------:R-:W3:Y:S07]  /*15d90*/  POPC R2, UR4 ;  /* 0x0000000400027d09 */ /* 0x000eee0008000000 */
[----:B---3--:R-:W2:Y:S04]  /*15da0*/  @P1 ATOMG.E.ADD.STRONG.GPU PT, R2, desc[UR52][R4.64], R2 ;  /* 0x00000002040219a8 */ /* 0x008ea800081ee1f4 */
[----:B--2---:R1:W2:Y:S02]  /*15db0*/  SHFL.IDX PT, R2, R2, R0, 0x1f ;  /* 0x00001f0002027589 */ /* 0x0042a400000e0000 */
[----:B-1----:R-:W1:Y:S02]  /*15dc0*/  S2R R0, SR_LTMASK ;  /* 0x0000000000007919 */ /* 0x002e640000003900 */
[----:B-1----:R-:W-:-:S06]  /*15dd0*/  LOP3.LUT R0, R0, UR4, RZ, 0xc0, !PT ;  /* 0x0000000400007c12 */ /* 0x002fcc000f8ec0ff */
[----:B------:R-:W2:Y:S02]  /*15de0*/  POPC R0, R0 ;  /* 0x0000000000007309 */ /* 0x000ea40000000000 */
[----:B--2---:R-:W-:-:S05]  /*15df0*/  IADD3 R0, R2, UR40, R0 ;  /* 0x0000002802007c10 */ /* 0x004fca000fffe000 */
[----:B------:R2:W-:Y:S02]  /*15e00*/  STL [R1+0x10], R0 ;  /* 0x0000100001007387 */ /* 0x0005e40000100800 */
.L_x_2389:
[----:B------:R-:W-:Y:S05]  /*15e10*/  BSYNC B0 ;  /* 0x0000000000007941 */ /* 0x000fea0003800000 */
.L_x_2388:
[----:B------:R-:W-:-:S06]  /*15e20*/  UISETP.NE.AND UP0, UPT, UR39, 0x3, UPT ;  /* 0x000000032700788c */ /* 0x000fcc000bf05270 */
[----:B------:R-:W-:-:S13]  /*15e30*/  PLOP3.LUT P1, PT, PT, PT, UP0, 0x80, 0x0 ;  /* 0x000000000000781c */ /* 0x000fda0003f2f008 */
[----:B------:R-:W-:Y:S05]  /*15e40*/  @!P1 BRA `(.L_x_2390) ;  /* 0x0000000000049947 */ /* 0x000fea0003800000 */
[----:B------:R-:W-:Y:S01]  /*15e50*/  BPT.TRAP 0x1 ;  /* 0x000000040000795c */ /* 0x000fe20000300000 */
.L_x_2390:
[----:B-----5:R-:W3:Y:S04]  /*15e60*/  LDL R3, [R1+0xc] ;  /* 0x00000c0001037983 */ /* 0x020ee80000100800 */
[----:B------:R-:W4:Y:S01]  /*15e70*/  LDL R2, [R1+0x4] ;  /* 0x0000040001027983 */ /* 0x000f220000100800 */
[----:B-12---:R-:W-:Y:S01]  /*15e80*/  IMAD.U32 R0, RZ, RZ, UR41 ;  /* 0x00000029ff007e24 */ /* 0x006fe2000f8e00ff */
[----:B------:R-:W-:Y:S04]  /*15e90*/  BSSY B0, `(.L_x_2391) ;  /* 0x0000007000007945 */ /* 0x000fe80003800000 */
[----:B------:R-:W-:-:S02]  /*15ea0*/  ISETP.NE.AND P2, PT, R0, 0x3, PT ;  /* 0x000000030000780c */ /* 0x000fc40003f45270 */
[----:B---3--:R-:W-:-:S04]  /*15eb0*/  LOP3.LUT R0, R3, 0x1, RZ, 0x3c, !PT ;  /* 0x0000000103007812 */ /* 0x008fc800078e3cff */
[----:B------:R-:W-:Y:S01]  /*15ec0*/  SHF.L.U32 R0, R0, 0x1f, RZ ;  /* 0x0000001f00007819 */ /* 0x000fe200000006ff */
[----:B----4-:R-:W-:-:S04]  /*15ed0*/  IMAD R2, R2, 0x8, R17 ;  /* 0x0000000802027824 */ /* 0x010fc800078e0211 */
[----:B------:R-:W1:Y:S02]  /*15ee0*/  SYNCS.PHASECHK.TRANS64.TRYWAIT P1, [R2+URZ+0x38870], R0 ;  /* 0x03887000020075a7 */ /* 0x000e64000802017f */
[----:B-1----:R-:W-:Y:S05]  /*15ef0*/  @!P1 BRA `(.L_x_2392) ;  /* 0x0000003000509947 */ /* 0x002fea0003800000 */
.L_x_2452:
[----:B------:R-:W-:Y:S05]  /*15f00*/  BSYNC B0 ;  /* 0x0000000000007941 */ /* 0x000fea0003800000 */
.L_x_2391:
[----:B------:R-:W-:Y:S05]  /*15f10*/  @!P2 BRA `(.L_x_2393) ;  /* 0x000000000004a947 */ /* 0x000fea0003800000 */
[----:B------:R-:W-:Y:S01]  /*15f20*/  BPT.TRAP 0x1 ;  /* 0x000000040000795c */ /* 0x000fe20000300000 */
.L_x_2393:
[----:B-1----:R-:W2:Y:S02]  /*15f30*/  LDL R0, [R1+0xc] ;  /* 0x00000c0001007983 */ /* 0x002ea40000100800 */
[----:B--2---:R-:W-:-:S04]  /*15f40*/  SHF.L.U32 R0, R0, 0x1f, RZ ;  /* 0x0000001f00007819 */ /* 0x004fc800000006ff */
[----:B------:R-:W1:Y:S02]  /*15f50*/  SYNCS.PHASECHK.TRANS64.TRYWAIT P1, [R2+URZ+0x38860], R0 ;  /* 0x03886000020075a7 */ /* 0x000e64000802017f */
[----:B-1----:R-:W-:Y:S05]  /*15f60*/  @!P1 BRA `(.L_x_2394) ;  /* 0x0000003000489947 */ /* 0x002fea0003800000 */
.L_x_2453:
[----:B------:R-:W2:Y:S04]  /*15f70*/  LDL R3, [R1+0x38] ;  /* 0x0000380001037983 */ /* 0x000ea80000100800 */
[----:B------:R-:W3:Y:S04]  /*15f80*/  LDL R13, [R1+0x8] ;  /* 0x00000800010d7983 */ /* 0x000ee80000100800 */
[----:B------:R-:W3:Y:S04]  /*15f90*/  LDL.LU R12, [R1] ;  /* 0x00000000010c7983 */ /* 0x000ee80000300800 */
[----:B------:R-:W4:Y:S01]  /*15fa0*/  LDL R19, [R1+0x4] ;  /* 0x0000040001137983 */ /* 0x000f220000100800 */
[----:B------:R-:W-:Y:S05]  /*15fb0*/  WARPSYNC.ALL ;  /* 0x0000000000007948 */ /* 0x000fea0003800000 */
[----:B----4-:R-:W-:-:S05]  /*15fc0*/  IMAD.SHL.U32 R16, R19, 0x8000, RZ ;  /* 0x0000800013107824 */ /* 0x010fca00078e00ff */
[----:B-1----:R-:W-:Y:S02]  /*15fd0*/  LOP3.LUT R0, R16, R18, RZ, 0xfc, !PT ;  /* 0x0000001210007212 */ /* 0x002fe400078efcff */
[----:B--2---:R-:W-:-:S03]  /*15fe0*/  IADD3 R3, R17, R3, R16 ;  /* 0x0000000311037210 */ /* 0x004fc60007ffe010 */
[----:B------:R-:W-:-:S05]  /*15ff0*/  IMAD.IADD R0, R17, 0x1, R0 ;  /* 0x0000000111007824 */ /* 0x000fca00078e0200 */
[----:B0-----:R3:W0:Y:S02]  /*16000*/  LDSM.16.MT88.4 R4, [R0+0x10400] ;  /* 0x010400000004783b */ /* 0x0016240000004200 */
        /* <DEDUP_REMOVED lines=156> */
.L_x_2395:
        /* <DEDUP_REMOVED lines=13> */
.L_x_2340:
[----:B------:R-:W-:Y:S05]  /*16aa0*/  BSYNC B7 ;  /* 0x0000000000077941 */ /* 0x000fea0003800000 */
.L_x_2338:
[----:B01----:R-:W2:Y:S02]  /*16ab0*/  LDL R0, [R1+0x4c] ;  /* 0x00004c0001007983 */ /* 0x003ea40000100800 */
[----:B--2---:R-:W-:-:S13]  /*16ac0*/  ISETP.NE.AND P0, PT, R0, RZ, PT ;  /* 0x000000ff0000720c */ /* 0x004fda0003f05270 */
[----:B------:R-:W-:Y:S05]  /*16ad0*/  @!P0 BRA `(.L_x_2396) ;  /* 0x0000000000308947 */ /* 0x000fea0003800000 */
[----:B------:R-:W0:Y:S08]  /*16ae0*/  S2UR UR5, SR_CgaCtaId ;  /* 0x00000000000579c3 */ /* 0x000e300000008800 */
[----:B------:R-:W-:Y:S06]  /*16af0*/  BAR.SYNC.DEFER_BLOCKING 0x5, 0x180 ;  /* 0x0146000000007b1d */ /* 0x000fec0000010000 */
[----:B------:R-:W-:-:S02]  /*16b00*/  UMOV UR4, 0x400 ;  /* 0x0000040000047882 */ /* 0x000fc40000000000 */
[----:B0-----:R-:W-:-:S06]  /*16b10*/  ULEA UR4, UR5, UR4, 0x18 ;  /* 0x0000000405047291 */ /* 0x001fcc000f8ec03f */
[----:B------:R-:W-:-:S05]  /*16b20*/  IMAD.U32 R17, RZ, RZ, UR4 ;  /* 0x00000004ff117e24 */ /* 0x000fca000f8e00ff */
[----:B------:R-:W0:Y:S04]  /*16b30*/  LDS.128 R4, [R17+0x388d0] ;  /* 0x0388d00011047984 */ /* 0x000e280000000c00 */
[----:B0-----:R0:W-:Y:S01]  /*16b40*/  STL.64 [R1+0x10], R4 ;  /* 0x0000100401007387 */ /* 0x0011e20000100a00 */
[----:B------:R-:W-:-:S03]  /*16b50*/  IMAD.MOV.U32 R0, RZ, RZ, R7 ;  /* 0x000000ffff007224 */ /* 0x000fc600078e0007 */
[----:B------:R0:W-:Y:S02]  /*16b60*/  STL [R1+0x18], R6 ;  /* 0x0000180601007387 */ /* 0x0001e40000100800 */
[----:B------:R-:W-:Y:S01]  /*16b70*/  R2UR UR42, R0 ;  /* 0x00000000002a72ca */ /* 0x000fe200000e0000 */
[----:B------:R-:W-:Y:S06]  /*16b80*/  BAR.ARV 0x4, 0x180 ;  /* 0x0106000000007b1d */ /* 0x000fec0000002000 */
[----:B------:R-:W-:Y:S08]  /*16b90*/  BRA `(.L_x_2397) ;  /* 0x0000000c00e47947 */ /* 0x000ff00003800000 */
.L_x_2396:
[----:B------:R-:W2:Y:S01]  /*16ba0*/  LDL.LU R0, [R1+0x10] ;  /* 0x0000100001007983 */ /* 0x000ea20000300800 */
[----:B------:R-:W-:Y:S01]  /*16bb0*/  ULDC UR4, c[0x0][0xc3c] ;  /* 0x00030f0000047ab9 */ /* 0x000fe20000000800 */
[----:B------:R-:W-:Y:S01]  /*16bc0*/  CS2R R6, SRZ ;  /* 0x0000000000067805 */ /* 0x000fe2000001ff00 */
[----:B------:R-:W0:Y:S02]  /*16bd0*/  S2R R2, SR_TID.X ;  /* 0x0000000000027919 */ /* 0x000e240000002100 */
[----:B0-----:R-:W-:-:S04]  /*16be0*/  LOP3.LUT R9, R2, 0x1f, RZ, 0xc0, !PT ;  /* 0x0000001f02097812 */ /* 0x001fc800078ec0ff */
[C---:B------:R-:W-:Y:S01]  /*16bf0*/  ISETP.NE.AND P0, PT, R9.reuse, 0x1f, PT ;  /* 0x0000001f0900780c */ /* 0x040fe20003f05270 */
[----:B--2---:R-:W-:Y:S02]  /*16c00*/  IMAD.MOV.U32 R8, RZ, RZ, R0 ;  /* 0x000000ffff087224 */ /* 0x004fe400078e0000 */
[----:B------:R-:W-:-:S05]  /*16c10*/  VIADD R0, R9, UR42 ;  /* 0x0000002a09007c36 */ /* 0x000fca0008000000 */
[----:B------:R-:W-:Y:S01]  /*16c20*/  ISETP.GE.OR P1, PT, R0, UR4, !P0 ;  /* 0x0000000400007c0c */ /* 0x000fe2000c726670 */
[----:B------:R-:W-:-:S12]  /*16c30*/  ULDC UR4, c[0x0][0xc3c] ;  /* 0x00030f0000047ab9 */ /* 0x000fd80000000800 */
[----:B------:R-:W0:Y:S08]  /*16c40*/  @!P1 LDC.64 R2, c[0x0][0xc80] ;  /* 0x00032000ff029b82 */ /* 0x000e300000000a00 */
[----:B------:R-:W1:Y:S01]  /*16c50*/  @!P1 LDC.64 R4, c[0x0][0xc78] ;  /* 0x00031e00ff049b82 */ /* 0x000e620000000a00 */
[----:B0-----:R-:W-:-:S05]  /*16c60*/  @!P1 IMAD.WIDE R2, R0, 0x4, R2 ;  /* 0x0000000400029825 */ /* 0x001fca00078e0202 */
[----:B------:R1:W2:Y:S02]  /*16c70*/  @!P1 LDG.E R6, desc[UR52][R2.64] ;  /* 0x0000003402069981 */ /* 0x0002a4000c1e1900 */
[----:B-1----:R-:W-:-:S05]  /*16c80*/  @!P1 IMAD.WIDE R2, R0, 0x4, R4 ;  /* 0x0000000400029825 */ /* 0x002fca00078e0204 */
[----:B------:R-:W2:Y:S01]  /*16c90*/  @!P1 LDG.E R7, desc[UR52][R2.64] ;  /* 0x0000003402079981 */ /* 0x000ea2000c1e1900 */
[C---:B------:R-:W-:Y:S01]  /*16ca0*/  ISETP.NE.AND P1, PT, R9.reuse, RZ, PT ;  /* 0x000000ff0900720c */ /* 0x040fe20003f25270 */
[----:B------:R-:W-:Y:S01]  /*16cb0*/  IMAD.MOV.U32 R5, RZ, RZ, RZ ;  /* 0x000000ffff057224 */ /* 0x000fe200078e00ff */
[C---:B------:R-:W-:Y:S01]  /*16cc0*/  ISETP.GE.U32.AND P2, PT, R9.reuse, 0x2, PT ;  /* 0x000000020900780c */ /* 0x040fe20003f46070 */
[----:B------:R-:W-:Y:S01]  /*16cd0*/  SHFL.IDX PT, R4, R8, RZ, 0x1f ;  /* 0x00001fff08047589 */ /* 0x000fe200000e0000 */
[C---:B------:R-:W-:Y:S02]  /*16ce0*/  ISETP.GE.U32.AND P3, PT, R9.reuse, 0x4, PT ;  /* 0x000000040900780c */ /* 0x040fe40003f66070 */
[C---:B------:R-:W-:Y:S02]  /*16cf0*/  ISETP.GE.U32.AND P4, PT, R9.reuse, 0x8, PT ;  /* 0x000000080900780c */ /* 0x040fe40003f86070 */
[----:B------:R-:W-:Y:S02]  /*16d00*/  ISETP.GE.U32.AND P5, PT, R9, 0x10, PT ;  /* 0x000000100900780c */ /* 0x000fe40003fa6070 */
        /* <DEDUP_REMOVED lines=16> */
[----:B------:R-:W-:Y:S02]  /*16e10*/  IMAD.IADD R2, R0, 0x1, R2 ;  /* 0x0000000100027824 */ /* 0x000fe400078e0202 */
[----:B------:R-:W-:Y:S04]  /*16e20*/  SHFL.IDX PT, R0, R8, 0x1, 0x1f ;  /* 0x00201f0008007f89 */ /* 0x000fe800000e0000 */
[----:B------:R-:W0:Y:S02]  /*16e30*/  SHFL.IDX PT, R3, R2, 0x1f, 0x1f ;  /* 0x03e01f0002037f89 */ /* 0x000e2400000e0000 */
[----:B0-----:R-:W-:-:S04]  /*16e40*/  IMAD R3, R3, R9, RZ ;  /* 0x0000000903037224 */ /* 0x001fc800078e02ff */
[----:B------:R-:W-:-:S05]  /*16e50*/  IMAD.IADD R0, R0, 0x1, R3 ;  /* 0x0000000100007824 */ /* 0x000fca00078e0203 */
[----:B------:R-:W-:-:S13]  /*16e60*/  ISETP.GT.AND P6, PT, R0, R4, PT ;  /* 0x000000040000720c */ /* 0x000fda0003fc4270 */
[----:B------:R-:W-:Y:S05]  /*16e70*/  @P6 BRA `(.L_x_2398) ;  /* 0x0000000000986947 */ /* 0x000fea0003800000 */
.L_x_2400:
        /* <DEDUP_REMOVED lines=38> */
.L_x_2398:
[----:B------:R-:W-:-:S04]  /*170e0*/  IMAD.IADD R3, R0, 0x1, -R3 ;  /* 0x0000000100037824 */ /* 0x000fc800078e0a03 */
[----:B------:R-:W-:-:S05]  /*170f0*/  IMAD R0, R2, R9, R3 ;  /* 0x0000000902007224 */ /* 0x000fca00078e0203 */
[----:B------:R-:W-:-:S13]  /*17100*/  ISETP.GT.AND P0, PT, R0, R4, PT ;  /* 0x000000040000720c */ /* 0x000fda0003f04270 */
[----:B------:R-:W-:Y:S02]  /*17110*/  VOTEU.ANY UR5, UPT, !P0 ;  /* 0x0000000000057886 */ /* 0x000fe400040e0100 */
[----:B------:R-:W-:Y:S02]  /*17120*/  UPOPC UR4, UR5 ;  /* 0x00000005000472bf */ /* 0x000fe40008000000 */
[----:B------:R-:W-:-:S04]  /*17130*/  ISETP.NE.AND P0, PT, RZ, UR5, PT ;  /* 0x00000005ff007c0c */ /* 0x000fc8000bf05270 */
[----:B------:R-:W-:-:S06]  /*17140*/  IMAD.U32 R0, RZ, RZ, UR4 ;  /* 0x00000004ff007e24 */ /* 0x000fcc000f8e00ff */
[----:B------:R0:W1:Y:S02]  /*17150*/  SHFL.IDX PT, R0, R6, R0, 0x1f ;  /* 0x00001f0006007589 */ /* 0x00006400000e0000 */
[----:B0-----:R-:W-:-:S05]  /*17160*/  IMAD.U32 R6, RZ, RZ, UR4 ;  /* 0x00000004ff067e24 */ /* 0x001fca000f8e00ff */
[----:B------:R0:W2:Y:S01]  /*17170*/  SHFL.IDX PT, R7, R7, R6, 0x1f ;  /* 0x00001f0607077589 */ /* 0x0000a200000e0000 */
[----:B------:R-:W-:Y:S05]  /*17180*/  @!P0 BRA `(.L_x_2401) ;  /* 0x00000000000c8947 */ /* 0x000fea0003800000 */
[----:B------:R-:W-:-:S06]  /*17190*/  UIADD3 UR5, UR4, -0x1, URZ ;  /* 0xffffffff04057890 */ /* 0x000fcc000fffe03f */
[----:B------:R-:W-:-:S06]  /*171a0*/  IMAD.U32 R5, RZ, RZ, UR5 ;  /* 0x00000005ff057e24 */ /* 0x000fcc000f8e00ff */
[----:B------:R3:W4:Y:S02]  /*171b0*/  SHFL.IDX PT, R5, R2, R5, 0x1f ;  /* 0x00001f0502057589 */ /* 0x00072400000e0000 */
.L_x_2401:
        /* <DEDUP_REMOVED lines=63> */
.L_x_2402:
[----:B------:R-:W-:Y:S02]  /*175b0*/  ULDC.64 UR4, c[0x0][0xc90] ;  /* 0x0003240000047ab9 */ /* 0x000fe40000000a00 */
[----:B------:R-:W-:-:S06]  /*175c0*/  UIMAD.WIDE UR4, UR42, 0x4, UR4 ;  /* 0x000000042a0478a5 */ /* 0x000fcc000f8e0204 */
[----:B--2---:R-:W-:Y:S02]  /*175d0*/  IMAD.U32 R2, RZ, RZ, UR4 ;  /* 0x00000004ff027e24 */ /* 0x004fe4000f8e00ff */
[----:B------:R-:W-:-:S05]  /*175e0*/  IMAD.U32 R3, RZ, RZ, UR5 ;  /* 0x00000005ff037e24 */ /* 0x000fca000f8e00ff */
[----:B0-----:R-:W1:Y:S02]  /*175f0*/  LDG.E R6, desc[UR52][R2.64] ;  /* 0x0000003402067981 */ /* 0x001e64000c1e1900 */
        /* <DEDUP_REMOVED lines=59> */
.L_x_2403:
[----:B------:R-:W-:-:S05]  /*179b0*/  LOP3.LUT R4, RZ, R4, RZ, 0x33, !PT ;  /* 0x00000004ff047212 */ /* 0x000fca00078e33ff */
[----:B------:R-:W-:-:S05]  /*179c0*/  IMAD.IADD R0, R0, 0x1, R4 ;  /* 0x0000000100007824 */ /* 0x000fca00078e0204 */
[----:B------:R2:W-:Y:S01]  /*179d0*/  STL [R1+0x14], R0 ;  /* 0x0000140001007387 */ /* 0x0005e20000100800 */
[----:B------:R-:W-:Y:S05]  /*179e0*/  BRA `(.L_x_2404) ;  /* 0x0000000000107947 */ /* 0x000fea0003800000 */
.L_x_2399:
[----:B------:R0:W-:Y:S01]  /*179f0*/  STL [R1+0x10], R4 ;  /* 0x0000100401007387 */ /* 0x0001e20000100800 */
[----:B------:R-:W-:-:S03]  /*17a00*/  ULDC UR42, c[0x0][0xc3c] ;  /* 0x00030f00002a7ab9 */ /* 0x000fc60000000800 */
[----:B------:R0:W-:Y:S04]  /*17a10*/  STL [R1+0x14], RZ ;  /* 0x000014ff01007387 */ /* 0x0001e80000100800 */
[----:B------:R0:W-:Y:S02]  /*17a20*/  STL [R1+0x18], RZ ;  /* 0x000018ff01007387 */ /* 0x0001e40000100800 */
.L_x_2404:
        /* <DEDUP_REMOVED lines=16> */
.L_x_2397:
[----:B------:R-:W-:Y:S02]  /*17b30*/  ULDC UR4, c[0x0][0xc3c] ;  /* 0x00030f0000047ab9 */ /* 0x000fe40000000800 */
[----:B------:R-:W-:-:S06]  /*17b40*/  UISETP.GE.AND UP0, UPT, UR42, UR4, UPT ;  /* 0x000000042a00728c */ /* 0x000fcc000bf06270 */
[----:B------:R-:W-:-:S13]  /*17b50*/  PLOP3.LUT P0, PT, PT, PT, UP0, 0x80, 0x0 ;  /* 0x000000000000781c */ /* 0x000fda0003f0f008 */
[----:B------:R-:W-:Y:S05]  /*17b60*/  @!P0 BRA `(.L_x_2405) ;  /* 0xffffffa400e48947 */ /* 0x000fea000383ffff */
.L_x_2333:
        /* <DEDUP_REMOVED lines=12> */
.L_x_2454:
[----:B------:R-:W-:Y:S05]  /*17c30*/  BSYNC B0 ;  /* 0x0000000000007941 */ /* 0x000fea0003800000 */
.L_x_2406:
[----:B------:R-:W-:-:S03]  /*17c40*/  UMOV UR4, 0xffffffff ;  /* 0xffffffff00047882 */ /* 0x000fc60000000000 */
[----:B------:R-:W-:Y:S05]  /*17c50*/  BRA.DIV UR4, `(.L_x_2408) ;  /* 0x0000001604347947 */ /* 0x000fea000b800000 */
[----:B------:R-:W1:Y:S02]  /*17c60*/  S2R R2, SR_TID.X ;  /* 0x0000000000027919 */ /* 0x000e640000002100 */
[----:B-1----:R-:W-:-:S04]  /*17c70*/  SHF.R.U32.HI R2, RZ, 0x5, R2 ;  /* 0x00000005ff027819 */ /* 0x002fc80000011602 */
[----:B------:R-:W-:-:S05]  /*17c80*/  LOP3.LUT R2, R2, 0x3, RZ, 0xc0, !PT ;  /* 0x0000000302027812 */ /* 0x000fca00078ec0ff */
[----:B------:R1:W2:Y:S02]  /*17c90*/  SHFL.IDX PT, R14, R2, RZ, 0x1f ;  /* 0x00001fff020e7589 */ /* 0x0002a400000e0000 */
.L_x_2457:
[----:B--2---:R-:W-:Y:S01]  /*17ca0*/  ISETP.NE.AND P0, PT, R14, RZ, PT ;  /* 0x000000ff0e00720c */ /* 0x004fe20003f05270 */
[----:B------:R-:W-:-:S12]  /*17cb0*/  BSSY B0, `(.L_x_2409) ;  /* 0x000002e000007945 */ /* 0x000fd80003800000 */
[----:B------:R-:W-:Y:S05]  /*17cc0*/  @P0 BRA `(.L_x_2410) ;  /* 0x0000000000b00947 */ /* 0x000fea0003800000 */
[----:B------:R-:W-:-:S03]  /*17cd0*/  UMOV UR4, 0xffffffff ;  /* 0xffffffff00047882 */ /* 0x000fc60000000000 */
[----:B------:R-:W-:Y:S05]  /*17ce0*/  BRA.DIV UR4, `(.L_x_2411) ;  /* 0x0000001604447947 */ /* 0x000fea000b800000 */
[----:B------:R-:W-:-:S13]  /*17cf0*/  ELECT P6, URZ, PT ;  /* 0x00000000003f782f */ /* 0x000fda00038c0000 */
.L_x_2460:
[----:B------:R-:W-:Y:S05]  /*17d00*/  @!P6 BRA `(.L_x_2410) ;  /* 0x0000000000a0e947 */ /* 0x000fea0003800000 */
[----:B------:R-:W-:-:S06]  /*17d10*/  ULOP3.LUT UR4, UR38, 0x2, URZ, 0xfc, !UPT ;  /* 0x0000000226047892 */ /* 0x000fcc000f8efc3f */
[----:B-1----:R-:W-:-:S05]  /*17d20*/  IMAD.U32 R2, RZ, RZ, UR4 ;  /* 0x00000004ff027e24 */ /* 0x002fca000f8e00ff */
[----:B------:R-:W-:-:S13]  /*17d30*/  ISETP.NE.AND P0, PT, R2, 0x3, PT ;  /* 0x000000030200780c */ /* 0x000fda0003f05270 */
[----:B------:R-:W-:Y:S05]  /*17d40*/  @!P0 BRA `(.L_x_2412) ;  /* 0x0000000000048947 */ /* 0x000fea0003800000 */
[----:B------:R-:W-:Y:S01]  /*17d50*/  BPT.TRAP 0x1 ;  /* 0x000000040000795c */ /* 0x000fe20000300000 */
.L_x_2412:
        /* <DEDUP_REMOVED lines=14> */
.L_x_2461:
[----:B------:R-:W1:Y:S02]  /*17e40*/  SYNCS.PHASECHK.TRANS64.TRYWAIT P1, [R7+URZ], R2 ;  /* 0x00000002070075a7 */ /* 0x000e64000802017f */
[----:B-1----:R-:W-:Y:S05]  /*17e50*/  @!P1 BRA `(.L_x_2414) ;  /* 0x00000014001c9947 */ /* 0x002fea0003800000 */
.L_x_2462:
[----:B------:R-:W-:Y:S05]  /*17e60*/  @!P0 BRA `(.L_x_2415) ;  /* 0x0000000000048947 */ /* 0x000fea0003800000 */
[----:B------:R-:W-:Y:S01]  /*17e70*/  BPT.TRAP 0x1 ;  /* 0x000000040000795c */ /* 0x000fe20000300000 */
.L_x_2415:
[----:B------:R-:W2:Y:S02]  /*17e80*/  LDL.LU R4, [R1+0x4] ;  /* 0x0000040001047983 */ /* 0x000ea40000300800 */
[----:B--2---:R-:W-:-:S04]  /*17e90*/  IMAD R4, R4, 0x8, R0 ;  /* 0x0000000804047824 */ /* 0x004fc800078e0200 */
[----:B------:R-:W2:Y:S02]  /*17ea0*/  SYNCS.PHASECHK.TRANS64.TRYWAIT P1, [R4+URZ+0x38860], R5 ;  /* 0x03886005040075a7 */ /* 0x000ea4000802017f */
[----:B--2---:R-:W-:Y:S05]  /*17eb0*/  @!P1 BRA `(.L_x_2416) ;  /* 0x0000001400189947 */ /* 0x004fea0003800000 */
.L_x_2463:
[----:B------:R-:W-:Y:S05]  /*17ec0*/  @!P0 BRA `(.L_x_2417) ;  /* 0x0000000000048947 */ /* 0x000fea0003800000 */
[----:B------:R-:W-:Y:S01]  /*17ed0*/  BPT.TRAP 0x1 ;  /* 0x000000040000795c */ /* 0x000fe20000300000 */
.L_x_2417:
[----:B------:R-:W-:-:S04]  /*17ee0*/  IMAD R3, R3, 0x8, R0 ;  /* 0x0000000803037824 */ /* 0x000fc800078e0200 */
[----:B------:R-:W3:Y:S02]  /*17ef0*/  SYNCS.PHASECHK.TRANS64.TRYWAIT P1, [R3+URZ+0x38860], R2 ;  /* 0x03886002030075a7 */ /* 0x000ee4000802017f */
[----:B---3--:R-:W-:Y:S05]  /*17f00*/  @!P1 BRA `(.L_x_2418) ;  /* 0x0000001400189947 */ /* 0x008fea0003800000 */
.L_x_2464:
[----:B------:R-:W-:Y:S05]  /*17f10*/  @!P0 BRA `(.L_x_2419) ;  /* 0x0000000000048947 */ /* 0x000fea0003800000 */
[----:B------:R-:W-:Y:S01]  /*17f20*/  BPT.TRAP 0x1 ;  /* 0x000000040000795c */ /* 0x000fe20000300000 */
.L_x_2419:
[----:B------:R-:W4:Y:S02]  /*17f30*/  SYNCS.PHASECHK.TRANS64.TRYWAIT P0, [R4+URZ+0x38880], R5 ;  /* 0x03888005040075a7 */ /* 0x000f24000800017f */
[----:B----4-:R-:W-:Y:S05]  /*17f40*/  @!P0 BRA `(.L_x_2420) ;  /* 0x00000014001c8947 */ /* 0x010fea0003800000 */
.L_x_2421:
[----:B------:R0:W0:Y:S02]  /*17f50*/  SYNCS.PHASECHK.TRANS64.TRYWAIT P0, [R3+URZ+0x38880], R2 ;  /* 0x03888002030075a7 */ /* 0x000024000800017f */
[----:B0-----:R-:W-:Y:S05]  /*17f60*/  @!P0 NANOSLEEP.SYNCS 0x989680 ;  /* 0x009896800000895d */ /* 0x001fea0003900000 */
[----:B------:R-:W0:Y:S02]  /*17f70*/  @!P0 SYNCS.PHASECHK.TRANS64 P0, [R3+URZ+0x38880], R2 ;  /* 0x03888002030085a7 */ /* 0x000e24000800007f */
[----:B0-----:R-:W-:Y:S05]  /*17f80*/  @!P0 BRA `(.L_x_2421) ;  /* 0xfffffffc00f08947 */ /* 0x001fea000383ffff */
.L_x_2410:
[----:B------:R-:W-:Y:S05]  /*17f90*/  BSYNC B0 ;  /* 0x0000000000007941 */ /* 0x000fea0003800000 */
.L_x_2409:
[----:B------:R-:W-:Y:S05]  /*17fa0*/  EXIT ;  /* 0x000000000000794d */ /* 0x000fea0003800000 */
.L_x_2269:
[----:B0-----:R-:W-:-:S04]  /*17fb0*/  IMAD.U32 R3, RZ, RZ, UR41 ;  /* 0x00000029ff037e24 */ /* 0x001fc8000f8e00ff */
[----:B------:R0:W1:Y:S03]  /*17fc0*/  SYNCS.PHASECHK.TRANS64.TRYWAIT P0, [R3+URZ+0x38800], R0 ;  /* 0x03880000030075a7 */ /* 0x000066000800017f */
[----:B-1----:R-:W-:Y:S05]  /*17fd0*/  @!P0 NANOSLEEP.SYNCS 0x989680 ;  /* 0x009896800000895d */ /* 0x002fea0003900000 */
[----:B------:R-:W1:Y:S02]  /*17fe0*/  @!P0 SYNCS.PHASECHK.TRANS64 P0, [R3+URZ+0x38800], R0 ;  /* 0x03880000030085a7 */ /* 0x000e64000800007f */
[----:B-1----:R-:W-:Y:S05]  /*17ff0*/  @!P0 BRA `(.L_x_2269) ;  /* 0xfffffffc00ec8947 */ /* 0x002fea000383ffff */
[----:B------:R-:W-:Y:S05]  /*18000*/  BRA `(.L_x_2422) ;  /* 0xfffffea000e87947 */ /* 0x000fea000383ffff */
.L_x_2273:
[----:B-1----:R1:W2:Y:S02]  /*18010*/  SYNCS.PHASECHK.TRANS64.TRYWAIT P2, [R3+URZ+0x38830], R0 ;  /* 0x03883000030075a7 */ /* 0x0022a4000804017f */
[----:B--2---:R-:W-:Y:S05]  /*18020*/  @!P2 NANOSLEEP.SYNCS 0x989680 ;  /* 0x009896800000a95d */ /* 0x004fea0003900000 */
[----:B------:R-:W2:Y:S02]  /*18030*/  @!P2 SYNCS.PHASECHK.TRANS64 P2, [R3+URZ+0x38830], R0 ;  /* 0x038830000300a5a7 */ /* 0x000ea4000804007f */
[----:B--2---:R-:W-:Y:S05]  /*18040*/  @!P2 BRA `(.L_x_2273) ;  /* 0xfffffffc00f0a947 */ /* 0x004fea000383ffff */
[----:B------:R-:W-:Y:S05]  /*18050*/  BRA `(.L_x_2272) ;  /* 0xfffffea4000c7947 */ /* 0x000fea000383ffff */
.L_x_2278:
[----:B-1----:R-:W-:-:S04]  /*18060*/  IMAD.U32 R7, RZ, RZ, UR6 ;  /* 0x00000006ff077e24 */ /* 0x002fc8000f8e00ff */
[----:B------:R1:W2:Y:S03]  /*18070*/  SYNCS.PHASECHK.TRANS64.TRYWAIT P3, [R7+URZ+0x38830], R0 ;  /* 0x03883000070075a7 */ /* 0x0002a6000806017f */
[----:B--2---:R-:W-:Y:S05]  /*18080*/  @!P3 NANOSLEEP.SYNCS 0x989680 ;  /* 0x009896800000b95d */ /* 0x004fea0003900000 */
[----:B------:R-:W2:Y:S02]  /*18090*/  @!P3 SYNCS.PHASECHK.TRANS64 P3, [R7+URZ+0x38830], R0 ;  /* 0x038830000700b5a7 */ /* 0x000ea4000806007f */
[----:B--2---:R-:W-:Y:S05]  /*180a0*/  @!P3 BRA `(.L_x_2278) ;  /* 0xfffffffc00ecb947 */ /* 0x004fea000383ffff */
[----:B------:R-:W-:Y:S05]  /*180b0*/  BRA `(.L_x_2275) ;  /* 0xfffffecc00887947 */ /* 0x000fea000383ffff */
.L_x_2282:
[----:B-1----:R-:W-:-:S04]  /*180c0*/  IMAD.U32 R2, RZ, RZ, UR6 ;  /* 0x00000006ff027e24 */ /* 0x002fc8000f8e00ff */
[----:B------:R1:W2:Y:S03]  /*180d0*/  SYNCS.PHASECHK.TRANS64.TRYWAIT P3, [R2+URZ+0x38850], R0 ;  /* 0x03885000020075a7 */ /* 0x0002a6000806017f */
[----:B--2---:R-:W-:Y:S05]  /*180e0*/  @!P3 NANOSLEEP.SYNCS 0x989680 ;  /* 0x009896800000b95d */ /* 0x004fea0003900000 */
[----:B------:R-:W2:Y:S02]  /*180f0*/  @!P3 SYNCS.PHASECHK.TRANS64 P3, [R2+URZ+0x38850], R0 ;  /* 0x038850000200b5a7 */ /* 0x000ea4000806007f */
[----:B--2---:R-:W-:Y:S05]  /*18100*/  @!P3 BRA `(.L_x_2282) ;  /* 0xfffffffc00ecb947 */ /* 0x004fea000383ffff */
[----:B------:R-:W-:Y:S05]  /*18110*/  BRA `(.L_x_2279) ;  /* 0xfffffed0005c7947 */ /* 0x000fea000383ffff */
.L_x_2289:
[----:B-1----:R-:W-:-:S04]  /*18120*/  IMAD.U32 R7, RZ, RZ, UR6 ;  /* 0x00000006ff077e24 */ /* 0x002fc8000f8e00ff */
[----:B------:R1:W2:Y:S03]  /*18130*/  SYNCS.PHASECHK.TRANS64.TRYWAIT P2, [R7+URZ+0x38830], R0 ;  /* 0x03883000070075a7 */ /* 0x0002a6000804017f */
[----:B--2---:R-:W-:Y:S05]  /*18140*/  @!P2 NANOSLEEP.SYNCS 0x989680 ;  /* 0x009896800000a95d */ /* 0x004fea0003900000 */
[----:B------:R-:W2:Y:S02]  /*18150*/  @!P2 SYNCS.PHASECHK.TRANS64 P2, [R7+URZ+0x38830], R0 ;  /* 0x038830000700a5a7 */ /* 0x000ea4000804007f */
[----:B--2---:R-:W-:Y:S05]  /*18160*/  @!P2 BRA `(.L_x_2289) ;  /* 0xfffffffc00eca947 */ /* 0x004fea000383ffff */
[----:B------:R-:W-:Y:S05]  /*18170*/  BRA `(.L_x_2286) ;  /* 0xfffffef800a47947 */ /* 0x000fea000383ffff */
.L_x_2293:
[----:B-1----:R-:W-:-:S04]  /*18180*/  IMAD.U32 R2, RZ, RZ, UR6 ;  /* 0x00000006ff027e24 */ /* 0x002fc8000f8e00ff */
[----:B------:R1:W2:Y:S03]  /*18190*/  SYNCS.PHASECHK.TRANS64.TRYWAIT P2, [R2+URZ+0x38850], R0 ;  /* 0x03885000020075a7 */ /* 0x0002a6000804017f */
[----:B--2---:R-:W-:Y:S05]  /*181a0*/  @!P2 NANOSLEEP.SYNCS 0x989680 ;  /* 0x009896800000a95d */ /* 0x004fea0003900000 */
[----:B------:R-:W2:Y:S02]  /*181b0*/  @!P2 SYNCS.PHASECHK.TRANS64 P2, [R2+URZ+0x38850], R0 ;  /* 0x038850000200a5a7 */ /* 0x000ea4000804007f */
[----:B--2---:R-:W-:Y:S05]  /*181c0*/  @!P2 BRA `(.L_x_2293) ;  /* 0xfffffffc00eca947 */ /* 0x004fea000383ffff */
[----:B------:R-:W-:Y:S05]  /*181d0*/  BRA `(.L_x_2290) ;  /* 0xfffffefc006c7947 */ /* 0x000fea000383ffff */
.L_x_2299:
[----:B-1----:R-:W-:-:S04]  /*181e0*/  IMAD.U32 R6, RZ, RZ, UR5 ;  /* 0x00000005ff067e24 */ /* 0x002fc8000f8e00ff */
[----:B------:R1:W2:Y:S03]  /*181f0*/  SYNCS.PHASECHK.TRANS64.TRYWAIT P0, [R6+URZ+0x38850], R5 ;  /* 0x03885005060075a7 */ /* 0x0002a6000800017f */
[----:B--2---:R-:W-:Y:S05]  /*18200*/  @!P0 NANOSLEEP.SYNCS 0x989680 ;  /* 0x009896800000895d */ /* 0x004fea0003900000 */
[----:B------:R-:W2:Y:S02]  /*18210*/  @!P0 SYNCS.PHASECHK.TRANS64 P0, [R6+URZ+0x38850], R5 ;  /* 0x03885005060085a7 */ /* 0x000ea4000800007f */
[----:B--2---:R-:W-:Y:S05]  /*18220*/  @!P0 BRA `(.L_x_2299) ;  /* 0xfffffffc00ec8947 */ /* 0x004fea000383ffff */
[----:B------:R-:W-:Y:S05]  /*18230*/  BRA `(.L_x_2298) ;  /* 0xffffff1c00287947 */ /* 0x000fea000383ffff */
.L_x_2349:
[----:B------:R-:W-:Y:S02]  /*18240*/  IMAD.MOV.U32 R13, RZ, RZ, R0 ;  /* 0x000000ffff0d7224 */ /* 0x000fe400078e0000 */
[----:B------:R-:W-:Y:S02]  /*18250*/  IMAD.MOV.U32 R12, RZ, RZ, RZ ;  /* 0x000000ffff0c7224 */ /* 0x000fe400078e00ff */
[----:B------:R-:W-:Y:S02]  /*18260*/  IMAD.MOV.U32 R11, RZ, RZ, 0x1f ;  /* 0x0000001fff0b7424 */ /* 0x000fe400078e00ff */
[----:B------:R-:W-:-:S07]  /*18270*/  IMAD.MOV.U32 R15, RZ, RZ, -0x1 ;  /* 0xffffffffff0f7424 */ /* 0x000fce00078e00ff */
[----:B0-2---:R-:W-:Y:S05]  /*18280*/  WARPSYNC.COLLECTIVE R15, `(.L_x_2423) ;  /* 0x000000000f087348 */ /* 0x005fea0003c00000 */
[----:B------:R1:W3:Y:S02]  /*18290*/  SHFL.IDX P6, R14, R13, R12, R11 ;  /* 0x0000000c0d0e7389 */ /* 0x0002e400000c000b */
[----:B0123--:R-:W-:Y:S01]  /*182a0*/  ENDCOLLECTIVE ;  /* 0x000000000000791b */ /* 0x00ffe20003800000 */
.L_x_2423:
[----:B------:R-:W-:Y:S05]  /*182b0*/  BRA `(.L_x_2424) ;  /* 0xffffffb000507947 */ /* 0x000fea000383ffff */
.L_x_2351:
[----:B------:R-:W-:Y:S01]  /*182c0*/  BSSY B0, `(.L_x_2425) ;  /* 0x0000006000007945 */ /* 0x000fe20003800000 */
[----:B------:R-:W-:-:S07]  /*182d0*/  IMAD.MOV.U32 R15, RZ, RZ, -0x1 ;  /* 0xffffffffff0f7424 */ /* 0x000fce00078e00ff */
[----:B0-2---:R-:W-:Y:S05]  /*182e0*/  WARPSYNC.COLLECTIVE R15, `(.L_x_2426) ;  /* 0x000000000f0c7348 */ /* 0x005fea0003c00000 */
[----:B------:R-:W-:Y:S02]  /*182f0*/  ELECT P6, UR62, PT ;  /* 0x00000000003e782f */ /* 0x000fe400038c0000 */
[----:B------:R-:W-:Y:S01]  /*18300*/  MOV R14, UR62 ;  /* 0x0000003e000e7c02 */ /* 0x000fe20008000f00 */
[----:B0-2---:R-:W-:Y:S10]  /*18310*/  ENDCOLLECTIVE ;  /* 0x000000000000791b */ /* 0x005ff40003800000 */
.L_x_2426:
[----:B------:R-:W-:Y:S05]  /*18320*/  BSYNC B0 ;  /* 0x0000000000007941 */ /* 0x000fea0003800000 */
.L_x_2425:
[----:B------:R-:W-:Y:S05]  /*18330*/  BRA `(.L_x_2427) ;  /* 0xffffffb000587947 */ /* 0x000fea000383ffff */
.L_x_2353:
[----:B0-----:R0:W1:Y:S02]  /*18340*/  SYNCS.PHASECHK.TRANS64.TRYWAIT P0, [R2+URZ+0x38880], R4 ;  /* 0x03888004020075a7 */ /* 0x001064000800017f */
[----:B-1----:R-:W-:Y:S05]  /*18350*/  @!P0 NANOSLEEP.SYNCS 0x989680 ;  /* 0x009896800000895d */ /* 0x002fea0003900000 */
[----:B------:R-:W1:Y:S02]  /*18360*/  @!P0 SYNCS.PHASECHK.TRANS64 P0, [R2+URZ+0x38880], R4 ;  /* 0x03888004020085a7 */ /* 0x000e64000800007f */
[----:B-1----:R-:W-:Y:S05]  /*18370*/  @!P0 BRA `(.L_x_2353) ;  /* 0xfffffffc00f08947 */ /* 0x002fea000383ffff */
[----:B------:R-:W-:Y:S05]  /*18380*/  BRA `(.L_x_2428) ;  /* 0xffffffb000bc7947 */ /* 0x000fea000383ffff */
.L_x_2355:
[----:B-1----:R1:W2:Y:S02]  /*18390*/  SYNCS.PHASECHK.TRANS64.TRYWAIT P0, [R2+URZ+0x38840], R4 ;  /* 0x03884004020075a7 */ /* 0x0022a4000800017f */
[----:B--2---:R-:W-:Y:S05]  /*183a0*/  @!P0 NANOSLEEP.SYNCS 0x989680 ;  /* 0x009896800000895d */ /* 0x004fea0003900000 */
[----:B------:R-:W2:Y:S02]  /*183b0*/  @!P0 SYNCS.PHASECHK.TRANS64 P0, [R2+URZ+0x38840], R4 ;  /* 0x03884004020085a7 */ /* 0x000ea4000800007f */
[----:B--2---:R-:W-:Y:S05]  /*183c0*/  @!P0 BRA `(.L_x_2355) ;  /* 0xfffffffc00f08947 */ /* 0x004fea000383ffff */
[----:B------:R-:W-:Y:S05]  /*183d0*/  BRA `(.L_x_2429) ;  /* 0xffffffb4002c7947 */ /* 0x000fea000383ffff */
.L_x_2359:
[----:B------:R-:W-:Y:S01]  /*183e0*/  IMAD.MOV.U32 R13, RZ, RZ, R0 ;  /* 0x000000ffff0d7224 */ /* 0x000fe200078e0000 */
[----:B------:R-:W-:Y:S01]  /*183f0*/  LOP3.LUT R7, R7, 0x7f, RZ, 0xc0, !PT ;  /* 0x0000007f07077812 */ /* 0x000fe200078ec0ff */
[----:B------:R-:W-:Y:S02]  /*18400*/  IMAD.MOV.U32 R12, RZ, RZ, RZ ;  /* 0x000000ffff0c7224 */ /* 0x000fe400078e00ff */
[----:B------:R-:W-:Y:S01]  /*18410*/  IMAD.MOV.U32 R11, RZ, RZ, 0x181f ;  /* 0x0000181fff0b7424 */ /* 0x000fe200078e00ff */
[----:B------:R-:W-:Y:S01]  /*18420*/  SHF.R.U32.HI R5, RZ, 0x3, R7 ;  /* 0x00000003ff057819 */ /* 0x000fe20000011607 */
[----:B------:R-:W-:Y:S02]  /*18430*/  IMAD.MOV.U32 R15, RZ, RZ, -0x1 ;  /* 0xffffffffff0f7424 */ /* 0x000fe400078e00ff */
[----:B------:R-:W-:Y:S02]  /*18440*/  IMAD R2, R19, R6, RZ ;  /* 0x0000000613027224 */ /* 0x000fe400078e02ff */
[----:B------:R-:W-:-:S07]  /*18450*/  IMAD R3, R8, 0x80, R5 ;  /* 0x0000008008037824 */ /* 0x000fce00078e0205 */
[----:B-----5:R-:W-:Y:S05]  /*18460*/  WARPSYNC.COLLECTIVE R15, `(.L_x_2430) ;  /* 0x000000000f087348 */ /* 0x020fea0003c00000 */
[----:B------:R0:W1:Y:S02]  /*18470*/  SHFL.IDX P6, R14, R13, R12, R11 ;  /* 0x0000000c0d0e7389 */ /* 0x00006400000c000b */
[----:B01---5:R-:W-:Y:S01]  /*18480*/  ENDCOLLECTIVE ;  /* 0x000000000000791b */ /* 0x023fe20003800000 */
.L_x_2430:
[C---:B------:R-:W-:Y:S01]  /*18490*/  VIADD R5, R3.reuse, 0x10 ;  /* 0x0000001003057836 */ /* 0x040fe20000000000 */
[----:B------:R-:W-:Y:S01]  /*184a0*/  ISETP.GE.AND P2, PT, R3, R2, PT ;  /* 0x000000020300720c */ /* 0x000fe20003f46270 */
[----:B------:R-:W-:Y:S02]  /*184b0*/  IMAD.MOV.U32 R13, RZ, RZ, R4 ;  /* 0x000000ffff0d7224 */ /* 0x000fe400078e0004 */
[----:B------:R-:W-:-:S10]  /*184c0*/  IMAD.MOV.U32 R6, RZ, RZ, R14 ;  /* 0x000000ffff067224 */ /* 0x000fd400078e000e */
[----:B------:R-:W-:Y:S05]  /*184d0*/  WARPSYNC.COLLECTIVE R15, `(.L_x_2431) ;  /* 0x000000000f087348 */ /* 0x000fea0003c00000 */
[----:B------:R0:W1:Y:S02]  /*184e0*/  SHFL.IDX P6, R14, R13, R12, R11 ;  /* 0x0000000c0d0e7389 */ /* 0x00006400000c000b */
[----:B01----:R-:W-:Y:S01]  /*184f0*/  ENDCOLLECTIVE ;  /* 0x000000000000791b */ /* 0x003fe20003800000 */
.L_x_2431:
[----:B------:R-:W-:Y:S02]  /*18500*/  IMAD.MOV.U32 R13, RZ, RZ, R0 ;  /* 0x000000ffff0d7224 */ /* 0x000fe400078e0000 */
[----:B------:R-:W-:Y:S02]  /*18510*/  IMAD.MOV.U32 R12, RZ, RZ, 0x1 ;  /* 0x00000001ff0c7424 */ /* 0x000fe400078e00ff */
[----:B------:R-:W-:-:S07]  /*18520*/  IMAD.MOV.U32 R7, RZ, RZ, R14 ;  /* 0x000000ffff077224 */ /* 0x000fce00078e000e */
[----:B------:R-:W-:Y:S05]  /*18530*/  WARPSYNC.COLLECTIVE R15, `(.L_x_2432) ;  /* 0x000000000f087348 */ /* 0x000fea0003c00000 */
[----:B------:R0:W1:Y:S02]  /*18540*/  SHFL.IDX P6, R14, R13, R12, R11 ;  /* 0x0000000c0d0e7389 */ /* 0x00006400000c000b */
[----:B01----:R-:W-:Y:S01]  /*18550*/  ENDCOLLECTIVE ;  /* 0x000000000000791b */ /* 0x003fe20003800000 */
.L_x_2432:
        /* <DEDUP_REMOVED lines=10> */
.L_x_2433:
        /* <DEDUP_REMOVED lines=12> */
.L_x_2434:
        /* <DEDUP_REMOVED lines=17> */
.L_x_2435:
[----:B------:R-:W-:Y:S02]  /*187d0*/  IMAD.MOV.U32 R13, RZ, RZ, R0 ;  /* 0x000000ffff0d7224 */ /* 0x000fe400078e0000 */
[----:B------:R-:W-:Y:S02]  /*187e0*/  IMAD.MOV.U32 R12, RZ, RZ, 0x3 ;  /* 0x00000003ff0c7424 */ /* 0x000fe400078e00ff */
[----:B------:R-:W-:-:S07]  /*187f0*/  IMAD.MOV.U32 R5, RZ, RZ, R14 ;  /* 0x000000ffff057224 */ /* 0x000fce00078e000e */
[----:B------:R-:W-:Y:S05]  /*18800*/  WARPSYNC.COLLECTIVE R15, `(.L_x_2436) ;  /* 0x000000000f087348 */ /* 0x000fea0003c00000 */
[----:B------:R0:W1:Y:S02]  /*18810*/  SHFL.IDX P6, R14, R13, R12, R11 ;  /* 0x0000000c0d0e7389 */ /* 0x00006400000c000b */
[----:B01----:R-:W-:Y:S01]  /*18820*/  ENDCOLLECTIVE ;  /* 0x000000000000791b */ /* 0x003fe20003800000 */
.L_x_2436:
        /* <DEDUP_REMOVED lines=16> */
.L_x_2437:
[----:B------:R-:W-:Y:S02]  /*18930*/  IMAD.MOV.U32 R13, RZ, RZ, R0 ;  /* 0x000000ffff0d7224 */ /* 0x000fe400078e0000 */
[----:B------:R-:W-:Y:S02]  /*18940*/  IMAD.MOV.U32 R12, RZ, RZ, 0x4 ;  /* 0x00000004ff0c7424 */ /* 0x000fe400078e00ff */
[----:B------:R-:W-:-:S07]  /*18950*/  IMAD.MOV.U32 R5, RZ, RZ, R14 ;  /* 0x000000ffff057224 */ /* 0x000fce00078e000e */
[----:B------:R-:W-:Y:S05]  /*18960*/  WARPSYNC.COLLECTIVE R15, `(.L_x_2438) ;  /* 0x000000000f087348 */ /* 0x000fea0003c00000 */
[----:B------:R0:W1:Y:S02]  /*18970*/  SHFL.IDX P6, R14, R13, R12, R11 ;  /* 0x0000000c0d0e7389 */ /* 0x00006400000c000b */
[----:B01----:R-:W-:Y:S01]  /*18980*/  ENDCOLLECTIVE ;  /* 0x000000000000791b */ /* 0x003fe20003800000 */
.L_x_2438:
        /* <DEDUP_REMOVED lines=16> */
.L_x_2439:
[----:B------:R-:W-:Y:S02]  /*18a90*/  IMAD.MOV.U32 R13, RZ, RZ, R0 ;  /* 0x000000ffff0d7224 */ /* 0x000fe400078e0000 */
[----:B------:R-:W-:Y:S02]  /*18aa0*/  IMAD.MOV.U32 R12, RZ, RZ, 0x5 ;  /* 0x00000005ff0c7424 */ /* 0x000fe400078e00ff */
[----:B------:R-:W-:-:S07]  /*18ab0*/  IMAD.MOV.U32 R5, RZ, RZ, R14 ;  /* 0x000000ffff057224 */ /* 0x000fce00078e000e */
[----:B------:R-:W-:Y:S05]  /*18ac0*/  WARPSYNC.COLLECTIVE R15, `(.L_x_2440) ;  /* 0x000000000f087348 */ /* 0x000fea0003c00000 */
[----:B------:R0:W1:Y:S02]  /*18ad0*/  SHFL.IDX P6, R14, R13, R12, R11 ;  /* 0x0000000c0d0e7389 */ /* 0x00006400000c000b */
[----:B01----:R-:W-:Y:S01]  /*18ae0*/  ENDCOLLECTIVE ;  /* 0x000000000000791b */ /* 0x003fe20003800000 */
.L_x_2440:
        /* <DEDUP_REMOVED lines=16> */
.L_x_2441:
[----:B------:R-:W-:Y:S02]  /*18bf0*/  IMAD.MOV.U32 R13, RZ, RZ, R0 ;  /* 0x000000ffff0d7224 */ /* 0x000fe400078e0000 */
[----:B------:R-:W-:Y:S02]  /*18c00*/  IMAD.MOV.U32 R12, RZ, RZ, 0x6 ;  /* 0x00000006ff0c7424 */ /* 0x000fe400078e00ff */
[----:B------:R-:W-:-:S07]  /*18c10*/  IMAD.MOV.U32 R5, RZ, RZ, R14 ;  /* 0x000000ffff057224 */ /* 0x000fce00078e000e */
[----:B------:R-:W-:Y:S05]  /*18c20*/  WARPSYNC.COLLECTIVE R15, `(.L_x_2442) ;  /* 0x000000000f087348 */ /* 0x000fea0003c00000 */
[----:B------:R0:W1:Y:S02]  /*18c30*/  SHFL.IDX P6, R14, R13, R12, R11 ;  /* 0x0000000c0d0e7389 */ /* 0x00006400000c000b */
[----:B01----:R-:W-:Y:S01]  /*18c40*/  ENDCOLLECTIVE ;  /* 0x000000000000791b */ /* 0x003fe20003800000 */
.L_x_2442:
        /* <DEDUP_REMOVED lines=14> */
.L_x_2443:
        /* <DEDUP_REMOVED lines=8> */
.L_x_2444:
        /* <DEDUP_REMOVED lines=14> */
.L_x_2445:
[----:B------:R-:W-:Y:S01]  /*18e90*/  IMAD.MOV.U32 R4, RZ, RZ, R14 ;  /* 0x000000ffff047224 */ /* 0x000fe200078e000e */
[----:B------:R-:W-:Y:S06]  /*18ea0*/  BRA `(.L_x_2446) ;  /* 0xffffffb400947947 */ /* 0x000fec000383ffff */
.L_x_2364:
[----:B-1----:R1:W2:Y:S02]  /*18eb0*/  SYNCS.PHASECHK.TRANS64.TRYWAIT P0, [R17+URZ+0x38820], R0 ;  /* 0x03882000110075a7 */ /* 0x0022a4000800017f */
[----:B--2---:R-:W-:Y:S05]  /*18ec0*/  @!P0 NANOSLEEP.SYNCS 0x989680 ;  /* 0x009896800000895d */ /* 0x004fea0003900000 */
[----:B------:R-:W2:Y:S02]  /*18ed0*/  @!P0 SYNCS.PHASECHK.TRANS64 P0, [R17+URZ+0x38820], R0 ;  /* 0x03882000110085a7 */ /* 0x000ea4000800007f */
[----:B--2---:R-:W-:Y:S05]  /*18ee0*/  @!P0 BRA `(.L_x_2364) ;  /* 0xfffffffc00f08947 */ /* 0x004fea000383ffff */
[----:B------:R-:W-:Y:S05]  /*18ef0*/  BRA `(.L_x_2447) ;  /* 0xffffffb800007947 */ /* 0x000fea000383ffff */
.L_x_2370:
[----:B--2---:R2:W3:Y:S02]  /*18f00*/  SYNCS.PHASECHK.TRANS64.TRYWAIT P0, [R6+URZ+0x38880], R5 ;  /* 0x03888005060075a7 */ /* 0x0044e4000800017f */
[----:B---3--:R-:W-:Y:S05]  /*18f10*/  @!P0 NANOSLEEP.SYNCS 0x989680 ;  /* 0x009896800000895d */ /* 0x008fea0003900000 */
[----:B------:R-:W3:Y:S02]  /*18f20*/  @!P0 SYNCS.PHASECHK.TRANS64 P0, [R6+URZ+0x38880], R5 ;  /* 0x03888005060085a7 */ /* 0x000ee4000800007f */
[----:B---3--:R-:W-:Y:S05]  /*18f30*/  @!P0 BRA `(.L_x_2370) ;  /* 0xfffffffc00f08947 */ /* 0x008fea000383ffff */
[----:B------:R-:W-:Y:S05]  /*18f40*/  BRA `(.L_x_2448) ;  /* 0xffffffb800bc7947 */ /* 0x000fea000383ffff */
.L_x_2376:
[----:B0-----:R0:W3:Y:S02]  /*18f50*/  SYNCS.PHASECHK.TRANS64.TRYWAIT P0, [R6+URZ+0x38840], R5 ;  /* 0x03884005060075a7 */ /* 0x0010e4000800017f */
[----:B---3--:R-:W-:Y:S05]  /*18f60*/  @!P0 NANOSLEEP.SYNCS 0x989680 ;  /* 0x009896800000895d */ /* 0x008fea0003900000 */
[----:B------:R-:W3:Y:S02]  /*18f70*/  @!P0 SYNCS.PHASECHK.TRANS64 P0, [R6+URZ+0x38840], R5 ;  /* 0x03884005060085a7 */ /* 0x000ee4000800007f */
[----:B---3--:R-:W-:Y:S05]  /*18f80*/  @!P0 BRA `(.L_x_2376) ;  /* 0xfffffffc00f08947 */ /* 0x008fea000383ffff */
[----:B------:R-:W-:Y:S05]  /*18f90*/  BRA `(.L_x_2449) ;  /* 0xffffffbc007c7947 */ /* 0x000fea000383ffff */
.L_x_2383:
[----:B--2---:R2:W3:Y:S02]  /*18fa0*/  SYNCS.PHASECHK.TRANS64.TRYWAIT P0, [R19+URZ+0x38870], R4 ;  /* 0x03887004130075a7 */ /* 0x0044e4000800017f */
[----:B---3--:R-:W-:Y:S05]  /*18fb0*/  @!P0 NANOSLEEP.SYNCS 0x989680 ;  /* 0x009896800000895d */ /* 0x008fea0003900000 */
[----:B------:R-:W3:Y:S02]  /*18fc0*/  @!P0 SYNCS.PHASECHK.TRANS64 P0, [R19+URZ+0x38870], R4 ;  /* 0x03887004130085a7 */ /* 0x000ee4000800007f */
[----:B---3--:R-:W-:Y:S05]  /*18fd0*/  @!P0 BRA `(.L_x_2383) ;  /* 0xfffffffc00f08947 */ /* 0x008fea000383ffff */
[----:B------:R-:W-:Y:S05]  /*18fe0*/  BRA `(.L_x_2450) ;  /* 0xffffffc000547947 */ /* 0x000fea000383ffff */
.L_x_2385:
[----:B--2---:R2:W3:Y:S02]  /*18ff0*/  SYNCS.PHASECHK.TRANS64.TRYWAIT P0, [R19+URZ+0x38860], R4 ;  /* 0x03886004130075a7 */ /* 0x0044e4000800017f */
[----:B---3--:R-:W-:Y:S05]  /*19000*/  @!P0 NANOSLEEP.SYNCS 0x989680 ;  /* 0x009896800000895d */ /* 0x008fea0003900000 */
[----:B------:R-:W3:Y:S02]  /*19010*/  @!P0 SYNCS.PHASECHK.TRANS64 P0, [R19+URZ+0x38860], R4 ;  /* 0x03886004130085a7 */ /* 0x000ee4000800007f */
[----:B---3--:R-:W-:Y:S05]  /*19020*/  @!P0 BRA `(.L_x_2385) ;  /* 0xfffffffc00f08947 */ /* 0x008fea000383ffff */
[----:B------:R-:W-:Y:S05]  /*19030*/  BRA `(.L_x_2451) ;  /* 0xffffffc0005c7947 */ /* 0x000fea000383ffff */
.L_x_2392:
[----:B-1----:R1:W2:Y:S02]  /*19040*/  SYNCS.PHASECHK.TRANS64.TRYWAIT P1, [R2+URZ+0x38870], R0 ;  /* 0x03887000020075a7 */ /* 0x0022a4000802017f */
[----:B--2---:R-:W-:Y:S05]  /*19050*/  @!P1 NANOSLEEP.SYNCS 0x989680 ;  /* 0x009896800000995d */ /* 0x004fea0003900000 */
[----:B------:R-:W2:Y:S02]  /*19060*/  @!P1 SYNCS.PHASECHK.TRANS64 P1, [R2+URZ+0x38870], R0 ;  /* 0x03887000020095a7 */ /* 0x000ea4000802007f */
[----:B--2---:R-:W-:Y:S05]  /*19070*/  @!P1 BRA `(.L_x_2392) ;  /* 0xfffffffc00f09947 */ /* 0x004fea000383ffff */
[----:B------:R-:W-:Y:S05]  /*19080*/  BRA `(.L_x_2452) ;  /* 0xffffffcc009c7947 */ /* 0x000fea000383ffff */
.L_x_2394:
[----:B-1----:R1:W2:Y:S02]  /*19090*/  SYNCS.PHASECHK.TRANS64.TRYWAIT P1, [R2+URZ+0x38860], R0 ;  /* 0x03886000020075a7 */ /* 0x0022a4000802017f */
[----:B--2---:R-:W-:Y:S05]  /*190a0*/  @!P1 NANOSLEEP.SYNCS 0x989680 ;  /* 0x009896800000995d */ /* 0x004fea0003900000 */
[----:B------:R-:W2:Y:S02]  /*190b0*/  @!P1 SYNCS.PHASECHK.TRANS64 P1, [R2+URZ+0x38860], R0 ;  /* 0x03886000020095a7 */ /* 0x000ea4000802007f */
[----:B--2---:R-:W-:Y:S05]  /*190c0*/  @!P1 BRA `(.L_x_2394) ;  /* 0xfffffffc00f09947 */ /* 0x004fea000383ffff */
[----:B------:R-:W-:Y:S05]  /*190d0*/  BRA `(.L_x_2453) ;  /* 0xffffffcc00a47947 */ /* 0x000fea000383ffff */
.L_x_2407:
[----:B0-----:R0:W1:Y:S02]  /*190e0*/  SYNCS.PHASECHK.TRANS64.TRYWAIT P0, [R0+URZ+0x38820], R3 ;  /* 0x03882003000075a7 */ /* 0x001064000800017f */
[----:B-1----:R-:W-:Y:S05]  /*190f0*/  @!P0 NANOSLEEP.SYNCS 0x989680 ;  /* 0x009896800000895d */ /* 0x002fea0003900000 */
[----:B------:R-:W1:Y:S02]  /*19100*/  @!P0 SYNCS.PHASECHK.TRANS64 P0, [R0+URZ+0x38820], R3 ;  /* 0x03882003000085a7 */ /* 0x000e64000800007f */
[----:B-1----:R-:W-:Y:S05]  /*19110*/  @!P0 BRA `(.L_x_2407) ;  /* 0xfffffffc00f08947 */ /* 0x002fea000383ffff */
[----:B------:R-:W-:Y:S05]  /*19120*/  BRA `(.L_x_2454) ;  /* 0xffffffe800c07947 */ /* 0x000fea000383ffff */
.L_x_2408:
        /* <DEDUP_REMOVED lines=11> */
.L_x_2456:
[----:B------:R-:W-:Y:S05]  /*191e0*/  BSYNC B0 ;  /* 0x0000000000007941 */ /* 0x000fea0003800000 */
.L_x_2455:
[----:B------:R-:W-:Y:S05]  /*191f0*/  BRA `(.L_x_2457) ;  /* 0xffffffe800a87947 */ /* 0x000fea000383ffff */
.L_x_2411:
[----:B------:R-:W-:Y:S01]  /*19200*/  BSSY B1, `(.L_x_2458) ;  /* 0x0000006000017945 */ /* 0x000fe20003800000 */
[----:B------:R-:W-:-:S07]  /*19210*/  IMAD.MOV.U32 R15, RZ, RZ, -0x1 ;  /* 0xffffffffff0f7424 */ /* 0x000fce00078e00ff */
[----:B01----:R-:W-:Y:S05]  /*19220*/  WARPSYNC.COLLECTIVE R15, `(.L_x_2459) ;  /* 0x000000000f0c7348 */ /* 0x003fea0003c00000 */
[----:B------:R-:W-:Y:S02]  /*19230*/  ELECT P6, UR62, PT ;  /* 0x00000000003e782f */ /* 0x000fe400038c0000 */
[----:B------:R-:W-:Y:S01]  /*19240*/  MOV R14, UR62 ;  /* 0x0000003e000e7c02 */ /* 0x000fe20008000f00 */
[----:B01----:R-:W-:Y:S10]  /*19250*/  ENDCOLLECTIVE ;  /* 0x000000000000791b */ /* 0x003ff40003800000 */
.L_x_2459:
[----:B------:R-:W-:Y:S05]  /*19260*/  BSYNC B1 ;  /* 0x0000000000017941 */ /* 0x000fea0003800000 */
.L_x_2458:
[----:B------:R-:W-:Y:S05]  /*19270*/  BRA `(.L_x_2460) ;  /* 0xffffffe800a07947 */ /* 0x000fea000383ffff */
.L_x_2413:
[----:B0-----:R0:W1:Y:S02]  /*19280*/  SYNCS.PHASECHK.TRANS64.TRYWAIT P1, [R6+URZ], R5 ;  /* 0x00000005060075a7 */ /* 0x001064000802017f */
[----:B-1----:R-:W-:Y:S05]  /*19290*/  @!P1 NANOSLEEP.SYNCS 0x989680 ;  /* 0x009896800000995d */ /* 0x002fea0003900000 */
[----:B------:R-:W1:Y:S02]  /*192a0*/  @!P1 SYNCS.PHASECHK.TRANS64 P1, [R6+URZ], R5 ;  /* 0x00000005060095a7 */ /* 0x000e64000802007f */
[----:B-1----:R-:W-:Y:S05]  /*192b0*/  @!P1 BRA `(.L_x_2413) ;  /* 0xfffffffc00f09947 */ /* 0x002fea000383ffff */
[----:B------:R-:W-:Y:S05]  /*192c0*/  BRA `(.L_x_2461) ;  /* 0xffffffe800dc7947 */ /* 0x000fea000383ffff */
.L_x_2414:
[----:B-1----:R1:W2:Y:S02]  /*192d0*/  SYNCS.PHASECHK.TRANS64.TRYWAIT P1, [R7+URZ], R2 ;  /* 0x00000002070075a7 */ /* 0x0022a4000802017f */
[----:B--2---:R-:W-:Y:S05]  /*192e0*/  @!P1 NANOSLEEP.SYNCS 0x989680 ;  /* 0x009896800000995d */ /* 0x004fea0003900000 */
[----:B------:R-:W2:Y:S02]  /*192f0*/  @!P1 SYNCS.PHASECHK.TRANS64 P1, [R7+URZ], R2 ;  /* 0x00000002070095a7 */ /* 0x000ea4000802007f */
[----:B--2---:R-:W-:Y:S05]  /*19300*/  @!P1 BRA `(.L_x_2414) ;  /* 0xfffffffc00f09947 */ /* 0x004fea000383ffff */
[----:B------:R-:W-:Y:S05]  /*19310*/  BRA `(.L_x_2462) ;  /* 0xffffffe800d07947 */ /* 0x000fea000383ffff */
.L_x_2416:
[----:B--2---:R2:W3:Y:S02]  /*19320*/  SYNCS.PHASECHK.TRANS64.TRYWAIT P1, [R4+URZ+0x38860], R5 ;  /* 0x03886005040075a7 */ /* 0x0044e4000802017f */
[----:B---3--:R-:W-:Y:S05]  /*19330*/  @!P1 NANOSLEEP.SYNCS 0x989680 ;  /* 0x009896800000995d */ /* 0x008fea0003900000 */
[----:B------:R-:W3:Y:S02]  /*19340*/  @!P1 SYNCS.PHASECHK.TRANS64 P1, [R4+URZ+0x38860], R5 ;  /* 0x03886005040095a7 */ /* 0x000ee4000802007f */
[----:B---3--:R-:W-:Y:S05]  /*19350*/  @!P1 BRA `(.L_x_2416) ;  /* 0xfffffffc00f09947 */ /* 0x008fea000383ffff */
[----:B------:R-:W-:Y:S05]  /*19360*/  BRA `(.L_x_2463) ;  /* 0xffffffe800d47947 */ /* 0x000fea000383ffff */
.L_x_2418:
[----:B---3--:R3:W4:Y:S02]  /*19370*/  SYNCS.PHASECHK.TRANS64.TRYWAIT P1, [R3+URZ+0x38860], R2 ;  /* 0x03886002030075a7 */ /* 0x008724000802017f */
[----:B----4-:R-:W-:Y:S05]  /*19380*/  @!P1 NANOSLEEP.SYNCS 0x989680 ;  /* 0x009896800000995d */ /* 0x010fea0003900000 */
[----:B------:R-:W4:Y:S02]  /*19390*/  @!P1 SYNCS.PHASECHK.TRANS64 P1, [R3+URZ+0x38860], R2 ;  /* 0x03886002030095a7 */ /* 0x000f24000802007f */
[----:B----4-:R-:W-:Y:S05]  /*193a0*/  @!P1 BRA `(.L_x_2418) ;  /* 0xfffffffc00f09947 */ /* 0x010fea000383ffff */
[----:B------:R-:W-:Y:S05]  /*193b0*/  BRA `(.L_x_2464) ;  /* 0xffffffe800d47947 */ /* 0x000fea000383ffff */
.L_x_2420:
[----:B----4-:R4:W0:Y:S02]  /*193c0*/  SYNCS.PHASECHK.TRANS64.TRYWAIT P0, [R4+URZ+0x38880], R5 ;  /* 0x03888005040075a7 */ /* 0x010824000800017f */
[----:B0-----:R-:W-:Y:S05]  /*193d0*/  @!P0 NANOSLEEP.SYNCS 0x989680 ;  /* 0x009896800000895d */ /* 0x001fea0003900000 */
[----:B------:R-:W0:Y:S02]  /*193e0*/  @!P0 SYNCS.PHASECHK.TRANS64 P0, [R4+URZ+0x38880], R5 ;  /* 0x03888005040085a7 */ /* 0x000e24000800007f */
[----:B0-----:R-:W-:Y:S05]  /*193f0*/  @!P0 BRA `(.L_x_2420) ;  /* 0xfffffffc00f08947 */ /* 0x001fea000383ffff */
[----:B------:R-:W-:Y:S05]  /*19400*/  BRA `(.L_x_2421) ;  /* 0xffffffe800d07947 */ /* 0x000fea000383ffff */
.L_x_2465:
        /* <DEDUP_REMOVED lines=15> */
.L_x_13264:


//--------------------- .text._ZN7cutlass13device_kernelIN5flash11enable_sm90INS1_16FlashAttnFwdSm90INS1_25CollectiveMainloopFwdSm90ILi2EN4cute5tupleIJNS5_1CILi1EEES8_S8_EEENS6_IJNS7_ILi128EEESA_NS7_ILi256EEEEEELi256ENS_12float_e4m3_tEfNS_4arch4Sm90ELb1ELb0ELb0ELb1ELb0ELb1ELb0ELb1ELb1ELb1ELb1ELb0EEENS1_21CollectiveEpilogueFwdINS6_IJSA_SB_SA_EEES9_NS_10bfloat16_tESF_Li256ELb1ELb1ELb1ELb1EEENS1_36VarlenDynamicPersistentTileSchedulerILi128ELi128ELi256ELi128ELb1ELb1ELb1ELb1ELb1ELb1EEEEEEEEEvNT_6ParamsE --------------------------
	.section	.text._ZN7cutlass13device_kernelIN5flash11enable_sm90INS1_16FlashAttnFwdSm90INS1_25CollectiveMainloopFwdSm90ILi2EN4cute5tupleIJNS5_1CILi1EEES8_S8_EEENS6_IJNS7_ILi128EEESA_NS7_ILi256EEEEEELi256ENS_12float_e4m3_tEfNS_4arch4Sm90ELb1ELb0ELb0ELb1ELb0ELb1ELb0ELb1ELb1ELb1ELb1ELb0EEENS1_21CollectiveEpilogueFwdINS6_IJSA_SB_SA_EEES9_NS_10bfloat16_tESF_Li256ELb1ELb1ELb1ELb1EEENS1_36VarlenDynamicPersistentTileSchedulerILi128ELi128ELi256ELi128ELb1ELb1ELb1ELb1ELb1ELb1EEEEEEEEEvNT_6ParamsE,"ax",@progbits
	.align	128
.text._ZN7cutlass13device_kernelIN5flash11enable_sm90INS1_16FlashAttnFwdSm90INS1_25CollectiveMainloopFwdSm90ILi2EN4cute5tupleIJNS5_1CILi1EEES8_S8_EEENS6_IJNS7_ILi128EEESA_NS7_ILi256EEEEEELi256ENS_12float_e4m3_tEfNS_4arch4Sm90ELb1ELb0ELb0ELb1ELb0ELb1ELb0ELb1ELb1ELb1ELb1ELb0EEENS1_21CollectiveEpilogueFwdINS6_IJSA_SB_SA_EEES9_NS_10bfloat16_tESF_Li256ELb1ELb1ELb1ELb1EEENS1_36VarlenDynamicPersistentTileSchedulerILi128ELi128ELi256ELi128ELb1ELb1ELb1ELb1ELb1ELb1EEEEEEEEEvNT_6ParamsE:
        .type           _ZN7cutlass13device_kernelIN5flash11enable_sm90INS1_16FlashAttnFwdSm90INS1_25CollectiveMainloopFwdSm90ILi2EN4cute5tupleIJNS5_1CILi1EEES8_S8_EEENS6_IJNS7_ILi128EEESA_NS7_ILi256EEEEEELi256ENS_12float_e4m3_tEfNS_4arch4Sm90ELb1ELb0ELb0ELb1ELb0ELb1ELb0ELb1ELb1ELb1ELb1ELb0EEENS1_21CollectiveEpilogueFwdINS6_IJSA_SB_SA_EEES9_NS_10bfloat16_tESF_Li256ELb1ELb1ELb1ELb1EEENS1_36VarlenDynamicPersistentTileSchedulerILi128ELi128ELi256ELi128ELb1ELb1ELb1ELb1ELb1ELb1EEEEEEEEEvNT_6ParamsE,@function
        .size           _ZN7cutlass13device_kernelIN5flash11enable_sm90INS1_16FlashAttnFwdSm90INS1_25CollectiveMainloopFwdSm90ILi2EN4cute5tupleIJNS5_1CILi1EEES8_S8_EEENS6_IJNS7_ILi128EEESA_NS7_ILi256EEEEEELi256ENS_12float_e4m3_tEfNS_4arch4Sm90ELb1ELb0ELb0ELb1ELb0ELb1ELb0ELb1ELb1ELb1ELb1ELb0EEENS1_21CollectiveEpilogueFwdINS6_IJSA_SB_SA_EEES9_NS_10bfloat16_tESF_Li256ELb1ELb1ELb1ELb1EEENS1_36VarlenDynamicPersistentTileSchedulerILi128ELi128ELi256ELi128ELb1ELb1ELb1ELb1ELb1ELb1EEEEEEEEEvNT_6ParamsE,(.L_x_13265 - _ZN7cutlass13device_kernelIN5flash11enable_sm90INS1_16FlashAttnFwdSm90INS1_25CollectiveMainloopFwdSm90ILi2EN4cute5tupleIJNS5_1CILi1EEES8_S8_EEENS6_IJNS7_ILi128EEESA_NS7_ILi256EEEEEELi256ENS_12float_e4m3_tEfNS_4arch4Sm90ELb1ELb0ELb0ELb1ELb0ELb1ELb0ELb1ELb1ELb1ELb1ELb0EEENS1_21CollectiveEpilogueFwdINS6_IJSA_SB_SA_EEES9_NS_10bfloat16_tESF_Li256ELb1ELb1ELb1ELb1EEENS1_36VarlenDynamicPersistentTileSchedulerILi128ELi128ELi256ELi128ELb1ELb1ELb1ELb1ELb1ELb1EEEEEEEEEvNT_6ParamsE)
        .other          _ZN7cutlass13device_kernelIN5flash11enable_sm90INS1_16FlashAttnFwdSm90INS1_25CollectiveMainloopFwdSm90ILi2EN4cute5tupleIJNS5_1CILi1EEES8_S8_EEENS6_IJNS7_ILi128EEESA_NS7_ILi256EEEEEELi256ENS_12float_e4m3_tEfNS_4arch4Sm90ELb1ELb0ELb0ELb1ELb0ELb1ELb0ELb1ELb1ELb1ELb1ELb0EEENS1_21CollectiveEpilogueFwdINS6_IJSA_SB_SA_EEES9_NS_10bfloat16_tESF_Li256ELb1ELb1ELb1ELb1EEENS1_36VarlenDynamicPersistentTileSchedulerILi128ELi128ELi256ELi128ELb1ELb1ELb1ELb1ELb1ELb1EEEEEEEEEvNT_6ParamsE,@"STO_CUDA_ENTRY STV_DEFAULT"
_ZN7cutlass13device_kernelIN5flash11enable_sm90INS1_16FlashAttnFwdSm90INS1_25CollectiveMainloopFwdSm90ILi2EN4cute5tupleIJNS5_1CILi1EEES8_S8_EEENS6_IJNS7_ILi128EEESA_NS7_ILi256EEEEEELi256ENS_12float_e4m3_tEfNS_4arch4Sm90ELb1ELb0ELb0ELb1ELb0ELb1ELb0ELb1ELb1ELb1ELb1ELb0EEENS1_21CollectiveEpilogueFwdINS6_IJSA_SB_SA_EEES9_NS_10bfloat16_tESF_Li256ELb1ELb1ELb1ELb1EEENS1_36VarlenDynamicPersistentTileSchedulerILi128ELi128ELi256ELi128ELb1ELb1ELb1ELb1ELb1ELb1EEEEEEEEEvNT_6ParamsE:
        /* <DEDUP_REMOVED lines=24> */
.L_x_2467:
[----:B------:R-:W-:Y:S05]  /*0180*/  BSYNC B0 ;  /* 0x0000000000007941 */ /* 0x000fea0003800000 */
.L_x_2466:
        /* <DEDUP_REMOVED lines=41> */
.L_x_2468:
        /* <DEDUP_REMOVED lines=22> */
.L_x_2469:
        /* <DEDUP_REMOVED lines=18> */
.L_x_2470:
        /* <DEDUP_REMOVED lines=22> */
.L_x_2471:
        /* <DEDUP_REMOVED lines=22> */
.L_x_2472:
        /* <DEDUP_REMOVED lines=8> */
.L_x_2475:
        /* <DEDUP_REMOVED lines=40> */
[C---:B------:R-:W-:Y:S01]  /*0c60*/  LOP3.LUT R5, R4.reuse, 0x3fffff0, RZ, 0xc0, !PT ;  /* 0x03fffff004057812 */ /* 0x040fe200078ec0ff */
[----:B------:R-:W-:Y:S01]  /*0c70*/  STL [R1+0x124], R14 ;  /* 0x0001240e01007387 */ /* 0x000fe20000100800 */
[----:B------:R-:W-:Y:S02]  /*0c80*/  LEA.HI R4, R4, R7, RZ, 0x1 ;  /* 0x0000000704047211 */ /* 0x000fe400078f08ff */
[----:B------:R-:W-:Y:S01]  /*0c90*/  LOP3.LUT R6, R6, 0xfffffc00, RZ, 0xc0, !PT ;  /* 0xfffffc0006067812 */ /* 0x000fe200078ec0ff */
[----:B------:R-:W-:Y:S01]  /*0ca0*/  IMAD.IADD R5, R0, 0x1, -R5 ;  /* 0x0000000100057824 */ /* 0x000fe200078e0a05 */
[----:B------:R-:W-:Y:S02]  /*0cb0*/  LEA.HI R10, R8, R14, RZ, 0x2 ;  /* 0x0000000e080a7211 */ /* 0x000fe400078f10ff */
[----:B------:R-:W-:Y:S01]  /*0cc0*/  LOP3.LUT R4, R4, 0x1ffffffe, RZ, 0xc0, !PT ;  /* 0x1ffffffe04047812 */ /* 0x000fe200078ec0ff */
[----:B------:R-:W-:Y:S01]  /*0cd0*/  IMAD R9, R5, 0x40, R6 ;  /* 0x0000004005097824 */ /* 0x000fe200078e0206 */
[----:B------:R-:W-:-:S02]  /*0ce0*/  SHF.R.S32.HI R5, RZ, 0x7, R2 ;  /* 0x00000007ff057819 */ /* 0x000fc40000011402 */
[----:B------:R-:W-:Y:S01]  /*0cf0*/  SHF.R.S32.HI R11, RZ, 0x2, R10 ;  /* 0x00000002ff0b7819 */ /* 0x000fe2000001140a */
[----:B------:R-:W-:Y:S01]  /*0d00*/  IMAD.IADD R4, R7, 0x1, -R4 ;  /* 0x0000000107047824 */ /* 0x000fe200078e0a04 */
[----:B------:R-:W-:Y:S02]  /*0d10*/  LEA.HI R2, R2, R5, RZ, 0x1 ;  /* 0x0000000502027211 */ /* 0x000fe400078f08ff */
[----:B------:R-:W-:Y:S02]  /*0d20*/  SHF.R.S32.HI R12, RZ, 0x1f, R10 ;  /* 0x0000001fff0c7819 */ /* 0x000fe4000001140a */
[----:B------:R-:W-:Y:S02]  /*0d30*/  LOP3.LUT R2, R2, 0x3fffffe, RZ, 0xc0, !PT ;  /* 0x03fffffe02027812 */ /* 0x000fe400078ec0ff */
[----:B------:R-:W-:Y:S02]  /*0d40*/  LEA.HI R6, R3, R0, RZ, 0x2 ;  /* 0x0000000003067211 */ /* 0x000fe400078f10ff */
[----:B------:R-:W-:Y:S01]  /*0d50*/  LEA.HI R12, R12, R11, RZ, 0x3 ;  /* 0x0000000b0c0c7211 */ /* 0x000fe200078f18ff */
[----:B------:R-:W-:Y:S01]  /*0d60*/  IMAD.IADD R2, R5, 0x1, -R2 ;  /* 0x0000000105027824 */ /* 0x000fe200078e0a02 */
[----:B------:R-:W-:-:S02]  /*0d70*/  LOP3.LUT R7, R6, 0xfffffffc, RZ, 0xc0, !PT ;  /* 0xfffffffc06077812 */ /* 0x000fc400078ec0ff */
        /* <DEDUP_REMOVED lines=14> */
[----:B------:R-:W-:Y:S01]  /*0e60*/  LOP3.LUT R10, R10, 0x7ffffffc, RZ, 0xc0, !PT ;  /* 0x7ffffffc0a0a7812 */ /* 0x000fe200078ec0ff */
[----:B------:R-:W-:Y:S01]  /*0e70*/  IMAD R11, R8, 0x10, R11 ;  /* 0x00000010080b7824 */ /* 0x000fe200078e020b */
[----:B------:R-:W-:Y:S01]  /*0e80*/  LOP3.LUT R6, R6, 0x1ffffffe, RZ, 0xc0, !PT ;  /* 0x1ffffffe06067812 */ /* 0x000fe200078ec0ff */
[----:B------:R-:W-:Y:S01]  /*0e90*/  VIADD R20, R19, 0x20 ;  /* 0x0000002013147836 */ /* 0x000fe20000000000 */
[----:B------:R-:W-:Y:S01]  /*0ea0*/  LOP3.LUT R13, R3, 0xfffffc00, RZ, 0xc0, !PT ;  /* 0xfffffc00030d7812 */ /* 0x000fe200078ec0ff */
[----:B------:R-:W-:Y:S01]  /*0eb0*/  IMAD R11, R2, 0x40, R11 ;  /* 0x00000040020b7824 */ /* 0x000fe200078e020b */
[----:B------:R-:W-:Y:S01]  /*0ec0*/  SHF.R.S32.HI R2, RZ, 0x1f, R19 ;  /* 0x0000001fff027819 */ /* 0x000fe20000011413 */
[C---:B0-----:R-:W-:Y:S01]  /*0ed0*/  IMAD.SHL.U32 R0, R19.reuse, 0x80, RZ ;  /* 0x0000008013007824 */ /* 0x041fe200078e00ff */
[----:B------:R-:W-:Y:S01]  /*0ee0*/  SHF.R.S32.HI R4, RZ, 0x1f, R12 ;  /* 0x0000001fff047819 */ /* 0x000fe2000001140c */
[----:B------:R-:W-:Y:S01]  /*0ef0*/  VIADD R8, R19, 0x60 ;  /* 0x0000006013087836 */ /* 0x000fe20000000000 */
[----:B------:R-:W-:Y:S01]  /*0f00*/  SHF.R.S32.HI R2, RZ, 0x1f, R20 ;  /* 0x0000001fff027819 */ /* 0x000fe20000011414 */
[----:B------:R-:W-:Y:S01]  /*0f10*/  IMAD.SHL.U32 R3, R12, 0x80, RZ ;  /* 0x000000800c037824 */ /* 0x000fe200078e00ff */
[----:B------:R-:W-:Y:S01]  /*0f20*/  LOP3.LUT R15, R0, 0x380, RZ, 0xc0, !PT ;  /* 0x00000380000f7812 */ /* 0x000fe200078ec0ff */
[----:B------:R-:W-:Y:S01]  /*0f30*/  IMAD.SHL.U32 R0, R20, 0x80, RZ ;  /* 0x0000008014007824 */ /* 0x000fe200078e00ff */
[----:B------:R-:W-:Y:S01]  /*0f40*/  IADD3 R6, R7, -R6, RZ ;  /* 0x8000000607067210 */ /* 0x000fe20007ffe0ff */
[C---:B------:R-:W-:Y:S01]  /*0f50*/  IMAD.SHL.U32 R16, R5.reuse, 0x10, RZ ;  /* 0x0000001005107824 */ /* 0x040fe200078e00ff */
[----:B------:R-:W-:Y:S01]  /*0f60*/  SHF.R.S32.HI R7, RZ, 0x1f, R8 ;  /* 0x0000001fff077819 */ /* 0x000fe20000011408 */
[----:B------:R-:W-:Y:S01]  /*0f70*/  IMAD.SHL.U32 R22, R5, 0x8, RZ ;  /* 0x0000000805167824 */ /* 0x000fe200078e00ff */
[----:B------:R-:W-:Y:S01]  /*0f80*/  LEA.HI R4, R4, R12, RZ, 0x3 ;  /* 0x0000000c04047211 */ /* 0x000fe200078f18ff */
[----:B------:R-:W-:Y:S01]  /*0f90*/  STL [R1+0x1b0], R11 ;  /* 0x0001b00b01007387 */ /* 0x000fe20000100800 */
[----:B------:R-:W-:Y:S01]  /*0fa0*/  LEA.HI R2, R2, R20, RZ, 0x3 ;  /* 0x0000001402027211 */ /* 0x000fe200078f18ff */
[----:B------:R-:W-:Y:S01]  /*0fb0*/  IMAD.SHL.U32 R5, R8, 0x80, RZ ;  /* 0x0000008008057824 */ /* 0x000fe200078e00ff */
[----:B------:R-:W-:Y:S01]  /*0fc0*/  LOP3.LUT R12, R0, 0x380, RZ, 0xc0, !PT ;  /* 0x00000380000c7812 */ /* 0x000fe200078ec0ff */
[----:B------:R0:W-:Y:S01]  /*0fd0*/  STL [R1+0x78], R13 ;  /* 0x0000780d01007387 */ /* 0x0001e20000100800 */
[----:B------:R-:W-:Y:S01]  /*0fe0*/  LOP3.LUT R9, R3, 0x380, RZ, 0xc0, !PT ;  /* 0x0000038003097812 */ /* 0x000fe200078ec0ff */
[----:B------:R-:W-:Y:S01]  /*0ff0*/  IMAD.SHL.U32 R2, R2, 0x80, RZ ;  /* 0x0000008002027824 */ /* 0x000fe200078e00ff */
[----:B------:R-:W-:Y:S01]  /*1000*/  LOP3.LUT R0, R15, 0x70, R16, 0xf8, !PT ;  /* 0x000000700f007812 */ /* 0x000fe200078ef810 */
[----:B------:R-:W-:Y:S01]  /*1010*/  IMAD.SHL.U32 R4, R4, 0x80, RZ ;  /* 0x0000008004047824 */ /* 0x000fe200078e00ff */
[----:B------:R-:W-:Y:S01]  /*1020*/  SHF.R.U32.HI R3, RZ, 0x3, R15 ;  /* 0x00000003ff037819 */ /* 0x000fe2000001160f */
[C---:B------:R-:W-:Y:S01]  /*1030*/  VIADD R15, R22.reuse, 0xc0 ;  /* 0x000000c0160f7836 */ /* 0x040fe20000000000 */
[----:B------:R-:W-:Y:S01]  /*1040*/  IADD3 R20, R22, 0x80, RZ ;  /* 0x0000008016147810 */ /* 0x000fe20007ffe0ff */
[----:B------:R-:W-:Y:S01]  /*1050*/  IMAD.IADD R10, R14, 0x1, -R10 ;  /* 0x000000010e0a7824 */ /* 0x000fe200078e0a0a */
[----:B------:R-:W-:Y:S01]  /*1060*/  LEA.HI R7, R7, R8, RZ, 0x3 ;  /* 0x0000000807077211 */ /* 0x000fe200078f18ff */
[----:B------:R-:W-:Y:S01]  /*1070*/  VIADD R233, R22, 0x40 ;  /* 0x0000004016e97836 */ /* 0x000fe20000000000 */
[----:B0-----:R-:W-:Y:S01]  /*1080*/  LOP3.LUT R13, R13, R0, R3, 0xf6, !PT ;  /* 0x000000000d0d7212 */ /* 0x001fe200078ef603 */
[----:B------:R0:W-:Y:S01]  /*1090*/  STL [R1+0x58], R20 ;  /* 0x0000581401007387 */ /* 0x0001e20000100800 */
[----:B------:R-:W-:Y:S01]  /*10a0*/  LOP3.LUT R8, R5, 0x380, RZ, 0xc0, !PT ;  /* 0x0000038005087812 */ /* 0x000fe200078ec0ff */
[----:B------:R-:W-:Y:S01]  /*10b0*/  IMAD.SHL.U32 R7, R7, 0x80, RZ ;  /* 0x0000008007077824 */ /* 0x000fe200078e00ff */
[----:B------:R-:W-:Y:S01]  /*10c0*/  LOP3.LUT R2, R2, 0xfffffc00, RZ, 0xc0, !PT ;  /* 0xfffffc0002027812 */ /* 0x000fe200078ec0ff */
[----:B------:R1:W-:Y:S01]  /*10d0*/  STL [R1+0x60], R15 ;  /* 0x0000600f01007387 */ /* 0x0003e20000100800 */
[----:B------:R-:W-:-:S02]  /*10e0*/  SHF.R.U32.HI R3, RZ, 0x3, R12 ;  /* 0x00000003ff037819 */ /* 0x000fc4000001160c */
[----:B------:R-:W-:Y:S01]  /*10f0*/  LOP3.LUT R0, R12, 0x70, R16, 0xf8, !PT ;  /* 0x000000700c007812 */ /* 0x000fe200078ef810 */
[----:B------:R2:W-:Y:S01]  /*1100*/  STL [R1+0x84], R13 ;  /* 0x0000840d01007387 */ /* 0x0005e20000100800 */
[----:B------:R-:W-:Y:S02]  /*1110*/  LOP3.LUT R4, R4, 0xfffffc00, RZ, 0xc0, !PT ;  /* 0xfffffc0004047812 */ /* 0x000fe400078ec0ff */
[----:B0-----:R-:W-:Y:S02]  /*1120*/  SHF.R.S32.HI R20, RZ, 0x1f, R20 ;  /* 0x0000001fff147819 */ /* 0x001fe40000011414 */
[----:B------:R-:W-:Y:S02]  /*1130*/  SHF.R.U32.HI R12, RZ, 0x3, R9 ;  /* 0x00000003ff0c7819 */ /* 0x000fe40000011609 */
[----:B-1----:R-:W-:Y:S01]  /*1140*/  SHF.R.S32.HI R15, RZ, 0x1f, R15 ;  /* 0x0000001fff0f7819 */ /* 0x002fe2000001140f */
[----:B------:R-:W-:Y:S01]  /*1150*/  STL [R1+0xa0], R20 ;  /* 0x0000a01401007387 */ /* 0x000fe20000100800 */
[----:B------:R-:W-:Y:S01]  /*1160*/  LOP3.LUT R5, R9, 0x70, R16, 0xf8, !PT ;  /* 0x0000007009057812 */ /* 0x000fe200078ef810 */
[----:B--2---:R-:W-:Y:S01]  /*1170*/  IMAD.IADD R13, R18, 0x1, R13 ;  /* 0x00000001120d7824 */ /* 0x004fe200078e020d */
[----:B------:R-:W-:Y:S01]  /*1180*/  LOP3.LUT R7, R7, 0xfffffc00, RZ, 0xc0, !PT ;  /* 0xfffffc0007077812 */ /* 0x000fe200078ec0ff */
[----:B------:R0:W-:Y:S01]  /*1190*/  STL [R1+0x9c], R15 ;  /* 0x00009c0f01007387 */ /* 0x0001e20000100800 */
[----:B------:R-:W-:-:S02]  /*11a0*/  SHF.R.U32.HI R9, RZ, 0x3, R8 ;  /* 0x00000003ff097819 */ /* 0x000fc40000011608 */
[----:B------:R-:W-:Y:S01]  /*11b0*/  LOP3.LUT R8, R8, 0x70, R16, 0xf8, !PT ;  /* 0x0000007008087812 */ /* 0x000fe200078ef810 */
[----:B------:R-:W-:Y:S01]  /*11c0*/  STL [R1+0x74], R2 ;  /* 0x0000740201007387 */ /* 0x000fe20000100800 */
[----:B------:R-:W-:Y:S01]  /*11d0*/  LOP3.LUT R3, R2, R0, R3, 0xf6, !PT ;  /* 0x0000000002037212 */ /* 0x000fe200078ef603 */
[----:B------:R-:W-:Y:S01]  /*11e0*/  IMAD.SHL.U32 R0, R10, 0x2, RZ ;  /* 0x000000020a007824 */ /* 0x000fe200078e00ff */
[----:B------:R-:W-:Y:S01]  /*11f0*/  LOP3.LUT R5, R4, R5, R12, 0xf6, !PT ;  /* 0x0000000504057212 */ /* 0x000fe200078ef60c */
[----:B------:R-:W-:Y:S01]  /*1200*/  STL [R1+0x7c], R13 ;  /* 0x00007c0d01007387 */ /* 0x000fe20000100800 */
[----:B------:R-:W-:Y:S01]  /*1210*/  SHF.R.S32.HI R17, RZ, 0x1f, R16 ;  /* 0x0000001fff117819 */ /* 0x000fe20000011410 */
[C---:B------:R-:W-:Y:S01]  /*1220*/  VIADD R43, R0.reuse, 0x8 ;  /* 0x00000008002b7836 */ /* 0x040fe20000000000 */
[C---:B------:R-:W-:Y:S01]  /*1230*/  IADD3 R36, R0.reuse, 0x28, RZ ;  /* 0x0000002800247810 */ /* 0x040fe20007ffe0ff */
[----:B------:R1:W-:Y:S01]  /*1240*/  STL [R1+0x70], R4 ;  /* 0x0000700401007387 */ /* 0x0003e20000100800 */
[C---:B------:R-:W-:Y:S01]  /*1250*/  VIADD R42, R0.reuse, 0x10 ;  /* 0x00000010002a7836 */ /* 0x040fe20000000000 */
[C---:B0-----:R-:W-:Y:S01]  /*1260*/  IADD3 R15, R0.reuse, 0xa0, RZ ;  /* 0x000000a0000f7810 */ /* 0x041fe20007ffe0ff */
[C---:B------:R-:W-:Y:S01]  /*1270*/  VIADD R41, R0.reuse, 0x18 ;  /* 0x0000001800297836 */ /* 0x040fe20000000000 */
[----:B------:R0:W-:Y:S01]  /*1280*/  STL [R1+0x6c], R7 ;  /* 0x00006c0701007387 */ /* 0x0001e20000100800 */
[C---:B------:R-:W-:Y:S01]  /*1290*/  VIADD R40, R0.reuse, 0x20 ;  /* 0x0000002000287836 */ /* 0x040fe20000000000 */
[----:B------:R-:W-:Y:S01]  /*12a0*/  SHF.R.S32.HI R23, RZ, 0x1f, R22 ;  /* 0x0000001fff177819 */ /* 0x000fe20000011416 */
[----:B------:R-:W-:-:S02]  /*12b0*/  VIADD R35, R0, 0x30 ;  /* 0x0000003000237836 */ /* 0x000fc40000000000 */
[----:B------:R-:W-:Y:S02]  /*12c0*/  VIADD R34, R0, 0x38 ;  /* 0x0000003800227836 */ /* 0x000fe40000000000 */
[C---:B-1----:R-:W-:Y:S02]  /*12d0*/  IMAD.IADD R4, R18.reuse, 0x1, R3 ;  /* 0x0000000112047824 */ /* 0x042fe400078e0203 */
[----:B------:R-:W-:Y:S01]  /*12e0*/  IMAD.IADD R3, R18, 0x1, R5 ;  /* 0x0000000112037824 */ /* 0x000fe200078e0205 */
[----:B0-----:R-:W-:Y:S01]  /*12f0*/  LOP3.LUT R7, R7, R8, R9, 0xf6, !PT ;  /* 0x0000000807077212 */ /* 0x001fe200078ef609 */
[C---:B------:R-:W-:Y:S01]  /*1300*/  VIADD R33, R0.reuse, 0x40 ;  /* 0x0000004000217836 */ /* 0x040fe20000000000 */
[----:B------:R-:W-:Y:S01]  /*1310*/  STL [R1+0x1ac], R4 ;  /* 0x0001ac0401007387 */ /* 0x000fe20000100800 */
[----:B------:R-:W-:Y:S02]  /*1320*/  VIADD R32, R0, 0x48 ;  /* 0x0000004800207836 */ /* 0x000fe40000000000 */
        /* <DEDUP_REMOVED lines=34> */
[C---:B------:R-:W-:Y:S01]  /*1550*/  VIADD R2, R0.reuse, 0xf0 ;  /* 0x000000f000027836 */ /* 0x040fe20000000000 */
[----:B------:R0:W-:Y:S01]  /*1560*/  STL [R1+0x104], R33 ;  /* 0x0001042101007387 */ /* 0x0001e20000100800 */
[----:B------:R-:W-:-:S03]  /*1570*/  VIADD R0, R0, 0xf8 ;  /* 0x000000f800007836 */ /* 0x000fc60000000000 */
        /* <DEDUP_REMOVED lines=77> */
[----:B------:R-:W-:Y:S01]  /*1a50*/  IMAD R0, R6, 0x8, R11 ;  /* 0x0000000806007824 */ /* 0x000fe200078e020b */
[----:B------:R1:W-:Y:S04]  /*1a60*/  STL [R1+0x134], R5 ;  /* 0x0001340501007387 */ /* 0x0003e80000100800 */
[----:B------:R1:W-:Y:S04]  /*1a70*/  STL [R1+0x130], R4 ;  /* 0x0001300401007387 */ /* 0x0003e80000100800 */
[----:B------:R1:W-:Y:S04]  /*1a80*/  STL [R1+0x12c], R3 ;  /* 0x00012c0301007387 */ /* 0x0003e80000100800 */
[----:B------:R1:W-:Y:S04]  /*1a90*/  STL [R1+0x128], R2 ;  /* 0x0001280201007387 */ /* 0x0003e80000100800 */
[----:B------:R1:W-:Y:S02]  /*1aa0*/  STL [R1+0x80], R0 ;  /* 0x0000800001007387 */ /* 0x0003e40000100800 */
.L_x_2696:
[----:B01-3--:R-:W0:Y:S02]  /*1ab0*/  LDC.64 R2, c[0x0][0xc88] ;  /* 0x00032200ff027b82 */ /* 0x00be240000000a00 */
[----:B0-----:R-:W-:-:S05]  /*1ac0*/  IMAD.WIDE R2, R39, 0x4, R2 ;  /* 0x0000000427027825 */ /* 0x001fca00078e0202 */
[----:B--2--5:R-:W2:Y:S01]  /*1ad0*/  LDG.E R30, desc[UR40][R2.64] ;  /* 0x00000028021e7981 */ /* 0x024ea2000c1e1900 */
[----:B------:R-:W-:Y:S05]  /*1ae0*/  YIELD ;  /* 0x0000000000007946 */ /* 0x000fea0003800000 */
[----:B------:R-:W-:Y:S01]  /*1af0*/  ULDC.64 UR4, c[0x0][0xa28] ;  /* 0x00028a0000047ab9 */ /* 0x000fe20000000a00 */
[----:B------:R-:W-:Y:S01]  /*1b00*/  ULDC.64 UR8, c[0x0][0xa18] ;  /* 0x0002860000087ab9 */ /* 0x000fe20000000a00 */
[----:B------:R-:W-:Y:S01]  /*1b10*/  ISETP.NE.U32.AND P1, PT, RZ, UR4, PT ;  /* 0x00000004ff007c0c */ /* 0x000fe2000bf25070 */
[----:B------:R-:W-:Y:S01]  /*1b20*/  IMAD.MOV.U32 R10, RZ, RZ, RZ ;  /* 0x000000ffff0a7224 */ /* 0x000fe200078e00ff */
[----:B------:R-:W-:Y:S01]  /*1b30*/  ULDC.64 UR6, c[0x0][0xa08] ;  /* 0x0002820000067ab9 */ /* 0x000fe20000000a00 */
[----:B------:R-:W-:-:S02]  /*1b40*/  MOV R27, RZ ;  /* 0x000000ff001b7202 */ /* 0x000fc40000000f00 */
[----:B------:R-:W-:Y:S02]  /*1b50*/  ISETP.NE.AND.EX P1, PT, RZ, UR5, PT, P1 ;  /* 0x00000005ff007c0c */ /* 0x000fe4000bf25310 */
[----:B------:R-:W-:-:S04]  /*1b60*/  ISETP.NE.U32.AND P0, PT, RZ, UR6, PT ;  /* 0x00000006ff007c0c */ /* 0x000fc8000bf05070 */
[----:B------:R-:W-:Y:S02]  /*1b70*/  ISETP.NE.AND.EX P0, PT, RZ, UR7, PT, P0 ;  /* 0x00000007ff007c0c */ /* 0x000fe4000bf05300 */
[----:B--2---:R-:W-:Y:S01]  /*1b80*/  SHF.R.S32.HI R0, RZ, 0x1f, R30 ;  /* 0x0000001fff007819 */ /* 0x004fe2000001141e */
[----:B------:R-:W-:-:S04]  /*1b90*/  IMAD.SHL.U32 R32, R30, 0x4, RZ ;  /* 0x000000041e207824 */ /* 0x000fc800078e00ff */
[C---:B------:R-:W-:Y:S01]  /*1ba0*/  @P1 LEA R6, P2, R30.reuse, UR4, 0x2 ;  /* 0x000000041e061c11 */ /* 0x040fe2000f8410ff */
[----:B------:R-:W-:Y:S01]  /*1bb0*/  STL [R1+0x88], R30 ;  /* 0x0000881e01007387 */ /* 0x000fe20000100800 */
[C-C-:B------:R-:W-:Y:S02]  /*1bc0*/  SHF.L.U64.HI R31, R30.reuse, 0x2, R0.reuse ;  /* 0x000000021e1f7819 */ /* 0x140fe40000010200 */
[----:B------:R-:W-:Y:S01]  /*1bd0*/  @P1 LEA.HI.X R7, R30, UR5, R0, 0x2, P2 ;  /* 0x000000051e071c11 */ /* 0x000fe200090f1400 */
[----:B------:R-:W-:Y:S01]  /*1be0*/  ULDC UR4, c[0x0][0x288] ;  /* 0x0000a20000047ab9 */ /* 0x000fe20000000800 */
[----:B------:R-:W-:Y:S01]  /*1bf0*/  ISETP.NE.U32.AND P2, PT, RZ, UR8, PT ;  /* 0x00000008ff007c0c */ /* 0x000fe2000bf45070 */
[----:B------:R0:W-:Y:S01]  /*1c00*/  STL [R1+0x98], R0 ;  /* 0x0000980001007387 */ /* 0x0001e20000100800 */
[----:B------:R-:W-:Y:S02]  /*1c10*/  IADD3 R4, P3, R32, UR6, RZ ;  /* 0x0000000620047c10 */ /* 0x000fe4000ff7e0ff */
[----:B------:R-:W-:Y:S01]  /*1c20*/  ISETP.NE.AND.EX P2, PT, RZ, UR9, PT, P2 ;  /* 0x00000009ff007c0c */ /* 0x000fe2000bf45320 */
[----:B------:R1:W5:Y:S01]  /*1c30*/  @P1 LDG.E R10, desc[UR40][R6.64] ;  /* 0x00000028060a1981 */ /* 0x000362000c1e1900 */
[----:B------:R-:W-:-:S03]  /*1c40*/  IADD3.X R5, R31, UR7, RZ, P3, !PT ;  /* 0x000000071f057c10 */ /* 0x000fc60009ffe4ff */
[----:B------:R1:W-:Y:S01]  /*1c50*/  STL [R1+0x90], R32 ;  /* 0x0000902001007387 */ /* 0x0003e20000100800 */
[----:B0-----:R-:W-:Y:S01]  /*1c60*/  IMAD.U32 R0, RZ, RZ, UR4 ;  /* 0x00000004ff007e24 */ /* 0x001fe2000f8e00ff */
[----:B------:R-:W-:Y:S02]  /*1c70*/  ULDC.64 UR4, c[0x0][0x418] ;  /* 0x0001060000047ab9 */ /* 0x000fe40000000a00 */
[----:B------:R1:W5:Y:S04]  /*1c80*/  @P0 LDG.E R27, desc[UR40][R4.64] ;  /* 0x00000028041b0981 */ /* 0x000368000c1e1900 */
[----:B------:R-:W-:Y:S01]  /*1c90*/  @P2 IADD3 R8, P1, R32, UR8, RZ ;  /* 0x0000000820082c10 */ /* 0x000fe2000ff3e0ff */
[----:B------:R1:W-:Y:S03]  /*1ca0*/  STL [R1+0x94], R31 ;  /* 0x0000941f01007387 */ /* 0x0003e60000100800 */
[----:B------:R-:W-:-:S05]  /*1cb0*/  @P2 IADD3.X R9, R31, UR9, RZ, P1, !PT ;  /* 0x000000091f092c10 */ /* 0x000fca0008ffe4ff */
[----:B------:R-:W2:Y:S01]  /*1cc0*/  @P2 LDG.E R0, desc[UR40][R8.64] ;  /* 0x0000002808002981 */ /* 0x000ea2000c1e1900 */
[----:B------:R-:W-:-:S03]  /*1cd0*/  UISETP.NE.U32.AND UP0, UPT, UR4, URZ, UPT ;  /* 0x0000003f0400728c */ /* 0x000fc6000bf05070 */
[----:B------:R-:W-:Y:S01]  /*1ce0*/  ULDC UR4, c[0x0][0x424] ;  /* 0x0001090000047ab9 */ /* 0x000fe20000000800 */
[----:B------:R-:W-:-:S03]  /*1cf0*/  UISETP.NE.AND.EX UP0, UPT, UR5, URZ, UPT, UP0 ;  /* 0x0000003f0500728c */ /* 0x000fc6000bf05300 */
[----:B------:R-:W-:Y:S01]  /*1d00*/  ULDC UR5, c[0x0][0x2f0] ;  /* 0x0000bc0000057ab9 */ /* 0x000fe20000000800 */
[----:B------:R-:W-:-:S04]  /*1d10*/  USEL UR4, UR4, 0x1, UP0 ;  /* 0x0000000104047887 */ /* 0x000fc80008000000 */
[----:B------:R-:W-:-:S03]  /*1d20*/  UIMAD UR4, UR4, UR5, URZ ;  /* 0x00000005040472a4 */ /* 0x000fc6000f8e023f */
[----:B------:R-:W-:Y:S02]  /*1d30*/  ULDC UR5, c[0x0][0x348] ;  /* 0x0000d20000057ab9 */ /* 0x000fe40000000800 */
[----:B------:R-:W-:Y:S02]  /*1d40*/  IMAD.U32 R2, RZ, RZ, UR5 ;  /* 0x00000005ff027e24 */ /* 0x000fe4000f8e00ff */
[----:B------:R-:W-:Y:S01]  /*1d50*/  IMAD.U32 R28, RZ, RZ, UR4 ;  /* 0x00000004ff1c7e24 */ /* 0x000fe2000f8e00ff */
[----:B--2---:R1:W-:Y:S01]  /*1d60*/  STL [R1+0x40], R0 ;  /* 0x0000400001007387 */ /* 0x0043e20000100800 */
[----:B------:R-:W-:Y:S01]  /*1d70*/  IMAD.MOV.U32 R12, RZ, RZ, R0 ;  /* 0x000000ffff0c7224 */ /* 0x000fe200078e0000 */
[----:B----4-:R-:W-:Y:S06]  /*1d80*/  @P2 BRA `(.L_x_2477) ;  /* 0x0000000000282947 */ /* 0x010fec0003800000 */
[----:B------:R-:W-:Y:S02]  /*1d90*/  ULDC.64 UR4, c[0x0][0xa00] ;  /* 0x0002800000047ab9 */ /* 0x000fe40000000a00 */
[----:B------:R-:W-:-:S04]  /*1da0*/  ISETP.NE.U32.AND P1, PT, RZ, UR4, PT ;  /* 0x00000004ff007c0c */ /* 0x000fc8000bf25070 */
[----:B------:R-:W-:-:S13]  /*1db0*/  ISETP.NE.AND.EX P1, PT, RZ, UR5, PT, P1 ;  /* 0x00000005ff007c0c */ /* 0x000fda000bf25310 */
[----:B------:R-:W-:Y:S05]  /*1dc0*/  @!P1 BRA `(.L_x_2477) ;  /* 0x0000000000189947 */ /* 0x000fea0003800000 */
[----:B-1----:R-:W0:Y:S02]  /*1dd0*/  LDC.64 R6, c[0x0][0xa00] ;  /* 0x00028000ff067b82 */ /* 0x002e240000000a00 */
[----:B0-----:R-:W-:-:S05]  /*1de0*/  IMAD.WIDE R6, R30, 0x4, R6 ;  /* 0x000000041e067825 */ /* 0x001fca00078e0206 */
[----:B------:R-:W2:Y:S04]  /*1df0*/  LDG.E R0, desc[UR40][R6.64] ;  /* 0x0000002806007981 */ /* 0x000ea8000c1e1900 */
[----:B------:R-:W2:Y:S02]  /*1e00*/  LDG.E R3, desc[UR40][R6.64+0x4] ;  /* 0x0000042806037981 */ /* 0x000ea4000c1e1900 */
[----:B--2---:R-:W-:-:S05]  /*1e10*/  IMAD.IADD R12, R3, 0x1, -R0 ;  /* 0x00000001030c7824 */ /* 0x004fca00078e0a00 */
[----:B------:R0:W-:Y:S02]  /*1e20*/  STL [R1+0x40], R12 ;  /* 0x0000400c01007387 */ /* 0x0001e40000100800 */
.L_x_2477:
[C---:B------:R-:W-:Y:S01]  /*1e30*/  LOP3.LUT R29, R38.reuse, 0xffff, RZ, 0xc0, !PT ;  /* 0x0000ffff261d7812 */ /* 0x040fe200078ec0ff */
[----:B------:R-:W-:Y:S01]  /*1e40*/  ULDC.64 UR4, c[0x0][0xa20] ;  /* 0x0002880000047ab9 */ /* 0x000fe20000000a00 */
[C---:B------:R-:W-:Y:S02]  /*1e50*/  LOP3.LUT R3, R38.reuse, 0xff000000, RZ, 0xc0, !PT ;  /* 0xff00000026037812 */ /* 0x040fe400078ec0ff */
[----:B------:R-:W-:Y:S01]  /*1e60*/  ISETP.NE.U32.AND P1, PT, RZ, UR4, PT ;  /* 0x00000004ff007c0c */ /* 0x000fe2000bf25070 */
[----:B------:R2:W-:Y:S01]  /*1e70*/  STL [R1+0x68], R29 ;  /* 0x0000681d01007387 */ /* 0x0005e20000100800 */
[----:B-1----:R-:W-:Y:S02]  /*1e80*/  LOP3.LUT R0, R38, 0xff0000, RZ, 0xc0, !PT ;  /* 0x00ff000026007812 */ /* 0x002fe400078ec0ff */
[----:B------:R-:W-:Y:S02]  /*1e90*/  ISETP.NE.AND.EX P1, PT, RZ, UR5, PT, P1 ;  /* 0x00000005ff007c0c */ /* 0x000fe4000bf25310 */
[----:B------:R-:W-:-:S04]  /*1ea0*/  SHF.R.U32.HI R3, RZ, 0x8, R3 ;  /* 0x00000008ff037819 */ /* 0x000fc80000011603 */
[----:B------:R-:W-:-:S07]  /*1eb0*/  LEA.HI R11, R0, R3, RZ, 0x10 ;  /* 0x00000003000b7211 */ /* 0x000fce00078f80ff */
[----:B--2---:R-:W-:Y:S05]  /*1ec0*/  @!P1 BRA `(.L_x_2478) ;  /* 0x0000000000109947 */ /* 0x004fea0003800000 */
[----:B------:R-:W-:-:S04]  /*1ed0*/  IADD3 R4, P0, R32, UR4, RZ ;  /* 0x0000000420047c10 */ /* 0x000fc8000ff1e0ff */
[----:B------:R-:W-:-:S05]  /*1ee0*/  IADD3.X R5, R31, UR5, RZ, P0, !PT ;  /* 0x000000051f057c10 */ /* 0x000fca00087fe4ff */
[----:B------:R1:W5:Y:S01]  /*1ef0*/  LDG.E R28, desc[UR40][R4.64] ;  /* 0x00000028041c7981 */ /* 0x000362000c1e1900 */
[----:B------:R-:W-:Y:S05]  /*1f00*/  BRA `(.L_x_2479) ;  /* 0x0000000000107947 */ /* 0x000fea0003800000 */
.L_x_2478:
[----:B------:R-:W-:Y:S05]  /*1f10*/  @!P0 BRA `(.L_x_2479) ;  /* 0x00000000000c8947 */ /* 0x000fea0003800000 */
[----:B------:R-:W2:Y:S04]  /*1f20*/  LDG.E R3, desc[UR40][R4.64] ;  /* 0x0000002804037981 */ /* 0x000ea8000c1e1900 */
[----:B------:R-:W2:Y:S02]  /*1f30*/  LDG.E R28, desc[UR40][R4.64+0x4] ;  /* 0x00000428041c7981 */ /* 0x000ea4000c1e1900 */
[----:B--2---:R-:W-:-:S07]  /*1f40*/  IMAD.IADD R28, R28, 0x1, -R3 ;  /* 0x000000011c1c7824 */ /* 0x004fce00078e0a03 */
.L_x_2479:
[----:B------:R-:W-:Y:S01]  /*1f50*/  ULDC.64 UR4, c[0x0][0xa10] ;  /* 0x0002840000047ab9 */ /* 0x000fe20000000a00 */
[----:B------:R-:W2:Y:S01]  /*1f60*/  LDC R8, c[0x0][0x448] ;  /* 0x00011200ff087b82 */ /* 0x000ea20000000800 */
[----:B------:R-:W-:-:S04]  /*1f70*/  ISETP.NE.U32.AND P0, PT, RZ, UR4, PT ;  /* 0x00000004ff007c0c */ /* 0x000fc8000bf05070 */
[----:B------:R-:W-:Y:S01]  /*1f80*/  ISETP.NE.AND.EX P0, PT, RZ, UR5, PT, P0 ;  /* 0x00000005ff007c0c */ /* 0x000fe2000bf05300 */
[----:B------:R-:W-:-:S12]  /*1f90*/  ULDC.64 UR4, c[0x0][0xa30] ;  /* 0x00028c0000047ab9 */ /* 0x000fd80000000a00 */
[----:B------:R-:W3:Y:S02]  /*1fa0*/  @P0 LDC.64 R6, c[0x0][0xa10] ;  /* 0x00028400ff060b82 */ /* 0x000ee40000000a00 */
[----:B---3--:R-:W-:-:S05]  /*1fb0*/  @P0 IMAD.WIDE R6, R30, 0x4, R6 ;  /* 0x000000041e060825 */ /* 0x008fca00078e0206 */
[----:B------:R-:W3:Y:S04]  /*1fc0*/  @P0 LDG.E R0, desc[UR40][R6.64] ;  /* 0x0000002806000981 */ /* 0x000ee8000c1e1900 */
[----:B------:R4:W3:Y:S01]  /*1fd0*/  @P0 LDG.E R3, desc[UR40][R6.64+0x4] ;  /* 0x0000042806030981 */ /* 0x0008e2000c1e1900 */
[----:B------:R-:W-:Y:S01]  /*1fe0*/  ISETP.NE.U32.AND P1, PT, RZ, UR4, PT ;  /* 0x00000004ff007c0c */ /* 0x000fe2000bf25070 */
[----:B-----5:R-:W-:-:S03]  /*1ff0*/  IMAD.MOV.U32 R24, RZ, RZ, R28 ;  /* 0x000000ffff187224 */ /* 0x020fc600078e001c */
[----:B------:R-:W-:-:S13]  /*2000*/  ISETP.NE.AND.EX P1, PT, RZ, UR5, PT, P1 ;  /* 0x00000005ff007c0c */ /* 0x000fda000bf25310 */
[----:B-1----:R-:W-:-:S04]  /*2010*/  @P1 IADD3 R4, P2, R32, UR4, RZ ;  /* 0x0000000420041c10 */ /* 0x002fc8000ff5e0ff */
[----:B------:R-:W-:-:S05]  /*2020*/  @P1 IADD3.X R5, R31, UR5, RZ, P2, !PT ;  /* 0x000000051f051c10 */ /* 0x000fca00097fe4ff */
[----:B------:R1:W5:Y:S01]  /*2030*/  @P1 LDG.E R24, desc[UR40][R4.64] ;  /* 0x0000002804181981 */ /* 0x000362000c1e1900 */
[----:B--2---:R-:W-:Y:S01]  /*2040*/  ISETP.NE.AND P1, PT, R8, 0x1, PT ;  /* 0x000000010800780c */ /* 0x004fe20003f25270 */
[----:B------:R-:W-:Y:S01]  /*2050*/  IMAD.SHL.U32 R13, R37, 0x80, RZ ;  /* 0x00000080250d7824 */ /* 0x000fe200078e00ff */
[----:B------:R-:W-:Y:S03]  /*2060*/  BSSY B0, `(.L_x_2480) ;  /* 0x0000039000007945 */ /* 0x000fe60003800000 */
[----:B----4-:R-:W-:Y:S01]  /*2070*/  VIADD R6, R13, 0x7f ;  /* 0x0000007f0d067836 */ /* 0x010fe20000000000 */
[----:B------:R2:W-:Y:S07]  /*2080*/  STL [R1+0x3c], R13 ;  /* 0x00003c0d01007387 */ /* 0x0005ee0000100800 */
[----:B------:R-:W4:Y:S01]  /*2090*/  @P1 LDC R9, c[0x0][0x44c] ;  /* 0x00011300ff091b82 */ /* 0x000f220000000800 */
[----:B--2---:R-:W-:-:S07]  /*20a0*/  IMAD.IADD R13, R28, 0x1, -R10 ;  /* 0x000000011c0d7824 */ /* 0x004fce00078e0a0a */
[----:B------:R-:W2:Y:S01]  /*20b0*/  @P1 LDC R7, c[0x0][0x450] ;  /* 0x00011400ff071b82 */ /* 0x000ea20000000800 */
[----:B---3--:R-:W-:Y:S02]  /*20c0*/  @P0 IMAD.IADD R2, R3, 0x1, -R0 ;  /* 0x0000000103020824 */ /* 0x008fe400078e0a00 */
[----:B----4-:R-:W-:-:S04]  /*20d0*/  @P1 IMAD.HI.U32 R0, R6, R9, RZ ;  /* 0x0000000906001227 */ /* 0x010fc800078e00ff */
[----:B-1----:R-:W-:Y:S01]  /*20e0*/  IMAD.IADD R4, R13, 0x1, R2 ;  /* 0x000000010d047824 */ /* 0x002fe200078e0202 */
[----:B--2---:R-:W-:-:S03]  /*20f0*/  @P1 SHF.R.U32.HI R6, RZ, R7, R0 ;  /* 0x00000007ff061219 */ /* 0x004fc60000011600 */
[C---:B------:R-:W-:Y:S01]  /*2100*/  VIADD R0, R4.reuse, 0x7f ;  /* 0x0000007f04007836 */ /* 0x040fe20000000000 */
[----:B------:R-:W-:Y:S01]  /*2110*/  IADD3 R124, R4, 0x80, -R12 ;  /* 0x00000080047c7810 */ /* 0x000fe20007ffe80c */
[----:B------:R1:W-:Y:S01]  /*2120*/  STL [R1+0x48], R4 ;  /* 0x0000480401007387 */ /* 0x0003e20000100800 */
[----:B0-----:R-:W-:Y:S02]  /*2130*/  LOP3.LUT R12, R11, 0xff, RZ, 0xc0, !PT ;  /* 0x000000ff0b0c7812 */ /* 0x001fe400078ec0ff */
[----:B------:R-:W-:Y:S01]  /*2140*/  SHF.R.S32.HI R3, RZ, 0x1f, R0 ;  /* 0x0000001fff037819 */ /* 0x000fe20000011400 */
[----:B------:R-:W-:Y:S02]  /*2150*/  IMAD.IADD R6, R124, 0x1, R6 ;  /* 0x000000017c067824 */ /* 0x000fe400078e0206 */
[----:B------:R0:W-:Y:S01]  /*2160*/  STL [R1+0xa4], R12 ;  /* 0x0000a40c01007387 */ /* 0x0001e20000100800 */
[----:B------:R-:W-:Y:S02]  /*2170*/  LEA.HI R3, R3, R0, RZ, 0x7 ;  /* 0x0000000003037211 */ /* 0x000fe400078f38ff */
[----:B------:R-:W-:-:S02]  /*2180*/  SHF.R.S32.HI R5, RZ, 0x1f, R6 ;  /* 0x0000001fff057819 */ /* 0x000fc40000011406 */
[----:B-1----:R-:W-:Y:S02]  /*2190*/  SHF.R.U32.HI R4, RZ, 0x10, R11 ;  /* 0x00000010ff047819 */ /* 0x002fe4000001160b */
[----:B------:R-:W-:Y:S02]  /*21a0*/  LEA.HI R5, R5, R6, RZ, 0x7 ;  /* 0x0000000605057211 */ /* 0x000fe400078f38ff */
[----:B------:R-:W-:Y:S01]  /*21b0*/  SHF.R.S32.HI R125, RZ, 0x7, R3 ;  /* 0x00000007ff7d7819 */ /* 0x000fe20000011403 */
[----:B------:R0:W-:Y:S01]  /*21c0*/  STL [R1+0x8c], R4 ;  /* 0x00008c0401007387 */ /* 0x0001e20000100800 */
[----:B------:R-:W-:-:S04]  /*21d0*/  SHF.R.S32.HI R0, RZ, 0x7, R5 ;  /* 0x00000007ff007819 */ /* 0x000fc80000011405 */
[----:B------:R-:W-:Y:S02]  /*21e0*/  VIMNMX R9, R125, R0, PT ;  /* 0x000000007d097248 */ /* 0x000fe40003fe0100 */
[----:B------:R-:W-:Y:S02]  /*21f0*/  MOV R0, RZ ;  /* 0x000000ff00007202 */ /* 0x000fe40000000f00 */
[----:B------:R-:W-:-:S13]  /*2200*/  ISETP.GE.AND P0, PT, R9, 0x1, PT ;  /* 0x000000010900780c */ /* 0x000fda0003f06270 */
[----:B0-----:R-:W-:Y:S05]  /*2210*/  @!P0 BRA `(.L_x_2481) ;  /* 0x0000000000748947 */ /* 0x001fea0003800000 */
[----:B------:R-:W-:Y:S01]  /*2220*/  ISETP.NE.AND P0, PT, R4, RZ, PT ;  /* 0x000000ff0400720c */ /* 0x000fe20003f05270 */
[----:B------:R-:W-:-:S03]  /*2230*/  ULDC UR4, c[0x0][0x9f0] ;  /* 0x00027c0000047ab9 */ /* 0x000fc60000000800 */
[----:B------:R-:W-:-:S04]  /*2240*/  SEL R10, R4, UR4, P0 ;  /* 0x00000004040a7c07 */ /* 0x000fc80008000000 */
[-C--:B------:R-:W-:Y:S02]  /*2250*/  IABS R6, R10.reuse ;  /* 0x0000000a00067213 */ /* 0x080fe40000000000 */
[----:B------:R-:W-:Y:S02]  /*2260*/  IADD3 R0, R10, -0x1, R9 ;  /* 0xffffffff0a007810 */ /* 0x000fe40007ffe009 */
[----:B------:R-:W0:Y:S01]  /*2270*/  I2F.RP R3, R6 ;  /* 0x0000000600037306 */ /* 0x000e220000209400 */
[----:B------:R-:W-:Y:S02]  /*2280*/  IABS R11, R10 ;  /* 0x0000000a000b7213 */ /* 0x000fe40000000000 */
        /* <DEDUP_REMOVED lines=22> */
.L_x_2481:
[----:B------:R-:W-:Y:S05]  /*23f0*/  BSYNC B0 ;  /* 0x0000000000007941 */ /* 0x000fea0003800000 */
.L_x_2480:
[----:B------:R-:W-:-:S05]  /*2400*/  IMAD R3, R12, R0, RZ ;  /* 0x000000000c037224 */ /* 0x000fca00078e02ff */
        /* <DEDUP_REMOVED lines=22> */
[----:B------:R-:W-:Y:S01]  /*2570*/  MOV R4, UR4 ;  /* 0x0000000400047c02 */ /* 0x000fe20008000f00 */
[----:B------:R-:W-:Y:S01]  /*2580*/  IMAD.U32 R5, RZ, RZ, UR5 ;  /* 0x00000005ff057e24 */ /* 0x000fe2000f8e00ff */
[----:B------:R-:W-:Y:S01]  /*2590*/  ULDC.64 UR4, c[0x4][0x1a0] ;  /* 0x0100680000047ab9 */ /* 0x000fe20000000a00 */
        /* <DEDUP_REMOVED lines=10> */
.L_x_2484:
[----:B------:R-:W-:Y:S05]  /*2640*/  BSYNC B6 ;  /* 0x0000000000067941 */ /* 0x000fea0003800000 */
.L_x_2483:
[----:B------:R-:W-:Y:S01]  /*2650*/  VIADD R0, R18, 0x10400 ;  /* 0x0001040012007836 */ /* 0x000fe20000000000 */
[----:B------:R-:W-:Y:S04]  /*2660*/  BSSY B6, `(.L_x_2485) ;  /* 0x0000013000067945 */ /* 0x000fe80003800000 */
[----:B------:R-:W-:-:S13]  /*2670*/  LOP3.LUT P0, RZ, R0, 0x3ff, RZ, 0xc0, !PT ;  /* 0x000003ff00ff7812 */ /* 0x000fda000780c0ff */
[----:B------:R-:W-:Y:S05]  /*2680*/  @!P0 BRA `(.L_x_2486) ;  /* 0x0000000000408947 */ /* 0x000fea0003800000 */
[----:B------:R-:W-:Y:S01]  /*2690*/  MOV R14, 0x0 ;  /* 0x00000000000e7802 */ /* 0x000fe20000000f00 */
        /* <DEDUP_REMOVED lines=15> */
.L_x_2486:
[----:B------:R-:W-:Y:S05]  /*2790*/  BSYNC B6 ;  /* 0x0000000000067941 */ /* 0x000fea0003800000 */
.L_x_2485:
[----:B------:R-:W2:Y:S01]  /*27a0*/  LDL.LU R8, [R1+0x14] ;  /* 0x0000140001087983 */ /* 0x000ea20000300800 */
[----:B------:R-:W-:Y:S01]  /*27b0*/  ULDC.64 UR4, c[0x0][0x9f8] ;  /* 0x00027e0000047ab9 */ /* 0x000fe20000000a00 */
[----:B------:R-:W-:Y:S01]  /*27c0*/  IMAD.MOV.U32 R0, RZ, RZ, R30 ;  /* 0x000000ffff007224 */ /* 0x000fe200078e001e */
[----:B------:R-:W-:Y:S01]  /*27d0*/  ISETP.NE.U32.AND P0, PT, RZ, UR4, PT ;  /* 0x00000004ff007c0c */ /* 0x000fe2000bf05070 */
[----:B------:R-:W0:Y:S01]  /*27e0*/  LDC R41, c[0x0][0x3f4] ;  /* 0x0000fd00ff297b82 */ /* 0x000e220000000800 */
[----:B------:R-:W1:Y:S02]  /*27f0*/  S2R R20, SR_TID.X ;  /* 0x0000000000147919 */ /* 0x000e640000002100 */
[----:B------:R-:W-:Y:S01]  /*2800*/  ISETP.NE.AND.EX P0, PT, RZ, UR5, PT, P0 ;  /* 0x00000005ff007c0c */ /* 0x000fe2000bf05300 */
[----:B------:R-:W-:Y:S01]  /*2810*/  IMAD.IADD R46, R27, 0x1, R28 ;  /* 0x000000011b2e7824 */ /* 0x000fe200078e021c */
[----:B------:R-:W3:Y:S03]  /*2820*/  LDL R21, [R1+0x74] ;  /* 0x0000740001157983 */ /* 0x000ee60000100800 */
[----:B------:R-:W4:Y:S01]  /*2830*/  LDC.64 R102, c[0x0][0x300] ;  /* 0x0000c000ff667b82 */ /* 0x000f220000000a00 */
[----:B------:R-:W3:Y:S07]  /*2840*/  LDL R28, [R1+0x78] ;  /* 0x00007800011c7983 */ /* 0x000eee0000100800 */
[----:B------:R-:W-:Y:S01]  /*2850*/  @P0 IADD3 R4, P1, R32, UR4, RZ ;  /* 0x0000000420040c10 */ /* 0x000fe2000ff3e0ff */
[----:B------:R-:W2:Y:S03]  /*2860*/  LDC.64 R12, c[0x0][0x3f8] ;  /* 0x0000fe00ff0c7b82 */ /* 0x000ea60000000a00 */
[----:B------:R-:W-:Y:S01]  /*2870*/  @P0 IADD3.X R5, R31, UR5, RZ, P1, !PT ;  /* 0x000000051f050c10 */ /* 0x000fe20008ffe4ff */
[----:B------:R-:W-:-:S04]  /*2880*/  ULDC.64 UR4, c[0x0][0xa08] ;  /* 0x0002820000047ab9 */ /* 0x000fc80000000a00 */
[----:B------:R4:W3:Y:S01]  /*2890*/  @P0 LDG.E R0, desc[UR40][R4.64] ;  /* 0x0000002804000981 */ /* 0x0008e2000c1e1900 */
[----:B0-----:R-:W-:Y:S02]  /*28a0*/  ISETP.GE.AND P2, PT, R16, R41, PT ;  /* 0x000000291000720c */ /* 0x001fe40003f46270 */
[----:B-1----:R-:W-:Y:S02]  /*28b0*/  SHF.R.U32.HI R31, RZ, 0x7, R20 ;  /* 0x00000007ff1f7819 */ /* 0x002fe40000011614 */
[----:B------:R-:W3:Y:S01]  /*28c0*/  LDL R20, [R1+0x70] ;  /* 0x0000700001147983 */ /* 0x000ee20000100800 */
[----:B------:R-:W-:Y:S01]  /*28d0*/  SHF.R.S32.HI R35, RZ, 0x1f, R46 ;  /* 0x0000001fff237819 */ /* 0x000fe2000001142e */
[----:B----4-:R-:W-:-:S04]  /*28e0*/  IMAD.WIDE.U32 R4, R46, R102, RZ ;  /* 0x000000662e047225 */ /* 0x010fc800078e00ff */
[----:B------:R-:W-:Y:S01]  /*28f0*/  IMAD R6, R35, R102, RZ ;  /* 0x0000006623067224 */ /* 0x000fe200078e02ff */
[----:B------:R-:W-:-:S03]  /*2900*/  ISETP.NE.U32.AND P0, PT, RZ, UR4, PT ;  /* 0x00000004ff007c0c */ /* 0x000fc6000bf05070 */
[----:B------:R-:W-:Y:S01]  /*2910*/  IMAD R3, R46, R103, R6 ;  /* 0x000000672e037224 */ /* 0x000fe200078e0206 */
[----:B------:R-:W-:Y:S01]  /*2920*/  ISETP.NE.AND.EX P0, PT, RZ, UR5, PT, P0 ;  /* 0x00000005ff007c0c */ /* 0x000fe2000bf05300 */
[----:B------:R-:W-:Y:S01]  /*2930*/  ULDC.64 UR4, c[0x0][0x308] ;  /* 0x0000c20000047ab9 */ /* 0x000fe20000000a00 */
[----:B------:R-:W-:Y:S01]  /*2940*/  ISETP.NE.AND P6, PT, R31, 0x1, PT ;  /* 0x000000011f00780c */ /* 0x000fe20003fc5270 */
[----:B------:R-:W-:Y:S01]  /*2950*/  IMAD.IADD R5, R5, 0x1, R3 ;  /* 0x0000000105057824 */ /* 0x000fe200078e0203 */
[----:B------:R-:W0:Y:S01]  /*2960*/  LDC.64 R6, c[0x0][0x408] ;  /* 0x00010200ff067b82 */ /* 0x000e220000000a00 */
[----:B--2---:R-:W-:-:S04]  /*2970*/  LOP3.LUT R8, R8, 0xfffffffd, RZ, 0xc0, !PT ;  /* 0xfffffffd08087812 */ /* 0x004fc800078ec0ff */
[----:B------:R-:W-:-:S05]  /*2980*/  @P2 LOP3.LUT R8, R8, 0x2, RZ, 0xfc, !PT ;  /* 0x0000000208082812 */ /* 0x000fca00078efcff */
[----:B------:R1:W-:Y:S04]  /*2990*/  STL [R1+0x14], R8 ;  /* 0x0000140801007387 */ /* 0x0003e80000100800 */
[----:B------:R-:W2:Y:S01]  /*29a0*/  LDL R15, [R1+0x6c] ;  /* 0x00006c00010f7983 */ /* 0x000ea20000100800 */
[----:B------:R-:W-:-:S04]  /*29b0*/  IMAD.WIDE.U32 R4, R29, UR4, R4 ;  /* 0x000000041d047c25 */ /* 0x000fc8000f8e0004 */
[----:B------:R-:W-:Y:S01]  /*29c0*/  IMAD R101, R29, UR5, R5 ;  /* 0x000000051d657c24 */ /* 0x000fe2000f8e0205 */
[----:B------:R-:W-:Y:S01]  /*29d0*/  ULDC.64 UR4, c[0x0][0x310] ;  /* 0x0000c40000047ab9 */ /* 0x000fe20000000a00 */
[----:B------:R-:W-:Y:S01]  /*29e0*/  IMAD.MOV.U32 R100, RZ, RZ, R4 ;  /* 0x000000ffff647224 */ /* 0x000fe200078e0004 */
[----:B---3--:R-:W-:-:S04]  /*29f0*/  SHF.R.S32.HI R3, RZ, 0x1f, R0 ;  /* 0x0000001fff037819 */ /* 0x008fc80000011400 */
[----:B------:R-:W-:Y:S02]  /*2a00*/  SEL R3, R3, RZ, !P0 ;  /* 0x000000ff03037207 */ /* 0x000fe40004000000 */
[----:B------:R-:W-:-:S03]  /*2a10*/  SEL R98, R0, RZ, !P0 ;  /* 0x000000ff00627207 */ /* 0x000fc60004000000 */
[----:B------:R-:W-:Y:S02]  /*2a20*/  IMAD R43, R3, UR4, RZ ;  /* 0x00000004032b7c24 */ /* 0x000fe4000f8e02ff */
[----:B------:R-:W-:-:S04]  /*2a30*/  IMAD.WIDE.U32 R100, R98, UR4, R100 ;  /* 0x0000000462647c25 */ /* 0x000fc8000f8e0064 */
[----:B------:R-:W-:Y:S01]  /*2a40*/  IMAD R43, R98, UR5, R43 ;  /* 0x00000005622b7c24 */ /* 0x000fe2000f8e022b */
[----:B------:R-:W-:Y:S05]  /*2a50*/  @!P6 WARPSYNC.ALL ;  /* 0x000000000000e948 */ /* 0x000fea0003800000 */
[----:B------:R-:W-:Y:S02]  /*2a60*/  ULDC.64 UR4, c[0x0][0x330] ;  /* 0x0000cc0000047ab9 */ /* 0x000fe40000000a00 */
[----:B------:R-:W-:Y:S01]  /*2a70*/  IMAD.WIDE.U32 R4, R29, UR4, R16 ;  /* 0x000000041d047c25 */ /* 0x000fe2000f8e0010 */
[----:B------:R-:W-:-:S03]  /*2a80*/  SHF.R.S32.HI R36, RZ, 0x1f, R19 ;  /* 0x0000001fff247819 */ /* 0x000fc60000011413 */
[----:B------:R-:W-:Y:S01]  /*2a90*/  IMAD R5, R29, UR5, R5 ;  /* 0x000000051d057c24 */ /* 0x000fe2000f8e0205 */
[----:B------:R-:W-:Y:S02]  /*2aa0*/  ULDC.64 UR4, c[0x0][0x338] ;  /* 0x0000ce0000047ab9 */ /* 0x000fe40000000a00 */
[----:B------:R-:W-:Y:S01]  /*2ab0*/  IMAD R49, R3, UR4, RZ ;  /* 0x0000000403317c24 */ /* 0x000fe2000f8e02ff */
[----:B------:R-:W-:Y:S01]  /*2ac0*/  SEL R3, R41, RZ, P2 ;  /* 0x000000ff29037207 */ /* 0x000fe20001000000 */
[----:B------:R-:W-:Y:S02]  /*2ad0*/  IMAD R0, R36, R12, RZ ;  /* 0x0000000c24007224 */ /* 0x000fe400078e02ff */
[C---:B------:R-:W-:Y:S02]  /*2ae0*/  IMAD R49, R98.reuse, UR5, R49 ;  /* 0x0000000562317c24 */ /* 0x040fe4000f8e0231 */
[----:B------:R-:W-:-:S04]  /*2af0*/  IMAD.WIDE.U32 R98, R98, UR4, R4 ;  /* 0x0000000462627c25 */ /* 0x000fc8000f8e0004 */
[C---:B------:R-:W-:Y:S02]  /*2b00*/  VIADD R27, R19.reuse, 0x20 ;  /* 0x00000020131b7836 */ /* 0x040fe40000000000 */
[----:B------:R-:W-:-:S04]  /*2b10*/  IMAD.WIDE.U32 R96, R19, R12, R22 ;  /* 0x0000000c13607225 */ /* 0x000fc800078e0016 */
[----:B------:R-:W-:-:S04]  /*2b20*/  IMAD.WIDE.U32 R94, R19, R12, R16 ;  /* 0x0000000c135e7225 */ /* 0x000fc800078e0010 */
[C---:B------:R-:W-:Y:S02]  /*2b30*/  IMAD.SHL.U32 R32, R19.reuse, 0x80, RZ ;  /* 0x0000008013207824 */ /* 0x040fe400078e00ff */
[C---:B------:R-:W-:Y:S02]  /*2b40*/  VIADD R10, R19.reuse, 0x60 ;  /* 0x00000060130a7836 */ /* 0x040fe40000000000 */
[C---:B-1----:R-:W-:Y:S02]  /*2b50*/  VIADD R8, R19.reuse, 0x40 ;  /* 0x0000004013087836 */ /* 0x042fe40000000000 */
[C---:B------:R-:W-:Y:S01]  /*2b60*/  VIADD R30, R19.reuse, 0x20 ;  /* 0x00000020131e7836 */ /* 0x040fe20000000000 */
[----:B-----5:R-:W-:Y:S01]  /*2b70*/  SHF.R.S32.HI R11, RZ, 0x1f, R24 ;  /* 0x0000001fff0b7819 */ /* 0x020fe20000011418 */
[----:B------:R-:W-:Y:S01]  /*2b80*/  IMAD R5, R19, R13, R0 ;  /* 0x0000000d13057224 */ /* 0x000fe200078e0200 */
[----:B------:R-:W-:Y:S01]  /*2b90*/  SHF.L.U64.HI R89, R102, 0x5, R103 ;  /* 0x0000000566597819 */ /* 0x000fe20000010267 */
[----:B0-----:R-:W-:-:S02]  /*2ba0*/  IMAD R0, R36, R6, RZ ;  /* 0x0000000624007224 */ /* 0x001fc400078e02ff */
[----:B------:R-:W-:-:S04]  /*2bb0*/  IMAD.WIDE.U32 R92, R19, R6, R22 ;  /* 0x00000006135c7225 */ /* 0x000fc800078e0016 */
[----:B------:R-:W-:-:S04]  /*2bc0*/  IMAD.WIDE.U32 R90, R19, R6, R16 ;  /* 0x00000006135a7225 */ /* 0x000fc800078e0010 */
[----:B------:R-:W-:Y:S01]  /*2bd0*/  IMAD.SHL.U32 R88, R102, 0x20, RZ ;  /* 0x0000002066587824 */ /* 0x000fe200078e00ff */
[C---:B------:R-:W-:Y:S01]  /*2be0*/  IADD3 R46, P0, R19.reuse, R46, RZ ;  /* 0x0000002e132e7210 */ /* 0x040fe20007f1e0ff */
[----:B------:R-:W-:Y:S01]  /*2bf0*/  IMAD.IADD R3, R16, 0x1, R3 ;  /* 0x0000000110037824 */ /* 0x000fe200078e0203 */
[----:B------:R-:W-:Y:S01]  /*2c00*/  ULDC UR4, c[0x0][0x2f4] ;  /* 0x0000bd0000047ab9 */ /* 0x000fe20000000800 */
[----:B------:R-:W-:Y:S02]  /*2c10*/  IMAD R9, R19, R7, R0 ;  /* 0x0000000713097224 */ /* 0x000fe400078e0200 */
[----:B------:R-:W-:Y:S01]  /*2c20*/  IMAD.SHL.U32 R27, R27, 0x80, RZ ;  /* 0x000000801b1b7824 */ /* 0x000fe200078e00ff */
[----:B------:R-:W-:Y:S01]  /*2c30*/  SHF.R.S32.HI R0, RZ, 0x1f, R3 ;  /* 0x0000001fff007819 */ /* 0x000fe20000011403 */
[----:B------:R-:W-:-:S03]  /*2c40*/  IMAD.SHL.U32 R29, R19, 0x80, RZ ;  /* 0x00000080131d7824 */ /* 0x000fc600078e00ff */
[CC--:B------:R-:W-:Y:S02]  /*2c50*/  LEA.HI R106, R0.reuse, R3.reuse, RZ, 0x4 ;  /* 0x00000003006a7211 */ /* 0x0c0fe400078f20ff */
[----:B------:R-:W-:Y:S02]  /*2c60*/  LOP3.LUT R29, R29, 0x380, RZ, 0xc0, !PT ;  /* 0x000003801d1d7812 */ /* 0x000fe400078ec0ff */
[----:B------:R-:W-:Y:S01]  /*2c70*/  LOP3.LUT R27, R27, 0x380, RZ, 0xc0, !PT ;  /* 0x000003801b1b7812 */ /* 0x000fe200078ec0ff */
[----:B------:R-:W-:Y:S01]  /*2c80*/  IMAD.IADD R97, R97, 0x1, R5 ;  /* 0x0000000161617824 */ /* 0x000fe200078e0205 */
[----:B------:R-:W-:Y:S01]  /*2c90*/  LEA.HI R4, R0, R3, RZ, 0x7 ;  /* 0x0000000300047211 */ /* 0x000fe200078f38ff */
[----:B------:R-:W-:Y:S01]  /*2ca0*/  IMAD.IADD R95, R5, 0x1, R95 ;  /* 0x00000001055f7824 */ /* 0x000fe200078e025f */
[--C-:B------:R-:W-:Y:S01]  /*2cb0*/  LOP3.LUT R0, R29, 0x70, R106.reuse, 0xf8, !PT ;  /* 0x000000701d007812 */ /* 0x100fe200078ef86a */
[----:B------:R-:W-:Y:S01]  /*2cc0*/  VIADD R29, R19, 0x40 ;  /* 0x00000040131d7836 */ /* 0x000fe20000000000 */
[----:B------:R-:W-:Y:S01]  /*2cd0*/  LOP3.LUT R5, R27, 0x70, R106, 0xf8, !PT ;  /* 0x000000701b057812 */ /* 0x000fe200078ef86a */
[----:B------:R-:W-:Y:S01]  /*2ce0*/  VIADD R27, R19, 0x60 ;  /* 0x00000060131b7836 */ /* 0x000fe20000000000 */
[----:B------:R-:W-:Y:S01]  /*2cf0*/  LOP3.LUT R32, R32, 0x380, RZ, 0xc0, !PT ;  /* 0x0000038020207812 */ /* 0x000fe200078ec0ff */
[----:B------:R-:W-:Y:S01]  /*2d00*/  IMAD.SHL.U32 R8, R8, 0x80, RZ ;  /* 0x0000008008087824 */ /* 0x000fe200078e00ff */
[----:B------:R-:W-:Y:S01]  /*2d10*/  SHF.L.U32 R10, R10, 0x7, RZ ;  /* 0x000000070a0a7819 */ /* 0x000fe200000006ff */
[----:B------:R-:W-:Y:S01]  /*2d20*/  IMAD.SHL.U32 R27, R27, 0x80, RZ ;  /* 0x000000801b1b7824 */ /* 0x000fe200078e00ff */
[----:B------:R-:W-:Y:S01]  /*2d30*/  SHF.R.U32.HI R32, RZ, 0x3, R32 ;  /* 0x00000003ff207819 */ /* 0x000fe20000011620 */
[----:B------:R-:W-:-:S02]  /*2d40*/  IMAD.SHL.U32 R29, R29, 0x80, RZ ;  /* 0x000000801d1d7824 */ /* 0x000fc400078e00ff */
[----:B------:R-:W-:Y:S01]  /*2d50*/  IMAD.SHL.U32 R30, R30, 0x80, RZ ;  /* 0x000000801e1e7824 */ /* 0x000fe200078e00ff */
[----:B------:R-:W-:Y:S01]  /*2d60*/  LOP3.LUT R3, R0, R32, RZ, 0x3c, !PT ;  /* 0x0000002000037212 */ /* 0x000fe200078e3cff */
[----:B------:R-:W-:Y:S01]  /*2d70*/  IMAD R0, R11, R6, RZ ;  /* 0x000000060b007224 */ /* 0x000fe200078e02ff */
[----:B------:R-:W-:Y:S02]  /*2d80*/  LOP3.LUT R8, R8, 0x380, RZ, 0xc0, !PT ;  /* 0x0000038008087812 */ /* 0x000fe400078ec0ff */
[----:B------:R-:W-:Y:S02]  /*2d90*/  LOP3.LUT R10, R10, 0x380, RZ, 0xc0, !PT ;  /* 0x000003800a0a7812 */ /* 0x000fe400078ec0ff */
[----:B------:R-:W-:Y:S02]  /*2da0*/  LOP3.LUT R27, R27, 0x380, RZ, 0xc0, !PT ;  /* 0x000003801b1b7812 */ /* 0x000fe400078ec0ff */
[----:B------:R-:W-:Y:S02]  /*2db0*/  LOP3.LUT R29, R29, 0x380, RZ, 0xc0, !PT ;  /* 0x000003801d1d7812 */ /* 0x000fe400078ec0ff */
[----:B------:R-:W-:Y:S01]  /*2dc0*/  LOP3.LUT R30, R30, 0x380, RZ, 0xc0, !PT ;  /* 0x000003801e1e7812 */ /* 0x000fe200078ec0ff */
[----:B------:R-:W-:Y:S01]  /*2dd0*/  IMAD.SHL.U32 R4, R4, 0x80, RZ ;  /* 0x0000008004047824 */ /* 0x000fe200078e00ff */
[----:B------:R-:W-:Y:S01]  /*2de0*/  LOP3.LUT R8, R8, 0x70, R106, 0xf8, !PT ;  /* 0x0000007008087812 */ /* 0x000fe200078ef86a */
[----:B------:R-:W-:Y:S01]  /*2df0*/  IMAD R105, R24, R7, R0 ;  /* 0x0000000718697224 */ /* 0x000fe200078e0200 */
[----:B------:R-:W-:Y:S01]  /*2e00*/  LOP3.LUT R10, R10, 0x70, R106, 0xf8, !PT ;  /* 0x000000700a0a7812 */ /* 0x000fe200078ef86a */
[----:B------:R-:W-:Y:S01]  /*2e10*/  IMAD R0, R36, R102, RZ ;  /* 0x0000006624007224 */ /* 0x000fe200078e02ff */
[----:B------:R-:W-:Y:S01]  /*2e20*/  SHF.R.U32.HI R30, RZ, 0x3, R30 ;  /* 0x00000003ff1e7819 */ /* 0x000fe2000001161e */
[----:B------:R-:W-:Y:S01]  /*2e30*/  VIADD R32, R19, 0x20 ;  /* 0x0000002013207836 */ /* 0x000fe20000000000 */
[----:B------:R-:W-:-:S02]  /*2e40*/  SHF.R.U32.HI R29, RZ, 0x3, R29 ;  /* 0x00000003ff1d7819 */ /* 0x000fc4000001161d */
[----:B------:R-:W-:Y:S01]  /*2e50*/  SHF.R.U32.HI R27, RZ, 0x3, R27 ;  /* 0x00000003ff1b7819 */ /* 0x000fe2000001161b */
[----:B------:R-:W-:Y:S01]  /*2e60*/  IMAD.IADD R93, R93, 0x1, R9 ;  /* 0x000000015d5d7824 */ /* 0x000fe200078e0209 */
[----:B------:R-:W-:Y:S01]  /*2e70*/  LOP3.LUT R4, R4, 0xffffc000, RZ, 0xc0, !PT ;  /* 0xffffc00004047812 */ /* 0x000fe200078ec0ff */
[----:B------:R-:W-:Y:S01]  /*2e80*/  IMAD.IADD R91, R9, 0x1, R91 ;  /* 0x00000001095b7824 */ /* 0x000fe200078e025b */
[----:B------:R-:W-:Y:S01]  /*2e90*/  LOP3.LUT R5, R5, R30, RZ, 0x3c, !PT ;  /* 0x0000001e05057212 */ /* 0x000fe200078e3cff */
[CC--:B------:R-:W-:Y:S01]  /*2ea0*/  IMAD.WIDE.U32 R126, R19.reuse, R102.reuse, R88 ;  /* 0x00000066137e7225 */ /* 0x0c0fe200078e0058 */
[----:B------:R-:W-:Y:S02]  /*2eb0*/  LOP3.LUT R9, R8, R29, RZ, 0x3c, !PT ;  /* 0x0000001d08097212 */ /* 0x000fe400078e3cff */
[----:B------:R-:W-:Y:S01]  /*2ec0*/  LOP3.LUT R27, R10, R27, RZ, 0x3c, !PT ;  /* 0x0000001b0a1b7212 */ /* 0x000fe200078e3cff */
[C---:B------:R-:W-:Y:S01]  /*2ed0*/  IMAD R37, R19.reuse, R103, R0 ;  /* 0x0000006713257224 */ /* 0x040fe200078e0200 */
[----:B------:R-:W-:Y:S01]  /*2ee0*/  SHF.R.S32.HI R115, RZ, 0x1f, R32 ;  /* 0x0000001fff737819 */ /* 0x000fe20000011420 */
[----:B------:R-:W-:Y:S01]  /*2ef0*/  IMAD.WIDE.U32 R44, R19, R102, R16 ;  /* 0x00000066132c7225 */ /* 0x000fe200078e0010 */
[----:B------:R-:W-:-:S02]  /*2f00*/  IADD3 R30, R3, R4, R28 ;  /* 0x00000004031e7210 */ /* 0x000fc40007ffe01c */
[-C--:B------:R-:W-:Y:S01]  /*2f10*/  IADD3 R29, R5, R4.reuse, R21 ;  /* 0x00000004051d7210 */ /* 0x080fe20007ffe015 */
[----:B------:R-:W-:Y:S01]  /*2f20*/  VIADD R32, R19, 0x60 ;  /* 0x0000006013207836 */ /* 0x000fe20000000000 */
[----:B------:R-:W-:Y:S01]  /*2f30*/  IADD3 R28, R9, R4, R20 ;  /* 0x00000004091c7210 */ /* 0x000fe20007ffe014 */
[----:B------:R-:W-:Y:S01]  /*2f40*/  VIADD R33, R19, 0x40 ;  /* 0x0000004013217836 */ /* 0x000fe20000000000 */
[----:B------:R-:W-:Y:S01]  /*2f50*/  IADD3 R3, P1, R88, R126, RZ ;  /* 0x0000007e58037210 */ /* 0x000fe20007f3e0ff */
[----:B------:R-:W-:Y:S02]  /*2f60*/  IMAD R14, R11, R12, RZ ;  /* 0x0000000c0b0e7224 */ /* 0x000fe400078e02ff */
[----:B------:R-:W-:Y:S01]  /*2f70*/  IMAD.X R47, R36, 0x1, R35, P0 ;  /* 0x00000001242f7824 */ /* 0x000fe200000e0623 */
[----:B------:R-:W-:Y:S01]  /*2f80*/  IADD3 R35, R45, R37, RZ ;  /* 0x000000252d237210 */ /* 0x000fe20007ffe0ff */
[----:B------:R-:W-:Y:S01]  /*2f90*/  IMAD.IADD R42, R101, 0x1, R43 ;  /* 0x00000001652a7824 */ /* 0x000fe200078e022b */
[----:B------:R-:W-:Y:S01]  /*2fa0*/  IADD3 R40, P0, R100, R44, RZ ;  /* 0x0000002c64287210 */ /* 0x000fe20007f1e0ff */
[----:B------:R-:W-:Y:S01]  /*2fb0*/  VIADD R117, R31, 0x8 ;  /* 0x000000081f757836 */ /* 0x000fe20000000000 */
[----:B------:R-:W-:Y:S01]  /*2fc0*/  SHF.R.S32.HI R112, RZ, 0x1f, R32 ;  /* 0x0000001fff707819 */ /* 0x000fe20000011420 */
[C---:B------:R-:W-:Y:S01]  /*2fd0*/  IMAD R39, R24.reuse, R13, R14 ;  /* 0x0000000d18277224 */ /* 0x040fe200078e020e */
[----:B------:R-:W-:Y:S01]  /*2fe0*/  SHF.R.S32.HI R114, RZ, 0x1f, R33 ;  /* 0x0000001fff727819 */ /* 0x000fe20000011421 */
[----:B------:R-:W-:Y:S01]  /*2ff0*/  IMAD.WIDE.U32 R96, R24, R12, R96 ;  /* 0x0000000c18607225 */ /* 0x000fe200078e0060 */
[----:B------:R-:W-:-:S02]  /*3000*/  SHF.L.U64.HI R0, R102, 0x7, R103 ;  /* 0x0000000766007819 */ /* 0x000fc40000010267 */
[----:B------:R-:W-:Y:S01]  /*3010*/  SHF.L.U64.HI R31, R102, 0x6, R103 ;  /* 0x00000006661f7819 */ /* 0x000fe20000010267 */
[----:B------:R-:W-:Y:S01]  /*3020*/  IMAD.WIDE.U32 R94, R24, R12, R94 ;  /* 0x0000000c185e7225 */ /* 0x000fe200078e005e */
[----:B------:R-:W-:Y:S02]  /*3030*/  IADD3 R43, P3, R100, 0x80, RZ ;  /* 0x00000080642b7810 */ /* 0x000fe40007f7e0ff */
[----:B------:R-:W-:Y:S01]  /*3040*/  IADD3 R103, P2, R40, 0x80, RZ ;  /* 0x0000008028677810 */ /* 0x000fe20007f5e0ff */
[----:B------:R-:W-:Y:S01]  /*3050*/  IMAD.WIDE.U32 R92, R24, R6, R92 ;  /* 0x00000006185c7225 */ /* 0x000fe200078e005c */
[----:B------:R-:W-:-:S03]  /*3060*/  SHF.L.U64.HI R21, R12, 0x5, R13 ;  /* 0x000000050c157819 */ /* 0x000fc6000001020d */
[----:B------:R-:W-:Y:S02]  /*3070*/  VIADD R5, R16, 0x80 ;  /* 0x0000008010057836 */ /* 0x000fe40000000000 */
[----:B------:R-:W-:Y:S01]  /*3080*/  IMAD.SHL.U32 R34, R41, 0x2, RZ ;  /* 0x0000000229227824 */ /* 0x000fe200078e00ff */
[----:B------:R-:W-:Y:S01]  /*3090*/  LOP3.LUT R41, R106, 0xfffffff0, RZ, 0xc0, !PT ;  /* 0xfffffff06a297812 */ /* 0x000fe200078ec0ff */
[----:B------:R-:W-:Y:S01]  /*30a0*/  IMAD.WIDE.U32 R90, R24, R6, R90 ;  /* 0x00000006185a7225 */ /* 0x000fe200078e005a */
[----:B------:R-:W-:-:S03]  /*30b0*/  SHF.L.U64.HI R20, R12, 0x6, R13 ;  /* 0x000000060c147819 */ /* 0x000fc6000001020d */
[----:B------:R-:W-:Y:S01]  /*30c0*/  IMAD.X R104, R35, 0x1, R42, P0 ;  /* 0x0000000123687824 */ /* 0x000fe200000e062a */
[C---:B------:R-:W-:Y:S01]  /*30d0*/  SHF.L.U64.HI R11, R6.reuse, 0x5, R7 ;  /* 0x00000005060b7819 */ /* 0x040fe20000010207 */
[----:B------:R-:W-:Y:S01]  /*30e0*/  IMAD.IADD R38, R39, 0x1, R95 ;  /* 0x0000000127267824 */ /* 0x000fe200078e025f */
[--C-:B------:R-:W-:Y:S01]  /*30f0*/  SHF.L.U64.HI R10, R6, 0x6, R7.reuse ;  /* 0x00000006060a7819 */ /* 0x100fe20000010207 */
[----:B------:R-:W-:Y:S01]  /*3100*/  IMAD.SHL.U32 R14, R12, 0x20, RZ ;  /* 0x000000200c0e7824 */ /* 0x000fe200078e00ff */
[C---:B------:R-:W-:Y:S01]  /*3110*/  SHF.L.U64.HI R9, R6.reuse, 0x7, R7 ;  /* 0x0000000706097819 */ /* 0x040fe20000010207 */
[----:B------:R-:W-:Y:S01]  /*3120*/  IMAD.SHL.U32 R8, R6, 0x20, RZ ;  /* 0x0000002006087824 */ /* 0x000fe200078e00ff */
[----:B------:R-:W-:Y:S01]  /*3130*/  ISETP.GE.AND P0, PT, R16, UR4, PT ;  /* 0x0000000410007c0c */ /* 0x000fe2000bf06270 */
[C---:B------:R-:W-:Y:S01]  /*3140*/  IMAD.SHL.U32 R7, R6.reuse, 0x40, RZ ;  /* 0x0000004006077824 */ /* 0x040fe200078e00ff */
[----:B------:R-:W-:Y:S01]  /*3150*/  SHF.R.S32.HI R106, RZ, 0x4, R106 ;  /* 0x00000004ff6a7819 */ /* 0x000fe2000001146a */
[----:B------:R-:W-:Y:S01]  /*3160*/  IMAD.SHL.U32 R6, R6, 0x80, RZ ;  /* 0x0000008006067824 */ /* 0x000fe200078e00ff */
[----:B------:R-:W-:Y:S01]  /*3170*/  SHF.R.S32.HI R107, RZ, 0x1f, R41 ;  /* 0x0000001fff6b7819 */ /* 0x000fe20000011429 */
[----:B------:R-:W-:-:S02]  /*3180*/  IMAD.SHL.U32 R123, R102, 0x80, RZ ;  /* 0x00000080667b7824 */ /* 0x000fc400078e00ff */
[----:B------:R-:W-:Y:S02]  /*3190*/  IMAD.X R108, RZ, RZ, R42, P3 ;  /* 0x000000ffff6c7224 */ /* 0x000fe400018e062a */
[----:B------:R-:W-:Y:S02]  /*31a0*/  IMAD.X R109, RZ, RZ, R104, P2 ;  /* 0x000000ffff6d7224 */ /* 0x000fe400010e0668 */
[----:B------:R-:W-:Y:S01]  /*31b0*/  IMAD.IADD R110, R99, 0x1, R49 ;  /* 0x00000001636e7824 */ /* 0x000fe200078e0231 */
[----:B--2---:R-:W-:Y:S01]  /*31c0*/  IADD3 R27, R27, R4, R15 ;  /* 0x000000041b1b7210 */ /* 0x004fe20007ffe00f */
[----:B------:R-:W-:-:S04]  /*31d0*/  IMAD.IADD R4, R37, 0x1, R127 ;  /* 0x0000000125047824 */ /* 0x000fc800078e027f */
[----:B------:R-:W-:Y:S01]  /*31e0*/  IMAD.X R32, R4, 0x1, R89, P1 ;  /* 0x0000000104207824 */ /* 0x000fe200008e0659 */
[----:B------:R-:W-:Y:S01]  /*31f0*/  @!P6 BAR.SYNC.DEFER_BLOCKING 0x9, 0x100 ;  /* 0x024400000000eb1d */ /* 0x000fe20000010000 */
[----:B------:R-:W-:Y:S01]  /*3200*/  IADD3 R33, P1, R3, R88, RZ ;  /* 0x0000005803217210 */ /* 0x000fe20007f3e0ff */
[----:B------:R-:W-:Y:S01]  /*3210*/  IMAD.IADD R37, R97, 0x1, R39 ;  /* 0x0000000161257824 */ /* 0x000fe200078e0227 */
[C---:B------:R-:W-:Y:S01]  /*3220*/  SHF.L.U64.HI R15, R12.reuse, 0x7, R13 ;  /* 0x000000070c0f7819 */ /* 0x040fe2000001020d */
[C---:B------:R-:W-:Y:S01]  /*3230*/  IMAD.SHL.U32 R13, R12.reuse, 0x40, RZ ;  /* 0x000000400c0d7824 */ /* 0x040fe200078e00ff */
[----:B------:R-:W-:Y:S01]  /*3240*/  SHF.L.U32 R12, R12, 0x7, RZ ;  /* 0x000000070c0c7819 */ /* 0x000fe200000006ff */
[----:B------:R-:W-:Y:S01]  /*3250*/  IMAD.X R36, R32, 0x1, R89, P1 ;  /* 0x0000000120247824 */ /* 0x000fe200008e0659 */
[----:B------:R-:W-:Y:S01]  /*3260*/  ISETP.GE.AND P1, PT, R5, UR4, PT ;  /* 0x0000000405007c0c */ /* 0x000fe2000bf26270 */
[----:B------:R-:W-:Y:S02]  /*3270*/  IMAD.IADD R39, R93, 0x1, R105 ;  /* 0x000000015d277824 */ /* 0x000fe400078e0269 */
[----:B------:R-:W-:-:S10]  /*3280*/  IMAD.IADD R105, R105, 0x1, R91 ;  /* 0x0000000169697824 */ /* 0x000fd400078e025b */
.L_x_2570:
[----:B------:R-:W2:Y:S01]  /*3290*/  LDL R48, [R1+0x84] ;  /* 0x0000840001307983 */ /* 0x000ea20000100800 */
[----:B------:R-:W0:Y:S03]  /*32a0*/  LDC R84, c[0x0][0x3f4] ;  /* 0x0000fd00ff547b82 */ /* 0x000e260000000800 */
[----:B------:R-:W3:Y:S01]  /*32b0*/  LDL.LU R58, [R1+0x14] ;  /* 0x00001400013a7983 */ /* 0x000ee20000300800 */
[----:B------:R-:W-:Y:S01]  /*32c0*/  VIADD R26, R26, 0xffffffff ;  /* 0xffffffff1a1a7836 */ /* 0x000fe20000000000 */
[----:B------:R-:W-:Y:S05]  /*32d0*/  YIELD ;  /* 0x0000000000007946 */ /* 0x000fea0003800000 */
[----:B------:R-:W-:Y:S01]  /*32e0*/  ISETP.GT.AND P3, PT, R26, R25, PT ;  /* 0x000000191a00720c */ /* 0x000fe20003f64270 */
[----:B------:R-:W-:Y:S01]  /*32f0*/  BSSY B0, `(.L_x_2487) ;  /* 0x0000986000007945 */ /* 0x000fe20003800000 */
[----:B0-----:R-:W-:Y:S01]  /*3300*/  ISETP.GE.AND P2, PT, R84, 0x1, PT ;  /* 0x000000015400780c */ /* 0x001fe20003f46270 */
[----:B--2---:R-:W-:Y:S01]  /*3310*/  IMAD R113, R232, 0x8000, R48 ;  /* 0x00008000e8717824 */ /* 0x004fe200078e0230 */
[----:B---3--:R-:W-:-:S03]  /*3320*/  LOP3.LUT R58, R58, 0xfffffffb, RZ, 0xc0, !PT ;  /* 0xfffffffb3a3a7812 */ /* 0x008fc600078ec0ff */
[----:B------:R-:W-:-:S06]  /*3330*/  IMAD.IADD R113, R18, 0x1, R113 ;  /* 0x0000000112717824 */ /* 0x000fcc00078e0271 */
        /* <DEDUP_REMOVED lines=15> */
[----:B------:R-:W-:Y:S01]  /*3430*/  IMAD.WIDE.U32 R118, R123, R26, RZ ;  /* 0x0000001a7b767225 */ /* 0x000fe200078e00ff */
[----:B------:R-:W-:-:S03]  /*3440*/  IADD3 R87, R49, R87, RZ ;  /* 0x0000005731577210 */ /* 0x000fc60007ffe0ff */
        /* <DEDUP_REMOVED lines=28> */
.L_x_2491:
[----:B------:R-:W-:Y:S05]  /*3610*/  BSYNC B1 ;  /* 0x0000000000017941 */ /* 0x000fea0003800000 */
.L_x_2490:
[----:B-1----:R-:W-:Y:S01]  /*3620*/  VIADD R52, R19, 0x20 ;  /* 0x0000002013347836 */ /* 0x002fe20000000000 */
[----:B------:R-:W-:Y:S01]  /*3630*/  BSSY B1, `(.L_x_2492) ;  /* 0x000001e000017945 */ /* 0x000fe20003800000 */
[----:B------:R-:W-:Y:S02]  /*3640*/  CS2R R72, SRZ ;  /* 0x0000000000487805 */ /* 0x000fe4000001ff00 */
[----:B------:R-:W-:Y:S02]  /*3650*/  CS2R R70, SRZ ;  /* 0x0000000000467805 */ /* 0x000fe4000001ff00 */
[----:B------:R-:W-:Y:S02]  /*3660*/  CS2R R60, SRZ ;  /* 0x00000000003c7805 */ /* 0x000fe4000001ff00 */
[----:B------:R-:W-:Y:S02]  /*3670*/  ISETP.GE.AND P3, PT, R52, R116, PT ;  /* 0x000000743400720c */ /* 0x000fe40003f66270 */
[----:B------:R-:W-:-:S02]  /*3680*/  CS2R R52, SRZ ;  /* 0x0000000000347805 */ /* 0x000fc4000001ff00 */
[----:B------:R-:W-:Y:S02]  /*3690*/  CS2R R64, SRZ ;  /* 0x0000000000407805 */ /* 0x000fe4000001ff00 */
[----:B------:R-:W-:Y:S02]  /*36a0*/  CS2R R62, SRZ ;  /* 0x00000000003e7805 */ /* 0x000fe4000001ff00 */
[----:B------:R-:W-:-:S05]  /*36b0*/  CS2R R74, SRZ ;  /* 0x00000000004a7805 */ /* 0x000fca000001ff00 */
        /* <DEDUP_REMOVED lines=21> */
.L_x_2493:
[----:B------:R-:W-:Y:S05]  /*3810*/  BSYNC B1 ;  /* 0x0000000000017941 */ /* 0x000fea0003800000 */
.L_x_2492:
[----:B-1----:R-:W-:Y:S01]  /*3820*/  VIADD R55, R19, 0x40 ;  /* 0x0000004013377836 */ /* 0x002fe20000000000 */
[----:B------:R-:W-:Y:S01]  /*3830*/  BSSY B1, `(.L_x_2494) ;  /* 0x000001c000017945 */ /* 0x000fe20003800000 */
[----:B------:R-:W-:Y:S01]  /*3840*/  IMAD.MOV.U32 R54, RZ, RZ, R58 ;  /* 0x000000ffff367224 */ /* 0x000fe200078e003a */
        /* <DEDUP_REMOVED lines=26> */
.L_x_2495:
[----:B------:R-:W-:Y:S05]  /*39f0*/  BSYNC B1 ;  /* 0x0000000000017941 */ /* 0x000fea0003800000 */
.L_x_2494:
        /* <DEDUP_REMOVED lines=13> */
[----:B0-----:R-:W-:-:S04]  /*3ad0*/  IMAD.WIDE.U32 R48, R52, 0x60, R48 ;  /* 0x0000006034307825 */ /* 0x001fc800078e0030 */
[----:B------:R-:W-:Y:S01]  /*3ae0*/  IMAD R53, R53, 0x60, RZ ;  /* 0x0000006035357824 */ /* 0x000fe200078e02ff */
[----:B------:R-:W-:-:S03]  /*3af0*/  IADD3 R48, P5, P6, R96, UR4, R48 ;  /* 0x0000000460307c10 */ /* 0x000fc6000febe030 */
[----:B------:R-:W-:-:S05]  /*3b00*/  IMAD.IADD R52, R49, 0x1, R53 ;  /* 0x0000000131347824 */ /* 0x000fca00078e0235 */
[----:B------:R-:W-:Y:S01]  /*3b10*/  IADD3.X R49, R37, UR5, R52, P5, P6 ;  /* 0x0000000525317c10 */ /* 0x000fe2000afec434 */
[----:B------:R-:W-:Y:S01]  /*3b20*/  ULDC.64 UR4, c[0x0][0x400] ;  /* 0x0001000000047ab9 */ /* 0x000fe20000000a00 */
[----:B------:R-:W0:Y:S02]  /*3b30*/  LDC.64 R52, c[0x0][0x408] ;  /* 0x00010200ff347b82 */ /* 0x000e240000000a00 */
[----:B0-----:R-:W-:-:S04]  /*3b40*/  IMAD.WIDE.U32 R50, R52, 0x60, R50 ;  /* 0x0000006034327825 */ /* 0x001fc800078e0032 */
[----:B------:R-:W-:Y:S01]  /*3b50*/  IMAD R53, R53, 0x60, RZ ;  /* 0x0000006035357824 */ /* 0x000fe200078e02ff */
[----:B------:R-:W-:-:S03]  /*3b60*/  IADD3 R50, P5, P6, R92, UR4, R50 ;  /* 0x000000045c327c10 */ /* 0x000fc6000febe032 */
[----:B------:R-:W-:-:S05]  /*3b70*/  IMAD.IADD R52, R51, 0x1, R53 ;  /* 0x0000000133347824 */ /* 0x000fca00078e0235 */
        /* <DEDUP_REMOVED lines=9> */
.L_x_2497:
[----:B------:R-:W-:Y:S05]  /*3c10*/  BSYNC B1 ;  /* 0x0000000000017941 */ /* 0x000fea0003800000 */
.L_x_2496:
[----:B------:R-:W-:Y:S01]  /*3c20*/  UISETP.NE.AND UP0, UPT, UR46, 0x3, UPT ;  /* 0x000000032e00788c */ /* 0x000fe2000bf05270 */
[----:B-----5:R-:W-:Y:S01]  /*3c30*/  IMAD.MOV.U32 R137, RZ, RZ, R76 ;  /* 0x000000ffff897224 */ /* 0x020fe200078e004c */
[----:B------:R-:W-:Y:S01]  /*3c40*/  MOV R134, R72 ;  /* 0x0000004800867202 */ /* 0x000fe20000000f00 */
[----:B------:R-:W-:Y:S02]  /*3c50*/  IMAD.MOV.U32 R140, RZ, RZ, R80 ;  /* 0x000000ffff8c7224 */ /* 0x000fe400078e0050 */
        /* <DEDUP_REMOVED lines=13> */
[----:B------:R-:W-:Y:S01]  /*3d30*/  IMAD.MOV.U32 R121, RZ, RZ, R58 ;  /* 0x000000ffff797224 */ /* 0x000fe200078e003a */
[----:B------:R-:W-:Y:S06]  /*3d40*/  @!P5 BRA `(.L_x_2498) ;  /* 0x000000000004d947 */ /* 0x000fec0003800000 */
[----:B------:R-:W-:Y:S01]  /*3d50*/  BPT.TRAP 0x1 ;  /* 0x000000040000795c */ /* 0x000fe20000300000 */
.L_x_2498:
[----:B------:R-:W-:Y:S01]  /*3d60*/  IMAD R111, R232, 0x8, R18 ;  /* 0x00000008e86f7824 */ /* 0x000fe200078e0212 */
[----:B------:R-:W-:Y:S01]  /*3d70*/  SHF.L.U32 R122, R236, 0x1f, RZ ;  /* 0x0000001fec7a7819 */ /* 0x000fe200000006ff */
[----:B------:R-:W-:Y:S03]  /*3d80*/  BSSY B1, `(.L_x_2499) ;  /* 0x0000003000017945 */ /* 0x000fe60003800000 */
[----:B------:R-:W1:Y:S02]  /*3d90*/  SYNCS.PHASECHK.TRANS64.TRYWAIT P6, [R111+URZ+0x38890], R122 ;  /* 0x0388907a6f0075a7 */ /* 0x000e6400080c017f */
[----:B-1----:R-:W-:Y:S05]  /*3da0*/  @!P6 BRA `(.L_x_2500) ;  /* 0x000002d00058e947 */ /* 0x002fea0003800000 */
.L_x_2835:
[----:B------:R-:W-:Y:S05]  /*3db0*/  BSYNC B1 ;  /* 0x0000000000017941 */ /* 0x000fea0003800000 */
.L_x_2499:
[----:B------:R-:W-:Y:S04]  /*3dc0*/  BSSY B1, `(.L_x_2501) ;  /* 0x00000f8000017945 */ /* 0x000fe80003800000 */
[----:B------:R-:W-:Y:S05]  /*3dd0*/  @P2 BRA `(.L_x_2502) ;  /* 0x0000000c00d82947 */ /* 0x000fea0003800000 */
[----:B------:R-:W-:Y:S01]  /*3de0*/  IADD3 R139, P2, R44, R118, RZ ;  /* 0x000000762c8b7210 */ /* 0x000fe20007f5e0ff */
[----:B------:R-:W-:Y:S04]  /*3df0*/  BSSY B2, `(.L_x_2503) ;  /* 0x000007b000027945 */ /* 0x000fe80003800000 */
[----:B------:R-:W-:Y:S01]  /*3e00*/  IMAD.X R136, R85, 0x1, R35, P2 ;  /* 0x0000000155887824 */ /* 0x000fe200010e0623 */
[----:B------:R-:W-:Y:S07]  /*3e10*/  @P0 BRA `(.L_x_2504) ;  /* 0x0000000400e00947 */ /* 0x000fee0003800000 */
        /* <DEDUP_REMOVED lines=9> */
[----:B------:R-:W-:Y:S02]  /*3eb0*/  SHF.R.U32.HI R144, RZ, 0x8, R83 ;  /* 0x00000008ff907819 */ /* 0x000fe40000011653 */
[----:B------:R-:W-:-:S02]  /*3ec0*/  PRMT R81, R81, 0x654, R143 ;  /* 0x0000065451517816 */ /* 0x000fc4000000008f */
[--C-:B------:R-:W-:Y:S01]  /*3ed0*/  SHF.R.U32.HI R80, RZ, 0x10, R83.reuse ;  /* 0x00000010ff507819 */ /* 0x100fe20000011653 */
[----:B------:R-:W-:Y:S01]  /*3ee0*/  IMAD.SHL.U32 R144, R144, 0x100, RZ ;  /* 0x0000010090907824 */ /* 0x000fe200078e00ff */
[----:B------:R-:W-:Y:S02]  /*3ef0*/  LOP3.LUT R145, R83, 0xff, RZ, 0xc0, !PT ;  /* 0x000000ff53917812 */ /* 0x000fe400078ec0ff */
[----:B------:R-:W-:Y:S02]  /*3f00*/  LOP3.LUT R81, R81, 0xff00, R142, 0xf8, !PT ;  /* 0x0000ff0051517812 */ /* 0x000fe400078ef88e */
[----:B------:R-:W-:Y:S02]  /*3f10*/  SHF.L.U32 R82, R82, 0x10, RZ ;  /* 0x0000001052527819 */ /* 0x000fe400000006ff */
[----:B------:R-:W-:Y:S02]  /*3f20*/  SHF.R.U32.HI R83, RZ, 0x18, R83 ;  /* 0x00000018ff537819 */ /* 0x000fe40000011653 */
[----:B------:R-:W-:-:S02]  /*3f30*/  LOP3.LUT R81, R81, 0xff0000, R82, 0xf8, !PT ;  /* 0x00ff000051517812 */ /* 0x000fc400078ef852 */
[----:B------:R-:W-:Y:S02]  /*3f40*/  PRMT R83, R83, 0x654, R145 ;  /* 0x0000065453537816 */ /* 0x000fe40000000091 */
        /* <DEDUP_REMOVED lines=94> */
[----:B------:R-:W-:-:S05]  /*4530*/  F2FP.SATFINITE.E4M3.F32.PACK_AB_MERGE_C R81, R141, R81, R142 ;  /* 0x000000518d51723e */ /* 0x000fca000480708e */
[----:B------:R-:W-:-:S07]  /*4540*/  IMAD.MOV.U32 R48, RZ, RZ, R81 ;  /* 0x000000ffff307224 */ /* 0x000fce00078e0051 */
.L_x_2506:
[----:B------:R-:W-:Y:S05]  /*4550*/  BSYNC B3 ;  /* 0x0000000000037941 */ /* 0x000fea0003800000 */
.L_x_2505:
[----:B------:R-:W-:Y:S02]  /*4560*/  ULDC.64 UR4, c[0x0][0x2e8] ;  /* 0x0000ba0000047ab9 */ /* 0x000fe40000000a00 */
[----:B------:R-:W-:-:S04]  /*4570*/  IADD3 R80, P2, P6, R139, UR4, R100 ;  /* 0x000000048b507c10 */ /* 0x000fc8000fe5e064 */
[----:B------:R-:W-:-:S05]  /*4580*/  IADD3.X R81, R136, UR5, R42, P2, P6 ;  /* 0x0000000588517c10 */ /* 0x000fca00097ec42a */
[----:B--2---:R2:W-:Y:S04]  /*4590*/  STG.E.128 desc[UR40][R80.64], R48 ;  /* 0x0000003050007986 */ /* 0x0045e8000c101d28 */
.L_x_2504:
[----:B------:R-:W-:Y:S05]  /*45a0*/  BSYNC B2 ;  /* 0x0000000000027941 */ /* 0x000fea0003800000 */
.L_x_2503:
        /* <DEDUP_REMOVED lines=116> */
.L_x_2508:
[----:B------:R-:W-:Y:S05]  /*4cf0*/  BSYNC B2 ;  /* 0x0000000000027941 */ /* 0x000fea0003800000 */
.L_x_2507:
[----:B------:R-:W-:Y:S02]  /*4d00*/  ULDC.64 UR4, c[0x0][0x2e8] ;  /* 0x0000ba0000047ab9 */ /* 0x000fe40000000a00 */
[----:B------:R-:W-:-:S04]  /*4d10*/  IADD3 R76, P2, P6, R43, UR4, R139 ;  /* 0x000000042b4c7c10 */ /* 0x000fc8000fe5e08b */
[----:B------:R-:W-:-:S05]  /*4d20*/  IADD3.X R77, R108, UR5, R136, P2, P6 ;  /* 0x000000056c4d7c10 */ /* 0x000fca00097ec488 */
[----:B--2---:R3:W-:Y:S04]  /*4d30*/  STG.E.128 desc[UR40][R76.64], R48 ;  /* 0x000000304c007986 */ /* 0x0047e8000c101d28 */
.L_x_2502:
[----:B------:R-:W-:Y:S05]  /*4d40*/  BSYNC B1 ;  /* 0x0000000000017941 */ /* 0x000fea0003800000 */
.L_x_2501:
        /* <DEDUP_REMOVED lines=118> */
[----:B------:R-:W-:-:S05]  /*54b0*/  F2FP.SATFINITE.E4M3.F32.PACK_AB_MERGE_C R73, R135, R73, R78 ;  /* 0x000000498749723e */ /* 0x000fca000480704e */
[----:B------:R-:W-:-:S07]  /*54c0*/  IMAD.MOV.U32 R48, RZ, RZ, R73 ;  /* 0x000000ffff307224 */ /* 0x000fce00078e0049 */
.L_x_2514:
[----:B------:R-:W-:Y:S05]  /*54d0*/  BSYNC B3 ;  /* 0x0000000000037941 */ /* 0x000fea0003800000 */
.L_x_2513:
[----:B------:R-:W-:Y:S02]  /*54e0*/  ULDC.64 UR4, c[0x0][0x2e8] ;  /* 0x0000ba0000047ab9 */ /* 0x000fe40000000a00 */
[----:B------:R-:W-:-:S04]  /*54f0*/  IADD3 R72, P2, P3, R77, UR4, R100 ;  /* 0x000000044d487c10 */ /* 0x000fc8000fb5e064 */
[----:B------:R-:W-:-:S05]  /*5500*/  IADD3.X R73, R76, UR5, R42, P2, P3 ;  /* 0x000000054c497c10 */ /* 0x000fca00097e642a */
[----:B--2---:R3:W-:Y:S04]  /*5510*/  STG.E.128 desc[UR40][R72.64], R48 ;  /* 0x0000003048007986 */ /* 0x0047e8000c101d28 */
.L_x_2512:
[----:B------:R-:W-:Y:S05]  /*5520*/  BSYNC B2 ;  /* 0x0000000000027941 */ /* 0x000fea0003800000 */
.L_x_2511:
        /* <DEDUP_REMOVED lines=113> */
.L_x_2516:
[----:B------:R-:W-:Y:S05]  /*5c40*/  BSYNC B2 ;  /* 0x0000000000027941 */ /* 0x000fea0003800000 */
.L_x_2515:
[----:B------:R-:W-:Y:S02]  /*5c50*/  ULDC.64 UR4, c[0x0][0x2e8] ;  /* 0x0000ba0000047ab9 */ /* 0x000fe40000000a00 */
[----:B------:R-:W-:-:S04]  /*5c60*/  IADD3 R68, P2, P3, R43, UR4, R77 ;  /* 0x000000042b447c10 */ /* 0x000fc8000fb5e04d */
[----:B------:R-:W-:-:S05]  /*5c70*/  IADD3.X R69, R108, UR5, R76, P2, P3 ;  /* 0x000000056c457c10 */ /* 0x000fca00097e644c */
[----:B--2---:R4:W-:Y:S04]  /*5c80*/  STG.E.128 desc[UR40][R68.64], R48 ;  /* 0x0000003044007986 */ /* 0x0049e8000c101d28 */
.L_x_2510:
[----:B------:R-:W-:Y:S05]  /*5c90*/  BSYNC B1 ;  /* 0x0000000000017941 */ /* 0x000fea0003800000 */
.L_x_2509:
        /* <DEDUP_REMOVED lines=12> */
[----:B------:R-:W-:Y:S02]  /*5d60*/  LOP3.LUT R71, R67, 0xff, RZ, 0xc0, !PT ;  /* 0x000000ff43477812 */ /* 0x000fe400078ec0ff */
[--C-:B------:R-:W-:Y:S02]  /*5d70*/  SHF.R.U32.HI R72, RZ, 0x18, R67.reuse ;  /* 0x00000018ff487819 */ /* 0x100fe40000011643 */
[----:B------:R-:W-:Y:S02]  /*5d80*/  SHF.R.U32.HI R73, RZ, 0x8, R67 ;  /* 0x00000008ff497819 */ /* 0x000fe40000011643 */
[--C-:B------:R-:W-:Y:S02]  /*5d90*/  SHF.R.U32.HI R64, RZ, 0x8, R65.reuse ;  /* 0x00000008ff407819 */ /* 0x100fe40000011641 */
        /* <DEDUP_REMOVED lines=8> */
[----:B------:R-:W-:Y:S02]  /*5e20*/  SHF.L.U32 R64, R64, 0x8, RZ ;  /* 0x0000000840407819 */ /* 0x000fe400000006ff */
[----:B------:R-:W-:-:S02]  /*5e30*/  F2FP.F16.E4M3.UNPACK_B R49, R130.H1 ;  /* 0x00000082ff31723e */ /* 0x000fc400030006ff */
[----:B------:R-:W-:Y:S02]  /*5e40*/  LOP3.LUT R70, R67, 0xff00, R64, 0xf8, !PT ;  /* 0x0000ff0043467812 */ /* 0x000fe400078ef840 */
        /* <DEDUP_REMOVED lines=24> */
[----:B------:R-:W-:Y:S02]  /*5fd0*/  IMAD.U32 R73, R66, 0x10000, RZ ;  /* 0x0001000042497824 */ /* 0x000fe400078e00ff */
[----:B------:R-:W-:Y:S02]  /*5fe0*/  IMAD.U32 R66, R65, 0x10000, RZ ;  /* 0x0001000041427824 */ /* 0x000fe400078e00ff */
[----:B------:R-:W-:Y:S01]  /*5ff0*/  F2FP.SATFINITE.E4M3.F32.PACK_AB_MERGE_C R49, R49, R64, RZ ;  /* 0x000000403131723e */ /* 0x000fe200048070ff */
[----:B------:R-:W-:Y:S01]  /*6000*/  IMAD.MOV.U32 R64, RZ, RZ, R50 ;  /* 0x000000ffff407224 */ /* 0x000fe200078e0032 */
[----:B------:R-:W-:Y:S01]  /*6010*/  LOP3.LUT R65, R70, 0xff0000, R73, 0xf8, !PT ;  /* 0x00ff000046417812 */ /* 0x000fe200078ef849 */
[--C-:B------:R-:W-:Y:S01]  /*6020*/  HADD2.F32 R73, -RZ, R75.reuse.H1_H1 ;  /* 0x3000004bff497230 */ /* 0x100fe20000004100 */
[----:B------:R-:W-:Y:S01]  /*6030*/  LOP3.LUT R66, R67, 0xff0000, R66, 0xf8, !PT ;  /* 0x00ff000043427812 */ /* 0x000fe200078ef842 */
[----:B------:R-:W-:Y:S01]  /*6040*/  HADD2.F32 R75, -RZ, R75.H0_H0 ;  /* 0x2000004bff4b7230 */ /* 0x000fe20000004100 */
[----:B------:R-:W-:-:S02]  /*6050*/  F2FP.F16.E4M3.UNPACK_B R70, R65.H1 ;  /* 0x00000041ff46723e */ /* 0x000fc400030006ff */
[-C--:B------:R-:W-:Y:S02]  /*6060*/  F2FP.F16.E4M3.UNPACK_B R67, R66.reuse.H1 ;  /* 0x00000042ff43723e */ /* 0x080fe400030006ff */
[----:B------:R-:W-:Y:S01]  /*6070*/  F2FP.F16.E4M3.UNPACK_B R66, R66 ;  /* 0x00000042ff42723e */ /* 0x000fe200020006ff */
[----:B------:R-:W-:Y:S01]  /*6080*/  HADD2.F32 R74, -RZ, R70.H0_H0 ;  /* 0x20000046ff4a7230 */ /* 0x000fe20000004100 */
[----:B------:R-:W-:Y:S01]  /*6090*/  F2FP.SATFINITE.E4M3.F32.PACK_AB_MERGE_C R49, R71, R72, R49 ;  /* 0x000000484731723e */ /* 0x000fe20004807031 */
[--C-:B------:R-:W-:Y:S02]  /*60a0*/  HADD2.F32 R76, -RZ, R67.reuse.H0_H0 ;  /* 0x20000043ff4c7230 */ /* 0x100fe40000004100 */
[----:B------:R-:W-:Y:S02]  /*60b0*/  HADD2.F32 R67, -RZ, R67.H1_H1 ;  /* 0x30000043ff437230 */ /* 0x000fe40000004100 */
[--C-:B------:R-:W-:Y:S02]  /*60c0*/  HADD2.F32 R72, -RZ, R131.reuse.H1_H1 ;  /* 0x30000083ff487230 */ /* 0x100fe40000004100 */
[-C--:B------:R-:W-:Y:S01]  /*60d0*/  FMUL.FTZ R77, R73, R76.reuse ;  /* 0x0000004c494d7220 */ /* 0x080fe20000410000 */
[----:B------:R-:W-:Y:S01]  /*60e0*/  FMUL.FTZ R76, R75, R76 ;  /* 0x0000004c4b4c7220 */ /* 0x000fe20000410000 */
[----:B------:R-:W-:-:S02]  /*60f0*/  HADD2.F32 R131, -RZ, R131.H0_H0 ;  /* 0x20000083ff837230 */ /* 0x000fc40000004100 */
[-C--:B------:R-:W-:Y:S01]  /*6100*/  FFMA.FTZ R77, R75, R74.reuse, -R77 ;  /* 0x0000004a4b4d7223 */ /* 0x080fe2000001084d */
[----:B------:R-:W-:Y:S01]  /*6110*/  FFMA.FTZ R74, R73, R74, R76 ;  /* 0x0000004a494a7223 */ /* 0x000fe2000001004c */
[--C-:B------:R-:W-:Y:S02]  /*6120*/  HADD2.F32 R76, -RZ, R78.reuse.H1_H1 ;  /* 0x3000004eff4c7230 */ /* 0x100fe40000004100 */
[----:B------:R-:W-:Y:S02]  /*6130*/  HADD2.F32 R78, -RZ, R78.H0_H0 ;  /* 0x2000004eff4e7230 */ /* 0x000fe40000004100 */
[----:B------:R-:W-:Y:S02]  /*6140*/  HADD2.F32 R73, -RZ, R70.H1_H1 ;  /* 0x30000046ff497230 */ /* 0x000fe40000004100 */
[-C--:B------:R-:W-:Y:S01]  /*6150*/  FMUL.FTZ R51, R76, R67.reuse ;  /* 0x000000434c337220 */ /* 0x080fe20000410000 */
[----:B------:R-:W-:Y:S01]  /*6160*/  F2FP.F16.E4M3.UNPACK_B R70, R64 ;  /* 0x00000040ff46723e */ /* 0x000fe200020006ff */
[----:B------:R-:W-:-:S02]  /*6170*/  FMUL.FTZ R67, R78, R67 ;  /* 0x000000434e437220 */ /* 0x000fc40000410000 */
[-C--:B------:R-:W-:Y:S02]  /*6180*/  FFMA.FTZ R51, R78, R73.reuse, -R51 ;  /* 0x000000494e337223 */ /* 0x080fe40000010833 */
[----:B------:R-:W-:Y:S01]  /*6190*/  FFMA.FTZ R76, R76, R73, R67 ;  /* 0x000000494c4c7223 */ /* 0x000fe20000010043 */
[----:B------:R-:W-:Y:S01]  /*61a0*/  F2FP.F16.E4M3.UNPACK_B R67, R65 ;  /* 0x00000041ff43723e */ /* 0x000fe200020006ff */
[----:B------:R-:W-:Y:S02]  /*61b0*/  HADD2.F32 R50, -RZ, R70.H1_H1 ;  /* 0x30000046ff327230 */ /* 0x000fe40000004100 */
[----:B------:R-:W-:Y:S01]  /*61c0*/  HADD2.F32 R65, -RZ, R66.H0_H0 ;  /* 0x20000042ff417230 */ /* 0x000fe20000004100 */
[----:B------:R-:W-:Y:S01]  /*61d0*/  F2FP.SATFINITE.E4M3.F32.PACK_AB_MERGE_C R51, R76, R51, RZ ;  /* 0x000000334c33723e */ /* 0x000fe200048070ff */
[----:B------:R-:W-:Y:S02]  /*61e0*/  HADD2.F32 R70, -RZ, R70.H0_H0 ;  /* 0x20000046ff467230 */ /* 0x000fe40000004100 */
[----:B------:R-:W-:-:S02]  /*61f0*/  HADD2.F32 R71, -RZ, R67.H0_H0 ;  /* 0x20000043ff477230 */ /* 0x000fc40000004100 */
[-C--:B------:R-:W-:Y:S01]  /*6200*/  FMUL.FTZ R73, R50, R65.reuse ;  /* 0x0000004132497220 */ /* 0x080fe20000410000 */
[----:B------:R-:W-:Y:S02]  /*6210*/  HADD2.F32 R67, -RZ, R67.H1_H1 ;  /* 0x30000043ff437230 */ /* 0x000fe40000004100 */
[----:B------:R-:W-:Y:S01]  /*6220*/  FMUL.FTZ R75, R70, R65 ;  /* 0x00000041464b7220 */ /* 0x000fe20000410000 */
[----:B------:R-:W-:Y:S01]  /*6230*/  F2FP.SATFINITE.E4M3.F32.PACK_AB_MERGE_C R51, R74, R77, R51 ;  /* 0x0000004d4a33723e */ /* 0x000fe20004807033 */
[-C--:B------:R-:W-:Y:S01]  /*6240*/  FFMA.FTZ R65, R70, R71.reuse, -R73 ;  /* 0x0000004746417223 */ /* 0x080fe20000010849 */
[----:B------:R-:W-:Y:S01]  /*6250*/  F2FP.F16.E4M3.UNPACK_B R70, R64.H1 ;  /* 0x00000040ff46723e */ /* 0x000fe200030006ff */
[----:B------:R-:W-:Y:S01]  /*6260*/  FFMA.FTZ R50, R50, R71, R75 ;  /* 0x0000004732327223 */ /* 0x000fe2000001004b */
[----:B------:R-:W-:Y:S02]  /*6270*/  HADD2.F32 R71, -RZ, R66.H1_H1 ;  /* 0x30000042ff477230 */ /* 0x000fe40000004100 */
[----:B------:R-:W-:-:S02]  /*6280*/  IMAD.MOV.U32 R64, RZ, RZ, R48 ;  /* 0x000000ffff407224 */ /* 0x000fc400078e0030 */
        /* <DEDUP_REMOVED lines=26> */
.L_x_2522:
[----:B------:R-:W-:Y:S05]  /*6430*/  BSYNC B3 ;  /* 0x0000000000037941 */ /* 0x000fea0003800000 */
.L_x_2521:
[----:B------:R-:W-:Y:S02]  /*6440*/  ULDC.64 UR4, c[0x0][0x2e8] ;  /* 0x0000ba0000047ab9 */ /* 0x000fe40000000a00 */
[----:B------:R-:W-:-:S04]  /*6450*/  IADD3 R64, P2, P3, R69, UR4, R100 ;  /* 0x0000000445407c10 */ /* 0x000fc8000fb5e064 */
[----:B------:R-:W-:-:S05]  /*6460*/  IADD3.X R65, R68, UR5, R42, P2, P3 ;  /* 0x0000000544417c10 */ /* 0x000fca00097e642a */
[----:B--2---:R0:W-:Y:S04]  /*6470*/  STG.E.128 desc[UR40][R64.64], R48 ;  /* 0x0000003040007986 */ /* 0x0041e8000c101d28 */
.L_x_2520:
[----:B------:R-:W-:Y:S05]  /*6480*/  BSYNC B2 ;  /* 0x0000000000027941 */ /* 0x000fea0003800000 */
.L_x_2519:
        /* <DEDUP_REMOVED lines=62> */
[----:B------:R-:W-:Y:S01]  /*6870*/  PRMT R63, R70, 0x654, R61 ;  /* 0x00000654463f7816 */ /* 0x000fe2000000003d */
[----:B------:R-:W-:-:S03]  /*6880*/  IMAD.SHL.U32 R61, R72, 0x100, RZ ;  /* 0x00000100483d7824 */ /* 0x000fc600078e00ff */
        /* <DEDUP_REMOVED lines=52> */
.L_x_2524:
[----:B------:R-:W-:Y:S05]  /*6bd0*/  BSYNC B2 ;  /* 0x0000000000027941 */ /* 0x000fea0003800000 */
.L_x_2523:
[----:B------:R-:W-:Y:S02]  /*6be0*/  ULDC.64 UR4, c[0x0][0x2e8] ;  /* 0x0000ba0000047ab9 */ /* 0x000fe40000000a00 */
[----:B------:R-:W-:-:S04]  /*6bf0*/  IADD3 R60, P2, P3, R43, UR4, R69 ;  /* 0x000000042b3c7c10 */ /* 0x000fc8000fb5e045 */
[----:B------:R-:W-:-:S05]  /*6c00*/  IADD3.X R61, R108, UR5, R68, P2, P3 ;  /* 0x000000056c3d7c10 */ /* 0x000fca00097e6444 */
[----:B--2---:R2:W-:Y:S04]  /*6c10*/  STG.E.128 desc[UR40][R60.64], R48 ;  /* 0x000000303c007986 */ /* 0x0045e8000c101d28 */
.L_x_2518:
[----:B------:R-:W-:Y:S05]  /*6c20*/  BSYNC B1 ;  /* 0x0000000000017941 */ /* 0x000fea0003800000 */
.L_x_2517:
        /* <DEDUP_REMOVED lines=47> */
[----:B------:R-:W-:Y:S02]  /*6f20*/  IMAD.SHL.U32 R68, R62, 0x100, RZ ;  /* 0x000001003e447824 */ /* 0x000fe400078e00ff */
[----:B------:R-:W-:Y:S02]  /*6f30*/  HADD2.F32 R62, -RZ, R121.H1_H1 ;  /* 0x30000079ff3e7230 */ /* 0x000fe40000004100 */
[--C-:B------:R-:W-:Y:S01]  /*6f40*/  HADD2.F32 R64, -RZ, R60.reuse.H1_H1 ;  /* 0x3000003cff407230 */ /* 0x100fe20000004100 */
[----:B------:R-:W-:Y:S01]  /*6f50*/  LOP3.LUT R68, R67, 0xff00, R68, 0xf8, !PT ;  /* 0x0000ff0043447812 */ /* 0x000fe200078ef844 */
[----:B------:R-:W-:Y:S01]  /*6f60*/  HADD2.F32 R63, -RZ, R60.H0_H0 ;  /* 0x2000003cff3f7230 */ /* 0x000fe20000004100 */
[----:B------:R-:W-:Y:S01]  /*6f70*/  F2FP.SATFINITE.E4M3.F32.PACK_AB_MERGE_C R57, R57, R48, RZ ;  /* 0x000000303939723e */ /* 0x000fe200048070ff */
[----:B------:R-:W-:-:S02]  /*6f80*/  IMAD.U32 R67, R58, 0x10000, RZ ;  /* 0x000100003a437824 */ /* 0x000fc400078e00ff */
[CC--:B------:R-:W-:Y:S01]  /*6f90*/  FMUL.FTZ R58, R64.reuse, R62.reuse ;  /* 0x0000003e403a7220 */ /* 0x0c0fe20000410000 */
[----:B------:R-:W-:Y:S02]  /*6fa0*/  IMAD.U32 R61, R61, 0x10000, RZ ;  /* 0x000100003d3d7824 */ /* 0x000fe400078e00ff */
[C---:B------:R-:W-:Y:S01]  /*6fb0*/  FMUL.FTZ R69, R63.reuse, R62 ;  /* 0x0000003e3f457220 */ /* 0x040fe20000410000 */
[----:B------:R-:W-:Y:S01]  /*6fc0*/  F2FP.F16.E4M3.UNPACK_B R62, R59 ;  /* 0x0000003bff3e723e */ /* 0x000fe200020006ff */
[-C--:B------:R-:W-:Y:S01]  /*6fd0*/  FFMA.FTZ R58, R63, R65.reuse, -R58 ;  /* 0x000000413f3a7223 */ /* 0x080fe2000001083a */
[----:B------:R-:W-:Y:S02]  /*6fe0*/  HADD2.F32 R121, -RZ, R121.H0_H0 ;  /* 0x20000079ff797230 */ /* 0x000fe40000004100 */
[----:B------:R-:W-:Y:S01]  /*6ff0*/  FFMA.FTZ R59, R64, R65, R69 ;  /* 0x00000041403b7223 */ /* 0x000fe20000010045 */
[----:B------:R-:W-:Y:S01]  /*7000*/  IMAD.MOV.U32 R65, RZ, RZ, R51 ;  /* 0x000000ffff417224 */ /* 0x000fe200078e0033 */
[----:B------:R-:W-:Y:S01]  /*7010*/  LOP3.LUT R60, R66, 0xff0000, R67, 0xf8, !PT ;  /* 0x00ff0000423c7812 */ /* 0x000fe200078ef843 */
[--C-:B------:R-:W-:Y:S01]  /*7020*/  HADD2.F32 R64, -RZ, R62.reuse.H1_H1 ;  /* 0x3000003eff407230 */ /* 0x100fe20000004100 */
[----:B------:R-:W-:Y:S01]  /*7030*/  LOP3.LUT R63, R68, 0xff0000, R61, 0xf8, !PT ;  /* 0x00ff0000443f7812 */ /* 0x000fe200078ef83d */
[----:B------:R-:W-:Y:S01]  /*7040*/  HADD2.F32 R62, -RZ, R62.H0_H0 ;  /* 0x2000003eff3e7230 */ /* 0x000fe20000004100 */
[----:B------:R-:W-:Y:S01]  /*7050*/  F2FP.F16.E4M3.UNPACK_B R61, R65 ;  /* 0x00000041ff3d723e */ /* 0x000fe200020006ff */
[----:B------:R-:W-:-:S02]  /*7060*/  HADD2.F32 R67, -RZ, R120.H0_H0 ;  /* 0x20000078ff437230 */ /* 0x000fc40000004100 */
[----:B------:R-:W-:Y:S01]  /*7070*/  FMUL.FTZ R51, R64, R121 ;  /* 0x0000007940337220 */ /* 0x000fe20000410000 */
[----:B------:R-:W-:Y:S01]  /*7080*/  F2FP.F16.E4M3.UNPACK_B R69, R63.H1 ;  /* 0x0000003fff45723e */ /* 0x000fe200030006ff */
[C---:B------:R-:W-:Y:S01]  /*7090*/  FMUL.FTZ R121, R62.reuse, R121 ;  /* 0x000000793e797220 */ /* 0x040fe20000410000 */
[----:B------:R-:W-:Y:S01]  /*70a0*/  F2FP.F16.E4M3.UNPACK_B R68, R60.H1 ;  /* 0x0000003cff44723e */ /* 0x000fe200030006ff */
[-C--:B------:R-:W-:Y:S01]  /*70b0*/  FFMA.FTZ R51, R62, R67.reuse, -R51 ;  /* 0x000000433e337223 */ /* 0x080fe20000010833 */
[----:B------:R-:W-:Y:S01]  /*70c0*/  F2FP.SATFINITE.E4M3.F32.PACK_AB_MERGE_C R58, R59, R58, RZ ;  /* 0x0000003a3b3a723e */ /* 0x000fe200048070ff */
[----:B------:R-:W-:Y:S01]  /*70d0*/  FFMA.FTZ R62, R64, R67, R121 ;  /* 0x00000043403e7223 */ /* 0x000fe20000010079 */
[----:B------:R-:W-:Y:S01]  /*70e0*/  HADD2.F32 R64, -RZ, R61.H1_H1 ;  /* 0x3000003dff407230 */ /* 0x000fe20000004100 */
[----:B------:R-:W-:Y:S01]  /*70f0*/  F2FP.SATFINITE.E4M3.F32.PACK_AB_MERGE_C R49, R49, R56, R57 ;  /* 0x000000383131723e */ /* 0x000fe20004807039 */
        /* <DEDUP_REMOVED lines=44> */
.L_x_2529:
[----:B------:R-:W-:Y:S05]  /*73c0*/  BSYNC B2 ;  /* 0x0000000000027941 */ /* 0x000fea0003800000 */
.L_x_2528:
[----:B------:R-:W-:Y:S02]  /*73d0*/  ULDC.64 UR4, c[0x0][0x2e8] ;  /* 0x0000ba0000047ab9 */ /* 0x000fe40000000a00 */
[----:B------:R-:W-:-:S04]  /*73e0*/  IADD3 R56, P2, P3, R118, UR4, R100 ;  /* 0x0000000476387c10 */ /* 0x000fc8000fb5e064 */
[----:B------:R-:W-:-:S05]  /*73f0*/  IADD3.X R57, R85, UR5, R42, P2, P3 ;  /* 0x0000000555397c10 */ /* 0x000fca00097e642a */
[----:B--2---:R3:W-:Y:S04]  /*7400*/  STG.E.128 desc[UR40][R56.64], R48 ;  /* 0x0000003038007986 */ /* 0x0047e8000c101d28 */
.L_x_2527:
[----:B------:R-:W-:Y:S05]  /*7410*/  BSYNC B1 ;  /* 0x0000000000017941 */ /* 0x000fea0003800000 */
.L_x_2526:
        /* <DEDUP_REMOVED lines=13> */
[----:B------:R-:W-:Y:S01]  /*74f0*/  LOP3.LUT R56, R55, 0xff0000ff, RZ, 0xc0, !PT ;  /* 0xff0000ff37387812 */ /* 0x000fe200078ec0ff */
[----:B------:R-:W-:Y:S01]  /*7500*/  IMAD.SHL.U32 R55, R54, 0x100, RZ ;  /* 0x0000010036377824 */ /* 0x000fe200078e00ff */
[----:B------:R-:W-:Y:S01]  /*7510*/  LOP3.LUT R53, R53, 0xff00, R52, 0xf8, !PT ;  /* 0x0000ff0035357812 */ /* 0x000fe200078ef834 */
[----:B------:R-:W-:Y:S02]  /*7520*/  IMAD.U32 R52, R59, 0x10000, RZ ;  /* 0x000100003b347824 */ /* 0x000fe400078e00ff */
[----:B--2---:R-:W-:Y:S01]  /*7530*/  IMAD.MOV.U32 R54, RZ, RZ, R48 ;  /* 0x000000ffff367224 */ /* 0x004fe200078e0030 */
[----:B------:R-:W-:Y:S02]  /*7540*/  LOP3.LUT R58, R56, 0xff00, R55, 0xf8, !PT ;  /* 0x0000ff00383a7812 */ /* 0x000fe400078ef837 */
[----:B------:R-:W-:Y:S02]  /*7550*/  SHF.L.U32 R55, R57, 0x10, RZ ;  /* 0x0000001039377819 */ /* 0x000fe400000006ff */
[----:B------:R-:W-:-:S02]  /*7560*/  F2FP.F16.E4M3.UNPACK_B R56, R87.H1 ;  /* 0x00000057ff38723e */ /* 0x000fc400030006ff */
[-C--:B------:R-:W-:Y:S02]  /*7570*/  F2FP.F16.E4M3.UNPACK_B R48, R49.reuse ;  /* 0x00000031ff30723e */ /* 0x080fe400020006ff */
        /* <DEDUP_REMOVED lines=88> */
.L_x_2531:
[----:B------:R-:W-:Y:S05]  /*7b00*/  BSYNC B1 ;  /* 0x0000000000017941 */ /* 0x000fea0003800000 */
.L_x_2530:
[----:B------:R-:W-:Y:S02]  /*7b10*/  ULDC.64 UR4, c[0x0][0x2e8] ;  /* 0x0000ba0000047ab9 */ /* 0x000fe40000000a00 */
[----:B------:R-:W-:-:S04]  /*7b20*/  IADD3 R52, P2, P3, R43, UR4, R118 ;  /* 0x000000042b347c10 */ /* 0x000fc8000fb5e076 */
[----:B------:R-:W-:-:S05]  /*7b30*/  IADD3.X R53, R108, UR5, R85, P2, P3 ;  /* 0x000000056c357c10 */ /* 0x000fca00097e6455 */
[----:B--2---:R4:W-:Y:S01]  /*7b40*/  STG.E.128 desc[UR40][R52.64], R48 ;  /* 0x0000003034007986 */ /* 0x0049e2000c101d28 */
[----:B------:R-:W-:Y:S05]  /*7b50*/  BRA `(.L_x_2525) ;  /* 0x0000004c00fc7947 */ /* 0x000fea0003800000 */
.L_x_2489:
        /* <DEDUP_REMOVED lines=17> */
[----:B------:R-:W-:-:S04]  /*7c70*/  @!P2 IMAD R53, R53, 0x60, RZ ;  /* 0x000000603535a824 */ /* 0x000fc800078e02ff */
[----:B------:R-:W-:Y:S01]  /*7c80*/  @!P2 IMAD.IADD R53, R55, 0x1, R53 ;  /* 0x000000013735a824 */ /* 0x000fe200078e0235 */
[----:B--2---:R-:W-:-:S04]  /*7c90*/  @!P2 IADD3 R80, P3, P4, R94, R80, R54 ;  /* 0x000000505e50a210 */ /* 0x004fc80007c7e036 */
        /* <DEDUP_REMOVED lines=31> */
[----:B------:R-:W-:-:S03]  /*7e90*/  CS2R R54, SRZ ;  /* 0x0000000000367805 */ /* 0x000fc6000001ff00 */
[----:B------:R-:W-:Y:S01]  /*7ea0*/  @!P4 IMAD.X R67, R52, 0x1, R67, P6 ;  /* 0x000000013443c824 */ /* 0x000fe200030e0643 */
[----:B--2---:R-:W-:Y:S02]  /*7eb0*/  @!P3 IADD3 R72, P6, R49, R72, RZ ;  /* 0x000000483148b210 */ /* 0x004fe40007fde0ff */
[----:B------:R-:W-:-:S03]  /*7ec0*/  CS2R R52, SRZ ;  /* 0x0000000000347805 */ /* 0x000fc6000001ff00 */
        /* <DEDUP_REMOVED lines=35> */
[----:B------:R-:W-:Y:S02]  /*8100*/  IMAD.MOV.U32 R129, RZ, RZ, R78 ;  /* 0x000000ffff817224 */ /* 0x000fe400078e004e */
[----:B------:R-:W-:Y:S02]  /*8110*/  IMAD.MOV.U32 R128, RZ, RZ, R76 ;  /* 0x000000ffff807224 */ /* 0x000fe400078e004c */
[----:B----4-:R-:W-:Y:S02]  /*8120*/  IMAD.MOV.U32 R138, RZ, RZ, R58 ;  /* 0x000000ffff8a7224 */ /* 0x010fe400078e003a */
[----:B------:R-:W-:-:S02]  /*8130*/  IMAD.MOV.U32 R139, RZ, RZ, R56 ;  /* 0x000000ffff8b7224 */ /* 0x000fc400078e0038 */
[----:B------:R-:W-:Y:S02]  /*8140*/  IMAD.MOV.U32 R134, RZ, RZ, R66 ;  /* 0x000000ffff867224 */ /* 0x000fe400078e0042 */
[----:B------:R-:W-:Y:S02]  /*8150*/  IMAD.MOV.U32 R135, RZ, RZ, R64 ;  /* 0x000000ffff877224 */ /* 0x000fe400078e0040 */
[----:B------:R-:W-:Y:S02]  /*8160*/  IMAD.MOV.U32 R131, RZ, RZ, R74 ;  /* 0x000000ffff837224 */ /* 0x000fe400078e004a */
[----:B------:R-:W-:Y:S01]  /*8170*/  IMAD.MOV.U32 R130, RZ, RZ, R72 ;  /* 0x000000ffff827224 */ /* 0x000fe200078e0048 */
[----:B------:R-:W-:Y:S06]  /*8180*/  @!P5 BRA `(.L_x_2532) ;  /* 0x000000000004d947 */ /* 0x000fec0003800000 */
[----:B------:R-:W-:Y:S01]  /*8190*/  BPT.TRAP 0x1 ;  /* 0x000000040000795c */ /* 0x000fe20000300000 */
.L_x_2532:
[----:B------:R-:W-:Y:S01]  /*81a0*/  IMAD R111, R232, 0x8, R18 ;  /* 0x00000008e86f7824 */ /* 0x000fe200078e0212 */
[----:B------:R-:W-:Y:S01]  /*81b0*/  SHF.L.U32 R122, R236, 0x1f, RZ ;  /* 0x0000001fec7a7819 */ /* 0x000fe200000006ff */
[----:B------:R-:W0:Y:S01]  /*81c0*/  LDC R132, c[0x0][0x2f4] ;  /* 0x0000bd00ff847b82 */ /* 0x000e220000000800 */
[----:B------:R-:W-:Y:S01]  /*81d0*/  BSSY B1, `(.L_x_2533) ;  /* 0x0000004000017945 */ /* 0x000fe20003800000 */
[----:B------:R-:W-:Y:S01]  /*81e0*/  IMAD.MOV.U32 R119, RZ, RZ, R85 ;  /* 0x000000ffff777224 */ /* 0x000fe200078e0055 */
[----:B------:R-:W1:Y:S02]  /*81f0*/  SYNCS.PHASECHK.TRANS64.TRYWAIT P3, [R111+URZ+0x38890], R122 ;  /* 0x0388907a6f0075a7 */ /* 0x000e64000806017f */
[----:B-1----:R-:W-:Y:S05]  /*8200*/  @!P3 BRA `(.L_x_2534) ;  /* 0x0000028c0054b947 */ /* 0x002fea0003800000 */
.L_x_2836:
[----:B------:R-:W-:Y:S05]  /*8210*/  BSYNC B1 ;  /* 0x0000000000017941 */ /* 0x000fea0003800000 */
.L_x_2533:
[----:B------:R-:W2:Y:S01]  /*8220*/  LDC.64 R120, c[0x0][0x300] ;  /* 0x0000c000ff787b82 */ /* 0x000ea20000000a00 */
[----:B------:R-:W-:Y:S01]  /*8230*/  ISETP.GE.OR P3, PT, R19, R116, P0 ;  /* 0x000000741300720c */ /* 0x000fe20000766670 */
[----:B------:R-:W-:Y:S01]  /*8240*/  BSSY B1, `(.L_x_2535) ;  /* 0x000010f000017945 */ /* 0x000fe20003800000 */
[----:B0-----:R-:W-:-:S11]  /*8250*/  IADD3 R133, -R34, R132, RZ ;  /* 0x0000008422857210 */ /* 0x001fd60007ffe1ff */
        /* <DEDUP_REMOVED lines=16> */
[----:B------:R-:W-:-:S04]  /*8360*/  IMAD.SHL.U32 R146, R146, 0x10, RZ ;  /* 0x0000001092927824 */ /* 0x000fc800078e00ff */
        /* <DEDUP_REMOVED lines=14> */
[----:B------:R-:W-:Y:S01]  /*8450*/  SHF.R.U32.HI R149, RZ, 0x18, R49 ;  /* 0x00000018ff957819 */ /* 0x000fe20000011631 */
[----:B------:R-:W-:Y:S01]  /*8460*/  IMAD.SHL.U32 R52, R52, 0x100, RZ ;  /* 0x0000010034347824 */ /* 0x000fe200078e00ff */
[----:B------:R-:W-:Y:S01]  /*8470*/  LOP3.LUT R50, R49, 0xff, RZ, 0xc0, !PT ;  /* 0x000000ff31327812 */ /* 0x000fe200078ec0ff */
[----:B------:R-:W-:Y:S01]  /*8480*/  IMAD.SHL.U32 R150, R150, 0x100, RZ ;  /* 0x0000010096967824 */ /* 0x000fe200078e00ff */
        /* <DEDUP_REMOVED lines=10> */
[----:B------:R-:W-:Y:S01]  /*8530*/  SHF.R.U32.HI R49, RZ, 0x10, R51 ;  /* 0x00000010ff317819 */ /* 0x000fe20000011633 */
[----:B------:R-:W-:Y:S01]  /*8540*/  IMAD.U32 R53, R53, 0x10000, RZ ;  /* 0x0001000035357824 */ /* 0x000fe200078e00ff */
[----:B------:R-:W-:Y:S02]  /*8550*/  PRMT R151, R151, 0x654, R152 ;  /* 0x0000065497977816 */ /* 0x000fe40000000098 */
[--C-:B------:R-:W-:Y:S02]  /*8560*/  SHF.R.U32.HI R153, RZ, 0x18, R55.reuse ;  /* 0x00000018ff997819 */ /* 0x100fe40000011637 */
[----:B------:R-:W-:Y:S02]  /*8570*/  LOP3.LUT R154, R55, 0xff, RZ, 0xc0, !PT ;  /* 0x000000ff379a7812 */ /* 0x000fe400078ec0ff */
[--C-:B------:R-:W-:Y:S02]  /*8580*/  SHF.R.U32.HI R50, RZ, 0x8, R55.reuse ;  /* 0x00000008ff327819 */ /* 0x100fe40000011637 */
[----:B------:R-:W-:-:S02]  /*8590*/  SHF.R.U32.HI R51, RZ, 0x10, R55 ;  /* 0x00000010ff337819 */ /* 0x000fc40000011637 */
[----:B------:R-:W-:Y:S01]  /*85a0*/  PRMT R55, R148, 0x654, R54 ;  /* 0x0000065494377816 */ /* 0x000fe20000000036 */
[----:B------:R-:W-:Y:S01]  /*85b0*/  IMAD.SHL.U32 R50, R50, 0x100, RZ ;  /* 0x0000010032327824 */ /* 0x000fe200078e00ff */
[----:B------:R-:W-:Y:S01]  /*85c0*/  LOP3.LUT R52, R149, 0xff00, R52, 0xf8, !PT ;  /* 0x0000ff0095347812 */ /* 0x000fe200078ef834 */
[----:B------:R-:W-:Y:S01]  /*85d0*/  IMAD.U32 R51, R51, 0x10000, RZ ;  /* 0x0001000033337824 */ /* 0x000fe200078e00ff */
[----:B------:R-:W-:Y:S02]  /*85e0*/  LOP3.LUT R150, R151, 0xff00, R150, 0xf8, !PT ;  /* 0x0000ff0097967812 */ /* 0x000fe400078ef896 */
[----:B------:R-:W-:Y:S02]  /*85f0*/  LOP3.LUT R55, R55, 0xff00, R147, 0xf8, !PT ;  /* 0x0000ff0037377812 */ /* 0x000fe400078ef893 */
[----:B------:R-:W-:Y:S02]  /*8600*/  LOP3.LUT R147, R52, 0xff0000, R48, 0xf8, !PT ;  /* 0x00ff000034937812 */ /* 0x000fe400078ef830 */
[----:B------:R-:W-:-:S02]  /*8610*/  LOP3.LUT R48, R150, 0xff0000, R53, 0xf8, !PT ;  /* 0x00ff000096307812 */ /* 0x000fc400078ef835 */
[----:B0-----:R-:W-:Y:S02]  /*8620*/  F2FP.F16.E4M3.UNPACK_B R148, R85 ;  /* 0x00000055ff94723e */ /* 0x001fe400020006ff */
[----:B------:R-:W-:Y:S02]  /*8630*/  F2FP.F16.E4M3.UNPACK_B R150, R48 ;  /* 0x00000030ff96723e */ /* 0x000fe400020006ff */
[----:B---3--:R-:W-:Y:S01]  /*8640*/  F2FP.F16.E4M3.UNPACK_B R52, R81 ;  /* 0x00000051ff34723e */ /* 0x008fe200020006ff */
[----:B------:R-:W-:Y:S01]  /*8650*/  HADD2.F32 R53, -RZ, R148.H0_H0 ;  /* 0x20000094ff357230 */ /* 0x000fe20000004100 */
[----:B------:R-:W-:Y:S01]  /*8660*/  PRMT R54, R153, 0x654, R154 ;  /* 0x0000065499367816 */ /* 0x000fe2000000009a */
[----:B------:R-:W-:Y:S01]  /*8670*/  HADD2.F32 R153, -RZ, R150.H0_H0 ;  /* 0x20000096ff997230 */ /* 0x000fe20000004100 */
[----:B------:R-:W-:Y:S01]  /*8680*/  F2FP.F16.E4M3.UNPACK_B R151, R147 ;  /* 0x00000093ff97723e */ /* 0x000fe200020006ff */
[----:B------:R-:W-:Y:S01]  /*8690*/  HADD2.F32 R149, -RZ, R52.H0_H0 ;  /* 0x20000034ff957230 */ /* 0x000fe20000004100 */
[----:B------:R-:W-:Y:S01]  /*86a0*/  F2FP.F16.E4M3.UNPACK_B R85, R85.H1 ;  /* 0x00000055ff55723e */ /* 0x000fe200030006ff */
[----:B------:R-:W-:-:S02]  /*86b0*/  HADD2.F32 R150, -RZ, R150.H1_H1 ;  /* 0x30000096ff967230 */ /* 0x000fc40000004100 */
[-C--:B------:R-:W-:Y:S01]  /*86c0*/  FMUL.FTZ R154, R53, R153.reuse ;  /* 0x00000099359a7220 */ /* 0x080fe20000410000 */
[--C-:B------:R-:W-:Y:S02]  /*86d0*/  HADD2.F32 R152, -RZ, R151.reuse.H0_H0 ;  /* 0x20000097ff987230 */ /* 0x100fe40000004100 */
        /* <DEDUP_REMOVED lines=56> */
[C---:B------:R-:W-:Y:S01]  /*8a60*/  FFMA.FTZ R54, R55.reuse, R151, -R54 ;  /* 0x0000009737367223 */ /* 0x040fe20000010836 */
        /* <DEDUP_REMOVED lines=41> */
[----:B------:R-:W-:Y:S01]  /*8d00*/  FFMA.FTZ R150, R147, R149, -R150 ;  /* 0x0000009593967223 */ /* 0x000fe20000010896 */
        /* <DEDUP_REMOVED lines=25> */
[-C--:B------:R-:W-:Y:S01]  /*8ea0*/  FFMA.FTZ R81, R49, R142.reuse, -R81 ;  /* 0x0000008e31517223 */ /* 0x080fe20000010851 */
        /* <DEDUP_REMOVED lines=49> */
[----:B------:R-:W-:Y:S02]  /*91c0*/  IMAD.MOV.U32 R80, RZ, RZ, R147 ;  /* 0x000000ffff507224 */ /* 0x000fe400078e0093 */
[----:B------:R-:W-:Y:S02]  /*91d0*/  IMAD.MOV.U32 R84, RZ, RZ, R49 ;  /* 0x000000ffff547224 */ /* 0x000fe400078e0031 */
[----:B------:R-:W-:-:S02]  /*91e0*/  IMAD.MOV.U32 R82, RZ, RZ, R142 ;  /* 0x000000ffff527224 */ /* 0x000fc400078e008e */
[----:B------:R-:W-:-:S07]  /*91f0*/  IMAD.MOV.U32 R86, RZ, RZ, R143 ;  /* 0x000000ffff567224 */ /* 0x000fce00078e008f */
.L_x_2538:
[----:B------:R-:W-:Y:S05]  /*9200*/  BSYNC B2 ;  /* 0x0000000000027941 */ /* 0x000fea0003800000 */
.L_x_2537:
        /* <DEDUP_REMOVED lines=18> */
.L_x_2536:
[----:B------:R-:W-:Y:S05]  /*9330*/  BSYNC B1 ;  /* 0x0000000000017941 */ /* 0x000fea0003800000 */
.L_x_2535:
[----:B------:R-:W-:Y:S01]  /*9340*/  VIADD R144, R19, 0x20 ;  /* 0x0000002013907836 */ /* 0x000fe20000000000 */
[----:B------:R-:W-:Y:S04]  /*9350*/  BSSY B1, `(.L_x_2539) ;  /* 0x0000110000017945 */ /* 0x000fe80003800000 */
[----:B------:R-:W-:-:S13]  /*9360*/  ISETP.GE.OR P3, PT, R144, R116, P0 ;  /* 0x000000749000720c */ /* 0x000fda0000766670 */
[----:B------:R-:W-:Y:S05]  /*9370*/  @P3 BRA `(.L_x_2540) ;  /* 0x0000001000343947 */ /* 0x000fea0003800000 */
[----:B---3--:R-:W3:Y:S04]  /*9380*/  LDL R48, [R1+0x14] ;  /* 0x0000140001307983 */ /* 0x008ee80000100800 */
        /* <DEDUP_REMOVED lines=39> */
[----:B------:R-:W-:Y:S01]  /*9600*/  SHF.R.U32.HI R58, RZ, 0x10, R57 ;  /* 0x00000010ff3a7819 */ /* 0x000fe20000011639 */
[----:B------:R-:W-:Y:S01]  /*9610*/  IMAD.U32 R82, R82, 0x10000, RZ ;  /* 0x0001000052527824 */ /* 0x000fe200078e00ff */
[----:B------:R-:W-:Y:S02]  /*9620*/  PRMT R86, R87, 0x654, R86 ;  /* 0x0000065457567816 */ /* 0x000fe40000000056 */
[----:B------:R-:W-:Y:S01]  /*9630*/  SHF.R.U32.HI R57, RZ, 0x8, R59 ;  /* 0x00000008ff397819 */ /* 0x000fe2000001163b */
[----:B------:R-:W-:Y:S01]  /*9640*/  IMAD.U32 R58, R58, 0x10000, RZ ;  /* 0x000100003a3a7824 */ /* 0x000fe200078e00ff */
[----:B------:R-:W-:-:S02]  /*9650*/  LOP3.LUT R81, R59, 0xff, RZ, 0xc0, !PT ;  /* 0x000000ff3b517812 */ /* 0x000fc400078ec0ff */
[--C-:B------:R-:W-:Y:S01]  /*9660*/  SHF.R.U32.HI R85, RZ, 0x18, R59.reuse ;  /* 0x00000018ff557819 */ /* 0x100fe2000001163b */
[----:B------:R-:W-:Y:S01]  /*9670*/  IMAD.SHL.U32 R57, R57, 0x100, RZ ;  /* 0x0000010039397824 */ /* 0x000fe200078e00ff */
[----:B------:R-:W-:Y:S02]  /*9680*/  LOP3.LUT R62, R62, 0xff00, R60, 0xf8, !PT ;  /* 0x0000ff003e3e7812 */ /* 0x000fe400078ef83c */
[----:B------:R-:W-:Y:S02]  /*9690*/  SHF.R.U32.HI R56, RZ, 0x10, R59 ;  /* 0x00000010ff387819 */ /* 0x000fe4000001163b */
[----:B------:R-:W-:Y:S02]  /*96a0*/  LOP3.LUT R60, R86, 0xff00, R83, 0xf8, !PT ;  /* 0x0000ff00563c7812 */ /* 0x000fe400078ef853 */
[--C-:B------:R-:W-:Y:S01]  /*96b0*/  SHF.R.U32.HI R59, RZ, 0x10, R63.reuse ;  /* 0x00000010ff3b7819 */ /* 0x100fe2000001163f */
[----:B------:R-:W-:Y:S01]  /*96c0*/  IMAD.U32 R56, R56, 0x10000, RZ ;  /* 0x0001000038387824 */ /* 0x000fe200078e00ff */
[----:B------:R-:W-:-:S02]  /*96d0*/  SHF.R.U32.HI R61, RZ, 0x8, R63 ;  /* 0x00000008ff3d7819 */ /* 0x000fc4000001163f */
[----:B------:R-:W-:Y:S02]  /*96e0*/  LOP3.LUT R84, R63, 0xff, RZ, 0xc0, !PT ;  /* 0x000000ff3f547812 */ /* 0x000fe400078ec0ff */
[----:B------:R-:W-:Y:S02]  /*96f0*/  SHF.R.U32.HI R63, RZ, 0x18, R63 ;  /* 0x00000018ff3f7819 */ /* 0x000fe4000001163f */
[----:B------:R-:W-:Y:S02]  /*9700*/  PRMT R81, R85, 0x654, R81 ;  /* 0x0000065455517816 */ /* 0x000fe40000000051 */
        /* <DEDUP_REMOVED lines=189> */
[----:B------:R-:W-:Y:S01]  /*a2e0*/  IMAD.MOV.U32 R53, RZ, RZ, R57 ;  /* 0x000000ffff357224 */ /* 0x000fe200078e0039 */
[----:B------:R-:W-:-:S03]  /*a2f0*/  F2FP.SATFINITE.E4M3.F32.PACK_AB_MERGE_C R59, R60, R84, R59 ;  /* 0x000000543c3b723e */ /* 0x000fc6000480703b */
[----:B------:R-:W-:Y:S02]  /*a300*/  F2FP.SATFINITE.E4M3.F32.PACK_AB_MERGE_C R139, R140, R139, R50 ;  /* 0x0000008b8c8b723e */ /* 0x000fe40004807032 */
[----:B------:R-:W-:-:S03]  /*a310*/  IMAD.MOV.U32 R50, RZ, RZ, R59 ;  /* 0x000000ffff327224 */ /* 0x000fc600078e003b */
[----:B------:R-:W-:-:S07]  /*a320*/  IMAD.MOV.U32 R54, RZ, RZ, R139 ;  /* 0x000000ffff367224 */ /* 0x000fce00078e008b */
.L_x_2542:
[----:B------:R-:W-:Y:S05]  /*a330*/  BSYNC B2 ;  /* 0x0000000000027941 */ /* 0x000fea0003800000 */
.L_x_2541:
        /* <DEDUP_REMOVED lines=17> */
.L_x_2540:
[----:B------:R-:W-:Y:S05]  /*a450*/  BSYNC B1 ;  /* 0x0000000000017941 */ /* 0x000fea0003800000 */
.L_x_2539:
[----:B---3--:R-:W-:Y:S01]  /*a460*/  VIADD R84, R19, 0x40 ;  /* 0x0000004013547836 */ /* 0x008fe20000000000 */
[----:B------:R-:W-:Y:S04]  /*a470*/  BSSY B1, `(.L_x_2543) ;  /* 0x000010c000017945 */ /* 0x000fe80003800000 */
[----:B------:R-:W-:-:S13]  /*a480*/  ISETP.GE.OR P3, PT, R84, R116, P0 ;  /* 0x000000745400720c */ /* 0x000fda0000766670 */
[----:B------:R-:W-:Y:S05]  /*a490*/  @P3 BRA `(.L_x_2544) ;  /* 0x0000001000243947 */ /* 0x000fea0003800000 */
[----:B----4-:R-:W3:Y:S04]  /*a4a0*/  LDL R48, [R1+0x14] ;  /* 0x0000140001307983 */ /* 0x010ee80000100800 */
[----:B------:R-:W4:Y:S01]  /*a4b0*/  LDL R50, [R1+0x70] ;  /* 0x0000700001327983 */ /* 0x000f220000100800 */
[C---:B------:R-:W-:Y:S01]  /*a4c0*/  VIADD R51, R19.reuse, 0x40 ;  /* 0x0000004013337836 */ /* 0x040fe20000000000 */
[----:B------:R-:W-:Y:S01]  /*a4d0*/  BSSY B2, `(.L_x_2545) ;  /* 0x00000f4000027945 */ /* 0x000fe20003800000 */
[----:B------:R-:W-:Y:S02]  /*a4e0*/  VIADD R52, R19, 0x40 ;  /* 0x0000004013347836 */ /* 0x000fe40000000000 */
[----:B------:R-:W-:-:S03]  /*a4f0*/  IMAD.SHL.U32 R51, R51, 0x80, RZ ;  /* 0x0000008033337824 */ /* 0x000fc600078e00ff */
[----:B------:R-:W-:Y:S02]  /*a500*/  SHF.L.U32 R52, R52, 0x7, RZ ;  /* 0x0000000734347819 */ /* 0x000fe400000006ff */
        /* <DEDUP_REMOVED lines=32> */
[--C-:B------:R-:W-:Y:S02]  /*a710*/  SHF.R.U32.HI R61, RZ, 0x8, R67.reuse ;  /* 0x00000008ff3d7819 */ /* 0x100fe40000011643 */
[----:B------:R-:W-:Y:S02]  /*a720*/  SHF.R.U32.HI R56, RZ, 0x10, R67 ;  /* 0x00000010ff387819 */ /* 0x000fe40000011643 */
[--C-:B------:R-:W-:Y:S02]  /*a730*/  SHF.R.U32.HI R66, RZ, 0x18, R69.reuse ;  /* 0x00000018ff427819 */ /* 0x100fe40000011645 */
[----:B------:R-:W-:Y:S01]  /*a740*/  LOP3.LUT R67, R69, 0xff, RZ, 0xc0, !PT ;  /* 0x000000ff45437812 */ /* 0x000fe200078ec0ff */
[----:B------:R-:W-:Y:S01]  /*a750*/  IMAD.U32 R56, R56, 0x10000, RZ ;  /* 0x0001000038387824 */ /* 0x000fe200078e00ff */
[----:B------:R-:W-:-:S02]  /*a760*/  SHF.R.U32.HI R69, RZ, 0x10, R69 ;  /* 0x00000010ff457819 */ /* 0x000fc40000011645 */
[----:B------:R-:W-:Y:S02]  /*a770*/  PRMT R68, R62, 0x654, R60 ;  /* 0x000006543e447816 */ /* 0x000fe4000000003c */
[----:B------:R-:W-:Y:S02]  /*a780*/  SHF.R.U32.HI R70, RZ, 0x18, R71 ;  /* 0x00000018ff467819 */ /* 0x000fe40000011647 */
[----:B------:R-:W-:Y:S02]  /*a790*/  LOP3.LUT R80, R71, 0xff, RZ, 0xc0, !PT ;  /* 0x000000ff47507812 */ /* 0x000fe400078ec0ff */
[----:B------:R-:W-:Y:S02]  /*a7a0*/  PRMT R66, R66, 0x654, R67 ;  /* 0x0000065442427816 */ /* 0x000fe40000000043 */
[----:B------:R-:W-:Y:S02]  /*a7b0*/  PRMT R63, R64, 0x654, R63 ;  /* 0x00000654403f7816 */ /* 0x000fe4000000003f */
[----:B------:R-:W-:Y:S01]  /*a7c0*/  PRMT R64, R70, 0x654, R80 ;  /* 0x0000065446407816 */ /* 0x000fe20000000050 */
[----:B------:R-:W-:Y:S01]  /*a7d0*/  IMAD.U32 R70, R69, 0x10000, RZ ;  /* 0x0001000045467824 */ /* 0x000fe200078e00ff */
[----:B------:R-:W-:Y:S01]  /*a7e0*/  LOP3.LUT R59, R68, 0xff00, R59, 0xf8, !PT ;  /* 0x0000ff00443b7812 */ /* 0x000fe200078ef83b */
[----:B------:R-:W-:Y:S01]  /*a7f0*/  IMAD.SHL.U32 R68, R61, 0x100, RZ ;  /* 0x000001003d447824 */ /* 0x000fe200078e00ff */
[----:B------:R-:W-:Y:S01]  /*a800*/  LOP3.LUT R61, R66, 0xff00, R65, 0xf8, !PT ;  /* 0x0000ff00423d7812 */ /* 0x000fe200078ef841 */
[----:B------:R-:W-:Y:S01]  /*a810*/  IMAD.U32 R66, R57, 0x10000, RZ ;  /* 0x0001000039427824 */ /* 0x000fe200078e00ff */
[----:B0-----:R-:W-:-:S02]  /*a820*/  F2FP.F16.E4M3.UNPACK_B R65, R53 ;  /* 0x00000035ff41723e */ /* 0x001fc400020006ff */
[----:B------:R-:W-:Y:S02]  /*a830*/  LOP3.LUT R61, R61, 0xff0000, R70, 0xf8, !PT ;  /* 0x00ff00003d3d7812 */ /* 0x000fe400078ef846 */
[----:B------:R-:W-:Y:S02]  /*a840*/  LOP3.LUT R68, R63, 0xff00, R68, 0xf8, !PT ;  /* 0x0000ff003f447812 */ /* 0x000fe400078ef844 */
[----:B------:R-:W-:Y:S02]  /*a850*/  F2FP.F16.E4M3.UNPACK_B R67, R61 ;  /* 0x0000003dff43723e */ /* 0x000fe400020006ff */
[----:B------:R-:W-:Y:S01]  /*a860*/  LOP3.LUT R63, R59, 0xff0000, R66, 0xf8, !PT ;  /* 0x00ff00003b3f7812 */ /* 0x000fe200078ef842 */
[----:B------:R-:W-:Y:S01]  /*a870*/  HADD2.F32 R59, -RZ, R65.H0_H0 ;  /* 0x20000041ff3b7230 */ /* 0x000fe20000004100 */
[----:B---3--:R-:W-:Y:S02]  /*a880*/  F2FP.F16.E4M3.UNPACK_B R57, R49 ;  /* 0x00000031ff39723e */ /* 0x008fe400020006ff */
[----:B------:R-:W-:-:S02]  /*a890*/  SHF.R.U32.HI R60, RZ, 0x8, R71 ;  /* 0x00000008ff3c7819 */ /* 0x000fc40000011647 */
[----:B------:R-:W-:Y:S01]  /*a8a0*/  SHF.R.U32.HI R62, RZ, 0x10, R71 ;  /* 0x00000010ff3e7819 */ /* 0x000fe20000011647 */
[----:B------:R-:W-:Y:S01]  /*a8b0*/  HADD2.F32 R71, -RZ, R67.H0_H0 ;  /* 0x20000043ff477230 */ /* 0x000fe20000004100 */
[----:B------:R-:W-:Y:S01]  /*a8c0*/  F2FP.F16.E4M3.UNPACK_B R69, R63 ;  /* 0x0000003fff45723e */ /* 0x000fe200020006ff */
[----:B------:R-:W-:Y:S01]  /*a8d0*/  HADD2.F32 R66, -RZ, R57.H0_H0 ;  /* 0x20000039ff427230 */ /* 0x000fe20000004100 */
[----:B------:R-:W-:Y:S01]  /*a8e0*/  F2FP.F16.E4M3.UNPACK_B R53, R53.H1 ;  /* 0x00000035ff35723e */ /* 0x000fe200030006ff */
[----:B------:R-:W-:Y:S02]  /*a8f0*/  HADD2.F32 R67, -RZ, R67.H1_H1 ;  /* 0x30000043ff437230 */ /* 0x000fe40000004100 */
[-C--:B------:R-:W-:Y:S01]  /*a900*/  FMUL.FTZ R80, R59, R71.reuse ;  /* 0x000000473b507220 */ /* 0x080fe20000410000 */
[----:B------:R-:W-:Y:S02]  /*a910*/  HADD2.F32 R70, -RZ, R69.H0_H0 ;  /* 0x20000045ff467230 */ /* 0x000fe40000004100 */
[----:B------:R-:W-:Y:S01]  /*a920*/  FMUL.FTZ R71, R66, R71 ;  /* 0x0000004742477220 */ /* 0x000fe20000410000 */
[----:B------:R-:W-:Y:S01]  /*a930*/  HADD2.F32 R57, -RZ, R57.H1_H1 ;  /* 0x30000039ff397230 */ /* 0x000fe20000004100 */
[----:B------:R-:W-:Y:S01]  /*a940*/  F2FP.F16.E4M3.UNPACK_B R63, R63.H1 ;  /* 0x0000003fff3f723e */ /* 0x000fe200030006ff */
[----:B------:R-:W-:-:S02]  /*a950*/  HADD2.F32 R69, -RZ, R69.H1_H1 ;  /* 0x30000045ff457230 */ /* 0x000fc40000004100 */
        /* <DEDUP_REMOVED lines=171> */
.L_x_2546:
[----:B------:R-:W-:Y:S05]  /*b410*/  BSYNC B2 ;  /* 0x0000000000027941 */ /* 0x000fea0003800000 */
.L_x_2545:
        /* <DEDUP_REMOVED lines=17> */
.L_x_2544:
[----:B------:R-:W-:Y:S05]  /*b530*/  BSYNC B1 ;  /* 0x0000000000017941 */ /* 0x000fea0003800000 */
.L_x_2543:
[----:B---34-:R-:W-:Y:S02]  /*b540*/  VIADD R49, R19, 0x60 ;  /* 0x0000006013317836 */ /* 0x018fe40000000000 */
[-C--:B--2---:R-:W-:Y:S02]  /*b550*/  IMAD R48, R112, R120.reuse, RZ ;  /* 0x0000007870307224 */ /* 0x084fe400078e02ff */
[C---:B------:R-:W-:Y:S01]  /*b560*/  IMAD.WIDE.U32 R118, R49.reuse, R120, R118 ;  /* 0x0000007831767225 */ /* 0x040fe200078e0076 */
[----:B------:R-:W-:-:S03]  /*b570*/  ISETP.GE.OR P3, PT, R49, R116, P0 ;  /* 0x000000743100720c */ /* 0x000fc60000766670 */
[----:B------:R-:W-:-:S10]  /*b580*/  IMAD R61, R49, R121, R48 ;  /* 0x00000079313d7224 */ /* 0x000fd400078e0230 */
[----:B------:R-:W-:Y:S05]  /*b590*/  @P3 BRA `(.L_x_2525) ;  /* 0x00000014006c3947 */ /* 0x000fea0003800000 */
[----:B------:R-:W2:Y:S04]  /*b5a0*/  LDL R50, [R1+0x14] ;  /* 0x0000140001327983 */ /* 0x000ea80000100800 */
[----:B------:R-:W3:Y:S01]  /*b5b0*/  LDL R49, [R1+0x6c] ;  /* 0x00006c0001317983 */ /* 0x000ee20000100800 */
[----:B------:R-:W-:Y:S01]  /*b5c0*/  VIADD R51, R19, 0x60 ;  /* 0x0000006013337836 */ /* 0x000fe20000000000 */
[----:B------:R-:W0:Y:S01]  /*b5d0*/  LDC.64 R56, c[0x0][0x2e8] ;  /* 0x0000ba00ff387b82 */ /* 0x000e220000000a00 */
[----:B------:R-:W-:Y:S01]  /*b5e0*/  IMAD.IADD R61, R119, 0x1, R61 ;  /* 0x00000001773d7824 */ /* 0x000fe200078e023d */
[----:B------:R-:W-:Y:S01]  /*b5f0*/  IADD3 R59, P3, P4, R100, R118, R41 ;  /* 0x00000076643b7210 */ /* 0x000fe20007c7e029 */
[----:B------:R-:W-:Y:S01]  /*b600*/  IMAD.SHL.U32 R51, R51, 0x80, RZ ;  /* 0x0000008033337824 */ /* 0x000fe200078e00ff */
[----:B------:R-:W-:Y:S02]  /*b610*/  BSSY B1, `(.L_x_2547) ;  /* 0x00000f3000017945 */ /* 0x000fe40003800000 */
[----:B------:R-:W-:-:S02]  /*b620*/  IADD3.X R60, R42, R61, R107, P3, P4 ;  /* 0x0000003d2a3c7210 */ /* 0x000fc40001fe846b */
[----:B------:R-:W-:Y:S02]  /*b630*/  LOP3.LUT R51, R51, 0x380, RZ, 0xc0, !PT ;  /* 0x0000038033337812 */ /* 0x000fe400078ec0ff */
        /* <DEDUP_REMOVED lines=17> */
[----:B------:R-:W-:-:S03]  /*b750*/  IMAD R49, R232, 0x8000, R27 ;  /* 0x00008000e8317824 */ /* 0x000fc600078e021b */
[----:B------:R-:W-:Y:S01]  /*b760*/  LEA R51, R232, R51, 0xf ;  /* 0x00000033e8337211 */ /* 0x000fe200078e78ff */
[----:B------:R-:W-:-:S04]  /*b770*/  IMAD.IADD R49, R18, 0x1, R49 ;  /* 0x0000000112317824 */ /* 0x000fc800078e0231 */
[----:B------:R-:W-:Y:S02]  /*b780*/  IMAD.IADD R52, R18, 0x1, R51 ;  /* 0x0000000112347824 */ /* 0x000fe400078e0233 */
[----:B------:R-:W2:Y:S04]  /*b790*/  LDS.128 R48, [R49+0x28400] ;  /* 0x0284000031307984 */ /* 0x000ea80000000c00 */
[----:B------:R-:W3:Y:S01]  /*b7a0*/  LDS.128 R52, [R52+0x28400] ;  /* 0x0284000034347984 */ /* 0x000ee20000000c00 */
[----:B0-----:R-:W-:Y:S05]  /*b7b0*/  @P2 BRA `(.L_x_2548) ;  /* 0x0000000c00602947 */ /* 0x001fea0003800000 */
        /* <DEDUP_REMOVED lines=15> */
[----:B---3--:R-:W-:Y:S01]  /*b8b0*/  IMAD.MOV.U32 R67, RZ, RZ, R53 ;  /* 0x000000ffff437224 */ /* 0x008fe200078e0035 */
[----:B--2---:R-:W-:Y:S01]  /*b8c0*/  F2FP.F16.E4M3.UNPACK_B R62, R49 ;  /* 0x00000031ff3e723e */ /* 0x004fe200020006ff */
        /* <DEDUP_REMOVED lines=43> */
[--C-:B------:R-:W-:Y:S01]  /*bb80*/  SHF.R.U32.HI R72, RZ, 0x8, R75.reuse ;  /* 0x00000008ff487819 */ /* 0x100fe2000001164b */
[----:B------:R-:W-:Y:S01]  /*bb90*/  FFMA.FTZ R64, R67, R64, R68 ;  /* 0x0000004043407223 */ /* 0x000fe20000010044 */
[----:B------:R-:W-:Y:S01]  /*bba0*/  LOP3.LUT R68, R75, 0xff, RZ, 0xc0, !PT ;  /* 0x000000ff4b447812 */ /* 0x000fe200078ec0ff */
[----:B------:R-:W-:Y:S01]  /*bbb0*/  IMAD.SHL.U32 R70, R70, 0x100, RZ ;  /* 0x0000010046467824 */ /* 0x000fe200078e00ff */
[----:B------:R-:W-:-:S02]  /*bbc0*/  SHF.R.U32.HI R69, RZ, 0x18, R75 ;  /* 0x00000018ff457819 */ /* 0x000fc4000001164b */
[----:B------:R-:W-:Y:S02]  /*bbd0*/  SHF.R.U32.HI R67, RZ, 0x10, R79 ;  /* 0x00000010ff437819 */ /* 0x000fe4000001164f */
[----:B------:R-:W-:Y:S01]  /*bbe0*/  PRMT R69, R69, 0x654, R68 ;  /* 0x0000065445457816 */ /* 0x000fe20000000044 */
[----:B------:R-:W-:Y:S01]  /*bbf0*/  IMAD.SHL.U32 R68, R72, 0x100, RZ ;  /* 0x0000010048447824 */ /* 0x000fe200078e00ff */
[----:B------:R-:W-:Y:S01]  /*bc00*/  SHF.R.U32.HI R66, RZ, 0x10, R75 ;  /* 0x00000010ff427819 */ /* 0x000fe2000001164b */
[----:B------:R-:W-:Y:S01]  /*bc10*/  IMAD.U32 R67, R67, 0x10000, RZ ;  /* 0x0001000043437824 */ /* 0x000fe200078e00ff */
[----:B------:R-:W-:Y:S02]  /*bc20*/  LOP3.LUT R72, R73, 0xff00, R70, 0xf8, !PT ;  /* 0x0000ff0049487812 */ /* 0x000fe400078ef846 */
[----:B------:R-:W-:Y:S01]  /*bc30*/  LOP3.LUT R69, R69, 0xff00, R68, 0xf8, !PT ;  /* 0x0000ff0045457812 */ /* 0x000fe200078ef844 */
[----:B------:R-:W-:Y:S01]  /*bc40*/  IMAD.U32 R66, R66, 0x10000, RZ ;  /* 0x0001000042427824 */ /* 0x000fe200078e00ff */
[----:B------:R-:W-:-:S02]  /*bc50*/  LOP3.LUT R72, R72, 0xff0000, R67, 0xf8, !PT ;  /* 0x00ff000048487812 */ /* 0x000fc400078ef843 */
        /* <DEDUP_REMOVED lines=41> */
[----:B------:R-:W-:Y:S01]  /*bef0*/  FFMA.FTZ R72, R75, R70, -R76 ;  /* 0x000000464b487223 */ /* 0x000fe2000001084c */
[----:B------:R-:W-:Y:S01]  /*bf00*/  IMAD.MOV.U32 R75, RZ, RZ, R52 ;  /* 0x000000ffff4b7224 */ /* 0x000fe200078e0034 */
[----:B------:R-:W-:Y:S01]  /*bf10*/  F2FP.F16.E4M3.UNPACK_B R52, R128.H1 ;  /* 0x00000080ff34723e */ /* 0x000fe200030006ff */
[----:B------:R-:W-:Y:S01]  /*bf20*/  IMAD.MOV.U32 R76, RZ, RZ, R48 ;  /* 0x000000ffff4c7224 */ /* 0x000fe200078e0030 */
[----:B------:R-:W-:Y:S01]  /*bf30*/  F2FP.SATFINITE.E4M3.F32.PACK_AB_MERGE_C R48, R74, R71, RZ ;  /* 0x000000474a30723e */ /* 0x000fe200048070ff */
[----:B------:R-:W-:Y:S01]  /*bf40*/  FFMA.FTZ R70, R73, R70, R78 ;  /* 0x0000004649467223 */ /* 0x000fe2000001004e */
[-C--:B------:R-:W-:Y:S01]  /*bf50*/  F2FP.F16.E4M3.UNPACK_B R74, R75.reuse.H1 ;  /* 0x0000004bff4a723e */ /* 0x080fe200030006ff */
[--C-:B------:R-:W-:Y:S01]  /*bf60*/  HADD2.F32 R82, -RZ, R52.reuse.H0_H0 ;  /* 0x20000034ff527230 */ /* 0x100fe20000004100 */
[----:B------:R-:W-:Y:S01]  /*bf70*/  F2FP.F16.E4M3.UNPACK_B R77, R76.H1 ;  /* 0x0000004cff4d723e */ /* 0x000fe200030006ff */
[----:B------:R-:W-:Y:S01]  /*bf80*/  HADD2.F32 R79, -RZ, R52.H1_H1 ;  /* 0x30000034ff4f7230 */ /* 0x000fe20000004100 */
[----:B------:R-:W-:Y:S01]  /*bf90*/  F2FP.F16.E4M3.UNPACK_B R78, R130.H1 ;  /* 0x00000082ff4e723e */ /* 0x000fe200030006ff */
[--C-:B------:R-:W-:Y:S01]  /*bfa0*/  HADD2.F32 R71, -RZ, R74.reuse.H0_H0 ;  /* 0x2000004aff477230 */ /* 0x100fe20000004100 */
[----:B------:R-:W-:Y:S01]  /*bfb0*/  F2FP.F16.E4M3.UNPACK_B R128, R128 ;  /* 0x00000080ff80723e */ /* 0x000fe200020006ff */
[----:B------:R-:W-:Y:S01]  /*bfc0*/  HADD2.F32 R52, -RZ, R74.H1_H1 ;  /* 0x3000004aff347230 */ /* 0x000fe20000004100 */
[----:B------:R-:W-:Y:S01]  /*bfd0*/  F2FP.F16.E4M3.UNPACK_B R75, R75 ;  /* 0x0000004bff4b723e */ /* 0x000fe200020006ff */
[----:B------:R-:W-:-:S02]  /*bfe0*/  HADD2.F32 R73, -RZ, R77.H0_H0 ;  /* 0x2000004dff497230 */ /* 0x000fc40000004100 */
[-C--:B------:R-:W-:Y:S01]  /*bff0*/  FMUL.FTZ R84, R71, R82.reuse ;  /* 0x0000005247547220 */ /* 0x080fe20000410000 */
[----:B------:R-:W-:Y:S02]  /*c000*/  HADD2.F32 R74, -RZ, R77.H1_H1 ;  /* 0x3000004dff4a7230 */ /* 0x000fe40000004100 */
[-C--:B------:R-:W-:Y:S01]  /*c010*/  FMUL.FTZ R81, R52, R79.reuse ;  /* 0x0000004f34517220 */ /* 0x080fe20000410000 */
[--C-:B------:R-:W-:Y:S02]  /*c020*/  HADD2.F32 R77, -RZ, R78.reuse.H1_H1 ;  /* 0x3000004eff4d7230 */ /* 0x100fe40000004100 */
[C---:B------:R-:W-:Y:S01]  /*c030*/  FMUL.FTZ R82, R73.reuse, R82 ;  /* 0x0000005249527220 */ /* 0x040fe20000410000 */
[----:B------:R-:W-:Y:S01]  /*c040*/  HADD2.F32 R80, -RZ, R78.H0_H0 ;  /* 0x2000004eff507230 */ /* 0x000fe20000004100 */
[----:B------:R-:W-:Y:S01]  /*c050*/  F2FP.F16.E4M3.UNPACK_B R76, R76 ;  /* 0x0000004cff4c723e */ /* 0x000fe200020006ff */
[C---:B------:R-:W-:Y:S01]  /*c060*/  FMUL.FTZ R79, R74.reuse, R79 ;  /* 0x0000004f4a4f7220 */ /* 0x040fe20000410000 */
[----:B------:R-:W-:Y:S01]  /*c070*/  FFMA.FTZ R74, R74, R77, -R81 ;  /* 0x0000004d4a4a7223 */ /* 0x000fe20000010851 */
[----:B------:R-:W-:Y:S01]  /*c080*/  F2FP.F16.E4M3.UNPACK_B R130, R130 ;  /* 0x00000082ff82723e */ /* 0x000fe200020006ff */
[-C--:B------:R-:W-:Y:S01]  /*c090*/  FFMA.FTZ R73, R73, R80.reuse, -R84 ;  /* 0x0000005049497223 */ /* 0x080fe20000010854 */
[----:B------:R-:W-:Y:S01]  /*c0a0*/  FFMA.FTZ R71, R71, R80, R82 ;  /* 0x0000005047477223 */ /* 0x000fe20000010052 */
[----:B------:R-:W-:-:S02]  /*c0b0*/  HADD2.F32 R81, -RZ, R128.H0_H0 ;  /* 0x20000080ff517230 */ /* 0x000fc40000004100 */
[----:B------:R-:W-:Y:S01]  /*c0c0*/  FFMA.FTZ R52, R52, R77, R79 ;  /* 0x0000004d34347223 */ /* 0x000fe2000001004f */
[--C-:B------:R-:W-:Y:S01]  /*c0d0*/  HADD2.F32 R78, -RZ, R75.reuse.H0_H0 ;  /* 0x2000004bff4e7230 */ /* 0x100fe20000004100 */
[----:B------:R-:W-:Y:S01]  /*c0e0*/  F2FP.SATFINITE.E4M3.F32.PACK_AB_MERGE_C R74, R74, R73, RZ ;  /* 0x000000494a4a723e */ /* 0x000fe200048070ff */
        /* <DEDUP_REMOVED lines=12> */
[-C--:B------:R-:W-:Y:S02]  /*c1b0*/  F2FP.F16.E4M3.UNPACK_B R81, R129.reuse.H1 ;  /* 0x00000081ff51723e */ /* 0x080fe400030006ff */
[----:B------:R-:W-:Y:S01]  /*c1c0*/  F2FP.F16.E4M3.UNPACK_B R129, R129 ;  /* 0x00000081ff81723e */ /* 0x000fe200020006ff */
[C---:B------:R-:W-:Y:S01]  /*c1d0*/  FFMA.FTZ R76, R79.reuse, R130, -R76 ;  /* 0x000000824f4c7223 */ /* 0x040fe2000001084c */
[----:B------:R-:W-:Y:S01]  /*c1e0*/  FMUL.FTZ R128, R79, R128 ;  /* 0x000000804f807220 */ /* 0x000fe20000410000 */
[--C-:B------:R-:W-:Y:S01]  /*c1f0*/  HADD2.F32 R85, -RZ, R81.reuse.H0_H0 ;  /* 0x20000051ff557230 */ /* 0x100fe20000004100 */
[----:B------:R-:W-:Y:S01]  /*c200*/  F2FP.SATFINITE.E4M3.F32.PACK_AB_MERGE_C R52, R52, R71, RZ ;  /* 0x000000473434723e */ /* 0x000fe200048070ff */
[----:B------:R-:W-:Y:S01]  /*c210*/  HADD2.F32 R81, -RZ, R81.H1_H1 ;  /* 0x30000051ff517230 */ /* 0x000fe20000004100 */
[----:B------:R-:W-:Y:S01]  /*c220*/  F2FP.SATFINITE.E4M3.F32.PACK_AB_MERGE_C R77, R76, R77, R74 ;  /* 0x0000004d4c4d723e */ /* 0x000fe2000480704a */
[----:B------:R-:W-:Y:S01]  /*c230*/  IMAD.MOV.U32 R74, RZ, RZ, R54 ;  /* 0x000000ffff4a7224 */ /* 0x000fe200078e0036 */
[----:B------:R-:W-:Y:S01]  /*c240*/  MOV R76, R50 ;  /* 0x00000032004c7202 */ /* 0x000fe20000000f00 */
[----:B------:R-:W-:Y:S01]  /*c250*/  FFMA.FTZ R73, R75, R130, R128 ;  /* 0x000000824b497223 */ /* 0x000fe20000010080 */
[----:B------:R-:W-:-:S02]  /*c260*/  F2FP.F16.E4M3.UNPACK_B R75, R131.H1 ;  /* 0x00000083ff4b723e */ /* 0x000fc400030006ff */
[----:B------:R-:W-:Y:S02]  /*c270*/  F2FP.F16.E4M3.UNPACK_B R80, R74.H1 ;  /* 0x0000004aff50723e */ /* 0x000fe400030006ff */
[----:B------:R-:W-:Y:S01]  /*c280*/  F2FP.F16.E4M3.UNPACK_B R79, R76.H1 ;  /* 0x0000004cff4f723e */ /* 0x000fe200030006ff */
[----:B------:R-:W-:Y:S01]  /*c290*/  HADD2.F32 R83, -RZ, R75.H0_H0 ;  /* 0x2000004bff537230 */ /* 0x000fe20000004100 */
[----:B------:R-:W-:Y:S01]  /*c2a0*/  F2FP.F16.E4M3.UNPACK_B R74, R74 ;  /* 0x0000004aff4a723e */ /* 0x000fe200020006ff */
[--C-:B------:R-:W-:Y:S01]  /*c2b0*/  HADD2.F32 R54, -RZ, R80.reuse.H0_H0 ;  /* 0x20000050ff367230 */ /* 0x100fe20000004100 */
[----:B------:R-:W-:Y:S01]  /*c2c0*/  F2FP.F16.E4M3.UNPACK_B R76, R76 ;  /* 0x0000004cff4c723e */ /* 0x000fe200020006ff */
[--C-:B------:R-:W-:Y:S01]  /*c2d0*/  HADD2.F32 R50, -RZ, R79.reuse.H0_H0 ;  /* 0x2000004fff327230 */ /* 0x100fe20000004100 */
[----:B------:R-:W-:Y:S01]  /*c2e0*/  F2FP.F16.E4M3.UNPACK_B R131, R131 ;  /* 0x00000083ff83723e */ /* 0x000fe200020006ff */
[----:B------:R-:W-:Y:S02]  /*c2f0*/  HADD2.F32 R80, -RZ, R80.H1_H1 ;  /* 0x30000050ff507230 */ /* 0x000fe40000004100 */
[----:B------:R-:W-:Y:S01]  /*c300*/  FMUL.FTZ R87, R54, R85 ;  /* 0x0000005536577220 */ /* 0x000fe20000410000 */
[----:B------:R-:W-:-:S02]  /*c310*/  HADD2.F32 R79, -RZ, R79.H1_H1 ;  /* 0x3000004fff4f7230 */ /* 0x000fc40000004100 */
[----:B------:R-:W-:Y:S01]  /*c320*/  FMUL.FTZ R85, R50, R85 ;  /* 0x0000005532557220 */ /* 0x000fe20000410000 */
[----:B------:R-:W-:Y:S02]  /*c330*/  HADD2.F32 R75, -RZ, R75.H1_H1 ;  /* 0x3000004bff4b7230 */ /* 0x000fe40000004100 */
        /* <DEDUP_REMOVED lines=8> */
[----:B------:R-:W-:Y:S01]  /*c3c0*/  F2FP.SATFINITE.E4M3.F32.PACK_AB_MERGE_C R70, R70, R51, RZ ;  /* 0x000000334646723e */ /* 0x000fe200048070ff */
        /* <DEDUP_REMOVED lines=10> */
[----:B------:R-:W-:-:S02]  /*c470*/  HADD2.F32 R131, -RZ, R131.H1_H1 ;  /* 0x30000083ff837230 */ /* 0x000fc40000004100 */
[-C--:B------:R-:W-:Y:S01]  /*c480*/  FMUL.FTZ R83, R74, R129.reuse ;  /* 0x000000814a537220 */ /* 0x080fe20000410000 */
[----:B------:R-:W-:Y:S01]  /*c490*/  F2FP.SATFINITE.E4M3.F32.PACK_AB_MERGE_C R54, R75, R54, RZ ;  /* 0x000000364b36723e */ /* 0x000fe200048070ff */
[----:B------:R-:W-:Y:S01]  /*c4a0*/  FMUL.FTZ R129, R76, R129 ;  /* 0x000000814c817220 */ /* 0x000fe20000410000 */
[----:B------:R-:W-:Y:S01]  /*c4b0*/  F2FP.SATFINITE.E4M3.F32.PACK_AB_MERGE_C R49, R62, R65, R48 ;  /* 0x000000413e31723e */ /* 0x000fe20004807030 */
[----:B------:R-:W-:Y:S01]  /*c4c0*/  FFMA.FTZ R83, R76, R131, -R83 ;  /* 0x000000834c537223 */ /* 0x000fe20000010853 */
[----:B------:R-:W-:Y:S01]  /*c4d0*/  F2FP.SATFINITE.E4M3.F32.PACK_AB_MERGE_C R51, R68, R69, R55 ;  /* 0x000000454433723e */ /* 0x000fe20004807037 */
[----:B------:R-:W-:Y:S01]  /*c4e0*/  FFMA.FTZ R74, R74, R131, R129 ;  /* 0x000000834a4a7223 */ /* 0x000fe20000010081 */
[----:B------:R-:W-:Y:S01]  /*c4f0*/  F2FP.SATFINITE.E4M3.F32.PACK_AB_MERGE_C R52, R73, R78, R52 ;  /* 0x0000004e4934723e */ /* 0x000fe20004807034 */
[----:B------:R-:W-:Y:S01]  /*c500*/  IMAD.MOV.U32 R48, RZ, RZ, R77 ;  /* 0x000000ffff307224 */ /* 0x000fe200078e004d */
[----:B------:R-:W-:Y:S02]  /*c510*/  F2FP.SATFINITE.E4M3.F32.PACK_AB_MERGE_C R50, R83, R80, R50 ;  /* 0x000000505332723e */ /* 0x000fe40004807032 */
[----:B------:R-:W-:-:S02]  /*c520*/  F2FP.SATFINITE.E4M3.F32.PACK_AB_MERGE_C R54, R74, R81, R54 ;  /* 0x000000514a36723e */ /* 0x000fc40004807036 */
[----:B------:R-:W-:-:S07]  /*c530*/  F2FP.SATFINITE.E4M3.F32.PACK_AB_MERGE_C R55, R66, R67, R70 ;  /* 0x000000434237723e */ /* 0x000fce0004807046 */
.L_x_2548:
[----:B------:R-:W-:Y:S05]  /*c540*/  BSYNC B1 ;  /* 0x0000000000017941 */ /* 0x000fea0003800000 */
.L_x_2547:
[----:B------:R-:W-:-:S05]  /*c550*/  IADD3 R58, P2, R59, R56, RZ ;  /* 0x000000383b3a7210 */ /* 0x000fca0007f5e0ff */
[----:B------:R-:W-:Y:S01]  /*c560*/  IMAD.X R59, R60, 0x1, R57, P2 ;  /* 0x000000013c3b7824 */ /* 0x000fe200010e0639 */
[----:B------:R-:W-:-:S04]  /*c570*/  ISETP.GE.AND P2, PT, R63, R132, PT ;  /* 0x000000843f00720c */ /* 0x000fc80003f46270 */
[----:B--2---:R0:W-:Y:S09]  /*c580*/  STG.E.128 desc[UR40][R58.64], R48 ;  /* 0x000000303a007986 */ /* 0x0041f2000c101d28 */
[----:B------:R-:W-:Y:S05]  /*c590*/  @P2 BRA `(.L_x_2525) ;  /* 0x00000004006c2947 */ /* 0x000fea0003800000 */
[--C-:B0-----:R-:W-:Y:S02]  /*c5a0*/  SHF.R.S32.HI R48, RZ, 0x1f, R63.reuse ;  /* 0x0000001fff307819 */ /* 0x101fe4000001143f */
[----:B------:R-:W-:-:S04]  /*c5b0*/  IADD3 R63, P2, P3, R100, R118, R63 ;  /* 0x00000076643f7210 */ /* 0x000fc80007b5e03f */
[----:B------:R-:W-:Y:S02]  /*c5c0*/  IADD3.X R48, R42, R61, R48, P2, P3 ;  /* 0x0000003d2a307210 */ /* 0x000fe400017e6430 */
[----:B------:R-:W-:-:S05]  /*c5d0*/  IADD3 R56, P2, R63, R56, RZ ;  /* 0x000000383f387210 */ /* 0x000fca0007f5e0ff */
[----:B------:R-:W-:-:S05]  /*c5e0*/  IMAD.X R57, R48, 0x1, R57, P2 ;  /* 0x0000000130397824 */ /* 0x000fca00010e0639 */
[----:B---3--:R0:W-:Y:S01]  /*c5f0*/  STG.E.128 desc[UR40][R56.64], R52 ;  /* 0x0000003438007986 */ /* 0x0081e2000c101d28 */
[----:B------:R-:W-:Y:S05]  /*c600*/  BRA `(.L_x_2525) ;  /* 0x0000000400507947 */ /* 0x000fea0003800000 */
.L_x_2488:
[----:B------:R-:W-:-:S06]  /*c610*/  UISETP.NE.AND UP0, UPT, UR46, 0x3, UPT ;  /* 0x000000032e00788c */ /* 0x000fcc000bf05270 */
[----:B------:R-:W-:-:S13]  /*c620*/  PLOP3.LUT P5, PT, PT, PT, UP0, 0x80, 0x0 ;  /* 0x000000000000781c */ /* 0x000fda0003faf008 */
[----:B------:R-:W-:Y:S05]  /*c630*/  @!P5 BRA `(.L_x_2549) ;  /* 0x000000000004d947 */ /* 0x000fea0003800000 */
[----:B------:R-:W-:Y:S01]  /*c640*/  BPT.TRAP 0x1 ;  /* 0x000000040000795c */ /* 0x000fe20000300000 */
.L_x_2549:
[----:B------:R-:W-:Y:S01]  /*c650*/  IMAD R111, R232, 0x8, R18 ;  /* 0x00000008e86f7824 */ /* 0x000fe200078e0212 */
[----:B------:R-:W-:Y:S01]  /*c660*/  SHF.L.U32 R122, R236, 0x1f, RZ ;  /* 0x0000001fec7a7819 */ /* 0x000fe200000006ff */
[----:B------:R-:W-:Y:S01]  /*c670*/  IMAD R116, R26, -0x80, R2 ;  /* 0xffffff801a747824 */ /* 0x000fe200078e0202 */
[----:B------:R-:W-:Y:S01]  /*c680*/  BSSY B1, `(.L_x_2550) ;  /* 0x0000006000017945 */ /* 0x000fe20003800000 */
[----:B------:R-:W-:Y:S01]  /*c690*/  SHF.R.S32.HI R48, RZ, 0x1f, R26 ;  /* 0x0000001fff307819 */ /* 0x000fe2000001141a */
[----:B------:R-:W1:Y:S01]  /*c6a0*/  SYNCS.PHASECHK.TRANS64.TRYWAIT P2, [R111+URZ+0x38890], R122 ;  /* 0x0388907a6f0075a7 */ /* 0x000e62000804017f */
[----:B------:R-:W-:Y:S01]  /*c6b0*/  IMAD R49, R0, R26, RZ ;  /* 0x0000001a00317224 */ /* 0x000fe200078e02ff */
[----:B------:R-:W-:Y:S01]  /*c6c0*/  VIMNMX R116, R116, 0x80, PT ;  /* 0x0000008074747848 */ /* 0x000fe20003fe0100 */
[----:B-1----:R-:W-:Y:S06]  /*c6d0*/  @!P2 BRA `(.L_x_2551) ;  /* 0x000002480034a947 */ /* 0x002fec0003800000 */
.L_x_2837:
[----:B------:R-:W-:Y:S05]  /*c6e0*/  BSYNC B1 ;  /* 0x0000000000017941 */ /* 0x000fea0003800000 */
.L_x_2550:
[----:B------:R-:W-:Y:S01]  /*c6f0*/  ISETP.GE.AND P2, PT, R19, R116, PT ;  /* 0x000000741300720c */ /* 0x000fe20003f46270 */
[----:B------:R-:W-:Y:S01]  /*c700*/  IMAD R49, R48, R123, R49 ;  /* 0x0000007b30317224 */ /* 0x000fe200078e0231 */
[----:B------:R-:W-:Y:S01]  /*c710*/  BSSY B1, `(.L_x_2552) ;  /* 0x000000e000017945 */ /* 0x000fe20003800000 */
[----:B------:R-:W-:-:S04]  /*c720*/  IMAD.WIDE.U32 R56, R123, R26, RZ ;  /* 0x0000001a7b387225 */ /* 0x000fc800078e00ff */
[----:B------:R-:W-:-:S06]  /*c730*/  IMAD.IADD R62, R49, 0x1, R57 ;  /* 0x00000001313e7824 */ /* 0x000fcc00078e0239 */
        /* <DEDUP_REMOVED lines=11> */
.L_x_2553:
[----:B------:R-:W-:Y:S05]  /*c7f0*/  BSYNC B1 ;  /* 0x0000000000017941 */ /* 0x000fea0003800000 */
.L_x_2552:
[----:B--2---:R-:W-:Y:S01]  /*c800*/  VIADD R48, R19, 0x20 ;  /* 0x0000002013307836 */ /* 0x004fe20000000000 */
[----:B------:R-:W-:Y:S04]  /*c810*/  BSSY B1, `(.L_x_2554) ;  /* 0x000000f000017945 */ /* 0x000fe80003800000 */
        /* <DEDUP_REMOVED lines=14> */
.L_x_2555:
[----:B------:R-:W-:Y:S05]  /*c900*/  BSYNC B1 ;  /* 0x0000000000017941 */ /* 0x000fea0003800000 */
.L_x_2554:
        /* <DEDUP_REMOVED lines=16> */
.L_x_2557:
[----:B------:R-:W-:Y:S05]  /*ca10*/  BSYNC B1 ;  /* 0x0000000000017941 */ /* 0x000fea0003800000 */
.L_x_2556:
[----:B--2---:R-:W-:-:S05]  /*ca20*/  VIADD R48, R19, 0x60 ;  /* 0x0000006013307836 */ /* 0x004fca0000000000 */
[----:B------:R-:W-:-:S13]  /*ca30*/  ISETP.GE.AND P2, PT, R48, R116, PT ;  /* 0x000000743000720c */ /* 0x000fda0003f46270 */
[----:B------:R-:W-:Y:S05]  /*ca40*/  @P2 BRA `(.L_x_2525) ;  /* 0x0000000000402947 */ /* 0x000fea0003800000 */
[----:B------:R-:W2:Y:S01]  /*ca50*/  LDC.64 R50, c[0x0][0x300] ;  /* 0x0000c000ff327b82 */ /* 0x000ea20000000a00 */
[----:B0-----:R-:W-:Y:S01]  /*ca60*/  IMAD.MOV.U32 R58, RZ, RZ, R56 ;  /* 0x000000ffff3a7224 */ /* 0x001fe200078e0038 */
[----:B------:R-:W-:Y:S01]  /*ca70*/  @!P1 LDS.128 R52, [R113+0x2f400] ;  /* 0x02f4000071349984 */ /* 0x000fe20000000c00 */
[----:B------:R-:W-:-:S05]  /*ca80*/  IMAD.MOV.U32 R59, RZ, RZ, R62 ;  /* 0x000000ffff3b7224 */ /* 0x000fca00078e003e */
        /* <DEDUP_REMOVED lines=12> */
.L_x_2525:
[----:B------:R-:W-:Y:S05]  /*cb50*/  BSYNC B0 ;  /* 0x0000000000007941 */ /* 0x000fea0003800000 */
.L_x_2487:
        /* <DEDUP_REMOVED lines=17> */
.L_x_2559:
[----:B------:R-:W-:Y:S05]  /*cc70*/  BSYNC B0 ;  /* 0x0000000000007941 */ /* 0x000fea0003800000 */
.L_x_2558:
[----:B------:R-:W2:Y:S01]  /*cc80*/  SYNCS.PHASECHK.TRANS64.TRYWAIT P3, [R111+URZ+0x388b0], R122 ;  /* 0x0388b07a6f0075a7 */ /* 0x000ea2000806017f */
[----:B------:R-:W-:Y:S01]  /*cc90*/  ULDC UR38, c[0x0][0x2f4] ;  /* 0x0000bd0000267ab9 */ /* 0x000fe20000000800 */
[----:B------:R-:W-:Y:S01]  /*cca0*/  ULDC.64 UR44, c[0x0][0x328] ;  /* 0x0000ca00002c7ab9 */ /* 0x000fe20000000a00 */
[----:B------:R-:W-:Y:S01]  /*ccb0*/  ULDC.64 UR42, c[0x0][0x318] ;  /* 0x0000c600002a7ab9 */ /* 0x000fe20000000a00 */
[----:B------:R-:W-:Y:S04]  /*ccc0*/  BSSY B0, `(.L_x_2560) ;  /* 0x0000002000007945 */ /* 0x000fe80003800000 */
[----:B--2---:R-:W-:Y:S05]  /*ccd0*/  @!P3 BRA `(.L_x_2561) ;  /* 0x0000024000c8b947 */ /* 0x004fea0003800000 */
.L_x_2838:
[----:B------:R-:W-:Y:S05]  /*cce0*/  BSYNC B0 ;  /* 0x0000000000007941 */ /* 0x000fea0003800000 */
.L_x_2560:
[----:B------:R-:W-:Y:S01]  /*ccf0*/  ISETP.GE.AND P3, PT, R19, R116, PT ;  /* 0x000000741300720c */ /* 0x000fe20003f66270 */
[----:B------:R-:W-:Y:S01]  /*cd00*/  BSSY B0, `(.L_x_2562) ;  /* 0x0000010000007945 */ /* 0x000fe20003800000 */
[----:B------:R-:W-:-:S11]  /*cd10*/  IMAD.WIDE R52, R26, 0x80, R46 ;  /* 0x000000801a347825 */ /* 0x000fd600078e022e */
[----:B------:R-:W-:Y:S05]  /*cd20*/  @P3 BRA `(.L_x_2563) ;  /* 0x0000000000343947 */ /* 0x000fea0003800000 */
[----:B0-----:R-:W-:Y:S01]  /*cd30*/  MOV R48, R98 ;  /* 0x0000006200307202 */ /* 0x001fe20000000f00 */
        /* <DEDUP_REMOVED lines=12> */
.L_x_2563:
[----:B------:R-:W-:Y:S05]  /*ce00*/  BSYNC B0 ;  /* 0x0000000000007941 */ /* 0x000fea0003800000 */
.L_x_2562:
[----:B0--3--:R-:W-:Y:S01]  /*ce10*/  VIADD R48, R19, 0x20 ;  /* 0x0000002013307836 */ /* 0x009fe20000000000 */
        /* <DEDUP_REMOVED lines=18> */
.L_x_2565:
[----:B------:R-:W-:Y:S05]  /*cf40*/  BSYNC B0 ;  /* 0x0000000000007941 */ /* 0x000fea0003800000 */
.L_x_2564:
        /* <DEDUP_REMOVED lines=19> */
.L_x_2567:
[----:B------:R-:W-:Y:S05]  /*d080*/  BSYNC B0 ;  /* 0x0000000000007941 */ /* 0x000fea0003800000 */
.L_x_2566:
        /* <DEDUP_REMOVED lines=19> */
.L_x_2569:
[----:B------:R-:W-:Y:S05]  /*d1c0*/  BSYNC B0 ;  /* 0x0000000000007941 */ /* 0x000fea0003800000 */
.L_x_2568:
        /* <DEDUP_REMOVED lines=23> */
.L_x_2482:
[----:B------:R-:W-:Y:S05]  /*d340*/  @P0 BRA `(.L_x_2571) ;  /* 0x00000000000c0947 */ /* 0x000fea0003800000 */
[----:B------:R-:W0:Y:S01]  /*d350*/  FENCE.VIEW.ASYNC.G ;  /* 0x00000000000073c6 */ /* 0x000e220000000100 */
[----:B------:R-:W-:Y:S05]  /*d360*/  WARPSYNC.ALL ;  /* 0x0000000000007948 */ /* 0x000fea0003800000 */
[----:B0-----:R-:W-:Y:S06]  /*d370*/  BAR.ARV 0xc, 0x180 ;  /* 0x0306000000007b1d */ /* 0x001fec0000002000 */
.L_x_2571:
[----:B------:R-:W2:Y:S01]  /*d380*/  LDL R0, [R1+0x98] ;  /* 0x0000980001007983 */ /* 0x000ea20000100800 */
[----:B------:R-:W-:Y:S01]  /*d390*/  ULDC.64 UR6, c[0x0][0x998] ;  /* 0x0002660000067ab9 */ /* 0x000fe20000000a00 */
[----:B------:R-:W-:Y:S02]  /*d3a0*/  ULDC.64 UR4, c[0x0][0x990] ;  /* 0x0002640000047ab9 */ /* 0x000fe40000000a00 */
[----:B------:R-:W3:Y:S04]  /*d3b0*/  LDL R15, [R1+0x88] ;  /* 0x00008800010f7983 */ /* 0x000ee80000100800 */
[----:B------:R-:W4:Y:S01]  /*d3c0*/  LDL R14, [R1+0x68] ;  /* 0x00006800010e7983 */ /* 0x000f220000100800 */
[----:B------:R-:W-:Y:S02]  /*d3d0*/  ISETP.NE.U32.AND P1, PT, RZ, UR6, PT ;  /* 0x00000006ff007c0c */ /* 0x000fe4000bf25070 */
[----:B------:R-:W-:Y:S01]  /*d3e0*/  ISETP.NE.U32.AND P0, PT, RZ, UR4, PT ;  /* 0x00000004ff007c0c */ /* 0x000fe2000bf05070 */
[----:B------:R-:W4:Y:S01]  /*d3f0*/  LDL R12, [R1+0x3c] ;  /* 0x00003c00010c7983 */ /* 0x000f220000100800 */
[----:B------:R-:W-:-:S02]  /*d400*/  ISETP.NE.AND.EX P1, PT, RZ, UR7, PT, P1 ;  /* 0x00000007ff007c0c */ /* 0x000fc4000bf25310 */
[----:B------:R-:W-:-:S11]  /*d410*/  ISETP.NE.AND.EX P0, PT, RZ, UR5, PT, P0 ;  /* 0x00000005ff007c0c */ /* 0x000fd6000bf05300 */
[----:B------:R-:W2:Y:S08]  /*d420*/  @P1 LDC.64 R6, c[0x0][0x9b8] ;  /* 0x00026e00ff061b82 */ /* 0x000eb00000000a00 */
[----:B------:R-:W0:Y:S08]  /*d430*/  @P0 LDC.64 R8, c[0x0][0x9a8] ;  /* 0x00026a00ff080b82 */ /* 0x000e300000000a00 */
[----:B------:R-:W4:Y:S08]  /*d440*/  @P1 LDC.64 R4, c[0x0][0x9c0] ;  /* 0x00027000ff041b82 */ /* 0x000f300000000a00 */
[----:B------:R-:W1:Y:S01]  /*d450*/  @P0 LDC.64 R2, c[0x0][0x9b0] ;  /* 0x00026c00ff020b82 */ /* 0x000e620000000a00 */
[----:B--2---:R-:W-:-:S02]  /*d460*/  @P1 IMAD R10, R0, R6, RZ ;  /* 0x00000006000a1224 */ /* 0x004fc400078e02ff */
[----:B0-----:R-:W-:Y:S02]  /*d470*/  @P0 IMAD R0, R0, R8, RZ ;  /* 0x0000000800000224 */ /* 0x001fe400078e02ff */
[C---:B---3--:R-:W-:Y:S02]  /*d480*/  @P1 IMAD R13, R15.reuse, R7, R10 ;  /* 0x000000070f0d1224 */ /* 0x048fe400078e020a */
[C---:B------:R-:W-:Y:S02]  /*d490*/  @P0 IMAD R11, R15.reuse, R9, R0 ;  /* 0x000000090f0b0224 */ /* 0x040fe400078e0200 */
[----:B------:R-:W-:-:S04]  /*d4a0*/  @P1 IMAD.WIDE.U32 R6, R15, R6, RZ ;  /* 0x000000060f061225 */ /* 0x000fc800078e00ff */
[----:B------:R-:W-:-:S04]  /*d4b0*/  @P0 IMAD.WIDE.U32 R8, R15, R8, RZ ;  /* 0x000000080f080225 */ /* 0x000fc800078e00ff */
[----:B------:R-:W-:Y:S02]  /*d4c0*/  @P1 IMAD.IADD R7, R7, 0x1, R13 ;  /* 0x0000000107071824 */ /* 0x000fe400078e020d */
[----:B------:R-:W-:Y:S02]  /*d4d0*/  @P0 IMAD.IADD R9, R9, 0x1, R11 ;  /* 0x0000000109090824 */ /* 0x000fe400078e020b */
[----:B----4-:R-:W-:-:S04]  /*d4e0*/  @P1 IMAD.WIDE.U32 R6, R14, R4, R6 ;  /* 0x000000040e061225 */ /* 0x010fc800078e0006 */
[----:B-1----:R-:W-:Y:S01]  /*d4f0*/  @P0 IMAD.WIDE.U32 R8, R14, R2, R8 ;  /* 0x000000020e080225 */ /* 0x002fe200078e0008 */
[----:B------:R-:W-:-:S03]  /*d500*/  @P1 LEA R2, P3, R6, UR6, 0x2 ;  /* 0x0000000606021c11 */ /* 0x000fc6000f8610ff */
[----:B------:R-:W-:Y:S01]  /*d510*/  @P1 IMAD R5, R14, R5, R7 ;  /* 0x000000050e051224 */ /* 0x000fe200078e0207 */
[----:B------:R-:W-:Y:S01]  /*d520*/  @P0 LEA R4, P2, R8, UR4, 0x2 ;  /* 0x0000000408040c11 */ /* 0x000fe2000f8410ff */
[----:B------:R-:W-:Y:S01]  /*d530*/  @P0 IMAD R7, R14, R3, R9 ;  /* 0x000000030e070224 */ /* 0x000fe200078e0209 */
[----:B------:R-:W-:Y:S01]  /*d540*/  ULDC UR4, c[0x0][0x988] ;  /* 0x0002620000047ab9 */ /* 0x000fe20000000800 */
[----:B------:R-:W-:Y:S01]  /*d550*/  IMAD.MOV.U32 R0, RZ, RZ, 0x3f800000 ;  /* 0x3f800000ff007424 */ /* 0x000fe200078e00ff */
[----:B------:R-:W-:Y:S02]  /*d560*/  @P1 LEA.HI.X R3, R6, UR7, R5, 0x2, P3 ;  /* 0x0000000706031c11 */ /* 0x000fe400098f1405 */
[----:B------:R-:W-:Y:S01]  /*d570*/  @P0 LEA.HI.X R5, R8, UR5, R7, 0x2, P2 ;  /* 0x0000000508050c11 */ /* 0x000fe200090f1407 */
[----:B------:R-:W-:Y:S01]  /*d580*/  IMAD.MOV.U32 R7, RZ, RZ, 0x3f800000 ;  /* 0x3f800000ff077424 */ /* 0x000fe200078e00ff */
[----:B------:R-:W0:Y:S01]  /*d590*/  LDC R6, c[0x0][0x448] ;  /* 0x00011200ff067b82 */ /* 0x000e220000000800 */
[----:B------:R1:W2:Y:S04]  /*d5a0*/  @P1 LDG.E R0, desc[UR40][R2.64] ;  /* 0x0000002802001981 */ /* 0x0002a8000c1e1900 */
[----:B------:R-:W2:Y:S01]  /*d5b0*/  @P0 LDG.E R7, desc[UR40][R4.64] ;  /* 0x0000002804070981 */ /* 0x000ea2000c1e1900 */
[----:B------:R-:W-:Y:S01]  /*d5c0*/  VIADD R9, R12, 0x7f ;  /* 0x0000007f0c097836 */ /* 0x000fe20000000000 */
[----:B------:R-:W-:Y:S01]  /*d5d0*/  BSSY B0, `(.L_x_2572) ;  /* 0x000002e000007945 */ /* 0x000fe20003800000 */
[----:B------:R-:W-:Y:S01]  /*d5e0*/  IMAD.MOV.U32 R91, RZ, RZ, RZ ;  /* 0x000000ffff5b7224 */ /* 0x000fe200078e00ff */
[----:B0-----:R-:W-:-:S13]  /*d5f0*/  ISETP.NE.AND P0, PT, R6, 0x1, PT ;  /* 0x000000010600780c */ /* 0x001fda0003f05270 */
[----:B------:R-:W0:Y:S08]  /*d600*/  @P0 LDC R6, c[0x0][0x44c] ;  /* 0x00011300ff060b82 */ /* 0x000e300000000800 */
[----:B------:R-:W3:Y:S01]  /*d610*/  @P0 LDC R11, c[0x0][0x450] ;  /* 0x00011400ff0b0b82 */ /* 0x000ee20000000800 */
[----:B0-----:R-:W-:-:S05]  /*d620*/  @P0 IMAD.HI.U32 R6, R9, R6, RZ ;  /* 0x0000000609060227 */ /* 0x001fca00078e00ff */
[----:B---3--:R-:W-:-:S05]  /*d630*/  @P0 SHF.R.U32.HI R9, RZ, R11, R6 ;  /* 0x0000000bff090219 */ /* 0x008fca0000011606 */
[----:B------:R-:W-:-:S05]  /*d640*/  IMAD.IADD R9, R124, 0x1, R9 ;  /* 0x000000017c097824 */ /* 0x000fca00078e0209 */
[----:B-1----:R-:W-:-:S04]  /*d650*/  SHF.R.S32.HI R2, RZ, 0x1f, R9 ;  /* 0x0000001fff027819 */ /* 0x002fc80000011409 */
[----:B------:R-:W-:-:S04]  /*d660*/  LEA.HI R2, R2, R9, RZ, 0x7 ;  /* 0x0000000902027211 */ /* 0x000fc800078f38ff */
[----:B------:R-:W-:-:S04]  /*d670*/  SHF.R.S32.HI R2, RZ, 0x7, R2 ;  /* 0x00000007ff027819 */ /* 0x000fc80000011402 */
[----:B------:R-:W-:-:S04]  /*d680*/  VIMNMX R10, R125, R2, PT ;  /* 0x000000027d0a7248 */ /* 0x000fc80003fe0100 */
[----:B------:R-:W-:Y:S01]  /*d690*/  ISETP.GE.AND P0, PT, R10, 0x1, PT ;  /* 0x000000010a00780c */ /* 0x000fe20003f06270 */
[----:B--2---:R-:W-:-:S04]  /*d6a0*/  FMUL.FTZ R0, R7, R0 ;  /* 0x0000000007007220 */ /* 0x004fc80000410000 */
[----:B------:R-:W-:-:S08]  /*d6b0*/  FMUL.FTZ R2, R0, UR4 ;  /* 0x0000000400027c20 */ /* 0x000fd00008410000 */
[----:B------:R-:W-:Y:S05]  /*d6c0*/  @!P0 BRA `(.L_x_2573) ;  /* 0x0000000000788947 */ /* 0x000fea0003800000 */
        /* <DEDUP_REMOVED lines=26> */
[----:B------:R-:W-:-:S05]  /*d870*/  @P0 VIADD R5, R5, 0x1 ;  /* 0x0000000105050836 */ /* 0x000fca0000000000 */
[----:B------:R-:W-:Y:S02]  /*d880*/  @!P2 IADD3 R5, -R5, RZ, RZ ;  /* 0x000000ff0505a210 */ /* 0x000fe40007ffe1ff */
[----:B------:R-:W-:-:S05]  /*d890*/  @!P1 LOP3.LUT R5, RZ, R9, RZ, 0x33, !PT ;  /* 0x00000009ff059212 */ /* 0x000fca00078e33ff */
[----:B------:R-:W-:-:S07]  /*d8a0*/  IMAD.MOV.U32 R91, RZ, RZ, R5 ;  /* 0x000000ffff5b7224 */ /* 0x000fce00078e0005 */
.L_x_2573:
[----:B------:R-:W-:Y:S05]  /*d8b0*/  BSYNC B0 ;  /* 0x0000000000007941 */ /* 0x000fea0003800000 */
.L_x_2572:
[----:B------:R-:W2:Y:S01]  /*d8c0*/  LDL R0, [R1+0xa4] ;  /* 0x0000a40001007983 */ /* 0x000ea20000100800 */
[----:B------:R-:W-:Y:S02]  /*d8d0*/  PLOP3.LUT P0, PT, PT, PT, PT, 0x80, 0x0 ;  /* 0x000000000000781c */ /* 0x000fe40003f0f070 */
[----:B------:R-:W-:Y:S01]  /*d8e0*/  CS2R R168, SRZ ;  /* 0x0000000000a87805 */ /* 0x000fe2000001ff00 */
[----:B------:R-:W-:Y:S01]  /*d8f0*/  IMAD.MOV.U32 R5, RZ, RZ, RZ ;  /* 0x000000ffff057224 */ /* 0x000fe200078e00ff */
        /* <DEDUP_REMOVED lines=64> */
[----:B--2---:R-:W-:Y:S02]  /*dd00*/  IMAD R3, R0, R91, RZ ;  /* 0x0000005b00037224 */ /* 0x004fe400078e02ff */
[----:B------:R-:W-:-:S03]  /*dd10*/  IMAD.MOV.U32 R0, RZ, RZ, RZ ;  /* 0x000000ffff007224 */ /* 0x000fc600078e00ff */
[----:B------:R0:W-:Y:S01]  /*dd20*/  STL [R1+0x44], R3 ;  /* 0x0000440301007387 */ /* 0x0001e20000100800 */
[----:B------:R-:W-:Y:S02]  /*dd30*/  VIADDMNMX R91, R3, R91, R10, PT ;  /* 0x0000005b035b7246 */ /* 0x000fe4000380010a */
[----:B------:R-:W-:Y:S02]  /*dd40*/  CS2R R10, SRZ ;  /* 0x00000000000a7805 */ /* 0x000fe4000001ff00 */
[----:B------:R-:W-:-:S13]  /*dd50*/  ISETP.GT.AND P1, PT, R91, R3, PT ;  /* 0x000000035b00720c */ /* 0x000fda0003f24270 */
[----:B0-----:R-:W-:Y:S05]  /*dd60*/  @!P1 BRA `(.L_x_2574) ;  /* 0x0000012c00a89947 */ /* 0x001fea0003800000 */
[----:B------:R-:W0:Y:S01]  /*dd70*/  S2R R3, SR_TID.X ;  /* 0x0000000000037919 */ /* 0x000e220000002100 */
[----:B------:R-:W-:Y:S01]  /*dd80*/  UMOV UR4, 0xffffffff ;  /* 0xffffffff00047882 */ /* 0x000fe20000000000 */
[----:B------:R-:W-:Y:S02]  /*dd90*/  VIADD R0, R18, 0x20400 ;  /* 0x0002040012007836 */ /* 0x000fe40000000000 */
[----:B0-----:R-:W-:-:S05]  /*dda0*/  VIADD R28, R3, 0xffffff80 ;  /* 0xffffff80031c7836 */ /* 0x001fca0000000000 */
[----:B------:R-:W-:-:S04]  /*ddb0*/  SHF.R.S32.HI R33, RZ, 0x1f, R28 ;  /* 0x0000001fff217819 */ /* 0x000fc8000001141c */
[----:B------:R-:W-:-:S04]  /*ddc0*/  LEA.HI R13, R33, R28, RZ, 0x7 ;  /* 0x0000001c210d7211 */ /* 0x000fc800078f38ff */
[----:B------:R-:W-:Y:S01]  /*ddd0*/  SHF.R.S32.HI R13, RZ, 0x7, R13 ;  /* 0x00000007ff0d7819 */ /* 0x000fe2000001140d */
[----:B------:R-:W-:Y:S06]  /*dde0*/  BRA.DIV UR4, `(.L_x_2575) ;  /* 0x0000023204987947 */ /* 0x000fec000b800000 */
[----:B------:R0:W1:Y:S02]  /*ddf0*/  SHFL.IDX PT, R237, R13, RZ, 0x1f ;  /* 0x00001fff0ded7589 */ /* 0x00006400000e0000 */
.L_x_2841:
[----:B-1----:R-:W-:Y:S01]  /*de00*/  LEA.HI R3, R237, R237, RZ, 0x1 ;  /* 0x000000eded037211 */ /* 0x002fe200078f08ff */
[----:B------:R-:W-:Y:S01]  /*de10*/  BSSY B6, `(.L_x_2576) ;  /* 0x0000019000067945 */ /* 0x000fe20003800000 */
[----:B------:R-:W-:Y:S02]  /*de20*/  LOP3.LUT P0, RZ, R0, 0x3ff, RZ, 0xc0, !PT ;  /* 0x000003ff00ff7812 */ /* 0x000fe4000780c0ff */
[----:B------:R-:W-:Y:S02]  /*de30*/  LOP3.LUT R4, R3, 0x1e, RZ, 0xc0, !PT ;  /* 0x0000001e03047812 */ /* 0x000fe400078ec0ff */
[----:B------:R-:W-:-:S03]  /*de40*/  P2R R25, PR, RZ, 0x1 ;  /* 0x00000001ff197803 */ /* 0x000fc60000000000 */
[----:B------:R-:W-:-:S04]  /*de50*/  IMAD.IADD R3, R237, 0x1, -R4 ;  /* 0x00000001ed037824 */ /* 0x000fc800078e0a04 */
[----:B------:R-:W-:-:S05]  /*de60*/  IMAD R3, R3, 0x2000, R0 ;  /* 0x0000200003037824 */ /* 0x000fca00078e0200 */
[----:B------:R-:W-:-:S04]  /*de70*/  SHF.R.U32.HI R3, RZ, 0x4, R3 ;  /* 0x00000004ff037819 */ /* 0x000fc80000011603 */
[----:B------:R-:W-:Y:S01]  /*de80*/  LOP3.LUT R36, R3, 0x3fff, RZ, 0xc0, !PT ;  /* 0x00003fff03247812 */ /* 0x000fe200078ec0ff */
[----:B------:R-:W-:Y:S06]  /*de90*/  @!P0 BRA `(.L_x_2577) ;  /* 0x0000000000408947 */ /* 0x000fec0003800000 */
[----:B------:R-:W-:Y:S01]  /*dea0*/  MOV R14, 0x0 ;  /* 0x00000000000e7802 */ /* 0x000fe20000000f00 */
[----:B------:R-:W-:Y:S01]  /*deb0*/  ULDC.64 UR4, c[0x4][0x198] ;  /* 0x0100660000047ab9 */ /* 0x000fe20000000a00 */
[----:B------:R-:W-:Y:S01]  /*dec0*/  ULDC.64 UR6, c[0x4][0x1a0] ;  /* 0x0100680000067ab9 */ /* 0x000fe20000000a00 */
[----:B------:R-:W-:Y:S01]  /*ded0*/  IMAD.U32 R4, RZ, RZ, UR4 ;  /* 0x00000004ff047e24 */ /* 0x000fe2000f8e00ff */
[----:B------:R-:W-:Y:S01]  /*dee0*/  MOV R6, UR6 ;  /* 0x0000000600067c02 */ /* 0x000fe20008000f00 */
[----:B------:R-:W-:Y:S01]  /*def0*/  IMAD.U32 R5, RZ, RZ, UR5 ;  /* 0x00000005ff057e24 */ /* 0x000fe2000f8e00ff */
[----:B------:R-:W1:Y:S01]  /*df00*/  LDC.64 R14, c[0x4][R14] ;  /* 0x010000000e0e7b82 */ /* 0x000e620000000a00 */
[----:B------:R-:W-:Y:S01]  /*df10*/  ULDC.64 UR4, c[0x4][0x98] ;  /* 0x0100260000047ab9 */ /* 0x000fe20000000a00 */
[----:B------:R-:W-:Y:S02]  /*df20*/  IMAD.U32 R7, RZ, RZ, UR7 ;  /* 0x00000007ff077e24 */ /* 0x000fe4000f8e00ff */
[----:B------:R-:W-:-:S02]  /*df30*/  IMAD.U32 R10, RZ, RZ, UR4 ;  /* 0x00000004ff0a7e24 */ /* 0x000fc4000f8e00ff */
[----:B------:R-:W-:Y:S02]  /*df40*/  IMAD.U32 R11, RZ, RZ, UR5 ;  /* 0x00000005ff0b7e24 */ /* 0x000fe4000f8e00ff */
[----:B------:R-:W-:Y:S02]  /*df50*/  IMAD.MOV.U32 R8, RZ, RZ, 0x70 ;  /* 0x00000070ff087424 */ /* 0x000fe400078e00ff */
[----:B------:R-:W-:Y:S02]  /*df60*/  IMAD.MOV.U32 R12, RZ, RZ, 0x1 ;  /* 0x00000001ff0c7424 */ /* 0x000fe400078e00ff */
[----:B0-----:R-:W-:-:S07]  /*df70*/  IMAD.MOV.U32 R13, RZ, RZ, RZ ;  /* 0x000000ffff0d7224 */ /* 0x001fce00078e00ff */
[----:B------:R-:W-:-:S07]  /*df80*/  LEPC R20, `(.L_x_2577) ;  /* 0x000000001014794e */ /* 0x000fce0000000000 */
[----:B-1---5:R-:W-:Y:S05]  /*df90*/  CALL.ABS.NOINC R14 ;  /* 0x000000000e007343 */ /* 0x022fea0003c00000 */
.L_x_2577:
[----:B------:R-:W-:Y:S05]  /*dfa0*/  BSYNC B6 ;  /* 0x0000000000067941 */ /* 0x000fea0003800000 */
.L_x_2576:
        /* <DEDUP_REMOVED lines=13> */
.L_x_2581:
[----:B--2---:R2:W3:Y:S02]  /*e080*/  SYNCS.PHASECHK.TRANS64.TRYWAIT P0, [R18+URZ+0x38800], R3 ;  /* 0x03880003120075a7 */ /* 0x0044e4000800017f */
[----:B---3--:R-:W-:Y:S05]  /*e090*/  @!P0 NANOSLEEP.SYNCS 0x989680 ;  /* 0x009896800000895d */ /* 0x008fea0003900000 */
[----:B------:R-:W3:Y:S02]  /*e0a0*/  @!P0 SYNCS.PHASECHK.TRANS64 P0, [R18+URZ+0x38800], R3 ;  /* 0x03880003120085a7 */ /* 0x000ee4000800007f */
[----:B---3--:R-:W-:Y:S05]  /*e0b0*/  @!P0 BRA `(.L_x_2581) ;  /* 0xfffffffc00f08947 */ /* 0x008fea000383ffff */
.L_x_2580:
[----:B------:R-:W-:Y:S05]  /*e0c0*/  BSYNC B0 ;  /* 0x0000000000007941 */ /* 0x000fea0003800000 */
.L_x_2579:
[----:B------:R-:W-:Y:S05]  /*e0d0*/  BRA `(.L_x_2582) ;  /* 0x0000009400c87947 */ /* 0x000fea0003800000 */
.L_x_2578:
[----:B------:R-:W-:Y:S01]  /*e0e0*/  ISETP.NE.AND P0, PT, R25, RZ, PT ;  /* 0x000000ff1900720c */ /* 0x000fe20003f05270 */
[----:B------:R-:W-:Y:S01]  /*e0f0*/  ULDC.64 UR4, c[0x0][0x3f8] ;  /* 0x0000fe0000047ab9 */ /* 0x000fe20000000a00 */
[----:B-----5:R-:W-:Y:S01]  /*e100*/  SHF.R.S32.HI R0, RZ, 0x1f, R24 ;  /* 0x0000001fff007819 */ /* 0x020fe20000011418 */
[----:B------:R-:W-:Y:S01]  /*e110*/  ULDC.64 UR6, c[0x0][0x408] ;  /* 0x0001020000067ab9 */ /* 0x000fe20000000a00 */
[----:B------:R-:W-:Y:S01]  /*e120*/  IMAD.WIDE.U32 R26, R24, UR4, RZ ;  /* 0x00000004181a7c25 */ /* 0x000fe2000f8e00ff */
[----:B------:R-:W-:Y:S03]  /*e130*/  BSSY B6, `(.L_x_2583) ;  /* 0x0000019000067945 */ /* 0x000fe60003800000 */
        /* <DEDUP_REMOVED lines=15> */
[----:B------:R-:W-:Y:S01]  /*e230*/  IMAD.U32 R6, RZ, RZ, UR6 ;  /* 0x00000006ff067e24 */ /* 0x000fe2000f8e00ff */
[----:B------:R-:W-:Y:S01]  /*e240*/  MOV R10, UR4 ;  /* 0x00000004000a7c02 */ /* 0x000fe20008000f00 */
[----:B------:R-:W-:-:S02]  /*e250*/  IMAD.U32 R7, RZ, RZ, UR7 ;  /* 0x00000007ff077e24 */ /* 0x000fc4000f8e00ff */
[----:B------:R-:W-:Y:S02]  /*e260*/  IMAD.U32 R11, RZ, RZ, UR5 ;  /* 0x00000005ff0b7e24 */ /* 0x000fe4000f8e00ff */
[----:B------:R-:W-:Y:S02]  /*e270*/  IMAD.MOV.U32 R8, RZ, RZ, 0x70 ;  /* 0x00000070ff087424 */ /* 0x000fe400078e00ff */
[----:B------:R-:W-:Y:S02]  /*e280*/  IMAD.MOV.U32 R12, RZ, RZ, 0x1 ;  /* 0x00000001ff0c7424 */ /* 0x000fe400078e00ff */
[----:B0-----:R-:W-:-:S07]  /*e290*/  IMAD.MOV.U32 R13, RZ, RZ, RZ ;  /* 0x000000ffff0d7224 */ /* 0x001fce00078e00ff */
[----:B------:R-:W-:-:S07]  /*e2a0*/  LEPC R20, `(.L_x_2584) ;  /* 0x000000001014794e */ /* 0x000fce0000000000 */
[----:B-1----:R-:W-:Y:S05]  /*e2b0*/  CALL.ABS.NOINC R14 ;  /* 0x000000000e007343 */ /* 0x002fea0003c00000 */
.L_x_2584:
[----:B------:R-:W-:Y:S05]  /*e2c0*/  BSYNC B6 ;  /* 0x0000000000067941 */ /* 0x000fea0003800000 */
.L_x_2583:
[----:B------:R-:W2:Y:S01]  /*e2d0*/  LDL R51, [R1+0x3c] ;  /* 0x00003c0001337983 */ /* 0x000ea20000100800 */
[----:B------:R-:W-:Y:S01]  /*e2e0*/  ULDC.U8 UR4, c[0x0][0x410] ;  /* 0x0001040000047ab9 */ /* 0x000fe20000000000 */
[----:B------:R-:W-:Y:S01]  /*e2f0*/  LEA.HI R33, R33, R28, RZ, 0x3 ;  /* 0x0000001c21217211 */ /* 0x000fe200078f18ff */
[----:B------:R-:W-:Y:S01]  /*e300*/  BSSY B0, `(.L_x_2585) ;  /* 0x0000947000007945 */ /* 0x000fe20003800000 */
[----:B------:R-:W-:Y:S02]  /*e310*/  ISETP.NE.AND P0, PT, RZ, UR4, PT ;  /* 0x00000004ff007c0c */ /* 0x000fe4000bf05270 */
[----:B------:R-:W-:-:S05]  /*e320*/  LOP3.LUT R33, R33, 0xfffffff8, RZ, 0xc0, !PT ;  /* 0xfffffff821217812 */ /* 0x000fca00078ec0ff */
[----:B------:R-:W-:Y:S02]  /*e330*/  IMAD.IADD R0, R28, 0x1, -R33 ;  /* 0x000000011c007824 */ /* 0x000fe400078e0a21 */
[----:B--2---:R-:W-:-:S04]  /*e340*/  IMAD.IADD R3, R19, 0x1, R51 ;  /* 0x0000000113037824 */ /* 0x004fc800078e0233 */
[----:B------:R-:W-:Y:S01]  /*e350*/  IMAD R5, R0, 0x20, R3 ;  /* 0x0000002000057824 */ /* 0x000fe200078e0203 */
[----:B------:R-:W-:Y:S06]  /*e360*/  @!P0 BRA `(.L_x_2586) ;  /* 0x0000004800748947 */ /* 0x000fec0003800000 */
[----:B------:R-:W1:Y:S01]  /*e370*/  LDC R50, c[0x0][0x448] ;  /* 0x00011200ff327b82 */ /* 0x000e620000000800 */
[----:B------:R-:W-:Y:S01]  /*e380*/  ULDC.64 UR4, c[0x0][0x3f8] ;  /* 0x0000fe0000047ab9 */ /* 0x000fe20000000a00 */
[----:B------:R-:W-:Y:S01]  /*e390*/  IMAD.MOV.U32 R27, RZ, RZ, R29 ;  /* 0x000000ffff1b7224 */ /* 0x000fe200078e001d */
[----:B------:R-:W-:Y:S01]  /*e3a0*/  ULDC.64 UR6, c[0x0][0x408] ;  /* 0x0001020000067ab9 */ /* 0x000fe20000000a00 */
[----:B------:R-:W-:Y:S01]  /*e3b0*/  IMAD.MOV.U32 R25, RZ, RZ, R31 ;  /* 0x000000ffff197224 */ /* 0x000fe200078e001f */
[----:B------:R-:W-:Y:S01]  /*e3c0*/  ULDC.64 UR8, c[0x0][0x400] ;  /* 0x0001000000087ab9 */ /* 0x000fe20000000a00 */
[----:B------:R-:W-:Y:S02]  /*e3d0*/  SHF.R.S32.HI R52, RZ, 0x1f, R233 ;  /* 0x0000001fff347819 */ /* 0x000fe400000114e9 */
[----:B-1----:R-:W-:-:S13]  /*e3e0*/  ISETP.NE.AND P0, PT, R50, 0x1, PT ;  /* 0x000000013200780c */ /* 0x002fda0003f05270 */
[----:B------:R-:W1:Y:S08]  /*e3f0*/  @P0 LDC R0, c[0x0][0x44c] ;  /* 0x00011300ff000b82 */ /* 0x000e700000000800 */
[----:B------:R-:W2:Y:S01]  /*e400*/  @P0 LDC R7, c[0x0][0x450] ;  /* 0x00011400ff070b82 */ /* 0x000ea20000000800 */
[----:B-1----:R-:W-:-:S05]  /*e410*/  @P0 IMAD.HI.U32 R0, R5, R0, RZ ;  /* 0x0000000005000227 */ /* 0x002fca00078e00ff */
[----:B--2---:R-:W-:-:S04]  /*e420*/  @P0 SHF.R.U32.HI R5, RZ, R7, R0 ;  /* 0x00000007ff050219 */ /* 0x004fc80000011600 */
        /* <DEDUP_REMOVED lines=18> */
.L_x_2847:
[----:B------:R-:W5:Y:S01]  /*e550*/  LDL R6, [R1+0x40] ;  /* 0x0000400001067983 */ /* 0x000f620000100800 */
[----:B------:R-:W-:Y:S01]  /*e560*/  BSSY B1, `(.L_x_2588) ;  /* 0x000001b000017945 */ /* 0x000fe20003800000 */
[----:B------:R-:W-:Y:S02]  /*e570*/  CS2R R40, SRZ ;  /* 0x0000000000287805 */ /* 0x000fe4000001ff00 */
[----:B------:R-:W-:Y:S02]  /*e580*/  CS2R R44, SRZ ;  /* 0x00000000002c7805 */ /* 0x000fe4000001ff00 */
[----:B------:R-:W-:Y:S02]  /*e590*/  CS2R R42, SRZ ;  /* 0x00000000002a7805 */ /* 0x000fe4000001ff00 */
[----:B------:R-:W-:Y:S01]  /*e5a0*/  CS2R R46, SRZ ;  /* 0x00000000002e7805 */ /* 0x000fe2000001ff00 */
[----:B-----5:R-:W-:-:S05]  /*e5b0*/  IMAD R50, R6, R50, RZ ;  /* 0x0000003206327224 */ /* 0x020fca00078e02ff */
[----:B------:R-:W-:-:S13]  /*e5c0*/  ISETP.GE.AND P0, PT, R3, R50, PT ;  /* 0x000000320300720c */ /* 0x000fda0003f06270 */
[----:B------:R-:W-:Y:S05]  /*e5d0*/  @P0 BRA `(.L_x_2589) ;  /* 0x00000000004c0947 */ /* 0x000fea0003800000 */
[----:B------:R-:W-:Y:S01]  /*e5e0*/  ULDC UR4, c[0x0][0x3f4] ;  /* 0x0000fd0000047ab9 */ /* 0x000fe20000000800 */
[----:B------:R-:W-:Y:S02]  /*e5f0*/  CS2R R40, SRZ ;  /* 0x0000000000287805 */ /* 0x000fe4000001ff00 */
[----:B------:R-:W-:Y:S02]  /*e600*/  ISETP.GE.AND P4, PT, R233, UR4, PT ;  /* 0x00000004e9007c0c */ /* 0x000fe4000bf86270 */
[----:B------:R-:W-:Y:S02]  /*e610*/  CS2R R44, SRZ ;  /* 0x00000000002c7805 */ /* 0x000fe4000001ff00 */
[----:B------:R-:W-:-:S09]  /*e620*/  ISETP.GE.AND P3, PT, R22, UR4, PT ;  /* 0x0000000416007c0c */ /* 0x000fd2000bf66270 */
[----:B---3--:R-:W-:-:S05]  /*e630*/  @!P4 IADD3 R6, P0, R233, R4, RZ ;  /* 0x00000004e906c210 */ /* 0x008fca0007f1e0ff */
[----:B--2---:R-:W-:Y:S01]  /*e640*/  @!P4 IMAD.X R7, R5, 0x1, R52, P0 ;  /* 0x000000010507c824 */ /* 0x004fe200000e0634 */
[----:B------:R-:W-:Y:S02]  /*e650*/  @!P3 IADD3 R4, P0, R22, R4, RZ ;  /* 0x000000041604b210 */ /* 0x000fe40007f1e0ff */
[----:B0-----:R-:W-:Y:S02]  /*e660*/  @!P4 IADD3 R8, P2, R233, R14, RZ ;  /* 0x0000000ee908c210 */ /* 0x001fe40007f5e0ff */
[----:B------:R0:W5:Y:S01]  /*e670*/  @!P4 LD.E.64 R40, desc[UR40][R6.64] ;  /* 0x000000280628c980 */ /* 0x000162000c101b00 */
[----:B------:R-:W-:Y:S02]  /*e680*/  CS2R R46, SRZ ;  /* 0x00000000002e7805 */ /* 0x000fe4000001ff00 */
[----:B------:R-:W-:Y:S01]  /*e690*/  CS2R R42, SRZ ;  /* 0x00000000002a7805 */ /* 0x000fe2000001ff00 */
[----:B------:R-:W-:-:S05]  /*e6a0*/  @!P3 IMAD.X R5, R5, 0x1, R23, P0 ;  /* 0x000000010505b824 */ /* 0x000fca00000e0617 */
[----:B------:R2:W5:Y:S01]  /*e6b0*/  @!P3 LD.E.64 R44, desc[UR40][R4.64] ;  /* 0x00000028042cb980 */ /* 0x000562000c101b00 */
[----:B0-----:R-:W-:-:S05]  /*e6c0*/  @!P3 IADD3 R6, P1, R22, R14, RZ ;  /* 0x0000000e1606b210 */ /* 0x001fca0007f3e0ff */
[C---:B----4-:R-:W-:Y:S02]  /*e6d0*/  @!P3 IMAD.X R7, R9.reuse, 0x1, R23, P1 ;  /* 0x000000010907b824 */ /* 0x050fe400008e0617 */
[----:B------:R-:W-:-:S03]  /*e6e0*/  @!P4 IMAD.X R9, R9, 0x1, R52, P2 ;  /* 0x000000010909c824 */ /* 0x000fc600010e0634 */
[----:B------:R2:W5:Y:S04]  /*e6f0*/  @!P3 LD.E.64 R46, desc[UR40][R6.64] ;  /* 0x00000028062eb980 */ /* 0x000568000c101b00 */
[----:B------:R2:W5:Y:S02]  /*e700*/  @!P4 LD.E.64 R42, desc[UR40][R8.64] ;  /* 0x00000028082ac980 */ /* 0x000564000c101b00 */
.L_x_2589:
[----:B------:R-:W-:Y:S05]  /*e710*/  BSYNC B1 ;  /* 0x0000000000017941 */ /* 0x000fea0003800000 */
.L_x_2588:
[----:B------:R-:W-:Y:S01]  /*e720*/  UMOV UR4, 0xffffffff ;  /* 0xffffffff00047882 */ /* 0x000fe20000000000 */
[----:B------:R-:W-:Y:S02]  /*e730*/  CS2R R30, SRZ ;  /* 0x00000000001e7805 */ /* 0x000fe4000001ff00 */
[----:B------:R-:W-:Y:S05]  /*e740*/  BRA.DIV UR4, `(.L_x_2590) ;  /* 0x0000022a04d87947 */ /* 0x000fea000b800000 */
[----:B--2---:R2:W1:Y:S04]  /*e750*/  SHFL.IDX PT, R5, R10, 0x1, 0x181f ;  /* 0x00381f000a057f89 */ /* 0x00446800000e0000 */
[----:B---3--:R2:W3:Y:S04]  /*e760*/  SHFL.IDX PT, R4, R0, 0x1, 0x181f ;  /* 0x00381f0000047f89 */ /* 0x0084e800000e0000 */
[----:B----4-:R2:W4:Y:S04]  /*e770*/  SHFL.IDX PT, R9, R37, 0x1, 0x181f ;  /* 0x00381f0025097f89 */ /* 0x01052800000e0000 */
[----:B0-----:R2:W0:Y:S02]  /*e780*/  SHFL.IDX PT, R14, R48, 0x1, 0x181f ;  /* 0x00381f00300e7f89 */ /* 0x00142400000e0000 */
.L_x_2853:
[----:B------:R-:W-:Y:S01]  /*e790*/  IADD3 R6, R3, 0x20, RZ ;  /* 0x0000002003067810 */ /* 0x000fe20007ffe0ff */
[----:B------:R-:W-:Y:S01]  /*e7a0*/  BSSY B1, `(.L_x_2591) ;  /* 0x0000019000017945 */ /* 0x000fe20003800000 */
        /* <DEDUP_REMOVED lines=10> */
[----:B---3--:R-:W-:-:S05]  /*e850*/  @!P4 IADD3 R6, P0, R233, R4, RZ ;  /* 0x00000004e906c210 */ /* 0x008fca0007f1e0ff */
[----:B-1----:R-:W-:Y:S01]  /*e860*/  @!P4 IMAD.X R7, R5, 0x1, R52, P0 ;  /* 0x000000010507c824 */ /* 0x002fe200000e0634 */
        /* <DEDUP_REMOVED lines=12> */
.L_x_2592:
[----:B------:R-:W-:Y:S05]  /*e930*/  BSYNC B1 ;  /* 0x0000000000017941 */ /* 0x000fea0003800000 */
.L_x_2591:
[----:B------:R-:W-:-:S03]  /*e940*/  UMOV UR4, 0xffffffff ;  /* 0xffffffff00047882 */ /* 0x000fc60000000000 */
[----:B------:R-:W-:Y:S05]  /*e950*/  BRA.DIV UR4, `(.L_x_2593) ;  /* 0x0000022a04c47947 */ /* 0x000fea000b800000 */
[----:B-1----:R1:W1:Y:S04]  /*e960*/  SHFL.IDX PT, R5, R10, 0x2, 0x181f ;  /* 0x00581f000a057f89 */ /* 0x00226800000e0000 */
[----:B---3--:R3:W1:Y:S04]  /*e970*/  SHFL.IDX PT, R4, R0, 0x2, 0x181f ;  /* 0x00581f0000047f89 */ /* 0x00866800000e0000 */
[----:B----4-:R3:W4:Y:S04]  /*e980*/  SHFL.IDX PT, R9, R37, 0x2, 0x181f ;  /* 0x00581f0025097f89 */ /* 0x01072800000e0000 */
[----:B0-----:R3:W0:Y:S02]  /*e990*/  SHFL.IDX PT, R14, R48, 0x2, 0x181f ;  /* 0x00581f00300e7f89 */ /* 0x00162400000e0000 */
.L_x_2859:
        /* <DEDUP_REMOVED lines=13> */
[----:B-1----:R-:W-:-:S05]  /*ea70*/  @!P4 IADD3 R6, P0, R233, R4, RZ ;  /* 0x00000004e906c210 */ /* 0x002fca0007f1e0ff */
[----:B------:R-:W-:Y:S01]  /*ea80*/  @!P4 IMAD.X R7, R5, 0x1, R52, P0 ;  /* 0x000000010507c824 */ /* 0x000fe200000e0634 */
        /* <DEDUP_REMOVED lines=12> */
.L_x_2595:
[----:B------:R-:W-:Y:S05]  /*eb50*/  BSYNC B1 ;  /* 0x0000000000017941 */ /* 0x000fea0003800000 */
.L_x_2594:
[----:B------:R-:W-:Y:S01]  /*eb60*/  UMOV UR4, 0xffffffff ;  /* 0xffffffff00047882 */ /* 0x000fe20000000000 */
[----:B-1--4-:R-:W-:Y:S02]  /*eb70*/  CS2R R8, SRZ ;  /* 0x0000000000087805 */ /* 0x012fe4000001ff00 */
[----:B------:R-:W-:Y:S05]  /*eb80*/  BRA.DIV UR4, `(.L_x_2596) ;  /* 0x0000022a04a87947 */ /* 0x000fea000b800000 */
[----:B------:R1:W4:Y:S04]  /*eb90*/  SHFL.IDX PT, R5, R10, 0x3, 0x181f ;  /* 0x00781f000a057f89 */ /* 0x00032800000e0000 */
[----:B------:R1:W0:Y:S04]  /*eba0*/  SHFL.IDX PT, R4, R0, 0x3, 0x181f ;  /* 0x00781f0000047f89 */ /* 0x00022800000e0000 */
[----:B--23--:R-:W2:Y:S04]  /*ebb0*/  SHFL.IDX PT, R37, R37, 0x3, 0x181f ;  /* 0x00781f0025257f89 */ /* 0x00cea800000e0000 */
[----:B-1----:R-:W3:Y:S02]  /*ebc0*/  SHFL.IDX PT, R48, R48, 0x3, 0x181f ;  /* 0x00781f0030307f89 */ /* 0x002ee400000e0000 */
.L_x_2865:
[----:B------:R-:W-:Y:S01]  /*ebd0*/  VIADD R3, R3, 0x60 ;  /* 0x0000006003037836 */ /* 0x000fe20000000000 */
[----:B------:R-:W-:Y:S01]  /*ebe0*/  BSSY B1, `(.L_x_2597) ;  /* 0x0000019000017945 */ /* 0x000fe20003800000 */
[----:B------:R-:W-:Y:S02]  /*ebf0*/  CS2R R12, SRZ ;  /* 0x00000000000c7805 */ /* 0x000fe4000001ff00 */
[----:B------:R-:W-:Y:S02]  /*ec00*/  CS2R R10, SRZ ;  /* 0x00000000000a7805 */ /* 0x000fe4000001ff00 */
[----:B0-----:R-:W-:Y:S02]  /*ec10*/  CS2R R14, SRZ ;  /* 0x00000000000e7805 */ /* 0x001fe4000001ff00 */
[----:B------:R-:W-:-:S13]  /*ec20*/  ISETP.GE.AND P0, PT, R3, R50, PT ;  /* 0x000000320300720c */ /* 0x000fda0003f06270 */
[----:B------:R-:W-:Y:S05]  /*ec30*/  @P0 BRA `(.L_x_2598) ;  /* 0x00000000004c0947 */ /* 0x000fea0003800000 */
[----:B------:R-:W-:Y:S01]  /*ec40*/  ULDC UR4, c[0x0][0x3f4] ;  /* 0x0000fd0000047ab9 */ /* 0x000fe20000000800 */
[----:B------:R-:W-:Y:S02]  /*ec50*/  CS2R R8, SRZ ;  /* 0x0000000000087805 */ /* 0x000fe4000001ff00 */
[----:B------:R-:W-:Y:S02]  /*ec60*/  ISETP.GE.AND P4, PT, R233, UR4, PT ;  /* 0x00000004e9007c0c */ /* 0x000fe4000bf86270 */
[----:B------:R-:W-:-:S11]  /*ec70*/  ISETP.GE.AND P3, PT, R22, UR4, PT ;  /* 0x0000000416007c0c */ /* 0x000fd6000bf66270 */
[C---:B------:R-:W-:Y:S02]  /*ec80*/  @!P4 IADD3 R10, P0, R233.reuse, R4, RZ ;  /* 0x00000004e90ac210 */ /* 0x040fe40007f1e0ff */
[----:B---3--:R-:W-:-:S03]  /*ec90*/  @!P4 IADD3 R6, P2, R233, R48, RZ ;  /* 0x00000030e906c210 */ /* 0x008fc60007f5e0ff */
[C-C-:B----4-:R-:W-:Y:S01]  /*eca0*/  @!P4 IMAD.X R11, R5.reuse, 0x1, R52.reuse, P0 ;  /* 0x00000001050bc824 */ /* 0x150fe200000e0634 */
[C---:B------:R-:W-:Y:S02]  /*ecb0*/  @!P3 IADD3 R4, P0, R22.reuse, R4, RZ ;  /* 0x000000041604b210 */ /* 0x040fe40007f1e0ff */
[----:B------:R-:W-:Y:S02]  /*ecc0*/  @!P3 IADD3 R48, P1, R22, R48, RZ ;  /* 0x000000301630b210 */ /* 0x000fe40007f3e0ff */
[----:B------:R-:W-:Y:S01]  /*ecd0*/  CS2R R12, SRZ ;  /* 0x00000000000c7805 */ /* 0x000fe2000001ff00 */
[----:B------:R0:W5:Y:S01]  /*ece0*/  @!P4 LD.E.64 R8, desc[UR40][R10.64] ;  /* 0x000000280a08c980 */ /* 0x000162000c101b00 */
[----:B------:R-:W-:Y:S01]  /*ecf0*/  CS2R R14, SRZ ;  /* 0x00000000000e7805 */ /* 0x000fe2000001ff00 */
[----:B------:R-:W-:Y:S01]  /*ed00*/  @!P3 IMAD.X R5, R5, 0x1, R23, P0 ;  /* 0x000000010505b824 */ /* 0x000fe200000e0617 */
[C---:B--2---:R-:W-:Y:S01]  /*ed10*/  @!P3 IADD3.X R49, R37.reuse, R23, RZ, P1, !PT ;  /* 0x000000172531b210 */ /* 0x044fe20000ffe4ff */
[----:B------:R-:W-:-:S03]  /*ed20*/  @!P4 IMAD.X R7, R37, 0x1, R52, P2 ;  /* 0x000000012507c824 */ /* 0x000fc600010e0634 */
[----:B------:R1:W5:Y:S01]  /*ed30*/  @!P3 LD.E.64 R12, desc[UR40][R4.64] ;  /* 0x00000028040cb980 */ /* 0x000362000c101b00 */
[----:B0-----:R-:W-:-:S03]  /*ed40*/  CS2R R10, SRZ ;  /* 0x00000000000a7805 */ /* 0x001fc6000001ff00 */
[----:B------:R1:W5:Y:S04]  /*ed50*/  @!P3 LD.E.64 R14, desc[UR40][R48.64] ;  /* 0x00000028300eb980 */ /* 0x000368000c101b00 */
[----:B------:R1:W5:Y:S02]  /*ed60*/  @!P4 LD.E.64 R10, desc[UR40][R6.64] ;  /* 0x00000028060ac980 */ /* 0x000364000c101b00 */
.L_x_2598:
[----:B------:R-:W-:Y:S05]  /*ed70*/  BSYNC B1 ;  /* 0x0000000000017941 */ /* 0x000fea0003800000 */
.L_x_2597:
[----:B------:R-:W-:Y:S01]  /*ed80*/  ULEA.HI UR4, UR39, UR39, URZ, 0x1 ;  /* 0x0000002727047291 */ /* 0x000fe2000f8f083f */
[----:B------:R-:W-:Y:S01]  /*ed90*/  VIADDMNMX R0, R50, -R51, 0x80, PT ;  /* 0x0000008032007446 */ /* 0x000fe20003800933 */
[----:B------:R-:W-:Y:S02]  /*eda0*/  BSSY B1, `(.L_x_2599) ;  /* 0x0000008000017945 */ /* 0x000fe40003800000 */
[----:B------:R-:W-:Y:S01]  /*edb0*/  ULOP3.LUT UR4, UR4, 0xfffffffe, URZ, 0xc0, !UPT ;  /* 0xfffffffe04047892 */ /* 0x000fe2000f8ec03f */
[----:B------:R-:W-:-:S03]  /*edc0*/  ISETP.GE.AND P1, PT, R19, R0, PT ;  /* 0x000000001300720c */ /* 0x000fc60003f26270 */
[----:B------:R-:W-:-:S06]  /*edd0*/  UIADD3 UR4, UR39, -UR4, URZ ;  /* 0x8000000427047290 */ /* 0x000fcc000fffe03f */
[----:B------:R-:W-:-:S05]  /*ede0*/  IMAD.U32 R3, RZ, RZ, UR4 ;  /* 0x00000004ff037e24 */ /* 0x000fca000f8e00ff */
[----:B------:R-:W-:-:S04]  /*edf0*/  SHF.L.U32 R3, R3, 0x1f, RZ ;  /* 0x0000001f03037819 */ /* 0x000fc800000006ff */
[----:B------:R-:W0:Y:S02]  /*ee00*/  SYNCS.PHASECHK.TRANS64.TRYWAIT P0, [R18+URZ+0x38800], R3 ;  /* 0x03880003120075a7 */ /* 0x000e24000800017f */
[----:B0-----:R-:W-:Y:S05]  /*ee10*/  @!P0 BRA `(.L_x_2600) ;  /* 0x0000022800788947 */ /* 0x001fea0003800000 */
.L_x_2866:
[----:B------:R-:W-:Y:S05]  /*ee20*/  BSYNC B1 ;  /* 0x0000000000017941 */ /* 0x000fea0003800000 */
.L_x_2599:
[----:B------:R-:W-:Y:S04]  /*ee30*/  BSSY B1, `(.L_x_2601) ;  /* 0x00000fa000017945 */ /* 0x000fe80003800000 */
[----:B------:R-:W-:Y:S05]  /*ee40*/  @P1 BRA `(.L_x_2602) ;  /* 0x0000000c00e01947 */ /* 0x000fea0003800000 */
[----:B------:R0:W5:Y:S01]  /*ee50*/  LDL R61, [R1+0x7c] ;  /* 0x00007c00013d7983 */ /* 0x0001620000100800 */
[----:B------:R-:W1:Y:S01]  /*ee60*/  LDC R3, c[0x0][0x3f4] ;  /* 0x0000fd00ff037b82 */ /* 0x000e620000000800 */
[----:B------:R-:W-:Y:S01]  /*ee70*/  BSSY B2, `(.L_x_2603) ;  /* 0x000007a000027945 */ /* 0x000fe20003800000 */
[-C--:B-1----:R-:W-:Y:S02]  /*ee80*/  ISETP.GE.AND P0, PT, R22, R3.reuse, PT ;  /* 0x000000031600720c */ /* 0x082fe40003f06270 */
[----:B------:R-:W-:-:S11]  /*ee90*/  ISETP.GE.AND P1, PT, R233, R3, PT ;  /* 0x00000003e900720c */ /* 0x000fd60003f26270 */
[----:B0-----:R-:W-:Y:S05]  /*eea0*/  @P0 BRA `(.L_x_2604) ;  /* 0x0000000400d80947 */ /* 0x001fea0003800000 */
[----:B----45:R-:W0:Y:S01]  /*eeb0*/  LDS.128 R4, [R61+0x20400] ;  /* 0x020400003d047984 */ /* 0x030e220000000c00 */
[----:B--2---:R-:W-:Y:S02]  /*eec0*/  SHF.R.U32.HI R37, RZ, 0x8, R44 ;  /* 0x00000008ff257819 */ /* 0x004fe4000001162c */
[----:B------:R-:W-:Y:S02]  /*eed0*/  SHF.R.U32.HI R50, RZ, 0x8, R45 ;  /* 0x00000008ff327819 */ /* 0x000fe4000001162d */
[----:B------:R-:W-:Y:S02]  /*eee0*/  LOP3.LUT R3, R44, 0xff, RZ, 0xc0, !PT ;  /* 0x000000ff2c037812 */ /* 0x000fe400078ec0ff */
[----:B---3--:R-:W-:Y:S02]  /*eef0*/  LOP3.LUT R48, R37, 0xff, RZ, 0xc0, !PT ;  /* 0x000000ff25307812 */ /* 0x008fe400078ec0ff */
        /* <DEDUP_REMOVED lines=113> */
.L_x_2604:
[----:B------:R-:W-:Y:S05]  /*f610*/  BSYNC B2 ;  /* 0x0000000000027941 */ /* 0x000fea0003800000 */
.L_x_2603:
[----:B------:R-:W-:Y:S05]  /*f620*/  @P1 BRA `(.L_x_2602) ;  /* 0x0000000400e81947 */ /* 0x000fea0003800000 */
[----:B0---45:R-:W0:Y:S01]  /*f630*/  LDS.128 R4, [R61+0x24400] ;  /* 0x024400003d047984 */ /* 0x031e220000000c00 */
[----:B------:R-:W-:Y:S02]  /*f640*/  SHF.R.U32.HI R45, RZ, 0x8, R42 ;  /* 0x00000008ff2d7819 */ /* 0x000fe4000001162a */
[----:B---3--:R-:W-:Y:S02]  /*f650*/  LOP3.LUT R48, R42, 0xff, RZ, 0xc0, !PT ;  /* 0x000000ff2a307812 */ /* 0x008fe400078ec0ff */
[----:B------:R-:W-:Y:S02]  /*f660*/  LOP3.LUT R45, R45, 0xff, RZ, 0xc0, !PT ;  /* 0x000000ff2d2d7812 */ /* 0x000fe400078ec0ff */
[----:B--2---:R-:W-:Y:S02]  /*f670*/  SHF.R.U32.HI R37, RZ, 0x8, R41 ;  /* 0x00000008ff257819 */ /* 0x004fe40000011629 */
        /* <DEDUP_REMOVED lines=38> */
[C---:B------:R-:W-:Y:S01]  /*f8e0*/  FMUL.FTZ R51, R37.reuse, R50 ;  /* 0x0000003225337220 */ /* 0x040fe20000410000 */
        /* <DEDUP_REMOVED lines=78> */
.L_x_2602:
[----:B------:R-:W-:Y:S05]  /*fdd0*/  BSYNC B1 ;  /* 0x0000000000017941 */ /* 0x000fea0003800000 */
.L_x_2601:
[----:B------:R-:W-:Y:S01]  /*fde0*/  VIADD R3, R19, 0x20 ;  /* 0x0000002013037836 */ /* 0x000fe20000000000 */
[----:B------:R-:W-:Y:S04]  /*fdf0*/  BSSY B1, `(.L_x_2605) ;  /* 0x00000fb000017945 */ /* 0x000fe80003800000 */
[----:B------:R-:W-:-:S13]  /*fe00*/  ISETP.GE.AND P0, PT, R3, R0, PT ;  /* 0x000000000300720c */ /* 0x000fda0003f06270 */
        /* <DEDUP_REMOVED lines=8> */
[----:B------:R-:W-:Y:S02]  /*fe90*/  SHF.R.U32.HI R41, RZ, 0x8, R38 ;  /* 0x00000008ff297819 */ /* 0x000fe40000011626 */
[----:B------:R-:W-:Y:S02]  /*fea0*/  LOP3.LUT R44, R38, 0xff, RZ, 0xc0, !PT ;  /* 0x000000ff262c7812 */ /* 0x000fe400078ec0ff */
        /* <DEDUP_REMOVED lines=41> */
[C---:B---3--:R-:W-:Y:S01]  /*10140*/  FMUL.FTZ R48, R34.reuse, R46 ;  /* 0x0000002e22307220 */ /* 0x048fe20000410000 */
        /* <DEDUP_REMOVED lines=77> */
.L_x_2608:
[----:B------:R-:W-:Y:S05]  /*10620*/  BSYNC B2 ;  /* 0x0000000000027941 */ /* 0x000fea0003800000 */
.L_x_2607:
[----:B------:R-:W-:Y:S05]  /*10630*/  @P1 BRA `(.L_x_2606) ;  /* 0x0000000400d81947 */ /* 0x000fea0003800000 */
[----:B0---45:R-:W0:Y:S01]  /*10640*/  LDS.128 R4, [R53+0x25400] ;  /* 0x0254000035047984 */ /* 0x031e220000000c00 */
[----:B------:R-:W-:Y:S02]  /*10650*/  SHF.R.U32.HI R34, RZ, 0x8, R30 ;  /* 0x00000008ff227819 */ /* 0x000fe4000001161e */
        /* <DEDUP_REMOVED lines=16> */
[----:B--2---:R-:W-:Y:S02]  /*10760*/  LOP3.LUT R37, R32, 0xff, RZ, 0xc0, !PT ;  /* 0x000000ff20257812 */ /* 0x004fe400078ec0ff */
        /* <DEDUP_REMOVED lines=53> */
[C---:B---3--:R-:W-:Y:S01]  /*10ac0*/  FFMA.FTZ R48, R33.reuse, R37, -R34 ;  /* 0x0000002521307223 */ /* 0x048fe20000010822 */
        /* <DEDUP_REMOVED lines=45> */
.L_x_2606:
[----:B------:R-:W-:Y:S05]  /*10da0*/  BSYNC B1 ;  /* 0x0000000000017941 */ /* 0x000fea0003800000 */
.L_x_2605:
[----:B------:R-:W-:Y:S01]  /*10db0*/  VIADD R3, R19, 0x40 ;  /* 0x0000004013037836 */ /* 0x000fe20000000000 */
[----:B------:R-:W-:Y:S04]  /*10dc0*/  BSSY B1, `(.L_x_2609) ;  /* 0x00000fb000017945 */ /* 0x000fe80003800000 */
[----:B------:R-:W-:-:S13]  /*10dd0*/  ISETP.GE.AND P0, PT, R3, R0, PT ;  /* 0x000000000300720c */ /* 0x000fda0003f06270 */
[----:B------:R-:W-:Y:S05]  /*10de0*/  @P0 BRA `(.L_x_2610) ;  /* 0x0000000c00e00947 */ /* 0x000fea0003800000 */
[----:B-----5:R0:W5:Y:S01]  /*10df0*/  LDL R45, [R1+0x7c] ;  /* 0x00007c00012d7983 */ /* 0x0201620000100800 */
        /* <DEDUP_REMOVED lines=16> */
[----:B--2---:R-:W-:Y:S02]  /*10f00*/  SHF.R.U32.HI R37, RZ, 0x10, R29 ;  /* 0x00000010ff257819 */ /* 0x004fe4000001161d */
        /* <DEDUP_REMOVED lines=106> */
.L_x_2612:
[----:B------:R-:W-:Y:S05]  /*115b0*/  BSYNC B2 ;  /* 0x0000000000027941 */ /* 0x000fea0003800000 */
.L_x_2611:
[----:B------:R-:W-:Y:S05]  /*115c0*/  @P1 BRA `(.L_x_2610) ;  /* 0x0000000400e81947 */ /* 0x000fea0003800000 */
[----:B0---45:R-:W0:Y:S01]  /*115d0*/  LDS.128 R4, [R45+0x26400] ;  /* 0x026400002d047984 */ /* 0x031e220000000c00 */
[----:B------:R-:W-:Y:S02]  /*115e0*/  SHF.R.U32.HI R27, RZ, 0x8, R25 ;  /* 0x00000008ff1b7819 */ /* 0x000fe40000011619 */
        /* <DEDUP_REMOVED lines=49> */
[----:B--2---:R-:W-:Y:S01]  /*11900*/  FFMA.FTZ R37, R21, R32, R35 ;  /* 0x0000002015257223 */ /* 0x004fe20000010023 */
        /* <DEDUP_REMOVED lines=70> */
.L_x_2610:
[----:B------:R-:W-:Y:S05]  /*11d70*/  BSYNC B1 ;  /* 0x0000000000017941 */ /* 0x000fea0003800000 */
.L_x_2609:
[----:B------:R-:W-:-:S05]  /*11d80*/  VIADD R3, R19, 0x60 ;  /* 0x0000006013037836 */ /* 0x000fca0000000000 */
        /* <DEDUP_REMOVED lines=130> */
.L_x_2615:
[----:B------:R-:W-:Y:S05]  /*125b0*/  BSYNC B1 ;  /* 0x0000000000017941 */ /* 0x000fea0003800000 */
.L_x_2614:
[----:B------:R-:W-:Y:S05]  /*125c0*/  @P1 BRA `(.L_x_2613) ;  /* 0x0000005000681947 */ /* 0x000fea0003800000 */
[----:B0---45:R-:W0:Y:S01]  /*125d0*/  LDS.128 R4, [R35+0x27400] ;  /* 0x0274000023047984 */ /* 0x031e220000000c00 */
[----:B------:R-:W-:Y:S02]  /*125e0*/  SHF.R.U32.HI R13, RZ, 0x8, R9 ;  /* 0x00000008ff0d7819 */ /* 0x000fe40000011609 */
        /* <DEDUP_REMOVED lines=117> */
.L_x_2586:
[----:B------:R-:W1:Y:S01]  /*12d40*/  LDC R52, c[0x0][0x448] ;  /* 0x00011200ff347b82 */ /* 0x000e620000000800 */
[----:B------:R-:W-:Y:S01]  /*12d50*/  MOV R25, R31 ;  /* 0x0000001f00197202 */ /* 0x000fe20000000f00 */
[----:B------:R-:W-:Y:S01]  /*12d60*/  IMAD.MOV.U32 R27, RZ, RZ, R29 ;  /* 0x000000ffff1b7224 */ /* 0x000fe200078e001d */
[----:B------:R-:W-:Y:S01]  /*12d70*/  ULDC.64 UR4, c[0x0][0x3f8] ;  /* 0x0000fe0000047ab9 */ /* 0x000fe20000000a00 */
[----:B------:R-:W-:Y:S01]  /*12d80*/  ULDC.64 UR6, c[0x0][0x408] ;  /* 0x0001020000067ab9 */ /* 0x000fe20000000a00 */
[----:B------:R-:W-:Y:S01]  /*12d90*/  ULDC.64 UR8, c[0x0][0x400] ;  /* 0x0001000000087ab9 */ /* 0x000fe20000000a00 */
        /* <DEDUP_REMOVED lines=19> */
[----:B------:R-:W2:Y:S01]  /*12ed0*/  LDL R6, [R1+0x40] ;  /* 0x0000400001067983 */ /* 0x000ea20000100800 */
[----:B------:R-:W1:Y:S03]  /*12ee0*/  LDC R37, c[0x0][0x3f4] ;  /* 0x0000fd00ff257b82 */ /* 0x000e660000000800 */
[----:B------:R-:W3:Y:S04]  /*12ef0*/  SHFL.IDX PT, R7, R55, RZ, 0x181f ;  /* 0x00181fff37077589 */ /* 0x000ee800000e0000 */
[----:B------:R-:W4:Y:S04]  /*12f00*/  SHFL.IDX PT, R14, R59, RZ, 0x181f ;  /* 0x00181fff3b0e7589 */ /* 0x000f2800000e0000 */
[----:B------:R-:W5:Y:S04]  /*12f10*/  SHFL.IDX PT, R5, R53, RZ, 0x181f ;  /* 0x00181fff35057589 */ /* 0x000f6800000e0000 */
[----:B------:R-:W0:Y:S01]  /*12f20*/  SHFL.IDX PT, R9, R57, RZ, 0x181f ;  /* 0x00181fff39097589 */ /* 0x000e2200000e0000 */
[----:B-1----:R-:W-:Y:S01]  /*12f30*/  ISETP.GE.AND P0, PT, R16, R37, PT ;  /* 0x000000251000720c */ /* 0x002fe20003f06270 */
[----:B--2---:R-:W-:-:S05]  /*12f40*/  IMAD R52, R6, R52, RZ ;  /* 0x0000003406347224 */ /* 0x004fca00078e02ff */
[----:B------:R-:W-:-:S13]  /*12f50*/  ISETP.GE.OR P1, PT, R3, R52, P0 ;  /* 0x000000340300720c */ /* 0x000fda0000726670 */
[C---:B---3--:R-:W-:Y:S02]  /*12f60*/  @!P1 IADD3 R4, P2, R16.reuse, R7, RZ ;  /* 0x0000000710049210 */ /* 0x048fe40007f5e0ff */
[----:B----4-:R-:W-:-:S03]  /*12f70*/  @!P1 IADD3 R24, P3, R16, R14, RZ ;  /* 0x0000000e10189210 */ /* 0x010fc60007f7e0ff */
[--C-:B-----5:R-:W-:Y:S02]  /*12f80*/  @!P1 IMAD.X R5, R5, 0x1, R17.reuse, P2 ;  /* 0x0000000105059824 */ /* 0x120fe400010e0611 */
[----:B0-----:R-:W-:-:S04]  /*12f90*/  @!P1 IMAD.X R25, R9, 0x1, R17, P3 ;  /* 0x0000000109199824 */ /* 0x001fc800018e0611 */
[----:B------:R-:W2:Y:S04]  /*12fa0*/  @!P1 LD.E.128 R4, desc[UR40][R4.64] ;  /* 0x0000002804049980 */ /* 0x000ea8000c101d00 */
[----:B------:R-:W3:Y:S01]  /*12fb0*/  @!P1 LD.E.128 R24, desc[UR40][R24.64] ;  /* 0x0000002818189980 */ /* 0x000ee2000c101d00 */
[----:B------:R-:W-:Y:S02]  /*12fc0*/  CS2R R44, SRZ ;  /* 0x00000000002c7805 */ /* 0x000fe4000001ff00 */
[----:B------:R-:W-:Y:S02]  /*12fd0*/  CS2R R46, SRZ ;  /* 0x00000000002e7805 */ /* 0x000fe4000001ff00 */
[----:B------:R-:W-:Y:S01]  /*12fe0*/  CS2R R48, SRZ ;  /* 0x0000000000307805 */ /* 0x000fe2000001ff00 */
[----:B------:R0:W1:Y:S01]  /*12ff0*/  SHFL.IDX PT, R9, R53, 0x1, 0x181f ;  /* 0x00381f0035097f89 */ /* 0x00006200000e0000 */
[----:B------:R-:W-:-:S03]  /*13000*/  CS2R R50, SRZ ;  /* 0x0000000000327805 */ /* 0x000fc6000001ff00 */
[----:B------:R0:W4:Y:S04]  /*13010*/  SHFL.IDX PT, R21, R55, 0x1, 0x181f ;  /* 0x00381f0037157f89 */ /* 0x00012800000e0000 */
[----:B------:R0:W0:Y:S04]  /*13020*/  SHFL.IDX PT, R33, R57, 0x1, 0x181f ;  /* 0x00381f0039217f89 */ /* 0x00002800000e0000 */
[----:B------:R0:W0:Y:S01]  /*13030*/  SHFL.IDX PT, R14, R59, 0x1, 0x181f ;  /* 0x00381f003b0e7f89 */ /* 0x00002200000e0000 */
[----:B--2---:R-:W-:Y:S02]  /*13040*/  @!P1 IMAD.MOV.U32 R44, RZ, RZ, R4 ;  /* 0x000000ffff2c9224 */ /* 0x004fe400078e0004 */
[----:B------:R-:W-:Y:S01]  /*13050*/  @!P1 IMAD.MOV.U32 R45, RZ, RZ, R5 ;  /* 0x000000ffff2d9224 */ /* 0x000fe200078e0005 */
[----:B------:R-:W-:Y:S01]  /*13060*/  CS2R R4, SRZ ;  /* 0x0000000000047805 */ /* 0x000fe2000001ff00 */
[----:B------:R-:W-:-:S02]  /*13070*/  @!P1 IMAD.MOV.U32 R46, RZ, RZ, R6 ;  /* 0x000000ffff2e9224 */ /* 0x000fc400078e0006 */
[----:B------:R-:W-:Y:S02]  /*13080*/  @!P1 IMAD.MOV.U32 R47, RZ, RZ, R7 ;  /* 0x000000ffff2f9224 */ /* 0x000fe400078e0007 */
[----:B---3--:R-:W-:Y:S02]  /*13090*/  @!P1 IMAD.MOV.U32 R48, RZ, RZ, R24 ;  /* 0x000000ffff309224 */ /* 0x008fe400078e0018 */
[----:B------:R-:W-:Y:S02]  /*130a0*/  @!P1 IMAD.MOV.U32 R49, RZ, RZ, R25 ;  /* 0x000000ffff319224 */ /* 0x000fe400078e0019 */
[----:B------:R-:W-:Y:S02]  /*130b0*/  @!P1 IMAD.MOV.U32 R50, RZ, RZ, R26 ;  /* 0x000000ffff329224 */ /* 0x000fe400078e001a */
[----:B01--4-:R-:W-:-:S07]  /*130c0*/  @!P1 IMAD.MOV.U32 R51, RZ, RZ, R27 ;  /* 0x000000ffff339224 */ /* 0x013fce00078e001b */
.L_x_2876:
        /* <DEDUP_REMOVED lines=17> */
.L_x_2618:
[----:B------:R-:W-:Y:S05]  /*131e0*/  BSYNC B1 ;  /* 0x0000000000017941 */ /* 0x000fea0003800000 */
.L_x_2617:
[----:B------:R-:W-:-:S03]  /*131f0*/  UMOV UR4, 0xffffffff ;  /* 0xffffffff00047882 */ /* 0x000fc60000000000 */
[----:B------:R-:W-:Y:S05]  /*13200*/  BRA.DIV UR4, `(.L_x_2619) ;  /* 0x000001ea04b07947 */ /* 0x000fea000b800000 */
[----:B------:R-:W0:Y:S01]  /*13210*/  SHFL.IDX PT, R21, R55, 0x2, 0x181f ;  /* 0x00581f0037157f89 */ /* 0x000e2200000e0000 */
[----:B------:R-:W-:-:S03]  /*13220*/  IADD3 R11, R3, 0x40, RZ ;  /* 0x00000040030b7810 */ /* 0x000fc60007ffe0ff */
[----:B------:R-:W1:Y:S01]  /*13230*/  SHFL.IDX PT, R14, R59, 0x2, 0x181f ;  /* 0x00581f003b0e7f89 */ /* 0x000e6200000e0000 */
[----:B------:R-:W-:-:S03]  /*13240*/  ISETP.GE.OR P1, PT, R11, R52, P0 ;  /* 0x000000340b00720c */ /* 0x000fc60000726670 */
[----:B------:R-:W2:Y:S04]  /*13250*/  SHFL.IDX PT, R9, R53, 0x2, 0x181f ;  /* 0x00581f0035097f89 */ /* 0x000ea800000e0000 */
[----:B------:R-:W3:Y:S06]  /*13260*/  SHFL.IDX PT, R25, R57, 0x2, 0x181f ;  /* 0x00581f0039197f89 */ /* 0x000eec00000e0000 */
[----:B0-----:R-:W-:-:S02]  /*13270*/  @!P1 IADD3 R24, P2, R16, R21, RZ ;  /* 0x0000001510189210 */ /* 0x001fc40007f5e0ff */
[----:B-1----:R-:W-:-:S03]  /*13280*/  @!P1 IADD3 R32, P3, R16, R14, RZ ;  /* 0x0000000e10209210 */ /* 0x002fc60007f7e0ff */
[--C-:B--2---:R-:W-:Y:S02]  /*13290*/  @!P1 IMAD.X R9, R9, 0x1, R17.reuse, P2 ;  /* 0x0000000109099824 */ /* 0x104fe400010e0611 */
[----:B---3--:R-:W-:Y:S02]  /*132a0*/  @!P1 IMAD.X R33, R25, 0x1, R17, P3 ;  /* 0x0000000119219824 */ /* 0x008fe400018e0611 */
[----:B------:R-:W-:-:S04]  /*132b0*/  @!P1 IMAD.MOV.U32 R25, RZ, RZ, R9 ;  /* 0x000000ffff199224 */ /* 0x000fc800078e0009 */
[----:B------:R-:W2:Y:S04]  /*132c0*/  @!P1 LD.E.128 R32, desc[UR40][R32.64] ;  /* 0x0000002820209980 */ /* 0x000ea8000c101d00 */
[----:B------:R-:W3:Y:S04]  /*132d0*/  @!P1 LD.E.128 R24, desc[UR40][R24.64] ;  /* 0x0000002818189980 */ /* 0x000ee8000c101d00 */
[----:B------:R-:W0:Y:S04]  /*132e0*/  SHFL.IDX PT, R55, R55, 0x3, 0x181f ;  /* 0x00781f0037377f89 */ /* 0x000e2800000e0000 */
[----:B------:R-:W1:Y:S04]  /*132f0*/  SHFL.IDX PT, R53, R53, 0x3, 0x181f ;  /* 0x00781f0035357f89 */ /* 0x000e6800000e0000 */
[----:B------:R-:W4:Y:S04]  /*13300*/  SHFL.IDX PT, R59, R59, 0x3, 0x181f ;  /* 0x00781f003b3b7f89 */ /* 0x000f2800000e0000 */
[----:B------:R-:W0:Y:S01]  /*13310*/  SHFL.IDX PT, R57, R57, 0x3, 0x181f ;  /* 0x00781f0039397f89 */ /* 0x000e2200000e0000 */
[----:B------:R-:W-:-:S02]  /*13320*/  CS2R R20, SRZ ;  /* 0x0000000000147805 */ /* 0x000fc4000001ff00 */
[----:B------:R-:W-:Y:S02]  /*13330*/  CS2R R38, SRZ ;  /* 0x0000000000267805 */ /* 0x000fe4000001ff00 */
[----:B------:R-:W-:Y:S02]  /*13340*/  CS2R R40, SRZ ;  /* 0x0000000000287805 */ /* 0x000fe4000001ff00 */
[----:B------:R-:W-:Y:S02]  /*13350*/  CS2R R42, SRZ ;  /* 0x00000000002a7805 */ /* 0x000fe4000001ff00 */
[----:B------:R-:W-:Y:S01]  /*13360*/  CS2R R8, SRZ ;  /* 0x0000000000087805 */ /* 0x000fe2000001ff00 */
[----:B--2---:R-:W-:Y:S02]  /*13370*/  @!P1 IMAD.MOV.U32 R40, RZ, RZ, R32 ;  /* 0x000000ffff289224 */ /* 0x004fe400078e0020 */
[----:B------:R-:W-:Y:S02]  /*13380*/  @!P1 IMAD.MOV.U32 R41, RZ, RZ, R33 ;  /* 0x000000ffff299224 */ /* 0x000fe400078e0021 */
[----:B---3--:R-:W-:-:S02]  /*13390*/  @!P1 IMAD.MOV.U32 R20, RZ, RZ, R24 ;  /* 0x000000ffff149224 */ /* 0x008fc400078e0018 */
[----:B------:R-:W-:Y:S02]  /*133a0*/  @!P1 IMAD.MOV.U32 R21, RZ, RZ, R25 ;  /* 0x000000ffff159224 */ /* 0x000fe400078e0019 */
[----:B------:R-:W-:Y:S02]  /*133b0*/  @!P1 IMAD.MOV.U32 R38, RZ, RZ, R26 ;  /* 0x000000ffff269224 */ /* 0x000fe400078e001a */
[----:B------:R-:W-:Y:S02]  /*133c0*/  @!P1 IMAD.MOV.U32 R39, RZ, RZ, R27 ;  /* 0x000000ffff279224 */ /* 0x000fe400078e001b */
[----:B------:R-:W-:Y:S02]  /*133d0*/  @!P1 IMAD.MOV.U32 R42, RZ, RZ, R34 ;  /* 0x000000ffff2a9224 */ /* 0x000fe400078e0022 */
[----:B01--4-:R-:W-:-:S07]  /*133e0*/  @!P1 IMAD.MOV.U32 R43, RZ, RZ, R35 ;  /* 0x000000ffff2b9224 */ /* 0x013fce00078e0023 */
.L_x_2886:
        /* <DEDUP_REMOVED lines=13> */
[----:B------:R-:W-:Y:S01]  /*134c0*/  IMAD.X R13, R53, 0x1, R17, P1 ;  /* 0x00000001350d7824 */ /* 0x000fe200008e0611 */
[----:B------:R-:W-:-:S05]  /*134d0*/  IADD3.X R9, R57, R17, RZ, P2, !PT ;  /* 0x0000001139097210 */ /* 0x000fca00017fe4ff */
[----:B------:R-:W5:Y:S04]  /*134e0*/  LD.E.128 R12, desc[UR40][R12.64] ;  /* 0x000000280c0c7980 */ /* 0x000f68000c101d00 */
[----:B------:R-:W5:Y:S02]  /*134f0*/  LD.E.128 R8, desc[UR40][R8.64] ;  /* 0x0000002808087980 */ /* 0x000f64000c101d00 */
.L_x_2621:
[----:B------:R-:W-:Y:S05]  /*13500*/  BSYNC B1 ;  /* 0x0000000000017941 */ /* 0x000fea0003800000 */
.L_x_2620:
[----:B------:R-:W2:Y:S01]  /*13510*/  LDL R24, [R1+0x3c] ;  /* 0x00003c0001187983 */ /* 0x000ea20000100800 */
[----:B------:R-:W-:Y:S01]  /*13520*/  ULEA.HI UR4, UR39, UR39, URZ, 0x1 ;  /* 0x0000002727047291 */ /* 0x000fe2000f8f083f */
[C---:B------:R-:W-:Y:S01]  /*13530*/  VIADD R26, R19.reuse, 0x20 ;  /* 0x00000020131a7836 */ /* 0x040fe20000000000 */
[----:B------:R-:W-:Y:S01]  /*13540*/  BSSY B1, `(.L_x_2622) ;  /* 0x000000e000017945 */ /* 0x000fe20003800000 */
[----:B------:R-:W-:Y:S01]  /*13550*/  VIADD R25, R19, 0x40 ;  /* 0x0000004013197836 */ /* 0x000fe20000000000 */
[----:B------:R-:W-:-:S04]  /*13560*/  ULOP3.LUT UR4, UR4, 0xfffffffe, URZ, 0xc0, !UPT ;  /* 0xfffffffe04047892 */ /* 0x000fc8000f8ec03f */
[----:B------:R-:W-:-:S06]  /*13570*/  UIADD3 UR4, UR39, -UR4, URZ ;  /* 0x8000000427047290 */ /* 0x000fcc000fffe03f */
[----:B------:R-:W-:-:S05]  /*13580*/  IMAD.U32 R3, RZ, RZ, UR4 ;  /* 0x00000004ff037e24 */ /* 0x000fca000f8e00ff */
[----:B------:R-:W-:-:S04]  /*13590*/  SHF.L.U32 R3, R3, 0x1f, RZ ;  /* 0x0000001f03037819 */ /* 0x000fc800000006ff */
[----:B------:R-:W0:Y:S01]  /*135a0*/  SYNCS.PHASECHK.TRANS64.TRYWAIT P4, [R18+URZ+0x38800], R3 ;  /* 0x03880003120075a7 */ /* 0x000e22000808017f */
[----:B--2---:R-:W-:Y:S01]  /*135b0*/  VIADDMNMX R52, R52, -R24, 0x80, PT ;  /* 0x0000008034347446 */ /* 0x004fe20003800918 */
[----:B------:R-:W-:-:S03]  /*135c0*/  VIADD R24, R19, 0x60 ;  /* 0x0000006013187836 */ /* 0x000fc60000000000 */
[-C--:B------:R-:W-:Y:S02]  /*135d0*/  ISETP.GE.OR P3, PT, R19, R52.reuse, P0 ;  /* 0x000000341300720c */ /* 0x080fe40000766670 */
[-C--:B------:R-:W-:Y:S02]  /*135e0*/  ISETP.GE.OR P2, PT, R26, R52.reuse, P0 ;  /* 0x000000341a00720c */ /* 0x080fe40000746670 */
[-C--:B------:R-:W-:Y:S02]  /*135f0*/  ISETP.GE.OR P1, PT, R25, R52.reuse, P0 ;  /* 0x000000341900720c */ /* 0x080fe40000726670 */
[----:B------:R-:W-:Y:S01]  /*13600*/  ISETP.GE.OR P0, PT, R24, R52, P0 ;  /* 0x000000341800720c */ /* 0x000fe20000706670 */
[----:B0-----:R-:W-:-:S12]  /*13610*/  @!P4 BRA `(.L_x_2623) ;  /* 0x000001e800c8c947 */ /* 0x001fd80003800000 */
.L_x_2887:
[----:B------:R-:W-:Y:S05]  /*13620*/  BSYNC B1 ;  /* 0x0000000000017941 */ /* 0x000fea0003800000 */
.L_x_2622:
[----:B------:R-:W-:Y:S04]  /*13630*/  BSSY B1, `(.L_x_2624) ;  /* 0x0000107000017945 */ /* 0x000fe80003800000 */
[----:B------:R-:W-:Y:S05]  /*13640*/  @P3 BRA `(.L_x_2625) ;  /* 0x0000001000143947 */ /* 0x000fea0003800000 */
[----:B------:R-:W2:Y:S04]  /*13650*/  LDL R35, [R1+0x78] ;  /* 0x0000780001237983 */ /* 0x000ea80000100800 */
[----:B------:R-:W3:Y:S01]  /*13660*/  LDL R76, [R1+0x7c] ;  /* 0x00007c00014c7983 */ /* 0x000ee20000100800 */
[----:B0-----:R-:W-:Y:S01]  /*13670*/  SHF.R.U32.HI R3, RZ, 0x8, R44 ;  /* 0x00000008ff037819 */ /* 0x001fe2000001162c */
[----:B------:R-:W-:Y:S01]  /*13680*/  IMAD.SHL.U32 R52, R19, 0x80, RZ ;  /* 0x0000008013347824 */ /* 0x000fe200078e00ff */
[----:B------:R-:W-:Y:S02]  /*13690*/  LOP3.LUT R25, R44, 0xff, RZ, 0xc0, !PT ;  /* 0x000000ff2c197812 */ /* 0x000fe400078ec0ff */
[----:B------:R-:W-:Y:S02]  /*136a0*/  LOP3.LUT R24, R3, 0xff, RZ, 0xc0, !PT ;  /* 0x000000ff03187812 */ /* 0x000fe400078ec0ff */
[----:B------:R-:W-:-:S02]  /*136b0*/  LEA.HI R3, R37, R0, RZ, 0x1c ;  /* 0x0000000025037211 */ /* 0x000fc400078fe0ff */
[----:B------:R-:W-:Y:S02]  /*136c0*/  PRMT R53, R24, 0x7604, R25 ;  /* 0x0000760418357816 */ /* 0x000fe40000000019 */
[----:B------:R-:W-:Y:S02]  /*136d0*/  SHF.R.S32.HI R24, RZ, 0x1f, R3 ;  /* 0x0000001fff187819 */ /* 0x000fe40000011403 */
[----:B------:R-:W-:Y:S02]  /*136e0*/  LOP3.LUT R52, R52, 0x380, RZ, 0xc0, !PT ;  /* 0x0000038034347812 */ /* 0x000fe400078ec0ff */
[----:B------:R-:W-:Y:S01]  /*136f0*/  LEA.HI R24, R24, R3, RZ, 0x3 ;  /* 0x0000000318187211 */ /* 0x000fe200078f18ff */
[----:B------:R-:W-:Y:S01]  /*13700*/  IMAD.SHL.U32 R3, R3, 0x10, RZ ;  /* 0x0000001003037824 */ /* 0x000fe200078e00ff */
[----:B------:R-:W-:Y:S02]  /*13710*/  SHF.R.U32.HI R26, RZ, 0x8, R45 ;  /* 0x00000008ff1a7819 */ /* 0x000fe4000001162d */
[----:B------:R-:W-:Y:S01]  /*13720*/  LOP3.LUT R27, R45, 0xff, RZ, 0xc0, !PT ;  /* 0x000000ff2d1b7812 */ /* 0x000fe200078ec0ff */
[----:B------:R-:W-:Y:S01]  /*13730*/  IMAD.SHL.U32 R24, R24, 0x800, RZ ;  /* 0x0000080018187824 */ /* 0x000fe200078e00ff */
[----:B------:R-:W-:Y:S01]  /*13740*/  LOP3.LUT R3, R52, 0x70, R3, 0xf8, !PT ;  /* 0x0000007034037812 */ /* 0x000fe200078ef803 */
[----:B------:R-:W-:Y:S01]  /*13750*/  IMAD.SHL.U32 R52, R19, 0x80, RZ ;  /* 0x0000008013347824 */ /* 0x000fe200078e00ff */
[----:B------:R-:W-:-:S02]  /*13760*/  LOP3.LUT R26, R26, 0xff, RZ, 0xc0, !PT ;  /* 0x000000ff1a1a7812 */ /* 0x000fc400078ec0ff */
[----:B------:R-:W-:Y:S02]  /*13770*/  SHF.R.U32.HI R33, RZ, 0x8, R48 ;  /* 0x00000008ff217819 */ /* 0x000fe40000011630 */
[----:B------:R-:W-:Y:S02]  /*13780*/  LOP3.LUT R52, R52, 0x380, RZ, 0xc0, !PT ;  /* 0x0000038034347812 */ /* 0x000fe400078ec0ff */
[----:B------:R-:W-:Y:S02]  /*13790*/  PRMT R55, R26, 0x7604, R27 ;  /* 0x000076041a377816 */ /* 0x000fe4000000001b */
[----:B------:R-:W-:Y:S02]  /*137a0*/  SHF.R.U32.HI R27, RZ, 0x8, R47 ;  /* 0x00000008ff1b7819 */ /* 0x000fe4000001162f */
[----:B------:R-:W-:Y:S02]  /*137b0*/  SHF.R.U32.HI R52, RZ, 0x3, R52 ;  /* 0x00000003ff347819 */ /* 0x000fe40000011634 */
[----:B------:R-:W-:-:S02]  /*137c0*/  LOP3.LUT R32, R47, 0xff, RZ, 0xc0, !PT ;  /* 0x000000ff2f207812 */ /* 0x000fc400078ec0ff */
[----:B------:R-:W-:Y:S02]  /*137d0*/  LOP3.LUT R34, R48, 0xff, RZ, 0xc0, !PT ;  /* 0x000000ff30227812 */ /* 0x000fe400078ec0ff */
[----:B------:R-:W-:Y:S02]  /*137e0*/  LOP3.LUT R27, R27, 0xff, RZ, 0xc0, !PT ;  /* 0x000000ff1b1b7812 */ /* 0x000fe400078ec0ff */
[----:B------:R-:W-:Y:S02]  /*137f0*/  LOP3.LUT R33, R33, 0xff, RZ, 0xc0, !PT ;  /* 0x000000ff21217812 */ /* 0x000fe400078ec0ff */
[----:B------:R-:W-:Y:S02]  /*13800*/  LOP3.LUT R3, R3, R52, RZ, 0x3c, !PT ;  /* 0x0000003403037212 */ /* 0x000fe400078e3cff */
[----:B------:R-:W-:Y:S02]  /*13810*/  LOP3.LUT R24, R24, 0xffffc000, RZ, 0xc0, !PT ;  /* 0xffffc00018187812 */ /* 0x000fe400078ec0ff */
[----:B------:R-:W-:-:S02]  /*13820*/  PRMT R61, R27, 0x7604, R32 ;  /* 0x000076041b3d7816 */ /* 0x000fc40000000020 */
[----:B------:R-:W-:Y:S02]  /*13830*/  PRMT R63, R33, 0x7604, R34 ;  /* 0x00007604213f7816 */ /* 0x000fe40000000022 */
[----:B------:R-:W-:Y:S02]  /*13840*/  SHF.R.U32.HI R32, RZ, 0x8, R49 ;  /* 0x00000008ff207819 */ /* 0x000fe40000011631 */
[----:B------:R-:W-:Y:S02]  /*13850*/  SHF.R.U32.HI R34, RZ, 0x8, R50 ;  /* 0x00000008ff227819 */ /* 0x000fe40000011632 */
[----:B------:R-:W-:Y:S02]  /*13860*/  SHF.R.U32.HI R25, RZ, 0x8, R46 ;  /* 0x00000008ff197819 */ /* 0x000fe4000001162e */
[----:B------:R-:W-:Y:S02]  /*13870*/  LOP3.LUT R33, R49, 0xff, RZ, 0xc0, !PT ;  /* 0x000000ff31217812 */ /* 0x000fe400078ec0ff */
[----:B------:R-:W-:-:S02]  /*13880*/  LOP3.LUT R32, R32, 0xff, RZ, 0xc0, !PT ;  /* 0x000000ff20207812 */ /* 0x000fc400078ec0ff */
[----:B------:R-:W-:Y:S02]  /*13890*/  LOP3.LUT R34, R34, 0xff, RZ, 0xc0, !PT ;  /* 0x000000ff22227812 */ /* 0x000fe400078ec0ff */
[----:B------:R-:W-:Y:S02]  /*138a0*/  LOP3.LUT R26, R46, 0xff, RZ, 0xc0, !PT ;  /* 0x000000ff2e1a7812 */ /* 0x000fe400078ec0ff */
[----:B------:R-:W-:Y:S02]  /*138b0*/  LOP3.LUT R25, R25, 0xff, RZ, 0xc0, !PT ;  /* 0x000000ff19197812 */ /* 0x000fe400078ec0ff */
[----:B------:R-:W-:Y:S02]  /*138c0*/  PRMT R65, R32, 0x7604, R33 ;  /* 0x0000760420417816 */ /* 0x000fe40000000021 */
[----:B------:R-:W-:Y:S02]  /*138d0*/  PRMT R57, R25, 0x7604, R26 ;  /* 0x0000760419397816 */ /* 0x000fe4000000001a */
[----:B------:R-:W-:-:S02]  /*138e0*/  SHF.R.U32.HI R54, RZ, 0x10, R45 ;  /* 0x00000010ff367819 */ /* 0x000fc4000001162d */
[----:B------:R-:W-:Y:S02]  /*138f0*/  SHF.R.U32.HI R52, RZ, 0x8, R51 ;  /* 0x00000008ff347819 */ /* 0x000fe40000011633 */
[----:B------:R-:W-:Y:S02]  /*13900*/  SHF.R.U32.HI R56, RZ, 0x10, R46 ;  /* 0x00000010ff387819 */ /* 0x000fe4000001162e */
[----:B------:R-:W-:Y:S02]  /*13910*/  LOP3.LUT R54, R54, 0xff, RZ, 0xc0, !PT ;  /* 0x000000ff36367812 */ /* 0x000fe400078ec0ff */
[----:B------:R-:W-:Y:S02]  /*13920*/  LOP3.LUT R59, R51, 0xff, RZ, 0xc0, !PT ;  /* 0x000000ff333b7812 */ /* 0x000fe400078ec0ff */
[----:B------:R-:W-:Y:S02]  /*13930*/  LOP3.LUT R52, R52, 0xff, RZ, 0xc0, !PT ;  /* 0x000000ff34347812 */ /* 0x000fe400078ec0ff */
[----:B------:R-:W-:-:S02]  /*13940*/  LOP3.LUT R56, R56, 0xff, RZ, 0xc0, !PT ;  /* 0x000000ff38387812 */ /* 0x000fc400078ec0ff */
[----:B------:R-:W-:Y:S02]  /*13950*/  PRMT R55, R54, 0x7054, R55 ;  /* 0x0000705436377816 */ /* 0x000fe40000000037 */
[----:B------:R-:W-:Y:S02]  /*13960*/  SHF.R.U32.HI R54, RZ, 0x10, R49 ;  /* 0x00000010ff367819 */ /* 0x000fe40000011631 */
[----:B------:R-:W-:Y:S02]  /*13970*/  PRMT R60, R52, 0x7604, R59 ;  /* 0x00007604343c7816 */ /* 0x000fe4000000003b */
[----:B------:R-:W-:Y:S02]  /*13980*/  SHF.R.U32.HI R52, RZ, 0x10, R44 ;  /* 0x00000010ff347819 */ /* 0x000fe4000001162c */
[----:B------:R-:W-:Y:S02]  /*13990*/  PRMT R59, R56, 0x7054, R57 ;  /* 0x00007054383b7816 */ /* 0x000fe40000000039 */
[----:B------:R-:W-:-:S02]  /*139a0*/  SHF.R.U32.HI R57, RZ, 0x10, R51 ;  /* 0x00000010ff397819 */ /* 0x000fc40000011633 */
[----:B------:R-:W-:Y:S02]  /*139b0*/  LOP3.LUT R54, R54, 0xff, RZ, 0xc0, !PT ;  /* 0x000000ff36367812 */ /* 0x000fe400078ec0ff */
[----:B------:R-:W-:Y:S02]  /*139c0*/  SHF.R.U32.HI R58, RZ, 0x10, R47 ;  /* 0x00000010ff3a7819 */ /* 0x000fe4000001162f */
[----:B------:R-:W-:Y:S02]  /*139d0*/  LOP3.LUT R52, R52, 0xff, RZ, 0xc0, !PT ;  /* 0x000000ff34347812 */ /* 0x000fe400078ec0ff */
[----:B------:R-:W-:Y:S02]  /*139e0*/  SHF.R.U32.HI R56, RZ, 0x10, R50 ;  /* 0x00000010ff387819 */ /* 0x000fe40000011632 */
[----:B------:R-:W-:Y:S02]  /*139f0*/  LOP3.LUT R57, R57, 0xff, RZ, 0xc0, !PT ;  /* 0x000000ff39397812 */ /* 0x000fe400078ec0ff */
[----:B------:R-:W-:-:S02]  /*13a00*/  PRMT R65, R54, 0x7054, R65 ;  /* 0x0000705436417816 */ /* 0x000fc40000000041 */
[----:B------:R-:W-:Y:S02]  /*13a10*/  LOP3.LUT R58, R58, 0xff, RZ, 0xc0, !PT ;  /* 0x000000ff3a3a7812 */ /* 0x000fe400078ec0ff */
[----:B------:R-:W-:Y:S02]  /*13a20*/  PRMT R53, R52, 0x7054, R53 ;  /* 0x0000705434357816 */ /* 0x000fe40000000035 */
[----:B------:R-:W-:Y:S02]  /*13a30*/  SHF.R.U32.HI R52, RZ, 0x10, R48 ;  /* 0x00000010ff347819 */ /* 0x000fe40000011630 */
[----:B------:R-:W-:Y:S02]  /*13a40*/  LOP3.LUT R56, R56, 0xff, RZ, 0xc0, !PT ;  /* 0x000000ff38387812 */ /* 0x000fe400078ec0ff */
[----:B------:R-:W-:Y:S02]  /*13a50*/  PRMT R69, R57, 0x7054, R60 ;  /* 0x0000705439457816 */ /* 0x000fe4000000003c */
[----:B------:R-:W-:-:S02]  /*13a60*/  LOP3.LUT R65, R65, 0xff000000, R49, 0xf8, !PT ;  /* 0xff00000041417812 */ /* 0x000fc400078ef831 */
[----:B------:R-:W-:Y:S02]  /*13a70*/  LOP3.LUT R57, R55, 0xff000000, R45, 0xf8, !PT ;  /* 0xff00000037397812 */ /* 0x000fe400078ef82d */
[----:B------:R-:W-:Y:S02]  /*13a80*/  PRMT R61, R58, 0x7054, R61 ;  /* 0x000070543a3d7816 */ /* 0x000fe4000000003d */
[----:B------:R-:W-:Y:S02]  /*13a90*/  LOP3.LUT R52, R52, 0xff, RZ, 0xc0, !PT ;  /* 0x000000ff34347812 */ /* 0x000fe400078ec0ff */
[----:B------:R-:W-:Y:S02]  /*13aa0*/  F2FP.F16.E4M3.UNPACK_B R66, R65 ;  /* 0x00000041ff42723e */ /* 0x000fe400020006ff */
[----:B------:R-:W-:Y:S02]  /*13ab0*/  F2FP.F16.E4M3.UNPACK_B R60, R57 ;  /* 0x00000039ff3c723e */ /* 0x000fe400020006ff */
[----:B------:R-:W-:-:S02]  /*13ac0*/  LOP3.LUT R58, R61, 0xff000000, R47, 0xf8, !PT ;  /* 0xff0000003d3a7812 */ /* 0x000fc400078ef82f */
[----:B------:R-:W-:Y:S01]  /*13ad0*/  LOP3.LUT R68, R69, 0xff000000, R51, 0xf8, !PT ;  /* 0xff00000045447812 */ /* 0x000fe200078ef833 */
[--C-:B------:R-:W-:Y:S01]  /*13ae0*/  HADD2.F32 R64, -RZ, R60.reuse.H0_H0 ;  /* 0x2000003cff407230 */ /* 0x100fe20000004100 */
[----:B------:R-:W-:Y:S01]  /*13af0*/  PRMT R63, R52, 0x7054, R63 ;  /* 0x00007054343f7816 */ /* 0x000fe2000000003f */
[----:B------:R-:W-:Y:S01]  /*13b00*/  HADD2.F32 R60, -RZ, R60.H1_H1 ;  /* 0x3000003cff3c7230 */ /* 0x000fe20000004100 */
[----:B------:R-:W-:Y:S02]  /*13b10*/  LOP3.LUT R52, R53, 0xff000000, R44, 0xf8, !PT ;  /* 0xff00000035347812 */ /* 0x000fe400078ef82c */
[----:B------:R-:W-:Y:S02]  /*13b20*/  LOP3.LUT R53, R63, 0xff000000, R48, 0xf8, !PT ;  /* 0xff0000003f357812 */ /* 0x000fe400078ef830 */
[----:B------:R-:W-:Y:S02]  /*13b30*/  F2FP.F16.E4M3.UNPACK_B R57, R57.H1 ;  /* 0x00000039ff39723e */ /* 0x000fe400030006ff */
[----:B------:R-:W-:-:S02]  /*13b40*/  LOP3.LUT R44, R59, 0xff000000, R46, 0xf8, !PT ;  /* 0xff0000003b2c7812 */ /* 0x000fc400078ef82e */
[----:B--2---:R-:W-:Y:S02]  /*13b50*/  IADD3 R3, R3, R24, R35 ;  /* 0x0000001803037210 */ /* 0x004fe40007ffe023 */
[----:B------:R-:W-:Y:S01]  /*13b60*/  LOP3.LUT R35, R50, 0xff, RZ, 0xc0, !PT ;  /* 0x000000ff32237812 */ /* 0x000fe200078ec0ff */
[----:B---3--:R-:W0:Y:S02]  /*13b70*/  LDS.128 R24, [R76+0x20400] ;  /* 0x020400004c187984 */ /* 0x008e240000000c00 */
[----:B------:R-:W-:Y:S01]  /*13b80*/  IMAD.IADD R3, R18, 0x1, R3 ;  /* 0x0000000112037824 */ /* 0x000fe200078e0203 */
[----:B------:R-:W-:-:S04]  /*13b90*/  PRMT R67, R34, 0x7604, R35 ;  /* 0x0000760422437816 */ /* 0x000fc80000000023 */
[----:B------:R-:W1:Y:S01]  /*13ba0*/  LDS.128 R32, [R3+0x20400] ;  /* 0x0204000003207984 */ /* 0x000e620000000c00 */
[----:B------:R-:W-:-:S04]  /*13bb0*/  PRMT R67, R56, 0x7054, R67 ;  /* 0x0000705438437816 */ /* 0x000fc80000000043 */
[----:B------:R-:W-:Y:S01]  /*13bc0*/  LOP3.LUT R45, R67, 0xff000000, R50, 0xf8, !PT ;  /* 0xff000000432d7812 */ /* 0x000fe200078ef832 */
[--C-:B------:R-:W-:Y:S02]  /*13bd0*/  HADD2.F32 R67, -RZ, R66.reuse.H0_H0 ;  /* 0x20000042ff437230 */ /* 0x100fe40000004100 */
[----:B------:R-:W-:Y:S01]  /*13be0*/  HADD2.F32 R66, -RZ, R66.H1_H1 ;  /* 0x30000042ff427230 */ /* 0x000fe20000004100 */
[-C--:B0-----:R-:W-:Y:S02]  /*13bf0*/  F2FP.F16.E4M3.UNPACK_B R47, R25.reuse ;  /* 0x00000019ff2f723e */ /* 0x081fe400020006ff */
[----:B------:R-:W-:Y:S02]  /*13c00*/  F2FP.F16.E4M3.UNPACK_B R51, R25.H1 ;  /* 0x00000019ff33723e */ /* 0x000fe400030006ff */
[----:B------:R-:W-:Y:S01]  /*13c10*/  F2FP.F16.E4M3.UNPACK_B R59, R27 ;  /* 0x0000001bff3b723e */ /* 0x000fe200020006ff */
[--C-:B------:R-:W-:Y:S01]  /*13c20*/  HADD2.F32 R48, -RZ, R47.reuse.H0_H0 ;  /* 0x2000002fff307230 */ /* 0x100fe20000004100 */
[-C--:B-1----:R-:W-:Y:S01]  /*13c30*/  F2FP.F16.E4M3.UNPACK_B R54, R33.reuse ;  /* 0x00000021ff36723e */ /* 0x082fe200020006ff */
[----:B------:R-:W-:Y:S01]  /*13c40*/  HADD2.F32 R47, -RZ, R47.H1_H1 ;  /* 0x3000002fff2f7230 */ /* 0x000fe20000004100 */
[----:B------:R-:W-:-:S02]  /*13c50*/  F2FP.F16.E4M3.UNPACK_B R55, R33.H1 ;  /* 0x00000021ff37723e */ /* 0x000fc400030006ff */
[-C--:B------:R-:W-:Y:S01]  /*13c60*/  F2FP.F16.E4M3.UNPACK_B R49, R32.reuse ;  /* 0x00000020ff31723e */ /* 0x080fe200020006ff */
[--C-:B------:R-:W-:Y:S01]  /*13c70*/  HADD2.F32 R25, -RZ, R54.reuse.H0_H0 ;  /* 0x20000036ff197230 */ /* 0x100fe20000004100 */
[----:B------:R-:W-:Y:S01]  /*13c80*/  F2FP.F16.E4M3.UNPACK_B R56, R32.H1 ;  /* 0x00000020ff38723e */ /* 0x000fe200030006ff */
[----:B------:R-:W-:Y:S01]  /*13c90*/  HADD2.F32 R54, -RZ, R54.H1_H1 ;  /* 0x30000036ff367230 */ /* 0x000fe20000004100 */
[----:B------:R-:W-:Y:S02]  /*13ca0*/  F2FP.F16.E4M3.UNPACK_B R62, R27.H1 ;  /* 0x0000001bff3e723e */ /* 0x000fe400030006ff */
[CC--:B------:R-:W-:Y:S01]  /*13cb0*/  FMUL.FTZ R33, R25.reuse, R67.reuse ;  /* 0x0000004319217220 */ /* 0x0c0fe20000410000 */
[----:B------:R-:W-:Y:S01]  /*13cc0*/  FMUL.FTZ R32, R25, R64 ;  /* 0x0000004019207220 */ /* 0x000fe20000410000 */
[----:B------:R-:W-:Y:S01]  /*13cd0*/  F2FP.F16.E4M3.UNPACK_B R46, R24 ;  /* 0x00000018ff2e723e */ /* 0x000fe200020006ff */
[----:B------:R-:W-:Y:S01]  /*13ce0*/  FMUL.FTZ R71, R54, R60 ;  /* 0x0000003c36477220 */ /* 0x000fe20000410000 */
[C---:B------:R-:W-:Y:S01]  /*13cf0*/  FFMA.FTZ R25, R48.reuse, R64, -R33 ;  /* 0x0000004030197223 */ /* 0x040fe20000010821 */
[----:B------:R-:W-:Y:S01]  /*13d00*/  FFMA.FTZ R33, R48, R67, R32 ;  /* 0x0000004330217223 */ /* 0x000fe20000010020 */
[----:B------:R-:W-:Y:S01]  /*13d10*/  F2FP.F16.E4M3.UNPACK_B R67, R65.H1 ;  /* 0x00000041ff43723e */ /* 0x000fe200030006ff */
[----:B------:R-:W-:Y:S01]  /*13d20*/  HADD2.F32 R32, -RZ, R55.H0_H0 ;  /* 0x20000037ff207230 */ /* 0x000fe20000004100 */
[----:B------:R-:W-:Y:S01]  /*13d30*/  F2FP.F16.E4M3.UNPACK_B R50, R24.H1 ;  /* 0x00000018ff32723e */ /* 0x000fe200030006ff */
[----:B------:R-:W-:Y:S01]  /*13d40*/  HADD2.F32 R65, -RZ, R57.H0_H0 ;  /* 0x20000039ff417230 */ /* 0x000fe20000004100 */
[-C--:B------:R-:W-:Y:S01]  /*13d50*/  F2FP.F16.E4M3.UNPACK_B R24, R26.reuse ;  /* 0x0000001aff18723e */ /* 0x080fe200020006ff */
[----:B------:R-:W-:Y:S01]  /*13d60*/  HADD2.F32 R69, -RZ, R67.H0_H0 ;  /* 0x20000043ff457230 */ /* 0x000fe20000004100 */
[----:B------:R-:W-:Y:S01]  /*13d70*/  F2FP.F16.E4M3.UNPACK_B R27, R26.H1 ;  /* 0x0000001aff1b723e */ /* 0x000fe200030006ff */
[----:B------:R-:W-:Y:S01]  /*13d80*/  HADD2.F32 R48, -RZ, R51.H0_H0 ;  /* 0x20000033ff307230 */ /* 0x000fe20000004100 */
[-C--:B------:R-:W-:Y:S01]  /*13d90*/  F2FP.F16.E4M3.UNPACK_B R61, R35.reuse ;  /* 0x00000023ff3d723e */ /* 0x080fe200020006ff */
[----:B------:R-:W-:Y:S01]  /*13da0*/  HADD2.F32 R64, -RZ, R57.H1_H1 ;  /* 0x30000039ff407230 */ /* 0x000fe20000004100 */
[----:B------:R-:W-:Y:S01]  /*13db0*/  F2FP.F16.E4M3.UNPACK_B R63, R35.H1 ;  /* 0x00000023ff3f723e */ /* 0x000fe200030006ff */
[----:B------:R-:W-:Y:S01]  /*13dc0*/  FMUL.FTZ R73, R32, R69 ;  /* 0x0000004520497220 */ /* 0x000fe20000410000 */
[-C--:B------:R-:W-:Y:S01]  /*13dd0*/  F2FP.F16.E4M3.UNPACK_B R26, R34.reuse ;  /* 0x00000022ff1a723e */ /* 0x080fe200020006ff */
[----:B------:R-:W-:Y:S01]  /*13de0*/  HADD2.F32 R55, -RZ, R55.H1_H1 ;  /* 0x30000037ff377230 */ /* 0x000fe20000004100 */
[----:B------:R-:W-:Y:S01]  /*13df0*/  F2FP.F16.E4M3.UNPACK_B R35, R34.H1 ;  /* 0x00000022ff23723e */ /* 0x000fe200030006ff */
[-C--:B------:R-:W-:Y:S01]  /*13e00*/  FMUL.FTZ R34, R54, R66.reuse ;  /* 0x0000004236227220 */ /* 0x080fe20000410000 */
[----:B------:R-:W-:Y:S01]  /*13e10*/  FMUL.FTZ R54, R32, R65 ;  /* 0x0000004120367220 */ /* 0x000fe20000410000 */
[----:B------:R-:W-:Y:S01]  /*13e20*/  FFMA.FTZ R32, R47, R66, R71 ;  /* 0x000000422f207223 */ /* 0x000fe20000010047 */
[----:B------:R-:W-:-:S02]  /*13e30*/  HADD2.F32 R66, -RZ, R67.H1_H1 ;  /* 0x30000043ff427230 */ /* 0x000fc40000004100 */
[----:B------:R-:W-:Y:S01]  /*13e40*/  FFMA.FTZ R34, R47, R60, -R34 ;  /* 0x0000003c2f227223 */ /* 0x000fe20000010822 */
[C---:B------:R-:W-:Y:S01]  /*13e50*/  FFMA.FTZ R47, R48.reuse, R65, -R73 ;  /* 0x00000041302f7223 */ /* 0x040fe20000010849 */
[----:B------:R-:W-:Y:S01]  /*13e60*/  FFMA.FTZ R48, R48, R69, R54 ;  /* 0x0000004530307223 */ /* 0x000fe20000010036 */
[----:B------:R-:W-:Y:S01]  /*13e70*/  F2FP.F16.E4M3.UNPACK_B R69, R68 ;  /* 0x00000044ff45723e */ /* 0x000fe200020006ff */
[----:B------:R-:W-:Y:S01]  /*13e80*/  HADD2.F32 R54, -RZ, R61.H0_H0 ;  /* 0x2000003dff367230 */ /* 0x000fe20000004100 */
[----:B------:R-:W-:Y:S01]  /*13e90*/  F2FP.F16.E4M3.UNPACK_B R65, R58 ;  /* 0x0000003aff41723e */ /* 0x000fe200020006ff */
[----:B------:R-:W-:Y:S02]  /*13ea0*/  HADD2.F32 R60, -RZ, R59.H0_H0 ;  /* 0x2000003bff3c7230 */ /* 0x000fe40000004100 */
[C---:B------:R-:W-:Y:S01]  /*13eb0*/  FMUL.FTZ R70, R55.reuse, R66 ;  /* 0x0000004237467220 */ /* 0x040fe20000410000 */
[----:B------:R-:W-:Y:S02]  /*13ec0*/  HADD2.F32 R71, -RZ, R69.H0_H0 ;  /* 0x20000045ff477230 */ /* 0x000fe40000004100 */
[----:B------:R-:W-:Y:S01]  /*13ed0*/  FMUL.FTZ R57, R55, R64 ;  /* 0x0000004037397220 */ /* 0x000fe20000410000 */
[----:B------:R-:W-:-:S02]  /*13ee0*/  HADD2.F32 R67, -RZ, R65.H0_H0 ;  /* 0x20000041ff437230 */ /* 0x000fc40000004100 */
[----:B------:R-:W-:Y:S02]  /*13ef0*/  HADD2.F32 R51, -RZ, R51.H1_H1 ;  /* 0x30000033ff337230 */ /* 0x000fe40000004100 */
[C---:B------:R-:W-:Y:S01]  /*13f00*/  FMUL.FTZ R55, R54.reuse, R71 ;  /* 0x0000004736377220 */ /* 0x040fe20000410000 */
[----:B------:R-:W-:Y:S02]  /*13f10*/  HADD2.F32 R69, -RZ, R69.H1_H1 ;  /* 0x30000045ff457230 */ /* 0x000fe40000004100 */
[-C--:B------:R-:W-:Y:S01]  /*13f20*/  FMUL.FTZ R72, R54, R67.reuse ;  /* 0x0000004336487220 */ /* 0x080fe20000410000 */
[----:B------:R-:W-:Y:S02]  /*13f30*/  HADD2.F32 R65, -RZ, R65.H1_H1 ;  /* 0x30000041ff417230 */ /* 0x000fe40000004100 */
[----:B------:R-:W-:Y:S01]  /*13f40*/  FFMA.FTZ R55, R60, R67, -R55 ;  /* 0x000000433c377223 */ /* 0x000fe20000010837 */
[----:B------:R-:W-:Y:S01]  /*13f50*/  F2FP.F16.E4M3.UNPACK_B R67, R68.H1 ;  /* 0x00000044ff43723e */ /* 0x000fe200030006ff */
[C---:B------:R-:W-:Y:S01]  /*13f60*/  FFMA.FTZ R54, R51.reuse, R64, -R70 ;  /* 0x0000004033367223 */ /* 0x040fe20000010846 */
[----:B------:R-:W-:Y:S01]  /*13f70*/  F2FP.F16.E4M3.UNPACK_B R64, R58.H1 ;  /* 0x0000003aff40723e */ /* 0x000fe200030006ff */
[----:B------:R-:W-:Y:S01]  /*13f80*/  FFMA.FTZ R57, R51, R66, R57 ;  /* 0x0000004233397223 */ /* 0x000fe20000010039 */
[----:B------:R-:W-:-:S02]  /*13f90*/  HADD2.F32 R58, -RZ, R61.H1_H1 ;  /* 0x3000003dff3a7230 */ /* 0x000fc40000004100 */
[----:B------:R-:W-:Y:S01]  /*13fa0*/  FFMA.FTZ R51, R60, R71, R72 ;  /* 0x000000473c337223 */ /* 0x000fe20000010048 */
[----:B------:R-:W-:Y:S01]  /*13fb0*/  HADD2.F32 R68, -RZ, R67.H0_H0 ;  /* 0x20000043ff447230 */ /* 0x000fe20000004100 */
[----:B------:R-:W-:Y:S01]  /*13fc0*/  F2FP.SATFINITE.E4M3.F32.PACK_AB_MERGE_C R47, R54, R47, RZ ;  /* 0x0000002f362f723e */ /* 0x000fe200048070ff */
[----:B------:R-:W-:Y:S02]  /*13fd0*/  HADD2.F32 R60, -RZ, R63.H0_H0 ;  /* 0x2000003fff3c7230 */ /* 0x000fe40000004100 */
[C---:B------:R-:W-:Y:S01]  /*13fe0*/  FMUL.FTZ R70, R58.reuse, R69 ;  /* 0x000000453a467220 */ /* 0x040fe20000410000 */
[----:B------:R-:W-:Y:S02]  /*13ff0*/  HADD2.F32 R66, -RZ, R64.H0_H0 ;  /* 0x20000040ff427230 */ /* 0x000fe40000004100 */
[----:B------:R-:W-:Y:S01]  /*14000*/  FMUL.FTZ R58, R58, R65 ;  /* 0x000000413a3a7220 */ /* 0x000fe20000410000 */
[----:B------:R-:W-:Y:S02]  /*14010*/  HADD2.F32 R59, -RZ, R59.H1_H1 ;  /* 0x3000003bff3b7230 */ /* 0x000fe40000004100 */
[----:B------:R-:W-:Y:S01]  /*14020*/  FMUL.FTZ R72, R60, R68 ;  /* 0x000000443c487220 */ /* 0x000fe20000410000 */
[----:B------:R-:W-:-:S02]  /*14030*/  HADD2.F32 R61, -RZ, R62.H0_H0 ;  /* 0x2000003eff3d7230 */ /* 0x000fc40000004100 */
[-C--:B------:R-:W-:Y:S01]  /*14040*/  FMUL.FTZ R71, R60, R66.reuse ;  /* 0x000000423c477220 */ /* 0x080fe20000410000 */
[----:B------:R-:W-:Y:S02]  /*14050*/  HADD2.F32 R63, -RZ, R63.H1_H1 ;  /* 0x3000003fff3f7230 */ /* 0x000fe40000004100 */
[C---:B------:R-:W-:Y:S01]  /*14060*/  FFMA.FTZ R60, R59.reuse, R65, -R70 ;  /* 0x000000413b3c7223 */ /* 0x040fe20000010846 */
[----:B------:R-:W-:Y:S01]  /*14070*/  FFMA.FTZ R58, R59, R69, R58 ;  /* 0x000000453b3a7223 */ /* 0x000fe2000001003a */
[C---:B------:R-:W-:Y:S01]  /*14080*/  FFMA.FTZ R59, R61.reuse, R66, -R72 ;  /* 0x000000423d3b7223 */ /* 0x040fe20000010848 */
[----:B------:R-:W-:Y:S01]  /*14090*/  F2FP.F16.E4M3.UNPACK_B R69, R53.H1 ;  /* 0x00000035ff45723e */ /* 0x000fe200030006ff */
[----:B------:R-:W-:Y:S01]  /*140a0*/  FFMA.FTZ R61, R61, R68, R71 ;  /* 0x000000443d3d7223 */ /* 0x000fe20000010047 */
[----:B------:R-:W-:Y:S01]  /*140b0*/  F2FP.F16.E4M3.UNPACK_B R66, R52.H1 ;  /* 0x00000034ff42723e */ /* 0x000fe200030006ff */
[----:B------:R-:W-:Y:S01]  /*140c0*/  HADD2.F32 R68, -RZ, R64.H1_H1 ;  /* 0x30000040ff447230 */ /* 0x000fe20000004100 */
[----:B------:R-:W-:Y:S01]  /*140d0*/  F2FP.SATFINITE.E4M3.F32.PACK_AB_MERGE_C R48, R57, R48, RZ ;  /* 0x000000303930723e */ /* 0x000fe200048070ff */
[----:B------:R-:W-:Y:S01]  /*140e0*/  HADD2.F32 R64, -RZ, R62.H1_H1 ;  /* 0x3000003eff407230 */ /* 0x000fe20000004100 */
[----:B------:R-:W-:Y:S01]  /*140f0*/  F2FP.SATFINITE.E4M3.F32.PACK_AB_MERGE_C R25, R34, R25, R47 ;  /* 0x000000192219723e */ /* 0x000fe2000480702f */
[----:B------:R-:W-:-:S02]  /*14100*/  HADD2.F32 R71, -RZ, R67.H1_H1 ;  /* 0x30000043ff477230 */ /* 0x000fc40000004100 */
[C---:B------:R-:W-:Y:S01]  /*14110*/  FMUL.FTZ R74, R63.reuse, R68 ;  /* 0x000000443f4a7220 */ /* 0x040fe20000410000 */
[----:B------:R-:W-:Y:S01]  /*14120*/  HADD2.F32 R70, -RZ, R69.H0_H0 ;  /* 0x20000045ff467230 */ /* 0x000fe20000004100 */
[----:B------:R-:W-:Y:S01]  /*14130*/  F2FP.SATFINITE.E4M3.F32.PACK_AB_MERGE_C R33, R32, R33, R48 ;  /* 0x000000212021723e */ /* 0x000fe20004807030 */
[----:B------:R-:W-:Y:S02]  /*14140*/  HADD2.F32 R62, -RZ, R56.H0_H0 ;  /* 0x20000038ff3e7230 */ /* 0x000fe40000004100 */
[----:B------:R-:W-:Y:S01]  /*14150*/  FMUL.FTZ R75, R63, R71 ;  /* 0x000000473f4b7220 */ /* 0x000fe20000410000 */
[----:B------:R-:W-:Y:S02]  /*14160*/  HADD2.F32 R67, -RZ, R66.H0_H0 ;  /* 0x20000042ff437230 */ /* 0x000fe40000004100 */
[----:B------:R-:W-:Y:S02]  /*14170*/  HADD2.F32 R65, -RZ, R50.H0_H0 ;  /* 0x20000032ff417230 */ /* 0x000fe40000004100 */
[----:B------:R-:W-:Y:S01]  /*14180*/  FMUL.FTZ R72, R62, R70 ;  /* 0x000000463e487220 */ /* 0x000fe20000410000 */
[----:B------:R-:W-:-:S02]  /*14190*/  HADD2.F32 R56, -RZ, R56.H1_H1 ;  /* 0x30000038ff387230 */ /* 0x000fc40000004100 */
[-C--:B------:R-:W-:Y:S01]  /*141a0*/  FMUL.FTZ R73, R62, R67.reuse ;  /* 0x000000433e497220 */ /* 0x080fe20000410000 */
[C---:B------:R-:W-:Y:S01]  /*141b0*/  FFMA.FTZ R62, R64.reuse, R68, -R75 ;  /* 0x00000044403e7223 */ /* 0x040fe2000001084b */
[C---:B------:R-:W-:Y:S01]  /*141c0*/  FFMA.FTZ R63, R65.reuse, R67, -R72 ;  /* 0x00000043413f7223 */ /* 0x040fe20000010848 */
[----:B------:R-:W-:Y:S02]  /*141d0*/  HADD2.F32 R67, -RZ, R66.H1_H1 ;  /* 0x30000042ff437230 */ /* 0x000fe40000004100 */
[----:B------:R-:W-:Y:S01]  /*141e0*/  FFMA.FTZ R65, R65, R70, R73 ;  /* 0x0000004641417223 */ /* 0x000fe20000010049 */
[----:B------:R-:W-:Y:S01]  /*141f0*/  HADD2.F32 R70, -RZ, R69.H1_H1 ;  /* 0x30000045ff467230 */ /* 0x000fe20000004100 */
[----:B------:R-:W-:Y:S01]  /*14200*/  F2FP.F16.E4M3.UNPACK_B R68, R53 ;  /* 0x00000035ff44723e */ /* 0x000fe200020006ff */
[----:B------:R-:W-:Y:S01]  /*14210*/  FFMA.FTZ R64, R64, R71, R74 ;  /* 0x0000004740407223 */ /* 0x000fe2000001004a */
[----:B------:R-:W-:Y:S01]  /*14220*/  HADD2.F32 R53, -RZ, R50.H1_H1 ;  /* 0x30000032ff357230 */ /* 0x000fe20000004100 */
[----:B------:R-:W-:Y:S01]  /*14230*/  F2FP.F16.E4M3.UNPACK_B R66, R52 ;  /* 0x00000034ff42723e */ /* 0x000fe200020006ff */
[C---:B------:R-:W-:Y:S01]  /*14240*/  FMUL.FTZ R50, R56.reuse, R70 ;  /* 0x0000004638327220 */ /* 0x040fe20000410000 */
[----:B------:R-:W-:Y:S01]  /*14250*/  FMUL.FTZ R71, R56, R67 ;  /* 0x0000004338477220 */ /* 0x000fe20000410000 */
[----:B------:R-:W-:-:S02]  /*14260*/  HADD2.F32 R69, -RZ, R68.H0_H0 ;  /* 0x20000044ff457230 */ /* 0x000fc40000004100 */
[--C-:B------:R-:W-:Y:S02]  /*14270*/  HADD2.F32 R56, -RZ, R49.reuse.H0_H0 ;  /* 0x20000031ff387230 */ /* 0x100fe40000004100 */
        /* <DEDUP_REMOVED lines=22> */
[----:B------:R-:W-:Y:S02]  /*143e0*/  HADD2.F32 R46, -RZ, R27.H0_H0 ;  /* 0x2000001bff2e7230 */ /* 0x000fe40000004100 */
[----:B------:R-:W-:Y:S01]  /*143f0*/  FMUL.FTZ R71, R52, R69 ;  /* 0x0000004534477220 */ /* 0x000fe20000410000 */
[----:B------:R-:W-:Y:S01]  /*14400*/  HADD2.F32 R56, -RZ, R56.H1_H1 ;  /* 0x30000038ff387230 */ /* 0x000fe20000004100 */
[----:B------:R-:W-:Y:S01]  /*14410*/  F2FP.SATFINITE.E4M3.F32.PACK_AB_MERGE_C R65, R72, R65, RZ ;  /* 0x000000414841723e */ /* 0x000fe200048070ff */
[----:B------:R-:W-:Y:S02]  /*14420*/  HADD2.F32 R66, -RZ, R67.H1_H1 ;  /* 0x30000043ff427230 */ /* 0x000fe40000004100 */
[----:B------:R-:W-:Y:S01]  /*14430*/  FMUL.FTZ R67, R52, R53 ;  /* 0x0000003534437220 */ /* 0x000fe20000410000 */
[----:B------:R-:W-:-:S02]  /*14440*/  HADD2.F32 R35, -RZ, R35.H1_H1 ;  /* 0x30000023ff237230 */ /* 0x000fc40000004100 */
[C---:B------:R-:W-:Y:S01]  /*14450*/  FFMA.FTZ R71, R46.reuse, R53, -R71 ;  /* 0x000000352e477223 */ /* 0x040fe20000010847 */
[----:B------:R-:W-:Y:S02]  /*14460*/  HADD2.F32 R27, -RZ, R27.H1_H1 ;  /* 0x3000001bff1b7230 */ /* 0x000fe40000004100 */
[----:B------:R-:W-:Y:S01]  /*14470*/  FFMA.FTZ R69, R46, R69, R67 ;  /* 0x000000452e457223 */ /* 0x000fe20000010043 */
[----:B------:R-:W-:Y:S01]  /*14480*/  F2FP.SATFINITE.E4M3.F32.PACK_AB_MERGE_C R32, R68, R73, R65 ;  /* 0x000000494420723e */ /* 0x000fe20004807041 */
[C---:B------:R-:W-:Y:S01]  /*14490*/  FMUL.FTZ R52, R35.reuse, R66 ;  /* 0x0000004223347220 */ /* 0x040fe20000410000 */
[-C--:B------:R-:W-:Y:S01]  /*144a0*/  FMUL.FTZ R53, R35, R56.reuse ;  /* 0x0000003823357220 */ /* 0x080fe20000410000 */
[----:B------:R-:W-:Y:S01]  /*144b0*/  F2FP.F16.E4M3.UNPACK_B R35, R45 ;  /* 0x0000002dff23723e */ /* 0x000fe200020006ff */
[----:B------:R-:W-:Y:S02]  /*144c0*/  HADD2.F32 R45, -RZ, R44.H0_H0 ;  /* 0x2000002cff2d7230 */ /* 0x000fe40000004100 */
[C---:B------:R-:W-:Y:S01]  /*144d0*/  FFMA.FTZ R56, R27.reuse, R56, -R52 ;  /* 0x000000381b387223 */ /* 0x040fe20000010834 */
[----:B------:R-:W-:Y:S01]  /*144e0*/  FFMA.FTZ R66, R27, R66, R53 ;  /* 0x000000421b427223 */ /* 0x000fe20000010035 */
[----:B------:R-:W-:-:S02]  /*144f0*/  HADD2.F32 R27, -RZ, R26.H0_H0 ;  /* 0x2000001aff1b7230 */ /* 0x000fc40000004100 */
[--C-:B------:R-:W-:Y:S01]  /*14500*/  HADD2.F32 R46, -RZ, R35.reuse.H0_H0 ;  /* 0x20000023ff2e7230 */ /* 0x100fe20000004100 */
        /* <DEDUP_REMOVED lines=8> */
[C---:B------:R-:W-:Y:S01]  /*14590*/  FMUL.FTZ R67, R35.reuse, R52 ;  /* 0x0000003423437220 */ /* 0x040fe20000410000 */
[----:B------:R-:W-:Y:S02]  /*145a0*/  HADD2.F32 R24, -RZ, R24.H1_H1 ;  /* 0x30000018ff187230 */ /* 0x000fe40000004100 */
        /* <DEDUP_REMOVED lines=15> */
.L_x_2625:
[----:B------:R-:W-:Y:S05]  /*146a0*/  BSYNC B1 ;  /* 0x0000000000017941 */ /* 0x000fea0003800000 */
.L_x_2624:
[----:B------:R-:W-:Y:S04]  /*146b0*/  BSSY B1, `(.L_x_2626) ;  /* 0x0000101000017945 */ /* 0x000fe80003800000 */
[----:B------:R-:W-:Y:S05]  /*146c0*/  @P2 BRA `(.L_x_2627) ;  /* 0x0000000c00fc2947 */ /* 0x000fea0003800000 */
[----:B-1----:R-:W2:Y:S04]  /*146d0*/  LDL R34, [R1+0x74] ;  /* 0x0000740001227983 */ /* 0x002ea80000100800 */
[----:B------:R-:W3:Y:S01]  /*146e0*/  LDL R68, [R1+0x1ac] ;  /* 0x0001ac0001447983 */ /* 0x000ee20000100800 */
[----:B-----5:R-:W-:Y:S01]  /*146f0*/  SHF.R.U32.HI R24, RZ, 0x8, R28 ;  /* 0x00000008ff187819 */ /* 0x020fe2000001161c */
[----:B------:R-:W-:Y:S01]  /*14700*/  VIADD R35, R19, 0x20 ;  /* 0x0000002013237836 */ /* 0x000fe20000000000 */
[----:B0-----:R-:W-:Y:S02]  /*14710*/  LOP3.LUT R3, R28, 0xff, RZ, 0xc0, !PT ;  /* 0x000000ff1c037812 */ /* 0x001fe400078ec0ff */
[----:B------:R-:W-:Y:S01]  /*14720*/  LOP3.LUT R24, R24, 0xff, RZ, 0xc0, !PT ;  /* 0x000000ff18187812 */ /* 0x000fe200078ec0ff */
[----:B------:R-:W-:Y:S01]  /*14730*/  IMAD.SHL.U32 R35, R35, 0x80, RZ ;  /* 0x0000008023237824 */ /* 0x000fe200078e00ff */
[----:B------:R-:W-:-:S02]  /*14740*/  LEA.HI R33, R37, R0, RZ, 0x1c ;  /* 0x0000000025217211 */ /* 0x000fc400078fe0ff */
[----:B------:R-:W-:Y:S02]  /*14750*/  PRMT R45, R24, 0x7604, R3 ;  /* 0x00007604182d7816 */ /* 0x000fe40000000003 */
[----:B------:R-:W-:Y:S01]  /*14760*/  LOP3.LUT R35, R35, 0x380, RZ, 0xc0, !PT ;  /* 0x0000038023237812 */ /* 0x000fe200078ec0ff */
[----:B------:R-:W-:Y:S01]  /*14770*/  IMAD.SHL.U32 R3, R33, 0x10, RZ ;  /* 0x0000001021037824 */ /* 0x000fe200078e00ff */
[----:B------:R-:W-:Y:S02]  /*14780*/  SHF.R.U32.HI R32, RZ, 0x8, R30 ;  /* 0x00000008ff207819 */ /* 0x000fe4000001161e */
[----:B------:R-:W-:Y:S02]  /*14790*/  LOP3.LUT R27, R30, 0xff, RZ, 0xc0, !PT ;  /* 0x000000ff1e1b7812 */ /* 0x000fe400078ec0ff */
[----:B------:R-:W-:Y:S01]  /*147a0*/  LOP3.LUT R3, R35, 0x70, R3, 0xf8, !PT ;  /* 0x0000007023037812 */ /* 0x000fe200078ef803 */
[----:B------:R-:W-:Y:S01]  /*147b0*/  VIADD R35, R19, 0x20 ;  /* 0x0000002013237836 */ /* 0x000fe20000000000 */
[----:B------:R-:W-:-:S02]  /*147c0*/  LOP3.LUT R32, R32, 0xff, RZ, 0xc0, !PT ;  /* 0x000000ff20207812 */ /* 0x000fc400078ec0ff */
[----:B------:R-:W-:Y:S02]  /*147d0*/  SHF.R.S32.HI R24, RZ, 0x1f, R33 ;  /* 0x0000001fff187819 */ /* 0x000fe40000011421 */
[----:B------:R-:W-:Y:S02]  /*147e0*/  SHF.L.U32 R35, R35, 0x7, RZ ;  /* 0x0000000723237819 */ /* 0x000fe400000006ff */
[----:B------:R-:W-:Y:S02]  /*147f0*/  PRMT R49, R32, 0x7604, R27 ;  /* 0x0000760420317816 */ /* 0x000fe4000000001b */
[----:B------:R-:W-:Y:S02]  /*14800*/  LEA.HI R32, R24, R33, RZ, 0x3 ;  /* 0x0000002118207211 */ /* 0x000fe400078f18ff */
[----:B------:R-:W-:Y:S02]  /*14810*/  LOP3.LUT R35, R35, 0x380, RZ, 0xc0, !PT ;  /* 0x0000038023237812 */ /* 0x000fe400078ec0ff */
[----:B------:R-:W-:Y:S01]  /*14820*/  SHF.R.U32.HI R26, RZ, 0x8, R29 ;  /* 0x00000008ff1a7819 */ /* 0x000fe2000001161d */
[----:B------:R-:W-:Y:S01]  /*14830*/  IMAD.SHL.U32 R32, R32, 0x800, RZ ;  /* 0x0000080020207824 */ /* 0x000fe200078e00ff */
[----:B------:R-:W-:-:S02]  /*14840*/  SHF.R.U32.HI R35, RZ, 0x3, R35 ;  /* 0x00000003ff237819 */ /* 0x000fc40000011623 */
[----:B------:R-:W-:Y:S02]  /*14850*/  LOP3.LUT R25, R29, 0xff, RZ, 0xc0, !PT ;  /* 0x000000ff1d197812 */ /* 0x000fe400078ec0ff */
[----:B------:R-:W-:Y:S02]  /*14860*/  LOP3.LUT R26, R26, 0xff, RZ, 0xc0, !PT ;  /* 0x000000ff1a1a7812 */ /* 0x000fe400078ec0ff */
[----:B------:R-:W-:Y:S02]  /*14870*/  LOP3.LUT R3, R3, R35, RZ, 0x3c, !PT ;  /* 0x0000002303037212 */ /* 0x000fe400078e3cff */
[----:B------:R-:W-:Y:S02]  /*14880*/  LOP3.LUT R32, R32, 0xffffc000, RZ, 0xc0, !PT ;  /* 0xffffc00020207812 */ /* 0x000fe400078ec0ff */
[----:B------:R-:W-:Y:S02]  /*14890*/  PRMT R44, R26, 0x7604, R25 ;  /* 0x000076041a2c7816 */ /* 0x000fe40000000019 */
[----:B------:R-:W-:-:S02]  /*148a0*/  SHF.R.U32.HI R25, RZ, 0x8, R31 ;  /* 0x00000008ff197819 */ /* 0x000fc4000001161f */
[----:B------:R-:W-:Y:S02]  /*148b0*/  SHF.R.U32.HI R27, RZ, 0x8, R4 ;  /* 0x00000008ff1b7819 */ /* 0x000fe40000011604 */
[----:B------:R-:W-:Y:S02]  /*148c0*/  LOP3.LUT R24, R31, 0xff, RZ, 0xc0, !PT ;  /* 0x000000ff1f187812 */ /* 0x000fe400078ec0ff */
[----:B------:R-:W-:Y:S02]  /*148d0*/  LOP3.LUT R26, R4, 0xff, RZ, 0xc0, !PT ;  /* 0x000000ff041a7812 */ /* 0x000fe400078ec0ff */
[----:B------:R-:W-:Y:S02]  /*148e0*/  LOP3.LUT R25, R25, 0xff, RZ, 0xc0, !PT ;  /* 0x000000ff19197812 */ /* 0x000fe400078ec0ff */
[----:B------:R-:W-:Y:S02]  /*148f0*/  LOP3.LUT R27, R27, 0xff, RZ, 0xc0, !PT ;  /* 0x000000ff1b1b7812 */ /* 0x000fe400078ec0ff */
[----:B------:R-:W-:-:S02]  /*14900*/  PRMT R46, R25, 0x7604, R24 ;  /* 0x00007604192e7816 */ /* 0x000fc40000000018 */
[----:B------:R-:W-:Y:S02]  /*14910*/  PRMT R55, R27, 0x7604, R26 ;  /* 0x000076041b377816 */ /* 0x000fe4000000001a */
[----:B------:R-:W-:Y:S02]  /*14920*/  SHF.R.U32.HI R48, RZ, 0x8, R5 ;  /* 0x00000008ff307819 */ /* 0x000fe40000011605 */
[----:B------:R-:W-:Y:S02]  /*14930*/  SHF.R.U32.HI R51, RZ, 0x8, R6 ;  /* 0x00000008ff337819 */ /* 0x000fe40000011606 */
[----:B------:R-:W-:Y:S02]  /*14940*/  LOP3.LUT R47, R5, 0xff, RZ, 0xc0, !PT ;  /* 0x000000ff052f7812 */ /* 0x000fe400078ec0ff */
[----:B------:R-:W-:Y:S02]  /*14950*/  LOP3.LUT R48, R48, 0xff, RZ, 0xc0, !PT ;  /* 0x000000ff30307812 */ /* 0x000fe400078ec0ff */
[----:B------:R-:W-:-:S02]  /*14960*/  LOP3.LUT R50, R6, 0xff, RZ, 0xc0, !PT ;  /* 0x000000ff06327812 */ /* 0x000fc400078ec0ff */
[----:B------:R-:W-:Y:S02]  /*14970*/  LOP3.LUT R51, R51, 0xff, RZ, 0xc0, !PT ;  /* 0x000000ff33337812 */ /* 0x000fe400078ec0ff */
[----:B------:R-:W-:Y:S02]  /*14980*/  PRMT R48, R48, 0x7604, R47 ;  /* 0x0000760430307816 */ /* 0x000fe4000000002f */
[----:B------:R-:W-:Y:S02]  /*14990*/  SHF.R.U32.HI R57, RZ, 0x10, R5 ;  /* 0x00000010ff397819 */ /* 0x000fe40000011605 */
[----:B------:R-:W-:Y:S02]  /*149a0*/  SHF.R.U32.HI R47, RZ, 0x10, R29 ;  /* 0x00000010ff2f7819 */ /* 0x000fe4000001161d */
[----:B------:R-:W-:Y:S01]  /*149b0*/  PRMT R59, R51, 0x7604, R50 ;  /* 0x00007604333b7816 */ /* 0x000fe20000000032 */
[----:B------:R-:W-:Y:S01]  /*149c0*/  IMAD.U32 R57, R57, 0x10000, RZ ;  /* 0x0001000039397824 */ /* 0x000fe200078e00ff */
[----:B------:R-:W-:Y:S01]  /*149d0*/  SHF.R.U32.HI R51, RZ, 0x10, R31 ;  /* 0x00000010ff337819 */ /* 0x000fe2000001161f */
[----:B------:R-:W-:Y:S01]  /*149e0*/  IMAD.U32 R47, R47, 0x10000, RZ ;  /* 0x000100002f2f7824 */ /* 0x000fe200078e00ff */
[----:B------:R-:W-:-:S02]  /*149f0*/  SHF.R.U32.HI R53, RZ, 0x8, R7 ;  /* 0x00000008ff357819 */ /* 0x000fc40000011607 */
[----:B------:R-:W-:Y:S01]  /*14a00*/  LOP3.LUT R52, R7, 0xff, RZ, 0xc0, !PT ;  /* 0x000000ff07347812 */ /* 0x000fe200078ec0ff */
[----:B------:R-:W-:Y:S01]  /*14a10*/  IMAD.U32 R51, R51, 0x10000, RZ ;  /* 0x0001000033337824 */ /* 0x000fe200078e00ff */
[----:B------:R-:W-:Y:S02]  /*14a20*/  LOP3.LUT R53, R53, 0xff, RZ, 0xc0, !PT ;  /* 0x000000ff35357812 */ /* 0x000fe400078ec0ff */
[----:B------:R-:W-:Y:S02]  /*14a30*/  LOP3.LUT R57, R48, 0xff0000, R57, 0xf8, !PT ;  /* 0x00ff000030397812 */ /* 0x000fe400078ef839 */
[----:B------:R-:W-:Y:S02]  /*14a40*/  LOP3.LUT R47, R44, 0xff0000, R47, 0xf8, !PT ;  /* 0x00ff00002c2f7812 */ /* 0x000fe400078ef82f */
[----:B------:R-:W-:Y:S02]  /*14a50*/  PRMT R52, R53, 0x7604, R52 ;  /* 0x0000760435347816 */ /* 0x000fe40000000034 */
[----:B------:R-:W-:-:S02]  /*14a60*/  LOP3.LUT R45, R45, 0xff0000, R28, 0xf8, !PT ;  /* 0x00ff00002d2d7812 */ /* 0x000fc400078ef81c */
[----:B------:R-:W-:Y:S02]  /*14a70*/  LOP3.LUT R53, R46, 0xff0000, R51, 0xf8, !PT ;  /* 0x00ff00002e357812 */ /* 0x000fe400078ef833 */
[----:B------:R-:W-:Y:S02]  /*14a80*/  LOP3.LUT R51, R49, 0xff0000, R30, 0xf8, !PT ;  /* 0x00ff000031337812 */ /* 0x000fe400078ef81e */
[----:B------:R-:W-:Y:S02]  /*14a90*/  LOP3.LUT R57, R57, 0xff000000, R5, 0xf8, !PT ;  /* 0xff00000039397812 */ /* 0x000fe400078ef805 */
[----:B------:R-:W-:Y:S02]  /*14aa0*/  LOP3.LUT R49, R47, 0xff000000, R29, 0xf8, !PT ;  /* 0xff0000002f317812 */ /* 0x000fe400078ef81d */
[----:B------:R-:W-:Y:S02]  /*14ab0*/  LOP3.LUT R44, R45, 0xff000000, R28, 0xf8, !PT ;  /* 0xff0000002d2c7812 */ /* 0x000fe400078ef81c */
[----:B------:R-:W-:-:S02]  /*14ac0*/  SHF.R.U32.HI R61, RZ, 0x10, R7 ;  /* 0x00000010ff3d7819 */ /* 0x000fc40000011607 */
[----:B------:R-:W-:Y:S02]  /*14ad0*/  LOP3.LUT R29, R55, 0xff0000, R4, 0xf8, !PT ;  /* 0x00ff0000371d7812 */ /* 0x000fe400078ef804 */
[----:B------:R-:W-:Y:S01]  /*14ae0*/  LOP3.LUT R59, R59, 0xff0000, R6, 0xf8, !PT ;  /* 0x00ff00003b3b7812 */ /* 0x000fe200078ef806 */
[----:B------:R-:W-:Y:S01]  /*14af0*/  IMAD.U32 R61, R61, 0x10000, RZ ;  /* 0x000100003d3d7824 */ /* 0x000fe200078e00ff */
[----:B------:R-:W-:Y:S02]  /*14b00*/  LOP3.LUT R53, R53, 0xff000000, R31, 0xf8, !PT ;  /* 0xff00000035357812 */ /* 0x000fe400078ef81f */
[----:B------:R-:W-:Y:S02]  /*14b10*/  F2FP.F16.E4M3.UNPACK_B R56, R57 ;  /* 0x00000039ff38723e */ /* 0x000fe400020006ff */
[----:B------:R-:W-:Y:S02]  /*14b20*/  F2FP.F16.E4M3.UNPACK_B R31, R49 ;  /* 0x00000031ff1f723e */ /* 0x000fe400020006ff */
[----:B------:R-:W-:Y:S01]  /*14b30*/  LOP3.LUT R28, R51, 0xff000000, R30, 0xf8, !PT ;  /* 0xff000000331c7812 */ /* 0x000fe200078ef81e */
[--C-:B------:R-:W-:Y:S01]  /*14b40*/  HADD2.F32 R58, -RZ, R56.reuse.H0_H0 ;  /* 0x20000038ff3a7230 */ /* 0x100fe20000004100 */
[----:B------:R-:W-:Y:S01]  /*14b50*/  LOP3.LUT R29, R29, 0xff000000, R4, 0xf8, !PT ;  /* 0xff0000001d1d7812 */ /* 0x000fe200078ef804 */
[----:B------:R-:W-:Y:S01]  /*14b60*/  HADD2.F32 R51, -RZ, R31.H0_H0 ;  /* 0x2000001fff337230 */ /* 0x000fe20000004100 */
[----:B------:R-:W-:Y:S01]  /*14b70*/  LOP3.LUT R4, R59, 0xff000000, R6, 0xf8, !PT ;  /* 0xff0000003b047812 */ /* 0x000fe200078ef806 */
[----:B------:R-:W-:Y:S01]  /*14b80*/  HADD2.F32 R59, -RZ, R56.H1_H1 ;  /* 0x30000038ff3b7230 */ /* 0x000fe20000004100 */
[----:B------:R-:W-:-:S02]  /*14b90*/  LOP3.LUT R61, R52, 0xff0000, R61, 0xf8, !PT ;  /* 0x00ff0000343d7812 */ /* 0x000fc400078ef83d */
[----:B------:R-:W-:Y:S02]  /*14ba0*/  F2FP.F16.E4M3.UNPACK_B R57, R57.H1 ;  /* 0x00000039ff39723e */ /* 0x000fe400030006ff */
[----:B------:R-:W-:Y:S02]  /*14bb0*/  F2FP.F16.E4M3.UNPACK_B R49, R49.H1 ;  /* 0x00000031ff31723e */ /* 0x000fe400030006ff */
[----:B------:R-:W-:Y:S01]  /*14bc0*/  LOP3.LUT R61, R61, 0xff000000, R7, 0xf8, !PT ;  /* 0xff0000003d3d7812 */ /* 0x000fe200078ef807 */
[--C-:B------:R-:W-:Y:S02]  /*14bd0*/  HADD2.F32 R56, -RZ, R57.reuse.H0_H0 ;  /* 0x20000039ff387230 */ /* 0x100fe40000004100 */
[----:B------:R-:W-:Y:S01]  /*14be0*/  HADD2.F32 R57, -RZ, R57.H1_H1 ;  /* 0x30000039ff397230 */ /* 0x000fe20000004100 */
[----:B--2---:R-:W-:Y:S01]  /*14bf0*/  IADD3 R3, R3, R32, R34 ;  /* 0x0000002003037210 */ /* 0x004fe20007ffe022 */
[----:B---3--:R-:W0:Y:S04]  /*14c00*/  LDS.128 R24, [R68+0x20400] ;  /* 0x0204000044187984 */ /* 0x008e280000000c00 */
[----:B------:R-:W-:-:S05]  /*14c10*/  IMAD.IADD R3, R18, 0x1, R3 ;  /* 0x0000000112037824 */ /* 0x000fca00078e0203 */
[----:B------:R-:W1:Y:S01]  /*14c20*/  LDS.128 R32, [R3+0x20400] ;  /* 0x0204000003207984 */ /* 0x000e620000000c00 */
[-C--:B0-----:R-:W-:Y:S02]  /*14c30*/  F2FP.F16.E4M3.UNPACK_B R48, R27.reuse ;  /* 0x0000001bff30723e */ /* 0x081fe400020006ff */
[----:B------:R-:W-:Y:S02]  /*14c40*/  F2FP.F16.E4M3.UNPACK_B R54, R27.H1 ;  /* 0x0000001bff36723e */ /* 0x000fe400030006ff */
[-C--:B------:R-:W-:Y:S02]  /*14c50*/  F2FP.F16.E4M3.UNPACK_B R27, R24.reuse ;  /* 0x00000018ff1b723e */ /* 0x080fe400020006ff */
[----:B------:R-:W-:Y:S02]  /*14c60*/  F2FP.F16.E4M3.UNPACK_B R45, R24.H1 ;  /* 0x00000018ff2d723e */ /* 0x000fe400030006ff */
[----:B-1----:R-:W-:Y:S02]  /*14c70*/  F2FP.F16.E4M3.UNPACK_B R24, R33 ;  /* 0x00000021ff18723e */ /* 0x002fe400020006ff */
[----:B------:R-:W-:-:S02]  /*14c80*/  F2FP.F16.E4M3.UNPACK_B R30, R25 ;  /* 0x00000019ff1e723e */ /* 0x000fc400020006ff */
[----:B------:R-:W-:Y:S01]  /*14c90*/  F2FP.F16.E4M3.UNPACK_B R46, R25.H1 ;  /* 0x00000019ff2e723e */ /* 0x000fe200030006ff */
[----:B------:R-:W-:Y:S01]  /*14ca0*/  HADD2.F32 R6, -RZ, R24.H0_H0 ;  /* 0x20000018ff067230 */ /* 0x000fe20000004100 */
[----:B------:R-:W-:Y:S01]  /*14cb0*/  F2FP.F16.E4M3.UNPACK_B R47, R33.H1 ;  /* 0x00000021ff2f723e */ /* 0x000fe200030006ff */
[----:B------:R-:W-:Y:S01]  /*14cc0*/  HADD2.F32 R25, -RZ, R30.H0_H0 ;  /* 0x2000001eff197230 */ /* 0x000fe20000004100 */
[-C--:B------:R-:W-:Y:S01]  /*14cd0*/  F2FP.F16.E4M3.UNPACK_B R33, R32.reuse ;  /* 0x00000020ff21723e */ /* 0x080fe200020006ff */
[----:B------:R-:W-:Y:S01]  /*14ce0*/  HADD2.F32 R24, -RZ, R24.H1_H1 ;  /* 0x30000018ff187230 */ /* 0x000fe20000004100 */
[----:B------:R-:W-:Y:S01]  /*14cf0*/  F2FP.F16.E4M3.UNPACK_B R50, R32.H1 ;  /* 0x00000020ff32723e */ /* 0x000fe200030006ff */
[C---:B------:R-:W-:Y:S01]  /*14d00*/  FMUL.FTZ R32, R6.reuse, R58 ;  /* 0x0000003a06207220 */ /* 0x040fe20000410000 */
[-C--:B------:R-:W-:Y:S01]  /*14d10*/  F2FP.F16.E4M3.UNPACK_B R52, R35.reuse ;  /* 0x00000023ff34723e */ /* 0x080fe200020006ff */
[----:B------:R-:W-:Y:S01]  /*14d20*/  HADD2.F32 R30, -RZ, R30.H1_H1 ;  /* 0x3000001eff1e7230 */ /* 0x000fe20000004100 */
[----:B------:R-:W-:Y:S01]  /*14d30*/  F2FP.F16.E4M3.UNPACK_B R55, R35.H1 ;  /* 0x00000023ff37723e */ /* 0x000fe200030006ff */
[-C--:B------:R-:W-:Y:S01]  /*14d40*/  FMUL.FTZ R35, R6, R51.reuse ;  /* 0x0000003306237220 */ /* 0x080fe20000410000 */
[----:B------:R-:W-:Y:S01]  /*14d50*/  FFMA.FTZ R6, R25, R51, -R32 ;  /* 0x0000003319067223 */ /* 0x000fe20000010820 */
[----:B------:R-:W-:-:S02]  /*14d60*/  HADD2.F32 R51, -RZ, R49.H0_H0 ;  /* 0x20000031ff337230 */ /* 0x000fc40000004100 */
[C---:B------:R-:W-:Y:S01]  /*14d70*/  FMUL.FTZ R63, R24.reuse, R59 ;  /* 0x0000003b183f7220 */ /* 0x040fe20000410000 */
[----:B------:R-:W-:Y:S01]  /*14d80*/  FFMA.FTZ R25, R25, R58, R35 ;  /* 0x0000003a19197223 */ /* 0x000fe20000010023 */
[----:B------:R-:W-:Y:S01]  /*14d90*/  HADD2.F32 R35, -RZ, R31.H1_H1 ;  /* 0x3000001fff237230 */ /* 0x000fe20000004100 */
[-C--:B------:R-:W-:Y:S01]  /*14da0*/  F2FP.F16.E4M3.UNPACK_B R7, R34.reuse ;  /* 0x00000022ff07723e */ /* 0x080fe200020006ff */
[--C-:B------:R-:W-:Y:S01]  /*14db0*/  HADD2.F32 R31, -RZ, R47.reuse.H0_H0 ;  /* 0x2000002fff1f7230 */ /* 0x100fe20000004100 */
[----:B------:R-:W-:Y:S01]  /*14dc0*/  F2FP.F16.E4M3.UNPACK_B R34, R34.H1 ;  /* 0x00000022ff22723e */ /* 0x000fe200030006ff */
[----:B------:R-:W-:Y:S02]  /*14dd0*/  HADD2.F32 R32, -RZ, R46.H0_H0 ;  /* 0x2000002eff207230 */ /* 0x000fe40000004100 */
[----:B------:R-:W-:Y:S01]  /*14de0*/  FMUL.FTZ R24, R24, R35 ;  /* 0x0000002318187220 */ /* 0x000fe20000410000 */
[----:B------:R-:W-:Y:S02]  /*14df0*/  HADD2.F32 R47, -RZ, R47.H1_H1 ;  /* 0x3000002fff2f7230 */ /* 0x000fe40000004100 */
[CC--:B------:R-:W-:Y:S01]  /*14e00*/  FMUL.FTZ R65, R31.reuse, R56.reuse ;  /* 0x000000381f417220 */ /* 0x0c0fe20000410000 */
[----:B------:R-:W-:Y:S01]  /*14e10*/  FMUL.FTZ R67, R31, R51 ;  /* 0x000000331f437220 */ /* 0x000fe20000410000 */
[C---:B------:R-:W-:Y:S01]  /*14e20*/  FFMA.FTZ R31, R30.reuse, R35, -R63 ;  /* 0x000000231e1f7223 */ /* 0x040fe2000001083f */
[----:B------:R-:W-:Y:S01]  /*14e30*/  FFMA.FTZ R24, R30, R59, R24 ;  /* 0x0000003b1e187223 */ /* 0x000fe20000010018 */
[C---:B------:R-:W-:Y:S01]  /*14e40*/  FFMA.FTZ R30, R32.reuse, R51, -R65 ;  /* 0x00000033201e7223 */ /* 0x040fe20000010841 */
[----:B------:R-:W-:Y:S01]  /*14e50*/  FFMA.FTZ R32, R32, R56, R67 ;  /* 0x0000003820207223 */ /* 0x000fe20000010043 */
[----:B------:R-:W-:Y:S01]  /*14e60*/  F2FP.F16.E4M3.UNPACK_B R56, R53 ;  /* 0x00000035ff38723e */ /* 0x000fe200020006ff */
[----:B------:R-:W-:Y:S01]  /*14e70*/  HADD2.F32 R49, -RZ, R49.H1_H1 ;  /* 0x30000031ff317230 */ /* 0x000fe20000004100 */
[----:B------:R-:W-:Y:S01]  /*14e80*/  F2FP.F16.E4M3.UNPACK_B R59, R61 ;  /* 0x0000003dff3b723e */ /* 0x000fe200020006ff */
[----:B------:R-:W-:-:S02]  /*14e90*/  HADD2.F32 R35, -RZ, R52.H0_H0 ;  /* 0x20000034ff237230 */ /* 0x000fc40000004100 */
[C---:B------:R-:W-:Y:S01]  /*14ea0*/  FMUL.FTZ R63, R47.reuse, R57 ;  /* 0x000000392f3f7220 */ /* 0x040fe20000410000 */
[----:B------:R-:W-:Y:S02]  /*14eb0*/  HADD2.F32 R58, -RZ, R56.H0_H0 ;  /* 0x20000038ff3a7230 */ /* 0x000fe40000004100 */
[----:B------:R-:W-:Y:S01]  /*14ec0*/  FMUL.FTZ R62, R47, R49 ;  /* 0x000000312f3e7220 */ /* 0x000fe20000410000 */
[--C-:B------:R-:W-:Y:S01]  /*14ed0*/  HADD2.F32 R60, -RZ, R59.reuse.H0_H0 ;  /* 0x2000003bff3c7230 */ /* 0x100fe20000004100 */
[----:B------:R-:W-:Y:S01]  /*14ee0*/  F2FP.F16.E4M3.UNPACK_B R5, R26 ;  /* 0x0000001aff05723e */ /* 0x000fe200020006ff */
[----:B------:R-:W-:Y:S02]  /*14ef0*/  HADD2.F32 R46, -RZ, R46.H1_H1 ;  /* 0x3000002eff2e7230 */ /* 0x000fe40000004100 */
[C---:B------:R-:W-:Y:S01]  /*14f00*/  FMUL.FTZ R65, R35.reuse, R58 ;  /* 0x0000003a23417220 */ /* 0x040fe20000410000 */
[----:B------:R-:W-:Y:S02]  /*14f10*/  HADD2.F32 R51, -RZ, R48.H0_H0 ;  /* 0x20000030ff337230 */ /* 0x000fe40000004100 */
[----:B------:R-:W-:Y:S01]  /*14f20*/  FMUL.FTZ R64, R35, R60 ;  /* 0x0000003c23407220 */ /* 0x000fe20000410000 */
[----:B------:R-:W-:-:S02]  /*14f30*/  HADD2.F32 R59, -RZ, R59.H1_H1 ;  /* 0x3000003bff3b7230 */ /* 0x000fc40000004100 */
[C---:B------:R-:W-:Y:S01]  /*14f40*/  FFMA.FTZ R35, R46.reuse, R49, -R63 ;  /* 0x000000312e237223 */ /* 0x040fe2000001083f */
[----:B------:R-:W-:Y:S01]  /*14f50*/  FFMA.FTZ R49, R46, R57, R62 ;  /* 0x000000392e317223 */ /* 0x000fe2000001003e */
[C---:B------:R-:W-:Y:S01]  /*14f60*/  FFMA.FTZ R46, R51.reuse, R60, R65 ;  /* 0x0000003c332e7223 */ /* 0x040fe20000010041 */
[----:B------:R-:W-:Y:S01]  /*14f70*/  HADD2.F32 R57, -RZ, R56.H1_H1 ;  /* 0x30000038ff397230 */ /* 0x000fe20000004100 */
[----:B------:R-:W-:Y:S01]  /*14f80*/  F2FP.F16.E4M3.UNPACK_B R60, R61.H1 ;  /* 0x0000003dff3c723e */ /* 0x000fe200030006ff */
[----:B------:R-:W-:Y:S01]  /*14f90*/  FFMA.FTZ R47, R51, R58, -R64 ;  /* 0x0000003a332f7223 */ /* 0x000fe20000010840 */
[----:B------:R-:W-:Y:S01]  /*14fa0*/  F2FP.F16.E4M3.UNPACK_B R56, R53.H1 ;  /* 0x00000035ff38723e */ /* 0x000fe200030006ff */
[----:B------:R-:W-:Y:S01]  /*14fb0*/  HADD2.F32 R52, -RZ, R52.H1_H1 ;  /* 0x30000034ff347230 */ /* 0x000fe20000004100 */
[----:B------:R-:W-:Y:S01]  /*14fc0*/  F2FP.F16.E4M3.UNPACK_B R26, R26.H1 ;  /* 0x0000001aff1a723e */ /* 0x000fe200030006ff */
[----:B------:R-:W-:Y:S01]  /*14fd0*/  HADD2.F32 R51, -RZ, R48.H1_H1 ;  /* 0x30000030ff337230 */ /* 0x000fe20000004100 */
[----:B------:R-:W-:Y:S01]  /*14fe0*/  F2FP.SATFINITE.E4M3.F32.PACK_AB_MERGE_C R32, R49, R32, RZ ;  /* 0x000000203120723e */ /* 0x000fe200048070ff */
[----:B------:R-:W-:-:S02]  /*14ff0*/  HADD2.F32 R61, -RZ, R60.H0_H0 ;  /* 0x2000003cff3d7230 */ /* 0x000fc40000004100 */
[C---:B------:R-:W-:Y:S01]  /*15000*/  FMUL.FTZ R62, R52.reuse, R59 ;  /* 0x0000003b343e7220 */ /* 0x040fe20000410000 */
[--C-:B------:R-:W-:Y:S02]  /*15010*/  HADD2.F32 R48, -RZ, R55.reuse.H0_H0 ;  /* 0x20000037ff307230 */ /* 0x100fe40000004100 */
[----:B------:R-:W-:Y:S01]  /*15020*/  FMUL.FTZ R52, R52, R57 ;  /* 0x0000003934347220 */ /* 0x000fe20000410000 */
[----:B------:R-:W-:Y:S01]  /*15030*/  HADD2.F32 R58, -RZ, R56.H0_H0 ;  /* 0x20000038ff3a7230 */ /* 0x000fe20000004100 */
[----:B------:R-:W-:Y:S01]  /*15040*/  F2FP.SATFINITE.E4M3.F32.PACK_AB_MERGE_C R25, R24, R25, R32 ;  /* 0x000000191819723e */ /* 0x000fe20004807020 */
[----:B------:R-:W-:Y:S02]  /*15050*/  HADD2.F32 R53, -RZ, R54.H0_H0 ;  /* 0x20000036ff357230 */ /* 0x000fe40000004100 */
[C---:B------:R-:W-:Y:S01]  /*15060*/  FMUL.FTZ R64, R48.reuse, R61 ;  /* 0x0000003d30407220 */ /* 0x040fe20000410000 */
[----:B------:R-:W-:Y:S02]  /*15070*/  HADD2.F32 R63, -RZ, R60.H1_H1 ;  /* 0x3000003cff3f7230 */ /* 0x000fe40000004100 */
[-C--:B------:R-:W-:Y:S01]  /*15080*/  FMUL.FTZ R66, R48, R58.reuse ;  /* 0x0000003a30427220 */ /* 0x080fe20000410000 */
        /* <DEDUP_REMOVED lines=19> */
[----:B------:R-:W-:Y:S02]  /*151c0*/  HADD2.F32 R50, -RZ, R50.H1_H1 ;  /* 0x30000032ff327230 */ /* 0x000fe40000004100 */
[C---:B------:R-:W-:Y:S01]  /*151d0*/  FFMA.FTZ R56, R57.reuse, R60, -R56 ;  /* 0x0000003c39387223 */ /* 0x040fe20000010838 */
[----:B------:R-:W-:Y:S02]  /*151e0*/  HADD2.F32 R59, -RZ, R58.H1_H1 ;  /* 0x3000003aff3b7230 */ /* 0x000fe40000004100 */
[----:B------:R-:W-:Y:S01]  /*151f0*/  FFMA.FTZ R54, R54, R63, R64 ;  /* 0x0000003f36367223 */ /* 0x000fe20000010040 */
        /* <DEDUP_REMOVED lines=19> */
[----:B------:R-:W-:Y:S01]  /*15330*/  HADD2.F32 R27, -RZ, R27.H1_H1 ;  /* 0x3000001bff1b7230 */ /* 0x000fe20000004100 */
[----:B------:R-:W-:Y:S01]  /*15340*/  F2FP.F16.E4M3.UNPACK_B R45, R4.H1 ;  /* 0x00000004ff2d723e */ /* 0x000fe200030006ff */
[C---:B------:R-:W-:Y:S01]  /*15350*/  FMUL.FTZ R64, R33.reuse, R60 ;  /* 0x0000003c21407220 */ /* 0x040fe20000410000 */
        /* <DEDUP_REMOVED lines=8> */
[----:B------:R-:W-:Y:S01]  /*153e0*/  HADD2.F32 R45, -RZ, R45.H1_H1 ;  /* 0x3000002dff2d7230 */ /* 0x000fe20000004100 */
[----:B------:R-:W-:Y:S01]  /*153f0*/  F2FP.F16.E4M3.UNPACK_B R28, R28 ;  /* 0x0000001cff1c723e */ /* 0x000fe200020006ff */
        /* <DEDUP_REMOVED lines=8> */
[----:B------:R-:W-:Y:S01]  /*15480*/  F2FP.SATFINITE.E4M3.F32.PACK_AB_MERGE_C R57, R66, R57, RZ ;  /* 0x000000394239723e */ /* 0x000fe200048070ff */
[C---:B------:R-:W-:Y:S01]  /*15490*/  FFMA.FTZ R50, R27.reuse, R50, -R44 ;  /* 0x000000321b327223 */ /* 0x040fe2000001082c */
[----:B------:R-:W-:Y:S01]  /*154a0*/  FFMA.FTZ R64, R27, R58, R64 ;  /* 0x0000003a1b407223 */ /* 0x000fe20000010040 */
[C---:B------:R-:W-:Y:S01]  /*154b0*/  FFMA.FTZ R65, R26.reuse, R33, -R29 ;  /* 0x000000211a417223 */ /* 0x040fe2000001081d */
[----:B------:R-:W-:Y:S01]  /*154c0*/  FFMA.FTZ R45, R26, R45, R34 ;  /* 0x0000002d1a2d7223 */ /* 0x000fe20000010022 */
[----:B------:R-:W-:Y:S01]  /*154d0*/  HADD2.F32 R29, -RZ, R4.H0_H0 ;  /* 0x20000004ff1d7230 */ /* 0x000fe20000004100 */
[----:B------:R-:W-:Y:S01]  /*154e0*/  F2FP.SATFINITE.E4M3.F32.PACK_AB_MERGE_C R24, R60, R59, R57 ;  /* 0x0000003b3c18723e */ /* 0x000fe20004807039 */
[----:B------:R-:W-:Y:S01]  /*154f0*/  HADD2.F32 R26, -RZ, R7.H0_H0 ;  /* 0x20000007ff1a7230 */ /* 0x000fe20000004100 */
[----:B------:R-:W-:Y:S01]  /*15500*/  F2FP.SATFINITE.E4M3.F32.PACK_AB_MERGE_C R50, R65, R50, RZ ;  /* 0x000000324132723e */ /* 0x000fe200048070ff */
[----:B------:R-:W-:Y:S01]  /*15510*/  HADD2.F32 R27, -RZ, R28.H0_H0 ;  /* 0x2000001cff1b7230 */ /* 0x000fe20000004100 */
[----:B------:R-:W-:Y:S01]  /*15520*/  F2FP.SATFINITE.E4M3.F32.PACK_AB_MERGE_C R45, R45, R64, RZ ;  /* 0x000000402d2d723e */ /* 0x000fe200048070ff */
[----:B------:R-:W-:-:S02]  /*15530*/  HADD2.F32 R34, -RZ, R4.H1_H1 ;  /* 0x30000004ff227230 */ /* 0x000fc40000004100 */
[C---:B------:R-:W-:Y:S01]  /*15540*/  FMUL.FTZ R33, R26.reuse, R29 ;  /* 0x0000001d1a217220 */ /* 0x040fe20000410000 */
[----:B------:R-:W-:Y:S02]  /*15550*/  HADD2.F32 R7, -RZ, R7.H1_H1 ;  /* 0x30000007ff077230 */ /* 0x000fe40000004100 */
[----:B------:R-:W-:Y:S01]  /*15560*/  FMUL.FTZ R26, R26, R27 ;  /* 0x0000001b1a1a7220 */ /* 0x000fe20000410000 */
[----:B------:R-:W-:Y:S02]  /*15570*/  HADD2.F32 R28, -RZ, R28.H1_H1 ;  /* 0x3000001cff1c7230 */ /* 0x000fe40000004100 */
[--C-:B------:R-:W-:Y:S02]  /*15580*/  HADD2.F32 R4, -RZ, R5.reuse.H0_H0 ;  /* 0x20000005ff047230 */ /* 0x100fe40000004100 */
[C---:B------:R-:W-:Y:S01]  /*15590*/  FMUL.FTZ R44, R7.reuse, R34 ;  /* 0x00000022072c7220 */ /* 0x040fe20000410000 */
[----:B------:R-:W-:Y:S02]  /*155a0*/  HADD2.F32 R5, -RZ, R5.H1_H1 ;  /* 0x30000005ff057230 */ /* 0x000fe40000004100 */
[-C--:B------:R-:W-:Y:S01]  /*155b0*/  FMUL.FTZ R7, R7, R28.reuse ;  /* 0x0000001c07077220 */ /* 0x080fe20000410000 */
[C---:B------:R-:W-:Y:S01]  /*155c0*/  FFMA.FTZ R26, R4.reuse, R29, R26 ;  /* 0x0000001d041a7223 */ /* 0x040fe2000001001a */
[----:B------:R-:W-:Y:S01]  /*155d0*/  FFMA.FTZ R33, R4, R27, -R33 ;  /* 0x0000001b04217223 */ /* 0x000fe20000010821 */
        /* <DEDUP_REMOVED lines=12> */
[----:B------:R2:W-:Y:S04]  /*156a0*/  STS.128 [R68+0x20400], R4 ;  /* 0x0204000444007388 */ /* 0x0005e80000000c00 */
[----:B------:R2:W-:Y:S02]  /*156b0*/  STS.128 [R3+0x20400], R24 ;  /* 0x0204001803007388 */ /* 0x0005e40000000c00 */
.L_x_2627:
[----:B------:R-:W-:Y:S05]  /*156c0*/  BSYNC B1 ;  /* 0x0000000000017941 */ /* 0x000fea0003800000 */
.L_x_2626:
[----:B------:R-:W-:Y:S04]  /*156d0*/  BSSY B1, `(.L_x_2628) ;  /* 0x0000109000017945 */ /* 0x000fe80003800000 */
[----:B------:R-:W-:Y:S05]  /*156e0*/  @P1 BRA `(.L_x_2629) ;  /* 0x00000010001c1947 */ /* 0x000fea0003800000 */
[----:B-----5:R-:W3:Y:S04]  /*156f0*/  LDL R28, [R1+0x70] ;  /* 0x00007000011c7983 */ /* 0x020ee80000100800 */
[----:B------:R-:W4:Y:S01]  /*15700*/  LDL R60, [R1+0x1a8] ;  /* 0x0001a800013c7983 */ /* 0x000f220000100800 */
[----:B012---:R-:W-:Y:S01]  /*15710*/  SHF.R.U32.HI R3, RZ, 0x8, R20 ;  /* 0x00000008ff037819 */ /* 0x007fe20000011614 */
[----:B------:R-:W-:Y:S01]  /*15720*/  VIADD R30, R19, 0x40 ;  /* 0x00000040131e7836 */ /* 0x000fe20000000000 */
[----:B------:R-:W-:Y:S02]  /*15730*/  LOP3.LUT R4, R20, 0xff, RZ, 0xc0, !PT ;  /* 0x000000ff14047812 */ /* 0x000fe400078ec0ff */
[----:B------:R-:W-:Y:S01]  /*15740*/  LOP3.LUT R3, R3, 0xff, RZ, 0xc0, !PT ;  /* 0x000000ff03037812 */ /* 0x000fe200078ec0ff */
[----:B------:R-:W-:Y:S01]  /*15750*/  IMAD.SHL.U32 R30, R30, 0x80, RZ ;  /* 0x000000801e1e7824 */ /* 0x000fe200078e00ff */
[----:B------:R-:W-:-:S02]  /*15760*/  LEA.HI R24, R37, R0, RZ, 0x1c ;  /* 0x0000000025187211 */ /* 0x000fc400078fe0ff */
[----:B------:R-:W-:Y:S02]  /*15770*/  PRMT R29, R3, 0x7604, R4 ;  /* 0x00007604031d7816 */ /* 0x000fe40000000004 */
[----:B------:R-:W-:Y:S01]  /*15780*/  SHF.R.U32.HI R3, RZ, 0x8, R38 ;  /* 0x00000008ff037819 */ /* 0x000fe20000011626 */
[----:B------:R-:W-:Y:S01]  /*15790*/  IMAD.SHL.U32 R26, R24, 0x10, RZ ;  /* 0x00000010181a7824 */ /* 0x000fe200078e00ff */
[----:B------:R-:W-:Y:S02]  /*157a0*/  LOP3.LUT R30, R30, 0x380, RZ, 0xc0, !PT ;  /* 0x000003801e1e7812 */ /* 0x000fe400078ec0ff */
[----:B------:R-:W-:Y:S02]  /*157b0*/  LOP3.LUT R4, R3, 0xff, RZ, 0xc0, !PT ;  /* 0x000000ff03047812 */ /* 0x000fe400078ec0ff */
[----:B------:R-:W-:Y:S01]  /*157c0*/  LOP3.LUT R3, R30, 0x70, R26, 0xf8, !PT ;  /* 0x000000701e037812 */ /* 0x000fe200078ef81a */
[----:B------:R-:W-:Y:S01]  /*157d0*/  VIADD R30, R19, 0x40 ;  /* 0x00000040131e7836 */ /* 0x000fe20000000000 */
[----:B------:R-:W-:-:S02]  /*157e0*/  SHF.R.S32.HI R25, RZ, 0x1f, R24 ;  /* 0x0000001fff197819 */ /* 0x000fc40000011418 */
[----:B------:R-:W-:Y:S01]  /*157f0*/  SHF.R.U32.HI R5, RZ, 0x8, R21 ;  /* 0x00000008ff057819 */ /* 0x000fe20000011615 */
[----:B------:R-:W-:Y:S01]  /*15800*/  IMAD.SHL.U32 R30, R30, 0x80, RZ ;  /* 0x000000801e1e7824 */ /* 0x000fe200078e00ff */
[----:B------:R-:W-:Y:S02]  /*15810*/  LEA.HI R27, R25, R24, RZ, 0x3 ;  /* 0x00000018191b7211 */ /* 0x000fe400078f18ff */
[----:B------:R-:W-:Y:S02]  /*15820*/  SHF.R.U32.HI R24, RZ, 0x8, R40 ;  /* 0x00000008ff187819 */ /* 0x000fe40000011628 */
[----:B------:R-:W-:Y:S01]  /*15830*/  LOP3.LUT R30, R30, 0x380, RZ, 0xc0, !PT ;  /* 0x000003801e1e7812 */ /* 0x000fe200078ec0ff */
[----:B------:R-:W-:Y:S01]  /*15840*/  IMAD.SHL.U32 R27, R27, 0x800, RZ ;  /* 0x000008001b1b7824 */ /* 0x000fe200078e00ff */
[----:B------:R-:W-:Y:S02]  /*15850*/  LOP3.LUT R25, R40, 0xff, RZ, 0xc0, !PT ;  /* 0x000000ff28197812 */ /* 0x000fe400078ec0ff */
[----:B------:R-:W-:-:S02]  /*15860*/  SHF.R.U32.HI R30, RZ, 0x3, R30 ;  /* 0x00000003ff1e7819 */ /* 0x000fc4000001161e */
[----:B------:R-:W-:Y:S02]  /*15870*/  LOP3.LUT R24, R24, 0xff, RZ, 0xc0, !PT ;  /* 0x000000ff18187812 */ /* 0x000fe400078ec0ff */
[----:B------:R-:W-:Y:S02]  /*15880*/  LOP3.LUT R3, R3, R30, RZ, 0x3c, !PT ;  /* 0x0000001e03037212 */ /* 0x000fe400078e3cff */
[----:B------:R-:W-:Y:S02]  /*15890*/  LOP3.LUT R26, R27, 0xffffc000, RZ, 0xc0, !PT ;  /* 0xffffc0001b1a7812 */ /* 0x000fe400078ec0ff */
[----:B------:R-:W-:Y:S02]  /*158a0*/  LOP3.LUT R6, R21, 0xff, RZ, 0xc0, !PT ;  /* 0x000000ff15067812 */ /* 0x000fe400078ec0ff */
[----:B------:R-:W-:Y:S02]  /*158b0*/  LOP3.LUT R5, R5, 0xff, RZ, 0xc0, !PT ;  /* 0x000000ff05057812 */ /* 0x000fe400078ec0ff */
[----:B------:R-:W-:-:S02]  /*158c0*/  PRMT R45, R24, 0x7604, R25 ;  /* 0x00007604182d7816 */ /* 0x000fc40000000019 */
[----:B------:R-:W-:Y:S02]  /*158d0*/  SHF.R.U32.HI R24, RZ, 0x8, R41 ;  /* 0x00000008ff187819 */ /* 0x000fe40000011629 */
[----:B------:R-:W-:Y:S02]  /*158e0*/  PRMT R31, R5, 0x7604, R6 ;  /* 0x00007604051f7816 */ /* 0x000fe40000000006 */
[----:B------:R-:W-:Y:S02]  /*158f0*/  SHF.R.U32.HI R6, RZ, 0x8, R39 ;  /* 0x00000008ff067819 */ /* 0x000fe40000011627 */
[----:B------:R-:W-:Y:S02]  /*15900*/  LOP3.LUT R25, R41, 0xff, RZ, 0xc0, !PT ;  /* 0x000000ff29197812 */ /* 0x000fe400078ec0ff */
[----:B------:R-:W-:Y:S02]  /*15910*/  LOP3.LUT R27, R42, 0xff, RZ, 0xc0, !PT ;  /* 0x000000ff2a1b7812 */ /* 0x000fe400078ec0ff */
[----:B------:R-:W-:-:S02]  /*15920*/  LOP3.LUT R24, R24, 0xff, RZ, 0xc0, !PT ;  /* 0x000000ff18187812 */ /* 0x000fc400078ec0ff */
[----:B------:R-:W-:Y:S02]  /*15930*/  LOP3.LUT R5, R38, 0xff, RZ, 0xc0, !PT ;  /* 0x000000ff26057812 */ /* 0x000fe400078ec0ff */
[----:B------:R-:W-:Y:S02]  /*15940*/  LOP3.LUT R7, R39, 0xff, RZ, 0xc0, !PT ;  /* 0x000000ff27077812 */ /* 0x000fe400078ec0ff */
[----:B------:R-:W-:Y:S02]  /*15950*/  LOP3.LUT R6, R6, 0xff, RZ, 0xc0, !PT ;  /* 0x000000ff06067812 */ /* 0x000fe400078ec0ff */
[----:B------:R-:W-:Y:S02]  /*15960*/  PRMT R47, R24, 0x7604, R25 ;  /* 0x00007604182f7816 */ /* 0x000fe40000000019 */
[----:B------:R-:W-:Y:S02]  /*15970*/  PRMT R33, R4, 0x7604, R5 ;  /* 0x0000760404217816 */ /* 0x000fe40000000005 */
[----:B------:R-:W-:-:S02]  /*15980*/  PRMT R35, R6, 0x7604, R7 ;  /* 0x0000760406237816 */ /* 0x000fc40000000007 */
[----:B------:R-:W-:Y:S02]  /*15990*/  SHF.R.U32.HI R30, RZ, 0x10, R21 ;  /* 0x00000010ff1e7819 */ /* 0x000fe40000011615 */
[----:B------:R-:W-:Y:S02]  /*159a0*/  LOP3.LUT R49, R43, 0xff, RZ, 0xc0, !PT ;  /* 0x000000ff2b317812 */ /* 0x000fe400078ec0ff */
[----:B------:R-:W-:Y:S02]  /*159b0*/  SHF.R.U32.HI R32, RZ, 0x10, R38 ;  /* 0x00000010ff207819 */ /* 0x000fe40000011626 */
[----:B------:R-:W-:Y:S02]  /*159c0*/  LOP3.LUT R30, R30, 0xff, RZ, 0xc0, !PT ;  /* 0x000000ff1e1e7812 */ /* 0x000fe400078ec0ff */
[----:B------:R-:W-:Y:S02]  /*159d0*/  SHF.R.U32.HI R34, RZ, 0x10, R39 ;  /* 0x00000010ff227819 */ /* 0x000fe40000011627 */
[----:B------:R-:W-:-:S02]  /*159e0*/  LOP3.LUT R32, R32, 0xff, RZ, 0xc0, !PT ;  /* 0x000000ff20207812 */ /* 0x000fc400078ec0ff */
[----:B------:R-:W-:Y:S02]  /*159f0*/  PRMT R31, R30, 0x7054, R31 ;  /* 0x000070541e1f7816 */ /* 0x000fe4000000001f */
[----:B------:R-:W-:Y:S02]  /*15a00*/  SHF.R.U32.HI R30, RZ, 0x10, R41 ;  /* 0x00000010ff1e7819 */ /* 0x000fe40000011629 */
[----:B------:R-:W-:Y:S02]  /*15a10*/  LOP3.LUT R34, R34, 0xff, RZ, 0xc0, !PT ;  /* 0x000000ff22227812 */ /* 0x000fe400078ec0ff */
[----:B------:R-:W-:Y:S02]  /*15a20*/  PRMT R33, R32, 0x7054, R33 ;  /* 0x0000705420217816 */ /* 0x000fe40000000021 */
[----:B------:R-:W-:Y:S02]  /*15a30*/  SHF.R.U32.HI R32, RZ, 0x10, R42 ;  /* 0x00000010ff207819 */ /* 0x000fe4000001162a */
[----:B------:R-:W-:-:S02]  /*15a40*/  LOP3.LUT R30, R30, 0xff, RZ, 0xc0, !PT ;  /* 0x000000ff1e1e7812 */ /* 0x000fc400078ec0ff */
[----:B------:R-:W-:Y:S02]  /*15a50*/  PRMT R35, R34, 0x7054, R35 ;  /* 0x0000705422237816 */ /* 0x000fe40000000023 */
[----:B------:R-:W-:Y:S02]  /*15a60*/  SHF.R.U32.HI R34, RZ, 0x10, R43 ;  /* 0x00000010ff227819 */ /* 0x000fe4000001162b */
[----:B------:R-:W-:Y:S02]  /*15a70*/  LOP3.LUT R32, R32, 0xff, RZ, 0xc0, !PT ;  /* 0x000000ff20207812 */ /* 0x000fe400078ec0ff */
[----:B------:R-:W-:Y:S02]  /*15a80*/  LOP3.LUT R34, R34, 0xff, RZ, 0xc0, !PT ;  /* 0x000000ff22227812 */ /* 0x000fe400078ec0ff */
[----:B------:R-:W-:Y:S02]  /*15a90*/  LOP3.LUT R44, R31, 0xff000000, R21, 0xf8, !PT ;  /* 0xff0000001f2c7812 */ /* 0x000fe400078ef815 */
[----:B---3--:R-:W-:-:S02]  /*15aa0*/  IADD3 R3, R3, R26, R28 ;  /* 0x0000001a03037210 */ /* 0x008fc40007ffe01c */
[----:B------:R-:W-:Y:S01]  /*15ab0*/  SHF.R.U32.HI R26, RZ, 0x8, R42 ;  /* 0x00000008ff1a7819 */ /* 0x000fe2000001162a */
[----:B----4-:R-:W0:Y:S02]  /*15ac0*/  LDS.128 R4, [R60+0x20400] ;  /* 0x020400003c047984 */ /* 0x010e240000000c00 */
[----:B------:R-:W-:Y:S01]  /*15ad0*/  IMAD.IADD R3, R18, 0x1, R3 ;  /* 0x0000000112037824 */ /* 0x000fe200078e0203 */
[----:B------:R-:W-:Y:S02]  /*15ae0*/  LOP3.LUT R26, R26, 0xff, RZ, 0xc0, !PT ;  /* 0x000000ff1a1a7812 */ /* 0x000fe400078ec0ff */
[----:B------:R-:W-:Y:S02]  /*15af0*/  SHF.R.U32.HI R28, RZ, 0x8, R43 ;  /* 0x00000008ff1c7819 */ /* 0x000fe4000001162b */
[----:B------:R-:W-:Y:S02]  /*15b00*/  PRMT R51, R26, 0x7604, R27 ;  /* 0x000076041a337816 */ /* 0x000fe4000000001b */
[----:B------:R-:W1:Y:S01]  /*15b10*/  LDS.128 R24, [R3+0x20400] ;  /* 0x0204000003187984 */ /* 0x000e620000000c00 */
[----:B------:R-:W-:-:S02]  /*15b20*/  LOP3.LUT R28, R28, 0xff, RZ, 0xc0, !PT ;  /* 0x000000ff1c1c7812 */ /* 0x000fc400078ec0ff */
[----:B------:R-:W-:Y:S02]  /*15b30*/  PRMT R51, R32, 0x7054, R51 ;  /* 0x0000705420337816 */ /* 0x000fe40000000033 */
[----:B------:R-:W-:Y:S02]  /*15b40*/  PRMT R53, R28, 0x7604, R49 ;  /* 0x000076041c357816 */ /* 0x000fe40000000031 */
[----:B------:R-:W-:Y:S02]  /*15b50*/  SHF.R.U32.HI R28, RZ, 0x10, R20 ;  /* 0x00000010ff1c7819 */ /* 0x000fe40000011614 */
[----:B------:R-:W-:Y:S02]  /*15b60*/  PRMT R49, R30, 0x7054, R47 ;  /* 0x000070541e317816 */ /* 0x000fe4000000002f */
[----:B------:R-:W-:Y:S02]  /*15b70*/  LOP3.LUT R28, R28, 0xff, RZ, 0xc0, !PT ;  /* 0x000000ff1c1c7812 */ /* 0x000fe400078ec0ff */
[----:B------:R-:W-:-:S02]  /*15b80*/  LOP3.LUT R49, R49, 0xff000000, R41, 0xf8, !PT ;  /* 0xff00000031317812 */ /* 0x000fc400078ef829 */
[----:B------:R-:W-:Y:S02]  /*15b90*/  PRMT R29, R28, 0x7054, R29 ;  /* 0x000070541c1d7816 */ /* 0x000fe4000000001d */
[----:B------:R-:W-:Y:S02]  /*15ba0*/  SHF.R.U32.HI R28, RZ, 0x10, R40 ;  /* 0x00000010ff1c7819 */ /* 0x000fe40000011628 */
[----:B------:R-:W-:Y:S02]  /*15bb0*/  PRMT R53, R34, 0x7054, R53 ;  /* 0x0000705422357816 */ /* 0x000fe40000000035 */
[----:B------:R-:W-:Y:S02]  /*15bc0*/  LOP3.LUT R28, R28, 0xff, RZ, 0xc0, !PT ;  /* 0x000000ff1c1c7812 */ /* 0x000fe400078ec0ff */
[----:B------:R-:W-:Y:S02]  /*15bd0*/  LOP3.LUT R21, R51, 0xff000000, R42, 0xf8, !PT ;  /* 0xff00000033157812 */ /* 0x000fe400078ef82a */
[----:B------:R-:W-:-:S02]  /*15be0*/  PRMT R45, R28, 0x7054, R45 ;  /* 0x000070541c2d7816 */ /* 0x000fc4000000002d */
[----:B------:R-:W-:Y:S02]  /*15bf0*/  F2FP.F16.E4M3.UNPACK_B R51, R49 ;  /* 0x00000031ff33723e */ /* 0x000fe400020006ff */
[----:B------:R-:W-:Y:S02]  /*15c00*/  LOP3.LUT R28, R29, 0xff000000, R20, 0xf8, !PT ;  /* 0xff0000001d1c7812 */ /* 0x000fe400078ef814 */
[----:B------:R-:W-:Y:S01]  /*15c10*/  LOP3.LUT R20, R33, 0xff000000, R38, 0xf8, !PT ;  /* 0xff00000021147812 */ /* 0x000fe200078ef826 */
[--C-:B------:R-:W-:Y:S01]  /*15c20*/  HADD2.F32 R52, -RZ, R51.reuse.H0_H0 ;  /* 0x20000033ff347230 */ /* 0x100fe20000004100 */
[----:B------:R-:W-:Y:S01]  /*15c30*/  F2FP.F16.E4M3.UNPACK_B R38, R44 ;  /* 0x0000002cff26723e */ /* 0x000fe200020006ff */
[----:B------:R-:W-:Y:S01]  /*15c40*/  HADD2.F32 R51, -RZ, R51.H1_H1 ;  /* 0x30000033ff337230 */ /* 0x000fe20000004100 */
[-C--:B0-----:R-:W-:Y:S02]  /*15c50*/  F2FP.F16.E4M3.UNPACK_B R30, R5.reuse ;  /* 0x00000005ff1e723e */ /* 0x081fe400020006ff */
[----:B------:R-:W-:Y:S01]  /*15c60*/  F2FP.F16.E4M3.UNPACK_B R33, R5.H1 ;  /* 0x00000005ff21723e */ /* 0x000fe200030006ff */
[----:B------:R-:W-:Y:S01]  /*15c70*/  HADD2.F32 R50, -RZ, R38.H0_H0 ;  /* 0x20000026ff327230 */ /* 0x000fe20000004100 */
[----:B------:R-:W-:Y:S01]  /*15c80*/  LOP3.LUT R47, R35, 0xff000000, R39, 0xf8, !PT ;  /* 0xff000000232f7812 */ /* 0x000fe200078ef827 */
[--C-:B------:R-:W-:Y:S01]  /*15c90*/  HADD2.F32 R31, -RZ, R30.reuse.H0_H0 ;  /* 0x2000001eff1f7230 */ /* 0x100fe20000004100 */
[----:B-1----:R-:W-:Y:S01]  /*15ca0*/  F2FP.F16.E4M3.UNPACK_B R34, R25 ;  /* 0x00000019ff22723e */ /* 0x002fe200020006ff */
[----:B------:R-:W-:Y:S01]  /*15cb0*/  HADD2.F32 R30, -RZ, R30.H1_H1 ;  /* 0x3000001eff1e7230 */ /* 0x000fe20000004100 */
[----:B------:R-:W-:-:S02]  /*15cc0*/  LOP3.LUT R32, R45, 0xff000000, R40, 0xf8, !PT ;  /* 0xff0000002d207812 */ /* 0x000fc400078ef828 */
[-C--:B------:R-:W-:Y:S01]  /*15cd0*/  F2FP.F16.E4M3.UNPACK_B R39, R24.reuse ;  /* 0x00000018ff27723e */ /* 0x080fe200020006ff */
[--C-:B------:R-:W-:Y:S01]  /*15ce0*/  HADD2.F32 R5, -RZ, R34.reuse.H0_H0 ;  /* 0x20000022ff057230 */ /* 0x100fe20000004100 */
[----:B------:R-:W-:Y:S01]  /*15cf0*/  F2FP.F16.E4M3.UNPACK_B R45, R24.H1 ;  /* 0x00000018ff2d723e */ /* 0x000fe200030006ff */
[----:B------:R-:W-:Y:S01]  /*15d00*/  HADD2.F32 R34, -RZ, R34.H1_H1 ;  /* 0x30000022ff227230 */ /* 0x000fe20000004100 */
[----:B------:R-:W-:Y:S02]  /*15d10*/  F2FP.F16.E4M3.UNPACK_B R35, R25.H1 ;  /* 0x00000019ff23723e */ /* 0x000fe400030006ff */
[C---:B------:R-:W-:Y:S01]  /*15d20*/  FMUL.FTZ R24, R5.reuse, R52 ;  /* 0x0000003405187220 */ /* 0x040fe20000410000 */
[----:B------:R-:W-:Y:S01]  /*15d30*/  F2FP.F16.E4M3.UNPACK_B R49, R49.H1 ;  /* 0x00000031ff31723e */ /* 0x000fe200030006ff */
[----:B------:R-:W-:Y:S01]  /*15d40*/  FMUL.FTZ R25, R5, R50 ;  /* 0x0000003205197220 */ /* 0x000fe20000410000 */
[----:B------:R-:W-:Y:S01]  /*15d50*/  F2FP.F16.E4M3.UNPACK_B R44, R44.H1 ;  /* 0x0000002cff2c723e */ /* 0x000fe200030006ff */
[----:B------:R-:W-:Y:S01]  /*15d60*/  FFMA.FTZ R5, R31, R50, -R24 ;  /* 0x000000321f057223 */ /* 0x000fe20000010818 */
[----:B------:R-:W-:Y:S01]  /*15d70*/  LOP3.LUT R53, R53, 0xff000000, R43, 0xf8, !PT ;  /* 0xff00000035357812 */ /* 0x000fe200078ef82b */
[----:B------:R-:W-:-:S02]  /*15d80*/  HADD2.F32 R43, -RZ, R38.H1_H1 ;  /* 0x30000026ff2b7230 */ /* 0x000fc40000004100 */
[C---:B------:R-:W-:Y:S01]  /*15d90*/  FMUL.FTZ R55, R34.reuse, R51 ;  /* 0x0000003322377220 */ /* 0x040fe20000410000 */
[----:B------:R-:W-:Y:S02]  /*15da0*/  HADD2.F32 R50, -RZ, R49.H0_H0 ;  /* 0x20000031ff327230 */ /* 0x000fe40000004100 */
[----:B------:R-:W-:Y:S01]  /*15db0*/  FFMA.FTZ R25, R31, R52, R25 ;  /* 0x000000341f197223 */ /* 0x000fe20000010019 */
[----:B------:R-:W-:Y:S02]  /*15dc0*/  HADD2.F32 R24, -RZ, R35.H0_H0 ;  /* 0x20000023ff187230 */ /* 0x000fe40000004100 */
[----:B------:R-:W-:Y:S01]  /*15dd0*/  FMUL.FTZ R34, R34, R43 ;  /* 0x0000002b22227220 */ /* 0x000fe20000410000 */
[--C-:B------:R-:W-:Y:S01]  /*15de0*/  HADD2.F32 R38, -RZ, R44.reuse.H0_H0 ;  /* 0x2000002cff267230 */ /* 0x100fe20000004100 */
[-C--:B------:R-:W-:Y:S01]  /*15df0*/  F2FP.F16.E4M3.UNPACK_B R41, R7.reuse ;  /* 0x00000007ff29723e */ /* 0x080fe200020006ff */
[----:B------:R-:W-:Y:S01]  /*15e00*/  HADD2.F32 R31, -RZ, R33.H0_H0 ;  /* 0x20000021ff1f7230 */ /* 0x000fe20000004100 */
[----:B------:R-:W-:Y:S01]  /*15e10*/  F2FP.F16.E4M3.UNPACK_B R46, R7.H1 ;  /* 0x00000007ff2e723e */ /* 0x000fe200030006ff */
[C---:B------:R-:W-:Y:S01]  /*15e20*/  FMUL.FTZ R52, R24.reuse, R50 ;  /* 0x0000003218347220 */ /* 0x040fe20000410000 */
[----:B------:R-:W-:Y:S01]  /*15e30*/  F2FP.F16.E4M3.UNPACK_B R29, R4 ;  /* 0x00000004ff1d723e */ /* 0x000fe200020006ff */
[----:B------:R-:W-:Y:S01]  /*15e40*/  FMUL.FTZ R57, R24, R38 ;  /* 0x0000002618397220 */ /* 0x000fe20000410000 */
[----:B------:R-:W-:Y:S01]  /*15e50*/  F2FP.F16.E4M3.UNPACK_B R40, R4.H1 ;  /* 0x00000004ff28723e */ /* 0x000fe200030006ff */
[----:B------:R-:W-:Y:S01]  /*15e60*/  FFMA.FTZ R24, R30, R51, R34 ;  /* 0x000000331e187223 */ /* 0x000fe20000010022 */
[-C--:B------:R-:W-:Y:S01]  /*15e70*/  F2FP.F16.E4M3.UNPACK_B R4, R6.reuse ;  /* 0x00000006ff04723e */ /* 0x080fe200020006ff */
[----:B------:R-:W-:Y:S01]  /*15e80*/  HADD2.F32 R35, -RZ, R35.H1_H1 ;  /* 0x30000023ff237230 */ /* 0x000fe20000004100 */
[----:B------:R-:W-:Y:S01]  /*15e90*/  F2FP.F16.E4M3.UNPACK_B R7, R6.H1 ;  /* 0x00000006ff07723e */ /* 0x000fe200030006ff */
[----:B------:R-:W-:Y:S01]  /*15ea0*/  HADD2.F32 R44, -RZ, R44.H1_H1 ;  /* 0x3000002cff2c7230 */ /* 0x000fe20000004100 */
[-C--:B------:R-:W-:Y:S01]  /*15eb0*/  F2FP.F16.E4M3.UNPACK_B R42, R27.reuse ;  /* 0x0000001bff2a723e */ /* 0x080fe200020006ff */
[--C-:B------:R-:W-:Y:S01]  /*15ec0*/  HADD2.F32 R34, -RZ, R41.reuse.H0_H0 ;  /* 0x20000029ff227230 */ /* 0x100fe20000004100 */
[----:B------:R-:W-:Y:S01]  /*15ed0*/  F2FP.F16.E4M3.UNPACK_B R48, R27.H1 ;  /* 0x0000001bff30723e */ /* 0x000fe200030006ff */
[----:B------:R-:W-:Y:S01]  /*15ee0*/  HADD2.F32 R41, -RZ, R41.H1_H1 ;  /* 0x30000029ff297230 */ /* 0x000fe20000004100 */
[----:B------:R-:W-:-:S02]  /*15ef0*/  F2FP.F16.E4M3.UNPACK_B R6, R26 ;  /* 0x0000001aff06723e */ /* 0x000fc400020006ff */
[----:B------:R-:W-:Y:S01]  /*15f00*/  F2FP.F16.E4M3.UNPACK_B R27, R26.H1 ;  /* 0x0000001aff1b723e */ /* 0x000fe200030006ff */
[----:B------:R-:W-:Y:S01]  /*15f10*/  FFMA.FTZ R26, R30, R43, -R55 ;  /* 0x0000002b1e1a7223 */ /* 0x000fe20000010837 */
[----:B------:R-:W-:Y:S01]  /*15f20*/  F2FP.F16.E4M3.UNPACK_B R51, R53 ;  /* 0x00000035ff33723e */ /* 0x000fe200020006ff */
[C---:B------:R-:W-:Y:S01]  /*15f30*/  FFMA.FTZ R30, R31.reuse, R38, -R52 ;  /* 0x000000261f1e7223 */ /* 0x040fe20000010834 */
[----:B------:R-:W-:Y:S01]  /*15f40*/  F2FP.F16.E4M3.UNPACK_B R43, R47 ;  /* 0x0000002fff2b723e */ /* 0x000fe200020006ff */
[----:B------:R-:W-:Y:S01]  /*15f50*/  FFMA.FTZ R31, R31, R50, R57 ;  /* 0x000000321f1f7223 */ /* 0x000fe20000010039 */
[----:B------:R-:W-:Y:S01]  /*15f60*/  HADD2.F32 R50, -RZ, R49.H1_H1 ;  /* 0x30000031ff327230 */ /* 0x000fe20000004100 */
[----:B------:R-:W-:Y:S01]  /*15f70*/  F2FP.F16.E4M3.UNPACK_B R54, R53.H1 ;  /* 0x00000035ff36723e */ /* 0x000fe200030006ff */
[----:B------:R-:W-:Y:S01]  /*15f80*/  HADD2.F32 R38, -RZ, R33.H1_H1 ;  /* 0x30000021ff267230 */ /* 0x000fe20000004100 */
[----:B------:R-:W-:Y:S01]  /*15f90*/  F2FP.F16.E4M3.UNPACK_B R47, R47.H1 ;  /* 0x0000002fff2f723e */ /* 0x000fe200030006ff */
[----:B------:R-:W-:-:S02]  /*15fa0*/  HADD2.F32 R52, -RZ, R51.H0_H0 ;  /* 0x20000033ff347230 */ /* 0x000fc40000004100 */
[C---:B------:R-:W-:Y:S01]  /*15fb0*/  FMUL.FTZ R55, R35.reuse, R50 ;  /* 0x0000003223377220 */ /* 0x040fe20000410000 */
[--C-:B------:R-:W-:Y:S02]  /*15fc0*/  HADD2.F32 R33, -RZ, R42.reuse.H0_H0 ;  /* 0x2000002aff217230 */ /* 0x100fe40000004100 */
[----:B------:R-:W-:Y:S01]  /*15fd0*/  FMUL.FTZ R35, R35, R44 ;  /* 0x0000002c23237220 */ /* 0x000fe20000410000 */
[----:B------:R-:W-:Y:S02]  /*15fe0*/  HADD2.F32 R49, -RZ, R43.H0_H0 ;  /* 0x2000002bff317230 */ /* 0x000fe40000004100 */
[----:B------:R-:W-:Y:S02]  /*15ff0*/  HADD2.F32 R51, -RZ, R51.H1_H1 ;  /* 0x30000033ff337230 */ /* 0x000fe40000004100 */
[C---:B------:R-:W-:Y:S01]  /*16000*/  FMUL.FTZ R57, R33.reuse, R52 ;  /* 0x0000003421397220 */ /* 0x040fe20000410000 */
[----:B------:R-:W-:Y:S02]  /*16010*/  HADD2.F32 R42, -RZ, R42.H1_H1 ;  /* 0x3000002aff2a7230 */ /* 0x000fe40000004100 */
[-C--:B------:R-:W-:Y:S01]  /*16020*/  FMUL.FTZ R59, R33, R49.reuse ;  /* 0x00000031213b7220 */ /* 0x080fe20000410000 */
[C---:B------:R-:W-:Y:S01]  /*16030*/  FFMA.FTZ R33, R38.reuse, R44, -R55 ;  /* 0x0000002c26217223 */ /* 0x040fe20000010837 */
[----:B------:R-:W-:Y:S01]  /*16040*/  FFMA.FTZ R38, R38, R50, R35 ;  /* 0x0000003226267223 */ /* 0x000fe20000010023 */
[C---:B------:R-:W-:Y:S01]  /*16050*/  FFMA.FTZ R35, R34.reuse, R49, -R57 ;  /* 0x0000003122237223 */ /* 0x040fe20000010839 */
[----:B------:R-:W-:Y:S01]  /*16060*/  FFMA.FTZ R34, R34, R52, R59 ;  /* 0x0000003422227223 */ /* 0x000fe2000001003b */
[----:B------:R-:W-:-:S02]  /*16070*/  HADD2.F32 R49, -RZ, R43.H1_H1 ;  /* 0x3000002bff317230 */ /* 0x000fc40000004100 */
[C---:B------:R-:W-:Y:S01]  /*16080*/  FMUL.FTZ R56, R42.reuse, R51 ;  /* 0x000000332a387220 */ /* 0x040fe20000410000 */
[----:B------:R-:W-:Y:S01]  /*16090*/  HADD2.F32 R52, -RZ, R54.H0_H0 ;  /* 0x20000036ff347230 */ /* 0x000fe20000004100 */
[----:B------:R-:W-:Y:S01]  /*160a0*/  F2FP.SATFINITE.E4M3.F32.PACK_AB_MERGE_C R30, R33, R30, RZ ;  /* 0x0000001e211e723e */ /* 0x000fe200048070ff */
[----:B------:R-:W-:Y:S02]  /*160b0*/  HADD2.F32 R43, -RZ, R48.H0_H0 ;  /* 0x20000030ff2b7230 */ /* 0x000fe40000004100 */
[-C--:B------:R-:W-:Y:S01]  /*160c0*/  FMUL.FTZ R58, R42, R49.reuse ;  /* 0x000000312a3a7220 */ /* 0x080fe20000410000 */
[----:B------:R-:W-:Y:S02]  /*160d0*/  HADD2.F32 R50, -RZ, R47.H0_H0 ;  /* 0x2000002fff327230 */ /* 0x000fe40000004100 */
[----:B------:R-:W-:Y:S01]  /*160e0*/  FFMA.FTZ R42, R41, R49, -R56 ;  /* 0x00000031292a7223 */ /* 0x000fe20000010838 */
[----:B------:R-:W-:Y:S02]  /*160f0*/  HADD2.F32 R44, -RZ, R46.H0_H0 ;  /* 0x2000002eff2c7230 */ /* 0x000fe40000004100 */
[----:B------:R-:W-:Y:S01]  /*16100*/  FMUL.FTZ R53, R43, R52 ;  /* 0x000000342b357220 */ /* 0x000fe20000410000 */
[----:B------:R-:W-:-:S02]  /*16110*/  HADD2.F32 R54, -RZ, R54.H1_H1 ;  /* 0x30000036ff367230 */ /* 0x000fc40000004100 */
[-C--:B------:R-:W-:Y:S01]  /*16120*/  FMUL.FTZ R55, R43, R50.reuse ;  /* 0x000000322b377220 */ /* 0x080fe20000410000 */
[----:B------:R-:W-:Y:S02]  /*16130*/  HADD2.F32 R49, -RZ, R48.H1_H1 ;  /* 0x30000030ff317230 */ /* 0x000fe40000004100 */
[C---:B------:R-:W-:Y:S01]  /*16140*/  FFMA.FTZ R43, R44.reuse, R50, -R53 ;  /* 0x000000322c2b7223 */ /* 0x040fe20000010835 */
[----:B------:R-:W-:Y:S01]  /*16150*/  F2FP.F16.E4M3.UNPACK_B R53, R32.H1 ;  /* 0x00000020ff35723e */ /* 0x000fe200030006ff */
[----:B------:R-:W-:Y:S01]  /*16160*/  FFMA.FTZ R44, R44, R52, R55 ;  /* 0x000000342c2c7223 */ /* 0x000fe20000010037 */
[----:B------:R-:W-:Y:S01]  /*16170*/  F2FP.F16.E4M3.UNPACK_B R50, R28.H1 ;  /* 0x0000001cff32723e */ /* 0x000fe200030006ff */
[----:B------:R-:W-:Y:S02]  /*16180*/  HADD2.F32 R52, -RZ, R47.H1_H1 ;  /* 0x3000002fff347230 */ /* 0x000fe40000004100 */
[----:B------:R-:W-:Y:S01]  /*16190*/  FFMA.FTZ R41, R41, R51, R58 ;  /* 0x0000003329297223 */ /* 0x000fe2000001003a */
[----:B------:R-:W-:-:S02]  /*161a0*/  HADD2.F32 R55, -RZ, R53.H0_H0 ;  /* 0x20000035ff377230 */ /* 0x000fc40000004100 */
[C---:B------:R-:W-:Y:S01]  /*161b0*/  FMUL.FTZ R56, R49.reuse, R54 ;  /* 0x0000003631387220 */ /* 0x040fe20000410000 */
[----:B------:R-:W-:Y:S02]  /*161c0*/  HADD2.F32 R48, -RZ, R45.H0_H0 ;  /* 0x2000002dff307230 */ /* 0x000fe40000004100 */
[----:B------:R-:W-:Y:S01]  /*161d0*/  FMUL.FTZ R57, R49, R52 ;  /* 0x0000003431397220 */ /* 0x000fe20000410000 */
[----:B------:R-:W-:Y:S01]  /*161e0*/  HADD2.F32 R51, -RZ, R50.H0_H0 ;  /* 0x20000032ff337230 */ /* 0x000fe20000004100 */
[----:B------:R-:W-:Y:S01]  /*161f0*/  F2FP.SATFINITE.E4M3.F32.PACK_AB_MERGE_C R31, R38, R31, RZ ;  /* 0x0000001f261f723e */ /* 0x000fe200048070ff */
[----:B------:R-:W-:Y:S02]  /*16200*/  HADD2.F32 R47, -RZ, R46.H1_H1 ;  /* 0x3000002eff2f7230 */ /* 0x000fe40000004100 */
[C---:B------:R-:W-:Y:S01]  /*16210*/  FMUL.FTZ R49, R48.reuse, R55 ;  /* 0x0000003730317220 */ /* 0x040fe20000410000 */
[----:B------:R-:W-:Y:S02]  /*16220*/  HADD2.F32 R46, -RZ, R40.H0_H0 ;  /* 0x20000028ff2e7230 */ /* 0x000fe40000004100 */
[----:B------:R-:W-:Y:S01]  /*16230*/  FMUL.FTZ R48, R48, R51 ;  /* 0x0000003330307220 */ /* 0x000fe20000410000 */
[----:B------:R-:W-:-:S02]  /*16240*/  HADD2.F32 R53, -RZ, R53.H1_H1 ;  /* 0x30000035ff357230 */ /* 0x000fc40000004100 */
[C---:B------:R-:W-:Y:S01]  /*16250*/  FFMA.FTZ R58, R47.reuse, R52, -R56 ;  /* 0x000000342f3a7223 */ /* 0x040fe20000010838 */
[----:B------:R-:W-:Y:S01]  /*16260*/  FFMA.FTZ R59, R47, R54, R57 ;  /* 0x000000362f3b7223 */ /* 0x000fe20000010039 */
[C---:B------:R-:W-:Y:S01]  /*16270*/  FFMA.FTZ R52, R46.reuse, R51, -R49 ;  /* 0x000000332e347223 */ /* 0x040fe20000010831 */
[----:B------:R-:W-:Y:S01]  /*16280*/  FFMA.FTZ R55, R46, R55, R48 ;  /* 0x000000372e377223 */ /* 0x000fe20000010030 */
[----:B------:R-:W-:Y:S01]  /*16290*/  HADD2.F32 R45, -RZ, R45.H1_H1 ;  /* 0x3000002dff2d7230 */ /* 0x000fe20000004100 */
[----:B------:R-:W-:Y:S01]  /*162a0*/  F2FP.F16.E4M3.UNPACK_B R47, R32 ;  /* 0x00000020ff2f723e */ /* 0x000fe200020006ff */
[----:B------:R-:W-:Y:S01]  /*162b0*/  HADD2.F32 R50, -RZ, R50.H1_H1 ;  /* 0x30000032ff327230 */ /* 0x000fe20000004100 */
[----:B------:R-:W-:Y:S01]  /*162c0*/  F2FP.F16.E4M3.UNPACK_B R46, R28 ;  /* 0x0000001cff2e723e */ /* 0x000fe200020006ff */
[----:B------:R-:W-:Y:S02]  /*162d0*/  HADD2.F32 R40, -RZ, R40.H1_H1 ;  /* 0x30000028ff287230 */ /* 0x000fe40000004100 */
[----:B------:R-:W-:Y:S01]  /*162e0*/  FMUL.FTZ R51, R45, R53 ;  /* 0x000000352d337220 */ /* 0x000fe20000410000 */
[----:B------:R-:W-:-:S02]  /*162f0*/  HADD2.F32 R49, -RZ, R47.H0_H0 ;  /* 0x2000002fff317230 */ /* 0x000fc40000004100 */
[-C--:B------:R-:W-:Y:S01]  /*16300*/  FMUL.FTZ R28, R45, R50.reuse ;  /* 0x000000322d1c7220 */ /* 0x080fe20000410000 */
[----:B------:R-:W-:Y:S02]  /*16310*/  HADD2.F32 R32, -RZ, R39.H0_H0 ;  /* 0x20000027ff207230 */ /* 0x000fe40000004100 */
[C---:B------:R-:W-:Y:S01]  /*16320*/  FFMA.FTZ R57, R40.reuse, R50, -R51 ;  /* 0x0000003228397223 */ /* 0x040fe20000010833 */
[----:B------:R-:W-:Y:S02]  /*16330*/  HADD2.F32 R45, -RZ, R46.H0_H0 ;  /* 0x2000002eff2d7230 */ /* 0x000fe40000004100 */
[----:B------:R-:W-:Y:S01]  /*16340*/  FFMA.FTZ R54, R40, R53, R28 ;  /* 0x0000003528367223 */ /* 0x000fe2000001001c */
[----:B------:R-:W-:Y:S02]  /*16350*/  HADD2.F32 R28, -RZ, R29.H0_H0 ;  /* 0x2000001dff1c7230 */ /* 0x000fe40000004100 */
[----:B------:R-:W-:Y:S01]  /*16360*/  FMUL.FTZ R51, R32, R49 ;  /* 0x0000003120337220 */ /* 0x000fe20000410000 */
[----:B------:R-:W-:-:S02]  /*16370*/  HADD2.F32 R40, -RZ, R47.H1_H1 ;  /* 0x3000002fff287230 */ /* 0x000fc40000004100 */
[-C--:B------:R-:W-:Y:S01]  /*16380*/  FMUL.FTZ R47, R32, R45.reuse ;  /* 0x0000002d202f7220 */ /* 0x080fe20000410000 */
[----:B------:R-:W-:Y:S02]  /*16390*/  HADD2.F32 R39, -RZ, R39.H1_H1 ;  /* 0x30000027ff277230 */ /* 0x000fe40000004100 */
[C---:B------:R-:W-:Y:S01]  /*163a0*/  FFMA.FTZ R51, R28.reuse, R45, -R51 ;  /* 0x0000002d1c337223 */ /* 0x040fe20000010833 */
[----:B------:R-:W-:Y:S02]  /*163b0*/  HADD2.F32 R46, -RZ, R46.H1_H1 ;  /* 0x3000002eff2e7230 */ /* 0x000fe40000004100 */
[----:B------:R-:W-:Y:S01]  /*163c0*/  FFMA.FTZ R47, R28, R49, R47 ;  /* 0x000000311c2f7223 */ /* 0x000fe2000001002f */
[----:B------:R-:W-:Y:S01]  /*163d0*/  HADD2.F32 R29, -RZ, R29.H1_H1 ;  /* 0x3000001dff1d7230 */ /* 0x000fe20000004100 */
[----:B------:R-:W-:Y:S01]  /*163e0*/  F2FP.F16.E4M3.UNPACK_B R45, R21.H1 ;  /* 0x00000015ff2d723e */ /* 0x000fe200030006ff */
[C---:B------:R-:W-:Y:S01]  /*163f0*/  FMUL.FTZ R32, R39.reuse, R40 ;  /* 0x0000002827207220 */ /* 0x040fe20000410000 */
[----:B------:R-:W-:Y:S01]  /*16400*/  F2FP.F16.E4M3.UNPACK_B R28, R20.H1 ;  /* 0x00000014ff1c723e */ /* 0x000fe200030006ff */
[----:B------:R-:W-:Y:S01]  /*16410*/  FMUL.FTZ R49, R39, R46 ;  /* 0x0000002e27317220 */ /* 0x000fe20000410000 */
[----:B------:R-:W-:Y:S01]  /*16420*/  F2FP.F16.E4M3.UNPACK_B R20, R20 ;  /* 0x00000014ff14723e */ /* 0x000fe200020006ff */
[----:B------:R-:W-:Y:S01]  /*16430*/  FFMA.FTZ R48, R29, R46, -R32 ;  /* 0x0000002e1d307223 */ /* 0x000fe20000010820 */
[----:B------:R-:W-:-:S02]  /*16440*/  HADD2.F32 R39, -RZ, R45.H0_H0 ;  /* 0x2000002dff277230 */ /* 0x000fc40000004100 */
[----:B------:R-:W-:Y:S01]  /*16450*/  FFMA.FTZ R50, R29, R40, R49 ;  /* 0x000000281d327223 */ /* 0x000fe20000010031 */
[----:B------:R-:W-:Y:S01]  /*16460*/  HADD2.F32 R32, -RZ, R27.H0_H0 ;  /* 0x2000001bff207230 */ /* 0x000fe20000004100 */
[----:B------:R-:W-:Y:S01]  /*16470*/  F2FP.SATFINITE.E4M3.F32.PACK_AB_MERGE_C R54, R54, R55, RZ ;  /* 0x000000373636723e */ /* 0x000fe200048070ff */
[--C-:B------:R-:W-:Y:S01]  /*16480*/  HADD2.F32 R29, -RZ, R28.reuse.H0_H0 ;  /* 0x2000001cff1d7230 */ /* 0x100fe20000004100 */
[----:B------:R-:W-:Y:S01]  /*16490*/  F2FP.SATFINITE.E4M3.F32.PACK_AB_MERGE_C R5, R26, R5, R30 ;  /* 0x000000051a05723e */ /* 0x000fe2000480701e */
[----:B------:R-:W-:Y:S02]  /*164a0*/  HADD2.F32 R40, -RZ, R28.H1_H1 ;  /* 0x3000001cff287230 */ /* 0x000fe40000004100 */
[----:B------:R-:W-:Y:S01]  /*164b0*/  FMUL.FTZ R49, R32, R39 ;  /* 0x0000002720317220 */ /* 0x000fe20000410000 */
[----:B------:R-:W-:Y:S01]  /*164c0*/  HADD2.F32 R28, -RZ, R7.H0_H0 ;  /* 0x20000007ff1c7230 */ /* 0x000fe20000004100 */
[----:B------:R-:W-:Y:S01]  /*164d0*/  F2FP.SATFINITE.E4M3.F32.PACK_AB_MERGE_C R25, R24, R25, R31 ;  /* 0x000000191819723e */ /* 0x000fe2000480701f */
[----:B------:R-:W-:-:S02]  /*164e0*/  HADD2.F32 R46, -RZ, R45.H1_H1 ;  /* 0x3000002dff2e7230 */ /* 0x000fc40000004100 */
[-C--:B------:R-:W-:Y:S01]  /*164f0*/  FMUL.FTZ R45, R32, R29.reuse ;  /* 0x0000001d202d7220 */ /* 0x080fe20000410000 */
[----:B------:R-:W-:Y:S02]  /*16500*/  HADD2.F32 R27, -RZ, R27.H1_H1 ;  /* 0x3000001bff1b7230 */ /* 0x000fe40000004100 */
        /* <DEDUP_REMOVED lines=11> */
[----:B------:R-:W-:Y:S01]  /*165c0*/  HADD2.F32 R29, -RZ, R28.H0_H0 ;  /* 0x2000001cff1d7230 */ /* 0x000fe20000004100 */
[----:B------:R-:W-:Y:S01]  /*165d0*/  F2FP.SATFINITE.E4M3.F32.PACK_AB_MERGE_C R49, R56, R49, RZ ;  /* 0x000000313831723e */ /* 0x000fe200048070ff */
[----:B------:R-:W-:Y:S01]  /*165e0*/  HADD2.F32 R7, -RZ, R6.H0_H0 ;  /* 0x20000006ff077230 */ /* 0x000fe20000004100 */
        /* <DEDUP_REMOVED lines=23> */
.L_x_2629:
[----:B------:R-:W-:Y:S05]  /*16760*/  BSYNC B1 ;  /* 0x0000000000017941 */ /* 0x000fea0003800000 */
.L_x_2628:
[----:B------:R-:W-:Y:S05]  /*16770*/  @P0 BRA `(.L_x_2613) ;  /* 0x0000000c00fc0947 */ /* 0x000fea0003800000 */
[----:B-123--:R-:W2:Y:S04]  /*16780*/  LDL R24, [R1+0x6c] ;  /* 0x00006c0001187983 */ /* 0x00eea80000100800 */
[----:B------:R-:W3:Y:S01]  /*16790*/  LDL R49, [R1+0x1a4] ;  /* 0x0001a40001317983 */ /* 0x000ee20000100800 */
[----:B0----5:R-:W-:Y:S01]  /*167a0*/  SHF.R.U32.HI R3, RZ, 0x8, R12 ;  /* 0x00000008ff037819 */ /* 0x021fe2000001160c */
[----:B------:R-:W-:Y:S01]  /*167b0*/  VIADD R25, R19, 0x60 ;  /* 0x0000006013197836 */ /* 0x000fe20000000000 */
[----:B------:R-:W-:Y:S02]  /*167c0*/  LEA.HI R37, R37, R0, RZ, 0x1c ;  /* 0x0000000025257211 */ /* 0x000fe400078fe0ff */
[----:B------:R-:W-:Y:S01]  /*167d0*/  LOP3.LUT R0, R12, 0xff, RZ, 0xc0, !PT ;  /* 0x000000ff0c007812 */ /* 0x000fe200078ec0ff */
[----:B------:R-:W-:Y:S01]  /*167e0*/  IMAD.SHL.U32 R25, R25, 0x80, RZ ;  /* 0x0000008019197824 */ /* 0x000fe200078e00ff */
[----:B------:R-:W-:-:S02]  /*167f0*/  SHF.R.U32.HI R7, RZ, 0x8, R14 ;  /* 0x00000008ff077819 */ /* 0x000fc4000001160e */
[----:B------:R-:W-:Y:S02]  /*16800*/  LOP3.LUT R3, R3, 0xff, RZ, 0xc0, !PT ;  /* 0x000000ff03037812 */ /* 0x000fe400078ec0ff */
[----:B------:R-:W-:Y:S02]  /*16810*/  LOP3.LUT R6, R14, 0xff, RZ, 0xc0, !PT ;  /* 0x000000ff0e067812 */ /* 0x000fe400078ec0ff */
[----:B------:R-:W-:Y:S02]  /*16820*/  LOP3.LUT R7, R7, 0xff, RZ, 0xc0, !PT ;  /* 0x000000ff07077812 */ /* 0x000fe400078ec0ff */
[----:B------:R-:W-:Y:S02]  /*16830*/  PRMT R21, R3, 0x7604, R0 ;  /* 0x0000760403157816 */ /* 0x000fe40000000000 */
[----:B------:R-:W-:Y:S02]  /*16840*/  SHF.R.S32.HI R0, RZ, 0x1f, R37 ;  /* 0x0000001fff007819 */ /* 0x000fe40000011425 */
[----:B------:R-:W-:-:S02]  /*16850*/  PRMT R29, R7, 0x7604, R6 ;  /* 0x00007604071d7816 */ /* 0x000fc40000000006 */
[----:B------:R-:W-:Y:S02]  /*16860*/  LEA.HI R7, R0, R37, RZ, 0x3 ;  /* 0x0000002500077211 */ /* 0x000fe400078f18ff */
[----:B------:R-:W-:Y:S02]  /*16870*/  SHF.L.U32 R0, R37, 0x4, RZ ;  /* 0x0000000425007819 */ /* 0x000fe400000006ff */
[----:B------:R-:W-:Y:S01]  /*16880*/  LOP3.LUT R25, R25, 0x380, RZ, 0xc0, !PT ;  /* 0x0000038019197812 */ /* 0x000fe200078ec0ff */
[----:B------:R-:W-:Y:S01]  /*16890*/  IMAD.SHL.U32 R7, R7, 0x800, RZ ;  /* 0x0000080007077824 */ /* 0x000fe200078e00ff */
[----:B------:R-:W-:Y:S02]  /*168a0*/  SHF.R.U32.HI R5, RZ, 0x8, R13 ;  /* 0x00000008ff057819 */ /* 0x000fe4000001160d */
[----:B------:R-:W-:Y:S01]  /*168b0*/  LOP3.LUT R0, R25, 0x70, R0, 0xf8, !PT ;  /* 0x0000007019007812 */ /* 0x000fe200078ef800 */
[----:B------:R-:W-:Y:S01]  /*168c0*/  VIADD R25, R19, 0x60 ;  /* 0x0000006013197836 */ /* 0x000fe20000000000 */
[----:B------:R-:W-:-:S02]  /*168d0*/  LOP3.LUT R4, R13, 0xff, RZ, 0xc0, !PT ;  /* 0x000000ff0d047812 */ /* 0x000fc400078ec0ff */
[----:B------:R-:W-:Y:S01]  /*168e0*/  LOP3.LUT R5, R5, 0xff, RZ, 0xc0, !PT ;  /* 0x000000ff05057812 */ /* 0x000fe200078ec0ff */
[----:B------:R-:W-:Y:S01]  /*168f0*/  IMAD.SHL.U32 R25, R25, 0x80, RZ ;  /* 0x0000008019197824 */ /* 0x000fe200078e00ff */
[----:B------:R-:W-:Y:S02]  /*16900*/  LOP3.LUT R3, R15, 0xff, RZ, 0xc0, !PT ;  /* 0x000000ff0f037812 */ /* 0x000fe400078ec0ff */
[----:B------:R-:W-:Y:S02]  /*16910*/  PRMT R20, R5, 0x7604, R4 ;  /* 0x0000760405147816 */ /* 0x000fe40000000004 */
[----:B------:R-:W-:Y:S02]  /*16920*/  LOP3.LUT R25, R25, 0x380, RZ, 0xc0, !PT ;  /* 0x0000038019197812 */ /* 0x000fe400078ec0ff */
[----:B------:R-:W-:Y:S02]  /*16930*/  SHF.R.U32.HI R4, RZ, 0x8, R15 ;  /* 0x00000008ff047819 */ /* 0x000fe4000001160f */
[----:B------:R-:W-:-:S02]  /*16940*/  SHF.R.U32.HI R25, RZ, 0x3, R25 ;  /* 0x00000003ff197819 */ /* 0x000fc40000011619 */
[----:B------:R-:W-:Y:S02]  /*16950*/  LOP3.LUT R4, R4, 0xff, RZ, 0xc0, !PT ;  /* 0x000000ff04047812 */ /* 0x000fe400078ec0ff */
[----:B------:R-:W-:Y:S02]  /*16960*/  LOP3.LUT R0, R0, R25, RZ, 0x3c, !PT ;  /* 0x0000001900007212 */ /* 0x000fe400078e3cff */
[----:B------:R-:W-:Y:S02]  /*16970*/  LOP3.LUT R25, R7, 0xffffc000, RZ, 0xc0, !PT ;  /* 0xffffc00007197812 */ /* 0x000fe400078ec0ff */
[----:B------:R-:W-:Y:S02]  /*16980*/  PRMT R28, R4, 0x7604, R3 ;  /* 0x00007604041c7816 */ /* 0x000fe40000000003 */
[----:B------:R-:W-:Y:S02]  /*16990*/  SHF.R.U32.HI R6, RZ, 0x8, R8 ;  /* 0x00000008ff067819 */ /* 0x000fe40000011608 */
[----:B------:R-:W-:-:S02]  /*169a0*/  LOP3.LUT R5, R8, 0xff, RZ, 0xc0, !PT ;  /* 0x000000ff08057812 */ /* 0x000fc400078ec0ff */
[----:B------:R-:W-:Y:S02]  /*169b0*/  LOP3.LUT R6, R6, 0xff, RZ, 0xc0, !PT ;  /* 0x000000ff06067812 */ /* 0x000fe400078ec0ff */
[----:B------:R-:W-:Y:S02]  /*169c0*/  SHF.R.U32.HI R32, RZ, 0x8, R10 ;  /* 0x00000008ff207819 */ /* 0x000fe4000001160a */
[----:B------:R-:W-:Y:S02]  /*169d0*/  PRMT R33, R6, 0x7604, R5 ;  /* 0x0000760406217816 */ /* 0x000fe40000000005 */
        /* <DEDUP_REMOVED lines=10> */
[----:B------:R-:W-:Y:S01]  /*16a80*/  SHF.R.U32.HI R39, RZ, 0x10, R11 ;  /* 0x00000010ff277819 */ /* 0x000fe2000001160b */
[----:B------:R-:W-:Y:S01]  /*16a90*/  IMAD.U32 R31, R31, 0x10000, RZ ;  /* 0x000100001f1f7824 */ /* 0x000fe200078e00ff */
[----:B------:R-:W-:Y:S01]  /*16aa0*/  LOP3.LUT R29, R29, 0xff0000, R14, 0xf8, !PT ;  /* 0x00ff00001d1d7812 */ /* 0x000fe200078ef80e */
[----:B------:R-:W-:Y:S01]  /*16ab0*/  IMAD.U32 R35, R35, 0x10000, RZ ;  /* 0x0001000023237824 */ /* 0x000fe200078e00ff */
[----:B------:R-:W-:Y:S01]  /*16ac0*/  LOP3.LUT R33, R33, 0xff0000, R8, 0xf8, !PT ;  /* 0x00ff000021217812 */ /* 0x000fe200078ef808 */
[----:B------:R-:W-:Y:S01]  /*16ad0*/  IMAD.U32 R39, R39, 0x10000, RZ ;  /* 0x0001000027277824 */ /* 0x000fe200078e00ff */
[----:B------:R-:W-:Y:S02]  /*16ae0*/  LOP3.LUT R31, R28, 0xff0000, R31, 0xf8, !PT ;  /* 0x00ff00001c1f7812 */ /* 0x000fe400078ef81f */
[----:B------:R-:W-:-:S02]  /*16af0*/  LOP3.LUT R21, R21, 0xff0000, R12, 0xf8, !PT ;  /* 0x00ff000015157812 */ /* 0x000fc400078ef80c */
[----:B------:R-:W-:Y:S02]  /*16b00*/  LOP3.LUT R39, R34, 0xff0000, R39, 0xf8, !PT ;  /* 0x00ff000022277812 */ /* 0x000fe400078ef827 */
[----:B------:R-:W-:Y:S02]  /*16b10*/  LOP3.LUT R12, R21, 0xff000000, R12, 0xf8, !PT ;  /* 0xff000000150c7812 */ /* 0x000fe400078ef80c */
[----:B------:R-:W-:Y:S02]  /*16b20*/  LOP3.LUT R42, R39, 0xff000000, R11, 0xf8, !PT ;  /* 0xff000000272a7812 */ /* 0x000fe400078ef80b */
[----:B--2---:R-:W-:Y:S02]  /*16b30*/  IADD3 R3, R0, R25, R24 ;  /* 0x0000001900037210 */ /* 0x004fe40007ffe018 */
[----:B------:R-:W-:Y:S01]  /*16b40*/  SHF.R.U32.HI R24, RZ, 0x8, R9 ;  /* 0x00000008ff187819 */ /* 0x000fe20000011609 */
[----:B---3--:R-:W0:Y:S02]  /*16b50*/  LDS.128 R4, [R49+0x20400] ;  /* 0x0204000031047984 */ /* 0x008e240000000c00 */
[----:B------:R-:W-:Y:S01]  /*16b60*/  IMAD.IADD R0, R18, 0x1, R3 ;  /* 0x0000000112007824 */ /* 0x000fe200078e0203 */
[----:B------:R-:W-:-:S04]  /*16b70*/  LOP3.LUT R3, R24, 0xff, RZ, 0xc0, !PT ;  /* 0x000000ff18037812 */ /* 0x000fc800078ec0ff */
[----:B------:R-:W1:Y:S01]  /*16b80*/  LDS.128 R24, [R0+0x20400] ;  /* 0x0204000000187984 */ /* 0x000e620000000c00 */
[----:B------:R-:W-:Y:S02]  /*16b90*/  PRMT R30, R3, 0x7604, R30 ;  /* 0x00007604031e7816 */ /* 0x000fe4000000001e */
[----:B------:R-:W-:Y:S02]  /*16ba0*/  SHF.R.U32.HI R3, RZ, 0x10, R13 ;  /* 0x00000010ff037819 */ /* 0x000fe4000001160d */
[----:B------:R-:W-:-:S03]  /*16bb0*/  LOP3.LUT R35, R30, 0xff0000, R35, 0xf8, !PT ;  /* 0x00ff00001e237812 */ /* 0x000fc600078ef823 */
[----:B------:R-:W-:-:S05]  /*16bc0*/  IMAD.U32 R3, R3, 0x10000, RZ ;  /* 0x0001000003037824 */ /* 0x000fca00078e00ff */
[----:B------:R-:W-:-:S04]  /*16bd0*/  LOP3.LUT R3, R20, 0xff0000, R3, 0xf8, !PT ;  /* 0x00ff000014037812 */ /* 0x000fc800078ef803 */
[----:B------:R-:W-:Y:S02]  /*16be0*/  LOP3.LUT R28, R3, 0xff000000, R13, 0xf8, !PT ;  /* 0xff000000031c7812 */ /* 0x000fe400078ef80d */
[----:B------:R-:W-:Y:S02]  /*16bf0*/  LOP3.LUT R13, R37, 0xff0000, R10, 0xf8, !PT ;  /* 0x00ff0000250d7812 */ /* 0x000fe400078ef80a */
[----:B------:R-:W-:Y:S02]  /*16c00*/  LOP3.LUT R37, R31, 0xff000000, R15, 0xf8, !PT ;  /* 0xff0000001f257812 */ /* 0x000fe400078ef80f */
[----:B------:R-:W-:Y:S02]  /*16c10*/  LOP3.LUT R15, R35, 0xff000000, R9, 0xf8, !PT ;  /* 0xff000000230f7812 */ /* 0x000fe400078ef809 */
[----:B------:R-:W-:Y:S02]  /*16c20*/  LOP3.LUT R3, R29, 0xff000000, R14, 0xf8, !PT ;  /* 0xff0000001d037812 */ /* 0x000fe400078ef80e */
[----:B------:R-:W-:-:S02]  /*16c30*/  F2FP.F16.E4M3.UNPACK_B R39, R15 ;  /* 0x0000000fff27723e */ /* 0x000fc400020006ff */
[----:B------:R-:W-:Y:S02]  /*16c40*/  LOP3.LUT R29, R33, 0xff000000, R8, 0xf8, !PT ;  /* 0xff000000211d7812 */ /* 0x000fe400078ef808 */
[----:B------:R-:W-:Y:S01]  /*16c50*/  LOP3.LUT R8, R13, 0xff000000, R10, 0xf8, !PT ;  /* 0xff0000000d087812 */ /* 0x000fe200078ef80a */
[--C-:B------:R-:W-:Y:S01]  /*16c60*/  HADD2.F32 R40, -RZ, R39.reuse.H0_H0 ;  /* 0x20000027ff287230 */ /* 0x100fe20000004100 */
[-C--:B------:R-:W-:Y:S01]  /*16c70*/  F2FP.F16.E4M3.UNPACK_B R14, R28.reuse ;  /* 0x0000001cff0e723e */ /* 0x080fe200020006ff */
[----:B------:R-:W-:Y:S01]  /*16c80*/  HADD2.F32 R39, -RZ, R39.H1_H1 ;  /* 0x30000027ff277230 */ /* 0x000fe20000004100 */
[-C--:B0-----:R-:W-:Y:S02]  /*16c90*/  F2FP.F16.E4M3.UNPACK_B R10, R5.reuse ;  /* 0x00000005ff0a723e */ /* 0x081fe400020006ff */
[----:B------:R-:W-:Y:S01]  /*16ca0*/  F2FP.F16.E4M3.UNPACK_B R20, R5.H1 ;  /* 0x00000005ff14723e */ /* 0x000fe200030006ff */
[----:B------:R-:W-:Y:S01]  /*16cb0*/  HADD2.F32 R38, -RZ, R14.H0_H0 ;  /* 0x2000000eff267230 */ /* 0x000fe20000004100 */
[----:B------:R-:W-:Y:S01]  /*16cc0*/  F2FP.F16.E4M3.UNPACK_B R28, R28.H1 ;  /* 0x0000001cff1c723e */ /* 0x000fe200030006ff */
        /* <DEDUP_REMOVED lines=8> */
[-C--:B------:R-:W-:Y:S02]  /*16d50*/  F2FP.F16.E4M3.UNPACK_B R33, R27.reuse ;  /* 0x0000001bff21723e */ /* 0x080fe400020006ff */
[C---:B------:R-:W-:Y:S01]  /*16d60*/  FMUL.FTZ R24, R5.reuse, R40 ;  /* 0x0000002805187220 */ /* 0x040fe20000410000 */
[----:B------:R-:W-:Y:S01]  /*16d70*/  F2FP.F16.E4M3.UNPACK_B R35, R27.H1 ;  /* 0x0000001bff23723e */ /* 0x000fe200030006ff */
[-C--:B------:R-:W-:Y:S01]  /*16d80*/  FMUL.FTZ R27, R5, R38.reuse ;  /* 0x00000026051b7220 */ /* 0x080fe20000410000 */
[----:B------:R-:W-:Y:S01]  /*16d90*/  FMUL.FTZ R41, R11, R39 ;  /* 0x000000270b297220 */ /* 0x000fe20000410000 */
[C---:B------:R-:W-:Y:S01]  /*16da0*/  FFMA.FTZ R5, R9.reuse, R38, -R24 ;  /* 0x0000002609057223 */ /* 0x040fe20000010818 */
[----:B------:R-:W-:Y:S01]  /*16db0*/  F2FP.F16.E4M3.UNPACK_B R38, R15.H1 ;  /* 0x0000000fff26723e */ /* 0x000fe200030006ff */
[----:B------:R-:W-:Y:S01]  /*16dc0*/  FFMA.FTZ R9, R9, R40, R27 ;  /* 0x0000002809097223 */ /* 0x000fe2000001001b */
[----:B------:R-:W-:Y:S01]  /*16dd0*/  HADD2.F32 R24, -RZ, R14.H1_H1 ;  /* 0x3000000eff187230 */ /* 0x000fe20000004100 */
[-C--:B------:R-:W-:Y:S01]  /*16de0*/  F2FP.F16.E4M3.UNPACK_B R30, R7.reuse ;  /* 0x00000007ff1e723e */ /* 0x080fe200020006ff */
[----:B------:R-:W-:Y:S01]  /*16df0*/  HADD2.F32 R14, -RZ, R21.H0_H0 ;  /* 0x20000015ff0e7230 */ /* 0x000fe20000004100 */
[----:B------:R-:W-:Y:S01]  /*16e00*/  F2FP.F16.E4M3.UNPACK_B R32, R7.H1 ;  /* 0x00000007ff20723e */ /* 0x000fe200030006ff */
[----:B------:R-:W-:-:S02]  /*16e10*/  HADD2.F32 R40, -RZ, R38.H0_H0 ;  /* 0x20000026ff287230 */ /* 0x000fc40000004100 */
[----:B------:R-:W-:Y:S01]  /*16e20*/  FMUL.FTZ R44, R11, R24 ;  /* 0x000000180b2c7220 */ /* 0x000fe20000410000 */
[----:B------:R-:W-:Y:S01]  /*16e30*/  HADD2.F32 R27, -RZ, R28.H0_H0 ;  /* 0x2000001cff1b7230 */ /* 0x000fe20000004100 */
[----:B------:R-:W-:Y:S01]  /*16e40*/  F2FP.F16.E4M3.UNPACK_B R31, R4.H1 ;  /* 0x00000004ff1f723e */ /* 0x000fe200030006ff */
[----:B------:R-:W-:Y:S02]  /*16e50*/  HADD2.F32 R15, -RZ, R20.H0_H0 ;  /* 0x20000014ff0f7230 */ /* 0x000fe40000004100 */
[C---:B------:R-:W-:Y:S01]  /*16e60*/  FMUL.FTZ R46, R14.reuse, R40 ;  /* 0x000000280e2e7220 */ /* 0x040fe20000410000 */
[----:B------:R-:W-:Y:S01]  /*16e70*/  F2FP.F16.E4M3.UNPACK_B R13, R4 ;  /* 0x00000004ff0d723e */ /* 0x000fe200020006ff */
[-C--:B------:R-:W-:Y:S01]  /*16e80*/  FMUL.FTZ R43, R14, R27.reuse ;  /* 0x0000001b0e2b7220 */ /* 0x080fe20000410000 */
[----:B------:R-:W-:Y:S01]  /*16e90*/  FFMA.FTZ R14, R10, R24, -R41 ;  /* 0x000000180a0e7223 */ /* 0x000fe20000010829 */
[----:B------:R-:W-:Y:S01]  /*16ea0*/  FFMA.FTZ R11, R15, R27, -R46 ;  /* 0x0000001b0f0b7223 */ /* 0x000fe2000001082e */
[----:B------:R-:W-:-:S02]  /*16eb0*/  HADD2.F32 R41, -RZ, R38.H1_H1 ;  /* 0x30000026ff297230 */ /* 0x000fc40000004100 */
[----:B------:R-:W-:Y:S01]  /*16ec0*/  FFMA.FTZ R15, R15, R40, R43 ;  /* 0x000000280f0f7223 */ /* 0x000fe2000001002b */
[-C--:B------:R-:W-:Y:S01]  /*16ed0*/  F2FP.F16.E4M3.UNPACK_B R40, R42.reuse ;  /* 0x0000002aff28723e */ /* 0x080fe200020006ff */
[----:B------:R-:W-:Y:S01]  /*16ee0*/  HADD2.F32 R27, -RZ, R28.H1_H1 ;  /* 0x3000001cff1b7230 */ /* 0x000fe20000004100 */
[----:B------:R-:W-:Y:S01]  /*16ef0*/  F2FP.F16.E4M3.UNPACK_B R38, R37 ;  /* 0x00000025ff26723e */ /* 0x000fe200020006ff */
[----:B------:R-:W-:Y:S02]  /*16f00*/  HADD2.F32 R28, -RZ, R20.H1_H1 ;  /* 0x30000014ff1c7230 */ /* 0x000fe40000004100 */
[----:B------:R-:W-:Y:S01]  /*16f10*/  FFMA.FTZ R10, R10, R39, R44 ;  /* 0x000000270a0a7223 */ /* 0x000fe2000001002c */
[----:B------:R-:W-:Y:S01]  /*16f20*/  HADD2.F32 R20, -RZ, R21.H1_H1 ;  /* 0x30000015ff147230 */ /* 0x000fe20000004100 */
[----:B------:R-:W-:Y:S01]  /*16f30*/  F2FP.F16.E4M3.UNPACK_B R42, R42.H1 ;  /* 0x0000002aff2a723e */ /* 0x000fe200030006ff */
[----:B------:R-:W-:Y:S01]  /*16f40*/  HADD2.F32 R43, -RZ, R40.H0_H0 ;  /* 0x20000028ff2b7230 */ /* 0x000fe20000004100 */
[----:B------:R-:W-:Y:S01]  /*16f50*/  F2FP.F16.E4M3.UNPACK_B R4, R6 ;  /* 0x00000006ff04723e */ /* 0x000fe200020006ff */
[----:B------:R-:W-:-:S02]  /*16f60*/  HADD2.F32 R24, -RZ, R33.H0_H0 ;  /* 0x20000021ff187230 */ /* 0x000fc40000004100 */
[C---:B------:R-:W-:Y:S01]  /*16f70*/  FMUL.FTZ R45, R20.reuse, R41 ;  /* 0x00000029142d7220 */ /* 0x040fe20000410000 */
[----:B------:R-:W-:Y:S02]  /*16f80*/  HADD2.F32 R39, -RZ, R38.H0_H0 ;  /* 0x20000026ff277230 */ /* 0x000fe40000004100 */
[----:B------:R-:W-:Y:S01]  /*16f90*/  FMUL.FTZ R44, R20, R27 ;  /* 0x0000001b142c7220 */ /* 0x000fe20000410000 */
[----:B------:R-:W-:Y:S02]  /*16fa0*/  HADD2.F32 R21, -RZ, R30.H0_H0 ;  /* 0x2000001eff157230 */ /* 0x000fe40000004100 */
[----:B------:R-:W-:Y:S01]  /*16fb0*/  FMUL.FTZ R46, R24, R43 ;  /* 0x0000002b182e7220 */ /* 0x000fe20000410000 */
[----:B------:R-:W-:Y:S01]  /*16fc0*/  FFMA.FTZ R20, R28, R27, -R45 ;  /* 0x0000001b1c147223 */ /* 0x000fe2000001082d */
[----:B------:R-:W-:Y:S01]  /*16fd0*/  FMUL.FTZ R48, R24, R39 ;  /* 0x0000002718307220 */ /* 0x000fe20000410000 */
[----:B------:R-:W-:Y:S01]  /*16fe0*/  FFMA.FTZ R28, R28, R41, R44 ;  /* 0x000000291c1c7223 */ /* 0x000fe2000001002c */
[----:B------:R-:W-:Y:S01]  /*16ff0*/  FFMA.FTZ R24, R21, R39, -R46 ;  /* 0x0000002715187223 */ /* 0x000fe2000001082e */
[----:B------:R-:W-:Y:S01]  /*17000*/  HADD2.F32 R39, -RZ, R38.H1_H1 ;  /* 0x30000026ff277230 */ /* 0x000fe20000004100 */
[----:B------:R-:W-:Y:S01]  /*17010*/  F2FP.F16.E4M3.UNPACK_B R38, R37.H1 ;  /* 0x00000025ff26723e */ /* 0x000fe200030006ff */
        /* <DEDUP_REMOVED lines=8> */
[----:B------:R-:W-:Y:S02]  /*170a0*/  HADD2.F32 R30, -RZ, R30.H1_H1 ;  /* 0x3000001eff1e7230 */ /* 0x000fe40000004100 */
[----:B------:R-:W-:Y:S01]  /*170b0*/  FMUL.FTZ R46, R27, R39 ;  /* 0x000000271b2e7220 */ /* 0x000fe20000410000 */
[----:B------:R-:W-:-:S02]  /*170c0*/  HADD2.F32 R40, -RZ, R38.H0_H0 ;  /* 0x20000026ff287230 */ /* 0x000fc40000004100 */
[C---:B------:R-:W-:Y:S01]  /*170d0*/  FMUL.FTZ R48, R37.reuse, R44 ;  /* 0x0000002c25307220 */ /* 0x040fe20000410000 */
[----:B------:R-:W-:Y:S02]  /*170e0*/  HADD2.F32 R33, -RZ, R32.H0_H0 ;  /* 0x20000020ff217230 */ /* 0x000fe40000004100 */
[C---:B------:R-:W-:Y:S01]  /*170f0*/  FFMA.FTZ R27, R30.reuse, R39, -R43 ;  /* 0x000000271e1b7223 */ /* 0x040fe2000001082b */
[----:B------:R-:W-:Y:S01]  /*17100*/  FFMA.FTZ R30, R30, R41, R46 ;  /* 0x000000291e1e7223 */ /* 0x000fe2000001002e */
[-C--:B------:R-:W-:Y:S01]  /*17110*/  FMUL.FTZ R37, R37, R40.reuse ;  /* 0x0000002825257220 */ /* 0x080fe20000410000 */
[----:B------:R-:W-:Y:S01]  /*17120*/  F2FP.F16.E4M3.UNPACK_B R41, R29.H1 ;  /* 0x0000001dff29723e */ /* 0x000fe200030006ff */
[C---:B------:R-:W-:Y:S01]  /*17130*/  FFMA.FTZ R48, R33.reuse, R40, -R48 ;  /* 0x0000002821307223 */ /* 0x040fe20000010830 */
[----:B------:R-:W-:Y:S01]  /*17140*/  HADD2.F32 R40, -RZ, R38.H1_H1 ;  /* 0x30000026ff287230 */ /* 0x000fe20000004100 */
[----:B------:R-:W-:Y:S01]  /*17150*/  F2FP.F16.E4M3.UNPACK_B R38, R12.H1 ;  /* 0x0000000cff26723e */ /* 0x000fe200030006ff */
[----:B------:R-:W-:Y:S01]  /*17160*/  FFMA.FTZ R43, R33, R44, R37 ;  /* 0x0000002c212b7223 */ /* 0x000fe20000010025 */
[----:B------:R-:W-:Y:S01]  /*17170*/  HADD2.F32 R44, -RZ, R42.H1_H1 ;  /* 0x3000002aff2c7230 */ /* 0x000fe20000004100 */
[----:B------:R-:W-:Y:S01]  /*17180*/  F2FP.F16.E4M3.UNPACK_B R26, R26.H1 ;  /* 0x0000001aff1a723e */ /* 0x000fe200030006ff */
[----:B------:R-:W-:Y:S01]  /*17190*/  HADD2.F32 R37, -RZ, R35.H1_H1 ;  /* 0x30000023ff257230 */ /* 0x000fe20000004100 */
[----:B------:R-:W-:Y:S01]  /*171a0*/  F2FP.SATFINITE.E4M3.F32.PACK_AB_MERGE_C R11, R20, R11, RZ ;  /* 0x0000000b140b723e */ /* 0x000fe200048070ff */
[----:B------:R-:W-:Y:S01]  /*171b0*/  HADD2.F32 R42, -RZ, R41.H0_H0 ;  /* 0x20000029ff2a7230 */ /* 0x000fe20000004100 */
[----:B------:R-:W-:Y:S01]  /*171c0*/  F2FP.SATFINITE.E4M3.F32.PACK_AB_MERGE_C R15, R28, R15, RZ ;  /* 0x0000000f1c0f723e */ /* 0x000fe200048070ff */
        /* <DEDUP_REMOVED lines=10> */
[----:B------:R-:W-:Y:S02]  /*17270*/  HADD2.F32 R34, -RZ, R34.H1_H1 ;  /* 0x30000022ff227230 */ /* 0x000fe40000004100 */
[----:B------:R-:W-:Y:S01]  /*17280*/  FFMA.FTZ R50, R33, R44, R47 ;  /* 0x0000002c21327223 */ /* 0x000fe2000001002f */
        /* <DEDUP_REMOVED lines=8> */
[----:B------:R-:W-:Y:S01]  /*17310*/  HADD2.F32 R34, -RZ, R33.H0_H0 ;  /* 0x20000021ff227230 */ /* 0x000fe20000004100 */
[----:B------:R-:W-:Y:S01]  /*17320*/  F2FP.SATFINITE.E4M3.F32.PACK_AB_MERGE_C R43, R50, R43, RZ ;  /* 0x0000002b322b723e */ /* 0x000fe200048070ff */
[----:B------:R-:W-:-:S02]  /*17330*/  HADD2.F32 R29, -RZ, R25.H0_H0 ;  /* 0x20000019ff1d7230 */ /* 0x000fc40000004100 */
[C---:B------:R-:W-:Y:S01]  /*17340*/  FFMA.FTZ R44, R31.reuse, R38, -R12 ;  /* 0x000000261f2c7223 */ /* 0x040fe2000001080c */
[----:B------:R-:W-:Y:S01]  /*17350*/  FFMA.FTZ R41, R31, R41, R40 ;  /* 0x000000291f297223 */ /* 0x000fe20000010028 */
[----:B------:R-:W-:Y:S01]  /*17360*/  HADD2.F32 R31, -RZ, R32.H0_H0 ;  /* 0x20000020ff1f7230 */ /* 0x000fe20000004100 */
[----:B------:R-:W-:Y:S01]  /*17370*/  F2FP.SATFINITE.E4M3.F32.PACK_AB_MERGE_C R5, R14, R5, R11 ;  /* 0x000000050e05723e */ /* 0x000fe2000480700b */
        /* <DEDUP_REMOVED lines=11> */
[-C--:B------:R-:W-:Y:S01]  /*17430*/  F2FP.F16.E4M3.UNPACK_B R12, R3.reuse.H1 ;  /* 0x00000003ff0c723e */ /* 0x080fe200030006ff */
[-C--:B------:R-:W-:Y:S01]  /*17440*/  FMUL.FTZ R29, R25, R32.reuse ;  /* 0x00000020191d7220 */ /* 0x080fe20000410000 */
[----:B------:R-:W-:Y:S01]  /*17450*/  FFMA.FTZ R40, R13, R32, -R40 ;  /* 0x000000200d287223 */ /* 0x000fe20000010828 */
[----:B------:R-:W-:Y:S01]  /*17460*/  HADD2.F32 R32, -RZ, R31.H0_H0 ;  /* 0x2000001fff207230 */ /* 0x000fe20000004100 */
[----:B------:R-:W-:Y:S01]  /*17470*/  F2FP.F16.E4M3.UNPACK_B R3, R3 ;  /* 0x00000003ff03723e */ /* 0x000fe200020006ff */
[----:B------:R-:W-:-:S02]  /*17480*/  HADD2.F32 R25, -RZ, R26.H0_H0 ;  /* 0x2000001aff197230 */ /* 0x000fc40000004100 */
[----:B------:R-:W-:Y:S01]  /*17490*/  FFMA.FTZ R33, R13, R38, R29 ;  /* 0x000000260d217223 */ /* 0x000fe2000001001d */
[--C-:B------:R-:W-:Y:S01]  /*174a0*/  HADD2.F32 R13, -RZ, R12.reuse.H0_H0 ;  /* 0x2000000cff0d7230 */ /* 0x100fe20000004100 */
[----:B------:R-:W-:Y:S01]  /*174b0*/  F2FP.SATFINITE.E4M3.F32.PACK_AB_MERGE_C R9, R10, R9, R15 ;  /* 0x000000090a09723e */ /* 0x000fe2000480700f */
        /* <DEDUP_REMOVED lines=11> */
[C---:B------:R-:W-:Y:S01]  /*17570*/  FMUL.FTZ R46, R26.reuse, R31 ;  /* 0x0000001f1a2e7220 */ /* 0x040fe20000410000 */
        /* <DEDUP_REMOVED lines=31> */
.L_x_2613:
[----:B------:R-:W-:Y:S05]  /*17770*/  BSYNC B0 ;  /* 0x0000000000007941 */ /* 0x000fea0003800000 */
.L_x_2585:
        /* <DEDUP_REMOVED lines=8> */
.L_x_2582:
[----:B----4-:R-:W-:-:S05]  /*17800*/  IMAD.U32 R0, RZ, RZ, UR46 ;  /* 0x0000002eff007e24 */ /* 0x010fca000f8e00ff */
[----:B------:R-:W-:-:S13]  /*17810*/  ISETP.NE.AND P1, PT, R0, 0x3, PT ;  /* 0x000000030000780c */ /* 0x000fda0003f25270 */
[----:B------:R-:W-:Y:S05]  /*17820*/  @!P1 BRA `(.L_x_2630) ;  /* 0x0000000000049947 */ /* 0x000fea0003800000 */
[----:B------:R-:W-:Y:S01]  /*17830*/  BPT.TRAP 0x1 ;  /* 0x000000040000795c */ /* 0x000fe20000300000 */
.L_x_2630:
[----:B-----5:R-:W-:Y:S01]  /*17840*/  IMAD R10, R234, 0x8, R18 ;  /* 0x00000008ea0a7824 */ /* 0x020fe200078e0212 */
[----:B0123--:R-:W-:-:S04]  /*17850*/  SHF.L.U32 R3, R235, 0x1f, RZ ;  /* 0x0000001feb037819 */ /* 0x00ffc800000006ff */
[----:B------:R0:W1:Y:S01]  /*17860*/  SYNCS.PHASECHK.TRANS64.TRYWAIT P0, [R10+URZ+0x38830], R3 ;  /* 0x038830030a0075a7 */ /* 0x000062000800017f */
[----:B------:R-:W-:Y:S05]  /*17870*/  @!P1 BRA `(.L_x_2631) ;  /* 0x0000000000049947 */ /* 0x000fea0003800000 */
[----:B------:R-:W-:Y:S01]  /*17880*/  BPT.TRAP 0x1 ;  /* 0x000000040000795c */ /* 0x000fe20000300000 */
.L_x_2631:
[----:B------:R-:W2:Y:S02]  /*17890*/  S2R R0, SR_TID.X ;  /* 0x0000000000007919 */ /* 0x000ea40000002100 */
[----:B--2---:R-:W-:-:S04]  /*178a0*/  LOP3.LUT R0, R0, 0x7f, RZ, 0xc0, !PT ;  /* 0x0000007f00007812 */ /* 0x004fc800078ec0ff */
[----:B------:R-:W-:Y:S01]  /*178b0*/  ISETP.NE.AND P2, PT, R0, RZ, PT ;  /* 0x000000ff0000720c */ /* 0x000fe20003f45270 */
[----:B-1----:R-:W-:-:S12]  /*178c0*/  @P0 BRA `(.L_x_2632) ;  /* 0x0000000000080947 */ /* 0x002fd80003800000 */
[----:B------:R-:W1:Y:S02]  /*178d0*/  SYNCS.PHASECHK.TRANS64.TRYWAIT P0, [R10+URZ+0x38830], R3 ;  /* 0x038830030a0075a7 */ /* 0x000e64000800017f */
[----:B-1----:R-:W-:Y:S05]  /*178e0*/  @!P0 BRA `(.L_x_2633) ;  /* 0x000001a800288947 */ /* 0x002fea0003800000 */
.L_x_2632:
[----:B------:R-:W-:Y:S05]  /*178f0*/  WARPSYNC.ALL ;  /* 0x0000000000007948 */ /* 0x000fea0003800000 */
[----:B------:R-:W-:Y:S01]  /*17900*/  VIADD R0, R18, 0x28400 ;  /* 0x0002840012007836 */ /* 0x000fe20000000000 */
[----:B------:R-:W-:Y:S01]  /*17910*/  LOP3.LUT R4, R36, 0x10000, RZ, 0xfc, !PT ;  /* 0x0001000024047812 */ /* 0x000fe200078efcff */
[----:B------:R-:W-:Y:S01]  /*17920*/  IMAD.MOV.U32 R5, RZ, RZ, 0x40000040 ;  /* 0x40000040ff057424 */ /* 0x000fe200078e00ff */
[----:B------:R-:W-:Y:S01]  /*17930*/  WARPGROUP.ARRIVE ;  /* 0x00000000000079c5 */ /* 0x000fe20000000000 */
[----:B------:R-:W-:Y:S01]  /*17940*/  IMAD.MOV.U32 R7, RZ, RZ, 0x40000040 ;  /* 0x40000040ff077424 */ /* 0x000fe200078e00ff */
[----:B------:R-:W-:Y:S01]  /*17950*/  SHF.R.U32.HI R0, RZ, 0x4, R0 ;  /* 0x00000004ff007819 */ /* 0x000fe20000011600 */
[C---:B------:R-:W-:Y:S01]  /*17960*/  VIADD R96, R4.reuse, 0x2 ;  /* 0x0000000204607836 */ /* 0x040fe20000000000 */
[----:B------:R-:W-:Y:S01]  /*17970*/  R2UR UR4, R4 ;  /* 0x00000000040472ca */ /* 0x000fe200000e0000 */
[----:B------:R-:W-:Y:S01]  /*17980*/  IMAD.MOV.U32 R97, RZ, RZ, 0x40000040 ;  /* 0x40000040ff617424 */ /* 0x000fe200078e00ff */
[----:B------:R-:W-:Y:S01]  /*17990*/  LOP3.LUT R0, R0, 0x3fff, RZ, 0xc0, !PT ;  /* 0x00003fff00007812 */ /* 0x000fe200078ec0ff */
[----:B------:R-:W-:Y:S01]  /*179a0*/  IMAD.MOV.U32 R9, RZ, RZ, 0x40000040 ;  /* 0x40000040ff097424 */ /* 0x000fe200078e00ff */
[----:B------:R-:W-:Y:S01]  /*179b0*/  R2UR UR5, R5 ;  /* 0x00000000050572ca */ /* 0x000fe200000e0000 */
[----:B------:R-:W-:Y:S01]  /*179c0*/  VIADD R94, R4, 0x4 ;  /* 0x00000004045e7836 */ /* 0x000fe20000000000 */
[----:B01----:R-:W-:Y:S01]  /*179d0*/  LOP3.LUT R3, R0, 0x10000, RZ, 0xfc, !PT ;  /* 0x0001000000037812 */ /* 0x003fe200078efcff */
[----:B------:R-:W-:Y:S01]  /*179e0*/  IMAD.MOV.U32 R95, RZ, RZ, 0x40000040 ;  /* 0x40000040ff5f7424 */ /* 0x000fe200078e00ff */
[----:B------:R-:W-:Y:S01]  /*179f0*/  R2UR UR7, R7 ;  /* 0x00000000070772ca */ /* 0x000fe200000e0000 */
[----:B------:R-:W-:Y:S01]  /*17a00*/  VIADD R92, R4, 0x6 ;  /* 0x00000006045c7836 */ /* 0x000fe20000000000 */
[----:B------:R-:W-:Y:S01]  /*17a10*/  LEA R6, R234, R3, 0xb ;  /* 0x00000003ea067211 */ /* 0x000fe200078e58ff */
[----:B------:R-:W-:Y:S01]  /*17a20*/  IMAD.MOV.U32 R93, RZ, RZ, 0x40000040 ;  /* 0x40000040ff5d7424 */ /* 0x000fe200078e00ff */
[----:B------:R-:W-:Y:S01]  /*17a30*/  STL [R1+0x10], R3 ;  /* 0x0000100301007387 */ /* 0x000fe20000100800 */
[----:B------:R-:W-:Y:S01]  /*17a40*/  VIADD R12, R4, 0x400 ;  /* 0x00000400040c7836 */ /* 0x000fe20000000000 */
[C---:B------:R-:W-:Y:S01]  /*17a50*/  R2UR UR6, R6.reuse ;  /* 0x00000000060672ca */ /* 0x040fe200000e0000 */
[----:B------:R-:W-:Y:S01]  /*17a60*/  VIADD R8, R6, 0x2 ;  /* 0x0000000206087836 */ /* 0x000fe20000000000 */
[----:B------:R-:W-:Y:S01]  /*17a70*/  STL.64 [R1+0x30], R96 ;  /* 0x0000306001007387 */ /* 0x000fe20000100a00 */
[----:B------:R-:W-:Y:S01]  /*17a80*/  IMAD.MOV.U32 R13, RZ, RZ, 0x40000040 ;  /* 0x40000040ff0d7424 */ /* 0x000fe200078e00ff */
[----:B------:R-:W0:Y:S01]  /*17a90*/  LDC R0, c[0x0][0x448] ;  /* 0x00011200ff007b82 */ /* 0x000e220000000800 */
[----:B------:R-:W-:Y:S01]  /*17aa0*/  VIADD R88, R4, 0x402 ;  /* 0x0000040204587836 */ /* 0x000fe20000000000 */
[----:B------:R-:W-:Y:S01]  /*17ab0*/  STL.64 [R1+0x28], R94 ;  /* 0x0000285e01007387 */ /* 0x000fe20000100a00 */
[----:B------:R-:W-:-:S03]  /*17ac0*/  IMAD.MOV.U32 R89, RZ, RZ, 0x40000040 ;  /* 0x40000040ff597424 */ /* 0x000fc600078e00ff */
[----:B------:R1:W-:Y:S03]  /*17ad0*/  STL.64 [R1+0x20], R92 ;  /* 0x0000205c01007387 */ /* 0x0003e60000100a00 */
[----:B------:R-:W-:Y:S01]  /*17ae0*/  QGMMA.64x128x32.F32.E4M3.E4M3 R24, gdesc[UR4], RZ, !UPT, gsb0 ;  /* 0x01e00000041879f3 */ /* 0x000fe2000c0008ff */
[----:B------:R-:W-:Y:S01]  /*17af0*/  R2UR UR4, R96 ;  /* 0x00000000600472ca */ /* 0x000fe200000e0000 */
[----:B------:R2:W-:Y:S01]  /*17b00*/  STL.64 [R1+0x18], R12 ;  /* 0x0000180c01007387 */ /* 0x0005e20000100a00 */
[----:B------:R-:W-:Y:S02]  /*17b10*/  R2UR UR5, R97 ;  /* 0x00000000610572ca */ /* 0x000fe400000e0000 */
[----:B------:R-:W-:Y:S01]  /*17b20*/  R2UR UR6, R8 ;  /* 0x00000000080672ca */ /* 0x000fe200000e0000 */
[----:B------:R-:W-:Y:S01]  /*17b30*/  VIADD R8, R6, 0x4 ;  /* 0x0000000406087836 */ /* 0x000fe20000000000 */
[----:B------:R-:W-:Y:S01]  /*17b40*/  R2UR UR7, R9 ;  /* 0x00000000090772ca */ /* 0x000fe200000e0000 */
[----:B------:R-:W-:Y:S01]  /*17b50*/  IMAD.MOV.U32 R9, RZ, RZ, 0x40000040 ;  /* 0x40000040ff097424 */ /* 0x000fe200078e00ff */
[----:B------:R-:W-:-:S02]  /*17b60*/  WARPGROUP.DEPBAR.LE gsb0, 0x0 ;  /* 0x00008000000079c5 */ /* 0x000fc40000010000 */
[----:B------:R-:W-:-:S09]  /*17b70*/  WARPGROUP.ARRIVE ;  /* 0x00000000000079c5 */ /* 0x000fd20000000000 */
[----:B------:R-:W-:Y:S01]  /*17b80*/  QGMMA.64x128x32.F32.E4M3.E4M3 R24, gdesc[UR4], R24, gsb0 ;  /* 0x01e00000041879f3 */ /* 0x000fe20008000818 */
        /* <DEDUP_REMOVED lines=10> */
[----:B------:R-:W-:Y:S01]  /*17c30*/  R2UR UR5, R93 ;  /* 0x000000005d0572ca */ /* 0x000fe200000e0000 */
[----:B-1----:R-:W3:Y:S01]  /*17c40*/  LDL R92, [R1+0x3c] ;  /* 0x00003c00015c7983 */ /* 0x002ee20000100800 */
        /* <DEDUP_REMOVED lines=8> */
[----:B------:R-:W-:Y:S01]  /*17cd0*/  R2UR UR5, R13 ;  /* 0x000000000d0572ca */ /* 0x000fe200000e0000 */
[----:B--2---:R-:W3:Y:S01]  /*17ce0*/  LDL R12, [R1+0x80] ;  /* 0x00008000010c7983 */ /* 0x004ee20000100800 */
[----:B------:R-:W-:Y:S02]  /*17cf0*/  R2UR UR6, R8 ;  /* 0x00000000080672ca */ /* 0x000fe400000e0000 */
[----:B------:R-:W-:Y:S01]  /*17d00*/  R2UR UR7, R9 ;  /* 0x00000000090772ca */ /* 0x000fe200000e0000 */
[----:B------:R-:W-:Y:S02]  /*17d10*/  VIADD R8, R6, 0x402 ;  /* 0x0000040206087836 */ /* 0x000fe40000000000 */
        /* <DEDUP_REMOVED lines=8> */
[----:B------:R1:W-:Y:S04]  /*17da0*/  STL.64 [R1+0x8], R88 ;  /* 0x0000085801007387 */ /* 0x0003e80000100a00 */
[----:B------:R-:W2:Y:S04]  /*17db0*/  LDL R11, [R1+0x64] ;  /* 0x00006400010b7983 */ /* 0x000ea80000100800 */
[----:B------:R-:W4:Y:S04]  /*17dc0*/  LDL R90, [R1+0x40] ;  /* 0x00004000015a7983 */ /* 0x000f280000100800 */
[----:B-1----:R-:W5:Y:S01]  /*17dd0*/  LDL R88, [R1+0x48] ;  /* 0x0000480001587983 */ /* 0x002f620000100800 */
[----:B------:R-:W-:-:S02]  /*17de0*/  VIADD R14, R4, 0x404 ;  /* 0x00000404040e7836 */ /* 0x000fc40000000000 */
[----:B------:R-:W-:Y:S02]  /*17df0*/  VIADD R8, R6, 0x404 ;  /* 0x0000040406087836 */ /* 0x000fe40000000000 */
        /* <DEDUP_REMOVED lines=20> */
[----:B0-----:R-:W-:-:S13]  /*17f40*/  ISETP.NE.AND P0, PT, R0, 0x1, PT ;  /* 0x000000010000780c */ /* 0x001fda0003f05270 */
[----:B------:R-:W0:Y:S08]  /*17f50*/  @P0 LDC R3, c[0x0][0x44c] ;  /* 0x00011300ff030b82 */ /* 0x000e300000000800 */
[----:B------:R-:W1:Y:S01]  /*17f60*/  @P0 LDC R7, c[0x0][0x450] ;  /* 0x00011400ff070b82 */ /* 0x000e620000000800 */
[----:B---3--:R-:W-:-:S04]  /*17f70*/  IMAD.IADD R8, R12, 0x1, R92 ;  /* 0x000000010c087824 */ /* 0x008fc800078e025c */
[----:B0-----:R-:W-:-:S05]  /*17f80*/  @P0 IMAD.HI.U32 R0, R8, R3, RZ ;  /* 0x0000000308000227 */ /* 0x001fca00078e00ff */
[----:B-1----:R-:W-:Y:S01]  /*17f90*/  @P0 SHF.R.U32.HI R8, RZ, R7, R0 ;  /* 0x00000007ff080219 */ /* 0x002fe20000011600 */
[----:B------:R-:W-:Y:S02]  /*17fa0*/  WARPGROUP.DEPBAR.LE gsb0, 0x0 ;  /* 0x00008000000079c5 */ /* 0x000fe40000010000 */
[----:B------:R-:W-:-:S06]  /*17fb0*/  WARPGROUP.ARRIVE ;  /* 0x00000000000079c5 */ /* 0x000fcc0000000000 */
[----:B------:R-:W-:Y:S01]  /*17fc0*/  QGMMA.64x128x32.F32.E4M3.E4M3 R24, gdesc[UR4], R24, gsb0 ;  /* 0x01e00000041879f3 */ /* 0x000fe20008000818 */
[----:B------:R-:W0:Y:S01]  /*17fd0*/  SHFL.IDX PT, R0, R8, 0x1, 0x1c1f ;  /* 0x003c1f0008007f89 */ /* 0x000e2200000e0000 */
[----:B------:R-:W-:-:S04]  /*17fe0*/  IMAD.MOV.U32 R6, RZ, RZ, -0x80 ;  /* 0xffffff80ff067424 */ /* 0x000fc800078e00ff */
[----:B------:R-:W-:-:S05]  /*17ff0*/  IMAD R6, R91, R6, 0x80 ;  /* 0x000000805b067424 */ /* 0x000fca00078e0206 */
[C-C-:B--2---:R-:W-:Y:S02]  /*18000*/  IADD3 R3, -R11.reuse, 0x1, R6.reuse ;  /* 0x000000010b037810 */ /* 0x144fe40007ffe106 */
[----:B-----5:R-:W-:Y:S02]  /*18010*/  IADD3 R6, -R11, R88, R6 ;  /* 0x000000580b067210 */ /* 0x020fe40007ffe106 */
[----:B----4-:R-:W-:-:S04]  /*18020*/  IADD3 R3, -R90, R3, R88 ;  /* 0x000000035a037210 */ /* 0x010fc80007ffe158 */
[----:B0-----:R-:W-:-:S04]  /*18030*/  VIADDMNMX R0, R0, R3, R6, PT ;  /* 0x0000000300007246 */ /* 0x001fc80003800106 */
[C---:B------:R-:W-:Y:S02]  /*18040*/  ISETP.GT.AND P4, PT, R0.reuse, RZ, PT ;  /* 0x000000ff0000720c */ /* 0x040fe40003f84270 */
[C---:B------:R-:W-:Y:S02]  /*18050*/  ISETP.GT.AND P5, PT, R0.reuse, 0x1, PT ;  /* 0x000000010000780c */ /* 0x040fe40003fa4270 */
[----:B------:R-:W-:Y:S01]  /*18060*/  ISETP.GT.AND P3, PT, R0, 0x8, PT ;  /* 0x000000080000780c */ /* 0x000fe20003f64270 */
[----:B------:R0:W-:Y:S01]  /*18070*/  STL.64 [R1], R14 ;  /* 0x0000000e01007387 */ /* 0x0001e20000100a00 */
[----:B------:R-:W-:Y:S02]  /*18080*/  WARPGROUP.DEPBAR.LE gsb0, 0x0 ;  /* 0x00008000000079c5 */ /* 0x000fe40000010000 */
[----:B------:R-:W-:Y:S02]  /*18090*/  FSEL R7, R26, -INF , P4 ;  /* 0xff8000001a077808 */ /* 0x000fe40002000000 */
[----:B------:R-:W-:-:S02]  /*180a0*/  FSEL R27, R27, -INF , P5 ;  /* 0xff8000001b1b7808 */ /* 0x000fc40002800000 */
[----:B------:R-:W-:Y:S02]  /*180b0*/  ISETP.GT.AND P4, PT, R0, 0x9, PT ;  /* 0x000000090000780c */ /* 0x000fe40003f84270 */
[----:B------:R-:W-:Y:S02]  /*180c0*/  FSEL R9, R30, -INF , P3 ;  /* 0xff8000001e097808 */ /* 0x000fe40001800000 */
[----:B------:R-:W-:Y:S02]  /*180d0*/  FMNMX.FTZ R12, R7, R27, !PT ;  /* 0x0000001b070c7209 */ /* 0x000fe40007810000 */
        /* <DEDUP_REMOVED lines=16> */
[----:B0-----:R-:W-:Y:S02]  /*181e0*/  FSEL R15, R42, -INF , P3 ;  /* 0xff8000002a0f7808 */ /* 0x001fe40001800000 */
        /* <DEDUP_REMOVED lines=67> */
[----:B------:R-:W-:Y:S02]  /*18620*/  FSEL R87, R87, -INF , P4 ;  /* 0xff80000057577808 */ /* 0x000fe40002000000 */
[----:B------:R-:W-:-:S04]  /*18630*/  FMNMX.FTZ R12, R83, R12, !PT ;  /* 0x0000000c530c7209 */ /* 0x000fc80007810000 */
[----:B------:R-:W-:-:S05]  /*18640*/  FMNMX.FTZ R12, R87, R12, !PT ;  /* 0x0000000c570c7209 */ /* 0x000fca0007810000 */
[----:B------:R-:W0:Y:S04]  /*18650*/  SHFL.BFLY PT, R113, R12, 0x2, 0x1f ;  /* 0x0c401f000c717f89 */ /* 0x000e2800000e0000 */
[----:B------:R-:W1:Y:S01]  /*18660*/  SHFL.IDX PT, R8, R8, RZ, 0x1c1f ;  /* 0x001c1fff08087589 */ /* 0x000e6200000e0000 */
[----:B0-----:R-:W-:-:S05]  /*18670*/  FMNMX.FTZ R14, R12, R113, !PT ;  /* 0x000000710c0e7209 */ /* 0x001fca0007810000 */
[----:B------:R-:W0:Y:S01]  /*18680*/  SHFL.BFLY PT, R113, R14, 0x1, 0x1f ;  /* 0x0c201f000e717f89 */ /* 0x000e2200000e0000 */
[----:B-1----:R-:W-:-:S04]  /*18690*/  VIADDMNMX R3, R8, R3, R6, PT ;  /* 0x0000000308037246 */ /* 0x002fc80003800106 */
[C---:B------:R-:W-:Y:S02]  /*186a0*/  ISETP.GT.AND P4, PT, R3.reuse, RZ, PT ;  /* 0x000000ff0300720c */ /* 0x040fe40003f84270 */
[----:B------:R-:W-:Y:S02]  /*186b0*/  ISETP.GT.AND P5, PT, R3, 0x1, PT ;  /* 0x000000010300780c */ /* 0x000fe40003fa4270 */
[----:B0-----:R-:W-:-:S04]  /*186c0*/  FMNMX.FTZ R0, R14, R113, !PT ;  /* 0x000000710e007209 */ /* 0x001fc80007810000 */
[----:B------:R-:W-:Y:S01]  /*186d0*/  FSETP.NEU.FTZ.AND P3, PT, R0, -INF , PT ;  /* 0xff8000000000780b */ /* 0x000fe20003f7d000 */
[----:B------:R-:W-:-:S05]  /*186e0*/  FFMA.FTZ R113, R2, R0, -8 ;  /* 0xc100000002717423 */ /* 0x000fca0000010000 */
[----:B------:R-:W-:Y:S02]  /*186f0*/  FSEL R113, R113, RZ, P3 ;  /* 0x000000ff71717208 */ /* 0x000fe40001800000 */
[----:B------:R-:W-:Y:S02]  /*18700*/  ISETP.GT.AND P3, PT, R3, 0x8, PT ;  /* 0x000000080300780c */ /* 0x000fe40003f64270 */
[----:B------:R-:W-:Y:S01]  /*18710*/  FSEL R25, R25, -INF , P5 ;  /* 0xff80000019197808 */ /* 0x000fe20002800000 */
[----:B------:R-:W-:-:S01]  /*18720*/  FFMA.FTZ R229, R2, R7, -R113 ;  /* 0x0000000702e57223 */ /* 0x000fc20000010871 */
[----:B------:R-:W-:Y:S01]  /*18730*/  FSEL R7, R24, -INF , P4 ;  /* 0xff80000018077808 */ /* 0x000fe20002000000 */
[----:B------:R-:W-:-:S01]  /*18740*/  FFMA.FTZ R8, R2, R9, -R113 ;  /* 0x0000000902087223 */ /* 0x000fc20000010871 */
[----:B------:R-:W-:Y:S02]  /*18750*/  ISETP.GT.AND P4, PT, R3, 0x9, PT ;  /* 0x000000090300780c */ /* 0x000fe40003f84270 */
[----:B------:R-:W-:-:S02]  /*18760*/  FSEL R9, R28, -INF , P3 ;  /* 0xff8000001c097808 */ /* 0x000fc40001800000 */
[----:B------:R-:W-:Y:S02]  /*18770*/  FMNMX.FTZ R12, R7, R25, !PT ;  /* 0x00000019070c7209 */ /* 0x000fe40007810000 */
[----:B------:R-:W-:Y:S02]  /*18780*/  ISETP.GT.AND P3, PT, R3, 0x10, PT ;  /* 0x000000100300780c */ /* 0x000fe40003f64270 */
[----:B------:R-:W-:Y:S02]  /*18790*/  FSEL R29, R29, -INF , P4 ;  /* 0xff8000001d1d7808 */ /* 0x000fe40002000000 */
[----:B------:R-:W-:Y:S01]  /*187a0*/  FMNMX.FTZ R12, R9, R12, !PT ;  /* 0x0000000c090c7209 */ /* 0x000fe20007810000 */
[C-C-:B------:R-:W-:Y:S01]  /*187b0*/  FFMA.FTZ R14, R2.reuse, R31, -R113.reuse ;  /* 0x0000001f020e7223 */ /* 0x140fe20000010871 */
[----:B------:R-:W-:Y:S01]  /*187c0*/  ISETP.GT.AND P4, PT, R3, 0x11, PT ;  /* 0x000000110300780c */ /* 0x000fe20003f84270 */
[----:B------:R-:W-:Y:S01]  /*187d0*/  FFMA.FTZ R27, R2, R27, -R113 ;  /* 0x0000001b021b7223 */ /* 0x000fe20000010871 */
[----:B------:R-:W-:-:S02]  /*187e0*/  FSEL R31, R32, -INF , P3 ;  /* 0xff800000201f7808 */ /* 0x000fc40001800000 */
[----:B------:R-:W-:Y:S02]  /*187f0*/  FMNMX.FTZ R12, R29, R12, !PT ;  /* 0x0000000c1d0c7209 */ /* 0x000fe40007810000 */
[----:B------:R-:W-:Y:S02]  /*18800*/  ISETP.GT.AND P3, PT, R3, 0x18, PT ;  /* 0x000000180300780c */ /* 0x000fe40003f64270 */
[----:B------:R-:W-:Y:S02]  /*18810*/  FSEL R33, R33, -INF , P4 ;  /* 0xff80000021217808 */ /* 0x000fe40002000000 */
[----:B------:R-:W-:Y:S01]  /*18820*/  FMNMX.FTZ R12, R31, R12, !PT ;  /* 0x0000000c1f0c7209 */ /* 0x000fe20007810000 */
[----:B------:R-:W-:Y:S01]  /*18830*/  MUFU.EX2 R6, R27 ;  /* 0x0000001b00067308 */ /* 0x000fe20000000800 */
[----:B------:R-:W-:-:S01]  /*18840*/  FFMA.FTZ R231, R2, R11, -R113 ;  /* 0x0000000b02e77223 */ /* 0x000fc20000010871 */
[----:B------:R-:W-:Y:S02]  /*18850*/  ISETP.GT.AND P4, PT, R3, 0x19, PT ;  /* 0x000000190300780c */ /* 0x000fe40003f84270 */
[----:B------:R-:W-:-:S04]  /*18860*/  FSEL R11, R36, -INF , P3 ;  /* 0xff800000240b7808 */ /* 0x000fc80001800000 */
[----:B------:R0:W-:Y:S01]  /*18870*/  MUFU.EX2 R27, R14 ;  /* 0x0000000e001b7308 */ /* 0x0001e20000000800 */
[----:B------:R-:W-:Y:S02]  /*18880*/  ISETP.GT.AND P3, PT, R3, 0x20, PT ;  /* 0x000000200300780c */ /* 0x000fe40003f64270 */
[----:B------:R-:W-:Y:S02]  /*18890*/  FSEL R37, R37, -INF , P4 ;  /* 0xff80000025257808 */ /* 0x000fe40002000000 */
[----:B0-----:R-:W-:Y:S01]  /*188a0*/  FMNMX.FTZ R14, R33, R12, !PT ;  /* 0x0000000c210e7209 */ /* 0x001fe20007810000 */
[----:B------:R-:W-:-:S03]  /*188b0*/  FFMA.FTZ R24, R2, R35, -R113 ;  /* 0x0000002302187223 */ /* 0x000fc60000010871 */
[----:B------:R-:W-:Y:S02]  /*188c0*/  FMNMX.FTZ R14, R11, R14, !PT ;  /* 0x0000000e0b0e7209 */ /* 0x000fe40007810000 */
[----:B------:R-:W-:Y:S02]  /*188d0*/  ISETP.GT.AND P4, PT, R3, 0x21, PT ;  /* 0x000000210300780c */ /* 0x000fe40003f84270 */
[----:B------:R-:W-:Y:S02]  /*188e0*/  FSEL R35, R40, -INF , P3 ;  /* 0xff80000028237808 */ /* 0x000fe40001800000 */
[----:B------:R-:W-:Y:S02]  /*188f0*/  FMNMX.FTZ R14, R37, R14, !PT ;  /* 0x0000000e250e7209 */ /* 0x000fe40007810000 */
[----:B------:R-:W-:Y:S02]  /*18900*/  ISETP.GT.AND P3, PT, R3, 0x28, PT ;  /* 0x000000280300780c */ /* 0x000fe40003f64270 */
[----:B------:R-:W-:-:S02]  /*18910*/  FSEL R41, R41, -INF , P4 ;  /* 0xff80000029297808 */ /* 0x000fc40002000000 */
[----:B------:R-:W-:Y:S01]  /*18920*/  FMNMX.FTZ R14, R35, R14, !PT ;  /* 0x0000000e230e7209 */ /* 0x000fe20007810000 */
[----:B------:R0:W-:Y:S01]  /*18930*/  MUFU.EX2 R12, R24 ;  /* 0x00000018000c7308 */ /* 0x0001e20000000800 */
[C---:B------:R-:W-:Y:S02]  /*18940*/  ISETP.GT.AND P4, PT, R3.reuse, 0x29, PT ;  /* 0x000000290300780c */ /* 0x040fe40003f84270 */
[----:B------:R-:W-:Y:S02]  /*18950*/  FSEL R115, R44, -INF , P3 ;  /* 0xff8000002c737808 */ /* 0x000fe40001800000 */
[----:B------:R-:W-:Y:S02]  /*18960*/  ISETP.GT.AND P3, PT, R3, 0x30, PT ;  /* 0x000000300300780c */ /* 0x000fe40003f64270 */
[----:B0-----:R-:W-:Y:S02]  /*18970*/  FMNMX.FTZ R24, R41, R14, !PT ;  /* 0x0000000e29187209 */ /* 0x001fe40007810000 */
[----:B------:R-:W-:-:S02]  /*18980*/  FSEL R45, R45, -INF , P4 ;  /* 0xff8000002d2d7808 */ /* 0x000fc40002000000 */
[----:B------:R-:W-:Y:S01]  /*18990*/  FMNMX.FTZ R24, R115, R24, !PT ;  /* 0x0000001873187209 */ /* 0x000fe20007810000 */
[----:B------:R-:W-:-:S01]  /*189a0*/  FFMA.FTZ R26, R2, R39, -R113 ;  /* 0x00000027021a7223 */ /* 0x000fc20000010871 */
[----:B------:R-:W-:Y:S02]  /*189b0*/  ISETP.GT.AND P4, PT, R3, 0x31, PT ;  /* 0x000000310300780c */ /* 0x000fe40003f84270 */
[----:B------:R-:W-:Y:S02]  /*189c0*/  FSEL R39, R48, -INF , P3 ;  /* 0xff80000030277808 */ /* 0x000fe40001800000 */
[----:B------:R-:W-:Y:S02]  /*189d0*/  FMNMX.FTZ R24, R45, R24, !PT ;  /* 0x000000182d187209 */ /* 0x000fe40007810000 */
[----:B------:R-:W-:Y:S02]  /*189e0*/  ISETP.GT.AND P3, PT, R3, 0x38, PT ;  /* 0x000000380300780c */ /* 0x000fe40003f64270 */
[----:B------:R-:W-:-:S02]  /*189f0*/  FSEL R49, R49, -INF , P4 ;  /* 0xff80000031317808 */ /* 0x000fc40002000000 */
[----:B------:R-:W-:Y:S01]  /*18a00*/  FMNMX.FTZ R24, R39, R24, !PT ;  /* 0x0000001827187209 */ /* 0x000fe20007810000 */
[----:B------:R0:W-:Y:S01]  /*18a10*/  MUFU.EX2 R14, R26 ;  /* 0x0000001a000e7308 */ /* 0x0001e20000000800 */
[----:B------:R-:W-:-:S01]  /*18a20*/  FFMA.FTZ R225, R2, R15, -R113 ;  /* 0x0000000f02e17223 */ /* 0x000fc20000010871 */
[----:B------:R-:W-:Y:S02]  /*18a30*/  ISETP.GT.AND P4, PT, R3, 0x39, PT ;  /* 0x000000390300780c */ /* 0x000fe40003f84270 */
[----:B------:R-:W-:Y:S02]  /*18a40*/  FSEL R15, R52, -INF , P3 ;  /* 0xff800000340f7808 */ /* 0x000fe40001800000 */
[----:B0-----:R-:W-:Y:S02]  /*18a50*/  FMNMX.FTZ R26, R49, R24, !PT ;  /* 0x00000018311a7209 */ /* 0x001fe40007810000 */
[----:B------:R-:W-:Y:S02]  /*18a60*/  ISETP.GT.AND P3, PT, R3, 0x40, PT ;  /* 0x000000400300780c */ /* 0x000fe40003f64270 */
[----:B------:R-:W-:-:S02]  /*18a70*/  FSEL R53, R53, -INF , P4 ;  /* 0xff80000035357808 */ /* 0x000fc40002000000 */
[----:B------:R-:W-:Y:S01]  /*18a80*/  FMNMX.FTZ R26, R15, R26, !PT ;  /* 0x0000001a0f1a7209 */ /* 0x000fe20007810000 */
[----:B------:R-:W-:Y:S01]  /*18a90*/  FFMA.FTZ R30, R2, R43, -R113 ;  /* 0x0000002b021e7223 */ /* 0x000fe20000010871 */
[----:B------:R-:W-:Y:S02]  /*18aa0*/  ISETP.GT.AND P4, PT, R3, 0x41, PT ;  /* 0x000000410300780c */ /* 0x000fe40003f84270 */
[----:B------:R-:W-:Y:S02]  /*18ab0*/  FSEL R43, R56, -INF , P3 ;  /* 0xff800000382b7808 */ /* 0x000fe40001800000 */
[----:B------:R-:W-:Y:S02]  /*18ac0*/  FMNMX.FTZ R28, R53, R26, !PT ;  /* 0x0000001a351c7209 */ /* 0x000fe40007810000 */
[----:B------:R-:W-:Y:S02]  /*18ad0*/  ISETP.GT.AND P3, PT, R3, 0x48, PT ;  /* 0x000000480300780c */ /* 0x000fe40003f64270 */
        /* <DEDUP_REMOVED lines=48> */
[----:B------:R-:W-:Y:S02]  /*18de0*/  FSEL R121, R85, -INF , P4 ;  /* 0xff80000055797808 */ /* 0x000fe40002000000 */
[----:B------:R-:W-:-:S04]  /*18df0*/  FMNMX.FTZ R32, R97, R32, !PT ;  /* 0x0000002061207209 */ /* 0x000fc80007810000 */
[----:B------:R-:W-:-:S05]  /*18e00*/  FMNMX.FTZ R32, R121, R32, !PT ;  /* 0x0000002079207209 */ /* 0x000fca0007810000 */
[----:B------:R-:W0:Y:S02]  /*18e10*/  SHFL.BFLY PT, R3, R32, 0x2, 0x1f ;  /* 0x0c401f0020037f89 */ /* 0x000e2400000e0000 */
[----:B0-----:R-:W-:-:S05]  /*18e20*/  FMNMX.FTZ R42, R32, R3, !PT ;  /* 0x00000003202a7209 */ /* 0x001fca0007810000 */
[----:B------:R-:W0:Y:S01]  /*18e30*/  SHFL.BFLY PT, R3, R42, 0x1, 0x1f ;  /* 0x0c201f002a037f89 */ /* 0x000e2200000e0000 */
[----:B------:R-:W1:Y:S01]  /*18e40*/  MUFU.EX2 R229, R229 ;  /* 0x000000e500e57308 */ /* 0x000e620000000800 */
[----:B0-----:R-:W-:-:S04]  /*18e50*/  FMNMX.FTZ R3, R42, R3, !PT ;  /* 0x000000032a037209 */ /* 0x001fc80007810000 */
[----:B------:R-:W-:Y:S01]  /*18e60*/  FSETP.NEU.FTZ.AND P3, PT, R3, -INF , PT ;  /* 0xff8000000300780b */ /* 0x000fe20003f7d000 */
[----:B------:R-:W-:-:S05]  /*18e70*/  FFMA.FTZ R48, R2, R3, -8 ;  /* 0xc100000002307423 */ /* 0x000fca0000010003 */
[----:B------:R-:W-:Y:S01]  /*18e80*/  FSEL R48, R48, RZ, P3 ;  /* 0x000000ff30307208 */ /* 0x000fe20001800000 */
[----:B------:R-:W0:Y:S04]  /*18e90*/  MUFU.EX2 R8, R8 ;  /* 0x0000000800087308 */ /* 0x000e280000000800 */
[----:B------:R-:W-:-:S01]  /*18ea0*/  FFMA.FTZ R228, R2, R7, -R48 ;  /* 0x0000000702e47223 */ /* 0x000fc20000010830 */
[C-C-:B------:R-:W-:Y:S01]  /*18eb0*/  FFMA.FTZ R7, R2.reuse, R25, -R48.reuse ;  /* 0x0000001902077223 */ /* 0x140fe20000010830 */
[----:B------:R-:W-:-:S01]  /*18ec0*/  FFMA.FTZ R50, R2, R9, -R48 ;  /* 0x0000000902327223 */ /* 0x000fc20000010830 */
[----:B------:R-:W-:-:S03]  /*18ed0*/  FFMA.FTZ R29, R2, R29, -R48 ;  /* 0x0000001d021d7223 */ /* 0x000fc60000010830 */
[----:B------:R-:W-:Y:S01]  /*18ee0*/  MUFU.EX2 R228, R228 ;  /* 0x000000e400e47308 */ /* 0x000fe20000000800 */
[----:B------:R-:W-:-:S07]  /*18ef0*/  FFMA.FTZ R230, R2, R31, -R48 ;  /* 0x0000001f02e67223 */ /* 0x000fce0000010830 */
[----:B------:R-:W2:Y:S01]  /*18f00*/  MUFU.EX2 R7, R7 ;  /* 0x0000000700077308 */ /* 0x000ea20000000800 */
[----:B------:R-:W-:-:S01]  /*18f10*/  FFMA.FTZ R13, R2, R13, -R113 ;  /* 0x0000000d020d7223 */ /* 0x000fc20000010871 */
[----:B------:R-:W-:-:S06]  /*18f20*/  FFMA.FTZ R226, R2, R39, -R48 ;  /* 0x0000002702e27223 */ /* 0x000fcc0000010830 */
[----:B------:R-:W3:Y:S01]  /*18f30*/  MUFU.EX2 R50, R50 ;  /* 0x0000003200327308 */ /* 0x000ee20000000800 */
[----:B-1----:R-:W-:-:S07]  /*18f40*/  FADD.FTZ R39, R229, R6 ;  /* 0x00000006e5277221 */ /* 0x002fce0000010000 */
[----:B------:R-:W1:Y:S01]  /*18f50*/  MUFU.EX2 R231, R231 ;  /* 0x000000e700e77308 */ /* 0x000e620000000800 */
[----:B0-----:R-:W-:-:S07]  /*18f60*/  FADD.FTZ R58, R8, R39 ;  /* 0x00000027083a7221 */ /* 0x001fce0000010000 */
[----:B------:R-:W0:Y:S01]  /*18f70*/  MUFU.EX2 R29, R29 ;  /* 0x0000001d001d7308 */ /* 0x000e220000000800 */
[----:B------:R-:W-:-:S01]  /*18f80*/  FFMA.FTZ R220, R2, R43, -R48 ;  /* 0x0000002b02dc7223 */ /* 0x000fc20000010830 */
[----:B------:R-:W-:Y:S01]  /*18f90*/  FFMA.FTZ R9, R2, R33, -R48 ;  /* 0x0000002102097223 */ /* 0x000fe20000010830 */
[----:B--2---:R-:W-:-:S05]  /*18fa0*/  FADD.FTZ R43, R228, R7 ;  /* 0x00000007e42b7221 */ /* 0x004fca0000010000 */
[----:B------:R-:W2:Y:S01]  /*18fb0*/  MUFU.EX2 R230, R230 ;  /* 0x000000e600e67308 */ /* 0x000ea20000000800 */
[----:B------:R-:W-:-:S07]  /*18fc0*/  FADD.FTZ R58, R27, R58 ;  /* 0x0000003a1b3a7221 */ /* 0x000fce0000010000 */
[----:B------:R-:W4:Y:S01]  /*18fd0*/  MUFU.EX2 R13, R13 ;  /* 0x0000000d000d7308 */ /* 0x000f220000000800 */
[----:B------:R-:W-:-:S01]  /*18fe0*/  FFMA.FTZ R31, R2, R11, -R48 ;  /* 0x0000000b021f7223 */ /* 0x000fc20000010830 */
[----:B------:R-:W-:Y:S01]  /*18ff0*/  FFMA.FTZ R54, R2, R45, -R48 ;  /* 0x0000002d02367223 */ /* 0x000fe20000010830 */
[----:B---3--:R-:W-:-:S01]  /*19000*/  FADD.FTZ R60, R50, R43 ;  /* 0x0000002b323c7221 */ /* 0x008fc20000010000 */
[----:B-1----:R-:W-:-:S04]  /*19010*/  FADD.FTZ R45, R231, R58 ;  /* 0x0000003ae72d7221 */ /* 0x002fc80000010000 */
[----:B------:R-:W1:Y:S01]  /*19020*/  MUFU.EX2 R225, R225 ;  /* 0x000000e100e17308 */ /* 0x000e620000000800 */
[----:B------:R-:W-:-:S01]  /*19030*/  FFMA.FTZ R52, R2, R37, -R48 ;  /* 0x0000002502347223 */ /* 0x000fc20000010830 */
[----:B0-----:R-:W-:Y:S01]  /*19040*/  FADD.FTZ R43, R29, R60 ;  /* 0x0000003c1d2b7221 */ /* 0x001fe20000010000 */
[----:B------:R-:W-:-:S01]  /*19050*/  FADD.FTZ R62, R12, R45 ;  /* 0x0000002d0c3e7221 */ /* 0x000fc20000010000 */
[----:B------:R-:W-:-:S04]  /*19060*/  FFMA.FTZ R47, R2, R47, -R113 ;  /* 0x0000002f022f7223 */ /* 0x000fc80000010871 */
[----:B------:R-:W0:Y:S01]  /*19070*/  MUFU.EX2 R9, R9 ;  /* 0x0000000900097308 */ /* 0x000e220000000800 */
[----:B------:R-:W-:-:S01]  /*19080*/  FFMA.FTZ R224, R2, R35, -R48 ;  /* 0x0000002302e07223 */ /* 0x000fc20000010830 */
[----:B--2---:R-:W-:Y:S01]  /*19090*/  FADD.FTZ R60, R230, R43 ;  /* 0x0000002be63c7221 */ /* 0x004fe20000010000 */
[----:B----4-:R-:W-:-:S05]  /*190a0*/  FADD.FTZ R43, R13, R62 ;  /* 0x0000003e0d2b7221 */ /* 0x010fca0000010000 */
[----:B------:R-:W2:Y:S01]  /*190b0*/  MUFU.EX2 R31, R31 ;  /* 0x0000001f001f7308 */ /* 0x000ea20000000800 */
[----:B------:R-:W-:-:S07]  /*190c0*/  FADD.FTZ R62, R14, R43 ;  /* 0x0000002b0e3e7221 */ /* 0x000fce0000010000 */
[----:B------:R-:W3:Y:S01]  /*190d0*/  MUFU.EX2 R52, R52 ;  /* 0x0000003400347308 */ /* 0x000ee20000000800 */
[----:B-1----:R-:W-:-:S07]  /*190e0*/  FADD.FTZ R45, R225, R62 ;  /* 0x0000003ee12d7221 */ /* 0x002fce0000010000 */
[----:B------:R-:W1:Y:S01]  /*190f0*/  MUFU.EX2 R47, R47 ;  /* 0x0000002f002f7308 */ /* 0x000e620000000800 */
[----:B0-----:R-:W-:-:S07]  /*19100*/  FADD.FTZ R60, R9, R60 ;  /* 0x0000003c093c7221 */ /* 0x001fce0000010000 */
[----:B------:R-:W0:Y:S01]  /*19110*/  MUFU.EX2 R224, R224 ;  /* 0x000000e000e07308 */ /* 0x000e220000000800 */
[----:B------:R-:W-:-:S01]  /*19120*/  FADD.FTZ R45, R24, R45 ;  /* 0x0000002d182d7221 */ /* 0x000fc20000010000 */
[----:B------:R-:W-:-:S06]  /*19130*/  FFMA.FTZ R55, R2, R55, -R113 ;  /* 0x0000003702377223 */ /* 0x000fcc0000010871 */
[----:B------:R-:W4:Y:S01]  /*19140*/  MUFU.EX2 R227, R227 ;  /* 0x000000e300e37308 */ /* 0x000f220000000800 */
[----:B--2---:R-:W-:-:S01]  /*19150*/  FADD.FTZ R43, R31, R60 ;  /* 0x0000003c1f2b7221 */ /* 0x004fc20000010000 */
[----:B------:R-:W-:-:S06]  /*19160*/  FADD.FTZ R62, R26, R45 ;  /* 0x0000002d1a3e7221 */ /* 0x000fcc0000010000 */
[----:B------:R-:W2:Y:S01]  /*19170*/  MUFU.EX2 R28, R34 ;  /* 0x00000022001c7308 */ /* 0x000ea20000000800 */
[----:B------:R-:W-:-:S01]  /*19180*/  FFMA.FTZ R11, R2, R41, -R48 ;  /* 0x00000029020b7223 */ /* 0x000fc20000010830 */
[----:B---3--:R-:W-:Y:S01]  /*19190*/  FADD.FTZ R43, R52, R43 ;  /* 0x0000002b342b7221 */ /* 0x008fe20000010000 */
[----:B-1----:R-:W-:-:S05]  /*191a0*/  FADD.FTZ R62, R47, R62 ;  /* 0x0000003e2f3e7221 */ /* 0x002fca0000010000 */
[----:B------:R1:W3:Y:S01]  /*191b0*/  MUFU.EX2 R30, R36 ;  /* 0x00000024001e7308 */ /* 0x0002e20000000800 */
[----:B------:R-:W-:-:S01]  /*191c0*/  FFMA.FTZ R38, R2, R59, -R113 ;  /* 0x0000003b02267223 */ /* 0x000fc20000010871 */
[----:B------:R-:W-:Y:S01]  /*191d0*/  FFMA.FTZ R33, R2, R115, -R48 ;  /* 0x0000007302217223 */ /* 0x000fe20000010830 */
[----:B0-----:R-:W-:-:S01]  /*191e0*/  FADD.FTZ R60, R224, R43 ;  /* 0x0000002be03c7221 */ /* 0x001fc20000010000 */
[----:B------:R-:W-:-:S04]  /*191f0*/  F2FP.SATFINITE.E4M3.F32.PACK_AB_MERGE_C R43, R27, R8, RZ ;  /* 0x000000081b2b723e */ /* 0x000fc800048070ff */
[----:B------:R-:W0:Y:S01]  /*19200*/  MUFU.EX2 R55, R55 ;  /* 0x0000003700377308 */ /* 0x000e220000000800 */
[----:B----4-:R-:W-:-:S01]  /*19210*/  FADD.FTZ R27, R227, R62 ;  /* 0x0000003ee31b7221 */ /* 0x010fc20000010000 */
[----:B------:R-:W-:-:S06]  /*19220*/  FFMA.FTZ R40, R2, R99, -R113 ;  /* 0x0000006302287223 */ /* 0x000fcc0000010871 */
[----:B------:R-:W-:Y:S01]  /*19230*/  MUFU.EX2 R221, R221 ;  /* 0x000000dd00dd7308 */ /* 0x000fe20000000800 */
[----:B--2---:R-:W-:-:S01]  /*19240*/  FADD.FTZ R27, R28, R27 ;  /* 0x0000001b1c1b7221 */ /* 0x004fc20000010000 */
[----:B------:R-:W-:-:S06]  /*19250*/  FFMA.FTZ R85, R2, R63, -R113 ;  /* 0x0000003f02557223 */ /* 0x000fcc0000010871 */
[----:B------:R-:W2:Y:S01]  /*19260*/  MUFU.EX2 R11, R11 ;  /* 0x0000000b000b7308 */ /* 0x000ea20000000800 */
[----:B------:R-:W-:Y:S01]  /*19270*/  F2FP.SATFINITE.E4M3.F32.PACK_AB_MERGE_C R45, R14, R13, RZ ;  /* 0x0000000d0e2d723e */ /* 0x000fe200048070ff */
[C-C-:B------:R-:W-:Y:S01]  /*19280*/  FFMA.FTZ R63, R2.reuse, R103, -R113.reuse ;  /* 0x00000067023f7223 */ /* 0x140fe20000010871 */
[----:B-1----:R-:W-:-:S05]  /*19290*/  FFMA.FTZ R36, R2, R71, -R113 ;  /* 0x0000004702247223 */ /* 0x002fca0000010871 */
[----:B------:R-:W-:Y:S01]  /*192a0*/  MUFU.EX2 R38, R38 ;  /* 0x0000002600267308 */ /* 0x000fe20000000800 */
[----:B---3--:R-:W-:-:S01]  /*192b0*/  FADD.FTZ R14, R30, R27 ;  /* 0x0000001b1e0e7221 */ /* 0x008fc20000010000 */
[----:B------:R-:W-:-:S06]  /*192c0*/  FFMA.FTZ R25, R2, R49, -R48 ;  /* 0x0000003102197223 */ /* 0x000fcc0000010830 */
[----:B------:R-:W1:Y:S01]  /*192d0*/  MUFU.EX2 R33, R33 ;  /* 0x0000002100217308 */ /* 0x000e620000000800 */
[----:B------:R-:W-:-:S01]  /*192e0*/  FFMA.FTZ R44, R2, R101, -R113 ;  /* 0x00000065022c7223 */ /* 0x000fc20000010871 */
[----:B------:R-:W-:Y:S01]  /*192f0*/  FFMA.FTZ R67, R2, R67, -R113 ;  /* 0x0000004302437223 */ /* 0x000fe20000010871 */
[----:B0-----:R-:W-:-:S05]  /*19300*/  FADD.FTZ R14, R55, R14 ;  /* 0x0000000e370e7221 */ /* 0x001fca0000010000 */
[----:B------:R-:W-:Y:S01]  /*19310*/  MUFU.EX2 R40, R40 ;  /* 0x0000002800287308 */ /* 0x000fe20000000800 */
[----:B------:R-:W-:-:S07]  /*19320*/  FFMA.FTZ R35, R2, R15, -R48 ;  /* 0x0000000f02237223 */ /* 0x000fce0000010830 */
[----:B------:R-:W0:Y:S01]  /*19330*/  MUFU.EX2 R54, R54 ;  /* 0x0000003600367308 */ /* 0x000e220000000800 */
[----:B------:R-:W-:Y:S01]  /*19340*/  F2FP.SATFINITE.E4M3.F32.PACK_AB_MERGE_C R50, R29, R50, RZ ;  /* 0x000000321d32723e */ /* 0x000fe200048070ff */
[----:B--2---:R-:W-:Y:S01]  /*19350*/  FADD.FTZ R60, R11, R60 ;  /* 0x0000003c0b3c7221 */ /* 0x004fe20000010000 */
[----:B------:R-:W-:-:S05]  /*19360*/  FADD.FTZ R29, R221, R14 ;  /* 0x0000000edd1d7221 */ /* 0x000fca0000010000 */
[----:B------:R-:W-:Y:S01]  /*19370*/  MUFU.EX2 R85, R85 ;  /* 0x0000005500557308 */ /* 0x000fe20000000800 */
[----:B------:R-:W-:-:S07]  /*19380*/  FFMA.FTZ R56, R2, R53, -R48 ;  /* 0x0000003502387223 */ /* 0x000fce0000010830 */
[----:B------:R-:W2:Y:S01]  /*19390*/  MUFU.EX2 R226, R226 ;  /* 0x000000e200e27308 */ /* 0x000ea20000000800 */
[----:B-1----:R-:W-:-:S01]  /*193a0*/  FADD.FTZ R13, R33, R60 ;  /* 0x0000003c210d7221 */ /* 0x002fc20000010000 */
[----:B------:R-:W-:-:S06]  /*193b0*/  FADD.FTZ R29, R38, R29 ;  /* 0x0000001d261d7221 */ /* 0x000fcc0000010000 */
[----:B------:R-:W-:Y:S08]  /*193c0*/  MUFU.EX2 R63, R63 ;  /* 0x0000003f003f7308 */ /* 0x000ff00000000800 */
[----:B------:R-:W1:Y:S08]  /*193d0*/  MUFU.EX2 R36, R36 ;  /* 0x0000002400247308 */ /* 0x000e700000000800 */
[----:B------:R-:W3:Y:S01]  /*193e0*/  MUFU.EX2 R25, R25 ;  /* 0x0000001900197308 */ /* 0x000ee20000000800 */
[----:B------:R-:W-:Y:S01]  /*193f0*/  F2FP.SATFINITE.E4M3.F32.PACK_AB_MERGE_C R231, R12, R231, R45 ;  /* 0x000000e70ce7723e */ /* 0x000fe2000480702d */
[----:B0-----:R-:W-:-:S06]  /*19400*/  FADD.FTZ R13, R54, R13 ;  /* 0x0000000d360d7221 */ /* 0x001fcc0000010000 */
[----:B------:R-:W-:Y:S01]  /*19410*/  MUFU.EX2 R44, R44 ;  /* 0x0000002c002c7308 */ /* 0x000fe20000000800 */
[----:B------:R-:W-:-:S07]  /*19420*/  FADD.FTZ R12, R40, R29 ;  /* 0x0000001d280c7221 */ /* 0x000fce0000010000 */
[----:B------:R-:W0:Y:S01]  /*19430*/  MUFU.EX2 R67, R67 ;  /* 0x0000004300437308 */ /* 0x000e220000000800 */
[----:B------:R-:W-:-:S01]  /*19440*/  FFMA.FTZ R15, R2, R57, -R48 ;  /* 0x00000039020f7223 */ /* 0x000fc20000010830 */
[----:B------:R-:W-:-:S06]  /*19450*/  @!P2 VIADD R37, R10, 0x38840 ;  /* 0x000388400a25a836 */ /* 0x000fcc0000000000 */
[----:B------:R-:W4:Y:S01]  /*19460*/  MUFU.EX2 R35, R35 ;  /* 0x0000002300237308 */ /* 0x000f220000000800 */
[----:B------:R-:W-:-:S01]  /*19470*/  FFMA.FTZ R59, R2, R107, -R113 ;  /* 0x0000006b023b7223 */ /* 0x000fc20000010871 */
[----:B------:R-:W-:Y:S01]  /*19480*/  FFMA.FTZ R32, R2, R79, -R113 ;  /* 0x0000004f02207223 */ /* 0x000fe20000010871 */
[----:B--2---:R-:W-:-:S01]  /*19490*/  FADD.FTZ R8, R226, R13 ;  /* 0x0000000de2087221 */ /* 0x004fc20000010000 */
[C-C-:B------:R-:W-:Y:S01]  /*194a0*/  FFMA.FTZ R217, R2.reuse, R105, -R113.reuse ;  /* 0x0000006902d97223 */ /* 0x140fe20000010871 */
[----:B------:R-:W-:-:S01]  /*194b0*/  FFMA.FTZ R34, R2, R75, -R113 ;  /* 0x0000004b02227223 */ /* 0x000fc20000010871 */
[C-C-:B------:R-:W-:Y:S01]  /*194c0*/  FFMA.FTZ R89, R2.reuse, R89, -R48.reuse ;  /* 0x0000005902597223 */ /* 0x140fe20000010830 */
[----:B------:R-:W-:-:S01]  /*194d0*/  FFMA.FTZ R61, R2, R61, -R48 ;  /* 0x0000003d023d7223 */ /* 0x000fc20000010830 */
[----:B------:R-:W2:Y:S01]  /*194e0*/  MUFU.EX2 R56, R56 ;  /* 0x0000003800387308 */ /* 0x000ea20000000800 */
[C---:B------:R-:W-:Y:S01]  /*194f0*/  F2FP.SATFINITE.E4M3.F32.PACK_AB_MERGE_C R40, R85.reuse, R40, RZ ;  /* 0x000000285528723e */ /* 0x040fe200048070ff */
[----:B------:R-:W-:Y:S01]  /*19500*/  FADD.FTZ R85, R85, R12 ;  /* 0x0000000c55557221 */ /* 0x000fe20000010000 */
[----:B------:R-:W-:Y:S01]  /*19510*/  @!P2 PRMT R37, RZ, 0x654, R37 ;  /* 0x00000654ff25a816 */ /* 0x000fe20000000025 */
[----:B------:R-:W5:Y:S04]  /*19520*/  @P0 LDC R12, c[0x0][0x44c] ;  /* 0x00011300ff0c0b82 */ /* 0x000f680000000800 */
[----:B------:R-:W5:Y:S01]  /*19530*/  MUFU.EX2 R220, R220 ;  /* 0x000000dc00dc7308 */ /* 0x000f620000000800 */
[----:B-1----:R-:W-:Y:S01]  /*19540*/  F2FP.SATFINITE.E4M3.F32.PACK_AB_MERGE_C R223, R36, R63, RZ ;  /* 0x0000003f24df723e */ /* 0x002fe200048070ff */
[----:B---3--:R-:W-:Y:S01]  /*19550*/  FADD.FTZ R8, R25, R8 ;  /* 0x0000000819087221 */ /* 0x008fe20000010000 */
[----:B------:R1:W-:Y:S05]  /*19560*/  @!P2 SYNCS.ARRIVE.TRANS64.RED.A1T0 RZ, [R37+URZ], RZ ;  /* 0x000000ff25ffa9a7 */ /* 0x0003ea000810043f */
[----:B------:R-:W3:Y:S01]  /*19570*/  MUFU.EX2 R15, R15 ;  /* 0x0000000f000f7308 */ /* 0x000ee20000000800 */
[----:B0-----:R-:W-:Y:S01]  /*19580*/  F2FP.SATFINITE.E4M3.F32.PACK_AB_MERGE_C R223, R67, R44, R223 ;  /* 0x0000002c43df723e */ /* 0x001fe200048070df */
[----:B----4-:R-:W-:Y:S01]  /*19590*/  FADD.FTZ R27, R35, R8 ;  /* 0x00000008231b7221 */ /* 0x010fe20000010000 */
[----:B------:R-:W-:-:S01]  /*195a0*/  FADD.FTZ R44, R44, R85 ;  /* 0x000000552c2c7221 */ /* 0x000fc20000010000 */
[----:B------:R-:W0:Y:S04]  /*195b0*/  @P0 LDC R14, c[0x0][0x450] ;  /* 0x00011400ff0e0b82 */ /* 0x000e280000000800 */
[----:B------:R-:W-:Y:S08]  /*195c0*/  MUFU.EX2 R59, R59 ;  /* 0x0000003b003b7308 */ /* 0x000ff00000000800 */
[----:B------:R-:W4:Y:S01]  /*195d0*/  MUFU.EX2 R32, R32 ;  /* 0x0000002000207308 */ /* 0x000f220000000800 */
[----:B--2---:R-:W-:-:S01]  /*195e0*/  FADD.FTZ R27, R56, R27 ;  /* 0x0000001b381b7221 */ /* 0x004fc20000010000 */
[----:B------:R-:W-:-:S06]  /*195f0*/  FADD.FTZ R44, R67, R44 ;  /* 0x0000002c432c7221 */ /* 0x000fcc0000010000 */
[----:B------:R-:W-:Y:S08]  /*19600*/  MUFU.EX2 R217, R217 ;  /* 0x000000d900d97308 */ /* 0x000ff00000000800 */
[----:B------:R-:W2:Y:S08]  /*19610*/  MUFU.EX2 R10, R89 ;  /* 0x00000059000a7308 */ /* 0x000eb00000000800 */
[----:B------:R-:W0:Y:S08]  /*19620*/  MUFU.EX2 R34, R34 ;  /* 0x0000002200227308 */ /* 0x000e300000000800 */
[----:B-1----:R-:W1:Y:S01]  /*19630*/  MUFU.EX2 R37, R61 ;  /* 0x0000003d00257308 */ /* 0x002e620000000800 */
[----:B------:R-:W-:Y:S01]  /*19640*/  F2FP.SATFINITE.E4M3.F32.PACK_AB_MERGE_C R33, R54, R33, RZ ;  /* 0x000000213621723e */ /* 0x000fe200048070ff */
[----:B-----5:R-:W-:Y:S01]  /*19650*/  FADD.FTZ R8, R220, R27 ;  /* 0x0000001bdc087221 */ /* 0x020fe20000010000 */
[----:B------:R-:W-:-:S01]  /*19660*/  FADD.FTZ R63, R63, R44 ;  /* 0x0000002c3f3f7221 */ /* 0x000fc20000010000 */
[----:B------:R-:W-:-:S02]  /*19670*/  F2FP.SATFINITE.E4M3.F32.PACK_AB_MERGE_C R31, R52, R31, RZ ;  /* 0x0000001f341f723e */ /* 0x000fc400048070ff */
[----:B---3--:R-:W-:-:S01]  /*19680*/  FADD.FTZ R27, R15, R8 ;  /* 0x000000080f1b7221 */ /* 0x008fc20000010000 */
[----:B------:R-:W-:Y:S01]  /*19690*/  F2FP.SATFINITE.E4M3.F32.PACK_AB_MERGE_C R224, R11, R224, R33 ;  /* 0x000000e00be0723e */ /* 0x000fe20004807021 */
[----:B------:R-:W-:-:S01]  /*196a0*/  FADD.FTZ R36, R36, R63 ;  /* 0x0000003f24247221 */ /* 0x000fc20000010000 */
[----:B----4-:R-:W-:Y:S01]  /*196b0*/  F2FP.SATFINITE.E4M3.F32.PACK_AB_MERGE_C R11, R32, R59, RZ ;  /* 0x0000003b200b723e */ /* 0x010fe200048070ff */
[----:B--2---:R-:W-:-:S01]  /*196c0*/  FADD.FTZ R8, R10, R27 ;  /* 0x0000001b0a087221 */ /* 0x004fc20000010000 */
[----:B------:R-:W-:Y:S01]  /*196d0*/  F2FP.SATFINITE.E4M3.F32.PACK_AB_MERGE_C R230, R9, R230, R31 ;  /* 0x000000e609e6723e */ /* 0x000fe2000480701f */
[----:B------:R-:W-:-:S01]  /*196e0*/  FADD.FTZ R9, R217, R36 ;  /* 0x00000024d9097221 */ /* 0x000fc20000010000 */
[----:B0-----:R-:W-:Y:S01]  /*196f0*/  F2FP.SATFINITE.E4M3.F32.PACK_AB_MERGE_C R217, R34, R217, R11 ;  /* 0x000000d922d9723e */ /* 0x001fe2000480700b */
[----:B------:R-:W-:Y:S01]  /*19700*/  @P0 IMAD.HI.U32 R11, R92, R12, RZ ;  /* 0x0000000c5c0b0227 */ /* 0x000fe200078e00ff */
[----:B-1----:R-:W-:-:S04]  /*19710*/  F2FP.SATFINITE.E4M3.F32.PACK_AB_MERGE_C R10, R37, R10, RZ ;  /* 0x0000000a250a723e */ /* 0x002fc800048070ff */
[----:B------:R-:W-:Y:S01]  /*19720*/  F2FP.SATFINITE.E4M3.F32.PACK_AB_MERGE_C R220, R15, R220, R10 ;  /* 0x000000dc0fdc723e */ /* 0x000fe2000480700a */
[----:B------:R-:W-:Y:S01]  /*19730*/  IMAD.MOV.U32 R10, RZ, RZ, R92 ;  /* 0x000000ffff0a7224 */ /* 0x000fe200078e005c */
[----:B------:R-:W-:Y:S02]  /*19740*/  @P0 SHF.R.U32.HI R10, RZ, R14, R11 ;  /* 0x0000000eff0a0219 */ /* 0x000fe4000001160b */
[----:B------:R-:W2:Y:S01]  /*19750*/  LDL R11, [R1+0x44] ;  /* 0x00004400010b7983 */ /* 0x000ea20000100800 */
[----:B------:R-:W-:-:S01]  /*19760*/  FFMA.FTZ R222, R2, R117, -R48 ;  /* 0x0000007502de7223 */ /* 0x000fc20000010830 */
[C-C-:B------:R-:W-:Y:S01]  /*19770*/  FFMA.FTZ R39, R2.reuse, R65, -R48.reuse ;  /* 0x0000004102277223 */ /* 0x140fe20000010830 */
[----:B------:R-:W-:-:S04]  /*19780*/  FFMA.FTZ R41, R2, R93, -R48 ;  /* 0x0000005d02297223 */ /* 0x000fc80000010830 */
[----:B------:R-:W0:Y:S01]  /*19790*/  MUFU.EX2 R222, R222 ;  /* 0x000000de00de7308 */ /* 0x000e220000000800 */
[----:B------:R-:W-:-:S01]  /*197a0*/  FFMA.FTZ R58, R2, R69, -R48 ;  /* 0x00000045023a7223 */ /* 0x000fc20000010830 */
[----:B------:R-:W-:-:S06]  /*197b0*/  FFMA.FTZ R216, R2, R51, -R48 ;  /* 0x0000003302d87223 */ /* 0x000fcc0000010830 */
[----:B------:R-:W1:Y:S01]  /*197c0*/  MUFU.EX2 R39, R39 ;  /* 0x0000002700277308 */ /* 0x000e620000000800 */
[----:B------:R-:W-:-:S07]  /*197d0*/  FADD.FTZ R37, R37, R8 ;  /* 0x0000000825257221 */ /* 0x000fce0000010000 */
[----:B------:R-:W3:Y:S01]  /*197e0*/  MUFU.EX2 R41, R41 ;  /* 0x0000002900297308 */ /* 0x000ee20000000800 */
[----:B------:R-:W-:-:S01]  /*197f0*/  FFMA.FTZ R73, R2, R73, -R48 ;  /* 0x0000004902497223 */ /* 0x000fc20000010830 */
[----:B------:R-:W-:Y:S01]  /*19800*/  FFMA.FTZ R95, R2, R95, -R48 ;  /* 0x0000005f025f7223 */ /* 0x000fe20000010830 */
[----:B0-----:R-:W-:-:S05]  /*19810*/  FADD.FTZ R8, R222, R37 ;  /* 0x00000025de087221 */ /* 0x001fca0000010000 */
[----:B------:R-:W0:Y:S01]  /*19820*/  MUFU.EX2 R58, R58 ;  /* 0x0000003a003a7308 */ /* 0x000e220000000800 */
[----:B------:R-:W-:-:S01]  /*19830*/  FFMA.FTZ R219, R2, R109, -R113 ;  /* 0x0000006d02db7223 */ /* 0x000fc20000010871 */
[----:B------:R-:W-:Y:S01]  /*19840*/  FFMA.FTZ R77, R2, R77, -R48 ;  /* 0x0000004d024d7223 */ /* 0x000fe20000010830 */
[----:B-1----:R-:W-:-:S05]  /*19850*/  FADD.FTZ R8, R39, R8 ;  /* 0x0000000827087221 */ /* 0x002fca0000010000 */
[----:B------:R-:W1:Y:S01]  /*19860*/  MUFU.EX2 R216, R216 ;  /* 0x000000d800d87308 */ /* 0x000e620000000800 */
[----:B------:R-:W-:-:S01]  /*19870*/  FFMA.FTZ R46, R2, R83, -R113 ;  /* 0x00000053022e7223 */ /* 0x000fc20000010871 */
[----:B------:R-:W-:Y:S01]  /*19880*/  FFMA.FTZ R71, R2, R87, -R113 ;  /* 0x0000005702477223 */ /* 0x000fe20000010871 */
[----:B------:R-:W-:-:S05]  /*19890*/  F2FP.SATFINITE.E4M3.F32.PACK_AB_MERGE_C R229, R6, R229, R43 ;  /* 0x000000e506e5723e */ /* 0x000fca000480702b */
[----:B------:R-:W4:Y:S01]  /*198a0*/  MUFU.EX2 R13, R73 ;  /* 0x00000049000d7308 */ /* 0x000f220000000800 */
[----:B------:R-:W-:Y:S01]  /*198b0*/  F2FP.SATFINITE.E4M3.F32.PACK_AB_MERGE_C R228, R7, R228, R50 ;  /* 0x000000e407e4723e */ /* 0x000fe20004807032 */
[----:B------:R-:W-:Y:S01]  /*198c0*/  FFMA.FTZ R111, R2, R111, -R113 ;  /* 0x0000006f026f7223 */ /* 0x000fe20000010871 */
[----:B---3--:R-:W-:-:S01]  /*198d0*/  FADD.FTZ R7, R41, R8 ;  /* 0x0000000829077221 */ /* 0x008fc20000010000 */
[C-C-:B------:R-:W-:Y:S01]  /*198e0*/  FFMA.FTZ R119, R2.reuse, R119, -R48.reuse ;  /* 0x0000007702777223 */ /* 0x140fe20000010830 */
[----:B------:R-:W-:-:S03]  /*198f0*/  FFMA.FTZ R81, R2, R81, -R48 ;  /* 0x0000005102517223 */ /* 0x000fc60000010830 */
[----:B------:R-:W-:Y:S01]  /*19900*/  MUFU.EX2 R95, R95 ;  /* 0x0000005f005f7308 */ /* 0x000fe20000000800 */
[----:B------:R-:W-:-:S01]  /*19910*/  FFMA.FTZ R97, R2, R97, -R48 ;  /* 0x0000006102617223 */ /* 0x000fc20000010830 */
[----:B------:R-:W-:-:S06]  /*19920*/  FFMA.FTZ R48, R2, R121, -R48 ;  /* 0x0000007902307223 */ /* 0x000fcc0000010830 */
[----:B------:R-:W3:Y:S01]  /*19930*/  MUFU.EX2 R6, R77 ;  /* 0x0000004d00067308 */ /* 0x000ee20000000800 */
[----:B0-----:R-:W-:-:S01]  /*19940*/  FADD.FTZ R7, R58, R7 ;  /* 0x000000073a077221 */ /* 0x001fc20000010000 */
[----:B------:R-:W-:-:S06]  /*19950*/  FADD.FTZ R34, R34, R9 ;  /* 0x0000000922227221 */ /* 0x000fcc0000010000 */
[----:B------:R-:W0:Y:S01]  /*19960*/  MUFU.EX2 R219, R219 ;  /* 0x000000db00db7308 */ /* 0x000e220000000800 */
[----:B-1----:R-:W-:-:S01]  /*19970*/  FADD.FTZ R8, R216, R7 ;  /* 0x00000007d8087221 */ /* 0x002fc20000010000 */
[----:B------:R-:W-:-:S06]  /*19980*/  FADD.FTZ R59, R59, R34 ;  /* 0x000000223b3b7221 */ /* 0x000fcc0000010000 */
[----:B------:R-:W-:Y:S08]  /*19990*/  MUFU.EX2 R46, R46 ;  /* 0x0000002e002e7308 */ /* 0x000ff00000000800 */
[----:B------:R-:W1:Y:S08]  /*199a0*/  MUFU.EX2 R71, R71 ;  /* 0x0000004700477308 */ /* 0x000e700000000800 */
[----:B------:R-:W5:Y:S01]  /*199b0*/  MUFU.EX2 R42, R111 ;  /* 0x0000006f002a7308 */ /* 0x000f620000000800 */
[----:B----4-:R-:W-:-:S01]  /*199c0*/  FADD.FTZ R8, R13, R8 ;  /* 0x000000080d087221 */ /* 0x010fc20000010000 */
[----:B------:R-:W-:-:S06]  /*199d0*/  FADD.FTZ R32, R32, R59 ;  /* 0x0000003b20207221 */ /* 0x000fcc0000010000 */
[----:B------:R-:W4:Y:S01]  /*199e0*/  MUFU.EX2 R119, R119 ;  /* 0x0000007700777308 */ /* 0x000f220000000800 */
[----:B---3--:R-:W-:-:S07]  /*199f0*/  F2FP.SATFINITE.E4M3.F32.PACK_AB_MERGE_C R7, R6, R95, RZ ;  /* 0x0000005f0607723e */ /* 0x008fce00048070ff */
[----:B------:R-:W-:Y:S08]  /*19a00*/  MUFU.EX2 R97, R97 ;  /* 0x0000006100617308 */ /* 0x000ff00000000800 */
[----:B------:R-:W3:Y:S01]  /*19a10*/  MUFU.EX2 R48, R48 ;  /* 0x0000003000307308 */ /* 0x000ee20000000800 */
[----:B------:R-:W-:-:S01]  /*19a20*/  FADD.FTZ R95, R95, R8 ;  /* 0x000000085f5f7221 */ /* 0x000fc20000010000 */
[----:B0-----:R-:W-:-:S06]  /*19a30*/  FADD.FTZ R9, R219, R32 ;  /* 0x00000020db097221 */ /* 0x001fcc0000010000 */
[----:B------:R-:W0:Y:S01]  /*19a40*/  MUFU.EX2 R218, R81 ;  /* 0x0000005100da7308 */ /* 0x000e220000000800 */
[----:B------:R-:W-:-:S01]  /*19a50*/  FADD.FTZ R6, R6, R95 ;  /* 0x0000005f06067221 */ /* 0x000fc20000010000 */
[----:B-1----:R-:W-:Y:S01]  /*19a60*/  F2FP.SATFINITE.E4M3.F32.PACK_AB_MERGE_C R8, R71, R46, RZ ;  /* 0x0000002e4708723e */ /* 0x002fe200048070ff */
[----:B-----5:R-:W-:-:S01]  /*19a70*/  FADD.FTZ R9, R42, R9 ;  /* 0x000000092a097221 */ /* 0x020fc20000010000 */
[----:B------:R-:W-:Y:S02]  /*19a80*/  IADD3 R10, R10, R88, -R90 ;  /* 0x000000580a0a7210 */ /* 0x000fe40007ffe85a */
[----:B------:R-:W-:Y:S01]  /*19a90*/  F2FP.SATFINITE.E4M3.F32.PACK_AB_MERGE_C R216, R13, R216, R7 ;  /* 0x000000d80dd8723e */ /* 0x000fe20004807007 */
[----:B----4-:R-:W-:Y:S01]  /*19aa0*/  FADD.FTZ R7, R119, R6 ;  /* 0x0000000677077221 */ /* 0x010fe20000010000 */
[----:B------:R-:W-:Y:S01]  /*19ab0*/  F2FP.SATFINITE.E4M3.F32.PACK_AB_MERGE_C R219, R42, R219, R8 ;  /* 0x000000db2adb723e */ /* 0x000fe20004807008 */
[----:B------:R-:W-:Y:S01]  /*19ac0*/  FADD.FTZ R46, R46, R9 ;  /* 0x000000092e2e7221 */ /* 0x000fe20000010000 */
[----:B---3--:R-:W-:-:S02]  /*19ad0*/  F2FP.SATFINITE.E4M3.F32.PACK_AB_MERGE_C R8, R48, R97, RZ ;  /* 0x000000613008723e */ /* 0x008fc400048070ff */
[----:B------:R-:W-:Y:S01]  /*19ae0*/  SHF.R.S32.HI R9, RZ, 0x1f, R10 ;  /* 0x0000001fff097819 */ /* 0x000fe2000001140a */
[----:B0-----:R-:W-:-:S01]  /*19af0*/  FADD.FTZ R6, R218, R7 ;  /* 0x00000007da067221 */ /* 0x001fc20000010000 */
[----:B------:R-:W-:Y:S02]  /*19b00*/  F2FP.SATFINITE.E4M3.F32.PACK_AB_MERGE_C R218, R218, R119, R8 ;  /* 0x00000077dada723e */ /* 0x000fe40004807008 */
[----:B------:R-:W-:-:S04]  /*19b10*/  LEA.HI R8, R9, R10, RZ, 0x7 ;  /* 0x0000000a09087211 */ /* 0x000fc800078f38ff */
[----:B------:R-:W-:Y:S01]  /*19b20*/  SHF.R.S32.HI R8, RZ, 0x7, R8 ;  /* 0x00000007ff087819 */ /* 0x000fe20000011408 */
[----:B------:R-:W-:Y:S01]  /*19b30*/  VIADD R12, R91, 0xfffffffe ;  /* 0xfffffffe5b0c7836 */ /* 0x000fe20000000000 */
[----:B------:R-:W-:Y:S01]  /*19b40*/  F2FP.SATFINITE.E4M3.F32.PACK_AB_MERGE_C R26, R47, R26, RZ ;  /* 0x0000001a2f1a723e */ /* 0x000fe200048070ff */
[----:B------:R-:W-:-:S01]  /*19b50*/  FADD.FTZ R7, R97, R6 ;  /* 0x0000000661077221 */ /* 0x000fc20000010000 */
[----:B------:R-:W-:Y:S02]  /*19b60*/  F2FP.SATFINITE.E4M3.F32.PACK_AB_MERGE_C R30, R55, R30, RZ ;  /* 0x0000001e371e723e */ /* 0x000fe400048070ff */
[----:B------:R-:W-:Y:S02]  /*19b70*/  F2FP.SATFINITE.E4M3.F32.PACK_AB_MERGE_C R35, R56, R35, RZ ;  /* 0x000000233823723e */ /* 0x000fe400048070ff */
[----:B------:R-:W-:Y:S01]  /*19b80*/  F2FP.SATFINITE.E4M3.F32.PACK_AB_MERGE_C R41, R58, R41, RZ ;  /* 0x000000293a29723e */ /* 0x000fe200048070ff */
[----:B------:R-:W-:-:S01]  /*19b90*/  FADD.FTZ R6, R71, R46 ;  /* 0x0000002e47067221 */ /* 0x000fc20000010000 */
[----:B------:R-:W-:Y:S01]  /*19ba0*/  F2FP.SATFINITE.E4M3.F32.PACK_AB_MERGE_C R225, R24, R225, R26 ;  /* 0x000000e118e1723e */ /* 0x000fe2000480701a */
[----:B------:R-:W-:-:S01]  /*19bb0*/  FADD.FTZ R7, R48, R7 ;  /* 0x0000000730077221 */ /* 0x000fc20000010000 */
[----:B------:R-:W-:-:S02]  /*19bc0*/  F2FP.SATFINITE.E4M3.F32.PACK_AB_MERGE_C R227, R28, R227, R30 ;  /* 0x000000e31ce3723e */ /* 0x000fc4000480701e */
[----:B------:R-:W-:Y:S02]  /*19bd0*/  CS2R R26, SRZ ;  /* 0x00000000001a7805 */ /* 0x000fe4000001ff00 */
[----:B------:R-:W-:Y:S02]  /*19be0*/  F2FP.SATFINITE.E4M3.F32.PACK_AB_MERGE_C R221, R38, R221, R40 ;  /* 0x000000dd26dd723e */ /* 0x000fe40004807028 */
[----:B------:R-:W-:Y:S02]  /*19bf0*/  CS2R R28, SRZ ;  /* 0x00000000001c7805 */ /* 0x000fe4000001ff00 */
[----:B------:R-:W-:Y:S02]  /*19c00*/  F2FP.SATFINITE.E4M3.F32.PACK_AB_MERGE_C R226, R25, R226, R35 ;  /* 0x000000e219e2723e */ /* 0x000fe40004807023 */
[----:B------:R-:W-:Y:S02]  /*19c10*/  CS2R R24, SRZ ;  /* 0x0000000000187805 */ /* 0x000fe4000001ff00 */
[----:B------:R-:W-:-:S02]  /*19c20*/  F2FP.SATFINITE.E4M3.F32.PACK_AB_MERGE_C R222, R39, R222, R41 ;  /* 0x000000de27de723e */ /* 0x000fc40004807029 */
        /* <DEDUP_REMOVED lines=61> */
[----:B--2---:R-:W-:-:S05]  /*1a000*/  VIMNMX R11, R11, R8, !PT ;  /* 0x000000080b0b7248 */ /* 0x004fca0007fe0100 */
[----:B------:R0:W-:Y:S01]  /*1a010*/  STL [R1+0x38], R11 ;  /* 0x0000380b01007387 */ /* 0x0001e20000100800 */
[----:B------:R-:W-:-:S13]  /*1a020*/  ISETP.GE.AND P2, PT, R12, R11, PT ;  /* 0x0000000b0c00720c */ /* 0x000fda0003f46270 */
[----:B0-----:R-:W-:Y:S05]  /*1a030*/  @!P2 BRA `(.L_x_2634) ;  /* 0x00000034005ca947 */ /* 0x001fea0003800000 */
        /* <DEDUP_REMOVED lines=68> */
.L_x_2645:
        /* <DEDUP_REMOVED lines=8> */
.L_x_2636:
        /* <DEDUP_REMOVED lines=8> */
.L_x_2637:
[----:B------:R-:W-:Y:S04]  /*1a580*/  BSSY B0, `(.L_x_2635) ;  /* 0x0000004000007945 */ /* 0x000fe80003800000 */
[----:B-1----:R-:W-:Y:S05]  /*1a590*/  @P3 BRA `(.L_x_2638) ;  /* 0x0000000000083947 */ /* 0x002fea0003800000 */
[----:B------:R-:W1:Y:S02]  /*1a5a0*/  SYNCS.PHASECHK.TRANS64.TRYWAIT P3, [R0+URZ+0x38830], R3 ;  /* 0x03883003000075a7 */ /* 0x000e64000806017f */
[----:B-1----:R-:W-:Y:S05]  /*1a5b0*/  @!P3 BRA `(.L_x_2639) ;  /* 0x0000017c0008b947 */ /* 0x002fea0003800000 */
.L_x_2638:
[----:B------:R-:W-:Y:S05]  /*1a5c0*/  BSYNC B0 ;  /* 0x0000000000007941 */ /* 0x000fea0003800000 */
.L_x_2635:
[----:B01----:R-:W2:Y:S01]  /*1a5d0*/  LDL R3, [R1+0x10] ;  /* 0x0000100001037983 */ /* 0x003ea20000100800 */
[----:B------:R-:W-:-:S03]  /*1a5e0*/  IADD3 R15, R234, 0x1, RZ ;  /* 0x00000001ea0f7810 */ /* 0x000fc60007ffe0ff */
[----:B------:R0:W-:Y:S01]  /*1a5f0*/  STL.64 [R1+0x1d8], R16 ;  /* 0x0001d81001007387 */ /* 0x0001e20000100a00 */
[----:B------:R-:W-:-:S03]  /*1a600*/  ISETP.NE.AND P3, PT, R15, 0x2, PT ;  /* 0x000000020f00780c */ /* 0x000fc60003f65270 */
[----:B------:R1:W-:Y:S01]  /*1a610*/  STL.64 [R1+0x1d0], R10 ;  /* 0x0001d00a01007387 */ /* 0x0003e20000100a00 */
[----:B------:R-:W-:-:S03]  /*1a620*/  SEL R15, R15, RZ, P3 ;  /* 0x000000ff0f0f7207 */ /* 0x000fc60001800000 */
[----:B------:R3:W-:Y:S04]  /*1a630*/  STL [R1+0x1c8], R8 ;  /* 0x0001c80801007387 */ /* 0x0007e80000100800 */
[----:B------:R4:W-:Y:S04]  /*1a640*/  STL.64 [R1+0x1c0], R6 ;  /* 0x0001c00601007387 */ /* 0x0009e80000100a00 */
[----:B------:R2:W-:Y:S04]  /*1a650*/  STL [R1+0x1b8], R2 ;  /* 0x0001b80201007387 */ /* 0x0005e80000100800 */
[----:B0-----:R-:W2:Y:S04]  /*1a660*/  LDL.64 R16, [R1+0x30] ;  /* 0x0000300001107983 */ /* 0x001ea80000100a00 */
[----:B-1----:R-:W2:Y:S01]  /*1a670*/  LDL.64 R10, [R1+0x28] ;  /* 0x00002800010a7983 */ /* 0x002ea20000100a00 */
[----:B------:R-:W0:Y:S01]  /*1a680*/  S2R R0, SR_TID.X ;  /* 0x0000000000007919 */ /* 0x000e220000002100 */
[----:B------:R-:W-:Y:S05]  /*1a690*/  WARPSYNC.ALL ;  /* 0x0000000000007948 */ /* 0x000fea0003800000 */
[----:B------:R-:W-:Y:S01]  /*1a6a0*/  IMAD.MOV.U32 R13, RZ, RZ, 0x40000040 ;  /* 0x40000040ff0d7424 */ /* 0x000fe200078e00ff */
[----:B---3--:R-:W3:Y:S01]  /*1a6b0*/  LDL.64 R8, [R1+0x20] ;  /* 0x0000200001087983 */ /* 0x008ee20000100a00 */
[----:B------:R-:W-:-:S02]  /*1a6c0*/  IMAD.MOV.U32 R155, RZ, RZ, 0x40000040 ;  /* 0x40000040ff9b7424 */ /* 0x000fc400078e00ff */
[----:B------:R-:W-:Y:S01]  /*1a6d0*/  IMAD.MOV.U32 R153, RZ, RZ, 0x40000040 ;  /* 0x40000040ff997424 */ /* 0x000fe200078e00ff */
[----:B----4-:R-:W4:Y:S01]  /*1a6e0*/  LDL.64 R6, [R1+0x18] ;  /* 0x0000180001067983 */ /* 0x010f220000100a00 */
[----:B0-----:R-:W-:-:S05]  /*1a6f0*/  SHF.R.U32.HI R0, RZ, 0x7, R0 ;  /* 0x00000007ff007819 */ /* 0x001fca0000011600 */
[----:B------:R-:W-:Y:S01]  /*1a700*/  VIADD R0, R0, 0x8 ;  /* 0x0000000800007836 */ /* 0x000fe20000000000 */
[----:B------:R-:W-:Y:S01]  /*1a710*/  R2UR UR7, R13 ;  /* 0x000000000d0772ca */ /* 0x000fe200000e0000 */
[----:B------:R-:W-:Y:S01]  /*1a720*/  IMAD.MOV.U32 R157, RZ, RZ, 0x40000040 ;  /* 0x40000040ff9d7424 */ /* 0x000fe200078e00ff */
        /* <DEDUP_REMOVED lines=15> */
[C---:B------:R-:W-:Y:S01]  /*1a820*/  R2UR UR6, R12.reuse ;  /* 0x000000000c0672ca */ /* 0x040fe200000e0000 */
[----:B------:R-:W-:Y:S01]  /*1a830*/  VIADD R156, R12, 0x404 ;  /* 0x000004040c9c7836 */ /* 0x000fe20000000000 */
[----:B------:R-:W-:Y:S01]  /*1a840*/  R2UR UR14, R152 ;  /* 0x00000000980e72ca */ /* 0x000fe200000e0000 */
[----:B------:R-:W-:Y:S01]  /*1a850*/  VIADD R152, R12, 0x400 ;  /* 0x000004000c987836 */ /* 0x000fe20000000000 */
[----:B------:R-:W-:Y:S01]  /*1a860*/  R2UR UR18, R154 ;  /* 0x000000009a1272ca */ /* 0x000fe200000e0000 */
[----:B------:R-:W-:Y:S01]  /*1a870*/  VIADD R154, R12, 0x402 ;  /* 0x000004020c9a7836 */ /* 0x000fe20000000000 */
[----:B------:R-:W-:Y:S02]  /*1a880*/  R2UR UR30, R156 ;  /* 0x000000009c1e72ca */ /* 0x000fe400000e0000 */
[----:B------:R-:W-:-:S02]  /*1a890*/  R2UR UR22, R152 ;  /* 0x00000000981672ca */ /* 0x000fc400000e0000 */
[----:B------:R-:W-:Y:S02]  /*1a8a0*/  R2UR UR26, R154 ;  /* 0x000000009a1a72ca */ /* 0x000fe400000e0000 */
[----:B------:R-:W-:-:S06]  /*1a8b0*/  WARPGROUP.ARRIVE ;  /* 0x00000000000079c5 */ /* 0x000fcc0000000000 */
[----:B------:R-:W-:Y:S01]  /*1a8c0*/  QGMMA.64x128x32.F32.E4M3.E4M3 R152, gdesc[UR4], RZ, !UPT, gsb0 ;  /* 0x01e00000049879f3 */ /* 0x000fe2000c0008ff */
[----:B------:R-:W-:Y:S02]  /*1a8d0*/  R2UR UR8, R16 ;  /* 0x00000000100872ca */ /* 0x000fe400000e0000 */
[----:B------:R-:W-:Y:S02]  /*1a8e0*/  R2UR UR9, R17 ;  /* 0x00000000110972ca */ /* 0x000fe400000e0000 */
[----:B------:R-:W-:Y:S02]  /*1a8f0*/  R2UR UR12, R10 ;  /* 0x000000000a0c72ca */ /* 0x000fe400000e0000 */
[----:B------:R-:W-:Y:S01]  /*1a900*/  R2UR UR13, R11 ;  /* 0x000000000b0d72ca */ /* 0x000fe200000e0000 */
[----:B------:R-:W-:Y:S02]  /*1a910*/  WARPGROUP.DEPBAR.LE gsb0, 0x0 ;  /* 0x00008000000079c5 */ /* 0x000fe40000010000 */
[----:B------:R-:W-:-:S06]  /*1a920*/  WARPGROUP.ARRIVE ;  /* 0x00000000000079c5 */ /* 0x000fcc0000000000 */
[----:B------:R-:W-:Y:S01]  /*1a930*/  QGMMA.64x128x32.F32.E4M3.E4M3 R152, gdesc[UR8], R152, gsb0 ;  /* 0x01e00000089879f3 */ /* 0x000fe20008000898 */
[----:B---3--:R-:W-:Y:S02]  /*1a940*/  R2UR UR16, R8 ;  /* 0x00000000081072ca */ /* 0x008fe400000e0000 */
[----:B------:R-:W-:Y:S01]  /*1a950*/  R2UR UR17, R9 ;  /* 0x00000000091172ca */ /* 0x000fe200000e0000 */
[----:B------:R-:W-:Y:S02]  /*1a960*/  WARPGROUP.DEPBAR.LE gsb0, 0x0 ;  /* 0x00008000000079c5 */ /* 0x000fe40000010000 */
[----:B------:R-:W-:-:S06]  /*1a970*/  WARPGROUP.ARRIVE ;  /* 0x00000000000079c5 */ /* 0x000fcc0000000000 */
[----:B------:R-:W-:Y:S01]  /*1a980*/  QGMMA.64x128x32.F32.E4M3.E4M3 R152, gdesc[UR12], R152, gsb0 ;  /* 0x01e000000c9879f3 */ /* 0x000fe20008000898 */
[----:B------:R-:W-:Y:S01]  /*1a990*/  VIADD R12, R12, 0x406 ;  /* 0x000004060c0c7836 */ /* 0x000fe20000000000 */
[----:B------:R-:W-:-:S04]  /*1a9a0*/  R2UR UR35, R13 ;  /* 0x000000000d2372ca */ /* 0x000fc800000e0000 */
[----:B------:R-:W-:Y:S02]  /*1a9b0*/  R2UR UR34, R12 ;  /* 0x000000000c2272ca */ /* 0x000fe400000e0000 */
[----:B------:R-:W3:Y:S01]  /*1a9c0*/  LDL.64 R12, [R1] ;  /* 0x00000000010c7983 */ /* 0x000ee20000100a00 */
[----:B----4-:R-:W-:Y:S02]  /*1a9d0*/  R2UR UR20, R6 ;  /* 0x00000000061472ca */ /* 0x010fe400000e0000 */
[----:B------:R-:W-:Y:S01]  /*1a9e0*/  R2UR UR21, R7 ;  /* 0x00000000071572ca */ /* 0x000fe200000e0000 */
[----:B------:R0:W5:Y:S01]  /*1a9f0*/  LDL.LU.64 R16, [R1+0x1d8] ;  /* 0x0001d80001107983 */ /* 0x0001620000300a00 */
[----:B--2---:R-:W-:Y:S02]  /*1aa00*/  R2UR UR24, R2 ;  /* 0x00000000021872ca */ /* 0x004fe400000e0000 */
[----:B------:R-:W-:Y:S01]  /*1aa10*/  R2UR UR25, R3 ;  /* 0x00000000031972ca */ /* 0x000fe200000e0000 */
[----:B------:R0:W5:Y:S04]  /*1aa20*/  LDL.LU.64 R10, [R1+0x1d0] ;  /* 0x0001d000010a7983 */ /* 0x0001680000300a00 */
[----:B------:R0:W5:Y:S04]  /*1aa30*/  LDL.LU R8, [R1+0x1c8] ;  /* 0x0001c80001087983 */ /* 0x0001680000300800 */
[----:B------:R0:W5:Y:S04]  /*1aa40*/  LDL.LU.64 R6, [R1+0x1c0] ;  /* 0x0001c00001067983 */ /* 0x0001680000300a00 */
[----:B------:R0:W5:Y:S01]  /*1aa50*/  LDL.LU R2, [R1+0x1b8] ;  /* 0x0001b80001027983 */ /* 0x0001620000300800 */
[----:B------:R-:W-:-:S02]  /*1aa60*/  WARPGROUP.DEPBAR.LE gsb0, 0x0 ;  /* 0x00008000000079c5 */ /* 0x000fc40000010000 */
[----:B------:R-:W-:-:S06]  /*1aa70*/  WARPGROUP.ARRIVE ;  /* 0x00000000000079c5 */ /* 0x000fcc0000000000 */
[----:B------:R-:W-:Y:S03]  /*1aa80*/  QGMMA.64x128x32.F32.E4M3.E4M3 R152, gdesc[UR16], R152, gsb0 ;  /* 0x01e00000109879f3 */ /* 0x000fe60008000898 */
[----:B------:R-:W-:Y:S02]  /*1aa90*/  WARPGROUP.DEPBAR.LE gsb0, 0x0 ;  /* 0x00008000000079c5 */ /* 0x000fe40000010000 */
[----:B------:R-:W-:-:S07]  /*1aaa0*/  WARPGROUP.ARRIVE ;  /* 0x00000000000079c5 */ /* 0x000fce0000000000 */
[----:B------:R-:W-:Y:S01]  /*1aab0*/  QGMMA.64x128x32.F32.E4M3.E4M3 R152, gdesc[UR20], R152, gsb0 ;  /* 0x01e00000149879f3 */ /* 0x000fe20008000898 */
[----:B---3--:R-:W-:Y:S02]  /*1aac0*/  R2UR UR28, R12 ;  /* 0x000000000c1c72ca */ /* 0x008fe400000e0000 */
[----:B------:R-:W-:Y:S02]  /*1aad0*/  WARPGROUP.DEPBAR.LE gsb0, 0x0 ;  /* 0x00008000000079c5 */ /* 0x000fe40000010000 */
[----:B------:R-:W-:-:S07]  /*1aae0*/  WARPGROUP.ARRIVE ;  /* 0x00000000000079c5 */ /* 0x000fce0000000000 */
[----:B------:R-:W-:Y:S01]  /*1aaf0*/  QGMMA.64x128x32.F32.E4M3.E4M3 R152, gdesc[UR24], R152, gsb0 ;  /* 0x01e00000189879f3 */ /* 0x000fe20008000898 */
[----:B------:R-:W-:Y:S02]  /*1ab00*/  R2UR UR29, R13 ;  /* 0x000000000d1d72ca */ /* 0x000fe400000e0000 */
        /* <DEDUP_REMOVED lines=12> */
.L_x_2641:
[----:B-----5:R-:W-:Y:S02]  /*1abd0*/  SHF.L.U32 R0, R8, 0x1f, RZ ;  /* 0x0000001f08007819 */ /* 0x020fe400000006ff */
[----:B------:R-:W-:-:S04]  /*1abe0*/  LEA R3, R234, R18, 0x3 ;  /* 0x00000012ea037211 */ /* 0x000fc800078e18ff */
[----:B------:R0:W1:Y:S01]  /*1abf0*/  SYNCS.PHASECHK.TRANS64.TRYWAIT P2, [R3+URZ+0x38850], R0 ;  /* 0x03885000030075a7 */ /* 0x000062000804017f */
[----:B------:R-:W-:Y:S05]  /*1ac00*/  @!P1 BRA `(.L_x_2642) ;  /* 0x0000000000049947 */ /* 0x000fea0003800000 */
[----:B------:R-:W-:Y:S01]  /*1ac10*/  BPT.TRAP 0x1 ;  /* 0x000000040000795c */ /* 0x000fe20000300000 */
.L_x_2642:
[----:B-1----:R-:W-:Y:S05]  /*1ac20*/  @P2 BRA `(.L_x_2640) ;  /* 0x0000000000082947 */ /* 0x002fea0003800000 */
[----:B------:R-:W1:Y:S02]  /*1ac30*/  SYNCS.PHASECHK.TRANS64.TRYWAIT P2, [R3+URZ+0x38850], R0 ;  /* 0x03885000030075a7 */ /* 0x000e64000804017f */
[----:B-1----:R-:W-:Y:S05]  /*1ac40*/  @!P2 BRA `(.L_x_2643) ;  /* 0x000001740078a947 */ /* 0x002fea0003800000 */
.L_x_2640:
[----:B-----5:R-:W-:Y:S01]  /*1ac50*/  VIADD R8, R18, 0x400 ;  /* 0x0000040012087836 */ /* 0x020fe20000000000 */
[----:B------:R-:W-:Y:S05]  /*1ac60*/  WARPSYNC.ALL ;  /* 0x0000000000007948 */ /* 0x000fea0003800000 */
[----:B------:R-:W-:Y:S01]  /*1ac70*/  SHF.R.U32.HI R8, RZ, 0x4, R8 ;  /* 0x00000004ff087819 */ /* 0x000fe20000011608 */
[----:B------:R-:W-:Y:S01]  /*1ac80*/  IMAD.MOV.U32 R9, RZ, RZ, 0x40000040 ;  /* 0x40000040ff097424 */ /* 0x000fe200078e00ff */
[----:B01----:R-:W2:Y:S01]  /*1ac90*/  LDL R0, [R1+0x80] ;  /* 0x0000800001007983 */ /* 0x003ea20000100800 */
[----:B------:R-:W-:Y:S01]  /*1aca0*/  WARPGROUP.ARRIVE ;  /* 0x00000000000079c5 */ /* 0x000fe20000000000 */
[----:B------:R-:W-:Y:S01]  /*1acb0*/  LOP3.LUT R8, R8, 0x3fff, RZ, 0xc0, !PT ;  /* 0x00003fff08087812 */ /* 0x000fe200078ec0ff */
[----:B------:R-:W-:Y:S01]  /*1acc0*/  IMAD.MOV.U32 R13, RZ, RZ, 0x40000040 ;  /* 0x40000040ff0d7424 */ /* 0x000fe200078e00ff */
[----:B------:R-:W-:Y:S01]  /*1acd0*/  R2UR UR7, R9 ;  /* 0x00000000090772ca */ /* 0x000fe200000e0000 */
[----:B------:R-:W0:Y:S01]  /*1ace0*/  @P0 LDC R3, c[0x0][0x44c] ;  /* 0x00011300ff030b82 */ /* 0x000e220000000800 */
[----:B------:R-:W-:-:S05]  /*1acf0*/  LOP3.LUT R8, R8, 0x10000, RZ, 0xfc, !PT ;  /* 0x0001000008087812 */ /* 0x000fca00078efcff */
[----:B------:R-:W-:Y:S02]  /*1ad00*/  IMAD R8, R234, 0x800, R8 ;  /* 0x00000800ea087824 */ /* 0x000fe400078e0208 */
[----:B------:R-:W1:Y:S03]  /*1ad10*/  @P0 LDC R9, c[0x0][0x450] ;  /* 0x00011400ff090b82 */ /* 0x000e660000000800 */
[----:B------:R-:W-:-:S13]  /*1ad20*/  R2UR UR6, R8 ;  /* 0x00000000080672ca */ /* 0x000fda00000e0000 */
[----:B------:R-:W-:Y:S01]  /*1ad30*/  QGMMA.64x256x32.F32.E4M3.E4M3 R24, R228, gdesc[UR4], R24, gsb0 ;  /* 0x03e00004e4187df3 */ /* 0x000fe20008000818 */
[----:B------:R-:W-:Y:S01]  /*1ad40*/  VIADD R12, R8, 0x2 ;  /* 0x00000002080c7836 */ /* 0x000fe20000000000 */
[----:B------:R-:W-:-:S04]  /*1ad50*/  R2UR UR7, R13 ;  /* 0x000000000d0772ca */ /* 0x000fc800000e0000 */
[----:B------:R-:W-:Y:S01]  /*1ad60*/  R2UR UR6, R12 ;  /* 0x000000000c0672ca */ /* 0x000fe200000e0000 */
[----:B------:R-:W-:Y:S02]  /*1ad70*/  WARPGROUP.DEPBAR.LE gsb0, 0x0 ;  /* 0x00008000000079c5 */ /* 0x000fe40000010000 */
[----:B------:R-:W2:Y:S04]  /*1ad80*/  LDL R228, [R1+0x3c] ;  /* 0x00003c0001e47983 */ /* 0x000ea80000100800 */
[----:B------:R-:W3:Y:S04]  /*1ad90*/  LDL R229, [R1+0x64] ;  /* 0x0000640001e57983 */ /* 0x000ee80000100800 */
[----:B------:R-:W3:Y:S04]  /*1ada0*/  LDL R230, [R1+0x48] ;  /* 0x0000480001e67983 */ /* 0x000ee80000100800 */
[----:B------:R-:W4:Y:S01]  /*1adb0*/  LDL R231, [R1+0x40] ;  /* 0x0000400001e77983 */ /* 0x000f220000100800 */
[----:B------:R-:W-:Y:S01]  /*1adc0*/  WARPGROUP.ARRIVE ;  /* 0x00000000000079c5 */ /* 0x000fe20000000000 */
[----:B------:R-:W-:-:S02]  /*1add0*/  VIADD R12, R8, 0x4 ;  /* 0x00000004080c7836 */ /* 0x000fc40000000000 */
[----:B------:R-:W-:Y:S02]  /*1ade0*/  IMAD.MOV.U32 R13, RZ, RZ, 0x40000040 ;  /* 0x40000040ff0d7424 */ /* 0x000fe400078e00ff */
[----:B------:R-:W-:Y:S01]  /*1adf0*/  VIADD R8, R8, 0x6 ;  /* 0x0000000608087836 */ /* 0x000fe20000000000 */
[----:B------:R-:W-:Y:S01]  /*1ae00*/  QGMMA.64x256x32.F32.E4M3.E4M3 R24, R224, gdesc[UR4], R24, gsb0 ;  /* 0x03e00004e0187df3 */ /* 0x000fe20008000818 */
[----:B------:R-:W-:Y:S02]  /*1ae10*/  R2UR UR6, R12 ;  /* 0x000000000c0672ca */ /* 0x000fe400000e0000 */
[----:B------:R-:W-:Y:S01]  /*1ae20*/  R2UR UR7, R13 ;  /* 0x000000000d0772ca */ /* 0x000fe200000e0000 */
[----:B------:R-:W-:Y:S02]  /*1ae30*/  WARPGROUP.DEPBAR.LE gsb0, 0x0 ;  /* 0x00008000000079c5 */ /* 0x000fe40000010000 */
[----:B------:R-:W-:-:S15]  /*1ae40*/  WARPGROUP.ARRIVE ;  /* 0x00000000000079c5 */ /* 0x000fde0000000000 */
[----:B------:R-:W-:-:S07]  /*1ae50*/  NOP ;  /* 0x0000000000007918 */ /* 0x000fce0000000000 */
[----:B------:R-:W-:Y:S01]  /*1ae60*/  QGMMA.64x256x32.F32.E4M3.E4M3 R24, R220, gdesc[UR4], R24, gsb0 ;  /* 0x03e00004dc187df3 */ /* 0x000fe20008000818 */
[----:B------:R-:W-:Y:S01]  /*1ae70*/  R2UR UR6, R8 ;  /* 0x00000000080672ca */ /* 0x000fe200000e0000 */
[----:B--2---:R-:W-:-:S04]  /*1ae80*/  IMAD.IADD R0, R0, 0x1, R228 ;  /* 0x0000000100007824 */ /* 0x004fc800078e02e4 */
[----:B0-----:R-:W-:-:S05]  /*1ae90*/  @P0 IMAD.HI.U32 R3, R0, R3, RZ ;  /* 0x0000000300030227 */ /* 0x001fca00078e00ff */
[----:B-1----:R-:W-:Y:S01]  /*1aea0*/  @P0 SHF.R.U32.HI R0, RZ, R9, R3 ;  /* 0x00000009ff000219 */ /* 0x002fe20000011603 */
[----:B------:R-:W-:-:S04]  /*1aeb0*/  IMAD.MOV.U32 R3, RZ, RZ, -0x80 ;  /* 0xffffff80ff037424 */ /* 0x000fc800078e00ff */
[----:B------:R-:W0:Y:S01]  /*1aec0*/  SHFL.IDX PT, R9, R0, RZ, 0x1c1f ;  /* 0x001c1fff00097589 */ /* 0x000e2200000e0000 */
[----:B------:R-:W-:-:S03]  /*1aed0*/  IMAD R3, R10, R3, 0x1 ;  /* 0x000000010a037424 */ /* 0x000fc600078e0203 */
[----:B------:R-:W1:Y:S02]  /*1aee0*/  SHFL.IDX PT, R0, R0, 0x1, 0x1c1f ;  /* 0x003c1f0000007f89 */ /* 0x000e6400000e0000 */
[----:B---3--:R-:W-:-:S05]  /*1aef0*/  IADD3 R3, R230, R3, -R229 ;  /* 0x00000003e6037210 */ /* 0x008fca0007ffe8e5 */
[----:B----4-:R-:W-:Y:S02]  /*1af00*/  IMAD.IADD R3, R3, 0x1, -R231 ;  /* 0x0000000103037824 */ /* 0x010fe400078e0ae7 */
[----:B------:R-:W2:Y:S02]  /*1af10*/  S2R R231, SR_TID.X ;  /* 0x0000000000e77919 */ /* 0x000ea40000002100 */
[C---:B0-----:R-:W-:Y:S01]  /*1af20*/  IMAD.IADD R9, R3.reuse, 0x1, R9 ;  /* 0x0000000103097824 */ /* 0x041fe200078e0209 */
[----:B-1----:R-:W-:-:S04]  /*1af30*/  IADD3 R0, R3, R0, RZ ;  /* 0x0000000003007210 */ /* 0x002fc80007ffe0ff */
[C---:B------:R-:W-:Y:S02]  /*1af40*/  ISETP.GT.AND P2, PT, R9.reuse, RZ, PT ;  /* 0x000000ff0900720c */ /* 0x040fe40003f44270 */
[C---:B------:R-:W-:Y:S02]  /*1af50*/  ISETP.GT.AND P3, PT, R9.reuse, 0x1, PT ;  /* 0x000000010900780c */ /* 0x040fe40003f64270 */
[----:B------:R-:W-:Y:S02]  /*1af60*/  FSEL R152, R152, -INF , P2 ;  /* 0xff80000098987808 */ /* 0x000fe40001000000 */
[----:B------:R-:W-:Y:S02]  /*1af70*/  ISETP.GT.AND P2, PT, R9, 0x8, PT ;  /* 0x000000080900780c */ /* 0x000fe40003f44270 */
[----:B------:R-:W-:Y:S02]  /*1af80*/  FSEL R153, R153, -INF , P3 ;  /* 0xff80000099997808 */ /* 0x000fe40001800000 */
[----:B------:R-:W-:-:S02]  /*1af90*/  FMNMX.FTZ R12, R152, R11, !PT ;  /* 0x0000000b980c7209 */ /* 0x000fc40007810000 */
[----:B------:R-:W-:Y:S02]  /*1afa0*/  FSEL R156, R156, -INF , P2 ;  /* 0xff8000009c9c7808 */ /* 0x000fe40001000000 */
[C---:B------:R-:W-:Y:S02]  /*1afb0*/  ISETP.GT.AND P2, PT, R9.reuse, 0x10, PT ;  /* 0x000000100900780c */ /* 0x040fe40003f44270 */
[----:B------:R-:W-:Y:S02]  /*1afc0*/  ISETP.GT.AND P3, PT, R9, 0x9, PT ;  /* 0x000000090900780c */ /* 0x000fe40003f64270 */
[----:B------:R-:W-:Y:S02]  /*1afd0*/  FMNMX.FTZ R12, R153, R12, !PT ;  /* 0x0000000c990c7209 */ /* 0x000fe40007810000 */
[----:B------:R-:W-:Y:S02]  /*1afe0*/  FSEL R160, R160, -INF , P2 ;  /* 0xff800000a0a07808 */ /* 0x000fe40001000000 */
[----:B------:R-:W-:-:S02]  /*1aff0*/  ISETP.GT.AND P2, PT, R9, 0x18, PT ;  /* 0x000000180900780c */ /* 0x000fc40003f44270 */
[----:B------:R-:W-:Y:S02]  /*1b000*/  FSEL R157, R157, -INF , P3 ;  /* 0xff8000009d9d7808 */ /* 0x000fe40001800000 */
[----:B------:R-:W-:Y:S02]  /*1b010*/  FMNMX.FTZ R12, R156, R12, !PT ;  /* 0x0000000c9c0c7209 */ /* 0x000fe40007810000 */
[----:B------:R-:W-:Y:S02]  /*1b020*/  FSEL R164, R164, -INF , P2 ;  /* 0xff800000a4a47808 */ /* 0x000fe40001000000 */
[C---:B------:R-:W-:Y:S02]  /*1b030*/  ISETP.GT.AND P2, PT, R9.reuse, 0x20, PT ;  /* 0x000000200900780c */ /* 0x040fe40003f44270 */
[----:B------:R-:W-:Y:S02]  /*1b040*/  ISETP.GT.AND P3, PT, R9, 0x11, PT ;  /* 0x000000110900780c */ /* 0x000fe40003f64270 */
[----:B------:R-:W-:-:S02]  /*1b050*/  FMNMX.FTZ R12, R157, R12, !PT ;  /* 0x0000000c9d0c7209 */ /* 0x000fc40007810000 */
[----:B------:R-:W-:Y:S02]  /*1b060*/  FSEL R168, R168, -INF , P2 ;  /* 0xff800000a8a87808 */ /* 0x000fe40001000000 */
[----:B------:R-:W-:Y:S02]  /*1b070*/  FSEL R161, R161, -INF , P3 ;  /* 0xff800000a1a17808 */ /* 0x000fe40001800000 */
[----:B------:R-:W-:Y:S02]  /*1b080*/  FMNMX.FTZ R12, R160, R12, !PT ;  /* 0x0000000ca00c7209 */ /* 0x000fe40007810000 */
[C---:B------:R-:W-:Y:S02]  /*1b090*/  ISETP.GT.AND P2, PT, R9.reuse, 0x28, PT ;  /* 0x000000280900780c */ /* 0x040fe40003f44270 */
[----:B------:R-:W-:Y:S02]  /*1b0a0*/  ISETP.GT.AND P3, PT, R9, 0x19, PT ;  /* 0x000000190900780c */ /* 0x000fe40003f64270 */
[----:B------:R-:W-:-:S02]  /*1b0b0*/  FMNMX.FTZ R12, R161, R12, !PT ;  /* 0x0000000ca10c7209 */ /* 0x000fc40007810000 */
[----:B------:R-:W-:Y:S02]  /*1b0c0*/  FSEL R172, R172, -INF , P2 ;  /* 0xff800000acac7808 */ /* 0x000fe40001000000 */
[----:B------:R-:W-:Y:S02]  /*1b0d0*/  ISETP.GT.AND P2, PT, R9, 0x30, PT ;  /* 0x000000300900780c */ /* 0x000fe40003f44270 */
[----:B------:R-:W-:Y:S02]  /*1b0e0*/  FSEL R165, R165, -INF , P3 ;  /* 0xff800000a5a57808 */ /* 0x000fe40001800000 */
[----:B------:R-:W-:Y:S02]  /*1b0f0*/  FMNMX.FTZ R12, R164, R12, !PT ;  /* 0x0000000ca40c7209 */ /* 0x000fe40007810000 */
[----:B------:R-:W-:Y:S02]  /*1b100*/  FSEL R176, R176, -INF , P2 ;  /* 0xff800000b0b07808 */ /* 0x000fe40001000000 */
[----:B------:R-:W-:-:S02]  /*1b110*/  ISETP.GT.AND P2, PT, R9, 0x38, PT ;  /* 0x000000380900780c */ /* 0x000fc40003f44270 */
[----:B------:R-:W-:Y:S02]  /*1b120*/  ISETP.GT.AND P3, PT, R9, 0x21, PT ;  /* 0x000000210900780c */ /* 0x000fe40003f64270 */
[----:B------:R-:W-:Y:S02]  /*1b130*/  FMNMX.FTZ R12, R165, R12, !PT ;  /* 0x0000000ca50c7209 */ /* 0x000fe40007810000 */
[----:B------:R-:W-:Y:S02]  /*1b140*/  FSEL R180, R180, -INF , P2 ;  /* 0xff800000b4b47808 */ /* 0x000fe40001000000 */
[----:B------:R-:W-:Y:S02]  /*1b150*/  ISETP.GT.AND P2, PT, R9, 0x40, PT ;  /* 0x000000400900780c */ /* 0x000fe40003f44270 */
[----:B------:R-:W-:Y:S02]  /*1b160*/  FSEL R169, R169, -INF , P3 ;  /* 0xff800000a9a97808 */ /* 0x000fe40001800000 */
[----:B------:R-:W-:-:S02]  /*1b170*/  FMNMX.FTZ R12, R168, R12, !PT ;  /* 0x0000000ca80c7209 */ /* 0x000fc40007810000 */
[----:B------:R-:W-:Y:S02]  /*1b180*/  FSEL R184, R184, -INF , P2 ;  /* 0xff800000b8b87808 */ /* 0x000fe40001000000 */
[----:B------:R-:W-:Y:S02]  /*1b190*/  ISETP.GT.AND P3, PT, R9, 0x29, PT ;  /* 0x000000290900780c */ /* 0x000fe40003f64270 */
[----:B------:R-:W-:Y:S02]  /*1b1a0*/  FMNMX.FTZ R12, R169, R12, !PT ;  /* 0x0000000ca90c7209 */ /* 0x000fe40007810000 */
        /* <DEDUP_REMOVED lines=9> */
[----:B------:R-:W-:Y:S02]  /*1b240*/  ISETP.GT.AND P4, PT, R9, 0x69, PT ;  /* 0x000000690900780c */ /* 0x000fe40003f84270 */
[----:B------:R-:W-:Y:S02]  /*1b250*/  FSEL R177, R177, -INF , P3 ;  /* 0xff800000b1b17808 */ /* 0x000fe40001800000 */
[----:B------:R-:W-:Y:S02]  /*1b260*/  FMNMX.FTZ R12, R176, R12, !PT ;  /* 0x0000000cb00c7209 */ /* 0x000fe40007810000 */
        /* <DEDUP_REMOVED lines=21> */
[----:B------:R-:W-:Y:S02]  /*1b3c0*/  ISETP.GT.AND P3, PT, R9, 0x49, PT ;  /* 0x000000490900780c */ /* 0x000fe40003f64270 */
[C---:B------:R-:W-:Y:S02]  /*1b3d0*/  ISETP.GT.AND P5, PT, R0.reuse, 0x8, PT ;  /* 0x000000080000780c */ /* 0x040fe40003fa4270 */
[C---:B------:R-:W-:Y:S02]  /*1b3e0*/  ISETP.GT.AND P2, PT, R0.reuse, 0x9, PT ;  /* 0x000000090000780c */ /* 0x040fe40003f44270 */
[----:B------:R-:W-:Y:S02]  /*1b3f0*/  ISETP.GT.AND P4, PT, R0, 0x11, PT ;  /* 0x000000110000780c */ /* 0x000fe40003f84270 */
[----:B------:R-:W-:Y:S02]  /*1b400*/  FMNMX.FTZ R12, R184, R12, !PT ;  /* 0x0000000cb80c7209 */ /* 0x000fe40007810000 */
[----:B------:R-:W-:-:S02]  /*1b410*/  FSEL R189, R189, -INF , P3 ;  /* 0xff800000bdbd7808 */ /* 0x000fc40001800000 */
[----:B------:R-:W-:Y:S02]  /*1b420*/  FSEL R158, R158, -INF , P5 ;  /* 0xff8000009e9e7808 */ /* 0x000fe40002800000 */
[----:B------:R-:W-:Y:S02]  /*1b430*/  FSEL R159, R159, -INF , P2 ;  /* 0xff8000009f9f7808 */ /* 0x000fe40001000000 */
[----:B------:R-:W-:Y:S02]  /*1b440*/  FSEL R163, R163, -INF , P4 ;  /* 0xff800000a3a37808 */ /* 0x000fe40002000000 */
[----:B------:R-:W-:Y:S02]  /*1b450*/  ISETP.GT.AND P3, PT, R9, 0x51, PT ;  /* 0x000000510900780c */ /* 0x000fe40003f64270 */
        /* <DEDUP_REMOVED lines=17> */
[----:B------:R-:W-:Y:S02]  /*1b570*/  FMNMX.FTZ R12, R189, R12, !PT ;  /* 0x0000000cbd0c7209 */ /* 0x000fe40007810000 */
        /* <DEDUP_REMOVED lines=11> */
[C---:B------:R-:W-:Y:S01]  /*1b630*/  ISETP.GT.AND P2, PT, R0.reuse, 0x48, PT ;  /* 0x000000480000780c */ /* 0x040fe20003f44270 */
[----:B------:R-:W-:Y:S02]  /*1b640*/  WARPGROUP.DEPBAR.LE gsb0, 0x0 ;  /* 0x00008000000079c5 */ /* 0x000fe40000010000 */
[----:B------:R-:W-:Y:S01]  /*1b650*/  ISETP.GT.AND P4, PT, R0, 0x49, PT ;  /* 0x000000490000780c */ /* 0x000fe20003f84270 */
[----:B------:R-:W-:Y:S01]  /*1b660*/  WARPGROUP.ARRIVE ;  /* 0x00000000000079c5 */ /* 0x000fe20000000000 */
[----:B------:R-:W-:-:S02]  /*1b670*/  FMNMX.FTZ R12, R193, R12, !PT ;  /* 0x0000000cc10c7209 */ /* 0x000fc40007810000 */
[----:B------:R-:W-:Y:S02]  /*1b680*/  FSEL R209, R209, -INF , P3 ;  /* 0xff800000d1d17808 */ /* 0x000fe40001800000 */
[----:B------:R-:W-:Y:S02]  /*1b690*/  FSEL R187, R187, -INF , P5 ;  /* 0xff800000bbbb7808 */ /* 0x000fe40002800000 */
[----:B------:R-:W-:Y:S02]  /*1b6a0*/  FSEL R190, R190, -INF , P2 ;  /* 0xff800000bebe7808 */ /* 0x000fe40001000000 */
[----:B------:R-:W-:Y:S02]  /*1b6b0*/  FSEL R191, R191, -INF , P4 ;  /* 0xff800000bfbf7808 */ /* 0x000fe40002000000 */
[C---:B------:R-:W-:Y:S02]  /*1b6c0*/  ISETP.GT.AND P3, PT, R0.reuse, RZ, PT ;  /* 0x000000ff0000720c */ /* 0x040fe40003f64270 */
        /* <DEDUP_REMOVED lines=8> */
[C---:B------:R-:W-:Y:S02]  /*1b750*/  ISETP.GT.AND P3, PT, R0.reuse, 0x10, PT ;  /* 0x000000100000780c */ /* 0x040fe40003f64270 */
        /* <DEDUP_REMOVED lines=8> */
[----:B------:R-:W-:Y:S02]  /*1b7e0*/  FMNMX.FTZ R12, R200, R12, !PT ;  /* 0x0000000cc80c7209 */ /* 0x000fe40007810000 */
        /* <DEDUP_REMOVED lines=26> */
[----:B------:R-:W-:Y:S01]  /*1b990*/  FSEL R178, R178, -INF , P3 ;  /* 0xff800000b2b27808 */ /* 0x000fe20001800000 */
[----:B------:R-:W0:Y:S01]  /*1b9a0*/  SHFL.BFLY PT, R9, R12, 0x2, 0x1f ;  /* 0x0c401f000c097f89 */ /* 0x000e2200000e0000 */
[----:B------:R-:W-:Y:S02]  /*1b9b0*/  FMNMX.FTZ R0, R167, R0, !PT ;  /* 0x00000000a7007209 */ /* 0x000fe40007810000 */
[----:B------:R-:W-:Y:S02]  /*1b9c0*/  FSEL R211, R211, -INF , P5 ;  /* 0xff800000d3d37808 */ /* 0x000fe40002800000 */
[----:B------:R-:W-:Y:S02]  /*1b9d0*/  FMNMX.FTZ R0, R170, R0, !PT ;  /* 0x00000000aa007209 */ /* 0x000fe40007810000 */
[----:B------:R-:W-:-:S02]  /*1b9e0*/  FSEL R214, R214, -INF , P2 ;  /* 0xff800000d6d67808 */ /* 0x000fc40001000000 */
[----:B------:R-:W-:Y:S02]  /*1b9f0*/  FMNMX.FTZ R0, R171, R0, !PT ;  /* 0x00000000ab007209 */ /* 0x000fe40007810000 */
[----:B------:R-:W-:Y:S02]  /*1ba00*/  FSEL R215, R215, -INF , P4 ;  /* 0xff800000d7d77808 */ /* 0x000fe40002000000 */
[----:B------:R-:W-:Y:S02]  /*1ba10*/  FMNMX.FTZ R0, R174, R0, !PT ;  /* 0x00000000ae007209 */ /* 0x000fe40007810000 */
[----:B--2---:R-:W-:Y:S02]  /*1ba20*/  LOP3.LUT R220, R231, 0x7f, RZ, 0xc0, !PT ;  /* 0x0000007fe7dc7812 */ /* 0x004fe400078ec0ff */
[----:B------:R-:W-:Y:S01]  /*1ba30*/  FMNMX.FTZ R0, R175, R0, !PT ;  /* 0x00000000af007209 */ /* 0x000fe20007810000 */
[----:B------:R-:W1:Y:S01]  /*1ba40*/  S2R R231, SR_TID.X ;  /* 0x0000000000e77919 */ /* 0x000e620000002100 */
[----:B------:R-:W-:-:S02]  /*1ba50*/  ISETP.NE.AND P4, PT, R220, RZ, PT ;  /* 0x000000ffdc00720c */ /* 0x000fc40003f85270 */
[----:B------:R-:W-:Y:S02]  /*1ba60*/  FMNMX.FTZ R0, R178, R0, !PT ;  /* 0x00000000b2007209 */ /* 0x000fe40007810000 */
[----:B0-----:R-:W-:Y:S01]  /*1ba70*/  FMNMX.FTZ R12, R12, R9, !PT ;  /* 0x000000090c0c7209 */ /* 0x001fe20007810000 */
[----:B------:R-:W-:Y:S01]  /*1ba80*/  IMAD.MOV.U32 R9, RZ, RZ, 0x40000040 ;  /* 0x40000040ff097424 */ /* 0x000fe200078e00ff */
[----:B------:R-:W-:-:S03]  /*1ba90*/  FMNMX.FTZ R0, R179, R0, !PT ;  /* 0x00000000b3007209 */ /* 0x000fc60007810000 */
[----:B------:R-:W0:Y:S01]  /*1baa0*/  SHFL.BFLY PT, R13, R12, 0x1, 0x1f ;  /* 0x0c201f000c0d7f89 */ /* 0x000e2200000e0000 */
[----:B------:R-:W-:Y:S02]  /*1bab0*/  FMNMX.FTZ R0, R182, R0, !PT ;  /* 0x00000000b6007209 */ /* 0x000fe40007810000 */
[----:B------:R-:W-:Y:S02]  /*1bac0*/  R2UR UR7, R9 ;  /* 0x00000000090772ca */ /* 0x000fe400000e0000 */
[----:B------:R-:W-:-:S04]  /*1bad0*/  FMNMX.FTZ R0, R183, R0, !PT ;  /* 0x00000000b7007209 */ /* 0x000fc80007810000 */
[----:B------:R-:W-:-:S04]  /*1bae0*/  FMNMX.FTZ R0, R186, R0, !PT ;  /* 0x00000000ba007209 */ /* 0x000fc80007810000 */
[----:B------:R-:W-:-:S03]  /*1baf0*/  FMNMX.FTZ R0, R187, R0, !PT ;  /* 0x00000000bb007209 */ /* 0x000fc60007810000 */
[----:B------:R-:W-:Y:S01]  /*1bb00*/  QGMMA.64x256x32.F32.E4M3.E4M3 R24, R216, gdesc[UR4], R24, gsb0 ;  /* 0x03e00004d8187df3 */ /* 0x000fe20008000818 */
[----:B------:R-:W-:-:S04]  /*1bb10*/  FMNMX.FTZ R0, R190, R0, !PT ;  /* 0x00000000be007209 */ /* 0x000fc80007810000 */
[----:B------:R-:W-:Y:S02]  /*1bb20*/  FMNMX.FTZ R0, R191, R0, !PT ;  /* 0x00000000bf007209 */ /* 0x000fe40007810000 */
[----:B-1----:R-:W-:Y:S02]  /*1bb30*/  SHF.R.U32.HI R220, RZ, 0x7, R231 ;  /* 0x00000007ffdc7819 */ /* 0x002fe400000116e7 */
[----:B------:R-:W-:Y:S02]  /*1bb40*/  FMNMX.FTZ R0, R194, R0, !PT ;  /* 0x00000000c2007209 */ /* 0x000fe40007810000 */
[----:B0-----:R-:W-:Y:S02]  /*1bb50*/  FMNMX.FTZ R3, R12, R13, !PT ;  /* 0x0000000d0c037209 */ /* 0x001fe40007810000 */
[----:B------:R-:W-:Y:S02]  /*1bb60*/  FMNMX.FTZ R0, R195, R0, !PT ;  /* 0x00000000c3007209 */ /* 0x000fe40007810000 */
[----:B------:R-:W-:Y:S01]  /*1bb70*/  FSETP.NEU.FTZ.AND P3, PT, R3, -INF , PT ;  /* 0xff8000000300780b */ /* 0x000fe20003f7d000 */
[----:B------:R-:W-:-:S01]  /*1bb80*/  FFMA.FTZ R9, R2, R3, -8 ;  /* 0xc100000002097423 */ /* 0x000fc20000010003 */
[----:B------:R-:W-:-:S04]  /*1bb90*/  FMNMX.FTZ R0, R198, R0, !PT ;  /* 0x00000000c6007209 */ /* 0x000fc80007810000 */
[----:B------:R-:W-:Y:S02]  /*1bba0*/  FMNMX.FTZ R0, R199, R0, !PT ;  /* 0x00000000c7007209 */ /* 0x000fe40007810000 */
[----:B------:R-:W-:Y:S02]  /*1bbb0*/  FSEL R9, R9, RZ, P3 ;  /* 0x000000ff09097208 */ /* 0x000fe40001800000 */
[----:B------:R-:W-:-:S03]  /*1bbc0*/  FMNMX.FTZ R0, R202, R0, !PT ;  /* 0x00000000ca007209 */ /* 0x000fc60007810000 */
[C-C-:B------:R-:W-:Y:S01]  /*1bbd0*/  FFMA.FTZ R12, R2.reuse, R153, -R9.reuse ;  /* 0x00000099020c7223 */ /* 0x140fe20000010809 */
[----:B------:R-:W-:Y:S01]  /*1bbe0*/  FMNMX.FTZ R0, R203, R0, !PT ;  /* 0x00000000cb007209 */ /* 0x000fe20007810000 */
[C-C-:B------:R-:W-:Y:S01]  /*1bbf0*/  FFMA.FTZ R153, R2.reuse, R160, -R9.reuse ;  /* 0x000000a002997223 */ /* 0x140fe20000010809 */
[----:B------:R-:W-:-:S01]  /*1bc00*/  FFMA.FTZ R160, R2, R165, -R9 ;  /* 0x000000a502a07223 */ /* 0x000fc20000010809 */
[--C-:B------:R-:W-:Y:S01]  /*1bc10*/  FFMA.FTZ R165, R2, R172, -R9.reuse ;  /* 0x000000ac02a57223 */ /* 0x100fe20000010809 */
[----:B------:R-:W-:Y:S01]  /*1bc20*/  FMNMX.FTZ R0, R206, R0, !PT ;  /* 0x00000000ce007209 */ /* 0x000fe20007810000 */
[C-C-:B------:R-:W-:Y:S01]  /*1bc30*/  FFMA.FTZ R172, R2.reuse, R177, -R9.reuse ;  /* 0x000000b102ac7223 */ /* 0x140fe20000010809 */
[----:B------:R-:W-:-:S01]  /*1bc40*/  FFMA.FTZ R177, R2, R184, -R9 ;  /* 0x000000b802b17223 */ /* 0x000fc20000010809 */
        /* <DEDUP_REMOVED lines=22> */
[----:B------:R-:W0:Y:S01]  /*1bdb0*/  SHFL.BFLY PT, R189, R0, 0x2, 0x1f ;  /* 0x0c401f0000bd7f89 */ /* 0x000e2200000e0000 */
[----:B------:R-:W-:-:S01]  /*1bdc0*/  FFMA.FTZ R188, R2, R193, -R9 ;  /* 0x000000c102bc7223 */ /* 0x000fc20000010809 */
[C-C-:B------:R-:W-:Y:S01]  /*1bdd0*/  FFMA.FTZ R193, R2.reuse, R197, -R9.reuse ;  /* 0x000000c502c17223 */ /* 0x140fe20000010809 */
[----:B------:R-:W-:-:S01]  /*1bde0*/  FFMA.FTZ R197, R2, R204, -R9 ;  /* 0x000000cc02c57223 */ /* 0x000fc20000010809 */
[--C-:B------:R-:W-:Y:S01]  /*1bdf0*/  FFMA.FTZ R204, R2, R208, -R9.reuse ;  /* 0x000000d002cc7223 */ /* 0x100fe20000010809 */
[----:B------:R-:W-:Y:S08]  /*1be00*/  MUFU.EX2 R8, R8 ;  /* 0x0000000800087308 */ /* 0x000ff00000000800 */
[----:B------:R-:W-:Y:S08]  /*1be10*/  MUFU.EX2 R12, R12 ;  /* 0x0000000c000c7308 */ /* 0x000ff00000000800 */
[----:B------:R-:W-:Y:S01]  /*1be20*/  MUFU.EX2 R13, R13 ;  /* 0x0000000d000d7308 */ /* 0x000fe20000000800 */
[----:B0-----:R-:W-:Y:S01]  /*1be30*/  FMNMX.FTZ R0, R0, R189, !PT ;  /* 0x000000bd00007209 */ /* 0x001fe20007810000 */
[C-C-:B------:R-:W-:Y:S01]  /*1be40*/  FFMA.FTZ R189, R2.reuse, R201, -R9.reuse ;  /* 0x000000c902bd7223 */ /* 0x140fe20000010809 */
[----:B------:R-:W-:-:S01]  /*1be50*/  FFMA.FTZ R201, R2, R205, -R9 ;  /* 0x000000cd02c97223 */ /* 0x000fc20000010809 */
[----:B------:R-:W-:-:S02]  /*1be60*/  FFMA.FTZ R205, R2, R209, -R9 ;  /* 0x000000d102cd7223 */ /* 0x000fc40000010809 */
[----:B------:R-:W0:Y:S02]  /*1be70*/  SHFL.BFLY PT, R200, R0, 0x1, 0x1f ;  /* 0x0c201f0000c87f89 */ /* 0x000e2400000e0000 */
[----:B------:R-:W-:Y:S08]  /*1be80*/  MUFU.EX2 R152, R152 ;  /* 0x0000009800987308 */ /* 0x000ff00000000800 */
[----:B------:R-:W-:Y:S08]  /*1be90*/  MUFU.EX2 R153, R153 ;  /* 0x0000009900997308 */ /* 0x000ff00000000800 */
[----:B------:R-:W-:Y:S01]  /*1bea0*/  MUFU.EX2 R156, R156 ;  /* 0x0000009c009c7308 */ /* 0x000fe20000000800 */
[----:B0-----:R-:W-:Y:S01]  /*1beb0*/  FMNMX.FTZ R0, R0, R200, !PT ;  /* 0x000000c800007209 */ /* 0x001fe20007810000 */
[----:B------:R-:W-:-:S06]  /*1bec0*/  FFMA.FTZ R200, R2, R212, -R9 ;  /* 0x000000d402c87223 */ /* 0x000fcc0000010809 */
[----:B------:R-:W-:Y:S01]  /*1bed0*/  MUFU.EX2 R157, R157 ;  /* 0x0000009d009d7308 */ /* 0x000fe20000000800 */
[----:B------:R-:W-:-:S01]  /*1bee0*/  FFMA.FTZ R9, R2, R213, -R9 ;  /* 0x000000d502097223 */ /* 0x000fc20000010809 */
[----:B------:R-:W-:Y:S01]  /*1bef0*/  FSETP.NEU.FTZ.AND P2, PT, R0, -INF , PT ;  /* 0xff8000000000780b */ /* 0x000fe20003f5d000 */
[----:B------:R-:W-:-:S03]  /*1bf00*/  FFMA.FTZ R209, R2, R0, -8 ;  /* 0xc100000002d17423 */ /* 0x000fc60000010000 */
[----:B------:R-:W-:Y:S02]  /*1bf10*/  FSEL R208, R0, RZ, P2 ;  /* 0x000000ff00d07208 */ /* 0x000fe40001000000 */
[----:B------:R-:W-:Y:S01]  /*1bf20*/  FSEL R209, R209, RZ, P2 ;  /* 0x000000ffd1d17208 */ /* 0x000fe20001000000 */
[----:B------:R-:W-:Y:S02]  /*1bf30*/  MUFU.EX2 R160, R160 ;  /* 0x000000a000a07308 */ /* 0x000fe40000000800 */
[----:B------:R-:W-:-:S01]  /*1bf40*/  FADD.FTZ R208, -R208, R14 ;  /* 0x0000000ed0d07221 */ /* 0x000fc20000010100 */
[----:B------:R-:W-:Y:S02]  /*1bf50*/  @!P4 IMAD R14, R15, 0x8, R18 ;  /* 0x000000080f0ec824 */ /* 0x000fe400078e0212 */
[----:B------:R-:W-:-:S01]  /*1bf60*/  FFMA.FTZ R212, R2, R182, -R209 ;  /* 0x000000b602d47223 */ /* 0x000fc200000108d1 */
[----:B------:R-:W-:Y:S01]  /*1bf70*/  FSEL R182, R3, RZ, P3 ;  /* 0x000000ff03b67208 */ /* 0x000fe20001800000 */
[----:B------:R-:W-:-:S01]  /*1bf80*/  FFMA.FTZ R154, R2, R154, -R209 ;  /* 0x0000009a029a7223 */ /* 0x000fc200000108d1 */
[C---:B------:R-:W-:Y:S01]  /*1bf90*/  FMUL.FTZ R208, R2.reuse, R208 ;  /* 0x000000d002d07220 */ /* 0x040fe20000410000 */
[----:B------:R-:W-:-:S01]  /*1bfa0*/  FFMA.FTZ R155, R2, R155, -R209 ;  /* 0x0000009b029b7223 */ /* 0x000fc200000108d1 */
[----:B------:R-:W-:Y:S01]  /*1bfb0*/  FFMA.FTZ R158, R2, R158, -R209 ;  /* 0x0000009e029e7223 */ /* 0x000fe200000108d1 */
[----:B------:R-:W-:-:S01]  /*1bfc0*/  FADD.FTZ R182, -R182, R11 ;  /* 0x0000000bb6b67221 */ /* 0x000fc20000010100 */
[C-C-:B------:R-:W-:Y:S01]  /*1bfd0*/  FFMA.FTZ R159, R2.reuse, R159, -R209.reuse ;  /* 0x0000009f029f7223 */ /* 0x140fe200000108d1 */
[----:B------:R-:W-:Y:S01]  /*1bfe0*/  MUFU.EX2 R154, R154 ;  /* 0x0000009a009a7308 */ /* 0x000fe20000000800 */
[----:B------:R-:W-:-:S01]  /*1bff0*/  FFMA.FTZ R162, R2, R162, -R209 ;  /* 0x000000a202a27223 */ /* 0x000fc200000108d1 */
[----:B------:R-:W-:Y:S01]  /*1c000*/  FMUL.FTZ R182, R2, R182 ;  /* 0x000000b602b67220 */ /* 0x000fe20000410000 */
[----:B------:R-:W-:-:S02]  /*1c010*/  @!P4 VIADD R14, R14, 0x38840 ;  /* 0x000388400e0ec836 */ /* 0x000fc40000000000 */
[C-C-:B------:R-:W-:Y:S01]  /*1c020*/  FFMA.FTZ R11, R2.reuse, R183, -R209.reuse ;  /* 0x000000b7020b7223 */ /* 0x140fe200000108d1 */
[----:B------:R-:W-:-:S01]  /*1c030*/  FFMA.FTZ R163, R2, R163, -R209 ;  /* 0x000000a302a37223 */ /* 0x000fc200000108d1 */
[----:B------:R-:W-:Y:S01]  /*1c040*/  IADD3 R183, -R220, 0xb, RZ ;  /* 0x0000000bdcb77810 */ /* 0x000fe20007ffe1ff */
[----:B------:R-:W-:-:S01]  /*1c050*/  FFMA.FTZ R166, R2, R166, -R209 ;  /* 0x000000a602a67223 */ /* 0x000fc200000108d1 */
[----:B------:R-:W0:Y:S01]  /*1c060*/  MUFU.EX2 R182, R182 ;  /* 0x000000b600b67308 */ /* 0x000e220000000800 */
[----:B------:R-:W-:Y:S01]  /*1c070*/  @!P4 PRMT R14, RZ, 0x654, R14 ;  /* 0x00000654ff0ec816 */ /* 0x000fe2000000000e */
        /* <DEDUP_REMOVED lines=18> */
[----:B------:R-:W-:Y:S01]  /*1c1a0*/  FFMA.FTZ R202, R2, R202, -R209 ;  /* 0x000000ca02ca7223 */ /* 0x000fe200000108d1 */
[----:B------:R-:W-:-:S01]  /*1c1b0*/  FADD.FTZ R7, R12, R7 ;  /* 0x000000070c077221 */ /* 0x000fc20000010000 */
[C-C-:B------:R-:W-:Y:S01]  /*1c1c0*/  FFMA.FTZ R203, R2.reuse, R203, -R209.reuse ;  /* 0x000000cb02cb7223 */ /* 0x140fe200000108d1 */
[----:B------:R-:W-:-:S01]  /*1c1d0*/  FFMA.FTZ R206, R2, R206, -R209 ;  /* 0x000000ce02ce7223 */ /* 0x000fc200000108d1 */
[----:B------:R-:W0:Y:S01]  /*1c1e0*/  MUFU.EX2 R158, R158 ;  /* 0x0000009e009e7308 */ /* 0x000e220000000800 */
[----:B-1----:R-:W-:-:S01]  /*1c1f0*/  FFMA.FTZ R6, R208, R6, R154 ;  /* 0x00000006d0067223 */ /* 0x002fc2000001009a */
[C-C-:B------:R-:W-:Y:S01]  /*1c200*/  FFMA.FTZ R207, R2.reuse, R207, -R209.reuse ;  /* 0x000000cf02cf7223 */ /* 0x140fe200000108d1 */
[----:B------:R-:W-:-:S01]  /*1c210*/  FFMA.FTZ R210, R2, R210, -R209 ;  /* 0x000000d202d27223 */ /* 0x000fc200000108d1 */
[C-C-:B------:R-:W-:Y:S01]  /*1c220*/  FFMA.FTZ R211, R2.reuse, R211, -R209.reuse ;  /* 0x000000d302d37223 */ /* 0x140fe200000108d1 */
[----:B------:R-:W-:-:S01]  /*1c230*/  FFMA.FTZ R214, R2, R214, -R209 ;  /* 0x000000d602d67223 */ /* 0x000fc200000108d1 */
[----:B------:R-:W-:-:S02]  /*1c240*/  FFMA.FTZ R209, R2, R215, -R209 ;  /* 0x000000d702d17223 */ /* 0x000fc400000108d1 */
[----:B------:R-:W1:Y:S08]  /*1c250*/  MUFU.EX2 R159, R159 ;  /* 0x0000009f009f7308 */ /* 0x000e700000000800 */
[----:B------:R-:W3:Y:S08]  /*1c260*/  MUFU.EX2 R162, R162 ;  /* 0x000000a200a27308 */ /* 0x000ef00000000800 */
[----:B------:R-:W4:Y:S08]  /*1c270*/  MUFU.EX2 R163, R163 ;  /* 0x000000a300a37308 */ /* 0x000f300000000800 */
        /* <DEDUP_REMOVED lines=8> */
[----:B------:R-:W4:Y:S01]  /*1c300*/  MUFU.EX2 R168, R168 ;  /* 0x000000a800a87308 */ /* 0x000f220000000800 */
[----:B------:R-:W-:-:S02]  /*1c310*/  WARPGROUP.DEPBAR.LE gsb0, 0x0 ;  /* 0x00008000000079c5 */ /* 0x000fc40000010000 */
[----:B------:R0:W-:Y:S06]  /*1c320*/  BAR.ARV R183, 0x100 ;  /* 0x000400b70000751d */ /* 0x0001ec0000002000 */
[----:B------:R2:W-:Y:S01]  /*1c330*/  @!P4 SYNCS.ARRIVE.TRANS64.RED.A1T0 RZ, [R14+URZ], RZ ;  /* 0x000000ff0effc9a7 */ /* 0x0005e2000810043f */
[----:B------:R-:W4:Y:S01]  /*1c340*/  MUFU.EX2 R175, R175 ;  /* 0x000000af00af7308 */ /* 0x000f220000000800 */
[----:B--2---:R-:W-:-:S01]  /*1c350*/  FADD.FTZ R14, R155, R6 ;  /* 0x000000069b0e7221 */ /* 0x004fc20000010000 */
[----:B------:R-:W-:-:S06]  /*1c360*/  FADD.FTZ R6, R13, R7 ;  /* 0x000000070d067221 */ /* 0x000fcc0000010000 */
[----:B------:R-:W2:Y:S01]  /*1c370*/  MUFU.EX2 R169, R169 ;  /* 0x000000a900a97308 */ /* 0x000ea20000000800 */
[----:B0-----:R-:W-:-:S01]  /*1c380*/  FADD.FTZ R7, R158, R14 ;  /* 0x0000000e9e077221 */ /* 0x001fc20000010000 */
[----:B------:R-:W-:-:S03]  /*1c390*/  FADD.FTZ R6, R152, R6 ;  /* 0x0000000698067221 */ /* 0x000fc60000010000 */
[----:B-1----:R-:W-:Y:S01]  /*1c3a0*/  FADD.FTZ R7, R159, R7 ;  /* 0x000000079f077221 */ /* 0x002fe20000010000 */
[----:B------:R-:W-:-:S02]  /*1c3b0*/  FADD.FTZ R6, R153, R6 ;  /* 0x0000000699067221 */ /* 0x000fc40000010000 */
[----:B------:R-:W0:Y:S01]  /*1c3c0*/  MUFU.EX2 R178, R178 ;  /* 0x000000b200b27308 */ /* 0x000e220000000800 */
[----:B---3--:R-:W-:-:S01]  /*1c3d0*/  FADD.FTZ R7, R162, R7 ;  /* 0x00000007a2077221 */ /* 0x008fc20000010000 */
[----:B------:R-:W-:-:S03]  /*1c3e0*/  FADD.FTZ R6, R156, R6 ;  /* 0x000000069c067221 */ /* 0x000fc60000010000 */
[----:B----4-:R-:W-:Y:S01]  /*1c3f0*/  FADD.FTZ R7, R163, R7 ;  /* 0x00000007a3077221 */ /* 0x010fe20000010000 */
[----:B------:R-:W-:-:S02]  /*1c400*/  FADD.FTZ R6, R157, R6 ;  /* 0x000000069d067221 */ /* 0x000fc40000010000 */
[----:B------:R-:W1:Y:S01]  /*1c410*/  MUFU.EX2 R172, R172 ;  /* 0x000000ac00ac7308 */ /* 0x000e620000000800 */
[----:B------:R-:W-:-:S01]  /*1c420*/  FADD.FTZ R7, R166, R7 ;  /* 0x00000007a6077221 */ /* 0x000fc20000010000 */
[----:B------:R-:W-:-:S03]  /*1c430*/  FADD.FTZ R6, R160, R6 ;  /* 0x00000006a0067221 */ /* 0x000fc60000010000 */
[----:B------:R-:W-:Y:S01]  /*1c440*/  FADD.FTZ R7, R167, R7 ;  /* 0x00000007a7077221 */ /* 0x000fe20000010000 */
[----:B------:R-:W-:-:S02]  /*1c450*/  FADD.FTZ R6, R161, R6 ;  /* 0x00000006a1067221 */ /* 0x000fc40000010000 */
[----:B------:R-:W3:Y:S01]  /*1c460*/  MUFU.EX2 R179, R179 ;  /* 0x000000b300b37308 */ /* 0x000ee20000000800 */
[----:B------:R-:W-:-:S01]  /*1c470*/  FADD.FTZ R7, R170, R7 ;  /* 0x00000007aa077221 */ /* 0x000fc20000010000 */
[----:B------:R-:W-:-:S03]  /*1c480*/  FADD.FTZ R6, R164, R6 ;  /* 0x00000006a4067221 */ /* 0x000fc60000010000 */
[----:B------:R-:W-:Y:S01]  /*1c490*/  FADD.FTZ R7, R171, R7 ;  /* 0x00000007ab077221 */ /* 0x000fe20000010000 */
[----:B------:R-:W-:-:S02]  /*1c4a0*/  FADD.FTZ R6, R165, R6 ;  /* 0x00000006a5067221 */ /* 0x000fc40000010000 */
[----:B------:R-:W4:Y:S01]  /*1c4b0*/  MUFU.EX2 R173, R173 ;  /* 0x000000ad00ad7308 */ /* 0x000f220000000800 */
[----:B------:R-:W-:-:S01]  /*1c4c0*/  FADD.FTZ R7, R174, R7 ;  /* 0x00000007ae077221 */ /* 0x000fc20000010000 */
[----:B------:R-:W-:-:S03]  /*1c4d0*/  FADD.FTZ R6, R168, R6 ;  /* 0x00000006a8067221 */ /* 0x000fc60000010000 */
[----:B------:R-:W-:Y:S01]  /*1c4e0*/  FADD.FTZ R7, R175, R7 ;  /* 0x00000007af077221 */ /* 0x000fe20000010000 */
[----:B--2---:R-:W-:-:S02]  /*1c4f0*/  FADD.FTZ R6, R169, R6 ;  /* 0x00000006a9067221 */ /* 0x004fc40000010000 */
[----:B------:R-:W2:Y:S01]  /*1c500*/  MUFU.EX2 R212, R212 ;  /* 0x000000d400d47308 */ /* 0x000ea20000000800 */
[----:B0-----:R-:W-:-:S01]  /*1c510*/  FADD.FTZ R7, R178, R7 ;  /* 0x00000007b2077221 */ /* 0x001fc20000010000 */
[----:B-1----:R-:W-:-:S03]  /*1c520*/  FADD.FTZ R6, R172, R6 ;  /* 0x00000006ac067221 */ /* 0x002fc60000010000 */
[----:B---3--:R-:W-:-:S03]  /*1c530*/  FADD.FTZ R7, R179, R7 ;  /* 0x00000007b3077221 */ /* 0x008fc60000010000 */
[----:B------:R-:W0:Y:S01]  /*1c540*/  MUFU.EX2 R176, R176 ;  /* 0x000000b000b07308 */ /* 0x000e220000000800 */
[----:B----4-:R-:W-:-:S07]  /*1c550*/  FADD.FTZ R6, R173, R6 ;  /* 0x00000006ad067221 */ /* 0x010fce0000010000 */
        /* <DEDUP_REMOVED lines=66> */
[----:B--2---:R-:W-:-:S03]  /*1c980*/  FADD.FTZ R7, R9, R6 ;  /* 0x0000000609077221 */ /* 0x004fc60000010000 */
[----:B0-----:R-:W-:Y:S01]  /*1c990*/  FADD.FTZ R6, R209, R14 ;  /* 0x0000000ed1067221 */ /* 0x001fe20000010000 */
[----:B------:R-:W-:Y:S06]  /*1c9a0*/  @!P1 BRA `(.L_x_2644) ;  /* 0x0000000000049947 */ /* 0x000fec0003800000 */
[----:B------:R-:W-:Y:S01]  /*1c9b0*/  BPT.TRAP 0x1 ;  /* 0x000000040000795c */ /* 0x000fe20000300000 */
.L_x_2644:
        /* <DEDUP_REMOVED lines=166> */
[----:B0-----:R-:W-:Y:S01]  /*1d420*/  IMAD.MOV.U32 R14, RZ, RZ, R0 ;  /* 0x000000ffff0e7224 */ /* 0x001fe200078e0000 */
[----:B------:R-:W-:Y:S01]  /*1d430*/  MOV R231, R166 ;  /* 0x000000a600e77202 */ /* 0x000fe20000000f00 */
        /* <DEDUP_REMOVED lines=17> */
[----:B------:R-:W-:Y:S01]  /*1d550*/  IMAD.MOV.U32 R219, RZ, RZ, R209 ;  /* 0x000000ffffdb7224 */ /* 0x000fe200078e00d1 */
[C---:B--2---:R-:W-:Y:S01]  /*1d560*/  ISETP.GT.AND P2, PT, R10.reuse, R213, PT ;  /* 0x000000d50a00720c */ /* 0x044fe20003f44270 */
[----:B------:R-:W-:-:S12]  /*1d570*/  VIADD R10, R10, 0xffffffff ;  /* 0xffffffff0a0a7836 */ /* 0x000fd80000000000 */
[----:B------:R-:W-:Y:S05]  /*1d580*/  @P2 BRA `(.L_x_2645) ;  /* 0xffffffcc00bc2947 */ /* 0x000fea000383ffff */
[----:B------:R-:W-:Y:S01]  /*1d590*/  IMAD.MOV.U32 R234, RZ, RZ, R15 ;  /* 0x000000ffffea7224 */ /* 0x000fe200078e000f */
[----:B------:R-:W-:-:S07]  /*1d5a0*/  MOV R12, R10 ;  /* 0x0000000a000c7202 */ /* 0x000fce0000000f00 */
.L_x_2634:
[----:B------:R-:W2:Y:S02]  /*1d5b0*/  LDL R8, [R1+0x44] ;  /* 0x0000440001087983 */ /* 0x000ea40000100800 */
[----:B--2---:R-:W-:-:S13]  /*1d5c0*/  ISETP.GE.AND P0, PT, R12, R8, PT ;  /* 0x000000080c00720c */ /* 0x004fda0003f06270 */
[----:B------:R-:W-:Y:S05]  /*1d5d0*/  @!P0 BRA `(.L_x_2646) ;  /* 0x0000002400e08947 */ /* 0x000fea0003800000 */
[----:B------:R-:W-:Y:S02]  /*1d5e0*/  IMAD.MOV.U32 R13, RZ, RZ, R0 ;  /* 0x000000ffff0d7224 */ /* 0x000fe400078e0000 */
[----:B------:R-:W-:Y:S02]  /*1d5f0*/  IMAD.MOV.U32 R14, RZ, RZ, R3 ;  /* 0x000000ffff0e7224 */ /* 0x000fe400078e0003 */
[----:B------:R-:W-:Y:S02]  /*1d600*/  IMAD.MOV.U32 R8, RZ, RZ, R235 ;  /* 0x000000ffff087224 */ /* 0x000fe400078e00eb */
[----:B------:R-:W-:-:S07]  /*1d610*/  IMAD.MOV.U32 R15, RZ, RZ, R234 ;  /* 0x000000ffff0f7224 */ /* 0x000fce00078e00ea */
.L_x_2657:
[----:B------:R-:W-:Y:S01]  /*1d620*/  ISETP.NE.AND P2, PT, R237, RZ, PT ;  /* 0x000000ffed00720c */ /* 0x000fe20003f45270 */
[----:B------:R-:W-:Y:S01]  /*1d630*/  VIADD R234, R15, 0x1 ;  /* 0x000000010fea7836 */ /* 0x000fe20000000000 */
[----:B------:R-:W-:Y:S05]  /*1d640*/  YIELD ;  /* 0x0000000000007946 */ /* 0x000fea0003800000 */
[----:B------:R-:W-:-:S04]  /*1d650*/  ISETP.NE.AND P0, PT, R234, 0x2, PT ;  /* 0x00000002ea00780c */ /* 0x000fc80003f05270 */
[----:B------:R-:W-:Y:S02]  /*1d660*/  SEL R235, RZ, 0x1, P0 ;  /* 0x00000001ffeb7807 */ /* 0x000fe40000000000 */
[----:B------:R-:W-:Y:S02]  /*1d670*/  SEL R234, R234, RZ, P0 ;  /* 0x000000ffeaea7207 */ /* 0x000fe40000000000 */
[----:B------:R-:W-:Y:S01]  /*1d680*/  LOP3.LUT R235, R8, R235, RZ, 0x3c, !PT ;  /* 0x000000eb08eb7212 */ /* 0x000fe200078e3cff */
[----:B------:R-:W-:Y:S06]  /*1d690*/  @P2 BRA `(.L_x_2647) ;  /* 0x0000000000302947 */ /* 0x000fec0003800000 */
[----:B------:R-:W-:Y:S05]  /*1d6a0*/  @!P1 BRA `(.L_x_2648) ;  /* 0x0000000000049947 */ /* 0x000fea0003800000 */
[----:B------:R-:W-:Y:S01]  /*1d6b0*/  BPT.TRAP 0x1 ;  /* 0x000000040000795c */ /* 0x000fe20000300000 */
.L_x_2648:
[----:B------:R-:W-:Y:S01]  /*1d6c0*/  IMAD R0, R234, 0x8, R18 ;  /* 0x00000008ea007824 */ /* 0x000fe200078e0212 */
[----:B------:R-:W-:-:S04]  /*1d6d0*/  SHF.L.U32 R3, R235, 0x1f, RZ ;  /* 0x0000001feb037819 */ /* 0x000fc800000006ff */
[----:B------:R0:W1:Y:S01]  /*1d6e0*/  SYNCS.PHASECHK.TRANS64.TRYWAIT P0, [R0+URZ+0x38830], R3 ;  /* 0x03883003000075a7 */ /* 0x000062000800017f */
[----:B------:R-:W-:Y:S05]  /*1d6f0*/  @!P1 BRA `(.L_x_2649) ;  /* 0x0000000000049947 */ /* 0x000fea0003800000 */
[----:B------:R-:W-:Y:S01]  /*1d700*/  BPT.TRAP 0x1 ;  /* 0x000000040000795c */ /* 0x000fe20000300000 */
.L_x_2649:
[----:B------:R-:W-:Y:S04]  /*1d710*/  BSSY B0, `(.L_x_2647) ;  /* 0x0000004000007945 */ /* 0x000fe80003800000 */
[----:B-1----:R-:W-:Y:S05]  /*1d720*/  @P0 BRA `(.L_x_2650) ;  /* 0x0000000000080947 */ /* 0x002fea0003800000 */
[----:B------:R-:W1:Y:S02]  /*1d730*/  SYNCS.PHASECHK.TRANS64.TRYWAIT P0, [R0+URZ+0x38830], R3 ;  /* 0x03883003000075a7 */ /* 0x000e64000800017f */
[----:B-1----:R-:W-:Y:S05]  /*1d740*/  @!P0 BRA `(.L_x_2651) ;  /* 0x0000014800cc8947 */ /* 0x002fea0003800000 */
.L_x_2650:
[----:B------:R-:W-:Y:S05]  /*1d750*/  BSYNC B0 ;  /* 0x0000000000007941 */ /* 0x000fea0003800000 */
.L_x_2647:
[----:B01----:R-:W2:Y:S04]  /*1d760*/  LDL R3, [R1+0x10] ;  /* 0x0000100001037983 */ /* 0x003ea80000100800 */
[----:B------:R0:W-:Y:S04]  /*1d770*/  STL.64 [R1+0x1d8], R14 ;  /* 0x0001d80e01007387 */ /* 0x0001e80000100a00 */
[----:B------:R1:W-:Y:S04]  /*1d780*/  STL.64 [R1+0x1d0], R12 ;  /* 0x0001d00c01007387 */ /* 0x0003e80000100a00 */
        /* <DEDUP_REMOVED lines=8> */
[----:B------:R-:W-:Y:S01]  /*1d810*/  MOV R153, 0x40000040 ;  /* 0x4000004000997802 */ /* 0x000fe20000000f00 */
[----:B------:R-:W-:Y:S01]  /*1d820*/  IMAD.MOV.U32 R155, RZ, RZ, 0x40000040 ;  /* 0x40000040ff9b7424 */ /* 0x000fe200078e00ff */
[----:B---3--:R-:W3:Y:S01]  /*1d830*/  LDL.64 R8, [R1+0x20] ;  /* 0x0000200001087983 */ /* 0x008ee20000100a00 */
[----:B------:R-:W-:-:S03]  /*1d840*/  IMAD.MOV.U32 R157, RZ, RZ, 0x40000040 ;  /* 0x40000040ff9d7424 */ /* 0x000fc600078e00ff */
[----:B----4-:R-:W4:Y:S01]  /*1d850*/  LDL.64 R6, [R1+0x18] ;  /* 0x0000180001067983 */ /* 0x010f220000100a00 */
        /* <DEDUP_REMOVED lines=77> */
.L_x_2653:
[----:B-----5:R-:W-:Y:S01]  /*1dd30*/  SHF.L.U32 R0, R8, 0x1f, RZ ;  /* 0x0000001f08007819 */ /* 0x020fe200000006ff */
[----:B------:R-:W-:-:S04]  /*1dd40*/  IMAD R3, R15, 0x8, R18 ;  /* 0x000000080f037824 */ /* 0x000fc800078e0212 */
[----:B------:R0:W1:Y:S01]  /*1dd50*/  SYNCS.PHASECHK.TRANS64.TRYWAIT P0, [R3+URZ+0x38850], R0 ;  /* 0x03885000030075a7 */ /* 0x000062000800017f */
[----:B------:R-:W-:Y:S05]  /*1dd60*/  @!P1 BRA `(.L_x_2654) ;  /* 0x0000000000049947 */ /* 0x000fea0003800000 */
[----:B------:R-:W-:Y:S01]  /*1dd70*/  BPT.TRAP 0x1 ;  /* 0x000000040000795c */ /* 0x000fe20000300000 */
.L_x_2654:
[----:B-1----:R-:W-:Y:S05]  /*1dd80*/  @P0 BRA `(.L_x_2652) ;  /* 0x0000000000080947 */ /* 0x002fea0003800000 */
[----:B------:R-:W1:Y:S02]  /*1dd90*/  SYNCS.PHASECHK.TRANS64.TRYWAIT P0, [R3+URZ+0x38850], R0 ;  /* 0x03885000030075a7 */ /* 0x000e64000800017f */
[----:B-1----:R-:W-:Y:S05]  /*1dda0*/  @!P0 BRA `(.L_x_2655) ;  /* 0x0000014400488947 */ /* 0x002fea0003800000 */
.L_x_2652:
[----:B-----5:R-:W-:Y:S01]  /*1ddb0*/  VIADD R8, R18, 0x400 ;  /* 0x0000040012087836 */ /* 0x020fe20000000000 */
[----:B------:R-:W-:Y:S05]  /*1ddc0*/  WARPSYNC.ALL ;  /* 0x0000000000007948 */ /* 0x000fea0003800000 */
[----:B------:R-:W-:Y:S01]  /*1ddd0*/  SHF.R.U32.HI R8, RZ, 0x4, R8 ;  /* 0x00000004ff087819 */ /* 0x000fe20000011608 */
[----:B------:R-:W-:Y:S01]  /*1dde0*/  IMAD.MOV.U32 R9, RZ, RZ, 0x40000040 ;  /* 0x40000040ff097424 */ /* 0x000fe200078e00ff */
[----:B------:R-:W-:Y:S01]  /*1ddf0*/  WARPGROUP.ARRIVE ;  /* 0x00000000000079c5 */ /* 0x000fe20000000000 */
[----:B------:R-:W-:Y:S01]  /*1de00*/  IMAD.MOV.U32 R11, RZ, RZ, 0x40000040 ;  /* 0x40000040ff0b7424 */ /* 0x000fe200078e00ff */
[----:B------:R-:W-:-:S02]  /*1de10*/  LOP3.LUT R8, R8, 0x3fff, RZ, 0xc0, !PT ;  /* 0x00003fff08087812 */ /* 0x000fc400078ec0ff */
[----:B------:R-:W-:Y:S02]  /*1de20*/  R2UR UR7, R9 ;  /* 0x00000000090772ca */ /* 0x000fe400000e0000 */
[----:B------:R-:W-:Y:S02]  /*1de30*/  LOP3.LUT R8, R8, 0x10000, RZ, 0xfc, !PT ;  /* 0x0001000008087812 */ /* 0x000fe400078efcff */
[----:B01----:R-:W-:Y:S02]  /*1de40*/  FMNMX.FTZ R3, R152, R14, !PT ;  /* 0x0000000e98037209 */ /* 0x003fe40007810000 */
[----:B------:R-:W-:Y:S01]  /*1de50*/  FMNMX.FTZ R0, R154, R13, !PT ;  /* 0x0000000d9a007209 */ /* 0x000fe20007810000 */
[----:B------:R-:W-:Y:S01]  /*1de60*/  IMAD R8, R15, 0x800, R8 ;  /* 0x000008000f087824 */ /* 0x000fe200078e0208 */
[----:B------:R-:W-:Y:S02]  /*1de70*/  FMNMX.FTZ R3, R153, R3, !PT ;  /* 0x0000000399037209 */ /* 0x000fe40007810000 */
[----:B------:R-:W-:Y:S01]  /*1de80*/  FMNMX.FTZ R0, R155, R0, !PT ;  /* 0x000000009b007209 */ /* 0x000fe20007810000 */
[C---:B------:R-:W-:Y:S01]  /*1de90*/  VIADD R10, R8.reuse, 0x2 ;  /* 0x00000002080a7836 */ /* 0x040fe20000000000 */
[----:B------:R-:W-:-:S02]  /*1dea0*/  R2UR UR6, R8 ;  /* 0x00000000080672ca */ /* 0x000fc400000e0000 */
[----:B------:R-:W-:Y:S02]  /*1deb0*/  FMNMX.FTZ R3, R156, R3, !PT ;  /* 0x000000039c037209 */ /* 0x000fe40007810000 */
[----:B------:R-:W-:Y:S02]  /*1dec0*/  FMNMX.FTZ R0, R158, R0, !PT ;  /* 0x000000009e007209 */ /* 0x000fe40007810000 */
[----:B------:R-:W-:Y:S02]  /*1ded0*/  FMNMX.FTZ R3, R157, R3, !PT ;  /* 0x000000039d037209 */ /* 0x000fe40007810000 */
[----:B------:R-:W-:Y:S02]  /*1dee0*/  FMNMX.FTZ R0, R159, R0, !PT ;  /* 0x000000009f007209 */ /* 0x000fe40007810000 */
[----:B------:R-:W-:Y:S02]  /*1def0*/  FMNMX.FTZ R3, R160, R3, !PT ;  /* 0x00000003a0037209 */ /* 0x000fe40007810000 */
[----:B------:R-:W-:Y:S01]  /*1df00*/  FMNMX.FTZ R0, R162, R0, !PT ;  /* 0x00000000a2007209 */ /* 0x000fe20007810000 */
[----:B------:R-:W-:Y:S01]  /*1df10*/  QGMMA.64x256x32.F32.E4M3.E4M3 R24, R228, gdesc[UR4], R24, gsb0 ;  /* 0x03e00004e4187df3 */ /* 0x000fe20008000818 */
[----:B------:R-:W-:Y:S01]  /*1df20*/  R2UR UR6, R10 ;  /* 0x000000000a0672ca */ /* 0x000fe200000e0000 */
[----:B------:R-:W-:Y:S01]  /*1df30*/  VIADD R10, R8, 0x4 ;  /* 0x00000004080a7836 */ /* 0x000fe20000000000 */
[----:B------:R-:W-:Y:S01]  /*1df40*/  R2UR UR7, R11 ;  /* 0x000000000b0772ca */ /* 0x000fe200000e0000 */
[----:B------:R-:W-:Y:S01]  /*1df50*/  IMAD.MOV.U32 R11, RZ, RZ, 0x40000040 ;  /* 0x40000040ff0b7424 */ /* 0x000fe200078e00ff */
        /* <DEDUP_REMOVED lines=11> */
[----:B------:R-:W-:Y:S02]  /*1e010*/  IADD3 R8, R8, 0x6, RZ ;  /* 0x0000000608087810 */ /* 0x000fe40007ffe0ff */
        /* <DEDUP_REMOVED lines=41> */
[----:B------:R-:W-:-:S03]  /*1e2b0*/  FMNMX.FTZ R0, R214, R0, !PT ;  /* 0x00000000d6007209 */ /* 0x000fc60007810000 */
[----:B------:R-:W0:Y:S01]  /*1e2c0*/  SHFL.BFLY PT, R9, R3, 0x2, 0x1f ;  /* 0x0c401f0003097f89 */ /* 0x000e2200000e0000 */
[----:B------:R-:W-:Y:S02]  /*1e2d0*/  FMNMX.FTZ R0, R215, R0, !PT ;  /* 0x00000000d7007209 */ /* 0x000fe40007810000 */
[----:B0-----:R-:W-:Y:S01]  /*1e2e0*/  FMNMX.FTZ R3, R3, R9, !PT ;  /* 0x0000000903037209 */ /* 0x001fe20007810000 */
[----:B------:R-:W-:Y:S01]  /*1e2f0*/  IMAD.MOV.U32 R9, RZ, RZ, 0x40000040 ;  /* 0x40000040ff097424 */ /* 0x000fe200078e00ff */
[----:B------:R-:W-:Y:S02]  /*1e300*/  WARPGROUP.DEPBAR.LE gsb0, 0x0 ;  /* 0x00008000000079c5 */ /* 0x000fe40000010000 */
[----:B------:R-:W-:-:S06]  /*1e310*/  WARPGROUP.ARRIVE ;  /* 0x00000000000079c5 */ /* 0x000fcc0000000000 */
[----:B------:R-:W0:Y:S01]  /*1e320*/  S2R R231, SR_TID.X ;  /* 0x0000000000e77919 */ /* 0x000e220000002100 */
[----:B------:R-:W-:Y:S01]  /*1e330*/  QGMMA.64x256x32.F32.E4M3.E4M3 R24, R224, gdesc[UR4], R24, gsb0 ;  /* 0x03e00004e0187df3 */ /* 0x000fe20008000818 */
[----:B------:R-:W-:Y:S02]  /*1e340*/  R2UR UR6, R10 ;  /* 0x000000000a0672ca */ /* 0x000fe400000e0000 */
[----:B------:R-:W-:Y:S01]  /*1e350*/  R2UR UR7, R11 ;  /* 0x000000000b0772ca */ /* 0x000fe200000e0000 */
[----:B------:R-:W1:Y:S01]  /*1e360*/  SHFL.BFLY PT, R10, R0, 0x2, 0x1f ;  /* 0x0c401f00000a7f89 */ /* 0x000e6200000e0000 */
[----:B0-----:R-:W-:Y:S02]  /*1e370*/  LOP3.LUT R231, R231, 0x7f, RZ, 0xc0, !PT ;  /* 0x0000007fe7e77812 */ /* 0x001fe400078ec0ff */
[----:B-1----:R-:W-:Y:S02]  /*1e380*/  FMNMX.FTZ R0, R0, R10, !PT ;  /* 0x0000000a00007209 */ /* 0x002fe40007810000 */
[----:B------:R-:W-:-:S02]  /*1e390*/  ISETP.NE.AND P0, PT, R231, RZ, PT ;  /* 0x000000ffe700720c */ /* 0x000fc40003f05270 */
[----:B------:R-:W0:Y:S02]  /*1e3a0*/  S2R R231, SR_TID.X ;  /* 0x0000000000e77919 */ /* 0x000e240000002100 */
[----:B0-----:R-:W-:Y:S01]  /*1e3b0*/  SHF.R.U32.HI R231, RZ, 0x7, R231 ;  /* 0x00000007ffe77819 */ /* 0x001fe200000116e7 */
[----:B------:R-:W-:Y:S02]  /*1e3c0*/  WARPGROUP.DEPBAR.LE gsb0, 0x0 ;  /* 0x00008000000079c5 */ /* 0x000fe40000010000 */
[----:B------:R-:W-:-:S12]  /*1e3d0*/  WARPGROUP.ARRIVE ;  /* 0x00000000000079c5 */ /* 0x000fd80000000000 */
[----:B------:R-:W-:Y:S01]  /*1e3e0*/  QGMMA.64x256x32.F32.E4M3.E4M3 R24, R220, gdesc[UR4], R24, gsb0 ;  /* 0x03e00004dc187df3 */ /* 0x000fe20008000818 */
[----:B------:R-:W-:Y:S02]  /*1e3f0*/  R2UR UR6, R8 ;  /* 0x00000000080672ca */ /* 0x000fe400000e0000 */
[----:B------:R-:W-:Y:S01]  /*1e400*/  R2UR UR7, R9 ;  /* 0x00000000090772ca */ /* 0x000fe200000e0000 */
[----:B------:R-:W0:Y:S04]  /*1e410*/  SHFL.BFLY PT, R8, R0, 0x1, 0x1f ;  /* 0x0c201f0000087f89 */ /* 0x000e2800000e0000 */
[----:B------:R-:W1:Y:S01]  /*1e420*/  SHFL.BFLY PT, R9, R3, 0x1, 0x1f ;  /* 0x0c201f0003097f89 */ /* 0x000e6200000e0000 */
[----:B0-----:R-:W-:Y:S02]  /*1e430*/  FMNMX.FTZ R0, R0, R8, !PT ;  /* 0x0000000800007209 */ /* 0x001fe40007810000 */
[----:B-1----:R-:W-:-:S03]  /*1e440*/  FMNMX.FTZ R3, R3, R9, !PT ;  /* 0x0000000903037209 */ /* 0x002fc60007810000 */
[----:B------:R-:W-:Y:S02]  /*1e450*/  FADD.FTZ R8, -R0, R13 ;  /* 0x0000000d00087221 */ /* 0x000fe40000010100 */
[----:B------:R-:W-:-:S01]  /*1e460*/  FFMA.FTZ R11, R2, R3, -8 ;  /* 0xc1000000020b7423 */ /* 0x000fc20000010003 */
[----:B------:R-:W-:Y:S01]  /*1e470*/  FADD.FTZ R9, -R3, R14 ;  /* 0x0000000e03097221 */ /* 0x000fe20000010100 */
[C---:B------:R-:W-:Y:S02]  /*1e480*/  FMUL.FTZ R8, R2.reuse, R8 ;  /* 0x0000000802087220 */ /* 0x040fe40000410000 */
        /* <DEDUP_REMOVED lines=10> */
[C---:B------:R-:W-:Y:S01]  /*1e530*/  FFMA.FTZ R209, R2.reuse, R0, -8 ;  /* 0xc100000002d17423 */ /* 0x040fe20000010000 */
[C---:B------:R-:W-:Y:S01]  /*1e540*/  FMUL.FTZ R9, R2.reuse, R9 ;  /* 0x0000000902097220 */ /* 0x040fe20000410000 */
[C-C-:B------:R-:W-:Y:S01]  /*1e550*/  FFMA.FTZ R10, R2.reuse, R152, -R11.reuse ;  /* 0x00000098020a7223 */ /* 0x140fe2000001080b */
[----:B------:R-:W-:-:S01]  /*1e560*/  FFMA.FTZ R13, R2, R153, -R11 ;  /* 0x00000099020d7223 */ /* 0x000fc2000001080b */
[C---:B------:R-:W-:Y:S01]  /*1e570*/  FFMA.FTZ R154, R2.reuse, R154, -R209 ;  /* 0x0000009a029a7223 */ /* 0x040fe200000108d1 */
[----:B------:R-:W-:-:S01]  /*1e580*/  FFMA.FTZ R153, R2, R160, -R11 ;  /* 0x000000a002997223 */ /* 0x000fc2000001080b */
[C---:B------:R-:W-:Y:S01]  /*1e590*/  FFMA.FTZ R155, R2.reuse, R155, -R209 ;  /* 0x0000009b029b7223 */ /* 0x040fe200000108d1 */
[----:B------:R-:W-:Y:S01]  /*1e5a0*/  MUFU.EX2 R9, R9 ;  /* 0x0000000900097308 */ /* 0x000fe20000000800 */
[----:B------:R-:W-:-:S01]  /*1e5b0*/  FFMA.FTZ R160, R2, R165, -R11 ;  /* 0x000000a502a07223 */ /* 0x000fc2000001080b */
[C-C-:B------:R-:W-:Y:S01]  /*1e5c0*/  FFMA.FTZ R165, R2.reuse, R172, -R11.reuse ;  /* 0x000000ac02a57223 */ /* 0x140fe2000001080b */
        /* <DEDUP_REMOVED lines=11> */
[C---:B------:R-:W-:Y:S01]  /*1e680*/  FFMA.FTZ R159, R2.reuse, R159, -R209 ;  /* 0x0000009f029f7223 */ /* 0x040fe200000108d1 */
[----:B------:R-:W-:-:S01]  /*1e690*/  FFMA.FTZ R169, R2, R176, -R11 ;  /* 0x000000b002a97223 */ /* 0x000fc2000001080b */
[----:B------:R-:W-:Y:S01]  /*1e6a0*/  MUFU.EX2 R8, R8 ;  /* 0x0000000800087308 */ /* 0x000fe20000000800 */
[----:B------:R-:W-:-:S02]  /*1e6b0*/  @!P0 IMAD R208, R234, 0x8, R18 ;  /* 0x00000008ead08824 */ /* 0x000fc400078e0212 */
[C-C-:B------:R-:W-:Y:S01]  /*1e6c0*/  FFMA.FTZ R176, R2.reuse, R181, -R11.reuse ;  /* 0x000000b502b07223 */ /* 0x140fe2000001080b */
[----:B------:R-:W-:-:S01]  /*1e6d0*/  FFMA.FTZ R181, R2, R188, -R11 ;  /* 0x000000bc02b57223 */ /* 0x000fc2000001080b */
[C---:B------:R-:W-:Y:S01]  /*1e6e0*/  FFMA.FTZ R188, R2.reuse, R193, -R11 ;  /* 0x000000c102bc7223 */ /* 0x040fe2000001080b */
[----:B------:R-:W-:-:S01]  /*1e6f0*/  FFMA.FTZ R162, R2, R162, -R209 ;  /* 0x000000a202a27223 */ /* 0x000fc200000108d1 */
[--C-:B------:R-:W-:Y:S01]  /*1e700*/  FFMA.FTZ R193, R2, R200, -R11.reuse ;  /* 0x000000c802c17223 */ /* 0x100fe2000001080b */
[----:B------:R-:W-:Y:S01]  /*1e710*/  @!P0 VIADD R208, R208, 0x38840 ;  /* 0x00038840d0d08836 */ /* 0x000fe20000000000 */
[----:B------:R-:W1:Y:S01]  /*1e720*/  MUFU.EX2 R154, R154 ;  /* 0x0000009a009a7308 */ /* 0x000e620000000800 */
[----:B------:R-:W-:-:S01]  /*1e730*/  FFMA.FTZ R200, R2, R205, -R11 ;  /* 0x000000cd02c87223 */ /* 0x000fc2000001080b */
[C---:B------:R-:W-:Y:S01]  /*1e740*/  FFMA.FTZ R205, R2.reuse, R212, -R11 ;  /* 0x000000d402cd7223 */ /* 0x040fe2000001080b */
[----:B------:R-:W-:-:S01]  /*1e750*/  FFMA.FTZ R163, R2, R163, -R209 ;  /* 0x000000a302a37223 */ /* 0x000fc200000108d1 */
[----:B------:R-:W-:Y:S01]  /*1e760*/  IADD3 R212, -R231, 0xb, RZ ;  /* 0x0000000be7d47810 */ /* 0x000fe20007ffe1ff */
[----:B0-----:R-:W-:-:S01]  /*1e770*/  FFMA.FTZ R7, R9, R7, R10 ;  /* 0x0000000709077223 */ /* 0x001fc2000001000a */
[----:B------:R-:W-:Y:S01]  /*1e780*/  @!P0 PRMT R208, RZ, 0x654, R208 ;  /* 0x00000654ffd08816 */ /* 0x000fe200000000d0 */
        /* <DEDUP_REMOVED lines=10> */
[----:B-1----:R-:W-:-:S01]  /*1e830*/  FFMA.FTZ R6, R8, R6, R154 ;  /* 0x0000000608067223 */ /* 0x002fc2000001009a */
[C-C-:B------:R-:W-:Y:S01]  /*1e840*/  FFMA.FTZ R182, R2.reuse, R182, -R209.reuse ;  /* 0x000000b602b67223 */ /* 0x140fe200000108d1 */
[----:B------:R-:W-:-:S01]  /*1e850*/  FFMA.FTZ R183, R2, R183, -R209 ;  /* 0x000000b702b77223 */ /* 0x000fc200000108d1 */
[C-C-:B------:R-:W-:Y:S01]  /*1e860*/  FFMA.FTZ R186, R2.reuse, R186, -R209.reuse ;  /* 0x000000ba02ba7223 */ /* 0x140fe200000108d1 */
[----:B------:R-:W-:-:S01]  /*1e870*/  FFMA.FTZ R187, R2, R187, -R209 ;  /* 0x000000bb02bb7223 */ /* 0x000fc200000108d1 */
[C-C-:B------:R-:W-:Y:S01]  /*1e880*/  FFMA.FTZ R190, R2.reuse, R190, -R209.reuse ;  /* 0x000000be02be7223 */ /* 0x140fe200000108d1 */
[----:B------:R-:W-:-:S01]  /*1e890*/  FFMA.FTZ R191, R2, R191, -R209 ;  /* 0x000000bf02bf7223 */ /* 0x000fc200000108d1 */
[----:B------:R-:W1:Y:S01]  /*1e8a0*/  MUFU.EX2 R14, R14 ;  /* 0x0000000e000e7308 */ /* 0x000e620000000800 */
[----:B0-----:R-:W-:-:S01]  /*1e8b0*/  FADD.FTZ R7, R13, R7 ;  /* 0x000000070d077221 */ /* 0x001fc20000010000 */
        /* <DEDUP_REMOVED lines=34> */
[----:B------:R-:W-:-:S05]  /*1eae0*/  WARPGROUP.ARRIVE ;  /* 0x00000000000079c5 */ /* 0x000fca0000000000 */
[----:B------:R-:W4:Y:S01]  /*1eaf0*/  MUFU.EX2 R178, R178 ;  /* 0x000000b200b27308 */ /* 0x000f220000000800 */
[----:B------:R-:W-:Y:S07]  /*1eb00*/  QGMMA.64x256x32.F32.E4M3.E4M3 R24, R216, gdesc[UR4], R24, gsb0 ;  /* 0x03e00004d8187df3 */ /* 0x000fee0008000818 */
        /* <DEDUP_REMOVED lines=39> */
[----:B-1----:R-:W-:-:S06]  /*1ed80*/  FADD.FTZ R6, R14, R7 ;  /* 0x000000070e067221 */ /* 0x002fcc0000010000 */
[----:B------:R-:W1:Y:S01]  /*1ed90*/  MUFU.EX2 R214, R214 ;  /* 0x000000d600d67308 */ /* 0x000e620000000800 */
[----:B0-----:R-:W-:-:S01]  /*1eda0*/  FADD.FTZ R7, R158, R208 ;  /* 0x000000d09e077221 */ /* 0x001fc20000010000 */
[----:B---3--:R-:W-:-:S03]  /*1edb0*/  FADD.FTZ R6, R152, R6 ;  /* 0x0000000698067221 */ /* 0x008fc60000010000 */
[----:B----4-:R-:W-:Y:S01]  /*1edc0*/  FADD.FTZ R7, R159, R7 ;  /* 0x000000079f077221 */ /* 0x010fe20000010000 */
[----:B------:R-:W-:-:S02]  /*1edd0*/  FADD.FTZ R6, R153, R6 ;  /* 0x0000000699067221 */ /* 0x000fc40000010000 */
[----:B------:R-:W0:Y:S01]  /*1ede0*/  MUFU.EX2 R11, R11 ;  /* 0x0000000b000b7308 */ /* 0x000e220000000800 */
[----:B------:R-:W-:-:S01]  /*1edf0*/  FADD.FTZ R7, R162, R7 ;  /* 0x00000007a2077221 */ /* 0x000fc20000010000 */
[----:B------:R-:W-:-:S03]  /*1ee00*/  FADD.FTZ R6, R156, R6 ;  /* 0x000000069c067221 */ /* 0x000fc60000010000 */
[----:B------:R-:W-:Y:S01]  /*1ee10*/  FADD.FTZ R7, R163, R7 ;  /* 0x00000007a3077221 */ /* 0x000fe20000010000 */
[----:B------:R-:W-:-:S02]  /*1ee20*/  FADD.FTZ R6, R157, R6 ;  /* 0x000000069d067221 */ /* 0x000fc40000010000 */
[----:B------:R-:W2:Y:S01]  /*1ee30*/  MUFU.EX2 R209, R209 ;  /* 0x000000d100d17308 */ /* 0x000ea20000000800 */
        /* <DEDUP_REMOVED lines=48> */
[----:B-1----:R-:W-:Y:S01]  /*1f140*/  FADD.FTZ R208, R214, R7 ;  /* 0x00000007d6d07221 */ /* 0x002fe20000010000 */
[----:B0-----:R-:W-:-:S03]  /*1f150*/  FADD.FTZ R7, R11, R6 ;  /* 0x000000060b077221 */ /* 0x001fc60000010000 */
[----:B--2---:R-:W-:Y:S01]  /*1f160*/  FADD.FTZ R6, R209, R208 ;  /* 0x000000d0d1067221 */ /* 0x004fe20000010000 */
[----:B------:R-:W-:Y:S06]  /*1f170*/  @!P1 BRA `(.L_x_2656) ;  /* 0x0000000000049947 */ /* 0x000fec0003800000 */
[----:B------:R-:W-:Y:S01]  /*1f180*/  BPT.TRAP 0x1 ;  /* 0x000000040000795c */ /* 0x000fe20000300000 */
.L_x_2656:
        /* <DEDUP_REMOVED lines=168> */
[----:B------:R-:W-:-:S02]  /*1fc10*/  IMAD.MOV.U32 R14, RZ, RZ, R3 ;  /* 0x000000ffff0e7224 */ /* 0x000fc400078e0003 */
        /* <DEDUP_REMOVED lines=20> */
.L_x_2646:
[----:B------:R-:W-:Y:S05]  /*1fd60*/  WARPSYNC.ALL ;  /* 0x0000000000007948 */ /* 0x000fea0003800000 */
[----:B------:R-:W-:Y:S06]  /*1fd70*/  BAR.ARV 0x8, 0x180 ;  /* 0x0206000000007b1d */ /* 0x000fec0000002000 */
[----:B------:R-:W-:Y:S05]  /*1fd80*/  @!P1 BRA `(.L_x_2658) ;  /* 0x0000000000049947 */ /* 0x000fea0003800000 */
[----:B------:R-:W-:Y:S01]  /*1fd90*/  BPT.TRAP 0x1 ;  /* 0x000000040000795c */ /* 0x000fe20000300000 */
.L_x_2658:
[----:B------:R-:W-:Y:S02]  /*1fda0*/  LEA R12, R234, R18, 0x3 ;  /* 0x00000012ea0c7211 */ /* 0x000fe400078e18ff */
[----:B------:R-:W-:-:S04]  /*1fdb0*/  SHF.L.U32 R4, R235, 0x1f, RZ ;  /* 0x0000001feb047819 */ /* 0x000fc800000006ff */
[----:B------:R0:W1:Y:S01]  /*1fdc0*/  SYNCS.PHASECHK.TRANS64.TRYWAIT P0, [R12+URZ+0x38850], R4 ;  /* 0x038850040c0075a7 */ /* 0x000062000800017f */
[----:B------:R-:W-:Y:S05]  /*1fdd0*/  @!P1 BRA `(.L_x_2659) ;  /* 0x0000000000049947 */ /* 0x000fea0003800000 */
[----:B------:R-:W-:Y:S01]  /*1fde0*/  BPT.TRAP 0x1 ;  /* 0x000000040000795c */ /* 0x000fe20000300000 */
.L_x_2659:
[----:B-1----:R-:W-:Y:S05]  /*1fdf0*/  @P0 BRA `(.L_x_2660) ;  /* 0x0000000000080947 */ /* 0x002fea0003800000 */
[----:B------:R-:W1:Y:S02]  /*1fe00*/  SYNCS.PHASECHK.TRANS64.TRYWAIT P0, [R12+URZ+0x38850], R4 ;  /* 0x038850040c0075a7 */ /* 0x000e64000800017f */
[----:B-1----:R-:W-:Y:S05]  /*1fe10*/  @!P0 BRA `(.L_x_2661) ;  /* 0x0000012400408947 */ /* 0x002fea0003800000 */
.L_x_2660:
[----:B------:R-:W-:Y:S01]  /*1fe20*/  VIADD R18, R18, 0x400 ;  /* 0x0000040012127836 */ /* 0x000fe20000000000 */
[----:B------:R-:W2:Y:S04]  /*1fe30*/  LDL R15, [R1+0x98] ;  /* 0x00009800010f7983 */ /* 0x000ea80000100800 */
[----:B------:R-:W-:Y:S01]  /*1fe40*/  SHF.R.U32.HI R18, RZ, 0x4, R18 ;  /* 0x00000004ff127819 */ /* 0x000fe20000011612 */
[----:B------:R-:W3:Y:S03]  /*1fe50*/  LDL R14, [R1+0x88] ;  /* 0x00008800010e7983 */ /* 0x000ee60000100800 */
[----:B------:R-:W-:Y:S01]  /*1fe60*/  LOP3.LUT R18, R18, 0x3fff, RZ, 0xc0, !PT ;  /* 0x00003fff12127812 */ /* 0x000fe200078ec0ff */
[----:B------:R-:W4:Y:S01]  /*1fe70*/  LDL R13, [R1+0x68] ;  /* 0x00006800010d7983 */ /* 0x000f220000100800 */
[----:B------:R-:W-:Y:S01]  /*1fe80*/  IMAD.MOV.U32 R5, RZ, RZ, 0x40000040 ;  /* 0x40000040ff057424 */ /* 0x000fe200078e00ff */
[----:B------:R-:W-:Y:S05]  /*1fe90*/  WARPSYNC.ALL ;  /* 0x0000000000007948 */ /* 0x000fea0003800000 */
[----:B------:R-:W-:Y:S01]  /*1fea0*/  LOP3.LUT R18, R18, 0x10000, RZ, 0xfc, !PT ;  /* 0x0001000012127812 */ /* 0x000fe200078efcff */
[----:B------:R-:W-:Y:S01]  /*1feb0*/  WARPGROUP.ARRIVE ;  /* 0x00000000000079c5 */ /* 0x000fe20000000000 */
[----:B------:R-:W-:Y:S01]  /*1fec0*/  R2UR UR7, R5 ;  /* 0x00000000050772ca */ /* 0x000fe200000e0000 */
[----:B------:R-:W-:Y:S01]  /*1fed0*/  IMAD.MOV.U32 R9, RZ, RZ, 0x40000040 ;  /* 0x40000040ff097424 */ /* 0x000fe200078e00ff */
[----:B------:R-:W-:Y:S01]  /*1fee0*/  ULDC.64 UR4, c[0x0][0x9a0] ;  /* 0x0002680000047ab9 */ /* 0x000fe20000000a00 */
[----:B01----:R-:W-:Y:S01]  /*1fef0*/  IMAD R4, R234, 0x800, R18 ;  /* 0x00000800ea047824 */ /* 0x003fe200078e0212 */
[----:B------:R-:W-:-:S03]  /*1ff00*/  ISETP.NE.U32.AND P0, PT, RZ, UR4, PT ;  /* 0x00000004ff007c0c */ /* 0x000fc6000bf05070 */
[C---:B------:R-:W-:Y:S01]  /*1ff10*/  VIADD R8, R4.reuse, 0x2 ;  /* 0x0000000204087836 */ /* 0x040fe20000000000 */
[----:B------:R-:W-:Y:S02]  /*1ff20*/  R2UR UR6, R4 ;  /* 0x00000000040672ca */ /* 0x000fe400000e0000 */
        /* <DEDUP_REMOVED lines=16> */
[----:B------:R-:W-:-:S04]  /*20030*/  @P0 IMAD.WIDE.U32 R8, R14, R8, RZ ;  /* 0x000000080e080225 */ /* 0x000fc800078e00ff */
[----:B------:R-:W-:Y:S02]  /*20040*/  @P0 IMAD.IADD R9, R9, 0x1, R5 ;  /* 0x0000000109090824 */ /* 0x000fe400078e0205 */
[----:B----4-:R-:W-:-:S04]  /*20050*/  @P0 IMAD.WIDE.U32 R8, R13, R10, R8 ;  /* 0x0000000a0d080225 */ /* 0x010fc800078e0008 */
[----:B------:R-:W-:Y:S01]  /*20060*/  @P0 IMAD R11, R13, R11, R9 ;  /* 0x0000000b0d0b0224 */ /* 0x000fe200078e0209 */
[----:B------:R-:W-:-:S04]  /*20070*/  @P0 LEA R10, P2, R8, UR4, 0x2 ;  /* 0x00000004080a0c11 */ /* 0x000fc8000f8410ff */
[----:B------:R-:W-:Y:S01]  /*20080*/  @P0 LEA.HI.X R11, R8, UR5, R11, 0x2, P2 ;  /* 0x00000005080b0c11 */ /* 0x000fe200090f140b */
[----:B------:R-:W-:-:S06]  /*20090*/  IMAD.MOV.U32 R8, RZ, RZ, 0x3f800000 ;  /* 0x3f800000ff087424 */ /* 0x000fcc00078e00ff */
[----:B------:R-:W2:Y:S01]  /*200a0*/  @P0 LDG.E R8, desc[UR40][R10.64] ;  /* 0x000000280a080981 */ /* 0x000ea2000c1e1900 */
[----:B------:R-:W-:Y:S02]  /*200b0*/  VIADD R4, R4, 0x6 ;  /* 0x0000000604047836 */ /* 0x000fe40000000000 */
[----:B------:R-:W-:Y:S01]  /*200c0*/  IMAD.MOV.U32 R5, RZ, RZ, 0x40000040 ;  /* 0x40000040ff057424 */ /* 0x000fe200078e00ff */
[----:B------:R-:W-:Y:S02]  /*200d0*/  WARPGROUP.DEPBAR.LE gsb0, 0x0 ;  /* 0x00008000000079c5 */ /* 0x000fe40000010000 */
[----:B------:R-:W-:-:S06]  /*200e0*/  WARPGROUP.ARRIVE ;  /* 0x00000000000079c5 */ /* 0x000fcc0000000000 */
[----:B------:R-:W-:Y:S01]  /*200f0*/  QGMMA.64x256x32.F32.E4M3.E4M3 R24, R220, gdesc[UR4], R24, gsb0 ;  /* 0x03e00004dc187df3 */ /* 0x000fe20008000818 */
[----:B------:R-:W-:Y:S02]  /*20100*/  R2UR UR6, R4 ;  /* 0x00000000040672ca */ /* 0x000fe400000e0000 */
[----:B------:R-:W-:Y:S02]  /*20110*/  R2UR UR7, R5 ;  /* 0x00000000050772ca */ /* 0x000fe400000e0000 */
[----:B------:R-:W0:Y:S04]  /*20120*/  SHFL.BFLY PT, R5, R7, 0x2, 0x1f ;  /* 0x0c401f0007057f89 */ /* 0x000e2800000e0000 */
[----:B------:R-:W1:Y:S01]  /*20130*/  SHFL.BFLY PT, R4, R6, 0x2, 0x1f ;  /* 0x0c401f0006047f89 */ /* 0x000e6200000e0000 */
[----:B0-----:R-:W-:-:S05]  /*20140*/  FADD.FTZ R7, R5, R7 ;  /* 0x0000000705077221 */ /* 0x001fca0000010000 */
[----:B------:R-:W0:Y:S01]  /*20150*/  SHFL.BFLY PT, R5, R7, 0x1, 0x1f ;  /* 0x0c201f0007057f89 */ /* 0x000e2200000e0000 */
[----:B-1----:R-:W-:-:S05]  /*20160*/  FADD.FTZ R6, R4, R6 ;  /* 0x0000000604067221 */ /* 0x002fca0000010000 */
[----:B------:R-:W1:Y:S01]  /*20170*/  SHFL.BFLY PT, R4, R6, 0x1, 0x1f ;  /* 0x0c201f0006047f89 */ /* 0x000e6200000e0000 */
[----:B0-----:R-:W-:-:S05]  /*20180*/  FADD.FTZ R7, R7, R5 ;  /* 0x0000000507077221 */ /* 0x001fca0000010000 */
[C---:B------:R-:W-:Y:S01]  /*20190*/  FSETP.NE.FTZ.AND P0, PT, R7.reuse, RZ, PT ;  /* 0x000000ff0700720b */ /* 0x040fe20003f15000 */
[----:B------:R-:W-:Y:S02]  /*201a0*/  IMAD.MOV.U32 R5, RZ, RZ, RZ ;  /* 0x000000ffff057224 */ /* 0x000fe400078e00ff */
[----:B------:R-:W-:-:S10]  /*201b0*/  FMUL.FTZ R9, R7, 0.00390625 ;  /* 0x3b80000007097820 */ /* 0x000fd40000410000 */
[----:B------:R1:W-:Y:S01]  /*201c0*/  @P0 MUFU.RCP R5, R7 ;  /* 0x0000000700050308 */ /* 0x0003e20000001000 */
[----:B------:R-:W-:Y:S01]  /*201d0*/  FSETP.NE.FTZ.AND P0, PT, R9, RZ, PT ;  /* 0x000000ff0900720b */ /* 0x000fe20003f15000 */
[----:B-1----:R-:W-:-:S04]  /*201e0*/  FADD.FTZ R7, R6, R4 ;  /* 0x0000000406077221 */ /* 0x002fc80000010000 */
[----:B------:R-:W-:-:S05]  /*201f0*/  FMUL.FTZ R6, R7, 0.00390625 ;  /* 0x3b80000007067820 */ /* 0x000fca0000410000 */
[----:B------:R-:W-:Y:S02]  /*20200*/  FSETP.NE.FTZ.AND P3, PT, R6, RZ, PT ;  /* 0x000000ff0600720b */ /* 0x000fe40003f75000 */
[----:B------:R-:W-:Y:S01]  /*20210*/  FSETP.NE.FTZ.AND P2, PT, R7, RZ, PT ;  /* 0x000000ff0700720b */ /* 0x000fe20003f55000 */
[----:B------:R-:W0:Y:S01]  /*20220*/  @P0 MUFU.LG2 R9, R9 ;  /* 0x0000000900090308 */ /* 0x000e220000000c00 */
[----:B------:R-:W-:-:S09]  /*20230*/  IMAD.MOV.U32 R4, RZ, RZ, RZ ;  /* 0x000000ffff047224 */ /* 0x000fd200078e00ff */
[----:B------:R-:W1:Y:S08]  /*20240*/  @P3 MUFU.LG2 R6, R6 ;  /* 0x0000000600063308 */ /* 0x000e700000000c00 */
[----:B------:R0:W3:Y:S01]  /*20250*/  @P2 MUFU.RCP R4, R7 ;  /* 0x0000000700042308 */ /* 0x0000e20000001000 */
[----:B------:R-:W-:Y:S02]  /*20260*/  WARPGROUP.DEPBAR.LE gsb0, 0x0 ;  /* 0x00008000000079c5 */ /* 0x000fe40000010000 */
[----:B------:R-:W-:-:S06]  /*20270*/  WARPGROUP.ARRIVE ;  /* 0x00000000000079c5 */ /* 0x000fcc0000000000 */
[----:B------:R-:W-:Y:S01]  /*20280*/  QGMMA.64x256x32.F32.E4M3.E4M3 R24, R216, gdesc[UR4], R24, gsb0 ;  /* 0x03e00004d8187df3 */ /* 0x000fe20008000818 */
[----:B0-----:R-:W-:Y:S01]  /*20290*/  @P0 FMUL.FTZ R7, R9, 0.69314718246459960938 ;  /* 0x3f31721809070820 */ /* 0x001fe20000410000 */
[C---:B------:R-:W-:Y:S01]  /*202a0*/  @P0 FMUL.FTZ R9, R2.reuse, 0.69314718246459960938 ;  /* 0x3f31721802090820 */ /* 0x040fe20000410000 */
[----:B------:R-:W-:Y:S01]  /*202b0*/  @P3 FMUL.FTZ R2, R2, 0.69314718246459960938 ;  /* 0x3f31721802023820 */ /* 0x000fe20000410000 */
[----:B-1----:R-:W-:Y:S01]  /*202c0*/  @P3 FMUL.FTZ R6, R6, 0.69314718246459960938 ;  /* 0x3f31721806063820 */ /* 0x002fe20000410000 */
[----:B------:R-:W-:Y:S01]  /*202d0*/  MOV R169, 0xff800000 ;  /* 0xff80000000a97802 */ /* 0x000fe20000000f00 */
[----:B------:R-:W-:Y:S02]  /*202e0*/  IMAD.MOV.U32 R168, RZ, RZ, -0x800000 ;  /* 0xff800000ffa87424 */ /* 0x000fe400078e00ff */
[----:B------:R-:W-:-:S01]  /*202f0*/  @P0 FFMA.FTZ R169, R9, R3, R7 ;  /* 0x0000000309a90223 */ /* 0x000fc20000010007 */
[----:B------:R-:W-:Y:S01]  /*20300*/  @P3 FFMA.FTZ R168, R2, R0, R6 ;  /* 0x0000000002a83223 */ /* 0x000fe20000010006 */
[-C--:B--2---:R-:W-:Y:S01]  /*20310*/  FMUL.FTZ R3, R5, R8.reuse ;  /* 0x0000000805037220 */ /* 0x084fe20000410000 */
[----:B---3--:R-:W-:Y:S01]  /*20320*/  FMUL.FTZ R2, R4, R8 ;  /* 0x0000000804027220 */ /* 0x008fe20000410000 */
[----:B------:R-:W-:-:S02]  /*20330*/  WARPGROUP.DEPBAR.LE gsb0, 0x0 ;  /* 0x00008000000079c5 */ /* 0x000fc40000010000 */
[----:B------:R-:W-:Y:S05]  /*20340*/  @!P1 BRA `(.L_x_2662) ;  /* 0x0000000000049947 */ /* 0x000fea0003800000 */
[----:B------:R-:W-:Y:S01]  /*20350*/  BPT.TRAP 0x1 ;  /* 0x000000040000795c */ /* 0x000fe20000300000 */
.L_x_2662:
        /* <DEDUP_REMOVED lines=139> */
.L_x_2574:
        /* <DEDUP_REMOVED lines=24> */
[----:B------:R-:W-:Y:S01]  /*20d90*/  LOP3.LUT R4, R54, 0x380, RZ, 0xc0, !PT ;  /* 0x0000038036047812 */ /* 0x000fe200078ec0ff */
[----:B------:R-:W-:Y:S01]  /*20da0*/  IMAD.X R55, RZ, RZ, R3, P1 ;  /* 0x000000ffff377224 */ /* 0x000fe200008e0603 */
        /* <DEDUP_REMOVED lines=10> */
[--C-:B------:R-:W-:Y:S01]  /*20e50*/  IMAD.X R31, RZ, RZ, R3.reuse, P5 ;  /* 0x000000ffff1f7224 */ /* 0x100fe200028e0603 */
[----:B------:R-:W-:Y:S02]  /*20e60*/  SHF.R.U64 R35, R35, 0x3, RZ ;  /* 0x0000000323237819 */ /* 0x000fe400000012ff */
[----:B------:R-:W-:Y:S02]  /*20e70*/  IADD3 R42, P2, R2, 0x8040, RZ ;  /* 0x00008040022a7810 */ /* 0x000fe40007f5e0ff */
[----:B------:R-:W-:Y:S02]  /*20e80*/  LOP3.LUT R4, R30, 0x380, RZ, 0xc0, !PT ;  /* 0x000003801e047812 */ /* 0x000fe400078ec0ff */
[----:B------:R-:W-:Y:S02]  /*20e90*/  SHF.R.U64 R47, R47, 0x3, RZ ;  /* 0x000000032f2f7819 */ /* 0x000fe400000012ff */
[----:B------:R-:W-:Y:S01]  /*20ea0*/  LOP3.LUT R34, R35, R34, RZ, 0x3c, !PT ;  /* 0x0000002223227212 */ /* 0x000fe200078e3cff */
[----:B------:R-:W-:Y:S01]  /*20eb0*/  IMAD.X R35, RZ, RZ, R3, P4 ;  /* 0x000000ffff237224 */ /* 0x000fe200020e0603 */
[----:B------:R-:W-:-:S02]  /*20ec0*/  IADD3 R58, P0, R2, 0xc040, RZ ;  /* 0x0000c040023a7810 */ /* 0x000fc40007f1e0ff */
[----:B------:R-:W-:Y:S02]  /*20ed0*/  LOP3.LUT R43, R42, 0x380, RZ, 0xc0, !PT ;  /* 0x000003802a2b7812 */ /* 0x000fe400078ec0ff */
[----:B------:R-:W-:Y:S02]  /*20ee0*/  SHF.R.U64 R4, R4, 0x3, RZ ;  /* 0x0000000304047819 */ /* 0x000fe400000012ff */
[----:B------:R-:W-:Y:S02]  /*20ef0*/  MOV R222, R54 ;  /* 0x0000003600de7202 */ /* 0x000fe40000000f00 */
[----:B------:R-:W-:Y:S02]  /*20f00*/  IADD3 R54, P4, R2, 0x4020, RZ ;  /* 0x0000402002367810 */ /* 0x000fe40007f9e0ff */
[----:B------:R-:W-:Y:S01]  /*20f10*/  LOP3.LUT R46, R47, R46, RZ, 0x3c, !PT ;  /* 0x0000002e2f2e7212 */ /* 0x000fe200078e3cff */
[--C-:B------:R-:W-:Y:S01]  /*20f20*/  IMAD.X R47, RZ, RZ, R3.reuse, P3 ;  /* 0x000000ffff2f7224 */ /* 0x100fe200018e0603 */
[----:B------:R-:W-:Y:S01]  /*20f30*/  LOP3.LUT R59, R58, 0x380, RZ, 0xc0, !PT ;  /* 0x000003803a3b7812 */ /* 0x000fe200078ec0ff */
[----:B------:R-:W-:Y:S01]  /*20f40*/  IMAD.X R55, RZ, RZ, R3, P4 ;  /* 0x000000ffff377224 */ /* 0x000fe200020e0603 */
[----:B------:R-:W-:-:S02]  /*20f50*/  SHF.R.U64 R43, R43, 0x3, RZ ;  /* 0x000000032b2b7819 */ /* 0x000fc400000012ff */
[----:B------:R-:W-:Y:S02]  /*20f60*/  LOP3.LUT R30, R4, R30, RZ, 0x3c, !PT ;  /* 0x0000001e041e7212 */ /* 0x000fe400078e3cff */
[----:B------:R-:W-:Y:S02]  /*20f70*/  IADD3 R14, P1, R2, 0x8020, RZ ;  /* 0x00008020020e7810 */ /* 0x000fe40007f3e0ff */
[----:B------:R-:W-:Y:S02]  /*20f80*/  LOP3.LUT R4, R54, 0x380, RZ, 0xc0, !PT ;  /* 0x0000038036047812 */ /* 0x000fe400078ec0ff */
[----:B------:R-:W-:Y:S02]  /*20f90*/  SHF.R.U64 R59, R59, 0x3, RZ ;  /* 0x000000033b3b7819 */ /* 0x000fe400000012ff */
[----:B------:R-:W-:Y:S01]  /*20fa0*/  LOP3.LUT R42, R43, R42, RZ, 0x3c, !PT ;  /* 0x0000002a2b2a7212 */ /* 0x000fe200078e3cff */
[----:B------:R-:W-:Y:S01]  /*20fb0*/  IMAD.X R43, RZ, RZ, R3, P2 ;  /* 0x000000ffff2b7224 */ /* 0x000fe200010e0603 */
[----:B------:R-:W-:-:S02]  /*20fc0*/  LOP3.LUT R15, R14, 0x380, RZ, 0xc0, !PT ;  /* 0x000003800e0f7812 */ /* 0x000fc400078ec0ff */
[----:B------:R-:W-:Y:S02]  /*20fd0*/  SHF.R.U64 R4, R4, 0x3, RZ ;  /* 0x0000000304047819 */ /* 0x000fe400000012ff */
[----:B------:R-:W-:Y:S02]  /*20fe0*/  MOV R220, R46 ;  /* 0x0000002e00dc7202 */ /* 0x000fe40000000f00 */
[----:B------:R-:W-:Y:S02]  /*20ff0*/  IADD3 R46, P2, R2, 0x4000, RZ ;  /* 0x00004000022e7810 */ /* 0x000fe40007f5e0ff */
[----:B------:R-:W-:Y:S01]  /*21000*/  LOP3.LUT R58, R59, R58, RZ, 0x3c, !PT ;  /* 0x0000003a3b3a7212 */ /* 0x000fe200078e3cff */
[--C-:B------:R-:W-:Y:S01]  /*21010*/  IMAD.X R59, RZ, RZ, R3.reuse, P0 ;  /* 0x000000ffff3b7224 */ /* 0x100fe200000e0603 */
[----:B------:R-:W-:Y:S01]  /*21020*/  SHF.R.U64 R15, R15, 0x3, RZ ;  /* 0x000000030f0f7819 */ /* 0x000fe200000012ff */
[----:B------:R-:W-:Y:S01]  /*21030*/  IMAD.X R47, RZ, RZ, R3, P2 ;  /* 0x000000ffff2f7224 */ /* 0x000fe200010e0603 */
[----:B------:R-:W-:-:S02]  /*21040*/  LOP3.LUT R54, R4, R54, RZ, 0x3c, !PT ;  /* 0x0000003604367212 */ /* 0x000fc400078e3cff */
[----:B------:R-:W-:Y:S02]  /*21050*/  IADD3 R20, P0, R2, 0x8000, RZ ;  /* 0x0000800002147810 */ /* 0x000fe40007f1e0ff */
[----:B------:R-:W-:Y:S02]  /*21060*/  LOP3.LUT R4, R46, 0x380, RZ, 0xc0, !PT ;  /* 0x000003802e047812 */ /* 0x000fe400078ec0ff */
[----:B------:R-:W-:Y:S01]  /*21070*/  LOP3.LUT R14, R15, R14, RZ, 0x3c, !PT ;  /* 0x0000000e0f0e7212 */ /* 0x000fe200078e3cff */
[----:B------:R-:W-:Y:S01]  /*21080*/  IMAD.X R15, RZ, RZ, R3, P1 ;  /* 0x000000ffff0f7224 */ /* 0x000fe200008e0603 */
[----:B------:R-:W-:Y:S02]  /*21090*/  LOP3.LUT R21, R20, 0x380, RZ, 0xc0, !PT ;  /* 0x0000038014157812 */ /* 0x000fe400078ec0ff */
[----:B------:R-:W-:Y:S02]  /*210a0*/  SHF.R.U64 R4, R4, 0x3, RZ ;  /* 0x0000000304047819 */ /* 0x000fe400000012ff */
[----:B------:R-:W-:-:S02]  /*210b0*/  MOV R218, R34 ;  /* 0x0000002200da7202 */ /* 0x000fc40000000f00 */
[----:B------:R-:W-:Y:S02]  /*210c0*/  IADD3 R34, P1, R2, 0x60, RZ ;  /* 0x0000006002227810 */ /* 0x000fe40007f3e0ff */
[----:B------:R-:W-:Y:S02]  /*210d0*/  SHF.R.U64 R21, R21, 0x3, RZ ;  /* 0x0000000315157819 */ /* 0x000fe400000012ff */
[----:B------:R-:W-:Y:S01]  /*210e0*/  LOP3.LUT R46, R4, R46, RZ, 0x3c, !PT ;  /* 0x0000002e042e7212 */ /* 0x000fe200078e3cff */
[--C-:B------:R-:W-:Y:S01]  /*210f0*/  IMAD.X R35, RZ, RZ, R3.reuse, P1 ;  /* 0x000000ffff237224 */ /* 0x100fe200008e0603 */
[----:B------:R-:W-:Y:S02]  /*21100*/  LOP3.LUT R4, R34, 0x380, RZ, 0xc0, !PT ;  /* 0x0000038022047812 */ /* 0x000fe400078ec0ff */
[----:B------:R-:W-:Y:S01]  /*21110*/  LOP3.LUT R20, R21, R20, RZ, 0x3c, !PT ;  /* 0x0000001415147212 */ /* 0x000fe200078e3cff */
[----:B------:R-:W-:Y:S01]  /*21120*/  IMAD.X R21, RZ, RZ, R3, P0 ;  /* 0x000000ffff157224 */ /* 0x000fe200000e0603 */
[----:B------:R-:W-:-:S02]  /*21130*/  SHF.R.U64 R4, R4, 0x3, RZ ;  /* 0x0000000304047819 */ /* 0x000fc400000012ff */
[----:B------:R-:W-:Y:S02]  /*21140*/  MOV R216, R14 ;  /* 0x0000000e00d87202 */ /* 0x000fe40000000f00 */
[----:B------:R-:W-:Y:S02]  /*21150*/  IADD3 R14, P0, R2, 0x40, RZ ;  /* 0x00000040020e7810 */ /* 0x000fe40007f1e0ff */
[----:B------:R-:W-:Y:S02]  /*21160*/  LOP3.LUT R34, R4, R34, RZ, 0x3c, !PT ;  /* 0x0000002204227212 */ /* 0x000fe400078e3cff */
[----:B------:R-:W-:Y:S01]  /*21170*/  LOP3.LUT R4, R14, 0x380, RZ, 0xc0, !PT ;  /* 0x000003800e047812 */ /* 0x000fe200078ec0ff */
[----:B------:R-:W-:Y:S01]  /*21180*/  IMAD.X R15, RZ, RZ, R3, P0 ;  /* 0x000000ffff0f7224 */ /* 0x000fe200000e0603 */
[----:B------:R-:W-:Y:S02]  /*21190*/  IADD3 R26, P3, R2, 0x4060, RZ ;  /* 0x00004060021a7810 */ /* 0x000fe40007f7e0ff */
[----:B------:R-:W-:-:S02]  /*211a0*/  SHF.R.U64 R4, R4, 0x3, RZ ;  /* 0x0000000304047819 */ /* 0x000fc400000012ff */
[----:B------:R-:W-:Y:S02]  /*211b0*/  LOP3.LUT R27, R26, 0x380, RZ, 0xc0, !PT ;  /* 0x000003801a1b7812 */ /* 0x000fe400078ec0ff */
[----:B------:R-:W-:Y:S02]  /*211c0*/  LOP3.LUT R14, R4, R14, RZ, 0x3c, !PT ;  /* 0x0000000e040e7212 */ /* 0x000fe400078e3cff */
[----:B------:R-:W-:Y:S02]  /*211d0*/  SHF.R.U64 R27, R27, 0x3, RZ ;  /* 0x000000031b1b7819 */ /* 0x000fe400000012ff */
[----:B------:R-:W-:Y:S02]  /*211e0*/  MOV R209, R14 ;  /* 0x0000000e00d17202 */ /* 0x000fe40000000f00 */
[----:B------:R-:W-:Y:S02]  /*211f0*/  IADD3 R14, P0, R2, 0x20, RZ ;  /* 0x00000020020e7810 */ /* 0x000fe40007f1e0ff */
[----:B------:R-:W-:-:S02]  /*21200*/  LOP3.LUT R26, R27, R26, RZ, 0x3c, !PT ;  /* 0x0000001a1b1a7212 */ /* 0x000fc400078e3cff */
[----:B------:R-:W-:Y:S01]  /*21210*/  LOP3.LUT R4, R14, 0x380, RZ, 0xc0, !PT ;  /* 0x000003800e047812 */ /* 0x000fe200078ec0ff */
[----:B------:R-:W-:Y:S01]  /*21220*/  IMAD.X R15, RZ, RZ, R3, P0 ;  /* 0x000000ffff0f7224 */ /* 0x000fe200000e0603 */
[----:B------:R-:W-:Y:S02]  /*21230*/  IADD3.X R27, RZ, R3, RZ, P3, !PT ;  /* 0x00000003ff1b7210 */ /* 0x000fe40001ffe4ff */
[----:B------:R-:W-:Y:S02]  /*21240*/  SHF.R.U64 R4, R4, 0x3, RZ ;  /* 0x0000000304047819 */ /* 0x000fe400000012ff */
[----:B------:R-:W-:Y:S02]  /*21250*/  MOV R221, R58 ;  /* 0x0000003a00dd7202 */ /* 0x000fe40000000f00 */
[----:B------:R-:W-:Y:S02]  /*21260*/  LOP3.LUT R14, R4, R14, RZ, 0x3c, !PT ;  /* 0x0000000e040e7212 */ /* 0x000fe400078e3cff */
[----:B------:R-:W-:-:S02]  /*21270*/  LOP3.LUT R4, R2, 0x380, RZ, 0xc0, !PT ;  /* 0x0000038002047812 */ /* 0x000fc400078ec0ff */
[----:B------:R-:W-:Y:S02]  /*21280*/  MOV R208, R14 ;  /* 0x0000000e00d07202 */ /* 0x000fe40000000f00 */
[----:B------:R-:W-:Y:S02]  /*21290*/  SHF.R.U64 R4, R4, 0x3, RZ ;  /* 0x0000000304047819 */ /* 0x000fe400000012ff */
[----:B------:R-:W-:Y:S02]  /*212a0*/  MOV R219, R50 ;  /* 0x0000003200db7202 */ /* 0x000fe40000000f00 */
[----:B------:R-:W-:Y:S02]  /*212b0*/  LOP3.LUT R2, R4, R2, RZ, 0x3c, !PT ;  /* 0x0000000204027212 */ /* 0x000fe400078e3cff */
[----:B------:R-:W-:Y:S02]  /*212c0*/  MOV R217, R42 ;  /* 0x0000002a00d97202 */ /* 0x000fe40000000f00 */
[----:B------:R-:W-:-:S02]  /*212d0*/  MOV R207, R2 ;  /* 0x0000000200cf7202 */ /* 0x000fc40000000f00 */
[----:B---3--:R-:W-:Y:S02]  /*212e0*/  LOP3.LUT P0, R2, R224, 0x3, RZ, 0xc0, !PT ;  /* 0x00000003e0027812 */ /* 0x008fe4000780c0ff */
[----:B------:R-:W-:Y:S02]  /*212f0*/  MOV R215, R20 ;  /* 0x0000001400d77202 */ /* 0x000fe40000000f00 */
[----:B------:R-:W-:Y:S01]  /*21300*/  ISETP.EQ.OR P0, PT, R2, 0x3, !P0 ;  /* 0x000000030200780c */ /* 0x000fe20004702670 */
[----:B------:R-:W-:Y:S01]  /*21310*/  IMAD.SHL.U32 R2, R224, 0x4, RZ ;  /* 0x00000004e0027824 */ /* 0x000fe200078e00ff */
[----:B------:R-:W-:Y:S02]  /*21320*/  MOV R214, R26 ;  /* 0x0000001a00d67202 */ /* 0x000fe40000000f00 */
[----:B------:R-:W-:Y:S02]  /*21330*/  SEL R14, R0, R6, P0 ;  /* 0x00000006000e7207 */ /* 0x000fe40000000000 */
[----:B------:R-:W-:-:S02]  /*21340*/  LOP3.LUT R2, R2, 0xc, RZ, 0xc0, !PT ;  /* 0x0000000c02027812 */ /* 0x000fc400078ec0ff */
[----:B------:R-:W-:Y:S02]  /*21350*/  SEL R6, R6, R0, P0 ;  /* 0x0000000006067207 */ /* 0x000fe40000000000 */
[----:B------:R-:W-:Y:S02]  /*21360*/  IADD3 R2, P1, R2, UR4, RZ ;  /* 0x0000000402027c10 */ /* 0x000fe4000ff3e0ff */
[----:B------:R-:W-:Y:S01]  /*21370*/  SEL R4, R5, R25, P0 ;  /* 0x0000001905047207 */ /* 0x000fe20000000000 */
[----:B------:R-:W-:Y:S01]  /*21380*/  UMOV UR4, 0xffffffff ;  /* 0xffffffff00047882 */ /* 0x000fe20000000000 */
[----:B------:R-:W-:Y:S01]  /*21390*/  MOV R213, R30 ;  /* 0x0000001e00d57202 */ /* 0x000fe20000000f00 */
[----:B------:R-:W-:Y:S01]  /*213a0*/  IMAD.X R3, RZ, RZ, UR5, P1 ;  /* 0x00000005ff037e24 */ /* 0x000fe200088e06ff */
[----:B------:R-:W-:Y:S02]  /*213b0*/  MOV R212, R54 ;  /* 0x0000003600d47202 */ /* 0x000fe40000000f00 */
[----:B------:R-:W-:-:S02]  /*213c0*/  MOV R211, R46 ;  /* 0x0000002e00d37202 */ /* 0x000fc40000000f00 */
[----:B------:R1:W5:Y:S01]  /*213d0*/  LDG.E.CONSTANT R0, desc[UR40][R2.64] ;  /* 0x0000002802007981 */ /* 0x000362000c1e9900 */
[----:B------:R-:W-:Y:S02]  /*213e0*/  MOV R210, R34 ;  /* 0x0000002200d27202 */ /* 0x000fe40000000f00 */
[----:B------:R-:W-:Y:S01]  /*213f0*/  SEL R5, R25, R5, P0 ;  /* 0x0000000519057207 */ /* 0x000fe20000000000 */
[----:B------:R-:W-:Y:S06]  /*21400*/  BRA.DIV UR4, `(.L_x_2665) ;  /* 0x0000010e04d87947 */ /* 0x000fec000b800000 */
[----:B------:R-:W-:Y:S01]  /*21410*/  SEL R91, R62, R63, P0 ;  /* 0x0000003f3e5b7207 */ /* 0x000fe20000000000 */
[----:B-----5:R-:W-:Y:S01]  /*21420*/  SHFL.IDX PT, R4, R4, R0, 0x1c1f ;  /* 0x001c1f0004047589 */ /* 0x020fe200000e0000 */
[----:B------:R-:W-:Y:S02]  /*21430*/  SEL R63, R63, R62, P0 ;  /* 0x0000003e3f3f7207 */ /* 0x000fe40000000000 */
[----:B------:R-:W-:Y:S01]  /*21440*/  SEL R62, R66, R67, P0 ;  /* 0x00000043423e7207 */ /* 0x000fe20000000000 */
[----:B-1----:R-:W-:Y:S01]  /*21450*/  SHFL.IDX PT, R3, R14, R0, 0x1c1f ;  /* 0x001c1f000e037589 */ /* 0x002fe200000e0000 */
        /* <DEDUP_REMOVED lines=30> */
[----:B------:R-:W-:-:S02]  /*21640*/  LOP3.LUT R2, R0, 0x2, RZ, 0x3c, !PT ;  /* 0x0000000200027812 */ /* 0x000fc400078e3cff */
[----:B------:R-:W-:Y:S02]  /*21650*/  SEL R45, R68, R69, P0 ;  /* 0x00000045442d7207 */ /* 0x000fe40000000000 */
[----:B------:R-:W-:Y:S01]  /*21660*/  SEL R27, R80, R81, P0 ;  /* 0x00000051501b7207 */ /* 0x000fe20000000000 */
[----:B------:R-:W1:Y:S01]  /*21670*/  SHFL.IDX PT, R60, R60, R2, 0x1c1f ;  /* 0x001c1f023c3c7589 */ /* 0x000e6200000e0000 */
        /* <DEDUP_REMOVED lines=142> */
[----:B-1----:R-:W-:Y:S01]  /*21f60*/  SEL R185, R46, R60, P0 ;  /* 0x0000003c2eb97207 */ /* 0x002fe20000000000 */
[----:B------:R-:W-:Y:S01]  /*21f70*/  SHFL.IDX PT, R115, R122, R2, 0x1c1f ;  /* 0x001c1f027a737589 */ /* 0x000fe200000e0000 */
[----:B------:R-:W-:Y:S02]  /*21f80*/  SEL R186, R60, R46, P0 ;  /* 0x0000002e3cba7207 */ /* 0x000fe40000000000 */
[----:B------:R-:W-:Y:S01]  /*21f90*/  SEL R103, R150, R151, P0 ;  /* 0x0000009796677207 */ /* 0x000fe20000000000 */
[----:B------:R-:W1:Y:S01]  /*21fa0*/  SHFL.IDX PT, R52, R52, R2, 0x1c1f ;  /* 0x001c1f0234347589 */ /* 0x000e6200000e0000 */
[----:B------:R-:W-:Y:S02]  /*21fb0*/  SEL R205, R166, R147, P0 ;  /* 0x00000093a6cd7207 */ /* 0x000fe40000000000 */
[----:B--2---:R-:W-:Y:S01]  /*21fc0*/  SEL R60, R91, R63, P0 ;  /* 0x0000003f5b3c7207 */ /* 0x004fe20000000000 */
[----:B------:R-:W-:Y:S01]  /*21fd0*/  SHFL.IDX PT, R27, R27, R0, 0x1c1f ;  /* 0x001c1f001b1b7589 */ /* 0x000fe200000e0000 */
[----:B------:R-:W-:-:S02]  /*21fe0*/  SEL R150, R151, R150, P0 ;  /* 0x0000009697967207 */ /* 0x000fc40000000000 */
[----:B------:R-:W-:Y:S01]  /*21ff0*/  SEL R206, R147, R166, P0 ;  /* 0x000000a693ce7207 */ /* 0x000fe20000000000 */
[----:B------:R-:W2:Y:S01]  /*22000*/  SHFL.IDX PT, R26, R26, R2, 0x1c1f ;  /* 0x001c1f021a1a7589 */ /* 0x000ea200000e0000 */
[----:B---3--:R-:W-:Y:S02]  /*22010*/  SEL R182, R45, R68, P0 ;  /* 0x000000442db67207 */ /* 0x008fe40000000000 */
[----:B------:R-:W-:Y:S01]  /*22020*/  SEL R181, R68, R45, P0 ;  /* 0x0000002d44b57207 */ /* 0x000fe20000000000 */
[----:B------:R-:W-:Y:S01]  /*22030*/  SHFL.IDX PT, R122, R119, R0, 0x1c1f ;  /* 0x001c1f00777a7589 */ /* 0x000fe200000e0000 */
[----:B----4-:R-:W-:Y:S02]  /*22040*/  SEL R172, R42, R88, P0 ;  /* 0x000000582aac7207 */ /* 0x010fe40000000000 */
[----:B------:R-:W-:Y:S01]  /*22050*/  SEL R171, R88, R42, P0 ;  /* 0x0000002a58ab7207 */ /* 0x000fe20000000000 */
[----:B------:R-:W-:Y:S01]  /*22060*/  SHFL.IDX PT, R54, R54, R0, 0x1c1f ;  /* 0x001c1f0036367589 */ /* 0x000fe200000e0000 */
[----:B------:R-:W-:-:S02]  /*22070*/  SEL R63, R63, R91, P0 ;  /* 0x0000005b3f3f7207 */ /* 0x000fc40000000000 */
[----:B------:R-:W-:Y:S01]  /*22080*/  SEL R68, R62, R67, P0 ;  /* 0x000000433e447207 */ /* 0x000fe20000000000 */
[----:B------:R-:W3:Y:S01]  /*22090*/  SHFL.IDX PT, R112, R112, R2, 0x1c1f ;  /* 0x001c1f0270707589 */ /* 0x000ee200000e0000 */
[----:B0-----:R-:W-:Y:S02]  /*220a0*/  SEL R88, R82, R94, P0 ;  /* 0x0000005e52587207 */ /* 0x001fe40000000000 */
[----:B------:R-:W-:Y:S01]  /*220b0*/  SEL R91, R83, R98, P0 ;  /* 0x00000062535b7207 */ /* 0x000fe20000000000 */
[----:B------:R-:W0:Y:S01]  /*220c0*/  SHFL.IDX PT, R116, R116, R2, 0x1c1f ;  /* 0x001c1f0274747589 */ /* 0x000e2200000e0000 */
        /* <DEDUP_REMOVED lines=70> */
[----:B---3--:R-:W-:Y:S01]  /*22530*/  SEL R6, R54, R112, P0 ;  /* 0x0000007036067207 */ /* 0x008fe20000000000 */
[----:B------:R-:W-:Y:S01]  /*22540*/  SHFL.IDX PT, R81, R81, R0, 0x1c1f ;  /* 0x001c1f0051517589 */ /* 0x000fe200000e0000 */
[----:B0-----:R-:W-:Y:S02]  /*22550*/  SEL R7, R55, R116, P0 ;  /* 0x0000007437077207 */ /* 0x001fe40000000000 */
[----:B----4-:R-:W-:Y:S01]  /*22560*/  SEL R8, R57, R120, P0 ;  /* 0x0000007839087207 */ /* 0x010fe20000000000 */
[----:B------:R-:W0:Y:S01]  /*22570*/  SHFL.IDX PT, R154, R154, R2, 0x1c1f ;  /* 0x001c1f029a9a7589 */ /* 0x000e2200000e0000 */
        /* <DEDUP_REMOVED lines=10> */
[----:B-1----:R-:W-:Y:S01]  /*22620*/  SEL R27, R77, R158, P0 ;  /* 0x0000009e4d1b7207 */ /* 0x002fe20000000000 */
[----:B------:R-:W1:Y:S01]  /*22630*/  SHFL.IDX PT, R156, R156, R2, 0x1c1f ;  /* 0x001c1f029c9c7589 */ /* 0x000e6200000e0000 */
[----:B--2---:R-:W-:Y:S02]  /*22640*/  SEL R36, R80, R146, P0 ;  /* 0x0000009250247207 */ /* 0x004fe40000000000 */
[----:B------:R-:W-:Y:S01]  /*22650*/  SEL R42, R56, R160, P0 ;  /* 0x000000a0382a7207 */ /* 0x000fe20000000000 */
[----:B------:R-:W-:Y:S01]  /*22660*/  SHFL.IDX PT, R89, R89, R0, 0x1c1f ;  /* 0x001c1f0059597589 */ /* 0x000fe200000e0000 */
[----:B------:R-:W-:Y:S02]  /*22670*/  SEL R43, R73, R152, P0 ;  /* 0x00000098492b7207 */ /* 0x000fe40000000000 */
[----:B------:R-:W-:Y:S01]  /*22680*/  SEL R100, R114, R115, P0 ;  /* 0x0000007372647207 */ /* 0x000fe20000000000 */
[----:B------:R-:W2:Y:S01]  /*22690*/  SHFL.IDX PT, R157, R157, R2, 0x1c1f ;  /* 0x001c1f029d9d7589 */ /* 0x000ea200000e0000 */
[----:B0-----:R-:W-:-:S02]  /*226a0*/  SEL R45, R81, R154, P0 ;  /* 0x0000009a512d7207 */ /* 0x001fc40000000000 */
[----:B------:R-:W-:Y:S01]  /*226b0*/  SEL R54, R112, R54, P0 ;  /* 0x0000003670367207 */ /* 0x000fe20000000000 */
[----:B------:R-:W-:Y:S01]  /*226c0*/  SHFL.IDX PT, R113, R70, R0, 0x1c1f ;  /* 0x001c1f0046717589 */ /* 0x000fe200000e0000 */
[----:B------:R-:W-:Y:S02]  /*226d0*/  SEL R55, R116, R55, P0 ;  /* 0x0000003774377207 */ /* 0x000fe40000000000 */
[----:B------:R-:W-:Y:S01]  /*226e0*/  SEL R57, R120, R57, P0 ;  /* 0x0000003978397207 */ /* 0x000fe20000000000 */
[----:B------:R-:W0:Y:S01]  /*226f0*/  SHFL.IDX PT, R75, R75, R2, 0x1c1f ;  /* 0x001c1f024b4b7589 */ /* 0x000e2200000e0000 */
[----:B---3--:R-:W-:Y:S02]  /*22700*/  SEL R46, R109, R155, P0 ;  /* 0x0000009b6d2e7207 */ /* 0x008fe40000000000 */
[----:B------:R-:W-:Y:S01]  /*22710*/  SEL R58, R124, R58, P0 ;  /* 0x0000003a7c3a7207 */ /* 0x000fe20000000000 */
[----:B------:R-:W-:Y:S01]  /*22720*/  SHFL.IDX PT, R117, R117, R0, 0x1c1f ;  /* 0x001c1f0075757589 */ /* 0x000fe200000e0000 */
[----:B------:R-:W-:-:S02]  /*22730*/  SEL R59, R128, R59, P0 ;  /* 0x0000003b803b7207 */ /* 0x000fc40000000000 */
[----:B------:R-:W-:Y:S01]  /*22740*/  SEL R61, R132, R61, P0 ;  /* 0x0000003d843d7207 */ /* 0x000fe20000000000 */
[----:B------:R-:W3:Y:S01]  /*22750*/  SHFL.IDX PT, R121, R121, R2, 0x1c1f ;  /* 0x001c1f0279797589 */ /* 0x000ee200000e0000 */
[----:B-1----:R-:W-:Y:S02]  /*22760*/  SEL R48, R85, R156, P0 ;  /* 0x0000009c55307207 */ /* 0x002fe40000000000 */
        /* <DEDUP_REMOVED lines=11> */
[----:B0-----:R-:W-:Y:S02]  /*22820*/  SEL R71, R113, R75, P0 ;  /* 0x0000004b71477207 */ /* 0x001fe40000000000 */
[----:B------:R-:W-:Y:S01]  /*22830*/  SEL R56, R160, R56, P0 ;  /* 0x00000038a0387207 */ /* 0x000fe20000000000 */
[----:B------:R-:W-:Y:S01]  /*22840*/  SHFL.IDX PT, R95, R95, R0, 0x1c1f ;  /* 0x001c1f005f5f7589 */ /* 0x000fe200000e0000 */
[----:B------:R-:W-:-:S02]  /*22850*/  SEL R73, R152, R73, P0 ;  /* 0x0000004998497207 */ /* 0x000fc40000000000 */
[----:B------:R-:W-:Y:S01]  /*22860*/  SEL R81, R154, R81, P0 ;  /* 0x000000519a517207 */ /* 0x000fe20000000000 */
[----:B------:R-:W0:Y:S01]  /*22870*/  SHFL.IDX PT, R118, R118, R2, 0x1c1f ;  /* 0x001c1f0276767589 */ /* 0x000e2200000e0000 */
[----:B---3--:R-:W-:Y:S02]  /*22880*/  SEL R78, R117, R121, P0 ;  /* 0x00000079754e7207 */ /* 0x008fe40000000000 */
[----:B------:R-:W-:Y:S01]  /*22890*/  SEL R109, R155, R109, P0 ;  /* 0x0000006d9b6d7207 */ /* 0x000fe20000000000 */
[----:B------:R-:W-:Y:S01]  /*228a0*/  SHFL.IDX PT, R97, R97, R0, 0x1c1f ;  /* 0x001c1f0061617589 */ /* 0x000fe200000e0000 */
[----:B------:R-:W-:Y:S02]  /*228b0*/  SEL R85, R156, R85, P0 ;  /* 0x000000559c557207 */ /* 0x000fe40000000000 */
[----:B------:R-:W-:Y:S01]  /*228c0*/  SEL R89, R157, R89, P0 ;  /* 0x000000599d597207 */ /* 0x000fe20000000000 */
[----:B------:R-:W3:Y:S01]  /*228d0*/  SHFL.IDX PT, R126, R126, R2, 0x1c1f ;  /* 0x001c1f027e7e7589 */ /* 0x000ee200000e0000 */
[----:B-1----:R-:W-:-:S02]  /*228e0*/  SEL R86, R129, R125, P0 ;  /* 0x0000007d81567207 */ /* 0x002fc40000000000 */
[----:B------:R-:W-:Y:S01]  /*228f0*/  SEL R75, R75, R113, P0 ;  /* 0x000000714b4b7207 */ /* 0x000fe20000000000 */
[----:B------:R-:W1:Y:S01]  /*22900*/  SHFL.IDX PT, R119, R130, R2, 0x1c1f ;  /* 0x001c1f0282777589 */ /* 0x000e6200000e0000 */
[----:B------:R-:W-:Y:S02]  /*22910*/  SEL R117, R121, R117, P0 ;  /* 0x0000007579757207 */ /* 0x000fe40000000000 */
[----:B------:R-:W-:Y:S01]  /*22920*/  SEL R125, R125, R129, P0 ;  /* 0x000000817d7d7207 */ /* 0x000fe20000000000 */
[----:B------:R-:W-:Y:S01]  /*22930*/  SHFL.IDX PT, R99, R99, R0, 0x1c1f ;  /* 0x001c1f0063637589 */ /* 0x000fe200000e0000 */
[----:B--2---:R-:W-:Y:S02]  /*22940*/  SEL R96, R90, R110, P0 ;  /* 0x0000006e5a607207 */ /* 0x004fe40000000000 */
[----:B------:R-:W-:Y:S01]  /*22950*/  SEL R90, R110, R90, P0 ;  /* 0x0000005a6e5a7207 */ /* 0x000fe20000000000 */
[----:B------:R-:W2:Y:S01]  /*22960*/  SHFL.IDX PT, R134, R134, R2, 0x1c1f ;  /* 0x001c1f0286867589 */ /* 0x000ea200000e0000 */
[----:B------:R-:W-:-:S03]  /*22970*/  SEL R114, R115, R114, P0 ;  /* 0x0000007273727207 */ /* 0x000fc60000000000 */
[----:B------:R-:W-:Y:S01]  /*22980*/  SHFL.IDX PT, R123, R123, R0, 0x1c1f ;  /* 0x001c1f007b7b7589 */ /* 0x000fe200000e0000 */
[----:B0-----:R-:W-:Y:S02]  /*22990*/  SEL R93, R95, R118, P0 ;  /* 0x000000765f5d7207 */ /* 0x001fe40000000000 */
[----:B------:R-:W-:Y:S01]  /*229a0*/  SEL R95, R118, R95, P0 ;  /* 0x0000005f765f7207 */ /* 0x000fe20000000000 */
[----:B------:R-:W0:Y:S04]  /*229b0*/  SHFL.IDX PT, R127, R138, R2, 0x1c1f ;  /* 0x001c1f028a7f7589 */ /* 0x000e2800000e0000 */
[----:B------:R-:W-:Y:S01]  /*229c0*/  SHFL.IDX PT, R101, R101, R0, 0x1c1f ;  /* 0x001c1f0065657589 */ /* 0x000fe200000e0000 */
[----:B---3--:R-:W-:Y:S02]  /*229d0*/  SEL R102, R97, R126, P0 ;  /* 0x0000007e61667207 */ /* 0x008fe40000000000 */
[----:B------:R-:W-:Y:S01]  /*229e0*/  SEL R97, R126, R97, P0 ;  /* 0x000000617e617207 */ /* 0x000fe20000000000 */
[----:B------:R-:W3:Y:S01]  /*229f0*/  SHFL.IDX PT, R142, R142, R2, 0x1c1f ;  /* 0x001c1f028e8e7589 */ /* 0x000ee200000e0000 */
[----:B-1----:R-:W-:-:S02]  /*22a00*/  SEL R104, R122, R119, P0 ;  /* 0x000000777a687207 */ /* 0x002fc40000000000 */
[----:B------:R-:W-:Y:S01]  /*22a10*/  SEL R119, R119, R122, P0 ;  /* 0x0000007a77777207 */ /* 0x000fe20000000000 */
[----:B------:R-:W1:Y:S04]  /*22a20*/  SHFL.IDX PT, R34, R34, R2, 0x1c1f ;  /* 0x001c1f0222227589 */ /* 0x000e6800000e0000 */
[----:B------:R-:W4:Y:S01]  /*22a30*/  SHFL.IDX PT, R32, R32, R2, 0x1c1f ;  /* 0x001c1f0220207589 */ /* 0x000f2200000e0000 */
[----:B--2---:R-:W-:Y:S02]  /*22a40*/  SEL R105, R99, R134, P0 ;  /* 0x0000008663697207 */ /* 0x004fe40000000000 */
[----:B------:R-:W-:Y:S01]  /*22a50*/  SEL R99, R134, R99, P0 ;  /* 0x0000006386637207 */ /* 0x000fe20000000000 */
[----:B------:R-:W-:Y:S04]  /*22a60*/  SHFL.IDX PT, R31, R31, R0, 0x1c1f ;  /* 0x001c1f001f1f7589 */ /* 0x000fe800000e0000 */
[----:B------:R-:W2:Y:S01]  /*22a70*/  SHFL.IDX PT, R30, R30, R2, 0x1c1f ;  /* 0x001c1f021e1e7589 */ /* 0x000ea200000e0000 */
[----:B0-----:R-:W-:-:S02]  /*22a80*/  SEL R107, R123, R127, P0 ;  /* 0x0000007f7b6b7207 */ /* 0x001fc40000000000 */
[----:B------:R-:W-:Y:S01]  /*22a90*/  SEL R123, R127, R123, P0 ;  /* 0x0000007b7f7b7207 */ /* 0x000fe20000000000 */
[----:B------:R-:W-:Y:S04]  /*22aa0*/  SHFL.IDX PT, R29, R29, R0, 0x1c1f ;  /* 0x001c1f001d1d7589 */ /* 0x000fe800000e0000 */
[----:B------:R-:W0:Y:S01]  /*22ab0*/  SHFL.IDX PT, R28, R28, R2, 0x1c1f ;  /* 0x001c1f021c1c7589 */ /* 0x000e2200000e0000 */
[----:B---3--:R-:W-:Y:S02]  /*22ac0*/  SEL R108, R101, R142, P0 ;  /* 0x0000008e656c7207 */ /* 0x008fe40000000000 */
[----:B------:R-:W-:Y:S01]  /*22ad0*/  SEL R101, R142, R101, P0 ;  /* 0x000000658e657207 */ /* 0x000fe20000000000 */
[----:B------:R-:W3:Y:S01]  /*22ae0*/  SHFL.IDX PT, R70, R205, R0, 0x1c1f ;  /* 0x001c1f00cd467589 */ /* 0x000ee200000e0000 */
[----:B-1----:R-:W-:-:S02]  /*22af0*/  SEL R191, R35, R34, P0 ;  /* 0x0000002223bf7207 */ /* 0x002fc40000000000 */
[----:B------:R-:W-:Y:S01]  /*22b00*/  SEL R192, R34, R35, P0 ;  /* 0x0000002322c07207 */ /* 0x000fe20000000000 */
[----:B------:R-:W1:Y:S01]  /*22b10*/  SHFL.IDX PT, R103, R103, R0, 0x1c1f ;  /* 0x001c1f0067677589 */ /* 0x000e6200000e0000 */
[----:B----4-:R-:W-:Y:S02]  /*22b20*/  SEL R187, R33, R32, P0 ;  /* 0x0000002021bb7207 */ /* 0x010fe40000000000 */
[----:B------:R-:W-:Y:S01]  /*22b30*/  SEL R188, R32, R33, P0 ;  /* 0x0000002120bc7207 */ /* 0x000fe20000000000 */
[----:B------:R-:W4:Y:S04]  /*22b40*/  SHFL.IDX PT, R0, R206, R2, 0x1c1f ;  /* 0x001c1f02ce007589 */ /* 0x000f2800000e0000 */
[----:B------:R3:W1:Y:S01]  /*22b50*/  SHFL.IDX PT, R150, R150, R2, 0x1c1f ;  /* 0x001c1f0296967589 */ /* 0x00066200000e0000 */
[----:B--2---:R-:W-:-:S02]  /*22b60*/  SEL R184, R31, R30, P0 ;  /* 0x0000001e1fb87207 */ /* 0x004fc40000000000 */
[----:B------:R-:W-:Y:S02]  /*22b70*/  SEL R183, R30, R31, P0 ;  /* 0x0000001f1eb77207 */ /* 0x000fe40000000000 */
[----:B0-----:R-:W-:Y:S02]  /*22b80*/  SEL R180, R29, R28, P0 ;  /* 0x0000001c1db47207 */ /* 0x001fe40000000000 */
[----:B------:R-:W-:Y:S01]  /*22b90*/  SEL R179, R28, R29, P0 ;  /* 0x0000001d1cb37207 */ /* 0x000fe20000000000 */
[----:B---3--:R-:W-:-:S07]  /*22ba0*/  IMAD.MOV.U32 R2, RZ, RZ, RZ ;  /* 0x000000ffff027224 */ /* 0x008fce00078e00ff */
.L_x_3016:
[----:B------:R-:W2:Y:S01]  /*22bb0*/  LDL.LU R110, [R1+0x90] ;  /* 0x00009000016e7983 */ /* 0x000ea20000300800 */
[----:B------:R-:W-:Y:S05]  /*22bc0*/  WARPSYNC.ALL ;  /* 0x0000000000007948 */ /* 0x000fea0003800000 */
[----:B------:R-:W3:Y:S01]  /*22bd0*/  LDL.LU R11, [R1+0x94] ;  /* 0x00009400010b7983 */ /* 0x000ee20000300800 */
        /* <DEDUP_REMOVED lines=19> */
[----:B----4-:R-:W-:-:S02]  /*22d10*/  F2FP.BF16.F32.PACK_AB R12, R189, R191 ;  /* 0x000000bfbd0c723e */ /* 0x010fc400000010ff */
        /* <DEDUP_REMOVED lines=8> */
[----:B0-----:R-:W-:Y:S02]  /*22da0*/  F2FP.BF16.F32.PACK_AB R32, R182, R184 ;  /* 0x000000b8b620723e */ /* 0x001fe400000010ff */
        /* <DEDUP_REMOVED lines=19> */
[----:B0-----:R-:W-:-:S03]  /*22ee0*/  F2FP.BF16.F32.PACK_AB R12, R3, R147 ;  /* 0x00000093030c723e */ /* 0x001fc600000010ff */
        /* <DEDUP_REMOVED lines=43> */
[----:B---3--:R-:W-:-:S07]  /*231a0*/  IADD3.X R13, R11, UR5, RZ, P1, !PT ;  /* 0x000000050b0d7c10 */ /* 0x008fce0008ffe4ff */
[----:B------:R-:W5:Y:S01]  /*231b0*/  @P0 LDG.E R2, desc[UR40][R12.64] ;  /* 0x000000280c020981 */ /* 0x000f62000c1e1900 */
[----:B------:R-:W-:-:S04]  /*231c0*/  ISETP.NE.U32.AND P3, PT, RZ, UR6, PT ;  /* 0x00000006ff007c0c */ /* 0x000fc8000bf65070 */
[----:B------:R-:W-:Y:S02]  /*231d0*/  ISETP.NE.AND.EX P3, PT, RZ, UR7, PT, P3 ;  /* 0x00000007ff007c0c */ /* 0x000fe4000bf65330 */
[----:B------:R-:W-:-:S11]  /*231e0*/  ISETP.GT.AND P2, PT, R223, 0x1, PT ;  /* 0x00000001df00780c */ /* 0x000fd60003f44270 */
[----:B------:R-:W-:Y:S01]  /*231f0*/  @P3 IADD3 R14, P1, R110, UR6, RZ ;  /* 0x000000066e0e3c10 */ /* 0x000fe2000ff3e0ff */
[----:B------:R-:W-:Y:S01]  /*23200*/  ULDC UR6, c[0x0][0xa88] ;  /* 0x0002a20000067ab9 */ /* 0x000fe20000000800 */
[----:B------:R-:W-:Y:S02]  /*23210*/  IMAD.MOV.U32 R110, RZ, RZ, 0x9b8 ;  /* 0x000009b8ff6e7424 */ /* 0x000fe400078e00ff */
[----:B------:R-:W-:Y:S01]  /*23220*/  IMAD.U32 R0, RZ, RZ, UR6 ;  /* 0x00000006ff007e24 */ /* 0x000fe2000f8e00ff */
[----:B------:R-:W-:Y:S02]  /*23230*/  @P3 IADD3.X R15, R11, UR7, RZ, P1, !PT ;  /* 0x000000070b0f3c10 */ /* 0x000fe40008ffe4ff */
[----:B------:R-:W-:-:S03]  /*23240*/  SEL R110, R110, 0x978, P2 ;  /* 0x000009786e6e7807 */ /* 0x000fc60001000000 */
[----:B------:R0:W5:Y:S01]  /*23250*/  @P3 LDG.E R0, desc[UR40][R14.64] ;  /* 0x000000280e003981 */ /* 0x000162000c1e1900 */
[----:B------:R1:W2:Y:S01]  /*23260*/  LDC.64 R34, c[0x0][R110+0x218] ;  /* 0x000086006e227b82 */ /* 0x0002a20000000a00 */
[----:B------:R-:W-:-:S07]  /*23270*/  ISETP.NE.AND P1, PT, R120, 0x1, PT ;  /* 0x000000017800780c */ /* 0x000fce0003f25270 */
[----:B------:R1:W3:Y:S08]  /*23280*/  LDC.64 R32, c[0x0][R110+0x228] ;  /* 0x00008a006e207b82 */ /* 0x0002f00000000a00 */
[----:B0-----:R1:W0:Y:S08]  /*23290*/  LDC.64 R14, c[0x0][R110+0x220] ;  /* 0x000088006e0e7b82 */ /* 0x0012300000000a00 */
[----:B------:R-:W4:Y:S08]  /*232a0*/  @P1 LDC R103, c[0x0][0xbec] ;  /* 0x0002fb00ff671b82 */ /* 0x000f300000000800 */
[----:B------:R-:W0:Y:S01]  /*232b0*/  @P1 LDC R11, c[0x0][0xbf0] ;  /* 0x0002fc00ff0b1b82 */ /* 0x000e220000000800 */
[----:B-1----:R-:W-:Y:S05]  /*232c0*/  @P3 BRA `(.L_x_2666) ;  /* 0x0000000000103947 */ /* 0x002fea0003800000 */
[----:B------:R-:W-:Y:S05]  /*232d0*/  @!P0 BRA `(.L_x_2666) ;  /* 0x00000000000c8947 */ /* 0x000fea0003800000 */
[----:B-----5:R-:W2:Y:S04]  /*232e0*/  LDG.E R0, desc[UR40][R12.64] ;  /* 0x000000280c007981 */ /* 0x020ea8000c1e1900 */
[----:B------:R-:W2:Y:S02]  /*232f0*/  LDG.E R12, desc[UR40][R12.64+0x4] ;  /* 0x000004280c0c7981 */ /* 0x000ea4000c1e1900 */
[----:B--2---:R-:W-:-:S07]  /*23300*/  IMAD.IADD R0, R12, 0x1, -R0 ;  /* 0x000000010c007824 */ /* 0x004fce00078e0a00 */
.L_x_2666:
        /* <DEDUP_REMOVED lines=11> */
[----:B--2---:R-:W-:-:S04]  /*233c0*/  IMAD.IADD R70, R12, 0x1, R124 ;  /* 0x000000010c467824 */ /* 0x004fc800078e027c */
[----:B----4-:R-:W-:Y:S01]  /*233d0*/  @P1 IMAD.HI.U32 R12, R70, R103, RZ ;  /* 0x00000067460c1227 */ /* 0x010fe200078e00ff */
[----:B------:R-:W-:-:S04]  /*233e0*/  MOV R103, R70 ;  /* 0x0000004600677202 */ /* 0x000fc80000000f00 */
[----:B0-----:R-:W-:Y:S02]  /*233f0*/  @P1 SHF.R.U32.HI R103, RZ, R11, R12 ;  /* 0x0000000bff671219 */ /* 0x001fe4000001160c */
[----:B---3--:R-:W-:Y:S02]  /*23400*/  SEL R11, R13, RZ, !P0 ;  /* 0x000000ff0d0b7207 */ /* 0x008fe40004000000 */
[----:B------:R0:W1:Y:S02]  /*23410*/  LDC.64 R12, c[0x0][R110+0x210] ;  /* 0x000084006e0c7b82 */ /* 0x0000640000000a00 */
[----:B0-----:R-:W-:-:S06]  /*23420*/  SEL R110, R112, RZ, !P0 ;  /* 0x000000ff706e7207 */ /* 0x001fcc0004000000 */
[----:B------:R-:W0:Y:S01]  /*23430*/  LDC.64 R112, c[0x0][0xba8] ;  /* 0x0002ea00ff707b82 */ /* 0x000e220000000a00 */
[-C--:B------:R-:W-:Y:S01]  /*23440*/  IMAD R15, R15, R11.reuse, RZ ;  /* 0x0000000b0f0f7224 */ /* 0x080fe200078e02ff */
[----:B------:R-:W-:Y:S01]  /*23450*/  SEL R118, R121, RZ, P2 ;  /* 0x000000ff79767207 */ /* 0x000fe20001000000 */
[----:B------:R-:W-:Y:S02]  /*23460*/  IMAD R115, R35, R122, RZ ;  /* 0x0000007a23737224 */ /* 0x000fe400078e02ff */
[C---:B------:R-:W-:Y:S02]  /*23470*/  IMAD R110, R14.reuse, R110, R15 ;  /* 0x0000006e0e6e7224 */ /* 0x040fe400078e020f */
[----:B------:R-:W-:-:S04]  /*23480*/  IMAD.WIDE.U32 R14, R14, R11, RZ ;  /* 0x0000000b0e0e7225 */ /* 0x000fc800078e00ff */
[----:B------:R-:W-:-:S04]  /*23490*/  IMAD.WIDE.U32 R34, R34, R122, RZ ;  /* 0x0000007a22227225 */ /* 0x000fc800078e00ff */
[----:B------:R-:W-:Y:S01]  /*234a0*/  IMAD R116, R33, R118, RZ ;  /* 0x0000007621747224 */ /* 0x000fe200078e02ff */
[----:B------:R-:W-:Y:S01]  /*234b0*/  IADD3 R14, P0, P3, R14, R34, R2 ;  /* 0x000000220e0e7210 */ /* 0x000fe20007b1e002 */
[----:B------:R-:W-:-:S04]  /*234c0*/  IMAD.WIDE.U32 R32, R32, R118, RZ ;  /* 0x0000007620207225 */ /* 0x000fc800078e00ff */
[----:B------:R-:W-:Y:S02]  /*234d0*/  IMAD.IADD R110, R15, 0x1, R110 ;  /* 0x000000010f6e7824 */ /* 0x000fe400078e026e */
[----:B------:R-:W-:Y:S01]  /*234e0*/  IMAD.IADD R115, R35, 0x1, R115 ;  /* 0x0000000123737824 */ /* 0x000fe200078e0273 */
[----:B------:R-:W-:Y:S01]  /*234f0*/  SHF.R.S32.HI R35, RZ, 0x1f, R2 ;  /* 0x0000001fff237819 */ /* 0x000fe20000011402 */
[----:B------:R-:W-:Y:S01]  /*23500*/  IMAD.IADD R116, R33, 0x1, R116 ;  /* 0x0000000121747824 */ /* 0x000fe200078e0274 */
[----:B------:R-:W-:Y:S01]  /*23510*/  IADD3 R32, P4, P5, R103, R14, R32 ;  /* 0x0000000e67207210 */ /* 0x000fe20007d9e020 */
[----:B0-----:R-:W0:Y:S01]  /*23520*/  @!P2 LDC R112, c[0x0][0xb50] ;  /* 0x0002d400ff70ab82 */ /* 0x001e220000000800 */
[----:B------:R-:W-:Y:S02]  /*23530*/  IADD3.X R110, R110, R115, R35, P0, P3 ;  /* 0x000000736e6e7210 */ /* 0x000fe400007e6423 */
[----:B------:R-:W-:-:S04]  /*23540*/  SHF.R.S32.HI R14, RZ, 0x1f, R103 ;  /* 0x0000001fff0e7819 */ /* 0x000fc80000011467 */
[----:B------:R-:W-:Y:S01]  /*23550*/  IADD3.X R33, R14, R110, R116, P4, P5 ;  /* 0x0000006e0e217210 */ /* 0x000fe200027ea474 */
[----:B------:R-:W2:Y:S01]  /*23560*/  @!P2 LDC R113, c[0x0][0xb54] ;  /* 0x0002d500ff71ab82 */ /* 0x000ea20000000800 */
[----:B------:R-:W-:-:S04]  /*23570*/  IMAD.MOV R14, RZ, RZ, -R103 ;  /* 0x000000ffff0e7224 */ /* 0x000fc800078e0a67 */
[----:B------:R-:W-:-:S04]  /*23580*/  IMAD R14, R120, R14, R70 ;  /* 0x0000000e780e7224 */ /* 0x000fc800078e0246 */
[-C--:B-1----:R-:W-:Y:S01]  /*23590*/  IMAD R13, R13, R14.reuse, RZ ;  /* 0x0000000e0d0d7224 */ /* 0x082fe200078e02ff */
[----:B------:R-:W-:Y:S01]  /*235a0*/  SHF.R.S32.HI R15, RZ, 0x1f, R14 ;  /* 0x0000001fff0f7819 */ /* 0x000fe2000001140e */
[----:B------:R-:W-:-:S04]  /*235b0*/  IMAD.WIDE.U32 R32, R12, R14, R32 ;  /* 0x0000000e0c207225 */ /* 0x000fc800078e0020 */
[----:B------:R-:W-:Y:S01]  /*235c0*/  IMAD R13, R12, R15, R13 ;  /* 0x0000000f0c0d7224 */ /* 0x000fe200078e020d */
[----:B0-----:R-:W-:-:S03]  /*235d0*/  LEA R112, P0, R32, R112, 0x2 ;  /* 0x0000007020707211 */ /* 0x001fc600078010ff */
[----:B------:R-:W-:-:S05]  /*235e0*/  IMAD.IADD R13, R33, 0x1, R13 ;  /* 0x00000001210d7824 */ /* 0x000fca00078e020d */
[----:B--2---:R-:W-:Y:S01]  /*235f0*/  LEA.HI.X R113, R32, R113, R13, 0x2, P0 ;  /* 0x0000007120717211 */ /* 0x004fe200000f140d */
[----:B------:R-:W-:Y:S01]  /*23600*/  SHFL.IDX PT, R12, R112, RZ, 0x1c1f ;  /* 0x001c1fff700c7589 */ /* 0x000fe200000e0000 */
[----:B------:R-:W-:-:S03]  /*23610*/  IMAD.IADD R32, R127, 0x1, R124 ;  /* 0x000000017f207824 */ /* 0x000fc600078e027c */
        /* <DEDUP_REMOVED lines=10> */
[----:B------:R-:W-:Y:S01]  /*236c0*/  VIADD R8, R224, 0xffffff80 ;  /* 0xffffff80e0087836 */ /* 0x000fe20000000000 */
[----:B------:R-:W1:Y:S01]  /*236d0*/  @P1 LDC R9, c[0x0][0xbec] ;  /* 0x0002fb00ff091b82 */ /* 0x000e620000000800 */
[----:B------:R-:W-:-:S03]  /*236e0*/  ULDC.64 UR4, c[0x0][0xaa0] ;  /* 0x0002a80000047ab9 */ /* 0x000fc60000000a00 */
[----:B------:R-:W-:-:S04]  /*236f0*/  SHF.R.S32.HI R3, RZ, 0x1f, R8 ;  /* 0x0000001fff037819 */ /* 0x000fc80000011408 */
[----:B------:R-:W-:Y:S01]  /*23700*/  LEA.HI R3, R3, R8, RZ, 0x3 ;  /* 0x0000000803037211 */ /* 0x000fe200078f18ff */
[----:B0-----:R-:W0:Y:S03]  /*23710*/  @P1 LDC R15, c[0x0][0xbf0] ;  /* 0x0002fc00ff0f1b82 */ /* 0x001e260000000800 */
        /* <DEDUP_REMOVED lines=27> */
[----:B------:R-:W-:Y:S01]  /*238d0*/  IMAD R35, R35, UR4, RZ ;  /* 0x0000000423237c24 */ /* 0x000fe2000f8e02ff */
[----:B------:R-:W-:Y:S01]  /*238e0*/  LOP3.LUT R44, R44, R45, RZ, 0x3c, !PT ;  /* 0x0000002d2c2c7212 */ /* 0x000fe200078e3cff */
[----:B------:R-:W-:Y:S01]  /*238f0*/  IMAD.X R45, RZ, RZ, R5, P4 ;  /* 0x000000ffff2d7224 */ /* 0x000fe200020e0605 */
[----:B------:R-:W-:Y:S01]  /*23900*/  IADD3 R69, P5, R4, 0xa000, RZ ;  /* 0x0000a00004457810 */ /* 0x000fe20007fbe0ff */
[----:B------:R-:W5:Y:S01]  /*23910*/  LD.E.128 R24, desc[UR40][R24.64] ;  /* 0x0000002818187980 */ /* 0x000f62000c101d00 */
[----:B------:R-:W-:-:S02]  /*23920*/  IADD3.X R41, RZ, R5, RZ, P3, !PT ;  /* 0x00000005ff297210 */ /* 0x000fc40001ffe4ff */
[C---:B------:R-:W-:Y:S01]  /*23930*/  IADD3 R53, P0, R4.reuse, 0x6000, RZ ;  /* 0x0000600004357810 */ /* 0x040fe20007f1e0ff */
[----:B------:R-:W5:Y:S01]  /*23940*/  LD.E.128 R48, desc[UR40][R48.64] ;  /* 0x0000002830307980 */ /* 0x000f62000c101d00 */
[C---:B------:R-:W-:Y:S02]  /*23950*/  IADD3 R57, P2, R4.reuse, 0x7000, RZ ;  /* 0x0000700004397810 */ /* 0x040fe40007f5e0ff */
[C---:B------:R-:W-:Y:S02]  /*23960*/  IADD3 R61, P3, R4.reuse, 0x8000, RZ ;  /* 0x00008000043d7810 */ /* 0x040fe40007f7e0ff */
[----:B------:R-:W-:Y:S01]  /*23970*/  LOP3.LUT R7, R4, 0x380, RZ, 0xc0, !PT ;  /* 0x0000038004077812 */ /* 0x000fe200078ec0ff */
[----:B------:R-:W-:Y:S01]  /*23980*/  IMAD R35, R2, UR5, R35 ;  /* 0x0000000502237c24 */ /* 0x000fe2000f8e0223 */
[----:B------:R-:W-:Y:S01]  /*23990*/  IADD3 R65, P4, R4, 0x9000, RZ ;  /* 0x0000900004417810 */ /* 0x000fe20007f9e0ff */
[----:B------:R-:W5:Y:S01]  /*239a0*/  LD.E.128 R28, desc[UR40][R28.64] ;  /* 0x000000281c1c7980 */ /* 0x000f62000c101d00 */
[----:B------:R-:W-:-:S02]  /*239b0*/  LOP3.LUT R68, R69, 0x380, RZ, 0xc0, !PT ;  /* 0x0000038045447812 */ /* 0x000fc400078ec0ff */
[----:B------:R-:W-:Y:S01]  /*239c0*/  LOP3.LUT R52, R53, 0x380, RZ, 0xc0, !PT ;  /* 0x0000038035347812 */ /* 0x000fe200078ec0ff */
[----:B------:R-:W5:Y:S01]  /*239d0*/  LD.E.128 R40, desc[UR40][R40.64] ;  /* 0x0000002828287980 */ /* 0x000f62000c101d00 */
[----:B------:R-:W-:Y:S02]  /*239e0*/  LOP3.LUT R56, R57, 0x380, RZ, 0xc0, !PT ;  /* 0x0000038039387812 */ /* 0x000fe400078ec0ff */
[----:B------:R-:W-:Y:S01]  /*239f0*/  LOP3.LUT R60, R61, 0x380, RZ, 0xc0, !PT ;  /* 0x000003803d3c7812 */ /* 0x000fe200078ec0ff */
[----:B------:R-:W5:Y:S01]  /*23a00*/  LD.E.128 R44, desc[UR40][R44.64] ;  /* 0x000000282c2c7980 */ /* 0x000f62000c101d00 */
        /* <DEDUP_REMOVED lines=17> */
[----:B------:R-:W5:Y:S01]  /*23b20*/  LD.E.128 R52, desc[UR40][R52.64] ;  /* 0x0000002834347980 */ /* 0x000f62000c101d00 */
[----:B------:R-:W-:-:S02]  /*23b30*/  IADD3 R73, P0, R4, 0xb000, RZ ;  /* 0x0000b00004497810 */ /* 0x000fc40007f1e0ff */
[C---:B------:R-:W-:Y:S01]  /*23b40*/  IADD3 R77, P2, R4.reuse, 0xc000, RZ ;  /* 0x0000c000044d7810 */ /* 0x040fe20007f5e0ff */
[----:B------:R-:W-:Y:S01]  /*23b50*/  IMAD.X R89, RZ, RZ, R5, P5 ;  /* 0x000000ffff597224 */ /* 0x000fe200028e0605 */
[C---:B------:R-:W-:Y:S01]  /*23b60*/  IADD3 R81, P3, R4.reuse, 0xd000, RZ ;  /* 0x0000d00004517810 */ /* 0x040fe20007f7e0ff */
[----:B------:R-:W5:Y:S01]  /*23b70*/  LD.E.128 R56, desc[UR40][R56.64] ;  /* 0x0000002838387980 */ /* 0x000f62000c101d00 */
[----:B------:R-:W-:Y:S02]  /*23b80*/  IADD3 R85, P4, R4, 0xe000, RZ ;  /* 0x0000e00004557810 */ /* 0x000fe40007f9e0ff */
[----:B------:R-:W-:Y:S01]  /*23b90*/  LOP3.LUT R3, R6, 0x380, RZ, 0xc0, !PT ;  /* 0x0000038006037812 */ /* 0x000fe200078ec0ff */
[----:B------:R-:W5:Y:S01]  /*23ba0*/  LD.E.128 R60, desc[UR40][R60.64] ;  /* 0x000000283c3c7980 */ /* 0x000f62000c101d00 */
[----:B------:R-:W-:Y:S02]  /*23bb0*/  LOP3.LUT R72, R73, 0x380, RZ, 0xc0, !PT ;  /* 0x0000038049487812 */ /* 0x000fe400078ec0ff */
[----:B------:R-:W-:Y:S01]  /*23bc0*/  LOP3.LUT R76, R77, 0x380, RZ, 0xc0, !PT ;  /* 0x000003804d4c7812 */ /* 0x000fe200078ec0ff */
[----:B------:R-:W5:Y:S01]  /*23bd0*/  LD.E.128 R64, desc[UR40][R64.64] ;  /* 0x0000002840407980 */ /* 0x000f62000c101d00 */
[----:B------:R-:W-:-:S02]  /*23be0*/  LOP3.LUT R80, R81, 0x380, RZ, 0xc0, !PT ;  /* 0x0000038051507812 */ /* 0x000fc400078ec0ff */
[----:B------:R-:W-:Y:S01]  /*23bf0*/  LOP3.LUT R84, R85, 0x380, RZ, 0xc0, !PT ;  /* 0x0000038055547812 */ /* 0x000fe200078ec0ff */
[----:B------:R-:W5:Y:S01]  /*23c00*/  LD.E.128 R68, desc[UR40][R68.64] ;  /* 0x0000002844447980 */ /* 0x000f62000c101d00 */
[----:B------:R-:W-:Y:S02]  /*23c10*/  SHF.R.U64 R3, R3, 0x3, RZ ;  /* 0x0000000303037819 */ /* 0x000fe400000012ff */
[----:B------:R-:W-:Y:S02]  /*23c20*/  SHF.R.U64 R72, R72, 0x3, RZ ;  /* 0x0000000348487819 */ /* 0x000fe400000012ff */
[----:B------:R-:W-:Y:S02]  /*23c30*/  SHF.R.U64 R76, R76, 0x3, RZ ;  /* 0x000000034c4c7819 */ /* 0x000fe400000012ff */
[----:B------:R-:W-:Y:S02]  /*23c40*/  SHF.R.U64 R80, R80, 0x3, RZ ;  /* 0x0000000350507819 */ /* 0x000fe400000012ff */
[----:B------:R-:W-:-:S02]  /*23c50*/  SHF.R.U64 R84, R84, 0x3, RZ ;  /* 0x0000000354547819 */ /* 0x000fc400000012ff */
[----:B------:R-:W-:Y:S02]  /*23c60*/  SHF.R.U64 R7, R7, 0x3, RZ ;  /* 0x0000000307077819 */ /* 0x000fe400000012ff */
[----:B------:R-:W-:Y:S01]  /*23c70*/  LOP3.LUT R88, R3, R6, RZ, 0x3c, !PT ;  /* 0x0000000603587212 */ /* 0x000fe200078e3cff */
[----:B------:R-:W-:Y:S01]  /*23c80*/  IMAD.WIDE.U32 R2, R2, UR4, RZ ;  /* 0x0000000402027c25 */ /* 0x000fe2000f8e00ff */
[----:B------:R-:W-:Y:S01]  /*23c90*/  LEA R8, R8, R19, 0x5 ;  /* 0x0000001308087211 */ /* 0x000fe200078e28ff */
        /* <DEDUP_REMOVED lines=11> */
[----:B------:R-:W5:Y:S01]  /*23d50*/  LD.E.128 R72, desc[UR40][R72.64] ;  /* 0x0000002848487980 */ /* 0x000f62000c101d00 */
[----:B------:R-:W-:-:S02]  /*23d60*/  IMAD.IADD R12, R124, 0x1, R8 ;  /* 0x000000017c0c7824 */ /* 0x000fc400078e0208 */
[----:B------:R-:W-:Y:S01]  /*23d70*/  IMAD.WIDE.U32 R2, R122, UR4, R2 ;  /* 0x000000047a027c25 */ /* 0x000fe2000f8e0002 */
[----:B------:R-:W5:Y:S01]  /*23d80*/  LD.E.128 R4, desc[UR40][R4.64] ;  /* 0x0000002804047980 */ /* 0x000f62000c101d00 */
[----:B------:R-:W-:Y:S02]  /*23d90*/  SHF.R.S32.HI R10, RZ, 0x1f, R11 ;  /* 0x0000001fff0a7819 */ /* 0x000fe4000001140b */
[----:B-1----:R-:W-:Y:S01]  /*23da0*/  @P1 IMAD.HI.U32 R8, R12, R9, RZ ;  /* 0x000000090c081227 */ /* 0x002fe200078e00ff */
[----:B------:R-:W5:Y:S04]  /*23db0*/  LD.E.128 R76, desc[UR40][R76.64] ;  /* 0x000000284c4c7980 */ /* 0x000f68000c101d00 */
[----:B------:R-:W5:Y:S04]  /*23dc0*/  LD.E.128 R80, desc[UR40][R80.64] ;  /* 0x0000002850507980 */ /* 0x000f68000c101d00 */
[----:B------:R-:W5:Y:S04]  /*23dd0*/  LD.E.128 R84, desc[UR40][R84.64] ;  /* 0x0000002854547980 */ /* 0x000f68000c101d00 */
[----:B------:R-:W5:Y:S01]  /*23de0*/  LD.E.128 R88, desc[UR40][R88.64] ;  /* 0x0000002858587980 */ /* 0x000f62000c101d00 */
[----:B------:R-:W-:Y:S01]  /*23df0*/  IMAD R3, R122, UR5, R3 ;  /* 0x000000057a037c24 */ /* 0x000fe2000f8e0203 */
[----:B------:R-:W-:Y:S01]  /*23e00*/  ULDC.64 UR4, c[0x0][0xaf0] ;  /* 0x0002bc0000047ab9 */ /* 0x000fe20000000a00 */
[----:B------:R-:W-:Y:S01]  /*23e10*/  @!PT LDS RZ, [RZ] ;  /* 0x00000000fffff984 */ /* 0x000fe20000000800 */
[----:B------:R-:W-:Y:S01]  /*23e20*/  @!PT LDS RZ, [RZ] ;  /* 0x00000000fffff984 */ /* 0x000fe20000000800 */
[----:B------:R-:W-:Y:S01]  /*23e30*/  @!PT LDS RZ, [RZ] ;  /* 0x00000000fffff984 */ /* 0x000fe20000000800 */
[----:B------:R-:W-:Y:S01]  /*23e40*/  @!PT LDS RZ, [RZ] ;  /* 0x00000000fffff984 */ /* 0x000fe20000000800 */
[----:B------:R1:W-:Y:S06]  /*23e50*/  MEMBAR.ALL.CTA ;  /* 0x0000000000007992 */ /* 0x0003ec0000008000 */
[----:B-1----:R-:W1:Y:S01]  /*23e60*/  FENCE.VIEW.ASYNC.S ;  /* 0x00000000000073c6 */ /* 0x002e620000000000 */
[----:B------:R-:W-:Y:S01]  /*23e70*/  IMAD.MOV.U32 R9, RZ, RZ, R12 ;  /* 0x000000ffff097224 */ /* 0x000fe200078e000c */
[----:B0-----:R-:W-:Y:S01]  /*23e80*/  @P1 SHF.R.U32.HI R9, RZ, R15, R8 ;  /* 0x0000000fff091219 */ /* 0x001fe20000011608 */
[----:B------:R-:W-:-:S02]  /*23e90*/  IMAD R10, R10, UR4, RZ ;  /* 0x000000040a0a7c24 */ /* 0x000fc4000f8e02ff */
[----:B------:R-:W-:Y:S01]  /*23ea0*/  IMAD.WIDE.U32 R2, R11, UR4, R2 ;  /* 0x000000040b027c25 */ /* 0x000fe2000f8e0002 */
[----:B------:R-:W-:-:S03]  /*23eb0*/  SHF.R.S32.HI R8, RZ, 0x1f, R9 ;  /* 0x0000001fff087819 */ /* 0x000fc60000011409 */
[----:B------:R-:W-:Y:S01]  /*23ec0*/  IMAD R13, R11, UR5, R10 ;  /* 0x000000050b0d7c24 */ /* 0x000fe2000f8e020a */
[----:B------:R-:W-:Y:S01]  /*23ed0*/  ULDC.64 UR4, c[0x0][0xae0] ;  /* 0x0002b80000047ab9 */ /* 0x000fe20000000a00 */
[----:B------:R-:W-:Y:S02]  /*23ee0*/  IMAD.MOV R11, RZ, RZ, -R9 ;  /* 0x000000ffff0b7224 */ /* 0x000fe400078e0a09 */
        /* <DEDUP_REMOVED lines=23> */
.L_x_3019:
        /* <DEDUP_REMOVED lines=19> */
[-C--:B------:R-:W-:Y:S02]  /*24190*/  @!P1 LEA R10, P5, R35, R14.reuse, 0x1 ;  /* 0x0000000e230a9211 */ /* 0x080fe400078a08ff */
[----:B------:R-:W-:Y:S02]  /*241a0*/  @!P0 LEA R12, P4, R15, R14, 0x1 ;  /* 0x0000000e0f0c8211 */ /* 0x000fe400078808ff */
[-C--:B------:R-:W-:Y:S02]  /*241b0*/  @!P1 LEA.HI.X R11, R35, R20.reuse, R36, 0x1, P5 ;  /* 0x00000014230b9211 */ /* 0x080fe400028f0c24 */
[----:B------:R-:W-:-:S03]  /*241c0*/  @!P0 LEA.HI.X R13, R15, R20, R34, 0x1, P4 ;  /* 0x000000140f0d8211 */ /* 0x000fc600020f0c22 */
[----:B------:R1:W-:Y:S04]  /*241d0*/  @!P1 ST.E.128 desc[UR40][R10.64], R60 ;  /* 0x0000003c0a009985 */ /* 0x0003e8000c101d28 */
[----:B------:R1:W-:Y:S02]  /*241e0*/  @!P0 ST.E.128 desc[UR40][R12.64], R76 ;  /* 0x0000004c0c008985 */ /* 0x0003e4000c101d28 */
.L_x_2670:
[----:B------:R-:W-:Y:S05]  /*241f0*/  BSYNC B1 ;  /* 0x0000000000017941 */ /* 0x000fea0003800000 */
.L_x_2669:
[----:B------:R-:W-:-:S03]  /*24200*/  UMOV UR4, 0xffffffff ;  /* 0xffffffff00047882 */ /* 0x000fc60000000000 */
[----:B------:R-:W-:Y:S05]  /*24210*/  BRA.DIV UR4, `(.L_x_2671) ;  /* 0x0000011e047c7947 */ /* 0x000fea000b800000 */
[----:B-1----:R1:W3:Y:S04]  /*24220*/  SHFL.IDX PT, R9, R32, 0x1, 0x181f ;  /* 0x00381f0020097f89 */ /* 0x0022e800000e0000 */
[----:B--2---:R1:W2:Y:S02]  /*24230*/  SHFL.IDX PT, R14, R21, 0x1, 0x181f ;  /* 0x00381f00150e7f89 */ /* 0x0042a400000e0000 */
.L_x_3023:
        /* <DEDUP_REMOVED lines=26> */
.L_x_2673:
[----:B------:R-:W-:Y:S05]  /*243e0*/  BSYNC B1 ;  /* 0x0000000000017941 */ /* 0x000fea0003800000 */
.L_x_2672:
[----:B------:R-:W-:Y:S01]  /*243f0*/  UMOV UR4, 0xffffffff ;  /* 0xffffffff00047882 */ /* 0x000fe20000000000 */
[----:B------:R-:W-:Y:S02]  /*24400*/  SHF.R.S32.HI R10, RZ, 0x1f, R233 ;  /* 0x0000001fff0a7819 */ /* 0x000fe400000114e9 */
[----:B------:R-:W-:Y:S05]  /*24410*/  BRA.DIV UR4, `(.L_x_2674) ;  /* 0x0000011e04447947 */ /* 0x000fea000b800000 */
[----:B--23--:R2:W3:Y:S04]  /*24420*/  SHFL.IDX PT, R9, R32, 0x2, 0x181f ;  /* 0x00581f0020097f89 */ /* 0x00c4e800000e0000 */
[----:B------:R2:W4:Y:S02]  /*24430*/  SHFL.IDX PT, R14, R21, 0x2, 0x181f ;  /* 0x00581f00150e7f89 */ /* 0x00052400000e0000 */
.L_x_3027:
[----:B------:R-:W-:Y:S01]  /*24440*/  VIADD R3, R33, 0x40 ;  /* 0x0000004021037836 */ /* 0x000fe20000000000 */
[----:B------:R-:W-:Y:S04]  /*24450*/  BSSY B1, `(.L_x_2675) ;  /* 0x0000018000017945 */ /* 0x000fe80003800000 */
        /* <DEDUP_REMOVED lines=23> */
.L_x_2676:
[----:B------:R-:W-:Y:S05]  /*245d0*/  BSYNC B1 ;  /* 0x0000000000017941 */ /* 0x000fea0003800000 */
.L_x_2675:
[----:B------:R-:W-:-:S03]  /*245e0*/  UMOV UR4, 0xffffffff ;  /* 0xffffffff00047882 */ /* 0x000fc60000000000 */
[----:B------:R-:W-:Y:S05]  /*245f0*/  BRA.DIV UR4, `(.L_x_2677) ;  /* 0x0000011e04147947 */ /* 0x000fea000b800000 */
[----:B---3--:R3:W0:Y:S04]  /*24600*/  SHFL.IDX PT, R8, R32, 0x3, 0x181f ;  /* 0x00781f0020087f89 */ /* 0x00862800000e0000 */
[----:B----4-:R3:W4:Y:S02]  /*24610*/  SHFL.IDX PT, R14, R21, 0x3, 0x181f ;  /* 0x00781f00150e7f89 */ /* 0x01072400000e0000 */
.L_x_3031:
        /* <DEDUP_REMOVED lines=26> */
.L_x_2667:
        /* <DEDUP_REMOVED lines=19> */
[----:B------:R-:W-:-:S03]  /*248f0*/  SHF.R.S32.HI R11, RZ, 0x1f, R14 ;  /* 0x0000001fff0b7819 */ /* 0x000fc6000001140e */
[----:B------:R-:W-:Y:S01]  /*24900*/  IADD3 R13, R13, R2, RZ ;  /* 0x000000020d0d7210 */ /* 0x000fe20007ffe0ff */
        /* <DEDUP_REMOVED lines=25> */
.L_x_3034:
        /* <DEDUP_REMOVED lines=24> */
[----:B-1----:R-:W-:Y:S02]  /*24c20*/  @!P0 IMAD.MOV.U32 R13, RZ, RZ, R41 ;  /* 0x000000ffff0d8224 */ /* 0x002fe400078e0029 */
[----:B------:R-:W-:Y:S02]  /*24c30*/  @!P0 IMAD.MOV.U32 R15, RZ, RZ, R201 ;  /* 0x000000ffff0f8224 */ /* 0x000fe400078e00c9 */
        /* <DEDUP_REMOVED lines=18> */
[----:B------:R1:W-:Y:S01]  /*24d60*/  @!P0 ST.E.64 desc[UR40][R12.64], R14 ;  /* 0x0000000e0c008985 */ /* 0x0003e2000c101b28 */
[----:B------:R-:W-:-:S03]  /*24d70*/  ISETP.GE.AND P0, PT, R103, UR4, PT ;  /* 0x0000000467007c0c */ /* 0x000fc6000bf06270 */
[----:B------:R-:W5:Y:S01]  /*24d80*/  LDL R118, [R1+0x188] ;  /* 0x0001880001767983 */ /* 0x000f620000100800 */
[----:B-1----:R-:W-:-:S04]  /*24d90*/  @!P1 LEA R12, P2, R2, R11, 0x2 ;  /* 0x0000000b020c9211 */ /* 0x002fc800078410ff */
[----:B------:R-:W-:Y:S02]  /*24da0*/  @!P1 LEA.HI.X R13, R2, R41, R115, 0x2, P2 ;  /* 0x00000029020d9211 */ /* 0x000fe400010f1473 */
[----:B------:R-:W3:Y:S01]  /*24db0*/  LDL R2, [R1+0x100] ;  /* 0x0001000001027983 */ /* 0x000ee20000100800 */
[----:B------:R-:W-:Y:S01]  /*24dc0*/  @!P1 IMAD.MOV.U32 R14, RZ, RZ, R200 ;  /* 0x000000ffff0e9224 */ /* 0x000fe200078e00c8 */
[----:B------:R-:W-:Y:S02]  /*24dd0*/  @!P1 MOV R15, R198 ;  /* 0x000000c6000f9202 */ /* 0x000fe40000000f00 */
[----:B------:R-:W3:Y:S04]  /*24de0*/  LDL R115, [R1+0x184] ;  /* 0x0001840001737983 */ /* 0x000ee80000100800 */
[----:B------:R1:W-:Y:S02]  /*24df0*/  @!P1 ST.E.64 desc[UR40][R12.64], R14 ;  /* 0x0000000e0c009985 */ /* 0x0003e4000c101b28 */
[----:B-1----:R-:W-:-:S04]  /*24e00*/  @!P0 LEA R12, P2, R103, R11, 0x2 ;  /* 0x0000000b670c8211 */ /* 0x002fc800078410ff */
[----:B------:R-:W-:Y:S02]  /*24e10*/  @!P0 LEA.HI.X R13, R103, R41, R113, 0x2, P2 ;  /* 0x00000029670d8211 */ /* 0x000fe400010f1471 */
[----:B------:R-:W3:Y:S01]  /*24e20*/  LDL R113, [R1+0x180] ;  /* 0x0001800001717983 */ /* 0x000ee20000100800 */
[----:B------:R-:W-:Y:S01]  /*24e30*/  ISETP.GE.AND P1, PT, R33, UR4, PT ;  /* 0x0000000421007c0c */ /* 0x000fe2000bf26270 */
[----:B------:R-:W-:Y:S02]  /*24e40*/  @!P0 IMAD.MOV.U32 R14, RZ, RZ, R195 ;  /* 0x000000ffff0e8224 */ /* 0x000fe400078e00c3 */
[----:B------:R-:W-:Y:S01]  /*24e50*/  @!P0 IMAD.MOV.U32 R15, RZ, RZ, R193 ;  /* 0x000000ffff0f8224 */ /* 0x000fe200078e00c1 */
[----:B------:R-:W3:Y:S04]  /*24e60*/  LDL R103, [R1+0xf8] ;  /* 0x0000f80001677983 */ /* 0x000ee80000100800 */
[----:B------:R1:W-:Y:S01]  /*24e70*/  @!P0 ST.E.64 desc[UR40][R12.64], R14 ;  /* 0x0000000e0c008985 */ /* 0x0003e2000c101b28 */
[----:B------:R-:W-:-:S04]  /*24e80*/  ISETP.GE.AND P0, PT, R112, UR4, PT ;  /* 0x0000000470007c0c */ /* 0x000fc8000bf06270 */
[C---:B-1----:R-:W-:Y:S01]  /*24e90*/  @!P1 LEA R12, P2, R33.reuse, R11, 0x2 ;  /* 0x0000000b210c9211 */ /* 0x042fe200078410ff */
[----:B------:R-:W-:Y:S02]  /*24ea0*/  @!P1 IMAD.MOV.U32 R14, RZ, RZ, R196 ;  /* 0x000000ffff0e9224 */ /* 0x000fe400078e00c4 */
[----:B------:R-:W-:Y:S01]  /*24eb0*/  @!P1 IMAD.MOV.U32 R15, RZ, RZ, R194 ;  /* 0x000000ffff0f9224 */ /* 0x000fe200078e00c2 */
[----:B------:R-:W-:Y:S02]  /*24ec0*/  @!P1 LEA.HI.X R13, R33, R41, R70, 0x2, P2 ;  /* 0x00000029210d9211 */ /* 0x000fe400010f1446 */
[----:B------:R-:W3:Y:S04]  /*24ed0*/  LDL R33, [R1+0x17c] ;  /* 0x00017c0001217983 */ /* 0x000ee80000100800 */
[----:B------:R1:W-:Y:S04]  /*24ee0*/  @!P1 ST.E.64 desc[UR40][R12.64], R14 ;  /* 0x0000000e0c009985 */ /* 0x0003e8000c101b28 */
[----:B------:R-:W3:Y:S01]  /*24ef0*/  LDL R70, [R1+0xf0] ;  /* 0x0000f00001467983 */ /* 0x000ee20000100800 */
[----:B-1----:R-:W-:Y:S01]  /*24f00*/  @!P0 LEA R12, P2, R112, R11, 0x2 ;  /* 0x0000000b700c8211 */ /* 0x002fe200078410ff */
[----:B------:R-:W-:-:S02]  /*24f10*/  @!P0 IMAD.MOV.U32 R14, RZ, RZ, R191 ;  /* 0x000000ffff0e8224 */ /* 0x000fc400078e00bf */
[----:B------:R-:W-:Y:S01]  /*24f20*/  @!P0 IMAD.MOV.U32 R15, RZ, RZ, R189 ;  /* 0x000000ffff0f8224 */ /* 0x000fe200078e00bd */
[----:B------:R-:W-:Y:S02]  /*24f30*/  @!P0 LEA.HI.X R13, R112, R41, R121, 0x2, P2 ;  /* 0x00000029700d8211 */ /* 0x000fe400010f1479 */
[----:B------:R-:W3:Y:S04]  /*24f40*/  LDL R112, [R1+0x178] ;  /* 0x0001780001707983 */ /* 0x000ee80000100800 */
[----:B------:R1:W-:Y:S04]  /*24f50*/  @!P0 ST.E.64 desc[UR40][R12.64], R14 ;  /* 0x0000000e0c008985 */ /* 0x0003e8000c101b28 */
[----:B------:R-:W3:Y:S01]  /*24f60*/  LDL R121, [R1+0xec] ;  /* 0x0000ec0001797983 */ /* 0x000ee20000100800 */
[----:B--2---:R-:W-:-:S13]  /*24f70*/  ISETP.GE.AND P1, PT, R116, UR4, PT ;  /* 0x0000000474007c0c */ /* 0x004fda000bf26270 */
[----:B-1----:R-:W-:Y:S01]  /*24f80*/  @!P1 LEA R12, P2, R116, R11, 0x2 ;  /* 0x0000000b740c9211 */ /* 0x002fe200078410ff */
[----:B------:R-:W-:Y:S02]  /*24f90*/  @!P1 IMAD.MOV.U32 R14, RZ, RZ, R192 ;  /* 0x000000ffff0e9224 */ /* 0x000fe400078e00c0 */
[----:B------:R-:W-:Y:S01]  /*24fa0*/  @!P1 IMAD.MOV.U32 R15, RZ, RZ, R190 ;  /* 0x000000ffff0f9224 */ /* 0x000fe200078e00be */
[----:B----4-:R-:W-:Y:S02]  /*24fb0*/  ISETP.GE.AND P0, PT, R110, UR4, PT ;  /* 0x000000046e007c0c */ /* 0x010fe4000bf06270 */
[----:B-----5:R-:W-:Y:S02]  /*24fc0*/  @!P1 LEA.HI.X R13, R116, R41, R118, 0x2, P2 ;  /* 0x00000029740d9211 */ /* 0x020fe400010f1476 */
[----:B------:R-:W2:Y:S04]  /*24fd0*/  LDL R116, [R1+0xe8] ;  /* 0x0000e80001747983 */ /* 0x000ea80000100800 */
[----:B------:R1:W-:Y:S04]  /*24fe0*/  @!P1 ST.E.64 desc[UR40][R12.64], R14 ;  /* 0x0000000e0c009985 */ /* 0x0003e8000c101b28 */
[----:B------:R-:W4:Y:S01]  /*24ff0*/  LDL R118, [R1+0x168] ;  /* 0x0001680001767983 */ /* 0x000f220000100800 */
[----:B---3--:R-:W-:-:S02]  /*25000*/  ISETP.GE.AND P2, PT, R2, UR4, PT ;  /* 0x0000000402007c0c */ /* 0x008fc4000bf46270 */
[C---:B-1----:R-:W-:Y:S01]  /*25010*/  @!P0 LEA R12, P1, R110.reuse, R11, 0x2 ;  /* 0x0000000b6e0c8211 */ /* 0x042fe200078210ff */
[----:B------:R-:W-:Y:S02]  /*25020*/  @!P0 IMAD.MOV.U32 R14, RZ, RZ, R187 ;  /* 0x000000ffff0e8224 */ /* 0x000fe400078e00bb */
[----:B------:R-:W-:Y:S01]  /*25030*/  @!P0 IMAD.MOV.U32 R15, RZ, RZ, R185 ;  /* 0x000000ffff0f8224 */ /* 0x000fe200078e00b9 */
[----:B------:R-:W-:Y:S02]  /*25040*/  @!P0 LEA.HI.X R13, R110, R41, R115, 0x2, P1 ;  /* 0x000000296e0d8211 */ /* 0x000fe400008f1473 */
[----:B------:R-:W3:Y:S04]  /*25050*/  LDL R110, [R1+0x170] ;  /* 0x00017000016e7983 */ /* 0x000ee80000100800 */
[----:B------:R1:W-:Y:S04]  /*25060*/  @!P0 ST.E.64 desc[UR40][R12.64], R14 ;  /* 0x0000000e0c008985 */ /* 0x0003e8000c101b28 */
[----:B------:R-:W5:Y:S01]  /*25070*/  LDL R115, [R1+0x164] ;  /* 0x0001640001737983 */ /* 0x000f620000100800 */
[----:B-1----:R-:W-:-:S04]  /*25080*/  @!P2 LEA R12, P1, R2, R11, 0x2 ;  /* 0x0000000b020ca211 */ /* 0x002fc800078210ff */
[----:B------:R-:W-:Y:S02]  /*25090*/  @!P2 LEA.HI.X R13, R2, R41, R113, 0x2, P1 ;  /* 0x00000029020da211 */ /* 0x000fe400008f1471 */
[----:B------:R-:W4:Y:S01]  /*250a0*/  LDL R113, [R1+0xe4] ;  /* 0x0000e40001717983 */ /* 0x000f220000100800 */
[----:B------:R-:W-:Y:S01]  /*250b0*/  ISETP.GE.AND P0, PT, R32, UR4, PT ;  /* 0x0000000420007c0c */ /* 0x000fe2000bf06270 */
[----:B------:R-:W-:Y:S01]  /*250c0*/  @!P2 IMAD.MOV.U32 R14, RZ, RZ, R188 ;  /* 0x000000ffff0ea224 */ /* 0x000fe200078e00bc */
[----:B------:R-:W-:Y:S01]  /*250d0*/  ISETP.GE.AND P1, PT, R103, UR4, PT ;  /* 0x0000000467007c0c */ /* 0x000fe2000bf26270 */
[----:B------:R-:W-:Y:S01]  /*250e0*/  @!P2 IMAD.MOV.U32 R15, RZ, RZ, R186 ;  /* 0x000000ffff0fa224 */ /* 0x000fe200078e00ba */
[----:B------:R-:W5:Y:S04]  /*250f0*/  LDL R2, [R1+0xe0] ;  /* 0x0000e00001027983 */ /* 0x000f680000100800 */
[----:B------:R1:W-:Y:S01]  /*25100*/  @!P2 ST.E.64 desc[UR40][R12.64], R14 ;  /* 0x0000000e0c00a985 */ /* 0x0003e2000c101b28 */
[----:B------:R-:W-:-:S04]  /*25110*/  ISETP.GE.AND P2, PT, R120, UR4, PT ;  /* 0x0000000478007c0c */ /* 0x000fc8000bf46270 */
[----:B-1----:R-:W-:-:S04]  /*25120*/  @!P0 LEA R14, P3, R32, R11, 0x2 ;  /* 0x0000000b200e8211 */ /* 0x002fc800078610ff */
[----:B------:R-:W-:Y:S01]  /*25130*/  @!P0 LEA.HI.X R15, R32, R41, R33, 0x2, P3 ;  /* 0x00000029200f8211 */ /* 0x000fe200018f1421 */
[----:B------:R-:W-:Y:S01]  /*25140*/  @!P0 IMAD.MOV.U32 R32, RZ, RZ, R184 ;  /* 0x000000ffff208224 */ /* 0x000fe200078e00b8 */
[----:B------:R-:W-:Y:S02]  /*25150*/  @!P0 MOV R33, R182 ;  /* 0x000000b600218202 */ /* 0x000fe40000000f00 */
[----:B------:R-:W-:Y:S02]  /*25160*/  ISETP.GE.AND P3, PT, R70, UR4, PT ;  /* 0x0000000446007c0c */ /* 0x000fe4000bf66270 */
[C---:B------:R-:W-:Y:S01]  /*25170*/  @!P1 LEA R12, P4, R103.reuse, R11, 0x2 ;  /* 0x0000000b670c9211 */ /* 0x040fe200078810ff */
[----:B------:R1:W-:Y:S03]  /*25180*/  @!P0 ST.E.64 desc[UR40][R14.64], R32 ;  /* 0x000000200e008985 */ /* 0x0003e6000c101b28 */
        /* <DEDUP_REMOVED lines=12> */
[----:B------:R-:W-:Y:S02]  /*25250*/  @!P2 IMAD.MOV.U32 R32, RZ, RZ, R180 ;  /* 0x000000ffff20a224 */ /* 0x000fe400078e00b4 */
[----:B------:R-:W-:-:S05]  /*25260*/  @!P2 IMAD.MOV.U32 R33, RZ, RZ, R178 ;  /* 0x000000ffff21a224 */ /* 0x000fca00078e00b2 */
        /* <DEDUP_REMOVED lines=8> */
[----:B---3--:R-:W-:Y:S02]  /*252f0*/  @!P3 LEA.HI.X R13, R70, R41, R110, 0x2, P5 ;  /* 0x00000029460db211 */ /* 0x008fe400028f146e */
[----:B------:R-:W2:Y:S04]  /*25300*/  LDL R70, [R1+0xd4] ;  /* 0x0000d40001467983 */ /* 0x000ea80000100800 */
[----:B------:R-:W3:Y:S04]  /*25310*/  LDL R110, [R1+0xd0] ;  /* 0x0000d000016e7983 */ /* 0x000ee80000100800 */
[----:B------:R1:W-:Y:S01]  /*25320*/  @!P3 ST.E.64 desc[UR40][R12.64], R32 ;  /* 0x000000200c00b985 */ /* 0x0003e2000c101b28 */
[----:B----4-:R-:W-:Y:S01]  /*25330*/  ISETP.GE.AND P2, PT, R113, UR4, PT ;  /* 0x0000000471007c0c */ /* 0x010fe2000bf46270 */
[----:B-1----:R-:W-:Y:S01]  /*25340*/  @!P0 IMAD.MOV.U32 R32, RZ, RZ, R176 ;  /* 0x000000ffff208224 */ /* 0x002fe200078e00b0 */
[----:B------:R-:W-:Y:S01]  /*25350*/  @!P1 LEA R12, P5, R116, R11, 0x2 ;  /* 0x0000000b740c9211 */ /* 0x000fe200078a10ff */
[----:B------:R-:W-:-:S03]  /*25360*/  @!P0 IMAD.MOV.U32 R33, RZ, RZ, R174 ;  /* 0x000000ffff218224 */ /* 0x000fc600078e00ae */
[----:B------:R-:W-:Y:S02]  /*25370*/  @!P1 LEA.HI.X R13, R116, R41, R118, 0x2, P5 ;  /* 0x00000029740d9211 */ /* 0x000fe400028f1476 */
[----:B------:R-:W4:Y:S04]  /*25380*/  LDL R116, [R1+0x154] ;  /* 0x0001540001747983 */ /* 0x000f280000100800 */
[----:B------:R1:W-:Y:S01]  /*25390*/  @!P0 ST.E.64 desc[UR40][R14.64], R32 ;  /* 0x000000200e008985 */ /* 0x0003e2000c101b28 */
[----:B-----5:R-:W-:-:S03]  /*253a0*/  ISETP.GE.AND P3, PT, R2, UR4, PT ;  /* 0x0000000402007c0c */ /* 0x020fc6000bf66270 */
[----:B------:R-:W5:Y:S01]  /*253b0*/  LDL R118, [R1+0xc4] ;  /* 0x0000c40001767983 */ /* 0x000f620000100800 */
[----:B-1----:R-:W-:-:S04]  /*253c0*/  @!P2 LEA R14, P4, R113, R11, 0x2 ;  /* 0x0000000b710ea211 */ /* 0x002fc800078810ff */
[----:B------:R-:W-:Y:S02]  /*253d0*/  @!P2 LEA.HI.X R15, R113, R41, R115, 0x2, P4 ;  /* 0x00000029710fa211 */ /* 0x000fe400020f1473 */
[----:B------:R-:W5:Y:S01]  /*253e0*/  LDL R113, [R1+0x150] ;  /* 0x0001500001717983 */ /* 0x000f620000100800 */
[----:B------:R-:W-:Y:S02]  /*253f0*/  @!P1 IMAD.MOV.U32 R32, RZ, RZ, R175 ;  /* 0x000000ffff209224 */ /* 0x000fe400078e00af */
[----:B------:R-:W-:Y:S01]  /*25400*/  @!P1 IMAD.MOV.U32 R33, RZ, RZ, R173 ;  /* 0x000000ffff219224 */ /* 0x000fe200078e00ad */
        /* <DEDUP_REMOVED lines=11> */
[----:B------:R-:W-:Y:S02]  /*254c0*/  @!P3 MOV R15, R166 ;  /* 0x000000a6000fb202 */ /* 0x000fe40000000f00 */
[----:B------:R-:W-:-:S03]  /*254d0*/  @!P0 LEA R32, P5, R122, R11, 0x2 ;  /* 0x0000000b7a208211 */ /* 0x000fc600078a10ff */
[----:B------:R1:W-:Y:S01]  /*254e0*/  @!P3 ST.E.64 desc[UR40][R12.64], R14 ;  /* 0x0000000e0c00b985 */ /* 0x0003e2000c101b28 */
[C---:B------:R-:W-:Y:S02]  /*254f0*/  @!P1 LEA R2, P3, R103.reuse, R11, 0x2 ;  /* 0x0000000b67029211 */ /* 0x040fe400078610ff */
[-C--:B------:R-:W-:Y:S02]  /*25500*/  @!P0 LEA.HI.X R33, R122, R41.reuse, R127, 0x2, P5 ;  /* 0x000000297a218211 */ /* 0x080fe400028f147f */
[----:B------:R-:W5:Y:S01]  /*25510*/  LDL R122, [R1+0x148] ;  /* 0x00014800017a7983 */ /* 0x000f620000100800 */
[----:B-1----:R-:W-:Y:S02]  /*25520*/  @!P0 IMAD.MOV.U32 R12, RZ, RZ, R147 ;  /* 0x000000ffff0c8224 */ /* 0x002fe400078e0093 */
[----:B------:R-:W-:Y:S01]  /*25530*/  @!P0 IMAD.MOV.U32 R13, RZ, RZ, R3 ;  /* 0x000000ffff0d8224 */ /* 0x000fe200078e0003 */
        /* <DEDUP_REMOVED lines=10> */
[----:B------:R-:W5:Y:S01]  /*255e0*/  LDL R50, [R1+0x130] ;  /* 0x0001300001327983 */ /* 0x000f620000100800 */
[----:B--2---:R-:W-:-:S02]  /*255f0*/  ISETP.GE.AND P2, PT, R70, UR4, PT ;  /* 0x0000000446007c0c */ /* 0x004fc4000bf46270 */
[----:B---3--:R-:W-:-:S11]  /*25600*/  ISETP.GE.AND P4, PT, R110, UR4, PT ;  /* 0x000000046e007c0c */ /* 0x008fd6000bf86270 */
[-C--:B------:R-:W-:Y:S02]  /*25610*/  @!P2 LEA R14, P3, R70, R11.reuse, 0x2 ;  /* 0x0000000b460ea211 */ /* 0x080fe400078610ff */
[----:B-1----:R-:W-:Y:S02]  /*25620*/  @!P4 LEA R2, P5, R110, R11, 0x2 ;  /* 0x0000000b6e02c211 */ /* 0x002fe400078a10ff */
[-C--:B----4-:R-:W-:Y:S02]  /*25630*/  @!P2 LEA.HI.X R15, R70, R41.reuse, R116, 0x2, P3 ;  /* 0x00000029460fa211 */ /* 0x090fe400018f1474 */
[----:B------:R-:W2:Y:S04]  /*25640*/  LDL R116, [R1+0x140] ;  /* 0x0001400001747983 */ /* 0x000ea80000100800 */
[----:B------:R-:W3:Y:S04]  /*25650*/  LDL R70, [R1+0xb4] ;  /* 0x0000b40001467983 */ /* 0x000ee80000100800 */
[----:B------:R1:W-:Y:S01]  /*25660*/  @!P2 ST.E.64 desc[UR40][R14.64], R4 ;  /* 0x000000040e00a985 */ /* 0x0003e2000c101b28 */
[----:B-----5:R-:W-:Y:S01]  /*25670*/  @!P4 LEA.HI.X R3, R110, R41, R113, 0x2, P5 ;  /* 0x000000296e03c211 */ /* 0x020fe200028f1471 */
[----:B-1----:R-:W-:-:S02]  /*25680*/  @!P4 IMAD.MOV.U32 R4, RZ, RZ, R51 ;  /* 0x000000ffff04c224 */ /* 0x002fc400078e0033 */
[----:B------:R-:W4:Y:S04]  /*25690*/  LDL R113, [R1+0x13c] ;  /* 0x00013c0001717983 */ /* 0x000f280000100800 */
[----:B------:R-:W5:Y:S04]  /*256a0*/  LDL R110, [R1+0x138] ;  /* 0x00013800016e7983 */ /* 0x000f680000100800 */
[----:B------:R-:W5:Y:S04]  /*256b0*/  LDL R51, [R1+0x134] ;  /* 0x0001340001337983 */ /* 0x000f680000100800 */
[----:B------:R-:W5:Y:S04]  /*256c0*/  LDL R15, [R1+0x12c] ;  /* 0x00012c00010f7983 */ /* 0x000f680000100800 */
[----:B------:R-:W5:Y:S01]  /*256d0*/  LDL R14, [R1+0x128] ;  /* 0x00012800010e7983 */ /* 0x000f620000100800 */
[----:B------:R-:W-:-:S02]  /*256e0*/  ISETP.GE.AND P0, PT, R124, UR4, PT ;  /* 0x000000047c007c0c */ /* 0x000fc4000bf06270 */
[----:B------:R-:W-:Y:S01]  /*256f0*/  ISETP.GE.AND P1, PT, R121, UR4, PT ;  /* 0x0000000479007c0c */ /* 0x000fe2000bf26270 */
[----:B------:R-:W-:Y:S01]  /*25700*/  @!P4 IMAD.MOV.U32 R5, RZ, RZ, R53 ;  /* 0x000000ffff05c224 */ /* 0x000fe200078e0035 */
[----:B------:R-:W-:-:S04]  /*25710*/  ISETP.GE.AND P2, PT, R118, UR4, PT ;  /* 0x0000000476007c0c */ /* 0x000fc8000bf46270 */
[----:B------:R1:W-:Y:S01]  /*25720*/  @!P4 ST.E.64 desc[UR40][R2.64], R4 ;  /* 0x000000040200c985 */ /* 0x0003e2000c101b28 */
[----:B------:R-:W-:-:S04]  /*25730*/  ISETP.GE.AND P4, PT, R115, UR4, PT ;  /* 0x0000000473007c0c */ /* 0x000fc8000bf86270 */
[----:B------:R-:W-:-:S04]  /*25740*/  @!P0 LEA R12, P3, R124, R11, 0x2 ;  /* 0x0000000b7c0c8211 */ /* 0x000fc800078610ff */
[----:B------:R-:W-:Y:S02]  /*25750*/  @!P0 LEA.HI.X R13, R124, R41, R126, 0x2, P3 ;  /* 0x000000297c0d8211 */ /* 0x000fe400018f147e */
[----:B-1----:R-:W-:-:S03]  /*25760*/  @!P1 LEA R2, P5, R121, R11, 0x2 ;  /* 0x0000000b79029211 */ /* 0x002fc600078a10ff */
[----:B------:R-:W-:Y:S01]  /*25770*/  @!P0 ST.E.64 desc[UR40][R12.64], R6 ;  /* 0x000000060c008985 */ /* 0x000fe2000c101b28 */
[----:B------:R-:W-:Y:S02]  /*25780*/  ISETP.GE.AND P3, PT, R112, UR4, PT ;  /* 0x0000000470007c0c */ /* 0x000fe4000bf66270 */
[----:B------:R-:W-:Y:S02]  /*25790*/  @!P2 LEA R4, P0, R118, R11, 0x2 ;  /* 0x0000000b7604a211 */ /* 0x000fe400078010ff */
[----:B------:R-:W-:-:S05]  /*257a0*/  @!P1 LEA.HI.X R3, R121, R41, R122, 0x2, P5 ;  /* 0x0000002979039211 */ /* 0x000fca00028f147a */
[----:B------:R1:W-:Y:S01]  /*257b0*/  @!P1 ST.E.64 desc[UR40][R2.64], R54 ;  /* 0x0000003602009985 */ /* 0x0003e2000c101b28 */
[----:B------:R-:W-:Y:S02]  /*257c0*/  @!P2 LEA.HI.X R5, R118, R41, R120, 0x2, P0 ;  /* 0x000000297605a211 */ /* 0x000fe400000f1478 */
[-C--:B-1----:R-:W-:Y:S02]  /*257d0*/  @!P4 LEA R2, P1, R115, R11.reuse, 0x2 ;  /* 0x0000000b7302c211 */ /* 0x082fe400078210ff */
[----:B------:R-:W-:Y:S01]  /*257e0*/  ISETP.GE.AND P0, PT, R103, UR4, PT ;  /* 0x0000000467007c0c */ /* 0x000fe2000bf06270 */
[----:B------:R1:W-:Y:S01]  /*257f0*/  @!P2 ST.E.64 desc[UR40][R4.64], R8 ;  /* 0x000000080400a985 */ /* 0x0003e2000c101b28 */
[----:B------:R-:W-:Y:S01]  /*25800*/  @!P3 LEA R6, P5, R112, R11, 0x2 ;  /* 0x0000000b7006b211 */ /* 0x000fe200078a10ff */
[----:B-1----:R-:W-:Y:S02]  /*25810*/  @!P4 IMAD.MOV.U32 R4, RZ, RZ, R57 ;  /* 0x000000ffff04c224 */ /* 0x002fe400078e0039 */
[----:B------:R-:W-:Y:S01]  /*25820*/  @!P4 IMAD.MOV.U32 R5, RZ, RZ, R58 ;  /* 0x000000ffff05c224 */ /* 0x000fe200078e003a */
[----:B--2---:R-:W-:-:S02]  /*25830*/  @!P4 LEA.HI.X R3, R115, R41, R116, 0x2, P1 ;  /* 0x000000297303c211 */ /* 0x004fc400008f1474 */
[----:B---3--:R-:W-:-:S03]  /*25840*/  ISETP.GE.AND P1, PT, R70, UR4, PT ;  /* 0x0000000446007c0c */ /* 0x008fc6000bf26270 */
[----:B------:R1:W-:Y:S01]  /*25850*/  @!P4 ST.E.64 desc[UR40][R2.64], R4 ;  /* 0x000000040200c985 */ /* 0x0003e2000c101b28 */
[----:B------:R-:W-:Y:S01]  /*25860*/  ISETP.GE.AND P4, PT, R49, UR4, PT ;  /* 0x0000000431007c0c */ /* 0x000fe2000bf86270 */
[----:B-1----:R-:W-:Y:S02]  /*25870*/  @!P3 IMAD.MOV.U32 R2, RZ, RZ, R10 ;  /* 0x000000ffff02b224 */ /* 0x002fe400078e000a */
[----:B------:R-:W-:Y:S01]  /*25880*/  @!P3 IMAD.MOV.U32 R3, RZ, RZ, R20 ;  /* 0x000000ffff03b224 */ /* 0x000fe200078e0014 */
[----:B------:R-:W-:Y:S02]  /*25890*/  @!P0 LEA R4, P2, R103, R11, 0x2 ;  /* 0x0000000b67048211 */ /* 0x000fe400078410ff */
[-C--:B----4-:R-:W-:Y:S02]  /*258a0*/  @!P3 LEA.HI.X R7, R112, R41.reuse, R113, 0x2, P5 ;  /* 0x000000297007b211 */ /* 0x090fe400028f1471 */
[----:B------:R-:W-:Y:S02]  /*258b0*/  ISETP.GE.AND P5, PT, R33, UR4, PT ;  /* 0x0000000421007c0c */ /* 0x000fe4000bfa6270 */
[----:B-----5:R-:W-:Y:S01]  /*258c0*/  @!P0 LEA.HI.X R5, R103, R41, R110, 0x2, P2 ;  /* 0x0000002967058211 */ /* 0x020fe200010f146e */
[----:B------:R1:W-:Y:S01]  /*258d0*/  @!P3 ST.E.64 desc[UR40][R6.64], R2 ;  /* 0x000000020600b985 */ /* 0x0003e2000c101b28 */
[----:B------:R-:W-:Y:S01]  /*258e0*/  ISETP.GE.AND P3, PT, R32, UR4, PT ;  /* 0x0000000420007c0c */ /* 0x000fe2000bf66270 */
[----:B-1----:R-:W-:-:S02]  /*258f0*/  @!P0 IMAD.MOV.U32 R6, RZ, RZ, R59 ;  /* 0x000000ffff068224 */ /* 0x002fc400078e003b */
[----:B------:R-:W-:Y:S01]  /*25900*/  @!P0 IMAD.MOV.U32 R7, RZ, RZ, R61 ;  /* 0x000000ffff078224 */ /* 0x000fe200078e003d */
[----:B------:R-:W-:-:S04]  /*25910*/  @!P1 LEA R2, P2, R70, R11, 0x2 ;  /* 0x0000000b46029211 */ /* 0x000fc800078410ff */
[----:B------:R1:W-:Y:S01]  /*25920*/  @!P0 ST.E.64 desc[UR40][R4.64], R6 ;  /* 0x0000000604008985 */ /* 0x0003e2000c101b28 */
[----:B------:R-:W-:-:S04]  /*25930*/  @!P1 LEA.HI.X R3, R70, R41, R51, 0x2, P2 ;  /* 0x0000002946039211 */ /* 0x000fc800010f1433 */
[----:B------:R-:W-:Y:S02]  /*25940*/  @!P3 IMAD.MOV.U32 R8, RZ, RZ, R69 ;  /* 0x000000ffff08b224 */ /* 0x000fe400078e0045 */
[----:B-1----:R-:W-:Y:S01]  /*25950*/  @!P1 IMAD.MOV.U32 R4, RZ, RZ, R21 ;  /* 0x000000ffff049224 */ /* 0x002fe200078e0015 */
[----:B------:R-:W-:Y:S02]  /*25960*/  @!P1 MOV R5, R24 ;  /* 0x0000001800059202 */ /* 0x000fe40000000f00 */
[----:B------:R-:W-:-:S03]  /*25970*/  @!P4 LEA R6, P0, R49, R11, 0x2 ;  /* 0x0000000b3106c211 */ /* 0x000fc600078010ff */
[----:B------:R1:W-:Y:S01]  /*25980*/  @!P1 ST.E.64 desc[UR40][R2.64], R4 ;  /* 0x0000000402009985 */ /* 0x0003e2000c101b28 */
[----:B------:R-:W-:Y:S01]  /*25990*/  @!P4 LEA.HI.X R7, R49, R41, R50, 0x2, P0 ;  /* 0x000000293107c211 */ /* 0x000fe200000f1432 */
[----:B------:R-:W-:-:S04]  /*259a0*/  @!P3 IMAD.MOV.U32 R9, RZ, RZ, R72 ;  /* 0x000000ffff09b224 */ /* 0x000fc800078e0048 */
[----:B------:R2:W-:Y:S01]  /*259b0*/  @!P4 ST.E.64 desc[UR40][R6.64], R64 ;  /* 0x000000400600c985 */ /* 0x0005e2000c101b28 */
[CC--:B-1----:R-:W-:Y:S02]  /*259c0*/  @!P5 LEA R2, P1, R33.reuse, R11.reuse, 0x2 ;  /* 0x0000000b2102d211 */ /* 0x0c2fe400078210ff */
[C---:B------:R-:W-:Y:S02]  /*259d0*/  @!P3 LEA R4, P2, R32.reuse, R11, 0x2 ;  /* 0x0000000b2004b211 */ /* 0x040fe400078410ff */
[-C--:B------:R-:W-:Y:S01]  /*259e0*/  @!P5 LEA.HI.X R3, R33, R41.reuse, R15, 0x2, P1 ;  /* 0x000000292103d211 */ /* 0x080fe200008f140f */
[----:B--2---:R-:W-:Y:S01]  /*259f0*/  @!P5 IMAD.MOV.U32 R6, RZ, RZ, R25 ;  /* 0x000000ffff06d224 */ /* 0x004fe200078e0019 */
[----:B------:R-:W-:Y:S01]  /*25a00*/  @!P3 LEA.HI.X R5, R32, R41, R14, 0x2, P2 ;  /* 0x000000292005b211 */ /* 0x000fe200010f140e */
[----:B------:R-:W-:-:S05]  /*25a10*/  @!P5 IMAD.MOV.U32 R7, RZ, RZ, R26 ;  /* 0x000000ffff07d224 */ /* 0x000fca00078e001a */
[----:B------:R3:W-:Y:S04]  /*25a20*/  @!P5 ST.E.64 desc[UR40][R2.64], R6 ;  /* 0x000000060200d985 */ /* 0x0007e8000c101b28 */
[----:B------:R3:W-:Y:S02]  /*25a30*/  @!P3 ST.E.64 desc[UR40][R4.64], R8 ;  /* 0x000000080400b985 */ /* 0x0007e4000c101b28 */
.L_x_2681:
[----:B------:R-:W-:Y:S05]  /*25a40*/  BSYNC B1 ;  /* 0x0000000000017941 */ /* 0x000fea0003800000 */
.L_x_2680:
[----:B------:R-:W-:-:S03]  /*25a50*/  UMOV UR4, 0xffffffff ;  /* 0xffffffff00047882 */ /* 0x000fc60000000000 */
[----:B------:R-:W-:Y:S05]  /*25a60*/  BRA.DIV UR4, `(.L_x_2682) ;  /* 0x0000010a04787947 */ /* 0x000fea000b800000 */
[----:B0-----:R-:W0:Y:S04]  /*25a70*/  SHFL.IDX PT, R40, R40, 0x1, 0x1c1f ;  /* 0x003c1f0028287f89 */ /* 0x001e2800000e0000 */
[----:B------:R-:W4:Y:S02]  /*25a80*/  SHFL.IDX PT, R35, R35, 0x1, 0x1c1f ;  /* 0x003c1f0023237f89 */ /* 0x000f2400000e0000 */
.L_x_3038:
        /* <DEDUP_REMOVED lines=49> */
[----:B------:R-:W-:Y:S02]  /*25da0*/  IMAD.MOV.U32 R7, RZ, RZ, R6 ;  /* 0x000000ffff077224 */ /* 0x000fe400078e0006 */
[----:B------:R-:W-:Y:S02]  /*25db0*/  IMAD.MOV.U32 R6, RZ, RZ, R5 ;  /* 0x000000ffff067224 */ /* 0x000fe400078e0005 */
[----:B------:R-:W-:Y:S02]  /*25dc0*/  IMAD.MOV.U32 R5, RZ, RZ, R4 ;  /* 0x000000ffff057224 */ /* 0x000fe400078e0004 */
[----:B------:R-:W-:Y:S02]  /*25dd0*/  IMAD.MOV.U32 R4, RZ, RZ, R3 ;  /* 0x000000ffff047224 */ /* 0x000fe400078e0003 */
[----:B------:R-:W-:-:S02]  /*25de0*/  IMAD.MOV.U32 R3, RZ, RZ, R2 ;  /* 0x000000ffff037224 */ /* 0x000fc400078e0002 */
[----:B------:R-:W3:Y:S01]  /*25df0*/  LDL R2, [R1+0x168] ;  /* 0x0001680001027983 */ /* 0x000ee20000100800 */
[----:B------:R-:W-:Y:S02]  /*25e00*/  IMAD.MOV.U32 R103, RZ, RZ, R58 ;  /* 0x000000ffff677224 */ /* 0x000fe400078e003a */
[----:B------:R-:W-:Y:S02]  /*25e10*/  IMAD.MOV.U32 R58, RZ, RZ, R55 ;  /* 0x000000ffff3a7224 */ /* 0x000fe400078e0037 */
[----:B------:R-:W-:Y:S02]  /*25e20*/  IMAD.MOV.U32 R55, RZ, RZ, R53 ;  /* 0x000000ffff377224 */ /* 0x000fe400078e0035 */
[----:B------:R-:W-:Y:S02]  /*25e30*/  IMAD.MOV.U32 R61, RZ, RZ, R58 ;  /* 0x000000ffff3d7224 */ /* 0x000fe400078e003a */
[----:B------:R-:W-:Y:S01]  /*25e40*/  IMAD.MOV.U32 R112, RZ, RZ, R59 ;  /* 0x000000ffff707224 */ /* 0x000fe200078e003b */
[----:B------:R-:W-:Y:S01]  /*25e50*/  MOV R58, R55 ;  /* 0x00000037003a7202 */ /* 0x000fe20000000f00 */
[----:B------:R-:W-:-:S02]  /*25e60*/  IMAD.MOV.U32 R59, RZ, RZ, R57 ;  /* 0x000000ffff3b7224 */ /* 0x000fc400078e0039 */
[----:B------:R-:W-:Y:S02]  /*25e70*/  IMAD.MOV.U32 R53, RZ, RZ, R50 ;  /* 0x000000ffff357224 */ /* 0x000fe400078e0032 */
[----:B------:R-:W-:Y:S01]  /*25e80*/  IMAD.MOV.U32 R57, RZ, RZ, R54 ;  /* 0x000000ffff397224 */ /* 0x000fe200078e0036 */
[----:B------:R-:W-:Y:S01]  /*25e90*/  MOV R50, R41 ;  /* 0x0000002900327202 */ /* 0x000fe20000000f00 */
[----:B------:R-:W-:Y:S02]  /*25ea0*/  IMAD.MOV.U32 R55, RZ, RZ, R53 ;  /* 0x000000ffff377224 */ /* 0x000fe400078e0035 */
[----:B------:R-:W-:Y:S01]  /*25eb0*/  IMAD.MOV.U32 R115, RZ, RZ, R61 ;  /* 0x000000ffff737224 */ /* 0x000fe200078e003d */
[----:B------:R-:W-:Y:S01]  /*25ec0*/  ISETP.GE.AND P0, PT, R64, UR4, PT ;  /* 0x0000000440007c0c */ /* 0x000fe2000bf06270 */
[----:B------:R-:W-:Y:S02]  /*25ed0*/  IMAD.MOV.U32 R54, RZ, RZ, R51 ;  /* 0x000000ffff367224 */ /* 0x000fe400078e0033 */
[----:B------:R-:W-:-:S02]  /*25ee0*/  IMAD.MOV.U32 R61, RZ, RZ, R59 ;  /* 0x000000ffff3d7224 */ /* 0x000fc400078e003b */
[----:B------:R-:W-:Y:S02]  /*25ef0*/  IMAD.MOV.U32 R41, RZ, RZ, R32 ;  /* 0x000000ffff297224 */ /* 0x000fe400078e0020 */
[----:B------:R-:W-:Y:S02]  /*25f00*/  IMAD.MOV.U32 R53, RZ, RZ, R50 ;  /* 0x000000ffff357224 */ /* 0x000fe400078e0032 */
        /* <DEDUP_REMOVED lines=18> */
[----:B------:R-:W-:Y:S01]  /*26030*/  MOV R49, R41 ;  /* 0x0000002900317202 */ /* 0x000fe20000000f00 */
[----:B------:R-:W-:Y:S01]  /*26040*/  IMAD.MOV.U32 R7, RZ, RZ, R5 ;  /* 0x000000ffff077224 */ /* 0x000fe200078e0005 */
[----:B------:R-:W-:Y:S01]  /*26050*/  MOV R5, R3 ;  /* 0x0000000300057202 */ /* 0x000fe20000000f00 */
[----:B------:R-:W-:-:S02]  /*26060*/  IMAD.MOV.U32 R6, RZ, RZ, R4 ;  /* 0x000000ffff067224 */ /* 0x000fc400078e0004 */
[----:B------:R-:W-:Y:S02]  /*26070*/  IMAD.MOV.U32 R41, RZ, RZ, R33 ;  /* 0x000000ffff297224 */ /* 0x000fe400078e0021 */
[----:B0-----:R-:W-:Y:S02]  /*26080*/  @!P0 IMAD.MOV.U32 R3, RZ, RZ, R40 ;  /* 0x000000ffff038224 */ /* 0x001fe400078e0028 */
[----:B------:R-:W-:Y:S02]  /*26090*/  IMAD.MOV.U32 R69, RZ, RZ, R59 ;  /* 0x000000ffff457224 */ /* 0x000fe400078e003b */
[----:B------:R-:W-:Y:S02]  /*260a0*/  IMAD.MOV.U32 R59, RZ, RZ, R54 ;  /* 0x000000ffff3b7224 */ /* 0x000fe400078e0036 */
[----:B------:R-:W-:Y:S02]  /*260b0*/  IMAD.MOV.U32 R54, RZ, RZ, R41 ;  /* 0x000000ffff367224 */ /* 0x000fe400078e0029 */
[----:B------:R-:W-:Y:S01]  /*260c0*/  IMAD.MOV.U32 R41, RZ, RZ, R6 ;  /* 0x000000ffff297224 */ /* 0x000fe200078e0006 */
[----:B------:R-:W-:Y:S01]  /*260d0*/  @!P1 LEA R6, P4, R120, R35, 0x2 ;  /* 0x0000002378069211 */ /* 0x000fe200078810ff */
[----:B---3--:R-:W-:-:S02]  /*260e0*/  IMAD.MOV.U32 R4, RZ, RZ, R2 ;  /* 0x000000ffff047224 */ /* 0x008fc400078e0002 */
        /* <DEDUP_REMOVED lines=9> */
[----:B------:R-:W-:-:S02]  /*26180*/  IMAD.MOV.U32 R33, RZ, RZ, R32 ;  /* 0x000000ffff217224 */ /* 0x000fc400078e0020 */
[----:B------:R-:W-:Y:S01]  /*26190*/  IMAD.MOV.U32 R65, RZ, RZ, R58 ;  /* 0x000000ffff417224 */ /* 0x000fe200078e003a */
[----:B------:R-:W5:Y:S01]  /*261a0*/  LDL R32, [R1+0x144] ;  /* 0x0001440001207983 */ /* 0x000f620000100800 */
[----:B------:R-:W-:Y:S02]  /*261b0*/  IMAD.MOV.U32 R70, RZ, RZ, R61 ;  /* 0x000000ffff467224 */ /* 0x000fe400078e003d */
[----:B------:R-:W-:Y:S02]  /*261c0*/  IMAD.MOV.U32 R58, RZ, RZ, R53 ;  /* 0x000000ffff3a7224 */ /* 0x000fe400078e0035 */
[----:B------:R-:W-:Y:S02]  /*261d0*/  IMAD.MOV.U32 R61, RZ, RZ, R55 ;  /* 0x000000ffff3d7224 */ /* 0x000fe400078e0037 */
[----:B------:R-:W-:Y:S01]  /*261e0*/  IMAD.MOV.U32 R53, RZ, RZ, R51 ;  /* 0x000000ffff357224 */ /* 0x000fe200078e0033 */
[----:B------:R-:W-:Y:S01]  /*261f0*/  MOV R51, R33 ;  /* 0x0000002100337202 */ /* 0x000fe20000000f00 */
[----:B------:R-:W-:-:S02]  /*26200*/  IMAD.MOV.U32 R55, RZ, RZ, R49 ;  /* 0x000000ffff377224 */ /* 0x000fc400078e0031 */
[----:B------:R-:W-:Y:S02]  /*26210*/  IMAD.MOV.U32 R49, RZ, RZ, R5 ;  /* 0x000000ffff317224 */ /* 0x000fe400078e0005 */
[----:B------:R-:W-:Y:S02]  /*26220*/  IMAD.MOV.U32 R33, RZ, RZ, R4 ;  /* 0x000000ffff217224 */ /* 0x000fe400078e0004 */
[----:B------:R-:W-:Y:S02]  /*26230*/  @!P0 IMAD.MOV.U32 R4, RZ, RZ, R27 ;  /* 0x000000ffff048224 */ /* 0x000fe400078e001b */
        /* <DEDUP_REMOVED lines=9> */
[----:B------:R-:W-:Y:S02]  /*262d0*/  IMAD.MOV.U32 R122, RZ, RZ, R69 ;  /* 0x000000ffff7a7224 */ /* 0x000fe400078e0045 */
[----:B------:R-:W-:Y:S02]  /*262e0*/  IMAD.MOV.U32 R69, RZ, RZ, R64 ;  /* 0x000000ffff457224 */ /* 0x000fe400078e0040 */
[----:B------:R-:W-:Y:S02]  /*262f0*/  IMAD.MOV.U32 R64, RZ, RZ, R59 ;  /* 0x000000ffff407224 */ /* 0x000fe400078e003b */
[----:B------:R-:W-:Y:S01]  /*26300*/  IMAD.MOV.U32 R59, RZ, RZ, R55 ;  /* 0x000000ffff3b7224 */ /* 0x000fe200078e0037 */
[----:B0-----:R-:W-:Y:S01]  /*26310*/  @!P2 LEA R4, P4, R72, R35, 0x2 ;  /* 0x000000234804a211 */ /* 0x001fe200078810ff */
[----:B------:R-:W-:Y:S02]  /*26320*/  IMAD.MOV.U32 R55, RZ, RZ, R51 ;  /* 0x000000ffff377224 */ /* 0x000fe400078e0033 */
[----:B------:R-:W-:-:S02]  /*26330*/  IMAD.MOV.U32 R51, RZ, RZ, R49 ;  /* 0x000000ffff337224 */ /* 0x000fc400078e0031 */
[----:B-----5:R-:W-:Y:S02]  /*26340*/  IMAD.MOV.U32 R49, RZ, RZ, R32 ;  /* 0x000000ffff317224 */ /* 0x020fe400078e0020 */
[----:B------:R-:W5:Y:S01]  /*26350*/  LDL R32, [R1+0xcc] ;  /* 0x0000cc0001207983 */ /* 0x000f620000100800 */
[----:B---3--:R-:W-:-:S03]  /*26360*/  @!P2 LEA.HI.X R5, R72, R40, R120, 0x2, P4 ;  /* 0x000000284805a211 */ /* 0x008fc600020f1478 */
[----:B------:R-:W3:Y:S01]  /*26370*/  LDL R120, [R1+0x194] ;  /* 0x0001940001787983 */ /* 0x000ee20000100800 */
[----:B------:R-:W-:Y:S01]  /*26380*/  ISETP.GE.AND P0, PT, R116, UR4, PT ;  /* 0x0000000474007c0c */ /* 0x000fe2000bf06270 */
[----:B------:R-:W-:Y:S02]  /*26390*/  IMAD.MOV.U32 R118, RZ, RZ, R70 ;  /* 0x000000ffff767224 */ /* 0x000fe400078e0046 */
[----:B------:R-:W-:Y:S01]  /*263a0*/  IMAD.MOV.U32 R70, RZ, RZ, R65 ;  /* 0x000000ffff467224 */ /* 0x000fe200078e0041 */
[----:B------:R-:W-:Y:S01]  /*263b0*/  MOV R65, R61 ;  /* 0x0000003d00417202 */ /* 0x000fe20000000f00 */
[----:B------:R-:W-:Y:S01]  /*263c0*/  IMAD.MOV.U32 R61, RZ, RZ, R58 ;  /* 0x000000ffff3d7224 */ /* 0x000fe200078e003a */
[----:B------:R0:W-:Y:S01]  /*263d0*/  @!P3 ST.E.64 desc[UR40][R2.64], R42 ;  /* 0x0000002a0200b985 */ /* 0x0001e2000c101b28 */
[----:B------:R-:W-:Y:S02]  /*263e0*/  IMAD.MOV.U32 R58, RZ, RZ, R57 ;  /* 0x000000ffff3a7224 */ /* 0x000fe400078e0039 */
[----:B------:R-:W-:-:S02]  /*263f0*/  IMAD.MOV.U32 R72, RZ, RZ, R70 ;  /* 0x000000ffff487224 */ /* 0x000fc400078e0046 */
[----:B------:R-:W-:Y:S02]  /*26400*/  IMAD.MOV.U32 R57, RZ, RZ, R54 ;  /* 0x000000ffff397224 */ /* 0x000fe400078e0036 */
[----:B------:R-:W-:Y:S02]  /*26410*/  IMAD.MOV.U32 R70, RZ, RZ, R69 ;  /* 0x000000ffff467224 */ /* 0x000fe400078e0045 */
[----:B------:R-:W-:Y:S02]  /*26420*/  IMAD.MOV.U32 R54, RZ, RZ, R50 ;  /* 0x000000ffff367224 */ /* 0x000fe400078e0032 */
[----:B------:R-:W-:Y:S01]  /*26430*/  IMAD.MOV.U32 R69, RZ, RZ, R65 ;  /* 0x000000ffff457224 */ /* 0x000fe200078e0041 */
[----:B------:R-:W-:Y:S01]  /*26440*/  MOV R65, R64 ;  /* 0x0000004000417202 */ /* 0x000fe20000000f00 */
[----:B------:R-:W-:Y:S01]  /*26450*/  IMAD.MOV.U32 R50, RZ, RZ, R33 ;  /* 0x000000ffff327224 */ /* 0x000fe200078e0021 */
[----:B0-----:R-:W-:Y:S01]  /*26460*/  @!P0 LEA R2, P5, R116, R35, 0x2 ;  /* 0x0000002374028211 */ /* 0x001fe200078a10ff */
[----:B------:R-:W2:Y:S01]  /*26470*/  LDL R33, [R1+0xd0] ;  /* 0x0000d00001217983 */ /* 0x000ea20000100800 */
[----:B------:R-:W-:-:S02]  /*26480*/  IMAD.MOV.U32 R64, RZ, RZ, R61 ;  /* 0x000000ffff407224 */ /* 0x000fc400078e003d */
[----:B------:R-:W-:Y:S01]  /*26490*/  IMAD.MOV.U32 R61, RZ, RZ, R59 ;  /* 0x000000ffff3d7224 */ /* 0x000fe200078e003b */
[----:B---3--:R-:W-:Y:S01]  /*264a0*/  @!P0 LEA.HI.X R3, R116, R40, R120, 0x2, P5 ;  /* 0x0000002874038211 */ /* 0x008fe200028f1478 */
[----:B------:R-:W-:Y:S01]  /*264b0*/  IMAD.MOV.U32 R120, RZ, RZ, R70 ;  /* 0x000000ffff787224 */ /* 0x000fe200078e0046 */
[----:B------:R-:W3:Y:S01]  /*264c0*/  LDL R116, [R1+0x190] ;  /* 0x0001900001747983 */ /* 0x000ee20000100800 */
[----:B------:R-:W-:Y:S02]  /*264d0*/  IMAD.MOV.U32 R70, RZ, RZ, R65 ;  /* 0x000000ffff467224 */ /* 0x000fe400078e0041 */
[----:B------:R-:W-:Y:S02]  /*264e0*/  IMAD.MOV.U32 R65, RZ, RZ, R61 ;  /* 0x000000ffff417224 */ /* 0x000fe400078e003d */
[----:B------:R-:W-:Y:S01]  /*264f0*/  IMAD.MOV.U32 R61, RZ, RZ, R55 ;  /* 0x000000ffff3d7224 */ /* 0x000fe200078e0037 */
[----:B------:R-:W-:Y:S01]  /*26500*/  MOV R55, R50 ;  /* 0x0000003200377202 */ /* 0x000fe20000000f00 */
[----:B-----5:R-:W-:-:S02]  /*26510*/  IMAD.MOV.U32 R50, RZ, RZ, R32 ;  /* 0x000000ffff327224 */ /* 0x020fc400078e0020 */
[----:B------:R-:W5:Y:S01]  /*26520*/  LDL R32, [R1+0xdc] ;  /* 0x0000dc0001207983 */ /* 0x000f620000100800 */
[----:B------:R-:W-:Y:S01]  /*26530*/  ISETP.GE.AND P1, PT, R113, UR4, PT ;  /* 0x0000000471007c0c */ /* 0x000fe2000bf26270 */
[----:B------:R-:W-:Y:S01]  /*26540*/  IMAD.MOV.U32 R59, RZ, RZ, R57 ;  /* 0x000000ffff3b7224 */ /* 0x000fe200078e0039 */
[----:B------:R-:W-:Y:S01]  /*26550*/  ISETP.GE.AND P3, PT, R112, UR4, PT ;  /* 0x0000000470007c0c */ /* 0x000fe2000bf66270 */
[----:B------:R-:W-:Y:S02]  /*26560*/  @!P2 IMAD.MOV.U32 R57, RZ, RZ, R73 ;  /* 0x000000ffff39a224 */ /* 0x000fe400078e0049 */
[----:B------:R-:W-:Y:S02]  /*26570*/  IMAD.MOV.U32 R121, RZ, RZ, R72 ;  /* 0x000000ffff797224 */ /* 0x000fe400078e0048 */
[----:B------:R-:W-:Y:S02]  /*26580*/  IMAD.MOV.U32 R72, RZ, RZ, R69 ;  /* 0x000000ffff487224 */ /* 0x000fe400078e0045 */
[----:B------:R-:W-:Y:S01]  /*26590*/  IMAD.MOV.U32 R69, RZ, RZ, R64 ;  /* 0x000000ffff457224 */ /* 0x000fe200078e0040 */
[----:B------:R0:W-:Y:S01]  /*265a0*/  @!P2 ST.E.64 desc[UR40][R4.64], R56 ;  /* 0x000000380400a985 */ /* 0x0001e2000c101b28 */
[----:B------:R-:W-:-:S02]  /*265b0*/  IMAD.MOV.U32 R64, RZ, RZ, R59 ;  /* 0x000000ffff407224 */ /* 0x000fc400078e003b */
[----:B------:R-:W-:Y:S02]  /*265c0*/  IMAD.MOV.U32 R59, RZ, RZ, R54 ;  /* 0x000000ffff3b7224 */ /* 0x000fe400078e0036 */
[----:B--2---:R-:W-:Y:S02]  /*265d0*/  IMAD.MOV.U32 R54, RZ, RZ, R33 ;  /* 0x000000ffff367224 */ /* 0x004fe400078e0021 */
[----:B------:R-:W2:Y:S01]  /*265e0*/  LDL R33, [R1+0x180] ;  /* 0x0001800001217983 */ /* 0x000ea20000100800 */
[----:B0-----:R-:W-:-:S03]  /*265f0*/  @!P1 LEA R4, P4, R113, R35, 0x2 ;  /* 0x0000002371049211 */ /* 0x001fc600078810ff */
[----:B------:R0:W-:Y:S02]  /*26600*/  @!P0 ST.E.64 desc[UR40][R2.64], R44 ;  /* 0x0000002c02008985 */ /* 0x0001e4000c101b28 */
[----:B0-----:R-:W-:Y:S02]  /*26610*/  @!P3 LEA R2, P5, R112, R35, 0x2 ;  /* 0x000000237002b211 */ /* 0x001fe400078a10ff */
[----:B---3--:R-:W-:Y:S01]  /*26620*/  @!P1 LEA.HI.X R5, R113, R40, R116, 0x2, P4 ;  /* 0x0000002871059211 */ /* 0x008fe200020f1474 */
[----:B------:R-:W-:Y:S02]  /*26630*/  IMAD.MOV.U32 R116, RZ, RZ, R72 ;  /* 0x000000ffff747224 */ /* 0x000fe400078e0048 */
[----:B------:R-:W-:Y:S02]  /*26640*/  IMAD.MOV.U32 R113, RZ, RZ, R70 ;  /* 0x000000ffff717224 */ /* 0x000fe400078e0046 */
[----:B------:R-:W-:Y:S02]  /*26650*/  IMAD.MOV.U32 R72, RZ, RZ, R69 ;  /* 0x000000ffff487224 */ /* 0x000fe400078e0045 */
[----:B------:R-:W-:-:S02]  /*26660*/  IMAD.MOV.U32 R69, RZ, RZ, R64 ;  /* 0x000000ffff457224 */ /* 0x000fc400078e0040 */
[----:B------:R-:W-:Y:S01]  /*26670*/  IMAD.MOV.U32 R64, RZ, RZ, R59 ;  /* 0x000000ffff407224 */ /* 0x000fe200078e003b */
[----:B------:R-:W-:Y:S01]  /*26680*/  @!P3 LEA.HI.X R3, R112, R40, R113, 0x2, P5 ;  /* 0x000000287003b211 */ /* 0x000fe200028f1471 */
[----:B-----5:R-:W-:Y:S02]  /*26690*/  IMAD.MOV.U32 R59, RZ, RZ, R32 ;  /* 0x000000ffff3b7224 */ /* 0x020fe400078e0020 */
[----:B------:R-:W-:Y:S02]  /*266a0*/  IMAD.MOV.U32 R113, RZ, RZ, R72 ;  /* 0x000000ffff717224 */ /* 0x000fe400078e0048 */
[----:B------:R-:W-:Y:S02]  /*266b0*/  IMAD.MOV.U32 R72, RZ, RZ, R69 ;  /* 0x000000ffff487224 */ /* 0x000fe400078e0045 */
[----:B------:R-:W-:Y:S02]  /*266c0*/  IMAD.MOV.U32 R69, RZ, RZ, R64 ;  /* 0x000000ffff457224 */ /* 0x000fe400078e0040 */
[----:B------:R-:W-:-:S02]  /*266d0*/  IMAD.MOV.U32 R64, RZ, RZ, R59 ;  /* 0x000000ffff407224 */ /* 0x000fc400078e003b */
[----:B------:R-:W3:Y:S01]  /*266e0*/  LDL R59, [R1+0x178] ;  /* 0x00017800013b7983 */ /* 0x000ee20000100800 */
[----:B------:R-:W-:Y:S01]  /*266f0*/  ISETP.GE.AND P2, PT, R110, UR4, PT ;  /* 0x000000046e007c0c */ /* 0x000fe2000bf46270 */
[----:B------:R-:W-:Y:S02]  /*26700*/  @!P1 IMAD.MOV.U32 R6, RZ, RZ, R47 ;  /* 0x000000ffff069224 */ /* 0x000fe400078e002f */
[----:B------:R-:W-:Y:S02]  /*26710*/  @!P1 IMAD.MOV.U32 R7, RZ, RZ, R81 ;  /* 0x000000ffff079224 */ /* 0x000fe400078e0051 */
[----:B------:R-:W-:Y:S02]  /*26720*/  IMAD.MOV.U32 R70, RZ, RZ, R65 ;  /* 0x000000ffff467224 */ /* 0x000fe400078e0041 */
[----:B------:R-:W-:Y:S01]  /*26730*/  IMAD.MOV.U32 R65, RZ, RZ, R61 ;  /* 0x000000ffff417224 */ /* 0x000fe200078e003d */
[----:B------:R0:W-:Y:S01]  /*26740*/  @!P1 ST.E.64 desc[UR40][R4.64], R6 ;  /* 0x0000000604009985 */ /* 0x0001e2000c101b28 */
[----:B--2---:R-:W-:-:S02]  /*26750*/  IMAD.MOV.U32 R61, RZ, RZ, R33 ;  /* 0x000000ffff3d7224 */ /* 0x004fc400078e0021 */
[----:B------:R-:W-:Y:S02]  /*26760*/  IMAD.MOV.U32 R33, RZ, RZ, R26 ;  /* 0x000000ffff217224 */ /* 0x000fe400078e001a */
[----:B------:R-:W-:Y:S01]  /*26770*/  IMAD.MOV.U32 R112, RZ, RZ, R70 ;  /* 0x000000ffff707224 */ /* 0x000fe200078e0046 */
[----:B------:R-:W-:Y:S01]  /*26780*/  ISETP.GE.AND P0, PT, R103, UR4, PT ;  /* 0x0000000467007c0c */ /* 0x000fe2000bf06270 */
[----:B------:R-:W-:Y:S02]  /*26790*/  IMAD.MOV.U32 R70, RZ, RZ, R65 ;  /* 0x000000ffff467224 */ /* 0x000fe400078e0041 */
[----:B------:R-:W-:Y:S02]  /*267a0*/  IMAD.MOV.U32 R65, RZ, RZ, R61 ;  /* 0x000000ffff417224 */ /* 0x000fe400078e003d */
[----:B------:R-:W-:Y:S01]  /*267b0*/  IMAD.MOV.U32 R61, RZ, RZ, R33 ;  /* 0x000000ffff3d7224 */ /* 0x000fe200078e0021 */
[----:B0-----:R-:W-:Y:S02]  /*267c0*/  @!P2 LEA R4, P4, R110, R35, 0x2 ;  /* 0x000000236e04a211 */ /* 0x001fe400078810ff */
[----:B------:R-:W-:-:S02]  /*267d0*/  ISETP.GE.AND P1, PT, R115, UR4, PT ;  /* 0x0000000473007c0c */ /* 0x000fc4000bf26270 */
[----:B------:R-:W-:Y:S02]  /*267e0*/  @!P2 LEA.HI.X R5, R110, R40, R112, 0x2, P4 ;  /* 0x000000286e05a211 */ /* 0x000fe400020f1470 */
[----:B------:R-:W-:Y:S01]  /*267f0*/  MOV R110, R72 ;  /* 0x00000048006e7202 */ /* 0x000fe20000000f00 */
[----:B------:R-:W-:Y:S02]  /*26800*/  IMAD.MOV.U32 R72, RZ, RZ, R69 ;  /* 0x000000ffff487224 */ /* 0x000fe400078e0045 */
[----:B------:R-:W-:Y:S02]  /*26810*/  IMAD.MOV.U32 R69, RZ, RZ, R61 ;  /* 0x000000ffff457224 */ /* 0x000fe400078e003d */
[----:B------:R-:W-:Y:S02]  /*26820*/  @!P3 IMAD.MOV.U32 R47, RZ, RZ, R48 ;  /* 0x000000ffff2fb224 */ /* 0x000fe400078e0030 */
[----:B------:R-:W-:Y:S02]  /*26830*/  IMAD.MOV.U32 R61, RZ, RZ, R58 ;  /* 0x000000ffff3d7224 */ /* 0x000fe400078e003a */
[----:B------:R-:W-:-:S02]  /*26840*/  IMAD.MOV.U32 R112, RZ, RZ, R70 ;  /* 0x000000ffff707224 */ /* 0x000fc400078e0046 */
[----:B------:R-:W-:Y:S02]  /*26850*/  IMAD.MOV.U32 R58, RZ, RZ, R53 ;  /* 0x000000ffff3a7224 */ /* 0x000fe400078e0035 */
[----:B------:R-:W-:Y:S01]  /*26860*/  IMAD.MOV.U32 R70, RZ, RZ, R65 ;  /* 0x000000ffff467224 */ /* 0x000fe200078e0041 */
[----:B------:R-:W2:Y:S01]  /*26870*/  LDL R53, [R1+0x158] ;  /* 0x0001580001357983 */ /* 0x000ea20000100800 */
[----:B------:R-:W-:Y:S02]  /*26880*/  IMAD.MOV.U32 R65, RZ, RZ, R64 ;  /* 0x000000ffff417224 */ /* 0x000fe400078e0040 */
[----:B------:R-:W-:Y:S01]  /*26890*/  @!P2 IMAD.MOV.U32 R6, RZ, RZ, R109 ;  /* 0x000000ffff06a224 */ /* 0x000fe200078e006d */
[----:B------:R0:W-:Y:S01]  /*268a0*/  @!P3 ST.E.64 desc[UR40][R2.64], R46 ;  /* 0x0000002e0200b985 */ /* 0x0001e2000c101b28 */
[----:B------:R-:W-:Y:S02]  /*268b0*/  @!P2 IMAD.MOV.U32 R7, RZ, RZ, R85 ;  /* 0x000000ffff07a224 */ /* 0x000fe400078e0055 */
[----:B------:R-:W-:-:S02]  /*268c0*/  IMAD.MOV.U32 R124, RZ, RZ, R70 ;  /* 0x000000ffff7c7224 */ /* 0x000fc400078e0046 */
[----:B------:R-:W-:Y:S01]  /*268d0*/  IMAD.MOV.U32 R70, RZ, RZ, R61 ;  /* 0x000000ffff467224 */ /* 0x000fe200078e003d */
[----:B------:R1:W-:Y:S01]  /*268e0*/  @!P2 ST.E.64 desc[UR40][R4.64], R6 ;  /* 0x000000060400a985 */ /* 0x0003e2000c101b28 */
[----:B0-----:R-:W-:-:S04]  /*268f0*/  @!P0 LEA R2, P5, R103, R35, 0x2 ;  /* 0x0000002367028211 */ /* 0x001fc800078a10ff */
[-C--:B------:R-:W-:Y:S02]  /*26900*/  @!P0 LEA.HI.X R3, R103, R40.reuse, R112, 0x2, P5 ;  /* 0x0000002867038211 */ /* 0x080fe400028f1470 */
[C---:B-1----:R-:W-:Y:S02]  /*26910*/  @!P1 LEA R4, P4, R115.reuse, R35, 0x2 ;  /* 0x0000002373049211 */ /* 0x042fe400078810ff */
[----:B------:R-:W-:Y:S01]  /*26920*/  MOV R112, R69 ;  /* 0x0000004500707202 */ /* 0x000fe20000000f00 */
[----:B------:R-:W-:Y:S01]  /*26930*/  IMAD.MOV.U32 R69, RZ, RZ, R21 ;  /* 0x000000ffff457224 */ /* 0x000fe200078e0015 */
[----:B------:R-:W-:Y:S01]  /*26940*/  @!P1 LEA.HI.X R5, R115, R40, R124, 0x2, P4 ;  /* 0x0000002873059211 */ /* 0x000fe200020f147c */
[----:B---3--:R-:W-:Y:S01]  /*26950*/  IMAD.MOV.U32 R64, RZ, RZ, R59 ;  /* 0x000000ffff407224 */ /* 0x008fe200078e003b */
[----:B------:R-:W-:Y:S01]  /*26960*/  ISETP.GE.AND P3, PT, R118, UR4, PT ;  /* 0x0000000476007c0c */ /* 0x000fe2000bf66270 */
[----:B------:R-:W-:Y:S02]  /*26970*/  IMAD.MOV.U32 R59, RZ, RZ, R13 ;  /* 0x000000ffff3b7224 */ /* 0x000fe400078e000d */
[----:B------:R-:W-:Y:S01]  /*26980*/  IMAD.MOV.U32 R26, RZ, RZ, R20 ;  /* 0x000000ffff1a7224 */ /* 0x000fe200078e0014 */
[----:B------:R-:W-:Y:S01]  /*26990*/  ISETP.GE.AND P2, PT, R122, UR4, PT ;  /* 0x000000047a007c0c */ /* 0x000fe2000bf46270 */
[----:B------:R-:W-:Y:S01]  /*269a0*/  IMAD.MOV.U32 R61, RZ, RZ, R59 ;  /* 0x000000ffff3d7224 */ /* 0x000fe200078e003b */
[----:B------:R-:W3:Y:S01]  /*269b0*/  LDL R20, [R1+0x14c] ;  /* 0x00014c0001147983 */ /* 0x000ee20000100800 */
[----:B------:R-:W-:-:S03]  /*269c0*/  IMAD.MOV.U32 R103, RZ, RZ, R64 ;  /* 0x000000ffff677224 */ /* 0x000fc600078e0040 */
[----:B------:R-:W5:Y:S01]  /*269d0*/  LDL R59, [R1+0x16c] ;  /* 0x00016c00013b7983 */ /* 0x000f620000100800 */
[----:B------:R-:W-:Y:S02]  /*269e0*/  IMAD.MOV.U32 R115, RZ, RZ, R103 ;  /* 0x000000ffff737224 */ /* 0x000fe400078e0067 */
[----:B------:R-:W-:Y:S01]  /*269f0*/  IMAD.MOV.U32 R103, RZ, RZ, R69 ;  /* 0x000000ffff677224 */ /* 0x000fe200078e0045 */
[----:B------:R-:W4:Y:S01]  /*26a00*/  LDL R21, [R1+0xb4] ;  /* 0x0000b40001157983 */ /* 0x000f220000100800 */
[----:B------:R-:W-:Y:S01]  /*26a10*/  IMAD.MOV.U32 R69, RZ, RZ, R55 ;  /* 0x000000ffff457224 */ /* 0x000fe200078e0037 */
[----:B------:R-:W-:Y:S02]  /*26a20*/  MOV R55, R41 ;  /* 0x0000002900377202 */ /* 0x000fe40000000f00 */
[----:B------:R-:W3:Y:S01]  /*26a30*/  LDL R41, [R1+0x15c] ;  /* 0x00015c0001297983 */ /* 0x000ee20000100800 */
[----:B------:R-:W-:Y:S02]  /*26a40*/  IMAD.MOV.U32 R124, RZ, RZ, R112 ;  /* 0x000000ffff7c7224 */ /* 0x000fe400078e0070 */
[----:B------:R-:W-:-:S02]  /*26a50*/  IMAD.MOV.U32 R112, RZ, RZ, R70 ;  /* 0x000000ffff707224 */ /* 0x000fc400078e0046 */
[----:B--2---:R-:W-:Y:S02]  /*26a60*/  IMAD.MOV.U32 R64, RZ, RZ, R53 ;  /* 0x000000ffff407224 */ /* 0x004fe400078e0035 */
[----:B------:R-:W-:-:S05]  /*26a70*/  @!P0 IMAD.MOV.U32 R53, RZ, RZ, R60 ;  /* 0x000000ffff358224 */ /* 0x000fca00078e003c */
[----:B------:R0:W-:Y:S02]  /*26a80*/  @!P0 ST.E.64 desc[UR40][R2.64], R52 ;  /* 0x0000003402008985 */ /* 0x0001e4000c101b28 */
[----:B0-----:R-:W-:-:S04]  /*26a90*/  @!P3 LEA R2, P5, R118, R35, 0x2 ;  /* 0x000000237602b211 */ /* 0x001fc800078a10ff */
[----:B------:R-:W-:Y:S01]  /*26aa0*/  @!P3 LEA.HI.X R3, R118, R40, R124, 0x2, P5 ;  /* 0x000000287603b211 */ /* 0x000fe200028f147c */
[----:B------:R-:W-:Y:S02]  /*26ab0*/  IMAD.MOV.U32 R118, RZ, RZ, R112 ;  /* 0x000000ffff767224 */ /* 0x000fe400078e0070 */
[----:B-----5:R-:W-:Y:S02]  /*26ac0*/  IMAD.MOV.U32 R70, RZ, RZ, R59 ;  /* 0x000000ffff467224 */ /* 0x020fe400078e003b */
[----:B------:R-:W-:Y:S02]  /*26ad0*/  IMAD.MOV.U32 R59, RZ, RZ, R51 ;  /* 0x000000ffff3b7224 */ /* 0x000fe400078e0033 */
[----:B------:R-:W-:Y:S02]  /*26ae0*/  IMAD.MOV.U32 R51, RZ, RZ, R25 ;  /* 0x000000ffff337224 */ /* 0x000fe400078e0019 */
[----:B------:R-:W-:Y:S01]  /*26af0*/  IMAD.MOV.U32 R112, RZ, RZ, R70 ;  /* 0x000000ffff707224 */ /* 0x000fe200078e0046 */
[----:B------:R-:W-:Y:S01]  /*26b00*/  ISETP.GE.AND P0, PT, R121, UR4, PT ;  /* 0x0000000479007c0c */ /* 0x000fe2000bf06270 */
[----:B------:R-:W-:Y:S01]  /*26b10*/  IMAD.MOV.U32 R70, RZ, RZ, R59 ;  /* 0x000000ffff467224 */ /* 0x000fe200078e003b */
[----:B------:R-:W2:Y:S01]  /*26b20*/  LDL R25, [R1+0xbc] ;  /* 0x0000bc0001197983 */ /* 0x000ea20000100800 */
[----:B------:R-:W-:-:S02]  /*26b30*/  IMAD.MOV.U32 R59, RZ, RZ, R55 ;  /* 0x000000ffff3b7224 */ /* 0x000fc400078e0037 */
[----:B------:R-:W-:Y:S02]  /*26b40*/  IMAD.MOV.U32 R55, RZ, RZ, R51 ;  /* 0x000000ffff377224 */ /* 0x000fe400078e0033 */
[----:B---3--:R-:W-:Y:S02]  /*26b50*/  IMAD.MOV.U32 R51, RZ, RZ, R41 ;  /* 0x000000ffff337224 */ /* 0x008fe400078e0029 */
[----:B------:R-:W3:Y:S01]  /*26b60*/  LDL R41, [R1+0x150] ;  /* 0x0001500001297983 */ /* 0x000ee20000100800 */
[----:B------:R-:W-:Y:S02]  /*26b70*/  @!P1 IMAD.MOV.U32 R6, RZ, RZ, R89 ;  /* 0x000000ffff069224 */ /* 0x000fe400078e0059 */
[----:B------:R-:W-:Y:S02]  /*26b80*/  @!P1 IMAD.MOV.U32 R7, RZ, RZ, R63 ;  /* 0x000000ffff079224 */ /* 0x000fe400078e003f */
[----:B------:R-:W-:Y:S02]  /*26b90*/  IMAD.MOV.U32 R124, RZ, RZ, R115 ;  /* 0x000000ffff7c7224 */ /* 0x000fe400078e0073 */
[----:B------:R-:W-:Y:S01]  /*26ba0*/  IMAD.MOV.U32 R115, RZ, RZ, R103 ;  /* 0x000000ffff737224 */ /* 0x000fe200078e0067 */
[----:B------:R0:W-:Y:S01]  /*26bb0*/  @!P1 ST.E.64 desc[UR40][R4.64], R6 ;  /* 0x0000000604009985 */ /* 0x0001e2000c101b28 */
[----:B------:R-:W-:-:S02]  /*26bc0*/  IMAD.MOV.U32 R103, RZ, RZ, R69 ;  /* 0x000000ffff677224 */ /* 0x000fc400078e0045 */
[----:B------:R-:W-:Y:S02]  /*26bd0*/  @!P3 IMAD.MOV.U32 R69, RZ, RZ, R67 ;  /* 0x000000ffff45b224 */ /* 0x000fe400078e0043 */
[----:B------:R-:W-:Y:S02]  /*26be0*/  IMAD.MOV.U32 R13, RZ, RZ, R12 ;  /* 0x000000ffff0d7224 */ /* 0x000fe400078e000c */
[----:B------:R-:W5:Y:S01]  /*26bf0*/  LDL R12, [R1+0x148] ;  /* 0x00014800010c7983 */ /* 0x000f620000100800 */
[----:B0-----:R-:W-:-:S03]  /*26c00*/  @!P2 LEA R4, P4, R122, R35, 0x2 ;  /* 0x000000237a04a211 */ /* 0x001fc600078810ff */
[----:B------:R0:W-:Y:S01]  /*26c10*/  @!P3 ST.E.64 desc[UR40][R2.64], R68 ;  /* 0x000000440200b985 */ /* 0x0001e2000c101b28 */
[----:B------:R-:W-:Y:S02]  /*26c20*/  @!P2 LEA.HI.X R5, R122, R40, R124, 0x2, P4 ;  /* 0x000000287a05a211 */ /* 0x000fe400020f147c */
[----:B------:R-:W-:Y:S01]  /*26c30*/  MOV R122, R118 ;  /* 0x00000076007a7202 */ /* 0x000fe20000000f00 */
[----:B------:R-:W-:Y:S02]  /*26c40*/  IMAD.MOV.U32 R118, RZ, RZ, R115 ;  /* 0x000000ffff767224 */ /* 0x000fe400078e0073 */
[----:B------:R-:W-:Y:S02]  /*26c50*/  IMAD.MOV.U32 R115, RZ, RZ, R112 ;  /* 0x000000ffff737224 */ /* 0x000fe400078e0070 */
[----:B------:R-:W-:Y:S02]  /*26c60*/  IMAD.MOV.U32 R112, RZ, RZ, R103 ;  /* 0x000000ffff707224 */ /* 0x000fe400078e0067 */
[----:B------:R-:W-:Y:S01]  /*26c70*/  IMAD.MOV.U32 R103, RZ, RZ, R70 ;  /* 0x000000ffff677224 */ /* 0x000fe200078e0046 */
[----:B0-----:R-:W-:Y:S01]  /*26c80*/  @!P0 LEA R2, P5, R121, R35, 0x2 ;  /* 0x0000002379028211 */ /* 0x001fe200078a10ff */
[----:B------:R-:W-:-:S02]  /*26c90*/  IMAD.MOV.U32 R33, RZ, RZ, R20 ;  /* 0x000000ffff217224 */ /* 0x000fc400078e0014 */
[----:B------:R-:W-:Y:S01]  /*26ca0*/  IMAD.MOV.U32 R70, RZ, RZ, R55 ;  /* 0x000000ffff467224 */ /* 0x000fe200078e0037 */
[----:B------:R-:W-:Y:S01]  /*26cb0*/  @!P0 LEA.HI.X R3, R121, R40, R122, 0x2, P5 ;  /* 0x0000002879038211 */ /* 0x000fe200028f147a */
[----:B------:R-:W-:Y:S02]  /*26cc0*/  IMAD.MOV.U32 R55, RZ, RZ, R51 ;  /* 0x000000ffff377224 */ /* 0x000fe400078e0033 */
[----:B------:R-:W-:Y:S02]  /*26cd0*/  IMAD.MOV.U32 R121, RZ, RZ, R118 ;  /* 0x000000ffff797224 */ /* 0x000fe400078e0076 */
[----:B------:R-:W-:Y:S02]  /*26ce0*/  IMAD.MOV.U32 R118, RZ, RZ, R115 ;  /* 0x000000ffff767224 */ /* 0x000fe400078e0073 */
[----:B------:R-:W-:Y:S01]  /*26cf0*/  IMAD.MOV.U32 R115, RZ, RZ, R112 ;  /* 0x000000ffff737224 */ /* 0x000fe200078e0070 */
[----:B------:R-:W-:Y:S01]  /*26d00*/  MOV R112, R70 ;  /* 0x0000004600707202 */ /* 0x000fe20000000f00 */
[----:B------:R-:W-:-:S02]  /*26d10*/  IMAD.MOV.U32 R70, RZ, RZ, R55 ;  /* 0x000000ffff467224 */ /* 0x000fc400078e0037 */
[----:B------:R-:W-:Y:S02]  /*26d20*/  IMAD.MOV.U32 R20, RZ, RZ, R11 ;  /* 0x000000ffff147224 */ /* 0x000fe400078e000b */
[----:B------:R-:W4:Y:S01]  /*26d30*/  LDL R11, [R1+0x138] ;  /* 0x00013800010b7983 */ /* 0x000f220000100800 */
[----:B------:R-:W-:-:S03]  /*26d40*/  MOV R32, R14 ;  /* 0x0000000e00207202 */ /* 0x000fc60000000f00 */
[----:B------:R-:W4:Y:S01]  /*26d50*/  LDL R14, [R1+0x12c] ;  /* 0x00012c00010e7983 */ /* 0x000f220000100800 */
[----:B------:R-:W-:Y:S01]  /*26d60*/  ISETP.GE.AND P1, PT, R120, UR4, PT ;  /* 0x0000000478007c0c */ /* 0x000fe2000bf26270 */
[----:B------:R-:W-:Y:S01]  /*26d70*/  @!P2 IMAD.MOV.U32 R63, RZ, RZ, R66 ;  /* 0x000000ffff3fa224 */ /* 0x000fe200078e0042 */
[----:B------:R-:W-:Y:S01]  /*26d80*/  ISETP.GE.AND P3, PT, R116, UR4, PT ;  /* 0x0000000474007c0c */ /* 0x000fe2000bf66270 */
[----:B------:R-:W-:-:S03]  /*26d90*/  @!P0 IMAD.MOV.U32 R77, RZ, RZ, R76 ;  /* 0x000000ffff4d8224 */ /* 0x000fc600078e004c */
[----:B------:R0:W-:Y:S01]  /*26da0*/  @!P2 ST.E.64 desc[UR40][R4.64], R62 ;  /* 0x0000003e0400a985 */ /* 0x0001e2000c101b28 */
[----:B------:R-:W-:Y:S01]  /*26db0*/  ISETP.GE.AND P2, PT, R113, UR4, PT ;  /* 0x0000000471007c0c */ /* 0x000fe2000bf46270 */
[----:B------:R-:W-:-:S05]  /*26dc0*/  @!P0 IMAD.MOV.U32 R76, RZ, RZ, R71 ;  /* 0x000000ffff4c8224 */ /* 0x000fca00078e0047 */
[----:B------:R-:W-:Y:S01]  /*26dd0*/  @!P1 LOP3.LUT R75, R75, R74, RZ, 0x3c, !PT ;  /* 0x0000004a4b4b9212 */ /* 0x000fe200078e3cff */
[----:B---3--:R-:W-:Y:S02]  /*26de0*/  IMAD.MOV.U32 R51, RZ, RZ, R41 ;  /* 0x000000ffff337224 */ /* 0x008fe400078e0029 */
[----:B------:R-:W-:Y:S02]  /*26df0*/  IMAD.MOV.U32 R41, RZ, RZ, R33 ;  /* 0x000000ffff297224 */ /* 0x000fe400078e0021 */
[----:B------:R-:W-:Y:S02]  /*26e00*/  IMAD.MOV.U32 R33, RZ, RZ, R26 ;  /* 0x000000ffff217224 */ /* 0x000fe400078e001a */
[----:B------:R-:W-:Y:S01]  /*26e10*/  IMAD.MOV.U32 R55, RZ, RZ, R51 ;  /* 0x000000ffff377224 */ /* 0x000fe200078e0033 */
[----:B------:R-:W3:Y:S01]  /*26e20*/  LDL R26, [R1+0x13c] ;  /* 0x00013c00011a7983 */ /* 0x000ee20000100800 */
[----:B------:R-:W-:Y:S02]  /*26e30*/  IMAD.MOV.U32 R51, RZ, RZ, R41 ;  /* 0x000000ffff337224 */ /* 0x000fe400078e0029 */
[----:B------:R-:W-:-:S02]  /*26e40*/  IMAD.MOV.U32 R41, RZ, RZ, R33 ;  /* 0x000000ffff297224 */ /* 0x000fc400078e0021 */
[----:B------:R-:W-:Y:S02]  /*26e50*/  IMAD.MOV.U32 R33, RZ, RZ, R15 ;  /* 0x000000ffff217224 */ /* 0x000fe400078e000f */
[----:B------:R-:W3:Y:S01]  /*26e60*/  LDL R15, [R1+0xb0] ;  /* 0x0000b000010f7983 */ /* 0x000ee20000100800 */
[C---:B0-----:R-:W-:Y:S02]  /*26e70*/  @!P1 LEA R4, P4, R120.reuse, R35, 0x2 ;  /* 0x0000002378049211 */ /* 0x041fe400078810ff */
[C---:B------:R-:W-:Y:S01]  /*26e80*/  @!P1 LOP3.LUT R74, R75.reuse, R74, RZ, 0x3c, !PT ;  /* 0x0000004a4b4a9212 */ /* 0x040fe200078e3cff */
[----:B------:R0:W-:Y:S01]  /*26e90*/  @!P0 ST.E.64 desc[UR40][R2.64], R76 ;  /* 0x0000004c02008985 */ /* 0x0001e2000c101b28 */
[----:B------:R-:W-:Y:S02]  /*26ea0*/  @!P1 LEA.HI.X R5, R120, R40, R121, 0x2, P4 ;  /* 0x0000002878059211 */ /* 0x000fe400020f1479 */
[----:B------:R-:W-:Y:S02]  /*26eb0*/  @!P1 LOP3.LUT R75, R75, R74, RZ, 0x3c, !PT ;  /* 0x0000004a4b4b9212 */ /* 0x000fe400078e3cff */
[----:B------:R-:W-:Y:S01]  /*26ec0*/  ISETP.GE.AND P0, PT, R110, UR4, PT ;  /* 0x000000046e007c0c */ /* 0x000fe2000bf06270 */
[----:B------:R-:W-:-:S02]  /*26ed0*/  @!P3 IMAD.MOV.U32 R85, RZ, RZ, R84 ;  /* 0x000000ffff55b224 */ /* 0x000fc400078e0054 */
[----:B------:R1:W-:Y:S01]  /*26ee0*/  @!P1 ST.E.64 desc[UR40][R4.64], R74 ;  /* 0x0000004a04009985 */ /* 0x0003e2000c101b28 */
[----:B------:R-:W-:Y:S01]  /*26ef0*/  ISETP.GE.AND P1, PT, R72, UR4, PT ;  /* 0x0000000448007c0c */ /* 0x000fe2000bf26270 */
[----:B------:R-:W-:Y:S01]  /*26f00*/  @!P3 IMAD.MOV.U32 R84, RZ, RZ, R78 ;  /* 0x000000ffff54b224 */ /* 0x000fe200078e004e */
[----:B0-----:R-:W-:-:S04]  /*26f10*/  @!P3 LEA R2, P5, R116, R35, 0x2 ;  /* 0x000000237402b211 */ /* 0x001fc800078a10ff */
[----:B------:R-:W-:Y:S02]  /*26f20*/  @!P3 LEA.HI.X R3, R116, R40, R118, 0x2, P5 ;  /* 0x000000287403b211 */ /* 0x000fe400028f1476 */
[----:B-1----:R-:W-:-:S03]  /*26f30*/  @!P2 LEA R4, P4, R113, R35, 0x2 ;  /* 0x000000237104a211 */ /* 0x002fc600078810ff */
[----:B------:R0:W-:Y:S01]  /*26f40*/  @!P3 ST.E.64 desc[UR40][R2.64], R84 ;  /* 0x000000540200b985 */ /* 0x0001e2000c101b28 */
[----:B------:R-:W-:Y:S01]  /*26f50*/  ISETP.GE.AND P3, PT, R65, UR4, PT ;  /* 0x0000000441007c0c */ /* 0x000fe2000bf66270 */
[----:B------:R-:W-:Y:S01]  /*26f60*/  @!P2 IMAD.MOV.U32 R6, RZ, RZ, R117 ;  /* 0x000000ffff06a224 */ /* 0x000fe200078e0075 */
[----:B------:R-:W-:Y:S01]  /*26f70*/  @!P2 LEA.HI.X R5, R113, R40, R115, 0x2, P4 ;  /* 0x000000287105a211 */ /* 0x000fe200020f1473 */
[----:B------:R-:W-:Y:S02]  /*26f80*/  @!P2 IMAD.MOV.U32 R7, RZ, RZ, R79 ;  /* 0x000000ffff07a224 */ /* 0x000fe400078e004f */
[----:B------:R-:W-:-:S03]  /*26f90*/  @!P0 IMAD.MOV.U32 R89, RZ, RZ, R88 ;  /* 0x000000ffff598224 */ /* 0x000fc600078e0058 */
[----:B------:R1:W-:Y:S01]  /*26fa0*/  @!P2 ST.E.64 desc[UR40][R4.64], R6 ;  /* 0x000000060400a985 */ /* 0x0003e2000c101b28 */
[----:B------:R-:W-:Y:S02]  /*26fb0*/  ISETP.GE.AND P2, PT, R61, UR4, PT ;  /* 0x000000043d007c0c */ /* 0x000fe4000bf46270 */
[----:B0-----:R-:W-:Y:S01]  /*26fc0*/  @!P0 LEA R2, P5, R110, R35, 0x2 ;  /* 0x000000236e028211 */ /* 0x001fe200078a10ff */
[----:B------:R-:W-:-:S03]  /*26fd0*/  @!P0 IMAD.MOV.U32 R88, RZ, RZ, R86 ;  /* 0x000000ffff588224 */ /* 0x000fc600078e0056 */
[-C--:B------:R-:W-:Y:S02]  /*26fe0*/  @!P0 LEA.HI.X R3, R110, R40.reuse, R112, 0x2, P5 ;  /* 0x000000286e038211 */ /* 0x080fe400028f1470 */
[C---:B-1----:R-:W-:Y:S01]  /*26ff0*/  @!P1 LEA R4, P4, R72.reuse, R35, 0x2 ;  /* 0x0000002348049211 */ /* 0x042fe200078810ff */
[----:B------:R-:W-:Y:S01]  /*27000*/  @!P1 IMAD.MOV.U32 R7, RZ, RZ, R82 ;  /* 0x000000ffff079224 */ /* 0x000fe200078e0052 */
[----:B------:R-:W-:Y:S01]  /*27010*/  @!P1 MOV R6, R125 ;  /* 0x0000007d00069202 */ /* 0x000fe20000000f00 */
[----:B------:R0:W-:Y:S01]  /*27020*/  @!P0 ST.E.64 desc[UR40][R2.64], R88 ;  /* 0x0000005802008985 */ /* 0x0001e2000c101b28 */
[----:B------:R-:W-:Y:S02]  /*27030*/  @!P1 LEA.HI.X R5, R72, R40, R103, 0x2, P4 ;  /* 0x0000002848059211 */ /* 0x000fe400020f1467 */
[----:B------:R-:W-:-:S03]  /*27040*/  ISETP.GE.AND P0, PT, R58, UR4, PT ;  /* 0x000000043a007c0c */ /* 0x000fc6000bf06270 */
[----:B------:R1:W-:Y:S01]  /*27050*/  @!P1 ST.E.64 desc[UR40][R4.64], R6 ;  /* 0x0000000604009985 */ /* 0x0003e2000c101b28 */
[----:B------:R-:W-:Y:S02]  /*27060*/  ISETP.GE.AND P1, PT, R54, UR4, PT ;  /* 0x0000000436007c0c */ /* 0x000fe4000bf26270 */
[----:B0-----:R-:W-:-:S04]  /*27070*/  @!P3 LEA R2, P5, R65, R35, 0x2 ;  /* 0x000000234102b211 */ /* 0x001fc800078a10ff */
[----:B------:R-:W-:Y:S01]  /*27080*/  @!P3 LEA.HI.X R3, R65, R40, R70, 0x2, P5 ;  /* 0x000000284103b211 */ /* 0x000fe200028f1446 */
[----:B-1----:R-:W-:Y:S02]  /*27090*/  @!P3 IMAD.MOV.U32 R4, RZ, RZ, R91 ;  /* 0x000000ffff04b224 */ /* 0x002fe400078e005b */
[----:B------:R-:W-:Y:S01]  /*270a0*/  @!P3 IMAD.MOV.U32 R5, RZ, RZ, R92 ;  /* 0x000000ffff05b224 */ /* 0x000fe200078e005c */
[----:B------:R-:W-:-:S04]  /*270b0*/  @!P2 LEA R6, P4, R61, R35, 0x2 ;  /* 0x000000233d06a211 */ /* 0x000fc800078810ff */
[----:B------:R0:W-:Y:S01]  /*270c0*/  @!P3 ST.E.64 desc[UR40][R2.64], R4 ;  /* 0x000000040200b985 */ /* 0x0001e2000c101b28 */
[----:B------:R-:W-:Y:S02]  /*270d0*/  ISETP.GE.AND P3, PT, R50, UR4, PT ;  /* 0x0000000432007c0c */ /* 0x000fe4000bf66270 */
[----:B------:R-:W-:Y:S01]  /*270e0*/  @!P2 LEA.HI.X R7, R61, R40, R64, 0x2, P4 ;  /* 0x000000283d07a211 */ /* 0x000fe200020f1440 */
[----:B0-----:R-:W-:Y:S02]  /*270f0*/  @!P2 IMAD.MOV.U32 R4, RZ, RZ, R83 ;  /* 0x000000ffff04a224 */ /* 0x001fe400078e0053 */
[----:B------:R-:W-:Y:S01]  /*27100*/  @!P2 IMAD.MOV.U32 R5, RZ, RZ, R87 ;  /* 0x000000ffff05a224 */ /* 0x000fe200078e0057 */
[----:B------:R-:W-:-:S04]  /*27110*/  @!P0 LEA R2, P5, R58, R35, 0x2 ;  /* 0x000000233a028211 */ /* 0x000fc800078a10ff */
[----:B------:R0:W-:Y:S01]  /*27120*/  @!P2 ST.E.64 desc[UR40][R6.64], R4 ;  /* 0x000000040600a985 */ /* 0x0001e2000c101b28 */
[----:B------:R-:W-:Y:S02]  /*27130*/  ISETP.GE.AND P2, PT, R9, UR4, PT ;  /* 0x0000000409007c0c */ /* 0x000fe4000bf46270 */
[----:B------:R-:W-:Y:S01]  /*27140*/  @!P0 LEA.HI.X R3, R58, R40, R59, 0x2, P5 ;  /* 0x000000283a038211 */ /* 0x000fe200028f143b */
[----:B------:R-:W-:Y:S02]  /*27150*/  @!P1 IMAD.MOV.U32 R91, RZ, RZ, R90 ;  /* 0x000000ffff5b9224 */ /* 0x000fe400078e005a */
[----:B------:R-:W-:Y:S02]  /*27160*/  @!P1 IMAD.MOV.U32 R90, RZ, RZ, R106 ;  /* 0x000000ffff5a9224 */ /* 0x000fe400078e006a */
[----:B0-----:R-:W-:Y:S02]  /*27170*/  @!P0 IMAD.MOV.U32 R4, RZ, RZ, R94 ;  /* 0x000000ffff048224 */ /* 0x001fe400078e005e */
[----:B------:R-:W-:Y:S01]  /*27180*/  @!P0 IMAD.MOV.U32 R5, RZ, RZ, R96 ;  /* 0x000000ffff058224 */ /* 0x000fe200078e0060 */
[----:B------:R-:W-:-:S04]  /*27190*/  @!P1 LEA R6, P4, R54, R35, 0x2 ;  /* 0x0000002336069211 */ /* 0x000fc800078810ff */
[----:B------:R0:W-:Y:S01]  /*271a0*/  @!P0 ST.E.64 desc[UR40][R2.64], R4 ;  /* 0x0000000402008985 */ /* 0x0001e2000c101b28 */
[-C--:B------:R-:W-:Y:S02]  /*271b0*/  @!P1 LEA.HI.X R7, R54, R40.reuse, R55, 0x2, P4 ;  /* 0x0000002836079211 */ /* 0x080fe400020f1437 */
[----:B------:R-:W-:Y:S02]  /*271c0*/  ISETP.GE.AND P0, PT, R41, UR4, PT ;  /* 0x0000000429007c0c */ /* 0x000fe4000bf06270 */
[----:B------:R-:W-:Y:S01]  /*271d0*/  ISETP.GE.AND P4, PT, R32, UR4, PT ;  /* 0x0000000420007c0c */ /* 0x000fe2000bf86270 */
[----:B------:R1:W-:Y:S01]  /*271e0*/  @!P1 ST.E.64 desc[UR40][R6.64], R90 ;  /* 0x0000005a06009985 */ /* 0x0003e2000c101b28 */
[C---:B0-----:R-:W-:Y:S01]  /*271f0*/  @!P3 LEA R2, P5, R50.reuse, R35, 0x2 ;  /* 0x000000233202b211 */ /* 0x041fe200078a10ff */
[----:B------:R-:W-:Y:S02]  /*27200*/  @!P3 IMAD.MOV.U32 R4, RZ, RZ, R98 ;  /* 0x000000ffff04b224 */ /* 0x000fe400078e0062 */
[----:B------:R-:W-:Y:S01]  /*27210*/  @!P3 IMAD.MOV.U32 R5, RZ, RZ, R93 ;  /* 0x000000ffff05b224 */ /* 0x000fe200078e005d */
[----:B------:R-:W-:-:S02]  /*27220*/  @!P3 LEA.HI.X R3, R50, R40, R51, 0x2, P5 ;  /* 0x000000283203b211 */ /* 0x000fc400028f1433 */
[----:B-1----:R-:W-:-:S03]  /*27230*/  @!P2 LEA R6, P1, R9, R35, 0x2 ;  /* 0x000000230906a211 */ /* 0x002fc600078210ff */
[----:B------:R0:W-:Y:S01]  /*27240*/  @!P3 ST.E.64 desc[UR40][R2.64], R4 ;  /* 0x000000040200b985 */ /* 0x0001e2000c101b28 */
[----:B-----5:R-:W-:Y:S02]  /*27250*/  @!P2 LEA.HI.X R7, R9, R40, R12, 0x2, P1 ;  /* 0x000000280907a211 */ /* 0x020fe400008f140c */
[----:B--2---:R-:W-:Y:S01]  /*27260*/  ISETP.GE.AND P1, PT, R25, UR4, PT ;  /* 0x0000000419007c0c */ /* 0x004fe2000bf26270 */
[----:B------:R-:W-:Y:S01]  /*27270*/  IMAD.MOV.U32 R12, RZ, RZ, R8 ;  /* 0x000000ffff0c7224 */ /* 0x000fe200078e0008 */
[----:B------:R-:W-:Y:S01]  /*27280*/  @!P4 LEA R8, P3, R32, R35, 0x2 ;  /* 0x000000232008c211 */ /* 0x000fe200078610ff */
[----:B------:R-:W-:Y:S02]  /*27290*/  @!P0 IMAD.MOV.U32 R103, RZ, RZ, R102 ;  /* 0x000000ffff678224 */ /* 0x000fe400078e0066 */
[----:B0-----:R-:W-:Y:S01]  /*272a0*/  @!P2 IMAD.MOV.U32 R4, RZ, RZ, R111 ;  /* 0x000000ffff04a224 */ /* 0x001fe200078e006f */
[----:B------:R-:W-:Y:S02]  /*272b0*/  @!P2 MOV R5, R95 ;  /* 0x0000005f0005a202 */ /* 0x000fe40000000f00 */
[----:B------:R-:W-:-:S03]  /*272c0*/  @!P0 LEA R2, P5, R41, R35, 0x2 ;  /* 0x0000002329028211 */ /* 0x000fc600078a10ff */
[----:B------:R-:W-:Y:S01]  /*272d0*/  @!P2 ST.E.64 desc[UR40][R6.64], R4 ;  /* 0x000000040600a985 */ /* 0x000fe2000c101b28 */
[----:B------:R-:W-:Y:S01]  /*272e0*/  ISETP.GE.AND P2, PT, R10, UR4, PT ;  /* 0x000000040a007c0c */ /* 0x000fe2000bf46270 */
[----:B------:R-:W-:Y:S01]  /*272f0*/  @!P0 IMAD.MOV.U32 R102, RZ, RZ, R100 ;  /* 0x000000ffff668224 */ /* 0x000fe200078e0064 */
[-C--:B------:R-:W-:Y:S01]  /*27300*/  @!P0 LEA.HI.X R3, R41, R40.reuse, R49, 0x2, P5 ;  /* 0x0000002829038211 */ /* 0x080fe200028f1431 */
[----:B------:R-:W-:Y:S01]  /*27310*/  @!P4 IMAD.MOV.U32 R115, RZ, RZ, R97 ;  /* 0x000000ffff73c224 */ /* 0x000fe200078e0061 */
[----:B------:R-:W-:Y:S02]  /*27320*/  @!P4 LEA.HI.X R9, R32, R40, R33, 0x2, P3 ;  /* 0x000000282009c211 */ /* 0x000fe400018f1421 */
[----:B----4-:R-:W-:Y:S01]  /*27330*/  ISETP.GE.AND P3, PT, R21, UR4, PT ;  /* 0x0000000415007c0c */ /* 0x010fe2000bf66270 */
[----:B------:R0:W-:Y:S04]  /*27340*/  @!P0 ST.E.64 desc[UR40][R2.64], R102 ;  /* 0x0000006602008985 */ /* 0x0001e8000c101b28 */
[----:B------:R1:W-:Y:S01]  /*27350*/  @!P4 ST.E.64 desc[UR40][R8.64], R114 ;  /* 0x000000720800c985 */ /* 0x0003e2000c101b28 */
[----:B------:R-:W-:-:S02]  /*27360*/  ISETP.GE.AND P4, PT, R13, UR4, PT ;  /* 0x000000040d007c0c */ /* 0x000fc4000bf86270 */
[----:B0-----:R-:W-:Y:S01]  /*27370*/  @!P1 LEA R2, P0, R25, R35, 0x2 ;  /* 0x0000002319029211 */ /* 0x001fe200078010ff */
[----:B------:R-:W-:-:S04]  /*27380*/  @!P2 IMAD.MOV.U32 R98, RZ, RZ, R119 ;  /* 0x000000ffff62a224 */ /* 0x000fc800078e0077 */
[----:B------:R-:W-:Y:S02]  /*27390*/  @!P3 IMAD.MOV.U32 R109, RZ, RZ, R108 ;  /* 0x000000ffff6db224 */ /* 0x000fe400078e006c */
[----:B------:R-:W-:Y:S01]  /*273a0*/  @!P3 IMAD.MOV.U32 R108, RZ, RZ, R107 ;  /* 0x000000ffff6cb224 */ /* 0x000fe200078e006b */
[-C--:B---3--:R-:W-:Y:S02]  /*273b0*/  @!P1 LEA.HI.X R3, R25, R40.reuse, R26, 0x2, P0 ;  /* 0x0000002819039211 */ /* 0x088fe400000f141a */
[CC--:B------:R-:W-:Y:S02]  /*273c0*/  @!P2 LEA R4, P0, R10.reuse, R35.reuse, 0x2 ;  /* 0x000000230a04a211 */ /* 0x0c0fe400078010ff */
[----:B------:R-:W-:Y:S02]  /*273d0*/  ISETP.GE.AND P5, PT, R15, UR4, PT ;  /* 0x000000040f007c0c */ /* 0x000fe4000bfa6270 */
[----:B------:R-:W-:Y:S01]  /*273e0*/  @!P2 LEA.HI.X R5, R10, R40, R11, 0x2, P0 ;  /* 0x000000280a05a211 */ /* 0x000fe200000f140b */
[----:B------:R0:W-:Y:S01]  /*273f0*/  @!P1 ST.E.64 desc[UR40][R2.64], R104 ;  /* 0x0000006802009985 */ /* 0x0001e2000c101b28 */
[----:B------:R-:W-:-:S03]  /*27400*/  @!P3 LEA R6, P0, R21, R35, 0x2 ;  /* 0x000000231506b211 */ /* 0x000fc600078010ff */
[----:B------:R0:W-:Y:S01]  /*27410*/  @!P2 ST.E.64 desc[UR40][R4.64], R98 ;  /* 0x000000620400a985 */ /* 0x0001e2000c101b28 */
[----:B-1----:R-:W-:Y:S02]  /*27420*/  @!P4 LEA R8, P2, R13, R35, 0x2 ;  /* 0x000000230d08c211 */ /* 0x002fe400078410ff */
[----:B------:R-:W-:-:S03]  /*27430*/  @!P3 LEA.HI.X R7, R21, R40, R24, 0x2, P0 ;  /* 0x000000281507b211 */ /* 0x000fc600000f1418 */
[----:B------:R-:W-:Y:S01]  /*27440*/  @!P5 LEA R10, P1, R15, R35, 0x2 ;  /* 0x000000230f0ad211 */ /* 0x000fe200078210ff */
[----:B------:R-:W-:Y:S01]  /*27450*/  @!P5 IMAD.MOV.U32 R100, RZ, RZ, R123 ;  /* 0x000000ffff64d224 */ /* 0x000fe200078e007b */
        /* <DEDUP_REMOVED lines=12> */
.L_x_2664:
        /* <DEDUP_REMOVED lines=13> */
[----:B------:R-:W-:Y:S01]  /*275f0*/  @P1 IADD3 R4, P2, R4, UR6, RZ ;  /* 0x0000000604041c10 */ /* 0x000fe2000ff5e0ff */
[----:B------:R-:W-:Y:S01]  /*27600*/  IMAD.U32 R20, RZ, RZ, UR4 ;  /* 0x00000004ff147e24 */ /* 0x000fe2000f8e00ff */
[----:B------:R2:W5:Y:S02]  /*27610*/  @P0 LDG.E R15, desc[UR40][R2.64] ;  /* 0x00000028020f0981 */ /* 0x000564000c1e1900 */
        /* <DEDUP_REMOVED lines=10> */
.L_x_2683:
        /* <DEDUP_REMOVED lines=9> */
[----:B-1----:R-:W-:Y:S01]  /*27750*/  IMAD R0, R20, R29, RZ ;  /* 0x0000001d14007224 */ /* 0x002fe200078e02ff */
[----:B--2---:R-:W-:-:S04]  /*27760*/  IADD3 R27, R2, -0x80, R28 ;  /* 0xffffff80021b7810 */ /* 0x004fc80007ffe01c */
[----:B------:R-:W-:-:S13]  /*27770*/  ISETP.GE.AND P0, PT, R27, R0, PT ;  /* 0x000000001b00720c */ /* 0x000fda0003f06270 */
[----:B------:R-:W-:Y:S05]  /*27780*/  @P0 BRA `(.L_x_2685) ;  /* 0x0000000000b40947 */ /* 0x000fea0003800000 */
[----:B------:R-:W2:Y:S01]  /*27790*/  LDL R12, [R1+0x68] ;  /* 0x00006800010c7983 */ /* 0x000ea20000100800 */
[----:B------:R-:W-:Y:S01]  /*277a0*/  IMAD.MOV.U32 R0, RZ, RZ, 0x9b8 ;  /* 0x000009b8ff007424 */ /* 0x000fe200078e00ff */
[----:B------:R-:W-:Y:S01]  /*277b0*/  ISETP.GT.AND P3, PT, R223, 0x1, PT ;  /* 0x00000001df00780c */ /* 0x000fe20003f64270 */
[----:B------:R-:W1:Y:S01]  /*277c0*/  LDC.64 R2, c[0x0][0xba8] ;  /* 0x0002ea00ff027b82 */ /* 0x000e620000000a00 */
[----:B------:R-:W3:Y:S01]  /*277d0*/  LDL.LU R30, [R1+0xa4] ;  /* 0x0000a400011e7983 */ /* 0x000ee20000300800 */
[----:B------:R-:W-:Y:S01]  /*277e0*/  ISETP.NE.AND P0, PT, R29, 0x1, PT ;  /* 0x000000011d00780c */ /* 0x000fe20003f05270 */
[----:B------:R-:W-:Y:S01]  /*277f0*/  IMAD.MOV.U32 R21, RZ, RZ, R27 ;  /* 0x000000ffff157224 */ /* 0x000fe200078e001b */
        /* <DEDUP_REMOVED lines=17> */
[----:B------:R-:W-:Y:S01]  /*27910*/  IMAD.WIDE.U32 R12, R6, R25, RZ ;  /* 0x00000019060c7225 */ /* 0x000fe200078e00ff */
[----:B------:R-:W-:Y:S02]  /*27920*/  IADD3 R11, R31, R11, RZ ;  /* 0x0000000b1f0b7210 */ /* 0x000fe40007ffe0ff */
[----:B------:R-:W-:Y:S01]  /*27930*/  IADD3 R10, P0, P1, R12, R10, R15 ;  /* 0x0000000a0c0a7210 */ /* 0x000fe2000791e00f */
[----:B------:R-:W-:Y:S02]  /*27940*/  IMAD.IADD R12, R13, 0x1, R7 ;  /* 0x000000010d0c7824 */ /* 0x000fe400078e0207 */
[----:B------:R-:W-:-:S04]  /*27950*/  IMAD.WIDE.U32 R6, R8, R33, RZ ;  /* 0x0000002108067225 */ /* 0x000fc800078e00ff */
[----:B------:R-:W-:Y:S02]  /*27960*/  IMAD R13, R9, R33, RZ ;  /* 0x00000021090d7224 */ /* 0x000fe400078e02ff */
[----:B------:R-:W-:Y:S01]  /*27970*/  IMAD R9, R29, R0, R27 ;  /* 0x000000001d097224 */ /* 0x000fe200078e021b */
[----:B------:R-:W-:Y:S01]  /*27980*/  IADD3.X R0, R12, R11, R14, P0, P1 ;  /* 0x0000000b0c007210 */ /* 0x000fe200007e240e */
[----:B------:R-:W-:Y:S01]  /*27990*/  IMAD.IADD R7, R13, 0x1, R7 ;  /* 0x000000010d077824 */ /* 0x000fe200078e0207 */
[----:B------:R-:W-:Y:S02]  /*279a0*/  IADD3 R6, P0, P1, R21, R10, R6 ;  /* 0x0000000a15067210 */ /* 0x000fe4000791e006 */
[----:B------:R-:W-:Y:S02]  /*279b0*/  SHF.R.S32.HI R21, RZ, 0x1f, R21 ;  /* 0x0000001fff157819 */ /* 0x000fe40000011415 */
[----:B------:R-:W-:Y:S02]  /*279c0*/  SHF.R.S32.HI R11, RZ, 0x1f, R9 ;  /* 0x0000001fff0b7819 */ /* 0x000fe40000011409 */
[----:B------:R-:W-:Y:S01]  /*279d0*/  IADD3.X R7, R21, R0, R7, P0, P1 ;  /* 0x0000000015077210 */ /* 0x000fe200007e2407 */
[----:B0-----:R-:W-:-:S02]  /*279e0*/  IMAD R0, R5, R9, RZ ;  /* 0x0000000905007224 */ /* 0x001fc400078e02ff */
[----:B------:R-:W-:Y:S02]  /*279f0*/  IMAD.MOV.U32 R5, RZ, RZ, -0x800000 ;  /* 0xff800000ff057424 */ /* 0x000fe400078e00ff */
[C---:B------:R-:W-:Y:S02]  /*27a00*/  IMAD R11, R4.reuse, R11, R0 ;  /* 0x0000000b040b7224 */ /* 0x040fe400078e0200 */
[----:B------:R-:W-:-:S04]  /*27a10*/  IMAD.WIDE.U32 R6, R4, R9, R6 ;  /* 0x0000000904067225 */ /* 0x000fc800078e0006 */
[----:B------:R-:W-:Y:S01]  /*27a20*/  IMAD.IADD R0, R7, 0x1, R11 ;  /* 0x0000000107007824 */ /* 0x000fe200078e020b */
[----:B-1----:R-:W-:-:S04]  /*27a30*/  LEA R2, P0, R6, R2, 0x2 ;  /* 0x0000000206027211 */ /* 0x002fc800078010ff */
[----:B----4-:R-:W-:-:S05]  /*27a40*/  LEA.HI.X R3, R6, R3, R0, 0x2, P0 ;  /* 0x0000000306037211 */ /* 0x010fca00000f1400 */
[----:B------:R1:W-:Y:S04]  /*27a50*/  STG.E desc[UR40][R2.64], R5 ;  /* 0x0000000502007986 */ /* 0x0003e8000c101928 */
.L_x_2685:
[----:B------:R-:W-:Y:S05]  /*27a60*/  BSYNC B1 ;  /* 0x0000000000017941 */ /* 0x000fea0003800000 */
.L_x_2684:
        /* <DEDUP_REMOVED lines=13> */
[----:B------:R-:W-:-:S05]  /*27b40*/  LOP3.LUT R13, R0, 0xfffffff8, RZ, 0xc0, !PT ;  /* 0xfffffff8000d7812 */ /* 0x000fca00078ec0ff */
[----:B------:R-:W-:Y:S01]  /*27b50*/  IMAD.IADD R0, R4, 0x1, -R13 ;  /* 0x0000000104007824 */ /* 0x000fe200078e0a0d */
[----:B---3--:R-:W-:-:S03]  /*27b60*/  ISETP.NE.AND P0, PT, R9, 0x1, PT ;  /* 0x000000010900780c */ /* 0x008fc60003f05270 */
[----:B------:R-:W-:-:S10]  /*27b70*/  IMAD R0, R0, 0x20, R19 ;  /* 0x0000002000007824 */ /* 0x000fd400078e0213 */
[----:B------:R-:W1:Y:S08]  /*27b80*/  @P0 LDC R7, c[0x0][0xbec] ;  /* 0x0002fb00ff070b82 */ /* 0x000e700000000800 */
[----:B------:R-:W3:Y:S01]  /*27b90*/  @P0 LDC R11, c[0x0][0xbf0] ;  /* 0x0002fc00ff0b0b82 */ /* 0x000ee20000000800 */
[----:B--2---:R-:W-:-:S04]  /*27ba0*/  IMAD.WIDE.U32 R2, R10, UR4, R2 ;  /* 0x000000040a027c25 */ /* 0x004fc8000f8e0002 */
[----:B----4-:R-:W-:Y:S02]  /*27bb0*/  IMAD.IADD R6, R8, 0x1, R0 ;  /* 0x0000000108067824 */ /* 0x010fe400078e0200 */
        /* <DEDUP_REMOVED lines=10> */
[----:B------:R-:W-:-:S02]  /*27c60*/  IMAD.IADD R3, R3, 0x1, R7 ;  /* 0x0000000103037824 */ /* 0x000fc400078e0207 */
[----:B------:R-:W-:Y:S02]  /*27c70*/  IMAD.MOV R7, RZ, RZ, -R5 ;  /* 0x000000ffff077224 */ /* 0x000fe400078e0a05 */
[----:B------:R-:W-:Y:S02]  /*27c80*/  IMAD R0, R0, UR4, RZ ;  /* 0x0000000400007c24 */ /* 0x000fe4000f8e02ff */
[----:B------:R-:W-:Y:S01]  /*27c90*/  IMAD R7, R9, R7, R6 ;  /* 0x0000000709077224 */ /* 0x000fe200078e0206 */
[----:B------:R-:W-:Y:S01]  /*27ca0*/  SHF.R.S32.HI R6, RZ, 0x1f, R233 ;  /* 0x0000001fff067819 */ /* 0x000fe200000114e9 */
[----:B------:R-:W-:-:S04]  /*27cb0*/  IMAD.WIDE.U32 R2, R5, UR4, R2 ;  /* 0x0000000405027c25 */ /* 0x000fc8000f8e0002 */
[----:B------:R-:W-:Y:S01]  /*27cc0*/  IMAD R5, R5, UR5, R0 ;  /* 0x0000000505057c24 */ /* 0x000fe2000f8e0200 */
[----:B------:R-:W-:Y:S01]  /*27cd0*/  SHF.R.S32.HI R0, RZ, 0x1f, R7 ;  /* 0x0000001fff007819 */ /* 0x000fe20000011407 */
[----:B------:R-:W-:-:S03]  /*27ce0*/  ULDC.64 UR4, c[0x0][0xad8] ;  /* 0x0002b60000047ab9 */ /* 0x000fc60000000a00 */
[----:B------:R-:W-:Y:S01]  /*27cf0*/  IADD3 R3, R3, R5, RZ ;  /* 0x0000000503037210 */ /* 0x000fe20007ffe0ff */
[----:B------:R-:W-:Y:S02]  /*27d00*/  IMAD R0, R0, UR4, RZ ;  /* 0x0000000400007c24 */ /* 0x000fe4000f8e02ff */
[----:B------:R-:W-:-:S04]  /*27d10*/  IMAD.WIDE.U32 R4, R7, UR4, R2 ;  /* 0x0000000407047c25 */ /* 0x000fc8000f8e0002 */
        /* <DEDUP_REMOVED lines=8> */
[----:B------:R1:W2:Y:S04]  /*27da0*/  SHFL.IDX PT, R0, R3, RZ, 0x181f ;  /* 0x00181fff03007589 */ /* 0x0002a800000e0000 */
[----:B------:R1:W3:Y:S02]  /*27db0*/  SHFL.IDX PT, R14, R2, RZ, 0x181f ;  /* 0x00181fff020e7589 */ /* 0x0002e400000e0000 */
.L_x_3041:
        /* <DEDUP_REMOVED lines=25> */
.L_x_2688:
[----:B------:R-:W-:Y:S05]  /*27f50*/  BSYNC B1 ;  /* 0x0000000000017941 */ /* 0x000fea0003800000 */
.L_x_2687:
[----:B------:R-:W-:-:S03]  /*27f60*/  UMOV UR4, 0xffffffff ;  /* 0xffffffff00047882 */ /* 0x000fc60000000000 */
[----:B------:R-:W-:Y:S05]  /*27f70*/  BRA.DIV UR4, `(.L_x_2689) ;  /* 0x000000e604b47947 */ /* 0x000fea000b800000 */
[----:B--2---:R2:W4:Y:S04]  /*27f80*/  SHFL.IDX PT, R0, R3, 0x1, 0x181f ;  /* 0x00381f0003007f89 */ /* 0x00452800000e0000 */
[----:B---3--:R2:W3:Y:S02]  /*27f90*/  SHFL.IDX PT, R14, R2, 0x1, 0x181f ;  /* 0x00381f00020e7f89 */ /* 0x0084e400000e0000 */
.L_x_3045:
        /* <DEDUP_REMOVED lines=25> */
.L_x_2691:
[----:B------:R-:W-:Y:S05]  /*28130*/  BSYNC B1 ;  /* 0x0000000000017941 */ /* 0x000fea0003800000 */
.L_x_2690:
[----:B------:R-:W-:-:S03]  /*28140*/  UMOV UR4, 0xffffffff ;  /* 0xffffffff00047882 */ /* 0x000fc60000000000 */
[----:B------:R-:W-:Y:S05]  /*28150*/  BRA.DIV UR4, `(.L_x_2692) ;  /* 0x000000e604847947 */ /* 0x000fea000b800000 */
[----:B----4-:R4:W0:Y:S04]  /*28160*/  SHFL.IDX PT, R0, R3, 0x2, 0x181f ;  /* 0x00581f0003007f89 */ /* 0x01082800000e0000 */
[----:B---3--:R4:W3:Y:S02]  /*28170*/  SHFL.IDX PT, R14, R2, 0x2, 0x181f ;  /* 0x00581f00020e7f89 */ /* 0x0088e400000e0000 */
.L_x_3049:
[----:B------:R-:W-:Y:S01]  /*28180*/  VIADD R4, R5, 0x40 ;  /* 0x0000004005047836 */ /* 0x000fe20000000000 */
[----:B------:R-:W-:Y:S04]  /*28190*/  BSSY B1, `(.L_x_2693) ;  /* 0x0000018000017945 */ /* 0x000fe80003800000 */
        /* <DEDUP_REMOVED lines=23> */
.L_x_2694:
[----:B------:R-:W-:Y:S05]  /*28310*/  BSYNC B1 ;  /* 0x0000000000017941 */ /* 0x000fea0003800000 */
.L_x_2693:
[----:B------:R-:W-:-:S03]  /*28320*/  UMOV UR4, 0xffffffff ;  /* 0xffffffff00047882 */ /* 0x000fc60000000000 */
[----:B------:R-:W-:Y:S05]  /*28330*/  BRA.DIV UR4, `(.L_x_2695) ;  /* 0x000000e604547947 */ /* 0x000fea000b800000 */
[----:B0-----:R0:W0:Y:S04]  /*28340*/  SHFL.IDX PT, R0, R3, 0x3, 0x181f ;  /* 0x00781f0003007f89 */ /* 0x00102800000e0000 */
[----:B---3--:R3:W0:Y:S02]  /*28350*/  SHFL.IDX PT, R14, R2, 0x3, 0x181f ;  /* 0x00781f00020e7f89 */ /* 0x00862400000e0000 */
.L_x_3053:
        /* <DEDUP_REMOVED lines=24> */
.L_x_2678:
[----:B------:R-:W-:Y:S05]  /*284e0*/  BSYNC B0 ;  /* 0x0000000000007941 */ /* 0x000fea0003800000 */
.L_x_2663:
[----:B------:R-:W-:Y:S02]  /*284f0*/  ULDC UR4, c[0x0][0xc3c] ;  /* 0x00030f0000047ab9 */ /* 0x000fe40000000800 */
[----:B------:R-:W-:-:S13]  /*28500*/  ISETP.GE.AND P0, PT, R39, UR4, PT ;  /* 0x0000000427007c0c */ /* 0x000fda000bf06270 */
[----:B------:R-:W-:Y:S05]  /*28510*/  @!P0 BRA `(.L_x_2696) ;  /* 0xfffffd9400648947 */ /* 0x000fea000383ffff */
[----:B------:R-:W-:Y:S05]  /*28520*/  BRA `(.L_x_2476) ;  /* 0x0000008800707947 */ /* 0x000fea0003800000 */
.L_x_2474:
        /* <DEDUP_REMOVED lines=20> */
.L_x_2697:
        /* <DEDUP_REMOVED lines=44> */
.L_x_2701:
        /* <DEDUP_REMOVED lines=39> */
.L_x_2699:
        /* <DEDUP_REMOVED lines=10> */
[----:B------:R-:W-:-:S06]  /*28c40*/  IADD3 R8, R10, -0x1, RZ ;  /* 0xffffffff0a087810 */ /* 0x000fcc0007ffe0ff */
[----:B------:R3:W4:Y:S02]  /*28c50*/  SHFL.IDX PT, R8, R3, R8, 0x1f ;  /* 0x00001f0803087589 */ /* 0x00072400000e0000 */
.L_x_2702:
[----:B----4-:R-:W-:Y:S01]  /*28c60*/  IMAD R2, R8, UR5, R9 ;  /* 0x0000000508027c24 */ /* 0x010fe2000f8e0209 */
[----:B-1----:R-:W-:Y:S01]  /*28c70*/  ISETP.NE.AND P0, PT, R7, 0x1, PT ;  /* 0x000000010700780c */ /* 0x002fe20003f05270 */
[----:B------:R-:W-:-:S03]  /*28c80*/  VIADD R12, R10, UR4 ;  /* 0x000000040a0c7c36 */ /* 0x000fc60008000000 */
[----:B------:R1:W-:Y:S01]  /*28c90*/  STL [R1], R2 ;  /* 0x0000000201007387 */ /* 0x0003e20000100800 */
        /* <DEDUP_REMOVED lines=44> */
[-C--:B------:R-:W-:Y:S01]  /*28f60*/  @!P1 IADD3 R3, R3, -R8.reuse, RZ ;  /* 0x8000000803039210 */ /* 0x080fe20007ffe0ff */
        /* <DEDUP_REMOVED lines=14> */
.L_x_2703:
        /* <DEDUP_REMOVED lines=25> */
[----:B------:R-:W-:-:S06]  /*291e0*/  @P0 IADD3 R2, R2, 0x1, RZ ;  /* 0x0000000102020810 */ /* 0x000fcc0007ffe0ff */
        /* <DEDUP_REMOVED lines=35> */
.L_x_2704:
[----:B01----:R-:W-:-:S05]  /*29420*/  LOP3.LUT R3, RZ, R2, RZ, 0x33, !PT ;  /* 0x00000002ff037212 */ /* 0x003fca00078e33ff */
[----:B------:R-:W-:-:S05]  /*29430*/  IMAD.IADD R2, R4, 0x1, R3 ;  /* 0x0000000104027824 */ /* 0x000fca00078e0203 */
[----:B------:R1:W-:Y:S01]  /*29440*/  STL [R1+0x4], R2 ;  /* 0x0000040201007387 */ /* 0x0003e20000100800 */
[----:B------:R-:W-:Y:S05]  /*29450*/  BRA `(.L_x_2705) ;  /* 0x0000000000107947 */ /* 0x000fea0003800000 */
.L_x_2700:
[----:B------:R-:W-:Y:S01]  /*29460*/  MOV R2, UR6 ;  /* 0x0000000600027c02 */ /* 0x000fe20008000f00 */
[----:B------:R0:W-:Y:S04]  /*29470*/  STL [R1+0x4], RZ ;  /* 0x000004ff01007387 */ /* 0x0001e80000100800 */
[----:B------:R0:W-:Y:S04]  /*29480*/  STL [R1+0x8], RZ ;  /* 0x000008ff01007387 */ /* 0x0001e80000100800 */
[----:B------:R0:W-:Y:S02]  /*29490*/  STL [R1], R2 ;  /* 0x0000000201007387 */ /* 0x0001e40000100800 */
.L_x_2705:
[----:B------:R-:W2:Y:S04]  /*294a0*/  LDL R4, [R1] ;  /* 0x0000000001047983 */ /* 0x000ea80000100800 */
        /* <DEDUP_REMOVED lines=9> */
.L_x_2698:
        /* <DEDUP_REMOVED lines=20> */
[----:B------:R-:W-:-:S03]  /*29680*/  R2P PR, R9, 0x6 ;  /* 0x0000000609007804 */ /* 0x000fc60000000000 */
[----:B------:R-:W-:Y:S01]  /*29690*/  IMAD.SHL.U32 R3, R8, 0x40, RZ ;  /* 0x0000004008037824 */ /* 0x000fe200078e00ff */
[----:B---3--:R-:W-:-:S04]  /*296a0*/  LOP3.LUT R0, R2, 0x400, RZ, 0xc0, !PT ;  /* 0x0000040002007812 */ /* 0x008fc800078ec0ff */
[----:B------:R-:W-:Y:S02]  /*296b0*/  LOP3.LUT R4, R0, 0x1800, R3, 0xf8, !PT ;  /* 0x0000180000047812 */ /* 0x000fe400078ef803 */
[----:B------:R-:W-:Y:S02]  /*296c0*/  SHF.R.U32.HI R3, RZ, 0x1, R9 ;  /* 0x00000001ff037819 */ /* 0x000fe40000011609 */
[----:B------:R-:W-:-:S04]  /*296d0*/  LOP3.LUT R0, R2, 0x380, RZ, 0xc0, !PT ;  /* 0x0000038002007812 */ /* 0x000fc800078ec0ff */
[C---:B------:R-:W-:Y:S02]  /*296e0*/  LOP3.LUT R3, R0.reuse, 0x30, R3, 0xf8, !PT ;  /* 0x0000003000037812 */ /* 0x040fe400078ef803 */
[----:B------:R-:W-:Y:S01]  /*296f0*/  LOP3.LUT R5, R0, 0x10, R9, 0xf8, !PT ;  /* 0x0000001000057812 */ /* 0x000fe200078ef809 */
[----:B------:R-:W-:-:S05]  /*29700*/  IMAD.SHL.U32 R0, R9, 0x10, RZ ;  /* 0x0000001009007824 */ /* 0x000fca00078e00ff */
[--C-:B------:R-:W-:Y:S02]  /*29710*/  LOP3.LUT R3, R3, 0x70, R0.reuse, 0x78, !PT ;  /* 0x0000007003037812 */ /* 0x100fe400078e7800 */
[----:B------:R-:W-:Y:S02]  /*29720*/  LOP3.LUT R5, R5, 0x70, R0, 0x78, !PT ;  /* 0x0000007005057812 */ /* 0x000fe400078e7800 */
[----:B------:R-:W-:Y:S01]  /*29730*/  LOP3.LUT R7, R3, 0xc00, R2, 0xf8, !PT ;  /* 0x00000c0003077812 */ /* 0x000fe200078ef802 */
[----:B------:R-:W-:Y:S01]  /*29740*/  IMAD.SHL.U32 R3, R9, 0x2, RZ ;  /* 0x0000000209037824 */ /* 0x000fe200078e00ff */
[----:B------:R-:W-:Y:S02]  /*29750*/  LOP3.LUT R2, R0, 0x3f0, RZ, 0xc0, !PT ;  /* 0x000003f000027812 */ /* 0x000fe400078ec0ff */
        /* <DEDUP_REMOVED lines=9> */
[----:B------:R-:W-:Y:S01]  /*297f0*/  LOP3.LUT R4, R0, 0x70, RZ, 0xc0, !PT ;  /* 0x0000007000047812 */ /* 0x000fe200078ec0ff */
[----:B------:R-:W-:Y:S01]  /*29800*/  STL [R1+0x18], R6 ;  /* 0x0000180601007387 */ /* 0x000fe20000100800 */
[----:B------:R-:W-:Y:S01]  /*29810*/  LOP3.LUT R8, R8, 0x70, R0, 0xf8, !PT ;  /* 0x0000007008087812 */ /* 0x000fe200078ef800 */
[----:B------:R-:W-:Y:S01]  /*29820*/  IMAD.IADD R3, R18, 0x1, R3 ;  /* 0x0000000112037824 */ /* 0x000fe200078e0203 */
[----:B------:R-:W-:Y:S01]  /*29830*/  SEL R2, R2, 0xffffffc0, !P2 ;  /* 0xffffffc002027807 */ /* 0x000fe20005000000 */
[----:B------:R-:W-:Y:S02]  /*29840*/  IMAD.MOV.U32 R0, RZ, RZ, 0x1 ;  /* 0x00000001ff007424 */ /* 0x000fe400078e00ff */
[----:B------:R-:W-:Y:S02]  /*29850*/  IMAD.MOV.U32 R8, RZ, RZ, 0x1 ;  /* 0x00000001ff087424 */ /* 0x000fe400078e00ff */
[----:B------:R-:W-:Y:S04]  /*29860*/  STL [R1+0x44], R2 ;  /* 0x0000440201007387 */ /* 0x000fe80000100800 */
[----:B------:R-:W-:Y:S04]  /*29870*/  STL [R1+0x48], R5 ;  /* 0x0000480501007387 */ /* 0x000fe80000100800 */
[----:B------:R0:W-:Y:S04]  /*29880*/  STL [R1+0x54], R3 ;  /* 0x0000540301007387 */ /* 0x0001e80000100800 */
[----:B------:R-:W-:Y:S04]  /*29890*/  STL [R1+0x70], RZ ;  /* 0x000070ff01007387 */ /* 0x000fe80000100800 */
[----:B------:R1:W-:Y:S01]  /*298a0*/  STL [R1+0x2c], R0 ;  /* 0x00002c0001007387 */ /* 0x0003e20000100800 */
[----:B0-----:R-:W-:-:S03]  /*298b0*/  LOP3.LUT R3, R4, 0x80, RZ, 0xfc, !PT ;  /* 0x0000008004037812 */ /* 0x001fc600078efcff */
[----:B------:R-:W-:Y:S04]  /*298c0*/  STL [R1+0x20], RZ ;  /* 0x000020ff01007387 */ /* 0x000fe80000100800 */
[----:B------:R-:W-:Y:S01]  /*298d0*/  STL [R1+0x1c], RZ ;  /* 0x00001cff01007387 */ /* 0x000fe20000100800 */
[C---:B-1----:R-:W-:Y:S01]  /*298e0*/  IMAD.IADD R0, R2.reuse, 0x1, R5 ;  /* 0x0000000102007824 */ /* 0x042fe200078e0205 */
[----:B------:R-:W-:Y:S02]  /*298f0*/  IADD3 R2, R2, R7, RZ ;  /* 0x0000000702027210 */ /* 0x000fe40007ffe0ff */
[----:B------:R-:W-:Y:S04]  /*29900*/  STL [R1+0x28], R8 ;  /* 0x0000280801007387 */ /* 0x000fe80000100800 */
[----:B------:R0:W-:Y:S04]  /*29910*/  STL [R1+0x4c], R0 ;  /* 0x00004c0001007387 */ /* 0x0001e80000100800 */
[----:B------:R1:W-:Y:S01]  /*29920*/  STL [R1+0x50], R2 ;  /* 0x0000500201007387 */ /* 0x0003e20000100800 */
[----:B0-----:R-:W-:-:S05]  /*29930*/  LOP3.LUT R0, R6, 0x2000, RZ, 0xfc, !PT ;  /* 0x0000200006007812 */ /* 0x001fca00078efcff */
[----:B------:R1:W-:Y:S02]  /*29940*/  STL [R1+0x30], R0 ;  /* 0x0000300001007387 */ /* 0x0003e40000100800 */
.L_x_2820:
[----:B-1----:R-:W2:Y:S01]  /*29950*/  LDL R0, [R1+0xc] ;  /* 0x00000c0001007983 */ /* 0x002ea20000100800 */
        /* <DEDUP_REMOVED lines=10> */
[----:B------:R-:W-:Y:S01]  /*29a00*/  ISETP.NE.AND.EX P0, PT, RZ, UR5, PT, P0 ;  /* 0x00000005ff007c0c */ /* 0x000fe2000bf05300 */
[----:B------:R-:W-:Y:S01]  /*29a10*/  IMAD.MOV.U32 R0, RZ, RZ, RZ ;  /* 0x000000ffff007224 */ /* 0x000fe200078e00ff */
[----:B0-2---:R-:W-:Y:S01]  /*29a20*/  SHF.R.S32.HI R4, RZ, 0x1f, R19 ;  /* 0x0000001fff047819 */ /* 0x005fe20000011413 */
[----:B------:R-:W-:-:S10]  /*29a30*/  IMAD.SHL.U32 R15, R19, 0x4, RZ ;  /* 0x00000004130f7824 */ /* 0x000fd400078e00ff */
[C---:B------:R-:W-:Y:S01]  /*29a40*/  @P0 LEA R2, P1, R19.reuse, UR4, 0x2 ;  /* 0x0000000413020c11 */ /* 0x040fe2000f8210ff */
[----:B------:R-:W-:Y:S03]  /*29a50*/  STL [R1+0x24], R19 ;  /* 0x0000241301007387 */ /* 0x000fe60000100800 */
[C-C-:B------:R-:W-:Y:S01]  /*29a60*/  @P0 LEA.HI.X R3, R19.reuse, UR5, R4.reuse, 0x2, P1 ;  /* 0x0000000513030c11 */ /* 0x140fe200088f1404 */
[----:B------:R-:W-:Y:S01]  /*29a70*/  ULDC.64 UR4, c[0x0][0xa00] ;  /* 0x0002800000047ab9 */ /* 0x000fe20000000a00 */
[----:B------:R-:W-:Y:S01]  /*29a80*/  SHF.L.U64.HI R14, R19, 0x2, R4 ;  /* 0x00000002130e7819 */ /* 0x000fe20000010204 */
[----:B------:R0:W-:Y:S01]  /*29a90*/  STL [R1+0x64], R4 ;  /* 0x0000640401007387 */ /* 0x0001e20000100800 */
        /* <DEDUP_REMOVED lines=19> */
[----:B------:R-:W-:Y:S01]  /*29bd0*/  IMAD.U32 R12, RZ, RZ, UR4 ;  /* 0x00000004ff0c7e24 */ /* 0x000fe2000f8e00ff */
[----:B------:R-:W-:Y:S01]  /*29be0*/  IADD3.X R7, R14, UR7, RZ, P5, !PT ;  /* 0x000000070e077c10 */ /* 0x000fe2000affe4ff */
[----:B------:R-:W-:-:S06]  /*29bf0*/  ULDC.64 UR4, c[0x0][0x418] ;  /* 0x0001060000047ab9 */ /* 0x000fcc0000000a00 */
[----:B------:R0:W5:Y:S04]  /*29c00*/  @P0 LDG.E R11, desc[UR40][R6.64] ;  /* 0x00000028060b0981 */ /* 0x000168000c1e1900 */
[----:B------:R0:W5:Y:S04]  /*29c10*/  @P1 LDG.E R10, desc[UR40][R4.64] ;  /* 0x00000028040a1981 */ /* 0x000168000c1e1900 */
[----:B--2---:R1:W-:Y:S02]  /*29c20*/  STL [R1+0x5c], R8 ;  /* 0x00005c0801007387 */ /* 0x0043e40000100800 */
[----:B-1----:R-:W-:-:S04]  /*29c30*/  @P3 IADD3 R8, P4, R15, UR10, RZ ;  /* 0x0000000a0f083c10 */ /* 0x002fc8000ff9e0ff */
[----:B------:R-:W-:-:S05]  /*29c40*/  @P3 IADD3.X R9, R14, UR11, RZ, P4, !PT ;  /* 0x0000000b0e093c10 */ /* 0x000fca000a7fe4ff */
[----:B------:R-:W2:Y:S01]  /*29c50*/  @P3 LDG.E R12, desc[UR40][R8.64] ;  /* 0x00000028080c3981 */ /* 0x000ea2000c1e1900 */
[----:B------:R-:W-:-:S03]  /*29c60*/  UISETP.NE.U32.AND UP0, UPT, UR4, URZ, UPT ;  /* 0x0000003f0400728c */ /* 0x000fc6000bf05070 */
[----:B------:R-:W-:Y:S01]  /*29c70*/  ULDC UR4, c[0x0][0x424] ;  /* 0x0001090000047ab9 */ /* 0x000fe20000000800 */
[----:B------:R-:W-:-:S03]  /*29c80*/  UISETP.NE.AND.EX UP0, UPT, UR5, URZ, UPT, UP0 ;  /* 0x0000003f0500728c */ /* 0x000fc6000bf05300 */
[----:B------:R-:W-:Y:S01]  /*29c90*/  ULDC UR5, c[0x0][0x2f0] ;  /* 0x0000bc0000057ab9 */ /* 0x000fe20000000800 */
[----:B------:R-:W-:Y:S01]  /*29ca0*/  USEL UR4, UR4, 0x1, UP0 ;  /* 0x0000000104047887 */ /* 0x000fe20008000000 */
[----:B--2---:R0:W-:Y:S04]  /*29cb0*/  STL [R1+0x60], R12 ;  /* 0x0000600c01007387 */ /* 0x0041e80000100800 */
[----:B------:R0:W5:Y:S01]  /*29cc0*/  LDL R13, [R1+0x60] ;  /* 0x00006000010d7983 */ /* 0x0001620000100800 */
[----:B------:R-:W-:-:S03]  /*29cd0*/  UIMAD UR4, UR4, UR5, URZ ;  /* 0x00000005040472a4 */ /* 0x000fc6000f8e023f */
[----:B------:R-:W-:Y:S02]  /*29ce0*/  ULDC UR5, c[0x0][0x348] ;  /* 0x0000d20000057ab9 */ /* 0x000fe40000000800 */
[----:B------:R-:W-:Y:S02]  /*29cf0*/  IMAD.U32 R9, RZ, RZ, UR5 ;  /* 0x00000005ff097e24 */ /* 0x000fe4000f8e00ff */
[----:B------:R-:W-:Y:S01]  /*29d00*/  IMAD.U32 R8, RZ, RZ, UR4 ;  /* 0x00000004ff087e24 */ /* 0x000fe2000f8e00ff */
[----:B0-----:R-:W-:Y:S06]  /*29d10*/  @P3 BRA `(.L_x_2707) ;  /* 0x0000000000143947 */ /* 0x001fec0003800000 */
[----:B------:R-:W-:Y:S05]  /*29d20*/  @!P2 BRA `(.L_x_2707) ;  /* 0x000000000010a947 */ /* 0x000fea0003800000 */
[----:B------:R-:W2:Y:S04]  /*29d30*/  LDG.E R12, desc[UR40][R2.64] ;  /* 0x00000028020c7981 */ /* 0x000ea8000c1e1900 */
[----:B------:R-:W2:Y:S02]  /*29d40*/  LDG.E R2, desc[UR40][R2.64+0x4] ;  /* 0x0000042802027981 */ /* 0x000ea4000c1e1900 */
[----:B--2--5:R-:W-:-:S05]  /*29d50*/  IMAD.IADD R13, R2, 0x1, -R12 ;  /* 0x00000001020d7824 */ /* 0x024fca00078e0a0c */
[----:B------:R0:W-:Y:S02]  /*29d60*/  STL [R1+0x60], R13 ;  /* 0x0000600d01007387 */ /* 0x0001e40000100800 */
.L_x_2707:
[----:B------:R-:W2:Y:S01]  /*29d70*/  LDL.LU R3, [R1+0x8] ;  /* 0x0000080001037983 */ /* 0x000ea20000300800 */
[----:B------:R-:W-:Y:S01]  /*29d80*/  IMAD.MOV.U32 R12, RZ, RZ, R19 ;  /* 0x000000ffff0c7224 */ /* 0x000fe200078e0013 */
        /* <DEDUP_REMOVED lines=8> */
[----:B------:R-:W-:Y:S01]  /*29e10*/  LEA.HI R17, R2, R17, RZ, 0x10 ;  /* 0x0000001102117211 */ /* 0x000fe200078f80ff */
[----:B-----5:R-:W-:-:S05]  /*29e20*/  IMAD.IADD R2, R11, 0x1, R0 ;  /* 0x000000010b027824 */ /* 0x020fca00078e0200 */
[----:B------:R1:W-:Y:S01]  /*29e30*/  STL [R1+0x40], R2 ;  /* 0x0000400201007387 */ /* 0x0003e20000100800 */
[----:B------:R-:W-:Y:S05]  /*29e40*/  @!P2 BRA `(.L_x_2708) ;  /* 0x000000000010a947 */ /* 0x000fea0003800000 */
[----:B-1----:R-:W-:-:S04]  /*29e50*/  IADD3 R2, P0, R15, UR4, RZ ;  /* 0x000000040f027c10 */ /* 0x002fc8000ff1e0ff */
[----:B------:R-:W-:-:S05]  /*29e60*/  IADD3.X R3, R14, UR5, RZ, P0, !PT ;  /* 0x000000050e037c10 */ /* 0x000fca00087fe4ff */
[----:B------:R1:W5:Y:S01]  /*29e70*/  LDG.E R8, desc[UR40][R2.64] ;  /* 0x0000002802087981 */ /* 0x000362000c1e1900 */
[----:B------:R-:W-:Y:S05]  /*29e80*/  BRA `(.L_x_2709) ;  /* 0x0000000000107947 */ /* 0x000fea0003800000 */
.L_x_2708:
[----:B------:R-:W-:Y:S05]  /*29e90*/  @!P0 BRA `(.L_x_2709) ;  /* 0x00000000000c8947 */ /* 0x000fea0003800000 */
[----:B------:R-:W2:Y:S04]  /*29ea0*/  LDG.E R8, desc[UR40][R6.64] ;  /* 0x0000002806087981 */ /* 0x000ea8000c1e1900 */
[----:B------:R-:W2:Y:S02]  /*29eb0*/  LDG.E R6, desc[UR40][R6.64+0x4] ;  /* 0x0000042806067981 */ /* 0x000ea4000c1e1900 */
[----:B--2---:R-:W-:-:S07]  /*29ec0*/  IMAD.IADD R8, R6, 0x1, -R8 ;  /* 0x0000000106087824 */ /* 0x004fce00078e0a08 */
.L_x_2709:
[----:B-1----:R-:W2:Y:S01]  /*29ed0*/  @P1 LDG.E R2, desc[UR40][R4.64] ;  /* 0x0000002804021981 */ /* 0x002ea2000c1e1900 */
[----:B------:R-:W1:Y:S03]  /*29ee0*/  LDC R3, c[0x0][0x448] ;  /* 0x00011200ff037b82 */ /* 0x000e660000000800 */
[----:B------:R-:W3:Y:S04]  /*29ef0*/  LDL R6, [R1+0x4] ;  /* 0x0000040001067983 */ /* 0x000ee80000100800 */
[----:B------:R4:W2:Y:S01]  /*29f00*/  @P1 LDG.E R4, desc[UR40][R4.64+0x4] ;  /* 0x0000042804041981 */ /* 0x0008a2000c1e1900 */
[----:B-1----:R-:W-:-:S13]  /*29f10*/  ISETP.NE.AND P0, PT, R3, 0x1, PT ;  /* 0x000000010300780c */ /* 0x002fda0003f05270 */
[----:B------:R-:W1:Y:S08]  /*29f20*/  @P0 LDC R3, c[0x0][0x44c] ;  /* 0x00011300ff030b82 */ /* 0x000e700000000800 */
[----:B----4-:R-:W4:Y:S01]  /*29f30*/  @P0 LDC R5, c[0x0][0x450] ;  /* 0x00011400ff050b82 */ /* 0x010f220000000800 */
[----:B-----5:R-:W-:Y:S01]  /*29f40*/  IADD3 R7, -R0, R8, RZ ;  /* 0x0000000800077210 */ /* 0x020fe20007ffe1ff */
[----:B------:R-:W-:Y:S01]  /*29f50*/  BSSY B0, `(.L_x_2710) ;  /* 0x0000033000007945 */ /* 0x000fe20003800000 */
[----:B------:R-:W-:-:S02]  /*29f60*/  LOP3.LUT R21, R17, 0xff, RZ, 0xc0, !PT ;  /* 0x000000ff11157812 */ /* 0x000fc400078ec0ff */
[----:B------:R-:W-:Y:S01]  /*29f70*/  SHF.R.U32.HI R17, RZ, 0x10, R17 ;  /* 0x00000010ff117819 */ /* 0x000fe20000011611 */
[----:B--2---:R-:W-:Y:S02]  /*29f80*/  @P1 IMAD.IADD R9, R4, 0x1, -R2 ;  /* 0x0000000104091824 */ /* 0x004fe400078e0a02 */
[----:B---3--:R-:W-:-:S04]  /*29f90*/  IMAD.SHL.U32 R2, R6, 0x80, RZ ;  /* 0x0000008006027824 */ /* 0x008fc800078e00ff */
[----:B------:R-:W-:-:S04]  /*29fa0*/  VIADD R2, R2, 0x7f ;  /* 0x0000007f02027836 */ /* 0x000fc80000000000 */
[----:B-1----:R-:W-:-:S05]  /*29fb0*/  @P0 IMAD.HI.U32 R0, R2, R3, RZ ;  /* 0x0000000302000227 */ /* 0x002fca00078e00ff */
[----:B----4-:R-:W-:Y:S01]  /*29fc0*/  @P0 SHF.R.U32.HI R2, RZ, R5, R0 ;  /* 0x00000005ff020219 */ /* 0x010fe20000011600 */
[----:B------:R-:W-:-:S05]  /*29fd0*/  IMAD.IADD R0, R7, 0x1, R9 ;  /* 0x0000000107007824 */ /* 0x000fca00078e0209 */
[C---:B------:R-:W-:Y:S01]  /*29fe0*/  IADD3 R20, R0.reuse, 0x80, -R13 ;  /* 0x0000008000147810 */ /* 0x040fe20007ffe80d */
[----:B------:R-:W-:-:S04]  /*29ff0*/  VIADD R3, R0, 0x7f ;  /* 0x0000007f00037836 */ /* 0x000fc80000000000 */
[----:B------:R-:W-:Y:S01]  /*2a000*/  IMAD.IADD R0, R20, 0x1, R2 ;  /* 0x0000000114007824 */ /* 0x000fe200078e0202 */
[----:B------:R-:W-:-:S04]  /*2a010*/  SHF.R.S32.HI R2, RZ, 0x1f, R3 ;  /* 0x0000001fff027819 */ /* 0x000fc80000011403 */
[----:B------:R-:W-:Y:S02]  /*2a020*/  SHF.R.S32.HI R6, RZ, 0x1f, R0 ;  /* 0x0000001fff067819 */ /* 0x000fe40000011400 */
[----:B------:R-:W-:Y:S02]  /*2a030*/  LEA.HI R2, R2, R3, RZ, 0x7 ;  /* 0x0000000302027211 */ /* 0x000fe400078f38ff */
[----:B------:R-:W-:Y:S02]  /*2a040*/  LEA.HI R6, R6, R0, RZ, 0x7 ;  /* 0x0000000006067211 */ /* 0x000fe400078f38ff */
[----:B------:R-:W-:Y:S02]  /*2a050*/  SHF.R.S32.HI R19, RZ, 0x7, R2 ;  /* 0x00000007ff137819 */ /* 0x000fe40000011402 */
[----:B------:R-:W-:-:S04]  /*2a060*/  SHF.R.S32.HI R6, RZ, 0x7, R6 ;  /* 0x00000007ff067819 */ /* 0x000fc80000011406 */
[----:B------:R-:W-:-:S04]  /*2a070*/  VIMNMX R6, R19, R6, PT ;  /* 0x0000000613067248 */ /* 0x000fc80003fe0100 */
[----:B------:R-:W-:Y:S01]  /*2a080*/  ISETP.GE.AND P0, PT, R6, 0x1, PT ;  /* 0x000000010600780c */ /* 0x000fe20003f06270 */
[----:B------:R-:W-:-:S12]  /*2a090*/  IMAD.MOV.U32 R0, RZ, RZ, RZ ;  /* 0x000000ffff007224 */ /* 0x000fd800078e00ff */
[----:B------:R-:W-:Y:S05]  /*2a0a0*/  @!P0 BRA `(.L_x_2711) ;  /* 0x0000000000748947 */ /* 0x000fea0003800000 */
[----:B------:R-:W-:Y:S01]  /*2a0b0*/  ISETP.NE.AND P0, PT, R17, RZ, PT ;  /* 0x000000ff1100720c */ /* 0x000fe20003f05270 */
[----:B------:R-:W-:-:S03]  /*2a0c0*/  ULDC UR4, c[0x0][0x9f0] ;  /* 0x00027c0000047ab9 */ /* 0x000fc60000000800 */
[----:B------:R-:W-:-:S04]  /*2a0d0*/  SEL R2, R17, UR4, P0 ;  /* 0x0000000411027c07 */ /* 0x000fc80008000000 */
[----:B------:R-:W-:Y:S02]  /*2a0e0*/  IABS R3, R2 ;  /* 0x0000000200037213 */ /* 0x000fe40000000000 */
[----:B------:R-:W-:Y:S02]  /*2a0f0*/  IADD3 R0, R2, -0x1, R6 ;  /* 0xffffffff02007810 */ /* 0x000fe40007ffe006 */
[----:B------:R-:W1:Y:S08]  /*2a100*/  I2F.RP R4, R3 ;  /* 0x0000000300047306 */ /* 0x000e700000209400 */
[----:B-1----:R-:W1:Y:S02]  /*2a110*/  MUFU.RCP R4, R4 ;  /* 0x0000000400047308 */ /* 0x002e640000001000 */
[----:B-1----:R-:W-:-:S06]  /*2a120*/  VIADD R4, R4, 0xffffffe ;  /* 0x0ffffffe04047836 */ /* 0x002fcc0000000000 */
[----:B------:R1:W2:Y:S02]  /*2a130*/  F2I.FTZ.U32.TRUNC.NTZ R5, R4 ;  /* 0x0000000400057305 */ /* 0x0002a4000021f000 */
[----:B-1----:R-:W-:-:S04]  /*2a140*/  LOP3.LUT R4, R0, R2, RZ, 0x3c, !PT ;  /* 0x0000000200047212 */ /* 0x002fc800078e3cff */
[----:B------:R-:W-:Y:S01]  /*2a150*/  ISETP.GE.AND P3, PT, R4, RZ, PT ;  /* 0x000000ff0400720c */ /* 0x000fe20003f66270 */
[----:B--2---:R-:W-:-:S04]  /*2a160*/  IMAD.MOV R4, RZ, RZ, -R5 ;  /* 0x000000ffff047224 */ /* 0x004fc800078e0a05 */
        /* <DEDUP_REMOVED lines=17> */
.L_x_2711:
[----:B------:R-:W-:Y:S05]  /*2a280*/  BSYNC B0 ;  /* 0x0000000000007941 */ /* 0x000fea0003800000 */
.L_x_2710:
        /* <DEDUP_REMOVED lines=24> */
.L_x_3056:
[----:B--2---:R-:W-:Y:S02]  /*2a410*/  ISETP.NE.AND P0, PT, R14, RZ, PT ;  /* 0x000000ff0e00720c */ /* 0x004fe40003f05270 */
[----:B------:R-:W-:-:S11]  /*2a420*/  PLOP3.LUT P6, PT, PT, PT, PT, 0x8, 0x0 ;  /* 0x000000000000781c */ /* 0x000fd60003fce170 */
[----:B------:R-:W-:Y:S05]  /*2a430*/  @P0 BRA `(.L_x_2715) ;  /* 0x00000000000c0947 */ /* 0x000fea0003800000 */
[----:B------:R-:W-:-:S03]  /*2a440*/  UMOV UR4, 0xffffffff ;  /* 0xffffffff00047882 */ /* 0x000fc60000000000 */
[----:B------:R-:W-:Y:S05]  /*2a450*/  BRA.DIV UR4, `(.L_x_2716) ;  /* 0x000000c604887947 */ /* 0x000fea000b800000 */
[----:B------:R-:W-:-:S13]  /*2a460*/  ELECT P6, URZ, PT ;  /* 0x00000000003f782f */ /* 0x000fda00038c0000 */
.L_x_2715:
        /* <DEDUP_REMOVED lines=9> */
.L_x_3059:
[----:B------:R-:W-:Y:S05]  /*2a500*/  BSYNC B1 ;  /* 0x0000000000017941 */ /* 0x000fea0003800000 */
.L_x_2717:
        /* <DEDUP_REMOVED lines=12> */
.L_x_3060:
[----:B------:R-:W-:Y:S05]  /*2a5d0*/  BSYNC B2 ;  /* 0x0000000000027941 */ /* 0x000fea0003800000 */
.L_x_2721:
        /* <DEDUP_REMOVED lines=9> */
.L_x_2724:
[----:B------:R-:W-:Y:S05]  /*2a670*/  BSYNC B2 ;  /* 0x0000000000027941 */ /* 0x000fea0003800000 */
.L_x_2723:
        /* <DEDUP_REMOVED lines=13> */
.L_x_2725:
        /* <DEDUP_REMOVED lines=16> */
.L_x_2726:
        /* <DEDUP_REMOVED lines=13> */
.L_x_3061:
[----:B------:R-:W-:Y:S05]  /*2a920*/  BSYNC B2 ;  /* 0x0000000000027941 */ /* 0x000fea0003800000 */
.L_x_2727:
[----:B------:R-:W-:Y:S01]  /*2a930*/  BSSY B2, `(.L_x_2729) ;  /* 0x000000b000027945 */ /* 0x000fe20003800000 */
[----:B------:R-:W-:Y:S02]  /*2a940*/  IMAD.MOV.U32 R12, RZ, RZ, 0x0 ;  /* 0x00000000ff0c7424 */ /* 0x000fe400078e00ff */
[----:B0-----:R-:W-:Y:S01]  /*2a950*/  IMAD.MOV.U32 R13, RZ, RZ, 0x12f00000 ;  /* 0x12f00000ff0d7424 */ /* 0x001fe200078e00ff */
[----:B------:R-:W-:Y:S06]  /*2a960*/  @P1 BRA `(.L_x_2730) ;  /* 0x00000000001c1947 */ /* 0x000fec0003800000 */
[----:B------:R-:W0:Y:S02]  /*2a970*/  S2R R2, SR_TID.X ;  /* 0x0000000000027919 */ /* 0x000e240000002100 */
[----:B0-----:R-:W-:Y:S01]  /*2a980*/  LOP3.LUT R4, R2, 0x1f, RZ, 0xc0, !PT ;  /* 0x0000001f02047812 */ /* 0x001fe200078ec0ff */
[----:B------:R-:W-:-:S03]  /*2a990*/  IMAD.MOV.U32 R2, RZ, RZ, 0x8000 ;  /* 0x00008000ff027424 */ /* 0x000fc600078e00ff */
[----:B------:R-:W-:Y:S01]  /*2a9a0*/  ISETP.NE.AND P0, PT, R4, RZ, PT ;  /* 0x000000ff0400720c */ /* 0x000fe20003f05270 */
[----:B------:R0:W-:-:S12]  /*2a9b0*/  SYNCS.ARRIVE.TRANS64 RZ, [R5+URZ+0x388b0], R2 ;  /* 0x0388b00205ff79a7 */ /* 0x0001d8000800003f */
[----:B0-----:R-:W-:Y:S05]  /*2a9c0*/  @!P0 BRA `(.L_x_2730) ;  /* 0x0000000000048947 */ /* 0x001fea0003800000 */
[----:B------:R-:W-:Y:S01]  /*2a9d0*/  BPT.TRAP 0x1 ;  /* 0x000000040000795c */ /* 0x000fe20000300000 */
.L_x_2730:
[----:B------:R-:W-:Y:S05]  /*2a9e0*/  BSYNC B2 ;  /* 0x0000000000027941 */ /* 0x000fea0003800000 */
.L_x_2729:
        /* <DEDUP_REMOVED lines=8> */
.L_x_2731:
        /* <DEDUP_REMOVED lines=15> */
.L_x_2732:
        /* <DEDUP_REMOVED lines=10> */
.L_x_2720:
[----:B------:R-:W-:Y:S05]  /*2ac00*/  BSYNC B1 ;  /* 0x0000000000017941 */ /* 0x000fea0003800000 */
.L_x_2719:
[----:B------:R-:W3:Y:S04]  /*2ac10*/  LDL.LU R7, [R1+0x20] ;  /* 0x0000200001077983 */ /* 0x000ee80000300800 */
[----:B-12---:R-:W2:Y:S01]  /*2ac20*/  LDL.LU R5, [R1+0x2c] ;  /* 0x00002c0001057983 */ /* 0x006ea20000300800 */
[----:B------:R-:W-:Y:S01]  /*2ac30*/  PLOP3.LUT P0, PT, PT, PT, PT, 0x8, 0x0 ;  /* 0x000000000000781c */ /* 0x000fe20003f0e170 */
[----:B---3--:R-:W-:Y:S02]  /*2ac40*/  VIADD R2, R7, 0x1 ;  /* 0x0000000107027836 */ /* 0x008fe40000000000 */
        /* <DEDUP_REMOVED lines=9> */
.L_x_2747:
        /* <DEDUP_REMOVED lines=13> */
.L_x_3062:
[----:B------:R-:W-:Y:S05]  /*2adb0*/  BSYNC B2 ;  /* 0x0000000000027941 */ /* 0x000fea0003800000 */
.L_x_2735:
        /* <DEDUP_REMOVED lines=9> */
.L_x_2738:
[----:B------:R-:W-:Y:S05]  /*2ae50*/  BSYNC B2 ;  /* 0x0000000000027941 */ /* 0x000fea0003800000 */
.L_x_2737:
[----:B------:R-:W2:Y:S01]  /*2ae60*/  LDL R2, [R1+0x20] ;  /* 0x0000200001027983 */ /* 0x000ea20000100800 */
[----:B------:R-:W-:Y:S01]  /*2ae70*/  IMAD.MOV.U32 R11, RZ, RZ, RZ ;  /* 0x000000ffff0b7224 */ /* 0x000fe200078e00ff */
[----:B------:R-:W-:Y:S01]  /*2ae80*/  UIADD3 UR4, UP0, UR42, 0x570, URZ ;  /* 0x000005702a047890 */ /* 0x000fe2000ff1e03f */
[----:B------:R-:W-:Y:S01]  /*2ae90*/  PLOP3.LUT P1, PT, PT, PT, PT, 0x80, 0x0 ;  /* 0x000000000000781c */ /* 0x000fe20003f2f070 */
[----:B------:R-:W-:Y:S01]  /*2aea0*/  UMOV UR6, 0x0 ;  /* 0x0000000000067882 */ /* 0x000fe20000000000 */
[----:B------:R-:W-:Y:S01]  /*2aeb0*/  LEA R3, R7, R10, 0x7 ;  /* 0x0000000a07037211 */ /* 0x000fe200078e38ff */
[----:B------:R-:W-:Y:S01]  /*2aec0*/  UIADD3.X UR5, URZ, UR43, URZ, UP0, !UPT ;  /* 0x0000002b3f057290 */ /* 0x000fe200087fe43f */
[----:B------:R-:W-:Y:S01]  /*2aed0*/  R2UR UR10, R11 ;  /* 0x000000000b0a72ca */ /* 0x000fe200000e0000 */
[----:B------:R-:W-:Y:S01]  /*2aee0*/  UMOV UR7, 0x12f00000 ;  /* 0x12f0000000077882 */ /* 0x000fe20000000000 */
[----:B--2---:R-:W-:Y:S02]  /*2aef0*/  IMAD R4, R2, 0x8000, R18 ;  /* 0x0000800002047824 */ /* 0x004fe400078e0212 */
[----:B------:R-:W-:-:S02]  /*2af00*/  VIADD R2, R6, 0x38890 ;  /* 0x0003889006027836 */ /* 0x000fc40000000000 */
[----:B------:R-:W-:-:S09]  /*2af10*/  VIADD R8, R4, 0x28400 ;  /* 0x0002840004087836 */ /* 0x000fd20000000000 */
.L_x_2739:
        /* <DEDUP_REMOVED lines=16> */
.L_x_2740:
        /* <DEDUP_REMOVED lines=13> */
.L_x_3063:
[----:B------:R-:W-:Y:S05]  /*2b0f0*/  BSYNC B2 ;  /* 0x0000000000027941 */ /* 0x000fea0003800000 */
.L_x_2741:
        /* <DEDUP_REMOVED lines=11> */
.L_x_2744:
[----:B------:R-:W-:Y:S05]  /*2b1b0*/  BSYNC B2 ;  /* 0x0000000000027941 */ /* 0x000fea0003800000 */
.L_x_2743:
        /* <DEDUP_REMOVED lines=8> */
.L_x_2745:
        /* <DEDUP_REMOVED lines=15> */
.L_x_2746:
        /* <DEDUP_REMOVED lines=10> */
.L_x_2734:
[----:B------:R-:W-:Y:S05]  /*2b3d0*/  BSYNC B1 ;  /* 0x0000000000017941 */ /* 0x000fea0003800000 */
.L_x_2733:
        /* <DEDUP_REMOVED lines=12> */
.L_x_2713:
[----:B------:R-:W-:Y:S05]  /*2b4a0*/  BSYNC B0 ;  /* 0x0000000000007941 */ /* 0x000fea0003800000 */
.L_x_2712:
[----:B------:R-:W3:Y:S01]  /*2b4b0*/  LDL R4, [R1+0x4] ;  /* 0x0000040001047983 */ /* 0x000ee20000100800 */
[----:B------:R-:W4:Y:S01]  /*2b4c0*/  LDC R0, c[0x0][0x448] ;  /* 0x00011200ff007b82 */ /* 0x000f220000000800 */
[----:B------:R-:W-:Y:S01]  /*2b4d0*/  ISETP.NE.AND P2, PT, R17, RZ, PT ;  /* 0x000000ff1100720c */ /* 0x000fe20003f45270 */
[----:B------:R-:W-:Y:S05]  /*2b4e0*/  @!P0 WARPSYNC.ALL ;  /* 0x0000000000008948 */ /* 0x000fea0003800000 */
[----:B------:R-:W-:Y:S07]  /*2b4f0*/  BSSY B0, `(.L_x_2748) ;  /* 0x000002b000007945 */ /* 0x000fee0003800000 */
[----:B------:R-:W0:Y:S08]  /*2b500*/  @!P2 LDC R17, c[0x0][0x9f0] ;  /* 0x00027c00ff11ab82 */ /* 0x000e300000000800 */
[----:B------:R-:W-:Y:S01]  /*2b510*/  @!P0 BAR.SYNC.DEFER_BLOCKING 0xc, 0x180 ;  /* 0x0306000000008b1d */ /* 0x000fe20000010000 */
[----:B----4-:R-:W-:-:S13]  /*2b520*/  ISETP.NE.AND P1, PT, R0, 0x1, PT ;  /* 0x000000010000780c */ /* 0x010fda0003f25270 */
[----:B-12---:R-:W1:Y:S08]  /*2b530*/  @P1 LDC R2, c[0x0][0x44c] ;  /* 0x00011300ff021b82 */ /* 0x006e700000000800 */
[----:B------:R-:W2:Y:S01]  /*2b540*/  @P1 LDC R3, c[0x0][0x450] ;  /* 0x00011400ff031b82 */ /* 0x000ea20000000800 */
[----:B---3--:R-:W-:-:S05]  /*2b550*/  LEA R0, R4, 0x7f, 0x7 ;  /* 0x0000007f04007811 */ /* 0x008fca00078e38ff */
[----:B-1----:R-:W-:-:S05]  /*2b560*/  @P1 IMAD.HI.U32 R2, R0, R2, RZ ;  /* 0x0000000200021227 */ /* 0x002fca00078e00ff */
[----:B--2---:R-:W-:-:S05]  /*2b570*/  @P1 SHF.R.U32.HI R0, RZ, R3, R2 ;  /* 0x00000003ff001219 */ /* 0x004fca0000011602 */
[----:B------:R-:W-:-:S05]  /*2b580*/  IMAD.IADD R0, R20, 0x1, R0 ;  /* 0x0000000114007824 */ /* 0x000fca00078e0200 */
[----:B------:R-:W-:-:S04]  /*2b590*/  SHF.R.S32.HI R6, RZ, 0x1f, R0 ;  /* 0x0000001fff067819 */ /* 0x000fc80000011400 */
[----:B------:R-:W-:Y:S02]  /*2b5a0*/  LEA.HI R6, R6, R0, RZ, 0x7 ;  /* 0x0000000006067211 */ /* 0x000fe400078f38ff */
[----:B------:R-:W-:Y:S02]  /*2b5b0*/  MOV R0, RZ ;  /* 0x000000ff00007202 */ /* 0x000fe40000000f00 */
[----:B------:R-:W-:-:S04]  /*2b5c0*/  SHF.R.S32.HI R6, RZ, 0x7, R6 ;  /* 0x00000007ff067819 */ /* 0x000fc80000011406 */
[----:B------:R-:W-:-:S04]  /*2b5d0*/  VIMNMX R6, R19, R6, PT ;  /* 0x0000000613067248 */ /* 0x000fc80003fe0100 */
[----:B------:R-:W-:-:S13]  /*2b5e0*/  ISETP.GE.AND P1, PT, R6, 0x1, PT ;  /* 0x000000010600780c */ /* 0x000fda0003f26270 */
[----:B0-----:R-:W-:Y:S05]  /*2b5f0*/  @!P1 BRA `(.L_x_2749) ;  /* 0x0000000000689947 */ /* 0x001fea0003800000 */
[----:B------:R-:W-:-:S04]  /*2b600*/  IABS R2, R17 ;  /* 0x0000001100027213 */ /* 0x000fc80000000000 */
        /* <DEDUP_REMOVED lines=25> */
.L_x_2749:
[----:B------:R-:W-:Y:S05]  /*2b7a0*/  BSYNC B0 ;  /* 0x0000000000007941 */ /* 0x000fea0003800000 */
.L_x_2748:
[----:B------:R-:W-:-:S05]  /*2b7b0*/  IMAD R3, R21, R0, RZ ;  /* 0x0000000015037224 */ /* 0x000fca00078e02ff */
[----:B------:R-:W-:Y:S01]  /*2b7c0*/  VIADDMNMX R2, R3, R0, R6, PT ;  /* 0x0000000003027246 */ /* 0x000fe20003800106 */
        /* <DEDUP_REMOVED lines=22> */
.L_x_2750:
        /* <DEDUP_REMOVED lines=20> */
.L_x_2753:
[----:B------:R-:W-:Y:S05]  /*2ba70*/  BSYNC B6 ;  /* 0x0000000000067941 */ /* 0x000fea0003800000 */
.L_x_2752:
        /* <DEDUP_REMOVED lines=13> */
[----:B------:R-:W-:Y:S01]  /*2bb50*/  MOV R12, 0x1 ;  /* 0x00000001000c7802 */ /* 0x000fe20000000f00 */
[----:B------:R-:W1:Y:S01]  /*2bb60*/  LDC.64 R2, c[0x4][R2] ;  /* 0x0100000002027b82 */ /* 0x000e620000000a00 */
[----:B------:R-:W-:Y:S02]  /*2bb70*/  IMAD.U32 R5, RZ, RZ, UR7 ;  /* 0x00000007ff057e24 */ /* 0x000fe4000f8e00ff */
[----:B------:R-:W-:Y:S02]  /*2bb80*/  IMAD.U32 R6, RZ, RZ, UR8 ;  /* 0x00000008ff067e24 */ /* 0x000fe4000f8e00ff */
[----:B------:R-:W-:-:S02]  /*2bb90*/  IMAD.U32 R7, RZ, RZ, UR9 ;  /* 0x00000009ff077e24 */ /* 0x000fc4000f8e00ff */
[----:B------:R-:W-:Y:S02]  /*2bba0*/  IMAD.U32 R10, RZ, RZ, UR4 ;  /* 0x00000004ff0a7e24 */ /* 0x000fe4000f8e00ff */
[----:B------:R-:W-:Y:S02]  /*2bbb0*/  IMAD.U32 R11, RZ, RZ, UR5 ;  /* 0x00000005ff0b7e24 */ /* 0x000fe4000f8e00ff */
[----:B------:R-:W-:Y:S02]  /*2bbc0*/  IMAD.MOV.U32 R8, RZ, RZ, 0x70 ;  /* 0x00000070ff087424 */ /* 0x000fe400078e00ff */
[----:B------:R-:W-:-:S07]  /*2bbd0*/  IMAD.MOV.U32 R13, RZ, RZ, RZ ;  /* 0x000000ffff0d7224 */ /* 0x000fce00078e00ff */
[----:B------:R-:W-:-:S07]  /*2bbe0*/  LEPC R20, `(.L_x_2755) ;  /* 0x000000001014794e */ /* 0x000fce0000000000 */
[----:B01----:R-:W-:Y:S05]  /*2bbf0*/  CALL.ABS.NOINC R2 ;  /* 0x0000000002007343 */ /* 0x003fea0003c00000 */
.L_x_2755:
[----:B------:R-:W-:Y:S05]  /*2bc00*/  BSYNC B6 ;  /* 0x0000000000067941 */ /* 0x000fea0003800000 */
.L_x_2754:
        /* <DEDUP_REMOVED lines=20> */
.L_x_2757:
[----:B------:R-:W-:Y:S05]  /*2bd50*/  BSYNC B6 ;  /* 0x0000000000067941 */ /* 0x000fea0003800000 */
.L_x_2756:
[----:B------:R-:W-:Y:S01]  /*2bd60*/  LOP3.LUT P6, RZ, R17, 0x1, RZ, 0xc0, !PT ;  /* 0x0000000111ff7812 */ /* 0x000fe200078cc0ff */
[----:B------:R-:W-:-:S12]  /*2bd70*/  BSSY B6, `(.L_x_2758) ;  /* 0x0000012000067945 */ /* 0x000fd80003800000 */
        /* <DEDUP_REMOVED lines=17> */
.L_x_2759:
[----:B------:R-:W-:Y:S05]  /*2be90*/  BSYNC B6 ;  /* 0x0000000000067941 */ /* 0x000fea0003800000 */
.L_x_2758:
        /* <DEDUP_REMOVED lines=23> */
.L_x_3066:
        /* <DEDUP_REMOVED lines=10> */
.L_x_3069:
[----:B------:R-:W-:Y:S05]  /*2c0b0*/  @!P6 BRA `(.L_x_2761) ;  /* 0x000000040080e947 */ /* 0x000fea0003800000 */
[----:B0-----:R-:W2:Y:S01]  /*2c0c0*/  LDL R0, [R1+0x8] ;  /* 0x0000080001007983 */ /* 0x001ea20000100800 */
[----:B------:R-:W-:-:S04]  /*2c0d0*/  ISETP.NE.U32.AND P0, PT, R2, RZ, PT ;  /* 0x000000ff0200720c */ /* 0x000fc80003f05070 */
[----:B------:R-:W-:Y:S01]  /*2c0e0*/  ISETP.NE.AND.EX P0, PT, R3, RZ, PT, P0 ;  /* 0x000000ff0300720c */ /* 0x000fe20003f05300 */
[----:B--2---:R-:W-:-:S12]  /*2c0f0*/  VIADD R4, R0, 0xffffffff ;  /* 0xffffffff00047836 */ /* 0x004fd80000000000 */
[----:B------:R-:W-:Y:S05]  /*2c100*/  @!P0 BRA `(.L_x_2763) ;  /* 0x0000000000488947 */ /* 0x000fea0003800000 */
[----:B------:R-:W0:Y:S01]  /*2c110*/  LDC R8, c[0x0][0x43c] ;  /* 0x00010f00ff087b82 */ /* 0x000e220000000800 */
[----:B------:R-:W-:Y:S01]  /*2c120*/  IMAD.MOV.U32 R0, RZ, RZ, R4 ;  /* 0x000000ffff007224 */ /* 0x000fe200078e0004 */
        /* <DEDUP_REMOVED lines=16> */
.L_x_2763:
        /* <DEDUP_REMOVED lines=9> */
.L_x_3070:
        /* <DEDUP_REMOVED lines=8> */
.L_x_2765:
        /* <DEDUP_REMOVED lines=12> */
[----:B--2---:R-:W-:-:S04]  /*2c400*/  LEA R2, R2, R18, 0xf ;  /* 0x0000001202027211 */ /* 0x004fc800078e78ff */
[----:B------:R-:W-:Y:S01]  /*2c410*/  R2UR UR14, R2 ;  /* 0x00000000020e72ca */ /* 0x000fe200000e0000 */
[----:B---3--:R-:W-:-:S05]  /*2c420*/  IMAD R4, R4, 0x80, R5 ;  /* 0x0000008004047824 */ /* 0x008fca00078e0205 */
[----:B------:R-:W-:-:S07]  /*2c430*/  R2UR UR11, R4 ;  /* 0x00000000040b72ca */ /* 0x000fce00000e0000 */
        /* <DEDUP_REMOVED lines=8> */
.L_x_3071:
        /* <DEDUP_REMOVED lines=8> */
.L_x_2767:
        /* <DEDUP_REMOVED lines=24> */
.L_x_2761:
[----:B---3--:R-:W0:Y:S04]  /*2c6c0*/  LDL.LU R3, [R1+0x5c] ;  /* 0x00005c0001037983 */ /* 0x008e280000300800 */
[----:B------:R-:W2:Y:S04]  /*2c6d0*/  LDL.LU R5, [R1+0x24] ;  /* 0x0000240001057983 */ /* 0x000ea80000300800 */
[----:B------:R-:W3:Y:S01]  /*2c6e0*/  LDL.LU R4, [R1+0x64] ;  /* 0x0000640001047983 */ /* 0x000ee20000300800 */
[----:B------:R-:W-:Y:S05]  /*2c6f0*/  WARPSYNC.ALL ;  /* 0x0000000000007948 */ /* 0x000fea0003800000 */
[----:B------:R-:W-:Y:S01]  /*2c700*/  ULDC.64 UR6, c[0x0][0xa00] ;  /* 0x0002800000067ab9 */ /* 0x000fe20000000a00 */
[----:B------:R-:W-:Y:S01]  /*2c710*/  ULDC.64 UR4, c[0x0][0x298] ;  /* 0x0000a60000047ab9 */ /* 0x000fe20000000a00 */
[----:B------:R-:W-:Y:S01]  /*2c720*/  BAR.SYNC.DEFER_BLOCKING 0x8, 0x180 ;  /* 0x0206000000007b1d */ /* 0x000fe20000010000 */
[----:B------:R-:W-:Y:S01]  /*2c730*/  ISETP.NE.U32.AND P0, PT, RZ, UR6, PT ;  /* 0x00000006ff007c0c */ /* 0x000fe2000bf05070 */
[----:B------:R-:W-:-:S03]  /*2c740*/  VIADD R2, R18, 0x20400 ;  /* 0x0002040012027836 */ /* 0x000fc60000000000 */
[----:B------:R-:W-:Y:S01]  /*2c750*/  ISETP.NE.AND.EX P0, PT, RZ, UR7, PT, P0 ;  /* 0x00000007ff007c0c */ /* 0x000fe2000bf05300 */
[----:B------:R-:W-:Y:S01]  /*2c760*/  BSSY B6, `(.L_x_2768) ;  /* 0x000001e000067945 */ /* 0x000fe20003800000 */
[----:B------:R-:W-:Y:S02]  /*2c770*/  LOP3.LUT P1, RZ, R2, 0x3ff, RZ, 0xc0, !PT ;  /* 0x000003ff02ff7812 */ /* 0x000fe4000782c0ff */
[----:B0-----:R-:W-:Y:S02]  /*2c780*/  SHF.R.S32.HI R0, RZ, 0x1f, R3 ;  /* 0x0000001fff007819 */ /* 0x001fe40000011403 */
[----:B--2---:R-:W-:-:S03]  /*2c790*/  SEL R5, R5, RZ, !P0 ;  /* 0x000000ff05057207 */ /* 0x004fc60004000000 */
[----:B------:R-:W-:Y:S01]  /*2c7a0*/  IMAD R0, R0, UR4, RZ ;  /* 0x0000000400007c24 */ /* 0x000fe2000f8e02ff */
[----:B---3--:R-:W-:-:S03]  /*2c7b0*/  SEL R4, R4, RZ, !P0 ;  /* 0x000000ff04047207 */ /* 0x008fc60004000000 */
[C---:B------:R-:W-:Y:S02]  /*2c7c0*/  IMAD R0, R3.reuse, UR5, R0 ;  /* 0x0000000503007c24 */ /* 0x040fe4000f8e0200 */
[----:B------:R-:W-:-:S04]  /*2c7d0*/  IMAD.WIDE.U32 R2, R3, UR4, RZ ;  /* 0x0000000403027c25 */ /* 0x000fc8000f8e00ff */
[----:B------:R-:W-:Y:S01]  /*2c7e0*/  IMAD.IADD R0, R3, 0x1, R0 ;  /* 0x0000000103007824 */ /* 0x000fe200078e0200 */
        /* <DEDUP_REMOVED lines=20> */
[----:B0-----:R-:W-:Y:S05]  /*2c930*/  CALL.ABS.NOINC R2 ;  /* 0x0000000002007343 */ /* 0x001fea0003c00000 */
.L_x_2769:
[----:B------:R-:W-:Y:S05]  /*2c940*/  BSYNC B6 ;  /* 0x0000000000067941 */ /* 0x000fea0003800000 */
.L_x_2768:
[----:B0-----:R-:W2:Y:S01]  /*2c950*/  LDL.LU R0, [R1+0x68] ;  /* 0x0000680001007983 */ /* 0x001ea20000300800 */
[----:B------:R-:W-:Y:S01]  /*2c960*/  ULDC.64 UR4, c[0x0][0x2d8] ;  /* 0x0000b60000047ab9 */ /* 0x000fe20000000a00 */
[----:B------:R-:W0:Y:S01]  /*2c970*/  LDC R7, c[0x0][0x448] ;  /* 0x00011200ff077b82 */ /* 0x000e220000000800 */
[----:B------:R-:W-:Y:S01]  /*2c980*/  ULDC.64 UR6, c[0x0][0x280] ;  /* 0x0000a00000067ab9 */ /* 0x000fe20000000a00 */
[----:B------:R-:W3:Y:S04]  /*2c990*/  LDL.LU R5, [R1+0x64] ;  /* 0x0000640001057983 */ /* 0x000ee80000300800 */
[----:B------:R-:W3:Y:S04]  /*2c9a0*/  LDL.LU.64 R2, [R1+0x58] ;  /* 0x0000580001027983 */ /* 0x000ee80000300a00 */
[----:B------:R-:W4:Y:S04]  /*2c9b0*/  LDL.LU R4, [R1+0x24] ;  /* 0x0000240001047983 */ /* 0x000f280000300800 */
[----:B------:R-:W4:Y:S01]  /*2c9c0*/  LDL R8, [R1+0x4] ;  /* 0x0000040001087983 */ /* 0x000f220000100800 */
[----:B-1----:R-:W1:Y:S01]  /*2c9d0*/  S2R R9, SR_TID.X ;  /* 0x0000000000097919 */ /* 0x002e620000002100 */
[----:B0-----:R-:W-:-:S13]  /*2c9e0*/  ISETP.NE.AND P0, PT, R7, 0x1, PT ;  /* 0x000000010700780c */ /* 0x001fda0003f05270 */
[----:B------:R-:W0:Y:S01]  /*2c9f0*/  @P0 LDC R6, c[0x0][0x450] ;  /* 0x00011400ff060b82 */ /* 0x000e220000000800 */
[----:B-1----:R-:W-:-:S05]  /*2ca00*/  IMAD.SHL.U32 R9, R9, 0x10, RZ ;  /* 0x0000001009097824 */ /* 0x002fca00078e00ff */
[----:B------:R-:W-:-:S04]  /*2ca10*/  LOP3.LUT R9, R9, 0x70, RZ, 0xc0, !PT ;  /* 0x0000007009097812 */ /* 0x000fc800078ec0ff */
[----:B------:R-:W-:Y:S02]  /*2ca20*/  LOP3.LUT R9, R9, 0x80, RZ, 0xfc, !PT ;  /* 0x0000008009097812 */ /* 0x000fe400078efcff */
[----:B---3--:R-:W-:Y:S02]  /*2ca30*/  MOV R3, R5 ;  /* 0x0000000500037202 */ /* 0x008fe40000000f00 */
[----:B------:R-:W1:Y:S01]  /*2ca40*/  S2R R5, SR_TID.X ;  /* 0x0000000000057919 */ /* 0x000e620000002100 */
[----:B------:R-:W-:-:S04]  /*2ca50*/  IMAD.WIDE.U32 R2, R16, UR4, R2 ;  /* 0x0000000410027c25 */ /* 0x000fc8000f8e0002 */
[----:B------:R-:W-:Y:S01]  /*2ca60*/  IMAD R3, R16, UR5, R3 ;  /* 0x0000000510037c24 */ /* 0x000fe2000f8e0203 */
[----:B------:R-:W-:Y:S02]  /*2ca70*/  ULDC.64 UR4, c[0x0][0x2e0] ;  /* 0x0000b80000047ab9 */ /* 0x000fe40000000a00 */
[----:B--2---:R-:W-:Y:S02]  /*2ca80*/  IMAD R0, R0, UR4, RZ ;  /* 0x0000000400007c24 */ /* 0x004fe4000f8e02ff */
[----:B----4-:R-:W-:-:S04]  /*2ca90*/  IMAD.WIDE.U32 R2, R4, UR4, R2 ;  /* 0x0000000404027c25 */ /* 0x010fc8000f8e0002 */
[----:B------:R-:W-:Y:S01]  /*2caa0*/  IMAD R0, R4, UR5, R0 ;  /* 0x0000000504007c24 */ /* 0x000fe2000f8e0200 */
[----:B------:R-:W-:Y:S01]  /*2cab0*/  ULDC.64 UR4, c[0x0][0x2d0] ;  /* 0x0000b40000047ab9 */ /* 0x000fe20000000a00 */
[----:B------:R-:W2:Y:S02]  /*2cac0*/  S2R R4, SR_TID.X ;  /* 0x0000000000047919 */ /* 0x000ea40000002100 */
[----:B------:R-:W-:Y:S01]  /*2cad0*/  IMAD.IADD R3, R3, 0x1, R0 ;  /* 0x0000000103037824 */ /* 0x000fe200078e0200 */
[----:B-1----:R-:W-:-:S04]  /*2cae0*/  LOP3.LUT R5, R5, 0x7f, RZ, 0xc0, !PT ;  /* 0x0000007f05057812 */ /* 0x002fc800078ec0ff */
[----:B------:R-:W-:Y:S01]  /*2caf0*/  SHF.R.U32.HI R5, RZ, 0x3, R5 ;  /* 0x00000003ff057819 */ /* 0x000fe20000011605 */
[----:B--2---:R-:W-:-:S05]  /*2cb00*/  IMAD.SHL.U32 R4, R4, 0x10, RZ ;  /* 0x0000001004047824 */ /* 0x004fca00078e00ff */
[----:B------:R-:W-:Y:S02]  /*2cb10*/  LOP3.LUT R4, R5, 0x70, R4, 0xf8, !PT ;  /* 0x0000007005047812 */ /* 0x000fe400078ef804 */
[----:B------:R-:W1:Y:S03]  /*2cb20*/  @P0 LDC R5, c[0x0][0x44c] ;  /* 0x00011300ff050b82 */ /* 0x000e660000000800 */
[----:B------:R-:W-:-:S04]  /*2cb30*/  IMAD R4, R8, 0x80, R4 ;  /* 0x0000008008047824 */ /* 0x000fc800078e0204 */
[----:B------:R-:W-:Y:S02]  /*2cb40*/  IMAD.MOV.U32 R0, RZ, RZ, R4 ;  /* 0x000000ffff007224 */ /* 0x000fe400078e0004 */
[----:B-1----:R-:W-:-:S05]  /*2cb50*/  @P0 IMAD.HI.U32 R5, R4, R5, RZ ;  /* 0x0000000504050227 */ /* 0x002fca00078e00ff */
[----:B0-----:R-:W-:-:S05]  /*2cb60*/  @P0 SHF.R.U32.HI R0, RZ, R6, R5 ;  /* 0x00000006ff000219 */ /* 0x001fca0000011605 */
[----:B------:R-:W-:Y:S02]  /*2cb70*/  IMAD.MOV R5, RZ, RZ, -R0 ;  /* 0x000000ffff057224 */ /* 0x000fe400078e0a00 */
[----:B------:R-:W-:-:S04]  /*2cb80*/  IMAD.WIDE.U32 R2, R0, UR4, R2 ;  /* 0x0000000400027c25 */ /* 0x000fc8000f8e0002 */
[----:B------:R-:W-:Y:S01]  /*2cb90*/  IMAD R4, R7, R5, R4 ;  /* 0x0000000507047224 */ /* 0x000fe200078e0204 */
[----:B------:R-:W-:-:S05]  /*2cba0*/  SHF.R.S32.HI R5, RZ, 0x1f, R0 ;  /* 0x0000001fff057819 */ /* 0x000fca0000011400 */
[----:B------:R-:W-:-:S04]  /*2cbb0*/  IMAD R5, R5, UR4, RZ ;  /* 0x0000000405057c24 */ /* 0x000fc8000f8e02ff */
[----:B------:R-:W-:Y:S01]  /*2cbc0*/  IMAD R0, R0, UR5, R5 ;  /* 0x0000000500007c24 */ /* 0x000fe2000f8e0205 */
[----:B------:R-:W-:Y:S01]  /*2cbd0*/  ULDC.64 UR4, c[0x0][0x2c8] ;  /* 0x0000b20000047ab9 */ /* 0x000fe20000000a00 */
[----:B------:R-:W0:Y:S02]  /*2cbe0*/  S2R R5, SR_TID.X ;  /* 0x0000000000057919 */ /* 0x000e240000002100 */
        /* <DEDUP_REMOVED lines=8> */
[----:B------:R-:W-:-:S04]  /*2cc70*/  IADD3 R4, P2, R2, UR6, RZ ;  /* 0x0000000602047c10 */ /* 0x000fc8000ff5e0ff */
[----:B------:R-:W-:Y:S01]  /*2cc80*/  IADD3.X R3, R3, UR7, R0, P2, !PT ;  /* 0x0000000703037c10 */ /* 0x000fe200097fe400 */
[----:B0-----:R-:W-:-:S05]  /*2cc90*/  IMAD.SHL.U32 R10, R5, 0x10, RZ ;  /* 0x00000010050a7824 */ /* 0x001fca00078e00ff */
[----:B------:R-:W-:-:S04]  /*2cca0*/  LOP3.LUT R10, R10, 0x70, RZ, 0xc0, !PT ;  /* 0x000000700a0a7812 */ /* 0x000fc800078ec0ff */
[----:B------:R-:W-:Y:S01]  /*2ccb0*/  ISETP.GE.AND P0, PT, R10, UR4, PT ;  /* 0x000000040a007c0c */ /* 0x000fe2000bf06270 */
[----:B------:R-:W-:-:S03]  /*2ccc0*/  UMOV UR4, 0xffffffff ;  /* 0xffffffff00047882 */ /* 0x000fc60000000000 */
[----:B-1----:R-:W-:Y:S09]  /*2ccd0*/  BRA.DIV UR4, `(.L_x_2770) ;  /* 0x000000a204687947 */ /* 0x002ff2000b800000 */
[----:B------:R-:W0:Y:S01]  /*2cce0*/  S2R R6, SR_TID.X ;  /* 0x0000000000067919 */ /* 0x000e220000002100 */
[----:B------:R-:W2:Y:S01]  /*2ccf0*/  LDL.LU R8, [R1+0x4] ;  /* 0x0000040001087983 */ /* 0x000ea20000300800 */
[----:B0-----:R-:W-:-:S04]  /*2cd00*/  LOP3.LUT R6, R6, 0x7f, RZ, 0xc0, !PT ;  /* 0x0000007f06067812 */ /* 0x001fc800078ec0ff */
[----:B------:R-:W-:Y:S02]  /*2cd10*/  SHF.R.U32.HI R11, RZ, 0x3, R6 ;  /* 0x00000003ff0b7819 */ /* 0x000fe40000011606 */
[----:B------:R-:W3:Y:S03]  /*2cd20*/  LDL.LU R6, [R1+0x60] ;  /* 0x0000600001067983 */ /* 0x000ee60000300800 */
[----:B--2---:R-:W-:-:S04]  /*2cd30*/  IMAD R0, R8, 0x80, R11 ;  /* 0x0000008008007824 */ /* 0x004fc800078e020b */
        /* <DEDUP_REMOVED lines=74> */
.L_x_3088:
        /* <DEDUP_REMOVED lines=11> */
.L_x_2772:
[----:B------:R-:W-:Y:S05]  /*2d290*/  BSYNC B0 ;  /* 0x0000000000007941 */ /* 0x000fea0003800000 */
.L_x_2771:
[----:B------:R-:W-:Y:S01]  /*2d2a0*/  NOP ;  /* 0x0000000000007918 */ /* 0x000fe20000000000 */
[----:B------:R-:W-:-:S13]  /*2d2b0*/  PLOP3.LUT P0, PT, PT, PT, PT, 0x80, 0x0 ;  /* 0x000000000000781c */ /* 0x000fda0003f0f070 */
.L_x_2773:
        /* <DEDUP_REMOVED lines=18> */
.L_x_3089:
[----:B------:R-:W-:Y:S05]  /*2d3e0*/  BSYNC B0 ;  /* 0x0000000000007941 */ /* 0x000fea0003800000 */
.L_x_2774:
[----:B------:R-:W4:Y:S04]  /*2d3f0*/  LDL.LU R2, [R1+0x8] ;  /* 0x0000080001027983 */ /* 0x000f280000300800 */
[----:B0-2---:R-:W2:Y:S01]  /*2d400*/  LDL R3, [R1+0x38] ;  /* 0x0000380001037983 */ /* 0x005ea20000100800 */
[----:B----4-:R-:W-:-:S05]  /*2d410*/  VIADD R2, R2, 0xfffffffe ;  /* 0xfffffffe02027836 */ /* 0x010fca0000000000 */
[----:B--2---:R-:W-:-:S13]  /*2d420*/  ISETP.GE.AND P0, PT, R2, R3, PT ;  /* 0x000000030200720c */ /* 0x004fda0003f06270 */
[----:B------:R-:W-:Y:S05]  /*2d430*/  @!P0 BRA `(.L_x_2776) ;  /* 0x0000001400988947 */ /* 0x000fea0003800000 */
[----:B---3--:R0:W5:Y:S04]  /*2d440*/  LDL.LU R0, [R1+0x1c] ;  /* 0x00001c0001007983 */ /* 0x0081680000300800 */
[----:B------:R0:W5:Y:S02]  /*2d450*/  LDL.LU R8, [R1+0x28] ;  /* 0x0000280001087983 */ /* 0x0001640000300800 */
.L_x_2798:
        /* <DEDUP_REMOVED lines=23> */
[----:B-1----:R-:W-:-:S04]  /*2d5d0*/  @P0 IMAD.HI.U32 R3, R2, R4, RZ ;  /* 0x0000000402030227 */ /* 0x002fc800078e00ff */
[----:B------:R-:W-:Y:S01]  /*2d5e0*/  IMAD.MOV.U32 R4, RZ, RZ, R2 ;  /* 0x000000ffff047224 */ /* 0x000fe200078e0002 */
[----:B------:R-:W-:-:S04]  /*2d5f0*/  @P0 SHF.R.U32.HI R4, RZ, R5, R3 ;  /* 0x00000005ff040219 */ /* 0x000fc80000011603 */
[--C-:B------:R-:W-:Y:S01]  /*2d600*/  SHF.R.S32.HI R5, RZ, 0x1f, R4.reuse ;  /* 0x0000001fff057819 */ /* 0x100fe20000011404 */
[----:B------:R-:W-:-:S04]  /*2d610*/  IMAD.MOV R3, RZ, RZ, -R4 ;  /* 0x000000ffff037224 */ /* 0x000fc800078e0a04 */
[----:B------:R-:W-:Y:S02]  /*2d620*/  IMAD R3, R6, R3, R2 ;  /* 0x0000000306037224 */ /* 0x000fe400078e0202 */
[----:B---3--:R-:W-:-:S04]  /*2d630*/  IMAD R6, R11, UR6, RZ ;  /* 0x000000060b067c24 */ /* 0x008fc8000f8e02ff */
[C---:B--2---:R-:W-:Y:S02]  /*2d640*/  IMAD R6, R7.reuse, UR7, R6 ;  /* 0x0000000707067c24 */ /* 0x044fe4000f8e0206 */
[----:B------:R-:W-:-:S05]  /*2d650*/  IMAD.WIDE.U32 R4, R7, UR6, R4 ;  /* 0x0000000607047c25 */ /* 0x000fca000f8e0004 */
[----:B------:R-:W-:Y:S02]  /*2d660*/  IADD3 R5, R6, R5, RZ ;  /* 0x0000000506057210 */ /* 0x000fe40007ffe0ff */
[----:B------:R-:W-:-:S04]  /*2d670*/  LEA R6, P0, R4, UR4, 0x2 ;  /* 0x0000000404067c11 */ /* 0x000fc8000f8010ff */
[----:B------:R-:W-:-:S05]  /*2d680*/  LEA.HI.X R7, R4, UR5, R5, 0x2, P0 ;  /* 0x0000000504077c11 */ /* 0x000fca00080f1405 */
[----:B------:R3:W5:Y:S04]  /*2d690*/  LDG.E R17, desc[UR40][R6.64] ;  /* 0x0000002806117981 */ /* 0x000768000c1e1900 */
.L_x_2779:
        /* <DEDUP_REMOVED lines=8> */
.L_x_3090:
[----:B------:R-:W-:Y:S05]  /*2d720*/  BSYNC B1 ;  /* 0x0000000000017941 */ /* 0x000fea0003800000 */
.L_x_2780:
        /* <DEDUP_REMOVED lines=9> */
.L_x_2783:
[----:B------:R-:W-:Y:S05]  /*2d7c0*/  BSYNC B1 ;  /* 0x0000000000017941 */ /* 0x000fea0003800000 */
.L_x_2782:
        /* <DEDUP_REMOVED lines=12> */
[----:B--2---:R-:W-:-:S07]  /*2d890*/  VIADD R9, R4, 0x10400 ;  /* 0x0001040004097836 */ /* 0x004fce0000000000 */
.L_x_2784:
        /* <DEDUP_REMOVED lines=16> */
.L_x_2785:
        /* <DEDUP_REMOVED lines=13> */
.L_x_3091:
[----:B------:R-:W-:Y:S05]  /*2da70*/  BSYNC B1 ;  /* 0x0000000000017941 */ /* 0x000fea0003800000 */
.L_x_2786:
        /* <DEDUP_REMOVED lines=11> */
.L_x_2789:
[----:B------:R-:W-:Y:S05]  /*2db30*/  BSYNC B1 ;  /* 0x0000000000017941 */ /* 0x000fea0003800000 */
.L_x_2788:
[----:B------:R-:W-:Y:S01]  /*2db40*/  R2UR UR10, R13 ;  /* 0x000000000d0a72ca */ /* 0x000fe200000e0000 */
[----:B------:R-:W-:Y:S01]  /*2db50*/  UIADD3 UR4, UP0, UR42, 0x370, URZ ;  /* 0x000003702a047890 */ /* 0x000fe2000ff1e03f */
[----:B------:R-:W-:Y:S01]  /*2db60*/  R2UR UR6, R10 ;  /* 0x000000000a0672ca */ /* 0x000fe200000e0000 */
[----:B-12---:R-:W-:Y:S01]  /*2db70*/  VIADD R6, R6, 0x38830 ;  /* 0x0003883006067836 */ /* 0x006fe20000000000 */
[----:B------:R-:W-:Y:S01]  /*2db80*/  R2UR UR7, R11 ;  /* 0x000000000b0772ca */ /* 0x000fe200000e0000 */
[----:B------:R-:W-:Y:S01]  /*2db90*/  UIADD3.X UR5, URZ, UR43, URZ, UP0, !UPT ;  /* 0x0000002b3f057290 */ /* 0x000fe200087fe43f */
[----:B------:R-:W-:Y:S02]  /*2dba0*/  PLOP3.LUT P0, PT, PT, PT, PT, 0x80, 0x0 ;  /* 0x000000000000781c */ /* 0x000fe40003f0f070 */
[----:B------:R-:W-:-:S11]  /*2dbb0*/  IADD3 R3, R4, 0x28400, RZ ;  /* 0x0002840004037810 */ /* 0x000fd60007ffe0ff */
.L_x_2790:
        /* <DEDUP_REMOVED lines=15> */
.L_x_2791:
        /* <DEDUP_REMOVED lines=10> */
.L_x_2778:
[----:B------:R-:W-:Y:S05]  /*2dd50*/  BSYNC B0 ;  /* 0x0000000000007941 */ /* 0x000fea0003800000 */
.L_x_2777:
[----:B------:R-:W-:-:S06]  /*2dd60*/  UISETP.NE.AND UP0, UPT, UR36, 0x3, UPT ;  /* 0x000000032400788c */ /* 0x000fcc000bf05270 */
[----:B------:R-:W-:-:S13]  /*2dd70*/  PLOP3.LUT P0, PT, PT, PT, UP0, 0x80, 0x0 ;  /* 0x000000000000781c */ /* 0x000fda0003f0f008 */
[----:B------:R-:W-:Y:S05]  /*2dd80*/  @!P0 BRA `(.L_x_2792) ;  /* 0x0000000000048947 */ /* 0x000fea0003800000 */
[----:B------:R-:W-:Y:S01]  /*2dd90*/  BPT.TRAP 0x1 ;  /* 0x000000040000795c */ /* 0x000fe20000300000 */
.L_x_2792:
        /* <DEDUP_REMOVED lines=8> */
.L_x_3092:
[----:B------:R-:W-:Y:S05]  /*2de20*/  BSYNC B0 ;  /* 0x0000000000007941 */ /* 0x000fea0003800000 */
.L_x_2793:
[----:B------:R-:W-:Y:S05]  /*2de30*/  @!P1 BRA `(.L_x_2795) ;  /* 0x0000000000049947 */ /* 0x000fea0003800000 */
[----:B------:R-:W-:Y:S01]  /*2de40*/  BPT.TRAP 0x1 ;  /* 0x000000040000795c */ /* 0x000fe20000300000 */
.L_x_2795:
[----:B---3--:R-:W-:Y:S01]  /*2de50*/  SHF.L.U32 R4, R8, 0x1f, RZ ;  /* 0x0000001f08047819 */ /* 0x008fe200000006ff */
[----:B------:R-:W-:-:S03]  /*2de60*/  IMAD.SHL.U32 R0, R0, 0x8000, RZ ;  /* 0x0000800000007824 */ /* 0x000fc600078e00ff */
[----:B------:R-:W3:Y:S02]  /*2de70*/  SYNCS.PHASECHK.TRANS64.TRYWAIT P0, [R3+URZ+0x38860], R4 ;  /* 0x03886004030075a7 */ /* 0x000ee4000800017f */
[----:B---3--:R-:W-:Y:S05]  /*2de80*/  @!P0 BRA `(.L_x_2796) ;  /* 0x0000009c00048947 */ /* 0x008fea0003800000 */
.L_x_3093:
        /* <DEDUP_REMOVED lines=21> */
[----:B------:R-:W-:Y:S01]  /*2dfe0*/  PRMT R11, R6, 0x7531, R7 ;  /* 0x00007531060b7816 */ /* 0x000fe20000000007 */
[----:B-1----:R-:W-:Y:S01]  /*2dff0*/  VIADD R12, R0, 0x2000 ;  /* 0x00002000000c7836 */ /* 0x002fe20000000000 */
[C---:B------:R-:W-:Y:S01]  /*2e000*/  PRMT R8, R4.reuse, 0x6420, R5 ;  /* 0x0000642004087816 */ /* 0x040fe20000000005 */
[----:B------:R-:W-:Y:S01]  /*2e010*/  IMAD.MOV.U32 R15, RZ, RZ, R9 ;  /* 0x000000ffff0f7224 */ /* 0x000fe200078e0009 */
        /* <DEDUP_REMOVED lines=27> */
[----:B------:R-:W-:Y:S02]  /*2e1d0*/  IMAD.MOV.U32 R11, RZ, RZ, R15 ;  /* 0x000000ffff0b7224 */ /* 0x000fe400078e000f */
[----:B------:R-:W-:-:S05]  /*2e1e0*/  VIADD R4, R0, 0x1000 ;  /* 0x0000100000047836 */ /* 0x000fca0000000000 */
        /* <DEDUP_REMOVED lines=77> */
[----:B------:R-:W-:-:S03]  /*2e6c0*/  PRMT R11, R6, 0x7531, R7 ;  /* 0x00007531060b7816 */ /* 0x000fc60000000007 */
[----:B------:R-:W-:Y:S02]  /*2e6d0*/  IMAD.IADD R4, R18, 0x1, R4 ;  /* 0x0000000112047824 */ /* 0x000fe400078e0204 */
[----:B------:R-:W-:Y:S04]  /*2e6e0*/  STSM.16.M88.4 [R21+0x4000], R8 ;  /* 0x0040000815007844 */ /* 0x000fe80000000200 */
[----:B------:R-:W1:Y:S04]  /*2e6f0*/  LDSM.16.MT88.4 R8, [R4+0x10400] ;  /* 0x010400000408783b */ /* 0x000e680000004200 */
[----:B------:R-:W2:Y:S01]  /*2e700*/  LDSM.16.MT88.4 R4, [R20+0x13400] ;  /* 0x013400001404783b */ /* 0x000ea20000004200 */
[----:B-1----:R-:W-:-:S02]  /*2e710*/  PRMT R12, R8, 0x6420, R9 ;  /* 0x00006420080c7816 */ /* 0x002fc40000000009 */
[----:B------:R-:W-:Y:S02]  /*2e720*/  PRMT R13, R8, 0x7531, R9 ;  /* 0x00007531080d7816 */ /* 0x000fe40000000009 */
        /* <DEDUP_REMOVED lines=11> */
[----:B------:R-:W-:-:S03]  /*2e7e0*/  VIADD R0, R0, 0x7000 ;  /* 0x0000700000007836 */ /* 0x000fc60000000000 */
[----:B------:R2:W-:Y:S02]  /*2e7f0*/  STSM.16.M88.4 [R8], R12 ;  /* 0x0000000c08007844 */ /* 0x0005e40000000200 */
[----:B--2---:R-:W-:Y:S01]  /*2e800*/  MOV R14, R9 ;  /* 0x00000009000e7202 */ /* 0x004fe20000000f00 */
[----:B------:R-:W-:-:S03]  /*2e810*/  IMAD.MOV.U32 R15, RZ, RZ, R8 ;  /* 0x000000ffff0f7224 */ /* 0x000fc600078e0008 */
[----:B------:R-:W-:Y:S02]  /*2e820*/  LOP3.LUT R0, R0, R14, RZ, 0xfc, !PT ;  /* 0x0000000e00007212 */ /* 0x000fe400078efcff */
[C-C-:B------:R-:W-:Y:S02]  /*2e830*/  PRMT R8, R4.reuse, 0x6420, R5.reuse ;  /* 0x0000642004087816 */ /* 0x140fe40000000005 */
[----:B------:R-:W-:Y:S01]  /*2e840*/  PRMT R9, R4, 0x7531, R5 ;  /* 0x0000753104097816 */ /* 0x000fe20000000005 */
[----:B------:R-:W-:-:S04]  /*2e850*/  IMAD.IADD R0, R18, 0x1, R0 ;  /* 0x0000000112007824 */ /* 0x000fc800078e0200 */
        /* <DEDUP_REMOVED lines=22> */
.L_x_2797:
        /* <DEDUP_REMOVED lines=14> */
.L_x_2776:
        /* <DEDUP_REMOVED lines=18> */
.L_x_2800:
[----:B------:R-:W-:Y:S05]  /*2ebc0*/  BSYNC B0 ;  /* 0x0000000000007941 */ /* 0x000fea0003800000 */
.L_x_2799:
[----:B------:R-:W-:-:S06]  /*2ebd0*/  UISETP.NE.AND UP0, UPT, UR36, 0x3, UPT ;  /* 0x000000032400788c */ /* 0x000fcc000bf05270 */
[----:B------:R-:W-:-:S13]  /*2ebe0*/  PLOP3.LUT P1, PT, PT, PT, UP0, 0x80, 0x0 ;  /* 0x000000000000781c */ /* 0x000fda0003f2f008 */
[----:B------:R-:W-:Y:S05]  /*2ebf0*/  @!P1 BRA `(.L_x_2801) ;  /* 0x0000000000049947 */ /* 0x000fea0003800000 */
[----:B------:R-:W-:Y:S01]  /*2ec00*/  BPT.TRAP 0x1 ;  /* 0x000000040000795c */ /* 0x000fe20000300000 */
.L_x_2801:
[----:B------:R-:W4:Y:S04]  /*2ec10*/  LDL R2, [R1+0x28] ;  /* 0x0000280001027983 */ /* 0x000f280000100800 */
[----:B------:R-:W4:Y:S01]  /*2ec20*/  LDL R3, [R1+0x1c] ;  /* 0x00001c0001037983 */ /* 0x000f220000100800 */
        /* <DEDUP_REMOVED lines=8> */
.L_x_3094:
[----:B------:R-:W-:Y:S05]  /*2ecb0*/  BSYNC B0 ;  /* 0x0000000000007941 */ /* 0x000fea0003800000 */
.L_x_2802:
[----:B------:R-:W-:Y:S05]  /*2ecc0*/  @!P2 BRA `(.L_x_2804) ;  /* 0x000000000004a947 */ /* 0x000fea0003800000 */
[----:B------:R-:W-:Y:S01]  /*2ecd0*/  BPT.TRAP 0x1 ;  /* 0x000000040000795c */ /* 0x000fe20000300000 */
.L_x_2804:
[----:B--2---:R-:W2:Y:S02]  /*2ece0*/  LDL R2, [R1+0x28] ;  /* 0x0000280001027983 */ /* 0x004ea40000100800 */
[----:B--2---:R-:W-:-:S04]  /*2ecf0*/  SHF.L.U32 R2, R2, 0x1f, RZ ;  /* 0x0000001f02027819 */ /* 0x004fc800000006ff */
[----:B------:R-:W2:Y:S02]  /*2ed00*/  SYNCS.PHASECHK.TRANS64.TRYWAIT P1, [R0+URZ+0x38860], R2 ;  /* 0x03886002000075a7 */ /* 0x000ea4000802017f */
[----:B--2---:R-:W-:Y:S05]  /*2ed10*/  @!P1 BRA `(.L_x_2805) ;  /* 0x0000008c00889947 */ /* 0x004fea0003800000 */
.L_x_3095:
        /* <DEDUP_REMOVED lines=13> */
[C---:B------:R-:W-:Y:S02]  /*2edf0*/  IADD3 R21, R17.reuse, 0x2000, RZ ;  /* 0x0000200011157810 */ /* 0x040fe40007ffe0ff */
[C-C-:B---3--:R-:W-:Y:S02]  /*2ee00*/  PRMT R12, R8.reuse, 0x6420, R9.reuse ;  /* 0x00006420080c7816 */ /* 0x148fe40000000009 */
[----:B------:R-:W-:Y:S01]  /*2ee10*/  PRMT R13, R8, 0x7531, R9 ;  /* 0x00007531080d7816 */ /* 0x000fe20000000009 */
[----:B------:R-:W-:Y:S01]  /*2ee20*/  IMAD.MOV.U32 R9, RZ, RZ, R3 ;  /* 0x000000ffff097224 */ /* 0x000fe200078e0003 */
[----:B------:R-:W-:Y:S02]  /*2ee30*/  LOP3.LUT R3, R17, R16, RZ, 0xfc, !PT ;  /* 0x0000001011037212 */ /* 0x000fe400078efcff */
[C-C-:B------:R-:W-:Y:S02]  /*2ee40*/  PRMT R14, R10.reuse, 0x6420, R11.reuse ;  /* 0x000064200a0e7816 */ /* 0x140fe4000000000b */
[----:B------:R-:W-:Y:S01]  /*2ee50*/  PRMT R15, R10, 0x7531, R11 ;  /* 0x000075310a0f7816 */ /* 0x000fe2000000000b */
[----:B------:R-:W-:-:S05]  /*2ee60*/  IMAD.IADD R3, R19, 0x1, R3 ;  /* 0x0000000113037824 */ /* 0x000fca00078e0203 */
        /* <DEDUP_REMOVED lines=9> */
[----:B-1----:R-:W-:Y:S02]  /*2ef00*/  IMAD.MOV.U32 R11, RZ, RZ, R15 ;  /* 0x000000ffff0b7224 */ /* 0x002fe400078e000f */
[----:B------:R-:W-:-:S05]  /*2ef10*/  VIADD R8, R17, 0x4000 ;  /* 0x0000400011087836 */ /* 0x000fca0000000000 */
        /* <DEDUP_REMOVED lines=13> */
[----:B------:R-:W-:-:S04]  /*2eff0*/  IMAD.MOV.U32 R15, RZ, RZ, R11 ;  /* 0x000000ffff0f7224 */ /* 0x000fc800078e000b */
[----:B------:R-:W-:Y:S01]  /*2f000*/  IMAD.IADD R3, R19, 0x1, R3 ;  /* 0x0000000113037824 */ /* 0x000fe200078e0203 */
        /* <DEDUP_REMOVED lines=23> */
[----:B--2---:R-:W-:Y:S01]  /*2f180*/  IADD3 R3, R19, R0, R3 ;  /* 0x0000000013037210 */ /* 0x004fe20007ffe003 */
[----:B-1----:R-:W-:Y:S01]  /*2f190*/  IMAD.MOV.U32 R15, RZ, RZ, R11 ;  /* 0x000000ffff0f7224 */ /* 0x002fe200078e000b */
[----:B------:R-:W-:-:S05]  /*2f1a0*/  PRMT R11, R6, 0x7531, R7 ;  /* 0x00007531060b7816 */ /* 0x000fca0000000007 */
[----:B------:R1:W-:Y:S02]  /*2f1b0*/  STSM.16.M88.4 [R3], R8 ;  /* 0x0000000803007844 */ /* 0x0003e40000000200 */
[----:B-1----:R-:W-:-:S04]  /*2f1c0*/  MOV R11, R15 ;  /* 0x0000000f000b7202 */ /* 0x002fc80000000f00 */
        /* <DEDUP_REMOVED lines=17> */
[----:B------:R-:W-:-:S05]  /*2f2e0*/  IMAD.MOV.U32 R11, RZ, RZ, R15 ;  /* 0x000000ffff0b7224 */ /* 0x000fca00078e000f */
        /* <DEDUP_REMOVED lines=79> */
.L_x_2806:
        /* <DEDUP_REMOVED lines=14> */
.L_x_2751:
        /* <DEDUP_REMOVED lines=10> */
[----:B-1----:R1:W-:Y:S04]  /*2f960*/  STL.64 [R1], R4 ;  /* 0x0000000401007387 */ /* 0x0023e80000100a00 */
[----:B------:R1:W-:Y:S01]  /*2f970*/  STL.64 [R1+0x8], R6 ;  /* 0x0000080601007387 */ /* 0x0003e20000100a00 */
[----:B------:R-:W-:Y:S06]  /*2f980*/  BAR.ARV 0x4, 0x180 ;  /* 0x0106000000007b1d */ /* 0x000fec0000002000 */
[----:B------:R-:W-:Y:S05]  /*2f990*/  BRA `(.L_x_2808) ;  /* 0x00000010003c7947 */ /* 0x000fea0003800000 */
.L_x_2807:
        /* <DEDUP_REMOVED lines=18> */
[C---:B------:R-:W-:Y:S01]  /*2fac0*/  ISETP.GE.U32.AND P2, PT, R16.reuse, 0x2, PT ;  /* 0x000000021000780c */ /* 0x040fe20003f46070 */
[----:B------:R-:W-:Y:S01]  /*2fad0*/  IMAD.MOV.U32 R9, RZ, RZ, RZ ;  /* 0x000000ffff097224 */ /* 0x000fe200078e00ff */
[C---:B------:R-:W-:Y:S01]  /*2fae0*/  ISETP.GE.U32.AND P3, PT, R16.reuse, 0x4, PT ;  /* 0x000000041000780c */ /* 0x040fe20003f66070 */
[----:B------:R-:W-:Y:S01]  /*2faf0*/  SHFL.IDX PT, R6, R10, RZ, 0x1f ;  /* 0x00001fff0a067589 */ /* 0x000fe200000e0000 */
[C---:B------:R-:W-:Y:S02]  /*2fb00*/  ISETP.GE.U32.AND P4, PT, R16.reuse, 0x8, PT ;  /* 0x000000081000780c */ /* 0x040fe40003f86070 */
        /* <DEDUP_REMOVED lines=21> */
[----:B------:R1:W2:Y:S02]  /*2fc60*/  SHFL.IDX PT, R7, R3, 0x1f, 0x1f ;  /* 0x03e01f0003077f89 */ /* 0x0002a400000e0000 */
.L_x_3105:
[----:B------:R-:W-:Y:S02]  /*2fc70*/  ULDC UR4, c[0x0][0xc38] ;  /* 0x00030e0000047ab9 */ /* 0x000fe40000000800 */
[----:B------:R-:W-:-:S04]  /*2fc80*/  IMAD.U32 R2, RZ, RZ, UR4 ;  /* 0x00000004ff027e24 */ /* 0x000fc8000f8e00ff */
[----:B--2---:R-:W-:-:S04]  /*2fc90*/  IMAD R7, R7, R2, RZ ;  /* 0x0000000207077224 */ /* 0x004fc800078e02ff */
[----:B------:R-:W-:Y:S02]  /*2fca0*/  IMAD.IADD R0, R8, 0x1, R7 ;  /* 0x0000000108007824 */ /* 0x000fe400078e0207 */
[----:B------:R-:W-:-:S03]  /*2fcb0*/  IMAD.MOV.U32 R8, RZ, RZ, R3 ;  /* 0x000000ffff087224 */ /* 0x000fc600078e0003 */
[----:B------:R-:W-:-:S13]  /*2fcc0*/  ISETP.GT.AND P6, PT, R0, R6, PT ;  /* 0x000000060000720c */ /* 0x000fda0003fc4270 */
[----:B------:R-:W-:Y:S05]  /*2fcd0*/  @P6 BRA `(.L_x_2810) ;  /* 0x0000000000b06947 */ /* 0x000fea0003800000 */
.L_x_2813:
        /* <DEDUP_REMOVED lines=37> */
.L_x_3113:
[----:B------:R-:W-:Y:S02]  /*2ff30*/  ULDC UR4, c[0x0][0xc38] ;  /* 0x00030e0000047ab9 */ /* 0x000fe40000000800 */
[----:B------:R-:W-:-:S05]  /*2ff40*/  MOV R2, UR4 ;  /* 0x0000000400027c02 */ /* 0x000fca0008000f00 */
[----:B--2---:R-:W-:-:S04]  /*2ff50*/  IMAD R7, R7, R2, RZ ;  /* 0x0000000207077224 */ /* 0x004fc800078e02ff */
[----:B------:R-:W-:-:S05]  /*2ff60*/  IMAD.IADD R0, R7, 0x1, R0 ;  /* 0x0000000107007824 */ /* 0x000fca00078e0200 */
[----:B------:R-:W-:-:S13]  /*2ff70*/  ISETP.GT.AND P6, PT, R0, R6, PT ;  /* 0x000000060000720c */ /* 0x000fda0003fc4270 */
[----:B------:R-:W-:Y:S05]  /*2ff80*/  @!P6 BRA `(.L_x_2813) ;  /* 0xfffffffc0054e947 */ /* 0x000fea000383ffff */
[----:B------:R-:W-:-:S07]  /*2ff90*/  IMAD.MOV.U32 R8, RZ, RZ, R3 ;  /* 0x000000ffff087224 */ /* 0x000fce00078e0003 */
.L_x_2810:
        /* <DEDUP_REMOVED lines=12> */
.L_x_3118:
[----:B------:R-:W-:-:S13]  /*30060*/  ISETP.NE.AND P0, PT, R3, RZ, PT ;  /* 0x000000ff0300720c */ /* 0x000fda0003f05270 */
[----:B------:R-:W-:Y:S05]  /*30070*/  @!P0 BRA `(.L_x_2815) ;  /* 0x0000000000148947 */ /* 0x000fea0003800000 */
[----:B------:R-:W-:Y:S01]  /*30080*/  UMOV UR4, 0xffffffff ;  /* 0xffffffff00047882 */ /* 0x000fe20000000000 */
[----:B-1----:R-:W-:Y:S02]  /*30090*/  VIADD R0, R0, 0xffffffff ;  /* 0xffffffff00007836 */ /* 0x002fe40000000000 */
[----:B------:R-:W-:Y:S05]  /*300a0*/  BRA.DIV UR4, `(.L_x_2816) ;  /* 0x0000008604547947 */ /* 0x000fea000b800000 */
[----:B------:R1:W2:Y:S02]  /*300b0*/  SHFL.IDX PT, R0, R8, R0, 0x1f ;  /* 0x00001f0008007589 */ /* 0x0002a400000e0000 */
.L_x_3121:
[----:B--2---:R-:W-:-:S07]  /*300c0*/  IMAD.MOV.U32 R9, RZ, RZ, R0 ;  /* 0x000000ffff097224 */ /* 0x004fce00078e0000 */
.L_x_2815:
[----:B------:R-:W-:Y:S01]  /*300d0*/  ISETP.NE.AND P0, PT, R5, 0x1, PT ;  /* 0x000000010500780c */ /* 0x000fe20003f05270 */
[----:B-1----:R-:W-:-:S05]  /*300e0*/  IMAD R0, R9, R2, R10 ;  /* 0x0000000209007224 */ /* 0x002fca00078e020a */
[----:B------:R1:W-:Y:S02]  /*300f0*/  STL [R1], R0 ;  /* 0x0000000001007387 */ /* 0x0003e40000100800 */
[----:B-1----:R-:W-:-:S05]  /*30100*/  IMAD.IADD R0, R6, 0x1, -R0 ;  /* 0x0000000106007824 */ /* 0x002fca00078e0a00 */
[----:B------:R-:W-:Y:S05]  /*30110*/  @!P0 BRA `(.L_x_2817) ;  /* 0x0000000000e88947 */ /* 0x000fea0003800000 */
[----:B------:R-:W-:Y:S01]  /*30120*/  IABS R3, R4 ;  /* 0x0000000400037213 */ /* 0x000fe20000000000 */
[----:B------:R-:W-:-:S03]  /*30130*/  IMAD.MOV.U32 R6, RZ, RZ, RZ ;  /* 0x000000ffff067224 */ /* 0x000fc600078e00ff */
[----:B------:R-:W1:Y:S08]  /*30140*/  I2F.RP R2, R3 ;  /* 0x0000000300027306 */ /* 0x000e700000209400 */
[----:B-1----:R-:W1:Y:S02]  /*30150*/  MUFU.RCP R2, R2 ;  /* 0x0000000200027308 */ /* 0x002e640000001000 */
[----:B-1----:R-:W-:-:S06]  /*30160*/  VIADD R2, R2, 0xffffffe ;  /* 0x0ffffffe02027836 */ /* 0x002fcc0000000000 */
[----:B0-----:R-:W0:Y:S02]  /*30170*/  F2I.FTZ.U32.TRUNC.NTZ R7, R2 ;  /* 0x0000000200077305 */ /* 0x001e24000021f000 */
[----:B0-----:R-:W-:-:S04]  /*30180*/  IMAD.MOV R2, RZ, RZ, -R7 ;  /* 0x000000ffff027224 */ /* 0x001fc800078e0a07 */
[----:B------:R-:W-:-:S04]  /*30190*/  IMAD R2, R2, R3, RZ ;  /* 0x0000000302027224 */ /* 0x000fc800078e02ff */
        /* <DEDUP_REMOVED lines=16> */
[----:B0-----:R-:W-:-:S06]  /*302a0*/  IADD3 R8, R8, 0xffffffe, RZ ;  /* 0x0ffffffe08087810 */ /* 0x001fcc0007ffe0ff */
[----:B------:R0:W1:Y:S02]  /*302b0*/  F2I.FTZ.U32.TRUNC.NTZ R9, R8 ;  /* 0x0000000800097305 */ /* 0x000064000021f000 */
[----:B0-----:R-:W-:Y:S02]  /*302c0*/  IMAD.MOV.U32 R8, RZ, RZ, RZ ;  /* 0x000000ffff087224 */ /* 0x001fe400078e00ff */
[----:B-1----:R-:W-:-:S04]  /*302d0*/  IMAD.MOV R3, RZ, RZ, -R9 ;  /* 0x000000ffff037224 */ /* 0x002fc800078e0a09 */
[----:B------:R-:W-:-:S04]  /*302e0*/  IMAD R3, R3, R6, RZ ;  /* 0x0000000603037224 */ /* 0x000fc800078e02ff */
[----:B------:R-:W-:Y:S01]  /*302f0*/  IMAD.HI.U32 R9, R9, R3, R8 ;  /* 0x0000000309097227 */ /* 0x000fe200078e0008 */
[----:B------:R-:W-:-:S04]  /*30300*/  LOP3.LUT R3, R0, R4, RZ, 0x3c, !PT ;  /* 0x0000000400037212 */ /* 0x000fc800078e3cff */
[----:B------:R-:W-:Y:S02]  /*30310*/  ISETP.GE.AND P2, PT, R3, RZ, PT ;  /* 0x000000ff0300720c */ /* 0x000fe40003f46270 */
[----:B------:R-:W-:-:S05]  /*30320*/  IABS R3, R5 ;  /* 0x0000000500037213 */ /* 0x000fca0000000000 */
[----:B------:R-:W-:-:S04]  /*30330*/  IMAD.MOV R3, RZ, RZ, -R3 ;  /* 0x000000ffff037224 */ /* 0x000fc800078e0a03 */
[----:B------:R-:W-:Y:S02]  /*30340*/  IMAD.MOV.U32 R8, RZ, RZ, R3 ;  /* 0x000000ffff087224 */ /* 0x000fe400078e0003 */
        /* <DEDUP_REMOVED lines=17> */
[----:B------:R-:W-:Y:S01]  /*30460*/  IMAD.MOV R6, RZ, RZ, -R3 ;  /* 0x000000ffff067224 */ /* 0x000fe200078e0a03 */
[----:B------:R-:W-:-:S03]  /*30470*/  LEA R3, R5, R3, 0x18 ;  /* 0x0000000305037211 */ /* 0x000fc600078ec0ff */
[----:B------:R-:W-:-:S04]  /*30480*/  IMAD R6, R5, R6, R2 ;  /* 0x0000000605067224 */ /* 0x000fc800078e0202 */
[----:B------:R-:W-:-:S05]  /*30490*/  IMAD R2, R6, 0x10000, R3 ;  /* 0x0001000006027824 */ /* 0x000fca00078e0203 */
[----:B------:R1:W-:Y:S01]  /*304a0*/  STL [R1+0x8], R2 ;  /* 0x0000080201007387 */ /* 0x0003e20000100800 */
[----:B------:R-:W-:Y:S05]  /*304b0*/  BRA `(.L_x_2818) ;  /* 0x0000000000fc7947 */ /* 0x000fea0003800000 */
.L_x_2817:
[----:B------:R-:W2:Y:S01]  /*304c0*/  LDL R3, [R1+0xc] ;  /* 0x00000c0001037983 */ /* 0x000ea20000100800 */
[----:B------:R-:W2:Y:S02]  /*304d0*/  LDC.64 R8, c[0x0][0xc90] ;  /* 0x00032400ff087b82 */ /* 0x000ea40000000a00 */
[----:B--2---:R-:W-:-:S06]  /*304e0*/  IMAD.WIDE R8, R3, 0x4, R8 ;  /* 0x0000000403087825 */ /* 0x004fcc00078e0208 */
[----:B------:R-:W2:Y:S01]  /*304f0*/  LDG.E R8, desc[UR40][R8.64] ;  /* 0x0000002808087981 */ /* 0x000ea2000c1e1900 */
[----:B------:R-:W-:Y:S01]  /*30500*/  IABS R5, R0 ;  /* 0x0000000000057213 */ /* 0x000fe20000000000 */
[----:B--2---:R-:W-:-:S05]  /*30510*/  IMAD R10, R4, R8, RZ ;  /* 0x00000008040a7224 */ /* 0x004fca00078e02ff */
[----:B------:R-:W-:-:S04]  /*30520*/  IABS R9, R10 ;  /* 0x0000000a00097213 */ /* 0x000fc80000000000 */
[----:B------:R-:W1:Y:S08]  /*30530*/  I2F.RP R6, R9 ;  /* 0x0000000900067306 */ /* 0x000e700000209400 */
[----:B-1----:R-:W1:Y:S02]  /*30540*/  MUFU.RCP R6, R6 ;  /* 0x0000000600067308 */ /* 0x002e640000001000 */
[----:B-1----:R-:W-:-:S06]  /*30550*/  VIADD R6, R6, 0xffffffe ;  /* 0x0ffffffe06067836 */ /* 0x002fcc0000000000 */
[----:B0-----:R0:W1:Y:S02]  /*30560*/  F2I.FTZ.U32.TRUNC.NTZ R7, R6 ;  /* 0x0000000600077305 */ /* 0x001064000021f000 */
[----:B0-----:R-:W-:Y:S02]  /*30570*/  IMAD.MOV.U32 R6, RZ, RZ, RZ ;  /* 0x000000ffff067224 */ /* 0x001fe400078e00ff */
[----:B-1----:R-:W-:-:S04]  /*30580*/  IMAD.MOV R3, RZ, RZ, -R7 ;  /* 0x000000ffff037224 */ /* 0x002fc800078e0a07 */
[----:B------:R-:W-:-:S04]  /*30590*/  IMAD R3, R3, R9, RZ ;  /* 0x0000000903037224 */ /* 0x000fc800078e02ff */
[----:B------:R-:W-:Y:S01]  /*305a0*/  IMAD.HI.U32 R3, R7, R3, R6 ;  /* 0x0000000307037227 */ /* 0x000fe200078e0006 */
[----:B------:R-:W-:-:S05]  /*305b0*/  IABS R6, R10 ;  /* 0x0000000a00067213 */ /* 0x000fca0000000000 */
[----:B------:R-:W-:Y:S02]  /*305c0*/  IMAD.MOV R6, RZ, RZ, -R6 ;  /* 0x000000ffff067224 */ /* 0x000fe400078e0a06 */
        /* <DEDUP_REMOVED lines=12> */
[----:B------:R-:W-:-:S04]  /*30690*/  IMAD R9, R8, R3, RZ ;  /* 0x0000000308097224 */ /* 0x000fc800078e02ff */
[----:B------:R-:W-:-:S05]  /*306a0*/  IMAD.MOV R5, RZ, RZ, -R9 ;  /* 0x000000ffff057224 */ /* 0x000fca00078e0a09 */
[----:B------:R-:W-:Y:S01]  /*306b0*/  VIADDMNMX R2, R5, R2, R8, PT ;  /* 0x0000000205027246 */ /* 0x000fe20003800108 */
[----:B------:R-:W-:-:S03]  /*306c0*/  IMAD.MOV R8, RZ, RZ, -R3 ;  /* 0x000000ffff087224 */ /* 0x000fc600078e0a03 */
[----:B------:R-:W-:Y:S01]  /*306d0*/  IABS R5, R2 ;  /* 0x0000000200057213 */ /* 0x000fe20000000000 */
[----:B------:R-:W-:-:S03]  /*306e0*/  IMAD R8, R10, R8, R0 ;  /* 0x000000080a087224 */ /* 0x000fc600078e0200 */
[----:B------:R-:W0:Y:S02]  /*306f0*/  I2F.RP R6, R5 ;  /* 0x0000000500067306 */ /* 0x000e240000209400 */
[----:B------:R-:W-:-:S06]  /*30700*/  IABS R3, R8 ;  /* 0x0000000800037213 */ /* 0x000fcc0000000000 */
[----:B0-----:R-:W0:Y:S02]  /*30710*/  MUFU.RCP R6, R6 ;  /* 0x0000000600067308 */ /* 0x001e240000001000 */
[----:B0-----:R-:W-:-:S06]  /*30720*/  VIADD R6, R6, 0xffffffe ;  /* 0x0ffffffe06067836 */ /* 0x001fcc0000000000 */
[----:B------:R0:W1:Y:S02]  /*30730*/  F2I.FTZ.U32.TRUNC.NTZ R7, R6 ;  /* 0x0000000600077305 */ /* 0x000064000021f000 */
[----:B0-----:R-:W-:Y:S01]  /*30740*/  MOV R6, RZ ;  /* 0x000000ff00067202 */ /* 0x001fe20000000f00 */
[----:B-1----:R-:W-:-:S04]  /*30750*/  IMAD.MOV R0, RZ, RZ, -R7 ;  /* 0x000000ffff007224 */ /* 0x002fc800078e0a07 */
[----:B------:R-:W-:-:S04]  /*30760*/  IMAD R0, R0, R5, RZ ;  /* 0x0000000500007224 */ /* 0x000fc800078e02ff */
[----:B------:R-:W-:Y:S01]  /*30770*/  IMAD.HI.U32 R7, R7, R0, R6 ;  /* 0x0000000007077227 */ /* 0x000fe200078e0006 */
        /* <DEDUP_REMOVED lines=17> */
[----:B------:R-:W-:-:S05]  /*30890*/  IMAD R2, R0, R2, R8 ;  /* 0x0000000200027224 */ /* 0x000fca00078e0208 */
[----:B------:R0:W-:Y:S02]  /*308a0*/  STL [R1+0x8], R2 ;  /* 0x0000080201007387 */ /* 0x0001e40000100800 */
.L_x_2818:
[----:B------:R-:W-:-:S05]  /*308b0*/  LOP3.LUT R0, RZ, R0, RZ, 0x33, !PT ;  /* 0x00000000ff007212 */ /* 0x000fca00078e33ff */
[----:B------:R-:W-:-:S05]  /*308c0*/  IMAD.IADD R0, R4, 0x1, R0 ;  /* 0x0000000104007824 */ /* 0x000fca00078e0200 */
[----:B------:R2:W-:Y:S01]  /*308d0*/  STL [R1+0x4], R0 ;  /* 0x0000040001007387 */ /* 0x0005e20000100800 */
[----:B------:R-:W-:Y:S05]  /*308e0*/  BRA `(.L_x_2819) ;  /* 0x0000000000287947 */ /* 0x000fea0003800000 */
.L_x_2811:
[----:B------:R-:W-:Y:S01]  /*308f0*/  UMOV UR4, URZ ;  /* 0x0000003f00047c82 */ /* 0x000fe20008000000 */
[----:B------:R-:W-:Y:S01]  /*30900*/  ULDC UR6, c[0x0][0xc3c] ;  /* 0x00030f0000067ab9 */ /* 0x000fe20000000800 */
[----:B------:R-:W-:Y:S01]  /*30910*/  UMOV UR5, URZ ;  /* 0x0000003f00057c82 */ /* 0x000fe20008000000 */
[----:B------:R-:W-:Y:S01]  /*30920*/  IMAD.U32 R3, RZ, RZ, UR4 ;  /* 0x00000004ff037e24 */ /* 0x000fe2000f8e00ff */
[----:B------:R1:W-:Y:S01]  /*30930*/  STL [R1], R6 ;  /* 0x0000000601007387 */ /* 0x0003e20000100800 */
[----:B------:R-:W-:Y:S02]  /*30940*/  IMAD.U32 R0, RZ, RZ, UR6 ;  /* 0x00000006ff007e24 */ /* 0x000fe4000f8e00ff */
[----:B------:R-:W-:Y:S01]  /*30950*/  IMAD.U32 R2, RZ, RZ, UR5 ;  /* 0x00000005ff027e24 */ /* 0x000fe2000f8e00ff */
[----:B------:R1:W-:Y:S04]  /*30960*/  STL [R1+0x4], R3 ;  /* 0x0000040301007387 */ /* 0x0003e80000100800 */
[----:B------:R1:W-:Y:S04]  /*30970*/  STL [R1+0xc], R0 ;  /* 0x00000c0001007387 */ /* 0x0003e80000100800 */
[----:B------:R1:W-:Y:S02]  /*30980*/  STL [R1+0x8], R2 ;  /* 0x0000080201007387 */ /* 0x0003e40000100800 */
.L_x_2819:
[----:B01----:R-:W3:Y:S04]  /*30990*/  LDL R2, [R1+0xc] ;  /* 0x00000c0001027983 */ /* 0x003ee80000100800 */
[----:B------:R-:W4:Y:S04]  /*309a0*/  LDL R3, [R1+0x8] ;  /* 0x0000080001037983 */ /* 0x000f280000100800 */
[----:B------:R-:W5:Y:S04]  /*309b0*/  LDL R4, [R1] ;  /* 0x0000000001047983 */ /* 0x000f680000100800 */
        /* <DEDUP_REMOVED lines=13> */
.L_x_2808:
[----:B------:R-:W2:Y:S01]  /*30a90*/  LDL R0, [R1+0xc] ;  /* 0x00000c0001007983 */ /* 0x000ea20000100800 */
[----:B------:R-:W-:Y:S02]  /*30aa0*/  ULDC UR4, c[0x0][0xc3c] ;  /* 0x00030f0000047ab9 */ /* 0x000fe40000000800 */
[----:B--2---:R-:W-:-:S13]  /*30ab0*/  ISETP.GE.AND P0, PT, R0, UR4, PT ;  /* 0x0000000400007c0c */ /* 0x004fda000bf06270 */
[----:B------:R-:W-:Y:S05]  /*30ac0*/  @!P0 BRA `(.L_x_2820) ;  /* 0xffffff8c00a08947 */ /* 0x000fea000383ffff */
[----:B------:R-:W-:Y:S05]  /*30ad0*/  BSYNC B7 ;  /* 0x0000000000077941 */ /* 0x000fea0003800000 */
.L_x_2706:
[----:B---3--:R-:W2:Y:S01]  /*30ae0*/  LDL.LU R0, [R1+0x70] ;  /* 0x0000700001007983 */ /* 0x008ea20000300800 */
[----:B------:R-:W-:Y:S01]  /*30af0*/  BSSY B0, `(.L_x_2821) ;  /* 0x000000b000007945 */ /* 0x000fe20003800000 */
[----:B01----:R-:W0:Y:S01]  /*30b00*/  S2R R5, SR_CgaCtaId ;  /* 0x0000000000057919 */ /* 0x003e220000008800 */
[----:B--2---:R-:W-:-:S04]  /*30b10*/  IADD3 R0, R0, 0x1, RZ ;  /* 0x0000000100007810 */ /* 0x004fc80007ffe0ff */
        /* <DEDUP_REMOVED lines=8> */
.L_x_3122:
[----:B------:R-:W-:Y:S05]  /*30ba0*/  BSYNC B0 ;  /* 0x0000000000007941 */ /* 0x000fea0003800000 */
.L_x_2821:
[----:B------:R-:W-:-:S03]  /*30bb0*/  UMOV UR4, 0xffffffff ;  /* 0xffffffff00047882 */ /* 0x000fc60000000000 */
[----:B------:R-:W-:Y:S05]  /*30bc0*/  BRA.DIV UR4, `(.L_x_2823) ;  /* 0x0000007a04cc7947 */ /* 0x000fea000b800000 */
[----:B------:R-:W1:Y:S02]  /*30bd0*/  S2R R2, SR_TID.X ;  /* 0x0000000000027919 */ /* 0x000e640000002100 */
[----:B-1----:R-:W-:-:S04]  /*30be0*/  SHF.R.U32.HI R2, RZ, 0x5, R2 ;  /* 0x00000005ff027819 */ /* 0x002fc80000011602 */
[----:B------:R-:W-:-:S05]  /*30bf0*/  LOP3.LUT R2, R2, 0x3, RZ, 0xc0, !PT ;  /* 0x0000000302027812 */ /* 0x000fca00078ec0ff */
[----:B------:R1:W2:Y:S02]  /*30c00*/  SHFL.IDX PT, R14, R2, RZ, 0x1f ;  /* 0x00001fff020e7589 */ /* 0x0002a400000e0000 */
.L_x_3125:
[----:B--2---:R-:W-:-:S13]  /*30c10*/  ISETP.NE.AND P0, PT, R14, RZ, PT ;  /* 0x000000ff0e00720c */ /* 0x004fda0003f05270 */
[----:B------:R-:W-:Y:S05]  /*30c20*/  @P0 BRA `(.L_x_2476) ;  /* 0x0000000000b00947 */ /* 0x000fea0003800000 */
[----:B------:R-:W-:-:S03]  /*30c30*/  UMOV UR4, 0xffffffff ;  /* 0xffffffff00047882 */ /* 0x000fc60000000000 */
[----:B------:R-:W-:Y:S05]  /*30c40*/  BRA.DIV UR4, `(.L_x_2824) ;  /* 0x0000007a04e07947 */ /* 0x000fea000b800000 */
[----:B------:R-:W-:-:S13]  /*30c50*/  ELECT P6, URZ, PT ;  /* 0x00000000003f782f */ /* 0x000fda00038c0000 */
.L_x_3128:
[----:B------:R-:W-:Y:S05]  /*30c60*/  @!P6 BRA `(.L_x_2476) ;  /* 0x0000000000a0e947 */ /* 0x000fea0003800000 */
[----:B------:R-:W-:-:S06]  /*30c70*/  ULOP3.LUT UR4, UR37, 0x2, URZ, 0xfc, !UPT ;  /* 0x0000000225047892 */ /* 0x000fcc000f8efc3f */
[----:B-1----:R-:W-:-:S05]  /*30c80*/  IMAD.U32 R2, RZ, RZ, UR4 ;  /* 0x00000004ff027e24 */ /* 0x002fca000f8e00ff */
[----:B------:R-:W-:-:S13]  /*30c90*/  ISETP.NE.AND P0, PT, R2, 0x3, PT ;  /* 0x000000030200780c */ /* 0x000fda0003f05270 */
[----:B------:R-:W-:Y:S05]  /*30ca0*/  @!P0 BRA `(.L_x_2825) ;  /* 0x0000000000048947 */ /* 0x000fea0003800000 */
[----:B------:R-:W-:Y:S01]  /*30cb0*/  BPT.TRAP 0x1 ;  /* 0x000000040000795c */ /* 0x000fe20000300000 */
.L_x_2825:
        /* <DEDUP_REMOVED lines=14> */
.L_x_3129:
[----:B------:R-:W1:Y:S02]  /*30da0*/  SYNCS.PHASECHK.TRANS64.TRYWAIT P1, [R7+URZ], R2 ;  /* 0x00000002070075a7 */ /* 0x000e64000802017f */
[----:B-1----:R-:W-:Y:S05]  /*30db0*/  @!P1 BRA `(.L_x_2827) ;  /* 0x0000007800b89947 */ /* 0x002fea0003800000 */
.L_x_3130:
[----:B------:R-:W-:Y:S05]  /*30dc0*/  @!P0 BRA `(.L_x_2828) ;  /* 0x0000000000048947 */ /* 0x000fea0003800000 */
[----:B------:R-:W-:Y:S01]  /*30dd0*/  BPT.TRAP 0x1 ;  /* 0x000000040000795c */ /* 0x000fe20000300000 */
.L_x_2828:
[----:B------:R-:W2:Y:S02]  /*30de0*/  LDL.LU R4, [R1+0x1c] ;  /* 0x00001c0001047983 */ /* 0x000ea40000300800 */
[----:B--2---:R-:W-:-:S04]  /*30df0*/  IMAD R4, R4, 0x8, R0 ;  /* 0x0000000804047824 */ /* 0x004fc800078e0200 */
[----:B------:R-:W2:Y:S02]  /*30e00*/  SYNCS.PHASECHK.TRANS64.TRYWAIT P1, [R4+URZ+0x38860], R5 ;  /* 0x03886005040075a7 */ /* 0x000ea4000802017f */
[----:B--2---:R-:W-:Y:S05]  /*30e10*/  @!P1 BRA `(.L_x_2829) ;  /* 0x0000007800b49947 */ /* 0x004fea0003800000 */
.L_x_3131:
[----:B------:R-:W-:Y:S05]  /*30e20*/  @!P0 BRA `(.L_x_2830) ;  /* 0x0000000000048947 */ /* 0x000fea0003800000 */
[----:B------:R-:W-:Y:S01]  /*30e30*/  BPT.TRAP 0x1 ;  /* 0x000000040000795c */ /* 0x000fe20000300000 */
.L_x_2830:
[----:B------:R-:W-:-:S04]  /*30e40*/  IMAD R3, R3, 0x8, R0 ;  /* 0x0000000803037824 */ /* 0x000fc800078e0200 */
[----:B------:R-:W3:Y:S02]  /*30e50*/  SYNCS.PHASECHK.TRANS64.TRYWAIT P1, [R3+URZ+0x38860], R2 ;  /* 0x03886002030075a7 */ /* 0x000ee4000802017f */
[----:B---3--:R-:W-:Y:S05]  /*30e60*/  @!P1 BRA `(.L_x_2831) ;  /* 0x0000007800b49947 */ /* 0x008fea0003800000 */
.L_x_3132:
[----:B------:R-:W-:Y:S05]  /*30e70*/  @!P0 BRA `(.L_x_2832) ;  /* 0x0000000000048947 */ /* 0x000fea0003800000 */
[----:B------:R-:W-:Y:S01]  /*30e80*/  BPT.TRAP 0x1 ;  /* 0x000000040000795c */ /* 0x000fe20000300000 */
.L_x_2832:
[----:B------:R-:W4:Y:S02]  /*30e90*/  SYNCS.PHASECHK.TRANS64.TRYWAIT P0, [R4+URZ+0x38880], R5 ;  /* 0x03888005040075a7 */ /* 0x000f24000800017f */
[----:B----4-:R-:W-:Y:S05]  /*30ea0*/  @!P0 BRA `(.L_x_2833) ;  /* 0x0000007800b88947 */ /* 0x010fea0003800000 */
.L_x_2834:
[----:B------:R0:W0:Y:S02]  /*30eb0*/  SYNCS.PHASECHK.TRANS64.TRYWAIT P0, [R3+URZ+0x38880], R2 ;  /* 0x03888002030075a7 */ /* 0x000024000800017f */
[----:B0-----:R-:W-:Y:S05]  /*30ec0*/  @!P0 NANOSLEEP.SYNCS 0x989680 ;  /* 0x009896800000895d */ /* 0x001fea0003900000 */
[----:B------:R-:W0:Y:S02]  /*30ed0*/  @!P0 SYNCS.PHASECHK.TRANS64 P0, [R3+URZ+0x38880], R2 ;  /* 0x03888002030085a7 */ /* 0x000e24000800007f */
[----:B0-----:R-:W-:Y:S05]  /*30ee0*/  @!P0 BRA `(.L_x_2834) ;  /* 0xfffffffc00f08947 */ /* 0x001fea000383ffff */
.L_x_2476:
[----:B------:R-:W-:Y:S05]  /*30ef0*/  BSYNC B8 ;  /* 0x0000000000087941 */ /* 0x000fea0003800000 */
.L_x_2473:
[----:B------:R-:W-:Y:S05]  /*30f00*/  EXIT ;  /* 0x000000000000794d */ /* 0x000fea0003800000 */
.L_x_2500:
[----:B-1----:R1:W2:Y:S02]  /*30f10*/  SYNCS.PHASECHK.TRANS64.TRYWAIT P6, [R111+URZ+0x38890], R122 ;  /* 0x0388907a6f0075a7 */ /* 0x0022a400080c017f */
[----:B--2---:R-:W-:Y:S05]  /*30f20*/  @!P6 NANOSLEEP.SYNCS 0x989680 ;  /* 0x009896800000e95d */ /* 0x004fea0003900000 */
[----:B------:R-:W2:Y:S02]  /*30f30*/  @!P6 SYNCS.PHASECHK.TRANS64 P6, [R111+URZ+0x38890], R122 ;  /* 0x0388907a6f00e5a7 */ /* 0x000ea400080c007f */
[----:B--2---:R-:W-:Y:S05]  /*30f40*/  @!P6 BRA `(.L_x_2500) ;  /* 0xfffffffc00f0e947 */ /* 0x004fea000383ffff */
[----:B------:R-:W-:Y:S05]  /*30f50*/  BRA `(.L_x_2835) ;  /* 0xfffffd2c00947947 */ /* 0x000fea000383ffff */
.L_x_2534:
[----:B-1----:R1:W2:Y:S02]  /*30f60*/  SYNCS.PHASECHK.TRANS64.TRYWAIT P3, [R111+URZ+0x38890], R122 ;  /* 0x0388907a6f0075a7 */ /* 0x0022a4000806017f */
[----:B--2---:R-:W-:Y:S05]  /*30f70*/  @!P3 NANOSLEEP.SYNCS 0x989680 ;  /* 0x009896800000b95d */ /* 0x004fea0003900000 */
[----:B------:R-:W2:Y:S02]  /*30f80*/  @!P3 SYNCS.PHASECHK.TRANS64 P3, [R111+URZ+0x38890], R122 ;  /* 0x0388907a6f00b5a7 */ /* 0x000ea4000806007f */
[----:B--2---:R-:W-:Y:S05]  /*30f90*/  @!P3 BRA `(.L_x_2534) ;  /* 0xfffffffc00f0b947 */ /* 0x004fea000383ffff */
[----:B------:R-:W-:Y:S05]  /*30fa0*/  BRA `(.L_x_2836) ;  /* 0xfffffd7000987947 */ /* 0x000fea000383ffff */
.L_x_2551:
[----:B-1----:R1:W2:Y:S02]  /*30fb0*/  SYNCS.PHASECHK.TRANS64.TRYWAIT P2, [R111+URZ+0x38890], R122 ;  /* 0x0388907a6f0075a7 */ /* 0x0022a4000804017f */
[----:B--2---:R-:W-:Y:S05]  /*30fc0*/  @!P2 NANOSLEEP.SYNCS 0x989680 ;  /* 0x009896800000a95d */ /* 0x004fea0003900000 */
[----:B------:R-:W2:Y:S02]  /*30fd0*/  @!P2 SYNCS.PHASECHK.TRANS64 P2, [R111+URZ+0x38890], R122 ;  /* 0x0388907a6f00a5a7 */ /* 0x000ea4000804007f */
[----:B--2---:R-:W-:Y:S05]  /*30fe0*/  @!P2 BRA `(.L_x_2551) ;  /* 0xfffffffc00f0a947 */ /* 0x004fea000383ffff */
[----:B------:R-:W-:Y:S05]  /*30ff0*/  BRA `(.L_x_2837) ;  /* 0xfffffdb400b87947 */ /* 0x000fea000383ffff */
.L_x_2561:
[----:B--2---:R2:W3:Y:S02]  /*31000*/  SYNCS.PHASECHK.TRANS64.TRYWAIT P3, [R111+URZ+0x388b0], R122 ;  /* 0x0388b07a6f0075a7 */ /* 0x0044e4000806017f */
[----:B---3--:R-:W-:Y:S05]  /*31010*/  @!P3 NANOSLEEP.SYNCS 0x989680 ;  /* 0x009896800000b95d */ /* 0x008fea0003900000 */
[----:B------:R-:W3:Y:S02]  /*31020*/  @!P3 SYNCS.PHASECHK.TRANS64 P3, [R111+URZ+0x388b0], R122 ;  /* 0x0388b07a6f00b5a7 */ /* 0x000ee4000806007f */
[----:B---3--:R-:W-:Y:S05]  /*31030*/  @!P3 BRA `(.L_x_2561) ;  /* 0xfffffffc00f0b947 */ /* 0x008fea000383ffff */
[----:B------:R-:W-:Y:S05]  /*31040*/  BRA `(.L_x_2838) ;  /* 0xfffffdbc00247947 */ /* 0x000fea000383ffff */
.L_x_2575:
[----:B------:R-:W-:Y:S01]  /*31050*/  BSSY B0, `(.L_x_2839) ;  /* 0x0000007000007945 */ /* 0x000fe20003800000 */
[----:B------:R-:W-:Y:S02]  /*31060*/  IMAD.MOV.U32 R12, RZ, RZ, RZ ;  /* 0x000000ffff0c7224 */ /* 0x000fe400078e00ff */
[----:B------:R-:W-:Y:S02]  /*31070*/  IMAD.MOV.U32 R11, RZ, RZ, 0x1f ;  /* 0x0000001fff0b7424 */ /* 0x000fe400078e00ff */
[----:B------:R-:W-:-:S07]  /*31080*/  IMAD.MOV.U32 R15, RZ, RZ, -0x1 ;  /* 0xffffffffff0f7424 */ /* 0x000fce00078e00ff */
[----:B-----5:R-:W-:Y:S05]  /*31090*/  WARPSYNC.COLLECTIVE R15, `(.L_x_2840) ;  /* 0x000000000f087348 */ /* 0x020fea0003c00000 */
[----:B------:R0:W1:Y:S02]  /*310a0*/  SHFL.IDX P6, R14, R13, R12, R11 ;  /* 0x0000000c0d0e7389 */ /* 0x00006400000c000b */
[----:B01---5:R-:W-:Y:S01]  /*310b0*/  ENDCOLLECTIVE ;  /* 0x000000000000791b */ /* 0x023fe20003800000 */
.L_x_2840:
[----:B------:R-:W-:Y:S05]  /*310c0*/  BSYNC B0 ;  /* 0x0000000000007941 */ /* 0x000fea0003800000 */
.L_x_2839:
[----:B------:R-:W-:Y:S01]  /*310d0*/  IMAD.MOV.U32 R237, RZ, RZ, R14 ;  /* 0x000000ffffed7224 */ /* 0x000fe200078e000e */
[----:B------:R-:W-:Y:S06]  /*310e0*/  BRA `(.L_x_2841) ;  /* 0xfffffdcc00447947 */ /* 0x000fec000383ffff */
.L_x_2587:
[----:B------:R-:W-:Y:S01]  /*310f0*/  BSSY B1, `(.L_x_2842) ;  /* 0x0000008000017945 */ /* 0x000fe20003800000 */
[----:B0-----:R-:W-:Y:S01]  /*31100*/  IMAD.MOV.U32 R13, RZ, RZ, R10 ;  /* 0x000000ffff0d7224 */ /* 0x001fe200078e000a */
[----:B------:R-:W-:Y:S01]  /*31110*/  MOV R12, RZ ;  /* 0x000000ff000c7202 */ /* 0x000fe20000000f00 */
[----:B------:R-:W-:Y:S02]  /*31120*/  IMAD.MOV.U32 R11, RZ, RZ, 0x181f ;  /* 0x0000181fff0b7424 */ /* 0x000fe400078e00ff */
[----:B------:R-:W-:-:S07]  /*31130*/  IMAD.MOV.U32 R15, RZ, RZ, -0x1 ;  /* 0xffffffffff0f7424 */ /* 0x000fce00078e00ff */
[----:B------:R-:W-:Y:S05]  /*31140*/  WARPSYNC.COLLECTIVE R15, `(.L_x_2843) ;  /* 0x000000000f087348 */ /* 0x000fea0003c00000 */
[----:B------:R0:W1:Y:S02]  /*31150*/  SHFL.IDX P6, R14, R13, R12, R11 ;  /* 0x0000000c0d0e7389 */ /* 0x00006400000c000b */
[----:B01----:R-:W-:Y:S01]  /*31160*/  ENDCOLLECTIVE ;  /* 0x000000000000791b */ /* 0x003fe20003800000 */
.L_x_2843:
[----:B------:R-:W-:Y:S05]  /*31170*/  BSYNC B1 ;  /* 0x0000000000017941 */ /* 0x000fea0003800000 */
.L_x_2842:
        /* <DEDUP_REMOVED lines=8> */
.L_x_2844:
[----:B------:R-:W-:Y:S02]  /*31200*/  IMAD.MOV.U32 R13, RZ, RZ, R37 ;  /* 0x000000ffff0d7224 */ /* 0x000fe400078e0025 */
[----:B------:R-:W-:-:S07]  /*31210*/  IMAD.MOV.U32 R4, RZ, RZ, R14 ;  /* 0x000000ffff047224 */ /* 0x000fce00078e000e */
[----:B------:R-:W-:Y:S05]  /*31220*/  WARPSYNC.COLLECTIVE R15, `(.L_x_2845) ;  /* 0x000000000f087348 */ /* 0x000fea0003c00000 */
[----:B------:R0:W1:Y:S02]  /*31230*/  SHFL.IDX P6, R14, R13, R12, R11 ;  /* 0x0000000c0d0e7389 */ /* 0x00006400000c000b */
[----:B01----:R-:W-:Y:S01]  /*31240*/  ENDCOLLECTIVE ;  /* 0x000000000000791b */ /* 0x003fe20003800000 */
.L_x_2845:
[----:B------:R-:W-:Y:S02]  /*31250*/  IMAD.MOV.U32 R13, RZ, RZ, R48 ;  /* 0x000000ffff0d7224 */ /* 0x000fe400078e0030 */
[----:B------:R-:W-:-:S07]  /*31260*/  IMAD.MOV.U32 R9, RZ, RZ, R14 ;  /* 0x000000ffff097224 */ /* 0x000fce00078e000e */
[----:B------:R-:W-:Y:S05]  /*31270*/  WARPSYNC.COLLECTIVE R15, `(.L_x_2846) ;  /* 0x000000000f087348 */ /* 0x000fea0003c00000 */
[----:B------:R0:W1:Y:S02]  /*31280*/  SHFL.IDX P6, R14, R13, R12, R11 ;  /* 0x0000000c0d0e7389 */ /* 0x00006400000c000b */
[----:B01----:R-:W-:Y:S01]  /*31290*/  ENDCOLLECTIVE ;  /* 0x000000000000791b */ /* 0x003fe20003800000 */
.L_x_2846:
[----:B------:R-:W-:Y:S05]  /*312a0*/  BRA `(.L_x_2847) ;  /* 0xfffffdd000a87947 */ /* 0x000fea000383ffff */
.L_x_2590:
[----:B------:R-:W-:Y:S01]  /*312b0*/  BSSY B1, `(.L_x_2848) ;  /* 0x0000008000017945 */ /* 0x000fe20003800000 */
[----:B0-----:R-:W-:Y:S01]  /*312c0*/  IMAD.MOV.U32 R13, RZ, RZ, R10 ;  /* 0x000000ffff0d7224 */ /* 0x001fe200078e000a */
[----:B------:R-:W-:Y:S01]  /*312d0*/  MOV R11, 0x181f ;  /* 0x0000181f000b7802 */ /* 0x000fe20000000f00 */
[----:B------:R-:W-:Y:S02]  /*312e0*/  IMAD.MOV.U32 R12, RZ, RZ, 0x1 ;  /* 0x00000001ff0c7424 */ /* 0x000fe400078e00ff */
[----:B------:R-:W-:-:S07]  /*312f0*/  IMAD.MOV.U32 R15, RZ, RZ, -0x1 ;  /* 0xffffffffff0f7424 */ /* 0x000fce00078e00ff */
[----:B-12345:R-:W-:Y:S05]  /*31300*/  WARPSYNC.COLLECTIVE R15, `(.L_x_2849) ;  /* 0x000000000f087348 */ /* 0x03efea0003c00000 */
[----:B------:R0:W0:Y:S02]  /*31310*/  SHFL.IDX P6, R14, R13, R12, R11 ;  /* 0x0000000c0d0e7389 */ /* 0x00002400000c000b */
[----:B012345:R-:W-:Y:S01]  /*31320*/  ENDCOLLECTIVE ;  /* 0x000000000000791b */ /* 0x03ffe20003800000 */
.L_x_2849:
[----:B------:R-:W-:Y:S05]  /*31330*/  BSYNC B1 ;  /* 0x0000000000017941 */ /* 0x000fea0003800000 */
.L_x_2848:
        /* <DEDUP_REMOVED lines=8> */
.L_x_2850:
[----:B------:R-:W-:Y:S02]  /*313c0*/  IMAD.MOV.U32 R13, RZ, RZ, R37 ;  /* 0x000000ffff0d7224 */ /* 0x000fe400078e0025 */
[----:B------:R-:W-:-:S07]  /*313d0*/  IMAD.MOV.U32 R4, RZ, RZ, R14 ;  /* 0x000000ffff047224 */ /* 0x000fce00078e000e */
[----:B------:R-:W-:Y:S05]  /*313e0*/  WARPSYNC.COLLECTIVE R15, `(.L_x_2851) ;  /* 0x000000000f087348 */ /* 0x000fea0003c00000 */
[----:B------:R0:W1:Y:S02]  /*313f0*/  SHFL.IDX P6, R14, R13, R12, R11 ;  /* 0x0000000c0d0e7389 */ /* 0x00006400000c000b */
[----:B01----:R-:W-:Y:S01]  /*31400*/  ENDCOLLECTIVE ;  /* 0x000000000000791b */ /* 0x003fe20003800000 */
.L_x_2851:
[----:B------:R-:W-:Y:S02]  /*31410*/  IMAD.MOV.U32 R13, RZ, RZ, R48 ;  /* 0x000000ffff0d7224 */ /* 0x000fe400078e0030 */
[----:B------:R-:W-:-:S07]  /*31420*/  IMAD.MOV.U32 R9, RZ, RZ, R14 ;  /* 0x000000ffff097224 */ /* 0x000fce00078e000e */
[----:B------:R-:W-:Y:S05]  /*31430*/  WARPSYNC.COLLECTIVE R15, `(.L_x_2852) ;  /* 0x000000000f087348 */ /* 0x000fea0003c00000 */
[----:B------:R0:W1:Y:S02]  /*31440*/  SHFL.IDX P6, R14, R13, R12, R11 ;  /* 0x0000000c0d0e7389 */ /* 0x00006400000c000b */
[----:B01----:R-:W-:Y:S01]  /*31450*/  ENDCOLLECTIVE ;  /* 0x000000000000791b */ /* 0x003fe20003800000 */
.L_x_2852:
[----:B------:R-:W-:Y:S05]  /*31460*/  BRA `(.L_x_2853) ;  /* 0xfffffdd000c87947 */ /* 0x000fea000383ffff */
.L_x_2593:
[----:B------:R-:W-:Y:S01]  /*31470*/  BSSY B1, `(.L_x_2854) ;  /* 0x0000008000017945 */ /* 0x000fe20003800000 */
[----:B------:R-:W-:Y:S01]  /*31480*/  IMAD.MOV.U32 R13, RZ, RZ, R10 ;  /* 0x000000ffff0d7224 */ /* 0x000fe200078e000a */
[----:B------:R-:W-:Y:S01]  /*31490*/  MOV R15, 0xffffffff ;  /* 0xffffffff000f7802 */ /* 0x000fe20000000f00 */
[----:B------:R-:W-:Y:S02]  /*314a0*/  IMAD.MOV.U32 R12, RZ, RZ, 0x2 ;  /* 0x00000002ff0c7424 */ /* 0x000fe400078e00ff */
[----:B------:R-:W-:-:S07]  /*314b0*/  IMAD.MOV.U32 R11, RZ, RZ, 0x181f ;  /* 0x0000181fff0b7424 */ /* 0x000fce00078e00ff */
[----:B012345:R-:W-:Y:S05]  /*314c0*/  WARPSYNC.COLLECTIVE R15, `(.L_x_2855) ;  /* 0x000000000f087348 */ /* 0x03ffea0003c00000 */
[----:B0-----:R0:W0:Y:S02]  /*314d0*/  SHFL.IDX P6, R14, R13, R12, R11 ;  /* 0x0000000c0d0e7389 */ /* 0x00102400000c000b */
[----:B012345:R-:W-:Y:S01]  /*314e0*/  ENDCOLLECTIVE ;  /* 0x000000000000791b */ /* 0x03ffe20003800000 */
.L_x_2855:
[----:B------:R-:W-:Y:S05]  /*314f0*/  BSYNC B1 ;  /* 0x0000000000017941 */ /* 0x000fea0003800000 */
.L_x_2854:
        /* <DEDUP_REMOVED lines=8> */
.L_x_2856:
[----:B------:R-:W-:Y:S02]  /*31580*/  IMAD.MOV.U32 R13, RZ, RZ, R37 ;  /* 0x000000ffff0d7224 */ /* 0x000fe400078e0025 */
[----:B------:R-:W-:-:S07]  /*31590*/  IMAD.MOV.U32 R4, RZ, RZ, R14 ;  /* 0x000000ffff047224 */ /* 0x000fce00078e000e */
[----:B------:R-:W-:Y:S05]  /*315a0*/  WARPSYNC.COLLECTIVE R15, `(.L_x_2857) ;  /* 0x000000000f087348 */ /* 0x000fea0003c00000 */
[----:B------:R0:W1:Y:S02]  /*315b0*/  SHFL.IDX P6, R14, R13, R12, R11 ;  /* 0x0000000c0d0e7389 */ /* 0x00006400000c000b */
[----:B01----:R-:W-:Y:S01]  /*315c0*/  ENDCOLLECTIVE ;  /* 0x000000000000791b */ /* 0x003fe20003800000 */
.L_x_2857:
[----:B------:R-:W-:Y:S02]  /*315d0*/  IMAD.MOV.U32 R13, RZ, RZ, R48 ;  /* 0x000000ffff0d7224 */ /* 0x000fe400078e0030 */
[----:B------:R-:W-:-:S07]  /*315e0*/  IMAD.MOV.U32 R9, RZ, RZ, R14 ;  /* 0x000000ffff097224 */ /* 0x000fce00078e000e */
[----:B------:R-:W-:Y:S05]  /*315f0*/  WARPSYNC.COLLECTIVE R15, `(.L_x_2858) ;  /* 0x000000000f087348 */ /* 0x000fea0003c00000 */
[----:B------:R0:W1:Y:S02]  /*31600*/  SHFL.IDX P6, R14, R13, R12, R11 ;  /* 0x0000000c0d0e7389 */ /* 0x00006400000c000b */
[----:B01----:R-:W-:Y:S01]  /*31610*/  ENDCOLLECTIVE ;  /* 0x000000000000791b */ /* 0x003fe20003800000 */
.L_x_2858:
[----:B------:R-:W-:Y:S05]  /*31620*/  BRA `(.L_x_2859) ;  /* 0xfffffdd000dc7947 */ /* 0x000fea000383ffff */
.L_x_2596:
[----:B------:R-:W-:Y:S01]  /*31630*/  BSSY B1, `(.L_x_2860) ;  /* 0x0000008000017945 */ /* 0x000fe20003800000 */
[----:B------:R-:W-:Y:S02]  /*31640*/  IMAD.MOV.U32 R13, RZ, RZ, R10 ;  /* 0x000000ffff0d7224 */ /* 0x000fe400078e000a */
[----:B------:R-:W-:Y:S02]  /*31650*/  IMAD.MOV.U32 R12, RZ, RZ, 0x3 ;  /* 0x00000003ff0c7424 */ /* 0x000fe400078e00ff */
[----:B------:R-:W-:Y:S02]  /*31660*/  IMAD.MOV.U32 R11, RZ, RZ, 0x181f ;  /* 0x0000181fff0b7424 */ /* 0x000fe400078e00ff */
[----:B------:R-:W-:-:S07]  /*31670*/  IMAD.MOV.U32 R15, RZ, RZ, -0x1 ;  /* 0xffffffffff0f7424 */ /* 0x000fce00078e00ff */
[----:B0-23-5:R-:W-:Y:S05]  /*31680*/  WARPSYNC.COLLECTIVE R15, `(.L_x_2861) ;  /* 0x000000000f087348 */ /* 0x02dfea0003c00000 */
[----:B0-----:R0:W1:Y:S02]  /*31690*/  SHFL.IDX P6, R14, R13, R12, R11 ;  /* 0x0000000c0d0e7389 */ /* 0x00106400000c000b */
[----:B0123-5:R-:W-:Y:S01]  /*316a0*/  ENDCOLLECTIVE ;  /* 0x000000000000791b */ /* 0x02ffe20003800000 */
.L_x_2861:
[----:B------:R-:W-:Y:S05]  /*316b0*/  BSYNC B1 ;  /* 0x0000000000017941 */ /* 0x000fea0003800000 */
.L_x_2860:
        /* <DEDUP_REMOVED lines=8> */
.L_x_2862:
[----:B------:R-:W-:Y:S02]  /*31740*/  IMAD.MOV.U32 R13, RZ, RZ, R37 ;  /* 0x000000ffff0d7224 */ /* 0x000fe400078e0025 */
[----:B------:R-:W-:-:S07]  /*31750*/  IMAD.MOV.U32 R4, RZ, RZ, R14 ;  /* 0x000000ffff047224 */ /* 0x000fce00078e000e */
[----:B------:R-:W-:Y:S05]  /*31760*/  WARPSYNC.COLLECTIVE R15, `(.L_x_2863) ;  /* 0x000000000f087348 */ /* 0x000fea0003c00000 */
[----:B------:R0:W1:Y:S02]  /*31770*/  SHFL.IDX P6, R14, R13, R12, R11 ;  /* 0x0000000c0d0e7389 */ /* 0x00006400000c000b */
[----:B01----:R-:W-:Y:S01]  /*31780*/  ENDCOLLECTIVE ;  /* 0x000000000000791b */ /* 0x003fe20003800000 */
.L_x_2863:
[----:B------:R-:W-:Y:S02]  /*31790*/  IMAD.MOV.U32 R13, RZ, RZ, R48 ;  /* 0x000000ffff0d7224 */ /* 0x000fe400078e0030 */
[----:B------:R-:W-:-:S07]  /*317a0*/  IMAD.MOV.U32 R37, RZ, RZ, R14 ;  /* 0x000000ffff257224 */ /* 0x000fce00078e000e */
[----:B------:R-:W-:Y:S05]  /*317b0*/  WARPSYNC.COLLECTIVE R15, `(.L_x_2864) ;  /* 0x000000000f087348 */ /* 0x000fea0003c00000 */
[----:B------:R0:W1:Y:S02]  /*317c0*/  SHFL.IDX P6, R14, R13, R12, R11 ;  /* 0x0000000c0d0e7389 */ /* 0x00006400000c000b */
[----:B01----:R-:W-:Y:S01]  /*317d0*/  ENDCOLLECTIVE ;  /* 0x000000000000791b */ /* 0x003fe20003800000 */
.L_x_2864:
[----:B------:R-:W-:Y:S01]  /*317e0*/  IMAD.MOV.U32 R48, RZ, RZ, R14 ;  /* 0x000000ffff307224 */ /* 0x000fe200078e000e */
[----:B------:R-:W-:Y:S06]  /*317f0*/  BRA `(.L_x_2865) ;  /* 0xfffffdd000f47947 */ /* 0x000fec000383ffff */
.L_x_2600:
[----:B------:R0:W0:Y:S02]  /*31800*/  SYNCS.PHASECHK.TRANS64.TRYWAIT P0, [R18+URZ+0x38800], R3 ;  /* 0x03880003120075a7 */ /* 0x000024000800017f */
[----:B0-----:R-:W-:Y:S05]  /*31810*/  @!P0 NANOSLEEP.SYNCS 0x989680 ;  /* 0x009896800000895d */ /* 0x001fea0003900000 */
[----:B------:R-:W0:Y:S02]  /*31820*/  @!P0 SYNCS.PHASECHK.TRANS64 P0, [R18+URZ+0x38800], R3 ;  /* 0x03880003120085a7 */ /* 0x000e24000800007f */
[----:B0-----:R-:W-:Y:S05]  /*31830*/  @!P0 BRA `(.L_x_2600) ;  /* 0xfffffffc00f08947 */ /* 0x001fea000383ffff */
[----:B------:R-:W-:Y:S05]  /*31840*/  BRA `(.L_x_2866) ;  /* 0xfffffdd400747947 */ /* 0x000fea000383ffff */
.L_x_2616:
        /* <DEDUP_REMOVED lines=9> */
.L_x_2868:
[----:B------:R-:W-:Y:S05]  /*318e0*/  BSYNC B1 ;  /* 0x0000000000017941 */ /* 0x000fea0003800000 */
.L_x_2867:
[----:B------:R0:W5:Y:S01]  /*318f0*/  LDL R8, [R1+0x40] ;  /* 0x0000400001087983 */ /* 0x0001620000100800 */
[----:B------:R-:W-:Y:S01]  /*31900*/  IMAD.MOV.U32 R13, RZ, RZ, R55 ;  /* 0x000000ffff0d7224 */ /* 0x000fe200078e0037 */
[----:B------:R-:W-:Y:S01]  /*31910*/  MOV R5, R14 ;  /* 0x0000000e00057202 */ /* 0x000fe20000000f00 */
[----:B------:R-:W-:Y:S01]  /*31920*/  IMAD.MOV.U32 R12, RZ, RZ, RZ ;  /* 0x000000ffff0c7224 */ /* 0x000fe200078e00ff */
[----:B------:R-:W-:Y:S01]  /*31930*/  ISETP.GE.AND P0, PT, R16, R37, PT ;  /* 0x000000251000720c */ /* 0x000fe20003f06270 */
[----:B------:R-:W-:Y:S02]  /*31940*/  IMAD.MOV.U32 R11, RZ, RZ, 0x181f ;  /* 0x0000181fff0b7424 */ /* 0x000fe400078e00ff */
[----:B------:R-:W-:-:S10]  /*31950*/  IMAD.MOV.U32 R15, RZ, RZ, -0x1 ;  /* 0xffffffffff0f7424 */ /* 0x000fd400078e00ff */
[----:B0----5:R-:W-:Y:S05]  /*31960*/  WARPSYNC.COLLECTIVE R15, `(.L_x_2869) ;  /* 0x000000000f087348 */ /* 0x021fea0003c00000 */
[----:B------:R1:W2:Y:S02]  /*31970*/  SHFL.IDX P6, R14, R13, R12, R11 ;  /* 0x0000000c0d0e7389 */ /* 0x0002a400000c000b */
[----:B012--5:R-:W-:Y:S01]  /*31980*/  ENDCOLLECTIVE ;  /* 0x000000000000791b */ /* 0x027fe20003800000 */
.L_x_2869:
[----:B------:R-:W-:Y:S02]  /*31990*/  IMAD.MOV.U32 R13, RZ, RZ, R57 ;  /* 0x000000ffff0d7224 */ /* 0x000fe400078e0039 */
[----:B------:R-:W-:-:S07]  /*319a0*/  IMAD.MOV.U32 R7, RZ, RZ, R14 ;  /* 0x000000ffff077224 */ /* 0x000fce00078e000e */
[----:B------:R-:W-:Y:S05]  /*319b0*/  WARPSYNC.COLLECTIVE R15, `(.L_x_2870) ;  /* 0x000000000f087348 */ /* 0x000fea0003c00000 */
[----:B------:R0:W1:Y:S02]  /*319c0*/  SHFL.IDX P6, R14, R13, R12, R11 ;  /* 0x0000000c0d0e7389 */ /* 0x00006400000c000b */
[----:B01----:R-:W-:Y:S01]  /*319d0*/  ENDCOLLECTIVE ;  /* 0x000000000000791b */ /* 0x003fe20003800000 */
.L_x_2870:
[----:B------:R-:W-:Y:S02]  /*319e0*/  IMAD.MOV.U32 R13, RZ, RZ, R59 ;  /* 0x000000ffff0d7224 */ /* 0x000fe400078e003b */
[----:B------:R-:W-:-:S07]  /*319f0*/  IMAD.MOV.U32 R9, RZ, RZ, R14 ;  /* 0x000000ffff097224 */ /* 0x000fce00078e000e */
[----:B------:R-:W-:Y:S05]  /*31a00*/  WARPSYNC.COLLECTIVE R15, `(.L_x_2871) ;  /* 0x000000000f087348 */ /* 0x000fea0003c00000 */
[----:B------:R0:W1:Y:S02]  /*31a10*/  SHFL.IDX P6, R14, R13, R12, R11 ;  /* 0x0000000c0d0e7389 */ /* 0x00006400000c000b */
[----:B01----:R-:W-:Y:S01]  /*31a20*/  ENDCOLLECTIVE ;  /* 0x000000000000791b */ /* 0x003fe20003800000 */
.L_x_2871:
[----:B------:R-:W-:-:S05]  /*31a30*/  IMAD R52, R8, R52, RZ ;  /* 0x0000003408347224 */ /* 0x000fca00078e02ff */
[----:B------:R-:W-:-:S13]  /*31a40*/  ISETP.GE.OR P1, PT, R3, R52, P0 ;  /* 0x000000340300720c */ /* 0x000fda0000726670 */
[C---:B------:R-:W-:Y:S02]  /*31a50*/  @!P1 IADD3 R4, P2, R16.reuse, R7, RZ ;  /* 0x0000000710049210 */ /* 0x040fe40007f5e0ff */
[----:B------:R-:W-:-:S03]  /*31a60*/  @!P1 IADD3 R24, P3, R16, R14, RZ ;  /* 0x0000000e10189210 */ /* 0x000fc60007f7e0ff */
[--C-:B------:R-:W-:Y:S02]  /*31a70*/  @!P1 IMAD.X R5, R5, 0x1, R17.reuse, P2 ;  /* 0x0000000105059824 */ /* 0x100fe400010e0611 */
[----:B------:R-:W-:-:S04]  /*31a80*/  @!P1 IMAD.X R25, R9, 0x1, R17, P3 ;  /* 0x0000000109199824 */ /* 0x000fc800018e0611 */
[----:B------:R-:W5:Y:S04]  /*31a90*/  @!P1 LD.E.128 R4, desc[UR40][R4.64] ;  /* 0x0000002804049980 */ /* 0x000f68000c101d00 */
[----:B------:R-:W5:Y:S01]  /*31aa0*/  @!P1 LD.E.128 R24, desc[UR40][R24.64] ;  /* 0x0000002818189980 */ /* 0x000f62000c101d00 */
[----:B------:R-:W-:Y:S01]  /*31ab0*/  IMAD.MOV.U32 R13, RZ, RZ, R53 ;  /* 0x000000ffff0d7224 */ /* 0x000fe200078e0035 */
[----:B------:R-:W-:Y:S01]  /*31ac0*/  CS2R R44, SRZ ;  /* 0x00000000002c7805 */ /* 0x000fe2000001ff00 */
[----:B------:R-:W-:Y:S01]  /*31ad0*/  IMAD.MOV.U32 R12, RZ, RZ, 0x1 ;  /* 0x00000001ff0c7424 */ /* 0x000fe200078e00ff */
[----:B------:R-:W-:Y:S02]  /*31ae0*/  CS2R R46, SRZ ;  /* 0x00000000002e7805 */ /* 0x000fe4000001ff00 */
[----:B------:R-:W-:-:S02]  /*31af0*/  CS2R R48, SRZ ;  /* 0x0000000000307805 */ /* 0x000fc4000001ff00 */
[----:B------:R-:W-:-:S07]  /*31b00*/  CS2R R50, SRZ ;  /* 0x0000000000327805 */ /* 0x000fce000001ff00 */
[----:B-----5:R-:W-:Y:S05]  /*31b10*/  WARPSYNC.COLLECTIVE R15, `(.L_x_2872) ;  /* 0x000000000f087348 */ /* 0x020fea0003c00000 */
[----:B------:R0:W1:Y:S02]  /*31b20*/  SHFL.IDX P6, R14, R13, R12, R11 ;  /* 0x0000000c0d0e7389 */ /* 0x00006400000c000b */
[----:B01---5:R-:W-:Y:S01]  /*31b30*/  ENDCOLLECTIVE ;  /* 0x000000000000791b */ /* 0x023fe20003800000 */
.L_x_2872:
[----:B------:R-:W-:Y:S01]  /*31b40*/  MOV R13, R55 ;  /* 0x00000037000d7202 */ /* 0x000fe20000000f00 */
[----:B------:R-:W-:-:S07]  /*31b50*/  IMAD.MOV.U32 R9, RZ, RZ, R14 ;  /* 0x000000ffff097224 */ /* 0x000fce00078e000e */
[----:B------:R-:W-:Y:S05]  /*31b60*/  WARPSYNC.COLLECTIVE R15, `(.L_x_2873) ;  /* 0x000000000f087348 */ /* 0x000fea0003c00000 */
[----:B------:R0:W1:Y:S02]  /*31b70*/  SHFL.IDX P6, R14, R13, R12, R11 ;  /* 0x0000000c0d0e7389 */ /* 0x00006400000c000b */
[----:B01----:R-:W-:Y:S01]  /*31b80*/  ENDCOLLECTIVE ;  /* 0x000000000000791b */ /* 0x003fe20003800000 */
.L_x_2873:
[----:B------:R-:W-:Y:S02]  /*31b90*/  IMAD.MOV.U32 R13, RZ, RZ, R57 ;  /* 0x000000ffff0d7224 */ /* 0x000fe400078e0039 */
[----:B------:R-:W-:-:S07]  /*31ba0*/  IMAD.MOV.U32 R21, RZ, RZ, R14 ;  /* 0x000000ffff157224 */ /* 0x000fce00078e000e */
[----:B------:R-:W-:Y:S05]  /*31bb0*/  WARPSYNC.COLLECTIVE R15, `(.L_x_2874) ;  /* 0x000000000f087348 */ /* 0x000fea0003c00000 */
[----:B------:R0:W1:Y:S02]  /*31bc0*/  SHFL.IDX P6, R14, R13, R12, R11 ;  /* 0x0000000c0d0e7389 */ /* 0x00006400000c000b */
[----:B01----:R-:W-:Y:S01]  /*31bd0*/  ENDCOLLECTIVE ;  /* 0x000000000000791b */ /* 0x003fe20003800000 */
.L_x_2874:
[----:B------:R-:W-:Y:S02]  /*31be0*/  IMAD.MOV.U32 R13, RZ, RZ, R59 ;  /* 0x000000ffff0d7224 */ /* 0x000fe400078e003b */
[----:B------:R-:W-:-:S07]  /*31bf0*/  IMAD.MOV.U32 R33, RZ, RZ, R14 ;  /* 0x000000ffff217224 */ /* 0x000fce00078e000e */
[----:B------:R-:W-:Y:S05]  /*31c00*/  WARPSYNC.COLLECTIVE R15, `(.L_x_2875) ;  /* 0x000000000f087348 */ /* 0x000fea0003c00000 */
[----:B------:R0:W1:Y:S02]  /*31c10*/  SHFL.IDX P6, R14, R13, R12, R11 ;  /* 0x0000000c0d0e7389 */ /* 0x00006400000c000b */
[----:B01----:R-:W-:Y:S01]  /*31c20*/  ENDCOLLECTIVE ;  /* 0x000000000000791b */ /* 0x003fe20003800000 */
.L_x_2875:
[----:B------:R-:W-:Y:S02]  /*31c30*/  @!P1 IMAD.MOV.U32 R44, RZ, RZ, R4 ;  /* 0x000000ffff2c9224 */ /* 0x000fe400078e0004 */
[----:B------:R-:W-:Y:S01]  /*31c40*/  @!P1 IMAD.MOV.U32 R45, RZ, RZ, R5 ;  /* 0x000000ffff2d9224 */ /* 0x000fe200078e0005 */
[----:B------:R-:W-:Y:S01]  /*31c50*/  CS2R R4, SRZ ;  /* 0x0000000000047805 */ /* 0x000fe2000001ff00 */
[----:B------:R-:W-:Y:S02]  /*31c60*/  @!P1 IMAD.MOV.U32 R46, RZ, RZ, R6 ;  /* 0x000000ffff2e9224 */ /* 0x000fe400078e0006 */
[----:B------:R-:W-:Y:S02]  /*31c70*/  @!P1 IMAD.MOV.U32 R47, RZ, RZ, R7 ;  /* 0x000000ffff2f9224 */ /* 0x000fe400078e0007 */
[----:B------:R-:W-:Y:S02]  /*31c80*/  @!P1 IMAD.MOV.U32 R48, RZ, RZ, R24 ;  /* 0x000000ffff309224 */ /* 0x000fe400078e0018 */
[----:B------:R-:W-:-:S02]  /*31c90*/  @!P1 IMAD.MOV.U32 R49, RZ, RZ, R25 ;  /* 0x000000ffff319224 */ /* 0x000fc400078e0019 */
[----:B------:R-:W-:Y:S02]  /*31ca0*/  @!P1 IMAD.MOV.U32 R50, RZ, RZ, R26 ;  /* 0x000000ffff329224 */ /* 0x000fe400078e001a */
[----:B------:R-:W-:Y:S01]  /*31cb0*/  @!P1 IMAD.MOV.U32 R51, RZ, RZ, R27 ;  /* 0x000000ffff339224 */ /* 0x000fe200078e001b */
[----:B------:R-:W-:Y:S06]  /*31cc0*/  BRA `(.L_x_2876) ;  /* 0xfffffe1400007947 */ /* 0x000fec000383ffff */
.L_x_2619:
[----:B------:R-:W-:Y:S01]  /*31cd0*/  BSSY B1, `(.L_x_2877) ;  /* 0x0000008000017945 */ /* 0x000fe20003800000 */
[----:B------:R-:W-:Y:S01]  /*31ce0*/  IMAD.MOV.U32 R13, RZ, RZ, R53 ;  /* 0x000000ffff0d7224 */ /* 0x000fe200078e0035 */
[----:B------:R-:W-:Y:S01]  /*31cf0*/  MOV R12, 0x2 ;  /* 0x00000002000c7802 */ /* 0x000fe20000000f00 */
[----:B------:R-:W-:Y:S02]  /*31d00*/  IMAD.MOV.U32 R11, RZ, RZ, 0x181f ;  /* 0x0000181fff0b7424 */ /* 0x000fe400078e00ff */
[----:B------:R-:W-:-:S07]  /*31d10*/  IMAD.MOV.U32 R15, RZ, RZ, -0x1 ;  /* 0xffffffffff0f7424 */ /* 0x000fce00078e00ff */
[----:B-----5:R-:W-:Y:S05]  /*31d20*/  WARPSYNC.COLLECTIVE R15, `(.L_x_2878) ;  /* 0x000000000f087348 */ /* 0x020fea0003c00000 */
[----:B------:R0:W1:Y:S02]  /*31d30*/  SHFL.IDX P6, R14, R13, R12, R11 ;  /* 0x0000000c0d0e7389 */ /* 0x00006400000c000b */
[----:B01---5:R-:W-:Y:S01]  /*31d40*/  ENDCOLLECTIVE ;  /* 0x000000000000791b */ /* 0x023fe20003800000 */
.L_x_2878:
[----:B------:R-:W-:Y:S05]  /*31d50*/  BSYNC B1 ;  /* 0x0000000000017941 */ /* 0x000fea0003800000 */
.L_x_2877:
        /* <DEDUP_REMOVED lines=9> */
.L_x_2879:
[----:B------:R-:W-:Y:S01]  /*31df0*/  ISETP.GE.OR P1, PT, R27, R52, P0 ;  /* 0x000000341b00720c */ /* 0x000fe20000726670 */
[----:B------:R-:W-:Y:S02]  /*31e00*/  IMAD.MOV.U32 R13, RZ, RZ, R57 ;  /* 0x000000ffff0d7224 */ /* 0x000fe400078e0039 */
[----:B------:R-:W-:-:S10]  /*31e10*/  IMAD.MOV.U32 R21, RZ, RZ, R14 ;  /* 0x000000ffff157224 */ /* 0x000fd400078e000e */
[----:B------:R-:W-:Y:S05]  /*31e20*/  WARPSYNC.COLLECTIVE R15, `(.L_x_2880) ;  /* 0x000000000f087348 */ /* 0x000fea0003c00000 */
[----:B------:R0:W1:Y:S02]  /*31e30*/  SHFL.IDX P6, R14, R13, R12, R11 ;  /* 0x0000000c0d0e7389 */ /* 0x00006400000c000b */
[----:B01----:R-:W-:Y:S01]  /*31e40*/  ENDCOLLECTIVE ;  /* 0x000000000000791b */ /* 0x003fe20003800000 */
.L_x_2880:
[----:B------:R-:W-:-:S05]  /*31e50*/  @!P1 IADD3 R24, P2, R16, R21, RZ ;  /* 0x0000001510189210 */ /* 0x000fca0007f5e0ff */
[----:B------:R-:W-:Y:S02]  /*31e60*/  @!P1 IMAD.X R9, R9, 0x1, R17, P2 ;  /* 0x0000000109099824 */ /* 0x000fe400010e0611 */
[----:B------:R-:W-:Y:S02]  /*31e70*/  IMAD.MOV.U32 R13, RZ, RZ, R59 ;  /* 0x000000ffff0d7224 */ /* 0x000fe400078e003b */
[----:B------:R-:W-:-:S07]  /*31e80*/  IMAD.MOV.U32 R25, RZ, RZ, R14 ;  /* 0x000000ffff197224 */ /* 0x000fce00078e000e */
[----:B------:R-:W-:Y:S05]  /*31e90*/  WARPSYNC.COLLECTIVE R15, `(.L_x_2881) ;  /* 0x000000000f087348 */ /* 0x000fea0003c00000 */
[----:B------:R0:W1:Y:S02]  /*31ea0*/  SHFL.IDX P6, R14, R13, R12, R11 ;  /* 0x0000000c0d0e7389 */ /* 0x00006400000c000b */
[----:B01----:R-:W-:Y:S01]  /*31eb0*/  ENDCOLLECTIVE ;  /* 0x000000000000791b */ /* 0x003fe20003800000 */
.L_x_2881:
[----:B------:R-:W-:-:S04]  /*31ec0*/  @!P1 IADD3 R32, P3, R16, R14, RZ ;  /* 0x0000000e10209210 */ /* 0x000fc80007f7e0ff */
[----:B------:R-:W-:Y:S01]  /*31ed0*/  @!P1 IADD3.X R33, R25, R17, RZ, P3, !PT ;  /* 0x0000001119219210 */ /* 0x000fe20001ffe4ff */
[----:B------:R-:W-:-:S05]  /*31ee0*/  @!P1 IMAD.MOV.U32 R25, RZ, RZ, R9 ;  /* 0x000000ffff199224 */ /* 0x000fca00078e0009 */
[----:B------:R-:W5:Y:S04]  /*31ef0*/  @!P1 LD.E.128 R32, desc[UR40][R32.64] ;  /* 0x0000002820209980 */ /* 0x000f68000c101d00 */
[----:B------:R-:W5:Y:S01]  /*31f00*/  @!P1 LD.E.128 R24, desc[UR40][R24.64] ;  /* 0x0000002818189980 */ /* 0x000f62000c101d00 */
[----:B------:R-:W-:Y:S02]  /*31f10*/  IMAD.MOV.U32 R13, RZ, RZ, R53 ;  /* 0x000000ffff0d7224 */ /* 0x000fe400078e0035 */
[----:B------:R-:W-:-:S07]  /*31f20*/  IMAD.MOV.U32 R12, RZ, RZ, 0x3 ;  /* 0x00000003ff0c7424 */ /* 0x000fce00078e00ff */
[----:B-----5:R-:W-:Y:S05]  /*31f30*/  WARPSYNC.COLLECTIVE R15, `(.L_x_2882) ;  /* 0x000000000f087348 */ /* 0x020fea0003c00000 */
[----:B------:R0:W1:Y:S02]  /*31f40*/  SHFL.IDX P6, R14, R13, R12, R11 ;  /* 0x0000000c0d0e7389 */ /* 0x00006400000c000b */
[----:B01---5:R-:W-:Y:S01]  /*31f50*/  ENDCOLLECTIVE ;  /* 0x000000000000791b */ /* 0x023fe20003800000 */
.L_x_2882:
[----:B------:R-:W-:Y:S02]  /*31f60*/  IMAD.MOV.U32 R13, RZ, RZ, R55 ;  /* 0x000000ffff0d7224 */ /* 0x000fe400078e0037 */
[----:B------:R-:W-:-:S07]  /*31f70*/  IMAD.MOV.U32 R53, RZ, RZ, R14 ;  /* 0x000000ffff357224 */ /* 0x000fce00078e000e */
[----:B------:R-:W-:Y:S05]  /*31f80*/  WARPSYNC.COLLECTIVE R15, `(.L_x_2883) ;  /* 0x000000000f087348 */ /* 0x000fea0003c00000 */
[----:B------:R0:W1:Y:S02]  /*31f90*/  SHFL.IDX P6, R14, R13, R12, R11 ;  /* 0x0000000c0d0e7389 */ /* 0x00006400000c000b */
[----:B01----:R-:W-:Y:S01]  /*31fa0*/  ENDCOLLECTIVE ;  /* 0x000000000000791b */ /* 0x003fe20003800000 */
.L_x_2883:
[----:B------:R-:W-:Y:S02]  /*31fb0*/  IMAD.MOV.U32 R13, RZ, RZ, R57 ;  /* 0x000000ffff0d7224 */ /* 0x000fe400078e0039 */
[----:B------:R-:W-:-:S07]  /*31fc0*/  IMAD.MOV.U32 R55, RZ, RZ, R14 ;  /* 0x000000ffff377224 */ /* 0x000fce00078e000e */
[----:B------:R-:W-:Y:S05]  /*31fd0*/  WARPSYNC.COLLECTIVE R15, `(.L_x_2884) ;  /* 0x000000000f087348 */ /* 0x000fea0003c00000 */
[----:B------:R0:W1:Y:S02]  /*31fe0*/  SHFL.IDX P6, R14, R13, R12, R11 ;  /* 0x0000000c0d0e7389 */ /* 0x00006400000c000b */
[----:B01----:R-:W-:Y:S01]  /*31ff0*/  ENDCOLLECTIVE ;  /* 0x000000000000791b */ /* 0x003fe20003800000 */
.L_x_2884:
[----:B------:R-:W-:Y:S02]  /*32000*/  IMAD.MOV.U32 R13, RZ, RZ, R59 ;  /* 0x000000ffff0d7224 */ /* 0x000fe400078e003b */
[----:B------:R-:W-:-:S07]  /*32010*/  IMAD.MOV.U32 R57, RZ, RZ, R14 ;  /* 0x000000ffff397224 */ /* 0x000fce00078e000e */
[----:B------:R-:W-:Y:S05]  /*32020*/  WARPSYNC.COLLECTIVE R15, `(.L_x_2885) ;  /* 0x000000000f087348 */ /* 0x000fea0003c00000 */
[----:B------:R0:W1:Y:S02]  /*32030*/  SHFL.IDX P6, R14, R13, R12, R11 ;  /* 0x0000000c0d0e7389 */ /* 0x00006400000c000b */
[----:B01----:R-:W-:Y:S01]  /*32040*/  ENDCOLLECTIVE ;  /* 0x000000000000791b */ /* 0x003fe20003800000 */
.L_x_2885:
        /* <DEDUP_REMOVED lines=8> */
[----:B------:R-:W-:Y:S01]  /*320d0*/  @!P1 IMAD.MOV.U32 R20, RZ, RZ, R24 ;  /* 0x000000ffff149224 */ /* 0x000fe200078e0018 */
[----:B------:R-:W-:Y:S01]  /*320e0*/  @!P1 MOV R39, R27 ;  /* 0x0000001b00279202 */ /* 0x000fe20000000f00 */
[----:B------:R-:W-:Y:S02]  /*320f0*/  @!P1 IMAD.MOV.U32 R21, RZ, RZ, R25 ;  /* 0x000000ffff159224 */ /* 0x000fe400078e0019 */
[----:B------:R-:W-:Y:S02]  /*32100*/  @!P1 IMAD.MOV.U32 R38, RZ, RZ, R26 ;  /* 0x000000ffff269224 */ /* 0x000fe400078e001a */
[----:B------:R-:W-:Y:S02]  /*32110*/  @!P1 IMAD.MOV.U32 R42, RZ, RZ, R34 ;  /* 0x000000ffff2a9224 */ /* 0x000fe400078e0022 */
[----:B------:R-:W-:Y:S01]  /*32120*/  @!P1 IMAD.MOV.U32 R43, RZ, RZ, R35 ;  /* 0x000000ffff2b9224 */ /* 0x000fe200078e0023 */
[----:B------:R-:W-:Y:S06]  /*32130*/  BRA `(.L_x_2886) ;  /* 0xfffffe1000ac7947 */ /* 0x000fec000383ffff */
.L_x_2623:
[----:B0-----:R0:W1:Y:S02]  /*32140*/  SYNCS.PHASECHK.TRANS64.TRYWAIT P4, [R18+URZ+0x38800], R3 ;  /* 0x03880003120075a7 */ /* 0x001064000808017f */
[----:B-1----:R-:W-:Y:S05]  /*32150*/  @!P4 NANOSLEEP.SYNCS 0x989680 ;  /* 0x009896800000c95d */ /* 0x002fea0003900000 */
[----:B------:R-:W1:Y:S02]  /*32160*/  @!P4 SYNCS.PHASECHK.TRANS64 P4, [R18+URZ+0x38800], R3 ;  /* 0x038800031200c5a7 */ /* 0x000e64000808007f */
[----:B-1----:R-:W-:Y:S05]  /*32170*/  @!P4 BRA `(.L_x_2623) ;  /* 0xfffffffc00f0c947 */ /* 0x002fea000383ffff */
[----:B------:R-:W-:Y:S05]  /*32180*/  BRA `(.L_x_2887) ;  /* 0xfffffe1400247947 */ /* 0x000fea000383ffff */
.L_x_2633:
[----:B-1----:R1:W2:Y:S02]  /*32190*/  SYNCS.PHASECHK.TRANS64.TRYWAIT P0, [R10+URZ+0x38830], R3 ;  /* 0x038830030a0075a7 */ /* 0x0022a4000800017f */
[----:B--2---:R-:W-:Y:S05]  /*321a0*/  @!P0 NANOSLEEP.SYNCS 0x989680 ;  /* 0x009896800000895d */ /* 0x004fea0003900000 */
[----:B------:R-:W2:Y:S02]  /*321b0*/  @!P0 SYNCS.PHASECHK.TRANS64 P0, [R10+URZ+0x38830], R3 ;  /* 0x038830030a0085a7 */ /* 0x000ea4000800007f */
[----:B--2---:R-:W-:Y:S05]  /*321c0*/  @!P0 BRA `(.L_x_2633) ;  /* 0xfffffffc00f08947 */ /* 0x004fea000383ffff */
[----:B------:R-:W-:Y:S05]  /*321d0*/  BRA `(.L_x_2632) ;  /* 0xfffffe5400c47947 */ /* 0x000fea000383ffff */
.L_x_2639:
[----:B-1----:R1:W2:Y:S02]  /*321e0*/  SYNCS.PHASECHK.TRANS64.TRYWAIT P3, [R0+URZ+0x38830], R3 ;  /* 0x03883003000075a7 */ /* 0x0022a4000806017f */
[----:B--2---:R-:W-:Y:S05]  /*321f0*/  @!P3 NANOSLEEP.SYNCS 0x989680 ;  /* 0x009896800000b95d */ /* 0x004fea0003900000 */
[----:B------:R-:W2:Y:S02]  /*32200*/  @!P3 SYNCS.PHASECHK.TRANS64 P3, [R0+URZ+0x38830], R3 ;  /* 0x038830030000b5a7 */ /* 0x000ea4000806007f */
[----:B--2---:R-:W-:Y:S05]  /*32210*/  @!P3 BRA `(.L_x_2639) ;  /* 0xfffffffc00f0b947 */ /* 0x004fea000383ffff */
[----:B------:R-:W-:Y:S05]  /*32220*/  BRA `(.L_x_2638) ;  /* 0xfffffe8000e47947 */ /* 0x000fea000383ffff */
.L_x_2643:
[----:B-1----:R1:W2:Y:S02]  /*32230*/  SYNCS.PHASECHK.TRANS64.TRYWAIT P2, [R3+URZ+0x38850], R0 ;  /* 0x03885000030075a7 */ /* 0x0022a4000804017f */
[----:B--2---:R-:W-:Y:S05]  /*32240*/  @!P2 NANOSLEEP.SYNCS 0x989680 ;  /* 0x009896800000a95d */ /* 0x004fea0003900000 */
[----:B------:R-:W2:Y:S02]  /*32250*/  @!P2 SYNCS.PHASECHK.TRANS64 P2, [R3+URZ+0x38850], R0 ;  /* 0x038850000300a5a7 */ /* 0x000ea4000804007f */
[----:B--2---:R-:W-:Y:S05]  /*32260*/  @!P2 BRA `(.L_x_2643) ;  /* 0xfffffffc00f0a947 */ /* 0x004fea000383ffff */
[----:B------:R-:W-:Y:S05]  /*32270*/  BRA `(.L_x_2640) ;  /* 0xfffffe8800747947 */ /* 0x000fea000383ffff */
.L_x_2651:
[----:B-1----:R1:W2:Y:S02]  /*32280*/  SYNCS.PHASECHK.TRANS64.TRYWAIT P0, [R0+URZ+0x38830], R3 ;  /* 0x03883003000075a7 */ /* 0x0022a4000800017f */
[----:B--2---:R-:W-:Y:S05]  /*32290*/  @!P0 NANOSLEEP.SYNCS 0x989680 ;  /* 0x009896800000895d */ /* 0x004fea0003900000 */
[----:B------:R-:W2:Y:S02]  /*322a0*/  @!P0 SYNCS.PHASECHK.TRANS64 P0, [R0+URZ+0x38830], R3 ;  /* 0x03883003000085a7 */ /* 0x000ea4000800007f */
[----:B--2---:R-:W-:Y:S05]  /*322b0*/  @!P0 BRA `(.L_x_2651) ;  /* 0xfffffffc00f08947 */ /* 0x004fea000383ffff */
[----:B------:R-:W-:Y:S05]  /*322c0*/  BRA `(.L_x_2650) ;  /* 0xfffffeb400207947 */ /* 0x000fea000383ffff */
.L_x_2655:
[----:B-1----:R1:W2:Y:S02]  /*322d0*/  SYNCS.PHASECHK.TRANS64.TRYWAIT P0, [R3+URZ+0x38850], R0 ;  /* 0x03885000030075a7 */ /* 0x0022a4000800017f */
[----:B--2---:R-:W-:Y:S05]  /*322e0*/  @!P0 NANOSLEEP.SYNCS 0x989680 ;  /* 0x009896800000895d */ /* 0x004fea0003900000 */
[----:B------:R-:W2:Y:S02]  /*322f0*/  @!P0 SYNCS.PHASECHK.TRANS64 P0, [R3+URZ+0x38850], R0 ;  /* 0x03885000030085a7 */ /* 0x000ea4000800007f */
[----:B--2---:R-:W-:Y:S05]  /*32300*/  @!P0 BRA `(.L_x_2655) ;  /* 0xfffffffc00f08947 */ /* 0x004fea000383ffff */
[----:B------:R-:W-:Y:S05]  /*32310*/  BRA `(.L_x_2652) ;  /* 0xfffffeb800a47947 */ /* 0x000fea000383ffff */
.L_x_2661:
[----:B-1----:R1:W2:Y:S02]  /*32320*/  SYNCS.PHASECHK.TRANS64.TRYWAIT P0, [R12+URZ+0x38850], R4 ;  /* 0x038850040c0075a7 */ /* 0x0022a4000800017f */
[----:B--2---:R-:W-:Y:S05]  /*32330*/  @!P0 NANOSLEEP.SYNCS 0x989680 ;  /* 0x009896800000895d */ /* 0x004fea0003900000 */
[----:B------:R-:W2:Y:S02]  /*32340*/  @!P0 SYNCS.PHASECHK.TRANS64 P0, [R12+URZ+0x38850], R4 ;  /* 0x038850040c0085a7 */ /* 0x000ea4000800007f */
[----:B--2---:R-:W-:Y:S05]  /*32350*/  @!P0 BRA `(.L_x_2661) ;  /* 0xfffffffc00f08947 */ /* 0x004fea000383ffff */
[----:B------:R-:W-:Y:S05]  /*32360*/  BRA `(.L_x_2660) ;  /* 0xfffffed800ac7947 */ /* 0x000fea000383ffff */
.L_x_2665:
[----:B------:R-:W-:Y:S01]  /*32370*/  SEL R21, R44, R45, P0 ;  /* 0x0000002d2c157207 */ /* 0x000fe20000000000 */
[----:B------:R-:W-:Y:S01]  /*32380*/  IMAD.MOV.U32 R15, RZ, RZ, -0x1 ;  /* 0xffffffffff0f7424 */ /* 0x000fe200078e00ff */
[----:B------:R-:W-:Y:S02]  /*32390*/  SEL R47, R45, R44, P0 ;  /* 0x0000002c2d2f7207 */ /* 0x000fe40000000000 */
[----:B------:R-:W-:Y:S02]  /*323a0*/  SEL R44, R76, R77, P0 ;  /* 0x0000004d4c2c7207 */ /* 0x000fe40000000000 */
[----:B------:R-:W-:Y:S02]  /*323b0*/  SEL R76, R77, R76, P0 ;  /* 0x0000004c4d4c7207 */ /* 0x000fe40000000000 */
[----:B------:R-:W-:Y:S02]  /*323c0*/  SEL R77, R13, R158, P0 ;  /* 0x0000009e0d4d7207 */ /* 0x000fe40000000000 */
[----:B------:R-:W-:-:S02]  /*323d0*/  SEL R20, R11, R12, P0 ;  /* 0x0000000c0b147207 */ /* 0x000fc40000000000 */
[----:B-----5:R-:W-:Y:S01]  /*323e0*/  SEL R24, R12, R11, P0 ;  /* 0x0000000b0c187207 */ /* 0x020fe20000000000 */
[----:B------:R-:W-:Y:S01]  /*323f0*/  IMAD.MOV.U32 R12, RZ, RZ, R0 ;  /* 0x000000ffff0c7224 */ /* 0x000fe200078e0000 */
[----:B------:R-:W-:Y:S01]  /*32400*/  SEL R158, R158, R13, P0 ;  /* 0x0000000d9e9e7207 */ /* 0x000fe20000000000 */
[----:B------:R-:W-:Y:S01]  /*32410*/  IMAD.MOV.U32 R13, RZ, RZ, R14 ;  /* 0x000000ffff0d7224 */ /* 0x000fe200078e000e */
[----:B-1----:R-:W-:Y:S01]  /*32420*/  LOP3.LUT R2, R0, 0x2, RZ, 0x3c, !PT ;  /* 0x0000000200027812 */ /* 0x002fe200078e3cff */
[----:B------:R-:W-:Y:S01]  /*32430*/  IMAD.MOV.U32 R11, RZ, RZ, 0x1c1f ;  /* 0x00001c1fff0b7424 */ /* 0x000fe200078e00ff */
[----:B------:R-:W-:Y:S02]  /*32440*/  SEL R25, R10, R7, P0 ;  /* 0x000000070a197207 */ /* 0x000fe40000000000 */
[----:B------:R-:W-:-:S07]  /*32450*/  SEL R8, R9, R33, P0 ;  /* 0x0000002109087207 */ /* 0x000fce0000000000 */
[----:B0-----:R-:W-:Y:S05]  /*32460*/  WARPSYNC.COLLECTIVE R15, `(.L_x_2888) ;  /* 0x000000000f087348 */ /* 0x001fea0003c00000 */
[----:B------:R1:W2:Y:S02]  /*32470*/  SHFL.IDX P6, R14, R13, R12, R11 ;  /* 0x0000000c0d0e7389 */ /* 0x0002a400000c000b */
[----:B012---:R-:W-:Y:S01]  /*32480*/  ENDCOLLECTIVE ;  /* 0x000000000000791b */ /* 0x007fe20003800000 */
.L_x_2888:
        /* <DEDUP_REMOVED lines=18> */
.L_x_2889:
        /* <DEDUP_REMOVED lines=19> */
.L_x_2890:
        /* <DEDUP_REMOVED lines=12> */
[----:B------:R-:W-:-:S02]  /*327a0*/  SEL R57, R120, R121, P0 ;  /* 0x0000007978397207 */ /* 0x000fc40000000000 */
[----:B------:R-:W-:-:S07]  /*327b0*/  MOV R6, R14 ;  /* 0x0000000e00067202 */ /* 0x000fce0000000f00 */
[----:B------:R-:W-:Y:S05]  /*327c0*/  WARPSYNC.COLLECTIVE R15, `(.L_x_2891) ;  /* 0x000000000f087348 */ /* 0x000fea0003c00000 */
[----:B------:R0:W1:Y:S02]  /*327d0*/  SHFL.IDX P6, R14, R13, R12, R11 ;  /* 0x0000000c0d0e7389 */ /* 0x00006400000c000b */
[----:B01----:R-:W-:Y:S01]  /*327e0*/  ENDCOLLECTIVE ;  /* 0x000000000000791b */ /* 0x003fe20003800000 */
.L_x_2891:
        /* <DEDUP_REMOVED lines=19> */
.L_x_2892:
        /* <DEDUP_REMOVED lines=18> */
.L_x_2893:
        /* <DEDUP_REMOVED lines=19> */
.L_x_2894:
        /* <DEDUP_REMOVED lines=18> */
.L_x_2895:
        /* <DEDUP_REMOVED lines=18> */
.L_x_2896:
        /* <DEDUP_REMOVED lines=18> */
.L_x_2897:
[----:B------:R-:W-:Y:S02]  /*32ed0*/  SEL R204, R5, R4, P0 ;  /* 0x0000000405cc7207 */ /* 0x000fe40000000000 */
[----:B------:R-:W-:Y:S02]  /*32ee0*/  SEL R201, R3, R6, P0 ;  /* 0x0000000603c97207 */ /* 0x000fe40000000000 */
[----:B------:R-:W-:Y:S02]  /*32ef0*/  SEL R202, R6, R3, P0 ;  /* 0x0000000306ca7207 */ /* 0x000fe40000000000 */
[----:B------:R-:W-:Y:S02]  /*32f00*/  SEL R199, R8, R9, P0 ;  /* 0x0000000908c77207 */ /* 0x000fe40000000000 */
[----:B------:R-:W-:Y:S02]  /*32f10*/  SEL R200, R9, R8, P0 ;  /* 0x0000000809c87207 */ /* 0x000fe40000000000 */
[----:B------:R-:W-:-:S02]  /*32f20*/  SEL R197, R7, R10, P0 ;  /* 0x0000000a07c57207 */ /* 0x000fc40000000000 */
[----:B------:R-:W-:Y:S01]  /*32f30*/  SEL R198, R10, R7, P0 ;  /* 0x000000070ac67207 */ /* 0x000fe20000000000 */
[----:B------:R-:W-:Y:S02]  /*32f40*/  IMAD.MOV.U32 R13, RZ, RZ, R47 ;  /* 0x000000ffff0d7224 */ /* 0x000fe400078e002f */
[----:B------:R-:W-:Y:S02]  /*32f50*/  IMAD.MOV.U32 R12, RZ, RZ, R2 ;  /* 0x000000ffff0c7224 */ /* 0x000fe400078e0002 */
[----:B------:R-:W-:-:S07]  /*32f60*/  IMAD.MOV.U32 R20, RZ, RZ, R14 ;  /* 0x000000ffff147224 */ /* 0x000fce00078e000e */
[----:B------:R-:W-:Y:S05]  /*32f70*/  WARPSYNC.COLLECTIVE R15, `(.L_x_2898) ;  /* 0x000000000f087348 */ /* 0x000fea0003c00000 */
[----:B------:R0:W1:Y:S02]  /*32f80*/  SHFL.IDX P6, R14, R13, R12, R11 ;  /* 0x0000000c0d0e7389 */ /* 0x00006400000c000b */
[----:B01----:R-:W-:Y:S01]  /*32f90*/  ENDCOLLECTIVE ;  /* 0x000000000000791b */ /* 0x003fe20003800000 */
.L_x_2898:
[----:B------:R-:W-:Y:S02]  /*32fa0*/  IMAD.MOV.U32 R13, RZ, RZ, R24 ;  /* 0x000000ffff0d7224 */ /* 0x000fe400078e0018 */
[----:B------:R-:W-:-:S07]  /*32fb0*/  IMAD.MOV.U32 R25, RZ, RZ, R14 ;  /* 0x000000ffff197224 */ /* 0x000fce00078e000e */
[----:B------:R-:W-:Y:S05]  /*32fc0*/  WARPSYNC.COLLECTIVE R15, `(.L_x_2899) ;  /* 0x000000000f087348 */ /* 0x000fea0003c00000 */
[----:B------:R0:W1:Y:S02]  /*32fd0*/  SHFL.IDX P6, R14, R13, R12, R11 ;  /* 0x0000000c0d0e7389 */ /* 0x00006400000c000b */
[----:B01----:R-:W-:Y:S01]  /*32fe0*/  ENDCOLLECTIVE ;  /* 0x000000000000791b */ /* 0x003fe20003800000 */
.L_x_2899:
        /* <DEDUP_REMOVED lines=8> */
.L_x_2900:
[----:B------:R-:W-:Y:S02]  /*33070*/  SEL R195, R20, R24, P0 ;  /* 0x0000001814c37207 */ /* 0x000fe40000000000 */
[----:B------:R-:W-:Y:S01]  /*33080*/  SEL R196, R24, R20, P0 ;  /* 0x0000001418c47207 */ /* 0x000fe20000000000 */
[----:B------:R-:W-:Y:S02]  /*33090*/  IMAD.MOV.U32 R13, RZ, RZ, R35 ;  /* 0x000000ffff0d7224 */ /* 0x000fe400078e0023 */
[----:B------:R-:W-:-:S07]  /*330a0*/  IMAD.MOV.U32 R36, RZ, RZ, R14 ;  /* 0x000000ffff247224 */ /* 0x000fce00078e000e */
[----:B------:R-:W-:Y:S05]  /*330b0*/  WARPSYNC.COLLECTIVE R15, `(.L_x_2901) ;  /* 0x000000000f087348 */ /* 0x000fea0003c00000 */
[----:B------:R0:W1:Y:S02]  /*330c0*/  SHFL.IDX P6, R14, R13, R12, R11 ;  /* 0x0000000c0d0e7389 */ /* 0x00006400000c000b */
[----:B01----:R-:W-:Y:S01]  /*330d0*/  ENDCOLLECTIVE ;  /* 0x000000000000791b */ /* 0x003fe20003800000 */
.L_x_2901:
[----:B------:R-:W-:Y:S01]  /*330e0*/  MOV R13, R52 ;  /* 0x00000034000d7202 */ /* 0x000fe20000000f00 */
[----:B------:R-:W-:Y:S02]  /*330f0*/  IMAD.MOV.U32 R12, RZ, RZ, R2 ;  /* 0x000000ffff0c7224 */ /* 0x000fe400078e0002 */
[----:B------:R-:W-:-:S07]  /*33100*/  IMAD.MOV.U32 R35, RZ, RZ, R14 ;  /* 0x000000ffff237224 */ /* 0x000fce00078e000e */
[----:B------:R-:W-:Y:S05]  /*33110*/  WARPSYNC.COLLECTIVE R15, `(.L_x_2902) ;  /* 0x000000000f087348 */ /* 0x000fea0003c00000 */
[----:B------:R0:W1:Y:S02]  /*33120*/  SHFL.IDX P6, R14, R13, R12, R11 ;  /* 0x0000000c0d0e7389 */ /* 0x00006400000c000b */
[----:B01----:R-:W-:Y:S01]  /*33130*/  ENDCOLLECTIVE ;  /* 0x000000000000791b */ /* 0x003fe20003800000 */
.L_x_2902:
[----:B------:R-:W-:Y:S02]  /*33140*/  IMAD.MOV.U32 R13, RZ, RZ, R34 ;  /* 0x000000ffff0d7224 */ /* 0x000fe400078e0022 */
[----:B------:R-:W-:-:S07]  /*33150*/  IMAD.MOV.U32 R52, RZ, RZ, R14 ;  /* 0x000000ffff347224 */ /* 0x000fce00078e000e */
[----:B------:R-:W-:Y:S05]  /*33160*/  WARPSYNC.COLLECTIVE R15, `(.L_x_2903) ;  /* 0x000000000f087348 */ /* 0x000fea0003c00000 */
[----:B------:R0:W1:Y:S02]  /*33170*/  SHFL.IDX P6, R14, R13, R12, R11 ;  /* 0x0000000c0d0e7389 */ /* 0x00006400000c000b */
[----:B01----:R-:W-:Y:S01]  /*33180*/  ENDCOLLECTIVE ;  /* 0x000000000000791b */ /* 0x003fe20003800000 */
.L_x_2903:
        /* <DEDUP_REMOVED lines=8> */
.L_x_2904:
[----:B------:R-:W-:Y:S02]  /*33210*/  SEL R191, R35, R34, P0 ;  /* 0x0000002223bf7207 */ /* 0x000fe40000000000 */
[----:B------:R-:W-:Y:S01]  /*33220*/  SEL R192, R34, R35, P0 ;  /* 0x0000002322c07207 */ /* 0x000fe20000000000 */
[----:B------:R-:W-:Y:S02]  /*33230*/  IMAD.MOV.U32 R13, RZ, RZ, R33 ;  /* 0x000000ffff0d7224 */ /* 0x000fe400078e0021 */
[----:B------:R-:W-:-:S07]  /*33240*/  IMAD.MOV.U32 R46, RZ, RZ, R14 ;  /* 0x000000ffff2e7224 */ /* 0x000fce00078e000e */
[----:B------:R-:W-:Y:S05]  /*33250*/  WARPSYNC.COLLECTIVE R15, `(.L_x_2905) ;  /* 0x000000000f087348 */ /* 0x000fea0003c00000 */
[----:B------:R0:W1:Y:S02]  /*33260*/  SHFL.IDX P6, R14, R13, R12, R11 ;  /* 0x0000000c0d0e7389 */ /* 0x00006400000c000b */
[----:B01----:R-:W-:Y:S01]  /*33270*/  ENDCOLLECTIVE ;  /* 0x000000000000791b */ /* 0x003fe20003800000 */
.L_x_2905:
[----:B------:R-:W-:Y:S02]  /*33280*/  IMAD.MOV.U32 R13, RZ, RZ, R60 ;  /* 0x000000ffff0d7224 */ /* 0x000fe400078e003c */
[----:B------:R-:W-:Y:S02]  /*33290*/  IMAD.MOV.U32 R12, RZ, RZ, R2 ;  /* 0x000000ffff0c7224 */ /* 0x000fe400078e0002 */
[----:B------:R-:W-:-:S07]  /*332a0*/  IMAD.MOV.U32 R33, RZ, RZ, R14 ;  /* 0x000000ffff217224 */ /* 0x000fce00078e000e */
[----:B------:R-:W-:Y:S05]  /*332b0*/  WARPSYNC.COLLECTIVE R15, `(.L_x_2906) ;  /* 0x000000000f087348 */ /* 0x000fea0003c00000 */
[----:B------:R0:W1:Y:S02]  /*332c0*/  SHFL.IDX P6, R14, R13, R12, R11 ;  /* 0x0000000c0d0e7389 */ /* 0x00006400000c000b */
[----:B01----:R-:W-:Y:S01]  /*332d0*/  ENDCOLLECTIVE ;  /* 0x000000000000791b */ /* 0x003fe20003800000 */
.L_x_2906:
[----:B------:R-:W-:Y:S02]  /*332e0*/  IMAD.MOV.U32 R13, RZ, RZ, R32 ;  /* 0x000000ffff0d7224 */ /* 0x000fe400078e0020 */
[----:B------:R-:W-:-:S07]  /*332f0*/  IMAD.MOV.U32 R60, RZ, RZ, R14 ;  /* 0x000000ffff3c7224 */ /* 0x000fce00078e000e */
[----:B------:R-:W-:Y:S05]  /*33300*/  WARPSYNC.COLLECTIVE R15, `(.L_x_2907) ;  /* 0x000000000f087348 */ /* 0x000fea0003c00000 */
[----:B------:R0:W1:Y:S02]  /*33310*/  SHFL.IDX P6, R14, R13, R12, R11 ;  /* 0x0000000c0d0e7389 */ /* 0x00006400000c000b */
[----:B01----:R-:W-:Y:S01]  /*33320*/  ENDCOLLECTIVE ;  /* 0x000000000000791b */ /* 0x003fe20003800000 */
.L_x_2907:
[----:B------:R-:W-:Y:S02]  /*33330*/  SEL R185, R46, R60, P0 ;  /* 0x0000003c2eb97207 */ /* 0x000fe40000000000 */
[----:B------:R-:W-:Y:S01]  /*33340*/  SEL R186, R60, R46, P0 ;  /* 0x0000002e3cba7207 */ /* 0x000fe20000000000 */
[----:B------:R-:W-:Y:S02]  /*33350*/  IMAD.MOV.U32 R13, RZ, RZ, R45 ;  /* 0x000000ffff0d7224 */ /* 0x000fe400078e002d */
[----:B------:R-:W-:Y:S01]  /*33360*/  IMAD.MOV.U32 R12, RZ, RZ, R0 ;  /* 0x000000ffff0c7224 */ /* 0x000fe200078e0000 */
[----:B------:R-:W-:-:S07]  /*33370*/  MOV R32, R14 ;  /* 0x0000000e00207202 */ /* 0x000fce0000000f00 */
[----:B------:R-:W-:Y:S05]  /*33380*/  WARPSYNC.COLLECTIVE R15, `(.L_x_2908) ;  /* 0x000000000f087348 */ /* 0x000fea0003c00000 */
[----:B------:R0:W1:Y:S02]  /*33390*/  SHFL.IDX P6, R14, R13, R12, R11 ;  /* 0x0000000c0d0e7389 */ /* 0x00006400000c000b */
[----:B01----:R-:W-:Y:S01]  /*333a0*/  ENDCOLLECTIVE ;  /* 0x000000000000791b */ /* 0x003fe20003800000 */
.L_x_2908:
[----:B------:R-:W-:Y:S02]  /*333b0*/  SEL R187, R33, R32, P0 ;  /* 0x0000002021bb7207 */ /* 0x000fe40000000000 */
[----:B------:R-:W-:Y:S01]  /*333c0*/  SEL R188, R32, R33, P0 ;  /* 0x0000002120bc7207 */ /* 0x000fe20000000000 */
[----:B------:R-:W-:Y:S02]  /*333d0*/  IMAD.MOV.U32 R13, RZ, RZ, R31 ;  /* 0x000000ffff0d7224 */ /* 0x000fe400078e001f */
[----:B------:R-:W-:-:S07]  /*333e0*/  IMAD.MOV.U32 R45, RZ, RZ, R14 ;  /* 0x000000ffff2d7224 */ /* 0x000fce00078e000e */
[----:B------:R-:W-:Y:S05]  /*333f0*/  WARPSYNC.COLLECTIVE R15, `(.L_x_2909) ;  /* 0x000000000f087348 */ /* 0x000fea0003c00000 */
[----:B------:R0:W1:Y:S02]  /*33400*/  SHFL.IDX P6, R14, R13, R12, R11 ;  /* 0x0000000c0d0e7389 */ /* 0x00006400000c000b */
[----:B01----:R-:W-:Y:S01]  /*33410*/  ENDCOLLECTIVE ;  /* 0x000000000000791b */ /* 0x003fe20003800000 */
.L_x_2909:
[----:B------:R-:W-:Y:S02]  /*33420*/  IMAD.MOV.U32 R13, RZ, RZ, R68 ;  /* 0x000000ffff0d7224 */ /* 0x000fe400078e0044 */
[----:B------:R-:W-:Y:S02]  /*33430*/  IMAD.MOV.U32 R12, RZ, RZ, R2 ;  /* 0x000000ffff0c7224 */ /* 0x000fe400078e0002 */
[----:B------:R-:W-:-:S07]  /*33440*/  IMAD.MOV.U32 R31, RZ, RZ, R14 ;  /* 0x000000ffff1f7224 */ /* 0x000fce00078e000e */
[----:B------:R-:W-:Y:S05]  /*33450*/  WARPSYNC.COLLECTIVE R15, `(.L_x_2910) ;  /* 0x000000000f087348 */ /* 0x000fea0003c00000 */
[----:B------:R0:W1:Y:S02]  /*33460*/  SHFL.IDX P6, R14, R13, R12, R11 ;  /* 0x0000000c0d0e7389 */ /* 0x00006400000c000b */
[----:B01----:R-:W-:Y:S01]  /*33470*/  ENDCOLLECTIVE ;  /* 0x000000000000791b */ /* 0x003fe20003800000 */
.L_x_2910:
[----:B------:R-:W-:Y:S02]  /*33480*/  IMAD.MOV.U32 R13, RZ, RZ, R30 ;  /* 0x000000ffff0d7224 */ /* 0x000fe400078e001e */
[----:B------:R-:W-:-:S07]  /*33490*/  IMAD.MOV.U32 R68, RZ, RZ, R14 ;  /* 0x000000ffff447224 */ /* 0x000fce00078e000e */
[----:B------:R-:W-:Y:S05]  /*334a0*/  WARPSYNC.COLLECTIVE R15, `(.L_x_2911) ;  /* 0x000000000f087348 */ /* 0x000fea0003c00000 */
[----:B------:R0:W1:Y:S02]  /*334b0*/  SHFL.IDX P6, R14, R13, R12, R11 ;  /* 0x0000000c0d0e7389 */ /* 0x00006400000c000b */
[----:B01----:R-:W-:Y:S01]  /*334c0*/  ENDCOLLECTIVE ;  /* 0x000000000000791b */ /* 0x003fe20003800000 */
.L_x_2911:
        /* <DEDUP_REMOVED lines=8> */
.L_x_2912:
[----:B------:R-:W-:Y:S02]  /*33550*/  SEL R184, R31, R30, P0 ;  /* 0x0000001e1fb87207 */ /* 0x000fe40000000000 */
[----:B------:R-:W-:Y:S02]  /*33560*/  SEL R183, R30, R31, P0 ;  /* 0x0000001f1eb77207 */ /* 0x000fe40000000000 */
[----:B------:R-:W-:Y:S01]  /*33570*/  MOV R13, R29 ;  /* 0x0000001d000d7202 */ /* 0x000fe20000000f00 */
[----:B------:R-:W-:-:S07]  /*33580*/  IMAD.MOV.U32 R44, RZ, RZ, R14 ;  /* 0x000000ffff2c7224 */ /* 0x000fce00078e000e */
[----:B------:R-:W-:Y:S05]  /*33590*/  WARPSYNC.COLLECTIVE R15, `(.L_x_2913) ;  /* 0x000000000f087348 */ /* 0x000fea0003c00000 */
[----:B------:R0:W1:Y:S02]  /*335a0*/  SHFL.IDX P6, R14, R13, R12, R11 ;  /* 0x0000000c0d0e7389 */ /* 0x00006400000c000b */
[----:B01----:R-:W-:Y:S01]  /*335b0*/  ENDCOLLECTIVE ;  /* 0x000000000000791b */ /* 0x003fe20003800000 */
.L_x_2913:
[----:B------:R-:W-:Y:S02]  /*335c0*/  IMAD.MOV.U32 R13, RZ, RZ, R76 ;  /* 0x000000ffff0d7224 */ /* 0x000fe400078e004c */
[----:B------:R-:W-:Y:S02]  /*335d0*/  IMAD.MOV.U32 R12, RZ, RZ, R2 ;  /* 0x000000ffff0c7224 */ /* 0x000fe400078e0002 */
[----:B------:R-:W-:-:S07]  /*335e0*/  IMAD.MOV.U32 R29, RZ, RZ, R14 ;  /* 0x000000ffff1d7224 */ /* 0x000fce00078e000e */
[----:B------:R-:W-:Y:S05]  /*335f0*/  WARPSYNC.COLLECTIVE R15, `(.L_x_2914) ;  /* 0x000000000f087348 */ /* 0x000fea0003c00000 */
[----:B------:R0:W1:Y:S02]  /*33600*/  SHFL.IDX P6, R14, R13, R12, R11 ;  /* 0x0000000c0d0e7389 */ /* 0x00006400000c000b */
[----:B01----:R-:W-:Y:S01]  /*33610*/  ENDCOLLECTIVE ;  /* 0x000000000000791b */ /* 0x003fe20003800000 */
.L_x_2914:
[----:B------:R-:W-:Y:S02]  /*33620*/  IMAD.MOV.U32 R13, RZ, RZ, R28 ;  /* 0x000000ffff0d7224 */ /* 0x000fe400078e001c */
[----:B------:R-:W-:-:S07]  /*33630*/  IMAD.MOV.U32 R76, RZ, RZ, R14 ;  /* 0x000000ffff4c7224 */ /* 0x000fce00078e000e */
[----:B------:R-:W-:Y:S05]  /*33640*/  WARPSYNC.COLLECTIVE R15, `(.L_x_2915) ;  /* 0x000000000f087348 */ /* 0x000fea0003c00000 */
[----:B------:R0:W1:Y:S02]  /*33650*/  SHFL.IDX P6, R14, R13, R12, R11 ;  /* 0x0000000c0d0e7389 */ /* 0x00006400000c000b */
[----:B01----:R-:W-:Y:S01]  /*33660*/  ENDCOLLECTIVE ;  /* 0x000000000000791b */ /* 0x003fe20003800000 */
.L_x_2915:
        /* <DEDUP_REMOVED lines=8> */
.L_x_2916:
[----:B------:R-:W-:Y:S02]  /*336f0*/  SEL R180, R29, R28, P0 ;  /* 0x0000001c1db47207 */ /* 0x000fe40000000000 */
[----:B------:R-:W-:Y:S01]  /*33700*/  SEL R179, R28, R29, P0 ;  /* 0x0000001d1cb37207 */ /* 0x000fe20000000000 */
[----:B------:R-:W-:Y:S02]  /*33710*/  IMAD.MOV.U32 R13, RZ, RZ, R27 ;  /* 0x000000ffff0d7224 */ /* 0x000fe400078e001b */
[----:B------:R-:W-:-:S07]  /*33720*/  IMAD.MOV.U32 R43, RZ, RZ, R14 ;  /* 0x000000ffff2b7224 */ /* 0x000fce00078e000e */
[----:B------:R-:W-:Y:S05]  /*33730*/  WARPSYNC.COLLECTIVE R15, `(.L_x_2917) ;  /* 0x000000000f087348 */ /* 0x000fea0003c00000 */
[----:B------:R0:W1:Y:S02]  /*33740*/  SHFL.IDX P6, R14, R13, R12, R11 ;  /* 0x0000000c0d0e7389 */ /* 0x00006400000c000b */
[----:B01----:R-:W-:Y:S01]  /*33750*/  ENDCOLLECTIVE ;  /* 0x000000000000791b */ /* 0x003fe20003800000 */
.L_x_2917:
[----:B------:R-:W-:Y:S02]  /*33760*/  IMAD.MOV.U32 R13, RZ, RZ, R84 ;  /* 0x000000ffff0d7224 */ /* 0x000fe400078e0054 */
[----:B------:R-:W-:Y:S02]  /*33770*/  IMAD.MOV.U32 R12, RZ, RZ, R2 ;  /* 0x000000ffff0c7224 */ /* 0x000fe400078e0002 */
[----:B------:R-:W-:-:S07]  /*33780*/  IMAD.MOV.U32 R27, RZ, RZ, R14 ;  /* 0x000000ffff1b7224 */ /* 0x000fce00078e000e */
[----:B------:R-:W-:Y:S05]  /*33790*/  WARPSYNC.COLLECTIVE R15, `(.L_x_2918) ;  /* 0x000000000f087348 */ /* 0x000fea0003c00000 */
[----:B------:R0:W1:Y:S02]  /*337a0*/  SHFL.IDX P6, R14, R13, R12, R11 ;  /* 0x0000000c0d0e7389 */ /* 0x00006400000c000b */
[----:B01----:R-:W-:Y:S01]  /*337b0*/  ENDCOLLECTIVE ;  /* 0x000000000000791b */ /* 0x003fe20003800000 */
.L_x_2918:
[----:B------:R-:W-:Y:S01]  /*337c0*/  IMAD.MOV.U32 R13, RZ, RZ, R26 ;  /* 0x000000ffff0d7224 */ /* 0x000fe200078e001a */
[----:B------:R-:W-:-:S07]  /*337d0*/  MOV R84, R14 ;  /* 0x0000000e00547202 */ /* 0x000fce0000000f00 */
[----:B------:R-:W-:Y:S05]  /*337e0*/  WARPSYNC.COLLECTIVE R15, `(.L_x_2919) ;  /* 0x000000000f087348 */ /* 0x000fea0003c00000 */
[----:B------:R0:W1:Y:S02]  /*337f0*/  SHFL.IDX P6, R14, R13, R12, R11 ;  /* 0x0000000c0d0e7389 */ /* 0x00006400000c000b */
[----:B01----:R-:W-:Y:S01]  /*33800*/  ENDCOLLECTIVE ;  /* 0x000000000000791b */ /* 0x003fe20003800000 */
.L_x_2919:
        /* <DEDUP_REMOVED lines=8> */
.L_x_2920:
[----:B------:R-:W-:Y:S02]  /*33890*/  SEL R176, R27, R26, P0 ;  /* 0x0000001a1bb07207 */ /* 0x000fe40000000000 */
[----:B------:R-:W-:Y:S01]  /*338a0*/  SEL R175, R26, R27, P0 ;  /* 0x0000001b1aaf7207 */ /* 0x000fe20000000000 */
[----:B------:R-:W-:Y:S02]  /*338b0*/  IMAD.MOV.U32 R13, RZ, RZ, R42 ;  /* 0x000000ffff0d7224 */ /* 0x000fe400078e002a */
[----:B------:R-:W-:-:S07]  /*338c0*/  IMAD.MOV.U32 R48, RZ, RZ, R14 ;  /* 0x000000ffff307224 */ /* 0x000fce00078e000e */
[----:B------:R-:W-:Y:S05]  /*338d0*/  WARPSYNC.COLLECTIVE R15, `(.L_x_2921) ;  /* 0x000000000f087348 */ /* 0x000fea0003c00000 */
[----:B------:R0:W1:Y:S02]  /*338e0*/  SHFL.IDX P6, R14, R13, R12, R11 ;  /* 0x0000000c0d0e7389 */ /* 0x00006400000c000b */
[----:B01----:R-:W-:Y:S01]  /*338f0*/  ENDCOLLECTIVE ;  /* 0x000000000000791b */ /* 0x003fe20003800000 */
.L_x_2921:
[----:B------:R-:W-:Y:S02]  /*33900*/  IMAD.MOV.U32 R13, RZ, RZ, R92 ;  /* 0x000000ffff0d7224 */ /* 0x000fe400078e005c */
[----:B------:R-:W-:Y:S02]  /*33910*/  IMAD.MOV.U32 R12, RZ, RZ, R2 ;  /* 0x000000ffff0c7224 */ /* 0x000fe400078e0002 */
[----:B------:R-:W-:-:S07]  /*33920*/  IMAD.MOV.U32 R42, RZ, RZ, R14 ;  /* 0x000000ffff2a7224 */ /* 0x000fce00078e000e */
[----:B------:R-:W-:Y:S05]  /*33930*/  WARPSYNC.COLLECTIVE R15, `(.L_x_2922) ;  /* 0x000000000f087348 */ /* 0x000fea0003c00000 */
[----:B------:R0:W1:Y:S02]  /*33940*/  SHFL.IDX P6, R14, R13, R12, R11 ;  /* 0x0000000c0d0e7389 */ /* 0x00006400000c000b */
[----:B01----:R-:W-:Y:S01]  /*33950*/  ENDCOLLECTIVE ;  /* 0x000000000000791b */ /* 0x003fe20003800000 */
.L_x_2922:
[----:B------:R-:W-:Y:S02]  /*33960*/  IMAD.MOV.U32 R13, RZ, RZ, R88 ;  /* 0x000000ffff0d7224 */ /* 0x000fe400078e0058 */
[----:B------:R-:W-:-:S07]  /*33970*/  IMAD.MOV.U32 R92, RZ, RZ, R14 ;  /* 0x000000ffff5c7224 */ /* 0x000fce00078e000e */
[----:B------:R-:W-:Y:S05]  /*33980*/  WARPSYNC.COLLECTIVE R15, `(.L_x_2923) ;  /* 0x000000000f087348 */ /* 0x000fea0003c00000 */
[----:B------:R0:W1:Y:S02]  /*33990*/  SHFL.IDX P6, R14, R13, R12, R11 ;  /* 0x0000000c0d0e7389 */ /* 0x00006400000c000b */
[----:B01----:R-:W-:Y:S01]  /*339a0*/  ENDCOLLECTIVE ;  /* 0x000000000000791b */ /* 0x003fe20003800000 */
.L_x_2923:
[----:B------:R-:W-:Y:S02]  /*339b0*/  SEL R170, R48, R92, P0 ;  /* 0x0000005c30aa7207 */ /* 0x000fe40000000000 */
[----:B------:R-:W-:Y:S01]  /*339c0*/  SEL R166, R92, R48, P0 ;  /* 0x000000305ca67207 */ /* 0x000fe20000000000 */
[----:B------:R-:W-:Y:S01]  /*339d0*/  IMAD.MOV.U32 R13, RZ, RZ, R50 ;  /* 0x000000ffff0d7224 */ /* 0x000fe200078e0032 */
[----:B------:R-:W-:Y:S01]  /*339e0*/  MOV R12, R0 ;  /* 0x00000000000c7202 */ /* 0x000fe20000000f00 */
[----:B------:R-:W-:-:S07]  /*339f0*/  IMAD.MOV.U32 R88, RZ, RZ, R14 ;  /* 0x000000ffff587224 */ /* 0x000fce00078e000e */
[----:B------:R-:W-:Y:S05]  /*33a00*/  WARPSYNC.COLLECTIVE R15, `(.L_x_2924) ;  /* 0x000000000f087348 */ /* 0x000fea0003c00000 */
[----:B------:R0:W1:Y:S02]  /*33a10*/  SHFL.IDX P6, R14, R13, R12, R11 ;  /* 0x0000000c0d0e7389 */ /* 0x00006400000c000b */
[----:B01----:R-:W-:Y:S01]  /*33a20*/  ENDCOLLECTIVE ;  /* 0x000000000000791b */ /* 0x003fe20003800000 */
.L_x_2924:
[----:B------:R-:W-:Y:S02]  /*33a30*/  SEL R172, R42, R88, P0 ;  /* 0x000000582aac7207 */ /* 0x000fe40000000000 */
[----:B------:R-:W-:Y:S01]  /*33a40*/  SEL R171, R88, R42, P0 ;  /* 0x0000002a58ab7207 */ /* 0x000fe20000000000 */
[----:B------:R-:W-:Y:S02]  /*33a50*/  IMAD.MOV.U32 R13, RZ, RZ, R49 ;  /* 0x000000ffff0d7224 */ /* 0x000fe400078e0031 */
[----:B------:R-:W-:-:S07]  /*33a60*/  IMAD.MOV.U32 R50, RZ, RZ, R14 ;  /* 0x000000ffff327224 */ /* 0x000fce00078e000e */
[----:B------:R-:W-:Y:S05]  /*33a70*/  WARPSYNC.COLLECTIVE R15, `(.L_x_2925) ;  /* 0x000000000f087348 */ /* 0x000fea0003c00000 */
[----:B------:R0:W1:Y:S02]  /*33a80*/  SHFL.IDX P6, R14, R13, R12, R11 ;  /* 0x0000000c0d0e7389 */ /* 0x00006400000c000b */
[----:B01----:R-:W-:Y:S01]  /*33a90*/  ENDCOLLECTIVE ;  /* 0x000000000000791b */ /* 0x003fe20003800000 */
.L_x_2925:
[----:B------:R-:W-:Y:S02]  /*33aa0*/  IMAD.MOV.U32 R13, RZ, RZ, R100 ;  /* 0x000000ffff0d7224 */ /* 0x000fe400078e0064 */
[----:B------:R-:W-:Y:S02]  /*33ab0*/  IMAD.MOV.U32 R12, RZ, RZ, R2 ;  /* 0x000000ffff0c7224 */ /* 0x000fe400078e0002 */
[----:B------:R-:W-:-:S07]  /*33ac0*/  IMAD.MOV.U32 R49, RZ, RZ, R14 ;  /* 0x000000ffff317224 */ /* 0x000fce00078e000e */
[----:B------:R-:W-:Y:S05]  /*33ad0*/  WARPSYNC.COLLECTIVE R15, `(.L_x_2926) ;  /* 0x000000000f087348 */ /* 0x000fea0003c00000 */
[----:B------:R0:W1:Y:S02]  /*33ae0*/  SHFL.IDX P6, R14, R13, R12, R11 ;  /* 0x0000000c0d0e7389 */ /* 0x00006400000c000b */
[----:B01----:R-:W-:Y:S01]  /*33af0*/  ENDCOLLECTIVE ;  /* 0x000000000000791b */ /* 0x003fe20003800000 */
.L_x_2926:
[----:B------:R-:W-:Y:S02]  /*33b00*/  IMAD.MOV.U32 R13, RZ, RZ, R96 ;  /* 0x000000ffff0d7224 */ /* 0x000fe400078e0060 */
[----:B------:R-:W-:-:S07]  /*33b10*/  IMAD.MOV.U32 R100, RZ, RZ, R14 ;  /* 0x000000ffff647224 */ /* 0x000fce00078e000e */
[----:B------:R-:W-:Y:S05]  /*33b20*/  WARPSYNC.COLLECTIVE R15, `(.L_x_2927) ;  /* 0x000000000f087348 */ /* 0x000fea0003c00000 */
[----:B------:R0:W1:Y:S02]  /*33b30*/  SHFL.IDX P6, R14, R13, R12, R11 ;  /* 0x0000000c0d0e7389 */ /* 0x00006400000c000b */
[----:B01----:R-:W-:Y:S01]  /*33b40*/  ENDCOLLECTIVE ;  /* 0x000000000000791b */ /* 0x003fe20003800000 */
.L_x_2927:
        /* <DEDUP_REMOVED lines=8> */
.L_x_2928:
[----:B------:R-:W-:Y:S02]  /*33bd0*/  SEL R147, R49, R96, P0 ;  /* 0x0000006031937207 */ /* 0x000fe40000000000 */
[----:B------:R-:W-:Y:S01]  /*33be0*/  SEL R49, R96, R49, P0 ;  /* 0x0000003160317207 */ /* 0x000fe20000000000 */
[----:B------:R-:W-:Y:S02]  /*33bf0*/  IMAD.MOV.U32 R13, RZ, RZ, R51 ;  /* 0x000000ffff0d7224 */ /* 0x000fe400078e0033 */
[----:B------:R-:W-:-:S07]  /*33c00*/  IMAD.MOV.U32 R53, RZ, RZ, R14 ;  /* 0x000000ffff357224 */ /* 0x000fce00078e000e */
[----:B------:R-:W-:Y:S05]  /*33c10*/  WARPSYNC.COLLECTIVE R15, `(.L_x_2929) ;  /* 0x000000000f087348 */ /* 0x000fea0003c00000 */
[----:B------:R0:W1:Y:S02]  /*33c20*/  SHFL.IDX P6, R14, R13, R12, R11 ;  /* 0x0000000c0d0e7389 */ /* 0x00006400000c000b */
[----:B01----:R-:W-:Y:S01]  /*33c30*/  ENDCOLLECTIVE ;  /* 0x000000000000791b */ /* 0x003fe20003800000 */
.L_x_2929:
[----:B------:R-:W-:Y:S01]  /*33c40*/  MOV R13, R108 ;  /* 0x0000006c000d7202 */ /* 0x000fe20000000f00 */
[----:B------:R-:W-:Y:S02]  /*33c50*/  IMAD.MOV.U32 R12, RZ, RZ, R2 ;  /* 0x000000ffff0c7224 */ /* 0x000fe400078e0002 */
[----:B------:R-:W-:-:S07]  /*33c60*/  IMAD.MOV.U32 R51, RZ, RZ, R14 ;  /* 0x000000ffff337224 */ /* 0x000fce00078e000e */
[----:B------:R-:W-:Y:S05]  /*33c70*/  WARPSYNC.COLLECTIVE R15, `(.L_x_2930) ;  /* 0x000000000f087348 */ /* 0x000fea0003c00000 */
[----:B------:R0:W1:Y:S02]  /*33c80*/  SHFL.IDX P6, R14, R13, R12, R11 ;  /* 0x0000000c0d0e7389 */ /* 0x00006400000c000b */
[----:B01----:R-:W-:Y:S01]  /*33c90*/  ENDCOLLECTIVE ;  /* 0x000000000000791b */ /* 0x003fe20003800000 */
.L_x_2930:
[----:B------:R-:W-:Y:S02]  /*33ca0*/  IMAD.MOV.U32 R13, RZ, RZ, R104 ;  /* 0x000000ffff0d7224 */ /* 0x000fe400078e0068 */
[----:B------:R-:W-:-:S07]  /*33cb0*/  IMAD.MOV.U32 R108, RZ, RZ, R14 ;  /* 0x000000ffff6c7224 */ /* 0x000fce00078e000e */
[----:B------:R-:W-:Y:S05]  /*33cc0*/  WARPSYNC.COLLECTIVE R15, `(.L_x_2931) ;  /* 0x000000000f087348 */ /* 0x000fea0003c00000 */
[----:B------:R0:W1:Y:S02]  /*33cd0*/  SHFL.IDX P6, R14, R13, R12, R11 ;  /* 0x0000000c0d0e7389 */ /* 0x00006400000c000b */
[----:B01----:R-:W-:Y:S01]  /*33ce0*/  ENDCOLLECTIVE ;  /* 0x000000000000791b */ /* 0x003fe20003800000 */
.L_x_2931:
        /* <DEDUP_REMOVED lines=8> */
.L_x_2932:
[----:B------:R-:W-:Y:S02]  /*33d70*/  SEL R4, R51, R104, P0 ;  /* 0x0000006833047207 */ /* 0x000fe40000000000 */
[----:B------:R-:W-:Y:S01]  /*33d80*/  SEL R51, R104, R51, P0 ;  /* 0x0000003368337207 */ /* 0x000fe20000000000 */
[----:B------:R-:W-:Y:S02]  /*33d90*/  IMAD.MOV.U32 R13, RZ, RZ, R54 ;  /* 0x000000ffff0d7224 */ /* 0x000fe400078e0036 */
[----:B------:R-:W-:-:S07]  /*33da0*/  IMAD.MOV.U32 R55, RZ, RZ, R14 ;  /* 0x000000ffff377224 */ /* 0x000fce00078e000e */
[----:B------:R-:W-:Y:S05]  /*33db0*/  WARPSYNC.COLLECTIVE R15, `(.L_x_2933) ;  /* 0x000000000f087348 */ /* 0x000fea0003c00000 */
[----:B------:R0:W1:Y:S02]  /*33dc0*/  SHFL.IDX P6, R14, R13, R12, R11 ;  /* 0x0000000c0d0e7389 */ /* 0x00006400000c000b */
[----:B01----:R-:W-:Y:S01]  /*33dd0*/  ENDCOLLECTIVE ;  /* 0x000000000000791b */ /* 0x003fe20003800000 */
.L_x_2933:
[----:B------:R-:W-:Y:S02]  /*33de0*/  IMAD.MOV.U32 R13, RZ, RZ, R116 ;  /* 0x000000ffff0d7224 */ /* 0x000fe400078e0074 */
[----:B------:R-:W-:Y:S02]  /*33df0*/  IMAD.MOV.U32 R12, RZ, RZ, R2 ;  /* 0x000000ffff0c7224 */ /* 0x000fe400078e0002 */
[----:B------:R-:W-:-:S07]  /*33e00*/  IMAD.MOV.U32 R54, RZ, RZ, R14 ;  /* 0x000000ffff367224 */ /* 0x000fce00078e000e */
[----:B------:R-:W-:Y:S05]  /*33e10*/  WARPSYNC.COLLECTIVE R15, `(.L_x_2934) ;  /* 0x000000000f087348 */ /* 0x000fea0003c00000 */
[----:B------:R0:W1:Y:S02]  /*33e20*/  SHFL.IDX P6, R14, R13, R12, R11 ;  /* 0x0000000c0d0e7389 */ /* 0x00006400000c000b */
[----:B01----:R-:W-:Y:S01]  /*33e30*/  ENDCOLLECTIVE ;  /* 0x000000000000791b */ /* 0x003fe20003800000 */
.L_x_2934:
[----:B------:R-:W-:Y:S02]  /*33e40*/  IMAD.MOV.U32 R13, RZ, RZ, R112 ;  /* 0x000000ffff0d7224 */ /* 0x000fe400078e0070 */
[----:B------:R-:W-:-:S07]  /*33e50*/  IMAD.MOV.U32 R116, RZ, RZ, R14 ;  /* 0x000000ffff747224 */ /* 0x000fce00078e000e */
[----:B------:R-:W-:Y:S05]  /*33e60*/  WARPSYNC.COLLECTIVE R15, `(.L_x_2935) ;  /* 0x000000000f087348 */ /* 0x000fea0003c00000 */
[----:B------:R0:W1:Y:S02]  /*33e70*/  SHFL.IDX P6, R14, R13, R12, R11 ;  /* 0x0000000c0d0e7389 */ /* 0x00006400000c000b */
[----:B01----:R-:W-:Y:S01]  /*33e80*/  ENDCOLLECTIVE ;  /* 0x000000000000791b */ /* 0x003fe20003800000 */
.L_x_2935:
        /* <DEDUP_REMOVED lines=8> */
.L_x_2936:
[----:B------:R-:W-:Y:S02]  /*33f10*/  SEL R6, R54, R112, P0 ;  /* 0x0000007036067207 */ /* 0x000fe40000000000 */
[----:B------:R-:W-:Y:S01]  /*33f20*/  SEL R54, R112, R54, P0 ;  /* 0x0000003670367207 */ /* 0x000fe20000000000 */
[----:B------:R-:W-:Y:S02]  /*33f30*/  IMAD.MOV.U32 R13, RZ, RZ, R57 ;  /* 0x000000ffff0d7224 */ /* 0x000fe400078e0039 */
[----:B------:R-:W-:-:S07]  /*33f40*/  IMAD.MOV.U32 R58, RZ, RZ, R14 ;  /* 0x000000ffff3a7224 */ /* 0x000fce00078e000e */
[----:B------:R-:W-:Y:S05]  /*33f50*/  WARPSYNC.COLLECTIVE R15, `(.L_x_2937) ;  /* 0x000000000f087348 */ /* 0x000fea0003c00000 */
[----:B------:R0:W1:Y:S02]  /*33f60*/  SHFL.IDX P6, R14, R13, R12, R11 ;  /* 0x0000000c0d0e7389 */ /* 0x00006400000c000b */
[----:B01----:R-:W-:Y:S01]  /*33f70*/  ENDCOLLECTIVE ;  /* 0x000000000000791b */ /* 0x003fe20003800000 */
.L_x_2937:
[----:B------:R-:W-:Y:S02]  /*33f80*/  IMAD.MOV.U32 R13, RZ, RZ, R124 ;  /* 0x000000ffff0d7224 */ /* 0x000fe400078e007c */
[----:B------:R-:W-:Y:S02]  /*33f90*/  IMAD.MOV.U32 R12, RZ, RZ, R2 ;  /* 0x000000ffff0c7224 */ /* 0x000fe400078e0002 */
[----:B------:R-:W-:-:S07]  /*33fa0*/  IMAD.MOV.U32 R57, RZ, RZ, R14 ;  /* 0x000000ffff397224 */ /* 0x000fce00078e000e */
[----:B------:R-:W-:Y:S05]  /*33fb0*/  WARPSYNC.COLLECTIVE R15, `(.L_x_2938) ;  /* 0x000000000f087348 */ /* 0x000fea0003c00000 */
[----:B------:R0:W1:Y:S02]  /*33fc0*/  SHFL.IDX P6, R14, R13, R12, R11 ;  /* 0x0000000c0d0e7389 */ /* 0x00006400000c000b */
[----:B01----:R-:W-:Y:S01]  /*33fd0*/  ENDCOLLECTIVE ;  /* 0x000000000000791b */ /* 0x003fe20003800000 */
.L_x_2938:
[----:B------:R-:W-:Y:S02]  /*33fe0*/  IMAD.MOV.U32 R13, RZ, RZ, R120 ;  /* 0x000000ffff0d7224 */ /* 0x000fe400078e0078 */
[----:B------:R-:W-:-:S07]  /*33ff0*/  IMAD.MOV.U32 R124, RZ, RZ, R14 ;  /* 0x000000ffff7c7224 */ /* 0x000fce00078e000e */
[----:B------:R-:W-:Y:S05]  /*34000*/  WARPSYNC.COLLECTIVE R15, `(.L_x_2939) ;  /* 0x000000000f087348 */ /* 0x000fea0003c00000 */
[----:B------:R0:W1:Y:S02]  /*34010*/  SHFL.IDX P6, R14, R13, R12, R11 ;  /* 0x0000000c0d0e7389 */ /* 0x00006400000c000b */
[----:B01----:R-:W-:Y:S01]  /*34020*/  ENDCOLLECTIVE ;  /* 0x000000000000791b */ /* 0x003fe20003800000 */
.L_x_2939:
        /* <DEDUP_REMOVED lines=8> */
.L_x_2940:
[----:B------:R-:W-:Y:S02]  /*340b0*/  SEL R8, R57, R120, P0 ;  /* 0x0000007839087207 */ /* 0x000fe40000000000 */
[----:B------:R-:W-:Y:S02]  /*340c0*/  SEL R57, R120, R57, P0 ;  /* 0x0000003978397207 */ /* 0x000fe40000000000 */
[----:B------:R-:W-:Y:S01]  /*340d0*/  MOV R13, R59 ;  /* 0x0000003b000d7202 */ /* 0x000fe20000000f00 */
[----:B------:R-:W-:-:S07]  /*340e0*/  IMAD.MOV.U32 R61, RZ, RZ, R14 ;  /* 0x000000ffff3d7224 */ /* 0x000fce00078e000e */
[----:B------:R-:W-:Y:S05]  /*340f0*/  WARPSYNC.COLLECTIVE R15, `(.L_x_2941) ;  /* 0x000000000f087348 */ /* 0x000fea0003c00000 */
[----:B------:R0:W1:Y:S02]  /*34100*/  SHFL.IDX P6, R14, R13, R12, R11 ;  /* 0x0000000c0d0e7389 */ /* 0x00006400000c000b */
[----:B01----:R-:W-:Y:S01]  /*34110*/  ENDCOLLECTIVE ;  /* 0x000000000000791b */ /* 0x003fe20003800000 */
.L_x_2941:
[----:B------:R-:W-:Y:S02]  /*34120*/  IMAD.MOV.U32 R13, RZ, RZ, R132 ;  /* 0x000000ffff0d7224 */ /* 0x000fe400078e0084 */
[----:B------:R-:W-:Y:S02]  /*34130*/  IMAD.MOV.U32 R12, RZ, RZ, R2 ;  /* 0x000000ffff0c7224 */ /* 0x000fe400078e0002 */
[----:B------:R-:W-:-:S07]  /*34140*/  IMAD.MOV.U32 R59, RZ, RZ, R14 ;  /* 0x000000ffff3b7224 */ /* 0x000fce00078e000e */
[----:B------:R-:W-:Y:S05]  /*34150*/  WARPSYNC.COLLECTIVE R15, `(.L_x_2942) ;  /* 0x000000000f087348 */ /* 0x000fea0003c00000 */
[----:B------:R0:W1:Y:S02]  /*34160*/  SHFL.IDX P6, R14, R13, R12, R11 ;  /* 0x0000000c0d0e7389 */ /* 0x00006400000c000b */
[----:B01----:R-:W-:Y:S01]  /*34170*/  ENDCOLLECTIVE ;  /* 0x000000000000791b */ /* 0x003fe20003800000 */
.L_x_2942:
[----:B------:R-:W-:Y:S02]  /*34180*/  IMAD.MOV.U32 R13, RZ, RZ, R128 ;  /* 0x000000ffff0d7224 */ /* 0x000fe400078e0080 */
[----:B------:R-:W-:-:S07]  /*34190*/  IMAD.MOV.U32 R132, RZ, RZ, R14 ;  /* 0x000000ffff847224 */ /* 0x000fce00078e000e */
[----:B------:R-:W-:Y:S05]  /*341a0*/  WARPSYNC.COLLECTIVE R15, `(.L_x_2943) ;  /* 0x000000000f087348 */ /* 0x000fea0003c00000 */
[----:B------:R0:W1:Y:S02]  /*341b0*/  SHFL.IDX P6, R14, R13, R12, R11 ;  /* 0x0000000c0d0e7389 */ /* 0x00006400000c000b */
[----:B01----:R-:W-:Y:S01]  /*341c0*/  ENDCOLLECTIVE ;  /* 0x000000000000791b */ /* 0x003fe20003800000 */
.L_x_2943:
        /* <DEDUP_REMOVED lines=8> */
.L_x_2944:
[----:B------:R-:W-:Y:S02]  /*34250*/  SEL R10, R59, R128, P0 ;  /* 0x000000803b0a7207 */ /* 0x000fe40000000000 */
[----:B------:R-:W-:Y:S01]  /*34260*/  SEL R59, R128, R59, P0 ;  /* 0x0000003b803b7207 */ /* 0x000fe20000000000 */
[----:B------:R-:W-:Y:S02]  /*34270*/  IMAD.MOV.U32 R13, RZ, RZ, R64 ;  /* 0x000000ffff0d7224 */ /* 0x000fe400078e0040 */
[----:B------:R-:W-:-:S07]  /*34280*/  IMAD.MOV.U32 R65, RZ, RZ, R14 ;  /* 0x000000ffff417224 */ /* 0x000fce00078e000e */
[----:B------:R-:W-:Y:S05]  /*34290*/  WARPSYNC.COLLECTIVE R15, `(.L_x_2945) ;  /* 0x000000000f087348 */ /* 0x000fea0003c00000 */
[----:B------:R0:W1:Y:S02]  /*342a0*/  SHFL.IDX P6, R14, R13, R12, R11 ;  /* 0x0000000c0d0e7389 */ /* 0x00006400000c000b */
[----:B01----:R-:W-:Y:S01]  /*342b0*/  ENDCOLLECTIVE ;  /* 0x000000000000791b */ /* 0x003fe20003800000 */
.L_x_2945:
[----:B------:R-:W-:Y:S02]  /*342c0*/  IMAD.MOV.U32 R13, RZ, RZ, R140 ;  /* 0x000000ffff0d7224 */ /* 0x000fe400078e008c */
[----:B------:R-:W-:Y:S02]  /*342d0*/  IMAD.MOV.U32 R12, RZ, RZ, R2 ;  /* 0x000000ffff0c7224 */ /* 0x000fe400078e0002 */
[----:B------:R-:W-:-:S07]  /*342e0*/  IMAD.MOV.U32 R64, RZ, RZ, R14 ;  /* 0x000000ffff407224 */ /* 0x000fce00078e000e */
[----:B------:R-:W-:Y:S05]  /*342f0*/  WARPSYNC.COLLECTIVE R15, `(.L_x_2946) ;  /* 0x000000000f087348 */ /* 0x000fea0003c00000 */
[----:B------:R0:W1:Y:S02]  /*34300*/  SHFL.IDX P6, R14, R13, R12, R11 ;  /* 0x0000000c0d0e7389 */ /* 0x00006400000c000b */
[----:B01----:R-:W-:Y:S01]  /*34310*/  ENDCOLLECTIVE ;  /* 0x000000000000791b */ /* 0x003fe20003800000 */
.L_x_2946:
[----:B------:R-:W-:Y:S01]  /*34320*/  IMAD.MOV.U32 R13, RZ, RZ, R136 ;  /* 0x000000ffff0d7224 */ /* 0x000fe200078e0088 */
[----:B------:R-:W-:-:S07]  /*34330*/  MOV R140, R14 ;  /* 0x0000000e008c7202 */ /* 0x000fce0000000f00 */
[----:B------:R-:W-:Y:S05]  /*34340*/  WARPSYNC.COLLECTIVE R15, `(.L_x_2947) ;  /* 0x000000000f087348 */ /* 0x000fea0003c00000 */
[----:B------:R0:W1:Y:S02]  /*34350*/  SHFL.IDX P6, R14, R13, R12, R11 ;  /* 0x0000000c0d0e7389 */ /* 0x00006400000c000b */
[----:B01----:R-:W-:Y:S01]  /*34360*/  ENDCOLLECTIVE ;  /* 0x000000000000791b */ /* 0x003fe20003800000 */
.L_x_2947:
        /* <DEDUP_REMOVED lines=8> */
.L_x_2948:
[----:B------:R-:W-:Y:S02]  /*343f0*/  SEL R21, R64, R136, P0 ;  /* 0x0000008840157207 */ /* 0x000fe40000000000 */
[----:B------:R-:W-:Y:S01]  /*34400*/  SEL R64, R136, R64, P0 ;  /* 0x0000004088407207 */ /* 0x000fe20000000000 */
[----:B------:R-:W-:Y:S02]  /*34410*/  IMAD.MOV.U32 R13, RZ, RZ, R69 ;  /* 0x000000ffff0d7224 */ /* 0x000fe400078e0045 */
[----:B------:R-:W-:-:S07]  /*34420*/  IMAD.MOV.U32 R72, RZ, RZ, R14 ;  /* 0x000000ffff487224 */ /* 0x000fce00078e000e */
[----:B------:R-:W-:Y:S05]  /*34430*/  WARPSYNC.COLLECTIVE R15, `(.L_x_2949) ;  /* 0x000000000f087348 */ /* 0x000fea0003c00000 */
[----:B------:R0:W1:Y:S02]  /*34440*/  SHFL.IDX P6, R14, R13, R12, R11 ;  /* 0x0000000c0d0e7389 */ /* 0x00006400000c000b */
[----:B01----:R-:W-:Y:S01]  /*34450*/  ENDCOLLECTIVE ;  /* 0x000000000000791b */ /* 0x003fe20003800000 */
.L_x_2949:
[----:B------:R-:W-:Y:S02]  /*34460*/  IMAD.MOV.U32 R13, RZ, RZ, R148 ;  /* 0x000000ffff0d7224 */ /* 0x000fe400078e0094 */
[----:B------:R-:W-:Y:S02]  /*34470*/  IMAD.MOV.U32 R12, RZ, RZ, R2 ;  /* 0x000000ffff0c7224 */ /* 0x000fe400078e0002 */
[----:B------:R-:W-:-:S07]  /*34480*/  IMAD.MOV.U32 R69, RZ, RZ, R14 ;  /* 0x000000ffff457224 */ /* 0x000fce00078e000e */
[----:B------:R-:W-:Y:S05]  /*34490*/  WARPSYNC.COLLECTIVE R15, `(.L_x_2950) ;  /* 0x000000000f087348 */ /* 0x000fea0003c00000 */
[----:B------:R0:W1:Y:S02]  /*344a0*/  SHFL.IDX P6, R14, R13, R12, R11 ;  /* 0x0000000c0d0e7389 */ /* 0x00006400000c000b */
[----:B01----:R-:W-:Y:S01]  /*344b0*/  ENDCOLLECTIVE ;  /* 0x000000000000791b */ /* 0x003fe20003800000 */
.L_x_2950:
[----:B------:R-:W-:Y:S02]  /*344c0*/  IMAD.MOV.U32 R13, RZ, RZ, R144 ;  /* 0x000000ffff0d7224 */ /* 0x000fe400078e0090 */
[----:B------:R-:W-:-:S07]  /*344d0*/  IMAD.MOV.U32 R148, RZ, RZ, R14 ;  /* 0x000000ffff947224 */ /* 0x000fce00078e000e */
[----:B------:R-:W-:Y:S05]  /*344e0*/  WARPSYNC.COLLECTIVE R15, `(.L_x_2951) ;  /* 0x000000000f087348 */ /* 0x000fea0003c00000 */
[----:B------:R0:W1:Y:S02]  /*344f0*/  SHFL.IDX P6, R14, R13, R12, R11 ;  /* 0x0000000c0d0e7389 */ /* 0x00006400000c000b */
[----:B01----:R-:W-:Y:S01]  /*34500*/  ENDCOLLECTIVE ;  /* 0x000000000000791b */ /* 0x003fe20003800000 */
.L_x_2951:
        /* <DEDUP_REMOVED lines=8> */
.L_x_2952:
[----:B------:R-:W-:Y:S02]  /*34590*/  SEL R25, R69, R144, P0 ;  /* 0x0000009045197207 */ /* 0x000fe40000000000 */
[----:B------:R-:W-:Y:S01]  /*345a0*/  SEL R69, R144, R69, P0 ;  /* 0x0000004590457207 */ /* 0x000fe20000000000 */
[----:B------:R-:W-:Y:S02]  /*345b0*/  IMAD.MOV.U32 R13, RZ, RZ, R77 ;  /* 0x000000ffff0d7224 */ /* 0x000fe400078e004d */
[----:B------:R-:W-:-:S07]  /*345c0*/  IMAD.MOV.U32 R80, RZ, RZ, R14 ;  /* 0x000000ffff507224 */ /* 0x000fce00078e000e */
[----:B------:R-:W-:Y:S05]  /*345d0*/  WARPSYNC.COLLECTIVE R15, `(.L_x_2953) ;  /* 0x000000000f087348 */ /* 0x000fea0003c00000 */
[----:B------:R0:W1:Y:S02]  /*345e0*/  SHFL.IDX P6, R14, R13, R12, R11 ;  /* 0x0000000c0d0e7389 */ /* 0x00006400000c000b */
[----:B01----:R-:W-:Y:S01]  /*345f0*/  ENDCOLLECTIVE ;  /* 0x000000000000791b */ /* 0x003fe20003800000 */
.L_x_2953:
[----:B------:R-:W-:Y:S02]  /*34600*/  IMAD.MOV.U32 R13, RZ, RZ, R146 ;  /* 0x000000ffff0d7224 */ /* 0x000fe400078e0092 */
[----:B------:R-:W-:Y:S02]  /*34610*/  IMAD.MOV.U32 R12, RZ, RZ, R2 ;  /* 0x000000ffff0c7224 */ /* 0x000fe400078e0002 */
[----:B------:R-:W-:-:S07]  /*34620*/  IMAD.MOV.U32 R77, RZ, RZ, R14 ;  /* 0x000000ffff4d7224 */ /* 0x000fce00078e000e */
[----:B------:R-:W-:Y:S05]  /*34630*/  WARPSYNC.COLLECTIVE R15, `(.L_x_2954) ;  /* 0x000000000f087348 */ /* 0x000fea0003c00000 */
[----:B------:R0:W1:Y:S02]  /*34640*/  SHFL.IDX P6, R14, R13, R12, R11 ;  /* 0x0000000c0d0e7389 */ /* 0x00006400000c000b */
[----:B01----:R-:W-:Y:S01]  /*34650*/  ENDCOLLECTIVE ;  /* 0x000000000000791b */ /* 0x003fe20003800000 */
.L_x_2954:
[----:B------:R-:W-:Y:S02]  /*34660*/  IMAD.MOV.U32 R13, RZ, RZ, R158 ;  /* 0x000000ffff0d7224 */ /* 0x000fe400078e009e */
[----:B------:R-:W-:-:S07]  /*34670*/  IMAD.MOV.U32 R146, RZ, RZ, R14 ;  /* 0x000000ffff927224 */ /* 0x000fce00078e000e */
[----:B------:R-:W-:Y:S05]  /*34680*/  WARPSYNC.COLLECTIVE R15, `(.L_x_2955) ;  /* 0x000000000f087348 */ /* 0x000fea0003c00000 */
[----:B------:R0:W1:Y:S02]  /*34690*/  SHFL.IDX P6, R14, R13, R12, R11 ;  /* 0x0000000c0d0e7389 */ /* 0x00006400000c000b */
[----:B01----:R-:W-:Y:S01]  /*346a0*/  ENDCOLLECTIVE ;  /* 0x000000000000791b */ /* 0x003fe20003800000 */
.L_x_2955:
        /* <DEDUP_REMOVED lines=8> */
.L_x_2956:
[----:B------:R-:W-:Y:S02]  /*34730*/  SEL R27, R77, R158, P0 ;  /* 0x0000009e4d1b7207 */ /* 0x000fe40000000000 */
[----:B------:R-:W-:Y:S01]  /*34740*/  SEL R77, R158, R77, P0 ;  /* 0x0000004d9e4d7207 */ /* 0x000fe20000000000 */
[----:B------:R-:W-:Y:S02]  /*34750*/  IMAD.MOV.U32 R13, RZ, RZ, R56 ;  /* 0x000000ffff0d7224 */ /* 0x000fe400078e0038 */
[----:B------:R-:W-:-:S07]  /*34760*/  IMAD.MOV.U32 R73, RZ, RZ, R14 ;  /* 0x000000ffff497224 */ /* 0x000fce00078e000e */
[----:B------:R-:W-:Y:S05]  /*34770*/  WARPSYNC.COLLECTIVE R15, `(.L_x_2957) ;  /* 0x000000000f087348 */ /* 0x000fea0003c00000 */
[----:B------:R0:W1:Y:S02]  /*34780*/  SHFL.IDX P6, R14, R13, R12, R11 ;  /* 0x0000000c0d0e7389 */ /* 0x00006400000c000b */
[----:B01----:R-:W-:Y:S01]  /*34790*/  ENDCOLLECTIVE ;  /* 0x000000000000791b */ /* 0x003fe20003800000 */
.L_x_2957:
[----:B------:R-:W-:Y:S01]  /*347a0*/  MOV R13, R152 ;  /* 0x00000098000d7202 */ /* 0x000fe20000000f00 */
[----:B------:R-:W-:Y:S02]  /*347b0*/  IMAD.MOV.U32 R12, RZ, RZ, R2 ;  /* 0x000000ffff0c7224 */ /* 0x000fe400078e0002 */
[----:B------:R-:W-:-:S07]  /*347c0*/  IMAD.MOV.U32 R56, RZ, RZ, R14 ;  /* 0x000000ffff387224 */ /* 0x000fce00078e000e */
[----:B------:R-:W-:Y:S05]  /*347d0*/  WARPSYNC.COLLECTIVE R15, `(.L_x_2958) ;  /* 0x000000000f087348 */ /* 0x000fea0003c00000 */
[----:B------:R0:W1:Y:S02]  /*347e0*/  SHFL.IDX P6, R14, R13, R12, R11 ;  /* 0x0000000c0d0e7389 */ /* 0x00006400000c000b */
[----:B01----:R-:W-:Y:S01]  /*347f0*/  ENDCOLLECTIVE ;  /* 0x000000000000791b */ /* 0x003fe20003800000 */
.L_x_2958:
[----:B------:R-:W-:Y:S02]  /*34800*/  IMAD.MOV.U32 R13, RZ, RZ, R160 ;  /* 0x000000ffff0d7224 */ /* 0x000fe400078e00a0 */
[----:B------:R-:W-:-:S07]  /*34810*/  IMAD.MOV.U32 R152, RZ, RZ, R14 ;  /* 0x000000ffff987224 */ /* 0x000fce00078e000e */
[----:B------:R-:W-:Y:S05]  /*34820*/  WARPSYNC.COLLECTIVE R15, `(.L_x_2959) ;  /* 0x000000000f087348 */ /* 0x000fea0003c00000 */
[----:B------:R0:W1:Y:S02]  /*34830*/  SHFL.IDX P6, R14, R13, R12, R11 ;  /* 0x0000000c0d0e7389 */ /* 0x00006400000c000b */
[----:B01----:R-:W-:Y:S01]  /*34840*/  ENDCOLLECTIVE ;  /* 0x000000000000791b */ /* 0x003fe20003800000 */
.L_x_2959:
        /* <DEDUP_REMOVED lines=8> */
.L_x_2960:
[----:B------:R-:W-:Y:S02]  /*348d0*/  SEL R42, R56, R160, P0 ;  /* 0x000000a0382a7207 */ /* 0x000fe40000000000 */
[----:B------:R-:W-:Y:S01]  /*348e0*/  SEL R56, R160, R56, P0 ;  /* 0x00000038a0387207 */ /* 0x000fe20000000000 */
[----:B------:R-:W-:Y:S02]  /*348f0*/  IMAD.MOV.U32 R13, RZ, RZ, R105 ;  /* 0x000000ffff0d7224 */ /* 0x000fe400078e0069 */
[----:B------:R-:W-:-:S07]  /*34900*/  IMAD.MOV.U32 R81, RZ, RZ, R14 ;  /* 0x000000ffff517224 */ /* 0x000fce00078e000e */
[----:B------:R-:W-:Y:S05]  /*34910*/  WARPSYNC.COLLECTIVE R15, `(.L_x_2961) ;  /* 0x000000000f087348 */ /* 0x000fea0003c00000 */
[----:B------:R0:W1:Y:S02]  /*34920*/  SHFL.IDX P6, R14, R13, R12, R11 ;  /* 0x0000000c0d0e7389 */ /* 0x00006400000c000b */
[----:B01----:R-:W-:Y:S01]  /*34930*/  ENDCOLLECTIVE ;  /* 0x000000000000791b */ /* 0x003fe20003800000 */
.L_x_2961:
[----:B------:R-:W-:Y:S02]  /*34940*/  IMAD.MOV.U32 R13, RZ, RZ, R154 ;  /* 0x000000ffff0d7224 */ /* 0x000fe400078e009a */
[----:B------:R-:W-:Y:S02]  /*34950*/  IMAD.MOV.U32 R12, RZ, RZ, R2 ;  /* 0x000000ffff0c7224 */ /* 0x000fe400078e0002 */
[----:B------:R-:W-:-:S07]  /*34960*/  IMAD.MOV.U32 R105, RZ, RZ, R14 ;  /* 0x000000ffff697224 */ /* 0x000fce00078e000e */
[----:B------:R-:W-:Y:S05]  /*34970*/  WARPSYNC.COLLECTIVE R15, `(.L_x_2962) ;  /* 0x000000000f087348 */ /* 0x000fea0003c00000 */
[----:B------:R0:W1:Y:S02]  /*34980*/  SHFL.IDX P6, R14, R13, R12, R11 ;  /* 0x0000000c0d0e7389 */ /* 0x00006400000c000b */
[----:B01----:R-:W-:Y:S01]  /*34990*/  ENDCOLLECTIVE ;  /* 0x000000000000791b */ /* 0x003fe20003800000 */
.L_x_2962:
[----:B------:R-:W-:Y:S02]  /*349a0*/  IMAD.MOV.U32 R13, RZ, RZ, R153 ;  /* 0x000000ffff0d7224 */ /* 0x000fe400078e0099 */
[----:B------:R-:W-:-:S07]  /*349b0*/  IMAD.MOV.U32 R154, RZ, RZ, R14 ;  /* 0x000000ffff9a7224 */ /* 0x000fce00078e000e */
[----:B------:R-:W-:Y:S05]  /*349c0*/  WARPSYNC.COLLECTIVE R15, `(.L_x_2963) ;  /* 0x000000000f087348 */ /* 0x000fea0003c00000 */
[----:B------:R0:W1:Y:S02]  /*349d0*/  SHFL.IDX P6, R14, R13, R12, R11 ;  /* 0x0000000c0d0e7389 */ /* 0x00006400000c000b */
[----:B01----:R-:W-:Y:S01]  /*349e0*/  ENDCOLLECTIVE ;  /* 0x000000000000791b */ /* 0x003fe20003800000 */
.L_x_2963:
        /* <DEDUP_REMOVED lines=8> */
.L_x_2964:
[----:B------:R-:W-:Y:S02]  /*34a70*/  SEL R44, R105, R47, P0 ;  /* 0x0000002f692c7207 */ /* 0x000fe40000000000 */
[----:B------:R-:W-:Y:S01]  /*34a80*/  SEL R47, R47, R105, P0 ;  /* 0x000000692f2f7207 */ /* 0x000fe20000000000 */
[----:B------:R-:W-:Y:S02]  /*34a90*/  IMAD.MOV.U32 R13, RZ, RZ, R109 ;  /* 0x000000ffff0d7224 */ /* 0x000fe400078e006d */
[----:B------:R-:W-:-:S07]  /*34aa0*/  IMAD.MOV.U32 R85, RZ, RZ, R14 ;  /* 0x000000ffff557224 */ /* 0x000fce00078e000e */
[----:B------:R-:W-:Y:S05]  /*34ab0*/  WARPSYNC.COLLECTIVE R15, `(.L_x_2965) ;  /* 0x000000000f087348 */ /* 0x000fea0003c00000 */
[----:B------:R0:W1:Y:S02]  /*34ac0*/  SHFL.IDX P6, R14, R13, R12, R11 ;  /* 0x0000000c0d0e7389 */ /* 0x00006400000c000b */
[----:B01----:R-:W-:Y:S01]  /*34ad0*/  ENDCOLLECTIVE ;  /* 0x000000000000791b */ /* 0x003fe20003800000 */
.L_x_2965:
[----:B------:R-:W-:Y:S02]  /*34ae0*/  IMAD.MOV.U32 R13, RZ, RZ, R156 ;  /* 0x000000ffff0d7224 */ /* 0x000fe400078e009c */
[----:B------:R-:W-:Y:S02]  /*34af0*/  IMAD.MOV.U32 R12, RZ, RZ, R2 ;  /* 0x000000ffff0c7224 */ /* 0x000fe400078e0002 */
[----:B------:R-:W-:-:S07]  /*34b00*/  IMAD.MOV.U32 R109, RZ, RZ, R14 ;  /* 0x000000ffff6d7224 */ /* 0x000fce00078e000e */
[----:B------:R-:W-:Y:S05]  /*34b10*/  WARPSYNC.COLLECTIVE R15, `(.L_x_2966) ;  /* 0x000000000f087348 */ /* 0x000fea0003c00000 */
[----:B------:R0:W1:Y:S02]  /*34b20*/  SHFL.IDX P6, R14, R13, R12, R11 ;  /* 0x0000000c0d0e7389 */ /* 0x00006400000c000b */
[----:B01----:R-:W-:Y:S01]  /*34b30*/  ENDCOLLECTIVE ;  /* 0x000000000000791b */ /* 0x003fe20003800000 */
.L_x_2966:
[----:B------:R-:W-:Y:S02]  /*34b40*/  IMAD.MOV.U32 R13, RZ, RZ, R155 ;  /* 0x000000ffff0d7224 */ /* 0x000fe400078e009b */
[----:B------:R-:W-:-:S07]  /*34b50*/  IMAD.MOV.U32 R156, RZ, RZ, R14 ;  /* 0x000000ffff9c7224 */ /* 0x000fce00078e000e */
[----:B------:R-:W-:Y:S05]  /*34b60*/  WARPSYNC.COLLECTIVE R15, `(.L_x_2967) ;  /* 0x000000000f087348 */ /* 0x000fea0003c00000 */
[----:B------:R0:W1:Y:S02]  /*34b70*/  SHFL.IDX P6, R14, R13, R12, R11 ;  /* 0x0000000c0d0e7389 */ /* 0x00006400000c000b */
[----:B01----:R-:W-:Y:S01]  /*34b80*/  ENDCOLLECTIVE ;  /* 0x000000000000791b */ /* 0x003fe20003800000 */
.L_x_2967:
        /* <DEDUP_REMOVED lines=8> */
.L_x_2968:
[----:B------:R-:W-:Y:S02]  /*34c10*/  SEL R46, R109, R155, P0 ;  /* 0x0000009b6d2e7207 */ /* 0x000fe40000000000 */
[----:B------:R-:W-:Y:S02]  /*34c20*/  SEL R109, R155, R109, P0 ;  /* 0x0000006d9b6d7207 */ /* 0x000fe40000000000 */
[----:B------:R-:W-:Y:S01]  /*34c30*/  MOV R13, R89 ;  /* 0x00000059000d7202 */ /* 0x000fe20000000f00 */
[----:B------:R-:W-:-:S07]  /*34c40*/  IMAD.MOV.U32 R91, RZ, RZ, R14 ;  /* 0x000000ffff5b7224 */ /* 0x000fce00078e000e */
[----:B------:R-:W-:Y:S05]  /*34c50*/  WARPSYNC.COLLECTIVE R15, `(.L_x_2969) ;  /* 0x000000000f087348 */ /* 0x000fea0003c00000 */
[----:B------:R0:W1:Y:S02]  /*34c60*/  SHFL.IDX P6, R14, R13, R12, R11 ;  /* 0x0000000c0d0e7389 */ /* 0x00006400000c000b */
[----:B01----:R-:W-:Y:S01]  /*34c70*/  ENDCOLLECTIVE ;  /* 0x000000000000791b */ /* 0x003fe20003800000 */
.L_x_2969:
[----:B------:R-:W-:Y:S02]  /*34c80*/  IMAD.MOV.U32 R13, RZ, RZ, R63 ;  /* 0x000000ffff0d7224 */ /* 0x000fe400078e003f */
[----:B------:R-:W-:Y:S02]  /*34c90*/  IMAD.MOV.U32 R12, RZ, RZ, R2 ;  /* 0x000000ffff0c7224 */ /* 0x000fe400078e0002 */
[----:B------:R-:W-:-:S07]  /*34ca0*/  IMAD.MOV.U32 R89, RZ, RZ, R14 ;  /* 0x000000ffff597224 */ /* 0x000fce00078e000e */
[----:B------:R-:W-:Y:S05]  /*34cb0*/  WARPSYNC.COLLECTIVE R15, `(.L_x_2970) ;  /* 0x000000000f087348 */ /* 0x000fea0003c00000 */
[----:B------:R0:W1:Y:S02]  /*34cc0*/  SHFL.IDX P6, R14, R13, R12, R11 ;  /* 0x0000000c0d0e7389 */ /* 0x00006400000c000b */
[----:B01----:R-:W-:Y:S01]  /*34cd0*/  ENDCOLLECTIVE ;  /* 0x000000000000791b */ /* 0x003fe20003800000 */
.L_x_2970:
[----:B------:R-:W-:Y:S02]  /*34ce0*/  IMAD.MOV.U32 R13, RZ, RZ, R157 ;  /* 0x000000ffff0d7224 */ /* 0x000fe400078e009d */
[----:B------:R-:W-:-:S07]  /*34cf0*/  IMAD.MOV.U32 R63, RZ, RZ, R14 ;  /* 0x000000ffff3f7224 */ /* 0x000fce00078e000e */
[----:B------:R-:W-:Y:S05]  /*34d00*/  WARPSYNC.COLLECTIVE R15, `(.L_x_2971) ;  /* 0x000000000f087348 */ /* 0x000fea0003c00000 */
[----:B------:R0:W1:Y:S02]  /*34d10*/  SHFL.IDX P6, R14, R13, R12, R11 ;  /* 0x0000000c0d0e7389 */ /* 0x00006400000c000b */
[----:B01----:R-:W-:Y:S01]  /*34d20*/  ENDCOLLECTIVE ;  /* 0x000000000000791b */ /* 0x003fe20003800000 */
.L_x_2971:
        /* <DEDUP_REMOVED lines=8> */
.L_x_2972:
[----:B------:R-:W-:Y:S02]  /*34db0*/  SEL R52, R89, R157, P0 ;  /* 0x0000009d59347207 */ /* 0x000fe40000000000 */
[----:B------:R-:W-:Y:S01]  /*34dc0*/  SEL R89, R157, R89, P0 ;  /* 0x000000599d597207 */ /* 0x000fe20000000000 */
[----:B------:R-:W-:Y:S02]  /*34dd0*/  IMAD.MOV.U32 R13, RZ, RZ, R62 ;  /* 0x000000ffff0d7224 */ /* 0x000fe400078e003e */
[----:B------:R-:W-:-:S07]  /*34de0*/  IMAD.MOV.U32 R66, RZ, RZ, R14 ;  /* 0x000000ffff427224 */ /* 0x000fce00078e000e */
[----:B------:R-:W-:Y:S05]  /*34df0*/  WARPSYNC.COLLECTIVE R15, `(.L_x_2973) ;  /* 0x000000000f087348 */ /* 0x000fea0003c00000 */
[----:B------:R0:W1:Y:S02]  /*34e00*/  SHFL.IDX P6, R14, R13, R12, R11 ;  /* 0x0000000c0d0e7389 */ /* 0x00006400000c000b */
[----:B01----:R-:W-:Y:S01]  /*34e10*/  ENDCOLLECTIVE ;  /* 0x000000000000791b */ /* 0x003fe20003800000 */
.L_x_2973:
[----:B------:R-:W-:Y:S02]  /*34e20*/  IMAD.MOV.U32 R13, RZ, RZ, R71 ;  /* 0x000000ffff0d7224 */ /* 0x000fe400078e0047 */
[----:B------:R-:W-:Y:S02]  /*34e30*/  IMAD.MOV.U32 R12, RZ, RZ, R2 ;  /* 0x000000ffff0c7224 */ /* 0x000fe400078e0002 */
[----:B------:R-:W-:-:S07]  /*34e40*/  IMAD.MOV.U32 R62, RZ, RZ, R14 ;  /* 0x000000ffff3e7224 */ /* 0x000fce00078e000e */
[----:B------:R-:W-:Y:S05]  /*34e50*/  WARPSYNC.COLLECTIVE R15, `(.L_x_2974) ;  /* 0x000000000f087348 */ /* 0x000fea0003c00000 */
[----:B------:R0:W1:Y:S02]  /*34e60*/  SHFL.IDX P6, R14, R13, R12, R11 ;  /* 0x0000000c0d0e7389 */ /* 0x00006400000c000b */
[----:B01----:R-:W-:Y:S01]  /*34e70*/  ENDCOLLECTIVE ;  /* 0x000000000000791b */ /* 0x003fe20003800000 */
.L_x_2974:
[----:B------:R-:W-:Y:S01]  /*34e80*/  IMAD.MOV.U32 R13, RZ, RZ, R67 ;  /* 0x000000ffff0d7224 */ /* 0x000fe200078e0043 */
[----:B------:R-:W-:-:S07]  /*34e90*/  MOV R71, R14 ;  /* 0x0000000e00477202 */ /* 0x000fce0000000f00 */
[----:B------:R-:W-:Y:S05]  /*34ea0*/  WARPSYNC.COLLECTIVE R15, `(.L_x_2975) ;  /* 0x000000000f087348 */ /* 0x000fea0003c00000 */
[----:B------:R0:W1:Y:S02]  /*34eb0*/  SHFL.IDX P6, R14, R13, R12, R11 ;  /* 0x0000000c0d0e7389 */ /* 0x00006400000c000b */
[----:B01----:R-:W-:Y:S01]  /*34ec0*/  ENDCOLLECTIVE ;  /* 0x000000000000791b */ /* 0x003fe20003800000 */
.L_x_2975:
[----:B------:R-:W-:Y:S02]  /*34ed0*/  IMAD.MOV.U32 R13, RZ, RZ, R74 ;  /* 0x000000ffff0d7224 */ /* 0x000fe400078e004a */
[----:B------:R-:W-:Y:S02]  /*34ee0*/  IMAD.MOV.U32 R12, RZ, RZ, R0 ;  /* 0x000000ffff0c7224 */ /* 0x000fe400078e0000 */
[----:B------:R-:W-:-:S07]  /*34ef0*/  IMAD.MOV.U32 R67, RZ, RZ, R14 ;  /* 0x000000ffff437224 */ /* 0x000fce00078e000e */
[----:B------:R-:W-:Y:S05]  /*34f00*/  WARPSYNC.COLLECTIVE R15, `(.L_x_2976) ;  /* 0x000000000f087348 */ /* 0x000fea0003c00000 */
[----:B------:R0:W1:Y:S02]  /*34f10*/  SHFL.IDX P6, R14, R13, R12, R11 ;  /* 0x0000000c0d0e7389 */ /* 0x00006400000c000b */
[----:B01----:R-:W-:Y:S01]  /*34f20*/  ENDCOLLECTIVE ;  /* 0x000000000000791b */ /* 0x003fe20003800000 */
.L_x_2976:
        /* <DEDUP_REMOVED lines=9> */
.L_x_2977:
[----:B------:R-:W-:Y:S02]  /*34fc0*/  IMAD.MOV.U32 R13, RZ, RZ, R78 ;  /* 0x000000ffff0d7224 */ /* 0x000fe400078e004e */
[----:B------:R-:W-:Y:S02]  /*34fd0*/  IMAD.MOV.U32 R12, RZ, RZ, R2 ;  /* 0x000000ffff0c7224 */ /* 0x000fe400078e0002 */
[----:B------:R-:W-:-:S07]  /*34fe0*/  IMAD.MOV.U32 R113, RZ, RZ, R14 ;  /* 0x000000ffff717224 */ /* 0x000fce00078e000e */
[----:B------:R-:W-:Y:S05]  /*34ff0*/  WARPSYNC.COLLECTIVE R15, `(.L_x_2978) ;  /* 0x000000000f087348 */ /* 0x000fea0003c00000 */
[----:B------:R0:W1:Y:S02]  /*35000*/  SHFL.IDX P6, R14, R13, R12, R11 ;  /* 0x0000000c0d0e7389 */ /* 0x00006400000c000b */
[----:B01----:R-:W-:Y:S01]  /*35010*/  ENDCOLLECTIVE ;  /* 0x000000000000791b */ /* 0x003fe20003800000 */
.L_x_2978:
[----:B------:R-:W-:Y:S02]  /*35020*/  IMAD.MOV.U32 R13, RZ, RZ, R75 ;  /* 0x000000ffff0d7224 */ /* 0x000fe400078e004b */
[----:B------:R-:W-:-:S07]  /*35030*/  IMAD.MOV.U32 R78, RZ, RZ, R14 ;  /* 0x000000ffff4e7224 */ /* 0x000fce00078e000e */
[----:B------:R-:W-:Y:S05]  /*35040*/  WARPSYNC.COLLECTIVE R15, `(.L_x_2979) ;  /* 0x000000000f087348 */ /* 0x000fea0003c00000 */
[----:B------:R0:W1:Y:S02]  /*35050*/  SHFL.IDX P6, R14, R13, R12, R11 ;  /* 0x0000000c0d0e7389 */ /* 0x00006400000c000b */
[----:B01----:R-:W-:Y:S01]  /*35060*/  ENDCOLLECTIVE ;  /* 0x000000000000791b */ /* 0x003fe20003800000 */
.L_x_2979:
        /* <DEDUP_REMOVED lines=8> */
.L_x_2980:
[----:B------:R-:W-:Y:S02]  /*350f0*/  SEL R71, R113, R75, P0 ;  /* 0x0000004b71477207 */ /* 0x000fe40000000000 */
[----:B------:R-:W-:Y:S01]  /*35100*/  SEL R75, R75, R113, P0 ;  /* 0x000000714b4b7207 */ /* 0x000fe20000000000 */
[----:B------:R-:W-:Y:S02]  /*35110*/  IMAD.MOV.U32 R13, RZ, RZ, R117 ;  /* 0x000000ffff0d7224 */ /* 0x000fe400078e0075 */
[----:B------:R-:W-:-:S07]  /*35120*/  IMAD.MOV.U32 R79, RZ, RZ, R14 ;  /* 0x000000ffff4f7224 */ /* 0x000fce00078e000e */
[----:B------:R-:W-:Y:S05]  /*35130*/  WARPSYNC.COLLECTIVE R15, `(.L_x_2981) ;  /* 0x000000000f087348 */ /* 0x000fea0003c00000 */
[----:B------:R0:W1:Y:S02]  /*35140*/  SHFL.IDX P6, R14, R13, R12, R11 ;  /* 0x0000000c0d0e7389 */ /* 0x00006400000c000b */
[----:B01----:R-:W-:Y:S01]  /*35150*/  ENDCOLLECTIVE ;  /* 0x000000000000791b */ /* 0x003fe20003800000 */
.L_x_2981:
[----:B------:R-:W-:Y:S02]  /*35160*/  IMAD.MOV.U32 R13, RZ, RZ, R86 ;  /* 0x000000ffff0d7224 */ /* 0x000fe400078e0056 */
[----:B------:R-:W-:Y:S02]  /*35170*/  IMAD.MOV.U32 R12, RZ, RZ, R2 ;  /* 0x000000ffff0c7224 */ /* 0x000fe400078e0002 */
[----:B------:R-:W-:-:S07]  /*35180*/  IMAD.MOV.U32 R117, RZ, RZ, R14 ;  /* 0x000000ffff757224 */ /* 0x000fce00078e000e */
[----:B------:R-:W-:Y:S05]  /*35190*/  WARPSYNC.COLLECTIVE R15, `(.L_x_2982) ;  /* 0x000000000f087348 */ /* 0x000fea0003c00000 */
[----:B------:R0:W1:Y:S02]  /*351a0*/  SHFL.IDX P6, R14, R13, R12, R11 ;  /* 0x0000000c0d0e7389 */ /* 0x00006400000c000b */
[----:B01----:R-:W-:Y:S01]  /*351b0*/  ENDCOLLECTIVE ;  /* 0x000000000000791b */ /* 0x003fe20003800000 */
.L_x_2982:
[----:B------:R-:W-:Y:S02]  /*351c0*/  IMAD.MOV.U32 R13, RZ, RZ, R121 ;  /* 0x000000ffff0d7224 */ /* 0x000fe400078e0079 */
[----:B------:R-:W-:-:S07]  /*351d0*/  IMAD.MOV.U32 R86, RZ, RZ, R14 ;  /* 0x000000ffff567224 */ /* 0x000fce00078e000e */
[----:B------:R-:W-:Y:S05]  /*351e0*/  WARPSYNC.COLLECTIVE R15, `(.L_x_2983) ;  /* 0x000000000f087348 */ /* 0x000fea0003c00000 */
[----:B------:R0:W1:Y:S02]  /*351f0*/  SHFL.IDX P6, R14, R13, R12, R11 ;  /* 0x0000000c0d0e7389 */ /* 0x00006400000c000b */
[----:B01----:R-:W-:Y:S01]  /*35200*/  ENDCOLLECTIVE ;  /* 0x000000000000791b */ /* 0x003fe20003800000 */
.L_x_2983:
        /* <DEDUP_REMOVED lines=8> */
.L_x_2984:
[----:B------:R-:W-:Y:S02]  /*35290*/  SEL R78, R117, R121, P0 ;  /* 0x00000079754e7207 */ /* 0x000fe40000000000 */
[----:B------:R-:W-:Y:S01]  /*352a0*/  SEL R117, R121, R117, P0 ;  /* 0x0000007579757207 */ /* 0x000fe20000000000 */
[----:B------:R-:W-:Y:S02]  /*352b0*/  IMAD.MOV.U32 R13, RZ, RZ, R129 ;  /* 0x000000ffff0d7224 */ /* 0x000fe400078e0081 */
[----:B------:R-:W-:-:S07]  /*352c0*/  IMAD.MOV.U32 R82, RZ, RZ, R14 ;  /* 0x000000ffff527224 */ /* 0x000fce00078e000e */
[----:B------:R-:W-:Y:S05]  /*352d0*/  WARPSYNC.COLLECTIVE R15, `(.L_x_2985) ;  /* 0x000000000f087348 */ /* 0x000fea0003c00000 */
[----:B------:R0:W1:Y:S02]  /*352e0*/  SHFL.IDX P6, R14, R13, R12, R11 ;  /* 0x0000000c0d0e7389 */ /* 0x00006400000c000b */
[----:B01----:R-:W-:Y:S01]  /*352f0*/  ENDCOLLECTIVE ;  /* 0x000000000000791b */ /* 0x003fe20003800000 */
.L_x_2985:
[----:B------:R-:W-:Y:S01]  /*35300*/  MOV R13, R94 ;  /* 0x0000005e000d7202 */ /* 0x000fe20000000f00 */
[----:B------:R-:W-:Y:S02]  /*35310*/  IMAD.MOV.U32 R12, RZ, RZ, R2 ;  /* 0x000000ffff0c7224 */ /* 0x000fe400078e0002 */
[----:B------:R-:W-:-:S07]  /*35320*/  IMAD.MOV.U32 R129, RZ, RZ, R14 ;  /* 0x000000ffff817224 */ /* 0x000fce00078e000e */
[----:B------:R-:W-:Y:S05]  /*35330*/  WARPSYNC.COLLECTIVE R15, `(.L_x_2986) ;  /* 0x000000000f087348 */ /* 0x000fea0003c00000 */
[----:B------:R0:W1:Y:S02]  /*35340*/  SHFL.IDX P6, R14, R13, R12, R11 ;  /* 0x0000000c0d0e7389 */ /* 0x00006400000c000b */
[----:B01----:R-:W-:Y:S01]  /*35350*/  ENDCOLLECTIVE ;  /* 0x000000000000791b */ /* 0x003fe20003800000 */
.L_x_2986:
[----:B------:R-:W-:Y:S02]  /*35360*/  IMAD.MOV.U32 R13, RZ, RZ, R167 ;  /* 0x000000ffff0d7224 */ /* 0x000fe400078e00a7 */
[----:B------:R-:W-:-:S07]  /*35370*/  IMAD.MOV.U32 R94, RZ, RZ, R14 ;  /* 0x000000ffff5e7224 */ /* 0x000fce00078e000e */
[----:B------:R-:W-:Y:S05]  /*35380*/  WARPSYNC.COLLECTIVE R15, `(.L_x_2987) ;  /* 0x000000000f087348 */ /* 0x000fea0003c00000 */
[----:B------:R0:W1:Y:S02]  /*35390*/  SHFL.IDX P6, R14, R13, R12, R11 ;  /* 0x0000000c0d0e7389 */ /* 0x00006400000c000b */
[----:B01----:R-:W-:Y:S01]  /*353a0*/  ENDCOLLECTIVE ;  /* 0x000000000000791b */ /* 0x003fe20003800000 */
.L_x_2987:
        /* <DEDUP_REMOVED lines=8> */
.L_x_2988:
[----:B------:R-:W-:Y:S02]  /*35430*/  SEL R86, R129, R125, P0 ;  /* 0x0000007d81567207 */ /* 0x000fe40000000000 */
[----:B------:R-:W-:Y:S01]  /*35440*/  SEL R125, R125, R129, P0 ;  /* 0x000000817d7d7207 */ /* 0x000fe20000000000 */
[----:B------:R-:W-:Y:S02]  /*35450*/  IMAD.MOV.U32 R13, RZ, RZ, R83 ;  /* 0x000000ffff0d7224 */ /* 0x000fe400078e0053 */
[----:B------:R-:W-:-:S07]  /*35460*/  IMAD.MOV.U32 R87, RZ, RZ, R14 ;  /* 0x000000ffff577224 */ /* 0x000fce00078e000e */
[----:B------:R-:W-:Y:S05]  /*35470*/  WARPSYNC.COLLECTIVE R15, `(.L_x_2989) ;  /* 0x000000000f087348 */ /* 0x000fea0003c00000 */
[----:B------:R0:W1:Y:S02]  /*35480*/  SHFL.IDX P6, R14, R13, R12, R11 ;  /* 0x0000000c0d0e7389 */ /* 0x00006400000c000b */
[----:B01----:R-:W-:Y:S01]  /*35490*/  ENDCOLLECTIVE ;  /* 0x000000000000791b */ /* 0x003fe20003800000 */
.L_x_2989:
[----:B------:R-:W-:Y:S02]  /*354a0*/  IMAD.MOV.U32 R13, RZ, RZ, R102 ;  /* 0x000000ffff0d7224 */ /* 0x000fe400078e0066 */
[----:B------:R-:W-:Y:S02]  /*354b0*/  IMAD.MOV.U32 R12, RZ, RZ, R2 ;  /* 0x000000ffff0c7224 */ /* 0x000fe400078e0002 */
[----:B------:R-:W-:-:S07]  /*354c0*/  IMAD.MOV.U32 R83, RZ, RZ, R14 ;  /* 0x000000ffff537224 */ /* 0x000fce00078e000e */
[----:B------:R-:W-:Y:S05]  /*354d0*/  WARPSYNC.COLLECTIVE R15, `(.L_x_2990) ;  /* 0x000000000f087348 */ /* 0x000fea0003c00000 */
[----:B------:R0:W1:Y:S02]  /*354e0*/  SHFL.IDX P6, R14, R13, R12, R11 ;  /* 0x0000000c0d0e7389 */ /* 0x00006400000c000b */
[----:B01----:R-:W-:Y:S01]  /*354f0*/  ENDCOLLECTIVE ;  /* 0x000000000000791b */ /* 0x003fe20003800000 */
.L_x_2990:
[----:B------:R-:W-:Y:S02]  /*35500*/  IMAD.MOV.U32 R13, RZ, RZ, R98 ;  /* 0x000000ffff0d7224 */ /* 0x000fe400078e0062 */
[----:B------:R-:W-:-:S07]  /*35510*/  IMAD.MOV.U32 R102, RZ, RZ, R14 ;  /* 0x000000ffff667224 */ /* 0x000fce00078e000e */
[----:B------:R-:W-:Y:S05]  /*35520*/  WARPSYNC.COLLECTIVE R15, `(.L_x_2991) ;  /* 0x000000000f087348 */ /* 0x000fea0003c00000 */
[----:B------:R0:W1:Y:S02]  /*35530*/  SHFL.IDX P6, R14, R13, R12, R11 ;  /* 0x0000000c0d0e7389 */ /* 0x00006400000c000b */
[----:B01----:R-:W-:Y:S01]  /*35540*/  ENDCOLLECTIVE ;  /* 0x000000000000791b */ /* 0x003fe20003800000 */
.L_x_2991:
        /* <DEDUP_REMOVED lines=8> */
.L_x_2992:
[----:B------:R-:W-:Y:S02]  /*355d0*/  SEL R91, R83, R98, P0 ;  /* 0x00000062535b7207 */ /* 0x000fe40000000000 */
[----:B------:R-:W-:Y:S01]  /*355e0*/  SEL R83, R98, R83, P0 ;  /* 0x0000005362537207 */ /* 0x000fe20000000000 */
[----:B------:R-:W-:Y:S02]  /*355f0*/  IMAD.MOV.U32 R13, RZ, RZ, R133 ;  /* 0x000000ffff0d7224 */ /* 0x000fe400078e0085 */
[----:B------:R-:W-:-:S07]  /*35600*/  IMAD.MOV.U32 R90, RZ, RZ, R14 ;  /* 0x000000ffff5a7224 */ /* 0x000fce00078e000e */
[----:B------:R-:W-:Y:S05]  /*35610*/  WARPSYNC.COLLECTIVE R15, `(.L_x_2993) ;  /* 0x000000000f087348 */ /* 0x000fea0003c00000 */
[----:B------:R0:W1:Y:S02]  /*35620*/  SHFL.IDX P6, R14, R13, R12, R11 ;  /* 0x0000000c0d0e7389 */ /* 0x00006400000c000b */
[----:B01----:R-:W-:Y:S01]  /*35630*/  ENDCOLLECTIVE ;  /* 0x000000000000791b */ /* 0x003fe20003800000 */
.L_x_2993:
[----:B------:R-:W-:Y:S02]  /*35640*/  IMAD.MOV.U32 R13, RZ, RZ, R110 ;  /* 0x000000ffff0d7224 */ /* 0x000fe400078e006e */
[----:B------:R-:W-:Y:S02]  /*35650*/  IMAD.MOV.U32 R12, RZ, RZ, R2 ;  /* 0x000000ffff0c7224 */ /* 0x000fe400078e0002 */
[----:B------:R-:W-:-:S07]  /*35660*/  IMAD.MOV.U32 R106, RZ, RZ, R14 ;  /* 0x000000ffff6a7224 */ /* 0x000fce00078e000e */
[----:B------:R-:W-:Y:S05]  /*35670*/  WARPSYNC.COLLECTIVE R15, `(.L_x_2994) ;  /* 0x000000000f087348 */ /* 0x000fea0003c00000 */
[----:B------:R0:W1:Y:S02]  /*35680*/  SHFL.IDX P6, R14, R13, R12, R11 ;  /* 0x0000000c0d0e7389 */ /* 0x00006400000c000b */
[----:B01----:R-:W-:Y:S01]  /*35690*/  ENDCOLLECTIVE ;  /* 0x000000000000791b */ /* 0x003fe20003800000 */
.L_x_2994:
[----:B------:R-:W-:Y:S02]  /*356a0*/  IMAD.MOV.U32 R13, RZ, RZ, R107 ;  /* 0x000000ffff0d7224 */ /* 0x000fe400078e006b */
[----:B------:R-:W-:-:S07]  /*356b0*/  IMAD.MOV.U32 R110, RZ, RZ, R14 ;  /* 0x000000ffff6e7224 */ /* 0x000fce00078e000e */
[----:B------:R-:W-:Y:S05]  /*356c0*/  WARPSYNC.COLLECTIVE R15, `(.L_x_2995) ;  /* 0x000000000f087348 */ /* 0x000fea0003c00000 */
[----:B------:R0:W1:Y:S02]  /*356d0*/  SHFL.IDX P6, R14, R13, R12, R11 ;  /* 0x0000000c0d0e7389 */ /* 0x00006400000c000b */
[----:B01----:R-:W-:Y:S01]  /*356e0*/  ENDCOLLECTIVE ;  /* 0x000000000000791b */ /* 0x003fe20003800000 */
.L_x_2995:
        /* <DEDUP_REMOVED lines=8> */
.L_x_2996:
[----:B------:R-:W-:Y:S02]  /*35770*/  SEL R94, R106, R107, P0 ;  /* 0x0000006b6a5e7207 */ /* 0x000fe40000000000 */
[----:B------:R-:W-:Y:S02]  /*35780*/  SEL R106, R107, R106, P0 ;  /* 0x0000006a6b6a7207 */ /* 0x000fe40000000000 */
[----:B------:R-:W-:Y:S01]  /*35790*/  MOV R13, R93 ;  /* 0x0000005d000d7202 */ /* 0x000fe20000000f00 */
[----:B------:R-:W-:-:S07]  /*357a0*/  IMAD.MOV.U32 R95, RZ, RZ, R14 ;  /* 0x000000ffff5f7224 */ /* 0x000fce00078e000e */
[----:B------:R-:W-:Y:S05]  /*357b0*/  WARPSYNC.COLLECTIVE R15, `(.L_x_2997) ;  /* 0x000000000f087348 */ /* 0x000fea0003c00000 */
[----:B------:R0:W1:Y:S02]  /*357c0*/  SHFL.IDX P6, R14, R13, R12, R11 ;  /* 0x0000000c0d0e7389 */ /* 0x00006400000c000b */
[----:B01----:R-:W-:Y:S01]  /*357d0*/  ENDCOLLECTIVE ;  /* 0x000000000000791b */ /* 0x003fe20003800000 */
.L_x_2997:
[----:B------:R-:W-:Y:S02]  /*357e0*/  IMAD.MOV.U32 R13, RZ, RZ, R118 ;  /* 0x000000ffff0d7224 */ /* 0x000fe400078e0076 */
[----:B------:R-:W-:Y:S02]  /*357f0*/  IMAD.MOV.U32 R12, RZ, RZ, R2 ;  /* 0x000000ffff0c7224 */ /* 0x000fe400078e0002 */
[----:B------:R-:W-:-:S07]  /*35800*/  IMAD.MOV.U32 R111, RZ, RZ, R14 ;  /* 0x000000ffff6f7224 */ /* 0x000fce00078e000e */
[----:B------:R-:W-:Y:S05]  /*35810*/  WARPSYNC.COLLECTIVE R15, `(.L_x_2998) ;  /* 0x000000000f087348 */ /* 0x000fea0003c00000 */
[----:B------:R0:W1:Y:S02]  /*35820*/  SHFL.IDX P6, R14, R13, R12, R11 ;  /* 0x0000000c0d0e7389 */ /* 0x00006400000c000b */
[----:B01----:R-:W-:Y:S01]  /*35830*/  ENDCOLLECTIVE ;  /* 0x000000000000791b */ /* 0x003fe20003800000 */
.L_x_2998:
[----:B------:R-:W-:Y:S02]  /*35840*/  IMAD.MOV.U32 R13, RZ, RZ, R114 ;  /* 0x000000ffff0d7224 */ /* 0x000fe400078e0072 */
[----:B------:R-:W-:-:S07]  /*35850*/  IMAD.MOV.U32 R118, RZ, RZ, R14 ;  /* 0x000000ffff767224 */ /* 0x000fce00078e000e */
[----:B------:R-:W-:Y:S05]  /*35860*/  WARPSYNC.COLLECTIVE R15, `(.L_x_2999) ;  /* 0x000000000f087348 */ /* 0x000fea0003c00000 */
[----:B------:R0:W1:Y:S02]  /*35870*/  SHFL.IDX P6, R14, R13, R12, R11 ;  /* 0x0000000c0d0e7389 */ /* 0x00006400000c000b */
[----:B01----:R-:W-:Y:S01]  /*35880*/  ENDCOLLECTIVE ;  /* 0x000000000000791b */ /* 0x003fe20003800000 */
.L_x_2999:
[----:B------:R-:W-:Y:S02]  /*35890*/  IMAD.MOV.U32 R13, RZ, RZ, R97 ;  /* 0x000000ffff0d7224 */ /* 0x000fe400078e0061 */
[----:B------:R-:W-:Y:S02]  /*358a0*/  IMAD.MOV.U32 R12, RZ, RZ, R0 ;  /* 0x000000ffff0c7224 */ /* 0x000fe400078e0000 */
[----:B------:R-:W-:-:S07]  /*358b0*/  IMAD.MOV.U32 R93, RZ, RZ, R14 ;  /* 0x000000ffff5d7224 */ /* 0x000fce00078e000e */
[----:B------:R-:W-:Y:S05]  /*358c0*/  WARPSYNC.COLLECTIVE R15, `(.L_x_3000) ;  /* 0x000000000f087348 */ /* 0x000fea0003c00000 */
[----:B------:R0:W1:Y:S02]  /*358d0*/  SHFL.IDX P6, R14, R13, R12, R11 ;  /* 0x0000000c0d0e7389 */ /* 0x00006400000c000b */
[----:B01----:R-:W-:Y:S01]  /*358e0*/  ENDCOLLECTIVE ;  /* 0x000000000000791b */ /* 0x003fe20003800000 */
.L_x_3000:
        /* <DEDUP_REMOVED lines=9> */
.L_x_3001:
[----:B------:R-:W-:Y:S02]  /*35980*/  IMAD.MOV.U32 R13, RZ, RZ, R126 ;  /* 0x000000ffff0d7224 */ /* 0x000fe400078e007e */
[----:B------:R-:W-:Y:S02]  /*35990*/  IMAD.MOV.U32 R12, RZ, RZ, R2 ;  /* 0x000000ffff0c7224 */ /* 0x000fe400078e0002 */
[----:B------:R-:W-:-:S07]  /*359a0*/  IMAD.MOV.U32 R114, RZ, RZ, R14 ;  /* 0x000000ffff727224 */ /* 0x000fce00078e000e */
[----:B------:R-:W-:Y:S05]  /*359b0*/  WARPSYNC.COLLECTIVE R15, `(.L_x_3002) ;  /* 0x000000000f087348 */ /* 0x000fea0003c00000 */
[----:B------:R0:W1:Y:S02]  /*359c0*/  SHFL.IDX P6, R14, R13, R12, R11 ;  /* 0x0000000c0d0e7389 */ /* 0x00006400000c000b */
[----:B01----:R-:W-:Y:S01]  /*359d0*/  ENDCOLLECTIVE ;  /* 0x000000000000791b */ /* 0x003fe20003800000 */
.L_x_3002:
[----:B------:R-:W-:Y:S01]  /*359e0*/  IMAD.MOV.U32 R13, RZ, RZ, R122 ;  /* 0x000000ffff0d7224 */ /* 0x000fe200078e007a */
[----:B------:R-:W-:-:S07]  /*359f0*/  MOV R126, R14 ;  /* 0x0000000e007e7202 */ /* 0x000fce0000000f00 */
[----:B------:R-:W-:Y:S05]  /*35a00*/  WARPSYNC.COLLECTIVE R15, `(.L_x_3003) ;  /* 0x000000000f087348 */ /* 0x000fea0003c00000 */
[----:B------:R0:W1:Y:S02]  /*35a10*/  SHFL.IDX P6, R14, R13, R12, R11 ;  /* 0x0000000c0d0e7389 */ /* 0x00006400000c000b */
[----:B01----:R-:W-:Y:S01]  /*35a20*/  ENDCOLLECTIVE ;  /* 0x000000000000791b */ /* 0x003fe20003800000 */
.L_x_3003:
        /* <DEDUP_REMOVED lines=8> */
.L_x_3004:
[----:B------:R-:W-:Y:S02]  /*35ab0*/  SEL R100, R114, R115, P0 ;  /* 0x0000007372647207 */ /* 0x000fe40000000000 */
[----:B------:R-:W-:Y:S01]  /*35ac0*/  SEL R114, R115, R114, P0 ;  /* 0x0000007273727207 */ /* 0x000fe20000000000 */
[----:B------:R-:W-:Y:S02]  /*35ad0*/  IMAD.MOV.U32 R13, RZ, RZ, R119 ;  /* 0x000000ffff0d7224 */ /* 0x000fe400078e0077 */
[----:B------:R-:W-:-:S07]  /*35ae0*/  IMAD.MOV.U32 R99, RZ, RZ, R14 ;  /* 0x000000ffff637224 */ /* 0x000fce00078e000e */
[----:B------:R-:W-:Y:S05]  /*35af0*/  WARPSYNC.COLLECTIVE R15, `(.L_x_3005) ;  /* 0x000000000f087348 */ /* 0x000fea0003c00000 */
[----:B------:R0:W1:Y:S02]  /*35b00*/  SHFL.IDX P6, R14, R13, R12, R11 ;  /* 0x0000000c0d0e7389 */ /* 0x00006400000c000b */
[----:B01----:R-:W-:Y:S01]  /*35b10*/  ENDCOLLECTIVE ;  /* 0x000000000000791b */ /* 0x003fe20003800000 */
.L_x_3005:
[----:B------:R-:W-:Y:S02]  /*35b20*/  IMAD.MOV.U32 R13, RZ, RZ, R134 ;  /* 0x000000ffff0d7224 */ /* 0x000fe400078e0086 */
[----:B------:R-:W-:Y:S02]  /*35b30*/  IMAD.MOV.U32 R12, RZ, RZ, R2 ;  /* 0x000000ffff0c7224 */ /* 0x000fe400078e0002 */
[----:B------:R-:W-:-:S07]  /*35b40*/  IMAD.MOV.U32 R122, RZ, RZ, R14 ;  /* 0x000000ffff7a7224 */ /* 0x000fce00078e000e */
[----:B------:R-:W-:Y:S05]  /*35b50*/  WARPSYNC.COLLECTIVE R15, `(.L_x_3006) ;  /* 0x000000000f087348 */ /* 0x000fea0003c00000 */
[----:B------:R0:W1:Y:S02]  /*35b60*/  SHFL.IDX P6, R14, R13, R12, R11 ;  /* 0x0000000c0d0e7389 */ /* 0x00006400000c000b */
[----:B01----:R-:W-:Y:S01]  /*35b70*/  ENDCOLLECTIVE ;  /* 0x000000000000791b */ /* 0x003fe20003800000 */
.L_x_3006:
[----:B------:R-:W-:Y:S02]  /*35b80*/  IMAD.MOV.U32 R13, RZ, RZ, R130 ;  /* 0x000000ffff0d7224 */ /* 0x000fe400078e0082 */
[----:B------:R-:W-:-:S07]  /*35b90*/  IMAD.MOV.U32 R134, RZ, RZ, R14 ;  /* 0x000000ffff867224 */ /* 0x000fce00078e000e */
[----:B------:R-:W-:Y:S05]  /*35ba0*/  WARPSYNC.COLLECTIVE R15, `(.L_x_3007) ;  /* 0x000000000f087348 */ /* 0x000fea0003c00000 */
[----:B------:R0:W1:Y:S02]  /*35bb0*/  SHFL.IDX P6, R14, R13, R12, R11 ;  /* 0x0000000c0d0e7389 */ /* 0x00006400000c000b */
[----:B01----:R-:W-:Y:S01]  /*35bc0*/  ENDCOLLECTIVE ;  /* 0x000000000000791b */ /* 0x003fe20003800000 */
.L_x_3007:
        /* <DEDUP_REMOVED lines=8> */
.L_x_3008:
[----:B------:R-:W-:Y:S02]  /*35c50*/  SEL R104, R122, R119, P0 ;  /* 0x000000777a687207 */ /* 0x000fe40000000000 */
[----:B------:R-:W-:Y:S01]  /*35c60*/  SEL R119, R119, R122, P0 ;  /* 0x0000007a77777207 */ /* 0x000fe20000000000 */
[----:B------:R-:W-:Y:S02]  /*35c70*/  IMAD.MOV.U32 R13, RZ, RZ, R123 ;  /* 0x000000ffff0d7224 */ /* 0x000fe400078e007b */
[----:B------:R-:W-:-:S07]  /*35c80*/  IMAD.MOV.U32 R101, RZ, RZ, R14 ;  /* 0x000000ffff657224 */ /* 0x000fce00078e000e */
[----:B------:R-:W-:Y:S05]  /*35c90*/  WARPSYNC.COLLECTIVE R15, `(.L_x_3009) ;  /* 0x000000000f087348 */ /* 0x000fea0003c00000 */
[----:B------:R0:W1:Y:S02]  /*35ca0*/  SHFL.IDX P6, R14, R13, R12, R11 ;  /* 0x0000000c0d0e7389 */ /* 0x00006400000c000b */
[----:B01----:R-:W-:Y:S01]  /*35cb0*/  ENDCOLLECTIVE ;  /* 0x000000000000791b */ /* 0x003fe20003800000 */
.L_x_3009:
[----:B------:R-:W-:Y:S02]  /*35cc0*/  IMAD.MOV.U32 R13, RZ, RZ, R142 ;  /* 0x000000ffff0d7224 */ /* 0x000fe400078e008e */
[----:B------:R-:W-:Y:S02]  /*35cd0*/  IMAD.MOV.U32 R12, RZ, RZ, R2 ;  /* 0x000000ffff0c7224 */ /* 0x000fe400078e0002 */
[----:B------:R-:W-:-:S07]  /*35ce0*/  IMAD.MOV.U32 R123, RZ, RZ, R14 ;  /* 0x000000ffff7b7224 */ /* 0x000fce00078e000e */
[----:B------:R-:W-:Y:S05]  /*35cf0*/  WARPSYNC.COLLECTIVE R15, `(.L_x_3010) ;  /* 0x000000000f087348 */ /* 0x000fea0003c00000 */
[----:B------:R0:W1:Y:S02]  /*35d00*/  SHFL.IDX P6, R14, R13, R12, R11 ;  /* 0x0000000c0d0e7389 */ /* 0x00006400000c000b */
[----:B01----:R-:W-:Y:S01]  /*35d10*/  ENDCOLLECTIVE ;  /* 0x000000000000791b */ /* 0x003fe20003800000 */
.L_x_3010:
[----:B------:R-:W-:Y:S02]  /*35d20*/  IMAD.MOV.U32 R13, RZ, RZ, R138 ;  /* 0x000000ffff0d7224 */ /* 0x000fe400078e008a */
[----:B------:R-:W-:-:S07]  /*35d30*/  IMAD.MOV.U32 R142, RZ, RZ, R14 ;  /* 0x000000ffff8e7224 */ /* 0x000fce00078e000e */
[----:B------:R-:W-:Y:S05]  /*35d40*/  WARPSYNC.COLLECTIVE R15, `(.L_x_3011) ;  /* 0x000000000f087348 */ /* 0x000fea0003c00000 */
[----:B------:R0:W1:Y:S02]  /*35d50*/  SHFL.IDX P6, R14, R13, R12, R11 ;  /* 0x0000000c0d0e7389 */ /* 0x00006400000c000b */
[----:B01----:R-:W-:Y:S01]  /*35d60*/  ENDCOLLECTIVE ;  /* 0x000000000000791b */ /* 0x003fe20003800000 */
.L_x_3011:
        /* <DEDUP_REMOVED lines=8> */
.L_x_3012:
[----:B------:R-:W-:Y:S02]  /*35df0*/  SEL R107, R123, R127, P0 ;  /* 0x0000007f7b6b7207 */ /* 0x000fe40000000000 */
[----:B------:R-:W-:Y:S01]  /*35e00*/  SEL R123, R127, R123, P0 ;  /* 0x0000007b7f7b7207 */ /* 0x000fe20000000000 */
[----:B------:R-:W-:Y:S02]  /*35e10*/  IMAD.MOV.U32 R13, RZ, RZ, R205 ;  /* 0x000000ffff0d7224 */ /* 0x000fe400078e00cd */
[----:B------:R-:W-:-:S07]  /*35e20*/  IMAD.MOV.U32 R103, RZ, RZ, R14 ;  /* 0x000000ffff677224 */ /* 0x000fce00078e000e */
[----:B------:R-:W-:Y:S05]  /*35e30*/  WARPSYNC.COLLECTIVE R15, `(.L_x_3013) ;  /* 0x000000000f087348 */ /* 0x000fea0003c00000 */
[----:B------:R0:W1:Y:S02]  /*35e40*/  SHFL.IDX P6, R14, R13, R12, R11 ;  /* 0x0000000c0d0e7389 */ /* 0x00006400000c000b */
[----:B01----:R-:W-:Y:S01]  /*35e50*/  ENDCOLLECTIVE ;  /* 0x000000000000791b */ /* 0x003fe20003800000 */
.L_x_3013:
[----:B------:R-:W-:Y:S01]  /*35e60*/  MOV R13, R150 ;  /* 0x00000096000d7202 */ /* 0x000fe20000000f00 */
[----:B------:R-:W-:Y:S02]  /*35e70*/  IMAD.MOV.U32 R12, RZ, RZ, R2 ;  /* 0x000000ffff0c7224 */ /* 0x000fe400078e0002 */
[----:B------:R-:W-:Y:S02]  /*35e80*/  IMAD.MOV.U32 R2, RZ, RZ, RZ ;  /* 0x000000ffff027224 */ /* 0x000fe400078e00ff */
[----:B------:R-:W-:-:S07]  /*35e90*/  IMAD.MOV.U32 R70, RZ, RZ, R14 ;  /* 0x000000ffff467224 */ /* 0x000fce00078e000e */
[----:B------:R-:W-:Y:S05]  /*35ea0*/  WARPSYNC.COLLECTIVE R15, `(.L_x_3014) ;  /* 0x000000000f087348 */ /* 0x000fea0003c00000 */
[----:B------:R0:W1:Y:S02]  /*35eb0*/  SHFL.IDX P6, R14, R13, R12, R11 ;  /* 0x0000000c0d0e7389 */ /* 0x00006400000c000b */
[----:B01----:R-:W-:Y:S01]  /*35ec0*/  ENDCOLLECTIVE ;  /* 0x000000000000791b */ /* 0x003fe20003800000 */
.L_x_3014:
[----:B------:R-:W-:Y:S02]  /*35ed0*/  IMAD.MOV.U32 R13, RZ, RZ, R206 ;  /* 0x000000ffff0d7224 */ /* 0x000fe400078e00ce */
[----:B------:R-:W-:-:S07]  /*35ee0*/  IMAD.MOV.U32 R150, RZ, RZ, R14 ;  /* 0x000000ffff967224 */ /* 0x000fce00078e000e */
[----:B------:R-:W-:Y:S05]  /*35ef0*/  WARPSYNC.COLLECTIVE R15, `(.L_x_3015) ;  /* 0x000000000f087348 */ /* 0x000fea0003c00000 */
[----:B------:R0:W1:Y:S02]  /*35f00*/  SHFL.IDX P6, R14, R13, R12, R11 ;  /* 0x0000000c0d0e7389 */ /* 0x00006400000c000b */
[----:B01----:R-:W-:Y:S01]  /*35f10*/  ENDCOLLECTIVE ;  /* 0x000000000000791b */ /* 0x003fe20003800000 */
.L_x_3015:
[----:B------:R-:W-:Y:S01]  /*35f20*/  IMAD.MOV.U32 R0, RZ, RZ, R14 ;  /* 0x000000ffff007224 */ /* 0x000fe200078e000e */
[----:B------:R-:W-:Y:S06]  /*35f30*/  BRA `(.L_x_3016) ;  /* 0xfffffecc001c7947 */ /* 0x000fec000383ffff */
.L_x_2668:
[----:B------:R-:W-:Y:S02]  /*35f40*/  IMAD.MOV.U32 R13, RZ, RZ, R32 ;  /* 0x000000ffff0d7224 */ /* 0x000fe400078e0020 */
[----:B------:R-:W-:Y:S02]  /*35f50*/  IMAD.MOV.U32 R12, RZ, RZ, RZ ;  /* 0x000000ffff0c7224 */ /* 0x000fe400078e00ff */
[----:B------:R-:W-:Y:S02]  /*35f60*/  IMAD.MOV.U32 R11, RZ, RZ, 0x181f ;  /* 0x0000181fff0b7424 */ /* 0x000fe400078e00ff */
[----:B------:R-:W-:-:S07]  /*35f70*/  IMAD.MOV.U32 R15, RZ, RZ, -0x1 ;  /* 0xffffffffff0f7424 */ /* 0x000fce00078e00ff */
[----:B-----5:R-:W-:Y:S05]  /*35f80*/  WARPSYNC.COLLECTIVE R15, `(.L_x_3017) ;  /* 0x000000000f087348 */ /* 0x020fea0003c00000 */
[----:B------:R0:W1:Y:S02]  /*35f90*/  SHFL.IDX P6, R14, R13, R12, R11 ;  /* 0x0000000c0d0e7389 */ /* 0x00006400000c000b */
[----:B01---5:R-:W-:Y:S01]  /*35fa0*/  ENDCOLLECTIVE ;  /* 0x000000000000791b */ /* 0x023fe20003800000 */
.L_x_3017:
[----:B------:R-:W-:Y:S02]  /*35fb0*/  IMAD.MOV.U32 R13, RZ, RZ, R21 ;  /* 0x000000ffff0d7224 */ /* 0x000fe400078e0015 */
[----:B------:R-:W-:-:S07]  /*35fc0*/  IMAD.MOV.U32 R20, RZ, RZ, R14 ;  /* 0x000000ffff147224 */ /* 0x000fce00078e000e */
[----:B------:R-:W-:Y:S05]  /*35fd0*/  WARPSYNC.COLLECTIVE R15, `(.L_x_3018) ;  /* 0x000000000f087348 */ /* 0x000fea0003c00000 */
[----:B------:R0:W1:Y:S02]  /*35fe0*/  SHFL.IDX P6, R14, R13, R12, R11 ;  /* 0x0000000c0d0e7389 */ /* 0x00006400000c000b */
[----:B01----:R-:W-:Y:S01]  /*35ff0*/  ENDCOLLECTIVE ;  /* 0x000000000000791b */ /* 0x003fe20003800000 */
.L_x_3018:
[----:B------:R-:W-:Y:S05]  /*36000*/  BRA `(.L_x_3019) ;  /* 0xfffffee000147947 */ /* 0x000fea000383ffff */
.L_x_2671:
[----:B------:R-:W-:Y:S01]  /*36010*/  BSSY B1, `(.L_x_3020) ;  /* 0x0000008000017945 */ /* 0x000fe20003800000 */
[----:B-1----:R-:W-:Y:S01]  /*36020*/  IMAD.MOV.U32 R13, RZ, RZ, R32 ;  /* 0x000000ffff0d7224 */ /* 0x002fe200078e0020 */
[----:B------:R-:W-:Y:S01]  /*36030*/  MOV R11, 0x181f ;  /* 0x0000181f000b7802 */ /* 0x000fe20000000f00 */
[----:B------:R-:W-:Y:S02]  /*36040*/  IMAD.MOV.U32 R12, RZ, RZ, 0x1 ;  /* 0x00000001ff0c7424 */ /* 0x000fe400078e00ff */
[----:B------:R-:W-:-:S07]  /*36050*/  IMAD.MOV.U32 R15, RZ, RZ, -0x1 ;  /* 0xffffffffff0f7424 */ /* 0x000fce00078e00ff */
[----:B0-2--5:R-:W-:Y:S05]  /*36060*/  WARPSYNC.COLLECTIVE R15, `(.L_x_3021) ;  /* 0x000000000f087348 */ /* 0x025fea0003c00000 */
[----:B--2---:R1:W2:Y:S02]  /*36070*/  SHFL.IDX P6, R14, R13, R12, R11 ;  /* 0x0000000c0d0e7389 */ /* 0x0042a400000c000b */
[----:B012--5:R-:W-:Y:S01]  /*36080*/  ENDCOLLECTIVE ;  /* 0x000000000000791b */ /* 0x027fe20003800000 */
.L_x_3021:
[----:B------:R-:W-:Y:S05]  /*36090*/  BSYNC B1 ;  /* 0x0000000000017941 */ /* 0x000fea0003800000 */
.L_x_3020:
        /* <DEDUP_REMOVED lines=8> */
.L_x_3022:
[----:B------:R-:W-:Y:S05]  /*36120*/  BRA `(.L_x_3023) ;  /* 0xfffffee000447947 */ /* 0x000fea000383ffff */
.L_x_2674:
        /* <DEDUP_REMOVED lines=8> */
.L_x_3025:
[----:B------:R-:W-:Y:S05]  /*361b0*/  BSYNC B1 ;  /* 0x0000000000017941 */ /* 0x000fea0003800000 */
.L_x_3024:
[----:B------:R-:W-:Y:S01]  /*361c0*/  IMAD.MOV.U32 R13, RZ, RZ, R21 ;  /* 0x000000ffff0d7224 */ /* 0x000fe200078e0015 */
[----:B------:R-:W-:Y:S01]  /*361d0*/  MOV R11, 0x181f ;  /* 0x0000181f000b7802 */ /* 0x000fe20000000f00 */
[----:B------:R-:W-:Y:S02]  /*361e0*/  IMAD.MOV.U32 R12, RZ, RZ, 0x2 ;  /* 0x00000002ff0c7424 */ /* 0x000fe400078e00ff */
[----:B------:R-:W-:Y:S02]  /*361f0*/  IMAD.MOV.U32 R15, RZ, RZ, -0x1 ;  /* 0xffffffffff0f7424 */ /* 0x000fe400078e00ff */
[----:B------:R-:W-:-:S07]  /*36200*/  IMAD.MOV.U32 R9, RZ, RZ, R14 ;  /* 0x000000ffff097224 */ /* 0x000fce00078e000e */
[----:B------:R-:W-:Y:S05]  /*36210*/  WARPSYNC.COLLECTIVE R15, `(.L_x_3026) ;  /* 0x000000000f087348 */ /* 0x000fea0003c00000 */
[----:B------:R0:W1:Y:S02]  /*36220*/  SHFL.IDX P6, R14, R13, R12, R11 ;  /* 0x0000000c0d0e7389 */ /* 0x00006400000c000b */
[----:B01----:R-:W-:Y:S01]  /*36230*/  ENDCOLLECTIVE ;  /* 0x000000000000791b */ /* 0x003fe20003800000 */
.L_x_3026:
[----:B------:R-:W-:Y:S05]  /*36240*/  BRA `(.L_x_3027) ;  /* 0xfffffee0007c7947 */ /* 0x000fea000383ffff */
.L_x_2677:
        /* <DEDUP_REMOVED lines=8> */
.L_x_3029:
[----:B------:R-:W-:Y:S05]  /*362d0*/  BSYNC B1 ;  /* 0x0000000000017941 */ /* 0x000fea0003800000 */
.L_x_3028:
        /* <DEDUP_REMOVED lines=8> */
.L_x_3030:
[----:B------:R-:W-:Y:S05]  /*36360*/  BRA `(.L_x_3031) ;  /* 0xfffffee000ac7947 */ /* 0x000fea000383ffff */
.L_x_2679:
[----:B------:R-:W-:Y:S01]  /*36370*/  IMAD.MOV.U32 R13, RZ, RZ, R40 ;  /* 0x000000ffff0d7224 */ /* 0x000fe200078e0028 */
[----:B------:R-:W-:Y:S01]  /*36380*/  MOV R15, 0xffffffff ;  /* 0xffffffff000f7802 */ /* 0x000fe20000000f00 */
[----:B------:R-:W-:Y:S02]  /*36390*/  IMAD.MOV.U32 R12, RZ, RZ, RZ ;  /* 0x000000ffff0c7224 */ /* 0x000fe400078e00ff */
[----:B------:R-:W-:-:S07]  /*363a0*/  IMAD.MOV.U32 R11, RZ, RZ, 0x1c1f ;  /* 0x00001c1fff0b7424 */ /* 0x000fce00078e00ff */
[----:B------:R-:W-:Y:S05]  /*363b0*/  WARPSYNC.COLLECTIVE R15, `(.L_x_3032) ;  /* 0x000000000f087348 */ /* 0x000fea0003c00000 */
[----:B------:R0:W1:Y:S02]  /*363c0*/  SHFL.IDX P6, R14, R13, R12, R11 ;  /* 0x0000000c0d0e7389 */ /* 0x00006400000c000b */
[----:B01----:R-:W-:Y:S01]  /*363d0*/  ENDCOLLECTIVE ;  /* 0x000000000000791b */ /* 0x003fe20003800000 */
.L_x_3032:
[----:B------:R-:W-:Y:S02]  /*363e0*/  IMAD.MOV.U32 R13, RZ, RZ, R35 ;  /* 0x000000ffff0d7224 */ /* 0x000fe400078e0023 */
[----:B------:R-:W-:-:S07]  /*363f0*/  IMAD.MOV.U32 R41, RZ, RZ, R14 ;  /* 0x000000ffff297224 */ /* 0x000fce00078e000e */
[----:B------:R-:W-:Y:S05]  /*36400*/  WARPSYNC.COLLECTIVE R15, `(.L_x_3033) ;  /* 0x000000000f087348 */ /* 0x000fea0003c00000 */
[----:B------:R0:W1:Y:S02]  /*36410*/  SHFL.IDX P6, R14, R13, R12, R11 ;  /* 0x0000000c0d0e7389 */ /* 0x00006400000c000b */
[----:B01----:R-:W-:Y:S01]  /*36420*/  ENDCOLLECTIVE ;  /* 0x000000000000791b */ /* 0x003fe20003800000 */
.L_x_3033:
[----:B------:R-:W-:Y:S01]  /*36430*/  IMAD.MOV.U32 R11, RZ, RZ, R14 ;  /* 0x000000ffff0b7224 */ /* 0x000fe200078e000e */
[----:B------:R-:W-:Y:S06]  /*36440*/  BRA `(.L_x_3034) ;  /* 0xfffffee400947947 */ /* 0x000fec000383ffff */
.L_x_2682:
        /* <DEDUP_REMOVED lines=8> */
.L_x_3036:
[----:B------:R-:W-:Y:S05]  /*364d0*/  BSYNC B1 ;  /* 0x0000000000017941 */ /* 0x000fea0003800000 */
.L_x_3035:
        /* <DEDUP_REMOVED lines=8> */
.L_x_3037:
[----:B------:R-:W-:Y:S01]  /*36560*/  IMAD.MOV.U32 R35, RZ, RZ, R14 ;  /* 0x000000ffff237224 */ /* 0x000fe200078e000e */
[----:B------:R-:W-:Y:S06]  /*36570*/  BRA `(.L_x_3038) ;  /* 0xfffffef400447947 */ /* 0x000fec000383ffff */
.L_x_2686:
[----:B------:R-:W-:Y:S01]  /*36580*/  MOV R13, R3 ;  /* 0x00000003000d7202 */ /* 0x000fe20000000f00 */
[----:B------:R-:W-:Y:S02]  /*36590*/  IMAD.MOV.U32 R12, RZ, RZ, RZ ;  /* 0x000000ffff0c7224 */ /* 0x000fe400078e00ff */
[----:B------:R-:W-:Y:S02]  /*365a0*/  IMAD.MOV.U32 R11, RZ, RZ, 0x181f ;  /* 0x0000181fff0b7424 */ /* 0x000fe400078e00ff */
[----:B------:R-:W-:-:S07]  /*365b0*/  IMAD.MOV.U32 R15, RZ, RZ, -0x1 ;  /* 0xffffffffff0f7424 */ /* 0x000fce00078e00ff */
[----:B0-----:R-:W-:Y:S05]  /*365c0*/  WARPSYNC.COLLECTIVE R15, `(.L_x_3039) ;  /* 0x000000000f087348 */ /* 0x001fea0003c00000 */
[----:B------:R1:W2:Y:S02]  /*365d0*/  SHFL.IDX P6, R14, R13, R12, R11 ;  /* 0x0000000c0d0e7389 */ /* 0x0002a400000c000b */
[----:B012---:R-:W-:Y:S01]  /*365e0*/  ENDCOLLECTIVE ;  /* 0x000000000000791b */ /* 0x007fe20003800000 */
.L_x_3039:
[----:B------:R-:W-:Y:S02]  /*365f0*/  IMAD.MOV.U32 R13, RZ, RZ, R2 ;  /* 0x000000ffff0d7224 */ /* 0x000fe400078e0002 */
[----:B------:R-:W-:-:S07]  /*36600*/  IMAD.MOV.U32 R0, RZ, RZ, R14 ;  /* 0x000000ffff007224 */ /* 0x000fce00078e000e */
[----:B------:R-:W-:Y:S05]  /*36610*/  WARPSYNC.COLLECTIVE R15, `(.L_x_3040) ;  /* 0x000000000f087348 */ /* 0x000fea0003c00000 */
[----:B------:R0:W1:Y:S02]  /*36620*/  SHFL.IDX P6, R14, R13, R12, R11 ;  /* 0x0000000c0d0e7389 */ /* 0x00006400000c000b */
[----:B01----:R-:W-:Y:S01]  /*36630*/  ENDCOLLECTIVE ;  /* 0x000000000000791b */ /* 0x003fe20003800000 */
.L_x_3040:
[----:B------:R-:W-:Y:S05]  /*36640*/  BRA `(.L_x_3041) ;  /* 0xffffff1400dc7947 */ /* 0x000fea000383ffff */
.L_x_2689:
[----:B------:R-:W-:Y:S01]  /*36650*/  BSSY B1, `(.L_x_3042) ;  /* 0x0000008000017945 */ /* 0x000fe20003800000 */
[----:B--2---:R-:W-:Y:S02]  /*36660*/  IMAD.MOV.U32 R13, RZ, RZ, R3 ;  /* 0x000000ffff0d7224 */ /* 0x004fe400078e0003 */
[----:B------:R-:W-:Y:S02]  /*36670*/  IMAD.MOV.U32 R12, RZ, RZ, 0x1 ;  /* 0x00000001ff0c7424 */ /* 0x000fe400078e00ff */
[----:B------:R-:W-:Y:S02]  /*36680*/  IMAD.MOV.U32 R11, RZ, RZ, 0x181f ;  /* 0x0000181fff0b7424 */ /* 0x000fe400078e00ff */
[----:B------:R-:W-:-:S07]  /*36690*/  IMAD.MOV.U32 R15, RZ, RZ, -0x1 ;  /* 0xffffffffff0f7424 */ /* 0x000fce00078e00ff */
[----:B01-3--:R-:W-:Y:S05]  /*366a0*/  WARPSYNC.COLLECTIVE R15, `(.L_x_3043) ;  /* 0x000000000f087348 */ /* 0x00bfea0003c00000 */
[----:B---3--:R2:W3:Y:S02]  /*366b0*/  SHFL.IDX P6, R14, R13, R12, R11 ;  /* 0x0000000c0d0e7389 */ /* 0x0084e400000c000b */
[----:B0123--:R-:W-:Y:S01]  /*366c0*/  ENDCOLLECTIVE ;  /* 0x000000000000791b */ /* 0x00ffe20003800000 */
.L_x_3043:
[----:B------:R-:W-:Y:S05]  /*366d0*/  BSYNC B1 ;  /* 0x0000000000017941 */ /* 0x000fea0003800000 */
.L_x_3042:
        /* <DEDUP_REMOVED lines=8> */
.L_x_3044:
[----:B------:R-:W-:Y:S05]  /*36760*/  BRA `(.L_x_3045) ;  /* 0xffffff18000c7947 */ /* 0x000fea000383ffff */
.L_x_2692:
        /* <DEDUP_REMOVED lines=8> */
.L_x_3047:
[----:B------:R-:W-:Y:S05]  /*367f0*/  BSYNC B1 ;  /* 0x0000000000017941 */ /* 0x000fea0003800000 */
.L_x_3046:
        /* <DEDUP_REMOVED lines=8> */
.L_x_3048:
[----:B------:R-:W-:Y:S05]  /*36880*/  BRA `(.L_x_3049) ;  /* 0xffffff18003c7947 */ /* 0x000fea000383ffff */
.L_x_2695:
[----:B------:R-:W-:Y:S01]  /*36890*/  BSSY B1, `(.L_x_3050) ;  /* 0x0000008000017945 */ /* 0x000fe20003800000 */
[----:B0-----:R-:W-:Y:S02]  /*368a0*/  IMAD.MOV.U32 R13, RZ, RZ, R3 ;  /* 0x000000ffff0d7224 */ /* 0x001fe400078e0003 */
[----:B------:R-:W-:Y:S02]  /*368b0*/  IMAD.MOV.U32 R12, RZ, RZ, 0x3 ;  /* 0x00000003ff0c7424 */ /* 0x000fe400078e00ff */
[----:B------:R-:W-:Y:S02]  /*368c0*/  IMAD.MOV.U32 R11, RZ, RZ, 0x181f ;  /* 0x0000181fff0b7424 */ /* 0x000fe400078e00ff */
[----:B------:R-:W-:-:S07]  /*368d0*/  IMAD.MOV.U32 R15, RZ, RZ, -0x1 ;  /* 0xffffffffff0f7424 */ /* 0x000fce00078e00ff */
[----:B-1234-:R-:W-:Y:S05]  /*368e0*/  WARPSYNC.COLLECTIVE R15, `(.L_x_3051) ;  /* 0x000000000f087348 */ /* 0x01efea0003c00000 */
[----:B---3--:R0:W3:Y:S02]  /*368f0*/  SHFL.IDX P6, R14, R13, R12, R11 ;  /* 0x0000000c0d0e7389 */ /* 0x0080e400000c000b */
[----:B01234-:R-:W-:Y:S01]  /*36900*/  ENDCOLLECTIVE ;  /* 0x000000000000791b */ /* 0x01ffe20003800000 */
.L_x_3051:
[----:B------:R-:W-:Y:S05]  /*36910*/  BSYNC B1 ;  /* 0x0000000000017941 */ /* 0x000fea0003800000 */
.L_x_3050:
        /* <DEDUP_REMOVED lines=8> */
.L_x_3052:
[----:B------:R-:W-:Y:S05]  /*369a0*/  BRA `(.L_x_3053) ;  /* 0xffffff18006c7947 */ /* 0x000fea000383ffff */
.L_x_2714:
[----:B------:R-:W1:Y:S01]  /*369b0*/  S2R R3, SR_TID.X ;  /* 0x0000000000037919 */ /* 0x000e620000002100 */
[----:B------:R-:W-:Y:S01]  /*369c0*/  BSSY B1, `(.L_x_3054) ;  /* 0x000000a000017945 */ /* 0x000fe20003800000 */
[----:B------:R-:W-:Y:S02]  /*369d0*/  IMAD.MOV.U32 R12, RZ, RZ, RZ ;  /* 0x000000ffff0c7224 */ /* 0x000fe400078e00ff */
[----:B------:R-:W-:Y:S02]  /*369e0*/  IMAD.MOV.U32 R11, RZ, RZ, 0x1f ;  /* 0x0000001fff0b7424 */ /* 0x000fe400078e00ff */
[----:B------:R-:W-:Y:S01]  /*369f0*/  IMAD.MOV.U32 R15, RZ, RZ, -0x1 ;  /* 0xffffffffff0f7424 */ /* 0x000fe200078e00ff */
[----:B-1----:R-:W-:-:S04]  /*36a00*/  SHF.R.U32.HI R3, RZ, 0x5, R3 ;  /* 0x00000005ff037819 */ /* 0x002fc80000011603 */
[----:B------:R-:W-:-:S05]  /*36a10*/  LOP3.LUT R3, R3, 0x3, RZ, 0xc0, !PT ;  /* 0x0000000303037812 */ /* 0x000fca00078ec0ff */
[----:B0-----:R-:W-:-:S07]  /*36a20*/  IMAD.MOV.U32 R13, RZ, RZ, R3 ;  /* 0x000000ffff0d7224 */ /* 0x001fce00078e0003 */
[----:B------:R-:W-:Y:S05]  /*36a30*/  WARPSYNC.COLLECTIVE R15, `(.L_x_3055) ;  /* 0x000000000f087348 */ /* 0x000fea0003c00000 */
[----:B------:R0:W1:Y:S02]  /*36a40*/  SHFL.IDX P6, R14, R13, R12, R11 ;  /* 0x0000000c0d0e7389 */ /* 0x00006400000c000b */
[----:B01----:R-:W-:Y:S01]  /*36a50*/  ENDCOLLECTIVE ;  /* 0x000000000000791b */ /* 0x003fe20003800000 */
.L_x_3055:
[----:B------:R-:W-:Y:S05]  /*36a60*/  BSYNC B1 ;  /* 0x0000000000017941 */ /* 0x000fea0003800000 */
.L_x_3054:
[----:B------:R-:W-:Y:S05]  /*36a70*/  BRA `(.L_x_3056) ;  /* 0xffffff3800647947 */ /* 0x000fea000383ffff */
.L_x_2716:
[----:B------:R-:W-:Y:S01]  /*36a80*/  BSSY B1, `(.L_x_3057) ;  /* 0x0000006000017945 */ /* 0x000fe20003800000 */
[----:B------:R-:W-:-:S07]  /*36a90*/  IMAD.MOV.U32 R15, RZ, RZ, -0x1 ;  /* 0xffffffffff0f7424 */ /* 0x000fce00078e00ff */
[----:B01----:R-:W-:Y:S05]  /*36aa0*/  WARPSYNC.COLLECTIVE R15, `(.L_x_3058) ;  /* 0x000000000f0c7348 */ /* 0x003fea0003c00000 */
[----:B------:R-:W-:Y:S02]  /*36ab0*/  ELECT P6, UR62, PT ;  /* 0x00000000003e782f */ /* 0x000fe400038c0000 */
[----:B------:R-:W-:Y:S01]  /*36ac0*/  MOV R14, UR62 ;  /* 0x0000003e000e7c02 */ /* 0x000fe20008000f00 */
[----:B01----:R-:W-:Y:S10]  /*36ad0*/  ENDCOLLECTIVE ;  /* 0x000000000000791b */ /* 0x003ff40003800000 */
.L_x_3058:
[----:B------:R-:W-:Y:S05]  /*36ae0*/  BSYNC B1 ;  /* 0x0000000000017941 */ /* 0x000fea0003800000 */
.L_x_3057:
[----:B------:R-:W-:Y:S05]  /*36af0*/  BRA `(.L_x_2715) ;  /* 0xffffff38005c7947 */ /* 0x000fea000383ffff */
.L_x_2718:
[----:B-1----:R1:W2:Y:S02]  /*36b00*/  SYNCS.PHASECHK.TRANS64.TRYWAIT P0, [R18+URZ+0x38820], R2 ;  /* 0x03882002120075a7 */ /* 0x0022a4000800017f */
[----:B--2---:R-:W-:Y:S05]  /*36b10*/  @!P0 NANOSLEEP.SYNCS 0x989680 ;  /* 0x009896800000895d */ /* 0x004fea0003900000 */
[----:B------:R-:W2:Y:S02]  /*36b20*/  @!P0 SYNCS.PHASECHK.TRANS64 P0, [R18+URZ+0x38820], R2 ;  /* 0x03882002120085a7 */ /* 0x000ea4000800007f */
[----:B--2---:R-:W-:Y:S05]  /*36b30*/  @!P0 BRA `(.L_x_2718) ;  /* 0xfffffffc00f08947 */ /* 0x004fea000383ffff */
[----:B------:R-:W-:Y:S05]  /*36b40*/  BRA `(.L_x_3059) ;  /* 0xffffff38006c7947 */ /* 0x000fea000383ffff */
.L_x_2722:
[----:B--2---:R2:W3:Y:S02]  /*36b50*/  SYNCS.PHASECHK.TRANS64.TRYWAIT P0, [R5+URZ+0x388a0], R8 ;  /* 0x0388a008050075a7 */ /* 0x0044e4000800017f */
[----:B---3--:R-:W-:Y:S05]  /*36b60*/  @!P0 NANOSLEEP.SYNCS 0x989680 ;  /* 0x009896800000895d */ /* 0x008fea0003900000 */
[----:B------:R-:W3:Y:S02]  /*36b70*/  @!P0 SYNCS.PHASECHK.TRANS64 P0, [R5+URZ+0x388a0], R8 ;  /* 0x0388a008050085a7 */ /* 0x000ee4000800007f */
[----:B---3--:R-:W-:Y:S05]  /*36b80*/  @!P0 BRA `(.L_x_2722) ;  /* 0xfffffffc00f08947 */ /* 0x008fea000383ffff */
[----:B------:R-:W-:Y:S05]  /*36b90*/  BRA `(.L_x_3060) ;  /* 0xffffff38008c7947 */ /* 0x000fea000383ffff */
.L_x_2728:
[----:B-1----:R1:W3:Y:S02]  /*36ba0*/  SYNCS.PHASECHK.TRANS64.TRYWAIT P0, [R5+URZ+0x388c0], R8 ;  /* 0x0388c008050075a7 */ /* 0x0022e4000800017f */
[----:B---3--:R-:W-:Y:S05]  /*36bb0*/  @!P0 NANOSLEEP.SYNCS 0x989680 ;  /* 0x009896800000895d */ /* 0x008fea0003900000 */
[----:B------:R-:W3:Y:S02]  /*36bc0*/  @!P0 SYNCS.PHASECHK.TRANS64 P0, [R5+URZ+0x388c0], R8 ;  /* 0x0388c008050085a7 */ /* 0x000ee4000800007f */
[----:B---3--:R-:W-:Y:S05]  /*36bd0*/  @!P0 BRA `(.L_x_2728) ;  /* 0xfffffffc00f08947 */ /* 0x008fea000383ffff */
[----:B------:R-:W-:Y:S05]  /*36be0*/  BRA `(.L_x_3061) ;  /* 0xffffff3c004c7947 */ /* 0x000fea000383ffff */
.L_x_2736:
[----:B-1----:R1:W2:Y:S02]  /*36bf0*/  SYNCS.PHASECHK.TRANS64.TRYWAIT P1, [R6+URZ+0x388a0], R5 ;  /* 0x0388a005060075a7 */ /* 0x0022a4000802017f */
[----:B--2---:R-:W-:Y:S05]  /*36c00*/  @!P1 NANOSLEEP.SYNCS 0x989680 ;  /* 0x009896800000995d */ /* 0x004fea0003900000 */
[----:B------:R-:W2:Y:S02]  /*36c10*/  @!P1 SYNCS.PHASECHK.TRANS64 P1, [R6+URZ+0x388a0], R5 ;  /* 0x0388a005060095a7 */ /* 0x000ea4000802007f */
[----:B--2---:R-:W-:Y:S05]  /*36c20*/  @!P1 BRA `(.L_x_2736) ;  /* 0xfffffffc00f09947 */ /* 0x004fea000383ffff */
[----:B------:R-:W-:Y:S05]  /*36c30*/  BRA `(.L_x_3062) ;  /* 0xffffff40005c7947 */ /* 0x000fea000383ffff */
.L_x_2742:
[----:B--2---:R2:W3:Y:S02]  /*36c40*/  SYNCS.PHASECHK.TRANS64.TRYWAIT P1, [R6+URZ+0x388c0], R5 ;  /* 0x0388c005060075a7 */ /* 0x0044e4000802017f */
[----:B---3--:R-:W-:Y:S05]  /*36c50*/  @!P1 NANOSLEEP.SYNCS 0x989680 ;  /* 0x009896800000995d */ /* 0x008fea0003900000 */
[----:B------:R-:W3:Y:S02]  /*36c60*/  @!P1 SYNCS.PHASECHK.TRANS64 P1, [R6+URZ+0x388c0], R5 ;  /* 0x0388c005060095a7 */ /* 0x000ee4000802007f */
[----:B---3--:R-:W-:Y:S05]  /*36c70*/  @!P1 BRA `(.L_x_2742) ;  /* 0xfffffffc00f09947 */ /* 0x008fea000383ffff */
[----:B------:R-:W-:Y:S05]  /*36c80*/  BRA `(.L_x_3063) ;  /* 0xffffff4400187947 */ /* 0x000fea000383ffff */
.L_x_2760:
[----:B------:R-:W0:Y:S01]  /*36c90*/  S2R R0, SR_TID.X ;  /* 0x0000000000007919 */ /* 0x000e220000002100 */
[----:B------:R-:W-:Y:S01]  /*36ca0*/  BSSY B0, `(.L_x_3064) ;  /* 0x000000a000007945 */ /* 0x000fe20003800000 */
[----:B------:R-:W-:Y:S02]  /*36cb0*/  IMAD.MOV.U32 R12, RZ, RZ, RZ ;  /* 0x000000ffff0c7224 */ /* 0x000fe400078e00ff */
        /* <DEDUP_REMOVED lines=8> */
.L_x_3065:
[----:B------:R-:W-:Y:S05]  /*36d40*/  BSYNC B0 ;  /* 0x0000000000007941 */ /* 0x000fea0003800000 */
.L_x_3064:
[----:B------:R-:W-:Y:S05]  /*36d50*/  BRA `(.L_x_3066) ;  /* 0xffffff5000ac7947 */ /* 0x000fea000383ffff */
.L_x_2762:
[----:B------:R-:W-:Y:S01]  /*36d60*/  BSSY B0, `(.L_x_3067) ;  /* 0x0000006000007945 */ /* 0x000fe20003800000 */
[----:B------:R-:W-:-:S07]  /*36d70*/  MOV R15, 0xffffffff ;  /* 0xffffffff000f7802 */ /* 0x000fce0000000f00 */
[----:B01----:R-:W-:Y:S05]  /*36d80*/  WARPSYNC.COLLECTIVE R15, `(.L_x_3068) ;  /* 0x000000000f0c7348 */ /* 0x003fea0003c00000 */
[----:B------:R-:W-:Y:S02]  /*36d90*/  ELECT P6, UR62, PT ;  /* 0x00000000003e782f */ /* 0x000fe400038c0000 */
[----:B------:R-:W-:Y:S01]  /*36da0*/  MOV R14, UR62 ;  /* 0x0000003e000e7c02 */ /* 0x000fe20008000f00 */
[----:B01----:R-:W-:Y:S10]  /*36db0*/  ENDCOLLECTIVE ;  /* 0x000000000000791b */ /* 0x003ff40003800000 */
.L_x_3068:
[----:B------:R-:W-:Y:S05]  /*36dc0*/  BSYNC B0 ;  /* 0x0000000000007941 */ /* 0x000fea0003800000 */
.L_x_3067:
[----:B------:R-:W-:Y:S05]  /*36dd0*/  BRA `(.L_x_3069) ;  /* 0xffffff5000b47947 */ /* 0x000fea000383ffff */
.L_x_2764:
[----:B0-----:R0:W1:Y:S02]  /*36de0*/  SYNCS.PHASECHK.TRANS64.TRYWAIT P0, [R0+URZ+0x38880], R3 ;  /* 0x03888003000075a7 */ /* 0x001064000800017f */
[----:B-1----:R-:W-:Y:S05]  /*36df0*/  @!P0 NANOSLEEP.SYNCS 0x989680 ;  /* 0x009896800000895d */ /* 0x002fea0003900000 */
[----:B------:R-:W1:Y:S02]  /*36e00*/  @!P0 SYNCS.PHASECHK.TRANS64 P0, [R0+URZ+0x38880], R3 ;  /* 0x03888003000085a7 */ /* 0x000e64000800007f */
[----:B-1----:R-:W-:Y:S05]  /*36e10*/  @!P0 BRA `(.L_x_2764) ;  /* 0xfffffffc00f08947 */ /* 0x002fea000383ffff */
[----:B------:R-:W-:Y:S05]  /*36e20*/  BRA `(.L_x_3070) ;  /* 0xffffff5400247947 */ /* 0x000fea000383ffff */
.L_x_2766:
[----:B-1----:R1:W2:Y:S02]  /*36e30*/  SYNCS.PHASECHK.TRANS64.TRYWAIT P0, [R0+URZ+0x38840], R3 ;  /* 0x03884003000075a7 */ /* 0x0022a4000800017f */
[----:B--2---:R-:W-:Y:S05]  /*36e40*/  @!P0 NANOSLEEP.SYNCS 0x989680 ;  /* 0x009896800000895d */ /* 0x004fea0003900000 */
[----:B------:R-:W2:Y:S02]  /*36e50*/  @!P0 SYNCS.PHASECHK.TRANS64 P0, [R0+URZ+0x38840], R3 ;  /* 0x03884003000085a7 */ /* 0x000ea4000800007f */
[----:B--2---:R-:W-:Y:S05]  /*36e60*/  @!P0 BRA `(.L_x_2766) ;  /* 0xfffffffc00f08947 */ /* 0x004fea000383ffff */
[----:B------:R-:W-:Y:S05]  /*36e70*/  BRA `(.L_x_3071) ;  /* 0xffffff5400907947 */ /* 0x000fea000383ffff */
.L_x_2770:
[----:B------:R-:W2:Y:S01]  /*36e80*/  LDL.LU R11, [R1+0x60] ;  /* 0x00006000010b7983 */ /* 0x000ea20000300800 */
[----:B------:R-:W-:Y:S01]  /*36e90*/  IMAD.MOV.U32 R13, RZ, RZ, R3 ;  /* 0x000000ffff0d7224 */ /* 0x000fe200078e0003 */
[----:B------:R-:W-:Y:S01]  /*36ea0*/  LOP3.LUT R5, R5, 0x7f, RZ, 0xc0, !PT ;  /* 0x0000007f05057812 */ /* 0x000fe200078ec0ff */
[----:B------:R-:W-:Y:S02]  /*36eb0*/  IMAD.MOV.U32 R12, RZ, RZ, RZ ;  /* 0x000000ffff0c7224 */ /* 0x000fe400078e00ff */
[----:B------:R-:W-:Y:S01]  /*36ec0*/  IMAD.MOV.U32 R15, RZ, RZ, -0x1 ;  /* 0xffffffffff0f7424 */ /* 0x000fe200078e00ff */
[----:B------:R-:W-:-:S05]  /*36ed0*/  SHF.R.U32.HI R5, RZ, 0x3, R5 ;  /* 0x00000003ff057819 */ /* 0x000fca0000011605 */
[----:B------:R-:W-:-:S04]  /*36ee0*/  IMAD R0, R8, 0x80, R5 ;  /* 0x0000008008007824 */ /* 0x000fc800078e0205 */
[----:B------:R-:W-:Y:S02]  /*36ef0*/  VIADD R5, R0, 0x10 ;  /* 0x0000001000057836 */ /* 0x000fe40000000000 */
[----:B--2---:R-:W-:Y:S02]  /*36f00*/  IMAD R2, R11, R7, RZ ;  /* 0x000000070b027224 */ /* 0x004fe400078e02ff */
[----:B------:R-:W-:-:S03]  /*36f10*/  IMAD.MOV.U32 R11, RZ, RZ, 0x181f ;  /* 0x0000181fff0b7424 */ /* 0x000fc600078e00ff */
[----:B------:R-:W-:-:S13]  /*36f20*/  ISETP.GE.AND P2, PT, R0, R2, PT ;  /* 0x000000020000720c */ /* 0x000fda0003f46270 */
[----:B-----5:R-:W-:Y:S05]  /*36f30*/  WARPSYNC.COLLECTIVE R15, `(.L_x_3072) ;  /* 0x000000000f087348 */ /* 0x020fea0003c00000 */
[----:B------:R0:W1:Y:S02]  /*36f40*/  SHFL.IDX P6, R14, R13, R12, R11 ;  /* 0x0000000c0d0e7389 */ /* 0x00006400000c000b */
[----:B01---5:R-:W-:Y:S01]  /*36f50*/  ENDCOLLECTIVE ;  /* 0x000000000000791b */ /* 0x023fe20003800000 */
.L_x_3072:
[----:B------:R-:W-:Y:S02]  /*36f60*/  IMAD.MOV.U32 R13, RZ, RZ, R4 ;  /* 0x000000ffff0d7224 */ /* 0x000fe400078e0004 */
[----:B------:R-:W-:-:S07]  /*36f70*/  IMAD.MOV.U32 R6, RZ, RZ, R14 ;  /* 0x000000ffff067224 */ /* 0x000fce00078e000e */
[----:B------:R-:W-:Y:S05]  /*36f80*/  WARPSYNC.COLLECTIVE R15, `(.L_x_3073) ;  /* 0x000000000f087348 */ /* 0x000fea0003c00000 */
[----:B------:R0:W1:Y:S02]  /*36f90*/  SHFL.IDX P6, R14, R13, R12, R11 ;  /* 0x0000000c0d0e7389 */ /* 0x00006400000c000b */
[----:B01----:R-:W-:Y:S01]  /*36fa0*/  ENDCOLLECTIVE ;  /* 0x000000000000791b */ /* 0x003fe20003800000 */
.L_x_3073:
[----:B------:R-:W-:Y:S02]  /*36fb0*/  IMAD.MOV.U32 R13, RZ, RZ, R3 ;  /* 0x000000ffff0d7224 */ /* 0x000fe400078e0003 */
[----:B------:R-:W-:Y:S02]  /*36fc0*/  IMAD.MOV.U32 R12, RZ, RZ, 0x1 ;  /* 0x00000001ff0c7424 */ /* 0x000fe400078e00ff */
[----:B------:R-:W-:-:S07]  /*36fd0*/  IMAD.MOV.U32 R7, RZ, RZ, R14 ;  /* 0x000000ffff077224 */ /* 0x000fce00078e000e */
[----:B------:R-:W-:Y:S05]  /*36fe0*/  WARPSYNC.COLLECTIVE R15, `(.L_x_3074) ;  /* 0x000000000f087348 */ /* 0x000fea0003c00000 */
[----:B------:R0:W1:Y:S02]  /*36ff0*/  SHFL.IDX P6, R14, R13, R12, R11 ;  /* 0x0000000c0d0e7389 */ /* 0x00006400000c000b */
[----:B01----:R-:W-:Y:S01]  /*37000*/  ENDCOLLECTIVE ;  /* 0x000000000000791b */ /* 0x003fe20003800000 */
.L_x_3074:
[----:B------:R-:W-:-:S05]  /*37010*/  @!P2 IADD3 R7, P3, R10, R7, RZ ;  /* 0x000000070a07a210 */ /* 0x000fca0007f7e0ff */
[----:B------:R-:W-:-:S05]  /*37020*/  @!P2 IMAD.X R6, RZ, RZ, R6, P3 ;  /* 0x000000ffff06a224 */ /* 0x000fca00018e0606 */
[----:B------:R-:W-:Y:S02]  /*37030*/  @!P2 LOP3.LUT R7, R7, R6, RZ, 0x3c, !PT ;  /* 0x000000060707a212 */ /* 0x000fe400078e3cff */
[----:B------:R-:W-:Y:S02]  /*37040*/  MOV R13, R4 ;  /* 0x00000004000d7202 */ /* 0x000fe40000000f00 */
[----:B------:R-:W-:-:S04]  /*37050*/  @!P2 LOP3.LUT R6, R7, R6, RZ, 0x3c, !PT ;  /* 0x000000060706a212 */ /* 0x000fc800078e3cff */
[----:B------:R-:W-:Y:S01]  /*37060*/  @!P2 LOP3.LUT R7, R7, R6, RZ, 0x3c, !PT ;  /* 0x000000060707a212 */ /* 0x000fe200078e3cff */
[----:B------:R-:W-:-:S07]  /*37070*/  IMAD.MOV.U32 R8, RZ, RZ, R14 ;  /* 0x000000ffff087224 */ /* 0x000fce00078e000e */
[----:B------:R-:W-:Y:S05]  /*37080*/  WARPSYNC.COLLECTIVE R15, `(.L_x_3075) ;  /* 0x000000000f087348 */ /* 0x000fea0003c00000 */
[----:B------:R0:W1:Y:S02]  /*37090*/  SHFL.IDX P6, R14, R13, R12, R11 ;  /* 0x0000000c0d0e7389 */ /* 0x00006400000c000b */
[----:B01----:R-:W-:Y:S01]  /*370a0*/  ENDCOLLECTIVE ;  /* 0x000000000000791b */ /* 0x003fe20003800000 */
.L_x_3075:
        /* <DEDUP_REMOVED lines=12> */
.L_x_3076:
        /* <DEDUP_REMOVED lines=17> */
.L_x_3077:
[----:B------:R-:W-:Y:S01]  /*37280*/  IMAD.MOV.U32 R13, RZ, RZ, R3 ;  /* 0x000000ffff0d7224 */ /* 0x000fe200078e0003 */
[----:B------:R-:W-:Y:S01]  /*37290*/  MOV R12, 0x3 ;  /* 0x00000003000c7802 */ /* 0x000fe20000000f00 */
[----:B------:R-:W-:-:S07]  /*372a0*/  IMAD.MOV.U32 R5, RZ, RZ, R14 ;  /* 0x000000ffff057224 */ /* 0x000fce00078e000e */
[----:B------:R-:W-:Y:S05]  /*372b0*/  WARPSYNC.COLLECTIVE R15, `(.L_x_3078) ;  /* 0x000000000f087348 */ /* 0x000fea0003c00000 */
[----:B------:R0:W1:Y:S02]  /*372c0*/  SHFL.IDX P6, R14, R13, R12, R11 ;  /* 0x0000000c0d0e7389 */ /* 0x00006400000c000b */
[----:B01----:R-:W-:Y:S01]  /*372d0*/  ENDCOLLECTIVE ;  /* 0x000000000000791b */ /* 0x003fe20003800000 */
.L_x_3078:
        /* <DEDUP_REMOVED lines=16> */
.L_x_3079:
[----:B------:R-:W-:Y:S02]  /*373e0*/  IMAD.MOV.U32 R13, RZ, RZ, R3 ;  /* 0x000000ffff0d7224 */ /* 0x000fe400078e0003 */
[----:B------:R-:W-:Y:S02]  /*373f0*/  IMAD.MOV.U32 R12, RZ, RZ, 0x4 ;  /* 0x00000004ff0c7424 */ /* 0x000fe400078e00ff */
[----:B------:R-:W-:-:S07]  /*37400*/  IMAD.MOV.U32 R5, RZ, RZ, R14 ;  /* 0x000000ffff057224 */ /* 0x000fce00078e000e */
[----:B------:R-:W-:Y:S05]  /*37410*/  WARPSYNC.COLLECTIVE R15, `(.L_x_3080) ;  /* 0x000000000f087348 */ /* 0x000fea0003c00000 */
[----:B------:R0:W1:Y:S02]  /*37420*/  SHFL.IDX P6, R14, R13, R12, R11 ;  /* 0x0000000c0d0e7389 */ /* 0x00006400000c000b */
[----:B01----:R-:W-:Y:S01]  /*37430*/  ENDCOLLECTIVE ;  /* 0x000000000000791b */ /* 0x003fe20003800000 */
.L_x_3080:
        /* <DEDUP_REMOVED lines=16> */
.L_x_3081:
[----:B------:R-:W-:Y:S02]  /*37540*/  IMAD.MOV.U32 R13, RZ, RZ, R3 ;  /* 0x000000ffff0d7224 */ /* 0x000fe400078e0003 */
[----:B------:R-:W-:Y:S02]  /*37550*/  IMAD.MOV.U32 R12, RZ, RZ, 0x5 ;  /* 0x00000005ff0c7424 */ /* 0x000fe400078e00ff */
[----:B------:R-:W-:-:S07]  /*37560*/  IMAD.MOV.U32 R5, RZ, RZ, R14 ;  /* 0x000000ffff057224 */ /* 0x000fce00078e000e */
[----:B------:R-:W-:Y:S05]  /*37570*/  WARPSYNC.COLLECTIVE R15, `(.L_x_3082) ;  /* 0x000000000f087348 */ /* 0x000fea0003c00000 */
[----:B------:R0:W1:Y:S02]  /*37580*/  SHFL.IDX P6, R14, R13, R12, R11 ;  /* 0x0000000c0d0e7389 */ /* 0x00006400000c000b */
[----:B01----:R-:W-:Y:S01]  /*37590*/  ENDCOLLECTIVE ;  /* 0x000000000000791b */ /* 0x003fe20003800000 */
.L_x_3082:
        /* <DEDUP_REMOVED lines=16> */
.L_x_3083:
[----:B------:R-:W-:Y:S02]  /*376a0*/  IMAD.MOV.U32 R13, RZ, RZ, R3 ;  /* 0x000000ffff0d7224 */ /* 0x000fe400078e0003 */
[----:B------:R-:W-:Y:S02]  /*376b0*/  IMAD.MOV.U32 R12, RZ, RZ, 0x6 ;  /* 0x00000006ff0c7424 */ /* 0x000fe400078e00ff */
[----:B------:R-:W-:-:S07]  /*376c0*/  IMAD.MOV.U32 R5, RZ, RZ, R14 ;  /* 0x000000ffff057224 */ /* 0x000fce00078e000e */
[----:B------:R-:W-:Y:S05]  /*376d0*/  WARPSYNC.COLLECTIVE R15, `(.L_x_3084) ;  /* 0x000000000f087348 */ /* 0x000fea0003c00000 */
[----:B------:R0:W1:Y:S02]  /*376e0*/  SHFL.IDX P6, R14, R13, R12, R11 ;  /* 0x0000000c0d0e7389 */ /* 0x00006400000c000b */
[----:B01----:R-:W-:Y:S01]  /*376f0*/  ENDCOLLECTIVE ;  /* 0x000000000000791b */ /* 0x003fe20003800000 */
.L_x_3084:
[----:B------:R-:W-:-:S05]  /*37700*/  @!P2 IADD3 R5, P3, R10, R5, RZ ;  /* 0x000000050a05a210 */ /* 0x000fca0007f7e0ff */
[----:B------:R-:W-:-:S04]  /*37710*/  @!P2 IMAD.X R6, RZ, RZ, R6, P3 ;  /* 0x000000ffff06a224 */ /* 0x000fc800018e0606 */
[----:B------:R-:W-:Y:S02]  /*37720*/  @!P2 IMAD.MOV.U32 R7, RZ, RZ, R6 ;  /* 0x000000ffff07a224 */ /* 0x000fe400078e0006 */
[----:B------:R-:W-:Y:S01]  /*37730*/  @!P2 IMAD.MOV.U32 R6, RZ, RZ, R5 ;  /* 0x000000ffff06a224 */ /* 0x000fe200078e0005 */
[----:B------:R-:W-:-:S04]  /*37740*/  MOV R13, R4 ;  /* 0x00000004000d7202 */ /* 0x000fc80000000f00 */
        /* <DEDUP_REMOVED lines=9> */
.L_x_3085:
        /* <DEDUP_REMOVED lines=8> */
.L_x_3086:
        /* <DEDUP_REMOVED lines=14> */
.L_x_3087:
[----:B------:R-:W-:Y:S01]  /*37940*/  IMAD.MOV.U32 R3, RZ, RZ, R14 ;  /* 0x000000ffff037224 */ /* 0x000fe200078e000e */
[----:B------:R-:W-:Y:S06]  /*37950*/  BRA `(.L_x_3088) ;  /* 0xffffff5800207947 */ /* 0x000fec000383ffff */
.L_x_2775:
[----:B---3--:R3:W4:Y:S02]  /*37960*/  SYNCS.PHASECHK.TRANS64.TRYWAIT P0, [R18+URZ+0x38820], R0 ;  /* 0x03882000120075a7 */ /* 0x008724000800017f */
[----:B----4-:R-:W-:Y:S05]  /*37970*/  @!P0 NANOSLEEP.SYNCS 0x989680 ;  /* 0x009896800000895d */ /* 0x010fea0003900000 */
[----:B------:R-:W4:Y:S02]  /*37980*/  @!P0 SYNCS.PHASECHK.TRANS64 P0, [R18+URZ+0x38820], R0 ;  /* 0x03882000120085a7 */ /* 0x000f24000800007f */
[----:B----4-:R-:W-:Y:S05]  /*37990*/  @!P0 BRA `(.L_x_2775) ;  /* 0xfffffffc00f08947 */ /* 0x010fea000383ffff */
[----:B------:R-:W-:Y:S05]  /*379a0*/  BRA `(.L_x_3089) ;  /* 0xffffff58008c7947 */ /* 0x000fea000383ffff */
.L_x_2781:
[----:B-1----:R1:W3:Y:S02]  /*379b0*/  SYNCS.PHASECHK.TRANS64.TRYWAIT P0, [R6+URZ+0x38880], R5 ;  /* 0x03888005060075a7 */ /* 0x0022e4000800017f */
[----:B---3--:R-:W-:Y:S05]  /*379c0*/  @!P0 NANOSLEEP.SYNCS 0x989680 ;  /* 0x009896800000895d */ /* 0x008fea0003900000 */
[----:B------:R-:W3:Y:S02]  /*379d0*/  @!P0 SYNCS.PHASECHK.TRANS64 P0, [R6+URZ+0x38880], R5 ;  /* 0x03888005060085a7 */ /* 0x000ee4000800007f */
[----:B---3--:R-:W-:Y:S05]  /*379e0*/  @!P0 BRA `(.L_x_2781) ;  /* 0xfffffffc00f08947 */ /* 0x008fea000383ffff */
[----:B------:R-:W-:Y:S05]  /*379f0*/  BRA `(.L_x_3090) ;  /* 0xffffff5c00487947 */ /* 0x000fea000383ffff */
.L_x_2787:
[----:B--2---:R2:W3:Y:S02]  /*37a00*/  SYNCS.PHASECHK.TRANS64.TRYWAIT P0, [R6+URZ+0x38840], R5 ;  /* 0x03884005060075a7 */ /* 0x0044e4000800017f */
[----:B---3--:R-:W-:Y:S05]  /*37a10*/  @!P0 NANOSLEEP.SYNCS 0x989680 ;  /* 0x009896800000895d */ /* 0x008fea0003900000 */
[----:B------:R-:W3:Y:S02]  /*37a20*/  @!P0 SYNCS.PHASECHK.TRANS64 P0, [R6+URZ+0x38840], R5 ;  /* 0x03884005060085a7 */ /* 0x000ee4000800007f */
[----:B---3--:R-:W-:Y:S05]  /*37a30*/  @!P0 BRA `(.L_x_2787) ;  /* 0xfffffffc00f08947 */ /* 0x008fea000383ffff */
[----:B------:R-:W-:Y:S05]  /*37a40*/  BRA `(.L_x_3091) ;  /* 0xffffff6000087947 */ /* 0x000fea000383ffff */
.L_x_2794:
[----:B---3--:R3:W4:Y:S02]  /*37a50*/  SYNCS.PHASECHK.TRANS64.TRYWAIT P0, [R3+URZ+0x38870], R4 ;  /* 0x03887004030075a7 */ /* 0x008724000800017f */
[----:B----4-:R-:W-:Y:S05]  /*37a60*/  @!P0 NANOSLEEP.SYNCS 0x989680 ;  /* 0x009896800000895d */ /* 0x010fea0003900000 */
[----:B------:R-:W4:Y:S02]  /*37a70*/  @!P0 SYNCS.PHASECHK.TRANS64 P0, [R3+URZ+0x38870], R4 ;  /* 0x03887004030085a7 */ /* 0x000f24000800007f */
[----:B----4-:R-:W-:Y:S05]  /*37a80*/  @!P0 BRA `(.L_x_2794) ;  /* 0xfffffffc00f08947 */ /* 0x010fea000383ffff */
[----:B------:R-:W-:Y:S05]  /*37a90*/  BRA `(.L_x_3092) ;  /* 0xffffff6000e07947 */ /* 0x000fea000383ffff */
.L_x_2796:
[----:B---3--:R3:W4:Y:S02]  /*37aa0*/  SYNCS.PHASECHK.TRANS64.TRYWAIT P0, [R3+URZ+0x38860], R4 ;  /* 0x03886004030075a7 */ /* 0x008724000800017f */
[----:B----4-:R-:W-:Y:S05]  /*37ab0*/  @!P0 NANOSLEEP.SYNCS 0x989680 ;  /* 0x009896800000895d */ /* 0x010fea0003900000 */
[----:B------:R-:W4:Y:S02]  /*37ac0*/  @!P0 SYNCS.PHASECHK.TRANS64 P0, [R3+URZ+0x38860], R4 ;  /* 0x03886004030085a7 */ /* 0x000f24000800007f */
[----:B----4-:R-:W-:Y:S05]  /*37ad0*/  @!P0 BRA `(.L_x_2796) ;  /* 0xfffffffc00f08947 */ /* 0x010fea000383ffff */
[----:B------:R-:W-:Y:S05]  /*37ae0*/  BRA `(.L_x_3093) ;  /* 0xffffff6000e87947 */ /* 0x000fea000383ffff */
.L_x_2803:
[----:B--2---:R2:W3:Y:S02]  /*37af0*/  SYNCS.PHASECHK.TRANS64.TRYWAIT P1, [R0+URZ+0x38870], R2 ;  /* 0x03887002000075a7 */ /* 0x0044e4000802017f */
[----:B---3--:R-:W-:Y:S05]  /*37b00*/  @!P1 NANOSLEEP.SYNCS 0x989680 ;  /* 0x009896800000995d */ /* 0x008fea0003900000 */
[----:B------:R-:W3:Y:S02]  /*37b10*/  @!P1 SYNCS.PHASECHK.TRANS64 P1, [R0+URZ+0x38870], R2 ;  /* 0x03887002000095a7 */ /* 0x000ee4000802007f */
[----:B---3--:R-:W-:Y:S05]  /*37b20*/  @!P1 BRA `(.L_x_2803) ;  /* 0xfffffffc00f09947 */ /* 0x008fea000383ffff */
[----:B------:R-:W-:Y:S05]  /*37b30*/  BRA `(.L_x_3094) ;  /* 0xffffff70005c7947 */ /* 0x000fea000383ffff */
.L_x_2805:
[----:B--2---:R2:W3:Y:S02]  /*37b40*/  SYNCS.PHASECHK.TRANS64.TRYWAIT P1, [R0+URZ+0x38860], R2 ;  /* 0x03886002000075a7 */ /* 0x0044e4000802017f */
[----:B---3--:R-:W-:Y:S05]  /*37b50*/  @!P1 NANOSLEEP.SYNCS 0x989680 ;  /* 0x009896800000995d */ /* 0x008fea0003900000 */
[----:B------:R-:W3:Y:S02]  /*37b60*/  @!P1 SYNCS.PHASECHK.TRANS64 P1, [R0+URZ+0x38860], R2 ;  /* 0x03886002000095a7 */ /* 0x000ee4000802007f */
[----:B---3--:R-:W-:Y:S05]  /*37b70*/  @!P1 BRA `(.L_x_2805) ;  /* 0xfffffffc00f09947 */ /* 0x008fea000383ffff */
[----:B------:R-:W-:Y:S05]  /*37b80*/  BRA `(.L_x_3095) ;  /* 0xffffff7000647947 */ /* 0x000fea000383ffff */
.L_x_2809:
[----:B------:R-:W2:Y:S01]  /*37b90*/  LDL R2, [R1] ;  /* 0x0000000001027983 */ /* 0x000ea20000100800 */
[----:B------:R-:W-:Y:S01]  /*37ba0*/  BSSY B0, `(.L_x_3096) ;  /* 0x0000008000007945 */ /* 0x000fe20003800000 */
[----:B------:R-:W-:Y:S01]  /*37bb0*/  IMAD.MOV.U32 R12, RZ, RZ, RZ ;  /* 0x000000ffff0c7224 */ /* 0x000fe200078e00ff */
[----:B------:R-:W-:Y:S01]  /*37bc0*/  MOV R15, 0xffffffff ;  /* 0xffffffff000f7802 */ /* 0x000fe20000000f00 */
[----:B------:R-:W-:Y:S02]  /*37bd0*/  IMAD.MOV.U32 R11, RZ, RZ, 0x1f ;  /* 0x0000001fff0b7424 */ /* 0x000fe400078e00ff */
[----:B--2---:R-:W-:-:S07]  /*37be0*/  IMAD.MOV.U32 R13, RZ, RZ, R2 ;  /* 0x000000ffff0d7224 */ /* 0x004fce00078e0002 */
[----:B0-----:R-:W-:Y:S05]  /*37bf0*/  WARPSYNC.COLLECTIVE R15, `(.L_x_3097) ;  /* 0x000000000f087348 */ /* 0x001fea0003c00000 */
[----:B------:R1:W2:Y:S02]  /*37c00*/  SHFL.IDX P6, R14, R13, R12, R11 ;  /* 0x0000000c0d0e7389 */ /* 0x0002a400000c000b */
[----:B012---:R-:W-:Y:S01]  /*37c10*/  ENDCOLLECTIVE ;  /* 0x000000000000791b */ /* 0x007fe20003800000 */
.L_x_3097:
[----:B------:R-:W-:Y:S05]  /*37c20*/  BSYNC B0 ;  /* 0x0000000000007941 */ /* 0x000fea0003800000 */
.L_x_3096:
        /* <DEDUP_REMOVED lines=9> */
.L_x_3098:
        /* <DEDUP_REMOVED lines=25> */
.L_x_3099:
        /* <DEDUP_REMOVED lines=8> */
.L_x_3100:
        /* <DEDUP_REMOVED lines=8> */
.L_x_3101:
        /* <DEDUP_REMOVED lines=8> */
.L_x_3102:
        /* <DEDUP_REMOVED lines=8> */
.L_x_3103:
        /* <DEDUP_REMOVED lines=9> */
.L_x_3104:
[----:B------:R-:W-:Y:S01]  /*380e0*/  IMAD.MOV.U32 R7, RZ, RZ, R14 ;  /* 0x000000ffff077224 */ /* 0x000fe200078e000e */
[----:B------:R-:W-:Y:S06]  /*380f0*/  BRA `(.L_x_3105) ;  /* 0xffffff7800dc7947 */ /* 0x000fec000383ffff */
.L_x_2812:
[----:B------:R-:W-:Y:S01]  /*38100*/  BSSY B0, `(.L_x_3106) ;  /* 0x0000008000007945 */ /* 0x000fe20003800000 */
[----:B------:R-:W-:Y:S02]  /*38110*/  IMAD.MOV.U32 R13, RZ, RZ, R2 ;  /* 0x000000ffff0d7224 */ /* 0x000fe400078e0002 */
[----:B------:R-:W-:Y:S02]  /*38120*/  IMAD.MOV.U32 R12, RZ, RZ, 0x1 ;  /* 0x00000001ff0c7424 */ /* 0x000fe400078e00ff */
[----:B------:R-:W-:Y:S02]  /*38130*/  IMAD.MOV.U32 R11, RZ, RZ, RZ ;  /* 0x000000ffff0b7224 */ /* 0x000fe400078e00ff */
[----:B------:R-:W-:-:S07]  /*38140*/  IMAD.MOV.U32 R15, RZ, RZ, -0x1 ;  /* 0xffffffffff0f7424 */ /* 0x000fce00078e00ff */
[----:B0-----:R-:W-:Y:S05]  /*38150*/  WARPSYNC.COLLECTIVE R15, `(.L_x_3107) ;  /* 0x000000000f087348 */ /* 0x001fea0003c00000 */
[----:B------:R1:W2:Y:S02]  /*38160*/  SHFL.UP P6, R14, R13, R12, R11 ;  /* 0x0400000c0d0e7389 */ /* 0x0002a400000c000b */
[----:B012---:R-:W-:Y:S01]  /*38170*/  ENDCOLLECTIVE ;  /* 0x000000000000791b */ /* 0x007fe20003800000 */
.L_x_3107:
[----:B------:R-:W-:Y:S05]  /*38180*/  BSYNC B0 ;  /* 0x0000000000007941 */ /* 0x000fea0003800000 */
.L_x_3106:
        /* <DEDUP_REMOVED lines=10> */
.L_x_3108:
        /* <DEDUP_REMOVED lines=8> */
.L_x_3109:
        /* <DEDUP_REMOVED lines=8> */
.L_x_3110:
        /* <DEDUP_REMOVED lines=8> */
.L_x_3111:
        /* <DEDUP_REMOVED lines=9> */
.L_x_3112:
[----:B------:R-:W-:Y:S01]  /*38440*/  IMAD.MOV.U32 R7, RZ, RZ, R14 ;  /* 0x000000ffff077224 */ /* 0x000fe200078e000e */
[----:B------:R-:W-:Y:S06]  /*38450*/  BRA `(.L_x_3113) ;  /* 0xffffff7800b47947 */ /* 0x000fec000383ffff */
.L_x_2814:
[----:B------:R-:W-:Y:S01]  /*38460*/  BSSY B0, `(.L_x_3114) ;  /* 0x0000006000007945 */ /* 0x000fe20003800000 */
[----:B------:R-:W-:Y:S01]  /*38470*/  PLOP3.LUT P6, PT, P6, PT, PT, 0x8, 0x0 ;  /* 0x000000000000781c */ /* 0x000fe200037ce170 */
[----:B------:R-:W-:-:S12]  /*38480*/  IMAD.MOV.U32 R15, RZ, RZ, -0x1 ;  /* 0xffffffffff0f7424 */ /* 0x000fd800078e00ff */
[----:B01----:R-:W-:Y:S05]  /*38490*/  WARPSYNC.COLLECTIVE R15, `(.L_x_3115) ;  /* 0x000000000f087348 */ /* 0x003fea0003c00000 */
[----:B------:R-:W-:Y:S01]  /*384a0*/  VOTE.ANY R14, PT, P6 ;  /* 0x00000000000e7806 */ /* 0x000fe200030e0100 */
[----:B01----:R-:W-:Y:S06]  /*384b0*/  ENDCOLLECTIVE ;  /* 0x000000000000791b */ /* 0x003fec0003800000 */
.L_x_3115:
[----:B------:R-:W-:Y:S05]  /*384c0*/  BSYNC B0 ;  /* 0x0000000000007941 */ /* 0x000fea0003800000 */
.L_x_3114:
        /* <DEDUP_REMOVED lines=10> */
.L_x_3116:
[----:B------:R-:W-:Y:S01]  /*38570*/  MOV R13, R5 ;  /* 0x00000005000d7202 */ /* 0x000fe20000000f00 */
[----:B------:R-:W-:-:S07]  /*38580*/  IMAD.MOV.U32 R4, RZ, RZ, R14 ;  /* 0x000000ffff047224 */ /* 0x000fce00078e000e */
[----:B------:R-:W-:Y:S05]  /*38590*/  WARPSYNC.COLLECTIVE R15, `(.L_x_3117) ;  /* 0x000000000f087348 */ /* 0x000fea0003c00000 */
[----:B------:R0:W1:Y:S02]  /*385a0*/  SHFL.IDX P6, R14, R13, R12, R11 ;  /* 0x0000000c0d0e7389 */ /* 0x00006400000c000b */
[----:B01----:R-:W-:Y:S01]  /*385b0*/  ENDCOLLECTIVE ;  /* 0x000000000000791b */ /* 0x003fe20003800000 */
.L_x_3117:
[----:B------:R-:W-:Y:S02]  /*385c0*/  IMAD.MOV.U32 R5, RZ, RZ, R14 ;  /* 0x000000ffff057224 */ /* 0x000fe400078e000e */
[----:B------:R-:W-:-:S05]  /*385d0*/  IMAD.IADD R7, R0, 0x1, R16 ;  /* 0x0000000100077824 */ /* 0x000fca00078e0210 */
[----:B------:R0:W-:Y:S01]  /*385e0*/  STL [R1+0xc], R7 ;  /* 0x00000c0701007387 */ /* 0x0001e20000100800 */
[----:B------:R-:W-:Y:S05]  /*385f0*/  BRA `(.L_x_3118) ;  /* 0xffffff7800987947 */ /* 0x000fea000383ffff */
.L_x_2816:
[----:B------:R-:W-:Y:S01]  /*38600*/  BSSY B0, `(.L_x_3119) ;  /* 0x0000008000007945 */ /* 0x000fe20003800000 */
[----:B------:R-:W-:Y:S02]  /*38610*/  IMAD.MOV.U32 R13, RZ, RZ, R8 ;  /* 0x000000ffff0d7224 */ /* 0x000fe400078e0008 */
[----:B------:R-:W-:Y:S02]  /*38620*/  IMAD.MOV.U32 R12, RZ, RZ, R0 ;  /* 0x000000ffff0c7224 */ /* 0x000fe400078e0000 */
[----:B------:R-:W-:Y:S02]  /*38630*/  IMAD.MOV.U32 R11, RZ, RZ, 0x1f ;  /* 0x0000001fff0b7424 */ /* 0x000fe400078e00ff */
[----:B------:R-:W-:-:S07]  /*38640*/  IMAD.MOV.U32 R15, RZ, RZ, -0x1 ;  /* 0xffffffffff0f7424 */ /* 0x000fce00078e00ff */
[----:B0-----:R-:W-:Y:S05]  /*38650*/  WARPSYNC.COLLECTIVE R15, `(.L_x_3120) ;  /* 0x000000000f087348 */ /* 0x001fea0003c00000 */
[----:B------:R1:W2:Y:S02]  /*38660*/  SHFL.IDX P6, R14, R13, R12, R11 ;  /* 0x0000000c0d0e7389 */ /* 0x0002a400000c000b */
[----:B012---:R-:W-:Y:S01]  /*38670*/  ENDCOLLECTIVE ;  /* 0x000000000000791b */ /* 0x007fe20003800000 */
.L_x_3120:
[----:B------:R-:W-:Y:S05]  /*38680*/  BSYNC B0 ;  /* 0x0000000000007941 */ /* 0x000fea0003800000 */
.L_x_3119:
[----:B------:R-:W-:Y:S01]  /*38690*/  IMAD.MOV.U32 R0, RZ, RZ, R14 ;  /* 0x000000ffff007224 */ /* 0x000fe200078e000e */
[----:B------:R-:W-:Y:S06]  /*386a0*/  BRA `(.L_x_3121) ;  /* 0xffffff7800847947 */ /* 0x000fec000383ffff */
.L_x_2822:
[----:B0-----:R0:W1:Y:S02]  /*386b0*/  SYNCS.PHASECHK.TRANS64.TRYWAIT P0, [R0+URZ+0x38820], R3 ;  /* 0x03882003000075a7 */ /* 0x001064000800017f */
[----:B-1----:R-:W-:Y:S05]  /*386c0*/  @!P0 NANOSLEEP.SYNCS 0x989680 ;  /* 0x009896800000895d */ /* 0x002fea0003900000 */
[----:B------:R-:W1:Y:S02]  /*386d0*/  @!P0 SYNCS.PHASECHK.TRANS64 P0, [R0+URZ+0x38820], R3 ;  /* 0x03882003000085a7 */ /* 0x000e64000800007f */
[----:B-1----:R-:W-:Y:S05]  /*386e0*/  @!P0 BRA `(.L_x_2822) ;  /* 0xfffffffc00f08947 */ /* 0x002fea000383ffff */
[----:B------:R-:W-:Y:S05]  /*386f0*/  BRA `(.L_x_3122) ;  /* 0xffffff8400287947 */ /* 0x000fea000383ffff */
.L_x_2823:
        /* <DEDUP_REMOVED lines=11> */
.L_x_3124:
[----:B------:R-:W-:Y:S05]  /*387b0*/  BSYNC B0 ;  /* 0x0000000000007941 */ /* 0x000fea0003800000 */
.L_x_3123:
[----:B------:R-:W-:Y:S05]  /*387c0*/  BRA `(.L_x_3125) ;  /* 0xffffff8400107947 */ /* 0x000fea000383ffff */
.L_x_2824:
[----:B------:R-:W-:Y:S01]  /*387d0*/  BSSY B0, `(.L_x_3126) ;  /* 0x0000006000007945 */ /* 0x000fe20003800000 */
[----:B------:R-:W-:-:S07]  /*387e0*/  IMAD.MOV.U32 R15, RZ, RZ, -0x1 ;  /* 0xffffffffff0f7424 */ /* 0x000fce00078e00ff */
[----:B01----:R-:W-:Y:S05]  /*387f0*/  WARPSYNC.COLLECTIVE R15, `(.L_x_3127) ;  /* 0x000000000f0c7348 */ /* 0x003fea0003c00000 */
[----:B------:R-:W-:Y:S02]  /*38800*/  ELECT P6, UR62, PT ;  /* 0x00000000003e782f */ /* 0x000fe400038c0000 */
[----:B------:R-:W-:Y:S01]  /*38810*/  MOV R14, UR62 ;  /* 0x0000003e000e7c02 */ /* 0x000fe20008000f00 */
[----:B01----:R-:W-:Y:S10]  /*38820*/  ENDCOLLECTIVE ;  /* 0x000000000000791b */ /* 0x003ff40003800000 */
.L_x_3127:
[----:B------:R-:W-:Y:S05]  /*38830*/  BSYNC B0 ;  /* 0x0000000000007941 */ /* 0x000fea0003800000 */
.L_x_3126:
[----:B------:R-:W-:Y:S05]  /*38840*/  BRA `(.L_x_3128) ;  /* 0xffffff8400047947 */ /* 0x000fea000383ffff */
.L_x_2826:
[----:B0-----:R0:W1:Y:S02]  /*38850*/  SYNCS.PHASECHK.TRANS64.TRYWAIT P1, [R6+URZ], R5 ;  /* 0x00000005060075a7 */ /* 0x001064000802017f */
[----:B-1----:R-:W-:Y:S05]  /*38860*/  @!P1 NANOSLEEP.SYNCS 0x989680 ;  /* 0x009896800000995d */ /* 0x002fea0003900000 */
[----:B------:R-:W1:Y:S02]  /*38870*/  @!P1 SYNCS.PHASECHK.TRANS64 P1, [R6+URZ], R5 ;  /* 0x00000005060095a7 */ /* 0x000e64000802007f */
[----:B-1----:R-:W-:Y:S05]  /*38880*/  @!P1 BRA `(.L_x_2826) ;  /* 0xfffffffc00f09947 */ /* 0x002fea000383ffff */
[----:B------:R-:W-:Y:S05]  /*38890*/  BRA `(.L_x_3129) ;  /* 0xffffff8400407947 */ /* 0x000fea000383ffff */
.L_x_2827:
[----:B-1----:R1:W2:Y:S02]  /*388a0*/  SYNCS.PHASECHK.TRANS64.TRYWAIT P1, [R7+URZ], R2 ;  /* 0x00000002070075a7 */ /* 0x0022a4000802017f */
[----:B--2---:R-:W-:Y:S05]  /*388b0*/  @!P1 NANOSLEEP.SYNCS 0x989680 ;  /* 0x009896800000995d */ /* 0x004fea0003900000 */
[----:B------:R-:W2:Y:S02]  /*388c0*/  @!P1 SYNCS.PHASECHK.TRANS64 P1, [R7+URZ], R2 ;  /* 0x00000002070095a7 */ /* 0x000ea4000802007f */
[----:B--2---:R-:W-:Y:S05]  /*388d0*/  @!P1 BRA `(.L_x_2827) ;  /* 0xfffffffc00f09947 */ /* 0x004fea000383ffff */
[----:B------:R-:W-:Y:S05]  /*388e0*/  BRA `(.L_x_3130) ;  /* 0xffffff8400347947 */ /* 0x000fea000383ffff */
.L_x_2829:
[----:B--2---:R2:W3:Y:S02]  /*388f0*/  SYNCS.PHASECHK.TRANS64.TRYWAIT P1, [R4+URZ+0x38860], R5 ;  /* 0x03886005040075a7 */ /* 0x0044e4000802017f */
[----:B---3--:R-:W-:Y:S05]  /*38900*/  @!P1 NANOSLEEP.SYNCS 0x989680 ;  /* 0x009896800000995d */ /* 0x008fea0003900000 */
[----:B------:R-:W3:Y:S02]  /*38910*/  @!P1 SYNCS.PHASECHK.TRANS64 P1, [R4+URZ+0x38860], R5 ;  /* 0x03886005040095a7 */ /* 0x000ee4000802007f */
[----:B---3--:R-:W-:Y:S05]  /*38920*/  @!P1 BRA `(.L_x_2829) ;  /* 0xfffffffc00f09947 */ /* 0x008fea000383ffff */
[----:B------:R-:W-:Y:S05]  /*38930*/  BRA `(.L_x_3131) ;  /* 0xffffff8400387947 */ /* 0x000fea000383ffff */
.L_x_2831:
[----:B---3--:R3:W4:Y:S02]  /*38940*/  SYNCS.PHASECHK.TRANS64.TRYWAIT P1, [R3+URZ+0x38860], R2 ;  /* 0x03886002030075a7 */ /* 0x008724000802017f */
[----:B----4-:R-:W-:Y:S05]  /*38950*/  @!P1 NANOSLEEP.SYNCS 0x989680 ;  /* 0x009896800000995d */ /* 0x010fea0003900000 */
[----:B------:R-:W4:Y:S02]  /*38960*/  @!P1 SYNCS.PHASECHK.TRANS64 P1, [R3+URZ+0x38860], R2 ;  /* 0x03886002030095a7 */ /* 0x000f24000802007f */
[----:B----4-:R-:W-:Y:S05]  /*38970*/  @!P1 BRA `(.L_x_2831) ;  /* 0xfffffffc00f09947 */ /* 0x010fea000383ffff */
[----:B------:R-:W-:Y:S05]  /*38980*/  BRA `(.L_x_3132) ;  /* 0xffffff8400387947 */ /* 0x000fea000383ffff */
.L_x_2833:
[----:B----4-:R4:W0:Y:S02]  /*38990*/  SYNCS.PHASECHK.TRANS64.TRYWAIT P0, [R4+URZ+0x38880], R5 ;  /* 0x03888005040075a7 */ /* 0x010824000800017f */
[----:B0-----:R-:W-:Y:S05]  /*389a0*/  @!P0 NANOSLEEP.SYNCS 0x989680 ;  /* 0x009896800000895d */ /* 0x001fea0003900000 */
[----:B------:R-:W0:Y:S02]  /*389b0*/  @!P0 SYNCS.PHASECHK.TRANS64 P0, [R4+URZ+0x38880], R5 ;  /* 0x03888005040085a7 */ /* 0x000e24000800007f */
[----:B0-----:R-:W-:Y:S05]  /*389c0*/  @!P0 BRA `(.L_x_2833) ;  /* 0xfffffffc00f08947 */ /* 0x001fea000383ffff */
[----:B------:R-:W-:Y:S05]  /*389d0*/  BRA `(.L_x_2834) ;  /* 0xffffff8400347947 */ /* 0x000fea000383ffff */
.L_x_3133:
        /* <DEDUP_REMOVED lines=10> */
.L_x_13265:


//--------------------- .text._ZN7cutlass13device_kernelIN5flash11enable_sm90INS1_16FlashAttnFwdSm90INS1_25CollectiveMainloopFwdSm90ILi2EN4cute5tupleIJNS5_1CILi1EEES8_S8_EEENS6_IJNS7_ILi128EEENS7_ILi160EEENS7_ILi192EEEEEELi192ENS_12float_e4m3_tEfNS_4arch4Sm90ELb0ELb0ELb0ELb0ELb0ELb0ELb0ELb1ELb1ELb1ELb1ELb0EEENS1_21CollectiveEpilogueFwdINS6_IJSA_SC_SB_EEES9_NS_10bfloat16_tESG_Li256ELb0ELb1ELb1ELb1EEENS1_19SingleTileSchedulerILb0ELb1ELb1ELi128EEEEEEEEEvNT_6ParamsE --------------------------
	.section	.text._ZN7cutlass13device_kernelIN5flash11enable_sm90INS1_16FlashAttnFwdSm90INS1_25CollectiveMainloopFwdSm90ILi2EN4cute5tupleIJNS5_1CILi1EEES8_S8_EEENS6_IJNS7_ILi128EEENS7_ILi160EEENS7_ILi192EEEEEELi192ENS_12float_e4m3_tEfNS_4arch4Sm90ELb0ELb0ELb0ELb0ELb0ELb0ELb0ELb1ELb1ELb1ELb1ELb0EEENS1_21CollectiveEpilogueFwdINS6_IJSA_SC_SB_EEES9_NS_10bfloat16_tESG_Li256ELb0ELb1ELb1ELb1EEENS1_19SingleTileSchedulerILb0ELb1ELb1ELi128EEEEEEEEEvNT_6ParamsE,"ax",@progbits
	.align	128
.text._ZN7cutlass13device_kernelIN5flash11enable_sm90INS1_16FlashAttnFwdSm90INS1_25CollectiveMainloopFwdSm90ILi2EN4cute5tupleIJNS5_1CILi1EEES8_S8_EEENS6_IJNS7_ILi128EEENS7_ILi160EEENS7_ILi192EEEEEELi192ENS_12float_e4m3_tEfNS_4arch4Sm90ELb0ELb0ELb0ELb0ELb0ELb0ELb0ELb1ELb1ELb1ELb1ELb0EEENS1_21CollectiveEpilogueFwdINS6_IJSA_SC_SB_EEES9_NS_10bfloat16_tESG_Li256ELb0ELb1ELb1ELb1EEENS1_19SingleTileSchedulerILb0ELb1ELb1ELi128EEEEEEEEEvNT_6ParamsE:
        .type           _ZN7cutlass13device_kernelIN5flash11enable_sm90INS1_16FlashAttnFwdSm90INS1_25CollectiveMainloopFwdSm90ILi2EN4cute5tupleIJNS5_1CILi1EEES8_S8_EEENS6_IJNS7_ILi128EEENS7_ILi160EEENS7_ILi192EEEEEELi192ENS_12float_e4m3_tEfNS_4arch4Sm90ELb0ELb0ELb0ELb0ELb0ELb0ELb0ELb1ELb1ELb1ELb1ELb0EEENS1_21CollectiveEpilogueFwdINS6_IJSA_SC_SB_EEES9_NS_10bfloat16_tESG_Li256ELb0ELb1ELb1ELb1EEENS1_19SingleTileSchedulerILb0ELb1ELb1ELi128EEEEEEEEEvNT_6ParamsE,@function
        .size           _ZN7cutlass13device_kernelIN5flash11enable_sm90INS1_16FlashAttnFwdSm90INS1_25CollectiveMainloopFwdSm90ILi2EN4cute5tupleIJNS5_1CILi1EEES8_S8_EEENS6_IJNS7_ILi128EEENS7_ILi160EEENS7_ILi192EEEEEELi192ENS_12float_e4m3_tEfNS_4arch4Sm90ELb0ELb0ELb0ELb0ELb0ELb0ELb0ELb1ELb1ELb1ELb1ELb0EEENS1_21CollectiveEpilogueFwdINS6_IJSA_SC_SB_EEES9_NS_10bfloat16_tESG_Li256ELb0ELb1ELb1ELb1EEENS1_19SingleTileSchedulerILb0ELb1ELb1ELi128EEEEEEEEEvNT_6ParamsE,(.L_x_13266 - _ZN7cutlass13device_kernelIN5flash11enable_sm90INS1_16FlashAttnFwdSm90INS1_25CollectiveMainloopFwdSm90ILi2EN4cute5tupleIJNS5_1CILi1EEES8_S8_EEENS6_IJNS7_ILi128EEENS7_ILi160EEENS7_ILi192EEEEEELi192ENS_12float_e4m3_tEfNS_4arch4Sm90ELb0ELb0ELb0ELb0ELb0ELb0ELb0ELb1ELb1ELb1ELb1ELb0EEENS1_21CollectiveEpilogueFwdINS6_IJSA_SC_SB_EEES9_NS_10bfloat16_tESG_Li256ELb0ELb1ELb1ELb1EEENS1_19SingleTileSchedulerILb0ELb1ELb1ELi128EEEEEEEEEvNT_6ParamsE)
        .other          _ZN7cutlass13device_kernelIN5flash11enable_sm90INS1_16FlashAttnFwdSm90INS1_25CollectiveMainloopFwdSm90ILi2EN4cute5tupleIJNS5_1CILi1EEES8_S8_EEENS6_IJNS7_ILi128EEENS7_ILi160EEENS7_ILi192EEEEEELi192ENS_12float_e4m3_tEfNS_4arch4Sm90ELb0ELb0ELb0ELb0ELb0ELb0ELb0ELb1ELb1ELb1ELb1ELb0EEENS1_21CollectiveEpilogueFwdINS6_IJSA_SC_SB_EEES9_NS_10bfloat16_tESG_Li256ELb0ELb1ELb1ELb1EEENS1_19SingleTileSchedulerILb0ELb1ELb1ELi128EEEEEEEEEvNT_6ParamsE,@"STO_CUDA_ENTRY STV_DEFAULT"
_ZN7cutlass13device_kernelIN5flash11enable_sm90INS1_16FlashAttnFwdSm90INS1_25CollectiveMainloopFwdSm90ILi2EN4cute5tupleIJNS5_1CILi1EEES8_S8_EEENS6_IJNS7_ILi128EEENS7_ILi160EEENS7_ILi192EEEEEELi192ENS_12float_e4m3_tEfNS_4arch4Sm90ELb0ELb0ELb0ELb0ELb0ELb0ELb0ELb1ELb1ELb1ELb1ELb0EEENS1_21CollectiveEpilogueFwdINS6_IJSA_SC_SB_EEES9_NS_10bfloat16_tESG_Li256ELb0ELb1ELb1ELb1EEENS1_19SingleTileSchedulerILb0ELb1ELb1ELi128EEEEEEEEEvNT_6ParamsE:
        /* <DEDUP_REMOVED lines=17> */
.L_x_3135:
[----:B------:R-:W-:Y:S05]  /*0110*/  BSYNC B0 ;  /* 0x0000000000007941 */ /* 0x000fea0003800000 */
.L_x_3134:
        /* <DEDUP_REMOVED lines=40> */
.L_x_3136:
        /* <DEDUP_REMOVED lines=22> */
.L_x_3137:
        /* <DEDUP_REMOVED lines=18> */
.L_x_3138:
        /* <DEDUP_REMOVED lines=22> */
.L_x_3139:
        /* <DEDUP_REMOVED lines=22> */
.L_x_3140:
        /* <DEDUP_REMOVED lines=9> */
.L_x_3143:
        /* <DEDUP_REMOVED lines=65> */
[----:B0-----:R-:W-:-:S04]  /*0d80*/  IMAD R19, R19, R6, RZ ;  /* 0x0000000613137224 */ /* 0x001fc800078e02ff */
[C---:B------:R-:W-:Y:S01]  /*0d90*/  VIADD R2, R19.reuse, 0x9f ;  /* 0x0000009f13027836 */ /* 0x040fe20000000000 */
[----:B------:R-:W-:-:S03]  /*0da0*/  ISETP.GE.AND P0, PT, R19, 0x1, PT ;  /* 0x000000011300780c */ /* 0x000fc60003f06270 */
[----:B------:R-:W-:-:S05]  /*0db0*/  IMAD.HI R2, R2, 0x66666667, RZ ;  /* 0x6666666702027827 */ /* 0x000fca00078e02ff */
[----:B------:R-:W-:Y:S02]  /*0dc0*/  SHF.R.U32.HI R3, RZ, 0x1f, R2 ;  /* 0x0000001fff037819 */ /* 0x000fe40000011602 */
[----:B------:R-:W-:Y:S02]  /*0dd0*/  LOP3.LUT R17, R24, 0xffff, RZ, 0xc0, !PT ;  /* 0x0000ffff18117812 */ /* 0x000fe400078ec0ff */
[----:B------:R-:W-:Y:S01]  /*0de0*/  LEA.HI.SX32 R22, R2, R3, 0x1a ;  /* 0x0000000302167211 */ /* 0x000fe200078fd2ff */
[----:B------:R-:W-:Y:S01]  /*0df0*/  IMAD.MOV.U32 R2, RZ, RZ, RZ ;  /* 0x000000ffff027224 */ /* 0x000fe200078e00ff */
        /* <DEDUP_REMOVED lines=31> */
.L_x_3145:
        /* <DEDUP_REMOVED lines=32> */
[----:B------:R-:W-:-:S02]  /*11f0*/  CS2R R120, SRZ ;  /* 0x0000000000787805 */ /* 0x000fc4000001ff00 */
[----:B------:R-:W-:Y:S02]  /*1200*/  CS2R R64, SRZ ;  /* 0x0000000000407805 */ /* 0x000fe4000001ff00 */
        /* <DEDUP_REMOVED lines=65> */
.L_x_3147:
[----:B------:R-:W2:Y:S01]  /*1620*/  LDL.LU R20, [R1+0x14] ;  /* 0x0000140001147983 */ /* 0x000ea20000300800 */
[----:B------:R-:W-:-:S04]  /*1630*/  SHF.L.U32 R3, RZ, 0x1f, RZ ;  /* 0x0000001fff037819 */ /* 0x000fc800000006ff */
[----:B------:R-:W0:Y:S01]  /*1640*/  SYNCS.PHASECHK.TRANS64.TRYWAIT P1, [UR40+0x33400], R3 ;  /* 0x03340003ff0075a7 */ /* 0x000e220008020168 */
[----:B--2---:R-:W-:-:S04]  /*1650*/  LOP3.LUT R0, R20, 0x1, RZ, 0xfc, !PT ;  /* 0x0000000114007812 */ /* 0x004fc800078efcff */
[----:B------:R-:W-:Y:S01]  /*1660*/  ISETP.NE.AND P0, PT, R0, 0x3, PT ;  /* 0x000000030000780c */ /* 0x000fe20003f05270 */
[----:B0-----:R-:W-:-:S12]  /*1670*/  @!P1 BRA `(.L_x_3148) ;  /* 0x000000e800009947 */ /* 0x001fd80003800000 */
.L_x_3233:
[----:B------:R-:W-:Y:S05]  /*1680*/  @!P0 BRA `(.L_x_3149) ;  /* 0x0000000000048947 */ /* 0x000fea0003800000 */
[----:B------:R-:W-:Y:S01]  /*1690*/  BPT.TRAP 0x1 ;  /* 0x000000040000795c */ /* 0x000fe20000300000 */
.L_x_3149:
[----:B------:R1:W2:Y:S01]  /*16a0*/  SYNCS.PHASECHK.TRANS64.TRYWAIT P2, [UR40+0x33430], R3 ;  /* 0x03343003ff0075a7 */ /* 0x0002a20008040168 */
[----:B------:R-:W-:Y:S05]  /*16b0*/  @!P0 BRA `(.L_x_3150) ;  /* 0x0000000000048947 */ /* 0x000fea0003800000 */
[----:B------:R-:W-:Y:S01]  /*16c0*/  BPT.TRAP 0x1 ;  /* 0x000000040000795c */ /* 0x000fe20000300000 */
.L_x_3150:
[----:B0-----:R-:W0:Y:S01]  /*16d0*/  S2R R0, SR_TID.X ;  /* 0x0000000000007919 */ /* 0x001e220000002100 */
[----:B------:R-:W-:Y:S01]  /*16e0*/  IMAD.U32 R4, RZ, RZ, UR42 ;  /* 0x0000002aff047e24 */ /* 0x000fe2000f8e00ff */
[----:B0-----:R-:W-:-:S04]  /*16f0*/  LOP3.LUT R0, R0, 0x7f, RZ, 0xc0, !PT ;  /* 0x0000007f00007812 */ /* 0x001fc800078ec0ff */
[----:B------:R-:W-:Y:S01]  /*1700*/  ISETP.NE.AND P1, PT, R0, RZ, PT ;  /* 0x000000ff0000720c */ /* 0x000fe20003f25270 */
[----:B--2---:R-:W-:-:S12]  /*1710*/  @P2 BRA `(.L_x_3151) ;  /* 0x0000000000082947 */ /* 0x004fd80003800000 */
[----:B------:R-:W0:Y:S02]  /*1720*/  SYNCS.PHASECHK.TRANS64.TRYWAIT P2, [UR40+0x33430], R3 ;  /* 0x03343003ff0075a7 */ /* 0x000e240008040168 */
[----:B0-----:R-:W-:Y:S05]  /*1730*/  @!P2 BRA `(.L_x_3152) ;  /* 0x000000e400e8a947 */ /* 0x001fea0003800000 */
.L_x_3151:
[----:B------:R-:W-:Y:S05]  /*1740*/  WARPSYNC.ALL ;  /* 0x0000000000007948 */ /* 0x000fea0003800000 */
[----:B0-----:R-:W-:Y:S01]  /*1750*/  IMAD.MOV.U32 R0, RZ, RZ, RZ ;  /* 0x000000ffff007224 */ /* 0x001fe200078e00ff */
[----:B------:R-:W-:Y:S01]  /*1760*/  LOP3.LUT R4, R4, 0x10000, RZ, 0xfc, !PT ;  /* 0x0001000004047812 */ /* 0x000fe200078efcff */
[----:B------:R-:W-:Y:S02]  /*1770*/  IMAD.MOV.U32 R25, RZ, RZ, RZ ;  /* 0x000000ffff197224 */ /* 0x000fe400078e00ff */
[----:B------:R-:W-:Y:S01]  /*1780*/  IMAD.MOV.U32 R5, RZ, RZ, -0x7fffffe0 ;  /* 0x80000020ff057424 */ /* 0x000fe200078e00ff */
[----:B------:R-:W-:Y:S01]  /*1790*/  UIADD3 UR4, UR40, 0x24200, URZ ;  /* 0x0002420028047890 */ /* 0x000fe2000fffe03f */
[----:B------:R-:W-:Y:S01]  /*17a0*/  R2UR UR8, R4 ;  /* 0x00000000040872ca */ /* 0x000fe200000e0000 */
[----:B------:R-:W-:-:S02]  /*17b0*/  WARPGROUP.ARRIVE ;  /* 0x00000000000079c5 */ /* 0x000fc40000000000 */
[C---:B------:R-:W-:Y:S01]  /*17c0*/  R2UR UR9, R5.reuse ;  /* 0x00000000050972ca */ /* 0x040fe200000e0000 */
[----:B------:R-:W-:Y:S01]  /*17d0*/  USHF.R.U32.HI UR4, URZ, 0x4, UR4 ;  /* 0x000000043f047899 */ /* 0x000fe20008011604 */
[C---:B------:R-:W-:Y:S01]  /*17e0*/  R2UR UR16, R4.reuse ;  /* 0x00000000041072ca */ /* 0x040fe200000e0000 */
[----:B------:R-:W-:Y:S01]  /*17f0*/  UMOV UR11, 0x80000020 ;  /* 0x80000020000b7882 */ /* 0x000fe20000000000 */
[C---:B------:R-:W-:Y:S01]  /*1800*/  R2UR UR17, R5.reuse ;  /* 0x00000000051172ca */ /* 0x040fe200000e0000 */
[----:B------:R-:W-:Y:S01]  /*1810*/  ULOP3.LUT UR4, UR4, 0x3fff, URZ, 0xc0, !UPT ;  /* 0x00003fff04047892 */ /* 0x000fe2000f8ec03f */
[C---:B------:R-:W-:Y:S01]  /*1820*/  R2UR UR20, R4.reuse ;  /* 0x00000000041472ca */ /* 0x040fe200000e0000 */
[----:B------:R-:W-:Y:S01]  /*1830*/  UMOV UR19, 0x80000020 ;  /* 0x8000002000137882 */ /* 0x000fe20000000000 */
[C---:B------:R-:W-:Y:S01]  /*1840*/  R2UR UR21, R5.reuse ;  /* 0x00000000051572ca */ /* 0x040fe200000e0000 */
[----:B------:R-:W-:Y:S01]  /*1850*/  ULOP3.LUT UR42, UR4, 0x10000, URZ, 0xfc, !UPT ;  /* 0x00010000042a7892 */ /* 0x000fe2000f8efc3f */
[----:B------:R-:W-:Y:S01]  /*1860*/  R2UR UR12, R4 ;  /* 0x00000000040c72ca */ /* 0x000fe200000e0000 */
[----:B------:R-:W-:Y:S01]  /*1870*/  UMOV UR23, 0x80000020 ;  /* 0x8000002000177882 */ /* 0x000fe20000000000 */
[C---:B------:R-:W-:Y:S01]  /*1880*/  R2UR UR13, R5.reuse ;  /* 0x00000000050d72ca */ /* 0x040fe200000e0000 */
[----:B------:R-:W-:Y:S01]  /*1890*/  UIADD3 UR4, UR42, 0x80, URZ ;  /* 0x000000802a047890 */ /* 0x000fe2000fffe03f */
[----:B------:R-:W-:Y:S01]  /*18a0*/  LOP3.LUT R24, R24, 0xffffff80, RZ, 0xc0, !PT ;  /* 0xffffff8018187812 */ /* 0x000fe200078ec0ff */
[----:B------:R-:W-:Y:S01]  /*18b0*/  UIADD3 UR6, UR42, 0x100, URZ ;  /* 0x000001002a067890 */ /* 0x000fe2000fffe03f */
[----:B------:R-:W-:Y:S01]  /*18c0*/  IMAD.MOV.U32 R6, RZ, RZ, -0x2 ;  /* 0xfffffffeff067424 */ /* 0x000fe200078e00ff */
[----:B------:R-:W-:Y:S01]  /*18d0*/  UMOV UR10, UR42 ;  /* 0x0000002a000a7c82 */ /* 0x000fe20008000000 */
[----:B------:R-:W-:Y:S01]  /*18e0*/  UMOV UR15, 0x80000020 ;  /* 0x80000020000f7882 */ /* 0x000fe20000000000 */
[----:B------:R-:W-:Y:S01]  /*18f0*/  QGMMA.64x32x32.F32.E4M3.E4M3 R92, gdesc[UR8], RZ, !UPT, gsb0 ;  /* 0x00600000085c79f3 */ /* 0x000fe2000c0008ff */
[C---:B------:R-:W-:Y:S01]  /*1900*/  R2UR UR8, R4.reuse ;  /* 0x00000000040872ca */ /* 0x040fe200000e0000 */
[----:B------:R-:W-:Y:S01]  /*1910*/  UMOV UR10, UR4 ;  /* 0x00000004000a7c82 */ /* 0x000fe20008000000 */
[----:B------:R-:W-:Y:S01]  /*1920*/  R2UR UR9, R5 ;  /* 0x00000000050972ca */ /* 0x000fe200000e0000 */
[----:B------:R-:W-:Y:S01]  /*1930*/  UMOV UR11, 0x80000020 ;  /* 0x80000020000b7882 */ /* 0x000fe20000000000 */
[----:B------:R-:W-:Y:S01]  /*1940*/  UMOV UR18, UR6 ;  /* 0x0000000600127c82 */ /* 0x000fe20008000000 */
[----:B------:R-:W-:Y:S01]  /*1950*/  R2UR UR4, R4 ;  /* 0x00000000040472ca */ /* 0x000fe200000e0000 */
[----:B------:R-:W-:Y:S01]  /*1960*/  UIADD3 UR26, UR42, 0x2, URZ ;  /* 0x000000022a1a7890 */ /* 0x000fe2000fffe03f */
[----:B------:R-:W-:Y:S01]  /*1970*/  IMAD.IADD R24, R23, 0x1, -R24 ;  /* 0x0000000117187824 */ /* 0x000fe200078e0a18 */
[----:B------:R-:W-:Y:S01]  /*1980*/  UMOV UR25, 0x80000020 ;  /* 0x8000002000197882 */ /* 0x000fe20000000000 */
[----:B------:R-:W-:Y:S01]  /*1990*/  UMOV UR27, 0x80000020 ;  /* 0x80000020001b7882 */ /* 0x000fe20000000000 */
[----:B------:R-:W-:Y:S01]  /*19a0*/  UIADD3 UR5, UR42, 0x182, URZ ;  /* 0x000001822a057890 */ /* 0x000fe2000fffe03f */
[----:B------:R-:W-:Y:S01]  /*19b0*/  P2R R26, PR, RZ, 0x2 ;  /* 0x00000002ff1a7803 */ /* 0x000fe20000000000 */
[----:B------:R-:W-:Y:S01]  /*19c0*/  UIADD3 UR6, UR42, 0x202, URZ ;  /* 0x000002022a067890 */ /* 0x000fe2000fffe03f */
[----:B-1----:R-:W-:Y:S01]  /*19d0*/  SHF.R.S32.HI R3, RZ, 0x1f, R24 ;  /* 0x0000001fff037819 */ /* 0x002fe20000011418 */
        /* <DEDUP_REMOVED lines=10> */
[----:B------:R-:W-:Y:S01]  /*1a80*/  UIADD3 UR34, UR42, 0x282, URZ ;  /* 0x000002822a227890 */ /* 0x000fe2000fffe03f */
[----:B------:R-:W-:Y:S01]  /*1a90*/  IMAD.MOV.U32 R110, RZ, RZ, R25 ;  /* 0x000000ffff6e7224 */ /* 0x000fe200078e0019 */
[----:B------:R-:W-:Y:S01]  /*1aa0*/  UMOV UR33, 0x80000020 ;  /* 0x8000002000217882 */ /* 0x000fe20000000000 */
[----:B------:R-:W-:Y:S01]  /*1ab0*/  UMOV UR35, 0x80000020 ;  /* 0x8000002000237882 */ /* 0x000fe20000000000 */
[----:B------:R-:W-:Y:S01]  /*1ac0*/  UIADD3 UR44, UR4, 0x400, URZ ;  /* 0x00000400042c7890 */ /* 0x000fe2000fffe03f */
[----:B------:R-:W-:Y:S01]  /*1ad0*/  IMAD.IADD R3, R24, 0x1, -R3 ;  /* 0x0000000118037824 */ /* 0x000fe200078e0a03 */
[----:B------:R-:W-:Y:S01]  /*1ae0*/  UIADD3 UR46, UR42, 0x500, URZ ;  /* 0x000005002a2e7890 */ /* 0x000fe2000fffe03f */
[--C-:B------:R-:W-:Y:S01]  /*1af0*/  IMAD.MOV.U32 R112, RZ, RZ, R25.reuse ;  /* 0x000000ffff707224 */ /* 0x100fe200078e0019 */
[----:B------:R-:W-:Y:S01]  /*1b00*/  UMOV UR45, 0x80000020 ;  /* 0x80000020002d7882 */ /* 0x000fe20000000000 */
[----:B------:R-:W-:Y:S01]  /*1b10*/  UMOV UR47, 0x80000020 ;  /* 0x80000020002f7882 */ /* 0x000fe20000000000 */
[----:B------:R-:W-:Y:S01]  /*1b20*/  UIADD3 UR48, UR4, 0x402, URZ ;  /* 0x0000040204307890 */ /* 0x000fe2000fffe03f */
[----:B------:R-:W-:Y:S01]  /*1b30*/  IMAD R6, R3, R6, 0xa0 ;  /* 0x000000a003067424 */ /* 0x000fe200078e0206 */
[----:B------:R-:W-:Y:S01]  /*1b40*/  UIADD3 UR4, UR42, 0x680, URZ ;  /* 0x000006802a047890 */ /* 0x000fe2000fffe03f */
[----:B------:R-:W-:Y:S01]  /*1b50*/  IMAD.MOV.U32 R114, RZ, RZ, R25 ;  /* 0x000000ffff727224 */ /* 0x000fe200078e0019 */
[----:B------:R-:W-:Y:S01]  /*1b60*/  UIADD3 UR50, UR42, 0x502, URZ ;  /* 0x000005022a327890 */ /* 0x000fe2000fffe03f */
[----:B------:R-:W-:Y:S01]  /*1b70*/  IMAD.IADD R19, R6, 0x1, R19 ;  /* 0x0000000106137824 */ /* 0x000fe200078e0213 */
[----:B------:R-:W-:Y:S01]  /*1b80*/  UMOV UR49, 0x80000020 ;  /* 0x8000002000317882 */ /* 0x000fe20000000000 */
[----:B------:R-:W-:Y:S01]  /*1b90*/  UMOV UR51, 0x80000020 ;  /* 0x8000002000337882 */ /* 0x000fe20000000000 */
[----:B------:R-:W-:Y:S01]  /*1ba0*/  UMOV UR7, 0x80000020 ;  /* 0x8000002000077882 */ /* 0x000fe20000000000 */
[----:B------:R-:W-:-:S02]  /*1bb0*/  IMAD R6, R22, -0xa0, R19 ;  /* 0xffffff6016067824 */ /* 0x000fc400078e0213 */
[----:B------:R-:W-:Y:S02]  /*1bc0*/  VIADD R22, R22, 0xfffffffe ;  /* 0xfffffffe16167836 */ /* 0x000fe40000000000 */
[--C-:B------:R-:W-:Y:S01]  /*1bd0*/  IMAD.MOV.U32 R116, RZ, RZ, R25.reuse ;  /* 0x000000ffff747224 */ /* 0x100fe200078e0019 */
[C---:B------:R-:W-:Y:S01]  /*1be0*/  ISETP.GT.AND P3, PT, R6.reuse, RZ, PT ;  /* 0x000000ff0600720c */ /* 0x040fe20003f64270 */
[----:B------:R-:W-:Y:S01]  /*1bf0*/  IMAD.MOV.U32 R118, RZ, RZ, R25 ;  /* 0x000000ffff767224 */ /* 0x000fe200078e0019 */
[C---:B------:R-:W-:Y:S02]  /*1c00*/  ISETP.GT.AND P6, PT, R6.reuse, 0x1, PT ;  /* 0x000000010600780c */ /* 0x040fe40003fc4270 */
[C---:B------:R-:W-:Y:S02]  /*1c10*/  ISETP.GT.AND P5, PT, R6.reuse, 0x8, PT ;  /* 0x000000080600780c */ /* 0x040fe40003fa4270 */
[C---:B------:R-:W-:Y:S02]  /*1c20*/  ISETP.GT.AND P2, PT, R6.reuse, 0x9, PT ;  /* 0x000000090600780c */ /* 0x040fe40003f44270 */
[----:B------:R-:W-:-:S02]  /*1c30*/  ISETP.GT.AND P4, PT, R6, 0x10, PT ;  /* 0x000000100600780c */ /* 0x000fc40003f84270 */
[C---:B------:R-:W-:Y:S01]  /*1c40*/  ISETP.GT.AND P1, PT, R6.reuse, 0x79, PT ;  /* 0x000000790600780c */ /* 0x040fe20003f24270 */
[----:B------:R-:W-:Y:S02]  /*1c50*/  WARPGROUP.DEPBAR.LE gsb0, 0x0 ;  /* 0x00008000000079c5 */ /* 0x000fe40000010000 */
[----:B------:R-:W-:Y:S01]  /*1c60*/  WARPGROUP.ARRIVE ;  /* 0x00000000000079c5 */ /* 0x000fe20000000000 */
[----:B------:R-:W-:-:S05]  /*1c70*/  ISETP.GT.AND P0, PT, R6, 0x80, PT ;  /* 0x000000800600780c */ /* 0x000fca0003f04270 */
[----:B------:R-:W-:Y:S01]  /*1c80*/  QGMMA.64x32x32.F32.E4M3.E4M3 R76, gdesc[UR8], RZ, !UPT, gsb0 ;  /* 0x00600000084c79f3 */ /* 0x000fe2000c0008ff */
[----:B------:R-:W-:Y:S02]  /*1c90*/  UIADD3 UR8, UR42, 0x180, URZ ;  /* 0x000001802a087890 */ /* 0x000fe4000fffe03f */
[----:B------:R-:W-:Y:S01]  /*1ca0*/  UIADD3 UR10, UR42, 0x200, URZ ;  /* 0x000002002a0a7890 */ /* 0x000fe2000fffe03f */
[----:B------:R-:W-:Y:S01]  /*1cb0*/  UMOV UR9, UR49 ;  /* 0x0000003100097c82 */ /* 0x000fe20008000000 */
[----:B------:R-:W-:-:S03]  /*1cc0*/  UMOV UR11, 0x80000020 ;  /* 0x80000020000b7882 */ /* 0x000fc60000000000 */
[----:B------:R-:W-:Y:S01]  /*1cd0*/  UMOV UR22, UR8 ;  /* 0x0000000800167c82 */ /* 0x000fe20008000000 */
[----:B------:R-:W-:Y:S01]  /*1ce0*/  UMOV UR8, UR48 ;  /* 0x0000003000087c82 */ /* 0x000fe20008000000 */
[----:B------:R-:W-:Y:S01]  /*1cf0*/  UMOV UR14, UR10 ;  /* 0x0000000a000e7c82 */ /* 0x000fe20008000000 */
[----:B------:R-:W-:Y:S01]  /*1d00*/  UIADD3 UR10, UR42, 0x602, URZ ;  /* 0x000006022a0a7890 */ /* 0x000fe2000fffe03f */
[----:B------:R-:W-:Y:S02]  /*1d10*/  WARPGROUP.DEPBAR.LE gsb0, 0x0 ;  /* 0x00008000000079c5 */ /* 0x000fe40000010000 */
[----:B------:R-:W-:-:S06]  /*1d20*/  WARPGROUP.ARRIVE ;  /* 0x00000000000079c5 */ /* 0x000fcc0000000000 */
[----:B------:R-:W-:Y:S03]  /*1d30*/  QGMMA.64x32x32.F32.E4M3.E4M3 R60, gdesc[UR16], RZ, !UPT, gsb0 ;  /* 0x00600000103c79f3 */ /* 0x000fe6000c0008ff */
        /* <DEDUP_REMOVED lines=8> */
[----:B------:R-:W-:Y:S01]  /*1dc0*/  QGMMA.64x32x32.F32.E4M3.E4M3 R92, gdesc[UR24], R92, gsb0 ;  /* 0x00600000185c79f3 */ /* 0x000fe2000800085c */
[----:B------:R-:W-:Y:S01]  /*1dd0*/  UIADD3 UR26, UR42, 0x82, URZ ;  /* 0x000000822a1a7890 */ /* 0x000fe2000fffe03f */
[----:B------:R-:W-:Y:S01]  /*1de0*/  UMOV UR27, 0x80000020 ;  /* 0x80000020001b7882 */ /* 0x000fe20000000000 */
        /* <DEDUP_REMOVED lines=8> */
[----:B------:R-:W-:Y:S01]  /*1e70*/  UMOV UR26, UR5 ;  /* 0x00000005001a7c82 */ /* 0x000fe20008000000 */
[----:B------:R-:W-:Y:S01]  /*1e80*/  UMOV UR27, 0x80000020 ;  /* 0x80000020001b7882 */ /* 0x000fe20000000000 */
[----:B------:R-:W-:Y:S01]  /*1e90*/  UIADD3 UR5, UR42, 0x400, URZ ;  /* 0x000004002a057890 */ /* 0x000fe2000fffe03f */
        /* <DEDUP_REMOVED lines=8> */
[----:B------:R-:W-:Y:S03]  /*1f20*/  QGMMA.64x32x32.F32.E4M3.E4M3 R28, gdesc[UR24], R28, gsb0 ;  /* 0x00600000181c79f3 */ /* 0x000fe6000800081c */
        /* <DEDUP_REMOVED lines=65> */
[----:B------:R-:W-:Y:S01]  /*2340*/  UMOV UR4, UR48 ;  /* 0x0000003000047c82 */ /* 0x000fe20008000000 */
        /* <DEDUP_REMOVED lines=15> */
[----:B------:R-:W-:Y:S01]  /*2440*/  WARPGROUP.ARRIVE ;  /* 0x00000000000079c5 */ /* 0x000fe20000000000 */
[----:B------:R-:W-:Y:S01]  /*2450*/  FSEL R9, R94, -INF , P3 ;  /* 0xff8000005e097808 */ /* 0x000fe20001800000 */
[--C-:B------:R-:W-:Y:S01]  /*2460*/  IMAD.MOV.U32 R94, RZ, RZ, R25.reuse ;  /* 0x000000ffff5e7224 */ /* 0x100fe200078e0019 */
[----:B------:R-:W-:Y:S02]  /*2470*/  FSEL R95, R95, -INF , P6 ;  /* 0xff8000005f5f7808 */ /* 0x000fe40003000000 */
[----:B------:R-:W-:Y:S01]  /*2480*/  FSEL R109, R98, -INF , P5 ;  /* 0xff800000626d7808 */ /* 0x000fe20002800000 */
[----:B------:R-:W-:Y:S01]  /*2490*/  QGMMA.64x32x32.F32.E4M3.E4M3 R76, gdesc[UR48], R76, gsb0 ;  /* 0x00600000304c79f3 */ /* 0x000fe2000800084c */
[----:B------:R-:W-:Y:S01]  /*24a0*/  FMNMX.FTZ R8, R9, R95, !PT ;  /* 0x0000005f09087209 */ /* 0x000fe20007810000 */
[----:B------:R-:W-:Y:S01]  /*24b0*/  UIADD3 UR50, UR42, 0x702, URZ ;  /* 0x000007022a327890 */ /* 0x000fe2000fffe03f */
[----:B------:R-:W-:Y:S01]  /*24c0*/  FSEL R99, R99, -INF , P2 ;  /* 0xff80000063637808 */ /* 0x000fe20001000000 */
[----:B------:R-:W-:Y:S01]  /*24d0*/  UMOV UR51, 0x80000020 ;  /* 0x8000002000337882 */ /* 0x000fe20000000000 */
[----:B------:R-:W-:Y:S01]  /*24e0*/  FMNMX.FTZ R8, R109, R8, !PT ;  /* 0x000000086d087209 */ /* 0x000fe20007810000 */
[--C-:B------:R-:W-:Y:S01]  /*24f0*/  IMAD.MOV.U32 R98, RZ, RZ, R25.reuse ;  /* 0x000000ffff627224 */ /* 0x100fe200078e0019 */
[----:B------:R-:W-:Y:S01]  /*2500*/  FSEL R7, R92, -INF , P3 ;  /* 0xff8000005c077808 */ /* 0x000fe20001800000 */
[----:B------:R-:W-:Y:S01]  /*2510*/  IMAD.MOV.U32 R92, RZ, RZ, R25 ;  /* 0x000000ffff5c7224 */ /* 0x000fe200078e0019 */
[----:B------:R-:W-:-:S02]  /*2520*/  ISETP.GT.AND P3, PT, R6, 0x11, PT ;  /* 0x000000110600780c */ /* 0x000fc40003f64270 */
[----:B------:R-:W-:Y:S01]  /*2530*/  FSEL R111, R102, -INF , P4 ;  /* 0xff800000666f7808 */ /* 0x000fe20002000000 */
[----:B------:R-:W-:Y:S01]  /*2540*/  IMAD.MOV.U32 R102, RZ, RZ, R25 ;  /* 0x000000ffff667224 */ /* 0x000fe200078e0019 */
[----:B------:R-:W-:Y:S02]  /*2550*/  FMNMX.FTZ R8, R99, R8, !PT ;  /* 0x0000000863087209 */ /* 0x000fe40007810000 */
[----:B------:R-:W-:Y:S02]  /*2560*/  FSEL R93, R93, -INF , P6 ;  /* 0xff8000005d5d7808 */ /* 0x000fe40003000000 */
[----:B------:R-:W-:Y:S02]  /*2570*/  ISETP.GT.AND P6, PT, R6, 0x18, PT ;  /* 0x000000180600780c */ /* 0x000fe40003fc4270 */
[----:B------:R-:W-:Y:S02]  /*2580*/  FSEL R103, R103, -INF , P3 ;  /* 0xff80000067677808 */ /* 0x000fe40001800000 */
[----:B------:R-:W-:-:S02]  /*2590*/  FMNMX.FTZ R8, R111, R8, !PT ;  /* 0x000000086f087209 */ /* 0x000fc40007810000 */
[----:B------:R-:W-:Y:S01]  /*25a0*/  FSEL R11, R96, -INF , P5 ;  /* 0xff800000600b7808 */ /* 0x000fe20002800000 */
[--C-:B------:R-:W-:Y:S01]  /*25b0*/  IMAD.MOV.U32 R96, RZ, RZ, R25.reuse ;  /* 0x000000ffff607224 */ /* 0x100fe200078e0019 */
[----:B------:R-:W-:Y:S02]  /*25c0*/  ISETP.GT.AND P5, PT, R6, 0x19, PT ;  /* 0x000000190600780c */ /* 0x000fe40003fa4270 */
[----:B------:R-:W-:Y:S01]  /*25d0*/  FSEL R113, R106, -INF , P6 ;  /* 0xff8000006a717808 */ /* 0x000fe20003000000 */
[--C-:B------:R-:W-:Y:S01]  /*25e0*/  IMAD.MOV.U32 R106, RZ, RZ, R25.reuse ;  /* 0x000000ffff6a7224 */ /* 0x100fe200078e0019 */
[----:B------:R-:W-:Y:S02]  /*25f0*/  FMNMX.FTZ R8, R103, R8, !PT ;  /* 0x0000000867087209 */ /* 0x000fe40007810000 */
[----:B------:R-:W-:Y:S01]  /*2600*/  FSEL R13, R100, -INF , P4 ;  /* 0xff800000640d7808 */ /* 0x000fe20002000000 */
[----:B------:R-:W-:Y:S01]  /*2610*/  IMAD.MOV.U32 R100, RZ, RZ, R25 ;  /* 0x000000ffff647224 */ /* 0x000fe200078e0019 */
[----:B------:R-:W-:-:S02]  /*2620*/  FSEL R107, R107, -INF , P5 ;  /* 0xff8000006b6b7808 */ /* 0x000fc40002800000 */
[C---:B------:R-:W-:Y:S02]  /*2630*/  ISETP.GT.AND P4, PT, R6.reuse, 0x20, PT ;  /* 0x000000200600780c */ /* 0x040fe40003f84270 */
[----:B------:R-:W-:Y:S02]  /*2640*/  FMNMX.FTZ R8, R113, R8, !PT ;  /* 0x0000000871087209 */ /* 0x000fe40007810000 */
[----:B------:R-:W-:Y:S02]  /*2650*/  FSEL R101, R101, -INF , P3 ;  /* 0xff80000065657808 */ /* 0x000fe40001800000 */
[----:B------:R-:W-:Y:S02]  /*2660*/  ISETP.GT.AND P3, PT, R6, 0x21, PT ;  /* 0x000000210600780c */ /* 0x000fe40003f64270 */
[----:B------:R-:W-:Y:S02]  /*2670*/  FMNMX.FTZ R8, R107, R8, !PT ;  /* 0x000000086b087209 */ /* 0x000fe40007810000 */
[----:B------:R-:W-:-:S02]  /*2680*/  FSEL R97, R97, -INF , P2 ;  /* 0xff80000061617808 */ /* 0x000fc40001000000 */
[----:B------:R-:W-:Y:S02]  /*2690*/  ISETP.GT.AND P2, PT, R6, 0x28, PT ;  /* 0x000000280600780c */ /* 0x000fe40003f44270 */
[----:B------:R-:W-:Y:S01]  /*26a0*/  FSEL R15, R104, -INF , P6 ;  /* 0xff800000680f7808 */ /* 0x000fe20003000000 */
[----:B------:R-:W-:Y:S01]  /*26b0*/  IMAD.MOV.U32 R104, RZ, RZ, R25 ;  /* 0x000000ffff687224 */ /* 0x000fe200078e0019 */
[C---:B------:R-:W-:Y:S02]  /*26c0*/  ISETP.GT.AND P6, PT, R6.reuse, 0x29, PT ;  /* 0x000000290600780c */ /* 0x040fe40003fc4270 */
[----:B------:R-:W-:Y:S02]  /*26d0*/  FSEL R105, R105, -INF , P5 ;  /* 0xff80000069697808 */ /* 0x000fe40002800000 */
[----:B------:R-:W-:Y:S01]  /*26e0*/  ISETP.GT.AND P5, PT, R6, 0x30, PT ;  /* 0x000000300600780c */ /* 0x000fe20003fa4270 */
[----:B------:R-:W-:Y:S02]  /*26f0*/  WARPGROUP.DEPBAR.LE gsb0, 0x0 ;  /* 0x00008000000079c5 */ /* 0x000fe40000010000 */
[----:B------:R-:W-:Y:S01]  /*2700*/  WARPGROUP.ARRIVE ;  /* 0x00000000000079c5 */ /* 0x000fe20000000000 */
[----:B------:R-:W-:-:S02]  /*2710*/  FSEL R115, R78, -INF , P4 ;  /* 0xff8000004e737808 */ /* 0x000fc40002000000 */
[----:B------:R-:W-:Y:S02]  /*2720*/  FSEL R117, R79, -INF , P3 ;  /* 0xff8000004f757808 */ /* 0x000fe40001800000 */
[----:B------:R-:W-:Y:S01]  /*2730*/  FMNMX.FTZ R8, R115, R8, !PT ;  /* 0x0000000873087209 */ /* 0x000fe20007810000 */
[----:B------:R-:W-:Y:S01]  /*2740*/  QGMMA.64x32x32.F32.E4M3.E4M3 R60, gdesc[UR8], R60, gsb0 ;  /* 0x00600000083c79f3 */ /* 0x000fe2000800083c */
[----:B------:R-:W-:Y:S02]  /*2750*/  FSEL R119, R82, -INF , P2 ;  /* 0xff80000052777808 */ /* 0x000fe40001000000 */
[----:B------:R-:W-:Y:S02]  /*2760*/  FMNMX.FTZ R8, R117, R8, !PT ;  /* 0x0000000875087209 */ /* 0x000fe40007810000 */
        /* <DEDUP_REMOVED lines=12> */
[----:B------:R-:W-:Y:S01]  /*2830*/  FSEL R127, R90, -INF , P3 ;  /* 0xff8000005a7f7808 */ /* 0x000fe20001800000 */
[----:B------:R-:W-:Y:S01]  /*2840*/  IMAD.MOV.U32 R90, RZ, RZ, R25 ;  /* 0x000000ffff5a7224 */ /* 0x000fe200078e0019 */
[----:B------:R-:W-:-:S02]  /*2850*/  FMNMX.FTZ R8, R125, R8, !PT ;  /* 0x000000087d087209 */ /* 0x000fc40007810000 */
[----:B------:R-:W-:Y:S02]  /*2860*/  FSEL R81, R81, -INF , P6 ;  /* 0xff80000051517808 */ /* 0x000fe40003000000 */
[----:B------:R-:W-:Y:S02]  /*2870*/  ISETP.GT.AND P6, PT, R6, 0x40, PT ;  /* 0x000000400600780c */ /* 0x000fe40003fc4270 */
[----:B------:R-:W-:Y:S02]  /*2880*/  FSEL R129, R91, -INF , P2 ;  /* 0xff8000005b817808 */ /* 0x000fe40001000000 */
[----:B------:R-:W-:Y:S02]  /*2890*/  FMNMX.FTZ R8, R127, R8, !PT ;  /* 0x000000087f087209 */ /* 0x000fe40007810000 */
[----:B------:R-:W-:Y:S02]  /*28a0*/  FSEL R23, R84, -INF , P5 ;  /* 0xff80000054177808 */ /* 0x000fe40002800000 */
[----:B------:R-:W-:-:S02]  /*28b0*/  ISETP.GT.AND P5, PT, R6, 0x41, PT ;  /* 0x000000410600780c */ /* 0x000fc40003fa4270 */
[----:B------:R-:W-:Y:S02]  /*28c0*/  FMNMX.FTZ R8, R129, R8, !PT ;  /* 0x0000000881087209 */ /* 0x000fe40007810000 */
[----:B------:R-:W-:Y:S02]  /*28d0*/  FSEL R85, R85, -INF , P4 ;  /* 0xff80000055557808 */ /* 0x000fe40002000000 */
[----:B------:R-:W-:Y:S02]  /*28e0*/  ISETP.GT.AND P4, PT, R6, 0x48, PT ;  /* 0x000000480600780c */ /* 0x000fe40003f84270 */
[----:B------:R-:W-:Y:S01]  /*28f0*/  FSEL R27, R88, -INF , P3 ;  /* 0xff800000581b7808 */ /* 0x000fe20001800000 */
[----:B------:R-:W-:Y:S01]  /*2900*/  IMAD.MOV.U32 R88, RZ, RZ, R25 ;  /* 0x000000ffff587224 */ /* 0x000fe200078e0019 */
[----:B------:R-:W-:Y:S02]  /*2910*/  ISETP.GT.AND P3, PT, R6, 0x49, PT ;  /* 0x000000490600780c */ /* 0x000fe40003f64270 */
[----:B------:R-:W-:-:S02]  /*2920*/  FSEL R89, R89, -INF , P2 ;  /* 0xff80000059597808 */ /* 0x000fc40001000000 */
[----:B------:R-:W-:Y:S01]  /*2930*/  ISETP.GT.AND P2, PT, R6, 0x50, PT ;  /* 0x000000500600780c */ /* 0x000fe20003f44270 */
[----:B------:R-:W-:Y:S02]  /*2940*/  WARPGROUP.DEPBAR.LE gsb0, 0x0 ;  /* 0x00008000000079c5 */ /* 0x000fe40000010000 */
[----:B------:R-:W-:Y:S01]  /*2950*/  WARPGROUP.ARRIVE ;  /* 0x00000000000079c5 */ /* 0x000fe20000000000 */
[----:B------:R-:W-:Y:S02]  /*2960*/  FSEL R131, R62, -INF , P6 ;  /* 0xff8000003e837808 */ /* 0x000fe40003000000 */
[----:B------:R-:W-:Y:S02]  /*2970*/  FSEL R133, R63, -INF , P5 ;  /* 0xff8000003f857808 */ /* 0x000fe40002800000 */
[----:B------:R-:W-:Y:S01]  /*2980*/  FMNMX.FTZ R8, R131, R8, !PT ;  /* 0x0000000883087209 */ /* 0x000fe20007810000 */
[----:B------:R-:W-:Y:S01]  /*2990*/  QGMMA.64x32x32.F32.E4M3.E4M3 R44, gdesc[UR4], R44, gsb0 ;  /* 0x00600000042c79f3 */ /* 0x000fe2000800082c */
[----:B------:R-:W-:-:S02]  /*29a0*/  FSEL R135, R66, -INF , P4 ;  /* 0xff80000042877808 */ /* 0x000fc40002000000 */
[----:B------:R-:W-:Y:S02]  /*29b0*/  FMNMX.FTZ R8, R133, R8, !PT ;  /* 0x0000000885087209 */ /* 0x000fe40007810000 */
        /* <DEDUP_REMOVED lines=19> */
[C---:B------:R-:W-:Y:S02]  /*2af0*/  ISETP.GT.AND P2, PT, R6.reuse, 0x61, PT ;  /* 0x000000610600780c */ /* 0x040fe40003f44270 */
[----:B------:R-:W-:Y:S02]  /*2b00*/  FMNMX.FTZ R8, R145, R8, !PT ;  /* 0x0000000891087209 */ /* 0x000fe40007810000 */
[----:B------:R-:W-:Y:S02]  /*2b10*/  FSEL R69, R69, -INF , P6 ;  /* 0xff80000045457808 */ /* 0x000fe40003000000 */
[----:B------:R-:W-:-:S02]  /*2b20*/  ISETP.GT.AND P6, PT, R6, 0x68, PT ;  /* 0x000000680600780c */ /* 0x000fc40003fc4270 */
[----:B------:R-:W-:Y:S02]  /*2b30*/  FSEL R73, R73, -INF , P4 ;  /* 0xff80000049497808 */ /* 0x000fe40002000000 */
        /* <DEDUP_REMOVED lines=8> */
[----:B------:R-:W-:Y:S02]  /*2bc0*/  ISETP.GT.AND P5, PT, R6, 0x69, PT ;  /* 0x000000690600780c */ /* 0x000fe40003fa4270 */
[----:B------:R-:W-:Y:S02]  /*2bd0*/  FSEL R151, R50, -INF , P6 ;  /* 0xff80000032977808 */ /* 0x000fe40003000000 */
[----:B------:R-:W-:Y:S02]  /*2be0*/  FMNMX.FTZ R8, R149, R8, !PT ;  /* 0x0000000895087209 */ /* 0x000fe40007810000 */
        /* <DEDUP_REMOVED lines=15> */
[----:B------:R-:W-:Y:S02]  /*2ce0*/  FMNMX.FTZ R8, R161, R8, !PT ;  /* 0x00000008a1087209 */ /* 0x000fe40007810000 */
[----:B------:R-:W-:Y:S02]  /*2cf0*/  FSEL R53, R53, -INF , P3 ;  /* 0xff80000035357808 */ /* 0x000fe40001800000 */
[----:B------:R-:W-:Y:S02]  /*2d00*/  ISETP.GT.AND P3, PT, R6, 0x90, PT ;  /* 0x000000900600780c */ /* 0x000fe40003f64270 */
[----:B------:R-:W-:Y:S02]  /*2d10*/  FSEL R59, R52, -INF , P4 ;  /* 0xff800000343b7808 */ /* 0x000fe40002000000 */
[----:B------:R-:W-:Y:S02]  /*2d20*/  ISETP.GT.AND P4, PT, R6, 0x91, PT ;  /* 0x000000910600780c */ /* 0x000fe40003f84270 */
[----:B------:R-:W-:-:S02]  /*2d30*/  FSEL R49, R49, -INF , P5 ;  /* 0xff80000031317808 */ /* 0x000fc40002800000 */
[----:B------:R-:W-:Y:S02]  /*2d40*/  ISETP.GT.AND P5, PT, R6, 0x98, PT ;  /* 0x000000980600780c */ /* 0x000fe40003fa4270 */
[----:B------:R-:W-:Y:S02]  /*2d50*/  FSEL R55, R48, -INF , P6 ;  /* 0xff80000030377808 */ /* 0x000fe40003000000 */
[----:B------:R-:W-:Y:S02]  /*2d60*/  ISETP.GT.AND P6, PT, R6, 0x99, PT ;  /* 0x000000990600780c */ /* 0x000fe40003fc4270 */
[----:B------:R-:W-:Y:S01]  /*2d70*/  P2R R24, PR, RZ, 0x2 ;  /* 0x00000002ff187803 */ /* 0x000fe20000000000 */
[----:B------:R-:W-:Y:S02]  /*2d80*/  WARPGROUP.DEPBAR.LE gsb0, 0x0 ;  /* 0x00008000000079c5 */ /* 0x000fe40000010000 */
        /* <DEDUP_REMOVED lines=9> */
[----:B------:R-:W-:Y:S02]  /*2e20*/  FMNMX.FTZ R8, R167, R8, !PT ;  /* 0x00000008a7087209 */ /* 0x000fe40007810000 */
[----:B------:R-:W-:Y:S02]  /*2e30*/  FSEL R171, R38, -INF , P3 ;  /* 0xff80000026ab7808 */ /* 0x000fe40001800000 */
[----:B------:R-:W-:Y:S02]  /*2e40*/  FMNMX.FTZ R8, R169, R8, !PT ;  /* 0x00000008a9087209 */ /* 0x000fe40007810000 */
[----:B------:R-:W-:Y:S02]  /*2e50*/  FSEL R173, R39, -INF , P4 ;  /* 0xff80000027ad7808 */ /* 0x000fe40002000000 */
[----:B------:R-:W-:-:S02]  /*2e60*/  FMNMX.FTZ R8, R171, R8, !PT ;  /* 0x00000008ab087209 */ /* 0x000fc40007810000 */
[----:B------:R-:W-:Y:S02]  /*2e70*/  FSEL R175, R42, -INF , P5 ;  /* 0xff8000002aaf7808 */ /* 0x000fe40002800000 */
[----:B------:R-:W-:Y:S02]  /*2e80*/  FMNMX.FTZ R8, R173, R8, !PT ;  /* 0x00000008ad087209 */ /* 0x000fe40007810000 */
[----:B------:R-:W-:Y:S02]  /*2e90*/  FSEL R177, R43, -INF , P6 ;  /* 0xff8000002bb17808 */ /* 0x000fe40003000000 */
[----:B------:R-:W-:Y:S02]  /*2ea0*/  FMNMX.FTZ R8, R175, R8, !PT ;  /* 0x00000008af087209 */ /* 0x000fe40007810000 */
[----:B------:R-:W-:Y:S02]  /*2eb0*/  P2R R14, PR, RZ, 0x4 ;  /* 0x00000004ff0e7803 */ /* 0x000fe40000000000 */
[----:B------:R-:W-:-:S02]  /*2ec0*/  FMNMX.FTZ R8, R177, R8, !PT ;  /* 0x00000008b1087209 */ /* 0x000fc40007810000 */
[----:B------:R-:W-:Y:S02]  /*2ed0*/  P2R R20, PR, RZ, 0x1 ;  /* 0x00000001ff147803 */ /* 0x000fe40000000000 */
[C---:B------:R-:W-:Y:S01]  /*2ee0*/  ISETP.GT.AND P0, PT, R6.reuse, 0x79, PT ;  /* 0x000000790600780c */ /* 0x040fe20003f04270 */
[----:B------:R-:W1:Y:S01]  /*2ef0*/  SHFL.BFLY PT, R3, R8, 0x2, 0x1f ;  /* 0x0c401f0008037f89 */ /* 0x000e6200000e0000 */
[----:B------:R-:W-:Y:S02]  /*2f00*/  ISETP.GT.AND P1, PT, R6, 0x80, PT ;  /* 0x000000800600780c */ /* 0x000fe40003f24270 */
[----:B------:R-:W-:Y:S02]  /*2f10*/  FSEL R57, R57, -INF , P0 ;  /* 0xff80000039397808 */ /* 0x000fe40000000000 */
[----:B------:R-:W-:Y:S02]  /*2f20*/  ISETP.NE.AND P0, PT, R20, RZ, PT ;  /* 0x000000ff1400720c */ /* 0x000fe40003f05270 */
[----:B------:R-:W-:-:S02]  /*2f30*/  FSEL R35, R28, -INF , P1 ;  /* 0xff8000001c237808 */ /* 0x000fc40000800000 */
[----:B------:R-:W-:Y:S02]  /*2f40*/  ISETP.NE.AND P1, PT, R24, RZ, PT ;  /* 0x000000ff1800720c */ /* 0x000fe40003f25270 */
[----:B------:R-:W-:Y:S02]  /*2f50*/  FSEL R39, R32, -INF , P0 ;  /* 0xff80000020277808 */ /* 0x000fe40000000000 */
[----:B------:R-:W-:Y:S02]  /*2f60*/  FSEL R29, R29, -INF , P1 ;  /* 0xff8000001d1d7808 */ /* 0x000fe40000800000 */
[----:B------:R-:W-:Y:S02]  /*2f70*/  ISETP.NE.AND P1, PT, R26, RZ, PT ;  /* 0x000000ff1a00720c */ /* 0x000fe40003f25270 */
[----:B------:R-:W-:Y:S01]  /*2f80*/  ISETP.NE.AND P0, PT, R108, RZ, PT ;  /* 0x000000ff6c00720c */ /* 0x000fe20003f05270 */
[----:B------:R-:W-:Y:S01]  /*2f90*/  IMAD.MOV.U32 R108, RZ, RZ, R25 ;  /* 0x000000ffff6c7224 */ /* 0x000fe200078e0019 */
[----:B-1----:R-:W-:-:S05]  /*2fa0*/  FMNMX.FTZ R10, R8, R3, !PT ;  /* 0x00000003080a7209 */ /* 0x002fca0007810000 */
[----:B------:R-:W1:Y:S02]  /*2fb0*/  SHFL.BFLY PT, R3, R10, 0x1, 0x1f ;  /* 0x0c201f000a037f89 */ /* 0x000e6400000e0000 */
[----:B-1----:R-:W-:-:S04]  /*2fc0*/  FMNMX.FTZ R3, R10, R3, !PT ;  /* 0x000000030a037209 */ /* 0x002fc80007810000 */
[----:B------:R-:W-:Y:S01]  /*2fd0*/  FSETP.NEU.FTZ.AND P2, PT, R3, -INF , PT ;  /* 0xff8000000300780b */ /* 0x000fe20003f5d000 */
[----:B------:R-:W-:-:S05]  /*2fe0*/  FFMA.FTZ R12, R2, R3, -8 ;  /* 0xc1000000020c7423 */ /* 0x000fca0000010003 */
[----:B------:R-:W-:Y:S02]  /*2ff0*/  FSEL R54, R12, RZ, P2 ;  /* 0x000000ff0c367208 */ /* 0x000fe40001000000 */
[----:B------:R-:W-:Y:S02]  /*3000*/  ISETP.NE.AND P2, PT, R14, RZ, PT ;  /* 0x000000ff0e00720c */ /* 0x000fe40003f45270 */
[----:B------:R-:W-:Y:S01]  /*3010*/  FMNMX.FTZ R14, R7, R93, !PT ;  /* 0x0000005d070e7209 */ /* 0x000fe20007810000 */
[C-C-:B------:R-:W-:Y:S01]  /*3020*/  FFMA.FTZ R123, R2.reuse, R123, -R54.reuse ;  /* 0x0000007b027b7223 */ /* 0x140fe20000010836 */
[C-C-:B------:R-:W-:Y:S01]  /*3030*/  FFMA.FTZ R43, R2.reuse, R95, -R54.reuse ;  /* 0x0000005f022b7223 */ /* 0x140fe20000010836 */
[C-C-:B------:R-:W-:Y:S01]  /*3040*/  FFMA.FTZ R95, R2.reuse, R125, -R54.reuse ;  /* 0x0000007d025f7223 */ /* 0x140fe20000010836 */
[----:B------:R-:W-:Y:S01]  /*3050*/  FMNMX.FTZ R14, R11, R14, !PT ;  /* 0x0000000e0b0e7209 */ /* 0x000fe20007810000 */
[--C-:B------:R-:W-:Y:S01]  /*3060*/  FFMA.FTZ R127, R2, R127, -R54.reuse ;  /* 0x0000007f027f7223 */ /* 0x100fe20000010836 */
[----:B------:R-:W-:Y:S01]  /*3070*/  FSEL R125, R36, -INF , P3 ;  /* 0xff800000247d7808 */ /* 0x000fe20001800000 */
[C-C-:B------:R-:W-:Y:S01]  /*3080*/  FFMA.FTZ R75, R2.reuse, R99, -R54.reuse ;  /* 0x00000063024b7223 */ /* 0x140fe20000010836 */
[----:B------:R-:W-:Y:S01]  /*3090*/  FMNMX.FTZ R20, R97, R14, !PT ;  /* 0x0000000e61147209 */ /* 0x000fe20007810000 */
[C-C-:B------:R-:W-:Y:S01]  /*30a0*/  FFMA.FTZ R99, R2.reuse, R129, -R54.reuse ;  /* 0x0000008102637223 */ /* 0x140fe20000010836 */
[--C-:B------:R-:W-:Y:S01]  /*30b0*/  FFMA.FTZ R131, R2, R131, -R54.reuse ;  /* 0x0000008302837223 */ /* 0x100fe20000010836 */
[----:B------:R-:W-:Y:S01]  /*30c0*/  FSEL R129, R40, -INF , P5 ;  /* 0xff80000028817808 */ /* 0x000fe20002800000 */
[C-C-:B------:R-:W-:Y:S01]  /*30d0*/  FFMA.FTZ R6, R2.reuse, R9, -R54.reuse ;  /* 0x0000000902067223 */ /* 0x140fe20000010836 */
[----:B------:R-:W-:Y:S01]  /*30e0*/  FMNMX.FTZ R20, R13, R20, !PT ;  /* 0x000000140d147209 */ /* 0x000fe20007810000 */
[C-C-:B------:R-:W-:Y:S01]  /*30f0*/  FFMA.FTZ R8, R2.reuse, R109, -R54.reuse ;  /* 0x0000006d02087223 */ /* 0x140fe20000010836 */
[----:B------:R-:W-:Y:S01]  /*3100*/  MUFU.EX2 R43, R43 ;  /* 0x0000002b002b7308 */ /* 0x000fe20000000800 */
[C-C-:B------:R-:W-:Y:S01]  /*3110*/  FFMA.FTZ R115, R2.reuse, R115, -R54.reuse ;  /* 0x0000007302737223 */ /* 0x140fe20000010836 */
[----:B------:R-:W-:Y:S01]  /*3120*/  FMNMX.FTZ R20, R101, R20, !PT ;  /* 0x0000001465147209 */ /* 0x000fe20007810000 */
[C-C-:B------:R-:W-:Y:S01]  /*3130*/  FFMA.FTZ R119, R2.reuse, R119, -R54.reuse ;  /* 0x0000007702777223 */ /* 0x140fe20000010836 */
[C-C-:B------:R-:W-:Y:S01]  /*3140*/  FFMA.FTZ R10, R2.reuse, R111, -R54.reuse ;  /* 0x0000006f020a7223 */ /* 0x140fe20000010836 */
        /* <DEDUP_REMOVED lines=19> */
[----:B------:R-:W1:Y:S01]  /*3280*/  MUFU.EX2 R75, R75 ;  /* 0x0000004b004b7308 */ /* 0x000e620000000800 */
[C-C-:B------:R-:W-:Y:S01]  /*3290*/  FFMA.FTZ R36, R2.reuse, R147, -R54.reuse ;  /* 0x0000009302247223 */ /* 0x140fe20000010836 */
[----:B------:R-:W-:Y:S01]  /*32a0*/  FMNMX.FTZ R26, R81, R24, !PT ;  /* 0x00000018511a7209 */ /* 0x000fe20007810000 */
[C-C-:B------:R-:W-:Y:S01]  /*32b0*/  FFMA.FTZ R151, R2.reuse, R151, -R54.reuse ;  /* 0x0000009702977223 */ /* 0x140fe20000010836 */
[C-C-:B------:R-:W-:Y:S01]  /*32c0*/  FFMA.FTZ R40, R2.reuse, R155, -R54.reuse ;  /* 0x0000009b02287223 */ /* 0x140fe20000010836 */
[C-C-:B------:R-:W-:Y:S01]  /*32d0*/  FFMA.FTZ R111, R2.reuse, R157, -R54.reuse ;  /* 0x0000009d026f7223 */ /* 0x140fe20000010836 */
[----:B------:R-:W-:Y:S01]  /*32e0*/  FMNMX.FTZ R26, R23, R26, !PT ;  /* 0x0000001a171a7209 */ /* 0x000fe20007810000 */
[C-C-:B------:R-:W-:Y:S01]  /*32f0*/  FFMA.FTZ R42, R2.reuse, R159, -R54.reuse ;  /* 0x0000009f022a7223 */ /* 0x140fe20000010836 */
[----:B------:R2:W-:Y:S01]  /*3300*/  MUFU.EX2 R24, R123 ;  /* 0x0000007b00187308 */ /* 0x0005e20000000800 */
[C-C-:B------:R-:W-:Y:S01]  /*3310*/  FFMA.FTZ R113, R2.reuse, R161, -R54.reuse ;  /* 0x000000a102717223 */ /* 0x140fe20000010836 */
[----:B------:R-:W-:Y:S01]  /*3320*/  FMNMX.FTZ R26, R85, R26, !PT ;  /* 0x0000001a551a7209 */ /* 0x000fe20007810000 */
[C-C-:B------:R-:W-:Y:S01]  /*3330*/  FFMA.FTZ R46, R2.reuse, R167, -R54.reuse ;  /* 0x000000a7022e7223 */ /* 0x140fe20000010836 */
[C-C-:B------:R-:W-:Y:S01]  /*3340*/  FFMA.FTZ R117, R2.reuse, R169, -R54.reuse ;  /* 0x000000a902757223 */ /* 0x140fe20000010836 */
[C-C-:B------:R-:W-:Y:S01]  /*3350*/  FFMA.FTZ R48, R2.reuse, R171, -R54.reuse ;  /* 0x000000ab02307223 */ /* 0x140fe20000010836 */
[----:B------:R-:W-:Y:S01]  /*3360*/  FMNMX.FTZ R26, R27, R26, !PT ;  /* 0x0000001a1b1a7209 */ /* 0x000fe20007810000 */
[----:B------:R-:W-:Y:S01]  /*3370*/  FFMA.FTZ R121, R2, R177, -R54 ;  /* 0x000000b102797223 */ /* 0x000fe20000010836 */
[----:B------:R3:W-:Y:S01]  /*3380*/  MUFU.EX2 R14, R115 ;  /* 0x00000073000e7308 */ /* 0x0007e20000000800 */
[----:B--2---:R-:W-:-:S02]  /*3390*/  FSEL R123, R33, -INF , P2 ;  /* 0xff800000217b7808 */ /* 0x004fc40001000000 */
[----:B------:R-:W-:Y:S02]  /*33a0*/  FMNMX.FTZ R28, R89, R26, !PT ;  /* 0x0000001a591c7209 */ /* 0x000fe40007810000 */
[----:B-1----:R-:W-:Y:S02]  /*33b0*/  F2FP.SATFINITE.E4M3.F32.PACK_AB_MERGE_C R201, R75, R8, RZ ;  /* 0x000000084bc9723e */ /* 0x002fe400048070ff */
[----:B------:R-:W-:Y:S01]  /*33c0*/  FMNMX.FTZ R28, R63, R28, !PT ;  /* 0x0000001c3f1c7209 */ /* 0x000fe20007810000 */
[----:B------:R1:W-:Y:S01]  /*33d0*/  MUFU.EX2 R26, R127 ;  /* 0x0000007f001a7308 */ /* 0x0003e20000000800 */
[----:B---3--:R-:W-:Y:S01]  /*33e0*/  FFMA.FTZ R115, R2, R165, -R54 ;  /* 0x000000a502737223 */ /* 0x008fe20000010836 */
[----:B------:R-:W-:Y:S02]  /*33f0*/  F2FP.SATFINITE.E4M3.F32.PACK_AB_MERGE_C R201, R43, R6, R201 ;  /* 0x000000062bc9723e */ /* 0x000fe400048070c9 */
[----:B------:R-:W-:-:S04]  /*3400*/  FMNMX.FTZ R28, R61, R28, !PT ;  /* 0x0000001c3d1c7209 */ /* 0x000fc80007810000 */
[----:B------:R-:W-:Y:S01]  /*3410*/  FMNMX.FTZ R28, R67, R28, !PT ;  /* 0x0000001c431c7209 */ /* 0x000fe20007810000 */
[----:B------:R2:W-:Y:S01]  /*3420*/  MUFU.EX2 R20, R119 ;  /* 0x0000007700147308 */ /* 0x0005e20000000800 */
[----:B-1----:R-:W-:Y:S01]  /*3430*/  FSEL R127, R37, -INF , P4 ;  /* 0xff800000257f7808 */ /* 0x002fe20002000000 */
[----:B------:R-:W-:Y:S01]  /*3440*/  FFMA.FTZ R37, R2, R149, -R54 ;  /* 0x0000009502257223 */ /* 0x000fe20000010836 */
[----:B------:R-:W-:-:S04]  /*3450*/  FMNMX.FTZ R30, R65, R28, !PT ;  /* 0x0000001c411e7209 */ /* 0x000fc80007810000 */
[----:B------:R-:W-:Y:S01]  /*3460*/  FMNMX.FTZ R30, R71, R30, !PT ;  /* 0x0000001e471e7209 */ /* 0x000fe20007810000 */
[----:B------:R1:W-:Y:S01]  /*3470*/  MUFU.EX2 R28, R131 ;  /* 0x00000083001c7308 */ /* 0x0003e20000000800 */
[----:B--2---:R-:W-:Y:S02]  /*3480*/  FFMA.FTZ R119, R2, R173, -R54 ;  /* 0x000000ad02777223 */ /* 0x004fe40000010836 */
[----:B------:R-:W-:-:S04]  /*3490*/  FMNMX.FTZ R30, R69, R30, !PT ;  /* 0x0000001e451e7209 */ /* 0x000fc80007810000 */
[----:B------:R-:W-:Y:S01]  /*34a0*/  FMNMX.FTZ R30, R47, R30, !PT ;  /* 0x0000001e2f1e7209 */ /* 0x000fe20007810000 */
[----:B------:R-:W2:Y:S01]  /*34b0*/  MUFU.EX2 R10, R10 ;  /* 0x0000000a000a7308 */ /* 0x000ea20000000800 */
[----:B-1----:R-:W-:Y:S01]  /*34c0*/  FSEL R131, R41, -INF , P6 ;  /* 0xff80000029837808 */ /* 0x002fe20003000000 */
[----:B------:R-:W-:Y:S01]  /*34d0*/  FFMA.FTZ R41, R2, R153, -R54 ;  /* 0x0000009902297223 */ /* 0x000fe20000010836 */
[----:B------:R-:W-:-:S04]  /*34e0*/  FMNMX.FTZ R32, R73, R30, !PT ;  /* 0x0000001e49207209 */ /* 0x000fc80007810000 */
[----:B------:R-:W-:Y:S01]  /*34f0*/  FMNMX.FTZ R32, R51, R32, !PT ;  /* 0x0000002033207209 */ /* 0x000fe20007810000 */
[----:B------:R-:W-:Y:S03]  /*3500*/  MUFU.EX2 R79, R79 ;  /* 0x0000004f004f7308 */ /* 0x000fe60000000800 */
        /* <DEDUP_REMOVED lines=21> */
[----:B------:R-:W-:-:S05]  /*3660*/  FMNMX.FTZ R9, R131, R38, !PT ;  /* 0x0000002683097209 */ /* 0x000fca0007810000 */
[----:B------:R-:W1:Y:S01]  /*3670*/  SHFL.BFLY PT, R44, R9, 0x2, 0x1f ;  /* 0x0c401f00092c7f89 */ /* 0x000e6200000e0000 */
[----:B------:R-:W-:Y:S08]  /*3680*/  MUFU.EX2 R30, R135 ;  /* 0x00000087001e7308 */ /* 0x000ff00000000800 */
[----:B------:R-:W-:Y:S08]  /*3690*/  MUFU.EX2 R107, R107 ;  /* 0x0000006b006b7308 */ /* 0x000ff00000000800 */
[----:B------:R-:W-:Y:S01]  /*36a0*/  MUFU.EX2 R32, R139 ;  /* 0x0000008b00207308 */ /* 0x000fe20000000800 */
[----:B-1----:R-:W-:Y:S01]  /*36b0*/  FMNMX.FTZ R50, R9, R44, !PT ;  /* 0x0000002c09327209 */ /* 0x002fe20007810000 */
[----:B------:R-:W-:-:S06]  /*36c0*/  FFMA.FTZ R44, R2, R163, -R54 ;  /* 0x000000a3022c7223 */ /* 0x000fcc0000010836 */
[----:B------:R-:W-:Y:S01]  /*36d0*/  MUFU.EX2 R109, R109 ;  /* 0x0000006d006d7308 */ /* 0x000fe20000000800 */
[----:B------:R-:W1:Y:S07]  /*36e0*/  SHFL.BFLY PT, R9, R50, 0x1, 0x1f ;  /* 0x0c201f0032097f89 */ /* 0x000e6e00000e0000 */
[----:B------:R-:W-:Y:S08]  /*36f0*/  MUFU.EX2 R34, R143 ;  /* 0x0000008f00227308 */ /* 0x000ff00000000800 */
[----:B------:R-:W-:Y:S08]  /*3700*/  MUFU.EX2 R33, R145 ;  /* 0x0000009100217308 */ /* 0x000ff00000000800 */
[----:B------:R-:W-:Y:S01]  /*3710*/  MUFU.EX2 R36, R36 ;  /* 0x0000002400247308 */ /* 0x000fe20000000800 */
[----:B-1----:R-:W-:Y:S01]  /*3720*/  FMNMX.FTZ R9, R50, R9, !PT ;  /* 0x0000000932097209 */ /* 0x002fe20007810000 */
[----:B------:R-:W-:-:S03]  /*3730*/  FFMA.FTZ R50, R2, R175, -R54 ;  /* 0x000000af02327223 */ /* 0x000fc60000010836 */
[----:B------:R-:W-:Y:S01]  /*3740*/  FSETP.NEU.FTZ.AND P2, PT, R9, -INF , PT ;  /* 0xff8000000900780b */ /* 0x000fe20003f5d000 */
[----:B------:R-:W-:Y:S02]  /*3750*/  FFMA.FTZ R52, R2, R9, -8 ;  /* 0xc100000002347423 */ /* 0x000fe40000010009 */
[----:B------:R-:W-:Y:S03]  /*3760*/  MUFU.EX2 R37, R37 ;  /* 0x0000002500257308 */ /* 0x000fe60000000800 */
[----:B------:R-:W-:Y:S02]  /*3770*/  FSEL R60, R52, RZ, P2 ;  /* 0x000000ff343c7208 */ /* 0x000fe40001000000 */
[----:B------:R-:W-:-:S03]  /*3780*/  ISETP.GE.AND P2, PT, R22, R17, PT ;  /* 0x000000111600720c */ /* 0x000fc60003f46270 */
        /* <DEDUP_REMOVED lines=24> */
[----:B------:R3:W4:Y:S01]  /*3910*/  MUFU.EX2 R62, R56 ;  /* 0x00000038003e7308 */ /* 0x0007220000000800 */
[C-C-:B------:R-:W-:Y:S01]  /*3920*/  FFMA.FTZ R73, R2.reuse, R73, -R60.reuse ;  /* 0x0000004902497223 */ /* 0x140fe2000001083c */
[C-C-:B------:R-:W-:Y:S01]  /*3930*/  FFMA.FTZ R51, R2.reuse, R51, -R60.reuse ;  /* 0x0000003302337223 */ /* 0x140fe2000001083c */
[C-C-:B------:R-:W-:Y:S01]  /*3940*/  FFMA.FTZ R45, R2.reuse, R45, -R60.reuse ;  /* 0x0000002d022d7223 */ /* 0x140fe2000001083c */
[C-C-:B------:R-:W-:Y:S01]  /*3950*/  FFMA.FTZ R55, R2.reuse, R55, -R60.reuse ;  /* 0x0000003702377223 */ /* 0x140fe2000001083c */
[C-C-:B------:R-:W-:Y:S01]  /*3960*/  FFMA.FTZ R49, R2.reuse, R49, -R60.reuse ;  /* 0x0000003102317223 */ /* 0x140fe2000001083c */
[C-C-:B------:R-:W-:Y:S01]  /*3970*/  FFMA.FTZ R59, R2.reuse, R59, -R60.reuse ;  /* 0x0000003b023b7223 */ /* 0x140fe2000001083c */
[C-C-:B------:R-:W-:Y:S01]  /*3980*/  FFMA.FTZ R53, R2.reuse, R53, -R60.reuse ;  /* 0x0000003502357223 */ /* 0x140fe2000001083c */
[----:B------:R-:W5:Y:S01]  /*3990*/  MUFU.EX2 R97, R97 ;  /* 0x0000006100617308 */ /* 0x000f620000000800 */
[C-C-:B---3--:R-:W-:Y:S01]  /*39a0*/  FFMA.FTZ R56, R2.reuse, R77, -R60.reuse ;  /* 0x0000004d02387223 */ /* 0x148fe2000001083c */
[C-C-:B------:R-:W-:Y:S01]  /*39b0*/  FFMA.FTZ R31, R2.reuse, R31, -R60.reuse ;  /* 0x0000001f021f7223 */ /* 0x140fe2000001083c */
[C-C-:B------:R-:W-:Y:S01]  /*39c0*/  FFMA.FTZ R57, R2.reuse, R57, -R60.reuse ;  /* 0x0000003902397223 */ /* 0x140fe2000001083c */
[C-C-:B------:R-:W-:Y:S01]  /*39d0*/  FFMA.FTZ R35, R2.reuse, R35, -R60.reuse ;  /* 0x0000002302237223 */ /* 0x140fe2000001083c */
[C-C-:B------:R-:W-:Y:S01]  /*39e0*/  FFMA.FTZ R29, R2.reuse, R29, -R60.reuse ;  /* 0x0000001d021d7223 */ /* 0x140fe2000001083c */
[C-C-:B------:R-:W-:Y:S01]  /*39f0*/  FFMA.FTZ R39, R2.reuse, R39, -R60.reuse ;  /* 0x0000002702277223 */ /* 0x140fe2000001083c */
[C-C-:B------:R-:W-:Y:S01]  /*3a00*/  FFMA.FTZ R123, R2.reuse, R123, -R60.reuse ;  /* 0x0000007b027b7223 */ /* 0x140fe2000001083c */
[----:B------:R-:W3:Y:S01]  /*3a10*/  MUFU.EX2 R11, R11 ;  /* 0x0000000b000b7308 */ /* 0x000ee20000000800 */
[C-C-:B------:R-:W-:Y:S01]  /*3a20*/  FFMA.FTZ R125, R2.reuse, R125, -R60.reuse ;  /* 0x0000007d027d7223 */ /* 0x140fe2000001083c */
[C-C-:B------:R-:W-:Y:S01]  /*3a30*/  FFMA.FTZ R127, R2.reuse, R127, -R60.reuse ;  /* 0x0000007f027f7223 */ /* 0x140fe2000001083c */
[----:B------:R-:W-:Y:S01]  /*3a40*/  FFMA.FTZ R129, R2, R129, -R60 ;  /* 0x0000008102817223 */ /* 0x000fe2000001083c */
[----:B------:R-:W-:-:S02]  /*3a50*/  IMAD.MOV.U32 R63, RZ, RZ, R25 ;  /* 0x000000ffff3f7224 */ /* 0x000fc400078e0019 */
[--C-:B------:R-:W-:Y:S02]  /*3a60*/  IMAD.MOV.U32 R77, RZ, RZ, R25.reuse ;  /* 0x000000ffff4d7224 */ /* 0x100fe400078e0019 */
[----:B------:R0:W-:Y:S01]  /*3a70*/  MUFU.EX2 R64, R15 ;  /* 0x0000000f00407308 */ /* 0x0001e20000000800 */
[--C-:B------:R-:W-:Y:S02]  /*3a80*/  IMAD.MOV.U32 R85, RZ, RZ, R25.reuse ;  /* 0x000000ffff557224 */ /* 0x100fe400078e0019 */
[--C-:B------:R-:W-:Y:S02]  /*3a90*/  IMAD.MOV.U32 R93, RZ, RZ, R25.reuse ;  /* 0x000000ffff5d7224 */ /* 0x100fe400078e0019 */
[----:B------:R-:W-:-:S03]  /*3aa0*/  IMAD.MOV.U32 R101, RZ, RZ, R25 ;  /* 0x000000ffff657224 */ /* 0x000fc600078e0019 */
[----:B------:R-:W3:Y:S01]  /*3ab0*/  MUFU.EX2 R54, R54 ;  /* 0x0000003600367308 */ /* 0x000ee20000000800 */
[--C-:B0-----:R-:W-:Y:S01]  /*3ac0*/  FFMA.FTZ R15, R2, R23, -R60.reuse ;  /* 0x00000017020f7223 */ /* 0x101fe2000001083c */
[----:B------:R-:W-:Y:S01]  /*3ad0*/  FADD.FTZ R23, R6, R43 ;  /* 0x0000002b06177221 */ /* 0x000fe20000010000 */
[----:B------:R-:W-:Y:S01]  /*3ae0*/  FFMA.FTZ R60, R2, R131, -R60 ;  /* 0x00000083023c7223 */ /* 0x000fe2000001083c */
[----:B------:R-:W-:Y:S02]  /*3af0*/  IMAD.MOV.U32 R43, RZ, RZ, R25 ;  /* 0x000000ffff2b7224 */ /* 0x000fe400078e0019 */
[----:B------:R-:W-:Y:S02]  /*3b00*/  FADD.FTZ R80, R8, R23 ;  /* 0x0000001708507221 */ /* 0x000fe40000010000 */
[----:B------:R1:W-:Y:S02]  /*3b10*/  MUFU.EX2 R66, R21 ;  /* 0x0000001500427308 */ /* 0x0003e40000000800 */
[----:B------:R-:W-:Y:S01]  /*3b20*/  FADD.FTZ R23, R75, R80 ;  /* 0x000000504b177221 */ /* 0x000fe20000010000 */
[----:B------:R-:W-:-:S03]  /*3b30*/  IMAD.MOV.U32 R75, RZ, RZ, R25 ;  /* 0x000000ffff4b7224 */ /* 0x000fc600078e0019 */
[----:B--2---:R-:W-:Y:S02]  /*3b40*/  FADD.FTZ R80, R10, R23 ;  /* 0x000000170a507221 */ /* 0x004fe40000010000 */
[----:B------:R-:W0:Y:S01]  /*3b50*/  MUFU.EX2 R105, R105 ;  /* 0x0000006900697308 */ /* 0x000e220000000800 */
[----:B-1----:R-:W-:-:S04]  /*3b60*/  FADD.FTZ R21, R7, R52 ;  /* 0x0000003407157221 */ /* 0x002fc80000010000 */
[----:B----4-:R-:W-:Y:S01]  /*3b70*/  FADD.FTZ R78, R62, R21 ;  /* 0x000000153e4e7221 */ /* 0x010fe20000010000 */
[C---:B-----5:R-:W-:Y:S02]  /*3b80*/  F2FP.SATFINITE.E4M3.F32.PACK_AB_MERGE_C R62, R97.reuse, R62, RZ ;  /* 0x0000003e613e723e */ /* 0x060fe400048070ff */
[----:B------:R1:W-:Y:S01]  /*3b90*/  MUFU.EX2 R70, R61 ;  /* 0x0000003d00467308 */ /* 0x0003e20000000800 */
[----:B------:R-:W-:Y:S01]  /*3ba0*/  FADD.FTZ R78, R97, R78 ;  /* 0x0000004e614e7221 */ /* 0x000fe20000010000 */
[----:B------:R-:W-:Y:S01]  /*3bb0*/  F2FP.SATFINITE.E4M3.F32.PACK_AB_MERGE_C R200, R52, R7, R62 ;  /* 0x0000000734c8723e */ /* 0x000fe2000480703e */
[--C-:B------:R-:W-:Y:S02]  /*3bc0*/  IMAD.MOV.U32 R52, RZ, RZ, R25.reuse ;  /* 0x000000ffff347224 */ /* 0x100fe400078e0019 */
[----:B---3--:R-:W-:Y:S01]  /*3bd0*/  FADD.FTZ R23, R11, R78 ;  /* 0x0000004e0b177221 */ /* 0x008fe20000010000 */
[----:B------:R-:W-:Y:S02]  /*3be0*/  IMAD.MOV.U32 R62, RZ, RZ, R25 ;  /* 0x000000ffff3e7224 */ /* 0x000fe400078e0019 */
[----:B------:R-:W2:Y:S01]  /*3bf0*/  MUFU.EX2 R13, R13 ;  /* 0x0000000d000d7308 */ /* 0x000ea20000000800 */
[----:B-1----:R-:W-:-:S02]  /*3c00*/  IMAD.U32 R61, RZ, RZ, UR40 ;  /* 0x00000028ff3d7e24 */ /* 0x002fc4000f8e00ff */
[----:B------:R-:W-:Y:S01]  /*3c10*/  FADD.FTZ R23, R54, R23 ;  /* 0x0000001736177221 */ /* 0x000fe20000010000 */
[----:B------:R-:W-:Y:S02]  /*3c20*/  IMAD.MOV.U32 R97, RZ, RZ, R25 ;  /* 0x000000ffff617224 */ /* 0x000fe400078e0019 */
[----:B------:R-:W-:Y:S02]  /*3c30*/  @!P1 VIADD R21, R61, 0x33440 ;  /* 0x000334403d159836 */ /* 0x000fe40000000000 */
[----:B------:R-:W-:Y:S01]  /*3c40*/  FADD.FTZ R61, R79, R80 ;  /* 0x000000504f3d7221 */ /* 0x000fe20000010000 */
[----:B------:R-:W-:Y:S01]  /*3c50*/  FADD.FTZ R80, R64, R23 ;  /* 0x0000001740507221 */ /* 0x000fe20000010000 */
[----:B------:R-:W1:Y:S01]  /*3c60*/  MUFU.EX2 R56, R56 ;  /* 0x0000003800387308 */ /* 0x000e620000000800 */
[C---:B0-----:R-:W-:Y:S01]  /*3c70*/  F2FP.SATFINITE.E4M3.F32.PACK_AB_MERGE_C R64, R105.reuse, R64, RZ ;  /* 0x000000406940723e */ /* 0x041fe200048070ff */
[----:B------:R-:W-:Y:S01]  /*3c80*/  FADD.FTZ R82, R12, R61 ;  /* 0x0000003d0c527221 */ /* 0x000fe20000010000 */
[----:B------:R-:W-:Y:S01]  /*3c90*/  @!P1 PRMT R21, RZ, 0x654, R21 ;  /* 0x00000654ff159816 */ /* 0x000fe20000000015 */
[----:B------:R-:W-:Y:S01]  /*3ca0*/  FADD.FTZ R80, R105, R80 ;  /* 0x0000005069507221 */ /* 0x000fe20000010000 */
[----:B------:R-:W-:Y:S01]  /*3cb0*/  F2FP.SATFINITE.E4M3.F32.PACK_AB_MERGE_C R202, R54, R11, R64 ;  /* 0x0000000b36ca723e */ /* 0x000fe20004807040 */
[--C-:B------:R-:W-:Y:S01]  /*3cc0*/  IMAD.MOV.U32 R54, RZ, RZ, R25.reuse ;  /* 0x000000ffff367224 */ /* 0x100fe200078e0019 */
[----:B------:R0:W-:Y:S01]  /*3cd0*/  @!P1 SYNCS.ARRIVE.TRANS64.RED.A1T0 RZ, [R21+URZ], RZ ;  /* 0x000000ff15ff99a7 */ /* 0x0001e2000810043f */
[----:B------:R-:W3:Y:S01]  /*3ce0*/  MUFU.EX2 R81, R81 ;  /* 0x0000005100517308 */ /* 0x000ee20000000800 */
[----:B------:R-:W-:-:S02]  /*3cf0*/  IMAD.MOV.U32 R61, RZ, RZ, R25 ;  /* 0x000000ffff3d7224 */ /* 0x000fc400078e0019 */
[--C-:B------:R-:W-:Y:S02]  /*3d00*/  IMAD.MOV.U32 R64, RZ, RZ, R25.reuse ;  /* 0x000000ffff407224 */ /* 0x100fe400078e0019 */
[----:B------:R-:W-:Y:S02]  /*3d10*/  IMAD.MOV.U32 R105, RZ, RZ, R25 ;  /* 0x000000ffff697224 */ /* 0x000fe400078e0019 */
[C---:B0-----:R-:W-:Y:S01]  /*3d20*/  FADD.FTZ R21, R83.reuse, R82 ;  /* 0x0000005253157221 */ /* 0x041fe20000010000 */
[----:B------:R-:W0:Y:S01]  /*3d30*/  MUFU.EX2 R15, R15 ;  /* 0x0000000f000f7308 */ /* 0x000e220000000800 */
[----:B------:R-:W-:Y:S02]  /*3d40*/  F2FP.SATFINITE.E4M3.F32.PACK_AB_MERGE_C R83, R83, R12, RZ ;  /* 0x0000000c5353723e */ /* 0x000fe400048070ff */
[----:B------:R-:W-:Y:S01]  /*3d50*/  FADD.FTZ R82, R14, R21 ;  /* 0x000000150e527221 */ /* 0x000fe20000010000 */
[----:B--2---:R-:W-:Y:S01]  /*3d60*/  FADD.FTZ R21, R13, R80 ;  /* 0x000000500d157221 */ /* 0x004fe20000010000 */
[----:B------:R-:W-:Y:S01]  /*3d70*/  F2FP.SATFINITE.E4M3.F32.PACK_AB_MERGE_C R203, R79, R10, R83 ;  /* 0x0000000a4fcb723e */ /* 0x000fe20004807053 */
[----:B------:R-:W-:-:S02]  /*3d80*/  IMAD.MOV.U32 R79, RZ, RZ, R25 ;  /* 0x000000ffff4f7224 */ /* 0x000fc400078e0019 */
[----:B------:R-:W-:Y:S01]  /*3d90*/  FADD.FTZ R23, R87, R82 ;  /* 0x0000005257177221 */ /* 0x000fe20000010000 */
[----:B------:R-:W2:Y:S01]  /*3da0*/  MUFU.EX2 R58, R58 ;  /* 0x0000003a003a7308 */ /* 0x000ea20000000800 */
[----:B-1----:R-:W-:Y:S01]  /*3db0*/  FADD.FTZ R21, R56, R21 ;  /* 0x0000001538157221 */ /* 0x002fe20000010000 */
[----:B------:R-:W-:Y:S02]  /*3dc0*/  IMAD.MOV.U32 R83, RZ, RZ, R25 ;  /* 0x000000ffff537224 */ /* 0x000fe400078e0019 */
[----:B------:R-:W-:Y:S01]  /*3dd0*/  FADD.FTZ R84, R20, R23 ;  /* 0x0000001714547221 */ /* 0x000fe20000010000 */
[----:B------:R-:W-:Y:S01]  /*3de0*/  FADD.FTZ R82, R66, R21 ;  /* 0x0000001542527221 */ /* 0x000fe20000010000 */
[----:B---3--:R-:W-:Y:S02]  /*3df0*/  F2FP.SATFINITE.E4M3.F32.PACK_AB_MERGE_C R66, R81, R66, RZ ;  /* 0x000000425142723e */ /* 0x008fe400048070ff */
[----:B------:R-:W-:Y:S01]  /*3e00*/  FADD.FTZ R21, R91, R84 ;  /* 0x000000545b157221 */ /* 0x000fe20000010000 */
[----:B------:R-:W1:Y:S01]  /*3e10*/  MUFU.EX2 R27, R27 ;  /* 0x0000001b001b7308 */ /* 0x000e620000000800 */
[----:B------:R-:W-:Y:S01]  /*3e20*/  FADD.FTZ R82, R81, R82 ;  /* 0x0000005251527221 */ /* 0x000fe20000010000 */
[----:B------:R-:W-:Y:S01]  /*3e30*/  F2FP.SATFINITE.E4M3.F32.PACK_AB_MERGE_C R91, R91, R20, RZ ;  /* 0x000000145b5b723e */ /* 0x000fe200048070ff */
[----:B------:R-:W-:Y:S01]  /*3e40*/  FADD.FTZ R84, R24, R21 ;  /* 0x0000001518547221 */ /* 0x000fe20000010000 */
[----:B------:R-:W-:Y:S01]  /*3e50*/  F2FP.SATFINITE.E4M3.F32.PACK_AB_MERGE_C R204, R56, R13, R66 ;  /* 0x0000000d38cc723e */ /* 0x000fe20004807042 */
[----:B0-----:R-:W-:Y:S01]  /*3e60*/  FADD.FTZ R21, R15, R82 ;  /* 0x000000520f157221 */ /* 0x001fe20000010000 */
[----:B------:R-:W-:Y:S01]  /*3e70*/  F2FP.SATFINITE.E4M3.F32.PACK_AB_MERGE_C R205, R87, R14, R91 ;  /* 0x0000000e57cd723e */ /* 0x000fe2000480705b */
[----:B------:R-:W-:Y:S01]  /*3e80*/  FADD.FTZ R23, R95, R84 ;  /* 0x000000545f177221 */ /* 0x000fe20000010000 */
[----:B------:R-:W0:Y:S01]  /*3e90*/  MUFU.EX2 R68, R89 ;  /* 0x0000005900447308 */ /* 0x000e220000000800 */
[----:B--2---:R-:W-:Y:S01]  /*3ea0*/  FADD.FTZ R84, R58, R21 ;  /* 0x000000153a547221 */ /* 0x004fe20000010000 */
[----:B------:R-:W-:-:S02]  /*3eb0*/  IMAD.MOV.U32 R56, RZ, RZ, R25 ;  /* 0x000000ffff387224 */ /* 0x000fc400078e0019 */
[----:B------:R-:W-:Y:S01]  /*3ec0*/  FADD.FTZ R86, R26, R23 ;  /* 0x000000171a567221 */ /* 0x000fe20000010000 */
[--C-:B------:R-:W-:Y:S02]  /*3ed0*/  IMAD.MOV.U32 R66, RZ, RZ, R25.reuse ;  /* 0x000000ffff427224 */ /* 0x100fe400078e0019 */
[----:B------:R-:W-:Y:S02]  /*3ee0*/  IMAD.MOV.U32 R81, RZ, RZ, R25 ;  /* 0x000000ffff517224 */ /* 0x000fe400078e0019 */
[----:B------:R-:W-:Y:S01]  /*3ef0*/  FADD.FTZ R23, R99, R86 ;  /* 0x0000005663177221 */ /* 0x000fe20000010000 */
[----:B------:R-:W2:Y:S01]  /*3f00*/  MUFU.EX2 R19, R19 ;  /* 0x0000001300137308 */ /* 0x000ea20000000800 */
[----:B-1----:R-:W-:Y:S01]  /*3f10*/  FADD.FTZ R21, R27, R84 ;  /* 0x000000541b157221 */ /* 0x002fe20000010000 */
[----:B------:R-:W-:Y:S01]  /*3f20*/  F2FP.SATFINITE.E4M3.F32.PACK_AB_MERGE_C R99, R99, R26, RZ ;  /* 0x0000001a6363723e */ /* 0x000fe200048070ff */
[----:B------:R-:W-:Y:S01]  /*3f30*/  FADD.FTZ R84, R28, R23 ;  /* 0x000000171c547221 */ /* 0x000fe20000010000 */
[----:B------:R-:W-:-:S02]  /*3f40*/  IMAD.MOV.U32 R87, RZ, RZ, R25 ;  /* 0x000000ffff577224 */ /* 0x000fc400078e0019 */
[----:B------:R-:W-:Y:S01]  /*3f50*/  F2FP.SATFINITE.E4M3.F32.PACK_AB_MERGE_C R207, R95, R24, R99 ;  /* 0x000000185fcf723e */ /* 0x000fe20004807063 */
[----:B------:R-:W-:Y:S01]  /*3f60*/  FADD.FTZ R23, R103, R84 ;  /* 0x0000005467177221 */ /* 0x000fe20000010000 */
[----:B------:R-:W1:Y:S01]  /*3f70*/  MUFU.EX2 R67, R67 ;  /* 0x0000004300437308 */ /* 0x000e620000000800 */
[C---:B0-----:R-:W-:Y:S01]  /*3f80*/  FADD.FTZ R8, R68.reuse, R21 ;  /* 0x0000001544087221 */ /* 0x041fe20000010000 */
[----:B------:R-:W-:Y:S01]  /*3f90*/  F2FP.SATFINITE.E4M3.F32.PACK_AB_MERGE_C R27, R68, R27, RZ ;  /* 0x0000001b441b723e */ /* 0x000fe200048070ff */
[----:B------:R-:W-:Y:S01]  /*3fa0*/  FADD.FTZ R20, R30, R23 ;  /* 0x000000171e147221 */ /* 0x000fe20000010000 */
[C---:B------:R-:W-:Y:S01]  /*3fb0*/  F2FP.SATFINITE.E4M3.F32.PACK_AB_MERGE_C R30, R107.reuse, R30, RZ ;  /* 0x0000001e6b1e723e */ /* 0x040fe200048070ff */
[----:B------:R-:W-:Y:S01]  /*3fc0*/  IMAD.MOV.U32 R24, RZ, RZ, R25 ;  /* 0x000000ffff187224 */ /* 0x000fe200078e0019 */
[----:B------:R-:W-:Y:S01]  /*3fd0*/  F2FP.SATFINITE.E4M3.F32.PACK_AB_MERGE_C R206, R58, R15, R27 ;  /* 0x0000000f3ace723e */ /* 0x000fe2000480701b */
[----:B------:R-:W-:Y:S01]  /*3fe0*/  FADD.FTZ R107, R107, R20 ;  /* 0x000000146b6b7221 */ /* 0x000fe20000010000 */
[----:B------:R-:W0:Y:S01]  /*3ff0*/  MUFU.EX2 R72, R65 ;  /* 0x0000004100487308 */ /* 0x000e220000000800 */
[----:B--2---:R-:W-:Y:S01]  /*4000*/  FADD.FTZ R21, R19, R8 ;  /* 0x0000000813157221 */ /* 0x004fe20000010000 */
[----:B------:R-:W-:Y:S01]  /*4010*/  F2FP.SATFINITE.E4M3.F32.PACK_AB_MERGE_C R209, R103, R28, R30 ;  /* 0x0000001c67d1723e */ /* 0x000fe2000480701e */
[----:B------:R-:W-:Y:S01]  /*4020*/  FADD.FTZ R20, R32, R107 ;  /* 0x0000006b20147221 */ /* 0x000fe20000010000 */
[----:B------:R-:W-:-:S02]  /*4030*/  IMAD.MOV.U32 R27, RZ, RZ, R25 ;  /* 0x000000ffff1b7224 */ /* 0x000fc400078e0019 */
[----:B------:R-:W-:Y:S01]  /*4040*/  FADD.FTZ R12, R70, R21 ;  /* 0x00000015460c7221 */ /* 0x000fe20000010000 */
[--C-:B------:R-:W-:Y:S02]  /*4050*/  IMAD.MOV.U32 R28, RZ, RZ, R25.reuse ;  /* 0x000000ffff1c7224 */ /* 0x100fe400078e0019 */
[----:B------:R-:W-:Y:S01]  /*4060*/  FADD.FTZ R23, R109, R20 ;  /* 0x000000146d177221 */ /* 0x000fe20000010000 */
[----:B------:R-:W2:Y:S01]  /*4070*/  MUFU.EX2 R71, R71 ;  /* 0x0000004700477308 */ /* 0x000ea20000000800 */
[----:B-1----:R-:W-:Y:S01]  /*4080*/  FADD.FTZ R21, R67, R12 ;  /* 0x0000000c43157221 */ /* 0x002fe20000010000 */
[----:B------:R-:W-:Y:S02]  /*4090*/  IMAD.MOV.U32 R30, RZ, RZ, R25 ;  /* 0x000000ffff1e7224 */ /* 0x000fe400078e0019 */
[----:B------:R-:W-:Y:S01]  /*40a0*/  FADD.FTZ R26, R34, R23 ;  /* 0x00000017221a7221 */ /* 0x000fe20000010000 */
[----:B------:R-:W-:Y:S01]  /*40b0*/  F2FP.SATFINITE.E4M3.F32.PACK_AB_MERGE_C R34, R33, R34, RZ ;  /* 0x000000222122723e */ /* 0x000fe200048070ff */
[----:B------:R-:W-:-:S02]  /*40c0*/  IMAD.MOV.U32 R58, RZ, RZ, R25 ;  /* 0x000000ffff3a7224 */ /* 0x000fc400078e0019 */
[----:B------:R-:W-:Y:S01]  /*40d0*/  FADD.FTZ R33, R33, R26 ;  /* 0x0000001a21217221 */ /* 0x000fe20000010000 */
[----:B------:R-:W1:Y:S01]  /*40e0*/  MUFU.EX2 R74, R69 ;  /* 0x00000045004a7308 */ /* 0x000e620000000800 */
[C---:B0-----:R-:W-:Y:S01]  /*40f0*/  FADD.FTZ R12, R72.reuse, R21 ;  /* 0x00000015480c7221 */ /* 0x041fe20000010000 */
[----:B------:R-:W-:Y:S01]  /*4100*/  F2FP.SATFINITE.E4M3.F32.PACK_AB_MERGE_C R67, R72, R67, RZ ;  /* 0x000000434843723e */ /* 0x000fe200048070ff */
[----:B------:R-:W-:Y:S01]  /*4110*/  FADD.FTZ R6, R36, R33 ;  /* 0x0000002124067221 */ /* 0x000fe20000010000 */
[----:B------:R-:W-:Y:S01]  /*4120*/  F2FP.SATFINITE.E4M3.F32.PACK_AB_MERGE_C R211, R109, R32, R34 ;  /* 0x000000206dd3723e */ /* 0x000fe20004807022 */
[----:B------:R-:W-:Y:S01]  /*4130*/  IMAD.MOV.U32 R26, RZ, RZ, R25 ;  /* 0x000000ffff1a7224 */ /* 0x000fe200078e0019 */
[----:B------:R-:W-:Y:S01]  /*4140*/  F2FP.SATFINITE.E4M3.F32.PACK_AB_MERGE_C R208, R70, R19, R67 ;  /* 0x0000001346d0723e */ /* 0x000fe20004807043 */
[----:B------:R-:W-:Y:S01]  /*4150*/  FADD.FTZ R23, R37, R6 ;  /* 0x0000000625177221 */ /* 0x000fe20000010000 */
[----:B------:R-:W0:Y:S01]  /*4160*/  MUFU.EX2 R47, R47 ;  /* 0x0000002f002f7308 */ /* 0x000e220000000800 */
[----:B--2---:R-:W-:Y:S01]  /*4170*/  FADD.FTZ R21, R71, R12 ;  /* 0x0000000c47157221 */ /* 0x004fe20000010000 */
[----:B------:R-:W-:-:S02]  /*4180*/  IMAD.MOV.U32 R33, RZ, RZ, R25 ;  /* 0x000000ffff217224 */ /* 0x000fc400078e0019 */
[----:B------:R-:W-:Y:S01]  /*4190*/  FADD.FTZ R14, R38, R23 ;  /* 0x00000017260e7221 */ /* 0x000fe20000010000 */
[--C-:B------:R-:W-:Y:S02]  /*41a0*/  IMAD.MOV.U32 R32, RZ, RZ, R25.reuse ;  /* 0x000000ffff207224 */ /* 0x100fe400078e0019 */
[----:B------:R-:W-:Y:S01]  /*41b0*/  IMAD.MOV.U32 R34, RZ, RZ, R25 ;  /* 0x000000ffff227224 */ /* 0x000fe200078e0019 */
[----:B------:R2:W3:Y:S01]  /*41c0*/  MUFU.EX2 R76, R73 ;  /* 0x00000049004c7308 */ /* 0x0004e20000000800 */
[----:B-1----:R-:W-:Y:S01]  /*41d0*/  FADD.FTZ R20, R74, R21 ;  /* 0x000000154a147221 */ /* 0x002fe20000010000 */
[--C-:B------:R-:W-:Y:S02]  /*41e0*/  IMAD.MOV.U32 R65, RZ, RZ, R25.reuse ;  /* 0x000000ffff417224 */ /* 0x100fe400078e0019 */
[--C-:B------:R-:W-:Y:S02]  /*41f0*/  IMAD.MOV.U32 R67, RZ, RZ, R25.reuse ;  /* 0x000000ffff437224 */ /* 0x100fe400078e0019 */
[----:B------:R-:W-:-:S02]  /*4200*/  IMAD.MOV.U32 R69, RZ, RZ, R25 ;  /* 0x000000ffff457224 */ /* 0x000fc400078e0019 */
[----:B------:R-:W1:Y:S01]  /*4210*/  MUFU.EX2 R51, R51 ;  /* 0x0000003300337308 */ /* 0x000e620000000800 */
[----:B0-----:R-:W-:Y:S01]  /*4220*/  FADD.FTZ R21, R47, R20 ;  /* 0x000000142f157221 */ /* 0x001fe20000010000 */
[--C-:B------:R-:W-:Y:S02]  /*4230*/  IMAD.MOV.U32 R68, RZ, RZ, R25.reuse ;  /* 0x000000ffff447224 */ /* 0x100fe400078e0019 */
[--C-:B------:R-:W-:Y:S02]  /*4240*/  IMAD.MOV.U32 R70, RZ, RZ, R25.reuse ;  /* 0x000000ffff467224 */ /* 0x100fe400078e0019 */
[----:B--2---:R-:W-:Y:S02]  /*4250*/  IMAD.MOV.U32 R73, RZ, RZ, R25 ;  /* 0x000000ffff497224 */ /* 0x004fe400078e0019 */
[----:B------:R0:W2:Y:S01]  /*4260*/  MUFU.EX2 R78, R45 ;  /* 0x0000002d004e7308 */ /* 0x0000a20000000800 */
[C---:B---3--:R-:W-:Y:S01]  /*4270*/  F2FP.SATFINITE.E4M3.F32.PACK_AB_MERGE_C R47, R76.reuse, R47, RZ ;  /* 0x0000002f4c2f723e */ /* 0x048fe200048070ff */
[----:B------:R-:W-:Y:S01]  /*4280*/  FADD.FTZ R76, R76, R21 ;  /* 0x000000154c4c7221 */ /* 0x000fe20000010000 */
[----:B------:R-:W-:-:S02]  /*4290*/  IMAD.MOV.U32 R72, RZ, RZ, R25 ;  /* 0x000000ffff487224 */ /* 0x000fc400078e0019 */
[----:B------:R-:W-:Y:S01]  /*42a0*/  F2FP.SATFINITE.E4M3.F32.PACK_AB_MERGE_C R210, R74, R71, R47 ;  /* 0x000000474ad2723e */ /* 0x000fe2000480702f */
[--C-:B------:R-:W-:Y:S02]  /*42b0*/  IMAD.MOV.U32 R47, RZ, RZ, R25.reuse ;  /* 0x000000ffff2f7224 */ /* 0x100fe400078e0019 */
[----:B------:R-:W3:Y:S01]  /*42c0*/  MUFU.EX2 R55, R55 ;  /* 0x0000003700377308 */ /* 0x000ee20000000800 */
[----:B-1----:R-:W-:Y:S01]  /*42d0*/  FADD.FTZ R21, R51, R76 ;  /* 0x0000004c33157221 */ /* 0x002fe20000010000 */
[--C-:B0-----:R-:W-:Y:S02]  /*42e0*/  IMAD.MOV.U32 R45, RZ, RZ, R25.reuse ;  /* 0x000000ffff2d7224 */ /* 0x101fe400078e0019 */
[--C-:B------:R-:W-:Y:S02]  /*42f0*/  IMAD.MOV.U32 R71, RZ, RZ, R25.reuse ;  /* 0x000000ffff477224 */ /* 0x100fe400078e0019 */
[----:B------:R-:W-:Y:S02]  /*4300*/  IMAD.MOV.U32 R74, RZ, RZ, R25 ;  /* 0x000000ffff4a7224 */ /* 0x000fe400078e0019 */
[----:B------:R0:W1:Y:S01]  /*4310*/  MUFU.EX2 R80, R49 ;  /* 0x0000003100507308 */ /* 0x0000620000000800 */
[----:B--2---:R-:W-:Y:S01]  /*4320*/  FADD.FTZ R10, R78, R21 ;  /* 0x000000154e0a7221 */ /* 0x004fe20000010000 */
[----:B------:R-:W-:-:S02]  /*4330*/  IMAD.MOV.U32 R76, RZ, RZ, R25 ;  /* 0x000000ffff4c7224 */ /* 0x000fc400078e0019 */
[--C-:B------:R-:W-:Y:S02]  /*4340*/  IMAD.MOV.U32 R84, RZ, RZ, R25.reuse ;  /* 0x000000ffff547224 */ /* 0x100fe400078e0019 */
[--C-:B------:R-:W-:Y:S02]  /*4350*/  IMAD.MOV.U32 R86, RZ, RZ, R25.reuse ;  /* 0x000000ffff567224 */ /* 0x100fe400078e0019 */
[----:B------:R-:W2:Y:S01]  /*4360*/  MUFU.EX2 R41, R41 ;  /* 0x0000002900297308 */ /* 0x000ea20000000800 */
[----:B---3--:R-:W-:Y:S01]  /*4370*/  FADD.FTZ R21, R55, R10 ;  /* 0x0000000a37157221 */ /* 0x008fe20000010000 */
[--C-:B0-----:R-:W-:Y:S02]  /*4380*/  IMAD.MOV.U32 R49, RZ, RZ, R25.reuse ;  /* 0x000000ffff317224 */ /* 0x101fe400078e0019 */
[--C-:B------:R-:W-:Y:S02]  /*4390*/  IMAD.MOV.U32 R89, RZ, RZ, R25.reuse ;  /* 0x000000ffff597224 */ /* 0x100fe400078e0019 */
[----:B------:R-:W-:-:S02]  /*43a0*/  IMAD.MOV.U32 R91, RZ, RZ, R25 ;  /* 0x000000ffff5b7224 */ /* 0x000fc400078e0019 */
[----:B------:R-:W0:Y:S01]  /*43b0*/  MUFU.EX2 R59, R59 ;  /* 0x0000003b003b7308 */ /* 0x000e220000000800 */
[C---:B-1----:R-:W-:Y:S01]  /*43c0*/  F2FP.SATFINITE.E4M3.F32.PACK_AB_MERGE_C R55, R80.reuse, R55, RZ ;  /* 0x000000375037723e */ /* 0x042fe200048070ff */
[----:B------:R-:W-:Y:S01]  /*43d0*/  FADD.FTZ R80, R80, R21 ;  /* 0x0000001550507221 */ /* 0x000fe20000010000 */
[----:B------:R-:W-:Y:S02]  /*43e0*/  IMAD.MOV.U32 R95, RZ, RZ, R25 ;  /* 0x000000ffff5f7224 */ /* 0x000fe400078e0019 */
[----:B------:R-:W-:Y:S01]  /*43f0*/  F2FP.SATFINITE.E4M3.F32.PACK_AB_MERGE_C R212, R78, R51, R55 ;  /* 0x000000334ed4723e */ /* 0x000fe20004807037 */
[--C-:B------:R-:W-:Y:S02]  /*4400*/  IMAD.MOV.U32 R51, RZ, RZ, R25.reuse ;  /* 0x000000ffff337224 */ /* 0x100fe400078e0019 */
[----:B------:R-:W1:Y:S01]  /*4410*/  MUFU.EX2 R40, R40 ;  /* 0x0000002800287308 */ /* 0x000e620000000800 */
[C---:B--2---:R-:W-:Y:S01]  /*4420*/  F2FP.SATFINITE.E4M3.F32.PACK_AB_MERGE_C R38, R41.reuse, R38, RZ ;  /* 0x000000262926723e */ /* 0x044fe200048070ff */
[----:B------:R-:W-:Y:S01]  /*4430*/  FADD.FTZ R41, R41, R14 ;  /* 0x0000000e29297221 */ /* 0x000fe20000010000 */
[----:B------:R-:W-:-:S02]  /*4440*/  IMAD.MOV.U32 R55, RZ, RZ, R25 ;  /* 0x000000ffff377224 */ /* 0x000fc400078e0019 */
[----:B------:R-:W-:Y:S01]  /*4450*/  F2FP.SATFINITE.E4M3.F32.PACK_AB_MERGE_C R213, R37, R36, R38 ;  /* 0x0000002425d5723e */ /* 0x000fe20004807026 */
[--C-:B------:R-:W-:Y:S02]  /*4460*/  IMAD.MOV.U32 R37, RZ, RZ, R25.reuse ;  /* 0x000000ffff257224 */ /* 0x100fe400078e0019 */
[----:B------:R2:W3:Y:S01]  /*4470*/  MUFU.EX2 R82, R53 ;  /* 0x0000003500527308 */ /* 0x0004e20000000800 */
[----:B0-----:R-:W-:Y:S01]  /*4480*/  FADD.FTZ R21, R59, R80 ;  /* 0x000000503b157221 */ /* 0x001fe20000010000 */
[--C-:B------:R-:W-:Y:S02]  /*4490*/  IMAD.MOV.U32 R36, RZ, RZ, R25.reuse ;  /* 0x000000ffff247224 */ /* 0x100fe400078e0019 */
[--C-:B------:R-:W-:Y:S02]  /*44a0*/  IMAD.MOV.U32 R38, RZ, RZ, R25.reuse ;  /* 0x000000ffff267224 */ /* 0x100fe400078e0019 */
[----:B------:R-:W-:Y:S02]  /*44b0*/  IMAD.MOV.U32 R78, RZ, RZ, R25 ;  /* 0x000000ffff4e7224 */ /* 0x000fe400078e0019 */
[----:B------:R-:W0:Y:S01]  /*44c0*/  MUFU.EX2 R111, R111 ;  /* 0x0000006f006f7308 */ /* 0x000e220000000800 */
[----:B-1----:R-:W-:Y:S01]  /*44d0*/  FADD.FTZ R10, R40, R41 ;  /* 0x00000029280a7221 */ /* 0x002fe20000010000 */
[----:B------:R-:W-:-:S02]  /*44e0*/  IMAD.MOV.U32 R41, RZ, RZ, R25 ;  /* 0x000000ffff297224 */ /* 0x000fc400078e0019 */
[--C-:B--2---:R-:W-:Y:S02]  /*44f0*/  IMAD.MOV.U32 R53, RZ, RZ, R25.reuse ;  /* 0x000000ffff357224 */ /* 0x104fe400078e0019 */
[----:B------:R-:W-:Y:S02]  /*4500*/  IMAD.MOV.U32 R80, RZ, RZ, R25 ;  /* 0x000000ffff507224 */ /* 0x000fe400078e0019 */
[----:B------:R-:W-:Y:S01]  /*4510*/  MUFU.EX2 R42, R42 ;  /* 0x0000002a002a7308 */ /* 0x000fe20000000800 */
[----:B---3--:R-:W-:Y:S01]  /*4520*/  FADD.FTZ R14, R82, R21 ;  /* 0x00000015520e7221 */ /* 0x008fe20000010000 */
[--C-:B------:R-:W-:Y:S02]  /*4530*/  IMAD.MOV.U32 R99, RZ, RZ, R25.reuse ;  /* 0x000000ffff637224 */ /* 0x100fe400078e0019 */
[--C-:B------:R-:W-:Y:S02]  /*4540*/  IMAD.MOV.U32 R103, RZ, RZ, R25.reuse ;  /* 0x000000ffff677224 */ /* 0x100fe400078e0019 */
[----:B------:R-:W-:-:S02]  /*4550*/  IMAD.MOV.U32 R107, RZ, RZ, R25 ;  /* 0x000000ffff6b7224 */ /* 0x000fc400078e0019 */
[----:B------:R-:W1:Y:S01]  /*4560*/  MUFU.EX2 R113, R113 ;  /* 0x0000007100717308 */ /* 0x000e620000000800 */
[----:B0-----:R-:W-:Y:S01]  /*4570*/  FADD.FTZ R23, R111, R10 ;  /* 0x0000000a6f177221 */ /* 0x001fe20000010000 */
[----:B------:R-:W-:-:S06]  /*4580*/  IMAD.MOV.U32 R109, RZ, RZ, R25 ;  /* 0x000000ffff6d7224 */ /* 0x000fcc00078e0019 */
[----:B------:R-:W0:Y:S08]  /*4590*/  MUFU.EX2 R31, R31 ;  /* 0x0000001f001f7308 */ /* 0x000e300000000800 */
[----:B------:R2:W3:Y:S01]  /*45a0*/  MUFU.EX2 R8, R57 ;  /* 0x0000003900087308 */ /* 0x0004e20000000800 */
[----:B-1----:R-:W-:Y:S01]  /*45b0*/  F2FP.SATFINITE.E4M3.F32.PACK_AB_MERGE_C R20, R113, R42, RZ ;  /* 0x0000002a7114723e */ /* 0x002fe200048070ff */
[----:B------:R-:W-:-:S03]  /*45c0*/  FADD.FTZ R42, R42, R23 ;  /* 0x000000172a2a7221 */ /* 0x000fc60000010000 */
[----:B------:R-:W-:Y:S01]  /*45d0*/  F2FP.SATFINITE.E4M3.F32.PACK_AB_MERGE_C R215, R111, R40, R20 ;  /* 0x000000286fd7723e */ /* 0x000fe20004807014 */
[----:B------:R-:W-:Y:S01]  /*45e0*/  FADD.FTZ R113, R113, R42 ;  /* 0x0000002a71717221 */ /* 0x000fe20000010000 */
[--C-:B------:R-:W-:Y:S01]  /*45f0*/  IMAD.MOV.U32 R40, RZ, RZ, R25.reuse ;  /* 0x000000ffff287224 */ /* 0x100fe200078e0019 */
[----:B------:R-:W-:Y:S01]  /*4600*/  MUFU.EX2 R46, R46 ;  /* 0x0000002e002e7308 */ /* 0x000fe20000000800 */
[----:B0-----:R-:W-:Y:S01]  /*4610*/  FADD.FTZ R21, R31, R14 ;  /* 0x0000000e1f157221 */ /* 0x001fe20000010000 */
[--C-:B------:R-:W-:Y:S02]  /*4620*/  IMAD.MOV.U32 R42, RZ, RZ, R25.reuse ;  /* 0x000000ffff2a7224 */ /* 0x100fe400078e0019 */
[--C-:B--2---:R-:W-:Y:S02]  /*4630*/  IMAD.MOV.U32 R57, RZ, RZ, R25.reuse ;  /* 0x000000ffff397224 */ /* 0x104fe400078e0019 */
[----:B------:R-:W-:Y:S02]  /*4640*/  IMAD.MOV.U32 R111, RZ, RZ, R25 ;  /* 0x000000ffff6f7224 */ /* 0x000fe400078e0019 */
[----:B------:R-:W0:Y:S01]  /*4650*/  MUFU.EX2 R117, R117 ;  /* 0x0000007500757308 */ /* 0x000e220000000800 */
[C---:B---3--:R-:W-:Y:S01]  /*4660*/  F2FP.SATFINITE.E4M3.F32.PACK_AB_MERGE_C R31, R8.reuse, R31, RZ ;  /* 0x0000001f081f723e */ /* 0x048fe200048070ff */
        /* <DEDUP_REMOVED lines=9> */
[----:B-1----:R-:W-:-:S07]  /*4700*/  FADD.FTZ R7, R35, R8 ;  /* 0x0000000823077221 */ /* 0x002fce0000010000 */
[----:B------:R1:W3:Y:S01]  /*4710*/  MUFU.EX2 R12, R29 ;  /* 0x0000001d000c7308 */ /* 0x0002e20000000800 */
[----:B--2---:R-:W-:Y:S01]  /*4720*/  FADD.FTZ R14, R44, R113 ;  /* 0x000000712c0e7221 */ /* 0x004fe20000010000 */
[----:B------:R-:W-:-:S06]  /*4730*/  IMAD.MOV.U32 R113, RZ, RZ, R25 ;  /* 0x000000ffff717224 */ /* 0x000fcc00078e0019 */
[----:B------:R-:W2:Y:S01]  /*4740*/  MUFU.EX2 R39, R39 ;  /* 0x0000002700277308 */ /* 0x000ea20000000800 */
[C---:B0-----:R-:W-:Y:S01]  /*4750*/  F2FP.SATFINITE.E4M3.F32.PACK_AB_MERGE_C R217, R115.reuse, R44, R20 ;  /* 0x0000002c73d9723e */ /* 0x041fe20004807014 */
[----:B------:R-:W-:Y:S01]  /*4760*/  FADD.FTZ R115, R115, R14 ;  /* 0x0000000e73737221 */ /* 0x000fe20000010000 */
[--C-:B-1----:R-:W-:Y:S02]  /*4770*/  IMAD.MOV.U32 R29, RZ, RZ, R25.reuse ;  /* 0x000000ffff1d7224 */ /* 0x102fe400078e0019 */
[----:B------:R-:W-:Y:S02]  /*4780*/  IMAD.MOV.U32 R44, RZ, RZ, R25 ;  /* 0x000000ffff2c7224 */ /* 0x000fe400078e0019 */
[----:B------:R-:W-:Y:S01]  /*4790*/  FADD.FTZ R46, R46, R115 ;  /* 0x000000732e2e7221 */ /* 0x000fe20000010000 */
[----:B------:R-:W-:Y:S01]  /*47a0*/  IMAD.MOV.U32 R115, RZ, RZ, R25 ;  /* 0x000000ffff737224 */ /* 0x000fe200078e0019 */
[----:B------:R-:W0:Y:S01]  /*47b0*/  MUFU.EX2 R6, R123 ;  /* 0x0000007b00067308 */ /* 0x000e220000000800 */
[----:B---3--:R-:W-:Y:S01]  /*47c0*/  FADD.FTZ R8, R12, R7 ;  /* 0x000000070c087221 */ /* 0x008fe20000010000 */
[----:B------:R-:W-:Y:S01]  /*47d0*/  FADD.FTZ R117, R117, R46 ;  /* 0x0000002e75757221 */ /* 0x000fe20000010000 */
[----:B------:R-:W-:-:S05]  /*47e0*/  IMAD.MOV.U32 R46, RZ, RZ, R25 ;  /* 0x000000ffff2e7224 */ /* 0x000fca00078e0019 */
[----:B------:R-:W-:Y:S01]  /*47f0*/  MUFU.EX2 R50, R50 ;  /* 0x0000003200327308 */ /* 0x000fe20000000800 */
[----:B--2---:R-:W-:-:S07]  /*4800*/  FADD.FTZ R7, R39, R8 ;  /* 0x0000000827077221 */ /* 0x004fce0000010000 */
[----:B------:R-:W1:Y:S01]  /*4810*/  MUFU.EX2 R121, R121 ;  /* 0x0000007900797308 */ /* 0x000e620000000800 */
[C---:B0-----:R-:W-:Y:S01]  /*4820*/  F2FP.SATFINITE.E4M3.F32.PACK_AB_MERGE_C R39, R6.reuse, R39, RZ ;  /* 0x000000270627723e */ /* 0x041fe200048070ff */
[----:B------:R-:W-:-:S03]  /*4830*/  FADD.FTZ R6, R6, R7 ;  /* 0x0000000706067221 */ /* 0x000fc60000010000 */
[----:B------:R-:W-:Y:S01]  /*4840*/  F2FP.SATFINITE.E4M3.F32.PACK_AB_MERGE_C R216, R12, R35, R39 ;  /* 0x000000230cd8723e */ /* 0x000fe20004807027 */
[--C-:B------:R-:W-:Y:S02]  /*4850*/  IMAD.MOV.U32 R35, RZ, RZ, R25.reuse ;  /* 0x000000ffff237224 */ /* 0x100fe400078e0019 */
[----:B------:R-:W0:Y:S01]  /*4860*/  MUFU.EX2 R125, R125 ;  /* 0x0000007d007d7308 */ /* 0x000e220000000800 */
[----:B------:R-:W-:-:S07]  /*4870*/  IMAD.MOV.U32 R39, RZ, RZ, R25 ;  /* 0x000000ffff277224 */ /* 0x000fce00078e0019 */
[----:B------:R-:W2:Y:S01]  /*4880*/  MUFU.EX2 R48, R48 ;  /* 0x0000003000307308 */ /* 0x000ea20000000800 */
[----:B-1----:R-:W-:-:S07]  /*4890*/  F2FP.SATFINITE.E4M3.F32.PACK_AB_MERGE_C R11, R121, R50, RZ ;  /* 0x00000032790b723e */ /* 0x002fce00048070ff */
[----:B------:R-:W1:Y:S01]  /*48a0*/  MUFU.EX2 R119, R119 ;  /* 0x0000007700777308 */ /* 0x000e620000000800 */
[----:B0-----:R-:W-:-:S07]  /*48b0*/  FADD.FTZ R7, R125, R6 ;  /* 0x000000067d077221 */ /* 0x001fce0000010000 */
[----:B------:R-:W0:Y:S01]  /*48c0*/  MUFU.EX2 R10, R127 ;  /* 0x0000007f000a7308 */ /* 0x000e220000000800 */
[----:B--2---:R-:W-:Y:S01]  /*48d0*/  FADD.FTZ R8, R48, R117 ;  /* 0x0000007530087221 */ /* 0x004fe20000010000 */
[----:B------:R-:W-:-:S06]  /*48e0*/  IMAD.MOV.U32 R117, RZ, RZ, R25 ;  /* 0x000000ffff757224 */ /* 0x000fcc00078e0019 */
[----:B------:R-:W2:Y:S01]  /*48f0*/  MUFU.EX2 R129, R129 ;  /* 0x0000008100817308 */ /* 0x000ea20000000800 */
[C---:B-1----:R-:W-:Y:S01]  /*4900*/  F2FP.SATFINITE.E4M3.F32.PACK_AB_MERGE_C R219, R119.reuse, R48, R11 ;  /* 0x0000003077db723e */ /* 0x042fe2000480700b */
[----:B------:R-:W-:Y:S01]  /*4910*/  FADD.FTZ R119, R119, R8 ;  /* 0x0000000877777221 */ /* 0x000fe20000010000 */
[----:B------:R-:W-:-:S03]  /*4920*/  IMAD.MOV.U32 R48, RZ, RZ, R25 ;  /* 0x000000ffff307224 */ /* 0x000fc600078e0019 */
[----:B------:R-:W-:Y:S01]  /*4930*/  FADD.FTZ R8, R50, R119 ;  /* 0x0000007732087221 */ /* 0x000fe20000010000 */
[----:B------:R-:W-:Y:S01]  /*4940*/  IMAD.MOV.U32 R50, RZ, RZ, R25 ;  /* 0x000000ffff327224 */ /* 0x000fe200078e0019 */
[----:B------:R-:W1:Y:S01]  /*4950*/  MUFU.EX2 R60, R60 ;  /* 0x0000003c003c7308 */ /* 0x000e620000000800 */
[----:B0-----:R-:W-:Y:S01]  /*4960*/  FADD.FTZ R6, R10, R7 ;  /* 0x000000070a067221 */ /* 0x001fe20000010000 */
[----:B------:R-:W-:Y:S01]  /*4970*/  FADD.FTZ R8, R121, R8 ;  /* 0x0000000879087221 */ /* 0x000fe20000010000 */
[----:B------:R-:W-:Y:S02]  /*4980*/  IMAD.MOV.U32 R119, RZ, RZ, R25 ;  /* 0x000000ffff777224 */ /* 0x000fe400078e0019 */
[----:B--2---:R-:W-:Y:S01]  /*4990*/  FADD.FTZ R7, R129, R6 ;  /* 0x0000000681077221 */ /* 0x004fe20000010000 */
[----:B------:R-:W-:Y:S01]  /*49a0*/  IMAD.MOV.U32 R6, RZ, RZ, RZ ;  /* 0x000000ffff067224 */ /* 0x000fe200078e00ff */
[C---:B-1----:R-:W-:Y:S02]  /*49b0*/  F2FP.SATFINITE.E4M3.F32.PACK_AB_MERGE_C R11, R60.reuse, R129, RZ ;  /* 0x000000813c0b723e */ /* 0x042fe400048070ff */
[----:B------:R-:W-:Y:S01]  /*49c0*/  FADD.FTZ R7, R60, R7 ;  /* 0x000000073c077221 */ /* 0x000fe20000010000 */
[----:B------:R-:W-:Y:S01]  /*49d0*/  IMAD.MOV.U32 R60, RZ, RZ, R25 ;  /* 0x000000ffff3c7224 */ /* 0x000fe200078e0019 */
[----:B------:R-:W-:Y:S01]  /*49e0*/  F2FP.SATFINITE.E4M3.F32.PACK_AB_MERGE_C R218, R10, R125, R11 ;  /* 0x0000007d0ada723e */ /* 0x000fe2000480700b */
[----:B------:R-:W-:Y:S06]  /*49f0*/  @!P2 BRA `(.L_x_3153) ;  /* 0x000000300088a947 */ /* 0x000fec0003800000 */
        /* <DEDUP_REMOVED lines=52> */
[----:B------:R-:W-:-:S06]  /*4d40*/  UMOV UR53, URZ ;  /* 0x0000003f00357c82 */ /* 0x000fcc0008000000 */
.L_x_3163:
[----:B------:R-:W-:Y:S01]  /*4d50*/  ISETP.NE.AND P3, PT, RZ, UR41, PT ;  /* 0x00000029ff007c0c */ /* 0x000fe2000bf65270 */
[----:B------:R-:W-:-:S04]  /*4d60*/  UISETP.NE.AND UP0, UPT, UR53, 0x1, UPT ;  /* 0x000000013500788c */ /* 0x000fc8000bf05270 */
[----:B------:R-:W-:-:S06]  /*4d70*/  USEL UR4, URZ, 0x1, UP0 ;  /* 0x000000013f047887 */ /* 0x000fcc0008000000 */
[----:B------:R-:W-:Y:S02]  /*4d80*/  LOP3.LUT R6, R12, UR4, RZ, 0x3c, !PT ;  /* 0x000000040c067c12 */ /* 0x000fe4000f8e3cff */
[----:B------:R-:W-:Y:S05]  /*4d90*/  @P3 BRA `(.L_x_3154) ;  /* 0x0000000000343947 */ /* 0x000fea0003800000 */
[----:B------:R-:W-:Y:S05]  /*4da0*/  @!P0 BRA `(.L_x_3155) ;  /* 0x0000000000048947 */ /* 0x000fea0003800000 */
[----:B------:R-:W-:Y:S01]  /*4db0*/  BPT.TRAP 0x1 ;  /* 0x000000040000795c */ /* 0x000fe20000300000 */
.L_x_3155:
        /* <DEDUP_REMOVED lines=8> */
.L_x_3156:
[----:B-1----:R-:W-:Y:S05]  /*4e40*/  @P2 BRA `(.L_x_3154) ;  /* 0x0000000000082947 */ /* 0x002fea0003800000 */
[----:B------:R-:W1:Y:S02]  /*4e50*/  SYNCS.PHASECHK.TRANS64.TRYWAIT P2, [UR4+0x33430], R3 ;  /* 0x03343003ff0075a7 */ /* 0x000e640008040144 */
[----:B-1----:R-:W-:Y:S05]  /*4e60*/  @!P2 BRA `(.L_x_3157) ;  /* 0x000000b00034a947 */ /* 0x002fea0003800000 */
.L_x_3154:
[----:B01----:R-:W-:Y:S01]  /*4e70*/  VIADD R3, R18, 0x8 ;  /* 0x0000000812037836 */ /* 0x003fe20000000000 */
[----:B------:R-:W-:Y:S01]  /*4e80*/  UIADD3 UR52, UR53, 0x1, URZ ;  /* 0x0000000135347890 */ /* 0x000fe2000fffe03f */
[C---:B------:R-:W-:Y:S01]  /*4e90*/  R2UR UR4, R4.reuse ;  /* 0x00000000040472ca */ /* 0x040fe200000e0000 */
[----:B------:R-:W-:Y:S01]  /*4ea0*/  UMOV UR7, 0x80000020 ;  /* 0x8000002000077882 */ /* 0x000fe20000000000 */
[C---:B------:R-:W-:Y:S01]  /*4eb0*/  R2UR UR5, R5.reuse ;  /* 0x00000000050572ca */ /* 0x040fe200000e0000 */
[----:B------:R0:W-:Y:S01]  /*4ec0*/  BAR.SYNC.DEFER_BLOCKING R3, 0x100 ;  /* 0x000400030000751d */ /* 0x0001e20000010000 */
[----:B------:R-:W-:Y:S01]  /*4ed0*/  UISETP.NE.AND UP0, UPT, UR52, 0x2, UPT ;  /* 0x000000023400788c */ /* 0x000fe2000bf05270 */
[C---:B------:R-:W-:Y:S02]  /*4ee0*/  R2UR UR8, R4.reuse ;  /* 0x00000000040872ca */ /* 0x040fe400000e0000 */
[C---:B------:R-:W-:Y:S01]  /*4ef0*/  R2UR UR9, R5.reuse ;  /* 0x00000000050972ca */ /* 0x040fe200000e0000 */
[----:B------:R-:W-:Y:S01]  /*4f00*/  USEL UR52, UR52, URZ, UP0 ;  /* 0x0000003f34347287 */ /* 0x000fe20008000000 */
[C---:B------:R-:W-:Y:S01]  /*4f10*/  R2UR UR12, R4.reuse ;  /* 0x00000000040c72ca */ /* 0x040fe200000e0000 */
[----:B------:R-:W-:Y:S01]  /*4f20*/  UMOV UR11, 0x80000020 ;  /* 0x80000020000b7882 */ /* 0x000fe20000000000 */
[C---:B------:R-:W-:Y:S01]  /*4f30*/  R2UR UR13, R5.reuse ;  /* 0x00000000050d72ca */ /* 0x040fe200000e0000 */
[----:B------:R-:W-:Y:S01]  /*4f40*/  UIMAD UR54, UR52, 0x780, UR42 ;  /* 0x00000780343678a4 */ /* 0x000fe2000f8e022a */
[C---:B------:R-:W-:Y:S01]  /*4f50*/  R2UR UR16, R4.reuse ;  /* 0x00000000041072ca */ /* 0x040fe200000e0000 */
[----:B------:R-:W-:Y:S01]  /*4f60*/  UMOV UR15, 0x80000020 ;  /* 0x80000020000f7882 */ /* 0x000fe20000000000 */
[C---:B------:R-:W-:Y:S01]  /*4f70*/  R2UR UR17, R5.reuse ;  /* 0x00000000051172ca */ /* 0x040fe200000e0000 */
[----:B------:R-:W-:Y:S01]  /*4f80*/  UIADD3 UR10, UR54, 0x80, URZ ;  /* 0x00000080360a7890 */ /* 0x000fe2000fffe03f */
[----:B------:R-:W-:Y:S01]  /*4f90*/  R2UR UR20, R4 ;  /* 0x00000000041472ca */ /* 0x000fe200000e0000 */
[----:B------:R-:W-:Y:S01]  /*4fa0*/  UIADD3 UR14, UR54, 0x100, URZ ;  /* 0x00000100360e7890 */ /* 0x000fe2000fffe03f */
[----:B------:R-:W-:Y:S01]  /*4fb0*/  R2UR UR21, R5 ;  /* 0x00000000051572ca */ /* 0x000fe200000e0000 */
[----:B------:R-:W-:Y:S01]  /*4fc0*/  UMOV UR6, UR54 ;  /* 0x0000003600067c82 */ /* 0x000fe20008000000 */
[----:B------:R-:W-:Y:S01]  /*4fd0*/  UIADD3 UR18, UR54, 0x180, URZ ;  /* 0x0000018036127890 */ /* 0x000fe2000fffe03f */
[----:B------:R-:W-:Y:S01]  /*4fe0*/  UMOV UR19, 0x80000020 ;  /* 0x8000002000137882 */ /* 0x000fe20000000000 */
[----:B------:R-:W-:Y:S01]  /*4ff0*/  UIADD3 UR22, UR54, 0x200, URZ ;  /* 0x0000020036167890 */ /* 0x000fe2000fffe03f */
[----:B------:R-:W-:Y:S01]  /*5000*/  UMOV UR23, 0x80000020 ;  /* 0x8000002000177882 */ /* 0x000fe20000000000 */
[----:B------:R-:W-:Y:S01]  /*5010*/  WARPGROUP.ARRIVE ;  /* 0x00000000000079c5 */ /* 0x000fe20000000000 */
[----:B------:R-:W-:Y:S01]  /*5020*/  UIADD3 UR26, UR54, 0x2, URZ ;  /* 0x00000002361a7890 */ /* 0x000fe2000fffe03f */
[----:B------:R-:W-:Y:S01]  /*5030*/  UMOV UR27, 0x80000020 ;  /* 0x80000020001b7882 */ /* 0x000fe20000000000 */
[----:B------:R-:W-:-:S03]  /*5040*/  UIADD3 UR30, UR54, 0x280, URZ ;  /* 0x00000280361e7890 */ /* 0x000fc6000fffe03f */
[----:B------:R-:W-:Y:S01]  /*5050*/  QGMMA.64x32x32.F32.E4M3.E4M3 R184, gdesc[UR4], RZ, !UPT, gsb0 ;  /* 0x0060000004b879f3 */ /* 0x000fe2000c0008ff */
[----:B------:R-:W-:Y:S01]  /*5060*/  UIADD3 UR6, UR54, 0x82, URZ ;  /* 0x0000008236067890 */ /* 0x000fe2000fffe03f */
[----:B------:R-:W-:Y:S01]  /*5070*/  UMOV UR4, UR24 ;  /* 0x0000001800047c82 */ /* 0x000fe20008000000 */
[----:B------:R-:W-:Y:S01]  /*5080*/  UMOV UR5, UR25 ;  /* 0x0000001900057c82 */ /* 0x000fe20008000000 */
        /* <DEDUP_REMOVED lines=8> */
[----:B------:R-:W-:-:S02]  /*5110*/  WARPGROUP.DEPBAR.LE gsb0, 0x0 ;  /* 0x00008000000079c5 */ /* 0x000fc40000010000 */
[----:B------:R-:W-:-:S06]  /*5120*/  WARPGROUP.ARRIVE ;  /* 0x00000000000079c5 */ /* 0x000fcc0000000000 */
[----:B------:R-:W-:Y:S01]  /*5130*/  QGMMA.64x32x32.F32.E4M3.E4M3 R168, gdesc[UR8], RZ, !UPT, gsb0 ;  /* 0x0060000008a879f3 */ /* 0x000fe2000c0008ff */
[----:B------:R-:W-:Y:S02]  /*5140*/  UIADD3 UR8, UR54, 0x102, URZ ;  /* 0x0000010236087890 */ /* 0x000fe4000fffe03f */
[----:B------:R-:W-:Y:S02]  /*5150*/  UIADD3 UR9, UR54, 0x182, URZ ;  /* 0x0000018236097890 */ /* 0x000fe4000fffe03f */
        /* <DEDUP_REMOVED lines=13> */
[----:B------:R-:W-:Y:S01]  /*5230*/  UMOV UR26, UR6 ;  /* 0x00000006001a7c82 */ /* 0x000fe20008000000 */
[----:B------:R-:W-:Y:S01]  /*5240*/  UMOV UR27, 0x80000020 ;  /* 0x80000020001b7882 */ /* 0x000fe20000000000 */
[----:B------:R-:W-:Y:S01]  /*5250*/  UMOV UR6, UR8 ;  /* 0x0000000800067c82 */ /* 0x000fe20008000000 */
        /* <DEDUP_REMOVED lines=10> */
[----:B------:R-:W-:Y:S01]  /*5300*/  UIADD3 UR6, UR54, 0x300, URZ ;  /* 0x0000030036067890 */ /* 0x000fe2000fffe03f */
[----:B------:R-:W-:Y:S01]  /*5310*/  UMOV UR4, UR28 ;  /* 0x0000001c00047c82 */ /* 0x000fe20008000000 */
[----:B------:R-:W-:Y:S01]  /*5320*/  UMOV UR5, UR29 ;  /* 0x0000001d00057c82 */ /* 0x000fe20008000000 */
        /* <DEDUP_REMOVED lines=120> */
[----:B0-----:R-:W-:Y:S05]  /*5ab0*/  @P3 BRA `(.L_x_3158) ;  /* 0x0000000000283947 */ /* 0x001fea0003800000 */
[----:B------:R-:W-:Y:S05]  /*5ac0*/  @!P0 BRA `(.L_x_3159) ;  /* 0x0000000000048947 */ /* 0x000fea0003800000 */
[----:B------:R-:W-:Y:S01]  /*5ad0*/  BPT.TRAP 0x1 ;  /* 0x000000040000795c */ /* 0x000fe20000300000 */
.L_x_3159:
[----:B------:R-:W-:Y:S01]  /*5ae0*/  ULEA UR4, UR53, UR40, 0x3 ;  /* 0x0000002835047291 */ /* 0x000fe2000f8e183f */
[----:B------:R-:W-:-:S08]  /*5af0*/  SHF.L.U32 R3, R12, 0x1f, RZ ;  /* 0x0000001f0c037819 */ /* 0x000fd000000006ff */
[----:B------:R0:W1:Y:S01]  /*5b00*/  SYNCS.PHASECHK.TRANS64.TRYWAIT P2, [UR4+0x33450], R3 ;  /* 0x03345003ff0075a7 */ /* 0x0000620008040144 */
[----:B------:R-:W-:Y:S05]  /*5b10*/  @!P0 BRA `(.L_x_3160) ;  /* 0x0000000000048947 */ /* 0x000fea0003800000 */
[----:B------:R-:W-:Y:S01]  /*5b20*/  BPT.TRAP 0x1 ;  /* 0x000000040000795c */ /* 0x000fe20000300000 */
.L_x_3160:
[----:B-1----:R-:W-:Y:S05]  /*5b30*/  @P2 BRA `(.L_x_3158) ;  /* 0x0000000000082947 */ /* 0x002fea0003800000 */
[----:B------:R-:W1:Y:S02]  /*5b40*/  SYNCS.PHASECHK.TRANS64.TRYWAIT P2, [UR4+0x33450], R3 ;  /* 0x03345003ff0075a7 */ /* 0x000e640008040144 */
[----:B-1----:R-:W-:Y:S05]  /*5b50*/  @!P2 BRA `(.L_x_3161) ;  /* 0x000000a40010a947 */ /* 0x002fea0003800000 */
.L_x_3158:
        /* <DEDUP_REMOVED lines=13> */
[----:B------:R-:W-:Y:S01]  /*5c30*/  UIMAD UR4, UR53, 0x780, UR4 ;  /* 0x00000780350478a4 */ /* 0x000fe2000f8e0204 */
[----:B------:R-:W-:Y:S02]  /*5c40*/  FMNMX.FTZ R9, R191, R14, !PT ;  /* 0x0000000ebf097209 */ /* 0x000fe40007810000 */
[----:B------:R-:W-:Y:S02]  /*5c50*/  FMNMX.FTZ R12, R192, R3, !PT ;  /* 0x00000003c00c7209 */ /* 0x000fe40007810000 */
[----:B------:R-:W-:Y:S02]  /*5c60*/  FMNMX.FTZ R14, R194, R9, !PT ;  /* 0x00000009c20e7209 */ /* 0x000fe40007810000 */
[----:B------:R-:W-:Y:S01]  /*5c70*/  UMOV UR6, UR4 ;  /* 0x0000000400067c82 */ /* 0x000fe20008000000 */
[----:B------:R-:W-:Y:S01]  /*5c80*/  FMNMX.FTZ R3, R193, R12, !PT ;  /* 0x0000000cc1037209 */ /* 0x000fe20007810000 */
[----:B------:R-:W-:Y:S01]  /*5c90*/  QGMMA.64x192x32.F32.E4M3.E4M3 R24, R200, gdesc[UR4], R24, gsb0 ;  /* 0x02e00004c8187df3 */ /* 0x000fe20008000818 */
        /* <DEDUP_REMOVED lines=79> */
[----:B------:R-:W-:Y:S01]  /*6190*/  FADD.FTZ R19, -R9, R10 ;  /* 0x0000000a09137221 */ /* 0x000fe20000010100 */
[----:B------:R-:W-:-:S03]  /*61a0*/  FFMA.FTZ R13, R2, R9, -8 ;  /* 0xc1000000020d7423 */ /* 0x000fc60000010009 */
[C---:B------:R-:W-:Y:S01]  /*61b0*/  FMUL.FTZ R10, R2.reuse, R19 ;  /* 0x00000013020a7220 */ /* 0x040fe20000410000 */
[----:B------:R-:W-:-:S01]  /*61c0*/  FFMA.FTZ R15, R2, R184, -R13 ;  /* 0x000000b8020f7223 */ /* 0x000fc2000001080d */
[C-C-:B------:R-:W-:Y:S01]  /*61d0*/  FFMA.FTZ R12, R2.reuse, R185, -R13.reuse ;  /* 0x000000b9020c7223 */ /* 0x140fe2000001080d */
[----:B------:R-:W-:Y:S02]  /*61e0*/  WARPGROUP.DEPBAR.LE gsb0, 0x0 ;  /* 0x00008000000079c5 */ /* 0x000fe40000010000 */
[----:B------:R-:W-:Y:S01]  /*61f0*/  WARPGROUP.ARRIVE ;  /* 0x00000000000079c5 */ /* 0x000fe20000000000 */
[----:B------:R-:W-:-:S01]  /*6200*/  FFMA.FTZ R14, R2, R188, -R13 ;  /* 0x000000bc020e7223 */ /* 0x000fc2000001080d */
[C-C-:B------:R-:W-:Y:S01]  /*6210*/  FFMA.FTZ R19, R2.reuse, R189, -R13.reuse ;  /* 0x000000bd02137223 */ /* 0x140fe2000001080d */
[----:B------:R-:W-:-:S01]  /*6220*/  FFMA.FTZ R20, R2, R192, -R13 ;  /* 0x000000c002147223 */ /* 0x000fc2000001080d */
[C-C-:B------:R-:W-:Y:S01]  /*6230*/  FFMA.FTZ R21, R2.reuse, R193, -R13.reuse ;  /* 0x000000c102157223 */ /* 0x140fe2000001080d */
[----:B------:R-:W-:-:S01]  /*6240*/  FFMA.FTZ R22, R2, R196, -R13 ;  /* 0x000000c402167223 */ /* 0x000fc2000001080d */
[----:B------:R-:W-:Y:S01]  /*6250*/  QGMMA.64x192x32.F32.E4M3.E4M3 R24, R204, gdesc[UR4], R24, gsb0 ;  /* 0x02e00004cc187df3 */ /* 0x000fe20008000818 */
[----:B------:R-:W-:Y:S01]  /*6260*/  UIADD3 UR6, UR4, 0x300, URZ ;  /* 0x0000030004067890 */ /* 0x000fe2000fffe03f */
[C-C-:B------:R-:W-:Y:S01]  /*6270*/  FFMA.FTZ R23, R2.reuse, R197, -R13.reuse ;  /* 0x000000c502177223 */ /* 0x140fe2000001080d */
[----:B------:R-:W-:Y:S01]  /*6280*/  UMOV UR7, 0xc0000010 ;  /* 0xc000001000077882 */ /* 0x000fe20000000000 */
        /* <DEDUP_REMOVED lines=32> */
[----:B------:R-:W-:Y:S01]  /*6490*/  FADD.FTZ R11, -R3, R11 ;  /* 0x0000000b030b7221 */ /* 0x000fe20000010100 */
[----:B------:R-:W-:-:S01]  /*64a0*/  FFMA.FTZ R13, R2, R3, -8 ;  /* 0xc1000000020d7423 */ /* 0x000fc20000010003 */
[----:B------:R-:W-:Y:S02]  /*64b0*/  MUFU.EX2 R10, R10 ;  /* 0x0000000a000a7308 */ /* 0x000fe40000000800 */
[C---:B------:R-:W-:Y:S01]  /*64c0*/  FMUL.FTZ R11, R2.reuse, R11 ;  /* 0x0000000b020b7220 */ /* 0x040fe20000410000 */
        /* <DEDUP_REMOVED lines=22> */
[----:B0-----:R-:W-:-:S01]  /*6630*/  FFMA.FTZ R7, R10, R7, R15 ;  /* 0x000000070a077223 */ /* 0x001fc2000001000f */
        /* <DEDUP_REMOVED lines=18> */
[----:B------:R-:W-:Y:S01]  /*6760*/  FFMA.FTZ R126, R2, R126, -R13 ;  /* 0x0000007e027e7223 */ /* 0x000fe2000001080d */
[----:B------:R-:W-:-:S02]  /*6770*/  IMAD.U32 R194, RZ, RZ, UR52 ;  /* 0x00000034ffc27e24 */ /* 0x000fc4000f8e00ff */
[----:B------:R-:W-:Y:S01]  /*6780*/  FFMA.FTZ R134, R2, R134, -R13 ;  /* 0x0000008602867223 */ /* 0x000fe2000001080d */
[----:B------:R-:W1:Y:S01]  /*6790*/  MUFU.EX2 R14, R14 ;  /* 0x0000000e000e7308 */ /* 0x000e620000000800 */
[----:B0-----:R-:W-:-:S01]  /*67a0*/  FADD.FTZ R7, R12, R7 ;  /* 0x000000070c077221 */ /* 0x001fc20000010000 */
[----:B------:R-:W-:-:S06]  /*67b0*/  @!P1 LEA R194, R194, UR40, 0x3 ;  /* 0x00000028c2c29c11 */ /* 0x000fcc000f8e18ff */
        /* <DEDUP_REMOVED lines=27> */
[----:B-1----:R-:W-:-:S01]  /*6970*/  FADD.FTZ R8, R168, R7 ;  /* 0x00000007a8087221 */ /* 0x002fc20000010000 */
[----:B------:R-:W-:Y:S02]  /*6980*/  WARPGROUP.DEPBAR.LE gsb0, 0x0 ;  /* 0x00008000000079c5 */ /* 0x000fe40000010000 */
[----:B------:R-:W-:-:S04]  /*6990*/  WARPGROUP.ARRIVE ;  /* 0x00000000000079c5 */ /* 0x000fc80000000000 */
[----:B------:R-:W1:Y:S01]  /*69a0*/  MUFU.EX2 R171, R171 ;  /* 0x000000ab00ab7308 */ /* 0x000e620000000800 */
[----:B0-----:R-:W-:-:S01]  /*69b0*/  FADD.FTZ R192, R170, R193 ;  /* 0x000000c1aac07221 */ /* 0x001fc20000010000 */
[----:B------:R-:W-:Y:S01]  /*69c0*/  QGMMA.64x192x32.F32.E4M3.E4M3 R24, R208, gdesc[UR4], R24, gsb0 ;  /* 0x02e00004d0187df3 */ /* 0x000fe20008000818 */
[----:B------:R-:W-:Y:S01]  /*69d0*/  UIADD3 UR6, UR4, 0x480, URZ ;  /* 0x0000048004067890 */ /* 0x000fe2000fffe03f */
[----:B--2---:R-:W-:Y:S01]  /*69e0*/  FADD.FTZ R7, R169, R8 ;  /* 0x00000008a9077221 */ /* 0x004fe20000010000 */
[----:B------:R-:W-:Y:S01]  /*69f0*/  UMOV UR7, 0xc0000010 ;  /* 0xc000001000077882 */ /* 0x000fe20000000000 */
[----:B------:R-:W-:Y:S02]  /*6a00*/  UIADD3 UR4, UR4, 0x600, URZ ;  /* 0x0000060004047890 */ /* 0x000fe4000fffe03f */
[----:B------:R-:W0:Y:S01]  /*6a10*/  MUFU.EX2 R172, R172 ;  /* 0x000000ac00ac7308 */ /* 0x000e220000000800 */
[----:B-1----:R-:W-:-:S07]  /*6a20*/  FADD.FTZ R193, R171, R192 ;  /* 0x000000c0abc17221 */ /* 0x002fce0000010000 */
[----:B------:R-:W1:Y:S08]  /*6a30*/  MUFU.EX2 R174, R174 ;  /* 0x000000ae00ae7308 */ /* 0x000e700000000800 */
        /* <DEDUP_REMOVED lines=47> */
[----:B------:R-:W-:Y:S02]  /*6d30*/  WARPGROUP.DEPBAR.LE gsb0, 0x0 ;  /* 0x00008000000079c5 */ /* 0x000fe40000010000 */
[----:B------:R-:W-:Y:S01]  /*6d40*/  WARPGROUP.ARRIVE ;  /* 0x00000000000079c5 */ /* 0x000fe20000000000 */
[----:B--2---:R-:W-:-:S04]  /*6d50*/  FADD.FTZ R193, R163, R192 ;  /* 0x000000c0a3c17221 */ /* 0x004fc80000010000 */
[----:B------:R-:W2:Y:S01]  /*6d60*/  MUFU.EX2 R165, R165 ;  /* 0x000000a500a57308 */ /* 0x000ea20000000800 */
[----:B------:R-:W-:Y:S01]  /*6d70*/  QGMMA.64x192x32.F32.E4M3.E4M3 R24, R212, gdesc[UR4], R24, gsb0 ;  /* 0x02e00004d4187df3 */ /* 0x000fe20008000818 */
[----:B------:R-:W-:Y:S01]  /*6d80*/  UMOV UR6, UR4 ;  /* 0x0000000400067c82 */ /* 0x000fe20008000000 */
[----:B------:R-:W-:Y:S01]  /*6d90*/  UMOV UR7, 0xc0000010 ;  /* 0xc000001000077882 */ /* 0x000fe20000000000 */
[----:B0-----:R-:W-:-:S04]  /*6da0*/  FADD.FTZ R8, R164, R7 ;  /* 0x00000007a4087221 */ /* 0x001fc80000010000 */
        /* <DEDUP_REMOVED lines=10> */
[C-C-:B------:R-:W-:Y:S01]  /*6e50*/  FFMA.FTZ R193, R2.reuse, R127, -R13.reuse ;  /* 0x0000007f02c17223 */ /* 0x140fe2000001080d */
[----:B------:R-:W-:-:S05]  /*6e60*/  FFMA.FTZ R127, R2, R130, -R13 ;  /* 0x00000082027f7223 */ /* 0x000fca000001080d */
        /* <DEDUP_REMOVED lines=14> */
[----:B------:R-:W-:-:S06]  /*6f50*/  IADD3 R7, -R18, 0xb, RZ ;  /* 0x0000000b12077810 */ /* 0x000fcc0007ffe1ff */
        /* <DEDUP_REMOVED lines=27> */
[----:B-1----:R-:W-:-:S01]  /*7110*/  FADD.FTZ R192, R126, R195 ;  /* 0x000000c37ec07221 */ /* 0x002fc20000010000 */
[----:B------:R-:W-:Y:S02]  /*7120*/  WARPGROUP.DEPBAR.LE gsb0, 0x0 ;  /* 0x00008000000079c5 */ /* 0x000fe40000010000 */
[----:B------:R-:W-:-:S04]  /*7130*/  WARPGROUP.ARRIVE ;  /* 0x00000000000079c5 */ /* 0x000fc80000000000 */
[----:B------:R-:W1:Y:S02]  /*7140*/  MUFU.EX2 R128, R128 ;  /* 0x0000008000807308 */ /* 0x000e640000000800 */
[----:B------:R-:W-:Y:S01]  /*7150*/  QGMMA.64x192x32.F32.E4M3.E4M3 R24, R216, gdesc[UR4], R24, gsb0 ;  /* 0x02e00004d8187df3 */ /* 0x000fe20008000818 */
[----:B0-----:R-:W-:-:S05]  /*7160*/  FADD.FTZ R192, R193, R192 ;  /* 0x000000c0c1c07221 */ /* 0x001fca0000010000 */
[----:B------:R-:W0:Y:S08]  /*7170*/  MUFU.EX2 R127, R127 ;  /* 0x0000007f007f7308 */ /* 0x000e300000000800 */
[----:B------:R-:W2:Y:S08]  /*7180*/  MUFU.EX2 R129, R129 ;  /* 0x0000008100817308 */ /* 0x000eb00000000800 */
[----:B------:R-:W3:Y:S08]  /*7190*/  MUFU.EX2 R130, R130 ;  /* 0x0000008200827308 */ /* 0x000ef00000000800 */
[----:B------:R-:W4:Y:S08]  /*71a0*/  MUFU.EX2 R132, R132 ;  /* 0x0000008400847308 */ /* 0x000f300000000800 */
[----:B------:R-:W5:Y:S08]  /*71b0*/  MUFU.EX2 R134, R134 ;  /* 0x0000008600867308 */ /* 0x000f700000000800 */
[----:B------:R-:W5:Y:S08]  /*71c0*/  MUFU.EX2 R133, R133 ;  /* 0x0000008500857308 */ /* 0x000f700000000800 */
[----:B------:R-:W5:Y:S01]  /*71d0*/  MUFU.EX2 R13, R13 ;  /* 0x0000000d000d7308 */ /* 0x000f620000000800 */
[----:B------:R-:W-:-:S02]  /*71e0*/  WARPGROUP.DEPBAR.LE gsb0, 0x0 ;  /* 0x00008000000079c5 */ /* 0x000fc40000010000 */
[----:B------:R1:W-:Y:S06]  /*71f0*/  BAR.ARV R7, 0x100 ;  /* 0x000400070000751d */ /* 0x0003ec0000002000 */
[----:B-1----:R-:W-:-:S05]  /*7200*/  @!P1 VIADD R7, R194, 0x33440 ;  /* 0x00033440c2079836 */ /* 0x002fca0000000000 */
[----:B------:R-:W-:-:S04]  /*7210*/  @!P1 PRMT R7, RZ, 0x654, R7 ;  /* 0x00000654ff079816 */ /* 0x000fc80000000007 */
[----:B------:R1:W-:Y:S02]  /*7220*/  @!P1 SYNCS.ARRIVE.TRANS64.RED.A1T0 RZ, [R7+URZ], RZ ;  /* 0x000000ff07ff99a7 */ /* 0x0003e4000810043f */
[----:B-1----:R-:W-:-:S04]  /*7230*/  FADD.FTZ R7, R125, R8 ;  /* 0x000000087d077221 */ /* 0x002fc80000010000 */
[----:B------:R-:W-:Y:S01]  /*7240*/  FADD.FTZ R8, R128, R7 ;  /* 0x0000000780087221 */ /* 0x000fe20000010000 */
[----:B0-----:R-:W-:-:S03]  /*7250*/  FADD.FTZ R7, R127, R192 ;  /* 0x000000c07f077221 */ /* 0x001fc60000010000 */
[----:B--2---:R-:W-:Y:S01]  /*7260*/  FADD.FTZ R131, R129, R8 ;  /* 0x0000000881837221 */ /* 0x004fe20000010000 */
[----:B---3--:R-:W-:-:S03]  /*7270*/  FADD.FTZ R7, R130, R7 ;  /* 0x0000000782077221 */ /* 0x008fc60000010000 */
[----:B----4-:R-:W-:Y:S01]  /*7280*/  FADD.FTZ R8, R132, R131 ;  /* 0x0000008384087221 */ /* 0x010fe20000010000 */
[----:B-----5:R-:W-:-:S03]  /*7290*/  FADD.FTZ R131, R134, R7 ;  /* 0x0000000786837221 */ /* 0x020fc60000010000 */
[----:B------:R-:W-:Y:S01]  /*72a0*/  FADD.FTZ R7, R133, R8 ;  /* 0x0000000885077221 */ /* 0x000fe20000010000 */
[----:B------:R-:W-:-:S01]  /*72b0*/  FADD.FTZ R8, R13, R131 ;  /* 0x000000830d087221 */ /* 0x000fc20000010000 */
[----:B------:R-:W-:Y:S06]  /*72c0*/  @!P0 BRA `(.L_x_3162) ;  /* 0x0000000000048947 */ /* 0x000fec0003800000 */
[----:B------:R-:W-:Y:S01]  /*72d0*/  BPT.TRAP 0x1 ;  /* 0x000000040000795c */ /* 0x000fe20000300000 */
.L_x_3162:
[----:B------:R-:W-:Y:S01]  /*72e0*/  ULEA UR4, UR53, UR40, 0x3 ;  /* 0x0000002835047291 */ /* 0x000fe2000f8e183f */
[----:B------:R-:W-:Y:S01]  /*72f0*/  ISETP.GT.AND P2, PT, R0, R17, PT ;  /* 0x000000110000720c */ /* 0x000fe20003f44270 */
[----:B------:R-:W-:Y:S01]  /*7300*/  FMUL.FTZ R24, R24, R10 ;  /* 0x0000000a18187220 */ /* 0x000fe20000410000 */
        /* <DEDUP_REMOVED lines=142> */
[----:B------:R-:W-:Y:S01]  /*7bf0*/  F2FP.SATFINITE.E4M3.F32.PACK_AB_MERGE_C R219, R130, R127, R13 ;  /* 0x0000007f82db723e */ /* 0x000fe2000480700d */
[----:B------:R-:W-:Y:S06]  /*7c00*/  @P2 BRA `(.L_x_3163) ;  /* 0xffffffd000502947 */ /* 0x000fec000383ffff */
[----:B------:R-:W-:-:S07]  /*7c10*/  IMAD.U32 R0, RZ, RZ, UR52 ;  /* 0x00000034ff007e24 */ /* 0x000fce000f8e00ff */
.L_x_3153:
[----:B------:R-:W-:Y:S06]  /*7c20*/  BAR.ARV 0x8, 0x180 ;  /* 0x0206000000007b1d */ /* 0x000fec0000002000 */
[----:B------:R-:W-:Y:S05]  /*7c30*/  @!P0 BRA `(.L_x_3164) ;  /* 0x0000000000048947 */ /* 0x000fea0003800000 */
[----:B------:R-:W-:Y:S01]  /*7c40*/  BPT.TRAP 0x1 ;  /* 0x000000040000795c */ /* 0x000fe20000300000 */
.L_x_3164:
[----:B------:R-:W-:Y:S02]  /*7c50*/  R2UR UR5, R0 ;  /* 0x00000000000572ca */ /* 0x000fe400000e0000 */
[----:B------:R-:W-:-:S11]  /*7c60*/  SHF.L.U32 R6, R6, 0x1f, RZ ;  /* 0x0000001f06067819 */ /* 0x000fd600000006ff */
[----:B------:R-:W-:-:S09]  /*7c70*/  ULEA UR5, UR5, UR40, 0x3 ;  /* 0x0000002805057291 */ /* 0x000fd2000f8e183f */
[----:B------:R0:W1:Y:S01]  /*7c80*/  SYNCS.PHASECHK.TRANS64.TRYWAIT P1, [UR5+0x33450], R6 ;  /* 0x03345006ff0075a7 */ /* 0x0000620008020145 */
[----:B------:R-:W-:Y:S05]  /*7c90*/  @!P0 BRA `(.L_x_3165) ;  /* 0x0000000000048947 */ /* 0x000fea0003800000 */
[----:B------:R-:W-:Y:S01]  /*7ca0*/  BPT.TRAP 0x1 ;  /* 0x000000040000795c */ /* 0x000fe20000300000 */
.L_x_3165:
[----:B-1----:R-:W-:Y:S05]  /*7cb0*/  @P1 BRA `(.L_x_3166) ;  /* 0x0000000000081947 */ /* 0x002fea0003800000 */
[----:B------:R-:W1:Y:S02]  /*7cc0*/  SYNCS.PHASECHK.TRANS64.TRYWAIT P1, [UR5+0x33450], R6 ;  /* 0x03345006ff0075a7 */ /* 0x000e640008020145 */
[----:B-1----:R-:W-:Y:S05]  /*7cd0*/  @!P1 BRA `(.L_x_3167) ;  /* 0x0000008000c89947 */ /* 0x002fea0003800000 */
.L_x_3166:
        /* <DEDUP_REMOVED lines=8> */
[----:B------:R-:W-:-:S07]  /*7d60*/  UIMAD UR4, UR6, 0x780, UR4 ;  /* 0x00000780060478a4 */ /* 0x000fce000f8e0204 */
[----:B------:R-:W-:Y:S02]  /*7d70*/  UMOV UR6, UR4 ;  /* 0x0000000400067c82 */ /* 0x000fe40008000000 */
[----:B------:R-:W-:Y:S01]  /*7d80*/  QGMMA.64x192x32.F32.E4M3.E4M3 R24, R200, gdesc[UR4], R24, gsb0 ;  /* 0x02e00004c8187df3 */ /* 0x000fe20008000818 */
[----:B------:R-:W-:Y:S01]  /*7d90*/  UIADD3 UR6, UR4, 0x180, URZ ;  /* 0x0000018004067890 */ /* 0x000fe2000fffe03f */
[----:B------:R-:W-:Y:S01]  /*7da0*/  UMOV UR7, 0xc0000010 ;  /* 0xc000001000077882 */ /* 0x000fe20000000000 */
[----:B--2---:R-:W-:-:S04]  /*7db0*/  ISETP.NE.U32.AND P1, PT, R12, RZ, PT ;  /* 0x000000ff0c00720c */ /* 0x004fc80003f25070 */
[----:B------:R-:W-:-:S13]  /*7dc0*/  ISETP.NE.AND.EX P1, PT, R13, RZ, PT, P1 ;  /* 0x000000ff0d00720c */ /* 0x000fda0003f25310 */
[----:B------:R-:W2:Y:S01]  /*7dd0*/  @P1 LDC.64 R10, c[0x0][0x9c8] ;  /* 0x00027200ff0a1b82 */ /* 0x000ea20000000a00 */
[----:B------:R-:W-:-:S07]  /*7de0*/  @P1 SHF.R.S32.HI R17, RZ, 0x1f, R16 ;  /* 0x0000001fff111819 */ /* 0x000fce0000011410 */
[----:B------:R-:W3:Y:S01]  /*7df0*/  @P1 LDC.64 R14, c[0x0][0x9d0] ;  /* 0x00027400ff0e1b82 */ /* 0x000ee20000000a00 */
[C---:B--2---:R-:W-:Y:S02]  /*7e00*/  @P1 IMAD R0, R10.reuse, UR37, RZ ;  /* 0x000000250a001c24 */ /* 0x044fe4000f8e02ff */
[----:B-1----:R-:W-:-:S04]  /*7e10*/  @P1 IMAD.WIDE.U32 R4, R10, UR36, RZ ;  /* 0x000000240a041c25 */ /* 0x002fc8000f8e00ff */
[----:B------:R-:W-:Y:S02]  /*7e20*/  @P1 IMAD R11, R11, UR36, R0 ;  /* 0x000000240b0b1c24 */ /* 0x000fe4000f8e0200 */
[-C--:B---3--:R-:W-:Y:S02]  /*7e30*/  @P1 IMAD R0, R17, R14.reuse, RZ ;  /* 0x0000000e11001224 */ /* 0x088fe400078e02ff */
[----:B------:R-:W-:Y:S02]  /*7e40*/  @P1 IMAD.IADD R5, R5, 0x1, R11 ;  /* 0x0000000105051824 */ /* 0x000fe400078e020b */
[C---:B------:R-:W-:Y:S02]  /*7e50*/  @P1 IMAD R11, R16.reuse, R15, R0 ;  /* 0x0000000f100b1224 */ /* 0x040fe400078e0200 */
[----:B------:R-:W-:-:S04]  /*7e60*/  @P1 IMAD.WIDE.U32 R4, R16, R14, R4 ;  /* 0x0000000e10041225 */ /* 0x000fc800078e0004 */
[----:B------:R-:W-:Y:S01]  /*7e70*/  @P1 IMAD.IADD R0, R5, 0x1, R11 ;  /* 0x0000000105001824 */ /* 0x000fe200078e020b */
[----:B------:R-:W-:Y:S01]  /*7e80*/  @P1 LEA R10, P2, R4, R12, 0x2 ;  /* 0x0000000c040a1211 */ /* 0x000fe200078410ff */
[----:B------:R-:W-:-:S03]  /*7e90*/  IMAD.MOV.U32 R5, RZ, RZ, 0x3f800000 ;  /* 0x3f800000ff057424 */ /* 0x000fc600078e00ff */
[----:B------:R-:W-:-:S05]  /*7ea0*/  @P1 LEA.HI.X R11, R4, R13, R0, 0x2, P2 ;  /* 0x0000000d040b1211 */ /* 0x000fca00010f1400 */
[----:B------:R1:W2:Y:S01]  /*7eb0*/  @P1 LDG.E R5, desc[UR38][R10.64] ;  /* 0x000000260a051981 */ /* 0x0002a2000c1e1900 */
[----:B------:R-:W-:Y:S02]  /*7ec0*/  WARPGROUP.DEPBAR.LE gsb0, 0x0 ;  /* 0x00008000000079c5 */ /* 0x000fe40000010000 */
[----:B------:R-:W-:-:S06]  /*7ed0*/  WARPGROUP.ARRIVE ;  /* 0x00000000000079c5 */ /* 0x000fcc0000000000 */
[----:B------:R-:W-:Y:S01]  /*7ee0*/  QGMMA.64x192x32.F32.E4M3.E4M3 R24, R204, gdesc[UR4], R24, gsb0 ;  /* 0x02e00004cc187df3 */ /* 0x000fe20008000818 */
[----:B------:R-:W-:Y:S01]  /*7ef0*/  UIADD3 UR6, UR4, 0x300, URZ ;  /* 0x0000030004067890 */ /* 0x000fe2000fffe03f */
[----:B------:R-:W-:Y:S01]  /*7f00*/  UMOV UR7, 0xc0000010 ;  /* 0xc000001000077882 */ /* 0x000fe20000000000 */
[----:B------:R-:W-:Y:S02]  /*7f10*/  WARPGROUP.DEPBAR.LE gsb0, 0x0 ;  /* 0x00008000000079c5 */ /* 0x000fe40000010000 */
[----:B------:R-:W-:-:S15]  /*7f20*/  WARPGROUP.ARRIVE ;  /* 0x00000000000079c5 */ /* 0x000fde0000000000 */
[----:B------:R-:W-:Y:S01]  /*7f30*/  QGMMA.64x192x32.F32.E4M3.E4M3 R24, R208, gdesc[UR4], R24, gsb0 ;  /* 0x02e00004d0187df3 */ /* 0x000fe20008000818 */
[----:B------:R-:W-:Y:S01]  /*7f40*/  UIADD3 UR6, UR4, 0x480, URZ ;  /* 0x0000048004067890 */ /* 0x000fe2000fffe03f */
[----:B------:R-:W-:Y:S01]  /*7f50*/  UMOV UR7, 0xc0000010 ;  /* 0xc000001000077882 */ /* 0x000fe20000000000 */
[----:B------:R-:W-:Y:S01]  /*7f60*/  UIADD3 UR4, UR4, 0x600, URZ ;  /* 0x0000060004047890 */ /* 0x000fe2000fffe03f */
[----:B------:R-:W3:Y:S04]  /*7f70*/  SHFL.BFLY PT, R0, R7, 0x2, 0x1f ;  /* 0x0c401f0007007f89 */ /* 0x000ee800000e0000 */
[----:B------:R-:W4:Y:S01]  /*7f80*/  SHFL.BFLY PT, R15, R8, 0x2, 0x1f ;  /* 0x0c401f00080f7f89 */ /* 0x000f2200000e0000 */
[----:B------:R-:W-:Y:S02]  /*7f90*/  WARPGROUP.DEPBAR.LE gsb0, 0x0 ;  /* 0x00008000000079c5 */ /* 0x000fe40000010000 */
[----:B------:R-:W-:-:S09]  /*7fa0*/  WARPGROUP.ARRIVE ;  /* 0x00000000000079c5 */ /* 0x000fd20000000000 */
[----:B------:R-:W-:Y:S01]  /*7fb0*/  QGMMA.64x192x32.F32.E4M3.E4M3 R24, R212, gdesc[UR4], R24, gsb0 ;  /* 0x02e00004d4187df3 */ /* 0x000fe20008000818 */
[----:B------:R-:W-:Y:S01]  /*7fc0*/  UMOV UR6, UR4 ;  /* 0x0000000400067c82 */ /* 0x000fe20008000000 */
[----:B------:R-:W-:Y:S01]  /*7fd0*/  UMOV UR7, 0xc0000010 ;  /* 0xc000001000077882 */ /* 0x000fe20000000000 */
[----:B---3--:R-:W-:Y:S01]  /*7fe0*/  FADD.FTZ R0, R0, R7 ;  /* 0x0000000700007221 */ /* 0x008fe20000010000 */
[----:B----4-:R-:W-:-:S04]  /*7ff0*/  FADD.FTZ R15, R15, R8 ;  /* 0x000000080f0f7221 */ /* 0x010fc80000010000 */
[----:B------:R-:W3:Y:S04]  /*8000*/  SHFL.BFLY PT, R13, R0, 0x1, 0x1f ;  /* 0x0c201f00000d7f89 */ /* 0x000ee800000e0000 */
[----:B------:R-:W4:Y:S01]  /*8010*/  SHFL.BFLY PT, R4, R15, 0x1, 0x1f ;  /* 0x0c201f000f047f89 */ /* 0x000f2200000e0000 */
[----:B0-----:R-:W-:Y:S02]  /*8020*/  IMAD.MOV.U32 R6, RZ, RZ, RZ ;  /* 0x000000ffff067224 */ /* 0x001fe400078e00ff */
[----:B---3--:R-:W-:Y:S01]  /*8030*/  FADD.FTZ R13, R0, R13 ;  /* 0x0000000d000d7221 */ /* 0x008fe20000010000 */
[----:B----4-:R-:W-:-:S04]  /*8040*/  FADD.FTZ R12, R15, R4 ;  /* 0x000000040f0c7221 */ /* 0x010fc80000010000 */
[C---:B------:R-:W-:Y:S01]  /*8050*/  FSETP.NE.FTZ.AND P1, PT, R13.reuse, RZ, PT ;  /* 0x000000ff0d00720b */ /* 0x040fe20003f35000 */
[----:B------:R-:W-:Y:S01]  /*8060*/  FMUL.FTZ R14, R13, 0.00390625 ;  /* 0x3b8000000d0e7820 */ /* 0x000fe20000410000 */
[----:B-1----:R-:W-:-:S04]  /*8070*/  FMUL.FTZ R11, R12, 0.00390625 ;  /* 0x3b8000000c0b7820 */ /* 0x002fc80000410000 */
        /* <DEDUP_REMOVED lines=10> */
[----:B------:R-:W-:Y:S01]  /*8120*/  QGMMA.64x192x32.F32.E4M3.E4M3 R24, R216, gdesc[UR4], R24, gsb0 ;  /* 0x02e00004d8187df3 */ /* 0x000fe20008000818 */
[C---:B------:R-:W-:Y:S01]  /*8130*/  @P2 FMUL.FTZ R8, R2.reuse, 0.69314718246459960938 ;  /* 0x3f31721802082820 */ /* 0x040fe20000410000 */
[----:B------:R-:W-:Y:S01]  /*8140*/  @P3 FMUL.FTZ R15, R2, 0.69314718246459960938 ;  /* 0x3f317218020f3820 */ /* 0x000fe20000410000 */
[----:B0-----:R-:W-:Y:S01]  /*8150*/  @P3 FMUL.FTZ R2, R11, 0.69314718246459960938 ;  /* 0x3f3172180b023820 */ /* 0x001fe20000410000 */
[----:B-1----:R-:W-:Y:S01]  /*8160*/  @P2 FMUL.FTZ R7, R7, 0.69314718246459960938 ;  /* 0x3f31721807072820 */ /* 0x002fe20000410000 */
[----:B------:R-:W-:Y:S02]  /*8170*/  IMAD.MOV.U32 R0, RZ, RZ, -0x800000 ;  /* 0xff800000ff007424 */ /* 0x000fe400078e00ff */
[----:B------:R-:W-:Y:S01]  /*8180*/  @P3 FFMA.FTZ R0, R15, R3, R2 ;  /* 0x000000030f003223 */ /* 0x000fe20000010002 */
[----:B------:R-:W-:Y:S02]  /*8190*/  IMAD.MOV.U32 R4, RZ, RZ, -0x800000 ;  /* 0xff800000ff047424 */ /* 0x000fe400078e00ff */
[----:B--2---:R-:W-:Y:S01]  /*81a0*/  FMUL.FTZ R2, R6, R5 ;  /* 0x0000000506027220 */ /* 0x004fe20000410000 */
[----:B------:R-:W-:Y:S01]  /*81b0*/  @P2 FFMA.FTZ R4, R8, R9, R7 ;  /* 0x0000000908042223 */ /* 0x000fe20000010007 */
[----:B---3--:R-:W-:Y:S01]  /*81c0*/  FMUL.FTZ R5, R10, R5 ;  /* 0x000000050a057220 */ /* 0x008fe20000410000 */
[----:B------:R-:W-:-:S02]  /*81d0*/  WARPGROUP.DEPBAR.LE gsb0, 0x0 ;  /* 0x00008000000079c5 */ /* 0x000fc40000010000 */
[----:B------:R-:W-:Y:S05]  /*81e0*/  @!P0 BRA `(.L_x_3168) ;  /* 0x0000000000048947 */ /* 0x000fea0003800000 */
[----:B------:R-:W-:Y:S01]  /*81f0*/  BPT.TRAP 0x1 ;  /* 0x000000040000795c */ /* 0x000fe20000300000 */
.L_x_3168:
        /* <DEDUP_REMOVED lines=100> */
.L_x_3146:
[----:B------:R-:W-:Y:S05]  /*8840*/  @P0 BRA `(.L_x_3169) ;  /* 0x0000002c00540947 */ /* 0x000fea0003800000 */
[----:B------:R-:W0:Y:S01]  /*8850*/  S2R R17, SR_TID.X ;  /* 0x0000000000117919 */ /* 0x000e220000002100 */
[----:B------:R-:W-:Y:S01]  /*8860*/  ULDC.64 UR4, c[0x4][0xe0] ;  /* 0x0100380000047ab9 */ /* 0x000fe20000000a00 */
[----:B------:R-:W1:Y:S01]  /*8870*/  LDC R129, c[0x0][0xbe8] ;  /* 0x0002fa00ff817b82 */ /* 0x000e620000000800 */
        /* <DEDUP_REMOVED lines=11> */
[----:B-1----:R-:W-:Y:S02]  /*8930*/  ISETP.NE.AND P2, PT, R129, 0x1, PT ;  /* 0x000000018100780c */ /* 0x002fe40003f45270 */
[----:B------:R-:W-:-:S04]  /*8940*/  ISETP.EQ.OR P0, PT, R8, 0x3, !P0 ;  /* 0x000000030800780c */ /* 0x000fc80004702670 */
[----:B------:R-:W-:Y:S02]  /*8950*/  SEL R146, R21, R42, P0 ;  /* 0x0000002a15927207 */ /* 0x000fe40000000000 */
[----:B------:R-:W-:Y:S01]  /*8960*/  SEL R46, R42, R21, P0 ;  /* 0x000000152a2e7207 */ /* 0x000fe20000000000 */
[----:B------:R-:W-:Y:S01]  /*8970*/  VIADD R42, R17, 0xffffff80 ;  /* 0xffffff80112a7836 */ /* 0x000fe20000000000 */
[----:B------:R-:W-:Y:S02]  /*8980*/  SEL R150, R44, R7, P0 ;  /* 0x000000072c967207 */ /* 0x000fe40000000000 */
[----:B------:R-:W-:Y:S02]  /*8990*/  SEL R44, R7, R44, P0 ;  /* 0x0000002c072c7207 */ /* 0x000fe40000000000 */
[----:B------:R-:W-:Y:S02]  /*89a0*/  SHF.R.S32.HI R7, RZ, 0x1f, R42 ;  /* 0x0000001fff077819 */ /* 0x000fe4000001142a */
[----:B------:R-:W-:-:S02]  /*89b0*/  SEL R156, R100, R101, P0 ;  /* 0x00000065649c7207 */ /* 0x000fc40000000000 */
[----:B0-----:R-:W-:Y:S02]  /*89c0*/  LEA.HI R2, R7, R42, RZ, 0x7 ;  /* 0x0000002a07027211 */ /* 0x001fe400078f38ff */
[----:B------:R-:W-:Y:S02]  /*89d0*/  SEL R34, R101, R100, P0 ;  /* 0x0000006465227207 */ /* 0x000fe40000000000 */
[----:B------:R-:W-:Y:S02]  /*89e0*/  LOP3.LUT R3, R2, 0xffffff80, RZ, 0xc0, !PT ;  /* 0xffffff8002037812 */ /* 0x000fe400078ec0ff */
[----:B------:R-:W-:Y:S02]  /*89f0*/  SEL R8, R9, R10, P0 ;  /* 0x0000000a09087207 */ /* 0x000fe40000000000 */
[----:B------:R-:W-:Y:S01]  /*8a00*/  SHF.R.S32.HI R17, RZ, 0x7, R2 ;  /* 0x00000007ff117819 */ /* 0x000fe20000011402 */
[----:B------:R-:W-:Y:S01]  /*8a10*/  IMAD.IADD R100, R42, 0x1, -R3 ;  /* 0x000000012a647824 */ /* 0x000fe200078e0a03 */
[----:B------:R-:W-:-:S02]  /*8a20*/  SEL R9, R10, R9, P0 ;  /* 0x000000090a097207 */ /* 0x000fc40000000000 */
[----:B------:R-:W-:Y:S02]  /*8a30*/  SEL R22, R12, R33, P0 ;  /* 0x000000210c167207 */ /* 0x000fe40000000000 */
[----:B------:R-:W-:Y:S02]  /*8a40*/  SHF.R.S32.HI R23, RZ, 0x1f, R100 ;  /* 0x0000001fff177819 */ /* 0x000fe40000011464 */
[----:B------:R-:W-:Y:S02]  /*8a50*/  SEL R10, R33, R12, P0 ;  /* 0x0000000c210a7207 */ /* 0x000fe40000000000 */
[----:B------:R-:W-:Y:S02]  /*8a60*/  SEL R40, R20, R41, P0 ;  /* 0x0000002914287207 */ /* 0x000fe40000000000 */
[----:B------:R-:W-:Y:S02]  /*8a70*/  SEL R12, R41, R20, P0 ;  /* 0x00000014290c7207 */ /* 0x000fe40000000000 */
[----:B------:R-:W-:-:S02]  /*8a80*/  SEL R140, R54, R55, P0 ;  /* 0x00000037368c7207 */ /* 0x000fc40000000000 */
[----:B------:R-:W-:Y:S02]  /*8a90*/  SEL R63, R55, R54, P0 ;  /* 0x00000036373f7207 */ /* 0x000fe40000000000 */
[----:B------:R-:W-:Y:S01]  /*8aa0*/  LEA.HI R41, R23, R100, RZ, 0x2 ;  /* 0x0000006417297211 */ /* 0x000fe200078f10ff */
[----:B------:R-:W0:Y:S01]  /*8ab0*/  S2R R54, SR_CTAID.X ;  /* 0x0000000000367919 */ /* 0x000e220000002500 */
[----:B------:R-:W-:Y:S02]  /*8ac0*/  LEA.HI R2, R2, R17, RZ, 0x1 ;  /* 0x0000001102027211 */ /* 0x000fe400078f08ff */
        /* <DEDUP_REMOVED lines=8> */
[----:B------:R-:W-:-:S02]  /*8b50*/  SEL R47, R48, R47, P0 ;  /* 0x0000002f302f7207 */ /* 0x000fc40000000000 */
[--C-:B------:R-:W-:Y:S02]  /*8b60*/  SHF.R.S32.HI R3, RZ, 0x2, R41.reuse ;  /* 0x00000002ff037819 */ /* 0x100fe40000011429 */
[----:B------:R-:W-:Y:S02]  /*8b70*/  SHF.R.S32.HI R6, RZ, 0x1f, R41 ;  /* 0x0000001fff067819 */ /* 0x000fe40000011429 */
[----:B------:R-:W-:Y:S02]  /*8b80*/  LOP3.LUT R2, R2, 0x3fffffe, RZ, 0xc0, !PT ;  /* 0x03fffffe02027812 */ /* 0x000fe400078ec0ff */
[----:B------:R-:W-:Y:S02]  /*8b90*/  SEL R142, R39, R50, P0 ;  /* 0x00000032278e7207 */ /* 0x000fe40000000000 */
[----:B------:R-:W-:Y:S01]  /*8ba0*/  SEL R48, R50, R39, P0 ;  /* 0x0000002732307207 */ /* 0x000fe20000000000 */
[----:B------:R-:W-:Y:S01]  /*8bb0*/  IMAD.IADD R17, R17, 0x1, -R2 ;  /* 0x0000000111117824 */ /* 0x000fe200078e0a02 */
[----:B------:R-:W-:-:S02]  /*8bc0*/  LOP3.LUT R7, R7, 0xfffffffc, RZ, 0xc0, !PT ;  /* 0xfffffffc07077812 */ /* 0x000fc400078ec0ff */
[----:B------:R-:W-:Y:S02]  /*8bd0*/  SHF.R.S32.HI R39, RZ, 0x1f, R16 ;  /* 0x0000001fff277819 */ /* 0x000fe40000011410 */
[----:B------:R-:W-:Y:S01]  /*8be0*/  LEA.HI R6, R6, R3, RZ, 0x3 ;  /* 0x0000000306067211 */ /* 0x000fe200078f18ff */
[----:B------:R-:W-:Y:S01]  /*8bf0*/  IMAD.IADD R21, R42, 0x1, -R7 ;  /* 0x000000012a157824 */ /* 0x000fe200078e0a07 */
[----:B------:R-:W-:Y:S01]  /*8c00*/  LEA.HI R2, R23, R100, RZ, 0x5 ;  /* 0x0000006417027211 */ /* 0x000fe200078f28ff */
[C---:B------:R-:W-:Y:S01]  /*8c10*/  IMAD R23, R39.reuse, UR4, RZ ;  /* 0x0000000427177c24 */ /* 0x040fe2000f8e02ff */
[----:B------:R-:W-:Y:S01]  /*8c20*/  LOP3.LUT R6, R6, 0xfffffff8, RZ, 0xc0, !PT ;  /* 0xfffffff806067812 */ /* 0x000fe200078ec0ff */
[----:B------:R-:W-:Y:S01]  /*8c30*/  IMAD R39, R39, UR6, RZ ;  /* 0x0000000627277c24 */ /* 0x000fe2000f8e02ff */
[----:B------:R-:W-:Y:S02]  /*8c40*/  SEL R144, R37, R56, P0 ;  /* 0x0000003825907207 */ /* 0x000fe40000000000 */
[----:B------:R-:W-:Y:S01]  /*8c50*/  SEL R51, R56, R37, P0 ;  /* 0x0000002538337207 */ /* 0x000fe20000000000 */
[C---:B------:R-:W-:Y:S01]  /*8c60*/  IMAD R37, R16.reuse, UR5, R23 ;  /* 0x0000000510257c24 */ /* 0x040fe2000f8e0217 */
[----:B------:R-:W-:Y:S01]  /*8c70*/  SHF.R.S32.HI R2, RZ, 0x5, R2 ;  /* 0x00000005ff027819 */ /* 0x000fe20000011402 */
[----:B------:R-:W-:Y:S01]  /*8c80*/  IMAD.IADD R3, R3, 0x1, -R6 ;  /* 0x0000000103037824 */ /* 0x000fe200078e0a06 */
[----:B------:R-:W-:Y:S01]  /*8c90*/  LEA.HI R23, R21, R21, RZ, 0x1 ;  /* 0x0000001515177211 */ /* 0x000fe200078f08ff */
[----:B------:R-:W-:Y:S01]  /*8ca0*/  IMAD R39, R16, UR7, R39 ;  /* 0x0000000710277c24 */ /* 0x000fe2000f8e0227 */
[----:B------:R-:W-:Y:S01]  /*8cb0*/  SEL R148, R49, R52, P0 ;  /* 0x0000003431947207 */ /* 0x000fe20000000000 */
[----:B------:R-:W-:Y:S01]  /*8cc0*/  IMAD R42, R2, 0x10, R3 ;  /* 0x00000010022a7824 */ /* 0x000fe200078e0203 */
[----:B------:R-:W-:Y:S01]  /*8cd0*/  SEL R49, R52, R49, P0 ;  /* 0x0000003134317207 */ /* 0x000fe20000000000 */
[----:B------:R-:W-:Y:S01]  /*8ce0*/  IMAD.WIDE.U32 R2, R16, UR6, RZ ;  /* 0x0000000610027c25 */ /* 0x000fe2000f8e00ff */
[----:B------:R-:W-:Y:S01]  /*8cf0*/  LOP3.LUT R52, R23, 0x1ffffffe, RZ, 0xc0, !PT ;  /* 0x1ffffffe17347812 */ /* 0x000fe200078ec0ff */
[----:B------:R-:W-:Y:S01]  /*8d00*/  ULDC.64 UR6, c[0x0][0xb48] ;  /* 0x0002d20000067ab9 */ /* 0x000fe20000000a00 */
[----:B------:R-:W-:Y:S01]  /*8d10*/  SEL R114, R84, R85, P0 ;  /* 0x0000005554727207 */ /* 0x000fe20000000000 */
[----:B------:R-:W-:Y:S01]  /*8d20*/  IMAD R17, R17, 0x40, R42 ;  /* 0x0000004011117824 */ /* 0x000fe200078e022a */
[----:B------:R-:W-:Y:S01]  /*8d30*/  SEL R30, R85, R84, P0 ;  /* 0x00000054551e7207 */ /* 0x000fe20000000000 */
[----:B------:R-:W-:Y:S01]  /*8d40*/  IMAD.IADD R52, R21, 0x1, -R52 ;  /* 0x0000000115347824 */ /* 0x000fe200078e0a34 */
[----:B------:R-:W-:Y:S01]  /*8d50*/  SEL R84, R53, R58, P0 ;  /* 0x0000003a35547207 */ /* 0x000fe20000000000 */
[--C-:B0-----:R-:W-:Y:S01]  /*8d60*/  IMAD R101, R54, 0x80, R17.reuse ;  /* 0x0000008036657824 */ /* 0x101fe200078e0211 */
[----:B------:R-:W-:Y:S01]  /*8d70*/  SEL R38, R13, R14, P0 ;  /* 0x0000000e0d267207 */ /* 0x000fe20000000000 */
[----:B------:R-:W-:Y:S01]  /*8d80*/  IMAD R52, R52, 0x8, R17 ;  /* 0x0000000834347824 */ /* 0x000fe200078e0211 */
        /* <DEDUP_REMOVED lines=63> */
[----:B------:R-:W-:Y:S02]  /*9180*/  SEL R31, R97, R96, P0 ;  /* 0x00000060611f7207 */ /* 0x000fe40000000000 */
[----:B------:R-:W-:-:S02]  /*9190*/  SEL R65, R65, R110, P0 ;  /* 0x0000006e41417207 */ /* 0x000fc40000000000 */
[C---:B------:R-:W-:Y:S01]  /*91a0*/  LOP3.LUT P1, RZ, R100.reuse, 0x3, RZ, 0xc0, !PT ;  /* 0x0000000364ff7812 */ /* 0x040fe2000782c0ff */
[----:B------:R-:W-:Y:S01]  /*91b0*/  IMAD.IADD R100, R100, 0x1, -R41 ;  /* 0x0000000164647824 */ /* 0x000fe200078e0a29 */
[----:B------:R-:W-:Y:S02]  /*91c0*/  SEL R71, R91, R90, P0 ;  /* 0x0000005a5b477207 */ /* 0x000fe40000000000 */
[----:B------:R-:W-:Y:S02]  /*91d0*/  SEL R50, R58, R53, P0 ;  /* 0x000000353a327207 */ /* 0x000fe40000000000 */
[----:B------:R-:W-:Y:S02]  /*91e0*/  SEL R58, R61, R62, P0 ;  /* 0x0000003e3d3a7207 */ /* 0x000fe40000000000 */
[----:B------:R-:W-:Y:S02]  /*91f0*/  SEL R66, R103, R102, P0 ;  /* 0x0000006667427207 */ /* 0x000fe40000000000 */
[----:B------:R-:W-:Y:S01]  /*9200*/  SEL R62, R62, R61, P0 ;  /* 0x0000003d3e3e7207 */ /* 0x000fe20000000000 */
[----:B--2---:R1:W-:Y:S04]  /*9210*/  SHFL.IDX PT, R52, R84, R5, 0x1c1f ;  /* 0x001c1f0554347589 */ /* 0x0043e800000e0000 */
[----:B------:R-:W-:Y:S04]  /*9220*/  SHFL.IDX PT, R106, R166, R5, 0x1c1f ;  /* 0x001c1f05a66a7589 */ /* 0x000fe800000e0000 */
[----:B------:R-:W-:Y:S01]  /*9230*/  SHFL.IDX PT, R42, R88, R5, 0x1c1f ;  /* 0x001c1f05582a7589 */ /* 0x000fe200000e0000 */
[----:B-1----:R-:W-:-:S03]  /*9240*/  LOP3.LUT R84, R5, 0x2, RZ, 0x3c, !PT ;  /* 0x0000000205547812 */ /* 0x002fc600078e3cff */
        /* <DEDUP_REMOVED lines=14> */
[----:B------:R-:W1:Y:S04]  /*9330*/  SHFL.IDX PT, R34, R34, R84, 0x1c1f ;  /* 0x001c1f5422227589 */ /* 0x000e6800000e0000 */
[----:B------:R-:W-:Y:S04]  /*9340*/  SHFL.IDX PT, R78, R36, R5, 0x1c1f ;  /* 0x001c1f05244e7589 */ /* 0x000fe800000e0000 */
[----:B------:R-:W2:Y:S04]  /*9350*/  SHFL.IDX PT, R11, R11, R84, 0x1c1f ;  /* 0x001c1f540b0b7589 */ /* 0x000ea800000e0000 */
[----:B------:R-:W-:Y:S04]  /*9360*/  SHFL.IDX PT, R82, R22, R5, 0x1c1f ;  /* 0x001c1f0516527589 */ /* 0x000fe800000e0000 */
[----:B------:R-:W-:Y:S04]  /*9370*/  SHFL.IDX PT, R87, R40, R5, 0x1c1f ;  /* 0x001c1f0528577589 */ /* 0x000fe800000e0000 */
[----:B------:R-:W-:Y:S04]  /*9380*/  SHFL.IDX PT, R40, R86, R5, 0x1c1f ;  /* 0x001c1f0556287589 */ /* 0x000fe800000e0000 */
[----:B------:R-:W-:Y:S01]  /*9390*/  SHFL.IDX PT, R83, R38, R5, 0x1c1f ;  /* 0x001c1f0526537589 */ /* 0x000fe200000e0000 */
[----:B-1----:R-:W-:-:S03]  /*93a0*/  SEL R27, R34, R119, P0 ;  /* 0x00000077221b7207 */ /* 0x002fc60000000000 */
[----:B------:R-:W-:Y:S04]  /*93b0*/  SHFL.IDX PT, R8, R112, R5, 0x1c1f ;  /* 0x001c1f0570087589 */ /* 0x000fe800000e0000 */
[----:B------:R-:W-:Y:S01]  /*93c0*/  SHFL.IDX PT, R86, R13, R84, 0x1c1f ;  /* 0x001c1f540d567589 */ /* 0x000fe200000e0000 */
[----:B--2---:R-:W-:-:S03]  /*93d0*/  SEL R75, R78, R11, P0 ;  /* 0x0000000b4e4b7207 */ /* 0x004fc60000000000 */
[----:B------:R-:W-:Y:S04]  /*93e0*/  SHFL.IDX PT, R111, R164, R5, 0x1c1f ;  /* 0x001c1f05a46f7589 */ /* 0x000fe800000e0000 */
[----:B------:R1:W-:Y:S04]  /*93f0*/  SHFL.IDX PT, R112, R25, R84, 0x1c1f ;  /* 0x001c1f5419707589 */ /* 0x0003e800000e0000 */
[----:B------:R-:W-:Y:S04]  /*9400*/  SHFL.IDX PT, R122, R122, R5, 0x1c1f ;  /* 0x001c1f057a7a7589 */ /* 0x000fe800000e0000 */
[----:B------:R-:W-:Y:S01]  /*9410*/  SHFL.IDX PT, R124, R124, R5, 0x1c1f ;  /* 0x001c1f057c7c7589 */ /* 0x000fe200000e0000 */
[----:B-1----:R-:W-:-:S03]  /*9420*/  SEL R25, R119, R34, P0 ;  /* 0x0000002277197207 */ /* 0x002fc60000000000 */
[----:B------:R-:W-:Y:S01]  /*9430*/  SHFL.IDX PT, R12, R12, R84, 0x1c1f ;  /* 0x001c1f540c0c7589 */ /* 0x000fe200000e0000 */
[----:B------:R-:W1:Y:S03]  /*9440*/  @P2 LDC R119, c[0x0][0xbec] ;  /* 0x0002fb00ff772b82 */ /* 0x000e660000000800 */
[----:B------:R-:W-:Y:S04]  /*9450*/  SHFL.IDX PT, R99, R20, R84, 0x1c1f ;  /* 0x001c1f5414637589 */ /* 0x000fe800000e0000 */
[----:B------:R-:W2:Y:S04]  /*9460*/  SHFL.IDX PT, R33, R33, R84, 0x1c1f ;  /* 0x001c1f5421217589 */ /* 0x000ea800000e0000 */
[----:B------:R-:W3:Y:S04]  /*9470*/  SHFL.IDX PT, R35, R35, R84, 0x1c1f ;  /* 0x001c1f5423237589 */ /* 0x000ee800000e0000 */
[----:B------:R-:W-:Y:S04]  /*9480*/  SHFL.IDX PT, R85, R180, R5, 0x1c1f ;  /* 0x001c1f05b4557589 */ /* 0x000fe800000e0000 */
[----:B------:R-:W-:Y:S04]  /*9490*/  SHFL.IDX PT, R123, R152, R5, 0x1c1f ;  /* 0x001c1f05987b7589 */ /* 0x000fe800000e0000 */
[----:B------:R4:W-:Y:S01]  /*94a0*/  SHFL.IDX PT, R36, R134, R5, 0x1c1f ;  /* 0x001c1f0586247589 */ /* 0x0009e200000e0000 */
[----:B-1----:R-:W-:-:S03]  /*94b0*/  @P2 IMAD.HI.U32 R119, R54, R119, RZ ;  /* 0x0000007736772227 */ /* 0x002fc600078e00ff */
[----:B------:R1:W5:Y:S04]  /*94c0*/  SHFL.IDX PT, R20, R45, R84, 0x1c1f ;  /* 0x001c1f542d147589 */ /* 0x00036800000e0000 */
[----:B------:R-:W-:Y:S01]  /*94d0*/  SHFL.IDX PT, R92, R176, R5, 0x1c1f ;  /* 0x001c1f05b05c7589 */ /* 0x000fe200000e0000 */
[----:B--2---:R-:W-:Y:S01]  /*94e0*/  SEL R28, R122, R33, P0 ;  /* 0x000000217a1c7207 */ /* 0x004fe20000000000 */
[----:B----4-:R-:W2:Y:S02]  /*94f0*/  LDC.64 R134, c[0x0][0xbd8] ;  /* 0x0002f600ff867b82 */ /* 0x010ea40000000a00 */
[----:B------:R-:W-:Y:S01]  /*9500*/  SHFL.IDX PT, R93, R14, R84, 0x1c1f ;  /* 0x001c1f540e5d7589 */ /* 0x000fe200000e0000 */
[----:B---3--:R-:W-:Y:S02]  /*9510*/  SEL R32, R124, R35, P0 ;  /* 0x000000237c207207 */ /* 0x008fe40000000000 */
[----:B-1----:R-:W-:Y:S01]  /*9520*/  SEL R45, R116, R15, P0 ;  /* 0x0000000f742d7207 */ /* 0x002fe20000000000 */
[----:B------:R-:W-:Y:S01]  /*9530*/  SHFL.IDX PT, R114, R114, R5, 0x1c1f ;  /* 0x001c1f0572727589 */ /* 0x000fe200000e0000 */
[----:B------:R-:W-:-:S03]  /*9540*/  SEL R34, R35, R124, P0 ;  /* 0x0000007c23227207 */ /* 0x000fc60000000000 */
[----:B------:R-:W-:Y:S04]  /*9550*/  SHFL.IDX PT, R23, R126, R5, 0x1c1f ;  /* 0x001c1f057e177589 */ /* 0x000fe800000e0000 */
[----:B------:R1:W-:Y:S04]  /*9560*/  SHFL.IDX PT, R13, R30, R84, 0x1c1f ;  /* 0x001c1f541e0d7589 */ /* 0x0003e800000e0000 */
[----:B------:R-:W-:Y:S01]  /*9570*/  SHFL.IDX PT, R90, R178, R5, 0x1c1f ;  /* 0x001c1f05b25a7589 */ /* 0x000fe200000e0000 */
[----:B-----5:R-:W-:-:S03]  /*9580*/  SEL R35, R20, R123, P0 ;  /* 0x0000007b14237207 */ /* 0x020fc60000000000 */
[----:B------:R-:W-:Y:S01]  /*9590*/  SHFL.IDX PT, R96, R168, R5, 0x1c1f ;  /* 0x001c1f05a8607589 */ /* 0x000fe200000e0000 */
[----:B-1----:R-:W-:-:S03]  /*95a0*/  SEL R30, R33, R122, P0 ;  /* 0x0000007a211e7207 */ /* 0x002fc60000000000 */
[----:B------:R-:W-:Y:S01]  /*95b0*/  SHFL.IDX PT, R105, R150, R5, 0x1c1f ;  /* 0x001c1f0596697589 */ /* 0x000fe200000e0000 */
[----:B------:R-:W-:Y:S01]  /*95c0*/  SEL R33, R123, R20, P0 ;  /* 0x000000147b217207 */ /* 0x000fe20000000000 */
[----:B--2---:R-:W-:Y:S02]  /*95d0*/  IMAD R20, R134, UR37, RZ ;  /* 0x0000002586147c24 */ /* 0x004fe4000f8e02ff */
[----:B------:R-:W-:Y:S04]  /*95e0*/  SHFL.IDX PT, R104, R104, R5, 0x1c1f ;  /* 0x001c1f0568687589 */ /* 0x000fe800000e0000 */
[----:B------:R-:W-:Y:S04]  /*95f0*/  SHFL.IDX PT, R41, R128, R5, 0x1c1f ;  /* 0x001c1f0580297589 */ /* 0x000fe800000e0000 */
[----:B------:R-:W1:Y:S04]  /*9600*/  SHFL.IDX PT, R19, R19, R84, 0x1c1f ;  /* 0x001c1f5413137589 */ /* 0x000e6800000e0000 */
[----:B------:R2:W-:Y:S04]  /*9610*/  SHFL.IDX PT, R125, R47, R84, 0x1c1f ;  /* 0x001c1f542f7d7589 */ /* 0x0005e800000e0000 */
[----:B------:R3:W-:Y:S04]  /*9620*/  SHFL.IDX PT, R126, R44, R84, 0x1c1f ;  /* 0x001c1f542c7e7589 */ /* 0x0007e800000e0000 */
[----:B------:R-:W-:Y:S01]  /*9630*/  SHFL.IDX PT, R95, R172, R5, 0x1c1f ;  /* 0x001c1f05ac5f7589 */ /* 0x000fe200000e0000 */
[----:B--2---:R-:W-:-:S03]  /*9640*/  SEL R47, R15, R116, P0 ;  /* 0x000000740f2f7207 */ /* 0x004fc60000000000 */
[----:B------:R-:W-:Y:S01]  /*9650*/  SHFL.IDX PT, R59, R148, R5, 0x1c1f ;  /* 0x001c1f05943b7589 */ /* 0x000fe200000e0000 */
[----:B---3--:R-:W-:-:S03]  /*9660*/  SEL R44, R117, R118, P0 ;  /* 0x00000076752c7207 */ /* 0x008fc60000000000 */
[----:B------:R-:W-:Y:S04]  /*9670*/  SHFL.IDX PT, R18, R18, R84, 0x1c1f ;  /* 0x001c1f5412127589 */ /* 0x000fe800000e0000 */
[----:B------:R2:W3:Y:S01]  /*9680*/  SHFL.IDX PT, R128, R49, R84, 0x1c1f ;  /* 0x001c1f5431807589 */ /* 0x0004e200000e0000 */
[----:B-1----:R-:W-:-:S03]  /*9690*/  SEL R89, R90, R19, P0 ;  /* 0x000000135a597207 */ /* 0x002fc60000000000 */
[----:B------:R-:W-:Y:S04]  /*96a0*/  SHFL.IDX PT, R91, R174, R5, 0x1c1f ;  /* 0x001c1f05ae5b7589 */ /* 0x000fe800000e0000 */
[----:B------:R-:W-:Y:S01]  /*96b0*/  SHFL.IDX PT, R97, R170, R5, 0x1c1f ;  /* 0x001c1f05aa617589 */ /* 0x000fe200000e0000 */
[----:B--2---:R-:W-:-:S03]  /*96c0*/  SEL R49, R13, R114, P0 ;  /* 0x000000720d317207 */ /* 0x004fc60000000000 */
[----:B------:R-:W-:Y:S04]  /*96d0*/  SHFL.IDX PT, R24, R24, R84, 0x1c1f ;  /* 0x001c1f5418187589 */ /* 0x000fe800000e0000 */
[----:B------:R-:W-:Y:S04]  /*96e0*/  SHFL.IDX PT, R26, R26, R84, 0x1c1f ;  /* 0x001c1f541a1a7589 */ /* 0x000fe800000e0000 */
[----:B------:R-:W-:Y:S04]  /*96f0*/  SHFL.IDX PT, R14, R43, R84, 0x1c1f ;  /* 0x001c1f542b0e7589 */ /* 0x000fe800000e0000 */
[----:B------:R1:W-:Y:S01]  /*9700*/  SHFL.IDX PT, R110, R63, R84, 0x1c1f ;  /* 0x001c1f543f6e7589 */ /* 0x0003e200000e0000 */
[----:B---3--:R-:W-:-:S03]  /*9710*/  SEL R15, R59, R128, P0 ;  /* 0x000000803b0f7207 */ /* 0x008fc60000000000 */
[----:B------:R2:W-:Y:S04]  /*9720*/  SHFL.IDX PT, R43, R65, R84, 0x1c1f ;  /* 0x001c1f54412b7589 */ /* 0x0005e800000e0000 */
[----:B------:R-:W-:Y:S01]  /*9730*/  SHFL.IDX PT, R120, R120, R5, 0x1c1f ;  /* 0x001c1f0578787589 */ /* 0x000fe200000e0000 */
[----:B-1----:R-:W-:-:S03]  /*9740*/  SEL R63, R106, R113, P0 ;  /* 0x000000716a3f7207 */ /* 0x002fc60000000000 */
[----:B------:R-:W-:Y:S01]  /*9750*/  SHFL.IDX PT, R31, R31, R84, 0x1c1f ;  /* 0x001c1f541f1f7589 */ /* 0x000fe200000e0000 */
[----:B--2---:R-:W-:-:S03]  /*9760*/  SEL R65, R113, R106, P0 ;  /* 0x0000006a71417207 */ /* 0x004fc60000000000 */
[----:B------:R-:W1:Y:S01]  /*9770*/  SHFL.IDX PT, R121, R154, R5, 0x1c1f ;  /* 0x001c1f059a797589 */ /* 0x000e6200000e0000 */
[----:B------:R-:W2:Y:S03]  /*9780*/  @P2 LDC R113, c[0x0][0xbec] ;  /* 0x0002fb00ff712b82 */ /* 0x000ea60000000800 */
[----:B------:R3:W-:Y:S04]  /*9790*/  SHFL.IDX PT, R127, R46, R84, 0x1c1f ;  /* 0x001c1f542e7f7589 */ /* 0x0007e800000e0000 */
[----:B------:R-:W-:Y:S01]  /*97a0*/  SHFL.IDX PT, R102, R146, R5, 0x1c1f ;  /* 0x001c1f0592667589 */ /* 0x000fe200000e0000 */
[----:B------:R-:W0:Y:S03]  /*97b0*/  LDC R106, c[0x0][0xc50] ;  /* 0x00031400ff6a7b82 */ /* 0x000e260000000800 */
[----:B------:R-:W-:Y:S01]  /*97c0*/  SHFL.IDX PT, R39, R132, R5, 0x1c1f ;  /* 0x001c1f0584277589 */ /* 0x000fe200000e0000 */
[----:B---3--:R-:W-:-:S03]  /*97d0*/  SEL R46, R118, R117, P0 ;  /* 0x00000075762e7207 */ /* 0x008fc60000000000 */
[----:B------:R-:W-:Y:S01]  /*97e0*/  SHFL.IDX PT, R55, R142, R5, 0x1c1f ;  /* 0x001c1f058e377589 */ /* 0x000fe200000e0000 */
[----:B------:R-:W3:Y:S03]  /*97f0*/  LDC.64 R116, c[0x0][0xb40] ;  /* 0x0002d000ff747b82 */ /* 0x000ee60000000a00 */
[----:B------:R4:W5:Y:S04]  /*9800*/  SHFL.IDX PT, R132, R48, R84, 0x1c1f ;  /* 0x001c1f5430847589 */ /* 0x00096800000e0000 */
[----:B------:R4:W-:Y:S01]  /*9810*/  SHFL.IDX PT, R103, R50, R84, 0x1c1f ;  /* 0x001c1f5432677589 */ /* 0x0009e200000e0000 */
[----:B-1----:R-:W-:-:S03]  /*9820*/  SEL R29, R121, R14, P0 ;  /* 0x0000000e791d7207 */ /* 0x002fc60000000000 */
[----:B------:R-:W-:Y:S01]  /*9830*/  SHFL.IDX PT, R21, R144, R5, 0x1c1f ;  /* 0x001c1f0590157589 */ /* 0x000fe200000e0000 */
[----:B----4-:R-:W-:-:S03]  /*9840*/  SEL R48, R10, R115, P0 ;  /* 0x000000730a307207 */ /* 0x010fc60000000000 */
[----:B------:R-:W-:Y:S01]  /*9850*/  SHFL.IDX PT, R53, R140, R5, 0x1c1f ;  /* 0x001c1f058c357589 */ /* 0x000fe200000e0000 */
[----:B------:R-:W-:-:S03]  /*9860*/  SEL R50, R115, R10, P0 ;  /* 0x0000000a73327207 */ /* 0x000fc60000000000 */
[----:B------:R-:W-:Y:S01]  /*9870*/  SHFL.IDX PT, R58, R58, R5, 0x1c1f ;  /* 0x001c1f053a3a7589 */ /* 0x000fe200000e0000 */
[----:B------:R-:W1:Y:S01]  /*9880*/  @P2 LDC R115, c[0x0][0xbf0] ;  /* 0x0002fc00ff732b82 */ /* 0x000e620000000800 */
[----:B------:R-:W-:Y:S02]  /*9890*/  SEL R10, R105, R126, P0 ;  /* 0x0000007e690a7207 */ /* 0x000fe40000000000 */
[----:B------:R-:W-:Y:S01]  /*98a0*/  SHFL.IDX PT, R56, R56, R5, 0x1c1f ;  /* 0x001c1f0538387589 */ /* 0x000fe200000e0000 */
[----:B---3--:R-:W-:-:S03]  /*98b0*/  IMAD.WIDE.U32 R2, R116, UR36, R2 ;  /* 0x0000002474027c25 */ /* 0x008fc6000f8e0002 */
[----:B------:R-:W-:Y:S04]  /*98c0*/  SHFL.IDX PT, R60, R60, R5, 0x1c1f ;  /* 0x001c1f053c3c7589 */ /* 0x000fe800000e0000 */
[----:B------:R-:W-:Y:S04]  /*98d0*/  SHFL.IDX PT, R61, R138, R5, 0x1c1f ;  /* 0x001c1f058a3d7589 */ /* 0x000fe800000e0000 */
[----:B------:R-:W-:Y:S04]  /*98e0*/  SHFL.IDX PT, R37, R136, R5, 0x1c1f ;  /* 0x001c1f0588257589 */ /* 0x000fe800000e0000 */
[----:B------:R-:W-:Y:S04]  /*98f0*/  SHFL.IDX PT, R38, R130, R5, 0x1c1f ;  /* 0x001c1f0582267589 */ /* 0x000fe800000e0000 */
[----:B------:R3:W-:Y:S04]  /*9900*/  SHFL.IDX PT, R22, R98, R5, 0x1c1f ;  /* 0x001c1f0562167589 */ /* 0x0007e800000e0000 */
[----:B------:R4:W-:Y:S04]  /*9910*/  SHFL.IDX PT, R17, R94, R5, 0x1c1f ;  /* 0x001c1f055e117589 */ /* 0x0009e800000e0000 */
[----:B------:R5:W-:Y:S01]  /*9920*/  SHFL.IDX PT, R109, R62, R84, 0x1c1f ;  /* 0x001c1f543e6d7589 */ /* 0x000be200000e0000 */
[----:B---3--:R-:W-:-:S03]  /*9930*/  SEL R98, R96, R99, P0 ;  /* 0x0000006360627207 */ /* 0x008fc60000000000 */
[----:B------:R3:W-:Y:S01]  /*9940*/  SHFL.IDX PT, R107, R64, R84, 0x1c1f ;  /* 0x001c1f54406b7589 */ /* 0x0007e200000e0000 */
[----:B------:R-:W-:Y:S02]  /*9950*/  SEL R96, R99, R96, P0 ;  /* 0x0000006063607207 */ /* 0x000fe40000000000 */
[----:B----4-:R-:W-:Y:S01]  /*9960*/  SEL R5, R74, R9, P0 ;  /* 0x000000094a057207 */ /* 0x010fe20000000000 */
[----:B------:R4:W1:Y:S01]  /*9970*/  SHFL.IDX PT, R130, R51, R84, 0x1c1f ;  /* 0x001c1f5433827589 */ /* 0x00086200000e0000 */
[----:B------:R-:W-:Y:S02]  /*9980*/  SEL R9, R9, R74, P0 ;  /* 0x0000004a09097207 */ /* 0x000fe40000000000 */
[----:B------:R-:W-:Y:S01]  /*9990*/  SEL R74, R80, R81, P0 ;  /* 0x00000051504a7207 */ /* 0x000fe20000000000 */
[----:B------:R-:W1:Y:S01]  /*99a0*/  SHFL.IDX PT, R57, R57, R84, 0x1c1f ;  /* 0x001c1f5439397589 */ /* 0x000e6200000e0000 */
        /* <DEDUP_REMOVED lines=9> */
[----:B-----5:R-:W-:Y:S02]  /*9a40*/  SEL R62, R111, R112, P0 ;  /* 0x000000706f3e7207 */ /* 0x020fe40000000000 */
[----:B---3--:R-:W-:Y:S01]  /*9a50*/  SEL R64, R112, R111, P0 ;  /* 0x0000006f70407207 */ /* 0x008fe20000000000 */
[----:B------:R-:W-:Y:S01]  /*9a60*/  SHFL.IDX PT, R72, R72, R84, 0x1c1f ;  /* 0x001c1f5448487589 */ /* 0x000fe200000e0000 */
[----:B------:R-:W-:Y:S01]  /*9a70*/  SEL R86, R87, R12, P0 ;  /* 0x0000000c57567207 */ /* 0x000fe20000000000 */
[----:B------:R-:W3:Y:S01]  /*9a80*/  @P2 LDC R112, c[0x0][0xbf0] ;  /* 0x0002fc00ff702b82 */ /* 0x000ee20000000800 */
[----:B----4-:R-:W-:Y:S01]  /*9a90*/  SEL R51, R114, R13, P0 ;  /* 0x0000000d72337207 */ /* 0x010fe20000000000 */
[----:B------:R-:W-:Y:S01]  /*9aa0*/  SHFL.IDX PT, R73, R73, R84, 0x1c1f ;  /* 0x001c1f5449497589 */ /* 0x000fe200000e0000 */
[----:B------:R-:W-:Y:S01]  /*9ab0*/  SEL R11, R104, R125, P0 ;  /* 0x0000007d680b7207 */ /* 0x000fe20000000000 */
[----:B------:R-:W-:Y:S01]  /*9ac0*/  IMAD R111, R135, UR36, R20 ;  /* 0x00000024876f7c24 */ /* 0x000fe2000f8e0214 */
        /* <DEDUP_REMOVED lines=8> */
[----:B------:R-:W-:-:S03]  /*9b50*/  SEL R20, R132, R55, P0 ;  /* 0x0000003784147207 */ /* 0x000fc60000000000 */
[----:B------:R-:W-:Y:S04]  /*9b60*/  SHFL.IDX PT, R69, R69, R84, 0x1c1f ;  /* 0x001c1f5445457589 */ /* 0x000fe800000e0000 */
[----:B------:R-:W-:Y:S04]  /*9b70*/  SHFL.IDX PT, R67, R67, R84, 0x1c1f ;  /* 0x001c1f5443437589 */ /* 0x000fe800000e0000 */
[----:B------:R4:W-:Y:S02]  /*9b80*/  SHFL.IDX PT, R68, R68, R84, 0x1c1f ;  /* 0x001c1f5444447589 */ /* 0x0009e400000e0000 */
[----:B----4-:R-:W-:-:S02]  /*9b90*/  SEL R84, R12, R87, P0 ;  /* 0x000000570c547207 */ /* 0x010fc40000000000 */
[----:B------:R-:W-:Y:S02]  /*9ba0*/  SEL R87, R85, R88, P0 ;  /* 0x0000005855577207 */ /* 0x000fe40000000000 */
[----:B------:R-:W-:Y:S02]  /*9bb0*/  SEL R85, R88, R85, P0 ;  /* 0x0000005558557207 */ /* 0x000fe40000000000 */
[----:B------:R-:W-:Y:S02]  /*9bc0*/  SEL R88, R92, R93, P0 ;  /* 0x0000005d5c587207 */ /* 0x000fe40000000000 */
[----:B------:R-:W-:Y:S02]  /*9bd0*/  SEL R92, R93, R92, P0 ;  /* 0x0000005c5d5c7207 */ /* 0x000fe40000000000 */
[----:B------:R-:W-:Y:S02]  /*9be0*/  SEL R93, R19, R90, P0 ;  /* 0x0000005a135d7207 */ /* 0x000fe40000000000 */
[----:B------:R-:W-:Y:S01]  /*9bf0*/  SEL R12, R126, R105, P0 ;  /* 0x000000697e0c7207 */ /* 0x000fe20000000000 */
[----:B------:R-:W-:Y:S01]  /*9c00*/  IMAD.WIDE.U32 R104, R134, UR36, R6 ;  /* 0x0000002486687c25 */ /* 0x000fe2000f8e0006 */
[----:B------:R-:W-:-:S02]  /*9c10*/  SEL R90, R18, R95, P0 ;  /* 0x0000005f125a7207 */ /* 0x000fc40000000000 */
[----:B------:R-:W-:Y:S01]  /*9c20*/  SEL R19, R128, R59, P0 ;  /* 0x0000003b80137207 */ /* 0x000fe20000000000 */
[----:B------:R-:W-:Y:S01]  /*9c30*/  IMAD.MOV R59, RZ, RZ, -R16 ;  /* 0x000000ffff3b7224 */ /* 0x000fe200078e0a10 */
[----:B------:R-:W-:Y:S01]  /*9c40*/  SEL R95, R91, R24, P0 ;  /* 0x000000185b5f7207 */ /* 0x000fe20000000000 */
[----:B------:R-:W-:Y:S01]  /*9c50*/  IMAD.IADD R105, R105, 0x1, R111 ;  /* 0x0000000169697824 */ /* 0x000fe200078e026f */
[----:B------:R-:W-:Y:S01]  /*9c60*/  SEL R91, R24, R91, P0 ;  /* 0x0000005b185b7207 */ /* 0x000fe20000000000 */
[----:B--2---:R-:W-:Y:S01]  /*9c70*/  @P2 IMAD.HI.U32 R16, R54, R113, RZ ;  /* 0x0000007136102227 */ /* 0x004fe200078e00ff */
[----:B------:R-:W-:Y:S02]  /*9c80*/  SEL R24, R120, R31, P0 ;  /* 0x0000001f78187207 */ /* 0x000fe40000000000 */
[----:B------:R-:W-:Y:S01]  /*9c90*/  SEL R31, R14, R121, P0 ;  /* 0x000000790e1f7207 */ /* 0x000fe20000000000 */
[----:B0-----:R-:W-:Y:S01]  /*9ca0*/  IMAD R111, R106, R59, UR4 ;  /* 0x000000046a6f7e24 */ /* 0x001fe2000f8e023b */
[----:B------:R-:W-:Y:S01]  /*9cb0*/  SEL R14, R102, R127, P0 ;  /* 0x0000007f660e7207 */ /* 0x000fe20000000000 */
[----:B------:R-:W-:Y:S01]  /*9cc0*/  ULDC.64 UR4, c[0x0][0xbe0] ;  /* 0x0002f80000047ab9 */ /* 0x000fe20000000a00 */
[----:B------:R-:W-:Y:S01]  /*9cd0*/  SEL R18, R127, R102, P0 ;  /* 0x000000667f127207 */ /* 0x000fe20000000000 */
[----:B------:R-:W-:Y:S01]  /*9ce0*/  IMAD R102, R116, UR37, RZ ;  /* 0x0000002574667c24 */ /* 0x000fe2000f8e02ff */
[----:B------:R-:W-:Y:S01]  /*9cf0*/  SEL R6, R55, R132, P0 ;  /* 0x0000008437067207 */ /* 0x000fe20000000000 */
[----:B------:R-:W-:Y:S01]  /*9d00*/  IMAD.MOV.U32 R55, RZ, RZ, R54 ;  /* 0x000000ffff377224 */ /* 0x000fe200078e0036 */
[----:B-1----:R-:W-:Y:S01]  /*9d10*/  @P2 SHF.R.U32.HI R55, RZ, R115, R16 ;  /* 0x00000073ff372219 */ /* 0x002fe20000011610 */
[----:B------:R-:W-:Y:S01]  /*9d20*/  IMAD R113, R117, UR36, R102 ;  /* 0x0000002475717c24 */ /* 0x000fe2000f8e0266 */
[----:B------:R-:W-:Y:S01]  /*9d30*/  SHF.R.S32.HI R16, RZ, 0x1f, R111 ;  /* 0x0000001fff107819 */ /* 0x000fe2000001146f */
[----:B------:R-:W-:Y:S01]  /*9d40*/  IMAD.MOV.U32 R59, RZ, RZ, R54 ;  /* 0x000000ffff3b7224 */ /* 0x000fe200078e0036 */
[----:B---3--:R-:W-:Y:S01]  /*9d50*/  @P2 SHF.R.U32.HI R59, RZ, R112, R119 ;  /* 0x00000070ff3b2219 */ /* 0x008fe20000011677 */
[----:B------:R-:W-:Y:S01]  /*9d60*/  IMAD.IADD R113, R3, 0x1, R113 ;  /* 0x0000000103717824 */ /* 0x000fe200078e0271 */
[----:B------:R-:W-:Y:S01]  /*9d70*/  SEL R7, R21, R130, P0 ;  /* 0x0000008215077207 */ /* 0x000fe20000000000 */
[----:B------:R-:W-:Y:S01]  /*9d80*/  IMAD R3, R16, UR4, RZ ;  /* 0x0000000410037c24 */ /* 0x000fe2000f8e02ff */
[----:B------:R-:W-:Y:S01]  /*9d90*/  SEL R21, R130, R21, P0 ;  /* 0x0000001582157207 */ /* 0x000fe20000000000 */
[----:B------:R-:W-:-:S02]  /*9da0*/  IMAD.MOV.U32 R112, RZ, RZ, R2 ;  /* 0x000000ffff707224 */ /* 0x000fc400078e0002 */
[C---:B------:R-:W-:Y:S02]  /*9db0*/  IMAD R102, R111.reuse, UR5, R3 ;  /* 0x000000056f667c24 */ /* 0x040fe4000f8e0203 */
[----:B------:R-:W-:Y:S02]  /*9dc0*/  IMAD R16, R16, UR6, RZ ;  /* 0x0000000610107c24 */ /* 0x000fe4000f8e02ff */
[----:B------:R-:W-:Y:S01]  /*9dd0*/  IMAD.WIDE.U32 R2, R111, UR4, R104 ;  /* 0x000000046f027c25 */ /* 0x000fe2000f8e0068 */
[----:B------:R-:W-:-:S03]  /*9de0*/  ULDC.64 UR4, c[0x0][0xb30] ;  /* 0x0002cc0000047ab9 */ /* 0x000fc60000000a00 */
        /* <DEDUP_REMOVED lines=8> */
[----:B------:R-:W-:Y:S02]  /*9e70*/  IMAD.MOV R113, RZ, RZ, -R59 ;  /* 0x000000ffff717224 */ /* 0x000fe400078e0a3b */
[----:B------:R-:W-:-:S02]  /*9e80*/  IMAD R16, R16, UR4, RZ ;  /* 0x0000000410107c24 */ /* 0x000fc4000f8e02ff */
[C-C-:B------:R-:W-:Y:S02]  /*9e90*/  IMAD R55, R129.reuse, R55, R54.reuse ;  /* 0x0000003781377224 */ /* 0x140fe400078e0236 */
[----:B------:R-:W-:Y:S02]  /*9ea0*/  IMAD R113, R129, R113, R54 ;  /* 0x0000007181717224 */ /* 0x000fe400078e0236 */
[----:B------:R-:W-:Y:S01]  /*9eb0*/  IMAD R111, R59, UR5, R16 ;  /* 0x000000053b6f7c24 */ /* 0x000fe2000f8e0210 */
[----:B------:R-:W-:Y:S01]  /*9ec0*/  SHF.R.S32.HI R16, RZ, 0x1f, R55 ;  /* 0x0000001fff107819 */ /* 0x000fe20000011437 */
[----:B------:R-:W-:Y:S01]  /*9ed0*/  IMAD.IADD R105, R105, 0x1, R115 ;  /* 0x0000000169697824 */ /* 0x000fe200078e0273 */
[----:B------:R-:W-:Y:S01]  /*9ee0*/  SHF.R.S32.HI R54, RZ, 0x1f, R113 ;  /* 0x0000001fff367819 */ /* 0x000fe20000011471 */
[----:B------:R-:W0:Y:S02]  /*9ef0*/  S2UR UR5, SR_CgaCtaId ;  /* 0x00000000000579c3 */ /* 0x000e240000008800 */
[----:B------:R-:W-:-:S02]  /*9f00*/  IMAD R16, R16, UR6, RZ ;  /* 0x0000000610107c24 */ /* 0x000fc4000f8e02ff */
[----:B------:R-:W-:Y:S01]  /*9f10*/  IMAD.WIDE.U32 R104, R59, UR4, R104 ;  /* 0x000000043b687c25 */ /* 0x000fe2000f8e0068 */
[----:B------:R-:W-:-:S03]  /*9f20*/  UMOV UR4, 0x400 ;  /* 0x0000040000047882 */ /* 0x000fc60000000000 */
[----:B------:R-:W-:Y:S02]  /*9f30*/  IMAD R102, R54, UR8, RZ ;  /* 0x0000000836667c24 */ /* 0x000fe4000f8e02ff */
[----:B------:R-:W-:Y:S02]  /*9f40*/  IMAD R59, R55, UR7, R16 ;  /* 0x00000007373b7c24 */ /* 0x000fe4000f8e0210 */
[----:B------:R-:W-:Y:S02]  /*9f50*/  IMAD.IADD R105, R105, 0x1, R111 ;  /* 0x0000000169697824 */ /* 0x000fe400078e026f */
[----:B------:R-:W-:Y:S01]  /*9f60*/  IMAD.WIDE.U32 R54, R55, UR6, R2 ;  /* 0x0000000637367c25 */ /* 0x000fe2000f8e0002 */
[----:B------:R-:W-:Y:S01]  /*9f70*/  ULDC.64 UR6, c[0x0][0xba8] ;  /* 0x0002ea0000067ab9 */ /* 0x000fe20000000a00 */
[----:B------:R-:W-:Y:S02]  /*9f80*/  SEL R2, R52, R103, P0 ;  /* 0x0000006734027207 */ /* 0x000fe40000000000 */
[C---:B------:R-:W-:Y:S01]  /*9f90*/  IMAD R3, R113.reuse, UR9, R102 ;  /* 0x0000000971037c24 */ /* 0x040fe2000f8e0266 */
[----:B------:R-:W-:Y:S01]  /*9fa0*/  LEA R111, P2, R54, UR6, 0x2 ;  /* 0x00000006366f7c11 */ /* 0x000fe2000f8410ff */
[----:B------:R-:W-:Y:S01]  /*9fb0*/  IMAD.WIDE.U32 R112, R113, UR8, R104 ;  /* 0x0000000871707c25 */ /* 0x000fe2000f8e0068 */
[----:B------:R-:W-:Y:S01]  /*9fc0*/  ULDC.64 UR8, c[0x0][0xb00] ;  /* 0x0002c00000087ab9 */ /* 0x000fe20000000a00 */
[----:B------:R-:W-:Y:S01]  /*9fd0*/  ULDC UR6, c[0x0][0xa88] ;  /* 0x0002a20000067ab9 */ /* 0x000fe20000000800 */
[----:B------:R-:W-:Y:S01]  /*9fe0*/  SEL R52, R103, R52, P0 ;  /* 0x0000003467347207 */ /* 0x000fe20000000000 */
[----:B------:R-:W-:Y:S01]  /*9ff0*/  IMAD.IADD R55, R55, 0x1, R59 ;  /* 0x0000000137377824 */ /* 0x000fe200078e023b */
[----:B------:R-:W-:Y:S01]  /*a000*/  LEA R104, P3, R112, UR8, 0x2 ;  /* 0x0000000870687c11 */ /* 0x000fe2000f8610ff */
[----:B------:R-:W-:Y:S01]  /*a010*/  IMAD.IADD R3, R113, 0x1, R3 ;  /* 0x0000000171037824 */ /* 0x000fe200078e0203 */
[----:B------:R-:W-:Y:S01]  /*a020*/  SHFL.IDX PT, R114, R111, 0x1, 0x1c1f ;  /* 0x003c1f006f727f89 */ /* 0x000fe200000e0000 */
[----:B0-----:R-:W-:Y:S01]  /*a030*/  ULEA UR4, UR5, UR4, 0x18 ;  /* 0x0000000405047291 */ /* 0x001fe2000f8ec03f */
[----:B------:R-:W-:Y:S01]  /*a040*/  LEA.HI.X R116, R54, UR7, R55, 0x2, P2 ;  /* 0x0000000736747c11 */ /* 0x000fe200090f1437 */
[----:B------:R-:W-:Y:S01]  /*a050*/  IMAD R16, R129, UR6, RZ ;  /* 0x0000000681107c24 */ /* 0x000fe2000f8e02ff */
[----:B------:R-:W-:Y:S01]  /*a060*/  LEA.HI.X R106, R112, UR9, R3, 0x2, P3 ;  /* 0x00000009706a7c11 */ /* 0x000fe200098f1403 */
[C---:B------:R-:W-:Y:S01]  /*a070*/  VIADD R105, R101.reuse, 0x8 ;  /* 0x0000000865697836 */ /* 0x040fe20000000000 */
[----:B------:R-:W-:Y:S01]  /*a080*/  SHFL.IDX PT, R112, R111, RZ, 0x1c1f ;  /* 0x001c1fff6f707589 */ /* 0x000fe200000e0000 */
[----:B------:R-:W-:Y:S01]  /*a090*/  UIADD3 UR4, UR4, 0x33420, URZ ;  /* 0x0003342004047890 */ /* 0x000fe2000fffe03f */
[----:B------:R-:W-:-:S02]  /*a0a0*/  ISETP.GE.OR P2, PT, R101, R16, P1 ;  /* 0x000000106500720c */ /* 0x000fc40000f46670 */
[----:B------:R-:W0:Y:S01]  /*a0b0*/  SHFL.IDX PT, R113, R116, RZ, 0x1c1f ;  /* 0x001c1fff74717589 */ /* 0x000e2200000e0000 */
[-C--:B------:R-:W-:Y:S01]  /*a0c0*/  ISETP.GE.OR P1, PT, R105, R16.reuse, P1 ;  /* 0x000000106900720c */ /* 0x080fe20000f26670 */
[----:B------:R-:W-:Y:S01]  /*a0d0*/  UPRMT UR4, URZ, 0x654, UR4 ;  /* 0x000006543f047896 */ /* 0x000fe20008000004 */
[----:B------:R-:W-:Y:S01]  /*a0e0*/  ISETP.GE.AND P3, PT, R101, R16, PT ;  /* 0x000000106500720c */ /* 0x000fe20003f66270 */
[----:B------:R-:W1:Y:S01]  /*a0f0*/  SHFL.IDX PT, R115, R116, 0x1, 0x1c1f ;  /* 0x003c1f0074737f89 */ /* 0x000e6200000e0000 */
[----:B------:R-:W-:Y:S01]  /*a100*/  SEL R55, R56, R57, P0 ;  /* 0x0000003938377207 */ /* 0x000fe20000000000 */
[----:B------:R-:W-:Y:S01]  /*a110*/  IMAD.SHL.U32 R101, R100, 0x2, RZ ;  /* 0x0000000264657824 */ /* 0x000fe200078e00ff */
[----:B------:R-:W-:Y:S01]  /*a120*/  SEL R59, R57, R56, P0 ;  /* 0x00000038393b7207 */ /* 0x000fe20000000000 */
[----:B------:R2:W3:Y:S01]  /*a130*/  SHFL.IDX PT, R102, R104, RZ, 0x1c1f ;  /* 0x001c1fff68667589 */ /* 0x0004e200000e0000 */
[----:B------:R-:W-:Y:S02]  /*a140*/  SEL R3, R53, R110, P0 ;  /* 0x0000006e35037207 */ /* 0x000fe40000000000 */
[----:B------:R-:W-:Y:S01]  /*a150*/  SYNCS.ARRIVE.TRANS64.RED.A1T0 RZ, [UR4], RZ ;  /* 0x000000ffffff79a7 */ /* 0x000fe20008100404 */
[----:B------:R2:W4:Y:S01]  /*a160*/  SHFL.IDX PT, R103, R106, RZ, 0x1c1f ;  /* 0x001c1fff6a677589 */ /* 0x00052200000e0000 */
[----:B------:R-:W-:-:S02]  /*a170*/  SEL R54, R58, R109, P0 ;  /* 0x0000006d3a367207 */ /* 0x000fc40000000000 */
[----:B------:R-:W-:Y:S02]  /*a180*/  SEL R56, R60, R107, P0 ;  /* 0x0000006b3c387207 */ /* 0x000fe40000000000 */
[----:B------:R-:W-:Y:S02]  /*a190*/  SEL R57, R61, R108, P0 ;  /* 0x0000006c3d397207 */ /* 0x000fe40000000000 */
[----:B------:R-:W-:Y:S02]  /*a1a0*/  SEL R53, R110, R53, P0 ;  /* 0x000000356e357207 */ /* 0x000fe40000000000 */
[----:B------:R-:W-:Y:S02]  /*a1b0*/  SEL R58, R109, R58, P0 ;  /* 0x0000003a6d3a7207 */ /* 0x000fe40000000000 */
[----:B------:R-:W-:Y:S01]  /*a1c0*/  SEL R60, R107, R60, P0 ;  /* 0x0000003c6b3c7207 */ /* 0x000fe20000000000 */
[----:B0-----:R2:W-:Y:S01]  /*a1d0*/  @!P2 ST.E desc[UR38][R112.64], R4 ;  /* 0x000000047000a985 */ /* 0x0015e2000c101926 */
[----:B------:R-:W-:-:S03]  /*a1e0*/  SEL R61, R108, R61, P0 ;  /* 0x0000003d6c3d7207 */ /* 0x000fc60000000000 */
[----:B-1----:R2:W-:Y:S01]  /*a1f0*/  @!P1 ST.E desc[UR38][R114.64], R0 ;  /* 0x0000000072009985 */ /* 0x0025e2000c101926 */
[----:B------:R-:W-:Y:S05]  /*a200*/  @P3 BRA `(.L_x_3171) ;  /* 0x0000000800383947 */ /* 0x000fea0003800000 */
[C---:B--2---:R-:W-:Y:S01]  /*a210*/  VIADD R0, R101.reuse, 0x8 ;  /* 0x0000000865007836 */ /* 0x044fe20000000000 */
[----:B------:R-:W-:Y:S01]  /*a220*/  ULDC UR4, c[0x0][0xac8] ;  /* 0x0002b20000047ab9 */ /* 0x000fe20000000800 */
[C---:B------:R-:W-:Y:S01]  /*a230*/  VIADD R100, R101.reuse, 0x10 ;  /* 0x0000001065647836 */ /* 0x040fe20000000000 */
[C---:B------:R-:W-:Y:S01]  /*a240*/  ISETP.GE.AND P4, PT, R101.reuse, UR4, PT ;  /* 0x0000000465007c0c */ /* 0x040fe2000bf86270 */
[C---:B------:R-:W-:Y:S01]  /*a250*/  VIADD R107, R101.reuse, 0x18 ;  /* 0x00000018656b7836 */ /* 0x040fe20000000000 */
[----:B------:R-:W-:Y:S01]  /*a260*/  ISETP.GE.AND P5, PT, R0, UR4, PT ;  /* 0x0000000400007c0c */ /* 0x000fe2000bfa6270 */
[C---:B------:R-:W-:Y:S01]  /*a270*/  VIADD R112, R101.reuse, 0x20 ;  /* 0x0000002065707836 */ /* 0x040fe20000000000 */
[----:B------:R-:W-:Y:S01]  /*a280*/  ISETP.GE.AND P3, PT, R100, UR4, PT ;  /* 0x0000000464007c0c */ /* 0x000fe2000bf66270 */
[----:B------:R-:W-:Y:S01]  /*a290*/  VIADD R114, R101, 0x28 ;  /* 0x0000002865727836 */ /* 0x000fe20000000000 */
[----:B------:R-:W-:Y:S01]  /*a2a0*/  ISETP.GE.AND P1, PT, R107, UR4, PT ;  /* 0x000000046b007c0c */ /* 0x000fe2000bf26270 */
[----:B------:R-:W-:Y:S01]  /*a2b0*/  VIADD R115, R101, 0x30 ;  /* 0x0000003065737836 */ /* 0x000fe20000000000 */
[----:B------:R-:W-:-:S05]  /*a2c0*/  ISETP.GE.AND P2, PT, R112, UR4, PT ;  /* 0x0000000470007c0c */ /* 0x000fca000bf46270 */
[--C-:B---34-:R-:W-:Y:S02]  /*a2d0*/  @!P4 IMAD.WIDE R108, R101, 0x4, R102.reuse ;  /* 0x00000004656cc825 */ /* 0x118fe400078e0266 */
[----:B------:R-:W-:Y:S02]  /*a2e0*/  @!P5 LEA.HI R0, R0, R0, RZ, 0x1 ;  /* 0x000000000000d211 */ /* 0x000fe400078f08ff */
[----:B------:R-:W-:Y:S01]  /*a2f0*/  @!P3 LEA.HI R100, R100, R100, RZ, 0x1 ;  /* 0x000000646464b211 */ /* 0x000fe200078f08ff */
[----:B------:R0:W-:Y:S01]  /*a300*/  @!P4 ST.E.64 desc[UR38][R108.64], R74 ;  /* 0x0000004a6c00c985 */ /* 0x0001e2000c101b26 */
[----:B------:R-:W-:Y:S02]  /*a310*/  @!P5 LOP3.LUT R111, R0, 0xfffffffe, RZ, 0xc0, !PT ;  /* 0xfffffffe006fd812 */ /* 0x000fe400078ec0ff */
[----:B------:R-:W-:Y:S02]  /*a320*/  @!P1 LEA.HI R0, R107, R107, RZ, 0x1 ;  /* 0x0000006b6b009211 */ /* 0x000fe400078f08ff */
[----:B------:R-:W-:Y:S01]  /*a330*/  @!P3 LOP3.LUT R107, R100, 0xfffffffe, RZ, 0xc0, !PT ;  /* 0xfffffffe646bb812 */ /* 0x000fe200078ec0ff */
[----:B------:R-:W-:Y:S01]  /*a340*/  @!P5 IMAD.WIDE R110, R111, 0x4, R102 ;  /* 0x000000046f6ed825 */ /* 0x000fe200078e0266 */
[----:B------:R-:W-:-:S02]  /*a350*/  @!P1 LOP3.LUT R113, R0, 0xfffffffe, RZ, 0xc0, !PT ;  /* 0xfffffffe00719812 */ /* 0x000fc400078ec0ff */
[----:B------:R-:W-:Y:S01]  /*a360*/  ISETP.GE.AND P4, PT, R114, UR4, PT ;  /* 0x0000000472007c0c */ /* 0x000fe2000bf86270 */
[C---:B------:R-:W-:Y:S01]  /*a370*/  VIADD R0, R101.reuse, 0x40 ;  /* 0x0000004065007836 */ /* 0x040fe20000000000 */
[----:B------:R1:W-:Y:S01]  /*a380*/  @!P5 ST.E.64 desc[UR38][R110.64], R80 ;  /* 0x000000506e00d985 */ /* 0x0003e2000c101b26 */
[----:B------:R-:W-:Y:S01]  /*a390*/  VIADD R100, R101, 0x38 ;  /* 0x0000003865647836 */ /* 0x000fe20000000000 */
[----:B------:R-:W-:Y:S01]  /*a3a0*/  @!P2 LEA.HI R112, R112, R112, RZ, 0x1 ;  /* 0x000000707070a211 */ /* 0x000fe200078f08ff */
[----:B0-----:R-:W-:Y:S01]  /*a3b0*/  @!P3 IMAD.WIDE R74, R107, 0x4, R102 ;  /* 0x000000046b4ab825 */ /* 0x001fe200078e0266 */
[----:B------:R-:W-:Y:S02]  /*a3c0*/  ISETP.GE.AND P5, PT, R115, UR4, PT ;  /* 0x0000000473007c0c */ /* 0x000fe4000bfa6270 */
[----:B------:R-:W-:Y:S02]  /*a3d0*/  @!P2 LOP3.LUT R109, R112, 0xfffffffe, RZ, 0xc0, !PT ;  /* 0xfffffffe706da812 */ /* 0x000fe400078ec0ff */
[----:B------:R0:W-:Y:S01]  /*a3e0*/  @!P3 ST.E.64 desc[UR38][R74.64], R78 ;  /* 0x0000004e4a00b985 */ /* 0x0001e2000c101b26 */
[----:B------:R-:W-:-:S02]  /*a3f0*/  ISETP.GE.AND P3, PT, R0, UR4, PT ;  /* 0x0000000400007c0c */ /* 0x000fc4000bf66270 */
[----:B------:R-:W-:Y:S01]  /*a400*/  @!P4 LEA.HI R114, R114, R114, RZ, 0x1 ;  /* 0x000000727272c211 */ /* 0x000fe200078f08ff */
[--C-:B------:R-:W-:Y:S01]  /*a410*/  @!P2 IMAD.WIDE R108, R109, 0x4, R102.reuse ;  /* 0x000000046d6ca825 */ /* 0x100fe200078e0266 */
[----:B------:R-:W-:Y:S02]  /*a420*/  ISETP.GE.AND P6, PT, R100, UR4, PT ;  /* 0x0000000464007c0c */ /* 0x000fe4000bfc6270 */
[----:B------:R-:W-:Y:S01]  /*a430*/  @!P4 LOP3.LUT R107, R114, 0xfffffffe, RZ, 0xc0, !PT ;  /* 0xfffffffe726bc812 */ /* 0x000fe200078ec0ff */
[----:B-1----:R-:W-:Y:S01]  /*a440*/  @!P1 IMAD.WIDE R80, R113, 0x4, R102 ;  /* 0x0000000471509825 */ /* 0x002fe200078e0266 */
[----:B------:R-:W-:-:S03]  /*a450*/  @!P5 LEA.HI R115, R115, R115, RZ, 0x1 ;  /* 0x000000737373d211 */ /* 0x000fc600078f08ff */
[C---:B------:R-:W-:Y:S01]  /*a460*/  VIADD R110, R101.reuse, 0x48 ;  /* 0x00000048656e7836 */ /* 0x040fe20000000000 */
[----:B------:R1:W-:Y:S01]  /*a470*/  @!P1 ST.E.64 desc[UR38][R80.64], R82 ;  /* 0x0000005250009985 */ /* 0x0003e2000c101b26 */
[----:B------:R-:W-:Y:S01]  /*a480*/  @!P3 LEA.HI R0, R0, R0, RZ, 0x1 ;  /* 0x000000000000b211 */ /* 0x000fe200078f08ff */
[----:B------:R-:W-:Y:S01]  /*a490*/  VIADD R111, R101, 0x50 ;  /* 0x00000050656f7836 */ /* 0x000fe20000000000 */
[----:B0-----:R-:W-:Y:S01]  /*a4a0*/  @!P5 LOP3.LUT R79, R115, 0xfffffffe, RZ, 0xc0, !PT ;  /* 0xfffffffe734fd812 */ /* 0x001fe200078ec0ff */
[--C-:B------:R-:W-:Y:S01]  /*a4b0*/  @!P4 IMAD.WIDE R74, R107, 0x4, R102.reuse ;  /* 0x000000046b4ac825 */ /* 0x100fe200078e0266 */
[----:B------:R-:W-:Y:S01]  /*a4c0*/  ISETP.GE.AND P1, PT, R110, UR4, PT ;  /* 0x000000046e007c0c */ /* 0x000fe2000bf26270 */
[----:B------:R-:W-:Y:S01]  /*a4d0*/  @!P2 ST.E.64 desc[UR38][R108.64], R86 ;  /* 0x000000566c00a985 */ /* 0x000fe2000c101b26 */
[----:B------:R-:W-:Y:S01]  /*a4e0*/  ISETP.GE.AND P2, PT, R111, UR4, PT ;  /* 0x000000046f007c0c */ /* 0x000fe2000bf46270 */
[--C-:B------:R-:W-:Y:S01]  /*a4f0*/  @!P5 IMAD.WIDE R78, R79, 0x4, R102.reuse ;  /* 0x000000044f4ed825 */ /* 0x100fe200078e0266 */
[----:B------:R-:W-:Y:S01]  /*a500*/  @!P6 LEA.HI R100, R100, R100, RZ, 0x1 ;  /* 0x000000646464e211 */ /* 0x000fe200078f08ff */
[----:B------:R0:W-:Y:S01]  /*a510*/  @!P4 ST.E.64 desc[UR38][R74.64], R84 ;  /* 0x000000544a00c985 */ /* 0x0001e2000c101b26 */
[----:B-1----:R-:W-:Y:S01]  /*a520*/  @!P3 LOP3.LUT R83, R0, 0xfffffffe, RZ, 0xc0, !PT ;  /* 0xfffffffe0053b812 */ /* 0x002fe200078ec0ff */
[----:B------:R-:W-:Y:S01]  /*a530*/  VIADD R0, R101, 0x58 ;  /* 0x0000005865007836 */ /* 0x000fe20000000000 */
[----:B------:R-:W-:Y:S01]  /*a540*/  @!P6 LOP3.LUT R81, R100, 0xfffffffe, RZ, 0xc0, !PT ;  /* 0xfffffffe6451e812 */ /* 0x000fe200078ec0ff */
[----:B------:R1:W-:Y:S04]  /*a550*/  @!P5 ST.E.64 desc[UR38][R78.64], R88 ;  /* 0x000000584e00d985 */ /* 0x0003e8000c101b26 */
[----:B------:R-:W-:Y:S01]  /*a560*/  @!P1 LEA.HI R110, R110, R110, RZ, 0x1 ;  /* 0x0000006e6e6e9211 */ /* 0x000fe200078f08ff */
[----:B------:R-:W-:Y:S01]  /*a570*/  @!P3 IMAD.WIDE R82, R83, 0x4, R102 ;  /* 0x000000045352b825 */ /* 0x000fe200078e0266 */
[----:B------:R-:W-:-:S02]  /*a580*/  ISETP.GE.AND P4, PT, R0, UR4, PT ;  /* 0x0000000400007c0c */ /* 0x000fc4000bf86270 */
[----:B------:R-:W-:Y:S01]  /*a590*/  @!P2 LEA.HI R111, R111, R111, RZ, 0x1 ;  /* 0x0000006f6f6fa211 */ /* 0x000fe200078f08ff */
[--C-:B------:R-:W-:Y:S01]  /*a5a0*/  @!P6 IMAD.WIDE R80, R81, 0x4, R102.reuse ;  /* 0x000000045150e825 */ /* 0x100fe200078e0266 */
[----:B0-----:R-:W-:Y:S02]  /*a5b0*/  @!P1 LOP3.LUT R75, R110, 0xfffffffe, RZ, 0xc0, !PT ;  /* 0xfffffffe6e4b9812 */ /* 0x001fe400078ec0ff */
[----:B------:R-:W-:Y:S01]  /*a5c0*/  @!P2 LOP3.LUT R111, R111, 0xfffffffe, RZ, 0xc0, !PT ;  /* 0xfffffffe6f6fa812 */ /* 0x000fe200078ec0ff */
[----:B------:R-:W-:Y:S01]  /*a5d0*/  VIADD R86, R101, 0x60 ;  /* 0x0000006065567836 */ /* 0x000fe20000000000 */
[----:B------:R0:W-:Y:S01]  /*a5e0*/  @!P6 ST.E.64 desc[UR38][R80.64], R92 ;  /* 0x0000005c5000e985 */ /* 0x0001e2000c101b26 */
[----:B------:R-:W-:-:S03]  /*a5f0*/  @!P1 IMAD.WIDE R74, R75, 0x4, R102 ;  /* 0x000000044b4a9825 */ /* 0x000fc600078e0266 */
[----:B------:R2:W-:Y:S01]  /*a600*/  @!P3 ST.E.64 desc[UR38][R82.64], R94 ;  /* 0x0000005e5200b985 */ /* 0x0005e2000c101b26 */
[----:B------:R-:W-:Y:S01]  /*a610*/  @!P4 LEA.HI R0, R0, R0, RZ, 0x1 ;  /* 0x000000000000c211 */ /* 0x000fe200078f08ff */
[----:B------:R-:W-:Y:S01]  /*a620*/  VIADD R84, R101, 0x70 ;  /* 0x0000007065547836 */ /* 0x000fe20000000000 */
[----:B------:R-:W-:Y:S01]  /*a630*/  ISETP.GE.AND P3, PT, R86, UR4, PT ;  /* 0x0000000456007c0c */ /* 0x000fe2000bf66270 */
[----:B-1----:R-:W-:Y:S01]  /*a640*/  @!P2 IMAD.WIDE R78, R111, 0x4, R102 ;  /* 0x000000046f4ea825 */ /* 0x002fe200078e0266 */
[----:B------:R1:W-:Y:S02]  /*a650*/  @!P1 ST.E.64 desc[UR38][R74.64], R90 ;  /* 0x0000005a4a009985 */ /* 0x0003e4000c101b26 */
[----:B------:R-:W-:Y:S01]  /*a660*/  ISETP.GE.AND P6, PT, R84, UR4, PT ;  /* 0x0000000454007c0c */ /* 0x000fe2000bfc6270 */
[C---:B------:R-:W-:Y:S01]  /*a670*/  VIADD R85, R101.reuse, 0x78 ;  /* 0x0000007865557836 */ /* 0x040fe20000000000 */
[----:B------:R3:W-:Y:S01]  /*a680*/  @!P2 ST.E.64 desc[UR38][R78.64], R98 ;  /* 0x000000624e00a985 */ /* 0x0007e2000c101b26 */
[C---:B0-----:R-:W-:Y:S01]  /*a690*/  VIADD R80, R101.reuse, 0x68 ;  /* 0x0000006865507836 */ /* 0x041fe20000000000 */
[----:B------:R-:W-:Y:S01]  /*a6a0*/  @!P4 LOP3.LUT R81, R0, 0xfffffffe, RZ, 0xc0, !PT ;  /* 0xfffffffe0051c812 */ /* 0x000fe200078ec0ff */
[----:B------:R-:W-:Y:S01]  /*a6b0*/  VIADD R0, R101, 0x88 ;  /* 0x0000008865007836 */ /* 0x000fe20000000000 */
[----:B------:R-:W-:Y:S01]  /*a6c0*/  ISETP.GE.AND P5, PT, R85, UR4, PT ;  /* 0x0000000455007c0c */ /* 0x000fe2000bfa6270 */
[----:B--2---:R-:W-:Y:S01]  /*a6d0*/  VIADD R82, R101, 0x80 ;  /* 0x0000008065527836 */ /* 0x004fe20000000000 */
[----:B------:R-:W-:-:S02]  /*a6e0*/  ISETP.GE.AND P1, PT, R80, UR4, PT ;  /* 0x0000000450007c0c */ /* 0x000fc4000bf26270 */
[----:B------:R-:W-:Y:S01]  /*a6f0*/  @!P3 LEA.HI R86, R86, R86, RZ, 0x1 ;  /* 0x000000565656b211 */ /* 0x000fe200078f08ff */
[----:B-1----:R-:W-:Y:S01]  /*a700*/  @!P4 IMAD.WIDE R74, R81, 0x4, R102 ;  /* 0x00000004514ac825 */ /* 0x002fe200078e0266 */
[----:B------:R-:W-:Y:S02]  /*a710*/  ISETP.GE.AND P2, PT, R82, UR4, PT ;  /* 0x0000000452007c0c */ /* 0x000fe4000bf46270 */
[----:B------:R-:W-:Y:S02]  /*a720*/  @!P6 LEA.HI R84, R84, R84, RZ, 0x1 ;  /* 0x000000545454e211 */ /* 0x000fe400078f08ff */
[----:B------:R0:W-:Y:S01]  /*a730*/  @!P4 ST.E.64 desc[UR38][R74.64], R96 ;  /* 0x000000604a00c985 */ /* 0x0001e2000c101b26 */
[----:B------:R-:W-:Y:S02]  /*a740*/  ISETP.GE.AND P4, PT, R0, UR4, PT ;  /* 0x0000000400007c0c */ /* 0x000fe4000bf86270 */
[----:B---3--:R-:W-:Y:S02]  /*a750*/  @!P3 LOP3.LUT R79, R86, 0xfffffffe, RZ, 0xc0, !PT ;  /* 0xfffffffe564fb812 */ /* 0x008fe400078ec0ff */
[----:B------:R-:W-:-:S02]  /*a760*/  @!P1 LEA.HI R80, R80, R80, RZ, 0x1 ;  /* 0x0000005050509211 */ /* 0x000fc400078f08ff */
[----:B------:R-:W-:Y:S01]  /*a770*/  @!P5 LEA.HI R85, R85, R85, RZ, 0x1 ;  /* 0x000000555555d211 */ /* 0x000fe200078f08ff */
[--C-:B------:R-:W-:Y:S01]  /*a780*/  @!P3 IMAD.WIDE R78, R79, 0x4, R102.reuse ;  /* 0x000000044f4eb825 */ /* 0x100fe200078e0266 */
[----:B------:R-:W-:Y:S02]  /*a790*/  @!P1 LOP3.LUT R81, R80, 0xfffffffe, RZ, 0xc0, !PT ;  /* 0xfffffffe50519812 */ /* 0x000fe400078ec0ff */
[----:B------:R-:W-:Y:S02]  /*a7a0*/  @!P2 LEA.HI R82, R82, R82, RZ, 0x1 ;  /* 0x000000525252a211 */ /* 0x000fe400078f08ff */
[----:B------:R-:W-:Y:S01]  /*a7b0*/  @!P6 LOP3.LUT R83, R84, 0xfffffffe, RZ, 0xc0, !PT ;  /* 0xfffffffe5453e812 */ /* 0x000fe200078ec0ff */
[--C-:B------:R-:W-:Y:S01]  /*a7c0*/  @!P1 IMAD.WIDE R80, R81, 0x4, R102.reuse ;  /* 0x0000000451509825 */ /* 0x100fe200078e0266 */
[----:B------:R-:W-:Y:S01]  /*a7d0*/  @!P4 LEA.HI R0, R0, R0, RZ, 0x1 ;  /* 0x000000000000c211 */ /* 0x000fe200078f08ff */
[----:B------:R1:W-:Y:S01]  /*a7e0*/  @!P3 ST.E.64 desc[UR38][R78.64], R62 ;  /* 0x0000003e4e00b985 */ /* 0x0003e2000c101b26 */
[----:B------:R-:W-:Y:S01]  /*a7f0*/  @!P5 LOP3.LUT R85, R85, 0xfffffffe, RZ, 0xc0, !PT ;  /* 0xfffffffe5555d812 */ /* 0x000fe200078ec0ff */
[--C-:B0-----:R-:W-:Y:S01]  /*a800*/  @!P6 IMAD.WIDE R74, R83, 0x4, R102.reuse ;  /* 0x00000004534ae825 */ /* 0x101fe200078e0266 */
[----:B------:R-:W-:Y:S01]  /*a810*/  @!P2 LOP3.LUT R87, R82, 0xfffffffe, RZ, 0xc0, !PT ;  /* 0xfffffffe5257a812 */ /* 0x000fe200078ec0ff */
[----:B------:R0:W-:Y:S02]  /*a820*/  @!P1 ST.E.64 desc[UR38][R80.64], R64 ;  /* 0x0000004050009985 */ /* 0x0001e4000c101b26 */
[----:B------:R-:W-:-:S02]  /*a830*/  @!P5 IMAD.WIDE R82, R85, 0x4, R102 ;  /* 0x000000045552d825 */ /* 0x000fc400078e0266 */
[----:B------:R2:W-:Y:S04]  /*a840*/  @!P6 ST.E.64 desc[UR38][R74.64], R50 ;  /* 0x000000324a00e985 */ /* 0x0005e8000c101b26 */
[----:B------:R-:W-:Y:S01]  /*a850*/  @!P5 ST.E.64 desc[UR38][R82.64], R48 ;  /* 0x000000305200d985 */ /* 0x000fe2000c101b26 */
[----:B-1----:R-:W-:Y:S01]  /*a860*/  @!P4 LOP3.LUT R79, R0, 0xfffffffe, RZ, 0xc0, !PT ;  /* 0xfffffffe004fc812 */ /* 0x002fe200078ec0ff */
[----:B------:R-:W-:-:S04]  /*a870*/  @!P2 IMAD.WIDE R62, R87, 0x4, R102 ;  /* 0x00000004573ea825 */ /* 0x000fc800078e0266 */
[----:B------:R-:W-:Y:S01]  /*a880*/  VIADD R0, R101, 0x90 ;  /* 0x0000009065007836 */ /* 0x000fe20000000000 */
[----:B------:R1:W-:Y:S01]  /*a890*/  @!P2 ST.E.64 desc[UR38][R62.64], R44 ;  /* 0x0000002c3e00a985 */ /* 0x0003e2000c101b26 */
[----:B0-----:R-:W-:-:S03]  /*a8a0*/  @!P4 IMAD.WIDE R64, R79, 0x4, R102 ;  /* 0x000000044f40c825 */ /* 0x001fc600078e0266 */
[----:B------:R-:W-:Y:S01]  /*a8b0*/  ISETP.GE.AND P1, PT, R0, UR4, PT ;  /* 0x0000000400007c0c */ /* 0x000fe2000bf26270 */
[C---:B------:R-:W-:Y:S01]  /*a8c0*/  VIADD R78, R101.reuse, 0x98 ;  /* 0x00000098654e7836 */ /* 0x040fe20000000000 */
[----:B------:R0:W-:Y:S01]  /*a8d0*/  @!P4 ST.E.64 desc[UR38][R64.64], R46 ;  /* 0x0000002e4000c985 */ /* 0x0001e2000c101b26 */
[C---:B------:R-:W-:Y:S02]  /*a8e0*/  VIADD R79, R101.reuse, 0xa0 ;  /* 0x000000a0654f7836 */ /* 0x040fe40000000000 */
[C---:B------:R-:W-:Y:S01]  /*a8f0*/  VIADD R80, R101.reuse, 0xa8 ;  /* 0x000000a865507836 */ /* 0x040fe20000000000 */
[----:B------:R-:W-:Y:S01]  /*a900*/  ISETP.GE.AND P2, PT, R78, UR4, PT ;  /* 0x000000044e007c0c */ /* 0x000fe2000bf46270 */
[----:B--2---:R-:W-:Y:S01]  /*a910*/  VIADD R50, R101, 0xb0 ;  /* 0x000000b065327836 */ /* 0x004fe20000000000 */
[----:B------:R-:W-:Y:S01]  /*a920*/  ISETP.GE.AND P3, PT, R79, UR4, PT ;  /* 0x000000044f007c0c */ /* 0x000fe2000bf66270 */
[----:B------:R-:W-:Y:S01]  /*a930*/  VIADD R51, R101, 0xb8 ;  /* 0x000000b865337836 */ /* 0x000fe20000000000 */
[----:B------:R-:W-:-:S02]  /*a940*/  ISETP.GE.AND P4, PT, R80, UR4, PT ;  /* 0x0000000450007c0c */ /* 0x000fc4000bf86270 */
[----:B------:R-:W-:Y:S02]  /*a950*/  ISETP.GE.AND P5, PT, R50, UR4, PT ;  /* 0x0000000432007c0c */ /* 0x000fe4000bfa6270 */
[----:B------:R-:W-:Y:S02]  /*a960*/  ISETP.GE.AND P6, PT, R51, UR4, PT ;  /* 0x0000000433007c0c */ /* 0x000fe4000bfc6270 */
[----:B------:R-:W-:-:S03]  /*a970*/  @!P1 LEA.HI R0, R0, R0, RZ, 0x1 ;  /* 0x0000000000009211 */ /* 0x000fc600078f08ff */
[----:B------:R-:W-:Y:S02]  /*a980*/  @!P2 LEA.HI R78, R78, R78, RZ, 0x1 ;  /* 0x0000004e4e4ea211 */ /* 0x000fe400078f08ff */
[----:B------:R-:W-:Y:S02]  /*a990*/  @!P3 LEA.HI R79, R79, R79, RZ, 0x1 ;  /* 0x0000004f4f4fb211 */ /* 0x000fe400078f08ff */
[----:B------:R-:W-:Y:S02]  /*a9a0*/  @!P4 LEA.HI R80, R80, R80, RZ, 0x1 ;  /* 0x000000505050c211 */ /* 0x000fe400078f08ff */
[----:B------:R-:W-:Y:S02]  /*a9b0*/  @!P5 LEA.HI R50, R50, R50, RZ, 0x1 ;  /* 0x000000323232d211 */ /* 0x000fe400078f08ff */
[----:B-1----:R-:W-:Y:S02]  /*a9c0*/  @!P6 LEA.HI R44, R51, R51, RZ, 0x1 ;  /* 0x00000033332ce211 */ /* 0x002fe400078f08ff */
[----:B------:R-:W-:-:S02]  /*a9d0*/  @!P1 LOP3.LUT R45, R0, 0xfffffffe, RZ, 0xc0, !PT ;  /* 0xfffffffe002d9812 */ /* 0x000fc400078ec0ff */
[----:B0-----:R-:W-:Y:S02]  /*a9e0*/  @!P2 LOP3.LUT R47, R78, 0xfffffffe, RZ, 0xc0, !PT ;  /* 0xfffffffe4e2fa812 */ /* 0x001fe400078ec0ff */
[----:B------:R-:W-:Y:S02]  /*a9f0*/  @!P3 LOP3.LUT R49, R79, 0xfffffffe, RZ, 0xc0, !PT ;  /* 0xfffffffe4f31b812 */ /* 0x000fe400078ec0ff */
[----:B------:R-:W-:Y:S01]  /*aa00*/  @!P4 LOP3.LUT R51, R80, 0xfffffffe, RZ, 0xc0, !PT ;  /* 0xfffffffe5033c812 */ /* 0x000fe200078ec0ff */
[--C-:B------:R-:W-:Y:S01]  /*aa10*/  @!P2 IMAD.WIDE R46, R47, 0x4, R102.reuse ;  /* 0x000000042f2ea825 */ /* 0x100fe200078e0266 */
[----:B------:R-:W-:Y:S02]  /*aa20*/  @!P5 LOP3.LUT R63, R50, 0xfffffffe, RZ, 0xc0, !PT ;  /* 0xfffffffe323fd812 */ /* 0x000fe400078ec0ff */
[----:B------:R-:W-:Y:S01]  /*aa30*/  @!P6 LOP3.LUT R65, R44, 0xfffffffe, RZ, 0xc0, !PT ;  /* 0xfffffffe2c41e812 */ /* 0x000fe200078ec0ff */
[----:B------:R-:W-:-:S04]  /*aa40*/  @!P1 IMAD.WIDE R44, R45, 0x4, R102 ;  /* 0x000000042d2c9825 */ /* 0x000fc800078e0266 */
        /* <DEDUP_REMOVED lines=10> */
.L_x_3171:
[----:B------:R-:W-:Y:S05]  /*aaf0*/  BSYNC B0 ;  /* 0x0000000000007941 */ /* 0x000fea0003800000 */
.L_x_3170:
[----:B------:R-:W-:Y:S01]  /*ab00*/  ISETP.GE.AND P1, PT, R105, R16, PT ;  /* 0x000000106900720c */ /* 0x000fe20003f26270 */
[----:B0-----:R1:W0:Y:S01]  /*ab10*/  SHFL.IDX PT, R25, R106, 0x1, 0x1c1f ;  /* 0x003c1f006a197f89 */ /* 0x00122200000e0000 */
        /* <DEDUP_REMOVED lines=21> */
[----:B--2---:R-:W-:Y:S02]  /*ac70*/  SEL R4, R17, R68, P0 ;  /* 0x0000004411047207 */ /* 0x004fe40000000000 */
[----:B------:R-:W-:Y:S01]  /*ac80*/  SEL R8, R68, R17, P0 ;  /* 0x0000001144087207 */ /* 0x000fe20000000000 */
[----:B01----:R-:W-:Y:S06]  /*ac90*/  @P1 BRA `(.L_x_3144) ;  /* 0x0000005000701947 */ /* 0x003fec0003800000 */
        /* <DEDUP_REMOVED lines=11> */
[----:B------:R-:W-:-:S02]  /*ad50*/  ISETP.GE.AND P2, PT, R48, UR4, PT ;  /* 0x0000000430007c0c */ /* 0x000fc4000bf46270 */
[----:B------:R-:W-:Y:S02]  /*ad60*/  ISETP.GE.AND P3, PT, R50, UR4, PT ;  /* 0x0000000432007c0c */ /* 0x000fe4000bf66270 */
[----:B------:R-:W-:Y:S01]  /*ad70*/  ISETP.GE.AND P4, PT, R51, UR4, PT ;  /* 0x0000000433007c0c */ /* 0x000fe2000bf86270 */
[----:B------:R-:W-:Y:S02]  /*ad80*/  @!P0 IMAD.WIDE R16, R101, 0x4, R24 ;  /* 0x0000000465108825 */ /* 0x000fe400078e0218 */
[----:B------:R-:W-:Y:S02]  /*ad90*/  @!P1 LEA.HI R0, R0, R0, RZ, 0x1 ;  /* 0x0000000000009211 */ /* 0x000fe400078f08ff */
[----:B------:R-:W-:Y:S01]  /*ada0*/  @!P5 LEA.HI R30, R30, R30, RZ, 0x1 ;  /* 0x0000001e1e1ed211 */ /* 0x000fe200078f08ff */
[----:B------:R0:W-:Y:S01]  /*adb0*/  @!P0 ST.E.64 desc[UR38][R16.64], R10 ;  /* 0x0000000a10008985 */ /* 0x0001e2000c101b26 */
[----:B------:R-:W-:Y:S02]  /*adc0*/  @!P6 LEA.HI R42, R31, R31, RZ, 0x1 ;  /* 0x0000001f1f2ae211 */ /* 0x000fe400078f08ff */
[----:B------:R-:W-:Y:S01]  /*add0*/  @!P1 LOP3.LUT R31, R0, 0xfffffffe, RZ, 0xc0, !PT ;  /* 0xfffffffe001f9812 */ /* 0x000fe200078ec0ff */
[----:B------:R-:W-:Y:S01]  /*ade0*/  VIADD R0, R101, 0x38 ;  /* 0x0000003865007836 */ /* 0x000fe20000000000 */
[----:B------:R-:W-:-:S02]  /*adf0*/  @!P5 LOP3.LUT R43, R30, 0xfffffffe, RZ, 0xc0, !PT ;  /* 0xfffffffe1e2bd812 */ /* 0x000fc400078ec0ff */
[----:B------:R-:W-:Y:S01]  /*ae00*/  @!P6 LOP3.LUT R49, R42, 0xfffffffe, RZ, 0xc0, !PT ;  /* 0xfffffffe2a31e812 */ /* 0x000fe200078ec0ff */
[----:B------:R-:W-:Y:S01]  /*ae10*/  VIADD R42, R101, 0x40 ;  /* 0x00000040652a7836 */ /* 0x000fe20000000000 */
[----:B------:R-:W-:Y:S02]  /*ae20*/  @!P2 LEA.HI R48, R48, R48, RZ, 0x1 ;  /* 0x000000303030a211 */ /* 0x000fe400078f08ff */
[----:B------:R-:W-:Y:S02]  /*ae30*/  @!P3 LEA.HI R50, R50, R50, RZ, 0x1 ;  /* 0x000000323232b211 */ /* 0x000fe400078f08ff */
[----:B------:R-:W-:Y:S01]  /*ae40*/  @!P4 LEA.HI R51, R51, R51, RZ, 0x1 ;  /* 0x000000333333c211 */ /* 0x000fe200078f08ff */
[----:B0-----:R-:W-:-:S04]  /*ae50*/  @!P1 IMAD.WIDE R10, R31, 0x4, R24 ;  /* 0x000000041f0a9825 */ /* 0x001fc800078e0218 */
[--C-:B------:R-:W-:Y:S01]  /*ae60*/  @!P5 IMAD.WIDE R16, R43, 0x4, R24.reuse ;  /* 0x000000042b10d825 */ /* 0x100fe200078e0218 */
[----:B------:R0:W-:Y:S01]  /*ae70*/  @!P1 ST.E.64 desc[UR38][R10.64], R12 ;  /* 0x0000000c0a009985 */ /* 0x0001e2000c101b26 */
[----:B------:R-:W-:Y:S02]  /*ae80*/  ISETP.GE.AND P1, PT, R42, UR4, PT ;  /* 0x000000042a007c0c */ /* 0x000fe4000bf26270 */
[----:B------:R-:W-:Y:S01]  /*ae90*/  @!P6 IMAD.WIDE R30, R49, 0x4, R24 ;  /* 0x00000004311ee825 */ /* 0x000fe200078e0218 */
[----:B------:R1:W-:Y:S01]  /*aea0*/  @!P5 ST.E.64 desc[UR38][R16.64], R14 ;  /* 0x0000000e1000d985 */ /* 0x0003e2000c101b26 */
[----:B------:R-:W-:Y:S02]  /*aeb0*/  ISETP.GE.AND P5, PT, R0, UR4, PT ;  /* 0x0000000400007c0c */ /* 0x000fe4000bfa6270 */
[----:B------:R-:W-:Y:S01]  /*aec0*/  VIADD R49, R101, 0x48 ;  /* 0x0000004865317836 */ /* 0x000fe20000000000 */
[----:B------:R-:W-:Y:S01]  /*aed0*/  @!P2 LOP3.LUT R43, R48, 0xfffffffe, RZ, 0xc0, !PT ;  /* 0xfffffffe302ba812 */ /* 0x000fe200078ec0ff */
[----:B------:R2:W-:Y:S03]  /*aee0*/  @!P6 ST.E.64 desc[UR38][R30.64], R18 ;  /* 0x000000121e00e985 */ /* 0x0005e6000c101b26 */
[----:B------:R-:W-:-:S02]  /*aef0*/  ISETP.GE.AND P0, PT, R49, UR4, PT ;  /* 0x0000000431007c0c */ /* 0x000fc4000bf06270 */
[----:B0-----:R-:W-:Y:S01]  /*af00*/  @!P3 LOP3.LUT R13, R50, 0xfffffffe, RZ, 0xc0, !PT ;  /* 0xfffffffe320db812 */ /* 0x001fe200078ec0ff */
[--C-:B------:R-:W-:Y:S01]  /*af10*/  @!P2 IMAD.WIDE R10, R43, 0x4, R24.reuse ;  /* 0x000000042b0aa825 */ /* 0x100fe200078e0218 */
[----:B------:R-:W-:Y:S02]  /*af20*/  @!P1 LEA.HI R42, R42, R42, RZ, 0x1 ;  /* 0x0000002a2a2a9211 */ /* 0x000fe400078f08ff */
[----:B-1----:R-:W-:Y:S01]  /*af30*/  @!P4 LOP3.LUT R15, R51, 0xfffffffe, RZ, 0xc0, !PT ;  /* 0xfffffffe330fc812 */ /* 0x002fe200078ec0ff */
[--C-:B------:R-:W-:Y:S01]  /*af40*/  @!P3 IMAD.WIDE R12, R13, 0x4, R24.reuse ;  /* 0x000000040d0cb825 */ /* 0x100fe200078e0218 */
[----:B------:R-:W-:Y:S01]  /*af50*/  @!P5 LEA.HI R0, R0, R0, RZ, 0x1 ;  /* 0x000000000000d211 */ /* 0x000fe200078f08ff */
[----:B------:R0:W-:Y:S02]  /*af60*/  @!P2 ST.E.64 desc[UR38][R10.64], R6 ;  /* 0x000000060a00a985 */ /* 0x0001e4000c101b26 */
[----:B------:R-:W-:Y:S01]  /*af70*/  VIADD R16, R101, 0x50 ;  /* 0x0000005065107836 */ /* 0x000fe20000000000 */
[----:B------:R-:W-:Y:S01]  /*af80*/  @!P5 LOP3.LUT R17, R0, 0xfffffffe, RZ, 0xc0, !PT ;  /* 0xfffffffe0011d812 */ /* 0x000fe200078ec0ff */
[----:B------:R-:W-:Y:S01]  /*af90*/  @!P4 IMAD.WIDE R14, R15, 0x4, R24 ;  /* 0x000000040f0ec825 */ /* 0x000fe200078e0218 */
[----:B------:R-:W-:Y:S01]  /*afa0*/  @!P0 LEA.HI R49, R49, R49, RZ, 0x1 ;  /* 0x0000003131318211 */ /* 0x000fe200078f08ff */
[----:B------:R1:W-:Y:S01]  /*afb0*/  @!P3 ST.E.64 desc[UR38][R12.64], R20 ;  /* 0x000000140c00b985 */ /* 0x0003e2000c101b26 */
[----:B------:R-:W-:Y:S01]  /*afc0*/  ISETP.GE.AND P2, PT, R16, UR4, PT ;  /* 0x0000000410007c0c */ /* 0x000fe2000bf46270 */
[----:B------:R-:W-:Y:S01]  /*afd0*/  VIADD R0, R101, 0x58 ;  /* 0x0000005865007836 */ /* 0x000fe20000000000 */
[----:B------:R-:W-:Y:S01]  /*afe0*/  @!P0 LOP3.LUT R49, R49, 0xfffffffe, RZ, 0xc0, !PT ;  /* 0xfffffffe31318812 */ /* 0x000fe200078ec0ff */
[----:B------:R5:W-:Y:S01]  /*aff0*/  @!P4 ST.E.64 desc[UR38][R14.64], R2 ;  /* 0x000000020e00c985 */ /* 0x000be2000c101b26 */
[----:B--2---:R-:W-:-:S02]  /*b000*/  VIADD R18, R101, 0x60 ;  /* 0x0000006065127836 */ /* 0x004fc40000000000 */
[----:B------:R-:W-:Y:S01]  /*b010*/  ISETP.GE.AND P3, PT, R0, UR4, PT ;  /* 0x0000000400007c0c */ /* 0x000fe2000bf66270 */
[--C-:B0-----:R-:W-:Y:S01]  /*b020*/  @!P5 IMAD.WIDE R6, R17, 0x4, R24.reuse ;  /* 0x000000041106d825 */ /* 0x101fe200078e0218 */
[----:B------:R-:W-:Y:S02]  /*b030*/  @!P1 LOP3.LUT R11, R42, 0xfffffffe, RZ, 0xc0, !PT ;  /* 0xfffffffe2a0b9812 */ /* 0x000fe400078ec0ff */
[----:B------:R-:W-:Y:S02]  /*b040*/  ISETP.GE.AND P4, PT, R18, UR4, PT ;  /* 0x0000000412007c0c */ /* 0x000fe4000bf86270 */
[----:B------:R0:W-:Y:S01]  /*b050*/  @!P5 ST.E.64 desc[UR38][R6.64], R52 ;  /* 0x000000340600d985 */ /* 0x0001e2000c101b26 */
[----:B-1----:R-:W-:Y:S01]  /*b060*/  VIADD R12, R101, 0x68 ;  /* 0x00000068650c7836 */ /* 0x002fe20000000000 */
[----:B------:R-:W-:Y:S01]  /*b070*/  @!P2 LEA.HI R16, R16, R16, RZ, 0x1 ;  /* 0x000000101010a211 */ /* 0x000fe200078f08ff */
[----:B-----5:R-:W-:-:S03]  /*b080*/  @!P1 IMAD.WIDE R2, R11, 0x4, R24 ;  /* 0x000000040b029825 */ /* 0x020fc600078e0218 */
[----:B------:R-:W-:Y:S02]  /*b090*/  ISETP.GE.AND P5, PT, R12, UR4, PT ;  /* 0x000000040c007c0c */ /* 0x000fe4000bfa6270 */
[----:B------:R-:W-:Y:S01]  /*b0a0*/  @!P3 LEA.HI R0, R0, R0, RZ, 0x1 ;  /* 0x000000000000b211 */ /* 0x000fe200078f08ff */
[----:B------:R-:W-:Y:S01]  /*b0b0*/  VIADD R14, R101, 0x70 ;  /* 0x00000070650e7836 */ /* 0x000fe20000000000 */
[----:B------:R1:W-:Y:S01]  /*b0c0*/  @!P1 ST.E.64 desc[UR38][R2.64], R54 ;  /* 0x0000003602009985 */ /* 0x0003e2000c101b26 */
[----:B------:R-:W-:Y:S01]  /*b0d0*/  @!P0 IMAD.WIDE R10, R49, 0x4, R24 ;  /* 0x00000004310a8825 */ /* 0x000fe200078e0218 */
[----:B------:R-:W-:Y:S02]  /*b0e0*/  @!P3 LOP3.LUT R13, R0, 0xfffffffe, RZ, 0xc0, !PT ;  /* 0xfffffffe000db812 */ /* 0x000fe400078ec0ff */
[----:B------:R-:W-:Y:S01]  /*b0f0*/  ISETP.GE.AND P1, PT, R14, UR4, PT ;  /* 0x000000040e007c0c */ /* 0x000fe2000bf26270 */
[C---:B------:R-:W-:Y:S01]  /*b100*/  VIADD R15, R101.reuse, 0x78 ;  /* 0x00000078650f7836 */ /* 0x040fe20000000000 */
[----:B------:R2:W-:Y:S01]  /*b110*/  @!P0 ST.E.64 desc[UR38][R10.64], R58 ;  /* 0x0000003a0a008985 */ /* 0x0005e2000c101b26 */
[----:B0-----:R-:W-:Y:S01]  /*b120*/  @!P2 LOP3.LUT R7, R16, 0xfffffffe, RZ, 0xc0, !PT ;  /* 0xfffffffe1007a812 */ /* 0x001fe200078ec0ff */
[----:B------:R-:W-:Y:S01]  /*b130*/  VIADD R16, R101, 0x80 ;  /* 0x0000008065107836 */ /* 0x000fe20000000000 */
[----:B------:R-:W-:-:S02]  /*b140*/  @!P4 LEA.HI R18, R18, R18, RZ, 0x1 ;  /* 0x000000121212c211 */ /* 0x000fc400078f08ff */
[----:B------:R-:W-:Y:S02]  /*b150*/  ISETP.GE.AND P0, PT, R15, UR4, PT ;  /* 0x000000040f007c0c */ /* 0x000fe4000bf06270 */
[----:B------:R-:W-:Y:S01]  /*b160*/  @!P5 LEA.HI R12, R12, R12, RZ, 0x1 ;  /* 0x0000000c0c0cd211 */ /* 0x000fe200078f08ff */
[----:B-1----:R-:W-:-:S03]  /*b170*/  @!P2 IMAD.WIDE R2, R7, 0x4, R24 ;  /* 0x000000040702a825 */ /* 0x002fc600078e0218 */
[----:B------:R-:W-:Y:S01]  /*b180*/  @!P1 LEA.HI R14, R14, R14, RZ, 0x1 ;  /* 0x0000000e0e0e9211 */ /* 0x000fe200078f08ff */
[--C-:B------:R-:W-:Y:S01]  /*b190*/  @!P3 IMAD.WIDE R6, R13, 0x4, R24.reuse ;  /* 0x000000040d06b825 */ /* 0x100fe200078e0218 */
[----:B------:R-:W-:Y:S01]  /*b1a0*/  @!P5 LOP3.LUT R13, R12, 0xfffffffe, RZ, 0xc0, !PT ;  /* 0xfffffffe0c0dd812 */ /* 0x000fe200078ec0ff */
[----:B------:R0:W-:Y:S01]  /*b1b0*/  @!P2 ST.E.64 desc[UR38][R2.64], R56 ;  /* 0x000000380200a985 */ /* 0x0001e2000c101b26 */
[----:B--2---:R-:W-:Y:S02]  /*b1c0*/  @!P4 LOP3.LUT R11, R18, 0xfffffffe, RZ, 0xc0, !PT ;  /* 0xfffffffe120bc812 */ /* 0x004fe400078ec0ff */
[----:B------:R-:W-:Y:S01]  /*b1d0*/  ISETP.GE.AND P2, PT, R16, UR4, PT ;  /* 0x0000000410007c0c */ /* 0x000fe2000bf46270 */
[--C-:B------:R-:W-:Y:S01]  /*b1e0*/  @!P5 IMAD.WIDE R12, R13, 0x4, R24.reuse ;  /* 0x000000040d0cd825 */ /* 0x100fe200078e0218 */
[----:B------:R-:W-:Y:S01]  /*b1f0*/  @!P0 LEA.HI R0, R15, R15, RZ, 0x1 ;  /* 0x0000000f0f008211 */ /* 0x000fe200078f08ff */
[----:B------:R1:W-:Y:S01]  /*b200*/  @!P3 ST.E.64 desc[UR38][R6.64], R60 ;  /* 0x0000003c0600b985 */ /* 0x0003e2000c101b26 */
[----:B------:R-:W-:Y:S01]  /*b210*/  @!P1 LOP3.LUT R15, R14, 0xfffffffe, RZ, 0xc0, !PT ;  /* 0xfffffffe0e0f9812 */ /* 0x000fe200078ec0ff */
[----:B------:R-:W-:Y:S01]  /*b220*/  @!P4 IMAD.WIDE R10, R11, 0x4, R24 ;  /* 0x000000040b0ac825 */ /* 0x000fe200078e0218 */
[----:B------:R-:W-:-:S03]  /*b230*/  @!P0 LOP3.LUT R17, R0, 0xfffffffe, RZ, 0xc0, !PT ;  /* 0xfffffffe00118812 */ /* 0x000fc600078ec0ff */
[----:B------:R-:W-:Y:S01]  /*b240*/  VIADD R0, R101, 0x90 ;  /* 0x0000009065007836 */ /* 0x000fe20000000000 */
[----:B------:R2:W-:Y:S01]  /*b250*/  @!P4 ST.E.64 desc[UR38][R10.64], R32 ;  /* 0x000000200a00c985 */ /* 0x0005e2000c101b26 */
[--C-:B0-----:R-:W-:Y:S02]  /*b260*/  @!P1 IMAD.WIDE R2, R15, 0x4, R24.reuse ;  /* 0x000000040f029825 */ /* 0x101fe400078e0218 */
[----:B------:R-:W-:Y:S01]  /*b270*/  @!P2 LEA.HI R16, R16, R16, RZ, 0x1 ;  /* 0x000000101010a211 */ /* 0x000fe200078f08ff */
[----:B------:R0:W-:Y:S01]  /*b280*/  @!P5 ST.E.64 desc[UR38][R12.64], R36 ;  /* 0x000000240c00d985 */ /* 0x0001e2000c101b26 */
[----:B------:R-:W-:Y:S02]  /*b290*/  VIADD R14, R101, 0x88 ;  /* 0x00000088650e7836 */ /* 0x000fe40000000000 */
[----:B-1----:R-:W-:Y:S01]  /*b2a0*/  @!P0 IMAD.WIDE R6, R17, 0x4, R24 ;  /* 0x0000000411068825 */ /* 0x002fe200078e0218 */
[----:B------:R1:W-:Y:S01]  /*b2b0*/  @!P1 ST.E.64 desc[UR38][R2.64], R34 ;  /* 0x0000002202009985 */ /* 0x0003e2000c101b26 */
[----:B------:R-:W-:-:S02]  /*b2c0*/  ISETP.GE.AND P1, PT, R0, UR4, PT ;  /* 0x0000000400007c0c */ /* 0x000fc4000bf26270 */
[----:B------:R-:W-:Y:S01]  /*b2d0*/  ISETP.GE.AND P3, PT, R14, UR4, PT ;  /* 0x000000040e007c0c */ /* 0x000fe2000bf66270 */
[----:B------:R5:W-:Y:S01]  /*b2e0*/  @!P0 ST.E.64 desc[UR38][R6.64], R38 ;  /* 0x0000002606008985 */ /* 0x000be2000c101b26 */
[C---:B------:R-:W-:Y:S01]  /*b2f0*/  VIADD R15, R101.reuse, 0xa8 ;  /* 0x000000a8650f7836 */ /* 0x040fe20000000000 */
[----:B--2---:R-:W-:Y:S01]  /*b300*/  @!P2 LOP3.LUT R11, R16, 0xfffffffe, RZ, 0xc0, !PT ;  /* 0xfffffffe100ba812 */ /* 0x004fe200078ec0ff */
[C---:B------:R-:W-:Y:S02]  /*b310*/  VIADD R10, R101.reuse, 0x98 ;  /* 0x00000098650a7836 */ /* 0x040fe40000000000 */
[----:B------:R-:W-:Y:S01]  /*b320*/  VIADD R17, R101, 0xb0 ;  /* 0x000000b065117836 */ /* 0x000fe20000000000 */
[----:B------:R-:W-:Y:S01]  /*b330*/  ISETP.GE.AND P5, PT, R15, UR4, PT ;  /* 0x000000040f007c0c */ /* 0x000fe2000bfa6270 */
[C---:B0-----:R-:W-:Y:S01]  /*b340*/  VIADD R12, R101.reuse, 0xa0 ;  /* 0x000000a0650c7836 */ /* 0x041fe20000000000 */
[----:B------:R-:W-:Y:S01]  /*b350*/  ISETP.GE.AND P0, PT, R10, UR4, PT ;  /* 0x000000040a007c0c */ /* 0x000fe2000bf06270 */
[----:B------:R-:W-:Y:S01]  /*b360*/  VIADD R101, R101, 0xb8 ;  /* 0x000000b865657836 */ /* 0x000fe20000000000 */
[----:B------:R-:W-:Y:S01]  /*b370*/  ISETP.GE.AND P6, PT, R17, UR4, PT ;  /* 0x0000000411007c0c */ /* 0x000fe2000bfc6270 */
[----:B-1----:R-:W-:Y:S01]  /*b380*/  @!P2 IMAD.WIDE R2, R11, 0x4, R24 ;  /* 0x000000040b02a825 */ /* 0x002fe200078e0218 */
[----:B------:R-:W-:-:S02]  /*b390*/  ISETP.GE.AND P4, PT, R12, UR4, PT ;  /* 0x000000040c007c0c */ /* 0x000fc4000bf86270 */
[----:B------:R-:W-:Y:S02]  /*b3a0*/  @!P1 LEA.HI R0, R0, R0, RZ, 0x1 ;  /* 0x0000000000009211 */ /* 0x000fe400078f08ff */
[----:B------:R-:W-:Y:S01]  /*b3b0*/  @!P3 LEA.HI R14, R14, R14, RZ, 0x1 ;  /* 0x0000000e0e0eb211 */ /* 0x000fe200078f08ff */
[----:B------:R0:W-:Y:S01]  /*b3c0*/  @!P2 ST.E.64 desc[UR38][R2.64], R44 ;  /* 0x0000002c0200a985 */ /* 0x0001e2000c101b26 */
[----:B------:R-:W-:Y:S02]  /*b3d0*/  @!P1 LOP3.LUT R11, R0, 0xfffffffe, RZ, 0xc0, !PT ;  /* 0xfffffffe000b9812 */ /* 0x000fe400078ec0ff */
[----:B-----5:R-:W-:Y:S02]  /*b3e0*/  @!P3 LOP3.LUT R7, R14, 0xfffffffe, RZ, 0xc0, !PT ;  /* 0xfffffffe0e07b812 */ /* 0x020fe400078ec0ff */
[----:B------:R-:W-:Y:S01]  /*b3f0*/  @!P0 LEA.HI R0, R10, R10, RZ, 0x1 ;  /* 0x0000000a0a008211 */ /* 0x000fe200078f08ff */
[----:B------:R-:W-:Y:S01]  /*b400*/  @!P1 IMAD.WIDE R10, R11, 0x4, R24 ;  /* 0x000000040b0a9825 */ /* 0x000fe200078e0218 */
[----:B------:R-:W-:-:S02]  /*b410*/  @!P6 LEA.HI R14, R17, R17, RZ, 0x1 ;  /* 0x00000011110ee211 */ /* 0x000fc400078f08ff */
[----:B------:R-:W-:Y:S01]  /*b420*/  @!P4 LEA.HI R12, R12, R12, RZ, 0x1 ;  /* 0x0000000c0c0cc211 */ /* 0x000fe200078f08ff */
[--C-:B------:R-:W-:Y:S01]  /*b430*/  @!P3 IMAD.WIDE R6, R7, 0x4, R24.reuse ;  /* 0x000000040706b825 */ /* 0x100fe200078e0218 */
[----:B------:R-:W-:Y:S02]  /*b440*/  @!P0 LOP3.LUT R13, R0, 0xfffffffe, RZ, 0xc0, !PT ;  /* 0xfffffffe000d8812 */ /* 0x000fe400078ec0ff */
[----:B------:R-:W-:Y:S02]  /*b450*/  @!P5 LEA.HI R0, R15, R15, RZ, 0x1 ;  /* 0x0000000f0f00d211 */ /* 0x000fe400078f08ff */
[----:B------:R-:W-:Y:S01]  /*b460*/  @!P4 LOP3.LUT R15, R12, 0xfffffffe, RZ, 0xc0, !PT ;  /* 0xfffffffe0c0fc812 */ /* 0x000fe200078ec0ff */
[--C-:B------:R-:W-:Y:S01]  /*b470*/  @!P0 IMAD.WIDE R12, R13, 0x4, R24.reuse ;  /* 0x000000040d0c8825 */ /* 0x100fe200078e0218 */
[----:B------:R-:W-:Y:S01]  /*b480*/  @!P5 LOP3.LUT R17, R0, 0xfffffffe, RZ, 0xc0, !PT ;  /* 0xfffffffe0011d812 */ /* 0x000fe200078ec0ff */
[----:B------:R1:W-:Y:S01]  /*b490*/  @!P3 ST.E.64 desc[UR38][R6.64], R40 ;  /* 0x000000280600b985 */ /* 0x0003e2000c101b26 */
[----:B------:R-:W-:Y:S01]  /*b4a0*/  @!P6 LOP3.LUT R19, R14, 0xfffffffe, RZ, 0xc0, !PT ;  /* 0xfffffffe0e13e812 */ /* 0x000fe200078ec0ff */
[----:B0-----:R-:W-:-:S02]  /*b4b0*/  @!P4 IMAD.WIDE R2, R15, 0x4, R24 ;  /* 0x000000040f02c825 */ /* 0x001fc400078e0218 */
[----:B------:R2:W-:Y:S02]  /*b4c0*/  @!P1 ST.E.64 desc[UR38][R10.64], R46 ;  /* 0x0000002e0a009985 */ /* 0x0005e4000c101b26 */
[----:B------:R-:W-:Y:S02]  /*b4d0*/  @!P6 IMAD.WIDE R14, R19, 0x4, R24 ;  /* 0x00000004130ee825 */ /* 0x000fe400078e0218 */
[----:B------:R2:W-:Y:S01]  /*b4e0*/  @!P0 ST.E.64 desc[UR38][R12.64], R26 ;  /* 0x0000001a0c008985 */ /* 0x0005e2000c101b26 */
[----:B------:R-:W-:-:S03]  /*b4f0*/  ISETP.GE.AND P0, PT, R101, UR4, PT ;  /* 0x0000000465007c0c */ /* 0x000fc6000bf06270 */
[----:B------:R2:W-:Y:S01]  /*b500*/  @!P4 ST.E.64 desc[UR38][R2.64], R28 ;  /* 0x0000001c0200c985 */ /* 0x0005e2000c101b26 */
[----:B-1----:R-:W-:-:S05]  /*b510*/  @!P5 IMAD.WIDE R6, R17, 0x4, R24 ;  /* 0x000000041106d825 */ /* 0x002fca00078e0218 */
        /* <DEDUP_REMOVED lines=8> */
.L_x_3169:
        /* <DEDUP_REMOVED lines=55> */
.L_x_3142:
        /* <DEDUP_REMOVED lines=18> */
.L_x_3172:
[----:B------:R-:W-:Y:S01]  /*ba30*/  ULDC UR7, c[0x0][0xc50] ;  /* 0x0003140000077ab9 */ /* 0x000fe20000000800 */
[----:B------:R-:W-:Y:S01]  /*ba40*/  UMOV UR36, UR6 ;  /* 0x0000000600247c82 */ /* 0x000fe20008000000 */
[----:B------:R-:W-:-:S11]  /*ba50*/  UISETP.NE.AND UP0, UPT, UR7, 0x1, UPT ;  /* 0x000000010700788c */ /* 0x000fd6000bf05270 */
[----:B------:R-:W-:Y:S01]  /*ba60*/  @UP0 ULDC UR4, c[0x0][0xc54] ;  /* 0x0003150000040ab9 */ /* 0x000fe20000000800 */
[----:B------:R-:W-:Y:S01]  /*ba70*/  @UP0 ULDC UR8, c[0x0][0xc58] ;  /* 0x0003160000080ab9 */ /* 0x000fe20000000800 */
[----:B------:R-:W-:-:S04]  /*ba80*/  UIMAD.WIDE.U32 UR4, UR6, UR4, URZ ;  /* 0x00000004060472a5 */ /* 0x000fc8000f8e003f */
[----:B------:R-:W-:-:S12]  /*ba90*/  @UP0 USHF.R.U32.HI UR36, URZ, UR8, UR5 ;  /* 0x000000083f240299 */ /* 0x000fd80008011605 */
.L_x_3173:
        /* <DEDUP_REMOVED lines=8> */
[----:B------:R-:W-:Y:S01]  /*bb20*/  ULOP3.LUT UR8, UR6, 0xffff, URZ, 0xc0, !UPT ;  /* 0x0000ffff06087892 */ /* 0x000fe2000f8ec03f */
[----:B------:R-:W-:Y:S01]  /*bb30*/  IMAD.MOV.U32 R19, RZ, RZ, RZ ;  /* 0x000000ffff137224 */ /* 0x000fe200078e00ff */
[----:B------:R-:W-:-:S03]  /*bb40*/  UISETP.NE.U32.AND UP0, UPT, UR4, URZ, UPT ;  /* 0x0000003f0400728c */ /* 0x000fc6000bf05070 */
[----:B------:R-:W-:Y:S01]  /*bb50*/  ULDC UR4, c[0x0][0x424] ;  /* 0x0001090000047ab9 */ /* 0x000fe20000000800 */
[----:B------:R-:W-:-:S03]  /*bb60*/  UISETP.NE.AND.EX UP0, UPT, UR5, URZ, UPT, UP0 ;  /* 0x0000003f0500728c */ /* 0x000fc6000bf05300 */
[----:B------:R-:W-:Y:S01]  /*bb70*/  ULDC UR5, c[0x0][0x2f0] ;  /* 0x0000bc0000057ab9 */ /* 0x000fe20000000800 */
[----:B------:R-:W-:-:S04]  /*bb80*/  USEL UR4, UR4, 0x1, UP0 ;  /* 0x0000000104047887 */ /* 0x000fc80008000000 */
[----:B------:R-:W-:-:S04]  /*bb90*/  UIMAD UR4, UR4, UR5, URZ ;  /* 0x00000005040472a4 */ /* 0x000fc8000f8e023f */
[----:B------:R-:W-:Y:S02]  /*bba0*/  UISETP.GE.AND UP0, UPT, UR4, 0x1, UPT ;  /* 0x000000010400788c */ /* 0x000fe4000bf06270 */
[----:B------:R-:W-:-:S04]  /*bbb0*/  UIADD3 UR5, UR4, 0x9f, URZ ;  /* 0x0000009f04057890 */ /* 0x000fc8000fffe03f */
[----:B------:R-:W-:Y:S01]  /*bbc0*/  PLOP3.LUT P0, PT, PT, PT, UP0, 0x80, 0x0 ;  /* 0x000000000000781c */ /* 0x000fe20003f0f008 */
[----:B------:R-:W-:-:S04]  /*bbd0*/  UIMAD.WIDE UR4, UR5, 0x66666667, URZ ;  /* 0x66666667050478a5 */ /* 0x000fc8000f8e023f */
[----:B------:R-:W-:-:S04]  /*bbe0*/  USHF.R.U32.HI UR4, URZ, 0x1f, UR5 ;  /* 0x0000001f3f047899 */ /* 0x000fc80008011605 */
[----:B------:R-:W-:-:S04]  /*bbf0*/  ULEA.HI.SX32 UR7, UR5, UR4, 0x1a ;  /* 0x0000000405077291 */ /* 0x000fc8000f8fd23f */
        /* <DEDUP_REMOVED lines=10> */
[----:B0-----:R-:W-:-:S02]  /*bca0*/  VIADD R2, R5, 0xffffffe ;  /* 0x0ffffffe05027836 */ /* 0x001fc40000000000 */
[----:B------:R-:W-:-:S04]  /*bcb0*/  IMAD.MOV R5, RZ, RZ, -R6 ;  /* 0x000000ffff057224 */ /* 0x000fc800078e0a06 */
[----:B------:R0:W1:Y:S02]  /*bcc0*/  F2I.FTZ.U32.TRUNC.NTZ R3, R2 ;  /* 0x0000000200037305 */ /* 0x000064000021f000 */
[----:B0-----:R-:W-:Y:S02]  /*bcd0*/  IMAD.MOV.U32 R2, RZ, RZ, RZ ;  /* 0x000000ffff027224 */ /* 0x001fe400078e00ff */
[----:B-1----:R-:W-:-:S04]  /*bce0*/  IMAD.MOV R7, RZ, RZ, -R3 ;  /* 0x000000ffff077224 */ /* 0x002fc800078e0a03 */
[----:B------:R-:W-:-:S04]  /*bcf0*/  IMAD R7, R7, R4, RZ ;  /* 0x0000000407077224 */ /* 0x000fc800078e02ff */
[----:B------:R-:W-:-:S04]  /*bd00*/  IMAD.HI.U32 R3, R3, R7, R2 ;  /* 0x0000000703037227 */ /* 0x000fc800078e0002 */
[----:B------:R-:W-:Y:S01]  /*bd10*/  IMAD.U32 R7, RZ, RZ, UR5 ;  /* 0x00000005ff077e24 */ /* 0x000fe2000f8e00ff */
[----:B------:R-:W-:-:S04]  /*bd20*/  ULOP3.LUT UR5, UR5, UR4, URZ, 0x3c, !UPT ;  /* 0x0000000405057292 */ /* 0x000fc8000f8e3c3f */
[----:B------:R-:W-:Y:S02]  /*bd30*/  IABS R2, R7 ;  /* 0x0000000700027213 */ /* 0x000fe40000000000 */
        /* <DEDUP_REMOVED lines=12> */
.L_x_3175:
        /* <DEDUP_REMOVED lines=30> */
.L_x_3176:
        /* <DEDUP_REMOVED lines=20> */
.L_x_3177:
        /* <DEDUP_REMOVED lines=20> */
.L_x_3178:
        /* <DEDUP_REMOVED lines=18> */
.L_x_3179:
        /* <DEDUP_REMOVED lines=9> */
[----:B-1----:R-:W-:Y:S01]  /*c410*/  IMAD.SHL.U32 R18, R7, 0x40, RZ ;  /* 0x0000004007127824 */ /* 0x002fe200078e00ff */
[----:B0-----:R-:W0:Y:S01]  /*c420*/  LDC.64 R2, c[0x0][0x418] ;  /* 0x00010600ff027b82 */ /* 0x001e220000000a00 */
[----:B------:R-:W-:-:S03]  /*c430*/  SHF.R.U32.HI R0, RZ, 0x1, R7 ;  /* 0x00000001ff007819 */ /* 0x000fc60000011607 */
[----:B------:R-:W-:-:S04]  /*c440*/  LOP3.LUT R5, R18, 0x180, RZ, 0xc0, !PT ;  /* 0x0000018012057812 */ /* 0x000fc800078ec0ff */
[----:B------:R-:W-:Y:S01]  /*c450*/  LOP3.LUT R0, R5, 0x30, R0, 0xf8, !PT ;  /* 0x0000003005007812 */ /* 0x000fe200078ef800 */
[C---:B------:R-:W-:Y:S01]  /*c460*/  IMAD.SHL.U32 R5, R7.reuse, 0x8, RZ ;  /* 0x0000000807057824 */ /* 0x040fe200078e00ff */
[----:B------:R-:W-:-:S04]  /*c470*/  LOP3.LUT R8, R7, 0x7f, RZ, 0xc0, !PT ;  /* 0x0000007f07087812 */ /* 0x000fc800078ec0ff */
[----:B------:R-:W-:Y:S01]  /*c480*/  LOP3.LUT R5, R0, 0x30, R5, 0x78, !PT ;  /* 0x0000003000057812 */ /* 0x000fe200078e7805 */
[----:B------:R-:W-:-:S03]  /*c490*/  IMAD.SHL.U32 R0, R7, 0x20, RZ ;  /* 0x0000002007007824 */ /* 0x000fc600078e00ff */
[----:B------:R-:W-:Y:S01]  /*c4a0*/  LOP3.LUT R18, R5, 0x640, R18, 0xf8, !PT ;  /* 0x0000064005127812 */ /* 0x000fe200078ef812 */
[----:B------:R-:W-:Y:S01]  /*c4b0*/  IMAD.SHL.U32 R5, R8, 0x10, RZ ;  /* 0x0000001008057824 */ /* 0x000fe200078e00ff */
[----:B0-----:R-:W-:Y:S02]  /*c4c0*/  ISETP.NE.U32.AND P0, PT, R2, RZ, PT ;  /* 0x000000ff0200720c */ /* 0x001fe40003f05070 */
[----:B------:R-:W-:Y:S02]  /*c4d0*/  LOP3.LUT R4, R0, 0x80, RZ, 0xc0, !PT ;  /* 0x0000008000047812 */ /* 0x000fe400078ec0ff */
[----:B------:R-:W-:Y:S02]  /*c4e0*/  ISETP.NE.AND.EX P1, PT, R3, RZ, PT, P0 ;  /* 0x000000ff0300720c */ /* 0x000fe40003f25300 */
[----:B------:R-:W-:Y:S01]  /*c4f0*/  LOP3.LUT R10, R5, 0x600, RZ, 0xc0, !PT ;  /* 0x00000600050a7812 */ /* 0x000fe200078ec0ff */
[----:B------:R-:W-:Y:S01]  /*c500*/  IMAD.SHL.U32 R5, R7, 0x4, RZ ;  /* 0x0000000407057824 */ /* 0x000fe200078e00ff */
[----:B------:R-:W-:-:S04]  /*c510*/  LOP3.LUT R4, R4, 0x10, R7, 0xf8, !PT ;  /* 0x0000001004047812 */ /* 0x000fc800078ef807 */
[----:B------:R-:W-:Y:S02]  /*c520*/  LOP3.LUT R4, R4, 0x10, R5, 0x78, !PT ;  /* 0x0000001004047812 */ /* 0x000fe400078e7805 */
[--C-:B------:R-:W-:Y:S01]  /*c530*/  LOP3.LUT R5, R10, 0x60, R0.reuse, 0xf8, !PT ;  /* 0x000000600a057812 */ /* 0x100fe200078ef800 */
[----:B------:R-:W-:Y:S01]  /*c540*/  UMOV UR4, 0xffffffff ;  /* 0xffffffff00047882 */ /* 0x000fe20000000000 */
[----:B------:R-:W-:Y:S02]  /*c550*/  SHF.R.U32.HI R7, RZ, 0x5, R7 ;  /* 0x00000005ff077819 */ /* 0x000fe40000011607 */
[----:B------:R-:W-:Y:S02]  /*c560*/  LOP3.LUT R5, R5, 0x100, R0, 0xf8, !PT ;  /* 0x0000010005057812 */ /* 0x000fe400078ef800 */
[----:B------:R-:W-:Y:S02]  /*c570*/  LOP3.LUT R7, R7, 0x3, RZ, 0xc0, !PT ;  /* 0x0000000307077812 */ /* 0x000fe400078ec0ff */
[----:B------:R-:W-:-:S02]  /*c580*/  LOP3.LUT R17, R5, R4, RZ, 0xfc, !PT ;  /* 0x0000000405117212 */ /* 0x000fc400078efcff */
[----:B--2---:R-:W-:-:S04]  /*c590*/  LOP3.LUT R6, R6, 0xfffffffe, RZ, 0xc0, !PT ;  /* 0xfffffffe06067812 */ /* 0x004fc800078ec0ff */
[----:B------:R-:W-:Y:S02]  /*c5a0*/  @P1 LOP3.LUT R6, R6, 0x1, RZ, 0xfc, !PT ;  /* 0x0000000106061812 */ /* 0x000fe400078efcff */
[----:B---3--:R-:W-:Y:S01]  /*c5b0*/  SHF.R.S32.HI R10, RZ, 0x1f, R9 ;  /* 0x0000001fff0a7819 */ /* 0x008fe20000011409 */
[----:B------:R0:W-:Y:S04]  /*c5c0*/  STL [R1+0x8], R9 ;  /* 0x0000080901007387 */ /* 0x0001e80000100800 */
[----:B------:R0:W-:Y:S04]  /*c5d0*/  STL [R1+0x10], R10 ;  /* 0x0000100a01007387 */ /* 0x0001e80000100800 */
[----:B------:R0:W-:Y:S01]  /*c5e0*/  STL [R1+0x4], R6 ;  /* 0x0000040601007387 */ /* 0x0001e20000100800 */
[----:B------:R-:W-:Y:S01]  /*c5f0*/  SEL R16, R9, RZ, !P1 ;  /* 0x000000ff09107207 */ /* 0x000fe20004800000 */
[----:B------:R-:W-:Y:S06]  /*c600*/  BRA.DIV UR4, `(.L_x_3180) ;  /* 0x0000003a04947947 */ /* 0x000fec000b800000 */
[----:B------:R1:W2:Y:S02]  /*c610*/  SHFL.IDX PT, R14, R7, RZ, 0x1f ;  /* 0x00001fff070e7589 */ /* 0x0002a400000e0000 */
.L_x_3235:
[----:B------:R-:W-:Y:S01]  /*c620*/  PLOP3.LUT P2, PT, PT, PT, PT, 0x8, 0x0 ;  /* 0x000000000000781c */ /* 0x000fe20003f4e170 */
[----:B------:R-:W-:Y:S01]  /*c630*/  IMAD.MOV.U32 R0, RZ, RZ, R6 ;  /* 0x000000ffff007224 */ /* 0x000fe200078e0006 */
[----:B--2---:R-:W-:-:S04]  /*c640*/  ISETP.NE.AND P0, PT, R14, RZ, PT ;  /* 0x000000ff0e00720c */ /* 0x004fc80003f05270 */
[----:B------:R-:W-:-:S07]  /*c650*/  LOP3.LUT R0, R0, 0xfffffffd, RZ, 0xc0, !PT ;  /* 0xfffffffd00007812 */ /* 0x000fce00078ec0ff */
[----:B------:R-:W-:-:S05]  /*c660*/  @P2 LOP3.LUT R0, R0, 0x2, RZ, 0xfc, !PT ;  /* 0x0000000200002812 */ /* 0x000fca00078efcff */
[----:B------:R2:W-:Y:S01]  /*c670*/  STL [R1+0x4], R0 ;  /* 0x0000040001007387 */ /* 0x0005e20000100800 */
[----:B------:R-:W-:Y:S05]  /*c680*/  @P0 BRA `(.L_x_3181) ;  /* 0x0000000400980947 */ /* 0x000fea0003800000 */
[----:B------:R-:W-:Y:S01]  /*c690*/  UMOV UR4, 0xffffffff ;  /* 0xffffffff00047882 */ /* 0x000fe20000000000 */
[----:B--2---:R-:W-:Y:S02]  /*c6a0*/  VIADD R0, R19, 0xffffffff ;  /* 0xffffffff13007836 */ /* 0x004fe40000000000 */
[----:B------:R-:W-:Y:S05]  /*c6b0*/  BRA.DIV UR4, `(.L_x_3182) ;  /* 0x0000003a04887947 */ /* 0x000fea000b800000 */
[----:B------:R-:W-:-:S13]  /*c6c0*/  ELECT P6, URZ, PT ;  /* 0x00000000003f782f */ /* 0x000fda00038c0000 */
.L_x_3238:
[----:B------:R-:W-:Y:S05]  /*c6d0*/  @!P6 BRA `(.L_x_3181) ;  /* 0x000000040084e947 */ /* 0x000fea0003800000 */
[----:B------:R-:W-:Y:S01]  /*c6e0*/  IMAD.MOV.U32 R16, RZ, RZ, R9 ;  /* 0x000000ffff107224 */ /* 0x000fe200078e0009 */
[----:B------:R-:W-:Y:S06]  /*c6f0*/  @!P1 BRA `(.L_x_3183) ;  /* 0x0000000000449947 */ /* 0x000fec0003800000 */
[----:B-1----:R-:W1:Y:S01]  /*c700*/  LDC R7, c[0x0][0x43c] ;  /* 0x00010f00ff077b82 */ /* 0x002e620000000800 */
[----:B------:R-:W-:Y:S01]  /*c710*/  ULDC.64 UR4, c[0x0][0x428] ;  /* 0x00010a0000047ab9 */ /* 0x000fe20000000a00 */
[----:B-1----:R-:W-:-:S13]  /*c720*/  ISETP.NE.AND P0, PT, R7, 0x1, PT ;  /* 0x000000010700780c */ /* 0x002fda0003f05270 */
        /* <DEDUP_REMOVED lines=14> */
.L_x_3183:
[----:B--2---:R-:W-:Y:S01]  /*c810*/  IMAD.MOV.U32 R2, RZ, RZ, 0x1 ;  /* 0x00000001ff027424 */ /* 0x004fe200078e00ff */
[----:B------:R-:W-:-:S04]  /*c820*/  ISETP.NE.AND P1, PT, R8, RZ, PT ;  /* 0x000000ff0800720c */ /* 0x000fc80003f25270 */
[----:B------:R-:W-:-:S04]  /*c830*/  SHF.L.U32 R2, R2, 0x1f, RZ ;  /* 0x0000001f02027819 */ /* 0x000fc800000006ff */
[----:B------:R-:W2:Y:S02]  /*c840*/  SYNCS.PHASECHK.TRANS64.TRYWAIT P0, [UR40+0x33480], R2 ;  /* 0x03348002ff0075a7 */ /* 0x000ea40008000168 */
[----:B--2---:R-:W-:Y:S05]  /*c850*/  @!P0 BRA `(.L_x_3184) ;  /* 0x0000003800408947 */ /* 0x004fea0003800000 */
.L_x_3239:
[----:B------:R-:W-:Y:S05]  /*c860*/  @P1 BRA `(.L_x_3185) ;  /* 0x0000000000181947 */ /* 0x000fea0003800000 */
[----:B------:R-:W3:Y:S01]  /*c870*/  S2R R4, SR_TID.X ;  /* 0x0000000000047919 */ /* 0x000ee20000002100 */
[----:B--2---:R-:W-:-:S04]  /*c880*/  IMAD.MOV.U32 R3, RZ, RZ, 0x7800 ;  /* 0x00007800ff037424 */ /* 0x004fc800078e00ff */
[----:B------:R4:W-:Y:S01]  /*c890*/  SYNCS.ARRIVE.TRANS64 RZ, [UR40+0x33470], R3 ;  /* 0x03347003ffff79a7 */ /* 0x0009e20008000028 */
[----:B---3--:R-:W-:-:S13]  /*c8a0*/  LOP3.LUT P0, RZ, R4, 0x1f, RZ, 0xc0, !PT ;  /* 0x0000001f04ff7812 */ /* 0x008fda000780c0ff */
[----:B----4-:R-:W-:Y:S05]  /*c8b0*/  @!P0 BRA `(.L_x_3185) ;  /* 0x0000000000048947 */ /* 0x010fea0003800000 */
[----:B------:R-:W-:Y:S01]  /*c8c0*/  BPT.TRAP 0x1 ;  /* 0x000000040000795c */ /* 0x000fe20000300000 */
.L_x_3185:
[----:B------:R-:W-:Y:S01]  /*c8d0*/  IMAD R0, R0, 0xa0, RZ ;  /* 0x000000a000007824 */ /* 0x000fe200078e02ff */
[----:B------:R-:W-:Y:S01]  /*c8e0*/  ULDC.64 UR4, c[0x0][0x198] ;  /* 0x0000660000047ab9 */ /* 0x000fe20000000a00 */
[----:B-----5:R-:W-:Y:S01]  /*c8f0*/  R2UR UR13, R16 ;  /* 0x00000000100d72ca */ /* 0x020fe200000e0000 */
[----:B------:R-:W-:Y:S02]  /*c900*/  UIADD3 UR4, UP0, UR4, 0x470, URZ ;  /* 0x0000047004047890 */ /* 0x000fe4000ff1e03f */
[----:B------:R-:W-:Y:S01]  /*c910*/  R2UR UR11, R0 ;  /* 0x00000000000b72ca */ /* 0x000fe200000e0000 */
[----:B------:R-:W-:Y:S02]  /*c920*/  UIADD3 UR8, UR40, 0xf200, URZ ;  /* 0x0000f20028087890 */ /* 0x000fe4000fffe03f */
[----:B------:R-:W-:Y:S02]  /*c930*/  UIADD3 UR9, UR40, 0x33470, URZ ;  /* 0x0003347028097890 */ /* 0x000fe4000fffe03f */
[----:B------:R-:W-:-:S02]  /*c940*/  UIADD3.X UR5, URZ, UR5, URZ, UP0, !UPT ;  /* 0x000000053f057290 */ /* 0x000fc400087fe43f */
[----:B------:R-:W-:Y:S02]  /*c950*/  UIADD3 UR16, UR40, 0x11a00, URZ ;  /* 0x00011a0028107890 */ /* 0x000fe4000fffe03f */
        /* <DEDUP_REMOVED lines=9> */
[----:B------:R-:W-:Y:S01]  /*c9f0*/  UMOV UR19, UR11 ;  /* 0x0000000b00137c82 */ /* 0x000fe20008000000 */
[----:B------:R-:W-:Y:S01]  /*ca00*/  UMOV UR34, 0x80 ;  /* 0x0000008000227882 */ /* 0x000fe20000000000 */
[----:B------:R-:W-:Y:S01]  /*ca10*/  UMOV UR33, UR9 ;  /* 0x0000000900217c82 */ /* 0x000fe20008000000 */
[----:B------:R-:W-:Y:S01]  /*ca20*/  UMOV UR37, UR13 ;  /* 0x0000000d00257c82 */ /* 0x000fe20008000000 */
[----:B------:R3:W-:Y:S01]  /*ca30*/  UTMALDG.4D [UR8], [UR4], desc[UR6] ;  /* 0x00000608040075b4 */ /* 0x0007e20008019000 */
[----:B------:R-:W-:Y:S01]  /*ca40*/  UMOV UR35, UR11 ;  /* 0x0000000b00237c82 */ /* 0x000fe20008000000 */
[----:B------:R3:W-:Y:S01]  /*ca50*/  UTMALDG.4D [UR16], [UR4], desc[UR6] ;  /* 0x00000610040075b4 */ /* 0x0007e20008019000 */
[----:B------:R3:W-:Y:S01]  /*ca60*/  UTMALDG.4D [UR32], [UR4], desc[UR6] ;  /* 0x00000620040075b4 */ /* 0x0007e20008019000 */
[----:B------:R-:W4:Y:S02]  /*ca70*/  SYNCS.PHASECHK.TRANS64.TRYWAIT P0, [UR40+0x33440], R2 ;  /* 0x03344002ff0075a7 */ /* 0x000f240008000168 */
[----:B---34-:R-:W-:Y:S05]  /*ca80*/  @!P0 BRA `(.L_x_3186) ;  /* 0x0000003400cc8947 */ /* 0x018fea0003800000 */
.L_x_3240:
[----:B------:R-:W-:Y:S05]  /*ca90*/  @P1 BRA `(.L_x_3187) ;  /* 0x0000000000181947 */ /* 0x000fea0003800000 */
[----:B--2---:R-:W2:Y:S01]  /*caa0*/  S2R R3, SR_TID.X ;  /* 0x0000000000037919 */ /* 0x004ea20000002100 */
[----:B------:R-:W-:-:S04]  /*cab0*/  IMAD.MOV.U32 R2, RZ, RZ, 0x7800 ;  /* 0x00007800ff027424 */ /* 0x000fc800078e00ff */
[----:B------:R3:W-:Y:S01]  /*cac0*/  SYNCS.ARRIVE.TRANS64 RZ, [UR40+0x33430], R2 ;  /* 0x03343002ffff79a7 */ /* 0x0007e20008000028 */
[----:B--2---:R-:W-:-:S13]  /*cad0*/  LOP3.LUT P0, RZ, R3, 0x1f, RZ, 0xc0, !PT ;  /* 0x0000001f03ff7812 */ /* 0x004fda000780c0ff */
[----:B---3--:R-:W-:Y:S05]  /*cae0*/  @!P0 BRA `(.L_x_3187) ;  /* 0x0000000000048947 */ /* 0x008fea0003800000 */
[----:B------:R-:W-:Y:S01]  /*caf0*/  BPT.TRAP 0x1 ;  /* 0x000000040000795c */ /* 0x000fe20000300000 */
.L_x_3187:
[----:B--2---:R-:W2:Y:S01]  /*cb00*/  LDL.LU R2, [R1+0x4] ;  /* 0x0000040001027983 */ /* 0x004ea20000300800 */
        /* <DEDUP_REMOVED lines=26> */
[----:B--2---:R-:W-:-:S04]  /*ccb0*/  LOP3.LUT R2, R2, 0xfffffffd, RZ, 0xc0, !PT ;  /* 0xfffffffd02027812 */ /* 0x004fc800078ec0ff */
[----:B------:R-:W-:-:S05]  /*ccc0*/  @P0 LOP3.LUT R2, R2, 0x2, RZ, 0xfc, !PT ;  /* 0x0000000202020812 */ /* 0x000fca00078efcff */
[----:B------:R3:W-:Y:S01]  /*ccd0*/  STL [R1+0x4], R2 ;  /* 0x0000040201007387 */ /* 0x0007e20000100800 */
[----:B------:R-:W-:Y:S01]  /*cce0*/  NOP ;  /* 0x0000000000007918 */ /* 0x000fe20000000000 */
.L_x_3181:
        /* <DEDUP_REMOVED lines=11> */
[----:B------:R-:W3:Y:S01]  /*cda0*/  LDC.64 R2, c[0x4][R2] ;  /* 0x0100000002027b82 */ /* 0x000ee20000000a00 */
[----:B------:R-:W-:Y:S02]  /*cdb0*/  IMAD.U32 R5, RZ, RZ, UR7 ;  /* 0x00000007ff057e24 */ /* 0x000fe4000f8e00ff */
[----:B0-----:R-:W-:Y:S02]  /*cdc0*/  IMAD.U32 R6, RZ, RZ, UR8 ;  /* 0x00000008ff067e24 */ /* 0x001fe4000f8e00ff */
[----:B-1----:R-:W-:-:S02]  /*cdd0*/  IMAD.U32 R7, RZ, RZ, UR9 ;  /* 0x00000009ff077e24 */ /* 0x002fc4000f8e00ff */
[----:B------:R-:W-:Y:S02]  /*cde0*/  IMAD.U32 R10, RZ, RZ, UR4 ;  /* 0x00000004ff0a7e24 */ /* 0x000fe4000f8e00ff */
[----:B------:R-:W-:Y:S02]  /*cdf0*/  IMAD.U32 R11, RZ, RZ, UR5 ;  /* 0x00000005ff0b7e24 */ /* 0x000fe4000f8e00ff */
[----:B------:R-:W-:Y:S02]  /*ce00*/  IMAD.MOV.U32 R8, RZ, RZ, 0x70 ;  /* 0x00000070ff087424 */ /* 0x000fe400078e00ff */
[----:B------:R-:W-:Y:S02]  /*ce10*/  IMAD.MOV.U32 R12, RZ, RZ, 0x1 ;  /* 0x00000001ff0c7424 */ /* 0x000fe400078e00ff */
[----:B------:R-:W-:-:S07]  /*ce20*/  IMAD.MOV.U32 R13, RZ, RZ, RZ ;  /* 0x000000ffff0d7224 */ /* 0x000fce00078e00ff */
[----:B------:R-:W-:-:S07]  /*ce30*/  LEPC R20, `(.L_x_3188) ;  /* 0x000000001014794e */ /* 0x000fce0000000000 */
[----:B--23--:R-:W-:Y:S05]  /*ce40*/  CALL.ABS.NOINC R2 ;  /* 0x0000000002007343 */ /* 0x00cfea0003c00000 */
.L_x_3188:
[----:B------:R-:W2:Y:S01]  /*ce50*/  S2R R2, SR_TID.X ;  /* 0x0000000000027919 */ /* 0x000ea20000002100 */
[----:B0-----:R-:W0:Y:S01]  /*ce60*/  LDC R9, c[0x0][0x448] ;  /* 0x00011200ff097b82 */ /* 0x001e220000000800 */
[----:B------:R-:W-:Y:S01]  /*ce70*/  USHF.R.S32.HI UR4, URZ, 0x1f, UR36 ;  /* 0x0000001f3f047899 */ /* 0x000fe20008011424 */
[----:B------:R-:W3:Y:S01]  /*ce80*/  S2R R5, SR_TID.X ;  /* 0x0000000000057919 */ /* 0x000ee20000002100 */
[----:B------:R-:W-:Y:S02]  /*ce90*/  ULDC.64 UR8, c[0x0][0x2d8] ;  /* 0x0000b60000087ab9 */ /* 0x000fe40000000a00 */
[----:B------:R-:W-:Y:S01]  /*cea0*/  UIMAD UR6, UR4, UR8, URZ ;  /* 0x00000008040672a4 */ /* 0x000fe2000f8e023f */
[----:B------:R-:W4:Y:S01]  /*ceb0*/  S2R R6, SR_CTAID.Z ;  /* 0x0000000000067919 */ /* 0x000f220000002700 */
[----:B------:R-:W-:Y:S02]  /*cec0*/  UIMAD.WIDE.U32 UR4, UR36, UR8, URZ ;  /* 0x00000008240472a5 */ /* 0x000fe4000f8e003f */
[----:B------:R-:W-:Y:S01]  /*ced0*/  UIMAD UR6, UR36, UR9, UR6 ;  /* 0x00000009240672a4 */ /* 0x000fe2000f8e0206 */
[----:B------:R-:W5:Y:S03]  /*cee0*/  S2R R10, SR_CTAID.X ;  /* 0x00000000000a7919 */ /* 0x000f660000002500 */
[----:B------:R-:W-:Y:S01]  /*cef0*/  UIADD3 UR5, UR5, UR6, URZ ;  /* 0x0000000605057290 */ /* 0x000fe2000fffe03f */
[----:B0-----:R-:W-:-:S02]  /*cf00*/  ISETP.NE.AND P0, PT, R9, 0x1, PT ;  /* 0x000000010900780c */ /* 0x001fc40003f05270 */
[----:B--2---:R-:W-:Y:S02]  /*cf10*/  SHF.R.U32.HI R0, RZ, 0x3, R2 ;  /* 0x00000003ff007819 */ /* 0x004fe40000011602 */
[----:B------:R-:W-:Y:S01]  /*cf20*/  LOP3.LUT R2, R2, 0x7f, RZ, 0xc0, !PT ;  /* 0x0000007f02027812 */ /* 0x000fe200078ec0ff */
[C---:B---3--:R-:W-:Y:S01]  /*cf30*/  IMAD.SHL.U32 R8, R5.reuse, 0x10, RZ ;  /* 0x0000001005087824 */ /* 0x048fe200078e00ff */
[C---:B------:R-:W-:Y:S01]  /*cf40*/  LOP3.LUT R11, R5.reuse, 0x7f, RZ, 0xc0, !PT ;  /* 0x0000007f050b7812 */ /* 0x040fe200078ec0ff */
[C---:B------:R-:W-:Y:S02]  /*cf50*/  IMAD.SHL.U32 R3, R0.reuse, 0x80, RZ ;  /* 0x0000008000037824 */ /* 0x040fe400078e00ff */
[----:B------:R-:W-:Y:S01]  /*cf60*/  IMAD.SHL.U32 R0, R0, 0x10, RZ ;  /* 0x0000001000007824 */ /* 0x000fe200078e00ff */
[----:B------:R-:W-:Y:S01]  /*cf70*/  LOP3.LUT R8, R8, 0x30, RZ, 0xe2, !PT ;  /* 0x0000003008087812 */ /* 0x000fe200078ee2ff */
[----:B------:R-:W-:Y:S02]  /*cf80*/  IMAD.SHL.U32 R4, R2, 0x10, RZ ;  /* 0x0000001002047824 */ /* 0x000fe400078e00ff */
[----:B------:R-:W-:Y:S01]  /*cf90*/  IMAD.SHL.U32 R2, R5, 0x10, RZ ;  /* 0x0000001005027824 */ /* 0x000fe200078e00ff */
[----:B------:R-:W-:-:S02]  /*cfa0*/  LOP3.LUT R3, R8, 0x180, R3, 0xf8, !PT ;  /* 0x0000018008037812 */ /* 0x000fc400078ef803 */
[----:B------:R-:W-:Y:S02]  /*cfb0*/  LOP3.LUT R4, R4, 0x600, RZ, 0xc0, !PT ;  /* 0x0000060004047812 */ /* 0x000fe400078ec0ff */
[----:B------:R-:W-:Y:S02]  /*cfc0*/  LOP3.LUT R0, R3, 0x30, R0, 0x78, !PT ;  /* 0x0000003003007812 */ /* 0x000fe400078e7800 */
[----:B------:R-:W-:-:S04]  /*cfd0*/  LOP3.LUT R3, R2, 0x40, RZ, 0xc0, !PT ;  /* 0x0000004002037812 */ /* 0x000fc800078ec0ff */
[----:B------:R-:W-:Y:S02]  /*cfe0*/  IADD3 R0, R0, R3, R4 ;  /* 0x0000000300007210 */ /* 0x000fe40007ffe004 */
[----:B------:R-:W0:Y:S01]  /*cff0*/  LDC.64 R2, c[0x0][0x2e0] ;  /* 0x0000b800ff027b82 */ /* 0x000e220000000a00 */
[----:B----4-:R-:W-:-:S05]  /*d000*/  SHF.R.S32.HI R4, RZ, 0x1f, R6 ;  /* 0x0000001fff047819 */ /* 0x010fca0000011406 */
[----:B0-----:R-:W-:-:S04]  /*d010*/  IMAD R4, R4, R2, RZ ;  /* 0x0000000204047224 */ /* 0x001fc800078e02ff */
[C---:B------:R-:W-:Y:S02]  /*d020*/  IMAD R4, R6.reuse, R3, R4 ;  /* 0x0000000306047224 */ /* 0x040fe400078e0204 */
[----:B------:R-:W-:Y:S01]  /*d030*/  IMAD.WIDE.U32 R2, R6, R2, UR4 ;  /* 0x0000000406027e25 */ /* 0x000fe2000f8e0002 */
[----:B------:R-:W-:-:S03]  /*d040*/  ULDC.64 UR4, c[0x0][0x2d0] ;  /* 0x0000b40000047ab9 */ /* 0x000fc60000000a00 */
[----:B------:R-:W-:Y:S02]  /*d050*/  IMAD.SHL.U32 R6, R5, 0x20, RZ ;  /* 0x0000002005067824 */ /* 0x000fe400078e00ff */
[----:B------:R-:W1:Y:S01]  /*d060*/  @P0 LDC R5, c[0x0][0x44c] ;  /* 0x00011300ff050b82 */ /* 0x000e620000000800 */
[----:B------:R-:W-:Y:S02]  /*d070*/  IMAD.IADD R3, R3, 0x1, R4 ;  /* 0x0000000103037824 */ /* 0x000fe400078e0204 */
[----:B------:R-:W-:-:S04]  /*d080*/  LOP3.LUT R6, R6, 0x60, RZ, 0xc0, !PT ;  /* 0x0000006006067812 */ /* 0x000fc800078ec0ff */
[----:B------:R-:W-:Y:S01]  /*d090*/  LEA.HI R6, R11, R6, RZ, 0x1e ;  /* 0x000000060b067211 */ /* 0x000fe200078ff0ff */
[----:B------:R-:W0:Y:S04]  /*d0a0*/  @P0 LDC R4, c[0x0][0x450] ;  /* 0x00011400ff040b82 */ /* 0x000e280000000800 */
[----:B-----5:R-:W-:-:S04]  /*d0b0*/  IMAD R6, R10, 0x80, R6 ;  /* 0x000000800a067824 */ /* 0x020fc800078e0206 */
[----:B-1----:R-:W-:-:S04]  /*d0c0*/  @P0 IMAD.HI.U32 R7, R6, R5, RZ ;  /* 0x0000000506070227 */ /* 0x002fc800078e00ff */
[----:B------:R-:W-:Y:S01]  /*d0d0*/  IMAD.MOV.U32 R5, RZ, RZ, R6 ;  /* 0x000000ffff057224 */ /* 0x000fe200078e0006 */
[----:B0-----:R-:W-:-:S05]  /*d0e0*/  @P0 SHF.R.U32.HI R5, RZ, R4, R7 ;  /* 0x00000004ff050219 */ /* 0x001fca0000011607 */
        /* <DEDUP_REMOVED lines=14> */
[----:B------:R-:W-:Y:S01]  /*d1d0*/  VIADD R2, R8, 0x40 ;  /* 0x0000004008027836 */ /* 0x000fe20000000000 */
[----:B------:R-:W-:Y:S02]  /*d1e0*/  ULDC UR4, c[0x0][0x2b8] ;  /* 0x0000ae0000047ab9 */ /* 0x000fe40000000800 */
[----:B------:R-:W-:Y:S02]  /*d1f0*/  IADD3.X R3, R3, UR5, R5, P0, !PT ;  /* 0x0000000503037c10 */ /* 0x000fe400087fe405 */
[----:B------:R-:W-:Y:S01]  /*d200*/  ISETP.GE.AND P0, PT, R2, UR4, PT ;  /* 0x0000000402007c0c */ /* 0x000fe2000bf06270 */
[C---:B------:R-:W-:Y:S01]  /*d210*/  VIADD R2, R8.reuse, 0x80 ;  /* 0x0000008008027836 */ /* 0x040fe20000000000 */
[----:B------:R-:W-:-:S02]  /*d220*/  ISETP.GE.AND P2, PT, R8, UR4, PT ;  /* 0x0000000408007c0c */ /* 0x000fc4000bf46270 */
[----:B------:R-:W-:Y:S02]  /*d230*/  SHF.R.U32.HI R5, RZ, 0x2, R11 ;  /* 0x00000002ff057819 */ /* 0x000fe4000001160b */
[----:B------:R-:W-:Y:S01]  /*d240*/  ISETP.GE.AND P1, PT, R2, UR4, PT ;  /* 0x0000000402007c0c */ /* 0x000fe2000bf26270 */
[----:B------:R-:W-:-:S03]  /*d250*/  UMOV UR4, 0xffffffff ;  /* 0xffffffff00047882 */ /* 0x000fc60000000000 */
[----:B------:R-:W-:Y:S09]  /*d260*/  BRA.DIV UR4, `(.L_x_3189) ;  /* 0x0000002e04ec7947 */ /* 0x000ff2000b800000 */
[----:B------:R-:W0:Y:S01]  /*d270*/  SHFL.IDX PT, R7, R4, RZ, 0x1c1f ;  /* 0x001c1fff04077589 */ /* 0x000e2200000e0000 */
[----:B------:R-:W-:Y:S01]  /*d280*/  ULDC UR4, c[0x0][0x288] ;  /* 0x0000a20000047ab9 */ /* 0x000fe20000000800 */
[----:B------:R-:W-:Y:S02]  /*d290*/  IMAD R5, R10, 0x80, R5 ;  /* 0x000000800a057824 */ /* 0x000fe400078e0205 */
[----:B------:R-:W1:Y:S01]  /*d2a0*/  SHFL.IDX PT, R6, R3, RZ, 0x1c1f ;  /* 0x001c1fff03067589 */ /* 0x000e6200000e0000 */
[----:B------:R-:W-:Y:S02]  /*d2b0*/  IMAD R2, R9, UR4, RZ ;  /* 0x0000000409027c24 */ /* 0x000fe4000f8e02ff */
[C---:B------:R-:W-:Y:S01]  /*d2c0*/  VIADD R11, R5.reuse, 0x20 ;  /* 0x00000020050b7836 */ /* 0x040fe20000000000 */
[----:B------:R-:W-:Y:S02]  /*d2d0*/  SHFL.IDX PT, R14, R4, 0x3, 0x1c1f ;  /* 0x007c1f00040e7f89 */ /* 0x000fe400000e0000 */
[----:B------:R-:W-:-:S13]  /*d2e0*/  ISETP.GE.AND P4, PT, R5, R2, PT ;  /* 0x000000020500720c */ /* 0x000fda0003f86270 */
[----:B------:R-:W-:Y:S01]  /*d2f0*/  @!P4 VIADD R9, R0, UR40 ;  /* 0x000000280009cc36 */ /* 0x000fe20008000000 */
[----:B0-----:R-:W-:-:S05]  /*d300*/  @!P4 IADD3 R7, P3, R8, R7, RZ ;  /* 0x000000070807c210 */ /* 0x001fca0007f7e0ff */
[----:B-1----:R-:W-:Y:S01]  /*d310*/  @!P4 IMAD.X R6, RZ, RZ, R6, P3 ;  /* 0x000000ffff06c224 */ /* 0x002fe200018e0606 */
[----:B------:R-:W-:Y:S01]  /*d320*/  ISETP.GE.AND P3, PT, R11, R2, PT ;  /* 0x000000020b00720c */ /* 0x000fe20003f66270 */
[----:B------:R-:W-:-:S03]  /*d330*/  VIADD R11, R5, 0x40 ;  /* 0x00000040050b7836 */ /* 0x000fc60000000000 */
[----:B------:R-:W-:-:S04]  /*d340*/  @!P4 LOP3.LUT R7, R7, R6, RZ, 0x3c, !PT ;  /* 0x000000060707c212 */ /* 0x000fc800078e3cff */
[----:B------:R-:W-:-:S04]  /*d350*/  @!P4 LOP3.LUT R6, R7, R6, RZ, 0x3c, !PT ;  /* 0x000000060706c212 */ /* 0x000fc800078e3cff */
[----:B------:R-:W-:-:S05]  /*d360*/  @!P4 LOP3.LUT R7, R7, R6, RZ, 0x3c, !PT ;  /* 0x000000060707c212 */ /* 0x000fca00078e3cff */
[----:B------:R-:W-:Y:S04]  /*d370*/  @!P4 LDGSTS.E.BYPASS.LTC128B.128 [R9+0x1e200], desc[UR38][R6.64], !P2 ;  /* 0x1e2000000609cfae */ /* 0x000fe8000d101d66 */
[----:B------:R-:W-:Y:S04]  /*d380*/  @!P4 LDGSTS.E.BYPASS.LTC128B.128 [R9+0x20200], desc[UR38][R6.64+0x40], !P0 ;  /* 0x202000400609cfae */ /* 0x000fe8000c101d66 */
[----:B------:R0:W-:Y:S04]  /*d390*/  @!P4 LDGSTS.E.BYPASS.LTC128B.128 [R9+0x22200], desc[UR38][R6.64+0x80], !P1 ;  /* 0x222000800609cfae */ /* 0x0001e8000c901d66 */
[----:B0-----:R-:W0:Y:S01]  /*d3a0*/  SHFL.IDX PT, R7, R4, 0x1, 0x1c1f ;  /* 0x003c1f0004077f89 */ /* 0x001e2200000e0000 */
[----:B------:R-:W-:-:S03]  /*d3b0*/  @!P3 VIADD R9, R0, UR40 ;  /* 0x000000280009bc36 */ /* 0x000fc60008000000 */
[----:B------:R-:W1:Y:S01]  /*d3c0*/  SHFL.IDX PT, R6, R3, 0x1, 0x1c1f ;  /* 0x003c1f0003067f89 */ /* 0x000e6200000e0000 */
[----:B0-----:R-:W-:-:S05]  /*d3d0*/  @!P3 IADD3 R7, P4, R8, R7, RZ ;  /* 0x000000070807b210 */ /* 0x001fca0007f9e0ff */
[----:B-1----:R-:W-:-:S05]  /*d3e0*/  @!P3 IMAD.X R6, RZ, RZ, R6, P4 ;  /* 0x000000ffff06b224 */ /* 0x002fca00020e0606 */
[----:B------:R-:W-:-:S04]  /*d3f0*/  @!P3 LOP3.LUT R7, R7, R6, RZ, 0x3c, !PT ;  /* 0x000000060707b212 */ /* 0x000fc800078e3cff */
[----:B------:R-:W-:-:S04]  /*d400*/  @!P3 LOP3.LUT R6, R7, R6, RZ, 0x3c, !PT ;  /* 0x000000060706b212 */ /* 0x000fc800078e3cff */
[----:B------:R-:W-:-:S05]  /*d410*/  @!P3 LOP3.LUT R7, R7, R6, RZ, 0x3c, !PT ;  /* 0x000000060707b212 */ /* 0x000fca00078e3cff */
[----:B------:R-:W-:Y:S04]  /*d420*/  @!P3 LDGSTS.E.BYPASS.LTC128B.128 [R9+0x1ea00], desc[UR38][R6.64], !P2 ;  /* 0x1ea000000609bfae */ /* 0x000fe8000d101d66 */
[----:B------:R-:W-:Y:S04]  /*d430*/  @!P3 LDGSTS.E.BYPASS.LTC128B.128 [R9+0x20a00], desc[UR38][R6.64+0x40], !P0 ;  /* 0x20a000400609bfae */ /* 0x000fe8000c101d66 */
[----:B------:R0:W-:Y:S01]  /*d440*/  @!P3 LDGSTS.E.BYPASS.LTC128B.128 [R9+0x22a00], desc[UR38][R6.64+0x80], !P1 ;  /* 0x22a000800609bfae */ /* 0x0001e2000c901d66 */
[----:B------:R-:W-:-:S03]  /*d450*/  ISETP.GE.AND P3, PT, R11, R2, PT ;  /* 0x000000020b00720c */ /* 0x000fc60003f66270 */
[----:B0-----:R-:W0:Y:S10]  /*d460*/  SHFL.IDX PT, R7, R4, 0x2, 0x1c1f ;  /* 0x005c1f0004077f89 */ /* 0x001e3400000e0000 */
[----:B------:R-:W-:Y:S01]  /*d470*/  @!P3 VIADD R21, R0, UR40 ;  /* 0x000000280015bc36 */ /* 0x000fe20008000000 */
[----:B------:R-:W1:Y:S04]  /*d480*/  SHFL.IDX PT, R6, R3, 0x2, 0x1c1f ;  /* 0x005c1f0003067f89 */ /* 0x000e6800000e0000 */
[----:B------:R-:W2:Y:S01]  /*d490*/  SHFL.IDX PT, R3, R3, 0x3, 0x1c1f ;  /* 0x007c1f0003037f89 */ /* 0x000ea200000e0000 */
[----:B0-----:R-:W-:-:S05]  /*d4a0*/  @!P3 IADD3 R7, P4, R8, R7, RZ ;  /* 0x000000070807b210 */ /* 0x001fca0007f9e0ff */
[----:B-1----:R-:W-:-:S05]  /*d4b0*/  @!P3 IMAD.X R6, RZ, RZ, R6, P4 ;  /* 0x000000ffff06b224 */ /* 0x002fca00020e0606 */
[----:B------:R-:W-:-:S04]  /*d4c0*/  @!P3 LOP3.LUT R7, R7, R6, RZ, 0x3c, !PT ;  /* 0x000000060707b212 */ /* 0x000fc800078e3cff */
[----:B------:R-:W-:-:S04]  /*d4d0*/  @!P3 LOP3.LUT R6, R7, R6, RZ, 0x3c, !PT ;  /* 0x000000060706b212 */ /* 0x000fc800078e3cff */
[----:B------:R-:W-:-:S05]  /*d4e0*/  @!P3 LOP3.LUT R7, R7, R6, RZ, 0x3c, !PT ;  /* 0x000000060707b212 */ /* 0x000fca00078e3cff */
[----:B------:R0:W-:Y:S04]  /*d4f0*/  @!P3 LDGSTS.E.BYPASS.LTC128B.128 [R21+0x1f200], desc[UR38][R6.64], !P2 ;  /* 0x1f2000000615bfae */ /* 0x0001e8000d101d66 */
[----:B------:R0:W-:Y:S04]  /*d500*/  @!P3 LDGSTS.E.BYPASS.LTC128B.128 [R21+0x21200], desc[UR38][R6.64+0x40], !P0 ;  /* 0x212000400615bfae */ /* 0x0001e8000c101d66 */
[----:B--2---:R0:W-:Y:S02]  /*d510*/  @!P3 LDGSTS.E.BYPASS.LTC128B.128 [R21+0x23200], desc[UR38][R6.64+0x80], !P1 ;  /* 0x232000800615bfae */ /* 0x0041e4000c901d66 */
.L_x_3249:
[----:B------:R-:W-:Y:S01]  /*d520*/  VIADD R5, R5, 0x60 ;  /* 0x0000006005057836 */ /* 0x000fe20000000000 */
[----:B------:R-:W-:Y:S04]  /*d530*/  BSSY B0, `(.L_x_3190) ;  /* 0x000000c000007945 */ /* 0x000fe80003800000 */
[----:B------:R-:W-:-:S13]  /*d540*/  ISETP.GE.AND P3, PT, R5, R2, PT ;  /* 0x000000020500720c */ /* 0x000fda0003f66270 */
[----:B------:R-:W-:Y:S05]  /*d550*/  @P3 BRA `(.L_x_3191) ;  /* 0x0000000000243947 */ /* 0x000fea0003800000 */
[----:B------:R-:W-:Y:S01]  /*d560*/  IADD3 R2, P3, R8, R14, RZ ;  /* 0x0000000e08027210 */ /* 0x000fe20007f7e0ff */
[----:B------:R-:W-:-:S04]  /*d570*/  VIADD R5, R0, UR40 ;  /* 0x0000002800057c36 */ /* 0x000fc80008000000 */
[----:B------:R-:W-:-:S05]  /*d580*/  IMAD.X R3, RZ, RZ, R3, P3 ;  /* 0x000000ffff037224 */ /* 0x000fca00018e0603 */
[----:B------:R-:W-:Y:S01]  /*d590*/  @!PT LDS RZ, [RZ] ;  /* 0x00000000fffff984 */ /* 0x000fe20000000800 */
[----:B------:R-:W-:Y:S01]  /*d5a0*/  @!PT LDS RZ, [RZ] ;  /* 0x00000000fffff984 */ /* 0x000fe20000000800 */
[----:B------:R-:W-:Y:S01]  /*d5b0*/  @!PT LDS RZ, [RZ] ;  /* 0x00000000fffff984 */ /* 0x000fe20000000800 */
[----:B------:R1:W-:Y:S04]  /*d5c0*/  LDGSTS.E.BYPASS.LTC128B.128 [R5+0x1fa00], desc[UR38][R2.64], !P2 ;  /* 0x1fa0000002057fae */ /* 0x0003e8000d101d66 */
[----:B------:R1:W-:Y:S04]  /*d5d0*/  LDGSTS.E.BYPASS.LTC128B.128 [R5+0x21a00], desc[UR38][R2.64+0x40], !P0 ;  /* 0x21a0004002057fae */ /* 0x0003e8000c101d66 */
[----:B------:R1:W-:Y:S02]  /*d5e0*/  LDGSTS.E.BYPASS.LTC128B.128 [R5+0x23a00], desc[UR38][R2.64+0x80], !P1 ;  /* 0x23a0008002057fae */ /* 0x0003e4000c901d66 */
.L_x_3191:
[----:B------:R-:W-:Y:S05]  /*d5f0*/  BSYNC B0 ;  /* 0x0000000000007941 */ /* 0x000fea0003800000 */
.L_x_3190:
[----:B------:R-:W-:Y:S01]  /*d600*/  NOP ;  /* 0x0000000000007918 */ /* 0x000fe20000000000 */
[----:B------:R-:W-:Y:S01]  /*d610*/  SYNCS.ARRIVE.TRANS64.RED.A0T1 RZ, [UR40+0x33400], RZ ;  /* 0x033400ffffff79a7 */ /* 0x000fe20008200428 */
[----:B------:R-:W-:Y:S01]  /*d620*/  IMAD.MOV.U32 R0, RZ, RZ, 0x1 ;  /* 0x00000001ff007424 */ /* 0x000fe200078e00ff */
[----:B------:R-:W-:Y:S04]  /*d630*/  ARRIVES.LDGSTSBAR.64.TRANSCNT [UR40+0x33400] ;  /* 0x03340000ff0079b0 */ /* 0x000fe80008000aa8 */
[----:B------:R-:W-:Y:S01]  /*d640*/  SHF.L.U32 R0, R0, 0x1f, RZ ;  /* 0x0000001f00007819 */ /* 0x000fe200000006ff */
[----:B------:R-:W-:Y:S01]  /*d650*/  NOP ;  /* 0x0000000000007918 */ /* 0x000fe20000000000 */
[----:B-1----:R-:W2:Y:S01]  /*d660*/  LDL R3, [R1+0xc] ;  /* 0x00000c0001037983 */ /* 0x002ea20000100800 */
[----:B------:R-:W-:Y:S01]  /*d670*/  SYNCS.ARRIVE.TRANS64.A1T0 RZ, [UR40+0x33400], RZ ;  /* 0x033400ffffff79a7 */ /* 0x000fe20008100028 */
[----:B------:R-:W-:Y:S01]  /*d680*/  VIADD R2, R19, 0xfffffffe ;  /* 0xfffffffe13027836 */ /* 0x000fe20000000000 */
[----:B------:R-:W1:Y:S04]  /*d690*/  SYNCS.PHASECHK.TRANS64.TRYWAIT P0, [UR40+0x33420], R0 ;  /* 0x03342000ff0075a7 */ /* 0x000e680008000168 */
[----:B--2---:R-:W-:Y:S01]  /*d6a0*/  ISETP.GE.AND P1, PT, R2, R3, PT ;  /* 0x000000030200720c */ /* 0x004fe20003f26270 */
[----:B-1----:R-:W-:-:S12]  /*d6b0*/  @!P0 BRA `(.L_x_3192) ;  /* 0x0000003000448947 */ /* 0x002fd80003800000 */
.L_x_3250:
[----:B-1----:R-:W-:-:S05]  /*d6c0*/  IMAD.MOV.U32 R0, RZ, RZ, 0x1 ;  /* 0x00000001ff007424 */ /* 0x002fca00078e00ff */
[----:B------:R1:W-:Y:S01]  /*d6d0*/  STL [R1], R0 ;  /* 0x0000000001007387 */ /* 0x0003e20000100800 */
[----:B------:R-:W-:Y:S05]  /*d6e0*/  @!P1 BRA `(.L_x_3193) ;  /* 0x0000001400d09947 */ /* 0x000fea0003800000 */
[----:B------:R-:W2:Y:S01]  /*d6f0*/  LDL R3, [R1+0x14] ;  /* 0x0000140001037983 */ /* 0x000ea20000100800 */
[----:B-1----:R-:W-:Y:S02]  /*d700*/  IMAD.MOV.U32 R0, RZ, RZ, 0x1 ;  /* 0x00000001ff007424 */ /* 0x002fe400078e00ff */
[----:B------:R-:W-:Y:S01]  /*d710*/  IMAD.MOV.U32 R8, RZ, RZ, RZ ;  /* 0x000000ffff087224 */ /* 0x000fe200078e00ff */
[C---:B--2---:R-:W-:Y:S02]  /*d720*/  LOP3.LUT R4, R3.reuse, 0x1, RZ, 0xfc, !PT ;  /* 0x0000000103047812 */ /* 0x044fe400078efcff */
[----:B------:R-:W-:-:S03]  /*d730*/  LOP3.LUT R3, R3, 0x2, RZ, 0xfc, !PT ;  /* 0x0000000203037812 */ /* 0x000fc600078efcff */
[----:B------:R1:W-:Y:S04]  /*d740*/  STL [R1+0x1c], R4 ;  /* 0x00001c0401007387 */ /* 0x0003e80000100800 */
[----:B------:R1:W-:Y:S02]  /*d750*/  STL [R1+0x18], R3 ;  /* 0x0000180301007387 */ /* 0x0003e40000100800 */
.L_x_3214:
[----:B-1----:R-:W2:Y:S01]  /*d760*/  LDL R4, [R1+0x4] ;  /* 0x0000040001047983 */ /* 0x002ea20000100800 */
[----:B------:R-:W-:Y:S01]  /*d770*/  VIADD R12, R8, 0x1 ;  /* 0x00000001080c7836 */ /* 0x000fe20000000000 */
[----:B------:R-:W-:Y:S04]  /*d780*/  BSSY B0, `(.L_x_3194) ;  /* 0x000009f000007945 */ /* 0x000fe80003800000 */
[----:B------:R-:W-:-:S04]  /*d790*/  ISETP.NE.AND P0, PT, R12, 0x2, PT ;  /* 0x000000020c00780c */ /* 0x000fc80003f05270 */
[----:B------:R-:W-:Y:S02]  /*d7a0*/  SEL R3, RZ, 0x1, P0 ;  /* 0x00000001ff037807 */ /* 0x000fe40000000000 */
[----:B------:R-:W-:Y:S02]  /*d7b0*/  SEL R12, R12, RZ, P0 ;  /* 0x000000ff0c0c7207 */ /* 0x000fe40000000000 */
[----:B-----5:R-:W-:-:S05]  /*d7c0*/  LOP3.LUT R10, R0, R3, RZ, 0x3c, !PT ;  /* 0x00000003000a7212 */ /* 0x020fca00078e3cff */
[----:B------:R1:W-:Y:S01]  /*d7d0*/  STL [R1], R10 ;  /* 0x0000000a01007387 */ /* 0x0003e20000100800 */
[----:B--2---:R-:W-:-:S13]  /*d7e0*/  LOP3.LUT P1, RZ, R4, 0x2, RZ, 0xc0, !PT ;  /* 0x0000000204ff7812 */ /* 0x004fda000782c0ff */
[----:B-1----:R-:W-:Y:S05]  /*d7f0*/  @!P1 BRA `(.L_x_3195) ;  /* 0x00000008005c9947 */ /* 0x002fea0003800000 */
[----:B------:R-:W-:Y:S01]  /*d800*/  LOP3.LUT P1, RZ, R4, 0x1, RZ, 0xc0, !PT ;  /* 0x0000000104ff7812 */ /* 0x000fe2000782c0ff */
[----:B------:R-:W-:-:S12]  /*d810*/  IMAD.MOV.U32 R3, RZ, RZ, R2 ;  /* 0x000000ffff037224 */ /* 0x000fd800078e0002 */
[----:B------:R-:W-:Y:S05]  /*d820*/  @!P1 BRA `(.L_x_3196) ;  /* 0x0000000000509947 */ /* 0x000fea0003800000 */
[----:B------:R-:W2:Y:S01]  /*d830*/  LDL R9, [R1+0x10] ;  /* 0x0000100001097983 */ /* 0x000ea20000100800 */
[----:B------:R-:W1:Y:S01]  /*d840*/  LDC R3, c[0x0][0x43c] ;  /* 0x00010f00ff037b82 */ /* 0x000e620000000800 */
[----:B------:R-:W-:Y:S02]  /*d850*/  ULDC.64 UR4, c[0x0][0x428] ;  /* 0x00010a0000047ab9 */ /* 0x000fe40000000a00 */
[----:B------:R-:W3:Y:S01]  /*d860*/  LDL R11, [R1+0x8] ;  /* 0x00000800010b7983 */ /* 0x000ee20000100800 */
[----:B-1----:R-:W-:-:S13]  /*d870*/  ISETP.NE.AND P0, PT, R3, 0x1, PT ;  /* 0x000000010300780c */ /* 0x002fda0003f05270 */
[----:B------:R-:W0:Y:S02]  /*d880*/  @P0 LDC.64 R4, c[0x0][0x440] ;  /* 0x00011000ff040b82 */ /* 0x000e240000000a00 */
[----:B0-----:R-:W-:-:S04]  /*d890*/  @P0 IMAD.HI.U32 R6, R2, R4, RZ ;  /* 0x0000000402060227 */ /* 0x001fc800078e00ff */
[----:B------:R-:W-:Y:S01]  /*d8a0*/  IMAD.MOV.U32 R4, RZ, RZ, R2 ;  /* 0x000000ffff047224 */ /* 0x000fe200078e0002 */
[----:B------:R-:W-:Y:S02]  /*d8b0*/  @P0 SHF.R.U32.HI R4, RZ, R5, R6 ;  /* 0x00000005ff040219 */ /* 0x000fe40000011606 */
[----:B------:R-:W0:Y:S03]  /*d8c0*/  LDC.64 R6, c[0x0][0x418] ;  /* 0x00010600ff067b82 */ /* 0x000e260000000a00 */
[----:B------:R-:W-:-:S04]  /*d8d0*/  IMAD.MOV R5, RZ, RZ, -R4 ;  /* 0x000000ffff057224 */ /* 0x000fc800078e0a04 */
[----:B------:R-:W-:Y:S01]  /*d8e0*/  IMAD R3, R3, R5, R2 ;  /* 0x0000000503037224 */ /* 0x000fe200078e0202 */
[----:B------:R-:W-:Y:S01]  /*d8f0*/  SHF.R.S32.HI R5, RZ, 0x1f, R4 ;  /* 0x0000001fff057819 */ /* 0x000fe20000011404 */
[----:B--2---:R-:W-:-:S04]  /*d900*/  IMAD R9, R9, UR4, RZ ;  /* 0x0000000409097c24 */ /* 0x004fc8000f8e02ff */
[C---:B---3--:R-:W-:Y:S02]  /*d910*/  IMAD R9, R11.reuse, UR5, R9 ;  /* 0x000000050b097c24 */ /* 0x048fe4000f8e0209 */
[----:B------:R-:W-:-:S04]  /*d920*/  IMAD.WIDE.U32 R4, R11, UR4, R4 ;  /* 0x000000040b047c25 */ /* 0x000fc8000f8e0004 */
[----:B------:R-:W-:Y:S01]  /*d930*/  IMAD.IADD R9, R9, 0x1, R5 ;  /* 0x0000000109097824 */ /* 0x000fe200078e0205 */
[----:B0-----:R-:W-:-:S04]  /*d940*/  LEA R6, P0, R4, R6, 0x2 ;  /* 0x0000000604067211 */ /* 0x001fc800078010ff */
[----:B------:R-:W-:-:S05]  /*d950*/  LEA.HI.X R7, R4, R7, R9, 0x2, P0 ;  /* 0x0000000704077211 */ /* 0x000fca00000f1409 */
[----:B------:R1:W5:Y:S04]  /*d960*/  LDG.E R16, desc[UR38][R6.64] ;  /* 0x0000002606107981 */ /* 0x000368000c1e1900 */
.L_x_3196:
[----:B01----:R-:W-:Y:S01]  /*d970*/  LEA R6, R12, UR40, 0x3 ;  /* 0x000000280c067c11 */ /* 0x003fe2000f8e18ff */
[----:B------:R-:W0:Y:S01]  /*d980*/  S2R R4, SR_TID.X ;  /* 0x0000000000047919 */ /* 0x000e220000002100 */
[----:B------:R-:W-:-:S04]  /*d990*/  SHF.L.U32 R5, R10, 0x1f, RZ ;  /* 0x0000001f0a057819 */ /* 0x000fc800000006ff */
[----:B------:R-:W1:Y:S01]  /*d9a0*/  SYNCS.PHASECHK.TRANS64.TRYWAIT P0, [R6+URZ+0x33480], R5 ;  /* 0x03348005060075a7 */ /* 0x000e62000800017f */
[----:B0-----:R-:W-:-:S04]  /*d9b0*/  LOP3.LUT R4, R4, 0x7f, RZ, 0xc0, !PT ;  /* 0x0000007f04047812 */ /* 0x001fc800078ec0ff */
[----:B------:R-:W-:Y:S01]  /*d9c0*/  ISETP.NE.AND P1, PT, R4, RZ, PT ;  /* 0x000000ff0400720c */ /* 0x000fe20003f25270 */
[----:B-1----:R-:W-:-:S12]  /*d9d0*/  @!P0 BRA `(.L_x_3197) ;  /* 0x0000002c00948947 */ /* 0x002fd80003800000 */
.L_x_3251:
        /* <DEDUP_REMOVED lines=9> */
.L_x_3199:
[----:B------:R-:W-:Y:S05]  /*da70*/  BSYNC B1 ;  /* 0x0000000000017941 */ /* 0x000fea0003800000 */
.L_x_3198:
[----:B------:R-:W-:Y:S01]  /*da80*/  IMAD.U32 R4, RZ, RZ, UR40 ;  /* 0x00000028ff047e24 */ /* 0x000fe2000f8e00ff */
[----:B------:R-:W-:Y:S01]  /*da90*/  R2UR UR33, R6 ;  /* 0x00000000062172ca */ /* 0x000fe200000e0000 */
[----:B------:R-:W-:Y:S01]  /*daa0*/  IMAD R3, R3, 0xa0, RZ ;  /* 0x000000a003037824 */ /* 0x000fe200078e02ff */
[----:B------:R-:W-:Y:S01]  /*dab0*/  ULDC.64 UR6, c[0x0][0x198] ;  /* 0x0000660000067ab9 */ /* 0x000fe20000000a00 */
[----:B------:R-:W-:Y:S01]  /*dac0*/  IMAD R4, R12, 0x7800, R4 ;  /* 0x000078000c047824 */ /* 0x000fe200078e0204 */
[----:B------:R-:W-:Y:S01]  /*dad0*/  UIADD3 UR6, UP0, UR6, 0x470, URZ ;  /* 0x0000047006067890 */ /* 0x000fe2000ff1e03f */
[----:B------:R-:W-:Y:S01]  /*dae0*/  IMAD.MOV.U32 R13, RZ, RZ, RZ ;  /* 0x000000ffff0d7224 */ /* 0x000fe200078e00ff */
[----:B------:R-:W-:Y:S01]  /*daf0*/  R2UR UR35, R3 ;  /* 0x00000000032372ca */ /* 0x000fe200000e0000 */
[----:B------:R-:W-:Y:S01]  /*db00*/  UMOV UR8, 0x0 ;  /* 0x0000000000087882 */ /* 0x000fe20000000000 */
[----:B------:R-:W-:Y:S01]  /*db10*/  R2UR UR4, R4 ;  /* 0x00000000040472ca */ /* 0x000fe200000e0000 */
[----:B------:R-:W-:Y:S01]  /*db20*/  UIADD3.X UR7, URZ, UR7, URZ, UP0, !UPT ;  /* 0x000000073f077290 */ /* 0x000fe200087fe43f */
[----:B------:R-:W-:Y:S01]  /*db30*/  R2UR UR34, R13 ;  /* 0x000000000d2272ca */ /* 0x000fe200000e0000 */
[----:B------:R-:W-:Y:S01]  /*db40*/  UMOV UR9, 0x14f00000 ;  /* 0x14f0000000097882 */ /* 0x000fe20000000000 */
[----:B------:R-:W-:Y:S01]  /*db50*/  PLOP3.LUT P0, PT, PT, PT, PT, 0x80, 0x0 ;  /* 0x000000000000781c */ /* 0x000fe20003f0f070 */
[----:B------:R-:W-:-:S08]  /*db60*/  UIADD3 UR33, UR33, 0x33470, URZ ;  /* 0x0003347021217890 */ /* 0x000fd0000fffe03f */
[----:B------:R-:W-:-:S12]  /*db70*/  UIADD3 UR32, UR4, 0xf200, URZ ;  /* 0x0000f20004207890 */ /* 0x000fd8000fffe03f */
.L_x_3200:
        /* <DEDUP_REMOVED lines=13> */
.L_x_3201:
        /* <DEDUP_REMOVED lines=8> */
[----:B------:R-:W-:Y:S01]  /*dcd0*/  IMAD.MOV.U32 R7, RZ, RZ, 0x80 ;  /* 0x00000080ff077424 */ /* 0x000fe200078e00ff */
[----:B------:R-:W-:Y:S01]  /*dce0*/  R2UR UR11, R3 ;  /* 0x00000000030b72ca */ /* 0x000fe200000e0000 */
[----:B------:R-:W-:Y:S01]  /*dcf0*/  UIADD3 UR8, UR4, 0x14200, URZ ;  /* 0x0001420004087890 */ /* 0x000fe2000fffe03f */
[----:B------:R-:W-:Y:S01]  /*dd00*/  PLOP3.LUT P0, PT, PT, PT, PT, 0x80, 0x0 ;  /* 0x000000000000781c */ /* 0x000fe20003f0f070 */
[----:B------:R-:W-:Y:S01]  /*dd10*/  UMOV UR5, 0x14f00000 ;  /* 0x14f0000000057882 */ /* 0x000fe20000000000 */
[----:B------:R-:W-:Y:S01]  /*dd20*/  R2UR UR10, R7 ;  /* 0x00000000070a72ca */ /* 0x000fe200000e0000 */
[----:B------:R-:W-:-:S14]  /*dd30*/  UMOV UR4, 0x0 ;  /* 0x0000000000047882 */ /* 0x000fdc0000000000 */
.L_x_3202:
        /* <DEDUP_REMOVED lines=10> */
.L_x_3252:
        /* <DEDUP_REMOVED lines=11> */
.L_x_3205:
[----:B------:R-:W-:Y:S05]  /*de90*/  BSYNC B1 ;  /* 0x0000000000017941 */ /* 0x000fea0003800000 */
.L_x_3204:
        /* <DEDUP_REMOVED lines=12> */
.L_x_3206:
        /* <DEDUP_REMOVED lines=13> */
.L_x_3207:
        /* <DEDUP_REMOVED lines=13> */
.L_x_3208:
[----:B------:R-:W-:-:S13]  /*e100*/  @P0 ELECT P1, URZ, PT ;  /* 0x00000000003f082f */ /* 0x000fda0003820000 */
[----:B------:R-:W-:Y:S01]  /*e110*/  @P1 R2UR UR13, R16 ;  /* 0x00000000100d12ca */ /* 0x000fe200000e0000 */
[----:B------:R-:W-:Y:S01]  /*e120*/  UMOV UR12, UR36 ;  /* 0x00000024000c7c82 */ /* 0x000fe20008000000 */
[----:B------:R-:W-:-:S11]  /*e130*/  @P1 PLOP3.LUT P0, PT, P1, PT, PT, 0x8, 0x0 ;  /* 0x000000000000181c */ /* 0x000fd60000f0e170 */
[----:B------:R2:W-:Y:S01]  /*e140*/  UTMALDG.4D [UR8], [UR6], desc[UR14] ;  /* 0x00000e08060075b4 */ /* 0x0005e20008019000 */
[----:B------:R-:W-:Y:S01]  /*e150*/  PLOP3.LUT P1, PT, PT, PT, PT, 0x8, 0x0 ;  /* 0x000000000000781c */ /* 0x000fe20003f2e170 */
[----:B--2---:R-:W-:-:S12]  /*e160*/  @P0 BRA.U.ANY `(.L_x_3208) ;  /* 0xfffffffd00e40947 */ /* 0x004fd8000393ffff */
.L_x_3195:
[----:B------:R-:W-:Y:S05]  /*e170*/  BSYNC B0 ;  /* 0x0000000000007941 */ /* 0x000fea0003800000 */
.L_x_3194:
[----:B------:R-:W2:Y:S02]  /*e180*/  LDL R3, [R1+0x1c] ;  /* 0x00001c0001037983 */ /* 0x000ea40000100800 */
[----:B--2---:R-:W-:-:S13]  /*e190*/  ISETP.NE.AND P0, PT, R3, 0x3, PT ;  /* 0x000000030300780c */ /* 0x004fda0003f05270 */
[----:B------:R-:W-:Y:S05]  /*e1a0*/  @!P0 BRA `(.L_x_3209) ;  /* 0x0000000000048947 */ /* 0x000fea0003800000 */
[----:B------:R-:W-:Y:S01]  /*e1b0*/  BPT.TRAP 0x1 ;  /* 0x000000040000795c */ /* 0x000fe20000300000 */
.L_x_3209:
[----:B01----:R-:W2:Y:S01]  /*e1c0*/  LDL R5, [R1+0x18] ;  /* 0x0000180001057983 */ /* 0x003ea20000100800 */
[----:B------:R-:W-:Y:S02]  /*e1d0*/  LOP3.LUT R4, R0, 0x1, RZ, 0x3c, !PT ;  /* 0x0000000100047812 */ /* 0x000fe400078e3cff */
[----:B------:R-:W-:Y:S02]  /*e1e0*/  LEA R3, R8, UR40, 0x3 ;  /* 0x0000002808037c11 */ /* 0x000fe4000f8e18ff */
[----:B------:R-:W-:-:S04]  /*e1f0*/  SHF.L.U32 R4, R4, 0x1f, RZ ;  /* 0x0000001f04047819 */ /* 0x000fc800000006ff */
[----:B------:R-:W0:Y:S01]  /*e200*/  SYNCS.PHASECHK.TRANS64.TRYWAIT P0, [R3+URZ+0x33470], R4 ;  /* 0x03347004030075a7 */ /* 0x000e22000800017f */
[----:B--2---:R-:W-:Y:S01]  /*e210*/  ISETP.NE.AND P1, PT, R5, 0x3, PT ;  /* 0x000000030500780c */ /* 0x004fe20003f25270 */
[----:B0-----:R-:W-:-:S12]  /*e220*/  @!P0 BRA `(.L_x_3210) ;  /* 0x0000002400a88947 */ /* 0x001fd80003800000 */
.L_x_3253:
[----:B------:R-:W-:Y:S05]  /*e230*/  @!P1 BRA `(.L_x_3211) ;  /* 0x0000000000049947 */ /* 0x000fea0003800000 */
[----:B------:R-:W-:Y:S01]  /*e240*/  BPT.TRAP 0x1 ;  /* 0x000000040000795c */ /* 0x000fe20000300000 */
.L_x_3211:
[----:B0-----:R-:W-:Y:S01]  /*e250*/  SHF.L.U32 R4, R0, 0x1f, RZ ;  /* 0x0000001f00047819 */ /* 0x001fe200000006ff */
[----:B------:R-:W-:-:S03]  /*e260*/  IMAD R0, R8, 0x7800, RZ ;  /* 0x0000780008007824 */ /* 0x000fc600078e02ff */
[----:B------:R-:W0:Y:S02]  /*e270*/  SYNCS.PHASECHK.TRANS64.TRYWAIT P0, [R3+URZ+0x33460], R4 ;  /* 0x03346004030075a7 */ /* 0x000e24000800017f */
[----:B0-----:R-:W-:Y:S05]  /*e280*/  @!P0 BRA `(.L_x_3212) ;  /* 0x0000002400a48947 */ /* 0x001fea0003800000 */
.L_x_3254:
[C---:B------:R-:W-:Y:S01]  /*e290*/  LOP3.LUT R13, R0.reuse, R18, RZ, 0xfc, !PT ;  /* 0x00000012000d7212 */ /* 0x040fe200078efcff */
[----:B------:R-:W-:Y:S05]  /*e2a0*/  WARPSYNC.ALL ;  /* 0x0000000000007948 */ /* 0x000fea0003800000 */
[----:B0-----:R0:W1:Y:S01]  /*e2b0*/  LDSM.16.MT88.4 R4, [R13+UR40+0xf200] ;  /* 0x00f200280d04783b */ /* 0x0010620008004200 */
[----:B------:R-:W-:Y:S02]  /*e2c0*/  IMAD.U32 R19, RZ, RZ, UR40 ;  /* 0x00000028ff137e24 */ /* 0x000fe4000f8e00ff */
[----:B------:R-:W-:Y:S02]  /*e2d0*/  VIADD R15, R0, 0x2800 ;  /* 0x00002800000f7836 */ /* 0x000fe40000000000 */
[----:B------:R-:W-:-:S02]  /*e2e0*/  VIADD R19, R19, 0x200 ;  /* 0x0000020013137836 */ /* 0x000fc40000000000 */
[C---:B------:R-:W-:Y:S02]  /*e2f0*/  VIADD R14, R0.reuse, 0x5000 ;  /* 0x00005000000e7836 */ /* 0x040fe40000000000 */
[C---:B0-----:R-:W-:Y:S02]  /*e300*/  VIADD R13, R0.reuse, 0x800 ;  /* 0x00000800000d7836 */ /* 0x041fe40000000000 */
[C---:B------:R-:W-:Y:S02]  /*e310*/  VIADD R21, R0.reuse, 0x2000 ;  /* 0x0000200000157836 */ /* 0x040fe40000000000 */
[----:B------:R-:W-:Y:S01]  /*e320*/  VIADD R20, R0, 0x5800 ;  /* 0x0000580000147836 */ /* 0x000fe20000000000 */
[C-C-:B-1----:R-:W-:Y:S02]  /*e330*/  PRMT R8, R4.reuse, 0x6420, R5.reuse ;  /* 0x0000642004087816 */ /* 0x142fe40000000005 */
[----:B------:R-:W-:Y:S02]  /*e340*/  PRMT R9, R4, 0x7531, R5 ;  /* 0x0000753104097816 */ /* 0x000fe40000000005 */
[----:B------:R-:W-:-:S02]  /*e350*/  LOP3.LUT R4, R0, R17, RZ, 0xfc, !PT ;  /* 0x0000001100047212 */ /* 0x000fc400078efcff */
[C-C-:B------:R-:W-:Y:S02]  /*e360*/  PRMT R10, R6.reuse, 0x6420, R7.reuse ;  /* 0x00006420060a7816 */ /* 0x140fe40000000007 */
[----:B------:R-:W-:Y:S01]  /*e370*/  PRMT R11, R6, 0x7531, R7 ;  /* 0x00007531060b7816 */ /* 0x000fe20000000007 */
[----:B------:R-:W-:-:S05]  /*e380*/  IMAD.IADD R4, R19, 0x1, R4 ;  /* 0x0000000113047824 */ /* 0x000fca00078e0204 */
[----:B------:R0:W-:Y:S02]  /*e390*/  STSM.16.M88.4 [R4], R8 ;  /* 0x0000000804007844 */ /* 0x0001e40000000200 */
[C---:B0-----:R-:W-:Y:S02]  /*e3a0*/  LOP3.LUT R4, R15.reuse, R18, RZ, 0xfc, !PT ;  /* 0x000000120f047212 */ /* 0x041fe400078efcff */
[----:B------:R-:W-:-:S04]  /*e3b0*/  LOP3.LUT R15, R15, R17, RZ, 0xfc, !PT ;  /* 0x000000110f0f7212 */ /* 0x000fc800078efcff */
[----:B------:R-:W0:Y:S02]  /*e3c0*/  LDSM.16.MT88.4 R4, [R4+UR40+0xf200] ;  /* 0x00f200280404783b */ /* 0x000e240008004200 */
[C-C-:B0-----:R-:W-:Y:S02]  /*e3d0*/  PRMT R8, R4.reuse, 0x6420, R5.reuse ;  /* 0x0000642004087816 */ /* 0x141fe40000000005 */
[----:B------:R-:W-:Y:S02]  /*e3e0*/  PRMT R9, R4, 0x7531, R5 ;  /* 0x0000753104097816 */ /* 0x000fe40000000005 */
[----:B------:R-:W-:Y:S02]  /*e3f0*/  LOP3.LUT R4, R13, R17, RZ, 0xfc, !PT ;  /* 0x000000110d047212 */ /* 0x000fe400078efcff */
[C-C-:B------:R-:W-:Y:S02]  /*e400*/  PRMT R10, R6.reuse, 0x6420, R7.reuse ;  /* 0x00006420060a7816 */ /* 0x140fe40000000007 */
[----:B------:R-:W-:Y:S01]  /*e410*/  PRMT R11, R6, 0x7531, R7 ;  /* 0x00007531060b7816 */ /* 0x000fe20000000007 */
[----:B------:R-:W-:-:S05]  /*e420*/  IMAD.IADD R4, R19, 0x1, R4 ;  /* 0x0000000113047824 */ /* 0x000fca00078e0204 */
[----:B------:R0:W-:Y:S02]  /*e430*/  STSM.16.M88.4 [R4], R8 ;  /* 0x0000000804007844 */ /* 0x0001e40000000200 */
[----:B0-----:R-:W-:Y:S01]  /*e440*/  LOP3.LUT R4, R14, R18, RZ, 0xfc, !PT ;  /* 0x000000120e047212 */ /* 0x001fe200078efcff */
[----:B------:R-:W-:-:S05]  /*e450*/  VIADD R14, R0, 0x1000 ;  /* 0x00001000000e7836 */ /* 0x000fca0000000000 */
[----:B------:R-:W0:Y:S02]  /*e460*/  LDSM.16.MT88.4 R4, [R4+UR40+0xf200] ;  /* 0x00f200280404783b */ /* 0x000e240008004200 */
[C-C-:B0-----:R-:W-:Y:S02]  /*e470*/  PRMT R8, R4.reuse, 0x6420, R5.reuse ;  /* 0x0000642004087816 */ /* 0x141fe40000000005 */
[----:B------:R-:W-:Y:S02]  /*e480*/  PRMT R9, R4, 0x7531, R5 ;  /* 0x0000753104097816 */ /* 0x000fe40000000005 */
[----:B------:R-:W-:Y:S02]  /*e490*/  LOP3.LUT R4, R14, R17, RZ, 0xfc, !PT ;  /* 0x000000110e047212 */ /* 0x000fe400078efcff */
[C-C-:B------:R-:W-:Y:S02]  /*e4a0*/  PRMT R10, R6.reuse, 0x6420, R7.reuse ;  /* 0x00006420060a7816 */ /* 0x140fe40000000007 */
[----:B------:R-:W-:Y:S01]  /*e4b0*/  PRMT R11, R6, 0x7531, R7 ;  /* 0x00007531060b7816 */ /* 0x000fe20000000007 */
[----:B------:R-:W-:-:S02]  /*e4c0*/  IMAD.IADD R4, R19, 0x1, R4 ;  /* 0x0000000113047824 */ /* 0x000fc400078e0204 */
[----:B------:R-:W-:-:S03]  /*e4d0*/  VIADD R19, R0, 0x1800 ;  /* 0x0000180000137836 */ /* 0x000fc60000000000 */
[----:B------:R0:W-:Y:S02]  /*e4e0*/  STSM.16.M88.4 [R4], R8 ;  /* 0x0000000804007844 */ /* 0x0001e40000000200 */
[----:B0-----:R-:W-:Y:S01]  /*e4f0*/  LOP3.LUT R4, R13, R18, RZ, 0xfc, !PT ;  /* 0x000000120d047212 */ /* 0x001fe200078efcff */
[----:B------:R-:W-:-:S04]  /*e500*/  IMAD.U32 R13, RZ, RZ, UR40 ;  /* 0x00000028ff0d7e24 */ /* 0x000fc8000f8e00ff */
[----:B------:R-:W-:Y:S01]  /*e510*/  VIADD R13, R13, 0x200 ;  /* 0x000002000d0d7836 */ /* 0x000fe20000000000 */
        /* <DEDUP_REMOVED lines=9> */
[C---:B0-----:R-:W-:Y:S02]  /*e5b0*/  LOP3.LUT R4, R13.reuse, R18, RZ, 0xfc, !PT ;  /* 0x000000120d047212 */ /* 0x041fe400078efcff */
[----:B------:R-:W-:-:S04]  /*e5c0*/  LOP3.LUT R13, R13, R17, RZ, 0xfc, !PT ;  /* 0x000000110d0d7212 */ /* 0x000fc800078efcff */
[----:B------:R-:W0:Y:S02]  /*e5d0*/  LDSM.16.MT88.4 R4, [R4+UR40+0xf200] ;  /* 0x00f200280404783b */ /* 0x000e240008004200 */
[C-C-:B0-----:R-:W-:Y:S02]  /*e5e0*/  PRMT R8, R4.reuse, 0x6420, R5.reuse ;  /* 0x0000642004087816 */ /* 0x141fe40000000005 */
[----:B------:R-:W-:Y:S01]  /*e5f0*/  PRMT R9, R4, 0x7531, R5 ;  /* 0x0000753104097816 */ /* 0x000fe20000000005 */
[----:B------:R-:W-:Y:S01]  /*e600*/  IMAD.U32 R5, RZ, RZ, UR40 ;  /* 0x00000028ff057e24 */ /* 0x000fe2000f8e00ff */
[----:B------:R-:W-:Y:S02]  /*e610*/  LOP3.LUT R4, R21, R17, RZ, 0xfc, !PT ;  /* 0x0000001115047212 */ /* 0x000fe400078efcff */
[C-C-:B------:R-:W-:Y:S01]  /*e620*/  PRMT R10, R6.reuse, 0x6420, R7.reuse ;  /* 0x00006420060a7816 */ /* 0x140fe20000000007 */
[----:B------:R-:W-:Y:S01]  /*e630*/  VIADD R5, R5, 0x200 ;  /* 0x0000020005057836 */ /* 0x000fe20000000000 */
[----:B------:R-:W-:-:S03]  /*e640*/  PRMT R11, R6, 0x7531, R7 ;  /* 0x00007531060b7816 */ /* 0x000fc60000000007 */
[----:B------:R-:W-:-:S05]  /*e650*/  IMAD.IADD R4, R5, 0x1, R4 ;  /* 0x0000000105047824 */ /* 0x000fca00078e0204 */
[----:B------:R0:W-:Y:S02]  /*e660*/  STSM.16.M88.4 [R4], R8 ;  /* 0x0000000804007844 */ /* 0x0001e40000000200 */
[C---:B0-----:R-:W-:Y:S02]  /*e670*/  LOP3.LUT R4, R20.reuse, R18, RZ, 0xfc, !PT ;  /* 0x0000001214047212 */ /* 0x041fe400078efcff */
[----:B------:R-:W-:-:S04]  /*e680*/  LOP3.LUT R20, R20, R17, RZ, 0xfc, !PT ;  /* 0x0000001114147212 */ /* 0x000fc800078efcff */
[----:B------:R-:W0:Y:S02]  /*e690*/  LDSM.16.MT88.4 R4, [R4+UR40+0xf200] ;  /* 0x00f200280404783b */ /* 0x000e240008004200 */
[C-C-:B0-----:R-:W-:Y:S02]  /*e6a0*/  PRMT R8, R4.reuse, 0x6420, R5.reuse ;  /* 0x0000642004087816 */ /* 0x141fe40000000005 */
[----:B------:R-:W-:Y:S01]  /*e6b0*/  PRMT R9, R4, 0x7531, R5 ;  /* 0x0000753104097816 */ /* 0x000fe20000000005 */
[----:B------:R-:W-:Y:S01]  /*e6c0*/  IMAD.U32 R5, RZ, RZ, UR40 ;  /* 0x00000028ff057e24 */ /* 0x000fe2000f8e00ff */
[C-C-:B------:R-:W-:Y:S02]  /*e6d0*/  PRMT R10, R6.reuse, 0x6420, R7.reuse ;  /* 0x00006420060a7816 */ /* 0x140fe40000000007 */
[----:B------:R-:W-:Y:S01]  /*e6e0*/  PRMT R11, R6, 0x7531, R7 ;  /* 0x00007531060b7816 */ /* 0x000fe20000000007 */
[----:B------:R-:W-:Y:S01]  /*e6f0*/  VIADD R5, R5, 0x200 ;  /* 0x0000020005057836 */ /* 0x000fe20000000000 */
[----:B------:R-:W-:Y:S01]  /*e700*/  LOP3.LUT R4, R14, R18, RZ, 0xfc, !PT ;  /* 0x000000120e047212 */ /* 0x000fe200078efcff */
[----:B------:R-:W-:-:S02]  /*e710*/  IMAD.U32 R14, RZ, RZ, UR40 ;  /* 0x00000028ff0e7e24 */ /* 0x000fc4000f8e00ff */
[----:B------:R-:W-:Y:S02]  /*e720*/  IMAD.IADD R15, R5, 0x1, R15 ;  /* 0x00000001050f7824 */ /* 0x000fe400078e020f */
[----:B------:R-:W-:-:S03]  /*e730*/  VIADD R14, R14, 0x200 ;  /* 0x000002000e0e7836 */ /* 0x000fc60000000000 */
[----:B------:R0:W-:Y:S01]  /*e740*/  STSM.16.M88.4 [R15], R8 ;  /* 0x000000080f007844 */ /* 0x0001e20000000200 */
[----:B------:R-:W-:-:S03]  /*e750*/  IMAD.IADD R13, R14, 0x1, R13 ;  /* 0x000000010e0d7824 */ /* 0x000fc600078e020d */
[----:B------:R-:W1:Y:S01]  /*e760*/  LDSM.16.MT88.4 R4, [R4+UR40+0xf200] ;  /* 0x00f200280404783b */ /* 0x000e620008004200 */
[----:B0-----:R-:W-:Y:S01]  /*e770*/  VIADD R15, R0, 0x6000 ;  /* 0x00006000000f7836 */ /* 0x001fe20000000000 */
[C-C-:B-1----:R-:W-:Y:S02]  /*e780*/  PRMT R8, R4.reuse, 0x6420, R5.reuse ;  /* 0x0000642004087816 */ /* 0x142fe40000000005 */
[----:B------:R-:W-:Y:S02]  /*e790*/  PRMT R9, R4, 0x7531, R5 ;  /* 0x0000753104097816 */ /* 0x000fe40000000005 */
[C-C-:B------:R-:W-:Y:S02]  /*e7a0*/  PRMT R10, R6.reuse, 0x6420, R7.reuse ;  /* 0x00006420060a7816 */ /* 0x140fe40000000007 */
[----:B------:R-:W-:-:S05]  /*e7b0*/  PRMT R11, R6, 0x7531, R7 ;  /* 0x00007531060b7816 */ /* 0x000fca0000000007 */
[----:B------:R0:W-:Y:S02]  /*e7c0*/  STSM.16.M88.4 [R13], R8 ;  /* 0x000000080d007844 */ /* 0x0001e40000000200 */
[C---:B0-----:R-:W-:Y:S02]  /*e7d0*/  VIADD R10, R0.reuse, 0x3800 ;  /* 0x00003800000a7836 */ /* 0x041fe40000000000 */
[----:B------:R-:W-:-:S03]  /*e7e0*/  VIADD R13, R0, 0x4000 ;  /* 0x00004000000d7836 */ /* 0x000fc60000000000 */
[----:B------:R-:W-:-:S06]  /*e7f0*/  LOP3.LUT R4, R10, R18, RZ, 0xfc, !PT ;  /* 0x000000120a047212 */ /* 0x000fcc00078efcff */
        /* <DEDUP_REMOVED lines=22> */
[----:B------:R-:W0:Y:S03]  /*e960*/  LDSM.16.MT88.4 R4, [R4+UR40+0xf200] ;  /* 0x00f200280404783b */ /* 0x000e260008004200 */
[C---:B------:R-:W-:Y:S02]  /*e970*/  IMAD.IADD R20, R19.reuse, 0x1, R20 ;  /* 0x0000000113147824 */ /* 0x040fe400078e0214 */
[----:B------:R-:W-:Y:S01]  /*e980*/  IMAD.IADD R15, R19, 0x1, R15 ;  /* 0x00000001130f7824 */ /* 0x000fe200078e020f */
[C-C-:B0-----:R-:W-:Y:S02]  /*e990*/  PRMT R8, R4.reuse, 0x6420, R5.reuse ;  /* 0x0000642004087816 */ /* 0x141fe40000000005 */
[----:B------:R-:W-:Y:S02]  /*e9a0*/  PRMT R9, R4, 0x7531, R5 ;  /* 0x0000753104097816 */ /* 0x000fe40000000005 */
[----:B------:R-:W-:-:S02]  /*e9b0*/  LOP3.LUT R4, R14, R17, RZ, 0xfc, !PT ;  /* 0x000000110e047212 */ /* 0x000fc400078efcff */
[C-C-:B------:R-:W-:Y:S02]  /*e9c0*/  PRMT R10, R6.reuse, 0x6420, R7.reuse ;  /* 0x00006420060a7816 */ /* 0x140fe40000000007 */
[----:B------:R-:W-:Y:S01]  /*e9d0*/  PRMT R11, R6, 0x7531, R7 ;  /* 0x00007531060b7816 */ /* 0x000fe20000000007 */
[----:B------:R-:W-:-:S05]  /*e9e0*/  IMAD.IADD R4, R19, 0x1, R4 ;  /* 0x0000000113047824 */ /* 0x000fca00078e0204 */
[----:B------:R0:W-:Y:S02]  /*e9f0*/  STSM.16.M88.4 [R4], R8 ;  /* 0x0000000804007844 */ /* 0x0001e40000000200 */
[----:B0-----:R-:W-:Y:S01]  /*ea00*/  LOP3.LUT R4, R13, R18, RZ, 0xfc, !PT ;  /* 0x000000120d047212 */ /* 0x001fe200078efcff */
[C---:B------:R-:W-:Y:S02]  /*ea10*/  VIADD R11, R0.reuse, 0x5000 ;  /* 0x00005000000b7836 */ /* 0x040fe40000000000 */
[C---:B------:R-:W-:Y:S02]  /*ea20*/  VIADD R13, R0.reuse, 0x6800 ;  /* 0x00006800000d7836 */ /* 0x040fe40000000000 */
[----:B------:R-:W-:Y:S01]  /*ea30*/  VIADD R0, R0, 0x7000 ;  /* 0x0000700000007836 */ /* 0x000fe20000000000 */
[----:B------:R-:W0:Y:S02]  /*ea40*/  LDSM.16.MT88.4 R4, [R4+UR40+0xf200] ;  /* 0x00f200280404783b */ /* 0x000e240008004200 */
[----:B0-----:R-:W-:-:S02]  /*ea50*/  PRMT R8, R4, 0x6420, R5 ;  /* 0x0000642004087816 */ /* 0x001fc40000000005 */
        /* <DEDUP_REMOVED lines=8> */
[----:B------:R-:W0:Y:S01]  /*eae0*/  LDSM.16.MT88.4 R4, [R4+UR40+0xf200] ;  /* 0x00f200280404783b */ /* 0x000e220008004200 */
[----:B------:R-:W-:Y:S01]  /*eaf0*/  IMAD.IADD R13, R19, 0x1, R13 ;  /* 0x00000001130d7824 */ /* 0x000fe200078e020d */
[C-C-:B0-----:R-:W-:Y:S02]  /*eb00*/  PRMT R8, R4.reuse, 0x6420, R5.reuse ;  /* 0x0000642004087816 */ /* 0x141fe40000000005 */
[----:B------:R-:W-:Y:S02]  /*eb10*/  PRMT R9, R4, 0x7531, R5 ;  /* 0x0000753104097816 */ /* 0x000fe40000000005 */
[C-C-:B------:R-:W-:Y:S02]  /*eb20*/  PRMT R10, R6.reuse, 0x6420, R7.reuse ;  /* 0x00006420060a7816 */ /* 0x140fe40000000007 */
[----:B------:R-:W-:Y:S02]  /*eb30*/  PRMT R11, R6, 0x7531, R7 ;  /* 0x00007531060b7816 */ /* 0x000fe40000000007 */
[----:B------:R-:W-:-:S03]  /*eb40*/  LOP3.LUT R4, R21, R18, RZ, 0xfc, !PT ;  /* 0x0000001215047212 */ /* 0x000fc600078efcff */
[----:B------:R-:W-:Y:S04]  /*eb50*/  STSM.16.M88.4 [R20], R8 ;  /* 0x0000000814007844 */ /* 0x000fe80000000200 */
[----:B------:R-:W0:Y:S02]  /*eb60*/  LDSM.16.MT88.4 R4, [R4+UR40+0xf200] ;  /* 0x00f200280404783b */ /* 0x000e240008004200 */
[C-C-:B0-----:R-:W-:Y:S02]  /*eb70*/  PRMT R8, R4.reuse, 0x6420, R5.reuse ;  /* 0x0000642004087816 */ /* 0x141fe40000000005 */
[----:B------:R-:W-:Y:S02]  /*eb80*/  PRMT R9, R4, 0x7531, R5 ;  /* 0x0000753104097816 */ /* 0x000fe40000000005 */
[----:B------:R-:W-:-:S02]  /*eb90*/  PRMT R10, R6, 0x6420, R7 ;  /* 0x00006420060a7816 */ /* 0x000fc40000000007 */
        /* <DEDUP_REMOVED lines=8> */
[C---:B------:R-:W-:Y:S02]  /*ec20*/  LOP3.LUT R5, R0.reuse, R18, RZ, 0xfc, !PT ;  /* 0x0000001200057212 */ /* 0x040fe400078efcff */
[----:B------:R-:W-:Y:S01]  /*ec30*/  LOP3.LUT R0, R0, R17, RZ, 0xfc, !PT ;  /* 0x0000001100007212 */ /* 0x000fe200078efcff */
[----:B------:R-:W-:Y:S04]  /*ec40*/  STSM.16.M88.4 [R13], R8 ;  /* 0x000000080d007844 */ /* 0x000fe80000000200 */
[----:B------:R-:W0:Y:S01]  /*ec50*/  LDSM.16.MT88.4 R4, [R5+UR40+0xf200] ;  /* 0x00f200280504783b */ /* 0x000e220008004200 */
[----:B------:R-:W-:Y:S01]  /*ec60*/  IMAD.IADD R0, R19, 0x1, R0 ;  /* 0x0000000113007824 */ /* 0x000fe200078e0200 */
[----:B0-----:R-:W-:-:S02]  /*ec70*/  PRMT R8, R4, 0x6420, R5 ;  /* 0x0000642004087816 */ /* 0x001fc40000000005 */
[----:B------:R-:W-:Y:S02]  /*ec80*/  PRMT R9, R4, 0x7531, R5 ;  /* 0x0000753104097816 */ /* 0x000fe40000000005 */
[C-C-:B------:R-:W-:Y:S02]  /*ec90*/  PRMT R10, R6.reuse, 0x6420, R7.reuse ;  /* 0x00006420060a7816 */ /* 0x140fe40000000007 */
[----:B------:R-:W-:-:S05]  /*eca0*/  PRMT R11, R6, 0x7531, R7 ;  /* 0x00007531060b7816 */ /* 0x000fca0000000007 */
[----:B------:R0:W-:Y:S01]  /*ecb0*/  STSM.16.M88.4 [R0], R8 ;  /* 0x0000000800007844 */ /* 0x0001e20000000200 */
        /* <DEDUP_REMOVED lines=8> */
.L_x_3213:
[----:B0-----:R-:W0:Y:S01]  /*ed40*/  S2R R0, SR_TID.X ;  /* 0x0000000000007919 */ /* 0x001e220000002100 */
[----:B-1----:R1:W-:Y:S01]  /*ed50*/  SYNCS.ARRIVE.TRANS64.A1T0 RZ, [R3+URZ+0x33450], RZ ;  /* 0x033450ff03ff79a7 */ /* 0x0023e2000810003f */
[----:B0-----:R-:W-:Y:S02]  /*ed60*/  LOP3.LUT R4, R0, 0x7f, RZ, 0xc0, !PT ;  /* 0x0000007f00047812 */ /* 0x001fe400078ec0ff */
[----:B------:R-:W2:Y:S01]  /*ed70*/  LDL R0, [R1+0xc] ;  /* 0x00000c0001007983 */ /* 0x000ea20000100800 */
[----:B------:R-:W-:Y:S01]  /*ed80*/  IMAD.MOV.U32 R8, RZ, RZ, R12 ;  /* 0x000000ffff087224 */ /* 0x000fe200078e000c */
[----:B------:R-:W-:Y:S01]  /*ed90*/  BAR.SYNC.DEFER_BLOCKING 0x2, 0x80 ;  /* 0x0082000000007b1d */ /* 0x000fe20000010000 */
[----:B------:R-:W-:-:S13]  /*eda0*/  ISETP.NE.AND P0, PT, R4, RZ, PT ;  /* 0x000000ff0400720c */ /* 0x000fda0003f05270 */
[----:B-1----:R-:W-:-:S05]  /*edb0*/  @!P0 VIADD R3, R3, 0x33480 ;  /* 0x0003348003038836 */ /* 0x002fca0000000000 */
[----:B------:R-:W-:-:S04]  /*edc0*/  @!P0 PRMT R3, RZ, 0x654, R3 ;  /* 0x00000654ff038816 */ /* 0x000fc80000000003 */
[----:B------:R3:W-:Y:S01]  /*edd0*/  @!P0 SYNCS.ARRIVE.TRANS64.RED.A1T0 RZ, [R3+URZ], RZ ;  /* 0x000000ff03ff89a7 */ /* 0x0007e2000810043f */
[C---:B--2---:R-:W-:Y:S01]  /*ede0*/  ISETP.GT.AND P0, PT, R2.reuse, R0, PT ;  /* 0x000000000200720c */ /* 0x044fe20003f04270 */
[----:B------:R-:W-:Y:S01]  /*edf0*/  VIADD R2, R2, 0xffffffff ;  /* 0xffffffff02027836 */ /* 0x000fe20000000000 */
[----:B------:R3:W5:Y:S11]  /*ee00*/  LDL R0, [R1] ;  /* 0x0000000001007983 */ /* 0x0007760000100800 */
[----:B---3--:R-:W-:Y:S05]  /*ee10*/  @P0 BRA `(.L_x_3214) ;  /* 0xffffffe800500947 */ /* 0x008fea000383ffff */
[----:B------:R-:W-:Y:S05]  /*ee20*/  BRA `(.L_x_3215) ;  /* 0x0000000000047947 */ /* 0x000fea0003800000 */
.L_x_3193:
[----:B------:R-:W-:-:S07]  /*ee30*/  IMAD.MOV.U32 R12, RZ, RZ, RZ ;  /* 0x000000ffff0c7224 */ /* 0x000fce00078e00ff */
.L_x_3215:
[----:B------:R-:W1:Y:S02]  /*ee40*/  LDL R2, [R1+0x14] ;  /* 0x0000140001027983 */ /* 0x000e640000100800 */
[----:B-1---5:R-:W-:-:S04]  /*ee50*/  LOP3.LUT R0, R2, 0x1, RZ, 0xfc, !PT ;  /* 0x0000000102007812 */ /* 0x022fc800078efcff */
[----:B------:R-:W-:-:S13]  /*ee60*/  ISETP.NE.AND P0, PT, R0, 0x3, PT ;  /* 0x000000030000780c */ /* 0x000fda0003f05270 */
[----:B------:R-:W-:Y:S05]  /*ee70*/  @!P0 BRA `(.L_x_3216) ;  /* 0x0000000000048947 */ /* 0x000fea0003800000 */
[----:B------:R-:W-:Y:S01]  /*ee80*/  BPT.TRAP 0x1 ;  /* 0x000000040000795c */ /* 0x000fe20000300000 */
.L_x_3216:
[----:B------:R-:W2:Y:S01]  /*ee90*/  LDL R0, [R1] ;  /* 0x0000000001007983 */ /* 0x000ea20000100800 */
[----:B------:R-:W-:Y:S01]  /*eea0*/  LOP3.LUT R2, R2, 0x2, RZ, 0xfc, !PT ;  /* 0x0000000202027812 */ /* 0x000fe200078efcff */
[----:B------:R-:W-:Y:S03]  /*eeb0*/  BSSY B0, `(.L_x_3217) ;  /* 0x0000007000007945 */ /* 0x000fe60003800000 */
[----:B------:R-:W-:Y:S02]  /*eec0*/  ISETP.NE.AND P1, PT, R2, 0x3, PT ;  /* 0x000000030200780c */ /* 0x000fe40003f25270 */
[----:B--2---:R-:W-:Y:S02]  /*eed0*/  LOP3.LUT R3, R0, 0x1, RZ, 0x3c, !PT ;  /* 0x0000000100037812 */ /* 0x004fe400078e3cff */
[----:B------:R-:W-:Y:S02]  /*eee0*/  LEA R0, R12, UR40, 0x3 ;  /* 0x000000280c007c11 */ /* 0x000fe4000f8e18ff */
[----:B------:R-:W-:-:S04]  /*eef0*/  SHF.L.U32 R3, R3, 0x1f, RZ ;  /* 0x0000001f03037819 */ /* 0x000fc800000006ff */
[----:B------:R-:W1:Y:S02]  /*ef00*/  SYNCS.PHASECHK.TRANS64.TRYWAIT P0, [R0+URZ+0x33470], R3 ;  /* 0x03347003000075a7 */ /* 0x000e64000800017f */
[----:B-1----:R-:W-:Y:S05]  /*ef10*/  @!P0 BRA `(.L_x_3218) ;  /* 0x0000001800948947 */ /* 0x002fea0003800000 */
.L_x_3255:
[----:B------:R-:W-:Y:S05]  /*ef20*/  BSYNC B0 ;  /* 0x0000000000007941 */ /* 0x000fea0003800000 */
.L_x_3217:
[----:B------:R-:W-:Y:S05]  /*ef30*/  @!P1 BRA `(.L_x_3219) ;  /* 0x0000000000049947 */ /* 0x000fea0003800000 */
[----:B------:R-:W-:Y:S01]  /*ef40*/  BPT.TRAP 0x1 ;  /* 0x000000040000795c */ /* 0x000fe20000300000 */
.L_x_3219:
[----:B------:R-:W1:Y:S02]  /*ef50*/  LDL R2, [R1] ;  /* 0x0000000001027983 */ /* 0x000e640000100800 */
[----:B-1----:R-:W-:-:S04]  /*ef60*/  SHF.L.U32 R3, R2, 0x1f, RZ ;  /* 0x0000001f02037819 */ /* 0x002fc800000006ff */
[----:B------:R-:W1:Y:S02]  /*ef70*/  SYNCS.PHASECHK.TRANS64.TRYWAIT P0, [R0+URZ+0x33460], R3 ;  /* 0x03346003000075a7 */ /* 0x000e64000800017f */
[----:B-1----:R-:W-:Y:S05]  /*ef80*/  @!P0 BRA `(.L_x_3220) ;  /* 0x00000018008c8947 */ /* 0x002fea0003800000 */
.L_x_3256:
[----:B------:R-:W-:Y:S01]  /*ef90*/  IMAD R2, R12, 0x7800, RZ ;  /* 0x000078000c027824 */ /* 0x000fe200078e02ff */
[----:B------:R-:W-:Y:S05]  /*efa0*/  WARPSYNC.ALL ;  /* 0x0000000000007948 */ /* 0x000fea0003800000 */
[C---:B-1----:R-:W-:Y:S01]  /*efb0*/  LOP3.LUT R3, R2.reuse, R18, RZ, 0xfc, !PT ;  /* 0x0000001202037212 */ /* 0x042fe200078efcff */
[----:B------:R-:W-:Y:S02]  /*efc0*/  IMAD.U32 R19, RZ, RZ, UR40 ;  /* 0x00000028ff137e24 */ /* 0x000fe4000f8e00ff */
[----:B------:R-:W-:Y:S02]  /*efd0*/  VIADD R14, R2, 0x2800 ;  /* 0x00002800020e7836 */ /* 0x000fe40000000000 */
[----:B0-----:R0:W1:Y:S01]  /*efe0*/  LDSM.16.MT88.4 R4, [R3+UR40+0xf200] ;  /* 0x00f200280304783b */ /* 0x0010620008004200 */
[----:B------:R-:W-:-:S02]  /*eff0*/  VIADD R19, R19, 0x200 ;  /* 0x0000020013137836 */ /* 0x000fc40000000000 */
[C---:B------:R-:W-:Y:S02]  /*f000*/  VIADD R21, R2.reuse, 0x5000 ;  /* 0x0000500002157836 */ /* 0x040fe40000000000 */
[C---:B------:R-:W-:Y:S02]  /*f010*/  VIADD R20, R2.reuse, 0x2000 ;  /* 0x0000200002147836 */ /* 0x040fe40000000000 */
[----:B0-----:R-:W-:Y:S01]  /*f020*/  VIADD R3, R2, 0x800 ;  /* 0x0000080002037836 */ /* 0x001fe20000000000 */
[C---:B------:R-:W-:Y:S02]  /*f030*/  LOP3.LUT R16, R21.reuse, R18, RZ, 0xfc, !PT ;  /* 0x0000001215107212 */ /* 0x040fe400078efcff */
[----:B------:R-:W-:Y:S02]  /*f040*/  LOP3.LUT R21, R21, R17, RZ, 0xfc, !PT ;  /* 0x0000001115157212 */ /* 0x000fe400078efcff */
[C-C-:B-1----:R-:W-:Y:S02]  /*f050*/  PRMT R8, R4.reuse, 0x6420, R5.reuse ;  /* 0x0000642004087816 */ /* 0x142fe40000000005 */
[----:B------:R-:W-:-:S02]  /*f060*/  PRMT R9, R4, 0x7531, R5 ;  /* 0x0000753104097816 */ /* 0x000fc40000000005 */
[-C--:B------:R-:W-:Y:S02]  /*f070*/  LOP3.LUT R4, R2, R17.reuse, RZ, 0xfc, !PT ;  /* 0x0000001102047212 */ /* 0x080fe400078efcff */
[C-C-:B------:R-:W-:Y:S02]  /*f080*/  PRMT R10, R6.reuse, 0x6420, R7.reuse ;  /* 0x00006420060a7816 */ /* 0x140fe40000000007 */
[----:B------:R-:W-:Y:S01]  /*f090*/  PRMT R11, R6, 0x7531, R7 ;  /* 0x00007531060b7816 */ /* 0x000fe20000000007 */
[----:B------:R-:W-:Y:S01]  /*f0a0*/  IMAD.IADD R13, R19, 0x1, R4 ;  /* 0x00000001130d7824 */ /* 0x000fe200078e0204 */
[C---:B------:R-:W-:Y:S02]  /*f0b0*/  LOP3.LUT R4, R14.reuse, R18, RZ, 0xfc, !PT ;  /* 0x000000120e047212 */ /* 0x040fe400078efcff */
[----:B------:R-:W-:Y:S02]  /*f0c0*/  LOP3.LUT R14, R14, R17, RZ, 0xfc, !PT ;  /* 0x000000110e0e7212 */ /* 0x000fe400078efcff */
[----:B------:R0:W-:Y:S04]  /*f0d0*/  STSM.16.M88.4 [R13], R8 ;  /* 0x000000080d007844 */ /* 0x0001e80000000200 */
[----:B------:R-:W1:Y:S01]  /*f0e0*/  LDSM.16.MT88.4 R4, [R4+UR40+0xf200] ;  /* 0x00f200280404783b */ /* 0x000e620008004200 */
[----:B0-----:R-:W-:Y:S01]  /*f0f0*/  VIADD R13, R2, 0x1000 ;  /* 0x00001000020d7836 */ /* 0x001fe20000000000 */
[----:B-1----:R-:W-:-:S02]  /*f100*/  PRMT R8, R4, 0x6420, R5 ;  /* 0x0000642004087816 */ /* 0x002fc40000000005 */
[----:B------:R-:W-:Y:S02]  /*f110*/  PRMT R9, R4, 0x7531, R5 ;  /* 0x0000753104097816 */ /* 0x000fe40000000005 */
[----:B------:R-:W-:Y:S02]  /*f120*/  LOP3.LUT R5, R3, R17, RZ, 0xfc, !PT ;  /* 0x0000001103057212 */ /* 0x000fe400078efcff */
[C-C-:B------:R-:W-:Y:S02]  /*f130*/  PRMT R10, R6.reuse, 0x6420, R7.reuse ;  /* 0x00006420060a7816 */ /* 0x140fe40000000007 */
[----:B------:R-:W-:Y:S01]  /*f140*/  PRMT R11, R6, 0x7531, R7 ;  /* 0x00007531060b7816 */ /* 0x000fe20000000007 */
[----:B------:R-:W-:-:S05]  /*f150*/  IMAD.IADD R15, R19, 0x1, R5 ;  /* 0x00000001130f7824 */ /* 0x000fca00078e0205 */
[----:B------:R0:W-:Y:S04]  /*f160*/  STSM.16.M88.4 [R15], R8 ;  /* 0x000000080f007844 */ /* 0x0001e80000000200 */
[----:B------:R-:W1:Y:S01]  /*f170*/  LDSM.16.MT88.4 R4, [R16+UR40+0xf200] ;  /* 0x00f200281004783b */ /* 0x000e620008004200 */
[----:B0-----:R-:W-:Y:S01]  /*f180*/  VIADD R15, R2, 0x1800 ;  /* 0x00001800020f7836 */ /* 0x001fe20000000000 */
[C-C-:B-1----:R-:W-:Y:S02]  /*f190*/  PRMT R8, R4.reuse, 0x6420, R5.reuse ;  /* 0x0000642004087816 */ /* 0x142fe40000000005 */
[----:B------:R-:W-:Y:S02]  /*f1a0*/  PRMT R9, R4, 0x7531, R5 ;  /* 0x0000753104097816 */ /* 0x000fe40000000005 */
[----:B------:R-:W-:-:S02]  /*f1b0*/  LOP3.LUT R4, R13, R17, RZ, 0xfc, !PT ;  /* 0x000000110d047212 */ /* 0x000fc400078efcff */
[C-C-:B------:R-:W-:Y:S02]  /*f1c0*/  PRMT R10, R6.reuse, 0x6420, R7.reuse ;  /* 0x00006420060a7816 */ /* 0x140fe40000000007 */
[----:B------:R-:W-:Y:S01]  /*f1d0*/  PRMT R11, R6, 0x7531, R7 ;  /* 0x00007531060b7816 */ /* 0x000fe20000000007 */
[----:B------:R-:W-:Y:S01]  /*f1e0*/  IMAD.IADD R19, R19, 0x1, R4 ;  /* 0x0000000113137824 */ /* 0x000fe200078e0204 */
[-C--:B------:R-:W-:Y:S02]  /*f1f0*/  LOP3.LUT R4, R3, R18.reuse, RZ, 0xfc, !PT ;  /* 0x0000001203047212 */ /* 0x080fe400078efcff */
[----:B------:R-:W-:Y:S02]  /*f200*/  LOP3.LUT R3, R15, R17, RZ, 0xfc, !PT ;  /* 0x000000110f037212 */ /* 0x000fe400078efcff */
[----:B------:R0:W-:Y:S01]  /*f210*/  STSM.16.M88.4 [R19], R8 ;  /* 0x0000000813007844 */ /* 0x0001e20000000200 */
[-C--:B------:R-:W-:Y:S02]  /*f220*/  LOP3.LUT R13, R13, R18.reuse, RZ, 0xfc, !PT ;  /* 0x000000120d0d7212 */ /* 0x080fe400078efcff */
[----:B------:R-:W-:Y:S01]  /*f230*/  LOP3.LUT R15, R15, R18, RZ, 0xfc, !PT ;  /* 0x000000120f0f7212 */ /* 0x000fe200078efcff */
[----:B------:R-:W1:Y:S01]  /*f240*/  LDSM.16.MT88.4 R4, [R4+UR40+0xf200] ;  /* 0x00f200280404783b */ /* 0x000e620008004200 */
[----:B0-----:R-:W-:-:S04]  /*f250*/  IMAD.U32 R19, RZ, RZ, UR40 ;  /* 0x00000028ff137e24 */ /* 0x001fc8000f8e00ff */
[----:B------:R-:W-:-:S04]  /*f260*/  VIADD R19, R19, 0x200 ;  /* 0x0000020013137836 */ /* 0x000fc80000000000 */
[----:B------:R-:W-:Y:S02]  /*f270*/  IMAD.IADD R16, R19, 0x1, R3 ;  /* 0x0000000113107824 */ /* 0x000fe400078e0203 */
[----:B------:R-:W-:Y:S01]  /*f280*/  VIADD R3, R2, 0x3000 ;  /* 0x0000300002037836 */ /* 0x000fe20000000000 */
[C-C-:B-1----:R-:W-:Y:S02]  /*f290*/  PRMT R8, R4.reuse, 0x6420, R5.reuse ;  /* 0x0000642004087816 */ /* 0x142fe40000000005 */
[----:B------:R-:W-:Y:S02]  /*f2a0*/  PRMT R9, R4, 0x7531, R5 ;  /* 0x0000753104097816 */ /* 0x000fe40000000005 */
[C-C-:B------:R-:W-:Y:S02]  /*f2b0*/  PRMT R10, R6.reuse, 0x6420, R7.reuse ;  /* 0x00006420060a7816 */ /* 0x140fe40000000007 */
[----:B------:R-:W-:Y:S02]  /*f2c0*/  PRMT R11, R6, 0x7531, R7 ;  /* 0x00007531060b7816 */ /* 0x000fe40000000007 */
[----:B------:R-:W-:-:S02]  /*f2d0*/  LOP3.LUT R5, R3, R18, RZ, 0xfc, !PT ;  /* 0x0000001203057212 */ /* 0x000fc400078efcff */
[-C--:B------:R-:W-:Y:S01]  /*f2e0*/  LOP3.LUT R3, R3, R17.reuse, RZ, 0xfc, !PT ;  /* 0x0000001103037212 */ /* 0x080fe200078efcff */
[----:B------:R-:W-:Y:S04]  /*f2f0*/  STSM.16.M88.4 [R16], R8 ;  /* 0x0000000810007844 */ /* 0x000fe80000000200 */
[----:B------:R-:W0:Y:S02]  /*f300*/  LDSM.16.MT88.4 R4, [R5+UR40+0xf200] ;  /* 0x00f200280504783b */ /* 0x000e240008004200 */
[C-C-:B0-----:R-:W-:Y:S02]  /*f310*/  PRMT R8, R4.reuse, 0x6420, R5.reuse ;  /* 0x0000642004087816 */ /* 0x141fe40000000005 */
[----:B------:R-:W-:Y:S02]  /*f320*/  PRMT R9, R4, 0x7531, R5 ;  /* 0x0000753104097816 */ /* 0x000fe40000000005 */
[----:B------:R-:W-:-:S02]  /*f330*/  LOP3.LUT R4, R20, R17, RZ, 0xfc, !PT ;  /* 0x0000001114047212 */ /* 0x000fc400078efcff */
[C-C-:B------:R-:W-:Y:S02]  /*f340*/  PRMT R10, R6.reuse, 0x6420, R7.reuse ;  /* 0x00006420060a7816 */ /* 0x140fe40000000007 */
[----:B------:R-:W-:Y:S01]  /*f350*/  PRMT R11, R6, 0x7531, R7 ;  /* 0x00007531060b7816 */ /* 0x000fe20000000007 */
[----:B------:R-:W-:Y:S02]  /*f360*/  IMAD.IADD R4, R19, 0x1, R4 ;  /* 0x0000000113047824 */ /* 0x000fe400078e0204 */
[----:B------:R-:W-:-:S03]  /*f370*/  VIADD R19, R2, 0x5800 ;  /* 0x0000580002137836 */ /* 0x000fc60000000000 */
[----:B------:R-:W-:Y:S02]  /*f380*/  STSM.16.M88.4 [R4], R8 ;  /* 0x0000000804007844 */ /* 0x000fe40000000200 */
[----:B------:R-:W-:-:S05]  /*f390*/  LOP3.LUT R16, R19, R18, RZ, 0xfc, !PT ;  /* 0x0000001213107212 */ /* 0x000fca00078efcff */
[----:B------:R0:W1:Y:S02]  /*f3a0*/  LDSM.16.MT88.4 R4, [R16+UR40+0xf200] ;  /* 0x00f200281004783b */ /* 0x0000640008004200 */
[----:B0-----:R-:W-:-:S04]  /*f3b0*/  IMAD.U32 R16, RZ, RZ, UR40 ;  /* 0x00000028ff107e24 */ /* 0x001fc8000f8e00ff */
[----:B------:R-:W-:-:S04]  /*f3c0*/  VIADD R16, R16, 0x200 ;  /* 0x0000020010107836 */ /* 0x000fc80000000000 */
[C---:B------:R-:W-:Y:S02]  /*f3d0*/  IMAD.IADD R14, R16.reuse, 0x1, R14 ;  /* 0x00000001100e7824 */ /* 0x040fe400078e020e */
[----:B------:R-:W-:Y:S02]  /*f3e0*/  IMAD.IADD R16, R16, 0x1, R3 ;  /* 0x0000000110107824 */ /* 0x000fe400078e0203 */
[----:B------:R-:W-:Y:S01]  /*f3f0*/  VIADD R3, R2, 0x3800 ;  /* 0x0000380002037836 */ /* 0x000fe20000000000 */
[C-C-:B-1----:R-:W-:Y:S02]  /*f400*/  PRMT R8, R4.reuse, 0x6420, R5.reuse ;  /* 0x0000642004087816 */ /* 0x142fe40000000005 */
[----:B------:R-:W-:Y:S02]  /*f410*/  PRMT R9, R4, 0x7531, R5 ;  /* 0x0000753104097816 */ /* 0x000fe40000000005 */
[C-C-:B------:R-:W-:Y:S02]  /*f420*/  PRMT R10, R6.reuse, 0x6420, R7.reuse ;  /* 0x00006420060a7816 */ /* 0x140fe40000000007 */
[----:B------:R-:W-:-:S05]  /*f430*/  PRMT R11, R6, 0x7531, R7 ;  /* 0x00007531060b7816 */ /* 0x000fca0000000007 */
[----:B------:R0:W-:Y:S04]  /*f440*/  STSM.16.M88.4 [R14], R8 ;  /* 0x000000080e007844 */ /* 0x0001e80000000200 */
[----:B------:R-:W1:Y:S01]  /*f450*/  LDSM.16.MT88.4 R4, [R13+UR40+0xf200] ;  /* 0x00f200280d04783b */ /* 0x000e620008004200 */
[C---:B0-----:R-:W-:Y:S02]  /*f460*/  LOP3.LUT R14, R3.reuse, R18, RZ, 0xfc, !PT ;  /* 0x00000012030e7212 */ /* 0x041fe400078efcff */
[----:B------:R-:W-:Y:S02]  /*f470*/  LOP3.LUT R3, R3, R17, RZ, 0xfc, !PT ;  /* 0x0000001103037212 */ /* 0x000fe400078efcff */
[C-C-:B-1----:R-:W-:Y:S02]  /*f480*/  PRMT R8, R4.reuse, 0x6420, R5.reuse ;  /* 0x0000642004087816 */ /* 0x142fe40000000005 */
[----:B------:R-:W-:-:S02]  /*f490*/  PRMT R9, R4, 0x7531, R5 ;  /* 0x0000753104097816 */ /* 0x000fc40000000005 */
[C-C-:B------:R-:W-:Y:S02]  /*f4a0*/  PRMT R10, R6.reuse, 0x6420, R7.reuse ;  /* 0x00006420060a7816 */ /* 0x140fe40000000007 */
[----:B------:R-:W-:-:S05]  /*f4b0*/  PRMT R11, R6, 0x7531, R7 ;  /* 0x00007531060b7816 */ /* 0x000fca0000000007 */
[----:B------:R-:W-:Y:S04]  /*f4c0*/  STSM.16.M88.4 [R16], R8 ;  /* 0x0000000810007844 */ /* 0x000fe80000000200 */
[----:B------:R0:W1:Y:S02]  /*f4d0*/  LDSM.16.MT88.4 R4, [R14+UR40+0xf200] ;  /* 0x00f200280e04783b */ /* 0x0000640008004200 */
[----:B0-----:R-:W-:Y:S02]  /*f4e0*/  IMAD.U32 R14, RZ, RZ, UR40 ;  /* 0x00000028ff0e7e24 */ /* 0x001fe4000f8e00ff */
[----:B------:R-:W-:Y:S02]  /*f4f0*/  VIADD R16, R2, 0x6000 ;  /* 0x0000600002107836 */ /* 0x000fe40000000000 */
[----:B------:R-:W-:-:S04]  /*f500*/  VIADD R14, R14, 0x200 ;  /* 0x000002000e0e7836 */ /* 0x000fc80000000000 */
[----:B------:R-:W-:Y:S02]  /*f510*/  IMAD.IADD R13, R14, 0x1, R3 ;  /* 0x000000010e0d7824 */ /* 0x000fe400078e0203 */
[----:B------:R-:W-:Y:S01]  /*f520*/  VIADD R3, R2, 0x4000 ;  /* 0x0000400002037836 */ /* 0x000fe20000000000 */
[C-C-:B-1----:R-:W-:Y:S02]  /*f530*/  PRMT R8, R4.reuse, 0x6420, R5.reuse ;  /* 0x0000642004087816 */ /* 0x142fe40000000005 */
[----:B------:R-:W-:Y:S02]  /*f540*/  PRMT R9, R4, 0x7531, R5 ;  /* 0x0000753104097816 */ /* 0x000fe40000000005 */
[C-C-:B------:R-:W-:Y:S02]  /*f550*/  PRMT R10, R6.reuse, 0x6420, R7.reuse ;  /* 0x00006420060a7816 */ /* 0x140fe40000000007 */
[----:B------:R-:W-:Y:S02]  /*f560*/  PRMT R11, R6, 0x7531, R7 ;  /* 0x00007531060b7816 */ /* 0x000fe40000000007 */
[----:B------:R-:W-:-:S03]  /*f570*/  LOP3.LUT R4, R16, R18, RZ, 0xfc, !PT ;  /* 0x0000001210047212 */ /* 0x000fc600078efcff */
        /* <DEDUP_REMOVED lines=9> */
[----:B------:R-:W-:-:S04]  /*f610*/  LOP3.LUT R3, R3, R18, RZ, 0xfc, !PT ;  /* 0x0000001203037212 */ /* 0x000fc800078efcff */
[----:B------:R0:W-:Y:S04]  /*f620*/  STSM.16.M88.4 [R14], R8 ;  /* 0x000000080e007844 */ /* 0x0001e80000000200 */
[----:B------:R-:W1:Y:S01]  /*f630*/  LDSM.16.MT88.4 R4, [R15+UR40+0xf200] ;  /* 0x00f200280f04783b */ /* 0x000e620008004200 */
[----:B0-----:R-:W-:-:S04]  /*f640*/  IMAD.U32 R14, RZ, RZ, UR40 ;  /* 0x00000028ff0e7e24 */ /* 0x001fc8000f8e00ff */
[----:B------:R-:W-:-:S04]  /*f650*/  VIADD R14, R14, 0x200 ;  /* 0x000002000e0e7836 */ /* 0x000fc80000000000 */
[----:B------:R-:W-:Y:S01]  /*f660*/  IMAD.IADD R21, R14, 0x1, R21 ;  /* 0x000000010e157824 */ /* 0x000fe200078e0215 */
[C-C-:B-1----:R-:W-:Y:S02]  /*f670*/  PRMT R8, R4.reuse, 0x6420, R5.reuse ;  /* 0x0000642004087816 */ /* 0x142fe40000000005 */
[----:B------:R-:W-:Y:S02]  /*f680*/  PRMT R9, R4, 0x7531, R5 ;  /* 0x0000753104097816 */ /* 0x000fe40000000005 */
[----:B------:R-:W-:Y:S02]  /*f690*/  LOP3.LUT R4, R13, R17, RZ, 0xfc, !PT ;  /* 0x000000110d047212 */ /* 0x000fe400078efcff */
[C-C-:B------:R-:W-:Y:S02]  /*f6a0*/  PRMT R10, R6.reuse, 0x6420, R7.reuse ;  /* 0x00006420060a7816 */ /* 0x140fe40000000007 */
[----:B------:R-:W-:Y:S01]  /*f6b0*/  PRMT R11, R6, 0x7531, R7 ;  /* 0x00007531060b7816 */ /* 0x000fe20000000007 */
[----:B------:R-:W-:Y:S01]  /*f6c0*/  IMAD.IADD R15, R14, 0x1, R4 ;  /* 0x000000010e0f7824 */ /* 0x000fe200078e0204 */
[----:B------:R-:W-:-:S04]  /*f6d0*/  LOP3.LUT R14, R20, R18, RZ, 0xfc, !PT ;  /* 0x00000012140e7212 */ /* 0x000fc800078efcff */
[----:B------:R-:W-:Y:S04]  /*f6e0*/  STSM.16.M88.4 [R15], R8 ;  /* 0x000000080f007844 */ /* 0x000fe80000000200 */
[----:B------:R0:W1:Y:S02]  /*f6f0*/  LDSM.16.MT88.4 R4, [R3+UR40+0xf200] ;  /* 0x00f200280304783b */ /* 0x0000640008004200 */
[-C--:B0-----:R-:W-:Y:S02]  /*f700*/  LOP3.LUT R3, R16, R17.reuse, RZ, 0xfc, !PT ;  /* 0x0000001110037212 */ /* 0x081fe400078efcff */
[----:B------:R-:W-:Y:S01]  /*f710*/  LOP3.LUT R15, R19, R17, RZ, 0xfc, !PT ;  /* 0x00000011130f7212 */ /* 0x000fe200078efcff */
[----:B------:R-:W-:-:S04]  /*f720*/  IMAD.U32 R19, RZ, RZ, UR40 ;  /* 0x00000028ff137e24 */ /* 0x000fc8000f8e00ff */
[----:B------:R-:W-:-:S04]  /*f730*/  VIADD R19, R19, 0x200 ;  /* 0x0000020013137836 */ /* 0x000fc80000000000 */
[C---:B------:R-:W-:Y:S02]  /*f740*/  IMAD.IADD R15, R19.reuse, 0x1, R15 ;  /* 0x00000001130f7824 */ /* 0x040fe400078e020f */
[----:B------:R-:W-:Y:S01]  /*f750*/  IMAD.IADD R3, R19, 0x1, R3 ;  /* 0x0000000113037824 */ /* 0x000fe200078e0203 */
[C-C-:B-1----:R-:W-:Y:S02]  /*f760*/  PRMT R8, R4.reuse, 0x6420, R5.reuse ;  /* 0x0000642004087816 */ /* 0x142fe40000000005 */
[----:B------:R-:W-:Y:S02]  /*f770*/  PRMT R9, R4, 0x7531, R5 ;  /* 0x0000753104097816 */ /* 0x000fe40000000005 */
[C-C-:B------:R-:W-:Y:S02]  /*f780*/  PRMT R10, R6.reuse, 0x6420, R7.reuse ;  /* 0x00006420060a7816 */ /* 0x140fe40000000007 */
[----:B------:R-:W-:-:S05]  /*f790*/  PRMT R11, R6, 0x7531, R7 ;  /* 0x00007531060b7816 */ /* 0x000fca0000000007 */
[----:B------:R0:W-:Y:S02]  /*f7a0*/  STSM.16.M88.4 [R21], R8 ;  /* 0x0000000815007844 */ /* 0x0001e40000000200 */
[C---:B0-----:R-:W-:Y:S02]  /*f7b0*/  VIADD R9, R2.reuse, 0x6800 ;  /* 0x0000680002097836 */ /* 0x041fe40000000000 */
[----:B------:R-:W-:Y:S01]  /*f7c0*/  VIADD R8, R2, 0x7000 ;  /* 0x0000700002087836 */ /* 0x000fe20000000000 */
[-C--:B------:R-:W-:Y:S02]  /*f7d0*/  LOP3.LUT R2, R13, R18.reuse, RZ, 0xfc, !PT ;  /* 0x000000120d027212 */ /* 0x080fe400078efcff */
[CC--:B------:R-:W-:Y:S02]  /*f7e0*/  LOP3.LUT R4, R9.reuse, R18.reuse, RZ, 0xfc, !PT ;  /* 0x0000001209047212 */ /* 0x0c0fe400078efcff */
[----:B------:R-:W-:Y:S02]  /*f7f0*/  LOP3.LUT R13, R9, R17, RZ, 0xfc, !PT ;  /* 0x00000011090d7212 */ /* 0x000fe400078efcff */
[----:B------:R-:W-:-:S02]  /*f800*/  LOP3.LUT R18, R8, R18, RZ, 0xfc, !PT ;  /* 0x0000001208127212 */ /* 0x000fc400078efcff */
[----:B------:R-:W0:Y:S01]  /*f810*/  LDSM.16.MT88.4 R4, [R4+UR40+0xf200] ;  /* 0x00f200280404783b */ /* 0x000e220008004200 */
[----:B------:R-:W-:Y:S01]  /*f820*/  LOP3.LUT R17, R8, R17, RZ, 0xfc, !PT ;  /* 0x0000001108117212 */ /* 0x000fe200078efcff */
[----:B------:R-:W-:-:S04]  /*f830*/  IMAD.IADD R13, R19, 0x1, R13 ;  /* 0x00000001130d7824 */ /* 0x000fc800078e020d */
[----:B------:R-:W-:Y:S01]  /*f840*/  IMAD.IADD R17, R19, 0x1, R17 ;  /* 0x0000000113117824 */ /* 0x000fe200078e0211 */
[C-C-:B0-----:R-:W-:Y:S02]  /*f850*/  PRMT R8, R4.reuse, 0x6420, R5.reuse ;  /* 0x0000642004087816 */ /* 0x141fe40000000005 */
[----:B------:R-:W-:Y:S02]  /*f860*/  PRMT R9, R4, 0x7531, R5 ;  /* 0x0000753104097816 */ /* 0x000fe40000000005 */
[C-C-:B------:R-:W-:Y:S02]  /*f870*/  PRMT R10, R6.reuse, 0x6420, R7.reuse ;  /* 0x00006420060a7816 */ /* 0x140fe40000000007 */
[----:B------:R-:W-:-:S05]  /*f880*/  PRMT R11, R6, 0x7531, R7 ;  /* 0x00007531060b7816 */ /* 0x000fca0000000007 */
[----:B------:R-:W-:Y:S04]  /*f890*/  STSM.16.M88.4 [R15], R8 ;  /* 0x000000080f007844 */ /* 0x000fe80000000200 */
[----:B------:R-:W0:Y:S02]  /*f8a0*/  LDSM.16.MT88.4 R4, [R14+UR40+0xf200] ;  /* 0x00f200280e04783b */ /* 0x000e240008004200 */
[C-C-:B0-----:R-:W-:Y:S02]  /*f8b0*/  PRMT R8, R4.reuse, 0x6420, R5.reuse ;  /* 0x0000642004087816 */ /* 0x141fe40000000005 */
[----:B------:R-:W-:Y:S02]  /*f8c0*/  PRMT R9, R4, 0x7531, R5 ;  /* 0x0000753104097816 */ /* 0x000fe40000000005 */
[----:B------:R-:W-:-:S02]  /*f8d0*/  PRMT R10, R6, 0x6420, R7 ;  /* 0x00006420060a7816 */ /* 0x000fc40000000007 */
        /* <DEDUP_REMOVED lines=22> */
.L_x_3221:
[----:B------:R-:W2:Y:S01]  /*fa40*/  LDL.LU R3, [R1] ;  /* 0x0000000001037983 */ /* 0x000ea20000300800 */
[----:B-1----:R-:W-:Y:S01]  /*fa50*/  SYNCS.ARRIVE.TRANS64.A1T0 RZ, [R0+URZ+0x33450], RZ ;  /* 0x033450ff00ff79a7 */ /* 0x002fe2000810003f */
[----:B------:R-:W1:Y:S02]  /*fa60*/  S2R R2, SR_TID.X ;  /* 0x0000000000027919 */ /* 0x000e640000002100 */
[----:B-1----:R-:W-:Y:S01]  /*fa70*/  LOP3.LUT R2, R2, 0x7f, RZ, 0xc0, !PT ;  /* 0x0000007f02027812 */ /* 0x002fe200078ec0ff */
        /* <DEDUP_REMOVED lines=9> */
[----:B--2---:R-:W-:Y:S01]  /*fb10*/  LOP3.LUT R0, R3, R0, RZ, 0x3c, !PT ;  /* 0x0000000003007212 */ /* 0x004fe200078e3cff */
[----:B------:R-:W-:-:S07]  /*fb20*/  IMAD.MOV.U32 R3, RZ, RZ, RZ ;  /* 0x000000ffff037224 */ /* 0x000fce00078e00ff */
.L_x_3174:
[----:B------:R-:W1:Y:S01]  /*fb30*/  S2R R5, SR_CgaCtaId ;  /* 0x0000000000057919 */ /* 0x000e620000008800 */
[----:B------:R-:W-:Y:S02]  /*fb40*/  MOV R4, 0x400 ;  /* 0x0000040000047802 */ /* 0x000fe40000000f00 */
[----:B------:R-:W-:Y:S02]  /*fb50*/  SHF.L.U32 R3, R3, 0x1f, RZ ;  /* 0x0000001f03037819 */ /* 0x000fe400000006ff */
[----:B-1----:R-:W-:-:S04]  /*fb60*/  LEA R6, R5, R4, 0x18 ;  /* 0x0000000405067211 */ /* 0x002fc800078ec0ff */
[----:B------:R-:W1:Y:S02]  /*fb70*/  SYNCS.PHASECHK.TRANS64.TRYWAIT P0, [R6+URZ+0x33420], R3 ;  /* 0x03342003060075a7 */ /* 0x000e64000800017f */
[----:B-1----:R-:W-:Y:S05]  /*fb80*/  @!P0 BRA `(.L_x_3222) ;  /* 0x0000000c00a08947 */ /* 0x002fea0003800000 */
.L_x_3257:
[----:B------:R-:W2:Y:S02]  /*fb90*/  S2R R4, SR_TID.X ;  /* 0x0000000000047919 */ /* 0x000ea40000002100 */
[----:B--2---:R-:W-:-:S04]  /*fba0*/  SHF.R.U32.HI R4, RZ, 0x5, R4 ;  /* 0x00000005ff047819 */ /* 0x004fc80000011604 */
[----:B------:R-:W-:-:S05]  /*fbb0*/  LOP3.LUT R4, R4, 0x3, RZ, 0xc0, !PT ;  /* 0x0000000304047812 */ /* 0x000fca00078ec0ff */
[----:B-1----:R-:W1:Y:S02]  /*fbc0*/  SHFL.IDX PT, R3, R4, RZ, 0x1f ;  /* 0x00001fff04037589 */ /* 0x002e6400000e0000 */
[----:B-1----:R-:W-:-:S13]  /*fbd0*/  ISETP.NE.AND P0, PT, R3, RZ, PT ;  /* 0x000000ff0300720c */ /* 0x002fda0003f05270 */
        /* <DEDUP_REMOVED lines=8> */
.L_x_3223:
[----:B0-----:R-:W-:Y:S01]  /*fc60*/  VIADD R8, R6, 0x33440 ;  /* 0x0003344006087836 */ /* 0x001fe20000000000 */
[----:B------:R-:W-:Y:S01]  /*fc70*/  SHF.L.U32 R4, R0, 0x1f, RZ ;  /* 0x0000001f00047819 */ /* 0x000fe200000006ff */
[C---:B------:R-:W-:Y:S02]  /*fc80*/  VIADD R3, R2.reuse, 0x1 ;  /* 0x0000000102037836 */ /* 0x040fe40000000000 */
[----:B------:R-:W-:-:S03]  /*fc90*/  IMAD R7, R2, 0x8, R8 ;  /* 0x0000000802077824 */ /* 0x000fc600078e0208 */
        /* <DEDUP_REMOVED lines=8> */
.L_x_3258:
[----:B------:R-:W1:Y:S02]  /*fd20*/  SYNCS.PHASECHK.TRANS64.TRYWAIT P1, [R5+URZ], R0 ;  /* 0x00000000050075a7 */ /* 0x000e64000802017f */
[----:B-1----:R-:W-:Y:S05]  /*fd30*/  @!P1 BRA `(.L_x_3225) ;  /* 0x0000000c005c9947 */ /* 0x002fea0003800000 */
.L_x_3259:
[----:B------:R-:W-:Y:S05]  /*fd40*/  @!P0 BRA `(.L_x_3226) ;  /* 0x0000000000048947 */ /* 0x000fea0003800000 */
[----:B------:R-:W-:Y:S01]  /*fd50*/  BPT.TRAP 0x1 ;  /* 0x000000040000795c */ /* 0x000fe20000300000 */
.L_x_3226:
[----:B-1----:R-:W-:-:S04]  /*fd60*/  IMAD R5, R2, 0x8, R6 ;  /* 0x0000000802057824 */ /* 0x002fc800078e0206 */
[----:B------:R-:W1:Y:S02]  /*fd70*/  SYNCS.PHASECHK.TRANS64.TRYWAIT P1, [R5+URZ+0x33460], R4 ;  /* 0x03346004050075a7 */ /* 0x000e64000802017f */
[----:B-1----:R-:W-:Y:S05]  /*fd80*/  @!P1 BRA `(.L_x_3227) ;  /* 0x0000000c005c9947 */ /* 0x002fea0003800000 */
.L_x_3260:
[----:B------:R-:W-:Y:S05]  /*fd90*/  @!P0 BRA `(.L_x_3228) ;  /* 0x0000000000048947 */ /* 0x000fea0003800000 */
[----:B------:R-:W-:Y:S01]  /*fda0*/  BPT.TRAP 0x1 ;  /* 0x000000040000795c */ /* 0x000fe20000300000 */
.L_x_3228:
[----:B------:R-:W-:-:S04]  /*fdb0*/  IMAD R3, R3, 0x8, R6 ;  /* 0x0000000803037824 */ /* 0x000fc800078e0206 */
[----:B------:R-:W2:Y:S02]  /*fdc0*/  SYNCS.PHASECHK.TRANS64.TRYWAIT P1, [R3+URZ+0x33460], R0 ;  /* 0x03346000030075a7 */ /* 0x000ea4000802017f */
[----:B--2---:R-:W-:Y:S05]  /*fdd0*/  @!P1 BRA `(.L_x_3229) ;  /* 0x0000000c005c9947 */ /* 0x004fea0003800000 */
.L_x_3261:
[----:B------:R-:W-:Y:S05]  /*fde0*/  @!P0 BRA `(.L_x_3230) ;  /* 0x0000000000048947 */ /* 0x000fea0003800000 */
[----:B------:R-:W-:Y:S01]  /*fdf0*/  BPT.TRAP 0x1 ;  /* 0x000000040000795c */ /* 0x000fe20000300000 */
.L_x_3230:
[----:B------:R-:W3:Y:S02]  /*fe00*/  SYNCS.PHASECHK.TRANS64.TRYWAIT P0, [R5+URZ+0x33480], R4 ;  /* 0x03348004050075a7 */ /* 0x000ee4000800017f */
[----:B---3--:R-:W-:Y:S05]  /*fe10*/  @!P0 BRA `(.L_x_3231) ;  /* 0x0000000c00608947 */ /* 0x008fea0003800000 */
.L_x_3232:
[----:B----4-:R4:W0:Y:S02]  /*fe20*/  SYNCS.PHASECHK.TRANS64.TRYWAIT P0, [R3+URZ+0x33480], R0 ;  /* 0x03348000030075a7 */ /* 0x010824000800017f */
[----:B0-----:R-:W-:Y:S05]  /*fe30*/  @!P0 NANOSLEEP.SYNCS 0x989680 ;  /* 0x009896800000895d */ /* 0x001fea0003900000 */
[----:B------:R-:W0:Y:S02]  /*fe40*/  @!P0 SYNCS.PHASECHK.TRANS64 P0, [R3+URZ+0x33480], R0 ;  /* 0x03348000030085a7 */ /* 0x000e24000800007f */
[----:B0-----:R-:W-:Y:S05]  /*fe50*/  @!P0 BRA `(.L_x_3232) ;  /* 0xfffffffc00f08947 */ /* 0x001fea000383ffff */
.L_x_3144:
[----:B------:R-:W-:Y:S05]  /*fe60*/  BSYNC B6 ;  /* 0x0000000000067941 */ /* 0x000fea0003800000 */
.L_x_3141:
[----:B------:R-:W-:Y:S05]  /*fe70*/  EXIT ;  /* 0x000000000000794d */ /* 0x000fea0003800000 */
.L_x_3148:
[----:B0-----:R-:W-:-:S04]  /*fe80*/  IMAD.U32 R0, RZ, RZ, UR40 ;  /* 0x00000028ff007e24 */ /* 0x001fc8000f8e00ff */
[----:B------:R0:W1:Y:S03]  /*fe90*/  SYNCS.PHASECHK.TRANS64.TRYWAIT P1, [R0+URZ+0x33400], R3 ;  /* 0x03340003000075a7 */ /* 0x000066000802017f */
[----:B-1----:R-:W-:Y:S05]  /*fea0*/  @!P1 NANOSLEEP.SYNCS 0x989680 ;  /* 0x009896800000995d */ /* 0x002fea0003900000 */
[----:B------:R-:W1:Y:S02]  /*feb0*/  @!P1 SYNCS.PHASECHK.TRANS64 P1, [R0+URZ+0x33400], R3 ;  /* 0x03340003000095a7 */ /* 0x000e64000802007f */
[----:B-1----:R-:W-:Y:S05]  /*fec0*/  @!P1 BRA `(.L_x_3148) ;  /* 0xfffffffc00ec9947 */ /* 0x002fea000383ffff */
[----:B------:R-:W-:Y:S05]  /*fed0*/  BRA `(.L_x_3233) ;  /* 0xffffff1400e87947 */ /* 0x000fea000383ffff */
.L_x_3152:
[----:B0-----:R-:W-:-:S04]  /*fee0*/  IMAD.U32 R0, RZ, RZ, UR40 ;  /* 0x00000028ff007e24 */ /* 0x001fc8000f8e00ff */
[----:B------:R0:W2:Y:S03]  /*fef0*/  SYNCS.PHASECHK.TRANS64.TRYWAIT P2, [R0+URZ+0x33430], R3 ;  /* 0x03343003000075a7 */ /* 0x0000a6000804017f */
[----:B--2---:R-:W-:Y:S05]  /*ff00*/  @!P2 NANOSLEEP.SYNCS 0x989680 ;  /* 0x009896800000a95d */ /* 0x004fea0003900000 */
[----:B------:R-:W2:Y:S02]  /*ff10*/  @!P2 SYNCS.PHASECHK.TRANS64 P2, [R0+URZ+0x33430], R3 ;  /* 0x033430030000a5a7 */ /* 0x000ea4000804007f */
[----:B--2---:R-:W-:Y:S05]  /*ff20*/  @!P2 BRA `(.L_x_3152) ;  /* 0xfffffffc00eca947 */ /* 0x004fea000383ffff */
[----:B------:R-:W-:Y:S05]  /*ff30*/  BRA `(.L_x_3151) ;  /* 0xffffff1800007947 */ /* 0x000fea000383ffff */
.L_x_3157:
[----:B-1----:R-:W-:-:S04]  /*ff40*/  IMAD.U32 R14, RZ, RZ, UR4 ;  /* 0x00000004ff0e7e24 */ /* 0x002fc8000f8e00ff */
[----:B------:R1:W2:Y:S03]  /*ff50*/  SYNCS.PHASECHK.TRANS64.TRYWAIT P2, [R14+URZ+0x33430], R3 ;  /* 0x033430030e0075a7 */ /* 0x0002a6000804017f */
[----:B--2---:R-:W-:Y:S05]  /*ff60*/  @!P2 NANOSLEEP.SYNCS 0x989680 ;  /* 0x009896800000a95d */ /* 0x004fea0003900000 */
[----:B------:R-:W2:Y:S02]  /*ff70*/  @!P2 SYNCS.PHASECHK.TRANS64 P2, [R14+URZ+0x33430], R3 ;  /* 0x033430030e00a5a7 */ /* 0x000ea4000804007f */
[----:B--2---:R-:W-:Y:S05]  /*ff80*/  @!P2 BRA `(.L_x_3157) ;  /* 0xfffffffc00eca947 */ /* 0x004fea000383ffff */
[----:B------:R-:W-:Y:S05]  /*ff90*/  BRA `(.L_x_3154) ;  /* 0xffffff4c00b47947 */ /* 0x000fea000383ffff */
.L_x_3161:
[----:B-1----:R-:W-:-:S04]  /*ffa0*/  IMAD.U32 R12, RZ, RZ, UR4 ;  /* 0x00000004ff0c7e24 */ /* 0x002fc8000f8e00ff */
[----:B------:R1:W2:Y:S03]  /*ffb0*/  SYNCS.PHASECHK.TRANS64.TRYWAIT P2, [R12+URZ+0x33450], R3 ;  /* 0x033450030c0075a7 */ /* 0x0002a6000804017f */
[----:B--2---:R-:W-:Y:S05]  /*ffc0*/  @!P2 NANOSLEEP.SYNCS 0x989680 ;  /* 0x009896800000a95d */ /* 0x004fea0003900000 */
[----:B------:R-:W2:Y:S02]  /*ffd0*/  @!P2 SYNCS.PHASECHK.TRANS64 P2, [R12+URZ+0x33450], R3 ;  /* 0x033450030c00a5a7 */ /* 0x000ea4000804007f */
[----:B--2---:R-:W-:Y:S05]  /*ffe0*/  @!P2 BRA `(.L_x_3161) ;  /* 0xfffffffc00eca947 */ /* 0x004fea000383ffff */
[----:B------:R-:W-:Y:S05]  /*fff0*/  BRA `(.L_x_3158) ;  /* 0xffffff5800d87947 */ /* 0x000fea000383ffff */
.L_x_3167:
[----:B-1----:R-:W-:-:S04]  /*10000*/  IMAD.U32 R5, RZ, RZ, UR5 ;  /* 0x00000005ff057e24 */ /* 0x002fc8000f8e00ff */
[----:B------:R1:W2:Y:S03]  /*10010*/  SYNCS.PHASECHK.TRANS64.TRYWAIT P1, [R5+URZ+0x33450], R6 ;  /* 0x03345006050075a7 */ /* 0x0002a6000802017f */
[----:B--2---:R-:W-:Y:S05]  /*10020*/  @!P1 NANOSLEEP.SYNCS 0x989680 ;  /* 0x009896800000995d */ /* 0x004fea0003900000 */
[----:B------:R-:W2:Y:S02]  /*10030*/  @!P1 SYNCS.PHASECHK.TRANS64 P1, [R5+URZ+0x33450], R6 ;  /* 0x03345006050095a7 */ /* 0x000ea4000802007f */
[----:B--2---:R-:W-:Y:S05]  /*10040*/  @!P1 BRA `(.L_x_3167) ;  /* 0xfffffffc00ec9947 */ /* 0x004fea000383ffff */
[----:B------:R-:W-:Y:S05]  /*10050*/  BRA `(.L_x_3166) ;  /* 0xffffff7c00207947 */ /* 0x000fea000383ffff */
.L_x_3180:
[----:B------:R-:W-:Y:S02]  /*10060*/  IMAD.MOV.U32 R13, RZ, RZ, R7 ;  /* 0x000000ffff0d7224 */ /* 0x000fe400078e0007 */
[----:B------:R-:W-:Y:S02]  /*10070*/  IMAD.MOV.U32 R12, RZ, RZ, RZ ;  /* 0x000000ffff0c7224 */ /* 0x000fe400078e00ff */
[----:B------:R-:W-:Y:S02]  /*10080*/  IMAD.MOV.U32 R11, RZ, RZ, 0x1f ;  /* 0x0000001fff0b7424 */ /* 0x000fe400078e00ff */
[----:B------:R-:W-:-:S07]  /*10090*/  IMAD.MOV.U32 R15, RZ, RZ, -0x1 ;  /* 0xffffffffff0f7424 */ /* 0x000fce00078e00ff */
[----:B0-----:R-:W-:Y:S05]  /*100a0*/  WARPSYNC.COLLECTIVE R15, `(.L_x_3234) ;  /* 0x000000000f087348 */ /* 0x001fea0003c00000 */
[----:B------:R1:W2:Y:S02]  /*100b0*/  SHFL.IDX P6, R14, R13, R12, R11 ;  /* 0x0000000c0d0e7389 */ /* 0x0002a400000c000b */
[----:B012---:R-:W-:Y:S01]  /*100c0*/  ENDCOLLECTIVE ;  /* 0x000000000000791b */ /* 0x007fe20003800000 */
.L_x_3234:
[----:B------:R-:W-:Y:S05]  /*100d0*/  BRA `(.L_x_3235) ;  /* 0xffffffc400507947 */ /* 0x000fea000383ffff */
.L_x_3182:
[----:B------:R-:W-:Y:S01]  /*100e0*/  BSSY B0, `(.L_x_3236) ;  /* 0x0000006000007945 */ /* 0x000fe20003800000 */
[----:B------:R-:W-:-:S07]  /*100f0*/  IMAD.MOV.U32 R15, RZ, RZ, -0x1 ;  /* 0xffffffffff0f7424 */ /* 0x000fce00078e00ff */
[----:B01----:R-:W-:Y:S05]  /*10100*/  WARPSYNC.COLLECTIVE R15, `(.L_x_3237) ;  /* 0x000000000f0c7348 */ /* 0x003fea0003c00000 */
[----:B------:R-:W-:Y:S02]  /*10110*/  ELECT P6, UR62, PT ;  /* 0x00000000003e782f */ /* 0x000fe400038c0000 */
[----:B------:R-:W-:Y:S01]  /*10120*/  MOV R14, UR62 ;  /* 0x0000003e000e7c02 */ /* 0x000fe20008000f00 */
[----:B01----:R-:W-:Y:S10]  /*10130*/  ENDCOLLECTIVE ;  /* 0x000000000000791b */ /* 0x003ff40003800000 */
.L_x_3237:
[----:B------:R-:W-:Y:S05]  /*10140*/  BSYNC B0 ;  /* 0x0000000000007941 */ /* 0x000fea0003800000 */
.L_x_3236:
[----:B------:R-:W-:Y:S05]  /*10150*/  BRA `(.L_x_3238) ;  /* 0xffffffc4005c7947 */ /* 0x000fea000383ffff */
.L_x_3184:
[----:B--2---:R-:W-:-:S04]  /*10160*/  IMAD.U32 R3, RZ, RZ, UR40 ;  /* 0x00000028ff037e24 */ /* 0x004fc8000f8e00ff */
[----:B------:R2:W3:Y:S03]  /*10170*/  SYNCS.PHASECHK.TRANS64.TRYWAIT P0, [R3+URZ+0x33480], R2 ;  /* 0x03348002030075a7 */ /* 0x0004e6000800017f */
[----:B---3--:R-:W-:Y:S05]  /*10180*/  @!P0 NANOSLEEP.SYNCS 0x989680 ;  /* 0x009896800000895d */ /* 0x008fea0003900000 */
[----:B------:R-:W3:Y:S02]  /*10190*/  @!P0 SYNCS.PHASECHK.TRANS64 P0, [R3+URZ+0x33480], R2 ;  /* 0x03348002030085a7 */ /* 0x000ee4000800007f */
[----:B---3--:R-:W-:Y:S05]  /*101a0*/  @!P0 BRA `(.L_x_3184) ;  /* 0xfffffffc00ec8947 */ /* 0x008fea000383ffff */
[----:B------:R-:W-:Y:S05]  /*101b0*/  BRA `(.L_x_3239) ;  /* 0xffffffc400a87947 */ /* 0x000fea000383ffff */
.L_x_3186:
[----:B--2---:R-:W-:-:S04]  /*101c0*/  IMAD.U32 R3, RZ, RZ, UR40 ;  /* 0x00000028ff037e24 */ /* 0x004fc8000f8e00ff */
[----:B------:R2:W3:Y:S03]  /*101d0*/  SYNCS.PHASECHK.TRANS64.TRYWAIT P0, [R3+URZ+0x33440], R2 ;  /* 0x03344002030075a7 */ /* 0x0004e6000800017f */
[----:B---3--:R-:W-:Y:S05]  /*101e0*/  @!P0 NANOSLEEP.SYNCS 0x989680 ;  /* 0x009896800000895d */ /* 0x008fea0003900000 */
[----:B------:R-:W3:Y:S02]  /*101f0*/  @!P0 SYNCS.PHASECHK.TRANS64 P0, [R3+URZ+0x33440], R2 ;  /* 0x03344002030085a7 */ /* 0x000ee4000800007f */
[----:B---3--:R-:W-:Y:S05]  /*10200*/  @!P0 BRA `(.L_x_3186) ;  /* 0xfffffffc00ec8947 */ /* 0x008fea000383ffff */
[----:B------:R-:W-:Y:S05]  /*10210*/  BRA `(.L_x_3240) ;  /* 0xffffffc8001c7947 */ /* 0x000fea000383ffff */
.L_x_3189:
        /* <DEDUP_REMOVED lines=8> */
.L_x_3241:
[----:B------:R-:W-:Y:S02]  /*102a0*/  VIADD R21, R5, 0x40 ;  /* 0x0000004005157836 */ /* 0x000fe40000000000 */
[----:B------:R-:W-:Y:S02]  /*102b0*/  IMAD.MOV.U32 R13, RZ, RZ, R4 ;  /* 0x000000ffff0d7224 */ /* 0x000fe400078e0004 */
[----:B------:R-:W-:-:S07]  /*102c0*/  IMAD.MOV.U32 R6, RZ, RZ, R14 ;  /* 0x000000ffff067224 */ /* 0x000fce00078e000e */
[----:B------:R-:W-:Y:S05]  /*102d0*/  WARPSYNC.COLLECTIVE R15, `(.L_x_3242) ;  /* 0x000000000f087348 */ /* 0x000fea0003c00000 */
[----:B------:R0:W1:Y:S02]  /*102e0*/  SHFL.IDX P6, R14, R13, R12, R11 ;  /* 0x0000000c0d0e7389 */ /* 0x00006400000c000b */
[----:B01----:R-:W-:Y:S01]  /*102f0*/  ENDCOLLECTIVE ;  /* 0x000000000000791b */ /* 0x003fe20003800000 */
.L_x_3242:
[----:B------:R-:W-:Y:S02]  /*10300*/  ULDC UR4, c[0x0][0x288] ;  /* 0x0000a20000047ab9 */ /* 0x000fe40000000800 */
[----:B------:R-:W-:-:S05]  /*10310*/  IMAD R2, R9, UR4, RZ ;  /* 0x0000000409027c24 */ /* 0x000fca000f8e02ff */
[C---:B------:R-:W-:Y:S01]  /*10320*/  ISETP.GE.AND P4, PT, R5.reuse, R2, PT ;  /* 0x000000020500720c */ /* 0x040fe20003f86270 */
[----:B------:R-:W-:Y:S02]  /*10330*/  VIADD R11, R5, 0x20 ;  /* 0x00000020050b7836 */ /* 0x000fe40000000000 */
[----:B------:R-:W-:Y:S02]  /*10340*/  IMAD.MOV.U32 R13, RZ, RZ, R3 ;  /* 0x000000ffff0d7224 */ /* 0x000fe400078e0003 */
[----:B------:R-:W-:-:S08]  /*10350*/  IMAD.MOV.U32 R12, RZ, RZ, 0x1 ;  /* 0x00000001ff0c7424 */ /* 0x000fd000078e00ff */
[----:B------:R-:W-:Y:S02]  /*10360*/  @!P4 VIADD R9, R0, UR40 ;  /* 0x000000280009cc36 */ /* 0x000fe40008000000 */
[----:B------:R-:W-:-:S05]  /*10370*/  IMAD.MOV.U32 R7, RZ, RZ, R14 ;  /* 0x000000ffff077224 */ /* 0x000fca00078e000e */
[----:B------:R-:W-:-:S05]  /*10380*/  @!P4 IADD3 R7, P3, R8, R7, RZ ;  /* 0x000000070807c210 */ /* 0x000fca0007f7e0ff */
[----:B------:R-:W-:Y:S01]  /*10390*/  @!P4 IMAD.X R6, RZ, RZ, R6, P3 ;  /* 0x000000ffff06c224 */ /* 0x000fe200018e0606 */
[----:B------:R-:W-:Y:S01]  /*103a0*/  ISETP.GE.AND P3, PT, R11, R2, PT ;  /* 0x000000020b00720c */ /* 0x000fe20003f66270 */
[----:B------:R-:W-:-:S03]  /*103b0*/  IMAD.MOV.U32 R11, RZ, RZ, 0x1c1f ;  /* 0x00001c1fff0b7424 */ /* 0x000fc600078e00ff */
[----:B------:R-:W-:-:S09]  /*103c0*/  @!P4 LOP3.LUT R7, R7, R6, RZ, 0x3c, !PT ;  /* 0x000000060707c212 */ /* 0x000fd200078e3cff */
[----:B------:R-:W-:Y:S05]  /*103d0*/  WARPSYNC.COLLECTIVE R15, `(.L_x_3243) ;  /* 0x000000000f087348 */ /* 0x000fea0003c00000 */
[----:B------:R0:W1:Y:S02]  /*103e0*/  SHFL.IDX P6, R14, R13, R12, R11 ;  /* 0x0000000c0d0e7389 */ /* 0x00006400000c000b */
[----:B01----:R-:W-:Y:S01]  /*103f0*/  ENDCOLLECTIVE ;  /* 0x000000000000791b */ /* 0x003fe20003800000 */
.L_x_3243:
[----:B------:R-:W-:-:S04]  /*10400*/  @!P4 LOP3.LUT R6, R7, R6, RZ, 0x3c, !PT ;  /* 0x000000060706c212 */ /* 0x000fc800078e3cff */
[----:B------:R-:W-:-:S05]  /*10410*/  @!P4 LOP3.LUT R7, R7, R6, RZ, 0x3c, !PT ;  /* 0x000000060707c212 */ /* 0x000fca00078e3cff */
[----:B------:R-:W-:Y:S01]  /*10420*/  @!PT LDS RZ, [RZ] ;  /* 0x00000000fffff984 */ /* 0x000fe20000000800 */
[----:B------:R-:W-:Y:S01]  /*10430*/  @!PT LDS RZ, [RZ] ;  /* 0x00000000fffff984 */ /* 0x000fe20000000800 */
[----:B------:R-:W-:Y:S01]  /*10440*/  @!PT LDS RZ, [RZ] ;  /* 0x00000000fffff984 */ /* 0x000fe20000000800 */
[----:B------:R-:W-:Y:S01]  /*10450*/  @!P4 LDGSTS.E.BYPASS.LTC128B.128 [R9+0x1e200], desc[UR38][R6.64], !P2 ;  /* 0x1e2000000609cfae */ /* 0x000fe2000d101d66 */
[----:B------:R-:W-:-:S03]  /*10460*/  IMAD.MOV.U32 R13, RZ, RZ, R4 ;  /* 0x000000ffff0d7224 */ /* 0x000fc600078e0004 */
[----:B------:R-:W-:Y:S04]  /*10470*/  @!P4 LDGSTS.E.BYPASS.LTC128B.128 [R9+0x20200], desc[UR38][R6.64+0x40], !P0 ;  /* 0x202000400609cfae */ /* 0x000fe8000c101d66 */
[----:B------:R0:W-:Y:S02]  /*10480*/  @!P4 LDGSTS.E.BYPASS.LTC128B.128 [R9+0x22200], desc[UR38][R6.64+0x80], !P1 ;  /* 0x222000800609cfae */ /* 0x0001e4000c901d66 */
[----:B0-----:R-:W-:-:S07]  /*10490*/  IMAD.MOV.U32 R6, RZ, RZ, R14 ;  /* 0x000000ffff067224 */ /* 0x001fce00078e000e */
[----:B------:R-:W-:Y:S05]  /*104a0*/  WARPSYNC.COLLECTIVE R15, `(.L_x_3244) ;  /* 0x000000000f087348 */ /* 0x000fea0003c00000 */
[----:B------:R0:W1:Y:S02]  /*104b0*/  SHFL.IDX P6, R14, R13, R12, R11 ;  /* 0x0000000c0d0e7389 */ /* 0x00006400000c000b */
[----:B01----:R-:W-:Y:S01]  /*104c0*/  ENDCOLLECTIVE ;  /* 0x000000000000791b */ /* 0x003fe20003800000 */
.L_x_3244:
[----:B------:R-:W-:Y:S02]  /*104d0*/  @!P3 VIADD R9, R0, UR40 ;  /* 0x000000280009bc36 */ /* 0x000fe40008000000 */
[----:B------:R-:W-:Y:S02]  /*104e0*/  IMAD.MOV.U32 R13, RZ, RZ, R3 ;  /* 0x000000ffff0d7224 */ /* 0x000fe400078e0003 */
[----:B------:R-:W-:Y:S02]  /*104f0*/  IMAD.MOV.U32 R12, RZ, RZ, 0x2 ;  /* 0x00000002ff0c7424 */ /* 0x000fe400078e00ff */
[----:B------:R-:W-:-:S07]  /*10500*/  IMAD.MOV.U32 R7, RZ, RZ, R14 ;  /* 0x000000ffff077224 */ /* 0x000fce00078e000e */
[----:B------:R-:W-:Y:S05]  /*10510*/  WARPSYNC.COLLECTIVE R15, `(.L_x_3245) ;  /* 0x000000000f087348 */ /* 0x000fea0003c00000 */
[----:B------:R0:W1:Y:S02]  /*10520*/  SHFL.IDX P6, R14, R13, R12, R11 ;  /* 0x0000000c0d0e7389 */ /* 0x00006400000c000b */
[----:B01----:R-:W-:Y:S01]  /*10530*/  ENDCOLLECTIVE ;  /* 0x000000000000791b */ /* 0x003fe20003800000 */
.L_x_3245:
        /* <DEDUP_REMOVED lines=10> */
[----:B------:R-:W-:Y:S04]  /*105e0*/  @!P3 LDGSTS.E.BYPASS.LTC128B.128 [R9+0x20a00], desc[UR38][R6.64+0x40], !P0 ;  /* 0x20a000400609bfae */ /* 0x000fe8000c101d66 */
[----:B------:R0:W-:Y:S01]  /*105f0*/  @!P3 LDGSTS.E.BYPASS.LTC128B.128 [R9+0x22a00], desc[UR38][R6.64+0x80], !P1 ;  /* 0x22a000800609bfae */ /* 0x0001e2000c901d66 */
[----:B------:R-:W-:Y:S01]  /*10600*/  ISETP.GE.AND P3, PT, R21, R2, PT ;  /* 0x000000021500720c */ /* 0x000fe20003f66270 */
[----:B0-----:R-:W-:-:S12]  /*10610*/  IMAD.MOV.U32 R6, RZ, RZ, R14 ;  /* 0x000000ffff067224 */ /* 0x001fd800078e000e */
[----:B------:R-:W-:Y:S05]  /*10620*/  WARPSYNC.COLLECTIVE R15, `(.L_x_3246) ;  /* 0x000000000f087348 */ /* 0x000fea0003c00000 */
[----:B------:R0:W1:Y:S02]  /*10630*/  SHFL.IDX P6, R14, R13, R12, R11 ;  /* 0x0000000c0d0e7389 */ /* 0x00006400000c000b */
[----:B01----:R-:W-:Y:S01]  /*10640*/  ENDCOLLECTIVE ;  /* 0x000000000000791b */ /* 0x003fe20003800000 */
.L_x_3246:
[----:B------:R-:W-:Y:S02]  /*10650*/  @!P3 VIADD R21, R0, UR40 ;  /* 0x000000280015bc36 */ /* 0x000fe40008000000 */
[----:B------:R-:W-:Y:S02]  /*10660*/  IMAD.MOV.U32 R13, RZ, RZ, R3 ;  /* 0x000000ffff0d7224 */ /* 0x000fe400078e0003 */
[----:B------:R-:W-:Y:S02]  /*10670*/  IMAD.MOV.U32 R12, RZ, RZ, 0x3 ;  /* 0x00000003ff0c7424 */ /* 0x000fe400078e00ff */
[----:B------:R-:W-:-:S07]  /*10680*/  IMAD.MOV.U32 R7, RZ, RZ, R14 ;  /* 0x000000ffff077224 */ /* 0x000fce00078e000e */
[----:B------:R-:W-:Y:S05]  /*10690*/  WARPSYNC.COLLECTIVE R15, `(.L_x_3247) ;  /* 0x000000000f087348 */ /* 0x000fea0003c00000 */
[----:B------:R0:W1:Y:S02]  /*106a0*/  SHFL.IDX P6, R14, R13, R12, R11 ;  /* 0x0000000c0d0e7389 */ /* 0x00006400000c000b */
[----:B01----:R-:W-:Y:S01]  /*106b0*/  ENDCOLLECTIVE ;  /* 0x000000000000791b */ /* 0x003fe20003800000 */
.L_x_3247:
        /* <DEDUP_REMOVED lines=11> */
[----:B------:R0:W-:Y:S04]  /*10770*/  @!P3 LDGSTS.E.BYPASS.LTC128B.128 [R21+0x21200], desc[UR38][R6.64+0x40], !P0 ;  /* 0x212000400615bfae */ /* 0x0001e8000c101d66 */
[----:B------:R0:W-:Y:S02]  /*10780*/  @!P3 LDGSTS.E.BYPASS.LTC128B.128 [R21+0x23200], desc[UR38][R6.64+0x80], !P1 ;  /* 0x232000800615bfae */ /* 0x0001e4000c901d66 */
[----:B0-----:R-:W-:Y:S05]  /*10790*/  WARPSYNC.COLLECTIVE R15, `(.L_x_3248) ;  /* 0x000000000f087348 */ /* 0x001fea0003c00000 */
[----:B------:R1:W2:Y:S02]  /*107a0*/  SHFL.IDX P6, R14, R13, R12, R11 ;  /* 0x0000000c0d0e7389 */ /* 0x0002a400000c000b */
[----:B012---:R-:W-:Y:S01]  /*107b0*/  ENDCOLLECTIVE ;  /* 0x000000000000791b */ /* 0x007fe20003800000 */
.L_x_3248:
[----:B------:R-:W-:Y:S05]  /*107c0*/  BRA `(.L_x_3249) ;  /* 0xffffffcc00547947 */ /* 0x000fea000383ffff */
.L_x_3192:
[----:B-1----:R-:W-:-:S04]  /*107d0*/  IMAD.U32 R3, RZ, RZ, UR40 ;  /* 0x00000028ff037e24 */ /* 0x002fc8000f8e00ff */
[----:B------:R1:W2:Y:S03]  /*107e0*/  SYNCS.PHASECHK.TRANS64.TRYWAIT P0, [R3+URZ+0x33420], R0 ;  /* 0x03342000030075a7 */ /* 0x0002a6000800017f */
[----:B--2---:R-:W-:Y:S05]  /*107f0*/  @!P0 NANOSLEEP.SYNCS 0x989680 ;  /* 0x009896800000895d */ /* 0x004fea0003900000 */
[----:B------:R-:W2:Y:S02]  /*10800*/  @!P0 SYNCS.PHASECHK.TRANS64 P0, [R3+URZ+0x33420], R0 ;  /* 0x03342000030085a7 */ /* 0x000ea4000800007f */
[----:B--2---:R-:W-:Y:S05]  /*10810*/  @!P0 BRA `(.L_x_3192) ;  /* 0xfffffffc00ec8947 */ /* 0x004fea000383ffff */
[----:B------:R-:W-:Y:S05]  /*10820*/  BRA `(.L_x_3250) ;  /* 0xffffffcc00a47947 */ /* 0x000fea000383ffff */
.L_x_3197:
[----:B0-----:R0:W1:Y:S02]  /*10830*/  SYNCS.PHASECHK.TRANS64.TRYWAIT P0, [R6+URZ+0x33480], R5 ;  /* 0x03348005060075a7 */ /* 0x001064000800017f */
[----:B-1----:R-:W-:Y:S05]  /*10840*/  @!P0 NANOSLEEP.SYNCS 0x989680 ;  /* 0x009896800000895d */ /* 0x002fea0003900000 */
[----:B------:R-:W1:Y:S02]  /*10850*/  @!P0 SYNCS.PHASECHK.TRANS64 P0, [R6+URZ+0x33480], R5 ;  /* 0x03348005060085a7 */ /* 0x000e64000800007f */
[----:B-1----:R-:W-:Y:S05]  /*10860*/  @!P0 BRA `(.L_x_3197) ;  /* 0xfffffffc00f08947 */ /* 0x002fea000383ffff */
[----:B------:R-:W-:Y:S05]  /*10870*/  BRA `(.L_x_3251) ;  /* 0xffffffd000587947 */ /* 0x000fea000383ffff */
.L_x_3203:
[----:B-1----:R1:W2:Y:S02]  /*10880*/  SYNCS.PHASECHK.TRANS64.TRYWAIT P0, [R6+URZ+0x33440], R5 ;  /* 0x03344005060075a7 */ /* 0x0022a4000800017f */
[----:B--2---:R-:W-:Y:S05]  /*10890*/  @!P0 NANOSLEEP.SYNCS 0x989680 ;  /* 0x009896800000895d */ /* 0x004fea0003900000 */
[----:B------:R-:W2:Y:S02]  /*108a0*/  @!P0 SYNCS.PHASECHK.TRANS64 P0, [R6+URZ+0x33440], R5 ;  /* 0x03344005060085a7 */ /* 0x000ea4000800007f */
[----:B--2---:R-:W-:Y:S05]  /*108b0*/  @!P0 BRA `(.L_x_3203) ;  /* 0xfffffffc00f08947 */ /* 0x004fea000383ffff */
[----:B------:R-:W-:Y:S05]  /*108c0*/  BRA `(.L_x_3252) ;  /* 0xffffffd400447947 */ /* 0x000fea000383ffff */
.L_x_3210:
[----:B0-----:R0:W1:Y:S02]  /*108d0*/  SYNCS.PHASECHK.TRANS64.TRYWAIT P0, [R3+URZ+0x33470], R4 ;  /* 0x03347004030075a7 */ /* 0x001064000800017f */
[----:B-1----:R-:W-:Y:S05]  /*108e0*/  @!P0 NANOSLEEP.SYNCS 0x989680 ;  /* 0x009896800000895d */ /* 0x002fea0003900000 */
[----:B------:R-:W1:Y:S02]  /*108f0*/  @!P0 SYNCS.PHASECHK.TRANS64 P0, [R3+URZ+0x33470], R4 ;  /* 0x03347004030085a7 */ /* 0x000e64000800007f */
[----:B-1----:R-:W-:Y:S05]  /*10900*/  @!P0 BRA `(.L_x_3210) ;  /* 0xfffffffc00f08947 */ /* 0x002fea000383ffff */
[----:B------:R-:W-:Y:S05]  /*10910*/  BRA `(.L_x_3253) ;  /* 0xffffffd800447947 */ /* 0x000fea000383ffff */
.L_x_3212:
[----:B0-----:R0:W1:Y:S02]  /*10920*/  SYNCS.PHASECHK.TRANS64.TRYWAIT P0, [R3+URZ+0x33460], R4 ;  /* 0x03346004030075a7 */ /* 0x001064000800017f */
[----:B-1----:R-:W-:Y:S05]  /*10930*/  @!P0 NANOSLEEP.SYNCS 0x989680 ;  /* 0x009896800000895d */ /* 0x002fea0003900000 */
[----:B------:R-:W1:Y:S02]  /*10940*/  @!P0 SYNCS.PHASECHK.TRANS64 P0, [R3+URZ+0x33460], R4 ;  /* 0x03346004030085a7 */ /* 0x000e64000800007f */
[----:B-1----:R-:W-:Y:S05]  /*10950*/  @!P0 BRA `(.L_x_3212) ;  /* 0xfffffffc00f08947 */ /* 0x002fea000383ffff */
[----:B------:R-:W-:Y:S05]  /*10960*/  BRA `(.L_x_3254) ;  /* 0xffffffd800487947 */ /* 0x000fea000383ffff */
.L_x_3218:
[----:B-1----:R1:W2:Y:S02]  /*10970*/  SYNCS.PHASECHK.TRANS64.TRYWAIT P0, [R0+URZ+0x33470], R3 ;  /* 0x03347003000075a7 */ /* 0x0022a4000800017f */
[----:B--2---:R-:W-:Y:S05]  /*10980*/  @!P0 NANOSLEEP.SYNCS 0x989680 ;  /* 0x009896800000895d */ /* 0x004fea0003900000 */
[----:B------:R-:W2:Y:S02]  /*10990*/  @!P0 SYNCS.PHASECHK.TRANS64 P0, [R0+URZ+0x33470], R3 ;  /* 0x03347003000085a7 */ /* 0x000ea4000800007f */
[----:B--2---:R-:W-:Y:S05]  /*109a0*/  @!P0 BRA `(.L_x_3218) ;  /* 0xfffffffc00f08947 */ /* 0x004fea000383ffff */
[----:B------:R-:W-:Y:S05]  /*109b0*/  BRA `(.L_x_3255) ;  /* 0xffffffe400587947 */ /* 0x000fea000383ffff */
.L_x_3220:
[----:B-1----:R1:W2:Y:S02]  /*109c0*/  SYNCS.PHASECHK.TRANS64.TRYWAIT P0, [R0+URZ+0x33460], R3 ;  /* 0x03346003000075a7 */ /* 0x0022a4000800017f */
[----:B--2---:R-:W-:Y:S05]  /*109d0*/  @!P0 NANOSLEEP.SYNCS 0x989680 ;  /* 0x009896800000895d */ /* 0x004fea0003900000 */
[----:B------:R-:W2:Y:S02]  /*109e0*/  @!P0 SYNCS.PHASECHK.TRANS64 P0, [R0+URZ+0x33460], R3 ;  /* 0x03346003000085a7 */ /* 0x000ea4000800007f */
[----:B--2---:R-:W-:Y:S05]  /*109f0*/  @!P0 BRA `(.L_x_3220) ;  /* 0xfffffffc00f08947 */ /* 0x004fea000383ffff */
[----:B------:R-:W-:Y:S05]  /*10a00*/  BRA `(.L_x_3256) ;  /* 0xffffffe400607947 */ /* 0x000fea000383ffff */
.L_x_3222:
[----:B-1----:R1:W2:Y:S02]  /*10a10*/  SYNCS.PHASECHK.TRANS64.TRYWAIT P0, [R6+URZ+0x33420], R3 ;  /* 0x03342003060075a7 */ /* 0x0022a4000800017f */
[----:B--2---:R-:W-:Y:S05]  /*10a20*/  @!P0 NANOSLEEP.SYNCS 0x989680 ;  /* 0x009896800000895d */ /* 0x004fea0003900000 */
[----:B------:R-:W2:Y:S02]  /*10a30*/  @!P0 SYNCS.PHASECHK.TRANS64 P0, [R6+URZ+0x33420], R3 ;  /* 0x03342003060085a7 */ /* 0x000ea4000800007f */
[----:B--2---:R-:W-:Y:S05]  /*10a40*/  @!P0 BRA `(.L_x_3222) ;  /* 0xfffffffc00f08947 */ /* 0x004fea000383ffff */
[----:B------:R-:W-:Y:S05]  /*10a50*/  BRA `(.L_x_3257) ;  /* 0xfffffff0004c7947 */ /* 0x000fea000383ffff */
.L_x_3224:
[----:B0-----:R0:W1:Y:S02]  /*10a60*/  SYNCS.PHASECHK.TRANS64.TRYWAIT P1, [R7+URZ], R4 ;  /* 0x00000004070075a7 */ /* 0x001064000802017f */
[----:B-1----:R-:W-:Y:S05]  /*10a70*/  @!P1 NANOSLEEP.SYNCS 0x989680 ;  /* 0x009896800000995d */ /* 0x002fea0003900000 */
[----:B------:R-:W1:Y:S02]  /*10a80*/  @!P1 SYNCS.PHASECHK.TRANS64 P1, [R7+URZ], R4 ;  /* 0x00000004070095a7 */ /* 0x000e64000802007f */
[----:B-1----:R-:W-:Y:S05]  /*10a90*/  @!P1 BRA `(.L_x_3224) ;  /* 0xfffffffc00f09947 */ /* 0x002fea000383ffff */
[----:B------:R-:W-:Y:S05]  /*10aa0*/  BRA `(.L_x_3258) ;  /* 0xfffffff0009c7947 */ /* 0x000fea000383ffff */
.L_x_3225:
[----:B-1----:R1:W2:Y:S02]  /*10ab0*/  SYNCS.PHASECHK.TRANS64.TRYWAIT P1, [R5+URZ], R0 ;  /* 0x00000000050075a7 */ /* 0x0022a4000802017f */
[----:B--2---:R-:W-:Y:S05]  /*10ac0*/  @!P1 NANOSLEEP.SYNCS 0x989680 ;  /* 0x009896800000995d */ /* 0x004fea0003900000 */
[----:B------:R-:W2:Y:S02]  /*10ad0*/  @!P1 SYNCS.PHASECHK.TRANS64 P1, [R5+URZ], R0 ;  /* 0x00000000050095a7 */ /* 0x000ea4000802007f */
[----:B--2---:R-:W-:Y:S05]  /*10ae0*/  @!P1 BRA `(.L_x_3225) ;  /* 0xfffffffc00f09947 */ /* 0x004fea000383ffff */
[----:B------:R-:W-:Y:S05]  /*10af0*/  BRA `(.L_x_3259) ;  /* 0xfffffff000907947 */ /* 0x000fea000383ffff */
.L_x_3227:
[----:B-1----:R1:W2:Y:S02]  /*10b00*/  SYNCS.PHASECHK.TRANS64.TRYWAIT P1, [R5+URZ+0x33460], R4 ;  /* 0x03346004050075a7 */ /* 0x0022a4000802017f */
[----:B--2---:R-:W-:Y:S05]  /*10b10*/  @!P1 NANOSLEEP.SYNCS 0x989680 ;  /* 0x009896800000995d */ /* 0x004fea0003900000 */
[----:B------:R-:W2:Y:S02]  /*10b20*/  @!P1 SYNCS.PHASECHK.TRANS64 P1, [R5+URZ+0x33460], R4 ;  /* 0x03346004050095a7 */ /* 0x000ea4000802007f */
[----:B--2---:R-:W-:Y:S05]  /*10b30*/  @!P1 BRA `(.L_x_3227) ;  /* 0xfffffffc00f09947 */ /* 0x004fea000383ffff */
[----:B------:R-:W-:Y:S05]  /*10b40*/  BRA `(.L_x_3260) ;  /* 0xfffffff000907947 */ /* 0x000fea000383ffff */
.L_x_3229:
[----:B--2---:R2:W3:Y:S02]  /*10b50*/  SYNCS.PHASECHK.TRANS64.TRYWAIT P1, [R3+URZ+0x33460], R0 ;  /* 0x03346000030075a7 */ /* 0x0044e4000802017f */
[----:B---3--:R-:W-:Y:S05]  /*10b60*/  @!P1 NANOSLEEP.SYNCS 0x989680 ;  /* 0x009896800000995d */ /* 0x008fea0003900000 */
[----:B------:R-:W3:Y:S02]  /*10b70*/  @!P1 SYNCS.PHASECHK.TRANS64 P1, [R3+URZ+0x33460], R0 ;  /* 0x03346000030095a7 */ /* 0x000ee4000802007f */
[----:B---3--:R-:W-:Y:S05]  /*10b80*/  @!P1 BRA `(.L_x_3229) ;  /* 0xfffffffc00f09947 */ /* 0x008fea000383ffff */
[----:B------:R-:W-:Y:S05]  /*10b90*/  BRA `(.L_x_3261) ;  /* 0xfffffff000907947 */ /* 0x000fea000383ffff */
.L_x_3231:
[----:B---3--:R3:W4:Y:S02]  /*10ba0*/  SYNCS.PHASECHK.TRANS64.TRYWAIT P0, [R5+URZ+0x33480], R4 ;  /* 0x03348004050075a7 */ /* 0x008724000800017f */
[----:B----4-:R-:W-:Y:S05]  /*10bb0*/  @!P0 NANOSLEEP.SYNCS 0x989680 ;  /* 0x009896800000895d */ /* 0x010fea0003900000 */
[----:B------:R-:W4:Y:S02]  /*10bc0*/  @!P0 SYNCS.PHASECHK.TRANS64 P0, [R5+URZ+0x33480], R4 ;  /* 0x03348004050085a7 */ /* 0x000f24000800007f */
[----:B----4-:R-:W-:Y:S05]  /*10bd0*/  @!P0 BRA `(.L_x_3231) ;  /* 0xfffffffc00f08947 */ /* 0x010fea000383ffff */
[----:B------:R-:W-:Y:S05]  /*10be0*/  BRA `(.L_x_3232) ;  /* 0xfffffff0008c7947 */ /* 0x000fea000383ffff */
.L_x_3262:
        /* <DEDUP_REMOVED lines=9> */
.L_x_13266:


//--------------------- .text._ZN7cutlass13device_kernelIN5flash11enable_sm90INS1_16FlashAttnFwdSm90INS1_25CollectiveMainloopFwdSm90ILi2EN4cute5tupleIJNS5_1CILi1EEES8_S8_EEENS6_IJNS7_ILi128EEENS7_ILi160EEENS7_ILi192EEEEEELi192ENS_12float_e4m3_tEfNS_4arch4Sm90ELb0ELb0ELb0ELb1ELb0ELb0ELb0ELb1ELb1ELb1ELb1ELb0EEENS1_21CollectiveEpilogueFwdINS6_IJSA_SC_SB_EEES9_NS_10bfloat16_tESG_Li256ELb1ELb1ELb1ELb1EEENS1_36VarlenDynamicPersistentTileSchedulerILi128ELi160ELi256ELi128ELb1ELb1ELb1ELb0ELb1ELb1EEEEEEEEEvNT_6ParamsE --------------------------
	.section	.text._ZN7cutlass13device_kernelIN5flash11enable_sm90INS1_16FlashAttnFwdSm90INS1_25CollectiveMainloopFwdSm90ILi2EN4cute5tupleIJNS5_1CILi1EEES8_S8_EEENS6_IJNS7_ILi128EEENS7_ILi160EEENS7_ILi192EEEEEELi192ENS_12float_e4m3_tEfNS_4arch4Sm90ELb0ELb0ELb0ELb1ELb0ELb0ELb0ELb1ELb1ELb1ELb1ELb0EEENS1_21CollectiveEpilogueFwdINS6_IJSA_SC_SB_EEES9_NS_10bfloat16_tESG_Li256ELb1ELb1ELb1ELb1EEENS1_36VarlenDynamicPersistentTileSchedulerILi128ELi160ELi256ELi128ELb1ELb1ELb1ELb0ELb1ELb1EEEEEEEEEvNT_6ParamsE,"ax",@progbits
	.align	128
.text._ZN7cutlass13device_kernelIN5flash11enable_sm90INS1_16FlashAttnFwdSm90INS1_25CollectiveMainloopFwdSm90ILi2EN4cute5tupleIJNS5_1CILi1EEES8_S8_EEENS6_IJNS7_ILi128EEENS7_ILi160EEENS7_ILi192EEEEEELi192ENS_12float_e4m3_tEfNS_4arch4Sm90ELb0ELb0ELb0ELb1ELb0ELb0ELb0ELb1ELb1ELb1ELb1ELb0EEENS1_21CollectiveEpilogueFwdINS6_IJSA_SC_SB_EEES9_NS_10bfloat16_tESG_Li256ELb1ELb1ELb1ELb1EEENS1_36VarlenDynamicPersistentTileSchedulerILi128ELi160ELi256ELi128ELb1ELb1ELb1ELb0ELb1ELb1EEEEEEEEEvNT_6ParamsE:
        .type           _ZN7cutlass13device_kernelIN5flash11enable_sm90INS1_16FlashAttnFwdSm90INS1_25CollectiveMainloopFwdSm90ILi2EN4cute5tupleIJNS5_1CILi1EEES8_S8_EEENS6_IJNS7_ILi128EEENS7_ILi160EEENS7_ILi192EEEEEELi192ENS_12float_e4m3_tEfNS_4arch4Sm90ELb0ELb0ELb0ELb1ELb0ELb0ELb0ELb1ELb1ELb1ELb1ELb0EEENS1_21CollectiveEpilogueFwdINS6_IJSA_SC_SB_EEES9_NS_10bfloat16_tESG_Li256ELb1ELb1ELb1ELb1EEENS1_36VarlenDynamicPersistentTileSchedulerILi128ELi160ELi256ELi128ELb1ELb1ELb1ELb0ELb1ELb1EEEEEEEEEvNT_6ParamsE,@function
        .size           _ZN7cutlass13device_kernelIN5flash11enable_sm90INS1_16FlashAttnFwdSm90INS1_25CollectiveMainloopFwdSm90ILi2EN4cute5tupleIJNS5_1CILi1EEES8_S8_EEENS6_IJNS7_ILi128EEENS7_ILi160EEENS7_ILi192EEEEEELi192ENS_12float_e4m3_tEfNS_4arch4Sm90ELb0ELb0ELb0ELb1ELb0ELb0ELb0ELb1ELb1ELb1ELb1ELb0EEENS1_21CollectiveEpilogueFwdINS6_IJSA_SC_SB_EEES9_NS_10bfloat16_tESG_Li256ELb1ELb1ELb1ELb1EEENS1_36VarlenDynamicPersistentTileSchedulerILi128ELi160ELi256ELi128ELb1ELb1ELb1ELb0ELb1ELb1EEEEEEEEEvNT_6ParamsE,(.L_x_13267 - _ZN7cutlass13device_kernelIN5flash11enable_sm90INS1_16FlashAttnFwdSm90INS1_25CollectiveMainloopFwdSm90ILi2EN4cute5tupleIJNS5_1CILi1EEES8_S8_EEENS6_IJNS7_ILi128EEENS7_ILi160EEENS7_ILi192EEEEEELi192ENS_12float_e4m3_tEfNS_4arch4Sm90ELb0ELb0ELb0ELb1ELb0ELb0ELb0ELb1ELb1ELb1ELb1ELb0EEENS1_21CollectiveEpilogueFwdINS6_IJSA_SC_SB_EEES9_NS_10bfloat16_tESG_Li256ELb1ELb1ELb1ELb1EEENS1_36VarlenDynamicPersistentTileSchedulerILi128ELi160ELi256ELi128ELb1ELb1ELb1ELb0ELb1ELb1EEEEEEEEEvNT_6ParamsE)
        .other          _ZN7cutlass13device_kernelIN5flash11enable_sm90INS1_16FlashAttnFwdSm90INS1_25CollectiveMainloopFwdSm90ILi2EN4cute5tupleIJNS5_1CILi1EEES8_S8_EEENS6_IJNS7_ILi128EEENS7_ILi160EEENS7_ILi192EEEEEELi192ENS_12float_e4m3_tEfNS_4arch4Sm90ELb0ELb0ELb0ELb1ELb0ELb0ELb0ELb1ELb1ELb1ELb1ELb0EEENS1_21CollectiveEpilogueFwdINS6_IJSA_SC_SB_EEES9_NS_10bfloat16_tESG_Li256ELb1ELb1ELb1ELb1EEENS1_36VarlenDynamicPersistentTileSchedulerILi128ELi160ELi256ELi128ELb1ELb1ELb1ELb0ELb1ELb1EEEEEEEEEvNT_6ParamsE,@"STO_CUDA_ENTRY STV_DEFAULT"
_ZN7cutlass13device_kernelIN5flash11enable_sm90INS1_16FlashAttnFwdSm90INS1_25CollectiveMainloopFwdSm90ILi2EN4cute5tupleIJNS5_1CILi1EEES8_S8_EEENS6_IJNS7_ILi128EEENS7_ILi160EEENS7_ILi192EEEEEELi192ENS_12float_e4m3_tEfNS_4arch4Sm90ELb0ELb0ELb0ELb1ELb0ELb0ELb0ELb1ELb1ELb1ELb1ELb0EEENS1_21CollectiveEpilogueFwdINS6_IJSA_SC_SB_EEES9_NS_10bfloat16_tESG_Li256ELb1ELb1ELb1ELb1EEENS1_36VarlenDynamicPersistentTileSchedulerILi128ELi160ELi256ELi128ELb1ELb1ELb1ELb0ELb1ELb1EEEEEEEEEvNT_6ParamsE:
        /* <DEDUP_REMOVED lines=18> */
.L_x_3264:
[----:B------:R-:W-:Y:S05]  /*0120*/  BSYNC B0 ;  /* 0x0000000000007941 */ /* 0x000fea0003800000 */
.L_x_3263:
        /* <DEDUP_REMOVED lines=41> */
.L_x_3265:
        /* <DEDUP_REMOVED lines=22> */
.L_x_3266:
        /* <DEDUP_REMOVED lines=18> */
.L_x_3267:
        /* <DEDUP_REMOVED lines=22> */
.L_x_3268:
        /* <DEDUP_REMOVED lines=22> */
.L_x_3269:
[----:B------:R-:W-:Y:S01]  /*0900*/  PLOP3.LUT P0, PT, PT, PT, UP0, 0x80, 0x0 ;  /* 0x000000000000781c */ /* 0x000fe20003f0f008 */
[----:B------:R-:W-:Y:S01]  /*0910*/  UMOV UR38, 0x1 ;  /* 0x0000000100267882 */ /* 0x000fe20000000000 */
[----:B------:R-:W-:Y:S01]  /*0920*/  NOP ;  /* 0x0000000000007918 */ /* 0x000fe20000000000 */
[----:B------:R-:W-:Y:S01]  /*0930*/  USEL UR38, UR38, 0x2, !UP0 ;  /* 0x0000000226267887 */ /* 0x000fe2000c000000 */
[----:B------:R-:W-:Y:S01]  /*0940*/  ULDC.64 UR50, c[0x0][0x208] ;  /* 0x0000820000327ab9 */ /* 0x000fe20000000a00 */
[----:B012-4-:R-:W-:Y:S08]  /*0950*/  BAR.SYNC.DEFER_BLOCKING 0x0 ;  /* 0x0000000000007b1d */ /* 0x017ff00000010000 */
[----:B------:R-:W-:Y:S05]  /*0960*/  @!P0 BRA `(.L_x_3270) ;  /* 0x000000d8006c8947 */ /* 0x000fea0003800000 */
.L_x_3271:
        /* <DEDUP_REMOVED lines=29> */
[----:B------:R-:W-:Y:S02]  /*0b40*/  LOP3.LUT R3, R2, 0xffffff80, RZ, 0xc0, !PT ;  /* 0xffffff8002037812 */ /* 0x000fe400078ec0ff */
[-C--:B------:R-:W-:Y:S01]  /*0b50*/  LEA.HI R11, R0, R12.reuse, RZ, 0x2 ;  /* 0x0000000c000b7211 */ /* 0x080fe200078f10ff */
[----:B------:R-:W-:Y:S01]  /*0b60*/  IMAD.SHL.U32 R5, R4, 0x20, RZ ;  /* 0x0000002004057824 */ /* 0x000fe200078e00ff */
[----:B------:R-:W-:Y:S01]  /*0b70*/  SHF.R.S32.HI R14, RZ, 0x7, R2 ;  /* 0x00000007ff0e7819 */ /* 0x000fe20000011402 */
[----:B------:R-:W-:Y:S01]  /*0b80*/  IMAD.IADD R13, R12, 0x1, -R3 ;  /* 0x000000010c0d7824 */ /* 0x000fe200078e0a03 */
[----:B------:R-:W-:Y:S02]  /*0b90*/  LEA.HI R3, R0, R12, RZ, 0x4 ;  /* 0x0000000c00037211 */ /* 0x000fe400078f20ff */
[----:B------:R-:W-:Y:S02]  /*0ba0*/  LOP3.LUT R11, R11, 0xfffffffc, RZ, 0xc0, !PT ;  /* 0xfffffffc0b0b7812 */ /* 0x000fe400078ec0ff */
[----:B------:R-:W-:-:S02]  /*0bb0*/  SHF.R.S32.HI R7, RZ, 0x1f, R13 ;  /* 0x0000001fff077819 */ /* 0x000fc4000001140d */
[----:B------:R-:W-:Y:S01]  /*0bc0*/  SHF.R.S32.HI R6, RZ, 0x4, R3 ;  /* 0x00000004ff067819 */ /* 0x000fe20000011403 */
[C---:B------:R-:W-:Y:S01]  /*0bd0*/  IMAD.IADD R11, R12.reuse, 0x1, -R11 ;  /* 0x000000010c0b7824 */ /* 0x040fe200078e0a0b */
[----:B------:R-:W-:Y:S02]  /*0be0*/  LEA.HI R8, R7, R13, RZ, 0x2 ;  /* 0x0000000d07087211 */ /* 0x000fe400078f10ff */
[----:B------:R-:W-:Y:S02]  /*0bf0*/  LOP3.LUT R4, R3, 0x3fffff0, RZ, 0xc0, !PT ;  /* 0x03fffff003047812 */ /* 0x000fe400078ec0ff */
[--C-:B------:R-:W-:Y:S02]  /*0c00*/  SHF.R.S32.HI R9, RZ, 0x2, R8.reuse ;  /* 0x00000002ff097819 */ /* 0x100fe40000011408 */
[----:B------:R-:W-:Y:S01]  /*0c10*/  SHF.R.S32.HI R10, RZ, 0x1f, R8 ;  /* 0x0000001fff0a7819 */ /* 0x000fe20000011408 */
[----:B------:R-:W-:Y:S01]  /*0c20*/  IMAD.IADD R4, R12, 0x1, -R4 ;  /* 0x000000010c047824 */ /* 0x000fe200078e0a04 */
[----:B------:R-:W-:-:S02]  /*0c30*/  LOP3.LUT R8, R8, 0x7ffffffc, RZ, 0xc0, !PT ;  /* 0x7ffffffc08087812 */ /* 0x000fc400078ec0ff */
[----:B------:R-:W-:Y:S02]  /*0c40*/  LEA.HI R3, R3, R6, RZ, 0x1 ;  /* 0x0000000603037211 */ /* 0x000fe400078f08ff */
[----:B------:R-:W-:Y:S01]  /*0c50*/  LEA.HI R10, R10, R9, RZ, 0x3 ;  /* 0x000000090a0a7211 */ /* 0x000fe200078f18ff */
[----:B------:R-:W-:Y:S01]  /*0c60*/  IMAD.IADD R8, R13, 0x1, -R8 ;  /* 0x000000010d087824 */ /* 0x000fe200078e0a08 */
[----:B------:R-:W-:Y:S02]  /*0c70*/  LOP3.LUT R5, R5, 0xfffffc00, RZ, 0xc0, !PT ;  /* 0xfffffc0005057812 */ /* 0x000fe400078ec0ff */
[----:B------:R-:W-:Y:S01]  /*0c80*/  LOP3.LUT R3, R3, 0x1ffffffe, RZ, 0xc0, !PT ;  /* 0x1ffffffe03037812 */ /* 0x000fe200078ec0ff */
[----:B------:R-:W-:Y:S01]  /*0c90*/  IMAD.SHL.U32 R17, R8, 0x2, RZ ;  /* 0x0000000208117824 */ /* 0x000fe200078e00ff */
[----:B------:R-:W-:Y:S01]  /*0ca0*/  LOP3.LUT R10, R10, 0xfffffff8, RZ, 0xc0, !PT ;  /* 0xfffffff80a0a7812 */ /* 0x000fe200078ec0ff */
[----:B------:R-:W-:Y:S01]  /*0cb0*/  IMAD R4, R4, 0x40, R5 ;  /* 0x0000004004047824 */ /* 0x000fe200078e0205 */
[----:B------:R-:W-:Y:S01]  /*0cc0*/  LEA.HI R7, R7, R13, RZ, 0x5 ;  /* 0x0000000d07077211 */ /* 0x000fe200078f28ff */
[----:B------:R-:W-:Y:S01]  /*0cd0*/  IMAD.IADD R3, R6, 0x1, -R3 ;  /* 0x0000000106037824 */ /* 0x000fe200078e0a03 */
[----:B------:R-:W-:Y:S01]  /*0ce0*/  LEA.HI R2, R2, R14, RZ, 0x1 ;  /* 0x0000000e02027211 */ /* 0x000fe200078f08ff */
[----:B------:R-:W-:Y:S01]  /*0cf0*/  IMAD.IADD R10, R9, 0x1, -R10 ;  /* 0x00000001090a7824 */ /* 0x000fe200078e0a0a */
[----:B------:R-:W-:Y:S01]  /*0d00*/  LEA.HI R5, R11, R11, RZ, 0x1 ;  /* 0x0000000b0b057211 */ /* 0x000fe200078f08ff */
[----:B------:R-:W-:Y:S01]  /*0d10*/  VIADD R235, R17, 0x10 ;  /* 0x0000001011eb7836 */ /* 0x000fe20000000000 */
[----:B------:R-:W-:Y:S01]  /*0d20*/  SHF.R.S32.HI R7, RZ, 0x5, R7 ;  /* 0x00000005ff077819 */ /* 0x000fe20000011407 */
[----:B------:R-:W-:Y:S01]  /*0d30*/  IMAD R3, R3, 0x8, R4 ;  /* 0x0000000803037824 */ /* 0x000fe200078e0204 */
[----:B------:R-:W-:Y:S01]  /*0d40*/  LOP3.LUT R2, R2, 0x3fffffe, RZ, 0xc0, !PT ;  /* 0x03fffffe02027812 */ /* 0x000fe200078ec0ff */
[C---:B------:R-:W-:Y:S01]  /*0d50*/  VIADD R232, R17.reuse, 0x48 ;  /* 0x0000004811e87836 */ /* 0x040fe20000000000 */
[----:B------:R-:W-:Y:S01]  /*0d60*/  LEA.HI R0, R0, R12, RZ, 0x3 ;  /* 0x0000000c00007211 */ /* 0x000fe200078f18ff */
[----:B------:R-:W-:Y:S01]  /*0d70*/  VIADD R229, R17, 0x60 ;  /* 0x0000006011e57836 */ /* 0x000fe20000000000 */
[----:B------:R-:W-:Y:S01]  /*0d80*/  LOP3.LUT R4, R5, 0x1ffffffe, RZ, 0xc0, !PT ;  /* 0x1ffffffe05047812 */ /* 0x000fe200078ec0ff */
[----:B------:R-:W-:Y:S01]  /*0d90*/  IMAD R7, R7, 0x10, R10 ;  /* 0x0000001007077824 */ /* 0x000fe200078e020a */
[----:B------:R-:W-:Y:S01]  /*0da0*/  LOP3.LUT R16, R0, 0xfffffff8, RZ, 0xc0, !PT ;  /* 0xfffffff800107812 */ /* 0x000fe200078ec0ff */
[----:B------:R-:W-:Y:S01]  /*0db0*/  IMAD.IADD R2, R14, 0x1, -R2 ;  /* 0x000000010e027824 */ /* 0x000fe200078e0a02 */
[----:B------:R-:W-:Y:S01]  /*0dc0*/  SHF.R.S32.HI R237, RZ, 0x3, R0 ;  /* 0x00000003ffed7819 */ /* 0x000fe20000011400 */
[C---:B------:R-:W-:Y:S01]  /*0dd0*/  VIADD R226, R17.reuse, 0x78 ;  /* 0x0000007811e27836 */ /* 0x040fe20000000000 */
[----:B------:R-:W-:Y:S01]  /*0de0*/  SHF.R.S32.HI R0, RZ, 0x1f, R235 ;  /* 0x0000001fff007819 */ /* 0x000fe200000114eb */
[C---:B------:R-:W-:Y:S01]  /*0df0*/  VIADD R223, R17.reuse, 0x90 ;  /* 0x0000009011df7836 */ /* 0x040fe20000000000 */
[----:B------:R-:W-:Y:S01]  /*0e00*/  SHF.R.S32.HI R0, RZ, 0x1f, R232 ;  /* 0x0000001fff007819 */ /* 0x000fe200000114e8 */
[----:B------:R-:W-:Y:S01]  /*0e10*/  VIADD R220, R17, 0xa8 ;  /* 0x000000a811dc7836 */ /* 0x000fe20000000000 */
[----:B------:R-:W-:Y:S01]  /*0e20*/  SHF.R.S32.HI R0, RZ, 0x1f, R229 ;  /* 0x0000001fff007819 */ /* 0x000fe200000114e5 */
[----:B------:R-:W-:Y:S01]  /*0e30*/  IMAD.IADD R4, R11, 0x1, -R4 ;  /* 0x000000010b047824 */ /* 0x000fe200078e0a04 */
[----:B------:R-:W-:Y:S01]  /*0e40*/  SHF.R.S32.HI R0, RZ, 0x1f, R226 ;  /* 0x0000001fff007819 */ /* 0x000fe200000114e2 */
[----:B------:R-:W-:Y:S01]  /*0e50*/  IMAD R2, R2, 0x40, R7 ;  /* 0x0000004002027824 */ /* 0x000fe200078e0207 */
[----:B------:R-:W-:Y:S01]  /*0e60*/  SHF.R.S32.HI R0, RZ, 0x1f, R223 ;  /* 0x0000001fff007819 */ /* 0x000fe200000114df */
[----:B------:R0:W-:Y:S01]  /*0e70*/  STL [R1+0x40], R3 ;  /* 0x0000400301007387 */ /* 0x0001e20000100800 */
[----:B------:R-:W-:Y:S01]  /*0e80*/  SHF.R.S32.HI R0, RZ, 0x1f, R220 ;  /* 0x0000001fff007819 */ /* 0x000fe200000114dc */
[----:B------:R-:W-:-:S02]  /*0e90*/  IMAD R0, R4, 0x8, R2 ;  /* 0x0000000804007824 */ /* 0x000fc400078e0202 */
[----:B------:R1:W-:Y:S01]  /*0ea0*/  STL [R1+0x38], R2 ;  /* 0x0000380201007387 */ /* 0x0003e20000100800 */
[C---:B------:R-:W-:Y:S02]  /*0eb0*/  VIADD R236, R17.reuse, 0x8 ;  /* 0x0000000811ec7836 */ /* 0x040fe40000000000 */
[C---:B------:R-:W-:Y:S01]  /*0ec0*/  VIADD R234, R17.reuse, 0x18 ;  /* 0x0000001811ea7836 */ /* 0x040fe20000000000 */
[----:B------:R1:W-:Y:S01]  /*0ed0*/  STL [R1+0x3c], R0 ;  /* 0x00003c0001007387 */ /* 0x0003e20000100800 */
[C---:B------:R-:W-:Y:S01]  /*0ee0*/  VIADD R233, R17.reuse, 0x40 ;  /* 0x0000004011e97836 */ /* 0x040fe20000000000 */
[----:B0-----:R-:W-:Y:S01]  /*0ef0*/  SHF.R.S32.HI R3, RZ, 0x1f, R236 ;  /* 0x0000001fff037819 */ /* 0x001fe200000114ec */
        /* <DEDUP_REMOVED lines=20> */
[----:B------:R-:W-:Y:S01]  /*1040*/  IMAD.IADD R16, R12, 0x1, -R16 ;  /* 0x000000010c107824 */ /* 0x000fe200078e0a10 */
[----:B------:R-:W-:Y:S01]  /*1050*/  SHF.R.S32.HI R5, RZ, 0x1f, R23 ;  /* 0x0000001fff057819 */ /* 0x000fe20000011417 */
[C---:B------:R-:W-:Y:S01]  /*1060*/  VIADD R19, R17.reuse, 0x20 ;  /* 0x0000002011137836 */ /* 0x040fe20000000000 */
[----:B------:R-:W-:Y:S01]  /*1070*/  SHF.R.S32.HI R3, RZ, 0x1f, R22 ;  /* 0x0000001fff037819 */ /* 0x000fe20000011416 */
[----:B-1----:R-:W-:-:S07]  /*1080*/  VIADD R18, R17, 0x38 ;  /* 0x0000003811127836 */ /* 0x002fce0000000000 */
.L_x_3319:
[----:B------:R-:W-:Y:S01]  /*1090*/  ULDC.64 UR8, c[0x0][0xc88] ;  /* 0x0003220000087ab9 */ /* 0x000fe20000000a00 */
[----:B------:R-:W-:Y:S01]  /*10a0*/  ULDC.64 UR14, c[0x0][0x998] ;  /* 0x00026600000e7ab9 */ /* 0x000fe20000000a00 */
[----:B------:R-:W-:Y:S01]  /*10b0*/  UIMAD.WIDE UR8, UR7, 0x4, UR8 ;  /* 0x00000004070878a5 */ /* 0x000fe2000f8e0208 */
[----:B------:R-:W-:Y:S01]  /*10c0*/  ULDC.64 UR12, c[0x0][0x990] ;  /* 0x00026400000c7ab9 */ /* 0x000fe20000000a00 */
[----:B------:R-:W-:Y:S01]  /*10d0*/  ULDC.64 UR10, c[0x0][0xa20] ;  /* 0x00028800000a7ab9 */ /* 0x000fe20000000a00 */
[----:B------:R-:W-:-:S03]  /*10e0*/  ULOP3.LUT UR42, UR6, 0xffff, URZ, 0xc0, !UPT ;  /* 0x0000ffff062a7892 */ /* 0x000fc6000f8ec03f */
[----:B0-234-:R-:W-:Y:S01]  /*10f0*/  IMAD.U32 R2, RZ, RZ, UR8 ;  /* 0x00000008ff027e24 */ /* 0x01dfe2000f8e00ff */
[----:B------:R-:W-:Y:S01]  /*1100*/  ULDC UR4, c[0x0][0x424] ;  /* 0x0001090000047ab9 */ /* 0x000fe20000000800 */
[----:B------:R-:W-:Y:S01]  /*1110*/  IMAD.U32 R3, RZ, RZ, UR9 ;  /* 0x00000009ff037e24 */ /* 0x000fe2000f8e00ff */
        /* <DEDUP_REMOVED lines=13> */
[----:B-1----:R-:W1:Y:S08]  /*11f0*/  @P0 LDC.64 R6, c[0x0][0x9a8] ;  /* 0x00026a00ff060b82 */ /* 0x002e700000000a00 */
        /* <DEDUP_REMOVED lines=60> */
.L_x_3272:
[----:B------:R-:W-:Y:S01]  /*15c0*/  UIADD3 UR54, -UR54, UR4, URZ ;  /* 0x0000000436367290 */ /* 0x000fe2000fffe13f */
[----:B-----5:R-:W-:Y:S01]  /*15d0*/  FMUL.FTZ R0, R7, R0 ;  /* 0x0000000007007220 */ /* 0x020fe20000410000 */
[----:B------:R-:W-:Y:S02]  /*15e0*/  USHF.R.U32.HI UR4, URZ, 0x8, UR6 ;  /* 0x000000083f047899 */ /* 0x000fe40008011606 */
[----:B------:R-:W-:Y:S02]  /*15f0*/  UISETP.GE.AND UP0, UPT, UR54, 0x1, UPT ;  /* 0x000000013600788c */ /* 0x000fe4000bf06270 */
[----:B------:R-:W-:Y:S02]  /*1600*/  UIADD3 UR6, UR54, 0x9f, URZ ;  /* 0x0000009f36067890 */ /* 0x000fe4000fffe03f */
[----:B------:R-:W-:Y:S02]  /*1610*/  ULEA.HI UR8, UR8, UR4, URZ, 0x10 ;  /* 0x0000000408087291 */ /* 0x000fe4000f8f803f */
[----:B------:R-:W-:Y:S01]  /*1620*/  PLOP3.LUT P0, PT, PT, PT, UP0, 0x80, 0x0 ;  /* 0x000000000000781c */ /* 0x000fe20003f0f008 */
[----:B------:R-:W-:Y:S01]  /*1630*/  UIMAD.WIDE UR6, UR6, 0x66666667, URZ ;  /* 0x66666667060678a5 */ /* 0x000fe2000f8e023f */
[----:B------:R-:W-:Y:S01]  /*1640*/  ULDC UR11, c[0x0][0x988] ;  /* 0x00026200000b7ab9 */ /* 0x000fe20000000800 */
[----:B------:R-:W-:-:S02]  /*1650*/  UMOV UR4, URZ ;  /* 0x0000003f00047c82 */ /* 0x000fc40008000000 */
[----:B------:R-:W-:Y:S02]  /*1660*/  USHF.R.U32.HI UR5, URZ, 0x1f, UR7 ;  /* 0x0000001f3f057899 */ /* 0x000fe40008011607 */
[----:B------:R-:W-:Y:S02]  /*1670*/  ULOP3.LUT UR39, UR8, 0xff, URZ, 0xc0, !UPT ;  /* 0x000000ff08277892 */ /* 0x000fe4000f8ec03f */
[----:B------:R-:W-:Y:S02]  /*1680*/  USHF.R.U32.HI UR45, URZ, 0x10, UR8 ;  /* 0x000000103f2d7899 */ /* 0x000fe40008011608 */
[----:B------:R-:W-:Y:S02]  /*1690*/  ULEA.HI.SX32 UR9, UR7, UR5, 0x1a ;  /* 0x0000000507097291 */ /* 0x000fe4000f8fd23f */
        /* <DEDUP_REMOVED lines=37> */
.L_x_3273:
[----:B------:R-:W-:Y:S01]  /*18f0*/  UIMAD UR40, UR39, UR4, URZ ;  /* 0x00000004272872a4 */ /* 0x000fe2000f8e023f */
[----:B------:R-:W-:Y:S02]  /*1900*/  IMAD.U32 R2, RZ, RZ, UR9 ;  /* 0x00000009ff027e24 */ /* 0x000fe4000f8e00ff */
[----:B------:R-:W-:Y:S01]  /*1910*/  FMUL.FTZ R0, R0, UR11 ;  /* 0x0000000b00007c20 */ /* 0x000fe20008410000 */
[----:B------:R-:W-:Y:S01]  /*1920*/  IMAD.U32 R3, RZ, RZ, UR4 ;  /* 0x00000004ff037e24 */ /* 0x000fe2000f8e00ff */
[----:B------:R-:W-:Y:S02]  /*1930*/  PLOP3.LUT P0, PT, PT, PT, PT, 0x80, 0x0 ;  /* 0x000000000000781c */ /* 0x000fe40003f0f070 */
[----:B------:R-:W-:Y:S02]  /*1940*/  CS2R R56, SRZ ;  /* 0x0000000000387805 */ /* 0x000fe4000001ff00 */
[----:B------:R-:W-:Y:S02]  /*1950*/  CS2R R24, SRZ ;  /* 0x0000000000187805 */ /* 0x000fe4000001ff00 */
[----:B------:R-:W-:Y:S01]  /*1960*/  R2UR UR41, R0 ;  /* 0x00000000002972ca */ /* 0x000fe200000e0000 */
[----:B------:R-:W-:Y:S01]  /*1970*/  IMAD.MOV.U32 R0, RZ, RZ, RZ ;  /* 0x000000ffff007224 */ /* 0x000fe200078e00ff */
[----:B------:R-:W-:Y:S01]  /*1980*/  VIADDMNMX R2, R3, UR40, R2, PT ;  /* 0x0000002803027c46 */ /* 0x000fe2000b800102 */
[----:B------:R-:W-:Y:S01]  /*1990*/  IMAD.MOV.U32 R50, RZ, RZ, RZ ;  /* 0x000000ffff327224 */ /* 0x000fe200078e00ff */
[----:B------:R-:W-:-:S02]  /*19a0*/  CS2R R48, SRZ ;  /* 0x0000000000307805 */ /* 0x000fc4000001ff00 */
[----:B------:R-:W-:Y:S02]  /*19b0*/  CS2R R124, SRZ ;  /* 0x00000000007c7805 */ /* 0x000fe4000001ff00 */
[----:B------:R-:W-:Y:S02]  /*19c0*/  R2UR UR52, R2 ;  /* 0x00000000023472ca */ /* 0x000fe400000e0000 */
[----:B------:R-:W-:Y:S01]  /*19d0*/  CS2R R2, SRZ ;  /* 0x0000000000027805 */ /* 0x000fe2000001ff00 */
[----:B------:R-:W-:Y:S01]  /*19e0*/  IMAD.MOV.U32 R93, RZ, RZ, RZ ;  /* 0x000000ffff5d7224 */ /* 0x000fe200078e00ff */
[----:B------:R-:W-:Y:S01]  /*19f0*/  CS2R R28, SRZ ;  /* 0x00000000001c7805 */ /* 0x000fe2000001ff00 */
[----:B------:R-:W-:Y:S01]  /*1a00*/  IMAD.MOV.U32 R58, RZ, RZ, RZ ;  /* 0x000000ffff3a7224 */ /* 0x000fe200078e00ff */
        /* <DEDUP_REMOVED lines=8> */
[----:B------:R-:W-:Y:S01]  /*1a90*/  UISETP.GT.AND UP0, UPT, UR52, UR40, UPT ;  /* 0x000000283400728c */ /* 0x000fe2000bf04270 */
[----:B------:R-:W-:Y:S01]  /*1aa0*/  IMAD.MOV.U32 R63, RZ, RZ, RZ ;  /* 0x000000ffff3f7224 */ /* 0x000fe200078e00ff */
[----:B------:R-:W-:Y:S01]  /*1ab0*/  CS2R R60, SRZ ;  /* 0x00000000003c7805 */ /* 0x000fe2000001ff00 */
[----:B------:R-:W-:Y:S01]  /*1ac0*/  IMAD.MOV.U32 R152, RZ, RZ, RZ ;  /* 0x000000ffff987224 */ /* 0x000fe200078e00ff */
[----:B------:R-:W-:Y:S01]  /*1ad0*/  CS2R R120, SRZ ;  /* 0x0000000000787805 */ /* 0x000fe2000001ff00 */
[----:B------:R-:W-:Y:S01]  /*1ae0*/  IMAD.MOV.U32 R144, RZ, RZ, RZ ;  /* 0x000000ffff907224 */ /* 0x000fe200078e00ff */
[----:B------:R-:W-:-:S02]  /*1af0*/  PLOP3.LUT P1, PT, PT, PT, UP0, 0x80, 0x0 ;  /* 0x000000000000781c */ /* 0x000fc40003f2f008 */
        /* <DEDUP_REMOVED lines=36> */
[----:B------:R-:W-:Y:S02]  /*1d40*/  IMAD.MOV.U32 R142, RZ, RZ, RZ ;  /* 0x000000ffff8e7224 */ /* 0x000fe400078e00ff */
[----:B------:R-:W-:Y:S02]  /*1d50*/  IMAD.MOV.U32 R101, RZ, RZ, RZ ;  /* 0x000000ffff657224 */ /* 0x000fe400078e00ff */
[----:B------:R-:W-:Y:S02]  /*1d60*/  IMAD.MOV.U32 R77, RZ, RZ, RZ ;  /* 0x000000ffff4d7224 */ /* 0x000fe400078e00ff */
[----:B------:R-:W-:Y:S02]  /*1d70*/  IMAD.MOV.U32 R111, RZ, RZ, RZ ;  /* 0x000000ffff6f7224 */ /* 0x000fe400078e00ff */
        /* <DEDUP_REMOVED lines=13> */
[----:B------:R-:W-:-:S05]  /*1e50*/  SHF.R.S32.HI R8, RZ, 0x7, R8 ;  /* 0x00000007ff087819 */ /* 0x000fca0000011408 */
        /* <DEDUP_REMOVED lines=25> */
.L_x_3275:
        /* <DEDUP_REMOVED lines=13> */
.L_x_3416:
[----:B------:R-:W-:Y:S05]  /*20c0*/  @!P0 BRA `(.L_x_3277) ;  /* 0x0000000000048947 */ /* 0x000fea0003800000 */
[----:B------:R-:W-:Y:S01]  /*20d0*/  BPT.TRAP 0x1 ;  /* 0x000000040000795c */ /* 0x000fe20000300000 */
.L_x_3277:
[----:B------:R-:W-:Y:S02]  /*20e0*/  IMAD.U32 R5, RZ, RZ, UR46 ;  /* 0x0000002eff057e24 */ /* 0x000fe4000f8e00ff */
[----:B0-----:R-:W-:-:S03]  /*20f0*/  IMAD.U32 R3, RZ, RZ, UR53 ;  /* 0x00000035ff037e24 */ /* 0x001fc6000f8e00ff */
[----:B------:R-:W-:Y:S01]  /*2100*/  SHF.L.U32 R5, R5, 0x1f, RZ ;  /* 0x0000001f05057819 */ /* 0x000fe200000006ff */
[----:B------:R-:W-:-:S04]  /*2110*/  IMAD R6, R3, 0x8, R0 ;  /* 0x0000000803067824 */ /* 0x000fc800078e0200 */
[----:B------:R0:W1:Y:S01]  /*2120*/  SYNCS.PHASECHK.TRANS64.TRYWAIT P2, [R6+URZ+0x33430], R5 ;  /* 0x03343005060075a7 */ /* 0x000062000804017f */
[----:B------:R-:W-:Y:S05]  /*2130*/  @!P0 BRA `(.L_x_3278) ;  /* 0x0000000000048947 */ /* 0x000fea0003800000 */
[----:B------:R-:W-:Y:S01]  /*2140*/  BPT.TRAP 0x1 ;  /* 0x000000040000795c */ /* 0x000fe20000300000 */
.L_x_3278:
[----:B------:R-:W2:Y:S01]  /*2150*/  S2R R3, SR_TID.X ;  /* 0x0000000000037919 */ /* 0x000ea20000002100 */
[----:B------:R-:W-:Y:S01]  /*2160*/  IMAD.MOV.U32 R25, RZ, RZ, RZ ;  /* 0x000000ffff197224 */ /* 0x000fe200078e00ff */
[----:B--2---:R-:W-:Y:S01]  /*2170*/  LOP3.LUT P1, R3, R3, 0x7f, RZ, 0xc0, !PT ;  /* 0x0000007f03037812 */ /* 0x004fe2000782c0ff */
[----:B-1----:R-:W-:-:S12]  /*2180*/  @P2 BRA `(.L_x_3279) ;  /* 0x0000000000082947 */ /* 0x002fd80003800000 */
[----:B------:R-:W1:Y:S02]  /*2190*/  SYNCS.PHASECHK.TRANS64.TRYWAIT P2, [R6+URZ+0x33430], R5 ;  /* 0x03343005060075a7 */ /* 0x000e64000804017f */
[----:B-1----:R-:W-:Y:S05]  /*21a0*/  @!P2 BRA `(.L_x_3280) ;  /* 0x0000012800d8a947 */ /* 0x002fea0003800000 */
.L_x_3279:
[----:B------:R-:W-:Y:S05]  /*21b0*/  WARPSYNC.ALL ;  /* 0x0000000000007948 */ /* 0x000fea0003800000 */
[----:B------:R-:W-:Y:S01]  /*21c0*/  R2UR UR4, R0 ;  /* 0x00000000000472ca */ /* 0x000fe200000e0000 */
[----:B------:R-:W-:Y:S01]  /*21d0*/  ULOP3.LUT UR20, UR55, 0x10000, URZ, 0xfc, !UPT ;  /* 0x0001000037147892 */ /* 0x000fe2000f8efc3f */
[----:B------:R-:W-:Y:S01]  /*21e0*/  WARPGROUP.ARRIVE ;  /* 0x00000000000079c5 */ /* 0x000fe20000000000 */
[----:B------:R-:W-:Y:S01]  /*21f0*/  UMOV UR25, 0x80000020 ;  /* 0x8000002000197882 */ /* 0x000fe20000000000 */
[----:B------:R-:W-:Y:S01]  /*2200*/  UMOV UR27, 0x80000020 ;  /* 0x80000020001b7882 */ /* 0x000fe20000000000 */
[----:B------:R-:W-:Y:S01]  /*2210*/  UMOV UR5, UR25 ;  /* 0x0000001900057c82 */ /* 0x000fe20008000000 */
[----:B------:R-:W-:Y:S01]  /*2220*/  UMOV UR7, 0x80000020 ;  /* 0x8000002000077882 */ /* 0x000fe20000000000 */
[----:B------:R-:W-:Y:S01]  /*2230*/  UIADD3 UR9, UR20, 0x2, URZ ;  /* 0x0000000214097890 */ /* 0x000fe2000fffe03f */
[----:B------:R-:W-:Y:S01]  /*2240*/  IMAD.U32 R4, RZ, RZ, UR54 ;  /* 0x00000036ff047e24 */ /* 0x000fe2000f8e00ff */
[----:B------:R-:W-:Y:S01]  /*2250*/  UMOV UR24, UR20 ;  /* 0x0000001400187c82 */ /* 0x000fe20008000000 */
[----:B------:R-:W-:Y:S01]  /*2260*/  UMOV UR11, 0x80000020 ;  /* 0x80000020000b7882 */ /* 0x000fe20000000000 */
[----:B------:R-:W-:Y:S01]  /*2270*/  UIADD3 UR13, UR20, 0x200, URZ ;  /* 0x00000200140d7890 */ /* 0x000fe2000fffe03f */
[----:B------:R-:W-:Y:S01]  /*2280*/  IMAD.U32 R10, RZ, RZ, UR52 ;  /* 0x00000034ff0a7e24 */ /* 0x000fe2000f8e00ff */
[----:B------:R-:W-:Y:S01]  /*2290*/  UIADD3 UR4, UR4, 0x24200, URZ ;  /* 0x0002420004047890 */ /* 0x000fe2000fffe03f */
[----:B01----:R-:W-:Y:S01]  /*22a0*/  IADD3 R5, R4, 0xa0, -R17 ;  /* 0x000000a004057810 */ /* 0x003fe20007ffe811 */
[----:B------:R-:W-:Y:S01]  /*22b0*/  UMOV UR15, 0x80000020 ;  /* 0x80000020000f7882 */ /* 0x000fe20000000000 */
[----:B------:R-:W-:Y:S01]  /*22c0*/  UMOV UR19, 0x80000020 ;  /* 0x8000002000137882 */ /* 0x000fe20000000000 */
[----:B------:R-:W-:Y:S01]  /*22d0*/  USHF.R.U32.HI UR4, URZ, 0x4, UR4 ;  /* 0x000000043f047899 */ /* 0x000fe20008011604 */
[----:B------:R-:W-:Y:S01]  /*22e0*/  P2R R9, PR, RZ, 0x2 ;  /* 0x00000002ff097803 */ /* 0x000fe20000000000 */
[----:B------:R-:W-:Y:S01]  /*22f0*/  UMOV UR23, 0x80000020 ;  /* 0x8000002000177882 */ /* 0x000fe20000000000 */
[----:B------:R-:W-:Y:S01]  /*2300*/  IMAD R5, R10, -0xa0, R5 ;  /* 0xffffff600a057824 */ /* 0x000fe200078e0205 */
[----:B------:R-:W-:Y:S01]  /*2310*/  ULOP3.LUT UR4, UR4, 0x3fff, URZ, 0xc0, !UPT ;  /* 0x00003fff04047892 */ /* 0x000fe2000f8ec03f */
[----:B------:R-:W-:Y:S01]  /*2320*/  P2R R8, PR, RZ, 0x1 ;  /* 0x00000001ff087803 */ /* 0x000fe20000000000 */
[----:B------:R-:W-:Y:S01]  /*2330*/  UIADD3 UR52, UR52, -0x2, URZ ;  /* 0xfffffffe34347890 */ /* 0x000fe2000fffe03f */
[--C-:B------:R-:W-:Y:S01]  /*2340*/  IMAD.MOV.U32 R109, RZ, RZ, R25.reuse ;  /* 0x000000ffff6d7224 */ /* 0x100fe200078e0019 */
[----:B------:R-:W-:Y:S01]  /*2350*/  ULOP3.LUT UR49, UR4, 0x10000, URZ, 0xfc, !UPT ;  /* 0x0001000004317892 */ /* 0x000fe2000f8efc3f */
[C---:B------:R-:W-:Y:S01]  /*2360*/  ISETP.GT.AND P3, PT, R5.reuse, RZ, PT ;  /* 0x000000ff0500720c */ /* 0x040fe20003f64270 */
[----:B------:R-:W-:Y:S01]  /*2370*/  UISETP.GE.AND UP0, UPT, UR52, UR40, UPT ;  /* 0x000000283400728c */ /* 0x000fe2000bf06270 */
[C---:B------:R-:W-:Y:S01]  /*2380*/  ISETP.GT.AND P6, PT, R5.reuse, 0x1, PT ;  /* 0x000000010500780c */ /* 0x040fe20003fc4270 */
[----:B------:R-:W-:Y:S01]  /*2390*/  UIMAD UR28, UR53, 0x780, UR49 ;  /* 0x00000780351c78a4 */ /* 0x000fe2000f8e0231 */
[C---:B------:R-:W-:Y:S01]  /*23a0*/  ISETP.GT.AND P5, PT, R5.reuse, 0x8, PT ;  /* 0x000000080500780c */ /* 0x040fe20003fa4270 */
[----:B------:R-:W-:Y:S01]  /*23b0*/  UMOV UR4, UR24 ;  /* 0x0000001800047c82 */ /* 0x000fe20008000000 */
[C---:B------:R-:W-:Y:S01]  /*23c0*/  ISETP.GT.AND P2, PT, R5.reuse, 0x9, PT ;  /* 0x000000090500780c */ /* 0x040fe20003f44270 */
[----:B------:R-:W-:Y:S01]  /*23d0*/  UIADD3 UR6, UR28, 0x180, URZ ;  /* 0x000001801c067890 */ /* 0x000fe2000fffe03f */
[C---:B------:R-:W-:Y:S01]  /*23e0*/  ISETP.GT.AND P4, PT, R5.reuse, 0x10, PT ;  /* 0x000000100500780c */ /* 0x040fe20003f84270 */
[----:B------:R-:W-:Y:S01]  /*23f0*/  UIADD3 UR8, UR28, 0x200, URZ ;  /* 0x000002001c087890 */ /* 0x000fe2000fffe03f */
[C---:B------:R-:W-:Y:S01]  /*2400*/  ISETP.GT.AND P1, PT, R5.reuse, 0x79, PT ;  /* 0x000000790500780c */ /* 0x040fe20003f24270 */
[----:B------:R-:W-:Y:S01]  /*2410*/  UMOV UR26, UR28 ;  /* 0x0000001c001a7c82 */ /* 0x000fe20008000000 */
[----:B------:R-:W-:Y:S01]  /*2420*/  UIADD3 UR10, UR28, 0x2, URZ ;  /* 0x000000021c0a7890 */ /* 0x000fe2000fffe03f */
[----:B------:R-:W-:Y:S01]  /*2430*/  QGMMA.64x32x32.F32.E4M3.E4M3 R92, gdesc[UR24], RZ, !UPT, gsb0 ;  /* 0x00600000185c79f3 */ /* 0x000fe2000c0008ff */
[----:B------:R-:W-:Y:S01]  /*2440*/  UIADD3 UR26, UR28, 0x80, URZ ;  /* 0x000000801c1a7890 */ /* 0x000fe2000fffe03f */
[----:B------:R-:W-:Y:S01]  /*2450*/  ISETP.GT.AND P0, PT, R5, 0x80, PT ;  /* 0x000000800500780c */ /* 0x000fe20003f04270 */
[----:B------:R-:W-:Y:S01]  /*2460*/  UMOV UR27, 0x80000020 ;  /* 0x80000020001b7882 */ /* 0x000fe20000000000 */
[----:B------:R-:W-:Y:S01]  /*2470*/  UIADD3 UR12, UR28, 0x202, URZ ;  /* 0x000002021c0c7890 */ /* 0x000fe2000fffe03f */
[--C-:B------:R-:W-:Y:S01]  /*2480*/  IMAD.MOV.U32 R108, RZ, RZ, R25.reuse ;  /* 0x000000ffff6c7224 */ /* 0x100fe200078e0019 */
[----:B------:R-:W-:Y:S01]  /*2490*/  UIADD3 UR14, UR28, 0x280, URZ ;  /* 0x000002801c0e7890 */ /* 0x000fe2000fffe03f */
[--C-:B------:R-:W-:Y:S01]  /*24a0*/  IMAD.MOV.U32 R111, RZ, RZ, R25.reuse ;  /* 0x000000ffff6f7224 */ /* 0x100fe200078e0019 */
[----:B------:R-:W-:Y:S01]  /*24b0*/  UIADD3 UR16, UR28, 0x282, URZ ;  /* 0x000002821c107890 */ /* 0x000fe2000fffe03f */
[--C-:B------:R-:W-:Y:S01]  /*24c0*/  IMAD.MOV.U32 R110, RZ, RZ, R25.reuse ;  /* 0x000000ffff6e7224 */ /* 0x100fe200078e0019 */
[----:B------:R-:W-:Y:S01]  /*24d0*/  UIADD3 UR18, UR28, 0x402, URZ ;  /* 0x000004021c127890 */ /* 0x000fe2000fffe03f */
[--C-:B------:R-:W-:Y:S01]  /*24e0*/  IMAD.MOV.U32 R113, RZ, RZ, R25.reuse ;  /* 0x000000ffff717224 */ /* 0x100fe200078e0019 */
[----:B------:R-:W-:Y:S01]  /*24f0*/  UIADD3 UR22, UR28, 0x680, URZ ;  /* 0x000006801c167890 */ /* 0x000fe2000fffe03f */
        /* <DEDUP_REMOVED lines=9> */
[----:B------:R-:W-:Y:S01]  /*2590*/  QGMMA.64x32x32.F32.E4M3.E4M3 R76, gdesc[UR24], RZ, !UPT, gsb0 ;  /* 0x00600000184c79f3 */ /* 0x000fe2000c0008ff */
[----:B------:R-:W-:Y:S01]  /*25a0*/  UIADD3 UR26, UR28, 0x100, URZ ;  /* 0x000001001c1a7890 */ /* 0x000fe2000fffe03f */
[----:B------:R-:W-:Y:S01]  /*25b0*/  UMOV UR27, 0x80000020 ;  /* 0x80000020001b7882 */ /* 0x000fe20000000000 */
[----:B------:R-:W-:Y:S02]  /*25c0*/  WARPGROUP.DEPBAR.LE gsb0, 0x0 ;  /* 0x00008000000079c5 */ /* 0x000fe40000010000 */
[----:B------:R-:W-:-:S06]  /*25d0*/  WARPGROUP.ARRIVE ;  /* 0x00000000000079c5 */ /* 0x000fcc0000000000 */
[----:B------:R-:W-:Y:S01]  /*25e0*/  QGMMA.64x32x32.F32.E4M3.E4M3 R60, gdesc[UR24], RZ, !UPT, gsb0 ;  /* 0x00600000183c79f3 */ /* 0x000fe2000c0008ff */
[----:B------:R-:W-:Y:S01]  /*25f0*/  UMOV UR26, UR8 ;  /* 0x00000008001a7c82 */ /* 0x000fe20008000000 */
[----:B------:R-:W-:Y:S01]  /*2600*/  UMOV UR27, 0x80000020 ;  /* 0x80000020001b7882 */ /* 0x000fe20000000000 */
[----:B------:R-:W-:Y:S02]  /*2610*/  WARPGROUP.DEPBAR.LE gsb0, 0x0 ;  /* 0x00008000000079c5 */ /* 0x000fe40000010000 */
[----:B------:R-:W-:-:S06]  /*2620*/  WARPGROUP.ARRIVE ;  /* 0x00000000000079c5 */ /* 0x000fcc0000000000 */
[----:B------:R-:W-:Y:S01]  /*2630*/  QGMMA.64x32x32.F32.E4M3.E4M3 R44, gdesc[UR4], RZ, !UPT, gsb0 ;  /* 0x00600000042c79f3 */ /* 0x000fe2000c0008ff */
[----:B------:R-:W-:Y:S01]  /*2640*/  UMOV UR4, UR9 ;  /* 0x0000000900047c82 */ /* 0x000fe20008000000 */
[----:B------:R-:W-:Y:S01]  /*2650*/  UMOV UR5, 0x80000020 ;  /* 0x8000002000057882 */ /* 0x000fe20000000000 */
[----:B------:R-:W-:Y:S01]  /*2660*/  UMOV UR6, UR10 ;  /* 0x0000000a00067c82 */ /* 0x000fe20008000000 */
[----:B------:R-:W-:Y:S01]  /*2670*/  UMOV UR7, 0x80000020 ;  /* 0x8000002000077882 */ /* 0x000fe20000000000 */
[----:B------:R-:W-:Y:S01]  /*2680*/  UIADD3 UR10, UR28, 0x182, URZ ;  /* 0x000001821c0a7890 */ /* 0x000fe2000fffe03f */
[----:B------:R-:W-:Y:S01]  /*2690*/  UMOV UR8, UR4 ;  /* 0x0000000400087c82 */ /* 0x000fe20008000000 */
[----:B------:R-:W-:Y:S01]  /*26a0*/  UMOV UR9, UR5 ;  /* 0x0000000500097c82 */ /* 0x000fe20008000000 */
        /* <DEDUP_REMOVED lines=18> */
[----:B------:R-:W-:Y:S02]  /*27d0*/  WARPGROUP.DEPBAR.LE gsb0, 0x0 ;  /* 0x00008000000079c5 */ /* 0x000fe40000010000 */
[----:B------:R-:W-:-:S06]  /*27e0*/  WARPGROUP.ARRIVE ;  /* 0x00000000000079c5 */ /* 0x000fcc0000000000 */
[----:B------:R-:W-:Y:S01]  /*27f0*/  QGMMA.64x32x32.F32.E4M3.E4M3 R44, gdesc[UR8], R44, gsb0 ;  /* 0x00600000082c79f3 */ /* 0x000fe2000800082c */
        /* <DEDUP_REMOVED lines=9> */
[----:B------:R-:W-:Y:S01]  /*2890*/  QGMMA.64x32x32.F32.E4M3.E4M3 R28, gdesc[UR4], R28, gsb0 ;  /* 0x00600000041c79f3 */ /* 0x000fe2000800081c */
[----:B------:R-:W-:Y:S02]  /*28a0*/  UIADD3 UR6, UR28, 0x480, URZ ;  /* 0x000004801c067890 */ /* 0x000fe4000fffe03f */
[----:B------:R-:W-:Y:S01]  /*28b0*/  UIADD3 UR7, UR20, 0x202, URZ ;  /* 0x0000020214077890 */ /* 0x000fe2000fffe03f */
        /* <DEDUP_REMOVED lines=21> */
[----:B------:R-:W-:Y:S01]  /*2a10*/  UMOV UR14, UR16 ;  /* 0x00000010000e7c82 */ /* 0x000fe20008000000 */
[----:B------:R-:W-:Y:S01]  /*2a20*/  UMOV UR15, 0x80000020 ;  /* 0x80000020000f7882 */ /* 0x000fe20000000000 */
[----:B------:R-:W-:Y:S01]  /*2a30*/  UMOV UR16, UR12 ;  /* 0x0000000c00107c82 */ /* 0x000fe20008000000 */
[----:B------:R-:W-:Y:S01]  /*2a40*/  UMOV UR17, UR13 ;  /* 0x0000000d00117c82 */ /* 0x000fe20008000000 */
[----:B------:R-:W-:Y:S01]  /*2a50*/  UIADD3 UR7, UR20, 0x400, URZ ;  /* 0x0000040014077890 */ /* 0x000fe2000fffe03f */
[----:B------:R-:W-:Y:S02]  /*2a60*/  WARPGROUP.DEPBAR.LE gsb0, 0x0 ;  /* 0x00008000000079c5 */ /* 0x000fe40000010000 */
[----:B------:R-:W-:-:S06]  /*2a70*/  WARPGROUP.ARRIVE ;  /* 0x00000000000079c5 */ /* 0x000fcc0000000000 */
[----:B------:R-:W-:Y:S01]  /*2a80*/  QGMMA.64x32x32.F32.E4M3.E4M3 R28, gdesc[UR8], R28, gsb0 ;  /* 0x00600000081c79f3 */ /* 0x000fe2000800081c */
[----:B------:R-:W-:Y:S02]  /*2a90*/  UIADD3 UR10, UR28, 0x500, URZ ;  /* 0x000005001c0a7890 */ /* 0x000fe4000fffe03f */
        /* <DEDUP_REMOVED lines=24> */
[----:B------:R-:W-:Y:S02]  /*2c20*/  UMOV UR21, UR17 ;  /* 0x0000001100157c82 */ /* 0x000fe40008000000 */
[----:B------:R-:W-:Y:S01]  /*2c30*/  UMOV UR20, UR16 ;  /* 0x0000001000147c82 */ /* 0x000fe20008000000 */
[----:B------:R-:W-:Y:S01]  /*2c40*/  UIADD3 UR10, UR28, 0x502, URZ ;  /* 0x000005021c0a7890 */ /* 0x000fe2000fffe03f */
[----:B------:R-:W-:-:S02]  /*2c50*/  WARPGROUP.DEPBAR.LE gsb0, 0x0 ;  /* 0x00008000000079c5 */ /* 0x000fc40000010000 */
        /* <DEDUP_REMOVED lines=34> */
[----:B------:R-:W-:Y:S02]  /*2e80*/  FSEL R92, R92, -INF , P3 ;  /* 0xff8000005c5c7808 */ /* 0x000fe40001800000 */
[----:B------:R-:W-:Y:S02]  /*2e90*/  FSEL R93, R93, -INF , P6 ;  /* 0xff8000005d5d7808 */ /* 0x000fe40003000000 */
[----:B------:R-:W-:Y:S01]  /*2ea0*/  FSEL R96, R96, -INF , P5 ;  /* 0xff80000060607808 */ /* 0x000fe20002800000 */
[----:B------:R-:W-:Y:S01]  /*2eb0*/  QGMMA.64x32x32.F32.E4M3.E4M3 R76, gdesc[UR20], R76, gsb0 ;  /* 0x00600000144c79f3 */ /* 0x000fe2000800084c */
[----:B------:R-:W-:Y:S01]  /*2ec0*/  UIADD3 UR22, UR28, 0x602, URZ ;  /* 0x000006021c167890 */ /* 0x000fe2000fffe03f */
[----:B------:R-:W-:Y:S01]  /*2ed0*/  FMNMX.FTZ R7, R92, R93, !PT ;  /* 0x0000005d5c077209 */ /* 0x000fe20007810000 */
[----:B------:R-:W-:Y:S01]  /*2ee0*/  UMOV UR23, 0x80000020 ;  /* 0x8000002000177882 */ /* 0x000fe20000000000 */
        /* <DEDUP_REMOVED lines=15> */
[----:B------:R-:W-:Y:S02]  /*2fe0*/  FSEL R105, R105, -INF , P5 ;  /* 0xff80000069697808 */ /* 0x000fe40002800000 */
[----:B------:R-:W-:Y:S02]  /*2ff0*/  ISETP.GT.AND P4, PT, R5, 0x20, PT ;  /* 0x000000200500780c */ /* 0x000fe40003f84270 */
[----:B------:R-:W-:Y:S02]  /*3000*/  FMNMX.FTZ R4, R104, R7, !PT ;  /* 0x0000000768047209 */ /* 0x000fe40007810000 */
[----:B------:R-:W-:-:S02]  /*3010*/  FSEL R103, R103, -INF , P3 ;  /* 0xff80000067677808 */ /* 0x000fc40001800000 */
[----:B------:R-:W-:Y:S02]  /*3020*/  ISETP.GT.AND P3, PT, R5, 0x21, PT ;  /* 0x000000210500780c */ /* 0x000fe40003f64270 */
[----:B------:R-:W-:Y:S02]  /*3030*/  FMNMX.FTZ R7, R105, R4, !PT ;  /* 0x0000000469077209 */ /* 0x000fe40007810000 */
[----:B------:R-:W-:Y:S02]  /*3040*/  FSEL R99, R99, -INF , P2 ;  /* 0xff80000063637808 */ /* 0x000fe40001000000 */
[C---:B------:R-:W-:Y:S02]  /*3050*/  ISETP.GT.AND P2, PT, R5.reuse, 0x28, PT ;  /* 0x000000280500780c */ /* 0x040fe40003f44270 */
        /* <DEDUP_REMOVED lines=10> */
[----:B------:R-:W-:Y:S01]  /*3100*/  UIADD3 UR22, UR28, 0x682, URZ ;  /* 0x000006821c167890 */ /* 0x000fe2000fffe03f */
[----:B------:R-:W-:Y:S01]  /*3110*/  FSEL R80, R80, -INF , P2 ;  /* 0xff80000050507808 */ /* 0x000fe20001000000 */
[----:B------:R-:W-:Y:S01]  /*3120*/  UMOV UR23, 0x80000020 ;  /* 0x8000002000177882 */ /* 0x000fe20000000000 */
        /* <DEDUP_REMOVED lines=22> */
[----:B------:R-:W-:Y:S02]  /*3290*/  FSEL R87, R87, -INF , P4 ;  /* 0xff80000057577808 */ /* 0x000fe40002000000 */
[----:B------:R-:W-:Y:S02]  /*32a0*/  ISETP.GT.AND P4, PT, R5, 0x48, PT ;  /* 0x000000480500780c */ /* 0x000fe40003f84270 */
[----:B------:R-:W-:-:S02]  /*32b0*/  FSEL R90, R90, -INF , P3 ;  /* 0xff8000005a5a7808 */ /* 0x000fc40001800000 */
[----:B------:R-:W-:Y:S02]  /*32c0*/  ISETP.GT.AND P3, PT, R5, 0x49, PT ;  /* 0x000000490500780c */ /* 0x000fe40003f64270 */
[----:B------:R-:W-:Y:S02]  /*32d0*/  FSEL R91, R91, -INF , P2 ;  /* 0xff8000005b5b7808 */ /* 0x000fe40001000000 */
[----:B------:R-:W-:Y:S01]  /*32e0*/  ISETP.GT.AND P2, PT, R5, 0x50, PT ;  /* 0x000000500500780c */ /* 0x000fe20003f44270 */
[----:B------:R-:W-:Y:S02]  /*32f0*/  WARPGROUP.DEPBAR.LE gsb0, 0x0 ;  /* 0x00008000000079c5 */ /* 0x000fe40000010000 */
[----:B------:R-:W-:Y:S01]  /*3300*/  WARPGROUP.ARRIVE ;  /* 0x00000000000079c5 */ /* 0x000fe20000000000 */
[----:B------:R-:W-:Y:S02]  /*3310*/  FSEL R60, R60, -INF , P6 ;  /* 0xff8000003c3c7808 */ /* 0x000fe40003000000 */
[----:B------:R-:W-:-:S02]  /*3320*/  FSEL R61, R61, -INF , P5 ;  /* 0xff8000003d3d7808 */ /* 0x000fc40002800000 */
[----:B------:R-:W-:Y:S01]  /*3330*/  FMNMX.FTZ R4, R60, R7, !PT ;  /* 0x000000073c047209 */ /* 0x000fe20007810000 */
[----:B------:R-:W-:Y:S01]  /*3340*/  QGMMA.64x32x32.F32.E4M3.E4M3 R44, gdesc[UR20], R44, gsb0 ;  /* 0x00600000142c79f3 */ /* 0x000fe2000800082c */
[----:B------:R-:W-:Y:S01]  /*3350*/  UIADD3 UR22, UR28, 0x702, URZ ;  /* 0x000007021c167890 */ /* 0x000fe2000fffe03f */
[----:B------:R-:W-:Y:S01]  /*3360*/  FSEL R64, R64, -INF , P4 ;  /* 0xff80000040407808 */ /* 0x000fe20002000000 */
[----:B------:R-:W-:Y:S01]  /*3370*/  UMOV UR23, 0x80000020 ;  /* 0x8000002000177882 */ /* 0x000fe20000000000 */
        /* <DEDUP_REMOVED lines=21> */
[----:B------:R-:W-:-:S02]  /*34d0*/  FMNMX.FTZ R7, R73, R4, !PT ;  /* 0x0000000449077209 */ /* 0x000fc40007810000 */
[----:B------:R-:W-:Y:S02]  /*34e0*/  FSEL R71, R71, -INF , P6 ;  /* 0xff80000047477808 */ /* 0x000fe40003000000 */
[C---:B------:R-:W-:Y:S02]  /*34f0*/  ISETP.GT.AND P6, PT, R5.reuse, 0x68, PT ;  /* 0x000000680500780c */ /* 0x040fe40003fc4270 */
[----:B------:R-:W-:Y:S02]  /*3500*/  FSEL R74, R74, -INF , P5 ;  /* 0xff8000004a4a7808 */ /* 0x000fe40002800000 */
[----:B------:R-:W-:Y:S02]  /*3510*/  ISETP.GT.AND P5, PT, R5, 0x69, PT ;  /* 0x000000690500780c */ /* 0x000fe40003fa4270 */
[----:B------:R-:W-:Y:S02]  /*3520*/  FSEL R75, R75, -INF , P4 ;  /* 0xff8000004b4b7808 */ /* 0x000fe40002000000 */
[----:B------:R-:W-:Y:S01]  /*3530*/  ISETP.GT.AND P4, PT, R5, 0x70, PT ;  /* 0x000000700500780c */ /* 0x000fe20003f84270 */
[----:B------:R-:W-:-:S02]  /*3540*/  WARPGROUP.DEPBAR.LE gsb0, 0x0 ;  /* 0x00008000000079c5 */ /* 0x000fc40000010000 */
[----:B------:R-:W-:Y:S01]  /*3550*/  WARPGROUP.ARRIVE ;  /* 0x00000000000079c5 */ /* 0x000fe20000000000 */
[----:B------:R-:W-:Y:S02]  /*3560*/  FSEL R44, R44, -INF , P3 ;  /* 0xff8000002c2c7808 */ /* 0x000fe40001800000 */
[----:B------:R-:W-:Y:S02]  /*3570*/  FSEL R45, R45, -INF , P2 ;  /* 0xff8000002d2d7808 */ /* 0x000fe40001000000 */
[----:B------:R-:W-:Y:S01]  /*3580*/  FMNMX.FTZ R4, R44, R7, !PT ;  /* 0x000000072c047209 */ /* 0x000fe20007810000 */
[----:B------:R-:W-:Y:S01]  /*3590*/  QGMMA.64x32x32.F32.E4M3.E4M3 R28, gdesc[UR20], R28, gsb0 ;  /* 0x00600000141c79f3 */ /* 0x000fe2000800081c */
[----:B------:R-:W-:Y:S02]  /*35a0*/  FSEL R48, R48, -INF , P6 ;  /* 0xff80000030307808 */ /* 0x000fe40003000000 */
[----:B------:R-:W-:Y:S02]  /*35b0*/  FMNMX.FTZ R7, R45, R4, !PT ;  /* 0x000000042d077209 */ /* 0x000fe40007810000 */
        /* <DEDUP_REMOVED lines=11> */
[----:B------:R-:W-:Y:S02]  /*3670*/  FMNMX.FTZ R7, R53, R4, !PT ;  /* 0x0000000435077209 */ /* 0x000fe40007810000 */
[----:B------:R-:W-:-:S02]  /*3680*/  FSEL R57, R57, -INF , P1 ;  /* 0xff80000039397808 */ /* 0x000fc40000800000 */
[----:B------:R-:W-:Y:S02]  /*3690*/  FMNMX.FTZ R4, R56, R7, !PT ;  /* 0x0000000738047209 */ /* 0x000fe40007810000 */
[----:B------:R-:W-:Y:S02]  /*36a0*/  ISETP.GT.AND P1, PT, R5, 0x81, PT ;  /* 0x000000810500780c */ /* 0x000fe40003f24270 */
[----:B------:R-:W-:Y:S02]  /*36b0*/  FMNMX.FTZ R7, R57, R4, !PT ;  /* 0x0000000439077209 */ /* 0x000fe40007810000 */
[----:B------:R-:W-:Y:S02]  /*36c0*/  FSEL R58, R58, -INF , P2 ;  /* 0xff8000003a3a7808 */ /* 0x000fe40001000000 */
[----:B------:R-:W-:Y:S02]  /*36d0*/  ISETP.GT.AND P2, PT, R5, 0x89, PT ;  /* 0x000000890500780c */ /* 0x000fe40003f44270 */
[----:B------:R-:W-:-:S02]  /*36e0*/  FSEL R55, R55, -INF , P3 ;  /* 0xff80000037377808 */ /* 0x000fc40001800000 */
[C---:B------:R-:W-:Y:S02]  /*36f0*/  ISETP.GT.AND P3, PT, R5.reuse, 0x90, PT ;  /* 0x000000900500780c */ /* 0x040fe40003f64270 */
[----:B------:R-:W-:Y:S02]  /*3700*/  FSEL R54, R54, -INF , P4 ;  /* 0xff80000036367808 */ /* 0x000fe40002000000 */
[----:B------:R-:W-:Y:S02]  /*3710*/  ISETP.GT.AND P4, PT, R5, 0x91, PT ;  /* 0x000000910500780c */ /* 0x000fe40003f84270 */
[----:B------:R-:W-:Y:S02]  /*3720*/  FSEL R51, R51, -INF , P5 ;  /* 0xff80000033337808 */ /* 0x000fe40002800000 */
[----:B------:R-:W-:Y:S02]  /*3730*/  ISETP.GT.AND P5, PT, R5, 0x98, PT ;  /* 0x000000980500780c */ /* 0x000fe40003fa4270 */
[----:B------:R-:W-:-:S02]  /*3740*/  FSEL R50, R50, -INF , P6 ;  /* 0xff80000032327808 */ /* 0x000fc40003000000 */
[C---:B------:R-:W-:Y:S02]  /*3750*/  ISETP.GT.AND P6, PT, R5.reuse, 0x99, PT ;  /* 0x000000990500780c */ /* 0x040fe40003fc4270 */
[----:B------:R-:W-:Y:S02]  /*3760*/  P2R R14, PR, RZ, 0x2 ;  /* 0x00000002ff0e7803 */ /* 0x000fe40000000000 */
[----:B------:R-:W-:Y:S01]  /*3770*/  P2R R12, PR, RZ, 0x4 ;  /* 0x00000004ff0c7803 */ /* 0x000fe20000000000 */
[----:B------:R-:W-:Y:S02]  /*3780*/  WARPGROUP.DEPBAR.LE gsb0, 0x0 ;  /* 0x00008000000079c5 */ /* 0x000fe40000010000 */
        /* <DEDUP_REMOVED lines=16> */
[----:B------:R-:W-:Y:S02]  /*3890*/  P2R R13, PR, RZ, 0x1 ;  /* 0x00000001ff0d7803 */ /* 0x000fe40000000000 */
[----:B------:R-:W-:Y:S02]  /*38a0*/  FMNMX.FTZ R7, R41, R4, !PT ;  /* 0x0000000429077209 */ /* 0x000fe40007810000 */
[C---:B------:R-:W-:Y:S02]  /*38b0*/  ISETP.GT.AND P0, PT, R5.reuse, 0x79, PT ;  /* 0x000000790500780c */ /* 0x040fe40003f04270 */
[----:B------:R-:W-:Y:S01]  /*38c0*/  ISETP.GT.AND P1, PT, R5, 0x80, PT ;  /* 0x000000800500780c */ /* 0x000fe20003f24270 */
[----:B------:R-:W0:Y:S01]  /*38d0*/  SHFL.BFLY PT, R4, R7, 0x2, 0x1f ;  /* 0x0c401f0007047f89 */ /* 0x000e2200000e0000 */
[----:B------:R-:W-:-:S02]  /*38e0*/  FMNMX.FTZ R5, R94, R95, !PT ;  /* 0x0000005f5e057209 */ /* 0x000fc40007810000 */
[----:B------:R-:W-:Y:S02]  /*38f0*/  FSEL R59, R59, -INF , P0 ;  /* 0xff8000003b3b7808 */ /* 0x000fe40000000000 */
[----:B------:R-:W-:Y:S02]  /*3900*/  FMNMX.FTZ R24, R98, R5, !PT ;  /* 0x0000000562187209 */ /* 0x000fe40007810000 */
[----:B------:R-:W-:Y:S02]  /*3910*/  FSEL R30, R30, -INF , P1 ;  /* 0xff8000001e1e7808 */ /* 0x000fe40000800000 */
[----:B------:R-:W-:Y:S02]  /*3920*/  FMNMX.FTZ R5, R99, R24, !PT ;  /* 0x0000001863057209 */ /* 0x000fe40007810000 */
[----:B------:R-:W-:Y:S02]  /*3930*/  ISETP.NE.AND P1, PT, R14, RZ, PT ;  /* 0x000000ff0e00720c */ /* 0x000fe40003f25270 */
[----:B------:R-:W-:-:S02]  /*3940*/  FMNMX.FTZ R24, R102, R5, !PT ;  /* 0x0000000566187209 */ /* 0x000fc40007810000 */
[----:B------:R-:W-:Y:S02]  /*3950*/  ISETP.NE.AND P0, PT, R13, RZ, PT ;  /* 0x000000ff0d00720c */ /* 0x000fe40003f05270 */
[----:B------:R-:W-:Y:S02]  /*3960*/  FMNMX.FTZ R5, R103, R24, !PT ;  /* 0x0000001867057209 */ /* 0x000fe40007810000 */
[----:B------:R-:W-:Y:S02]  /*3970*/  FSEL R31, R31, -INF , P1 ;  /* 0xff8000001f1f7808 */ /* 0x000fe40000800000 */
[----:B------:R-:W-:Y:S02]  /*3980*/  FMNMX.FTZ R26, R106, R5, !PT ;  /* 0x000000056a1a7209 */ /* 0x000fe40007810000 */
[----:B------:R-:W-:Y:S02]  /*3990*/  FSEL R34, R34, -INF , P0 ;  /* 0xff80000022227808 */ /* 0x000fe40000000000 */
[----:B0-----:R-:W-:-:S02]  /*39a0*/  FMNMX.FTZ R10, R7, R4, !PT ;  /* 0x00000004070a7209 */ /* 0x001fc40007810000 */
[----:B------:R-:W-:Y:S02]  /*39b0*/  FMNMX.FTZ R5, R107, R26, !PT ;  /* 0x0000001a6b057209 */ /* 0x000fe40007810000 */
[----:B------:R-:W-:Y:S01]  /*39c0*/  FSEL R38, R38, -INF , P3 ;  /* 0xff80000026267808 */ /* 0x000fe20001800000 */
[----:B------:R-:W0:Y:S01]  /*39d0*/  SHFL.BFLY PT, R11, R10, 0x1, 0x1f ;  /* 0x0c201f000a0b7f89 */ /* 0x000e2200000e0000 */
[----:B------:R-:W-:Y:S02]  /*39e0*/  FMNMX.FTZ R26, R78, R5, !PT ;  /* 0x000000054e1a7209 */ /* 0x000fe40007810000 */
[----:B------:R-:W-:Y:S02]  /*39f0*/  FSEL R42, R42, -INF , P5 ;  /* 0xff8000002a2a7808 */ /* 0x000fe40002800000 */
[----:B------:R-:W-:Y:S02]  /*3a00*/  FMNMX.FTZ R5, R79, R26, !PT ;  /* 0x0000001a4f057209 */ /* 0x000fe40007810000 */
[----:B------:R-:W-:-:S02]  /*3a10*/  FSEL R43, R43, -INF , P6 ;  /* 0xff8000002b2b7808 */ /* 0x000fc40003000000 */
[----:B------:R-:W-:Y:S02]  /*3a20*/  ISETP.NE.AND P1, PT, R9, RZ, PT ;  /* 0x000000ff0900720c */ /* 0x000fe40003f25270 */
[----:B------:R-:W-:Y:S02]  /*3a30*/  ISETP.NE.AND P0, PT, R8, RZ, PT ;  /* 0x000000ff0800720c */ /* 0x000fe40003f05270 */
[----:B0-----:R-:W-:Y:S01]  /*3a40*/  FMNMX.FTZ R4, R10, R11, !PT ;  /* 0x0000000b0a047209 */ /* 0x001fe20007810000 */
[----:B------:R-:W-:-:S03]  /*3a50*/  IMAD.U32 R11, RZ, RZ, UR41 ;  /* 0x00000029ff0b7e24 */ /* 0x000fc6000f8e00ff */
        /* <DEDUP_REMOVED lines=12> */
[----:B------:R-:W-:Y:S01]  /*3b20*/  FSEL R35, R35, -INF , P2 ;  /* 0xff80000023237808 */ /* 0x000fe20001000000 */
        /* <DEDUP_REMOVED lines=31> */
[----:B------:R-:W-:Y:S01]  /*3d20*/  MUFU.EX2 R7, R7 ;  /* 0x0000000700077308 */ /* 0x000fe20000000800 */
[--C-:B------:R-:W-:Y:S01]  /*3d30*/  IMAD.MOV.U32 R101, RZ, RZ, R25.reuse ;  /* 0x000000ffff657224 */ /* 0x100fe200078e0019 */
[----:B------:R-:W-:Y:S01]  /*3d40*/  FMNMX.FTZ R84, R70, R5, !PT ;  /* 0x0000000546547209 */ /* 0x000fe20007810000 */
[----:B------:R-:W-:-:S02]  /*3d50*/  IMAD.MOV.U32 R105, RZ, RZ, R25 ;  /* 0x000000ffff697224 */ /* 0x000fc400078e0019 */
[----:B------:R-:W-:Y:S01]  /*3d60*/  IMAD.MOV.U32 R104, RZ, RZ, R25 ;  /* 0x000000ffff687224 */ /* 0x000fe200078e0019 */
[----:B------:R-:W-:Y:S02]  /*3d70*/  FMNMX.FTZ R5, R71, R84, !PT ;  /* 0x0000005447057209 */ /* 0x000fe40007810000 */
[----:B------:R-:W-:Y:S02]  /*3d80*/  MUFU.EX2 R8, R8 ;  /* 0x0000000800087308 */ /* 0x000fe40000000800 */
[----:B------:R-:W-:-:S04]  /*3d90*/  FMNMX.FTZ R84, R74, R5, !PT ;  /* 0x000000054a547209 */ /* 0x000fc80007810000 */
[----:B------:R-:W-:Y:S02]  /*3da0*/  FMNMX.FTZ R5, R75, R84, !PT ;  /* 0x000000544b057209 */ /* 0x000fe40007810000 */
[----:B------:R-:W-:Y:S02]  /*3db0*/  MUFU.EX2 R9, R9 ;  /* 0x0000000900097308 */ /* 0x000fe40000000800 */
[----:B------:R-:W-:-:S04]  /*3dc0*/  FMNMX.FTZ R84, R46, R5, !PT ;  /* 0x000000052e547209 */ /* 0x000fc80007810000 */
[----:B------:R-:W-:Y:S02]  /*3dd0*/  FMNMX.FTZ R5, R47, R84, !PT ;  /* 0x000000542f057209 */ /* 0x000fe40007810000 */
[----:B------:R-:W0:Y:S02]  /*3de0*/  MUFU.EX2 R12, R12 ;  /* 0x0000000c000c7308 */ /* 0x000e240000000800 */
[----:B------:R-:W-:-:S04]  /*3df0*/  FMNMX.FTZ R84, R50, R5, !PT ;  /* 0x0000000532547209 */ /* 0x000fc80007810000 */
[----:B------:R-:W-:Y:S02]  /*3e00*/  FMNMX.FTZ R5, R51, R84, !PT ;  /* 0x0000005433057209 */ /* 0x000fe40007810000 */
[----:B------:R-:W-:Y:S02]  /*3e10*/  MUFU.EX2 R10, R10 ;  /* 0x0000000a000a7308 */ /* 0x000fe40000000800 */
[----:B------:R-:W-:-:S04]  /*3e20*/  FMNMX.FTZ R68, R54, R5, !PT ;  /* 0x0000000536447209 */ /* 0x000fc80007810000 */
[----:B------:R-:W-:Y:S01]  /*3e30*/  FMNMX.FTZ R5, R55, R68, !PT ;  /* 0x0000004437057209 */ /* 0x000fe20007810000 */
[----:B------:R-:W-:-:S01]  /*3e40*/  FFMA.FTZ R68, R69, UR41, -R20 ;  /* 0x0000002945447c23 */ /* 0x000fc20008010814 */
[----:B------:R-:W-:Y:S01]  /*3e50*/  FFMA.FTZ R69, R72, UR41, -R20 ;  /* 0x0000002948457c23 */ /* 0x000fe20008010814 */
[----:B------:R-:W-:Y:S01]  /*3e60*/  MUFU.EX2 R11, R11 ;  /* 0x0000000b000b7308 */ /* 0x000fe20000000800 */
[----:B------:R-:W-:Y:S02]  /*3e70*/  FMNMX.FTZ R84, R58, R5, !PT ;  /* 0x000000053a547209 */ /* 0x000fe40007810000 */
[----:B0-----:R-:W-:Y:S02]  /*3e80*/  F2FP.SATFINITE.E4M3.F32.PACK_AB_MERGE_C R200, R12, R9, RZ ;  /* 0x000000090cc8723e */ /* 0x001fe400048070ff */
[----:B------:R-:W-:Y:S02]  /*3e90*/  FMNMX.FTZ R5, R59, R84, !PT ;  /* 0x000000543b057209 */ /* 0x000fe40007810000 */
[----:B------:R-:W-:Y:S01]  /*3ea0*/  F2FP.SATFINITE.E4M3.F32.PACK_AB_MERGE_C R200, R8, R7, R200 ;  /* 0x0000000708c8723e */ /* 0x000fe200048070c8 */
[----:B------:R-:W-:Y:S01]  /*3eb0*/  MUFU.EX2 R13, R13 ;  /* 0x0000000d000d7308 */ /* 0x000fe20000000800 */
[----:B------:R-:W-:-:S04]  /*3ec0*/  FMNMX.FTZ R72, R30, R5, !PT ;  /* 0x000000051e487209 */ /* 0x000fc80007810000 */
[----:B------:R-:W-:Y:S01]  /*3ed0*/  FMNMX.FTZ R5, R31, R72, !PT ;  /* 0x000000481f057209 */ /* 0x000fe20007810000 */
[----:B------:R-:W-:-:S01]  /*3ee0*/  FFMA.FTZ R72, R73, UR41, -R20 ;  /* 0x0000002949487c23 */ /* 0x000fc20008010814 */
[----:B------:R-:W-:Y:S01]  /*3ef0*/  FSEL R73, R39, -INF , P4 ;  /* 0xff80000027497808 */ /* 0x000fe20002000000 */
[----:B------:R-:W-:-:S01]  /*3f00*/  FFMA.FTZ R39, R44, UR41, -R20 ;  /* 0x000000292c277c23 */ /* 0x000fc20008010814 */
[----:B------:R-:W-:Y:S01]  /*3f10*/  FMNMX.FTZ R84, R34, R5, !PT ;  /* 0x0000000522547209 */ /* 0x000fe20007810000 */
[----:B------:R-:W0:Y:S03]  /*3f20*/  MUFU.EX2 R14, R14 ;  /* 0x0000000e000e7308 */ /* 0x000e260000000800 */
[----:B------:R-:W-:-:S04]  /*3f30*/  FMNMX.FTZ R5, R35, R84, !PT ;  /* 0x0000005423057209 */ /* 0x000fc80007810000 */
[----:B------:R-:W-:Y:S01]  /*3f40*/  FMNMX.FTZ R44, R38, R5, !PT ;  /* 0x00000005262c7209 */ /* 0x000fe20007810000 */
[----:B------:R-:W-:Y:S03]  /*3f50*/  MUFU.EX2 R15, R15 ;  /* 0x0000000f000f7308 */ /* 0x000fe60000000800 */
[----:B------:R-:W-:Y:S01]  /*3f60*/  FMNMX.FTZ R5, R73, R44, !PT ;  /* 0x0000002c49057209 */ /* 0x000fe20007810000 */
[--C-:B------:R-:W-:Y:S01]  /*3f70*/  FFMA.FTZ R44, R45, UR41, -R20.reuse ;  /* 0x000000292d2c7c23 */ /* 0x100fe20008010814 */
[----:B------:R-:W-:-:S01]  /*3f80*/  FFMA.FTZ R45, R48, UR41, -R20 ;  /* 0x00000029302d7c23 */ /* 0x000fc20008010814 */
[--C-:B------:R-:W-:Y:S01]  /*3f90*/  FFMA.FTZ R48, R52, UR41, -R20.reuse ;  /* 0x0000002934307c23 */ /* 0x100fe20008010814 */
[----:B------:R-:W-:Y:S01]  /*3fa0*/  FMNMX.FTZ R84, R42, R5, !PT ;  /* 0x000000052a547209 */ /* 0x000fe20007810000 */
[----:B------:R-:W-:Y:S01]  /*3fb0*/  FFMA.FTZ R52, R56, UR41, -R20 ;  /* 0x0000002938347c23 */ /* 0x000fe20008010814 */
[----:B------:R-:W-:Y:S01]  /*3fc0*/  MUFU.EX2 R24, R24 ;  /* 0x0000001800187308 */ /* 0x000fe20000000800 */
[----:B0-----:R-:W-:-:S02]  /*3fd0*/  F2FP.SATFINITE.E4M3.F32.PACK_AB_MERGE_C R202, R14, R13, RZ ;  /* 0x0000000d0eca723e */ /* 0x001fc400048070ff */
[----:B------:R-:W-:Y:S01]  /*3fe0*/  FMNMX.FTZ R5, R43, R84, !PT ;  /* 0x000000542b057209 */ /* 0x000fe20007810000 */
[----:B------:R-:W-:-:S01]  /*3ff0*/  FFMA.FTZ R84, R49, UR41, -R20 ;  /* 0x0000002931547c23 */ /* 0x000fc20008010814 */
[--C-:B------:R-:W-:Y:S01]  /*4000*/  FFMA.FTZ R49, R53, UR41, -R20.reuse ;  /* 0x0000002935317c23 */ /* 0x100fe20008010814 */
[----:B------:R-:W-:-:S01]  /*4010*/  FFMA.FTZ R53, R57, UR41, -R20 ;  /* 0x0000002939357c23 */ /* 0x000fc20008010814 */
[----:B------:R-:W-:Y:S01]  /*4020*/  F2FP.SATFINITE.E4M3.F32.PACK_AB_MERGE_C R202, R11, R10, R202 ;  /* 0x0000000a0bca723e */ /* 0x000fe200048070ca */
[----:B------:R-:W0:Y:S01]  /*4030*/  SHFL.BFLY PT, R88, R5, 0x2, 0x1f ;  /* 0x0c401f0005587f89 */ /* 0x000e2200000e0000 */
[----:B------:R-:W-:Y:S08]  /*4040*/  MUFU.EX2 R21, R21 ;  /* 0x0000001500157308 */ /* 0x000ff00000000800 */
[----:B------:R-:W1:Y:S08]  /*4050*/  MUFU.EX2 R26, R26 ;  /* 0x0000001a001a7308 */ /* 0x000e700000000800 */
[----:B------:R-:W-:Y:S01]  /*4060*/  MUFU.EX2 R27, R27 ;  /* 0x0000001b001b7308 */ /* 0x000fe20000000800 */
[----:B0-----:R-:W-:-:S07]  /*4070*/  FMNMX.FTZ R88, R5, R88, !PT ;  /* 0x0000005805587209 */ /* 0x001fce0007810000 */
[----:B------:R-:W-:Y:S01]  /*4080*/  MUFU.EX2 R76, R76 ;  /* 0x0000004c004c7308 */ /* 0x000fe20000000800 */
[----:B-1----:R-:W-:Y:S01]  /*4090*/  F2FP.SATFINITE.E4M3.F32.PACK_AB_MERGE_C R204, R26, R21, RZ ;  /* 0x000000151acc723e */ /* 0x002fe200048070ff */
[----:B------:R-:W0:Y:S03]  /*40a0*/  SHFL.BFLY PT, R5, R88, 0x1, 0x1f ;  /* 0x0c201f0058057f89 */ /* 0x000e2600000e0000 */
[----:B------:R-:W-:-:S03]  /*40b0*/  F2FP.SATFINITE.E4M3.F32.PACK_AB_MERGE_C R204, R24, R15, R204 ;  /* 0x0000000f18cc723e */ /* 0x000fc600048070cc */
[----:B------:R-:W-:Y:S08]  /*40c0*/  MUFU.EX2 R77, R77 ;  /* 0x0000004d004d7308 */ /* 0x000ff00000000800 */
[----:B------:R-:W1:Y:S08]  /*40d0*/  MUFU.EX2 R80, R80 ;  /* 0x0000005000507308 */ /* 0x000e700000000800 */
[----:B------:R-:W-:Y:S01]  /*40e0*/  MUFU.EX2 R60, R60 ;  /* 0x0000003c003c7308 */ /* 0x000fe20000000800 */
[----:B0-----:R-:W-:Y:S01]  /*40f0*/  FMNMX.FTZ R5, R88, R5, !PT ;  /* 0x0000000558057209 */ /* 0x001fe20007810000 */
[----:B------:R-:W-:-:S03]  /*4100*/  IMAD.U32 R88, RZ, RZ, UR41 ;  /* 0x00000029ff587e24 */ /* 0x000fc6000f8e00ff */
[C---:B------:R-:W-:Y:S01]  /*4110*/  FSETP.NEU.FTZ.AND P2, PT, R5.reuse, -INF , PT ;  /* 0xff8000000500780b */ /* 0x040fe20003f5d000 */
[----:B------:R-:W-:-:S02]  /*4120*/  FFMA.FTZ R88, R5, R88, -8 ;  /* 0xc100000005587423 */ /* 0x000fc40000010058 */
[----:B------:R-:W-:Y:S01]  /*4130*/  MUFU.EX2 R61, R61 ;  /* 0x0000003d003d7308 */ /* 0x000fe20000000800 */
[----:B-1----:R-:W-:Y:S02]  /*4140*/  F2FP.SATFINITE.E4M3.F32.PACK_AB_MERGE_C R206, R80, R77, RZ ;  /* 0x0000004d50ce723e */ /* 0x002fe400048070ff */
[----:B------:R-:W-:Y:S02]  /*4150*/  FSEL R88, R88, RZ, P2 ;  /* 0x000000ff58587208 */ /* 0x000fe40001000000 */
[----:B------:R-:W-:-:S03]  /*4160*/  F2FP.SATFINITE.E4M3.F32.PACK_AB_MERGE_C R206, R76, R27, R206 ;  /* 0x0000001b4cce723e */ /* 0x000fc600048070ce */
        /* <DEDUP_REMOVED lines=14> */
[----:B------:R-:W-:Y:S01]  /*4250*/  FADD.FTZ R70, R7, R8 ;  /* 0x0000000807467221 */ /* 0x000fe20000010000 */
[----:B------:R-:W-:-:S01]  /*4260*/  FFMA.FTZ R83, R87, UR41, -R88 ;  /* 0x0000002957537c23 */ /* 0x000fc20008010858 */
[----:B------:R-:W0:Y:S01]  /*4270*/  MUFU.EX2 R57, R57 ;  /* 0x0000003900397308 */ /* 0x000e220000000800 */
[----:B------:R-:W-:-:S01]  /*4280*/  FFMA.FTZ R94, R107, UR41, -R88 ;  /* 0x000000296b5e7c23 */ /* 0x000fc20008010858 */
[--C-:B------:R-:W-:Y:S01]  /*4290*/  FFMA.FTZ R87, R67, UR41, -R88.reuse ;  /* 0x0000002943577c23 */ /* 0x100fe20008010858 */
[----:B------:R-:W-:-:S01]  /*42a0*/  FFMA.FTZ R67, R71, UR41, -R88 ;  /* 0x0000002947437c23 */ /* 0x000fc20008010858 */
[----:B------:R-:W-:Y:S01]  /*42b0*/  FADD.FTZ R71, R9, R70 ;  /* 0x0000004609477221 */ /* 0x000fe20000010000 */
[----:B------:R-:W-:-:S01]  /*42c0*/  FFMA.FTZ R78, R78, UR41, -R88 ;  /* 0x000000294e4e7c23 */ /* 0x000fc20008010858 */
[--C-:B------:R-:W-:Y:S01]  /*42d0*/  FFMA.FTZ R79, R79, UR41, -R88.reuse ;  /* 0x000000294f4f7c23 */ /* 0x100fe20008010858 */
[----:B------:R-:W-:-:S01]  /*42e0*/  FFMA.FTZ R70, R46, UR41, -R88 ;  /* 0x000000292e467c23 */ /* 0x000fc20008010858 */
[----:B------:R-:W1:Y:S01]  /*42f0*/  MUFU.EX2 R89, R89 ;  /* 0x0000005900597308 */ /* 0x000e620000000800 */
[----:B------:R-:W-:-:S01]  /*4300*/  FADD.FTZ R71, R12, R71 ;  /* 0x000000470c477221 */ /* 0x000fc20000010000 */
[----:B------:R-:W-:-:S02]  /*4310*/  @!P1 VIADD R46, R6, 0x33440 ;  /* 0x00033440062e9836 */ /* 0x000fc40000000000 */
[----:B------:R-:W-:-:S01]  /*4320*/  FFMA.FTZ R90, R90, UR41, -R88 ;  /* 0x000000295a5a7c23 */ /* 0x000fc20008010858 */
[--C-:B------:R-:W-:Y:S01]  /*4330*/  FFMA.FTZ R91, R91, UR41, -R88.reuse ;  /* 0x000000295b5b7c23 */ /* 0x100fe20008010858 */
[----:B------:R-:W-:-:S01]  /*4340*/  FFMA.FTZ R62, R62, UR41, -R88 ;  /* 0x000000293e3e7c23 */ /* 0x000fc20008010858 */
[----:B------:R-:W-:Y:S01]  /*4350*/  FFMA.FTZ R63, R63, UR41, -R88 ;  /* 0x000000293f3f7c23 */ /* 0x000fe20008010858 */
[----:B------:R-:W-:Y:S01]  /*4360*/  @!P1 PRMT R46, RZ, 0x654, R46 ;  /* 0x00000654ff2e9816 */ /* 0x000fe2000000002e */
[----:B------:R-:W2:Y:S01]  /*4370*/  MUFU.EX2 R92, R92 ;  /* 0x0000005c005c7308 */ /* 0x000ea20000000800 */
[----:B0-----:R-:W-:-:S01]  /*4380*/  FADD.FTZ R98, R20, R57 ;  /* 0x0000003914627221 */ /* 0x001fc20000010000 */
[--C-:B------:R-:W-:Y:S01]  /*4390*/  FFMA.FTZ R54, R54, UR41, -R88.reuse ;  /* 0x0000002936367c23 */ /* 0x100fe20008010858 */
[----:B------:R0:W-:Y:S01]  /*43a0*/  @!P1 SYNCS.ARRIVE.TRANS64.RED.A1T0 RZ, [R46+URZ], RZ ;  /* 0x000000ff2eff99a7 */ /* 0x0001e2000810043f */
[----:B------:R-:W-:-:S01]  /*43b0*/  FFMA.FTZ R74, R74, UR41, -R88 ;  /* 0x000000294a4a7c23 */ /* 0x000fc20008010858 */
[--C-:B------:R-:W-:Y:S01]  /*43c0*/  FFMA.FTZ R75, R75, UR41, -R88.reuse ;  /* 0x000000294b4b7c23 */ /* 0x100fe20008010858 */
[----:B------:R-:W-:-:S01]  /*43d0*/  FFMA.FTZ R47, R47, UR41, -R88 ;  /* 0x000000292f2f7c23 */ /* 0x000fc20008010858 */
[----:B------:R-:W-:Y:S01]  /*43e0*/  FFMA.FTZ R50, R50, UR41, -R88 ;  /* 0x0000002932327c23 */ /* 0x000fe20008010858 */
[----:B------:R-:W3:Y:S01]  /*43f0*/  MUFU.EX2 R56, R56 ;  /* 0x0000003800387308 */ /* 0x000ee20000000800 */
[----:B-1----:R-:W-:-:S01]  /*4400*/  FADD.FTZ R97, R89, R98 ;  /* 0x0000006259617221 */ /* 0x002fc20000010000 */
[----:B------:R-:W-:Y:S01]  /*4410*/  FADD.FTZ R98, R10, R71 ;  /* 0x000000470a627221 */ /* 0x000fe20000010000 */
[----:B------:R-:W-:-:S01]  /*4420*/  FFMA.FTZ R51, R51, UR41, -R88 ;  /* 0x0000002933337c23 */ /* 0x000fc20008010858 */
[--C-:B------:R-:W-:Y:S01]  /*4430*/  FFMA.FTZ R55, R55, UR41, -R88.reuse ;  /* 0x0000002937377c23 */ /* 0x100fe20008010858 */
[----:B------:R-:W-:-:S01]  /*4440*/  FFMA.FTZ R58, R58, UR41, -R88 ;  /* 0x000000293a3a7c23 */ /* 0x000fc20008010858 */
[----:B------:R-:W-:Y:S01]  /*4450*/  FADD.FTZ R98, R11, R98 ;  /* 0x000000620b627221 */ /* 0x000fe20000010000 */
[----:B------:R-:W-:-:S01]  /*4460*/  FFMA.FTZ R59, R59, UR41, -R88 ;  /* 0x000000293b3b7c23 */ /* 0x000fc20008010858 */
[----:B------:R-:W1:Y:S01]  /*4470*/  MUFU.EX2 R85, R85 ;  /* 0x0000005500557308 */ /* 0x000e620000000800 */
[----:B--2---:R-:W-:-:S01]  /*4480*/  FADD.FTZ R97, R92, R97 ;  /* 0x000000615c617221 */ /* 0x004fc20000010000 */
[----:B------:R-:W-:Y:S01]  /*4490*/  FADD.FTZ R71, R13, R98 ;  /* 0x000000620d477221 */ /* 0x000fe20000010000 */
[----:B------:R-:W-:-:S01]  /*44a0*/  FFMA.FTZ R31, R31, UR41, -R88 ;  /* 0x000000291f1f7c23 */ /* 0x000fc20008010858 */
[--C-:B------:R-:W-:Y:S01]  /*44b0*/  FFMA.FTZ R34, R34, UR41, -R88.reuse ;  /* 0x0000002922227c23 */ /* 0x100fe20008010858 */
[----:B------:R-:W-:-:S01]  /*44c0*/  FFMA.FTZ R35, R35, UR41, -R88 ;  /* 0x0000002923237c23 */ /* 0x000fc20008010858 */
[----:B0-----:R-:W-:Y:S01]  /*44d0*/  FADD.FTZ R46, R14, R71 ;  /* 0x000000470e2e7221 */ /* 0x001fe20000010000 */
[----:B------:R-:W-:-:S01]  /*44e0*/  FFMA.FTZ R38, R38, UR41, -R88 ;  /* 0x0000002926267c23 */ /* 0x000fc20008010858 */
[----:B------:R-:W0:Y:S01]  /*44f0*/  MUFU.EX2 R93, R93 ;  /* 0x0000005d005d7308 */ /* 0x000e220000000800 */
[----:B---3--:R-:W-:-:S01]  /*4500*/  FADD.FTZ R100, R56, R97 ;  /* 0x0000006138647221 */ /* 0x008fc20000010000 */
[----:B------:R-:W-:Y:S01]  /*4510*/  FADD.FTZ R71, R15, R46 ;  /* 0x0000002e0f477221 */ /* 0x000fe20000010000 */
[----:B------:R-:W-:-:S01]  /*4520*/  FFMA.FTZ R73, R73, UR41, -R88 ;  /* 0x0000002949497c23 */ /* 0x000fc20008010858 */
[--C-:B------:R-:W-:Y:S01]  /*4530*/  FFMA.FTZ R42, R42, UR41, -R88.reuse ;  /* 0x000000292a2a7c23 */ /* 0x100fe20008010858 */
[----:B------:R-:W-:-:S01]  /*4540*/  FFMA.FTZ R43, R43, UR41, -R88 ;  /* 0x000000292b2b7c23 */ /* 0x000fc20008010858 */
[----:B------:R-:W-:Y:S01]  /*4550*/  PLOP3.LUT P1, PT, PT, PT, UP0, 0x80, 0x0 ;  /* 0x000000000000781c */ /* 0x000fe20003f2f008 */
[----:B------:R-:W-:Y:S01]  /*4560*/  IMAD.MOV.U32 R99, RZ, RZ, R25 ;  /* 0x000000ffff637224 */ /* 0x000fe200078e0019 */
[----:B------:R-:W2:Y:S01]  /*4570*/  MUFU.EX2 R94, R94 ;  /* 0x0000005e005e7308 */ /* 0x000ea20000000800 */
[----:B-1----:R-:W-:-:S01]  /*4580*/  FADD.FTZ R100, R85, R100 ;  /* 0x0000006455647221 */ /* 0x002fc20000010000 */
[----:B------:R-:W-:Y:S01]  /*4590*/  F2FP.SATFINITE.E4M3.F32.PACK_AB_MERGE_C R201, R92, R89, RZ ;  /* 0x000000595cc9723e */ /* 0x000fe200048070ff */
[----:B------:R-:W-:-:S02]  /*45a0*/  IMAD.MOV.U32 R89, RZ, RZ, R25 ;  /* 0x000000ffff597224 */ /* 0x000fc400078e0019 */
[----:B------:R-:W-:Y:S01]  /*45b0*/  IMAD.MOV.U32 R92, RZ, RZ, R25 ;  /* 0x000000ffff5c7224 */ /* 0x000fe200078e0019 */
[----:B------:R-:W-:Y:S01]  /*45c0*/  F2FP.SATFINITE.E4M3.F32.PACK_AB_MERGE_C R201, R57, R20, R201 ;  /* 0x0000001439c9723e */ /* 0x000fe200048070c9 */
[----:B------:R-:W-:Y:S01]  /*45d0*/  IMAD.MOV.U32 R57, RZ, RZ, R25 ;  /* 0x000000ffff397224 */ /* 0x000fe200078e0019 */
[----:B------:R-:W1:Y:S01]  /*45e0*/  MUFU.EX2 R78, R78 ;  /* 0x0000004e004e7308 */ /* 0x000e620000000800 */
[----:B0-----:R-:W-:-:S01]  /*45f0*/  FADD.FTZ R97, R93, R100 ;  /* 0x000000645d617221 */ /* 0x001fc20000010000 */
[--C-:B------:R-:W-:Y:S02]  /*4600*/  IMAD.MOV.U32 R100, RZ, RZ, R25.reuse ;  /* 0x000000ffff647224 */ /* 0x100fe400078e0019 */
[--C-:B------:R-:W-:Y:S02]  /*4610*/  IMAD.MOV.U32 R103, RZ, RZ, R25.reuse ;  /* 0x000000ffff677224 */ /* 0x100fe400078e0019 */
[----:B------:R-:W-:Y:S02]  /*4620*/  IMAD.MOV.U32 R102, RZ, RZ, R25 ;  /* 0x000000ffff667224 */ /* 0x000fe400078e0019 */
[----:B------:R-:W0:Y:S01]  /*4630*/  MUFU.EX2 R79, R79 ;  /* 0x0000004f004f7308 */ /* 0x000e220000000800 */
[----:B--2---:R-:W-:-:S01]  /*4640*/  FADD.FTZ R97, R94, R97 ;  /* 0x000000615e617221 */ /* 0x004fc20000010000 */
[----:B------:R-:W-:Y:S01]  /*4650*/  F2FP.SATFINITE.E4M3.F32.PACK_AB_MERGE_C R203, R94, R93, RZ ;  /* 0x0000005d5ecb723e */ /* 0x000fe200048070ff */
[----:B------:R-:W-:-:S02]  /*4660*/  IMAD.MOV.U32 R93, RZ, RZ, R25 ;  /* 0x000000ffff5d7224 */ /* 0x000fc400078e0019 */
[----:B------:R-:W-:Y:S01]  /*4670*/  IMAD.MOV.U32 R94, RZ, RZ, R25 ;  /* 0x000000ffff5e7224 */ /* 0x000fe200078e0019 */
[----:B------:R-:W-:Y:S01]  /*4680*/  F2FP.SATFINITE.E4M3.F32.PACK_AB_MERGE_C R203, R85, R56, R203 ;  /* 0x0000003855cb723e */ /* 0x000fe200048070cb */
[----:B------:R-:W-:Y:S01]  /*4690*/  IMAD.MOV.U32 R56, RZ, RZ, R25 ;  /* 0x000000ffff387224 */ /* 0x000fe200078e0019 */
[----:B------:R-:W2:Y:S01]  /*46a0*/  MUFU.EX2 R95, R95 ;  /* 0x0000005f005f7308 */ /* 0x000ea20000000800 */
[----:B-1----:R-:W-:-:S01]  /*46b0*/  FADD.FTZ R46, R78, R97 ;  /* 0x000000614e2e7221 */ /* 0x002fc20000010000 */
[--C-:B------:R-:W-:Y:S02]  /*46c0*/  IMAD.MOV.U32 R85, RZ, RZ, R25.reuse ;  /* 0x000000ffff557224 */ /* 0x100fe400078e0019 */
[--C-:B------:R-:W-:Y:S02]  /*46d0*/  IMAD.MOV.U32 R107, RZ, RZ, R25.reuse ;  /* 0x000000ffff6b7224 */ /* 0x100fe400078e0019 */
[----:B------:R-:W-:Y:S02]  /*46e0*/  IMAD.MOV.U32 R106, RZ, RZ, R25 ;  /* 0x000000ffff6a7224 */ /* 0x000fe400078e0019 */
[----:B------:R-:W1:Y:S01]  /*46f0*/  MUFU.EX2 R96, R96 ;  /* 0x0000006000607308 */ /* 0x000e620000000800 */
[----:B0-----:R-:W-:-:S01]  /*4700*/  FADD.FTZ R98, R79, R46 ;  /* 0x0000002e4f627221 */ /* 0x001fc20000010000 */
[----:B------:R-:W-:Y:S01]  /*4710*/  FFMA.FTZ R46, R30, UR41, -R88 ;  /* 0x000000291e2e7c23 */ /* 0x000fe20008010858 */
[----:B------:R-:W-:-:S05]  /*4720*/  IMAD.MOV.U32 R88, RZ, RZ, R25 ;  /* 0x000000ffff587224 */ /* 0x000fca00078e0019 */
[----:B------:R-:W0:Y:S01]  /*4730*/  MUFU.EX2 R82, R82 ;  /* 0x0000005200527308 */ /* 0x000e220000000800 */
[----:B--2---:R-:W-:-:S07]  /*4740*/  FADD.FTZ R97, R95, R98 ;  /* 0x000000625f617221 */ /* 0x004fce0000010000 */
[----:B------:R2:W-:Y:S01]  /*4750*/  MUFU.EX2 R6, R70 ;  /* 0x0000004600067308 */ /* 0x0005e20000000800 */
[----:B-1----:R-:W-:-:S01]  /*4760*/  FADD.FTZ R97, R96, R97 ;  /* 0x0000006160617221 */ /* 0x002fc20000010000 */
[----:B------:R-:W-:Y:S01]  /*4770*/  F2FP.SATFINITE.E4M3.F32.PACK_AB_MERGE_C R95, R96, R95, RZ ;  /* 0x0000005f605f723e */ /* 0x000fe200048070ff */
[----:B------:R-:W-:-:S03]  /*4780*/  IMAD.MOV.U32 R96, RZ, RZ, R25 ;  /* 0x000000ffff607224 */ /* 0x000fc600078e0019 */
[----:B------:R-:W-:Y:S01]  /*4790*/  F2FP.SATFINITE.E4M3.F32.PACK_AB_MERGE_C R205, R79, R78, R95 ;  /* 0x0000004e4fcd723e */ /* 0x000fe2000480705f */
[----:B------:R-:W-:Y:S01]  /*47a0*/  IMAD.MOV.U32 R79, RZ, RZ, R25 ;  /* 0x000000ffff4f7224 */ /* 0x000fe200078e0019 */
[----:B------:R-:W1:Y:S01]  /*47b0*/  MUFU.EX2 R83, R83 ;  /* 0x0000005300537308 */ /* 0x000e620000000800 */
[----:B--2---:R-:W-:-:S01]  /*47c0*/  FADD.FTZ R70, R24, R71 ;  /* 0x0000004718467221 */ /* 0x004fc20000010000 */
[--C-:B------:R-:W-:Y:S02]  /*47d0*/  IMAD.MOV.U32 R24, RZ, RZ, R25.reuse ;  /* 0x000000ffff187224 */ /* 0x100fe400078e0019 */
[--C-:B------:R-:W-:Y:S02]  /*47e0*/  IMAD.MOV.U32 R78, RZ, RZ, R25.reuse ;  /* 0x000000ffff4e7224 */ /* 0x100fe400078e0019 */
[----:B------:R-:W-:Y:S01]  /*47f0*/  FADD.FTZ R71, R21, R70 ;  /* 0x0000004615477221 */ /* 0x000fe20000010000 */
[----:B------:R-:W-:Y:S01]  /*4800*/  IMAD.MOV.U32 R95, RZ, RZ, R25 ;  /* 0x000000ffff5f7224 */ /* 0x000fe200078e0019 */
[----:B------:R-:W2:Y:S02]  /*4810*/  MUFU.EX2 R90, R90 ;  /* 0x0000005a005a7308 */ /* 0x000ea40000000800 */
[----:B------:R-:W-:-:S01]  /*4820*/  FADD.FTZ R70, R26, R71 ;  /* 0x000000471a467221 */ /* 0x000fc20000010000 */
[----:B------:R-:W-:-:S03]  /*4830*/  IMAD.MOV.U32 R26, RZ, RZ, R25 ;  /* 0x000000ffff1a7224 */ /* 0x000fc600078e0019 */
[----:B------:R-:W-:Y:S01]  /*4840*/  FADD.FTZ R71, R27, R70 ;  /* 0x000000461b477221 */ /* 0x000fe20000010000 */
[----:B0-----:R-:W-:-:S01]  /*4850*/  FADD.FTZ R70, R82, R97 ;  /* 0x0000006152467221 */ /* 0x001fc20000010000 */
[----:B------:R-:W-:Y:S01]  /*4860*/  IMAD.MOV.U32 R27, RZ, RZ, R25 ;  /* 0x000000ffff1b7224 */ /* 0x000fe200078e0019 */
[----:B------:R-:W0:Y:S01]  /*4870*/  MUFU.EX2 R91, R91 ;  /* 0x0000005b005b7308 */ /* 0x000e220000000800 */
[----:B------:R-:W-:-:S01]  /*4880*/  FADD.FTZ R98, R76, R71 ;  /* 0x000000474c627221 */ /* 0x000fc20000010000 */
[----:B-1----:R-:W-:Y:S01]  /*4890*/  FADD.FTZ R71, R83, R70 ;  /* 0x0000004653477221 */ /* 0x002fe20000010000 */
[--C-:B------:R-:W-:Y:S02]  /*48a0*/  IMAD.MOV.U32 R70, RZ, RZ, R25.reuse ;  /* 0x000000ffff467224 */ /* 0x100fe400078e0019 */
[----:B------:R-:W-:Y:S01]  /*48b0*/  FADD.FTZ R97, R77, R98 ;  /* 0x000000624d617221 */ /* 0x000fe20000010000 */
[----:B------:R-:W-:Y:S02]  /*48c0*/  IMAD.MOV.U32 R77, RZ, RZ, R25 ;  /* 0x000000ffff4d7224 */ /* 0x000fe400078e0019 */
[----:B------:R-:W1:Y:S01]  /*48d0*/  MUFU.EX2 R62, R62 ;  /* 0x0000003e003e7308 */ /* 0x000e620000000800 */
[----:B------:R-:W-:-:S01]  /*48e0*/  FADD.FTZ R97, R80, R97 ;  /* 0x0000006150617221 */ /* 0x000fc20000010000 */
[----:B------:R-:W-:-:S02]  /*48f0*/  IMAD.MOV.U32 R76, RZ, RZ, R25 ;  /* 0x000000ffff4c7224 */ /* 0x000fc400078e0019 */
[----:B------:R-:W-:Y:S02]  /*4900*/  IMAD.MOV.U32 R80, RZ, RZ, R25 ;  /* 0x000000ffff507224 */ /* 0x000fe400078e0019 */
[----:B------:R-:W-:Y:S01]  /*4910*/  FADD.FTZ R12, R60, R97 ;  /* 0x000000613c0c7221 */ /* 0x000fe20000010000 */
[--C-:B------:R-:W-:Y:S01]  /*4920*/  IMAD.MOV.U32 R97, RZ, RZ, R25.reuse ;  /* 0x000000ffff617224 */ /* 0x100fe200078e0019 */
[----:B------:R-:W3:Y:S01]  /*4930*/  MUFU.EX2 R63, R63 ;  /* 0x0000003f003f7308 */ /* 0x000ee20000000800 */
[----:B------:R-:W-:-:S07]  /*4940*/  IMAD.MOV.U32 R98, RZ, RZ, R25 ;  /* 0x000000ffff627224 */ /* 0x000fce00078e0019 */
[----:B------:R-:W4:Y:S08]  /*4950*/  MUFU.EX2 R86, R86 ;  /* 0x0000005600567308 */ /* 0x000f300000000800 */
[----:B------:R2:W-:Y:S08]  /*4960*/  MUFU.EX2 R30, R54 ;  /* 0x00000036001e7308 */ /* 0x0005f00000000800 */
[----:B------:R-:W5:Y:S01]  /*4970*/  MUFU.EX2 R81, R81 ;  /* 0x0000005100517308 */ /* 0x000f620000000800 */
[----:B--2---:R-:W-:-:S01]  /*4980*/  FADD.FTZ R54, R90, R71 ;  /* 0x000000475a367221 */ /* 0x004fc20000010000 */
[----:B0-----:R-:W-:Y:S01]  /*4990*/  F2FP.SATFINITE.E4M3.F32.PACK_AB_MERGE_C R90, R91, R90, RZ ;  /* 0x0000005a5b5a723e */ /* 0x001fe200048070ff */
[----:B------:R-:W-:-:S02]  /*49a0*/  IMAD.MOV.U32 R71, RZ, RZ, R25 ;  /* 0x000000ffff477224 */ /* 0x000fc400078e0019 */
[----:B------:R-:W-:Y:S01]  /*49b0*/  FADD.FTZ R9, R91, R54 ;  /* 0x000000365b097221 */ /* 0x000fe20000010000 */
[----:B------:R-:W-:Y:S01]  /*49c0*/  F2FP.SATFINITE.E4M3.F32.PACK_AB_MERGE_C R207, R83, R82, R90 ;  /* 0x0000005253cf723e */ /* 0x000fe2000480705a */
[----:B------:R-:W-:Y:S01]  /*49d0*/  IMAD.MOV.U32 R54, RZ, RZ, R25 ;  /* 0x000000ffff367224 */ /* 0x000fe200078e0019 */
[----:B------:R-:W0:Y:S01]  /*49e0*/  MUFU.EX2 R87, R87 ;  /* 0x0000005700577308 */ /* 0x000e220000000800 */
[----:B-1----:R-:W-:-:S01]  /*49f0*/  FADD.FTZ R14, R62, R9 ;  /* 0x000000093e0e7221 */ /* 0x002fc20000010000 */
[----:B------:R-:W-:Y:S01]  /*4a00*/  FADD.FTZ R9, R61, R12 ;  /* 0x0000000c3d097221 */ /* 0x000fe20000010000 */
[----:B------:R-:W-:Y:S02]  /*4a10*/  IMAD.MOV.U32 R83, RZ, RZ, R25 ;  /* 0x000000ffff537224 */ /* 0x000fe400078e0019 */
[----:B---3--:R-:W-:Y:S01]  /*4a20*/  FADD.FTZ R13, R63, R14 ;  /* 0x0000000e3f0d7221 */ /* 0x008fe20000010000 */
[----:B------:R-:W-:-:S01]  /*4a30*/  FADD.FTZ R12, R64, R9 ;  /* 0x00000009400c7221 */ /* 0x000fc20000010000 */
[----:B------:R-:W-:Y:S01]  /*4a40*/  IMAD.MOV.U32 R82, RZ, RZ, R25 ;  /* 0x000000ffff527224 */ /* 0x000fe200078e0019 */
[----:B------:R-:W1:Y:S01]  /*4a50*/  MUFU.EX2 R65, R65 ;  /* 0x0000004100417308 */ /* 0x000e620000000800 */
[----:B----4-:R-:W-:-:S01]  /*4a60*/  FADD.FTZ R14, R86, R13 ;  /* 0x0000000d560e7221 */ /* 0x010fc20000010000 */
[C---:B-----5:R-:W-:Y:S01]  /*4a70*/  FADD.FTZ R12, R81.reuse, R12 ;  /* 0x0000000c510c7221 */ /* 0x060fe20000010000 */
[----:B------:R-:W-:Y:S01]  /*4a80*/  F2FP.SATFINITE.E4M3.F32.PACK_AB_MERGE_C R208, R81, R64, RZ ;  /* 0x0000004051d0723e */ /* 0x000fe200048070ff */
[----:B------:R-:W-:-:S02]  /*4a90*/  IMAD.MOV.U32 R64, RZ, RZ, R25 ;  /* 0x000000ffff407224 */ /* 0x000fc400078e0019 */
[----:B------:R-:W-:Y:S01]  /*4aa0*/  IMAD.MOV.U32 R81, RZ, RZ, R25 ;  /* 0x000000ffff517224 */ /* 0x000fe200078e0019 */
[----:B------:R-:W-:Y:S01]  /*4ab0*/  F2FP.SATFINITE.E4M3.F32.PACK_AB_MERGE_C R208, R61, R60, R208 ;  /* 0x0000003c3dd0723e */ /* 0x000fe200048070d0 */
[----:B------:R-:W2:Y:S01]  /*4ac0*/  MUFU.EX2 R66, R66 ;  /* 0x0000004200427308 */ /* 0x000ea20000000800 */
[----:B0-----:R-:W-:-:S01]  /*4ad0*/  FADD.FTZ R9, R87, R14 ;  /* 0x0000000e57097221 */ /* 0x001fc20000010000 */
[----:B------:R-:W-:Y:S01]  /*4ae0*/  F2FP.SATFINITE.E4M3.F32.PACK_AB_MERGE_C R86, R87, R86, RZ ;  /* 0x000000565756723e */ /* 0x000fe200048070ff */
[--C-:B------:R-:W-:Y:S02]  /*4af0*/  IMAD.MOV.U32 R61, RZ, RZ, R25.reuse ;  /* 0x000000ffff3d7224 */ /* 0x100fe400078e0019 */
[--C-:B------:R-:W-:Y:S01]  /*4b00*/  IMAD.MOV.U32 R60, RZ, RZ, R25.reuse ;  /* 0x000000ffff3c7224 */ /* 0x100fe200078e0019 */
[----:B------:R-:W-:Y:S01]  /*4b10*/  F2FP.SATFINITE.E4M3.F32.PACK_AB_MERGE_C R209, R63, R62, R86 ;  /* 0x0000003e3fd1723e */ /* 0x000fe20004807056 */
[----:B------:R-:W-:Y:S01]  /*4b20*/  IMAD.MOV.U32 R63, RZ, RZ, R25 ;  /* 0x000000ffff3f7224 */ /* 0x000fe200078e0019 */
[----:B------:R-:W0:Y:S01]  /*4b30*/  MUFU.EX2 R68, R68 ;  /* 0x0000004400447308 */ /* 0x000e220000000800 */
[----:B-1----:R-:W-:-:S01]  /*4b40*/  FADD.FTZ R13, R65, R12 ;  /* 0x0000000c410d7221 */ /* 0x002fc20000010000 */
[----:B------:R-:W-:-:S02]  /*4b50*/  IMAD.MOV.U32 R62, RZ, RZ, R25 ;  /* 0x000000ffff3e7224 */ /* 0x000fc400078e0019 */
[--C-:B------:R-:W-:Y:S02]  /*4b60*/  IMAD.MOV.U32 R87, RZ, RZ, R25.reuse ;  /* 0x000000ffff577224 */ /* 0x100fe400078e0019 */
[----:B------:R-:W-:Y:S02]  /*4b70*/  IMAD.MOV.U32 R86, RZ, RZ, R25 ;  /* 0x000000ffff567224 */ /* 0x000fe400078e0019 */
[----:B------:R-:W1:Y:S01]  /*4b80*/  MUFU.EX2 R67, R67 ;  /* 0x0000004300437308 */ /* 0x000e620000000800 */
[----:B--2---:R-:W-:-:S01]  /*4b90*/  FADD.FTZ R12, R66, R9 ;  /* 0x00000009420c7221 */ /* 0x004fc20000010000 */
[--C-:B------:R-:W-:Y:S02]  /*4ba0*/  IMAD.MOV.U32 R91, RZ, RZ, R25.reuse ;  /* 0x000000ffff5b7224 */ /* 0x100fe400078e0019 */
[----:B------:R-:W-:-:S04]  /*4bb0*/  IMAD.MOV.U32 R90, RZ, RZ, R25 ;  /* 0x000000ffff5a7224 */ /* 0x000fc800078e0019 */
        /* <DEDUP_REMOVED lines=9> */
[C---:B-1----:R-:W-:Y:S01]  /*4c50*/  F2FP.SATFINITE.E4M3.F32.PACK_AB_MERGE_C R210, R72.reuse, R69, RZ ;  /* 0x0000004548d2723e */ /* 0x042fe200048070ff */
[----:B------:R-:W-:Y:S01]  /*4c60*/  FADD.FTZ R72, R72, R13 ;  /* 0x0000000d48487221 */ /* 0x000fe20000010000 */
[--C-:B------:R-:W-:Y:S02]  /*4c70*/  IMAD.MOV.U32 R69, RZ, RZ, R25.reuse ;  /* 0x000000ffff457224 */ /* 0x100fe400078e0019 */
[----:B------:R-:W-:Y:S01]  /*4c80*/  F2FP.SATFINITE.E4M3.F32.PACK_AB_MERGE_C R210, R68, R65, R210 ;  /* 0x0000004144d2723e */ /* 0x000fe200048070d2 */
[--C-:B------:R-:W-:Y:S02]  /*4c90*/  IMAD.MOV.U32 R65, RZ, RZ, R25.reuse ;  /* 0x000000ffff417224 */ /* 0x100fe400078e0019 */
[----:B------:R-:W1:Y:S01]  /*4ca0*/  MUFU.EX2 R44, R44 ;  /* 0x0000002c002c7308 */ /* 0x000e620000000800 */
[C---:B--2---:R-:W-:Y:S01]  /*4cb0*/  F2FP.SATFINITE.E4M3.F32.PACK_AB_MERGE_C R74, R75.reuse, R74, RZ ;  /* 0x0000004a4b4a723e */ /* 0x044fe200048070ff */
[----:B------:R-:W-:Y:S01]  /*4cc0*/  FADD.FTZ R75, R75, R8 ;  /* 0x000000084b4b7221 */ /* 0x000fe20000010000 */
[----:B------:R-:W-:-:S02]  /*4cd0*/  IMAD.MOV.U32 R68, RZ, RZ, R25 ;  /* 0x000000ffff447224 */ /* 0x000fc400078e0019 */
[----:B------:R-:W-:Y:S01]  /*4ce0*/  F2FP.SATFINITE.E4M3.F32.PACK_AB_MERGE_C R211, R67, R66, R74 ;  /* 0x0000004243d3723e */ /* 0x000fe2000480704a */
[----:B------:R-:W-:-:S01]  /*4cf0*/  FADD.FTZ R8, R6, R75 ;  /* 0x0000004b06087221 */ /* 0x000fc20000010000 */
        /* <DEDUP_REMOVED lines=9> */
[----:B------:R-:W1:Y:S01]  /*4d90*/  MUFU.EX2 R50, R50 ;  /* 0x0000003200327308 */ /* 0x000e620000000800 */
[----:B--2---:R-:W-:-:S07]  /*4da0*/  FADD.FTZ R7, R47, R8 ;  /* 0x000000082f077221 */ /* 0x004fce0000010000 */
[----:B------:R-:W2:Y:S01]  /*4db0*/  MUFU.EX2 R51, R51 ;  /* 0x0000003300337308 */ /* 0x000ea20000000800 */
[----:B0-----:R-:W-:-:S07]  /*4dc0*/  FADD.FTZ R9, R45, R10 ;  /* 0x0000000a2d097221 */ /* 0x001fce0000010000 */
[----:B------:R-:W0:Y:S01]  /*4dd0*/  MUFU.EX2 R84, R84 ;  /* 0x0000005400547308 */ /* 0x000e220000000800 */
[----:B-1----:R-:W-:-:S07]  /*4de0*/  FADD.FTZ R8, R50, R7 ;  /* 0x0000000732087221 */ /* 0x002fce0000010000 */
[----:B------:R-:W1:Y:S01]  /*4df0*/  MUFU.EX2 R48, R48 ;  /* 0x0000003000307308 */ /* 0x000e620000000800 */
[C---:B--2---:R-:W-:Y:S01]  /*4e00*/  F2FP.SATFINITE.E4M3.F32.PACK_AB_MERGE_C R50, R51.reuse, R50, RZ ;  /* 0x000000323332723e */ /* 0x044fe200048070ff */
[----:B------:R-:W-:-:S03]  /*4e10*/  FADD.FTZ R51, R51, R8 ;  /* 0x0000000833337221 */ /* 0x000fc60000010000 */
[----:B------:R-:W-:Y:S01]  /*4e20*/  F2FP.SATFINITE.E4M3.F32.PACK_AB_MERGE_C R213, R47, R6, R50 ;  /* 0x000000062fd5723e */ /* 0x000fe20004807032 */
[----:B------:R-:W-:-:S01]  /*4e30*/  FADD.FTZ R10, R30, R51 ;  /* 0x000000331e0a7221 */ /* 0x000fc20000010000 */
[----:B------:R-:W-:Y:S01]  /*4e40*/  IMAD.MOV.U32 R47, RZ, RZ, R25 ;  /* 0x000000ffff2f7224 */ /* 0x000fe200078e0019 */
        /* <DEDUP_REMOVED lines=12> */
[----:B------:R-:W-:Y:S01]  /*4f10*/  MUFU.EX2 R52, R52 ;  /* 0x0000003400347308 */ /* 0x000fe20000000800 */
[----:B--2---:R-:W-:-:S07]  /*4f20*/  FADD.FTZ R7, R49, R8 ;  /* 0x0000000831077221 */ /* 0x004fce0000010000 */
[----:B------:R-:W1:Y:S01]  /*4f30*/  MUFU.EX2 R53, R53 ;  /* 0x0000003500357308 */ /* 0x000e620000000800 */
[----:B0-----:R-:W-:-:S07]  /*4f40*/  FADD.FTZ R9, R55, R10 ;  /* 0x0000000a37097221 */ /* 0x001fce0000010000 */
[----:B------:R-:W0:Y:S08]  /*4f50*/  MUFU.EX2 R58, R58 ;  /* 0x0000003a003a7308 */ /* 0x000e300000000800 */
[----:B------:R-:W2:Y:S01]  /*4f60*/  MUFU.EX2 R59, R59 ;  /* 0x0000003b003b7308 */ /* 0x000ea20000000800 */
[----:B-1----:R-:W-:Y:S01]  /*4f70*/  F2FP.SATFINITE.E4M3.F32.PACK_AB_MERGE_C R214, R53, R52, RZ ;  /* 0x0000003435d6723e */ /* 0x002fe200048070ff */
[----:B------:R-:W-:-:S03]  /*4f80*/  FADD.FTZ R52, R52, R7 ;  /* 0x0000000734347221 */ /* 0x000fc60000010000 */
[----:B------:R-:W-:Y:S01]  /*4f90*/  F2FP.SATFINITE.E4M3.F32.PACK_AB_MERGE_C R214, R49, R48, R214 ;  /* 0x0000003031d6723e */ /* 0x000fe200048070d6 */
[----:B------:R-:W-:-:S01]  /*4fa0*/  FADD.FTZ R53, R53, R52 ;  /* 0x0000003435357221 */ /* 0x000fc20000010000 */
[----:B------:R-:W-:Y:S01]  /*4fb0*/  IMAD.MOV.U32 R49, RZ, RZ, R25 ;  /* 0x000000ffff317224 */ /* 0x000fe200078e0019 */
[----:B------:R-:W-:Y:S01]  /*4fc0*/  MUFU.EX2 R32, R32 ;  /* 0x0000002000207308 */ /* 0x000fe20000000800 */
[----:B0-----:R-:W-:-:S01]  /*4fd0*/  FADD.FTZ R8, R58, R9 ;  /* 0x000000093a087221 */ /* 0x001fc20000010000 */
[--C-:B------:R-:W-:Y:S02]  /*4fe0*/  IMAD.MOV.U32 R48, RZ, RZ, R25.reuse ;  /* 0x000000ffff307224 */ /* 0x100fe400078e0019 */
[----:B------:R-:W-:-:S04]  /*4ff0*/  IMAD.MOV.U32 R52, RZ, RZ, R25 ;  /* 0x000000ffff347224 */ /* 0x000fc800078e0019 */
        /* <DEDUP_REMOVED lines=22> */
[----:B------:R-:W0:Y:S01]  /*5160*/  MUFU.EX2 R35, R35 ;  /* 0x0000002300237308 */ /* 0x000e220000000800 */
[----:B-1----:R-:W-:-:S01]  /*5170*/  FADD.FTZ R7, R31, R10 ;  /* 0x0000000a1f077221 */ /* 0x002fc20000010000 */
        /* <DEDUP_REMOVED lines=10> */
[--C-:B------:R-:W-:Y:S02]  /*5220*/  IMAD.MOV.U32 R34, RZ, RZ, R25.reuse ;  /* 0x000000ffff227224 */ /* 0x100fe400078e0019 */
[----:B------:R-:W-:-:S05]  /*5230*/  IMAD.MOV.U32 R46, RZ, RZ, R25 ;  /* 0x000000ffff2e7224 */ /* 0x000fca00078e0019 */
[----:B------:R-:W2:Y:S01]  /*5240*/  MUFU.EX2 R38, R38 ;  /* 0x0000002600267308 */ /* 0x000ea20000000800 */
[----:B-1----:R-:W-:-:S07]  /*5250*/  F2FP.SATFINITE.E4M3.F32.PACK_AB_MERGE_C R7, R41, R40, RZ ;  /* 0x000000282907723e */ /* 0x002fce00048070ff */
[----:B------:R-:W1:Y:S01]  /*5260*/  MUFU.EX2 R37, R37 ;  /* 0x0000002500257308 */ /* 0x000e620000000800 */
[----:B0-----:R-:W-:-:S01]  /*5270*/  FADD.FTZ R8, R36, R33 ;  /* 0x0000002124087221 */ /* 0x001fc20000010000 */
[----:B------:R-:W-:-:S06]  /*5280*/  IMAD.MOV.U32 R33, RZ, RZ, R25 ;  /* 0x000000ffff217224 */ /* 0x000fcc00078e0019 */
[----:B------:R-:W0:Y:S01]  /*5290*/  MUFU.EX2 R73, R73 ;  /* 0x0000004900497308 */ /* 0x000e220000000800 */
[----:B--2---:R-:W-:-:S01]  /*52a0*/  FADD.FTZ R10, R38, R35 ;  /* 0x00000023260a7221 */ /* 0x004fc20000010000 */
[----:B------:R-:W-:-:S06]  /*52b0*/  IMAD.MOV.U32 R35, RZ, RZ, R25 ;  /* 0x000000ffff237224 */ /* 0x000fcc00078e0019 */
[----:B------:R-:W-:Y:S01]  /*52c0*/  MUFU.EX2 R42, R42 ;  /* 0x0000002a002a7308 */ /* 0x000fe20000000800 */
[C---:B-1----:R-:W-:Y:S01]  /*52d0*/  F2FP.SATFINITE.E4M3.F32.PACK_AB_MERGE_C R218, R37.reuse, R36, R7 ;  /* 0x0000002425da723e */ /* 0x042fe20004807007 */
[----:B------:R-:W-:Y:S01]  /*52e0*/  FADD.FTZ R37, R37, R8 ;  /* 0x0000000825257221 */ /* 0x000fe20000010000 */
[----:B------:R-:W-:-:S03]  /*52f0*/  IMAD.MOV.U32 R36, RZ, RZ, R25 ;  /* 0x000000ffff247224 */ /* 0x000fc600078e0019 */
[----:B------:R-:W-:Y:S01]  /*5300*/  FADD.FTZ R6, R40, R37 ;  /* 0x0000002528067221 */ /* 0x000fe20000010000 */
[----:B------:R-:W-:Y:S01]  /*5310*/  IMAD.MOV.U32 R37, RZ, RZ, R25 ;  /* 0x000000ffff257224 */ /* 0x000fe200078e0019 */
[----:B------:R-:W1:Y:S01]  /*5320*/  MUFU.EX2 R43, R43 ;  /* 0x0000002b002b7308 */ /* 0x000e620000000800 */
[----:B0-----:R-:W-:-:S01]  /*5330*/  FADD.FTZ R7, R73, R10 ;  /* 0x0000000a49077221 */ /* 0x001fc20000010000 */
[----:B------:R-:W-:Y:S01]  /*5340*/  FADD.FTZ R6, R41, R6 ;  /* 0x0000000629067221 */ /* 0x000fe20000010000 */
[--C-:B------:R-:W-:Y:S02]  /*5350*/  IMAD.MOV.U32 R41, RZ, RZ, R25.reuse ;  /* 0x000000ffff297224 */ /* 0x100fe400078e0019 */
[----:B------:R-:W-:Y:S01]  /*5360*/  IMAD.MOV.U32 R40, RZ, RZ, R25 ;  /* 0x000000ffff287224 */ /* 0x000fe200078e0019 */
[----:B-1----:R-:W-:Y:S01]  /*5370*/  F2FP.SATFINITE.E4M3.F32.PACK_AB_MERGE_C R8, R43, R42, RZ ;  /* 0x0000002a2b08723e */ /* 0x002fe200048070ff */
[----:B------:R-:W-:-:S03]  /*5380*/  FADD.FTZ R42, R42, R7 ;  /* 0x000000072a2a7221 */ /* 0x000fc60000010000 */
[----:B------:R-:W-:Y:S01]  /*5390*/  F2FP.SATFINITE.E4M3.F32.PACK_AB_MERGE_C R219, R73, R38, R8 ;  /* 0x0000002649db723e */ /* 0x000fe20004807008 */
[----:B------:R-:W-:-:S01]  /*53a0*/  FADD.FTZ R7, R43, R42 ;  /* 0x0000002a2b077221 */ /* 0x000fc20000010000 */
[--C-:B------:R-:W-:Y:S02]  /*53b0*/  IMAD.MOV.U32 R38, RZ, RZ, R25.reuse ;  /* 0x000000ffff267224 */ /* 0x100fe400078e0019 */
[--C-:B------:R-:W-:Y:S02]  /*53c0*/  IMAD.MOV.U32 R43, RZ, RZ, R25.reuse ;  /* 0x000000ffff2b7224 */ /* 0x100fe400078e0019 */
        /* <DEDUP_REMOVED lines=53> */
[----:B------:R-:W-:Y:S01]  /*5720*/  UMOV UR55, UR46 ;  /* 0x0000002e00377c82 */ /* 0x000fe20008000000 */
[----:B------:R-:W-:-:S05]  /*5730*/  UMOV UR54, UR53 ;  /* 0x0000003500367c82 */ /* 0x000fca0008000000 */
.L_x_3291:
[----:B------:R-:W-:Y:S01]  /*5740*/  ISETP.NE.AND P2, PT, RZ, UR44, PT ;  /* 0x0000002cff007c0c */ /* 0x000fe2000bf45270 */
[----:B------:R-:W-:-:S04]  /*5750*/  UISETP.NE.AND UP0, UPT, UR54, 0x1, UPT ;  /* 0x000000013600788c */ /* 0x000fc8000bf05270 */
[----:B------:R-:W-:-:S04]  /*5760*/  USEL UR46, URZ, 0x1, UP0 ;  /* 0x000000013f2e7887 */ /* 0x000fc80008000000 */
[----:B------:R-:W-:-:S04]  /*5770*/  ULOP3.LUT UR46, UR55, UR46, URZ, 0x3c, !UPT ;  /* 0x0000002e372e7292 */ /* 0x000fc8000f8e3c3f */
[----:B------:R-:W-:Y:S08]  /*5780*/  @P2 BRA `(.L_x_3282) ;  /* 0x0000000000442947 */ /* 0x000ff00003800000 */
[----:B------:R-:W-:Y:S05]  /*5790*/  @!P0 BRA `(.L_x_3283) ;  /* 0x0000000000048947 */ /* 0x000fea0003800000 */
[----:B------:R-:W-:Y:S01]  /*57a0*/  BPT.TRAP 0x1 ;  /* 0x000000040000795c */ /* 0x000fe20000300000 */
.L_x_3283:
        /* <DEDUP_REMOVED lines=12> */
.L_x_3284:
[----:B-1----:R-:W-:Y:S05]  /*5870*/  @P1 BRA `(.L_x_3282) ;  /* 0x0000000000081947 */ /* 0x002fea0003800000 */
[----:B------:R-:W1:Y:S02]  /*5880*/  SYNCS.PHASECHK.TRANS64.TRYWAIT P1, [UR6+0x33430], R0 ;  /* 0x03343000ff0075a7 */ /* 0x000e640008020146 */
[----:B-1----:R-:W-:Y:S05]  /*5890*/  @!P1 BRA `(.L_x_3285) ;  /* 0x000000f400309947 */ /* 0x002fea0003800000 */
.L_x_3282:
[----:B------:R-:W2:Y:S01]  /*58a0*/  S2R R2, SR_TID.X ;  /* 0x0000000000027919 */ /* 0x000ea20000002100 */
[----:B------:R-:W-:Y:S01]  /*58b0*/  UIADD3 UR53, UR54, 0x1, URZ ;  /* 0x0000000136357890 */ /* 0x000fe2000fffe03f */
[----:B------:R-:W-:Y:S01]  /*58c0*/  UMOV UR27, 0x80000020 ;  /* 0x80000020001b7882 */ /* 0x000fe20000000000 */
[----:B------:R-:W-:Y:S02]  /*58d0*/  UMOV UR28, UR24 ;  /* 0x00000018001c7c82 */ /* 0x000fe40008000000 */
[----:B------:R-:W-:Y:S01]  /*58e0*/  UISETP.NE.AND UP0, UPT, UR53, 0x2, UPT ;  /* 0x000000023500788c */ /* 0x000fe2000bf05270 */
[----:B------:R-:W-:Y:S01]  /*58f0*/  UMOV UR29, UR25 ;  /* 0x00000019001d7c82 */ /* 0x000fe20008000000 */
[----:B------:R-:W-:Y:S02]  /*5900*/  UMOV UR31, 0x80000020 ;  /* 0x80000020001f7882 */ /* 0x000fe40000000000 */
[----:B------:R-:W-:Y:S01]  /*5910*/  USEL UR53, UR53, URZ, UP0 ;  /* 0x0000003f35357287 */ /* 0x000fe20008000000 */
[----:B------:R-:W-:Y:S01]  /*5920*/  UMOV UR32, UR24 ;  /* 0x0000001800207c82 */ /* 0x000fe20008000000 */
[----:B------:R-:W-:-:S02]  /*5930*/  UMOV UR33, UR25 ;  /* 0x0000001900217c82 */ /* 0x000fc40008000000 */
[----:B------:R-:W-:Y:S01]  /*5940*/  UIMAD UR56, UR53, 0x780, UR49 ;  /* 0x00000780353878a4 */ /* 0x000fe2000f8e0231 */
[----:B------:R-:W-:Y:S01]  /*5950*/  UMOV UR35, 0x80000020 ;  /* 0x8000002000237882 */ /* 0x000fe20000000000 */
[----:B------:R-:W-:Y:S02]  /*5960*/  UMOV UR7, 0x80000020 ;  /* 0x8000002000077882 */ /* 0x000fe40000000000 */
[----:B------:R-:W-:Y:S02]  /*5970*/  UIADD3 UR30, UR56, 0x80, URZ ;  /* 0x00000080381e7890 */ /* 0x000fe4000fffe03f */
[----:B------:R-:W-:Y:S02]  /*5980*/  UIADD3 UR34, UR56, 0x100, URZ ;  /* 0x0000010038227890 */ /* 0x000fe4000fffe03f */
[----:B------:R-:W-:Y:S01]  /*5990*/  UMOV UR26, UR56 ;  /* 0x00000038001a7c82 */ /* 0x000fe20008000000 */
[----:B------:R-:W-:Y:S02]  /*59a0*/  UIADD3 UR6, UR56, 0x2, URZ ;  /* 0x0000000238067890 */ /* 0x000fe4000fffe03f */
[----:B------:R-:W-:Y:S01]  /*59b0*/  UIADD3 UR10, UR56, 0x202, URZ ;  /* 0x00000202380a7890 */ /* 0x000fe2000fffe03f */
[----:B------:R-:W-:Y:S01]  /*59c0*/  UMOV UR11, 0x80000020 ;  /* 0x80000020000b7882 */ /* 0x000fe20000000000 */
[----:B------:R-:W-:Y:S01]  /*59d0*/  UIADD3 UR14, UR56, 0x282, URZ ;  /* 0x00000282380e7890 */ /* 0x000fe2000fffe03f */
[----:B------:R-:W-:Y:S01]  /*59e0*/  UMOV UR15, 0x80000020 ;  /* 0x80000020000f7882 */ /* 0x000fe20000000000 */
[----:B------:R-:W-:Y:S01]  /*59f0*/  UIADD3 UR18, UR56, 0x500, URZ ;  /* 0x0000050038127890 */ /* 0x000fe2000fffe03f */
[----:B--2---:R-:W-:Y:S01]  /*5a00*/  SHF.R.U32.HI R2, RZ, 0x7, R2 ;  /* 0x00000007ff027819 */ /* 0x004fe20000011602 */
[----:B------:R-:W-:Y:S01]  /*5a10*/  UMOV UR19, 0x80000020 ;  /* 0x8000002000137882 */ /* 0x000fe20000000000 */
[----:B------:R-:W-:Y:S01]  /*5a20*/  UIADD3 UR22, UR56, 0x502, URZ ;  /* 0x0000050238167890 */ /* 0x000fe2000fffe03f */
[----:B------:R-:W-:-:S02]  /*5a30*/  UMOV UR23, 0x80000020 ;  /* 0x8000002000177882 */ /* 0x000fc40000000000 */
[----:B01----:R-:W-:-:S05]  /*5a40*/  VIADD R0, R2, 0x8 ;  /* 0x0000000802007836 */ /* 0x003fca0000000000 */
[----:B------:R0:W-:Y:S06]  /*5a50*/  BAR.SYNC.DEFER_BLOCKING R0, 0x100 ;  /* 0x000400000000751d */ /* 0x0001ec0000010000 */
[----:B------:R-:W-:-:S06]  /*5a60*/  WARPGROUP.ARRIVE ;  /* 0x00000000000079c5 */ /* 0x000fcc0000000000 */
[----:B------:R-:W-:Y:S01]  /*5a70*/  QGMMA.64x32x32.F32.E4M3.E4M3 R184, gdesc[UR24], RZ, !UPT, gsb0 ;  /* 0x0060000018b879f3 */ /* 0x000fe2000c0008ff */
[----:B------:R-:W-:Y:S01]  /*5a80*/  UIADD3 UR26, UR56, 0x180, URZ ;  /* 0x00000180381a7890 */ /* 0x000fe2000fffe03f */
[----:B------:R-:W-:Y:S01]  /*5a90*/  UMOV UR27, 0x80000020 ;  /* 0x80000020001b7882 */ /* 0x000fe20000000000 */
[----:B------:R-:W-:Y:S02]  /*5aa0*/  WARPGROUP.DEPBAR.LE gsb0, 0x0 ;  /* 0x00008000000079c5 */ /* 0x000fe40000010000 */
[----:B------:R-:W-:-:S06]  /*5ab0*/  WARPGROUP.ARRIVE ;  /* 0x00000000000079c5 */ /* 0x000fcc0000000000 */
[----:B------:R-:W-:Y:S01]  /*5ac0*/  QGMMA.64x32x32.F32.E4M3.E4M3 R168, gdesc[UR28], RZ, !UPT, gsb0 ;  /* 0x006000001ca879f3 */ /* 0x000fe2000c0008ff */
[----:B------:R-:W-:Y:S01]  /*5ad0*/  UIADD3 UR30, UR56, 0x200, URZ ;  /* 0x00000200381e7890 */ /* 0x000fe2000fffe03f */
[----:B------:R-:W-:Y:S01]  /*5ae0*/  UMOV UR28, UR24 ;  /* 0x00000018001c7c82 */ /* 0x000fe20008000000 */
[----:B------:R-:W-:Y:S01]  /*5af0*/  UMOV UR29, UR25 ;  /* 0x00000019001d7c82 */ /* 0x000fe20008000000 */
        /* <DEDUP_REMOVED lines=10> */
[----:B------:R-:W-:Y:S03]  /*5ba0*/  QGMMA.64x32x32.F32.E4M3.E4M3 R136, gdesc[UR24], RZ, !UPT, gsb0 ;  /* 0x00600000188879f3 */ /* 0x000fe6000c0008ff */
        /* <DEDUP_REMOVED lines=124> */
[----:B------:R-:W-:Y:S01]  /*6370*/  UIADD3 UR56, UR56, 0x702, URZ ;  /* 0x0000070238387890 */ /* 0x000fe2000fffe03f */
[----:B------:R-:W-:Y:S02]  /*6380*/  WARPGROUP.DEPBAR.LE gsb0, 0x0 ;  /* 0x00008000000079c5 */ /* 0x000fe40000010000 */
[----:B------:R-:W-:-:S06]  /*6390*/  WARPGROUP.ARRIVE ;  /* 0x00000000000079c5 */ /* 0x000fcc0000000000 */
[----:B------:R-:W-:Y:S03]  /*63a0*/  QGMMA.64x32x32.F32.E4M3.E4M3 R168, gdesc[UR28], R168, gsb0 ;  /* 0x006000001ca879f3 */ /* 0x000fe600080008a8 */
        /* <DEDUP_REMOVED lines=15> */
.L_x_3287:
        /* <DEDUP_REMOVED lines=9> */
.L_x_3288:
[----:B-1----:R-:W-:Y:S05]  /*6530*/  @P1 BRA `(.L_x_3286) ;  /* 0x0000000000081947 */ /* 0x002fea0003800000 */
[----:B------:R-:W1:Y:S02]  /*6540*/  SYNCS.PHASECHK.TRANS64.TRYWAIT P1, [UR6+0x33450], R0 ;  /* 0x03345000ff0075a7 */ /* 0x000e640008020146 */
[----:B-1----:R-:W-:Y:S05]  /*6550*/  @!P1 BRA `(.L_x_3289) ;  /* 0x000000e800189947 */ /* 0x002fea0003800000 */
.L_x_3286:
        /* <DEDUP_REMOVED lines=38> */
[----:B------:R-:W-:Y:S01]  /*67c0*/  UIMAD UR10, UR54, 0x780, UR6 ;  /* 0x00000780360a78a4 */ /* 0x000fe2000f8e0206 */
[----:B------:R-:W-:-:S02]  /*67d0*/  FMNMX.FTZ R5, R179, R5, !PT ;  /* 0x00000005b3057209 */ /* 0x000fc40007810000 */
        /* <DEDUP_REMOVED lines=56> */
[----:B------:R-:W-:Y:S01]  /*6b60*/  ISETP.NE.AND P1, PT, R3, RZ, PT ;  /* 0x000000ff0300720c */ /* 0x000fe20003f25270 */
[----:B------:R-:W0:Y:S04]  /*6b70*/  SHFL.BFLY PT, R11, R4, 0x2, 0x1f ;  /* 0x0c401f00040b7f89 */ /* 0x000e2800000e0000 */
[----:B------:R-:W1:Y:S01]  /*6b80*/  SHFL.BFLY PT, R10, R5, 0x2, 0x1f ;  /* 0x0c401f00050a7f89 */ /* 0x000e6200000e0000 */
[----:B0-----:R-:W-:-:S02]  /*6b90*/  FMNMX.FTZ R4, R4, R11, !PT ;  /* 0x0000000b04047209 */ /* 0x001fc40007810000 */
[----:B-1----:R-:W-:-:S03]  /*6ba0*/  FMNMX.FTZ R5, R5, R10, !PT ;  /* 0x0000000a05057209 */ /* 0x002fc60007810000 */
[----:B------:R-:W0:Y:S04]  /*6bb0*/  SHFL.BFLY PT, R11, R4, 0x1, 0x1f ;  /* 0x0c201f00040b7f89 */ /* 0x000e2800000e0000 */
[----:B------:R-:W1:Y:S01]  /*6bc0*/  SHFL.BFLY PT, R10, R5, 0x1, 0x1f ;  /* 0x0c201f00050a7f89 */ /* 0x000e6200000e0000 */
[----:B0-----:R-:W-:Y:S01]  /*6bd0*/  FMNMX.FTZ R4, R4, R11, !PT ;  /* 0x0000000b04047209 */ /* 0x001fe20007810000 */
[----:B------:R-:W-:Y:S01]  /*6be0*/  IMAD.U32 R11, RZ, RZ, UR41 ;  /* 0x00000029ff0b7e24 */ /* 0x000fe2000f8e00ff */
[----:B-1----:R-:W-:-:S03]  /*6bf0*/  FMNMX.FTZ R5, R5, R10, !PT ;  /* 0x0000000a05057209 */ /* 0x002fc60007810000 */
[C---:B------:R-:W-:Y:S01]  /*6c00*/  FFMA.FTZ R10, R4.reuse, R11, -8 ;  /* 0xc1000000040a7423 */ /* 0x040fe2000001000b */
[----:B------:R-:W-:-:S03]  /*6c10*/  FADD.FTZ R9, -R4, R9 ;  /* 0x0000000904097221 */ /* 0x000fc60000010100 */
        /* <DEDUP_REMOVED lines=40> */
[----:B------:R-:W-:Y:S01]  /*6ea0*/  FFMA.FTZ R10, R133, UR41, -R10 ;  /* 0x00000029850a7c23 */ /* 0x000fe2000801080a */
[----:B------:R-:W-:-:S01]  /*6eb0*/  FADD.FTZ R8, -R5, R8 ;  /* 0x0000000805087221 */ /* 0x000fc20000010100 */
[----:B------:R-:W-:Y:S01]  /*6ec0*/  FFMA.FTZ R133, R5, R188, -8 ;  /* 0xc100000005857423 */ /* 0x000fe200000100bc */
[----:B------:R-:W-:-:S02]  /*6ed0*/  WARPGROUP.DEPBAR.LE gsb0, 0x0 ;  /* 0x00008000000079c5 */ /* 0x000fc40000010000 */
[----:B------:R-:W-:-:S06]  /*6ee0*/  WARPGROUP.ARRIVE ;  /* 0x00000000000079c5 */ /* 0x000fcc0000000000 */
[----:B------:R-:W0:Y:S01]  /*6ef0*/  S2R R203, SR_TID.X ;  /* 0x0000000000cb7919 */ /* 0x000e220000002100 */
[----:B------:R-:W-:Y:S01]  /*6f00*/  FMUL.FTZ R9, R9, UR41 ;  /* 0x0000002909097c20 */ /* 0x000fe20008410000 */
[----:B------:R-:W-:Y:S01]  /*6f10*/  FMUL.FTZ R8, R8, UR41 ;  /* 0x0000002908087c20 */ /* 0x000fe20008410000 */
[----:B------:R-:W-:-:S01]  /*6f20*/  FFMA.FTZ R185, R186, UR41, -R133 ;  /* 0x00000029bab97c23 */ /* 0x000fc20008010885 */
[--C-:B------:R-:W-:Y:S01]  /*6f30*/  FFMA.FTZ R186, R187, UR41, -R133.reuse ;  /* 0x00000029bbba7c23 */ /* 0x100fe20008010885 */
[----:B------:R-:W-:Y:S01]  /*6f40*/  QGMMA.64x192x32.F32.E4M3.E4M3 R24, R204, gdesc[UR4], R24, gsb0 ;  /* 0x02e00004cc187df3 */ /* 0x000fe20008000818 */
[----:B------:R-:W-:Y:S01]  /*6f50*/  UIADD3 UR6, UR10, 0x300, URZ ;  /* 0x000003000a067890 */ /* 0x000fe2000fffe03f */
[----:B------:R-:W-:Y:S01]  /*6f60*/  MUFU.EX2 R9, R9 ;  /* 0x0000000900097308 */ /* 0x000fe20000000800 */
[----:B------:R-:W-:Y:S01]  /*6f70*/  UMOV UR7, 0xc0000010 ;  /* 0xc000001000077882 */ /* 0x000fe20000000000 */
[--C-:B------:R-:W-:Y:S01]  /*6f80*/  FFMA.FTZ R187, R190, UR41, -R133.reuse ;  /* 0x00000029bebb7c23 */ /* 0x100fe20008010885 */
[----:B------:R-:W-:-:S01]  /*6f90*/  FFMA.FTZ R188, R191, UR41, -R133 ;  /* 0x00000029bfbc7c23 */ /* 0x000fc20008010885 */
[--C-:B------:R-:W-:Y:S01]  /*6fa0*/  FFMA.FTZ R189, R194, UR41, -R133.reuse ;  /* 0x00000029c2bd7c23 */ /* 0x100fe20008010885 */
[----:B------:R-:W-:-:S01]  /*6fb0*/  FFMA.FTZ R190, R195, UR41, -R133 ;  /* 0x00000029c3be7c23 */ /* 0x000fc20008010885 */
[--C-:B------:R-:W-:Y:S01]  /*6fc0*/  FFMA.FTZ R191, R198, UR41, -R133.reuse ;  /* 0x00000029c6bf7c23 */ /* 0x100fe20008010885 */
        /* <DEDUP_REMOVED lines=18> */
[----:B0-----:R-:W-:Y:S01]  /*70f0*/  SHF.R.U32.HI R203, RZ, 0x7, R203 ;  /* 0x00000007ffcb7819 */ /* 0x001fe200000116cb */
        /* <DEDUP_REMOVED lines=14> */
[----:B------:R-:W3:Y:S01]  /*71e0*/  MUFU.EX2 R186, R186 ;  /* 0x000000ba00ba7308 */ /* 0x000ee20000000800 */
[----:B------:R-:W-:-:S01]  /*71f0*/  FFMA.FTZ R127, R127, UR41, -R133 ;  /* 0x000000297f7f7c23 */ /* 0x000fc20008010885 */
[--C-:B------:R-:W-:Y:S01]  /*7200*/  FFMA.FTZ R130, R130, UR41, -R133.reuse ;  /* 0x0000002982827c23 */ /* 0x100fe20008010885 */
[----:B------:R-:W-:-:S01]  /*7210*/  FFMA.FTZ R131, R131, UR41, -R133 ;  /* 0x0000002983837c23 */ /* 0x000fc20008010885 */
[--C-:B------:R-:W-:Y:S01]  /*7220*/  FFMA.FTZ R134, R134, UR41, -R133.reuse ;  /* 0x0000002986867c23 */ /* 0x100fe20008010885 */
[----:B------:R-:W-:Y:S01]  /*7230*/  IADD3 R194, -R203, 0xb, RZ ;  /* 0x0000000bcbc27810 */ /* 0x000fe20007ffe1ff */
[----:B------:R-:W-:Y:S01]  /*7240*/  FFMA.FTZ R133, R135, UR41, -R133 ;  /* 0x0000002987857c23 */ /* 0x000fe20008010885 */
[----:B-1----:R-:W-:-:S01]  /*7250*/  FFMA.FTZ R135, R9, R6, R11 ;  /* 0x0000000609877223 */ /* 0x002fc2000001000b */
[----:B------:R-:W1:Y:S01]  /*7260*/  MUFU.EX2 R13, R13 ;  /* 0x0000000d000d7308 */ /* 0x000e620000000800 */
[----:B--2---:R-:W-:-:S01]  /*7270*/  FFMA.FTZ R7, R8, R7, R185 ;  /* 0x0000000708077223 */ /* 0x004fc200000100b9 */
[----:B------:R-:W-:-:S02]  /*7280*/  IMAD.U32 R193, RZ, RZ, UR53 ;  /* 0x00000035ffc17e24 */ /* 0x000fc4000f8e00ff */
[----:B0-----:R-:W-:-:S02]  /*7290*/  FADD.FTZ R6, R12, R135 ;  /* 0x000000870c067221 */ /* 0x001fc40000010000 */
[----:B------:R-:W-:Y:S02]  /*72a0*/  @!P1 IMAD R193, R193, 0x8, R0 ;  /* 0x00000008c1c19824 */ /* 0x000fe400078e0200 */
[----:B------:R-:W0:Y:S02]  /*72b0*/  MUFU.EX2 R187, R187 ;  /* 0x000000bb00bb7308 */ /* 0x000e240000000800 */
[----:B------:R-:W-:-:S05]  /*72c0*/  @!P1 VIADD R193, R193, 0x33440 ;  /* 0x00033440c1c19836 */ /* 0x000fca0000000000 */
[----:B------:R-:W-:Y:S01]  /*72d0*/  @!P1 PRMT R193, RZ, 0x654, R193 ;  /* 0x00000654ffc19816 */ /* 0x000fe200000000c1 */
[----:B------:R-:W2:Y:S08]  /*72e0*/  MUFU.EX2 R14, R14 ;  /* 0x0000000e000e7308 */ /* 0x000eb00000000800 */
        /* <DEDUP_REMOVED lines=20> */
[----:B------:R-:W-:Y:S01]  /*7430*/  QGMMA.64x192x32.F32.E4M3.E4M3 R24, R208, gdesc[UR4], R24, gsb0 ;  /* 0x02e00004d0187df3 */ /* 0x000fe20008000818 */
[----:B------:R-:W-:Y:S01]  /*7440*/  UIADD3 UR6, UR10, 0x480, URZ ;  /* 0x000004800a067890 */ /* 0x000fe2000fffe03f */
[----:B------:R-:W-:-:S05]  /*7450*/  UMOV UR7, 0xc0000010 ;  /* 0xc000001000077882 */ /* 0x000fca0000000000 */
        /* <DEDUP_REMOVED lines=60> */
[----:B------:R-:W-:Y:S07]  /*7820*/  QGMMA.64x192x32.F32.E4M3.E4M3 R24, R216, gdesc[UR4], R24, gsb0 ;  /* 0x02e00004d8187df3 */ /* 0x000fee0008000818 */
[----:B------:R-:W5:Y:S08]  /*7830*/  MUFU.EX2 R10, R10 ;  /* 0x0000000a000a7308 */ /* 0x000f700000000800 */
[----:B------:R-:W5:Y:S01]  /*7840*/  MUFU.EX2 R133, R133 ;  /* 0x0000008500857308 */ /* 0x000f620000000800 */
[----:B------:R-:W-:-:S02]  /*7850*/  WARPGROUP.DEPBAR.LE gsb0, 0x0 ;  /* 0x00008000000079c5 */ /* 0x000fc40000010000 */
[----:B------:R3:W-:Y:S06]  /*7860*/  BAR.ARV R194, 0x100 ;  /* 0x000400c20000751d */ /* 0x0007ec0000002000 */
[----:B------:R0:W-:Y:S01]  /*7870*/  @!P1 SYNCS.ARRIVE.TRANS64.RED.A1T0 RZ, [R193+URZ], RZ ;  /* 0x000000ffc1ff99a7 */ /* 0x0001e2000810043f */
[----:B---3--:R-:W-:-:S01]  /*7880*/  FADD.FTZ R194, R186, R7 ;  /* 0x00000007bac27221 */ /* 0x008fc20000010000 */
[----:B-1----:R-:W-:-:S03]  /*7890*/  FADD.FTZ R7, R13, R6 ;  /* 0x000000060d077221 */ /* 0x002fc60000010000 */
[----:B0-----:R-:W-:Y:S01]  /*78a0*/  FADD.FTZ R135, R187, R194 ;  /* 0x000000c2bb877221 */ /* 0x001fe20000010000 */
[----:B--2---:R-:W-:-:S03]  /*78b0*/  FADD.FTZ R6, R14, R7 ;  /* 0x000000070e067221 */ /* 0x004fc60000010000 */
        /* <DEDUP_REMOVED lines=75> */
.L_x_3290:
        /* <DEDUP_REMOVED lines=15> */
[-C--:B------:R-:W-:Y:S01]  /*7e60*/  FMUL.FTZ R24, R24, R9.reuse ;  /* 0x0000000918187220 */ /* 0x080fe20000410000 */
[----:B------:R-:W-:Y:S01]  /*7e70*/  F2FP.SATFINITE.E4M3.F32.PACK_AB_MERGE_C R180, R181, R180, RZ ;  /* 0x000000b4b5b4723e */ /* 0x000fe200048070ff */
[-C--:B------:R-:W-:Y:S01]  /*7e80*/  FMUL.FTZ R25, R25, R9.reuse ;  /* 0x0000000919197220 */ /* 0x080fe20000410000 */
[----:B------:R-:W-:Y:S01]  /*7e90*/  PRMT R11, R2, 0x654, R11 ;  /* 0x00000654020b7816 */ /* 0x000fe2000000000b */
[-C--:B------:R-:W-:Y:S01]  /*7ea0*/  FMUL.FTZ R28, R28, R9.reuse ;  /* 0x000000091c1c7220 */ /* 0x080fe20000410000 */
[----:B------:R-:W-:Y:S01]  /*7eb0*/  F2FP.SATFINITE.E4M3.F32.PACK_AB_MERGE_C R182, R183, R182, RZ ;  /* 0x000000b6b7b6723e */ /* 0x000fe200048070ff */
[-C--:B------:R-:W-:Y:S01]  /*7ec0*/  FMUL.FTZ R29, R29, R9.reuse ;  /* 0x000000091d1d7220 */ /* 0x080fe20000410000 */
[----:B------:R-:W-:Y:S01]  /*7ed0*/  F2FP.SATFINITE.E4M3.F32.PACK_AB_MERGE_C R156, R157, R156, RZ ;  /* 0x0000009c9d9c723e */ /* 0x000fe200048070ff */
[----:B------:R0:W-:Y:S01]  /*7ee0*/  SYNCS.ARRIVE.TRANS64.RED.A1T0 RZ, [R11+URZ], RZ ;  /* 0x000000ff0bff79a7 */ /* 0x0001e2000810043f */
        /* <DEDUP_REMOVED lines=124> */
[----:B0-----:R-:W-:Y:S06]  /*86b0*/  @P1 BRA `(.L_x_3291) ;  /* 0xffffffd000201947 */ /* 0x001fec000383ffff */
.L_x_3281:
[----:B------:R-:W-:Y:S06]  /*86c0*/  BAR.ARV 0x8, 0x180 ;  /* 0x0206000000007b1d */ /* 0x000fec0000002000 */
[----:B------:R-:W-:Y:S05]  /*86d0*/  @!P0 BRA `(.L_x_3292) ;  /* 0x0000000000048947 */ /* 0x000fea0003800000 */
[----:B------:R-:W-:Y:S01]  /*86e0*/  BPT.TRAP 0x1 ;  /* 0x000000040000795c */ /* 0x000fe20000300000 */
.L_x_3292:
[----:B------:R-:W-:Y:S02]  /*86f0*/  IMAD.U32 R3, RZ, RZ, UR53 ;  /* 0x00000035ff037e24 */ /* 0x000fe4000f8e00ff */
[----:B------:R-:W-:Y:S02]  /*8700*/  IMAD.U32 R8, RZ, RZ, UR46 ;  /* 0x0000002eff087e24 */ /* 0x000fe4000f8e00ff */
[----:B------:R-:W-:-:S03]  /*8710*/  IMAD R20, R3, 0x8, R0 ;  /* 0x0000000803147824 */ /* 0x000fc600078e0200 */
[----:B------:R-:W-:-:S04]  /*8720*/  SHF.L.U32 R3, R8, 0x1f, RZ ;  /* 0x0000001f08037819 */ /* 0x000fc800000006ff */
[----:B------:R0:W1:Y:S01]  /*8730*/  SYNCS.PHASECHK.TRANS64.TRYWAIT P1, [R20+URZ+0x33450], R3 ;  /* 0x03345003140075a7 */ /* 0x000062000802017f */
[----:B------:R-:W-:Y:S05]  /*8740*/  @!P0 BRA `(.L_x_3293) ;  /* 0x0000000000048947 */ /* 0x000fea0003800000 */
[----:B------:R-:W-:Y:S01]  /*8750*/  BPT.TRAP 0x1 ;  /* 0x000000040000795c */ /* 0x000fe20000300000 */
.L_x_3293:
[----:B------:R-:W-:Y:S02]  /*8760*/  VIADD R0, R0, 0x200 ;  /* 0x0000020000007836 */ /* 0x000fe40000000000 */
[----:B------:R-:W-:-:S03]  /*8770*/  IMAD.U32 R9, RZ, RZ, UR53 ;  /* 0x00000035ff097e24 */ /* 0x000fc6000f8e00ff */
[----:B------:R-:W-:-:S04]  /*8780*/  SHF.R.U32.HI R0, RZ, 0x4, R0 ;  /* 0x00000004ff007819 */ /* 0x000fc80000011600 */
[----:B------:R-:W-:-:S04]  /*8790*/  LOP3.LUT R0, R0, 0x3fff, RZ, 0xc0, !PT ;  /* 0x00003fff00007812 */ /* 0x000fc800078ec0ff */
[----:B------:R-:W-:Y:S01]  /*87a0*/  LOP3.LUT R0, R0, 0x10000, RZ, 0xfc, !PT ;  /* 0x0001000000007812 */ /* 0x000fe200078efcff */
[----:B-1----:R-:W-:Y:S06]  /*87b0*/  @P1 BRA `(.L_x_3294) ;  /* 0x0000000000081947 */ /* 0x002fec0003800000 */
[----:B------:R-:W1:Y:S02]  /*87c0*/  SYNCS.PHASECHK.TRANS64.TRYWAIT P1, [R20+URZ+0x33450], R3 ;  /* 0x03345003140075a7 */ /* 0x000e64000802017f */
[----:B-1----:R-:W-:Y:S05]  /*87d0*/  @!P1 BRA `(.L_x_3295) ;  /* 0x000000c400909947 */ /* 0x002fea0003800000 */
.L_x_3294:
[----:B------:R-:W-:Y:S01]  /*87e0*/  IMAD R8, R9, 0x780, R0 ;  /* 0x0000078009087824 */ /* 0x000fe200078e0200 */
[----:B------:R-:W-:Y:S05]  /*87f0*/  WARPSYNC.ALL ;  /* 0x0000000000007948 */ /* 0x000fea0003800000 */
[----:B------:R-:W-:Y:S01]  /*8800*/  IMAD.MOV.U32 R9, RZ, RZ, -0x3ffffff0 ;  /* 0xc0000010ff097424 */ /* 0x000fe200078e00ff */
[C---:B------:R-:W-:Y:S01]  /*8810*/  R2UR UR6, R8.reuse ;  /* 0x00000000080672ca */ /* 0x040fe200000e0000 */
[----:B------:R-:W-:Y:S01]  /*8820*/  WARPGROUP.ARRIVE ;  /* 0x00000000000079c5 */ /* 0x000fe20000000000 */
[----:B------:R-:W-:Y:S01]  /*8830*/  VIADD R10, R8, 0x180 ;  /* 0x00000180080a7836 */ /* 0x000fe20000000000 */
[----:B------:R-:W-:Y:S01]  /*8840*/  ULDC.64 UR4, c[0x0][0x9a0] ;  /* 0x0002680000047ab9 */ /* 0x000fe20000000a00 */
[----:B------:R-:W-:Y:S01]  /*8850*/  R2UR UR7, R9 ;  /* 0x00000000090772ca */ /* 0x000fe200000e0000 */
[----:B------:R-:W-:Y:S01]  /*8860*/  IMAD.MOV.U32 R11, RZ, RZ, -0x3ffffff0 ;  /* 0xc0000010ff0b7424 */ /* 0x000fe200078e00ff */
[----:B------:R-:W-:Y:S01]  /*8870*/  ISETP.NE.U32.AND P1, PT, RZ, UR4, PT ;  /* 0x00000004ff007c0c */ /* 0x000fe2000bf25070 */
[----:B------:R-:W-:-:S03]  /*8880*/  IMAD.MOV.U32 R14, RZ, RZ, 0x3f800000 ;  /* 0x3f800000ff0e7424 */ /* 0x000fc600078e00ff */
[----:B------:R-:W-:-:S07]  /*8890*/  ISETP.NE.AND.EX P1, PT, RZ, UR5, PT, P1 ;  /* 0x00000005ff007c0c */ /* 0x000fce000bf25310 */
[----:B------:R-:W-:Y:S01]  /*88a0*/  QGMMA.64x192x32.F32.E4M3.E4M3 R24, R200, gdesc[UR4], R24, gsb0 ;  /* 0x02e00004c8187df3 */ /* 0x000fe20008000818 */
[----:B------:R-:W-:Y:S01]  /*88b0*/  R2UR UR6, R10 ;  /* 0x000000000a0672ca */ /* 0x000fe200000e0000 */
[----:B------:R-:W-:Y:S01]  /*88c0*/  VIADD R10, R8, 0x300 ;  /* 0x00000300080a7836 */ /* 0x000fe20000000000 */
[----:B------:R-:W-:Y:S01]  /*88d0*/  R2UR UR7, R11 ;  /* 0x000000000b0772ca */ /* 0x000fe200000e0000 */
[----:B------:R-:W-:Y:S02]  /*88e0*/  IMAD.MOV.U32 R11, RZ, RZ, -0x3ffffff0 ;  /* 0xc0000010ff0b7424 */ /* 0x000fe400078e00ff */
[----:B------:R-:W2:Y:S01]  /*88f0*/  @P1 LDC.64 R12, c[0x0][0x9d0] ;  /* 0x00027400ff0c1b82 */ /* 0x000ea20000000a00 */
[----:B------:R-:W-:Y:S02]  /*8900*/  WARPGROUP.DEPBAR.LE gsb0, 0x0 ;  /* 0x00008000000079c5 */ /* 0x000fe40000010000 */
[----:B------:R-:W-:-:S11]  /*8910*/  WARPGROUP.ARRIVE ;  /* 0x00000000000079c5 */ /* 0x000fd60000000000 */
[----:B------:R-:W-:Y:S01]  /*8920*/  QGMMA.64x192x32.F32.E4M3.E4M3 R24, R204, gdesc[UR4], R24, gsb0 ;  /* 0x02e00004cc187df3 */ /* 0x000fe20008000818 */
[----:B------:R-:W-:Y:S02]  /*8930*/  R2UR UR6, R10 ;  /* 0x000000000a0672ca */ /* 0x000fe400000e0000 */
[----:B------:R-:W-:Y:S02]  /*8940*/  R2UR UR7, R11 ;  /* 0x000000000b0772ca */ /* 0x000fe400000e0000 */
[----:B------:R-:W3:Y:S02]  /*8950*/  @P1 LDC.64 R10, c[0x0][0x9c8] ;  /* 0x00027200ff0a1b82 */ /* 0x000ee40000000a00 */
[----:B---3--:R-:W-:-:S04]  /*8960*/  @P1 IMAD R0, R10, UR37, RZ ;  /* 0x000000250a001c24 */ /* 0x008fc8000f8e02ff */
[----:B01----:R-:W-:Y:S02]  /*8970*/  @P1 IMAD R3, R11, UR36, R0 ;  /* 0x000000240b031c24 */ /* 0x003fe4000f8e0200 */
[----:B------:R-:W-:-:S04]  /*8980*/  @P1 IMAD.WIDE.U32 R10, R10, UR36, RZ ;  /* 0x000000240a0a1c25 */ /* 0x000fc8000f8e00ff */
[----:B------:R-:W-:Y:S02]  /*8990*/  @P1 IMAD.IADD R11, R11, 0x1, R3 ;  /* 0x000000010b0b1824 */ /* 0x000fe400078e0203 */
[----:B--2---:R-:W-:-:S04]  /*89a0*/  @P1 IMAD.WIDE.U32 R10, R12, UR42, R10 ;  /* 0x0000002a0c0a1c25 */ /* 0x004fc8000f8e000a */
[----:B------:R-:W-:Y:S01]  /*89b0*/  @P1 IMAD R3, R13, UR42, R11 ;  /* 0x0000002a0d031c24 */ /* 0x000fe2000f8e020b */
[----:B------:R-:W-:-:S04]  /*89c0*/  @P1 LEA R12, P2, R10, UR4, 0x2 ;  /* 0x000000040a0c1c11 */ /* 0x000fc8000f8410ff */
[----:B------:R-:W-:-:S05]  /*89d0*/  @P1 LEA.HI.X R13, R10, UR5, R3, 0x2, P2 ;  /* 0x000000050a0d1c11 */ /* 0x000fca00090f1403 */
[----:B------:R0:W2:Y:S01]  /*89e0*/  @P1 LDG.E R14, desc[UR50][R12.64] ;  /* 0x000000320c0e1981 */ /* 0x0000a2000c1e1900 */
[----:B------:R-:W-:Y:S02]  /*89f0*/  VIADD R10, R8, 0x480 ;  /* 0x00000480080a7836 */ /* 0x000fe40000000000 */
[----:B------:R-:W-:Y:S01]  /*8a00*/  IMAD.MOV.U32 R11, RZ, RZ, -0x3ffffff0 ;  /* 0xc0000010ff0b7424 */ /* 0x000fe200078e00ff */
[----:B------:R-:W-:Y:S02]  /*8a10*/  WARPGROUP.DEPBAR.LE gsb0, 0x0 ;  /* 0x00008000000079c5 */ /* 0x000fe40000010000 */
[----:B------:R-:W-:-:S06]  /*8a20*/  WARPGROUP.ARRIVE ;  /* 0x00000000000079c5 */ /* 0x000fcc0000000000 */
[----:B------:R-:W-:Y:S01]  /*8a30*/  QGMMA.64x192x32.F32.E4M3.E4M3 R24, R208, gdesc[UR4], R24, gsb0 ;  /* 0x02e00004d0187df3 */ /* 0x000fe20008000818 */
[----:B------:R-:W-:Y:S02]  /*8a40*/  R2UR UR6, R10 ;  /* 0x000000000a0672ca */ /* 0x000fe400000e0000 */
[----:B------:R-:W-:Y:S01]  /*8a50*/  R2UR UR7, R11 ;  /* 0x000000000b0772ca */ /* 0x000fe200000e0000 */
[----:B------:R-:W-:Y:S02]  /*8a60*/  VIADD R8, R8, 0x600 ;  /* 0x0000060008087836 */ /* 0x000fe40000000000 */
[----:B------:R-:W-:Y:S01]  /*8a70*/  IMAD.MOV.U32 R9, RZ, RZ, -0x3ffffff0 ;  /* 0xc0000010ff097424 */ /* 0x000fe200078e00ff */
[----:B------:R-:W1:Y:S01]  /*8a80*/  SHFL.BFLY PT, R3, R6, 0x2, 0x1f ;  /* 0x0c401f0006037f89 */ /* 0x000e6200000e0000 */
[----:B------:R-:W-:Y:S02]  /*8a90*/  WARPGROUP.DEPBAR.LE gsb0, 0x0 ;  /* 0x00008000000079c5 */ /* 0x000fe40000010000 */
[----:B------:R-:W-:-:S10]  /*8aa0*/  WARPGROUP.ARRIVE ;  /* 0x00000000000079c5 */ /* 0x000fd40000000000 */
[----:B------:R-:W-:Y:S01]  /*8ab0*/  QGMMA.64x192x32.F32.E4M3.E4M3 R24, R212, gdesc[UR4], R24, gsb0 ;  /* 0x02e00004d4187df3 */ /* 0x000fe20008000818 */
[----:B------:R-:W-:Y:S02]  /*8ac0*/  R2UR UR6, R8 ;  /* 0x00000000080672ca */ /* 0x000fe400000e0000 */
[----:B------:R-:W-:Y:S01]  /*8ad0*/  R2UR UR7, R9 ;  /* 0x00000000090772ca */ /* 0x000fe200000e0000 */
[----:B------:R-:W3:Y:S01]  /*8ae0*/  SHFL.BFLY PT, R8, R7, 0x2, 0x1f ;  /* 0x0c401f0007087f89 */ /* 0x000ee200000e0000 */
[----:B-1----:R-:W-:-:S05]  /*8af0*/  FADD.FTZ R3, R3, R6 ;  /* 0x0000000603037221 */ /* 0x002fca0000010000 */
[----:B------:R-:W1:Y:S01]  /*8b00*/  SHFL.BFLY PT, R0, R3, 0x1, 0x1f ;  /* 0x0c201f0003007f89 */ /* 0x000e6200000e0000 */
[----:B---3--:R-:W-:-:S05]  /*8b10*/  FADD.FTZ R8, R8, R7 ;  /* 0x0000000708087221 */ /* 0x008fca0000010000 */
[----:B------:R-:W3:Y:S01]  /*8b20*/  SHFL.BFLY PT, R9, R8, 0x1, 0x1f ;  /* 0x0c201f0008097f89 */ /* 0x000ee200000e0000 */
[----:B-1----:R-:W-:-:S05]  /*8b30*/  FADD.FTZ R10, R3, R0 ;  /* 0x00000000030a7221 */ /* 0x002fca0000010000 */
[C---:B------:R-:W-:Y:S01]  /*8b40*/  FSETP.NE.FTZ.AND P1, PT, R10.reuse, RZ, PT ;  /* 0x000000ff0a00720b */ /* 0x040fe20003f35000 */
[----:B0-----:R-:W-:-:S05]  /*8b50*/  FMUL.FTZ R13, R10, 0.00390625 ;  /* 0x3b8000000a0d7820 */ /* 0x001fca0000410000 */
[----:B------:R-:W-:Y:S01]  /*8b60*/  FSETP.NE.FTZ.AND P2, PT, R13, RZ, PT ;  /* 0x000000ff0d00720b */ /* 0x000fe20003f55000 */
[----:B---3--:R-:W-:-:S01]  /*8b70*/  FADD.FTZ R12, R8, R9 ;  /* 0x00000009080c7221 */ /* 0x008fc20000010000 */
[----:B------:R-:W-:-:S03]  /*8b80*/  IMAD.MOV.U32 R9, RZ, RZ, RZ ;  /* 0x000000ffff097224 */ /* 0x000fc600078e00ff */
[----:B------:R-:W-:-:S05]  /*8b90*/  FMUL.FTZ R15, R12, 0.00390625 ;  /* 0x3b8000000c0f7820 */ /* 0x000fca0000410000 */
[----:B------:R-:W-:Y:S01]  /*8ba0*/  FSETP.NE.FTZ.AND P3, PT, R15, RZ, PT ;  /* 0x000000ff0f00720b */ /* 0x000fe20003f75000 */
[----:B------:R-:W-:Y:S01]  /*8bb0*/  @P1 MUFU.RCP R9, R10 ;  /* 0x0000000a00091308 */ /* 0x000fe20000001000 */
[----:B------:R-:W-:Y:S01]  /*8bc0*/  FSETP.NE.FTZ.AND P1, PT, R12, RZ, PT ;  /* 0x000000ff0c00720b */ /* 0x000fe20003f35000 */
[----:B------:R-:W-:-:S06]  /*8bd0*/  IMAD.MOV.U32 R11, RZ, RZ, RZ ;  /* 0x000000ffff0b7224 */ /* 0x000fcc00078e00ff */
[----:B------:R-:W-:Y:S08]  /*8be0*/  @P2 MUFU.LG2 R6, R13 ;  /* 0x0000000d00062308 */ /* 0x000ff00000000c00 */
[----:B------:R-:W0:Y:S01]  /*8bf0*/  @P3 MUFU.LG2 R8, R15 ;  /* 0x0000000f00083308 */ /* 0x000e220000000c00 */
[----:B------:R-:W-:Y:S02]  /*8c00*/  WARPGROUP.DEPBAR.LE gsb0, 0x0 ;  /* 0x00008000000079c5 */ /* 0x000fe40000010000 */
[----:B------:R-:W-:-:S06]  /*8c10*/  WARPGROUP.ARRIVE ;  /* 0x00000000000079c5 */ /* 0x000fcc0000000000 */
[----:B------:R-:W-:Y:S01]  /*8c20*/  QGMMA.64x192x32.F32.E4M3.E4M3 R24, R216, gdesc[UR4], R24, gsb0 ;  /* 0x02e00004d8187df3 */ /* 0x000fe20008000818 */
[----:B------:R-:W1:Y:S01]  /*8c30*/  @P1 MUFU.RCP R11, R12 ;  /* 0x0000000c000b1308 */ /* 0x000e620000001000 */
[----:B------:R-:W-:Y:S02]  /*8c40*/  IMAD.U32 R21, RZ, RZ, UR41 ;  /* 0x00000029ff157e24 */ /* 0x000fe4000f8e00ff */
[----:B------:R-:W-:Y:S02]  /*8c50*/  IMAD.U32 R7, RZ, RZ, UR41 ;  /* 0x00000029ff077e24 */ /* 0x000fe4000f8e00ff */
[----:B0-----:R-:W-:Y:S01]  /*8c60*/  @P3 FMUL.FTZ R8, R8, 0.69314718246459960938 ;  /* 0x3f31721808083820 */ /* 0x001fe20000410000 */
[----:B------:R-:W-:Y:S01]  /*8c70*/  @P3 FMUL.FTZ R21, R21, 0.69314718246459960938 ;  /* 0x3f31721815153820 */ /* 0x000fe20000410000 */
[----:B------:R-:W-:Y:S01]  /*8c80*/  @P2 FMUL.FTZ R6, R6, 0.69314718246459960938 ;  /* 0x3f31721806062820 */ /* 0x000fe20000410000 */
[----:B------:R-:W-:Y:S01]  /*8c90*/  @P2 FMUL.FTZ R7, R7, 0.69314718246459960938 ;  /* 0x3f31721807072820 */ /* 0x000fe20000410000 */
[----:B------:R-:W-:-:S02]  /*8ca0*/  IMAD.MOV.U32 R3, RZ, RZ, -0x800000 ;  /* 0xff800000ff037424 */ /* 0x000fc400078e00ff */
[----:B------:R-:W-:Y:S01]  /*8cb0*/  @P3 FFMA.FTZ R3, R21, R5, R8 ;  /* 0x0000000515033223 */ /* 0x000fe20000010008 */
[----:B------:R-:W-:Y:S02]  /*8cc0*/  IMAD.MOV.U32 R0, RZ, RZ, -0x800000 ;  /* 0xff800000ff007424 */ /* 0x000fe400078e00ff */
[----:B------:R-:W-:Y:S01]  /*8cd0*/  @P2 FFMA.FTZ R0, R7, R4, R6 ;  /* 0x0000000407002223 */ /* 0x000fe20000010006 */
[-C--:B--2---:R-:W-:Y:S01]  /*8ce0*/  FMUL.FTZ R10, R9, R14.reuse ;  /* 0x0000000e090a7220 */ /* 0x084fe20000410000 */
[----:B-1----:R-:W-:Y:S01]  /*8cf0*/  FMUL.FTZ R8, R11, R14 ;  /* 0x0000000e0b087220 */ /* 0x002fe20000410000 */
[----:B------:R-:W-:Y:S02]  /*8d00*/  WARPGROUP.DEPBAR.LE gsb0, 0x0 ;  /* 0x00008000000079c5 */ /* 0x000fe40000010000 */
[----:B------:R-:W-:Y:S05]  /*8d10*/  @!P0 BRA `(.L_x_3296) ;  /* 0x0000000000048947 */ /* 0x000fea0003800000 */
[----:B------:R-:W-:Y:S01]  /*8d20*/  BPT.TRAP 0x1 ;  /* 0x000000040000795c */ /* 0x000fe20000300000 */
.L_x_3296:
        /* <DEDUP_REMOVED lines=51> */
[----:B------:R-:W-:Y:S01]  /*9060*/  FMUL.FTZ R154, R75, R8 ;  /* 0x000000084b9a7220 */ /* 0x000fe20000410000 */
        /* <DEDUP_REMOVED lines=53> */
[----:B0-----:R-:W-:-:S12]  /*93c0*/  ULOP3.LUT UR46, UR46, UR4, URZ, 0x3c, !UPT ;  /* 0x000000042e2e7292 */ /* 0x001fd8000f8e3c3f */
.L_x_3274:
        /* <DEDUP_REMOVED lines=19> */
[----:B------:R-:W3:Y:S01]  /*9500*/  LDL R151, [R1+0x3c] ;  /* 0x00003c0001977983 */ /* 0x000ee20000100800 */
[----:B0-----:R-:W-:-:S05]  /*9510*/  IMAD.SHL.U32 R8, R149, 0x4, RZ ;  /* 0x0000000495087824 */ /* 0x001fca00078e00ff */
[----:B------:R-:W-:Y:S01]  /*9520*/  LOP3.LUT R8, R8, 0xc, RZ, 0xc0, !PT ;  /* 0x0000000c08087812 */ /* 0x000fe200078ec0ff */
[----:B------:R-:W-:Y:S03]  /*9530*/  BAR.SYNC.DEFER_BLOCKING 0x1, 0x100 ;  /* 0x0044000000007b1d */ /* 0x000fe60000010000 */
[----:B------:R-:W-:-:S05]  /*9540*/  IADD3 R8, P0, R8, UR10, RZ ;  /* 0x0000000a08087c10 */ /* 0x000fca000ff1e0ff */
[----:B------:R-:W-:-:S05]  /*9550*/  IMAD.X R9, RZ, RZ, UR11, P0 ;  /* 0x0000000bff097e24 */ /* 0x000fca00080e06ff */
[----:B------:R0:W4:Y:S01]  /*9560*/  LDG.E.CONSTANT R27, desc[UR50][R8.64] ;  /* 0x00000032081b7981 */ /* 0x000122000c1e9900 */
[----:B------:R-:W-:Y:S01]  /*9570*/  LOP3.LUT P0, R10, R149, 0x3, RZ, 0xc0, !PT ;  /* 0x00000003950a7812 */ /* 0x000fe2000780c0ff */
[----:B------:R-:W-:Y:S01]  /*9580*/  UMOV UR10, UR8 ;  /* 0x00000008000a7c82 */ /* 0x000fe20008000000 */
[----:B-1----:R-:W-:Y:S02]  /*9590*/  UMOV UR11, UR4 ;  /* 0x00000004000b7c82 */ /* 0x002fe40008000000 */
[----:B------:R-:W-:-:S04]  /*95a0*/  ISETP.EQ.OR P0, PT, R10, 0x3, !P0 ;  /* 0x000000030a00780c */ /* 0x000fc80004702670 */
[----:B------:R-:W-:Y:S02]  /*95b0*/  SEL R76, R29, R80, P0 ;  /* 0x000000501d4c7207 */ /* 0x000fe40000000000 */
[----:B------:R-:W-:Y:S02]  /*95c0*/  SEL R92, R20, R129, P0 ;  /* 0x00000081145c7207 */ /* 0x000fe40000000000 */
[----:B------:R-:W-:Y:S01]  /*95d0*/  SEL R38, R129, R20, P0 ;  /* 0x0000001481267207 */ /* 0x000fe20000000000 */
[----:B------:R-:W-:Y:S01]  /*95e0*/  IMAD.MOV.U32 R20, RZ, RZ, 0x2 ;  /* 0x00000002ff147424 */ /* 0x000fe200078e00ff */
        /* <DEDUP_REMOVED lines=93> */
[----:B--2---:R-:W-:-:S03]  /*9bc0*/  IMAD.WIDE R20, R83, R20, UR10 ;  /* 0x0000000a53147e25 */ /* 0x004fc6000f8e0214 */
[C---:B------:R-:W-:Y:S02]  /*9bd0*/  IADD3 R93, P4, R20.reuse, 0x8060, RZ ;  /* 0x00008060145d7810 */ /* 0x040fe40007f9e0ff */
[C---:B------:R-:W-:Y:S02]  /*9be0*/  IADD3 R89, P6, R20.reuse, 0x8020, RZ ;  /* 0x0000802014597810 */ /* 0x040fe40007fde0ff */
[C---:B------:R-:W-:Y:S02]  /*9bf0*/  IADD3 R91, P3, R20.reuse, 0x8040, RZ ;  /* 0x00008040145b7810 */ /* 0x040fe40007f7e0ff */
[----:B------:R-:W-:Y:S02]  /*9c00*/  LOP3.LUT R6, R93, 0x380, RZ, 0xc0, !PT ;  /* 0x000003805d067812 */ /* 0x000fe400078ec0ff */
[----:B------:R-:W-:Y:S02]  /*9c10*/  IADD3 R85, P2, R20, 0x4060, RZ ;  /* 0x0000406014557810 */ /* 0x000fe40007f5e0ff */
[----:B------:R-:W-:-:S02]  /*9c20*/  LOP3.LUT R2, R89, 0x380, RZ, 0xc0, !PT ;  /* 0x0000038059027812 */ /* 0x000fc400078ec0ff */
[C---:B------:R-:W-:Y:S02]  /*9c30*/  LOP3.LUT R33, R20.reuse, 0x380, RZ, 0xc0, !PT ;  /* 0x0000038014217812 */ /* 0x040fe400078ec0ff */
[----:B------:R-:W-:Y:S02]  /*9c40*/  IADD3 R87, P5, R20, 0x8000, RZ ;  /* 0x0000800014577810 */ /* 0x000fe40007fbe0ff */
[----:B------:R-:W-:Y:S01]  /*9c50*/  LOP3.LUT R4, R91, 0x380, RZ, 0xc0, !PT ;  /* 0x000003805b047812 */ /* 0x000fe200078ec0ff */
[--C-:B------:R-:W-:Y:S01]  /*9c60*/  IMAD.X R15, RZ, RZ, R21.reuse, P4 ;  /* 0x000000ffff0f7224 */ /* 0x100fe200020e0615 */
[----:B------:R-:W-:Y:S01]  /*9c70*/  SHF.R.U64 R6, R6, 0x3, RZ ;  /* 0x0000000306067819 */ /* 0x000fe200000012ff */
[----:B------:R-:W-:Y:S01]  /*9c80*/  IMAD.X R11, RZ, RZ, R21, P2 ;  /* 0x000000ffff0b7224 */ /* 0x000fe200010e0615 */
[----:B------:R-:W-:Y:S02]  /*9c90*/  SHF.R.U64 R2, R2, 0x3, RZ ;  /* 0x0000000302027819 */ /* 0x000fe400000012ff */
[----:B------:R-:W-:-:S02]  /*9ca0*/  IADD3 R81, P4, R20, 0x4020, RZ ;  /* 0x0000402014517810 */ /* 0x000fc40007f9e0ff */
[----:B------:R-:W-:Y:S01]  /*9cb0*/  SHF.R.U64 R33, R33, 0x3, RZ ;  /* 0x0000000321217819 */ /* 0x000fe200000012ff */
[--C-:B------:R-:W-:Y:S01]  /*9cc0*/  IMAD.X R135, RZ, RZ, R21.reuse, P3 ;  /* 0x000000ffff877224 */ /* 0x100fe200018e0615 */
[----:B------:R-:W-:Y:S01]  /*9cd0*/  IADD3 R142, P2, R20, 0x40, RZ ;  /* 0x00000040148e7810 */ /* 0x000fe20007f5e0ff */
[--C-:B------:R-:W-:Y:S01]  /*9ce0*/  IMAD.X R13, RZ, RZ, R21.reuse, P6 ;  /* 0x000000ffff0d7224 */ /* 0x100fe200030e0615 */
[----:B------:R-:W-:Y:S01]  /*9cf0*/  SHF.R.U64 R4, R4, 0x3, RZ ;  /* 0x0000000304047819 */ /* 0x000fe200000012ff */
[----:B------:R-:W-:Y:S01]  /*9d00*/  IMAD.X R137, RZ, RZ, R21, P5 ;  /* 0x000000ffff897224 */ /* 0x000fe200028e0615 */
[----:B------:R-:W-:Y:S02]  /*9d10*/  IADD3 R83, P1, R20, 0x4040, RZ ;  /* 0x0000404014537810 */ /* 0x000fe40007f3e0ff */
[----:B------:R-:W-:Y:S02]  /*9d20*/  LOP3.LUT R14, R6, R93, RZ, 0x3c, !PT ;  /* 0x0000005d060e7212 */ /* 0x000fe400078e3cff */
[----:B------:R-:W-:-:S02]  /*9d30*/  IADD3 R79, P3, R20, 0x4000, RZ ;  /* 0x00004000144f7810 */ /* 0x000fc40007f7e0ff */
[C---:B------:R-:W-:Y:S02]  /*9d40*/  IADD3 R53, P6, R20.reuse, 0x20, RZ ;  /* 0x0000002014357810 */ /* 0x040fe40007fde0ff */
[----:B------:R-:W-:Y:S02]  /*9d50*/  IADD3 R57, P5, R20, 0x60, RZ ;  /* 0x0000006014397810 */ /* 0x000fe40007fbe0ff */
[----:B------:R-:W-:Y:S02]  /*9d60*/  LOP3.LUT R12, R2, R89, RZ, 0x3c, !PT ;  /* 0x00000059020c7212 */ /* 0x000fe400078e3cff */
[----:B0-----:R-:W-:Y:S02]  /*9d70*/  LOP3.LUT R8, R87, 0x380, RZ, 0xc0, !PT ;  /* 0x0000038057087812 */ /* 0x001fe400078ec0ff */
[----:B------:R-:W-:Y:S02]  /*9d80*/  LOP3.LUT R6, R85, 0x380, RZ, 0xc0, !PT ;  /* 0x0000038055067812 */ /* 0x000fe400078ec0ff */
[----:B------:R-:W-:-:S02]  /*9d90*/  LOP3.LUT R20, R33, R20, RZ, 0x3c, !PT ;  /* 0x0000001421147212 */ /* 0x000fc400078e3cff */
[----:B------:R-:W-:Y:S02]  /*9da0*/  LOP3.LUT R2, R81, 0x380, RZ, 0xc0, !PT ;  /* 0x0000038051027812 */ /* 0x000fe400078ec0ff */
[----:B------:R-:W-:Y:S02]  /*9db0*/  LOP3.LUT R134, R4, R91, RZ, 0x3c, !PT ;  /* 0x0000005b04867212 */ /* 0x000fe400078e3cff */
[----:B------:R-:W-:Y:S02]  /*9dc0*/  LOP3.LUT R33, R142, 0x380, RZ, 0xc0, !PT ;  /* 0x000003808e217812 */ /* 0x000fe400078ec0ff */
[----:B------:R-:W-:Y:S02]  /*9dd0*/  LOP3.LUT R4, R83, 0x380, RZ, 0xc0, !PT ;  /* 0x0000038053047812 */ /* 0x000fe400078ec0ff */
[----:B------:R-:W-:Y:S02]  /*9de0*/  SHF.R.U64 R8, R8, 0x3, RZ ;  /* 0x0000000308087819 */ /* 0x000fe400000012ff */
[----:B------:R-:W-:-:S02]  /*9df0*/  SHF.R.U64 R6, R6, 0x3, RZ ;  /* 0x0000000306067819 */ /* 0x000fc400000012ff */
[----:B------:R-:W-:Y:S02]  /*9e00*/  SHF.R.U64 R2, R2, 0x3, RZ ;  /* 0x0000000302027819 */ /* 0x000fe400000012ff */
[----:B------:R-:W-:Y:S02]  /*9e10*/  SHF.R.U64 R33, R33, 0x3, RZ ;  /* 0x0000000321217819 */ /* 0x000fe400000012ff */
[----:B------:R-:W-:Y:S02]  /*9e20*/  SHF.R.U64 R4, R4, 0x3, RZ ;  /* 0x0000000304047819 */ /* 0x000fe400000012ff */
[----:B------:R-:W-:Y:S02]  /*9e30*/  LOP3.LUT R136, R8, R87, RZ, 0x3c, !PT ;  /* 0x0000005708887212 */ /* 0x000fe400078e3cff */
[----:B------:R-:W-:Y:S01]  /*9e40*/  LOP3.LUT R10, R6, R85, RZ, 0x3c, !PT ;  /* 0x00000055060a7212 */ /* 0x000fe200078e3cff */
[----:B------:R-:W-:Y:S01]  /*9e50*/  IMAD.X R139, RZ, RZ, R21, P1 ;  /* 0x000000ffff8b7224 */ /* 0x000fe200008e0615 */
[----:B------:R-:W-:-:S02]  /*9e60*/  LOP3.LUT R8, R2, R81, RZ, 0x3c, !PT ;  /* 0x0000005102087212 */ /* 0x000fc400078e3cff */
[----:B------:R-:W-:Y:S01]  /*9e70*/  LOP3.LUT R6, R79, 0x380, RZ, 0xc0, !PT ;  /* 0x000003804f067812 */ /* 0x000fe200078ec0ff */
[----:B------:R-:W-:Y:S01]  /*9e80*/  IMAD.X R9, RZ, RZ, R21, P4 ;  /* 0x000000ffff097224 */ /* 0x000fe200020e0615 */
[----:B------:R-:W-:Y:S02]  /*9e90*/  LOP3.LUT R2, R53, 0x380, RZ, 0xc0, !PT ;  /* 0x0000038035027812 */ /* 0x000fe400078ec0ff */
[----:B------:R-:W-:Y:S02]  /*9ea0*/  LOP3.LUT R142, R33, R142, RZ, 0x3c, !PT ;  /* 0x0000008e218e7212 */ /* 0x000fe400078e3cff */
[----:B------:R-:W-:Y:S02]  /*9eb0*/  LOP3.LUT R138, R4, R83, RZ, 0x3c, !PT ;  /* 0x00000053048a7212 */ /* 0x000fe400078e3cff */
[----:B------:R-:W-:Y:S02]  /*9ec0*/  MOV R33, R20 ;  /* 0x0000001400217202 */ /* 0x000fe40000000f00 */
[----:B------:R-:W-:-:S02]  /*9ed0*/  LOP3.LUT R4, R57, 0x380, RZ, 0xc0, !PT ;  /* 0x0000038039047812 */ /* 0x000fc400078ec0ff */
[----:B----4-:R-:W-:Y:S02]  /*9ee0*/  LOP3.LUT R20, R27, 0x2, RZ, 0x3c, !PT ;  /* 0x000000021b147812 */ /* 0x010fe400078e3cff */
[----:B------:R-:W-:Y:S02]  /*9ef0*/  SHF.R.U64 R6, R6, 0x3, RZ ;  /* 0x0000000306067819 */ /* 0x000fe400000012ff */
[----:B------:R-:W-:Y:S02]  /*9f00*/  SHF.R.U64 R2, R2, 0x3, RZ ;  /* 0x0000000302027819 */ /* 0x000fe400000012ff */
[----:B------:R-:W-:Y:S02]  /*9f10*/  MOV R136, R136 ;  /* 0x0000008800887202 */ /* 0x000fe40000000f00 */
[----:B------:R-:W-:Y:S02]  /*9f20*/  MOV R138, R138 ;  /* 0x0000008a008a7202 */ /* 0x000fe40000000f00 */
[----:B------:R-:W-:-:S02]  /*9f30*/  SHF.R.U64 R4, R4, 0x3, RZ ;  /* 0x0000000304047819 */ /* 0x000fc400000012ff */
[----:B------:R-:W-:Y:S02]  /*9f40*/  MOV R137, R10 ;  /* 0x0000000a00897202 */ /* 0x000fe40000000f00 */
[----:B------:R-:W-:Y:S01]  /*9f50*/  MOV R139, R8 ;  /* 0x00000008008b7202 */ /* 0x000fe20000000f00 */
[----:B------:R-:W-:Y:S01]  /*9f60*/  SHFL.IDX PT, R10, R52, R27, 0x1c1f ;  /* 0x001c1f1b340a7589 */ /* 0x000fe200000e0000 */
[----:B------:R-:W-:Y:S02]  /*9f70*/  LOP3.LUT R140, R6, R79, RZ, 0x3c, !PT ;  /* 0x0000004f068c7212 */ /* 0x000fe400078e3cff */
[----:B------:R-:W-:Y:S01]  /*9f80*/  MOV R134, R134 ;  /* 0x0000008600867202 */ /* 0x000fe20000000f00 */
[----:B------:R-:W0:Y:S01]  /*9f90*/  SHFL.IDX PT, R9, R24, R20, 0x1c1f ;  /* 0x001c1f1418097589 */ /* 0x000e2200000e0000 */
[----:B------:R-:W-:Y:S01]  /*9fa0*/  LOP3.LUT R6, R2, R53, RZ, 0x3c, !PT ;  /* 0x0000003502067212 */ /* 0x000fe200078e3cff */
[--C-:B------:R-:W-:Y:S01]  /*9fb0*/  IMAD.X R141, RZ, RZ, R21.reuse, P3 ;  /* 0x000000ffff8d7224 */ /* 0x100fe200018e0615 */
[----:B------:R-:W-:Y:S01]  /*9fc0*/  MOV R135, R12 ;  /* 0x0000000c00877202 */ /* 0x000fe20000000f00 */
[----:B------:R-:W-:Y:S01]  /*9fd0*/  SHFL.IDX PT, R11, R54, R27, 0x1c1f ;  /* 0x001c1f1b360b7589 */ /* 0x000fe200000e0000 */
[----:B------:R-:W-:Y:S01]  /*9fe0*/  MOV R2, R14 ;  /* 0x0000000e00027202 */ /* 0x000fe20000000f00 */
[--C-:B------:R-:W-:Y:S01]  /*9ff0*/  IMAD.X R7, RZ, RZ, R21.reuse, P6 ;  /* 0x000000ffff077224 */ /* 0x100fe200030e0615 */
[----:B------:R-:W-:Y:S01]  /*a000*/  LOP3.LUT R4, R4, R57, RZ, 0x3c, !PT ;  /* 0x0000003904047212 */ /* 0x000fe200078e3cff */
[----:B------:R-:W1:Y:S01]  /*a010*/  SHFL.IDX PT, R12, R25, R20, 0x1c1f ;  /* 0x001c1f14190c7589 */ /* 0x000e6200000e0000 */
[----:B------:R-:W-:-:S03]  /*a020*/  IMAD.X R5, RZ, RZ, R21, P5 ;  /* 0x000000ffff057224 */ /* 0x000fc600028e0615 */
[----:B------:R-:W-:Y:S01]  /*a030*/  SHFL.IDX PT, R15, R112, R27, 0x1c1f ;  /* 0x001c1f1b700f7589 */ /* 0x000fe200000e0000 */
[----:B------:R-:W-:-:S03]  /*a040*/  IMAD.X R143, RZ, RZ, R21, P2 ;  /* 0x000000ffff8f7224 */ /* 0x000fc600010e0615 */
[----:B------:R-:W2:Y:S01]  /*a050*/  SHFL.IDX PT, R50, R50, R20, 0x1c1f ;  /* 0x001c1f1432327589 */ /* 0x000ea200000e0000 */
[----:B------:R-:W-:-:S03]  /*a060*/  MOV R140, R140 ;  /* 0x0000008c008c7202 */ /* 0x000fc60000000f00 */
[----:B------:R-:W-:Y:S04]  /*a070*/  SHFL.IDX PT, R82, R82, R27, 0x1c1f ;  /* 0x001c1f1b52527589 */ /* 0x000fe800000e0000 */
[----:B------:R-:W-:Y:S04]  /*a080*/  SHFL.IDX PT, R85, R90, R27, 0x1c1f ;  /* 0x001c1f1b5a557589 */ /* 0x000fe800000e0000 */
[----:B------:R-:W-:Y:S04]  /*a090*/  SHFL.IDX PT, R110, R110, R27, 0x1c1f ;  /* 0x001c1f1b6e6e7589 */ /* 0x000fe800000e0000 */
[----:B------:R-:W-:Y:S04]  /*a0a0*/  SHFL.IDX PT, R105, R32, R20, 0x1c1f ;  /* 0x001c1f1420697589 */ /* 0x000fe800000e0000 */
[----:B------:R-:W4:Y:S01]  /*a0b0*/  SHFL.IDX PT, R49, R49, R20, 0x1c1f ;  /* 0x001c1f1431317589 */ /* 0x000f2200000e0000 */
[----:B------:R-:W-:-:S03]  /*a0c0*/  MOV R57, R6 ;  /* 0x0000000600397202 */ /* 0x000fc60000000f00 */
[----:B------:R-:W-:Y:S01]  /*a0d0*/  SHFL.IDX PT, R84, R84, R27, 0x1c1f ;  /* 0x001c1f1b54547589 */ /* 0x000fe200000e0000 */
[----:B------:R-:W-:-:S03]  /*a0e0*/  MOV R141, R4 ;  /* 0x00000004008d7202 */ /* 0x000fc60000000f00 */
[----:B------:R-:W-:Y:S04]  /*a0f0*/  SHFL.IDX PT, R93, R94, R27, 0x1c1f ;  /* 0x001c1f1b5e5d7589 */ /* 0x000fe800000e0000 */
[----:B------:R-:W-:Y:S04]  /*a100*/  SHFL.IDX PT, R101, R96, R27, 0x1c1f ;  /* 0x001c1f1b60657589 */ /* 0x000fe800000e0000 */
[----:B------:R-:W-:Y:S04]  /*a110*/  SHFL.IDX PT, R90, R37, R20, 0x1c1f ;  /* 0x001c1f14255a7589 */ /* 0x000fe800000e0000 */
[----:B------:R-:W3:Y:S04]  /*a120*/  SHFL.IDX PT, R83, R36, R20, 0x1c1f ;  /* 0x001c1f1424537589 */ /* 0x000ee800000e0000 */
[----:B------:R-:W-:Y:S04]  /*a130*/  SHFL.IDX PT, R21, R56, R27, 0x1c1f ;  /* 0x001c1f1b38157589 */ /* 0x000fe800000e0000 */
[----:B------:R-:W-:Y:S04]  /*a140*/  SHFL.IDX PT, R76, R76, R27, 0x1c1f ;  /* 0x001c1f1b4c4c7589 */ /* 0x000fe800000e0000 */
[----:B------:R-:W-:Y:S04]  /*a150*/  SHFL.IDX PT, R112, R160, R27, 0x1c1f ;  /* 0x001c1f1ba0707589 */ /* 0x000fe800000e0000 */
[----:B------:R-:W3:Y:S04]  /*a160*/  SHFL.IDX PT, R96, R26, R20, 0x1c1f ;  /* 0x001c1f141a607589 */ /* 0x000ee800000e0000 */
[----:B------:R-:W3:Y:S04]  /*a170*/  SHFL.IDX PT, R103, R29, R20, 0x1c1f ;  /* 0x001c1f141d677589 */ /* 0x000ee800000e0000 */
[----:B------:R-:W-:Y:S04]  /*a180*/  SHFL.IDX PT, R94, R39, R20, 0x1c1f ;  /* 0x001c1f14275e7589 */ /* 0x000fe800000e0000 */
[----:B------:R-:W3:Y:S04]  /*a190*/  SHFL.IDX PT, R37, R71, R20, 0x1c1f ;  /* 0x001c1f1447257589 */ /* 0x000ee800000e0000 */
[----:B------:R-:W-:Y:S04]  /*a1a0*/  SHFL.IDX PT, R74, R74, R27, 0x1c1f ;  /* 0x001c1f1b4a4a7589 */ /* 0x000fe800000e0000 */
[----:B------:R-:W-:Y:S04]  /*a1b0*/  SHFL.IDX PT, R122, R122, R27, 0x1c1f ;  /* 0x001c1f1b7a7a7589 */ /* 0x000fe800000e0000 */
[----:B------:R-:W-:Y:S04]  /*a1c0*/  SHFL.IDX PT, R130, R130, R27, 0x1c1f ;  /* 0x001c1f1b82827589 */ /* 0x000fe800000e0000 */
[----:B------:R-:W-:Y:S04]  /*a1d0*/  SHFL.IDX PT, R158, R158, R27, 0x1c1f ;  /* 0x001c1f1b9e9e7589 */ /* 0x000fe800000e0000 */
[----:B------:R-:W3:Y:S04]  /*a1e0*/  SHFL.IDX PT, R95, R28, R20, 0x1c1f ;  /* 0x001c1f141c5f7589 */ /* 0x000ee800000e0000 */
[----:B------:R-:W3:Y:S04]  /*a1f0*/  SHFL.IDX PT, R59, R59, R20, 0x1c1f ;  /* 0x001c1f143b3b7589 */ /* 0x000ee800000e0000 */
[----:B------:R-:W3:Y:S04]  /*a200*/  SHFL.IDX PT, R115, R62, R20, 0x1c1f ;  /* 0x001c1f143e737589 */ /* 0x000ee800000e0000 */
[----:B------:R-:W3:Y:S04]  /*a210*/  SHFL.IDX PT, R39, R70, R20, 0x1c1f ;  /* 0x001c1f1446277589 */ /* 0x000ee800000e0000 */
        /* <DEDUP_REMOVED lines=15> */
[----:B------:R-:W3:Y:S04]  /*a310*/  SHFL.IDX PT, R55, R55, R20, 0x1c1f ;  /* 0x001c1f1437377589 */ /* 0x000ee800000e0000 */
[----:B------:R-:W3:Y:S01]  /*a320*/  SHFL.IDX PT, R32, R61, R20, 0x1c1f ;  /* 0x001c1f143d207589 */ /* 0x000ee200000e0000 */
        /* <DEDUP_REMOVED lines=35> */
[----:B------:R-:W3:Y:S04]  /*a560*/  SHFL.IDX PT, R119, R66, R20, 0x1c1f ;  /* 0x001c1f1442777589 */ /* 0x000ee800000e0000 */
        /* <DEDUP_REMOVED lines=8> */
[----:B------:R-:W-:Y:S04]  /*a5f0*/  SHFL.IDX PT, R109, R42, R20, 0x1c1f ;  /* 0x001c1f142a6d7589 */ /* 0x000fe800000e0000 */
[----:B------:R-:W-:Y:S04]  /*a600*/  SHFL.IDX PT, R143, R68, R20, 0x1c1f ;  /* 0x001c1f14448f7589 */ /* 0x000fe800000e0000 */
[----:B------:R3:W3:Y:S04]  /*a610*/  SHFL.IDX PT, R145, R67, R20, 0x1c1f ;  /* 0x001c1f1443917589 */ /* 0x0006e800000e0000 */
[----:B------:R3:W3:Y:S04]  /*a620*/  SHFL.IDX PT, R147, R69, R20, 0x1c1f ;  /* 0x001c1f1445937589 */ /* 0x0006e800000e0000 */
[----:B------:R3:W3:Y:S01]  /*a630*/  SHFL.IDX PT, R43, R43, R20, 0x1c1f ;  /* 0x001c1f142b2b7589 */ /* 0x0006e200000e0000 */
[----:B0-----:R-:W-:-:S02]  /*a640*/  SEL R8, R10, R9, P0 ;  /* 0x000000090a087207 */ /* 0x001fc40000000000 */
[----:B------:R-:W-:Y:S02]  /*a650*/  SEL R10, R9, R10, P0 ;  /* 0x0000000a090a7207 */ /* 0x000fe40000000000 */
[----:B-1----:R-:W-:Y:S02]  /*a660*/  SEL R9, R11, R12, P0 ;  /* 0x0000000c0b097207 */ /* 0x002fe40000000000 */
[----:B------:R-:W-:Y:S02]  /*a670*/  SEL R11, R12, R11, P0 ;  /* 0x0000000b0c0b7207 */ /* 0x000fe40000000000 */
[----:B--2---:R-:W-:Y:S02]  /*a680*/  SEL R13, R15, R50, P0 ;  /* 0x000000320f0d7207 */ /* 0x004fe40000000000 */
[----:B----4-:R-:W-:Y:S02]  /*a690*/  SEL R12, R110, R49, P0 ;  /* 0x000000316e0c7207 */ /* 0x010fe40000000000 */
        /* <DEDUP_REMOVED lines=37> */
[----:B------:R-:W-:Y:S02]  /*a8f0*/  F2FP.BF16.F32.PACK_AB R38, R11, R10 ;  /* 0x0000000a0b26723e */ /* 0x000fe400000010ff */
[----:B------:R-:W-:Y:S02]  /*a900*/  F2FP.BF16.F32.PACK_AB R39, R15, R14 ;  /* 0x0000000e0f27723e */ /* 0x000fe400000010ff */
        /* <DEDUP_REMOVED lines=34> */
[----:B------:R0:W-:Y:S01]  /*ab30*/  STSM.16.M88.4 [R33], R36 ;  /* 0x0000002421007844 */ /* 0x0001e20000000200 */
        /* <DEDUP_REMOVED lines=22> */
[----:B------:R-:W-:Y:S02]  /*aca0*/  SEL R102, R156, R147, P0 ;  /* 0x000000939c667207 */ /* 0x000fe40000000000 */
[----:B------:R-:W-:Y:S02]  /*acb0*/  SEL R104, R147, R156, P0 ;  /* 0x0000009c93687207 */ /* 0x000fe40000000000 */
[----:B------:R-:W-:-:S02]  /*acc0*/  SEL R108, R109, R108, P0 ;  /* 0x0000006c6d6c7207 */ /* 0x000fc40000000000 */
[----:B------:R-:W-:Y:S02]  /*acd0*/  F2FP.BF16.F32.PACK_AB R32, R67, R66 ;  /* 0x000000424320723e */ /* 0x000fe400000010ff */
[----:B------:R-:W-:Y:S02]  /*ace0*/  F2FP.BF16.F32.PACK_AB R34, R69, R68 ;  /* 0x000000444522723e */ /* 0x000fe400000010ff */
[----:B------:R-:W-:Y:S02]  /*acf0*/  F2FP.BF16.F32.PACK_AB R35, R73, R72 ;  /* 0x000000484923723e */ /* 0x000fe400000010ff */
[----:B0-----:R-:W-:Y:S02]  /*ad00*/  F2FP.BF16.F32.PACK_AB R33, R71, R70 ;  /* 0x000000464721723e */ /* 0x001fe400000010ff */
[----:B------:R-:W-:Y:S02]  /*ad10*/  SEL R107, R54, R43, P0 ;  /* 0x0000002b366b7207 */ /* 0x000fe40000000000 */
[----:B------:R-:W-:-:S02]  /*ad20*/  SEL R109, R43, R54, P0 ;  /* 0x000000362b6d7207 */ /* 0x000fc40000000000 */
[----:B------:R-:W-:Y:S02]  /*ad30*/  F2FP.BF16.F32.PACK_AB R36, R75, R74 ;  /* 0x0000004a4b24723e */ /* 0x000fe400000010ff */
[----:B------:R-:W-:Y:S02]  /*ad40*/  F2FP.BF16.F32.PACK_AB R38, R77, R76 ;  /* 0x0000004c4d26723e */ /* 0x000fe400000010ff */
[----:B------:R-:W-:Y:S02]  /*ad50*/  F2FP.BF16.F32.PACK_AB R39, R81, R80 ;  /* 0x000000505127723e */ /* 0x000fe400000010ff */
[----:B------:R-:W-:Y:S01]  /*ad60*/  F2FP.BF16.F32.PACK_AB R37, R79, R78 ;  /* 0x0000004e4f25723e */ /* 0x000fe200000010ff */
[----:B------:R0:W-:Y:S01]  /*ad70*/  STSM.16.M88.4 [R57], R24 ;  /* 0x0000001839007844 */ /* 0x0001e20000000200 */
[----:B------:R-:W-:Y:S02]  /*ad80*/  F2FP.BF16.F32.PACK_AB R40, R83, R82 ;  /* 0x000000525328723e */ /* 0x000fe400000010ff */
[----:B------:R-:W-:-:S02]  /*ad90*/  F2FP.BF16.F32.PACK_AB R42, R85, R84 ;  /* 0x00000054552a723e */ /* 0x000fc400000010ff */
[----:B------:R-:W-:Y:S02]  /*ada0*/  F2FP.BF16.F32.PACK_AB R43, R89, R88 ;  /* 0x00000058592b723e */ /* 0x000fe400000010ff */
[----:B------:R-:W-:Y:S01]  /*adb0*/  F2FP.BF16.F32.PACK_AB R41, R87, R86 ;  /* 0x000000565729723e */ /* 0x000fe200000010ff */
[----:B------:R1:W-:Y:S01]  /*adc0*/  STSM.16.M88.4 [R142], R28 ;  /* 0x0000001c8e007844 */ /* 0x0003e20000000200 */
[----:B------:R-:W-:Y:S02]  /*add0*/  SEL R5, R174, R7, P0 ;  /* 0x00000007ae057207 */ /* 0x000fe40000000000 */
[----:B------:R-:W-:Y:S02]  /*ade0*/  F2FP.BF16.F32.PACK_AB R52, R91, R90 ;  /* 0x0000005a5b34723e */ /* 0x000fe400000010ff */
[----:B------:R-:W-:Y:S02]  /*adf0*/  F2FP.BF16.F32.PACK_AB R54, R93, R92 ;  /* 0x0000005c5d36723e */ /* 0x000fe400000010ff */
[----:B------:R-:W-:-:S02]  /*ae00*/  F2FP.BF16.F32.PACK_AB R55, R97, R96 ;  /* 0x000000606137723e */ /* 0x000fc400000010ff */
[----:B------:R-:W-:Y:S01]  /*ae10*/  F2FP.BF16.F32.PACK_AB R53, R95, R94 ;  /* 0x0000005e5f35723e */ /* 0x000fe200000010ff */
[----:B------:R2:W-:Y:S01]  /*ae20*/  STSM.16.M88.4 [R141], R32 ;  /* 0x000000208d007844 */ /* 0x0005e20000000200 */
[----:B------:R-:W-:Y:S02]  /*ae30*/  SEL R7, R7, R174, P0 ;  /* 0x000000ae07077207 */ /* 0x000fe40000000000 */
[----:B------:R-:W-:Y:S02]  /*ae40*/  F2FP.BF16.F32.PACK_AB R56, R99, R98 ;  /* 0x000000626338723e */ /* 0x000fe400000010ff */
[----:B------:R-:W-:Y:S02]  /*ae50*/  F2FP.BF16.F32.PACK_AB R58, R101, R100 ;  /* 0x00000064653a723e */ /* 0x000fe400000010ff */
[----:B------:R-:W-:Y:S02]  /*ae60*/  F2FP.BF16.F32.PACK_AB R59, R105, R104 ;  /* 0x00000068693b723e */ /* 0x000fe400000010ff */
[----:B0-----:R-:W-:Y:S01]  /*ae70*/  F2FP.BF16.F32.PACK_AB R57, R103, R102 ;  /* 0x000000666739723e */ /* 0x001fe200000010ff */
[----:B------:R0:W-:Y:S01]  /*ae80*/  STSM.16.M88.4 [R140], R36 ;  /* 0x000000248c007844 */ /* 0x0001e20000000200 */
[----:B------:R-:W-:-:S02]  /*ae90*/  F2FP.BF16.F32.PACK_AB R24, R107, R106 ;  /* 0x0000006a6b18723e */ /* 0x000fc400000010ff */
[----:B------:R-:W-:Y:S02]  /*aea0*/  F2FP.BF16.F32.PACK_AB R26, R109, R108 ;  /* 0x0000006c6d1a723e */ /* 0x000fe400000010ff */
[----:B------:R-:W-:Y:S02]  /*aeb0*/  F2FP.BF16.F32.PACK_AB R27, R113, R112 ;  /* 0x00000070711b723e */ /* 0x000fe400000010ff */
[----:B------:R-:W-:Y:S01]  /*aec0*/  F2FP.BF16.F32.PACK_AB R25, R111, R110 ;  /* 0x0000006e6f19723e */ /* 0x000fe200000010ff */
[----:B------:R3:W-:Y:S01]  /*aed0*/  STSM.16.M88.4 [R139], R40 ;  /* 0x000000288b007844 */ /* 0x0007e20000000200 */
[----:B-1----:R-:W-:Y:S02]  /*aee0*/  F2FP.BF16.F32.PACK_AB R28, R115, R114 ;  /* 0x00000072731c723e */ /* 0x002fe400000010ff */
[----:B------:R-:W-:Y:S02]  /*aef0*/  F2FP.BF16.F32.PACK_AB R30, R117, R116 ;  /* 0x00000074751e723e */ /* 0x000fe400000010ff */
[----:B------:R-:W-:-:S02]  /*af00*/  F2FP.BF16.F32.PACK_AB R31, R121, R120 ;  /* 0x00000078791f723e */ /* 0x000fc400000010ff */
[----:B------:R-:W-:Y:S01]  /*af10*/  F2FP.BF16.F32.PACK_AB R29, R119, R118 ;  /* 0x00000076771d723e */ /* 0x000fe200000010ff */
[----:B------:R-:W-:Y:S01]  /*af20*/  STSM.16.M88.4 [R138], R52 ;  /* 0x000000348a007844 */ /* 0x000fe20000000200 */
[----:B--2---:R-:W-:Y:S02]  /*af30*/  F2FP.BF16.F32.PACK_AB R32, R123, R122 ;  /* 0x0000007a7b20723e */ /* 0x004fe400000010ff */
[----:B------:R-:W-:Y:S02]  /*af40*/  F2FP.BF16.F32.PACK_AB R34, R125, R124 ;  /* 0x0000007c7d22723e */ /* 0x000fe400000010ff */
[----:B------:R-:W-:Y:S02]  /*af50*/  F2FP.BF16.F32.PACK_AB R35, R129, R128 ;  /* 0x000000808123723e */ /* 0x000fe400000010ff */
[----:B------:R-:W-:Y:S01]  /*af60*/  F2FP.BF16.F32.PACK_AB R33, R127, R126 ;  /* 0x0000007e7f21723e */ /* 0x000fe200000010ff */
[----:B------:R-:W-:Y:S01]  /*af70*/  STSM.16.M88.4 [R137], R56 ;  /* 0x0000003889007844 */ /* 0x000fe20000000200 */
[----:B0-----:R-:W-:-:S02]  /*af80*/  F2FP.BF16.F32.PACK_AB R37, R5, R4 ;  /* 0x000000040525723e */ /* 0x001fc400000010ff */
[----:B------:R-:W-:Y:S02]  /*af90*/  F2FP.BF16.F32.PACK_AB R38, R133, R132 ;  /* 0x000000848526723e */ /* 0x000fe400000010ff */
[----:B------:R-:W-:Y:S02]  /*afa0*/  F2FP.BF16.F32.PACK_AB R39, R7, R6 ;  /* 0x000000060727723e */ /* 0x000fe400000010ff */
[----:B------:R-:W-:Y:S01]  /*afb0*/  F2FP.BF16.F32.PACK_AB R36, R131, R130 ;  /* 0x000000828324723e */ /* 0x000fe200000010ff */
[----:B------:R-:W-:Y:S04]  /*afc0*/  STSM.16.M88.4 [R136], R24 ;  /* 0x0000001888007844 */ /* 0x000fe80000000200 */
[----:B------:R-:W-:Y:S04]  /*afd0*/  STSM.16.M88.4 [R135], R28 ;  /* 0x0000001c87007844 */ /* 0x000fe80000000200 */
[----:B------:R0:W-:Y:S04]  /*afe0*/  STSM.16.M88.4 [R134], R32 ;  /* 0x0000002086007844 */ /* 0x0001e80000000200 */
[----:B------:R1:W-:Y:S01]  /*aff0*/  STSM.16.M88.4 [R2], R36 ;  /* 0x0000002402007844 */ /* 0x0003e20000000200 */
[----:B------:R-:W-:Y:S01]  /*b000*/  BAR.SYNC.DEFER_BLOCKING 0x1, 0x100 ;  /* 0x0044000000007b1d */ /* 0x000fe20000010000 */
[----:B------:R-:W-:Y:S01]  /*b010*/  ISETP.NE.U32.AND P0, PT, RZ, UR14, PT ;  /* 0x0000000eff007c0c */ /* 0x000fe2000bf05070 */
[----:B------:R-:W-:-:S03]  /*b020*/  UIMAD.WIDE UR12, UR36, 0x4, UR12 ;  /* 0x00000004240c78a5 */ /* 0x000fc6000f8e020c */
[----:B------:R-:W-:-:S03]  /*b030*/  ISETP.NE.AND.EX P0, PT, RZ, UR15, PT, P0 ;  /* 0x0000000fff007c0c */ /* 0x000fc6000bf05300 */
[----:B---3--:R-:W-:Y:S01]  /*b040*/  IMAD.U32 R40, RZ, RZ, UR12 ;  /* 0x0000000cff287e24 */ /* 0x008fe2000f8e00ff */
[----:B0-----:R-:W0:Y:S01]  /*b050*/  LDC R134, c[0x0][0xbe8] ;  /* 0x0002fa00ff867b82 */ /* 0x001e220000000800 */
[----:B------:R-:W-:Y:S01]  /*b060*/  IMAD.U32 R41, RZ, RZ, UR13 ;  /* 0x0000000dff297e24 */ /* 0x000fe2000f8e00ff */
[----:B------:R-:W-:-:S07]  /*b070*/  ULDC.64 UR12, c[0x0][0xc08] ;  /* 0x00030200000c7ab9 */ /* 0x000fce0000000a00 */
[----:B------:R-:W2:Y:S01]  /*b080*/  @P0 LDG.E R42, desc[UR50][R40.64] ;  /* 0x00000032282a0981 */ /* 0x000ea2000c1e1900 */
[----:B------:R-:W-:-:S04]  /*b090*/  UISETP.NE.U32.AND UP0, UPT, UR12, URZ, UPT ;  /* 0x0000003f0c00728c */ /* 0x000fc8000bf05070 */
[----:B------:R-:W-:Y:S01]  /*b0a0*/  UISETP.NE.AND.EX UP0, UPT, UR13, URZ, UPT, UP0 ;  /* 0x0000003f0d00728c */ /* 0x000fe2000bf05300 */
[----:B0-----:R-:W-:-:S10]  /*b0b0*/  ISETP.NE.AND P1, PT, R134, 0x1, PT ;  /* 0x000000018600780c */ /* 0x001fd40003f25270 */
[----:B------:R-:W-:-:S03]  /*b0c0*/  @UP0 ULEA UR12, UP1, UR36, UR12, 0x2 ;  /* 0x0000000c240c0291 */ /* 0x000fc6000f82103f */
[----:B-1----:R-:W0:Y:S01]  /*b0d0*/  @P1 LDC R2, c[0x0][0xbec] ;  /* 0x0002fb00ff021b82 */ /* 0x002e220000000800 */
[----:B------:R-:W-:Y:S02]  /*b0e0*/  @UP0 ULEA.HI.X UR13, UR36, UR13, UR37, 0x2, UP1 ;  /* 0x0000000d240d0291 */ /* 0x000fe400088f1425 */
[----:B------:R-:W-:Y:S01]  /*b0f0*/  UISETP.GT.AND UP1, UPT, UR45, 0x1, UPT ;  /* 0x000000012d00788c */ /* 0x000fe2000bf24270 */
[----:B------:R-:W-:-:S04]  /*b100*/  UMOV UR20, 0x9b8 ;  /* 0x000009b800147882 */ /* 0x000fc80000000000 */
[----:B------:R-:W1:Y:S01]  /*b110*/  @P1 LDC R31, c[0x0][0xbf0] ;  /* 0x0002fc00ff1f1b82 */ /* 0x000e620000000800 */
[----:B------:R-:W-:Y:S01]  /*b120*/  USEL UR20, UR20, 0x978, UP1 ;  /* 0x0000097814147887 */ /* 0x000fe20008800000 */
[----:B------:R-:W-:Y:S01]  /*b130*/  PLOP3.LUT P4, PT, PT, PT, UP0, 0x80, 0x0 ;  /* 0x000000000000781c */ /* 0x000fe20003f8f008 */
[----:B------:R-:W-:Y:S01]  /*b140*/  UISETP.NE.U32.AND UP0, UPT, UR14, URZ, UPT ;  /* 0x0000003f0e00728c */ /* 0x000fe2000bf05070 */
[----:B------:R-:W-:Y:S01]  /*b150*/  IMAD.U32 R33, RZ, RZ, UR43 ;  /* 0x0000002bff217e24 */ /* 0x000fe2000f8e00ff */
[----:B------:R-:W-:Y:S02]  /*b160*/  ULDC UR4, c[0x0][0xa88] ;  /* 0x0002a20000047ab9 */ /* 0x000fe40000000800 */
[----:B------:R-:W-:Y:S01]  /*b170*/  UISETP.NE.AND.EX UP0, UPT, UR15, URZ, UPT, UP0 ;  /* 0x0000003f0f00728c */ /* 0x000fe2000bf05300 */
[----:B------:R-:W-:Y:S01]  /*b180*/  IMAD.U32 R27, RZ, RZ, UR4 ;  /* 0x00000004ff1b7e24 */ /* 0x000fe2000f8e00ff */
[----:B------:R-:W-:Y:S01]  /*b190*/  UMOV UR4, URZ ;  /* 0x0000003f00047c82 */ /* 0x000fe20008000000 */
[----:B------:R-:W-:Y:S01]  /*b1a0*/  USEL UR9, UR39, URZ, UP1 ;  /* 0x0000003f27097287 */ /* 0x000fe20008800000 */
[----:B------:R-:W-:Y:S01]  /*b1b0*/  IMAD R33, R33, 0x80, R151 ;  /* 0x0000008021217824 */ /* 0x000fe200078e0297 */
[----:B------:R-:W-:Y:S01]  /*b1c0*/  USEL UR36, UR36, URZ, !UP0 ;  /* 0x0000003f24247287 */ /* 0x000fe2000c000000 */
[----:B------:R-:W-:Y:S01]  /*b1d0*/  IMAD.U32 R24, RZ, RZ, UR12 ;  /* 0x0000000cff187e24 */ /* 0x000fe2000f8e00ff */
[----:B------:R-:W-:Y:S01]  /*b1e0*/  ULDC.64 UR16, c[0x0][UR20+0x218] ;  /* 0x0000860014107abb */ /* 0x000fe20008000a00 */
[----:B------:R-:W-:Y:S01]  /*b1f0*/  ULDC.64 UR18, c[0x0][UR20+0x228] ;  /* 0x00008a0014127abb */ /* 0x000fe20008000a00 */
[----:B------:R-:W-:Y:S01]  /*b200*/  IMAD.U32 R25, RZ, RZ, UR13 ;  /* 0x0000000dff197e24 */ /* 0x000fe2000f8e00ff */
[----:B------:R-:W-:Y:S01]  /*b210*/  ULDC.64 UR14, c[0x0][UR20+0x220] ;  /* 0x00008800140e7abb */ /* 0x000fe20008000a00 */
[----:B------:R-:W-:Y:S01]  /*b220*/  UIMAD.WIDE.U32 UR12, UR16, UR42, URZ ;  /* 0x0000002a100c72a5 */ /* 0x000fe2000f8e003f */
[----:B0-----:R-:W-:Y:S01]  /*b230*/  @P1 IMAD.HI.U32 R2, R33, R2, RZ ;  /* 0x0000000221021227 */ /* 0x001fe200078e00ff */
[----:B------:R-:W-:Y:S01]  /*b240*/  UIMAD.WIDE.U32 UR22, UR18, UR9, URZ ;  /* 0x00000009121672a5 */ /* 0x000fe2000f8e003f */
[----:B------:R0:W5:Y:S01]  /*b250*/  @P4 LDG.E R27, desc[UR50][R24.64] ;  /* 0x00000032181b4981 */ /* 0x000162000c1e1900 */
[----:B------:R-:W-:-:S02]  /*b260*/  UIMAD UR16, UR17, UR42, URZ ;  /* 0x0000002a111072a4 */ /* 0x000fc4000f8e023f */
[----:B------:R-:W-:Y:S02]  /*b270*/  UIMAD UR18, UR19, UR9, URZ ;  /* 0x00000009131272a4 */ /* 0x000fe4000f8e023f */
[----:B------:R-:W-:Y:S02]  /*b280*/  USEL UR37, UR37, URZ, !UP0 ;  /* 0x0000003f25257287 */ /* 0x000fe4000c000000 */
[----:B------:R-:W-:Y:S01]  /*b290*/  UIMAD UR9, UR15, UR36, URZ ;  /* 0x000000240f0972a4 */ /* 0x000fe2000f8e023f */
[----:B------:R-:W-:Y:S01]  /*b2a0*/  IMAD.MOV.U32 R29, RZ, RZ, R33 ;  /* 0x000000ffff1d7224 */ /* 0x000fe200078e0021 */
[----:B------:R-:W-:Y:S01]  /*b2b0*/  UIADD3 UR13, UR13, UR16, URZ ;  /* 0x000000100d0d7290 */ /* 0x000fe2000fffe03f */
[----:B-1----:R-:W-:Y:S01]  /*b2c0*/  @P1 SHF.R.U32.HI R29, RZ, R31, R2 ;  /* 0x0000001fff1d1219 */ /* 0x002fe20000011602 */
[----:B------:R-:W-:Y:S02]  /*b2d0*/  UIMAD.WIDE.U32 UR16, UR14, UR36, URZ ;  /* 0x000000240e1072a5 */ /* 0x000fe4000f8e003f */
[----:B------:R-:W-:-:S02]  /*b2e0*/  UIMAD UR9, UR14, UR37, UR9 ;  /* 0x000000250e0972a4 */ /* 0x000fc4000f8e0209 */
[----:B------:R-:W-:Y:S01]  /*b2f0*/  UIADD3 UR18, UR23, UR18, URZ ;  /* 0x0000001217127290 */ /* 0x000fe2000fffe03f */
[----:B0-----:R-:W-:Y:S01]  /*b300*/  IMAD.U32 R24, RZ, RZ, UR22 ;  /* 0x00000016ff187e24 */ /* 0x001fe2000f8e00ff */
[----:B------:R-:W-:Y:S01]  /*b310*/  UIADD3 UR9, UR17, UR9, URZ ;  /* 0x0000000911097290 */ /* 0x000fe2000fffe03f */
[--C-:B------:R-:W-:Y:S02]  /*b320*/  IMAD.MOV R31, RZ, RZ, -R29.reuse ;  /* 0x000000ffff1f7224 */ /* 0x100fe400078e0a1d */
[----:B------:R-:W-:Y:S01]  /*b330*/  IMAD.U32 R25, RZ, RZ, UR23 ;  /* 0x00000017ff197e24 */ /* 0x000fe2000f8e00ff */
[----:B------:R-:W-:Y:S01]  /*b340*/  SHF.R.S32.HI R25, RZ, 0x1f, R29 ;  /* 0x0000001fff197819 */ /* 0x000fe2000001141d */
[----:B------:R-:W-:Y:S02]  /*b350*/  IMAD R31, R134, R31, R33 ;  /* 0x0000001f861f7224 */ /* 0x000fe400078e0221 */
[----:B------:R-:W-:-:S03]  /*b360*/  IMAD.U32 R26, RZ, RZ, UR18 ;  /* 0x00000012ff1a7e24 */ /* 0x000fc6000f8e00ff */
[----:B------:R-:W-:Y:S02]  /*b370*/  SHF.R.S32.HI R2, RZ, 0x1f, R31 ;  /* 0x0000001fff027819 */ /* 0x000fe4000001141f */
[----:B--2---:R-:W-:-:S13]  /*b380*/  @P0 R2UR UR4, R42 ;  /* 0x000000002a0402ca */ /* 0x004fda00000e0000 */
[----:B------:R-:W-:Y:S02]  /*b390*/  UIADD3 UR12, UP0, UP2, UR16, UR12, UR4 ;  /* 0x0000000c100c7290 */ /* 0x000fe4000fa1e004 */
[----:B------:R-:W-:Y:S01]  /*b3a0*/  USHF.R.S32.HI UR14, URZ, 0x1f, UR4 ;  /* 0x0000001f3f0e7899 */ /* 0x000fe20008011404 */
[----:B------:R-:W-:Y:S01]  /*b3b0*/  ULDC.64 UR16, c[0x0][0xba8] ;  /* 0x0002ea0000107ab9 */ /* 0x000fe20000000a00 */
[----:B------:R-:W-:Y:S02]  /*b3c0*/  @!UP1 ULDC UR16, c[0x0][0xb50] ;  /* 0x0002d40000109ab9 */ /* 0x000fe40000000800 */
[----:B------:R-:W-:Y:S01]  /*b3d0*/  UIADD3.X UR9, UR9, UR13, UR14, UP0, UP2 ;  /* 0x0000000d09097290 */ /* 0x000fe200087e440e */
[----:B------:R-:W-:Y:S01]  /*b3e0*/  IADD3 R24, P2, P3, R29, UR12, R24 ;  /* 0x0000000c1d187c10 */ /* 0x000fe2000fb5e018 */
[----:B------:R-:W-:Y:S01]  /*b3f0*/  @!UP1 ULDC UR17, c[0x0][0xb54] ;  /* 0x0002d50000119ab9 */ /* 0x000fe20000000800 */
[----:B------:R-:W-:Y:S02]  /*b400*/  ULDC.64 UR12, c[0x0][UR20+0x210] ;  /* 0x00008400140c7abb */ /* 0x000fe40008000a00 */
[----:B------:R-:W-:Y:S01]  /*b410*/  IMAD R29, R31, UR13, RZ ;  /* 0x0000000d1f1d7c24 */ /* 0x000fe2000f8e02ff */
[----:B------:R-:W-:-:S03]  /*b420*/  IADD3.X R25, R25, UR9, R26, P2, P3 ;  /* 0x0000000919197c10 */ /* 0x000fc600097e641a */
[----:B------:R-:W-:Y:S02]  /*b430*/  IMAD R29, R2, UR12, R29 ;  /* 0x0000000c021d7c24 */ /* 0x000fe4000f8e021d */
[----:B------:R-:W-:-:S04]  /*b440*/  IMAD.WIDE.U32 R24, R31, UR12, R24 ;  /* 0x0000000c1f187c25 */ /* 0x000fc8000f8e0018 */
[----:B------:R-:W-:Y:S01]  /*b450*/  IMAD.IADD R25, R25, 0x1, R29 ;  /* 0x0000000119197824 */ /* 0x000fe200078e021d */
[----:B------:R-:W-:-:S04]  /*b460*/  LEA R26, P2, R24, UR16, 0x2 ;  /* 0x00000010181a7c11 */ /* 0x000fc8000f8410ff */
[----:B------:R-:W-:Y:S01]  /*b470*/  LEA.HI.X R30, R24, UR17, R25, 0x2, P2 ;  /* 0x00000011181e7c11 */ /* 0x000fe200090f1419 */
[----:B------:R-:W-:Y:S08]  /*b480*/  @P4 BRA `(.L_x_3299) ;  /* 0x0000000000104947 */ /* 0x000ff00003800000 */
[----:B------:R-:W-:Y:S05]  /*b490*/  @!P0 BRA `(.L_x_3299) ;  /* 0x00000000000c8947 */ /* 0x000fea0003800000 */
[----:B------:R-:W2:Y:S04]  /*b4a0*/  LDG.E R2, desc[UR50][R40.64] ;  /* 0x0000003228027981 */ /* 0x000ea8000c1e1900 */
[----:B-----5:R-:W2:Y:S02]  /*b4b0*/  LDG.E R27, desc[UR50][R40.64+0x4] ;  /* 0x00000432281b7981 */ /* 0x020ea4000c1e1900 */
[----:B--2---:R-:W-:-:S07]  /*b4c0*/  IMAD.IADD R27, R27, 0x1, -R2 ;  /* 0x000000011b1b7824 */ /* 0x004fce00078e0a02 */
.L_x_3299:
[----:B------:R-:W2:Y:S01]  /*b4d0*/  LDL R2, [R1+0x38] ;  /* 0x0000380001027983 */ /* 0x000ea20000100800 */
[----:B------:R-:W-:Y:S02]  /*b4e0*/  VIADD R32, R149, 0xffffff80 ;  /* 0xffffff8095207836 */ /* 0x000fe40000000000 */
[----:B------:R-:W-:Y:S01]  /*b4f0*/  IMAD.U32 R35, RZ, RZ, UR43 ;  /* 0x0000002bff237e24 */ /* 0x000fe2000f8e00ff */
[----:B------:R-:W-:Y:S02]  /*b500*/  SHFL.IDX PT, R24, R26, RZ, 0x1c1f ;  /* 0x001c1fff1a187589 */ /* 0x000fe400000e0000 */
[----:B------:R-:W-:Y:S02]  /*b510*/  SHF.R.S32.HI R31, RZ, 0x1f, R32 ;  /* 0x0000001fff1f7819 */ /* 0x000fe40000011420 */
[----:B------:R-:W0:Y:S02]  /*b520*/  SHFL.IDX PT, R25, R30, RZ, 0x1c1f ;  /* 0x001c1fff1e197589 */ /* 0x000e2400000e0000 */
[----:B------:R-:W-:-:S02]  /*b530*/  LEA.HI R31, R31, R32, RZ, 0x7 ;  /* 0x000000201f1f7211 */ /* 0x000fc400078f38ff */
[----:B------:R-:W-:Y:S02]  /*b540*/  SHFL.IDX PT, R28, R26, 0x1, 0x1c1f ;  /* 0x003c1f001a1c7f89 */ /* 0x000fe400000e0000 */
[----:B------:R-:W-:Y:S02]  /*b550*/  LOP3.LUT R31, R31, 0xffffff80, RZ, 0xc0, !PT ;  /* 0xffffff801f1f7812 */ /* 0x000fe400078ec0ff */
[----:B------:R-:W1:Y:S03]  /*b560*/  SHFL.IDX PT, R29, R30, 0x1, 0x1c1f ;  /* 0x003c1f001e1d7f89 */ /* 0x000e6600000e0000 */
[----:B------:R-:W-:-:S05]  /*b570*/  IMAD.IADD R31, R32, 0x1, -R31 ;  /* 0x00000001201f7824 */ /* 0x000fca00078e0a1f */
[----:B------:R-:W-:Y:S01]  /*b580*/  LOP3.LUT P0, RZ, R31, 0x3, RZ, 0xc0, !PT ;  /* 0x000000031fff7812 */ /* 0x000fe2000780c0ff */
[----:B--2---:R-:W-:Y:S02]  /*b590*/  IMAD R35, R35, 0x80, R2 ;  /* 0x0000008023237824 */ /* 0x004fe400078e0202 */
[----:B-----5:R-:W-:Y:S02]  /*b5a0*/  IMAD R2, R27, R134, RZ ;  /* 0x000000861b027224 */ /* 0x020fe400078e02ff */
[----:B------:R-:W-:-:S03]  /*b5b0*/  VIADD R27, R35, 0x8 ;  /* 0x00000008231b7836 */ /* 0x000fc60000000000 */
[-C--:B------:R-:W-:Y:S02]  /*b5c0*/  ISETP.GE.OR P2, PT, R35, R2.reuse, P0 ;  /* 0x000000022300720c */ /* 0x080fe40000746670 */
[----:B------:R-:W-:-:S11]  /*b5d0*/  ISETP.GE.OR P0, PT, R27, R2, P0 ;  /* 0x000000021b00720c */ /* 0x000fd60000706670 */
[----:B0-----:R0:W-:Y:S04]  /*b5e0*/  @!P2 ST.E desc[UR50][R24.64], R0 ;  /* 0x000000001800a985 */ /* 0x0011e8000c101932 */
[----:B-1----:R0:W-:Y:S01]  /*b5f0*/  @!P0 ST.E desc[UR50][R28.64], R3 ;  /* 0x000000031c008985 */ /* 0x0021e2000c101932 */
[----:B------:R-:W-:-:S13]  /*b600*/  PLOP3.LUT P0, PT, PT, PT, UP1, 0x80, 0x0 ;  /* 0x000000000000781c */ /* 0x000fda0003f0f018 */
[----:B0-----:R-:W-:Y:S05]  /*b610*/  @P0 BRA `(.L_x_3300) ;  /* 0x0000000c004c0947 */ /* 0x001fea0003800000 */
[----:B------:R-:W-:Y:S01]  /*b620*/  IMAD.SHL.U32 R67, R16, 0x8, RZ ;  /* 0x0000000810437824 */ /* 0x000fe200078e00ff */
[----:B------:R-:W0:Y:S01]  /*b630*/  @P1 LDC R21, c[0x0][0xbec] ;  /* 0x0002fb00ff151b82 */ /* 0x000e220000000800 */
[----:B------:R-:W-:Y:S01]  /*b640*/  IMAD.MOV.U32 R5, RZ, RZ, 0x2 ;  /* 0x00000002ff057424 */ /* 0x000fe200078e00ff */
[----:B------:R-:W-:Y:S01]  /*b650*/  ULDC.64 UR12, c[0x0][0xaa0] ;  /* 0x0002a800000c7ab9 */ /* 0x000fe20000000a00 */
[----:B------:R-:W-:-:S04]  /*b660*/  IMAD R4, R237, 0x40, R67 ;  /* 0x00000040ed047824 */ /* 0x000fc800078e0243 */
[----:B------:R-:W-:Y:S01]  /*b670*/  IMAD.WIDE R4, R4, R5, UR10 ;  /* 0x0000000a04047e25 */ /* 0x000fe2000f8e0205 */
[----:B------:R-:W1:Y:S02]  /*b680*/  @P1 LDC R61, c[0x0][0xbf0] ;  /* 0x0002fc00ff3d1b82 */ /* 0x000e640000000800 */
[C---:B------:R-:W-:Y:S02]  /*b690*/  IADD3 R33, P2, R4.reuse, 0x5000, RZ ;  /* 0x0000500004217810 */ /* 0x040fe40007f5e0ff */
[C---:B------:R-:W-:Y:S02]  /*b6a0*/  IADD3 R9, P4, R4.reuse, 0x1000, RZ ;  /* 0x0000100004097810 */ /* 0x040fe40007f9e0ff */
[----:B------:R-:W-:Y:S02]  /*b6b0*/  LOP3.LUT R32, R33, 0x380, RZ, 0xc0, !PT ;  /* 0x0000038021207812 */ /* 0x000fe400078ec0ff */
[----:B------:R-:W-:Y:S02]  /*b6c0*/  IADD3 R13, P3, R4, 0x2000, RZ ;  /* 0x00002000040d7810 */ /* 0x000fe40007f7e0ff */
[----:B------:R-:W-:-:S02]  /*b6d0*/  SHF.R.U64 R32, R32, 0x3, RZ ;  /* 0x0000000320207819 */ /* 0x000fc400000012ff */
[----:B------:R-:W-:Y:S02]  /*b6e0*/  IADD3 R25, P6, R4, 0x3000, RZ ;  /* 0x0000300004197810 */ /* 0x000fe40007fde0ff */
[----:B------:R-:W-:Y:S01]  /*b6f0*/  LOP3.LUT R32, R32, R33, RZ, 0x3c, !PT ;  /* 0x0000002120207212 */ /* 0x000fe200078e3cff */
[--C-:B------:R-:W-:Y:S01]  /*b700*/  IMAD.X R33, RZ, RZ, R5.reuse, P2 ;  /* 0x000000ffff217224 */ /* 0x100fe200010e0605 */
[C---:B------:R-:W-:Y:S02]  /*b710*/  IADD3 R3, P2, R4.reuse, 0xb000, RZ ;  /* 0x0000b00004037810 */ /* 0x040fe40007f5e0ff */
[----:B------:R-:W-:Y:S02]  /*b720*/  IADD3 R29, P5, R4, 0x4000, RZ ;  /* 0x00004000041d7810 */ /* 0x000fe40007fbe0ff */
[----:B------:R-:W-:Y:S01]  /*b730*/  LOP3.LUT R0, R3, 0x380, RZ, 0xc0, !PT ;  /* 0x0000038003007812 */ /* 0x000fe200078ec0ff */
[----:B------:R-:W-:Y:S01]  /*b740*/  UIMAD UR9, UR14, UR12, URZ ;  /* 0x0000000c0e0972a4 */ /* 0x000fe2000f8e023f */
[----:B------:R-:W-:Y:S01]  /*b750*/  LOP3.LUT R8, R9, 0x380, RZ, 0xc0, !PT ;  /* 0x0000038009087812 */ /* 0x000fe200078ec0ff */
[----:B------:R-:W-:Y:S01]  /*b760*/  UIMAD.WIDE.U32 UR10, UR4, UR12, URZ ;  /* 0x0000000c040a72a5 */ /* 0x000fe2000f8e003f */
[----:B------:R-:W-:Y:S01]  /*b770*/  SHF.R.U64 R0, R0, 0x3, RZ ;  /* 0x0000000300007819 */ /* 0x000fe200000012ff */
[----:B------:R-:W-:Y:S01]  /*b780*/  IMAD.X R57, RZ, RZ, R5, P2 ;  /* 0x000000ffff397224 */ /* 0x000fe200010e0605 */
[----:B------:R-:W-:Y:S01]  /*b790*/  LOP3.LUT R12, R13, 0x380, RZ, 0xc0, !PT ;  /* 0x000003800d0c7812 */ /* 0x000fe200078ec0ff */
[----:B------:R-:W5:Y:S01]  /*b7a0*/  LD.E.128 R32, desc[UR50][R32.64] ;  /* 0x0000003220207980 */ /* 0x000f62000c101d00 */
[----:B------:R-:W-:-:S02]  /*b7b0*/  LOP3.LUT R24, R25, 0x380, RZ, 0xc0, !PT ;  /* 0x0000038019187812 */ /* 0x000fc400078ec0ff */
[----:B------:R-:W-:Y:S01]  /*b7c0*/  LOP3.LUT R28, R29, 0x380, RZ, 0xc0, !PT ;  /* 0x000003801d1c7812 */ /* 0x000fe200078ec0ff */
[----:B------:R-:W-:Y:S01]  /*b7d0*/  UIMAD UR9, UR4, UR13, UR9 ;  /* 0x0000000d040972a4 */ /* 0x000fe2000f8e0209 */
[----:B------:R-:W-:Y:S01]  /*b7e0*/  LOP3.LUT R56, R0, R3, RZ, 0x3c, !PT ;  /* 0x0000000300387212 */ /* 0x000fe200078e3cff */
[----:B------:R-:W-:Y:S01]  /*b7f0*/  IMAD R0, R16, 0x20, R237 ;  /* 0x0000002010007824 */ /* 0x000fe200078e02ed */
[----:B------:R-:W-:Y:S01]  /*b800*/  SHF.R.U64 R8, R8, 0x3, RZ ;  /* 0x0000000308087819 */ /* 0x000fe200000012ff */
[----:B------:R-:W-:Y:S01]  /*b810*/  IMAD.U32 R3, RZ, RZ, UR43 ;  /* 0x0000002bff037e24 */ /* 0x000fe2000f8e00ff */
[----:B------:R-:W-:Y:S01]  /*b820*/  SHF.R.U64 R12, R12, 0x3, RZ ;  /* 0x000000030c0c7819 */ /* 0x000fe200000012ff */
[----:B------:R-:W-:Y:S01]  /*b830*/  ULDC.64 UR14, c[0x0][0xaf0] ;  /* 0x0002bc00000e7ab9 */ /* 0x000fe20000000a00 */
[----:B------:R-:W-:Y:S02]  /*b840*/  SHF.R.U64 R24, R24, 0x3, RZ ;  /* 0x0000000318187819 */ /* 0x000fe400000012ff */
[----:B------:R-:W-:Y:S01]  /*b850*/  SHF.R.U64 R28, R28, 0x3, RZ ;  /* 0x000000031c1c7819 */ /* 0x000fe200000012ff */
[----:B------:R-:W-:Y:S01]  /*b860*/  UIADD3 UR11, UR11, UR9, URZ ;  /* 0x000000090b0b7290 */ /* 0x000fe2000fffe03f */
[----:B------:R-:W-:Y:S01]  /*b870*/  LOP3.LUT R8, R8, R9, RZ, 0x3c, !PT ;  /* 0x0000000908087212 */ /* 0x000fe200078e3cff */
[----:B------:R-:W-:Y:S01]  /*b880*/  ULDC.64 UR12, c[0x0][0xae8] ;  /* 0x0002ba00000c7ab9 */ /* 0x000fe20000000a00 */
[----:B------:R-:W-:Y:S01]  /*b890*/  LOP3.LUT R12, R12, R13, RZ, 0x3c, !PT ;  /* 0x0000000d0c0c7212 */ /* 0x000fe200078e3cff */
[----:B------:R-:W-:Y:S01]  /*b8a0*/  IMAD R60, R3, 0x80, R0 ;  /* 0x00000080033c7824 */ /* 0x000fe200078e0200 */
[----:B------:R-:W-:Y:S01]  /*b8b0*/  LOP3.LUT R24, R24, R25, RZ, 0x3c, !PT ;  /* 0x0000001918187212 */ /* 0x000fe200078e3cff */
[--C-:B------:R-:W-:Y:S01]  /*b8c0*/  IMAD.X R9, RZ, RZ, R5.reuse, P4 ;  /* 0x000000ffff097224 */ /* 0x100fe200020e0605 */
[----:B------:R-:W-:Y:S01]  /*b8d0*/  LOP3.LUT R28, R28, R29, RZ, 0x3c, !PT ;  /* 0x0000001d1c1c7212 */ /* 0x000fe200078e3cff */
[--C-:B------:R-:W-:Y:S01]  /*b8e0*/  IMAD.X R13, RZ, RZ, R5.reuse, P3 ;  /* 0x000000ffff0d7224 */ /* 0x100fe200018e0605 */
[----:B------:R-:W-:Y:S01]  /*b8f0*/  USHF.R.S32.HI UR4, URZ, 0x1f, UR36 ;  /* 0x0000001f3f047899 */ /* 0x000fe20008011424 */
[--C-:B------:R-:W-:Y:S01]  /*b900*/  IMAD.X R25, RZ, RZ, R5.reuse, P6 ;  /* 0x000000ffff197224 */ /* 0x100fe200030e0605 */
[C---:B------:R-:W-:Y:S01]  /*b910*/  IADD3 R37, P0, R4.reuse, 0x6000, RZ ;  /* 0x0000600004257810 */ /* 0x040fe20007f1e0ff */
[----:B------:R-:W-:Y:S01]  /*b920*/  IMAD.X R29, RZ, RZ, R5, P5 ;  /* 0x000000ffff1d7224 */ /* 0x000fe200028e0605 */
[C---:B------:R-:W-:Y:S01]  /*b930*/  IADD3 R41, P4, R4.reuse, 0x7000, RZ ;  /* 0x0000700004297810 */ /* 0x040fe20007f9e0ff */
[----:B------:R-:W-:Y:S01]  /*b940*/  UIMAD.WIDE.U32 UR10, UR42, UR12, UR10 ;  /* 0x0000000c2a0a72a5 */ /* 0x000fe2000f8e000a */
[----:B------:R-:W-:Y:S01]  /*b950*/  IADD3 R45, P3, R4, 0x8000, RZ ;  /* 0x00008000042d7810 */ /* 0x000fe20007f7e0ff */
[----:B0-----:R-:W-:Y:S01]  /*b960*/  @P1 IMAD.HI.U32 R0, R60, R21, RZ ;  /* 0x000000153c001227 */ /* 0x001fe200078e00ff */
[C---:B------:R-:W-:Y:S01]  /*b970*/  IADD3 R49, P6, R4.reuse, 0x9000, RZ ;  /* 0x0000900004317810 */ /* 0x040fe20007fde0ff */
[----:B------:R-:W-:Y:S01]  /*b980*/  UIMAD UR4, UR4, UR14, URZ ;  /* 0x0000000e040472a4 */ /* 0x000fe2000f8e023f */
[----:B------:R-:W-:Y:S01]  /*b990*/  IADD3 R53, P5, R4, 0xa000, RZ ;  /* 0x0000a00004357810 */ /* 0x000fe20007fbe0ff */
[----:B------:R-:W-:Y:S01]  /*b9a0*/  UIMAD UR11, UR42, UR13, UR11 ;  /* 0x0000000d2a0b72a4 */ /* 0x000fe2000f8e020b */
[----:B------:R-:W-:Y:S01]  /*b9b0*/  LOP3.LUT R36, R37, 0x380, RZ, 0xc0, !PT ;  /* 0x0000038025247812 */ /* 0x000fe200078ec0ff */
[----:B------:R-:W-:Y:S01]  /*b9c0*/  IMAD.MOV.U32 R3, RZ, RZ, R60 ;  /* 0x000000ffff037224 */ /* 0x000fe200078e003c */
[----:B------:R-:W-:Y:S01]  /*b9d0*/  LOP3.LUT R40, R41, 0x380, RZ, 0xc0, !PT ;  /* 0x0000038029287812 */ /* 0x000fe200078ec0ff */
[----:B------:R-:W5:Y:S01]  /*b9e0*/  LD.E.128 R8, desc[UR50][R8.64] ;  /* 0x0000003208087980 */ /* 0x000f62000c101d00 */
[----:B------:R-:W-:-:S02]  /*b9f0*/  LOP3.LUT R44, R45, 0x380, RZ, 0xc0, !PT ;  /* 0x000003802d2c7812 */ /* 0x000fc400078ec0ff */
[----:B------:R-:W-:Y:S01]  /*ba00*/  LOP3.LUT R48, R49, 0x380, RZ, 0xc0, !PT ;  /* 0x0000038031307812 */ /* 0x000fe200078ec0ff */
[----:B------:R-:W5:Y:S01]  /*ba10*/  LD.E.128 R12, desc[UR50][R12.64] ;  /* 0x000000320c0c7980 */ /* 0x000f62000c101d00 */
[----:B------:R-:W-:Y:S02]  /*ba20*/  LOP3.LUT R52, R53, 0x380, RZ, 0xc0, !PT ;  /* 0x0000038035347812 */ /* 0x000fe400078ec0ff */
[----:B------:R-:W-:Y:S01]  /*ba30*/  LOP3.LUT R7, R4, 0x380, RZ, 0xc0, !PT ;  /* 0x0000038004077812 */ /* 0x000fe200078ec0ff */
[----:B------:R-:W-:Y:S01]  /*ba40*/  UIMAD UR4, UR36, UR15, UR4 ;  /* 0x0000000f240472a4 */ /* 0x000fe2000f8e0204 */
[----:B-1----:R-:W-:Y:S01]  /*ba50*/  @P1 SHF.R.U32.HI R3, RZ, R61, R0 ;  /* 0x0000003dff031219 */ /* 0x002fe20000011600 */
[----:B------:R-:W-:Y:S01]  /*ba60*/  UIMAD.WIDE.U32 UR36, UR36, UR14, UR10 ;  /* 0x0000000e242472a5 */ /* 0x000fe2000f8e000a */
[----:B------:R-:W-:Y:S01]  /*ba70*/  SHF.R.U64 R36, R36, 0x3, RZ ;  /* 0x0000000324247819 */ /* 0x000fe200000012ff */
[----:B------:R-:W5:Y:S01]  /*ba80*/  LD.E.128 R24, desc[UR50][R24.64] ;  /* 0x0000003218187980 */ /* 0x000f62000c101d00 */
[----:B------:R-:W-:-:S02]  /*ba90*/  SHF.R.U64 R40, R40, 0x3, RZ ;  /* 0x0000000328287819 */ /* 0x000fc400000012ff */
[----:B------:R-:W-:Y:S01]  /*baa0*/  SHF.R.U64 R44, R44, 0x3, RZ ;  /* 0x000000032c2c7819 */ /* 0x000fe200000012ff */
[----:B------:R-:W5:Y:S01]  /*bab0*/  LD.E.128 R28, desc[UR50][R28.64] ;  /* 0x000000321c1c7980 */ /* 0x000f62000c101d00 */
[----:B------:R-:W-:Y:S02]  /*bac0*/  SHF.R.U64 R48, R48, 0x3, RZ ;  /* 0x0000000330307819 */ /* 0x000fe400000012ff */
[----:B------:R-:W-:Y:S01]  /*bad0*/  SHF.R.U64 R52, R52, 0x3, RZ ;  /* 0x0000000334347819 */ /* 0x000fe200000012ff */
[----:B------:R-:W5:Y:S01]  /*bae0*/  LD.E.128 R56, desc[UR50][R56.64] ;  /* 0x0000003238387980 */ /* 0x000f62000c101d00 */
[----:B------:R-:W-:Y:S01]  /*baf0*/  SHF.R.U64 R7, R7, 0x3, RZ ;  /* 0x0000000307077819 */ /* 0x000fe200000012ff */
[----:B------:R-:W-:Y:S01]  /*bb00*/  UIADD3 UR4, UR37, UR4, URZ ;  /* 0x0000000425047290 */ /* 0x000fe2000fffe03f */
[--C-:B------:R-:W-:Y:S01]  /*bb10*/  SHF.R.S32.HI R0, RZ, 0x1f, R3.reuse ;  /* 0x0000001fff007819 */ /* 0x100fe20000011403 */
[----:B------:R-:W-:Y:S01]  /*bb20*/  IMAD.MOV R61, RZ, RZ, -R3 ;  /* 0x000000ffff3d7224 */ /* 0x000fe200078e0a03 */
        /* <DEDUP_REMOVED lines=11> */
[----:B------:R-:W-:Y:S01]  /*bbe0*/  ULDC.64 UR10, c[0x0][0xae0] ;  /* 0x0002b800000a7ab9 */ /* 0x000fe20000000a00 */
[----:B------:R-:W-:Y:S01]  /*bbf0*/  IMAD R61, R134, R61, R60 ;  /* 0x0000003d863d7224 */ /* 0x000fe200078e023c */
[----:B------:R-:W5:Y:S01]  /*bc00*/  LD.E.128 R36, desc[UR50][R36.64] ;  /* 0x0000003224247980 */ /* 0x000f62000c101d00 */
[----:B------:R-:W-:-:S02]  /*bc10*/  IMAD R0, R0, UR10, RZ ;  /* 0x0000000a00007c24 */ /* 0x000fc4000f8e02ff */
[----:B------:R-:W-:Y:S01]  /*bc20*/  IMAD.U32 R21, RZ, RZ, UR37 ;  /* 0x00000025ff157e24 */ /* 0x000fe2000f8e00ff */
[----:B------:R-:W5:Y:S01]  /*bc30*/  LD.E.128 R4, desc[UR50][R4.64] ;  /* 0x0000003204047980 */ /* 0x000f62000c101d00 */
[----:B------:R-:W-:Y:S02]  /*bc40*/  IMAD.U32 R20, RZ, RZ, UR36 ;  /* 0x00000024ff147e24 */ /* 0x000fe4000f8e00ff */
[----:B------:R-:W-:Y:S01]  /*bc50*/  IMAD.U32 R21, RZ, RZ, UR4 ;  /* 0x00000004ff157e24 */ /* 0x000fe2000f8e00ff */
[----:B------:R-:W5:Y:S01]  /*bc60*/  LD.E.128 R40, desc[UR50][R40.64] ;  /* 0x0000003228287980 */ /* 0x000f62000c101d00 */
[C---:B------:R-:W-:Y:S01]  /*bc70*/  IMAD R63, R3.reuse, UR11, R0 ;  /* 0x0000000b033f7c24 */ /* 0x040fe2000f8e0200 */
[----:B------:R-:W-:Y:S01]  /*bc80*/  SHF.R.S32.HI R0, RZ, 0x1f, R61 ;  /* 0x0000001fff007819 */ /* 0x000fe2000001143d */
[----:B------:R-:W-:Y:S01]  /*bc90*/  IMAD.U32 R60, RZ, RZ, UR43 ;  /* 0x0000002bff3c7e24 */ /* 0x000fe2000f8e00ff */
[----:B------:R-:W5:Y:S01]  /*bca0*/  LD.E.128 R44, desc[UR50][R44.64] ;  /* 0x000000322c2c7980 */ /* 0x000f62000c101d00 */
[----:B------:R-:W-:Y:S01]  /*bcb0*/  IMAD.WIDE.U32 R20, R3, UR10, R20 ;  /* 0x0000000a03147c25 */ /* 0x000fe2000f8e0014 */
[----:B------:R-:W-:-:S02]  /*bcc0*/  ULDC.64 UR10, c[0x0][0xad8] ;  /* 0x0002b600000a7ab9 */ /* 0x000fc40000000a00 */
        /* <DEDUP_REMOVED lines=8> */
[----:B------:R-:W-:-:S02]  /*bd50*/  IMAD R65, R60, 0x80, R237 ;  /* 0x000000803c417824 */ /* 0x000fc400078e02ed */
[----:B------:R-:W-:Y:S02]  /*bd60*/  IMAD.IADD R21, R21, 0x1, R63 ;  /* 0x0000000115157824 */ /* 0x000fe400078e023f */
[----:B------:R-:W-:Y:S02]  /*bd70*/  IMAD R0, R0, UR10, RZ ;  /* 0x0000000a00007c24 */ /* 0x000fe4000f8e02ff */
[----:B------:R-:W-:Y:S01]  /*bd80*/  VIADD R3, R65, 0x20 ;  /* 0x0000002041037836 */ /* 0x000fe20000000000 */
[----:B------:R-:W-:Y:S01]  /*bd90*/  UIADD3 UR8, UR8, 0x33420, URZ ;  /* 0x0003342008087890 */ /* 0x000fe2000fffe03f */
[C---:B------:R-:W-:Y:S02]  /*bda0*/  IMAD R63, R61.reuse, UR11, R0 ;  /* 0x0000000b3d3f7c24 */ /* 0x040fe4000f8e0200 */
[----:B------:R-:W-:Y:S01]  /*bdb0*/  IMAD.WIDE.U32 R20, R61, UR10, R20 ;  /* 0x0000000a3d147c25 */ /* 0x000fe2000f8e0014 */
[-C--:B------:R-:W-:Y:S01]  /*bdc0*/  ISETP.GE.AND P2, PT, R65, R2.reuse, PT ;  /* 0x000000024100720c */ /* 0x080fe20003f46270 */
[----:B------:R-:W-:Y:S01]  /*bdd0*/  ULDC.64 UR10, c[0x0][0xa80] ;  /* 0x0002a000000a7ab9 */ /* 0x000fe20000000a00 */
[----:B------:R-:W-:Y:S01]  /*bde0*/  ISETP.GE.AND P0, PT, R3, R2, PT ;  /* 0x000000020300720c */ /* 0x000fe20003f06270 */
[----:B------:R-:W-:Y:S01]  /*bdf0*/  IMAD.IADD R3, R21, 0x1, R63 ;  /* 0x0000000115037824 */ /* 0x000fe200078e023f */
[----:B------:R-:W-:Y:S01]  /*be00*/  UPRMT UR8, URZ, 0x654, UR8 ;  /* 0x000006543f087896 */ /* 0x000fe20008000008 */
[----:B------:R-:W-:Y:S01]  /*be10*/  LEA R0, P3, R20, UR10, 0x1 ;  /* 0x0000000a14007c11 */ /* 0x000fe2000f8608ff */
[----:B------:R-:W-:-:S03]  /*be20*/  VIADD R61, R65, 0x40 ;  /* 0x00000040413d7836 */ /* 0x000fc60000000000 */
[----:B------:R-:W-:Y:S01]  /*be30*/  LEA.HI.X R64, R20, UR11, R3, 0x1, P3 ;  /* 0x0000000b14407c11 */ /* 0x000fe200098f0c03 */
[C---:B------:R-:W-:Y:S02]  /*be40*/  VIADD R69, R67.reuse, 0x40 ;  /* 0x0000004043457836 */ /* 0x040fe40000000000 */
[----:B------:R-:W-:Y:S01]  /*be50*/  VIADD R71, R67, 0x80 ;  /* 0x0000008043477836 */ /* 0x000fe20000000000 */
[----:B0-----:R-:W-:Y:S01]  /*be60*/  SYNCS.ARRIVE.TRANS64.RED.A1T0 RZ, [UR8], RZ ;  /* 0x000000ffffff79a7 */ /* 0x001fe20008100408 */
[----:B------:R0:W1:Y:S01]  /*be70*/  SHFL.IDX PT, R62, R0, RZ, 0x181f ;  /* 0x00181fff003e7589 */ /* 0x00006200000e0000 */
[----:B------:R-:W-:Y:S03]  /*be80*/  BSSY B1, `(.L_x_3301) ;  /* 0x0000014000017945 */ /* 0x000fe60003800000 */
[----:B------:R0:W2:Y:S01]  /*be90*/  SHFL.IDX PT, R3, R64, RZ, 0x181f ;  /* 0x00181fff40037589 */ /* 0x0000a200000e0000 */
[----:B------:R-:W-:-:S02]  /*bea0*/  ISETP.GE.AND P1, PT, R61, R2, PT ;  /* 0x000000023d00720c */ /* 0x000fc40003f26270 */
[----:B------:R-:W-:Y:S02]  /*beb0*/  SHF.R.S32.HI R66, RZ, 0x1f, R67 ;  /* 0x0000001fff427819 */ /* 0x000fe40000011443 */
[----:B------:R-:W-:Y:S02]  /*bec0*/  SHF.R.S32.HI R68, RZ, 0x1f, R69 ;  /* 0x0000001fff447819 */ /* 0x000fe40000011445 */
[----:B------:R-:W-:Y:S01]  /*bed0*/  SHF.R.S32.HI R70, RZ, 0x1f, R71 ;  /* 0x0000001fff467819 */ /* 0x000fe20000011447 */
[----:B0-----:R-:W-:Y:S06]  /*bee0*/  @P2 BRA `(.L_x_3302) ;  /* 0x0000000000342947 */ /* 0x001fec0003800000 */
[----:B------:R-:W-:Y:S02]  /*bef0*/  ULDC UR4, c[0x0][0xac8] ;  /* 0x0002b20000047ab9 */ /* 0x000fe40000000800 */
[----:B------:R-:W-:Y:S02]  /*bf00*/  ISETP.GE.AND P4, PT, R67, UR4, PT ;  /* 0x0000000443007c0c */ /* 0x000fe4000bf86270 */
[----:B------:R-:W-:Y:S02]  /*bf10*/  ISETP.GE.AND P3, PT, R69, UR4, PT ;  /* 0x0000000445007c0c */ /* 0x000fe4000bf66270 */
[----:B------:R-:W-:-:S09]  /*bf20*/  ISETP.GE.AND P2, PT, R71, UR4, PT ;  /* 0x0000000447007c0c */ /* 0x000fd2000bf46270 */
[-C--:B-1----:R-:W-:Y:S02]  /*bf30*/  @!P4 LEA R20, P6, R67, R62.reuse, 0x1 ;  /* 0x0000003e4314c211 */ /* 0x082fe400078c08ff */
[-C--:B------:R-:W-:Y:S02]  /*bf40*/  @!P3 LEA R60, P5, R69, R62.reuse, 0x1 ;  /* 0x0000003e453cb211 */ /* 0x080fe400078a08ff */
[-C--:B--2---:R-:W-:Y:S02]  /*bf50*/  @!P4 LEA.HI.X R21, R67, R3.reuse, R66, 0x1, P6 ;  /* 0x000000034315c211 */ /* 0x084fe400030f0c42 */
[----:B------:R-:W-:Y:S02]  /*bf60*/  @!P2 LEA R62, P6, R71, R62, 0x1 ;  /* 0x0000003e473ea211 */ /* 0x000fe400078c08ff */
[-C--:B------:R-:W-:Y:S01]  /*bf70*/  @!P3 LEA.HI.X R61, R69, R3.reuse, R68, 0x1, P5 ;  /* 0x00000003453db211 */ /* 0x080fe200028f0c44 */
[----:B-----5:R0:W-:Y:S01]  /*bf80*/  @!P4 ST.E.128 desc[UR50][R20.64], R4 ;  /* 0x000000041400c985 */ /* 0x0201e2000c101d32 */
[----:B------:R-:W-:-:S03]  /*bf90*/  @!P2 LEA.HI.X R63, R71, R3, R70, 0x1, P6 ;  /* 0x00000003473fa211 */ /* 0x000fc600030f0c46 */
[----:B------:R0:W-:Y:S04]  /*bfa0*/  @!P3 ST.E.128 desc[UR50][R60.64], R28 ;  /* 0x0000001c3c00b985 */ /* 0x0001e8000c101d32 */
[----:B------:R0:W-:Y:S02]  /*bfb0*/  @!P2 ST.E.128 desc[UR50][R62.64], R44 ;  /* 0x0000002c3e00a985 */ /* 0x0001e4000c101d32 */
.L_x_3302:
[----:B------:R-:W-:Y:S05]  /*bfc0*/  BSYNC B1 ;  /* 0x0000000000017941 */ /* 0x000fea0003800000 */
.L_x_3301:
[----:B--2---:R2:W3:Y:S01]  /*bfd0*/  SHFL.IDX PT, R3, R64, 0x1, 0x181f ;  /* 0x00381f0040037f89 */ /* 0x0044e200000e0000 */
[----:B------:R-:W-:Y:S03]  /*bfe0*/  BSSY B1, `(.L_x_3303) ;  /* 0x0000010000017945 */ /* 0x000fe60003800000 */
[----:B0-----:R2:W0:Y:S01]  /*bff0*/  SHFL.IDX PT, R20, R0, 0x1, 0x181f ;  /* 0x00381f0000147f89 */ /* 0x00142200000e0000 */
[----:B------:R-:W-:Y:S05]  /*c000*/  @P0 BRA `(.L_x_3304) ;  /* 0x0000000000340947 */ /* 0x000fea0003800000 */
[----:B------:R-:W-:Y:S02]  /*c010*/  ULDC UR4, c[0x0][0xac8] ;  /* 0x0002b20000047ab9 */ /* 0x000fe40000000800 */
[----:B------:R-:W-:Y:S02]  /*c020*/  ISETP.GE.AND P4, PT, R67, UR4, PT ;  /* 0x0000000443007c0c */ /* 0x000fe4000bf86270 */
[----:B------:R-:W-:Y:S02]  /*c030*/  ISETP.GE.AND P5, PT, R69, UR4, PT ;  /* 0x0000000445007c0c */ /* 0x000fe4000bfa6270 */
[----:B------:R-:W-:-:S09]  /*c040*/  ISETP.GE.AND P6, PT, R71, UR4, PT ;  /* 0x0000000447007c0c */ /* 0x000fd2000bfc6270 */
[-C--:B0----5:R-:W-:Y:S02]  /*c050*/  @!P4 LEA R4, P0, R67, R20.reuse, 0x1 ;  /* 0x000000144304c211 */ /* 0x0a1fe400078008ff */
[-C--:B------:R-:W-:Y:S02]  /*c060*/  @!P5 LEA R6, P2, R69, R20.reuse, 0x1 ;  /* 0x000000144506d211 */ /* 0x080fe400078408ff */
[----:B------:R-:W-:Y:S02]  /*c070*/  @!P6 LEA R20, P3, R71, R20, 0x1 ;  /* 0x000000144714e211 */ /* 0x000fe400078608ff */
[-C--:B---3--:R-:W-:Y:S02]  /*c080*/  @!P4 LEA.HI.X R5, R67, R3.reuse, R66, 0x1, P0 ;  /* 0x000000034305c211 */ /* 0x088fe400000f0c42 */
[-C--:B------:R-:W-:Y:S02]  /*c090*/  @!P5 LEA.HI.X R7, R69, R3.reuse, R68, 0x1, P2 ;  /* 0x000000034507d211 */ /* 0x080fe400010f0c44 */
[----:B------:R-:W-:Y:S01]  /*c0a0*/  @!P6 LEA.HI.X R21, R71, R3, R70, 0x1, P3 ;  /* 0x000000034715e211 */ /* 0x000fe200018f0c46 */
[----:B------:R4:W-:Y:S04]  /*c0b0*/  @!P4 ST.E.128 desc[UR50][R4.64], R8 ;  /* 0x000000080400c985 */ /* 0x0009e8000c101d32 */
[----:B------:R4:W-:Y:S04]  /*c0c0*/  @!P5 ST.E.128 desc[UR50][R6.64], R32 ;  /* 0x000000200600d985 */ /* 0x0009e8000c101d32 */
[----:B------:R4:W-:Y:S02]  /*c0d0*/  @!P6 ST.E.128 desc[UR50][R20.64], R48 ;  /* 0x000000301400e985 */ /* 0x0009e4000c101d32 */
.L_x_3304:
[----:B------:R-:W-:Y:S05]  /*c0e0*/  BSYNC B1 ;  /* 0x0000000000017941 */ /* 0x000fea0003800000 */
.L_x_3303:
[----:B---3--:R3:W0:Y:S01]  /*c0f0*/  SHFL.IDX PT, R3, R64, 0x2, 0x181f ;  /* 0x00581f0040037f89 */ /* 0x00862200000e0000 */
[----:B------:R-:W-:Y:S03]  /*c100*/  BSSY B1, `(.L_x_3305) ;  /* 0x0000010000017945 */ /* 0x000fe60003800000 */
[----:B----45:R3:W4:Y:S01]  /*c110*/  SHFL.IDX PT, R8, R0, 0x2, 0x181f ;  /* 0x00581f0000087f89 */ /* 0x03072200000e0000 */
[----:B------:R-:W-:Y:S05]  /*c120*/  @P1 BRA `(.L_x_3306) ;  /* 0x0000000000341947 */ /* 0x000fea0003800000 */
[----:B------:R-:W-:Y:S02]  /*c130*/  ULDC UR4, c[0x0][0xac8] ;  /* 0x0002b20000047ab9 */ /* 0x000fe40000000800 */
[----:B------:R-:W-:Y:S02]  /*c140*/  ISETP.GE.AND P3, PT, R67, UR4, PT ;  /* 0x0000000443007c0c */ /* 0x000fe4000bf66270 */
[----:B------:R-:W-:Y:S02]  /*c150*/  ISETP.GE.AND P4, PT, R69, UR4, PT ;  /* 0x0000000445007c0c */ /* 0x000fe4000bf86270 */
[----:B------:R-:W-:-:S09]  /*c160*/  ISETP.GE.AND P5, PT, R71, UR4, PT ;  /* 0x0000000447007c0c */ /* 0x000fd2000bfa6270 */
[-C--:B----4-:R-:W-:Y:S02]  /*c170*/  @!P3 LEA R4, P0, R67, R8.reuse, 0x1 ;  /* 0x000000084304b211 */ /* 0x090fe400078008ff */
[-C--:B------:R-:W-:Y:S02]  /*c180*/  @!P4 LEA R6, P1, R69, R8.reuse, 0x1 ;  /* 0x000000084506c211 */ /* 0x080fe400078208ff */
[----:B------:R-:W-:Y:S02]  /*c190*/  @!P5 LEA R8, P2, R71, R8, 0x1 ;  /* 0x000000084708d211 */ /* 0x000fe400078408ff */
[-C--:B0-----:R-:W-:Y:S02]  /*c1a0*/  @!P3 LEA.HI.X R5, R67, R3.reuse, R66, 0x1, P0 ;  /* 0x000000034305b211 */ /* 0x081fe400000f0c42 */
[-C--:B------:R-:W-:Y:S02]  /*c1b0*/  @!P4 LEA.HI.X R7, R69, R3.reuse, R68, 0x1, P1 ;  /* 0x000000034507c211 */ /* 0x080fe400008f0c44 */
[----:B------:R-:W-:Y:S01]  /*c1c0*/  @!P5 LEA.HI.X R9, R71, R3, R70, 0x1, P2 ;  /* 0x000000034709d211 */ /* 0x000fe200010f0c46 */
[----:B------:R0:W-:Y:S04]  /*c1d0*/  @!P3 ST.E.128 desc[UR50][R4.64], R12 ;  /* 0x0000000c0400b985 */ /* 0x0001e8000c101d32 */
[----:B------:R0:W-:Y:S04]  /*c1e0*/  @!P4 ST.E.128 desc[UR50][R6.64], R36 ;  /* 0x000000240600c985 */ /* 0x0001e8000c101d32 */
[----:B------:R0:W-:Y:S02]  /*c1f0*/  @!P5 ST.E.128 desc[UR50][R8.64], R52 ;  /* 0x000000340800d985 */ /* 0x0001e4000c101d32 */
.L_x_3306:
[----:B------:R-:W-:Y:S05]  /*c200*/  BSYNC B1 ;  /* 0x0000000000017941 */ /* 0x000fea0003800000 */
.L_x_3305:
[----:B0-----:R-:W-:Y:S01]  /*c210*/  VIADD R3, R65, 0x60 ;  /* 0x0000006041037836 */ /* 0x001fe20000000000 */
[----:B--23--:R-:W0:Y:S04]  /*c220*/  SHFL.IDX PT, R64, R64, 0x3, 0x181f ;  /* 0x00781f0040407f89 */ /* 0x00ce2800000e0000 */
[----:B------:R-:W-:Y:S01]  /*c230*/  ISETP.GE.AND P0, PT, R3, R2, PT ;  /* 0x000000020300720c */ /* 0x000fe20003f06270 */
[----:B------:R-:W2:-:S12]  /*c240*/  SHFL.IDX PT, R0, R0, 0x3, 0x181f ;  /* 0x00781f0000007f89 */ /* 0x000e9800000e0000 */
[----:B------:R-:W-:Y:S05]  /*c250*/  @P0 BRA `(.L_x_3307) ;  /* 0x0000002000180947 */ /* 0x000fea0003800000 */
[----:B------:R-:W-:Y:S02]  /*c260*/  ULDC UR4, c[0x0][0xac8] ;  /* 0x0002b20000047ab9 */ /* 0x000fe40000000800 */
[----:B------:R-:W-:Y:S02]  /*c270*/  ISETP.GE.AND P2, PT, R67, UR4, PT ;  /* 0x0000000443007c0c */ /* 0x000fe4000bf46270 */
[----:B------:R-:W-:-:S11]  /*c280*/  ISETP.GE.AND P3, PT, R69, UR4, PT ;  /* 0x0000000445007c0c */ /* 0x000fd6000bf66270 */
[-C--:B--2---:R-:W-:Y:S02]  /*c290*/  @!P2 LEA R2, P0, R67, R0.reuse, 0x1 ;  /* 0x000000004302a211 */ /* 0x084fe400078008ff */
[----:B------:R-:W-:Y:S02]  /*c2a0*/  @!P3 LEA R4, P1, R69, R0, 0x1 ;  /* 0x000000004504b211 */ /* 0x000fe400078208ff */
[-C--:B0-----:R-:W-:Y:S02]  /*c2b0*/  @!P2 LEA.HI.X R3, R67, R64.reuse, R66, 0x1, P0 ;  /* 0x000000404303a211 */ /* 0x081fe400000f0c42 */
[----:B------:R-:W-:Y:S02]  /*c2c0*/  @!P3 LEA.HI.X R5, R69, R64, R68, 0x1, P1 ;  /* 0x000000404505b211 */ /* 0x000fe400008f0c44 */
[----:B------:R-:W-:Y:S01]  /*c2d0*/  ISETP.GE.AND P0, PT, R71, UR4, PT ;  /* 0x0000000447007c0c */ /* 0x000fe2000bf06270 */
[----:B------:R3:W-:Y:S04]  /*c2e0*/  @!P2 ST.E.128 desc[UR50][R2.64], R24 ;  /* 0x000000180200a985 */ /* 0x0007e8000c101d32 */
[----:B------:R3:W-:Y:S08]  /*c2f0*/  @!P3 ST.E.128 desc[UR50][R4.64], R40 ;  /* 0x000000280400b985 */ /* 0x0007f0000c101d32 */
[----:B------:R-:W-:Y:S05]  /*c300*/  @P0 BRA `(.L_x_3307) ;  /* 0x0000001c00ec0947 */ /* 0x000fea0003800000 */
[----:B---3--:R-:W-:-:S04]  /*c310*/  LEA R2, P0, R71, R0, 0x1 ;  /* 0x0000000047027211 */ /* 0x008fc800078008ff */
[----:B------:R-:W-:-:S05]  /*c320*/  LEA.HI.X R3, R71, R64, R70, 0x1, P0 ;  /* 0x0000004047037211 */ /* 0x000fca00000f0c46 */
[----:B------:R0:W-:Y:S01]  /*c330*/  ST.E.128 desc[UR50][R2.64], R56 ;  /* 0x0000003802007985 */ /* 0x0001e2000c101d32 */
[----:B------:R-:W-:Y:S05]  /*c340*/  BRA `(.L_x_3307) ;  /* 0x0000001c00dc7947 */ /* 0x000fea0003800000 */
.L_x_3300:
[----:B------:R-:W-:Y:S01]  /*c350*/  ULDC.64 UR12, c[0x0][0xb08] ;  /* 0x0002c200000c7ab9 */ /* 0x000fe20000000a00 */
[----:B------:R-:W0:Y:S01]  /*c360*/  @P1 LDC R0, c[0x0][0xbec] ;  /* 0x0002fb00ff001b82 */ /* 0x000e220000000800 */
[----:B------:R-:W-:Y:S01]  /*c370*/  UIMAD UR9, UR14, UR12, URZ ;  /* 0x0000000c0e0972a4 */ /* 0x000fe2000f8e023f */
[----:B------:R-:W-:Y:S01]  /*c380*/  IMAD.MOV.U32 R3, RZ, RZ, R33 ;  /* 0x000000ffff037224 */ /* 0x000fe200078e0021 */
[----:B------:R-:W-:Y:S01]  /*c390*/  UIMAD.WIDE.U32 UR10, UR4, UR12, URZ ;  /* 0x0000000c040a72a5 */ /* 0x000fe2000f8e003f */
[----:B------:R-:W-:Y:S01]  /*c3a0*/  ISETP.GE.AND P0, PT, R35, R2, PT ;  /* 0x000000022300720c */ /* 0x000fe20003f06270 */
[----:B------:R-:W-:Y:S01]  /*c3b0*/  UIMAD UR9, UR4, UR13, UR9 ;  /* 0x0000000d040972a4 */ /* 0x000fe2000f8e0209 */
[----:B------:R-:W-:Y:S01]  /*c3c0*/  BSSY B1, `(.L_x_3308) ;  /* 0x00000a5000017945 */ /* 0x000fe20003800000 */
[----:B------:R-:W-:Y:S01]  /*c3d0*/  USHF.R.S32.HI UR4, URZ, 0x1f, UR36 ;  /* 0x0000001f3f047899 */ /* 0x000fe20008011424 */
[----:B------:R-:W1:Y:S01]  /*c3e0*/  @P1 LDC R25, c[0x0][0xbf0] ;  /* 0x0002fc00ff191b82 */ /* 0x000e620000000800 */
[----:B------:R-:W-:Y:S01]  /*c3f0*/  UIADD3 UR11, UR11, UR9, URZ ;  /* 0x000000090b0b7290 */ /* 0x000fe2000fffe03f */
[----:B------:R-:W-:Y:S01]  /*c400*/  SHF.R.S32.HI R38, RZ, 0x1f, R22 ;  /* 0x0000001fff267819 */ /* 0x000fe20000011416 */
[----:B------:R-:W-:Y:S01]  /*c410*/  ULDC.64 UR12, c[0x0][0xb38] ;  /* 0x0002ce00000c7ab9 */ /* 0x000fe20000000a00 */
[----:B------:R-:W-:Y:S01]  /*c420*/  UIADD3 UR8, UR8, 0x33420, URZ ;  /* 0x0003342008087890 */ /* 0x000fe2000fffe03f */
[----:B------:R-:W-:Y:S01]  /*c430*/  SHF.R.S32.HI R39, RZ, 0x1f, R23 ;  /* 0x0000001fff277819 */ /* 0x000fe20000011417 */
[----:B------:R-:W-:Y:S01]  /*c440*/  UIMAD.WIDE.U32 UR10, UR42, UR12, UR10 ;  /* 0x0000000c2a0a72a5 */ /* 0x000fe2000f8e000a */
[----:B------:R-:W-:Y:S01]  /*c450*/  SHF.R.S32.HI R40, RZ, 0x1f, R220 ;  /* 0x0000001fff287819 */ /* 0x000fe200000114dc */
[----:B------:R-:W-:Y:S01]  /*c460*/  UPRMT UR8, URZ, 0x654, UR8 ;  /* 0x000006543f087896 */ /* 0x000fe20008000008 */
[----:B------:R-:W-:Y:S01]  /*c470*/  SHF.R.S32.HI R41, RZ, 0x1f, R221 ;  /* 0x0000001fff297819 */ /* 0x000fe200000114dd */
[----:B------:R-:W-:Y:S01]  /*c480*/  UIMAD UR11, UR42, UR13, UR11 ;  /* 0x0000000d2a0b72a4 */ /* 0x000fe2000f8e020b */
[----:B------:R-:W-:-:S02]  /*c490*/  SHF.R.S32.HI R42, RZ, 0x1f, R222 ;  /* 0x0000001fff2a7819 */ /* 0x000fc400000114de */
[----:B------:R-:W-:Y:S01]  /*c4a0*/  ULDC.64 UR12, c[0x0][0xb40] ;  /* 0x0002d000000c7ab9 */ /* 0x000fe20000000a00 */
[----:B------:R-:W-:Y:S01]  /*c4b0*/  SHF.R.S32.HI R43, RZ, 0x1f, R223 ;  /* 0x0000001fff2b7819 */ /* 0x000fe200000114df */
[----:B------:R-:W-:Y:S01]  /*c4c0*/  UIMAD UR4, UR4, UR12, URZ ;  /* 0x0000000c040472a4 */ /* 0x000fe2000f8e023f */
[----:B0-----:R-:W-:Y:S01]  /*c4d0*/  @P1 IMAD.HI.U32 R0, R33, R0, RZ ;  /* 0x0000000021001227 */ /* 0x001fe200078e00ff */
[----:B------:R-:W-:Y:S01]  /*c4e0*/  SYNCS.ARRIVE.TRANS64.RED.A1T0 RZ, [UR8], RZ ;  /* 0x000000ffffff79a7 */ /* 0x000fe20008100408 */
[----:B------:R-:W-:Y:S01]  /*c4f0*/  SHF.R.S32.HI R52, RZ, 0x1f, R224 ;  /* 0x0000001fff347819 */ /* 0x000fe200000114e0 */
[----:B------:R-:W-:Y:S01]  /*c500*/  UIMAD UR4, UR36, UR13, UR4 ;  /* 0x0000000d240472a4 */ /* 0x000fe2000f8e0204 */
[----:B------:R-:W-:Y:S01]  /*c510*/  SHF.R.S32.HI R53, RZ, 0x1f, R225 ;  /* 0x0000001fff357819 */ /* 0x000fe200000114e1 */
[----:B------:R-:W-:Y:S01]  /*c520*/  UIMAD.WIDE.U32 UR36, UR36, UR12, UR10 ;  /* 0x0000000c242472a5 */ /* 0x000fe2000f8e000a */
[----:B------:R-:W-:Y:S02]  /*c530*/  SHF.R.S32.HI R54, RZ, 0x1f, R226 ;  /* 0x0000001fff367819 */ /* 0x000fe400000114e2 */
[----:B------:R-:W-:Y:S01]  /*c540*/  ULDC.64 UR12, c[0x0][0xb48] ;  /* 0x0002d200000c7ab9 */ /* 0x000fe20000000a00 */
[----:B------:R-:W-:Y:S01]  /*c550*/  UIADD3 UR11, UR37, UR4, URZ ;  /* 0x00000004250b7290 */ /* 0x000fe2000fffe03f */
[----:B-1----:R-:W-:-:S02]  /*c560*/  @P1 SHF.R.U32.HI R3, RZ, R25, R0 ;  /* 0x00000019ff031219 */ /* 0x002fc40000011600 */
[----:B------:R-:W-:Y:S01]  /*c570*/  UMOV UR10, UR36 ;  /* 0x00000024000a7c82 */ /* 0x000fe20008000000 */
[----:B------:R-:W-:Y:S01]  /*c580*/  SHF.R.S32.HI R55, RZ, 0x1f, R227 ;  /* 0x0000001fff377819 */ /* 0x000fe200000114e3 */
[----:B------:R-:W-:Y:S01]  /*c590*/  UIMAD.WIDE.U32 UR10, UR39, UR12, UR10 ;  /* 0x0000000c270a72a5 */ /* 0x000fe2000f8e000a */
[--C-:B------:R-:W-:Y:S01]  /*c5a0*/  SHF.R.S32.HI R0, RZ, 0x1f, R3.reuse ;  /* 0x0000001fff007819 */ /* 0x100fe20000011403 */
[----:B------:R-:W-:Y:S01]  /*c5b0*/  IMAD.MOV R29, RZ, RZ, -R3 ;  /* 0x000000ffff1d7224 */ /* 0x000fe200078e0a03 */
[----:B------:R-:W-:Y:S01]  /*c5c0*/  SHF.R.S32.HI R56, RZ, 0x1f, R228 ;  /* 0x0000001fff387819 */ /* 0x000fe200000114e4 */
[----:B------:R-:W-:Y:S01]  /*c5d0*/  UIMAD UR39, UR39, UR13, UR11 ;  /* 0x0000000d272772a4 */ /* 0x000fe2000f8e020b */
[----:B------:R-:W-:Y:S01]  /*c5e0*/  SHF.R.S32.HI R57, RZ, 0x1f, R229 ;  /* 0x0000001fff397819 */ /* 0x000fe200000114e5 */
[----:B------:R-:W-:Y:S01]  /*c5f0*/  IMAD R29, R134, R29, R33 ;  /* 0x0000001d861d7224 */ /* 0x000fe200078e0221 */
[----:B------:R-:W-:Y:S01]  /*c600*/  ULDC.64 UR12, c[0x0][0xb30] ;  /* 0x0002cc00000c7ab9 */ /* 0x000fe20000000a00 */
[----:B------:R-:W-:Y:S01]  /*c610*/  IMAD.U32 R25, RZ, RZ, UR11 ;  /* 0x0000000bff197e24 */ /* 0x000fe2000f8e00ff */
        /* <DEDUP_REMOVED lines=16> */
[C---:B------:R-:W-:Y:S02]  /*c720*/  IMAD R3, R29.reuse, UR11, R0 ;  /* 0x0000000b1d037c24 */ /* 0x040fe4000f8e0200 */
[----:B------:R-:W-:Y:S01]  /*c730*/  IMAD.WIDE.U32 R24, R29, UR10, R24 ;  /* 0x0000000a1d187c25 */ /* 0x000fe2000f8e0018 */
[----:B------:R-:W-:-:S03]  /*c740*/  ULDC.64 UR10, c[0x0][0xb00] ;  /* 0x0002c000000a7ab9 */ /* 0x000fc60000000a00 */
[----:B------:R-:W-:Y:S01]  /*c750*/  IMAD.IADD R3, R25, 0x1, R3 ;  /* 0x0000000119037824 */ /* 0x000fe200078e0203 */
[----:B------:R-:W-:-:S04]  /*c760*/  LEA R0, P1, R24, UR10, 0x2 ;  /* 0x0000000a18007c11 */ /* 0x000fc8000f8210ff */
[----:B------:R-:W-:Y:S02]  /*c770*/  LEA.HI.X R3, R24, UR11, R3, 0x2, P1 ;  /* 0x0000000b18037c11 */ /* 0x000fe400088f1403 */
[----:B------:R0:W1:Y:S04]  /*c780*/  SHFL.IDX PT, R24, R0, RZ, 0x1c1f ;  /* 0x001c1fff00187589 */ /* 0x00006800000e0000 */
[----:B------:R0:W2:Y:S01]  /*c790*/  SHFL.IDX PT, R25, R3, RZ, 0x1c1f ;  /* 0x001c1fff03197589 */ /* 0x0000a200000e0000 */
[----:B------:R-:W-:Y:S05]  /*c7a0*/  @P0 BRA `(.L_x_3309) ;  /* 0x0000000400980947 */ /* 0x000fea0003800000 */
[----:B------:R-:W-:Y:S01]  /*c7b0*/  ULDC UR4, c[0x0][0xac8] ;  /* 0x0002b20000047ab9 */ /* 0x000fe20000000800 */
[C---:B------:R-:W-:Y:S01]  /*c7c0*/  VIADD R35, R17.reuse, 0x28 ;  /* 0x0000002811237836 */ /* 0x040fe20000000000 */
[C---:B------:R-:W-:Y:S01]  /*c7d0*/  ISETP.GE.AND P1, PT, R17.reuse, UR4, PT ;  /* 0x0000000411007c0c */ /* 0x040fe2000bf26270 */
[----:B------:R-:W-:Y:S01]  /*c7e0*/  VIADD R37, R17, 0x30 ;  /* 0x0000003011257836 */ /* 0x000fe20000000000 */
[----:B------:R-:W-:Y:S02]  /*c7f0*/  ISETP.GE.AND P3, PT, R235, UR4, PT ;  /* 0x00000004eb007c0c */ /* 0x000fe4000bf66270 */
[----:B------:R-:W-:Y:S02]  /*c800*/  ISETP.GE.AND P4, PT, R236, UR4, PT ;  /* 0x00000004ec007c0c */ /* 0x000fe4000bf86270 */
[----:B------:R-:W-:Y:S02]  /*c810*/  ISETP.GE.AND P0, PT, R35, UR4, PT ;  /* 0x0000000423007c0c */ /* 0x000fe4000bf06270 */
[----:B------:R-:W-:-:S02]  /*c820*/  ISETP.GE.AND P2, PT, R37, UR4, PT ;  /* 0x0000000425007c0c */ /* 0x000fc4000bf46270 */
[----:B------:R-:W-:-:S03]  /*c830*/  SHF.R.S32.HI R26, RZ, 0x1f, R35 ;  /* 0x0000001fff1a7819 */ /* 0x000fc60000011423 */
[----:B-12---:R-:W-:Y:S02]  /*c840*/  @!P1 IMAD.WIDE R28, R17, 0x4, R24 ;  /* 0x00000004111c9825 */ /* 0x006fe400078e0218 */
[CC--:B------:R-:W-:Y:S02]  /*c850*/  @!P3 LEA R32, P5, R235.reuse, R24.reuse, 0x2 ;  /* 0x00000018eb20b211 */ /* 0x0c0fe400078a10ff */
[----:B------:R-:W-:Y:S01]  /*c860*/  @!P4 LEA R30, P6, R236, R24, 0x2 ;  /* 0x00000018ec1ec211 */ /* 0x000fe200078c10ff */
[----:B------:R1:W-:Y:S01]  /*c870*/  @!P1 ST.E.64 desc[UR50][R28.64], R8 ;  /* 0x000000081c009985 */ /* 0x0003e2000c101b32 */
[----:B------:R-:W-:Y:S02]  /*c880*/  ISETP.GE.AND P1, PT, R234, UR4, PT ;  /* 0x00000004ea007c0c */ /* 0x000fe4000bf26270 */
[----:B------:R-:W-:Y:S02]  /*c890*/  @!P3 LEA.HI.X R33, R235, R25, R138, 0x2, P5 ;  /* 0x00000019eb21b211 */ /* 0x000fe400028f148a */
[----:B------:R-:W-:-:S02]  /*c8a0*/  ISETP.GE.AND P5, PT, R19, UR4, PT ;  /* 0x0000000413007c0c */ /* 0x000fc4000bfa6270 */
[----:B------:R-:W-:Y:S02]  /*c8b0*/  @!P4 LEA.HI.X R31, R236, R25, R139, 0x2, P6 ;  /* 0x00000019ec1fc211 */ /* 0x000fe400030f148b */
[----:B------:R-:W-:-:S03]  /*c8c0*/  @!P0 LEA R34, P6, R35, R24, 0x2 ;  /* 0x0000001823228211 */ /* 0x000fc600078c10ff */
[----:B------:R2:W-:Y:S01]  /*c8d0*/  @!P4 ST.E.64 desc[UR50][R30.64], R10 ;  /* 0x0000000a1e00c985 */ /* 0x0005e2000c101b32 */
[----:B------:R-:W-:Y:S02]  /*c8e0*/  @!P0 LEA.HI.X R35, R35, R25, R26, 0x2, P6 ;  /* 0x0000001923238211 */ /* 0x000fe400030f141a */
[----:B-1----:R-:W-:Y:S01]  /*c8f0*/  SHF.R.S32.HI R9, RZ, 0x1f, R37 ;  /* 0x0000001fff097819 */ /* 0x002fe20000011425 */
[----:B------:R1:W-:Y:S01]  /*c900*/  @!P3 ST.E.64 desc[UR50][R32.64], R20 ;  /* 0x000000142000b985 */ /* 0x0003e2000c101b32 */
[-C--:B------:R-:W-:Y:S02]  /*c910*/  @!P2 LEA R36, P6, R37, R24.reuse, 0x2 ;  /* 0x000000182524a211 */ /* 0x080fe400078c10ff */
[-C--:B------:R-:W-:Y:S02]  /*c920*/  @!P1 LEA R8, P3, R234, R24.reuse, 0x2 ;  /* 0x00000018ea089211 */ /* 0x080fe400078610ff */
[----:B------:R-:W-:Y:S02]  /*c930*/  SHF.R.S32.HI R26, RZ, 0x1f, R19 ;  /* 0x0000001fff1a7819 */ /* 0x000fe40000011413 */
[----:B------:R-:W-:-:S02]  /*c940*/  @!P5 LEA R28, P4, R19, R24, 0x2 ;  /* 0x00000018131cd211 */ /* 0x000fc400078810ff */
[-C--:B------:R-:W-:Y:S02]  /*c950*/  @!P2 LEA.HI.X R37, R37, R25.reuse, R9, 0x2, P6 ;  /* 0x000000192525a211 */ /* 0x080fe400030f1409 */
[-C--:B------:R-:W-:Y:S02]  /*c960*/  @!P1 LEA.HI.X R9, R234, R25.reuse, R137, 0x2, P3 ;  /* 0x00000019ea099211 */ /* 0x080fe400018f1489 */
[----:B------:R-:W-:Y:S02]  /*c970*/  ISETP.GE.AND P3, PT, R18, UR4, PT ;  /* 0x0000000412007c0c */ /* 0x000fe4000bf66270 */
[----:B------:R-:W-:Y:S01]  /*c980*/  @!P5 LEA.HI.X R29, R19, R25, R26, 0x2, P4 ;  /* 0x00000019131dd211 */ /* 0x000fe200020f141a */
[----:B------:R-:W-:Y:S01]  /*c990*/  @!P1 ST.E.64 desc[UR50][R8.64], R44 ;  /* 0x0000002c08009985 */ /* 0x000fe2000c101b32 */
[----:B------:R-:W-:Y:S02]  /*c9a0*/  ISETP.GE.AND P4, PT, R233, UR4, PT ;  /* 0x00000004e9007c0c */ /* 0x000fe4000bf86270 */
[----:B--2---:R-:W-:Y:S01]  /*c9b0*/  SHF.R.S32.HI R11, RZ, 0x1f, R18 ;  /* 0x0000001fff0b7819 */ /* 0x004fe20000011412 */
[----:B------:R2:W-:Y:S01]  /*c9c0*/  @!P5 ST.E.64 desc[UR50][R28.64], R50 ;  /* 0x000000321c00d985 */ /* 0x0005e2000c101b32 */
[----:B------:R-:W-:-:S03]  /*c9d0*/  ISETP.GE.AND P1, PT, R231, UR4, PT ;  /* 0x00000004e7007c0c */ /* 0x000fc6000bf26270 */
[----:B------:R-:W-:Y:S01]  /*c9e0*/  @!P0 ST.E.64 desc[UR50][R34.64], R60 ;  /* 0x0000003c22008985 */ /* 0x000fe2000c101b32 */
[----:B------:R-:W-:Y:S02]  /*c9f0*/  ISETP.GE.AND P0, PT, R232, UR4, PT ;  /* 0x00000004e8007c0c */ /* 0x000fe4000bf06270 */
[-C--:B------:R-:W-:Y:S01]  /*ca00*/  @!P3 LEA R10, P6, R18, R24.reuse, 0x2 ;  /* 0x00000018120ab211 */ /* 0x080fe200078c10ff */
[----:B------:R-:W-:Y:S01]  /*ca10*/  @!P2 ST.E.64 desc[UR50][R36.64], R66 ;  /* 0x000000422400a985 */ /* 0x000fe2000c101b32 */
[----:B------:R-:W-:Y:S02]  /*ca20*/  ISETP.GE.AND P2, PT, R230, UR4, PT ;  /* 0x00000004e6007c0c */ /* 0x000fe4000bf46270 */
[C---:B-1----:R-:W-:Y:S02]  /*ca30*/  @!P4 LEA R20, P5, R233.reuse, R24, 0x2 ;  /* 0x00000018e914c211 */ /* 0x042fe400078a10ff */
[-C--:B------:R-:W-:Y:S02]  /*ca40*/  @!P3 LEA.HI.X R11, R18, R25.reuse, R11, 0x2, P6 ;  /* 0x00000019120bb211 */ /* 0x080fe400030f140b */
[----:B------:R-:W-:-:S02]  /*ca50*/  @!P4 LEA.HI.X R21, R233, R25, R136, 0x2, P5 ;  /* 0x00000019e915c211 */ /* 0x000fc400028f1488 */
[CC--:B--2---:R-:W-:Y:S01]  /*ca60*/  @!P1 LEA R28, P6, R231.reuse, R24.reuse, 0x2 ;  /* 0x00000018e71c9211 */ /* 0x0c4fe200078c10ff */
[----:B------:R1:W-:Y:S01]  /*ca70*/  @!P3 ST.E.64 desc[UR50][R10.64], R68 ;  /* 0x000000440a00b985 */ /* 0x0003e2000c101b32 */
[C---:B------:R-:W-:Y:S02]  /*ca80*/  @!P0 LEA R8, P3, R232.reuse, R24, 0x2 ;  /* 0x00000018e8088211 */ /* 0x040fe400078610ff */
[-C--:B------:R-:W-:Y:S01]  /*ca90*/  @!P1 LEA.HI.X R29, R231, R25.reuse, R59, 0x2, P6 ;  /* 0x00000019e71d9211 */ /* 0x080fe200030f143b */
[----:B------:R2:W-:Y:S01]  /*caa0*/  @!P4 ST.E.64 desc[UR50][R20.64], R74 ;  /* 0x0000004a1400c985 */ /* 0x0005e2000c101b32 */
[----:B------:R-:W-:Y:S02]  /*cab0*/  ISETP.GE.AND P4, PT, R229, UR4, PT ;  /* 0x00000004e5007c0c */ /* 0x000fe4000bf86270 */
[----:B------:R-:W-:Y:S02]  /*cac0*/  @!P0 LEA.HI.X R9, R232, R25, R135, 0x2, P3 ;  /* 0x00000019e8098211 */ /* 0x000fe400018f1487 */
[----:B------:R-:W-:-:S02]  /*cad0*/  ISETP.GE.AND P3, PT, R228, UR4, PT ;  /* 0x00000004e4007c0c */ /* 0x000fc4000bf66270 */
[CC--:B------:R-:W-:Y:S01]  /*cae0*/  @!P2 LEA R30, P5, R230.reuse, R24.reuse, 0x2 ;  /* 0x00000018e61ea211 */ /* 0x0c0fe200078a10ff */
[----:B------:R3:W-:Y:S01]  /*caf0*/  @!P0 ST.E.64 desc[UR50][R8.64], R76 ;  /* 0x0000004c08008985 */ /* 0x0007e2000c101b32 */
[----:B------:R-:W-:Y:S02]  /*cb00*/  ISETP.GE.AND P0, PT, R227, UR4, PT ;  /* 0x00000004e3007c0c */ /* 0x000fe4000bf06270 */
[----:B------:R-:W-:Y:S01]  /*cb10*/  @!P2 LEA.HI.X R31, R230, R25, R58, 0x2, P5 ;  /* 0x00000019e61fa211 */ /* 0x000fe200028f143a */
[----:B------:R4:W-:Y:S01]  /*cb20*/  @!P1 ST.E.64 desc[UR50][R28.64], R82 ;  /* 0x000000521c009985 */ /* 0x0009e2000c101b32 */
[----:B------:R-:W-:Y:S02]  /*cb30*/  ISETP.GE.AND P1, PT, R226, UR4, PT ;  /* 0x00000004e2007c0c */ /* 0x000fe4000bf26270 */
[----:B-1----:R-:W-:Y:S01]  /*cb40*/  @!P4 LEA R10, P5, R229, R24, 0x2 ;  /* 0x00000018e50ac211 */ /* 0x002fe200078a10ff */
[----:B------:R1:W-:Y:S01]  /*cb50*/  @!P2 ST.E.64 desc[UR50][R30.64], R84 ;  /* 0x000000541e00a985 */ /* 0x0003e2000c101b32 */
[----:B------:R-:W-:-:S02]  /*cb60*/  ISETP.GE.AND P2, PT, R225, UR4, PT ;  /* 0x00000004e1007c0c */ /* 0x000fc4000bf46270 */
[-C--:B------:R-:W-:Y:S02]  /*cb70*/  @!P4 LEA.HI.X R11, R229, R25.reuse, R57, 0x2, P5 ;  /* 0x00000019e50bc211 */ /* 0x080fe400028f1439 */
[CC--:B--2---:R-:W-:Y:S02]  /*cb80*/  @!P3 LEA R20, P6, R228.reuse, R24.reuse, 0x2 ;  /* 0x00000018e414b211 */ /* 0x0c4fe400078c10ff */
[C---:B------:R-:W-:Y:S01]  /*cb90*/  @!P0 LEA R32, P5, R227.reuse, R24, 0x2 ;  /* 0x00000018e3208211 */ /* 0x040fe200078a10ff */
[----:B------:R2:W-:Y:S01]  /*cba0*/  @!P4 ST.E.64 desc[UR50][R10.64], R90 ;  /* 0x0000005a0a00c985 */ /* 0x0005e2000c101b32 */
[-C--:B------:R-:W-:Y:S02]  /*cbb0*/  @!P3 LEA.HI.X R21, R228, R25.reuse, R56, 0x2, P6 ;  /* 0x00000019e415b211 */ /* 0x080fe400030f1438 */
[----:B------:R-:W-:Y:S02]  /*cbc0*/  ISETP.GE.AND P4, PT, R224, UR4, PT ;  /* 0x00000004e0007c0c */ /* 0x000fe4000bf86270 */
[----:B------:R-:W-:Y:S01]  /*cbd0*/  @!P0 LEA.HI.X R33, R227, R25, R55, 0x2, P5 ;  /* 0x00000019e3218211 */ /* 0x000fe200028f1437 */
[----:B------:R5:W-:Y:S01]  /*cbe0*/  @!P3 ST.E.64 desc[UR50][R20.64], R92 ;  /* 0x0000005c1400b985 */ /* 0x000be2000c101b32 */
[----:B------:R-:W-:-:S02]  /*cbf0*/  ISETP.GE.AND P3, PT, R223, UR4, PT ;  /* 0x00000004df007c0c */ /* 0x000fc4000bf66270 */
[CC--:B---3--:R-:W-:Y:S01]  /*cc00*/  @!P1 LEA R8, P6, R226.reuse, R24.reuse, 0x2 ;  /* 0x00000018e2089211 */ /* 0x0c8fe200078c10ff */
[----:B------:R-:W-:Y:S01]  /*cc10*/  @!P0 ST.E.64 desc[UR50][R32.64], R98 ;  /* 0x0000006220008985 */ /* 0x000fe2000c101b32 */
[CC--:B----4-:R-:W-:Y:S02]  /*cc20*/  @!P2 LEA R28, P5, R225.reuse, R24.reuse, 0x2 ;  /* 0x00000018e11ca211 */ /* 0x0d0fe400078a10ff */
[-C--:B------:R-:W-:Y:S02]  /*cc30*/  @!P1 LEA.HI.X R9, R226, R25.reuse, R54, 0x2, P6 ;  /* 0x00000019e2099211 */ /* 0x080fe400030f1436 */
[----:B------:R-:W-:Y:S02]  /*cc40*/  ISETP.GE.AND P0, PT, R222, UR4, PT ;  /* 0x00000004de007c0c */ /* 0x000fe4000bf06270 */
[----:B-1----:R-:W-:Y:S01]  /*cc50*/  @!P4 LEA R30, P6, R224, R24, 0x2 ;  /* 0x00000018e01ec211 */ /* 0x002fe200078c10ff */
[----:B------:R1:W-:Y:S01]  /*cc60*/  @!P1 ST.E.64 desc[UR50][R8.64], R100 ;  /* 0x0000006408009985 */ /* 0x0003e2000c101b32 */
[----:B------:R-:W-:-:S02]  /*cc70*/  @!P2 LEA.HI.X R29, R225, R25, R53, 0x2, P5 ;  /* 0x00000019e11da211 */ /* 0x000fc400028f1435 */
[-C--:B------:R-:W-:Y:S02]  /*cc80*/  @!P4 LEA.HI.X R31, R224, R25.reuse, R52, 0x2, P6 ;  /* 0x00000019e01fc211 */ /* 0x080fe400030f1434 */
[----:B------:R-:W-:Y:S01]  /*cc90*/  ISETP.GE.AND P1, PT, R221, UR4, PT ;  /* 0x00000004dd007c0c */ /* 0x000fe2000bf26270 */
[----:B------:R3:W-:Y:S01]  /*cca0*/  @!P2 ST.E.64 desc[UR50][R28.64], R106 ;  /* 0x0000006a1c00a985 */ /* 0x0007e2000c101b32 */
[C---:B--2---:R-:W-:Y:S02]  /*ccb0*/  @!P3 LEA R10, P2, R223.reuse, R24, 0x2 ;  /* 0x00000018df0ab211 */ /* 0x044fe400078410ff */
[----:B------:R-:W-:Y:S01]  /*ccc0*/  ISETP.GE.AND P5, PT, R220, UR4, PT ;  /* 0x00000004dc007c0c */ /* 0x000fe2000bfa6270 */
[----:B------:R2:W-:Y:S01]  /*ccd0*/  @!P4 ST.E.64 desc[UR50][R30.64], R108 ;  /* 0x0000006c1e00c985 */ /* 0x0005e2000c101b32 */
[----:B------:R-:W-:Y:S02]  /*cce0*/  @!P3 LEA.HI.X R11, R223, R25, R43, 0x2, P2 ;  /* 0x00000019df0bb211 */ /* 0x000fe400010f142b */
[----:B------:R-:W-:-:S02]  /*ccf0*/  ISETP.GE.AND P4, PT, R23, UR4, PT ;  /* 0x0000000417007c0c */ /* 0x000fc4000bf86270 */
[----:B------:R-:W-:Y:S01]  /*cd00*/  ISETP.GE.AND P2, PT, R22, UR4, PT ;  /* 0x0000000416007c0c */ /* 0x000fe2000bf46270 */
[----:B------:R4:W-:Y:S01]  /*cd10*/  @!P3 ST.E.64 desc[UR50][R10.64], R114 ;  /* 0x000000720a00b985 */ /* 0x0009e2000c101b32 */
[CC--:B-----5:R-:W-:Y:S02]  /*cd20*/  @!P0 LEA R20, P6, R222.reuse, R24.reuse, 0x2 ;  /* 0x00000018de148211 */ /* 0x0e0fe400078c10ff */
[C---:B-1----:R-:W-:Y:S02]  /*cd30*/  @!P1 LEA R8, P3, R221.reuse, R24, 0x2 ;  /* 0x00000018dd089211 */ /* 0x042fe400078610ff */
[-C--:B------:R-:W-:Y:S02]  /*cd40*/  @!P0 LEA.HI.X R21, R222, R25.reuse, R42, 0x2, P6 ;  /* 0x00000019de158211 */ /* 0x080fe400030f142a */
[----:B------:R-:W-:-:S03]  /*cd50*/  @!P1 LEA.HI.X R9, R221, R25, R41, 0x2, P3 ;  /* 0x00000019dd099211 */ /* 0x000fc600018f1429 */
[----:B------:R4:W-:Y:S01]  /*cd60*/  @!P0 ST.E.64 desc[UR50][R20.64], R116 ;  /* 0x0000007414008985 */ /* 0x0009e2000c101b32 */
[-C--:B---3--:R-:W-:Y:S02]  /*cd70*/  @!P5 LEA R28, P0, R220, R24.reuse, 0x2 ;  /* 0x00000018dc1cd211 */ /* 0x088fe400078010ff */
[CC--:B--2---:R-:W-:Y:S01]  /*cd80*/  @!P4 LEA R30, P3, R23.reuse, R24.reuse, 0x2 ;  /* 0x00000018171ec211 */ /* 0x0c4fe200078610ff */
[----:B------:R4:W-:Y:S01]  /*cd90*/  @!P1 ST.E.64 desc[UR50][R8.64], R122 ;  /* 0x0000007a08009985 */ /* 0x0009e2000c101b32 */
[----:B------:R-:W-:Y:S02]  /*cda0*/  @!P2 LEA R24, P6, R22, R24, 0x2 ;  /* 0x000000181618a211 */ /* 0x000fe400078c10ff */
[-C--:B------:R-:W-:Y:S02]  /*cdb0*/  @!P5 LEA.HI.X R29, R220, R25.reuse, R40, 0x2, P0 ;  /* 0x00000019dc1dd211 */ /* 0x080fe400000f1428 */
[-C--:B------:R-:W-:Y:S02]  /*cdc0*/  @!P4 LEA.HI.X R31, R23, R25.reuse, R39, 0x2, P3 ;  /* 0x00000019171fc211 */ /* 0x080fe400018f1427 */
[----:B------:R-:W-:Y:S01]  /*cdd0*/  @!P2 LEA.HI.X R25, R22, R25, R38, 0x2, P6 ;  /* 0x000000191619a211 */ /* 0x000fe200030f1426 */
[----:B------:R4:W-:Y:S04]  /*cde0*/  @!P5 ST.E.64 desc[UR50][R28.64], R124 ;  /* 0x0000007c1c00d985 */ /* 0x0009e8000c101b32 */
[----:B------:R4:W-:Y:S04]  /*cdf0*/  @!P4 ST.E.64 desc[UR50][R30.64], R130 ;  /* 0x000000821e00c985 */ /* 0x0009e8000c101b32 */
[----:B------:R4:W-:Y:S02]  /*ce00*/  @!P2 ST.E.64 desc[UR50][R24.64], R132 ;  /* 0x000000841800a985 */ /* 0x0009e4000c101b32 */
.L_x_3309:
[----:B------:R-:W-:Y:S05]  /*ce10*/  BSYNC B1 ;  /* 0x0000000000017941 */ /* 0x000fea0003800000 */
.L_x_3308:
[----:B------:R-:W-:Y:S01]  /*ce20*/  ISETP.GE.AND P0, PT, R27, R2, PT ;  /* 0x000000021b00720c */ /* 0x000fe20003f06270 */
[----:B----4-:R3:W4:Y:S04]  /*ce30*/  SHFL.IDX PT, R9, R3, 0x1, 0x1c1f ;  /* 0x003c1f0003097f89 */ /* 0x01072800000e0000 */
[----:B------:R3:W0:Y:S08]  /*ce40*/  SHFL.IDX PT, R8, R0, 0x1, 0x1c1f ;  /* 0x003c1f0000087f89 */ /* 0x00063000000e0000 */
[----:B---3--:R-:W-:Y:S05]  /*ce50*/  @P0 BRA `(.L_x_3307) ;  /* 0x0000001400180947 */ /* 0x008fea0003800000 */
[----:B------:R-:W-:Y:S01]  /*ce60*/  ULDC UR4, c[0x0][0xac8] ;  /* 0x0002b20000047ab9 */ /* 0x000fe20000000800 */
[C---:B--2---:R-:W-:Y:S01]  /*ce70*/  VIADD R25, R17.reuse, 0x28 ;  /* 0x0000002811197836 */ /* 0x044fe20000000000 */
[C---:B------:R-:W-:Y:S01]  /*ce80*/  ISETP.GE.AND P0, PT, R17.reuse, UR4, PT ;  /* 0x0000000411007c0c */ /* 0x040fe2000bf06270 */
[----:B------:R-:W-:Y:S01]  /*ce90*/  VIADD R27, R17, 0x30 ;  /* 0x00000030111b7836 */ /* 0x000fe20000000000 */
[----:B------:R-:W-:Y:S02]  /*cea0*/  ISETP.GE.AND P1, PT, R236, UR4, PT ;  /* 0x00000004ec007c0c */ /* 0x000fe4000bf26270 */
[----:B------:R-:W-:Y:S02]  /*ceb0*/  ISETP.GE.AND P5, PT, R235, UR4, PT ;  /* 0x00000004eb007c0c */ /* 0x000fe4000bfa6270 */
[----:B------:R-:W-:Y:S02]  /*cec0*/  ISETP.GE.AND P2, PT, R234, UR4, PT ;  /* 0x00000004ea007c0c */ /* 0x000fe4000bf46270 */
[----:B------:R-:W-:-:S02]  /*ced0*/  ISETP.GE.AND P4, PT, R19, UR4, PT ;  /* 0x0000000413007c0c */ /* 0x000fc4000bf86270 */
[----:B------:R-:W-:Y:S02]  /*cee0*/  ISETP.GE.AND P3, PT, R25, UR4, PT ;  /* 0x0000000419007c0c */ /* 0x000fe4000bf66270 */
[----:B------:R-:W-:Y:S01]  /*cef0*/  SHF.R.S32.HI R28, RZ, 0x1f, R25 ;  /* 0x0000001fff1c7819 */ /* 0x000fe20000011419 */
[----:B0---4-:R-:W-:Y:S01]  /*cf00*/  @!P0 IMAD.WIDE R2, R17, 0x4, R8 ;  /* 0x0000000411028825 */ /* 0x011fe200078e0208 */
[----:B------:R-:W-:-:S03]  /*cf10*/  SHF.R.S32.HI R0, RZ, 0x1f, R27 ;  /* 0x0000001fff007819 */ /* 0x000fc6000001141b */
[CC--:B------:R-:W-:Y:S01]  /*cf20*/  @!P5 LEA R20, P6, R235.reuse, R8.reuse, 0x2 ;  /* 0x00000008eb14d211 */ /* 0x0c0fe200078c10ff */
[----:B------:R0:W-:Y:S01]  /*cf30*/  @!P0 ST.E.64 desc[UR50][R2.64], R12 ;  /* 0x0000000c02008985 */ /* 0x0001e2000c101b32 */
[C---:B------:R-:W-:Y:S02]  /*cf40*/  @!P1 LEA R10, P0, R236.reuse, R8, 0x2 ;  /* 0x00000008ec0a9211 */ /* 0x040fe400078010ff */
[-C--:B------:R-:W-:Y:S02]  /*cf50*/  @!P5 LEA.HI.X R21, R235, R9.reuse, R138, 0x2, P6 ;  /* 0x00000009eb15d211 */ /* 0x080fe400030f148a */
[----:B------:R-:W-:Y:S02]  /*cf60*/  @!P1 LEA.HI.X R11, R236, R9, R139, 0x2, P0 ;  /* 0x00000009ec0b9211 */ /* 0x000fe400000f148b */
[----:B------:R-:W-:-:S03]  /*cf70*/  ISETP.GE.AND P0, PT, R27, UR4, PT ;  /* 0x000000041b007c0c */ /* 0x000fc6000bf06270 */
[----:B------:R2:W-:Y:S01]  /*cf80*/  @!P1 ST.E.64 desc[UR50][R10.64], R14 ;  /* 0x0000000e0a009985 */ /* 0x0005e2000c101b32 */
[-C--:B-1----:R-:W-:Y:S02]  /*cf90*/  @!P3 LEA R24, P1, R25, R8.reuse, 0x2 ;  /* 0x000000081918b211 */ /* 0x082fe400078210ff */
[CC--:B0-----:R-:W-:Y:S01]  /*cfa0*/  @!P2 LEA R2, P6, R234.reuse, R8.reuse, 0x2 ;  /* 0x00000008ea02a211 */ /* 0x0c1fe200078c10ff */
[----:B------:R-:W-:Y:S01]  /*cfb0*/  @!P5 ST.E.64 desc[UR50][R20.64], R46 ;  /* 0x0000002e1400d985 */ /* 0x000fe2000c101b32 */
[----:B------:R-:W-:Y:S02]  /*cfc0*/  SHF.R.S32.HI R13, RZ, 0x1f, R19 ;  /* 0x0000001fff0d7819 */ /* 0x000fe40000011413 */
[-C--:B------:R-:W-:Y:S02]  /*cfd0*/  @!P2 LEA.HI.X R3, R234, R9.reuse, R137, 0x2, P6 ;  /* 0x00000009ea03a211 */ /* 0x080fe400030f1489 */
[----:B------:R-:W-:Y:S02]  /*cfe0*/  @!P4 LEA R12, P6, R19, R8, 0x2 ;  /* 0x00000008130cc211 */ /* 0x000fe400078c10ff */
[-C--:B------:R-:W-:Y:S01]  /*cff0*/  @!P3 LEA.HI.X R25, R25, R9.reuse, R28, 0x2, P1 ;  /* 0x000000091919b211 */ /* 0x080fe200008f141c */
[----:B------:R0:W-:Y:S01]  /*d000*/  @!P2 ST.E.64 desc[UR50][R2.64], R48 ;  /* 0x000000300200a985 */ /* 0x0001e2000c101b32 */
[----:B------:R-:W-:-:S02]  /*d010*/  @!P4 LEA.HI.X R13, R19, R9, R13, 0x2, P6 ;  /* 0x00000009130dc211 */ /* 0x000fc400030f140d */
[----:B------:R-:W-:Y:S02]  /*d020*/  ISETP.GE.AND P1, PT, R18, UR4, PT ;  /* 0x0000000412007c0c */ /* 0x000fe4000bf26270 */
[----:B------:R-:W-:Y:S01]  /*d030*/  @!P0 LEA R26, P5, R27, R8, 0x2 ;  /* 0x000000081b1a8211 */ /* 0x000fe200078a10ff */
[----:B------:R1:W-:Y:S01]  /*d040*/  @!P4 ST.E.64 desc[UR50][R12.64], R62 ;  /* 0x0000003e0c00c985 */ /* 0x0003e2000c101b32 */
[----:B------:R-:W-:Y:S02]  /*d050*/  ISETP.GE.AND P4, PT, R233, UR4, PT ;  /* 0x00000004e9007c0c */ /* 0x000fe4000bf86270 */
[----:B------:R-:W-:Y:S01]  /*d060*/  @!P0 LEA.HI.X R27, R27, R9, R0, 0x2, P5 ;  /* 0x000000091b1b8211 */ /* 0x000fe200028f1400 */
[----:B------:R-:W-:Y:S01]  /*d070*/  @!P3 ST.E.64 desc[UR50][R24.64], R64 ;  /* 0x000000401800b985 */ /* 0x000fe2000c101b32 */
[----:B--2---:R-:W-:Y:S02]  /*d080*/  SHF.R.S32.HI R11, RZ, 0x1f, R18 ;  /* 0x0000001fff0b7819 */ /* 0x004fe40000011412 */
[----:B------:R-:W-:Y:S01]  /*d090*/  ISETP.GE.AND P2, PT, R232, UR4, PT ;  /* 0x00000004e8007c0c */ /* 0x000fe2000bf46270 */
[----:B------:R-:W-:Y:S01]  /*d0a0*/  @!P0 ST.E.64 desc[UR50][R26.64], R70 ;  /* 0x000000461a008985 */ /* 0x000fe2000c101b32 */
[----:B------:R-:W-:-:S02]  /*d0b0*/  ISETP.GE.AND P3, PT, R231, UR4, PT ;  /* 0x00000004e7007c0c */ /* 0x000fc4000bf66270 */
[----:B------:R-:W-:-:S03]  /*d0c0*/  @!P1 LEA R10, P5, R18, R8, 0x2 ;  /* 0x00000008120a9211 */ /* 0x000fc600078a10ff */
[CC--:B------:R-:W-:Y:S02]  /*d0d0*/  @!P4 LEA R14, P0, R233.reuse, R8.reuse, 0x2 ;  /* 0x00000008e90ec211 */ /* 0x0c0fe400078010ff */
[-C--:B------:R-:W-:Y:S02]  /*d0e0*/  @!P1 LEA.HI.X R11, R18, R9.reuse, R11, 0x2, P5 ;  /* 0x00000009120b9211 */ /* 0x080fe400028f140b */
[----:B------:R-:W-:Y:S02]  /*d0f0*/  @!P4 LEA.HI.X R15, R233, R9, R136, 0x2, P0 ;  /* 0x00000009e90fc211 */ /* 0x000fe400000f1488 */
[----:B------:R-:W-:Y:S01]  /*d100*/  ISETP.GE.AND P0, PT, R229, UR4, PT ;  /* 0x00000004e5007c0c */ /* 0x000fe2000bf06270 */
[----:B------:R2:W-:Y:S01]  /*d110*/  @!P1 ST.E.64 desc[UR50][R10.64], R72 ;  /* 0x000000480a009985 */ /* 0x0005e2000c101b32 */
[----:B------:R-:W-:Y:S02]  /*d120*/  ISETP.GE.AND P1, PT, R230, UR4, PT ;  /* 0x00000004e6007c0c */ /* 0x000fe4000bf26270 */
[----:B0-----:R-:W-:Y:S01]  /*d130*/  @!P2 LEA R2, P6, R232, R8, 0x2 ;  /* 0x00000008e802a211 */ /* 0x001fe200078c10ff */
[----:B------:R-:W-:Y:S01]  /*d140*/  @!P4 ST.E.64 desc[UR50][R14.64], R78 ;  /* 0x0000004e0e00c985 */ /* 0x000fe2000c101b32 */
[----:B------:R-:W-:-:S02]  /*d150*/  ISETP.GE.AND P4, PT, R228, UR4, PT ;  /* 0x00000004e4007c0c */ /* 0x000fc4000bf86270 */
[CC--:B-1----:R-:W-:Y:S02]  /*d160*/  @!P3 LEA R12, P5, R231.reuse, R8.reuse, 0x2 ;  /* 0x00000008e70cb211 */ /* 0x0c2fe400078a10ff */
[-C--:B------:R-:W-:Y:S02]  /*d170*/  @!P2 LEA.HI.X R3, R232, R9.reuse, R135, 0x2, P6 ;  /* 0x00000009e803a211 */ /* 0x080fe400030f1487 */
[-C--:B------:R-:W-:Y:S02]  /*d180*/  @!P3 LEA.HI.X R13, R231, R9.reuse, R59, 0x2, P5 ;  /* 0x00000009e70db211 */ /* 0x080fe400028f143b */
[-C--:B------:R-:W-:Y:S01]  /*d190*/  @!P0 LEA R20, P6, R229, R8.reuse, 0x2 ;  /* 0x00000008e5148211 */ /* 0x080fe200078c10ff */
[----:B------:R0:W-:Y:S01]  /*d1a0*/  @!P2 ST.E.64 desc[UR50][R2.64], R80 ;  /* 0x000000500200a985 */ /* 0x0001e2000c101b32 */
[C---:B--2---:R-:W-:Y:S02]  /*d1b0*/  @!P1 LEA R10, P5, R230.reuse, R8, 0x2 ;  /* 0x00000008e60a9211 */ /* 0x044fe400078a10ff */
[----:B------:R-:W-:Y:S01]  /*d1c0*/  ISETP.GE.AND P2, PT, R227, UR4, PT ;  /* 0x00000004e3007c0c */ /* 0x000fe2000bf46270 */
[----:B------:R1:W-:Y:S01]  /*d1d0*/  @!P3 ST.E.64 desc[UR50][R12.64], R86 ;  /* 0x000000560c00b985 */ /* 0x0003e2000c101b32 */
[----:B------:R-:W-:-:S02]  /*d1e0*/  @!P1 LEA.HI.X R11, R230, R9, R58, 0x2, P5 ;  /* 0x00000009e60b9211 */ /* 0x000fc400028f143a */
[----:B------:R-:W-:Y:S02]  /*d1f0*/  ISETP.GE.AND P3, PT, R226, UR4, PT ;  /* 0x00000004e2007c0c */ /* 0x000fe4000bf66270 */
[CC--:B------:R-:W-:Y:S01]  /*d200*/  @!P4 LEA R24, P5, R228.reuse, R8.reuse, 0x2 ;  /* 0x00000008e418c211 */ /* 0x0c0fe200078a10ff */
[----:B------:R2:W-:Y:S01]  /*d210*/  @!P1 ST.E.64 desc[UR50][R10.64], R88 ;  /* 0x000000580a009985 */ /* 0x0005e2000c101b32 */
[-C--:B------:R-:W-:Y:S02]  /*d220*/  @!P0 LEA.HI.X R21, R229, R9.reuse, R57, 0x2, P6 ;  /* 0x00000009e5158211 */ /* 0x080fe400030f1439 */
[----:B------:R-:W-:Y:S02]  /*d230*/  @!P4 LEA.HI.X R25, R228, R9, R56, 0x2, P5 ;  /* 0x00000009e419c211 */ /* 0x000fe400028f1438 */
[----:B------:R-:W-:Y:S01]  /*d240*/  ISETP.GE.AND P1, PT, R225, UR4, PT ;  /* 0x00000004e1007c0c */ /* 0x000fe2000bf26270 */
[----:B------:R3:W-:Y:S01]  /*d250*/  @!P0 ST.E.64 desc[UR50][R20.64], R94 ;  /* 0x0000005e14008985 */ /* 0x0007e2000c101b32 */
[----:B0-----:R-:W-:-:S03]  /*d260*/  @!P2 LEA R2, P0, R227, R8, 0x2 ;  /* 0x00000008e302a211 */ /* 0x001fc600078010ff */
[----:B------:R-:W-:Y:S01]  /*d270*/  @!P4 ST.E.64 desc[UR50][R24.64], R96 ;  /* 0x000000601800c985 */ /* 0x000fe2000c101b32 */
[----:B------:R-:W-:Y:S02]  /*d280*/  ISETP.GE.AND P4, PT, R224, UR4, PT ;  /* 0x00000004e0007c0c */ /* 0x000fe4000bf86270 */
[CC--:B-1----:R-:W-:Y:S02]  /*d290*/  @!P3 LEA R12, P5, R226.reuse, R8.reuse, 0x2 ;  /* 0x00000008e20cb211 */ /* 0x0c2fe400078a10ff */
[-C--:B------:R-:W-:Y:S02]  /*d2a0*/  @!P2 LEA.HI.X R3, R227, R9.reuse, R55, 0x2, P0 ;  /* 0x00000009e303a211 */ /* 0x080fe400000f1437 */
[----:B------:R-:W-:Y:S02]  /*d2b0*/  ISETP.GE.AND P0, PT, R223, UR4, PT ;  /* 0x00000004df007c0c */ /* 0x000fe4000bf06270 */
[----:B------:R-:W-:Y:S01]  /*d2c0*/  @!P3 LEA.HI.X R13, R226, R9, R54, 0x2, P5 ;  /* 0x00000009e20db211 */ /* 0x000fe200028f1436 */
[----:B------:R0:W-:Y:S01]  /*d2d0*/  @!P2 ST.E.64 desc[UR50][R2.64], R102 ;  /* 0x000000660200a985 */ /* 0x0001e2000c101b32 */
[----:B------:R-:W-:-:S02]  /*d2e0*/  @!P1 LEA R14, P6, R225, R8, 0x2 ;  /* 0x00000008e10e9211 */ /* 0x000fc400078c10ff */
[----:B------:R-:W-:Y:S01]  /*d2f0*/  ISETP.GE.AND P2, PT, R222, UR4, PT ;  /* 0x00000004de007c0c */ /* 0x000fe2000bf46270 */
[----:B------:R1:W-:Y:S01]  /*d300*/  @!P3 ST.E.64 desc[UR50][R12.64], R104 ;  /* 0x000000680c00b985 */ /* 0x0003e2000c101b32 */
[-C--:B------:R-:W-:Y:S02]  /*d310*/  @!P1 LEA.HI.X R15, R225, R9.reuse, R53, 0x2, P6 ;  /* 0x00000009e10f9211 */ /* 0x080fe400030f1435 */
[C---:B--2---:R-:W-:Y:S02]  /*d320*/  @!P4 LEA R10, P3, R224.reuse, R8, 0x2 ;  /* 0x00000008e00ac211 */ /* 0x044fe400078610ff */
[----:B------:R-:W-:Y:S01]  /*d330*/  ISETP.GE.AND P5, PT, R221, UR4, PT ;  /* 0x00000004dd007c0c */ /* 0x000fe2000bfa6270 */
[----:B------:R2:W-:Y:S01]  /*d340*/  @!P1 ST.E.64 desc[UR50][R14.64], R110 ;  /* 0x0000006e0e009985 */ /* 0x0005e2000c101b32 */
[----:B------:R-:W-:Y:S02]  /*d350*/  @!P4 LEA.HI.X R11, R224, R9, R52, 0x2, P3 ;  /* 0x00000009e00bc211 */ /* 0x000fe400018f1434 */
[----:B------:R-:W-:-:S02]  /*d360*/  ISETP.GE.AND P3, PT, R220, UR4, PT ;  /* 0x00000004dc007c0c */ /* 0x000fc4000bf66270 */
[----:B------:R-:W-:Y:S01]  /*d370*/  ISETP.GE.AND P1, PT, R23, UR4, PT ;  /* 0x0000000417007c0c */ /* 0x000fe2000bf26270 */
[----:B------:R4:W-:Y:S01]  /*d380*/  @!P4 ST.E.64 desc[UR50][R10.64], R112 ;  /* 0x000000700a00c985 */ /* 0x0009e2000c101b32 */
[CC--:B---3--:R-:W-:Y:S02]  /*d390*/  @!P0 LEA R20, P6, R223.reuse, R8.reuse, 0x2 ;  /* 0x00000008df148211 */ /* 0x0c8fe400078c10ff */
[C---:B0-----:R-:W-:Y:S02]  /*d3a0*/  @!P2 LEA R2, P4, R222.reuse, R8, 0x2 ;  /* 0x00000008de02a211 */ /* 0x041fe400078810ff */
[-C--:B------:R-:W-:Y:S02]  /*d3b0*/  @!P0 LEA.HI.X R21, R223, R9.reuse, R43, 0x2, P6 ;  /* 0x00000009df158211 */ /* 0x080fe400030f142b */
[----:B------:R-:W-:-:S03]  /*d3c0*/  @!P2 LEA.HI.X R3, R222, R9, R42, 0x2, P4 ;  /* 0x00000009de03a211 */ /* 0x000fc600020f142a */
[----:B------:R4:W-:Y:S01]  /*d3d0*/  @!P0 ST.E.64 desc[UR50][R20.64], R118 ;  /* 0x0000007614008985 */ /* 0x0009e2000c101b32 */
[-C--:B-1----:R-:W-:Y:S02]  /*d3e0*/  @!P5 LEA R12, P0, R221, R8.reuse, 0x2 ;  /* 0x00000008dd0cd211 */ /* 0x082fe400078010ff */
[CC--:B--2---:R-:W-:Y:S01]  /*d3f0*/  @!P3 LEA R14, P4, R220.reuse, R8.reuse, 0x2 ;  /* 0x00000008dc0eb211 */ /* 0x0c4fe200078810ff */
[----:B------:R4:W-:Y:S01]  /*d400*/  @!P2 ST.E.64 desc[UR50][R2.64], R120 ;  /* 0x000000780200a985 */ /* 0x0009e2000c101b32 */
[----:B------:R-:W-:Y:S02]  /*d410*/  @!P1 LEA R24, P6, R23, R8, 0x2 ;  /* 0x0000000817189211 */ /* 0x000fe400078c10ff */
        /* <DEDUP_REMOVED lines=8> */
[----:B----4-:R-:W-:-:S04]  /*d4a0*/  LEA R2, P0, R22, R8, 0x2 ;  /* 0x0000000816027211 */ /* 0x010fc800078010ff */
[----:B------:R-:W-:-:S05]  /*d4b0*/  LEA.HI.X R3, R22, R9, R38, 0x2, P0 ;  /* 0x0000000916037211 */ /* 0x000fca00000f1426 */
[----:B------:R0:W-:Y:S01]  /*d4c0*/  ST.E.64 desc[UR50][R2.64], R6 ;  /* 0x0000000602007985 */ /* 0x0001e2000c101b32 */
[----:B------:R-:W-:Y:S05]  /*d4d0*/  BRA `(.L_x_3307) ;  /* 0x0000000c00787947 */ /* 0x000fea0003800000 */
.L_x_3298:
        /* <DEDUP_REMOVED lines=22> */
[----:B0-----:R-:W-:-:S05]  /*d640*/  VIADD R7, R7, 0xffffff80 ;  /* 0xffffff8007077836 */ /* 0x001fca0000000000 */
[----:B------:R-:W-:Y:S02]  /*d650*/  ISETP.GT.AND P0, PT, R7, 0x7f, PT ;  /* 0x0000007f0700780c */ /* 0x000fe40003f04270 */
[----:B--2---:R-:W-:-:S13]  /*d660*/  @P1 R2UR UR4, R6 ;  /* 0x00000000060412ca */ /* 0x004fda00000e0000 */
[----:B------:R-:W-:Y:S01]  /*d670*/  USHF.R.S32.HI UR16, URZ, 0x1f, UR4 ;  /* 0x0000001f3f107899 */ /* 0x000fe20008011404 */
[----:B-1----:R-:W-:Y:S11]  /*d680*/  @P2 BRA `(.L_x_3310) ;  /* 0x0000000000102947 */ /* 0x002ff60003800000 */
[----:B------:R-:W-:Y:S05]  /*d690*/  @!P1 BRA `(.L_x_3310) ;  /* 0x00000000000c9947 */ /* 0x000fea0003800000 */
[----:B------:R-:W2:Y:S04]  /*d6a0*/  LDG.E R5, desc[UR50][R2.64] ;  /* 0x0000003202057981 */ /* 0x000ea8000c1e1900 */
[----:B-----5:R-:W2:Y:S02]  /*d6b0*/  LDG.E R0, desc[UR50][R2.64+0x4] ;  /* 0x0000043202007981 */ /* 0x020ea4000c1e1900 */
[----:B--2---:R-:W-:-:S07]  /*d6c0*/  IMAD.IADD R0, R0, 0x1, -R5 ;  /* 0x0000000100007824 */ /* 0x004fce00078e0a05 */
.L_x_3310:
[----:B------:R-:W-:Y:S01]  /*d6d0*/  USEL UR36, UR36, URZ, !UP0 ;  /* 0x0000003f24247287 */ /* 0x000fe2000c000000 */
[----:B------:R-:W-:Y:S01]  /*d6e0*/  BSSY B1, `(.L_x_3311) ;  /* 0x0000039000017945 */ /* 0x000fe20003800000 */
[----:B------:R-:W-:-:S03]  /*d6f0*/  USEL UR37, UR37, URZ, !UP0 ;  /* 0x0000003f25257287 */ /* 0x000fc6000c000000 */
[----:B------:R-:W-:Y:S09]  /*d700*/  @P0 BRA `(.L_x_3312) ;  /* 0x0000000000d80947 */ /* 0x000ff20003800000 */
[----:B------:R-:W0:Y:S01]  /*d710*/  S2R R3, SR_TID.X ;  /* 0x0000000000037919 */ /* 0x000e220000002100 */
[----:B------:R-:W1:Y:S01]  /*d720*/  LDC R9, c[0x0][0xbe8] ;  /* 0x0002fa00ff097b82 */ /* 0x000e620000000800 */
[----:B------:R-:W-:-:S04]  /*d730*/  IMAD.U32 R2, RZ, RZ, UR43 ;  /* 0x0000002bff027e24 */ /* 0x000fc8000f8e00ff */
[----:B0-----:R-:W-:Y:S02]  /*d740*/  IMAD R2, R2, 0x80, R3 ;  /* 0x0000008002027824 */ /* 0x001fe400078e0203 */
[----:B-1---5:R-:W-:Y:S02]  /*d750*/  IMAD R3, R0, R9, RZ ;  /* 0x0000000900037224 */ /* 0x022fe400078e02ff */
[----:B------:R-:W-:-:S05]  /*d760*/  VIADD R4, R2, 0xffffff80 ;  /* 0xffffff8002047836 */ /* 0x000fca0000000000 */
        /* <DEDUP_REMOVED lines=48> */
.L_x_3312:
[----:B------:R-:W-:Y:S05]  /*da70*/  BSYNC B1 ;  /* 0x0000000000017941 */ /* 0x000fea0003800000 */
.L_x_3311:
[----:B------:R-:W-:-:S06]  /*da80*/  UISETP.GT.AND UP0, UPT, UR45, 0x1, UPT ;  /* 0x000000012d00788c */ /* 0x000fcc000bf04270 */
[----:B------:R-:W-:-:S13]  /*da90*/  PLOP3.LUT P0, PT, PT, PT, UP0, 0x80, 0x0 ;  /* 0x000000000000781c */ /* 0x000fda0003f0f008 */
[----:B------:R-:W-:Y:S05]  /*daa0*/  @P0 BRA `(.L_x_3307) ;  /* 0x0000000800040947 */ /* 0x000fea0003800000 */
[----:B------:R-:W1:Y:S01]  /*dab0*/  LDC R11, c[0x0][0xbe8] ;  /* 0x0002fa00ff0b7b82 */ /* 0x000e620000000800 */
[----:B------:R-:W-:Y:S01]  /*dac0*/  ULDC.64 UR12, c[0x0][0xaa0] ;  /* 0x0002a800000c7ab9 */ /* 0x000fe20000000a00 */
[--C-:B------:R-:W-:Y:S01]  /*dad0*/  IMAD R2, R16, 0x20, R237.reuse ;  /* 0x0000002010027824 */ /* 0x100fe200078e02ed */
[----:B------:R-:W-:Y:S01]  /*dae0*/  UIMAD UR10, UR16, UR12, URZ ;  /* 0x0000000c100a72a4 */ /* 0x000fe2000f8e023f */
[----:B0-----:R-:W-:Y:S01]  /*daf0*/  IMAD.U32 R5, RZ, RZ, UR43 ;  /* 0x0000002bff057e24 */ /* 0x001fe2000f8e00ff */
[----:B------:R-:W-:Y:S01]  /*db00*/  UIMAD.WIDE.U32 UR8, UR4, UR12, URZ ;  /* 0x0000000c040872a5 */ /* 0x000fe2000f8e003f */
[----:B------:R-:W-:Y:S01]  /*db10*/  IMAD.U32 R8, RZ, RZ, UR43 ;  /* 0x0000002bff087e24 */ /* 0x000fe2000f8e00ff */
[----:B------:R-:W-:Y:S01]  /*db20*/  UIMAD UR10, UR4, UR13, UR10 ;  /* 0x0000000d040a72a4 */ /* 0x000fe2000f8e020a */
[----:B------:R-:W-:Y:S01]  /*db30*/  IMAD R6, R5, 0x80, R2 ;  /* 0x0000008005067824 */ /* 0x000fe200078e0202 */
[----:B------:R-:W-:Y:S01]  /*db40*/  BSSY B1, `(.L_x_3313) ;  /* 0x0000041000017945 */ /* 0x000fe20003800000 */
[----:B------:R-:W-:Y:S01]  /*db50*/  IMAD R8, R8, 0x80, R237 ;  /* 0x0000008008087824 */ /* 0x000fe200078e02ed */
[----:B------:R-:W-:Y:S01]  /*db60*/  UIADD3 UR9, UR9, UR10, URZ ;  /* 0x0000000a09097290 */ /* 0x000fe2000fffe03f */
[----:B------:R-:W-:-:S02]  /*db70*/  IMAD.MOV.U32 R5, RZ, RZ, R6 ;  /* 0x000000ffff057224 */ /* 0x000fc400078e0006 */
[----:B------:R-:W-:Y:S02]  /*db80*/  ULDC.64 UR10, c[0x0][0xae8] ;  /* 0x0002ba00000a7ab9 */ /* 0x000fe40000000a00 */
[----:B------:R-:W-:-:S04]  /*db90*/  UIMAD.WIDE.U32 UR8, UR42, UR10, UR8 ;  /* 0x0000000a2a0872a5 */ /* 0x000fc8000f8e0008 */
[----:B------:R-:W-:-:S03]  /*dba0*/  UIMAD UR9, UR42, UR11, UR9 ;  /* 0x0000000b2a0972a4 */ /* 0x000fc6000f8e0209 */
[----:B------:R-:W-:Y:S01]  /*dbb0*/  ULDC.64 UR10, c[0x0][0xaf0] ;  /* 0x0002bc00000a7ab9 */ /* 0x000fe20000000a00 */
[----:B-1----:R-:W-:Y:S01]  /*dbc0*/  ISETP.NE.AND P0, PT, R11, 0x1, PT ;  /* 0x000000010b00780c */ /* 0x002fe20003f05270 */
[----:B------:R-:W-:-:S04]  /*dbd0*/  UIMAD UR37, UR37, UR10, URZ ;  /* 0x0000000a252572a4 */ /* 0x000fc8000f8e023f */
[----:B------:R-:W-:Y:S02]  /*dbe0*/  UIMAD UR4, UR36, UR11, UR37 ;  /* 0x0000000b240472a4 */ /* 0x000fe4000f8e0225 */
[----:B------:R-:W-:-:S03]  /*dbf0*/  UIMAD.WIDE.U32 UR36, UR36, UR10, UR8 ;  /* 0x0000000a242472a5 */ /* 0x000fc6000f8e0008 */
[----:B------:R-:W-:Y:S01]  /*dc00*/  ULDC.64 UR8, c[0x0][0xae0] ;  /* 0x0002b80000087ab9 */ /* 0x000fe20000000a00 */
[----:B------:R-:W-:Y:S02]  /*dc10*/  UIADD3 UR4, UR37, UR4, URZ ;  /* 0x0000000425047290 */ /* 0x000fe4000fffe03f */
[----:B------:R-:W0:Y:S08]  /*dc20*/  @P0 LDC R3, c[0x0][0xbec] ;  /* 0x0002fb00ff030b82 */ /* 0x000e300000000800 */
[----:B------:R-:W1:Y:S01]  /*dc30*/  @P0 LDC R7, c[0x0][0xbf0] ;  /* 0x0002fc00ff070b82 */ /* 0x000e620000000800 */
[----:B0-----:R-:W-:-:S04]  /*dc40*/  @P0 IMAD.HI.U32 R2, R6, R3, RZ ;  /* 0x0000000306020227 */ /* 0x001fc800078e00ff */
[----:B------:R-:W-:Y:S02]  /*dc50*/  IMAD.U32 R3, RZ, RZ, UR37 ;  /* 0x00000025ff037e24 */ /* 0x000fe4000f8e00ff */
[----:B------:R-:W-:Y:S01]  /*dc60*/  IMAD.U32 R3, RZ, RZ, UR4 ;  /* 0x00000004ff037e24 */ /* 0x000fe2000f8e00ff */
[----:B-1----:R-:W-:-:S04]  /*dc70*/  @P0 SHF.R.U32.HI R5, RZ, R7, R2 ;  /* 0x00000007ff050219 */ /* 0x002fc80000011602 */
[--C-:B------:R-:W-:Y:S01]  /*dc80*/  SHF.R.S32.HI R2, RZ, 0x1f, R5.reuse ;  /* 0x0000001fff027819 */ /* 0x100fe20000011405 */
[----:B------:R-:W-:-:S04]  /*dc90*/  IMAD.MOV R7, RZ, RZ, -R5 ;  /* 0x000000ffff077224 */ /* 0x000fc800078e0a05 */
[----:B------:R-:W-:Y:S02]  /*dca0*/  IMAD R4, R2, UR8, RZ ;  /* 0x0000000802047c24 */ /* 0x000fe4000f8e02ff */
[----:B------:R-:W-:Y:S02]  /*dcb0*/  IMAD R7, R11, R7, R6 ;  /* 0x000000070b077224 */ /* 0x000fe400078e0206 */
[----:B------:R-:W-:Y:S02]  /*dcc0*/  IMAD.U32 R2, RZ, RZ, UR36 ;  /* 0x00000024ff027e24 */ /* 0x000fe4000f8e00ff */
[C---:B------:R-:W-:Y:S01]  /*dcd0*/  IMAD R9, R5.reuse, UR9, R4 ;  /* 0x0000000905097c24 */ /* 0x040fe2000f8e0204 */
[----:B------:R-:W-:Y:S01]  /*dce0*/  SHF.R.S32.HI R4, RZ, 0x1f, R7 ;  /* 0x0000001fff047819 */ /* 0x000fe20000011407 */
[----:B------:R-:W-:Y:S01]  /*dcf0*/  IMAD.WIDE.U32 R2, R5, UR8, R2 ;  /* 0x0000000805027c25 */ /* 0x000fe2000f8e0002 */
[----:B------:R-:W-:-:S03]  /*dd00*/  ULDC.64 UR8, c[0x0][0xad8] ;  /* 0x0002b60000087ab9 */ /* 0x000fc60000000a00 */
[----:B------:R-:W-:Y:S02]  /*dd10*/  IMAD.IADD R3, R3, 0x1, R9 ;  /* 0x0000000103037824 */ /* 0x000fe400078e0209 */
[----:B------:R-:W-:Y:S02]  /*dd20*/  IMAD R6, R4, UR8, RZ ;  /* 0x0000000804067c24 */ /* 0x000fe4000f8e02ff */
[----:B-----5:R-:W-:Y:S02]  /*dd30*/  IMAD R11, R0, R11, RZ ;  /* 0x0000000b000b7224 */ /* 0x020fe400078e02ff */
[C---:B------:R-:W-:Y:S02]  /*dd40*/  VIADD R4, R8.reuse, 0x40 ;  /* 0x0000004008047836 */ /* 0x040fe40000000000 */
[C---:B------:R-:W-:Y:S01]  /*dd50*/  IMAD R5, R7.reuse, UR9, R6 ;  /* 0x0000000907057c24 */ /* 0x040fe2000f8e0206 */
[-C--:B------:R-:W-:Y:S01]  /*dd60*/  ISETP.GE.AND P2, PT, R8, R11.reuse, PT ;  /* 0x0000000b0800720c */ /* 0x080fe20003f46270 */
[----:B------:R-:W-:Y:S01]  /*dd70*/  IMAD.WIDE.U32 R2, R7, UR8, R2 ;  /* 0x0000000807027c25 */ /* 0x000fe2000f8e0002 */
[----:B------:R-:W-:Y:S01]  /*dd80*/  ULDC.64 UR8, c[0x0][0xa80] ;  /* 0x0002a00000087ab9 */ /* 0x000fe20000000a00 */
[----:B------:R-:W-:-:S02]  /*dd90*/  ISETP.GE.AND P1, PT, R4, R11, PT ;  /* 0x0000000b0400720c */ /* 0x000fc40003f26270 */
[----:B------:R-:W-:Y:S01]  /*dda0*/  IMAD.IADD R3, R3, 0x1, R5 ;  /* 0x0000000103037824 */ /* 0x000fe200078e0205 */
[----:B------:R-:W-:Y:S01]  /*ddb0*/  LEA R4, P3, R2, UR8, 0x1 ;  /* 0x0000000802047c11 */ /* 0x000fe2000f8608ff */
[----:B------:R-:W-:Y:S02]  /*ddc0*/  VIADD R0, R8, 0x20 ;  /* 0x0000002008007836 */ /* 0x000fe40000000000 */
[----:B------:R-:W-:Y:S01]  /*ddd0*/  IMAD.SHL.U32 R7, R16, 0x8, RZ ;  /* 0x0000000810077824 */ /* 0x000fe200078e00ff */
[----:B------:R-:W-:Y:S02]  /*dde0*/  LEA.HI.X R5, R2, UR9, R3, 0x1, P3 ;  /* 0x0000000902057c11 */ /* 0x000fe400098f0c03 */
[----:B------:R-:W-:Y:S01]  /*ddf0*/  ISETP.GE.AND P0, PT, R0, R11, PT ;  /* 0x0000000b0000720c */ /* 0x000fe20003f06270 */
[C---:B------:R-:W-:Y:S01]  /*de00*/  VIADD R9, R7.reuse, 0x40 ;  /* 0x0000004007097836 */ /* 0x040fe20000000000 */
[----:B------:R0:W1:Y:S01]  /*de10*/  SHFL.IDX PT, R2, R4, RZ, 0x181f ;  /* 0x00181fff04027589 */ /* 0x00006200000e0000 */
[----:B------:R-:W-:Y:S01]  /*de20*/  VIADD R13, R7, 0x80 ;  /* 0x00000080070d7836 */ /* 0x000fe20000000000 */
[----:B------:R-:W-:-:S02]  /*de30*/  SHF.R.S32.HI R6, RZ, 0x1f, R7 ;  /* 0x0000001fff067819 */ /* 0x000fc40000011407 */
[----:B------:R0:W2:Y:S01]  /*de40*/  SHFL.IDX PT, R0, R5, RZ, 0x181f ;  /* 0x00181fff05007589 */ /* 0x0000a200000e0000 */
[----:B------:R-:W-:Y:S02]  /*de50*/  SHF.R.S32.HI R10, RZ, 0x1f, R9 ;  /* 0x0000001fff0a7819 */ /* 0x000fe40000011409 */
[----:B------:R-:W-:Y:S01]  /*de60*/  SHF.R.S32.HI R12, RZ, 0x1f, R13 ;  /* 0x0000001fff0c7819 */ /* 0x000fe2000001140d */
[----:B------:R-:W-:Y:S06]  /*de70*/  @P2 BRA `(.L_x_3314) ;  /* 0x0000000000342947 */ /* 0x000fec0003800000 */
[----:B------:R-:W-:Y:S02]  /*de80*/  ULDC UR4, c[0x0][0xac8] ;  /* 0x0002b20000047ab9 */ /* 0x000fe40000000800 */
[----:B------:R-:W-:Y:S02]  /*de90*/  ISETP.GE.AND P4, PT, R7, UR4, PT ;  /* 0x0000000407007c0c */ /* 0x000fe4000bf86270 */
[----:B------:R-:W-:Y:S02]  /*dea0*/  ISETP.GE.AND P3, PT, R9, UR4, PT ;  /* 0x0000000409007c0c */ /* 0x000fe4000bf66270 */
[----:B------:R-:W-:-:S09]  /*deb0*/  ISETP.GE.AND P2, PT, R13, UR4, PT ;  /* 0x000000040d007c0c */ /* 0x000fd2000bf46270 */
[-C--:B-1----:R-:W-:Y:S02]  /*dec0*/  @!P4 LEA R14, P6, R7, R2.reuse, 0x1 ;  /* 0x00000002070ec211 */ /* 0x082fe400078c08ff */
[----:B------:R-:W-:Y:S02]  /*ded0*/  @!P3 LEA R20, P5, R9, R2, 0x1 ;  /* 0x000000020914b211 */ /* 0x000fe400078a08ff */
[----:B--2---:R-:W-:Y:S02]  /*dee0*/  @!P4 LEA.HI.X R15, R7, R0, R6, 0x1, P6 ;  /* 0x00000000070fc211 */ /* 0x004fe400030f0c06 */
[----:B------:R-:W-:Y:S02]  /*def0*/  @!P2 LEA R2, P6, R13, R2, 0x1 ;  /* 0x000000020d02a211 */ /* 0x000fe400078c08ff */
[-C--:B------:R-:W-:Y:S01]  /*df00*/  @!P3 LEA.HI.X R21, R9, R0.reuse, R10, 0x1, P5 ;  /* 0x000000000915b211 */ /* 0x080fe200028f0c0a */
[----:B------:R3:W-:Y:S01]  /*df10*/  @!P4 ST.E.128 desc[UR50][R14.64], RZ ;  /* 0x000000ff0e00c985 */ /* 0x0007e2000c101d32 */
[----:B------:R-:W-:-:S03]  /*df20*/  @!P2 LEA.HI.X R3, R13, R0, R12, 0x1, P6 ;  /* 0x000000000d03a211 */ /* 0x000fc600030f0c0c */
[----:B------:R3:W-:Y:S04]  /*df30*/  @!P3 ST.E.128 desc[UR50][R20.64], RZ ;  /* 0x000000ff1400b985 */ /* 0x0007e8000c101d32 */
[----:B------:R3:W-:Y:S02]  /*df40*/  @!P2 ST.E.128 desc[UR50][R2.64], RZ ;  /* 0x000000ff0200a985 */ /* 0x0007e4000c101d32 */
.L_x_3314:
[----:B------:R-:W-:Y:S05]  /*df50*/  BSYNC B1 ;  /* 0x0000000000017941 */ /* 0x000fea0003800000 */
.L_x_3313:
[----:B--2---:R2:W4:Y:S01]  /*df60*/  SHFL.IDX PT, R0, R5, 0x1, 0x181f ;  /* 0x00381f0005007f89 */ /* 0x00452200000e0000 */
[----:B------:R-:W-:Y:S03]  /*df70*/  BSSY B1, `(.L_x_3315) ;  /* 0x0000010000017945 */ /* 0x000fe60003800000 */
[----:B-1-3--:R2:W1:Y:S01]  /*df80*/  SHFL.IDX PT, R2, R4, 0x1, 0x181f ;  /* 0x00381f0004027f89 */ /* 0x00a46200000e0000 */
[----:B------:R-:W-:Y:S05]  /*df90*/  @P0 BRA `(.L_x_3316) ;  /* 0x0000000000340947 */ /* 0x000fea0003800000 */
[----:B------:R-:W-:Y:S02]  /*dfa0*/  ULDC UR4, c[0x0][0xac8] ;  /* 0x0002b20000047ab9 */ /* 0x000fe40000000800 */
[----:B------:R-:W-:Y:S02]  /*dfb0*/  ISETP.GE.AND P4, PT, R7, UR4, PT ;  /* 0x0000000407007c0c */ /* 0x000fe4000bf86270 */
[----:B------:R-:W-:Y:S02]  /*dfc0*/  ISETP.GE.AND P5, PT, R9, UR4, PT ;  /* 0x0000000409007c0c */ /* 0x000fe4000bfa6270 */
[----:B------:R-:W-:-:S09]  /*dfd0*/  ISETP.GE.AND P6, PT, R13, UR4, PT ;  /* 0x000000040d007c0c */ /* 0x000fd2000bfc6270 */
[-C--:B-1----:R-:W-:Y:S02]  /*dfe0*/  @!P4 LEA R14, P0, R7, R2.reuse, 0x1 ;  /* 0x00000002070ec211 */ /* 0x082fe400078008ff */
[-C--:B------:R-:W-:Y:S02]  /*dff0*/  @!P5 LEA R20, P2, R9, R2.reuse, 0x1 ;  /* 0x000000020914d211 */ /* 0x080fe400078408ff */
[----:B------:R-:W-:Y:S02]  /*e000*/  @!P6 LEA R2, P3, R13, R2, 0x1 ;  /* 0x000000020d02e211 */ /* 0x000fe400078608ff */
[-C--:B----4-:R-:W-:Y:S02]  /*e010*/  @!P4 LEA.HI.X R15, R7, R0.reuse, R6, 0x1, P0 ;  /* 0x00000000070fc211 */ /* 0x090fe400000f0c06 */
[-C--:B------:R-:W-:Y:S02]  /*e020*/  @!P5 LEA.HI.X R21, R9, R0.reuse, R10, 0x1, P2 ;  /* 0x000000000915d211 */ /* 0x080fe400010f0c0a */
[----:B------:R-:W-:Y:S01]  /*e030*/  @!P6 LEA.HI.X R3, R13, R0, R12, 0x1, P3 ;  /* 0x000000000d03e211 */ /* 0x000fe200018f0c0c */
[----:B------:R3:W-:Y:S04]  /*e040*/  @!P4 ST.E.128 desc[UR50][R14.64], RZ ;  /* 0x000000ff0e00c985 */ /* 0x0007e8000c101d32 */
[----:B------:R3:W-:Y:S04]  /*e050*/  @!P5 ST.E.128 desc[UR50][R20.64], RZ ;  /* 0x000000ff1400d985 */ /* 0x0007e8000c101d32 */
[----:B------:R3:W-:Y:S02]  /*e060*/  @!P6 ST.E.128 desc[UR50][R2.64], RZ ;  /* 0x000000ff0200e985 */ /* 0x0007e4000c101d32 */
.L_x_3316:
[----:B------:R-:W-:Y:S05]  /*e070*/  BSYNC B1 ;  /* 0x0000000000017941 */ /* 0x000fea0003800000 */
.L_x_3315:
[----:B----4-:R4:W0:Y:S01]  /*e080*/  SHFL.IDX PT, R0, R5, 0x2, 0x181f ;  /* 0x00581f0005007f89 */ /* 0x01082200000e0000 */
        /* <DEDUP_REMOVED lines=10> */
[-C--:B0-----:R-:W-:Y:S02]  /*e130*/  @!P3 LEA.HI.X R15, R7, R0.reuse, R6, 0x1, P0 ;  /* 0x00000000070fb211 */ /* 0x081fe400000f0c06 */
[-C--:B------:R-:W-:Y:S02]  /*e140*/  @!P4 LEA.HI.X R21, R9, R0.reuse, R10, 0x1, P1 ;  /* 0x000000000915c211 */ /* 0x080fe400008f0c0a */
[----:B------:R-:W-:Y:S01]  /*e150*/  @!P5 LEA.HI.X R3, R13, R0, R12, 0x1, P2 ;  /* 0x000000000d03d211 */ /* 0x000fe200010f0c0c */
[----:B------:R3:W-:Y:S04]  /*e160*/  @!P3 ST.E.128 desc[UR50][R14.64], RZ ;  /* 0x000000ff0e00b985 */ /* 0x0007e8000c101d32 */
[----:B------:R3:W-:Y:S04]  /*e170*/  @!P4 ST.E.128 desc[UR50][R20.64], RZ ;  /* 0x000000ff1400c985 */ /* 0x0007e8000c101d32 */
[----:B------:R3:W-:Y:S02]  /*e180*/  @!P5 ST.E.128 desc[UR50][R2.64], RZ ;  /* 0x000000ff0200d985 */ /* 0x0007e4000c101d32 */
.L_x_3318:
[----:B------:R-:W-:Y:S05]  /*e190*/  BSYNC B1 ;  /* 0x0000000000017941 */ /* 0x000fea0003800000 */
.L_x_3317:
        /* <DEDUP_REMOVED lines=18> */
.L_x_3307:
[----:B------:R-:W-:Y:S05]  /*e2c0*/  BSYNC B0 ;  /* 0x0000000000007941 */ /* 0x000fea0003800000 */
.L_x_3297:
[----:B------:R-:W-:Y:S02]  /*e2d0*/  ULDC UR4, c[0x0][0xc3c] ;  /* 0x00030f0000047ab9 */ /* 0x000fe40000000800 */
[----:B------:R-:W-:-:S06]  /*e2e0*/  UISETP.GE.AND UP0, UPT, UR7, UR4, UPT ;  /* 0x000000040700728c */ /* 0x000fcc000bf06270 */
[----:B------:R-:W-:-:S13]  /*e2f0*/  PLOP3.LUT P0, PT, PT, PT, UP0, 0x80, 0x0 ;  /* 0x000000000000781c */ /* 0x000fda0003f0f008 */
[----:B------:R-:W-:Y:S05]  /*e300*/  @!P0 BRA `(.L_x_3319) ;  /* 0xffffff2c00608947 */ /* 0x000fea000383ffff */
[----:B------:R-:W-:Y:S05]  /*e310*/  EXIT ;  /* 0x000000000000794d */ /* 0x000fea0003800000 */
.L_x_3270:
        /* <DEDUP_REMOVED lines=22> */
.L_x_3320:
        /* <DEDUP_REMOVED lines=44> */
.L_x_3324:
        /* <DEDUP_REMOVED lines=38> */
.L_x_3322:
        /* <DEDUP_REMOVED lines=20> */
.L_x_3325:
        /* <DEDUP_REMOVED lines=56> */
.L_x_3323:
[----:B------:R1:W-:Y:S04]  /*ee60*/  STL [R1+0x20], R7 ;  /* 0x0000200701007387 */ /* 0x0003e80000100800 */
[----:B------:R1:W-:Y:S04]  /*ee70*/  STL [R1+0x24], RZ ;  /* 0x000024ff01007387 */ /* 0x0003e80000100800 */
[----:B------:R1:W-:Y:S02]  /*ee80*/  STL [R1+0x28], RZ ;  /* 0x000028ff01007387 */ /* 0x0003e40000100800 */
.L_x_3326:
        /* <DEDUP_REMOVED lines=11> */
.L_x_3321:
        /* <DEDUP_REMOVED lines=8> */
[----:B------:R-:W2:Y:S01]  /*efc0*/  S2R R10, SR_TID.X ;  /* 0x00000000000a7919 */ /* 0x000ea20000002100 */
[----:B------:R-:W3:Y:S01]  /*efd0*/  S2UR UR5, SR_CgaCtaId ;  /* 0x00000000000579c3 */ /* 0x000ee20000008800 */
[----:B------:R-:W-:Y:S01]  /*efe0*/  UMOV UR4, 0x400 ;  /* 0x0000040000047882 */ /* 0x000fe20000000000 */
[----:B------:R-:W-:Y:S01]  /*eff0*/  ULDC UR41, c[0x0][0xc] ;  /* 0x0000030000297ab9 */ /* 0x000fe20000000800 */
[----:B------:R-:W-:Y:S02]  /*f000*/  ULOP3.LUT UR39, UR38, 0x1, URZ, 0xfc, !UPT ;  /* 0x0000000126277892 */ /* 0x000fe4000f8efc3f */
[----:B------:R-:W-:Y:S01]  /*f010*/  ULOP3.LUT UR42, UR38, 0x2, URZ, 0xfc, !UPT ;  /* 0x00000002262a7892 */ /* 0x000fe2000f8efc3f */
[----:B------:R-:W-:Y:S01]  /*f020*/  ULDC.64 UR52, c[0x0][0x198] ;  /* 0x0000660000347ab9 */ /* 0x000fe20000000a00 */
[----:B---3--:R-:W-:-:S06]  /*f030*/  ULEA UR4, UR5, UR4, 0x18 ;  /* 0x0000000405047291 */ /* 0x008fcc000f8ec03f */
[----:B------:R-:W-:Y:S01]  /*f040*/  IMAD.U32 R17, RZ, RZ, UR4 ;  /* 0x00000004ff117e24 */ /* 0x000fe2000f8e00ff */
[----:B--2---:R-:W-:Y:S01]  /*f050*/  SHF.R.U32.HI R0, RZ, 0x1, R10 ;  /* 0x00000001ff007819 */ /* 0x004fe2000001160a */
[C---:B-1----:R-:W-:Y:S01]  /*f060*/  IMAD.SHL.U32 R4, R10.reuse, 0x40, RZ ;  /* 0x000000400a047824 */ /* 0x042fe200078e00ff */
[C---:B------:R-:W-:Y:S01]  /*f070*/  LOP3.LUT R9, R10.reuse, 0x7f, RZ, 0xc0, !PT ;  /* 0x0000007f0a097812 */ /* 0x040fe200078ec0ff */
[----:B------:R-:W-:-:S03]  /*f080*/  IMAD.SHL.U32 R5, R10, 0x2, RZ ;  /* 0x000000020a057824 */ /* 0x000fc600078e00ff */
[----:B------:R-:W-:-:S04]  /*f090*/  LOP3.LUT R3, R4, 0x180, RZ, 0xc0, !PT ;  /* 0x0000018004037812 */ /* 0x000fc800078ec0ff */
[----:B------:R-:W-:Y:S01]  /*f0a0*/  LOP3.LUT R3, R3, 0x30, R0, 0xf8, !PT ;  /* 0x0000003003037812 */ /* 0x000fe200078ef800 */
[----:B------:R-:W-:-:S05]  /*f0b0*/  IMAD.SHL.U32 R0, R10, 0x10, RZ ;  /* 0x000000100a007824 */ /* 0x000fca00078e00ff */
[----:B0-----:R-:W-:-:S04]  /*f0c0*/  LOP3.LUT R2, R0, 0x1b0, RZ, 0xc0, !PT ;  /* 0x000001b000027812 */ /* 0x001fc800078ec0ff */
[----:B------:R-:W-:Y:S01]  /*f0d0*/  LOP3.LUT R6, R2, 0x30, R5, 0x78, !PT ;  /* 0x0000003002067812 */ /* 0x000fe200078e7805 */
[----:B------:R-:W-:-:S05]  /*f0e0*/  IMAD.SHL.U32 R2, R9, 0x10, RZ ;  /* 0x0000001009027824 */ /* 0x000fca00078e00ff */
[----:B------:R-:W-:Y:S01]  /*f0f0*/  LOP3.LUT R7, R2, 0x600, RZ, 0xc0, !PT ;  /* 0x0000060002077812 */ /* 0x000fe200078ec0ff */
[----:B------:R-:W-:-:S05]  /*f100*/  IMAD.SHL.U32 R2, R10, 0x8, RZ ;  /* 0x000000080a027824 */ /* 0x000fca00078e00ff */
[----:B------:R-:W-:Y:S02]  /*f110*/  LOP3.LUT R5, R3, 0x30, R2, 0x78, !PT ;  /* 0x0000003003057812 */ /* 0x000fe400078e7802 */
[----:B------:R-:W-:Y:S02]  /*f120*/  LOP3.LUT R3, R7, 0x40, R0, 0xf8, !PT ;  /* 0x0000004007037812 */ /* 0x000fe400078ef800 */
[----:B------:R-:W-:Y:S02]  /*f130*/  LOP3.LUT R4, R5, 0x640, R4, 0xf8, !PT ;  /* 0x0000064005047812 */ /* 0x000fe400078ef804 */
[----:B------:R-:W-:Y:S01]  /*f140*/  LOP3.LUT R2, R3, R6, RZ, 0xfc, !PT ;  /* 0x0000000603027212 */ /* 0x000fe200078efcff */
[----:B------:R-:W-:Y:S01]  /*f150*/  IMAD.SHL.U32 R3, R10, 0x20, RZ ;  /* 0x000000200a037824 */ /* 0x000fe200078e00ff */
[----:B------:R-:W-:Y:S01]  /*f160*/  LOP3.LUT R0, R0, 0x30, RZ, 0xc0, !PT ;  /* 0x0000003000007812 */ /* 0x000fe200078ec0ff */
[----:B------:R0:W-:Y:S03]  /*f170*/  STL [R1], R4 ;  /* 0x0000000401007387 */ /* 0x0001e60000100800 */
[----:B------:R-:W-:Y:S01]  /*f180*/  LOP3.LUT R8, R7, 0x60, R3, 0xf8, !PT ;  /* 0x0000006007087812 */ /* 0x000fe200078ef803 */
[----:B------:R-:W-:Y:S01]  /*f190*/  IMAD.SHL.U32 R7, R10, 0x4, RZ ;  /* 0x000000040a077824 */ /* 0x000fe200078e00ff */
[----:B------:R-:W-:-:S02]  /*f1a0*/  LOP3.LUT R6, R3, 0x80, RZ, 0xc0, !PT ;  /* 0x0000008003067812 */ /* 0x000fc400078ec0ff */
[----:B------:R-:W-:Y:S02]  /*f1b0*/  LOP3.LUT R19, R8, 0x100, R3, 0xf8, !PT ;  /* 0x0000010008137812 */ /* 0x000fe400078ef803 */
[----:B------:R-:W-:Y:S02]  /*f1c0*/  LOP3.LUT R6, R6, 0x10, R10, 0xf8, !PT ;  /* 0x0000001006067812 */ /* 0x000fe400078ef80a */
[----:B0-----:R-:W-:Y:S02]  /*f1d0*/  SHF.R.U32.HI R4, RZ, 0x2, R9 ;  /* 0x00000002ff047819 */ /* 0x001fe40000011609 */
[----:B------:R-:W-:Y:S02]  /*f1e0*/  LOP3.LUT R6, R6, 0x10, R7, 0x78, !PT ;  /* 0x0000001006067812 */ /* 0x000fe400078e7807 */
[----:B------:R-:W-:Y:S01]  /*f1f0*/  LOP3.LUT R4, R4, 0x60, R3, 0xf8, !PT ;  /* 0x0000006004047812 */ /* 0x000fe200078ef803 */
[----:B------:R-:W-:Y:S01]  /*f200*/  IMAD.IADD R3, R17, 0x1, R2 ;  /* 0x0000000111037824 */ /* 0x000fe200078e0202 */
[----:B------:R-:W-:Y:S01]  /*f210*/  LOP3.LUT R19, R19, R6, RZ, 0xfc, !PT ;  /* 0x0000000613137212 */ /* 0x000fe200078efcff */
[----:B------:R-:W-:-:S03]  /*f220*/  IMAD.MOV.U32 R2, RZ, RZ, 0x1 ;  /* 0x00000001ff027424 */ /* 0x000fc600078e00ff */
[----:B------:R-:W-:Y:S04]  /*f230*/  STL [R1+0x30], R3 ;  /* 0x0000300301007387 */ /* 0x000fe80000100800 */
[----:B------:R-:W-:Y:S04]  /*f240*/  STL [R1+0x34], RZ ;  /* 0x000034ff01007387 */ /* 0x000fe80000100800 */
[----:B------:R0:W-:Y:S04]  /*f250*/  STL [R1+0xc], R2 ;  /* 0x00000c0201007387 */ /* 0x0001e80000100800 */
[----:B------:R1:W-:Y:S01]  /*f260*/  STL [R1+0x4], RZ ;  /* 0x000004ff01007387 */ /* 0x0003e20000100800 */
[----:B0-----:R-:W-:-:S02]  /*f270*/  LOP3.LUT R2, R0, 0x40, RZ, 0xfc, !PT ;  /* 0x0000004000027812 */ /* 0x001fc400078efcff */
[----:B-1----:R-:W-:-:S07]  /*f280*/  LOP3.LUT R0, R0, 0x80, RZ, 0xfc, !PT ;  /* 0x0000008000007812 */ /* 0x002fce00078efcff */
.L_x_3399:
[----:B------:R-:W-:Y:S01]  /*f290*/  ULDC.64 UR4, c[0x0][0xc88] ;  /* 0x0003220000047ab9 */ /* 0x000fe20000000a00 */
[----:B------:R-:W-:Y:S01]  /*f2a0*/  ULDC.64 UR6, c[0x0][0xa18] ;  /* 0x0002860000067ab9 */ /* 0x000fe20000000a00 */
[----:B------:R-:W-:Y:S01]  /*f2b0*/  UIMAD.WIDE UR4, UR43, 0x4, UR4 ;  /* 0x000000042b0478a5 */ /* 0x000fe2000f8e0204 */
[----:B01----:R-:W0:Y:S01]  /*f2c0*/  LDC.64 R4, c[0x0][0x418] ;  /* 0x00010600ff047b82 */ /* 0x003e220000000a00 */
[----:B------:R-:W2:Y:S04]  /*f2d0*/  LDL.LU R10, [R1+0x28] ;  /* 0x00002800010a7983 */ /* 0x000ea80000300800 */
[----:B------:R-:W-:Y:S02]  /*f2e0*/  IMAD.U32 R2, RZ, RZ, UR4 ;  /* 0x00000004ff027e24 */ /* 0x000fe4000f8e00ff */
[----:B------:R-:W-:Y:S01]  /*f2f0*/  IMAD.U32 R3, RZ, RZ, UR5 ;  /* 0x00000005ff037e24 */ /* 0x000fe2000f8e00ff */
[----:B------:R-:W-:Y:S01]  /*f300*/  UISETP.NE.U32.AND UP0, UPT, UR6, URZ, UPT ;  /* 0x0000003f0600728c */ /* 0x000fe2000bf05070 */
[----:B------:R-:W1:Y:S01]  /*f310*/  LDC R9, c[0x0][0x2f0] ;  /* 0x0000bc00ff097b82 */ /* 0x000e620000000800 */
[----:B------:R-:W-:Y:S01]  /*f320*/  ULDC UR8, c[0x0][0x288] ;  /* 0x0000a20000087ab9 */ /* 0x000fe20000000800 */
[----:B------:R-:W-:Y:S01]  /*f330*/  ULDC.64 UR4, c[0x0][0xa28] ;  /* 0x00028a0000047ab9 */ /* 0x000fe20000000a00 */
[----:B------:R-:W3:Y:S01]  /*f340*/  LDG.E R2, desc[UR50][R2.64] ;  /* 0x0000003202027981 */ /* 0x000ee2000c1e1900 */
[----:B------:R-:W-:Y:S01]  /*f350*/  UISETP.NE.AND.EX UP0, UPT, UR7, URZ, UPT, UP0 ;  /* 0x0000003f0700728c */ /* 0x000fe2000bf05300 */
[----:B------:R-:W-:Y:S01]  /*f360*/  IMAD.U32 R0, RZ, RZ, UR8 ;  /* 0x00000008ff007e24 */ /* 0x000fe2000f8e00ff */
[----:B------:R-:W-:Y:S01]  /*f370*/  UISETP.NE.U32.AND UP1, UPT, UR4, URZ, UPT ;  /* 0x0000003f0400728c */ /* 0x000fe2000bf25070 */
[----:B------:R-:W-:-:S03]  /*f380*/  ULDC.64 UR8, c[0x0][0xa08] ;  /* 0x0002820000087ab9 */ /* 0x000fc60000000a00 */
[----:B------:R-:W-:Y:S01]  /*f390*/  PLOP3.LUT P3, PT, PT, PT, UP0, 0x80, 0x0 ;  /* 0x000000000000781c */ /* 0x000fe20003f6f008 */
[----:B------:R-:W-:Y:S01]  /*f3a0*/  UISETP.NE.AND.EX UP1, UPT, UR5, URZ, UPT, UP1 ;  /* 0x0000003f0500728c */ /* 0x000fe2000bf25310 */
[----:B---3--:R-:W-:-:S05]  /*f3b0*/  R2UR UR47, R2 ;  /* 0x00000000022f72ca */ /* 0x008fca00000e0000 */
[----:B------:R-:W-:-:S08]  /*f3c0*/  PLOP3.LUT P4, PT, PT, PT, UP1, 0x80, 0x0 ;  /* 0x000000000000781c */ /* 0x000fd00003f8f018 */
[----:B------:R-:W-:Y:S02]  /*f3d0*/  USHF.R.S32.HI UR46, URZ, 0x1f, UR47 ;  /* 0x0000001f3f2e7899 */ /* 0x000fe4000801142f */
[----:B------:R-:W-:Y:S02]  /*f3e0*/  USHF.L.U32 UR44, UR47, 0x2, URZ ;  /* 0x000000022f2c7899 */ /* 0x000fe4000800063f */
[----:B------:R-:W-:Y:S02]  /*f3f0*/  USHF.L.U64.HI UR45, UR47, 0x2, UR46 ;  /* 0x000000022f2d7899 */ /* 0x000fe4000801022e */
[----:B------:R-:W-:Y:S02]  /*f400*/  @UP0 UIADD3 UR6, UP3, UR44, UR6, URZ ;  /* 0x000000062c060290 */ /* 0x000fe4000ff7e03f */
[----:B------:R-:W-:Y:S02]  /*f410*/  @UP1 ULEA UR4, UP2, UR47, UR4, 0x2 ;  /* 0x000000042f041291 */ /* 0x000fe4000f84103f */
[----:B------:R-:W-:-:S02]  /*f420*/  @UP0 UIADD3.X UR7, UR45, UR7, URZ, UP3, !UPT ;  /* 0x000000072d070290 */ /* 0x000fc40009ffe43f */
[----:B------:R-:W-:Y:S01]  /*f430*/  IMAD.U32 R2, RZ, RZ, UR6 ;  /* 0x00000006ff027e24 */ /* 0x000fe2000f8e00ff */
[----:B------:R-:W-:-:S03]  /*f440*/  @UP1 ULEA.HI.X UR5, UR47, UR5, UR46, 0x2, UP2 ;  /* 0x000000052f051291 */ /* 0x000fc600090f142e */
[----:B------:R-:W-:Y:S01]  /*f450*/  IMAD.U32 R3, RZ, RZ, UR7 ;  /* 0x00000007ff037e24 */ /* 0x000fe2000f8e00ff */
[----:B------:R-:W-:-:S04]  /*f460*/  ULDC.64 UR6, c[0x0][0xa00] ;  /* 0x0002800000067ab9 */ /* 0x000fc80000000a00 */
[----:B------:R3:W4:Y:S01]  /*f470*/  @P3 LDG.E R0, desc[UR50][R2.64] ;  /* 0x0000003202003981 */ /* 0x000722000c1e1900 */
[----:B------:R-:W-:Y:S02]  /*f480*/  ISETP.NE.U32.AND P0, PT, RZ, UR6, PT ;  /* 0x00000006ff007c0c */ /* 0x000fe4000bf05070 */
[----:B------:R-:W-:Y:S02]  /*f490*/  ISETP.NE.U32.AND P2, PT, RZ, UR8, PT ;  /* 0x00000008ff007c0c */ /* 0x000fe4000bf45070 */
[----:B------:R-:W-:Y:S02]  /*f4a0*/  ISETP.NE.AND.EX P0, PT, RZ, UR7, PT, P0 ;  /* 0x00000007ff007c0c */ /* 0x000fe4000bf05300 */
[----:B0-----:R-:W-:Y:S01]  /*f4b0*/  ISETP.NE.U32.AND P1, PT, R4, RZ, PT ;  /* 0x000000ff0400720c */ /* 0x001fe20003f25070 */
[----:B---3--:R-:W-:Y:S01]  /*f4c0*/  IMAD.U32 R2, RZ, RZ, UR4 ;  /* 0x00000004ff027e24 */ /* 0x008fe2000f8e00ff */
[----:B------:R-:W-:Y:S01]  /*f4d0*/  UIADD3 UR4, UP0, UR44, UR6, URZ ;  /* 0x000000062c047290 */ /* 0x000fe2000ff1e03f */
[----:B------:R-:W-:Y:S01]  /*f4e0*/  IMAD.U32 R3, RZ, RZ, UR5 ;  /* 0x00000005ff037e24 */ /* 0x000fe2000f8e00ff */
[----:B------:R-:W-:Y:S01]  /*f4f0*/  UIADD3 UR6, UP1, UR44, UR8, URZ ;  /* 0x000000082c067290 */ /* 0x000fe2000ff3e03f */
[----:B------:R-:W-:Y:S01]  /*f500*/  ISETP.NE.AND.EX P2, PT, RZ, UR9, PT, P2 ;  /* 0x00000009ff007c0c */ /* 0x000fe2000bf45320 */
[----:B------:R-:W-:-:S02]  /*f510*/  UIADD3.X UR5, UR45, UR7, URZ, UP0, !UPT ;  /* 0x000000072d057290 */ /* 0x000fc400087fe43f */
[----:B------:R-:W-:Y:S02]  /*f520*/  UIADD3.X UR7, UR45, UR9, URZ, UP1, !UPT ;  /* 0x000000092d077290 */ /* 0x000fe40008ffe43f */
[----:B------:R-:W-:-:S04]  /*f530*/  IMAD.U32 R6, RZ, RZ, UR6 ;  /* 0x00000006ff067e24 */ /* 0x000fc8000f8e00ff */
[----:B------:R-:W-:-:S05]  /*f540*/  IMAD.U32 R7, RZ, RZ, UR7 ;  /* 0x00000007ff077e24 */ /* 0x000fca000f8e00ff */
[----:B------:R-:W3:Y:S04]  /*f550*/  @P2 LDG.E R8, desc[UR50][R6.64] ;  /* 0x0000003206082981 */ /* 0x000ee8000c1e1900 */
[----:B----4-:R0:W-:Y:S04]  /*f560*/  STL [R1+0x2c], R0 ;  /* 0x00002c0001007387 */ /* 0x0101e80000100800 */
[----:B0-----:R0:W4:Y:S02]  /*f570*/  @P4 LDG.E R0, desc[UR50][R2.64] ;  /* 0x0000003202004981 */ /* 0x001124000c1e1900 */
[----:B0-----:R-:W-:-:S02]  /*f580*/  IMAD.U32 R2, RZ, RZ, UR4 ;  /* 0x00000004ff027e24 */ /* 0x001fc4000f8e00ff */
[----:B------:R-:W-:-:S05]  /*f590*/  IMAD.U32 R3, RZ, RZ, UR5 ;  /* 0x00000005ff037e24 */ /* 0x000fca000f8e00ff */
[----:B------:R-:W5:Y:S01]  /*f5a0*/  @P0 LDG.E R4, desc[UR50][R2.64] ;  /* 0x0000003202040981 */ /* 0x000f62000c1e1900 */
[----:B------:R-:W-:Y:S02]  /*f5b0*/  ISETP.NE.AND.EX P1, PT, R5, RZ, PT, P1 ;  /* 0x000000ff0500720c */ /* 0x000fe40003f25310 */
[----:B------:R-:W0:Y:S01]  /*f5c0*/  LDC R5, c[0x0][0x424] ;  /* 0x00010900ff057b82 */ /* 0x000e220000000800 */
[----:B------:R-:W-:Y:S01]  /*f5d0*/  UMOV UR4, URZ ;  /* 0x0000003f00047c82 */ /* 0x000fe20008000000 */
[----:B------:R-:W-:Y:S01]  /*f5e0*/  UMOV UR48, URZ ;  /* 0x0000003f00307c82 */ /* 0x000fe20008000000 */
[----:B------:R-:W-:Y:S01]  /*f5f0*/  UMOV UR40, URZ ;  /* 0x0000003f00287c82 */ /* 0x000fe20008000000 */
[----:B---3--:R-:W-:Y:S02]  /*f600*/  @P2 R2UR UR40, R8 ;  /* 0x00000000082822ca */ /* 0x008fe400000e0000 */
[----:B--2---:R-:W-:Y:S02]  /*f610*/  R2UR UR36, R10 ;  /* 0x000000000a2472ca */ /* 0x004fe400000e0000 */
[----:B----4-:R-:W-:-:S02]  /*f620*/  @P4 R2UR UR4, R0 ;  /* 0x00000000000442ca */ /* 0x010fc400000e0000 */
[----:B------:R-:W-:-:S04]  /*f630*/  LOP3.LUT R0, R10, 0xff000000, RZ, 0xc0, !PT ;  /* 0xff0000000a007812 */ /* 0x000fc800078ec0ff */
[----:B------:R-:W-:Y:S02]  /*f640*/  SHF.R.U32.HI R0, RZ, 0x8, R0 ;  /* 0x00000008ff007819 */ /* 0x000fe40000011600 */
[----:B-----5:R-:W-:Y:S02]  /*f650*/  @P0 R2UR UR48, R4 ;  /* 0x00000000043002ca */ /* 0x020fe400000e0000 */
[----:B------:R-:W-:-:S04]  /*f660*/  LOP3.LUT R4, R10, 0xff0000, RZ, 0xc0, !PT ;  /* 0x00ff00000a047812 */ /* 0x000fc800078ec0ff */
[----:B------:R-:W-:Y:S01]  /*f670*/  LEA.HI R0, R4, R0, RZ, 0x10 ;  /* 0x0000000004007211 */ /* 0x000fe200078f80ff */
[----:B01----:R-:W-:Y:S08]  /*f680*/  @P3 BRA `(.L_x_3328) ;  /* 0x0000000000143947 */ /* 0x003ff00003800000 */
[----:B------:R-:W-:Y:S05]  /*f690*/  @!P0 BRA `(.L_x_3328) ;  /* 0x0000000000108947 */ /* 0x000fea0003800000 */
[----:B------:R-:W2:Y:S04]  /*f6a0*/  LDG.E R4, desc[UR50][R2.64] ;  /* 0x0000003202047981 */ /* 0x000ea8000c1e1900 */
[----:B------:R-:W2:Y:S02]  /*f6b0*/  LDG.E R2, desc[UR50][R2.64+0x4] ;  /* 0x0000043202027981 */ /* 0x000ea4000c1e1900 */
[----:B--2---:R-:W-:-:S05]  /*f6c0*/  IMAD.IADD R2, R2, 0x1, -R4 ;  /* 0x0000000102027824 */ /* 0x004fca00078e0a04 */
[----:B------:R0:W-:Y:S02]  /*f6d0*/  STL [R1+0x2c], R2 ;  /* 0x00002c0201007387 */ /* 0x0001e40000100800 */
.L_x_3328:
[----:B------:R-:W-:Y:S01]  /*f6e0*/  IMAD.U32 R3, RZ, RZ, UR47 ;  /* 0x0000002fff037e24 */ /* 0x000fe2000f8e00ff */
[----:B------:R-:W-:Y:S01]  /*f6f0*/  ULDC.64 UR6, c[0x0][0xa20] ;  /* 0x0002880000067ab9 */ /* 0x000fe20000000a00 */
[----:B------:R-:W-:Y:S01]  /*f700*/  SEL R5, R5, 0x1, P1 ;  /* 0x0000000105057807 */ /* 0x000fe20000800000 */
[----:B------:R-:W-:Y:S01]  /*f710*/  ULOP3.LUT UR36, UR36, 0xffff, URZ, 0xc0, !UPT ;  /* 0x0000ffff24247892 */ /* 0x000fe2000f8ec03f */
[----:B------:R-:W-:Y:S01]  /*f720*/  ISETP.NE.U32.AND P0, PT, RZ, UR6, PT ;  /* 0x00000006ff007c0c */ /* 0x000fe2000bf05070 */
[----:B------:R1:W-:Y:S01]  /*f730*/  STL [R1+0x10], R3 ;  /* 0x0000100301007387 */ /* 0x0003e20000100800 */
[----:B------:R-:W-:Y:S01]  /*f740*/  UIADD3 UR40, UR40, UR4, URZ ;  /* 0x0000000428287290 */ /* 0x000fe2000fffe03f */
[----:B0-----:R-:W-:Y:S01]  /*f750*/  IMAD R2, R5, R9, RZ ;  /* 0x0000000905027224 */ /* 0x001fe200078e02ff */
[----:B------:R-:W-:-:S13]  /*f760*/  ISETP.NE.AND.EX P0, PT, RZ, UR7, PT, P0 ;  /* 0x00000007ff007c0c */ /* 0x000fda000bf05300 */
[----:B-1----:R-:W-:Y:S05]  /*f770*/  @!P0 BRA `(.L_x_3329) ;  /* 0x0000000000188947 */ /* 0x002fea0003800000 */
[----:B------:R-:W-:-:S04]  /*f780*/  UIADD3 UR5, UP0, UR44, UR6, URZ ;  /* 0x000000062c057290 */ /* 0x000fc8000ff1e03f */
[----:B------:R-:W-:Y:S02]  /*f790*/  UIADD3.X UR6, UR45, UR7, URZ, UP0, !UPT ;  /* 0x000000072d067290 */ /* 0x000fe400087fe43f */
[----:B------:R-:W-:-:S04]  /*f7a0*/  IMAD.U32 R2, RZ, RZ, UR5 ;  /* 0x00000005ff027e24 */ /* 0x000fc8000f8e00ff */
[----:B------:R-:W-:-:S05]  /*f7b0*/  IMAD.U32 R3, RZ, RZ, UR6 ;  /* 0x00000006ff037e24 */ /* 0x000fca000f8e00ff */
[----:B------:R0:W5:Y:S01]  /*f7c0*/  LDG.E R2, desc[UR50][R2.64] ;  /* 0x0000003202027981 */ /* 0x000162000c1e1900 */
[----:B------:R-:W-:Y:S05]  /*f7d0*/  BRA `(.L_x_3330) ;  /* 0x0000000000107947 */ /* 0x000fea0003800000 */
.L_x_3329:
[----:B------:R-:W-:Y:S05]  /*f7e0*/  @!P2 BRA `(.L_x_3330) ;  /* 0x00000000000ca947 */ /* 0x000fea0003800000 */
[----:B------:R-:W2:Y:S04]  /*f7f0*/  LDG.E R2, desc[UR50][R6.64] ;  /* 0x0000003206027981 */ /* 0x000ea8000c1e1900 */
[----:B------:R-:W2:Y:S02]  /*f800*/  LDG.E R6, desc[UR50][R6.64+0x4] ;  /* 0x0000043206067981 */ /* 0x000ea4000c1e1900 */
[----:B--2---:R-:W-:-:S07]  /*f810*/  IMAD.IADD R2, R6, 0x1, -R2 ;  /* 0x0000000106027824 */ /* 0x004fce00078e0a02 */
.L_x_3330:
[----:B-----5:R-:W-:-:S04]  /*f820*/  VIADD R2, R2, -UR4 ;  /* 0x8000000402027c36 */ /* 0x020fc80008000000 */
[C---:B0-----:R-:W-:Y:S01]  /*f830*/  VIADD R3, R2.reuse, 0x9f ;  /* 0x0000009f02037836 */ /* 0x041fe20000000000 */
[----:B------:R-:W-:Y:S01]  /*f840*/  ISETP.GE.AND P0, PT, R2, 0x1, PT ;  /* 0x000000010200780c */ /* 0x000fe20003f06270 */
[----:B------:R-:W-:Y:S02]  /*f850*/  IMAD.MOV.U32 R2, RZ, RZ, RZ ;  /* 0x000000ffff027224 */ /* 0x000fe400078e00ff */
[----:B------:R-:W-:-:S05]  /*f860*/  IMAD.HI R3, R3, 0x66666667, RZ ;  /* 0x6666666703037827 */ /* 0x000fca00078e02ff */
[----:B------:R-:W-:-:S04]  /*f870*/  SHF.R.U32.HI R4, RZ, 0x1f, R3 ;  /* 0x0000001fff047819 */ /* 0x000fc80000011603 */
[----:B------:R-:W-:Y:S01]  /*f880*/  LEA.HI.SX32 R4, R3, R4, 0x1a ;  /* 0x0000000403047211 */ /* 0x000fe200078fd2ff */
[----:B------:R-:W-:Y:S06]  /*f890*/  @!P0 BRA `(.L_x_3331) ;  /* 0x0000000000748947 */ /* 0x000fec0003800000 */
[----:B------:R-:W-:-:S04]  /*f8a0*/  SHF.R.U32.HI R5, RZ, 0x10, R0 ;  /* 0x00000010ff057819 */ /* 0x000fc80000011600 */
[----:B------:R-:W-:-:S13]  /*f8b0*/  ISETP.NE.AND P0, PT, R5, RZ, PT ;  /* 0x000000ff0500720c */ /* 0x000fda0003f05270 */
[----:B------:R-:W0:Y:S02]  /*f8c0*/  @!P0 LDC R5, c[0x0][0x9f0] ;  /* 0x00027c00ff058b82 */ /* 0x000e240000000800 */
[----:B0-----:R-:W-:Y:S02]  /*f8d0*/  IABS R7, R5 ;  /* 0x0000000500077213 */ /* 0x001fe40000000000 */
[----:B------:R-:W-:Y:S02]  /*f8e0*/  IADD3 R6, R5, -0x1, R4 ;  /* 0xffffffff05067810 */ /* 0x000fe40007ffe004 */
[----:B------:R-:W0:Y:S08]  /*f8f0*/  I2F.RP R2, R7 ;  /* 0x0000000700027306 */ /* 0x000e300000209400 */
[----:B0-----:R-:W0:Y:S02]  /*f900*/  MUFU.RCP R2, R2 ;  /* 0x0000000200027308 */ /* 0x001e240000001000 */
[----:B0-----:R-:W-:-:S06]  /*f910*/  VIADD R2, R2, 0xffffffe ;  /* 0x0ffffffe02027836 */ /* 0x001fcc0000000000 */
        /* <DEDUP_REMOVED lines=21> */
.L_x_3331:
[----:B------:R-:W-:Y:S01]  /*fa70*/  LOP3.LUT R0, R0, 0xff, RZ, 0xc0, !PT ;  /* 0x000000ff00007812 */ /* 0x000fe200078ec0ff */
[----:B------:R-:W-:Y:S04]  /*fa80*/  BSSY B7, `(.L_x_3332) ;  /* 0x0000419000077945 */ /* 0x000fe80003800000 */
        /* <DEDUP_REMOVED lines=11> */
[----:B------:R-:W-:Y:S02]  /*fb40*/  VOTEU.ANY UR4, UPT, PT ;  /* 0x0000000000047886 */ /* 0x000fe400038e0100 */
[----:B------:R-:W0:Y:S08]  /*fb50*/  FLO.U32 R0, UR4 ;  /* 0x0000000400007d00 */ /* 0x000e3000080e0000 */
[----:B------:R-:W1:Y:S01]  /*fb60*/  POPC R5, UR4 ;  /* 0x0000000400057d09 */ /* 0x000e620008000000 */
[----:B0-----:R-:W-:-:S02]  /*fb70*/  ISETP.EQ.U32.AND P0, PT, R0, R3, PT ;  /* 0x000000030000720c */ /* 0x001fc40003f02070 */
[----:B------:R-:W1:Y:S11]  /*fb80*/  LDC.64 R2, c[0x0][0xc60] ;  /* 0x00031800ff027b82 */ /* 0x000e760000000a00 */
[----:B-1----:R-:W2:Y:S01]  /*fb90*/  @P0 ATOMG.E.ADD.STRONG.GPU PT, R3, desc[UR50][R2.64], R5 ;  /* 0x00000005020309a8 */ /* 0x002ea200081ee1f2 */
[----:B------:R-:W0:Y:S02]  /*fba0*/  S2R R4, SR_LTMASK ;  /* 0x0000000000047919 */ /* 0x000e240000003900 */
[----:B0-----:R-:W-:-:S04]  /*fbb0*/  LOP3.LUT R4, R4, UR4, RZ, 0xc0, !PT ;  /* 0x0000000404047c12 */ /* 0x001fc8000f8ec0ff */
[----:B------:R-:W0:Y:S01]  /*fbc0*/  POPC R7, R4 ;  /* 0x0000000400077309 */ /* 0x000e220000000000 */
[----:B--2---:R-:W0:Y:S02]  /*fbd0*/  SHFL.IDX PT, R0, R3, R0, 0x1f ;  /* 0x00001f0003007589 */ /* 0x004e2400000e0000 */
[----:B0-----:R-:W-:-:S05]  /*fbe0*/  IADD3 R0, R0, UR41, R7 ;  /* 0x0000002900007c10 */ /* 0x001fca000fffe007 */
[----:B------:R0:W-:Y:S01]  /*fbf0*/  STL [R1+0x20], R0 ;  /* 0x0000200001007387 */ /* 0x0001e20000100800 */
[----:B------:R-:W-:Y:S05]  /*fc00*/  BRA `(.L_x_3334) ;  /* 0x0000004000007947 */ /* 0x000fea0003800000 */
.L_x_3333:
        /* <DEDUP_REMOVED lines=20> */
.L_x_3336:
[----:B------:R-:W-:Y:S05]  /*fd50*/  BSYNC B6 ;  /* 0x0000000000067941 */ /* 0x000fea0003800000 */
.L_x_3335:
        /* <DEDUP_REMOVED lines=24> */
.L_x_3338:
[----:B------:R-:W-:Y:S05]  /*fee0*/  BSYNC B6 ;  /* 0x0000000000067941 */ /* 0x000fea0003800000 */
.L_x_3337:
        /* <DEDUP_REMOVED lines=20> */
.L_x_3340:
[----:B------:R-:W-:Y:S05]  /*10030*/  BSYNC B6 ;  /* 0x0000000000067941 */ /* 0x000fea0003800000 */
.L_x_3339:
        /* <DEDUP_REMOVED lines=19> */
.L_x_3342:
[----:B------:R-:W-:Y:S05]  /*10170*/  BSYNC B6 ;  /* 0x0000000000067941 */ /* 0x000fea0003800000 */
.L_x_3341:
        /* <DEDUP_REMOVED lines=21> */
[----:B0-----:R-:W-:Y:S01]  /*102d0*/  SEL R16, R8, RZ, !P0 ;  /* 0x000000ff08107207 */ /* 0x001fe20004000000 */
[----:B------:R-:W-:Y:S08]  /*102e0*/  BRA.DIV UR4, `(.L_x_3343) ;  /* 0x0000004a04e07947 */ /* 0x000ff0000b800000 */
[----:B------:R0:W1:Y:S02]  /*102f0*/  SHFL.IDX PT, R14, R0, RZ, 0x1f ;  /* 0x00001fff000e7589 */ /* 0x00006400000e0000 */
.L_x_3418:
[----:B0-----:R-:W3:Y:S01]  /*10300*/  LDL.LU R0, [R1+0x14] ;  /* 0x0000140001007983 */ /* 0x001ee20000300800 */
[----:B------:R-:W-:Y:S02]  /*10310*/  PLOP3.LUT P1, PT, PT, PT, PT, 0x8, 0x0 ;  /* 0x000000000000781c */ /* 0x000fe40003f2e170 */
[----:B-1----:R-:W-:Y:S02]  /*10320*/  ISETP.NE.AND P0, PT, R14, RZ, PT ;  /* 0x000000ff0e00720c */ /* 0x002fe40003f05270 */
[----:B---3--:R-:W-:-:S09]  /*10330*/  LOP3.LUT R0, R0, 0xfffffffe, RZ, 0xc0, !PT ;  /* 0xfffffffe00007812 */ /* 0x008fd200078ec0ff */
[----:B------:R-:W-:-:S05]  /*10340*/  @P1 LOP3.LUT R0, R0, 0x1, RZ, 0xfc, !PT ;  /* 0x0000000100001812 */ /* 0x000fca00078efcff */
[----:B------:R0:W-:Y:S01]  /*10350*/  STL [R1+0x14], R0 ;  /* 0x0000140001007387 */ /* 0x0001e20000100800 */
[----:B------:R-:W-:Y:S05]  /*10360*/  @P0 BRA `(.L_x_3344) ;  /* 0x0000000400d00947 */ /* 0x000fea0003800000 */
[----:B0-----:R-:W3:Y:S01]  /*10370*/  LDL R0, [R1+0x8] ;  /* 0x0000080001007983 */ /* 0x001ee20000100800 */
[----:B------:R-:W-:Y:S01]  /*10380*/  UMOV UR4, 0xffffffff ;  /* 0xffffffff00047882 */ /* 0x000fe20000000000 */
[----:B---3--:R-:W-:Y:S02]  /*10390*/  VIADD R0, R0, 0xffffffff ;  /* 0xffffffff00007836 */ /* 0x008fe40000000000 */
[----:B------:R-:W-:Y:S05]  /*103a0*/  BRA.DIV UR4, `(.L_x_3345) ;  /* 0x0000004a04d07947 */ /* 0x000fea000b800000 */
[----:B------:R-:W-:-:S13]  /*103b0*/  ELECT P6, URZ, PT ;  /* 0x00000000003f782f */ /* 0x000fda00038c0000 */
.L_x_3421:
        /* <DEDUP_REMOVED lines=21> */
.L_x_3346:
        /* <DEDUP_REMOVED lines=9> */
.L_x_3422:
        /* <DEDUP_REMOVED lines=8> */
.L_x_3348:
[----:B------:R-:W2:Y:S01]  /*10620*/  LDL R5, [R1+0x4] ;  /* 0x0000040001057983 */ /* 0x000ea20000100800 */
[----:B------:R-:W-:Y:S01]  /*10630*/  IMAD.MOV.U32 R4, RZ, RZ, 0xa0 ;  /* 0x000000a0ff047424 */ /* 0x000fe200078e00ff */
[----:B------:R-:W-:Y:S01]  /*10640*/  R2UR UR33, R3 ;  /* 0x00000000032172ca */ /* 0x000fe200000e0000 */
[----:B------:R-:W-:Y:S01]  /*10650*/  UIADD3 UR4, UP0, UR52, 0x470, URZ ;  /* 0x0000047034047890 */ /* 0x000fe2000ff1e03f */
[----:B-----5:R-:W-:Y:S01]  /*10660*/  R2UR UR37, R16 ;  /* 0x00000000102572ca */ /* 0x020fe200000e0000 */
[----:B------:R-:W-:Y:S01]  /*10670*/  IMAD R0, R0, R4, UR40 ;  /* 0x0000002800007e24 */ /* 0x000fe2000f8e0204 */
[----:B------:R-:W-:Y:S01]  /*10680*/  UMOV UR6, 0x0 ;  /* 0x0000000000067882 */ /* 0x000fe20000000000 */
[----:B------:R-:W-:Y:S01]  /*10690*/  UIADD3.X UR5, URZ, UR53, URZ, UP0, !UPT ;  /* 0x000000353f057290 */ /* 0x000fe200087fe43f */
[----:B------:R-:W-:Y:S02]  /*106a0*/  UMOV UR7, 0x14f00000 ;  /* 0x14f0000000077882 */ /* 0x000fe40000000000 */
[----:B------:R-:W-:Y:S01]  /*106b0*/  R2UR UR35, R0 ;  /* 0x00000000002372ca */ /* 0x000fe200000e0000 */
[----:B------:R-:W-:Y:S01]  /*106c0*/  UMOV UR34, URZ ;  /* 0x0000003f00227c82 */ /* 0x000fe20008000000 */
[----:B------:R-:W-:Y:S01]  /*106d0*/  UMOV UR18, 0x40 ;  /* 0x0000004000127882 */ /* 0x000fe20000000000 */
[----:B------:R-:W-:Y:S01]  /*106e0*/  UMOV UR20, UR36 ;  /* 0x0000002400147c82 */ /* 0x000fe20008000000 */
[----:B------:R-:W-:Y:S01]  /*106f0*/  UMOV UR10, 0x80 ;  /* 0x00000080000a7882 */ /* 0x000fe20000000000 */
[----:B------:R-:W-:-:S02]  /*10700*/  UIADD3 UR33, UR33, 0x33470, URZ ;  /* 0x0003347021217890 */ /* 0x000fc4000fffe03f */
[----:B------:R-:W-:Y:S01]  /*10710*/  UMOV UR21, UR37 ;  /* 0x0000002500157c82 */ /* 0x000fe20008000000 */
[----:B------:R-:W-:Y:S01]  /*10720*/  UMOV UR12, UR36 ;  /* 0x00000024000c7c82 */ /* 0x000fe20008000000 */
[----:B------:R-:W-:-:S03]  /*10730*/  UMOV UR13, UR37 ;  /* 0x00000025000d7c82 */ /* 0x000fc60008000000 */
[----:B------:R-:W-:Y:S01]  /*10740*/  UMOV UR17, UR33 ;  /* 0x0000002100117c82 */ /* 0x000fe20008000000 */
[----:B------:R-:W-:Y:S01]  /*10750*/  UMOV UR19, UR35 ;  /* 0x0000002300137c82 */ /* 0x000fe20008000000 */
[----:B------:R-:W-:Y:S01]  /*10760*/  UMOV UR9, UR33 ;  /* 0x0000002100097c82 */ /* 0x000fe20008000000 */
[----:B------:R-:W-:Y:S01]  /*10770*/  UMOV UR11, UR35 ;  /* 0x00000023000b7c82 */ /* 0x000fe20008000000 */
[----:B--2---:R-:W-:-:S05]  /*10780*/  IMAD R4, R5, 0x7800, R17 ;  /* 0x0000780005047824 */ /* 0x004fca00078e0211 */
[----:B------:R-:W-:-:S13]  /*10790*/  R2UR UR8, R4 ;  /* 0x00000000040872ca */ /* 0x000fda00000e0000 */
[----:B------:R-:W-:Y:S02]  /*107a0*/  UIADD3 UR32, UR8, 0xf200, URZ ;  /* 0x0000f20008207890 */ /* 0x000fe4000fffe03f */
[----:B------:R-:W-:Y:S02]  /*107b0*/  UIADD3 UR16, UR8, 0x11a00, URZ ;  /* 0x00011a0008107890 */ /* 0x000fe4000fffe03f */
[----:B------:R-:W-:-:S05]  /*107c0*/  UIADD3 UR8, UR8, 0x14200, URZ ;  /* 0x0001420008087890 */ /* 0x000fca000fffe03f */
[----:B------:R1:W-:Y:S02]  /*107d0*/  UTMALDG.4D [UR32], [UR4], desc[UR6] ;  /* 0x00000620040075b4 */ /* 0x0003e40008019000 */
[----:B------:R1:W-:Y:S02]  /*107e0*/  UTMALDG.4D [UR16], [UR4], desc[UR6] ;  /* 0x00000610040075b4 */ /* 0x0003e40008019000 */
[----:B------:R1:W-:Y:S01]  /*107f0*/  UTMALDG.4D [UR8], [UR4], desc[UR6] ;  /* 0x00000608040075b4 */ /* 0x0003e20008019000 */
[----:B------:R-:W2:Y:S02]  /*10800*/  SYNCS.PHASECHK.TRANS64.TRYWAIT P0, [R3+URZ+0x33440], R2 ;  /* 0x03344002030075a7 */ /* 0x000ea4000800017f */
[----:B-12---:R-:W-:Y:S05]  /*10810*/  @!P0 BRA `(.L_x_3349) ;  /* 0x0000004400e88947 */ /* 0x006fea0003800000 */
.L_x_3423:
        /* <DEDUP_REMOVED lines=8> */
.L_x_3350:
        /* <DEDUP_REMOVED lines=17> */
[----:B------:R-:W-:Y:S01]  /*109b0*/  UIADD3 UR8, UR8, 0x29200, URZ ;  /* 0x0002920008087890 */ /* 0x000fe2000fffe03f */
[----:B------:R-:W-:Y:S01]  /*109c0*/  UMOV UR19, UR27 ;  /* 0x0000001b00137c82 */ /* 0x000fe20008000000 */
[----:B------:R-:W-:Y:S01]  /*109d0*/  UMOV UR21, UR29 ;  /* 0x0000001d00157c82 */ /* 0x000fe20008000000 */
[----:B------:R-:W-:Y:S01]  /*109e0*/  UMOV UR17, UR25 ;  /* 0x0000001900117c82 */ /* 0x000fe20008000000 */
[----:B------:R-:W-:Y:S01]  /*109f0*/  UMOV UR10, 0x80 ;  /* 0x00000080000a7882 */ /* 0x000fe20000000000 */
[----:B------:R-:W-:Y:S01]  /*10a00*/  UMOV UR12, UR36 ;  /* 0x00000024000c7c82 */ /* 0x000fe20008000000 */
        /* <DEDUP_REMOVED lines=10> */
.L_x_3344:
        /* <DEDUP_REMOVED lines=33> */
.L_x_3352:
[----:B------:R-:W-:Y:S05]  /*10cc0*/  BSYNC B6 ;  /* 0x0000000000067941 */ /* 0x000fea0003800000 */
.L_x_3351:
[----:B------:R-:W3:Y:S01]  /*10cd0*/  LDL.LU R3, [R1+0x24] ;  /* 0x0000240001037983 */ /* 0x000ee20000300800 */
[----:B------:R-:W0:Y:S01]  /*10ce0*/  LDC R6, c[0x0][0x448] ;  /* 0x00011200ff067b82 */ /* 0x000e220000000800 */
[----:B------:R-:W-:Y:S01]  /*10cf0*/  ULDC.64 UR6, c[0x0][0x2d8] ;  /* 0x0000b60000067ab9 */ /* 0x000fe20000000a00 */
[----:B------:R-:W1:Y:S01]  /*10d00*/  S2R R2, SR_TID.X ;  /* 0x0000000000027919 */ /* 0x000e620000002100 */
[----:B------:R-:W4:Y:S01]  /*10d10*/  S2R R0, SR_TID.X ;  /* 0x0000000000007919 */ /* 0x000f220000002100 */
[----:B------:R-:W-:Y:S01]  /*10d20*/  UMOV UR4, UR44 ;  /* 0x0000002c00047c82 */ /* 0x000fe20008000000 */
[----:B------:R-:W-:Y:S01]  /*10d30*/  UMOV UR5, UR37 ;  /* 0x0000002500057c82 */ /* 0x000fe20008000000 */
[----:B------:R-:W-:Y:S01]  /*10d40*/  ULDC.64 UR8, c[0x0][0x2e0] ;  /* 0x0000b80000087ab9 */ /* 0x000fe20000000a00 */
[----:B0-----:R-:W-:Y:S02]  /*10d50*/  ISETP.NE.AND P0, PT, R6, 0x1, PT ;  /* 0x000000010600780c */ /* 0x001fe40003f05270 */
[----:B-1----:R-:W-:-:S11]  /*10d60*/  LOP3.LUT R2, R2, 0x7f, RZ, 0xc0, !PT ;  /* 0x0000007f02027812 */ /* 0x002fd600078ec0ff */
[----:B------:R-:W0:Y:S01]  /*10d70*/  @P0 LDC R4, c[0x0][0x450] ;  /* 0x00011400ff040b82 */ /* 0x000e220000000800 */
[----:B------:R-:W-:Y:S01]  /*10d80*/  SHF.R.U32.HI R2, RZ, 0x2, R2 ;  /* 0x00000002ff027819 */ /* 0x000fe20000011602 */
[----:B----4-:R-:W-:-:S05]  /*10d90*/  IMAD.SHL.U32 R0, R0, 0x20, RZ ;  /* 0x0000002000007824 */ /* 0x010fca00078e00ff */
[----:B------:R-:W-:Y:S02]  /*10da0*/  LOP3.LUT R0, R2, 0x60, R0, 0xf8, !PT ;  /* 0x0000006002007812 */ /* 0x000fe400078ef800 */
[----:B------:R-:W1:Y:S01]  /*10db0*/  @P0 LDC R2, c[0x0][0x44c] ;  /* 0x00011300ff020b82 */ /* 0x000e620000000800 */
[----:B--2---:R-:W2:Y:S01]  /*10dc0*/  S2R R8, SR_TID.X ;  /* 0x0000000000087919 */ /* 0x004ea20000002100 */
[----:B------:R-:W-:Y:S02]  /*10dd0*/  UIMAD.WIDE.U32 UR4, UR36, UR6, UR4 ;  /* 0x00000006240472a5 */ /* 0x000fe4000f8e0004 */
[----:B------:R-:W-:Y:S02]  /*10de0*/  UIMAD UR6, UR46, UR8, URZ ;  /* 0x000000082e0672a4 */ /* 0x000fe4000f8e023f */
[----:B------:R-:W-:Y:S02]  /*10df0*/  UIMAD UR5, UR36, UR7, UR5 ;  /* 0x00000007240572a4 */ /* 0x000fe4000f8e0205 */
[----:B------:R-:W-:-:S02]  /*10e00*/  UIMAD UR6, UR47, UR9, UR6 ;  /* 0x000000092f0672a4 */ /* 0x000fc4000f8e0206 */
[----:B------:R-:W-:-:S03]  /*10e10*/  UIMAD.WIDE.U32 UR4, UR47, UR8, UR4 ;  /* 0x000000082f0472a5 */ /* 0x000fc6000f8e0004 */
[----:B------:R-:W-:Y:S01]  /*10e20*/  ULDC.64 UR8, c[0x0][0x2d0] ;  /* 0x0000b40000087ab9 */ /* 0x000fe20000000a00 */
[----:B------:R-:W-:Y:S01]  /*10e30*/  UIADD3 UR5, UR5, UR6, URZ ;  /* 0x0000000605057290 */ /* 0x000fe2000fffe03f */
[----:B--2---:R-:W-:-:S05]  /*10e40*/  IMAD.SHL.U32 R8, R8, 0x10, RZ ;  /* 0x0000001008087824 */ /* 0x004fca00078e00ff */
[----:B------:R-:W-:-:S04]  /*10e50*/  LOP3.LUT R8, R8, 0x30, RZ, 0xc0, !PT ;  /* 0x0000003008087812 */ /* 0x000fc800078ec0ff */
[C---:B------:R-:W-:Y:S02]  /*10e60*/  LOP3.LUT R10, R8.reuse, 0x40, RZ, 0xfc, !PT ;  /* 0x00000040080a7812 */ /* 0x040fe400078efcff */
[----:B------:R-:W-:Y:S01]  /*10e70*/  LOP3.LUT R8, R8, 0x80, RZ, 0xfc, !PT ;  /* 0x0000008008087812 */ /* 0x000fe200078efcff */
[----:B---3--:R-:W-:-:S05]  /*10e80*/  IMAD.SHL.U32 R5, R3, 0x80, RZ ;  /* 0x0000008003057824 */ /* 0x008fca00078e00ff */
[----:B------:R-:W-:-:S05]  /*10e90*/  LOP3.LUT R0, R0, R5, RZ, 0xfc, !PT ;  /* 0x0000000500007212 */ /* 0x000fca00078efcff */
[----:B-1----:R-:W-:-:S04]  /*10ea0*/  @P0 IMAD.HI.U32 R3, R0, R2, RZ ;  /* 0x0000000200030227 */ /* 0x002fc800078e00ff */
[----:B------:R-:W-:Y:S01]  /*10eb0*/  IMAD.MOV.U32 R2, RZ, RZ, R0 ;  /* 0x000000ffff027224 */ /* 0x000fe200078e0000 */
[----:B0-----:R-:W-:-:S04]  /*10ec0*/  @P0 SHF.R.U32.HI R2, RZ, R4, R3 ;  /* 0x00000004ff020219 */ /* 0x001fc80000011603 */
[--C-:B------:R-:W-:Y:S01]  /*10ed0*/  SHF.R.S32.HI R4, RZ, 0x1f, R2.reuse ;  /* 0x0000001fff047819 */ /* 0x100fe20000011402 */
[----:B------:R-:W-:-:S04]  /*10ee0*/  IMAD.MOV R3, RZ, RZ, -R2 ;  /* 0x000000ffff037224 */ /* 0x000fc800078e0a02 */
[----:B------:R-:W-:Y:S02]  /*10ef0*/  IMAD R0, R6, R3, R0 ;  /* 0x0000000306007224 */ /* 0x000fe400078e0200 */
        /* <DEDUP_REMOVED lines=14> */
[----:B------:R0:W5:Y:S01]  /*10fe0*/  LDL R8, [R1+0x30] ;  /* 0x0000300001087983 */ /* 0x0001620000100800 */
[----:B------:R-:W1:Y:S01]  /*10ff0*/  S2R R7, SR_TID.X ;  /* 0x0000000000077919 */ /* 0x000e620000002100 */
[----:B------:R-:W-:-:S02]  /*11000*/  IADD3.X R2, R3, UR5, R4, P0, !PT ;  /* 0x0000000503027c10 */ /* 0x000fc400087fe404 */
[----:B------:R-:W-:Y:S01]  /*11010*/  ISETP.GE.AND P1, PT, R10, UR4, PT ;  /* 0x000000040a007c0c */ /* 0x000fe2000bf26270 */
[----:B-1----:R-:W-:-:S05]  /*11020*/  IMAD.SHL.U32 R9, R7, 0x10, RZ ;  /* 0x0000001007097824 */ /* 0x002fca00078e00ff */
[----:B------:R-:W-:Y:S02]  /*11030*/  LOP3.LUT R9, R9, 0x30, RZ, 0xc0, !PT ;  /* 0x0000003009097812 */ /* 0x000fe400078ec0ff */
[----:B------:R-:W-:Y:S02]  /*11040*/  LOP3.LUT R7, R7, 0x7f, RZ, 0xc0, !PT ;  /* 0x0000007f07077812 */ /* 0x000fe400078ec0ff */
[----:B------:R-:W-:Y:S01]  /*11050*/  ISETP.GE.AND P0, PT, R9, UR4, PT ;  /* 0x0000000409007c0c */ /* 0x000fe2000bf06270 */
[----:B------:R-:W-:Y:S01]  /*11060*/  UMOV UR4, 0xffffffff ;  /* 0xffffffff00047882 */ /* 0x000fe20000000000 */
[----:B------:R-:W-:Y:S02]  /*11070*/  SHF.R.U32.HI R10, RZ, 0x2, R7 ;  /* 0x00000002ff0a7819 */ /* 0x000fe40000011607 */
[----:B0-----:R-:W-:Y:S09]  /*11080*/  BRA.DIV UR4, `(.L_x_3353) ;  /* 0x0000003e04e07947 */ /* 0x001ff2000b800000 */
[----:B------:R-:W2:Y:S01]  /*11090*/  LDL.LU R7, [R1+0x2c] ;  /* 0x00002c0001077983 */ /* 0x000ea20000300800 */
[----:B------:R-:W-:-:S04]  /*110a0*/  IMAD.IADD R3, R10, 0x1, R5 ;  /* 0x000000010a037824 */ /* 0x000fc800078e0205 */
[----:B------:R-:W-:Y:S02]  /*110b0*/  VIADD R5, R3, 0x20 ;  /* 0x0000002003057836 */ /* 0x000fe40000000000 */
[----:B--2---:R-:W-:Y:S02]  /*110c0*/  IMAD R4, R7, R6, RZ ;  /* 0x0000000607047224 */ /* 0x004fe400078e02ff */
[----:B------:R-:W0:Y:S03]  /*110d0*/  SHFL.IDX PT, R7, R0, RZ, 0x1c1f ;  /* 0x001c1fff00077589 */ /* 0x000e2600000e0000 */
[----:B------:R-:W-:Y:S01]  /*110e0*/  ISETP.GE.AND P4, PT, R3, R4, PT ;  /* 0x000000040300720c */ /* 0x000fe20003f86270 */
[----:B------:R-:W1:-:S12]  /*110f0*/  SHFL.IDX PT, R6, R2, RZ, 0x1c1f ;  /* 0x001c1fff02067589 */ /* 0x000e5800000e0000 */
[----:B0-----:R-:W-:-:S05]  /*11100*/  @!P4 IADD3 R7, P3, R9, R7, RZ ;  /* 0x000000070907c210 */ /* 0x001fca0007f7e0ff */
[----:B-1----:R-:W-:Y:S01]  /*11110*/  @!P4 IMAD.X R6, RZ, RZ, R6, P3 ;  /* 0x000000ffff06c224 */ /* 0x002fe200018e0606 */
[----:B------:R-:W-:Y:S02]  /*11120*/  ISETP.GE.AND P3, PT, R5, R4, PT ;  /* 0x000000040500720c */ /* 0x000fe40003f66270 */
[----:B------:R-:W-:Y:S02]  /*11130*/  SHFL.IDX PT, R5, R2, 0x1, 0x1c1f ;  /* 0x003c1f0002057f89 */ /* 0x000fe400000e0000 */
[----:B------:R-:W-:-:S04]  /*11140*/  @!P4 LOP3.LUT R7, R7, R6, RZ, 0x3c, !PT ;  /* 0x000000060707c212 */ /* 0x000fc800078e3cff */
[----:B------:R-:W-:-:S04]  /*11150*/  @!P4 LOP3.LUT R6, R7, R6, RZ, 0x3c, !PT ;  /* 0x000000060706c212 */ /* 0x000fc800078e3cff */
[----:B------:R-:W-:-:S05]  /*11160*/  @!P4 LOP3.LUT R7, R7, R6, RZ, 0x3c, !PT ;  /* 0x000000060707c212 */ /* 0x000fca00078e3cff */
[----:B-----5:R-:W-:Y:S04]  /*11170*/  @!P4 LDGSTS.E.BYPASS.LTC128B.128 [R8+0x1e200], desc[UR50][R6.64], !P0 ;  /* 0x1e2000000608cfae */ /* 0x020fe8000c101d72 */
[----:B------:R-:W-:Y:S04]  /*11180*/  @!P4 LDGSTS.E.BYPASS.LTC128B.128 [R8+0x20200], desc[UR50][R6.64+0x40], !P1 ;  /* 0x202000400608cfae */ /* 0x000fe8000c901d72 */
[----:B------:R0:W-:Y:S04]  /*11190*/  @!P4 LDGSTS.E.BYPASS.LTC128B.128 [R8+0x22200], desc[UR50][R6.64+0x80], !P2 ;  /* 0x222000800608cfae */ /* 0x0001e8000d101d72 */
[----:B0-----:R-:W0:Y:S02]  /*111a0*/  SHFL.IDX PT, R6, R0, 0x1, 0x1c1f ;  /* 0x003c1f0000067f89 */ /* 0x001e2400000e0000 */
[----:B0-----:R-:W-:-:S05]  /*111b0*/  @!P3 IADD3 R6, P4, R9, R6, RZ ;  /* 0x000000060906b210 */ /* 0x001fca0007f9e0ff */
[----:B------:R-:W-:-:S04]  /*111c0*/  @!P3 IMAD.X R5, RZ, RZ, R5, P4 ;  /* 0x000000ffff05b224 */ /* 0x000fc800020e0605 */
[----:B------:R-:W-:Y:S02]  /*111d0*/  @!P3 IMAD.MOV.U32 R7, RZ, RZ, R5 ;  /* 0x000000ffff07b224 */ /* 0x000fe400078e0005 */
[----:B------:R-:W-:-:S03]  /*111e0*/  VIADD R5, R3, 0x40 ;  /* 0x0000004003057836 */ /* 0x000fc60000000000 */
[----:B------:R-:W-:Y:S04]  /*111f0*/  @!P3 LDGSTS.E.BYPASS.LTC128B.128 [R8+0x1ea00], desc[UR50][R6.64], !P0 ;  /* 0x1ea000000608bfae */ /* 0x000fe8000c101d72 */
[----:B------:R-:W-:Y:S04]  /*11200*/  @!P3 LDGSTS.E.BYPASS.LTC128B.128 [R8+0x20a00], desc[UR50][R6.64+0x40], !P1 ;  /* 0x20a000400608bfae */ /* 0x000fe8000c901d72 */
[----:B------:R0:W-:Y:S01]  /*11210*/  @!P3 LDGSTS.E.BYPASS.LTC128B.128 [R8+0x22a00], desc[UR50][R6.64+0x80], !P2 ;  /* 0x22a000800608bfae */ /* 0x0001e2000d101d72 */
[----:B------:R-:W-:-:S03]  /*11220*/  ISETP.GE.AND P3, PT, R5, R4, PT ;  /* 0x000000040500720c */ /* 0x000fc60003f66270 */
[----:B------:R-:W-:Y:S04]  /*11230*/  SHFL.IDX PT, R5, R2, 0x2, 0x1c1f ;  /* 0x005c1f0002057f89 */ /* 0x000fe800000e0000 */
[----:B0-----:R-:W0:Y:S04]  /*11240*/  SHFL.IDX PT, R6, R0, 0x2, 0x1c1f ;  /* 0x005c1f0000067f89 */ /* 0x001e2800000e0000 */
[----:B------:R-:W1:Y:S02]  /*11250*/  SHFL.IDX PT, R0, R0, 0x3, 0x1c1f ;  /* 0x007c1f0000007f89 */ /* 0x000e6400000e0000 */
[----:B0-----:R-:W-:-:S05]  /*11260*/  @!P3 IADD3 R6, P4, R9, R6, RZ ;  /* 0x000000060906b210 */ /* 0x001fca0007f9e0ff */
[----:B------:R-:W-:-:S04]  /*11270*/  @!P3 IMAD.X R5, RZ, RZ, R5, P4 ;  /* 0x000000ffff05b224 */ /* 0x000fc800020e0605 */
[----:B------:R-:W-:Y:S02]  /*11280*/  @!P3 IMAD.MOV.U32 R7, RZ, RZ, R5 ;  /* 0x000000ffff07b224 */ /* 0x000fe400078e0005 */
[----:B------:R0:W2:Y:S04]  /*11290*/  SHFL.IDX PT, R5, R2, 0x3, 0x1c1f ;  /* 0x007c1f0002057f89 */ /* 0x0000a800000e0000 */
[----:B------:R0:W-:Y:S04]  /*112a0*/  @!P3 LDGSTS.E.BYPASS.LTC128B.128 [R8+0x1f200], desc[UR50][R6.64], !P0 ;  /* 0x1f2000000608bfae */ /* 0x0001e8000c101d72 */
[----:B------:R0:W-:Y:S04]  /*112b0*/  @!P3 LDGSTS.E.BYPASS.LTC128B.128 [R8+0x21200], desc[UR50][R6.64+0x40], !P1 ;  /* 0x212000400608bfae */ /* 0x0001e8000c901d72 */
[----:B-1----:R0:W-:Y:S02]  /*112c0*/  @!P3 LDGSTS.E.BYPASS.LTC128B.128 [R8+0x23200], desc[UR50][R6.64+0x80], !P2 ;  /* 0x232000800608bfae */ /* 0x0021e4000d101d72 */
.L_x_3432:
[----:B------:R-:W-:Y:S01]  /*112d0*/  VIADD R3, R3, 0x60 ;  /* 0x0000006003037836 */ /* 0x000fe20000000000 */
[----:B------:R-:W-:Y:S04]  /*112e0*/  BSSY B0, `(.L_x_3354) ;  /* 0x000000b000007945 */ /* 0x000fe80003800000 */
[----:B------:R-:W-:-:S13]  /*112f0*/  ISETP.GE.AND P3, PT, R3, R4, PT ;  /* 0x000000040300720c */ /* 0x000fda0003f66270 */
[----:B------:R-:W-:Y:S05]  /*11300*/  @P3 BRA `(.L_x_3355) ;  /* 0x0000000000203947 */ /* 0x000fea0003800000 */
[----:B0-----:R-:W-:-:S05]  /*11310*/  IADD3 R2, P3, R9, R0, RZ ;  /* 0x0000000009027210 */ /* 0x001fca0007f7e0ff */
[----:B--2---:R-:W-:-:S05]  /*11320*/  IMAD.X R3, RZ, RZ, R5, P3 ;  /* 0x000000ffff037224 */ /* 0x004fca00018e0605 */
[----:B------:R-:W-:Y:S01]  /*11330*/  @!PT LDS RZ, [RZ] ;  /* 0x00000000fffff984 */ /* 0x000fe20000000800 */
[----:B------:R-:W-:Y:S01]  /*11340*/  @!PT LDS RZ, [RZ] ;  /* 0x00000000fffff984 */ /* 0x000fe20000000800 */
[----:B------:R-:W-:Y:S01]  /*11350*/  @!PT LDS RZ, [RZ] ;  /* 0x00000000fffff984 */ /* 0x000fe20000000800 */
[----:B------:R1:W-:Y:S04]  /*11360*/  LDGSTS.E.BYPASS.LTC128B.128 [R8+0x1fa00], desc[UR50][R2.64], !P0 ;  /* 0x1fa0000002087fae */ /* 0x0003e8000c101d72 */
[----:B------:R1:W-:Y:S04]  /*11370*/  LDGSTS.E.BYPASS.LTC128B.128 [R8+0x21a00], desc[UR50][R2.64+0x40], !P1 ;  /* 0x21a0004002087fae */ /* 0x0003e8000c901d72 */
[----:B------:R1:W-:Y:S02]  /*11380*/  LDGSTS.E.BYPASS.LTC128B.128 [R8+0x23a00], desc[UR50][R2.64+0x80], !P2 ;  /* 0x23a0008002087fae */ /* 0x0003e4000d101d72 */
.L_x_3355:
[----:B------:R-:W-:Y:S05]  /*11390*/  BSYNC B0 ;  /* 0x0000000000007941 */ /* 0x000fea0003800000 */
.L_x_3354:
[----:B------:R-:W-:Y:S01]  /*113a0*/  NOP ;  /* 0x0000000000007918 */ /* 0x000fe20000000000 */
[----:B------:R-:W-:-:S13]  /*113b0*/  PLOP3.LUT P0, PT, PT, PT, PT, 0x80, 0x0 ;  /* 0x000000000000781c */ /* 0x000fda0003f0f070 */
.L_x_3356:
[----:B------:R-:W-:Y:S02]  /*113c0*/  PLOP3.LUT P1, PT, P1, P0, PT, 0xa2, 0x0 ;  /* 0x000000000000781c */ /* 0x000fe40000f21472 */
[----:B------:R-:W-:-:S08]  /*113d0*/  @P0 R2UR P1, UR4, R17 ;  /* 0x00000000110402ca */ /* 0x000fd00000020000 */
[----:B------:R-:W-:-:S05]  /*113e0*/  @P0 PLOP3.LUT P0, PT, P1, PT, PT, 0x80, 0x0 ;  /* 0x000000000000081c */ /* 0x000fca0000f0f070 */
[----:B------:R-:W-:Y:S01]  /*113f0*/  @!P1 SYNCS.ARRIVE.TRANS64.RED.A0T1 RZ, [UR4+0x33400], RZ ;  /* 0x033400ffffff99a7 */ /* 0x000fe20008200404 */
[----:B------:R-:W-:Y:S07]  /*11400*/  @!P1 ARRIVES.LDGSTSBAR.64.TRANSCNT [UR4+0x33400] ;  /* 0x03340000ff0099b0 */ /* 0x000fee0008000a84 */
[----:B------:R-:W-:Y:S05]  /*11410*/  @P0 BRA.U.ANY `(.L_x_3356) ;  /* 0xfffffffd00e80947 */ /* 0x000fea000393ffff */
[----:B01----:R-:W3:Y:S02]  /*11420*/  LDL.LU R2, [R1+0x34] ;  /* 0x0000340001027983 */ /* 0x003ee40000300800 */
        /* <DEDUP_REMOVED lines=9> */
[----:B------:R-:W1:Y:S03]  /*114c0*/  SYNCS.PHASECHK.TRANS64.TRYWAIT P0, [R17+URZ+0x33420], R0 ;  /* 0x03342000110075a7 */ /* 0x000e66000800017f */
[----:B01----:R-:W-:Y:S05]  /*114d0*/  @!P0 BRA `(.L_x_3358) ;  /* 0x00000040001c8947 */ /* 0x003fea0003800000 */
.L_x_3433:
[----:B------:R-:W-:Y:S05]  /*114e0*/  BSYNC B0 ;  /* 0x0000000000007941 */ /* 0x000fea0003800000 */
.L_x_3357:
[----:B------:R-:W3:Y:S04]  /*114f0*/  LDL.LU R2, [R1+0x8] ;  /* 0x0000080001027983 */ /* 0x000ee80000300800 */
[----:B------:R-:W4:Y:S01]  /*11500*/  LDL R3, [R1+0x18] ;  /* 0x0000180001037983 */ /* 0x000f220000100800 */
[----:B---3--:R-:W-:-:S05]  /*11510*/  VIADD R2, R2, 0xfffffffe ;  /* 0xfffffffe02027836 */ /* 0x008fca0000000000 */
[----:B----4-:R-:W-:-:S13]  /*11520*/  ISETP.GE.AND P0, PT, R2, R3, PT ;  /* 0x000000030200720c */ /* 0x010fda0003f06270 */
[----:B------:R-:W-:Y:S05]  /*11530*/  @!P0 BRA `(.L_x_3359) ;  /* 0x00000018000c8947 */ /* 0x000fea0003800000 */
[----:B0-----:R0:W5:Y:S04]  /*11540*/  LDL.LU R0, [R1+0xc] ;  /* 0x00000c0001007983 */ /* 0x0011680000300800 */
[----:B------:R0:W5:Y:S02]  /*11550*/  LDL.LU R8, [R1+0x4] ;  /* 0x0000040001087983 */ /* 0x0001640000300800 */
.L_x_3383:
        /* <DEDUP_REMOVED lines=20> */
[----:B------:R-:W3:Y:S01]  /*116a0*/  LDL R7, [R1+0x10] ;  /* 0x0000100001077983 */ /* 0x000ee20000100800 */
[----:B----4-:R-:W-:-:S13]  /*116b0*/  ISETP.NE.AND P0, PT, R3, 0x1, PT ;  /* 0x000000010300780c */ /* 0x010fda0003f05270 */
[----:B--2---:R-:W2:Y:S02]  /*116c0*/  @P0 LDC.64 R4, c[0x0][0x440] ;  /* 0x00011000ff040b82 */ /* 0x004ea40000000a00 */
[----:B--2---:R-:W-:-:S04]  /*116d0*/  @P0 IMAD.HI.U32 R6, R2, R4, RZ ;  /* 0x0000000402060227 */ /* 0x004fc800078e00ff */
[----:B------:R-:W-:Y:S01]  /*116e0*/  IMAD.MOV.U32 R4, RZ, RZ, R2 ;  /* 0x000000ffff047224 */ /* 0x000fe200078e0002 */
[----:B------:R-:W-:-:S05]  /*116f0*/  @P0 SHF.R.U32.HI R4, RZ, R5, R6 ;  /* 0x00000005ff040219 */ /* 0x000fca0000011606 */
[----:B------:R-:W-:-:S04]  /*11700*/  IMAD.MOV R5, RZ, RZ, -R4 ;  /* 0x000000ffff057224 */ /* 0x000fc800078e0a04 */
[----:B------:R-:W-:Y:S01]  /*11710*/  IMAD R3, R3, R5, R2 ;  /* 0x0000000503037224 */ /* 0x000fe200078e0202 */
[----:B------:R-:W-:Y:S01]  /*11720*/  SHF.R.S32.HI R5, RZ, 0x1f, R4 ;  /* 0x0000001fff057819 */ /* 0x000fe20000011404 */
[----:B---3--:R-:W-:-:S04]  /*11730*/  IMAD R6, R11, UR6, RZ ;  /* 0x000000060b067c24 */ /* 0x008fc8000f8e02ff */
[C---:B------:R-:W-:Y:S02]  /*11740*/  IMAD R6, R7.reuse, UR7, R6 ;  /* 0x0000000707067c24 */ /* 0x040fe4000f8e0206 */
[----:B------:R-:W-:-:S04]  /*11750*/  IMAD.WIDE.U32 R4, R7, UR6, R4 ;  /* 0x0000000607047c25 */ /* 0x000fc8000f8e0004 */
[----:B------:R-:W-:Y:S01]  /*11760*/  IMAD.IADD R5, R6, 0x1, R5 ;  /* 0x0000000106057824 */ /* 0x000fe200078e0205 */
[----:B------:R-:W-:-:S04]  /*11770*/  LEA R6, P0, R4, UR4, 0x2 ;  /* 0x0000000404067c11 */ /* 0x000fc8000f8010ff */
[----:B------:R-:W-:-:S05]  /*11780*/  LEA.HI.X R7, R4, UR5, R5, 0x2, P0 ;  /* 0x0000000504077c11 */ /* 0x000fca00080f1405 */
[----:B------:R3:W5:Y:S04]  /*11790*/  LDG.E R16, desc[UR50][R6.64] ;  /* 0x0000003206107981 */ /* 0x000768000c1e1900 */
.L_x_3362:
[----:B------:R-:W3:Y:S01]  /*117a0*/  S2R R4, SR_TID.X ;  /* 0x0000000000047919 */ /* 0x000ee20000002100 */
[----:B--2---:R-:W-:Y:S01]  /*117b0*/  IMAD R5, R10, 0x8, R17 ;  /* 0x000000080a057824 */ /* 0x004fe200078e0211 */
[----:B------:R-:W-:Y:S01]  /*117c0*/  BSSY B1, `(.L_x_3363) ;  /* 0x0000006000017945 */ /* 0x000fe20003800000 */
[----:B---3--:R-:W-:Y:S02]  /*117d0*/  LOP3.LUT R6, R4, 0x7f, RZ, 0xc0, !PT ;  /* 0x0000007f04067812 */ /* 0x008fe400078ec0ff */
[----:B------:R-:W-:Y:S02]  /*117e0*/  SHF.L.U32 R4, R9, 0x1f, RZ ;  /* 0x0000001f09047819 */ /* 0x000fe400000006ff */
[----:B------:R-:W-:Y:S02]  /*117f0*/  ISETP.NE.AND P1, PT, R6, RZ, PT ;  /* 0x000000ff0600720c */ /* 0x000fe40003f25270 */
[----:B------:R-:W2:Y:S02]  /*11800*/  SYNCS.PHASECHK.TRANS64.TRYWAIT P0, [R5+URZ+0x33480], R4 ;  /* 0x03348004050075a7 */ /* 0x000ea4000800017f */
[----:B--2---:R-:W-:Y:S09]  /*11810*/  @!P0 BRA `(.L_x_3364) ;  /* 0x0000003c00608947 */ /* 0x004ff20003800000 */
.L_x_3434:
[----:B------:R-:W-:Y:S05]  /*11820*/  BSYNC B1 ;  /* 0x0000000000017941 */ /* 0x000fea0003800000 */
.L_x_3363:
        /* <DEDUP_REMOVED lines=9> */
.L_x_3366:
[----:B------:R-:W-:Y:S05]  /*118c0*/  BSYNC B1 ;  /* 0x0000000000017941 */ /* 0x000fea0003800000 */
.L_x_3365:
[----:B------:R-:W3:Y:S01]  /*118d0*/  LDL R6, [R1+0x4] ;  /* 0x0000040001067983 */ /* 0x000ee20000100800 */
[----:B------:R-:W-:Y:S01]  /*118e0*/  IMAD.MOV.U32 R12, RZ, RZ, RZ ;  /* 0x000000ffff0c7224 */ /* 0x000fe200078e00ff */
[----:B------:R-:W-:Y:S01]  /*118f0*/  UIADD3 UR4, UP0, UR52, 0x470, URZ ;  /* 0x0000047034047890 */ /* 0x000fe2000ff1e03f */
[----:B------:R-:W-:Y:S01]  /*11900*/  IMAD.MOV.U32 R7, RZ, RZ, 0xa0 ;  /* 0x000000a0ff077424 */ /* 0x000fe200078e00ff */
[----:B------:R-:W-:Y:S01]  /*11910*/  PLOP3.LUT P0, PT, PT, PT, PT, 0x80, 0x0 ;  /* 0x000000000000781c */ /* 0x000fe20003f0f070 */
[----:B------:R-:W-:Y:S01]  /*11920*/  UMOV UR6, 0x0 ;  /* 0x0000000000067882 */ /* 0x000fe20000000000 */
[----:B------:R-:W-:Y:S01]  /*11930*/  R2UR UR10, R12 ;  /* 0x000000000c0a72ca */ /* 0x000fe200000e0000 */
[----:B------:R-:W-:Y:S01]  /*11940*/  IMAD R7, R3, R7, UR40 ;  /* 0x0000002803077e24 */ /* 0x000fe2000f8e0207 */
[----:B------:R-:W-:Y:S01]  /*11950*/  UIADD3.X UR5, URZ, UR53, URZ, UP0, !UPT ;  /* 0x000000353f057290 */ /* 0x000fe200087fe43f */
[----:B------:R-:W-:Y:S01]  /*11960*/  VIADD R3, R5, 0x33470 ;  /* 0x0003347005037836 */ /* 0x000fe20000000000 */
[----:B------:R-:W-:Y:S01]  /*11970*/  UMOV UR7, 0x14f00000 ;  /* 0x14f0000000077882 */ /* 0x000fe20000000000 */
[----:B---3--:R-:W-:-:S04]  /*11980*/  IMAD R6, R6, 0x7800, R17 ;  /* 0x0000780006067824 */ /* 0x008fc800078e0211 */
[----:B-1----:R-:W-:-:S07]  /*11990*/  VIADD R9, R6, 0xf200 ;  /* 0x0000f20006097836 */ /* 0x002fce0000000000 */
.L_x_3367:
        /* <DEDUP_REMOVED lines=16> */
.L_x_3368:
        /* <DEDUP_REMOVED lines=16> */
.L_x_3369:
        /* <DEDUP_REMOVED lines=13> */
.L_x_3435:
[----:B------:R-:W-:Y:S05]  /*11c70*/  BSYNC B1 ;  /* 0x0000000000017941 */ /* 0x000fea0003800000 */
.L_x_3370:
        /* <DEDUP_REMOVED lines=11> */
.L_x_3373:
[----:B------:R-:W-:Y:S05]  /*11d30*/  BSYNC B1 ;  /* 0x0000000000017941 */ /* 0x000fea0003800000 */
.L_x_3372:
        /* <DEDUP_REMOVED lines=8> */
.L_x_3374:
        /* <DEDUP_REMOVED lines=15> */
.L_x_3375:
        /* <DEDUP_REMOVED lines=15> */
.L_x_3376:
        /* <DEDUP_REMOVED lines=10> */
.L_x_3361:
[----:B------:R-:W-:Y:S05]  /*12040*/  BSYNC B0 ;  /* 0x0000000000007941 */ /* 0x000fea0003800000 */
.L_x_3360:
[----:B------:R-:W-:-:S06]  /*12050*/  UISETP.NE.AND UP0, UPT, UR39, 0x3, UPT ;  /* 0x000000032700788c */ /* 0x000fcc000bf05270 */
[----:B------:R-:W-:-:S13]  /*12060*/  PLOP3.LUT P0, PT, PT, PT, UP0, 0x80, 0x0 ;  /* 0x000000000000781c */ /* 0x000fda0003f0f008 */
[----:B------:R-:W-:Y:S05]  /*12070*/  @!P0 BRA `(.L_x_3377) ;  /* 0x0000000000048947 */ /* 0x000fea0003800000 */
[----:B------:R-:W-:Y:S01]  /*12080*/  BPT.TRAP 0x1 ;  /* 0x000000040000795c */ /* 0x000fe20000300000 */
.L_x_3377:
        /* <DEDUP_REMOVED lines=8> */
.L_x_3436:
[----:B------:R-:W-:Y:S05]  /*12110*/  BSYNC B0 ;  /* 0x0000000000007941 */ /* 0x000fea0003800000 */
.L_x_3378:
[----:B------:R-:W-:Y:S05]  /*12120*/  @!P1 BRA `(.L_x_3380) ;  /* 0x0000000000049947 */ /* 0x000fea0003800000 */
[----:B------:R-:W-:Y:S01]  /*12130*/  BPT.TRAP 0x1 ;  /* 0x000000040000795c */ /* 0x000fe20000300000 */
.L_x_3380:
[----:B---3--:R-:W-:Y:S01]  /*12140*/  SHF.L.U32 R4, R0, 0x1f, RZ ;  /* 0x0000001f00047819 */ /* 0x008fe200000006ff */
[----:B------:R-:W-:-:S03]  /*12150*/  IMAD R0, R8, 0x7800, RZ ;  /* 0x0000780008007824 */ /* 0x000fc600078e02ff */
[----:B------:R-:W3:Y:S02]  /*12160*/  SYNCS.PHASECHK.TRANS64.TRYWAIT P0, [R3+URZ+0x33460], R4 ;  /* 0x03346004030075a7 */ /* 0x000ee4000800017f */
[----:B---3--:R-:W-:Y:S05]  /*12170*/  @!P0 BRA `(.L_x_3381) ;  /* 0x0000003400448947 */ /* 0x008fea0003800000 */
.L_x_3437:
[----:B------:R4:W-:Y:S04]  /*12180*/  STL [R1+0x44], R2 ;  /* 0x0000440201007387 */ /* 0x0009e80000100800 */
[----:B----4-:R-:W3:Y:S01]  /*12190*/  LDL R2, [R1] ;  /* 0x0000000001027983 */ /* 0x010ee20000100800 */
[----:B------:R-:W-:Y:S05]  /*121a0*/  WARPSYNC.ALL ;  /* 0x0000000000007948 */ /* 0x000fea0003800000 */
[----:B------:R-:W-:-:S02]  /*121b0*/  VIADD R14, R0, 0x2800 ;  /* 0x00002800000e7836 */ /* 0x000fc40000000000 */
[C---:B------:R-:W-:Y:S02]  /*121c0*/  VIADD R12, R0.reuse, 0x800 ;  /* 0x00000800000c7836 */ /* 0x040fe40000000000 */
[C---:B------:R-:W-:Y:S02]  /*121d0*/  VIADD R13, R0.reuse, 0x5000 ;  /* 0x00005000000d7836 */ /* 0x040fe40000000000 */
[C---:B------:R-:W-:Y:S02]  /*121e0*/  VIADD R15, R0.reuse, 0x1800 ;  /* 0x00001800000f7836 */ /* 0x040fe40000000000 */
[C---:B------:R-:W-:Y:S02]  /*121f0*/  VIADD R21, R0.reuse, 0x2000 ;  /* 0x0000200000157836 */ /* 0x040fe40000000000 */
[C---:B------:R-:W-:Y:S01]  /*12200*/  VIADD R20, R0.reuse, 0x5800 ;  /* 0x0000580000147836 */ /* 0x040fe20000000000 */
[----:B---3--:R-:W-:-:S05]  /*12210*/  LOP3.LUT R4, R0, R2, RZ, 0xfc, !PT ;  /* 0x0000000200047212 */ /* 0x008fca00078efcff */
[----:B------:R-:W-:-:S06]  /*12220*/  IMAD.IADD R4, R17, 0x1, R4 ;  /* 0x0000000111047824 */ /* 0x000fcc00078e0204 */
[----:B--2---:R-:W2:Y:S02]  /*12230*/  LDSM.16.MT88.4 R4, [R4+0xf200] ;  /* 0x00f200000404783b */ /* 0x004ea40000004200 */
[C-C-:B--2---:R-:W-:Y:S02]  /*12240*/  PRMT R8, R4.reuse, 0x6420, R5.reuse ;  /* 0x0000642004087816 */ /* 0x144fe40000000005 */
[----:B-1----:R-:W-:Y:S02]  /*12250*/  PRMT R9, R4, 0x7531, R5 ;  /* 0x0000753104097816 */ /* 0x002fe40000000005 */
[----:B------:R-:W-:Y:S02]  /*12260*/  LOP3.LUT R4, R0, R19, RZ, 0xfc, !PT ;  /* 0x0000001300047212 */ /* 0x000fe400078efcff */
[C-C-:B------:R-:W-:Y:S02]  /*12270*/  PRMT R10, R6.reuse, 0x6420, R7.reuse ;  /* 0x00006420060a7816 */ /* 0x140fe40000000007 */
[----:B------:R-:W-:Y:S01]  /*12280*/  PRMT R11, R6, 0x7531, R7 ;  /* 0x00007531060b7816 */ /* 0x000fe20000000007 */
[----:B------:R-:W-:-:S05]  /*12290*/  IMAD.IADD R4, R18, 0x1, R4 ;  /* 0x0000000112047824 */ /* 0x000fca00078e0204 */
[----:B------:R1:W-:Y:S02]  /*122a0*/  STSM.16.M88.4 [R4], R8 ;  /* 0x0000000804007844 */ /* 0x0003e40000000200 */
[----:B-1----:R-:W-:-:S05]  /*122b0*/  LOP3.LUT R4, R14, R2, RZ, 0xfc, !PT ;  /* 0x000000020e047212 */ /* 0x002fca00078efcff */
[----:B------:R-:W-:-:S06]  /*122c0*/  IMAD.IADD R4, R17, 0x1, R4 ;  /* 0x0000000111047824 */ /* 0x000fcc00078e0204 */
[----:B------:R-:W1:Y:S02]  /*122d0*/  LDSM.16.MT88.4 R4, [R4+0xf200] ;  /* 0x00f200000404783b */ /* 0x000e640000004200 */
[C-C-:B-1----:R-:W-:Y:S02]  /*122e0*/  PRMT R8, R4.reuse, 0x6420, R5.reuse ;  /* 0x0000642004087816 */ /* 0x142fe40000000005 */
[----:B------:R-:W-:Y:S02]  /*122f0*/  PRMT R9, R4, 0x7531, R5 ;  /* 0x0000753104097816 */ /* 0x000fe40000000005 */
[----:B------:R-:W-:Y:S02]  /*12300*/  LOP3.LUT R4, R12, R19, RZ, 0xfc, !PT ;  /* 0x000000130c047212 */ /* 0x000fe400078efcff */
[C-C-:B------:R-:W-:Y:S02]  /*12310*/  PRMT R10, R6.reuse, 0x6420, R7.reuse ;  /* 0x00006420060a7816 */ /* 0x140fe40000000007 */
[----:B------:R-:W-:Y:S01]  /*12320*/  PRMT R11, R6, 0x7531, R7 ;  /* 0x00007531060b7816 */ /* 0x000fe20000000007 */
[----:B------:R-:W-:Y:S01]  /*12330*/  IMAD.IADD R4, R18, 0x1, R4 ;  /* 0x0000000112047824 */ /* 0x000fe200078e0204 */
[----:B------:R-:W-:-:S04]  /*12340*/  LOP3.LUT R12, R12, R2, RZ, 0xfc, !PT ;  /* 0x000000020c0c7212 */ /* 0x000fc800078efcff */
[----:B------:R1:W-:Y:S02]  /*12350*/  STSM.16.M88.4 [R4], R8 ;  /* 0x0000000804007844 */ /* 0x0003e40000000200 */
[----:B-1----:R-:W-:Y:S01]  /*12360*/  LOP3.LUT R4, R13, R2, RZ, 0xfc, !PT ;  /* 0x000000020d047212 */ /* 0x002fe200078efcff */
[----:B------:R-:W-:-:S04]  /*12370*/  VIADD R13, R0, 0x1000 ;  /* 0x00001000000d7836 */ /* 0x000fc80000000000 */
[----:B------:R-:W-:-:S06]  /*12380*/  IMAD.IADD R4, R17, 0x1, R4 ;  /* 0x0000000111047824 */ /* 0x000fcc00078e0204 */
[----:B------:R-:W1:Y:S02]  /*12390*/  LDSM.16.MT88.4 R4, [R4+0xf200] ;  /* 0x00f200000404783b */ /* 0x000e640000004200 */
[C-C-:B-1----:R-:W-:Y:S02]  /*123a0*/  PRMT R8, R4.reuse, 0x6420, R5.reuse ;  /* 0x0000642004087816 */ /* 0x142fe40000000005 */
[----:B------:R-:W-:Y:S02]  /*123b0*/  PRMT R9, R4, 0x7531, R5 ;  /* 0x0000753104097816 */ /* 0x000fe40000000005 */
[C---:B------:R-:W-:Y:S02]  /*123c0*/  LOP3.LUT R4, R13.reuse, R19, RZ, 0xfc, !PT ;  /* 0x000000130d047212 */ /* 0x040fe400078efcff */
[C-C-:B------:R-:W-:Y:S02]  /*123d0*/  PRMT R10, R6.reuse, 0x6420, R7.reuse ;  /* 0x00006420060a7816 */ /* 0x140fe40000000007 */
[----:B------:R-:W-:Y:S01]  /*123e0*/  PRMT R11, R6, 0x7531, R7 ;  /* 0x00007531060b7816 */ /* 0x000fe20000000007 */
[----:B------:R-:W-:Y:S01]  /*123f0*/  IMAD.IADD R4, R18, 0x1, R4 ;  /* 0x0000000112047824 */ /* 0x000fe200078e0204 */
[----:B------:R-:W-:-:S04]  /*12400*/  LOP3.LUT R13, R13, R2, RZ, 0xfc, !PT ;  /* 0x000000020d0d7212 */ /* 0x000fc800078efcff */
[----:B------:R1:W-:Y:S02]  /*12410*/  STSM.16.M88.4 [R4], R8 ;  /* 0x0000000804007844 */ /* 0x0003e40000000200 */
[----:B-1----:R-:W-:Y:S02]  /*12420*/  IMAD.IADD R4, R17, 0x1, R12 ;  /* 0x0000000111047824 */ /* 0x002fe400078e020c */
[----:B------:R-:W-:-:S04]  /*12430*/  VIADD R12, R0, 0x3000 ;  /* 0x00003000000c7836 */ /* 0x000fc80000000000 */
        /* <DEDUP_REMOVED lines=9> */
[----:B-1----:R-:W-:-:S05]  /*124d0*/  LOP3.LUT R4, R12, R2, RZ, 0xfc, !PT ;  /* 0x000000020c047212 */ /* 0x002fca00078efcff */
        /* <DEDUP_REMOVED lines=15> */
[----:B------:R-:W-:Y:S01]  /*125d0*/  LOP3.LUT R4, R14, R19, RZ, 0xfc, !PT ;  /* 0x000000130e047212 */ /* 0x000fe200078efcff */
[----:B------:R-:W-:Y:S01]  /*125e0*/  VIADD R14, R0, 0x6000 ;  /* 0x00006000000e7836 */ /* 0x000fe20000000000 */
[C-C-:B------:R-:W-:Y:S02]  /*125f0*/  PRMT R10, R6.reuse, 0x6420, R7.reuse ;  /* 0x00006420060a7816 */ /* 0x140fe40000000007 */
[----:B------:R-:W-:Y:S01]  /*12600*/  PRMT R11, R6, 0x7531, R7 ;  /* 0x00007531060b7816 */ /* 0x000fe20000000007 */
[----:B------:R-:W-:-:S05]  /*12610*/  IMAD.IADD R4, R18, 0x1, R4 ;  /* 0x0000000112047824 */ /* 0x000fca00078e0204 */
[----:B------:R1:W-:Y:S02]  /*12620*/  STSM.16.M88.4 [R4], R8 ;  /* 0x0000000804007844 */ /* 0x0003e40000000200 */
[----:B-1----:R-:W-:Y:S02]  /*12630*/  IMAD.IADD R4, R17, 0x1, R13 ;  /* 0x0000000111047824 */ /* 0x002fe400078e020d */
[----:B------:R-:W-:-:S04]  /*12640*/  VIADD R13, R0, 0x4800 ;  /* 0x00004800000d7836 */ /* 0x000fc80000000000 */
        /* <DEDUP_REMOVED lines=9> */
[----:B-1----:R-:W-:-:S05]  /*126e0*/  VIADD R10, R0, 0x3800 ;  /* 0x00003800000a7836 */ /* 0x002fca0000000000 */
[----:B------:R-:W-:-:S05]  /*126f0*/  LOP3.LUT R4, R10, R2, RZ, 0xfc, !PT ;  /* 0x000000020a047212 */ /* 0x000fca00078efcff */
[----:B------:R-:W-:-:S06]  /*12700*/  IMAD.IADD R4, R17, 0x1, R4 ;  /* 0x0000000111047824 */ /* 0x000fcc00078e0204 */
[----:B------:R-:W1:Y:S02]  /*12710*/  LDSM.16.MT88.4 R4, [R4+0xf200] ;  /* 0x00f200000404783b */ /* 0x000e640000004200 */
[C-C-:B-1----:R-:W-:Y:S02]  /*12720*/  PRMT R8, R4.reuse, 0x6420, R5.reuse ;  /* 0x0000642004087816 */ /* 0x142fe40000000005 */
[----:B------:R-:W-:Y:S02]  /*12730*/  PRMT R9, R4, 0x7531, R5 ;  /* 0x0000753104097816 */ /* 0x000fe40000000005 */
[----:B------:R-:W-:Y:S02]  /*12740*/  LOP3.LUT R4, R10, R19, RZ, 0xfc, !PT ;  /* 0x000000130a047212 */ /* 0x000fe400078efcff */
[C-C-:B------:R-:W-:Y:S02]  /*12750*/  PRMT R10, R6.reuse, 0x6420, R7.reuse ;  /* 0x00006420060a7816 */ /* 0x140fe40000000007 */
[----:B------:R-:W-:Y:S01]  /*12760*/  PRMT R11, R6, 0x7531, R7 ;  /* 0x00007531060b7816 */ /* 0x000fe20000000007 */
[----:B------:R-:W-:-:S05]  /*12770*/  IMAD.IADD R4, R18, 0x1, R4 ;  /* 0x0000000112047824 */ /* 0x000fca00078e0204 */
[----:B------:R1:W-:Y:S02]  /*12780*/  STSM.16.M88.4 [R4], R8 ;  /* 0x0000000804007844 */ /* 0x0003e40000000200 */
[C---:B-1----:R-:W-:Y:S02]  /*12790*/  LOP3.LUT R4, R14.reuse, R2, RZ, 0xfc, !PT ;  /* 0x000000020e047212 */ /* 0x042fe400078efcff */
[----:B------:R-:W-:-:S03]  /*127a0*/  LOP3.LUT R14, R14, R19, RZ, 0xfc, !PT ;  /* 0x000000130e0e7212 */ /* 0x000fc600078efcff */
[----:B------:R-:W-:Y:S02]  /*127b0*/  IMAD.IADD R4, R17, 0x1, R4 ;  /* 0x0000000111047824 */ /* 0x000fe400078e0204 */
[----:B------:R-:W-:-:S04]  /*127c0*/  IMAD.IADD R14, R18, 0x1, R14 ;  /* 0x00000001120e7824 */ /* 0x000fc800078e020e */
        /* <DEDUP_REMOVED lines=21> */
[C---:B------:R-:W-:Y:S02]  /*12920*/  VIADD R12, R0.reuse, 0x6800 ;  /* 0x00006800000c7836 */ /* 0x040fe40000000000 */
[----:B------:R-:W-:Y:S02]  /*12930*/  VIADD R0, R0, 0x7000 ;  /* 0x0000700000007836 */ /* 0x000fe40000000000 */
[----:B------:R-:W1:Y:S02]  /*12940*/  LDSM.16.MT88.4 R4, [R4+0xf200] ;  /* 0x00f200000404783b */ /* 0x000e640000004200 */
[----:B-1----:R-:W-:-:S02]  /*12950*/  PRMT R8, R4, 0x6420, R5 ;  /* 0x0000642004087816 */ /* 0x002fc40000000005 */
        /* <DEDUP_REMOVED lines=18> */
[----:B-1----:R-:W-:-:S06]  /*12a80*/  IMAD.IADD R4, R17, 0x1, R21 ;  /* 0x0000000111047824 */ /* 0x002fcc00078e0215 */
[----:B------:R-:W1:Y:S02]  /*12a90*/  LDSM.16.MT88.4 R4, [R4+0xf200] ;  /* 0x00f200000404783b */ /* 0x000e640000004200 */
[C-C-:B-1----:R-:W-:Y:S02]  /*12aa0*/  PRMT R8, R4.reuse, 0x6420, R5.reuse ;  /* 0x0000642004087816 */ /* 0x142fe40000000005 */
[----:B------:R-:W-:Y:S01]  /*12ab0*/  PRMT R9, R4, 0x7531, R5 ;  /* 0x0000753104097816 */ /* 0x000fe20000000005 */
[----:B------:R-:W-:Y:S01]  /*12ac0*/  IMAD.IADD R4, R17, 0x1, R13 ;  /* 0x0000000111047824 */ /* 0x000fe200078e020d */
[C-C-:B------:R-:W-:Y:S02]  /*12ad0*/  PRMT R10, R6.reuse, 0x6420, R7.reuse ;  /* 0x00006420060a7816 */ /* 0x140fe40000000007 */
[----:B------:R-:W-:-:S05]  /*12ae0*/  PRMT R11, R6, 0x7531, R7 ;  /* 0x00007531060b7816 */ /* 0x000fca0000000007 */
[----:B------:R-:W-:Y:S04]  /*12af0*/  STSM.16.M88.4 [R14], R8 ;  /* 0x000000080e007844 */ /* 0x000fe80000000200 */
[----:B------:R-:W1:Y:S02]  /*12b00*/  LDSM.16.MT88.4 R4, [R4+0xf200] ;  /* 0x00f200000404783b */ /* 0x000e640000004200 */
[C-C-:B-1----:R-:W-:Y:S02]  /*12b10*/  PRMT R8, R4.reuse, 0x6420, R5.reuse ;  /* 0x0000642004087816 */ /* 0x142fe40000000005 */
[----:B------:R-:W-:Y:S02]  /*12b20*/  PRMT R9, R4, 0x7531, R5 ;  /* 0x0000753104097816 */ /* 0x000fe40000000005 */
[----:B------:R-:W-:-:S02]  /*12b30*/  LOP3.LUT R4, R0, R2, RZ, 0xfc, !PT ;  /* 0x0000000200047212 */ /* 0x000fc400078efcff */
[----:B------:R1:W5:Y:S01]  /*12b40*/  LDL.LU R2, [R1+0x44] ;  /* 0x0000440001027983 */ /* 0x0003620000300800 */
[C-C-:B------:R-:W-:Y:S02]  /*12b50*/  PRMT R10, R6.reuse, 0x6420, R7.reuse ;  /* 0x00006420060a7816 */ /* 0x140fe40000000007 */
[----:B------:R-:W-:Y:S01]  /*12b60*/  PRMT R11, R6, 0x7531, R7 ;  /* 0x00007531060b7816 */ /* 0x000fe20000000007 */
[----:B------:R-:W-:-:S04]  /*12b70*/  IMAD.IADD R4, R17, 0x1, R4 ;  /* 0x0000000111047824 */ /* 0x000fc800078e0204 */
[----:B------:R-:W-:Y:S04]  /*12b80*/  STSM.16.M88.4 [R12], R8 ;  /* 0x000000080c007844 */ /* 0x000fe80000000200 */
[----:B------:R-:W2:Y:S01]  /*12b90*/  LDSM.16.MT88.4 R4, [R4+0xf200] ;  /* 0x00f200000404783b */ /* 0x000ea20000004200 */
[----:B------:R-:W-:-:S05]  /*12ba0*/  LOP3.LUT R0, R0, R19, RZ, 0xfc, !PT ;  /* 0x0000001300007212 */ /* 0x000fca00078efcff */
[----:B------:R-:W-:Y:S01]  /*12bb0*/  IMAD.IADD R0, R18, 0x1, R0 ;  /* 0x0000000112007824 */ /* 0x000fe200078e0200 */
[C-C-:B--2---:R-:W-:Y:S02]  /*12bc0*/  PRMT R8, R4.reuse, 0x6420, R5.reuse ;  /* 0x0000642004087816 */ /* 0x144fe40000000005 */
        /* <DEDUP_REMOVED lines=12> */
.L_x_3382:
[----:B-1----:R-:W1:Y:S01]  /*12c90*/  S2R R0, SR_TID.X ;  /* 0x0000000000007919 */ /* 0x002e620000002100 */
[----:B--2---:R2:W-:Y:S01]  /*12ca0*/  SYNCS.ARRIVE.TRANS64.A1T0 RZ, [R3+URZ+0x33450], RZ ;  /* 0x033450ff03ff79a7 */ /* 0x0045e2000810003f */
[----:B------:R3:W5:Y:S01]  /*12cb0*/  LDL R8, [R1+0x4] ;  /* 0x0000040001087983 */ /* 0x0007620000100800 */
[----:B-1----:R-:W-:-:S03]  /*12cc0*/  LOP3.LUT R4, R0, 0x7f, RZ, 0xc0, !PT ;  /* 0x0000007f00047812 */ /* 0x002fc600078ec0ff */
[----:B------:R-:W4:Y:S01]  /*12cd0*/  LDL R0, [R1+0x18] ;  /* 0x0000180001007983 */ /* 0x000f220000100800 */
[----:B------:R-:W-:Y:S01]  /*12ce0*/  BAR.SYNC.DEFER_BLOCKING 0x2, 0x80 ;  /* 0x0082000000007b1d */ /* 0x000fe20000010000 */
[----:B------:R-:W-:-:S13]  /*12cf0*/  ISETP.NE.AND P0, PT, R4, RZ, PT ;  /* 0x000000ff0400720c */ /* 0x000fda0003f05270 */
[----:B--2---:R-:W-:-:S05]  /*12d00*/  @!P0 VIADD R3, R3, 0x33480 ;  /* 0x0003348003038836 */ /* 0x004fca0000000000 */
[----:B------:R-:W-:-:S04]  /*12d10*/  @!P0 PRMT R3, RZ, 0x654, R3 ;  /* 0x00000654ff038816 */ /* 0x000fc80000000003 */
[----:B------:R3:W-:Y:S01]  /*12d20*/  @!P0 SYNCS.ARRIVE.TRANS64.RED.A1T0 RZ, [R3+URZ], RZ ;  /* 0x000000ff03ff89a7 */ /* 0x0007e2000810043f */
[C---:B----45:R-:W-:Y:S01]  /*12d30*/  ISETP.GT.AND P0, PT, R2.reuse, R0, PT ;  /* 0x000000000200720c */ /* 0x070fe20003f04270 */
[----:B------:R-:W-:Y:S01]  /*12d40*/  VIADD R2, R2, 0xffffffff ;  /* 0xffffffff02027836 */ /* 0x000fe20000000000 */
[----:B------:R3:W5:Y:S11]  /*12d50*/  LDL R0, [R1+0xc] ;  /* 0x00000c0001007983 */ /* 0x0007760000100800 */
[----:B---3--:R-:W-:Y:S05]  /*12d60*/  @P0 BRA `(.L_x_3383) ;  /* 0xffffffe400fc0947 */ /* 0x008fea000383ffff */
.L_x_3359:
[----:B------:R-:W1:Y:S01]  /*12d70*/  S2R R3, SR_TID.X ;  /* 0x0000000000037919 */ /* 0x000e620000002100 */
[----:B------:R-:W-:Y:S01]  /*12d80*/  BSSY B0, `(.L_x_3384) ;  /* 0x0000011000007945 */ /* 0x000fe20003800000 */
[----:B-1----:R-:W-:-:S04]  /*12d90*/  LOP3.LUT R3, R3, 0x7f, RZ, 0xc0, !PT ;  /* 0x0000007f03037812 */ /* 0x002fc800078ec0ff */
[----:B------:R-:W-:-:S13]  /*12da0*/  ISETP.NE.AND P0, PT, R3, RZ, PT ;  /* 0x000000ff0300720c */ /* 0x000fda0003f05270 */
[----:B------:R-:W-:Y:S05]  /*12db0*/  @P0 BRA `(.L_x_3385) ;  /* 0x0000000000340947 */ /* 0x000fea0003800000 */
[----:B------:R-:W1:Y:S01]  /*12dc0*/  S2R R3, SR_LANEID ;  /* 0x0000000000037919 */ /* 0x000e620000000000 */
[----:B------:R-:W-:Y:S02]  /*12dd0*/  VOTEU.ANY UR4, UPT, PT ;  /* 0x0000000000047886 */ /* 0x000fe400038e0100 */
[----:B0----5:R-:W1:Y:S08]  /*12de0*/  FLO.U32 R0, UR4 ;  /* 0x0000000400007d00 */ /* 0x021e7000080e0000 */
[----:B--2---:R-:W0:Y:S01]  /*12df0*/  POPC R5, UR4 ;  /* 0x0000000400057d09 */ /* 0x004e220008000000 */
[----:B-1----:R-:W-:-:S02]  /*12e00*/  ISETP.EQ.U32.AND P1, PT, R0, R3, PT ;  /* 0x000000030000720c */ /* 0x002fc40003f22070 */
[----:B------:R-:W0:Y:S11]  /*12e10*/  LDC.64 R2, c[0x0][0xc60] ;  /* 0x00031800ff027b82 */ /* 0x000e360000000a00 */
[----:B0-----:R-:W2:Y:S01]  /*12e20*/  @P1 ATOMG.E.ADD.STRONG.GPU PT, R3, desc[UR50][R2.64], R5 ;  /* 0x00000005020319a8 */ /* 0x001ea200081ee1f2 */
[----:B------:R-:W0:Y:S02]  /*12e30*/  S2R R4, SR_LTMASK ;  /* 0x0000000000047919 */ /* 0x000e240000003900 */
[----:B0-----:R-:W-:-:S04]  /*12e40*/  LOP3.LUT R4, R4, UR4, RZ, 0xc0, !PT ;  /* 0x0000000404047c12 */ /* 0x001fc8000f8ec0ff */
[----:B------:R-:W0:Y:S01]  /*12e50*/  POPC R7, R4 ;  /* 0x0000000400077309 */ /* 0x000e220000000000 */
[----:B--2---:R-:W0:Y:S02]  /*12e60*/  SHFL.IDX PT, R0, R3, R0, 0x1f ;  /* 0x00001f0003007589 */ /* 0x004e2400000e0000 */
[----:B0-----:R-:W-:-:S05]  /*12e70*/  IADD3 R0, R0, UR41, R7 ;  /* 0x0000002900007c10 */ /* 0x001fca000fffe007 */
[----:B------:R1:W-:Y:S02]  /*12e80*/  STL [R1+0x20], R0 ;  /* 0x0000200001007387 */ /* 0x0003e40000100800 */
.L_x_3385:
[----:B------:R-:W-:Y:S05]  /*12e90*/  BSYNC B0 ;  /* 0x0000000000007941 */ /* 0x000fea0003800000 */
.L_x_3384:
[----:B------:R-:W-:-:S06]  /*12ea0*/  UISETP.NE.AND UP0, UPT, UR39, 0x3, UPT ;  /* 0x000000032700788c */ /* 0x000fcc000bf05270 */
[----:B------:R-:W-:-:S13]  /*12eb0*/  PLOP3.LUT P1, PT, PT, PT, UP0, 0x80, 0x0 ;  /* 0x000000000000781c */ /* 0x000fda0003f2f008 */
[----:B------:R-:W-:Y:S05]  /*12ec0*/  @!P1 BRA `(.L_x_3386) ;  /* 0x0000000000049947 */ /* 0x000fea0003800000 */
[----:B------:R-:W-:Y:S01]  /*12ed0*/  BPT.TRAP 0x1 ;  /* 0x000000040000795c */ /* 0x000fe20000300000 */
.L_x_3386:
[----:B------:R-:W3:Y:S04]  /*12ee0*/  LDL R3, [R1+0xc] ;  /* 0x00000c0001037983 */ /* 0x000ee80000100800 */
[----:B------:R-:W4:Y:S01]  /*12ef0*/  LDL R2, [R1+0x4] ;  /* 0x0000040001027983 */ /* 0x000f220000100800 */
[----:B01---5:R-:W-:Y:S01]  /*12f00*/  IMAD.U32 R0, RZ, RZ, UR42 ;  /* 0x0000002aff007e24 */ /* 0x023fe2000f8e00ff */
[----:B------:R-:W-:Y:S04]  /*12f10*/  BSSY B0, `(.L_x_3387) ;  /* 0x0000007000007945 */ /* 0x000fe80003800000 */
[----:B------:R-:W-:-:S02]  /*12f20*/  ISETP.NE.AND P2, PT, R0, 0x3, PT ;  /* 0x000000030000780c */ /* 0x000fc40003f45270 */
[----:B---3--:R-:W-:-:S04]  /*12f30*/  LOP3.LUT R3, R3, 0x1, RZ, 0x3c, !PT ;  /* 0x0000000103037812 */ /* 0x008fc800078e3cff */
[----:B------:R-:W-:Y:S01]  /*12f40*/  SHF.L.U32 R3, R3, 0x1f, RZ ;  /* 0x0000001f03037819 */ /* 0x000fe200000006ff */
[----:B----4-:R-:W-:-:S04]  /*12f50*/  IMAD R0, R2, 0x8, R17 ;  /* 0x0000000802007824 */ /* 0x010fc800078e0211 */
[----:B------:R-:W0:Y:S02]  /*12f60*/  SYNCS.PHASECHK.TRANS64.TRYWAIT P1, [R0+URZ+0x33470], R3 ;  /* 0x03347003000075a7 */ /* 0x000e24000802017f */
[----:B0-----:R-:W-:Y:S05]  /*12f70*/  @!P1 BRA `(.L_x_3388) ;  /* 0x0000002400d89947 */ /* 0x001fea0003800000 */
.L_x_3438:
[----:B------:R-:W-:Y:S05]  /*12f80*/  BSYNC B0 ;  /* 0x0000000000007941 */ /* 0x000fea0003800000 */
.L_x_3387:
[----:B------:R-:W-:Y:S05]  /*12f90*/  @!P2 BRA `(.L_x_3389) ;  /* 0x000000000004a947 */ /* 0x000fea0003800000 */
[----:B------:R-:W-:Y:S01]  /*12fa0*/  BPT.TRAP 0x1 ;  /* 0x000000040000795c */ /* 0x000fe20000300000 */
.L_x_3389:
[----:B------:R-:W0:Y:S02]  /*12fb0*/  LDL R2, [R1+0xc] ;  /* 0x00000c0001027983 */ /* 0x000e240000100800 */
[----:B0-----:R-:W-:-:S04]  /*12fc0*/  SHF.L.U32 R3, R2, 0x1f, RZ ;  /* 0x0000001f02037819 */ /* 0x001fc800000006ff */
[----:B------:R-:W0:Y:S02]  /*12fd0*/  SYNCS.PHASECHK.TRANS64.TRYWAIT P1, [R0+URZ+0x33460], R3 ;  /* 0x03346003000075a7 */ /* 0x000e24000802017f */
[----:B0-----:R-:W-:Y:S05]  /*12fe0*/  @!P1 BRA `(.L_x_3390) ;  /* 0x0000002400d09947 */ /* 0x001fea0003800000 */
.L_x_3439:
[----:B------:R-:W3:Y:S04]  /*12ff0*/  LDL R2, [R1+0x4] ;  /* 0x0000040001027983 */ /* 0x000ee80000100800 */
[----:B------:R-:W4:Y:S01]  /*13000*/  LDL R15, [R1] ;  /* 0x00000000010f7983 */ /* 0x000f220000100800 */
[----:B------:R-:W-:Y:S05]  /*13010*/  WARPSYNC.ALL ;  /* 0x0000000000007948 */ /* 0x000fea0003800000 */
[----:B---3--:R-:W-:-:S04]  /*13020*/  IMAD R2, R2, 0x7800, RZ ;  /* 0x0000780002027824 */ /* 0x008fc800078e02ff */
[C---:B------:R-:W-:Y:S01]  /*13030*/  VIADD R13, R2.reuse, 0x2800 ;  /* 0x00002800020d7836 */ /* 0x040fe20000000000 */
[C---:B----4-:R-:W-:Y:S01]  /*13040*/  LOP3.LUT R4, R2.reuse, R15, RZ, 0xfc, !PT ;  /* 0x0000000f02047212 */ /* 0x050fe200078efcff */
[C---:B------:R-:W-:Y:S01]  /*13050*/  VIADD R20, R2.reuse, 0x5000 ;  /* 0x0000500002147836 */ /* 0x040fe20000000000 */
[C---:B0-----:R-:W-:Y:S01]  /*13060*/  LOP3.LUT R3, R2.reuse, R19, RZ, 0xfc, !PT ;  /* 0x0000001302037212 */ /* 0x041fe200078efcff */
[----:B------:R-:W-:Y:S02]  /*13070*/  VIADD R12, R2, 0x1000 ;  /* 0x00001000020c7836 */ /* 0x000fe40000000000 */
[----:B------:R-:W-:Y:S02]  /*13080*/  IMAD.IADD R4, R17, 0x1, R4 ;  /* 0x0000000111047824 */ /* 0x000fe400078e0204 */
[----:B------:R-:W-:Y:S02]  /*13090*/  IMAD.IADD R3, R18, 0x1, R3 ;  /* 0x0000000112037824 */ /* 0x000fe400078e0203 */
[----:B------:R-:W-:-:S02]  /*130a0*/  VIADD R14, R2, 0x1800 ;  /* 0x00001800020e7836 */ /* 0x000fc40000000000 */
[----:B--2---:R-:W0:Y:S01]  /*130b0*/  LDSM.16.MT88.4 R4, [R4+0xf200] ;  /* 0x00f200000404783b */ /* 0x004e220000004200 */
[----:B------:R-:W-:Y:S01]  /*130c0*/  VIADD R16, R2, 0x2000 ;  /* 0x0000200002107836 */ /* 0x000fe20000000000 */
[C-C-:B0-----:R-:W-:Y:S02]  /*130d0*/  PRMT R8, R4.reuse, 0x6420, R5.reuse ;  /* 0x0000642004087816 */ /* 0x141fe40000000005 */
[----:B------:R-:W-:Y:S02]  /*130e0*/  PRMT R9, R4, 0x7531, R5 ;  /* 0x0000753104097816 */ /* 0x000fe40000000005 */
[C-C-:B------:R-:W-:Y:S02]  /*130f0*/  PRMT R10, R6.reuse, 0x6420, R7.reuse ;  /* 0x00006420060a7816 */ /* 0x140fe40000000007 */
[----:B------:R-:W-:-:S05]  /*13100*/  PRMT R11, R6, 0x7531, R7 ;  /* 0x00007531060b7816 */ /* 0x000fca0000000007 */
[----:B------:R0:W-:Y:S02]  /*13110*/  STSM.16.M88.4 [R3], R8 ;  /* 0x0000000803007844 */ /* 0x0001e40000000200 */
[----:B0-----:R-:W-:-:S05]  /*13120*/  LOP3.LUT R3, R13, R15, RZ, 0xfc, !PT ;  /* 0x0000000f0d037212 */ /* 0x001fca00078efcff */
[----:B------:R-:W-:-:S05]  /*13130*/  IMAD.IADD R3, R17, 0x1, R3 ;  /* 0x0000000111037824 */ /* 0x000fca00078e0203 */
[----:B------:R0:W1:Y:S02]  /*13140*/  LDSM.16.MT88.4 R4, [R3+0xf200] ;  /* 0x00f200000304783b */ /* 0x0000640000004200 */
[----:B0-----:R-:W-:Y:S01]  /*13150*/  VIADD R3, R2, 0x800 ;  /* 0x0000080002037836 */ /* 0x001fe20000000000 */
[C-C-:B-1----:R-:W-:Y:S02]  /*13160*/  PRMT R8, R4.reuse, 0x6420, R5.reuse ;  /* 0x0000642004087816 */ /* 0x142fe40000000005 */
[----:B------:R-:W-:Y:S02]  /*13170*/  PRMT R9, R4, 0x7531, R5 ;  /* 0x0000753104097816 */ /* 0x000fe40000000005 */
[C---:B------:R-:W-:Y:S02]  /*13180*/  LOP3.LUT R4, R3.reuse, R19, RZ, 0xfc, !PT ;  /* 0x0000001303047212 */ /* 0x040fe400078efcff */
[C-C-:B------:R-:W-:Y:S02]  /*13190*/  PRMT R10, R6.reuse, 0x6420, R7.reuse ;  /* 0x00006420060a7816 */ /* 0x140fe40000000007 */
[----:B------:R-:W-:Y:S01]  /*131a0*/  PRMT R11, R6, 0x7531, R7 ;  /* 0x00007531060b7816 */ /* 0x000fe20000000007 */
[----:B------:R-:W-:Y:S01]  /*131b0*/  IMAD.IADD R4, R18, 0x1, R4 ;  /* 0x0000000112047824 */ /* 0x000fe200078e0204 */
[----:B------:R-:W-:-:S04]  /*131c0*/  LOP3.LUT R3, R3, R15, RZ, 0xfc, !PT ;  /* 0x0000000f03037212 */ /* 0x000fc800078efcff */
[----:B------:R0:W-:Y:S01]  /*131d0*/  STSM.16.M88.4 [R4], R8 ;  /* 0x0000000804007844 */ /* 0x0001e20000000200 */
[----:B------:R-:W-:Y:S01]  /*131e0*/  IMAD.IADD R3, R17, 0x1, R3 ;  /* 0x0000000111037824 */ /* 0x000fe200078e0203 */
[----:B0-----:R-:W-:-:S05]  /*131f0*/  LOP3.LUT R4, R20, R15, RZ, 0xfc, !PT ;  /* 0x0000000f14047212 */ /* 0x001fca00078efcff */
[----:B------:R-:W-:-:S06]  /*13200*/  IMAD.IADD R4, R17, 0x1, R4 ;  /* 0x0000000111047824 */ /* 0x000fcc00078e0204 */
[----:B------:R-:W0:Y:S02]  /*13210*/  LDSM.16.MT88.4 R4, [R4+0xf200] ;  /* 0x00f200000404783b */ /* 0x000e240000004200 */
[C-C-:B0-----:R-:W-:Y:S02]  /*13220*/  PRMT R8, R4.reuse, 0x6420, R5.reuse ;  /* 0x0000642004087816 */ /* 0x141fe40000000005 */
[----:B------:R-:W-:Y:S02]  /*13230*/  PRMT R9, R4, 0x7531, R5 ;  /* 0x0000753104097816 */ /* 0x000fe40000000005 */
[----:B------:R-:W-:Y:S02]  /*13240*/  LOP3.LUT R4, R12, R19, RZ, 0xfc, !PT ;  /* 0x000000130c047212 */ /* 0x000fe400078efcff */
[C-C-:B------:R-:W-:Y:S02]  /*13250*/  PRMT R10, R6.reuse, 0x6420, R7.reuse ;  /* 0x00006420060a7816 */ /* 0x140fe40000000007 */
[----:B------:R-:W-:Y:S01]  /*13260*/  PRMT R11, R6, 0x7531, R7 ;  /* 0x00007531060b7816 */ /* 0x000fe20000000007 */
[----:B------:R-:W-:-:S05]  /*13270*/  IMAD.IADD R4, R18, 0x1, R4 ;  /* 0x0000000112047824 */ /* 0x000fca00078e0204 */
[----:B------:R-:W-:Y:S04]  /*13280*/  STSM.16.M88.4 [R4], R8 ;  /* 0x0000000804007844 */ /* 0x000fe80000000200 */
[----:B------:R0:W1:Y:S02]  /*13290*/  LDSM.16.MT88.4 R4, [R3+0xf200] ;  /* 0x00f200000304783b */ /* 0x0000640000004200 */
[----:B0-----:R-:W-:-:S05]  /*132a0*/  LOP3.LUT R3, R14, R19, RZ, 0xfc, !PT ;  /* 0x000000130e037212 */ /* 0x001fca00078efcff */
[----:B------:R-:W-:Y:S01]  /*132b0*/  IMAD.IADD R3, R18, 0x1, R3 ;  /* 0x0000000112037824 */ /* 0x000fe200078e0203 */
[C-C-:B-1----:R-:W-:Y:S02]  /*132c0*/  PRMT R8, R4.reuse, 0x6420, R5.reuse ;  /* 0x0000642004087816 */ /* 0x142fe40000000005 */
[----:B------:R-:W-:Y:S02]  /*132d0*/  PRMT R9, R4, 0x7531, R5 ;  /* 0x0000753104097816 */ /* 0x000fe40000000005 */
[C-C-:B------:R-:W-:Y:S02]  /*132e0*/  PRMT R10, R6.reuse, 0x6420, R7.reuse ;  /* 0x00006420060a7816 */ /* 0x140fe40000000007 */
[----:B------:R-:W-:-:S05]  /*132f0*/  PRMT R11, R6, 0x7531, R7 ;  /* 0x00007531060b7816 */ /* 0x000fca0000000007 */
[----:B------:R0:W-:Y:S02]  /*13300*/  STSM.16.M88.4 [R3], R8 ;  /* 0x0000000803007844 */ /* 0x0001e40000000200 */
[----:B0-----:R-:W-:-:S05]  /*13310*/  VIADD R3, R2, 0x3000 ;  /* 0x0000300002037836 */ /* 0x001fca0000000000 */
[C---:B------:R-:W-:Y:S02]  /*13320*/  LOP3.LUT R4, R3.reuse, R15, RZ, 0xfc, !PT ;  /* 0x0000000f03047212 */ /* 0x040fe400078efcff */
[----:B------:R-:W-:-:S03]  /*13330*/  LOP3.LUT R3, R3, R19, RZ, 0xfc, !PT ;  /* 0x0000001303037212 */ /* 0x000fc600078efcff */
[----:B------:R-:W-:Y:S02]  /*13340*/  IMAD.IADD R4, R17, 0x1, R4 ;  /* 0x0000000111047824 */ /* 0x000fe400078e0204 */
[----:B------:R-:W-:-:S04]  /*13350*/  IMAD.IADD R3, R18, 0x1, R3 ;  /* 0x0000000112037824 */ /* 0x000fc800078e0203 */
[----:B------:R-:W0:Y:S02]  /*13360*/  LDSM.16.MT88.4 R4, [R4+0xf200] ;  /* 0x00f200000404783b */ /* 0x000e240000004200 */
[C-C-:B0-----:R-:W-:Y:S02]  /*13370*/  PRMT R8, R4.reuse, 0x6420, R5.reuse ;  /* 0x0000642004087816 */ /* 0x141fe40000000005 */
[----:B------:R-:W-:Y:S02]  /*13380*/  PRMT R9, R4, 0x7531, R5 ;  /* 0x0000753104097816 */ /* 0x000fe40000000005 */
[----:B------:R-:W-:Y:S02]  /*13390*/  LOP3.LUT R4, R16, R19, RZ, 0xfc, !PT ;  /* 0x0000001310047212 */ /* 0x000fe400078efcff */
[C-C-:B------:R-:W-:Y:S02]  /*133a0*/  PRMT R10, R6.reuse, 0x6420, R7.reuse ;  /* 0x00006420060a7816 */ /* 0x140fe40000000007 */
[----:B------:R-:W-:Y:S01]  /*133b0*/  PRMT R11, R6, 0x7531, R7 ;  /* 0x00007531060b7816 */ /* 0x000fe20000000007 */
[----:B------:R-:W-:-:S05]  /*133c0*/  IMAD.IADD R4, R18, 0x1, R4 ;  /* 0x0000000112047824 */ /* 0x000fca00078e0204 */
[----:B------:R0:W-:Y:S02]  /*133d0*/  STSM.16.M88.4 [R4], R8 ;  /* 0x0000000804007844 */ /* 0x0001e40000000200 */
[----:B0-----:R-:W-:Y:S02]  /*133e0*/  IMAD.MOV.U32 R11, RZ, RZ, R15 ;  /* 0x000000ffff0b7224 */ /* 0x001fe400078e000f */
[----:B------:R-:W-:-:S05]  /*133f0*/  VIADD R15, R2, 0x5800 ;  /* 0x00005800020f7836 */ /* 0x000fca0000000000 */
[----:B------:R-:W-:-:S05]  /*13400*/  LOP3.LUT R4, R15, R11, RZ, 0xfc, !PT ;  /* 0x0000000b0f047212 */ /* 0x000fca00078efcff */
[----:B------:R-:W-:-:S06]  /*13410*/  IMAD.IADD R4, R17, 0x1, R4 ;  /* 0x0000000111047824 */ /* 0x000fcc00078e0204 */
[----:B------:R-:W0:Y:S02]  /*13420*/  LDSM.16.MT88.4 R4, [R4+0xf200] ;  /* 0x00f200000404783b */ /* 0x000e240000004200 */
[C-C-:B0-----:R-:W-:Y:S02]  /*13430*/  PRMT R8, R4.reuse, 0x6420, R5.reuse ;  /* 0x0000642004087816 */ /* 0x141fe40000000005 */
[----:B------:R-:W-:Y:S01]  /*13440*/  PRMT R9, R4, 0x7531, R5 ;  /* 0x0000753104097816 */ /* 0x000fe20000000005 */
[----:B------:R-:W-:Y:S01]  /*13450*/  IMAD.MOV.U32 R5, RZ, RZ, R11 ;  /* 0x000000ffff057224 */ /* 0x000fe200078e000b */
[----:B------:R-:W-:Y:S01]  /*13460*/  LOP3.LUT R4, R13, R19, RZ, 0xfc, !PT ;  /* 0x000000130d047212 */ /* 0x000fe200078efcff */
[----:B------:R-:W-:Y:S01]  /*13470*/  VIADD R13, R2, 0x6000 ;  /* 0x00006000020d7836 */ /* 0x000fe20000000000 */
[C-C-:B------:R-:W-:Y:S02]  /*13480*/  PRMT R10, R6.reuse, 0x6420, R7.reuse ;  /* 0x00006420060a7816 */ /* 0x140fe40000000007 */
[----:B------:R-:W-:Y:S01]  /*13490*/  PRMT R11, R6, 0x7531, R7 ;  /* 0x00007531060b7816 */ /* 0x000fe20000000007 */
[----:B------:R-:W-:Y:S01]  /*134a0*/  IMAD.IADD R4, R18, 0x1, R4 ;  /* 0x0000000112047824 */ /* 0x000fe200078e0204 */
[----:B------:R-:W-:-:S04]  /*134b0*/  LOP3.LUT R12, R12, R5, RZ, 0xfc, !PT ;  /* 0x000000050c0c7212 */ /* 0x000fc800078efcff */
[----:B------:R0:W-:Y:S02]  /*134c0*/  STSM.16.M88.4 [R4], R8 ;  /* 0x0000000804007844 */ /* 0x0001e40000000200 */
[----:B0-----:R-:W-:Y:S02]  /*134d0*/  IMAD.IADD R4, R17, 0x1, R12 ;  /* 0x0000000111047824 */ /* 0x001fe400078e020c */
[----:B------:R-:W-:-:S04]  /*134e0*/  IMAD.MOV.U32 R12, RZ, RZ, R5 ;  /* 0x000000ffff0c7224 */ /* 0x000fc800078e0005 */
[----:B------:R-:W0:Y:S01]  /*134f0*/  LDSM.16.MT88.4 R4, [R4+0xf200] ;  /* 0x00f200000404783b */ /* 0x000e220000004200 */
[----:B------:R-:W-:Y:S02]  /*13500*/  LOP3.LUT R14, R14, R12, RZ, 0xfc, !PT ;  /* 0x0000000c0e0e7212 */ /* 0x000fe400078efcff */
[C-C-:B0-----:R-:W-:Y:S02]  /*13510*/  PRMT R8, R4.reuse, 0x6420, R5.reuse ;  /* 0x0000642004087816 */ /* 0x141fe40000000005 */
        /* <DEDUP_REMOVED lines=21> */
[----:B------:R-:W-:Y:S02]  /*13670*/  LOP3.LUT R4, R3, R19, RZ, 0xfc, !PT ;  /* 0x0000001303047212 */ /* 0x000fe400078efcff */
[C-C-:B------:R-:W-:Y:S02]  /*13680*/  PRMT R10, R6.reuse, 0x6420, R7.reuse ;  /* 0x00006420060a7816 */ /* 0x140fe40000000007 */
[----:B------:R-:W-:Y:S01]  /*13690*/  PRMT R11, R6, 0x7531, R7 ;  /* 0x00007531060b7816 */ /* 0x000fe20000000007 */
[----:B------:R-:W-:-:S05]  /*136a0*/  IMAD.IADD R4, R18, 0x1, R4 ;  /* 0x0000000112047824 */ /* 0x000fca00078e0204 */
[----:B------:R0:W-:Y:S02]  /*136b0*/  STSM.16.M88.4 [R4], R8 ;  /* 0x0000000804007844 */ /* 0x0001e40000000200 */
[----:B0-----:R-:W-:Y:S02]  /*136c0*/  IMAD.IADD R4, R17, 0x1, R14 ;  /* 0x0000000111047824 */ /* 0x001fe400078e020e */
[----:B------:R-:W-:Y:S02]  /*136d0*/  IMAD.MOV.U32 R14, RZ, RZ, R12 ;  /* 0x000000ffff0e7224 */ /* 0x000fe400078e000c */
[----:B------:R-:W-:Y:S02]  /*136e0*/  VIADD R12, R2, 0x4800 ;  /* 0x00004800020c7836 */ /* 0x000fe40000000000 */
[----:B------:R-:W0:Y:S01]  /*136f0*/  LDSM.16.MT88.4 R4, [R4+0xf200] ;  /* 0x00f200000404783b */ /* 0x000e220000004200 */
[-C--:B------:R-:W-:Y:S02]  /*13700*/  LOP3.LUT R3, R3, R14.reuse, RZ, 0xfc, !PT ;  /* 0x0000000e03037212 */ /* 0x080fe400078efcff */
[----:B------:R-:W-:-:S03]  /*13710*/  LOP3.LUT R16, R16, R14, RZ, 0xfc, !PT ;  /* 0x0000000e10107212 */ /* 0x000fc600078efcff */
[----:B------:R-:W-:Y:S01]  /*13720*/  IMAD.IADD R3, R17, 0x1, R3 ;  /* 0x0000000111037824 */ /* 0x000fe200078e0203 */
[C-C-:B0-----:R-:W-:Y:S02]  /*13730*/  PRMT R8, R4.reuse, 0x6420, R5.reuse ;  /* 0x0000642004087816 */ /* 0x141fe40000000005 */
[----:B------:R-:W-:Y:S02]  /*13740*/  PRMT R9, R4, 0x7531, R5 ;  /* 0x0000753104097816 */ /* 0x000fe40000000005 */
[----:B------:R-:W-:Y:S02]  /*13750*/  LOP3.LUT R4, R12, R19, RZ, 0xfc, !PT ;  /* 0x000000130c047212 */ /* 0x000fe400078efcff */
[C-C-:B------:R-:W-:Y:S02]  /*13760*/  PRMT R10, R6.reuse, 0x6420, R7.reuse ;  /* 0x00006420060a7816 */ /* 0x140fe40000000007 */
[----:B------:R-:W-:Y:S01]  /*13770*/  PRMT R11, R6, 0x7531, R7 ;  /* 0x00007531060b7816 */ /* 0x000fe20000000007 */
[----:B------:R-:W-:Y:S01]  /*13780*/  IMAD.IADD R4, R18, 0x1, R4 ;  /* 0x0000000112047824 */ /* 0x000fe200078e0204 */
[----:B------:R-:W-:-:S04]  /*13790*/  LOP3.LUT R12, R12, R14, RZ, 0xfc, !PT ;  /* 0x0000000e0c0c7212 */ /* 0x000fc800078efcff */
        /* <DEDUP_REMOVED lines=9> */
[C---:B0-----:R-:W-:Y:S02]  /*13830*/  VIADD R3, R2.reuse, 0x6800 ;  /* 0x0000680002037836 */ /* 0x041fe40000000000 */
[----:B------:R-:W-:-:S03]  /*13840*/  VIADD R2, R2, 0x7000 ;  /* 0x0000700002027836 */ /* 0x000fc60000000000 */
        /* <DEDUP_REMOVED lines=12> */
[----:B0-----:R-:W-:-:S06]  /*13910*/  IMAD.IADD R4, R17, 0x1, R16 ;  /* 0x0000000111047824 */ /* 0x001fcc00078e0210 */
        /* <DEDUP_REMOVED lines=15> */
[----:B------:R-:W-:Y:S01]  /*13a10*/  IMAD.IADD R6, R17, 0x1, R6 ;  /* 0x0000000111067824 */ /* 0x000fe200078e0206 */
[----:B------:R-:W-:-:S03]  /*13a20*/  LOP3.LUT R2, R2, R19, RZ, 0xfc, !PT ;  /* 0x0000001302027212 */ /* 0x000fc600078efcff */
[----:B------:R-:W-:Y:S02]  /*13a30*/  STSM.16.M88.4 [R3], R8 ;  /* 0x0000000803007844 */ /* 0x000fe40000000200 */
[----:B------:R-:W-:Y:S02]  /*13a40*/  IMAD.IADD R18, R18, 0x1, R2 ;  /* 0x0000000112127824 */ /* 0x000fe400078e0202 */
[----:B------:R-:W0:Y:S02]  /*13a50*/  LDSM.16.MT88.4 R4, [R6+0xf200] ;  /* 0x00f200000604783b */ /* 0x000e240000004200 */
        /* <DEDUP_REMOVED lines=13> */
.L_x_3391:
[----:B------:R-:W2:Y:S01]  /*13b30*/  LDL.LU R4, [R1+0x4] ;  /* 0x0000040001047983 */ /* 0x000ea20000300800 */
[----:B-1----:R2:W-:Y:S03]  /*13b40*/  SYNCS.ARRIVE.TRANS64.A1T0 RZ, [R0+URZ+0x33450], RZ ;  /* 0x033450ff00ff79a7 */ /* 0x0025e6000810003f */
[----:B------:R-:W3:Y:S01]  /*13b50*/  LDL.LU R3, [R1+0xc] ;  /* 0x00000c0001037983 */ /* 0x000ee20000300800 */
[----:B------:R-:W-:-:S05]  /*13b60*/  @!P0 VIADD R2, R0, 0x33480 ;  /* 0x0003348000028836 */ /* 0x000fca0000000000 */
[----:B------:R-:W-:Y:S01]  /*13b70*/  @!P0 PRMT R2, RZ, 0x654, R2 ;  /* 0x00000654ff028816 */ /* 0x000fe20000000002 */
[----:B------:R-:W-:Y:S06]  /*13b80*/  BAR.SYNC.DEFER_BLOCKING 0x2, 0x80 ;  /* 0x0082000000007b1d */ /* 0x000fec0000010000 */
[----:B------:R1:W-:Y:S01]  /*13b90*/  @!P0 SYNCS.ARRIVE.TRANS64.RED.A1T0 RZ, [R2+URZ], RZ ;  /* 0x000000ff02ff89a7 */ /* 0x0003e2000810043f */
[----:B--2---:R-:W-:-:S05]  /*13ba0*/  VIADD R0, R4, 0x1 ;  /* 0x0000000104007836 */ /* 0x004fca0000000000 */
[----:B------:R-:W-:-:S04]  /*13bb0*/  ISETP.NE.AND P0, PT, R0, 0x2, PT ;  /* 0x000000020000780c */ /* 0x000fc80003f05270 */
[----:B-1----:R-:W-:Y:S02]  /*13bc0*/  SEL R2, RZ, 0x1, P0 ;  /* 0x00000001ff027807 */ /* 0x002fe40000000000 */
[----:B------:R-:W-:Y:S02]  /*13bd0*/  SEL R0, R0, RZ, P0 ;  /* 0x000000ff00007207 */ /* 0x000fe40000000000 */
[----:B---3--:R-:W-:-:S03]  /*13be0*/  LOP3.LUT R3, R3, R2, RZ, 0x3c, !PT ;  /* 0x0000000203037212 */ /* 0x008fc600078e3cff */
[----:B------:R1:W-:Y:S04]  /*13bf0*/  STL [R1+0x4], R0 ;  /* 0x0000040001007387 */ /* 0x0003e80000100800 */
[----:B------:R1:W-:Y:S02]  /*13c00*/  STL [R1+0xc], R3 ;  /* 0x00000c0301007387 */ /* 0x0003e40000100800 */
.L_x_3334:
[----:B------:R-:W-:Y:S05]  /*13c10*/  BSYNC B7 ;  /* 0x0000000000077941 */ /* 0x000fea0003800000 */
.L_x_3332:
[----:B01----:R-:W2:Y:S02]  /*13c20*/  LDL R0, [R1+0x14] ;  /* 0x0000140001007983 */ /* 0x003ea40000100800 */
[----:B--2---:R-:W-:-:S13]  /*13c30*/  LOP3.LUT P0, RZ, R0, 0x2, RZ, 0xc0, !PT ;  /* 0x0000000200ff7812 */ /* 0x004fda000780c0ff */
        /* <DEDUP_REMOVED lines=13> */
.L_x_3392:
[----:B------:R-:W2:Y:S01]  /*13d10*/  LDL.LU R0, [R1+0x20] ;  /* 0x0000200001007983 */ /* 0x000ea20000300800 */
[----:B------:R-:W-:Y:S01]  /*13d20*/  ULDC UR4, c[0x0][0xc3c] ;  /* 0x00030f0000047ab9 */ /* 0x000fe20000000800 */
[----:B------:R-:W0:Y:S02]  /*13d30*/  S2R R2, SR_TID.X ;  /* 0x0000000000027919 */ /* 0x000e240000002100 */
[----:B0-----:R-:W-:-:S04]  /*13d40*/  LOP3.LUT R11, R2, 0x1f, RZ, 0xc0, !PT ;  /* 0x0000001f020b7812 */ /* 0x001fc800078ec0ff */
[C---:B------:R-:W-:Y:S01]  /*13d50*/  ISETP.NE.AND P0, PT, R11.reuse, 0x1f, PT ;  /* 0x0000001f0b00780c */ /* 0x040fe20003f05270 */
[----:B------:R-:W-:-:S05]  /*13d60*/  VIADD R6, R11, UR43 ;  /* 0x0000002b0b067c36 */ /* 0x000fca0008000000 */
[----:B------:R-:W-:Y:S01]  /*13d70*/  ISETP.GE.OR P1, PT, R6, UR4, !P0 ;  /* 0x0000000406007c0c */ /* 0x000fe2000c726670 */
[----:B------:R-:W-:Y:S02]  /*13d80*/  IMAD.MOV.U32 R7, RZ, RZ, RZ ;  /* 0x000000ffff077224 */ /* 0x000fe400078e00ff */
[----:B--2---:R-:W-:-:S10]  /*13d90*/  IMAD.MOV.U32 R10, RZ, RZ, R0 ;  /* 0x000000ffff0a7224 */ /* 0x004fd400078e0000 */
[----:B------:R-:W0:Y:S01]  /*13da0*/  @!P1 LDC.64 R2, c[0x0][0xc80] ;  /* 0x00032000ff029b82 */ /* 0x000e220000000a00 */
[----:B------:R-:W-:Y:S01]  /*13db0*/  IMAD.MOV.U32 R0, RZ, RZ, RZ ;  /* 0x000000ffff007224 */ /* 0x000fe200078e00ff */
[----:B------:R-:W-:Y:S01]  /*13dc0*/  ISETP.GE.U32.AND P2, PT, R11, 0x2, PT ;  /* 0x000000020b00780c */ /* 0x000fe20003f46070 */
[----:B------:R-:W-:-:S05]  /*13dd0*/  ULDC UR4, c[0x0][0xc3c] ;  /* 0x00030f0000047ab9 */ /* 0x000fca0000000800 */
[----:B------:R-:W1:Y:S01]  /*13de0*/  @!P1 LDC.64 R4, c[0x0][0xc78] ;  /* 0x00031e00ff049b82 */ /* 0x000e620000000a00 */
[----:B0-----:R-:W-:-:S05]  /*13df0*/  @!P1 IMAD.WIDE R2, R6, 0x4, R2 ;  /* 0x0000000406029825 */ /* 0x001fca00078e0202 */
[----:B------:R1:W2:Y:S02]  /*13e00*/  @!P1 LDG.E R0, desc[UR50][R2.64] ;  /* 0x0000003202009981 */ /* 0x0002a4000c1e1900 */
[----:B-1----:R-:W-:-:S05]  /*13e10*/  @!P1 IMAD.WIDE R2, R6, 0x4, R4 ;  /* 0x0000000406029825 */ /* 0x002fca00078e0204 */
[----:B------:R-:W2:Y:S01]  /*13e20*/  @!P1 LDG.E R7, desc[UR50][R2.64] ;  /* 0x0000003202079981 */ /* 0x000ea2000c1e1900 */
[C---:B------:R-:W-:Y:S02]  /*13e30*/  ISETP.NE.AND P1, PT, R11.reuse, RZ, PT ;  /* 0x000000ff0b00720c */ /* 0x040fe40003f25270 */
        /* <DEDUP_REMOVED lines=10> */
[----:B------:R-:W-:Y:S04]  /*13ee0*/  SHFL.IDX PT, R5, R10, 0x1, 0x1f ;  /* 0x00201f000a057f89 */ /* 0x000fe800000e0000 */
[----:B------:R-:W0:Y:S02]  /*13ef0*/  SHFL.UP PT, R8, R6, 0x4, RZ ;  /* 0x0480000006087989 */ /* 0x000e2400000e00ff */
[----:B0-----:R-:W-:-:S05]  /*13f00*/  SEL R3, R8, RZ, P3 ;  /* 0x000000ff08037207 */ /* 0x001fca0001800000 */
[----:B------:R-:W-:Y:S02]  /*13f10*/  IMAD.IADD R4, R6, 0x1, R3 ;  /* 0x0000000106047824 */ /* 0x000fe400078e0203 */
[----:B------:R-:W0:Y:S01]  /*13f20*/  LDC R3, c[0x0][0xc38] ;  /* 0x00030e00ff037b82 */ /* 0x000e220000000800 */
[----:B------:R-:W-:Y:S02]  /*13f30*/  IMAD.MOV.U32 R6, RZ, RZ, RZ ;  /* 0x000000ffff067224 */ /* 0x000fe400078e00ff */
[----:B------:R-:W1:Y:S02]  /*13f40*/  SHFL.UP PT, R2, R4, 0x8, RZ ;  /* 0x0500000004027989 */ /* 0x000e6400000e00ff */
[----:B-1----:R-:W-:-:S05]  /*13f50*/  SEL R9, R2, RZ, P4 ;  /* 0x000000ff02097207 */ /* 0x002fca0002000000 */
[----:B------:R-:W-:Y:S02]  /*13f60*/  IMAD.IADD R9, R4, 0x1, R9 ;  /* 0x0000000104097824 */ /* 0x000fe400078e0209 */
[----:B------:R-:W-:Y:S04]  /*13f70*/  SHFL.IDX PT, R4, R10, RZ, 0x1f ;  /* 0x00001fff0a047589 */ /* 0x000fe800000e0000 */
        /* <DEDUP_REMOVED lines=8> */
.L_x_3396:
[----:B------:R-:W-:-:S04]  /*14000*/  UIADD3 UR43, UR43, 0x1f, URZ ;  /* 0x0000001f2b2b7890 */ /* 0x000fc8000fffe03f */
[----:B------:R-:W-:-:S06]  /*14010*/  UISETP.GE.AND UP0, UPT, UR43, UR4, UPT ;  /* 0x000000042b00728c */ /* 0x000fcc000bf06270 */
[----:B------:R-:W-:-:S13]  /*14020*/  PLOP3.LUT P6, PT, PT, PT, UP0, 0x40, 0x0 ;  /* 0x000000000000781c */ /* 0x000fda0003fce808 */
[----:B------:R-:W-:Y:S05]  /*14030*/  @!P6 BRA `(.L_x_3395) ;  /* 0x0000000400b0e947 */ /* 0x000fea0003800000 */
[----:B------:R-:W0:Y:S02]  /*14040*/  S2R R0, SR_TID.X ;  /* 0x0000000000007919 */ /* 0x000e240000002100 */
        /* <DEDUP_REMOVED lines=33> */
.L_x_3394:
        /* <DEDUP_REMOVED lines=13> */
.L_x_3397:
[----:B0---4-:R-:W-:Y:S01]  /*14330*/  IMAD R8, R6, R3, R5 ;  /* 0x0000000306087224 */ /* 0x011fe200078e0205 */
[-C--:B-1----:R-:W-:Y:S01]  /*14340*/  IABS R5, R0.reuse ;  /* 0x0000000000057213 */ /* 0x082fe20000000000 */
[----:B------:R-:W-:Y:S02]  /*14350*/  UIADD3 UR43, UR4, UR43, URZ ;  /* 0x0000002b042b7290 */ /* 0x000fe4000fffe03f */
[----:B------:R-:W-:Y:S01]  /*14360*/  IMAD.IADD R4, R4, 0x1, -R8 ;  /* 0x0000000104047824 */ /* 0x000fe200078e0a08 */
[----:B---3--:R-:W0:Y:S01]  /*14370*/  I2F.RP R2, R5 ;  /* 0x0000000500027306 */ /* 0x008e220000209400 */
[----:B------:R1:W-:Y:S02]  /*14380*/  STL [R1+0x20], R8 ;  /* 0x0000200801007387 */ /* 0x0003e40000100800 */
[----:B-1----:R-:W-:-:S05]  /*14390*/  IABS R8, R0 ;  /* 0x0000000000087213 */ /* 0x002fca0000000000 */
[----:B0-----:R-:W0:Y:S01]  /*143a0*/  MUFU.RCP R2, R2 ;  /* 0x0000000200027308 */ /* 0x001e220000001000 */
[----:B------:R-:W-:Y:S02]  /*143b0*/  IMAD.MOV R8, RZ, RZ, -R8 ;  /* 0x000000ffff087224 */ /* 0x000fe400078e0a08 */
[----:B0-----:R-:W-:-:S05]  /*143c0*/  VIADD R2, R2, 0xffffffe ;  /* 0x0ffffffe02027836 */ /* 0x001fca0000000000 */
[----:B------:R-:W0:Y:S02]  /*143d0*/  F2I.FTZ.U32.TRUNC.NTZ R3, R2 ;  /* 0x0000000200037305 */ /* 0x000e24000021f000 */
        /* <DEDUP_REMOVED lines=31> */
[----:B------:R-:W-:Y:S02]  /*145d0*/  IMAD R3, R2, R8, R3 ;  /* 0x0000000802037224 */ /* 0x000fe400078e0203 */
[----:B------:R-:W-:-:S03]  /*145e0*/  IMAD.IADD R4, R4, 0x1, -R0 ;  /* 0x0000000104047824 */ /* 0x000fc600078e0a00 */
        /* <DEDUP_REMOVED lines=17> */
.L_x_3395:
[----:B------:R1:W-:Y:S01]  /*14700*/  STL [R1+0x20], R4 ;  /* 0x0000200401007387 */ /* 0x0003e20000100800 */
[----:B------:R-:W-:-:S03]  /*14710*/  ULDC UR43, c[0x0][0xc3c] ;  /* 0x00030f00002b7ab9 */ /* 0x000fc60000000800 */
[----:B------:R1:W-:Y:S04]  /*14720*/  STL [R1+0x24], RZ ;  /* 0x000024ff01007387 */ /* 0x0003e80000100800 */
[----:B------:R1:W-:Y:S02]  /*14730*/  STL [R1+0x28], RZ ;  /* 0x000028ff01007387 */ /* 0x0003e40000100800 */
.L_x_3398:
[----:B------:R-:W2:Y:S04]  /*14740*/  LDL R3, [R1+0x24] ;  /* 0x0000240001037983 */ /* 0x000ea80000100800 */
[----:B------:R-:W3:Y:S04]  /*14750*/  LDL R2, [R1+0x28] ;  /* 0x0000280001027983 */ /* 0x000ee80000100800 */
[----:B01----:R-:W4:Y:S01]  /*14760*/  LDL R4, [R1+0x20] ;  /* 0x0000200001047983 */ /* 0x003f220000100800 */
[----:B------:R-:W0:Y:S02]  /*14770*/  S2R R0, SR_TID.X ;  /* 0x0000000000007919 */ /* 0x000e240000002100 */
[----:B0-----:R-:W-:Y:S01]  /*14780*/  LOP3.LUT R0, R0, 0x1f, RZ, 0xc0, !PT ;  /* 0x0000001f00007812 */ /* 0x001fe200078ec0ff */
[----:B------:R-:W-:Y:S03]  /*14790*/  BAR.SYNC.DEFER_BLOCKING 0x4, 0x180 ;  /* 0x0106000000007b1d */ /* 0x000fe60000010000 */
[----:B------:R-:W-:-:S13]  /*147a0*/  ISETP.NE.AND P0, PT, R0, RZ, PT ;  /* 0x000000ff0000720c */ /* 0x000fda0003f05270 */
[----:B------:R-:W-:Y:S01]  /*147b0*/  @!P0 MOV R0, 0x400 ;  /* 0x0000040000008802 */ /* 0x000fe20000000f00 */
[----:B--2---:R-:W-:Y:S02]  /*147c0*/  IMAD.MOV.U32 R5, RZ, RZ, R3 ;  /* 0x000000ffff057224 */ /* 0x004fe400078e0003 */
[----:B------:R-:W0:Y:S01]  /*147d0*/  @!P0 S2R R3, SR_CgaCtaId ;  /* 0x0000000000038919 */ /* 0x000e220000008800 */
[----:B---3--:R-:W-:Y:S01]  /*147e0*/  IMAD.MOV.U32 R6, RZ, RZ, R2 ;  /* 0x000000ffff067224 */ /* 0x008fe200078e0002 */
[----:B0-----:R-:W-:Y:S01]  /*147f0*/  @!P0 LEA R17, R3, R0, 0x18 ;  /* 0x0000000003118211 */ /* 0x001fe200078ec0ff */
[----:B------:R-:W-:-:S04]  /*14800*/  IMAD.U32 R0, RZ, RZ, UR43 ;  /* 0x0000002bff007e24 */ /* 0x000fc8000f8e00ff */
[----:B------:R-:W-:-:S05]  /*14810*/  @!P0 IMAD.MOV.U32 R7, RZ, RZ, R0 ;  /* 0x000000ffff078224 */ /* 0x000fca00078e0000 */
[----:B----4-:R1:W-:Y:S01]  /*14820*/  @!P0 STS.128 [R17+0x334d0], R4 ;  /* 0x0334d00411008388 */ /* 0x0103e20000000c00 */
[----:B------:R-:W-:Y:S06]  /*14830*/  BAR.ARV 0x5, 0x180 ;  /* 0x0146000000007b1d */ /* 0x000fec0000002000 */
.L_x_3393:
[----:B------:R-:W-:Y:S02]  /*14840*/  ULDC UR4, c[0x0][0xc3c] ;  /* 0x00030f0000047ab9 */ /* 0x000fe40000000800 */
[----:B------:R-:W-:-:S06]  /*14850*/  UISETP.GE.AND UP0, UPT, UR43, UR4, UPT ;  /* 0x000000042b00728c */ /* 0x000fcc000bf06270 */
[----:B------:R-:W-:-:S13]  /*14860*/  PLOP3.LUT P0, PT, PT, PT, UP0, 0x80, 0x0 ;  /* 0x000000000000781c */ /* 0x000fda0003f0f008 */
[----:B------:R-:W-:Y:S05]  /*14870*/  @!P0 BRA `(.L_x_3399) ;  /* 0xffffffa800848947 */ /* 0x000fea000383ffff */
.L_x_3327:
        /* <DEDUP_REMOVED lines=12> */
.L_x_3440:
[----:B------:R-:W-:Y:S05]  /*14940*/  BSYNC B0 ;  /* 0x0000000000007941 */ /* 0x000fea0003800000 */
.L_x_3400:
[----:B------:R-:W-:-:S03]  /*14950*/  UMOV UR4, 0xffffffff ;  /* 0xffffffff00047882 */ /* 0x000fc60000000000 */
[----:B------:R-:W-:Y:S05]  /*14960*/  BRA.DIV UR4, `(.L_x_3402) ;  /* 0x0000000e04987947 */ /* 0x000fea000b800000 */
[----:B------:R-:W1:Y:S02]  /*14970*/  S2R R2, SR_TID.X ;  /* 0x0000000000027919 */ /* 0x000e640000002100 */
[----:B-1----:R-:W-:-:S04]  /*14980*/  SHF.R.U32.HI R2, RZ, 0x5, R2 ;  /* 0x00000005ff027819 */ /* 0x002fc80000011602 */
[----:B------:R-:W-:-:S05]  /*14990*/  LOP3.LUT R2, R2, 0x3, RZ, 0xc0, !PT ;  /* 0x0000000302027812 */ /* 0x000fca00078ec0ff */
[----:B------:R1:W2:Y:S02]  /*149a0*/  SHFL.IDX PT, R14, R2, RZ, 0x1f ;  /* 0x00001fff020e7589 */ /* 0x0002a400000e0000 */
.L_x_3443:
[----:B--2---:R-:W-:Y:S01]  /*149b0*/  ISETP.NE.AND P0, PT, R14, RZ, PT ;  /* 0x000000ff0e00720c */ /* 0x004fe20003f05270 */
[----:B------:R-:W-:-:S12]  /*149c0*/  BSSY B0, `(.L_x_3403) ;  /* 0x000002e000007945 */ /* 0x000fd80003800000 */
[----:B------:R-:W-:Y:S05]  /*149d0*/  @P0 BRA `(.L_x_3404) ;  /* 0x0000000000b00947 */ /* 0x000fea0003800000 */
[----:B------:R-:W-:-:S03]  /*149e0*/  UMOV UR4, 0xffffffff ;  /* 0xffffffff00047882 */ /* 0x000fc60000000000 */
[----:B------:R-:W-:Y:S05]  /*149f0*/  BRA.DIV UR4, `(.L_x_3405) ;  /* 0x0000000e04a87947 */ /* 0x000fea000b800000 */
[----:B------:R-:W-:-:S13]  /*14a00*/  ELECT P6, URZ, PT ;  /* 0x00000000003f782f */ /* 0x000fda00038c0000 */
.L_x_3446:
[----:B------:R-:W-:Y:S05]  /*14a10*/  @!P6 BRA `(.L_x_3404) ;  /* 0x0000000000a0e947 */ /* 0x000fea0003800000 */
[----:B------:R-:W-:-:S06]  /*14a20*/  ULOP3.LUT UR4, UR38, 0x2, URZ, 0xfc, !UPT ;  /* 0x0000000226047892 */ /* 0x000fcc000f8efc3f */
[----:B-1----:R-:W-:-:S05]  /*14a30*/  IMAD.U32 R2, RZ, RZ, UR4 ;  /* 0x00000004ff027e24 */ /* 0x002fca000f8e00ff */
[----:B------:R-:W-:-:S13]  /*14a40*/  ISETP.NE.AND P0, PT, R2, 0x3, PT ;  /* 0x000000030200780c */ /* 0x000fda0003f05270 */
[----:B------:R-:W-:Y:S05]  /*14a50*/  @!P0 BRA `(.L_x_3406) ;  /* 0x0000000000048947 */ /* 0x000fea0003800000 */
[----:B------:R-:W-:Y:S01]  /*14a60*/  BPT.TRAP 0x1 ;  /* 0x000000040000795c */ /* 0x000fe20000300000 */
.L_x_3406:
        /* <DEDUP_REMOVED lines=14> */
.L_x_3447:
[----:B------:R-:W1:Y:S02]  /*14b50*/  SYNCS.PHASECHK.TRANS64.TRYWAIT P1, [R7+URZ], R2 ;  /* 0x00000002070075a7 */ /* 0x000e64000802017f */
[----:B-1----:R-:W-:Y:S05]  /*14b60*/  @!P1 BRA `(.L_x_3408) ;  /* 0x0000000c00809947 */ /* 0x002fea0003800000 */
.L_x_3448:
[----:B------:R-:W-:Y:S05]  /*14b70*/  @!P0 BRA `(.L_x_3409) ;  /* 0x0000000000048947 */ /* 0x000fea0003800000 */
[----:B------:R-:W-:Y:S01]  /*14b80*/  BPT.TRAP 0x1 ;  /* 0x000000040000795c */ /* 0x000fe20000300000 */
.L_x_3409:
[----:B------:R-:W2:Y:S02]  /*14b90*/  LDL.LU R4, [R1+0x4] ;  /* 0x0000040001047983 */ /* 0x000ea40000300800 */
[----:B--2---:R-:W-:-:S04]  /*14ba0*/  IMAD R4, R4, 0x8, R0 ;  /* 0x0000000804047824 */ /* 0x004fc800078e0200 */
[----:B------:R-:W2:Y:S02]  /*14bb0*/  SYNCS.PHASECHK.TRANS64.TRYWAIT P1, [R4+URZ+0x33460], R5 ;  /* 0x03346005040075a7 */ /* 0x000ea4000802017f */
[----:B--2---:R-:W-:Y:S05]  /*14bc0*/  @!P1 BRA `(.L_x_3410) ;  /* 0x0000000c007c9947 */ /* 0x004fea0003800000 */
.L_x_3449:
[----:B------:R-:W-:Y:S05]  /*14bd0*/  @!P0 BRA `(.L_x_3411) ;  /* 0x0000000000048947 */ /* 0x000fea0003800000 */
[----:B------:R-:W-:Y:S01]  /*14be0*/  BPT.TRAP 0x1 ;  /* 0x000000040000795c */ /* 0x000fe20000300000 */
.L_x_3411:
[----:B------:R-:W-:-:S04]  /*14bf0*/  IMAD R3, R3, 0x8, R0 ;  /* 0x0000000803037824 */ /* 0x000fc800078e0200 */
[----:B------:R-:W3:Y:S02]  /*14c00*/  SYNCS.PHASECHK.TRANS64.TRYWAIT P1, [R3+URZ+0x33460], R2 ;  /* 0x03346002030075a7 */ /* 0x000ee4000802017f */
[----:B---3--:R-:W-:Y:S05]  /*14c10*/  @!P1 BRA `(.L_x_3412) ;  /* 0x0000000c007c9947 */ /* 0x008fea0003800000 */
.L_x_3450:
[----:B------:R-:W-:Y:S05]  /*14c20*/  @!P0 BRA `(.L_x_3413) ;  /* 0x0000000000048947 */ /* 0x000fea0003800000 */
[----:B------:R-:W-:Y:S01]  /*14c30*/  BPT.TRAP 0x1 ;  /* 0x000000040000795c */ /* 0x000fe20000300000 */
.L_x_3413:
[----:B------:R-:W4:Y:S02]  /*14c40*/  SYNCS.PHASECHK.TRANS64.TRYWAIT P0, [R4+URZ+0x33480], R5 ;  /* 0x03348005040075a7 */ /* 0x000f24000800017f */
[----:B----4-:R-:W-:Y:S05]  /*14c50*/  @!P0 BRA `(.L_x_3414) ;  /* 0x0000000c00808947 */ /* 0x010fea0003800000 */
.L_x_3415:
[----:B------:R0:W0:Y:S02]  /*14c60*/  SYNCS.PHASECHK.TRANS64.TRYWAIT P0, [R3+URZ+0x33480], R2 ;  /* 0x03348002030075a7 */ /* 0x000024000800017f */
[----:B0-----:R-:W-:Y:S05]  /*14c70*/  @!P0 NANOSLEEP.SYNCS 0x989680 ;  /* 0x009896800000895d */ /* 0x001fea0003900000 */
[----:B------:R-:W0:Y:S02]  /*14c80*/  @!P0 SYNCS.PHASECHK.TRANS64 P0, [R3+URZ+0x33480], R2 ;  /* 0x03348002030085a7 */ /* 0x000e24000800007f */
[----:B0-----:R-:W-:Y:S05]  /*14c90*/  @!P0 BRA `(.L_x_3415) ;  /* 0xfffffffc00f08947 */ /* 0x001fea000383ffff */
.L_x_3404:
[----:B------:R-:W-:Y:S05]  /*14ca0*/  BSYNC B0 ;  /* 0x0000000000007941 */ /* 0x000fea0003800000 */
.L_x_3403:
[----:B------:R-:W-:Y:S05]  /*14cb0*/  EXIT ;  /* 0x000000000000794d */ /* 0x000fea0003800000 */
.L_x_3276:
[----:B0-----:R0:W1:Y:S02]  /*14cc0*/  SYNCS.PHASECHK.TRANS64.TRYWAIT P1, [R0+URZ+0x33400], R3 ;  /* 0x03340003000075a7 */ /* 0x001064000802017f */
[----:B-1----:R-:W-:Y:S05]  /*14cd0*/  @!P1 NANOSLEEP.SYNCS 0x989680 ;  /* 0x009896800000995d */ /* 0x002fea0003900000 */
[----:B------:R-:W1:Y:S02]  /*14ce0*/  @!P1 SYNCS.PHASECHK.TRANS64 P1, [R0+URZ+0x33400], R3 ;  /* 0x03340003000095a7 */ /* 0x000e64000802007f */
[----:B-1----:R-:W-:Y:S05]  /*14cf0*/  @!P1 BRA `(.L_x_3276) ;  /* 0xfffffffc00f09947 */ /* 0x002fea000383ffff */
[----:B------:R-:W-:Y:S05]  /*14d00*/  BRA `(.L_x_3416) ;  /* 0xfffffed000ec7947 */ /* 0x000fea000383ffff */
.L_x_3280:
[----:B-1----:R1:W2:Y:S02]  /*14d10*/  SYNCS.PHASECHK.TRANS64.TRYWAIT P2, [R6+URZ+0x33430], R5 ;  /* 0x03343005060075a7 */ /* 0x0022a4000804017f */
[----:B--2---:R-:W-:Y:S05]  /*14d20*/  @!P2 NANOSLEEP.SYNCS 0x989680 ;  /* 0x009896800000a95d */ /* 0x004fea0003900000 */
[----:B------:R-:W2:Y:S02]  /*14d30*/  @!P2 SYNCS.PHASECHK.TRANS64 P2, [R6+URZ+0x33430], R5 ;  /* 0x033430050600a5a7 */ /* 0x000ea4000804007f */
[----:B--2---:R-:W-:Y:S05]  /*14d40*/  @!P2 BRA `(.L_x_3280) ;  /* 0xfffffffc00f0a947 */ /* 0x004fea000383ffff */
[----:B------:R-:W-:Y:S05]  /*14d50*/  BRA `(.L_x_3279) ;  /* 0xfffffed400147947 */ /* 0x000fea000383ffff */
.L_x_3285:
[----:B-1----:R-:W-:-:S04]  /*14d60*/  IMAD.U32 R5, RZ, RZ, UR6 ;  /* 0x00000006ff057e24 */ /* 0x002fc8000f8e00ff */
[----:B------:R1:W2:Y:S03]  /*14d70*/  SYNCS.PHASECHK.TRANS64.TRYWAIT P1, [R5+URZ+0x33430], R0 ;  /* 0x03343000050075a7 */ /* 0x0002a6000802017f */
[----:B--2---:R-:W-:Y:S05]  /*14d80*/  @!P1 NANOSLEEP.SYNCS 0x989680 ;  /* 0x009896800000995d */ /* 0x004fea0003900000 */
[----:B------:R-:W2:Y:S02]  /*14d90*/  @!P1 SYNCS.PHASECHK.TRANS64 P1, [R5+URZ+0x33430], R0 ;  /* 0x03343000050095a7 */ /* 0x000ea4000802007f */
[----:B--2---:R-:W-:Y:S05]  /*14da0*/  @!P1 BRA `(.L_x_3285) ;  /* 0xfffffffc00ec9947 */ /* 0x004fea000383ffff */
[----:B------:R-:W-:Y:S05]  /*14db0*/  BRA `(.L_x_3282) ;  /* 0xffffff0800b87947 */ /* 0x000fea000383ffff */
.L_x_3289:
[----:B-1----:R-:W-:-:S04]  /*14dc0*/  IMAD.U32 R2, RZ, RZ, UR6 ;  /* 0x00000006ff027e24 */ /* 0x002fc8000f8e00ff */
[----:B------:R1:W2:Y:S03]  /*14dd0*/  SYNCS.PHASECHK.TRANS64.TRYWAIT P1, [R2+URZ+0x33450], R0 ;  /* 0x03345000020075a7 */ /* 0x0002a6000802017f */
[----:B--2---:R-:W-:Y:S05]  /*14de0*/  @!P1 NANOSLEEP.SYNCS 0x989680 ;  /* 0x009896800000995d */ /* 0x004fea0003900000 */
[----:B------:R-:W2:Y:S02]  /*14df0*/  @!P1 SYNCS.PHASECHK.TRANS64 P1, [R2+URZ+0x33450], R0 ;  /* 0x03345000020095a7 */ /* 0x000ea4000802007f */
[----:B--2---:R-:W-:Y:S05]  /*14e00*/  @!P1 BRA `(.L_x_3289) ;  /* 0xfffffffc00ec9947 */ /* 0x004fea000383ffff */
[----:B------:R-:W-:Y:S05]  /*14e10*/  BRA `(.L_x_3286) ;  /* 0xffffff1400d07947 */ /* 0x000fea000383ffff */
.L_x_3295:
[----:B-1----:R1:W2:Y:S02]  /*14e20*/  SYNCS.PHASECHK.TRANS64.TRYWAIT P1, [R20+URZ+0x33450], R3 ;  /* 0x03345003140075a7 */ /* 0x0022a4000802017f */
[----:B--2---:R-:W-:Y:S05]  /*14e30*/  @!P1 NANOSLEEP.SYNCS 0x989680 ;  /* 0x009896800000995d */ /* 0x004fea0003900000 */
[----:B------:R-:W2:Y:S02]  /*14e40*/  @!P1 SYNCS.PHASECHK.TRANS64 P1, [R20+URZ+0x33450], R3 ;  /* 0x03345003140095a7 */ /* 0x000ea4000802007f */
[----:B--2---:R-:W-:Y:S05]  /*14e50*/  @!P1 BRA `(.L_x_3295) ;  /* 0xfffffffc00f09947 */ /* 0x004fea000383ffff */
[----:B------:R-:W-:Y:S05]  /*14e60*/  BRA `(.L_x_3294) ;  /* 0xffffff38005c7947 */ /* 0x000fea000383ffff */
.L_x_3343:
[----:B------:R-:W-:Y:S02]  /*14e70*/  IMAD.MOV.U32 R13, RZ, RZ, R0 ;  /* 0x000000ffff0d7224 */ /* 0x000fe400078e0000 */
[----:B------:R-:W-:Y:S02]  /*14e80*/  IMAD.MOV.U32 R12, RZ, RZ, RZ ;  /* 0x000000ffff0c7224 */ /* 0x000fe400078e00ff */
[----:B------:R-:W-:Y:S02]  /*14e90*/  IMAD.MOV.U32 R11, RZ, RZ, 0x1f ;  /* 0x0000001fff0b7424 */ /* 0x000fe400078e00ff */
[----:B------:R-:W-:-:S07]  /*14ea0*/  IMAD.MOV.U32 R15, RZ, RZ, -0x1 ;  /* 0xffffffffff0f7424 */ /* 0x000fce00078e00ff */
[----:B--2---:R-:W-:Y:S05]  /*14eb0*/  WARPSYNC.COLLECTIVE R15, `(.L_x_3417) ;  /* 0x000000000f087348 */ /* 0x004fea0003c00000 */
[----:B------:R0:W1:Y:S02]  /*14ec0*/  SHFL.IDX P6, R14, R13, R12, R11 ;  /* 0x0000000c0d0e7389 */ /* 0x00006400000c000b */
[----:B012---:R-:W-:Y:S01]  /*14ed0*/  ENDCOLLECTIVE ;  /* 0x000000000000791b */ /* 0x007fe20003800000 */
.L_x_3417:
[----:B------:R-:W-:Y:S05]  /*14ee0*/  BRA `(.L_x_3418) ;  /* 0xffffffb400047947 */ /* 0x000fea000383ffff */
.L_x_3345:
[----:B------:R-:W-:Y:S01]  /*14ef0*/  BSSY B0, `(.L_x_3419) ;  /* 0x0000006000007945 */ /* 0x000fe20003800000 */
[----:B------:R-:W-:-:S07]  /*14f00*/  IMAD.MOV.U32 R15, RZ, RZ, -0x1 ;  /* 0xffffffffff0f7424 */ /* 0x000fce00078e00ff */
[----:B--2---:R-:W-:Y:S05]  /*14f10*/  WARPSYNC.COLLECTIVE R15, `(.L_x_3420) ;  /* 0x000000000f0c7348 */ /* 0x004fea0003c00000 */
[----:B------:R-:W-:Y:S02]  /*14f20*/  ELECT P6, UR62, PT ;  /* 0x00000000003e782f */ /* 0x000fe400038c0000 */
[----:B------:R-:W-:Y:S01]  /*14f30*/  MOV R14, UR62 ;  /* 0x0000003e000e7c02 */ /* 0x000fe20008000f00 */
[----:B--2---:R-:W-:Y:S10]  /*14f40*/  ENDCOLLECTIVE ;  /* 0x000000000000791b */ /* 0x004ff40003800000 */
.L_x_3420:
[----:B------:R-:W-:Y:S05]  /*14f50*/  BSYNC B0 ;  /* 0x0000000000007941 */ /* 0x000fea0003800000 */
.L_x_3419:
[----:B------:R-:W-:Y:S05]  /*14f60*/  BRA `(.L_x_3421) ;  /* 0xffffffb400147947 */ /* 0x000fea000383ffff */
.L_x_3347:
[----:B0-----:R0:W1:Y:S02]  /*14f70*/  SYNCS.PHASECHK.TRANS64.TRYWAIT P0, [R3+URZ+0x33480], R2 ;  /* 0x03348002030075a7 */ /* 0x001064000800017f */
[----:B-1----:R-:W-:Y:S05]  /*14f80*/  @!P0 NANOSLEEP.SYNCS 0x989680 ;  /* 0x009896800000895d */ /* 0x002fea0003900000 */
[----:B------:R-:W1:Y:S02]  /*14f90*/  @!P0 SYNCS.PHASECHK.TRANS64 P0, [R3+URZ+0x33480], R2 ;  /* 0x03348002030085a7 */ /* 0x000e64000800007f */
[----:B-1----:R-:W-:Y:S05]  /*14fa0*/  @!P0 BRA `(.L_x_3347) ;  /* 0xfffffffc00f08947 */ /* 0x002fea000383ffff */
[----:B------:R-:W-:Y:S05]  /*14fb0*/  BRA `(.L_x_3422) ;  /* 0xffffffb400787947 */ /* 0x000fea000383ffff */
.L_x_3349:
[----:B-1----:R1:W2:Y:S02]  /*14fc0*/  SYNCS.PHASECHK.TRANS64.TRYWAIT P0, [R3+URZ+0x33440], R2 ;  /* 0x03344002030075a7 */ /* 0x0022a4000800017f */
[----:B--2---:R-:W-:Y:S05]  /*14fd0*/  @!P0 NANOSLEEP.SYNCS 0x989680 ;  /* 0x009896800000895d */ /* 0x004fea0003900000 */
[----:B------:R-:W2:Y:S02]  /*14fe0*/  @!P0 SYNCS.PHASECHK.TRANS64 P0, [R3+URZ+0x33440], R2 ;  /* 0x03344002030085a7 */ /* 0x000ea4000800007f */
[----:B--2---:R-:W-:Y:S05]  /*14ff0*/  @!P0 BRA `(.L_x_3349) ;  /* 0xfffffffc00f08947 */ /* 0x004fea000383ffff */
[----:B------:R-:W-:Y:S05]  /*15000*/  BRA `(.L_x_3423) ;  /* 0xffffffb800047947 */ /* 0x000fea000383ffff */
.L_x_3353:
[----:B------:R0:W5:Y:S01]  /*15010*/  LDL.LU R7, [R1+0x2c] ;  /* 0x00002c0001077983 */ /* 0x0001620000300800 */
[----:B------:R-:W-:Y:S02]  /*15020*/  IMAD.MOV.U32 R13, RZ, RZ, R2 ;  /* 0x000000ffff0d7224 */ /* 0x000fe400078e0002 */
[----:B------:R-:W-:Y:S02]  /*15030*/  IMAD.MOV.U32 R12, RZ, RZ, RZ ;  /* 0x000000ffff0c7224 */ /* 0x000fe400078e00ff */
[----:B------:R-:W-:Y:S02]  /*15040*/  IMAD.MOV.U32 R11, RZ, RZ, 0x1c1f ;  /* 0x00001c1fff0b7424 */ /* 0x000fe400078e00ff */
[----:B------:R-:W-:Y:S02]  /*15050*/  IMAD.MOV.U32 R15, RZ, RZ, -0x1 ;  /* 0xffffffffff0f7424 */ /* 0x000fe400078e00ff */
[----:B0-----:R-:W-:-:S07]  /*15060*/  IMAD.IADD R3, R10, 0x1, R5 ;  /* 0x000000010a037824 */ /* 0x001fce00078e0205 */
[----:B-----5:R-:W-:Y:S05]  /*15070*/  WARPSYNC.COLLECTIVE R15, `(.L_x_3424) ;  /* 0x000000000f087348 */ /* 0x020fea0003c00000 */
[----:B------:R0:W1:Y:S02]  /*15080*/  SHFL.IDX P6, R14, R13, R12, R11 ;  /* 0x0000000c0d0e7389 */ /* 0x00006400000c000b */
[----:B01---5:R-:W-:Y:S01]  /*15090*/  ENDCOLLECTIVE ;  /* 0x000000000000791b */ /* 0x023fe20003800000 */
.L_x_3424:
[----:B------:R-:W-:Y:S02]  /*150a0*/  VIADD R5, R3, 0x20 ;  /* 0x0000002003057836 */ /* 0x000fe40000000000 */
[----:B------:R-:W-:Y:S02]  /*150b0*/  IMAD.MOV.U32 R13, RZ, RZ, R0 ;  /* 0x000000ffff0d7224 */ /* 0x000fe400078e0000 */
[----:B------:R-:W-:Y:S02]  /*150c0*/  IMAD R4, R7, R6, RZ ;  /* 0x0000000607047224 */ /* 0x000fe400078e02ff */
[----:B------:R-:W-:-:S07]  /*150d0*/  IMAD.MOV.U32 R6, RZ, RZ, R14 ;  /* 0x000000ffff067224 */ /* 0x000fce00078e000e */
[----:B------:R-:W-:Y:S05]  /*150e0*/  WARPSYNC.COLLECTIVE R15, `(.L_x_3425) ;  /* 0x000000000f087348 */ /* 0x000fea0003c00000 */
[----:B------:R0:W1:Y:S02]  /*150f0*/  SHFL.IDX P6, R14, R13, R12, R11 ;  /* 0x0000000c0d0e7389 */ /* 0x00006400000c000b */
[----:B01----:R-:W-:Y:S01]  /*15100*/  ENDCOLLECTIVE ;  /* 0x000000000000791b */ /* 0x003fe20003800000 */
.L_x_3425:
[----:B------:R-:W-:Y:S01]  /*15110*/  ISETP.GE.AND P4, PT, R3, R4, PT ;  /* 0x000000040300720c */ /* 0x000fe20003f86270 */
[----:B------:R-:W-:Y:S02]  /*15120*/  IMAD.MOV.U32 R13, RZ, RZ, R2 ;  /* 0x000000ffff0d7224 */ /* 0x000fe400078e0002 */
[----:B------:R-:W-:Y:S02]  /*15130*/  IMAD.MOV.U32 R12, RZ, RZ, 0x1 ;  /* 0x00000001ff0c7424 */ /* 0x000fe400078e00ff */
[----:B------:R-:W-:-:S08]  /*15140*/  IMAD.MOV.U32 R7, RZ, RZ, R14 ;  /* 0x000000ffff077224 */ /* 0x000fd000078e000e */
[----:B------:R-:W-:Y:S05]  /*15150*/  WARPSYNC.COLLECTIVE R15, `(.L_x_3426) ;  /* 0x000000000f087348 */ /* 0x000fea0003c00000 */
[----:B------:R0:W1:Y:S02]  /*15160*/  SHFL.IDX P6, R14, R13, R12, R11 ;  /* 0x0000000c0d0e7389 */ /* 0x00006400000c000b */
[----:B01----:R-:W-:Y:S01]  /*15170*/  ENDCOLLECTIVE ;  /* 0x000000000000791b */ /* 0x003fe20003800000 */
.L_x_3426:
[----:B------:R-:W-:-:S05]  /*15180*/  @!P4 IADD3 R7, P3, R9, R7, RZ ;  /* 0x000000070907c210 */ /* 0x000fca0007f7e0ff */
[----:B------:R-:W-:Y:S01]  /*15190*/  @!P4 IMAD.X R6, RZ, RZ, R6, P3 ;  /* 0x000000ffff06c224 */ /* 0x000fe200018e0606 */
[----:B------:R-:W-:-:S04]  /*151a0*/  ISETP.GE.AND P3, PT, R5, R4, PT ;  /* 0x000000040500720c */ /* 0x000fc80003f66270 */
        /* <DEDUP_REMOVED lines=8> */
.L_x_3427:
[----:B------:R-:W-:Y:S01]  /*15230*/  @!PT LDS RZ, [RZ] ;  /* 0x00000000fffff984 */ /* 0x000fe20000000800 */
[----:B------:R-:W-:Y:S01]  /*15240*/  @!PT LDS RZ, [RZ] ;  /* 0x00000000fffff984 */ /* 0x000fe20000000800 */
[----:B------:R-:W-:Y:S01]  /*15250*/  @!PT LDS RZ, [RZ] ;  /* 0x00000000fffff984 */ /* 0x000fe20000000800 */
[----:B------:R-:W-:Y:S04]  /*15260*/  @!P4 LDGSTS.E.BYPASS.LTC128B.128 [R8+0x1e200], desc[UR50][R6.64], !P0 ;  /* 0x1e2000000608cfae */ /* 0x000fe8000c101d72 */
[----:B------:R-:W-:Y:S04]  /*15270*/  @!P4 LDGSTS.E.BYPASS.LTC128B.128 [R8+0x20200], desc[UR50][R6.64+0x40], !P1 ;  /* 0x202000400608cfae */ /* 0x000fe8000c901d72 */
[----:B------:R0:W-:Y:S01]  /*15280*/  @!P4 LDGSTS.E.BYPASS.LTC128B.128 [R8+0x22200], desc[UR50][R6.64+0x80], !P2 ;  /* 0x222000800608cfae */ /* 0x0001e2000d101d72 */
[----:B------:R-:W-:Y:S02]  /*15290*/  IMAD.MOV.U32 R13, RZ, RZ, R2 ;  /* 0x000000ffff0d7224 */ /* 0x000fe400078e0002 */
[----:B------:R-:W-:-:S02]  /*152a0*/  IMAD.MOV.U32 R12, RZ, RZ, 0x2 ;  /* 0x00000002ff0c7424 */ /* 0x000fc400078e00ff */
[----:B0-----:R-:W-:-:S07]  /*152b0*/  IMAD.MOV.U32 R6, RZ, RZ, R14 ;  /* 0x000000ffff067224 */ /* 0x001fce00078e000e */
[----:B------:R-:W-:Y:S05]  /*152c0*/  WARPSYNC.COLLECTIVE R15, `(.L_x_3428) ;  /* 0x000000000f087348 */ /* 0x000fea0003c00000 */
[----:B------:R0:W1:Y:S02]  /*152d0*/  SHFL.IDX P6, R14, R13, R12, R11 ;  /* 0x0000000c0d0e7389 */ /* 0x00006400000c000b */
[----:B01----:R-:W-:Y:S01]  /*152e0*/  ENDCOLLECTIVE ;  /* 0x000000000000791b */ /* 0x003fe20003800000 */
.L_x_3428:
[----:B------:R-:W-:-:S05]  /*152f0*/  @!P3 IADD3 R6, P4, R9, R6, RZ ;  /* 0x000000060906b210 */ /* 0x000fca0007f9e0ff */
[----:B------:R-:W-:-:S04]  /*15300*/  @!P3 IMAD.X R5, RZ, RZ, R5, P4 ;  /* 0x000000ffff05b224 */ /* 0x000fc800020e0605 */
[----:B------:R-:W-:Y:S02]  /*15310*/  @!P3 IMAD.MOV.U32 R7, RZ, RZ, R5 ;  /* 0x000000ffff07b224 */ /* 0x000fe400078e0005 */
[----:B------:R-:W-:Y:S02]  /*15320*/  VIADD R5, R3, 0x40 ;  /* 0x0000004003057836 */ /* 0x000fe40000000000 */
[----:B------:R-:W-:Y:S01]  /*15330*/  IMAD.MOV.U32 R13, RZ, RZ, R0 ;  /* 0x000000ffff0d7224 */ /* 0x000fe200078e0000 */
[----:B------:R-:W-:Y:S01]  /*15340*/  @!PT LDS RZ, [RZ] ;  /* 0x00000000fffff984 */ /* 0x000fe20000000800 */
[----:B------:R-:W-:Y:S01]  /*15350*/  @!PT LDS RZ, [RZ] ;  /* 0x00000000fffff984 */ /* 0x000fe20000000800 */
[----:B------:R-:W-:Y:S01]  /*15360*/  @!PT LDS RZ, [RZ] ;  /* 0x00000000fffff984 */ /* 0x000fe20000000800 */
[----:B------:R0:W-:Y:S04]  /*15370*/  @!P3 LDGSTS.E.BYPASS.LTC128B.128 [R8+0x1ea00], desc[UR50][R6.64], !P0 ;  /* 0x1ea000000608bfae */ /* 0x0001e8000c101d72 */
[----:B------:R0:W-:Y:S04]  /*15380*/  @!P3 LDGSTS.E.BYPASS.LTC128B.128 [R8+0x20a00], desc[UR50][R6.64+0x40], !P1 ;  /* 0x20a000400608bfae */ /* 0x0001e8000c901d72 */
[----:B------:R0:W-:Y:S01]  /*15390*/  @!P3 LDGSTS.E.BYPASS.LTC128B.128 [R8+0x22a00], desc[UR50][R6.64+0x80], !P2 ;  /* 0x22a000800608bfae */ /* 0x0001e2000d101d72 */
[----:B------:R-:W-:Y:S01]  /*153a0*/  ISETP.GE.AND P3, PT, R5, R4, PT ;  /* 0x000000040500720c */ /* 0x000fe20003f66270 */
[----:B------:R-:W-:-:S12]  /*153b0*/  IMAD.MOV.U32 R5, RZ, RZ, R14 ;  /* 0x000000ffff057224 */ /* 0x000fd800078e000e */
[----:B0-----:R-:W-:Y:S05]  /*153c0*/  WARPSYNC.COLLECTIVE R15, `(.L_x_3429) ;  /* 0x000000000f087348 */ /* 0x001fea0003c00000 */
[----:B------:R1:W2:Y:S02]  /*153d0*/  SHFL.IDX P6, R14, R13, R12, R11 ;  /* 0x0000000c0d0e7389 */ /* 0x0002a400000c000b */
[----:B012---:R-:W-:Y:S01]  /*153e0*/  ENDCOLLECTIVE ;  /* 0x000000000000791b */ /* 0x007fe20003800000 */
.L_x_3429:
[----:B------:R-:W-:Y:S02]  /*153f0*/  IMAD.MOV.U32 R13, RZ, RZ, R2 ;  /* 0x000000ffff0d7224 */ /* 0x000fe400078e0002 */
[----:B------:R-:W-:Y:S02]  /*15400*/  IMAD.MOV.U32 R12, RZ, RZ, 0x3 ;  /* 0x00000003ff0c7424 */ /* 0x000fe400078e00ff */
[----:B------:R-:W-:-:S07]  /*15410*/  IMAD.MOV.U32 R6, RZ, RZ, R14 ;  /* 0x000000ffff067224 */ /* 0x000fce00078e000e */
[----:B------:R-:W-:Y:S05]  /*15420*/  WARPSYNC.COLLECTIVE R15, `(.L_x_3430) ;  /* 0x000000000f087348 */ /* 0x000fea0003c00000 */
[----:B------:R0:W1:Y:S02]  /*15430*/  SHFL.IDX P6, R14, R13, R12, R11 ;  /* 0x0000000c0d0e7389 */ /* 0x00006400000c000b */
[----:B01----:R-:W-:Y:S01]  /*15440*/  ENDCOLLECTIVE ;  /* 0x000000000000791b */ /* 0x003fe20003800000 */
.L_x_3430:
[----:B------:R-:W-:-:S05]  /*15450*/  @!P3 IADD3 R6, P4, R9, R6, RZ ;  /* 0x000000060906b210 */ /* 0x000fca0007f9e0ff */
[----:B------:R-:W-:-:S04]  /*15460*/  @!P3 IMAD.X R5, RZ, RZ, R5, P4 ;  /* 0x000000ffff05b224 */ /* 0x000fc800020e0605 */
[----:B------:R-:W-:Y:S02]  /*15470*/  @!P3 IMAD.MOV.U32 R7, RZ, RZ, R5 ;  /* 0x000000ffff07b224 */ /* 0x000fe400078e0005 */
[----:B------:R-:W-:-:S03]  /*15480*/  IMAD.MOV.U32 R13, RZ, RZ, R0 ;  /* 0x000000ffff0d7224 */ /* 0x000fc600078e0000 */
[----:B------:R-:W-:Y:S01]  /*15490*/  @!PT LDS RZ, [RZ] ;  /* 0x00000000fffff984 */ /* 0x000fe20000000800 */
[----:B------:R-:W-:Y:S01]  /*154a0*/  @!PT LDS RZ, [RZ] ;  /* 0x00000000fffff984 */ /* 0x000fe20000000800 */
[----:B------:R-:W-:Y:S01]  /*154b0*/  @!PT LDS RZ, [RZ] ;  /* 0x00000000fffff984 */ /* 0x000fe20000000800 */
[----:B------:R0:W-:Y:S04]  /*154c0*/  @!P3 LDGSTS.E.BYPASS.LTC128B.128 [R8+0x1f200], desc[UR50][R6.64], !P0 ;  /* 0x1f2000000608bfae */ /* 0x0001e8000c101d72 */
[----:B------:R0:W-:Y:S01]  /*154d0*/  @!P3 LDGSTS.E.BYPASS.LTC128B.128 [R8+0x21200], desc[UR50][R6.64+0x40], !P1 ;  /* 0x212000400608bfae */ /* 0x0001e2000c901d72 */
[----:B------:R-:W-:-:S03]  /*154e0*/  IMAD.MOV.U32 R5, RZ, RZ, R14 ;  /* 0x000000ffff057224 */ /* 0x000fc600078e000e */
[----:B------:R0:W-:Y:S04]  /*154f0*/  @!P3 LDGSTS.E.BYPASS.LTC128B.128 [R8+0x23200], desc[UR50][R6.64+0x80], !P2 ;  /* 0x232000800608bfae */ /* 0x0001e8000d101d72 */
[----:B0-----:R-:W-:Y:S05]  /*15500*/  WARPSYNC.COLLECTIVE R15, `(.L_x_3431) ;  /* 0x000000000f087348 */ /* 0x001fea0003c00000 */
[----:B------:R1:W2:Y:S02]  /*15510*/  SHFL.IDX P6, R14, R13, R12, R11 ;  /* 0x0000000c0d0e7389 */ /* 0x0002a400000c000b */
[----:B012---:R-:W-:Y:S01]  /*15520*/  ENDCOLLECTIVE ;  /* 0x000000000000791b */ /* 0x007fe20003800000 */
.L_x_3431:
[----:B------:R-:W-:Y:S01]  /*15530*/  IMAD.MOV.U32 R0, RZ, RZ, R14 ;  /* 0x000000ffff007224 */ /* 0x000fe200078e000e */
[----:B------:R-:W-:Y:S06]  /*15540*/  BRA `(.L_x_3432) ;  /* 0xffffffbc00607947 */ /* 0x000fec000383ffff */
.L_x_3358:
[----:B0-----:R0:W1:Y:S02]  /*15550*/  SYNCS.PHASECHK.TRANS64.TRYWAIT P0, [R17+URZ+0x33420], R0 ;  /* 0x03342000110075a7 */ /* 0x001064000800017f */
[----:B-1----:R-:W-:Y:S05]  /*15560*/  @!P0 NANOSLEEP.SYNCS 0x989680 ;  /* 0x009896800000895d */ /* 0x002fea0003900000 */
[----:B------:R-:W1:Y:S02]  /*15570*/  @!P0 SYNCS.PHASECHK.TRANS64 P0, [R17+URZ+0x33420], R0 ;  /* 0x03342000110085a7 */ /* 0x000e64000800007f */
[----:B-1----:R-:W-:Y:S05]  /*15580*/  @!P0 BRA `(.L_x_3358) ;  /* 0xfffffffc00f08947 */ /* 0x002fea000383ffff */
[----:B------:R-:W-:Y:S05]  /*15590*/  BRA `(.L_x_3433) ;  /* 0xffffffbc00d07947 */ /* 0x000fea000383ffff */
.L_x_3364:
[----:B--2---:R2:W3:Y:S02]  /*155a0*/  SYNCS.PHASECHK.TRANS64.TRYWAIT P0, [R5+URZ+0x33480], R4 ;  /* 0x03348004050075a7 */ /* 0x0044e4000800017f */
[----:B---3--:R-:W-:Y:S05]  /*155b0*/  @!P0 NANOSLEEP.SYNCS 0x989680 ;  /* 0x009896800000895d */ /* 0x008fea0003900000 */
[----:B------:R-:W3:Y:S02]  /*155c0*/  @!P0 SYNCS.PHASECHK.TRANS64 P0, [R5+URZ+0x33480], R4 ;  /* 0x03348004050085a7 */ /* 0x000ee4000800007f */
[----:B---3--:R-:W-:Y:S05]  /*155d0*/  @!P0 BRA `(.L_x_3364) ;  /* 0xfffffffc00f08947 */ /* 0x008fea000383ffff */
[----:B------:R-:W-:Y:S05]  /*155e0*/  BRA `(.L_x_3434) ;  /* 0xffffffc0008c7947 */ /* 0x000fea000383ffff */
.L_x_3371:
[----:B-1----:R1:W3:Y:S02]  /*155f0*/  SYNCS.PHASECHK.TRANS64.TRYWAIT P0, [R5+URZ+0x33440], R4 ;  /* 0x03344004050075a7 */ /* 0x0022e4000800017f */
[----:B---3--:R-:W-:Y:S05]  /*15600*/  @!P0 NANOSLEEP.SYNCS 0x989680 ;  /* 0x009896800000895d */ /* 0x008fea0003900000 */
[----:B------:R-:W3:Y:S02]  /*15610*/  @!P0 SYNCS.PHASECHK.TRANS64 P0, [R5+URZ+0x33440], R4 ;  /* 0x03344004050085a7 */ /* 0x000ee4000800007f */
[----:B---3--:R-:W-:Y:S05]  /*15620*/  @!P0 BRA `(.L_x_3371) ;  /* 0xfffffffc00f08947 */ /* 0x008fea000383ffff */
[----:B------:R-:W-:Y:S05]  /*15630*/  BRA `(.L_x_3435) ;  /* 0xffffffc4008c7947 */ /* 0x000fea000383ffff */
.L_x_3379:
[----:B---3--:R3:W4:Y:S02]  /*15640*/  SYNCS.PHASECHK.TRANS64.TRYWAIT P0, [R3+URZ+0x33470], R4 ;  /* 0x03347004030075a7 */ /* 0x008724000800017f */
[----:B----4-:R-:W-:Y:S05]  /*15650*/  @!P0 NANOSLEEP.SYNCS 0x989680 ;  /* 0x009896800000895d */ /* 0x010fea0003900000 */
[----:B------:R-:W4:Y:S02]  /*15660*/  @!P0 SYNCS.PHASECHK.TRANS64 P0, [R3+URZ+0x33470], R4 ;  /* 0x03347004030085a7 */ /* 0x000f24000800007f */
[----:B----4-:R-:W-:Y:S05]  /*15670*/  @!P0 BRA `(.L_x_3379) ;  /* 0xfffffffc00f08947 */ /* 0x010fea000383ffff */
[----:B------:R-:W-:Y:S05]  /*15680*/  BRA `(.L_x_3436) ;  /* 0xffffffc800a07947 */ /* 0x000fea000383ffff */
.L_x_3381:
[----:B---3--:R3:W4:Y:S02]  /*15690*/  SYNCS.PHASECHK.TRANS64.TRYWAIT P0, [R3+URZ+0x33460], R4 ;  /* 0x03346004030075a7 */ /* 0x008724000800017f */
[----:B----4-:R-:W-:Y:S05]  /*156a0*/  @!P0 NANOSLEEP.SYNCS 0x989680 ;  /* 0x009896800000895d */ /* 0x010fea0003900000 */
[----:B------:R-:W4:Y:S02]  /*156b0*/  @!P0 SYNCS.PHASECHK.TRANS64 P0, [R3+URZ+0x33460], R4 ;  /* 0x03346004030085a7 */ /* 0x000f24000800007f */
[----:B----4-:R-:W-:Y:S05]  /*156c0*/  @!P0 BRA `(.L_x_3381) ;  /* 0xfffffffc00f08947 */ /* 0x010fea000383ffff */
[----:B------:R-:W-:Y:S05]  /*156d0*/  BRA `(.L_x_3437) ;  /* 0xffffffc800a87947 */ /* 0x000fea000383ffff */
.L_x_3388:
[----:B0-----:R0:W1:Y:S02]  /*156e0*/  SYNCS.PHASECHK.TRANS64.TRYWAIT P1, [R0+URZ+0x33470], R3 ;  /* 0x03347003000075a7 */ /* 0x001064000802017f */
[----:B-1----:R-:W-:Y:S05]  /*156f0*/  @!P1 NANOSLEEP.SYNCS 0x989680 ;  /* 0x009896800000995d */ /* 0x002fea0003900000 */
[----:B------:R-:W1:Y:S02]  /*15700*/  @!P1 SYNCS.PHASECHK.TRANS64 P1, [R0+URZ+0x33470], R3 ;  /* 0x03347003000095a7 */ /* 0x000e64000802007f */
[----:B-1----:R-:W-:Y:S05]  /*15710*/  @!P1 BRA `(.L_x_3388) ;  /* 0xfffffffc00f09947 */ /* 0x002fea000383ffff */
[----:B------:R-:W-:Y:S05]  /*15720*/  BRA `(.L_x_3438) ;  /* 0xffffffd800147947 */ /* 0x000fea000383ffff */
.L_x_3390:
[----:B0-----:R0:W1:Y:S02]  /*15730*/  SYNCS.PHASECHK.TRANS64.TRYWAIT P1, [R0+URZ+0x33460], R3 ;  /* 0x03346003000075a7 */ /* 0x001064000802017f */
[----:B-1----:R-:W-:Y:S05]  /*15740*/  @!P1 NANOSLEEP.SYNCS 0x989680 ;  /* 0x009896800000995d */ /* 0x002fea0003900000 */
[----:B------:R-:W1:Y:S02]  /*15750*/  @!P1 SYNCS.PHASECHK.TRANS64 P1, [R0+URZ+0x33460], R3 ;  /* 0x03346003000095a7 */ /* 0x000e64000802007f */
[----:B-1----:R-:W-:Y:S05]  /*15760*/  @!P1 BRA `(.L_x_3390) ;  /* 0xfffffffc00f09947 */ /* 0x002fea000383ffff */
[----:B------:R-:W-:Y:S05]  /*15770*/  BRA `(.L_x_3439) ;  /* 0xffffffd8001c7947 */ /* 0x000fea000383ffff */
.L_x_3401:
[----:B0-----:R0:W1:Y:S02]  /*15780*/  SYNCS.PHASECHK.TRANS64.TRYWAIT P0, [R0+URZ+0x33420], R3 ;  /* 0x03342003000075a7 */ /* 0x001064000800017f */
[----:B-1----:R-:W-:Y:S05]  /*15790*/  @!P0 NANOSLEEP.SYNCS 0x989680 ;  /* 0x009896800000895d */ /* 0x002fea0003900000 */
[----:B------:R-:W1:Y:S02]  /*157a0*/  @!P0 SYNCS.PHASECHK.TRANS64 P0, [R0+URZ+0x33420], R3 ;  /* 0x03342003000085a7 */ /* 0x000e64000800007f */
[----:B-1----:R-:W-:Y:S05]  /*157b0*/  @!P0 BRA `(.L_x_3401) ;  /* 0xfffffffc00f08947 */ /* 0x002fea000383ffff */
[----:B------:R-:W-:Y:S05]  /*157c0*/  BRA `(.L_x_3440) ;  /* 0xfffffff0005c7947 */ /* 0x000fea000383ffff */
.L_x_3402:
        /* <DEDUP_REMOVED lines=11> */
.L_x_3442:
[----:B------:R-:W-:Y:S05]  /*15880*/  BSYNC B0 ;  /* 0x0000000000007941 */ /* 0x000fea0003800000 */
.L_x_3441:
[----:B------:R-:W-:Y:S05]  /*15890*/  BRA `(.L_x_3443) ;  /* 0xfffffff000447947 */ /* 0x000fea000383ffff */
.L_x_3405:
[----:B------:R-:W-:Y:S01]  /*158a0*/  BSSY B1, `(.L_x_3444) ;  /* 0x0000006000017945 */ /* 0x000fe20003800000 */
[----:B------:R-:W-:-:S07]  /*158b0*/  IMAD.MOV.U32 R15, RZ, RZ, -0x1 ;  /* 0xffffffffff0f7424 */ /* 0x000fce00078e00ff */
[----:B01----:R-:W-:Y:S05]  /*158c0*/  WARPSYNC.COLLECTIVE R15, `(.L_x_3445) ;  /* 0x000000000f0c7348 */ /* 0x003fea0003c00000 */
[----:B------:R-:W-:Y:S02]  /*158d0*/  ELECT P6, UR62, PT ;  /* 0x00000000003e782f */ /* 0x000fe400038c0000 */
[----:B------:R-:W-:Y:S01]  /*158e0*/  MOV R14, UR62 ;  /* 0x0000003e000e7c02 */ /* 0x000fe20008000f00 */
[----:B01----:R-:W-:Y:S10]  /*158f0*/  ENDCOLLECTIVE ;  /* 0x000000000000791b */ /* 0x003ff40003800000 */
.L_x_3445:
[----:B------:R-:W-:Y:S05]  /*15900*/  BSYNC B1 ;  /* 0x0000000000017941 */ /* 0x000fea0003800000 */
.L_x_3444:
[----:B------:R-:W-:Y:S05]  /*15910*/  BRA `(.L_x_3446) ;  /* 0xfffffff0003c7947 */ /* 0x000fea000383ffff */
.L_x_3407:
[----:B0-----:R0:W1:Y:S02]  /*15920*/  SYNCS.PHASECHK.TRANS64.TRYWAIT P1, [R6+URZ], R5 ;  /* 0x00000005060075a7 */ /* 0x001064000802017f */
[----:B-1----:R-:W-:Y:S05]  /*15930*/  @!P1 NANOSLEEP.SYNCS 0x989680 ;  /* 0x009896800000995d */ /* 0x002fea0003900000 */
[----:B------:R-:W1:Y:S02]  /*15940*/  @!P1 SYNCS.PHASECHK.TRANS64 P1, [R6+URZ], R5 ;  /* 0x00000005060095a7 */ /* 0x000e64000802007f */
[----:B-1----:R-:W-:Y:S05]  /*15950*/  @!P1 BRA `(.L_x_3407) ;  /* 0xfffffffc00f09947 */ /* 0x002fea000383ffff */
[----:B------:R-:W-:Y:S05]  /*15960*/  BRA `(.L_x_3447) ;  /* 0xfffffff000787947 */ /* 0x000fea000383ffff */
.L_x_3408:
[----:B-1----:R1:W2:Y:S02]  /*15970*/  SYNCS.PHASECHK.TRANS64.TRYWAIT P1, [R7+URZ], R2 ;  /* 0x00000002070075a7 */ /* 0x0022a4000802017f */
[----:B--2---:R-:W-:Y:S05]  /*15980*/  @!P1 NANOSLEEP.SYNCS 0x989680 ;  /* 0x009896800000995d */ /* 0x004fea0003900000 */
[----:B------:R-:W2:Y:S02]  /*15990*/  @!P1 SYNCS.PHASECHK.TRANS64 P1, [R7+URZ], R2 ;  /* 0x00000002070095a7 */ /* 0x000ea4000802007f */
[----:B--2---:R-:W-:Y:S05]  /*159a0*/  @!P1 BRA `(.L_x_3408) ;  /* 0xfffffffc00f09947 */ /* 0x004fea000383ffff */
[----:B------:R-:W-:Y:S05]  /*159b0*/  BRA `(.L_x_3448) ;  /* 0xfffffff0006c7947 */ /* 0x000fea000383ffff */
.L_x_3410:
[----:B--2---:R2:W3:Y:S02]  /*159c0*/  SYNCS.PHASECHK.TRANS64.TRYWAIT P1, [R4+URZ+0x33460], R5 ;  /* 0x03346005040075a7 */ /* 0x0044e4000802017f */
[----:B---3--:R-:W-:Y:S05]  /*159d0*/  @!P1 NANOSLEEP.SYNCS 0x989680 ;  /* 0x009896800000995d */ /* 0x008fea0003900000 */
[----:B------:R-:W3:Y:S02]  /*159e0*/  @!P1 SYNCS.PHASECHK.TRANS64 P1, [R4+URZ+0x33460], R5 ;  /* 0x03346005040095a7 */ /* 0x000ee4000802007f */
[----:B---3--:R-:W-:Y:S05]  /*159f0*/  @!P1 BRA `(.L_x_3410) ;  /* 0xfffffffc00f09947 */ /* 0x008fea000383ffff */
[----:B------:R-:W-:Y:S05]  /*15a00*/  BRA `(.L_x_3449) ;  /* 0xfffffff000707947 */ /* 0x000fea000383ffff */
.L_x_3412:
[----:B---3--:R3:W4:Y:S02]  /*15a10*/  SYNCS.PHASECHK.TRANS64.TRYWAIT P1, [R3+URZ+0x33460], R2 ;  /* 0x03346002030075a7 */ /* 0x008724000802017f */
[----:B----4-:R-:W-:Y:S05]  /*15a20*/  @!P1 NANOSLEEP.SYNCS 0x989680 ;  /* 0x009896800000995d */ /* 0x010fea0003900000 */
[----:B------:R-:W4:Y:S02]  /*15a30*/  @!P1 SYNCS.PHASECHK.TRANS64 P1, [R3+URZ+0x33460], R2 ;  /* 0x03346002030095a7 */ /* 0x000f24000802007f */
[----:B----4-:R-:W-:Y:S05]  /*15a40*/  @!P1 BRA `(.L_x_3412) ;  /* 0xfffffffc00f09947 */ /* 0x010fea000383ffff */
[----:B------:R-:W-:Y:S05]  /*15a50*/  BRA `(.L_x_3450) ;  /* 0xfffffff000707947 */ /* 0x000fea000383ffff */
.L_x_3414:
[----:B----4-:R4:W0:Y:S02]  /*15a60*/  SYNCS.PHASECHK.TRANS64.TRYWAIT P0, [R4+URZ+0x33480], R5 ;  /* 0x03348005040075a7 */ /* 0x010824000800017f */
[----:B0-----:R-:W-:Y:S05]  /*15a70*/  @!P0 NANOSLEEP.SYNCS 0x989680 ;  /* 0x009896800000895d */ /* 0x001fea0003900000 */
[----:B------:R-:W0:Y:S02]  /*15a80*/  @!P0 SYNCS.PHASECHK.TRANS64 P0, [R4+URZ+0x33480], R5 ;  /* 0x03348005040085a7 */ /* 0x000e24000800007f */
[----:B0-----:R-:W-:Y:S05]  /*15a90*/  @!P0 BRA `(.L_x_3414) ;  /* 0xfffffffc00f08947 */ /* 0x001fea000383ffff */
[----:B------:R-:W-:Y:S05]  /*15aa0*/  BRA `(.L_x_3415) ;  /* 0xfffffff0006c7947 */ /* 0x000fea000383ffff */
.L_x_3451:
        /* <DEDUP_REMOVED lines=13> */
.L_x_13267:


//--------------------- .text._ZN7cutlass13device_kernelIN5flash11enable_sm90INS1_16FlashAttnFwdSm90INS1_25CollectiveMainloopFwdSm90ILi2EN4cute5tupleIJNS5_1CILi1EEES8_S8_EEENS6_IJNS7_ILi128EEENS7_ILi160EEENS7_ILi192EEEEEELi192ENS_12float_e4m3_tEfNS_4arch4Sm90ELb0ELb0ELb0ELb1ELb0ELb1ELb0ELb1ELb1ELb1ELb1ELb0EEENS1_21CollectiveEpilogueFwdINS6_IJSA_SC_SB_EEES9_NS_10bfloat16_tESG_Li256ELb1ELb1ELb1ELb1EEENS1_36VarlenDynamicPersistentTileSchedulerILi128ELi160ELi256ELi128ELb1ELb1ELb1ELb0ELb1ELb1EEEEEEEEEvNT_6ParamsE --------------------------
	.section	.text._ZN7cutlass13device_kernelIN5flash11enable_sm90INS1_16FlashAttnFwdSm90INS1_25CollectiveMainloopFwdSm90ILi2EN4cute5tupleIJNS5_1CILi1EEES8_S8_EEENS6_IJNS7_ILi128EEENS7_ILi160EEENS7_ILi192EEEEEELi192ENS_12float_e4m3_tEfNS_4arch4Sm90ELb0ELb0ELb0ELb1ELb0ELb1ELb0ELb1ELb1ELb1ELb1ELb0EEENS1_21CollectiveEpilogueFwdINS6_IJSA_SC_SB_EEES9_NS_10bfloat16_tESG_Li256ELb1ELb1ELb1ELb1EEENS1_36VarlenDynamicPersistentTileSchedulerILi128ELi160ELi256ELi128ELb1ELb1ELb1ELb0ELb1ELb1EEEEEEEEEvNT_6ParamsE,"ax",@progbits
	.align	128
.text._ZN7cutlass13device_kernelIN5flash11enable_sm90INS1_16FlashAttnFwdSm90INS1_25CollectiveMainloopFwdSm90ILi2EN4cute5tupleIJNS5_1CILi1EEES8_S8_EEENS6_IJNS7_ILi128EEENS7_ILi160EEENS7_ILi192EEEEEELi192ENS_12float_e4m3_tEfNS_4arch4Sm90ELb0ELb0ELb0ELb1ELb0ELb1ELb0ELb1ELb1ELb1ELb1ELb0EEENS1_21CollectiveEpilogueFwdINS6_IJSA_SC_SB_EEES9_NS_10bfloat16_tESG_Li256ELb1ELb1ELb1ELb1EEENS1_36VarlenDynamicPersistentTileSchedulerILi128ELi160ELi256ELi128ELb1ELb1ELb1ELb0ELb1ELb1EEEEEEEEEvNT_6ParamsE:
        .type           _ZN7cutlass13device_kernelIN5flash11enable_sm90INS1_16FlashAttnFwdSm90INS1_25CollectiveMainloopFwdSm90ILi2EN4cute5tupleIJNS5_1CILi1EEES8_S8_EEENS6_IJNS7_ILi128EEENS7_ILi160EEENS7_ILi192EEEEEELi192ENS_12float_e4m3_tEfNS_4arch4Sm90ELb0ELb0ELb0ELb1ELb0ELb1ELb0ELb1ELb1ELb1ELb1ELb0EEENS1_21CollectiveEpilogueFwdINS6_IJSA_SC_SB_EEES9_NS_10bfloat16_tESG_Li256ELb1ELb1ELb1ELb1EEENS1_36VarlenDynamicPersistentTileSchedulerILi128ELi160ELi256ELi128ELb1ELb1ELb1ELb0ELb1ELb1EEEEEEEEEvNT_6ParamsE,@function
        .size           _ZN7cutlass13device_kernelIN5flash11enable_sm90INS1_16FlashAttnFwdSm90INS1_25CollectiveMainloopFwdSm90ILi2EN4cute5tupleIJNS5_1CILi1EEES8_S8_EEENS6_IJNS7_ILi128EEENS7_ILi160EEENS7_ILi192EEEEEELi192ENS_12float_e4m3_tEfNS_4arch4Sm90ELb0ELb0ELb0ELb1ELb0ELb1ELb0ELb1ELb1ELb1ELb1ELb0EEENS1_21CollectiveEpilogueFwdINS6_IJSA_SC_SB_EEES9_NS_10bfloat16_tESG_Li256ELb1ELb1ELb1ELb1EEENS1_36VarlenDynamicPersistentTileSchedulerILi128ELi160ELi256ELi128ELb1ELb1ELb1ELb0ELb1ELb1EEEEEEEEEvNT_6ParamsE,(.L_x_13268 - _ZN7cutlass13device_kernelIN5flash11enable_sm90INS1_16FlashAttnFwdSm90INS1_25CollectiveMainloopFwdSm90ILi2EN4cute5tupleIJNS5_1CILi1EEES8_S8_EEENS6_IJNS7_ILi128EEENS7_ILi160EEENS7_ILi192EEEEEELi192ENS_12float_e4m3_tEfNS_4arch4Sm90ELb0ELb0ELb0ELb1ELb0ELb1ELb0ELb1ELb1ELb1ELb1ELb0EEENS1_21CollectiveEpilogueFwdINS6_IJSA_SC_SB_EEES9_NS_10bfloat16_tESG_Li256ELb1ELb1ELb1ELb1EEENS1_36VarlenDynamicPersistentTileSchedulerILi128ELi160ELi256ELi128ELb1ELb1ELb1ELb0ELb1ELb1EEEEEEEEEvNT_6ParamsE)
        .other          _ZN7cutlass13device_kernelIN5flash11enable_sm90INS1_16FlashAttnFwdSm90INS1_25CollectiveMainloopFwdSm90ILi2EN4cute5tupleIJNS5_1CILi1EEES8_S8_EEENS6_IJNS7_ILi128EEENS7_ILi160EEENS7_ILi192EEEEEELi192ENS_12float_e4m3_tEfNS_4arch4Sm90ELb0ELb0ELb0ELb1ELb0ELb1ELb0ELb1ELb1ELb1ELb1ELb0EEENS1_21CollectiveEpilogueFwdINS6_IJSA_SC_SB_EEES9_NS_10bfloat16_tESG_Li256ELb1ELb1ELb1ELb1EEENS1_36VarlenDynamicPersistentTileSchedulerILi128ELi160ELi256ELi128ELb1ELb1ELb1ELb0ELb1ELb1EEEEEEEEEvNT_6ParamsE,@"STO_CUDA_ENTRY STV_DEFAULT"
_ZN7cutlass13device_kernelIN5flash11enable_sm90INS1_16FlashAttnFwdSm90INS1_25CollectiveMainloopFwdSm90ILi2EN4cute5tupleIJNS5_1CILi1EEES8_S8_EEENS6_IJNS7_ILi128EEENS7_ILi160EEENS7_ILi192EEEEEELi192ENS_12float_e4m3_tEfNS_4arch4Sm90ELb0ELb0ELb0ELb1ELb0ELb1ELb0ELb1ELb1ELb1ELb1ELb0EEENS1_21CollectiveEpilogueFwdINS6_IJSA_SC_SB_EEES9_NS_10bfloat16_tESG_Li256ELb1ELb1ELb1ELb1EEENS1_36VarlenDynamicPersistentTileSchedulerILi128ELi160ELi256ELi128ELb1ELb1ELb1ELb0ELb1ELb1EEEEEEEEEvNT_6ParamsE:
        /* <DEDUP_REMOVED lines=24> */
.L_x_3453:
[----:B------:R-:W-:Y:S05]  /*0180*/  BSYNC B0 ;  /* 0x0000000000007941 */ /* 0x000fea0003800000 */
.L_x_3452:
        /* <DEDUP_REMOVED lines=41> */
.L_x_3454:
        /* <DEDUP_REMOVED lines=22> */
.L_x_3455:
        /* <DEDUP_REMOVED lines=18> */
.L_x_3456:
        /* <DEDUP_REMOVED lines=22> */
.L_x_3457:
        /* <DEDUP_REMOVED lines=22> */
.L_x_3458:
        /* <DEDUP_REMOVED lines=8> */
.L_x_3461:
        /* <DEDUP_REMOVED lines=24> */
[----:B------:R-:W-:Y:S01]  /*0b60*/  R2UR UR52, R16 ;  /* 0x00000000103472ca */ /* 0x000fe200000e0000 */
[----:B------:R-:W-:Y:S01]  /*0b70*/  IMAD.MOV.U32 R221, RZ, RZ, RZ ;  /* 0x000000ffffdd7224 */ /* 0x000fe200078e00ff */
[----:B------:R-:W-:Y:S01]  /*0b80*/  ULOP3.LUT UR53, UR36, 0x1, URZ, 0xfc, !UPT ;  /* 0x0000000124357892 */ /* 0x000fe2000f8efc3f */
[----:B------:R-:W-:Y:S01]  /*0b90*/  IMAD.MOV.U32 R230, RZ, RZ, RZ ;  /* 0x000000ffffe67224 */ /* 0x000fe200078e00ff */
[----:B------:R-:W-:Y:S01]  /*0ba0*/  UMOV UR43, URZ ;  /* 0x0000003f002b7c82 */ /* 0x000fe20008000000 */
[----:B------:R-:W-:-:S08]  /*0bb0*/  IMAD.MOV.U32 R152, RZ, RZ, RZ ;  /* 0x000000ffff987224 */ /* 0x000fd000078e00ff */
[----:B------:R-:W-:Y:S01]  /*0bc0*/  UIADD3 UR52, UR52, 0x1e200, URZ ;  /* 0x0001e20034347890 */ /* 0x000fe2000fffe03f */
[----:B0-----:R-:W-:-:S05]  /*0bd0*/  VIADD R0, R0, 0xffffff80 ;  /* 0xffffff8000007836 */ /* 0x001fca0000000000 */
[----:B------:R-:W-:Y:S02]  /*0be0*/  SHF.R.S32.HI R3, RZ, 0x1f, R0 ;  /* 0x0000001fff037819 */ /* 0x000fe40000011400 */
[-C--:B------:R-:W-:Y:S02]  /*0bf0*/  LEA.HI R5, R0, R0.reuse, RZ, 0x1 ;  /* 0x0000000000057211 */ /* 0x080fe400078f08ff */
[CC--:B------:R-:W-:Y:S02]  /*0c00*/  LEA.HI R6, R3.reuse, R0.reuse, RZ, 0x5 ;  /* 0x0000000003067211 */ /* 0x0c0fe400078f28ff */
[CC--:B------:R-:W-:Y:S02]  /*0c10*/  LEA.HI R2, R3.reuse, R0.reuse, RZ, 0x7 ;  /* 0x0000000003027211 */ /* 0x0c0fe400078f38ff */
[CC--:B------:R-:W-:Y:S01]  /*0c20*/  LEA.HI R8, R3.reuse, R0.reuse, RZ, 0x4 ;  /* 0x0000000003087211 */ /* 0x0c0fe200078f20ff */
[----:B------:R-:W-:Y:S01]  /*0c30*/  IMAD.SHL.U32 R6, R6, 0x20, RZ ;  /* 0x0000002006067824 */ /* 0x000fe200078e00ff */
[----:B------:R-:W-:-:S02]  /*0c40*/  LEA.HI R4, R3, R0, RZ, 0x2 ;  /* 0x0000000003047211 */ /* 0x000fc400078f10ff */
[----:B------:R-:W-:Y:S02]  /*0c50*/  LOP3.LUT R7, R8, 0x3fffff0, RZ, 0xc0, !PT ;  /* 0x03fffff008077812 */ /* 0x000fe400078ec0ff */
[----:B------:R-:W-:Y:S02]  /*0c60*/  LOP3.LUT R9, R2, 0xffffff80, RZ, 0xc0, !PT ;  /* 0xffffff8002097812 */ /* 0x000fe400078ec0ff */
[----:B------:R-:W-:Y:S01]  /*0c70*/  LOP3.LUT R3, R5, 0xfffffffe, RZ, 0xc0, !PT ;  /* 0xfffffffe05037812 */ /* 0x000fe200078ec0ff */
[----:B------:R-:W-:Y:S01]  /*0c80*/  IMAD.IADD R7, R0, 0x1, -R7 ;  /* 0x0000000100077824 */ /* 0x000fe200078e0a07 */
[----:B------:R-:W-:Y:S01]  /*0c90*/  LOP3.LUT R11, R4, 0xfffffffc, RZ, 0xc0, !PT ;  /* 0xfffffffc040b7812 */ /* 0x000fe200078ec0ff */
[----:B------:R-:W-:Y:S01]  /*0ca0*/  IMAD.IADD R15, R0, 0x1, -R9 ;  /* 0x00000001000f7824 */ /* 0x000fe200078e0a09 */
[----:B------:R-:W-:Y:S01]  /*0cb0*/  LOP3.LUT R6, R6, 0xfffffc00, RZ, 0xc0, !PT ;  /* 0xfffffc0006067812 */ /* 0x000fe200078ec0ff */
[C---:B------:R-:W-:Y:S01]  /*0cc0*/  IMAD.IADD R18, R0.reuse, 0x1, -R3 ;  /* 0x0000000100127824 */ /* 0x040fe200078e0a03 */
[----:B------:R-:W-:Y:S01]  /*0cd0*/  SHF.R.S32.HI R220, RZ, 0x1, R5 ;  /* 0x00000001ffdc7819 */ /* 0x000fe20000011405 */
[----:B------:R-:W-:Y:S01]  /*0ce0*/  IMAD.IADD R10, R0, 0x1, -R11 ;  /* 0x00000001000a7824 */ /* 0x000fe200078e0a0b */
[----:B------:R-:W-:Y:S01]  /*0cf0*/  SHF.R.S32.HI R9, RZ, 0x4, R8 ;  /* 0x00000004ff097819 */ /* 0x000fe20000011408 */
[----:B------:R-:W-:Y:S01]  /*0d00*/  IMAD R11, R7, 0x40, R6 ;  /* 0x00000040070b7824 */ /* 0x000fe200078e0206 */
[----:B------:R-:W-:Y:S01]  /*0d10*/  SHF.R.S32.HI R3, RZ, 0x7, R2 ;  /* 0x00000007ff037819 */ /* 0x000fe20000011402 */
[----:B------:R-:W-:Y:S01]  /*0d20*/  STL [R1+0x78], R15 ;  /* 0x0000780f01007387 */ /* 0x000fe20000100800 */
[----:B------:R-:W-:Y:S01]  /*0d30*/  LEA.HI R6, R5, R220, RZ, 0x1 ;  /* 0x000000dc05067211 */ /* 0x000fe200078f08ff */
[----:B------:R-:W-:Y:S01]  /*0d40*/  IMAD.SHL.U32 R22, R18, 0x8, RZ ;  /* 0x0000000812167824 */ /* 0x000fe200078e00ff */
[----:B------:R-:W-:Y:S01]  /*0d50*/  LEA.HI R8, R8, R9, RZ, 0x1 ;  /* 0x0000000908087211 */ /* 0x000fe200078f08ff */
[----:B------:R-:W-:Y:S01]  /*0d60*/  VIADD R17, R220, 0x80 ;  /* 0x00000080dc117836 */ /* 0x000fe20000000000 */
[--C-:B------:R-:W-:Y:S01]  /*0d70*/  SHF.R.S32.HI R0, RZ, 0x2, R4.reuse ;  /* 0x00000002ff007819 */ /* 0x100fe20000011404 */
[C---:B------:R-:W-:Y:S01]  /*0d80*/  VIADD R222, R22.reuse, 0x40 ;  /* 0x0000004016de7836 */ /* 0x040fe20000000000 */
[----:B------:R-:W-:Y:S01]  /*0d90*/  SHF.R.S32.HI R5, RZ, 0x1f, R4 ;  /* 0x0000001fff057819 */ /* 0x000fe20000011404 */
[----:B------:R-:W-:Y:S01]  /*0da0*/  VIADD R223, R22, 0x20 ;  /* 0x0000002016df7836 */ /* 0x000fe20000000000 */
[----:B------:R-:W-:Y:S01]  /*0db0*/  LEA.HI R2, R2, R3, RZ, 0x1 ;  /* 0x0000000302027211 */ /* 0x000fe200078f08ff */
[----:B------:R-:W-:Y:S01]  /*0dc0*/  IMAD.SHL.U32 R18, R18, 0x10, RZ ;  /* 0x0000001012127824 */ /* 0x000fe200078e00ff */
[----:B------:R-:W-:Y:S01]  /*0dd0*/  LOP3.LUT R8, R8, 0x1ffffffe, RZ, 0xc0, !PT ;  /* 0x1ffffffe08087812 */ /* 0x000fe200078ec0ff */
[C---:B------:R-:W-:Y:S01]  /*0de0*/  VIADD R224, R22.reuse, 0x10 ;  /* 0x0000001016e07836 */ /* 0x040fe20000000000 */
[----:B------:R-:W-:Y:S01]  /*0df0*/  LEA.HI R5, R5, R0, RZ, 0x2 ;  /* 0x0000000005057211 */ /* 0x000fe200078f10ff */
[----:B------:R-:W-:Y:S01]  /*0e00*/  VIADD R225, R22, 0x30 ;  /* 0x0000003016e17836 */ /* 0x000fe20000000000 */
[----:B------:R-:W-:Y:S01]  /*0e10*/  LOP3.LUT R2, R2, 0x3fffffe, RZ, 0xc0, !PT ;  /* 0x03fffffe02027812 */ /* 0x000fe200078ec0ff */
[----:B------:R-:W-:Y:S01]  /*0e20*/  IMAD.IADD R8, R9, 0x1, -R8 ;  /* 0x0000000109087824 */ /* 0x000fe200078e0a08 */
[----:B------:R-:W-:-:S02]  /*0e30*/  LOP3.LUT R5, R5, 0xfffffffc, RZ, 0xc0, !PT ;  /* 0xfffffffc05057812 */ /* 0x000fc400078ec0ff */
[----:B------:R-:W-:Y:S01]  /*0e40*/  LOP3.LUT R7, R6, 0x3fffffe, RZ, 0xc0, !PT ;  /* 0x03fffffe06077812 */ /* 0x000fe200078ec0ff */
[----:B------:R-:W-:Y:S01]  /*0e50*/  IMAD.IADD R2, R3, 0x1, -R2 ;  /* 0x0000000103027824 */ /* 0x000fe200078e0a02 */
[----:B------:R-:W-:Y:S01]  /*0e60*/  LEA.HI R4, R10, R10, RZ, 0x1 ;  /* 0x0000000a0a047211 */ /* 0x000fe200078f08ff */
[----:B------:R-:W-:Y:S01]  /*0e70*/  IMAD R3, R8, 0x8, R11 ;  /* 0x0000000808037824 */ /* 0x000fe200078e020b */
[----:B------:R-:W-:Y:S01]  /*0e80*/  IADD3 R7, R220, -R7, RZ ;  /* 0x80000007dc077210 */ /* 0x000fe20007ffe0ff */
[----:B------:R-:W-:Y:S01]  /*0e90*/  IMAD.IADD R5, R0, 0x1, -R5 ;  /* 0x0000000100057824 */ /* 0x000fe200078e0a05 */
[----:B------:R-:W-:Y:S01]  /*0ea0*/  SHF.R.S32.HI R0, RZ, 0x1f, R15 ;  /* 0x0000001fff007819 */ /* 0x000fe2000001140f */
[----:B------:R-:W-:Y:S01]  /*0eb0*/  IMAD.IADD R6, R22, 0x1, R223 ;  /* 0x0000000116067824 */ /* 0x000fe200078e02df */
[----:B------:R0:W-:Y:S01]  /*0ec0*/  STL [R1+0xdc], R3 ;  /* 0x0000dc0301007387 */ /* 0x0001e20000100800 */
[----:B------:R-:W-:Y:S01]  /*0ed0*/  IMAD R229, R9, 0x8, R7 ;  /* 0x0000000809e57824 */ /* 0x000fe200078e0207 */
[----:B------:R-:W-:Y:S01]  /*0ee0*/  LOP3.LUT R9, R4, 0x1ffffffe, RZ, 0xc0, !PT ;  /* 0x1ffffffe04097812 */ /* 0x000fe200078ec0ff */
[----:B------:R-:W-:Y:S01]  /*0ef0*/  IMAD.SHL.U32 R5, R5, 0x80, RZ ;  /* 0x0000008005057824 */ /* 0x000fe200078e00ff */
[----:B------:R-:W-:Y:S01]  /*0f00*/  IADD3 R8, R22, R222, RZ ;  /* 0x000000de16087210 */ /* 0x000fe20007ffe0ff */
[----:B------:R-:W-:Y:S01]  /*0f10*/  IMAD.SHL.U32 R229, R229, 0x40, RZ ;  /* 0x00000040e5e57824 */ /* 0x000fe200078e00ff */
[----:B------:R-:W-:Y:S01]  /*0f20*/  SHF.R.S32.HI R11, RZ, 0x1f, R6 ;  /* 0x0000001fff0b7819 */ /* 0x000fe20000011406 */
[----:B------:R-:W-:Y:S01]  /*0f30*/  IMAD.IADD R9, R10, 0x1, -R9 ;  /* 0x000000010a097824 */ /* 0x000fe200078e0a09 */
[----:B------:R-:W-:-:S02]  /*0f40*/  SHF.R.S32.HI R13, RZ, 0x1f, R8 ;  /* 0x0000001fff0d7819 */ /* 0x000fc40000011408 */
[CC--:B0-----:R-:W-:Y:S02]  /*0f50*/  LEA.HI R3, R0.reuse, R15.reuse, RZ, 0x2 ;  /* 0x0000000f00037211 */ /* 0x0c1fe400078f10ff */
[----:B------:R-:W-:Y:S02]  /*0f60*/  LEA.HI R0, R0, R15, RZ, 0x5 ;  /* 0x0000000f00007211 */ /* 0x000fe400078f28ff */
[--C-:B------:R-:W-:Y:S02]  /*0f70*/  SHF.R.S32.HI R4, RZ, 0x2, R3.reuse ;  /* 0x00000002ff047819 */ /* 0x100fe40000011403 */
[----:B------:R-:W-:Y:S02]  /*0f80*/  SHF.R.S32.HI R7, RZ, 0x1f, R3 ;  /* 0x0000001fff077819 */ /* 0x000fe40000011403 */
[----:B------:R-:W-:Y:S02]  /*0f90*/  SHF.R.S32.HI R0, RZ, 0x5, R0 ;  /* 0x00000005ff007819 */ /* 0x000fe40000011400 */
[----:B------:R-:W-:-:S02]  /*0fa0*/  LEA.HI R7, R7, R4, RZ, 0x3 ;  /* 0x0000000407077211 */ /* 0x000fc400078f18ff */
[-C--:B------:R-:W-:Y:S02]  /*0fb0*/  LEA.HI R12, R13, R8.reuse, RZ, 0x4 ;  /* 0x000000080d0c7211 */ /* 0x080fe400078f20ff */
[----:B------:R-:W-:Y:S02]  /*0fc0*/  LOP3.LUT R7, R7, 0xfffffff8, RZ, 0xc0, !PT ;  /* 0xfffffff807077812 */ /* 0x000fe400078ec0ff */
[----:B------:R-:W-:Y:S02]  /*0fd0*/  LEA.HI R13, R13, R8, RZ, 0x6 ;  /* 0x000000080d0d7211 */ /* 0x000fe400078f30ff */
[----:B------:R-:W-:Y:S01]  /*0fe0*/  LOP3.LUT R227, R5, 0x180, RZ, 0xc0, !PT ;  /* 0x0000018005e37812 */ /* 0x000fe200078ec0ff */
[----:B------:R-:W-:Y:S01]  /*0ff0*/  IMAD.IADD R7, R4, 0x1, -R7 ;  /* 0x0000000104077824 */ /* 0x000fe200078e0a07 */
[----:B------:R-:W-:Y:S02]  /*1000*/  LOP3.LUT R3, R3, 0x7ffffffc, RZ, 0xc0, !PT ;  /* 0x7ffffffc03037812 */ /* 0x000fe400078ec0ff */
[----:B------:R-:W-:Y:S01]  /*1010*/  SHF.R.U32.HI R228, RZ, 0x3, R227 ;  /* 0x00000003ffe47819 */ /* 0x000fe200000116e3 */
[----:B------:R-:W-:Y:S01]  /*1020*/  IMAD R7, R0, 0x10, R7 ;  /* 0x0000001000077824 */ /* 0x000fe200078e0207 */
[----:B------:R-:W-:-:S02]  /*1030*/  SHF.L.U32 R0, R13, 0x7, RZ ;  /* 0x000000070d007819 */ /* 0x000fc400000006ff */
[----:B------:R-:W-:Y:S01]  /*1040*/  LOP3.LUT R13, R227, 0x30, R12, 0xf8, !PT ;  /* 0x00000030e30d7812 */ /* 0x000fe200078ef80c */
[----:B------:R-:W-:Y:S01]  /*1050*/  IMAD R2, R2, 0x40, R7 ;  /* 0x0000004002027824 */ /* 0x000fe200078e0207 */
[----:B------:R-:W-:Y:S02]  /*1060*/  LOP3.LUT R0, R0, 0xffffe000, RZ, 0xc0, !PT ;  /* 0xffffe00000007812 */ /* 0x000fe400078ec0ff */
[----:B------:R-:W-:Y:S02]  /*1070*/  LOP3.LUT R13, R13, R228, RZ, 0x3c, !PT ;  /* 0x000000e40d0d7212 */ /* 0x000fe400078e3cff */
[-C--:B------:R-:W-:Y:S01]  /*1080*/  LEA.HI R10, R11, R6.reuse, RZ, 0x4 ;  /* 0x000000060b0a7211 */ /* 0x080fe200078f20ff */
[----:B------:R-:W-:Y:S01]  /*1090*/  STL [R1+0xd4], R2 ;  /* 0x0000d40201007387 */ /* 0x000fe20000100800 */
[----:B------:R-:W-:Y:S02]  /*10a0*/  IADD3 R13, R13, R229, R0 ;  /* 0x000000e50d0d7210 */ /* 0x000fe40007ffe000 */
[----:B------:R-:W-:Y:S01]  /*10b0*/  SHF.R.S32.HI R0, RZ, 0x1f, R220 ;  /* 0x0000001fff007819 */ /* 0x000fe200000114dc */
[----:B------:R-:W-:Y:S01]  /*10c0*/  IMAD.IADD R0, R15, 0x1, -R3 ;  /* 0x000000010f007824 */ /* 0x000fe200078e0a03 */
[----:B------:R-:W-:-:S02]  /*10d0*/  LEA.HI R14, R11, R6, RZ, 0x6 ;  /* 0x000000060b0e7211 */ /* 0x000fc400078f30ff */
[----:B------:R-:W-:Y:S01]  /*10e0*/  SHF.R.S32.HI R6, RZ, 0x1f, R17 ;  /* 0x0000001fff067819 */ /* 0x000fe20000011411 */
[----:B------:R-:W-:Y:S01]  /*10f0*/  IMAD.SHL.U32 R34, R0, 0x2, RZ ;  /* 0x0000000200227824 */ /* 0x000fe200078e00ff */
[-C--:B------:R-:W-:Y:S01]  /*1100*/  LEA.HI R4, R17, R17.reuse, RZ, 0x1 ;  /* 0x0000001111047211 */ /* 0x080fe200078f08ff */
[----:B------:R-:W-:Y:S01]  /*1110*/  IMAD.SHL.U32 R14, R14, 0x80, RZ ;  /* 0x000000800e0e7824 */ /* 0x000fe200078e00ff */
[----:B------:R-:W-:Y:S01]  /*1120*/  LEA.HI R8, R6, R17, RZ, 0x3 ;  /* 0x0000001106087211 */ /* 0x000fe200078f18ff */
[----:B------:R-:W-:Y:S01]  /*1130*/  VIADD R33, R34, 0x8 ;  /* 0x0000000822217836 */ /* 0x000fe20000000000 */
[----:B------:R-:W-:Y:S01]  /*1140*/  LOP3.LUT R6, R4, 0x3fffffe, RZ, 0xc0, !PT ;  /* 0x03fffffe04067812 */ /* 0x000fe200078ec0ff */
[C---:B------:R-:W-:Y:S01]  /*1150*/  VIADD R32, R34.reuse, 0x10 ;  /* 0x0000001022207836 */ /* 0x040fe20000000000 */
[----:B------:R-:W-:Y:S01]  /*1160*/  LOP3.LUT R11, R227, 0x30, R10, 0xf8, !PT ;  /* 0x00000030e30b7812 */ /* 0x000fe200078ef80a */
[----:B------:R-:W-:Y:S01]  /*1170*/  VIADD R31, R34, 0x18 ;  /* 0x00000018221f7836 */ /* 0x000fe20000000000 */
[----:B------:R-:W-:Y:S01]  /*1180*/  STL [R1], R34 ;  /* 0x0000002201007387 */ /* 0x000fe20000100800 */
[----:B------:R-:W-:Y:S01]  /*1190*/  IMAD.SHL.U32 R8, R8, 0x40, RZ ;  /* 0x0000004008087824 */ /* 0x000fe200078e00ff */
[C---:B------:R-:W-:Y:S01]  /*11a0*/  IADD3 R27, R34.reuse, 0x38, RZ ;  /* 0x00000038221b7810 */ /* 0x040fe20007ffe0ff */
[C---:B------:R-:W-:Y:S01]  /*11b0*/  VIADD R30, R34.reuse, 0x20 ;  /* 0x00000020221e7836 */ /* 0x040fe20000000000 */
[----:B------:R-:W-:Y:S01]  /*11c0*/  STL [R1+0x74], R33 ;  /* 0x0000742101007387 */ /* 0x000fe20000100800 */
[----:B------:R-:W-:Y:S01]  /*11d0*/  VIADD R29, R34, 0x28 ;  /* 0x00000028221d7836 */ /* 0x000fe20000000000 */
[----:B------:R-:W-:Y:S01]  /*11e0*/  LOP3.LUT R5, R8, 0xfffffe00, RZ, 0xc0, !PT ;  /* 0xfffffe0008057812 */ /* 0x000fe200078ec0ff */
[C---:B------:R-:W-:Y:S01]  /*11f0*/  VIADD R28, R34.reuse, 0x30 ;  /* 0x00000030221c7836 */ /* 0x040fe20000000000 */
[----:B------:R-:W-:Y:S01]  /*1200*/  STL [R1+0x70], R32 ;  /* 0x0000702001007387 */ /* 0x000fe20000100800 */
[----:B------:R-:W-:Y:S01]  /*1210*/  VIADD R26, R34, 0x40 ;  /* 0x00000040221a7836 */ /* 0x000fe20000000000 */
[----:B------:R-:W-:Y:S01]  /*1220*/  LOP3.LUT R14, R14, 0xffffe000, RZ, 0xc0, !PT ;  /* 0xffffe0000e0e7812 */ /* 0x000fe200078ec0ff */
[C---:B------:R-:W-:Y:S01]  /*1230*/  VIADD R25, R34.reuse, 0x48 ;  /* 0x0000004822197836 */ /* 0x040fe20000000000 */
[----:B------:R-:W-:Y:S01]  /*1240*/  STL [R1+0x6c], R31 ;  /* 0x00006c1f01007387 */ /* 0x000fe20000100800 */
[-C--:B------:R-:W-:Y:S01]  /*1250*/  LOP3.LUT R11, R11, R228.reuse, RZ, 0x3c, !PT ;  /* 0x000000e40b0b7212 */ /* 0x080fe200078e3cff */
[----:B------:R-:W-:Y:S01]  /*1260*/  IMAD.IADD R6, R17, 0x1, -R6 ;  /* 0x0000000111067824 */ /* 0x000fe200078e0a06 */
[----:B------:R-:W-:Y:S01]  /*1270*/  SHF.R.S32.HI R4, RZ, 0x1, R4 ;  /* 0x00000001ff047819 */ /* 0x000fe20000011404 */
[----:B------:R-:W-:Y:S01]  /*1280*/  STL [R1+0x68], R30 ;  /* 0x0000681e01007387 */ /* 0x000fe20000100800 */
[C---:B------:R-:W-:Y:S01]  /*1290*/  VIADD R24, R34.reuse, 0x50 ;  /* 0x0000005022187836 */ /* 0x040fe20000000000 */
[-C--:B------:R-:W-:Y:S01]  /*12a0*/  IADD3 R11, R11, R229.reuse, R14 ;  /* 0x000000e50b0b7210 */ /* 0x080fe20007ffe00e */
[C---:B------:R-:W-:Y:S01]  /*12b0*/  VIADD R21, R34.reuse, 0x58 ;  /* 0x0000005822157836 */ /* 0x040fe20000000000 */
[----:B------:R-:W-:Y:S01]  /*12c0*/  STL [R1+0x64], R29 ;  /* 0x0000641d01007387 */ /* 0x000fe20000100800 */
[C---:B------:R-:W-:Y:S01]  /*12d0*/  VIADD R20, R34.reuse, 0x60 ;  /* 0x0000006022147836 */ /* 0x040fe20000000000 */
[C---:B------:R-:W-:Y:S01]  /*12e0*/  IADD3 R8, R34.reuse, 0x88, RZ ;  /* 0x0000008822087810 */ /* 0x040fe20007ffe0ff */
[----:B------:R-:W-:Y:S01]  /*12f0*/  VIADD R15, R34, 0x68 ;  /* 0x00000068220f7836 */ /* 0x000fe20000000000 */
[----:B------:R-:W-:Y:S01]  /*1300*/  STL [R1+0x60], R28 ;  /* 0x0000601c01007387 */ /* 0x000fe20000100800 */
[----:B------:R-:W-:Y:S01]  /*1310*/  IMAD R232, R6, 0x40, R5 ;  /* 0x0000004006e87824 */ /* 0x000fe200078e0205 */
[C-C-:B------:R-:W-:Y:S01]  /*1320*/  LOP3.LUT R5, R227.reuse, 0x30, R18.reuse, 0xf8, !PT ;  /* 0x00000030e3057812 */ /* 0x140fe200078ef812 */
[C---:B------:R-:W-:Y:S01]  /*1330*/  VIADD R14, R34.reuse, 0x70 ;  /* 0x00000070220e7836 */ /* 0x040fe20000000000 */
[----:B------:R-:W-:Y:S01]  /*1340*/  STL [R1+0x5c], R27 ;  /* 0x00005c1b01007387 */ /* 0x000fe20000100800 */
[C---:B------:R-:W-:Y:S01]  /*1350*/  VIADD R12, R34.reuse, 0x78 ;  /* 0x00000078220c7836 */ /* 0x040fe20000000000 */
[----:B------:R-:W-:Y:S01]  /*1360*/  LOP3.LUT R3, R227, 0x10, R18, 0xf8, !PT ;  /* 0x00000010e3037812 */ /* 0x000fe200078ef812 */
[C---:B------:R-:W-:Y:S01]  /*1370*/  VIADD R10, R34.reuse, 0x80 ;  /* 0x00000080220a7836 */ /* 0x040fe20000000000 */
[----:B------:R-:W-:Y:S01]  /*1380*/  STL [R1+0x58], R26 ;  /* 0x0000581a01007387 */ /* 0x000fe20000100800 */
[C---:B------:R-:W-:Y:S01]  /*1390*/  VIADD R0, R34.reuse, 0xa0 ;  /* 0x000000a022007836 */ /* 0x040fe20000000000 */
[-C--:B------:R-:W-:Y:S01]  /*13a0*/  LOP3.LUT R5, R5, R228.reuse, RZ, 0x3c, !PT ;  /* 0x000000e405057212 */ /* 0x080fe200078e3cff */
[----:B------:R-:W-:Y:S01]  /*13b0*/  VIADD R7, R34, 0x90 ;  /* 0x0000009022077836 */ /* 0x000fe20000000000 */
[----:B------:R-:W-:Y:S01]  /*13c0*/  STL [R1+0x54], R25 ;  /* 0x0000541901007387 */ /* 0x000fe20000100800 */
[----:B------:R-:W-:Y:S01]  /*13d0*/  IMAD.SHL.U32 R4, R4, 0x80, RZ ;  /* 0x0000008004047824 */ /* 0x000fe200078e00ff */
[----:B------:R-:W-:Y:S01]  /*13e0*/  LOP3.LUT R236, R3, R228, RZ, 0x3c, !PT ;  /* 0x000000e403ec7212 */ /* 0x000fe200078e3cff */
[----:B------:R-:W-:Y:S01]  /*13f0*/  VIADD R6, R34, 0x98 ;  /* 0x0000009822067836 */ /* 0x000fe20000000000 */
[----:B------:R-:W-:Y:S01]  /*1400*/  STL [R1+0x50], R24 ;  /* 0x0000501801007387 */ /* 0x000fe20000100800 */
[----:B------:R-:W-:Y:S01]  /*1410*/  IADD3 R3, R16, R229, R5 ;  /* 0x000000e510037210 */ /* 0x000fe20007ffe005 */
[----:B------:R-:W-:Y:S01]  /*1420*/  IMAD.MOV.U32 R17, RZ, RZ, RZ ;  /* 0x000000ffff117224 */ /* 0x000fe200078e00ff */
[----:B------:R-:W-:Y:S01]  /*1430*/  LOP3.LUT R231, R4, 0x180, RZ, 0xc0, !PT ;  /* 0x0000018004e77812 */ /* 0x000fe200078ec0ff */
[----:B------:R-:W-:Y:S01]  /*1440*/  STL [R1+0x4c], R21 ;  /* 0x00004c1501007387 */ /* 0x000fe20000100800 */
[----:B------:R-:W-:Y:S01]  /*1450*/  SHF.R.S32.HI R4, RZ, 0x1f, R32 ;  /* 0x0000001fff047819 */ /* 0x000fe20000011420 */
[----:B------:R-:W-:Y:S01]  /*1460*/  IMAD.IADD R236, R229, 0x1, R236 ;  /* 0x00000001e5ec7824 */ /* 0x000fe200078e02ec */
[----:B------:R-:W-:Y:S01]  /*1470*/  IADD3 R226, R22, 0x50, RZ ;  /* 0x0000005016e27810 */ /* 0x000fe20007ffe0ff */
[----:B------:R-:W-:Y:S04]  /*1480*/  STL [R1+0x48], R20 ;  /* 0x0000481401007387 */ /* 0x000fe80000100800 */
[----:B------:R-:W-:Y:S04]  /*1490*/  STL [R1+0x44], R15 ;  /* 0x0000440f01007387 */ /* 0x000fe80000100800 */
[----:B------:R-:W-:Y:S04]  /*14a0*/  STL [R1+0x40], R14 ;  /* 0x0000400e01007387 */ /* 0x000fe80000100800 */
[----:B------:R-:W-:Y:S04]  /*14b0*/  STL [R1+0x3c], R12 ;  /* 0x00003c0c01007387 */ /* 0x000fe80000100800 */
[----:B------:R-:W-:Y:S04]  /*14c0*/  STL [R1+0x38], R10 ;  /* 0x0000380a01007387 */ /* 0x000fe80000100800 */
[----:B------:R-:W-:Y:S04]  /*14d0*/  STL [R1+0x34], R8 ;  /* 0x0000340801007387 */ /* 0x000fe80000100800 */
[----:B------:R0:W-:Y:S04]  /*14e0*/  STL [R1+0x1c], R0 ;  /* 0x00001c0001007387 */ /* 0x0001e80000100800 */
[----:B------:R-:W-:Y:S04]  /*14f0*/  STL [R1+0x30], R7 ;  /* 0x0000300701007387 */ /* 0x000fe80000100800 */
[----:B------:R-:W-:Y:S01]  /*1500*/  STL [R1+0x2c], R6 ;  /* 0x00002c0601007387 */ /* 0x000fe20000100800 */
[----:B0-----:R-:W-:-:S03]  /*1510*/  SHF.R.S32.HI R0, RZ, 0x1f, R33 ;  /* 0x0000001fff007819 */ /* 0x001fc60000011421 */
[----:B------:R0:W-:Y:S04]  /*1520*/  STL [R1+0xd0], R3 ;  /* 0x0000d00301007387 */ /* 0x0001e80000100800 */
[----:B------:R1:W-:Y:S04]  /*1530*/  STL [R1+0xc4], R0 ;  /* 0x0000c40001007387 */ /* 0x0003e80000100800 */
[----:B------:R2:W-:Y:S01]  /*1540*/  STL [R1+0xc0], R4 ;  /* 0x0000c00401007387 */ /* 0x0005e20000100800 */
[----:B0-----:R-:W-:Y:S02]  /*1550*/  SHF.R.S32.HI R3, RZ, 0x1f, R31 ;  /* 0x0000001fff037819 */ /* 0x001fe4000001141f */
[----:B-1----:R-:W-:-:S03]  /*1560*/  SHF.R.S32.HI R0, RZ, 0x1f, R30 ;  /* 0x0000001fff007819 */ /* 0x002fc6000001141e */
[----:B------:R0:W-:Y:S01]  /*1570*/  STL [R1+0xbc], R3 ;  /* 0x0000bc0301007387 */ /* 0x0001e20000100800 */
[----:B--2---:R-:W-:-:S03]  /*1580*/  SHF.R.S32.HI R4, RZ, 0x1f, R29 ;  /* 0x0000001fff047819 */ /* 0x004fc6000001141d */
        /* <DEDUP_REMOVED lines=29> */
[----:B--2---:R-:W-:-:S03]  /*1760*/  IMAD.IADD R4, R16, 0x1, R11 ;  /* 0x0000000110047824 */ /* 0x004fc600078e020b */
[----:B------:R1:W-:Y:S04]  /*1770*/  STL [R1+0x7c], R0 ;  /* 0x00007c0001007387 */ /* 0x0003e80000100800 */
[----:B------:R2:W-:Y:S01]  /*1780*/  STL [R1+0xcc], R4 ;  /* 0x0000cc0401007387 */ /* 0x0005e20000100800 */
[----:B0-----:R-:W-:Y:S02]  /*1790*/  IMAD.IADD R3, R16, 0x1, R13 ;  /* 0x0000000110037824 */ /* 0x001fe400078e020d */
[----:B-1----:R-:W-:-:S03]  /*17a0*/  IMAD R0, R9, 0x8, R2 ;  /* 0x0000000809007824 */ /* 0x002fc600078e0202 */
[----:B------:R2:W-:Y:S04]  /*17b0*/  STL [R1+0xc8], R3 ;  /* 0x0000c80301007387 */ /* 0x0005e80000100800 */
[----:B------:R2:W-:Y:S02]  /*17c0*/  STL [R1+0xd8], R0 ;  /* 0x0000d80001007387 */ /* 0x0005e40000100800 */
.L_x_3666:
[----:B01234-:R-:W0:Y:S02]  /*17d0*/  LDC.64 R2, c[0x0][0xc88] ;  /* 0x00032200ff027b82 */ /* 0x01fe240000000a00 */
[----:B0-----:R-:W-:-:S05]  /*17e0*/  IMAD.WIDE R2, R151, 0x4, R2 ;  /* 0x0000000497027825 */ /* 0x001fca00078e0202 */
[----:B------:R-:W2:Y:S01]  /*17f0*/  LDG.E R237, desc[UR54][R2.64] ;  /* 0x0000003602ed7981 */ /* 0x000ea2000c1e1900 */
[----:B------:R-:W-:Y:S05]  /*1800*/  YIELD ;  /* 0x0000000000007946 */ /* 0x000fea0003800000 */
[----:B------:R-:W-:Y:S01]  /*1810*/  ULDC.64 UR4, c[0x0][0xa28] ;  /* 0x00028a0000047ab9 */ /* 0x000fe20000000a00 */
[----:B------:R-:W-:Y:S01]  /*1820*/  ULDC.64 UR8, c[0x0][0xa18] ;  /* 0x0002860000087ab9 */ /* 0x000fe20000000a00 */
[----:B------:R-:W-:Y:S01]  /*1830*/  ISETP.NE.U32.AND P1, PT, RZ, UR4, PT ;  /* 0x00000004ff007c0c */ /* 0x000fe2000bf25070 */
[----:B------:R-:W-:Y:S01]  /*1840*/  ULDC.64 UR6, c[0x0][0xa08] ;  /* 0x0002820000067ab9 */ /* 0x000fe20000000a00 */
[----:B------:R-:W-:Y:S01]  /*1850*/  IMAD.MOV.U32 R10, RZ, RZ, RZ ;  /* 0x000000ffff0a7224 */ /* 0x000fe200078e00ff */
[----:B------:R-:W-:-:S02]  /*1860*/  ISETP.NE.U32.AND P0, PT, RZ, UR6, PT ;  /* 0x00000006ff007c0c */ /* 0x000fc4000bf05070 */
[----:B------:R-:W-:Y:S02]  /*1870*/  ISETP.NE.AND.EX P1, PT, RZ, UR5, PT, P1 ;  /* 0x00000005ff007c0c */ /* 0x000fe4000bf25310 */
[----:B------:R-:W-:Y:S02]  /*1880*/  ISETP.NE.AND.EX P0, PT, RZ, UR7, PT, P0 ;  /* 0x00000007ff007c0c */ /* 0x000fe4000bf05300 */
[----:B------:R-:W-:Y:S02]  /*1890*/  MOV R26, RZ ;  /* 0x000000ff001a7202 */ /* 0x000fe40000000f00 */
[----:B--2---:R-:W-:Y:S01]  /*18a0*/  SHF.R.S32.HI R0, RZ, 0x1f, R237 ;  /* 0x0000001fff007819 */ /* 0x004fe200000114ed */
[----:B------:R-:W-:-:S06]  /*18b0*/  IMAD.SHL.U32 R29, R237, 0x4, RZ ;  /* 0x00000004ed1d7824 */ /* 0x000fcc00078e00ff */
[C---:B------:R-:W-:Y:S02]  /*18c0*/  @P1 LEA R4, P2, R237.reuse, UR4, 0x2 ;  /* 0x00000004ed041c11 */ /* 0x040fe4000f8410ff */
[C-C-:B------:R-:W-:Y:S01]  /*18d0*/  SHF.L.U64.HI R28, R237.reuse, 0x2, R0.reuse ;  /* 0x00000002ed1c7819 */ /* 0x140fe20000010200 */
[----:B------:R0:W-:Y:S01]  /*18e0*/  STL [R1+0x14], R0 ;  /* 0x0000140001007387 */ /* 0x0001e20000100800 */
[----:B------:R-:W-:Y:S02]  /*18f0*/  @P1 LEA.HI.X R5, R237, UR5, R0, 0x2, P2 ;  /* 0x00000005ed051c11 */ /* 0x000fe400090f1400 */
[----:B------:R-:W-:Y:S01]  /*1900*/  ISETP.NE.U32.AND P2, PT, RZ, UR8, PT ;  /* 0x00000008ff007c0c */ /* 0x000fe2000bf45070 */
[----:B------:R-:W-:Y:S01]  /*1910*/  ULDC UR4, c[0x0][0x288] ;  /* 0x0000a20000047ab9 */ /* 0x000fe20000000800 */
[C---:B------:R-:W-:Y:S01]  /*1920*/  IADD3 R8, P3, R29.reuse, UR6, RZ ;  /* 0x000000061d087c10 */ /* 0x040fe2000ff7e0ff */
[----:B------:R0:W5:Y:S01]  /*1930*/  @P1 LDG.E R10, desc[UR54][R4.64] ;  /* 0x00000036040a1981 */ /* 0x000162000c1e1900 */
[----:B------:R-:W-:Y:S01]  /*1940*/  ISETP.NE.AND.EX P2, PT, RZ, UR9, PT, P2 ;  /* 0x00000009ff007c0c */ /* 0x000fe2000bf45320 */
[----:B------:R-:W-:Y:S01]  /*1950*/  IMAD.U32 R151, RZ, RZ, UR4 ;  /* 0x00000004ff977e24 */ /* 0x000fe2000f8e00ff */
[C---:B------:R-:W-:Y:S01]  /*1960*/  IADD3.X R9, R28.reuse, UR7, RZ, P3, !PT ;  /* 0x000000071c097c10 */ /* 0x040fe20009ffe4ff */
[----:B------:R-:W-:Y:S01]  /*1970*/  ULDC.64 UR4, c[0x0][0x418] ;  /* 0x0001060000047ab9 */ /* 0x000fe20000000a00 */
[----:B------:R0:W-:Y:S04]  /*1980*/  STL [R1+0xc], R29 ;  /* 0x00000c1d01007387 */ /* 0x0001e80000100800 */
[----:B------:R0:W5:Y:S05]  /*1990*/  @P0 LDG.E R26, desc[UR54][R8.64] ;  /* 0x00000036081a0981 */ /* 0x00016a000c1e1900 */
        /* <DEDUP_REMOVED lines=11> */
[----:B------:R-:W-:Y:S02]  /*1a50*/  IMAD.U32 R2, RZ, RZ, UR5 ;  /* 0x00000005ff027e24 */ /* 0x000fe4000f8e00ff */
[----:B------:R-:W-:Y:S01]  /*1a60*/  IMAD.U32 R25, RZ, RZ, UR4 ;  /* 0x00000004ff197e24 */ /* 0x000fe2000f8e00ff */
[----:B0-----:R-:W-:Y:S06]  /*1a70*/  @P2 BRA `(.L_x_3463) ;  /* 0x0000000000242947 */ /* 0x001fec0003800000 */
        /* <DEDUP_REMOVED lines=9> */
.L_x_3463:
[----:B------:R-:W-:Y:S01]  /*1b10*/  ULDC.64 UR4, c[0x0][0xa20] ;  /* 0x0002880000047ab9 */ /* 0x000fe20000000a00 */
[----:B------:R0:W-:Y:S01]  /*1b20*/  STL [R1+0x18], R149 ;  /* 0x0000189501007387 */ /* 0x0001e20000100800 */
[----:B------:R-:W-:Y:S02]  /*1b30*/  ISETP.NE.U32.AND P1, PT, RZ, UR4, PT ;  /* 0x00000004ff007c0c */ /* 0x000fe4000bf25070 */
[C---:B------:R-:W-:Y:S02]  /*1b40*/  LOP3.LUT R3, R150.reuse, 0xff000000, RZ, 0xc0, !PT ;  /* 0xff00000096037812 */ /* 0x040fe400078ec0ff */
[----:B------:R-:W-:Y:S02]  /*1b50*/  ISETP.NE.AND.EX P1, PT, RZ, UR5, PT, P1 ;  /* 0x00000005ff007c0c */ /* 0x000fe4000bf25310 */
[----:B------:R-:W-:Y:S02]  /*1b60*/  LOP3.LUT R0, R150, 0xff0000, RZ, 0xc0, !PT ;  /* 0x00ff000096007812 */ /* 0x000fe400078ec0ff */
[----:B------:R-:W-:-:S02]  /*1b70*/  SHF.R.U32.HI R3, RZ, 0x8, R3 ;  /* 0x00000008ff037819 */ /* 0x000fc40000011603 */
[----:B------:R-:W-:Y:S02]  /*1b80*/  LOP3.LUT R235, R150, 0xffff, RZ, 0xc0, !PT ;  /* 0x0000ffff96eb7812 */ /* 0x000fe400078ec0ff */
[----:B------:R-:W-:-:S05]  /*1b90*/  LEA.HI R11, R0, R3, RZ, 0x10 ;  /* 0x00000003000b7211 */ /* 0x000fca00078f80ff */
[----:B0-----:R-:W-:Y:S05]  /*1ba0*/  @!P1 BRA `(.L_x_3464) ;  /* 0x0000000000109947 */ /* 0x001fea0003800000 */
[----:B------:R-:W-:-:S04]  /*1bb0*/  IADD3 R4, P0, R29, UR4, RZ ;  /* 0x000000041d047c10 */ /* 0x000fc8000ff1e0ff */
[----:B------:R-:W-:-:S05]  /*1bc0*/  IADD3.X R5, R28, UR5, RZ, P0, !PT ;  /* 0x000000051c057c10 */ /* 0x000fca00087fe4ff */
[----:B------:R0:W5:Y:S01]  /*1bd0*/  LDG.E R25, desc[UR54][R4.64] ;  /* 0x0000003604197981 */ /* 0x000162000c1e1900 */
[----:B------:R-:W-:Y:S05]  /*1be0*/  BRA `(.L_x_3465) ;  /* 0x0000000000107947 */ /* 0x000fea0003800000 */
.L_x_3464:
[----:B------:R-:W-:Y:S05]  /*1bf0*/  @!P0 BRA `(.L_x_3465) ;  /* 0x00000000000c8947 */ /* 0x000fea0003800000 */
[----:B------:R-:W2:Y:S04]  /*1c00*/  LDG.E R0, desc[UR54][R8.64] ;  /* 0x0000003608007981 */ /* 0x000ea8000c1e1900 */
[----:B------:R-:W2:Y:S02]  /*1c10*/  LDG.E R25, desc[UR54][R8.64+0x4] ;  /* 0x0000043608197981 */ /* 0x000ea4000c1e1900 */
[----:B--2---:R-:W-:-:S07]  /*1c20*/  IMAD.IADD R25, R25, 0x1, -R0 ;  /* 0x0000000119197824 */ /* 0x004fce00078e0a00 */
.L_x_3465:
[----:B------:R-:W-:Y:S01]  /*1c30*/  ULDC.64 UR4, c[0x0][0xa10] ;  /* 0x0002840000047ab9 */ /* 0x000fe20000000a00 */
[----:B------:R-:W2:Y:S01]  /*1c40*/  LDL.LU R27, [R1+0x8] ;  /* 0x00000800011b7983 */ /* 0x000ea20000300800 */
[----:B------:R-:W-:-:S04]  /*1c50*/  ISETP.NE.U32.AND P0, PT, RZ, UR4, PT ;  /* 0x00000004ff007c0c */ /* 0x000fc8000bf05070 */
[----:B------:R-:W-:Y:S01]  /*1c60*/  ISETP.NE.AND.EX P0, PT, RZ, UR5, PT, P0 ;  /* 0x00000005ff007c0c */ /* 0x000fe2000bf05300 */
[----:B------:R-:W-:-:S12]  /*1c70*/  ULDC.64 UR4, c[0x0][0xa30] ;  /* 0x00028c0000047ab9 */ /* 0x000fd80000000a00 */
[----:B0-----:R-:W0:Y:S02]  /*1c80*/  @P0 LDC.64 R4, c[0x0][0xa10] ;  /* 0x00028400ff040b82 */ /* 0x001e240000000a00 */
[----:B0-----:R-:W-:-:S05]  /*1c90*/  @P0 IMAD.WIDE R4, R237, 0x4, R4 ;  /* 0x00000004ed040825 */ /* 0x001fca00078e0204 */
[----:B------:R-:W3:Y:S04]  /*1ca0*/  @P0 LDG.E R0, desc[UR54][R4.64] ;  /* 0x0000003604000981 */ /* 0x000ee8000c1e1900 */
[----:B------:R-:W3:Y:S01]  /*1cb0*/  @P0 LDG.E R3, desc[UR54][R4.64+0x4] ;  /* 0x0000043604030981 */ /* 0x000ee2000c1e1900 */
[----:B------:R-:W-:Y:S01]  /*1cc0*/  ISETP.NE.U32.AND P1, PT, RZ, UR4, PT ;  /* 0x00000004ff007c0c */ /* 0x000fe2000bf25070 */
[----:B-----5:R-:W-:-:S03]  /*1cd0*/  IMAD.MOV.U32 R146, RZ, RZ, R25 ;  /* 0x000000ffff927224 */ /* 0x020fc600078e0019 */
[----:B------:R-:W-:-:S13]  /*1ce0*/  ISETP.NE.AND.EX P1, PT, RZ, UR5, PT, P1 ;  /* 0x00000005ff007c0c */ /* 0x000fda000bf25310 */
[----:B------:R-:W-:-:S04]  /*1cf0*/  @P1 IADD3 R6, P2, R29, UR4, RZ ;  /* 0x000000041d061c10 */ /* 0x000fc8000ff5e0ff */
[----:B------:R-:W-:-:S05]  /*1d00*/  @P1 IADD3.X R7, R28, UR5, RZ, P2, !PT ;  /* 0x000000051c071c10 */ /* 0x000fca00097fe4ff */
[----:B------:R0:W5:Y:S01]  /*1d10*/  @P1 LDG.E R146, desc[UR54][R6.64] ;  /* 0x0000003606921981 */ /* 0x000162000c1e1900 */
[----:B------:R-:W-:Y:S01]  /*1d20*/  IMAD.IADD R9, R25, 0x1, -R10 ;  /* 0x0000000119097824 */ /* 0x000fe200078e0a0a */
[----:B------:R-:W-:Y:S01]  /*1d30*/  LOP3.LUT R12, R11, 0xff, RZ, 0xc0, !PT ;  /* 0x000000ff0b0c7812 */ /* 0x000fe200078ec0ff */
[----:B------:R-:W-:Y:S01]  /*1d40*/  BSSY B0, `(.L_x_3466) ;  /* 0x000002d000007945 */ /* 0x000fe20003800000 */
[----:B------:R-:W-:-:S03]  /*1d50*/  SHF.R.U32.HI R8, RZ, 0x10, R11 ;  /* 0x00000010ff087819 */ /* 0x000fc6000001160b */
[----:B------:R0:W-:Y:S01]  /*1d60*/  STL [R1+0x24], R12 ;  /* 0x0000240c01007387 */ /* 0x0001e20000100800 */
[----:B--2---:R-:W-:Y:S01]  /*1d70*/  LOP3.LUT R27, R27, 0xfffffff7, RZ, 0xc0, !PT ;  /* 0xfffffff71b1b7812 */ /* 0x004fe200078ec0ff */
[----:B---3--:R-:W-:-:S04]  /*1d80*/  @P0 IMAD.IADD R2, R3, 0x1, -R0 ;  /* 0x0000000103020824 */ /* 0x008fc800078e0a00 */
[----:B------:R-:W-:-:S05]  /*1d90*/  IMAD.IADD R157, R9, 0x1, R2 ;  /* 0x00000001099d7824 */ /* 0x000fca00078e0202 */
[C---:B------:R-:W-:Y:S02]  /*1da0*/  ISETP.GE.AND P3, PT, R157.reuse, 0x1, PT ;  /* 0x000000019d00780c */ /* 0x040fe40003f66270 */
[----:B------:R-:W-:-:S05]  /*1db0*/  IADD3 R0, R157, 0x9f, RZ ;  /* 0x0000009f9d007810 */ /* 0x000fca0007ffe0ff */
[----:B------:R-:W-:-:S05]  /*1dc0*/  IMAD.HI R0, R0, 0x66666667, RZ ;  /* 0x6666666700007827 */ /* 0x000fca00078e02ff */
[----:B------:R-:W-:Y:S02]  /*1dd0*/  SHF.R.U32.HI R3, RZ, 0x1f, R0 ;  /* 0x0000001fff037819 */ /* 0x000fe40000011600 */
[----:B------:R-:W-:Y:S02]  /*1de0*/  @P3 LOP3.LUT R27, R27, 0x8, RZ, 0xfc, !PT ;  /* 0x000000081b1b3812 */ /* 0x000fe400078efcff */
[----:B------:R-:W-:Y:S01]  /*1df0*/  LEA.HI.SX32 R148, R0, R3, 0x1a ;  /* 0x0000000300947211 */ /* 0x000fe200078fd2ff */
[----:B------:R-:W-:Y:S02]  /*1e00*/  IMAD.MOV.U32 R3, RZ, RZ, RZ ;  /* 0x000000ffff037224 */ /* 0x000fe400078e00ff */
[----:B------:R0:W-:Y:S04]  /*1e10*/  STL [R1+0x8], R27 ;  /* 0x0000081b01007387 */ /* 0x0001e80000100800 */
[----:B------:R0:W-:Y:S01]  /*1e20*/  STL [R1+0x4], R8 ;  /* 0x0000040801007387 */ /* 0x0001e20000100800 */
[----:B------:R-:W-:Y:S05]  /*1e30*/  @!P3 BRA `(.L_x_3467) ;  /* 0x000000000074b947 */ /* 0x000fea0003800000 */
[----:B------:R-:W-:Y:S01]  /*1e40*/  ISETP.NE.AND P0, PT, R8, RZ, PT ;  /* 0x000000ff0800720c */ /* 0x000fe20003f05270 */
[----:B------:R-:W-:-:S03]  /*1e50*/  ULDC UR4, c[0x0][0x9f0] ;  /* 0x00027c0000047ab9 */ /* 0x000fc60000000800 */
[----:B------:R-:W-:-:S04]  /*1e60*/  SEL R11, R8, UR4, P0 ;  /* 0x00000004080b7c07 */ /* 0x000fc80008000000 */
[-C--:B0-----:R-:W-:Y:S02]  /*1e70*/  IABS R6, R11.reuse ;  /* 0x0000000b00067213 */ /* 0x081fe40000000000 */
        /* <DEDUP_REMOVED lines=22> */
[----:B------:R-:W-:-:S05]  /*1fe0*/  IMAD.MOV.U32 R3, RZ, RZ, R5 ;  /* 0x000000ffff037224 */ /* 0x000fca00078e0005 */
[----:B------:R-:W-:Y:S02]  /*1ff0*/  @!P2 IADD3 R3, -R3, RZ, RZ ;  /* 0x000000ff0303a210 */ /* 0x000fe40007ffe1ff */
[----:B------:R-:W-:-:S07]  /*2000*/  @!P1 LOP3.LUT R3, RZ, R11, RZ, 0x33, !PT ;  /* 0x0000000bff039212 */ /* 0x000fce00078e33ff */
.L_x_3467:
[----:B------:R-:W-:Y:S05]  /*2010*/  BSYNC B0 ;  /* 0x0000000000007941 */ /* 0x000fea0003800000 */
.L_x_3466:
[----:B------:R-:W-:-:S05]  /*2020*/  IMAD R0, R12, R3, RZ ;  /* 0x000000030c007224 */ /* 0x000fca00078e02ff */
[C---:B------:R-:W-:Y:S01]  /*2030*/  VIADDMNMX R3, R0.reuse, R3, R148, PT ;  /* 0x0000000300037246 */ /* 0x040fe20003800194 */
[----:B------:R-:W-:-:S04]  /*2040*/  IMAD R0, R0, 0xa0, -R9 ;  /* 0x000000a000007824 */ /* 0x000fc800078e0a09 */
[----:B------:R-:W-:Y:S01]  /*2050*/  IMAD R3, R3, 0xa0, -R9 ;  /* 0x000000a003037824 */ /* 0x000fe200078e0a09 */
[----:B------:R-:W-:-:S04]  /*2060*/  VIMNMX R0, RZ, R0, !PT ;  /* 0x00000000ff007248 */ /* 0x000fc80007fe0100 */
[----:B------:R-:W-:Y:S01]  /*2070*/  VIMNMX R3, R3, R2, PT ;  /* 0x0000000203037248 */ /* 0x000fe20003fe0100 */
[----:B------:R-:W-:-:S03]  /*2080*/  IMAD.WIDE.U32 R126, R0, -0x33333333, RZ ;  /* 0xcccccccd007e7825 */ /* 0x000fc600078e00ff */
[----:B------:R-:W-:Y:S02]  /*2090*/  ISETP.GT.AND P0, PT, R3, R0, PT ;  /* 0x000000000300720c */ /* 0x000fe40003f04270 */
[----:B------:R-:W-:-:S05]  /*20a0*/  SHF.R.U32.HI R126, RZ, 0x7, R127 ;  /* 0x00000007ff7e7819 */ /* 0x000fca000001167f */
[----:B------:R-:W-:-:S06]  /*20b0*/  IMAD.MOV.U32 R24, RZ, RZ, R126 ;  /* 0x000000ffff187224 */ /* 0x000fcc00078e007e */
[----:B------:R-:W-:-:S04]  /*20c0*/  @P0 VIADD R0, R3, 0x9f ;  /* 0x0000009f03000836 */ /* 0x000fc80000000000 */
[----:B------:R-:W-:-:S05]  /*20d0*/  @P0 IMAD.HI R0, R0, 0x66666667, RZ ;  /* 0x6666666700000827 */ /* 0x000fca00078e02ff */
[----:B------:R-:W-:-:S04]  /*20e0*/  @P0 SHF.R.U32.HI R3, RZ, 0x1f, R0 ;  /* 0x0000001fff030819 */ /* 0x000fc80000011600 */
[----:B------:R-:W-:Y:S02]  /*20f0*/  @P0 LEA.HI.SX32 R24, R0, R3, 0x1a ;  /* 0x0000000300180211 */ /* 0x000fe400078fd2ff */
        /* <DEDUP_REMOVED lines=11> */
[----:B------:R1:W2:Y:S01]  /*21b0*/  LDC.64 R14, c[0x4][R0] ;  /* 0x01000000000e7b82 */ /* 0x0002a20000000a00 */
[----:B------:R-:W-:Y:S01]  /*21c0*/  IMAD.U32 R5, RZ, RZ, UR5 ;  /* 0x00000005ff057e24 */ /* 0x000fe2000f8e00ff */
[----:B------:R-:W-:Y:S01]  /*21d0*/  ULDC.64 UR4, c[0x4][0x1a0] ;  /* 0x0100680000047ab9 */ /* 0x000fe20000000a00 */
[----:B------:R-:W-:Y:S01]  /*21e0*/  IMAD.U32 R10, RZ, RZ, UR6 ;  /* 0x00000006ff0a7e24 */ /* 0x000fe2000f8e00ff */
[----:B0-----:R-:W-:Y:S01]  /*21f0*/  MOV R8, 0x70 ;  /* 0x0000007000087802 */ /* 0x001fe20000000f00 */
[----:B------:R-:W-:Y:S02]  /*2200*/  IMAD.U32 R6, RZ, RZ, UR4 ;  /* 0x00000004ff067e24 */ /* 0x000fe4000f8e00ff */
[----:B------:R-:W-:-:S02]  /*2210*/  IMAD.U32 R7, RZ, RZ, UR5 ;  /* 0x00000005ff077e24 */ /* 0x000fc4000f8e00ff */
[----:B------:R-:W-:Y:S02]  /*2220*/  IMAD.U32 R11, RZ, RZ, UR7 ;  /* 0x00000007ff0b7e24 */ /* 0x000fe4000f8e00ff */
[----:B------:R-:W-:Y:S02]  /*2230*/  IMAD.MOV.U32 R12, RZ, RZ, 0x1 ;  /* 0x00000001ff0c7424 */ /* 0x000fe400078e00ff */
[----:B-1----:R-:W-:-:S07]  /*2240*/  IMAD.MOV.U32 R13, RZ, RZ, RZ ;  /* 0x000000ffff0d7224 */ /* 0x002fce00078e00ff */
[----:B------:R-:W-:-:S07]  /*2250*/  LEPC R20, `(.L_x_3470) ;  /* 0x000000001014794e */ /* 0x000fce0000000000 */
[----:B--2--5:R-:W-:Y:S05]  /*2260*/  CALL.ABS.NOINC R14 ;  /* 0x000000000e007343 */ /* 0x024fea0003c00000 */
.L_x_3470:
[----:B------:R-:W-:Y:S05]  /*2270*/  BSYNC B6 ;  /* 0x0000000000067941 */ /* 0x000fea0003800000 */
.L_x_3469:
        /* <DEDUP_REMOVED lines=20> */
.L_x_3472:
[----:B------:R-:W-:Y:S05]  /*23c0*/  BSYNC B6 ;  /* 0x0000000000067941 */ /* 0x000fea0003800000 */
.L_x_3471:
[----:B------:R-:W-:Y:S01]  /*23d0*/  ULDC.64 UR4, c[0x0][0x9f8] ;  /* 0x00027e0000047ab9 */ /* 0x000fe20000000a00 */
[----:B------:R-:W-:Y:S01]  /*23e0*/  IMAD.MOV.U32 R0, RZ, RZ, R237 ;  /* 0x000000ffff007224 */ /* 0x000fe200078e00ed */
[----:B------:R-:W-:Y:S01]  /*23f0*/  ISETP.NE.U32.AND P0, PT, RZ, UR4, PT ;  /* 0x00000004ff007c0c */ /* 0x000fe2000bf05070 */
[----:B------:R-:W-:Y:S01]  /*2400*/  IMAD.MOV.U32 R20, RZ, RZ, R27 ;  /* 0x000000ffff147224 */ /* 0x000fe200078e001b */
[----:B------:R-:W1:Y:S02]  /*2410*/  LDC.64 R114, c[0x0][0x300] ;  /* 0x0000c000ff727b82 */ /* 0x000e640000000a00 */
[----:B------:R-:W-:Y:S01]  /*2420*/  ISETP.NE.AND.EX P0, PT, RZ, UR5, PT, P0 ;  /* 0x00000005ff007c0c */ /* 0x000fe2000bf05300 */
[----:B------:R-:W-:Y:S01]  /*2430*/  IMAD.IADD R123, R26, 0x1, R25 ;  /* 0x000000011a7b7824 */ /* 0x000fe200078e0219 */
[----:B------:R-:W-:-:S04]  /*2440*/  SHF.R.S32.HI R19, RZ, 0x1f, R18 ;  /* 0x0000001fff137819 */ /* 0x000fc80000011412 */
[----:B------:R-:W2:Y:S07]  /*2450*/  LDC.64 R108, c[0x0][0x3f8] ;  /* 0x0000fe00ff6c7b82 */ /* 0x000eae0000000a00 */
[----:B------:R-:W-:Y:S01]  /*2460*/  @P0 IADD3 R4, P1, R29, UR4, RZ ;  /* 0x000000041d040c10 */ /* 0x000fe2000ff3e0ff */
[----:B------:R-:W3:Y:S03]  /*2470*/  LDC.64 R102, c[0x0][0x408] ;  /* 0x00010200ff667b82 */ /* 0x000ee60000000a00 */
[----:B------:R-:W-:Y:S01]  /*2480*/  @P0 IADD3.X R5, R28, UR5, RZ, P1, !PT ;  /* 0x000000051c050c10 */ /* 0x000fe20008ffe4ff */
[----:B0-----:R-:W0:Y:S01]  /*2490*/  S2R R27, SR_TID.X ;  /* 0x00000000001b7919 */ /* 0x001e220000002100 */
[----:B------:R-:W-:Y:S01]  /*24a0*/  SHF.R.S32.HI R15, RZ, 0x1f, R123 ;  /* 0x0000001fff0f7819 */ /* 0x000fe2000001147b */
[----:B------:R-:W-:-:S02]  /*24b0*/  ULDC.64 UR4, c[0x0][0xa08] ;  /* 0x0002820000047ab9 */ /* 0x000fc40000000a00 */
[----:B------:R4:W3:Y:S01]  /*24c0*/  @P0 LDG.E R0, desc[UR54][R4.64] ;  /* 0x0000003604000981 */ /* 0x0008e2000c1e1900 */
[-C--:B-1----:R-:W-:Y:S01]  /*24d0*/  IMAD.WIDE.U32 R6, R123, R114.reuse, RZ ;  /* 0x000000727b067225 */ /* 0x082fe200078e00ff */
[----:B------:R-:W-:Y:S01]  /*24e0*/  ISETP.NE.U32.AND P0, PT, RZ, UR4, PT ;  /* 0x00000004ff007c0c */ /* 0x000fe2000bf05070 */
[----:B------:R-:W1:Y:S01]  /*24f0*/  LDC R121, c[0x0][0x3f4] ;  /* 0x0000fd00ff797b82 */ /* 0x000e620000000800 */
[----:B------:R-:W-:Y:S01]  /*2500*/  SHF.R.S32.HI R31, RZ, 0x1f, R220 ;  /* 0x0000001fff1f7819 */ /* 0x000fe200000114dc */
[----:B------:R-:W-:Y:S01]  /*2510*/  IMAD R8, R15, R114, RZ ;  /* 0x000000720f087224 */ /* 0x000fe200078e02ff */
[----:B------:R-:W-:Y:S01]  /*2520*/  ISETP.NE.AND.EX P0, PT, RZ, UR5, PT, P0 ;  /* 0x00000005ff007c0c */ /* 0x000fe2000bf05300 */
[----:B------:R-:W-:Y:S01]  /*2530*/  ULDC.64 UR4, c[0x0][0x308] ;  /* 0x0000c20000047ab9 */ /* 0x000fe20000000a00 */
[----:B------:R-:W-:Y:S01]  /*2540*/  LOP3.LUT R20, R20, 0xfffffffb, RZ, 0xc0, !PT ;  /* 0xfffffffb14147812 */ /* 0x000fe200078ec0ff */
[----:B------:R-:W-:Y:S01]  /*2550*/  IMAD R3, R123, R115, R8 ;  /* 0x000000737b037224 */ /* 0x000fe200078e0208 */
[----:B------:R-:W-:Y:S01]  /*2560*/  SHF.R.S32.HI R23, RZ, 0x1f, R22 ;  /* 0x0000001fff177819 */ /* 0x000fe20000011416 */
[----:B--2---:R-:W-:Y:S01]  /*2570*/  IMAD R10, R31, R108, RZ ;  /* 0x0000006c1f0a7224 */ /* 0x004fe200078e02ff */
[----:B------:R-:W-:Y:S01]  /*2580*/  SHF.L.U64.HI R131, R114, 0x7, R115 ;  /* 0x0000000772837819 */ /* 0x000fe20000010273 */
[----:B------:R-:W-:-:S02]  /*2590*/  IMAD.IADD R7, R7, 0x1, R3 ;  /* 0x0000000107077824 */ /* 0x000fc400078e0203 */
[----:B------:R-:W-:Y:S02]  /*25a0*/  IMAD R13, R220, R109, R10 ;  /* 0x0000006ddc0d7224 */ /* 0x000fe400078e020a */
[----:B----4-:R-:W-:-:S04]  /*25b0*/  IMAD.WIDE.U32 R4, R235, UR4, R6 ;  /* 0x00000004eb047c25 */ /* 0x010fc8000f8e0006 */
[----:B------:R-:W-:Y:S01]  /*25c0*/  IMAD R5, R235, UR5, R5 ;  /* 0x00000005eb057c24 */ /* 0x000fe2000f8e0205 */
[----:B------:R-:W-:Y:S01]  /*25d0*/  ULDC.64 UR4, c[0x0][0x310] ;  /* 0x0000c40000047ab9 */ /* 0x000fe20000000a00 */
[----:B------:R-:W-:-:S04]  /*25e0*/  IMAD.WIDE.U32 R112, R220, R108, R22 ;  /* 0x0000006cdc707225 */ /* 0x000fc800078e0016 */
[----:B------:R-:W-:Y:S01]  /*25f0*/  IMAD.WIDE.U32 R110, R220, R108, R18 ;  /* 0x0000006cdc6e7225 */ /* 0x000fe200078e0012 */
[----:B0-----:R-:W-:-:S03]  /*2600*/  SHF.R.U32.HI R34, RZ, 0x7, R27 ;  /* 0x00000007ff227819 */ /* 0x001fc6000001161b */
[----:B------:R-:W-:Y:S01]  /*2610*/  VIADD R9, R27, 0xffffff80 ;  /* 0xffffff801b097836 */ /* 0x000fe20000000000 */
[----:B------:R-:W-:Y:S01]  /*2620*/  ISETP.NE.AND P6, PT, R34, 0x1, PT ;  /* 0x000000012200780c */ /* 0x000fe20003fc5270 */
[----:B------:R-:W-:Y:S02]  /*2630*/  IMAD.IADD R113, R113, 0x1, R13 ;  /* 0x0000000171717824 */ /* 0x000fe400078e020d */
[----:B------:R-:W-:Y:S01]  /*2640*/  IMAD.IADD R111, R13, 0x1, R111 ;  /* 0x000000010d6f7824 */ /* 0x000fe200078e026f */
[----:B------:R-:W-:Y:S01]  /*2650*/  SHF.R.S32.HI R8, RZ, 0x1f, R9 ;  /* 0x0000001fff087819 */ /* 0x000fe20000011409 */
[----:B---3--:R-:W-:-:S03]  /*2660*/  IMAD.WIDE.U32 R106, R220, R102, R22 ;  /* 0x00000066dc6a7225 */ /* 0x008fc600078e0016 */
[----:B------:R-:W-:Y:S01]  /*2670*/  LEA.HI R8, R8, R9, RZ, 0x2 ;  /* 0x0000000908087211 */ /* 0x000fe200078f10ff */
[----:B------:R-:W-:-:S03]  /*2680*/  IMAD.WIDE.U32 R104, R220, R102, R18 ;  /* 0x00000066dc687225 */ /* 0x000fc600078e0012 */
[--C-:B------:R-:W-:Y:S01]  /*2690*/  SHF.R.S32.HI R127, RZ, 0x2, R8.reuse ;  /* 0x00000002ff7f7819 */ /* 0x100fe20000011408 */
[----:B------:R-:W-:Y:S01]  /*26a0*/  IMAD R25, R115, 0xa0, RZ ;  /* 0x000000a073197824 */ /* 0x000fe200078e02ff */
[----:B------:R-:W-:Y:S01]  /*26b0*/  SHF.R.S32.HI R8, RZ, 0x1f, R8 ;  /* 0x0000001fff087819 */ /* 0x000fe20000011408 */
[----:B------:R-:W-:Y:S02]  /*26c0*/  IMAD.SHL.U32 R132, R114, 0x80, RZ ;  /* 0x0000008072847824 */ /* 0x000fe400078e00ff */
[----:B-----5:R-:W-:Y:S01]  /*26d0*/  IMAD.WIDE.U32 R110, R146, R108, R110 ;  /* 0x0000006c926e7225 */ /* 0x020fe200078e006e */
[----:B------:R-:W-:-:S03]  /*26e0*/  LEA.HI R8, R8, R127, RZ, 0x2 ;  /* 0x0000007f08087211 */ /* 0x000fc600078f10ff */
[----:B------:R-:W-:Y:S01]  /*26f0*/  IMAD.WIDE.U32 R112, R146, R108, R112 ;  /* 0x0000006c92707225 */ /* 0x000fe200078e0070 */
[----:B------:R-:W-:-:S03]  /*2700*/  LOP3.LUT R8, R8, 0xfffffffc, RZ, 0xc0, !PT ;  /* 0xfffffffc08087812 */ /* 0x000fc600078ec0ff */
[----:B------:R-:W-:Y:S02]  /*2710*/  VIADD R36, R220, 0x80 ;  /* 0x00000080dc247836 */ /* 0x000fe40000000000 */
[----:B------:R-:W-:Y:S02]  /*2720*/  IMAD.IADD R127, R127, 0x1, -R8 ;  /* 0x000000017f7f7824 */ /* 0x000fe400078e0a08 */
[----:B------:R-:W-:Y:S01]  /*2730*/  VIADD R8, R18, 0x80 ;  /* 0x0000008012087836 */ /* 0x000fe20000000000 */
[----:B------:R-:W-:Y:S01]  /*2740*/  SHF.R.S32.HI R147, RZ, 0x1f, R36 ;  /* 0x0000001fff937819 */ /* 0x000fe20000011424 */
[----:B------:R-:W-:Y:S02]  /*2750*/  IMAD R129, R109, 0xa0, RZ ;  /* 0x000000a06d817824 */ /* 0x000fe400078e02ff */
[----:B------:R-:W-:Y:S01]  /*2760*/  VIADD R163, R34, 0x8 ;  /* 0x0000000822a37836 */ /* 0x000fe20000000000 */
[----:B------:R-:W-:Y:S02]  /*2770*/  SHF.R.S32.HI R3, RZ, 0x1f, R0 ;  /* 0x0000001fff037819 */ /* 0x000fe40000011400 */
[----:B------:R-:W-:-:S02]  /*2780*/  SEL R21, R0, RZ, !P0 ;  /* 0x000000ff00157207 */ /* 0x000fc40004000000 */
[----:B------:R-:W-:Y:S01]  /*2790*/  SEL R12, R3, RZ, !P0 ;  /* 0x000000ff030c7207 */ /* 0x000fe20004000000 */
[----:B------:R-:W-:Y:S02]  /*27a0*/  IMAD R3, R31, R114, RZ ;  /* 0x000000721f037224 */ /* 0x000fe400078e02ff */
[----:B------:R-:W-:-:S04]  /*27b0*/  IMAD.WIDE.U32 R118, R21, UR4, R4 ;  /* 0x0000000415767c25 */ /* 0x000fc8000f8e0004 */
[----:B------:R-:W-:Y:S02]  /*27c0*/  IMAD R0, R12, UR4, RZ ;  /* 0x000000040c007c24 */ /* 0x000fe4000f8e02ff */
[----:B------:R-:W-:-:S04]  /*27d0*/  IMAD.WIDE.U32 R4, R220, R114, R18 ;  /* 0x00000072dc047225 */ /* 0x000fc800078e0012 */
[----:B------:R-:W-:Y:S01]  /*27e0*/  IMAD R9, R21, UR5, R0 ;  /* 0x0000000515097c24 */ /* 0x000fe2000f8e0200 */
[----:B------:R-:W-:Y:S05]  /*27f0*/  @!P6 WARPSYNC.ALL ;  /* 0x000000000000e948 */ /* 0x000fea0003800000 */
[----:B------:R-:W-:Y:S01]  /*2800*/  VIADD R0, R18, 0x20 ;  /* 0x0000002012007836 */ /* 0x000fe20000000000 */
[----:B------:R-:W-:Y:S01]  /*2810*/  ULDC.64 UR4, c[0x0][0x330] ;  /* 0x0000cc0000047ab9 */ /* 0x000fe20000000a00 */
[----:B------:R-:W-:Y:S01]  /*2820*/  IMAD R11, R220, R115, R3 ;  /* 0x00000073dc0b7224 */ /* 0x000fe200078e0203 */
[----:B------:R-:W-:Y:S01]  /*2830*/  ULDC.64 UR6, c[0x0][0x338] ;  /* 0x0000ce0000067ab9 */ /* 0x000fe20000000a00 */
[C---:B------:R-:W-:Y:S01]  /*2840*/  IMAD.WIDE.U32 R116, R235.reuse, UR4, R18 ;  /* 0x00000004eb747c25 */ /* 0x040fe2000f8e0012 */
[----:B------:R-:W-:Y:S01]  /*2850*/  ULDC UR4, c[0x0][0x2f4] ;  /* 0x0000bd0000047ab9 */ /* 0x000fe20000000800 */
[----:B------:R-:W-:Y:S01]  /*2860*/  @!P6 BAR.SYNC.DEFER_BLOCKING 0x9, 0x100 ;  /* 0x024400000000eb1d */ /* 0x000fe20000010000 */
[----:B------:R-:W-:Y:S01]  /*2870*/  ISETP.GE.AND P1, PT, R0, UR4, PT ;  /* 0x0000000400007c0c */ /* 0x000fe2000bf26270 */
[----:B------:R-:W-:Y:S01]  /*2880*/  IMAD R117, R235, UR5, R117 ;  /* 0x00000005eb757c24 */ /* 0x000fe2000f8e0275 */
[----:B------:R-:W-:Y:S01]  /*2890*/  ISETP.GE.AND P0, PT, R18, UR4, PT ;  /* 0x0000000412007c0c */ /* 0x000fe2000bf06270 */
[----:B------:R-:W-:Y:S01]  /*28a0*/  IMAD.WIDE.U32 R114, R114, 0xa0, RZ ;  /* 0x000000a072727825 */ /* 0x000fe200078e00ff */
[----:B------:R-:W-:-:S02]  /*28b0*/  SEL R7, RZ, 0xffffffff, P1 ;  /* 0xffffffffff077807 */ /* 0x000fc40000800000 */
[----:B------:R-:W-:Y:S01]  /*28c0*/  SEL R6, RZ, 0x1, P0 ;  /* 0x00000001ff067807 */ /* 0x000fe20000000000 */
[----:B------:R-:W-:Y:S01]  /*28d0*/  IMAD.WIDE.U32 R116, R21, UR6, R116 ;  /* 0x0000000615747c25 */ /* 0x000fe2000f8e0074 */
[----:B------:R-:W-:Y:S02]  /*28e0*/  LOP3.LUT P0, RZ, R127, 0x2, RZ, 0xc0, !PT ;  /* 0x000000027fff7812 */ /* 0x000fe4000780c0ff */
[----:B------:R-:W-:Y:S01]  /*28f0*/  IADD3 R3, P1, R118, R4, RZ ;  /* 0x0000000476037210 */ /* 0x000fe20007f3e0ff */
[----:B------:R-:W-:Y:S01]  /*2900*/  IMAD.SHL.U32 R7, R7, 0x2, RZ ;  /* 0x0000000207077824 */ /* 0x000fe200078e00ff */
[----:B------:R-:W-:Y:S01]  /*2910*/  IADD3 R4, R119, R9, RZ ;  /* 0x0000000977047210 */ /* 0x000fe20007ffe0ff */
[----:B------:R-:W-:-:S03]  /*2920*/  IMAD.IADD R128, R115, 0x1, R25 ;  /* 0x0000000173807824 */ /* 0x000fc600078e0219 */
[----:B------:R-:W-:Y:S01]  /*2930*/  LOP3.LUT R9, R7, 0x2, R6, 0xe2, !PT ;  /* 0x0000000207097812 */ /* 0x000fe200078ee206 */
[----:B------:R-:W-:Y:S01]  /*2940*/  VIADD R6, R18, 0x40 ;  /* 0x0000004012067836 */ /* 0x000fe20000000000 */
[----:B------:R-:W-:Y:S01]  /*2950*/  IADD3.X R5, R4, R5, R11, P1, !PT ;  /* 0x0000000504057210 */ /* 0x000fe20000ffe40b */
[----:B------:R-:W-:Y:S02]  /*2960*/  VIADD R7, R18, 0x60 ;  /* 0x0000006012077836 */ /* 0x000fe40000000000 */
[----:B------:R-:W-:Y:S02]  /*2970*/  @P0 LOP3.LUT R20, R20, 0x4, RZ, 0xfc, !PT ;  /* 0x0000000414140812 */ /* 0x000fe400078efcff */
[----:B------:R-:W-:Y:S02]  /*2980*/  ISETP.GE.AND P0, PT, R6, UR4, PT ;  /* 0x0000000406007c0c */ /* 0x000fe4000bf06270 */
[----:B------:R-:W-:Y:S02]  /*2990*/  ISETP.GE.AND P1, PT, R7, UR4, PT ;  /* 0x0000000407007c0c */ /* 0x000fe4000bf26270 */
[----:B------:R-:W-:-:S02]  /*29a0*/  SEL R10, RZ, 0x4, P0 ;  /* 0x00000004ff0a7807 */ /* 0x000fc40000000000 */
[----:B------:R-:W-:Y:S02]  /*29b0*/  SEL R11, RZ, 0x8, P1 ;  /* 0x00000008ff0b7807 */ /* 0x000fe40000800000 */
[----:B------:R-:W-:Y:S02]  /*29c0*/  ISETP.GE.AND P0, PT, R8, UR4, PT ;  /* 0x0000000408007c0c */ /* 0x000fe4000bf06270 */
[----:B------:R-:W-:Y:S01]  /*29d0*/  LOP3.LUT R9, R11, R9, R10, 0xfe, !PT ;  /* 0x000000090b097212 */ /* 0x000fe200078efe0a */
[----:B------:R-:W-:Y:S01]  /*29e0*/  IMAD R11, R12, UR6, RZ ;  /* 0x000000060c0b7c24 */ /* 0x000fe2000f8e02ff */
[----:B------:R-:W-:Y:S02]  /*29f0*/  SEL R10, RZ, 0x10, P0 ;  /* 0x00000010ff0a7807 */ /* 0x000fe40000000000 */
[-C--:B-1----:R-:W-:Y:S01]  /*2a00*/  ISETP.GE.AND P0, PT, R18, R121.reuse, PT ;  /* 0x000000791200720c */ /* 0x082fe20003f06270 */
[----:B------:R-:W-:Y:S01]  /*2a10*/  IMAD R33, R21, UR7, R11 ;  /* 0x0000000715217c24 */ /* 0x000fe2000f8e020b */
[----:B------:R-:W-:Y:S01]  /*2a20*/  LOP3.LUT R35, R9, R10, RZ, 0xfc, !PT ;  /* 0x0000000a09237212 */ /* 0x000fe200078efcff */
[----:B------:R-:W-:Y:S01]  /*2a30*/  IMAD R9, R31, R102, RZ ;  /* 0x000000661f097224 */ /* 0x000fe200078e02ff */
[-C--:B------:R-:W-:Y:S01]  /*2a40*/  ISETP.GE.AND P2, PT, R6, R121.reuse, PT ;  /* 0x000000790600720c */ /* 0x080fe20003f46270 */
[----:B------:R-:W-:Y:S01]  /*2a50*/  IMAD.IADD R33, R117, 0x1, R33 ;  /* 0x0000000175217824 */ /* 0x000fe200078e0221 */
[----:B------:R-:W-:Y:S01]  /*2a60*/  ISETP.GE.AND P1, PT, R0, R121, PT ;  /* 0x000000790000720c */ /* 0x000fe20003f26270 */
[----:B------:R-:W-:Y:S01]  /*2a70*/  IMAD R13, R220, R103, R9 ;  /* 0x00000067dc0d7224 */ /* 0x000fe200078e0209 */
[----:B------:R-:W-:-:S02]  /*2a80*/  SEL R9, R121, RZ, P0 ;  /* 0x000000ff79097207 */ /* 0x000fc40000000000 */
[----:B------:R-:W-:Y:S01]  /*2a90*/  SEL R11, R121, RZ, P1 ;  /* 0x000000ff790b7207 */ /* 0x000fe20000800000 */
[----:B------:R-:W-:Y:S01]  /*2aa0*/  IMAD.IADD R107, R107, 0x1, R13 ;  /* 0x000000016b6b7824 */ /* 0x000fe200078e020d */
[----:B------:R-:W-:Y:S01]  /*2ab0*/  LOP3.LUT R20, R20, 0xfffffffe, RZ, 0xc0, !PT ;  /* 0xfffffffe14147812 */ /* 0x000fe200078ec0ff */
[----:B------:R-:W-:Y:S01]  /*2ac0*/  IMAD.IADD R9, R18, 0x1, R9 ;  /* 0x0000000112097824 */ /* 0x000fe200078e0209 */
[----:B------:R-:W-:Y:S01]  /*2ad0*/  IADD3 R11, R0, R11, RZ ;  /* 0x0000000b000b7210 */ /* 0x000fe20007ffe0ff */
[----:B------:R-:W-:Y:S01]  /*2ae0*/  IMAD.IADD R105, R13, 0x1, R105 ;  /* 0x000000010d697824 */ /* 0x000fe200078e0269 */
[C---:B------:R-:W-:Y:S01]  /*2af0*/  SEL R13, R121.reuse, RZ, P2 ;  /* 0x000000ff790d7207 */ /* 0x040fe20001000000 */
[-C--:B------:R-:W-:Y:S01]  /*2b00*/  IMAD.WIDE.U32 R106, R146, R102.reuse, R106 ;  /* 0x00000066926a7225 */ /* 0x080fe200078e006a */
[----:B------:R-:W-:Y:S02]  /*2b10*/  @P2 LOP3.LUT R20, R20, 0x1, RZ, 0xfc, !PT ;  /* 0x0000000114142812 */ /* 0x000fe400078efcff */
[----:B------:R-:W-:Y:S01]  /*2b20*/  SHF.R.S32.HI R10, RZ, 0x1f, R9 ;  /* 0x0000001fff0a7819 */ /* 0x000fe20000011409 */
[----:B------:R-:W-:Y:S01]  /*2b30*/  IMAD.WIDE.U32 R104, R146, R102, R104 ;  /* 0x0000006692687225 */ /* 0x000fe200078e0068 */
[----:B------:R-:W-:Y:S01]  /*2b40*/  SHF.R.S32.HI R12, RZ, 0x1f, R11 ;  /* 0x0000001fff0c7819 */ /* 0x000fe2000001140b */
[----:B------:R0:W-:Y:S01]  /*2b50*/  STL [R1+0x8], R20 ;  /* 0x0000081401007387 */ /* 0x0001e20000100800 */
[CC--:B------:R-:W-:Y:S01]  /*2b60*/  LEA.HI R26, R10.reuse, R9.reuse, RZ, 0x4 ;  /* 0x000000090a1a7211 */ /* 0x0c0fe200078f20ff */
[----:B------:R-:W-:Y:S01]  /*2b70*/  IMAD.SHL.U32 R121, R121, 0x2, RZ ;  /* 0x0000000279797824 */ /* 0x000fe200078e00ff */
[----:B------:R-:W-:-:S02]  /*2b80*/  LEA.HI R10, R10, R9, RZ, 0x6 ;  /* 0x000000090a0a7211 */ /* 0x000fc400078f30ff */
[CC--:B------:R-:W-:Y:S02]  /*2b90*/  LEA.HI R28, R12.reuse, R11.reuse, RZ, 0x4 ;  /* 0x0000000b0c1c7211 */ /* 0x0c0fe400078f20ff */
[----:B------:R-:W-:Y:S02]  /*2ba0*/  LEA.HI R11, R12, R11, RZ, 0x6 ;  /* 0x0000000b0c0b7211 */ /* 0x000fe400078f30ff */
[----:B------:R-:W-:Y:S01]  /*2bb0*/  SHF.R.U32.HI R9, RZ, 0x3, R231 ;  /* 0x00000003ff097819 */ /* 0x000fe200000116e7 */
[----:B0-----:R-:W-:Y:S01]  /*2bc0*/  IMAD.IADD R20, R6, 0x1, R13 ;  /* 0x0000000106147824 */ /* 0x001fe200078e020d */
[----:B------:R-:W-:Y:S02]  /*2bd0*/  SHF.R.S32.HI R10, RZ, 0x6, R10 ;  /* 0x00000006ff0a7819 */ /* 0x000fe4000001140a */
[----:B------:R-:W-:Y:S02]  /*2be0*/  LOP3.LUT R14, R231, 0x30, R26, 0xf8, !PT ;  /* 0x00000030e70e7812 */ /* 0x000fe400078ef81a */
[----:B------:R-:W-:Y:S01]  /*2bf0*/  SHF.R.S32.HI R21, RZ, 0x1f, R20 ;  /* 0x0000001fff157819 */ /* 0x000fe20000011414 */
[C---:B------:R-:W-:Y:S01]  /*2c00*/  IMAD R145, R10.reuse, 0x2800, R229 ;  /* 0x000028000a917824 */ /* 0x040fe200078e02e5 */
[----:B------:R-:W-:Y:S01]  /*2c10*/  SHF.R.S32.HI R12, RZ, 0x6, R11 ;  /* 0x00000006ff0c7819 */ /* 0x000fe2000001140b */
[----:B------:R-:W-:Y:S01]  /*2c20*/  IMAD R143, R10, 0x2800, R232 ;  /* 0x000028000a8f7824 */ /* 0x000fe200078e02e8 */
[----:B------:R-:W-:-:S02]  /*2c30*/  LOP3.LUT R11, R227, 0x30, R26, 0xf8, !PT ;  /* 0x00000030e30b7812 */ /* 0x000fc400078ef81a */
[----:B------:R-:W-:Y:S01]  /*2c40*/  LOP3.LUT R13, R227, 0x30, R28, 0xf8, !PT ;  /* 0x00000030e30d7812 */ /* 0x000fe200078ef81c */
[----:B------:R-:W-:Y:S01]  /*2c50*/  IMAD R144, R12, 0x2800, R229 ;  /* 0x000028000c907824 */ /* 0x000fe200078e02e5 */
[----:B------:R-:W-:Y:S01]  /*2c60*/  LOP3.LUT R14, R14, R9, RZ, 0x3c, !PT ;  /* 0x000000090e0e7212 */ /* 0x000fe200078e3cff */
[----:B------:R-:W-:Y:S01]  /*2c70*/  IMAD R135, R12, 0x2800, R232 ;  /* 0x000028000c877824 */ /* 0x000fe200078e02e8 */
[----:B------:R-:W-:Y:S02]  /*2c80*/  LEA.HI R30, R21, R20, RZ, 0x4 ;  /* 0x00000014151e7211 */ /* 0x000fe400078f20ff */
[----:B------:R-:W-:Y:S01]  /*2c90*/  LOP3.LUT R10, R11, R228, RZ, 0x3c, !PT ;  /* 0x000000e40b0a7212 */ /* 0x000fe200078e3cff */
[----:B------:R-:W-:Y:S01]  /*2ca0*/  IMAD.IADD R143, R143, 0x1, R14 ;  /* 0x000000018f8f7824 */ /* 0x000fe200078e020e */
[----:B------:R-:W-:Y:S02]  /*2cb0*/  LEA.HI R20, R21, R20, RZ, 0x6 ;  /* 0x0000001415147211 */ /* 0x000fe400078f30ff */
[----:B------:R-:W-:Y:S01]  /*2cc0*/  LOP3.LUT R13, R13, R228, RZ, 0x3c, !PT ;  /* 0x000000e40d0d7212 */ /* 0x000fe200078e3cff */
[----:B------:R-:W-:Y:S01]  /*2cd0*/  IMAD.IADD R145, R145, 0x1, R10 ;  /* 0x0000000191917824 */ /* 0x000fe200078e020a */
[----:B------:R-:W-:-:S02]  /*2ce0*/  SHF.R.S32.HI R20, RZ, 0x6, R20 ;  /* 0x00000006ff147819 */ /* 0x000fc40000011414 */
[C---:B------:R-:W-:Y:S01]  /*2cf0*/  LOP3.LUT R14, R231.reuse, 0x30, R30, 0xf8, !PT ;  /* 0x00000030e70e7812 */ /* 0x040fe200078ef81e */
[----:B------:R-:W-:Y:S01]  /*2d00*/  IMAD.IADD R144, R144, 0x1, R13 ;  /* 0x0000000190907824 */ /* 0x000fe200078e020d */
[----:B------:R-:W-:Y:S01]  /*2d10*/  LOP3.LUT R10, R231, 0x30, R28, 0xf8, !PT ;  /* 0x00000030e70a7812 */ /* 0x000fe200078ef81c */
[----:B------:R-:W-:Y:S01]  /*2d20*/  IMAD R134, R20, 0x2800, R232 ;  /* 0x0000280014867824 */ /* 0x000fe200078e02e8 */
[-C--:B------:R-:W-:Y:S01]  /*2d30*/  LOP3.LUT R13, R14, R9.reuse, RZ, 0x3c, !PT ;  /* 0x000000090e0d7212 */ /* 0x080fe200078e3cff */
[----:B------:R-:W-:Y:S01]  /*2d40*/  IMAD.SHL.U32 R14, R102, 0x80, RZ ;  /* 0x00000080660e7824 */ /* 0x000fe200078e00ff */
[----:B------:R-:W-:Y:S01]  /*2d50*/  SHF.R.S32.HI R21, RZ, 0x1f, R146 ;  /* 0x0000001fff157819 */ /* 0x000fe20000011492 */
[----:B------:R-:W-:Y:S01]  /*2d60*/  IMAD R142, R20, 0x2800, R229 ;  /* 0x00002800148e7824 */ /* 0x000fe200078e02e5 */
[----:B------:R-:W-:Y:S01]  /*2d70*/  LOP3.LUT R10, R10, R9, RZ, 0x3c, !PT ;  /* 0x000000090a0a7212 */ /* 0x000fe200078e3cff */
[----:B------:R-:W-:Y:S01]  /*2d80*/  IMAD.IADD R134, R134, 0x1, R13 ;  /* 0x0000000186867824 */ /* 0x000fe200078e020d */
[----:B------:R-:W-:Y:S01]  /*2d90*/  IADD3 R12, R18, 0xa0, RZ ;  /* 0x000000a0120c7810 */ /* 0x000fe20007ffe0ff */
[----:B------:R-:W-:Y:S01]  /*2da0*/  IMAD R13, R21, R102, RZ ;  /* 0x00000066150d7224 */ /* 0x000fe200078e02ff */
[----:B------:R-:W-:Y:S01]  /*2db0*/  LOP3.LUT R11, R227, 0x30, R30, 0xf8, !PT ;  /* 0x00000030e30b7812 */ /* 0x000fe200078ef81e */
[----:B------:R-:W-:Y:S01]  /*2dc0*/  IMAD.IADD R135, R135, 0x1, R10 ;  /* 0x0000000187877824 */ /* 0x000fe200078e020a */
[----:B------:R-:W-:Y:S01]  /*2dd0*/  ISETP.GE.AND P2, PT, R12, UR4, PT ;  /* 0x000000040c007c0c */ /* 0x000fe2000bf46270 */
[----:B------:R-:W-:Y:S01]  /*2de0*/  IMAD R10, R21, R108, RZ ;  /* 0x0000006c150a7224 */ /* 0x000fe200078e02ff */
[----:B------:R-:W-:Y:S01]  /*2df0*/  LOP3.LUT R11, R11, R228, RZ, 0x3c, !PT ;  /* 0x000000e40b0b7212 */ /* 0x000fe200078e3cff */
[----:B------:R-:W-:Y:S01]  /*2e00*/  IMAD R29, R146, R103, R13 ;  /* 0x00000067921d7224 */ /* 0x000fe200078e020d */
[----:B------:R-:W-:Y:S01]  /*2e10*/  SEL R32, RZ, 0x20, P2 ;  /* 0x00000020ff207807 */ /* 0x000fe20001000000 */
[----:B------:R-:W-:Y:S01]  /*2e20*/  IMAD R21, R103, 0xa0, RZ ;  /* 0x000000a067157824 */ /* 0x000fe200078e02ff */
[----:B------:R-:W-:Y:S01]  /*2e30*/  SHF.L.U64.HI R13, R102, 0x7, R103 ;  /* 0x00000007660d7819 */ /* 0x000fe20000010267 */
[----:B------:R-:W-:Y:S01]  /*2e40*/  IMAD R27, R146, R109, R10 ;  /* 0x0000006d921b7224 */ /* 0x000fe200078e020a */
[----:B------:R-:W-:Y:S01]  /*2e50*/  IADD3 R122, P2, R220, R123, RZ ;  /* 0x0000007bdc7a7210 */ /* 0x000fe20007f5e0ff */
[----:B------:R-:W-:Y:S01]  /*2e60*/  IMAD.WIDE.U32 R102, R102, 0xa0, RZ ;  /* 0x000000a066667825 */ /* 0x000fe200078e00ff */
[----:B------:R-:W-:-:S02]  /*2e70*/  SHF.L.U64.HI R10, R108, 0x7, R109 ;  /* 0x000000076c0a7819 */ /* 0x000fc4000001026d */
[----:B------:R-:W-:Y:S01]  /*2e80*/  IADD3 R20, R27, R111, RZ ;  /* 0x0000006f1b147210 */ /* 0x000fe20007ffe0ff */
[----:B------:R-:W-:Y:S01]  /*2e90*/  IMAD.IADD R142, R142, 0x1, R11 ;  /* 0x000000018e8e7824 */ /* 0x000fe200078e020b */
[----:B------:R-:W-:Y:S01]  /*2ea0*/  SHF.R.S32.HI R120, RZ, 0x4, R26 ;  /* 0x00000004ff787819 */ /* 0x000fe2000001141a */
[----:B------:R-:W-:Y:S01]  /*2eb0*/  IMAD.X R123, R31, 0x1, R15, P2 ;  /* 0x000000011f7b7824 */ /* 0x000fe200010e060f */
[----:B------:R-:W-:Y:S01]  /*2ec0*/  LOP3.LUT R39, R35, R32, RZ, 0xfc, !PT ;  /* 0x0000002023277212 */ /* 0x000fe200078efcff */
[----:B------:R-:W-:Y:S01]  /*2ed0*/  IMAD.IADD R130, R103, 0x1, R21 ;  /* 0x0000000167827824 */ /* 0x000fe200078e0215 */
[----:B------:R-:W-:Y:S01]  /*2ee0*/  LOP3.LUT R26, R26, 0xfffffff0, RZ, 0xc0, !PT ;  /* 0xfffffff01a1a7812 */ /* 0x000fe200078ec0ff */
[----:B------:R-:W-:Y:S01]  /*2ef0*/  IMAD.SHL.U32 R11, R108, 0x80, RZ ;  /* 0x000000806c0b7824 */ /* 0x000fe200078e00ff */
[----:B------:R-:W-:Y:S01]  /*2f00*/  SHF.R.S32.HI R101, RZ, 0x4, R28 ;  /* 0x00000004ff657819 */ /* 0x000fe2000001141c */
[----:B------:R-:W-:Y:S01]  /*2f10*/  IMAD.IADD R15, R113, 0x1, R27 ;  /* 0x00000001710f7824 */ /* 0x000fe200078e021b */
[----:B------:R-:W-:Y:S01]  /*2f20*/  LOP3.LUT R27, R28, 0xfffffff0, RZ, 0xc0, !PT ;  /* 0xfffffff01c1b7812 */ /* 0x000fe200078ec0ff */
[----:B------:R-:W-:Y:S01]  /*2f30*/  IMAD.IADD R21, R107, 0x1, R29 ;  /* 0x000000016b157824 */ /* 0x000fe200078e021d */
[----:B------:R-:W-:Y:S01]  /*2f40*/  LOP3.LUT R34, R35, 0x1, RZ, 0xc0, !PT ;  /* 0x0000000123227812 */ /* 0x000fe200078ec0ff */
[----:B------:R-:W-:Y:S01]  /*2f50*/  IMAD.IADD R25, R29, 0x1, R105 ;  /* 0x000000011d197824 */ /* 0x000fe200078e0269 */
[----:B------:R-:W-:Y:S01]  /*2f60*/  LOP3.LUT R29, R30, 0xfffffff0, RZ, 0xc0, !PT ;  /* 0xfffffff01e1d7812 */ /* 0x000fe200078ec0ff */
[----:B------:R-:W-:Y:S01]  /*2f70*/  IMAD.WIDE.U32 R108, R108, 0xa0, RZ ;  /* 0x000000a06c6c7825 */ /* 0x000fe200078e00ff */
[----:B------:R-:W-:-:S02]  /*2f80*/  SHF.R.S32.HI R28, RZ, 0x4, R30 ;  /* 0x00000004ff1c7819 */ /* 0x000fc4000001141e */
[----:B------:R-:W-:Y:S01]  /*2f90*/  LOP3.LUT R35, R39, 0x2, RZ, 0xc0, !PT ;  /* 0x0000000227237812 */ /* 0x000fe200078ec0ff */
[----:B------:R-:W-:Y:S01]  /*2fa0*/  IMAD.IADD R129, R109, 0x1, R129 ;  /* 0x000000016d817824 */ /* 0x000fe200078e0281 */
[C---:B------:R-:W-:Y:S02]  /*2fb0*/  LOP3.LUT R36, R39.reuse, 0x4, RZ, 0xc0, !PT ;  /* 0x0000000427247812 */ /* 0x040fe400078ec0ff */
[C---:B------:R-:W-:Y:S02]  /*2fc0*/  LOP3.LUT R37, R39.reuse, 0x8, RZ, 0xc0, !PT ;  /* 0x0000000827257812 */ /* 0x040fe400078ec0ff */
[----:B------:R-:W-:Y:S02]  /*2fd0*/  LOP3.LUT R38, R39, 0x10, RZ, 0xc0, !PT ;  /* 0x0000001027267812 */ /* 0x000fe400078ec0ff */
[----:B------:R-:W-:Y:S02]  /*2fe0*/  SHF.R.S32.HI R30, RZ, 0x1f, R26 ;  /* 0x0000001fff1e7819 */ /* 0x000fe4000001141a */
[----:B------:R-:W-:-:S02]  /*2ff0*/  SHF.R.S32.HI R31, RZ, 0x1f, R27 ;  /* 0x0000001fff1f7819 */ /* 0x000fc4000001141b */
[----:B------:R-:W-:Y:S02]  /*3000*/  SHF.R.S32.HI R32, RZ, 0x1f, R29 ;  /* 0x0000001fff207819 */ /* 0x000fe4000001141d */
[----:B------:R-:W-:-:S07]  /*3010*/  LOP3.LUT R39, R39, 0x20, RZ, 0xc0, !PT ;  /* 0x0000002027277812 */ /* 0x000fce00078ec0ff */
.L_x_3572:
[----:B------:R-:W2:Y:S01]  /*3020*/  LDL.LU R42, [R1+0x8] ;  /* 0x00000800012a7983 */ /* 0x000ea20000300800 */
[----:B0-----:R-:W0:Y:S01]  /*3030*/  LDC.64 R124, c[0x0][0x2e8] ;  /* 0x0000ba00ff7c7b82 */ /* 0x001e220000000a00 */
[----:B------:R-:W-:Y:S01]  /*3040*/  VIADD R47, R24, 0xffffffff ;  /* 0xffffffff182f7836 */ /* 0x000fe20000000000 */
[----:B------:R-:W-:Y:S01]  /*3050*/  LOP3.LUT P4, RZ, R127, 0x2, RZ, 0xc0, !PT ;  /* 0x000000027fff7812 */ /* 0x000fe2000788c0ff */
[----:B------:R-:W-:Y:S05]  /*3060*/  YIELD ;  /* 0x0000000000007946 */ /* 0x000fea0003800000 */
[----:B------:R-:W-:Y:S01]  /*3070*/  SHF.R.S32.HI R44, RZ, 0x1f, R47 ;  /* 0x0000001fff2c7819 */ /* 0x000fe2000001142f */
[-C--:B------:R-:W-:Y:S01]  /*3080*/  IMAD R41, R128, R47.reuse, RZ ;  /* 0x0000002f80297224 */ /* 0x080fe200078e02ff */
[----:B------:R-:W1:Y:S01]  /*3090*/  LDC R133, c[0x0][0x3f4] ;  /* 0x0000fd00ff857b82 */ /* 0x000e620000000800 */
[----:B------:R-:W-:Y:S01]  /*30a0*/  IMAD.WIDE.U32 R136, R114, R47, RZ ;  /* 0x0000002f72887225 */ /* 0x000fe200078e00ff */
[----:B------:R-:W-:Y:S03]  /*30b0*/  BSSY B0, `(.L_x_3473) ;  /* 0x0000d0b000007945 */ /* 0x000fe60003800000 */
[----:B------:R-:W-:Y:S01]  /*30c0*/  IMAD R41, R44, R114, R41 ;  /* 0x000000722c297224 */ /* 0x000fe200078e0229 */
[----:B------:R-:W-:-:S03]  /*30d0*/  IADD3 R49, P2, P3, R3, R136, R132 ;  /* 0x0000008803317210 */ /* 0x000fc60007b5e084 */
[----:B------:R-:W-:Y:S02]  /*30e0*/  IMAD.IADD R96, R137, 0x1, R41 ;  /* 0x0000000189607824 */ /* 0x000fe400078e0229 */
[----:B------:R-:W-:-:S03]  /*30f0*/  IMAD R41, R17, 0x7800, R236 ;  /* 0x0000780011297824 */ /* 0x000fc600078e02ec */
[----:B------:R-:W-:Y:S01]  /*3100*/  IADD3.X R24, R5, R96, R131, P2, P3 ;  /* 0x0000006005187210 */ /* 0x000fe200017e6483 */
[C---:B------:R-:W-:Y:S01]  /*3110*/  VIADD R43, R41.reuse, 0x20 ;  /* 0x00000020292b7836 */ /* 0x040fe20000000000 */
[-C--:B0-----:R-:W-:Y:S01]  /*3120*/  IADD3 R50, P2, P3, R136, R124.reuse, R3 ;  /* 0x0000007c88327210 */ /* 0x081fe20007b5e003 */
[----:B------:R-:W-:Y:S02]  /*3130*/  @P4 VIADD R43, R41, 0xffffffe0 ;  /* 0xffffffe0292b4836 */ /* 0x000fe40000000000 */
[----:B------:R-:W-:Y:S01]  /*3140*/  IMAD.IADD R40, R16, 0x1, R41 ;  /* 0x0000000110287824 */ /* 0x000fe200078e0229 */
[----:B------:R-:W-:Y:S01]  /*3150*/  IADD3.X R51, R96, R125, R5, P2, P3 ;  /* 0x0000007d60337210 */ /* 0x000fe200017e6405 */
[----:B------:R-:W-:Y:S01]  /*3160*/  IMAD.IADD R41, R16, 0x1, R43 ;  /* 0x0000000110297824 */ /* 0x000fe200078e022b */
[----:B------:R-:W-:-:S05]  /*3170*/  IADD3 R48, P2, R49, R124, RZ ;  /* 0x0000007c31307210 */ /* 0x000fca0007f5e0ff */
[----:B------:R-:W-:Y:S01]  /*3180*/  IMAD.X R49, R24, 0x1, R125, P2 ;  /* 0x0000000118317824 */ /* 0x000fe200010e067d */
[----:B------:R-:W-:Y:S02]  /*3190*/  ISETP.GT.AND P2, PT, R47, R126, PT ;  /* 0x0000007e2f00720c */ /* 0x000fe40003f44270 */
[----:B------:R-:W-:Y:S02]  /*31a0*/  MOV R24, R47 ;  /* 0x0000002f00187202 */ /* 0x000fe40000000f00 */
[----:B--2---:R-:W-:-:S09]  /*31b0*/  LOP3.LUT R42, R42, 0xfffffffd, RZ, 0xc0, !PT ;  /* 0xfffffffd2a2a7812 */ /* 0x004fd200078ec0ff */
[----:B------:R-:W-:Y:S02]  /*31c0*/  @P2 LOP3.LUT R42, R42, 0x2, RZ, 0xfc, !PT ;  /* 0x000000022a2a2812 */ /* 0x000fe400078efcff */
[----:B-1----:R-:W-:-:S03]  /*31d0*/  ISETP.GE.AND P2, PT, R133, 0x1, PT ;  /* 0x000000018500780c */ /* 0x002fc60003f46270 */
[----:B------:R0:W-:Y:S10]  /*31e0*/  STL [R1+0x8], R42 ;  /* 0x0000082a01007387 */ /* 0x0001f40000100800 */
[----:B0-----:R-:W-:Y:S05]  /*31f0*/  @!P2 BRA `(.L_x_3474) ;  /* 0x000000c800fca947 */ /* 0x001fea0003800000 */
[----:B------:R-:W-:Y:S01]  /*3200*/  ULDC.U8 UR4, c[0x0][0x410] ;  /* 0x0001040000047ab9 */ /* 0x000fe20000000000 */
[-C--:B------:R-:W-:Y:S01]  /*3210*/  IMAD R43, R129, R47.reuse, RZ ;  /* 0x0000002f812b7224 */ /* 0x080fe200078e02ff */
[----:B------:R-:W-:Y:S01]  /*3220*/  ISETP.NE.AND P2, PT, RZ, UR4, PT ;  /* 0x00000004ff007c0c */ /* 0x000fe2000bf45270 */
[-C--:B------:R-:W-:Y:S02]  /*3230*/  IMAD R45, R130, R47.reuse, RZ ;  /* 0x0000002f822d7224 */ /* 0x080fe400078e02ff */
[----:B------:R-:W-:Y:S02]  /*3240*/  IMAD R42, R24, -0xa0, R2 ;  /* 0xffffff60182a7824 */ /* 0x000fe400078e0202 */
[----:B------:R-:W-:Y:S02]  /*3250*/  IMAD R43, R44, R108, R43 ;  /* 0x0000006c2c2b7224 */ /* 0x000fe400078e022b */
[----:B------:R-:W-:Y:S01]  /*3260*/  IMAD.WIDE.U32 R94, R108, R47, RZ ;  /* 0x0000002f6c5e7225 */ /* 0x000fe200078e00ff */
[----:B------:R-:W-:-:S03]  /*3270*/  VIMNMX R42, R42, 0xa0, PT ;  /* 0x000000a02a2a7848 */ /* 0x000fc60003fe0100 */
[----:B------:R-:W-:Y:S02]  /*3280*/  IMAD R45, R44, R102, R45 ;  /* 0x000000662c2d7224 */ /* 0x000fe400078e022d */
        /* <DEDUP_REMOVED lines=67> */
.L_x_3477:
[----:B------:R-:W-:Y:S05]  /*36c0*/  BSYNC B1 ;  /* 0x0000000000017941 */ /* 0x000fea0003800000 */
.L_x_3476:
[----:B0-----:R-:W-:Y:S01]  /*36d0*/  VIADD R44, R220, 0x80 ;  /* 0x00000080dc2c7836 */ /* 0x001fe20000000000 */
[----:B------:R-:W-:Y:S01]  /*36e0*/  BSSY B1, `(.L_x_3478) ;  /* 0x000002d000017945 */ /* 0x000fe20003800000 */
[----:B-----5:R-:W-:Y:S02]  /*36f0*/  IMAD.MOV.U32 R150, RZ, RZ, R76 ;  /* 0x000000ffff967224 */ /* 0x020fe400078e004c */
[----:B------:R-:W-:Y:S01]  /*3700*/  IMAD.MOV.U32 R155, RZ, RZ, R80 ;  /* 0x000000ffff9b7224 */ /* 0x000fe200078e0050 */
        /* <DEDUP_REMOVED lines=42> */
.L_x_3479:
[----:B------:R-:W-:Y:S05]  /*39b0*/  BSYNC B1 ;  /* 0x0000000000017941 */ /* 0x000fea0003800000 */
.L_x_3478:
[----:B------:R-:W-:Y:S01]  /*39c0*/  UISETP.NE.AND UP0, UPT, UR53, 0x3, UPT ;  /* 0x000000033500788c */ /* 0x000fe2000bf05270 */
[----:B------:R-:W-:Y:S01]  /*39d0*/  IMAD.MOV.U32 R161, RZ, RZ, R84 ;  /* 0x000000ffffa17224 */ /* 0x000fe200078e0054 */
[----:B------:R-:W-:Y:S01]  /*39e0*/  MOV R168, R124 ;  /* 0x0000007c00a87202 */ /* 0x000fe20000000f00 */
[----:B------:R-:W-:Y:S01]  /*39f0*/  IMAD.MOV.U32 R164, RZ, RZ, R88 ;  /* 0x000000ffffa47224 */ /* 0x000fe200078e0058 */
[----:B-----5:R-:W-:Y:S01]  /*3a00*/  MOV R140, R64 ;  /* 0x00000040008c7202 */ /* 0x020fe20000000f00 */
        /* <DEDUP_REMOVED lines=21> */
.L_x_3480:
[----:B------:R-:W-:Y:S01]  /*3b60*/  IMAD R43, R17, 0x8, R16 ;  /* 0x00000008112b7824 */ /* 0x000fe200078e0210 */
[----:B------:R-:W-:Y:S01]  /*3b70*/  SHF.L.U32 R100, R221, 0x1f, RZ ;  /* 0x0000001fdd647819 */ /* 0x000fe200000006ff */
[----:B------:R-:W-:Y:S03]  /*3b80*/  BSSY B1, `(.L_x_3481) ;  /* 0x0000003000017945 */ /* 0x000fe60003800000 */
[----:B------:R-:W1:Y:S02]  /*3b90*/  SYNCS.PHASECHK.TRANS64.TRYWAIT P5, [R43+URZ+0x33490], R100 ;  /* 0x033490642b0075a7 */ /* 0x000e6400080a017f */
[----:B-1----:R-:W-:Y:S05]  /*3ba0*/  @!P5 BRA `(.L_x_3482) ;  /* 0x000002a00020d947 */ /* 0x002fea0003800000 */
.L_x_3807:
[----:B------:R-:W-:Y:S05]  /*3bb0*/  BSYNC B1 ;  /* 0x0000000000017941 */ /* 0x000fea0003800000 */
.L_x_3481:
[----:B------:R-:W-:Y:S04]  /*3bc0*/  BSSY B1, `(.L_x_3483) ;  /* 0x00002cb000017945 */ /* 0x000fe80003800000 */
[----:B------:R-:W-:Y:S05]  /*3bd0*/  @P3 BRA `(.L_x_3484) ;  /* 0x0000002c00243947 */ /* 0x000fea0003800000 */
[----:B------:R-:W-:Y:S01]  /*3be0*/  ISETP.NE.AND P3, PT, R34, RZ, PT ;  /* 0x000000ff2200720c */ /* 0x000fe20003f65270 */
[----:B------:R-:W-:-:S12]  /*3bf0*/  BSSY B2, `(.L_x_3485) ;  /* 0x0000077000027945 */ /* 0x000fd80003800000 */
[----:B------:R-:W-:Y:S05]  /*3c00*/  @!P3 BRA `(.L_x_3486) ;  /* 0x0000000400d4b947 */ /* 0x000fea0003800000 */
[----:B0-----:R0:W2:Y:S01]  /*3c10*/  LDS.128 R44, [R40+0x24200] ;  /* 0x02420000282c7984 */ /* 0x0010a20000000c00 */
[----:B------:R-:W-:Y:S01]  /*3c20*/  ISETP.GE.AND P3, PT, R22, R133, PT ;  /* 0x000000851600720c */ /* 0x000fe20003f66270 */
[----:B------:R-:W-:-:S12]  /*3c30*/  BSSY B3, `(.L_x_3487) ;  /* 0x0000071000037945 */ /* 0x000fd80003800000 */
[----:B0-----:R-:W-:Y:S05]  /*3c40*/  @P3 BRA `(.L_x_3488) ;  /* 0x0000000400bc3947 */ /* 0x001fea0003800000 */
[--C-:B------:R-:W-:Y:S02]  /*3c50*/  SHF.R.U32.HI R136, RZ, 0x10, R125.reuse ;  /* 0x00000010ff887819 */ /* 0x100fe4000001167d */
[--C-:B------:R-:W-:Y:S02]  /*3c60*/  SHF.R.U32.HI R170, RZ, 0x8, R125.reuse ;  /* 0x00000008ffaa7819 */ /* 0x100fe4000001167d */
[----:B------:R-:W-:Y:S01]  /*3c70*/  LOP3.LUT R171, R125, 0xff, RZ, 0xc0, !PT ;  /* 0x000000ff7dab7812 */ /* 0x000fe200078ec0ff */
[----:B------:R-:W-:Y:S01]  /*3c80*/  IMAD.U32 R136, R136, 0x10000, RZ ;  /* 0x0001000088887824 */ /* 0x000fe200078e00ff */
[----:B------:R-:W-:Y:S02]  /*3c90*/  SHF.R.U32.HI R125, RZ, 0x18, R125 ;  /* 0x00000018ff7d7819 */ /* 0x000fe4000001167d */
[----:B------:R-:W-:Y:S02]  /*3ca0*/  SHF.L.U32 R170, R170, 0x8, RZ ;  /* 0x00000008aaaa7819 */ /* 0x000fe400000006ff */
[----:B------:R-:W-:-:S02]  /*3cb0*/  PRMT R125, R125, 0x654, R171 ;  /* 0x000006547d7d7816 */ /* 0x000fc400000000ab */
[--C-:B------:R-:W-:Y:S02]  /*3cc0*/  SHF.R.U32.HI R172, RZ, 0x8, R137.reuse ;  /* 0x00000008ffac7819 */ /* 0x100fe40000011689 */
[--C-:B------:R-:W-:Y:S02]  /*3cd0*/  SHF.R.U32.HI R124, RZ, 0x10, R137.reuse ;  /* 0x00000010ff7c7819 */ /* 0x100fe40000011689 */
[----:B------:R-:W-:Y:S01]  /*3ce0*/  LOP3.LUT R173, R137, 0xff, RZ, 0xc0, !PT ;  /* 0x000000ff89ad7812 */ /* 0x000fe200078ec0ff */
[----:B------:R-:W-:Y:S01]  /*3cf0*/  IMAD.SHL.U32 R172, R172, 0x100, RZ ;  /* 0x00000100acac7824 */ /* 0x000fe200078e00ff */
[----:B------:R-:W-:Y:S02]  /*3d00*/  LOP3.LUT R125, R125, 0xff00, R170, 0xf8, !PT ;  /* 0x0000ff007d7d7812 */ /* 0x000fe400078ef8aa */
        /* <DEDUP_REMOVED lines=99> */
.L_x_3488:
[----:B------:R-:W-:Y:S05]  /*4340*/  BSYNC B3 ;  /* 0x0000000000037941 */ /* 0x000fea0003800000 */
.L_x_3487:
[----:B--2---:R2:W-:Y:S02]  /*4350*/  STG.E.128 desc[UR54][R50.64], R44 ;  /* 0x0000002c32007986 */ /* 0x0045e4000c101d36 */
.L_x_3486:
[----:B------:R-:W-:Y:S05]  /*4360*/  BSYNC B2 ;  /* 0x0000000000027941 */ /* 0x000fea0003800000 */
.L_x_3485:
[----:B------:R-:W-:Y:S01]  /*4370*/  ISETP.NE.AND P3, PT, R35, RZ, PT ;  /* 0x000000ff2300720c */ /* 0x000fe20003f65270 */
[----:B------:R-:W-:-:S12]  /*4380*/  BSSY B2, `(.L_x_3489) ;  /* 0x0000074000027945 */ /* 0x000fd80003800000 */
[----:B------:R-:W-:Y:S05]  /*4390*/  @!P3 BRA `(.L_x_3490) ;  /* 0x0000000400c8b947 */ /* 0x000fea0003800000 */
        /* <DEDUP_REMOVED lines=13> */
[----:B------:R-:W-:Y:S02]  /*4470*/  LOP3.LUT R137, R99, 0xff, RZ, 0xc0, !PT ;  /* 0x000000ff63897812 */ /* 0x000fe400078ec0ff */
[----:B------:R-:W-:Y:S02]  /*4480*/  SHF.R.U32.HI R168, RZ, 0x8, R99 ;  /* 0x00000008ffa87819 */ /* 0x000fe40000011663 */
[----:B------:R-:W-:Y:S02]  /*4490*/  LOP3.LUT R97, R98, 0xff0000, R97, 0xf8, !PT ;  /* 0x00ff000062617812 */ /* 0x000fe400078ef861 */
[----:B------:R-:W-:Y:S02]  /*44a0*/  PRMT R136, R136, 0x654, R137 ;  /* 0x0000065488887816 */ /* 0x000fe40000000089 */
[----:B------:R-:W-:Y:S02]  /*44b0*/  SHF.L.U32 R168, R168, 0x8, RZ ;  /* 0x00000008a8a87819 */ /* 0x000fe400000006ff */
[----:B------:R-:W-:-:S02]  /*44c0*/  F2FP.F16.E4M3.UNPACK_B R98, R167.H1 ;  /* 0x000000a7ff62723e */ /* 0x000fc400030006ff */
        /* <DEDUP_REMOVED lines=93> */
.L_x_3492:
[----:B------:R-:W-:Y:S05]  /*4aa0*/  BSYNC B3 ;  /* 0x0000000000037941 */ /* 0x000fea0003800000 */
.L_x_3491:
[----:B--2---:R3:W-:Y:S02]  /*4ab0*/  STG.E.128 desc[UR54][R50.64+0x20], R44 ;  /* 0x0000202c32007986 */ /* 0x0047e4000c101d36 */
.L_x_3490:
[----:B------:R-:W-:Y:S05]  /*4ac0*/  BSYNC B2 ;  /* 0x0000000000027941 */ /* 0x000fea0003800000 */
.L_x_3489:
[----:B------:R-:W-:Y:S01]  /*4ad0*/  ISETP.NE.AND P3, PT, R36, RZ, PT ;  /* 0x000000ff2400720c */ /* 0x000fe20003f65270 */
[----:B------:R-:W-:-:S12]  /*4ae0*/  BSSY B2, `(.L_x_3493) ;  /* 0x0000074000027945 */ /* 0x000fd80003800000 */
[----:B------:R-:W-:Y:S05]  /*4af0*/  @!P3 BRA `(.L_x_3494) ;  /* 0x0000000400c8b947 */ /* 0x000fea0003800000 */
        /* <DEDUP_REMOVED lines=9> */
[--C-:B------:R-:W-:Y:S02]  /*4b90*/  SHF.R.U32.HI R88, RZ, 0x10, R91.reuse ;  /* 0x00000010ff587819 */ /* 0x100fe4000001165b */
[----:B------:R-:W-:-:S02]  /*4ba0*/  SHF.R.U32.HI R89, RZ, 0x8, R91 ;  /* 0x00000008ff597819 */ /* 0x000fc4000001165b */
[----:B------:R-:W-:Y:S02]  /*4bb0*/  LOP3.LUT R98, R91, 0xff, RZ, 0xc0, !PT ;  /* 0x000000ff5b627812 */ /* 0x000fe400078ec0ff */
[----:B------:R-:W-:Y:S02]  /*4bc0*/  SHF.R.U32.HI R91, RZ, 0x18, R91 ;  /* 0x00000018ff5b7819 */ /* 0x000fe4000001165b */
[----:B------:R-:W-:Y:S02]  /*4bd0*/  PRMT R97, R124, 0x654, R97 ;  /* 0x000006547c617816 */ /* 0x000fe40000000061 */
[----:B------:R-:W-:Y:S01]  /*4be0*/  PRMT R91, R91, 0x654, R98 ;  /* 0x000006545b5b7816 */ /* 0x000fe20000000062 */
[----:B------:R-:W-:Y:S01]  /*4bf0*/  IMAD.SHL.U32 R98, R89, 0x100, RZ ;  /* 0x0000010059627824 */ /* 0x000fe200078e00ff */
[----:B------:R-:W-:Y:S01]  /*4c00*/  LOP3.LUT R96, R97, 0xff00, R96, 0xf8, !PT ;  /* 0x0000ff0061607812 */ /* 0x000fe200078ef860 */
[----:B------:R-:W-:Y:S01]  /*4c10*/  IMAD.U32 R89, R90, 0x10000, RZ ;  /* 0x000100005a597824 */ /* 0x000fe200078e00ff */
[----:B------:R-:W-:-:S02]  /*4c20*/  F2FP.F16.E4M3.UNPACK_B R90, R165.H1 ;  /* 0x000000a5ff5a723e */ /* 0x000fc400030006ff */
[----:B------:R-:W-:Y:S02]  /*4c30*/  LOP3.LUT R98, R91, 0xff00, R98, 0xf8, !PT ;  /* 0x0000ff005b627812 */ /* 0x000fe400078ef862 */
[----:B------:R-:W-:Y:S01]  /*4c40*/  LOP3.LUT R89, R96, 0xff0000, R89, 0xf8, !PT ;  /* 0x00ff000060597812 */ /* 0x000fe200078ef859 */
[----:B------:R-:W-:Y:S01]  /*4c50*/  HADD2.F32 R124, -RZ, R90.H0_H0 ;  /* 0x2000005aff7c7230 */ /* 0x000fe20000004100 */
[----:B--2---:R-:W-:Y:S02]  /*4c60*/  F2FP.F16.E4M3.UNPACK_B R96, R45 ;  /* 0x0000002dff60723e */ /* 0x004fe400020006ff */
[-C--:B------:R-:W-:Y:S02]  /*4c70*/  F2FP.F16.E4M3.UNPACK_B R97, R164.reuse.H1 ;  /* 0x000000a4ff61723e */ /* 0x080fe400030006ff */
[----:B------:R-:W-:Y:S01]  /*4c80*/  F2FP.F16.E4M3.UNPACK_B R165, R165 ;  /* 0x000000a5ffa5723e */ /* 0x000fe200020006ff */
[--C-:B------:R-:W-:Y:S01]  /*4c90*/  HADD2.F32 R91, -RZ, R96.reuse.H1_H1 ;  /* 0x30000060ff5b7230 */ /* 0x100fe20000004100 */
[----:B------:R-:W-:Y:S01]  /*4ca0*/  F2FP.F16.E4M3.UNPACK_B R164, R164 ;  /* 0x000000a4ffa4723e */ /* 0x000fe200020006ff */
[----:B------:R-:W-:-:S02]  /*4cb0*/  HADD2.F32 R96, -RZ, R96.H0_H0 ;  /* 0x20000060ff607230 */ /* 0x000fc40000004100 */
[--C-:B------:R-:W-:Y:S02]  /*4cc0*/  HADD2.F32 R99, -RZ, R97.reuse.H0_H0 ;  /* 0x20000061ff637230 */ /* 0x100fe40000004100 */
        /* <DEDUP_REMOVED lines=70> */
[----:B------:R-:W-:Y:S01]  /*5130*/  MOV R45, R91 ;  /* 0x0000005b002d7202 */ /* 0x000fe20000000f00 */
[-C--:B------:R-:W-:Y:S02]  /*5140*/  FFMA.FTZ R96, R90, R89.reuse, -R96 ;  /* 0x000000595a607223 */ /* 0x080fe40000010860 */
        /* <DEDUP_REMOVED lines=11> */
.L_x_3496:
[----:B------:R-:W-:Y:S05]  /*5200*/  BSYNC B3 ;  /* 0x0000000000037941 */ /* 0x000fea0003800000 */
.L_x_3495:
[----:B--2---:R4:W-:Y:S02]  /*5210*/  STG.E.128 desc[UR54][R50.64+0x40], R44 ;  /* 0x0000402c32007986 */ /* 0x0049e4000c101d36 */
.L_x_3494:
[----:B------:R-:W-:Y:S05]  /*5220*/  BSYNC B2 ;  /* 0x0000000000027941 */ /* 0x000fea0003800000 */
.L_x_3493:
[----:B------:R-:W-:Y:S01]  /*5230*/  ISETP.NE.AND P3, PT, R37, RZ, PT ;  /* 0x000000ff2500720c */ /* 0x000fe20003f65270 */
[----:B------:R-:W-:-:S12]  /*5240*/  BSSY B2, `(.L_x_3497) ;  /* 0x0000077000027945 */ /* 0x000fd80003800000 */
[----:B------:R-:W-:Y:S05]  /*5250*/  @!P3 BRA `(.L_x_3498) ;  /* 0x0000000400d4b947 */ /* 0x000fea0003800000 */
[----:B0-234-:R0:W2:Y:S01]  /*5260*/  LDS.128 R44, [R41+0x26a00] ;  /* 0x026a0000292c7984 */ /* 0x01d0a20000000c00 */
        /* <DEDUP_REMOVED lines=14> */
[----:B------:R-:W-:Y:S02]  /*5350*/  HADD2.F32 R45, -RZ, R45.H1_H1 ;  /* 0x3000002dff2d7230 */ /* 0x000fe40000004100 */
[C---:B------:R-:W-:Y:S01]  /*5360*/  FMUL.FTZ R99, R84.reuse, R89 ;  /* 0x0000005954637220 */ /* 0x040fe20000410000 */
[----:B------:R-:W-:Y:S02]  /*5370*/  HADD2.F32 R98, -RZ, R96.H1_H1 ;  /* 0x30000060ff627230 */ /* 0x000fe40000004100 */
[-C--:B------:R-:W-:Y:S01]  /*5380*/  FFMA.FTZ R89, R84, R91.reuse, -R97 ;  /* 0x0000005b54597223 */ /* 0x080fe20000010861 */
[----:B------:R-:W-:Y:S01]  /*5390*/  FFMA.FTZ R84, R90, R91, R99 ;  /* 0x0000005b5a547223 */ /* 0x000fe20000010063 */
[----:B------:R-:W-:Y:S01]  /*53a0*/  F2FP.F16.E4M3.UNPACK_B R90, R86.H1 ;  /* 0x00000056ff5a723e */ /* 0x000fe200030006ff */
[----:B------:R-:W-:-:S04]  /*53b0*/  IMAD.MOV.U32 R86, RZ, RZ, R44 ;  /* 0x000000ffff567224 */ /* 0x000fc800078e002c */
[--C-:B------:R-:W-:Y:S01]  /*53c0*/  HADD2.F32 R91, -RZ, R90.reuse.H1_H1 ;  /* 0x3000005aff5b7230 */ /* 0x100fe20000004100 */
[-C--:B------:R-:W-:Y:S01]  /*53d0*/  F2FP.F16.E4M3.UNPACK_B R44, R86.reuse.H1 ;  /* 0x00000056ff2c723e */ /* 0x080fe200030006ff */
[----:B------:R-:W-:Y:S01]  /*53e0*/  HADD2.F32 R90, -RZ, R90.H0_H0 ;  /* 0x2000005aff5a7230 */ /* 0x000fe20000004100 */
[----:B------:R-:W-:Y:S02]  /*53f0*/  F2FP.F16.E4M3.UNPACK_B R86, R86 ;  /* 0x00000056ff56723e */ /* 0x000fe400020006ff */
[CC--:B------:R-:W-:Y:S02]  /*5400*/  FMUL.FTZ R97, R91.reuse, R88.reuse ;  /* 0x000000585b617220 */ /* 0x0c0fe40000410000 */
[C---:B------:R-:W-:Y:S02]  /*5410*/  FMUL.FTZ R88, R90.reuse, R88 ;  /* 0x000000585a587220 */ /* 0x040fe40000410000 */
[-C--:B------:R-:W-:Y:S02]  /*5420*/  FFMA.FTZ R90, R90, R45.reuse, -R97 ;  /* 0x0000002d5a5a7223 */ /* 0x080fe40000010861 */
[----:B------:R-:W-:Y:S01]  /*5430*/  FFMA.FTZ R91, R91, R45, R88 ;  /* 0x0000002d5b5b7223 */ /* 0x000fe20000010058 */
[----:B------:R-:W-:Y:S01]  /*5440*/  F2FP.F16.E4M3.UNPACK_B R88, R161 ;  /* 0x000000a1ff58723e */ /* 0x000fe200020006ff */
[----:B------:R-:W-:-:S02]  /*5450*/  HADD2.F32 R45, -RZ, R44.H1_H1 ;  /* 0x3000002cff2d7230 */ /* 0x000fc40000004100 */
[----:B------:R-:W-:Y:S01]  /*5460*/  HADD2.F32 R44, -RZ, R44.H0_H0 ;  /* 0x2000002cff2c7230 */ /* 0x000fe20000004100 */
[----:B------:R-:W-:Y:S01]  /*5470*/  F2FP.SATFINITE.E4M3.F32.PACK_AB_MERGE_C R90, R91, R90, RZ ;  /* 0x0000005a5b5a723e */ /* 0x000fe200048070ff */
[----:B------:R-:W-:Y:S02]  /*5480*/  HADD2.F32 R97, -RZ, R88.H1_H1 ;  /* 0x30000058ff617230 */ /* 0x000fe40000004100 */
[-C--:B------:R-:W-:Y:S01]  /*5490*/  FMUL.FTZ R99, R45, R98.reuse ;  /* 0x000000622d637220 */ /* 0x080fe20000410000 */
[----:B------:R-:W-:Y:S02]  /*54a0*/  HADD2.F32 R91, -RZ, R96.H0_H0 ;  /* 0x20000060ff5b7230 */ /* 0x000fe40000004100 */
[C---:B------:R-:W-:Y:S01]  /*54b0*/  FMUL.FTZ R98, R44.reuse, R98 ;  /* 0x000000622c627220 */ /* 0x040fe20000410000 */
[--C-:B------:R-:W-:Y:S02]  /*54c0*/  HADD2.F32 R96, -RZ, R86.reuse.H1_H1 ;  /* 0x30000056ff607230 */ /* 0x100fe40000004100 */
[----:B------:R-:W-:Y:S01]  /*54d0*/  FFMA.FTZ R44, R44, R97, -R99 ;  /* 0x000000612c2c7223 */ /* 0x000fe20000010863 */
[----:B------:R-:W-:-:S02]  /*54e0*/  HADD2.F32 R86, -RZ, R86.H0_H0 ;  /* 0x20000056ff567230 */ /* 0x000fc40000004100 */
[----:B------:R-:W-:Y:S01]  /*54f0*/  FFMA.FTZ R45, R45, R97, R98 ;  /* 0x000000612d2d7223 */ /* 0x000fe20000010062 */
[----:B------:R-:W-:Y:S02]  /*5500*/  HADD2.F32 R97, -RZ, R88.H0_H0 ;  /* 0x20000058ff617230 */ /* 0x000fe40000004100 */
[----:B------:R-:W-:Y:S01]  /*5510*/  FMUL.FTZ R99, R96, R91 ;  /* 0x0000005b60637220 */ /* 0x000fe20000410000 */
[----:B------:R-:W-:Y:S01]  /*5520*/  F2FP.SATFINITE.E4M3.F32.PACK_AB_MERGE_C R84, R84, R89, R90 ;  /* 0x000000595454723e */ /* 0x000fe2000480705a */
[C---:B------:R-:W-:Y:S01]  /*5530*/  FMUL.FTZ R125, R86.reuse, R91 ;  /* 0x0000005b567d7220 */ /* 0x040fe20000410000 */
[----:B------:R-:W-:Y:S01]  /*5540*/  SHF.R.U32.HI R90, RZ, 0x18, R87 ;  /* 0x00000018ff5a7819 */ /* 0x000fe20000011657 */
[-C--:B------:R-:W-:Y:S01]  /*5550*/  FFMA.FTZ R91, R86, R97.reuse, -R99 ;  /* 0x00000061565b7223 */ /* 0x080fe20000010863 */
[----:B------:R-:W-:Y:S01]  /*5560*/  LOP3.LUT R89, R87, 0xff, RZ, 0xc0, !PT ;  /* 0x000000ff57597812 */ /* 0x000fe200078ec0ff */
[----:B------:R-:W-:Y:S01]  /*5570*/  FFMA.FTZ R86, R96, R97, R125 ;  /* 0x0000006160567223 */ /* 0x000fe2000001007d */
[----:B------:R-:W-:-:S02]  /*5580*/  SHF.R.U32.HI R97, RZ, 0x8, R87 ;  /* 0x00000008ff617819 */ /* 0x000fc40000011657 */
[----:B------:R-:W-:Y:S02]  /*5590*/  SHF.R.U32.HI R96, RZ, 0x8, R85 ;  /* 0x00000008ff607819 */ /* 0x000fe40000011655 */
[----:B------:R-:W-:Y:S01]  /*55a0*/  SHF.R.U32.HI R87, RZ, 0x10, R87 ;  /* 0x00000010ff577819 */ /* 0x000fe20000011657 */
[----:B------:R-:W-:Y:S01]  /*55b0*/  IMAD.SHL.U32 R97, R97, 0x100, RZ ;  /* 0x0000010061617824 */ /* 0x000fe200078e00ff */
[----:B------:R-:W-:Y:S02]  /*55c0*/  SHF.R.U32.HI R99, RZ, 0x18, R85 ;  /* 0x00000018ff637819 */ /* 0x000fe40000011655 */
[----:B------:R-:W-:Y:S01]  /*55d0*/  LOP3.LUT R88, R85, 0xff, RZ, 0xc0, !PT ;  /* 0x000000ff55587812 */ /* 0x000fe200078ec0ff */
[----:B------:R-:W-:Y:S01]  /*55e0*/  IMAD.U32 R87, R87, 0x10000, RZ ;  /* 0x0001000057577824 */ /* 0x000fe200078e00ff */
[----:B------:R-:W-:Y:S01]  /*55f0*/  PRMT R90, R90, 0x654, R89 ;  /* 0x000006545a5a7816 */ /* 0x000fe20000000059 */
[----:B------:R-:W-:Y:S01]  /*5600*/  IMAD.SHL.U32 R89, R96, 0x100, RZ ;  /* 0x0000010060597824 */ /* 0x000fe200078e00ff */
[----:B------:R-:W-:-:S02]  /*5610*/  SHF.R.U32.HI R85, RZ, 0x10, R85 ;  /* 0x00000010ff557819 */ /* 0x000fc40000011655 */
[----:B------:R-:W-:Y:S02]  /*5620*/  PRMT R88, R99, 0x654, R88 ;  /* 0x0000065463587816 */ /* 0x000fe40000000058 */
[----:B------:R-:W-:Y:S02]  /*5630*/  LOP3.LUT R90, R90, 0xff00, R97, 0xf8, !PT ;  /* 0x0000ff005a5a7812 */ /* 0x000fe400078ef861 */
[----:B------:R-:W-:Y:S01]  /*5640*/  LOP3.LUT R89, R88, 0xff00, R89, 0xf8, !PT ;  /* 0x0000ff0058597812 */ /* 0x000fe200078ef859 */
[----:B------:R-:W-:Y:S01]  /*5650*/  IMAD.U32 R88, R85, 0x10000, RZ ;  /* 0x0001000055587824 */ /* 0x000fe200078e00ff */
[----:B------:R-:W-:Y:S01]  /*5660*/  LOP3.LUT R90, R90, 0xff0000, R87, 0xf8, !PT ;  /* 0x00ff00005a5a7812 */ /* 0x000fe200078ef857 */
[----:B------:R-:W-:Y:S01]  /*5670*/  IMAD.MOV.U32 R87, RZ, RZ, R47 ;  /* 0x000000ffff577224 */ /* 0x000fe200078e002f */
[----:B------:R-:W-:Y:S01]  /*5680*/  F2FP.SATFINITE.E4M3.F32.PACK_AB_MERGE_C R44, R45, R44, RZ ;  /* 0x0000002c2d2c723e */ /* 0x000fe200048070ff */
[----:B------:R-:W-:Y:S01]  /*5690*/  IMAD.MOV.U32 R45, RZ, RZ, R84 ;  /* 0x000000ffff2d7224 */ /* 0x000fe200078e0054 */
[----:B------:R-:W-:-:S02]  /*56a0*/  LOP3.LUT R89, R89, 0xff0000, R88, 0xf8, !PT ;  /* 0x00ff000059597812 */ /* 0x000fc400078ef858 */
[----:B------:R-:W-:Y:S02]  /*56b0*/  F2FP.F16.E4M3.UNPACK_B R47, R87 ;  /* 0x00000057ff2f723e */ /* 0x000fe400020006ff */
[----:B------:R-:W-:Y:S02]  /*56c0*/  F2FP.F16.E4M3.UNPACK_B R96, R90.H1 ;  /* 0x0000005aff60723e */ /* 0x000fe400030006ff */
[-C--:B------:R-:W-:Y:S01]  /*56d0*/  F2FP.F16.E4M3.UNPACK_B R85, R89.reuse.H1 ;  /* 0x00000059ff55723e */ /* 0x080fe200030006ff */
[--C-:B------:R-:W-:Y:S01]  /*56e0*/  HADD2.F32 R97, -RZ, R47.reuse.H1_H1 ;  /* 0x3000002fff617230 */ /* 0x100fe20000004100 */
[----:B------:R-:W-:Y:S01]  /*56f0*/  F2FP.F16.E4M3.UNPACK_B R89, R89 ;  /* 0x00000059ff59723e */ /* 0x000fe200020006ff */
[----:B------:R-:W-:Y:S01]  /*5700*/  HADD2.F32 R88, -RZ, R96.H0_H0 ;  /* 0x20000060ff587230 */ /* 0x000fe20000004100 */
[----:B------:R-:W-:Y:S01]  /*5710*/  F2FP.SATFINITE.E4M3.F32.PACK_AB_MERGE_C R44, R86, R91, R44 ;  /* 0x0000005b562c723e */ /* 0x000fe2000480702c */
[----:B------:R-:W-:Y:S02]  /*5720*/  HADD2.F32 R47, -RZ, R47.H0_H0 ;  /* 0x2000002fff2f7230 */ /* 0x000fe40000004100 */
[----:B------:R-:W-:-:S02]  /*5730*/  HADD2.F32 R98, -RZ, R85.H0_H0 ;  /* 0x20000055ff627230 */ /* 0x000fc40000004100 */
        /* <DEDUP_REMOVED lines=13> */
[--C-:B------:R-:W-:Y:S02]  /*5810*/  HADD2.F32 R98, -RZ, R89.reuse.H1_H1 ;  /* 0x30000059ff627230 */ /* 0x100fe40000004100 */
[----:B------:R-:W-:Y:S01]  /*5820*/  FFMA.FTZ R85, R96, R85, R99 ;  /* 0x0000005560557223 */ /* 0x000fe20000010063 */
[----:B------:R-:W-:Y:S01]  /*5830*/  F2FP.F16.E4M3.UNPACK_B R96, R90 ;  /* 0x0000005aff60723e */ /* 0x000fe200020006ff */
[----:B------:R-:W-:Y:S01]  /*5840*/  HADD2.F32 R89, -RZ, R89.H0_H0 ;  /* 0x20000059ff597230 */ /* 0x000fe20000004100 */
[----:B------:R-:W-:-:S02]  /*5850*/  F2FP.F16.E4M3.UNPACK_B R90, R87.H1 ;  /* 0x00000057ff5a723e */ /* 0x000fc400030006ff */
[----:B------:R-:W-:Y:S01]  /*5860*/  F2FP.F16.E4M3.UNPACK_B R87, R87 ;  /* 0x00000057ff57723e */ /* 0x000fe200020006ff */
[----:B------:R-:W-:Y:S01]  /*5870*/  HADD2.F32 R99, -RZ, R96.H1_H1 ;  /* 0x30000060ff637230 */ /* 0x000fe20000004100 */
[----:B------:R-:W-:Y:S01]  /*5880*/  F2FP.SATFINITE.E4M3.F32.PACK_AB_MERGE_C R85, R85, R46, RZ ;  /* 0x0000002e5555723e */ /* 0x000fe200048070ff */
[--C-:B------:R-:W-:Y:S02]  /*5890*/  HADD2.F32 R97, -RZ, R90.reuse.H1_H1 ;  /* 0x3000005aff617230 */ /* 0x100fe40000004100 */
[----:B------:R-:W-:Y:S01]  /*58a0*/  HADD2.F32 R90, -RZ, R90.H0_H0 ;  /* 0x2000005aff5a7230 */ /* 0x000fe20000004100 */
[----:B------:R-:W-:Y:S02]  /*58b0*/  F2FP.SATFINITE.E4M3.F32.PACK_AB_MERGE_C R47, R47, R88, R85 ;  /* 0x000000582f2f723e */ /* 0x000fe40004807055 */
[-C--:B------:R-:W-:Y:S02]  /*58c0*/  FMUL.FTZ R125, R97, R99.reuse ;  /* 0x00000063617d7220 */ /* 0x080fe40000410000 */
[----:B------:R-:W-:-:S02]  /*58d0*/  FMUL.FTZ R124, R90, R99 ;  /* 0x000000635a7c7220 */ /* 0x000fc40000410000 */
[-C--:B------:R-:W-:Y:S02]  /*58e0*/  FFMA.FTZ R90, R90, R98.reuse, -R125 ;  /* 0x000000625a5a7223 */ /* 0x080fe4000001087d */
[----:B------:R-:W-:Y:S01]  /*58f0*/  FFMA.FTZ R97, R97, R98, R124 ;  /* 0x0000006261617223 */ /* 0x000fe2000001007c */
[----:B------:R-:W-:Y:S02]  /*5900*/  HADD2.F32 R98, -RZ, R96.H0_H0 ;  /* 0x20000060ff627230 */ /* 0x000fe40000004100 */
[--C-:B------:R-:W-:Y:S02]  /*5910*/  HADD2.F32 R96, -RZ, R87.reuse.H1_H1 ;  /* 0x30000057ff607230 */ /* 0x100fe40000004100 */
[----:B------:R-:W-:Y:S01]  /*5920*/  HADD2.F32 R87, -RZ, R87.H0_H0 ;  /* 0x20000057ff577230 */ /* 0x000fe20000004100 */
[----:B------:R-:W-:Y:S02]  /*5930*/  F2FP.SATFINITE.E4M3.F32.PACK_AB_MERGE_C R90, R97, R90, RZ ;  /* 0x0000005a615a723e */ /* 0x000fe400048070ff */
[----:B------:R-:W-:-:S02]  /*5940*/  FMUL.FTZ R124, R96, R98 ;  /* 0x00000062607c7220 */ /* 0x000fc40000410000 */
[C---:B------:R-:W-:Y:S02]  /*5950*/  FMUL.FTZ R99, R87.reuse, R98 ;  /* 0x0000006257637220 */ /* 0x040fe40000410000 */
[-C--:B------:R-:W-:Y:S02]  /*5960*/  FFMA.FTZ R124, R87, R89.reuse, -R124 ;  /* 0x00000059577c7223 */ /* 0x080fe4000001087c */
[----:B------:R-:W-:-:S05]  /*5970*/  FFMA.FTZ R99, R96, R89, R99 ;  /* 0x0000005960637223 */ /* 0x000fca0000010063 */
[----:B------:R-:W-:-:S07]  /*5980*/  F2FP.SATFINITE.E4M3.F32.PACK_AB_MERGE_C R46, R99, R124, R90 ;  /* 0x0000007c632e723e */ /* 0x000fce000480705a */
.L_x_3500:
[----:B------:R-:W-:Y:S05]  /*5990*/  BSYNC B3 ;  /* 0x0000000000037941 */ /* 0x000fea0003800000 */
.L_x_3499:
[----:B--2---:R0:W-:Y:S02]  /*59a0*/  STG.E.128 desc[UR54][R50.64+0x60], R44 ;  /* 0x0000602c32007986 */ /* 0x0041e4000c101d36 */
.L_x_3498:
[----:B------:R-:W-:Y:S05]  /*59b0*/  BSYNC B2 ;  /* 0x0000000000027941 */ /* 0x000fea0003800000 */
.L_x_3497:
[----:B------:R-:W-:Y:S01]  /*59c0*/  ISETP.NE.AND P3, PT, R38, RZ, PT ;  /* 0x000000ff2600720c */ /* 0x000fe20003f65270 */
[----:B------:R-:W-:-:S12]  /*59d0*/  BSSY B2, `(.L_x_3501) ;  /* 0x0000076000027945 */ /* 0x000fd80003800000 */
[----:B------:R-:W-:Y:S05]  /*59e0*/  @!P3 BRA `(.L_x_3502) ;  /* 0x0000000400d0b947 */ /* 0x000fea0003800000 */
[----:B0-234-:R0:W2:Y:S01]  /*59f0*/  LDS.128 R44, [R40+0x29200] ;  /* 0x02920000282c7984 */ /* 0x01d0a20000000c00 */
[----:B------:R-:W-:Y:S01]  /*5a00*/  ISETP.GE.AND P3, PT, R222, R133, PT ;  /* 0x00000085de00720c */ /* 0x000fe20003f66270 */
[----:B------:R-:W-:-:S12]  /*5a10*/  BSSY B3, `(.L_x_3503) ;  /* 0x0000070000037945 */ /* 0x000fd80003800000 */
[----:B0-----:R-:W-:Y:S05]  /*5a20*/  @P3 BRA `(.L_x_3504) ;  /* 0x0000000400b83947 */ /* 0x001fea0003800000 */
[----:B--2---:R-:W-:Y:S02]  /*5a30*/  MOV R82, R45 ;  /* 0x0000002d00527202 */ /* 0x004fe40000000f00 */
[----:B------:R-:W-:Y:S02]  /*5a40*/  F2FP.F16.E4M3.UNPACK_B R87, R160.H1 ;  /* 0x000000a0ff57723e */ /* 0x000fe400030006ff */
[-C--:B------:R-:W-:Y:S02]  /*5a50*/  F2FP.F16.E4M3.UNPACK_B R45, R82.reuse ;  /* 0x00000052ff2d723e */ /* 0x080fe400020006ff */
[----:B------:R-:W-:Y:S01]  /*5a60*/  F2FP.F16.E4M3.UNPACK_B R86, R155.H1 ;  /* 0x0000009bff56723e */ /* 0x000fe200030006ff */
[----:B------:R-:W-:Y:S01]  /*5a70*/  HADD2.F32 R80, -RZ, R87.H0_H0 ;  /* 0x20000057ff507230 */ /* 0x000fe20000004100 */
[----:B------:R-:W-:Y:S01]  /*5a80*/  F2FP.F16.E4M3.UNPACK_B R82, R82.H1 ;  /* 0x00000052ff52723e */ /* 0x000fe200030006ff */
[--C-:B------:R-:W-:Y:S01]  /*5a90*/  HADD2.F32 R84, -RZ, R45.reuse.H1_H1 ;  /* 0x3000002dff547230 */ /* 0x100fe20000004100 */
[--C-:B------:R-:W-:Y:S01]  /*5aa0*/  SHF.R.U32.HI R98, RZ, 0x8, R81.reuse ;  /* 0x00000008ff627819 */ /* 0x100fe20000011651 */
[----:B------:R-:W-:Y:S01]  /*5ab0*/  HADD2.F32 R45, -RZ, R45.H0_H0 ;  /* 0x2000002dff2d7230 */ /* 0x000fe20000004100 */
[----:B------:R-:W-:Y:S01]  /*5ac0*/  SHF.R.U32.HI R97, RZ, 0x18, R81 ;  /* 0x00000018ff617819 */ /* 0x000fe20000011651 */
[----:B------:R-:W-:-:S02]  /*5ad0*/  HADD2.F32 R85, -RZ, R86.H0_H0 ;  /* 0x20000056ff557230 */ /* 0x000fc40000004100 */
[CC--:B------:R-:W-:Y:S01]  /*5ae0*/  FMUL.FTZ R88, R84.reuse, R80.reuse ;  /* 0x0000005054587220 */ /* 0x0c0fe20000410000 */
[----:B------:R-:W-:Y:S02]  /*5af0*/  HADD2.F32 R87, -RZ, R87.H1_H1 ;  /* 0x30000057ff577230 */ /* 0x000fe40000004100 */
[C---:B------:R-:W-:Y:S01]  /*5b00*/  FMUL.FTZ R89, R45.reuse, R80 ;  /* 0x000000502d597220 */ /* 0x040fe20000410000 */
[----:B------:R-:W-:Y:S02]  /*5b10*/  HADD2.F32 R86, -RZ, R86.H1_H1 ;  /* 0x30000056ff567230 */ /* 0x000fe40000004100 */
[-C--:B------:R-:W-:Y:S01]  /*5b20*/  FFMA.FTZ R80, R45, R85.reuse, -R88 ;  /* 0x000000552d507223 */ /* 0x080fe20000010858 */
[----:B------:R-:W-:Y:S01]  /*5b30*/  FFMA.FTZ R45, R84, R85, R89 ;  /* 0x00000055542d7223 */ /* 0x000fe20000010059 */
[--C-:B------:R-:W-:Y:S02]  /*5b40*/  HADD2.F32 R85, -RZ, R82.reuse.H1_H1 ;  /* 0x30000052ff557230 */ /* 0x100fe40000004100 */
[----:B------:R-:W-:-:S02]  /*5b50*/  HADD2.F32 R82, -RZ, R82.H0_H0 ;  /* 0x20000052ff527230 */ /* 0x000fc40000004100 */
[----:B------:R-:W-:Y:S02]  /*5b60*/  IMAD.MOV.U32 R84, RZ, RZ, R44 ;  /* 0x000000ffff547224 */ /* 0x000fe400078e002c */
[-C--:B------:R-:W-:Y:S01]  /*5b70*/  FMUL.FTZ R89, R85, R87.reuse ;  /* 0x0000005755597220 */ /* 0x080fe20000410000 */
[----:B------:R-:W-:-:S03]  /*5b80*/  FMUL.FTZ R88, R82, R87 ;  /* 0x0000005752587220 */ /* 0x000fc60000410000 */
[----:B------:R-:W-:Y:S01]  /*5b90*/  FFMA.FTZ R44, R82, R86, -R89 ;  /* 0x00000056522c7223 */ /* 0x000fe20000010859 */
[----:B------:R-:W-:Y:S01]  /*5ba0*/  F2FP.F16.E4M3.UNPACK_B R89, R160 ;  /* 0x000000a0ff59723e */ /* 0x000fe200020006ff */
[----:B------:R-:W-:Y:S01]  /*5bb0*/  FFMA.FTZ R85, R85, R86, R88 ;  /* 0x0000005655557223 */ /* 0x000fe20000010058 */
[-C--:B------:R-:W-:Y:S02]  /*5bc0*/  F2FP.F16.E4M3.UNPACK_B R82, R84.reuse.H1 ;  /* 0x00000054ff52723e */ /* 0x080fe400030006ff */
        /* <DEDUP_REMOVED lines=11> */
[-C--:B------:R-:W-:Y:S02]  /*5c80*/  FFMA.FTZ R82, R82, R88.reuse, -R91 ;  /* 0x0000005852527223 */ /* 0x080fe4000001085b */
[----:B------:R-:W-:Y:S01]  /*5c90*/  FFMA.FTZ R87, R87, R88, R90 ;  /* 0x0000005857577223 */ /* 0x000fe2000001005a */
[----:B------:R-:W-:Y:S01]  /*5ca0*/  HADD2.F32 R88, -RZ, R89.H0_H0 ;  /* 0x20000059ff587230 */ /* 0x000fe20000004100 */
[----:B------:R-:W-:Y:S01]  /*5cb0*/  SHF.R.U32.HI R90, RZ, 0x18, R83 ;  /* 0x00000018ff5a7819 */ /* 0x000fe20000011653 */
[----:B------:R-:W-:-:S02]  /*5cc0*/  HADD2.F32 R89, -RZ, R84.H1_H1 ;  /* 0x30000054ff597230 */ /* 0x000fc40000004100 */
[----:B------:R-:W-:Y:S01]  /*5cd0*/  HADD2.F32 R84, -RZ, R84.H0_H0 ;  /* 0x20000054ff547230 */ /* 0x000fe20000004100 */
[----:B------:R-:W-:Y:S02]  /*5ce0*/  F2FP.SATFINITE.E4M3.F32.PACK_AB_MERGE_C R82, R87, R82, RZ ;  /* 0x000000525752723e */ /* 0x000fe400048070ff */
[CC--:B------:R-:W-:Y:S02]  /*5cf0*/  FMUL.FTZ R91, R89.reuse, R88.reuse ;  /* 0x00000058595b7220 */ /* 0x0c0fe40000410000 */
[C---:B------:R-:W-:Y:S02]  /*5d00*/  FMUL.FTZ R88, R84.reuse, R88 ;  /* 0x0000005854587220 */ /* 0x040fe40000410000 */
[-C--:B------:R-:W-:Y:S01]  /*5d10*/  FFMA.FTZ R84, R84, R86.reuse, -R91 ;  /* 0x0000005654547223 */ /* 0x080fe2000001085b */
[----:B------:R-:W-:Y:S01]  /*5d20*/  SHF.R.U32.HI R91, RZ, 0x8, R83 ;  /* 0x00000008ff5b7819 */ /* 0x000fe20000011653 */
[----:B------:R-:W-:Y:S01]  /*5d30*/  FFMA.FTZ R89, R89, R86, R88 ;  /* 0x0000005659597223 */ /* 0x000fe20000010058 */
[----:B------:R-:W-:-:S02]  /*5d40*/  SHF.R.U32.HI R86, RZ, 0x10, R81 ;  /* 0x00000010ff567819 */ /* 0x000fc40000011651 */
[----:B------:R-:W-:Y:S02]  /*5d50*/  LOP3.LUT R88, R81, 0xff, RZ, 0xc0, !PT ;  /* 0x000000ff51587812 */ /* 0x000fe400078ec0ff */
[----:B------:R-:W-:Y:S02]  /*5d60*/  LOP3.LUT R81, R83, 0xff, RZ, 0xc0, !PT ;  /* 0x000000ff53517812 */ /* 0x000fe400078ec0ff */
[----:B------:R-:W-:Y:S02]  /*5d70*/  SHF.R.U32.HI R83, RZ, 0x10, R83 ;  /* 0x00000010ff537819 */ /* 0x000fe40000011653 */
[----:B------:R-:W-:Y:S01]  /*5d80*/  PRMT R90, R90, 0x654, R81 ;  /* 0x000006545a5a7816 */ /* 0x000fe20000000051 */
[----:B------:R-:W-:Y:S01]  /*5d90*/  IMAD.SHL.U32 R81, R91, 0x100, RZ ;  /* 0x000001005b517824 */ /* 0x000fe200078e00ff */
[----:B------:R-:W-:Y:S01]  /*5da0*/  PRMT R88, R97, 0x654, R88 ;  /* 0x0000065461587816 */ /* 0x000fe20000000058 */
[----:B------:R-:W-:Y:S01]  /*5db0*/  IMAD.U32 R83, R83, 0x10000, RZ ;  /* 0x0001000053537824 */ /* 0x000fe200078e00ff */
[----:B------:R-:W-:-:S02]  /*5dc0*/  F2FP.SATFINITE.E4M3.F32.PACK_AB_MERGE_C R44, R89, R84, R82 ;  /* 0x00000054592c723e */ /* 0x000fc40004807052 */
[----:B------:R-:W-:Y:S01]  /*5dd0*/  LOP3.LUT R96, R90, 0xff00, R81, 0xf8, !PT ;  /* 0x0000ff005a607812 */ /* 0x000fe200078ef851 */
[----:B------:R-:W-:-:S05]  /*5de0*/  IMAD.SHL.U32 R81, R98, 0x100, RZ ;  /* 0x0000010062517824 */ /* 0x000fca00078e00ff */
[----:B------:R-:W-:Y:S01]  /*5df0*/  LOP3.LUT R90, R88, 0xff00, R81, 0xf8, !PT ;  /* 0x0000ff00585a7812 */ /* 0x000fe200078ef851 */
[----:B------:R-:W-:Y:S01]  /*5e00*/  IMAD.MOV.U32 R88, RZ, RZ, R47 ;  /* 0x000000ffff587224 */ /* 0x000fe200078e002f */
[----:B------:R-:W-:Y:S01]  /*5e10*/  LOP3.LUT R81, R96, 0xff0000, R83, 0xf8, !PT ;  /* 0x00ff000060517812 */ /* 0x000fe200078ef853 */
[----:B------:R-:W-:-:S03]  /*5e20*/  IMAD.U32 R83, R86, 0x10000, RZ ;  /* 0x0001000056537824 */ /* 0x000fc600078e00ff */
[----:B------:R-:W-:Y:S02]  /*5e30*/  F2FP.F16.E4M3.UNPACK_B R47, R88 ;  /* 0x00000058ff2f723e */ /* 0x000fe400020006ff */
[----:B------:R-:W-:Y:S02]  /*5e40*/  LOP3.LUT R83, R90, 0xff0000, R83, 0xf8, !PT ;  /* 0x00ff00005a537812 */ /* 0x000fe400078ef853 */
[----:B------:R-:W-:Y:S01]  /*5e50*/  F2FP.F16.E4M3.UNPACK_B R97, R81.H1 ;  /* 0x00000051ff61723e */ /* 0x000fe200030006ff */
[--C-:B------:R-:W-:Y:S01]  /*5e60*/  HADD2.F32 R91, -RZ, R47.reuse.H1_H1 ;  /* 0x3000002fff5b7230 */ /* 0x100fe20000004100 */
[-C--:B------:R-:W-:Y:S01]  /*5e70*/  F2FP.F16.E4M3.UNPACK_B R90, R83.reuse.H1 ;  /* 0x00000053ff5a723e */ /* 0x080fe200030006ff */
[----:B------:R-:W-:Y:S01]  /*5e80*/  HADD2.F32 R47, -RZ, R47.H0_H0 ;  /* 0x2000002fff2f7230 */ /* 0x000fe20000004100 */
[----:B------:R-:W-:Y:S01]  /*5e90*/  F2FP.F16.E4M3.UNPACK_B R83, R83 ;  /* 0x00000053ff53723e */ /* 0x000fe200020006ff */
[----:B------:R-:W-:Y:S02]  /*5ea0*/  HADD2.F32 R86, -RZ, R97.H0_H0 ;  /* 0x20000061ff567230 */ /* 0x000fe40000004100 */
[----:B------:R-:W-:-:S02]  /*5eb0*/  HADD2.F32 R96, -RZ, R90.H0_H0 ;  /* 0x2000005aff607230 */ /* 0x000fc40000004100 */
[----:B------:R-:W-:Y:S02]  /*5ec0*/  HADD2.F32 R97, -RZ, R97.H1_H1 ;  /* 0x30000061ff617230 */ /* 0x000fe40000004100 */
[-C--:B------:R-:W-:Y:S01]  /*5ed0*/  FMUL.FTZ R98, R91, R86.reuse ;  /* 0x000000565b627220 */ /* 0x080fe20000410000 */
[C---:B------:R-:W-:Y:S01]  /*5ee0*/  FMUL.FTZ R124, R47.reuse, R86 ;  /* 0x000000562f7c7220 */ /* 0x040fe20000410000 */
[----:B------:R-:W-:Y:S02]  /*5ef0*/  HADD2.F32 R90, -RZ, R90.H1_H1 ;  /* 0x3000005aff5a7230 */ /* 0x000fe40000004100 */
[-C--:B------:R-:W-:Y:S01]  /*5f00*/  FFMA.FTZ R86, R47, R96.reuse, -R98 ;  /* 0x000000602f567223 */ /* 0x080fe20000010862 */
[----:B------:R-:W-:Y:S01]  /*5f10*/  FFMA.FTZ R47, R91, R96, R124 ;  /* 0x000000605b2f7223 */ /* 0x000fe2000001007c */
[----:B------:R-:W-:Y:S01]  /*5f20*/  F2FP.F16.E4M3.UNPACK_B R91, R88.H1 ;  /* 0x00000058ff5b723e */ /* 0x000fe200030006ff */
[----:B------:R-:W-:-:S04]  /*5f30*/  IMAD.MOV.U32 R88, RZ, RZ, R46 ;  /* 0x000000ffff587224 */ /* 0x000fc800078e002e */
[--C-:B------:R-:W-:Y:S02]  /*5f40*/  HADD2.F32 R96, -RZ, R91.reuse.H1_H1 ;  /* 0x3000005bff607230 */ /* 0x100fe40000004100 */
[----:B------:R-:W-:-:S03]  /*5f50*/  HADD2.F32 R91, -RZ, R91.H0_H0 ;  /* 0x2000005bff5b7230 */ /* 0x000fc60000004100 */
[CC--:B------:R-:W-:Y:S02]  /*5f60*/  FMUL.FTZ R46, R96.reuse, R97.reuse ;  /* 0x00000061602e7220 */ /* 0x0c0fe40000410000 */
[C---:B------:R-:W-:Y:S02]  /*5f70*/  FMUL.FTZ R97, R91.reuse, R97 ;  /* 0x000000615b617220 */ /* 0x040fe40000410000 */
[-C--:B------:R-:W-:Y:S02]  /*5f80*/  FFMA.FTZ R46, R91, R90.reuse, -R46 ;  /* 0x0000005a5b2e7223 */ /* 0x080fe4000001082e */
[----:B------:R-:W-:Y:S01]  /*5f90*/  FFMA.FTZ R91, R96, R90, R97 ;  /* 0x0000005a605b7223 */ /* 0x000fe20000010061 */
[----:B------:R-:W-:Y:S01]  /*5fa0*/  F2FP.F16.E4M3.UNPACK_B R97, R81 ;  /* 0x00000051ff61723e */ /* 0x000fe200020006ff */
[--C-:B------:R-:W-:Y:S01]  /*5fb0*/  HADD2.F32 R96, -RZ, R83.reuse.H1_H1 ;  /* 0x30000053ff607230 */ /* 0x100fe20000004100 */
[-C--:B------:R-:W-:Y:S01]  /*5fc0*/  F2FP.F16.E4M3.UNPACK_B R81, R88.reuse.H1 ;  /* 0x00000058ff51723e */ /* 0x080fe200030006ff */
[----:B------:R-:W-:Y:S01]  /*5fd0*/  HADD2.F32 R83, -RZ, R83.H0_H0 ;  /* 0x20000053ff537230 */ /* 0x000fe20000004100 */
[----:B------:R-:W-:Y:S01]  /*5fe0*/  F2FP.F16.E4M3.UNPACK_B R88, R88 ;  /* 0x00000058ff58723e */ /* 0x000fe200020006ff */
[----:B------:R-:W-:Y:S01]  /*5ff0*/  HADD2.F32 R98, -RZ, R97.H1_H1 ;  /* 0x30000061ff627230 */ /* 0x000fe20000004100 */
[----:B------:R-:W-:Y:S01]  /*6000*/  F2FP.SATFINITE.E4M3.F32.PACK_AB_MERGE_C R91, R91, R46, RZ ;  /* 0x0000002e5b5b723e */ /* 0x000fe200048070ff */
[----:B------:R-:W-:-:S02]  /*6010*/  HADD2.F32 R90, -RZ, R81.H1_H1 ;  /* 0x30000051ff5a7230 */ /* 0x000fc40000004100 */
[----:B------:R-:W-:Y:S01]  /*6020*/  HADD2.F32 R81, -RZ, R81.H0_H0 ;  /* 0x20000051ff517230 */ /* 0x000fe20000004100 */
[----:B------:R-:W-:Y:S01]  /*6030*/  F2FP.SATFINITE.E4M3.F32.PACK_AB_MERGE_C R47, R47, R86, R91 ;  /* 0x000000562f2f723e */ /* 0x000fe2000480705b */
[----:B------:R-:W-:Y:S02]  /*6040*/  HADD2.F32 R97, -RZ, R97.H0_H0 ;  /* 0x20000061ff617230 */ /* 0x000fe40000004100 */
[-C--:B------:R-:W-:Y:S01]  /*6050*/  FMUL.FTZ R124, R90, R98.reuse ;  /* 0x000000625a7c7220 */ /* 0x080fe20000410000 */
[----:B------:R-:W-:-:S03]  /*6060*/  FMUL.FTZ R99, R81, R98 ;  /* 0x0000006251637220 */ /* 0x000fc60000410000 */
[-C--:B------:R-:W-:Y:S01]  /*6070*/  FFMA.FTZ R81, R81, R96.reuse, -R124 ;  /* 0x0000006051517223 */ /* 0x080fe2000001087c */
[----:B------:R-:W-:Y:S01]  /*6080*/  FFMA.FTZ R90, R90, R96, R99 ;  /* 0x000000605a5a7223 */ /* 0x000fe20000010063 */
[--C-:B------:R-:W-:Y:S02]  /*6090*/  HADD2.F32 R96, -RZ, R88.reuse.H1_H1 ;  /* 0x30000058ff607230 */ /* 0x100fe40000004100 */
[----:B------:R-:W-:Y:S02]  /*60a0*/  HADD2.F32 R88, -RZ, R88.H0_H0 ;  /* 0x20000058ff587230 */ /* 0x000fe40000004100 */
[----:B------:R-:W-:Y:S01]  /*60b0*/  F2FP.SATFINITE.E4M3.F32.PACK_AB_MERGE_C R81, R90, R81, RZ ;  /* 0x000000515a51723e */ /* 0x000fe200048070ff */
[-C--:B------:R-:W-:Y:S02]  /*60c0*/  FMUL.FTZ R99, R96, R97.reuse ;  /* 0x0000006160637220 */ /* 0x080fe40000410000 */
[C---:B------:R-:W-:Y:S02]  /*60d0*/  FMUL.FTZ R97, R88.reuse, R97 ;  /* 0x0000006158617220 */ /* 0x040fe40000410000 */
[----:B------:R-:W-:-:S02]  /*60e0*/  FFMA.FTZ R99, R88, R83, -R99 ;  /* 0x0000005358637223 */ /* 0x000fc40000010863 */
[----:B------:R-:W-:-:S05]  /*60f0*/  FFMA.FTZ R96, R96, R83, R97 ;  /* 0x0000005360607223 */ /* 0x000fca0000010061 */
[----:B------:R-:W-:-:S07]  /*6100*/  F2FP.SATFINITE.E4M3.F32.PACK_AB_MERGE_C R46, R96, R99, R81 ;  /* 0x00000063602e723e */ /* 0x000fce0004807051 */
.L_x_3504:
[----:B------:R-:W-:Y:S05]  /*6110*/  BSYNC B3 ;  /* 0x0000000000037941 */ /* 0x000fea0003800000 */
.L_x_3503:
[----:B--2---:R0:W-:Y:S02]  /*6120*/  STG.E.128 desc[UR54][R50.64+0x80], R44 ;  /* 0x0000802c32007986 */ /* 0x0041e4000c101d36 */
.L_x_3502:
[----:B------:R-:W-:Y:S05]  /*6130*/  BSYNC B2 ;  /* 0x0000000000027941 */ /* 0x000fea0003800000 */
.L_x_3501:
[----:B------:R-:W-:-:S13]  /*6140*/  ISETP.NE.AND P3, PT, R39, RZ, PT ;  /* 0x000000ff2700720c */ /* 0x000fda0003f65270 */
[----:B------:R-:W-:Y:S05]  /*6150*/  @!P3 BRA `(.L_x_3484) ;  /* 0x0000000400c4b947 */ /* 0x000fea0003800000 */
[----:B0-234-:R0:W2:Y:S01]  /*6160*/  LDS.128 R44, [R41+0x29200] ;  /* 0x02920000292c7984 */ /* 0x01d0a20000000c00 */
        /* <DEDUP_REMOVED lines=15> */
[----:B--2---:R-:W-:Y:S01]  /*6260*/  MOV R78, R44 ;  /* 0x0000002c004e7202 */ /* 0x004fe20000000f00 */
[----:B------:R-:W-:Y:S01]  /*6270*/  IMAD.U32 R82, R82, 0x10000, RZ ;  /* 0x0001000052527824 */ /* 0x000fe200078e00ff */
[----:B------:R-:W-:Y:S01]  /*6280*/  LOP3.LUT R76, R76, 0xff00, R77, 0xf8, !PT ;  /* 0x0000ff004c4c7812 */ /* 0x000fe200078ef84d */
[----:B------:R-:W-:Y:S01]  /*6290*/  IMAD.U32 R77, R81, 0x10000, RZ ;  /* 0x00010000514d7824 */ /* 0x000fe200078e00ff */
[----:B------:R-:W-:-:S02]  /*62a0*/  LOP3.LUT R79, R79, 0xff00, R80, 0xf8, !PT ;  /* 0x0000ff004f4f7812 */ /* 0x000fc400078ef850 */
[----:B------:R-:W-:Y:S02]  /*62b0*/  F2FP.F16.E4M3.UNPACK_B R80, R159.H1 ;  /* 0x0000009fff50723e */ /* 0x000fe400030006ff */
        /* <DEDUP_REMOVED lines=8> */
[----:B------:R-:W-:-:S02]  /*6340*/  HADD2.F32 R85, -RZ, R80.H1_H1 ;  /* 0x30000050ff557230 */ /* 0x000fc40000004100 */
[CC--:B------:R-:W-:Y:S01]  /*6350*/  FMUL.FTZ R87, R79.reuse, R84.reuse ;  /* 0x000000544f577220 */ /* 0x0c0fe20000410000 */
[--C-:B------:R-:W-:Y:S02]  /*6360*/  HADD2.F32 R83, -RZ, R82.reuse.H0_H0 ;  /* 0x20000052ff537230 */ /* 0x100fe40000004100 */
[----:B------:R-:W-:Y:S01]  /*6370*/  FMUL.FTZ R84, R44, R84 ;  /* 0x000000542c547220 */ /* 0x000fe20000410000 */
[--C-:B------:R-:W-:Y:S01]  /*6380*/  HADD2.F32 R80, -RZ, R45.reuse.H1_H1 ;  /* 0x3000002dff507230 */ /* 0x100fe20000004100 */
[----:B------:R-:W-:Y:S01]  /*6390*/  F2FP.F16.E4M3.UNPACK_B R159, R159 ;  /* 0x0000009fff9f723e */ /* 0x000fe200020006ff */
[----:B------:R-:W-:Y:S02]  /*63a0*/  HADD2.F32 R81, -RZ, R45.H0_H0 ;  /* 0x2000002dff517230 */ /* 0x000fe40000004100 */
[----:B------:R-:W-:Y:S01]  /*63b0*/  FFMA.FTZ R45, R79, R83, R84 ;  /* 0x000000534f2d7223 */ /* 0x000fe20000010054 */
[----:B------:R-:W-:Y:S02]  /*63c0*/  HADD2.F32 R82, -RZ, R82.H1_H1 ;  /* 0x30000052ff527230 */ /* 0x000fe40000004100 */
[-C--:B------:R-:W-:Y:S01]  /*63d0*/  FMUL.FTZ R86, R80, R85.reuse ;  /* 0x0000005550567220 */ /* 0x080fe20000410000 */
[-C--:B------:R-:W-:Y:S01]  /*63e0*/  F2FP.F16.E4M3.UNPACK_B R79, R78.reuse.H1 ;  /* 0x0000004eff4f723e */ /* 0x080fe200030006ff */
[C---:B------:R-:W-:Y:S01]  /*63f0*/  FMUL.FTZ R85, R81.reuse, R85 ;  /* 0x0000005551557220 */ /* 0x040fe20000410000 */
[----:B------:R-:W-:Y:S01]  /*6400*/  F2FP.F16.E4M3.UNPACK_B R78, R78 ;  /* 0x0000004eff4e723e */ /* 0x000fe200020006ff */
[----:B------:R-:W-:Y:S01]  /*6410*/  FFMA.FTZ R44, R44, R83, -R87 ;  /* 0x000000532c2c7223 */ /* 0x000fe20000010857 */
[-C--:B------:R-:W-:Y:S01]  /*6420*/  FFMA.FTZ R81, R81, R82.reuse, -R86 ;  /* 0x0000005251517223 */ /* 0x080fe20000010856 */
[----:B------:R-:W-:Y:S01]  /*6430*/  FFMA.FTZ R88, R80, R82, R85 ;  /* 0x0000005250587223 */ /* 0x000fe20000010055 */
[----:B------:R-:W-:Y:S01]  /*6440*/  F2FP.F16.E4M3.UNPACK_B R150, R150 ;  /* 0x00000096ff96723e */ /* 0x000fe200020006ff */
[----:B------:R-:W-:Y:S01]  /*6450*/  HADD2.F32 R84, -RZ, R159.H1_H1 ;  /* 0x3000009fff547230 */ /* 0x000fe20000004100 */
[----:B------:R-:W-:Y:S01]  /*6460*/  F2FP.F16.E4M3.UNPACK_B R90, R77.H1 ;  /* 0x0000004dff5a723e */ /* 0x000fe200030006ff */
[--C-:B------:R-:W-:Y:S01]  /*6470*/  HADD2.F32 R82, -RZ, R79.reuse.H0_H0 ;  /* 0x2000004fff527230 */ /* 0x100fe20000004100 */
[----:B------:R-:W-:Y:S01]  /*6480*/  F2FP.SATFINITE.E4M3.F32.PACK_AB_MERGE_C R81, R88, R81, RZ ;  /* 0x000000515851723e */ /* 0x000fe200048070ff */
[----:B------:R-:W-:-:S02]  /*6490*/  HADD2.F32 R83, -RZ, R79.H1_H1 ;  /* 0x3000004fff537230 */ /* 0x000fc40000004100 */
[----:B------:R-:W-:Y:S02]  /*64a0*/  HADD2.F32 R159, -RZ, R159.H0_H0 ;  /* 0x2000009fff9f7230 */ /* 0x000fe40000004100 */
[-C--:B------:R-:W-:Y:S01]  /*64b0*/  FMUL.FTZ R86, R82, R84.reuse ;  /* 0x0000005452567220 */ /* 0x080fe20000410000 */
[--C-:B------:R-:W-:Y:S02]  /*64c0*/  HADD2.F32 R79, -RZ, R78.reuse.H0_H0 ;  /* 0x2000004eff4f7230 */ /* 0x100fe40000004100 */
[----:B------:R-:W-:Y:S01]  /*64d0*/  FMUL.FTZ R85, R83, R84 ;  /* 0x0000005453557220 */ /* 0x000fe20000410000 */
[----:B------:R-:W-:Y:S01]  /*64e0*/  HADD2.F32 R80, -RZ, R78.H1_H1 ;  /* 0x3000004eff507230 */ /* 0x000fe20000004100 */
[----:B------:R-:W-:Y:S01]  /*64f0*/  F2FP.SATFINITE.E4M3.F32.PACK_AB_MERGE_C R45, R45, R44, R81 ;  /* 0x0000002c2d2d723e */ /* 0x000fe20004807051 */
[--C-:B------:R-:W-:Y:S02]  /*6500*/  HADD2.F32 R78, -RZ, R150.reuse.H1_H1 ;  /* 0x30000096ff4e7230 */ /* 0x100fe40000004100 */
[----:B------:R-:W-:-:S02]  /*6510*/  HADD2.F32 R150, -RZ, R150.H0_H0 ;  /* 0x20000096ff967230 */ /* 0x000fc40000004100 */
[-C--:B------:R-:W-:Y:S01]  /*6520*/  FMUL.FTZ R84, R80, R159.reuse ;  /* 0x0000009f50547220 */ /* 0x080fe20000410000 */
[----:B------:R-:W-:Y:S01]  /*6530*/  FMUL.FTZ R159, R79, R159 ;  /* 0x0000009f4f9f7220 */ /* 0x000fe20000410000 */
[-C--:B------:R-:W-:Y:S01]  /*6540*/  FFMA.FTZ R85, R82, R78.reuse, -R85 ;  /* 0x0000004e52557223 */ /* 0x080fe20000010855 */
[----:B------:R-:W-:Y:S01]  /*6550*/  FFMA.FTZ R86, R83, R78, R86 ;  /* 0x0000004e53567223 */ /* 0x000fe20000010056 */
[----:B------:R-:W-:Y:S01]  /*6560*/  F2FP.F16.E4M3.UNPACK_B R82, R47.H1 ;  /* 0x0000002fff52723e */ /* 0x000fe200030006ff */
[-C--:B------:R-:W-:Y:S01]  /*6570*/  FFMA.FTZ R78, R79, R150.reuse, -R84 ;  /* 0x000000964f4e7223 */ /* 0x080fe20000010854 */
[----:B------:R-:W-:Y:S01]  /*6580*/  FFMA.FTZ R79, R80, R150, R159 ;  /* 0x00000096504f7223 */ /* 0x000fe2000001009f */
[----:B------:R-:W-:Y:S01]  /*6590*/  F2FP.F16.E4M3.UNPACK_B R84, R46.H1 ;  /* 0x0000002eff54723e */ /* 0x000fe200030006ff */
[----:B------:R-:W-:Y:S01]  /*65a0*/  HADD2.F32 R88, -RZ, R90.H1_H1 ;  /* 0x3000005aff587230 */ /* 0x000fe20000004100 */
[----:B------:R-:W-:Y:S01]  /*65b0*/  F2FP.SATFINITE.E4M3.F32.PACK_AB_MERGE_C R80, R86, R85, RZ ;  /* 0x000000555650723e */ /* 0x000fe200048070ff */
[--C-:B------:R-:W-:Y:S01]  /*65c0*/  HADD2.F32 R86, -RZ, R82.reuse.H0_H0 ;  /* 0x20000052ff567230 */ /* 0x100fe20000004100 */
[----:B------:R-:W-:Y:S01]  /*65d0*/  F2FP.F16.E4M3.UNPACK_B R83, R77 ;  /* 0x0000004dff53723e */ /* 0x000fe200020006ff */
[----:B------:R-:W-:Y:S01]  /*65e0*/  HADD2.F32 R87, -RZ, R82.H1_H1 ;  /* 0x30000052ff577230 */ /* 0x000fe20000004100 */
[-C--:B------:R-:W-:Y:S01]  /*65f0*/  F2FP.F16.E4M3.UNPACK_B R82, R76.reuse.H1 ;  /* 0x0000004cff52723e */ /* 0x080fe200030006ff */
[----:B------:R-:W-:Y:S01]  /*6600*/  HADD2.F32 R85, -RZ, R84.H1_H1 ;  /* 0x30000054ff557230 */ /* 0x000fe20000004100 */
[----:B------:R-:W-:Y:S01]  /*6610*/  F2FP.F16.E4M3.UNPACK_B R77, R76 ;  /* 0x0000004cff4d723e */ /* 0x000fe200020006ff */
[----:B------:R-:W-:-:S02]  /*6620*/  HADD2.F32 R91, -RZ, R83.H1_H1 ;  /* 0x30000053ff5b7230 */ /* 0x000fc40000004100 */
[-C--:B------:R-:W-:Y:S01]  /*6630*/  FMUL.FTZ R97, R87, R88.reuse ;  /* 0x0000005857617220 */ /* 0x080fe20000410000 */
[----:B------:R-:W-:Y:S02]  /*6640*/  HADD2.F32 R89, -RZ, R82.H1_H1 ;  /* 0x30000052ff597230 */ /* 0x000fe40000004100 */
[C---:B------:R-:W-:Y:S01]  /*6650*/  FMUL.FTZ R98, R86.reuse, R88 ;  /* 0x0000005856627220 */ /* 0x040fe20000410000 */
[----:B------:R-:W-:Y:S01]  /*6660*/  HADD2.F32 R84, -RZ, R84.H0_H0 ;  /* 0x20000054ff547230 */ /* 0x000fe20000004100 */
[----:B------:R-:W-:Y:S01]  /*6670*/  F2FP.F16.E4M3.UNPACK_B R46, R46 ;  /* 0x0000002eff2e723e */ /* 0x000fe200020006ff */
[----:B------:R-:W-:Y:S02]  /*6680*/  HADD2.F32 R88, -RZ, R77.H1_H1 ;  /* 0x3000004dff587230 */ /* 0x000fe40000004100 */
[----:B------:R-:W-:Y:S01]  /*6690*/  FFMA.FTZ R76, R86, R89, -R97 ;  /* 0x00000059564c7223 */ /* 0x000fe20000010861 */
[----:B------:R-:W-:Y:S01]  /*66a0*/  F2FP.F16.E4M3.UNPACK_B R86, R47 ;  /* 0x0000002fff56723e */ /* 0x000fe200020006ff */
[-C--:B------:R-:W-:Y:S01]  /*66b0*/  FMUL.FTZ R96, R84, R91.reuse ;  /* 0x0000005b54607220 */ /* 0x080fe20000410000 */
[----:B------:R-:W-:Y:S01]  /*66c0*/  FMUL.FTZ R97, R85, R91 ;  /* 0x0000005b55617220 */ /* 0x000fe20000410000 */
[----:B------:R-:W-:-:S02]  /*66d0*/  HADD2.F32 R90, -RZ, R90.H0_H0 ;  /* 0x2000005aff5a7230 */ /* 0x000fc40000004100 */
[----:B------:R-:W-:Y:S01]  /*66e0*/  FFMA.FTZ R47, R87, R89, R98 ;  /* 0x00000059572f7223 */ /* 0x000fe20000010062 */
[-C--:B------:R-:W-:Y:S01]  /*66f0*/  FFMA.FTZ R91, R85, R88.reuse, R96 ;  /* 0x00000058555b7223 */ /* 0x080fe20000010060 */
[--C-:B------:R-:W-:Y:S02]  /*6700*/  HADD2.F32 R85, -RZ, R86.reuse.H1_H1 ;  /* 0x30000056ff557230 */ /* 0x100fe40000004100 */
[----:B------:R-:W-:Y:S01]  /*6710*/  FFMA.FTZ R84, R84, R88, -R97 ;  /* 0x0000005854547223 */ /* 0x000fe20000010861 */
[----:B------:R-:W-:Y:S01]  /*6720*/  HADD2.F32 R86, -RZ, R86.H0_H0 ;  /* 0x20000056ff567230 */ /* 0x000fe20000004100 */
[----:B------:R-:W-:Y:S01]  /*6730*/  F2FP.SATFINITE.E4M3.F32.PACK_AB_MERGE_C R47, R47, R76, RZ ;  /* 0x0000004c2f2f723e */ /* 0x000fe200048070ff */
        /* <DEDUP_REMOVED lines=9> */
[-C--:B------:R-:W-:Y:S01]  /*67d0*/  FMUL.FTZ R89, R82, R83.reuse ;  /* 0x0000005352597220 */ /* 0x080fe20000410000 */
[----:B------:R-:W-:Y:S01]  /*67e0*/  F2FP.SATFINITE.E4M3.F32.PACK_AB_MERGE_C R84, R91, R84, RZ ;  /* 0x000000545b54723e */ /* 0x000fe200048070ff */
[C---:B------:R-:W-:Y:S01]  /*67f0*/  FMUL.FTZ R83, R46.reuse, R83 ;  /* 0x000000532e537220 */ /* 0x040fe20000410000 */
[----:B------:R-:W-:Y:S01]  /*6800*/  F2FP.SATFINITE.E4M3.F32.PACK_AB_MERGE_C R44, R79, R78, R80 ;  /* 0x0000004e4f2c723e */ /* 0x000fe20004807050 */
[-C--:B------:R-:W-:Y:S01]  /*6810*/  FFMA.FTZ R89, R46, R77.reuse, -R89 ;  /* 0x0000004d2e597223 */ /* 0x080fe20000010859 */
[----:B------:R-:W-:Y:S01]  /*6820*/  F2FP.SATFINITE.E4M3.F32.PACK_AB_MERGE_C R47, R85, R86, R47 ;  /* 0x00000056552f723e */ /* 0x000fe2000480702f */
[----:B------:R-:W-:-:S05]  /*6830*/  FFMA.FTZ R82, R82, R77, R83 ;  /* 0x0000004d52527223 */ /* 0x000fca0000010053 */
[----:B------:R-:W-:-:S07]  /*6840*/  F2FP.SATFINITE.E4M3.F32.PACK_AB_MERGE_C R46, R82, R89, R84 ;  /* 0x00000059522e723e */ /* 0x000fce0004807054 */
.L_x_3506:
[----:B------:R-:W-:Y:S05]  /*6850*/  BSYNC B2 ;  /* 0x0000000000027941 */ /* 0x000fea0003800000 */
.L_x_3505:
[----:B--2---:R0:W-:Y:S02]  /*6860*/  STG.E.128 desc[UR54][R50.64+0xa0], R44 ;  /* 0x0000a02c32007986 */ /* 0x0041e4000c101d36 */
.L_x_3484:
[----:B------:R-:W-:Y:S05]  /*6870*/  BSYNC B1 ;  /* 0x0000000000017941 */ /* 0x000fea0003800000 */
.L_x_3483:
[----:B------:R-:W-:Y:S05]  /*6880*/  @P4 BRA `(.L_x_3507) ;  /* 0x0000009800344947 */ /* 0x000fea0003800000 */
[----:B------:R-:W-:Y:S01]  /*6890*/  ISETP.NE.AND P3, PT, R34, RZ, PT ;  /* 0x000000ff2200720c */ /* 0x000fe20003f65270 */
[----:B------:R-:W-:-:S12]  /*68a0*/  BSSY B1, `(.L_x_3508) ;  /* 0x0000073000017945 */ /* 0x000fd80003800000 */
[----:B------:R-:W-:Y:S05]  /*68b0*/  @!P3 BRA `(.L_x_3509) ;  /* 0x0000000400c4b947 */ /* 0x000fea0003800000 */
[----:B0-234-:R0:W2:Y:S01]  /*68c0*/  LDS.128 R44, [R40+0x26200] ;  /* 0x02620000282c7984 */ /* 0x01d0a20000000c00 */
[----:B------:R-:W-:Y:S01]  /*68d0*/  ISETP.GE.AND P3, PT, R22, R133, PT ;  /* 0x000000851600720c */ /* 0x000fe20003f66270 */
[----:B------:R-:W-:-:S12]  /*68e0*/  BSSY B2, `(.L_x_3510) ;  /* 0x000006d000027945 */ /* 0x000fd80003800000 */
[----:B0-----:R-:W-:Y:S05]  /*68f0*/  @P3 BRA `(.L_x_3511) ;  /* 0x0000000400ac3947 */ /* 0x001fea0003800000 */
[----:B------:R-:W-:Y:S02]  /*6900*/  SHF.R.U32.HI R78, RZ, 0x8, R73 ;  /* 0x00000008ff4e7819 */ /* 0x000fe40000011649 */
[----:B------:R-:W-:Y:S02]  /*6910*/  SHF.R.U32.HI R72, RZ, 0x18, R75 ;  /* 0x00000018ff487819 */ /* 0x000fe4000001164b */
[----:B------:R-:W-:Y:S02]  /*6920*/  LOP3.LUT R51, R75, 0xff, RZ, 0xc0, !PT ;  /* 0x000000ff4b337812 */ /* 0x000fe400078ec0ff */
[----:B------:R-:W-:Y:S02]  /*6930*/  SHF.R.U32.HI R79, RZ, 0x18, R73 ;  /* 0x00000018ff4f7819 */ /* 0x000fe40000011649 */
[----:B------:R-:W-:Y:S02]  /*6940*/  LOP3.LUT R50, R73, 0xff, RZ, 0xc0, !PT ;  /* 0x000000ff49327812 */ /* 0x000fe400078ec0ff */
[----:B------:R-:W-:-:S02]  /*6950*/  SHF.R.U32.HI R74, RZ, 0x8, R75 ;  /* 0x00000008ff4a7819 */ /* 0x000fc4000001164b */
[----:B------:R-:W-:Y:S02]  /*6960*/  SHF.R.U32.HI R77, RZ, 0x10, R73 ;  /* 0x00000010ff4d7819 */ /* 0x000fe40000011649 */
[----:B------:R-:W-:Y:S01]  /*6970*/  PRMT R73, R72, 0x654, R51 ;  /* 0x0000065448497816 */ /* 0x000fe20000000033 */
[----:B------:R-:W-:Y:S01]  /*6980*/  IMAD.SHL.U32 R51, R78, 0x100, RZ ;  /* 0x000001004e337824 */ /* 0x000fe200078e00ff */
[----:B------:R-:W-:Y:S01]  /*6990*/  PRMT R50, R79, 0x654, R50 ;  /* 0x000006544f327816 */ /* 0x000fe20000000032 */
[----:B------:R-:W-:Y:S01]  /*69a0*/  IMAD.SHL.U32 R74, R74, 0x100, RZ ;  /* 0x000001004a4a7824 */ /* 0x000fe200078e00ff */
[----:B------:R-:W-:Y:S01]  /*69b0*/  SHF.R.U32.HI R76, RZ, 0x10, R75 ;  /* 0x00000010ff4c7819 */ /* 0x000fe2000001164b */
[----:B--2---:R-:W-:Y:S01]  /*69c0*/  IMAD.MOV.U32 R72, RZ, RZ, R44 ;  /* 0x000000ffff487224 */ /* 0x004fe200078e002c */
[----:B------:R-:W-:Y:S01]  /*69d0*/  LOP3.LUT R50, R50, 0xff00, R51, 0xf8, !PT ;  /* 0x0000ff0032327812 */ /* 0x000fe200078ef833 */
[----:B------:R-:W-:Y:S01]  /*69e0*/  IMAD.U32 R51, R77, 0x10000, RZ ;  /* 0x000100004d337824 */ /* 0x000fe200078e00ff */
[----:B------:R-:W-:Y:S01]  /*69f0*/  LOP3.LUT R73, R73, 0xff00, R74, 0xf8, !PT ;  /* 0x0000ff0049497812 */ /* 0x000fe200078ef84a */
[----:B------:R-:W-:Y:S01]  /*6a00*/  IMAD.U32 R76, R76, 0x10000, RZ ;  /* 0x000100004c4c7824 */ /* 0x000fe200078e00ff */
        /* <DEDUP_REMOVED lines=22> */
[----:B------:R-:W-:Y:S01]  /*6b70*/  HADD2.F32 R77, -RZ, R158.H1_H1 ;  /* 0x3000009eff4d7230 */ /* 0x000fe20000004100 */
[----:B------:R-:W-:Y:S01]  /*6b80*/  F2FP.F16.E4M3.UNPACK_B R72, R72 ;  /* 0x00000048ff48723e */ /* 0x000fe200020006ff */
[-C--:B------:R-:W-:Y:S01]  /*6b90*/  FFMA.FTZ R81, R74, R76.reuse, -R81 ;  /* 0x0000004c4a517223 */ /* 0x080fe20000010851 */
[----:B------:R-:W-:Y:S01]  /*6ba0*/  FFMA.FTZ R82, R75, R76, R80 ;  /* 0x0000004c4b527223 */ /* 0x000fe20000010050 */
[----:B------:R-:W-:Y:S01]  /*6bb0*/  F2FP.F16.E4M3.UNPACK_B R156, R156 ;  /* 0x0000009cff9c723e */ /* 0x000fe200020006ff */
[--C-:B------:R-:W-:Y:S01]  /*6bc0*/  HADD2.F32 R75, -RZ, R73.reuse.H0_H0 ;  /* 0x20000049ff4b7230 */ /* 0x100fe20000004100 */
[----:B------:R-:W-:Y:S01]  /*6bd0*/  F2FP.F16.E4M3.UNPACK_B R83, R51.H1 ;  /* 0x00000033ff53723e */ /* 0x000fe200030006ff */
[----:B------:R-:W-:-:S02]  /*6be0*/  HADD2.F32 R76, -RZ, R73.H1_H1 ;  /* 0x30000049ff4c7230 */ /* 0x000fc40000004100 */
[----:B------:R-:W-:Y:S02]  /*6bf0*/  HADD2.F32 R158, -RZ, R158.H0_H0 ;  /* 0x2000009eff9e7230 */ /* 0x000fe40000004100 */
[-C--:B------:R-:W-:Y:S01]  /*6c00*/  FMUL.FTZ R79, R75, R77.reuse ;  /* 0x0000004d4b4f7220 */ /* 0x080fe20000410000 */
[--C-:B------:R-:W-:Y:S02]  /*6c10*/  HADD2.F32 R74, -RZ, R72.reuse.H1_H1 ;  /* 0x30000048ff4a7230 */ /* 0x100fe40000004100 */
[----:B------:R-:W-:Y:S01]  /*6c20*/  FMUL.FTZ R80, R76, R77 ;  /* 0x0000004d4c507220 */ /* 0x000fe20000410000 */
[----:B------:R-:W-:Y:S02]  /*6c30*/  HADD2.F32 R73, -RZ, R72.H0_H0 ;  /* 0x20000048ff497230 */ /* 0x000fe40000004100 */
[--C-:B------:R-:W-:Y:S02]  /*6c40*/  HADD2.F32 R72, -RZ, R156.reuse.H1_H1 ;  /* 0x3000009cff487230 */ /* 0x100fe40000004100 */
[----:B------:R-:W-:Y:S01]  /*6c50*/  FMUL.FTZ R78, R74, R158 ;  /* 0x0000009e4a4e7220 */ /* 0x000fe20000410000 */
[----:B------:R-:W-:-:S02]  /*6c60*/  HADD2.F32 R156, -RZ, R156.H0_H0 ;  /* 0x2000009cff9c7230 */ /* 0x000fc40000004100 */
[----:B------:R-:W-:Y:S01]  /*6c70*/  FMUL.FTZ R77, R73, R158 ;  /* 0x0000009e494d7220 */ /* 0x000fe20000410000 */
[--C-:B------:R-:W-:Y:S02]  /*6c80*/  HADD2.F32 R85, -RZ, R83.reuse.H1_H1 ;  /* 0x30000053ff557230 */ /* 0x100fe40000004100 */
[-C--:B------:R-:W-:Y:S01]  /*6c90*/  FFMA.FTZ R75, R75, R72.reuse, -R80 ;  /* 0x000000484b4b7223 */ /* 0x080fe20000010850 */
[----:B------:R-:W-:Y:S01]  /*6ca0*/  FFMA.FTZ R76, R76, R72, R79 ;  /* 0x000000484c4c7223 */ /* 0x000fe2000001004f */
[-C--:B------:R-:W-:Y:S01]  /*6cb0*/  FFMA.FTZ R72, R73, R156.reuse, -R78 ;  /* 0x0000009c49487223 */ /* 0x080fe2000001084e */
[----:B------:R-:W-:Y:S01]  /*6cc0*/  FFMA.FTZ R73, R74, R156, R77 ;  /* 0x0000009c4a497223 */ /* 0x000fe2000001004d */
[----:B------:R-:W-:Y:S01]  /*6cd0*/  F2FP.F16.E4M3.UNPACK_B R77, R47.H1 ;  /* 0x0000002fff4d723e */ /* 0x000fe200030006ff */
[----:B------:R-:W-:Y:S01]  /*6ce0*/  HADD2.F32 R83, -RZ, R83.H0_H0 ;  /* 0x20000053ff537230 */ /* 0x000fe20000004100 */
[----:B------:R-:W-:Y:S02]  /*6cf0*/  F2FP.SATFINITE.E4M3.F32.PACK_AB_MERGE_C R74, R82, R81, RZ ;  /* 0x00000051524a723e */ /* 0x000fe400048070ff */
[----:B------:R-:W-:Y:S01]  /*6d00*/  F2FP.SATFINITE.E4M3.F32.PACK_AB_MERGE_C R75, R76, R75, RZ ;  /* 0x0000004b4c4b723e */ /* 0x000fe200048070ff */
[--C-:B------:R-:W-:Y:S01]  /*6d10*/  HADD2.F32 R78, -RZ, R77.reuse.H0_H0 ;  /* 0x2000004dff4e7230 */ /* 0x100fe20000004100 */
[----:B------:R-:W-:Y:S01]  /*6d20*/  F2FP.F16.E4M3.UNPACK_B R80, R50.H1 ;  /* 0x00000032ff50723e */ /* 0x000fe200030006ff */
[----:B------:R-:W-:Y:S01]  /*6d30*/  HADD2.F32 R77, -RZ, R77.H1_H1 ;  /* 0x3000004dff4d7230 */ /* 0x000fe20000004100 */
[----:B------:R-:W-:-:S02]  /*6d40*/  F2FP.F16.E4M3.UNPACK_B R76, R46.H1 ;  /* 0x0000002eff4c723e */ /* 0x000fc400030006ff */
[----:B------:R-:W-:Y:S01]  /*6d50*/  F2FP.F16.E4M3.UNPACK_B R82, R51 ;  /* 0x00000033ff52723e */ /* 0x000fe200020006ff */
[----:B------:R-:W-:Y:S01]  /*6d60*/  HADD2.F32 R81, -RZ, R80.H1_H1 ;  /* 0x30000050ff517230 */ /* 0x000fe20000004100 */
[----:B------:R-:W-:Y:S01]  /*6d70*/  F2FP.F16.E4M3.UNPACK_B R79, R50 ;  /* 0x00000032ff4f723e */ /* 0x000fe200020006ff */
[----:B------:R-:W-:Y:S02]  /*6d80*/  HADD2.F32 R51, -RZ, R76.H1_H1 ;  /* 0x3000004cff337230 */ /* 0x000fe40000004100 */
[-C--:B------:R-:W-:Y:S01]  /*6d90*/  FMUL.FTZ R87, R77, R85.reuse ;  /* 0x000000554d577220 */ /* 0x080fe20000410000 */
[----:B------:R-:W-:Y:S02]  /*6da0*/  HADD2.F32 R84, -RZ, R82.H1_H1 ;  /* 0x30000052ff547230 */ /* 0x000fe40000004100 */
[C---:B------:R-:W-:Y:S01]  /*6db0*/  FMUL.FTZ R86, R78.reuse, R85 ;  /* 0x000000554e567220 */ /* 0x040fe20000410000 */
[----:B------:R-:W-:Y:S02]  /*6dc0*/  HADD2.F32 R76, -RZ, R76.H0_H0 ;  /* 0x2000004cff4c7230 */ /* 0x000fe40000004100 */
[----:B------:R-:W-:Y:S01]  /*6dd0*/  FFMA.FTZ R50, R78, R81, -R87 ;  /* 0x000000514e327223 */ /* 0x000fe20000010857 */
[----:B------:R-:W-:-:S02]  /*6de0*/  HADD2.F32 R78, -RZ, R79.H1_H1 ;  /* 0x3000004fff4e7230 */ /* 0x000fc40000004100 */
[CC--:B------:R-:W-:Y:S01]  /*6df0*/  FMUL.FTZ R85, R51.reuse, R84.reuse ;  /* 0x0000005433557220 */ /* 0x0c0fe20000410000 */
[----:B------:R-:W-:Y:S01]  /*6e00*/  F2FP.F16.E4M3.UNPACK_B R47, R47 ;  /* 0x0000002fff2f723e */ /* 0x000fe200020006ff */
[C---:B------:R-:W-:Y:S01]  /*6e10*/  FMUL.FTZ R84, R76.reuse, R84 ;  /* 0x000000544c547220 */ /* 0x040fe20000410000 */
[----:B------:R-:W-:Y:S01]  /*6e20*/  F2FP.F16.E4M3.UNPACK_B R46, R46 ;  /* 0x0000002eff2e723e */ /* 0x000fe200020006ff */
[-C--:B------:R-:W-:Y:S01]  /*6e30*/  FFMA.FTZ R85, R76, R78.reuse, -R85 ;  /* 0x0000004e4c557223 */ /* 0x080fe20000010855 */
[----:B------:R-:W-:Y:S02]  /*6e40*/  HADD2.F32 R82, -RZ, R82.H0_H0 ;  /* 0x20000052ff527230 */ /* 0x000fe40000004100 */
[----:B------:R-:W-:Y:S01]  /*6e50*/  FFMA.FTZ R84, R51, R78, R84 ;  /* 0x0000004e33547223 */ /* 0x000fe20000010054 */
[--C-:B------:R-:W-:Y:S02]  /*6e60*/  HADD2.F32 R51, -RZ, R47.reuse.H0_H0 ;  /* 0x2000002fff337230 */ /* 0x100fe40000004100 */
[----:B------:R-:W-:Y:S01]  /*6e70*/  FFMA.FTZ R81, R77, R81, R86 ;  /* 0x000000514d517223 */ /* 0x000fe20000010056 */
[----:B------:R-:W-:Y:S01]  /*6e80*/  HADD2.F32 R76, -RZ, R47.H1_H1 ;  /* 0x3000002fff4c7230 */ /* 0x000fe20000004100 */
[----:B------:R-:W-:Y:S01]  /*6e90*/  F2FP.SATFINITE.E4M3.F32.PACK_AB_MERGE_C R45, R45, R44, R74 ;  /* 0x0000002c2d2d723e */ /* 0x000fe2000480704a */
[--C-:B------:R-:W-:Y:S01]  /*6ea0*/  HADD2.F32 R47, -RZ, R46.reuse.H0_H0 ;  /* 0x2000002eff2f7230 */ /* 0x100fe20000004100 */
[----:B------:R-:W-:Y:S01]  /*6eb0*/  F2FP.SATFINITE.E4M3.F32.PACK_AB_MERGE_C R84, R84, R85, RZ ;  /* 0x000000555454723e */ /* 0x000fe200048070ff */
[----:B------:R-:W-:-:S02]  /*6ec0*/  HADD2.F32 R46, -RZ, R46.H1_H1 ;  /* 0x3000002eff2e7230 */ /* 0x000fc40000004100 */
[-C--:B------:R-:W-:Y:S01]  /*6ed0*/  FMUL.FTZ R86, R76, R83.reuse ;  /* 0x000000534c567220 */ /* 0x080fe20000410000 */
[----:B------:R-:W-:Y:S02]  /*6ee0*/  HADD2.F32 R80, -RZ, R80.H0_H0 ;  /* 0x20000050ff507230 */ /* 0x000fe40000004100 */
[----:B------:R-:W-:Y:S01]  /*6ef0*/  FMUL.FTZ R83, R51, R83 ;  /* 0x0000005333537220 */ /* 0x000fe20000410000 */
[----:B------:R-:W-:Y:S02]  /*6f00*/  HADD2.F32 R79, -RZ, R79.H0_H0 ;  /* 0x2000004fff4f7230 */ /* 0x000fe40000004100 */
[-C--:B------:R-:W-:Y:S01]  /*6f10*/  FMUL.FTZ R78, R46, R82.reuse ;  /* 0x000000522e4e7220 */ /* 0x080fe20000410000 */
[----:B------:R-:W-:Y:S01]  /*6f20*/  FMUL.FTZ R77, R47, R82 ;  /* 0x000000522f4d7220 */ /* 0x000fe20000410000 */
[-C--:B------:R-:W-:Y:S01]  /*6f30*/  FFMA.FTZ R86, R51, R80.reuse, -R86 ;  /* 0x0000005033567223 */ /* 0x080fe20000010856 */
[----:B------:R-:W-:Y:S01]  /*6f40*/  FFMA.FTZ R83, R76, R80, R83 ;  /* 0x000000504c537223 */ /* 0x000fe20000010053 */
[-C--:B------:R-:W-:Y:S01]  /*6f50*/  FFMA.FTZ R78, R47, R79.reuse, -R78 ;  /* 0x0000004f2f4e7223 */ /* 0x080fe2000001084e */
[----:B------:R-:W-:Y:S01]  /*6f60*/  FFMA.FTZ R77, R46, R79, R77 ;  /* 0x0000004f2e4d7223 */ /* 0x000fe2000001004d */
[----:B------:R-:W-:-:S02]  /*6f70*/  F2FP.SATFINITE.E4M3.F32.PACK_AB_MERGE_C R50, R81, R50, RZ ;  /* 0x000000325132723e */ /* 0x000fc400048070ff */
[----:B------:R-:W-:Y:S02]  /*6f80*/  F2FP.SATFINITE.E4M3.F32.PACK_AB_MERGE_C R44, R73, R72, R75 ;  /* 0x00000048492c723e */ /* 0x000fe4000480704b */
[----:B------:R-:W-:Y:S02]  /*6f90*/  F2FP.SATFINITE.E4M3.F32.PACK_AB_MERGE_C R46, R77, R78, R84 ;  /* 0x0000004e4d2e723e */ /* 0x000fe40004807054 */
[----:B------:R-:W-:-:S07]  /*6fa0*/  F2FP.SATFINITE.E4M3.F32.PACK_AB_MERGE_C R47, R83, R86, R50 ;  /* 0x00000056532f723e */ /* 0x000fce0004807032 */
.L_x_3511:
[----:B------:R-:W-:Y:S05]  /*6fb0*/  BSYNC B2 ;  /* 0x0000000000027941 */ /* 0x000fea0003800000 */
.L_x_3510:
[----:B--2---:R0:W-:Y:S02]  /*6fc0*/  STG.E.128 desc[UR54][R48.64], R44 ;  /* 0x0000002c30007986 */ /* 0x0041e4000c101d36 */
.L_x_3509:
[----:B------:R-:W-:Y:S05]  /*6fd0*/  BSYNC B1 ;  /* 0x0000000000017941 */ /* 0x000fea0003800000 */
.L_x_3508:
[----:B------:R-:W-:Y:S01]  /*6fe0*/  ISETP.NE.AND P3, PT, R35, RZ, PT ;  /* 0x000000ff2300720c */ /* 0x000fe20003f65270 */
[----:B------:R-:W-:-:S12]  /*6ff0*/  BSSY B1, `(.L_x_3512) ;  /* 0x0000074000017945 */ /* 0x000fd80003800000 */
[----:B------:R-:W-:Y:S05]  /*7000*/  @!P3 BRA `(.L_x_3513) ;  /* 0x0000000400c8b947 */ /* 0x000fea0003800000 */
        /* <DEDUP_REMOVED lines=10> */
[--C-:B------:R-:W-:Y:S01]  /*70b0*/  SHF.R.U32.HI R68, RZ, 0x18, R71.reuse ;  /* 0x00000018ff447819 */ /* 0x100fe20000011647 */
[----:B------:R-:W-:Y:S01]  /*70c0*/  IMAD.SHL.U32 R70, R70, 0x100, RZ ;  /* 0x0000010046467824 */ /* 0x000fe200078e00ff */
[----:B------:R-:W-:Y:S01]  /*70d0*/  PRMT R69, R69, 0x654, R50 ;  /* 0x0000065445457816 */ /* 0x000fe20000000032 */
[----:B------:R-:W-:Y:S01]  /*70e0*/  IMAD.SHL.U32 R50, R72, 0x100, RZ ;  /* 0x0000010048327824 */ /* 0x000fe200078e00ff */
[----:B------:R-:W-:Y:S02]  /*70f0*/  SHF.R.U32.HI R73, RZ, 0x10, R71 ;  /* 0x00000010ff497819 */ /* 0x000fe40000011647 */
[----:B------:R-:W-:Y:S01]  /*7100*/  PRMT R71, R68, 0x654, R51 ;  /* 0x0000065444477816 */ /* 0x000fe20000000033 */
[----:B--2---:R-:W-:Y:S01]  /*7110*/  IMAD.MOV.U32 R68, RZ, RZ, R44 ;  /* 0x000000ffff447224 */ /* 0x004fe200078e002c */
[----:B------:R-:W-:Y:S01]  /*7120*/  MOV R51, R45 ;  /* 0x0000002d00337202 */ /* 0x000fe20000000f00 */
[----:B------:R-:W-:Y:S01]  /*7130*/  IMAD.U32 R45, R74, 0x10000, RZ ;  /* 0x000100004a2d7824 */ /* 0x000fe200078e00ff */
[----:B------:R-:W-:Y:S01]  /*7140*/  LOP3.LUT R50, R69, 0xff00, R50, 0xf8, !PT ;  /* 0x0000ff0045327812 */ /* 0x000fe200078ef832 */
[----:B------:R-:W-:Y:S01]  /*7150*/  IMAD.U32 R69, R73, 0x10000, RZ ;  /* 0x0001000049457824 */ /* 0x000fe200078e00ff */
[----:B------:R-:W-:-:S02]  /*7160*/  LOP3.LUT R72, R71, 0xff00, R70, 0xf8, !PT ;  /* 0x0000ff0047487812 */ /* 0x000fc400078ef846 */
[----:B------:R-:W-:Y:S02]  /*7170*/  F2FP.F16.E4M3.UNPACK_B R70, R154.H1 ;  /* 0x0000009aff46723e */ /* 0x000fe400030006ff */
[----:B------:R-:W-:Y:S02]  /*7180*/  F2FP.F16.E4M3.UNPACK_B R44, R51 ;  /* 0x00000033ff2c723e */ /* 0x000fe400020006ff */
        /* <DEDUP_REMOVED lines=54> */
[----:B------:R-:W-:Y:S01]  /*74f0*/  FMUL.FTZ R45, R73, R80 ;  /* 0x00000050492d7220 */ /* 0x000fe20000410000 */
[----:B------:R-:W-:Y:S01]  /*7500*/  HADD2.F32 R81, -RZ, R78.H1_H1 ;  /* 0x3000004eff517230 */ /* 0x000fe20000004100 */
[----:B------:R-:W-:Y:S01]  /*7510*/  F2FP.F16.E4M3.UNPACK_B R47, R47 ;  /* 0x0000002fff2f723e */ /* 0x000fe200020006ff */
[----:B------:R-:W-:Y:S02]  /*7520*/  HADD2.F32 R72, -RZ, R72.H0_H0 ;  /* 0x20000048ff487230 */ /* 0x000fe40000004100 */
[----:B------:R-:W-:Y:S01]  /*7530*/  FFMA.FTZ R82, R74, R77, -R45 ;  /* 0x0000004d4a527223 */ /* 0x000fe2000001082d */
[----:B------:R-:W-:-:S02]  /*7540*/  HADD2.F32 R45, -RZ, R75.H1_H1 ;  /* 0x3000004bff2d7230 */ /* 0x000fc40000004100 */
[-C--:B------:R-:W-:Y:S01]  /*7550*/  FMUL.FTZ R83, R50, R81.reuse ;  /* 0x0000005132537220 */ /* 0x080fe20000410000 */
[----:B------:R-:W-:Y:S01]  /*7560*/  F2FP.F16.E4M3.UNPACK_B R46, R46 ;  /* 0x0000002eff2e723e */ /* 0x000fe200020006ff */
[----:B------:R-:W-:Y:S01]  /*7570*/  FMUL.FTZ R81, R72, R81 ;  /* 0x0000005148517220 */ /* 0x000fe20000410000 */
[----:B------:R-:W-:Y:S01]  /*7580*/  FMUL.FTZ R80, R74, R80 ;  /* 0x000000504a507220 */ /* 0x000fe20000410000 */
[-C--:B------:R-:W-:Y:S01]  /*7590*/  FFMA.FTZ R83, R72, R45.reuse, -R83 ;  /* 0x0000002d48537223 */ /* 0x080fe20000010853 */
[----:B------:R-:W-:Y:S02]  /*75a0*/  HADD2.F32 R78, -RZ, R78.H0_H0 ;  /* 0x2000004eff4e7230 */ /* 0x000fe40000004100 */
[----:B------:R-:W-:Y:S01]  /*75b0*/  FFMA.FTZ R74, R50, R45, R81 ;  /* 0x0000002d324a7223 */ /* 0x000fe20000010051 */
[----:B------:R-:W-:Y:S02]  /*75c0*/  HADD2.F32 R50, -RZ, R47.H0_H0 ;  /* 0x2000002fff327230 */ /* 0x000fe40000004100 */
[----:B------:R-:W-:Y:S01]  /*75d0*/  FFMA.FTZ R85, R73, R77, R80 ;  /* 0x0000004d49557223 */ /* 0x000fe20000010050 */
[----:B------:R-:W-:-:S02]  /*75e0*/  HADD2.F32 R45, -RZ, R46.H0_H0 ;  /* 0x2000002eff2d7230 */ /* 0x000fc40000004100 */
[----:B------:R-:W-:Y:S02]  /*75f0*/  HADD2.F32 R47, -RZ, R47.H1_H1 ;  /* 0x3000002fff2f7230 */ /* 0x000fe40000004100 */
[-C--:B------:R-:W-:Y:S01]  /*7600*/  FMUL.FTZ R80, R50, R79.reuse ;  /* 0x0000004f32507220 */ /* 0x080fe20000410000 */
[----:B------:R-:W-:Y:S02]  /*7610*/  HADD2.F32 R46, -RZ, R46.H1_H1 ;  /* 0x3000002eff2e7230 */ /* 0x000fe40000004100 */
[-C--:B------:R-:W-:Y:S01]  /*7620*/  FMUL.FTZ R73, R45, R78.reuse ;  /* 0x0000004e2d497220 */ /* 0x080fe20000410000 */
[----:B------:R-:W-:Y:S02]  /*7630*/  HADD2.F32 R76, -RZ, R76.H0_H0 ;  /* 0x2000004cff4c7230 */ /* 0x000fe40000004100 */
[C---:B------:R-:W-:Y:S01]  /*7640*/  FMUL.FTZ R77, R47.reuse, R79 ;  /* 0x0000004f2f4d7220 */ /* 0x040fe20000410000 */
        /* <DEDUP_REMOVED lines=12> */
.L_x_3515:
[----:B------:R-:W-:Y:S05]  /*7710*/  BSYNC B2 ;  /* 0x0000000000027941 */ /* 0x000fea0003800000 */
.L_x_3514:
[----:B--2---:R0:W-:Y:S02]  /*7720*/  STG.E.128 desc[UR54][R48.64+0x20], R44 ;  /* 0x0000202c30007986 */ /* 0x0041e4000c101d36 */
.L_x_3513:
[----:B------:R-:W-:Y:S05]  /*7730*/  BSYNC B1 ;  /* 0x0000000000017941 */ /* 0x000fea0003800000 */
.L_x_3512:
        /* <DEDUP_REMOVED lines=51> */
[--C-:B------:R-:W-:Y:S01]  /*7a70*/  HADD2.F32 R68, -RZ, R65.reuse.H1_H1 ;  /* 0x30000041ff447230 */ /* 0x100fe20000004100 */
[----:B------:R-:W-:Y:S01]  /*7a80*/  F2FP.F16.E4M3.UNPACK_B R71, R50.H1 ;  /* 0x00000032ff47723e */ /* 0x000fe200030006ff */
[----:B------:R-:W-:-:S02]  /*7a90*/  HADD2.F32 R67, -RZ, R65.H0_H0 ;  /* 0x20000041ff437230 */ /* 0x000fc40000004100 */
        /* <DEDUP_REMOVED lines=9> */
[-C--:B------:R-:W-:Y:S01]  /*7b30*/  FFMA.FTZ R72, R67, R64.reuse, -R72 ;  /* 0x0000004043487223 */ /* 0x080fe20000010848 */
[----:B------:R-:W-:Y:S01]  /*7b40*/  FFMA.FTZ R69, R68, R64, R69 ;  /* 0x0000004044457223 */ /* 0x000fe20000010045 */
[-C--:B------:R-:W-:Y:S01]  /*7b50*/  FFMA.FTZ R64, R65, R140.reuse, -R70 ;  /* 0x0000008c41407223 */ /* 0x080fe20000010846 */
[----:B------:R-:W-:Y:S01]  /*7b60*/  FFMA.FTZ R65, R66, R140, R141 ;  /* 0x0000008c42417223 */ /* 0x000fe2000001008d */
[----:B------:R-:W-:Y:S02]  /*7b70*/  F2FP.F16.E4M3.UNPACK_B R68, R47.H1 ;  /* 0x0000002fff44723e */ /* 0x000fe400030006ff */
[----:B------:R-:W-:Y:S02]  /*7b80*/  F2FP.SATFINITE.E4M3.F32.PACK_AB_MERGE_C R66, R74, R73, RZ ;  /* 0x000000494a42723e */ /* 0x000fe400048070ff */
[-C--:B------:R-:W-:Y:S02]  /*7b90*/  F2FP.F16.E4M3.UNPACK_B R74, R51.reuse.H1 ;  /* 0x00000033ff4a723e */ /* 0x080fe400030006ff */
[----:B------:R-:W-:Y:S01]  /*7ba0*/  F2FP.SATFINITE.E4M3.F32.PACK_AB_MERGE_C R79, R69, R72, RZ ;  /* 0x00000048454f723e */ /* 0x000fe200048070ff */
[--C-:B------:R-:W-:Y:S01]  /*7bb0*/  HADD2.F32 R69, -RZ, R68.reuse.H0_H0 ;  /* 0x20000044ff457230 */ /* 0x100fe20000004100 */
[----:B------:R-:W-:Y:S01]  /*7bc0*/  F2FP.F16.E4M3.UNPACK_B R67, R46.H1 ;  /* 0x0000002eff43723e */ /* 0x000fe200030006ff */
[----:B------:R-:W-:Y:S01]  /*7bd0*/  HADD2.F32 R68, -RZ, R68.H1_H1 ;  /* 0x30000044ff447230 */ /* 0x000fe20000004100 */
[----:B------:R-:W-:Y:S01]  /*7be0*/  F2FP.F16.E4M3.UNPACK_B R73, R51 ;  /* 0x00000033ff49723e */ /* 0x000fe200020006ff */
        /* <DEDUP_REMOVED lines=11> */
[----:B------:R-:W-:Y:S01]  /*7ca0*/  FMUL.FTZ R78, R51, R76 ;  /* 0x0000004c334e7220 */ /* 0x000fe20000410000 */
[----:B------:R-:W-:Y:S01]  /*7cb0*/  F2FP.F16.E4M3.UNPACK_B R46, R46 ;  /* 0x0000002eff2e723e */ /* 0x000fe200020006ff */
[----:B------:R-:W-:Y:S01]  /*7cc0*/  FMUL.FTZ R76, R67, R76 ;  /* 0x0000004c434c7220 */ /* 0x000fe20000410000 */
[----:B------:R-:W-:-:S02]  /*7cd0*/  HADD2.F32 R74, -RZ, R74.H0_H0 ;  /* 0x2000004aff4a7230 */ /* 0x000fc40000004100 */
        /* <DEDUP_REMOVED lines=24> */
.L_x_3519:
[----:B------:R-:W-:Y:S05]  /*7e60*/  BSYNC B2 ;  /* 0x0000000000027941 */ /* 0x000fea0003800000 */
.L_x_3518:
[----:B--2---:R0:W-:Y:S02]  /*7e70*/  STG.E.128 desc[UR54][R48.64+0x40], R44 ;  /* 0x0000402c30007986 */ /* 0x0041e4000c101d36 */
.L_x_3517:
[----:B------:R-:W-:Y:S05]  /*7e80*/  BSYNC B1 ;  /* 0x0000000000017941 */ /* 0x000fea0003800000 */
.L_x_3516:
[----:B------:R-:W-:Y:S01]  /*7e90*/  ISETP.NE.AND P3, PT, R37, RZ, PT ;  /* 0x000000ff2500720c */ /* 0x000fe20003f65270 */
[----:B------:R-:W-:-:S12]  /*7ea0*/  BSSY B1, `(.L_x_3520) ;  /* 0x0000073000017945 */ /* 0x000fd80003800000 */
[----:B------:R-:W-:Y:S05]  /*7eb0*/  @!P3 BRA `(.L_x_3521) ;  /* 0x0000000400c4b947 */ /* 0x000fea0003800000 */
[----:B0-234-:R0:W2:Y:S01]  /*7ec0*/  LDS.128 R44, [R41+0x28a00] ;  /* 0x028a0000292c7984 */ /* 0x01d0a20000000c00 */
[----:B------:R-:W-:Y:S01]  /*7ed0*/  ISETP.GE.AND P3, PT, R225, R133, PT ;  /* 0x00000085e100720c */ /* 0x000fe20003f66270 */
[----:B------:R-:W-:-:S12]  /*7ee0*/  BSSY B2, `(.L_x_3522) ;  /* 0x000006d000027945 */ /* 0x000fd80003800000 */
[----:B0-----:R-:W-:Y:S05]  /*7ef0*/  @P3 BRA `(.L_x_3523) ;  /* 0x0000000400ac3947 */ /* 0x001fea0003800000 */
[----:B------:R-:W-:Y:S02]  /*7f00*/  LOP3.LUT R51, R63, 0xff, RZ, 0xc0, !PT ;  /* 0x000000ff3f337812 */ /* 0x000fe400078ec0ff */
[--C-:B------:R-:W-:Y:S02]  /*7f10*/  SHF.R.U32.HI R60, RZ, 0x18, R63.reuse ;  /* 0x00000018ff3c7819 */ /* 0x100fe4000001163f */
[----:B------:R-:W-:Y:S02]  /*7f20*/  SHF.R.U32.HI R62, RZ, 0x8, R63 ;  /* 0x00000008ff3e7819 */ /* 0x000fe4000001163f */
[--C-:B------:R-:W-:Y:S02]  /*7f30*/  SHF.R.U32.HI R66, RZ, 0x10, R61.reuse ;  /* 0x00000010ff427819 */ /* 0x100fe4000001163d */
[----:B------:R-:W-:Y:S02]  /*7f40*/  SHF.R.U32.HI R65, RZ, 0x8, R61 ;  /* 0x00000008ff417819 */ /* 0x000fe4000001163d */
[----:B------:R-:W-:-:S02]  /*7f50*/  LOP3.LUT R50, R61, 0xff, RZ, 0xc0, !PT ;  /* 0x000000ff3d327812 */ /* 0x000fc400078ec0ff */
[----:B------:R-:W-:Y:S02]  /*7f60*/  SHF.R.U32.HI R61, RZ, 0x18, R61 ;  /* 0x00000018ff3d7819 */ /* 0x000fe4000001163d */
[----:B------:R-:W-:Y:S02]  /*7f70*/  SHF.R.U32.HI R64, RZ, 0x10, R63 ;  /* 0x00000010ff407819 */ /* 0x000fe4000001163f */
[----:B------:R-:W-:Y:S01]  /*7f80*/  PRMT R63, R60, 0x654, R51 ;  /* 0x000006543c3f7816 */ /* 0x000fe20000000033 */
[----:B--2---:R-:W-:Y:S01]  /*7f90*/  IMAD.MOV.U32 R51, RZ, RZ, R44 ;  /* 0x000000ffff337224 */ /* 0x004fe200078e002c */
[----:B------:R-:W-:Y:S02]  /*7fa0*/  SHF.L.U32 R60, R62, 0x8, RZ ;  /* 0x000000083e3c7819 */ /* 0x000fe400000006ff */
[----:B------:R-:W-:Y:S01]  /*7fb0*/  PRMT R61, R61, 0x654, R50 ;  /* 0x000006543d3d7816 */ /* 0x000fe20000000032 */
[----:B------:R-:W-:Y:S01]  /*7fc0*/  IMAD.SHL.U32 R50, R65, 0x100, RZ ;  /* 0x0000010041327824 */ /* 0x000fe200078e00ff */
[----:B------:R-:W-:Y:S01]  /*7fd0*/  LOP3.LUT R63, R63, 0xff00, R60, 0xf8, !PT ;  /* 0x0000ff003f3f7812 */ /* 0x000fe200078ef83c */
[----:B------:R-:W-:Y:S01]  /*7fe0*/  IMAD.U32 R60, R64, 0x10000, RZ ;  /* 0x00010000403c7824 */ /* 0x000fe200078e00ff */
[----:B------:R-:W-:-:S02]  /*7ff0*/  F2FP.F16.E4M3.UNPACK_B R44, R45 ;  /* 0x0000002dff2c723e */ /* 0x000fc400020006ff */
[----:B------:R-:W-:Y:S02]  /*8000*/  F2FP.F16.E4M3.UNPACK_B R62, R139.H1 ;  /* 0x0000008bff3e723e */ /* 0x000fe400030006ff */
[----:B------:R-:W-:Y:S01]  /*8010*/  LOP3.LUT R61, R61, 0xff00, R50, 0xf8, !PT ;  /* 0x0000ff003d3d7812 */ /* 0x000fe200078ef832 */
[----:B------:R-:W-:Y:S01]  /*8020*/  IMAD.U32 R50, R66, 0x10000, RZ ;  /* 0x0001000042327824 */ /* 0x000fe200078e00ff */
[----:B------:R-:W-:Y:S01]  /*8030*/  LOP3.LUT R66, R63, 0xff0000, R60, 0xf8, !PT ;  /* 0x00ff00003f427812 */ /* 0x000fe200078ef83c */
[----:B------:R-:W-:Y:S01]  /*8040*/  HADD2.F32 R60, -RZ, R44.H1_H1 ;  /* 0x3000002cff3c7230 */ /* 0x000fe20000004100 */
[----:B------:R-:W-:Y:S01]  /*8050*/  F2FP.F16.E4M3.UNPACK_B R63, R138.H1 ;  /* 0x0000008aff3f723e */ /* 0x000fe200030006ff */
[----:B------:R-:W-:Y:S01]  /*8060*/  HADD2.F32 R67, -RZ, R62.H0_H0 ;  /* 0x2000003eff437230 */ /* 0x000fe20000004100 */
[----:B------:R-:W-:Y:S01]  /*8070*/  F2FP.F16.E4M3.UNPACK_B R45, R45.H1 ;  /* 0x0000002dff2d723e */ /* 0x000fe200030006ff */
[----:B------:R-:W-:Y:S01]  /*8080*/  HADD2.F32 R44, -RZ, R44.H0_H0 ;  /* 0x2000002cff2c7230 */ /* 0x000fe20000004100 */
[----:B------:R-:W-:Y:S01]  /*8090*/  LOP3.LUT R50, R61, 0xff0000, R50, 0xf8, !PT ;  /* 0x00ff00003d327812 */ /* 0x000fe200078ef832 */
[----:B------:R-:W-:-:S02]  /*80a0*/  HADD2.F32 R64, -RZ, R62.H1_H1 ;  /* 0x3000003eff407230 */ /* 0x000fc40000004100 */
[----:B------:R-:W-:Y:S01]  /*80b0*/  FMUL.FTZ R69, R60, R67 ;  /* 0x000000433c457220 */ /* 0x000fe20000410000 */
[----:B------:R-:W-:Y:S01]  /*80c0*/  HADD2.F32 R65, -RZ, R63.H0_H0 ;  /* 0x2000003fff417230 */ /* 0x000fe20000004100 */
[----:B------:R-:W-:Y:S01]  /*80d0*/  F2FP.F16.E4M3.UNPACK_B R139, R139 ;  /* 0x0000008bff8b723e */ /* 0x000fe200020006ff */
[--C-:B------:R-:W-:Y:S01]  /*80e0*/  HADD2.F32 R62, -RZ, R45.reuse.H1_H1 ;  /* 0x3000002dff3e7230 */ /* 0x100fe20000004100 */
[----:B------:R-:W-:Y:S01]  /*80f0*/  F2FP.F16.E4M3.UNPACK_B R138, R138 ;  /* 0x0000008aff8a723e */ /* 0x000fe200020006ff */
[----:B------:R-:W-:Y:S02]  /*8100*/  HADD2.F32 R61, -RZ, R45.H0_H0 ;  /* 0x2000002dff3d7230 */ /* 0x000fe40000004100 */
[----:B------:R-:W-:Y:S01]  /*8110*/  FMUL.FTZ R45, R44, R67 ;  /* 0x000000432c2d7220 */ /* 0x000fe20000410000 */
[----:B------:R-:W-:Y:S02]  /*8120*/  HADD2.F32 R63, -RZ, R63.H1_H1 ;  /* 0x3000003fff3f7230 */ /* 0x000fe40000004100 */
[-C--:B------:R-:W-:Y:S01]  /*8130*/  FMUL.FTZ R68, R62, R64.reuse ;  /* 0x000000403e447220 */ /* 0x080fe20000410000 */
[-C--:B------:R-:W-:Y:S01]  /*8140*/  FFMA.FTZ R44, R44, R65.reuse, -R69 ;  /* 0x000000412c2c7223 */ /* 0x080fe20000010845 */
[----:B------:R-:W-:Y:S01]  /*8150*/  FFMA.FTZ R45, R60, R65, R45 ;  /* 0x000000413c2d7223 */ /* 0x000fe2000001002d */
[C---:B------:R-:W-:Y:S01]  /*8160*/  FMUL.FTZ R67, R61.reuse, R64 ;  /* 0x000000403d437220 */ /* 0x040fe20000410000 */
[----:B------:R-:W-:Y:S01]  /*8170*/  F2FP.F16.E4M3.UNPACK_B R60, R51.H1 ;  /* 0x00000033ff3c723e */ /* 0x000fe200030006ff */
[----:B------:R-:W-:Y:S01]  /*8180*/  FFMA.FTZ R69, R61, R63, -R68 ;  /* 0x0000003f3d457223 */ /* 0x000fe20000010844 */
[----:B------:R-:W-:Y:S01]  /*8190*/  F2FP.F16.E4M3.UNPACK_B R51, R51 ;  /* 0x00000033ff33723e */ /* 0x000fe200020006ff */
[----:B------:R-:W-:Y:S01]  /*81a0*/  FFMA.FTZ R70, R62, R63, R67 ;  /* 0x0000003f3e467223 */ /* 0x000fe20000010043 */
[----:B------:R-:W-:-:S02]  /*81b0*/  HADD2.F32 R64, -RZ, R139.H1_H1 ;  /* 0x3000008bff407230 */ /* 0x000fc40000004100 */
[--C-:B------:R-:W-:Y:S02]  /*81c0*/  HADD2.F32 R62, -RZ, R60.reuse.H0_H0 ;  /* 0x2000003cff3e7230 */ /* 0x100fe40000004100 */
[----:B------:R-:W-:Y:S01]  /*81d0*/  HADD2.F32 R63, -RZ, R60.H1_H1 ;  /* 0x3000003cff3f7230 */ /* 0x000fe20000004100 */
[----:B------:R-:W-:Y:S01]  /*81e0*/  F2FP.SATFINITE.E4M3.F32.PACK_AB_MERGE_C R74, R70, R69, RZ ;  /* 0x00000045464a723e */ /* 0x000fe200048070ff */
[--C-:B------:R-:W-:Y:S02]  /*81f0*/  HADD2.F32 R60, -RZ, R51.reuse.H0_H0 ;  /* 0x20000033ff3c7230 */ /* 0x100fe40000004100 */
[-C--:B------:R-:W-:Y:S01]  /*8200*/  FMUL.FTZ R68, R62, R64.reuse ;  /* 0x000000403e447220 */ /* 0x080fe20000410000 */
[----:B------:R-:W-:Y:S02]  /*8210*/  HADD2.F32 R61, -RZ, R51.H1_H1 ;  /* 0x30000033ff3d7230 */ /* 0x000fe40000004100 */
[----:B------:R-:W-:Y:S01]  /*8220*/  FMUL.FTZ R67, R63, R64 ;  /* 0x000000403f437220 */ /* 0x000fe20000410000 */
[----:B------:R-:W-:Y:S01]  /*8230*/  HADD2.F32 R139, -RZ, R139.H0_H0 ;  /* 0x2000008bff8b7230 */ /* 0x000fe20000004100 */
        /* <DEDUP_REMOVED lines=11> */
[----:B------:R-:W-:Y:S01]  /*82f0*/  F2FP.F16.E4M3.UNPACK_B R68, R66.H1 ;  /* 0x00000042ff44723e */ /* 0x000fe200030006ff */
        /* <DEDUP_REMOVED lines=15> */
[----:B------:R-:W-:Y:S01]  /*83f0*/  FMUL.FTZ R71, R61, R69 ;  /* 0x000000453d477220 */ /* 0x000fe20000410000 */
[----:B------:R-:W-:Y:S01]  /*8400*/  F2FP.F16.E4M3.UNPACK_B R47, R47 ;  /* 0x0000002fff2f723e */ /* 0x000fe200020006ff */
[C---:B------:R-:W-:Y:S01]  /*8410*/  FMUL.FTZ R62, R60.reuse, R69 ;  /* 0x000000453c3e7220 */ /* 0x040fe20000410000 */
[----:B------:R-:W-:Y:S01]  /*8420*/  F2FP.F16.E4M3.UNPACK_B R46, R46 ;  /* 0x0000002eff2e723e */ /* 0x000fe200020006ff */
[----:B------:R-:W-:Y:S01]  /*8430*/  FFMA.FTZ R69, R63, R66, R72 ;  /* 0x000000423f457223 */ /* 0x000fe20000010048 */
[-C--:B------:R-:W-:Y:S01]  /*8440*/  FFMA.FTZ R71, R60, R50.reuse, -R71 ;  /* 0x000000323c477223 */ /* 0x080fe20000010847 */
[----:B------:R-:W-:Y:S01]  /*8450*/  FFMA.FTZ R66, R61, R50, R62 ;  /* 0x000000323d427223 */ /* 0x000fe2000001003e */
[--C-:B------:R-:W-:Y:S01]  /*8460*/  HADD2.F32 R50, -RZ, R47.reuse.H0_H0 ;  /* 0x2000002fff327230 */ /* 0x100fe20000004100 */
[----:B------:R-:W-:Y:S01]  /*8470*/  F2FP.SATFINITE.E4M3.F32.PACK_AB_MERGE_C R44, R138, R51, R73 ;  /* 0x000000338a2c723e */ /* 0x000fe20004807049 */
[----:B------:R-:W-:Y:S01]  /*8480*/  HADD2.F32 R60, -RZ, R47.H1_H1 ;  /* 0x3000002fff3c7230 */ /* 0x000fe20000004100 */
[----:B------:R-:W-:Y:S01]  /*8490*/  F2FP.SATFINITE.E4M3.F32.PACK_AB_MERGE_C R69, R69, R70, RZ ;  /* 0x000000464545723e */ /* 0x000fe200048070ff */
[----:B------:R-:W-:Y:S01]  /*84a0*/  HADD2.F32 R47, -RZ, R46.H0_H0 ;  /* 0x2000002eff2f7230 */ /* 0x000fe20000004100 */
[----:B------:R-:W-:Y:S01]  /*84b0*/  F2FP.SATFINITE.E4M3.F32.PACK_AB_MERGE_C R66, R66, R71, RZ ;  /* 0x000000474242723e */ /* 0x000fe200048070ff */
[----:B------:R-:W-:-:S02]  /*84c0*/  HADD2.F32 R61, -RZ, R68.H0_H0 ;  /* 0x20000044ff3d7230 */ /* 0x000fc40000004100 */
[----:B------:R-:W-:Y:S02]  /*84d0*/  HADD2.F32 R46, -RZ, R46.H1_H1 ;  /* 0x3000002eff2e7230 */ /* 0x000fe40000004100 */
[----:B------:R-:W-:Y:S02]  /*84e0*/  HADD2.F32 R67, -RZ, R67.H0_H0 ;  /* 0x20000043ff437230 */ /* 0x000fe40000004100 */
[-C--:B------:R-:W-:Y:S01]  /*84f0*/  FMUL.FTZ R63, R60, R61.reuse ;  /* 0x0000003d3c3f7220 */ /* 0x080fe20000410000 */
[----:B------:R-:W-:Y:S02]  /*8500*/  HADD2.F32 R65, -RZ, R65.H0_H0 ;  /* 0x20000041ff417230 */ /* 0x000fe40000004100 */
[----:B------:R-:W-:Y:S01]  /*8510*/  FMUL.FTZ R61, R50, R61 ;  /* 0x0000003d323d7220 */ /* 0x000fe20000410000 */
[----:B------:R-:W-:Y:S02]  /*8520*/  HADD2.F32 R64, -RZ, R64.H0_H0 ;  /* 0x20000040ff407230 */ /* 0x000fe40000004100 */
[-C--:B------:R-:W-:Y:S01]  /*8530*/  FMUL.FTZ R62, R46, R67.reuse ;  /* 0x000000432e3e7220 */ /* 0x080fe20000410000 */
[C---:B------:R-:W-:Y:S01]  /*8540*/  FMUL.FTZ R67, R47.reuse, R67 ;  /* 0x000000432f437220 */ /* 0x040fe20000410000 */
[-C--:B------:R-:W-:Y:S01]  /*8550*/  FFMA.FTZ R63, R50, R65.reuse, -R63 ;  /* 0x00000041323f7223 */ /* 0x080fe2000001083f */
[----:B------:R-:W-:Y:S01]  /*8560*/  FFMA.FTZ R60, R60, R65, R61 ;  /* 0x000000413c3c7223 */ /* 0x000fe2000001003d */
[-C--:B------:R-:W-:Y:S01]  /*8570*/  FFMA.FTZ R62, R47, R64.reuse, -R62 ;  /* 0x000000402f3e7223 */ /* 0x080fe2000001083e */
[----:B------:R-:W-:-:S03]  /*8580*/  FFMA.FTZ R67, R46, R64, R67 ;  /* 0x000000402e437223 */ /* 0x000fc60000010043 */
[----:B------:R-:W-:Y:S02]  /*8590*/  F2FP.SATFINITE.E4M3.F32.PACK_AB_MERGE_C R47, R60, R63, R69 ;  /* 0x0000003f3c2f723e */ /* 0x000fe40004807045 */
[----:B------:R-:W-:-:S07]  /*85a0*/  F2FP.SATFINITE.E4M3.F32.PACK_AB_MERGE_C R46, R67, R62, R66 ;  /* 0x0000003e432e723e */ /* 0x000fce0004807042 */
.L_x_3523:
[----:B------:R-:W-:Y:S05]  /*85b0*/  BSYNC B2 ;  /* 0x0000000000027941 */ /* 0x000fea0003800000 */
.L_x_3522:
[----:B--2---:R0:W-:Y:S02]  /*85c0*/  STG.E.128 desc[UR54][R48.64+0x60], R44 ;  /* 0x0000602c30007986 */ /* 0x0041e4000c101d36 */
.L_x_3521:
[----:B------:R-:W-:Y:S05]  /*85d0*/  BSYNC B1 ;  /* 0x0000000000017941 */ /* 0x000fea0003800000 */
.L_x_3520:
        /* <DEDUP_REMOVED lines=114> */
.L_x_3527:
[----:B------:R-:W-:Y:S05]  /*8d00*/  BSYNC B2 ;  /* 0x0000000000027941 */ /* 0x000fea0003800000 */
.L_x_3526:
[----:B--2---:R0:W-:Y:S02]  /*8d10*/  STG.E.128 desc[UR54][R48.64+0x80], R44 ;  /* 0x0000802c30007986 */ /* 0x0041e4000c101d36 */
.L_x_3525:
[----:B------:R-:W-:Y:S05]  /*8d20*/  BSYNC B1 ;  /* 0x0000000000017941 */ /* 0x000fea0003800000 */
.L_x_3524:
        /* <DEDUP_REMOVED lines=10> */
[--C-:B------:R-:W-:Y:S02]  /*8dd0*/  SHF.R.U32.HI R53, RZ, 0x8, R55.reuse ;  /* 0x00000008ff357819 */ /* 0x100fe40000011637 */
[----:B------:R-:W-:Y:S01]  /*8de0*/  PRMT R52, R51, 0x654, R50 ;  /* 0x0000065433347816 */ /* 0x000fe20000000032 */
[----:B------:R-:W-:Y:S01]  /*8df0*/  IMAD.SHL.U32 R51, R57, 0x100, RZ ;  /* 0x0000010039337824 */ /* 0x000fe200078e00ff */
[----:B------:R-:W-:Y:S01]  /*8e00*/  SHF.R.U32.HI R56, RZ, 0x10, R55 ;  /* 0x00000010ff387819 */ /* 0x000fe20000011637 */
[----:B--2---:R-:W-:Y:S01]  /*8e10*/  IMAD.MOV.U32 R50, RZ, RZ, R44 ;  /* 0x000000ffff327224 */ /* 0x004fe200078e002c */
[----:B------:R-:W-:-:S02]  /*8e20*/  LOP3.LUT R54, R55, 0xff0000ff, RZ, 0xc0, !PT ;  /* 0xff0000ff37367812 */ /* 0x000fc400078ec0ff */
[----:B------:R-:W-:Y:S02]  /*8e30*/  SHF.L.U32 R53, R53, 0x8, RZ ;  /* 0x0000000835357819 */ /* 0x000fe400000006ff */
[----:B------:R-:W-:Y:S01]  /*8e40*/  LOP3.LUT R52, R52, 0xff00, R51, 0xf8, !PT ;  /* 0x0000ff0034347812 */ /* 0x000fe200078ef833 */
[----:B------:R-:W-:Y:S01]  /*8e50*/  IMAD.U32 R51, R58, 0x10000, RZ ;  /* 0x000100003a337824 */ /* 0x000fe200078e00ff */
[----:B------:R-:W-:Y:S01]  /*8e60*/  LOP3.LUT R55, R54, 0xff00, R53, 0xf8, !PT ;  /* 0x0000ff0036377812 */ /* 0x000fe200078ef835 */
[----:B------:R-:W-:Y:S01]  /*8e70*/  IMAD.U32 R54, R56, 0x10000, RZ ;  /* 0x0001000038367824 */ /* 0x000fe200078e00ff */
[----:B------:R-:W-:Y:S02]  /*8e80*/  F2FP.F16.E4M3.UNPACK_B R44, R45 ;  /* 0x0000002dff2c723e */ /* 0x000fe400020006ff */
        /* <DEDUP_REMOVED lines=89> */
.L_x_3529:
[----:B------:R-:W-:Y:S05]  /*9420*/  BSYNC B1 ;  /* 0x0000000000017941 */ /* 0x000fea0003800000 */
.L_x_3528:
[----:B--2---:R0:W-:Y:S01]  /*9430*/  STG.E.128 desc[UR54][R48.64+0xa0], R44 ;  /* 0x0000a02c30007986 */ /* 0x0041e2000c101d36 */
[----:B------:R-:W-:Y:S05]  /*9440*/  BRA `(.L_x_3507) ;  /* 0x0000006c00447947 */ /* 0x000fea0003800000 */
.L_x_3475:
        /* <DEDUP_REMOVED lines=21> */
[----:B------:R-:W-:Y:S06]  /*95a0*/  @P4 BRA `(.L_x_3531) ;  /* 0x00000000006c4947 */ /* 0x000fec0003800000 */
[----:B------:R-:W-:Y:S01]  /*95b0*/  ULDC.64 UR4, c[0x0][0x3e8] ;  /* 0x0000fa0000047ab9 */ /* 0x000fe20000000a00 */
[----:B------:R-:W-:Y:S02]  /*95c0*/  CS2R R54, SRZ ;  /* 0x0000000000367805 */ /* 0x000fe4000001ff00 */
[----:B------:R-:W-:Y:S02]  /*95d0*/  IADD3 R80, P2, P3, R110, UR4, R94 ;  /* 0x000000046e507c10 */ /* 0x000fe4000fb5e05e */
[----:B------:R-:W-:Y:S02]  /*95e0*/  CS2R R52, SRZ ;  /* 0x0000000000347805 */ /* 0x000fe4000001ff00 */
[----:B------:R-:W-:Y:S02]  /*95f0*/  CS2R R66, SRZ ;  /* 0x0000000000427805 */ /* 0x000fe4000001ff00 */
[----:B------:R-:W-:Y:S02]  /*9600*/  CS2R R64, SRZ ;  /* 0x0000000000407805 */ /* 0x000fe4000001ff00 */
[----:B------:R-:W-:Y:S01]  /*9610*/  IADD3.X R81, R20, UR5, R100, P2, P3 ;  /* 0x0000000514517c10 */ /* 0x000fe200097e6464 */
[----:B------:R-:W-:-:S02]  /*9620*/  ULDC.64 UR4, c[0x0][0x400] ;  /* 0x0001000000047ab9 */ /* 0x000fc40000000a00 */
[----:B------:R-:W-:-:S04]  /*9630*/  IADD3 R84, P2, P3, R104, UR4, R92 ;  /* 0x0000000468547c10 */ /* 0x000fc8000fb5e05c */
[----:B------:R-:W-:Y:S02]  /*9640*/  IADD3.X R85, R25, UR5, R43, P2, P3 ;  /* 0x0000000519557c10 */ /* 0x000fe400097e642b */
[----:B------:R-:W-:Y:S02]  /*9650*/  ISETP.GE.AND P2, PT, R18, R133, PT ;  /* 0x000000851200720c */ /* 0x000fe40003f46270 */
[----:B------:R-:W-:Y:S02]  /*9660*/  CS2R R50, SRZ ;  /* 0x0000000000327805 */ /* 0x000fe4000001ff00 */
[----:B------:R-:W-:Y:S02]  /*9670*/  CS2R R48, SRZ ;  /* 0x0000000000307805 */ /* 0x000fe4000001ff00 */
[----:B------:R-:W-:Y:S02]  /*9680*/  CS2R R62, SRZ ;  /* 0x00000000003e7805 */ /* 0x000fe4000001ff00 */
[----:B------:R-:W-:-:S05]  /*9690*/  CS2R R60, SRZ ;  /* 0x00000000003c7805 */ /* 0x000fca000001ff00 */
[----:B------:R0:W5:Y:S04]  /*96a0*/  @!P2 LDG.E.128 R52, desc[UR54][R80.64] ;  /* 0x000000365034a981 */ /* 0x000168000c1e1d00 */
[----:B------:R0:W5:Y:S01]  /*96b0*/  @!P2 LDG.E.128 R64, desc[UR54][R84.64] ;  /* 0x000000365440a981 */ /* 0x000162000c1e1d00 */
[----:B------:R-:W-:Y:S02]  /*96c0*/  ISETP.GE.AND P2, PT, R0, R133, PT ;  /* 0x000000850000720c */ /* 0x000fe40003f46270 */
[----:B------:R-:W-:Y:S02]  /*96d0*/  CS2R R46, SRZ ;  /* 0x00000000002e7805 */ /* 0x000fe4000001ff00 */
[----:B------:R-:W-:Y:S02]  /*96e0*/  CS2R R44, SRZ ;  /* 0x00000000002c7805 */ /* 0x000fe4000001ff00 */
[----:B------:R-:W-:-:S02]  /*96f0*/  CS2R R58, SRZ ;  /* 0x00000000003a7805 */ /* 0x000fc4000001ff00 */
[----:B------:R-:W-:-:S05]  /*9700*/  CS2R R56, SRZ ;  /* 0x0000000000387805 */ /* 0x000fca000001ff00 */
[----:B------:R0:W5:Y:S04]  /*9710*/  @!P2 LDG.E.128 R48, desc[UR54][R80.64+0x20] ;  /* 0x000020365030a981 */ /* 0x000168000c1e1d00 */
[----:B------:R0:W5:Y:S01]  /*9720*/  @!P2 LDG.E.128 R60, desc[UR54][R84.64+0x20] ;  /* 0x00002036543ca981 */ /* 0x000162000c1e1d00 */
[----:B------:R-:W-:-:S13]  /*9730*/  ISETP.GE.AND P2, PT, R6, R133, PT ;  /* 0x000000850600720c */ /* 0x000fda0003f46270 */
[----:B------:R0:W5:Y:S04]  /*9740*/  @!P2 LDG.E.128 R44, desc[UR54][R80.64+0x40] ;  /* 0x00004036502ca981 */ /* 0x000168000c1e1d00 */
[----:B------:R0:W5:Y:S02]  /*9750*/  @!P2 LDG.E.128 R56, desc[UR54][R84.64+0x40] ;  /* 0x000040365438a981 */ /* 0x000164000c1e1d00 */
.L_x_3531:
[----:B------:R-:W-:Y:S05]  /*9760*/  BSYNC B1 ;  /* 0x0000000000017941 */ /* 0x000fea0003800000 */
.L_x_3530:
[----:B------:R-:W-:Y:S01]  /*9770*/  VIADD R97, R220, 0x80 ;  /* 0x00000080dc617836 */ /* 0x000fe20000000000 */
[----:B------:R-:W-:Y:S01]  /*9780*/  BSSY B1, `(.L_x_3532) ;  /* 0x0000029000017945 */ /* 0x000fe20003800000 */
[----:B0-----:R-:W-:Y:S02]  /*9790*/  CS2R R80, SRZ ;  /* 0x0000000000507805 */ /* 0x001fe4000001ff00 */
[----:B------:R-:W-:Y:S02]  /*97a0*/  CS2R R86, SRZ ;  /* 0x0000000000567805 */ /* 0x000fe4000001ff00 */
[----:B------:R-:W-:Y:S02]  /*97b0*/  CS2R R84, SRZ ;  /* 0x0000000000547805 */ /* 0x000fe4000001ff00 */
[----:B------:R-:W-:Y:S02]  /*97c0*/  ISETP.GE.AND P3, PT, R97, R42, PT ;  /* 0x0000002a6100720c */ /* 0x000fe40003f66270 */
[----:B------:R-:W-:-:S02]  /*97d0*/  CS2R R90, SRZ ;  /* 0x00000000005a7805 */ /* 0x000fc4000001ff00 */
[----:B------:R-:W-:Y:S01]  /*97e0*/  CS2R R88, SRZ ;  /* 0x0000000000587805 */ /* 0x000fe2000001ff00 */
[----:B-----5:R-:W-:Y:S02]  /*97f0*/  IMAD.MOV.U32 R168, RZ, RZ, R46 ;  /* 0x000000ffffa87224 */ /* 0x020fe400078e002e */
[----:B------:R-:W-:-:S06]  /*9800*/  IMAD.MOV.U32 R169, RZ, RZ, R44 ;  /* 0x000000ffffa97224 */ /* 0x000fcc00078e002c */
[----:B------:R-:W-:Y:S05]  /*9810*/  @P3 BRA `(.L_x_3533) ;  /* 0x00000000007c3947 */ /* 0x000fea0003800000 */
[----:B------:R-:W-:Y:S01]  /*9820*/  IADD3 R93, P2, P5, R110, R94, R11 ;  /* 0x0000005e6e5d7210 */ /* 0x000fe20007d5e00b */
[----:B------:R-:W-:Y:S01]  /*9830*/  ULDC.64 UR4, c[0x0][0x3e8] ;  /* 0x0000fa0000047ab9 */ /* 0x000fe20000000a00 */
[----:B------:R-:W-:Y:S02]  /*9840*/  CS2R R78, SRZ ;  /* 0x00000000004e7805 */ /* 0x000fe4000001ff00 */
[----:B------:R-:W-:Y:S02]  /*9850*/  CS2R R76, SRZ ;  /* 0x00000000004c7805 */ /* 0x000fe4000001ff00 */
[----:B------:R-:W-:Y:S02]  /*9860*/  IADD3.X R100, R20, R100, R10, P2, P5 ;  /* 0x0000006414647210 */ /* 0x000fe400017ea40a */
[----:B------:R-:W-:Y:S02]  /*9870*/  CS2R R90, SRZ ;  /* 0x00000000005a7805 */ /* 0x000fe4000001ff00 */
[----:B------:R-:W-:-:S02]  /*9880*/  IADD3 R94, P2, P5, R104, R92, R14 ;  /* 0x0000005c685e7210 */ /* 0x000fc40007d5e00e */
[----:B------:R-:W-:Y:S02]  /*9890*/  CS2R R88, SRZ ;  /* 0x0000000000587805 */ /* 0x000fe4000001ff00 */
        /* <DEDUP_REMOVED lines=23> */
.L_x_3533:
[----:B------:R-:W-:Y:S05]  /*9a10*/  BSYNC B1 ;  /* 0x0000000000017941 */ /* 0x000fea0003800000 */
.L_x_3532:
        /* <DEDUP_REMOVED lines=26> */
.L_x_3534:
[----:B------:R-:W-:Y:S01]  /*9bc0*/  LEA R43, R17, R16, 0x3 ;  /* 0x00000010112b7211 */ /* 0x000fe200078e18ff */
[----:B------:R-:W1:Y:S01]  /*9bd0*/  LDC R156, c[0x0][0x2f4] ;  /* 0x0000bd00ff9c7b82 */ /* 0x000e620000000800 */
[----:B------:R-:W-:Y:S01]  /*9be0*/  SHF.L.U32 R100, R221, 0x1f, RZ ;  /* 0x0000001fdd647819 */ /* 0x000fe200000006ff */
[----:B------:R-:W-:Y:S01]  /*9bf0*/  BSSY B1, `(.L_x_3535) ;  /* 0x0000004000017945 */ /* 0x000fe20003800000 */
[----:B------:R-:W-:Y:S02]  /*9c00*/  IMAD.MOV.U32 R137, RZ, RZ, R96 ;  /* 0x000000ffff897224 */ /* 0x000fe400078e0060 */
[----:B------:R-:W2:Y:S02]  /*9c10*/  SYNCS.PHASECHK.TRANS64.TRYWAIT P5, [R43+URZ+0x33490], R100 ;  /* 0x033490642b0075a7 */ /* 0x000ea400080a017f */
[----:B--2---:R-:W-:Y:S05]  /*9c20*/  @!P5 BRA `(.L_x_3536) ;  /* 0x000002400014d947 */ /* 0x004fea0003800000 */
.L_x_3808:
[----:B------:R-:W-:Y:S05]  /*9c30*/  BSYNC B1 ;  /* 0x0000000000017941 */ /* 0x000fea0003800000 */
.L_x_3535:
[----:B------:R-:W3:Y:S01]  /*9c40*/  LDC.64 R138, c[0x0][0x300] ;  /* 0x0000c000ff8a7b82 */ /* 0x000ee20000000a00 */
[----:B------:R-:W-:Y:S01]  /*9c50*/  BSSY B1, `(.L_x_3537) ;  /* 0x0000312000017945 */ /* 0x000fe20003800000 */
[----:B-1----:R-:W-:-:S03]  /*9c60*/  IMAD.IADD R162, R156, 0x1, -R121 ;  /* 0x000000019ca27824 */ /* 0x002fc600078e0a79 */
[----:B------:R-:W-:Y:S05]  /*9c70*/  @P4 BRA `(.L_x_3538) ;  /* 0x00000030003c4947 */ /* 0x000fea0003800000 */
[----:B------:R-:W-:Y:S01]  /*9c80*/  ISETP.NE.AND P4, PT, R34, RZ, PT ;  /* 0x000000ff2200720c */ /* 0x000fe20003f85270 */
[-C--:B---3--:R-:W-:Y:S01]  /*9c90*/  IMAD.WIDE.U32 R140, R220, R138.reuse, R136 ;  /* 0x0000008adc8c7225 */ /* 0x088fe200078e0088 */
[----:B0-----:R-:W-:Y:S01]  /*9ca0*/  SHF.R.S32.HI R92, RZ, 0x1f, R220 ;  /* 0x0000001fff5c7819 */ /* 0x001fe200000114dc */
[----:B------:R-:W-:Y:S04]  /*9cb0*/  BSSY B2, `(.L_x_3539) ;  /* 0x0000104000027945 */ /* 0x000fe80003800000 */
[----:B------:R-:W-:-:S04]  /*9cc0*/  IMAD R172, R92, R138, RZ ;  /* 0x0000008a5cac7224 */ /* 0x000fc800078e02ff */
[----:B------:R-:W-:-:S04]  /*9cd0*/  IMAD R172, R220, R139, R172 ;  /* 0x0000008bdcac7224 */ /* 0x000fc800078e02ac */
[----:B------:R-:W-:Y:S01]  /*9ce0*/  IMAD.IADD R172, R172, 0x1, R141 ;  /* 0x00000001acac7824 */ /* 0x000fe200078e028d */
[----:B------:R-:W-:Y:S06]  /*9cf0*/  @!P4 BRA `(.L_x_3540) ;  /* 0x0000000c00fcc947 */ /* 0x000fec0003800000 */
[----:B------:R-:W-:Y:S01]  /*9d00*/  SEL R92, R121, R162, !P0 ;  /* 0x000000a2795c7207 */ /* 0x000fe20004000000 */
[----:B------:R-:W-:Y:S01]  /*9d10*/  BSSY B3, `(.L_x_3541) ;  /* 0x00000f1000037945 */ /* 0x000fe20003800000 */
[----:B------:R-:W-:Y:S02]  /*9d20*/  ISETP.GE.AND P4, PT, R18, R133, PT ;  /* 0x000000851200720c */ /* 0x000fe40003f86270 */
[----:B------:R-:W-:-:S04]  /*9d30*/  SHF.R.S32.HI R93, RZ, 0x1f, R92 ;  /* 0x0000001fff5d7819 */ /* 0x000fc8000001145c */
[----:B------:R-:W-:-:S04]  /*9d40*/  LEA.HI R93, R93, R92, RZ, 0x5 ;  /* 0x0000005c5d5d7211 */ /* 0x000fc800078f28ff */
[----:B------:R-:W-:-:S04]  /*9d50*/  LEA.HI.SX32 R181, R93, R120, 0x1b ;  /* 0x000000785db57211 */ /* 0x000fc800078fdaff */
[----:B------:R-:W-:-:S04]  /*9d60*/  SHF.R.S32.HI R93, RZ, 0x1f, R181 ;  /* 0x0000001fff5d7819 */ /* 0x000fc800000114b5 */
[----:B------:R-:W-:Y:S01]  /*9d70*/  LEA.HI R93, R93, R181, RZ, 0x2 ;  /* 0x000000b55d5d7211 */ /* 0x000fe200078f10ff */
[----:B------:R-:W-:-:S03]  /*9d80*/  IMAD.SHL.U32 R181, R181, 0x10, RZ ;  /* 0x00000010b5b57824 */ /* 0x000fc600078e00ff */
[----:B------:R-:W-:Y:S02]  /*9d90*/  SHF.R.S32.HI R93, RZ, 0x2, R93 ;  /* 0x00000002ff5d7819 */ /* 0x000fe4000001145d */
[----:B------:R-:W-:-:S03]  /*9da0*/  LOP3.LUT R92, R227, 0x30, R181, 0xf8, !PT ;  /* 0x00000030e35c7812 */ /* 0x000fc600078ef8b5 */
[----:B------:R-:W-:Y:S01]  /*9db0*/  IMAD R93, R93, 0x2800, R229 ;  /* 0x000028005d5d7824 */ /* 0x000fe200078e02e5 */
[----:B------:R-:W-:-:S05]  /*9dc0*/  LOP3.LUT R92, R92, R228, RZ, 0x3c, !PT ;  /* 0x000000e45c5c7212 */ /* 0x000fca00078e3cff */
[----:B------:R-:W-:-:S04]  /*9dd0*/  IMAD.IADD R92, R93, 0x1, R92 ;  /* 0x000000015d5c7824 */ /* 0x000fc800078e025c */
[C---:B------:R-:W-:Y:S02]  /*9de0*/  IMAD R96, R17.reuse, 0x7800, R92 ;  /* 0x0000780011607824 */ /* 0x040fe400078e025c */
[----:B------:R-:W-:Y:S02]  /*9df0*/  IMAD R92, R17, 0x7800, R145 ;  /* 0x00007800115c7824 */ /* 0x000fe400078e0291 */
[C---:B------:R-:W-:Y:S02]  /*9e00*/  IMAD.IADD R96, R16.reuse, 0x1, R96 ;  /* 0x0000000110607824 */ /* 0x040fe400078e0260 */
[----:B------:R-:W-:-:S04]  /*9e10*/  IMAD.IADD R92, R16, 0x1, R92 ;  /* 0x00000001105c7824 */ /* 0x000fc800078e025c */
[----:B------:R-:W0:Y:S04]  /*9e20*/  LDS.128 R96, [R96+0x24200] ;  /* 0x0242000060607984 */ /* 0x000e280000000c00 */
[----:B------:R-:W1:Y:S01]  /*9e30*/  LDS.128 R92, [R92+0x24200] ;  /* 0x024200005c5c7984 */ /* 0x000e620000000c00 */
[----:B------:R-:W-:Y:S05]  /*9e40*/  @P4 BRA `(.L_x_3542) ;  /* 0x0000000c00744947 */ /* 0x000fea0003800000 */
[----:B------:R-:W-:Y:S02]  /*9e50*/  SHF.R.U32.HI R64, RZ, 0x8, R53 ;  /* 0x00000008ff407819 */ /* 0x000fe40000011635 */
[----:B------:R-:W-:Y:S02]  /*9e60*/  SHF.R.U32.HI R184, RZ, 0x8, R65 ;  /* 0x00000008ffb87819 */ /* 0x000fe40000011641 */
[----:B------:R-:W-:Y:S01]  /*9e70*/  LOP3.LUT R54, R53, 0xff, RZ, 0xc0, !PT ;  /* 0x000000ff35367812 */ /* 0x000fe200078ec0ff */
[----:B------:R-:W-:Y:S01]  /*9e80*/  IMAD.SHL.U32 R64, R64, 0x100, RZ ;  /* 0x0000010040407824 */ /* 0x000fe200078e00ff */
[----:B------:R-:W-:Y:S01]  /*9e90*/  SHF.R.U32.HI R185, RZ, 0x18, R53 ;  /* 0x00000018ffb97819 */ /* 0x000fe20000011635 */
[----:B------:R-:W-:Y:S01]  /*9ea0*/  IMAD.SHL.U32 R184, R184, 0x100, RZ ;  /* 0x00000100b8b87824 */ /* 0x000fe200078e00ff */
[----:B------:R-:W-:Y:S02]  /*9eb0*/  SHF.R.U32.HI R183, RZ, 0x10, R65 ;  /* 0x00000010ffb77819 */ /* 0x000fe40000011641 */
[----:B------:R-:W-:-:S02]  /*9ec0*/  LOP3.LUT R187, R65, 0xff, RZ, 0xc0, !PT ;  /* 0x000000ff41bb7812 */ /* 0x000fc400078ec0ff */
[----:B------:R-:W-:Y:S01]  /*9ed0*/  SHF.R.U32.HI R65, RZ, 0x18, R65 ;  /* 0x00000018ff417819 */ /* 0x000fe20000011641 */
[----:B------:R-:W-:Y:S01]  /*9ee0*/  IMAD.U32 R183, R183, 0x10000, RZ ;  /* 0x00010000b7b77824 */ /* 0x000fe200078e00ff */
[----:B------:R-:W-:Y:S02]  /*9ef0*/  SHF.R.U32.HI R52, RZ, 0x10, R53 ;  /* 0x00000010ff347819 */ /* 0x000fe40000011635 */
[--C-:B------:R-:W-:Y:S02]  /*9f00*/  SHF.R.U32.HI R53, RZ, 0x10, R55.reuse ;  /* 0x00000010ff357819 */ /* 0x100fe40000011637 */
[--C-:B------:R-:W-:Y:S02]  /*9f10*/  SHF.R.U32.HI R182, RZ, 0x8, R55.reuse ;  /* 0x00000008ffb67819 */ /* 0x100fe40000011637 */
[----:B------:R-:W-:Y:S01]  /*9f20*/  LOP3.LUT R66, R55, 0xff, RZ, 0xc0, !PT ;  /* 0x000000ff37427812 */ /* 0x000fe200078ec0ff */
[----:B------:R-:W-:Y:S01]  /*9f30*/  IMAD.U32 R53, R53, 0x10000, RZ ;  /* 0x0001000035357824 */ /* 0x000fe200078e00ff */
[----:B------:R-:W-:-:S02]  /*9f40*/  SHF.R.U32.HI R186, RZ, 0x18, R55 ;  /* 0x00000018ffba7819 */ /* 0x000fc40000011637 */
[----:B------:R-:W-:Y:S02]  /*9f50*/  PRMT R185, R185, 0x654, R54 ;  /* 0x00000654b9b97816 */ /* 0x000fe40000000036 */
[--C-:B------:R-:W-:Y:S02]  /*9f60*/  SHF.R.U32.HI R54, RZ, 0x10, R67.reuse ;  /* 0x00000010ff367819 */ /* 0x100fe40000011643 */
[----:B------:R-:W-:Y:S02]  /*9f70*/  SHF.R.U32.HI R55, RZ, 0x8, R67 ;  /* 0x00000008ff377819 */ /* 0x000fe40000011643 */
[----:B------:R-:W-:Y:S01]  /*9f80*/  LOP3.LUT R188, R67, 0xff, RZ, 0xc0, !PT ;  /* 0x000000ff43bc7812 */ /* 0x000fe200078ec0ff */
[----:B------:R-:W-:Y:S01]  /*9f90*/  IMAD.U32 R54, R54, 0x10000, RZ ;  /* 0x0001000036367824 */ /* 0x000fe200078e00ff */
[----:B------:R-:W-:Y:S01]  /*9fa0*/  PRMT R65, R65, 0x654, R187 ;  /* 0x0000065441417816 */ /* 0x000fe200000000bb */
[----:B------:R-:W-:Y:S01]  /*9fb0*/  IMAD.SHL.U32 R55, R55, 0x100, RZ ;  /* 0x0000010037377824 */ /* 0x000fe200078e00ff */
[----:B------:R-:W-:-:S02]  /*9fc0*/  SHF.R.U32.HI R67, RZ, 0x18, R67 ;  /* 0x00000018ff437819 */ /* 0x000fc40000011643 */
[----:B------:R-:W-:Y:S02]  /*9fd0*/  LOP3.LUT R64, R185, 0xff00, R64, 0xf8, !PT ;  /* 0x0000ff00b9407812 */ /* 0x000fe400078ef840 */
[----:B------:R-:W-:Y:S02]  /*9fe0*/  SHF.L.U32 R52, R52, 0x10, RZ ;  /* 0x0000001034347819 */ /* 0x000fe400000006ff */
[----:B------:R-:W-:Y:S02]  /*9ff0*/  PRMT R186, R186, 0x654, R66 ;  /* 0x00000654baba7816 */ /* 0x000fe40000000042 */
[----:B------:R-:W-:Y:S02]  /*a000*/  LOP3.LUT R65, R65, 0xff00, R184, 0xf8, !PT ;  /* 0x0000ff0041417812 */ /* 0x000fe400078ef8b8 */
[----:B------:R-:W-:Y:S01]  /*a010*/  PRMT R66, R67, 0x654, R188 ;  /* 0x0000065443427816 */ /* 0x000fe200000000bc */
[----:B------:R-:W-:Y:S01]  /*a020*/  IMAD.SHL.U32 R67, R182, 0x100, RZ ;  /* 0x00000100b6437824 */ /* 0x000fe200078e00ff */
[----:B------:R-:W-:-:S02]  /*a030*/  LOP3.LUT R182, R64, 0xff0000, R52, 0xf8, !PT ;  /* 0x00ff000040b67812 */ /* 0x000fc400078ef834 */
[----:B------:R-:W-:Y:S02]  /*a040*/  LOP3.LUT R52, R65, 0xff0000, R183, 0xf8, !PT ;  /* 0x00ff000041347812 */ /* 0x000fe400078ef8b7 */
[----:B0-----:R-:W-:Y:S02]  /*a050*/  F2FP.F16.E4M3.UNPACK_B R183, R97 ;  /* 0x00000061ffb7723e */ /* 0x001fe400020006ff */
[----:B------:R-:W-:Y:S02]  /*a060*/  F2FP.F16.E4M3.UNPACK_B R185, R52 ;  /* 0x00000034ffb9723e */ /* 0x000fe400020006ff */
[----:B-1----:R-:W-:Y:S01]  /*a070*/  F2FP.F16.E4M3.UNPACK_B R64, R93 ;  /* 0x0000005dff40723e */ /* 0x002fe200020006ff */
[----:B------:R-:W-:Y:S01]  /*a080*/  HADD2.F32 R65, -RZ, R183.H0_H0 ;  /* 0x200000b7ff417230 */ /* 0x000fe20000004100 */
[----:B------:R-:W-:Y:S01]  /*a090*/  LOP3.LUT R67, R186, 0xff00, R67, 0xf8, !PT ;  /* 0x0000ff00ba437812 */ /* 0x000fe200078ef843 */
[--C-:B------:R-:W-:Y:S01]  /*a0a0*/  HADD2.F32 R188, -RZ, R185.reuse.H0_H0 ;  /* 0x200000b9ffbc7230 */ /* 0x100fe20000004100 */
        /* <DEDUP_REMOVED lines=13> */
[----:B------:R-:W-:-:S04]  /*a180*/  LOP3.LUT R66, R66, 0xff00, R55, 0xf8, !PT ;  /* 0x0000ff0042427812 */ /* 0x000fc800078ef837 */
        /* <DEDUP_REMOVED lines=23> */
[----:B------:R-:W-:Y:S01]  /*a300*/  LOP3.LUT R53, R66, 0xff0000, R54, 0xf8, !PT ;  /* 0x00ff000042357812 */ /* 0x000fe200078ef836 */
[----:B------:R-:W-:Y:S01]  /*a310*/  IMAD.MOV.U32 R54, RZ, RZ, R99 ;  /* 0x000000ffff367224 */ /* 0x000fe200078e0063 */
[----:B------:R-:W-:Y:S02]  /*a320*/  F2FP.F16.E4M3.UNPACK_B R66, R95 ;  /* 0x0000005fff42723e */ /* 0x000fe400020006ff */
[----:B------:R-:W-:Y:S02]  /*a330*/  F2FP.F16.E4M3.UNPACK_B R99, R53 ;  /* 0x00000035ff63723e */ /* 0x000fe400020006ff */
[-C--:B------:R-:W-:Y:S01]  /*a340*/  F2FP.F16.E4M3.UNPACK_B R55, R54.reuse ;  /* 0x00000036ff37723e */ /* 0x080fe200020006ff */
[----:B------:R-:W-:Y:S01]  /*a350*/  HADD2.F32 R189, -RZ, R66.H0_H0 ;  /* 0x20000042ffbd7230 */ /* 0x000fe20000004100 */
[----:B------:R-:W-:Y:S01]  /*a360*/  F2FP.F16.E4M3.UNPACK_B R186, R97 ;  /* 0x00000061ffba723e */ /* 0x000fe200020006ff */
[----:B------:R-:W-:Y:S01]  /*a370*/  HADD2.F32 R67, -RZ, R99.H0_H0 ;  /* 0x20000063ff437230 */ /* 0x000fe20000004100 */
[----:B------:R-:W-:Y:S01]  /*a380*/  F2FP.F16.E4M3.UNPACK_B R54, R54.H1 ;  /* 0x00000036ff36723e */ /* 0x000fe200030006ff */
[--C-:B------:R-:W-:Y:S01]  /*a390*/  HADD2.F32 R187, -RZ, R55.reuse.H0_H0 ;  /* 0x20000037ffbb7230 */ /* 0x100fe20000004100 */
[----:B------:R-:W-:Y:S01]  /*a3a0*/  F2FP.F16.E4M3.UNPACK_B R53, R53.H1 ;  /* 0x00000035ff35723e */ /* 0x000fe200030006ff */
[----:B------:R-:W-:Y:S01]  /*a3b0*/  HADD2.F32 R188, -RZ, R186.H0_H0 ;  /* 0x200000baffbc7230 */ /* 0x000fe20000004100 */
[----:B------:R-:W-:Y:S01]  /*a3c0*/  F2FP.F16.E4M3.UNPACK_B R97, R97.H1 ;  /* 0x00000061ff61723e */ /* 0x000fe200030006ff */
[----:B------:R-:W-:-:S02]  /*a3d0*/  HADD2.F32 R55, -RZ, R55.H1_H1 ;  /* 0x30000037ff377230 */ /* 0x000fc40000004100 */
[-C--:B------:R-:W-:Y:S01]  /*a3e0*/  FMUL.FTZ R190, R187, R67.reuse ;  /* 0x00000043bbbe7220 */ /* 0x080fe20000410000 */
[----:B------:R-:W-:Y:S01]  /*a3f0*/  FMUL.FTZ R67, R189, R67 ;  /* 0x00000043bd437220 */ /* 0x000fe20000410000 */
[----:B------:R-:W-:Y:S01]  /*a400*/  HADD2.F32 R99, -RZ, R99.H1_H1 ;  /* 0x30000063ff637230 */ /* 0x000fe20000004100 */
[----:B------:R-:W-:Y:S01]  /*a410*/  F2FP.SATFINITE.E4M3.F32.PACK_AB_MERGE_C R93, R185, R93, RZ ;  /* 0x0000005db95d723e */ /* 0x000fe200048070ff */
[----:B------:R-:W-:Y:S02]  /*a420*/  HADD2.F32 R186, -RZ, R186.H1_H1 ;  /* 0x300000baffba7230 */ /* 0x000fe40000004100 */
[-C--:B------:R-:W-:Y:S01]  /*a430*/  FFMA.FTZ R187, R187, R188.reuse, R67 ;  /* 0x000000bcbbbb7223 */ /* 0x080fe20000010043 */
[----:B------:R-:W-:Y:S02]  /*a440*/  HADD2.F32 R67, -RZ, R66.H1_H1 ;  /* 0x30000042ff437230 */ /* 0x000fe40000004100 */
[-C--:B------:R-:W-:Y:S01]  /*a450*/  FMUL.FTZ R66, R55, R99.reuse ;  /* 0x0000006337427220 */ /* 0x080fe20000410000 */
[----:B------:R-:W-:Y:S01]  /*a460*/  FFMA.FTZ R190, R189, R188, -R190 ;  /* 0x000000bcbdbe7223 */ /* 0x000fe200000108be */
[----:B------:R-:W-:Y:S01]  /*a470*/  HADD2.F32 R188, -RZ, R53.H0_H0 ;  /* 0x20000035ffbc7230 */ /* 0x000fe20000004100 */
[----:B------:R-:W-:Y:S01]  /*a480*/  F2FP.SATFINITE.E4M3.F32.PACK_AB_MERGE_C R183, R183, R184, R93 ;  /* 0x000000b8b7b7723e */ /* 0x000fe2000480705d */
[C---:B------:R-:W-:Y:S01]  /*a490*/  FFMA.FTZ R66, R67.reuse, R186, -R66 ;  /* 0x000000ba43427223 */ /* 0x040fe20000010842 */
[----:B------:R-:W-:Y:S01]  /*a4a0*/  FMUL.FTZ R67, R67, R99 ;  /* 0x0000006343437220 */ /* 0x000fe20000410000 */
[----:B------:R-:W-:Y:S01]  /*a4b0*/  HADD2.F32 R99, -RZ, R97.H0_H0 ;  /* 0x20000061ff637230 */ /* 0x000fe20000004100 */
[----:B------:R-:W-:Y:S01]  /*a4c0*/  F2FP.F16.E4M3.UNPACK_B R93, R96.H1 ;  /* 0x00000060ff5d723e */ /* 0x000fe200030006ff */
[----:B------:R-:W-:-:S02]  /*a4d0*/  HADD2.F32 R53, -RZ, R53.H1_H1 ;  /* 0x30000035ff357230 */ /* 0x000fc40000004100 */
[----:B------:R-:W-:Y:S01]  /*a4e0*/  FFMA.FTZ R55, R55, R186, R67 ;  /* 0x000000ba37377223 */ /* 0x000fe20000010043 */
[----:B------:R-:W-:Y:S01]  /*a4f0*/  F2FP.F16.E4M3.UNPACK_B R67, R95.H1 ;  /* 0x0000005fff43723e */ /* 0x000fe200030006ff */
[--C-:B------:R-:W-:Y:S01]  /*a500*/  HADD2.F32 R95, -RZ, R54.reuse.H0_H0 ;  /* 0x20000036ff5f7230 */ /* 0x100fe20000004100 */
[----:B------:R-:W-:Y:S01]  /*a510*/  F2FP.SATFINITE.E4M3.F32.PACK_AB_MERGE_C R52, R182, R52, RZ ;  /* 0x00000034b634723e */ /* 0x000fe200048070ff */
[----:B------:R-:W-:Y:S01]  /*a520*/  HADD2.F32 R54, -RZ, R54.H1_H1 ;  /* 0x30000036ff367230 */ /* 0x000fe20000004100 */
[----:B------:R-:W-:Y:S01]  /*a530*/  F2FP.F16.E4M3.UNPACK_B R96, R96 ;  /* 0x00000060ff60723e */ /* 0x000fe200020006ff */
[--C-:B------:R-:W-:Y:S02]  /*a540*/  HADD2.F32 R186, -RZ, R67.reuse.H0_H0 ;  /* 0x20000043ffba7230 */ /* 0x100fe40000004100 */
[----:B------:R-:W-:Y:S01]  /*a550*/  FMUL.FTZ R189, R95, R188 ;  /* 0x000000bc5fbd7220 */ /* 0x000fe20000410000 */
[----:B------:R-:W-:Y:S01]  /*a560*/  HADD2.F32 R67, -RZ, R67.H1_H1 ;  /* 0x30000043ff437230 */ /* 0x000fe20000004100 */
[----:B------:R-:W-:Y:S01]  /*a570*/  F2FP.SATFINITE.E4M3.F32.PACK_AB_MERGE_C R52, R64, R65, R52 ;  /* 0x000000414034723e */ /* 0x000fe20004807034 */
[----:B------:R-:W-:-:S02]  /*a580*/  HADD2.F32 R97, -RZ, R97.H1_H1 ;  /* 0x30000061ff617230 */ /* 0x000fc40000004100 */
[C---:B------:R-:W-:Y:S01]  /*a590*/  FFMA.FTZ R189, R186.reuse, R99, -R189 ;  /* 0x00000063babd7223 */ /* 0x040fe200000108bd */
[----:B------:R-:W-:-:S04]  /*a5a0*/  FMUL.FTZ R186, R186, R188 ;  /* 0x000000bcbaba7220 */ /* 0x000fc80000410000 */
[----:B------:R-:W-:Y:S01]  /*a5b0*/  FFMA.FTZ R186, R95, R99, R186 ;  /* 0x000000635fba7223 */ /* 0x000fe200000100ba */
[CC--:B------:R-:W-:Y:S01]  /*a5c0*/  FMUL.FTZ R95, R54.reuse, R53.reuse ;  /* 0x00000035365f7220 */ /* 0x0c0fe20000410000 */
[C---:B------:R-:W-:Y:S01]  /*a5d0*/  FMUL.FTZ R53, R67.reuse, R53 ;  /* 0x0000003543357220 */ /* 0x040fe20000410000 */
[----:B------:R-:W-:Y:S02]  /*a5e0*/  F2FP.F16.E4M3.UNPACK_B R99, R177.H1 ;  /* 0x000000b1ff63723e */ /* 0x000fe400030006ff */
        /* <DEDUP_REMOVED lines=52> */
[-C--:B------:R-:W-:Y:S01]  /*a930*/  F2FP.F16.E4M3.UNPACK_B R92, R179.reuse.H1 ;  /* 0x000000b3ff5c723e */ /* 0x080fe200030006ff */
        /* <DEDUP_REMOVED lines=11> */
[----:B------:R-:W-:Y:S01]  /*a9f0*/  FMUL.FTZ R189, R177, R189 ;  /* 0x000000bdb1bd7220 */ /* 0x000fe20000410000 */
        /* <DEDUP_REMOVED lines=23> */
[----:B------:R-:W-:Y:S01]  /*ab70*/  MOV R97, R52 ;  /* 0x0000003400617202 */ /* 0x000fe20000000f00 */
        /* <DEDUP_REMOVED lines=10> */
.L_x_3542:
[----:B------:R-:W-:Y:S05]  /*ac20*/  BSYNC B3 ;  /* 0x0000000000037941 */ /* 0x000fea0003800000 */
.L_x_3541:
[----:B------:R-:W-:-:S13]  /*ac30*/  ISETP.GE.AND P4, PT, R181, R156, PT ;  /* 0x0000009cb500720c */ /* 0x000fda0003f86270 */
[--C-:B------:R-:W-:Y:S02]  /*ac40*/  @!P4 SHF.R.S32.HI R55, RZ, 0x1f, R181.reuse ;  /* 0x0000001fff37c819 */ /* 0x100fe400000114b5 */
[----:B------:R-:W-:-:S04]  /*ac50*/  @!P4 IADD3 R54, P5, P6, R118, R140, R181 ;  /* 0x0000008c7636c210 */ /* 0x000fc80007ebe0b5 */
[----:B------:R-:W-:Y:S02]  /*ac60*/  @!P4 IADD3.X R55, R4, R172, R55, P5, P6 ;  /* 0x000000ac0437c210 */ /* 0x000fe40002fec437 */
[----:B------:R-:W-:-:S04]  /*ac70*/  IADD3 R52, P5, P6, R118, R140, R26 ;  /* 0x0000008c76347210 */ /* 0x000fc80007ebe01a */
[----:B------:R-:W-:Y:S02]  /*ac80*/  IADD3.X R53, R4, R172, R30, P5, P6 ;  /* 0x000000ac04357210 */ /* 0x000fe40002fec41e */
[----:B------:R-:W-:-:S05]  /*ac90*/  IADD3 R52, P5, R52, R124, RZ ;  /* 0x0000007c34347210 */ /* 0x000fca0007fbe0ff */
[----:B------:R-:W-:Y:S01]  /*aca0*/  IMAD.X R53, R53, 0x1, R125, P5 ;  /* 0x0000000135357824 */ /* 0x000fe200028e067d */
[----:B------:R-:W-:-:S04]  /*acb0*/  @!P4 IADD3 R54, P5, R54, R124, RZ ;  /* 0x0000007c3636c210 */ /* 0x000fc80007fbe0ff */
[----:B-1----:R1:W-:Y:S01]  /*acc0*/  STG.E.128 desc[UR54][R52.64], R92 ;  /* 0x0000005c34007986 */ /* 0x0023e2000c101d36 */
[----:B------:R-:W-:-:S05]  /*acd0*/  @!P4 IMAD.X R55, R55, 0x1, R125, P5 ;  /* 0x000000013737c824 */ /* 0x000fca00028e067d */
[----:B0-----:R1:W-:Y:S03]  /*ace0*/  @!P4 STG.E.128 desc[UR54][R54.64], R96 ;  /* 0x000000603600c986 */ /* 0x0013e6000c101d36 */
.L_x_3540:
[----:B------:R-:W-:Y:S05]  /*acf0*/  BSYNC B2 ;  /* 0x0000000000027941 */ /* 0x000fea0003800000 */
.L_x_3539:
[----:B------:R-:W-:Y:S01]  /*ad00*/  ISETP.NE.AND P4, PT, R35, RZ, PT ;  /* 0x000000ff2300720c */ /* 0x000fe20003f85270 */
[----:B------:R-:W-:-:S12]  /*ad10*/  BSSY B2, `(.L_x_3543) ;  /* 0x0000103000027945 */ /* 0x000fd80003800000 */
[----:B------:R-:W-:Y:S05]  /*ad20*/  @!P4 BRA `(.L_x_3544) ;  /* 0x000000100004c947 */ /* 0x000fea0003800000 */
[----:B-1----:R-:W-:Y:S01]  /*ad30*/  SEL R52, R121, R162, !P1 ;  /* 0x000000a279347207 */ /* 0x002fe20004800000 */
        /* <DEDUP_REMOVED lines=39> */
[--C-:B------:R-:W-:Y:S01]  /*afb0*/  SHF.R.U32.HI R61, RZ, 0x18, R63.reuse ;  /* 0x00000018ff3d7819 */ /* 0x100fe2000001163f */
[----:B------:R-:W-:Y:S01]  /*afc0*/  IMAD.U32 R49, R49, 0x10000, RZ ;  /* 0x0001000031317824 */ /* 0x000fe200078e00ff */
        /* <DEDUP_REMOVED lines=8> */
[----:B------:R-:W-:Y:S01]  /*b050*/  LOP3.LUT R63, R63, 0xff00, R62, 0xf8, !PT ;  /* 0x0000ff003f3f7812 */ /* 0x000fe200078ef83e */
[----:B0-----:R-:W-:Y:S01]  /*b060*/  IMAD.MOV.U32 R62, RZ, RZ, R65 ;  /* 0x000000ffff3e7224 */ /* 0x001fe200078e0041 */
[----:B------:R-:W-:Y:S01]  /*b070*/  LOP3.LUT R95, R95, 0xff0000, R48, 0xf8, !PT ;  /* 0x00ff00005f5f7812 */ /* 0x000fe200078ef830 */
[----:B-1----:R-:W-:Y:S01]  /*b080*/  IMAD.MOV.U32 R65, RZ, RZ, R53 ;  /* 0x000000ffff417224 */ /* 0x002fe200078e0035 */
[----:B------:R-:W-:-:S02]  /*b090*/  LOP3.LUT R48, R96, 0xff0000, R99, 0xf8, !PT ;  /* 0x00ff000060307812 */ /* 0x000fc400078ef863 */
[----:B------:R-:W-:Y:S02]  /*b0a0*/  F2FP.F16.E4M3.UNPACK_B R93, R62 ;  /* 0x0000003eff5d723e */ /* 0x000fe400020006ff */
[----:B------:R-:W-:Y:S02]  /*b0b0*/  F2FP.F16.E4M3.UNPACK_B R96, R48 ;  /* 0x00000030ff60723e */ /* 0x000fe400020006ff */
[----:B------:R-:W-:Y:S01]  /*b0c0*/  F2FP.F16.E4M3.UNPACK_B R53, R65 ;  /* 0x00000041ff35723e */ /* 0x000fe200020006ff */
[----:B------:R-:W-:Y:S01]  /*b0d0*/  HADD2.F32 R60, -RZ, R93.H0_H0 ;  /* 0x2000005dff3c7230 */ /* 0x000fe20000004100 */
[----:B------:R-:W-:Y:S01]  /*b0e0*/  F2FP.F16.E4M3.UNPACK_B R97, R95 ;  /* 0x0000005fff61723e */ /* 0x000fe200020006ff */
[----:B------:R-:W-:Y:S01]  /*b0f0*/  HADD2.F32 R99, -RZ, R96.H0_H0 ;  /* 0x20000060ff637230 */ /* 0x000fe20000004100 */
[----:B------:R-:W-:Y:S01]  /*b100*/  PRMT R61, R61, 0x654, R177 ;  /* 0x000006543d3d7816 */ /* 0x000fe200000000b1 */
        /* <DEDUP_REMOVED lines=11> */
[----:B------:R-:W-:-:S02]  /*b1c0*/  F2FP.F16.E4M3.UNPACK_B R95, R95.H1 ;  /* 0x0000005fff5f723e */ /* 0x000fc400030006ff */
[----:B------:R-:W-:Y:S02]  /*b1d0*/  LOP3.LUT R61, R61, 0xff00, R50, 0xf8, !PT ;  /* 0x0000ff003d3d7812 */ /* 0x000fe400078ef832 */
[CC--:B------:R-:W-:Y:S01]  /*b1e0*/  FMUL.FTZ R93, R98.reuse, R96.reuse ;  /* 0x00000060625d7220 */ /* 0x0c0fe20000410000 */
[----:B------:R-:W-:Y:S01]  /*b1f0*/  FMUL.FTZ R96, R53, R96 ;  /* 0x0000006035607220 */ /* 0x000fe20000410000 */
[----:B------:R-:W-:Y:S02]  /*b200*/  LOP3.LUT R63, R63, 0xff0000, R49, 0xf8, !PT ;  /* 0x00ff00003f3f7812 */ /* 0x000fe400078ef831 */
[-C--:B------:R-:W-:Y:S01]  /*b210*/  FFMA.FTZ R93, R53, R97.reuse, -R93 ;  /* 0x00000061355d7223 */ /* 0x080fe2000001085d */
[----:B------:R-:W-:Y:S01]  /*b220*/  FFMA.FTZ R53, R98, R97, R96 ;  /* 0x0000006162357223 */ /* 0x000fe20000010060 */
[----:B------:R-:W-:Y:S01]  /*b230*/  F2FP.F16.E4M3.UNPACK_B R96, R62.H1 ;  /* 0x0000003eff60723e */ /* 0x000fe200030006ff */
[----:B------:R-:W-:Y:S01]  /*b240*/  HADD2.F32 R62, -RZ, R65.H0_H0 ;  /* 0x20000041ff3e7230 */ /* 0x000fe20000004100 */
[----:B------:R-:W-:Y:S01]  /*b250*/  F2FP.F16.E4M3.UNPACK_B R97, R48.H1 ;  /* 0x00000030ff61723e */ /* 0x000fe200030006ff */
[----:B------:R-:W-:Y:S01]  /*b260*/  HADD2.F32 R98, -RZ, R95.H0_H0 ;  /* 0x2000005fff627230 */ /* 0x000fe20000004100 */
[----:B------:R-:W-:Y:S01]  /*b270*/  MOV R50, R67 ;  /* 0x0000004300327202 */ /* 0x000fe20000000f00 */
[--C-:B------:R-:W-:Y:S01]  /*b280*/  HADD2.F32 R48, -RZ, R96.reuse.H0_H0 ;  /* 0x20000060ff307230 */ /* 0x100fe20000004100 */
[----:B------:R-:W-:Y:S01]  /*b290*/  LOP3.LUT R49, R61, 0xff0000, R51, 0xf8, !PT ;  /* 0x00ff00003d317812 */ /* 0x000fe200078ef833 */
[--C-:B------:R-:W-:Y:S01]  /*b2a0*/  HADD2.F32 R99, -RZ, R97.reuse.H0_H0 ;  /* 0x20000061ff637230 */ /* 0x100fe20000004100 */
[-C--:B------:R-:W-:Y:S01]  /*b2b0*/  F2FP.F16.E4M3.UNPACK_B R51, R50.reuse ;  /* 0x00000032ff33723e */ /* 0x080fe200020006ff */
[----:B------:R-:W-:Y:S01]  /*b2c0*/  HADD2.F32 R96, -RZ, R96.H1_H1 ;  /* 0x30000060ff607230 */ /* 0x000fe20000004100 */
[----:B------:R-:W-:Y:S01]  /*b2d0*/  F2FP.F16.E4M3.UNPACK_B R50, R50.H1 ;  /* 0x00000032ff32723e */ /* 0x000fe200030006ff */
[----:B------:R-:W-:-:S02]  /*b2e0*/  HADD2.F32 R97, -RZ, R97.H1_H1 ;  /* 0x30000061ff617230 */ /* 0x000fc40000004100 */
[-C--:B------:R-:W-:Y:S01]  /*b2f0*/  FMUL.FTZ R177, R48, R99.reuse ;  /* 0x0000006330b17220 */ /* 0x080fe20000410000 */
[C---:B------:R-:W-:Y:S01]  /*b300*/  FMUL.FTZ R99, R62.reuse, R99 ;  /* 0x000000633e637220 */ /* 0x040fe20000410000 */
[----:B------:R-:W-:Y:S02]  /*b310*/  IMAD.MOV.U32 R67, RZ, RZ, R55 ;  /* 0x000000ffff437224 */ /* 0x000fe400078e0037 */
[-C--:B------:R-:W-:Y:S01]  /*b320*/  FFMA.FTZ R62, R62, R98.reuse, -R177 ;  /* 0x000000623e3e7223 */ /* 0x080fe200000108b1 */
[----:B------:R-:W-:Y:S01]  /*b330*/  FFMA.FTZ R48, R48, R98, R99 ;  /* 0x0000006230307223 */ /* 0x000fe20000010063 */
[----:B------:R-:W-:Y:S01]  /*b340*/  HADD2.F32 R98, -RZ, R65.H1_H1 ;  /* 0x30000041ff627230 */ /* 0x000fe20000004100 */
[----:B------:R-:W-:Y:S01]  /*b350*/  F2FP.F16.E4M3.UNPACK_B R55, R67 ;  /* 0x00000043ff37723e */ /* 0x000fe200020006ff */
[----:B------:R-:W-:Y:S02]  /*b360*/  HADD2.F32 R65, -RZ, R95.H1_H1 ;  /* 0x3000005fff417230 */ /* 0x000fe40000004100 */
[-C--:B------:R-:W-:Y:S01]  /*b370*/  FMUL.FTZ R95, R96, R97.reuse ;  /* 0x00000061605f7220 */ /* 0x080fe20000410000 */
[----:B------:R-:W-:Y:S01]  /*b380*/  FMUL.FTZ R97, R98, R97 ;  /* 0x0000006162617220 */ /* 0x000fe20000410000 */
[----:B------:R-:W-:-:S02]  /*b390*/  HADD2.F32 R177, -RZ, R55.H0_H0 ;  /* 0x20000037ffb17230 */ /* 0x000fc40000004100 */
[-C--:B------:R-:W-:Y:S01]  /*b3a0*/  FFMA.FTZ R95, R98, R65.reuse, -R95 ;  /* 0x00000041625f7223 */ /* 0x080fe2000001085f */
[--C-:B------:R-:W-:Y:S02]  /*b3b0*/  HADD2.F32 R98, -RZ, R51.reuse.H0_H0 ;  /* 0x20000033ff627230 */ /* 0x100fe40000004100 */
[----:B------:R-:W-:Y:S01]  /*b3c0*/  FFMA.FTZ R65, R96, R65, R97 ;  /* 0x0000004160417223 */ /* 0x000fe20000010061 */
[----:B------:R-:W-:Y:S01]  /*b3d0*/  F2FP.F16.E4M3.UNPACK_B R96, R49 ;  /* 0x00000031ff60723e */ /* 0x000fe200020006ff */
[----:B------:R-:W-:Y:S01]  /*b3e0*/  HADD2.F32 R51, -RZ, R51.H1_H1 ;  /* 0x30000033ff337230 */ /* 0x000fe20000004100 */
[----:B------:R-:W-:Y:S02]  /*b3f0*/  F2FP.F16.E4M3.UNPACK_B R97, R63 ;  /* 0x0000003fff61723e */ /* 0x000fe400020006ff */
[----:B------:R-:W-:Y:S01]  /*b400*/  F2FP.F16.E4M3.UNPACK_B R49, R49.H1 ;  /* 0x00000031ff31723e */ /* 0x000fe200030006ff */
[--C-:B------:R-:W-:Y:S01]  /*b410*/  HADD2.F32 R61, -RZ, R96.reuse.H0_H0 ;  /* 0x20000060ff3d7230 */ /* 0x100fe20000004100 */
[----:B------:R-:W-:Y:S01]  /*b420*/  F2FP.F16.E4M3.UNPACK_B R63, R63.H1 ;  /* 0x0000003fff3f723e */ /* 0x000fe200030006ff */
[----:B------:R-:W-:Y:S01]  /*b430*/  HADD2.F32 R99, -RZ, R97.H0_H0 ;  /* 0x20000061ff637230 */ /* 0x000fe20000004100 */
[----:B------:R-:W-:Y:S01]  /*b440*/  F2FP.SATFINITE.E4M3.F32.PACK_AB_MERGE_C R62, R95, R62, RZ ;  /* 0x0000003e5f3e723e */ /* 0x000fe200048070ff */
[----:B------:R-:W-:-:S02]  /*b450*/  HADD2.F32 R96, -RZ, R96.H1_H1 ;  /* 0x30000060ff607230 */ /* 0x000fc40000004100 */
[CC--:B------:R-:W-:Y:S01]  /*b460*/  FMUL.FTZ R178, R98.reuse, R61.reuse ;  /* 0x0000003d62b27220 */ /* 0x0c0fe20000410000 */
[----:B------:R-:W-:Y:S01]  /*b470*/  FMUL.FTZ R61, R177, R61 ;  /* 0x0000003db13d7220 */ /* 0x000fe20000410000 */
[----:B------:R-:W-:Y:S01]  /*b480*/  HADD2.F32 R97, -RZ, R97.H1_H1 ;  /* 0x30000061ff617230 */ /* 0x000fe20000004100 */
[----:B------:R-:W-:Y:S01]  /*b490*/  F2FP.SATFINITE.E4M3.F32.PACK_AB_MERGE_C R93, R93, R94, R62 ;  /* 0x0000005e5d5d723e */ /* 0x000fe2000480703e */
[-C--:B------:R-:W-:Y:S01]  /*b4a0*/  FFMA.FTZ R178, R177, R99.reuse, -R178 ;  /* 0x00000063b1b27223 */ /* 0x080fe200000108b2 */
[----:B------:R-:W-:Y:S01]  /*b4b0*/  FFMA.FTZ R98, R98, R99, R61 ;  /* 0x0000006362627223 */ /* 0x000fe2000001003d */
[----:B------:R-:W-:Y:S02]  /*b4c0*/  HADD2.F32 R61, -RZ, R55.H1_H1 ;  /* 0x30000037ff3d7230 */ /* 0x000fe40000004100 */
[----:B------:R-:W-:Y:S01]  /*b4d0*/  FMUL.FTZ R55, R51, R96 ;  /* 0x0000006033377220 */ /* 0x000fe20000410000 */
[--C-:B------:R-:W-:Y:S01]  /*b4e0*/  HADD2.F32 R99, -RZ, R49.reuse.H0_H0 ;  /* 0x20000031ff637230 */ /* 0x100fe20000004100 */
[----:B------:R-:W-:Y:S01]  /*b4f0*/  F2FP.F16.E4M3.UNPACK_B R62, R64.H1 ;  /* 0x00000040ff3e723e */ /* 0x000fe200030006ff */
[----:B------:R-:W-:-:S02]  /*b500*/  HADD2.F32 R49, -RZ, R49.H1_H1 ;  /* 0x30000031ff317230 */ /* 0x000fc40000004100 */
[CC--:B------:R-:W-:Y:S01]  /*b510*/  FFMA.FTZ R55, R61.reuse, R97.reuse, -R55 ;  /* 0x000000613d377223 */ /* 0x0c0fe20000010837 */
[----:B------:R-:W-:Y:S01]  /*b520*/  FMUL.FTZ R61, R61, R96 ;  /* 0x000000603d3d7220 */ /* 0x000fe20000410000 */
[--C-:B------:R-:W-:Y:S01]  /*b530*/  HADD2.F32 R96, -RZ, R63.reuse.H0_H0 ;  /* 0x2000003fff607230 */ /* 0x100fe20000004100 */
[----:B------:R-:W-:Y:S01]  /*b540*/  F2FP.SATFINITE.E4M3.F32.PACK_AB_MERGE_C R48, R65, R48, RZ ;  /* 0x000000304130723e */ /* 0x000fe200048070ff */
        /* <DEDUP_REMOVED lines=20> */
[----:B------:R-:W-:Y:S01]  /*b690*/  IMAD.MOV.U32 R49, RZ, RZ, R52 ;  /* 0x000000ffff317224 */ /* 0x000fe200078e0034 */
[-C--:B------:R-:W-:Y:S01]  /*b6a0*/  F2FP.F16.E4M3.UNPACK_B R52, R173.reuse.H1 ;  /* 0x000000adff34723e */ /* 0x080fe200030006ff */
[--C-:B------:R-:W-:Y:S01]  /*b6b0*/  HADD2.F32 R63, -RZ, R62.reuse.H0_H0 ;  /* 0x2000003eff3f7230 */ /* 0x100fe20000004100 */
[----:B------:R-:W-:Y:S01]  /*b6c0*/  F2FP.F16.E4M3.UNPACK_B R173, R173 ;  /* 0x000000adffad723e */ /* 0x000fe200020006ff */
[----:B------:R-:W-:Y:S01]  /*b6d0*/  HADD2.F32 R62, -RZ, R62.H1_H1 ;  /* 0x3000003eff3e7230 */ /* 0x000fe20000004100 */
[-C--:B------:R-:W-:Y:S01]  /*b6e0*/  F2FP.F16.E4M3.UNPACK_B R61, R49.reuse.H1 ;  /* 0x00000031ff3d723e */ /* 0x080fe200030006ff */
[--C-:B------:R-:W-:Y:S01]  /*b6f0*/  HADD2.F32 R99, -RZ, R52.reuse.H0_H0 ;  /* 0x20000034ff637230 */ /* 0x100fe20000004100 */
[----:B------:R-:W-:Y:S01]  /*b700*/  F2FP.F16.E4M3.UNPACK_B R49, R49 ;  /* 0x00000031ff31723e */ /* 0x000fe200020006ff */
[----:B------:R-:W-:Y:S01]  /*b710*/  HADD2.F32 R52, -RZ, R52.H1_H1 ;  /* 0x30000034ff347230 */ /* 0x000fe20000004100 */
[----:B------:R-:W-:Y:S01]  /*b720*/  F2FP.SATFINITE.E4M3.F32.PACK_AB_MERGE_C R67, R67, R177, RZ ;  /* 0x000000b14343723e */ /* 0x000fe200048070ff */
[----:B------:R-:W-:-:S02]  /*b730*/  HADD2.F32 R94, -RZ, R61.H0_H0 ;  /* 0x2000003dff5e7230 */ /* 0x000fc40000004100 */
[----:B------:R-:W-:Y:S01]  /*b740*/  FMUL.FTZ R96, R63, R99 ;  /* 0x000000633f607220 */ /* 0x000fe20000410000 */
[----:B------:R-:W-:Y:S01]  /*b750*/  HADD2.F32 R61, -RZ, R61.H1_H1 ;  /* 0x3000003dff3d7230 */ /* 0x000fe20000004100 */
[----:B------:R-:W-:Y:S01]  /*b760*/  F2FP.SATFINITE.E4M3.F32.PACK_AB_MERGE_C R50, R50, R97, RZ ;  /* 0x000000613232723e */ /* 0x000fe200048070ff */
[C---:B------:R-:W-:Y:S01]  /*b770*/  FMUL.FTZ R99, R94.reuse, R99 ;  /* 0x000000635e637220 */ /* 0x040fe20000410000 */
[-C--:B------:R-:W-:Y:S01]  /*b780*/  FFMA.FTZ R96, R94, R95.reuse, -R96 ;  /* 0x0000005f5e607223 */ /* 0x080fe20000010860 */
[----:B------:R-:W-:Y:S02]  /*b790*/  F2FP.SATFINITE.E4M3.F32.PACK_AB_MERGE_C R55, R55, R178, R67 ;  /* 0x000000b23737723e */ /* 0x000fe40004807043 */
        /* <DEDUP_REMOVED lines=19> */
[CC--:B------:R-:W-:Y:S01]  /*b8d0*/  FMUL.FTZ R62, R64.reuse, R173.reuse ;  /* 0x000000ad403e7220 */ /* 0x0c0fe20000410000 */
[----:B------:R-:W-:Y:S01]  /*b8e0*/  F2FP.F16.E4M3.UNPACK_B R63, R66.H1 ;  /* 0x00000042ff3f723e */ /* 0x000fe200030006ff */
[C---:B------:R-:W-:Y:S01]  /*b8f0*/  FMUL.FTZ R173, R49.reuse, R173 ;  /* 0x000000ad31ad7220 */ /* 0x040fe20000410000 */
[----:B------:R-:W-:Y:S01]  /*b900*/  F2FP.F16.E4M3.UNPACK_B R65, R176.H1 ;  /* 0x000000b0ff41723e */ /* 0x000fe200030006ff */
[-C--:B------:R-:W-:Y:S01]  /*b910*/  FFMA.FTZ R62, R49, R175.reuse, -R62 ;  /* 0x000000af313e7223 */ /* 0x080fe2000001083e */
[----:B------:R-:W-:Y:S01]  /*b920*/  F2FP.F16.E4M3.UNPACK_B R66, R66 ;  /* 0x00000042ff42723e */ /* 0x000fe200020006ff */
[----:B------:R-:W-:Y:S01]  /*b930*/  FFMA.FTZ R49, R64, R175, R173 ;  /* 0x000000af40317223 */ /* 0x000fe200000100ad */
[----:B------:R-:W-:Y:S01]  /*b940*/  HADD2.F32 R64, -RZ, R63.H0_H0 ;  /* 0x2000003fff407230 */ /* 0x000fe20000004100 */
[----:B------:R-:W-:Y:S01]  /*b950*/  F2FP.F16.E4M3.UNPACK_B R176, R176 ;  /* 0x000000b0ffb0723e */ /* 0x000fe200020006ff */
[----:B------:R-:W-:Y:S01]  /*b960*/  HADD2.F32 R173, -RZ, R65.H0_H0 ;  /* 0x20000041ffad7230 */ /* 0x000fe20000004100 */
[----:B------:R-:W-:Y:S01]  /*b970*/  F2FP.SATFINITE.E4M3.F32.PACK_AB_MERGE_C R94, R62, R94, R61 ;  /* 0x0000005e3e5e723e */ /* 0x000fe2000480703d */
[----:B------:R-:W-:Y:S01]  /*b980*/  IMAD.MOV.U32 R61, RZ, RZ, R54 ;  /* 0x000000ffff3d7224 */ /* 0x000fe200078e0036 */
[-C--:B------:R-:W-:Y:S01]  /*b990*/  F2FP.F16.E4M3.UNPACK_B R54, R174.reuse.H1 ;  /* 0x000000aeff36723e */ /* 0x080fe200030006ff */
[----:B------:R-:W-:Y:S01]  /*b9a0*/  HADD2.F32 R63, -RZ, R63.H1_H1 ;  /* 0x3000003fff3f7230 */ /* 0x000fe20000004100 */
        /* <DEDUP_REMOVED lines=10> */
[----:B------:R-:W-:Y:S01]  /*ba50*/  F2FP.SATFINITE.E4M3.F32.PACK_AB_MERGE_C R49, R49, R95, R52 ;  /* 0x0000005f3131723e */ /* 0x000fe20004807034 */
[----:B------:R-:W-:Y:S02]  /*ba60*/  IMAD.MOV.U32 R52, RZ, RZ, R94 ;  /* 0x000000ffff347224 */ /* 0x000fe400078e005e */
[C---:B------:R-:W-:Y:S01]  /*ba70*/  FMUL.FTZ R177, R96.reuse, R177 ;  /* 0x000000b160b17220 */ /* 0x040fe20000410000 */
[----:B------:R-:W-:-:S03]  /*ba80*/  FFMA.FTZ R175, R96, R173, -R175 ;  /* 0x000000ad60af7223 */ /* 0x000fc600000108af */
[----:B------:R-:W-:Y:S01]  /*ba90*/  FFMA.FTZ R177, R64, R173, R177 ;  /* 0x000000ad40b17223 */ /* 0x000fe200000100b1 */
[CC--:B------:R-:W-:Y:S01]  /*baa0*/  FMUL.FTZ R64, R63.reuse, R54.reuse ;  /* 0x000000363f407220 */ /* 0x0c0fe20000410000 */
[C---:B------:R-:W-:Y:S01]  /*bab0*/  FMUL.FTZ R54, R62.reuse, R54 ;  /* 0x000000363e367220 */ /* 0x040fe20000410000 */
[----:B------:R-:W-:Y:S02]  /*bac0*/  HADD2.F32 R173, -RZ, R174.H0_H0 ;  /* 0x200000aeffad7230 */ /* 0x000fe40000004100 */
[-C--:B------:R-:W-:Y:S01]  /*bad0*/  FFMA.FTZ R62, R62, R65.reuse, -R64 ;  /* 0x000000413e3e7223 */ /* 0x080fe20000010840 */
[----:B------:R-:W-:Y:S01]  /*bae0*/  FFMA.FTZ R54, R63, R65, R54 ;  /* 0x000000413f367223 */ /* 0x000fe20000010036 */
[----:B------:R-:W-:Y:S02]  /*baf0*/  HADD2.F32 R63, -RZ, R66.H0_H0 ;  /* 0x20000042ff3f7230 */ /* 0x000fe40000004100 */
        /* <DEDUP_REMOVED lines=11> */
[-C--:B------:R-:W-:Y:S01]  /*bbb0*/  FMUL.FTZ R63, R66, R174.reuse ;  /* 0x000000ae423f7220 */ /* 0x080fe20000410000 */
[----:B------:R-:W-:Y:S01]  /*bbc0*/  F2FP.SATFINITE.E4M3.F32.PACK_AB_MERGE_C R54, R54, R177, RZ ;  /* 0x000000b13636723e */ /* 0x000fe200048070ff */
[----:B------:R-:W-:Y:S01]  /*bbd0*/  FMUL.FTZ R174, R61, R174 ;  /* 0x000000ae3dae7220 */ /* 0x000fe20000410000 */
[----:B------:R-:W-:Y:S01]  /*bbe0*/  F2FP.SATFINITE.E4M3.F32.PACK_AB_MERGE_C R65, R53, R60, R48 ;  /* 0x0000003c3541723e */ /* 0x000fe20004807030 */
[-C--:B------:R-:W-:Y:S01]  /*bbf0*/  FFMA.FTZ R63, R61, R176.reuse, -R63 ;  /* 0x000000b03d3f7223 */ /* 0x080fe2000001083f */
[----:B------:R-:W-:Y:S02]  /*bc00*/  IMAD.MOV.U32 R53, RZ, RZ, R93 ;  /* 0x000000ffff357224 */ /* 0x000fe400078e005d */
[----:B------:R-:W-:Y:S01]  /*bc10*/  FFMA.FTZ R174, R66, R176, R174 ;  /* 0x000000b042ae7223 */ /* 0x000fe200000100ae */
[----:B------:R-:W-:Y:S01]  /*bc20*/  IMAD.MOV.U32 R64, RZ, RZ, R49 ;  /* 0x000000ffff407224 */ /* 0x000fe200078e0031 */
[----:B------:R-:W-:-:S03]  /*bc30*/  F2FP.SATFINITE.E4M3.F32.PACK_AB_MERGE_C R62, R63, R96, R62 ;  /* 0x000000603f3e723e */ /* 0x000fc6000480703e */
[----:B------:R-:W-:Y:S02]  /*bc40*/  F2FP.SATFINITE.E4M3.F32.PACK_AB_MERGE_C R173, R174, R173, R54 ;  /* 0x000000adaead723e */ /* 0x000fe40004807036 */
[----:B------:R-:W-:-:S03]  /*bc50*/  IMAD.MOV.U32 R54, RZ, RZ, R62 ;  /* 0x000000ffff367224 */ /* 0x000fc600078e003e */
[----:B------:R-:W-:-:S07]  /*bc60*/  IMAD.MOV.U32 R66, RZ, RZ, R173 ;  /* 0x000000ffff427224 */ /* 0x000fce00078e00ad */
.L_x_3546:
[----:B------:R-:W-:Y:S05]  /*bc70*/  BSYNC B3 ;  /* 0x0000000000037941 */ /* 0x000fea0003800000 */
.L_x_3545:
        /* <DEDUP_REMOVED lines=9> */
[----:B------:R-:W-:Y:S01]  /*bd10*/  @!P4 IADD3.X R51, R60, R125, RZ, P5, !PT ;  /* 0x0000007d3c33c210 */ /* 0x000fe20002ffe4ff */
[----:B-1----:R3:W-:Y:S04]  /*bd20*/  STG.E.128 desc[UR54][R48.64], R52 ;  /* 0x0000003430007986 */ /* 0x0027e8000c101d36 */
[----:B0-----:R3:W-:Y:S04]  /*bd30*/  @!P4 STG.E.128 desc[UR54][R50.64], R64 ;  /* 0x000000403200c986 */ /* 0x0017e8000c101d36 */
.L_x_3544:
[----:B------:R-:W-:Y:S05]  /*bd40*/  BSYNC B2 ;  /* 0x0000000000027941 */ /* 0x000fea0003800000 */
.L_x_3543:
[----:B------:R-:W-:-:S13]  /*bd50*/  ISETP.NE.AND P4, PT, R36, RZ, PT ;  /* 0x000000ff2400720c */ /* 0x000fda0003f85270 */
[----:B------:R-:W-:Y:S05]  /*bd60*/  @!P4 BRA `(.L_x_3538) ;  /* 0x000000100000c947 */ /* 0x000fea0003800000 */
[----:B---3--:R-:W3:Y:S01]  /*bd70*/  LDL R48, [R1+0x8] ;  /* 0x0000080001307983 */ /* 0x008ee20000100800 */
[----:B------:R-:W-:Y:S01]  /*bd80*/  ISETP.GE.AND P4, PT, R6, R133, PT ;  /* 0x000000850600720c */ /* 0x000fe20003f86270 */
[----:B------:R-:W-:Y:S01]  /*bd90*/  BSSY B2, `(.L_x_3547) ;  /* 0x00000f1000027945 */ /* 0x000fe20003800000 */
[----:B---3--:R-:W-:-:S04]  /*bda0*/  LOP3.LUT P5, RZ, R48, 0x1, RZ, 0xc0, !PT ;  /* 0x0000000130ff7812 */ /* 0x008fc800078ac0ff */
[----:B------:R-:W-:-:S04]  /*bdb0*/  SEL R48, R121, R162, !P5 ;  /* 0x000000a279307207 */ /* 0x000fc80006800000 */
[----:B------:R-:W-:-:S04]  /*bdc0*/  SHF.R.S32.HI R49, RZ, 0x1f, R48 ;  /* 0x0000001fff317819 */ /* 0x000fc80000011430 */
[----:B------:R-:W-:-:S04]  /*bdd0*/  LEA.HI R49, R49, R48, RZ, 0x5 ;  /* 0x0000003031317211 */ /* 0x000fc800078f28ff */
[----:B------:R-:W-:-:S04]  /*bde0*/  LEA.HI.SX32 R49, R49, R28, 0x1b ;  /* 0x0000001c31317211 */ /* 0x000fc800078fdaff */
[----:B------:R-:W-:Y:S01]  /*bdf0*/  SHF.R.S32.HI R48, RZ, 0x1f, R49 ;  /* 0x0000001fff307819 */ /* 0x000fe20000011431 */
[----:B------:R-:W-:-:S03]  /*be00*/  IMAD.SHL.U32 R60, R49, 0x10, RZ ;  /* 0x00000010313c7824 */ /* 0x000fc600078e00ff */
[----:B------:R-:W-:Y:S02]  /*be10*/  LEA.HI R48, R48, R49, RZ, 0x2 ;  /* 0x0000003130307211 */ /* 0x000fe400078f10ff */
[----:B------:R-:W-:Y:S02]  /*be20*/  LOP3.LUT R49, R227, 0x30, R60, 0xf8, !PT ;  /* 0x00000030e3317812 */ /* 0x000fe400078ef83c */
[----:B------:R-:W-:Y:S02]  /*be30*/  SHF.R.S32.HI R48, RZ, 0x2, R48 ;  /* 0x00000002ff307819 */ /* 0x000fe40000011430 */
[----:B------:R-:W-:-:S03]  /*be40*/  LOP3.LUT R49, R49, R228, RZ, 0x3c, !PT ;  /* 0x000000e431317212 */ /* 0x000fc600078e3cff */
[----:B------:R-:W-:-:S04]  /*be50*/  IMAD R48, R48, 0x2800, R229 ;  /* 0x0000280030307824 */ /* 0x000fc800078e02e5 */
[----:B------:R-:W-:Y:S02]  /*be60*/  IMAD.IADD R48, R48, 0x1, R49 ;  /* 0x0000000130307824 */ /* 0x000fe400078e0231 */
[C---:B------:R-:W-:Y:S02]  /*be70*/  IMAD R49, R17.reuse, 0x7800, R142 ;  /* 0x0000780011317824 */ /* 0x040fe400078e028e */
[----:B------:R-:W-:Y:S02]  /*be80*/  IMAD R51, R17, 0x7800, R48 ;  /* 0x0000780011337824 */ /* 0x000fe400078e0230 */
[C---:B------:R-:W-:Y:S02]  /*be90*/  IMAD.IADD R49, R16.reuse, 0x1, R49 ;  /* 0x0000000110317824 */ /* 0x040fe400078e0231 */
[----:B-1----:R-:W-:-:S04]  /*bea0*/  IMAD.IADD R52, R16, 0x1, R51 ;  /* 0x0000000110347824 */ /* 0x002fc800078e0233 */
[----:B------:R-:W0:Y:S04]  /*beb0*/  LDS.128 R48, [R49+0x24200] ;  /* 0x0242000031307984 */ /* 0x000e280000000c00 */
[----:B------:R-:W1:Y:S01]  /*bec0*/  LDS.128 R52, [R52+0x24200] ;  /* 0x0242000034347984 */ /* 0x000e620000000c00 */
[----:B------:R-:W-:Y:S05]  /*bed0*/  @P4 BRA `(.L_x_3548) ;  /* 0x0000000c00704947 */ /* 0x000fea0003800000 */
[----:B------:R-:W-:Y:S02]  /*bee0*/  LOP3.LUT R46, R45, 0xff, RZ, 0xc0, !PT ;  /* 0x000000ff2d2e7812 */ /* 0x000fe400078ec0ff */
[----:B------:R-:W-:Y:S02]  /*bef0*/  SHF.R.U32.HI R64, RZ, 0x18, R45 ;  /* 0x00000018ff407819 */ /* 0x000fe4000001162d */
[----:B------:R-:W-:Y:S02]  /*bf00*/  SHF.R.U32.HI R58, RZ, 0x8, R47 ;  /* 0x00000008ff3a7819 */ /* 0x000fe4000001162f */
[----:B------:R-:W-:Y:S02]  /*bf10*/  SHF.R.U32.HI R63, RZ, 0x8, R57 ;  /* 0x00000008ff3f7819 */ /* 0x000fe40000011639 */
[--C-:B------:R-:W-:Y:S01]  /*bf20*/  SHF.R.U32.HI R44, RZ, 0x10, R45.reuse ;  /* 0x00000010ff2c7819 */ /* 0x100fe2000001162d */
[----:B------:R-:W-:Y:S01]  /*bf30*/  IMAD.SHL.U32 R58, R58, 0x100, RZ ;  /* 0x000001003a3a7824 */ /* 0x000fe200078e00ff */
[----:B------:R-:W-:Y:S01]  /*bf40*/  SHF.R.U32.HI R56, RZ, 0x8, R45 ;  /* 0x00000008ff387819 */ /* 0x000fe2000001162d */
[----:B------:R-:W-:Y:S01]  /*bf50*/  IMAD.SHL.U32 R63, R63, 0x100, RZ ;  /* 0x000001003f3f7824 */ /* 0x000fe200078e00ff */
[----:B------:R-:W-:-:S02]  /*bf60*/  LOP3.LUT R61, R47, 0xff, RZ, 0xc0, !PT ;  /* 0x000000ff2f3d7812 */ /* 0x000fc400078ec0ff */
[----:B------:R-:W-:Y:S01]  /*bf70*/  SHF.R.U32.HI R65, RZ, 0x18, R47 ;  /* 0x00000018ff417819 */ /* 0x000fe2000001162f */
[----:B------:R-:W-:Y:S01]  /*bf80*/  IMAD.SHL.U32 R56, R56, 0x100, RZ ;  /* 0x0000010038387824 */ /* 0x000fe200078e00ff */
[----:B------:R-:W-:Y:S02]  /*bf90*/  SHF.R.U32.HI R62, RZ, 0x10, R57 ;  /* 0x00000010ff3e7819 */ /* 0x000fe40000011639 */
[----:B------:R-:W-:Y:S02]  /*bfa0*/  LOP3.LUT R66, R57, 0xff, RZ, 0xc0, !PT ;  /* 0x000000ff39427812 */ /* 0x000fe400078ec0ff */
[----:B------:R-:W-:Y:S02]  /*bfb0*/  SHF.R.U32.HI R45, RZ, 0x10, R47 ;  /* 0x00000010ff2d7819 */ /* 0x000fe4000001162f */
[----:B------:R-:W-:Y:S02]  /*bfc0*/  SHF.R.U32.HI R57, RZ, 0x18, R57 ;  /* 0x00000018ff397819 */ /* 0x000fe40000011639 */
[----:B------:R-:W-:-:S02]  /*bfd0*/  PRMT R64, R64, 0x654, R46 ;  /* 0x0000065440407816 */ /* 0x000fc4000000002e */
[--C-:B------:R-:W-:Y:S02]  /*bfe0*/  SHF.R.U32.HI R46, RZ, 0x10, R59.reuse ;  /* 0x00000010ff2e7819 */ /* 0x100fe4000001163b */
[--C-:B------:R-:W-:Y:S02]  /*bff0*/  SHF.R.U32.HI R47, RZ, 0x8, R59.reuse ;  /* 0x00000008ff2f7819 */ /* 0x100fe4000001163b */
[----:B------:R-:W-:Y:S01]  /*c000*/  LOP3.LUT R67, R59, 0xff, RZ, 0xc0, !PT ;  /* 0x000000ff3b437812 */ /* 0x000fe200078ec0ff */
[----:B------:R-:W-:Y:S01]  /*c010*/  IMAD.U32 R46, R46, 0x10000, RZ ;  /* 0x000100002e2e7824 */ /* 0x000fe200078e00ff */
[----:B------:R-:W-:Y:S02]  /*c020*/  SHF.R.U32.HI R59, RZ, 0x18, R59 ;  /* 0x00000018ff3b7819 */ /* 0x000fe4000001163b */
[----:B------:R-:W-:Y:S02]  /*c030*/  PRMT R61, R65, 0x654, R61 ;  /* 0x00000654413d7816 */ /* 0x000fe4000000003d */
[----:B------:R-:W-:-:S02]  /*c040*/  PRMT R66, R57, 0x654, R66 ;  /* 0x0000065439427816 */ /* 0x000fc40000000042 */
[----:B------:R-:W-:Y:S02]  /*c050*/  PRMT R57, R59, 0x654, R67 ;  /* 0x000006543b397816 */ /* 0x000fe40000000043 */
[----:B------:R-:W-:Y:S01]  /*c060*/  LOP3.LUT R59, R61, 0xff00, R58, 0xf8, !PT ;  /* 0x0000ff003d3b7812 */ /* 0x000fe200078ef83a */
[----:B0-----:R-:W-:Y:S01]  /*c070*/  IMAD.MOV.U32 R58, RZ, RZ, R49 ;  /* 0x000000ffff3a7224 */ /* 0x001fe200078e0031 */
[----:B------:R-:W-:Y:S01]  /*c080*/  LOP3.LUT R61, R66, 0xff00, R63, 0xf8, !PT ;  /* 0x0000ff00423d7812 */ /* 0x000fe200078ef83f */
[----:B------:R-:W-:Y:S01]  /*c090*/  IMAD.U32 R63, R44, 0x10000, RZ ;  /* 0x000100002c3f7824 */ /* 0x000fe200078e00ff */
[----:B------:R-:W-:Y:S01]  /*c0a0*/  LOP3.LUT R56, R64, 0xff00, R56, 0xf8, !PT ;  /* 0x0000ff0040387812 */ /* 0x000fe200078ef838 */
[----:B------:R-:W-:Y:S01]  /*c0b0*/  IMAD.U32 R44, R62, 0x10000, RZ ;  /* 0x000100003e2c7824 */ /* 0x000fe200078e00ff */
[----:B------:R-:W-:Y:S02]  /*c0c0*/  F2FP.F16.E4M3.UNPACK_B R49, R58 ;  /* 0x0000003aff31723e */ /* 0x000fe400020006ff */
[----:B------:R-:W-:-:S02]  /*c0d0*/  LOP3.LUT R63, R56, 0xff0000, R63, 0xf8, !PT ;  /* 0x00ff0000383f7812 */ /* 0x000fc400078ef83f */
[----:B------:R-:W-:Y:S01]  /*c0e0*/  LOP3.LUT R44, R61, 0xff0000, R44, 0xf8, !PT ;  /* 0x00ff00003d2c7812 */ /* 0x000fe200078ef82c */
[--C-:B------:R-:W-:Y:S01]  /*c0f0*/  HADD2.F32 R62, -RZ, R49.reuse.H0_H0 ;  /* 0x20000031ff3e7230 */ /* 0x100fe20000004100 */
[----:B-1----:R-:W-:Y:S01]  /*c100*/  MOV R56, R53 ;  /* 0x0000003500387202 */ /* 0x002fe20000000f00 */
[----:B------:R-:W-:Y:S01]  /*c110*/  HADD2.F32 R49, -RZ, R49.H1_H1 ;  /* 0x30000031ff317230 */ /* 0x000fe20000004100 */
[----:B------:R-:W-:Y:S02]  /*c120*/  F2FP.F16.E4M3.UNPACK_B R64, R44 ;  /* 0x0000002cff40723e */ /* 0x000fe400020006ff */
[----:B------:R-:W-:Y:S02]  /*c130*/  F2FP.F16.E4M3.UNPACK_B R61, R56 ;  /* 0x00000038ff3d723e */ /* 0x000fe400020006ff */
[-C--:B------:R-:W-:Y:S01]  /*c140*/  F2FP.F16.E4M3.UNPACK_B R65, R63.reuse ;  /* 0x0000003fff41723e */ /* 0x080fe200020006ff */
[----:B------:R-:W-:Y:S01]  /*c150*/  HADD2.F32 R67, -RZ, R64.H0_H0 ;  /* 0x20000040ff437230 */ /* 0x000fe20000004100 */
[----:B------:R-:W-:Y:S01]  /*c160*/  F2FP.F16.E4M3.UNPACK_B R58, R58.H1 ;  /* 0x0000003aff3a723e */ /* 0x000fe200030006ff */
[----:B------:R-:W-:Y:S01]  /*c170*/  HADD2.F32 R53, -RZ, R61.H0_H0 ;  /* 0x2000003dff357230 */ /* 0x000fe20000004100 */
[----:B------:R-:W-:Y:S01]  /*c180*/  F2FP.F16.E4M3.UNPACK_B R63, R63.H1 ;  /* 0x0000003fff3f723e */ /* 0x000fe200030006ff */
[----:B------:R-:W-:-:S02]  /*c190*/  HADD2.F32 R66, -RZ, R65.H0_H0 ;  /* 0x20000041ff427230 */ /* 0x000fc40000004100 */
[----:B------:R-:W-:Y:S02]  /*c1a0*/  HADD2.F32 R64, -RZ, R64.H1_H1 ;  /* 0x30000040ff407230 */ /* 0x000fe40000004100 */
[CC--:B------:R-:W-:Y:S01]  /*c1b0*/  FMUL.FTZ R92, R53.reuse, R67.reuse ;  /* 0x00000043355c7220 */ /* 0x0c0fe20000410000 */
[C---:B------:R-:W-:Y:S01]  /*c1c0*/  FMUL.FTZ R67, R62.reuse, R67 ;  /* 0x000000433e437220 */ /* 0x040fe20000410000 */
        /* <DEDUP_REMOVED lines=12> */
[--C-:B------:R-:W-:Y:S02]  /*c290*/  HADD2.F32 R44, -RZ, R64.reuse.H0_H0 ;  /* 0x20000040ff2c7230 */ /* 0x100fe40000004100 */
[----:B------:R-:W-:Y:S02]  /*c2a0*/  HADD2.F32 R67, -RZ, R65.H0_H0 ;  /* 0x20000041ff437230 */ /* 0x000fe40000004100 */
[----:B------:R-:W-:-:S02]  /*c2b0*/  HADD2.F32 R64, -RZ, R64.H1_H1 ;  /* 0x30000040ff407230 */ /* 0x000fc40000004100 */
[----:B------:R-:W-:Y:S02]  /*c2c0*/  HADD2.F32 R65, -RZ, R65.H1_H1 ;  /* 0x30000041ff417230 */ /* 0x000fe40000004100 */
[-C--:B------:R-:W-:Y:S01]  /*c2d0*/  FMUL.FTZ R92, R44, R67.reuse ;  /* 0x000000432c5c7220 */ /* 0x080fe20000410000 */
[----:B------:R-:W-:-:S03]  /*c2e0*/  FMUL.FTZ R67, R56, R67 ;  /* 0x0000004338437220 */ /* 0x000fc60000410000 */
[-C--:B------:R-:W-:Y:S01]  /*c2f0*/  FFMA.FTZ R56, R56, R66.reuse, -R92 ;  /* 0x0000004238387223 */ /* 0x080fe2000001085c */
[----:B------:R-:W-:Y:S01]  /*c300*/  FFMA.FTZ R44, R44, R66, R67 ;  /* 0x000000422c2c7223 */ /* 0x000fe20000010043 */
[----:B------:R-:W-:Y:S02]  /*c310*/  HADD2.F32 R66, -RZ, R58.H1_H1 ;  /* 0x3000003aff427230 */ /* 0x000fe40000004100 */
[----:B------:R-:W-:Y:S02]  /*c320*/  HADD2.F32 R58, -RZ, R63.H1_H1 ;  /* 0x3000003fff3a7230 */ /* 0x000fe40000004100 */
[-C--:B------:R-:W-:Y:S01]  /*c330*/  FMUL.FTZ R63, R64, R65.reuse ;  /* 0x00000041403f7220 */ /* 0x080fe20000410000 */
[----:B------:R-:W-:-:S03]  /*c340*/  FMUL.FTZ R65, R66, R65 ;  /* 0x0000004142417220 */ /* 0x000fc60000410000 */
[-C--:B------:R-:W-:Y:S01]  /*c350*/  FFMA.FTZ R63, R66, R58.reuse, -R63 ;  /* 0x0000003a423f7223 */ /* 0x080fe2000001083f */
[----:B------:R-:W-:Y:S01]  /*c360*/  FFMA.FTZ R58, R64, R58, R65 ;  /* 0x0000003a403a7223 */ /* 0x000fe20000010041 */
[----:B------:R-:W-:-:S03]  /*c370*/  IMAD.SHL.U32 R64, R47, 0x100, RZ ;  /* 0x000001002f407824 */ /* 0x000fc600078e00ff */
[----:B------:R-:W-:Y:S02]  /*c380*/  F2FP.SATFINITE.E4M3.F32.PACK_AB_MERGE_C R56, R63, R56, RZ ;  /* 0x000000383f38723e */ /* 0x000fe400048070ff */
[----:B------:R-:W-:Y:S02]  /*c390*/  F2FP.SATFINITE.E4M3.F32.PACK_AB_MERGE_C R44, R58, R44, RZ ;  /* 0x0000002c3a2c723e */ /* 0x000fe400048070ff */
[----:B------:R-:W-:Y:S01]  /*c3a0*/  LOP3.LUT R47, R57, 0xff00, R64, 0xf8, !PT ;  /* 0x0000ff00392f7812 */ /* 0x000fe200078ef840 */
[----:B------:R-:W-:Y:S01]  /*c3b0*/  IMAD.U32 R64, R45, 0x10000, RZ ;  /* 0x000100002d407824 */ /* 0x000fe200078e00ff */
[----:B------:R-:W-:Y:S02]  /*c3c0*/  F2FP.SATFINITE.E4M3.F32.PACK_AB_MERGE_C R61, R61, R62, R56 ;  /* 0x0000003e3d3d723e */ /* 0x000fe40004807038 */
[----:B------:R-:W-:Y:S01]  /*c3d0*/  LOP3.LUT R45, R47, 0xff0000, R46, 0xf8, !PT ;  /* 0x00ff00002f2d7812 */ /* 0x000fe200078ef82e */
[----:B------:R-:W-:Y:S01]  /*c3e0*/  IMAD.MOV.U32 R46, RZ, RZ, R55 ;  /* 0x000000ffff2e7224 */ /* 0x000fe200078e0037 */
[----:B------:R-:W-:Y:S01]  /*c3f0*/  LOP3.LUT R57, R59, 0xff0000, R64, 0xf8, !PT ;  /* 0x00ff00003b397812 */ /* 0x000fe200078ef840 */
[----:B------:R-:W-:Y:S01]  /*c400*/  IMAD.MOV.U32 R59, RZ, RZ, R51 ;  /* 0x000000ffff3b7224 */ /* 0x000fe200078e0033 */
[----:B------:R-:W-:-:S02]  /*c410*/  F2FP.F16.E4M3.UNPACK_B R64, R45 ;  /* 0x0000002dff40723e */ /* 0x000fc400020006ff */
[-C--:B------:R-:W-:Y:S02]  /*c420*/  F2FP.F16.E4M3.UNPACK_B R47, R46.reuse ;  /* 0x0000002eff2f723e */ /* 0x080fe400020006ff */
[----:B------:R-:W-:Y:S01]  /*c430*/  F2FP.F16.E4M3.UNPACK_B R51, R59 ;  /* 0x0000003bff33723e */ /* 0x000fe200020006ff */
[----:B------:R-:W-:Y:S01]  /*c440*/  HADD2.F32 R55, -RZ, R64.H0_H0 ;  /* 0x20000040ff377230 */ /* 0x000fe20000004100 */
[----:B------:R-:W-:Y:S01]  /*c450*/  F2FP.F16.E4M3.UNPACK_B R65, R57 ;  /* 0x00000039ff41723e */ /* 0x000fe200020006ff */
[----:B------:R-:W-:Y:S01]  /*c460*/  HADD2.F32 R66, -RZ, R47.H0_H0 ;  /* 0x2000002fff427230 */ /* 0x000fe20000004100 */
[----:B------:R-:W-:Y:S01]  /*c470*/  F2FP.F16.E4M3.UNPACK_B R46, R46.H1 ;  /* 0x0000002eff2e723e */ /* 0x000fe200030006ff */
[----:B------:R-:W-:Y:S01]  /*c480*/  HADD2.F32 R92, -RZ, R51.H0_H0 ;  /* 0x20000033ff5c7230 */ /* 0x000fe20000004100 */
[----:B------:R-:W-:Y:S01]  /*c490*/  F2FP.F16.E4M3.UNPACK_B R45, R45.H1 ;  /* 0x0000002dff2d723e */ /* 0x000fe200030006ff */
        /* <DEDUP_REMOVED lines=8> */
[----:B------:R-:W-:Y:S02]  /*c520*/  HADD2.F32 R55, -RZ, R51.H1_H1 ;  /* 0x30000033ff377230 */ /* 0x000fe40000004100 */
[----:B------:R-:W-:Y:S01]  /*c530*/  FMUL.FTZ R51, R47, R64 ;  /* 0x000000402f337220 */ /* 0x000fe20000410000 */
[----:B------:R-:W-:Y:S01]  /*c540*/  F2FP.F16.E4M3.UNPACK_B R57, R57.H1 ;  /* 0x00000039ff39723e */ /* 0x000fe200030006ff */
[----:B------:R-:W-:Y:S01]  /*c550*/  HADD2.F32 R67, -RZ, R45.H0_H0 ;  /* 0x2000002dff437230 */ /* 0x000fe20000004100 */
[----:B------:R-:W-:Y:S01]  /*c560*/  F2FP.F16.E4M3.UNPACK_B R56, R52.H1 ;  /* 0x00000034ff38723e */ /* 0x000fe200030006ff */
        /* <DEDUP_REMOVED lines=8> */
[----:B------:R-:W-:Y:S01]  /*c5f0*/  F2FP.F16.E4M3.UNPACK_B R52, R52 ;  /* 0x00000034ff34723e */ /* 0x000fe200020006ff */
[----:B------:R-:W-:Y:S01]  /*c600*/  HADD2.F32 R46, -RZ, R46.H1_H1 ;  /* 0x3000002eff2e7230 */ /* 0x000fe20000004100 */
[----:B------:R-:W-:Y:S01]  /*c610*/  F2FP.F16.E4M3.UNPACK_B R169, R169 ;  /* 0x000000a9ffa9723e */ /* 0x000fe200020006ff */
[--C-:B------:R-:W-:Y:S02]  /*c620*/  HADD2.F32 R65, -RZ, R55.reuse.H0_H0 ;  /* 0x20000037ff417230 */ /* 0x100fe40000004100 */
[----:B------:R-:W-:Y:S01]  /*c630*/  FMUL.FTZ R92, R59, R67 ;  /* 0x000000433b5c7220 */ /* 0x000fe20000410000 */
[----:B------:R-:W-:Y:S01]  /*c640*/  HADD2.F32 R55, -RZ, R55.H1_H1 ;  /* 0x30000037ff377230 */ /* 0x000fe20000004100 */
[----:B------:R-:W-:Y:S01]  /*c650*/  F2FP.SATFINITE.E4M3.F32.PACK_AB_MERGE_C R53, R49, R53, R44 ;  /* 0x000000353135723e */ /* 0x000fe2000480702c */
[----:B------:R-:W-:-:S02]  /*c660*/  HADD2.F32 R57, -RZ, R57.H1_H1 ;  /* 0x30000039ff397230 */ /* 0x000fc40000004100 */
[CC--:B------:R-:W-:Y:S01]  /*c670*/  FFMA.FTZ R92, R65.reuse, R64.reuse, -R92 ;  /* 0x00000040415c7223 */ /* 0x0c0fe2000001085c */
[----:B------:R-:W-:Y:S01]  /*c680*/  FMUL.FTZ R65, R65, R67 ;  /* 0x0000004341417220 */ /* 0x000fe20000410000 */
[--C-:B------:R-:W-:Y:S01]  /*c690*/  HADD2.F32 R63, -RZ, R58.reuse.H0_H0 ;  /* 0x2000003aff3f7230 */ /* 0x100fe20000004100 */
[----:B------:R-:W-:Y:S01]  /*c6a0*/  MOV R49, R61 ;  /* 0x0000003d00317202 */ /* 0x000fe20000000f00 */
[----:B------:R-:W-:Y:S02]  /*c6b0*/  HADD2.F32 R58, -RZ, R58.H1_H1 ;  /* 0x3000003aff3a7230 */ /* 0x000fe40000004100 */
        /* <DEDUP_REMOVED lines=20> */
[----:B------:R-:W-:Y:S01]  /*c800*/  FFMA.FTZ R64, R62, R63, -R64 ;  /* 0x0000003f3e407223 */ /* 0x000fe20000010840 */
[----:B------:R-:W-:Y:S02]  /*c810*/  F2FP.SATFINITE.E4M3.F32.PACK_AB_MERGE_C R51, R51, R93, R59 ;  /* 0x0000005d3333723e */ /* 0x000fe4000480703b */
[----:B------:R-:W-:Y:S01]  /*c820*/  FFMA.FTZ R67, R57, R63, R67 ;  /* 0x0000003f39437223 */ /* 0x000fe20000010043 */
[-C--:B------:R-:W-:Y:S01]  /*c830*/  FMUL.FTZ R57, R56, R48.reuse ;  /* 0x0000003038397220 */ /* 0x080fe20000410000 */
[----:B------:R-:W-:Y:S01]  /*c840*/  FMUL.FTZ R48, R55, R48 ;  /* 0x0000003037307220 */ /* 0x000fe20000410000 */
[----:B------:R-:W-:-:S02]  /*c850*/  HADD2.F32 R63, -RZ, R171.H0_H0 ;  /* 0x200000abff3f7230 */ /* 0x000fc40000004100 */
[-C--:B------:R-:W-:Y:S01]  /*c860*/  FFMA.FTZ R55, R55, R58.reuse, -R57 ;  /* 0x0000003a37377223 */ /* 0x080fe20000010839 */
[----:B------:R-:W-:Y:S01]  /*c870*/  FFMA.FTZ R48, R56, R58, R48 ;  /* 0x0000003a38307223 */ /* 0x000fe20000010030 */
[--C-:B------:R-:W-:Y:S02]  /*c880*/  HADD2.F32 R56, -RZ, R52.reuse.H0_H0 ;  /* 0x20000034ff387230 */ /* 0x100fe40000004100 */
        /* <DEDUP_REMOVED lines=57> */
[C---:B------:R-:W-:Y:S02]  /*cc20*/  FMUL.FTZ R170, R52.reuse, R170 ;  /* 0x000000aa34aa7220 */ /* 0x040fe40000410000 */
[-C--:B------:R-:W-:Y:S01]  /*cc30*/  FFMA.FTZ R56, R52, R168.reuse, -R56 ;  /* 0x000000a834387223 */ /* 0x080fe20000010838 */
[----:B------:R-:W-:Y:S01]  /*cc40*/  F2FP.SATFINITE.E4M3.F32.PACK_AB_MERGE_C R52, R45, R63, R48 ;  /* 0x0000003f2d34723e */ /* 0x000fe20004807030 */
[----:B------:R-:W-:Y:S01]  /*cc50*/  FFMA.FTZ R57, R54, R168, R170 ;  /* 0x000000a836397223 */ /* 0x000fe200000100aa */
[----:B------:R-:W-:Y:S02]  /*cc60*/  IMAD.MOV.U32 R48, RZ, RZ, R62 ;  /* 0x000000ffff307224 */ /* 0x000fe400078e003e */
[----:B------:R-:W-:Y:S02]  /*cc70*/  F2FP.SATFINITE.E4M3.F32.PACK_AB_MERGE_C R50, R56, R64, R55 ;  /* 0x000000403832723e */ /* 0x000fe40004807037 */
[----:B------:R-:W-:-:S02]  /*cc80*/  F2FP.SATFINITE.E4M3.F32.PACK_AB_MERGE_C R54, R57, R92, R95 ;  /* 0x0000005c3936723e */ /* 0x000fc4000480705f */
[----:B------:R-:W-:-:S07]  /*cc90*/  F2FP.SATFINITE.E4M3.F32.PACK_AB_MERGE_C R55, R47, R66, R46 ;  /* 0x000000422f37723e */ /* 0x000fce000480702e */
.L_x_3548:
[----:B------:R-:W-:Y:S05]  /*cca0*/  BSYNC B2 ;  /* 0x0000000000027941 */ /* 0x000fea0003800000 */
.L_x_3547:
[----:B------:R-:W-:-:S04]  /*ccb0*/  IADD3 R57, P4, P5, R118, R140, R29 ;  /* 0x0000008c76397210 */ /* 0x000fc80007d9e01d */
[----:B------:R-:W-:Y:S02]  /*ccc0*/  IADD3.X R46, R4, R172, R32, P4, P5 ;  /* 0x000000ac042e7210 */ /* 0x000fe400027ea420 */
[----:B------:R-:W-:-:S13]  /*ccd0*/  ISETP.GE.AND P4, PT, R60, R156, PT ;  /* 0x0000009c3c00720c */ /* 0x000fda0003f86270 */
[--C-:B------:R-:W-:Y:S02]  /*cce0*/  @!P4 SHF.R.S32.HI R45, RZ, 0x1f, R60.reuse ;  /* 0x0000001fff2dc819 */ /* 0x100fe4000001143c */
[----:B------:R-:W-:-:S04]  /*ccf0*/  @!P4 IADD3 R47, P5, P6, R118, R140, R60 ;  /* 0x0000008c762fc210 */ /* 0x000fc80007ebe03c */
[----:B------:R-:W-:Y:S02]  /*cd00*/  @!P4 IADD3.X R172, R4, R172, R45, P5, P6 ;  /* 0x000000ac04acc210 */ /* 0x000fe40002fec42d */
[----:B------:R-:W-:-:S05]  /*cd10*/  IADD3 R44, P5, R57, R124, RZ ;  /* 0x0000007c392c7210 */ /* 0x000fca0007fbe0ff */
[----:B------:R-:W-:Y:S01]  /*cd20*/  IMAD.X R45, R46, 0x1, R125, P5 ;  /* 0x000000012e2d7824 */ /* 0x000fe200028e067d */
[----:B------:R-:W-:-:S04]  /*cd30*/  @!P4 IADD3 R46, P5, R47, R124, RZ ;  /* 0x0000007c2f2ec210 */ /* 0x000fc80007fbe0ff */
[----:B0-----:R4:W-:Y:S01]  /*cd40*/  STG.E.128 desc[UR54][R44.64], R48 ;  /* 0x000000302c007986 */ /* 0x0019e2000c101d36 */
[----:B------:R-:W-:-:S05]  /*cd50*/  @!P4 IMAD.X R47, R172, 0x1, R125, P5 ;  /* 0x00000001ac2fc824 */ /* 0x000fca00028e067d */
[----:B-1----:R4:W-:Y:S03]  /*cd60*/  @!P4 STG.E.128 desc[UR54][R46.64], R52 ;  /* 0x000000342e00c986 */ /* 0x0029e6000c101d36 */
.L_x_3538:
[----:B------:R-:W-:Y:S05]  /*cd70*/  BSYNC B1 ;  /* 0x0000000000017941 */ /* 0x000fea0003800000 */
.L_x_3537:
[----:B----4-:R-:W-:Y:S02]  /*cd80*/  VIADD R45, R220, 0x80 ;  /* 0x00000080dc2d7836 */ /* 0x010fe40000000000 */
[-C--:B---3--:R-:W-:Y:S02]  /*cd90*/  IMAD R44, R147, R138.reuse, RZ ;  /* 0x0000008a932c7224 */ /* 0x088fe400078e02ff */
[----:B------:R-:W-:-:S04]  /*cda0*/  IMAD.WIDE.U32 R136, R45, R138, R136 ;  /* 0x0000008a2d887225 */ /* 0x000fc800078e0088 */
[----:B------:R-:W-:Y:S01]  /*cdb0*/  IMAD R139, R45, R139, R44 ;  /* 0x0000008b2d8b7224 */ /* 0x000fe200078e022c */
[----:B------:R-:W-:Y:S06]  /*cdc0*/  @P3 BRA `(.L_x_3507) ;  /* 0x0000003000e43947 */ /* 0x000fec0003800000 */
[----:B------:R-:W-:Y:S01]  /*cdd0*/  ISETP.NE.AND P3, PT, R34, RZ, PT ;  /* 0x000000ff2200720c */ /* 0x000fe20003f65270 */
[----:B------:R-:W-:Y:S01]  /*cde0*/  BSSY B1, `(.L_x_3549) ;  /* 0x00000fd000017945 */ /* 0x000fe20003800000 */
[----:B------:R-:W-:-:S11]  /*cdf0*/  IMAD.IADD R56, R137, 0x1, R139 ;  /* 0x0000000189387824 */ /* 0x000fd600078e028b */
[----:B------:R-:W-:Y:S05]  /*ce00*/  @!P3 BRA `(.L_x_3550) ;  /* 0x0000000c00e8b947 */ /* 0x000fea0003800000 */
[----:B------:R-:W-:Y:S01]  /*ce10*/  SEL R44, R121, R162, !P0 ;  /* 0x000000a2792c7207 */ /* 0x000fe20004000000 */
[----:B------:R-:W-:Y:S01]  /*ce20*/  BSSY B2, `(.L_x_3551) ;  /* 0x00000ee000027945 */ /* 0x000fe20003800000 */
[----:B-1----:R-:W-:Y:S02]  /*ce30*/  IADD3 R52, P3, P4, R118, R136, R26 ;  /* 0x0000008876347210 */ /* 0x002fe40007c7e01a */
[----:B------:R-:W-:Y:S02]  /*ce40*/  SHF.R.S32.HI R45, RZ, 0x1f, R44 ;  /* 0x0000001fff2d7819 */ /* 0x000fe4000001142c */
[----:B------:R-:W-:Y:S02]  /*ce50*/  IADD3.X R53, R4, R56, R30, P3, P4 ;  /* 0x0000003804357210 */ /* 0x000fe40001fe841e */
[----:B------:R-:W-:Y:S02]  /*ce60*/  LEA.HI R45, R45, R44, RZ, 0x5 ;  /* 0x0000002c2d2d7211 */ /* 0x000fe400078f28ff */
[----:B------:R-:W-:-:S02]  /*ce70*/  ISETP.GE.AND P3, PT, R18, R133, PT ;  /* 0x000000851200720c */ /* 0x000fc40003f66270 */
[----:B------:R-:W-:-:S04]  /*ce80*/  LEA.HI.SX32 R45, R45, R120, 0x1b ;  /* 0x000000782d2d7211 */ /* 0x000fc800078fdaff */
[----:B------:R-:W-:Y:S01]  /*ce90*/  SHF.R.S32.HI R44, RZ, 0x1f, R45 ;  /* 0x0000001fff2c7819 */ /* 0x000fe2000001142d */
[----:B------:R-:W-:-:S03]  /*cea0*/  IMAD.SHL.U32 R54, R45, 0x10, RZ ;  /* 0x000000102d367824 */ /* 0x000fc600078e00ff */
[----:B------:R-:W-:-:S04]  /*ceb0*/  LEA.HI R44, R44, R45, RZ, 0x2 ;  /* 0x0000002d2c2c7211 */ /* 0x000fc800078f10ff */
[----:B------:R-:W-:Y:S02]  /*cec0*/  SHF.R.S32.HI R45, RZ, 0x2, R44 ;  /* 0x00000002ff2d7819 */ /* 0x000fe4000001142c */
[----:B------:R-:W-:-:S03]  /*ced0*/  LOP3.LUT R44, R231, 0x30, R54, 0xf8, !PT ;  /* 0x00000030e72c7812 */ /* 0x000fc600078ef836 */
[----:B------:R-:W-:Y:S01]  /*cee0*/  IMAD R45, R45, 0x2800, R232 ;  /* 0x000028002d2d7824 */ /* 0x000fe200078e02e8 */
[----:B------:R-:W-:-:S05]  /*cef0*/  LOP3.LUT R44, R44, R9, RZ, 0x3c, !PT ;  /* 0x000000092c2c7212 */ /* 0x000fca00078e3cff */
[----:B------:R-:W-:Y:S02]  /*cf00*/  IMAD.IADD R44, R45, 0x1, R44 ;  /* 0x000000012d2c7824 */ /* 0x000fe400078e022c */
[C---:B------:R-:W-:Y:S02]  /*cf10*/  IMAD R45, R17.reuse, 0x7800, R143 ;  /* 0x00007800112d7824 */ /* 0x040fe400078e028f */
[----:B------:R-:W-:Y:S02]  /*cf20*/  IMAD R47, R17, 0x7800, R44 ;  /* 0x00007800112f7824 */ /* 0x000fe400078e022c */
[C---:B------:R-:W-:Y:S02]  /*cf30*/  IMAD.IADD R45, R16.reuse, 0x1, R45 ;  /* 0x00000001102d7824 */ /* 0x040fe400078e022d */
[----:B------:R-:W-:-:S04]  /*cf40*/  IMAD.IADD R48, R16, 0x1, R47 ;  /* 0x0000000110307824 */ /* 0x000fc800078e022f */
[----:B------:R-:W1:Y:S04]  /*cf50*/  LDS.128 R44, [R45+0x24200] ;  /* 0x024200002d2c7984 */ /* 0x000e680000000c00 */
[----:B------:R-:W3:Y:S01]  /*cf60*/  LDS.128 R48, [R48+0x24200] ;  /* 0x0242000030307984 */ /* 0x000ee20000000c00 */
[----:B------:R-:W-:Y:S05]  /*cf70*/  @P3 BRA `(.L_x_3552) ;  /* 0x0000000c00603947 */ /* 0x000fea0003800000 */
[----:B---3--:R-:W-:Y:S01]  /*cf80*/  IMAD.MOV.U32 R59, RZ, RZ, R48 ;  /* 0x000000ffff3b7224 */ /* 0x008fe200078e0030 */
[----:B-1----:R-:W-:Y:S01]  /*cf90*/  MOV R58, R44 ;  /* 0x0000002c003a7202 */ /* 0x002fe20000000f00 */
[----:B0-----:R-:W-:Y:S01]  /*cfa0*/  IMAD.MOV.U32 R94, RZ, RZ, R46 ;  /* 0x000000ffff5e7224 */ /* 0x001fe200078e002e */
[----:B------:R-:W-:Y:S02]  /*cfb0*/  F2FP.F16.E4M3.UNPACK_B R60, R167.H1 ;  /* 0x000000a7ff3c723e */ /* 0x000fe400030006ff */
[----:B------:R-:W-:Y:S02]  /*cfc0*/  F2FP.F16.E4M3.UNPACK_B R57, R59.H1 ;  /* 0x0000003bff39723e */ /* 0x000fe400030006ff */
[----:B------:R-:W-:Y:S01]  /*cfd0*/  F2FP.F16.E4M3.UNPACK_B R55, R58.H1 ;  /* 0x0000003aff37723e */ /* 0x000fe200030006ff */
[--C-:B------:R-:W-:Y:S01]  /*cfe0*/  HADD2.F32 R65, -RZ, R60.reuse.H0_H0 ;  /* 0x2000003cff417230 */ /* 0x100fe20000004100 */
[----:B------:R-:W-:Y:S01]  /*cff0*/  F2FP.F16.E4M3.UNPACK_B R61, R165.H1 ;  /* 0x000000a5ff3d723e */ /* 0x000fe200030006ff */
[----:B------:R-:W-:Y:S01]  /*d000*/  HADD2.F32 R44, -RZ, R57.H0_H0 ;  /* 0x20000039ff2c7230 */ /* 0x000fe20000004100 */
[----:B------:R-:W-:Y:S01]  /*d010*/  F2FP.F16.E4M3.UNPACK_B R46, R166.H1 ;  /* 0x000000a6ff2e723e */ /* 0x000fe200030006ff */
        /* <DEDUP_REMOVED lines=10> */
[----:B------:R-:W-:Y:S02]  /*d0c0*/  HADD2.F32 R61, -RZ, R61.H1_H1 ;  /* 0x3000003dff3d7230 */ /* 0x000fe40000004100 */
[----:B------:R-:W-:Y:S01]  /*d0d0*/  FFMA.FTZ R44, R44, R63, R65 ;  /* 0x0000003f2c2c7223 */ /* 0x000fe20000010041 */
[CC--:B------:R-:W-:Y:S01]  /*d0e0*/  FMUL.FTZ R64, R60.reuse, R62.reuse ;  /* 0x0000003e3c407220 */ /* 0x0c0fe20000410000 */
[C---:B------:R-:W-:Y:S01]  /*d0f0*/  FMUL.FTZ R63, R55.reuse, R62 ;  /* 0x0000003e373f7220 */ /* 0x040fe20000410000 */
[----:B------:R-:W-:Y:S01]  /*d100*/  HADD2.F32 R140, -RZ, R46.H0_H0 ;  /* 0x2000002eff8c7230 */ /* 0x000fe20000004100 */
[----:B------:R-:W-:Y:S01]  /*d110*/  F2FP.F16.E4M3.UNPACK_B R98, R164.H1 ;  /* 0x000000a4ff62723e */ /* 0x000fe200030006ff */
[-C--:B------:R-:W-:Y:S01]  /*d120*/  FFMA.FTZ R57, R55, R61.reuse, -R64 ;  /* 0x0000003d37397223 */ /* 0x080fe20000010840 */
[----:B------:R-:W-:Y:S01]  /*d130*/  FFMA.FTZ R55, R60, R61, R63 ;  /* 0x0000003d3c377223 */ /* 0x000fe2000001003f */
[----:B------:R-:W-:Y:S01]  /*d140*/  F2FP.F16.E4M3.UNPACK_B R64, R167 ;  /* 0x000000a7ff40723e */ /* 0x000fe200020006ff */
[----:B------:R-:W-:Y:S01]  /*d150*/  HADD2.F32 R97, -RZ, R96.H0_H0 ;  /* 0x20000060ff617230 */ /* 0x000fe20000004100 */
[----:B------:R-:W-:Y:S01]  /*d160*/  F2FP.F16.E4M3.UNPACK_B R60, R59 ;  /* 0x0000003bff3c723e */ /* 0x000fe200020006ff */
[----:B------:R-:W-:Y:S01]  /*d170*/  HADD2.F32 R99, -RZ, R95.H0_H0 ;  /* 0x2000005fff637230 */ /* 0x000fe20000004100 */
[----:B------:R-:W-:Y:S01]  /*d180*/  F2FP.F16.E4M3.UNPACK_B R59, R58 ;  /* 0x0000003aff3b723e */ /* 0x000fe200020006ff */
[----:B------:R-:W-:Y:S01]  /*d190*/  HADD2.F32 R65, -RZ, R64.H0_H0 ;  /* 0x20000040ff417230 */ /* 0x000fe20000004100 */
[----:B------:R-:W-:Y:S01]  /*d1a0*/  F2FP.F16.E4M3.UNPACK_B R61, R165 ;  /* 0x000000a5ff3d723e */ /* 0x000fe200020006ff */
[----:B------:R-:W-:-:S02]  /*d1b0*/  HADD2.F32 R58, -RZ, R60.H0_H0 ;  /* 0x2000003cff3a7230 */ /* 0x000fc40000004100 */
[-C--:B------:R-:W-:Y:S01]  /*d1c0*/  FMUL.FTZ R139, R97, R140.reuse ;  /* 0x0000008c618b7220 */ /* 0x080fe20000410000 */
[----:B------:R-:W-:Y:S02]  /*d1d0*/  HADD2.F32 R138, -RZ, R98.H0_H0 ;  /* 0x20000062ff8a7230 */ /* 0x000fe40000004100 */
[----:B------:R-:W-:Y:S01]  /*d1e0*/  FMUL.FTZ R140, R99, R140 ;  /* 0x0000008c638c7220 */ /* 0x000fe20000410000 */
[----:B------:R-:W-:Y:S02]  /*d1f0*/  HADD2.F32 R62, -RZ, R59.H0_H0 ;  /* 0x2000003bff3e7230 */ /* 0x000fe40000004100 */
[----:B------:R-:W-:Y:S01]  /*d200*/  FMUL.FTZ R67, R58, R65 ;  /* 0x000000413a437220 */ /* 0x000fe20000410000 */
[----:B------:R-:W-:Y:S02]  /*d210*/  HADD2.F32 R46, -RZ, R46.H1_H1 ;  /* 0x3000002eff2e7230 */ /* 0x000fe40000004100 */
[----:B------:R-:W-:Y:S01]  /*d220*/  FFMA.FTZ R140, R97, R138, R140 ;  /* 0x0000008a618c7223 */ /* 0x000fe2000001008c */
[----:B------:R-:W-:-:S02]  /*d230*/  HADD2.F32 R96, -RZ, R96.H1_H1 ;  /* 0x30000060ff607230 */ /* 0x000fc40000004100 */
[----:B------:R-:W-:Y:S01]  /*d240*/  FMUL.FTZ R65, R62, R65 ;  /* 0x000000413e417220 */ /* 0x000fe20000410000 */
[----:B------:R-:W-:Y:S01]  /*d250*/  HADD2.F32 R95, -RZ, R95.H1_H1 ;  /* 0x3000005fff5f7230 */ /* 0x000fe20000004100 */
[----:B------:R-:W-:Y:S01]  /*d260*/  F2FP.F16.E4M3.UNPACK_B R166, R166 ;  /* 0x000000a6ffa6723e */ /* 0x000fe200020006ff */
[----:B------:R-:W-:Y:S02]  /*d270*/  HADD2.F32 R63, -RZ, R61.H0_H0 ;  /* 0x2000003dff3f7230 */ /* 0x000fe40000004100 */
[-C--:B------:R-:W-:Y:S01]  /*d280*/  FMUL.FTZ R97, R96, R46.reuse ;  /* 0x0000002e60617220 */ /* 0x080fe20000410000 */
[----:B------:R-:W-:Y:S02]  /*d290*/  HADD2.F32 R98, -RZ, R98.H1_H1 ;  /* 0x30000062ff627230 */ /* 0x000fe40000004100 */
[----:B------:R-:W-:Y:S01]  /*d2a0*/  FMUL.FTZ R46, R95, R46 ;  /* 0x0000002e5f2e7220 */ /* 0x000fe20000410000 */
[----:B------:R-:W-:Y:S01]  /*d2b0*/  HADD2.F32 R64, -RZ, R64.H1_H1 ;  /* 0x30000040ff407230 */ /* 0x000fe20000004100 */
[----:B------:R-:W-:Y:S01]  /*d2c0*/  F2FP.F16.E4M3.UNPACK_B R50, R50 ;  /* 0x00000032ff32723e */ /* 0x000fe200020006ff */
[----:B------:R-:W-:Y:S01]  /*d2d0*/  HADD2.F32 R60, -RZ, R60.H1_H1 ;  /* 0x3000003cff3c7230 */ /* 0x000fe20000004100 */
[----:B------:R-:W-:Y:S01]  /*d2e0*/  F2FP.F16.E4M3.UNPACK_B R94, R94 ;  /* 0x0000005eff5e723e */ /* 0x000fe200020006ff */
[----:B------:R-:W-:-:S02]  /*d2f0*/  HADD2.F32 R59, -RZ, R59.H1_H1 ;  /* 0x3000003bff3b7230 */ /* 0x000fc40000004100 */
[-C--:B------:R-:W-:Y:S01]  /*d300*/  FFMA.FTZ R62, R62, R63.reuse, -R67 ;  /* 0x0000003f3e3e7223 */ /* 0x080fe20000010843 */
[----:B------:R-:W-:Y:S01]  /*d310*/  FFMA.FTZ R58, R58, R63, R65 ;  /* 0x0000003f3a3a7223 */ /* 0x000fe20000010041 */
[----:B------:R-:W-:Y:S02]  /*d320*/  HADD2.F32 R63, -RZ, R61.H1_H1 ;  /* 0x3000003dff3f7230 */ /* 0x000fe40000004100 */
[----:B------:R-:W-:Y:S01]  /*d330*/  FFMA.FTZ R139, R99, R138, -R139 ;  /* 0x0000008a638b7223 */ /* 0x000fe2000001088b */
[----:B------:R-:W-:Y:S01]  /*d340*/  FFMA.FTZ R46, R96, R98, R46 ;  /* 0x00000062602e7223 */ /* 0x000fe2000001002e */
[----:B------:R-:W-:Y:S01]  /*d350*/  FMUL.FTZ R66, R60, R64 ;  /* 0x000000403c427220 */ /* 0x000fe20000410000 */
[----:B------:R-:W-:Y:S01]  /*d360*/  FFMA.FTZ R95, R95, R98, -R97 ;  /* 0x000000625f5f7223 */ /* 0x000fe20000010861 */
[----:B------:R-:W-:Y:S01]  /*d370*/  F2FP.F16.E4M3.UNPACK_B R164, R164 ;  /* 0x000000a4ffa4723e */ /* 0x000fe200020006ff */
[----:B------:R-:W-:Y:S02]  /*d380*/  HADD2.F32 R138, -RZ, R166.H0_H0 ;  /* 0x200000a6ff8a7230 */ /* 0x000fe40000004100 */
[----:B------:R-:W-:Y:S01]  /*d390*/  FMUL.FTZ R65, R59, R64 ;  /* 0x000000403b417220 */ /* 0x000fe20000410000 */
[----:B------:R-:W-:-:S02]  /*d3a0*/  HADD2.F32 R96, -RZ, R50.H0_H0 ;  /* 0x20000032ff607230 */ /* 0x000fc40000004100 */
[-C--:B------:R-:W-:Y:S01]  /*d3b0*/  FFMA.FTZ R61, R59, R63.reuse, -R66 ;  /* 0x0000003f3b3d7223 */ /* 0x080fe20000010842 */
[----:B------:R-:W-:Y:S02]  /*d3c0*/  HADD2.F32 R98, -RZ, R94.H0_H0 ;  /* 0x2000005eff627230 */ /* 0x000fe40000004100 */
[----:B------:R-:W-:Y:S01]  /*d3d0*/  FFMA.FTZ R59, R60, R63, R65 ;  /* 0x0000003f3c3b7223 */ /* 0x000fe20000010041 */
[----:B------:R-:W-:Y:S02]  /*d3e0*/  HADD2.F32 R97, -RZ, R164.H0_H0 ;  /* 0x200000a4ff617230 */ /* 0x000fe40000004100 */
[-C--:B------:R-:W-:Y:S01]  /*d3f0*/  FMUL.FTZ R99, R96, R138.reuse ;  /* 0x0000008a60637220 */ /* 0x080fe20000410000 */
[--C-:B------:R-:W-:Y:S01]  /*d400*/  SHF.R.U32.HI R63, RZ, 0x18, R77.reuse ;  /* 0x00000018ff3f7819 */ /* 0x100fe2000001164d */
[----:B------:R-:W-:Y:S01]  /*d410*/  FMUL.FTZ R138, R98, R138 ;  /* 0x0000008a628a7220 */ /* 0x000fe20000410000 */
[----:B------:R-:W-:Y:S01]  /*d420*/  LOP3.LUT R60, R77, 0xff, RZ, 0xc0, !PT ;  /* 0x000000ff4d3c7812 */ /* 0x000fe200078ec0ff */
[----:B------:R-:W-:Y:S01]  /*d430*/  HADD2.F32 R166, -RZ, R166.H1_H1 ;  /* 0x300000a6ffa67230 */ /* 0x000fe20000004100 */
[----:B------:R-:W-:Y:S01]  /*d440*/  SHF.R.U32.HI R64, RZ, 0x8, R77 ;  /* 0x00000008ff407819 */ /* 0x000fe2000001164d */
[----:B------:R-:W-:-:S02]  /*d450*/  HADD2.F32 R50, -RZ, R50.H1_H1 ;  /* 0x30000032ff327230 */ /* 0x000fc40000004100 */
[-C--:B------:R-:W-:Y:S01]  /*d460*/  FFMA.FTZ R138, R96, R97.reuse, R138 ;  /* 0x00000061608a7223 */ /* 0x080fe2000001008a */
[----:B------:R-:W-:Y:S01]  /*d470*/  HADD2.F32 R94, -RZ, R94.H1_H1 ;  /* 0x3000005eff5e7230 */ /* 0x000fe20000004100 */
[----:B------:R-:W-:Y:S01]  /*d480*/  PRMT R60, R63, 0x654, R60 ;  /* 0x000006543f3c7816 */ /* 0x000fe2000000003c */
[----:B------:R-:W-:Y:S01]  /*d490*/  HADD2.F32 R164, -RZ, R164.H1_H1 ;  /* 0x300000a4ffa47230 */ /* 0x000fe20000004100 */
[--C-:B------:R-:W-:Y:S01]  /*d4a0*/  SHF.R.U32.HI R66, RZ, 0x18, R79.reuse ;  /* 0x00000018ff427819 */ /* 0x100fe2000001164f */
[-C--:B------:R-:W-:Y:S01]  /*d4b0*/  FMUL.FTZ R96, R50, R166.reuse ;  /* 0x000000a632607220 */ /* 0x080fe20000410000 */
[----:B------:R-:W-:Y:S01]  /*d4c0*/  LOP3.LUT R65, R79, 0xff, RZ, 0xc0, !PT ;  /* 0x000000ff4f417812 */ /* 0x000fe200078ec0ff */
[----:B------:R-:W-:Y:S01]  /*d4d0*/  IMAD.SHL.U32 R63, R64, 0x100, RZ ;  /* 0x00000100403f7824 */ /* 0x000fe200078e00ff */
[--C-:B------:R-:W-:Y:S01]  /*d4e0*/  SHF.R.U32.HI R67, RZ, 0x8, R79.reuse ;  /* 0x00000008ff437819 */ /* 0x100fe2000001164f */
[----:B------:R-:W-:Y:S01]  /*d4f0*/  FMUL.FTZ R166, R94, R166 ;  /* 0x000000a65ea67220 */ /* 0x000fe20000410000 */
[----:B------:R-:W-:Y:S01]  /*d500*/  SHF.R.U32.HI R78, RZ, 0x10, R79 ;  /* 0x00000010ff4e7819 */ /* 0x000fe2000001164f */
[----:B------:R-:W-:Y:S01]  /*d510*/  FFMA.FTZ R99, R98, R97, -R99 ;  /* 0x0000006162637223 */ /* 0x000fe20000010863 */
[----:B------:R-:W-:Y:S01]  /*d520*/  SHF.R.U32.HI R79, RZ, 0x8, R89 ;  /* 0x00000008ff4f7819 */ /* 0x000fe20000011659 */
[-C--:B------:R-:W-:Y:S01]  /*d530*/  FFMA.FTZ R97, R50, R164.reuse, R166 ;  /* 0x000000a432617223 */ /* 0x080fe200000100a6 */
[----:B------:R-:W-:Y:S01]  /*d540*/  SHF.R.U32.HI R76, RZ, 0x10, R77 ;  /* 0x00000010ff4c7819 */ /* 0x000fe2000001164d */
[----:B------:R-:W-:Y:S01]  /*d550*/  IMAD.SHL.U32 R50, R67, 0x100, RZ ;  /* 0x0000010043327824 */ /* 0x000fe200078e00ff */
[--C-:B------:R-:W-:Y:S01]  /*d560*/  SHF.R.U32.HI R77, RZ, 0x18, R89.reuse ;  /* 0x00000018ff4d7819 */ /* 0x100fe20000011659 */
[----:B------:R-:W-:Y:S01]  /*d570*/  FFMA.FTZ R96, R94, R164, -R96 ;  /* 0x000000a45e607223 */ /* 0x000fe20000010860 */
[----:B------:R-:W-:Y:S01]  /*d580*/  LOP3.LUT R88, R89, 0xff, RZ, 0xc0, !PT ;  /* 0x000000ff59587812 */ /* 0x000fe200078ec0ff */
[----:B------:R-:W-:Y:S01]  /*d590*/  IMAD.U32 R76, R76, 0x10000, RZ ;  /* 0x000100004c4c7824 */ /* 0x000fe200078e00ff */
[----:B------:R-:W-:-:S02]  /*d5a0*/  SHF.R.U32.HI R89, RZ, 0x10, R89 ;  /* 0x00000010ff597819 */ /* 0x000fc40000011659 */
[----:B------:R-:W-:Y:S01]  /*d5b0*/  LOP3.LUT R63, R60, 0xff00, R63, 0xf8, !PT ;  /* 0x0000ff003c3f7812 */ /* 0x000fe200078ef83f */
[----:B------:R-:W-:Y:S01]  /*d5c0*/  IMAD.SHL.U32 R60, R79, 0x100, RZ ;  /* 0x000001004f3c7824 */ /* 0x000fe200078e00ff */
[----:B------:R-:W-:Y:S01]  /*d5d0*/  SHF.R.U32.HI R90, RZ, 0x8, R91 ;  /* 0x00000008ff5a7819 */ /* 0x000fe2000001165b */
[----:B------:R-:W-:Y:S01]  /*d5e0*/  IMAD.U32 R89, R89, 0x10000, RZ ;  /* 0x0001000059597824 */ /* 0x000fe200078e00ff */
[----:B------:R-:W-:Y:S02]  /*d5f0*/  PRMT R65, R66, 0x654, R65 ;  /* 0x0000065442417816 */ /* 0x000fe40000000041 */
[----:B------:R-:W-:Y:S02]  /*d600*/  PRMT R77, R77, 0x654, R88 ;  /* 0x000006544d4d7816 */ /* 0x000fe40000000058 */
[----:B------:R-:W-:Y:S02]  /*d610*/  SHF.R.U32.HI R93, RZ, 0x18, R91 ;  /* 0x00000018ff5d7819 */ /* 0x000fe4000001165b */
[----:B------:R-:W-:-:S02]  /*d620*/  LOP3.LUT R92, R91, 0xff, RZ, 0xc0, !PT ;  /* 0x000000ff5b5c7812 */ /* 0x000fc400078ec0ff */
[----:B------:R-:W-:Y:S01]  /*d630*/  LOP3.LUT R50, R65, 0xff00, R50, 0xf8, !PT ;  /* 0x0000ff0041327812 */ /* 0x000fe200078ef832 */
[----:B------:R-:W-:Y:S01]  /*d640*/  IMAD.SHL.U32 R65, R90, 0x100, RZ ;  /* 0x000001005a417824 */ /* 0x000fe200078e00ff */
[----:B------:R-:W-:Y:S02]  /*d650*/  LOP3.LUT R60, R77, 0xff00, R60, 0xf8, !PT ;  /* 0x0000ff004d3c7812 */ /* 0x000fe400078ef83c */
[----:B------:R-:W-:Y:S02]  /*d660*/  PRMT R92, R93, 0x654, R92 ;  /* 0x000006545d5c7816 */ /* 0x000fe4000000005c */
[----:B------:R-:W-:Y:S02]  /*d670*/  F2FP.SATFINITE.E4M3.F32.PACK_AB_MERGE_C R48, R57, R48, RZ ;  /* 0x000000303930723e */ /* 0x000fe400048070ff */
[----:B------:R-:W-:Y:S02]  /*d680*/  F2FP.SATFINITE.E4M3.F32.PACK_AB_MERGE_C R55, R55, R44, RZ ;  /* 0x0000002c3737723e */ /* 0x000fe400048070ff */
[----:B------:R-:W-:-:S02]  /*d690*/  LOP3.LUT R64, R60, 0xff0000, R89, 0xf8, !PT ;  /* 0x00ff00003c407812 */ /* 0x000fc400078ef859 */
[----:B------:R-:W-:Y:S01]  /*d6a0*/  LOP3.LUT R92, R92, 0xff00, R65, 0xf8, !PT ;  /* 0x0000ff005c5c7812 */ /* 0x000fe200078ef841 */
[----:B------:R-:W-:Y:S01]  /*d6b0*/  IMAD.U32 R65, R78, 0x10000, RZ ;  /* 0x000100004e417824 */ /* 0x000fe200078e00ff */
[----:B------:R-:W-:Y:S02]  /*d6c0*/  F2FP.SATFINITE.E4M3.F32.PACK_AB_MERGE_C R44, R61, R62, R48 ;  /* 0x0000003e3d2c723e */ /* 0x000fe40004807030 */
[----:B------:R-:W-:Y:S02]  /*d6d0*/  F2FP.SATFINITE.E4M3.F32.PACK_AB_MERGE_C R48, R59, R58, R55 ;  /* 0x0000003a3b30723e */ /* 0x000fe40004807037 */
[----:B------:R-:W-:Y:S02]  /*d6e0*/  LOP3.LUT R63, R63, 0xff0000, R76, 0xf8, !PT ;  /* 0x00ff00003f3f7812 */ /* 0x000fe400078ef84c */
[----:B------:R-:W-:Y:S02]  /*d6f0*/  F2FP.F16.E4M3.UNPACK_B R57, R49 ;  /* 0x00000031ff39723e */ /* 0x000fe400020006ff */
[----:B------:R-:W-:-:S02]  /*d700*/  F2FP.F16.E4M3.UNPACK_B R58, R64 ;  /* 0x00000040ff3a723e */ /* 0x000fc400020006ff */
[----:B------:R-:W-:Y:S01]  /*d710*/  F2FP.F16.E4M3.UNPACK_B R55, R45 ;  /* 0x0000002dff37723e */ /* 0x000fe200020006ff */
[--C-:B------:R-:W-:Y:S01]  /*d720*/  HADD2.F32 R59, -RZ, R57.reuse.H0_H0 ;  /* 0x20000039ff3b7230 */ /* 0x100fe20000004100 */
[----:B------:R-:W-:Y:S01]  /*d730*/  LOP3.LUT R50, R50, 0xff0000, R65, 0xf8, !PT ;  /* 0x00ff000032327812 */ /* 0x000fe200078ef841 */
[--C-:B------:R-:W-:Y:S01]  /*d740*/  HADD2.F32 R76, -RZ, R58.reuse.H0_H0 ;  /* 0x2000003aff4c7230 */ /* 0x100fe20000004100 */
[----:B------:R-:W-:Y:S01]  /*d750*/  F2FP.F16.E4M3.UNPACK_B R61, R63 ;  /* 0x0000003fff3d723e */ /* 0x000fe200020006ff */
[----:B------:R-:W-:Y:S01]  /*d760*/  HADD2.F32 R62, -RZ, R57.H1_H1 ;  /* 0x30000039ff3e7230 */ /* 0x000fe20000004100 */
[----:B------:R-:W-:Y:S01]  /*d770*/  F2FP.F16.E4M3.UNPACK_B R45, R45.H1 ;  /* 0x0000002dff2d723e */ /* 0x000fe200030006ff */
[----:B------:R-:W-:Y:S02]  /*d780*/  HADD2.F32 R65, -RZ, R58.H1_H1 ;  /* 0x3000003aff417230 */ /* 0x000fe40000004100 */
[----:B------:R-:W-:Y:S01]  /*d790*/  FMUL.FTZ R78, R59, R76 ;  /* 0x0000004c3b4e7220 */ /* 0x000fe20000410000 */
[--C-:B------:R-:W-:Y:S01]  /*d7a0*/  HADD2.F32 R57, -RZ, R55.reuse.H0_H0 ;  /* 0x20000037ff397230 */ /* 0x100fe20000004100 */
[----:B------:R-:W-:Y:S01]  /*d7b0*/  SHF.R.U32.HI R91, RZ, 0x10, R91 ;  /* 0x00000010ff5b7819 */ /* 0x000fe2000001165b */
[----:B------:R-:W-:-:S02]  /*d7c0*/  HADD2.F32 R58, -RZ, R55.H1_H1 ;  /* 0x30000037ff3a7230 */ /* 0x000fc40000004100 */
[-C--:B------:R-:W-:Y:S01]  /*d7d0*/  FMUL.FTZ R67, R62, R65.reuse ;  /* 0x000000413e437220 */ /* 0x080fe20000410000 */
[--C-:B------:R-:W-:Y:S02]  /*d7e0*/  HADD2.F32 R66, -RZ, R61.reuse.H0_H0 ;  /* 0x2000003dff427230 */ /* 0x100fe40000004100 */
[C---:B------:R-:W-:Y:S01]  /*d7f0*/  FMUL.FTZ R76, R57.reuse, R76 ;  /* 0x0000004c394c7220 */ /* 0x040fe20000410000 */
[----:B------:R-:W-:Y:S02]  /*d800*/  HADD2.F32 R61, -RZ, R61.H1_H1 ;  /* 0x3000003dff3d7230 */ /* 0x000fe40000004100 */
[----:B------:R-:W-:Y:S01]  /*d810*/  FMUL.FTZ R65, R58, R65 ;  /* 0x000000413a417220 */ /* 0x000fe20000410000 */
[----:B------:R-:W-:Y:S01]  /*d820*/  F2FP.F16.E4M3.UNPACK_B R63, R63.H1 ;  /* 0x0000003fff3f723e */ /* 0x000fe200030006ff */
[-C--:B------:R-:W-:Y:S01]  /*d830*/  FFMA.FTZ R55, R57, R66.reuse, -R78 ;  /* 0x0000004239377223 */ /* 0x080fe2000001084e */
[----:B------:R-:W-:Y:S01]  /*d840*/  FFMA.FTZ R57, R59, R66, R76 ;  /* 0x000000423b397223 */ /* 0x000fe2000001004c */
[----:B------:R-:W-:Y:S01]  /*d850*/  FFMA.FTZ R62, R62, R61, R65 ;  /* 0x0000003d3e3e7223 */ /* 0x000fe20000010041 */
[----:B------:R-:W-:Y:S01]  /*d860*/  F2FP.F16.E4M3.UNPACK_B R59, R49.H1 ;  /* 0x00000031ff3b723e */ /* 0x000fe200030006ff */
[----:B------:R-:W-:Y:S01]  /*d870*/  FFMA.FTZ R58, R58, R61, -R67 ;  /* 0x0000003d3a3a7223 */ /* 0x000fe20000010843 */
[----:B------:R-:W-:Y:S01]  /*d880*/  F2FP.F16.E4M3.UNPACK_B R65, R64.H1 ;  /* 0x00000040ff41723e */ /* 0x000fe200030006ff */
[----:B------:R-:W-:Y:S01]  /*d890*/  HADD2.F32 R49, -RZ, R45.H0_H0 ;  /* 0x2000002dff317230 */ /* 0x000fe20000004100 */
[----:B------:R-:W-:Y:S01]  /*d8a0*/  F2FP.SATFINITE.E4M3.F32.PACK_AB_MERGE_C R140, R46, R140, RZ ;  /* 0x0000008c2e8c723e */ /* 0x000fe200048070ff */
[----:B------:R-:W-:Y:S01]  /*d8b0*/  HADD2.F32 R61, -RZ, R59.H0_H0 ;  /* 0x2000003bff3d7230 */ /* 0x000fe20000004100 */
[----:B------:R-:W-:Y:S01]  /*d8c0*/  F2FP.SATFINITE.E4M3.F32.PACK_AB_MERGE_C R95, R95, R139, RZ ;  /* 0x0000008b5f5f723e */ /* 0x000fe200048070ff */
[----:B------:R-:W-:Y:S01]  /*d8d0*/  HADD2.F32 R76, -RZ, R65.H0_H0 ;  /* 0x20000041ff4c7230 */ /* 0x000fe20000004100 */
[----:B------:R-:W-:Y:S01]  /*d8e0*/  F2FP.SATFINITE.E4M3.F32.PACK_AB_MERGE_C R97, R97, R138, R140 ;  /* 0x0000008a6161723e */ /* 0x000fe2000480708c */
[----:B------:R-:W-:Y:S01]  /*d8f0*/  HADD2.F32 R64, -RZ, R45.H1_H1 ;  /* 0x3000002dff407230 */ /* 0x000fe20000004100 */
[----:B------:R-:W-:Y:S01]  /*d900*/  F2FP.SATFINITE.E4M3.F32.PACK_AB_MERGE_C R46, R96, R99, R95 ;  /* 0x00000063602e723e */ /* 0x000fe2000480705f */
[----:B------:R-:W-:-:S02]  /*d910*/  HADD2.F32 R59, -RZ, R59.H1_H1 ;  /* 0x3000003bff3b7230 */ /* 0x000fc40000004100 */
[-C--:B------:R-:W-:Y:S01]  /*d920*/  FMUL.FTZ R78, R61, R76.reuse ;  /* 0x0000004c3d4e7220 */ /* 0x080fe20000410000 */
[----:B------:R-:W-:Y:S02]  /*d930*/  HADD2.F32 R65, -RZ, R65.H1_H1 ;  /* 0x30000041ff417230 */ /* 0x000fe40000004100 */
[----:B------:R-:W-:Y:S01]  /*d940*/  FMUL.FTZ R76, R49, R76 ;  /* 0x0000004c314c7220 */ /* 0x000fe20000410000 */
[----:B------:R-:W-:Y:S02]  /*d950*/  IMAD.U32 R91, R91, 0x10000, RZ ;  /* 0x000100005b5b7824 */ /* 0x000fe400078e00ff */
[--C-:B------:R-:W-:Y:S02]  /*d960*/  HADD2.F32 R66, -RZ, R63.reuse.H0_H0 ;  /* 0x2000003fff427230 */ /* 0x100fe40000004100 */
[-C--:B------:R-:W-:Y:S01]  /*d970*/  FMUL.FTZ R67, R59, R65.reuse ;  /* 0x000000413b437220 */ /* 0x080fe20000410000 */
[----:B------:R-:W-:Y:S02]  /*d980*/  HADD2.F32 R63, -RZ, R63.H1_H1 ;  /* 0x3000003fff3f7230 */ /* 0x000fe40000004100 */
[----:B------:R-:W-:Y:S01]  /*d990*/  FMUL.FTZ R88, R64, R65 ;  /* 0x0000004140587220 */ /* 0x000fe20000410000 */
[----:B------:R-:W-:Y:S01]  /*d9a0*/  LOP3.LUT R60, R92, 0xff0000, R91, 0xf8, !PT ;  /* 0x00ff00005c3c7812 */ /* 0x000fe200078ef85b */
[-C--:B------:R-:W-:Y:S01]  /*d9b0*/  FFMA.FTZ R45, R49, R66.reuse, -R78 ;  /* 0x00000042312d7223 */ /* 0x080fe2000001084e */
[----:B------:R-:W-:Y:S01]  /*d9c0*/  FFMA.FTZ R49, R61, R66, R76 ;  /* 0x000000423d317223 */ /* 0x000fe2000001004c */
[-C--:B------:R-:W-:Y:S01]  /*d9d0*/  FFMA.FTZ R64, R64, R63.reuse, -R67 ;  /* 0x0000003f40407223 */ /* 0x080fe20000010843 */
[----:B------:R-:W-:Y:S01]  /*d9e0*/  FFMA.FTZ R66, R59, R63, R88 ;  /* 0x0000003f3b427223 */ /* 0x000fe20000010058 */
[----:B------:R-:W-:-:S02]  /*d9f0*/  F2FP.F16.E4M3.UNPACK_B R63, R51 ;  /* 0x00000033ff3f723e */ /* 0x000fc400020006ff */
[----:B------:R-:W-:Y:S02]  /*da00*/  F2FP.F16.E4M3.UNPACK_B R61, R60 ;  /* 0x0000003cff3d723e */ /* 0x000fe400020006ff */
[-C--:B------:R-:W-:Y:S01]  /*da10*/  F2FP.F16.E4M3.UNPACK_B R59, R47.reuse ;  /* 0x0000002fff3b723e */ /* 0x080fe200020006ff */
[----:B------:R-:W-:Y:S01]  /*da20*/  HADD2.F32 R77, -RZ, R63.H0_H0 ;  /* 0x2000003fff4d7230 */ /* 0x000fe20000004100 */
[----:B------:R-:W-:Y:S01]  /*da30*/  F2FP.F16.E4M3.UNPACK_B R65, R47.H1 ;  /* 0x0000002fff41723e */ /* 0x000fe200030006ff */
[----:B------:R-:W-:Y:S01]  /*da40*/  HADD2.F32 R90, -RZ, R61.H0_H0 ;  /* 0x2000003dff5a7230 */ /* 0x000fe20000004100 */
[----:B------:R-:W-:Y:S01]  /*da50*/  F2FP.F16.E4M3.UNPACK_B R47, R50 ;  /* 0x00000032ff2f723e */ /* 0x000fe200020006ff */
[----:B------:R-:W-:Y:S01]  /*da60*/  HADD2.F32 R63, -RZ, R63.H1_H1 ;  /* 0x3000003fff3f7230 */ /* 0x000fe20000004100 */
[----:B------:R-:W-:Y:S01]  /*da70*/  F2FP.F16.E4M3.UNPACK_B R76, R51.H1 ;  /* 0x00000033ff4c723e */ /* 0x000fe200030006ff */
        /* <DEDUP_REMOVED lines=8> */
[----:B------:R-:W-:Y:S02]  /*db00*/  HADD2.F32 R67, -RZ, R65.H0_H0 ;  /* 0x20000041ff437230 */ /* 0x000fe40000004100 */
[-C--:B------:R-:W-:Y:S01]  /*db10*/  FFMA.FTZ R50, R51, R88.reuse, -R92 ;  /* 0x0000005833327223 */ /* 0x080fe2000001085c */
[----:B------:R-:W-:Y:S02]  /*db20*/  HADD2.F32 R79, -RZ, R60.H0_H0 ;  /* 0x2000003cff4f7230 */ /* 0x000fe40000004100 */
[-C--:B------:R-:W-:Y:S01]  /*db30*/  FMUL.FTZ R92, R78, R91.reuse ;  /* 0x0000005b4e5c7220 */ /* 0x080fe20000410000 */
[----:B------:R-:W-:Y:S01]  /*db40*/  FFMA.FTZ R51, R77, R88, R90 ;  /* 0x000000584d337223 */ /* 0x000fe2000001005a */
[----:B------:R-:W-:Y:S01]  /*db50*/  FMUL.FTZ R91, R67, R91 ;  /* 0x0000005b435b7220 */ /* 0x000fe20000410000 */
[----:B------:R-:W-:-:S02]  /*db60*/  HADD2.F32 R77, -RZ, R76.H1_H1 ;  /* 0x3000004cff4d7230 */ /* 0x000fc40000004100 */
[-C--:B------:R-:W-:Y:S01]  /*db70*/  FFMA.FTZ R67, R67, R79.reuse, -R92 ;  /* 0x0000004f43437223 */ /* 0x080fe2000001085c */
[----:B------:R-:W-:Y:S02]  /*db80*/  HADD2.F32 R90, -RZ, R89.H1_H1 ;  /* 0x30000059ff5a7230 */ /* 0x000fe40000004100 */
[----:B------:R-:W-:Y:S01]  /*db90*/  FFMA.FTZ R76, R78, R79, R91 ;  /* 0x0000004f4e4c7223 */ /* 0x000fe2000001005b */
[----:B------:R-:W-:Y:S01]  /*dba0*/  HADD2.F32 R65, -RZ, R65.H1_H1 ;  /* 0x30000041ff417230 */ /* 0x000fe20000004100 */
[----:B------:R-:W-:Y:S01]  /*dbb0*/  F2FP.SATFINITE.E4M3.F32.PACK_AB_MERGE_C R45, R64, R45, RZ ;  /* 0x0000002d402d723e */ /* 0x000fe200048070ff */
[----:B------:R-:W-:Y:S02]  /*dbc0*/  HADD2.F32 R78, -RZ, R60.H1_H1 ;  /* 0x3000003cff4e7230 */ /* 0x000fe40000004100 */
[-C--:B------:R-:W-:Y:S01]  /*dbd0*/  FMUL.FTZ R60, R77, R90.reuse ;  /* 0x0000005a4d3c7220 */ /* 0x080fe20000410000 */
[----:B------:R-:W-:Y:S02]  /*dbe0*/  HADD2.F32 R88, -RZ, R61.H1_H1 ;  /* 0x3000003dff587230 */ /* 0x000fe40000004100 */
[----:B------:R-:W-:Y:S01]  /*dbf0*/  FMUL.FTZ R94, R65, R90 ;  /* 0x0000005a415e7220 */ /* 0x000fe20000410000 */
[----:B------:R-:W-:-:S02]  /*dc00*/  HADD2.F32 R59, -RZ, R59.H1_H1 ;  /* 0x3000003bff3b7230 */ /* 0x000fc40000004100 */
[----:B------:R-:W-:Y:S01]  /*dc10*/  FFMA.FTZ R92, R65, R78, -R60 ;  /* 0x0000004e415c7223 */ /* 0x000fe2000001083c */
[----:B------:R-:W-:Y:S02]  /*dc20*/  HADD2.F32 R60, -RZ, R47.H1_H1 ;  /* 0x3000002fff3c7230 */ /* 0x000fe40000004100 */
[----:B------:R-:W-:Y:S01]  /*dc30*/  FMUL.FTZ R90, R63, R88 ;  /* 0x000000583f5a7220 */ /* 0x000fe20000410000 */
[----:B------:R-:W-:Y:S01]  /*dc40*/  FFMA.FTZ R77, R77, R78, R94 ;  /* 0x0000004e4d4d7223 */ /* 0x000fe2000001005e */
[C---:B------:R-:W-:Y:S01]  /*dc50*/  FMUL.FTZ R88, R59.reuse, R88 ;  /* 0x000000583b587220 */ /* 0x040fe20000410000 */
[----:B------:R-:W-:Y:S01]  /*dc60*/  F2FP.SATFINITE.E4M3.F32.PACK_AB_MERGE_C R67, R92, R67, RZ ;  /* 0x000000435c43723e */ /* 0x000fe200048070ff */
[-C--:B------:R-:W-:Y:S01]  /*dc70*/  FFMA.FTZ R59, R59, R60.reuse, -R90 ;  /* 0x0000003c3b3b7223 */ /* 0x080fe2000001085a */
[----:B------:R-:W-:Y:S01]  /*dc80*/  F2FP.SATFINITE.E4M3.F32.PACK_AB_MERGE_C R49, R66, R49, RZ ;  /* 0x000000314231723e */ /* 0x000fe200048070ff */
[----:B------:R-:W-:Y:S01]  /*dc90*/  FFMA.FTZ R88, R63, R60, R88 ;  /* 0x0000003c3f587223 */ /* 0x000fe20000010058 */
[----:B------:R-:W-:-:S02]  /*dca0*/  F2FP.SATFINITE.E4M3.F32.PACK_AB_MERGE_C R76, R77, R76, RZ ;  /* 0x0000004c4d4c723e */ /* 0x000fc400048070ff */
[----:B------:R-:W-:Y:S02]  /*dcb0*/  F2FP.SATFINITE.E4M3.F32.PACK_AB_MERGE_C R47, R59, R50, R67 ;  /* 0x000000323b2f723e */ /* 0x000fe40004807043 */
[----:B------:R-:W-:Y:S02]  /*dcc0*/  F2FP.SATFINITE.E4M3.F32.PACK_AB_MERGE_C R45, R58, R55, R45 ;  /* 0x000000373a2d723e */ /* 0x000fe4000480702d */
[----:B------:R-:W-:Y:S02]  /*dcd0*/  F2FP.SATFINITE.E4M3.F32.PACK_AB_MERGE_C R49, R62, R57, R49 ;  /* 0x000000393e31723e */ /* 0x000fe40004807031 */
[----:B------:R-:W-:Y:S02]  /*dce0*/  F2FP.SATFINITE.E4M3.F32.PACK_AB_MERGE_C R51, R88, R51, R76 ;  /* 0x000000335833723e */ /* 0x000fe4000480704c */
[----:B------:R-:W-:-:S07]  /*dcf0*/  MOV R50, R97 ;  /* 0x0000006100327202 */ /* 0x000fce0000000f00 */
.L_x_3552:
[----:B------:R-:W-:Y:S05]  /*dd00*/  BSYNC B2 ;  /* 0x0000000000027941 */ /* 0x000fea0003800000 */
.L_x_3551:
[----:B------:R-:W-:-:S13]  /*dd10*/  ISETP.GE.AND P3, PT, R54, R156, PT ;  /* 0x0000009c3600720c */ /* 0x000fda0003f66270 */
[--C-:B------:R-:W-:Y:S02]  /*dd20*/  @!P3 SHF.R.S32.HI R57, RZ, 0x1f, R54.reuse ;  /* 0x0000001fff39b819 */ /* 0x100fe40000011436 */
[----:B------:R-:W-:-:S04]  /*dd30*/  @!P3 IADD3 R55, P4, P5, R118, R136, R54 ;  /* 0x000000887637b210 */ /* 0x000fc80007d9e036 */
[----:B------:R-:W-:Y:S02]  /*dd40*/  @!P3 IADD3.X R58, R4, R56, R57, P4, P5 ;  /* 0x00000038043ab210 */ /* 0x000fe400027ea439 */
[----:B------:R-:W-:-:S05]  /*dd50*/  IADD3 R52, P4, R52, R124, RZ ;  /* 0x0000007c34347210 */ /* 0x000fca0007f9e0ff */
[----:B------:R-:W-:Y:S01]  /*dd60*/  IMAD.X R53, R53, 0x1, R125, P4 ;  /* 0x0000000135357824 */ /* 0x000fe200020e067d */
[----:B------:R-:W-:-:S04]  /*dd70*/  @!P3 IADD3 R54, P4, R55, R124, RZ ;  /* 0x0000007c3736b210 */ /* 0x000fc80007f9e0ff */
[----:B-1----:R4:W-:Y:S01]  /*dd80*/  STG.E.128 desc[UR54][R52.64], R44 ;  /* 0x0000002c34007986 */ /* 0x0029e2000c101d36 */
[----:B------:R-:W-:-:S05]  /*dd90*/  @!P3 IMAD.X R55, R58, 0x1, R125, P4 ;  /* 0x000000013a37b824 */ /* 0x000fca00020e067d */
[----:B---3--:R4:W-:Y:S03]  /*dda0*/  @!P3 STG.E.128 desc[UR54][R54.64], R48 ;  /* 0x000000303600b986 */ /* 0x0089e6000c101d36 */
.L_x_3550:
[----:B------:R-:W-:Y:S05]  /*ddb0*/  BSYNC B1 ;  /* 0x0000000000017941 */ /* 0x000fea0003800000 */
.L_x_3549:
[----:B------:R-:W-:Y:S01]  /*ddc0*/  ISETP.NE.AND P3, PT, R35, RZ, PT ;  /* 0x000000ff2300720c */ /* 0x000fe20003f65270 */
[----:B------:R-:W-:-:S12]  /*ddd0*/  BSSY B1, `(.L_x_3553) ;  /* 0x0000100000017945 */ /* 0x000fd80003800000 */
[----:B------:R-:W-:Y:S05]  /*dde0*/  @!P3 BRA `(.L_x_3554) ;  /* 0x0000000c00f8b947 */ /* 0x000fea0003800000 */
[----:B----4-:R-:W-:Y:S01]  /*ddf0*/  SEL R44, R121, R162, !P1 ;  /* 0x000000a2792c7207 */ /* 0x010fe20004800000 */
        /* <DEDUP_REMOVED lines=22> */
[--C-:B------:R-:W-:Y:S01]  /*df60*/  SHF.R.U32.HI R79, RZ, 0x8, R73.reuse ;  /* 0x00000008ff4f7819 */ /* 0x100fe20000011649 */
[----:B-1----:R-:W-:Y:S01]  /*df70*/  IMAD.MOV.U32 R60, RZ, RZ, R44 ;  /* 0x000000ffff3c7224 */ /* 0x002fe200078e002c */
[----:B------:R-:W-:Y:S01]  /*df80*/  LOP3.LUT R64, R73, 0xff, RZ, 0xc0, !PT ;  /* 0x000000ff49407812 */ /* 0x000fe200078ec0ff */
[----:B------:R-:W-:Y:S01]  /*df90*/  IMAD.MOV.U32 R52, RZ, RZ, R46 ;  /* 0x000000ffff347224 */ /* 0x000fe200078e002e */
[----:B------:R-:W-:Y:S01]  /*dfa0*/  SHF.R.U32.HI R65, RZ, 0x18, R73 ;  /* 0x00000018ff417819 */ /* 0x000fe20000011649 */
[----:B------:R-:W-:Y:S01]  /*dfb0*/  IMAD.SHL.U32 R44, R79, 0x100, RZ ;  /* 0x000001004f2c7824 */ /* 0x000fe200078e00ff */
[----:B------:R-:W-:Y:S01]  /*dfc0*/  SHF.R.U32.HI R78, RZ, 0x8, R75 ;  /* 0x00000008ff4e7819 */ /* 0x000fe2000001164b */
[----:B---3--:R-:W-:Y:S01]  /*dfd0*/  IMAD.MOV.U32 R61, RZ, RZ, R48 ;  /* 0x000000ffff3d7224 */ /* 0x008fe200078e0030 */
[----:B------:R-:W-:Y:S02]  /*dfe0*/  PRMT R65, R65, 0x654, R64 ;  /* 0x0000065441417816 */ /* 0x000fe40000000040 */
[----:B------:R-:W-:-:S02]  /*dff0*/  SHF.R.U32.HI R76, RZ, 0x8, R85 ;  /* 0x00000008ff4c7819 */ /* 0x000fc40000011655 */
[----:B------:R-:W-:Y:S02]  /*e000*/  SHF.R.U32.HI R63, RZ, 0x10, R73 ;  /* 0x00000010ff3f7819 */ /* 0x000fe40000011649 */
[----:B------:R-:W-:Y:S01]  /*e010*/  LOP3.LUT R66, R75, 0xff, RZ, 0xc0, !PT ;  /* 0x000000ff4b427812 */ /* 0x000fe200078ec0ff */
[----:B------:R-:W-:Y:S01]  /*e020*/  IMAD.SHL.U32 R46, R76, 0x100, RZ ;  /* 0x000001004c2e7824 */ /* 0x000fe200078e00ff */
[----:B------:R-:W-:Y:S01]  /*e030*/  SHF.R.U32.HI R67, RZ, 0x18, R75 ;  /* 0x00000018ff437819 */ /* 0x000fe2000001164b */
[----:B------:R-:W-:Y:S01]  /*e040*/  IMAD.U32 R48, R63, 0x10000, RZ ;  /* 0x000100003f307824 */ /* 0x000fe200078e00ff */
[----:B------:R-:W-:Y:S02]  /*e050*/  LOP3.LUT R72, R85, 0xff, RZ, 0xc0, !PT ;  /* 0x000000ff55487812 */ /* 0x000fe400078ec0ff */
[----:B------:R-:W-:Y:S02]  /*e060*/  SHF.R.U32.HI R73, RZ, 0x18, R85 ;  /* 0x00000018ff497819 */ /* 0x000fe40000011655 */
[----:B------:R-:W-:-:S02]  /*e070*/  SHF.R.U32.HI R62, RZ, 0x10, R75 ;  /* 0x00000010ff3e7819 */ /* 0x000fc4000001164b */
[----:B------:R-:W-:Y:S01]  /*e080*/  LOP3.LUT R65, R65, 0xff00, R44, 0xf8, !PT ;  /* 0x0000ff0041417812 */ /* 0x000fe200078ef82c */
[----:B------:R-:W-:Y:S01]  /*e090*/  IMAD.SHL.U32 R44, R78, 0x100, RZ ;  /* 0x000001004e2c7824 */ /* 0x000fe200078e00ff */
[----:B------:R-:W-:Y:S02]  /*e0a0*/  SHF.R.U32.HI R75, RZ, 0x8, R87 ;  /* 0x00000008ff4b7819 */ /* 0x000fe40000011657 */
[----:B------:R-:W-:Y:S02]  /*e0b0*/  PRMT R67, R67, 0x654, R66 ;  /* 0x0000065443437816 */ /* 0x000fe40000000042 */
[----:B------:R-:W-:Y:S02]  /*e0c0*/  PRMT R73, R73, 0x654, R72 ;  /* 0x0000065449497816 */ /* 0x000fe40000000048 */
[----:B------:R-:W-:Y:S01]  /*e0d0*/  MOV R58, R50 ;  /* 0x00000032003a7202 */ /* 0x000fe20000000f00 */
[----:B------:R-:W-:Y:S01]  /*e0e0*/  IMAD.SHL.U32 R50, R75, 0x100, RZ ;  /* 0x000001004b327824 */ /* 0x000fe200078e00ff */
[----:B------:R-:W-:Y:S01]  /*e0f0*/  LOP3.LUT R67, R67, 0xff00, R44, 0xf8, !PT ;  /* 0x0000ff0043437812 */ /* 0x000fe200078ef82c */
[----:B------:R-:W-:Y:S01]  /*e100*/  IMAD.U32 R44, R62, 0x10000, RZ ;  /* 0x000100003e2c7824 */ /* 0x000fe200078e00ff */
[----:B------:R-:W-:-:S02]  /*e110*/  LOP3.LUT R75, R73, 0xff00, R46, 0xf8, !PT ;  /* 0x0000ff00494b7812 */ /* 0x000fc400078ef82e */
[----:B------:R-:W-:Y:S02]  /*e120*/  LOP3.LUT R74, R87, 0xff, RZ, 0xc0, !PT ;  /* 0x000000ff574a7812 */ /* 0x000fe400078ec0ff */
[--C-:B------:R-:W-:Y:S02]  /*e130*/  SHF.R.U32.HI R77, RZ, 0x18, R87.reuse ;  /* 0x00000018ff4d7819 */ /* 0x100fe40000011657 */
[----:B------:R-:W-:Y:S02]  /*e140*/  F2FP.F16.E4M3.UNPACK_B R73, R158.H1 ;  /* 0x0000009eff49723e */ /* 0x000fe400030006ff */
[----:B------:R-:W-:Y:S02]  /*e150*/  F2FP.F16.E4M3.UNPACK_B R62, R60.H1 ;  /* 0x0000003cff3e723e */ /* 0x000fe400030006ff */
[-C--:B------:R-:W-:Y:S01]  /*e160*/  F2FP.F16.E4M3.UNPACK_B R64, R61.reuse.H1 ;  /* 0x0000003dff40723e */ /* 0x080fe200030006ff */
[--C-:B------:R-:W-:Y:S01]  /*e170*/  HADD2.F32 R46, -RZ, R73.reuse.H0_H0 ;  /* 0x20000049ff2e7230 */ /* 0x100fe20000004100 */
[----:B------:R-:W-:Y:S01]  /*e180*/  SHF.R.U32.HI R59, RZ, 0x10, R87 ;  /* 0x00000010ff3b7819 */ /* 0x000fe20000011657 */
[----:B------:R-:W-:Y:S01]  /*e190*/  HADD2.F32 R63, -RZ, R62.H0_H0 ;  /* 0x2000003eff3f7230 */ /* 0x000fe20000004100 */
[----:B------:R-:W-:Y:S01]  /*e1a0*/  SHF.R.U32.HI R57, RZ, 0x10, R85 ;  /* 0x00000010ff397819 */ /* 0x000fe20000011655 */
[----:B------:R-:W-:Y:S01]  /*e1b0*/  HADD2.F32 R73, -RZ, R73.H1_H1 ;  /* 0x30000049ff497230 */ /* 0x000fe20000004100 */
[----:B------:R-:W-:Y:S01]  /*e1c0*/  PRMT R77, R77, 0x654, R74 ;  /* 0x000006544d4d7816 */ /* 0x000fe2000000004a */
[----:B------:R-:W-:Y:S01]  /*e1d0*/  IMAD.U32 R59, R59, 0x10000, RZ ;  /* 0x000100003b3b7824 */ /* 0x000fe200078e00ff */
[----:B------:R-:W-:Y:S01]  /*e1e0*/  F2FP.F16.E4M3.UNPACK_B R66, R160.H1 ;  /* 0x000000a0ff42723e */ /* 0x000fe200030006ff */
[----:B------:R-:W-:Y:S01]  /*e1f0*/  FMUL.FTZ R78, R63, R46 ;  /* 0x0000002e3f4e7220 */ /* 0x000fe20000410000 */
[----:B------:R-:W-:Y:S01]  /*e200*/  LOP3.LUT R48, R65, 0xff0000, R48, 0xf8, !PT ;  /* 0x00ff000041307812 */ /* 0x000fe200078ef830 */
[----:B------:R-:W-:Y:S01]  /*e210*/  HADD2.F32 R65, -RZ, R64.H0_H0 ;  /* 0x20000040ff417230 */ /* 0x000fe20000004100 */
[----:B------:R-:W-:Y:S01]  /*e220*/  LOP3.LUT R74, R77, 0xff00, R50, 0xf8, !PT ;  /* 0x0000ff004d4a7812 */ /* 0x000fe200078ef832 */
[----:B------:R-:W-:Y:S01]  /*e230*/  IMAD.U32 R50, R57, 0x10000, RZ ;  /* 0x0001000039327824 */ /* 0x000fe200078e00ff */
[----:B------:R-:W-:Y:S01]  /*e240*/  LOP3.LUT R44, R67, 0xff0000, R44, 0xf8, !PT ;  /* 0x00ff0000432c7812 */ /* 0x000fe200078ef82c */
[--C-:B------:R-:W-:Y:S01]  /*e250*/  HADD2.F32 R72, -RZ, R66.reuse.H0_H0 ;  /* 0x20000042ff487230 */ /* 0x100fe20000004100 */
[----:B------:R-:W-:Y:S01]  /*e260*/  F2FP.F16.E4M3.UNPACK_B R158, R158 ;  /* 0x0000009eff9e723e */ /* 0x000fe200020006ff */
[----:B------:R-:W-:Y:S01]  /*e270*/  HADD2.F32 R67, -RZ, R66.H1_H1 ;  /* 0x30000042ff437230 */ /* 0x000fe20000004100 */
[----:B------:R-:W-:Y:S01]  /*e280*/  F2FP.F16.E4M3.UNPACK_B R61, R61 ;  /* 0x0000003dff3d723e */ /* 0x000fe200020006ff */
[----:B------:R-:W-:-:S02]  /*e290*/  HADD2.F32 R66, -RZ, R64.H1_H1 ;  /* 0x30000040ff427230 */ /* 0x000fc40000004100 */
[C---:B------:R-:W-:Y:S01]  /*e2a0*/  FMUL.FTZ R76, R65.reuse, R46 ;  /* 0x0000002e414c7220 */ /* 0x040fe20000410000 */
[----:B------:R-:W-:Y:S01]  /*e2b0*/  HADD2.F32 R62, -RZ, R62.H1_H1 ;  /* 0x3000003eff3e7230 */ /* 0x000fe20000004100 */
[----:B------:R-:W-:Y:S02]  /*e2c0*/  F2FP.F16.E4M3.UNPACK_B R64, R60 ;  /* 0x0000003cff40723e */ /* 0x000fe400020006ff */
[----:B------:R-:W-:Y:S01]  /*e2d0*/  LOP3.LUT R46, R74, 0xff0000, R59, 0xf8, !PT ;  /* 0x00ff00004a2e7812 */ /* 0x000fe200078ef83b */
[-C--:B------:R-:W-:Y:S01]  /*e2e0*/  FFMA.FTZ R59, R65, R72.reuse, R78 ;  /* 0x00000048413b7223 */ /* 0x080fe2000001004e */
[----:B------:R-:W-:Y:S01]  /*e2f0*/  LOP3.LUT R50, R75, 0xff0000, R50, 0xf8, !PT ;  /* 0x00ff00004b327812 */ /* 0x000fe200078ef832 */
[----:B------:R-:W-:Y:S01]  /*e300*/  FFMA.FTZ R57, R63, R72, -R76 ;  /* 0x000000483f397223 */ /* 0x000fe2000001084c */
[----:B------:R-:W-:Y:S01]  /*e310*/  F2FP.F16.E4M3.UNPACK_B R160, R160 ;  /* 0x000000a0ffa0723e */ /* 0x000fe200020006ff */
[----:B------:R-:W-:Y:S02]  /*e320*/  HADD2.F32 R74, -RZ, R158.H0_H0 ;  /* 0x2000009eff4a7230 */ /* 0x000fe40000004100 */
[----:B------:R-:W-:Y:S01]  /*e330*/  FMUL.FTZ R75, R66, R73 ;  /* 0x00000049424b7220 */ /* 0x000fe20000410000 */
[----:B------:R-:W-:-:S02]  /*e340*/  HADD2.F32 R65, -RZ, R61.H0_H0 ;  /* 0x2000003dff417230 */ /* 0x000fc40000004100 */
[C---:B------:R-:W-:Y:S01]  /*e350*/  FMUL.FTZ R73, R62.reuse, R73 ;  /* 0x000000493e497220 */ /* 0x040fe20000410000 */
[----:B------:R-:W-:Y:S02]  /*e360*/  HADD2.F32 R63, -RZ, R64.H0_H0 ;  /* 0x20000040ff3f7230 */ /* 0x000fe40000004100 */
[-C--:B------:R-:W-:Y:S01]  /*e370*/  FFMA.FTZ R60, R62, R67.reuse, -R75 ;  /* 0x000000433e3c7223 */ /* 0x080fe2000001084b */
[----:B------:R-:W-:Y:S02]  /*e380*/  HADD2.F32 R72, -RZ, R160.H0_H0 ;  /* 0x200000a0ff487230 */ /* 0x000fe40000004100 */
[----:B------:R-:W-:Y:S01]  /*e390*/  FFMA.FTZ R62, R66, R67, R73 ;  /* 0x00000043423e7223 */ /* 0x000fe20000010049 */
[-C--:B------:R-:W-:Y:S01]  /*e3a0*/  FMUL.FTZ R76, R65, R74.reuse ;  /* 0x0000004a414c7220 */ /* 0x080fe20000410000 */
[----:B------:R-:W-:Y:S01]  /*e3b0*/  FMUL.FTZ R74, R63, R74 ;  /* 0x0000004a3f4a7220 */ /* 0x000fe20000410000 */
[----:B------:R-:W-:Y:S01]  /*e3c0*/  HADD2.F32 R73, -RZ, R158.H1_H1 ;  /* 0x3000009eff497230 */ /* 0x000fe20000004100 */
[----:B------:R-:W-:Y:S01]  /*e3d0*/  F2FP.F16.E4M3.UNPACK_B R75, R161.H1 ;  /* 0x000000a1ff4b723e */ /* 0x000fe200030006ff */
[----:B------:R-:W-:-:S02]  /*e3e0*/  HADD2.F32 R66, -RZ, R61.H1_H1 ;  /* 0x3000003dff427230 */ /* 0x000fc40000004100 */
[-C--:B------:R-:W-:Y:S01]  /*e3f0*/  FFMA.FTZ R61, R65, R72.reuse, R74 ;  /* 0x00000048413d7223 */ /* 0x080fe2000001004a */
[----:B------:R-:W-:Y:S02]  /*e400*/  HADD2.F32 R64, -RZ, R64.H1_H1 ;  /* 0x30000040ff407230 */ /* 0x000fe40000004100 */
[----:B------:R-:W-:Y:S01]  /*e410*/  FFMA.FTZ R63, R63, R72, -R76 ;  /* 0x000000483f3f7223 */ /* 0x000fe2000001084c */
[----:B------:R-:W-:Y:S02]  /*e420*/  HADD2.F32 R67, -RZ, R160.H1_H1 ;  /* 0x300000a0ff437230 */ /* 0x000fe40000004100 */
[----:B------:R-:W-:Y:S01]  /*e430*/  FMUL.FTZ R65, R66, R73 ;  /* 0x0000004942417220 */ /* 0x000fe20000410000 */
[----:B------:R-:W-:Y:S01]  /*e440*/  F2FP.F16.E4M3.UNPACK_B R74, R159.H1 ;  /* 0x0000009fff4a723e */ /* 0x000fe200030006ff */
[C---:B------:R-:W-:Y:S01]  /*e450*/  FMUL.FTZ R77, R64.reuse, R73 ;  /* 0x00000049404d7220 */ /* 0x040fe20000410000 */
[----:B------:R-:W-:Y:S01]  /*e460*/  F2FP.F16.E4M3.UNPACK_B R72, R58.H1 ;  /* 0x0000003aff48723e */ /* 0x000fe200030006ff */
[----:B------:R-:W-:Y:S01]  /*e470*/  FFMA.FTZ R64, R64, R67, -R65 ;  /* 0x0000004340407223 */ /* 0x000fe20000010841 */
[----:B------:R-:W-:Y:S01]  /*e480*/  F2FP.F16.E4M3.UNPACK_B R65, R52.H1 ;  /* 0x00000034ff41723e */ /* 0x000fe200030006ff */
[----:B------:R-:W-:-:S02]  /*e490*/  HADD2.F32 R78, -RZ, R74.H0_H0 ;  /* 0x2000004aff4e7230 */ /* 0x000fc40000004100 */
[----:B------:R-:W-:Y:S01]  /*e4a0*/  FFMA.FTZ R66, R66, R67, R77 ;  /* 0x0000004342427223 */ /* 0x000fe2000001004d */
[----:B------:R-:W-:Y:S01]  /*e4b0*/  HADD2.F32 R73, -RZ, R72.H0_H0 ;  /* 0x20000048ff497230 */ /* 0x000fe20000004100 */
[----:B------:R-:W-:Y:S01]  /*e4c0*/  F2FP.F16.E4M3.UNPACK_B R159, R159 ;  /* 0x0000009fff9f723e */ /* 0x000fe200020006ff */
[----:B------:R-:W-:Y:S01]  /*e4d0*/  HADD2.F32 R77, -RZ, R74.H1_H1 ;  /* 0x3000004aff4d7230 */ /* 0x000fe20000004100 */
[----:B------:R-:W-:Y:S01]  /*e4e0*/  F2FP.F16.E4M3.UNPACK_B R52, R52 ;  /* 0x00000034ff34723e */ /* 0x000fe200020006ff */
[----:B------:R-:W-:Y:S02]  /*e4f0*/  HADD2.F32 R67, -RZ, R65.H0_H0 ;  /* 0x20000041ff437230 */ /* 0x000fe40000004100 */
[----:B------:R-:W-:Y:S01]  /*e500*/  FMUL.FTZ R84, R73, R78 ;  /* 0x0000004e49547220 */ /* 0x000fe20000410000 */
[----:B------:R-:W-:Y:S01]  /*e510*/  HADD2.F32 R74, -RZ, R72.H1_H1 ;  /* 0x30000048ff4a7230 */ /* 0x000fe20000004100 */
[----:B------:R-:W-:Y:S01]  /*e520*/  F2FP.F16.E4M3.UNPACK_B R161, R161 ;  /* 0x000000a1ffa1723e */ /* 0x000fe200020006ff */
[----:B------:R-:W-:-:S02]  /*e530*/  HADD2.F32 R76, -RZ, R75.H0_H0 ;  /* 0x2000004bff4c7230 */ /* 0x000fc40000004100 */
[C---:B------:R-:W-:Y:S01]  /*e540*/  FMUL.FTZ R78, R67.reuse, R78 ;  /* 0x0000004e434e7220 */ /* 0x040fe20000410000 */
[----:B------:R-:W-:Y:S02]  /*e550*/  HADD2.F32 R72, -RZ, R65.H1_H1 ;  /* 0x30000041ff487230 */ /* 0x000fe40000004100 */
[-C--:B------:R-:W-:Y:S01]  /*e560*/  FMUL.FTZ R79, R74, R77.reuse ;  /* 0x0000004d4a4f7220 */ /* 0x080fe20000410000 */
[----:B------:R-:W-:Y:S02]  /*e570*/  HADD2.F32 R75, -RZ, R75.H1_H1 ;  /* 0x3000004bff4b7230 */ /* 0x000fe40000004100 */
[-C--:B------:R-:W-:Y:S01]  /*e580*/  FFMA.FTZ R65, R67, R76.reuse, -R84 ;  /* 0x0000004c43417223 */ /* 0x080fe20000010854 */
[----:B------:R-:W-:Y:S01]  /*e590*/  FFMA.FTZ R67, R73, R76, R78 ;  /* 0x0000004c49437223 */ /* 0x000fe2000001004e */
[----:B------:R-:W-:Y:S01]  /*e5a0*/  FMUL.FTZ R77, R72, R77 ;  /* 0x0000004d484d7220 */ /* 0x000fe20000410000 */
[----:B------:R-:W-:Y:S01]  /*e5b0*/  F2FP.SATFINITE.E4M3.F32.PACK_AB_MERGE_C R57, R60, R57, RZ ;  /* 0x000000393c39723e */ /* 0x000fe200048070ff */
[-C--:B------:R-:W-:Y:S01]  /*e5c0*/  FFMA.FTZ R78, R72, R75.reuse, -R79 ;  /* 0x0000004b484e7223 */ /* 0x080fe2000001084f */
[----:B------:R-:W-:Y:S01]  /*e5d0*/  F2FP.F16.E4M3.UNPACK_B R72, R58 ;  /* 0x0000003aff48723e */ /* 0x000fe200020006ff */
[----:B------:R-:W-:Y:S01]  /*e5e0*/  FFMA.FTZ R84, R74, R75, R77 ;  /* 0x0000004b4a547223 */ /* 0x000fe2000001004d */
[----:B------:R-:W-:-:S02]  /*e5f0*/  HADD2.F32 R75, -RZ, R159.H0_H0 ;  /* 0x2000009fff4b7230 */ /* 0x000fc40000004100 */
[----:B------:R-:W-:Y:S01]  /*e600*/  HADD2.F32 R58, -RZ, R52.H0_H0 ;  /* 0x20000034ff3a7230 */ /* 0x000fe20000004100 */
[----:B------:R-:W-:Y:S01]  /*e610*/  F2FP.SATFINITE.E4M3.F32.PACK_AB_MERGE_C R65, R78, R65, RZ ;  /* 0x000000414e41723e */ /* 0x000fe200048070ff */
[--C-:B------:R-:W-:Y:S01]  /*e620*/  HADD2.F32 R73, -RZ, R72.reuse.H0_H0 ;  /* 0x20000048ff497230 */ /* 0x100fe20000004100 */
[----:B------:R-:W-:Y:S01]  /*e630*/  F2FP.SATFINITE.E4M3.F32.PACK_AB_MERGE_C R67, R84, R67, RZ ;  /* 0x000000435443723e */ /* 0x000fe200048070ff */
[----:B------:R-:W-:Y:S02]  /*e640*/  HADD2.F32 R74, -RZ, R161.H0_H0 ;  /* 0x200000a1ff4a7230 */ /* 0x000fe40000004100 */
[-C--:B------:R-:W-:Y:S01]  /*e650*/  FMUL.FTZ R76, R58, R75.reuse ;  /* 0x0000004b3a4c7220 */ /* 0x080fe20000410000 */
[----:B------:R-:W-:Y:S02]  /*e660*/  HADD2.F32 R159, -RZ, R159.H1_H1 ;  /* 0x3000009fff9f7230 */ /* 0x000fe40000004100 */
[----:B------:R-:W-:Y:S01]  /*e670*/  FMUL.FTZ R77, R73, R75 ;  /* 0x0000004b494d7220 */ /* 0x000fe20000410000 */
[----:B------:R-:W-:-:S02]  /*e680*/  HADD2.F32 R72, -RZ, R72.H1_H1 ;  /* 0x30000048ff487230 */ /* 0x000fc40000004100 */
[-C--:B------:R-:W-:Y:S01]  /*e690*/  FFMA.FTZ R76, R73, R74.reuse, R76 ;  /* 0x0000004a494c7223 */ /* 0x080fe2000001004c */
[----:B------:R-:W-:Y:S02]  /*e6a0*/  HADD2.F32 R52, -RZ, R52.H1_H1 ;  /* 0x30000034ff347230 */ /* 0x000fe40000004100 */
[----:B------:R-:W-:Y:S01]  /*e6b0*/  FFMA.FTZ R77, R58, R74, -R77 ;  /* 0x0000004a3a4d7223 */ /* 0x000fe2000001084d */
[----:B------:R-:W-:Y:S01]  /*e6c0*/  F2FP.SATFINITE.E4M3.F32.PACK_AB_MERGE_C R58, R62, R59, RZ ;  /* 0x0000003b3e3a723e */ /* 0x000fe200048070ff */
[----:B------:R-:W-:Y:S02]  /*e6d0*/  HADD2.F32 R161, -RZ, R161.H1_H1 ;  /* 0x300000a1ffa17230 */ /* 0x000fe40000004100 */
[----:B------:R-:W-:Y:S01]  /*e6e0*/  FMUL.FTZ R75, R72, R159 ;  /* 0x0000009f484b7220 */ /* 0x000fe20000410000 */
[----:B------:R-:W-:Y:S01]  /*e6f0*/  F2FP.SATFINITE.E4M3.F32.PACK_AB_MERGE_C R59, R64, R63, R57 ;  /* 0x0000003f403b723e */ /* 0x000fe20004807039 */
[C---:B------:R-:W-:Y:S01]  /*e700*/  FMUL.FTZ R159, R52.reuse, R159 ;  /* 0x0000009f349f7220 */ /* 0x040fe20000410000 */
[----:B------:R-:W-:Y:S01]  /*e710*/  F2FP.F16.E4M3.UNPACK_B R62, R49 ;  /* 0x00000031ff3e723e */ /* 0x000fe200020006ff */
[-C--:B------:R-:W-:Y:S01]  /*e720*/  FFMA.FTZ R52, R52, R161.reuse, -R75 ;  /* 0x000000a134347223 */ /* 0x080fe2000001084b */
[----:B------:R-:W-:Y:S01]  /*e730*/  F2FP.F16.E4M3.UNPACK_B R63, R50 ;  /* 0x00000032ff3f723e */ /* 0x000fe200020006ff */
[----:B------:R-:W-:Y:S01]  /*e740*/  FFMA.FTZ R159, R72, R161, R159 ;  /* 0x000000a1489f7223 */ /* 0x000fe2000001009f */
[----:B------:R-:W-:Y:S01]  /*e750*/  F2FP.SATFINITE.E4M3.F32.PACK_AB_MERGE_C R58, R66, R61, R58 ;  /* 0x0000003d423a723e */ /* 0x000fe2000480703a */
[----:B------:R-:W-:Y:S01]  /*e760*/  HADD2.F32 R64, -RZ, R62.H0_H0 ;  /* 0x2000003eff407230 */ /* 0x000fe20000004100 */
[----:B------:R-:W-:Y:S01]  /*e770*/  F2FP.F16.E4M3.UNPACK_B R61, R45 ;  /* 0x0000002dff3d723e */ /* 0x000fe200020006ff */
[--C-:B------:R-:W-:Y:S01]  /*e780*/  HADD2.F32 R73, -RZ, R63.reuse.H0_H0 ;  /* 0x2000003fff497230 */ /* 0x100fe20000004100 */
[----:B------:R-:W-:Y:S01]  /*e790*/  F2FP.F16.E4M3.UNPACK_B R66, R48 ;  /* 0x00000030ff42723e */ /* 0x000fe200020006ff */
[----:B------:R-:W-:Y:S01]  /*e7a0*/  HADD2.F32 R72, -RZ, R63.H1_H1 ;  /* 0x3000003fff487230 */ /* 0x000fe20000004100 */
[----:B------:R-:W-:Y:S01]  /*e7b0*/  F2FP.SATFINITE.E4M3.F32.PACK_AB_MERGE_C R57, R52, R77, R65 ;  /* 0x0000004d3439723e */ /* 0x000fe20004807041 */
[----:B------:R-:W-:Y:S01]  /*e7c0*/  HADD2.F32 R60, -RZ, R61.H0_H0 ;  /* 0x2000003dff3c7230 */ /* 0x000fe20000004100 */
[----:B------:R-:W-:Y:S01]  /*e7d0*/  F2FP.SATFINITE.E4M3.F32.PACK_AB_MERGE_C R52, R159, R76, R67 ;  /* 0x0000004c9f34723e */ /* 0x000fe20004807043 */
        /* <DEDUP_REMOVED lines=10> */
[----:B------:R-:W-:-:S02]  /*e880*/  F2FP.F16.E4M3.UNPACK_B R64, R49.H1 ;  /* 0x00000031ff40723e */ /* 0x000fc400030006ff */
[----:B------:R-:W-:Y:S01]  /*e890*/  F2FP.F16.E4M3.UNPACK_B R67, R50.H1 ;  /* 0x00000032ff43723e */ /* 0x000fe200030006ff */
[-C--:B------:R-:W-:Y:S01]  /*e8a0*/  FFMA.FTZ R50, R65, R66.reuse, R72 ;  /* 0x0000004241327223 */ /* 0x080fe20000010048 */
[----:B------:R-:W-:Y:S01]  /*e8b0*/  F2FP.F16.E4M3.UNPACK_B R62, R45.H1 ;  /* 0x0000002dff3e723e */ /* 0x000fe200030006ff */
[----:B------:R-:W-:Y:S01]  /*e8c0*/  FFMA.FTZ R45, R63, R66, -R74 ;  /* 0x000000423f2d7223 */ /* 0x000fe2000001084a */
[----:B------:R-:W-:Y:S01]  /*e8d0*/  F2FP.F16.E4M3.UNPACK_B R48, R48.H1 ;  /* 0x00000030ff30723e */ /* 0x000fe200030006ff */
[----:B------:R-:W-:Y:S01]  /*e8e0*/  HADD2.F32 R63, -RZ, R64.H0_H0 ;  /* 0x20000040ff3f7230 */ /* 0x000fe20000004100 */
[----:B------:R-:W-:Y:S01]  /*e8f0*/  F2FP.F16.E4M3.UNPACK_B R77, R46 ;  /* 0x0000002eff4d723e */ /* 0x000fe200020006ff */
        /* <DEDUP_REMOVED lines=8> */
[----:B------:R-:W-:Y:S02]  /*e980*/  HADD2.F32 R72, -RZ, R67.H1_H1 ;  /* 0x30000043ff487230 */ /* 0x000fe40000004100 */
[----:B------:R-:W-:Y:S02]  /*e990*/  HADD2.F32 R62, -RZ, R62.H1_H1 ;  /* 0x3000003eff3e7230 */ /* 0x000fe40000004100 */
[----:B------:R-:W-:Y:S02]  /*e9a0*/  HADD2.F32 R67, -RZ, R48.H1_H1 ;  /* 0x30000030ff437230 */ /* 0x000fe40000004100 */
[----:B------:R-:W-:Y:S01]  /*e9b0*/  FFMA.FTZ R48, R49, R64, -R74 ;  /* 0x0000004031307223 */ /* 0x000fe2000001084a */
[----:B------:R-:W-:Y:S01]  /*e9c0*/  FMUL.FTZ R73, R65, R72 ;  /* 0x0000004841497220 */ /* 0x000fe20000410000 */
[----:B------:R-:W-:Y:S01]  /*e9d0*/  FFMA.FTZ R49, R63, R64, R66 ;  /* 0x000000403f317223 */ /* 0x000fe20000010042 */
[C---:B------:R-:W-:Y:S01]  /*e9e0*/  FMUL.FTZ R72, R62.reuse, R72 ;  /* 0x000000483e487220 */ /* 0x040fe20000410000 */
[----:B------:R-:W-:Y:S01]  /*e9f0*/  F2FP.F16.E4M3.UNPACK_B R66, R51 ;  /* 0x00000033ff42723e */ /* 0x000fe200020006ff */
[----:B------:R-:W-:Y:S01]  /*ea00*/  FFMA.FTZ R63, R62, R67, -R73 ;  /* 0x000000433e3f7223 */ /* 0x000fe20000010849 */
[----:B------:R-:W-:Y:S01]  /*ea10*/  F2FP.F16.E4M3.UNPACK_B R64, R47 ;  /* 0x0000002fff40723e */ /* 0x000fe200020006ff */
[----:B------:R-:W-:Y:S01]  /*ea20*/  FFMA.FTZ R62, R65, R67, R72 ;  /* 0x00000043413e7223 */ /* 0x000fe20000010048 */
[----:B------:R-:W-:Y:S01]  /*ea30*/  F2FP.F16.E4M3.UNPACK_B R74, R44 ;  /* 0x0000002cff4a723e */ /* 0x000fe200020006ff */
[----:B------:R-:W-:Y:S01]  /*ea40*/  HADD2.F32 R72, -RZ, R66.H0_H0 ;  /* 0x20000042ff487230 */ /* 0x000fe20000004100 */
[----:B------:R-:W-:Y:S01]  /*ea50*/  F2FP.F16.E4M3.UNPACK_B R67, R51.H1 ;  /* 0x00000033ff43723e */ /* 0x000fe200030006ff */
[----:B------:R-:W-:Y:S01]  /*ea60*/  HADD2.F32 R44, -RZ, R77.H0_H0 ;  /* 0x2000004dff2c7230 */ /* 0x000fe20000004100 */
[----:B------:R-:W-:Y:S01]  /*ea70*/  F2FP.F16.E4M3.UNPACK_B R47, R47.H1 ;  /* 0x0000002fff2f723e */ /* 0x000fe200030006ff */
[----:B------:R-:W-:Y:S01]  /*ea80*/  HADD2.F32 R51, -RZ, R64.H0_H0 ;  /* 0x20000040ff337230 */ /* 0x000fe20000004100 */
[----:B------:R-:W-:Y:S01]  /*ea90*/  F2FP.SATFINITE.E4M3.F32.PACK_AB_MERGE_C R48, R63, R48, RZ ;  /* 0x000000303f30723e */ /* 0x000fe200048070ff */
[----:B------:R-:W-:-:S02]  /*eaa0*/  HADD2.F32 R46, -RZ, R74.H0_H0 ;  /* 0x2000004aff2e7230 */ /* 0x000fc40000004100 */
[CC--:B------:R-:W-:Y:S01]  /*eab0*/  FMUL.FTZ R86, R72.reuse, R44.reuse ;  /* 0x0000002c48567220 */ /* 0x0c0fe20000410000 */
[----:B------:R-:W-:Y:S02]  /*eac0*/  HADD2.F32 R73, -RZ, R67.H0_H0 ;  /* 0x20000043ff497230 */ /* 0x000fe40000004100 */
[C---:B------:R-:W-:Y:S01]  /*ead0*/  FMUL.FTZ R79, R51.reuse, R44 ;  /* 0x0000002c334f7220 */ /* 0x040fe20000410000 */
[----:B------:R-:W-:Y:S02]  /*eae0*/  HADD2.F32 R84, -RZ, R78.H0_H0 ;  /* 0x2000004eff547230 */ /* 0x000fe40000004100 */
[-C--:B------:R-:W-:Y:S01]  /*eaf0*/  FFMA.FTZ R44, R51, R46.reuse, -R86 ;  /* 0x0000002e332c7223 */ /* 0x080fe20000010856 */
[----:B------:R-:W-:Y:S02]  /*eb00*/  HADD2.F32 R65, -RZ, R47.H0_H0 ;  /* 0x2000002fff417230 */ /* 0x000fe40000004100 */
[----:B------:R-:W-:Y:S01]  /*eb10*/  FFMA.FTZ R46, R72, R46, R79 ;  /* 0x0000002e482e7223 */ /* 0x000fe2000001004f */
[----:B------:R-:W-:-:S02]  /*eb20*/  HADD2.F32 R67, -RZ, R67.H1_H1 ;  /* 0x30000043ff437230 */ /* 0x000fc40000004100 */
[-C--:B------:R-:W-:Y:S01]  /*eb30*/  FMUL.FTZ R88, R73, R84.reuse ;  /* 0x0000005449587220 */ /* 0x080fe20000410000 */
[----:B------:R-:W-:Y:S02]  /*eb40*/  HADD2.F32 R78, -RZ, R78.H1_H1 ;  /* 0x3000004eff4e7230 */ /* 0x000fe40000004100 */
[----:B------:R-:W-:Y:S01]  /*eb50*/  FMUL.FTZ R84, R65, R84 ;  /* 0x0000005441547220 */ /* 0x000fe20000410000 */
[----:B------:R-:W-:Y:S01]  /*eb60*/  HADD2.F32 R47, -RZ, R47.H1_H1 ;  /* 0x3000002fff2f7230 */ /* 0x000fe20000004100 */
[----:B------:R-:W-:Y:S01]  /*eb70*/  F2FP.SATFINITE.E4M3.F32.PACK_AB_MERGE_C R49, R62, R49, RZ ;  /* 0x000000313e31723e */ /* 0x000fe200048070ff */
[----:B------:R-:W-:Y:S01]  /*eb80*/  HADD2.F32 R76, -RZ, R75.H0_H0 ;  /* 0x2000004bff4c7230 */ /* 0x000fe20000004100 */
[----:B------:R-:W-:Y:S01]  /*eb90*/  F2FP.SATFINITE.E4M3.F32.PACK_AB_MERGE_C R45, R45, R60, R48 ;  /* 0x0000003c2d2d723e */ /* 0x000fe20004807030 */
[----:B------:R-:W-:Y:S01]  /*eba0*/  HADD2.F32 R66, -RZ, R66.H1_H1 ;  /* 0x30000042ff427230 */ /* 0x000fe20000004100 */
[----:B------:R-:W-:Y:S01]  /*ebb0*/  F2FP.SATFINITE.E4M3.F32.PACK_AB_MERGE_C R49, R50, R61, R49 ;  /* 0x0000003d3231723e */ /* 0x000fe20004807031 */
[----:B------:R-:W-:-:S02]  /*ebc0*/  HADD2.F32 R77, -RZ, R77.H1_H1 ;  /* 0x3000004dff4d7230 */ /* 0x000fc40000004100 */
[----:B------:R-:W-:Y:S01]  /*ebd0*/  FFMA.FTZ R88, R65, R76, -R88 ;  /* 0x0000004c41587223 */ /* 0x000fe20000010858 */
[----:B------:R-:W-:Y:S02]  /*ebe0*/  HADD2.F32 R51, -RZ, R74.H1_H1 ;  /* 0x3000004aff337230 */ /* 0x000fe40000004100 */
[-C--:B------:R-:W-:Y:S01]  /*ebf0*/  FMUL.FTZ R74, R67, R78.reuse ;  /* 0x0000004e434a7220 */ /* 0x080fe20000410000 */
[----:B------:R-:W-:Y:S02]  /*ec00*/  HADD2.F32 R64, -RZ, R64.H1_H1 ;  /* 0x30000040ff407230 */ /* 0x000fe40000004100 */
[----:B------:R-:W-:Y:S01]  /*ec10*/  FMUL.FTZ R78, R47, R78 ;  /* 0x0000004e2f4e7220 */ /* 0x000fe20000410000 */
[----:B------:R-:W-:Y:S02]  /*ec20*/  HADD2.F32 R72, -RZ, R75.H1_H1 ;  /* 0x3000004bff487230 */ /* 0x000fe40000004100 */
[-C--:B------:R-:W-:Y:S01]  /*ec30*/  FMUL.FTZ R65, R66, R77.reuse ;  /* 0x0000004d42417220 */ /* 0x080fe20000410000 */
[----:B------:R-:W-:Y:S01]  /*ec40*/  FFMA.FTZ R84, R73, R76, R84 ;  /* 0x0000004c49547223 */ /* 0x000fe20000010054 */
[C---:B------:R-:W-:Y:S01]  /*ec50*/  FMUL.FTZ R77, R64.reuse, R77 ;  /* 0x0000004d404d7220 */ /* 0x040fe20000410000 */
[----:B------:R-:W-:Y:S01]  /*ec60*/  MOV R48, R58 ;  /* 0x0000003a00307202 */ /* 0x000fe20000000f00 */
[-C--:B------:R-:W-:Y:S01]  /*ec70*/  FFMA.FTZ R47, R47, R72.reuse, -R74 ;  /* 0x000000482f2f7223 */ /* 0x080fe2000001084a */
[----:B------:R-:W-:Y:S01]  /*ec80*/  FFMA.FTZ R67, R67, R72, R78 ;  /* 0x0000004843437223 */ /* 0x000fe2000001004e */
[-C--:B------:R-:W-:Y:S01]  /*ec90*/  FFMA.FTZ R65, R64, R51.reuse, -R65 ;  /* 0x0000003340417223 */ /* 0x080fe20000010841 */
[----:B------:R-:W-:Y:S01]  /*eca0*/  FFMA.FTZ R77, R66, R51, R77 ;  /* 0x00000033424d7223 */ /* 0x000fe2000001004d */
[----:B------:R-:W-:Y:S01]  /*ecb0*/  IMAD.MOV.U32 R50, RZ, RZ, R52 ;  /* 0x000000ffff327224 */ /* 0x000fe200078e0034 */
[----:B------:R-:W-:-:S02]  /*ecc0*/  F2FP.SATFINITE.E4M3.F32.PACK_AB_MERGE_C R47, R47, R88, RZ ;  /* 0x000000582f2f723e */ /* 0x000fc400048070ff */
[----:B------:R-:W-:Y:S02]  /*ecd0*/  F2FP.SATFINITE.E4M3.F32.PACK_AB_MERGE_C R67, R67, R84, RZ ;  /* 0x000000544343723e */ /* 0x000fe400048070ff */
[----:B------:R-:W-:Y:S01]  /*ece0*/  F2FP.SATFINITE.E4M3.F32.PACK_AB_MERGE_C R47, R65, R44, R47 ;  /* 0x0000002c412f723e */ /* 0x000fe2000480702f */
[----:B------:R-:W-:Y:S01]  /*ecf0*/  IMAD.MOV.U32 R44, RZ, RZ, R59 ;  /* 0x000000ffff2c7224 */ /* 0x000fe200078e003b */
[----:B------:R-:W-:Y:S01]  /*ed00*/  F2FP.SATFINITE.E4M3.F32.PACK_AB_MERGE_C R51, R77, R46, R67 ;  /* 0x0000002e4d33723e */ /* 0x000fe20004807043 */
[----:B------:R-:W-:-:S07]  /*ed10*/  IMAD.MOV.U32 R46, RZ, RZ, R57 ;  /* 0x000000ffff2e7224 */ /* 0x000fce00078e0039 */
.L_x_3556:
[----:B------:R-:W-:Y:S05]  /*ed20*/  BSYNC B2 ;  /* 0x0000000000027941 */ /* 0x000fea0003800000 */
.L_x_3555:
        /* <DEDUP_REMOVED lines=10> */
.L_x_3554:
[----:B------:R-:W-:Y:S05]  /*edd0*/  BSYNC B1 ;  /* 0x0000000000017941 */ /* 0x000fea0003800000 */
.L_x_3553:
[----:B------:R-:W-:-:S13]  /*ede0*/  ISETP.NE.AND P3, PT, R36, RZ, PT ;  /* 0x000000ff2400720c */ /* 0x000fda0003f65270 */
[----:B------:R-:W-:Y:S05]  /*edf0*/  @!P3 BRA `(.L_x_3507) ;  /* 0x0000001000d8b947 */ /* 0x000fea0003800000 */
[----:B-1--4-:R-:W3:Y:S01]  /*ee00*/  LDL R44, [R1+0x8] ;  /* 0x00000800012c7983 */ /* 0x012ee20000100800 */
[----:B------:R-:W-:Y:S01]  /*ee10*/  IADD3 R53, P3, P4, R118, R136, R29 ;  /* 0x0000008876357210 */ /* 0x000fe20007c7e01d */
[----:B------:R-:W-:Y:S01]  /*ee20*/  BSSY B1, `(.L_x_3557) ;  /* 0x00000f2000017945 */ /* 0x000fe20003800000 */
[----:B---3--:R-:W-:Y:S02]  /*ee30*/  LOP3.LUT P5, RZ, R44, 0x1, RZ, 0xc0, !PT ;  /* 0x000000012cff7812 */ /* 0x008fe400078ac0ff */
[----:B------:R-:W-:Y:S02]  /*ee40*/  IADD3.X R44, R4, R56, R32, P3, P4 ;  /* 0x00000038042c7210 */ /* 0x000fe40001fe8420 */
[----:B------:R-:W-:Y:S02]  /*ee50*/  SEL R162, R121, R162, !P5 ;  /* 0x000000a279a27207 */ /* 0x000fe40006800000 */
[----:B------:R-:W-:Y:S02]  /*ee60*/  IADD3 R52, P3, R53, R124, RZ ;  /* 0x0000007c35347210 */ /* 0x000fe40007f7e0ff */
[----:B------:R-:W-:-:S03]  /*ee70*/  SHF.R.S32.HI R45, RZ, 0x1f, R162 ;  /* 0x0000001fff2d7819 */ /* 0x000fc600000114a2 */
[----:B------:R-:W-:Y:S01]  /*ee80*/  IMAD.X R53, R44, 0x1, R125, P3 ;  /* 0x000000012c357824 */ /* 0x000fe200018e067d */
[----:B------:R-:W-:Y:S02]  /*ee90*/  LEA.HI R45, R45, R162, RZ, 0x5 ;  /* 0x000000a22d2d7211 */ /* 0x000fe400078f28ff */
[----:B------:R-:W-:Y:S02]  /*eea0*/  ISETP.GE.AND P3, PT, R6, R133, PT ;  /* 0x000000850600720c */ /* 0x000fe40003f66270 */
        /* <DEDUP_REMOVED lines=18> */
[--C-:B------:R-:W-:Y:S01]  /*efd0*/  SHF.R.U32.HI R75, RZ, 0x18, R69.reuse ;  /* 0x00000018ff4b7819 */ /* 0x100fe20000011645 */
[----:B------:R-:W-:Y:S01]  /*efe0*/  IMAD.MOV.U32 R60, RZ, RZ, R44 ;  /* 0x000000ffff3c7224 */ /* 0x000fe200078e002c */
[----:B------:R-:W-:Y:S01]  /*eff0*/  LOP3.LUT R58, R69, 0xff, RZ, 0xc0, !PT ;  /* 0x000000ff453a7812 */ /* 0x000fe200078ec0ff */
[----:B---3--:R-:W-:Y:S01]  /*f000*/  IMAD.MOV.U32 R61, RZ, RZ, R48 ;  /* 0x000000ffff3d7224 */ /* 0x008fe200078e0030 */
[----:B------:R-:W-:Y:S02]  /*f010*/  SHF.R.U32.HI R72, RZ, 0x10, R69 ;  /* 0x00000010ff487819 */ /* 0x000fe40000011645 */
[----:B------:R-:W-:Y:S01]  /*f020*/  MOV R54, R45 ;  /* 0x0000002d00367202 */ /* 0x000fe20000000f00 */
[----:B------:R-:W-:Y:S01]  /*f030*/  IMAD.SHL.U32 R45, R73, 0x100, RZ ;  /* 0x00000100492d7824 */ /* 0x000fe200078e00ff */
[----:B------:R-:W-:Y:S01]  /*f040*/  SHF.R.U32.HI R63, RZ, 0x8, R81 ;  /* 0x00000008ff3f7819 */ /* 0x000fe20000011651 */
[----:B------:R-:W-:Y:S01]  /*f050*/  IMAD.U32 R46, R72, 0x10000, RZ ;  /* 0x00010000482e7824 */ /* 0x000fe200078e00ff */
[----:B------:R-:W-:-:S02]  /*f060*/  SHF.R.U32.HI R65, RZ, 0x8, R83 ;  /* 0x00000008ff417819 */ /* 0x000fc40000011653 */
[--C-:B------:R-:W-:Y:S01]  /*f070*/  SHF.R.U32.HI R70, RZ, 0x18, R71.reuse ;  /* 0x00000018ff467819 */ /* 0x100fe20000011647 */
[----:B------:R-:W-:Y:S01]  /*f080*/  IMAD.SHL.U32 R63, R63, 0x100, RZ ;  /* 0x000001003f3f7824 */ /* 0x000fe200078e00ff */
[----:B------:R-:W-:Y:S01]  /*f090*/  LOP3.LUT R59, R71, 0xff, RZ, 0xc0, !PT ;  /* 0x000000ff473b7812 */ /* 0x000fe200078ec0ff */
[----:B------:R-:W-:Y:S01]  /*f0a0*/  IMAD.SHL.U32 R65, R65, 0x100, RZ ;  /* 0x0000010041417824 */ /* 0x000fe200078e00ff */
[--C-:B------:R-:W-:Y:S02]  /*f0b0*/  SHF.R.U32.HI R68, RZ, 0x8, R71.reuse ;  /* 0x00000008ff447819 */ /* 0x100fe40000011647 */
[----:B------:R-:W-:Y:S02]  /*f0c0*/  SHF.R.U32.HI R66, RZ, 0x10, R71 ;  /* 0x00000010ff427819 */ /* 0x000fe40000011647 */
[----:B------:R-:W-:Y:S01]  /*f0d0*/  PRMT R58, R75, 0x654, R58 ;  /* 0x000006544b3a7816 */ /* 0x000fe2000000003a */
[----:B------:R-:W-:Y:S01]  /*f0e0*/  IMAD.SHL.U32 R44, R68, 0x100, RZ ;  /* 0x00000100442c7824 */ /* 0x000fe200078e00ff */
[----:B------:R-:W-:-:S02]  /*f0f0*/  SHF.R.U32.HI R71, RZ, 0x18, R81 ;  /* 0x00000018ff477819 */ /* 0x000fc40000011651 */
[----:B------:R-:W-:Y:S02]  /*f100*/  LOP3.LUT R62, R81, 0xff, RZ, 0xc0, !PT ;  /* 0x000000ff513e7812 */ /* 0x000fe400078ec0ff */
[----:B------:R-:W-:Y:S02]  /*f110*/  LOP3.LUT R45, R58, 0xff00, R45, 0xf8, !PT ;  /* 0x0000ff003a2d7812 */ /* 0x000fe400078ef82d */
[----:B------:R-:W-:Y:S02]  /*f120*/  LOP3.LUT R64, R83, 0xff0000ff, RZ, 0xc0, !PT ;  /* 0xff0000ff53407812 */ /* 0x000fe400078ec0ff */
[----:B------:R-:W-:Y:S02]  /*f130*/  PRMT R62, R71, 0x654, R62 ;  /* 0x00000654473e7816 */ /* 0x000fe4000000003e */
[----:B------:R-:W-:Y:S02]  /*f140*/  PRMT R59, R70, 0x654, R59 ;  /* 0x00000654463b7816 */ /* 0x000fe4000000003b */
[----:B------:R-:W-:Y:S01]  /*f150*/  LOP3.LUT R46, R45, 0xff0000, R46, 0xf8, !PT ;  /* 0x00ff00002d2e7812 */ /* 0x000fe200078ef82e */
[----:B------:R-:W-:Y:S01]  /*f160*/  IMAD.U32 R45, R66, 0x10000, RZ ;  /* 0x00010000422d7824 */ /* 0x000fe200078e00ff */
[----:B------:R-:W-:-:S02]  /*f170*/  LOP3.LUT R48, R62, 0xff00, R63, 0xf8, !PT ;  /* 0x0000ff003e307812 */ /* 0x000fc400078ef83f */
[----:B------:R-:W-:Y:S02]  /*f180*/  LOP3.LUT R68, R64, 0xff00, R65, 0xf8, !PT ;  /* 0x0000ff0040447812 */ /* 0x000fe400078ef841 */
[----:B------:R-:W-:Y:S02]  /*f190*/  LOP3.LUT R44, R59, 0xff00, R44, 0xf8, !PT ;  /* 0x0000ff003b2c7812 */ /* 0x000fe400078ef82c */
[----:B------:R-:W-:Y:S02]  /*f1a0*/  F2FP.F16.E4M3.UNPACK_B R66, R155.H1 ;  /* 0x0000009bff42723e */ /* 0x000fe400030006ff */
[----:B------:R-:W-:Y:S02]  /*f1b0*/  F2FP.F16.E4M3.UNPACK_B R64, R61.H1 ;  /* 0x0000003dff40723e */ /* 0x000fe400030006ff */
[----:B------:R-:W-:Y:S02]  /*f1c0*/  F2FP.F16.E4M3.UNPACK_B R62, R60.H1 ;  /* 0x0000003cff3e723e */ /* 0x000fe400030006ff */
[----:B------:R-:W-:Y:S01]  /*f1d0*/  SHF.R.U32.HI R69, RZ, 0x10, R83 ;  /* 0x00000010ff457819 */ /* 0x000fe20000011653 */
[----:B------:R-:W-:Y:S01]  /*f1e0*/  HADD2.F32 R59, -RZ, R64.H0_H0 ;  /* 0x20000040ff3b7230 */ /* 0x000fe20000004100 */
[----:B------:R-:W-:Y:S01]  /*f1f0*/  LOP3.LUT R44, R44, 0xff0000, R45, 0xf8, !PT ;  /* 0x00ff00002c2c7812 */ /* 0x000fe200078ef82d */
[----:B------:R-:W-:Y:S01]  /*f200*/  HADD2.F32 R45, -RZ, R66.H0_H0 ;  /* 0x20000042ff2d7230 */ /* 0x000fe20000004100 */
[----:B------:R-:W-:Y:S01]  /*f210*/  F2FP.F16.E4M3.UNPACK_B R63, R153.H1 ;  /* 0x00000099ff3f723e */ /* 0x000fe200030006ff */
[----:B------:R-:W-:Y:S01]  /*f220*/  HADD2.F32 R58, -RZ, R62.H0_H0 ;  /* 0x2000003eff3a7230 */ /* 0x000fe20000004100 */
[----:B------:R-:W-:Y:S01]  /*f230*/  SHF.R.U32.HI R67, RZ, 0x10, R81 ;  /* 0x00000010ff437819 */ /* 0x000fe20000011651 */
[----:B------:R-:W-:-:S02]  /*f240*/  IMAD.U32 R69, R69, 0x10000, RZ ;  /* 0x0001000045457824 */ /* 0x000fc400078e00ff */
[-C--:B------:R-:W-:Y:S01]  /*f250*/  FMUL.FTZ R71, R59, R45.reuse ;  /* 0x0000002d3b477220 */ /* 0x080fe20000410000 */
[--C-:B------:R-:W-:Y:S01]  /*f260*/  HADD2.F32 R65, -RZ, R63.reuse.H0_H0 ;  /* 0x2000003fff417230 */ /* 0x100fe20000004100 */
[----:B------:R-:W-:Y:S01]  /*f270*/  SHF.L.U32 R67, R67, 0x10, RZ ;  /* 0x0000001043437819 */ /* 0x000fe200000006ff */
[----:B------:R-:W-:Y:S01]  /*f280*/  FMUL.FTZ R70, R58, R45 ;  /* 0x0000002d3a467220 */ /* 0x000fe20000410000 */
[----:B------:R-:W-:Y:S01]  /*f290*/  LOP3.LUT R45, R68, 0xff0000, R69, 0xf8, !PT ;  /* 0x00ff0000442d7812 */ /* 0x000fe200078ef845 */
[----:B------:R-:W-:Y:S01]  /*f2a0*/  HADD2.F32 R68, -RZ, R63.H1_H1 ;  /* 0x3000003fff447230 */ /* 0x000fe20000004100 */
[----:B------:R-:W-:Y:S01]  /*f2b0*/  LOP3.LUT R48, R48, 0xff0000, R67, 0xf8, !PT ;  /* 0x00ff000030307812 */ /* 0x000fe200078ef843 */
[-C--:B------:R-:W-:Y:S01]  /*f2c0*/  FFMA.FTZ R58, R58, R65.reuse, -R71 ;  /* 0x000000413a3a7223 */ /* 0x080fe20000010847 */
[----:B------:R-:W-:Y:S01]  /*f2d0*/  FFMA.FTZ R59, R59, R65, R70 ;  /* 0x000000413b3b7223 */ /* 0x000fe20000010046 */
[----:B------:R-:W-:Y:S01]  /*f2e0*/  HADD2.F32 R66, -RZ, R66.H1_H1 ;  /* 0x30000042ff427230 */ /* 0x000fe20000004100 */
[----:B------:R-:W-:Y:S01]  /*f2f0*/  F2FP.F16.E4M3.UNPACK_B R155, R155 ;  /* 0x0000009bff9b723e */ /* 0x000fe200020006ff */
[----:B------:R-:W-:Y:S01]  /*f300*/  HADD2.F32 R63, -RZ, R62.H1_H1 ;  /* 0x3000003eff3f7230 */ /* 0x000fe20000004100 */
[----:B------:R-:W-:Y:S01]  /*f310*/  F2FP.F16.E4M3.UNPACK_B R65, R61 ;  /* 0x0000003dff41723e */ /* 0x000fe200020006ff */
[----:B------:R-:W-:Y:S01]  /*f320*/  HADD2.F32 R67, -RZ, R64.H1_H1 ;  /* 0x30000040ff437230 */ /* 0x000fe20000004100 */
[----:B------:R-:W-:Y:S01]  /*f330*/  F2FP.F16.E4M3.UNPACK_B R64, R60 ;  /* 0x0000003cff40723e */ /* 0x000fe200020006ff */
[----:B------:R-:W-:Y:S01]  /*f340*/  HADD2.F32 R69, -RZ, R155.H0_H0 ;  /* 0x2000009bff457230 */ /* 0x000fe20000004100 */
[----:B------:R-:W-:Y:S01]  /*f350*/  F2FP.F16.E4M3.UNPACK_B R153, R153 ;  /* 0x00000099ff99723e */ /* 0x000fe200020006ff */
[-C--:B------:R-:W-:Y:S01]  /*f360*/  FMUL.FTZ R70, R63, R66.reuse ;  /* 0x000000423f467220 */ /* 0x080fe20000410000 */
[----:B------:R-:W-:Y:S01]  /*f370*/  FMUL.FTZ R60, R67, R66 ;  /* 0x00000042433c7220 */ /* 0x000fe20000410000 */
[----:B------:R-:W-:-:S02]  /*f380*/  HADD2.F32 R66, -RZ, R65.H0_H0 ;  /* 0x20000041ff427230 */ /* 0x000fc40000004100 */
[--C-:B------:R-:W-:Y:S02]  /*f390*/  HADD2.F32 R62, -RZ, R64.reuse.H0_H0 ;  /* 0x20000040ff3e7230 */ /* 0x100fe40000004100 */
[-C--:B------:R-:W-:Y:S01]  /*f3a0*/  FFMA.FTZ R61, R63, R68.reuse, -R60 ;  /* 0x000000443f3d7223 */ /* 0x080fe2000001083c */
[----:B------:R-:W-:Y:S02]  /*f3b0*/  HADD2.F32 R63, -RZ, R153.H0_H0 ;  /* 0x20000099ff3f7230 */ /* 0x000fe40000004100 */
[-C--:B------:R-:W-:Y:S01]  /*f3c0*/  FMUL.FTZ R71, R66, R69.reuse ;  /* 0x0000004542477220 */ /* 0x080fe20000410000 */
[----:B------:R-:W-:Y:S01]  /*f3d0*/  FFMA.FTZ R60, R67, R68, R70 ;  /* 0x00000044433c7223 */ /* 0x000fe20000010046 */
[C---:B------:R-:W-:Y:S01]  /*f3e0*/  FMUL.FTZ R69, R62.reuse, R69 ;  /* 0x000000453e457220 */ /* 0x040fe20000410000 */
[----:B------:R-:W-:Y:S02]  /*f3f0*/  HADD2.F32 R155, -RZ, R155.H1_H1 ;  /* 0x3000009bff9b7230 */ /* 0x000fe40000004100 */
[----:B------:R-:W-:Y:S01]  /*f400*/  FFMA.FTZ R62, R62, R63, -R71 ;  /* 0x0000003f3e3e7223 */ /* 0x000fe20000010847 */
[----:B------:R-:W-:Y:S01]  /*f410*/  HADD2.F32 R67, -RZ, R65.H1_H1 ;  /* 0x30000041ff437230 */ /* 0x000fe20000004100 */
[----:B------:R-:W-:Y:S01]  /*f420*/  F2FP.F16.E4M3.UNPACK_B R71, R154.H1 ;  /* 0x0000009aff47723e */ /* 0x000fe200030006ff */
[----:B------:R-:W-:Y:S01]  /*f430*/  HADD2.F32 R64, -RZ, R64.H1_H1 ;  /* 0x30000040ff407230 */ /* 0x000fe20000004100 */
[----:B------:R-:W-:Y:S01]  /*f440*/  F2FP.F16.E4M3.UNPACK_B R68, R50.H1 ;  /* 0x00000032ff44723e */ /* 0x000fe200030006ff */
[----:B------:R-:W-:-:S02]  /*f450*/  HADD2.F32 R153, -RZ, R153.H1_H1 ;  /* 0x30000099ff997230 */ /* 0x000fc40000004100 */
[----:B------:R-:W-:Y:S01]  /*f460*/  FFMA.FTZ R63, R66, R63, R69 ;  /* 0x0000003f423f7223 */ /* 0x000fe20000010045 */
[CC--:B------:R-:W-:Y:S01]  /*f470*/  FMUL.FTZ R65, R67.reuse, R155.reuse ;  /* 0x0000009b43417220 */ /* 0x0c0fe20000410000 */
[C---:B------:R-:W-:Y:S01]  /*f480*/  FMUL.FTZ R72, R64.reuse, R155 ;  /* 0x0000009b40487220 */ /* 0x040fe20000410000 */
[----:B------:R-:W-:Y:S01]  /*f490*/  F2FP.F16.E4M3.UNPACK_B R70, R150.H1 ;  /* 0x00000096ff46723e */ /* 0x000fe200030006ff */
[----:B------:R-:W-:Y:S01]  /*f4a0*/  HADD2.F32 R74, -RZ, R71.H0_H0 ;  /* 0x20000047ff4a7230 */ /* 0x000fe20000004100 */
[----:B------:R-:W-:Y:S01]  /*f4b0*/  F2FP.F16.E4M3.UNPACK_B R66, R57.H1 ;  /* 0x00000039ff42723e */ /* 0x000fe200030006ff */
[----:B------:R-:W-:Y:S02]  /*f4c0*/  HADD2.F32 R69, -RZ, R68.H0_H0 ;  /* 0x20000044ff457230 */ /* 0x000fe40000004100 */
[-C--:B------:R-:W-:Y:S01]  /*f4d0*/  FFMA.FTZ R65, R64, R153.reuse, -R65 ;  /* 0x0000009940417223 */ /* 0x080fe20000010841 */
[----:B------:R-:W-:Y:S01]  /*f4e0*/  FFMA.FTZ R64, R67, R153, R72 ;  /* 0x0000009943407223 */ /* 0x000fe20000010048 */
[----:B------:R-:W-:Y:S01]  /*f4f0*/  HADD2.F32 R72, -RZ, R70.H0_H0 ;  /* 0x20000046ff487230 */ /* 0x000fe20000004100 */
[----:B------:R-:W-:Y:S01]  /*f500*/  F2FP.F16.E4M3.UNPACK_B R154, R154 ;  /* 0x0000009aff9a723e */ /* 0x000fe200020006ff */
[----:B------:R-:W-:-:S02]  /*f510*/  HADD2.F32 R67, -RZ, R66.H0_H0 ;  /* 0x20000042ff437230 */ /* 0x000fc40000004100 */
[-C--:B------:R-:W-:Y:S01]  /*f520*/  FMUL.FTZ R76, R69, R74.reuse ;  /* 0x0000004a454c7220 */ /* 0x080fe20000410000 */
[----:B------:R-:W-:Y:S01]  /*f530*/  HADD2.F32 R71, -RZ, R71.H1_H1 ;  /* 0x30000047ff477230 */ /* 0x000fe20000004100 */
[----:B------:R-:W-:Y:S01]  /*f540*/  F2FP.F16.E4M3.UNPACK_B R57, R57 ;  /* 0x00000039ff39723e */ /* 0x000fe200020006ff */
[----:B------:R-:W-:Y:S02]  /*f550*/  HADD2.F32 R68, -RZ, R68.H1_H1 ;  /* 0x30000044ff447230 */ /* 0x000fe40000004100 */
[C---:B------:R-:W-:Y:S01]  /*f560*/  FMUL.FTZ R74, R67.reuse, R74 ;  /* 0x0000004a434a7220 */ /* 0x040fe20000410000 */
[----:B------:R-:W-:Y:S01]  /*f570*/  FFMA.FTZ R76, R67, R72, -R76 ;  /* 0x00000048434c7223 */ /* 0x000fe2000001084c */
[----:B------:R-:W-:Y:S01]  /*f580*/  HADD2.F32 R66, -RZ, R66.H1_H1 ;  /* 0x30000042ff427230 */ /* 0x000fe20000004100 */
[----:B------:R-:W-:Y:S01]  /*f590*/  F2FP.F16.E4M3.UNPACK_B R150, R150 ;  /* 0x00000096ff96723e */ /* 0x000fe200020006ff */
[----:B------:R-:W-:Y:S02]  /*f5a0*/  HADD2.F32 R67, -RZ, R70.H1_H1 ;  /* 0x30000046ff437230 */ /* 0x000fe40000004100 */
[-C--:B------:R-:W-:Y:S01]  /*f5b0*/  FMUL.FTZ R73, R68, R71.reuse ;  /* 0x0000004744497220 */ /* 0x080fe20000410000 */
[----:B------:R-:W-:Y:S01]  /*f5c0*/  FFMA.FTZ R74, R69, R72, R74 ;  /* 0x00000048454a7223 */ /* 0x000fe2000001004a */
[----:B------:R-:W-:Y:S01]  /*f5d0*/  FMUL.FTZ R71, R66, R71 ;  /* 0x0000004742477220 */ /* 0x000fe20000410000 */
[----:B------:R-:W-:-:S02]  /*f5e0*/  HADD2.F32 R69, -RZ, R154.H0_H0 ;  /* 0x2000009aff457230 */ /* 0x000fc40000004100 */
[-C--:B------:R-:W-:Y:S01]  /*f5f0*/  FFMA.FTZ R73, R66, R67.reuse, -R73 ;  /* 0x0000004342497223 */ /* 0x080fe20000010849 */
[----:B------:R-:W-:Y:S01]  /*f600*/  F2FP.F16.E4M3.UNPACK_B R66, R50 ;  /* 0x00000032ff42723e */ /* 0x000fe200020006ff */
[----:B------:R-:W-:Y:S01]  /*f610*/  FFMA.FTZ R75, R68, R67, R71 ;  /* 0x00000043444b7223 */ /* 0x000fe20000010047 */
[--C-:B------:R-:W-:Y:S01]  /*f620*/  HADD2.F32 R50, -RZ, R57.reuse.H0_H0 ;  /* 0x20000039ff327230 */ /* 0x100fe20000004100 */
[----:B------:R-:W-:Y:S01]  /*f630*/  F2FP.SATFINITE.E4M3.F32.PACK_AB_MERGE_C R58, R61, R58, RZ ;  /* 0x0000003a3d3a723e */ /* 0x000fe200048070ff */
[----:B------:R-:W-:Y:S01]  /*f640*/  HADD2.F32 R154, -RZ, R154.H1_H1 ;  /* 0x3000009aff9a7230 */ /* 0x000fe20000004100 */
[----:B------:R-:W-:Y:S01]  /*f650*/  F2FP.SATFINITE.E4M3.F32.PACK_AB_MERGE_C R60, R60, R59, RZ ;  /* 0x0000003b3c3c723e */ /* 0x000fe200048070ff */
[----:B------:R-:W-:Y:S02]  /*f660*/  HADD2.F32 R67, -RZ, R66.H0_H0 ;  /* 0x20000042ff437230 */ /* 0x000fe40000004100 */
[----:B------:R-:W-:Y:S01]  /*f670*/  FMUL.FTZ R70, R50, R69 ;  /* 0x0000004532467220 */ /* 0x000fe20000410000 */
[----:B------:R-:W-:Y:S01]  /*f680*/  HADD2.F32 R57, -RZ, R57.H1_H1 ;  /* 0x30000039ff397230 */ /* 0x000fe20000004100 */
[----:B------:R-:W-:Y:S01]  /*f690*/  F2FP.SATFINITE.E4M3.F32.PACK_AB_MERGE_C R59, R65, R62, R58 ;  /* 0x0000003e413b723e */ /* 0x000fe2000480703a */
[----:B------:R-:W-:-:S02]  /*f6a0*/  HADD2.F32 R68, -RZ, R150.H0_H0 ;  /* 0x20000096ff447230 */ /* 0x000fc40000004100 */
[----:B------:R-:W-:Y:S01]  /*f6b0*/  FMUL.FTZ R71, R67, R69 ;  /* 0x0000004543477220 */ /* 0x000fe20000410000 */
[----:B------:R-:W-:Y:S02]  /*f6c0*/  HADD2.F32 R66, -RZ, R66.H1_H1 ;  /* 0x30000042ff427230 */ /* 0x000fe40000004100 */
[----:B------:R-:W-:Y:S01]  /*f6d0*/  FMUL.FTZ R69, R57, R154 ;  /* 0x0000009a39457220 */ /* 0x000fe20000410000 */
[----:B------:R-:W-:Y:S01]  /*f6e0*/  HADD2.F32 R150, -RZ, R150.H1_H1 ;  /* 0x30000096ff967230 */ /* 0x000fe20000004100 */
[----:B------:R-:W-:Y:S01]  /*f6f0*/  F2FP.F16.E4M3.UNPACK_B R62, R48 ;  /* 0x00000030ff3e723e */ /* 0x000fe200020006ff */
[----:B------:R-:W-:Y:S01]  /*f700*/  FFMA.FTZ R71, R50, R68, -R71 ;  /* 0x0000004432477223 */ /* 0x000fe20000010847 */
[C---:B------:R-:W-:Y:S01]  /*f710*/  FMUL.FTZ R72, R66.reuse, R154 ;  /* 0x0000009a42487220 */ /* 0x040fe20000410000 */
[----:B------:R-:W-:Y:S01]  /*f720*/  F2FP.F16.E4M3.UNPACK_B R61, R54 ;  /* 0x00000036ff3d723e */ /* 0x000fe200020006ff */
[----:B------:R-:W-:Y:S01]  /*f730*/  FFMA.FTZ R69, R66, R150, R69 ;  /* 0x0000009642457223 */ /* 0x000fe20000010045 */
[----:B------:R-:W-:Y:S01]  /*f740*/  F2FP.F16.E4M3.UNPACK_B R66, R49 ;  /* 0x00000031ff42723e */ /* 0x000fe200020006ff */
[----:B------:R-:W-:Y:S01]  /*f750*/  FFMA.FTZ R50, R67, R68, R70 ;  /* 0x0000004443327223 */ /* 0x000fe20000010046 */
[----:B------:R-:W-:Y:S01]  /*f760*/  F2FP.SATFINITE.E4M3.F32.PACK_AB_MERGE_C R58, R64, R63, R60 ;  /* 0x0000003f403a723e */ /* 0x000fe2000480703c */
[----:B------:R-:W-:Y:S01]  /*f770*/  HADD2.F32 R67, -RZ, R62.H0_H0 ;  /* 0x2000003eff437230 */ /* 0x000fe20000004100 */
[----:B------:R-:W-:Y:S01]  /*f780*/  F2FP.SATFINITE.E4M3.F32.PACK_AB_MERGE_C R74, R75, R74, RZ ;  /* 0x0000004a4b4a723e */ /* 0x000fe200048070ff */
[----:B------:R-:W-:Y:S01]  /*f790*/  HADD2.F32 R63, -RZ, R66.H0_H0 ;  /* 0x20000042ff3f7230 */ /* 0x000fe20000004100 */
[----:B------:R-:W-:Y:S01]  /*f7a0*/  F2FP.F16.E4M3.UNPACK_B R64, R46 ;  /* 0x0000002eff40723e */ /* 0x000fe200020006ff */
[----:B------:R-:W-:Y:S01]  /*f7b0*/  HADD2.F32 R60, -RZ, R61.H0_H0 ;  /* 0x2000003dff3c7230 */ /* 0x000fe20000004100 */
[----:B------:R-:W-:Y:S01]  /*f7c0*/  F2FP.SATFINITE.E4M3.F32.PACK_AB_MERGE_C R50, R69, R50, R74 ;  /* 0x000000324532723e */ /* 0x000fe2000480704a */
[----:B------:R-:W-:Y:S01]  /*f7d0*/  FFMA.FTZ R72, R57, R150, -R72 ;  /* 0x0000009639487223 */ /* 0x000fe20000010848 */
[----:B------:R-:W-:Y:S01]  /*f7e0*/  FMUL.FTZ R69, R63, R67 ;  /* 0x000000433f457220 */ /* 0x000fe20000410000 */
[----:B------:R-:W-:-:S02]  /*f7f0*/  HADD2.F32 R65, -RZ, R64.H0_H0 ;  /* 0x20000040ff417230 */ /* 0x000fc40000004100 */
[C---:B------:R-:W-:Y:S01]  /*f800*/  FMUL.FTZ R68, R60.reuse, R67 ;  /* 0x000000433c447220 */ /* 0x040fe20000410000 */
[----:B------:R-:W-:Y:S01]  /*f810*/  HADD2.F32 R67, -RZ, R62.H1_H1 ;  /* 0x3000003eff437230 */ /* 0x000fe20000004100 */
[----:B------:R-:W-:Y:S01]  /*f820*/  F2FP.SATFINITE.E4M3.F32.PACK_AB_MERGE_C R57, R73, R76, RZ ;  /* 0x0000004c4939723e */ /* 0x000fe200048070ff */
[----:B------:R-:W-:Y:S02]  /*f830*/  HADD2.F32 R66, -RZ, R66.H1_H1 ;  /* 0x30000042ff427230 */ /* 0x000fe40000004100 */
[----:B------:R-:W-:Y:S01]  /*f840*/  FFMA.FTZ R60, R60, R65, -R69 ;  /* 0x000000413c3c7223 */ /* 0x000fe20000010845 */
[----:B------:R-:W-:Y:S01]  /*f850*/  HADD2.F32 R62, -RZ, R61.H1_H1 ;  /* 0x3000003dff3e7230 */ /* 0x000fe20000004100 */
[----:B------:R-:W-:Y:S01]  /*f860*/  F2FP.SATFINITE.E4M3.F32.PACK_AB_MERGE_C R57, R72, R71, R57 ;  /* 0x000000474839723e */ /* 0x000fe20004807039 */
[----:B------:R-:W-:Y:S01]  /*f870*/  FFMA.FTZ R61, R63, R65, R68 ;  /* 0x000000413f3d7223 */ /* 0x000fe20000010044 */
[----:B------:R-:W-:Y:S02]  /*f880*/  HADD2.F32 R65, -RZ, R64.H1_H1 ;  /* 0x30000040ff417230 */ /* 0x000fe40000004100 */
[-C--:B------:R-:W-:Y:S01]  /*f890*/  FMUL.FTZ R69, R66, R67.reuse ;  /* 0x0000004342457220 */ /* 0x080fe20000410000 */
[----:B------:R-:W-:Y:S01]  /*f8a0*/  FMUL.FTZ R71, R62, R67 ;  /* 0x000000433e477220 */ /* 0x000fe20000410000 */
[----:B------:R-:W-:-:S02]  /*f8b0*/  F2FP.F16.E4M3.UNPACK_B R63, R49.H1 ;  /* 0x00000031ff3f723e */ /* 0x000fc400030006ff */
[----:B------:R-:W-:Y:S01]  /*f8c0*/  F2FP.F16.E4M3.UNPACK_B R67, R48.H1 ;  /* 0x00000030ff43723e */ /* 0x000fe200030006ff */
[-C--:B------:R-:W-:Y:S01]  /*f8d0*/  FFMA.FTZ R49, R62, R65.reuse, -R69 ;  /* 0x000000413e317223 */ /* 0x080fe20000010845 */
[----:B------:R-:W-:Y:S01]  /*f8e0*/  F2FP.F16.E4M3.UNPACK_B R54, R54.H1 ;  /* 0x00000036ff36723e */ /* 0x000fe200030006ff */
[----:B------:R-:W-:Y:S01]  /*f8f0*/  HADD2.F32 R64, -RZ, R63.H0_H0 ;  /* 0x2000003fff407230 */ /* 0x000fe20000004100 */
[----:B------:R-:W-:Y:S01]  /*f900*/  F2FP.F16.E4M3.UNPACK_B R46, R46.H1 ;  /* 0x0000002eff2e723e */ /* 0x000fe200030006ff */
[----:B------:R-:W-:Y:S02]  /*f910*/  HADD2.F32 R69, -RZ, R67.H0_H0 ;  /* 0x20000043ff457230 */ /* 0x000fe40000004100 */
[----:B------:R-:W-:Y:S01]  /*f920*/  FFMA.FTZ R48, R66, R65, R71 ;  /* 0x0000004142307223 */ /* 0x000fe20000010047 */
[----:B------:R-:W-:Y:S01]  /*f930*/  HADD2.F32 R62, -RZ, R54.H0_H0 ;  /* 0x20000036ff3e7230 */ /* 0x000fe20000004100 */
[----:B------:R-:W-:Y:S01]  /*f940*/  F2FP.F16.E4M3.UNPACK_B R68, R45 ;  /* 0x0000002dff44723e */ /* 0x000fe200020006ff */
        /* <DEDUP_REMOVED lines=13> */
[-C--:B------:R-:W-:Y:S01]  /*fa20*/  FFMA.FTZ R74, R63, R66.reuse, R64 ;  /* 0x000000423f4a7223 */ /* 0x080fe20000010040 */
[-C--:B------:R-:W-:Y:S01]  /*fa30*/  F2FP.F16.E4M3.UNPACK_B R63, R51.reuse.H1 ;  /* 0x00000033ff3f723e */ /* 0x080fe200030006ff */
[----:B------:R-:W-:Y:S01]  /*fa40*/  HADD2.F32 R71, -RZ, R69.H0_H0 ;  /* 0x20000045ff477230 */ /* 0x000fe20000004100 */
[----:B------:R-:W-:Y:S01]  /*fa50*/  F2FP.F16.E4M3.UNPACK_B R62, R51 ;  /* 0x00000033ff3e723e */ /* 0x000fe200020006ff */
[----:B------:R-:W-:Y:S01]  /*fa60*/  FFMA.FTZ R75, R54, R66, -R75 ;  /* 0x00000042364b7223 */ /* 0x000fe2000001084b */
[----:B------:R-:W-:Y:S01]  /*fa70*/  F2FP.F16.E4M3.UNPACK_B R47, R47.H1 ;  /* 0x0000002fff2f723e */ /* 0x000fe200030006ff */
[----:B------:R-:W-:Y:S01]  /*fa80*/  HADD2.F32 R70, -RZ, R68.H0_H0 ;  /* 0x20000044ff467230 */ /* 0x000fe20000004100 */
[-C--:B------:R-:W-:Y:S01]  /*fa90*/  F2FP.F16.E4M3.UNPACK_B R45, R44.reuse ;  /* 0x0000002cff2d723e */ /* 0x080fe200020006ff */
[----:B------:R-:W-:Y:S01]  /*faa0*/  HADD2.F32 R64, -RZ, R62.H0_H0 ;  /* 0x2000003eff407230 */ /* 0x000fe20000004100 */
[----:B------:R-:W-:Y:S01]  /*fab0*/  F2FP.F16.E4M3.UNPACK_B R65, R44.H1 ;  /* 0x0000002cff41723e */ /* 0x000fe200030006ff */
[----:B------:R-:W-:Y:S01]  /*fac0*/  HADD2.F32 R44, -RZ, R63.H0_H0 ;  /* 0x2000003fff2c7230 */ /* 0x000fe20000004100 */
[----:B------:R-:W-:Y:S01]  /*fad0*/  F2FP.SATFINITE.E4M3.F32.PACK_AB_MERGE_C R72, R75, R72, RZ ;  /* 0x000000484b48723e */ /* 0x000fe200048070ff */
[----:B------:R-:W-:-:S02]  /*fae0*/  HADD2.F32 R54, -RZ, R47.H0_H0 ;  /* 0x2000002fff367230 */ /* 0x000fc40000004100 */
[----:B------:R-:W-:Y:S01]  /*faf0*/  FMUL.FTZ R76, R64, R70 ;  /* 0x00000046404c7220 */ /* 0x000fe20000410000 */
[----:B------:R-:W-:Y:S02]  /*fb00*/  HADD2.F32 R67, -RZ, R65.H0_H0 ;  /* 0x20000041ff437230 */ /* 0x000fe40000004100 */
[-C--:B------:R-:W-:Y:S01]  /*fb10*/  FMUL.FTZ R79, R44, R71.reuse ;  /* 0x000000472c4f7220 */ /* 0x080fe20000410000 */
[----:B------:R-:W-:Y:S02]  /*fb20*/  HADD2.F32 R51, -RZ, R46.H0_H0 ;  /* 0x2000002eff337230 */ /* 0x000fe40000004100 */
[C---:B------:R-:W-:Y:S01]  /*fb30*/  FMUL.FTZ R71, R54.reuse, R71 ;  /* 0x0000004736477220 */ /* 0x040fe20000410000 */
[----:B------:R-:W-:Y:S02]  /*fb40*/  HADD2.F32 R66, -RZ, R45.H0_H0 ;  /* 0x2000002dff427230 */ /* 0x000fe40000004100 */
[----:B------:R-:W-:Y:S01]  /*fb50*/  FFMA.FTZ R79, R54, R67, -R79 ;  /* 0x00000043364f7223 */ /* 0x000fe2000001084f */
[----:B------:R-:W-:-:S02]  /*fb60*/  HADD2.F32 R63, -RZ, R63.H1_H1 ;  /* 0x3000003fff3f7230 */ /* 0x000fc40000004100 */
[C---:B------:R-:W-:Y:S01]  /*fb70*/  FMUL.FTZ R77, R51.reuse, R70 ;  /* 0x00000046334d7220 */ /* 0x040fe20000410000 */
[----:B------:R-:W-:Y:S02]  /*fb80*/  HADD2.F32 R54, -RZ, R69.H1_H1 ;  /* 0x30000045ff367230 */ /* 0x000fe40000004100 */
[-C--:B------:R-:W-:Y:S01]  /*fb90*/  FFMA.FTZ R76, R51, R66.reuse, -R76 ;  /* 0x00000042334c7223 */ /* 0x080fe2000001084c */
[----:B------:R-:W-:Y:S02]  /*fba0*/  HADD2.F32 R47, -RZ, R47.H1_H1 ;  /* 0x3000002fff2f7230 */ /* 0x000fe40000004100 */
[----:B------:R-:W-:Y:S01]  /*fbb0*/  FFMA.FTZ R77, R64, R66, R77 ;  /* 0x00000042404d7223 */ /* 0x000fe2000001004d */
[----:B------:R-:W-:Y:S01]  /*fbc0*/  FFMA.FTZ R71, R44, R67, R71 ;  /* 0x000000432c477223 */ /* 0x000fe20000010047 */
[----:B------:R-:W-:Y:S02]  /*fbd0*/  HADD2.F32 R62, -RZ, R62.H1_H1 ;  /* 0x3000003eff3e7230 */ /* 0x000fe40000004100 */
[----:B------:R-:W-:Y:S01]  /*fbe0*/  FMUL.FTZ R64, R63, R54 ;  /* 0x000000363f407220 */ /* 0x000fe20000410000 */
[----:B------:R-:W-:-:S02]  /*fbf0*/  HADD2.F32 R51, -RZ, R68.H1_H1 ;  /* 0x30000044ff337230 */ /* 0x000fc40000004100 */
[C---:B------:R-:W-:Y:S01]  /*fc00*/  FMUL.FTZ R54, R47.reuse, R54 ;  /* 0x000000362f367220 */ /* 0x040fe20000410000 */
[----:B------:R-:W-:Y:S01]  /*fc10*/  HADD2.F32 R46, -RZ, R46.H1_H1 ;  /* 0x3000002eff2e7230 */ /* 0x000fe20000004100 */
[----:B------:R-:W-:Y:S01]  /*fc20*/  F2FP.SATFINITE.E4M3.F32.PACK_AB_MERGE_C R73, R74, R73, RZ ;  /* 0x000000494a49723e */ /* 0x000fe200048070ff */
[----:B------:R-:W-:Y:S02]  /*fc30*/  HADD2.F32 R44, -RZ, R65.H1_H1 ;  /* 0x30000041ff2c7230 */ /* 0x000fe40000004100 */
[-C--:B------:R-:W-:Y:S01]  /*fc40*/  FMUL.FTZ R65, R62, R51.reuse ;  /* 0x000000333e417220 */ /* 0x080fe20000410000 */
[----:B------:R-:W-:Y:S02]  /*fc50*/  HADD2.F32 R45, -RZ, R45.H1_H1 ;  /* 0x3000002dff2d7230 */ /* 0x000fe40000004100 */
[C---:B------:R-:W-:Y:S01]  /*fc60*/  FMUL.FTZ R51, R46.reuse, R51 ;  /* 0x000000332e337220 */ /* 0x040fe20000410000 */
[-C--:B------:R-:W-:Y:S01]  /*fc70*/  FFMA.FTZ R64, R47, R44.reuse, -R64 ;  /* 0x0000002c2f407223 */ /* 0x080fe20000010840 */
[----:B------:R-:W-:Y:S01]  /*fc80*/  FFMA.FTZ R54, R63, R44, R54 ;  /* 0x0000002c3f367223 */ /* 0x000fe20000010036 */
[-C--:B------:R-:W-:Y:S01]  /*fc90*/  FFMA.FTZ R65, R46, R45.reuse, -R65 ;  /* 0x0000002d2e417223 */ /* 0x080fe20000010841 */
[----:B------:R-:W-:Y:S01]  /*fca0*/  FFMA.FTZ R62, R62, R45, R51 ;  /* 0x0000002d3e3e7223 */ /* 0x000fe20000010033 */
[----:B------:R-:W-:Y:S01]  /*fcb0*/  F2FP.SATFINITE.E4M3.F32.PACK_AB_MERGE_C R45, R49, R60, R72 ;  /* 0x0000003c312d723e */ /* 0x000fe20004807048 */
[----:B------:R-:W-:Y:S01]  /*fcc0*/  IMAD.MOV.U32 R44, RZ, RZ, R59 ;  /* 0x000000ffff2c7224 */ /* 0x000fe200078e003b */
[----:B------:R-:W-:Y:S01]  /*fcd0*/  F2FP.SATFINITE.E4M3.F32.PACK_AB_MERGE_C R64, R64, R79, RZ ;  /* 0x0000004f4040723e */ /* 0x000fe200048070ff */
[----:B------:R-:W-:Y:S01]  /*fce0*/  IMAD.MOV.U32 R46, RZ, RZ, R57 ;  /* 0x000000ffff2e7224 */ /* 0x000fe200078e0039 */
[----:B------:R-:W-:-:S02]  /*fcf0*/  F2FP.SATFINITE.E4M3.F32.PACK_AB_MERGE_C R54, R54, R71, RZ ;  /* 0x000000473636723e */ /* 0x000fc400048070ff */
[----:B------:R-:W-:Y:S01]  /*fd00*/  F2FP.SATFINITE.E4M3.F32.PACK_AB_MERGE_C R49, R48, R61, R73 ;  /* 0x0000003d3031723e */ /* 0x000fe20004807049 */
[----:B------:R-:W-:Y:S01]  /*fd10*/  IMAD.MOV.U32 R48, RZ, RZ, R58 ;  /* 0x000000ffff307224 */ /* 0x000fe200078e003a */
[----:B------:R-:W-:Y:S02]  /*fd20*/  F2FP.SATFINITE.E4M3.F32.PACK_AB_MERGE_C R47, R65, R76, R64 ;  /* 0x0000004c412f723e */ /* 0x000fe40004807040 */
[----:B------:R-:W-:-:S07]  /*fd30*/  F2FP.SATFINITE.E4M3.F32.PACK_AB_MERGE_C R51, R62, R77, R54 ;  /* 0x0000004d3e33723e */ /* 0x000fce0004807036 */
.L_x_3558:
[----:B------:R-:W-:Y:S05]  /*fd40*/  BSYNC B1 ;  /* 0x0000000000017941 */ /* 0x000fea0003800000 */
.L_x_3557:
[----:B-1----:R1:W-:Y:S01]  /*fd50*/  STG.E.128 desc[UR54][R52.64], R44 ;  /* 0x0000002c34007986 */ /* 0x0023e2000c101d36 */
[----:B------:R-:W-:-:S13]  /*fd60*/  ISETP.GE.AND P3, PT, R55, R156, PT ;  /* 0x0000009c3700720c */ /* 0x000fda0003f66270 */
[----:B------:R-:W-:Y:S05]  /*fd70*/  @P3 BRA `(.L_x_3507) ;  /* 0x0000000000f83947 */ /* 0x000fea0003800000 */
[--C-:B-1----:R-:W-:Y:S02]  /*fd80*/  SHF.R.S32.HI R45, RZ, 0x1f, R55.reuse ;  /* 0x0000001fff2d7819 */ /* 0x102fe40000011437 */
[----:B------:R-:W-:-:S04]  /*fd90*/  IADD3 R55, P3, P4, R118, R136, R55 ;  /* 0x0000008876377210 */ /* 0x000fc80007c7e037 */
[----:B------:R-:W-:Y:S02]  /*fda0*/  IADD3.X R56, R4, R56, R45, P3, P4 ;  /* 0x0000003804387210 */ /* 0x000fe40001fe842d */
[----:B------:R-:W-:-:S05]  /*fdb0*/  IADD3 R124, P3, R55, R124, RZ ;  /* 0x0000007c377c7210 */ /* 0x000fca0007f7e0ff */
[----:B------:R-:W-:-:S05]  /*fdc0*/  IMAD.X R125, R56, 0x1, R125, P3 ;  /* 0x00000001387d7824 */ /* 0x000fca00018e067d */
[----:B---3--:R1:W-:Y:S01]  /*fdd0*/  STG.E.128 desc[UR54][R124.64], R48 ;  /* 0x000000307c007986 */ /* 0x0083e2000c101d36 */
[----:B------:R-:W-:Y:S05]  /*fde0*/  BRA `(.L_x_3507) ;  /* 0x0000000000dc7947 */ /* 0x000fea0003800000 */
.L_x_3474:
[----:B------:R-:W-:-:S06]  /*fdf0*/  UISETP.NE.AND UP0, UPT, UR53, 0x3, UPT ;  /* 0x000000033500788c */ /* 0x000fcc000bf05270 */
[----:B------:R-:W-:-:S13]  /*fe00*/  PLOP3.LUT P2, PT, PT, PT, UP0, 0x80, 0x0 ;  /* 0x000000000000781c */ /* 0x000fda0003f4f008 */
[----:B------:R-:W-:Y:S05]  /*fe10*/  @!P2 BRA `(.L_x_3559) ;  /* 0x000000000004a947 */ /* 0x000fea0003800000 */
[----:B------:R-:W-:Y:S01]  /*fe20*/  BPT.TRAP 0x1 ;  /* 0x000000040000795c */ /* 0x000fe20000300000 */
.L_x_3559:
[----:B------:R-:W-:Y:S01]  /*fe30*/  IMAD R43, R17, 0x8, R16 ;  /* 0x00000008112b7824 */ /* 0x000fe200078e0210 */
[----:B------:R-:W-:Y:S01]  /*fe40*/  SHF.L.U32 R100, R221, 0x1f, RZ ;  /* 0x0000001fdd647819 */ /* 0x000fe200000006ff */
[----:B------:R-:W-:Y:S01]  /*fe50*/  IMAD R42, R24, -0xa0, R2 ;  /* 0xffffff60182a7824 */ /* 0x000fe200078e0202 */
[----:B------:R-:W-:Y:S02]  /*fe60*/  BSSY B1, `(.L_x_3560) ;  /* 0x0000004000017945 */ /* 0x000fe40003800000 */
[----:B------:R-:W0:Y:S02]  /*fe70*/  SYNCS.PHASECHK.TRANS64.TRYWAIT P3, [R43+URZ+0x33490], R100 ;  /* 0x033490642b0075a7 */ /* 0x000e24000806017f */
[----:B------:R-:W-:Y:S01]  /*fe80*/  VIMNMX R42, R42, 0xa0, PT ;  /* 0x000000a02a2a7848 */ /* 0x000fe20003fe0100 */
[----:B0-----:R-:W-:Y:S06]  /*fe90*/  @!P3 BRA `(.L_x_3561) ;  /* 0x000001dc008cb947 */ /* 0x001fec0003800000 */
.L_x_3809:
[----:B------:R-:W-:Y:S05]  /*fea0*/  BSYNC B1 ;  /* 0x0000000000017941 */ /* 0x000fea0003800000 */
.L_x_3560:
[----:B------:R-:W-:Y:S01]  /*feb0*/  ISETP.GE.AND P3, PT, R220, R42, PT ;  /* 0x0000002adc00720c */ /* 0x000fe20003f66270 */
[----:B------:R-:W-:-:S12]  /*fec0*/  BSSY B1, `(.L_x_3562) ;  /* 0x0000014000017945 */ /* 0x000fd80003800000 */
[----:B------:R-:W-:Y:S05]  /*fed0*/  @P3 BRA `(.L_x_3563) ;  /* 0x0000000000483947 */ /* 0x000fea0003800000 */
[----:B------:R-:W-:-:S13]  /*fee0*/  ISETP.NE.AND P3, PT, R34, RZ, PT ;  /* 0x000000ff2200720c */ /* 0x000fda0003f65270 */
[----:B------:R-:W1:Y:S04]  /*fef0*/  @P3 LDS.128 R44, [R40+0x24200] ;  /* 0x02420000282c3984 */ /* 0x000e680000000c00 */
[----:B-1----:R-:W-:Y:S01]  /*ff00*/  @P3 STG.E.128 desc[UR54][R50.64], R44 ;  /* 0x0000002c32003986 */ /* 0x002fe2000c101d36 */
        /* <DEDUP_REMOVED lines=14> */
[----:B-1----:R1:W-:Y:S02]  /*fff0*/  @P3 STG.E.128 desc[UR54][R50.64+0xa0], R44 ;  /* 0x0000a02c32003986 */ /* 0x0023e4000c101d36 */
.L_x_3563:
[----:B------:R-:W-:Y:S05]  /*10000*/  BSYNC B1 ;  /* 0x0000000000017941 */ /* 0x000fea0003800000 */
.L_x_3562:
[----:B-1----:R-:W-:-:S05]  /*10010*/  VIADD R44, R220, 0x80 ;  /* 0x00000080dc2c7836 */ /* 0x002fca0000000000 */
[----:B------:R-:W-:-:S13]  /*10020*/  ISETP.GE.AND P3, PT, R44, R42, PT ;  /* 0x0000002a2c00720c */ /* 0x000fda0003f66270 */
        /* <DEDUP_REMOVED lines=19> */
.L_x_3507:
[----:B------:R-:W-:Y:S05]  /*10160*/  BSYNC B0 ;  /* 0x0000000000007941 */ /* 0x000fea0003800000 */
.L_x_3473:
        /* <DEDUP_REMOVED lines=17> */
.L_x_3565:
[----:B------:R-:W-:Y:S05]  /*10280*/  BSYNC B0 ;  /* 0x0000000000007941 */ /* 0x000fea0003800000 */
.L_x_3564:
[----:B------:R-:W1:Y:S01]  /*10290*/  SYNCS.PHASECHK.TRANS64.TRYWAIT P2, [R43+URZ+0x334b0], R100 ;  /* 0x0334b0642b0075a7 */ /* 0x000e62000804017f */
[----:B------:R-:W-:Y:S01]  /*102a0*/  ULDC UR37, c[0x0][0x2f4] ;  /* 0x0000bd0000257ab9 */ /* 0x000fe20000000800 */
[----:B------:R-:W-:Y:S01]  /*102b0*/  ULDC.64 UR40, c[0x0][0x328] ;  /* 0x0000ca0000287ab9 */ /* 0x000fe20000000a00 */
[----:B------:R-:W-:Y:S01]  /*102c0*/  ULDC.64 UR38, c[0x0][0x318] ;  /* 0x0000c60000267ab9 */ /* 0x000fe20000000a00 */
[----:B------:R-:W-:Y:S01]  /*102d0*/  BSSY B0, `(.L_x_3566) ;  /* 0x0000003000007945 */ /* 0x000fe20003800000 */
[----:B------:R-:W-:-:S03]  /*102e0*/  IMAD.WIDE R48, R24, 0xa0, R122 ;  /* 0x000000a018307825 */ /* 0x000fc600078e027a */
[----:B-1----:R-:W-:Y:S05]  /*102f0*/  @!P2 BRA `(.L_x_3567) ;  /* 0x000001d80088a947 */ /* 0x002fea0003800000 */
.L_x_3810:
[----:B------:R-:W-:Y:S05]  /*10300*/  BSYNC B0 ;  /* 0x0000000000007941 */ /* 0x000fea0003800000 */
.L_x_3566:
[----:B------:R-:W-:Y:S01]  /*10310*/  ISETP.GE.AND P2, PT, R220, R42, PT ;  /* 0x0000002adc00720c */ /* 0x000fe20003f46270 */
[----:B------:R-:W-:-:S12]  /*10320*/  BSSY B0, `(.L_x_3568) ;  /* 0x000001b000007945 */ /* 0x000fd80003800000 */
[----:B------:R-:W-:Y:S05]  /*10330*/  @P2 BRA `(.L_x_3569) ;  /* 0x0000000000642947 */ /* 0x000fea0003800000 */
[----:B------:R-:W-:Y:S01]  /*10340*/  MOV R45, R33 ;  /* 0x00000021002d7202 */ /* 0x000fe20000000f00 */
[----:B0-----:R-:W-:Y:S02]  /*10350*/  IMAD.MOV.U32 R44, RZ, RZ, R116 ;  /* 0x000000ffff2c7224 */ /* 0x001fe400078e0074 */
        /* <DEDUP_REMOVED lines=22> */
[----:B0-----:R2:W-:Y:S02]  /*104c0*/  @!P2 STG.E.128 desc[UR54][R50.64+0xa0], R44 ;  /* 0x0000a02c3200a986 */ /* 0x0015e4000c101d36 */
.L_x_3569:
[----:B------:R-:W-:Y:S05]  /*104d0*/  BSYNC B0 ;  /* 0x0000000000007941 */ /* 0x000fea0003800000 */
.L_x_3568:
[----:B0-2---:R-:W-:Y:S01]  /*104e0*/  VIADD R44, R220, 0x80 ;  /* 0x00000080dc2c7836 */ /* 0x005fe20000000000 */
        /* <DEDUP_REMOVED lines=30> */
.L_x_3571:
[----:B------:R-:W-:Y:S05]  /*106d0*/  BSYNC B0 ;  /* 0x0000000000007941 */ /* 0x000fea0003800000 */
.L_x_3570:
[----:B------:R-:W2:Y:S01]  /*106e0*/  LDL R40, [R1+0x8] ;  /* 0x0000080001287983 */ /* 0x000ea20000100800 */
[----:B------:R-:W-:Y:S02]  /*106f0*/  VIADD R17, R17, 0x1 ;  /* 0x0000000111117836 */ /* 0x000fe40000000000 */
[----:B-1----:R-:W-:Y:S01]  /*10700*/  @!P3 VIADD R43, R43, 0x334c0 ;  /* 0x000334c02b2bb836 */ /* 0x002fe20000000000 */
[----:B------:R-:W-:Y:S01]  /*10710*/  @!PT LDS RZ, [RZ] ;  /* 0x00000000fffff984 */ /* 0x000fe20000000800 */
[----:B------:R-:W-:Y:S01]  /*10720*/  @!PT LDS RZ, [RZ] ;  /* 0x00000000fffff984 */ /* 0x000fe20000000800 */
[----:B------:R-:W-:Y:S01]  /*10730*/  @!PT LDS RZ, [RZ] ;  /* 0x00000000fffff984 */ /* 0x000fe20000000800 */
[----:B------:R-:W-:Y:S01]  /*10740*/  @!PT LDS RZ, [RZ] ;  /* 0x00000000fffff984 */ /* 0x000fe20000000800 */
[----:B------:R1:W-:Y:S06]  /*10750*/  MEMBAR.ALL.CTA ;  /* 0x0000000000007992 */ /* 0x0003ec0000008000 */
[----:B-1----:R-:W1:Y:S02]  /*10760*/  FENCE.VIEW.ASYNC.S ;  /* 0x00000000000073c6 */ /* 0x002e640000000000 */
[----:B-1----:R1:W-:Y:S01]  /*10770*/  BAR.SYNC.DEFER_BLOCKING R163, 0x80 ;  /* 0x000200a30000751d */ /* 0x0023e20000010000 */
[----:B------:R-:W-:-:S02]  /*10780*/  ISETP.NE.AND P2, PT, R17, 0x2, PT ;  /* 0x000000021100780c */ /* 0x000fc40003f45270 */
[----:B------:R-:W-:Y:S02]  /*10790*/  @!P3 PRMT R43, RZ, 0x654, R43 ;  /* 0x00000654ff2bb816 */ /* 0x000fe4000000002b */
[----:B------:R-:W-:Y:S02]  /*107a0*/  SEL R17, R17, RZ, P2 ;  /* 0x000000ff11117207 */ /* 0x000fe40001000000 */
[----:B------:R1:W-:Y:S01]  /*107b0*/  @!P3 SYNCS.ARRIVE.TRANS64.RED.A1T0 RZ, [R43+URZ], RZ ;  /* 0x000000ff2bffb9a7 */ /* 0x0003e2000810043f */
[----:B--2---:R-:W-:Y:S02]  /*107c0*/  LOP3.LUT P4, RZ, R40, 0x2, RZ, 0xc0, !PT ;  /* 0x0000000228ff7812 */ /* 0x004fe4000788c0ff */
[----:B------:R-:W-:-:S04]  /*107d0*/  SEL R40, RZ, 0x1, P2 ;  /* 0x00000001ff287807 */ /* 0x000fc80001000000 */
[----:B------:R-:W-:-:S07]  /*107e0*/  LOP3.LUT R221, R221, R40, RZ, 0x3c, !PT ;  /* 0x00000028dddd7212 */ /* 0x000fce00078e3cff */
[----:B-1----:R-:W-:Y:S05]  /*107f0*/  @P4 BRA `(.L_x_3572) ;  /* 0xffffff2800084947 */ /* 0x002fea000383ffff */
[----:B------:R-:W1:Y:S01]  /*10800*/  S2R R41, SR_TID.X ;  /* 0x0000000000297919 */ /* 0x000e620000002100 */
[----:B------:R-:W-:Y:S02]  /*10810*/  PLOP3.LUT P0, PT, PT, PT, PT, 0x8, 0x0 ;  /* 0x000000000000781c */ /* 0x000fe40003f0e170 */
[----:B-1----:R-:W-:-:S04]  /*10820*/  SHF.R.U32.HI R41, RZ, 0x7, R41 ;  /* 0x00000007ff297819 */ /* 0x002fc80000011629 */
[----:B------:R-:W-:-:S13]  /*10830*/  ISETP.NE.AND P4, PT, R41, 0x1, PT ;  /* 0x000000012900780c */ /* 0x000fda0003f85270 */
[----:B------:R-:W-:Y:S06]  /*10840*/  @!P4 BAR.ARV 0x9, 0x100 ;  /* 0x024400000000cb1d */ /* 0x000fec0000002000 */
.L_x_3468:
[----:B------:R-:W-:Y:S05]  /*10850*/  @P0 BRA `(.L_x_3573) ;  /* 0x00000000000c0947 */ /* 0x000fea0003800000 */
[----:B------:R-:W1:Y:S01]  /*10860*/  FENCE.VIEW.ASYNC.G ;  /* 0x00000000000073c6 */ /* 0x000e620000000100 */
[----:B------:R-:W-:Y:S05]  /*10870*/  WARPSYNC.ALL ;  /* 0x0000000000007948 */ /* 0x000fea0003800000 */
[----:B-1----:R-:W-:Y:S06]  /*10880*/  BAR.ARV 0xc, 0x180 ;  /* 0x0306000000007b1d */ /* 0x002fec0000002000 */
.L_x_3573:
[----:B------:R-:W2:Y:S01]  /*10890*/  LDL R0, [R1+0x8] ;  /* 0x0000080001007983 */ /* 0x000ea20000100800 */
[----:B------:R-:W-:Y:S01]  /*108a0*/  ULDC.64 UR4, c[0x0][0x990] ;  /* 0x0002640000047ab9 */ /* 0x000fe20000000a00 */
[----:B------:R-:W-:Y:S02]  /*108b0*/  ULDC.64 UR6, c[0x0][0x998] ;  /* 0x0002660000067ab9 */ /* 0x000fe40000000a00 */
[----:B------:R-:W3:Y:S01]  /*108c0*/  LDL R2, [R1+0x14] ;  /* 0x0000140001027983 */ /* 0x000ee20000100800 */
[----:B------:R-:W-:Y:S02]  /*108d0*/  ISETP.NE.U32.AND P0, PT, RZ, UR4, PT ;  /* 0x00000004ff007c0c */ /* 0x000fe4000bf05070 */
[----:B------:R-:W-:Y:S02]  /*108e0*/  ISETP.NE.U32.AND P1, PT, RZ, UR6, PT ;  /* 0x00000006ff007c0c */ /* 0x000fe4000bf25070 */
[----:B------:R-:W-:Y:S02]  /*108f0*/  ISETP.NE.AND.EX P0, PT, RZ, UR5, PT, P0 ;  /* 0x00000005ff007c0c */ /* 0x000fe4000bf05300 */
[----:B------:R-:W-:-:S11]  /*10900*/  ISETP.NE.AND.EX P1, PT, RZ, UR7, PT, P1 ;  /* 0x00000007ff007c0c */ /* 0x000fd6000bf25310 */
[----:B0-----:R-:W3:Y:S08]  /*10910*/  @P0 LDC.64 R6, c[0x0][0x9a8] ;  /* 0x00026a00ff060b82 */ /* 0x001ef00000000a00 */
[----:B------:R-:W0:Y:S08]  /*10920*/  @P1 LDC.64 R8, c[0x0][0x9b8] ;  /* 0x00026e00ff081b82 */ /* 0x000e300000000a00 */
[----:B------:R-:W1:Y:S08]  /*10930*/  @P0 LDC.64 R10, c[0x0][0x9b0] ;  /* 0x00026c00ff0a0b82 */ /* 0x000e700000000a00 */
[----:B------:R-:W4:Y:S01]  /*10940*/  @P1 LDC.64 R12, c[0x0][0x9c0] ;  /* 0x00027000ff0c1b82 */ /* 0x000f220000000a00 */
[----:B0-----:R-:W-:Y:S01]  /*10950*/  @P1 IMAD.WIDE.U32 R4, R237, R8, RZ ;  /* 0x00000008ed041225 */ /* 0x001fe200078e00ff */
[----:B--2---:R-:W-:-:S03]  /*10960*/  LOP3.LUT P4, RZ, R0, 0x8, RZ, 0xc0, !PT ;  /* 0x0000000800ff7812 */ /* 0x004fc6000788c0ff */
[C---:B---3--:R-:W-:Y:S02]  /*10970*/  @P0 IMAD R0, R2.reuse, R6, RZ ;  /* 0x0000000602000224 */ /* 0x048fe400078e02ff */
[----:B------:R-:W-:Y:S02]  /*10980*/  @P1 IMAD R2, R2, R8, RZ ;  /* 0x0000000802021224 */ /* 0x000fe400078e02ff */
[C---:B------:R-:W-:Y:S01]  /*10990*/  @P0 IMAD R7, R237.reuse, R7, R0 ;  /* 0x00000007ed070224 */ /* 0x040fe200078e0200 */
[----:B------:R-:W-:Y:S01]  /*109a0*/  MOV R0, 0x3f800000 ;  /* 0x3f80000000007802 */ /* 0x000fe20000000f00 */
[C---:B------:R-:W-:Y:S02]  /*109b0*/  @P1 IMAD R9, R237.reuse, R9, R2 ;  /* 0x00000009ed091224 */ /* 0x040fe400078e0202 */
[----:B------:R-:W-:-:S04]  /*109c0*/  @P0 IMAD.WIDE.U32 R2, R237, R6, RZ ;  /* 0x00000006ed020225 */ /* 0x000fc800078e00ff */
[----:B------:R-:W-:Y:S02]  /*109d0*/  @P0 IMAD.IADD R3, R3, 0x1, R7 ;  /* 0x0000000103030824 */ /* 0x000fe400078e0207 */
[----:B------:R-:W-:Y:S02]  /*109e0*/  @P1 IMAD.IADD R5, R5, 0x1, R9 ;  /* 0x0000000105051824 */ /* 0x000fe400078e0209 */
[----:B-1----:R-:W-:-:S04]  /*109f0*/  @P0 IMAD.WIDE.U32 R2, R235, R10, R2 ;  /* 0x0000000aeb020225 */ /* 0x002fc800078e0002 */
[C---:B----4-:R-:W-:Y:S01]  /*10a00*/  @P1 IMAD.WIDE.U32 R6, R235.reuse, R12, R4 ;  /* 0x0000000ceb061225 */ /* 0x050fe200078e0004 */
[----:B------:R-:W-:Y:S01]  /*10a10*/  @P0 LEA R4, P2, R2, UR4, 0x2 ;  /* 0x0000000402040c11 */ /* 0x000fe2000f8410ff */
[----:B------:R-:W-:Y:S02]  /*10a20*/  ULDC UR4, c[0x0][0x988] ;  /* 0x0002620000047ab9 */ /* 0x000fe40000000800 */
[C---:B------:R-:W-:Y:S01]  /*10a30*/  @P0 IMAD R5, R235.reuse, R11, R3 ;  /* 0x0000000beb050224 */ /* 0x040fe200078e0203 */
[----:B------:R-:W-:Y:S01]  /*10a40*/  @P1 LEA R8, P3, R6, UR6, 0x2 ;  /* 0x0000000606081c11 */ /* 0x000fe2000f8610ff */
[----:B------:R-:W-:-:S03]  /*10a50*/  @P1 IMAD R3, R235, R13, R7 ;  /* 0x0000000deb031224 */ /* 0x000fc600078e0207 */
[----:B------:R-:W-:Y:S02]  /*10a60*/  @P0 LEA.HI.X R5, R2, UR5, R5, 0x2, P2 ;  /* 0x0000000502050c11 */ /* 0x000fe400090f1405 */
[----:B------:R-:W-:Y:S01]  /*10a70*/  @P1 LEA.HI.X R9, R6, UR7, R3, 0x2, P3 ;  /* 0x0000000706091c11 */ /* 0x000fe200098f1403 */
[----:B------:R-:W-:-:S04]  /*10a80*/  IMAD.MOV.U32 R3, RZ, RZ, 0x3f800000 ;  /* 0x3f800000ff037424 */ /* 0x000fc800078e00ff */
        /* <DEDUP_REMOVED lines=37> */
.L_x_3575:
[----:B------:R-:W-:Y:S05]  /*10ce0*/  BSYNC B0 ;  /* 0x0000000000007941 */ /* 0x000fea0003800000 */
.L_x_3574:
[----:B------:R-:W2:Y:S01]  /*10cf0*/  LDL R0, [R1+0x24] ;  /* 0x0000240001007983 */ /* 0x000ea20000100800 */
[----:B------:R-:W-:Y:S01]  /*10d00*/  PLOP3.LUT P0, PT, PT, PT, PT, 0x80, 0x0 ;  /* 0x000000000000781c */ /* 0x000fe20003f0f070 */
[----:B------:R-:W-:Y:S01]  /*10d10*/  IMAD.MOV.U32 R64, RZ, RZ, RZ ;  /* 0x000000ffff407224 */ /* 0x000fe200078e00ff */
[----:B------:R-:W-:Y:S02]  /*10d20*/  CS2R R120, SRZ ;  /* 0x0000000000787805 */ /* 0x000fe4000001ff00 */
[----:B------:R-:W-:Y:S02]  /*10d30*/  CS2R R142, SRZ ;  /* 0x00000000008e7805 */ /* 0x000fe4000001ff00 */
[----:B------:R-:W-:Y:S02]  /*10d40*/  CS2R R44, SRZ ;  /* 0x00000000002c7805 */ /* 0x000fe4000001ff00 */
[----:B------:R-:W-:Y:S02]  /*10d50*/  CS2R R136, SRZ ;  /* 0x0000000000887805 */ /* 0x000fe4000001ff00 */
        /* <DEDUP_REMOVED lines=47> */
[----:B--2---:R-:W-:Y:S02]  /*11050*/  IMAD R233, R0, R3, RZ ;  /* 0x0000000300e97224 */ /* 0x004fe400078e02ff */
[----:B------:R-:W-:-:S03]  /*11060*/  IMAD.MOV.U32 R0, RZ, RZ, RZ ;  /* 0x000000ffff007224 */ /* 0x000fc600078e00ff */
[----:B------:R-:W-:-:S04]  /*11070*/  VIADDMNMX R148, R233, R3, R148, PT ;  /* 0x00000003e9947246 */ /* 0x000fc80003800194 */
[----:B------:R-:W-:-:S13]  /*11080*/  ISETP.GT.AND P1, PT, R148, R233, PT ;  /* 0x000000e99400720c */ /* 0x000fda0003f24270 */
[----:B------:R-:W-:Y:S05]  /*11090*/  @!P1 BRA `(.L_x_3576) ;  /* 0x000000ec00549947 */ /* 0x000fea0003800000 */
        /* <DEDUP_REMOVED lines=8> */
.L_x_3813:
[----:B------:R-:W-:Y:S01]  /*11120*/  ULOP3.LUT UP0, URZ, UR52, 0x9f, URZ, 0xc0, !UPT ;  /* 0x0000009f343f7892 */ /* 0x000fe2000f80c03f */
[----:B-1----:R-:W-:-:S04]  /*11130*/  LEA.HI R0, R234, R234, RZ, 0x1 ;  /* 0x000000eaea007211 */ /* 0x002fc800078f08ff */
[----:B------:R-:W-:Y:S02]  /*11140*/  LOP3.LUT R3, R0, 0x3e, RZ, 0xc0, !PT ;  /* 0x0000003e00037812 */ /* 0x000fe400078ec0ff */
[----:B------:R-:W-:Y:S02]  /*11150*/  PLOP3.LUT P0, PT, PT, PT, UP0, 0x80, 0x0 ;  /* 0x000000000000781c */ /* 0x000fe40003f0f008 */
[----:B------:R-:W-:-:S04]  /*11160*/  IADD3 R3, R234, -R3, RZ ;  /* 0x80000003ea037210 */ /* 0x000fc80007ffe0ff */
[----:B------:R-:W-:-:S04]  /*11170*/  LEA R3, R3, UR52, 0xc ;  /* 0x0000003403037c11 */ /* 0x000fc8000f8e60ff */
[----:B------:R-:W-:-:S04]  /*11180*/  SHF.R.U32.HI R3, RZ, 0x4, R3 ;  /* 0x00000004ff037819 */ /* 0x000fc80000011603 */
[----:B------:R-:W-:Y:S01]  /*11190*/  LOP3.LUT R44, R3, 0x3fff, RZ, 0xc0, !PT ;  /* 0x00003fff032c7812 */ /* 0x000fe200078ec0ff */
[----:B------:R-:W-:Y:S06]  /*111a0*/  @!P0 BRA `(.L_x_3578) ;  /* 0x0000000000408947 */ /* 0x000fec0003800000 */
[----:B------:R-:W-:Y:S01]  /*111b0*/  MOV R0, 0x0 ;  /* 0x0000000000007802 */ /* 0x000fe20000000f00 */
[----:B------:R-:W-:Y:S01]  /*111c0*/  ULDC.64 UR4, c[0x4][0x198] ;  /* 0x0100660000047ab9 */ /* 0x000fe20000000a00 */
[----:B------:R-:W-:Y:S01]  /*111d0*/  ULDC.64 UR6, c[0x4][0x1a0] ;  /* 0x0100680000067ab9 */ /* 0x000fe20000000a00 */
[----:B------:R-:W-:Y:S01]  /*111e0*/  IMAD.U32 R4, RZ, RZ, UR4 ;  /* 0x00000004ff047e24 */ /* 0x000fe2000f8e00ff */
[----:B------:R1:W2:Y:S01]  /*111f0*/  LDC.64 R14, c[0x4][R0] ;  /* 0x01000000000e7b82 */ /* 0x0002a20000000a00 */
        /* <DEDUP_REMOVED lines=8> */
[----:B01----:R-:W-:-:S07]  /*11280*/  IMAD.MOV.U32 R13, RZ, RZ, RZ ;  /* 0x000000ffff0d7224 */ /* 0x003fce00078e00ff */
[----:B------:R-:W-:-:S07]  /*11290*/  LEPC R20, `(.L_x_3578) ;  /* 0x000000001014794e */ /* 0x000fce0000000000 */
[----:B--2--5:R-:W-:Y:S05]  /*112a0*/  CALL.ABS.NOINC R14 ;  /* 0x000000000e007343 */ /* 0x024fea0003c00000 */
.L_x_3578:
        /* <DEDUP_REMOVED lines=13> */
.L_x_3582:
[----:B--2---:R2:W3:Y:S02]  /*11380*/  SYNCS.PHASECHK.TRANS64.TRYWAIT P0, [R16+URZ+0x33400], R3 ;  /* 0x03340003100075a7 */ /* 0x0044e4000800017f */
[----:B---3--:R-:W-:Y:S05]  /*11390*/  @!P0 NANOSLEEP.SYNCS 0x989680 ;  /* 0x009896800000895d */ /* 0x008fea0003900000 */
[----:B------:R-:W3:Y:S02]  /*113a0*/  @!P0 SYNCS.PHASECHK.TRANS64 P0, [R16+URZ+0x33400], R3 ;  /* 0x03340003100085a7 */ /* 0x000ee4000800007f */
[----:B---3--:R-:W-:Y:S05]  /*113b0*/  @!P0 BRA `(.L_x_3582) ;  /* 0xfffffffc00f08947 */ /* 0x008fea000383ffff */
.L_x_3581:
[----:B------:R-:W-:Y:S05]  /*113c0*/  BSYNC B0 ;  /* 0x0000000000007941 */ /* 0x000fea0003800000 */
.L_x_3580:
[----:B------:R-:W-:Y:S05]  /*113d0*/  BRA `(.L_x_3583) ;  /* 0x0000006c00747947 */ /* 0x000fea0003800000 */
.L_x_3579:
[----:B------:R-:W1:Y:S01]  /*113e0*/  LDC.64 R24, c[0x0][0x3e8] ;  /* 0x0000fa00ff187b82 */ /* 0x000e620000000a00 */
[----:B------:R-:W-:Y:S01]  /*113f0*/  ULOP3.LUT UP0, URZ, UR52, 0x1bf, URZ, 0xc0, !UPT ;  /* 0x000001bf343f7892 */ /* 0x000fe2000f80c03f */
[----:B-----5:R-:W-:Y:S01]  /*11400*/  SHF.R.S32.HI R0, RZ, 0x1f, R146 ;  /* 0x0000001fff007819 */ /* 0x020fe20000011492 */
[----:B------:R-:W-:Y:S01]  /*11410*/  ULDC.64 UR4, c[0x0][0x3f8] ;  /* 0x0000fe0000047ab9 */ /* 0x000fe20000000a00 */
[----:B------:R-:W-:-:S03]  /*11420*/  ULDC.64 UR6, c[0x0][0x408] ;  /* 0x0001020000067ab9 */ /* 0x000fc60000000a00 */
[----:B------:R-:W-:Y:S01]  /*11430*/  PLOP3.LUT P0, PT, PT, PT, UP0, 0x80, 0x0 ;  /* 0x000000000000781c */ /* 0x000fe20003f0f008 */
[----:B------:R-:W2:Y:S01]  /*11440*/  LDC.64 R4, c[0x0][0x400] ;  /* 0x00010000ff047b82 */ /* 0x000ea20000000a00 */
[C---:B------:R-:W-:Y:S02]  /*11450*/  IMAD R3, R0.reuse, UR4, RZ ;  /* 0x0000000400037c24 */ /* 0x040fe4000f8e02ff */
[----:B------:R-:W-:Y:S02]  /*11460*/  IMAD R7, R0, UR6, RZ ;  /* 0x0000000600077c24 */ /* 0x000fe4000f8e02ff */
[C---:B------:R-:W-:Y:S02]  /*11470*/  IMAD R3, R146.reuse, UR5, R3 ;  /* 0x0000000592037c24 */ /* 0x040fe4000f8e0203 */
[C---:B------:R-:W-:Y:S02]  /*11480*/  IMAD R7, R146.reuse, UR7, R7 ;  /* 0x0000000792077c24 */ /* 0x040fe4000f8e0207 */
[----:B-1----:R-:W-:-:S04]  /*11490*/  IMAD.WIDE.U32 R24, R146, UR4, R24 ;  /* 0x0000000492187c25 */ /* 0x002fc8000f8e0018 */
[----:B------:R-:W-:Y:S02]  /*114a0*/  IMAD.IADD R26, R3, 0x1, R25 ;  /* 0x00000001031a7824 */ /* 0x000fe400078e0219 */
[----:B--2---:R-:W-:-:S04]  /*114b0*/  IMAD.WIDE.U32 R146, R146, UR6, R4 ;  /* 0x0000000692927c25 */ /* 0x004fc8000f8e0004 */
[----:B------:R-:W-:Y:S01]  /*114c0*/  IMAD.IADD R27, R7, 0x1, R147 ;  /* 0x00000001071b7824 */ /* 0x000fe200078e0293 */
        /* <DEDUP_REMOVED lines=9> */
[----:B------:R-:W-:Y:S01]  /*11560*/  MOV R12, 0x1 ;  /* 0x00000001000c7802 */ /* 0x000fe20000000f00 */
[----:B------:R-:W-:Y:S02]  /*11570*/  IMAD.U32 R7, RZ, RZ, UR7 ;  /* 0x00000007ff077e24 */ /* 0x000fe4000f8e00ff */
[----:B------:R-:W-:-:S02]  /*11580*/  IMAD.U32 R10, RZ, RZ, UR4 ;  /* 0x00000004ff0a7e24 */ /* 0x000fc4000f8e00ff */
[----:B------:R-:W-:Y:S02]  /*11590*/  IMAD.U32 R11, RZ, RZ, UR5 ;  /* 0x00000005ff0b7e24 */ /* 0x000fe4000f8e00ff */
[----:B------:R-:W-:Y:S02]  /*115a0*/  IMAD.MOV.U32 R8, RZ, RZ, 0x70 ;  /* 0x00000070ff087424 */ /* 0x000fe400078e00ff */
[----:B01----:R-:W-:-:S07]  /*115b0*/  IMAD.MOV.U32 R13, RZ, RZ, RZ ;  /* 0x000000ffff0d7224 */ /* 0x003fce00078e00ff */
[----:B------:R-:W-:-:S07]  /*115c0*/  LEPC R20, `(.L_x_3584) ;  /* 0x000000001014794e */ /* 0x000fce0000000000 */
[----:B--2---:R-:W-:Y:S05]  /*115d0*/  CALL.ABS.NOINC R14 ;  /* 0x000000000e007343 */ /* 0x004fea0003c00000 */
.L_x_3584:
[----:B------:R-:W-:Y:S01]  /*115e0*/  ULDC.U8 UR4, c[0x0][0x410] ;  /* 0x0001040000047ab9 */ /* 0x000fe20000000000 */
[----:B------:R-:W-:Y:S01]  /*115f0*/  BSSY B0, `(.L_x_3585) ;  /* 0x00006b3000007945 */ /* 0x000fe20003800000 */
[----:B------:R-:W-:Y:S01]  /*11600*/  ISETP.NE.AND P0, PT, RZ, UR4, PT ;  /* 0x00000004ff007c0c */ /* 0x000fe2000bf05270 */
[----:B------:R-:W-:-:S12]  /*11610*/  IMAD R4, R149, 0x80, R220 ;  /* 0x0000008095047824 */ /* 0x000fd800078e02dc */
[----:B------:R-:W-:Y:S05]  /*11620*/  @!P0 BRA `(.L_x_3586) ;  /* 0x0000003400508947 */ /* 0x000fea0003800000 */
[----:B------:R-:W-:-:S03]  /*11630*/  UMOV UR4, 0xffffffff ;  /* 0xffffffff00047882 */ /* 0x000fc60000000000 */
[----:B------:R-:W-:Y:S05]  /*11640*/  BRA.DIV UR4, `(.L_x_3587) ;  /* 0x000001c604f07947 */ /* 0x000fea000b800000 */
[----:B------:R1:W2:Y:S04]  /*11650*/  SHFL.IDX PT, R25, R24, RZ, 0x1e1f ;  /* 0x001e1fff18197589 */ /* 0x0002a800000e0000 */
[----:B------:R1:W3:Y:S04]  /*11660*/  SHFL.IDX PT, R14, R146, RZ, 0x1e1f ;  /* 0x001e1fff920e7589 */ /* 0x0002e800000e0000 */
[----:B------:R1:W4:Y:S04]  /*11670*/  SHFL.IDX PT, R0, R26, RZ, 0x1e1f ;  /* 0x001e1fff1a007589 */ /* 0x00032800000e0000 */
[----:B------:R1:W0:Y:S02]  /*11680*/  SHFL.IDX PT, R3, R27, RZ, 0x1e1f ;  /* 0x001e1fff1b037589 */ /* 0x00022400000e0000 */
.L_x_3819:
[----:B------:R-:W-:Y:S01]  /*11690*/  ULDC UR4, c[0x0][0x448] ;  /* 0x0001120000047ab9 */ /* 0x000fe20000000800 */
[----:B------:R-:W-:Y:S01]  /*116a0*/  BSSY B1, `(.L_x_3588) ;  /* 0x000004d000017945 */ /* 0x000fe20003800000 */
[----:B------:R-:W-:Y:S01]  /*116b0*/  IMAD R151, R151, UR4, RZ ;  /* 0x0000000497977c24 */ /* 0x000fe2000f8e02ff */
[----:B------:R-:W-:Y:S02]  /*116c0*/  CS2R R8, SRZ ;  /* 0x0000000000087805 */ /* 0x000fe4000001ff00 */
[----:B------:R-:W-:Y:S02]  /*116d0*/  CS2R R20, SRZ ;  /* 0x0000000000147805 */ /* 0x000fe4000001ff00 */
[----:B------:R-:W-:Y:S02]  /*116e0*/  CS2R R28, SRZ ;  /* 0x00000000001c7805 */ /* 0x000fe4000001ff00 */
[----:B------:R-:W-:Y:S02]  /*116f0*/  CS2R R32, SRZ ;  /* 0x0000000000207805 */ /* 0x000fe4000001ff00 */
[----:B------:R-:W-:-:S02]  /*11700*/  ISETP.GE.AND P0, PT, R4, R151, PT ;  /* 0x000000970400720c */ /* 0x000fc40003f06270 */
[----:B------:R-:W-:Y:S02]  /*11710*/  CS2R R34, SRZ ;  /* 0x0000000000227805 */ /* 0x000fe4000001ff00 */
[----:B------:R-:W-:Y:S02]  /*11720*/  CS2R R38, SRZ ;  /* 0x0000000000267805 */ /* 0x000fe4000001ff00 */
[----:B------:R-:W-:Y:S02]  /*11730*/  CS2R R10, SRZ ;  /* 0x00000000000a7805 */ /* 0x000fe4000001ff00 */
[----:B0-----:R-:W-:Y:S02]  /*11740*/  CS2R R12, SRZ ;  /* 0x00000000000c7805 */ /* 0x001fe4000001ff00 */
[----:B-1----:R-:W-:Y:S02]  /*11750*/  CS2R R26, SRZ ;  /* 0x00000000001a7805 */ /* 0x002fe4000001ff00 */
[----:B------:R-:W-:-:S02]  /*11760*/  CS2R R30, SRZ ;  /* 0x00000000001e7805 */ /* 0x000fc4000001ff00 */
[----:B------:R-:W-:Y:S02]  /*11770*/  CS2R R36, SRZ ;  /* 0x0000000000247805 */ /* 0x000fe4000001ff00 */
[----:B------:R-:W-:Y:S01]  /*11780*/  CS2R R40, SRZ ;  /* 0x0000000000287805 */ /* 0x000fe2000001ff00 */
[----:B------:R-:W-:Y:S06]  /*11790*/  @P0 BRA `(.L_x_3589) ;  /* 0x0000000000f40947 */ /* 0x000fec0003800000 */
[----:B------:R-:W-:Y:S01]  /*117a0*/  ULDC UR4, c[0x0][0x3f4] ;  /* 0x0000fd0000047ab9 */ /* 0x000fe20000000800 */
[----:B------:R-:W-:Y:S02]  /*117b0*/  SHF.R.S32.HI R7, RZ, 0x1f, R224 ;  /* 0x0000001fff077819 */ /* 0x000fe400000114e0 */
[----:B------:R-:W-:Y:S02]  /*117c0*/  CS2R R34, SRZ ;  /* 0x0000000000227805 */ /* 0x000fe4000001ff00 */
[----:B------:R-:W-:Y:S02]  /*117d0*/  ISETP.GE.AND P4, PT, R224, UR4, PT ;  /* 0x00000004e0007c0c */ /* 0x000fe4000bf86270 */
[----:B------:R-:W-:Y:S02]  /*117e0*/  CS2R R36, SRZ ;  /* 0x0000000000247805 */ /* 0x000fe4000001ff00 */
[----:B------:R-:W-:Y:S02]  /*117f0*/  ISETP.GE.AND P3, PT, R223, UR4, PT ;  /* 0x00000004df007c0c */ /* 0x000fe4000bf66270 */
[----:B------:R-:W-:-:S07]  /*11800*/  ISETP.GE.AND P2, PT, R225, UR4, PT ;  /* 0x00000004e1007c0c */ /* 0x000fce000bf46270 */
[C---:B--2---:R-:W-:Y:S02]  /*11810*/  @!P4 IADD3 R4, P0, R224.reuse, R25, RZ ;  /* 0x00000019e004c210 */ /* 0x044fe40007f1e0ff */
[----:B---3--:R-:W-:-:S03]  /*11820*/  @!P4 IADD3 R6, P1, R224, R14, RZ ;  /* 0x0000000ee006c210 */ /* 0x008fc60007f3e0ff */
[--C-:B----4-:R-:W-:Y:S02]  /*11830*/  @!P4 IMAD.X R5, R0, 0x1, R7.reuse, P0 ;  /* 0x000000010005c824 */ /* 0x110fe400000e0607 */
[----:B------:R-:W-:Y:S01]  /*11840*/  @!P4 IMAD.X R7, R3, 0x1, R7, P1 ;  /* 0x000000010307c824 */ /* 0x000fe200008e0607 */
[----:B------:R-:W-:Y:S02]  /*11850*/  ISETP.GE.AND P1, PT, R222, UR4, PT ;  /* 0x00000004de007c0c */ /* 0x000fe4000bf26270 */
[----:B------:R-:W5:Y:S01]  /*11860*/  @!P4 LD.E.64 R34, desc[UR54][R4.64] ;  /* 0x000000360422c980 */ /* 0x000f62000c101b00 */
[----:B------:R-:W-:-:S03]  /*11870*/  SHF.R.S32.HI R11, RZ, 0x1f, R223 ;  /* 0x0000001fff0b7819 */ /* 0x000fc600000114df */
[----:B------:R0:W5:Y:S01]  /*11880*/  @!P4 LD.E.64 R36, desc[UR54][R6.64] ;  /* 0x000000360624c980 */ /* 0x000162000c101b00 */
[CC--:B------:R-:W-:Y:S02]  /*11890*/  @!P3 IADD3 R8, P4, R223.reuse, R25.reuse, RZ ;  /* 0x00000019df08b210 */ /* 0x0c0fe40007f9e0ff */
[----:B------:R-:W-:Y:S02]  /*118a0*/  CS2R R32, SRZ ;  /* 0x0000000000207805 */ /* 0x000fe4000001ff00 */
[----:B------:R-:W-:Y:S02]  /*118b0*/  @!P3 IADD3 R10, P5, R223, R14, RZ ;  /* 0x0000000edf0ab210 */ /* 0x000fe40007fbe0ff */
[----:B------:R-:W-:Y:S02]  /*118c0*/  CS2R R30, SRZ ;  /* 0x00000000001e7805 */ /* 0x000fe4000001ff00 */
[----:B------:R-:W-:Y:S01]  /*118d0*/  SHF.R.S32.HI R12, RZ, 0x1f, R225 ;  /* 0x0000001fff0c7819 */ /* 0x000fe200000114e1 */
[--C-:B------:R-:W-:Y:S01]  /*118e0*/  @!P3 IMAD.X R9, R0, 0x1, R11.reuse, P4 ;  /* 0x000000010009b824 */ /* 0x100fe200020e060b */
[----:B------:R-:W-:Y:S01]  /*118f0*/  ISETP.GE.AND P0, PT, R22, UR4, PT ;  /* 0x0000000416007c0c */ /* 0x000fe2000bf06270 */
[----:B------:R-:W-:Y:S01]  /*11900*/  @!P3 IMAD.X R11, R3, 0x1, R11, P5 ;  /* 0x00000001030bb824 */ /* 0x000fe200028e060b */
[----:B------:R-:W-:-:S02]  /*11910*/  @!P2 IADD3 R46, P4, R225, R25, RZ ;  /* 0x00000019e12ea210 */ /* 0x000fc40007f9e0ff */
[-C--:B------:R-:W-:Y:S01]  /*11920*/  @!P2 IADD3 R48, P5, R225, R14.reuse, RZ ;  /* 0x0000000ee130a210 */ /* 0x080fe20007fbe0ff */
[----:B------:R1:W5:Y:S01]  /*11930*/  @!P3 LD.E.64 R32, desc[UR54][R8.64] ;  /* 0x000000360820b980 */ /* 0x000362000c101b00 */
[----:B------:R-:W-:Y:S01]  /*11940*/  SHF.R.S32.HI R13, RZ, 0x1f, R222 ;  /* 0x0000001fff0d7819 */ /* 0x000fe200000114de */
[--C-:B------:R-:W-:Y:S01]  /*11950*/  @!P2 IMAD.X R47, R0, 0x1, R12.reuse, P4 ;  /* 0x00000001002fa824 */ /* 0x100fe200020e060c */
[C---:B------:R-:W-:Y:S01]  /*11960*/  @!P1 IADD3 R50, P4, R222.reuse, R25, RZ ;  /* 0x00000019de329210 */ /* 0x040fe20007f9e0ff */
[----:B------:R-:W-:Y:S01]  /*11970*/  @!P2 IMAD.X R49, R3, 0x1, R12, P5 ;  /* 0x000000010331a824 */ /* 0x000fe200028e060c */
[----:B------:R-:W-:Y:S01]  /*11980*/  @!P1 IADD3 R52, P5, R222, R14, RZ ;  /* 0x0000000ede349210 */ /* 0x000fe20007fbe0ff */
[----:B------:R2:W5:Y:S01]  /*11990*/  @!P3 LD.E.64 R30, desc[UR54][R10.64] ;  /* 0x000000360a1eb980 */ /* 0x000562000c101b00 */
[----:B------:R-:W-:Y:S01]  /*119a0*/  SHF.R.S32.HI R12, RZ, 0x1f, R226 ;  /* 0x0000001fff0c7819 */ /* 0x000fe200000114e2 */
[----:B------:R-:W-:Y:S01]  /*119b0*/  @!P1 IMAD.X R51, R0, 0x1, R13, P4 ;  /* 0x0000000100339824 */ /* 0x000fe200020e060d */
[----:B------:R-:W-:-:S02]  /*119c0*/  ISETP.GE.AND P4, PT, R226, UR4, PT ;  /* 0x00000004e2007c0c */ /* 0x000fc4000bf86270 */
[----:B------:R-:W-:Y:S02]  /*119d0*/  @!P1 IADD3.X R53, R3, R13, RZ, P5, !PT ;  /* 0x0000000d03359210 */ /* 0x000fe40002ffe4ff */
[----:B0-----:R-:W-:Y:S02]  /*119e0*/  @!P0 SHF.R.S32.HI R7, RZ, 0x1f, R22 ;  /* 0x0000001fff078819 */ /* 0x001fe40000011416 */
[----:B------:R-:W-:-:S05]  /*119f0*/  @!P0 IADD3 R4, P5, R22, R25, RZ ;  /* 0x0000001916048210 */ /* 0x000fca0007fbe0ff */
[----:B------:R-:W-:Y:S01]  /*11a00*/  @!P0 IMAD.X R5, R0, 0x1, R7, P5 ;  /* 0x0000000100058824 */ /* 0x000fe200028e0607 */
[----:B------:R-:W-:-:S05]  /*11a10*/  @!P0 IADD3 R6, P5, R22, R14, RZ ;  /* 0x0000000e16068210 */ /* 0x000fca0007fbe0ff */
[----:B------:R-:W-:Y:S01]  /*11a20*/  @!P0 IMAD.X R7, R3, 0x1, R7, P5 ;  /* 0x0000000103078824 */ /* 0x000fe200028e0607 */
[----:B------:R-:W-:-:S05]  /*11a30*/  @!P4 IADD3 R24, P5, R226, R25, RZ ;  /* 0x00000019e218c210 */ /* 0x000fca0007fbe0ff */
[--C-:B------:R-:W-:Y:S01]  /*11a40*/  @!P4 IMAD.X R25, R0, 0x1, R12.reuse, P5 ;  /* 0x000000010019c824 */ /* 0x100fe200028e060c */
[----:B------:R-:W-:Y:S02]  /*11a50*/  @!P4 IADD3 R14, P5, R226, R14, RZ ;  /* 0x0000000ee20ec210 */ /* 0x000fe40007fbe0ff */
[----:B------:R-:W-:Y:S02]  /*11a60*/  CS2R R28, SRZ ;  /* 0x00000000001c7805 */ /* 0x000fe4000001ff00 */
[----:B------:R-:W-:Y:S02]  /*11a70*/  CS2R R26, SRZ ;  /* 0x00000000001a7805 */ /* 0x000fe4000001ff00 */
[----:B------:R-:W-:Y:S02]  /*11a80*/  CS2R R20, SRZ ;  /* 0x0000000000147805 */ /* 0x000fe4000001ff00 */
[----:B------:R-:W-:Y:S01]  /*11a90*/  CS2R R38, SRZ ;  /* 0x0000000000267805 */ /* 0x000fe2000001ff00 */
[----:B------:R-:W-:Y:S01]  /*11aa0*/  @!P4 IMAD.X R15, R3, 0x1, R12, P5 ;  /* 0x00000001030fc824 */ /* 0x000fe200028e060c */
[----:B------:R-:W-:-:S02]  /*11ab0*/  CS2R R12, SRZ ;  /* 0x00000000000c7805 */ /* 0x000fc4000001ff00 */
[----:B------:R-:W-:Y:S02]  /*11ac0*/  CS2R R40, SRZ ;  /* 0x0000000000287805 */ /* 0x000fe4000001ff00 */
[----:B-1----:R-:W-:Y:S02]  /*11ad0*/  CS2R R8, SRZ ;  /* 0x0000000000087805 */ /* 0x002fe4000001ff00 */
[----:B--2---:R-:W-:Y:S01]  /*11ae0*/  CS2R R10, SRZ ;  /* 0x00000000000a7805 */ /* 0x004fe2000001ff00 */
[----:B------:R0:W5:Y:S04]  /*11af0*/  @!P2 LD.E.64 R28, desc[UR54][R46.64] ;  /* 0x000000362e1ca980 */ /* 0x000168000c101b00 */
[----:B------:R0:W5:Y:S04]  /*11b00*/  @!P2 LD.E.64 R26, desc[UR54][R48.64] ;  /* 0x00000036301aa980 */ /* 0x000168000c101b00 */
[----:B------:R0:W5:Y:S04]  /*11b10*/  @!P1 LD.E.64 R20, desc[UR54][R50.64] ;  /* 0x0000003632149980 */ /* 0x000168000c101b00 */
[----:B------:R0:W5:Y:S04]  /*11b20*/  @!P1 LD.E.64 R12, desc[UR54][R52.64] ;  /* 0x00000036340c9980 */ /* 0x000168000c101b00 */
[----:B------:R0:W5:Y:S04]  /*11b30*/  @!P0 LD.E.64 R38, desc[UR54][R4.64] ;  /* 0x0000003604268980 */ /* 0x000168000c101b00 */
[----:B------:R0:W5:Y:S04]  /*11b40*/  @!P0 LD.E.64 R40, desc[UR54][R6.64] ;  /* 0x0000003606288980 */ /* 0x000168000c101b00 */
[----:B------:R0:W5:Y:S04]  /*11b50*/  @!P4 LD.E.64 R8, desc[UR54][R24.64] ;  /* 0x000000361808c980 */ /* 0x000168000c101b00 */
[----:B------:R0:W5:Y:S02]  /*11b60*/  @!P4 LD.E.64 R10, desc[UR54][R14.64] ;  /* 0x000000360e0ac980 */ /* 0x000164000c101b00 */
.L_x_3589:
[----:B------:R-:W-:Y:S05]  /*11b70*/  BSYNC B1 ;  /* 0x0000000000017941 */ /* 0x000fea0003800000 */
.L_x_3588:
[----:B------:R-:W-:Y:S01]  /*11b80*/  ULEA.HI UR4, UR43, UR43, URZ, 0x1 ;  /* 0x0000002b2b047291 */ /* 0x000fe2000f8f083f */
[----:B----4-:R-:W-:Y:S01]  /*11b90*/  IMAD R0, R149, -0x80, R151 ;  /* 0xffffff8095007824 */ /* 0x010fe200078e0297 */
[----:B------:R-:W-:Y:S02]  /*11ba0*/  BSSY B1, `(.L_x_3590) ;  /* 0x0000009000017945 */ /* 0x000fe40003800000 */
[----:B------:R-:W-:Y:S02]  /*11bb0*/  ULOP3.LUT UR4, UR4, 0xfffffffe, URZ, 0xc0, !UPT ;  /* 0xfffffffe04047892 */ /* 0x000fe4000f8ec03f */
[----:B------:R-:W-:Y:S02]  /*11bc0*/  VIMNMX R3, R0, 0x80, PT ;  /* 0x0000008000037848 */ /* 0x000fe40003fe0100 */
[----:B------:R-:W-:Y:S02]  /*11bd0*/  UIADD3 UR4, UR43, -UR4, URZ ;  /* 0x800000042b047290 */ /* 0x000fe4000fffe03f */
[----:B------:R-:W-:-:S04]  /*11be0*/  ISETP.GE.AND P1, PT, R220, R3, PT ;  /* 0x00000003dc00720c */ /* 0x000fc80003f26270 */
[----:B0-----:R-:W-:-:S05]  /*11bf0*/  IMAD.U32 R5, RZ, RZ, UR4 ;  /* 0x00000004ff057e24 */ /* 0x001fca000f8e00ff */
[----:B------:R-:W-:-:S04]  /*11c00*/  SHF.L.U32 R5, R5, 0x1f, RZ ;  /* 0x0000001f05057819 */ /* 0x000fc800000006ff */
[----:B------:R-:W0:Y:S02]  /*11c10*/  SYNCS.PHASECHK.TRANS64.TRYWAIT P0, [R16+URZ+0x33400], R5 ;  /* 0x03340005100075a7 */ /* 0x000e24000800017f */
[----:B0-----:R-:W-:Y:S05]  /*11c20*/  @!P0 BRA `(.L_x_3591) ;  /* 0x000001c000e88947 */ /* 0x001fea0003800000 */
.L_x_3820:
[----:B------:R-:W-:Y:S05]  /*11c30*/  BSYNC B1 ;  /* 0x0000000000017941 */ /* 0x000fea0003800000 */
.L_x_3590:
[----:B------:R-:W-:Y:S05]  /*11c40*/  @P1 BRA `(.L_x_3592) ;  /* 0x0000006400341947 */ /* 0x000fea0003800000 */
[----:B0-----:R-:W0:Y:S01]  /*11c50*/  LDC R5, c[0x0][0x3f4] ;  /* 0x0000fd00ff057b82 */ /* 0x001e220000000800 */
[----:B------:R-:W-:Y:S01]  /*11c60*/  LEA.HI R42, R43, R42, RZ, 0x2 ;  /* 0x0000002a2b2a7211 */ /* 0x000fe200078f10ff */
[----:B------:R-:W-:Y:S03]  /*11c70*/  BSSY B1, `(.L_x_3593) ;  /* 0x0000086000017945 */ /* 0x000fe60003800000 */
[--C-:B------:R-:W-:Y:S02]  /*11c80*/  SHF.R.S32.HI R0, RZ, 0x2, R42.reuse ;  /* 0x00000002ff007819 */ /* 0x100fe4000001142a */
[----:B------:R-:W-:-:S04]  /*11c90*/  SHF.R.S32.HI R3, RZ, 0x1f, R42 ;  /* 0x0000001fff037819 */ /* 0x000fc8000001142a */
[----:B------:R-:W-:-:S04]  /*11ca0*/  LEA.HI R3, R3, R0, RZ, 0x2 ;  /* 0x0000000003037211 */ /* 0x000fc800078f10ff */
[----:B------:R-:W-:Y:S01]  /*11cb0*/  LOP3.LUT R7, R3, 0xfffffffc, RZ, 0xc0, !PT ;  /* 0xfffffffc03077812 */ /* 0x000fe200078ec0ff */
[----:B------:R-:W-:-:S04]  /*11cc0*/  IMAD.IADD R3, R16, 0x1, R236 ;  /* 0x0000000110037824 */ /* 0x000fc800078e02ec */
[----:B------:R-:W-:Y:S02]  /*11cd0*/  IMAD.IADD R7, R0, 0x1, -R7 ;  /* 0x0000000100077824 */ /* 0x000fe400078e0a07 */
[----:B------:R-:W-:Y:S01]  /*11ce0*/  VIADD R0, R3, 0x20 ;  /* 0x0000002003007836 */ /* 0x000fe20000000000 */
[-C--:B0-----:R-:W-:Y:S02]  /*11cf0*/  ISETP.GE.AND P6, PT, R22, R5.reuse, PT ;  /* 0x000000051600720c */ /* 0x081fe40003fc6270 */
[----:B------:R-:W-:Y:S02]  /*11d00*/  LOP3.LUT P0, RZ, R7, 0x2, RZ, 0xc0, !PT ;  /* 0x0000000207ff7812 */ /* 0x000fe4000780c0ff */
[-C--:B------:R-:W-:Y:S02]  /*11d10*/  ISETP.GE.AND P1, PT, R224, R5.reuse, PT ;  /* 0x00000005e000720c */ /* 0x080fe40003f26270 */
[-C--:B------:R-:W-:Y:S02]  /*11d20*/  ISETP.GE.AND P2, PT, R223, R5.reuse, PT ;  /* 0x00000005df00720c */ /* 0x080fe40003f46270 */
[----:B------:R-:W-:-:S02]  /*11d30*/  ISETP.GE.AND P3, PT, R225, R5, PT ;  /* 0x00000005e100720c */ /* 0x000fc40003f66270 */
[-C--:B------:R-:W-:Y:S02]  /*11d40*/  ISETP.GE.AND P4, PT, R222, R5.reuse, PT ;  /* 0x00000005de00720c */ /* 0x080fe40003f86270 */
[----:B------:R-:W-:Y:S01]  /*11d50*/  ISETP.GE.AND P5, PT, R226, R5, PT ;  /* 0x00000005e200720c */ /* 0x000fe20003fa6270 */
[----:B------:R-:W-:-:S12]  /*11d60*/  @P6 BRA `(.L_x_3594) ;  /* 0x0000000400d86947 */ /* 0x000fd80003800000 */
[----:B------:R-:W0:Y:S01]  /*11d70*/  LDS.128 R4, [R3+0x1e200] ;  /* 0x01e2000003047984 */ /* 0x000e220000000c00 */
[----:B--2--5:R-:W-:Y:S02]  /*11d80*/  SHF.R.U32.HI R25, RZ, 0x8, R39 ;  /* 0x00000008ff197819 */ /* 0x024fe40000011627 */
[----:B------:R-:W-:Y:S02]  /*11d90*/  LOP3.LUT R24, R39, 0xff, RZ, 0xc0, !PT ;  /* 0x000000ff27187812 */ /* 0x000fe400078ec0ff */
[----:B------:R-:W-:Y:S02]  /*11da0*/  LOP3.LUT R25, R25, 0xff, RZ, 0xc0, !PT ;  /* 0x000000ff19197812 */ /* 0x000fe400078ec0ff */
[----:B------:R-:W-:Y:S02]  /*11db0*/  SHF.R.U32.HI R15, RZ, 0x8, R38 ;  /* 0x00000008ff0f7819 */ /* 0x000fe40000011626 */
[----:B------:R-:W-:Y:S02]  /*11dc0*/  SHF.R.U32.HI R45, RZ, 0x8, R41 ;  /* 0x00000008ff2d7819 */ /* 0x000fe40000011629 */
[----:B------:R-:W-:-:S02]  /*11dd0*/  PRMT R24, R25, 0x7604, R24 ;  /* 0x0000760419187816 */ /* 0x000fc40000000018 */
[----:B---3--:R-:W-:Y:S02]  /*11de0*/  LOP3.LUT R14, R38, 0xff, RZ, 0xc0, !PT ;  /* 0x000000ff260e7812 */ /* 0x008fe400078ec0ff */
[----:B------:R-:W-:Y:S02]  /*11df0*/  LOP3.LUT R15, R15, 0xff, RZ, 0xc0, !PT ;  /* 0x000000ff0f0f7812 */ /* 0x000fe400078ec0ff */
[----:B------:R-:W-:Y:S02]  /*11e00*/  SHF.R.U32.HI R47, RZ, 0x10, R39 ;  /* 0x00000010ff2f7819 */ /* 0x000fe40000011627 */
[----:B------:R-:W-:Y:S02]  /*11e10*/  SHF.R.U32.HI R25, RZ, 0x8, R40 ;  /* 0x00000008ff197819 */ /* 0x000fe40000011628 */
[----:B------:R-:W-:Y:S02]  /*11e20*/  LOP3.LUT R42, R41, 0xff, RZ, 0xc0, !PT ;  /* 0x000000ff292a7812 */ /* 0x000fe400078ec0ff */
[----:B------:R-:W-:-:S02]  /*11e30*/  LOP3.LUT R45, R45, 0xff, RZ, 0xc0, !PT ;  /* 0x000000ff2d2d7812 */ /* 0x000fc400078ec0ff */
[----:B------:R-:W-:Y:S02]  /*11e40*/  SHF.R.U32.HI R46, RZ, 0x10, R41 ;  /* 0x00000010ff2e7819 */ /* 0x000fe40000011629 */
[----:B------:R-:W-:Y:S02]  /*11e50*/  PRMT R15, R15, 0x7604, R14 ;  /* 0x000076040f0f7816 */ /* 0x000fe4000000000e */
[----:B------:R-:W-:Y:S01]  /*11e60*/  LOP3.LUT R43, R25, 0xff, RZ, 0xc0, !PT ;  /* 0x000000ff192b7812 */ /* 0x000fe200078ec0ff */
[----:B------:R-:W-:Y:S01]  /*11e70*/  IMAD.U32 R25, R47, 0x10000, RZ ;  /* 0x000100002f197824 */ /* 0x000fe200078e00ff */
[----:B------:R-:W-:Y:S02]  /*11e80*/  LOP3.LUT R14, R40, 0xff, RZ, 0xc0, !PT ;  /* 0x000000ff280e7812 */ /* 0x000fe400078ec0ff */
[----:B------:R-:W-:Y:S02]  /*11e90*/  PRMT R42, R45, 0x7604, R42 ;  /* 0x000076042d2a7816 */ /* 0x000fe4000000002a */
[----:B------:R-:W-:-:S02]  /*11ea0*/  SHF.L.U32 R45, R46, 0x10, RZ ;  /* 0x000000102e2d7819 */ /* 0x000fc400000006ff */
[----:B------:R-:W-:Y:S02]  /*11eb0*/  PRMT R43, R43, 0x7604, R14 ;  /* 0x000076042b2b7816 */ /* 0x000fe4000000000e */
[----:B------:R-:W-:Y:S02]  /*11ec0*/  LOP3.LUT R25, R24, 0xff0000, R25, 0xf8, !PT ;  /* 0x00ff000018197812 */ /* 0x000fe400078ef819 */
[----:B------:R-:W-:Y:S02]  /*11ed0*/  LOP3.LUT R45, R42, 0xff0000, R45, 0xf8, !PT ;  /* 0x00ff00002a2d7812 */ /* 0x000fe400078ef82d */
[----:B------:R-:W-:Y:S02]  /*11ee0*/  LOP3.LUT R43, R43, 0xff0000, R40, 0xf8, !PT ;  /* 0x00ff00002b2b7812 */ /* 0x000fe400078ef828 */
[----:B------:R-:W-:Y:S02]  /*11ef0*/  LOP3.LUT R45, R45, 0xff000000, R41, 0xf8, !PT ;  /* 0xff0000002d2d7812 */ /* 0x000fe400078ef829 */
[----:B------:R-:W-:-:S02]  /*11f00*/  LOP3.LUT R39, R25, 0xff000000, R39, 0xf8, !PT ;  /* 0xff00000019277812 */ /* 0x000fc400078ef827 */
[-C--:B0-----:R-:W-:Y:S02]  /*11f10*/  F2FP.F16.E4M3.UNPACK_B R14, R6.reuse.H1 ;  /* 0x00000006ff0e723e */ /* 0x081fe400030006ff */
[----:B------:R-:W-:Y:S02]  /*11f20*/  LOP3.LUT R43, R43, 0xff000000, R40, 0xf8, !PT ;  /* 0xff0000002b2b7812 */ /* 0x000fe400078ef828 */
[----:B------:R-:W-:Y:S01]  /*11f30*/  F2FP.F16.E4M3.UNPACK_B R46, R45 ;  /* 0x0000002dff2e723e */ /* 0x000fe200020006ff */
[--C-:B------:R-:W-:Y:S01]  /*11f40*/  HADD2.F32 R25, -RZ, R14.reuse.H0_H0 ;  /* 0x2000000eff197230 */ /* 0x100fe20000004100 */
[----:B------:R-:W-:Y:S01]  /*11f50*/  F2FP.F16.E4M3.UNPACK_B R40, R39 ;  /* 0x00000027ff28723e */ /* 0x000fe200020006ff */
[----:B------:R-:W-:Y:S01]  /*11f60*/  HADD2.F32 R14, -RZ, R14.H1_H1 ;  /* 0x3000000eff0e7230 */ /* 0x000fe20000004100 */
[--C-:B------:R-:W-:Y:S01]  /*11f70*/  LOP3.LUT R15, R15, 0xff0000, R38.reuse, 0xf8, !PT ;  /* 0x00ff00000f0f7812 */ /* 0x100fe200078ef826 */
[----:B------:R-:W-:Y:S01]  /*11f80*/  HADD2.F32 R47, -RZ, R46.H1_H1 ;  /* 0x3000002eff2f7230 */ /* 0x000fe20000004100 */
[----:B------:R-:W-:Y:S01]  /*11f90*/  F2FP.F16.E4M3.UNPACK_B R24, R6 ;  /* 0x00000006ff18723e */ /* 0x000fe200020006ff */
[----:B------:R-:W-:Y:S01]  /*11fa0*/  HADD2.F32 R41, -RZ, R40.H1_H1 ;  /* 0x30000028ff297230 */ /* 0x000fe20000004100 */
[----:B------:R-:W-:Y:S01]  /*11fb0*/  LOP3.LUT R42, R15, 0xff000000, R38, 0xf8, !PT ;  /* 0xff0000000f2a7812 */ /* 0x000fe200078ef826 */
[----:B------:R-:W-:-:S02]  /*11fc0*/  HADD2.F32 R46, -RZ, R46.H0_H0 ;  /* 0x2000002eff2e7230 */ /* 0x000fc40000004100 */
[C---:B------:R-:W-:Y:S01]  /*11fd0*/  FMUL.FTZ R48, R14.reuse, R47 ;  /* 0x0000002f0e307220 */ /* 0x040fe20000410000 */
[----:B------:R-:W-:Y:S01]  /*11fe0*/  F2FP.F16.E4M3.UNPACK_B R15, R5.H1 ;  /* 0x00000005ff0f723e */ /* 0x000fe200030006ff */
[----:B------:R-:W-:Y:S01]  /*11ff0*/  FMUL.FTZ R52, R14, R41 ;  /* 0x000000290e347220 */ /* 0x000fe20000410000 */
[----:B------:R-:W-:Y:S01]  /*12000*/  F2FP.F16.E4M3.UNPACK_B R14, R5 ;  /* 0x00000005ff0e723e */ /* 0x000fe200020006ff */
[----:B------:R-:W-:Y:S02]  /*12010*/  HADD2.F32 R5, -RZ, R24.H1_H1 ;  /* 0x30000018ff057230 */ /* 0x000fe40000004100 */
[C---:B------:R-:W-:Y:S01]  /*12020*/  FFMA.FTZ R50, R25.reuse, R41, -R48 ;  /* 0x0000002919327223 */ /* 0x040fe20000010830 */
[----:B------:R-:W-:Y:S01]  /*12030*/  FFMA.FTZ R51, R25, R47, R52 ;  /* 0x0000002f19337223 */ /* 0x000fe20000010034 */
[----:B------:R-:W-:Y:S01]  /*12040*/  HADD2.F32 R40, -RZ, R40.H0_H0 ;  /* 0x20000028ff287230 */ /* 0x000fe20000004100 */
[----:B------:R-:W-:Y:S01]  /*12050*/  F2FP.F16.E4M3.UNPACK_B R38, R7 ;  /* 0x00000007ff26723e */ /* 0x000fe200020006ff */
[----:B------:R-:W-:Y:S01]  /*12060*/  HADD2.F32 R24, -RZ, R24.H0_H0 ;  /* 0x20000018ff187230 */ /* 0x000fe20000004100 */
[----:B------:R-:W-:Y:S01]  /*12070*/  F2FP.F16.E4M3.UNPACK_B R45, R45.H1 ;  /* 0x0000002dff2d723e */ /* 0x000fe200030006ff */
[C---:B------:R-:W-:Y:S01]  /*12080*/  FMUL.FTZ R25, R5.reuse, R46 ;  /* 0x0000002e05197220 */ /* 0x040fe20000410000 */
[----:B------:R-:W-:Y:S01]  /*12090*/  F2FP.F16.E4M3.UNPACK_B R39, R39.H1 ;  /* 0x00000027ff27723e */ /* 0x000fe200030006ff */
[-C--:B------:R-:W-:Y:S01]  /*120a0*/  FMUL.FTZ R49, R5, R40.reuse ;  /* 0x0000002805317220 */ /* 0x080fe20000410000 */
[----:B------:R-:W-:Y:S01]  /*120b0*/  F2FP.F16.E4M3.UNPACK_B R7, R7.H1 ;  /* 0x00000007ff07723e */ /* 0x000fe200030006ff */
[----:B------:R-:W-:Y:S01]  /*120c0*/  FFMA.FTZ R47, R24, R40, -R25 ;  /* 0x00000028182f7223 */ /* 0x000fe20000010819 */
[----:B------:R-:W-:-:S02]  /*120d0*/  HADD2.F32 R5, -RZ, R38.H1_H1 ;  /* 0x30000026ff057230 */ /* 0x000fc40000004100 */
[----:B------:R-:W-:Y:S01]  /*120e0*/  FFMA.FTZ R48, R24, R46, R49 ;  /* 0x0000002e18307223 */ /* 0x000fe20000010031 */
        /* <DEDUP_REMOVED lines=12> */
[----:B------:R-:W-:Y:S02]  /*121b0*/  HADD2.F32 R5, -RZ, R7.H0_H0 ;  /* 0x20000007ff057230 */ /* 0x000fe40000004100 */
[C---:B------:R-:W-:Y:S01]  /*121c0*/  FMUL.FTZ R40, R24.reuse, R45 ;  /* 0x0000002d18287220 */ /* 0x040fe20000410000 */
[----:B------:R-:W-:Y:S01]  /*121d0*/  F2FP.F16.E4M3.UNPACK_B R25, R43 ;  /* 0x0000002bff19723e */ /* 0x000fe200020006ff */
[-C--:B------:R-:W-:Y:S01]  /*121e0*/  FMUL.FTZ R38, R24, R39.reuse ;  /* 0x0000002718267220 */ /* 0x080fe20000410000 */
[----:B------:R-:W-:Y:S01]  /*121f0*/  F2FP.F16.E4M3.UNPACK_B R24, R42 ;  /* 0x0000002aff18723e */ /* 0x000fe200020006ff */
[----:B------:R-:W-:Y:S01]  /*12200*/  FFMA.FTZ R53, R5, R39, -R40 ;  /* 0x0000002705357223 */ /* 0x000fe20000010828 */
[----:B------:R-:W-:-:S02]  /*12210*/  HADD2.F32 R7, -RZ, R4.H1_H1 ;  /* 0x30000004ff077230 */ /* 0x000fc40000004100 */
[----:B------:R-:W-:Y:S01]  /*12220*/  FFMA.FTZ R54, R5, R45, R38 ;  /* 0x0000002d05367223 */ /* 0x000fe20000010026 */
[--C-:B------:R-:W-:Y:S01]  /*12230*/  HADD2.F32 R40, -RZ, R25.reuse.H1_H1 ;  /* 0x30000019ff287230 */ /* 0x100fe20000004100 */
[----:B------:R-:W-:Y:S01]  /*12240*/  F2FP.F16.E4M3.UNPACK_B R42, R42.H1 ;  /* 0x0000002aff2a723e */ /* 0x000fe200030006ff */
[----:B------:R-:W-:Y:S01]  /*12250*/  HADD2.F32 R38, -RZ, R24.H1_H1 ;  /* 0x30000018ff267230 */ /* 0x000fe20000004100 */
[----:B------:R-:W-:Y:S01]  /*12260*/  F2FP.F16.E4M3.UNPACK_B R43, R43.H1 ;  /* 0x0000002bff2b723e */ /* 0x000fe200030006ff */
[----:B------:R-:W-:Y:S02]  /*12270*/  HADD2.F32 R5, -RZ, R4.H0_H0 ;  /* 0x20000004ff057230 */ /* 0x000fe40000004100 */
[----:B------:R-:W-:Y:S01]  /*12280*/  FMUL.FTZ R46, R7, R40 ;  /* 0x00000028072e7220 */ /* 0x000fe20000410000 */
[----:B------:R-:W-:Y:S02]  /*12290*/  HADD2.F32 R39, -RZ, R25.H0_H0 ;  /* 0x20000019ff277230 */ /* 0x000fe40000004100 */
[----:B------:R-:W-:-:S02]  /*122a0*/  HADD2.F32 R4, -RZ, R6.H1_H1 ;  /* 0x30000006ff047230 */ /* 0x000fc40000004100 */
[-C--:B------:R-:W-:Y:S01]  /*122b0*/  FFMA.FTZ R46, R5, R38.reuse, -R46 ;  /* 0x00000026052e7223 */ /* 0x080fe2000001082e */
[----:B------:R-:W-:Y:S02]  /*122c0*/  HADD2.F32 R25, -RZ, R24.H0_H0 ;  /* 0x20000018ff197230 */ /* 0x000fe40000004100 */
[----:B------:R-:W-:Y:S01]  /*122d0*/  FMUL.FTZ R24, R7, R38 ;  /* 0x0000002607187220 */ /* 0x000fe20000410000 */
[----:B------:R-:W-:Y:S02]  /*122e0*/  HADD2.F32 R6, -RZ, R6.H0_H0 ;  /* 0x20000006ff067230 */ /* 0x000fe40000004100 */
[C---:B------:R-:W-:Y:S01]  /*122f0*/  FMUL.FTZ R7, R4.reuse, R39 ;  /* 0x0000002704077220 */ /* 0x040fe20000410000 */
[-C--:B------:R-:W-:Y:S01]  /*12300*/  FMUL.FTZ R4, R4, R25.reuse ;  /* 0x0000001904047220 */ /* 0x080fe20000410000 */
[----:B------:R-:W-:Y:S02]  /*12310*/  FFMA.FTZ R41, R5, R40, R24 ;  /* 0x0000002805297223 */ /* 0x000fe40000010018 */
[----:B------:R-:W-:Y:S01]  /*12320*/  FFMA.FTZ R25, R6, R25, -R7 ;  /* 0x0000001906197223 */ /* 0x000fe20000010807 */
[----:B------:R-:W-:-:S02]  /*12330*/  HADD2.F32 R5, -RZ, R15.H1_H1 ;  /* 0x3000000fff057230 */ /* 0x000fc40000004100 */
[----:B------:R-:W-:Y:S01]  /*12340*/  FFMA.FTZ R38, R6, R39, R4 ;  /* 0x0000002706267223 */ /* 0x000fe20000010004 */
[----:B------:R-:W-:Y:S02]  /*12350*/  HADD2.F32 R6, -RZ, R42.H1_H1 ;  /* 0x3000002aff067230 */ /* 0x000fe40000004100 */
[--C-:B------:R-:W-:Y:S02]  /*12360*/  HADD2.F32 R24, -RZ, R43.reuse.H1_H1 ;  /* 0x3000002bff187230 */ /* 0x100fe40000004100 */
[----:B------:R-:W-:Y:S02]  /*12370*/  HADD2.F32 R43, -RZ, R43.H0_H0 ;  /* 0x2000002bff2b7230 */ /* 0x000fe40000004100 */
[C---:B------:R-:W-:Y:S01]  /*12380*/  FMUL.FTZ R39, R5.reuse, R6 ;  /* 0x0000000605277220 */ /* 0x040fe20000410000 */
[----:B------:R-:W-:Y:S02]  /*12390*/  HADD2.F32 R4, -RZ, R14.H1_H1 ;  /* 0x3000000eff047230 */ /* 0x000fe40000004100 */
[----:B------:R-:W-:Y:S01]  /*123a0*/  FMUL.FTZ R40, R5, R24 ;  /* 0x0000001805287220 */ /* 0x000fe20000410000 */
[----:B------:R-:W-:-:S02]  /*123b0*/  HADD2.F32 R7, -RZ, R42.H0_H0 ;  /* 0x2000002aff077230 */ /* 0x000fc40000004100 */
        /* <DEDUP_REMOVED lines=17> */
.L_x_3594:
[----:B------:R-:W-:Y:S05]  /*124d0*/  BSYNC B1 ;  /* 0x0000000000017941 */ /* 0x000fea0003800000 */
.L_x_3593:
[----:B------:R-:W-:Y:S01]  /*124e0*/  BSSY B1, `(.L_x_3595) ;  /* 0x000007d000017945 */ /* 0x000fe20003800000 */
[----:B------:R-:W-:-:S03]  /*124f0*/  @P0 VIADD R0, R3, 0xffffffe0 ;  /* 0xffffffe003000836 */ /* 0x000fc60000000000 */
[----:B------:R-:W-:Y:S05]  /*12500*/  @P1 BRA `(.L_x_3596) ;  /* 0x0000000400e81947 */ /* 0x000fea0003800000 */
[----:B0-----:R-:W0:Y:S01]  /*12510*/  LDS.128 R4, [R0+0x1e200] ;  /* 0x01e2000000047984 */ /* 0x001e220000000c00 */
[----:B-----5:R-:W-:Y:S02]  /*12520*/  SHF.R.U32.HI R24, RZ, 0x8, R35 ;  /* 0x00000008ff187819 */ /* 0x020fe40000011623 */
[----:B------:R-:W-:Y:S02]  /*12530*/  SHF.R.U32.HI R40, RZ, 0x8, R37 ;  /* 0x00000008ff287819 */ /* 0x000fe40000011625 */
[----:B------:R-:W-:Y:S02]  /*12540*/  SHF.R.U32.HI R38, RZ, 0x8, R36 ;  /* 0x00000008ff267819 */ /* 0x000fe40000011624 */
[----:B--2---:R-:W-:Y:S02]  /*12550*/  LOP3.LUT R25, R35, 0xff, RZ, 0xc0, !PT ;  /* 0x000000ff23197812 */ /* 0x004fe400078ec0ff */
[----:B------:R-:W-:Y:S02]  /*12560*/  LOP3.LUT R41, R37, 0xff, RZ, 0xc0, !PT ;  /* 0x000000ff25297812 */ /* 0x000fe400078ec0ff */
[----:B------:R-:W-:-:S02]  /*12570*/  LOP3.LUT R24, R24, 0xff, RZ, 0xc0, !PT ;  /* 0x000000ff18187812 */ /* 0x000fc400078ec0ff */
[----:B------:R-:W-:Y:S02]  /*12580*/  LOP3.LUT R40, R40, 0xff, RZ, 0xc0, !PT ;  /* 0x000000ff28287812 */ /* 0x000fe400078ec0ff */
[----:B---3--:R-:W-:Y:S02]  /*12590*/  SHF.R.U32.HI R14, RZ, 0x8, R34 ;  /* 0x00000008ff0e7819 */ /* 0x008fe40000011622 */
[----:B------:R-:W-:Y:S02]  /*125a0*/  LOP3.LUT R39, R36, 0xff, RZ, 0xc0, !PT ;  /* 0x000000ff24277812 */ /* 0x000fe400078ec0ff */
[----:B------:R-:W-:Y:S02]  /*125b0*/  LOP3.LUT R38, R38, 0xff, RZ, 0xc0, !PT ;  /* 0x000000ff26267812 */ /* 0x000fe400078ec0ff */
[----:B------:R-:W-:Y:S02]  /*125c0*/  PRMT R25, R24, 0x7604, R25 ;  /* 0x0000760418197816 */ /* 0x000fe40000000019 */
[----:B------:R-:W-:-:S02]  /*125d0*/  PRMT R41, R40, 0x7604, R41 ;  /* 0x0000760428297816 */ /* 0x000fc40000000029 */
[----:B------:R-:W-:Y:S02]  /*125e0*/  SHF.R.U32.HI R24, RZ, 0x10, R35 ;  /* 0x00000010ff187819 */ /* 0x000fe40000011623 */
        /* <DEDUP_REMOVED lines=12> */
[----:B------:R-:W-:Y:S02]  /*126b0*/  LOP3.LUT R14, R14, 0xff, RZ, 0xc0, !PT ;  /* 0x000000ff0e0e7812 */ /* 0x000fe400078ec0ff */
[----:B------:R-:W-:Y:S02]  /*126c0*/  PRMT R39, R38, 0x7054, R39 ;  /* 0x0000705426277816 */ /* 0x000fe40000000027 */
[----:B------:R-:W-:Y:S02]  /*126d0*/  LOP3.LUT R41, R41, 0xff000000, R37, 0xf8, !PT ;  /* 0xff00000029297812 */ /* 0x000fe400078ef825 */
[----:B------:R-:W-:Y:S02]  /*126e0*/  LOP3.LUT R35, R25, 0xff000000, R35, 0xf8, !PT ;  /* 0xff00000019237812 */ /* 0x000fe400078ef823 */
[----:B------:R-:W-:-:S02]  /*126f0*/  PRMT R15, R14, 0x7054, R15 ;  /* 0x000070540e0f7816 */ /* 0x000fc4000000000f */
[-C--:B0-----:R-:W-:Y:S02]  /*12700*/  F2FP.F16.E4M3.UNPACK_B R14, R6.reuse.H1 ;  /* 0x00000006ff0e723e */ /* 0x081fe400030006ff */
[----:B------:R-:W-:Y:S02]  /*12710*/  LOP3.LUT R39, R39, 0xff000000, R36, 0xf8, !PT ;  /* 0xff00000027277812 */ /* 0x000fe400078ef824 */
[----:B------:R-:W-:Y:S01]  /*12720*/  F2FP.F16.E4M3.UNPACK_B R40, R41 ;  /* 0x00000029ff28723e */ /* 0x000fe200020006ff */
[--C-:B------:R-:W-:Y:S01]  /*12730*/  HADD2.F32 R25, -RZ, R14.reuse.H0_H0 ;  /* 0x2000000eff197230 */ /* 0x100fe20000004100 */
[----:B------:R-:W-:Y:S01]  /*12740*/  F2FP.F16.E4M3.UNPACK_B R36, R35 ;  /* 0x00000023ff24723e */ /* 0x000fe200020006ff */
[----:B------:R-:W-:Y:S01]  /*12750*/  HADD2.F32 R14, -RZ, R14.H1_H1 ;  /* 0x3000000eff0e7230 */ /* 0x000fe20000004100 */
[----:B------:R-:W-:Y:S01]  /*12760*/  F2FP.F16.E4M3.UNPACK_B R24, R6 ;  /* 0x00000006ff18723e */ /* 0x000fe200020006ff */
[----:B------:R-:W-:Y:S01]  /*12770*/  HADD2.F32 R42, -RZ, R40.H1_H1 ;  /* 0x30000028ff2a7230 */ /* 0x000fe20000004100 */
[----:B------:R-:W-:Y:S01]  /*12780*/  LOP3.LUT R38, R15, 0xff000000, R34, 0xf8, !PT ;  /* 0xff0000000f267812 */ /* 0x000fe200078ef822 */
[----:B------:R-:W-:Y:S01]  /*12790*/  HADD2.F32 R37, -RZ, R36.H1_H1 ;  /* 0x30000024ff257230 */ /* 0x000fe20000004100 */
[----:B------:R-:W-:Y:S01]  /*127a0*/  F2FP.F16.E4M3.UNPACK_B R15, R5.H1 ;  /* 0x00000005ff0f723e */ /* 0x000fe200030006ff */
[----:B------:R-:W-:-:S02]  /*127b0*/  HADD2.F32 R40, -RZ, R40.H0_H0 ;  /* 0x20000028ff287230 */ /* 0x000fc40000004100 */
[CC--:B------:R-:W-:Y:S01]  /*127c0*/  FMUL.FTZ R46, R14.reuse, R42.reuse ;  /* 0x0000002a0e2e7220 */ /* 0x0c0fe20000410000 */
[----:B------:R-:W-:Y:S02]  /*127d0*/  HADD2.F32 R36, -RZ, R36.H0_H0 ;  /* 0x20000024ff247230 */ /* 0x000fe40000004100 */
[----:B------:R-:W-:Y:S01]  /*127e0*/  FMUL.FTZ R43, R14, R37 ;  /* 0x000000250e2b7220 */ /* 0x000fe20000410000 */
[----:B------:R-:W-:Y:S01]  /*127f0*/  F2FP.F16.E4M3.UNPACK_B R14, R5 ;  /* 0x00000005ff0e723e */ /* 0x000fe200020006ff */
[--C-:B------:R-:W-:Y:S02]  /*12800*/  HADD2.F32 R5, -RZ, R24.reuse.H1_H1 ;  /* 0x30000018ff057230 */ /* 0x100fe40000004100 */
[C---:B------:R-:W-:Y:S01]  /*12810*/  FFMA.FTZ R46, R25.reuse, R37, -R46 ;  /* 0x00000025192e7223 */ /* 0x040fe2000001082e */
[----:B------:R-:W-:Y:S01]  /*12820*/  FFMA.FTZ R45, R25, R42, R43 ;  /* 0x0000002a192d7223 */ /* 0x000fe2000001002b */
[----:B------:R-:W-:Y:S01]  /*12830*/  HADD2.F32 R24, -RZ, R24.H0_H0 ;  /* 0x20000018ff187230 */ /* 0x000fe20000004100 */
[----:B------:R-:W-:Y:S01]  /*12840*/  F2FP.F16.E4M3.UNPACK_B R34, R7 ;  /* 0x00000007ff22723e */ /* 0x000fe200020006ff */
[C---:B------:R-:W-:Y:S01]  /*12850*/  FMUL.FTZ R25, R5.reuse, R40 ;  /* 0x0000002805197220 */ /* 0x040fe20000410000 */
[----:B------:R-:W-:Y:S01]  /*12860*/  F2FP.F16.E4M3.UNPACK_B R41, R41.H1 ;  /* 0x00000029ff29723e */ /* 0x000fe200030006ff */
[-C--:B------:R-:W-:Y:S01]  /*12870*/  FMUL.FTZ R43, R5, R36.reuse ;  /* 0x00000024052b7220 */ /* 0x080fe20000410000 */
[----:B------:R-:W-:Y:S01]  /*12880*/  F2FP.F16.E4M3.UNPACK_B R35, R35.H1 ;  /* 0x00000023ff23723e */ /* 0x000fe200030006ff */
[----:B------:R-:W-:Y:S01]  /*12890*/  FFMA.FTZ R42, R24, R36, -R25 ;  /* 0x00000024182a7223 */ /* 0x000fe20000010819 */
[----:B------:R-:W-:Y:S01]  /*128a0*/  F2FP.F16.E4M3.UNPACK_B R7, R7.H1 ;  /* 0x00000007ff07723e */ /* 0x000fe200030006ff */
        /* <DEDUP_REMOVED lines=64> */
.L_x_3596:
[----:B------:R-:W-:Y:S05]  /*12cb0*/  BSYNC B1 ;  /* 0x0000000000017941 */ /* 0x000fea0003800000 */
.L_x_3595:
[----:B------:R-:W-:Y:S04]  /*12cc0*/  BSSY B1, `(.L_x_3597) ;  /* 0x0000078000017945 */ /* 0x000fe80003800000 */
[----:B------:R-:W-:Y:S05]  /*12cd0*/  @P2 BRA `(.L_x_3598) ;  /* 0x0000000400d82947 */ /* 0x000fea0003800000 */
[----:B01----:R-:W0:Y:S01]  /*12ce0*/  LDS.128 R4, [R3+0x20200] ;  /* 0x0202000003047984 */ /* 0x003e220000000c00 */
[----:B--2--5:R-:W-:Y:S02]  /*12cf0*/  SHF.R.U32.HI R25, RZ, 0x8, R33 ;  /* 0x00000008ff197819 */ /* 0x024fe40000011621 */
        /* <DEDUP_REMOVED lines=14> */
[----:B---3--:R-:W-:-:S02]  /*12de0*/  LOP3.LUT R14, R32, 0xff, RZ, 0xc0, !PT ;  /* 0x000000ff200e7812 */ /* 0x008fc400078ec0ff */
[----:B------:R-:W-:Y:S02]  /*12df0*/  LOP3.LUT R15, R15, 0xff, RZ, 0xc0, !PT ;  /* 0x000000ff0f0f7812 */ /* 0x000fe400078ec0ff */
[----:B------:R-:W-:Y:S02]  /*12e00*/  LOP3.LUT R25, R24, 0xff0000, R25, 0xf8, !PT ;  /* 0x00ff000018197812 */ /* 0x000fe400078ef819 */
[----:B------:R-:W-:Y:S02]  /*12e10*/  LOP3.LUT R37, R34, 0xff0000, R37, 0xf8, !PT ;  /* 0x00ff000022257812 */ /* 0x000fe400078ef825 */
[----:B------:R-:W-:Y:S02]  /*12e20*/  PRMT R15, R15, 0x7604, R14 ;  /* 0x000076040f0f7816 */ /* 0x000fe4000000000e */
[----:B------:R-:W-:Y:S02]  /*12e30*/  LOP3.LUT R14, R30, 0xff, RZ, 0xc0, !PT ;  /* 0x000000ff1e0e7812 */ /* 0x000fe400078ec0ff */
[----:B------:R-:W-:-:S02]  /*12e40*/  LOP3.LUT R37, R37, 0xff000000, R31, 0xf8, !PT ;  /* 0xff00000025257812 */ /* 0x000fc400078ef81f */
[----:B------:R-:W-:Y:S02]  /*12e50*/  LOP3.LUT R33, R25, 0xff000000, R33, 0xf8, !PT ;  /* 0xff00000019217812 */ /* 0x000fe400078ef821 */
[----:B------:R-:W-:Y:S02]  /*12e60*/  PRMT R35, R35, 0x7604, R14 ;  /* 0x0000760423237816 */ /* 0x000fe4000000000e */
[-C--:B0-----:R-:W-:Y:S02]  /*12e70*/  F2FP.F16.E4M3.UNPACK_B R14, R6.reuse.H1 ;  /* 0x00000006ff0e723e */ /* 0x081fe400030006ff */
[----:B------:R-:W-:Y:S02]  /*12e80*/  F2FP.F16.E4M3.UNPACK_B R36, R37 ;  /* 0x00000025ff24723e */ /* 0x000fe400020006ff */
[----:B------:R-:W-:Y:S01]  /*12e90*/  F2FP.F16.E4M3.UNPACK_B R31, R33 ;  /* 0x00000021ff1f723e */ /* 0x000fe200020006ff */
[--C-:B------:R-:W-:Y:S01]  /*12ea0*/  HADD2.F32 R25, -RZ, R14.reuse.H0_H0 ;  /* 0x2000000eff197230 */ /* 0x100fe20000004100 */
[--C-:B------:R-:W-:Y:S01]  /*12eb0*/  LOP3.LUT R15, R15, 0xff0000, R32.reuse, 0xf8, !PT ;  /* 0x00ff00000f0f7812 */ /* 0x100fe200078ef820 */
[----:B------:R-:W-:Y:S01]  /*12ec0*/  HADD2.F32 R14, -RZ, R14.H1_H1 ;  /* 0x3000000eff0e7230 */ /* 0x000fe20000004100 */
[----:B------:R-:W-:Y:S01]  /*12ed0*/  F2FP.F16.E4M3.UNPACK_B R24, R6 ;  /* 0x00000006ff18723e */ /* 0x000fe200020006ff */
[--C-:B------:R-:W-:Y:S01]  /*12ee0*/  HADD2.F32 R38, -RZ, R36.reuse.H1_H1 ;  /* 0x30000024ff267230 */ /* 0x100fe20000004100 */
[----:B------:R-:W-:Y:S01]  /*12ef0*/  LOP3.LUT R32, R15, 0xff000000, R32, 0xf8, !PT ;  /* 0xff0000000f207812 */ /* 0x000fe200078ef820 */
[----:B------:R-:W-:Y:S01]  /*12f00*/  HADD2.F32 R34, -RZ, R31.H1_H1 ;  /* 0x3000001fff227230 */ /* 0x000fe20000004100 */
[----:B------:R-:W-:Y:S01]  /*12f10*/  F2FP.F16.E4M3.UNPACK_B R15, R5.H1 ;  /* 0x00000005ff0f723e */ /* 0x000fe200030006ff */
[----:B------:R-:W-:-:S02]  /*12f20*/  HADD2.F32 R36, -RZ, R36.H0_H0 ;  /* 0x20000024ff247230 */ /* 0x000fc40000004100 */
[C---:B------:R-:W-:Y:S01]  /*12f30*/  FMUL.FTZ R40, R14.reuse, R38 ;  /* 0x000000260e287220 */ /* 0x040fe20000410000 */
[--C-:B------:R-:W-:Y:S01]  /*12f40*/  LOP3.LUT R35, R35, 0xff0000, R30.reuse, 0xf8, !PT ;  /* 0x00ff000023237812 */ /* 0x100fe200078ef81e */
[-C--:B------:R-:W-:Y:S01]  /*12f50*/  FMUL.FTZ R39, R14, R34.reuse ;  /* 0x000000220e277220 */ /* 0x080fe20000410000 */
[----:B------:R-:W-:Y:S01]  /*12f60*/  F2FP.F16.E4M3.UNPACK_B R14, R5 ;  /* 0x00000005ff0e723e */ /* 0x000fe200020006ff */
[--C-:B------:R-:W-:Y:S01]  /*12f70*/  HADD2.F32 R5, -RZ, R24.reuse.H1_H1 ;  /* 0x30000018ff057230 */ /* 0x100fe20000004100 */
[----:B------:R-:W-:Y:S01]  /*12f80*/  LOP3.LUT R35, R35, 0xff000000, R30, 0xf8, !PT ;  /* 0xff00000023237812 */ /* 0x000fe200078ef81e */
        /* <DEDUP_REMOVED lines=8> */
[----:B------:R-:W-:Y:S01]  /*13010*/  FMUL.FTZ R39, R5, R31 ;  /* 0x0000001f05277220 */ /* 0x000fe20000410000 */
        /* <DEDUP_REMOVED lines=45> */
[----:B------:R-:W-:Y:S01]  /*132f0*/  FMUL.FTZ R31, R5, R6 ;  /* 0x00000006051f7220 */ /* 0x000fe20000410000 */
[----:B------:R-:W-:Y:S02]  /*13300*/  HADD2.F32 R4, -RZ, R14.H1_H1 ;  /* 0x3000000eff047230 */ /* 0x000fe40000004100 */
[----:B------:R-:W-:-:S02]  /*13310*/  HADD2.F32 R7, -RZ, R32.H0_H0 ;  /* 0x20000020ff077230 */ /* 0x000fc40000004100 */
        /* <DEDUP_REMOVED lines=18> */
.L_x_3598:
[----:B------:R-:W-:Y:S05]  /*13440*/  BSYNC B1 ;  /* 0x0000000000017941 */ /* 0x000fea0003800000 */
.L_x_3597:
[----:B------:R-:W-:Y:S04]  /*13450*/  BSSY B1, `(.L_x_3599) ;  /* 0x000007c000017945 */ /* 0x000fe80003800000 */
[----:B------:R-:W-:Y:S05]  /*13460*/  @P3 BRA `(.L_x_3600) ;  /* 0x0000000400e83947 */ /* 0x000fea0003800000 */
[----:B01--4-:R-:W0:Y:S01]  /*13470*/  LDS.128 R4, [R0+0x20200] ;  /* 0x0202000000047984 */ /* 0x013e220000000c00 */
[----:B-----5:R-:W-:Y:S02]  /*13480*/  SHF.R.U32.HI R24, RZ, 0x8, R29 ;  /* 0x00000008ff187819 */ /* 0x020fe4000001161d */
[----:B------:R-:W-:Y:S02]  /*13490*/  SHF.R.U32.HI R32, RZ, 0x8, R27 ;  /* 0x00000008ff207819 */ /* 0x000fe4000001161b */
[----:B--2---:R-:W-:Y:S02]  /*134a0*/  LOP3.LUT R25, R29, 0xff, RZ, 0xc0, !PT ;  /* 0x000000ff1d197812 */ /* 0x004fe400078ec0ff */
[----:B------:R-:W-:Y:S02]  /*134b0*/  LOP3.LUT R33, R27, 0xff, RZ, 0xc0, !PT ;  /* 0x000000ff1b217812 */ /* 0x000fe400078ec0ff */
[----:B------:R-:W-:Y:S02]  /*134c0*/  LOP3.LUT R24, R24, 0xff, RZ, 0xc0, !PT ;  /* 0x000000ff18187812 */ /* 0x000fe400078ec0ff */
[----:B------:R-:W-:-:S02]  /*134d0*/  LOP3.LUT R32, R32, 0xff, RZ, 0xc0, !PT ;  /* 0x000000ff20207812 */ /* 0x000fc400078ec0ff */
[----:B---3--:R-:W-:Y:S02]  /*134e0*/  SHF.R.U32.HI R14, RZ, 0x8, R28 ;  /* 0x00000008ff0e7819 */ /* 0x008fe4000001161c */
[----:B------:R-:W-:Y:S02]  /*134f0*/  PRMT R25, R24, 0x7604, R25 ;  /* 0x0000760418197816 */ /* 0x000fe40000000019 */
[----:B------:R-:W-:Y:S02]  /*13500*/  PRMT R33, R32, 0x7604, R33 ;  /* 0x0000760420217816 */ /* 0x000fe40000000021 */
[----:B------:R-:W-:Y:S02]  /*13510*/  SHF.R.U32.HI R24, RZ, 0x10, R29 ;  /* 0x00000010ff187819 */ /* 0x000fe4000001161d */
[----:B------:R-:W-:Y:S02]  /*13520*/  SHF.R.U32.HI R32, RZ, 0x10, R27 ;  /* 0x00000010ff207819 */ /* 0x000fe4000001161b */
[----:B------:R-:W-:-:S02]  /*13530*/  LOP3.LUT R15, R28, 0xff, RZ, 0xc0, !PT ;  /* 0x000000ff1c0f7812 */ /* 0x000fc400078ec0ff */
[----:B------:R-:W-:Y:S02]  /*13540*/  LOP3.LUT R14, R14, 0xff, RZ, 0xc0, !PT ;  /* 0x000000ff0e0e7812 */ /* 0x000fe400078ec0ff */
        /* <DEDUP_REMOVED lines=8> */
[----:B------:R-:W-:Y:S02]  /*135d0*/  PRMT R33, R32, 0x7054, R33 ;  /* 0x0000705420217816 */ /* 0x000fe40000000021 */
[----:B------:R-:W-:Y:S02]  /*135e0*/  LOP3.LUT R14, R14, 0xff, RZ, 0xc0, !PT ;  /* 0x000000ff0e0e7812 */ /* 0x000fe400078ec0ff */
[----:B------:R-:W-:-:S02]  /*135f0*/  PRMT R31, R30, 0x7604, R31 ;  /* 0x000076041e1f7816 */ /* 0x000fc4000000001f */
[----:B------:R-:W-:Y:S02]  /*13600*/  SHF.R.U32.HI R30, RZ, 0x10, R26 ;  /* 0x00000010ff1e7819 */ /* 0x000fe4000001161a */
[----:B------:R-:W-:Y:S02]  /*13610*/  LOP3.LUT R33, R33, 0xff000000, R27, 0xf8, !PT ;  /* 0xff00000021217812 */ /* 0x000fe400078ef81b */
[----:B------:R-:W-:Y:S02]  /*13620*/  LOP3.LUT R29, R25, 0xff000000, R29, 0xf8, !PT ;  /* 0xff000000191d7812 */ /* 0x000fe400078ef81d */
[----:B------:R-:W-:Y:S02]  /*13630*/  PRMT R15, R14, 0x7054, R15 ;  /* 0x000070540e0f7816 */ /* 0x000fe4000000000f */
[----:B0-----:R-:W-:Y:S02]  /*13640*/  F2FP.F16.E4M3.UNPACK_B R14, R6.H1 ;  /* 0x00000006ff0e723e */ /* 0x001fe400030006ff */
[----:B------:R-:W-:-:S02]  /*13650*/  LOP3.LUT R30, R30, 0xff, RZ, 0xc0, !PT ;  /* 0x000000ff1e1e7812 */ /* 0x000fc400078ec0ff */
[----:B------:R-:W-:Y:S01]  /*13660*/  F2FP.F16.E4M3.UNPACK_B R32, R33 ;  /* 0x00000021ff20723e */ /* 0x000fe200020006ff */
[--C-:B------:R-:W-:Y:S01]  /*13670*/  HADD2.F32 R25, -RZ, R14.reuse.H0_H0 ;  /* 0x2000000eff197230 */ /* 0x100fe20000004100 */
[----:B------:R-:W-:Y:S01]  /*13680*/  F2FP.F16.E4M3.UNPACK_B R27, R29 ;  /* 0x0000001dff1b723e */ /* 0x000fe200020006ff */
[----:B------:R-:W-:Y:S01]  /*13690*/  HADD2.F32 R14, -RZ, R14.H1_H1 ;  /* 0x3000000eff0e7230 */ /* 0x000fe20000004100 */
[----:B------:R-:W-:Y:S01]  /*136a0*/  PRMT R31, R30, 0x7054, R31 ;  /* 0x000070541e1f7816 */ /* 0x000fe2000000001f */
[--C-:B------:R-:W-:Y:S01]  /*136b0*/  HADD2.F32 R34, -RZ, R32.reuse.H1_H1 ;  /* 0x30000020ff227230 */ /* 0x100fe20000004100 */
[----:B------:R-:W-:Y:S01]  /*136c0*/  F2FP.F16.E4M3.UNPACK_B R24, R6 ;  /* 0x00000006ff18723e */ /* 0x000fe200020006ff */
[--C-:B------:R-:W-:Y:S01]  /*136d0*/  HADD2.F32 R30, -RZ, R27.reuse.H1_H1 ;  /* 0x3000001bff1e7230 */ /* 0x100fe20000004100 */
[----:B------:R-:W-:Y:S01]  /*136e0*/  LOP3.LUT R28, R15, 0xff000000, R28, 0xf8, !PT ;  /* 0xff0000000f1c7812 */ /* 0x000fe200078ef81c */
[----:B------:R-:W-:Y:S02]  /*136f0*/  HADD2.F32 R32, -RZ, R32.H0_H0 ;  /* 0x20000020ff207230 */ /* 0x000fe40000004100 */
[C---:B------:R-:W-:Y:S01]  /*13700*/  FMUL.FTZ R36, R14.reuse, R34 ;  /* 0x000000220e247220 */ /* 0x040fe20000410000 */
[-C--:B------:R-:W-:Y:S01]  /*13710*/  F2FP.F16.E4M3.UNPACK_B R15, R5.reuse.H1 ;  /* 0x00000005ff0f723e */ /* 0x080fe200030006ff */
        /* <DEDUP_REMOVED lines=79> */
.L_x_3600:
[----:B------:R-:W-:Y:S05]  /*13c10*/  BSYNC B1 ;  /* 0x0000000000017941 */ /* 0x000fea0003800000 */
.L_x_3599:
[----:B------:R-:W-:Y:S04]  /*13c20*/  BSSY B1, `(.L_x_3601) ;  /* 0x0000078000017945 */ /* 0x000fe80003800000 */
[----:B------:R-:W-:Y:S05]  /*13c30*/  @P4 BRA `(.L_x_3602) ;  /* 0x0000000400d84947 */ /* 0x000fea0003800000 */
[----:B01--4-:R-:W0:Y:S01]  /*13c40*/  LDS.128 R4, [R3+0x22200] ;  /* 0x0222000003047984 */ /* 0x013e220000000c00 */
        /* <DEDUP_REMOVED lines=24> */
[----:B0-----:R-:W-:Y:S02]  /*13dd0*/  F2FP.F16.E4M3.UNPACK_B R14, R6.H1 ;  /* 0x00000006ff0e723e */ /* 0x001fe400030006ff */
[----:B------:R-:W-:Y:S02]  /*13de0*/  LOP3.LUT R27, R27, 0xff0000, R12, 0xf8, !PT ;  /* 0x00ff00001b1b7812 */ /* 0x000fe400078ef80c */
[----:B------:R-:W-:Y:S02]  /*13df0*/  F2FP.F16.E4M3.UNPACK_B R28, R29 ;  /* 0x0000001dff1c723e */ /* 0x000fe400020006ff */
[----:B------:R-:W-:-:S02]  /*13e00*/  F2FP.F16.E4M3.UNPACK_B R21, R25 ;  /* 0x00000019ff15723e */ /* 0x000fc400020006ff */
[----:B------:R-:W-:Y:S01]  /*13e10*/  LOP3.LUT R15, R15, 0xff0000, R20, 0xf8, !PT ;  /* 0x00ff00000f0f7812 */ /* 0x000fe200078ef814 */
[----:B------:R-:W-:Y:S01]  /*13e20*/  HADD2.F32 R30, -RZ, R28.H1_H1 ;  /* 0x3000001cff1e7230 */ /* 0x000fe20000004100 */
[----:B------:R-:W-:Y:S01]  /*13e30*/  LOP3.LUT R27, R27, 0xff000000, R12, 0xf8, !PT ;  /* 0xff0000001b1b7812 */ /* 0x000fe200078ef80c */
[--C-:B------:R-:W-:Y:S01]  /*13e40*/  HADD2.F32 R12, -RZ, R14.reuse.H1_H1 ;  /* 0x3000000eff0c7230 */ /* 0x100fe20000004100 */
[----:B------:R-:W-:Y:S01]  /*13e50*/  LOP3.LUT R24, R15, 0xff000000, R20, 0xf8, !PT ;  /* 0xff0000000f187812 */ /* 0x000fe200078ef814 */
[----:B------:R-:W-:Y:S01]  /*13e60*/  HADD2.F32 R26, -RZ, R21.H1_H1 ;  /* 0x30000015ff1a7230 */ /* 0x000fe20000004100 */
[-C--:B------:R-:W-:Y:S01]  /*13e70*/  F2FP.F16.E4M3.UNPACK_B R13, R5.reuse.H1 ;  /* 0x00000005ff0d723e */ /* 0x080fe200030006ff */
[----:B------:R-:W-:Y:S01]  /*13e80*/  HADD2.F32 R15, -RZ, R14.H0_H0 ;  /* 0x2000000eff0f7230 */ /* 0x000fe20000004100 */
[----:B------:R-:W-:Y:S01]  /*13e90*/  F2FP.F16.E4M3.UNPACK_B R14, R6 ;  /* 0x00000006ff0e723e */ /* 0x000fe200020006ff */
[C---:B------:R-:W-:Y:S01]  /*13ea0*/  FMUL.FTZ R32, R12.reuse, R30 ;  /* 0x0000001e0c207220 */ /* 0x040fe20000410000 */
[----:B------:R-:W-:Y:S01]  /*13eb0*/  FMUL.FTZ R31, R12, R26 ;  /* 0x0000001a0c1f7220 */ /* 0x000fe20000410000 */
[----:B------:R-:W-:Y:S01]  /*13ec0*/  F2FP.F16.E4M3.UNPACK_B R12, R5 ;  /* 0x00000005ff0c723e */ /* 0x000fe200020006ff */
[----:B------:R-:W-:-:S02]  /*13ed0*/  HADD2.F32 R28, -RZ, R28.H0_H0 ;  /* 0x2000001cff1c7230 */ /* 0x000fc40000004100 */
[C---:B------:R-:W-:Y:S01]  /*13ee0*/  FFMA.FTZ R32, R15.reuse, R26, -R32 ;  /* 0x0000001a0f207223 */ /* 0x040fe20000010820 */
[--C-:B------:R-:W-:Y:S02]  /*13ef0*/  HADD2.F32 R5, -RZ, R14.reuse.H1_H1 ;  /* 0x3000000eff057230 */ /* 0x100fe40000004100 */
        /* <DEDUP_REMOVED lines=74> */
.L_x_3602:
[----:B------:R-:W-:Y:S05]  /*143a0*/  BSYNC B1 ;  /* 0x0000000000017941 */ /* 0x000fea0003800000 */
.L_x_3601:
[----:B------:R-:W-:Y:S05]  /*143b0*/  @P5 BRA `(.L_x_3592) ;  /* 0x0000003c00585947 */ /* 0x000fea0003800000 */
[----:B01--4-:R-:W0:Y:S01]  /*143c0*/  LDS.128 R4, [R0+0x22200] ;  /* 0x0222000000047984 */ /* 0x013e220000000c00 */
[----:B-----5:R-:W-:Y:S02]  /*143d0*/  SHF.R.U32.HI R13, RZ, 0x8, R9 ;  /* 0x00000008ff0d7819 */ /* 0x020fe40000011609 */
[----:B------:R-:W-:Y:S02]  /*143e0*/  SHF.R.U32.HI R24, RZ, 0x8, R11 ;  /* 0x00000008ff187819 */ /* 0x000fe4000001160b */
[----:B------:R-:W-:Y:S02]  /*143f0*/  SHF.R.U32.HI R15, RZ, 0x8, R10 ;  /* 0x00000008ff0f7819 */ /* 0x000fe4000001160a */
[----:B---3--:R-:W-:Y:S02]  /*14400*/  LOP3.LUT R14, R9, 0xff, RZ, 0xc0, !PT ;  /* 0x000000ff090e7812 */ /* 0x008fe400078ec0ff */
[----:B--2---:R-:W-:Y:S02]  /*14410*/  LOP3.LUT R25, R11, 0xff, RZ, 0xc0, !PT ;  /* 0x000000ff0b197812 */ /* 0x004fe400078ec0ff */
        /* <DEDUP_REMOVED lines=115> */
[----:B------:R0:W-:Y:S01]  /*14b50*/  STS.128 [R0+0x22200], R4 ;  /* 0x0222000400007388 */ /* 0x0001e20000000c00 */
[----:B------:R-:W-:Y:S05]  /*14b60*/  BRA `(.L_x_3592) ;  /* 0x00000034006c7947 */ /* 0x000fea0003800000 */
.L_x_3586:
[----:B------:R-:W-:-:S03]  /*14b70*/  UMOV UR4, 0xffffffff ;  /* 0xffffffff00047882 */ /* 0x000fc60000000000 */
[----:B------:R-:W-:Y:S05]  /*14b80*/  BRA.DIV UR4, `(.L_x_3603) ;  /* 0x0000019604247947 */ /* 0x000fea000b800000 */
[----:B------:R1:W2:Y:S04]  /*14b90*/  SHFL.IDX PT, R3, R24, RZ, 0x1e1f ;  /* 0x001e1fff18037589 */ /* 0x0002a800000e0000 */
[----:B------:R1:W3:Y:S04]  /*14ba0*/  SHFL.IDX PT, R147, R146, RZ, 0x1e1f ;  /* 0x001e1fff92937589 */ /* 0x0002e800000e0000 */
[----:B------:R1:W4:Y:S04]  /*14bb0*/  SHFL.IDX PT, R0, R26, RZ, 0x1e1f ;  /* 0x001e1fff1a007589 */ /* 0x00032800000e0000 */
[----:B------:R1:W0:Y:S02]  /*14bc0*/  SHFL.IDX PT, R20, R27, RZ, 0x1e1f ;  /* 0x001e1fff1b147589 */ /* 0x00022400000e0000 */
.L_x_3826:
        /* <DEDUP_REMOVED lines=11> */
[----:B------:R-:W-:Y:S02]  /*14c80*/  CS2R R34, SRZ ;  /* 0x0000000000227805 */ /* 0x000fe4000001ff00 */
[----:B0-----:R-:W-:Y:S02]  /*14c90*/  CS2R R12, SRZ ;  /* 0x00000000000c7805 */ /* 0x001fe4000001ff00 */
[----:B------:R-:W-:-:S02]  /*14ca0*/  CS2R R14, SRZ ;  /* 0x00000000000e7805 */ /* 0x000fc4000001ff00 */
[----:B-1----:R-:W-:Y:S02]  /*14cb0*/  CS2R R24, SRZ ;  /* 0x0000000000187805 */ /* 0x002fe4000001ff00 */
[----:B------:R-:W-:Y:S01]  /*14cc0*/  CS2R R26, SRZ ;  /* 0x00000000001a7805 */ /* 0x000fe2000001ff00 */
[----:B------:R-:W-:Y:S06]  /*14cd0*/  @P0 BRA `(.L_x_3605) ;  /* 0x0000000000c40947 */ /* 0x000fec0003800000 */
[----:B------:R-:W-:Y:S01]  /*14ce0*/  VIADD R5, R18, 0x20 ;  /* 0x0000002012057836 */ /* 0x000fe20000000000 */
[----:B------:R-:W-:Y:S01]  /*14cf0*/  ULDC UR4, c[0x0][0x3f4] ;  /* 0x0000fd0000047ab9 */ /* 0x000fe20000000800 */
[----:B------:R-:W-:Y:S01]  /*14d00*/  IMAD.IADD R6, R22, 0x1, R223 ;  /* 0x0000000116067824 */ /* 0x000fe200078e02df */
[C---:B------:R-:W-:Y:S01]  /*14d10*/  ISETP.GE.AND P2, PT, R18.reuse, UR4, PT ;  /* 0x0000000412007c0c */ /* 0x040fe2000bf46270 */
[----:B------:R-:W-:Y:S01]  /*14d20*/  VIADD R8, R18, 0x40 ;  /* 0x0000004012087836 */ /* 0x000fe20000000000 */
[----:B------:R-:W-:Y:S01]  /*14d30*/  ISETP.GE.AND P1, PT, R5, UR4, PT ;  /* 0x0000000405007c0c */ /* 0x000fe2000bf26270 */
[----:B------:R-:W-:Y:S01]  /*14d40*/  IMAD.IADD R4, R22, 0x1, R222 ;  /* 0x0000000116047824 */ /* 0x000fe200078e02de */
[----:B------:R-:W-:Y:S02]  /*14d50*/  SHF.R.S32.HI R7, RZ, 0x1f, R6 ;  /* 0x0000001fff077819 */ /* 0x000fe40000011406 */
[----:B------:R-:W-:Y:S02]  /*14d60*/  CS2R R32, SRZ ;  /* 0x0000000000207805 */ /* 0x000fe4000001ff00 */
[----:B------:R-:W-:-:S02]  /*14d70*/  ISETP.GE.AND P0, PT, R8, UR4, PT ;  /* 0x0000000408007c0c */ /* 0x000fc4000bf06270 */
[----:B------:R-:W-:Y:S02]  /*14d80*/  CS2R R34, SRZ ;  /* 0x0000000000227805 */ /* 0x000fe4000001ff00 */
[----:B------:R-:W-:Y:S02]  /*14d90*/  SHF.R.S32.HI R5, RZ, 0x1f, R4 ;  /* 0x0000001fff057819 */ /* 0x000fe40000011404 */
[----:B------:R-:W-:Y:S02]  /*14da0*/  CS2R R28, SRZ ;  /* 0x00000000001c7805 */ /* 0x000fe4000001ff00 */
[----:B------:R-:W-:Y:S02]  /*14db0*/  LEA.HI R7, R7, R6, RZ, 0x4 ;  /* 0x0000000607077211 */ /* 0x000fe400078f20ff */
[----:B------:R-:W-:Y:S02]  /*14dc0*/  CS2R R30, SRZ ;  /* 0x00000000001e7805 */ /* 0x000fe4000001ff00 */
[----:B------:R-:W-:-:S02]  /*14dd0*/  LEA.HI R4, R5, R4, RZ, 0x4 ;  /* 0x0000000405047211 */ /* 0x000fc400078f20ff */
[----:B------:R-:W-:Y:S02]  /*14de0*/  CS2R R12, SRZ ;  /* 0x00000000000c7805 */ /* 0x000fe4000001ff00 */
[----:B------:R-:W-:Y:S02]  /*14df0*/  SHF.R.S32.HI R7, RZ, 0x4, R7 ;  /* 0x00000004ff077819 */ /* 0x000fe40000011407 */
[----:B------:R-:W-:Y:S02]  /*14e00*/  CS2R R14, SRZ ;  /* 0x00000000000e7805 */ /* 0x000fe4000001ff00 */
[----:B------:R-:W-:Y:S02]  /*14e10*/  @!P2 SHF.R.S32.HI R5, RZ, 0x1f, R18 ;  /* 0x0000001fff05a819 */ /* 0x000fe40000011412 */
[C---:B--2---:R-:W-:Y:S02]  /*14e20*/  @!P2 IADD3 R36, P3, R18.reuse, R3, RZ ;  /* 0x000000031224a210 */ /* 0x044fe40007f7e0ff */
[----:B---3--:R-:W-:-:S02]  /*14e30*/  @!P2 IADD3 R38, P4, R18, R147, RZ ;  /* 0x000000931226a210 */ /* 0x008fc40007f9e0ff */
[----:B------:R-:W-:Y:S01]  /*14e40*/  SHF.R.S32.HI R4, RZ, 0x4, R4 ;  /* 0x00000004ff047819 */ /* 0x000fe20000011404 */
[--C-:B----4-:R-:W-:Y:S01]  /*14e50*/  @!P2 IMAD.X R37, R0, 0x1, R5.reuse, P3 ;  /* 0x000000010025a824 */ /* 0x110fe200018e0605 */
[----:B------:R-:W-:Y:S01]  /*14e60*/  @!P1 SHF.L.U32 R46, R7, 0x4, RZ ;  /* 0x00000004072e9819 */ /* 0x000fe200000006ff */
[----:B------:R-:W-:Y:S02]  /*14e70*/  @!P2 IMAD.X R39, R20, 0x1, R5, P4 ;  /* 0x000000011427a824 */ /* 0x000fe400020e0605 */
[----:B------:R-:W-:Y:S01]  /*14e80*/  @!P0 IMAD.SHL.U32 R50, R4, 0x10, RZ ;  /* 0x0000001004328824 */ /* 0x000fe200078e00ff */
[----:B------:R-:W-:Y:S02]  /*14e90*/  @!P1 SHF.R.S32.HI R5, RZ, 0x1f, R46 ;  /* 0x0000001fff059819 */ /* 0x000fe4000001142e */
[----:B------:R-:W-:Y:S02]  /*14ea0*/  CS2R R24, SRZ ;  /* 0x0000000000187805 */ /* 0x000fe4000001ff00 */
[----:B------:R-:W-:-:S02]  /*14eb0*/  @!P1 IADD3 R40, P5, R3, R46, RZ ;  /* 0x0000002e03289210 */ /* 0x000fc40007fbe0ff */
[----:B------:R-:W-:Y:S02]  /*14ec0*/  CS2R R6, SRZ ;  /* 0x0000000000067805 */ /* 0x000fe4000001ff00 */
[----:B------:R-:W-:Y:S02]  /*14ed0*/  @!P1 IADD3 R46, P4, R147, R46, RZ ;  /* 0x0000002e932e9210 */ /* 0x000fe40007f9e0ff */
[----:B------:R-:W-:Y:S02]  /*14ee0*/  CS2R R26, SRZ ;  /* 0x00000000001a7805 */ /* 0x000fe4000001ff00 */
[-C--:B------:R-:W-:Y:S01]  /*14ef0*/  @!P0 IADD3 R48, P3, R3, R50.reuse, RZ ;  /* 0x0000003203308210 */ /* 0x080fe20007f7e0ff */
[--C-:B------:R-:W-:Y:S01]  /*14f00*/  @!P1 IMAD.X R41, R0, 0x1, R5.reuse, P5 ;  /* 0x0000000100299824 */ /* 0x100fe200028e0605 */
[----:B------:R-:W-:Y:S01]  /*14f10*/  @!P0 SHF.R.S32.HI R3, RZ, 0x1f, R50 ;  /* 0x0000001fff038819 */ /* 0x000fe20000011432 */
[----:B------:R-:W-:Y:S01]  /*14f20*/  @!P1 IMAD.X R47, R20, 0x1, R5, P4 ;  /* 0x00000001142f9824 */ /* 0x000fe200020e0605 */
[----:B------:R-:W-:-:S02]  /*14f30*/  @!P0 IADD3 R50, P5, R147, R50, RZ ;  /* 0x0000003293328210 */ /* 0x000fc40007fbe0ff */
[----:B------:R-:W-:Y:S02]  /*14f40*/  CS2R R4, SRZ ;  /* 0x0000000000047805 */ /* 0x000fe4000001ff00 */
[----:B------:R-:W-:Y:S02]  /*14f50*/  CS2R R8, SRZ ;  /* 0x0000000000087805 */ /* 0x000fe4000001ff00 */
[----:B------:R-:W-:Y:S01]  /*14f60*/  CS2R R10, SRZ ;  /* 0x00000000000a7805 */ /* 0x000fe2000001ff00 */
[--C-:B------:R-:W-:Y:S01]  /*14f70*/  @!P0 IMAD.X R49, R0, 0x1, R3.reuse, P3 ;  /* 0x0000000100318824 */ /* 0x100fe200018e0603 */
[----:B------:R0:W5:Y:S01]  /*14f80*/  @!P2 LD.E.128 R32, desc[UR54][R36.64] ;  /* 0x000000362420a980 */ /* 0x000162000c101d00 */
[----:B------:R-:W-:-:S03]  /*14f90*/  @!P0 IMAD.X R51, R20, 0x1, R3, P5 ;  /* 0x0000000114338824 */ /* 0x000fc600028e0603 */
[----:B------:R0:W5:Y:S04]  /*14fa0*/  @!P2 LD.E.128 R28, desc[UR54][R38.64] ;  /* 0x00000036261ca980 */ /* 0x000168000c101d00 */
[----:B------:R0:W5:Y:S04]  /*14fb0*/  @!P1 LD.E.128 R12, desc[UR54][R40.64] ;  /* 0x00000036280c9980 */ /* 0x000168000c101d00 */
[----:B------:R0:W5:Y:S04]  /*14fc0*/  @!P1 LD.E.128 R4, desc[UR54][R46.64] ;  /* 0x000000362e049980 */ /* 0x000168000c101d00 */
[----:B------:R0:W5:Y:S04]  /*14fd0*/  @!P0 LD.E.128 R24, desc[UR54][R48.64] ;  /* 0x0000003630188980 */ /* 0x000168000c101d00 */
[----:B------:R0:W5:Y:S02]  /*14fe0*/  @!P0 LD.E.128 R8, desc[UR54][R50.64] ;  /* 0x0000003632088980 */ /* 0x000164000c101d00 */
.L_x_3605:
[----:B------:R-:W-:Y:S05]  /*14ff0*/  BSYNC B1 ;  /* 0x0000000000017941 */ /* 0x000fea0003800000 */
.L_x_3604:
[----:B------:R-:W-:Y:S01]  /*15000*/  ULEA.HI UR4, UR43, UR43, URZ, 0x1 ;  /* 0x0000002b2b047291 */ /* 0x000fe2000f8f083f */
[----:B----4-:R-:W-:Y:S01]  /*15010*/  IMAD R0, R149, -0x80, R151 ;  /* 0xffffff8095007824 */ /* 0x010fe200078e0297 */
[----:B------:R-:W-:Y:S02]  /*15020*/  BSSY B1, `(.L_x_3606) ;  /* 0x0000009000017945 */ /* 0x000fe40003800000 */
[----:B------:R-:W-:Y:S02]  /*15030*/  ULOP3.LUT UR4, UR4, 0xfffffffe, URZ, 0xc0, !UPT ;  /* 0xfffffffe04047892 */ /* 0x000fe4000f8ec03f */
[----:B--2---:R-:W-:Y:S02]  /*15040*/  VIMNMX R3, R0, 0x80, PT ;  /* 0x0000008000037848 */ /* 0x004fe40003fe0100 */
[----:B------:R-:W-:Y:S02]  /*15050*/  UIADD3 UR4, UR43, -UR4, URZ ;  /* 0x800000042b047290 */ /* 0x000fe4000fffe03f */
[----:B------:R-:W-:-:S04]  /*15060*/  ISETP.GE.AND P1, PT, R220, R3, PT ;  /* 0x00000003dc00720c */ /* 0x000fc80003f26270 */
[----:B------:R-:W-:-:S05]  /*15070*/  IMAD.U32 R21, RZ, RZ, UR4 ;  /* 0x00000004ff157e24 */ /* 0x000fca000f8e00ff */
[----:B------:R-:W-:-:S04]  /*15080*/  SHF.L.U32 R21, R21, 0x1f, RZ ;  /* 0x0000001f15157819 */ /* 0x000fc800000006ff */
[----:B------:R-:W1:Y:S02]  /*15090*/  SYNCS.PHASECHK.TRANS64.TRYWAIT P0, [R16+URZ+0x33400], R21 ;  /* 0x03340015100075a7 */ /* 0x000e64000800017f */
[----:B-1----:R-:W-:Y:S05]  /*150a0*/  @!P0 BRA `(.L_x_3607) ;  /* 0x0000019000508947 */ /* 0x002fea0003800000 */
.L_x_3827:
[----:B------:R-:W-:Y:S05]  /*150b0*/  BSYNC B1 ;  /* 0x0000000000017941 */ /* 0x000fea0003800000 */
.L_x_3606:
[----:B------:R-:W-:Y:S05]  /*150c0*/  @P1 BRA `(.L_x_3592) ;  /* 0x0000003000141947 */ /* 0x000fea0003800000 */
[----:B------:R-:W2:Y:S01]  /*150d0*/  LDC R3, c[0x0][0x3f4] ;  /* 0x0000fd00ff037b82 */ /* 0x000ea20000000800 */
[C---:B------:R-:W-:Y:S01]  /*150e0*/  VIADD R0, R18.reuse, 0x20 ;  /* 0x0000002012007836 */ /* 0x040fe20000000000 */
[C---:B------:R-:W-:Y:S01]  /*150f0*/  IADD3 R20, R18.reuse, 0x40, RZ ;  /* 0x0000004012147810 */ /* 0x040fe20007ffe0ff */
[----:B------:R-:W-:Y:S01]  /*15100*/  BSSY B1, `(.L_x_3608) ;  /* 0x00000ff000017945 */ /* 0x000fe20003800000 */
[-C--:B--2---:R-:W-:Y:S02]  /*15110*/  ISETP.GE.AND P0, PT, R18, R3.reuse, PT ;  /* 0x000000031200720c */ /* 0x084fe40003f06270 */
[-C--:B------:R-:W-:Y:S02]  /*15120*/  ISETP.GE.AND P1, PT, R0, R3.reuse, PT ;  /* 0x000000030000720c */ /* 0x080fe40003f26270 */
[----:B------:R-:W-:-:S09]  /*15130*/  ISETP.GE.AND P2, PT, R20, R3, PT ;  /* 0x000000031400720c */ /* 0x000fd20003f46270 */
[----:B------:R-:W-:Y:S05]  /*15140*/  @P0 BRA `(.L_x_3609) ;  /* 0x0000000c00e80947 */ /* 0x000fea0003800000 */
[----:B------:R-:W2:Y:S01]  /*15150*/  LDL R65, [R1+0xd0] ;  /* 0x0000d00001417983 */ /* 0x000ea20000100800 */
[----:B------:R-:W-:Y:S02]  /*15160*/  LEA.HI R0, R42, R42, RZ, 0x1 ;  /* 0x0000002a2a007211 */ /* 0x000fe400078f08ff */
[----:B-----5:R-:W-:Y:S02]  /*15170*/  LOP3.LUT R20, R32, 0xff, RZ, 0xc0, !PT ;  /* 0x000000ff20147812 */ /* 0x020fe400078ec0ff */
[----:B-1----:R-:W-:Y:S02]  /*15180*/  LOP3.LUT R21, R0, 0xfffffffe, RZ, 0xc0, !PT ;  /* 0xfffffffe00157812 */ /* 0x002fe400078ec0ff */
[----:B------:R-:W-:Y:S02]  /*15190*/  SHF.R.U32.HI R0, RZ, 0x8, R32 ;  /* 0x00000008ff007819 */ /* 0x000fe40000011620 */
[----:B0-----:R-:W-:Y:S01]  /*151a0*/  SHF.R.U32.HI R37, RZ, 0x8, R33 ;  /* 0x00000008ff257819 */ /* 0x001fe20000011621 */
[----:B------:R-:W-:Y:S01]  /*151b0*/  IMAD.IADD R42, R42, 0x1, -R21 ;  /* 0x000000012a2a7824 */ /* 0x000fe200078e0a15 */
[----:B------:R-:W-:-:S02]  /*151c0*/  LOP3.LUT R21, R0, 0xff, RZ, 0xc0, !PT ;  /* 0x000000ff00157812 */ /* 0x000fc400078ec0ff */
[----:B------:R-:W-:Y:S02]  /*151d0*/  SHF.R.U32.HI R39, RZ, 0x8, R34 ;  /* 0x00000008ff277819 */ /* 0x000fe40000011622 */
[----:B------:R-:W-:Y:S02]  /*151e0*/  LEA.HI R0, R3, R42, RZ, 0x1c ;  /* 0x0000002a03007211 */ /* 0x000fe400078fe0ff */
[----:B------:R-:W-:Y:S02]  /*151f0*/  PRMT R45, R21, 0x7604, R20 ;  /* 0x00007604152d7816 */ /* 0x000fe40000000014 */
[----:B------:R-:W-:Y:S02]  /*15200*/  SHF.R.S32.HI R21, RZ, 0x1f, R0 ;  /* 0x0000001fff157819 */ /* 0x000fe40000011400 */
[----:B------:R-:W-:Y:S02]  /*15210*/  LOP3.LUT R36, R33, 0xff, RZ, 0xc0, !PT ;  /* 0x000000ff21247812 */ /* 0x000fe400078ec0ff */
[----:B------:R-:W-:Y:S01]  /*15220*/  LEA.HI R20, R21, R0, RZ, 0x2 ;  /* 0x0000000015147211 */ /* 0x000fe200078f10ff */
[----:B------:R-:W-:Y:S01]  /*15230*/  IMAD.SHL.U32 R0, R0, 0x10, RZ ;  /* 0x0000001000007824 */ /* 0x000fe200078e00ff */
[----:B------:R-:W-:-:S02]  /*15240*/  LOP3.LUT R38, R34, 0xff, RZ, 0xc0, !PT ;  /* 0x000000ff22267812 */ /* 0x000fc400078ec0ff */
[----:B------:R-:W-:Y:S01]  /*15250*/  LOP3.LUT R37, R37, 0xff, RZ, 0xc0, !PT ;  /* 0x000000ff25257812 */ /* 0x000fe200078ec0ff */
[----:B------:R-:W-:Y:S01]  /*15260*/  IMAD.SHL.U32 R20, R20, 0x800, RZ ;  /* 0x0000080014147824 */ /* 0x000fe200078e00ff */
[----:B------:R-:W-:Y:S02]  /*15270*/  LOP3.LUT R21, R227, 0x30, R0, 0xf8, !PT ;  /* 0x00000030e3157812 */ /* 0x000fe400078ef800 */
[----:B------:R-:W-:Y:S02]  /*15280*/  LOP3.LUT R39, R39, 0xff, RZ, 0xc0, !PT ;  /* 0x000000ff27277812 */ /* 0x000fe400078ec0ff */
[----:B------:R-:W-:Y:S02]  /*15290*/  LOP3.LUT R21, R21, R228, RZ, 0x3c, !PT ;  /* 0x000000e415157212 */ /* 0x000fe400078e3cff */
[----:B------:R-:W-:Y:S02]  /*152a0*/  LOP3.LUT R20, R20, 0xffffe000, RZ, 0xc0, !PT ;  /* 0xffffe00014147812 */ /* 0x000fe400078ec0ff */
[----:B------:R-:W-:-:S02]  /*152b0*/  PRMT R46, R37, 0x7604, R36 ;  /* 0x00007604252e7816 */ /* 0x000fc40000000024 */
[----:B------:R-:W-:Y:S02]  /*152c0*/  IADD3 R21, R21, R229, R20 ;  /* 0x000000e515157210 */ /* 0x000fe40007ffe014 */
[----:B------:R-:W-:Y:S02]  /*152d0*/  PRMT R47, R39, 0x7604, R38 ;  /* 0x00007604272f7816 */ /* 0x000fe40000000026 */
[----:B------:R-:W-:Y:S01]  /*152e0*/  SHF.R.U32.HI R37, RZ, 0x8, R35 ;  /* 0x00000008ff257819 */ /* 0x000fe20000011623 */
[----:B------:R-:W-:Y:S01]  /*152f0*/  IMAD.IADD R0, R16, 0x1, R21 ;  /* 0x0000000110007824 */ /* 0x000fe200078e0215 */
[----:B------:R-:W-:Y:S02]  /*15300*/  SHF.R.U32.HI R39, RZ, 0x8, R28 ;  /* 0x00000008ff277819 */ /* 0x000fe4000001161c */
[----:B------:R-:W-:Y:S02]  /*15310*/  SHF.R.U32.HI R40, RZ, 0x8, R29 ;  /* 0x00000008ff287819 */ /* 0x000fe4000001161d */
[----:B------:R-:W-:-:S02]  /*15320*/  LOP3.LUT R36, R35, 0xff, RZ, 0xc0, !PT ;  /* 0x000000ff23247812 */ /* 0x000fc400078ec0ff */
[----:B------:R-:W-:Y:S02]  /*15330*/  LOP3.LUT R38, R28, 0xff, RZ, 0xc0, !PT ;  /* 0x000000ff1c267812 */ /* 0x000fe400078ec0ff */
[----:B------:R-:W-:Y:S02]  /*15340*/  LOP3.LUT R37, R37, 0xff, RZ, 0xc0, !PT ;  /* 0x000000ff25257812 */ /* 0x000fe400078ec0ff */
[----:B------:R-:W-:Y:S02]  /*15350*/  LOP3.LUT R39, R39, 0xff, RZ, 0xc0, !PT ;  /* 0x000000ff27277812 */ /* 0x000fe400078ec0ff */
[----:B------:R-:W-:Y:S02]  /*15360*/  LOP3.LUT R21, R40, 0xff, RZ, 0xc0, !PT ;  /* 0x000000ff28157812 */ /* 0x000fe400078ec0ff */
[----:B------:R-:W0:Y:S01]  /*15370*/  LDS.128 R40, [R0+0x1e200] ;  /* 0x01e2000000287984 */ /* 0x000e220000000c00 */
[----:B------:R-:W-:Y:S02]  /*15380*/  PRMT R48, R37, 0x7604, R36 ;  /* 0x0000760425307816 */ /* 0x000fe40000000024 */
[----:B------:R-:W-:-:S02]  /*15390*/  PRMT R51, R39, 0x7604, R38 ;  /* 0x0000760427337816 */ /* 0x000fc40000000026 */
[----:B------:R-:W-:Y:S02]  /*153a0*/  SHF.R.U32.HI R53, RZ, 0x8, R31 ;  /* 0x00000008ff357819 */ /* 0x000fe4000001161f */
[----:B------:R-:W-:Y:S02]  /*153b0*/  SHF.R.U32.HI R50, RZ, 0x8, R30 ;  /* 0x00000008ff327819 */ /* 0x000fe4000001161e */
[----:B------:R-:W-:Y:S02]  /*153c0*/  LOP3.LUT R52, R31, 0xff, RZ, 0xc0, !PT ;  /* 0x000000ff1f347812 */ /* 0x000fe400078ec0ff */
[----:B------:R-:W-:Y:S02]  /*153d0*/  LOP3.LUT R53, R53, 0xff, RZ, 0xc0, !PT ;  /* 0x000000ff35357812 */ /* 0x000fe400078ec0ff */
[----:B------:R-:W-:Y:S02]  /*153e0*/  LOP3.LUT R20, R29, 0xff, RZ, 0xc0, !PT ;  /* 0x000000ff1d147812 */ /* 0x000fe400078ec0ff */
[----:B------:R-:W-:-:S02]  /*153f0*/  LOP3.LUT R49, R30, 0xff, RZ, 0xc0, !PT ;  /* 0x000000ff1e317812 */ /* 0x000fc400078ec0ff */
[----:B------:R-:W-:Y:S02]  /*15400*/  LOP3.LUT R50, R50, 0xff, RZ, 0xc0, !PT ;  /* 0x000000ff32327812 */ /* 0x000fe400078ec0ff */
[----:B------:R-:W-:Y:S02]  /*15410*/  PRMT R52, R53, 0x7604, R52 ;  /* 0x0000760435347816 */ /* 0x000fe40000000034 */
        /* <DEDUP_REMOVED lines=8> */
[----:B------:R-:W-:Y:S01]  /*154a0*/  LOP3.LUT R55, R20, 0xff0000, R53, 0xf8, !PT ;  /* 0x00ff000014377812 */ /* 0x000fe200078ef835 */
[----:B------:R-:W-:Y:S01]  /*154b0*/  IMAD.U32 R49, R49, 0x10000, RZ ;  /* 0x0001000031317824 */ /* 0x000fe200078e00ff */
[----:B------:R-:W-:Y:S01]  /*154c0*/  LOP3.LUT R21, R46, 0xff0000, R21, 0xf8, !PT ;  /* 0x00ff00002e157812 */ /* 0x000fe200078ef815 */
[----:B------:R-:W-:Y:S01]  /*154d0*/  IMAD.U32 R59, R59, 0x10000, RZ ;  /* 0x000100003b3b7824 */ /* 0x000fe200078e00ff */
        /* <DEDUP_REMOVED lines=9> */
[----:B------:R-:W-:-:S02]  /*15570*/  F2FP.F16.E4M3.UNPACK_B R35, R55 ;  /* 0x00000037ff23723e */ /* 0x000fc400020006ff */
[----:B0-----:R-:W-:Y:S02]  /*15580*/  F2FP.F16.E4M3.UNPACK_B R32, R41 ;  /* 0x00000029ff20723e */ /* 0x001fe400020006ff */
[----:B------:R-:W-:Y:S01]  /*15590*/  F2FP.F16.E4M3.UNPACK_B R34, R53 ;  /* 0x00000035ff22723e */ /* 0x000fe200020006ff */
[----:B------:R-:W-:Y:S01]  /*155a0*/  HADD2.F32 R56, -RZ, R35.H0_H0 ;  /* 0x20000023ff387230 */ /* 0x000fe20000004100 */
[----:B------:R-:W-:Y:S01]  /*155b0*/  LOP3.LUT R59, R59, 0xff000000, R31, 0xf8, !PT ;  /* 0xff0000003b3b7812 */ /* 0x000fe200078ef81f */
[--C-:B------:R-:W-:Y:S01]  /*155c0*/  HADD2.F32 R29, -RZ, R32.reuse.H0_H0 ;  /* 0x20000020ff1d7230 */ /* 0x100fe20000004100 */
[----:B------:R-:W-:Y:S01]  /*155d0*/  LOP3.LUT R51, R51, 0xff0000, R28, 0xf8, !PT ;  /* 0x00ff000033337812 */ /* 0x000fe200078ef81c */
[----:B------:R-:W-:Y:S01]  /*155e0*/  HADD2.F32 R32, -RZ, R32.H1_H1 ;  /* 0x30000020ff207230 */ /* 0x000fe20000004100 */
[----:B------:R-:W-:Y:S02]  /*155f0*/  LOP3.LUT R21, R57, 0xff0000, R30, 0xf8, !PT ;  /* 0x00ff000039157812 */ /* 0x000fe400078ef81e */
[----:B------:R-:W-:-:S02]  /*15600*/  LOP3.LUT R57, R51, 0xff000000, R28, 0xf8, !PT ;  /* 0xff00000033397812 */ /* 0x000fc400078ef81c */
[-C--:B------:R-:W-:Y:S02]  /*15610*/  F2FP.F16.E4M3.UNPACK_B R49, R40.reuse ;  /* 0x00000028ff31723e */ /* 0x080fe400020006ff */
[----:B------:R-:W-:Y:S01]  /*15620*/  F2FP.F16.E4M3.UNPACK_B R50, R40.H1 ;  /* 0x00000028ff32723e */ /* 0x000fe200030006ff */
[----:B------:R-:W-:Y:S01]  /*15630*/  FMUL.FTZ R40, R29, R56 ;  /* 0x000000381d287220 */ /* 0x000fe20000410000 */
[-C--:B------:R-:W-:Y:S02]  /*15640*/  F2FP.F16.E4M3.UNPACK_B R51, R43.reuse ;  /* 0x0000002bff33723e */ /* 0x080fe400020006ff */
[----:B------:R-:W-:Y:S02]  /*15650*/  F2FP.F16.E4M3.UNPACK_B R52, R43.H1 ;  /* 0x0000002bff34723e */ /* 0x000fe400030006ff */
[----:B------:R-:W-:Y:S02]  /*15660*/  F2FP.F16.E4M3.UNPACK_B R41, R41.H1 ;  /* 0x00000029ff29723e */ /* 0x000fe400030006ff */
[----:B------:R-:W-:-:S02]  /*15670*/  F2FP.F16.E4M3.UNPACK_B R55, R55.H1 ;  /* 0x00000037ff37723e */ /* 0x000fc400030006ff */
[----:B------:R-:W-:Y:S02]  /*15680*/  F2FP.F16.E4M3.UNPACK_B R53, R53.H1 ;  /* 0x00000035ff35723e */ /* 0x000fe400030006ff */
[----:B------:R-:W-:Y:S02]  /*15690*/  LOP3.LUT R28, R21, 0xff000000, R30, 0xf8, !PT ;  /* 0xff000000151c7812 */ /* 0x000fe400078ef81e */
[-C--:B------:R-:W-:Y:S02]  /*156a0*/  F2FP.F16.E4M3.UNPACK_B R30, R42.reuse ;  /* 0x0000002aff1e723e */ /* 0x080fe400020006ff */
[----:B------:R-:W-:Y:S01]  /*156b0*/  F2FP.F16.E4M3.UNPACK_B R42, R42.H1 ;  /* 0x0000002aff2a723e */ /* 0x000fe200030006ff */
[----:B--2---:R-:W0:Y:S02]  /*156c0*/  LDS.128 R36, [R65+0x1e200] ;  /* 0x01e2000041247984 */ /* 0x004e240000000c00 */
[----:B0-----:R-:W-:Y:S02]  /*156d0*/  F2FP.F16.E4M3.UNPACK_B R31, R37 ;  /* 0x00000025ff1f723e */ /* 0x001fe400020006ff */
[----:B------:R-:W-:-:S02]  /*156e0*/  F2FP.F16.E4M3.UNPACK_B R47, R39 ;  /* 0x00000027ff2f723e */ /* 0x000fc400020006ff */
[----:B------:R-:W-:Y:S01]  /*156f0*/  F2FP.F16.E4M3.UNPACK_B R48, R39.H1 ;  /* 0x00000027ff30723e */ /* 0x000fe200030006ff */
[--C-:B------:R-:W-:Y:S01]  /*15700*/  HADD2.F32 R33, -RZ, R31.reuse.H0_H0 ;  /* 0x2000001fff217230 */ /* 0x100fe20000004100 */
[-C--:B------:R-:W-:Y:S01]  /*15710*/  F2FP.F16.E4M3.UNPACK_B R39, R36.reuse ;  /* 0x00000024ff27723e */ /* 0x080fe200020006ff */
[----:B------:R-:W-:Y:S01]  /*15720*/  HADD2.F32 R31, -RZ, R31.H1_H1 ;  /* 0x3000001fff1f7230 */ /* 0x000fe20000004100 */
[----:B------:R-:W-:Y:S01]  /*15730*/  F2FP.F16.E4M3.UNPACK_B R46, R36.H1 ;  /* 0x00000024ff2e723e */ /* 0x000fe200030006ff */
[--C-:B------:R-:W-:Y:S01]  /*15740*/  HADD2.F32 R36, -RZ, R34.reuse.H0_H0 ;  /* 0x20000022ff247230 */ /* 0x100fe20000004100 */
[----:B------:R-:W-:Y:S02]  /*15750*/  F2FP.F16.E4M3.UNPACK_B R37, R37.H1 ;  /* 0x00000025ff25723e */ /* 0x000fe400030006ff */
[----:B------:R-:W-:Y:S02]  /*15760*/  F2FP.F16.E4M3.UNPACK_B R21, R38 ;  /* 0x00000026ff15723e */ /* 0x000fe400020006ff */
[-C--:B------:R-:W-:Y:S01]  /*15770*/  FMUL.FTZ R43, R29, R36.reuse ;  /* 0x000000241d2b7220 */ /* 0x080fe20000410000 */
[C---:B------:R-:W-:Y:S01]  /*15780*/  FFMA.FTZ R29, R33.reuse, R36, -R40 ;  /* 0x00000024211d7223 */ /* 0x040fe20000010828 */
[----:B------:R-:W-:Y:S01]  /*15790*/  HADD2.F32 R36, -RZ, R34.H1_H1 ;  /* 0x30000022ff247230 */ /* 0x000fe20000004100 */
[----:B------:R-:W-:Y:S01]  /*157a0*/  F2FP.F16.E4M3.UNPACK_B R38, R38.H1 ;  /* 0x00000026ff26723e */ /* 0x000fe200030006ff */
[----:B------:R-:W-:Y:S01]  /*157b0*/  FFMA.FTZ R33, R33, R56, R43 ;  /* 0x0000003821217223 */ /* 0x000fe2000001002b */
[----:B------:R-:W-:-:S02]  /*157c0*/  HADD2.F32 R43, -RZ, R35.H1_H1 ;  /* 0x30000023ff2b7230 */ /* 0x000fc40000004100 */
[----:B------:R-:W-:Y:S02]  /*157d0*/  HADD2.F32 R56, -RZ, R55.H0_H0 ;  /* 0x20000037ff387230 */ /* 0x000fe40000004100 */
[C---:B------:R-:W-:Y:S01]  /*157e0*/  FMUL.FTZ R60, R32.reuse, R36 ;  /* 0x00000024203c7220 */ /* 0x040fe20000410000 */
[----:B------:R-:W-:Y:S02]  /*157f0*/  HADD2.F32 R34, -RZ, R41.H0_H0 ;  /* 0x20000029ff227230 */ /* 0x000fe40000004100 */
[-C--:B------:R-:W-:Y:S01]  /*15800*/  FMUL.FTZ R58, R32, R43.reuse ;  /* 0x0000002b203a7220 */ /* 0x080fe20000410000 */
[----:B------:R-:W-:Y:S02]  /*15810*/  HADD2.F32 R40, -RZ, R53.H0_H0 ;  /* 0x20000035ff287230 */ /* 0x000fe40000004100 */
[----:B------:R-:W-:Y:S02]  /*15820*/  HADD2.F32 R35, -RZ, R37.H0_H0 ;  /* 0x20000025ff237230 */ /* 0x000fe40000004100 */
[C---:B------:R-:W-:Y:S01]  /*15830*/  FMUL.FTZ R62, R34.reuse, R56 ;  /* 0x00000038223e7220 */ /* 0x040fe20000410000 */
[C---:B------:R-:W-:Y:S01]  /*15840*/  FFMA.FTZ R32, R31.reuse, R36, -R58 ;  /* 0x000000241f207223 */ /* 0x040fe2000001083a */
[-C--:B------:R-:W-:Y:S01]  /*15850*/  FMUL.FTZ R61, R34, R40.reuse ;  /* 0x00000028223d7220 */ /* 0x080fe20000410000 */
[----:B------:R-:W-:Y:S01]  /*15860*/  FFMA.FTZ R34, R31, R43, R60 ;  /* 0x0000002b1f227223 */ /* 0x000fe2000001003c */
[-C--:B------:R-:W-:Y:S01]  /*15870*/  F2FP.F16.E4M3.UNPACK_B R58, R59.reuse ;  /* 0x0000003bff3a723e */ /* 0x080fe200020006ff */
[C---:B------:R-:W-:Y:S01]  /*15880*/  FFMA.FTZ R31, R35.reuse, R40, -R62 ;  /* 0x00000028231f7223 */ /* 0x040fe2000001083e */
[----:B------:R-:W-:Y:S01]  /*15890*/  F2FP.F16.E4M3.UNPACK_B R43, R54 ;  /* 0x00000036ff2b723e */ /* 0x000fe200020006ff */
[----:B------:R-:W-:Y:S01]  /*158a0*/  FFMA.FTZ R35, R35, R56, R61 ;  /* 0x0000003823237223 */ /* 0x000fe2000001003d */
[----:B------:R-:W-:Y:S01]  /*158b0*/  HADD2.F32 R53, -RZ, R53.H1_H1 ;  /* 0x30000035ff357230 */ /* 0x000fe20000004100 */
        /* <DEDUP_REMOVED lines=12> */
[----:B------:R-:W-:Y:S01]  /*15980*/  FMUL.FTZ R63, R40, R55 ;  /* 0x00000037283f7220 */ /* 0x000fe20000410000 */
[----:B------:R-:W-:Y:S02]  /*15990*/  HADD2.F32 R51, -RZ, R51.H1_H1 ;  /* 0x30000033ff337230 */ /* 0x000fe40000004100 */
[C---:B------:R-:W-:Y:S01]  /*159a0*/  FFMA.FTZ R36, R37.reuse, R53, -R62 ;  /* 0x0000003525247223 */ /* 0x040fe2000001083e */
[----:B------:R-:W-:Y:S01]  /*159b0*/  FFMA.FTZ R40, R37, R56, R61 ;  /* 0x0000003825287223 */ /* 0x000fe2000001003d */
[C---:B------:R-:W-:Y:S01]  /*159c0*/  FFMA.FTZ R37, R41.reuse, R55, -R64 ;  /* 0x0000003729257223 */ /* 0x040fe20000010840 */
[----:B------:R-:W-:Y:S01]  /*159d0*/  FFMA.FTZ R41, R41, R60, R63 ;  /* 0x0000003c29297223 */ /* 0x000fe2000001003f */
[----:B------:R-:W-:Y:S01]  /*159e0*/  HADD2.F32 R60, -RZ, R58.H1_H1 ;  /* 0x3000003aff3c7230 */ /* 0x000fe20000004100 */
[-C--:B------:R-:W-:Y:S01]  /*159f0*/  F2FP.F16.E4M3.UNPACK_B R55, R57.reuse.H1 ;  /* 0x00000039ff37723e */ /* 0x080fe200030006ff */
[----:B------:R-:W-:Y:S01]  /*15a00*/  HADD2.F32 R56, -RZ, R43.H1_H1 ;  /* 0x3000002bff387230 */ /* 0x000fe20000004100 */
[----:B------:R-:W-:Y:S01]  /*15a10*/  F2FP.F16.E4M3.UNPACK_B R57, R57 ;  /* 0x00000039ff39723e */ /* 0x000fe200020006ff */
        /* <DEDUP_REMOVED lines=11> */
[----:B------:R-:W-:Y:S01]  /*15ad0*/  FFMA.FTZ R66, R47, R60, R51 ;  /* 0x0000003c2f427223 */ /* 0x000fe20000010033 */
[----:B------:R-:W-:Y:S01]  /*15ae0*/  F2FP.F16.E4M3.UNPACK_B R51, R45.H1 ;  /* 0x0000002dff33723e */ /* 0x000fe200030006ff */
[----:B------:R-:W-:Y:S01]  /*15af0*/  FFMA.FTZ R62, R43, R62, R53 ;  /* 0x0000003e2b3e7223 */ /* 0x000fe20000010035 */
[----:B------:R-:W-:Y:S01]  /*15b00*/  FFMA.FTZ R64, R47, R56, -R64 ;  /* 0x000000382f407223 */ /* 0x000fe20000010840 */
[----:B------:R-:W-:Y:S02]  /*15b10*/  HADD2.F32 R53, -RZ, R54.H1_H1 ;  /* 0x30000036ff357230 */ /* 0x000fe40000004100 */
[----:B------:R-:W-:Y:S01]  /*15b20*/  FFMA.FTZ R68, R43, R58, -R68 ;  /* 0x0000003a2b447223 */ /* 0x000fe20000010844 */
[----:B------:R-:W-:Y:S01]  /*15b30*/  HADD2.F32 R52, -RZ, R52.H1_H1 ;  /* 0x30000034ff347230 */ /* 0x000fe20000004100 */
[----:B------:R-:W-:Y:S01]  /*15b40*/  F2FP.SATFINITE.E4M3.F32.PACK_AB_MERGE_C R35, R40, R35, RZ ;  /* 0x000000232823723e */ /* 0x000fe200048070ff */
[----:B------:R-:W-:Y:S01]  /*15b50*/  HADD2.F32 R56, -RZ, R55.H0_H0 ;  /* 0x20000037ff387230 */ /* 0x000fe20000004100 */
[----:B------:R-:W-:Y:S01]  /*15b60*/  F2FP.SATFINITE.E4M3.F32.PACK_AB_MERGE_C R29, R32, R29, R31 ;  /* 0x0000001d201d723e */ /* 0x000fe2000480701f */
        /* <DEDUP_REMOVED lines=54> */
[----:B------:R-:W-:Y:S02]  /*15ed0*/  HADD2.F32 R39, -RZ, R20.H0_H0 ;  /* 0x20000014ff277230 */ /* 0x000fe40000004100 */
[C---:B------:R-:W-:Y:S01]  /*15ee0*/  FMUL.FTZ R43, R42.reuse, R47 ;  /* 0x0000002f2a2b7220 */ /* 0x040fe20000410000 */
[-C--:B------:R-:W-:Y:S01]  /*15ef0*/  FMUL.FTZ R46, R42, R45.reuse ;  /* 0x0000002d2a2e7220 */ /* 0x080fe20000410000 */
[----:B------:R-:W-:Y:S01]  /*15f00*/  F2FP.F16.E4M3.UNPACK_B R42, R28 ;  /* 0x0000001cff2a723e */ /* 0x000fe200020006ff */
[--C-:B------:R-:W-:Y:S02]  /*15f10*/  HADD2.F32 R28, -RZ, R30.reuse.H0_H0 ;  /* 0x2000001eff1c7230 */ /* 0x100fe40000004100 */
[C---:B------:R-:W-:Y:S01]  /*15f20*/  FFMA.FTZ R57, R38.reuse, R45, -R43 ;  /* 0x0000002d26397223 */ /* 0x040fe2000001082b */
[----:B------:R-:W-:Y:S01]  /*15f30*/  FFMA.FTZ R59, R38, R47, R46 ;  /* 0x0000002f263b7223 */ /* 0x000fe2000001002e */
[----:B------:R-:W-:Y:S01]  /*15f40*/  HADD2.F32 R30, -RZ, R30.H1_H1 ;  /* 0x3000001eff1e7230 */ /* 0x000fe20000004100 */
[----:B------:R-:W-:Y:S01]  /*15f50*/  F2FP.SATFINITE.E4M3.F32.PACK_AB_MERGE_C R55, R55, R58, RZ ;  /* 0x0000003a3737723e */ /* 0x000fe200048070ff */
[--C-:B------:R-:W-:Y:S01]  /*15f60*/  HADD2.F32 R43, -RZ, R42.reuse.H0_H0 ;  /* 0x2000002aff2b7230 */ /* 0x100fe20000004100 */
[----:B------:R-:W-:Y:S01]  /*15f70*/  F2FP.SATFINITE.E4M3.F32.PACK_AB_MERGE_C R50, R57, R50, RZ ;  /* 0x000000323932723e */ /* 0x000fe200048070ff */
[----:B------:R-:W-:Y:S01]  /*15f80*/  HADD2.F32 R42, -RZ, R42.H1_H1 ;  /* 0x3000002aff2a7230 */ /* 0x000fe20000004100 */
[----:B------:R-:W-:Y:S01]  /*15f90*/  F2FP.SATFINITE.E4M3.F32.PACK_AB_MERGE_C R56, R59, R56, RZ ;  /* 0x000000383b38723e */ /* 0x000fe200048070ff */
[----:B------:R-:W-:-:S02]  /*15fa0*/  HADD2.F32 R38, -RZ, R20.H1_H1 ;  /* 0x30000014ff267230 */ /* 0x000fc40000004100 */
[C---:B------:R-:W-:Y:S01]  /*15fb0*/  FMUL.FTZ R45, R28.reuse, R43 ;  /* 0x0000002b1c2d7220 */ /* 0x040fe20000410000 */
[--C-:B------:R-:W-:Y:S02]  /*15fc0*/  HADD2.F32 R20, -RZ, R21.reuse.H0_H0 ;  /* 0x20000015ff147230 */ /* 0x100fe40000004100 */
[-C--:B------:R-:W-:Y:S01]  /*15fd0*/  FMUL.FTZ R28, R28, R39.reuse ;  /* 0x000000271c1c7220 */ /* 0x080fe20000410000 */
[----:B------:R-:W-:Y:S02]  /*15fe0*/  HADD2.F32 R21, -RZ, R21.H1_H1 ;  /* 0x30000015ff157230 */ /* 0x000fe40000004100 */
[C---:B------:R-:W-:Y:S01]  /*15ff0*/  FMUL.FTZ R46, R30.reuse, R42 ;  /* 0x0000002a1e2e7220 */ /* 0x040fe20000410000 */
[-C--:B------:R-:W-:Y:S01]  /*16000*/  FMUL.FTZ R47, R30, R38.reuse ;  /* 0x000000261e2f7220 */ /* 0x080fe20000410000 */
[C---:B------:R-:W-:Y:S01]  /*16010*/  FFMA.FTZ R30, R20.reuse, R39, -R45 ;  /* 0x00000027141e7223 */ /* 0x040fe2000001082d */
[----:B------:R-:W-:Y:S01]  /*16020*/  FFMA.FTZ R20, R20, R43, R28 ;  /* 0x0000002b14147223 */ /* 0x000fe2000001001c */
[C---:B------:R-:W-:Y:S01]  /*16030*/  FFMA.FTZ R39, R21.reuse, R38, -R46 ;  /* 0x0000002615277223 */ /* 0x040fe2000001082e */
[----:B------:R-:W-:Y:S01]  /*16040*/  FFMA.FTZ R47, R21, R42, R47 ;  /* 0x0000002a152f7223 */ /* 0x000fe2000001002f */
[----:B------:R-:W-:-:S02]  /*16050*/  F2FP.SATFINITE.E4M3.F32.PACK_AB_MERGE_C R28, R60, R53, RZ ;  /* 0x000000353c1c723e */ /* 0x000fc400048070ff */
[----:B------:R-:W-:Y:S02]  /*16060*/  F2FP.SATFINITE.E4M3.F32.PACK_AB_MERGE_C R31, R64, R37, R61 ;  /* 0x00000025401f723e */ /* 0x000fe4000480703d */
[----:B------:R-:W-:Y:S02]  /*16070*/  F2FP.SATFINITE.E4M3.F32.PACK_AB_MERGE_C R33, R34, R33, R35 ;  /* 0x000000212221723e */ /* 0x000fe40004807023 */
[----:B------:R-:W-:Y:S02]  /*16080*/  F2FP.SATFINITE.E4M3.F32.PACK_AB_MERGE_C R28, R49, R52, R28 ;  /* 0x00000034311c723e */ /* 0x000fe4000480701c */
[----:B------:R-:W-:Y:S02]  /*16090*/  F2FP.SATFINITE.E4M3.F32.PACK_AB_MERGE_C R30, R39, R30, R50 ;  /* 0x0000001e271e723e */ /* 0x000fe40004807032 */
[----:B------:R-:W-:Y:S02]  /*160a0*/  F2FP.SATFINITE.E4M3.F32.PACK_AB_MERGE_C R35, R66, R41, R62 ;  /* 0x000000294223723e */ /* 0x000fe4000480703e */
[----:B------:R-:W-:Y:S01]  /*160b0*/  F2FP.SATFINITE.E4M3.F32.PACK_AB_MERGE_C R32, R51, R54, R55 ;  /* 0x000000363320723e */ /* 0x000fe20004807037 */
[----:B------:R2:W-:Y:S01]  /*160c0*/  STS.128 [R65+0x1e200], R28 ;  /* 0x01e2001c41007388 */ /* 0x0005e20000000c00 */
[----:B------:R-:W-:-:S05]  /*160d0*/  F2FP.SATFINITE.E4M3.F32.PACK_AB_MERGE_C R34, R47, R20, R56 ;  /* 0x000000142f22723e */ /* 0x000fca0004807038 */
[----:B------:R2:W-:Y:S02]  /*160e0*/  STS.128 [R0+0x1e200], R32 ;  /* 0x01e2002000007388 */ /* 0x0005e40000000c00 */
.L_x_3609:
[----:B------:R-:W-:Y:S05]  /*160f0*/  BSYNC B1 ;  /* 0x0000000000017941 */ /* 0x000fea0003800000 */
.L_x_3608:
[----:B------:R-:W-:Y:S04]  /*16100*/  BSSY B1, `(.L_x_3610) ;  /* 0x0000105000017945 */ /* 0x000fe80003800000 */
[----:B------:R-:W-:Y:S05]  /*16110*/  @P1 BRA `(.L_x_3611) ;  /* 0x00000010000c1947 */ /* 0x000fea0003800000 */
[----:B------:R-:W4:Y:S01]  /*16120*/  LDL R61, [R1+0xcc] ;  /* 0x0000cc00013d7983 */ /* 0x000f220000100800 */
[----:B------:R-:W-:Y:S01]  /*16130*/  IMAD.IADD R20, R22, 0x1, R223 ;  /* 0x0000000116147824 */ /* 0x000fe200078e02df */
[----:B--2--5:R-:W-:Y:S02]  /*16140*/  SHF.R.U32.HI R0, RZ, 0x8, R12 ;  /* 0x00000008ff007819 */ /* 0x024fe4000001160c */
[----:B------:R-:W-:Y:S02]  /*16150*/  SHF.R.U32.HI R32, RZ, 0x8, R15 ;  /* 0x00000008ff207819 */ /* 0x000fe4000001160f */
[----:B-1----:R-:W-:Y:S02]  /*16160*/  SHF.R.S32.HI R21, RZ, 0x1f, R20 ;  /* 0x0000001fff157819 */ /* 0x002fe40000011414 */
[----:B------:R-:W-:Y:S02]  /*16170*/  LOP3.LUT R31, R15, 0xff, RZ, 0xc0, !PT ;  /* 0x000000ff0f1f7812 */ /* 0x000fe400078ec0ff */
[----:B------:R-:W-:-:S02]  /*16180*/  LEA.HI R20, R21, R20, RZ, 0x4 ;  /* 0x0000001415147211 */ /* 0x000fc400078f20ff */
[----:B------:R-:W-:Y:S02]  /*16190*/  LOP3.LUT R21, R12, 0xff, RZ, 0xc0, !PT ;  /* 0x000000ff0c157812 */ /* 0x000fe400078ec0ff */
[----:B------:R-:W-:Y:S02]  /*161a0*/  SHF.R.S32.HI R30, RZ, 0x4, R20 ;  /* 0x00000004ff1e7819 */ /* 0x000fe40000011414 */
[----:B------:R-:W-:Y:S02]  /*161b0*/  LOP3.LUT R20, R0, 0xff, RZ, 0xc0, !PT ;  /* 0x000000ff00147812 */ /* 0x000fe400078ec0ff */
[----:B------:R-:W-:Y:S02]  /*161c0*/  LEA.HI R0, R3, R30, RZ, 0x1c ;  /* 0x0000001e03007211 */ /* 0x000fe400078fe0ff */
[----:B0-----:R-:W-:Y:S02]  /*161d0*/  PRMT R37, R20, 0x7604, R21 ;  /* 0x0000760414257816 */ /* 0x001fe40000000015 */
[----:B------:R-:W-:-:S02]  /*161e0*/  SHF.R.S32.HI R21, RZ, 0x1f, R0 ;  /* 0x0000001fff157819 */ /* 0x000fc40000011400 */
[----:B------:R-:W-:Y:S02]  /*161f0*/  SHF.R.U32.HI R30, RZ, 0x8, R4 ;  /* 0x00000008ff1e7819 */ /* 0x000fe40000011604 */
[----:B------:R-:W-:Y:S02]  /*16200*/  LEA.HI R20, R21, R0, RZ, 0x2 ;  /* 0x0000000015147211 */ /* 0x000fe400078f10ff */
[----:B------:R-:W-:Y:S02]  /*16210*/  SHF.L.U32 R0, R0, 0x4, RZ ;  /* 0x0000000400007819 */ /* 0x000fe400000006ff */
[----:B------:R-:W-:Y:S01]  /*16220*/  SHF.R.U32.HI R28, RZ, 0x8, R13 ;  /* 0x00000008ff1c7819 */ /* 0x000fe2000001160d */
[----:B------:R-:W-:Y:S01]  /*16230*/  IMAD.SHL.U32 R20, R20, 0x800, RZ ;  /* 0x0000080014147824 */ /* 0x000fe200078e00ff */
[----:B------:R-:W-:Y:S02]  /*16240*/  LOP3.LUT R21, R227, 0x30, R0, 0xf8, !PT ;  /* 0x00000030e3157812 */ /* 0x000fe400078ef800 */
[----:B------:R-:W-:-:S02]  /*16250*/  LOP3.LUT R0, R32, 0xff, RZ, 0xc0, !PT ;  /* 0x000000ff20007812 */ /* 0x000fc400078ec0ff */
[----:B------:R-:W-:Y:S02]  /*16260*/  LOP3.LUT R33, R4, 0xff, RZ, 0xc0, !PT ;  /* 0x000000ff04217812 */ /* 0x000fe400078ec0ff */
[----:B------:R-:W-:Y:S02]  /*16270*/  LOP3.LUT R30, R30, 0xff, RZ, 0xc0, !PT ;  /* 0x000000ff1e1e7812 */ /* 0x000fe400078ec0ff */
[----:B------:R-:W-:Y:S02]  /*16280*/  PRMT R41, R0, 0x7604, R31 ;  /* 0x0000760400297816 */ /* 0x000fe4000000001f */
[----:B------:R-:W-:Y:S02]  /*16290*/  LOP3.LUT R21, R21, R228, RZ, 0x3c, !PT ;  /* 0x000000e415157212 */ /* 0x000fe400078e3cff */
[----:B------:R-:W-:Y:S02]  /*162a0*/  LOP3.LUT R20, R20, 0xffffe000, RZ, 0xc0, !PT ;  /* 0xffffe00014147812 */ /* 0x000fe400078ec0ff */
[----:B------:R-:W-:-:S02]  /*162b0*/  SHF.R.U32.HI R0, RZ, 0x8, R5 ;  /* 0x00000008ff007819 */ /* 0x000fc40000011605 */
[----:B------:R-:W-:Y:S02]  /*162c0*/  LOP3.LUT R29, R13, 0xff, RZ, 0xc0, !PT ;  /* 0x000000ff0d1d7812 */ /* 0x000fe400078ec0ff */
[----:B------:R-:W-:Y:S02]  /*162d0*/  LOP3.LUT R28, R28, 0xff, RZ, 0xc0, !PT ;  /* 0x000000ff1c1c7812 */ /* 0x000fe400078ec0ff */
[----:B------:R-:W-:Y:S02]  /*162e0*/  PRMT R43, R30, 0x7604, R33 ;  /* 0x000076041e2b7816 */ /* 0x000fe40000000021 */
[----:B------:R-:W-:Y:S02]  /*162f0*/  IADD3 R21, R21, R229, R20 ;  /* 0x000000e515157210 */ /* 0x000fe40007ffe014 */
[----:B------:R-:W-:Y:S02]  /*16300*/  LOP3.LUT R33, R5, 0xff, RZ, 0xc0, !PT ;  /* 0x000000ff05217812 */ /* 0x000fe400078ec0ff */
[----:B------:R-:W-:-:S02]  /*16310*/  SHF.R.U32.HI R32, RZ, 0x8, R7 ;  /* 0x00000008ff207819 */ /* 0x000fc40000011607 */
[----:B------:R-:W-:Y:S02]  /*16320*/  LOP3.LUT R0, R0, 0xff, RZ, 0xc0, !PT ;  /* 0x000000ff00007812 */ /* 0x000fe400078ec0ff */
[----:B------:R-:W-:Y:S02]  /*16330*/  SHF.R.U32.HI R20, RZ, 0x8, R6 ;  /* 0x00000008ff147819 */ /* 0x000fe40000011606 */
[----:B------:R-:W-:Y:S02]  /*16340*/  PRMT R36, R28, 0x7604, R29 ;  /* 0x000076041c247816 */ /* 0x000fe4000000001d */
[----:B------:R-:W-:Y:S02]  /*16350*/  SHF.R.U32.HI R28, RZ, 0x8, R14 ;  /* 0x00000008ff1c7819 */ /* 0x000fe4000001160e */
[----:B------:R-:W-:Y:S02]  /*16360*/  LOP3.LUT R35, R6, 0xff, RZ, 0xc0, !PT ;  /* 0x000000ff06237812 */ /* 0x000fe400078ec0ff */
[----:B------:R-:W-:-:S02]  /*16370*/  LOP3.LUT R32, R32, 0xff, RZ, 0xc0, !PT ;  /* 0x000000ff20207812 */ /* 0x000fc400078ec0ff */
[----:B------:R-:W-:Y:S01]  /*16380*/  PRMT R45, R0, 0x7604, R33 ;  /* 0x00007604002d7816 */ /* 0x000fe20000000021 */
[----:B------:R-:W-:Y:S01]  /*16390*/  IMAD.IADD R0, R16, 0x1, R21 ;  /* 0x0000000110007824 */ /* 0x000fe200078e0215 */
[----:B------:R-:W-:Y:S02]  /*163a0*/  LOP3.LUT R20, R20, 0xff, RZ, 0xc0, !PT ;  /* 0x000000ff14147812 */ /* 0x000fe400078ec0ff */
[----:B------:R-:W-:Y:S02]  /*163b0*/  LOP3.LUT R47, R7, 0xff, RZ, 0xc0, !PT ;  /* 0x000000ff072f7812 */ /* 0x000fe400078ec0ff */
[----:B------:R-:W-:Y:S02]  /*163c0*/  LOP3.LUT R29, R14, 0xff, RZ, 0xc0, !PT ;  /* 0x000000ff0e1d7812 */ /* 0x000fe400078ec0ff */
[----:B------:R-:W-:Y:S02]  /*163d0*/  LOP3.LUT R28, R28, 0xff, RZ, 0xc0, !PT ;  /* 0x000000ff1c1c7812 */ /* 0x000fe400078ec0ff */
[----:B------:R-:W-:-:S02]  /*163e0*/  PRMT R49, R20, 0x7604, R35 ;  /* 0x0000760414317816 */ /* 0x000fc40000000023 */
[----:B------:R-:W-:Y:S02]  /*163f0*/  PRMT R51, R32, 0x7604, R47 ;  /* 0x0000760420337816 */ /* 0x000fe4000000002f */
[----:B------:R-:W0:Y:S01]  /*16400*/  LDS.128 R32, [R0+0x1e200] ;  /* 0x01e2000000207984 */ /* 0x000e220000000c00 */
[----:B------:R-:W-:Y:S02]  /*16410*/  PRMT R39, R28, 0x7604, R29 ;  /* 0x000076041c277816 */ /* 0x000fe4000000001d */
[----:B------:R-:W-:Y:S02]  /*16420*/  SHF.R.U32.HI R21, RZ, 0x10, R13 ;  /* 0x00000010ff157819 */ /* 0x000fe4000001160d */
[----:B------:R-:W-:Y:S02]  /*16430*/  SHF.R.U32.HI R20, RZ, 0x10, R12 ;  /* 0x00000010ff147819 */ /* 0x000fe4000001160c */
[----:B------:R-:W-:Y:S02]  /*16440*/  LOP3.LUT R21, R21, 0xff, RZ, 0xc0, !PT ;  /* 0x000000ff15157812 */ /* 0x000fe400078ec0ff */
[----:B------:R-:W-:-:S02]  /*16450*/  LOP3.LUT R20, R20, 0xff, RZ, 0xc0, !PT ;  /* 0x000000ff14147812 */ /* 0x000fc400078ec0ff */
[----:B------:R-:W-:Y:S02]  /*16460*/  PRMT R21, R21, 0x7054, R36 ;  /* 0x0000705415157816 */ /* 0x000fe40000000024 */
[----:B------:R-:W-:Y:S02]  /*16470*/  SHF.R.U32.HI R36, RZ, 0x10, R5 ;  /* 0x00000010ff247819 */ /* 0x000fe40000011605 */
[----:B------:R-:W-:Y:S02]  /*16480*/  PRMT R37, R20, 0x7054, R37 ;  /* 0x0000705414257816 */ /* 0x000fe40000000025 */
[----:B------:R-:W-:Y:S02]  /*16490*/  SHF.R.U32.HI R40, RZ, 0x10, R15 ;  /* 0x00000010ff287819 */ /* 0x000fe4000001160f */
[----:B------:R-:W-:Y:S02]  /*164a0*/  SHF.R.U32.HI R20, RZ, 0x10, R4 ;  /* 0x00000010ff147819 */ /* 0x000fe40000011604 */
[----:B------:R-:W-:-:S02]  /*164b0*/  SHF.R.U32.HI R38, RZ, 0x10, R14 ;  /* 0x00000010ff267819 */ /* 0x000fc4000001160e */
[----:B------:R-:W-:Y:S02]  /*164c0*/  LOP3.LUT R36, R36, 0xff, RZ, 0xc0, !PT ;  /* 0x000000ff24247812 */ /* 0x000fe400078ec0ff */
[----:B------:R-:W-:Y:S02]  /*164d0*/  LOP3.LUT R40, R40, 0xff, RZ, 0xc0, !PT ;  /* 0x000000ff28287812 */ /* 0x000fe400078ec0ff */
[----:B------:R-:W-:Y:S02]  /*164e0*/  LOP3.LUT R20, R20, 0xff, RZ, 0xc0, !PT ;  /* 0x000000ff14147812 */ /* 0x000fe400078ec0ff */
[----:B------:R-:W-:Y:S02]  /*164f0*/  LOP3.LUT R38, R38, 0xff, RZ, 0xc0, !PT ;  /* 0x000000ff26267812 */ /* 0x000fe400078ec0ff */
[----:B------:R-:W-:Y:S02]  /*16500*/  PRMT R47, R36, 0x7054, R45 ;  /* 0x00007054242f7816 */ /* 0x000fe4000000002d */
[----:B------:R-:W-:-:S02]  /*16510*/  PRMT R41, R40, 0x7054, R41 ;  /* 0x0000705428297816 */ /* 0x000fc40000000029 */
[----:B------:R-:W-:Y:S02]  /*16520*/  PRMT R43, R20, 0x7054, R43 ;  /* 0x00007054142b7816 */ /* 0x000fe4000000002b */
[----:B------:R-:W-:Y:S02]  /*16530*/  PRMT R39, R38, 0x7054, R39 ;  /* 0x0000705426277816 */ /* 0x000fe40000000027 */
[----:B------:R-:W-:Y:S02]  /*16540*/  LOP3.LUT R47, R47, 0xff000000, R5, 0xf8, !PT ;  /* 0xff0000002f2f7812 */ /* 0x000fe400078ef805 */
[----:B------:R-:W-:Y:S02]  /*16550*/  SHF.R.U32.HI R38, RZ, 0x10, R6 ;  /* 0x00000010ff267819 */ /* 0x000fe40000011606 */
[----:B------:R-:W-:Y:S02]  /*16560*/  LOP3.LUT R21, R21, 0xff000000, R13, 0xf8, !PT ;  /* 0xff00000015157812 */ /* 0x000fe400078ef80d */
[----:B------:R-:W-:-:S02]  /*16570*/  SHF.R.U32.HI R40, RZ, 0x10, R7 ;  /* 0x00000010ff287819 */ /* 0x000fc40000011607 */
[----:B------:R-:W-:Y:S02]  /*16580*/  LOP3.LUT R45, R41, 0xff000000, R15, 0xf8, !PT ;  /* 0xff000000292d7812 */ /* 0x000fe400078ef80f */
[----:B------:R-:W-:Y:S02]  /*16590*/  LOP3.LUT R48, R43, 0xff000000, R4, 0xf8, !PT ;  /* 0xff0000002b307812 */ /* 0x000fe400078ef804 */
[----:B------:R-:W-:Y:S02]  /*165a0*/  F2FP.F16.E4M3.UNPACK_B R43, R47 ;  /* 0x0000002fff2b723e */ /* 0x000fe400020006ff */
[----:B0-----:R-:W-:Y:S02]  /*165b0*/  F2FP.F16.E4M3.UNPACK_B R15, R33 ;  /* 0x00000021ff0f723e */ /* 0x001fe400020006ff */
[----:B------:R-:W-:Y:S01]  /*165c0*/  LOP3.LUT R38, R38, 0xff, RZ, 0xc0, !PT ;  /* 0x000000ff26267812 */ /* 0x000fe200078ec0ff */
[----:B------:R-:W-:Y:S01]  /*165d0*/  HADD2.F32 R50, -RZ, R43.H0_H0 ;  /* 0x2000002bff327230 */ /* 0x000fe20000004100 */
[----:B------:R-:W-:Y:S01]  /*165e0*/  LOP3.LUT R42, R37, 0xff000000, R12, 0xf8, !PT ;  /* 0xff000000252a7812 */ /* 0x000fe200078ef80c */
[--C-:B------:R-:W-:Y:S01]  /*165f0*/  HADD2.F32 R5, -RZ, R15.reuse.H0_H0 ;  /* 0x2000000fff057230 */ /* 0x100fe20000004100 */
[----:B------:R-:W-:Y:S01]  /*16600*/  F2FP.F16.E4M3.UNPACK_B R20, R21 ;  /* 0x00000015ff14723e */ /* 0x000fe200020006ff */
[----:B------:R-:W-:Y:S01]  /*16610*/  HADD2.F32 R15, -RZ, R15.H1_H1 ;  /* 0x3000000fff0f7230 */ /* 0x000fe20000004100 */
[----:B------:R-:W-:-:S02]  /*16620*/  LOP3.LUT R40, R40, 0xff, RZ, 0xc0, !PT ;  /* 0x000000ff28287812 */ /* 0x000fc400078ec0ff */
[----:B------:R-:W-:Y:S01]  /*16630*/  LOP3.LUT R12, R39, 0xff000000, R14, 0xf8, !PT ;  /* 0xff000000270c7812 */ /* 0x000fe200078ef80e */
[----:B------:R-:W-:Y:S01]  /*16640*/  HADD2.F32 R46, -RZ, R20.H0_H0 ;  /* 0x20000014ff2e7230 */ /* 0x000fe20000004100 */
[----:B------:R-:W-:Y:S02]  /*16650*/  PRMT R49, R38, 0x7054, R49 ;  /* 0x0000705426317816 */ /* 0x000fe40000000031 */
[----:B------:R-:W-:Y:S02]  /*16660*/  PRMT R51, R40, 0x7054, R51 ;  /* 0x0000705428337816 */ /* 0x000fe40000000033 */
[-C--:B------:R-:W-:Y:S01]  /*16670*/  F2FP.F16.E4M3.UNPACK_B R39, R35.reuse ;  /* 0x00000023ff27723e */ /* 0x080fe200020006ff */
[----:B------:R-:W-:Y:S01]  /*16680*/  FMUL.FTZ R41, R5, R46 ;  /* 0x0000002e05297220 */ /* 0x000fe20000410000 */
[----:B------:R-:W-:Y:S02]  /*16690*/  F2FP.F16.E4M3.UNPACK_B R40, R35.H1 ;  /* 0x00000023ff28723e */ /* 0x000fe400030006ff */
[----:B------:R-:W-:-:S02]  /*166a0*/  F2FP.F16.E4M3.UNPACK_B R35, R32.H1 ;  /* 0x00000020ff23723e */ /* 0x000fc400030006ff */
[----:B------:R-:W-:Y:S02]  /*166b0*/  F2FP.F16.E4M3.UNPACK_B R47, R47.H1 ;  /* 0x0000002fff2f723e */ /* 0x000fe400030006ff */
[----:B------:R-:W-:Y:S02]  /*166c0*/  LOP3.LUT R6, R49, 0xff000000, R6, 0xf8, !PT ;  /* 0xff00000031067812 */ /* 0x000fe400078ef806 */
[----:B------:R-:W-:Y:S01]  /*166d0*/  LOP3.LUT R51, R51, 0xff000000, R7, 0xf8, !PT ;  /* 0xff00000033337812 */ /* 0x000fe200078ef807 */
[----:B------:R-:W-:Y:S01]  /*166e0*/  HADD2.F32 R49, -RZ, R47.H0_H0 ;  /* 0x2000002fff317230 */ /* 0x000fe20000004100 */
[-C--:B------:R-:W-:Y:S02]  /*166f0*/  F2FP.F16.E4M3.UNPACK_B R7, R34.reuse ;  /* 0x00000022ff07723e */ /* 0x080fe400020006ff */
[----:B------:R-:W-:Y:S01]  /*16700*/  F2FP.F16.E4M3.UNPACK_B R34, R34.H1 ;  /* 0x00000022ff22723e */ /* 0x000fe200030006ff */
[----:B----4-:R-:W0:Y:S02]  /*16710*/  LDS.128 R28, [R61+0x1e200] ;  /* 0x01e200003d1c7984 */ /* 0x010e240000000c00 */
[----:B0-----:R-:W-:-:S02]  /*16720*/  F2FP.F16.E4M3.UNPACK_B R14, R29 ;  /* 0x0000001dff0e723e */ /* 0x001fc400020006ff */
[----:B------:R-:W-:Y:S02]  /*16730*/  F2FP.F16.E4M3.UNPACK_B R36, R29.H1 ;  /* 0x0000001dff24723e */ /* 0x000fe400030006ff */
[-C--:B------:R-:W-:Y:S01]  /*16740*/  F2FP.F16.E4M3.UNPACK_B R37, R31.reuse ;  /* 0x0000001fff25723e */ /* 0x080fe200020006ff */
[----:B------:R-:W-:Y:S01]  /*16750*/  HADD2.F32 R13, -RZ, R14.H0_H0 ;  /* 0x2000000eff0d7230 */ /* 0x000fe20000004100 */
[----:B------:R-:W-:Y:S02]  /*16760*/  F2FP.F16.E4M3.UNPACK_B R38, R31.H1 ;  /* 0x0000001fff26723e */ /* 0x000fe400030006ff */
[-C--:B------:R-:W-:Y:S02]  /*16770*/  F2FP.F16.E4M3.UNPACK_B R29, R28.reuse ;  /* 0x0000001cff1d723e */ /* 0x080fe400020006ff */
[----:B------:R-:W-:Y:S02]  /*16780*/  F2FP.F16.E4M3.UNPACK_B R31, R28.H1 ;  /* 0x0000001cff1f723e */ /* 0x000fe400030006ff */
[----:B------:R-:W-:-:S02]  /*16790*/  F2FP.F16.E4M3.UNPACK_B R28, R33.H1 ;  /* 0x00000021ff1c723e */ /* 0x000fc400030006ff */
[----:B------:R-:W-:Y:S01]  /*167a0*/  F2FP.F16.E4M3.UNPACK_B R33, R32 ;  /* 0x00000020ff21723e */ /* 0x000fe200020006ff */
[----:B------:R-:W-:Y:S01]  /*167b0*/  FMUL.FTZ R32, R5, R50 ;  /* 0x0000003205207220 */ /* 0x000fe20000410000 */
[-C--:B------:R-:W-:Y:S02]  /*167c0*/  F2FP.F16.E4M3.UNPACK_B R4, R30.reuse ;  /* 0x0000001eff04723e */ /* 0x080fe400020006ff */
[----:B------:R-:W-:Y:S01]  /*167d0*/  F2FP.F16.E4M3.UNPACK_B R30, R30.H1 ;  /* 0x0000001eff1e723e */ /* 0x000fe200030006ff */
[C---:B------:R-:W-:Y:S01]  /*167e0*/  FFMA.FTZ R5, R13.reuse, R46, -R32 ;  /* 0x0000002e0d057223 */ /* 0x040fe20000010820 */
[----:B------:R-:W-:Y:S01]  /*167f0*/  F2FP.F16.E4M3.UNPACK_B R32, R21.H1 ;  /* 0x00000015ff20723e */ /* 0x000fe200030006ff */
[----:B------:R-:W-:Y:S01]  /*16800*/  FFMA.FTZ R13, R13, R50, R41 ;  /* 0x000000320d0d7223 */ /* 0x000fe20000010029 */
[----:B------:R-:W-:Y:S02]  /*16810*/  HADD2.F32 R41, -RZ, R20.H1_H1 ;  /* 0x30000014ff297230 */ /* 0x000fe40000004100 */
[----:B------:R-:W-:-:S02]  /*16820*/  HADD2.F32 R46, -RZ, R43.H1_H1 ;  /* 0x3000002bff2e7230 */ /* 0x000fc40000004100 */
[----:B------:R-:W-:Y:S02]  /*16830*/  HADD2.F32 R20, -RZ, R14.H1_H1 ;  /* 0x3000000eff147230 */ /* 0x000fe40000004100 */
[----:B------:R-:W-:Y:S02]  /*16840*/  HADD2.F32 R14, -RZ, R28.H0_H0 ;  /* 0x2000001cff0e7230 */ /* 0x000fe40000004100 */
[C---:B------:R-:W-:Y:S01]  /*16850*/  FMUL.FTZ R53, R15.reuse, R46 ;  /* 0x0000002e0f357220 */ /* 0x040fe20000410000 */
[----:B------:R-:W-:Y:S02]  /*16860*/  HADD2.F32 R43, -RZ, R32.H0_H0 ;  /* 0x20000020ff2b7230 */ /* 0x000fe40000004100 */
[----:B------:R-:W-:Y:S01]  /*16870*/  FMUL.FTZ R15, R15, R41 ;  /* 0x000000290f0f7220 */ /* 0x000fe20000410000 */
[----:B------:R-:W-:Y:S02]  /*16880*/  HADD2.F32 R21, -RZ, R36.H0_H0 ;  /* 0x20000024ff157230 */ /* 0x000fe40000004100 */
[----:B------:R-:W-:Y:S01]  /*16890*/  FMUL.FTZ R50, R14, R49 ;  /* 0x000000310e327220 */ /* 0x000fe20000410000 */
[----:B------:R-:W-:-:S02]  /*168a0*/  HADD2.F32 R28, -RZ, R28.H1_H1 ;  /* 0x3000001cff1c7230 */ /* 0x000fc40000004100 */
        /* <DEDUP_REMOVED lines=8> */
[----:B------:R-:W-:Y:S01]  /*16930*/  HADD2.F32 R43, -RZ, R32.H1_H1 ;  /* 0x30000020ff2b7230 */ /* 0x000fe20000004100 */
[----:B------:R-:W-:Y:S01]  /*16940*/  F2FP.F16.E4M3.UNPACK_B R51, R51.H1 ;  /* 0x00000033ff33723e */ /* 0x000fe200030006ff */
[----:B------:R-:W-:-:S02]  /*16950*/  HADD2.F32 R52, -RZ, R50.H0_H0 ;  /* 0x20000032ff347230 */ /* 0x000fc40000004100 */
[C---:B------:R-:W-:Y:S01]  /*16960*/  FMUL.FTZ R53, R28.reuse, R49 ;  /* 0x000000311c357220 */ /* 0x040fe20000410000 */
[----:B------:R-:W-:Y:S02]  /*16970*/  HADD2.F32 R41, -RZ, R39.H0_H0 ;  /* 0x20000027ff297230 */ /* 0x000fe40000004100 */
[----:B------:R-:W-:Y:S01]  /*16980*/  FMUL.FTZ R28, R28, R43 ;  /* 0x0000002b1c1c7220 */ /* 0x000fe20000410000 */
[----:B------:R-:W-:Y:S01]  /*16990*/  HADD2.F32 R36, -RZ, R36.H1_H1 ;  /* 0x30000024ff247230 */ /* 0x000fe20000004100 */
[----:B------:R-:W-:Y:S01]  /*169a0*/  F2FP.F16.E4M3.UNPACK_B R45, R45.H1 ;  /* 0x0000002dff2d723e */ /* 0x000fe200030006ff */
[----:B------:R-:W-:Y:S02]  /*169b0*/  HADD2.F32 R47, -RZ, R46.H0_H0 ;  /* 0x2000002eff2f7230 */ /* 0x000fe40000004100 */
[C---:B------:R-:W-:Y:S01]  /*169c0*/  FMUL.FTZ R55, R41.reuse, R52 ;  /* 0x0000003429377220 */ /* 0x040fe20000410000 */
[----:B------:R-:W-:Y:S02]  /*169d0*/  HADD2.F32 R32, -RZ, R37.H0_H0 ;  /* 0x20000025ff207230 */ /* 0x000fe40000004100 */
[C---:B------:R-:W-:Y:S01]  /*169e0*/  FFMA.FTZ R54, R36.reuse, R43, -R53 ;  /* 0x0000002b24367223 */ /* 0x040fe20000010835 */
[----:B------:R-:W-:Y:S01]  /*169f0*/  FFMA.FTZ R56, R36, R49, R28 ;  /* 0x0000003124387223 */ /* 0x000fe2000001001c */
[----:B------:R-:W-:Y:S01]  /*16a00*/  FMUL.FTZ R41, R41, R47 ;  /* 0x0000002f29297220 */ /* 0x000fe20000410000 */
[----:B------:R-:W-:-:S02]  /*16a10*/  HADD2.F32 R50, -RZ, R50.H1_H1 ;  /* 0x30000032ff327230 */ /* 0x000fc40000004100 */
[C---:B------:R-:W-:Y:S01]  /*16a20*/  FFMA.FTZ R28, R32.reuse, R47, -R55 ;  /* 0x0000002f201c7223 */ /* 0x040fe20000010837 */
[----:B------:R-:W-:Y:S02]  /*16a30*/  HADD2.F32 R39, -RZ, R39.H1_H1 ;  /* 0x30000027ff277230 */ /* 0x000fe40000004100 */
[----:B------:R-:W-:Y:S01]  /*16a40*/  FFMA.FTZ R52, R32, R52, R41 ;  /* 0x0000003420347223 */ /* 0x000fe20000010029 */
[----:B------:R-:W-:Y:S01]  /*16a50*/  HADD2.F32 R43, -RZ, R51.H0_H0 ;  /* 0x20000033ff2b7230 */ /* 0x000fe20000004100 */
[----:B------:R-:W-:Y:S01]  /*16a60*/  F2FP.SATFINITE.E4M3.F32.PACK_AB_MERGE_C R15, R54, R15, RZ ;  /* 0x0000000f360f723e */ /* 0x000fe200048070ff */
[----:B------:R-:W-:Y:S02]  /*16a70*/  HADD2.F32 R36, -RZ, R40.H0_H0 ;  /* 0x20000028ff247230 */ /* 0x000fe40000004100 */
[----:B------:R-:W-:Y:S01]  /*16a80*/  FMUL.FTZ R58, R39, R50 ;  /* 0x00000032273a7220 */ /* 0x000fe20000410000 */
[----:B------:R-:W-:Y:S01]  /*16a90*/  HADD2.F32 R46, -RZ, R46.H1_H1 ;  /* 0x3000002eff2e7230 */ /* 0x000fe20000004100 */
[----:B------:R-:W-:Y:S01]  /*16aa0*/  F2FP.SATFINITE.E4M3.F32.PACK_AB_MERGE_C R21, R56, R21, RZ ;  /* 0x000000153815723e */ /* 0x000fe200048070ff */
[----:B------:R-:W-:-:S02]  /*16ab0*/  HADD2.F32 R41, -RZ, R45.H0_H0 ;  /* 0x2000002dff297230 */ /* 0x000fc40000004100 */
[C---:B------:R-:W-:Y:S01]  /*16ac0*/  FMUL.FTZ R47, R36.reuse, R43 ;  /* 0x0000002b242f7220 */ /* 0x040fe20000410000 */
[----:B------:R-:W-:Y:S02]  /*16ad0*/  HADD2.F32 R32, -RZ, R38.H0_H0 ;  /* 0x20000026ff207230 */ /* 0x000fe40000004100 */
[----:B------:R-:W-:Y:S01]  /*16ae0*/  FMUL.FTZ R39, R39, R46 ;  /* 0x0000002e27277220 */ /* 0x000fe20000410000 */
[----:B------:R-:W-:Y:S02]  /*16af0*/  HADD2.F32 R37, -RZ, R37.H1_H1 ;  /* 0x30000025ff257230 */ /* 0x000fe40000004100 */
[-C--:B------:R-:W-:Y:S01]  /*16b00*/  FMUL.FTZ R36, R36, R41.reuse ;  /* 0x0000002924247220 */ /* 0x080fe20000410000 */
[----:B------:R-:W-:Y:S02]  /*16b10*/  HADD2.F32 R51, -RZ, R51.H1_H1 ;  /* 0x30000033ff337230 */ /* 0x000fe40000004100 */
[C---:B------:R-:W-:Y:S01]  /*16b20*/  FFMA.FTZ R55, R32.reuse, R41, -R47 ;  /* 0x0000002920377223 */ /* 0x040fe2000001082f */
[----:B------:R-:W-:Y:S01]  /*16b30*/  F2FP.F16.E4M3.UNPACK_B R41, R48.H1 ;  /* 0x00000030ff29723e */ /* 0x000fe200030006ff */
[C---:B------:R-:W-:Y:S01]  /*16b40*/  FFMA.FTZ R49, R37.reuse, R46, -R58 ;  /* 0x0000002e25317223 */ /* 0x040fe2000001083a */
[----:B------:R-:W-:Y:S01]  /*16b50*/  FFMA.FTZ R53, R37, R50, R39 ;  /* 0x0000003225357223 */ /* 0x000fe20000010027 */
[----:B------:R-:W-:Y:S01]  /*16b60*/  F2FP.F16.E4M3.UNPACK_B R37, R42.H1 ;  /* 0x0000002aff25723e */ /* 0x000fe200030006ff */
[----:B------:R-:W-:Y:S01]  /*16b70*/  FFMA.FTZ R57, R32, R43, R36 ;  /* 0x0000002b20397223 */ /* 0x000fe20000010024 */
[----:B------:R-:W-:Y:S01]  /*16b80*/  HADD2.F32 R40, -RZ, R40.H1_H1 ;  /* 0x30000028ff287230 */ /* 0x000fe20000004100 */
[----:B------:R-:W-:Y:S01]  /*16b90*/  F2FP.F16.E4M3.UNPACK_B R48, R48 ;  /* 0x00000030ff30723e */ /* 0x000fe200020006ff */
[----:B------:R-:W-:Y:S01]  /*16ba0*/  HADD2.F32 R45, -RZ, R45.H1_H1 ;  /* 0x3000002dff2d7230 */ /* 0x000fe20000004100 */
[----:B------:R-:W-:Y:S01]  /*16bb0*/  F2FP.F16.E4M3.UNPACK_B R42, R42 ;  /* 0x0000002aff2a723e */ /* 0x000fe200020006ff */
[----:B------:R-:W-:-:S02]  /*16bc0*/  HADD2.F32 R43, -RZ, R41.H0_H0 ;  /* 0x20000029ff2b7230 */ /* 0x000fc40000004100 */
[C---:B------:R-:W-:Y:S01]  /*16bd0*/  FMUL.FTZ R59, R40.reuse, R51 ;  /* 0x00000033283b7220 */ /* 0x040fe20000410000 */
[----:B------:R-:W-:Y:S02]  /*16be0*/  HADD2.F32 R36, -RZ, R35.H0_H0 ;  /* 0x20000023ff247230 */ /* 0x000fe40000004100 */
[----:B------:R-:W-:Y:S01]  /*16bf0*/  FMUL.FTZ R40, R40, R45 ;  /* 0x0000002d28287220 */ /* 0x000fe20000410000 */
[----:B------:R-:W-:Y:S01]  /*16c00*/  HADD2.F32 R39, -RZ, R37.H0_H0 ;  /* 0x20000025ff277230 */ /* 0x000fe20000004100 */
[----:B------:R-:W-:Y:S01]  /*16c10*/  F2FP.SATFINITE.E4M3.F32.PACK_AB_MERGE_C R5, R14, R5, R15 ;  /* 0x000000050e05723e */ /* 0x000fe2000480700f */
        /* <DEDUP_REMOVED lines=8> */
[----:B------:R-:W-:Y:S02]  /*16ca0*/  HADD2.F32 R38, -RZ, R41.H1_H1 ;  /* 0x30000029ff267230 */ /* 0x000fe40000004100 */
[----:B------:R-:W-:Y:S01]  /*16cb0*/  FFMA.FTZ R47, R32, R39, -R47 ;  /* 0x00000027202f7223 */ /* 0x000fe2000001082f */
[----:B------:R-:W-:Y:S01]  /*16cc0*/  HADD2.F32 R36, -RZ, R37.H1_H1 ;  /* 0x30000025ff247230 */ /* 0x000fe20000004100 */
[----:B------:R-:W-:Y:S01]  /*16cd0*/  F2FP.SATFINITE.E4M3.F32.PACK_AB_MERGE_C R57, R60, R57, RZ ;  /* 0x000000393c39723e */ /* 0x000fe200048070ff */
[----:B------:R-:W-:Y:S02]  /*16ce0*/  HADD2.F32 R31, -RZ, R31.H1_H1 ;  /* 0x3000001fff1f7230 */ /* 0x000fe40000004100 */
[----:B------:R-:W-:Y:S01]  /*16cf0*/  FMUL.FTZ R40, R35, R38 ;  /* 0x0000002623287220 */ /* 0x000fe20000410000 */
[----:B------:R-:W-:-:S02]  /*16d00*/  HADD2.F32 R37, -RZ, R48.H0_H0 ;  /* 0x20000030ff257230 */ /* 0x000fc40000004100 */
[-C--:B------:R-:W-:Y:S01]  /*16d10*/  FMUL.FTZ R35, R35, R36.reuse ;  /* 0x0000002423237220 */ /* 0x080fe20000410000 */
[----:B------:R-:W-:Y:S02]  /*16d20*/  HADD2.F32 R32, -RZ, R33.H0_H0 ;  /* 0x20000021ff207230 */ /* 0x000fe40000004100 */
[C---:B------:R-:W-:Y:S01]  /*16d30*/  FFMA.FTZ R40, R31.reuse, R36, -R40 ;  /* 0x000000241f287223 */ /* 0x040fe20000010828 */
[----:B------:R-:W-:Y:S02]  /*16d40*/  HADD2.F32 R48, -RZ, R48.H1_H1 ;  /* 0x30000030ff307230 */ /* 0x000fe40000004100 */
[----:B------:R-:W-:Y:S01]  /*16d50*/  FFMA.FTZ R46, R31, R38, R35 ;  /* 0x000000261f2e7223 */ /* 0x000fe20000010023 */
[----:B------:R-:W-:Y:S02]  /*16d60*/  HADD2.F32 R35, -RZ, R42.H0_H0 ;  /* 0x2000002aff237230 */ /* 0x000fe40000004100 */
        /* <DEDUP_REMOVED lines=9> */
[----:B------:R-:W-:Y:S01]  /*16e00*/  F2FP.F16.E4M3.UNPACK_B R35, R6.H1 ;  /* 0x00000006ff23723e */ /* 0x000fe200030006ff */
[C---:B------:R-:W-:Y:S01]  /*16e10*/  FMUL.FTZ R36, R33.reuse, R48 ;  /* 0x0000003021247220 */ /* 0x040fe20000410000 */
[----:B------:R-:W-:Y:S01]  /*16e20*/  F2FP.F16.E4M3.UNPACK_B R32, R12.H1 ;  /* 0x0000000cff20723e */ /* 0x000fe200030006ff */
[----:B------:R-:W-:Y:S01]  /*16e30*/  FMUL.FTZ R33, R33, R42 ;  /* 0x0000002a21217220 */ /* 0x000fe20000410000 */
[----:B------:R-:W-:-:S02]  /*16e40*/  HADD2.F32 R31, -RZ, R34.H0_H0 ;  /* 0x20000022ff1f7230 */ /* 0x000fc40000004100 */
[C---:B------:R-:W-:Y:S01]  /*16e50*/  FFMA.FTZ R42, R29.reuse, R42, -R36 ;  /* 0x0000002a1d2a7223 */ /* 0x040fe20000010824 */
[--C-:B------:R-:W-:Y:S02]  /*16e60*/  HADD2.F32 R38, -RZ, R35.reuse.H0_H0 ;  /* 0x20000023ff267230 */ /* 0x100fe40000004100 */
[----:B------:R-:W-:Y:S01]  /*16e70*/  FFMA.FTZ R48, R29, R48, R33 ;  /* 0x000000301d307223 */ /* 0x000fe20000010021 */
[----:B------:R-:W-:Y:S01]  /*16e80*/  HADD2.F32 R36, -RZ, R32.H0_H0 ;  /* 0x20000020ff247230 */ /* 0x000fe20000004100 */
[----:B------:R-:W-:Y:S01]  /*16e90*/  F2FP.F16.E4M3.UNPACK_B R12, R12 ;  /* 0x0000000cff0c723e */ /* 0x000fe200020006ff */
[----:B------:R-:W-:Y:S01]  /*16ea0*/  HADD2.F32 R35, -RZ, R35.H1_H1 ;  /* 0x30000023ff237230 */ /* 0x000fe20000004100 */
[----:B------:R-:W-:Y:S01]  /*16eb0*/  F2FP.F16.E4M3.UNPACK_B R6, R6 ;  /* 0x00000006ff06723e */ /* 0x000fe200020006ff */
[----:B------:R-:W-:Y:S02]  /*16ec0*/  HADD2.F32 R34, -RZ, R34.H1_H1 ;  /* 0x30000022ff227230 */ /* 0x000fe40000004100 */
[----:B------:R-:W-:Y:S01]  /*16ed0*/  FMUL.FTZ R50, R31, R36 ;  /* 0x000000241f327220 */ /* 0x000fe20000410000 */
[----:B------:R-:W-:-:S02]  /*16ee0*/  HADD2.F32 R33, -RZ, R32.H1_H1 ;  /* 0x30000020ff217230 */ /* 0x000fc40000004100 */
[----:B------:R-:W-:Y:S01]  /*16ef0*/  FMUL.FTZ R32, R31, R38 ;  /* 0x000000261f207220 */ /* 0x000fe20000410000 */
[--C-:B------:R-:W-:Y:S02]  /*16f00*/  HADD2.F32 R29, -RZ, R30.reuse.H0_H0 ;  /* 0x2000001eff1d7230 */ /* 0x100fe40000004100 */
[C---:B------:R-:W-:Y:S01]  /*16f10*/  FMUL.FTZ R31, R34.reuse, R35 ;  /* 0x00000023221f7220 */ /* 0x040fe20000410000 */
[----:B------:R-:W-:Y:S02]  /*16f20*/  HADD2.F32 R30, -RZ, R30.H1_H1 ;  /* 0x3000001eff1e7230 */ /* 0x000fe40000004100 */
[-C--:B------:R-:W-:Y:S01]  /*16f30*/  FMUL.FTZ R34, R34, R33.reuse ;  /* 0x0000002122227220 */ /* 0x080fe20000410000 */
[----:B------:R-:W-:Y:S01]  /*16f40*/  F2FP.SATFINITE.E4M3.F32.PACK_AB_MERGE_C R15, R53, R52, R57 ;  /* 0x00000034350f723e */ /* 0x000fe20004807039 */
[C---:B------:R-:W-:Y:S01]  /*16f50*/  FFMA.FTZ R36, R29.reuse, R36, -R32 ;  /* 0x000000241d247223 */ /* 0x040fe20000010820 */
[----:B------:R-:W-:Y:S01]  /*16f60*/  FFMA.FTZ R50, R29, R38, R50 ;  /* 0x000000261d327223 */ /* 0x000fe20000010032 */
[C---:B------:R-:W-:Y:S01]  /*16f70*/  FFMA.FTZ R41, R30.reuse, R33, -R31 ;  /* 0x000000211e297223 */ /* 0x040fe2000001081f */
[----:B------:R-:W-:Y:S01]  /*16f80*/  FFMA.FTZ R45, R30, R35, R34 ;  /* 0x000000231e2d7223 */ /* 0x000fe20000010022 */
[----:B------:R-:W-:-:S02]  /*16f90*/  HADD2.F32 R29, -RZ, R12.H0_H0 ;  /* 0x2000000cff1d7230 */ /* 0x000fc40000004100 */
[----:B------:R-:W-:Y:S01]  /*16fa0*/  HADD2.F32 R30, -RZ, R12.H1_H1 ;  /* 0x3000000cff1e7230 */ /* 0x000fe20000004100 */
[----:B------:R-:W-:Y:S01]  /*16fb0*/  F2FP.SATFINITE.E4M3.F32.PACK_AB_MERGE_C R36, R41, R36, RZ ;  /* 0x000000242924723e */ /* 0x000fe200048070ff */
[--C-:B------:R-:W-:Y:S01]  /*16fc0*/  HADD2.F32 R31, -RZ, R6.reuse.H0_H0 ;  /* 0x20000006ff1f7230 */ /* 0x100fe20000004100 */
[----:B------:R-:W-:Y:S01]  /*16fd0*/  F2FP.SATFINITE.E4M3.F32.PACK_AB_MERGE_C R45, R45, R50, RZ ;  /* 0x000000322d2d723e */ /* 0x000fe200048070ff */
[--C-:B------:R-:W-:Y:S02]  /*16fe0*/  HADD2.F32 R12, -RZ, R7.reuse.H0_H0 ;  /* 0x20000007ff0c7230 */ /* 0x100fe40000004100 */
[----:B------:R-:W-:Y:S02]  /*16ff0*/  HADD2.F32 R32, -RZ, R6.H1_H1 ;  /* 0x30000006ff207230 */ /* 0x000fe40000004100 */
[----:B------:R-:W-:Y:S02]  /*17000*/  HADD2.F32 R7, -RZ, R7.H1_H1 ;  /* 0x30000007ff077230 */ /* 0x000fe40000004100 */
[----:B------:R-:W-:Y:S01]  /*17010*/  FMUL.FTZ R33, R12, R31 ;  /* 0x0000001f0c217220 */ /* 0x000fe20000410000 */
[----:B------:R-:W-:-:S02]  /*17020*/  HADD2.F32 R6, -RZ, R4.H0_H0 ;  /* 0x20000004ff067230 */ /* 0x000fc40000004100 */
        /* <DEDUP_REMOVED lines=18> */
.L_x_3611:
[----:B------:R-:W-:Y:S05]  /*17150*/  BSYNC B1 ;  /* 0x0000000000017941 */ /* 0x000fea0003800000 */
.L_x_3610:
[----:B------:R-:W-:Y:S05]  /*17160*/  @P2 BRA `(.L_x_3592) ;  /* 0x0000000c00ec2947 */ /* 0x000fea0003800000 */
[----:B------:R-:W3:Y:S01]  /*17170*/  LDL R53, [R1+0xc8] ;  /* 0x0000c80001357983 */ /* 0x000ee20000100800 */
[----:B--2-4-:R-:W-:Y:S01]  /*17180*/  IMAD.IADD R0, R22, 0x1, R222 ;  /* 0x0000000116007824 */ /* 0x014fe200078e02de */
[----:B-----5:R-:W-:Y:S02]  /*17190*/  SHF.R.U32.HI R4, RZ, 0x8, R24 ;  /* 0x00000008ff047819 */ /* 0x020fe40000011618 */
[----:B------:R-:W-:Y:S02]  /*171a0*/  SHF.R.U32.HI R12, RZ, 0x8, R26 ;  /* 0x00000008ff0c7819 */ /* 0x000fe4000001161a */
[----:B------:R-:W-:Y:S02]  /*171b0*/  SHF.R.S32.HI R5, RZ, 0x1f, R0 ;  /* 0x0000001fff057819 */ /* 0x000fe40000011400 */
[----:B------:R-:W-:Y:S02]  /*171c0*/  LOP3.LUT R13, R12, 0xff, RZ, 0xc0, !PT ;  /* 0x000000ff0c0d7812 */ /* 0x000fe400078ec0ff */
[----:B------:R-:W-:-:S02]  /*171d0*/  LEA.HI R5, R5, R0, RZ, 0x4 ;  /* 0x0000000005057211 */ /* 0x000fc400078f20ff */
[----:B------:R-:W-:Y:S02]  /*171e0*/  LOP3.LUT R0, R24, 0xff, RZ, 0xc0, !PT ;  /* 0x000000ff18007812 */ /* 0x000fe400078ec0ff */
[----:B------:R-:W-:Y:S02]  /*171f0*/  SHF.R.S32.HI R6, RZ, 0x4, R5 ;  /* 0x00000004ff067819 */ /* 0x000fe40000011405 */
[----:B------:R-:W-:Y:S02]  /*17200*/  LOP3.LUT R5, R4, 0xff, RZ, 0xc0, !PT ;  /* 0x000000ff04057812 */ /* 0x000fe400078ec0ff */
[----:B------:R-:W-:Y:S02]  /*17210*/  LEA.HI R3, R3, R6, RZ, 0x1c ;  /* 0x0000000603037211 */ /* 0x000fe400078fe0ff */
[----:B------:R-:W-:Y:S02]  /*17220*/  LOP3.LUT R4, R26, 0xff, RZ, 0xc0, !PT ;  /* 0x000000ff1a047812 */ /* 0x000fe400078ec0ff */
[----:B-1----:R-:W-:-:S02]  /*17230*/  PRMT R21, R5, 0x7604, R0 ;  /* 0x0000760405157816 */ /* 0x002fc40000000000 */
[----:B------:R-:W-:Y:S02]  /*17240*/  SHF.R.S32.HI R0, RZ, 0x1f, R3 ;  /* 0x0000001fff007819 */ /* 0x000fe40000011403 */
[----:B------:R-:W-:Y:S02]  /*17250*/  PRMT R29, R13, 0x7604, R4 ;  /* 0x000076040d1d7816 */ /* 0x000fe40000000004 */
[----:B------:R-:W-:Y:S01]  /*17260*/  LEA.HI R4, R0, R3, RZ, 0x2 ;  /* 0x0000000300047211 */ /* 0x000fe200078f10ff */
[----:B------:R-:W-:Y:S01]  /*17270*/  IMAD.SHL.U32 R0, R3, 0x10, RZ ;  /* 0x0000001003007824 */ /* 0x000fe200078e00ff */
[----:B------:R-:W-:Y:S02]  /*17280*/  SHF.R.U32.HI R7, RZ, 0x8, R25 ;  /* 0x00000008ff077819 */ /* 0x000fe40000011619 */
[----:B------:R-:W-:Y:S01]  /*17290*/  LOP3.LUT R6, R25, 0xff, RZ, 0xc0, !PT ;  /* 0x000000ff19067812 */ /* 0x000fe200078ec0ff */
[----:B------:R-:W-:Y:S01]  /*172a0*/  IMAD.SHL.U32 R4, R4, 0x800, RZ ;  /* 0x0000080004047824 */ /* 0x000fe200078e00ff */
[----:B------:R-:W-:-:S02]  /*172b0*/  LOP3.LUT R3, R227, 0x30, R0, 0xf8, !PT ;  /* 0x00000030e3037812 */ /* 0x000fc400078ef800 */
[----:B------:R-:W-:Y:S02]  /*172c0*/  LOP3.LUT R7, R7, 0xff, RZ, 0xc0, !PT ;  /* 0x000000ff07077812 */ /* 0x000fe400078ec0ff */
[----:B------:R-:W-:Y:S02]  /*172d0*/  SHF.R.U32.HI R12, RZ, 0x8, R8 ;  /* 0x00000008ff0c7819 */ /* 0x000fe40000011608 */
[----:B------:R-:W-:Y:S02]  /*172e0*/  LOP3.LUT R3, R3, R228, RZ, 0x3c, !PT ;  /* 0x000000e403037212 */ /* 0x000fe400078e3cff */
[----:B------:R-:W-:Y:S02]  /*172f0*/  LOP3.LUT R0, R4, 0xffffe000, RZ, 0xc0, !PT ;  /* 0xffffe00004007812 */ /* 0x000fe400078ec0ff */
[----:B------:R-:W-:Y:S02]  /*17300*/  PRMT R20, R7, 0x7604, R6 ;  /* 0x0000760407147816 */ /* 0x000fe40000000006 */
[----:B------:R-:W-:-:S02]  /*17310*/  SHF.R.U32.HI R6, RZ, 0x8, R27 ;  /* 0x00000008ff067819 */ /* 0x000fc4000001161b */
[----:B------:R-:W-:Y:S02]  /*17320*/  LOP3.LUT R7, R8, 0xff, RZ, 0xc0, !PT ;  /* 0x000000ff08077812 */ /* 0x000fe400078ec0ff */
[----:B------:R-:W-:Y:S02]  /*17330*/  LOP3.LUT R12, R12, 0xff, RZ, 0xc0, !PT ;  /* 0x000000ff0c0c7812 */ /* 0x000fe400078ec0ff */
[----:B------:R-:W-:Y:S02]  /*17340*/  IADD3 R3, R3, R229, R0 ;  /* 0x000000e503037210 */ /* 0x000fe40007ffe000 */
[----:B------:R-:W-:Y:S02]  /*17350*/  LOP3.LUT R5, R27, 0xff, RZ, 0xc0, !PT ;  /* 0x000000ff1b057812 */ /* 0x000fe400078ec0ff */
[----:B------:R-:W-:Y:S01]  /*17360*/  LOP3.LUT R6, R6, 0xff, RZ, 0xc0, !PT ;  /* 0x000000ff06067812 */ /* 0x000fe200078ec0ff */
[----:B------:R-:W-:Y:S01]  /*17370*/  IMAD.IADD R0, R16, 0x1, R3 ;  /* 0x0000000110007824 */ /* 0x000fe200078e0203 */
[----:B------:R-:W-:-:S02]  /*17380*/  PRMT R35, R12, 0x7604, R7 ;  /* 0x000076040c237816 */ /* 0x000fc40000000007 */
[----:B------:R-:W-:Y:S02]  /*17390*/  SHF.R.U32.HI R12, RZ, 0x8, R9 ;  /* 0x00000008ff0c7819 */ /* 0x000fe40000011609 */
[----:B------:R-:W-:Y:S02]  /*173a0*/  PRMT R28, R6, 0x7604, R5 ;  /* 0x00007604061c7816 */ /* 0x000fe40000000005 */
[----:B------:R-:W-:Y:S02]  /*173b0*/  LOP3.LUT R3, R12, 0xff, RZ, 0xc0, !PT ;  /* 0x000000ff0c037812 */ /* 0x000fe400078ec0ff */
[----:B------:R-:W1:Y:S01]  /*173c0*/  LDS.128 R12, [R0+0x1e200] ;  /* 0x01e20000000c7984 */ /* 0x000e620000000c00 */
[----:B------:R-:W-:Y:S02]  /*173d0*/  SHF.R.U32.HI R32, RZ, 0x8, R10 ;  /* 0x00000008ff207819 */ /* 0x000fe4000001160a */
[----:B------:R-:W-:Y:S02]  /*173e0*/  LOP3.LUT R30, R9, 0xff, RZ, 0xc0, !PT ;  /* 0x000000ff091e7812 */ /* 0x000fe400078ec0ff */
[----:B------:R-:W-:-:S02]  /*173f0*/  LOP3.LUT R31, R10, 0xff, RZ, 0xc0, !PT ;  /* 0x000000ff0a1f7812 */ /* 0x000fc400078ec0ff */
[----:B------:R-:W-:Y:S02]  /*17400*/  LOP3.LUT R32, R32, 0xff, RZ, 0xc0, !PT ;  /* 0x000000ff20207812 */ /* 0x000fe400078ec0ff */
[----:B------:R-:W-:Y:S02]  /*17410*/  PRMT R30, R3, 0x7604, R30 ;  /* 0x00007604031e7816 */ /* 0x000fe4000000001e */
[----:B0-----:R-:W-:Y:S02]  /*17420*/  SHF.R.U32.HI R37, RZ, 0x10, R9 ;  /* 0x00000010ff257819 */ /* 0x001fe40000011609 */
        /* <DEDUP_REMOVED lines=9> */
[----:B------:R-:W-:Y:S02]  /*174c0*/  SHF.R.U32.HI R41, RZ, 0x10, R11 ;  /* 0x00000010ff297819 */ /* 0x000fe4000001160b */
[----:B------:R-:W-:Y:S02]  /*174d0*/  LOP3.LUT R37, R30, 0xff0000, R37, 0xf8, !PT ;  /* 0x00ff00001e257812 */ /* 0x000fe400078ef825 */
[----:B------:R-:W-:Y:S02]  /*174e0*/  LOP3.LUT R3, R20, 0xff0000, R3, 0xf8, !PT ;  /* 0x00ff000014037812 */ /* 0x000fe400078ef803 */
[----:B------:R-:W-:-:S02]  /*174f0*/  LOP3.LUT R21, R21, 0xff0000, R24, 0xf8, !PT ;  /* 0x00ff000015157812 */ /* 0x000fc400078ef818 */
[----:B------:R-:W-:Y:S02]  /*17500*/  PRMT R34, R34, 0x7604, R33 ;  /* 0x0000760422227816 */ /* 0x000fe40000000021 */
[----:B------:R-:W-:Y:S02]  /*17510*/  SHF.L.U32 R41, R41, 0x10, RZ ;  /* 0x0000001029297819 */ /* 0x000fe400000006ff */
        /* <DEDUP_REMOVED lines=11> */
[----:B------:R-:W-:Y:S02]  /*175d0*/  F2FP.F16.E4M3.UNPACK_B R33, R32 ;  /* 0x00000020ff21723e */ /* 0x000fe400020006ff */
[----:B------:R-:W-:Y:S01]  /*175e0*/  LOP3.LUT R20, R29, 0xff000000, R26, 0xf8, !PT ;  /* 0xff0000001d147812 */ /* 0x000fe200078ef81a */
[----:B------:R-:W-:Y:S01]  /*175f0*/  HADD2.F32 R38, -RZ, R35.H0_H0 ;  /* 0x20000023ff267230 */ /* 0x000fe20000004100 */
[----:B------:R-:W-:Y:S02]  /*17600*/  LOP3.LUT R8, R39, 0xff000000, R10, 0xf8, !PT ;  /* 0xff00000027087812 */ /* 0x000fe400078ef80a */
[----:B------:R-:W-:Y:S02]  /*17610*/  LOP3.LUT R40, R41, 0xff000000, R11, 0xf8, !PT ;  /* 0xff00000029287812 */ /* 0x000fe400078ef80b */
[----:B-1----:R-:W-:-:S02]  /*17620*/  F2FP.F16.E4M3.UNPACK_B R27, R13.H1 ;  /* 0x0000000dff1b723e */ /* 0x002fc400030006ff */
[-C--:B------:R-:W-:Y:S02]  /*17630*/  F2FP.F16.E4M3.UNPACK_B R29, R15.reuse ;  /* 0x0000000fff1d723e */ /* 0x080fe400020006ff */
[----:B------:R-:W-:Y:S02]  /*17640*/  F2FP.F16.E4M3.UNPACK_B R30, R15.H1 ;  /* 0x0000000fff1e723e */ /* 0x000fe400030006ff */
[----:B------:R-:W-:Y:S02]  /*17650*/  F2FP.F16.E4M3.UNPACK_B R15, R12.H1 ;  /* 0x0000000cff0f723e */ /* 0x000fe400030006ff */
[----:B------:R-:W-:Y:S02]  /*17660*/  F2FP.F16.E4M3.UNPACK_B R37, R37.H1 ;  /* 0x00000025ff25723e */ /* 0x000fe400030006ff */
[----:B------:R-:W-:Y:S02]  /*17670*/  F2FP.F16.E4M3.UNPACK_B R32, R32.H1 ;  /* 0x00000020ff20723e */ /* 0x000fe400030006ff */
[----:B------:R-:W-:Y:S01]  /*17680*/  F2FP.F16.E4M3.UNPACK_B R28, R14.H1 ;  /* 0x0000000eff1c723e */ /* 0x000fe200030006ff */
[----:B------:R-:W-:Y:S01]  /*17690*/  HADD2.F32 R41, -RZ, R37.H0_H0 ;  /* 0x20000025ff297230 */ /* 0x000fe20000004100 */
[----:B---3--:R-:W0:Y:S02]  /*176a0*/  LDS.128 R4, [R53+0x1e200] ;  /* 0x01e2000035047984 */ /* 0x008e240000000c00 */
[----:B0-----:R-:W-:-:S02]  /*176b0*/  F2FP.F16.E4M3.UNPACK_B R3, R6 ;  /* 0x00000006ff03723e */ /* 0x001fc400020006ff */
[----:B------:R-:W-:Y:S02]  /*176c0*/  F2FP.F16.E4M3.UNPACK_B R24, R6.H1 ;  /* 0x00000006ff18723e */ /* 0x000fe400030006ff */
[----:B------:R-:W-:Y:S02]  /*176d0*/  F2FP.F16.E4M3.UNPACK_B R6, R13 ;  /* 0x0000000dff06723e */ /* 0x000fe400020006ff */
[-C--:B------:R-:W-:Y:S02]  /*176e0*/  F2FP.F16.E4M3.UNPACK_B R25, R7.reuse ;  /* 0x00000007ff19723e */ /* 0x080fe400020006ff */
[----:B------:R-:W-:Y:S02]  /*176f0*/  F2FP.F16.E4M3.UNPACK_B R26, R7.H1 ;  /* 0x00000007ff1a723e */ /* 0x000fe400030006ff */
[----:B------:R-:W-:Y:S02]  /*17700*/  F2FP.F16.E4M3.UNPACK_B R10, R5 ;  /* 0x00000005ff0a723e */ /* 0x000fe400020006ff */
[----:B------:R-:W-:-:S02]  /*17710*/  F2FP.F16.E4M3.UNPACK_B R7, R4 ;  /* 0x00000004ff07723e */ /* 0x000fc400020006ff */
[----:B------:R-:W-:Y:S01]  /*17720*/  F2FP.F16.E4M3.UNPACK_B R11, R4.H1 ;  /* 0x00000004ff0b723e */ /* 0x000fe200030006ff */
[----:B------:R-:W-:Y:S01]  /*17730*/  HADD2.F32 R4, -RZ, R6.H0_H0 ;  /* 0x20000006ff047230 */ /* 0x000fe20000004100 */
[----:B------:R-:W-:Y:S01]  /*17740*/  F2FP.F16.E4M3.UNPACK_B R21, R5.H1 ;  /* 0x00000005ff15723e */ /* 0x000fe200030006ff */
[--C-:B------:R-:W-:Y:S01]  /*17750*/  HADD2.F32 R5, -RZ, R33.reuse.H0_H0 ;  /* 0x20000021ff057230 */ /* 0x100fe20000004100 */
[----:B------:R-:W-:Y:S01]  /*17760*/  F2FP.F16.E4M3.UNPACK_B R13, R12 ;  /* 0x0000000cff0d723e */ /* 0x000fe200020006ff */
[----:B------:R-:W-:Y:S02]  /*17770*/  HADD2.F32 R9, -RZ, R10.H0_H0 ;  /* 0x2000000aff097230 */ /* 0x000fe40000004100 */
[C---:B------:R-:W-:Y:S01]  /*17780*/  FMUL.FTZ R12, R4.reuse, R38 ;  /* 0x00000026040c7220 */ /* 0x040fe20000410000 */
[----:B------:R-:W-:Y:S02]  /*17790*/  HADD2.F32 R6, -RZ, R6.H1_H1 ;  /* 0x30000006ff067230 */ /* 0x000fe40000004100 */
[----:B------:R-:W-:Y:S01]  /*177a0*/  FMUL.FTZ R39, R4, R5 ;  /* 0x0000000504277220 */ /* 0x000fe20000410000 */
[----:B------:R-:W-:-:S02]  /*177b0*/  HADD2.F32 R33, -RZ, R33.H1_H1 ;  /* 0x30000021ff217230 */ /* 0x000fc40000004100 */
[C---:B------:R-:W-:Y:S01]  /*177c0*/  FFMA.FTZ R5, R9.reuse, R5, -R12 ;  /* 0x0000000509057223 */ /* 0x040fe2000001080c */
[----:B------:R-:W-:Y:S01]  /*177d0*/  F2FP.F16.E4M3.UNPACK_B R4, R14 ;  /* 0x0000000eff04723e */ /* 0x000fe200020006ff */
[----:B------:R-:W-:Y:S01]  /*177e0*/  FFMA.FTZ R9, R9, R38, R39 ;  /* 0x0000002609097223 */ /* 0x000fe20000010027 */
[----:B------:R-:W-:Y:S02]  /*177f0*/  HADD2.F32 R39, -RZ, R35.H1_H1 ;  /* 0x30000023ff277230 */ /* 0x000fe40000004100 */
[C---:B------:R-:W-:Y:S01]  /*17800*/  FMUL.FTZ R38, R6.reuse, R33 ;  /* 0x0000002106267220 */ /* 0x040fe20000410000 */
[----:B------:R-:W-:Y:S02]  /*17810*/  HADD2.F32 R10, -RZ, R10.H1_H1 ;  /* 0x3000000aff0a7230 */ /* 0x000fe40000004100 */
[----:B------:R-:W-:Y:S02]  /*17820*/  HADD2.F32 R14, -RZ, R27.H0_H0 ;  /* 0x2000001bff0e7230 */ /* 0x000fe40000004100 */
[----:B------:R-:W-:Y:S01]  /*17830*/  FMUL.FTZ R43, R6, R39 ;  /* 0x00000027062b7220 */ /* 0x000fe20000410000 */
[----:B------:R-:W-:-:S02]  /*17840*/  HADD2.F32 R35, -RZ, R32.H0_H0 ;  /* 0x20000020ff237230 */ /* 0x000fc40000004100 */
[----:B------:R-:W-:Y:S02]  /*17850*/  HADD2.F32 R12, -RZ, R21.H0_H0 ;  /* 0x20000015ff0c7230 */ /* 0x000fe40000004100 */
[----:B------:R-:W-:Y:S01]  /*17860*/  FFMA.FTZ R6, R10, R33, -R43 ;  /* 0x000000210a067223 */ /* 0x000fe2000001082b */
[----:B------:R-:W-:Y:S01]  /*17870*/  FMUL.FTZ R45, R14, R41 ;  /* 0x000000290e2d7220 */ /* 0x000fe20000410000 */
[----:B------:R-:W-:Y:S01]  /*17880*/  FFMA.FTZ R10, R10, R39, R38 ;  /* 0x000000270a0a7223 */ /* 0x000fe20000010026 */
[----:B------:R-:W-:Y:S01]  /*17890*/  FMUL.FTZ R14, R14, R35 ;  /* 0x000000230e0e7220 */ /* 0x000fe20000410000 */
[----:B------:R-:W-:Y:S01]  /*178a0*/  F2FP.F16.E4M3.UNPACK_B R39, R40 ;  /* 0x00000028ff27723e */ /* 0x000fe200020006ff */
[----:B------:R-:W-:Y:S01]  /*178b0*/  HADD2.F32 R38, -RZ, R37.H1_H1 ;  /* 0x30000025ff267230 */ /* 0x000fe20000004100 */
[----:B------:R-:W-:Y:S01]  /*178c0*/  F2FP.F16.E4M3.UNPACK_B R33, R34 ;  /* 0x00000022ff21723e */ /* 0x000fe200020006ff */
[----:B------:R-:W-:Y:S02]  /*178d0*/  HADD2.F32 R27, -RZ, R27.H1_H1 ;  /* 0x3000001bff1b7230 */ /* 0x000fe40000004100 */
[----:B------:R-:W-:Y:S01]  /*178e0*/  FFMA.FTZ R41, R12, R41, R14 ;  /* 0x000000290c297223 */ /* 0x000fe2000001000e */
[----:B------:R-:W-:-:S02]  /*178f0*/  HADD2.F32 R32, -RZ, R32.H1_H1 ;  /* 0x30000020ff207230 */ /* 0x000fc40000004100 */
[----:B------:R-:W-:Y:S01]  /*17900*/  FFMA.FTZ R45, R12, R35, -R45 ;  /* 0x000000230c2d7223 */ /* 0x000fe2000001082d */
[----:B------:R-:W-:Y:S02]  /*17910*/  HADD2.F32 R37, -RZ, R39.H0_H0 ;  /* 0x20000027ff257230 */ /* 0x000fe40000004100 */
[C---:B------:R-:W-:Y:S01]  /*17920*/  FMUL.FTZ R42, R27.reuse, R38 ;  /* 0x000000261b2a7220 */ /* 0x040fe20000410000 */
[----:B------:R-:W-:Y:S02]  /*17930*/  HADD2.F32 R14, -RZ, R29.H0_H0 ;  /* 0x2000001dff0e7230 */ /* 0x000fe40000004100 */
[----:B------:R-:W-:Y:S01]  /*17940*/  FMUL.FTZ R27, R27, R32 ;  /* 0x000000201b1b7220 */ /* 0x000fe20000410000 */
[----:B------:R-:W-:Y:S01]  /*17950*/  HADD2.F32 R35, -RZ, R33.H0_H0 ;  /* 0x20000021ff237230 */ /* 0x000fe20000004100 */
[----:B------:R-:W-:Y:S01]  /*17960*/  F2FP.F16.E4M3.UNPACK_B R40, R40.H1 ;  /* 0x00000028ff28723e */ /* 0x000fe200030006ff */
[----:B------:R-:W-:Y:S02]  /*17970*/  HADD2.F32 R21, -RZ, R21.H1_H1 ;  /* 0x30000015ff157230 */ /* 0x000fe40000004100 */
[----:B------:R-:W-:Y:S01]  /*17980*/  FMUL.FTZ R43, R14, R37 ;  /* 0x000000250e2b7220 */ /* 0x000fe20000410000 */
[----:B------:R-:W-:-:S02]  /*17990*/  HADD2.F32 R12, -RZ, R25.H0_H0 ;  /* 0x20000019ff0c7230 */ /* 0x000fc40000004100 */
[----:B------:R-:W-:Y:S01]  /*179a0*/  FMUL.FTZ R14, R14, R35 ;  /* 0x000000230e0e7220 */ /* 0x000fe20000410000 */
[----:B------:R-:W-:Y:S02]  /*179b0*/  HADD2.F32 R29, -RZ, R29.H1_H1 ;  /* 0x3000001dff1d7230 */ /* 0x000fe40000004100 */
[C---:B------:R-:W-:Y:S01]  /*179c0*/  FFMA.FTZ R46, R21.reuse, R38, R27 ;  /* 0x00000026152e7223 */ /* 0x040fe2000001001b */
[----:B------:R-:W-:Y:S01]  /*179d0*/  FFMA.FTZ R42, R21, R32, -R42 ;  /* 0x00000020152a7223 */ /* 0x000fe2000001082a */
[----:B------:R-:W-:Y:S02]  /*179e0*/  HADD2.F32 R38, -RZ, R39.H1_H1 ;  /* 0x30000027ff267230 */ /* 0x000fe40000004100 */
[----:B------:R-:W-:Y:S01]  /*179f0*/  FFMA.FTZ R47, R12, R37, R14 ;  /* 0x000000250c2f7223 */ /* 0x000fe2000001000e */
[----:B------:R-:W-:Y:S01]  /*17a00*/  HADD2.F32 R32, -RZ, R33.H1_H1 ;  /* 0x30000021ff207230 */ /* 0x000fe20000004100 */
[----:B------:R-:W-:Y:S01]  /*17a10*/  F2FP.F16.E4M3.UNPACK_B R34, R34.H1 ;  /* 0x00000022ff22723e */ /* 0x000fe200030006ff */
[----:B------:R-:W-:-:S02]  /*17a20*/  HADD2.F32 R27, -RZ, R40.H0_H0 ;  /* 0x20000028ff1b7230 */ /* 0x000fc40000004100 */
[----:B------:R-:W-:Y:S01]  /*17a30*/  FFMA.FTZ R43, R12, R35, -R43 ;  /* 0x000000230c2b7223 */ /* 0x000fe2000001082b */
[----:B------:R-:W-:Y:S02]  /*17a40*/  HADD2.F32 R14, -RZ, R30.H0_H0 ;  /* 0x2000001eff0e7230 */ /* 0x000fe40000004100 */
[C---:B------:R-:W-:Y:S01]  /*17a50*/  FMUL.FTZ R48, R29.reuse, R38 ;  /* 0x000000261d307220 */ /* 0x040fe20000410000 */
[----:B------:R-:W-:Y:S02]  /*17a60*/  HADD2.F32 R25, -RZ, R25.H1_H1 ;  /* 0x30000019ff197230 */ /* 0x000fe40000004100 */
[----:B------:R-:W-:Y:S01]  /*17a70*/  FMUL.FTZ R29, R29, R32 ;  /* 0x000000201d1d7220 */ /* 0x000fe20000410000 */
[----:B------:R-:W-:Y:S02]  /*17a80*/  HADD2.F32 R21, -RZ, R34.H0_H0 ;  /* 0x20000022ff157230 */ /* 0x000fe40000004100 */
[----:B------:R-:W-:Y:S01]  /*17a90*/  FMUL.FTZ R33, R14, R27 ;  /* 0x0000001b0e217220 */ /* 0x000fe20000410000 */
[----:B------:R-:W-:-:S02]  /*17aa0*/  HADD2.F32 R12, -RZ, R26.H0_H0 ;  /* 0x2000001aff0c7230 */ /* 0x000fc40000004100 */
[C---:B------:R-:W-:Y:S01]  /*17ab0*/  FFMA.FTZ R50, R25.reuse, R38, R29 ;  /* 0x0000002619327223 */ /* 0x040fe2000001001d */
[----:B------:R-:W-:Y:S01]  /*17ac0*/  F2FP.F16.E4M3.UNPACK_B R29, R36.H1 ;  /* 0x00000024ff1d723e */ /* 0x000fe200030006ff */
[-C--:B------:R-:W-:Y:S01]  /*17ad0*/  FMUL.FTZ R14, R14, R21.reuse ;  /* 0x000000150e0e7220 */ /* 0x080fe20000410000 */
[----:B------:R-:W-:Y:S02]  /*17ae0*/  HADD2.F32 R35, -RZ, R40.H1_H1 ;  /* 0x30000028ff237230 */ /* 0x000fe40000004100 */
[C---:B------:R-:W-:Y:S01]  /*17af0*/  FFMA.FTZ R39, R12.reuse, R21, -R33 ;  /* 0x000000150c277223 */ /* 0x040fe20000010821 */
[----:B------:R-:W-:Y:S01]  /*17b00*/  F2FP.F16.E4M3.UNPACK_B R21, R31.H1 ;  /* 0x0000001fff15723e */ /* 0x000fe200030006ff */
[----:B------:R-:W-:Y:S01]  /*17b10*/  FFMA.FTZ R49, R12, R27, R14 ;  /* 0x0000001b0c317223 */ /* 0x000fe2000001000e */
[----:B------:R-:W-:Y:S02]  /*17b20*/  HADD2.F32 R30, -RZ, R30.H1_H1 ;  /* 0x3000001eff1e7230 */ /* 0x000fe40000004100 */
[----:B------:R-:W-:Y:S01]  /*17b30*/  FFMA.FTZ R48, R25, R32, -R48 ;  /* 0x0000002019307223 */ /* 0x000fe20000010830 */
[----:B------:R-:W-:Y:S01]  /*17b40*/  HADD2.F32 R27, -RZ, R34.H1_H1 ;  /* 0x30000022ff1b7230 */ /* 0x000fe20000004100 */
[----:B------:R-:W-:Y:S01]  /*17b50*/  F2FP.F16.E4M3.UNPACK_B R36, R36 ;  /* 0x00000024ff24723e */ /* 0x000fe200020006ff */
[----:B------:R-:W-:-:S02]  /*17b60*/  HADD2.F32 R33, -RZ, R29.H0_H0 ;  /* 0x2000001dff217230 */ /* 0x000fc40000004100 */
[C---:B------:R-:W-:Y:S01]  /*17b70*/  FMUL.FTZ R51, R30.reuse, R35 ;  /* 0x000000231e337220 */ /* 0x040fe20000410000 */
[----:B------:R-:W-:Y:S02]  /*17b80*/  HADD2.F32 R14, -RZ, R15.H0_H0 ;  /* 0x2000000fff0e7230 */ /* 0x000fe40000004100 */
[----:B------:R-:W-:Y:S01]  /*17b90*/  FMUL.FTZ R30, R30, R27 ;  /* 0x0000001b1e1e7220 */ /* 0x000fe20000410000 */
[----:B------:R-:W-:Y:S01]  /*17ba0*/  HADD2.F32 R25, -RZ, R21.H0_H0 ;  /* 0x20000015ff197230 */ /* 0x000fe20000004100 */
        /* <DEDUP_REMOVED lines=17> */
[--C-:B------:R-:W-:Y:S02]  /*17cc0*/  HADD2.F32 R15, -RZ, R36.reuse.H0_H0 ;  /* 0x20000024ff0f7230 */ /* 0x100fe40000004100 */
        /* <DEDUP_REMOVED lines=8> */
[----:B------:R-:W-:Y:S01]  /*17d50*/  FFMA.FTZ R25, R11, R14, -R26 ;  /* 0x0000000e0b197223 */ /* 0x000fe2000001081a */
[----:B------:R-:W-:Y:S01]  /*17d60*/  HADD2.F32 R12, -RZ, R31.H1_H1 ;  /* 0x3000001fff0c7230 */ /* 0x000fe20000004100 */
[----:B------:R-:W-:Y:S01]  /*17d70*/  F2FP.F16.E4M3.UNPACK_B R21, R8.H1 ;  /* 0x00000008ff15723e */ /* 0x000fe200030006ff */
[----:B------:R-:W-:Y:S02]  /*17d80*/  HADD2.F32 R7, -RZ, R7.H1_H1 ;  /* 0x30000007ff077230 */ /* 0x000fe40000004100 */
[----:B------:R-:W-:Y:S01]  /*17d90*/  FMUL.FTZ R26, R13, R36 ;  /* 0x000000240d1a7220 */ /* 0x000fe20000410000 */
[----:B------:R-:W-:Y:S01]  /*17da0*/  F2FP.F16.E4M3.UNPACK_B R14, R20.H1 ;  /* 0x00000014ff0e723e */ /* 0x000fe200030006ff */
[----:B------:R-:W-:Y:S01]  /*17db0*/  FFMA.FTZ R30, R11, R15, R30 ;  /* 0x0000000f0b1e7223 */ /* 0x000fe2000001001e */
[-C--:B------:R-:W-:Y:S01]  /*17dc0*/  FMUL.FTZ R13, R13, R12.reuse ;  /* 0x0000000c0d0d7220 */ /* 0x080fe20000410000 */
[----:B------:R-:W-:Y:S01]  /*17dd0*/  FFMA.FTZ R32, R7, R12, -R26 ;  /* 0x0000000c07207223 */ /* 0x000fe2000001081a */
[----:B------:R-:W-:Y:S01]  /*17de0*/  HADD2.F32 R26, -RZ, R21.H0_H0 ;  /* 0x20000015ff1a7230 */ /* 0x000fe20000004100 */
[----:B------:R-:W-:Y:S01]  /*17df0*/  F2FP.F16.E4M3.UNPACK_B R8, R8 ;  /* 0x00000008ff08723e */ /* 0x000fe200020006ff */
[----:B------:R-:W-:-:S02]  /*17e00*/  HADD2.F32 R11, -RZ, R28.H0_H0 ;  /* 0x2000001cff0b7230 */ /* 0x000fc40000004100 */
[----:B------:R-:W-:Y:S01]  /*17e10*/  FFMA.FTZ R15, R7, R36, R13 ;  /* 0x00000024070f7223 */ /* 0x000fe2000001000d */
[----:B------:R-:W-:Y:S01]  /*17e20*/  HADD2.F32 R12, -RZ, R14.H0_H0 ;  /* 0x2000000eff0c7230 */ /* 0x000fe20000004100 */
[----:B------:R-:W-:Y:S01]  /*17e30*/  F2FP.F16.E4M3.UNPACK_B R20, R20 ;  /* 0x00000014ff14723e */ /* 0x000fe200020006ff */
        /* <DEDUP_REMOVED lines=10> */
[----:B------:R-:W-:Y:S01]  /*17ee0*/  F2FP.SATFINITE.E4M3.F32.PACK_AB_MERGE_C R5, R6, R5, R42 ;  /* 0x000000050605723e */ /* 0x000fe2000480702a */
[C---:B------:R-:W-:Y:S01]  /*17ef0*/  FFMA.FTZ R36, R7.reuse, R26, R36 ;  /* 0x0000001a07247223 */ /* 0x040fe20000010024 */
[----:B------:R-:W-:Y:S01]  /*17f00*/  FFMA.FTZ R27, R7, R12, -R14 ;  /* 0x0000000c071b7223 */ /* 0x000fe2000001080e */
[C---:B------:R-:W-:Y:S01]  /*17f10*/  FFMA.FTZ R26, R24.reuse, R13, -R11 ;  /* 0x0000000d181a7223 */ /* 0x040fe2000001080b */
[----:B------:R-:W-:Y:S02]  /*17f20*/  HADD2.F32 R12, -RZ, R8.H0_H0 ;  /* 0x20000008ff0c7230 */ /* 0x000fe40000004100 */
[----:B------:R-:W-:Y:S01]  /*17f30*/  FFMA.FTZ R29, R24, R21, R28 ;  /* 0x00000015181d7223 */ /* 0x000fe2000001001c */
[----:B------:R-:W-:Y:S01]  /*17f40*/  HADD2.F32 R7, -RZ, R4.H0_H0 ;  /* 0x20000004ff077230 */ /* 0x000fe20000004100 */
[----:B------:R-:W-:Y:S01]  /*17f50*/  F2FP.SATFINITE.E4M3.F32.PACK_AB_MERGE_C R9, R10, R9, R41 ;  /* 0x000000090a09723e */ /* 0x000fe20004807029 */
[----:B------:R-:W-:Y:S01]  /*17f60*/  HADD2.F32 R13, -RZ, R8.H1_H1 ;  /* 0x30000008ff0d7230 */ /* 0x000fe20000004100 */
[----:B------:R-:W-:Y:S01]  /*17f70*/  F2FP.SATFINITE.E4M3.F32.PACK_AB_MERGE_C R26, R26, R27, RZ ;  /* 0x0000001b1a1a723e */ /* 0x000fe200048070ff */
[----:B------:R-:W-:-:S02]  /*17f80*/  HADD2.F32 R11, -RZ, R20.H0_H0 ;  /* 0x20000014ff0b7230 */ /* 0x000fc40000004100 */
[----:B------:R-:W-:Y:S01]  /*17f90*/  FMUL.FTZ R21, R7, R12 ;  /* 0x0000000c07157220 */ /* 0x000fe20000410000 */
[----:B------:R-:W-:Y:S01]  /*17fa0*/  HADD2.F32 R8, -RZ, R4.H1_H1 ;  /* 0x30000004ff087230 */ /* 0x000fe20000004100 */
[----:B------:R-:W-:Y:S01]  /*17fb0*/  F2FP.SATFINITE.E4M3.F32.PACK_AB_MERGE_C R29, R29, R36, RZ ;  /* 0x000000241d1d723e */ /* 0x000fe200048070ff */
[----:B------:R-:W-:Y:S02]  /*17fc0*/  HADD2.F32 R20, -RZ, R20.H1_H1 ;  /* 0x30000014ff147230 */ /* 0x000fe40000004100 */
[----:B------:R-:W-:Y:S01]  /*17fd0*/  FMUL.FTZ R7, R7, R11 ;  /* 0x0000000b07077220 */ /* 0x000fe20000410000 */
[--C-:B------:R-:W-:Y:S02]  /*17fe0*/  HADD2.F32 R4, -RZ, R3.reuse.H0_H0 ;  /* 0x20000003ff047230 */ /* 0x100fe40000004100 */
[C---:B------:R-:W-:Y:S01]  /*17ff0*/  FMUL.FTZ R14, R8.reuse, R13 ;  /* 0x0000000d080e7220 */ /* 0x040fe20000410000 */
[----:B------:R-:W-:Y:S02]  /*18000*/  HADD2.F32 R3, -RZ, R3.H1_H1 ;  /* 0x30000003ff037230 */ /* 0x000fe40000004100 */
        /* <DEDUP_REMOVED lines=17> */
.L_x_3592:
[----:B------:R-:W-:Y:S05]  /*18120*/  BSYNC B0 ;  /* 0x0000000000007941 */ /* 0x000fea0003800000 */
.L_x_3585:
        /* <DEDUP_REMOVED lines=8> */
.L_x_3583:
[----:B0-2-4-:R-:W-:-:S05]  /*181b0*/  IMAD.U32 R0, RZ, RZ, UR53 ;  /* 0x00000035ff007e24 */ /* 0x015fca000f8e00ff */
[----:B------:R-:W-:-:S13]  /*181c0*/  ISETP.NE.AND P0, PT, R0, 0x3, PT ;  /* 0x000000030000780c */ /* 0x000fda0003f05270 */
[----:B------:R-:W-:Y:S05]  /*181d0*/  @!P0 BRA `(.L_x_3612) ;  /* 0x0000000000048947 */ /* 0x000fea0003800000 */
[----:B------:R-:W-:Y:S01]  /*181e0*/  BPT.TRAP 0x1 ;  /* 0x000000040000795c */ /* 0x000fe20000300000 */
.L_x_3612:
[----:B------:R-:W-:Y:S01]  /*181f0*/  IMAD R0, R152, 0x8, R16 ;  /* 0x0000000898007824 */ /* 0x000fe200078e0210 */
[----:B-1----:R-:W-:-:S04]  /*18200*/  SHF.L.U32 R3, R230, 0x1f, RZ ;  /* 0x0000001fe6037819 */ /* 0x002fc800000006ff */
[----:B------:R0:W1:Y:S01]  /*18210*/  SYNCS.PHASECHK.TRANS64.TRYWAIT P2, [R0+URZ+0x33430], R3 ;  /* 0x03343003000075a7 */ /* 0x000062000804017f */
[----:B------:R-:W-:Y:S05]  /*18220*/  @!P0 BRA `(.L_x_3613) ;  /* 0x0000000000048947 */ /* 0x000fea0003800000 */
[----:B------:R-:W-:Y:S01]  /*18230*/  BPT.TRAP 0x1 ;  /* 0x000000040000795c */ /* 0x000fe20000300000 */
.L_x_3613:
[----:B-----5:R-:W2:Y:S01]  /*18240*/  S2R R4, SR_TID.X ;  /* 0x0000000000047919 */ /* 0x020ea20000002100 */
[----:B------:R-:W-:Y:S01]  /*18250*/  IMAD.MOV.U32 R25, RZ, RZ, RZ ;  /* 0x000000ffff197224 */ /* 0x000fe200078e00ff */
[----:B--2---:R-:W-:-:S04]  /*18260*/  LOP3.LUT R4, R4, 0x7f, RZ, 0xc0, !PT ;  /* 0x0000007f04047812 */ /* 0x004fc800078ec0ff */
[----:B------:R-:W-:Y:S01]  /*18270*/  ISETP.NE.AND P1, PT, R4, RZ, PT ;  /* 0x000000ff0400720c */ /* 0x000fe20003f25270 */
[----:B-1----:R-:W-:-:S12]  /*18280*/  @P2 BRA `(.L_x_3614) ;  /* 0x0000000000082947 */ /* 0x002fd80003800000 */
[----:B------:R-:W1:Y:S02]  /*18290*/  SYNCS.PHASECHK.TRANS64.TRYWAIT P2, [R0+URZ+0x33430], R3 ;  /* 0x03343003000075a7 */ /* 0x000e64000804017f */
[----:B-1----:R-:W-:Y:S05]  /*182a0*/  @!P2 BRA `(.L_x_3615) ;  /* 0x0000015c00e4a947 */ /* 0x002fea0003800000 */
.L_x_3614:
[----:B------:R-:W-:Y:S05]  /*182b0*/  WARPSYNC.ALL ;  /* 0x0000000000007948 */ /* 0x000fea0003800000 */
[----:B01----:R-:W-:Y:S01]  /*182c0*/  VIADD R3, R16, 0x24200 ;  /* 0x0002420010037836 */ /* 0x003fe20000000000 */
[----:B------:R-:W2:Y:S01]  /*182d0*/  LDL R13, [R1] ;  /* 0x00000000010d7983 */ /* 0x000ea20000100800 */
[----:B------:R-:W-:Y:S01]  /*182e0*/  R2UR UR28, R44 ;  /* 0x000000002c1c72ca */ /* 0x000fe200000e0000 */
[----:B------:R-:W-:Y:S01]  /*182f0*/  IMAD.MOV.U32 R5, RZ, RZ, -0x7fffffe0 ;  /* 0x80000020ff057424 */ /* 0x000fe200078e00ff */
[----:B------:R-:W-:Y:S01]  /*18300*/  WARPGROUP.ARRIVE ;  /* 0x00000000000079c5 */ /* 0x000fe20000000000 */
[----:B------:R-:W-:Y:S01]  /*18310*/  SHF.R.U32.HI R3, RZ, 0x4, R3 ;  /* 0x00000004ff037819 */ /* 0x000fe20000011603 */
[----:B------:R-:W-:Y:S01]  /*18320*/  UMOV UR29, 0x80000020 ;  /* 0x80000020001d7882 */ /* 0x000fe20000000000 */
[----:B------:R-:W-:Y:S01]  /*18330*/  IMAD.MOV.U32 R7, RZ, RZ, -0x7fffffe0 ;  /* 0x80000020ff077424 */ /* 0x000fe200078e00ff */
[----:B------:R-:W-:Y:S01]  /*18340*/  R2UR UR31, R5 ;  /* 0x00000000051f72ca */ /* 0x000fe200000e0000 */
[----:B------:R-:W-:Y:S01]  /*18350*/  UMOV UR9, UR29 ;  /* 0x0000001d00097c82 */ /* 0x000fe20008000000 */
[----:B------:R-:W-:Y:S01]  /*18360*/  LOP3.LUT R3, R3, 0x3fff, RZ, 0xc0, !PT ;  /* 0x00003fff03037812 */ /* 0x000fe200078ec0ff */
[----:B------:R-:W-:Y:S01]  /*18370*/  UMOV UR5, UR29 ;  /* 0x0000001d00057c82 */ /* 0x000fe20008000000 */
[----:B------:R-:W-:Y:S01]  /*18380*/  R2UR UR11, R7 ;  /* 0x00000000070b72ca */ /* 0x000fe200000e0000 */
[----:B------:R-:W-:Y:S01]  /*18390*/  IMAD.MOV.U32 R9, RZ, RZ, -0x7fffffe0 ;  /* 0x80000020ff097424 */ /* 0x000fe200078e00ff */
[----:B---3--:R-:W-:Y:S01]  /*183a0*/  LOP3.LUT R14, R3, 0x10000, RZ, 0xfc, !PT ;  /* 0x00010000030e7812 */ /* 0x008fe200078efcff */
[----:B------:R-:W-:Y:S01]  /*183b0*/  ULOP3.LUT UR28, UR28, 0x10000, URZ, 0xfc, !UPT ;  /* 0x000100001c1c7892 */ /* 0x000fe2000f8efc3f */
[----:B------:R-:W-:Y:S01]  /*183c0*/  MOV R7, 0x80000020 ;  /* 0x8000002000077802 */ /* 0x000fe20000000f00 */
[----:B------:R-:W-:Y:S01]  /*183d0*/  UMOV UR13, UR29 ;  /* 0x0000001d000d7c82 */ /* 0x000fe20008000000 */
[----:B------:R-:W-:Y:S01]  /*183e0*/  IMAD.MOV.U32 R11, RZ, RZ, -0x7fffffe0 ;  /* 0x80000020ff0b7424 */ /* 0x000fe200078e00ff */
[----:B------:R-:W-:Y:S01]  /*183f0*/  UIADD3 UR48, UR28, 0x2, URZ ;  /* 0x000000021c307890 */ /* 0x000fe2000fffe03f */
[----:B------:R-:W-:Y:S01]  /*18400*/  IMAD R4, R152, 0x780, R14 ;  /* 0x0000078098047824 */ /* 0x000fe200078e020e */
[----:B------:R-:W-:Y:S01]  /*18410*/  R2UR UR7, R7 ;  /* 0x00000000070772ca */ /* 0x000fe200000e0000 */
[----:B------:R-:W-:Y:S01]  /*18420*/  UMOV UR8, UR28 ;  /* 0x0000001c00087c82 */ /* 0x000fe20008000000 */
[----:B------:R-:W-:Y:S01]  /*18430*/  UMOV UR4, UR28 ;  /* 0x0000001c00047c82 */ /* 0x000fe20008000000 */
[C---:B------:R-:W-:Y:S01]  /*18440*/  VIADD R6, R4.reuse, 0x80 ;  /* 0x0000008004067836 */ /* 0x040fe20000000000 */
[C---:B------:R-:W-:Y:S01]  /*18450*/  R2UR UR30, R4.reuse ;  /* 0x00000000041e72ca */ /* 0x040fe200000e0000 */
[----:B------:R-:W-:Y:S01]  /*18460*/  VIADD R8, R4, 0x180 ;  /* 0x0000018004087836 */ /* 0x000fe20000000000 */
[----:B------:R-:W-:Y:S01]  /*18470*/  UMOV UR12, UR28 ;  /* 0x0000001c000c7c82 */ /* 0x000fe20008000000 */
[----:B------:R-:W-:Y:S01]  /*18480*/  IMAD.MOV.U32 R7, RZ, RZ, -0x7fffffe0 ;  /* 0x80000020ff077424 */ /* 0x000fe200078e00ff */
[----:B------:R-:W-:Y:S01]  /*18490*/  R2UR UR10, R6 ;  /* 0x00000000060a72ca */ /* 0x000fe200000e0000 */
[C---:B------:R-:W-:Y:S01]  /*184a0*/  VIADD R6, R4.reuse, 0x100 ;  /* 0x0000010004067836 */ /* 0x040fe20000000000 */
[----:B------:R-:W-:Y:S01]  /*184b0*/  R2UR UR51, R11 ;  /* 0x000000000b3372ca */ /* 0x000fe200000e0000 */
[----:B------:R-:W-:Y:S01]  /*184c0*/  VIADD R10, R4, 0x2 ;  /* 0x00000002040a7836 */ /* 0x000fe20000000000 */
[----:B------:R-:W-:Y:S01]  /*184d0*/  R2UR UR15, R7 ;  /* 0x00000000070f72ca */ /* 0x000fe200000e0000 */
[----:B------:R-:W-:Y:S01]  /*184e0*/  UMOV UR49, 0x80000020 ;  /* 0x8000002000317882 */ /* 0x000fe20000000000 */
[----:B------:R-:W-:Y:S01]  /*184f0*/  R2UR UR6, R6 ;  /* 0x00000000060672ca */ /* 0x000fe200000e0000 */
[----:B------:R-:W-:Y:S01]  /*18500*/  VIADD R6, R4, 0x200 ;  /* 0x0000020004067836 */ /* 0x000fe20000000000 */
[----:B------:R-:W-:Y:S01]  /*18510*/  R2UR UR50, R10 ;  /* 0x000000000a3272ca */ /* 0x000fe200000e0000 */
[----:B------:R-:W-:Y:S01]  /*18520*/  QGMMA.64x32x32.F32.E4M3.E4M3 R92, gdesc[UR28], RZ, !UPT, gsb0 ;  /* 0x006000001c5c79f3 */ /* 0x000fe2000c0008ff */
[----:B------:R-:W-:Y:S01]  /*18530*/  IMAD.MOV.U32 R7, RZ, RZ, -0x7fffffe0 ;  /* 0x80000020ff077424 */ /* 0x000fe200078e00ff */
[----:B------:R-:W-:Y:S01]  /*18540*/  P2R R12, PR, RZ, 0x2 ;  /* 0x00000002ff0c7803 */ /* 0x000fe20000000000 */
[----:B------:R-:W-:Y:S01]  /*18550*/  VIADD R10, R4, 0x280 ;  /* 0x00000280040a7836 */ /* 0x000fe20000000000 */
[----:B------:R-:W-:Y:S01]  /*18560*/  R2UR UR14, R6 ;  /* 0x00000000060e72ca */ /* 0x000fe200000e0000 */
[----:B------:R-:W-:Y:S01]  /*18570*/  VIADD R6, R4, 0x82 ;  /* 0x0000008204067836 */ /* 0x000fe20000000000 */
[----:B------:R-:W-:Y:S01]  /*18580*/  P2R R20, PR, RZ, 0x1 ;  /* 0x00000001ff147803 */ /* 0x000fe20000000000 */
[----:B------:R-:W-:Y:S01]  /*18590*/  IMAD.MOV.U32 R11, RZ, RZ, -0x7fffffe0 ;  /* 0x80000020ff0b7424 */ /* 0x000fe200078e00ff */
[-C--:B------:R-:W-:Y:S01]  /*185a0*/  MOV R108, R25.reuse ;  /* 0x00000019006c7202 */ /* 0x080fe20000000f00 */
[----:B------:R-:W-:Y:S01]  /*185b0*/  IMAD.MOV.U32 R5, RZ, RZ, -0x7fffffe0 ;  /* 0x80000020ff057424 */ /* 0x000fe200078e00ff */
[----:B------:R-:W-:Y:S01]  /*185c0*/  MOV R118, R25 ;  /* 0x0000001900767202 */ /* 0x000fe20000000f00 */
[----:B------:R-:W-:-:S02]  /*185d0*/  IMAD.MOV.U32 R110, RZ, RZ, R25 ;  /* 0x000000ffff6e7224 */ /* 0x000fc400078e0019 */
[--C-:B------:R-:W-:Y:S02]  /*185e0*/  IMAD.MOV.U32 R112, RZ, RZ, R25.reuse ;  /* 0x000000ffff707224 */ /* 0x100fe400078e0019 */
[--C-:B------:R-:W-:Y:S02]  /*185f0*/  IMAD.MOV.U32 R114, RZ, RZ, R25.reuse ;  /* 0x000000ffff727224 */ /* 0x100fe400078e0019 */
[----:B------:R-:W-:Y:S01]  /*18600*/  IMAD.MOV.U32 R116, RZ, RZ, R25 ;  /* 0x000000ffff747224 */ /* 0x000fe200078e0019 */
[----:B------:R-:W-:Y:S02]  /*18610*/  WARPGROUP.DEPBAR.LE gsb0, 0x0 ;  /* 0x00008000000079c5 */ /* 0x000fe40000010000 */
[----:B------:R-:W-:-:S06]  /*18620*/  WARPGROUP.ARRIVE ;  /* 0x00000000000079c5 */ /* 0x000fcc0000000000 */
[----:B------:R-:W-:Y:S01]  /*18630*/  QGMMA.64x32x32.F32.E4M3.E4M3 R76, gdesc[UR8], RZ, !UPT, gsb0 ;  /* 0x00600000084c79f3 */ /* 0x000fe2000c0008ff */
[----:B------:R-:W-:Y:S01]  /*18640*/  R2UR UR10, R8 ;  /* 0x00000000080a72ca */ /* 0x000fe200000e0000 */
[----:B------:R-:W-:Y:S01]  /*18650*/  UMOV UR8, UR28 ;  /* 0x0000001c00087c82 */ /* 0x000fe20008000000 */
[----:B------:R-:W-:Y:S01]  /*18660*/  R2UR UR11, R9 ;  /* 0x00000000090b72ca */ /* 0x000fe200000e0000 */
[----:B------:R-:W-:Y:S01]  /*18670*/  UMOV UR9, UR29 ;  /* 0x0000001d00097c82 */ /* 0x000fe20008000000 */
[----:B------:R-:W-:Y:S01]  /*18680*/  VIADD R8, R4, 0x102 ;  /* 0x0000010204087836 */ /* 0x000fe20000000000 */
[----:B------:R-:W-:Y:S01]  /*18690*/  MOV R9, 0x80000020 ;  /* 0x8000002000097802 */ /* 0x000fe20000000f00 */
[----:B------:R-:W-:Y:S02]  /*186a0*/  WARPGROUP.DEPBAR.LE gsb0, 0x0 ;  /* 0x00008000000079c5 */ /* 0x000fe40000010000 */
[----:B------:R-:W-:-:S06]  /*186b0*/  WARPGROUP.ARRIVE ;  /* 0x00000000000079c5 */ /* 0x000fcc0000000000 */
[----:B------:R-:W-:Y:S01]  /*186c0*/  QGMMA.64x32x32.F32.E4M3.E4M3 R60, gdesc[UR4], RZ, !UPT, gsb0 ;  /* 0x00600000043c79f3 */ /* 0x000fe2000c0008ff */
[----:B------:R-:W-:Y:S01]  /*186d0*/  R2UR UR6, R6 ;  /* 0x00000000060672ca */ /* 0x000fe200000e0000 */
[----:B------:R-:W-:Y:S01]  /*186e0*/  UMOV UR4, UR48 ;  /* 0x0000003000047c82 */ /* 0x000fe20008000000 */
[----:B------:R-:W-:Y:S01]  /*186f0*/  R2UR UR7, R7 ;  /* 0x00000000070772ca */ /* 0x000fe200000e0000 */
[----:B------:R-:W-:Y:S01]  /*18700*/  UMOV UR5, UR49 ;  /* 0x0000003100057c82 */ /* 0x000fe20008000000 */
[----:B------:R-:W-:Y:S02]  /*18710*/  VIADD R6, R4, 0x182 ;  /* 0x0000018204067836 */ /* 0x000fe40000000000 */
[----:B------:R-:W-:Y:S01]  /*18720*/  IMAD.MOV.U32 R7, RZ, RZ, -0x7fffffe0 ;  /* 0x80000020ff077424 */ /* 0x000fe200078e00ff */
        /* <DEDUP_REMOVED lines=9> */
[----:B--2---:R-:W-:Y:S01]  /*187c0*/  IADD3 R157, R157, 0xa0, -R13 ;  /* 0x000000a09d9d7810 */ /* 0x004fe20007ffe80d */
[----:B------:R-:W-:Y:S02]  /*187d0*/  WARPGROUP.DEPBAR.LE gsb0, 0x0 ;  /* 0x00008000000079c5 */ /* 0x000fe40000010000 */
[----:B------:R-:W-:-:S06]  /*187e0*/  WARPGROUP.ARRIVE ;  /* 0x00000000000079c5 */ /* 0x000fcc0000000000 */
[----:B------:R-:W-:Y:S01]  /*187f0*/  QGMMA.64x32x32.F32.E4M3.E4M3 R28, gdesc[UR12], RZ, !UPT, gsb0 ;  /* 0x006000000c1c79f3 */ /* 0x000fe2000c0008ff */
[----:B------:R-:W-:Y:S01]  /*18800*/  UMOV UR12, UR48 ;  /* 0x00000030000c7c82 */ /* 0x000fe20008000000 */
[----:B------:R-:W-:Y:S01]  /*18810*/  UMOV UR13, UR49 ;  /* 0x00000031000d7c82 */ /* 0x000fe20008000000 */
[----:B------:R-:W-:Y:S02]  /*18820*/  WARPGROUP.DEPBAR.LE gsb0, 0x0 ;  /* 0x00008000000079c5 */ /* 0x000fe40000010000 */
[----:B------:R-:W-:-:S06]  /*18830*/  WARPGROUP.ARRIVE ;  /* 0x00000000000079c5 */ /* 0x000fcc0000000000 */
[----:B------:R-:W-:Y:S01]  /*18840*/  QGMMA.64x32x32.F32.E4M3.E4M3 R92, gdesc[UR48], R92, gsb0 ;  /* 0x00600000305c79f3 */ /* 0x000fe2000800085c */
[----:B------:R-:W-:Y:S01]  /*18850*/  R2UR UR50, R8 ;  /* 0x00000000083272ca */ /* 0x000fe200000e0000 */
[----:B------:R-:W-:Y:S01]  /*18860*/  VIADD R8, R4, 0x202 ;  /* 0x0000020204087836 */ /* 0x000fe20000000000 */
[----:B------:R-:W-:Y:S01]  /*18870*/  R2UR UR51, R9 ;  /* 0x00000000093372ca */ /* 0x000fe200000e0000 */
[----:B------:R-:W-:-:S03]  /*18880*/  IMAD.MOV.U32 R9, RZ, RZ, -0x7fffffe0 ;  /* 0x80000020ff097424 */ /* 0x000fc600078e00ff */
[----:B------:R-:W-:Y:S01]  /*18890*/  R2UR UR14, R8 ;  /* 0x00000000080e72ca */ /* 0x000fe200000e0000 */
[----:B------:R-:W-:Y:S01]  /*188a0*/  VIADD R8, R4, 0x380 ;  /* 0x0000038004087836 */ /* 0x000fe20000000000 */
[----:B------:R-:W-:Y:S02]  /*188b0*/  R2UR UR15, R9 ;  /* 0x00000000090f72ca */ /* 0x000fe400000e0000 */
[----:B------:R-:W-:Y:S01]  /*188c0*/  MOV R9, 0x80000020 ;  /* 0x8000002000097802 */ /* 0x000fe20000000f00 */
[----:B------:R-:W-:Y:S02]  /*188d0*/  WARPGROUP.DEPBAR.LE gsb0, 0x0 ;  /* 0x00008000000079c5 */ /* 0x000fe40000010000 */
[----:B------:R-:W-:-:S06]  /*188e0*/  WARPGROUP.ARRIVE ;  /* 0x00000000000079c5 */ /* 0x000fcc0000000000 */
[----:B------:R-:W-:Y:S01]  /*188f0*/  QGMMA.64x32x32.F32.E4M3.E4M3 R76, gdesc[UR4], R76, gsb0 ;  /* 0x00600000044c79f3 */ /* 0x000fe2000800084c */
[----:B------:R-:W-:Y:S01]  /*18900*/  R2UR UR6, R10 ;  /* 0x000000000a0672ca */ /* 0x000fe200000e0000 */
[----:B------:R-:W-:Y:S01]  /*18910*/  UIADD3 UR4, UR28, 0x200, URZ ;  /* 0x000002001c047890 */ /* 0x000fe2000fffe03f */
[----:B------:R-:W-:Y:S01]  /*18920*/  R2UR UR7, R11 ;  /* 0x000000000b0772ca */ /* 0x000fe200000e0000 */
[----:B------:R-:W-:Y:S01]  /*18930*/  UMOV UR5, 0x80000020 ;  /* 0x8000002000057882 */ /* 0x000fe20000000000 */
[----:B------:R-:W-:Y:S01]  /*18940*/  VIADD R10, R4, 0x282 ;  /* 0x00000282040a7836 */ /* 0x000fe20000000000 */
[----:B------:R-:W-:Y:S01]  /*18950*/  UMOV UR17, UR5 ;  /* 0x0000000500117c82 */ /* 0x000fe20008000000 */
[----:B------:R-:W-:Y:S02]  /*18960*/  IMAD.MOV.U32 R11, RZ, RZ, -0x7fffffe0 ;  /* 0x80000020ff0b7424 */ /* 0x000fe400078e00ff */
[----:B------:R-:W-:Y:S01]  /*18970*/  UMOV UR16, UR4 ;  /* 0x0000000400107c82 */ /* 0x000fe20008000000 */
[----:B------:R-:W-:-:S02]  /*18980*/  WARPGROUP.DEPBAR.LE gsb0, 0x0 ;  /* 0x00008000000079c5 */ /* 0x000fc40000010000 */
[----:B------:R-:W-:-:S06]  /*18990*/  WARPGROUP.ARRIVE ;  /* 0x00000000000079c5 */ /* 0x000fcc0000000000 */
[----:B------:R-:W-:Y:S03]  /*189a0*/  QGMMA.64x32x32.F32.E4M3.E4M3 R60, gdesc[UR48], R60, gsb0 ;  /* 0x00600000303c79f3 */ /* 0x000fe6000800083c */
[----:B------:R-:W-:Y:S02]  /*189b0*/  WARPGROUP.DEPBAR.LE gsb0, 0x0 ;  /* 0x00008000000079c5 */ /* 0x000fe40000010000 */
[----:B------:R-:W-:-:S06]  /*189c0*/  WARPGROUP.ARRIVE ;  /* 0x00000000000079c5 */ /* 0x000fcc0000000000 */
[----:B------:R-:W-:Y:S01]  /*189d0*/  QGMMA.64x32x32.F32.E4M3.E4M3 R44, gdesc[UR8], R44, gsb0 ;  /* 0x00600000082c79f3 */ /* 0x000fe2000800082c */
        /* <DEDUP_REMOVED lines=109> */
[----:B------:R-:W-:Y:S01]  /*190b0*/  IMAD R8, R148, -0xa0, R157 ;  /* 0xffffff6094087824 */ /* 0x000fe200078e029d */
[----:B------:R-:W-:-:S04]  /*190c0*/  R2UR UR27, R9 ;  /* 0x00000000091b72ca */ /* 0x000fc800000e0000 */
[C---:B------:R-:W-:Y:S02]  /*190d0*/  ISETP.GT.AND P4, PT, R8.reuse, RZ, PT ;  /* 0x000000ff0800720c */ /* 0x040fe40003f84270 */
[C---:B------:R-:W-:Y:S02]  /*190e0*/  ISETP.GT.AND P5, PT, R8.reuse, 0x1, PT ;  /* 0x000000010800780c */ /* 0x040fe40003fa4270 */
[C---:B------:R-:W-:Y:S02]  /*190f0*/  ISETP.GT.AND P2, PT, R8.reuse, 0x8, PT ;  /* 0x000000080800780c */ /* 0x040fe40003f44270 */
[C---:B------:R-:W-:Y:S02]  /*19100*/  ISETP.GT.AND P3, PT, R8.reuse, 0x9, PT ;  /* 0x000000090800780c */ /* 0x040fe40003f64270 */
[C---:B------:R-:W-:Y:S02]  /*19110*/  ISETP.GT.AND P6, PT, R8.reuse, 0x80, PT ;  /* 0x000000800800780c */ /* 0x040fe40003fc4270 */
[----:B------:R-:W-:-:S02]  /*19120*/  ISETP.GT.AND P1, PT, R8, 0x81, PT ;  /* 0x000000810800780c */ /* 0x000fc40003f24270 */
[----:B------:R-:W-:Y:S01]  /*19130*/  ISETP.GT.AND P0, PT, R8, 0x88, PT ;  /* 0x000000880800780c */ /* 0x000fe20003f04270 */
[----:B------:R-:W-:Y:S02]  /*19140*/  WARPGROUP.DEPBAR.LE gsb0, 0x0 ;  /* 0x00008000000079c5 */ /* 0x000fe40000010000 */
[----:B------:R-:W-:-:S06]  /*19150*/  WARPGROUP.ARRIVE ;  /* 0x00000000000079c5 */ /* 0x000fcc0000000000 */
[----:B------:R-:W-:Y:S01]  /*19160*/  QGMMA.64x32x32.F32.E4M3.E4M3 R76, gdesc[UR16], R76, gsb0 ;  /* 0x00600000104c79f3 */ /* 0x000fe2000800084c */
[----:B------:R-:W-:Y:S01]  /*19170*/  R2UR UR18, R10 ;  /* 0x000000000a1272ca */ /* 0x000fe200000e0000 */
[----:B------:R-:W-:Y:S01]  /*19180*/  UIADD3 UR16, UR28, 0x402, URZ ;  /* 0x000004021c107890 */ /* 0x000fe2000fffe03f */
[----:B------:R-:W-:Y:S01]  /*19190*/  R2UR UR19, R11 ;  /* 0x000000000b1372ca */ /* 0x000fe200000e0000 */
[----:B------:R-:W-:Y:S01]  /*191a0*/  UMOV UR17, 0x80000020 ;  /* 0x8000002000117882 */ /* 0x000fe20000000000 */
[----:B------:R-:W-:Y:S02]  /*191b0*/  WARPGROUP.DEPBAR.LE gsb0, 0x0 ;  /* 0x00008000000079c5 */ /* 0x000fe40000010000 */
[----:B------:R-:W-:-:S06]  /*191c0*/  WARPGROUP.ARRIVE ;  /* 0x00000000000079c5 */ /* 0x000fcc0000000000 */
[----:B------:R-:W-:Y:S03]  /*191d0*/  QGMMA.64x32x32.F32.E4M3.E4M3 R60, gdesc[UR12], R60, gsb0 ;  /* 0x006000000c3c79f3 */ /* 0x000fe6000800083c */
[----:B------:R-:W-:Y:S02]  /*191e0*/  WARPGROUP.DEPBAR.LE gsb0, 0x0 ;  /* 0x00008000000079c5 */ /* 0x000fe40000010000 */
[----:B------:R-:W-:-:S06]  /*191f0*/  WARPGROUP.ARRIVE ;  /* 0x00000000000079c5 */ /* 0x000fcc0000000000 */
[----:B------:R-:W-:Y:S01]  /*19200*/  QGMMA.64x32x32.F32.E4M3.E4M3 R44, gdesc[UR20], R44, gsb0 ;  /* 0x00600000142c79f3 */ /* 0x000fe2000800082c */
[----:B------:R-:W-:Y:S01]  /*19210*/  R2UR UR23, R5 ;  /* 0x00000000051772ca */ /* 0x000fe200000e0000 */
[----:B------:R-:W-:Y:S01]  /*19220*/  UMOV UR20, UR16 ;  /* 0x0000001000147c82 */ /* 0x000fe20008000000 */
[----:B------:R-:W-:Y:S01]  /*19230*/  UMOV UR21, UR17 ;  /* 0x0000001100157c82 */ /* 0x000fe20008000000 */
[----:B------:R-:W-:Y:S02]  /*19240*/  WARPGROUP.DEPBAR.LE gsb0, 0x0 ;  /* 0x00008000000079c5 */ /* 0x000fe40000010000 */
[----:B------:R-:W-:-:S06]  /*19250*/  WARPGROUP.ARRIVE ;  /* 0x00000000000079c5 */ /* 0x000fcc0000000000 */
[----:B------:R-:W-:Y:S03]  /*19260*/  QGMMA.64x32x32.F32.E4M3.E4M3 R28, gdesc[UR24], R28, gsb0 ;  /* 0x00600000181c79f3 */ /* 0x000fe6000800081c */
[----:B------:R-:W-:Y:S02]  /*19270*/  WARPGROUP.DEPBAR.LE gsb0, 0x0 ;  /* 0x00008000000079c5 */ /* 0x000fe40000010000 */
[----:B------:R-:W-:-:S06]  /*19280*/  WARPGROUP.ARRIVE ;  /* 0x00000000000079c5 */ /* 0x000fcc0000000000 */
[----:B------:R-:W-:Y:S01]  /*19290*/  QGMMA.64x32x32.F32.E4M3.E4M3 R92, gdesc[UR16], R92, gsb0 ;  /* 0x00600000105c79f3 */ /* 0x000fe2000800085c */
[----:B------:R-:W-:Y:S01]  /*192a0*/  R2UR UR18, R6 ;  /* 0x00000000061272ca */ /* 0x000fe200000e0000 */
[----:B------:R-:W-:Y:S01]  /*192b0*/  VIADD R6, R4, 0x602 ;  /* 0x0000060204067836 */ /* 0x000fe20000000000 */
[----:B------:R-:W-:Y:S01]  /*192c0*/  R2UR UR19, R7 ;  /* 0x00000000071372ca */ /* 0x000fe200000e0000 */
[----:B------:R-:W-:Y:S01]  /*192d0*/  IMAD.MOV.U32 R7, RZ, RZ, -0x7fffffe0 ;  /* 0x80000020ff077424 */ /* 0x000fe200078e00ff */
[----:B------:R-:W-:Y:S02]  /*192e0*/  WARPGROUP.DEPBAR.LE gsb0, 0x0 ;  /* 0x00008000000079c5 */ /* 0x000fe40000010000 */
[----:B------:R-:W-:Y:S01]  /*192f0*/  WARPGROUP.ARRIVE ;  /* 0x00000000000079c5 */ /* 0x000fe20000000000 */
[----:B------:R-:W-:Y:S01]  /*19300*/  FSEL R11, R92, -INF , P4 ;  /* 0xff8000005c0b7808 */ /* 0x000fe20002000000 */
[----:B------:R-:W-:Y:S01]  /*19310*/  IMAD.MOV.U32 R92, RZ, RZ, R25 ;  /* 0x000000ffff5c7224 */ /* 0x000fe200078e0019 */
[----:B------:R-:W-:-:S02]  /*19320*/  FSEL R93, R93, -INF , P5 ;  /* 0xff8000005d5d7808 */ /* 0x000fc40002800000 */
[----:B------:R-:W-:-:S04]  /*19330*/  FSEL R21, R96, -INF , P2 ;  /* 0xff80000060157808 */ /* 0x000fc80001000000 */
[----:B------:R-:W-:Y:S01]  /*19340*/  QGMMA.64x32x32.F32.E4M3.E4M3 R76, gdesc[UR16], R76, gsb0 ;  /* 0x00600000104c79f3 */ /* 0x000fe2000800084c */
[----:B------:R-:W-:Y:S01]  /*19350*/  R2UR UR18, R6 ;  /* 0x00000000061272ca */ /* 0x000fe200000e0000 */
[--C-:B------:R-:W-:Y:S01]  /*19360*/  IMAD.MOV.U32 R96, RZ, RZ, R25.reuse ;  /* 0x000000ffff607224 */ /* 0x100fe200078e0019 */
[----:B------:R-:W-:Y:S01]  /*19370*/  R2UR UR19, R7 ;  /* 0x00000000071372ca */ /* 0x000fe200000e0000 */
[----:B------:R-:W-:Y:S01]  /*19380*/  IMAD.MOV.U32 R7, RZ, RZ, -0x7fffffe0 ;  /* 0x80000020ff077424 */ /* 0x000fe200078e00ff */
[C---:B------:R-:W-:Y:S01]  /*19390*/  IADD3 R6, R4.reuse, 0x682, RZ ;  /* 0x0000068204067810 */ /* 0x040fe20007ffe0ff */
[----:B------:R-:W-:Y:S01]  /*193a0*/  VIADD R4, R4, 0x702 ;  /* 0x0000070204047836 */ /* 0x000fe20000000000 */
[----:B------:R-:W-:Y:S02]  /*193b0*/  FMNMX.FTZ R10, R11, R93, !PT ;  /* 0x0000005d0b0a7209 */ /* 0x000fe40007810000 */
[----:B------:R-:W-:Y:S01]  /*193c0*/  FSEL R3, R94, -INF , P4 ;  /* 0xff8000005e037808 */ /* 0x000fe20002000000 */
[----:B------:R-:W-:Y:S01]  /*193d0*/  IMAD.MOV.U32 R94, RZ, RZ, R25 ;  /* 0x000000ffff5e7224 */ /* 0x000fe200078e0019 */
        /* <DEDUP_REMOVED lines=9> */
[C---:B------:R-:W-:Y:S02]  /*19470*/  ISETP.GT.AND P2, PT, R8.reuse, 0x18, PT ;  /* 0x000000180800780c */ /* 0x040fe40003f44270 */
[----:B------:R-:W-:Y:S02]  /*19480*/  FSEL R101, R101, -INF , P5 ;  /* 0xff80000065657808 */ /* 0x000fe40002800000 */
[----:B------:R-:W-:Y:S02]  /*19490*/  FMNMX.FTZ R10, R27, R10, !PT ;  /* 0x0000000a1b0a7209 */ /* 0x000fe40007810000 */
[----:B------:R-:W-:Y:S02]  /*194a0*/  FSEL R99, R99, -INF , P3 ;  /* 0xff80000063637808 */ /* 0x000fe40001800000 */
[----:B------:R-:W-:-:S02]  /*194b0*/  ISETP.GT.AND P3, PT, R8, 0x19, PT ;  /* 0x000000190800780c */ /* 0x000fc40003f64270 */
[----:B------:R-:W-:Y:S01]  /*194c0*/  FSEL R109, R104, -INF , P2 ;  /* 0xff800000686d7808 */ /* 0x000fe20001000000 */
[----:B------:R-:W-:Y:S01]  /*194d0*/  IMAD.MOV.U32 R104, RZ, RZ, R25 ;  /* 0x000000ffff687224 */ /* 0x000fe200078e0019 */
[----:B------:R-:W-:Y:S02]  /*194e0*/  FMNMX.FTZ R10, R101, R10, !PT ;  /* 0x0000000a650a7209 */ /* 0x000fe40007810000 */
[----:B------:R-:W-:Y:S02]  /*194f0*/  FSEL R103, R103, -INF , P5 ;  /* 0xff80000067677808 */ /* 0x000fe40002800000 */
[----:B------:R-:W-:Y:S02]  /*19500*/  FSEL R105, R105, -INF , P3 ;  /* 0xff80000069697808 */ /* 0x000fe40001800000 */
[----:B------:R-:W-:Y:S02]  /*19510*/  ISETP.GT.AND P5, PT, R8, 0x20, PT ;  /* 0x000000200800780c */ /* 0x000fe40003fa4270 */
[----:B------:R-:W-:-:S02]  /*19520*/  FMNMX.FTZ R10, R109, R10, !PT ;  /* 0x0000000a6d0a7209 */ /* 0x000fc40007810000 */
[----:B------:R-:W-:Y:S01]  /*19530*/  FSEL R13, R102, -INF , P4 ;  /* 0xff800000660d7808 */ /* 0x000fe20002000000 */
[----:B------:R-:W-:Y:S01]  /*19540*/  IMAD.MOV.U32 R102, RZ, RZ, R25 ;  /* 0x000000ffff667224 */ /* 0x000fe200078e0019 */
[C---:B------:R-:W-:Y:S02]  /*19550*/  ISETP.GT.AND P4, PT, R8.reuse, 0x21, PT ;  /* 0x000000210800780c */ /* 0x040fe40003f84270 */
[----:B------:R-:W-:Y:S02]  /*19560*/  FMNMX.FTZ R10, R105, R10, !PT ;  /* 0x0000000a690a7209 */ /* 0x000fe40007810000 */
[----:B------:R-:W-:Y:S02]  /*19570*/  FSEL R107, R107, -INF , P3 ;  /* 0xff8000006b6b7808 */ /* 0x000fe40001800000 */
[----:B------:R-:W-:Y:S02]  /*19580*/  ISETP.GT.AND P3, PT, R8, 0x28, PT ;  /* 0x000000280800780c */ /* 0x000fe40003f64270 */
[----:B------:R-:W-:Y:S01]  /*19590*/  FSEL R15, R106, -INF , P2 ;  /* 0xff8000006a0f7808 */ /* 0x000fe20001000000 */
[----:B------:R-:W-:-:S02]  /*195a0*/  WARPGROUP.DEPBAR.LE gsb0, 0x0 ;  /* 0x00008000000079c5 */ /* 0x000fc40000010000 */
[----:B------:R-:W-:Y:S01]  /*195b0*/  WARPGROUP.ARRIVE ;  /* 0x00000000000079c5 */ /* 0x000fe20000000000 */
[----:B------:R-:W-:Y:S01]  /*195c0*/  FSEL R111, R76, -INF , P5 ;  /* 0xff8000004c6f7808 */ /* 0x000fe20002800000 */
[--C-:B------:R-:W-:Y:S01]  /*195d0*/  IMAD.MOV.U32 R76, RZ, RZ, R25.reuse ;  /* 0x000000ffff4c7224 */ /* 0x100fe200078e0019 */
[----:B------:R-:W-:Y:S01]  /*195e0*/  FSEL R77, R77, -INF , P4 ;  /* 0xff8000004d4d7808 */ /* 0x000fe20002000000 */
[----:B------:R-:W-:Y:S01]  /*195f0*/  IMAD.MOV.U32 R106, RZ, RZ, R25 ;  /* 0x000000ffff6a7224 */ /* 0x000fe200078e0019 */
[----:B------:R-:W-:Y:S01]  /*19600*/  FMNMX.FTZ R10, R111, R10, !PT ;  /* 0x0000000a6f0a7209 */ /* 0x000fe20007810000 */
[----:B------:R-:W-:Y:S01]  /*19610*/  QGMMA.64x32x32.F32.E4M3.E4M3 R60, gdesc[UR16], R60, gsb0 ;  /* 0x00600000103c79f3 */ /* 0x000fe2000800083c */
[----:B------:R-:W-:Y:S02]  /*19620*/  R2UR UR18, R6 ;  /* 0x00000000061272ca */ /* 0x000fe400000e0000 */
[----:B------:R-:W-:Y:S02]  /*19630*/  R2UR UR19, R7 ;  /* 0x00000000071372ca */ /* 0x000fe400000e0000 */
        /* <DEDUP_REMOVED lines=8> */
[----:B------:R-:W-:Y:S02]  /*196c0*/  FSEL R79, R79, -INF , P4 ;  /* 0xff8000004f4f7808 */ /* 0x000fe40002000000 */
[----:B------:R-:W-:Y:S02]  /*196d0*/  ISETP.GT.AND P4, PT, R8, 0x31, PT ;  /* 0x000000310800780c */ /* 0x000fe40003f84270 */
[----:B------:R-:W-:Y:S01]  /*196e0*/  FSEL R117, R84, -INF , P5 ;  /* 0xff80000054757808 */ /* 0x000fe20002800000 */
[--C-:B------:R-:W-:Y:S01]  /*196f0*/  IMAD.MOV.U32 R84, RZ, RZ, R25.reuse ;  /* 0x000000ffff547224 */ /* 0x100fe200078e0019 */
[----:B------:R-:W-:Y:S02]  /*19700*/  FMNMX.FTZ R10, R115, R10, !PT ;  /* 0x0000000a730a7209 */ /* 0x000fe40007810000 */
[----:B------:R-:W-:Y:S01]  /*19710*/  FSEL R7, R82, -INF , P3 ;  /* 0xff80000052077808 */ /* 0x000fe20001800000 */
[----:B------:R-:W-:Y:S01]  /*19720*/  IMAD.MOV.U32 R82, RZ, RZ, R25 ;  /* 0x000000ffff527224 */ /* 0x000fe200078e0019 */
[----:B------:R-:W-:-:S02]  /*19730*/  ISETP.GT.AND P3, PT, R8, 0x38, PT ;  /* 0x000000380800780c */ /* 0x000fc40003f64270 */
[----:B------:R-:W-:Y:S02]  /*19740*/  FSEL R119, R85, -INF , P4 ;  /* 0xff80000055777808 */ /* 0x000fe40002000000 */
[----:B------:R-:W-:Y:S02]  /*19750*/  FMNMX.FTZ R10, R117, R10, !PT ;  /* 0x0000000a750a7209 */ /* 0x000fe40007810000 */
[----:B------:R-:W-:Y:S02]  /*19760*/  R2UR UR22, R4 ;  /* 0x00000000041672ca */ /* 0x000fe400000e0000 */
[----:B------:R-:W-:Y:S02]  /*19770*/  FSEL R83, R83, -INF , P2 ;  /* 0xff80000053537808 */ /* 0x000fe40001000000 */
[----:B------:R-:W-:Y:S02]  /*19780*/  ISETP.GT.AND P2, PT, R8, 0x39, PT ;  /* 0x000000390800780c */ /* 0x000fe40003f44270 */
[----:B------:R-:W-:-:S02]  /*19790*/  FSEL R121, R88, -INF , P3 ;  /* 0xff80000058797808 */ /* 0x000fc40001800000 */
[----:B------:R-:W-:Y:S02]  /*197a0*/  FMNMX.FTZ R10, R119, R10, !PT ;  /* 0x0000000a770a7209 */ /* 0x000fe40007810000 */
[----:B------:R-:W-:Y:S01]  /*197b0*/  FSEL R81, R86, -INF , P5 ;  /* 0xff80000056517808 */ /* 0x000fe20002800000 */
[----:B------:R-:W-:Y:S01]  /*197c0*/  IMAD.MOV.U32 R86, RZ, RZ, R25 ;  /* 0x000000ffff567224 */ /* 0x000fe200078e0019 */
[----:B------:R-:W-:Y:S02]  /*197d0*/  ISETP.GT.AND P5, PT, R8, 0x40, PT ;  /* 0x000000400800780c */ /* 0x000fe40003fa4270 */
[----:B------:R-:W-:Y:S02]  /*197e0*/  FSEL R123, R89, -INF , P2 ;  /* 0xff800000597b7808 */ /* 0x000fe40001000000 */
[----:B------:R-:W-:Y:S02]  /*197f0*/  FMNMX.FTZ R10, R121, R10, !PT ;  /* 0x0000000a790a7209 */ /* 0x000fe40007810000 */
[----:B------:R-:W-:-:S02]  /*19800*/  FSEL R87, R87, -INF , P4 ;  /* 0xff80000057577808 */ /* 0x000fc40002000000 */
[----:B------:R-:W-:Y:S02]  /*19810*/  ISETP.GT.AND P4, PT, R8, 0x41, PT ;  /* 0x000000410800780c */ /* 0x000fe40003f84270 */
[----:B------:R-:W-:Y:S02]  /*19820*/  FMNMX.FTZ R10, R123, R10, !PT ;  /* 0x0000000a7b0a7209 */ /* 0x000fe40007810000 */
[----:B------:R-:W-:Y:S01]  /*19830*/  FSEL R85, R90, -INF , P3 ;  /* 0xff8000005a557808 */ /* 0x000fe20001800000 */
[----:B------:R-:W-:Y:S02]  /*19840*/  WARPGROUP.DEPBAR.LE gsb0, 0x0 ;  /* 0x00008000000079c5 */ /* 0x000fe40000010000 */
[----:B------:R-:W-:Y:S01]  /*19850*/  WARPGROUP.ARRIVE ;  /* 0x00000000000079c5 */ /* 0x000fe20000000000 */
[----:B------:R-:W-:Y:S01]  /*19860*/  FSEL R127, R60, -INF , P5 ;  /* 0xff8000003c7f7808 */ /* 0x000fe20002800000 */
[----:B------:R-:W-:Y:S01]  /*19870*/  IMAD.MOV.U32 R90, RZ, RZ, R25 ;  /* 0x000000ffff5a7224 */ /* 0x000fe200078e0019 */
[----:B------:R-:W-:-:S02]  /*19880*/  ISETP.GT.AND P3, PT, R8, 0x48, PT ;  /* 0x000000480800780c */ /* 0x000fc40003f64270 */
[----:B------:R-:W-:Y:S01]  /*19890*/  FSEL R125, R61, -INF , P4 ;  /* 0xff8000003d7d7808 */ /* 0x000fe20002000000 */
[----:B------:R-:W-:Y:S01]  /*198a0*/  QGMMA.64x32x32.F32.E4M3.E4M3 R44, gdesc[UR16], R44, gsb0 ;  /* 0x00600000102c79f3 */ /* 0x000fe2000800082c */
[----:B------:R-:W-:Y:S02]  /*198b0*/  FMNMX.FTZ R10, R127, R10, !PT ;  /* 0x0000000a7f0a7209 */ /* 0x000fe40007810000 */
[----:B------:R-:W-:Y:S02]  /*198c0*/  FSEL R91, R91, -INF , P2 ;  /* 0xff8000005b5b7808 */ /* 0x000fe40001000000 */
[----:B------:R-:W-:Y:S02]  /*198d0*/  ISETP.GT.AND P2, PT, R8, 0x49, PT ;  /* 0x000000490800780c */ /* 0x000fe40003f44270 */
[----:B------:R-:W-:Y:S02]  /*198e0*/  FSEL R129, R64, -INF , P3 ;  /* 0xff80000040817808 */ /* 0x000fe40001800000 */
[----:B------:R-:W-:-:S02]  /*198f0*/  FMNMX.FTZ R10, R125, R10, !PT ;  /* 0x0000000a7d0a7209 */ /* 0x000fc40007810000 */
[----:B------:R-:W-:Y:S02]  /*19900*/  FSEL R61, R62, -INF , P5 ;  /* 0xff8000003e3d7808 */ /* 0x000fe40002800000 */
[C---:B------:R-:W-:Y:S02]  /*19910*/  ISETP.GT.AND P5, PT, R8.reuse, 0x50, PT ;  /* 0x000000500800780c */ /* 0x040fe40003fa4270 */
        /* <DEDUP_REMOVED lines=16> */
[----:B------:R-:W-:-:S02]  /*19a20*/  ISETP.GT.AND P5, PT, R8, 0x60, PT ;  /* 0x000000600800780c */ /* 0x000fc40003fa4270 */
[----:B------:R-:W-:Y:S02]  /*19a30*/  FSEL R147, R73, -INF , P2 ;  /* 0xff80000049937808 */ /* 0x000fe40001000000 */
[----:B------:R-:W-:Y:S02]  /*19a40*/  FMNMX.FTZ R10, R137, R10, !PT ;  /* 0x0000000a890a7209 */ /* 0x000fe40007810000 */
[----:B------:R-:W-:Y:S02]  /*19a50*/  FSEL R71, R71, -INF , P4 ;  /* 0xff80000047477808 */ /* 0x000fe40002000000 */
[----:B------:R-:W-:Y:S02]  /*19a60*/  ISETP.GT.AND P4, PT, R8, 0x61, PT ;  /* 0x000000610800780c */ /* 0x000fe40003f84270 */
[----:B------:R-:W-:Y:S02]  /*19a70*/  FMNMX.FTZ R10, R147, R10, !PT ;  /* 0x0000000a930a7209 */ /* 0x000fe40007810000 */
[----:B------:R-:W-:Y:S01]  /*19a80*/  FSEL R73, R74, -INF , P3 ;  /* 0xff8000004a497808 */ /* 0x000fe20001800000 */
[----:B------:R-:W-:Y:S01]  /*19a90*/  IMAD.MOV.U32 R74, RZ, RZ, R25 ;  /* 0x000000ffff4a7224 */ /* 0x000fe200078e0019 */
        /* <DEDUP_REMOVED lines=28> */
[----:B------:R-:W-:Y:S02]  /*19c60*/  FMNMX.FTZ R10, R153, R10, !PT ;  /* 0x0000000a990a7209 */ /* 0x000fe40007810000 */
[----:B------:R-:W-:Y:S02]  /*19c70*/  FSEL R59, R59, -INF , P2 ;  /* 0xff8000003b3b7808 */ /* 0x000fe40001000000 */
[----:B------:R-:W-:Y:S02]  /*19c80*/  FMNMX.FTZ R10, R155, R10, !PT ;  /* 0x0000000a9b0a7209 */ /* 0x000fe40007810000 */
[----:B------:R-:W-:Y:S02]  /*19c90*/  ISETP.GT.AND P2, PT, R8, 0x89, PT ;  /* 0x000000890800780c */ /* 0x000fe40003f44270 */
[----:B------:R-:W-:Y:S02]  /*19ca0*/  FSEL R57, R58, -INF , P3 ;  /* 0xff8000003a397808 */ /* 0x000fe40001800000 */
[----:B------:R-:W-:-:S02]  /*19cb0*/  ISETP.GT.AND P3, PT, R8, 0x90, PT ;  /* 0x000000900800780c */ /* 0x000fc40003f64270 */
[----:B------:R-:W-:Y:S02]  /*19cc0*/  FSEL R55, R55, -INF , P4 ;  /* 0xff80000037377808 */ /* 0x000fe40002000000 */
[----:B------:R-:W-:Y:S02]  /*19cd0*/  ISETP.GT.AND P4, PT, R8, 0x91, PT ;  /* 0x000000910800780c */ /* 0x000fe40003f84270 */
[----:B------:R-:W-:Y:S01]  /*19ce0*/  FSEL R53, R54, -INF , P5 ;  /* 0xff80000036357808 */ /* 0x000fe20002800000 */
[----:B------:R-:W-:Y:S02]  /*19cf0*/  WARPGROUP.DEPBAR.LE gsb0, 0x0 ;  /* 0x00008000000079c5 */ /* 0x000fe40000010000 */
[----:B------:R-:W-:Y:S02]  /*19d00*/  FSEL R157, R28, -INF , P6 ;  /* 0xff8000001c9d7808 */ /* 0x000fe40003000000 */
        /* <DEDUP_REMOVED lines=10> */
[----:B------:R-:W-:Y:S02]  /*19db0*/  ISETP.GT.AND P5, PT, R8, 0x98, PT ;  /* 0x000000980800780c */ /* 0x000fe40003fa4270 */
[----:B------:R-:W-:Y:S02]  /*19dc0*/  FMNMX.FTZ R4, R24, R29, !PT ;  /* 0x0000001d18047209 */ /* 0x000fe40007810000 */
[----:B------:R-:W-:Y:S02]  /*19dd0*/  FSEL R163, R40, -INF , P5 ;  /* 0xff80000028a37808 */ /* 0x000fe40002800000 */
[----:B------:R-:W-:-:S02]  /*19de0*/  ISETP.GT.AND P6, PT, R8, 0x99, PT ;  /* 0x000000990800780c */ /* 0x000fc40003fc4270 */
[----:B------:R-:W-:Y:S02]  /*19df0*/  FMNMX.FTZ R4, R163, R4, !PT ;  /* 0x00000004a3047209 */ /* 0x000fe40007810000 */
[----:B------:R-:W-:Y:S02]  /*19e00*/  FSEL R161, R41, -INF , P6 ;  /* 0xff80000029a17808 */ /* 0x000fe40003000000 */
[----:B------:R-:W-:Y:S02]  /*19e10*/  P2R R44, PR, RZ, 0x2 ;  /* 0x00000002ff2c7803 */ /* 0x000fe40000000000 */
[----:B------:R-:W-:Y:S02]  /*19e20*/  FMNMX.FTZ R4, R161, R4, !PT ;  /* 0x00000004a1047209 */ /* 0x000fe40007810000 */
[----:B------:R-:W-:Y:S02]  /*19e30*/  ISETP.GT.AND P1, PT, R8, 0x80, PT ;  /* 0x000000800800780c */ /* 0x000fe40003f24270 */
[----:B------:R-:W-:Y:S01]  /*19e40*/  FMNMX.FTZ R8, R3, R95, !PT ;  /* 0x0000005f03087209 */ /* 0x000fe20007810000 */
[----:B------:R-:W0:Y:S01]  /*19e50*/  SHFL.BFLY PT, R29, R4, 0x2, 0x1f ;  /* 0x0c401f00041d7f89 */ /* 0x000e2200000e0000 */
[----:B------:R-:W-:-:S02]  /*19e60*/  P2R R28, PR, RZ, 0x1 ;  /* 0x00000001ff1c7803 */ /* 0x000fc40000000000 */
[----:B------:R-:W-:Y:S02]  /*19e70*/  FMNMX.FTZ R8, R9, R8, !PT ;  /* 0x0000000809087209 */ /* 0x000fe40007810000 */
[----:B------:R-:W-:Y:S02]  /*19e80*/  FSEL R35, R35, -INF , P2 ;  /* 0xff80000023237808 */ /* 0x000fe40001000000 */
[----:B------:R-:W-:Y:S02]  /*19e90*/  FMNMX.FTZ R8, R99, R8, !PT ;  /* 0x0000000863087209 */ /* 0x000fe40007810000 */
[----:B------:R-:W-:Y:S02]  /*19ea0*/  FSEL R43, R43, -INF , P6 ;  /* 0xff8000002b2b7808 */ /* 0x000fe40003000000 */
[----:B------:R-:W-:Y:S02]  /*19eb0*/  FMNMX.FTZ R8, R13, R8, !PT ;  /* 0x000000080d087209 */ /* 0x000fe40007810000 */
[----:B------:R-:W-:-:S02]  /*19ec0*/  MOV R78, R25 ;  /* 0x00000019004e7202 */ /* 0x000fc40000000f00 */
[----:B------:R-:W-:Y:S02]  /*19ed0*/  FMNMX.FTZ R8, R103, R8, !PT ;  /* 0x0000000867087209 */ /* 0x000fe40007810000 */
[-C--:B------:R-:W-:Y:S02]  /*19ee0*/  MOV R88, R25.reuse ;  /* 0x0000001900587202 */ /* 0x080fe40000000f00 */
[----:B------:R-:W-:Y:S02]  /*19ef0*/  FMNMX.FTZ R8, R15, R8, !PT ;  /* 0x000000080f087209 */ /* 0x000fe40007810000 */
[----:B------:R-:W-:Y:S02]  /*19f00*/  MOV R98, R25 ;  /* 0x0000001900627202 */ /* 0x000fe40000000f00 */
[----:B0-----:R-:W-:-:S05]  /*19f10*/  FMNMX.FTZ R6, R4, R29, !PT ;  /* 0x0000001d04067209 */ /* 0x001fca0007810000 */
[----:B------:R-:W0:Y:S02]  /*19f20*/  SHFL.BFLY PT, R29, R6, 0x1, 0x1f ;  /* 0x0c201f00061d7f89 */ /* 0x000e2400000e0000 */
[----:B0-----:R-:W-:Y:S02]  /*19f30*/  FMNMX.FTZ R10, R6, R29, !PT ;  /* 0x0000001d060a7209 */ /* 0x001fe40007810000 */
[----:B------:R-:W-:Y:S02]  /*19f40*/  FSEL R29, R30, -INF , P1 ;  /* 0xff8000001e1d7808 */ /* 0x000fe40000800000 */
[----:B------:R-:W-:Y:S01]  /*19f50*/  ISETP.NE.AND P1, PT, R44, RZ, PT ;  /* 0x000000ff2c00720c */ /* 0x000fe20003f25270 */
[----:B------:R-:W-:-:S01]  /*19f60*/  FFMA.FTZ R165, R2, R10, -8 ;  /* 0xc100000002a57423 */ /* 0x000fc2000001000a */
[----:B------:R-:W-:Y:S02]  /*19f70*/  FSETP.NEU.FTZ.AND P0, PT, R10, -INF , PT ;  /* 0xff8000000a00780b */ /* 0x000fe40003f1d000 */
[----:B------:R-:W-:-:S02]  /*19f80*/  FSEL R31, R31, -INF , P1 ;  /* 0xff8000001f1f7808 */ /* 0x000fc40000800000 */
[----:B------:R-:W-:Y:S02]  /*19f90*/  ISETP.NE.AND P1, PT, R12, RZ, PT ;  /* 0x000000ff0c00720c */ /* 0x000fe40003f25270 */
[----:B------:R-:W-:Y:S02]  /*19fa0*/  FMNMX.FTZ R12, R107, R8, !PT ;  /* 0x000000086b0c7209 */ /* 0x000fe40007810000 */
[----:B------:R-:W-:Y:S02]  /*19fb0*/  FSEL R165, R165, RZ, P0 ;  /* 0x000000ffa5a57208 */ /* 0x000fe40000000000 */
[----:B------:R-:W-:Y:S02]  /*19fc0*/  FMNMX.FTZ R12, R5, R12, !PT ;  /* 0x0000000c050c7209 */ /* 0x000fe40007810000 */
[----:B------:R-:W-:Y:S01]  /*19fd0*/  ISETP.NE.AND P0, PT, R28, RZ, PT ;  /* 0x000000ff1c00720c */ /* 0x000fe20003f05270 */
[----:B------:R-:W-:-:S01]  /*19fe0*/  FFMA.FTZ R113, R2, R113, -R165 ;  /* 0x0000007102717223 */ /* 0x000fc200000108a5 */
[----:B------:R-:W-:Y:S01]  /*19ff0*/  FMNMX.FTZ R12, R79, R12, !PT ;  /* 0x0000000c4f0c7209 */ /* 0x000fe20007810000 */
[----:B------:R-:W-:-:S01]  /*1a000*/  FFMA.FTZ R37, R2, R93, -R165 ;  /* 0x0000005d02257223 */ /* 0x000fc200000108a5 */
[----:B------:R-:W-:Y:S01]  /*1a010*/  FSEL R33, R34, -INF , P0 ;  /* 0xff80000022217808 */ /* 0x000fe20000000000 */
[----:B------:R0:W-:Y:S01]  /*1a020*/  MUFU.EX2 R8, R113 ;  /* 0x0000007100087308 */ /* 0x0001e20000000800 */
[----:B------:R-:W-:Y:S01]  /*1a030*/  FMNMX.FTZ R12, R7, R12, !PT ;  /* 0x0000000c070c7209 */ /* 0x000fe20007810000 */
[--C-:B------:R-:W-:Y:S01]  /*1a040*/  FFMA.FTZ R93, R2, R115, -R165.reuse ;  /* 0x00000073025d7223 */ /* 0x100fe200000108a5 */
[----:B------:R-:W-:Y:S01]  /*1a050*/  ISETP.NE.AND P0, PT, R20, RZ, PT ;  /* 0x000000ff1400720c */ /* 0x000fe20003f05270 */
[C-C-:B------:R-:W-:Y:S01]  /*1a060*/  FFMA.FTZ R206, R2.reuse, R117, -R165.reuse ;  /* 0x0000007502ce7223 */ /* 0x140fe200000108a5 */
[----:B------:R-:W-:Y:S01]  /*1a070*/  FMNMX.FTZ R12, R83, R12, !PT ;  /* 0x0000000c530c7209 */ /* 0x000fe20007810000 */
[C-C-:B------:R-:W-:Y:S01]  /*1a080*/  FFMA.FTZ R200, R2.reuse, R11, -R165.reuse ;  /* 0x0000000b02c87223 */ /* 0x140fe200000108a5 */
[----:B------:R-:W-:Y:S01]  /*1a090*/  FSEL R115, R39, -INF , P4 ;  /* 0xff80000027737808 */ /* 0x000fe20002000000 */
[C-C-:B------:R-:W-:Y:S01]  /*1a0a0*/  FFMA.FTZ R208, R2.reuse, R127, -R165.reuse ;  /* 0x0000007f02d07223 */ /* 0x140fe200000108a5 */
[----:B------:R-:W-:Y:S01]  /*1a0b0*/  FMNMX.FTZ R12, R81, R12, !PT ;  /* 0x0000000c510c7209 */ /* 0x000fe20007810000 */
[--C-:B------:R-:W-:Y:S01]  /*1a0c0*/  FFMA.FTZ R127, R2, R32, -R165.reuse ;  /* 0x00000020027f7223 */ /* 0x100fe200000108a5 */
[----:B0-----:R-:W-:Y:S01]  /*1a0d0*/  FSEL R113, R38, -INF , P3 ;  /* 0xff80000026717808 */ /* 0x001fe20001800000 */
[C-C-:B------:R-:W-:Y:S01]  /*1a0e0*/  FFMA.FTZ R32, R2.reuse, R26, -R165.reuse ;  /* 0x0000001a02207223 */ /* 0x140fe200000108a5 */
[----:B------:R-:W-:Y:S01]  /*1a0f0*/  FMNMX.FTZ R12, R87, R12, !PT ;  /* 0x0000000c570c7209 */ /* 0x000fe20007810000 */
[--C-:B------:R-:W-:Y:S01]  /*1a100*/  FFMA.FTZ R26, R2, R36, -R165.reuse ;  /* 0x00000024021a7223 */ /* 0x100fe200000108a5 */
[----:B------:R-:W-:Y:S01]  /*1a110*/  FSEL R117, R42, -INF , P5 ;  /* 0xff8000002a757808 */ /* 0x000fe20002800000 */
[C-C-:B------:R-:W-:Y:S01]  /*1a120*/  FFMA.FTZ R4, R2.reuse, R21, -R165.reuse ;  /* 0x0000001502047223 */ /* 0x140fe200000108a5 */
[----:B------:R-:W-:Y:S01]  /*1a130*/  FMNMX.FTZ R12, R85, R12, !PT ;  /* 0x0000000c550c7209 */ /* 0x000fe20007810000 */
[----:B------:R-:W-:Y:S01]  /*1a140*/  MUFU.EX2 R200, R200 ;  /* 0x000000c800c87308 */ /* 0x000fe20000000800 */
[----:B------:R-:W-:-:S01]  /*1a150*/  FFMA.FTZ R21, R2, R97, -R165 ;  /* 0x0000006102157223 */ /* 0x000fc200000108a5 */
[C-C-:B------:R-:W-:Y:S01]  /*1a160*/  FFMA.FTZ R202, R2.reuse, R27, -R165.reuse ;  /* 0x0000001b02ca7223 */ /* 0x140fe200000108a5 */
[----:B------:R-:W-:Y:S01]  /*1a170*/  FMNMX.FTZ R20, R91, R12, !PT ;  /* 0x0000000c5b147209 */ /* 0x000fe20007810000 */
[C-C-:B------:R-:W-:Y:S01]  /*1a180*/  FFMA.FTZ R27, R2.reuse, R101, -R165.reuse ;  /* 0x00000065021b7223 */ /* 0x140fe200000108a5 */
[----:B------:R-:W-:-:S01]  /*1a190*/  FFMA.FTZ R6, R2, R109, -R165 ;  /* 0x0000006d02067223 */ /* 0x000fc200000108a5 */
[C-C-:B------:R-:W-:Y:S01]  /*1a1a0*/  FFMA.FTZ R89, R2.reuse, R105, -R165.reuse ;  /* 0x0000006902597223 */ /* 0x140fe200000108a5 */
[----:B------:R-:W-:Y:S01]  /*1a1b0*/  FMNMX.FTZ R20, R61, R20, !PT ;  /* 0x000000143d147209 */ /* 0x000fe20007810000 */
[----:B------:R-:W0:Y:S01]  /*1a1c0*/  MUFU.EX2 R37, R37 ;  /* 0x0000002500257308 */ /* 0x000e220000000800 */
[----:B------:R-:W-:-:S01]  /*1a1d0*/  FFMA.FTZ R204, R2, R111, -R165 ;  /* 0x0000006f02cc7223 */ /* 0x000fc200000108a5 */
[C-C-:B------:R-:W-:Y:S01]  /*1a1e0*/  FFMA.FTZ R41, R2.reuse, R77, -R165.reuse ;  /* 0x0000004d02297223 */ /* 0x140fe200000108a5 */
[----:B------:R-:W-:Y:S01]  /*1a1f0*/  FMNMX.FTZ R20, R63, R20, !PT ;  /* 0x000000143f147209 */ /* 0x000fe20007810000 */
[C-C-:B------:R-:W-:Y:S01]  /*1a200*/  FFMA.FTZ R77, R2.reuse, R119, -R165.reuse ;  /* 0x00000077024d7223 */ /* 0x140fe200000108a5 */
[----:B------:R-:W-:-:S01]  /*1a210*/  FFMA.FTZ R121, R2, R121, -R165 ;  /* 0x0000007902797223 */ /* 0x000fc200000108a5 */
[C-C-:B------:R-:W-:Y:S01]  /*1a220*/  FFMA.FTZ R101, R2.reuse, R123, -R165.reuse ;  /* 0x0000007b02657223 */ /* 0x140fe200000108a5 */
[----:B------:R-:W-:Y:S01]  /*1a230*/  FMNMX.FTZ R20, R65, R20, !PT ;  /* 0x0000001441147209 */ /* 0x000fe20007810000 */
[----:B------:R-:W1:Y:S01]  /*1a240*/  MUFU.EX2 R4, R4 ;  /* 0x0000000400047308 */ /* 0x000e620000000800 */
[----:B------:R-:W-:-:S01]  /*1a250*/  FFMA.FTZ R97, R2, R125, -R165 ;  /* 0x0000007d02617223 */ /* 0x000fc200000108a5 */
[C-C-:B------:R-:W-:Y:S01]  /*1a260*/  FFMA.FTZ R129, R2.reuse, R129, -R165.reuse ;  /* 0x0000008102817223 */ /* 0x140fe200000108a5 */
[----:B------:R-:W-:Y:S01]  /*1a270*/  FMNMX.FTZ R20, R67, R20, !PT ;  /* 0x0000001443147209 */ /* 0x000fe20007810000 */
[C-C-:B------:R-:W-:Y:S01]  /*1a280*/  FFMA.FTZ R109, R2.reuse, R131, -R165.reuse ;  /* 0x00000083026d7223 */ /* 0x140fe200000108a5 */
[----:B------:R-:W-:-:S01]  /*1a290*/  FFMA.FTZ R210, R2, R133, -R165 ;  /* 0x0000008502d27223 */ /* 0x000fc200000108a5 */
[C-C-:B------:R-:W-:Y:S01]  /*1a2a0*/  FFMA.FTZ R105, R2.reuse, R135, -R165.reuse ;  /* 0x0000008702697223 */ /* 0x140fe200000108a5 */
[----:B------:R-:W-:Y:S01]  /*1a2b0*/  FMNMX.FTZ R20, R69, R20, !PT ;  /* 0x0000001445147209 */ /* 0x000fe20007810000 */
[----:B------:R-:W2:Y:S01]  /*1a2c0*/  MUFU.EX2 R21, R21 ;  /* 0x0000001500157308 */ /* 0x000ea20000000800 */
[----:B------:R-:W-:-:S01]  /*1a2d0*/  FFMA.FTZ R137, R2, R137, -R165 ;  /* 0x0000008902897223 */ /* 0x000fc200000108a5 */
[C-C-:B------:R-:W-:Y:S01]  /*1a2e0*/  FFMA.FTZ R111, R2.reuse, R147, -R165.reuse ;  /* 0x00000093026f7223 */ /* 0x140fe200000108a5 */
[----:B------:R-:W-:Y:S01]  /*1a2f0*/  FMNMX.FTZ R20, R71, R20, !PT ;  /* 0x0000001447147209 */ /* 0x000fe20007810000 */
[C-C-:B------:R-:W-:Y:S01]  /*1a300*/  FFMA.FTZ R212, R2.reuse, R143, -R165.reuse ;  /* 0x0000008f02d47223 */ /* 0x140fe200000108a5 */
[----:B------:R-:W-:-:S01]  /*1a310*/  FFMA.FTZ R39, R2, R139, -R165 ;  /* 0x0000008b02277223 */ /* 0x000fc200000108a5 */
[C-C-:B------:R-:W-:Y:S01]  /*1a320*/  FFMA.FTZ R141, R2.reuse, R141, -R165.reuse ;  /* 0x0000008d028d7223 */ /* 0x140fe200000108a5 */
[----:B------:R-:W-:Y:S01]  /*1a330*/  FMNMX.FTZ R20, R73, R20, !PT ;  /* 0x0000001449147209 */ /* 0x000fe20007810000 */
[----:B------:R-:W3:Y:S01]  /*1a340*/  MUFU.EX2 R202, R202 ;  /* 0x000000ca00ca7308 */ /* 0x000ee20000000800 */
[----:B------:R-:W-:-:S01]  /*1a350*/  FFMA.FTZ R119, R2, R145, -R165 ;  /* 0x0000009102777223 */ /* 0x000fc200000108a5 */
[C-C-:B------:R-:W-:Y:S01]  /*1a360*/  FFMA.FTZ R214, R2.reuse, R149, -R165.reuse ;  /* 0x0000009502d67223 */ /* 0x140fe200000108a5 */
[----:B------:R-:W-:Y:S01]  /*1a370*/  FMNMX.FTZ R28, R75, R20, !PT ;  /* 0x000000144b1c7209 */ /* 0x000fe20007810000 */
[C-C-:B------:R-:W-:Y:S01]  /*1a380*/  FFMA.FTZ R34, R2.reuse, R153, -R165.reuse ;  /* 0x0000009902227223 */ /* 0x140fe200000108a5 */
[----:B------:R-:W-:-:S01]  /*1a390*/  FFMA.FTZ R123, R2, R155, -R165 ;  /* 0x0000009b027b7223 */ /* 0x000fc200000108a5 */
[C-C-:B------:R-:W-:Y:S01]  /*1a3a0*/  FFMA.FTZ R125, R2.reuse, R159, -R165.reuse ;  /* 0x0000009f027d7223 */ /* 0x140fe200000108a5 */
[----:B------:R-:W-:Y:S01]  /*1a3b0*/  FMNMX.FTZ R28, R45, R28, !PT ;  /* 0x0000001c2d1c7209 */ /* 0x000fe20007810000 */
[----:B------:R-:W-:Y:S01]  /*1a3c0*/  MUFU.EX2 R27, R27 ;  /* 0x0000001b001b7308 */ /* 0x000fe20000000800 */
[----:B------:R-:W-:-:S02]  /*1a3d0*/  FFMA.FTZ R131, R2, R161, -R165 ;  /* 0x000000a102837223 */ /* 0x000fc400000108a5 */
        /* <DEDUP_REMOVED lines=22> */
[----:B------:R-:W4:Y:S01]  /*1a540*/  SHFL.BFLY PT, R38, R11, 0x2, 0x1f ;  /* 0x0c401f000b267f89 */ /* 0x000f2200000e0000 */
[----:B------:R5:W-:Y:S08]  /*1a550*/  MUFU.EX2 R12, R121 ;  /* 0x00000079000c7308 */ /* 0x000bf00000000800 */
[----:B------:R-:W-:Y:S01]  /*1a560*/  MUFU.EX2 R101, R101 ;  /* 0x0000006500657308 */ /* 0x000fe20000000800 */
[----:B-----5:R-:W-:-:S07]  /*1a570*/  FFMA.FTZ R121, R2, R151, -R165 ;  /* 0x0000009702797223 */ /* 0x020fce00000108a5 */
[----:B------:R-:W-:Y:S01]  /*1a580*/  MUFU.EX2 R208, R208 ;  /* 0x000000d000d07308 */ /* 0x000fe20000000800 */
[----:B----4-:R-:W-:-:S07]  /*1a590*/  FMNMX.FTZ R40, R11, R38, !PT ;  /* 0x000000260b287209 */ /* 0x010fce0007810000 */
[----:B------:R-:W-:Y:S01]  /*1a5a0*/  MUFU.EX2 R97, R97 ;  /* 0x0000006100617308 */ /* 0x000fe20000000800 */
[----:B------:R-:W-:-:S01]  /*1a5b0*/  FFMA.FTZ R38, R2, R157, -R165 ;  /* 0x0000009d02267223 */ /* 0x000fc200000108a5 */
[----:B------:R-:W4:Y:S06]  /*1a5c0*/  SHFL.BFLY PT, R11, R40, 0x1, 0x1f ;  /* 0x0c201f00280b7f89 */ /* 0x000f2c00000e0000 */
[----:B------:R5:W-:Y:S08]  /*1a5d0*/  MUFU.EX2 R20, R129 ;  /* 0x0000008100147308 */ /* 0x000bf00000000800 */
[----:B------:R-:W-:Y:S01]  /*1a5e0*/  MUFU.EX2 R109, R109 ;  /* 0x0000006d006d7308 */ /* 0x000fe20000000800 */
[----:B-----5:R-:W-:-:S01]  /*1a5f0*/  FFMA.FTZ R129, R2, R24, -R165 ;  /* 0x0000001802817223 */ /* 0x020fc200000108a5 */
[----:B------:R-:W-:-:S06]  /*1a600*/  FFMA.FTZ R24, R2, R163, -R165 ;  /* 0x000000a302187223 */ /* 0x000fcc00000108a5 */
[----:B------:R-:W-:Y:S01]  /*1a610*/  MUFU.EX2 R210, R210 ;  /* 0x000000d200d27308 */ /* 0x000fe20000000800 */
[----:B----4-:R-:W-:-:S04]  /*1a620*/  FMNMX.FTZ R11, R40, R11, !PT ;  /* 0x0000000b280b7209 */ /* 0x010fc80007810000 */
[----:B------:R-:W-:Y:S01]  /*1a630*/  FSETP.NEU.FTZ.AND P2, PT, R11, -INF , PT ;  /* 0xff8000000b00780b */ /* 0x000fe20003f5d000 */
[----:B------:R-:W-:-:S02]  /*1a640*/  FFMA.FTZ R40, R2, R11, -8 ;  /* 0xc100000002287423 */ /* 0x000fc4000001000b */
[----:B------:R-:W-:Y:S03]  /*1a650*/  MUFU.EX2 R105, R105 ;  /* 0x0000006900697308 */ /* 0x000fe60000000800 */
[----:B------:R-:W-:-:S05]  /*1a660*/  FSEL R40, R40, RZ, P2 ;  /* 0x000000ff28287208 */ /* 0x000fca0001000000 */
        /* <DEDUP_REMOVED lines=10> */
[----:B------:R-:W-:Y:S01]  /*1a710*/  FFMA.FTZ R63, R2, R67, -R40 ;  /* 0x00000043023f7223 */ /* 0x000fe20000010828 */
[----:B0-----:R-:W-:-:S01]  /*1a720*/  FADD.FTZ R67, R200, R37 ;  /* 0x00000025c8437221 */ /* 0x001fc20000010000 */
[C-C-:B------:R-:W-:Y:S01]  /*1a730*/  FFMA.FTZ R52, R2.reuse, R107, -R40.reuse ;  /* 0x0000006b02347223 */ /* 0x140fe20000010828 */
[----:B------:R-:W-:-:S01]  /*1a740*/  FFMA.FTZ R5, R2, R5, -R40 ;  /* 0x0000000502057223 */ /* 0x000fc20000010828 */
[----:B------:R-:W-:Y:S01]  /*1a750*/  FFMA.FTZ R54, R2, R69, -R40 ;  /* 0x0000004502367223 */ /* 0x000fe20000010828 */
[----:B-1----:R-:W-:-:S01]  /*1a760*/  FADD.FTZ R66, R4, R67 ;  /* 0x0000004304427221 */ /* 0x002fc20000010000 */
[----:B------:R-:W0:Y:S01]  /*1a770*/  MUFU.EX2 R36, R36 ;  /* 0x0000002400247308 */ /* 0x000e220000000800 */
[----:B------:R-:W-:-:S01]  /*1a780*/  FFMA.FTZ R44, R2, R79, -R40 ;  /* 0x0000004f022c7223 */ /* 0x000fc20000010828 */
[----:B------:R-:W-:Y:S01]  /*1a790*/  FFMA.FTZ R56, R2, R7, -R40 ;  /* 0x0000000702387223 */ /* 0x000fe20000010828 */
[----:B--2---:R-:W-:-:S01]  /*1a7a0*/  FADD.FTZ R69, R21, R66 ;  /* 0x0000004215457221 */ /* 0x004fc20000010000 */
[C-C-:B------:R-:W-:Y:S01]  /*1a7b0*/  FFMA.FTZ R79, R2.reuse, R83, -R40.reuse ;  /* 0x00000053024f7223 */ /* 0x140fe20000010828 */
[----:B------:R-:W-:-:S01]  /*1a7c0*/  FFMA.FTZ R7, R2, R81, -R40 ;  /* 0x0000005102077223 */ /* 0x000fc20000010828 */
[----:B------:R-:W-:Y:S01]  /*1a7d0*/  FFMA.FTZ R48, R2, R87, -R40 ;  /* 0x0000005702307223 */ /* 0x000fe20000010828 */
[----:B---3--:R-:W-:-:S01]  /*1a7e0*/  FADD.FTZ R68, R202, R69 ;  /* 0x00000045ca447221 */ /* 0x008fc20000010000 */
        /* <DEDUP_REMOVED lines=17> */
[----:B-1----:R-:W-:-:S01]  /*1a900*/  FADD.FTZ R67, R9, R64 ;  /* 0x0000004009437221 */ /* 0x002fc20000010000 */
[----:B------:R-:W-:Y:S01]  /*1a910*/  FFMA.FTZ R64, R2, R45, -R40 ;  /* 0x0000002d02407223 */ /* 0x000fe20000010828 */
[----:B------:R-:W-:-:S02]  /*1a920*/  @!P1 VIADD R45, R0, 0x33440 ;  /* 0x00033440002d9836 */ /* 0x000fc40000000000 */
[C-C-:B------:R-:W-:Y:S01]  /*1a930*/  FFMA.FTZ R35, R2.reuse, R35, -R40.reuse ;  /* 0x0000002302237223 */ /* 0x140fe20000010828 */
[----:B------:R-:W-:-:S01]  /*1a940*/  FFMA.FTZ R113, R2, R113, -R40 ;  /* 0x0000007102717223 */ /* 0x000fc20000010828 */
[C-C-:B------:R-:W-:Y:S01]  /*1a950*/  FFMA.FTZ R115, R2.reuse, R115, -R40.reuse ;  /* 0x0000007302737223 */ /* 0x140fe20000010828 */
[----:B------:R-:W-:-:S01]  /*1a960*/  FFMA.FTZ R117, R2, R117, -R40 ;  /* 0x0000007502757223 */ /* 0x000fc20000010828 */
[----:B------:R-:W1:Y:S01]  /*1a970*/  MUFU.EX2 R42, R42 ;  /* 0x0000002a002a7308 */ /* 0x000e620000000800 */
[----:B--2---:R-:W-:-:S01]  /*1a980*/  FADD.FTZ R66, R46, R67 ;  /* 0x000000432e427221 */ /* 0x004fc20000010000 */
[----:B------:R-:W-:Y:S01]  /*1a990*/  @!P1 PRMT R45, RZ, 0x654, R45 ;  /* 0x00000654ff2d9816 */ /* 0x000fe2000000002d */
[--C-:B------:R-:W-:Y:S01]  /*1a9a0*/  IMAD.MOV.U32 R69, RZ, RZ, R25.reuse ;  /* 0x000000ffff457224 */ /* 0x100fe200078e0019 */
[----:B------:R-:W-:Y:S01]  /*1a9b0*/  F2FP.SATFINITE.E4M3.F32.PACK_AB_MERGE_C R46, R46, R9, RZ ;  /* 0x000000092e2e723e */ /* 0x000fe200048070ff */
[--C-:B------:R-:W-:Y:S01]  /*1a9c0*/  IMAD.MOV.U32 R71, RZ, RZ, R25.reuse ;  /* 0x000000ffff477224 */ /* 0x100fe200078e0019 */
[----:B------:R2:W-:Y:S01]  /*1a9d0*/  @!P1 SYNCS.ARRIVE.TRANS64.RED.A1T0 RZ, [R45+URZ], RZ ;  /* 0x000000ff2dff99a7 */ /* 0x0005e2000810043f */
[----:B------:R-:W-:Y:S01]  /*1a9e0*/  IMAD.MOV.U32 R73, RZ, RZ, R25 ;  /* 0x000000ffff497224 */ /* 0x000fe200078e0019 */
[----:B------:R-:W3:Y:S01]  /*1a9f0*/  MUFU.EX2 R15, R15 ;  /* 0x0000000f000f7308 */ /* 0x000ee20000000800 */
[----:B0-----:R-:W-:-:S01]  /*1aa00*/  FADD.FTZ R67, R3, R66 ;  /* 0x0000004203437221 */ /* 0x001fc20000010000 */
[----:B------:R-:W-:Y:S01]  /*1aa10*/  FFMA.FTZ R66, R2, R47, -R40 ;  /* 0x0000002f02427223 */ /* 0x000fe20000010828 */
[----:B------:R-:W-:-:S01]  /*1aa20*/  FADD.FTZ R47, R27, R68 ;  /* 0x000000441b2f7221 */ /* 0x000fc20000010000 */
[----:B------:R-:W-:Y:S01]  /*1aa30*/  F2FP.SATFINITE.E4M3.F32.PACK_AB_MERGE_C R201, R36, R201, R46 ;  /* 0x000000c924c9723e */ /* 0x000fe2000480702e */
[----:B------:R-:W-:-:S02]  /*1aa40*/  IMAD.MOV.U32 R36, RZ, RZ, R25 ;  /* 0x000000ffff247224 */ /* 0x000fc400078e0019 */
[----:B------:R-:W-:Y:S01]  /*1aa50*/  FADD.FTZ R70, R6, R47 ;  /* 0x0000002f06467221 */ /* 0x000fe20000010000 */
[----:B------:R-:W0:Y:S01]  /*1aa60*/  MUFU.EX2 R52, R52 ;  /* 0x0000003400347308 */ /* 0x000e220000000800 */
[----:B-1----:R-:W-:-:S01]  /*1aa70*/  FADD.FTZ R68, R42, R67 ;  /* 0x000000432a447221 */ /* 0x002fc20000010000 */
[----:B------:R-:W-:Y:S01]  /*1aa80*/  FFMA.FTZ R47, R2, R49, -R40 ;  /* 0x00000031022f7223 */ /* 0x000fe20000010828 */
[----:B------:R-:W-:-:S01]  /*1aa90*/  FADD.FTZ R67, R89, R70 ;  /* 0x0000004659437221 */ /* 0x000fc20000010000 */
[----:B------:R-:W-:Y:S01]  /*1aaa0*/  F2FP.SATFINITE.E4M3.F32.PACK_AB_MERGE_C R89, R89, R6, RZ ;  /* 0x000000065959723e */ /* 0x000fe200048070ff */
[----:B------:R-:W-:Y:S02]  /*1aab0*/  IMAD.MOV.U32 R46, RZ, RZ, R25 ;  /* 0x000000ffff2e7224 */ /* 0x000fe400078e0019 */
[----:B------:R-:W-:Y:S01]  /*1aac0*/  FADD.FTZ R70, R204, R67 ;  /* 0x00000043cc467221 */ /* 0x000fe20000010000 */
[----:B------:R-:W1:Y:S01]  /*1aad0*/  MUFU.EX2 R5, R5 ;  /* 0x0000000500057308 */ /* 0x000e620000000800 */
[----:B---3--:R-:W-:-:S01]  /*1aae0*/  FADD.FTZ R49, R15, R68 ;  /* 0x000000440f317221 */ /* 0x008fc20000010000 */
[----:B------:R-:W-:Y:S01]  /*1aaf0*/  F2FP.SATFINITE.E4M3.F32.PACK_AB_MERGE_C R202, R27, R202, R89 ;  /* 0x000000ca1bca723e */ /* 0x000fe20004807059 */
[----:B------:R-:W-:-:S02]  /*1ab00*/  IMAD.MOV.U32 R27, RZ, RZ, R25 ;  /* 0x000000ffff1b7224 */ /* 0x000fc400078e0019 */
[--C-:B------:R-:W-:Y:S02]  /*1ab10*/  IMAD.MOV.U32 R75, RZ, RZ, R25.reuse ;  /* 0x000000ffff4b7224 */ /* 0x100fe400078e0019 */
[----:B------:R-:W-:Y:S01]  /*1ab20*/  IMAD.MOV.U32 R83, RZ, RZ, R25 ;  /* 0x000000ffff537224 */ /* 0x000fe200078e0019 */
[----:B------:R-:W3:Y:S01]  /*1ab30*/  MUFU.EX2 R44, R44 ;  /* 0x0000002c002c7308 */ /* 0x000ee20000000800 */
[----:B0-----:R-:W-:-:S01]  /*1ab40*/  FADD.FTZ R68, R52, R49 ;  /* 0x0000003134447221 */ /* 0x001fc20000010000 */
[----:B------:R-:W-:Y:S01]  /*1ab50*/  F2FP.SATFINITE.E4M3.F32.PACK_AB_MERGE_C R203, R52, R15, RZ ;  /* 0x0000000f34cb723e */ /* 0x000fe200048070ff */
[--C-:B------:R-:W-:Y:S02]  /*1ab60*/  IMAD.MOV.U32 R52, RZ, RZ, R25.reuse ;  /* 0x000000ffff347224 */ /* 0x100fe400078e0019 */
[----:B------:R-:W-:Y:S01]  /*1ab70*/  IMAD.MOV.U32 R85, RZ, RZ, R25 ;  /* 0x000000ffff557224 */ /* 0x000fe200078e0019 */
[----:B------:R-:W-:Y:S01]  /*1ab80*/  F2FP.SATFINITE.E4M3.F32.PACK_AB_MERGE_C R203, R42, R3, R203 ;  /* 0x000000032acb723e */ /* 0x000fe200048070cb */
[----:B------:R-:W-:Y:S01]  /*1ab90*/  IMAD.MOV.U32 R42, RZ, RZ, R25 ;  /* 0x000000ffff2a7224 */ /* 0x000fe200078e0019 */
[----:B------:R-:W-:Y:S01]  /*1aba0*/  MUFU.EX2 R56, R56 ;  /* 0x0000003800387308 */ /* 0x000fe20000000800 */
[----:B-1----:R-:W-:-:S01]  /*1abb0*/  FADD.FTZ R49, R5, R68 ;  /* 0x0000004405317221 */ /* 0x002fc20000010000 */
[----:B------:R-:W-:-:S02]  /*1abc0*/  IMAD.MOV.U32 R87, RZ, RZ, R25 ;  /* 0x000000ffff577224 */ /* 0x000fc400078e0019 */
[--C-:B------:R-:W-:Y:S02]  /*1abd0*/  IMAD.MOV.U32 R89, RZ, RZ, R25.reuse ;  /* 0x000000ffff597224 */ /* 0x100fe400078e0019 */
[----:B------:R-:W-:Y:S02]  /*1abe0*/  IMAD.MOV.U32 R91, RZ, RZ, R25 ;  /* 0x000000ffff5b7224 */ /* 0x000fe400078e0019 */
[----:B------:R-:W0:Y:S01]  /*1abf0*/  MUFU.EX2 R79, R79 ;  /* 0x0000004f004f7308 */ /* 0x000e220000000800 */
[----:B---3--:R-:W-:-:S01]  /*1ac00*/  FADD.FTZ R67, R44, R49 ;  /* 0x000000312c437221 */ /* 0x008fc20000010000 */
[----:B------:R-:W-:Y:S01]  /*1ac10*/  FFMA.FTZ R49, R2, R29, -R40 ;  /* 0x0000001d02317223 */ /* 0x000fe20000010828 */
[--C-:B------:R-:W-:Y:S02]  /*1ac20*/  IMAD.MOV.U32 R95, RZ, RZ, R25.reuse ;  /* 0x000000ffff5f7224 */ /* 0x100fe400078e0019 */
[--C-:B------:R-:W-:Y:S02]  /*1ac30*/  IMAD.MOV.U32 R99, RZ, RZ, R25.reuse ;  /* 0x000000ffff637224 */ /* 0x100fe400078e0019 */
[--C-:B------:R-:W-:Y:S01]  /*1ac40*/  IMAD.MOV.U32 R103, RZ, RZ, R25.reuse ;  /* 0x000000ffff677224 */ /* 0x100fe200078e0019 */
[----:B------:R-:W-:Y:S01]  /*1ac50*/  MUFU.EX2 R7, R7 ;  /* 0x0000000700077308 */ /* 0x000fe20000000800 */
[----:B------:R-:W-:-:S07]  /*1ac60*/  IMAD.MOV.U32 R107, RZ, RZ, R25 ;  /* 0x000000ffff6b7224 */ /* 0x000fce00078e0019 */
[----:B------:R1:W-:Y:S01]  /*1ac70*/  MUFU.EX2 R0, R64 ;  /* 0x0000004000007308 */ /* 0x0003e20000000800 */
[----:B0-----:R-:W-:-:S04]  /*1ac80*/  F2FP.SATFINITE.E4M3.F32.PACK_AB_MERGE_C R205, R79, R56, RZ ;  /* 0x000000384fcd723e */ /* 0x001fc800048070ff */
[----:B------:R-:W-:Y:S01]  /*1ac90*/  F2FP.SATFINITE.E4M3.F32.PACK_AB_MERGE_C R205, R44, R5, R205 ;  /* 0x000000052ccd723e */ /* 0x000fe200048070cd */
[----:B------:R-:W-:Y:S02]  /*1aca0*/  IMAD.MOV.U32 R44, RZ, RZ, R25 ;  /* 0x000000ffff2c7224 */ /* 0x000fe400078e0019 */
[----:B------:R-:W-:Y:S01]  /*1acb0*/  MUFU.EX2 R48, R48 ;  /* 0x0000003000307308 */ /* 0x000fe20000000800 */
[----:B-1----:R-:W-:-:S01]  /*1acc0*/  FFMA.FTZ R64, R2, R55, -R40 ;  /* 0x0000003702407223 */ /* 0x002fc20000010828 */
[----:B------:R-:W-:Y:S01]  /*1acd0*/  FADD.FTZ R55, R41, R70 ;  /* 0x0000004629377221 */ /* 0x000fe20000010000 */
[----:B------:R-:W-:-:S01]  /*1ace0*/  FADD.FTZ R70, R56, R67 ;  /* 0x0000004338467221 */ /* 0x000fc20000010000 */
[----:B------:R-:W-:Y:S01]  /*1acf0*/  FFMA.FTZ R40, R2, R43, -R40 ;  /* 0x0000002b02287223 */ /* 0x000fe20000010828 */
[----:B------:R-:W-:Y:S02]  /*1ad00*/  IMAD.MOV.U32 R56, RZ, RZ, R25 ;  /* 0x000000ffff387224 */ /* 0x000fe400078e0019 */
[----:B------:R-:W-:Y:S01]  /*1ad10*/  FADD.FTZ R68, R8, R55 ;  /* 0x0000003708447221 */ /* 0x000fe20000010000 */
[----:B------:R-:W-:-:S01]  /*1ad20*/  FADD.FTZ R70, R79, R70 ;  /* 0x000000464f467221 */ /* 0x000fc20000010000 */
[----:B------:R-:W-:Y:S01]  /*1ad30*/  MUFU.EX2 R58, R58 ;  /* 0x0000003a003a7308 */ /* 0x000fe20000000800 */
[----:B------:R-:W-:-:S02]  /*1ad40*/  IMAD.MOV.U32 R67, RZ, RZ, R25 ;  /* 0x000000ffff437224 */ /* 0x000fc400078e0019 */
[C---:B------:R-:W-:Y:S01]  /*1ad50*/  FADD.FTZ R55, R93.reuse, R68 ;  /* 0x000000445d377221 */ /* 0x040fe20000010000 */
[----:B------:R-:W-:Y:S01]  /*1ad60*/  F2FP.SATFINITE.E4M3.F32.PACK_AB_MERGE_C R93, R93, R8, RZ ;  /* 0x000000085d5d723e */ /* 0x000fe200048070ff */
[----:B------:R-:W-:Y:S02]  /*1ad70*/  IMAD.MOV.U32 R79, RZ, RZ, R25 ;  /* 0x000000ffff4f7224 */ /* 0x000fe400078e0019 */
[----:B------:R-:W-:-:S01]  /*1ad80*/  FADD.FTZ R68, R206, R55 ;  /* 0x00000037ce447221 */ /* 0x000fc20000010000 */
[----:B------:R-:W-:Y:S01]  /*1ad90*/  F2FP.SATFINITE.E4M3.F32.PACK_AB_MERGE_C R204, R41, R204, R93 ;  /* 0x000000cc29cc723e */ /* 0x000fe2000480705d */
[----:B------:R-:W0:Y:S01]  /*1ada0*/  MUFU.EX2 R81, R81 ;  /* 0x0000005100517308 */ /* 0x000e220000000800 */
[--C-:B------:R-:W-:Y:S02]  /*1adb0*/  IMAD.MOV.U32 R41, RZ, RZ, R25.reuse ;  /* 0x000000ffff297224 */ /* 0x100fe400078e0019 */
[----:B------:R-:W-:Y:S01]  /*1adc0*/  FADD.FTZ R55, R77, R68 ;  /* 0x000000444d377221 */ /* 0x000fe20000010000 */
[----:B------:R-:W-:-:S03]  /*1add0*/  IMAD.MOV.U32 R93, RZ, RZ, R25 ;  /* 0x000000ffff5d7224 */ /* 0x000fc600078e0019 */
[----:B------:R-:W-:Y:S01]  /*1ade0*/  FADD.FTZ R68, R12, R55 ;  /* 0x000000370c447221 */ /* 0x000fe20000010000 */
[----:B------:R-:W-:Y:S01]  /*1adf0*/  IMAD.MOV.U32 R55, RZ, RZ, R25 ;  /* 0x000000ffff377224 */ /* 0x000fe200078e0019 */
[----:B--2---:R-:W-:Y:S02]  /*1ae00*/  MUFU.EX2 R45, R66 ;  /* 0x00000042002d7308 */ /* 0x004fe40000000800 */
[----:B------:R-:W-:-:S01]  /*1ae10*/  FADD.FTZ R43, R101, R68 ;  /* 0x00000044652b7221 */ /* 0x000fc20000010000 */
[----:B------:R-:W-:Y:S02]  /*1ae20*/  F2FP.SATFINITE.E4M3.F32.PACK_AB_MERGE_C R101, R101, R12, RZ ;  /* 0x0000000c6565723e */ /* 0x000fe400048070ff */
[----:B------:R-:W-:Y:S02]  /*1ae30*/  MOV R68, R25 ;  /* 0x0000001900447202 */ /* 0x000fe40000000f00 */
[----:B------:R-:W-:Y:S01]  /*1ae40*/  F2FP.SATFINITE.E4M3.F32.PACK_AB_MERGE_C R206, R77, R206, R101 ;  /* 0x000000ce4dce723e */ /* 0x000fe20004807065 */
[----:B------:R-:W1:Y:S01]  /*1ae50*/  MUFU.EX2 R13, R13 ;  /* 0x0000000d000d7308 */ /* 0x000e620000000800 */
[----:B0-----:R-:W-:Y:S01]  /*1ae60*/  F2FP.SATFINITE.E4M3.F32.PACK_AB_MERGE_C R207, R81, R58, RZ ;  /* 0x0000003a51cf723e */ /* 0x001fe200048070ff */
[----:B------:R-:W-:-:S02]  /*1ae70*/  IMAD.MOV.U32 R77, RZ, RZ, R25 ;  /* 0x000000ffff4d7224 */ /* 0x000fc400078e0019 */
[----:B------:R-:W-:Y:S01]  /*1ae80*/  IMAD.MOV.U32 R101, RZ, RZ, R25 ;  /* 0x000000ffff657224 */ /* 0x000fe200078e0019 */
[----:B------:R-:W-:-:S03]  /*1ae90*/  F2FP.SATFINITE.E4M3.F32.PACK_AB_MERGE_C R207, R48, R7, R207 ;  /* 0x0000000730cf723e */ /* 0x000fc600048070cf */
[----:B------:R0:W-:Y:S08]  /*1aea0*/  MUFU.EX2 R66, R51 ;  /* 0x0000003300427308 */ /* 0x0001f00000000800 */
[----:B------:R-:W2:Y:S01]  /*1aeb0*/  MUFU.EX2 R50, R50 ;  /* 0x0000003200327308 */ /* 0x000ea20000000800 */
[----:B0-----:R-:W-:-:S04]  /*1aec0*/  FADD.FTZ R51, R7, R70 ;  /* 0x0000004607337221 */ /* 0x001fc80000010000 */
[----:B------:R-:W-:Y:S01]  /*1aed0*/  FADD.FTZ R51, R48, R51 ;  /* 0x0000003330337221 */ /* 0x000fe20000010000 */
[----:B------:R-:W-:Y:S02]  /*1aee0*/  MOV R48, R25 ;  /* 0x0000001900307202 */ /* 0x000fe40000000f00 */
[----:B------:R-:W0:Y:S01]  /*1aef0*/  MUFU.EX2 R60, R60 ;  /* 0x0000003c003c7308 */ /* 0x000e220000000800 */
[----:B------:R-:W-:-:S01]  /*1af00*/  FADD.FTZ R70, R58, R51 ;  /* 0x000000333a467221 */ /* 0x000fc20000010000 */
[----:B------:R-:W-:Y:S01]  /*1af10*/  F2FP.SATFINITE.E4M3.F32.PACK_AB_MERGE_C R51, R21, R4, RZ ;  /* 0x000000041533723e */ /* 0x000fe200048070ff */
[----:B------:R-:W-:-:S01]  /*1af20*/  FADD.FTZ R4, R208, R43 ;  /* 0x0000002bd0047221 */ /* 0x000fc20000010000 */
[----:B------:R-:W-:Y:S01]  /*1af30*/  MOV R58, R25 ;  /* 0x00000019003a7202 */ /* 0x000fe20000000f00 */
[----:B------:R-:W-:-:S01]  /*1af40*/  FADD.FTZ R70, R81, R70 ;  /* 0x0000004651467221 */ /* 0x000fc20000010000 */
[----:B------:R-:W-:Y:S01]  /*1af50*/  F2FP.SATFINITE.E4M3.F32.PACK_AB_MERGE_C R200, R37, R200, R51 ;  /* 0x000000c825c8723e */ /* 0x000fe20004807033 */
[----:B------:R-:W-:-:S01]  /*1af60*/  FADD.FTZ R43, R97, R4 ;  /* 0x00000004612b7221 */ /* 0x000fc20000010000 */
[----:B------:R-:W3:Y:S01]  /*1af70*/  MUFU.EX2 R63, R63 ;  /* 0x0000003f003f7308 */ /* 0x000ee20000000800 */
[----:B-1----:R-:W-:-:S01]  /*1af80*/  FADD.FTZ R21, R13, R70 ;  /* 0x000000460d157221 */ /* 0x002fc20000010000 */
[----:B------:R-:W-:-:S02]  /*1af90*/  IMAD.MOV.U32 R37, RZ, RZ, R25 ;  /* 0x000000ffff257224 */ /* 0x000fc400078e0019 */
[----:B------:R-:W-:-:S01]  /*1afa0*/  FADD.FTZ R4, R20, R43 ;  /* 0x0000002b14047221 */ /* 0x000fc20000010000 */
[----:B------:R-:W-:Y:S02]  /*1afb0*/  IMAD.MOV.U32 R43, RZ, RZ, R25 ;  /* 0x000000ffff2b7224 */ /* 0x000fe400078e0019 */
[----:B--2---:R-:W-:-:S01]  /*1afc0*/  FADD.FTZ R21, R50, R21 ;  /* 0x0000001532157221 */ /* 0x004fc20000010000 */
[----:B------:R-:W-:Y:S01]  /*1afd0*/  IMAD.MOV.U32 R51, RZ, RZ, R25 ;  /* 0x000000ffff337224 */ /* 0x000fe200078e0019 */
[----:B------:R-:W1:Y:S02]  /*1afe0*/  MUFU.EX2 R54, R54 ;  /* 0x0000003600367308 */ /* 0x000e640000000800 */
[----:B0-----:R-:W-:-:S01]  /*1aff0*/  FADD.FTZ R8, R60, R21 ;  /* 0x000000153c087221 */ /* 0x001fc20000010000 */
[C---:B------:R-:W-:Y:S01]  /*1b000*/  F2FP.SATFINITE.E4M3.F32.PACK_AB_MERGE_C R21, R109.reuse, R20, RZ ;  /* 0x000000146d15723e */ /* 0x040fe200048070ff */
[----:B------:R-:W-:-:S01]  /*1b010*/  FADD.FTZ R109, R109, R4 ;  /* 0x000000046d6d7221 */ /* 0x000fc20000010000 */
[----:B------:R-:W-:-:S02]  /*1b020*/  IMAD.MOV.U32 R70, RZ, RZ, R25 ;  /* 0x000000ffff467224 */ /* 0x000fc400078e0019 */
[----:B------:R-:W-:Y:S01]  /*1b030*/  F2FP.SATFINITE.E4M3.F32.PACK_AB_MERGE_C R208, R97, R208, R21 ;  /* 0x000000d061d0723e */ /* 0x000fe20004807015 */
[----:B------:R-:W-:Y:S01]  /*1b040*/  IMAD.MOV.U32 R81, RZ, RZ, R25 ;  /* 0x000000ffff517224 */ /* 0x000fe200078e0019 */
[----:B------:R-:W0:Y:S01]  /*1b050*/  MUFU.EX2 R61, R61 ;  /* 0x0000003d003d7308 */ /* 0x000e220000000800 */
[----:B---3--:R-:W-:-:S01]  /*1b060*/  FADD.FTZ R9, R63, R8 ;  /* 0x000000083f097221 */ /* 0x008fc20000010000 */
[----:B------:R-:W-:Y:S01]  /*1b070*/  FADD.FTZ R8, R210, R109 ;  /* 0x0000006dd2087221 */ /* 0x000fe20000010000 */
[----:B------:R-:W-:Y:S01]  /*1b080*/  F2FP.SATFINITE.E4M3.F32.PACK_AB_MERGE_C R209, R63, R60, RZ ;  /* 0x0000003c3fd1723e */ /* 0x000fe200048070ff */
[--C-:B------:R-:W-:Y:S02]  /*1b090*/  IMAD.MOV.U32 R60, RZ, RZ, R25.reuse ;  /* 0x000000ffff3c7224 */ /* 0x100fe400078e0019 */
[----:B------:R-:W-:Y:S01]  /*1b0a0*/  IMAD.MOV.U32 R63, RZ, RZ, R25 ;  /* 0x000000ffff3f7224 */ /* 0x000fe200078e0019 */
[----:B------:R-:W-:Y:S01]  /*1b0b0*/  F2FP.SATFINITE.E4M3.F32.PACK_AB_MERGE_C R209, R50, R13, R209 ;  /* 0x0000000d32d1723e */ /* 0x000fe200048070d1 */
[----:B------:R-:W2:Y:S01]  /*1b0c0*/  MUFU.EX2 R62, R62 ;  /* 0x0000003e003e7308 */ /* 0x000ea20000000800 */
[----:B-1----:R-:W-:-:S01]  /*1b0d0*/  FADD.FTZ R12, R54, R9 ;  /* 0x00000009360c7221 */ /* 0x002fc20000010000 */
[----:B------:R-:W-:Y:S01]  /*1b0e0*/  FADD.FTZ R9, R105, R8 ;  /* 0x0000000869097221 */ /* 0x000fe20000010000 */
[----:B------:R-:W-:-:S02]  /*1b0f0*/  IMAD.MOV.U32 R50, RZ, RZ, R25 ;  /* 0x000000ffff327224 */ /* 0x000fc400078e0019 */
[----:B------:R-:W-:Y:S02]  /*1b100*/  IMAD.MOV.U32 R97, RZ, RZ, R25 ;  /* 0x000000ffff617224 */ /* 0x000fe400078e0019 */
[----:B------:R-:W-:-:S01]  /*1b110*/  FADD.FTZ R8, R28, R9 ;  /* 0x000000091c087221 */ /* 0x000fc20000010000 */
[----:B------:R-:W-:Y:S01]  /*1b120*/  IMAD.MOV.U32 R109, RZ, RZ, R25 ;  /* 0x000000ffff6d7224 */ /* 0x000fe200078e0019 */
[----:B------:R-:W1:Y:S01]  /*1b130*/  MUFU.EX2 R111, R111 ;  /* 0x0000006f006f7308 */ /* 0x000e620000000800 */
[----:B0-----:R-:W-:-:S07]  /*1b140*/  FADD.FTZ R15, R61, R12 ;  /* 0x0000000c3d0f7221 */ /* 0x001fce0000010000 */
[----:B------:R-:W0:Y:S01]  /*1b150*/  MUFU.EX2 R65, R65 ;  /* 0x0000004100417308 */ /* 0x000e220000000800 */
[----:B--2---:R-:W-:-:S07]  /*1b160*/  FADD.FTZ R12, R62, R15 ;  /* 0x0000000f3e0c7221 */ /* 0x004fce0000010000 */
[----:B------:R-:W2:Y:S01]  /*1b170*/  MUFU.EX2 R212, R212 ;  /* 0x000000d400d47308 */ /* 0x000ea20000000800 */
[C---:B-1----:R-:W-:Y:S01]  /*1b180*/  F2FP.SATFINITE.E4M3.F32.PACK_AB_MERGE_C R28, R111.reuse, R28, RZ ;  /* 0x0000001c6f1c723e */ /* 0x042fe200048070ff */
[----:B------:R-:W-:-:S03]  /*1b190*/  FADD.FTZ R111, R111, R8 ;  /* 0x000000086f6f7221 */ /* 0x000fc60000010000 */
[----:B------:R-:W-:Y:S01]  /*1b1a0*/  F2FP.SATFINITE.E4M3.F32.PACK_AB_MERGE_C R210, R105, R210, R28 ;  /* 0x000000d269d2723e */ /* 0x000fe2000480701c */
[--C-:B------:R-:W-:Y:S01]  /*1b1b0*/  IMAD.MOV.U32 R105, RZ, RZ, R25.reuse ;  /* 0x000000ffff697224 */ /* 0x100fe200078e0019 */
[----:B------:R-:W-:Y:S01]  /*1b1c0*/  MOV R28, R25 ;  /* 0x00000019001c7202 */ /* 0x000fe20000000f00 */
[----:B------:R-:W1:Y:S01]  /*1b1d0*/  MUFU.EX2 R39, R39 ;  /* 0x0000002700277308 */ /* 0x000e620000000800 */
[C---:B0-----:R-:W-:Y:S01]  /*1b1e0*/  F2FP.SATFINITE.E4M3.F32.PACK_AB_MERGE_C R211, R65.reuse, R62, RZ ;  /* 0x0000003e41d3723e */ /* 0x041fe200048070ff */
[----:B------:R-:W-:Y:S01]  /*1b1f0*/  FADD.FTZ R65, R65, R12 ;  /* 0x0000000c41417221 */ /* 0x000fe20000010000 */
[----:B------:R-:W-:Y:S02]  /*1b200*/  IMAD.MOV.U32 R62, RZ, RZ, R25 ;  /* 0x000000ffff3e7224 */ /* 0x000fe400078e0019 */
[----:B------:R-:W-:Y:S01]  /*1b210*/  F2FP.SATFINITE.E4M3.F32.PACK_AB_MERGE_C R211, R61, R54, R211 ;  /* 0x000000363dd3723e */ /* 0x000fe200048070d3 */
[----:B------:R-:W-:-:S01]  /*1b220*/  FADD.FTZ R12, R0, R65 ;  /* 0x00000041000c7221 */ /* 0x000fc20000010000 */
[----:B------:R-:W-:Y:S01]  /*1b230*/  IMAD.MOV.U32 R54, RZ, RZ, R25 ;  /* 0x000000ffff367224 */ /* 0x000fe200078e0019 */
[----:B------:R-:W0:Y:S01]  /*1b240*/  MUFU.EX2 R30, R141 ;  /* 0x0000008d001e7308 */ /* 0x000e220000000800 */
[----:B--2---:R-:W-:-:S01]  /*1b250*/  FADD.FTZ R8, R212, R111 ;  /* 0x0000006fd4087221 */ /* 0x004fc20000010000 */
[----:B------:R-:W-:Y:S01]  /*1b260*/  FADD.FTZ R12, R45, R12 ;  /* 0x0000000c2d0c7221 */ /* 0x000fe20000010000 */
[----:B------:R-:W-:-:S02]  /*1b270*/  IMAD.MOV.U32 R61, RZ, RZ, R25 ;  /* 0x000000ffff3d7224 */ /* 0x000fc400078e0019 */
[--C-:B------:R-:W-:Y:S02]  /*1b280*/  IMAD.MOV.U32 R65, RZ, RZ, R25.reuse ;  /* 0x000000ffff417224 */ /* 0x100fe400078e0019 */
[----:B------:R-:W-:Y:S01]  /*1b290*/  IMAD.MOV.U32 R111, RZ, RZ, R25 ;  /* 0x000000ffff6f7224 */ /* 0x000fe200078e0019 */
[----:B------:R-:W2:Y:S01]  /*1b2a0*/  MUFU.EX2 R47, R47 ;  /* 0x0000002f002f7308 */ /* 0x000ea20000000800 */
[----:B-1----:R-:W-:-:S07]  /*1b2b0*/  FADD.FTZ R9, R39, R8 ;  /* 0x0000000827097221 */ /* 0x002fce0000010000 */
[----:B------:R-:W1:Y:S01]  /*1b2c0*/  MUFU.EX2 R29, R53 ;  /* 0x00000035001d7308 */ /* 0x000e620000000800 */
[----:B0-----:R-:W-:-:S07]  /*1b2d0*/  FADD.FTZ R20, R30, R9 ;  /* 0x000000091e147221 */ /* 0x001fce0000010000 */
[----:B------:R-:W0:Y:S01]  /*1b2e0*/  MUFU.EX2 R119, R119 ;  /* 0x0000007700777308 */ /* 0x000e220000000800 */
[----:B--2---:R-:W-:-:S01]  /*1b2f0*/  FADD.FTZ R9, R47, R12 ;  /* 0x0000000c2f097221 */ /* 0x004fc20000010000 */
[C---:B------:R-:W-:Y:S01]  /*1b300*/  F2FP.SATFINITE.E4M3.F32.PACK_AB_MERGE_C R213, R66.reuse, R47, RZ ;  /* 0x0000002f42d5723e */ /* 0x040fe200048070ff */
[----:B------:R-:W-:Y:S02]  /*1b310*/  IMAD.MOV.U32 R47, RZ, RZ, R25 ;  /* 0x000000ffff2f7224 */ /* 0x000fe400078e0019 */
[----:B------:R-:W-:Y:S01]  /*1b320*/  FADD.FTZ R66, R66, R9 ;  /* 0x0000000942427221 */ /* 0x000fe20000010000 */
[----:B------:R-:W-:Y:S01]  /*1b330*/  F2FP.SATFINITE.E4M3.F32.PACK_AB_MERGE_C R213, R45, R0, R213 ;  /* 0x000000002dd5723e */ /* 0x000fe200048070d5 */
[----:B------:R-:W-:Y:S01]  /*1b340*/  IMAD.MOV.U32 R45, RZ, RZ, R25 ;  /* 0x000000ffff2d7224 */ /* 0x000fe200078e0019 */
[----:B------:R-:W2:Y:S01]  /*1b350*/  MUFU.EX2 R64, R64 ;  /* 0x0000004000407308 */ /* 0x000ea20000000800 */
[----:B-1----:R-:W-:-:S01]  /*1b360*/  FADD.FTZ R9, R29, R66 ;  /* 0x000000421d097221 */ /* 0x002fc20000010000 */
[----:B------:R-:W-:-:S02]  /*1b370*/  IMAD.MOV.U32 R53, RZ, RZ, R25 ;  /* 0x000000ffff357224 */ /* 0x000fc400078e0019 */
[----:B------:R-:W-:-:S04]  /*1b380*/  IMAD.MOV.U32 R66, RZ, RZ, R25 ;  /* 0x000000ffff427224 */ /* 0x000fc800078e0019 */
[----:B------:R-:W1:Y:S01]  /*1b390*/  MUFU.EX2 R57, R57 ;  /* 0x0000003900397308 */ /* 0x000e620000000800 */
[C---:B0-----:R-:W-:Y:S01]  /*1b3a0*/  F2FP.SATFINITE.E4M3.F32.PACK_AB_MERGE_C R30, R119.reuse, R30, RZ ;  /* 0x0000001e771e723e */ /* 0x041fe200048070ff */
[----:B------:R-:W-:-:S03]  /*1b3b0*/  FADD.FTZ R119, R119, R20 ;  /* 0x0000001477777221 */ /* 0x000fc60000010000 */
[----:B------:R-:W-:Y:S01]  /*1b3c0*/  F2FP.SATFINITE.E4M3.F32.PACK_AB_MERGE_C R212, R39, R212, R30 ;  /* 0x000000d427d4723e */ /* 0x000fe2000480701e */
[----:B------:R-:W-:Y:S02]  /*1b3d0*/  IMAD.MOV.U32 R30, RZ, RZ, R25 ;  /* 0x000000ffff1e7224 */ /* 0x000fe400078e0019 */
[----:B------:R0:W3:Y:S01]  /*1b3e0*/  MUFU.EX2 R6, R59 ;  /* 0x0000003b00067308 */ /* 0x0000e20000000800 */
[----:B--2---:R-:W-:-:S01]  /*1b3f0*/  FADD.FTZ R20, R64, R9 ;  /* 0x0000000940147221 */ /* 0x004fc20000010000 */
[----:B------:R-:W-:-:S06]  /*1b400*/  IMAD.MOV.U32 R39, RZ, RZ, R25 ;  /* 0x000000ffff277224 */ /* 0x000fcc00078e0019 */
[----:B------:R-:W2:Y:S01]  /*1b410*/  MUFU.EX2 R214, R214 ;  /* 0x000000d600d67308 */ /* 0x000ea20000000800 */
[----:B-1----:R-:W-:-:S01]  /*1b420*/  FADD.FTZ R9, R57, R20 ;  /* 0x0000001439097221 */ /* 0x002fc20000010000 */
[----:B0-----:R-:W-:-:S06]  /*1b430*/  IMAD.MOV.U32 R59, RZ, RZ, R25 ;  /* 0x000000ffff3b7224 */ /* 0x001fcc00078e0019 */
[----:B------:R0:W1:Y:S01]  /*1b440*/  MUFU.EX2 R4, R49 ;  /* 0x0000003100047308 */ /* 0x0000620000000800 */
[----:B---3--:R-:W-:-:S01]  /*1b450*/  FADD.FTZ R9, R6, R9 ;  /* 0x0000000906097221 */ /* 0x008fc20000010000 */
[----:B------:R-:W-:Y:S01]  /*1b460*/  F2FP.SATFINITE.E4M3.F32.PACK_AB_MERGE_C R215, R6, R57, RZ ;  /* 0x0000003906d7723e */ /* 0x000fe200048070ff */
[----:B------:R-:W-:-:S03]  /*1b470*/  IMAD.MOV.U32 R57, RZ, RZ, R25 ;  /* 0x000000ffff397224 */ /* 0x000fc600078e0019 */
[----:B------:R-:W-:Y:S01]  /*1b480*/  F2FP.SATFINITE.E4M3.F32.PACK_AB_MERGE_C R215, R64, R29, R215 ;  /* 0x0000001d40d7723e */ /* 0x000fe200048070d7 */
[----:B------:R-:W-:Y:S01]  /*1b490*/  IMAD.MOV.U32 R29, RZ, RZ, R25 ;  /* 0x000000ffff1d7224 */ /* 0x000fe200078e0019 */
[----:B------:R-:W3:Y:S01]  /*1b4a0*/  MUFU.EX2 R121, R121 ;  /* 0x0000007900797308 */ /* 0x000ee20000000800 */
[----:B--2---:R-:W-:-:S01]  /*1b4b0*/  FADD.FTZ R12, R214, R119 ;  /* 0x00000077d60c7221 */ /* 0x004fc20000010000 */
[--C-:B0-----:R-:W-:Y:S02]  /*1b4c0*/  IMAD.MOV.U32 R49, RZ, RZ, R25.reuse ;  /* 0x000000ffff317224 */ /* 0x101fe400078e0019 */
[--C-:B------:R-:W-:Y:S02]  /*1b4d0*/  IMAD.MOV.U32 R64, RZ, RZ, R25.reuse ;  /* 0x000000ffff407224 */ /* 0x100fe400078e0019 */
[----:B------:R-:W-:Y:S02]  /*1b4e0*/  IMAD.MOV.U32 R119, RZ, RZ, R25 ;  /* 0x000000ffff777224 */ /* 0x000fe400078e0019 */
[----:B------:R-:W0:Y:S01]  /*1b4f0*/  MUFU.EX2 R31, R31 ;  /* 0x0000001f001f7308 */ /* 0x000e220000000800 */
[----:B-1----:R-:W-:-:S07]  /*1b500*/  FADD.FTZ R20, R4, R9 ;  /* 0x0000000904147221 */ /* 0x002fce0000010000 */
[----:B------:R-:W-:Y:S01]  /*1b510*/  MUFU.EX2 R34, R34 ;  /* 0x0000002200227308 */ /* 0x000fe20000000800 */
[----:B---3--:R-:W-:-:S07]  /*1b520*/  FADD.FTZ R15, R121, R12 ;  /* 0x0000000c790f7221 */ /* 0x008fce0000010000 */
[----:B------:R-:W1:Y:S01]  /*1b530*/  MUFU.EX2 R123, R123 ;  /* 0x0000007b007b7308 */ /* 0x000e620000000800 */
[----:B0-----:R-:W-:-:S07]  /*1b540*/  FADD.FTZ R20, R31, R20 ;  /* 0x000000141f147221 */ /* 0x001fce0000010000 */
[----:B------:R-:W0:Y:S08]  /*1b550*/  MUFU.EX2 R33, R33 ;  /* 0x0000002100217308 */ /* 0x000e300000000800 */
[----:B------:R2:W3:Y:S01]  /*1b560*/  MUFU.EX2 R8, R35 ;  /* 0x0000002300087308 */ /* 0x0004e20000000800 */
[----:B-1----:R-:W-:Y:S01]  /*1b570*/  F2FP.SATFINITE.E4M3.F32.PACK_AB_MERGE_C R21, R123, R34, RZ ;  /* 0x000000227b15723e */ /* 0x002fe200048070ff */
[----:B------:R-:W-:-:S03]  /*1b580*/  FADD.FTZ R34, R34, R15 ;  /* 0x0000000f22227221 */ /* 0x000fc60000010000 */
[----:B------:R-:W-:Y:S01]  /*1b590*/  F2FP.SATFINITE.E4M3.F32.PACK_AB_MERGE_C R214, R121, R214, R21 ;  /* 0x000000d679d6723e */ /* 0x000fe20004807015 */
[----:B------:R-:W-:-:S01]  /*1b5a0*/  FADD.FTZ R123, R123, R34 ;  /* 0x000000227b7b7221 */ /* 0x000fc20000010000 */
[----:B------:R-:W-:Y:S01]  /*1b5b0*/  IMAD.MOV.U32 R34, RZ, RZ, R25 ;  /* 0x000000ffff227224 */ /* 0x000fe200078e0019 */
[----:B------:R-:W1:Y:S01]  /*1b5c0*/  MUFU.EX2 R113, R113 ;  /* 0x0000007100717308 */ /* 0x000e620000000800 */
[----:B0-----:R-:W-:-:S01]  /*1b5d0*/  FADD.FTZ R3, R33, R20 ;  /* 0x0000001421037221 */ /* 0x001fc20000010000 */
[----:B--2---:R-:W-:-:S06]  /*1b5e0*/  IMAD.MOV.U32 R35, RZ, RZ, R25 ;  /* 0x000000ffff237224 */ /* 0x004fcc00078e0019 */
[----:B------:R-:W0:Y:S01]  /*1b5f0*/  MUFU.EX2 R38, R38 ;  /* 0x0000002600267308 */ /* 0x000e220000000800 */
[C---:B---3--:R-:W-:Y:S01]  /*1b600*/  F2FP.SATFINITE.E4M3.F32.PACK_AB_MERGE_C R33, R8.reuse, R33, RZ ;  /* 0x000000210821723e */ /* 0x048fe200048070ff */
[----:B------:R-:W-:-:S03]  /*1b610*/  FADD.FTZ R8, R8, R3 ;  /* 0x0000000308087221 */ /* 0x000fc60000010000 */
[----:B------:R-:W-:Y:S01]  /*1b620*/  F2FP.SATFINITE.E4M3.F32.PACK_AB_MERGE_C R217, R31, R4, R33 ;  /* 0x000000041fd9723e */ /* 0x000fe20004807021 */
[----:B------:R-:W-:Y:S02]  /*1b630*/  IMAD.MOV.U32 R31, RZ, RZ, R25 ;  /* 0x000000ffff1f7224 */ /* 0x000fe400078e0019 */
[----:B------:R2:W3:Y:S01]  /*1b640*/  MUFU.EX2 R12, R115 ;  /* 0x00000073000c7308 */ /* 0x0004e20000000800 */
[----:B-1----:R-:W-:-:S01]  /*1b650*/  FADD.FTZ R3, R113, R8 ;  /* 0x0000000871037221 */ /* 0x002fc20000010000 */
[----:B------:R-:W-:-:S06]  /*1b660*/  IMAD.MOV.U32 R33, RZ, RZ, R25 ;  /* 0x000000ffff217224 */ /* 0x000fcc00078e0019 */
[----:B------:R-:W1:Y:S01]  /*1b670*/  MUFU.EX2 R125, R125 ;  /* 0x0000007d007d7308 */ /* 0x000e620000000800 */
[----:B0-----:R-:W-:-:S01]  /*1b680*/  FADD.FTZ R6, R38, R123 ;  /* 0x0000007b26067221 */ /* 0x001fc20000010000 */
[----:B--2---:R-:W-:-:S06]  /*1b690*/  IMAD.MOV.U32 R115, RZ, RZ, R25 ;  /* 0x000000ffff737224 */ /* 0x004fcc00078e0019 */
[----:B------:R-:W-:Y:S01]  /*1b6a0*/  MUFU.EX2 R117, R117 ;  /* 0x0000007500757308 */ /* 0x000fe20000000800 */
[----:B---3--:R-:W-:-:S07]  /*1b6b0*/  FADD.FTZ R0, R12, R3 ;  /* 0x000000030c007221 */ /* 0x008fce0000010000 */
[----:B------:R-:W0:Y:S01]  /*1b6c0*/  MUFU.EX2 R40, R40 ;  /* 0x0000002800287308 */ /* 0x000e220000000800 */
[----:B-1----:R-:W-:-:S07]  /*1b6d0*/  FADD.FTZ R6, R125, R6 ;  /* 0x000000067d067221 */ /* 0x002fce0000010000 */
[----:B------:R-:W-:Y:S08]  /*1b6e0*/  MUFU.EX2 R127, R127 ;  /* 0x0000007f007f7308 */ /* 0x000ff00000000800 */
[----:B------:R-:W1:Y:S01]  /*1b6f0*/  MUFU.EX2 R32, R32 ;  /* 0x0000002000207308 */ /* 0x000e620000000800 */
[----:B0-----:R-:W-:Y:S01]  /*1b700*/  F2FP.SATFINITE.E4M3.F32.PACK_AB_MERGE_C R3, R40, R117, RZ ;  /* 0x000000752803723e */ /* 0x001fe200048070ff */
[----:B------:R-:W-:-:S03]  /*1b710*/  FADD.FTZ R117, R117, R0 ;  /* 0x0000000075757221 */ /* 0x000fc60000010000 */
[----:B------:R-:W-:Y:S01]  /*1b720*/  F2FP.SATFINITE.E4M3.F32.PACK_AB_MERGE_C R219, R12, R113, R3 ;  /* 0x000000710cdb723e */ /* 0x000fe20004807003 */
[----:B------:R-:W-:Y:S02]  /*1b730*/  VIADD R3, R148, 0xfffffffe ;  /* 0xfffffffe94037836 */ /* 0x000fe40000000000 */
[----:B------:R-:W-:Y:S01]  /*1b740*/  FADD.FTZ R0, R40, R117 ;  /* 0x0000007528007221 */ /* 0x000fe20000010000 */
[----:B------:R-:W-:Y:S01]  /*1b750*/  MUFU.EX2 R24, R24 ;  /* 0x0000001800187308 */ /* 0x000fe20000000800 */
[--C-:B------:R-:W-:Y:S01]  /*1b760*/  IMAD.MOV.U32 R40, RZ, RZ, R25.reuse ;  /* 0x000000ffff287224 */ /* 0x100fe200078e0019 */
[----:B------:R-:W-:Y:S01]  /*1b770*/  ISETP.GE.AND P1, PT, R3, R233, PT ;  /* 0x000000e90300720c */ /* 0x000fe20003f26270 */
[--C-:B------:R-:W-:Y:S02]  /*1b780*/  IMAD.MOV.U32 R113, RZ, RZ, R25.reuse ;  /* 0x000000ffff717224 */ /* 0x100fe400078e0019 */
[----:B------:R-:W-:-:S03]  /*1b790*/  IMAD.MOV.U32 R117, RZ, RZ, R25 ;  /* 0x000000ffff757224 */ /* 0x000fc600078e0019 */
[----:B------:R-:W0:Y:S01]  /*1b7a0*/  MUFU.EX2 R131, R131 ;  /* 0x0000008300837308 */ /* 0x000e220000000800 */
[----:B-1----:R-:W-:Y:S01]  /*1b7b0*/  F2FP.SATFINITE.E4M3.F32.PACK_AB_MERGE_C R216, R32, R127, RZ ;  /* 0x0000007f20d8723e */ /* 0x002fe200048070ff */
[----:B------:R-:W-:-:S03]  /*1b7c0*/  FADD.FTZ R127, R127, R6 ;  /* 0x000000067f7f7221 */ /* 0x000fc60000010000 */
[----:B------:R-:W-:Y:S01]  /*1b7d0*/  F2FP.SATFINITE.E4M3.F32.PACK_AB_MERGE_C R216, R125, R38, R216 ;  /* 0x000000267dd8723e */ /* 0x000fe200048070d8 */
[----:B------:R-:W-:-:S01]  /*1b7e0*/  FADD.FTZ R127, R32, R127 ;  /* 0x0000007f207f7221 */ /* 0x000fc20000010000 */
[----:B------:R-:W-:Y:S01]  /*1b7f0*/  IMAD.MOV.U32 R32, RZ, RZ, R25 ;  /* 0x000000ffff207224 */ /* 0x000fe200078e0019 */
[----:B------:R-:W1:Y:S01]  /*1b800*/  MUFU.EX2 R26, R26 ;  /* 0x0000001a001a7308 */ /* 0x000e620000000800 */
[----:B------:R-:W-:-:S07]  /*1b810*/  MOV R38, R25 ;  /* 0x0000001900267202 */ /* 0x000fce0000000f00 */
[----:B------:R-:W2:Y:S01]  /*1b820*/  MUFU.EX2 R129, R129 ;  /* 0x0000008100817308 */ /* 0x000ea20000000800 */
[----:B0-----:R-:W-:Y:S01]  /*1b830*/  F2FP.SATFINITE.E4M3.F32.PACK_AB_MERGE_C R5, R131, R24, RZ ;  /* 0x000000188305723e */ /* 0x001fe200048070ff */
[----:B-1----:R-:W-:-:S03]  /*1b840*/  FADD.FTZ R6, R26, R127 ;  /* 0x0000007f1a067221 */ /* 0x002fc60000010000 */
[C---:B--2---:R-:W-:Y:S01]  /*1b850*/  F2FP.SATFINITE.E4M3.F32.PACK_AB_MERGE_C R218, R129.reuse, R26, R5 ;  /* 0x0000001a81da723e */ /* 0x044fe20004807005 */
[----:B------:R-:W-:-:S01]  /*1b860*/  FADD.FTZ R129, R129, R6 ;  /* 0x0000000681817221 */ /* 0x000fc20000010000 */
[----:B------:R-:W-:-:S03]  /*1b870*/  IMAD.MOV.U32 R26, RZ, RZ, R25 ;  /* 0x000000ffff1a7224 */ /* 0x000fc600078e0019 */
[----:B------:R-:W-:-:S04]  /*1b880*/  FADD.FTZ R24, R24, R129 ;  /* 0x0000008118187221 */ /* 0x000fc80000010000 */
[----:B------:R-:W-:Y:S01]  /*1b890*/  FADD.FTZ R9, R131, R24 ;  /* 0x0000001883097221 */ /* 0x000fe20000010000 */
        /* <DEDUP_REMOVED lines=53> */
[----:B------:R-:W-:-:S07]  /*1bbf0*/  CS2R R24, SRZ ;  /* 0x0000000000187805 */ /* 0x000fce000001ff00 */
.L_x_3627:
        /* <DEDUP_REMOVED lines=8> */
.L_x_3618:
[----:B------:R-:W-:-:S05]  /*1bc80*/  VIADD R8, R7, 0x1 ;  /* 0x0000000107087836 */ /* 0x000fca0000000000 */
[----:B------:R-:W-:-:S04]  /*1bc90*/  ISETP.NE.AND P2, PT, R8, 0x2, PT ;  /* 0x000000020800780c */ /* 0x000fc80003f45270 */
[----:B------:R-:W-:Y:S02]  /*1bca0*/  SEL R11, R8, RZ, P2 ;  /* 0x000000ff080b7207 */ /* 0x000fe40001000000 */
[----:B------:R-:W-:-:S03]  /*1bcb0*/  SHF.L.U32 R8, R230, 0x1f, RZ ;  /* 0x0000001fe6087819 */ /* 0x000fc600000006ff */
[----:B------:R-:W-:-:S04]  /*1bcc0*/  IMAD R11, R11, 0x8, R16 ;  /* 0x000000080b0b7824 */ /* 0x000fc800078e0210 */
[----:B------:R0:W1:Y:S01]  /*1bcd0*/  SYNCS.PHASECHK.TRANS64.TRYWAIT P2, [R11+URZ+0x33430], R8 ;  /* 0x033430080b0075a7 */ /* 0x000062000804017f */
[----:B------:R-:W-:Y:S05]  /*1bce0*/  @!P0 BRA `(.L_x_3619) ;  /* 0x0000000000048947 */ /* 0x000fea0003800000 */
[----:B------:R-:W-:Y:S01]  /*1bcf0*/  BPT.TRAP 0x1 ;  /* 0x000000040000795c */ /* 0x000fe20000300000 */
.L_x_3619:
[----:B------:R-:W-:Y:S04]  /*1bd00*/  BSSY B0, `(.L_x_3617) ;  /* 0x0000004000007945 */ /* 0x000fe80003800000 */
[----:B-1----:R-:W-:Y:S05]  /*1bd10*/  @P2 BRA `(.L_x_3620) ;  /* 0x0000000000082947 */ /* 0x002fea0003800000 */
[----:B------:R-:W1:Y:S02]  /*1bd20*/  SYNCS.PHASECHK.TRANS64.TRYWAIT P2, [R11+URZ+0x33430], R8 ;  /* 0x033430080b0075a7 */ /* 0x000e64000804017f */
[----:B-1----:R-:W-:Y:S05]  /*1bd30*/  @!P2 BRA `(.L_x_3621) ;  /* 0x000001240054a947 */ /* 0x002fea0003800000 */
.L_x_3620:
[----:B------:R-:W-:Y:S05]  /*1bd40*/  BSYNC B0 ;  /* 0x0000000000007941 */ /* 0x000fea0003800000 */
.L_x_3617:
[----:B01----:R-:W0:Y:S01]  /*1bd50*/  S2R R8, SR_TID.X ;  /* 0x0000000000087919 */ /* 0x003e220000002100 */
[----:B------:R-:W-:Y:S05]  /*1bd60*/  WARPSYNC.ALL ;  /* 0x0000000000007948 */ /* 0x000fea0003800000 */
[----:B------:R-:W-:Y:S01]  /*1bd70*/  MOV R11, 0x80000020 ;  /* 0x80000020000b7802 */ /* 0x000fe20000000f00 */
[----:B------:R-:W-:Y:S01]  /*1bd80*/  UMOV UR20, UR28 ;  /* 0x0000001c00147c82 */ /* 0x000fe20008000000 */
[----:B------:R-:W-:Y:S01]  /*1bd90*/  UMOV UR21, UR29 ;  /* 0x0000001d00157c82 */ /* 0x000fe20008000000 */
[----:B------:R-:W-:Y:S01]  /*1bda0*/  IMAD.MOV.U32 R121, RZ, RZ, -0x7fffffe0 ;  /* 0x80000020ff797424 */ /* 0x000fe200078e00ff */
[----:B------:R-:W-:Y:S01]  /*1bdb0*/  R2UR UR23, R11 ;  /* 0x000000000b1772ca */ /* 0x000fe200000e0000 */
[----:B------:R-:W-:Y:S01]  /*1bdc0*/  UMOV UR24, UR28 ;  /* 0x0000001c00187c82 */ /* 0x000fe20008000000 */
[----:B------:R-:W-:Y:S01]  /*1bdd0*/  UMOV UR25, UR29 ;  /* 0x0000001d00197c82 */ /* 0x000fe20008000000 */
[----:B------:R-:W-:Y:S01]  /*1bde0*/  IMAD.MOV.U32 R13, RZ, RZ, -0x7fffffe0 ;  /* 0x80000020ff0d7424 */ /* 0x000fe200078e00ff */
[----:B------:R-:W-:Y:S01]  /*1bdf0*/  R2UR UR27, R121 ;  /* 0x00000000791b72ca */ /* 0x000fe200000e0000 */
[----:B------:R-:W-:Y:S01]  /*1be00*/  IMAD.MOV.U32 R21, RZ, RZ, -0x7fffffe0 ;  /* 0x80000020ff157424 */ /* 0x000fe200078e00ff */
[----:B------:R-:W-:Y:S01]  /*1be10*/  UMOV UR32, UR28 ;  /* 0x0000001c00207c82 */ /* 0x000fe20008000000 */
[----:B------:R-:W-:Y:S01]  /*1be20*/  UMOV UR33, UR29 ;  /* 0x0000001d00217c82 */ /* 0x000fe20008000000 */
[----:B------:R-:W-:Y:S01]  /*1be30*/  R2UR UR31, R13 ;  /* 0x000000000d1f72ca */ /* 0x000fe200000e0000 */
[----:B------:R-:W-:Y:S01]  /*1be40*/  UMOV UR44, UR28 ;  /* 0x0000001c002c7c82 */ /* 0x000fe20008000000 */
[----:B------:R-:W-:Y:S01]  /*1be50*/  R2UR UR35, R21 ;  /* 0x00000000152372ca */ /* 0x000fe200000e0000 */
[----:B------:R-:W-:Y:S01]  /*1be60*/  UMOV UR45, UR29 ;  /* 0x0000001d002d7c82 */ /* 0x000fe20008000000 */
[----:B------:R-:W-:Y:S01]  /*1be70*/  R2UR UR47, R121 ;  /* 0x00000000792f72ca */ /* 0x000fe200000e0000 */
[----:B------:R-:W-:Y:S01]  /*1be80*/  IMAD.MOV.U32 R11, RZ, RZ, -0x7fffffe0 ;  /* 0x80000020ff0b7424 */ /* 0x000fe200078e00ff */
[----:B------:R-:W-:Y:S01]  /*1be90*/  R2UR UR51, R13 ;  /* 0x000000000d3372ca */ /* 0x000fe200000e0000 */
[----:B------:R-:W-:Y:S01]  /*1bea0*/  IMAD.MOV.U32 R13, RZ, RZ, -0x7fffffe0 ;  /* 0x80000020ff0d7424 */ /* 0x000fe200078e00ff */
[----:B------:R-:W-:-:S02]  /*1beb0*/  MOV R21, 0x80000020 ;  /* 0x8000002000157802 */ /* 0x000fc40000000f00 */
[----:B0-----:R-:W-:Y:S01]  /*1bec0*/  SHF.R.U32.HI R10, RZ, 0x7, R8 ;  /* 0x00000007ff0a7819 */ /* 0x001fe20000011608 */
[----:B------:R-:W-:-:S04]  /*1bed0*/  VIADD R8, R7, 0x1 ;  /* 0x0000000107087836 */ /* 0x000fc80000000000 */
[----:B------:R-:W-:-:S05]  /*1bee0*/  VIADD R15, R10, 0x8 ;  /* 0x000000080a0f7836 */ /* 0x000fca0000000000 */
[----:B------:R0:W-:Y:S01]  /*1bef0*/  BAR.SYNC.DEFER_BLOCKING R15, 0x100 ;  /* 0x0004000f0000751d */ /* 0x0001e20000010000 */
[----:B------:R-:W-:-:S04]  /*1bf00*/  ISETP.NE.AND P2, PT, R8, 0x2, PT ;  /* 0x000000020800780c */ /* 0x000fc80003f45270 */
[----:B------:R-:W-:-:S05]  /*1bf10*/  SEL R8, R8, RZ, P2 ;  /* 0x000000ff08087207 */ /* 0x000fca0001000000 */
[----:B------:R-:W-:-:S04]  /*1bf20*/  IMAD R10, R8, 0x780, R14 ;  /* 0x00000780080a7824 */ /* 0x000fc800078e020e */
[C---:B------:R-:W-:Y:S01]  /*1bf30*/  VIADD R120, R10.reuse, 0x80 ;  /* 0x000000800a787836 */ /* 0x040fe20000000000 */
[C---:B------:R-:W-:Y:S01]  /*1bf40*/  R2UR UR22, R10.reuse ;  /* 0x000000000a1672ca */ /* 0x040fe200000e0000 */
[C---:B------:R-:W-:Y:S02]  /*1bf50*/  VIADD R12, R10.reuse, 0x100 ;  /* 0x000001000a0c7836 */ /* 0x040fe40000000000 */
[----:B------:R-:W-:Y:S01]  /*1bf60*/  VIADD R20, R10, 0x180 ;  /* 0x000001800a147836 */ /* 0x000fe20000000000 */
[----:B------:R-:W-:Y:S01]  /*1bf70*/  R2UR UR26, R120 ;  /* 0x00000000781a72ca */ /* 0x000fe200000e0000 */
[----:B------:R-:W-:Y:S01]  /*1bf80*/  VIADD R120, R10, 0x200 ;  /* 0x000002000a787836 */ /* 0x000fe20000000000 */
[----:B------:R-:W-:Y:S01]  /*1bf90*/  R2UR UR30, R12 ;  /* 0x000000000c1e72ca */ /* 0x000fe200000e0000 */
[----:B------:R-:W-:Y:S01]  /*1bfa0*/  VIADD R12, R10, 0x2 ;  /* 0x000000020a0c7836 */ /* 0x000fe20000000000 */
[----:B------:R-:W-:Y:S01]  /*1bfb0*/  R2UR UR34, R20 ;  /* 0x00000000142272ca */ /* 0x000fe200000e0000 */
[----:B------:R-:W-:Y:S01]  /*1bfc0*/  WARPGROUP.ARRIVE ;  /* 0x00000000000079c5 */ /* 0x000fe20000000000 */
[----:B------:R-:W-:Y:S01]  /*1bfd0*/  R2UR UR46, R120 ;  /* 0x00000000782e72ca */ /* 0x000fe200000e0000 */
[----:B------:R-:W-:Y:S01]  /*1bfe0*/  VIADD R20, R10, 0x82 ;  /* 0x000000820a147836 */ /* 0x000fe20000000000 */
[----:B------:R-:W-:Y:S01]  /*1bff0*/  R2UR UR50, R12 ;  /* 0x000000000c3272ca */ /* 0x000fe200000e0000 */
[----:B------:R-:W-:-:S02]  /*1c000*/  VIADD R12, R10, 0x102 ;  /* 0x000001020a0c7836 */ /* 0x000fc40000000000 */
[----:B------:R-:W-:Y:S01]  /*1c010*/  QGMMA.64x32x32.F32.E4M3.E4M3 R184, gdesc[UR20], RZ, !UPT, gsb0 ;  /* 0x0060000014b879f3 */ /* 0x000fe2000c0008ff */
[----:B------:R-:W-:Y:S01]  /*1c020*/  R2UR UR22, R20 ;  /* 0x00000000141672ca */ /* 0x000fe200000e0000 */
[----:B------:R-:W-:Y:S01]  /*1c030*/  UMOV UR20, UR48 ;  /* 0x0000003000147c82 */ /* 0x000fe20008000000 */
[----:B------:R-:W-:Y:S01]  /*1c040*/  R2UR UR23, R21 ;  /* 0x00000000151772ca */ /* 0x000fe200000e0000 */
[----:B------:R-:W-:Y:S01]  /*1c050*/  UMOV UR21, UR49 ;  /* 0x0000003100157c82 */ /* 0x000fe20008000000 */
        /* <DEDUP_REMOVED lines=11> */
[----:B------:R-:W-:Y:S03]  /*1c110*/  QGMMA.64x32x32.F32.E4M3.E4M3 R152, gdesc[UR28], RZ, !UPT, gsb0 ;  /* 0x006000001c9879f3 */ /* 0x000fe6000c0008ff */
        /* <DEDUP_REMOVED lines=17> */
[----:B------:R-:W-:-:S03]  /*1c230*/  IMAD.MOV.U32 R13, RZ, RZ, -0x7fffffe0 ;  /* 0x80000020ff0d7424 */ /* 0x000fc600078e00ff */
[----:B------:R-:W-:Y:S01]  /*1c240*/  R2UR UR6, R12 ;  /* 0x000000000c0672ca */ /* 0x000fe200000e0000 */
[----:B------:R-:W-:Y:S01]  /*1c250*/  VIADD R12, R10, 0x300 ;  /* 0x000003000a0c7836 */ /* 0x000fe20000000000 */
[----:B------:R-:W-:Y:S01]  /*1c260*/  R2UR UR7, R13 ;  /* 0x000000000d0772ca */ /* 0x000fe200000e0000 */
[----:B------:R-:W-:Y:S01]  /*1c270*/  IMAD.MOV.U32 R13, RZ, RZ, -0x7fffffe0 ;  /* 0x80000020ff0d7424 */ /* 0x000fe200078e00ff */
        /* <DEDUP_REMOVED lines=10> */
[----:B------:R-:W-:Y:S01]  /*1c320*/  IMAD.MOV.U32 R13, RZ, RZ, -0x7fffffe0 ;  /* 0x80000020ff0d7424 */ /* 0x000fe200078e00ff */
[----:B------:R-:W-:Y:S01]  /*1c330*/  IADD3 R12, R10, 0x380, RZ ;  /* 0x000003800a0c7810 */ /* 0x000fe20007ffe0ff */
        /* <DEDUP_REMOVED lines=136> */
[C---:B------:R-:W-:Y:S02]  /*1cbc0*/  VIADD R12, R10.reuse, 0x682 ;  /* 0x000006820a0c7836 */ /* 0x040fe40000000000 */
[----:B------:R-:W-:Y:S02]  /*1cbd0*/  IMAD.MOV.U32 R13, RZ, RZ, -0x7fffffe0 ;  /* 0x80000020ff0d7424 */ /* 0x000fe400078e00ff */
[----:B------:R-:W-:Y:S01]  /*1cbe0*/  VIADD R10, R10, 0x702 ;  /* 0x000007020a0a7836 */ /* 0x000fe20000000000 */
[----:B------:R-:W-:-:S02]  /*1cbf0*/  WARPGROUP.DEPBAR.LE gsb0, 0x0 ;  /* 0x00008000000079c5 */ /* 0x000fc40000010000 */
[----:B------:R-:W-:-:S06]  /*1cc00*/  WARPGROUP.ARRIVE ;  /* 0x00000000000079c5 */ /* 0x000fcc0000000000 */
[----:B------:R-:W-:Y:S01]  /*1cc10*/  QGMMA.64x32x32.F32.E4M3.E4M3 R136, gdesc[UR32], R136, gsb0 ;  /* 0x00600000208879f3 */ /* 0x000fe20008000888 */
[----:B------:R-:W-:Y:S01]  /*1cc20*/  R2UR UR34, R12 ;  /* 0x000000000c2272ca */ /* 0x000fe200000e0000 */
[----:B------:R-:W-:Y:S01]  /*1cc30*/  UMOV UR32, UR16 ;  /* 0x0000001000207c82 */ /* 0x000fe20008000000 */
[----:B------:R-:W-:Y:S01]  /*1cc40*/  R2UR UR35, R13 ;  /* 0x000000000d2372ca */ /* 0x000fe200000e0000 */
[----:B------:R-:W-:Y:S01]  /*1cc50*/  UMOV UR33, UR17 ;  /* 0x0000001100217c82 */ /* 0x000fe20008000000 */
[----:B------:R-:W-:Y:S02]  /*1cc60*/  WARPGROUP.DEPBAR.LE gsb0, 0x0 ;  /* 0x00008000000079c5 */ /* 0x000fe40000010000 */
        /* <DEDUP_REMOVED lines=22> */
[----:B0-----:R-:W-:Y:S05]  /*1cdd0*/  @P1 BRA `(.L_x_3622) ;  /* 0x0000000000281947 */ /* 0x001fea0003800000 */
[----:B------:R-:W-:Y:S05]  /*1cde0*/  @!P0 BRA `(.L_x_3623) ;  /* 0x0000000000048947 */ /* 0x000fea0003800000 */
[----:B------:R-:W-:Y:S01]  /*1cdf0*/  BPT.TRAP 0x1 ;  /* 0x000000040000795c */ /* 0x000fe20000300000 */
.L_x_3623:
[----:B------:R-:W-:Y:S01]  /*1ce00*/  SHF.L.U32 R6, R6, 0x1f, RZ ;  /* 0x0000001f06067819 */ /* 0x000fe200000006ff */
[----:B------:R-:W-:-:S04]  /*1ce10*/  IMAD R10, R7, 0x8, R16 ;  /* 0x00000008070a7824 */ /* 0x000fc800078e0210 */
[----:B------:R0:W1:Y:S01]  /*1ce20*/  SYNCS.PHASECHK.TRANS64.TRYWAIT P1, [R10+URZ+0x33450], R6 ;  /* 0x033450060a0075a7 */ /* 0x000062000802017f */
[----:B------:R-:W-:Y:S05]  /*1ce30*/  @!P0 BRA `(.L_x_3624) ;  /* 0x0000000000048947 */ /* 0x000fea0003800000 */
[----:B------:R-:W-:Y:S01]  /*1ce40*/  BPT.TRAP 0x1 ;  /* 0x000000040000795c */ /* 0x000fe20000300000 */
.L_x_3624:
[----:B-1----:R-:W-:Y:S05]  /*1ce50*/  @P1 BRA `(.L_x_3622) ;  /* 0x0000000000081947 */ /* 0x002fea0003800000 */
[----:B------:R-:W1:Y:S02]  /*1ce60*/  SYNCS.PHASECHK.TRANS64.TRYWAIT P1, [R10+URZ+0x33450], R6 ;  /* 0x033450060a0075a7 */ /* 0x000e64000802017f */
[----:B-1----:R-:W-:Y:S05]  /*1ce70*/  @!P1 BRA `(.L_x_3625) ;  /* 0x0000011400189947 */ /* 0x002fea0003800000 */
.L_x_3622:
[----:B01----:R-:W-:Y:S01]  /*1ce80*/  VIADD R6, R16, 0x200 ;  /* 0x0000020010067836 */ /* 0x003fe20000000000 */
[----:B------:R-:W-:Y:S05]  /*1ce90*/  WARPSYNC.ALL ;  /* 0x0000000000007948 */ /* 0x000fea0003800000 */
[----:B------:R-:W-:Y:S01]  /*1cea0*/  SHF.R.U32.HI R6, RZ, 0x4, R6 ;  /* 0x00000004ff067819 */ /* 0x000fe20000011606 */
[----:B------:R-:W-:Y:S01]  /*1ceb0*/  IMAD.MOV.U32 R11, RZ, RZ, -0x3ffffff0 ;  /* 0xc0000010ff0b7424 */ /* 0x000fe200078e00ff */
[----:B------:R-:W-:Y:S01]  /*1cec0*/  WARPGROUP.ARRIVE ;  /* 0x00000000000079c5 */ /* 0x000fe20000000000 */
[----:B------:R-:W-:Y:S02]  /*1ced0*/  MOV R13, 0xc0000010 ;  /* 0xc0000010000d7802 */ /* 0x000fe40000000f00 */
[----:B------:R-:W-:-:S02]  /*1cee0*/  LOP3.LUT R6, R6, 0x3fff, RZ, 0xc0, !PT ;  /* 0x00003fff06067812 */ /* 0x000fc400078ec0ff */
[----:B------:R-:W-:Y:S02]  /*1cef0*/  R2UR UR7, R11 ;  /* 0x000000000b0772ca */ /* 0x000fe400000e0000 */
        /* <DEDUP_REMOVED lines=8> */
[----:B------:R-:W-:Y:S01]  /*1cf80*/  QGMMA.64x192x32.F32.E4M3.E4M3 R24, R200, gdesc[UR4], R24, gsb0 ;  /* 0x02e00004c8187df3 */ /* 0x000fe20008000818 */
[----:B------:R-:W-:Y:S01]  /*1cf90*/  R2UR UR6, R12 ;  /* 0x000000000c0672ca */ /* 0x000fe200000e0000 */
[----:B------:R-:W-:Y:S01]  /*1cfa0*/  VIADD R12, R10, 0x300 ;  /* 0x000003000a0c7836 */ /* 0x000fe20000000000 */
[----:B------:R-:W-:Y:S01]  /*1cfb0*/  R2UR UR7, R13 ;  /* 0x000000000d0772ca */ /* 0x000fe200000e0000 */
[----:B------:R-:W-:Y:S01]  /*1cfc0*/  IMAD.MOV.U32 R13, RZ, RZ, -0x3ffffff0 ;  /* 0xc0000010ff0d7424 */ /* 0x000fe200078e00ff */
        /* <DEDUP_REMOVED lines=38> */
[----:B------:R-:W-:Y:S01]  /*1d230*/  IMAD.MOV.U32 R11, RZ, RZ, -0x3ffffff0 ;  /* 0xc0000010ff0b7424 */ /* 0x000fe200078e00ff */
[----:B------:R-:W-:Y:S02]  /*1d240*/  WARPGROUP.DEPBAR.LE gsb0, 0x0 ;  /* 0x00008000000079c5 */ /* 0x000fe40000010000 */
[----:B------:R-:W-:-:S06]  /*1d250*/  WARPGROUP.ARRIVE ;  /* 0x00000000000079c5 */ /* 0x000fcc0000000000 */
[----:B------:R-:W0:Y:S01]  /*1d260*/  S2R R203, SR_TID.X ;  /* 0x0000000000cb7919 */ /* 0x000e220000002100 */
[----:B------:R-:W-:Y:S01]  /*1d270*/  QGMMA.64x192x32.F32.E4M3.E4M3 R24, R204, gdesc[UR4], R24, gsb0 ;  /* 0x02e00004cc187df3 */ /* 0x000fe20008000818 */
[----:B------:R-:W-:Y:S01]  /*1d280*/  R2UR UR6, R12 ;  /* 0x000000000c0672ca */ /* 0x000fe200000e0000 */
[C---:B------:R-:W-:Y:S01]  /*1d290*/  VIADD R12, R10.reuse, 0x480 ;  /* 0x000004800a0c7836 */ /* 0x040fe20000000000 */
[----:B------:R-:W-:Y:S01]  /*1d2a0*/  R2UR UR7, R13 ;  /* 0x000000000d0772ca */ /* 0x000fe200000e0000 */
[----:B------:R-:W-:Y:S02]  /*1d2b0*/  IMAD.MOV.U32 R13, RZ, RZ, -0x3ffffff0 ;  /* 0xc0000010ff0d7424 */ /* 0x000fe400078e00ff */
[----:B------:R-:W-:Y:S01]  /*1d2c0*/  VIADD R10, R10, 0x600 ;  /* 0x000006000a0a7836 */ /* 0x000fe20000000000 */
[----:B0-----:R-:W-:-:S04]  /*1d2d0*/  LOP3.LUT R203, R203, 0x7f, RZ, 0xc0, !PT ;  /* 0x0000007fcbcb7812 */ /* 0x001fc800078ec0ff */
[----:B------:R-:W-:Y:S02]  /*1d2e0*/  ISETP.NE.AND P1, PT, R203, RZ, PT ;  /* 0x000000ffcb00720c */ /* 0x000fe40003f25270 */
[----:B------:R-:W0:Y:S02]  /*1d2f0*/  S2R R203, SR_TID.X ;  /* 0x0000000000cb7919 */ /* 0x000e240000002100 */
[----:B0-----:R-:W-:Y:S01]  /*1d300*/  SHF.R.U32.HI R203, RZ, 0x7, R203 ;  /* 0x00000007ffcb7819 */ /* 0x001fe200000116cb */
[----:B------:R-:W-:Y:S02]  /*1d310*/  WARPGROUP.DEPBAR.LE gsb0, 0x0 ;  /* 0x00008000000079c5 */ /* 0x000fe40000010000 */
[----:B------:R-:W-:-:S06]  /*1d320*/  WARPGROUP.ARRIVE ;  /* 0x00000000000079c5 */ /* 0x000fcc0000000000 */
[----:B------:R-:W-:Y:S01]  /*1d330*/  QGMMA.64x192x32.F32.E4M3.E4M3 R24, R208, gdesc[UR4], R24, gsb0 ;  /* 0x02e00004d0187df3 */ /* 0x000fe20008000818 */
        /* <DEDUP_REMOVED lines=46> */
[----:B------:R-:W-:Y:S01]  /*1d620*/  QGMMA.64x192x32.F32.E4M3.E4M3 R24, R212, gdesc[UR4], R24, gsb0 ;  /* 0x02e00004d4187df3 */ /* 0x000fe20008000818 */
[----:B------:R-:W-:Y:S02]  /*1d630*/  R2UR UR6, R10 ;  /* 0x000000000a0672ca */ /* 0x000fe400000e0000 */
[----:B------:R-:W0:Y:S01]  /*1d640*/  SHFL.BFLY PT, R10, R6, 0x1, 0x1f ;  /* 0x0c201f00060a7f89 */ /* 0x000e2200000e0000 */
[----:B------:R-:W-:-:S03]  /*1d650*/  R2UR UR7, R11 ;  /* 0x000000000b0772ca */ /* 0x000fc600000e0000 */
        /* <DEDUP_REMOVED lines=47> */
[C---:B------:R-:W-:Y:S01]  /*1d950*/  FMUL.FTZ R5, R2.reuse, R5 ;  /* 0x0000000502057220 */ /* 0x040fe20000410000 */
[----:B------:R-:W-:Y:S01]  /*1d960*/  MUFU.EX2 R6, R6 ;  /* 0x0000000600067308 */ /* 0x000fe20000000800 */
[C---:B------:R-:W-:Y:S01]  /*1d970*/  FMUL.FTZ R4, R2.reuse, R4 ;  /* 0x0000000402047220 */ /* 0x040fe20000410000 */
        /* <DEDUP_REMOVED lines=48> */
[----:B0-----:R-:W-:Y:S01]  /*1dc80*/  FADD.FTZ R9, R12, R9 ;  /* 0x000000090c097221 */ /* 0x001fe20000010000 */
[----:B------:R-:W-:Y:S01]  /*1dc90*/  @!P1 IMAD R195, R8, 0x8, R16 ;  /* 0x0000000808c39824 */ /* 0x000fe200078e0210 */
[----:B------:R-:W-:-:S03]  /*1dca0*/  IADD3 R196, -R203, 0xb, RZ ;  /* 0x0000000bcbc47810 */ /* 0x000fc60007ffe1ff */
[----:B------:R-:W-:Y:S01]  /*1dcb0*/  @!P1 VIADD R195, R195, 0x33440 ;  /* 0x00033440c3c39836 */ /* 0x000fe20000000000 */
[----:B------:R-:W0:Y:S01]  /*1dcc0*/  MUFU.EX2 R189, R189 ;  /* 0x000000bd00bd7308 */ /* 0x000e220000000800 */
[----:B--2---:R-:W-:-:S03]  /*1dcd0*/  FADD.FTZ R135, R187, R0 ;  /* 0x00000000bb877221 */ /* 0x004fc60000010000 */
[----:B------:R-:W-:-:S04]  /*1dce0*/  @!P1 PRMT R195, RZ, 0x654, R195 ;  /* 0x00000654ffc39816 */ /* 0x000fc800000000c3 */
        /* <DEDUP_REMOVED lines=16> */
[----:B------:R-:W-:-:S06]  /*1ddf0*/  WARPGROUP.DEPBAR.LE gsb0, 0x0 ;  /* 0x00008000000079c5 */ /* 0x000fcc0000010000 */
[----:B------:R-:W0:Y:S01]  /*1de00*/  MUFU.EX2 R188, R188 ;  /* 0x000000bc00bc7308 */ /* 0x000e220000000800 */
[----:B------:R-:W-:Y:S01]  /*1de10*/  WARPGROUP.ARRIVE ;  /* 0x00000000000079c5 */ /* 0x000fe20000000000 */
[----:B--2---:R-:W-:-:S05]  /*1de20*/  FADD.FTZ R0, R185, R0 ;  /* 0x00000000b9007221 */ /* 0x004fca0000010000 */
[----:B------:R-:W-:Y:S01]  /*1de30*/  QGMMA.64x192x32.F32.E4M3.E4M3 R24, R216, gdesc[UR4], R24, gsb0 ;  /* 0x02e00004d8187df3 */ /* 0x000fe20008000818 */
        /* <DEDUP_REMOVED lines=53> */
[----:B------:R0:W-:Y:S06]  /*1e190*/  BAR.ARV R196, 0x100 ;  /* 0x000400c40000751d */ /* 0x0001ec0000002000 */
[----:B------:R-:W3:Y:S01]  /*1e1a0*/  MUFU.EX2 R162, R162 ;  /* 0x000000a200a27308 */ /* 0x000ee20000000800 */
[----:B--2---:R-:W-:-:S01]  /*1e1b0*/  FADD.FTZ R9, R159, R9 ;  /* 0x000000099f097221 */ /* 0x004fc20000010000 */
[----:B------:R0:W-:Y:S01]  /*1e1c0*/  @!P1 SYNCS.ARRIVE.TRANS64.RED.A1T0 RZ, [R195+URZ], RZ ;  /* 0x000000ffc3ff99a7 */ /* 0x0001e2000810043f */
[----:B-1----:R-:W-:-:S05]  /*1e1d0*/  FADD.FTZ R0, R160, R0 ;  /* 0x00000000a0007221 */ /* 0x002fca0000010000 */
[----:B------:R-:W1:Y:S08]  /*1e1e0*/  MUFU.EX2 R161, R161 ;  /* 0x000000a100a17308 */ /* 0x000e700000000800 */
        /* <DEDUP_REMOVED lines=73> */
[----:B---3--:R-:W-:-:S01]  /*1e680*/  FADD.FTZ R135, R134, R9 ;  /* 0x0000000986877221 */ /* 0x008fc20000010000 */
[----:B-1----:R-:W-:-:S03]  /*1e690*/  FADD.FTZ R9, R15, R0 ;  /* 0x000000000f097221 */ /* 0x002fc60000010000 */
[----:B--2---:R-:W-:Y:S01]  /*1e6a0*/  FADD.FTZ R0, R133, R135 ;  /* 0x0000008785007221 */ /* 0x004fe20000010000 */
[----:B0-----:R-:W-:Y:S06]  /*1e6b0*/  @!P0 BRA `(.L_x_3626) ;  /* 0x0000000000048947 */ /* 0x001fec0003800000 */
[----:B------:R-:W-:Y:S01]  /*1e6c0*/  BPT.TRAP 0x1 ;  /* 0x000000040000795c */ /* 0x000fe20000300000 */
.L_x_3626:
[----:B------:R-:W-:Y:S01]  /*1e6d0*/  IMAD R7, R7, 0x8, R16 ;  /* 0x0000000807077824 */ /* 0x000fe200078e0210 */
[----:B------:R-:W-:Y:S01]  /*1e6e0*/  ISETP.GT.AND P1, PT, R3, R233, PT ;  /* 0x000000e90300720c */ /* 0x000fe20003f24270 */
[----:B------:R-:W-:Y:S01]  /*1e6f0*/  IMAD.U32 R135, RZ, RZ, UR42 ;  /* 0x0000002aff877e24 */ /* 0x000fe2000f8e00ff */
[----:B------:R-:W-:Y:S01]  /*1e700*/  F2FP.SATFINITE.E4M3.F32.PACK_AB_MERGE_C R13, R20, R13, RZ ;  /* 0x0000000d140d723e */ /* 0x000fe200048070ff */
[-C--:B------:R-:W-:Y:S01]  /*1e710*/  FMUL.FTZ R24, R24, R5.reuse ;  /* 0x0000000518187220 */ /* 0x080fe20000410000 */
[----:B------:R-:W-:Y:S01]  /*1e720*/  IADD3 R7, R7, 0x33460, RZ ;  /* 0x0003346007077810 */ /* 0x000fe20007ffe0ff */
[----:B------:R-:W-:Y:S01]  /*1e730*/  FMUL.FTZ R25, R25, R5 ;  /* 0x0000000519197220 */ /* 0x000fe20000410000 */
        /* <DEDUP_REMOVED lines=27> */
[-C--:B------:R-:W-:Y:S01]  /*1e8f0*/  FMUL.FTZ R53, R53, R5.reuse ;  /* 0x0000000535357220 */ /* 0x080fe20000410000 */
[----:B------:R-:W-:Y:S01]  /*1e900*/  F2FP.SATFINITE.E4M3.F32.PACK_AB_MERGE_C R13, R12, R6, R13 ;  /* 0x000000060c0d723e */ /* 0x000fe2000480700d */
[----:B------:R-:W-:Y:S01]  /*1e910*/  FMUL.FTZ R56, R56, R5 ;  /* 0x0000000538387220 */ /* 0x000fe20000410000 */
        /* <DEDUP_REMOVED lines=107> */
[----:B------:R-:W-:Y:S01]  /*1efd0*/  F2FP.SATFINITE.E4M3.F32.PACK_AB_MERGE_C R218, R129, R128, R15 ;  /* 0x0000008081da723e */ /* 0x000fe2000480700f */
[----:B0-----:R-:W-:Y:S01]  /*1efe0*/  IMAD.MOV.U32 R7, RZ, RZ, R8 ;  /* 0x000000ffff077224 */ /* 0x001fe200078e0008 */
[----:B------:R-:W-:Y:S01]  /*1eff0*/  F2FP.SATFINITE.E4M3.F32.PACK_AB_MERGE_C R219, R131, R130, R133 ;  /* 0x0000008283db723e */ /* 0x000fe20004807085 */
[----:B------:R-:W-:Y:S01]  /*1f000*/  IMAD.MOV.U32 R200, RZ, RZ, R13 ;  /* 0x000000ffffc87224 */ /* 0x000fe200078e000d */
[----:B------:R-:W-:Y:S01]  /*1f010*/  MOV R203, R193 ;  /* 0x000000c100cb7202 */ /* 0x000fe20000000f00 */
        /* <DEDUP_REMOVED lines=12> */
[----:B------:R-:W-:Y:S06]  /*1f0e0*/  @P1 BRA `(.L_x_3627) ;  /* 0xffffffc800c41947 */ /* 0x000fec000383ffff */
[----:B------:R-:W-:-:S07]  /*1f0f0*/  IMAD.MOV.U32 R152, RZ, RZ, R8 ;  /* 0x000000ffff987224 */ /* 0x000fce00078e0008 */
.L_x_3616:
[----:B------:R-:W-:Y:S05]  /*1f100*/  WARPSYNC.ALL ;  /* 0x0000000000007948 */ /* 0x000fea0003800000 */
[----:B------:R-:W-:Y:S06]  /*1f110*/  BAR.ARV 0x8, 0x180 ;  /* 0x0206000000007b1d */ /* 0x000fec0000002000 */
[----:B------:R-:W-:Y:S05]  /*1f120*/  @!P0 BRA `(.L_x_3628) ;  /* 0x0000000000048947 */ /* 0x000fea0003800000 */
[----:B------:R-:W-:Y:S01]  /*1f130*/  BPT.TRAP 0x1 ;  /* 0x000000040000795c */ /* 0x000fe20000300000 */
.L_x_3628:
[----:B------:R-:W-:Y:S01]  /*1f140*/  IMAD R3, R152, 0x8, R16 ;  /* 0x0000000898037824 */ /* 0x000fe200078e0210 */
[----:B------:R-:W-:-:S04]  /*1f150*/  SHF.L.U32 R4, R230, 0x1f, RZ ;  /* 0x0000001fe6047819 */ /* 0x000fc800000006ff */
[----:B------:R0:W1:Y:S01]  /*1f160*/  SYNCS.PHASECHK.TRANS64.TRYWAIT P1, [R3+URZ+0x33450], R4 ;  /* 0x03345004030075a7 */ /* 0x000062000802017f */
[----:B------:R-:W-:Y:S05]  /*1f170*/  @!P0 BRA `(.L_x_3629) ;  /* 0x0000000000048947 */ /* 0x000fea0003800000 */
[----:B------:R-:W-:Y:S01]  /*1f180*/  BPT.TRAP 0x1 ;  /* 0x000000040000795c */ /* 0x000fe20000300000 */
.L_x_3629:
[----:B------:R-:W-:-:S05]  /*1f190*/  VIADD R16, R16, 0x200 ;  /* 0x0000020010107836 */ /* 0x000fca0000000000 */
[----:B------:R-:W-:-:S04]  /*1f1a0*/  SHF.R.U32.HI R16, RZ, 0x4, R16 ;  /* 0x00000004ff107819 */ /* 0x000fc80000011610 */
[----:B------:R-:W-:-:S04]  /*1f1b0*/  LOP3.LUT R16, R16, 0x3fff, RZ, 0xc0, !PT ;  /* 0x00003fff10107812 */ /* 0x000fc800078ec0ff */
[----:B------:R-:W-:Y:S01]  /*1f1c0*/  LOP3.LUT R5, R16, 0x10000, RZ, 0xfc, !PT ;  /* 0x0001000010057812 */ /* 0x000fe200078efcff */
[----:B-1----:R-:W-:Y:S06]  /*1f1d0*/  @P1 BRA `(.L_x_3630) ;  /* 0x0000000000081947 */ /* 0x002fec0003800000 */
[----:B------:R-:W1:Y:S02]  /*1f1e0*/  SYNCS.PHASECHK.TRANS64.TRYWAIT P1, [R3+URZ+0x33450], R4 ;  /* 0x03345004030075a7 */ /* 0x000e64000802017f */
[----:B-1----:R-:W-:Y:S05]  /*1f1f0*/  @!P1 BRA `(.L_x_3631) ;  /* 0x000000f0004c9947 */ /* 0x002fea0003800000 */
.L_x_3630:
[----:B01----:R-:W-:Y:S01]  /*1f200*/  IMAD R4, R152, 0x780, R5 ;  /* 0x0000078098047824 */ /* 0x003fe200078e0205 */
[----:B------:R-:W2:Y:S01]  /*1f210*/  LDL R8, [R1+0x14] ;  /* 0x0000140001087983 */ /* 0x000ea20000100800 */
[----:B------:R-:W-:Y:S01]  /*1f220*/  IMAD.MOV.U32 R5, RZ, RZ, -0x3ffffff0 ;  /* 0xc0000010ff057424 */ /* 0x000fe200078e00ff */
[----:B------:R-:W-:Y:S05]  /*1f230*/  WARPSYNC.ALL ;  /* 0x0000000000007948 */ /* 0x000fea0003800000 */
[C---:B------:R-:W-:Y:S01]  /*1f240*/  R2UR UR6, R4.reuse ;  /* 0x00000000040672ca */ /* 0x040fe200000e0000 */
[----:B------:R-:W-:Y:S01]  /*1f250*/  WARPGROUP.ARRIVE ;  /* 0x00000000000079c5 */ /* 0x000fe20000000000 */
[----:B------:R-:W-:Y:S01]  /*1f260*/  R2UR UR7, R5 ;  /* 0x00000000050772ca */ /* 0x000fe200000e0000 */
[----:B------:R-:W-:Y:S01]  /*1f270*/  VIADD R6, R4, 0x180 ;  /* 0x0000018004067836 */ /* 0x000fe20000000000 */
[----:B------:R-:W-:Y:S01]  /*1f280*/  ULDC.64 UR4, c[0x0][0x9a0] ;  /* 0x0002680000047ab9 */ /* 0x000fe20000000a00 */
[----:B------:R-:W-:Y:S01]  /*1f290*/  IMAD.MOV.U32 R7, RZ, RZ, -0x3ffffff0 ;  /* 0xc0000010ff077424 */ /* 0x000fe200078e00ff */
[----:B------:R-:W-:-:S04]  /*1f2a0*/  ISETP.NE.U32.AND P1, PT, RZ, UR4, PT ;  /* 0x00000004ff007c0c */ /* 0x000fc8000bf25070 */
[----:B------:R-:W-:-:S05]  /*1f2b0*/  ISETP.NE.AND.EX P1, PT, RZ, UR5, PT, P1 ;  /* 0x00000005ff007c0c */ /* 0x000fca000bf25310 */
[----:B------:R-:W-:Y:S01]  /*1f2c0*/  QGMMA.64x192x32.F32.E4M3.E4M3 R24, R200, gdesc[UR4], R24, gsb0 ;  /* 0x02e00004c8187df3 */ /* 0x000fe20008000818 */
[----:B------:R-:W-:Y:S01]  /*1f2d0*/  R2UR UR6, R6 ;  /* 0x00000000060672ca */ /* 0x000fe200000e0000 */
[----:B------:R-:W-:Y:S01]  /*1f2e0*/  VIADD R6, R4, 0x300 ;  /* 0x0000030004067836 */ /* 0x000fe20000000000 */
[----:B------:R-:W-:Y:S01]  /*1f2f0*/  R2UR UR7, R7 ;  /* 0x00000000070772ca */ /* 0x000fe200000e0000 */
[----:B------:R-:W-:-:S04]  /*1f300*/  IMAD.MOV.U32 R7, RZ, RZ, -0x3ffffff0 ;  /* 0xc0000010ff077424 */ /* 0x000fc800078e00ff */
[----:B------:R-:W2:Y:S01]  /*1f310*/  @P1 LDC.64 R12, c[0x0][0x9c8] ;  /* 0x00027200ff0c1b82 */ /* 0x000ea20000000a00 */
[----:B------:R-:W-:Y:S02]  /*1f320*/  WARPGROUP.DEPBAR.LE gsb0, 0x0 ;  /* 0x00008000000079c5 */ /* 0x000fe40000010000 */
[----:B------:R-:W-:-:S09]  /*1f330*/  WARPGROUP.ARRIVE ;  /* 0x00000000000079c5 */ /* 0x000fd20000000000 */
[----:B------:R-:W-:Y:S01]  /*1f340*/  QGMMA.64x192x32.F32.E4M3.E4M3 R24, R204, gdesc[UR4], R24, gsb0 ;  /* 0x02e00004cc187df3 */ /* 0x000fe20008000818 */
[----:B------:R-:W-:Y:S02]  /*1f350*/  R2UR UR6, R6 ;  /* 0x00000000060672ca */ /* 0x000fe400000e0000 */
[----:B------:R-:W-:Y:S02]  /*1f360*/  R2UR UR7, R7 ;  /* 0x00000000070772ca */ /* 0x000fe400000e0000 */
[----:B------:R-:W0:Y:S01]  /*1f370*/  @P1 LDC.64 R6, c[0x0][0x9d0] ;  /* 0x00027400ff061b82 */ /* 0x000e220000000a00 */
[----:B--2---:R-:W-:-:S04]  /*1f380*/  @P1 IMAD R8, R8, R12, RZ ;  /* 0x0000000c08081224 */ /* 0x004fc800078e02ff */
[C---:B------:R-:W-:Y:S01]  /*1f390*/  @P1 IMAD R5, R237.reuse, R13, R8 ;  /* 0x0000000ded051224 */ /* 0x040fe200078e0208 */
[----:B------:R-:W-:Y:S01]  /*1f3a0*/  MOV R8, 0x3f800000 ;  /* 0x3f80000000087802 */ /* 0x000fe20000000f00 */
[----:B------:R-:W-:-:S04]  /*1f3b0*/  @P1 IMAD.WIDE.U32 R12, R237, R12, RZ ;  /* 0x0000000ced0c1225 */ /* 0x000fc800078e00ff */
[----:B------:R-:W-:Y:S02]  /*1f3c0*/  @P1 IMAD.IADD R13, R13, 0x1, R5 ;  /* 0x000000010d0d1824 */ /* 0x000fe400078e0205 */
[----:B0-----:R-:W-:-:S04]  /*1f3d0*/  @P1 IMAD.WIDE.U32 R12, R235, R6, R12 ;  /* 0x00000006eb0c1225 */ /* 0x001fc800078e000c */
[----:B------:R-:W-:Y:S01]  /*1f3e0*/  @P1 IMAD R7, R235, R7, R13 ;  /* 0x00000007eb071224 */ /* 0x000fe200078e020d */
[----:B------:R-:W-:-:S04]  /*1f3f0*/  @P1 LEA R6, P2, R12, UR4, 0x2 ;  /* 0x000000040c061c11 */ /* 0x000fc8000f8410ff */
[----:B------:R-:W-:-:S05]  /*1f400*/  @P1 LEA.HI.X R7, R12, UR5, R7, 0x2, P2 ;  /* 0x000000050c071c11 */ /* 0x000fca00090f1407 */
[----:B------:R0:W2:Y:S01]  /*1f410*/  @P1 LDG.E R8, desc[UR54][R6.64] ;  /* 0x0000003606081981 */ /* 0x0000a2000c1e1900 */
[----:B------:R-:W-:Y:S02]  /*1f420*/  WARPGROUP.DEPBAR.LE gsb0, 0x0 ;  /* 0x00008000000079c5 */ /* 0x000fe40000010000 */
[----:B------:R-:W-:-:S06]  /*1f430*/  WARPGROUP.ARRIVE ;  /* 0x00000000000079c5 */ /* 0x000fcc0000000000 */
[----:B------:R-:W-:Y:S01]  /*1f440*/  QGMMA.64x192x32.F32.E4M3.E4M3 R24, R208, gdesc[UR4], R24, gsb0 ;  /* 0x02e00004d0187df3 */ /* 0x000fe20008000818 */
[----:B0-----:R-:W-:Y:S02]  /*1f450*/  VIADD R6, R4, 0x480 ;  /* 0x0000048004067836 */ /* 0x001fe40000000000 */
[----:B------:R-:W-:-:S03]  /*1f460*/  IMAD.MOV.U32 R7, RZ, RZ, -0x3ffffff0 ;  /* 0xc0000010ff077424 */ /* 0x000fc600078e00ff */
[----:B------:R-:W-:Y:S02]  /*1f470*/  R2UR UR6, R6 ;  /* 0x00000000060672ca */ /* 0x000fe400000e0000 */
[----:B------:R-:W-:Y:S01]  /*1f480*/  R2UR UR7, R7 ;  /* 0x00000000070772ca */ /* 0x000fe200000e0000 */
[----:B------:R-:W-:Y:S02]  /*1f490*/  VIADD R4, R4, 0x600 ;  /* 0x0000060004047836 */ /* 0x000fe40000000000 */
[----:B------:R-:W-:Y:S01]  /*1f4a0*/  IMAD.MOV.U32 R5, RZ, RZ, -0x3ffffff0 ;  /* 0xc0000010ff057424 */ /* 0x000fe200078e00ff */
[----:B------:R-:W0:Y:S01]  /*1f4b0*/  SHFL.BFLY PT, R13, R0, 0x2, 0x1f ;  /* 0x0c401f00000d7f89 */ /* 0x000e2200000e0000 */
[----:B------:R-:W-:Y:S02]  /*1f4c0*/  WARPGROUP.DEPBAR.LE gsb0, 0x0 ;  /* 0x00008000000079c5 */ /* 0x000fe40000010000 */
[----:B------:R-:W-:-:S06]  /*1f4d0*/  WARPGROUP.ARRIVE ;  /* 0x00000000000079c5 */ /* 0x000fcc0000000000 */
[----:B------:R-:W-:Y:S01]  /*1f4e0*/  QGMMA.64x192x32.F32.E4M3.E4M3 R24, R212, gdesc[UR4], R24, gsb0 ;  /* 0x02e00004d4187df3 */ /* 0x000fe20008000818 */
[----:B------:R-:W-:Y:S02]  /*1f4f0*/  R2UR UR6, R4 ;  /* 0x00000000040672ca */ /* 0x000fe400000e0000 */
[----:B------:R-:W-:Y:S01]  /*1f500*/  R2UR UR7, R5 ;  /* 0x00000000050772ca */ /* 0x000fe200000e0000 */
[----:B------:R-:W1:Y:S01]  /*1f510*/  SHFL.BFLY PT, R4, R9, 0x2, 0x1f ;  /* 0x0c401f0009047f89 */ /* 0x000e6200000e0000 */
[----:B0-----:R-:W-:-:S05]  /*1f520*/  FADD.FTZ R13, R13, R0 ;  /* 0x000000000d0d7221 */ /* 0x001fca0000010000 */
[----:B------:R-:W0:Y:S01]  /*1f530*/  SHFL.BFLY PT, R6, R13, 0x1, 0x1f ;  /* 0x0c201f000d067f89 */ /* 0x000e2200000e0000 */
[----:B-1----:R-:W-:-:S05]  /*1f540*/  FADD.FTZ R4, R4, R9 ;  /* 0x0000000904047221 */ /* 0x002fca0000010000 */
[----:B------:R-:W1:Y:S01]  /*1f550*/  SHFL.BFLY PT, R5, R4, 0x1, 0x1f ;  /* 0x0c201f0004057f89 */ /* 0x000e6200000e0000 */
[----:B0-----:R-:W-:-:S04]  /*1f560*/  FADD.FTZ R6, R13, R6 ;  /* 0x000000060d067221 */ /* 0x001fc80000010000 */
[----:B------:R-:W-:Y:S01]  /*1f570*/  FMUL.FTZ R15, R6, 0.00390625 ;  /* 0x3b800000060f7820 */ /* 0x000fe20000410000 */
[----:B-1----:R-:W-:-:S05]  /*1f580*/  FADD.FTZ R12, R4, R5 ;  /* 0x00000005040c7221 */ /* 0x002fca0000010000 */
[C---:B------:R-:W-:Y:S01]  /*1f590*/  FSETP.NE.FTZ.AND P1, PT, R12.reuse, RZ, PT ;  /* 0x000000ff0c00720b */ /* 0x040fe20003f35000 */
[----:B------:R-:W-:Y:S01]  /*1f5a0*/  FMUL.FTZ R14, R12, 0.00390625 ;  /* 0x3b8000000c0e7820 */ /* 0x000fe20000410000 */
[----:B------:R-:W-:Y:S01]  /*1f5b0*/  IMAD.MOV.U32 R5, RZ, RZ, RZ ;  /* 0x000000ffff057224 */ /* 0x000fe200078e00ff */
[----:B------:R-:W-:-:S03]  /*1f5c0*/  FSETP.NE.FTZ.AND P3, PT, R15, RZ, PT ;  /* 0x000000ff0f00720b */ /* 0x000fc60003f75000 */
[----:B------:R-:W-:-:S07]  /*1f5d0*/  FSETP.NE.FTZ.AND P2, PT, R14, RZ, PT ;  /* 0x000000ff0e00720b */ /* 0x000fce0003f55000 */
[----:B------:R-:W-:Y:S01]  /*1f5e0*/  @P1 MUFU.RCP R5, R12 ;  /* 0x0000000c00051308 */ /* 0x000fe20000001000 */
[----:B------:R-:W-:Y:S01]  /*1f5f0*/  FSETP.NE.FTZ.AND P1, PT, R6, RZ, PT ;  /* 0x000000ff0600720b */ /* 0x000fe20003f35000 */
[----:B------:R-:W-:-:S06]  /*1f600*/  IMAD.MOV.U32 R9, RZ, RZ, RZ ;  /* 0x000000ffff097224 */ /* 0x000fcc00078e00ff */
[----:B------:R-:W0:Y:S01]  /*1f610*/  @P2 MUFU.LG2 R0, R14 ;  /* 0x0000000e00002308 */ /* 0x000e220000000c00 */
[----:B------:R-:W-:Y:S02]  /*1f620*/  WARPGROUP.DEPBAR.LE gsb0, 0x0 ;  /* 0x00008000000079c5 */ /* 0x000fe40000010000 */
[----:B------:R-:W-:-:S06]  /*1f630*/  WARPGROUP.ARRIVE ;  /* 0x00000000000079c5 */ /* 0x000fcc0000000000 */
[----:B------:R-:W-:Y:S01]  /*1f640*/  QGMMA.64x192x32.F32.E4M3.E4M3 R24, R216, gdesc[UR4], R24, gsb0 ;  /* 0x02e00004d8187df3 */ /* 0x000fe20008000818 */
        /* <DEDUP_REMOVED lines=13> */
[----:B------:R-:W-:Y:S05]  /*1f720*/  @!P0 BRA `(.L_x_3632) ;  /* 0x0000000000048947 */ /* 0x000fea0003800000 */
[----:B------:R-:W-:Y:S01]  /*1f730*/  BPT.TRAP 0x1 ;  /* 0x000000040000795c */ /* 0x000fe20000300000 */
.L_x_3632:
[----:B------:R-:W-:Y:S01]  /*1f740*/  VIADD R3, R3, 0x33460 ;  /* 0x0003346003037836 */ /* 0x000fe20000000000 */
[----:B------:R-:W-:Y:S01]  /*1f750*/  MOV R4, UR42 ;  /* 0x0000002a00047c02 */ /* 0x000fe20008000f00 */
        /* <DEDUP_REMOVED lines=15> */
[----:B0-----:R-:W-:Y:S01]  /*1f850*/  SEL R3, RZ, 0x1, P1 ;  /* 0x00000001ff037807 */ /* 0x001fe20000800000 */
        /* <DEDUP_REMOVED lines=85> */
[----:B------:R-:W-:Y:S01]  /*1fdb0*/  FMUL.FTZ R38, R115, R2 ;  /* 0x0000000273267220 */ /* 0x000fe20000410000 */
[----:B------:R-:W-:Y:S01]  /*1fdc0*/  LOP3.LUT R230, R230, R3, RZ, 0x3c, !PT ;  /* 0x00000003e6e67212 */ /* 0x000fe200078e3cff */
[----:B------:R-:W-:Y:S01]  /*1fdd0*/  UIADD3 UR43, UR43, 0x1, URZ ;  /* 0x000000012b2b7890 */ /* 0x000fe2000fffe03f */
[----:B------:R-:W-:-:S11]  /*1fde0*/  SEL R152, R152, RZ, P1 ;  /* 0x000000ff98987207 */ /* 0x000fd60000800000 */
.L_x_3576:
        /* <DEDUP_REMOVED lines=19> */
[----:B-1----:R-:W-:Y:S01]  /*1ff20*/  MOV R91, R3 ;  /* 0x00000003005b7202 */ /* 0x002fe20000000f00 */
[----:B---3--:R-:W-:-:S05]  /*1ff30*/  IMAD.SHL.U32 R2, R166, 0x4, RZ ;  /* 0x00000004a6027824 */ /* 0x008fca00078e00ff */
[----:B------:R-:W-:-:S04]  /*1ff40*/  LOP3.LUT R2, R2, 0xc, RZ, 0xc0, !PT ;  /* 0x0000000c02027812 */ /* 0x000fc800078ec0ff */
[----:B------:R-:W-:-:S05]  /*1ff50*/  IADD3 R36, P0, R2, UR4, RZ ;  /* 0x0000000402247c10 */ /* 0x000fca000ff1e0ff */
[----:B------:R-:W-:Y:S01]  /*1ff60*/  IMAD.X R37, RZ, RZ, UR5, P0 ;  /* 0x00000005ff257e24 */ /* 0x000fe200080e06ff */
[----:B------:R-:W-:-:S04]  /*1ff70*/  LOP3.LUT P0, R2, R166, 0x3, RZ, 0xc0, !PT ;  /* 0x00000003a6027812 */ /* 0x000fc8000780c0ff */
[----:B------:R-:W-:Y:S01]  /*1ff80*/  ISETP.EQ.OR P0, PT, R2, 0x3, !P0 ;  /* 0x000000030200780c */ /* 0x000fe20004702670 */
[----:B------:R1:W5:Y:S01]  /*1ff90*/  LDG.E.CONSTANT R36, desc[UR54][R36.64] ;  /* 0x0000003624247981 */ /* 0x000362000c1e9900 */
[----:B------:R-:W-:Y:S02]  /*1ffa0*/  UMOV UR4, 0xffffffff ;  /* 0xffffffff00047882 */ /* 0x000fe40000000000 */
[----:B------:R-:W-:Y:S02]  /*1ffb0*/  SEL R3, R0, R13, P0 ;  /* 0x0000000d00037207 */ /* 0x000fe40000000000 */
[----:B------:R-:W-:Y:S02]  /*1ffc0*/  SEL R0, R13, R0, P0 ;  /* 0x000000000d007207 */ /* 0x000fe40000000000 */
[----:B------:R-:W-:Y:S02]  /*1ffd0*/  SEL R13, R64, R137, P0 ;  /* 0x00000089400d7207 */ /* 0x000fe40000000000 */
[----:B------:R-:W-:Y:S01]  /*1ffe0*/  SEL R2, R137, R64, P0 ;  /* 0x0000004089027207 */ /* 0x000fe20000000000 */
[----:B--2---:R-:W-:-:S03]  /*1fff0*/  IMAD.WIDE R82, R26, 0x2, R90 ;  /* 0x000000021a527825 */ /* 0x004fc600078e025a */
[C---:B------:R-:W-:Y:S02]  /*20000*/  IADD3 R27, P3, R82.reuse, 0x8060, RZ ;  /* 0x00008060521b7810 */ /* 0x040fe40007f7e0ff */
[C---:B------:R-:W-:Y:S02]  /*20010*/  IADD3 R31, P4, R82.reuse, 0x8040, RZ ;  /* 0x00008040521f7810 */ /* 0x040fe40007f9e0ff */
[----:B------:R-:W-:Y:S02]  /*20020*/  LOP3.LUT R26, R27, 0x380, RZ, 0xc0, !PT ;  /* 0x000003801b1a7812 */ /* 0x000fe400078ec0ff */
[----:B------:R-:W-:Y:S02]  /*20030*/  IADD3 R35, P5, R82, 0x8020, RZ ;  /* 0x0000802052237810 */ /* 0x000fe40007fbe0ff */
[----:B------:R-:W-:Y:S02]  /*20040*/  SHF.R.U64 R26, R26, 0x3, RZ ;  /* 0x000000031a1a7819 */ /* 0x000fe400000012ff */
[----:B------:R-:W-:-:S02]  /*20050*/  IADD3 R51, P1, R82, 0x8000, RZ ;  /* 0x0000800052337810 */ /* 0x000fc40007f3e0ff */
[----:B------:R-:W-:Y:S01]  /*20060*/  LOP3.LUT R26, R26, R27, RZ, 0x3c, !PT ;  /* 0x0000001b1a1a7212 */ /* 0x000fe200078e3cff */
[----:B------:R-:W-:Y:S01]  /*20070*/  IMAD.X R27, RZ, RZ, R83, P3 ;  /* 0x000000ffff1b7224 */ /* 0x000fe200018e0653 */
[C---:B------:R-:W-:Y:S02]  /*20080*/  IADD3 R55, P2, R82.reuse, 0x4060, RZ ;  /* 0x0000406052377810 */ /* 0x040fe40007f5e0ff */
[----:B------:R-:W-:Y:S02]  /*20090*/  IADD3 R63, P3, R82, 0x4040, RZ ;  /* 0x00004040523f7810 */ /* 0x000fe40007f7e0ff */
[----:B------:R-:W-:Y:S02]  /*200a0*/  LOP3.LUT R30, R31, 0x380, RZ, 0xc0, !PT ;  /* 0x000003801f1e7812 */ /* 0x000fe400078ec0ff */
[----:B------:R-:W-:Y:S02]  /*200b0*/  LOP3.LUT R34, R35, 0x380, RZ, 0xc0, !PT ;  /* 0x0000038023227812 */ /* 0x000fe400078ec0ff */
        /* <DEDUP_REMOVED lines=16> */
[----:B------:R-:W-:-:S02]  /*201c0*/  LOP3.LUT R62, R62, R63, RZ, 0x3c, !PT ;  /* 0x0000003f3e3e7212 */ /* 0x000fc400078e3cff */
[----:B------:R-:W-:Y:S02]  /*201d0*/  IADD3.X R63, RZ, R83, RZ, P3, !PT ;  /* 0x00000053ff3f7210 */ /* 0x000fe40001ffe4ff */
[C---:B------:R-:W-:Y:S02]  /*201e0*/  IADD3 R65, P4, R82.reuse, 0x4020, RZ ;  /* 0x0000402052417810 */ /* 0x040fe40007f9e0ff */
[C---:B------:R-:W-:Y:S02]  /*201f0*/  IADD3 R67, P5, R82.reuse, 0x4000, RZ ;  /* 0x0000400052437810 */ /* 0x040fe40007fbe0ff */
[C---:B------:R-:W-:Y:S02]  /*20200*/  IADD3 R75, P1, R82.reuse, 0x60, RZ ;  /* 0x00000060524b7810 */ /* 0x040fe40007f3e0ff */
[C---:B------:R-:W-:Y:S02]  /*20210*/  IADD3 R79, P2, R82.reuse, 0x40, RZ ;  /* 0x00000040524f7810 */ /* 0x040fe40007f5e0ff */
[----:B------:R-:W-:-:S02]  /*20220*/  IADD3 R81, P3, R82, 0x20, RZ ;  /* 0x0000002052517810 */ /* 0x000fc40007f7e0ff */
[----:B------:R-:W-:Y:S02]  /*20230*/  LOP3.LUT R64, R65, 0x380, RZ, 0xc0, !PT ;  /* 0x0000038041407812 */ /* 0x000fe400078ec0ff */
[----:B------:R-:W-:Y:S02]  /*20240*/  LOP3.LUT R66, R67, 0x380, RZ, 0xc0, !PT ;  /* 0x0000038043427812 */ /* 0x000fe400078ec0ff */
[----:B------:R-:W-:Y:S02]  /*20250*/  LOP3.LUT R74, R75, 0x380, RZ, 0xc0, !PT ;  /* 0x000003804b4a7812 */ /* 0x000fe400078ec0ff */
[----:B------:R-:W-:Y:S02]  /*20260*/  LOP3.LUT R78, R79, 0x380, RZ, 0xc0, !PT ;  /* 0x000003804f4e7812 */ /* 0x000fe400078ec0ff */
[----:B------:R-:W-:Y:S02]  /*20270*/  LOP3.LUT R80, R81, 0x380, RZ, 0xc0, !PT ;  /* 0x0000038051507812 */ /* 0x000fe400078ec0ff */
[----:B-1----:R-:W-:-:S02]  /*20280*/  LOP3.LUT R37, R82, 0x380, RZ, 0xc0, !PT ;  /* 0x0000038052257812 */ /* 0x002fc400078ec0ff */
[----:B------:R-:W-:Y:S02]  /*20290*/  SHF.R.U64 R64, R64, 0x3, RZ ;  /* 0x0000000340407819 */ /* 0x000fe400000012ff */
[----:B------:R-:W-:Y:S02]  /*202a0*/  SHF.R.U64 R66, R66, 0x3, RZ ;  /* 0x0000000342427819 */ /* 0x000fe400000012ff */
[----:B------:R-:W-:Y:S02]  /*202b0*/  SHF.R.U64 R74, R74, 0x3, RZ ;  /* 0x000000034a4a7819 */ /* 0x000fe400000012ff */
[----:B------:R-:W-:Y:S02]  /*202c0*/  SHF.R.U64 R78, R78, 0x3, RZ ;  /* 0x000000034e4e7819 */ /* 0x000fe400000012ff */
[----:B------:R-:W-:Y:S02]  /*202d0*/  SHF.R.U64 R80, R80, 0x3, RZ ;  /* 0x0000000350507819 */ /* 0x000fe400000012ff */
[----:B------:R-:W-:-:S02]  /*202e0*/  SHF.R.U64 R37, R37, 0x3, RZ ;  /* 0x0000000325257819 */ /* 0x000fc400000012ff */
        /* <DEDUP_REMOVED lines=11> */
[----:B------:R-:W-:Y:S02]  /*203a0*/  MOV R164, R26 ;  /* 0x0000001a00a47202 */ /* 0x000fe40000000f00 */
[----:B------:R-:W-:Y:S02]  /*203b0*/  MOV R155, R82 ;  /* 0x00000052009b7202 */ /* 0x000fe40000000f00 */
[----:B------:R-:W-:Y:S02]  /*203c0*/  MOV R163, R30 ;  /* 0x0000001e00a37202 */ /* 0x000fe40000000f00 */
[----:B------:R-:W-:Y:S02]  /*203d0*/  MOV R162, R34 ;  /* 0x0000002200a27202 */ /* 0x000fe40000000f00 */
[----:B------:R-:W-:Y:S02]  /*203e0*/  MOV R161, R50 ;  /* 0x0000003200a17202 */ /* 0x000fe40000000f00 */
[----:B------:R-:W-:-:S02]  /*203f0*/  MOV R160, R54 ;  /* 0x0000003600a07202 */ /* 0x000fc40000000f00 */
[----:B------:R-:W-:Y:S02]  /*20400*/  MOV R159, R62 ;  /* 0x0000003e009f7202 */ /* 0x000fe40000000f00 */
[----:B------:R-:W-:Y:S02]  /*20410*/  MOV R158, R64 ;  /* 0x00000040009e7202 */ /* 0x000fe40000000f00 */
[----:B------:R-:W-:Y:S02]  /*20420*/  MOV R157, R66 ;  /* 0x00000042009d7202 */ /* 0x000fe40000000f00 */
[----:B------:R-:W-:Y:S02]  /*20430*/  MOV R156, R74 ;  /* 0x0000004a009c7202 */ /* 0x000fe40000000f00 */
[----:B------:R-:W-:Y:S02]  /*20440*/  MOV R154, R78 ;  /* 0x0000004e009a7202 */ /* 0x000fe40000000f00 */
[----:B------:R-:W-:Y:S01]  /*20450*/  MOV R153, R80 ;  /* 0x0000005000997202 */ /* 0x000fe20000000f00 */
[----:B------:R-:W-:Y:S06]  /*20460*/  BRA.DIV UR4, `(.L_x_3635) ;  /* 0x000000de04c47947 */ /* 0x000fec000b800000 */
        /* <DEDUP_REMOVED lines=19> */
[----:B-----5:R-:W-:Y:S01]  /*205a0*/  SHFL.IDX PT, R51, R51, R36, 0x1c1f ;  /* 0x001c1f2433337589 */ /* 0x020fe200000e0000 */
[----:B------:R-:W-:Y:S02]  /*205b0*/  SEL R106, R45, R109, P0 ;  /* 0x0000006d2d6a7207 */ /* 0x000fe40000000000 */
[----:B------:R-:W-:Y:S02]  /*205c0*/  SEL R26, R109, R45, P0 ;  /* 0x0000002d6d1a7207 */ /* 0x000fe40000000000 */
[----:B------:R-:W-:Y:S02]  /*205d0*/  SEL R42, R42, R43, P0 ;  /* 0x0000002b2a2a7207 */ /* 0x000fe40000000000 */
[----:B------:R-:W-:Y:S02]  /*205e0*/  SEL R37, R77, R38, P0 ;  /* 0x000000264d257207 */ /* 0x000fe40000000000 */
[----:B------:R-:W-:-:S02]  /*205f0*/  SEL R68, R68, R53, P0 ;  /* 0x0000003544447207 */ /* 0x000fc40000000000 */
[----:B------:R-:W-:Y:S02]  /*20600*/  SEL R135, R128, R24, P0 ;  /* 0x0000001880877207 */ /* 0x000fe40000000000 */
[----:B------:R-:W-:Y:S01]  /*20610*/  SEL R79, R24, R128, P0 ;  /* 0x00000080184f7207 */ /* 0x000fe20000000000 */
[----:B------:R-:W-:Y:S01]  /*20620*/  SHFL.IDX PT, R37, R37, R36, 0x1c1f ;  /* 0x001c1f2425257589 */ /* 0x000fe200000e0000 */
[----:B------:R-:W-:Y:S02]  /*20630*/  SEL R27, R123, R20, P0 ;  /* 0x000000147b1b7207 */ /* 0x000fe40000000000 */
[----:B------:R-:W-:Y:S02]  /*20640*/  SEL R109, R28, R40, P0 ;  /* 0x000000281c6d7207 */ /* 0x000fe40000000000 */
[----:B------:R-:W-:Y:S02]  /*20650*/  SEL R80, R93, R142, P0 ;  /* 0x0000008e5d507207 */ /* 0x000fe40000000000 */
[----:B------:R-:W-:Y:S01]  /*20660*/  SEL R35, R142, R93, P0 ;  /* 0x0000005d8e237207 */ /* 0x000fe20000000000 */
[----:B------:R-:W-:Y:S01]  /*20670*/  SHFL.IDX PT, R27, R27, R36, 0x1c1f ;  /* 0x001c1f241b1b7589 */ /* 0x000fe200000e0000 */
[----:B------:R-:W-:-:S02]  /*20680*/  SEL R56, R60, R59, P0 ;  /* 0x0000003b3c387207 */ /* 0x000fc40000000000 */
[----:B------:R-:W-:Y:S02]  /*20690*/  SEL R43, R59, R60, P0 ;  /* 0x0000003c3b2b7207 */ /* 0x000fe40000000000 */
[----:B------:R-:W-:Y:S02]  /*206a0*/  SEL R38, R38, R77, P0 ;  /* 0x0000004d26267207 */ /* 0x000fe40000000000 */
[----:B------:R-:W-:Y:S02]  /*206b0*/  SEL R24, R10, R129, P0 ;  /* 0x000000810a187207 */ /* 0x000fe40000000000 */
        /* <DEDUP_REMOVED lines=10> */
[----:B------:R-:W-:Y:S02]  /*20760*/  SEL R93, R95, R89, P0 ;  /* 0x000000595f5d7207 */ /* 0x000fe40000000000 */
[----:B------:R-:W-:Y:S01]  /*20770*/  SEL R53, R89, R95, P0 ;  /* 0x0000005f59357207 */ /* 0x000fe20000000000 */
[----:B------:R-:W-:Y:S01]  /*20780*/  SHFL.IDX PT, R113, R113, R36, 0x1c1f ;  /* 0x001c1f2471717589 */ /* 0x000fe200000e0000 */
[----:B------:R-:W-:-:S02]  /*20790*/  SEL R60, R46, R71, P0 ;  /* 0x000000472e3c7207 */ /* 0x000fc40000000000 */
[----:B------:R-:W-:Y:S01]  /*207a0*/  LOP3.LUT R75, R36, 0x2, RZ, 0x3c, !PT ;  /* 0x00000002244b7812 */ /* 0x000fe200078e3cff */
[----:B------:R-:W-:Y:S01]  /*207b0*/  SHFL.IDX PT, R89, R115, R36, 0x1c1f ;  /* 0x001c1f2473597589 */ /* 0x000fe200000e0000 */
        /* <DEDUP_REMOVED lines=72> */
[----:B-1----:R-:W-:Y:S02]  /*20c40*/  SEL R10, R27, R20, P0 ;  /* 0x000000141b0a7207 */ /* 0x002fe40000000000 */
[----:B--2---:R-:W-:Y:S01]  /*20c50*/  SEL R108, R109, R54, P0 ;  /* 0x000000366d6c7207 */ /* 0x004fe20000000000 */
[----:B------:R-:W-:Y:S01]  /*20c60*/  SHFL.IDX PT, R96, R126, R36, 0x1c1f ;  /* 0x001c1f247e607589 */ /* 0x000fe200000e0000 */
[----:B------:R-:W-:Y:S02]  /*20c70*/  SEL R20, R20, R27, P0 ;  /* 0x0000001b14147207 */ /* 0x000fe40000000000 */
[----:B------:R-:W-:Y:S01]  /*20c80*/  SEL R109, R54, R109, P0 ;  /* 0x0000006d366d7207 */ /* 0x000fe20000000000 */
[----:B------:R-:W-:Y:S04]  /*20c90*/  SHFL.IDX PT, R102, R135, R36, 0x1c1f ;  /* 0x001c1f2487667589 */ /* 0x000fe800000e0000 */
[----:B------:R-:W-:Y:S04]  /*20ca0*/  SHFL.IDX PT, R130, R44, R36, 0x1c1f ;  /* 0x001c1f242c827589 */ /* 0x000fe800000e0000 */
[----:B------:R-:W1:Y:S04]  /*20cb0*/  SHFL.IDX PT, R103, R4, R75, 0x1c1f ;  /* 0x001c1f4b04677589 */ /* 0x000e6800000e0000 */
[----:B------:R1:W-:Y:S01]  /*20cc0*/  SHFL.IDX PT, R134, R7, R75, 0x1c1f ;  /* 0x001c1f4b07867589 */ /* 0x0003e200000e0000 */
[----:B---3--:R-:W-:-:S03]  /*20cd0*/  SEL R5, R89, R101, P0 ;  /* 0x0000006559057207 */ /* 0x008fc60000000000 */
[----:B------:R-:W-:Y:S04]  /*20ce0*/  SHFL.IDX PT, R12, R67, R75, 0x1c1f ;  /* 0x001c1f4b430c7589 */ /* 0x000fe800000e0000 */
[----:B------:R-:W-:Y:S04]  /*20cf0*/  SHFL.IDX PT, R99, R3, R36, 0x1c1f ;  /* 0x001c1f2403637589 */ /* 0x000fe800000e0000 */
[----:B------:R-:W-:Y:S04]  /*20d00*/  SHFL.IDX PT, R88, R133, R36, 0x1c1f ;  /* 0x001c1f2485587589 */ /* 0x000fe800000e0000 */
[----:B------:R-:W-:Y:S04]  /*20d10*/  SHFL.IDX PT, R117, R114, R36, 0x1c1f ;  /* 0x001c1f2472757589 */ /* 0x000fe800000e0000 */
[----:B------:R-:W-:Y:S01]  /*20d20*/  SHFL.IDX PT, R83, R83, R36, 0x1c1f ;  /* 0x001c1f2453537589 */ /* 0x000fe200000e0000 */
[----:B-1----:R-:W-:-:S03]  /*20d30*/  SEL R7, R87, R103, P0 ;  /* 0x0000006757077207 */ /* 0x002fc60000000000 */
[----:B------:R-:W-:Y:S04]  /*20d40*/  SHFL.IDX PT, R126, R92, R36, 0x1c1f ;  /* 0x001c1f245c7e7589 */ /* 0x000fe800000e0000 */
[----:B------:R-:W-:Y:S04]  /*20d50*/  SHFL.IDX PT, R124, R95, R36, 0x1c1f ;  /* 0x001c1f245f7c7589 */ /* 0x000fe800000e0000 */
[----:B------:R-:W-:Y:S04]  /*20d60*/  SHFL.IDX PT, R70, R94, R36, 0x1c1f ;  /* 0x001c1f245e467589 */ /* 0x000fe800000e0000 */
[----:B------:R-:W-:Y:S04]  /*20d70*/  SHFL.IDX PT, R82, R56, R36, 0x1c1f ;  /* 0x001c1f2438527589 */ /* 0x000fe800000e0000 */
[----:B------:R1:W2:Y:S04]  /*20d80*/  SHFL.IDX PT, R148, R0, R75, 0x1c1f ;  /* 0x001c1f4b00947589 */ /* 0x0002a800000e0000 */
[----:B------:R-:W3:Y:S04]  /*20d90*/  SHFL.IDX PT, R66, R66, R75, 0x1c1f ;  /* 0x001c1f4b42427589 */ /* 0x000ee800000e0000 */
[----:B------:R4:W0:Y:S01]  /*20da0*/  SHFL.IDX PT, R140, R21, R75, 0x1c1f ;  /* 0x001c1f4b158c7589 */ /* 0x00082200000e0000 */
[----:B-1----:R-:W-:-:S03]  /*20db0*/  SEL R0, R97, R2, P0 ;  /* 0x0000000261007207 */ /* 0x002fc60000000000 */
[----:B------:R-:W1:Y:S01]  /*20dc0*/  SHFL.IDX PT, R139, R25, R75, 0x1c1f ;  /* 0x001c1f4b198b7589 */ /* 0x000e6200000e0000 */
[----:B------:R-:W-:-:S03]  /*20dd0*/  SEL R2, R2, R97, P0 ;  /* 0x0000006102027207 */ /* 0x000fc60000000000 */
[----:B------:R-:W-:Y:S01]  /*20de0*/  SHFL.IDX PT, R78, R78, R75, 0x1c1f ;  /* 0x001c1f4b4e4e7589 */ /* 0x000fe200000e0000 */
[----:B----4-:R-:W-:-:S03]  /*20df0*/  SEL R21, R24, R68, P0 ;  /* 0x0000004418157207 */ /* 0x010fc60000000000 */
[----:B------:R4:W1:Y:S01]  /*20e00*/  SHFL.IDX PT, R67, R30, R75, 0x1c1f ;  /* 0x001c1f4b1e437589 */ /* 0x00086200000e0000 */
[----:B------:R-:W-:-:S03]  /*20e10*/  SEL R24, R68, R24, P0 ;  /* 0x0000001844187207 */ /* 0x000fc60000000000 */
[----:B------:R1:W-:Y:S01]  /*20e20*/  SHFL.IDX PT, R144, R32, R75, 0x1c1f ;  /* 0x001c1f4b20907589 */ /* 0x0003e200000e0000 */
[----:B--2---:R-:W-:Y:S02]  /*20e30*/  SEL R3, R99, R148, P0 ;  /* 0x0000009463037207 */ /* 0x004fe40000000000 */
[----:B------:R-:W-:Y:S01]  /*20e40*/  SEL R4, R148, R99, P0 ;  /* 0x0000006394047207 */ /* 0x000fe20000000000 */
[----:B------:R-:W2:Y:S01]  /*20e50*/  SHFL.IDX PT, R143, R34, R75, 0x1c1f ;  /* 0x001c1f4b228f7589 */ /* 0x000ea200000e0000 */
[----:B---3--:R-:W-:Y:S02]  /*20e60*/  SEL R97, R98, R66, P0 ;  /* 0x0000004262617207 */ /* 0x008fe40000000000 */
[----:B----4-:R-:W-:Y:S01]  /*20e70*/  SEL R30, R130, R31, P0 ;  /* 0x0000001f821e7207 */ /* 0x010fe20000000000 */
[----:B------:R3:W-:Y:S01]  /*20e80*/  SHFL.IDX PT, R145, R35, R75, 0x1c1f ;  /* 0x001c1f4b23917589 */ /* 0x0007e200000e0000 */
[----:B0-----:R-:W-:Y:S02]  /*20e90*/  SEL R27, R118, R140, P0 ;  /* 0x0000008c761b7207 */ /* 0x001fe40000000000 */
[----:B------:R-:W-:Y:S01]  /*20ea0*/  SEL R31, R31, R130, P0 ;  /* 0x000000821f1f7207 */ /* 0x000fe20000000000 */
[----:B------:R-:W0:Y:S01]  /*20eb0*/  SHFL.IDX PT, R48, R48, R75, 0x1c1f ;  /* 0x001c1f4b30307589 */ /* 0x000e2200000e0000 */
[----:B-1----:R-:W-:-:S02]  /*20ec0*/  SEL R25, R132, R139, P0 ;  /* 0x0000008b84197207 */ /* 0x002fc40000000000 */
[----:B------:R-:W-:Y:S01]  /*20ed0*/  SEL R98, R66, R98, P0 ;  /* 0x0000006242627207 */ /* 0x000fe20000000000 */
[----:B------:R-:W1:Y:S04]  /*20ee0*/  SHFL.IDX PT, R49, R49, R75, 0x1c1f ;  /* 0x001c1f4b31317589 */ /* 0x000e6800000e0000 */
[----:B------:R-:W-:Y:S01]  /*20ef0*/  SHFL.IDX PT, R86, R85, R36, 0x1c1f ;  /* 0x001c1f2455567589 */ /* 0x000fe200000e0000 */
[----:B------:R-:W-:Y:S02]  /*20f00*/  SEL R32, R33, R67, P0 ;  /* 0x0000004321207207 */ /* 0x000fe40000000000 */
[----:B------:R-:W-:Y:S01]  /*20f10*/  SEL R33, R67, R33, P0 ;  /* 0x0000002143217207 */ /* 0x000fe20000000000 */
[----:B------:R-:W-:Y:S04]  /*20f20*/  SHFL.IDX PT, R107, R106, R36, 0x1c1f ;  /* 0x001c1f246a6b7589 */ /* 0x000fe800000e0000 */
[----:B------:R4:W-:Y:S01]  /*20f30*/  SHFL.IDX PT, R115, R110, R36, 0x1c1f ;  /* 0x001c1f246e737589 */ /* 0x0009e200000e0000 */
[----:B--2---:R-:W-:-:S02]  /*20f40*/  SEL R34, R125, R143, P0 ;  /* 0x0000008f7d227207 */ /* 0x004fc40000000000 */
[----:B---3--:R-:W-:Y:S01]  /*20f50*/  SEL R35, R143, R125, P0 ;  /* 0x0000007d8f237207 */ /* 0x008fe20000000000 */
[----:B------:R2:W-:Y:S04]  /*20f60*/  SHFL.IDX PT, R119, R112, R36, 0x1c1f ;  /* 0x001c1f2470777589 */ /* 0x0005e800000e0000 */
[----:B------:R3:W-:Y:S01]  /*20f70*/  SHFL.IDX PT, R128, R122, R36, 0x1c1f ;  /* 0x001c1f247a807589 */ /* 0x0007e200000e0000 */
[----:B0-----:R-:W-:Y:S02]  /*20f80*/  SEL R54, R83, R48, P0 ;  /* 0x0000003053367207 */ /* 0x001fe40000000000 */
[----:B----4-:R-:W-:Y:S01]  /*20f90*/  SEL R110, R116, R111, P0 ;  /* 0x0000006f746e7207 */ /* 0x010fe20000000000 */
[----:B------:R-:W-:Y:S01]  /*20fa0*/  SHFL.IDX PT, R80, R60, R36, 0x1c1f ;  /* 0x001c1f243c507589 */ /* 0x000fe200000e0000 */
[----:B------:R-:W-:-:S02]  /*20fb0*/  SEL R111, R111, R116, P0 ;  /* 0x000000746f6f7207 */ /* 0x000fc40000000000 */
[----:B--2---:R-:W-:Y:S01]  /*20fc0*/  SEL R112, R113, R65, P0 ;  /* 0x0000004171707207 */ /* 0x004fe20000000000 */
[----:B------:R-:W-:Y:S01]  /*20fd0*/  SHFL.IDX PT, R131, R59, R36, 0x1c1f ;  /* 0x001c1f243b837589 */ /* 0x000fe200000e0000 */
[----:B------:R-:W-:Y:S02]  /*20fe0*/  SEL R113, R65, R113, P0 ;  /* 0x0000007141717207 */ /* 0x000fe40000000000 */
[----:B------:R-:W-:Y:S01]  /*20ff0*/  SEL R116, R117, R78, P0 ;  /* 0x0000004e75747207 */ /* 0x000fe20000000000 */
[----:B------:R-:W-:Y:S01]  /*21000*/  SHFL.IDX PT, R129, R72, R36, 0x1c1f ;  /* 0x001c1f2448817589 */ /* 0x000fe200000e0000 */
[----:B------:R-:W-:Y:S02]  /*21010*/  SEL R65, R145, R123, P0 ;  /* 0x0000007b91417207 */ /* 0x000fe40000000000 */
[----:B-1----:R-:W-:Y:S01]  /*21020*/  SEL R68, R81, R49, P0 ;  /* 0x0000003151447207 */ /* 0x002fe20000000000 */
[----:B------:R-:W-:Y:S01]  /*21030*/  SHFL.IDX PT, R135, R71, R36, 0x1c1f ;  /* 0x001c1f2447877589 */ /* 0x000fe200000e0000 */
[----:B---3--:R-:W-:-:S02]  /*21040*/  SEL R122, R49, R81, P0 ;  /* 0x00000051317a7207 */ /* 0x008fc40000000000 */
[----:B------:R-:W-:Y:S01]  /*21050*/  SEL R117, R78, R117, P0 ;  /* 0x000000754e757207 */ /* 0x000fe20000000000 */
[----:B------:R-:W-:Y:S04]  /*21060*/  SHFL.IDX PT, R133, R74, R36, 0x1c1f ;  /* 0x001c1f244a857589 */ /* 0x000fe800000e0000 */
[----:B------:R0:W1:Y:S04]  /*21070*/  SHFL.IDX PT, R136, R6, R75, 0x1c1f ;  /* 0x001c1f4b06887589 */ /* 0x00006800000e0000 */
[----:B------:R2:W3:Y:S04]  /*21080*/  SHFL.IDX PT, R138, R8, R75, 0x1c1f ;  /* 0x001c1f4b088a7589 */ /* 0x0004e800000e0000 */
[----:B------:R4:W3:Y:S01]  /*21090*/  SHFL.IDX PT, R137, R9, R75, 0x1c1f ;  /* 0x001c1f4b09897589 */ /* 0x0008e200000e0000 */
[----:B0-----:R-:W-:-:S03]  /*210a0*/  SEL R6, R101, R89, P0 ;  /* 0x0000005965067207 */ /* 0x001fc60000000000 */
[----:B------:R-:W0:Y:S01]  /*210b0*/  SHFL.IDX PT, R63, R63, R75, 0x1c1f ;  /* 0x001c1f4b3f3f7589 */ /* 0x000e2200000e0000 */
[----:B------:R-:W-:Y:S02]  /*210c0*/  SEL R101, R102, R79, P0 ;  /* 0x0000004f66657207 */ /* 0x000fe40000000000 */
[----:B--2---:R-:W-:Y:S01]  /*210d0*/  SEL R8, R103, R87, P0 ;  /* 0x0000005767087207 */ /* 0x004fe20000000000 */
[----:B------:R2:W0:Y:S01]  /*210e0*/  SHFL.IDX PT, R142, R26, R75, 0x1c1f ;  /* 0x001c1f4b1a8e7589 */ /* 0x00042200000e0000 */
[----:B------:R-:W-:Y:S02]  /*210f0*/  SEL R103, R104, R11, P0 ;  /* 0x0000000b68677207 */ /* 0x000fe40000000000 */
[----:B----4-:R-:W-:Y:S01]  /*21100*/  SEL R9, R84, R134, P0 ;  /* 0x0000008654097207 */ /* 0x010fe20000000000 */
[----:B------:R4:W0:Y:S01]  /*21110*/  SHFL.IDX PT, R141, R28, R75, 0x1c1f ;  /* 0x001c1f4b1c8d7589 */ /* 0x00082200000e0000 */
[----:B------:R-:W-:Y:S02]  /*21120*/  SEL R84, R134, R84, P0 ;  /* 0x0000005486547207 */ /* 0x000fe40000000000 */
[----:B------:R-:W-:Y:S01]  /*21130*/  SEL R102, R79, R102, P0 ;  /* 0x000000664f667207 */ /* 0x000fe20000000000 */
[----:B------:R-:W0:Y:S01]  /*21140*/  SHFL.IDX PT, R62, R62, R75, 0x1c1f ;  /* 0x001c1f4b3e3e7589 */ /* 0x000e2200000e0000 */
[----:B-1----:R-:W-:-:S02]  /*21150*/  SEL R85, R86, R136, P0 ;  /* 0x0000008856557207 */ /* 0x002fc40000000000 */
[----:B--2---:R-:W-:Y:S01]  /*21160*/  SEL R26, R139, R132, P0 ;  /* 0x000000848b1a7207 */ /* 0x004fe20000000000 */
[----:B------:R1:W2:Y:S01]  /*21170*/  SHFL.IDX PT, R95, R55, R75, 0x1c1f ;  /* 0x001c1f4b375f7589 */ /* 0x0002a200000e0000 */
[----:B---3--:R-:W-:Y:S02]  /*21180*/  SEL R89, R96, R138, P0 ;  /* 0x0000008a60597207 */ /* 0x008fe40000000000 */
[----:B----4-:R-:W-:Y:S01]  /*21190*/  SEL R28, R140, R118, P0 ;  /* 0x000000768c1c7207 */ /* 0x010fe20000000000 */
[----:B------:R3:W4:Y:S01]  /*211a0*/  SHFL.IDX PT, R92, R64, R75, 0x1c1f ;  /* 0x001c1f4b405c7589 */ /* 0x00072200000e0000 */
[----:B------:R-:W-:Y:S02]  /*211b0*/  SEL R87, R88, R137, P0 ;  /* 0x0000008958577207 */ /* 0x000fe40000000000 */
[----:B------:R-:W-:Y:S01]  /*211c0*/  SEL R104, R11, R104, P0 ;  /* 0x000000680b687207 */ /* 0x000fe20000000000 */
[----:B------:R3:W4:Y:S01]  /*211d0*/  SHFL.IDX PT, R147, R52, R75, 0x1c1f ;  /* 0x001c1f4b34937589 */ /* 0x00072200000e0000 */
[----:B0-----:R-:W-:Y:S01]  /*211e0*/  SEL R99, R100, R63, P0 ;  /* 0x0000003f64637207 */ /* 0x001fe20000000000 */
[----:B------:R-:W-:Y:S01]  /*211f0*/  IMAD.MOV.U32 R11, RZ, RZ, RZ ;  /* 0x000000ffff0b7224 */ /* 0x000fe200078e00ff */
[----:B-1----:R-:W-:Y:S01]  /*21200*/  SEL R55, R48, R83, P0 ;  /* 0x0000005330377207 */ /* 0x002fe20000000000 */
[----:B------:R0:W-:Y:S01]  /*21210*/  SHFL.IDX PT, R94, R69, R75, 0x1c1f ;  /* 0x001c1f4b455e7589 */ /* 0x0001e200000e0000 */
[----:B------:R-:W-:-:S02]  /*21220*/  SEL R106, R107, R142, P0 ;  /* 0x0000008e6b6a7207 */ /* 0x000fc40000000000 */
[----:B---3--:R-:W-:Y:S01]  /*21230*/  SEL R64, R123, R145, P0 ;  /* 0x000000917b407207 */ /* 0x008fe20000000000 */
[----:B------:R-:W1:Y:S01]  /*21240*/  SHFL.IDX PT, R43, R43, R75, 0x1c1f ;  /* 0x001c1f4b2b2b7589 */ /* 0x000e6200000e0000 */
[----:B------:R-:W-:Y:S02]  /*21250*/  SEL R29, R105, R141, P0 ;  /* 0x0000008d691d7207 */ /* 0x000fe40000000000 */
[----:B------:R-:W-:Y:S01]  /*21260*/  SEL R52, R127, R144, P0 ;  /* 0x000000907f347207 */ /* 0x000fe20000000000 */
[----:B------:R-:W3:Y:S01]  /*21270*/  SHFL.IDX PT, R46, R46, R75, 0x1c1f ;  /* 0x001c1f4b2e2e7589 */ /* 0x000ee200000e0000 */
[----:B------:R-:W-:Y:S02]  /*21280*/  SEL R114, R115, R62, P0 ;  /* 0x0000003e73727207 */ /* 0x000fe40000000000 */
[----:B------:R-:W-:Y:S01]  /*21290*/  SEL R118, R119, R12, P0 ;  /* 0x0000000c77767207 */ /* 0x000fe20000000000 */
[----:B------:R-:W3:Y:S01]  /*212a0*/  SHFL.IDX PT, R57, R57, R75, 0x1c1f ;  /* 0x001c1f4b39397589 */ /* 0x000ee200000e0000 */
[----:B--2---:R-:W-:-:S02]  /*212b0*/  SEL R125, R126, R95, P0 ;  /* 0x0000005f7e7d7207 */ /* 0x004fc40000000000 */
[----:B------:R-:W-:Y:S01]  /*212c0*/  SEL R86, R136, R86, P0 ;  /* 0x0000005688567207 */ /* 0x000fe20000000000 */
[----:B------:R-:W2:Y:S01]  /*212d0*/  SHFL.IDX PT, R58, R58, R75, 0x1c1f ;  /* 0x001c1f4b3a3a7589 */ /* 0x000ea200000e0000 */
[----:B----4-:R-:W-:Y:S02]  /*212e0*/  SEL R123, R124, R92, P0 ;  /* 0x0000005c7c7b7207 */ /* 0x010fe40000000000 */
[----:B------:R-:W-:Y:S01]  /*212f0*/  SEL R96, R138, R96, P0 ;  /* 0x000000608a607207 */ /* 0x000fe20000000000 */
[----:B------:R-:W4:Y:S01]  /*21300*/  SHFL.IDX PT, R61, R61, R75, 0x1c1f ;  /* 0x001c1f4b3d3d7589 */ /* 0x000f2200000e0000 */
[----:B0-----:R-:W-:Y:S02]  /*21310*/  SEL R69, R70, R147, P0 ;  /* 0x0000009346457207 */ /* 0x001fe40000000000 */
[----:B------:R-:W-:Y:S01]  /*21320*/  SEL R88, R137, R88, P0 ;  /* 0x0000005889587207 */ /* 0x000fe20000000000 */
[----:B------:R-:W0:Y:S01]  /*21330*/  SHFL.IDX PT, R56, R73, R75, 0x1c1f ;  /* 0x001c1f4b49387589 */ /* 0x000e2200000e0000 */
[----:B------:R-:W-:-:S02]  /*21340*/  SEL R100, R63, R100, P0 ;  /* 0x000000643f647207 */ /* 0x000fc40000000000 */
[----:B------:R-:W-:Y:S01]  /*21350*/  SEL R107, R142, R107, P0 ;  /* 0x0000006b8e6b7207 */ /* 0x000fe20000000000 */
[----:B------:R-:W-:Y:S01]  /*21360*/  SHFL.IDX PT, R93, R93, R36, 0x1c1f ;  /* 0x001c1f245d5d7589 */ /* 0x000fe200000e0000 */
[----:B-1----:R-:W-:Y:S02]  /*21370*/  SEL R81, R82, R43, P0 ;  /* 0x0000002b52517207 */ /* 0x002fe40000000000 */
[----:B------:R-:W-:Y:S01]  /*21380*/  SEL R105, R141, R105, P0 ;  /* 0x000000698d697207 */ /* 0x000fe20000000000 */
[----:B------:R-:W-:Y:S01]  /*21390*/  SHFL.IDX PT, R45, R45, R36, 0x1c1f ;  /* 0x001c1f242d2d7589 */ /* 0x000fe200000e0000 */
[----:B---3--:R-:W-:Y:S02]  /*213a0*/  SEL R79, R80, R46, P0 ;  /* 0x0000002e504f7207 */ /* 0x008fe40000000000 */
[----:B------:R-:W-:Y:S01]  /*213b0*/  SEL R115, R62, R115, P0 ;  /* 0x000000733e737207 */ /* 0x000fe20000000000 */
[----:B------:R-:W-:Y:S01]  /*213c0*/  SHFL.IDX PT, R50, R50, R36, 0x1c1f ;  /* 0x001c1f2432327589 */ /* 0x000fe200000e0000 */
[----:B------:R-:W-:-:S02]  /*213d0*/  SEL R130, R131, R57, P0 ;  /* 0x0000003983827207 */ /* 0x000fc40000000000 */
[----:B------:R-:W-:Y:S01]  /*213e0*/  SEL R119, R12, R119, P0 ;  /* 0x000000770c777207 */ /* 0x000fe20000000000 */
[----:B------:R-:W-:Y:S01]  /*213f0*/  SHFL.IDX PT, R47, R47, R36, 0x1c1f ;  /* 0x001c1f242f2f7589 */ /* 0x000fe200000e0000 */
[----:B--2---:R-:W-:Y:S02]  /*21400*/  SEL R83, R129, R58, P0 ;  /* 0x0000003a81537207 */ /* 0x004fe40000000000 */
[----:B------:R-:W-:Y:S01]  /*21410*/  SEL R126, R95, R126, P0 ;  /* 0x0000007e5f7e7207 */ /* 0x000fe20000000000 */
[----:B------:R1:W2:Y:S01]  /*21420*/  SHFL.IDX PT, R146, R53, R75, 0x1c1f ;  /* 0x001c1f4b35927589 */ /* 0x0002a200000e0000 */
[----:B----4-:R-:W-:Y:S02]  /*21430*/  SEL R134, R135, R61, P0 ;  /* 0x0000003d87867207 */ /* 0x010fe40000000000 */
[----:B------:R-:W-:Y:S01]  /*21440*/  SEL R124, R92, R124, P0 ;  /* 0x0000007c5c7c7207 */ /* 0x000fe20000000000 */
[----:B------:R-:W3:Y:S01]  /*21450*/  SHFL.IDX PT, R39, R39, R75, 0x1c1f ;  /* 0x001c1f4b27277589 */ /* 0x000ee200000e0000 */
[----:B0-----:R-:W-:-:S02]  /*21460*/  SEL R132, R133, R56, P0 ;  /* 0x0000003885847207 */ /* 0x001fc40000000000 */
[----:B------:R-:W-:Y:S01]  /*21470*/  SEL R70, R147, R70, P0 ;  /* 0x0000004693467207 */ /* 0x000fe20000000000 */
[----:B------:R-:W0:Y:S01]  /*21480*/  SHFL.IDX PT, R40, R40, R75, 0x1c1f ;  /* 0x001c1f4b28287589 */ /* 0x000e2200000e0000 */
[----:B------:R-:W-:Y:S02]  /*21490*/  SEL R82, R43, R82, P0 ;  /* 0x000000522b527207 */ /* 0x000fe40000000000 */
[----:B-1----:R-:W-:Y:S01]  /*214a0*/  SEL R53, R144, R127, P0 ;  /* 0x0000007f90357207 */ /* 0x002fe20000000000 */
[----:B------:R-:W1:Y:S01]  /*214b0*/  SHFL.IDX PT, R41, R41, R75, 0x1c1f ;  /* 0x001c1f4b29297589 */ /* 0x000e6200000e0000 */
[----:B------:R-:W-:Y:S02]  /*214c0*/  SEL R127, R128, R94, P0 ;  /* 0x0000005e807f7207 */ /* 0x000fe40000000000 */
[----:B------:R-:W-:Y:S01]  /*214d0*/  SEL R128, R94, R128, P0 ;  /* 0x000000805e807207 */ /* 0x000fe20000000000 */
[----:B------:R-:W4:Y:S01]  /*214e0*/  SHFL.IDX PT, R42, R42, R75, 0x1c1f ;  /* 0x001c1f4b2a2a7589 */ /* 0x000f2200000e0000 */
[----:B------:R-:W-:-:S02]  /*214f0*/  SEL R80, R46, R80, P0 ;  /* 0x000000502e507207 */ /* 0x000fc40000000000 */
[----:B------:R-:W-:Y:S01]  /*21500*/  SEL R131, R57, R131, P0 ;  /* 0x0000008339837207 */ /* 0x000fe20000000000 */
[----:B------:R1:W4:Y:S01]  /*21510*/  SHFL.IDX PT, R44, R77, R36, 0x1c1f ;  /* 0x001c1f244d2c7589 */ /* 0x00032200000e0000 */
[----:B------:R-:W-:Y:S02]  /*21520*/  SEL R129, R58, R129, P0 ;  /* 0x000000813a817207 */ /* 0x000fe40000000000 */
[----:B------:R-:W-:Y:S01]  /*21530*/  SEL R135, R61, R135, P0 ;  /* 0x000000873d877207 */ /* 0x000fe20000000000 */
[----:B------:R-:W4:Y:S01]  /*21540*/  SHFL.IDX PT, R14, R38, R75, 0x1c1f ;  /* 0x001c1f4b260e7589 */ /* 0x000f2200000e0000 */
[----:B--2---:R-:W-:Y:S02]  /*21550*/  SEL R66, R93, R146, P0 ;  /* 0x000000925d427207 */ /* 0x004fe40000000000 */
[----:B------:R-:W-:Y:S01]  /*21560*/  SEL R67, R146, R93, P0 ;  /* 0x0000005d92437207 */ /* 0x000fe20000000000 */
[----:B------:R4:W2:Y:S01]  /*21570*/  SHFL.IDX PT, R36, R76, R75, 0x1c1f ;  /* 0x001c1f4b4c247589 */ /* 0x0008a200000e0000 */
[----:B---3--:R-:W-:-:S02]  /*21580*/  SEL R73, R45, R39, P0 ;  /* 0x000000272d497207 */ /* 0x008fc40000000000 */
[----:B------:R-:W-:Y:S02]  /*21590*/  SEL R74, R39, R45, P0 ;  /* 0x0000002d274a7207 */ /* 0x000fe40000000000 */
[----:B0-----:R-:W-:Y:S02]  /*215a0*/  SEL R71, R50, R40, P0 ;  /* 0x0000002832477207 */ /* 0x001fe40000000000 */
[----:B------:R-:W-:Y:S02]  /*215b0*/  SEL R72, R40, R50, P0 ;  /* 0x0000003228487207 */ /* 0x000fe40000000000 */
[----:B-1----:R-:W-:Y:S02]  /*215c0*/  SEL R77, R47, R41, P0 ;  /* 0x000000292f4d7207 */ /* 0x002fe40000000000 */
[----:B------:R-:W-:Y:S02]  /*215d0*/  SEL R78, R41, R47, P0 ;  /* 0x0000002f294e7207 */ /* 0x000fe40000000000 */
[----:B----4-:R-:W-:-:S02]  /*215e0*/  SEL R75, R51, R42, P0 ;  /* 0x0000002a334b7207 */ /* 0x010fc40000000000 */
[----:B------:R-:W-:Y:S02]  /*215f0*/  SEL R76, R42, R51, P0 ;  /* 0x000000332a4c7207 */ /* 0x000fe40000000000 */
[----:B------:R-:W-:-:S07]  /*21600*/  SEL R133, R56, R133, P0 ;  /* 0x0000008538857207 */ /* 0x000fce0000000000 */
.L_x_3924:
[----:B------:R-:W3:Y:S04]  /*21610*/  LDL.LU R137, [R1+0xc] ;  /* 0x00000c0001897983 */ /* 0x000ee80000300800 */
[----:B------:R-:W4:Y:S01]  /*21620*/  LDL.LU R136, [R1+0x10] ;  /* 0x0000100001887983 */ /* 0x000f220000300800 */
[----:B------:R-:W-:Y:S05]  /*21630*/  WARPSYNC.ALL ;  /* 0x0000000000007948 */ /* 0x000fea0003800000 */
[----:B--2---:R-:W-:Y:S01]  /*21640*/  SEL R93, R44, R36, P0 ;  /* 0x000000242c5d7207 */ /* 0x004fe20000000000 */
[----:B------:R-:W-:Y:S01]  /*21650*/  ULDC.64 UR4, c[0x0][0xc00] ;  /* 0x0003000000047ab9 */ /* 0x000fe20000000a00 */
[----:B------:R-:W-:Y:S01]  /*21660*/  SEL R95, R36, R44, P0 ;  /* 0x0000002c245f7207 */ /* 0x000fe20000000000 */
[----:B------:R-:W-:Y:S01]  /*21670*/  ULDC.64 UR6, c[0x0][0xc08] ;  /* 0x0003020000067ab9 */ /* 0x000fe20000000a00 */
[----:B------:R-:W-:-:S02]  /*21680*/  F2FP.BF16.F32.PACK_AB R40, R0, R3 ;  /* 0x000000030028723e */ /* 0x000fc400000010ff */
[----:B------:R-:W-:Y:S02]  /*21690*/  F2FP.BF16.F32.PACK_AB R41, R30, R32 ;  /* 0x000000201e29723e */ /* 0x000fe400000010ff */
[----:B------:R-:W-:Y:S02]  /*216a0*/  F2FP.BF16.F32.PACK_AB R42, R2, R4 ;  /* 0x00000004022a723e */ /* 0x000fe400000010ff */
[----:B------:R-:W-:Y:S01]  /*216b0*/  F2FP.BF16.F32.PACK_AB R43, R31, R33 ;  /* 0x000000211f2b723e */ /* 0x000fe200000010ff */
[----:B------:R-:W-:Y:S01]  /*216c0*/  BAR.SYNC.DEFER_BLOCKING 0x1, 0x100 ;  /* 0x0044000000007b1d */ /* 0x000fe20000010000 */
[----:B------:R-:W-:Y:S02]  /*216d0*/  F2FP.BF16.F32.PACK_AB R44, R5, R7 ;  /* 0x00000007052c723e */ /* 0x000fe400000010ff */
[----:B------:R-:W-:Y:S02]  /*216e0*/  F2FP.BF16.F32.PACK_AB R45, R34, R52 ;  /* 0x00000034222d723e */ /* 0x000fe400000010ff */
[----:B------:R-:W-:-:S02]  /*216f0*/  F2FP.BF16.F32.PACK_AB R46, R6, R8 ;  /* 0x00000008062e723e */ /* 0x000fc400000010ff */
[----:B------:R-:W-:Y:S02]  /*21700*/  F2FP.BF16.F32.PACK_AB R47, R35, R53 ;  /* 0x00000035232f723e */ /* 0x000fe400000010ff */
[----:B------:R-:W-:Y:S02]  /*21710*/  F2FP.BF16.F32.PACK_AB R48, R9, R85 ;  /* 0x000000550930723e */ /* 0x000fe400000010ff */
[----:B------:R-:W-:Y:S02]  /*21720*/  F2FP.BF16.F32.PACK_AB R49, R54, R64 ;  /* 0x000000403631723e */ /* 0x000fe400000010ff */
[----:B------:R-:W-:Y:S02]  /*21730*/  F2FP.BF16.F32.PACK_AB R50, R84, R86 ;  /* 0x000000565432723e */ /* 0x000fe400000010ff */
[----:B------:R-:W-:Y:S02]  /*21740*/  F2FP.BF16.F32.PACK_AB R51, R55, R65 ;  /* 0x000000413733723e */ /* 0x000fe400000010ff */
[----:B------:R-:W-:-:S02]  /*21750*/  SEL R92, R37, R14, P0 ;  /* 0x0000000e255c7207 */ /* 0x000fc40000000000 */
[----:B------:R-:W-:Y:S02]  /*21760*/  SEL R94, R14, R37, P0 ;  /* 0x000000250e5e7207 */ /* 0x000fe40000000000 */
[----:B------:R-:W-:Y:S02]  /*21770*/  F2FP.BF16.F32.PACK_AB R12, R87, R89 ;  /* 0x00000059570c723e */ /* 0x000fe400000010ff */
[----:B------:R-:W-:Y:S01]  /*21780*/  F2FP.BF16.F32.PACK_AB R13, R66, R68 ;  /* 0x00000044420d723e */ /* 0x000fe200000010ff */
[----:B------:R0:W-:Y:S01]  /*21790*/  STSM.16.M88.4 [R155], R40 ;  /* 0x000000289b007844 */ /* 0x0001e20000000200 */
[----:B------:R-:W-:Y:S02]  /*217a0*/  F2FP.BF16.F32.PACK_AB R14, R88, R96 ;  /* 0x00000060580e723e */ /* 0x000fe400000010ff */
[----:B------:R-:W-:Y:S01]  /*217b0*/  F2FP.BF16.F32.PACK_AB R15, R67, R122 ;  /* 0x0000007a430f723e */ /* 0x000fe200000010ff */
[----:B------:R1:W-:Y:S01]  /*217c0*/  STSM.16.M88.4 [R153], R44 ;  /* 0x0000002c99007844 */ /* 0x0003e20000000200 */
[----:B------:R-:W-:-:S02]  /*217d0*/  F2FP.BF16.F32.PACK_AB R36, R97, R99 ;  /* 0x000000636124723e */ /* 0x000fc400000010ff */
[----:B------:R-:W-:Y:S01]  /*217e0*/  F2FP.BF16.F32.PACK_AB R37, R123, R125 ;  /* 0x0000007d7b25723e */ /* 0x000fe200000010ff */
[----:B------:R2:W-:Y:S01]  /*217f0*/  STSM.16.M88.4 [R154], R48 ;  /* 0x000000309a007844 */ /* 0x0005e20000000200 */
[----:B------:R-:W-:Y:S02]  /*21800*/  F2FP.BF16.F32.PACK_AB R38, R98, R100 ;  /* 0x000000646226723e */ /* 0x000fe400000010ff */
[----:B------:R-:W-:Y:S01]  /*21810*/  F2FP.BF16.F32.PACK_AB R39, R124, R126 ;  /* 0x0000007e7c27723e */ /* 0x000fe200000010ff */
[----:B------:R2:W-:Y:S01]  /*21820*/  STSM.16.M88.4 [R156], R12 ;  /* 0x0000000c9c007844 */ /* 0x0005e20000000200 */
[----:B------:R-:W-:Y:S02]  /*21830*/  F2FP.BF16.F32.PACK_AB R56, R29, R106 ;  /* 0x0000006a1d38723e */ /* 0x000fe400000010ff */
[----:B------:R-:W-:Y:S01]  /*21840*/  F2FP.BF16.F32.PACK_AB R57, R79, R81 ;  /* 0x000000514f39723e */ /* 0x000fe200000010ff */
[----:B------:R2:W-:Y:S01]  /*21850*/  STSM.16.M88.4 [R157], R36 ;  /* 0x000000249d007844 */ /* 0x0005e20000000200 */
[----:B0-----:R-:W-:-:S02]  /*21860*/  F2FP.BF16.F32.PACK_AB R40, R101, R103 ;  /* 0x000000676528723e */ /* 0x001fc400000010ff */
        /* <DEDUP_REMOVED lines=8> */
[----:B--2---:R-:W-:Y:S02]  /*218f0*/  F2FP.BF16.F32.PACK_AB R48, R25, R27 ;  /* 0x0000001b1930723e */ /* 0x004fe400000010ff */
[----:B------:R-:W-:Y:S01]  /*21900*/  F2FP.BF16.F32.PACK_AB R49, R75, R77 ;  /* 0x0000004d4b31723e */ /* 0x000fe200000010ff */
[----:B------:R-:W-:Y:S01]  /*21910*/  STSM.16.M88.4 [R159], R44 ;  /* 0x0000002c9f007844 */ /* 0x000fe20000000200 */
[----:B------:R-:W-:Y:S02]  /*21920*/  F2FP.BF16.F32.PACK_AB R50, R26, R28 ;  /* 0x0000001c1a32723e */ /* 0x000fe400000010ff */
[----:B------:R-:W-:Y:S02]  /*21930*/  F2FP.BF16.F32.PACK_AB R51, R76, R78 ;  /* 0x0000004e4c33723e */ /* 0x000fe400000010ff */
[----:B------:R-:W-:-:S02]  /*21940*/  F2FP.BF16.F32.PACK_AB R58, R105, R107 ;  /* 0x0000006b693a723e */ /* 0x000fc400000010ff */
[----:B------:R-:W-:Y:S01]  /*21950*/  F2FP.BF16.F32.PACK_AB R59, R80, R82 ;  /* 0x00000052503b723e */ /* 0x000fe200000010ff */
[----:B------:R-:W-:Y:S01]  /*21960*/  STSM.16.M88.4 [R160], R48 ;  /* 0x00000030a0007844 */ /* 0x000fe20000000200 */
[----:B------:R-:W-:Y:S02]  /*21970*/  F2FP.BF16.F32.PACK_AB R60, R108, R110 ;  /* 0x0000006e6c3c723e */ /* 0x000fe400000010ff */
        /* <DEDUP_REMOVED lines=8> */
[----:B------:R-:W-:Y:S02]  /*21a00*/  F2FP.BF16.F32.PACK_AB R15, R133, R135 ;  /* 0x00000087850f723e */ /* 0x000fe400000010ff */
[----:B------:R-:W-:Y:S02]  /*21a10*/  F2FP.BF16.F32.PACK_AB R36, R116, R118 ;  /* 0x000000767424723e */ /* 0x000fe400000010ff */
[----:B------:R-:W-:Y:S01]  /*21a20*/  F2FP.BF16.F32.PACK_AB R38, R117, R119 ;  /* 0x000000777526723e */ /* 0x000fe200000010ff */
[----:B------:R-:W-:Y:S01]  /*21a30*/  STSM.16.M88.4 [R163], R12 ;  /* 0x0000000ca3007844 */ /* 0x000fe20000000200 */
[----:B------:R-:W-:-:S02]  /*21a40*/  F2FP.BF16.F32.PACK_AB R37, R93, R92 ;  /* 0x0000005c5d25723e */ /* 0x000fc400000010ff */
[----:B------:R-:W-:Y:S02]  /*21a50*/  F2FP.BF16.F32.PACK_AB R39, R95, R94 ;  /* 0x0000005e5f27723e */ /* 0x000fe400000010ff */
[----:B------:R-:W-:-:S03]  /*21a60*/  ISETP.NE.U32.AND P0, PT, RZ, UR4, PT ;  /* 0x00000004ff007c0c */ /* 0x000fc6000bf05070 */
[----:B------:R0:W-:Y:S01]  /*21a70*/  STSM.16.M88.4 [R164], R36 ;  /* 0x00000024a4007844 */ /* 0x0001e20000000200 */
[----:B------:R-:W-:Y:S01]  /*21a80*/  BAR.SYNC.DEFER_BLOCKING 0x1, 0x100 ;  /* 0x0044000000007b1d */ /* 0x000fe20000010000 */
[----:B------:R-:W-:Y:S02]  /*21a90*/  ISETP.NE.AND.EX P0, PT, RZ, UR5, PT, P0 ;  /* 0x00000005ff007c0c */ /* 0x000fe4000bf05300 */
[----:B---3--:R-:W-:-:S04]  /*21aa0*/  IADD3 R40, P1, R137, UR4, RZ ;  /* 0x0000000489287c10 */ /* 0x008fc8000ff3e0ff */
[----:B----4-:R-:W-:-:S07]  /*21ab0*/  IADD3.X R41, R136, UR5, RZ, P1, !PT ;  /* 0x0000000588297c10 */ /* 0x010fce0008ffe4ff */
[----:B------:R-:W5:Y:S01]  /*21ac0*/  @P0 LDG.E R11, desc[UR54][R40.64] ;  /* 0x00000036280b0981 */ /* 0x000f62000c1e1900 */
[----:B------:R-:W-:-:S04]  /*21ad0*/  ISETP.NE.U32.AND P3, PT, RZ, UR6, PT ;  /* 0x00000006ff007c0c */ /* 0x000fc8000bf65070 */
[----:B------:R-:W-:Y:S01]  /*21ae0*/  ISETP.NE.AND.EX P3, PT, RZ, UR7, PT, P3 ;  /* 0x00000007ff007c0c */ /* 0x000fe2000bf65330 */
[----:B0-----:R-:W-:Y:S01]  /*21af0*/  IMAD.MOV.U32 R38, RZ, RZ, 0x9b8 ;  /* 0x000009b8ff267424 */ /* 0x001fe200078e00ff */
[----:B------:R-:W-:-:S04]  /*21b00*/  ISETP.GT.AND P2, PT, R165, 0x1, PT ;  /* 0x00000001a500780c */ /* 0x000fc80003f44270 */
[----:B------:R-:W-:-:S07]  /*21b10*/  SEL R38, R38, 0x978, P2 ;  /* 0x0000097826267807 */ /* 0x000fce0001000000 */
[----:B------:R-:W-:Y:S01]  /*21b20*/  @P3 IADD3 R12, P1, R137, UR6, RZ ;  /* 0x00000006890c3c10 */ /* 0x000fe2000ff3e0ff */
[----:B------:R-:W-:Y:S01]  /*21b30*/  ULDC UR6, c[0x0][0xa88] ;  /* 0x0002a20000067ab9 */ /* 0x000fe20000000800 */
[----:B------:R0:W1:Y:S01]  /*21b40*/  LDC.64 R14, c[0x0][R38+0x218] ;  /* 0x00008600260e7b82 */ /* 0x0000620000000a00 */
[----:B------:R-:W-:Y:S01]  /*21b50*/  IMAD.U32 R44, RZ, RZ, UR6 ;  /* 0x00000006ff2c7e24 */ /* 0x000fe2000f8e00ff */
[----:B------:R-:W-:-:S05]  /*21b60*/  @P3 IADD3.X R13, R136, UR7, RZ, P1, !PT ;  /* 0x00000007880d3c10 */ /* 0x000fca0008ffe4ff */
[----:B------:R2:W5:Y:S01]  /*21b70*/  @P3 LDG.E R44, desc[UR54][R12.64] ;  /* 0x000000360c2c3981 */ /* 0x000562000c1e1900 */
[----:B------:R0:W3:Y:S08]  /*21b80*/  LDC.64 R36, c[0x0][R38+0x228] ;  /* 0x00008a0026247b82 */ /* 0x0000f00000000a00 */
[----:B------:R-:W4:Y:S08]  /*21b90*/  LDC R137, c[0x0][0xbe8] ;  /* 0x0002fa00ff897b82 */ /* 0x000f300000000800 */
[----:B--2---:R0:W2:Y:S01]  /*21ba0*/  LDC.64 R12, c[0x0][R38+0x220] ;  /* 0x00008800260c7b82 */ /* 0x0040a20000000a00 */
[----:B----4-:R-:W-:Y:S01]  /*21bb0*/  ISETP.NE.AND P1, PT, R137, 0x1, PT ;  /* 0x000000018900780c */ /* 0x010fe20003f25270 */
[----:B01-3--:R-:W-:-:S12]  /*21bc0*/  @P3 BRA `(.L_x_3636) ;  /* 0x0000000000103947 */ /* 0x00bfd80003800000 */
[----:B------:R-:W-:Y:S05]  /*21bd0*/  @!P0 BRA `(.L_x_3636) ;  /* 0x00000000000c8947 */ /* 0x000fea0003800000 */
[----:B------:R-:W3:Y:S04]  /*21be0*/  LDG.E R39, desc[UR54][R40.64] ;  /* 0x0000003628277981 */ /* 0x000ee8000c1e1900 */
[----:B-----5:R-:W3:Y:S02]  /*21bf0*/  LDG.E R44, desc[UR54][R40.64+0x4] ;  /* 0x00000436282c7981 */ /* 0x020ee4000c1e1900 */
[----:B---3--:R-:W-:-:S07]  /*21c00*/  IMAD.IADD R44, R44, 0x1, -R39 ;  /* 0x000000012c2c7824 */ /* 0x008fce00078e0a27 */
.L_x_3636:
[----:B------:R-:W3:Y:S01]  /*21c10*/  LDL.LU R43, [R1+0x14] ;  /* 0x00001400012b7983 */ /* 0x000ee20000300800 */
[----:B------:R-:W0:Y:S03]  /*21c20*/  LDC.64 R38, c[0x0][R38+0x210] ;  /* 0x0000840026267b82 */ /* 0x000e260000000a00 */
[----:B------:R-:W4:Y:S04]  /*21c30*/  LDL R42, [R1+0xd8] ;  /* 0x0000d800012a7983 */ /* 0x000f280000100800 */
[----:B------:R-:W4:Y:S01]  /*21c40*/  LDL R139, [R1+0x18] ;  /* 0x00001800018b7983 */ /* 0x000f220000100800 */
[----:B------:R-:W-:Y:S01]  /*21c50*/  ISETP.NE.U32.AND P0, PT, RZ, UR4, PT ;  /* 0x00000004ff007c0c */ /* 0x000fe2000bf05070 */
[----:B------:R-:W1:Y:S02]  /*21c60*/  @P1 LDC R49, c[0x0][0xbec] ;  /* 0x0002fb00ff311b82 */ /* 0x000e640000000800 */
[----:B------:R-:W4:Y:S01]  /*21c70*/  LDL R138, [R1+0x24] ;  /* 0x00002400018a7983 */ /* 0x000f220000100800 */
[----:B------:R-:W-:Y:S01]  /*21c80*/  ISETP.NE.AND.EX P0, PT, RZ, UR5, PT, P0 ;  /* 0x00000005ff007c0c */ /* 0x000fe2000bf05300 */
[----:B------:R-:W-:-:S02]  /*21c90*/  IMAD R45, R15, R235, RZ ;  /* 0x000000eb0f2d7224 */ /* 0x000fc400078e02ff */
[----:B------:R-:W4:Y:S01]  /*21ca0*/  LDL R48, [R1+0xd4] ;  /* 0x0000d40001307983 */ /* 0x000f220000100800 */
[----:B------:R-:W-:Y:S01]  /*21cb0*/  SEL R237, R237, RZ, !P0 ;  /* 0x000000ffeded7207 */ /* 0x000fe20004000000 */
[----:B------:R-:W0:Y:S01]  /*21cc0*/  @P1 LDC R51, c[0x0][0xbf0] ;  /* 0x0002fc00ff331b82 */ /* 0x000e220000000800 */
[----:B------:R-:W-:Y:S01]  /*21cd0*/  IMAD.WIDE.U32 R14, R14, R235, RZ ;  /* 0x000000eb0e0e7225 */ /* 0x000fe200078e00ff */
[----:B------:R-:W4:Y:S03]  /*21ce0*/  LDL R46, [R1+0x78] ;  /* 0x00007800012e7983 */ /* 0x000f260000100800 */
[----:B--2---:R-:W-:-:S03]  /*21cf0*/  IMAD R13, R13, R237, RZ ;  /* 0x000000ed0d0d7224 */ /* 0x004fc600078e02ff */
[----:B------:R-:W2:Y:S01]  /*21d00*/  LDC.64 R40, c[0x0][0xba8] ;  /* 0x0002ea00ff287b82 */ /* 0x000ea20000000a00 */
[----:B------:R-:W-:Y:S01]  /*21d10*/  IMAD.IADD R15, R15, 0x1, R45 ;  /* 0x000000010f0f7824 */ /* 0x000fe200078e022d */
[----:B-----5:R-:W-:-:S06]  /*21d20*/  SHF.R.S32.HI R136, RZ, 0x1f, R11 ;  /* 0x0000001fff887819 */ /* 0x020fcc000001140b */
[----:B--2---:R-:W2:Y:S08]  /*21d30*/  @!P2 LDC R40, c[0x0][0xb50] ;  /* 0x0002d400ff28ab82 */ /* 0x004eb00000000800 */
[----:B------:R-:W2:Y:S01]  /*21d40*/  @!P2 LDC R41, c[0x0][0xb54] ;  /* 0x0002d500ff29ab82 */ /* 0x000ea20000000800 */
[----:B---3--:R-:W-:-:S05]  /*21d50*/  SEL R43, R43, RZ, !P0 ;  /* 0x000000ff2b2b7207 */ /* 0x008fca0004000000 */
[C---:B------:R-:W-:Y:S02]  /*21d60*/  IMAD R47, R12.reuse, R43, R13 ;  /* 0x0000002b0c2f7224 */ /* 0x040fe400078e020d */
[----:B------:R-:W-:Y:S01]  /*21d70*/  IMAD.WIDE.U32 R12, R12, R237, RZ ;  /* 0x000000ed0c0c7225 */ /* 0x000fe200078e00ff */
[----:B----4-:R-:W-:Y:S02]  /*21d80*/  LEA R42, R139, R42, 0x7 ;  /* 0x0000002a8b2a7211 */ /* 0x010fe400078e38ff */
[----:B------:R-:W-:-:S03]  /*21d90*/  IADD3 R14, P0, P3, R12, R14, R11 ;  /* 0x0000000e0c0e7210 */ /* 0x000fc60007b1e00b */
[----:B-1----:R-:W-:Y:S01]  /*21da0*/  @P1 IMAD.HI.U32 R12, R42, R49, RZ ;  /* 0x000000312a0c1227 */ /* 0x002fe200078e00ff */
[----:B------:R-:W-:-:S03]  /*21db0*/  SEL R43, R138, RZ, P2 ;  /* 0x000000ff8a2b7207 */ /* 0x000fc60001000000 */
[----:B------:R-:W-:Y:S02]  /*21dc0*/  IMAD.IADD R47, R13, 0x1, R47 ;  /* 0x000000010d2f7824 */ /* 0x000fe400078e022f */
[----:B------:R-:W-:Y:S01]  /*21dd0*/  IMAD.MOV.U32 R13, RZ, RZ, R42 ;  /* 0x000000ffff0d7224 */ /* 0x000fe200078e002a */
[----:B0-----:R-:W-:Y:S01]  /*21de0*/  @P1 SHF.R.U32.HI R13, RZ, R51, R12 ;  /* 0x00000033ff0d1219 */ /* 0x001fe2000001160c */
[-C--:B------:R-:W-:Y:S02]  /*21df0*/  IMAD R45, R37, R43.reuse, RZ ;  /* 0x0000002b252d7224 */ /* 0x080fe400078e02ff */
[----:B------:R-:W-:Y:S01]  /*21e00*/  IMAD.WIDE.U32 R36, R36, R43, RZ ;  /* 0x0000002b24247225 */ /* 0x000fe200078e00ff */
[----:B------:R-:W-:-:S03]  /*21e10*/  IADD3.X R15, R47, R15, R136, P0, P3 ;  /* 0x0000000f2f0f7210 */ /* 0x000fc600007e6488 */
[----:B------:R-:W-:Y:S01]  /*21e20*/  IMAD.MOV R43, RZ, RZ, -R13 ;  /* 0x000000ffff2b7224 */ /* 0x000fe200078e0a0d */
[----:B------:R-:W-:Y:S01]  /*21e30*/  IADD3 R36, P0, P3, R13, R14, R36 ;  /* 0x0000000e0d247210 */ /* 0x000fe20007b1e024 */
[----:B------:R-:W-:Y:S01]  /*21e40*/  IMAD.IADD R45, R37, 0x1, R45 ;  /* 0x00000001252d7824 */ /* 0x000fe200078e022d */
[----:B------:R-:W-:Y:S01]  /*21e50*/  SHF.R.S32.HI R12, RZ, 0x1f, R13 ;  /* 0x0000001fff0c7819 */ /* 0x000fe2000001140d */
[----:B------:R-:W-:-:S03]  /*21e60*/  IMAD R13, R137, R43, R42 ;  /* 0x0000002b890d7224 */ /* 0x000fc600078e022a */
[----:B------:R-:W-:Y:S01]  /*21e70*/  IADD3.X R37, R12, R15, R45, P0, P3 ;  /* 0x0000000f0c257210 */ /* 0x000fe200007e642d */
[-C--:B------:R-:W-:Y:S01]  /*21e80*/  IMAD R12, R39, R13.reuse, RZ ;  /* 0x0000000d270c7224 */ /* 0x080fe200078e02ff */
[----:B------:R-:W-:Y:S01]  /*21e90*/  SHF.R.S32.HI R15, RZ, 0x1f, R13 ;  /* 0x0000001fff0f7819 */ /* 0x000fe2000001140d */
[----:B------:R-:W-:-:S04]  /*21ea0*/  IMAD.WIDE.U32 R36, R38, R13, R36 ;  /* 0x0000000d26247225 */ /* 0x000fc800078e0024 */
[----:B------:R-:W-:Y:S01]  /*21eb0*/  IMAD R15, R38, R15, R12 ;  /* 0x0000000f260f7224 */ /* 0x000fe200078e020c */
[----:B--2---:R-:W-:-:S03]  /*21ec0*/  LEA R40, P0, R36, R40, 0x2 ;  /* 0x0000002824287211 */ /* 0x004fc600078010ff */
[----:B------:R-:W-:-:S05]  /*21ed0*/  IMAD.IADD R12, R37, 0x1, R15 ;  /* 0x00000001250c7824 */ /* 0x000fca00078e020f */
[----:B------:R-:W-:Y:S01]  /*21ee0*/  LEA.HI.X R41, R36, R41, R12, 0x2, P0 ;  /* 0x0000002924297211 */ /* 0x000fe200000f140c */
[----:B------:R-:W-:Y:S01]  /*21ef0*/  SHFL.IDX PT, R14, R40, 0x1, 0x1c1f ;  /* 0x003c1f00280e7f89 */ /* 0x000fe200000e0000 */
[----:B------:R-:W-:-:S03]  /*21f00*/  IMAD R37, R139, 0x80, R48 ;  /* 0x000000808b257824 */ /* 0x000fc600078e0230 */
[----:B------:R-:W-:Y:S04]  /*21f10*/  SHFL.IDX PT, R12, R40, RZ, 0x1c1f ;  /* 0x001c1fff280c7589 */ /* 0x000fe800000e0000 */
[----:B------:R-:W0:Y:S04]  /*21f20*/  SHFL.IDX PT, R13, R41, RZ, 0x1c1f ;  /* 0x001c1fff290d7589 */ /* 0x000e2800000e0000 */
[----:B------:R-:W1:Y:S01]  /*21f30*/  SHFL.IDX PT, R15, R41, 0x1, 0x1c1f ;  /* 0x003c1f00290f7f89 */ /* 0x000e6200000e0000 */
[----:B------:R-:W-:Y:S01]  /*21f40*/  IMAD R38, R44, R137, RZ ;  /* 0x000000892c267224 */ /* 0x000fe200078e02ff */
        /* <DEDUP_REMOVED lines=8> */
[----:B0-----:R-:W0:Y:S01]  /*21fd0*/  @P1 LDC R15, c[0x0][0xbec] ;  /* 0x0002fb00ff0f1b82 */ /* 0x001e220000000800 */
[----:B------:R-:W-:-:S03]  /*21fe0*/  ULDC.64 UR4, c[0x0][0xaa0] ;  /* 0x0002a80000047ab9 */ /* 0x000fc60000000a00 */
[----:B------:R-:W-:-:S04]  /*21ff0*/  SHF.R.S32.HI R3, RZ, 0x1f, R0 ;  /* 0x0000001fff037819 */ /* 0x000fc80000011400 */
[----:B------:R-:W-:Y:S01]  /*22000*/  LEA.HI R3, R3, R0, RZ, 0x3 ;  /* 0x0000000003037211 */ /* 0x000fe200078f18ff */
[----:B------:R-:W1:Y:S03]  /*22010*/  @P1 LDC R21, c[0x0][0xbf0] ;  /* 0x0002fc00ff151b82 */ /* 0x000e660000000800 */
[----:B------:R-:W-:Y:S02]  /*22020*/  LOP3.LUT R5, R3, 0xfffffff8, RZ, 0xc0, !PT ;  /* 0xfffffff803057812 */ /* 0x000fe400078ec0ff */
[----:B------:R-:W-:Y:S02]  /*22030*/  SHF.R.S32.HI R8, RZ, 0x3, R3 ;  /* 0x00000003ff087819 */ /* 0x000fe40000011403 */
[----:B------:R-:W-:-:S05]  /*22040*/  IADD3 R37, R0, -R5, RZ ;  /* 0x8000000500257210 */ /* 0x000fca0007ffe0ff */
[----:B------:R-:W-:-:S04]  /*22050*/  IMAD.SHL.U32 R9, R37, 0x8, RZ ;  /* 0x0000000825097824 */ /* 0x000fc800078e00ff */
[----:B------:R-:W-:-:S04]  /*22060*/  IMAD R3, R8, 0x40, R9 ;  /* 0x0000004008037824 */ /* 0x000fc800078e0209 */
[----:B------:R-:W-:-:S03]  /*22070*/  IMAD.WIDE R90, R3, 0x2, R90 ;  /* 0x00000002035a7825 */ /* 0x000fc600078e025a */
        /* <DEDUP_REMOVED lines=10> */
[----:B------:R-:W-:Y:S01]  /*22120*/  LOP3.LUT R48, R49, 0x380, RZ, 0xc0, !PT ;  /* 0x0000038031307812 */ /* 0x000fe200078ec0ff */
[----:B------:R-:W-:Y:S01]  /*22130*/  IMAD R136, R136, UR4, RZ ;  /* 0x0000000488887c24 */ /* 0x000fe2000f8e02ff */
[----:B------:R-:W-:Y:S01]  /*22140*/  LOP3.LUT R28, R29, 0x380, RZ, 0xc0, !PT ;  /* 0x000003801d1c7812 */ /* 0x000fe200078ec0ff */
[----:B------:R-:W5:Y:S01]  /*22150*/  LD.E.128 R24, desc[UR54][R24.64] ;  /* 0x0000003618187980 */ /* 0x000f62000c101d00 */
[----:B------:R-:W-:-:S02]  /*22160*/  SHF.R.U64 R48, R48, 0x3, RZ ;  /* 0x0000000330307819 */ /* 0x000fc400000012ff */
[----:B------:R-:W-:Y:S02]  /*22170*/  LOP3.LUT R32, R33, 0x380, RZ, 0xc0, !PT ;  /* 0x0000038021207812 */ /* 0x000fe400078ec0ff */
[----:B------:R-:W-:Y:S01]  /*22180*/  LOP3.LUT R48, R48, R49, RZ, 0x3c, !PT ;  /* 0x0000003130307212 */ /* 0x000fe200078e3cff */
[--C-:B------:R-:W-:Y:S01]  /*22190*/  IMAD.X R49, RZ, RZ, R91.reuse, P3 ;  /* 0x000000ffff317224 */ /* 0x100fe200018e065b */
[----:B------:R-:W-:Y:S02]  /*221a0*/  IADD3 R3, P3, R90, 0xb000, RZ ;  /* 0x0000b0005a037810 */ /* 0x000fe40007f7e0ff */
[----:B------:R-:W-:Y:S02]  /*221b0*/  LOP3.LUT R40, R41, 0x380, RZ, 0xc0, !PT ;  /* 0x0000038029287812 */ /* 0x000fe400078ec0ff */
[----:B------:R-:W-:Y:S02]  /*221c0*/  LOP3.LUT R0, R3, 0x380, RZ, 0xc0, !PT ;  /* 0x0000038003007812 */ /* 0x000fe400078ec0ff */
[----:B------:R-:W-:Y:S01]  /*221d0*/  LOP3.LUT R44, R45, 0x380, RZ, 0xc0, !PT ;  /* 0x000003802d2c7812 */ /* 0x000fe200078ec0ff */
[----:B------:R-:W-:Y:S01]  /*221e0*/  IMAD R13, R11, UR5, R136 ;  /* 0x000000050b0d7c24 */ /* 0x000fe2000f8e0288 */
[----:B------:R-:W-:Y:S01]  /*221f0*/  SHF.R.U64 R0, R0, 0x3, RZ ;  /* 0x0000000300007819 */ /* 0x000fe200000012ff */
[----:B------:R-:W-:Y:S01]  /*22200*/  IMAD.X R69, RZ, RZ, R91, P3 ;  /* 0x000000ffff457224 */ /* 0x000fe200018e065b */
[----:B------:R-:W-:Y:S01]  /*22210*/  SHF.R.U64 R28, R28, 0x3, RZ ;  /* 0x000000031c1c7819 */ /* 0x000fe200000012ff */
[----:B------:R-:W5:Y:S01]  /*22220*/  LD.E.128 R48, desc[UR54][R48.64] ;  /* 0x0000003630307980 */ /* 0x000f62000c101d00 */
[----:B------:R-:W-:-:S02]  /*22230*/  SHF.R.U64 R32, R32, 0x3, RZ ;  /* 0x0000000320207819 */ /* 0x000fc400000012ff */
[----:B------:R-:W-:Y:S02]  /*22240*/  SHF.R.U64 R40, R40, 0x3, RZ ;  /* 0x0000000328287819 */ /* 0x000fe400000012ff */
[----:B------:R-:W-:Y:S02]  /*22250*/  SHF.R.U64 R44, R44, 0x3, RZ ;  /* 0x000000032c2c7819 */ /* 0x000fe400000012ff */
[----:B------:R-:W-:Y:S01]  /*22260*/  LOP3.LUT R68, R0, R3, RZ, 0x3c, !PT ;  /* 0x0000000300447212 */ /* 0x000fe200078e3cff */
[----:B------:R-:W-:Y:S01]  /*22270*/  IMAD.WIDE.U32 R2, R11, UR4, RZ ;  /* 0x000000040b027c25 */ /* 0x000fe2000f8e00ff */
        /* <DEDUP_REMOVED lines=8> */
[C---:B------:R-:W-:Y:S01]  /*22300*/  IADD3 R53, P4, R90.reuse, 0x7000, RZ ;  /* 0x000070005a357810 */ /* 0x040fe20007f9e0ff */
[--C-:B------:R-:W-:Y:S01]  /*22310*/  IMAD.X R41, RZ, RZ, R91.reuse, P0 ;  /* 0x000000ffff297224 */ /* 0x100fe200000e065b */
[C---:B------:R-:W-:Y:S01]  /*22320*/  IADD3 R57, P5, R90.reuse, 0x8000, RZ ;  /* 0x000080005a397810 */ /* 0x040fe20007fbe0ff */
[----:B------:R-:W-:Y:S01]  /*22330*/  IMAD.X R45, RZ, RZ, R91, P2 ;  /* 0x000000ffff2d7224 */ /* 0x000fe200010e065b */
[C---:B------:R-:W-:Y:S01]  /*22340*/  IADD3 R61, P0, R90.reuse, 0x9000, RZ ;  /* 0x000090005a3d7810 */ /* 0x040fe20007f1e0ff */
[----:B------:R-:W-:Y:S01]  /*22350*/  IMAD.IADD R3, R3, 0x1, R13 ;  /* 0x0000000103037824 */ /* 0x000fe200078e020d */
[----:B------:R-:W-:Y:S01]  /*22360*/  IADD3 R65, P2, R90, 0xa000, RZ ;  /* 0x0000a0005a417810 */ /* 0x000fe20007f5e0ff */
[----:B------:R-:W-:Y:S01]  /*22370*/  IMAD R12, R139, 0x80, R0 ;  /* 0x000000808b0c7824 */ /* 0x000fe200078e0200 */
[----:B------:R-:W-:Y:S01]  /*22380*/  LOP3.LUT R52, R53, 0x380, RZ, 0xc0, !PT ;  /* 0x0000038035347812 */ /* 0x000fe200078ec0ff */
[----:B------:R-:W-:Y:S01]  /*22390*/  IMAD.WIDE.U32 R2, R235, UR4, R2 ;  /* 0x00000004eb027c25 */ /* 0x000fe2000f8e0002 */
[----:B------:R-:W-:Y:S01]  /*223a0*/  LOP3.LUT R56, R57, 0x380, RZ, 0xc0, !PT ;  /* 0x0000038039387812 */ /* 0x000fe200078ec0ff */
[----:B------:R-:W5:Y:S01]  /*223b0*/  LD.E.128 R28, desc[UR54][R28.64] ;  /* 0x000000361c1c7980 */ /* 0x000f62000c101d00 */
[----:B------:R-:W-:-:S02]  /*223c0*/  LOP3.LUT R60, R61, 0x380, RZ, 0xc0, !PT ;  /* 0x000003803d3c7812 */ /* 0x000fc400078ec0ff */
[----:B------:R-:W-:Y:S01]  /*223d0*/  LOP3.LUT R64, R65, 0x380, RZ, 0xc0, !PT ;  /* 0x0000038041407812 */ /* 0x000fe200078ec0ff */
[----:B0-----:R-:W-:Y:S01]  /*223e0*/  @P1 IMAD.HI.U32 R0, R12, R15, RZ ;  /* 0x0000000f0c001227 */ /* 0x001fe200078e00ff */
[----:B------:R-:W-:Y:S01]  /*223f0*/  LOP3.LUT R5, R90, 0x380, RZ, 0xc0, !PT ;  /* 0x000003805a057812 */ /* 0x000fe200078ec0ff */
[----:B------:R-:W5:Y:S01]  /*22400*/  LD.E.128 R32, desc[UR54][R32.64] ;  /* 0x0000003620207980 */ /* 0x000f62000c101d00 */
[----:B------:R-:W-:Y:S01]  /*22410*/  SHF.R.S32.HI R10, RZ, 0x1f, R237 ;  /* 0x0000001fff0a7819 */ /* 0x000fe200000114ed */
[----:B------:R-:W-:Y:S01]  /*22420*/  IMAD R3, R235, UR5, R3 ;  /* 0x00000005eb037c24 */ /* 0x000fe2000f8e0203 */
[----:B------:R-:W-:Y:S01]  /*22430*/  SHF.R.U64 R52, R52, 0x3, RZ ;  /* 0x0000000334347819 */ /* 0x000fe200000012ff */
[----:B------:R-:W-:Y:S01]  /*22440*/  ULDC.64 UR4, c[0x0][0xaf0] ;  /* 0x0002bc0000047ab9 */ /* 0x000fe20000000a00 */
[----:B------:R-:W-:Y:S01]  /*22450*/  SHF.R.U64 R56, R56, 0x3, RZ ;  /* 0x0000000338387819 */ /* 0x000fe200000012ff */
[----:B------:R-:W5:Y:S01]  /*22460*/  LD.E.128 R40, desc[UR54][R40.64] ;  /* 0x0000003628287980 */ /* 0x000f62000c101d00 */
[----:B------:R-:W-:-:S02]  /*22470*/  SHF.R.U64 R60, R60, 0x3, RZ ;  /* 0x000000033c3c7819 */ /* 0x000fc400000012ff */
[----:B------:R-:W-:Y:S01]  /*22480*/  SHF.R.U64 R64, R64, 0x3, RZ ;  /* 0x0000000340407819 */ /* 0x000fe200000012ff */
[----:B------:R-:W-:Y:S01]  /*22490*/  IMAD.MOV.U32 R11, RZ, RZ, R12 ;  /* 0x000000ffff0b7224 */ /* 0x000fe200078e000c */
[----:B------:R-:W-:Y:S01]  /*224a0*/  SHF.R.U64 R5, R5, 0x3, RZ ;  /* 0x0000000305057819 */ /* 0x000fe200000012ff */
[----:B------:R-:W-:Y:S01]  /*224b0*/  IMAD R10, R10, UR4, RZ ;  /* 0x000000040a0a7c24 */ /* 0x000fe2000f8e02ff */
[----:B-1----:R-:W-:Y:S01]  /*224c0*/  @P1 SHF.R.U32.HI R11, RZ, R21, R0 ;  /* 0x00000015ff0b1219 */ /* 0x002fe20000011600 */
[----:B------:R-:W5:Y:S01]  /*224d0*/  LD.E.128 R44, desc[UR54][R44.64] ;  /* 0x000000362c2c7980 */ /* 0x000f62000c101d00 */
[----:B------:R-:W-:Y:S01]  /*224e0*/  LOP3.LUT R52, R52, R53, RZ, 0x3c, !PT ;  /* 0x0000003534347212 */ /* 0x000fe200078e3cff */
[--C-:B------:R-:W-:Y:S01]  /*224f0*/  IMAD.X R53, RZ, RZ, R91.reuse, P4 ;  /* 0x000000ffff357224 */ /* 0x100fe200020e065b */
[----:B------:R-:W-:Y:S01]  /*22500*/  LOP3.LUT R56, R56, R57, RZ, 0x3c, !PT ;  /* 0x0000003938387212 */ /* 0x000fe200078e3cff */
[----:B------:R-:W5:Y:S01]  /*22510*/  LD.E.128 R68, desc[UR54][R68.64] ;  /* 0x0000003644447980 */ /* 0x000f62000c101d00 */
[----:B------:R-:W-:Y:S01]  /*22520*/  LOP3.LUT R60, R60, R61, RZ, 0x3c, !PT ;  /* 0x0000003d3c3c7212 */ /* 0x000fe200078e3cff */
[--C-:B------:R-:W-:Y:S01]  /*22530*/  IMAD.X R61, RZ, RZ, R91.reuse, P0 ;  /* 0x000000ffff3d7224 */ /* 0x100fe200000e065b */
[----:B------:R-:W-:Y:S01]  /*22540*/  LOP3.LUT R64, R64, R65, RZ, 0x3c, !PT ;  /* 0x0000004140407212 */ /* 0x000fe200078e3cff */
[----:B------:R-:W-:Y:S01]  /*22550*/  IMAD.X R65, RZ, RZ, R91, P2 ;  /* 0x000000ffff417224 */ /* 0x000fe200010e065b */
[----:B------:R-:W-:Y:S01]  /*22560*/  IADD3.X R57, RZ, R91, RZ, P5, !PT ;  /* 0x0000005bff397210 */ /* 0x000fe20002ffe4ff */
[----:B------:R-:W-:Y:S01]  /*22570*/  IMAD R13, R237, UR5, R10 ;  /* 0x00000005ed0d7c24 */ /* 0x000fe2000f8e020a */
[----:B------:R-:W-:Y:S01]  /*22580*/  LOP3.LUT R90, R5, R90, RZ, 0x3c, !PT ;  /* 0x0000005a055a7212 */ /* 0x000fe200078e3cff */
[--C-:B------:R-:W-:Y:S01]  /*22590*/  IMAD.MOV R10, RZ, RZ, -R11.reuse ;  /* 0x000000ffff0a7224 */ /* 0x100fe200078e0a0b */
[----:B------:R-:W-:Y:S01]  /*225a0*/  SHF.R.S32.HI R0, RZ, 0x1f, R11 ;  /* 0x0000001fff007819 */ /* 0x000fe2000001140b */
[----:B------:R-:W-:Y:S01]  /*225b0*/  IMAD.WIDE.U32 R2, R237, UR4, R2 ;  /* 0x00000004ed027c25 */ /* 0x000fe2000f8e0002 */
[----:B------:R-:W5:Y:S01]  /*225c0*/  LD.E.128 R52, desc[UR54][R52.64] ;  /* 0x0000003634347980 */ /* 0x000f62000c101d00 */
[----:B------:R-:W-:-:S02]  /*225d0*/  ULDC.64 UR4, c[0x0][0xae0] ;  /* 0x0002b80000047ab9 */ /* 0x000fc40000000a00 */
[----:B------:R-:W-:Y:S01]  /*225e0*/  IMAD R137, R137, R10, R12 ;  /* 0x0000000a89897224 */ /* 0x000fe200078e020c */
[----:B------:R0:W5:Y:S01]  /*225f0*/  LD.E.128 R4, desc[UR54][R90.64] ;  /* 0x000000365a047980 */ /* 0x000162000c101d00 */
[----:B------:R-:W-:-:S03]  /*22600*/  IMAD.IADD R3, R3, 0x1, R13 ;  /* 0x0000000103037824 */ /* 0x000fc600078e020d */
[----:B------:R-:W5:Y:S04]  /*22610*/  LD.E.128 R56, desc[UR54][R56.64] ;  /* 0x0000003638387980 */ /* 0x000f68000c101d00 */
[----:B------:R-:W5:Y:S04]  /*22620*/  LD.E.128 R60, desc[UR54][R60.64] ;  /* 0x000000363c3c7980 */ /* 0x000f68000c101d00 */
[----:B------:R-:W5:Y:S01]  /*22630*/  LD.E.128 R64, desc[UR54][R64.64] ;  /* 0x0000003640407980 */ /* 0x000f62000c101d00 */
[----:B------:R-:W-:Y:S01]  /*22640*/  IMAD R0, R0, UR4, RZ ;  /* 0x0000000400007c24 */ /* 0x000fe2000f8e02ff */
[----:B------:R-:W-:Y:S01]  /*22650*/  @!PT LDS RZ, [RZ] ;  /* 0x00000000fffff984 */ /* 0x000fe20000000800 */
[----:B------:R-:W-:Y:S01]  /*22660*/  @!PT LDS RZ, [RZ] ;  /* 0x00000000fffff984 */ /* 0x000fe20000000800 */
[----:B------:R-:W-:Y:S01]  /*22670*/  @!PT LDS RZ, [RZ] ;  /* 0x00000000fffff984 */ /* 0x000fe20000000800 */
[----:B------:R-:W-:Y:S01]  /*22680*/  @!PT LDS RZ, [RZ] ;  /* 0x00000000fffff984 */ /* 0x000fe20000000800 */
[----:B------:R1:W-:Y:S06]  /*22690*/  MEMBAR.ALL.CTA ;  /* 0x0000000000007992 */ /* 0x0003ec0000008000 */
[----:B-1----:R-:W1:Y:S01]  /*226a0*/  FENCE.VIEW.ASYNC.S ;  /* 0x00000000000073c6 */ /* 0x002e620000000000 */
[----:B------:R-:W-:Y:S01]  /*226b0*/  SHF.R.S32.HI R10, RZ, 0x1f, R137 ;  /* 0x0000001fff0a7819 */ /* 0x000fe20000011489 */
[----:B------:R-:W-:-:S04]  /*226c0*/  IMAD.WIDE.U32 R2, R11, UR4, R2 ;  /* 0x000000040b027c25 */ /* 0x000fc8000f8e0002 */
[----:B------:R-:W-:Y:S01]  /*226d0*/  IMAD R11, R11, UR5, R0 ;  /* 0x000000050b0b7c24 */ /* 0x000fe2000f8e0200 */
[----:B------:R-:W-:Y:S02]  /*226e0*/  ULDC.64 UR4, c[0x0][0xad8] ;  /* 0x0002b60000047ab9 */ /* 0x000fe40000000a00 */
[----:B------:R-:W-:Y:S02]  /*226f0*/  IMAD R10, R10, UR4, RZ ;  /* 0x000000040a0a7c24 */ /* 0x000fe4000f8e02ff */
[----:B------:R-:W-:Y:S02]  /*22700*/  IMAD.IADD R3, R3, 0x1, R11 ;  /* 0x0000000103037824 */ /* 0x000fe400078e020b */
[C---:B------:R-:W-:Y:S01]  /*22710*/  IMAD R13, R137.reuse, UR5, R10 ;  /* 0x00000005890d7c24 */ /* 0x040fe2000f8e020a */
[----:B------:R-:W-:Y:S01]  /*22720*/  IADD3 R0, R16, 0x33420, RZ ;  /* 0x0003342010007810 */ /* 0x000fe20007ffe0ff */
[----:B------:R-:W-:Y:S01]  /*22730*/  IMAD.WIDE.U32 R10, R137, UR4, R2 ;  /* 0x00000004890a7c25 */ /* 0x000fe2000f8e0002 */
[----:B------:R-:W-:-:S02]  /*22740*/  ULDC.64 UR4, c[0x0][0xa80] ;  /* 0x0002a00000047ab9 */ /* 0x000fc40000000a00 */
[----:B------:R-:W-:Y:S01]  /*22750*/  PRMT R0, RZ, 0x654, R0 ;  /* 0x00000654ff007816 */ /* 0x000fe20000000000 */
[----:B------:R-:W-:Y:S01]  /*22760*/  IMAD.IADD R3, R11, 0x1, R13 ;  /* 0x000000010b037824 */ /* 0x000fe200078e020d */
[C---:B------:R-:W-:Y:S01]  /*22770*/  LEA R2, P0, R10.reuse, UR4, 0x1 ;  /* 0x000000040a027c11 */ /* 0x040fe2000f8008ff */
[C---:B------:R-:W-:Y:S01]  /*22780*/  VIADD R37, R9.reuse, 0x40 ;  /* 0x0000004009257836 */ /* 0x040fe20000000000 */
[----:B------:R-:W-:Y:S01]  /*22790*/  UMOV UR4, 0xffffffff ;  /* 0xffffffff00047882 */ /* 0x000fe20000000000 */
[----:B------:R-:W-:Y:S01]  /*227a0*/  VIADD R39, R9, 0x80 ;  /* 0x0000008009277836 */ /* 0x000fe20000000000 */
[----:B-1----:R0:W-:Y:S01]  /*227b0*/  SYNCS.ARRIVE.TRANS64.RED.A1T0 RZ, [R0+URZ], RZ ;  /* 0x000000ff00ff79a7 */ /* 0x0021e2000810043f */
[----:B------:R-:W-:Y:S02]  /*227c0*/  LEA.HI.X R3, R10, UR5, R3, 0x1, P0 ;  /* 0x000000050a037c11 */ /* 0x000fe400080f0c03 */
[----:B------:R-:W-:Y:S02]  /*227d0*/  SHF.R.S32.HI R72, RZ, 0x1f, R9 ;  /* 0x0000001fff487819 */ /* 0x000fe40000011409 */
[----:B------:R-:W-:-:S02]  /*227e0*/  SHF.R.S32.HI R20, RZ, 0x1f, R37 ;  /* 0x0000001fff147819 */ /* 0x000fc40000011425 */
[----:B------:R-:W-:Y:S01]  /*227f0*/  SHF.R.S32.HI R36, RZ, 0x1f, R39 ;  /* 0x0000001fff247819 */ /* 0x000fe20000011427 */
[----:B0-----:R-:W-:Y:S06]  /*22800*/  BRA.DIV UR4, `(.L_x_3638) ;  /* 0x000000ea040c7947 */ /* 0x001fec000b800000 */
[----:B------:R0:W1:Y:S04]  /*22810*/  SHFL.IDX PT, R0, R3, RZ, 0x181f ;  /* 0x00181fff03007589 */ /* 0x00006800000e0000 */
[----:B------:R0:W2:Y:S02]  /*22820*/  SHFL.IDX PT, R14, R2, RZ, 0x181f ;  /* 0x00181fff020e7589 */ /* 0x0000a400000e0000 */
.L_x_3927:
[----:B------:R-:W-:Y:S01]  /*22830*/  IMAD R21, R139, 0x80, R8 ;  /* 0x000000808b157824 */ /* 0x000fe200078e0208 */
[----:B------:R-:W-:Y:S04]  /*22840*/  BSSY B1, `(.L_x_3639) ;  /* 0x0000010000017945 */ /* 0x000fe80003800000 */
[----:B------:R-:W-:-:S13]  /*22850*/  ISETP.GE.AND P0, PT, R21, R38, PT ;  /* 0x000000261500720c */ /* 0x000fda0003f06270 */
[----:B------:R-:W-:Y:S05]  /*22860*/  @P0 BRA `(.L_x_3640) ;  /* 0x0000000000340947 */ /* 0x000fea0003800000 */
[----:B------:R-:W-:Y:S02]  /*22870*/  ULDC UR4, c[0x0][0xac8] ;  /* 0x0002b20000047ab9 */ /* 0x000fe40000000800 */
[----:B------:R-:W-:Y:S02]  /*22880*/  ISETP.GE.AND P0, PT, R9, UR4, PT ;  /* 0x0000000409007c0c */ /* 0x000fe4000bf06270 */
[----:B------:R-:W-:Y:S02]  /*22890*/  ISETP.GE.AND P1, PT, R37, UR4, PT ;  /* 0x0000000425007c0c */ /* 0x000fe4000bf26270 */
[----:B------:R-:W-:-:S09]  /*228a0*/  ISETP.GE.AND P2, PT, R39, UR4, PT ;  /* 0x0000000427007c0c */ /* 0x000fd2000bf46270 */
[-C--:B--2---:R-:W-:Y:S02]  /*228b0*/  @!P0 LEA R10, P3, R9, R14.reuse, 0x1 ;  /* 0x0000000e090a8211 */ /* 0x084fe400078608ff */
[-C--:B------:R-:W-:Y:S02]  /*228c0*/  @!P1 LEA R12, P4, R37, R14.reuse, 0x1 ;  /* 0x0000000e250c9211 */ /* 0x080fe400078808ff */
[----:B------:R-:W-:Y:S02]  /*228d0*/  @!P2 LEA R14, P5, R39, R14, 0x1 ;  /* 0x0000000e270ea211 */ /* 0x000fe400078a08ff */
[-C--:B-1----:R-:W-:Y:S02]  /*228e0*/  @!P0 LEA.HI.X R11, R9, R0.reuse, R72, 0x1, P3 ;  /* 0x00000000090b8211 */ /* 0x082fe400018f0c48 */
[-C--:B------:R-:W-:Y:S02]  /*228f0*/  @!P1 LEA.HI.X R13, R37, R0.reuse, R20, 0x1, P4 ;  /* 0x00000000250d9211 */ /* 0x080fe400020f0c14 */
[----:B------:R-:W-:Y:S01]  /*22900*/  @!P2 LEA.HI.X R15, R39, R0, R36, 0x1, P5 ;  /* 0x00000000270fa211 */ /* 0x000fe200028f0c24 */
[----:B-----5:R3:W-:Y:S04]  /*22910*/  @!P0 ST.E.128 desc[UR54][R10.64], R4 ;  /* 0x000000040a008985 */ /* 0x0207e8000c101d36 */
[----:B------:R3:W-:Y:S04]  /*22920*/  @!P1 ST.E.128 desc[UR54][R12.64], R40 ;  /* 0x000000280c009985 */ /* 0x0007e8000c101d36 */
[----:B------:R3:W-:Y:S02]  /*22930*/  @!P2 ST.E.128 desc[UR54][R14.64], R56 ;  /* 0x000000380e00a985 */ /* 0x0007e4000c101d36 */
.L_x_3640:
[----:B------:R-:W-:Y:S05]  /*22940*/  BSYNC B1 ;  /* 0x0000000000017941 */ /* 0x000fea0003800000 */
.L_x_3639:
[----:B------:R-:W-:-:S03]  /*22950*/  UMOV UR4, 0xffffffff ;  /* 0xffffffff00047882 */ /* 0x000fc60000000000 */
[----:B------:R-:W-:Y:S05]  /*22960*/  BRA.DIV UR4, `(.L_x_3641) ;  /* 0x000000e604e87947 */ /* 0x000fea000b800000 */
[----:B-1----:R1:W4:Y:S04]  /*22970*/  SHFL.IDX PT, R0, R3, 0x1, 0x181f ;  /* 0x00381f0003007f89 */ /* 0x00232800000e0000 */
[----:B--23--:R1:W2:Y:S02]  /*22980*/  SHFL.IDX PT, R14, R2, 0x1, 0x181f ;  /* 0x00381f00020e7f89 */ /* 0x00c2a400000e0000 */
.L_x_3931:
[----:B-----5:R-:W-:Y:S01]  /*22990*/  VIADD R5, R21, 0x20 ;  /* 0x0000002015057836 */ /* 0x020fe20000000000 */
        /* <DEDUP_REMOVED lines=10> */
[-C--:B----4-:R-:W-:Y:S02]  /*22a40*/  @!P3 LEA.HI.X R5, R9, R0.reuse, R72, 0x1, P0 ;  /* 0x000000000905b211 */ /* 0x090fe400000f0c48 */
[-C--:B------:R-:W-:Y:S02]  /*22a50*/  @!P4 LEA.HI.X R7, R37, R0.reuse, R20, 0x1, P1 ;  /* 0x000000002507c211 */ /* 0x080fe400008f0c14 */
[----:B------:R-:W-:Y:S01]  /*22a60*/  @!P5 LEA.HI.X R15, R39, R0, R36, 0x1, P2 ;  /* 0x00000000270fd211 */ /* 0x000fe200010f0c24 */
[----:B------:R3:W-:Y:S04]  /*22a70*/  @!P3 ST.E.128 desc[UR54][R4.64], R24 ;  /* 0x000000180400b985 */ /* 0x0007e8000c101d36 */
[----:B------:R3:W-:Y:S04]  /*22a80*/  @!P4 ST.E.128 desc[UR54][R6.64], R44 ;  /* 0x0000002c0600c985 */ /* 0x0007e8000c101d36 */
[----:B------:R3:W-:Y:S02]  /*22a90*/  @!P5 ST.E.128 desc[UR54][R14.64], R60 ;  /* 0x0000003c0e00d985 */ /* 0x0007e4000c101d36 */
.L_x_3643:
[----:B------:R-:W-:Y:S05]  /*22aa0*/  BSYNC B1 ;  /* 0x0000000000017941 */ /* 0x000fea0003800000 */
.L_x_3642:
[----:B------:R-:W-:-:S03]  /*22ab0*/  UMOV UR4, 0xffffffff ;  /* 0xffffffff00047882 */ /* 0x000fc60000000000 */
[----:B------:R-:W-:Y:S05]  /*22ac0*/  BRA.DIV UR4, `(.L_x_3644) ;  /* 0x000000e604d87947 */ /* 0x000fea000b800000 */
[----:B----4-:R4:W0:Y:S04]  /*22ad0*/  SHFL.IDX PT, R0, R3, 0x2, 0x181f ;  /* 0x00581f0003007f89 */ /* 0x01082800000e0000 */
[----:B--23--:R4:W2:Y:S02]  /*22ae0*/  SHFL.IDX PT, R14, R2, 0x2, 0x181f ;  /* 0x00581f00020e7f89 */ /* 0x00c8a400000e0000 */
.L_x_3935:
[----:B------:R-:W-:Y:S01]  /*22af0*/  VIADD R5, R21, 0x40 ;  /* 0x0000004015057836 */ /* 0x000fe20000000000 */
        /* <DEDUP_REMOVED lines=16> */
.L_x_3646:
[----:B------:R-:W-:Y:S05]  /*22c00*/  BSYNC B1 ;  /* 0x0000000000017941 */ /* 0x000fea0003800000 */
.L_x_3645:
[----:B------:R-:W-:-:S03]  /*22c10*/  UMOV UR4, 0xffffffff ;  /* 0xffffffff00047882 */ /* 0x000fc60000000000 */
[----:B------:R-:W-:Y:S05]  /*22c20*/  BRA.DIV UR4, `(.L_x_3647) ;  /* 0x000000e604c87947 */ /* 0x000fea000b800000 */
[----:B0-----:R0:W0:Y:S04]  /*22c30*/  SHFL.IDX PT, R0, R3, 0x3, 0x181f ;  /* 0x00781f0003007f89 */ /* 0x00102800000e0000 */
[----:B--23--:R2:W3:Y:S02]  /*22c40*/  SHFL.IDX PT, R14, R2, 0x3, 0x181f ;  /* 0x00781f00020e7f89 */ /* 0x00c4e400000e0000 */
.L_x_3939:
[----:B01--4-:R-:W-:-:S05]  /*22c50*/  VIADD R3, R21, 0x60 ;  /* 0x0000006015037836 */ /* 0x013fca0000000000 */
[----:B------:R-:W-:-:S13]  /*22c60*/  ISETP.GE.AND P0, PT, R3, R38, PT ;  /* 0x000000260300720c */ /* 0x000fda0003f06270 */
[----:B------:R-:W-:Y:S05]  /*22c70*/  @P0 BRA `(.L_x_3648) ;  /* 0x0000002800c00947 */ /* 0x000fea0003800000 */
[----:B------:R-:W-:Y:S02]  /*22c80*/  ULDC UR4, c[0x0][0xac8] ;  /* 0x0002b20000047ab9 */ /* 0x000fe40000000800 */
[----:B------:R-:W-:Y:S02]  /*22c90*/  ISETP.GE.AND P2, PT, R9, UR4, PT ;  /* 0x0000000409007c0c */ /* 0x000fe4000bf46270 */
[----:B------:R-:W-:-:S11]  /*22ca0*/  ISETP.GE.AND P3, PT, R37, UR4, PT ;  /* 0x0000000425007c0c */ /* 0x000fd6000bf66270 */
[-C--:B--23--:R-:W-:Y:S02]  /*22cb0*/  @!P2 LEA R2, P0, R9, R14.reuse, 0x1 ;  /* 0x0000000e0902a211 */ /* 0x08cfe400078008ff */
[----:B------:R-:W-:Y:S02]  /*22cc0*/  @!P3 LEA R4, P1, R37, R14, 0x1 ;  /* 0x0000000e2504b211 */ /* 0x000fe400078208ff */
[-C--:B------:R-:W-:Y:S02]  /*22cd0*/  @!P2 LEA.HI.X R3, R9, R0.reuse, R72, 0x1, P0 ;  /* 0x000000000903a211 */ /* 0x080fe400000f0c48 */
[----:B------:R-:W-:Y:S02]  /*22ce0*/  @!P3 LEA.HI.X R5, R37, R0, R20, 0x1, P1 ;  /* 0x000000002505b211 */ /* 0x000fe400008f0c14 */
[----:B------:R-:W-:Y:S01]  /*22cf0*/  ISETP.GE.AND P0, PT, R39, UR4, PT ;  /* 0x0000000427007c0c */ /* 0x000fe2000bf06270 */
[----:B------:R4:W-:Y:S04]  /*22d00*/  @!P2 ST.E.128 desc[UR54][R2.64], R32 ;  /* 0x000000200200a985 */ /* 0x0009e8000c101d36 */
[----:B------:R4:W-:Y:S08]  /*22d10*/  @!P3 ST.E.128 desc[UR54][R4.64], R52 ;  /* 0x000000340400b985 */ /* 0x0009f0000c101d36 */
[----:B------:R-:W-:Y:S05]  /*22d20*/  @P0 BRA `(.L_x_3648) ;  /* 0x0000002800940947 */ /* 0x000fea0003800000 */
[----:B------:R-:W-:-:S04]  /*22d30*/  LEA R14, P0, R39, R14, 0x1 ;  /* 0x0000000e270e7211 */ /* 0x000fc800078008ff */
[----:B------:R-:W-:-:S05]  /*22d40*/  LEA.HI.X R15, R39, R0, R36, 0x1, P0 ;  /* 0x00000000270f7211 */ /* 0x000fca00000f0c24 */
[----:B------:R0:W-:Y:S01]  /*22d50*/  ST.E.128 desc[UR54][R14.64], R68 ;  /* 0x000000440e007985 */ /* 0x0001e2000c101d36 */
[----:B------:R-:W-:Y:S05]  /*22d60*/  BRA `(.L_x_3648) ;  /* 0x0000002800847947 */ /* 0x000fea0003800000 */
.L_x_3637:
[----:B------:R-:W-:Y:S01]  /*22d70*/  ULDC.64 UR4, c[0x0][0xb08] ;  /* 0x0002c20000047ab9 */ /* 0x000fe20000000a00 */
[----:B------:R-:W1:Y:S01]  /*22d80*/  @P1 LDC R41, c[0x0][0xbec] ;  /* 0x0002fb00ff291b82 */ /* 0x000e620000000800 */
[----:B------:R-:W-:Y:S01]  /*22d90*/  IMAD R136, R136, UR4, RZ ;  /* 0x0000000488887c24 */ /* 0x000fe2000f8e02ff */
[----:B0-----:R-:W-:Y:S01]  /*22da0*/  SHF.R.S32.HI R14, RZ, 0x1f, R237 ;  /* 0x0000001fff0e7819 */ /* 0x001fe200000114ed */
[----:B------:R-:W-:-:S04]  /*22db0*/  IMAD.WIDE.U32 R12, R11, UR4, RZ ;  /* 0x000000040b0c7c25 */ /* 0x000fc8000f8e00ff */
[----:B------:R-:W-:Y:S01]  /*22dc0*/  IMAD R11, R11, UR5, R136 ;  /* 0x000000050b0b7c24 */ /* 0x000fe2000f8e0288 */
[----:B------:R-:W0:Y:S01]  /*22dd0*/  @P1 LDC R36, c[0x0][0xbf0] ;  /* 0x0002fc00ff241b82 */ /* 0x000e220000000800 */
[----:B------:R-:W-:Y:S02]  /*22de0*/  ULDC.64 UR4, c[0x0][0xb38] ;  /* 0x0002ce0000047ab9 */ /* 0x000fe40000000a00 */
[----:B------:R-:W-:Y:S01]  /*22df0*/  IMAD.IADD R13, R13, 0x1, R11 ;  /* 0x000000010d0d7824 */ /* 0x000fe200078e020b */
[----:B------:R-:W-:Y:S01]  /*22e00*/  MOV R11, R42 ;  /* 0x0000002a000b7202 */ /* 0x000fe20000000f00 */
[----:B------:R-:W-:-:S04]  /*22e10*/  IMAD.WIDE.U32 R12, R235, UR4, R12 ;  /* 0x00000004eb0c7c25 */ /* 0x000fc8000f8e000c */
[----:B------:R-:W-:Y:S01]  /*22e20*/  IMAD R13, R235, UR5, R13 ;  /* 0x00000005eb0d7c24 */ /* 0x000fe2000f8e020d */
[----:B------:R-:W-:Y:S02]  /*22e30*/  ULDC.64 UR4, c[0x0][0xb40] ;  /* 0x0002d00000047ab9 */ /* 0x000fe40000000a00 */
[----:B------:R-:W-:Y:S02]  /*22e40*/  IMAD R14, R14, UR4, RZ ;  /* 0x000000040e0e7c24 */ /* 0x000fe4000f8e02ff */
[----:B------:R-:W-:-:S04]  /*22e50*/  IMAD.WIDE.U32 R12, R237, UR4, R12 ;  /* 0x00000004ed0c7c25 */ /* 0x000fc8000f8e000c */
[----:B------:R-:W-:Y:S01]  /*22e60*/  IMAD R15, R237, UR5, R14 ;  /* 0x00000005ed0f7c24 */ /* 0x000fe2000f8e020e */
[----:B------:R-:W-:Y:S01]  /*22e70*/  ULDC.64 UR4, c[0x0][0xb48] ;  /* 0x0002d20000047ab9 */ /* 0x000fe20000000a00 */
[----:B-1----:R-:W-:-:S04]  /*22e80*/  @P1 IMAD.HI.U32 R41, R42, R41, RZ ;  /* 0x000000292a291227 */ /* 0x002fc800078e00ff */
[----:B------:R-:W-:Y:S01]  /*22e90*/  IMAD.IADD R13, R13, 0x1, R15 ;  /* 0x000000010d0d7824 */ /* 0x000fe200078e020f */
[----:B0-----:R-:W-:Y:S01]  /*22ea0*/  @P1 SHF.R.U32.HI R11, RZ, R36, R41 ;  /* 0x00000024ff0b1219 */ /* 0x001fe20000011629 */
[----:B------:R-:W-:Y:S02]  /*22eb0*/  VIADD R36, R16, 0x33420 ;  /* 0x0003342010247836 */ /* 0x000fe40000000000 */
[C---:B------:R-:W-:Y:S01]  /*22ec0*/  IMAD.WIDE.U32 R12, R138.reuse, UR4, R12 ;  /* 0x000000048a0c7c25 */ /* 0x040fe2000f8e000c */
[--C-:B------:R-:W-:Y:S02]  /*22ed0*/  SHF.R.S32.HI R14, RZ, 0x1f, R11.reuse ;  /* 0x0000001fff0e7819 */ /* 0x100fe4000001140b */
[----:B------:R-:W-:Y:S01]  /*22ee0*/  PRMT R36, RZ, 0x654, R36 ;  /* 0x00000654ff247816 */ /* 0x000fe20000000024 */
[----:B------:R-:W-:Y:S02]  /*22ef0*/  IMAD.MOV R15, RZ, RZ, -R11 ;  /* 0x000000ffff0f7224 */ /* 0x000fe400078e0a0b */
[----:B------:R-:W-:Y:S01]  /*22f00*/  IMAD R13, R138, UR5, R13 ;  /* 0x000000058a0d7c24 */ /* 0x000fe2000f8e020d */
[----:B------:R-:W-:Y:S01]  /*22f10*/  ULDC.64 UR4, c[0x0][0xb30] ;  /* 0x0002cc0000047ab9 */ /* 0x000fe20000000a00 */
[----:B------:R-:W-:Y:S01]  /*22f20*/  IMAD R137, R137, R15, R42 ;  /* 0x0000000f89897224 */ /* 0x000fe200078e022a */
[----:B------:R0:W-:Y:S01]  /*22f30*/  SYNCS.ARRIVE.TRANS64.RED.A1T0 RZ, [R36+URZ], RZ ;  /* 0x000000ff24ff79a7 */ /* 0x0001e2000810043f */
[----:B------:R-:W-:-:S02]  /*22f40*/  IMAD R14, R14, UR4, RZ ;  /* 0x000000040e0e7c24 */ /* 0x000fc4000f8e02ff */
[----:B------:R-:W-:-:S04]  /*22f50*/  IMAD.WIDE.U32 R12, R11, UR4, R12 ;  /* 0x000000040b0c7c25 */ /* 0x000fc8000f8e000c */
        /* <DEDUP_REMOVED lines=15> */
.L_x_3942:
[----:B------:R-:W-:Y:S01]  /*23050*/  ISETP.GE.AND P0, PT, R37, R38, PT ;  /* 0x000000262500720c */ /* 0x000fe20003f06270 */
[----:B------:R-:W-:-:S12]  /*23060*/  BSSY B1, `(.L_x_3650) ;  /* 0x00000c3000017945 */ /* 0x000fd80003800000 */
[----:B------:R-:W-:Y:S05]  /*23070*/  @P0 BRA `(.L_x_3651) ;  /* 0x0000000c00040947 */ /* 0x000fea0003800000 */
[----:B------:R-:W3:Y:S01]  /*23080*/  LDL R44, [R1] ;  /* 0x00000000012c7983 */ /* 0x000ee20000100800 */
[----:B------:R-:W-:-:S03]  /*23090*/  ULDC UR4, c[0x0][0xac8] ;  /* 0x0002b20000047ab9 */ /* 0x000fc60000000800 */
[----:B------:R-:W4:Y:S04]  /*230a0*/  LDL R45, [R1+0x74] ;  /* 0x00007400012d7983 */ /* 0x000f280000100800 */
[----:B------:R-:W5:Y:S04]  /*230b0*/  LDL R59, [R1+0x70] ;  /* 0x00007000013b7983 */ /* 0x000f680000100800 */
[----:B------:R-:W2:Y:S04]  /*230c0*/  LDL R61, [R1+0xc4] ;  /* 0x0000c400013d7983 */ /* 0x000ea80000100800 */
        /* <DEDUP_REMOVED lines=10> */
[----:B------:R-:W2:Y:S01]  /*23170*/  LDL R51, [R1+0xb4] ;  /* 0x0000b40001337983 */ /* 0x000ea20000100800 */
[----:B---3--:R-:W-:-:S02]  /*23180*/  ISETP.GE.AND P1, PT, R44, UR4, PT ;  /* 0x000000042c007c0c */ /* 0x008fc4000bf26270 */
[----:B----4-:R-:W-:Y:S02]  /*23190*/  ISETP.GE.AND P0, PT, R45, UR4, PT ;  /* 0x000000042d007c0c */ /* 0x010fe4000bf06270 */
[----:B-----5:R-:W-:-:S09]  /*231a0*/  ISETP.GE.AND P2, PT, R59, UR4, PT ;  /* 0x000000043b007c0c */ /* 0x020fd2000bf46270 */
[----:B--2---:R-:W-:Y:S02]  /*231b0*/  @!P1 IMAD.MOV.U32 R12, RZ, RZ, R43 ;  /* 0x000000ffff0c9224 */ /* 0x004fe400078e002b */
[----:B-1----:R-:W-:Y:S02]  /*231c0*/  @!P1 IMAD.MOV.U32 R13, RZ, RZ, R41 ;  /* 0x000000ffff0d9224 */ /* 0x002fe400078e0029 */
[----:B------:R-:W-:Y:S02]  /*231d0*/  @!P1 IMAD.MOV.U32 R14, RZ, RZ, R3 ;  /* 0x000000ffff0e9224 */ /* 0x000fe400078e0003 */
[----:B------:R-:W-:Y:S01]  /*231e0*/  @!P1 IMAD.WIDE R12, R44, 0x4, R12 ;  /* 0x000000042c0c9825 */ /* 0x000fe200078e020c */
[----:B------:R-:W-:-:S03]  /*231f0*/  @!P0 LEA R36, P4, R45, R43, 0x2 ;  /* 0x0000002b2d248211 */ /* 0x000fc600078810ff */
[----:B------:R-:W-:Y:S01]  /*23200*/  @!P1 IMAD.MOV.U32 R15, RZ, RZ, R0 ;  /* 0x000000ffff0f9224 */ /* 0x000fe200078e0000 */
[----:B------:R-:W-:Y:S01]  /*23210*/  @!P0 MOV R3, R2 ;  /* 0x0000000200038202 */ /* 0x000fe20000000f00 */
[----:B------:R-:W-:Y:S01]  /*23220*/  @!P0 IMAD.MOV.U32 R2, RZ, RZ, R4 ;  /* 0x000000ffff028224 */ /* 0x000fe200078e0004 */
[----:B------:R-:W-:Y:S01]  /*23230*/  @!P0 LEA.HI.X R37, R45, R41, R61, 0x2, P4 ;  /* 0x000000292d258211 */ /* 0x000fe200020f143d */
[----:B------:R-:W2:Y:S04]  /*23240*/  LDL R0, [R1+0xa8] ;  /* 0x0000a80001007983 */ /* 0x000ea80000100800 */
[----:B------:R1:W-:Y:S01]  /*23250*/  @!P1 ST.E.64 desc[UR54][R12.64], R14 ;  /* 0x0000000e0c009985 */ /* 0x0003e2000c101b36 */
[----:B------:R-:W-:-:S03]  /*23260*/  ISETP.GE.AND P1, PT, R11, UR4, PT ;  /* 0x000000040b007c0c */ /* 0x000fc6000bf26270 */
[----:B------:R-:W3:Y:S01]  /*23270*/  LDL R45, [R1+0x54] ;  /* 0x00005400012d7983 */ /* 0x000ee20000100800 */
[----:B------:R-:W-:-:S03]  /*23280*/  ISETP.GE.AND P3, PT, R57, UR4, PT ;  /* 0x0000000439007c0c */ /* 0x000fc6000bf66270 */
[----:B------:R4:W-:Y:S01]  /*23290*/  @!P0 ST.E.64 desc[UR54][R36.64], R2 ;  /* 0x0000000224008985 */ /* 0x0009e2000c101b36 */
[----:B-1----:R-:W-:-:S03]  /*232a0*/  @!P2 LEA R12, P5, R59, R43, 0x2 ;  /* 0x0000002b3b0ca211 */ /* 0x002fc600078a10ff */
[----:B------:R-:W5:Y:S01]  /*232b0*/  LDL R14, [R1+0xac] ;  /* 0x0000ac00010e7983 */ /* 0x000f620000100800 */
[----:B------:R-:W-:-:S03]  /*232c0*/  @!P2 LEA.HI.X R13, R59, R41, R60, 0x2, P5 ;  /* 0x000000293b0da211 */ /* 0x000fc600028f143c */
[----:B------:R-:W5:Y:S01]  /*232d0*/  LDL R15, [R1+0x50] ;  /* 0x00005000010f7983 */ /* 0x000f620000100800 */
[----:B----4-:R-:W-:-:S03]  /*232e0*/  @!P2 IMAD.MOV.U32 R2, RZ, RZ, R7 ;  /* 0x000000ffff02a224 */ /* 0x010fc600078e0007 */
[----:B------:R-:W4:Y:S01]  /*232f0*/  LDL R36, [R1+0xa0] ;  /* 0x0000a00001247983 */ /* 0x000f220000100800 */
[----:B------:R-:W-:Y:S01]  /*23300*/  @!P2 IMAD.MOV.U32 R3, RZ, RZ, R5 ;  /* 0x000000ffff03a224 */ /* 0x000fe200078e0005 */
[----:B------:R-:W-:Y:S02]  /*23310*/  @!P3 LEA R4, P4, R57, R43, 0x2 ;  /* 0x0000002b3904b211 */ /* 0x000fe400078810ff */
[----:B------:R-:W4:Y:S04]  /*23320*/  LDL R37, [R1+0x3c] ;  /* 0x00003c0001257983 */ /* 0x000f280000100800 */
[----:B------:R1:W-:Y:S01]  /*23330*/  @!P2 ST.E.64 desc[UR54][R12.64], R2 ;  /* 0x000000020c00a985 */ /* 0x0003e2000c101b36 */
[----:B------:R-:W-:Y:S02]  /*23340*/  @!P3 IMAD.MOV.U32 R7, RZ, RZ, R6 ;  /* 0x000000ffff07b224 */ /* 0x000fe400078e0006 */
[----:B------:R-:W-:-:S02]  /*23350*/  @!P3 IMAD.MOV.U32 R6, RZ, RZ, R8 ;  /* 0x000000ffff06b224 */ /* 0x000fc400078e0008 */
[----:B------:R-:W4:Y:S04]  /*23360*/  LDL R8, [R1+0xa4] ;  /* 0x0000a40001087983 */ /* 0x000f280000100800 */
[----:B-1----:R-:W4:Y:S01]  /*23370*/  LDL R12, [R1+0x4c] ;  /* 0x00004c00010c7983 */ /* 0x002f220000100800 */
[----:B------:R-:W-:Y:S02]  /*23380*/  @!P1 LEA R2, P5, R11, R43, 0x2 ;  /* 0x0000002b0b029211 */ /* 0x000fe400078a10ff */
[-C--:B------:R-:W-:Y:S01]  /*23390*/  @!P3 LEA.HI.X R5, R57, R41.reuse, R58, 0x2, P4 ;  /* 0x000000293905b211 */ /* 0x080fe200020f143a */
[----:B------:R-:W4:Y:S01]  /*233a0*/  LDL R13, [R1+0x9c] ;  /* 0x00009c00010d7983 */ /* 0x000f220000100800 */
[----:B------:R-:W-:-:S03]  /*233b0*/  @!P1 LEA.HI.X R3, R11, R41, R56, 0x2, P5 ;  /* 0x000000290b039211 */ /* 0x000fc600028f1438 */
[----:B------:R-:W4:Y:S04]  /*233c0*/  LDL R11, [R1+0x48] ;  /* 0x00004800010b7983 */ /* 0x000f280000100800 */
[----:B------:R1:W-:Y:S02]  /*233d0*/  @!P3 ST.E.64 desc[UR54][R4.64], R6 ;  /* 0x000000060400b985 */ /* 0x0003e4000c101b36 */
[----:B-1----:R-:W-:Y:S02]  /*233e0*/  @!P1 IMAD.MOV.U32 R5, RZ, RZ, R9 ;  /* 0x000000ffff059224 */ /* 0x002fe400078e0009 */
[----:B------:R-:W4:Y:S01]  /*233f0*/  LDL R9, [R1+0x98] ;  /* 0x0000980001097983 */ /* 0x000f220000100800 */
[----:B------:R-:W-:Y:S01]  /*23400*/  ISETP.GE.AND P2, PT, R46, UR4, PT ;  /* 0x000000042e007c0c */ /* 0x000fe2000bf46270 */
[----:B------:R-:W-:Y:S01]  /*23410*/  @!P1 IMAD.MOV.U32 R4, RZ, RZ, R85 ;  /* 0x000000ffff049224 */ /* 0x000fe200078e0055 */
[----:B------:R-:W-:-:S04]  /*23420*/  ISETP.GE.AND P0, PT, R50, UR4, PT ;  /* 0x0000000432007c0c */ /* 0x000fc8000bf06270 */
[----:B------:R1:W-:Y:S01]  /*23430*/  @!P1 ST.E.64 desc[UR54][R2.64], R4 ;  /* 0x0000000402009985 */ /* 0x0003e2000c101b36 */
[----:B------:R-:W-:Y:S02]  /*23440*/  ISETP.GE.AND P3, PT, R49, UR4, PT ;  /* 0x0000000431007c0c */ /* 0x000fe4000bf66270 */
[----:B------:R-:W-:-:S04]  /*23450*/  ISETP.GE.AND P1, PT, R47, UR4, PT ;  /* 0x000000042f007c0c */ /* 0x000fc8000bf26270 */
[-C--:B-1----:R-:W-:Y:S02]  /*23460*/  @!P2 LEA R2, P5, R46, R43.reuse, 0x2 ;  /* 0x0000002b2e02a211 */ /* 0x082fe400078a10ff */
[----:B------:R-:W-:Y:S02]  /*23470*/  @!P0 LEA R6, P4, R50, R43, 0x2 ;  /* 0x0000002b32068211 */ /* 0x000fe400078810ff */
[-C--:B------:R-:W-:Y:S02]  /*23480*/  @!P2 LEA.HI.X R3, R46, R41.reuse, R48, 0x2, P5 ;  /* 0x000000292e03a211 */ /* 0x080fe400028f1430 */
[----:B------:R-:W4:Y:S01]  /*23490*/  LDL R48, [R1+0x44] ;  /* 0x0000440001307983 */ /* 0x000f220000100800 */
[----:B------:R-:W-:Y:S01]  /*234a0*/  @!P0 IMAD.MOV.U32 R85, RZ, RZ, R84 ;  /* 0x000000ffff558224 */ /* 0x000fe200078e0054 */
[----:B------:R-:W-:Y:S01]  /*234b0*/  @!P0 LEA.HI.X R7, R50, R41, R51, 0x2, P4 ;  /* 0x0000002932078211 */ /* 0x000fe200020f1433 */
[----:B------:R-:W-:Y:S01]  /*234c0*/  @!P0 IMAD.MOV.U32 R84, RZ, RZ, R86 ;  /* 0x000000ffff548224 */ /* 0x000fe200078e0056 */
[----:B------:R-:W4:Y:S01]  /*234d0*/  LDL R46, [R1+0x40] ;  /* 0x00004000012e7983 */ /* 0x000f220000100800 */
[----:B------:R-:W-:Y:S01]  /*234e0*/  @!P2 MOV R4, R89 ;  /* 0x000000590004a202 */ /* 0x000fe20000000f00 */
[----:B------:R-:W-:-:S02]  /*234f0*/  @!P2 IMAD.MOV.U32 R5, RZ, RZ, R87 ;  /* 0x000000ffff05a224 */ /* 0x000fc400078e0057 */
[----:B------:R1:W-:Y:S01]  /*23500*/  @!P0 ST.E.64 desc[UR54][R6.64], R84 ;  /* 0x0000005406008985 */ /* 0x0003e2000c101b36 */
[----:B------:R-:W-:Y:S02]  /*23510*/  @!P3 IMAD.MOV.U32 R89, RZ, RZ, R88 ;  /* 0x000000ffff59b224 */ /* 0x000fe400078e0058 */
[----:B------:R-:W-:Y:S01]  /*23520*/  @!P3 IMAD.MOV.U32 R88, RZ, RZ, R96 ;  /* 0x000000ffff58b224 */ /* 0x000fe200078e0060 */
[----:B------:R0:W-:Y:S01]  /*23530*/  @!P2 ST.E.64 desc[UR54][R2.64], R4 ;  /* 0x000000040200a985 */ /* 0x0001e2000c101b36 */
[-C--:B-1----:R-:W-:Y:S02]  /*23540*/  @!P3 LEA R6, P4, R49, R43.reuse, 0x2 ;  /* 0x0000002b3106b211 */ /* 0x082fe400078810ff */
[----:B0-----:R-:W-:Y:S01]  /*23550*/  @!P1 LEA R2, P5, R47, R43, 0x2 ;  /* 0x0000002b2f029211 */ /* 0x001fe200078a10ff */
[----:B------:R-:W-:Y:S02]  /*23560*/  @!P1 IMAD.MOV.U32 R4, RZ, RZ, R99 ;  /* 0x000000ffff049224 */ /* 0x000fe400078e0063 */
[----:B------:R-:W-:Y:S01]  /*23570*/  @!P1 IMAD.MOV.U32 R5, RZ, RZ, R97 ;  /* 0x000000ffff059224 */ /* 0x000fe200078e0061 */
[----:B---3--:R-:W-:-:S02]  /*23580*/  ISETP.GE.AND P0, PT, R45, UR4, PT ;  /* 0x000000042d007c0c */ /* 0x008fc4000bf06270 */
[-C--:B--2---:R-:W-:Y:S02]  /*23590*/  @!P1 LEA.HI.X R3, R47, R41.reuse, R0, 0x2, P5 ;  /* 0x000000292f039211 */ /* 0x084fe400028f1400 */
[----:B------:R-:W2:Y:S04]  /*235a0*/  LDL R47, [R1+0x90] ;  /* 0x00009000012f7983 */ /* 0x000ea80000100800 */
[----:B------:R-:W3:Y:S01]  /*235b0*/  LDL R0, [R1+0x34] ;  /* 0x0000340001007983 */ /* 0x000ee20000100800 */
[----:B-----5:R-:W-:-:S03]  /*235c0*/  @!P3 LEA.HI.X R7, R49, R41, R14, 0x2, P4 ;  /* 0x000000293107b211 */ /* 0x020fc600020f140e */
[----:B------:R-:W5:Y:S01]  /*235d0*/  LDL R49, [R1+0x94] ;  /* 0x0000940001317983 */ /* 0x000f620000100800 */
[----:B------:R-:W-:-:S03]  /*235e0*/  ISETP.GE.AND P2, PT, R15, UR4, PT ;  /* 0x000000040f007c0c */ /* 0x000fc6000bf46270 */
[----:B------:R-:W3:Y:S04]  /*235f0*/  LDL R14, [R1+0x38] ;  /* 0x00003800010e7983 */ /* 0x000ee80000100800 */
[----:B------:R0:W-:Y:S01]  /*23600*/  @!P3 ST.E.64 desc[UR54][R6.64], R88 ;  /* 0x000000580600b985 */ /* 0x0001e2000c101b36 */
[----:B------:R-:W-:-:S03]  /*23610*/  @!P0 IMAD.MOV.U32 R99, RZ, RZ, R98 ;  /* 0x000000ffff638224 */ /* 0x000fc600078e0062 */
[----:B------:R1:W-:Y:S01]  /*23620*/  @!P1 ST.E.64 desc[UR54][R2.64], R4 ;  /* 0x0000000402009985 */ /* 0x0003e2000c101b36 */
[----:B------:R-:W-:Y:S01]  /*23630*/  @!P0 IMAD.MOV.U32 R98, RZ, RZ, R100 ;  /* 0x000000ffff628224 */ /* 0x000fe200078e0064 */
[C---:B0-----:R-:W-:Y:S02]  /*23640*/  @!P0 LEA R6, P4, R45.reuse, R43, 0x2 ;  /* 0x0000002b2d068211 */ /* 0x041fe400078810ff */
[----:B----4-:R-:W-:Y:S02]  /*23650*/  ISETP.GE.AND P3, PT, R12, UR4, PT ;  /* 0x000000040c007c0c */ /* 0x010fe4000bf66270 */
[----:B------:R-:W-:Y:S02]  /*23660*/  @!P0 LEA.HI.X R7, R45, R41, R8, 0x2, P4 ;  /* 0x000000292d078211 */ /* 0x000fe400020f1408 */
[----:B-1----:R-:W-:Y:S01]  /*23670*/  @!P2 LEA R2, P5, R15, R43, 0x2 ;  /* 0x0000002b0f02a211 */ /* 0x002fe200078a10ff */
[----:B------:R-:W4:Y:S01]  /*23680*/  LDL R8, [R1+0x30] ;  /* 0x0000300001087983 */ /* 0x000f220000100800 */
[----:B------:R-:W-:-:S03]  /*23690*/  ISETP.GE.AND P1, PT, R11, UR4, PT ;  /* 0x000000040b007c0c */ /* 0x000fc6000bf26270 */
[----:B------:R-:W4:Y:S01]  /*236a0*/  LDL R45, [R1+0x8c] ;  /* 0x00008c00012d7983 */ /* 0x000f220000100800 */
[----:B------:R-:W-:Y:S01]  /*236b0*/  @!P2 LEA.HI.X R3, R15, R41, R36, 0x2, P5 ;  /* 0x000000290f03a211 */ /* 0x000fe200028f1424 */
[----:B------:R-:W-:Y:S02]  /*236c0*/  @!P2 IMAD.MOV.U32 R4, RZ, RZ, R103 ;  /* 0x000000ffff04a224 */ /* 0x000fe400078e0067 */
[----:B------:R-:W4:Y:S01]  /*236d0*/  LDL R36, [R1+0x88] ;  /* 0x0000880001247983 */ /* 0x000f220000100800 */
[----:B------:R-:W-:-:S03]  /*236e0*/  @!P2 IMAD.MOV.U32 R5, RZ, RZ, R101 ;  /* 0x000000ffff05a224 */ /* 0x000fc600078e0065 */
[----:B------:R0:W-:Y:S04]  /*236f0*/  @!P0 ST.E.64 desc[UR54][R6.64], R98 ;  /* 0x0000006206008985 */ /* 0x0001e8000c101b36 */
[----:B------:R1:W-:Y:S04]  /*23700*/  @!P2 ST.E.64 desc[UR54][R2.64], R4 ;  /* 0x000000040200a985 */ /* 0x0003e8000c101b36 */
[----:B------:R-:W4:Y:S01]  /*23710*/  LDL R15, [R1+0x2c] ;  /* 0x00002c00010f7983 */ /* 0x000f220000100800 */
[----:B0-----:R-:W-:-:S04]  /*23720*/  @!P3 LEA R6, P0, R12, R43, 0x2 ;  /* 0x0000002b0c06b211 */ /* 0x001fc800078010ff */
[----:B------:R-:W-:Y:S02]  /*23730*/  @!P3 LEA.HI.X R7, R12, R41, R13, 0x2, P0 ;  /* 0x000000290c07b211 */ /* 0x000fe400000f140d */
[----:B------:R-:W4:Y:S01]  /*23740*/  LDL R12, [R1+0x84] ;  /* 0x00008400010c7983 */ /* 0x000f220000100800 */
[----:B-1----:R-:W-:-:S03]  /*23750*/  @!P1 LEA R2, P5, R11, R43, 0x2 ;  /* 0x0000002b0b029211 */ /* 0x002fc600078a10ff */
[----:B------:R-:W4:Y:S01]  /*23760*/  LDL R13, [R1+0x1c] ;  /* 0x00001c00010d7983 */ /* 0x000f220000100800 */
[----:B------:R-:W-:-:S03]  /*23770*/  @!P1 LEA.HI.X R3, R11, R41, R9, 0x2, P5 ;  /* 0x000000290b039211 */ /* 0x000fc600028f1409 */
[----:B------:R-:W4:Y:S01]  /*23780*/  LDL R9, [R1+0x80] ;  /* 0x0000800001097983 */ /* 0x000f220000100800 */
[----:B------:R-:W-:Y:S01]  /*23790*/  @!P3 MOV R103, R102 ;  /* 0x000000660067b202 */ /* 0x000fe20000000f00 */
[----:B------:R-:W-:Y:S02]  /*237a0*/  @!P3 IMAD.MOV.U32 R102, RZ, RZ, R104 ;  /* 0x000000ffff66b224 */ /* 0x000fe400078e0068 */
[----:B------:R-:W-:Y:S02]  /*237b0*/  @!P1 IMAD.MOV.U32 R11, RZ, RZ, R10 ;  /* 0x000000ffff0b9224 */ /* 0x000fe400078e000a */
[----:B------:R-:W-:Y:S01]  /*237c0*/  @!P1 IMAD.MOV.U32 R10, RZ, RZ, R21 ;  /* 0x000000ffff0a9224 */ /* 0x000fe200078e0015 */
[----:B------:R-:W-:Y:S04]  /*237d0*/  @!P3 ST.E.64 desc[UR54][R6.64], R102 ;  /* 0x000000660600b985 */ /* 0x000fe8000c101b36 */
[----:B------:R0:W-:Y:S04]  /*237e0*/  @!P1 ST.E.64 desc[UR54][R2.64], R10 ;  /* 0x0000000a02009985 */ /* 0x0001e8000c101b36 */
[----:B0-----:R-:W4:Y:S01]  /*237f0*/  LDL R11, [R1+0x7c] ;  /* 0x00007c00010b7983 */ /* 0x001f220000100800 */
[----:B------:R-:W-:-:S02]  /*23800*/  ISETP.GE.AND P4, PT, R48, UR4, PT ;  /* 0x0000000430007c0c */ /* 0x000fc4000bf86270 */
[----:B------:R-:W-:Y:S02]  /*23810*/  ISETP.GE.AND P2, PT, R46, UR4, PT ;  /* 0x000000042e007c0c */ /* 0x000fe4000bf46270 */
[----:B------:R-:W-:-:S09]  /*23820*/  ISETP.GE.AND P0, PT, R37, UR4, PT ;  /* 0x0000000425007c0c */ /* 0x000fd2000bf06270 */
[-C--:B------:R-:W-:Y:S01]  /*23830*/  @!P4 LEA R4, P5, R48, R43.reuse, 0x2 ;  /* 0x0000002b3004c211 */ /* 0x080fe200078a10ff */
[----:B------:R-:W-:Y:S01]  /*23840*/  @!P4 IMAD.MOV.U32 R21, RZ, RZ, R20 ;  /* 0x000000ffff15c224 */ /* 0x000fe200078e0014 */
[----:B------:R-:W-:Y:S01]  /*23850*/  @!P2 LEA R2, P1, R46, R43, 0x2 ;  /* 0x0000002b2e02a211 */ /* 0x000fe200078210ff */
[----:B------:R-:W-:-:S03]  /*23860*/  @!P4 IMAD.MOV.U32 R20, RZ, RZ, R24 ;  /* 0x000000ffff14c224 */ /* 0x000fc600078e0018 */
[-C--:B--2---:R-:W-:Y:S02]  /*23870*/  @!P2 LEA.HI.X R3, R46, R41.reuse, R47, 0x2, P1 ;  /* 0x000000292e03a211 */ /* 0x084fe400008f142f */
[----:B-----5:R-:W-:Y:S02]  /*23880*/  @!P4 LEA.HI.X R5, R48, R41, R49, 0x2, P5 ;  /* 0x000000293005c211 */ /* 0x020fe400028f1431 */
[----:B---3--:R-:W-:-:S03]  /*23890*/  ISETP.GE.AND P3, PT, R14, UR4, PT ;  /* 0x000000040e007c0c */ /* 0x008fc6000bf66270 */
[----:B------:R0:W-:Y:S01]  /*238a0*/  @!P4 ST.E.64 desc[UR54][R4.64], R20 ;  /* 0x000000140400c985 */ /* 0x0001e2000c101b36 */
[----:B------:R-:W-:Y:S02]  /*238b0*/  ISETP.GE.AND P1, PT, R0, UR4, PT ;  /* 0x0000000400007c0c */ /* 0x000fe4000bf26270 */
[----:B------:R-:W-:Y:S01]  /*238c0*/  @!P0 LEA R6, P4, R37, R43, 0x2 ;  /* 0x0000002b25068211 */ /* 0x000fe200078810ff */
[----:B0-----:R-:W-:Y:S02]  /*238d0*/  @!P2 IMAD.MOV.U32 R4, RZ, RZ, R27 ;  /* 0x000000ffff04a224 */ /* 0x001fe400078e001b */
[----:B------:R-:W-:Y:S02]  /*238e0*/  @!P2 IMAD.MOV.U32 R5, RZ, RZ, R25 ;  /* 0x000000ffff05a224 */ /* 0x000fe400078e0019 */
[----:B------:R-:W-:-:S03]  /*238f0*/  @!P0 IMAD.MOV.U32 R27, RZ, RZ, R26 ;  /* 0x000000ffff1b8224 */ /* 0x000fc600078e001a */
[----:B------:R0:W-:Y:S01]  /*23900*/  @!P2 ST.E.64 desc[UR54][R2.64], R4 ;  /* 0x000000040200a985 */ /* 0x0001e2000c101b36 */
[----:B------:R-:W-:Y:S01]  /*23910*/  @!P0 IMAD.MOV.U32 R26, RZ, RZ, R28 ;  /* 0x000000ffff1a8224 */ /* 0x000fe200078e001c */
[----:B----4-:R-:W-:Y:S02]  /*23920*/  ISETP.GE.AND P2, PT, R8, UR4, PT ;  /* 0x0000000408007c0c */ /* 0x010fe4000bf46270 */
[----:B------:R-:W-:Y:S02]  /*23930*/  @!P0 LEA.HI.X R7, R37, R41, R45, 0x2, P4 ;  /* 0x0000002925078211 */ /* 0x000fe400020f142d */
[C---:B0-----:R-:W-:Y:S01]  /*23940*/  @!P3 LEA R2, P5, R14.reuse, R43, 0x2 ;  /* 0x0000002b0e02b211 */ /* 0x041fe200078a10ff */
[----:B------:R-:W-:Y:S01]  /*23950*/  @!P3 IMAD.MOV.U32 R5, RZ, RZ, R29 ;  /* 0x000000ffff05b224 */ /* 0x000fe200078e001d */
[----:B------:R-:W-:Y:S01]  /*23960*/  @!P3 MOV R4, R106 ;  /* 0x0000006a0004b202 */ /* 0x000fe20000000f00 */
[----:B------:R0:W-:Y:S01]  /*23970*/  @!P0 ST.E.64 desc[UR54][R6.64], R26 ;  /* 0x0000001a06008985 */ /* 0x0001e2000c101b36 */
[----:B------:R-:W-:-:S05]  /*23980*/  @!P3 LEA.HI.X R3, R14, R41, R36, 0x2, P5 ;  /* 0x000000290e03b211 */ /* 0x000fca00028f1424 */
[----:B------:R1:W-:Y:S01]  /*23990*/  @!P3 ST.E.64 desc[UR54][R2.64], R4 ;  /* 0x000000040200b985 */ /* 0x0003e2000c101b36 */
[C---:B0-----:R-:W-:Y:S02]  /*239a0*/  @!P1 LEA R6, P0, R0.reuse, R43, 0x2 ;  /* 0x0000002b00069211 */ /* 0x041fe400078010ff */
[----:B------:R-:W-:Y:S01]  /*239b0*/  ISETP.GE.AND P3, PT, R15, UR4, PT ;  /* 0x000000040f007c0c */ /* 0x000fe2000bf66270 */
[----:B-1----:R-:W-:Y:S01]  /*239c0*/  @!P1 IMAD.MOV.U32 R4, RZ, RZ, R107 ;  /* 0x000000ffff049224 */ /* 0x002fe200078e006b */
[----:B------:R-:W-:Y:S01]  /*239d0*/  @!P1 LEA.HI.X R7, R0, R41, R12, 0x2, P0 ;  /* 0x0000002900079211 */ /* 0x000fe200000f140c */
[----:B------:R-:W-:Y:S01]  /*239e0*/  @!P1 IMAD.MOV.U32 R5, RZ, RZ, R105 ;  /* 0x000000ffff059224 */ /* 0x000fe200078e0069 */
[----:B------:R-:W-:Y:S01]  /*239f0*/  @!P2 LEA R2, P4, R8, R43, 0x2 ;  /* 0x0000002b0802a211 */ /* 0x000fe200078810ff */
[C---:B------:R-:W-:Y:S01]  /*23a00*/  VIADD R0, R44.reuse, 0xa8 ;  /* 0x000000a82c007836 */ /* 0x040fe20000000000 */
[----:B------:R-:W-:Y:S02]  /*23a10*/  ISETP.GE.AND P0, PT, R13, UR4, PT ;  /* 0x000000040d007c0c */ /* 0x000fe4000bf06270 */
[----:B------:R0:W-:Y:S01]  /*23a20*/  @!P1 ST.E.64 desc[UR54][R6.64], R4 ;  /* 0x0000000406009985 */ /* 0x0001e2000c101b36 */
[----:B------:R-:W-:Y:S01]  /*23a30*/  VIADD R12, R44, 0xb0 ;  /* 0x000000b02c0c7836 */ /* 0x000fe20000000000 */
[----:B------:R-:W-:-:S02]  /*23a40*/  @!P2 LEA.HI.X R3, R8, R41, R9, 0x2, P4 ;  /* 0x000000290803a211 */ /* 0x000fc400020f1409 */
[----:B------:R-:W-:Y:S01]  /*23a50*/  ISETP.GE.AND P1, PT, R0, UR4, PT ;  /* 0x0000000400007c0c */ /* 0x000fe2000bf26270 */
[----:B0-----:R-:W-:Y:S02]  /*23a60*/  @!P2 IMAD.MOV.U32 R4, RZ, RZ, R110 ;  /* 0x000000ffff04a224 */ /* 0x001fe400078e006e */
[----:B------:R-:W-:Y:S01]  /*23a70*/  @!P2 IMAD.MOV.U32 R5, RZ, RZ, R108 ;  /* 0x000000ffff05a224 */ /* 0x000fe200078e006c */
[----:B------:R-:W-:-:S04]  /*23a80*/  @!P3 LEA R8, P5, R15, R43, 0x2 ;  /* 0x0000002b0f08b211 */ /* 0x000fc800078a10ff */
[----:B------:R0:W-:Y:S01]  /*23a90*/  @!P2 ST.E.64 desc[UR54][R2.64], R4 ;  /* 0x000000040200a985 */ /* 0x0001e2000c101b36 */
[----:B------:R-:W-:Y:S02]  /*23aa0*/  ISETP.GE.AND P2, PT, R12, UR4, PT ;  /* 0x000000040c007c0c */ /* 0x000fe4000bf46270 */
[----:B------:R-:W-:Y:S02]  /*23ab0*/  SHF.R.S32.HI R10, RZ, 0x1f, R13 ;  /* 0x0000001fff0a7819 */ /* 0x000fe4000001140d */
[----:B------:R-:W-:Y:S02]  /*23ac0*/  @!P0 LEA R6, P4, R13, R43, 0x2 ;  /* 0x0000002b0d068211 */ /* 0x000fe400078810ff */
[-C--:B------:R-:W-:Y:S02]  /*23ad0*/  @!P3 LEA.HI.X R9, R15, R41.reuse, R11, 0x2, P5 ;  /* 0x000000290f09b211 */ /* 0x080fe400028f140b */
[----:B------:R-:W-:Y:S02]  /*23ae0*/  @!P0 LEA.HI.X R7, R13, R41, R10, 0x2, P4 ;  /* 0x000000290d078211 */ /* 0x000fe400020f140a */
[----:B------:R-:W-:-:S02]  /*23af0*/  SHF.R.S32.HI R11, RZ, 0x1f, R0 ;  /* 0x0000001fff0b7819 */ /* 0x000fc40000011400 */
[----:B0-----:R-:W-:Y:S01]  /*23b00*/  @!P1 LEA R4, P4, R0, R43, 0x2 ;  /* 0x0000002b00049211 */ /* 0x001fe200078810ff */
[----:B------:R-:W-:-:S03]  /*23b10*/  VIADD R14, R44, 0xb8 ;  /* 0x000000b82c0e7836 */ /* 0x000fc60000000000 */
[----:B------:R-:W-:Y:S02]  /*23b20*/  @!P1 LEA.HI.X R5, R0, R41, R11, 0x2, P4 ;  /* 0x0000002900059211 */ /* 0x000fe400020f140b */
[----:B------:R-:W-:Y:S02]  /*23b30*/  SHF.R.S32.HI R0, RZ, 0x1f, R12 ;  /* 0x0000001fff007819 */ /* 0x000fe4000001140c */
[C---:B------:R-:W-:Y:S02]  /*23b40*/  @!P2 LEA R2, P4, R12.reuse, R43, 0x2 ;  /* 0x0000002b0c02a211 */ /* 0x040fe400078810ff */
[----:B------:R-:W-:Y:S02]  /*23b50*/  @!P3 MOV R13, R109 ;  /* 0x0000006d000db202 */ /* 0x000fe40000000f00 */
[----:B------:R-:W-:Y:S01]  /*23b60*/  @!P2 LEA.HI.X R3, R12, R41, R0, 0x2, P4 ;  /* 0x000000290c03a211 */ /* 0x000fe200020f1400 */
[----:B------:R-:W-:Y:S01]  /*23b70*/  @!P3 IMAD.MOV.U32 R12, RZ, RZ, R111 ;  /* 0x000000ffff0cb224 */ /* 0x000fe200078e006f */
[----:B------:R-:W-:-:S04]  /*23b80*/  ISETP.GE.AND P5, PT, R14, UR4, PT ;  /* 0x000000040e007c0c */ /* 0x000fc8000bfa6270 */
[----:B------:R0:W-:Y:S01]  /*23b90*/  @!P3 ST.E.64 desc[UR54][R8.64], R12 ;  /* 0x0000000c0800b985 */ /* 0x0001e2000c101b36 */
[----:B------:R-:W-:Y:S01]  /*23ba0*/  SHF.R.S32.HI R0, RZ, 0x1f, R14 ;  /* 0x0000001fff007819 */ /* 0x000fe2000001140e */
[----:B0-----:R-:W-:Y:S02]  /*23bb0*/  @!P0 IMAD.MOV.U32 R8, RZ, RZ, R114 ;  /* 0x000000ffff088224 */ /* 0x001fe400078e0072 */
[----:B------:R-:W-:-:S05]  /*23bc0*/  @!P0 IMAD.MOV.U32 R9, RZ, RZ, R112 ;  /* 0x000000ffff098224 */ /* 0x000fca00078e0070 */
[C---:B------:R-:W-:Y:S01]  /*23bd0*/  @!P5 LEA R10, P4, R14.reuse, R43, 0x2 ;  /* 0x0000002b0e0ad211 */ /* 0x040fe200078810ff */
[----:B------:R0:W-:Y:S03]  /*23be0*/  @!P0 ST.E.64 desc[UR54][R6.64], R8 ;  /* 0x0000000806008985 */ /* 0x0001e6000c101b36 */
[----:B------:R-:W-:Y:S01]  /*23bf0*/  @!P5 LEA.HI.X R11, R14, R41, R0, 0x2, P4 ;  /* 0x000000290e0bd211 */ /* 0x000fe200020f1400 */
[----:B0-----:R-:W-:Y:S02]  /*23c00*/  @!P1 IMAD.MOV.U32 R6, RZ, RZ, R115 ;  /* 0x000000ffff069224 */ /* 0x001fe400078e0073 */
[----:B------:R-:W-:-:S05]  /*23c10*/  @!P1 IMAD.MOV.U32 R7, RZ, RZ, R113 ;  /* 0x000000ffff079224 */ /* 0x000fca00078e0071 */
[----:B------:R0:W-:Y:S02]  /*23c20*/  @!P1 ST.E.64 desc[UR54][R4.64], R6 ;  /* 0x0000000604009985 */ /* 0x0001e4000c101b36 */
[----:B0-----:R-:W-:Y:S02]  /*23c30*/  @!P2 IMAD.MOV.U32 R4, RZ, RZ, R118 ;  /* 0x000000ffff04a224 */ /* 0x001fe400078e0076 */
[----:B------:R-:W-:Y:S02]  /*23c40*/  @!P2 IMAD.MOV.U32 R5, RZ, RZ, R116 ;  /* 0x000000ffff05a224 */ /* 0x000fe400078e0074 */
[----:B------:R-:W-:Y:S02]  /*23c50*/  @!P5 IMAD.MOV.U32 R6, RZ, RZ, R119 ;  /* 0x000000ffff06d224 */ /* 0x000fe400078e0077 */
[----:B------:R-:W-:Y:S01]  /*23c60*/  @!P5 IMAD.MOV.U32 R7, RZ, RZ, R117 ;  /* 0x000000ffff07d224 */ /* 0x000fe200078e0075 */
[----:B------:R3:W-:Y:S04]  /*23c70*/  @!P2 ST.E.64 desc[UR54][R2.64], R4 ;  /* 0x000000040200a985 */ /* 0x0007e8000c101b36 */
[----:B------:R3:W-:Y:S02]  /*23c80*/  @!P5 ST.E.64 desc[UR54][R10.64], R6 ;  /* 0x000000060a00d985 */ /* 0x0007e4000c101b36 */
.L_x_3651:
[----:B------:R-:W-:Y:S05]  /*23c90*/  BSYNC B1 ;  /* 0x0000000000017941 */ /* 0x000fea0003800000 */
.L_x_3650:
[----:B------:R-:W-:-:S03]  /*23ca0*/  UMOV UR4, 0xffffffff ;  /* 0xffffffff00047882 */ /* 0x000fc60000000000 */
[----:B------:R-:W-:Y:S05]  /*23cb0*/  BRA.DIV UR4, `(.L_x_3652) ;  /* 0x000000da04247947 */ /* 0x000fea000b800000 */
[----:B0-----:R-:W0:Y:S04]  /*23cc0*/  SHFL.IDX PT, R42, R42, 0x1, 0x1c1f ;  /* 0x003c1f002a2a7f89 */ /* 0x001e2800000e0000 */
[----:B------:R4:W0:Y:S02]  /*23cd0*/  SHFL.IDX PT, R14, R40, 0x1, 0x1c1f ;  /* 0x003c1f00280e7f89 */ /* 0x00082400000e0000 */
.L_x_3946:
[----:B------:R-:W-:-:S13]  /*23ce0*/  ISETP.GE.AND P0, PT, R39, R38, PT ;  /* 0x000000262700720c */ /* 0x000fda0003f06270 */
[----:B------:R-:W-:Y:S05]  /*23cf0*/  @P0 BRA `(.L_x_3648) ;  /* 0x0000001800a00947 */ /* 0x000fea0003800000 */
[----:B------:R-:W5:Y:S01]  /*23d00*/  LDL R58, [R1+0xc0] ;  /* 0x0000c000013a7983 */ /* 0x000f620000100800 */
[----:B------:R-:W-:-:S03]  /*23d10*/  ULDC UR4, c[0x0][0xac8] ;  /* 0x0002b20000047ab9 */ /* 0x000fc60000000800 */
[----:B------:R-:W5:Y:S04]  /*23d20*/  LDL R46, [R1+0xb0] ;  /* 0x0000b000012e7983 */ /* 0x000f680000100800 */
[----:B----4-:R-:W4:Y:S04]  /*23d30*/  LDL R40, [R1+0xa0] ;  /* 0x0000a00001287983 */ /* 0x010f280000100800 */
[----:B------:R-:W4:Y:S04]  /*23d40*/  LDL R21, [R1+0x44] ;  /* 0x0000440001157983 */ /* 0x000f280000100800 */
[----:B------:R-:W4:Y:S04]  /*23d50*/  LDL R12, [R1] ;  /* 0x00000000010c7983 */ /* 0x000f280000100800 */
[----:B------:R-:W4:Y:S04]  /*23d60*/  LDL R60, [R1+0x74] ;  /* 0x00007400013c7983 */ /* 0x000f280000100800 */
        /* <DEDUP_REMOVED lines=10> */
[----:B--2---:R-:W2:Y:S04]  /*23e10*/  LDL R43, [R1+0xac] ;  /* 0x0000ac00012b7983 */ /* 0x004ea80000100800 */
[----:B------:R-:W2:Y:S04]  /*23e20*/  LDL R9, [R1+0x48] ;  /* 0x0000480001097983 */ /* 0x000ea80000100800 */
[----:B------:R-:W2:Y:S04]  /*23e30*/  LDL R59, [R1+0x60] ;  /* 0x00006000013b7983 */ /* 0x000ea80000100800 */
[----:B------:R-:W2:Y:S04]  /*23e40*/  LDL R24, [R1+0xa8] ;  /* 0x0000a80001187983 */ /* 0x000ea80000100800 */
        /* <DEDUP_REMOVED lines=18> */
[----:B------:R-:W3:Y:S01]  /*23f70*/  LDL R15, [R1+0x1c] ;  /* 0x00001c00010f7983 */ /* 0x000ee20000100800 */
[----:B-----5:R-:W-:-:S02]  /*23f80*/  IMAD.MOV.U32 R86, RZ, RZ, R58 ;  /* 0x000000ffff567224 */ /* 0x020fc400078e003a */
[----:B------:R-:W-:Y:S01]  /*23f90*/  IMAD.MOV.U32 R58, RZ, RZ, R46 ;  /* 0x000000ffff3a7224 */ /* 0x000fe200078e002e */
[----:B----4-:R-:W-:Y:S01]  /*23fa0*/  MOV R46, R40 ;  /* 0x00000028002e7202 */ /* 0x010fe20000000f00 */
[----:B------:R-:W-:Y:S02]  /*23fb0*/  IMAD.MOV.U32 R40, RZ, RZ, R21 ;  /* 0x000000ffff287224 */ /* 0x000fe400078e0015 */
[----:B------:R-:W4:Y:S01]  /*23fc0*/  LDL R21, [R1+0x7c] ;  /* 0x00007c0001157983 */ /* 0x000f220000100800 */
[----:B------:R-:W-:Y:S02]  /*23fd0*/  ISETP.GE.AND P4, PT, R12, UR4, PT ;  /* 0x000000040c007c0c */ /* 0x000fe4000bf86270 */
[----:B------:R-:W-:Y:S02]  /*23fe0*/  ISETP.GE.AND P1, PT, R60, UR4, PT ;  /* 0x000000043c007c0c */ /* 0x000fe4000bf26270 */
[----:B------:R-:W-:-:S09]  /*23ff0*/  ISETP.GE.AND P2, PT, R85, UR4, PT ;  /* 0x0000000455007c0c */ /* 0x000fd2000bf46270 */
[----:B0-----:R-:W-:Y:S01]  /*24000*/  @!P4 MOV R5, R42 ;  /* 0x0000002a0005c202 */ /* 0x001fe20000000f00 */
[----:B------:R-:W-:Y:S01]  /*24010*/  @!P4 IMAD.MOV.U32 R4, RZ, RZ, R14 ;  /* 0x000000ffff04c224 */ /* 0x000fe200078e000e */
[----:B------:R-:W-:Y:S01]  /*24020*/  ISETP.GE.AND P3, PT, R62, UR4, PT ;  /* 0x000000043e007c0c */ /* 0x000fe2000bf66270 */
[----:B------:R-:W-:Y:S02]  /*24030*/  @!P4 IMAD.MOV.U32 R6, RZ, RZ, R32 ;  /* 0x000000ffff06c224 */ /* 0x000fe400078e0020 */
[----:B------:R-:W-:Y:S01]  /*24040*/  @!P4 IMAD.WIDE R4, R12, 0x4, R4 ;  /* 0x000000040c04c825 */ /* 0x000fe200078e0204 */
[----:B------:R-:W-:-:S03]  /*24050*/  @!P1 LEA R2, P0, R60, R14, 0x2 ;  /* 0x0000000e3c029211 */ /* 0x000fc600078010ff */
[----:B------:R-:W-:Y:S01]  /*24060*/  @!P4 IMAD.MOV.U32 R7, RZ, RZ, R30 ;  /* 0x000000ffff07c224 */ /* 0x000fe200078e001e */
[----:B------:R-:W-:-:S04]  /*24070*/  @!P1 LEA.HI.X R3, R60, R42, R84, 0x2, P0 ;  /* 0x0000002a3c039211 */ /* 0x000fc800000f1454 */
[----:B------:R0:W-:Y:S01]  /*24080*/  @!P4 ST.E.64 desc[UR54][R4.64], R6 ;  /* 0x000000060400c985 */ /* 0x0001e2000c101b36 */
[----:B------:R-:W-:Y:S01]  /*24090*/  ISETP.GE.AND P0, PT, R63, UR4, PT ;  /* 0x000000043f007c0c */ /* 0x000fe2000bf06270 */
[----:B------:R-:W-:Y:S02]  /*240a0*/  IMAD.MOV.U32 R84, RZ, RZ, R56 ;  /* 0x000000ffff547224 */ /* 0x000fe400078e0038 */
[----:B------:R-:W-:Y:S02]  /*240b0*/  IMAD.MOV.U32 R56, RZ, RZ, R44 ;  /* 0x000000ffff387224 */ /* 0x000fe400078e002c */
[----:B------:R-:W-:Y:S02]  /*240c0*/  IMAD.MOV.U32 R44, RZ, RZ, R37 ;  /* 0x000000ffff2c7224 */ /* 0x000fe400078e0025 */
[----:B0-----:R-:W-:Y:S02]  /*240d0*/  @!P1 IMAD.MOV.U32 R4, RZ, RZ, R33 ;  /* 0x000000ffff049224 */ /* 0x001fe400078e0021 */
[----:B------:R-:W-:Y:S01]  /*240e0*/  @!P1 IMAD.MOV.U32 R5, RZ, RZ, R31 ;  /* 0x000000ffff059224 */ /* 0x000fe200078e001f */
[----:B------:R-:W-:Y:S01]  /*240f0*/  @!P2 LEA R6, P4, R85, R14, 0x2 ;  /* 0x0000000e5506a211 */ /* 0x000fe200078810ff */
[----:B------:R-:W-:-:S03]  /*24100*/  IMAD.MOV.U32 R37, RZ, RZ, R8 ;  /* 0x000000ffff257224 */ /* 0x000fc600078e0008 */
[----:B------:R0:W-:Y:S01]  /*24110*/  @!P1 ST.E.64 desc[UR54][R2.64], R4 ;  /* 0x0000000402009985 */ /* 0x0001e2000c101b36 */
[----:B------:R-:W-:Y:S02]  /*24120*/  @!P2 LEA.HI.X R7, R85, R42, R86, 0x2, P4 ;  /* 0x0000002a5507a211 */ /* 0x000fe400020f1456 */
[----:B------:R-:W-:Y:S01]  /*24130*/  ISETP.GE.AND P1, PT, R61, UR4, PT ;  /* 0x000000043d007c0c */ /* 0x000fe2000bf26270 */
[----:B------:R-:W-:Y:S01]  /*24140*/  IMAD.MOV.U32 R60, RZ, RZ, R48 ;  /* 0x000000ffff3c7224 */ /* 0x000fe200078e0030 */
[----:B------:R-:W-:Y:S01]  /*24150*/  @!P3 LEA R8, P5, R62, R14, 0x2 ;  /* 0x0000000e3e08b211 */ /* 0x000fe200078a10ff */
[----:B--2---:R-:W-:Y:S02]  /*24160*/  IMAD.MOV.U32 R48, RZ, RZ, R43 ;  /* 0x000000ffff307224 */ /* 0x004fe400078e002b */
[----:B------:R-:W-:Y:S02]  /*24170*/  IMAD.MOV.U32 R43, RZ, RZ, R9 ;  /* 0x000000ffff2b7224 */ /* 0x000fe400078e0009 */
[----:B0-----:R-:W-:-:S02]  /*24180*/  @!P2 IMAD.MOV.U32 R2, RZ, RZ, R52 ;  /* 0x000000ffff02a224 */ /* 0x001fc400078e0034 */
[----:B------:R-:W-:Y:S01]  /*24190*/  @!P2 IMAD.MOV.U32 R3, RZ, RZ, R34 ;  /* 0x000000ffff03a224 */ /* 0x000fe200078e0022 */
[----:B------:R-:W-:Y:S01]  /*241a0*/  @!P3 LEA.HI.X R9, R62, R42, R84, 0x2, P5 ;  /* 0x0000002a3e09b211 */ /* 0x000fe200028f1454 */
[----:B------:R-:W-:-:S03]  /*241b0*/  IMAD.MOV.U32 R62, RZ, RZ, R56 ;  /* 0x000000ffff3e7224 */ /* 0x000fc600078e0038 */
[----:B------:R0:W-:Y:S01]  /*241c0*/  @!P2 ST.E.64 desc[UR54][R6.64], R2 ;  /* 0x000000020600a985 */ /* 0x0001e2000c101b36 */
[----:B------:R-:W-:Y:S01]  /*241d0*/  ISETP.GE.AND P2, PT, R59, UR4, PT ;  /* 0x000000043b007c0c */ /* 0x000fe2000bf46270 */
[----:B------:R-:W-:Y:S01]  /*241e0*/  IMAD.MOV.U32 R56, RZ, RZ, R24 ;  /* 0x000000ffff387224 */ /* 0x000fe200078e0018 */
[----:B------:R-:W-:Y:S01]  /*241f0*/  MOV R84, R60 ;  /* 0x0000003c00547202 */ /* 0x000fe20000000f00 */
[----:B------:R-:W-:Y:S01]  /*24200*/  IMAD.MOV.U32 R60, RZ, RZ, R58 ;  /* 0x000000ffff3c7224 */ /* 0x000fe200078e003a */
[----:B------:R-:W-:Y:S01]  /*24210*/  @!P3 MOV R34, R53 ;  /* 0x000000350022b202 */ /* 0x000fe20000000f00 */
[----:B---3--:R-:W-:Y:S01]  /*24220*/  IMAD.MOV.U32 R24, RZ, RZ, R10 ;  /* 0x000000ffff187224 */ /* 0x008fe200078e000a */
[-C--:B------:R-:W-:Y:S01]  /*24230*/  @!P0 LEA R10, P4, R63, R14.reuse, 0x2 ;  /* 0x0000000e3f0a8211 */ /* 0x080fe200078810ff */
[----:B------:R-:W-:Y:S02]  /*24240*/  IMAD.MOV.U32 R58, RZ, RZ, R48 ;  /* 0x000000ffff3a7224 */ /* 0x000fe400078e0030 */
[----:B------:R-:W-:Y:S01]  /*24250*/  IMAD.MOV.U32 R48, RZ, RZ, R46 ;  /* 0x000000ffff307224 */ /* 0x000fe200078e002e */
[----:B------:R1:W-:Y:S01]  /*24260*/  @!P3 ST.E.64 desc[UR54][R8.64], R34 ;  /* 0x000000220800b985 */ /* 0x0003e2000c101b36 */
[----:B------:R-:W-:Y:S01]  /*24270*/  IMAD.MOV.U32 R46, RZ, RZ, R44 ;  /* 0x000000ffff2e7224 */ /* 0x000fe200078e002c */
[----:B------:R-:W-:Y:S01]  /*24280*/  ISETP.GE.AND P3, PT, R57, UR4, PT ;  /* 0x0000000439007c0c */ /* 0x000fe2000bf66270 */
[----:B------:R-:W-:Y:S01]  /*24290*/  IMAD.MOV.U32 R44, RZ, RZ, R11 ;  /* 0x000000ffff2c7224 */ /* 0x000fe200078e000b */
[----:B------:R-:W-:Y:S01]  /*242a0*/  @!P1 LEA R4, P5, R61, R14, 0x2 ;  /* 0x0000000e3d049211 */ /* 0x000fe200078a10ff */
[----:B0-----:R-:W-:Y:S01]  /*242b0*/  @!P0 IMAD.MOV.U32 R2, RZ, RZ, R64 ;  /* 0x000000ffff028224 */ /* 0x001fe200078e0040 */
[-C--:B------:R-:W-:Y:S01]  /*242c0*/  @!P0 LEA.HI.X R11, R63, R42.reuse, R84, 0x2, P4 ;  /* 0x0000002a3f0b8211 */ /* 0x080fe200020f1454 */
[----:B------:R-:W-:Y:S01]  /*242d0*/  @!P0 IMAD.MOV.U32 R3, RZ, RZ, R54 ;  /* 0x000000ffff038224 */ /* 0x000fe200078e0036 */
[----:B------:R-:W-:Y:S01]  /*242e0*/  @!P1 LEA.HI.X R5, R61, R42, R62, 0x2, P5 ;  /* 0x0000002a3d059211 */ /* 0x000fe200028f143e */
[----:B------:R-:W-:Y:S01]  /*242f0*/  @!P1 IMAD.MOV.U32 R54, RZ, RZ, R65 ;  /* 0x000000ffff369224 */ /* 0x000fe200078e0041 */
[----:B------:R-:W-:-:S02]  /*24300*/  @!P2 LEA R6, P4, R59, R14, 0x2 ;  /* 0x0000000e3b06a211 */ /* 0x000fc400078810ff */
[----:B------:R0:W-:Y:S01]  /*24310*/  @!P0 ST.E.64 desc[UR54][R10.64], R2 ;  /* 0x000000020a008985 */ /* 0x0001e2000c101b36 */
[----:B------:R-:W-:Y:S02]  /*24320*/  ISETP.GE.AND P0, PT, R51, UR4, PT ;  /* 0x0000000433007c0c */ /* 0x000fe4000bf06270 */
[----:B------:R-:W-:Y:S01]  /*24330*/  @!P2 LEA.HI.X R7, R59, R42, R60, 0x2, P4 ;  /* 0x0000002a3b07a211 */ /* 0x000fe200020f143c */
[----:B------:R2:W-:Y:S01]  /*24340*/  @!P1 ST.E.64 desc[UR54][R4.64], R54 ;  /* 0x0000003604009985 */ /* 0x0005e2000c101b36 */
[----:B------:R-:W-:Y:S02]  /*24350*/  ISETP.GE.AND P1, PT, R49, UR4, PT ;  /* 0x0000000431007c0c */ /* 0x000fe4000bf26270 */
[C---:B-1----:R-:W-:Y:S01]  /*24360*/  @!P3 LEA R8, P5, R57.reuse, R14, 0x2 ;  /* 0x0000000e3908b211 */ /* 0x042fe200078a10ff */
[----:B0-----:R-:W-:Y:S02]  /*24370*/  @!P2 IMAD.MOV.U32 R2, RZ, RZ, R68 ;  /* 0x000000ffff02a224 */ /* 0x001fe400078e0044 */
[----:B------:R-:W-:Y:S01]  /*24380*/  @!P2 IMAD.MOV.U32 R3, RZ, RZ, R66 ;  /* 0x000000ffff03a224 */ /* 0x000fe200078e0042 */
[----:B------:R-:W-:Y:S01]  /*24390*/  @!P3 LEA.HI.X R9, R57, R42, R58, 0x2, P5 ;  /* 0x0000002a3909b211 */ /* 0x000fe200028f143a */
[----:B------:R-:W-:-:S03]  /*243a0*/  @!P3 IMAD.MOV.U32 R66, RZ, RZ, R122 ;  /* 0x000000ffff42b224 */ /* 0x000fc600078e007a */
[----:B------:R0:W-:Y:S01]  /*243b0*/  @!P2 ST.E.64 desc[UR54][R6.64], R2 ;  /* 0x000000020600a985 */ /* 0x0001e2000c101b36 */
[----:B------:R-:W-:Y:S02]  /*243c0*/  ISETP.GE.AND P2, PT, R47, UR4, PT ;  /* 0x000000042f007c0c */ /* 0x000fe4000bf46270 */
[-C--:B------:R-:W-:Y:S01]  /*243d0*/  @!P0 LEA R10, P5, R51, R14.reuse, 0x2 ;  /* 0x0000000e330a8211 */ /* 0x080fe200078a10ff */
[----:B------:R1:W-:Y:S01]  /*243e0*/  @!P3 ST.E.64 desc[UR54][R8.64], R66 ;  /* 0x000000420800b985 */ /* 0x0003e2000c101b36 */
[----:B------:R-:W-:Y:S01]  /*243f0*/  ISETP.GE.AND P4, PT, R45, UR4, PT ;  /* 0x000000042d007c0c */ /* 0x000fe2000bf86270 */
[----:B------:R-:W-:Y:S01]  /*24400*/  @!P0 IMAD.MOV.U32 R122, RZ, RZ, R125 ;  /* 0x000000ffff7a8224 */ /* 0x000fe200078e007d */
[----:B--2---:R-:W-:Y:S02]  /*24410*/  @!P1 LEA R4, P3, R49, R14, 0x2 ;  /* 0x0000000e31049211 */ /* 0x004fe400078610ff */
[-C--:B------:R-:W-:Y:S01]  /*24420*/  @!P0 LEA.HI.X R11, R51, R42.reuse, R56, 0x2, P5 ;  /* 0x0000002a330b8211 */ /* 0x080fe200028f1438 */
[----:B------:R-:W-:Y:S01]  /*24430*/  @!P1 IMAD.MOV.U32 R125, RZ, RZ, R124 ;  /* 0x000000ffff7d9224 */ /* 0x000fe200078e007c */
[----:B------:R-:W-:-:S02]  /*24440*/  @!P1 LEA.HI.X R5, R49, R42, R50, 0x2, P3 ;  /* 0x0000002a31059211 */ /* 0x000fc400018f1432 */
[----:B------:R-:W-:Y:S01]  /*24450*/  @!P1 MOV R124, R126 ;  /* 0x0000007e007c9202 */ /* 0x000fe20000000f00 */
[----:B------:R-:W-:Y:S01]  /*24460*/  @!P0 ST.E.64 desc[UR54][R10.64], R122 ;  /* 0x0000007a0a008985 */ /* 0x000fe2000c101b36 */
[----:B0-----:R-:W-:Y:S02]  /*24470*/  @!P2 LEA R2, P3, R47, R14, 0x2 ;  /* 0x0000000e2f02a211 */ /* 0x001fe400078610ff */
[----:B------:R-:W-:Y:S01]  /*24480*/  ISETP.GE.AND P0, PT, R43, UR4, PT ;  /* 0x000000042b007c0c */ /* 0x000fe2000bf06270 */
[----:B------:R-:W-:Y:S01]  /*24490*/  @!P2 IMAD.MOV.U32 R126, RZ, RZ, R69 ;  /* 0x000000ffff7ea224 */ /* 0x000fe200078e0045 */
[----:B------:R-:W-:Y:S01]  /*244a0*/  @!P2 LEA.HI.X R3, R47, R42, R48, 0x2, P3 ;  /* 0x0000002a2f03a211 */ /* 0x000fe200018f1430 */
[----:B------:R-:W-:Y:S01]  /*244b0*/  @!P1 ST.E.64 desc[UR54][R4.64], R124 ;  /* 0x0000007c04009985 */ /* 0x000fe2000c101b36 */
[----:B------:R-:W-:Y:S02]  /*244c0*/  ISETP.GE.AND P1, PT, R40, UR4, PT ;  /* 0x0000000428007c0c */ /* 0x000fe4000bf26270 */
[----:B------:R-:W-:Y:S01]  /*244d0*/  @!P4 LEA R6, P5, R45, R14, 0x2 ;  /* 0x0000000e2d06c211 */ /* 0x000fe200078a10ff */
[----:B------:R0:W-:Y:S01]  /*244e0*/  @!P2 ST.E.64 desc[UR54][R2.64], R126 ;  /* 0x0000007e0200a985 */ /* 0x0001e2000c101b36 */
[----:B------:R-:W-:-:S02]  /*244f0*/  ISETP.GE.AND P2, PT, R36, UR4, PT ;  /* 0x0000000424007c0c */ /* 0x000fc4000bf46270 */
[----:B------:R-:W-:-:S03]  /*24500*/  @!P4 LEA.HI.X R7, R45, R42, R46, 0x2, P5 ;  /* 0x0000002a2d07c211 */ /* 0x000fc600028f142e */
[C---:B-1----:R-:W-:Y:S01]  /*24510*/  @!P0 LEA R8, P3, R43.reuse, R14, 0x2 ;  /* 0x0000000e2b088211 */ /* 0x042fe200078610ff */
[----:B0-----:R-:W-:Y:S02]  /*24520*/  @!P4 IMAD.MOV.U32 R2, RZ, RZ, R70 ;  /* 0x000000ffff02c224 */ /* 0x001fe400078e0046 */
[----:B------:R-:W-:Y:S01]  /*24530*/  @!P4 IMAD.MOV.U32 R3, RZ, RZ, R128 ;  /* 0x000000ffff03c224 */ /* 0x000fe200078e0080 */
[----:B------:R-:W-:Y:S01]  /*24540*/  @!P0 LEA.HI.X R9, R43, R42, R44, 0x2, P3 ;  /* 0x0000002a2b098211 */ /* 0x000fe200018f142c */
[----:B------:R-:W-:-:S03]  /*24550*/  @!P0 IMAD.MOV.U32 R70, RZ, RZ, R73 ;  /* 0x000000ffff468224 */ /* 0x000fc600078e0049 */
[----:B------:R0:W-:Y:S01]  /*24560*/  @!P4 ST.E.64 desc[UR54][R6.64], R2 ;  /* 0x000000020600c985 */ /* 0x0001e2000c101b36 */
[----:B------:R-:W-:Y:S02]  /*24570*/  ISETP.GE.AND P4, PT, R28, UR4, PT ;  /* 0x000000041c007c0c */ /* 0x000fe4000bf86270 */
[C---:B------:R-:W-:Y:S01]  /*24580*/  @!P1 LEA R4, P5, R40.reuse, R14, 0x2 ;  /* 0x0000000e28049211 */ /* 0x040fe200078a10ff */
[----:B------:R-:W-:Y:S01]  /*24590*/  @!P1 IMAD.MOV.U32 R73, RZ, RZ, R72 ;  /* 0x000000ffff499224 */ /* 0x000fe200078e0048 */
[----:B------:R-:W-:Y:S01]  /*245a0*/  ISETP.GE.AND P3, PT, R13, UR4, PT ;  /* 0x000000040d007c0c */ /* 0x000fe2000bf66270 */
[----:B------:R-:W-:Y:S01]  /*245b0*/  @!P0 ST.E.64 desc[UR54][R8.64], R70 ;  /* 0x0000004608008985 */ /* 0x000fe2000c101b36 */
[----:B------:R-:W-:Y:S01]  /*245c0*/  @!P1 LEA.HI.X R5, R40, R42, R41, 0x2, P5 ;  /* 0x0000002a28059211 */ /* 0x000fe200028f1429 */
[----:B------:R-:W-:Y:S01]  /*245d0*/  @!P1 IMAD.MOV.U32 R72, RZ, RZ, R74 ;  /* 0x000000ffff489224 */ /* 0x000fe200078e004a */
[----:B------:R-:W-:-:S04]  /*245e0*/  @!P2 LEA R10, P0, R36, R14, 0x2 ;  /* 0x0000000e240aa211 */ /* 0x000fc800078010ff */
[----:B------:R1:W-:Y:S01]  /*245f0*/  @!P1 ST.E.64 desc[UR54][R4.64], R72 ;  /* 0x0000004804009985 */ /* 0x0003e2000c101b36 */
[----:B------:R-:W-:Y:S02]  /*24600*/  @!P2 LEA.HI.X R11, R36, R42, R37, 0x2, P0 ;  /* 0x0000002a240ba211 */ /* 0x000fe400000f1425 */
[C---:B0-----:R-:W-:Y:S02]  /*24610*/  @!P4 LEA R2, P1, R28.reuse, R14, 0x2 ;  /* 0x0000000e1c02c211 */ /* 0x041fe400078210ff */
[----:B------:R-:W-:Y:S02]  /*24620*/  ISETP.GE.AND P0, PT, R25, UR4, PT ;  /* 0x0000000419007c0c */ /* 0x000fe4000bf06270 */
[----:B------:R-:W-:Y:S02]  /*24630*/  @!P4 LEA.HI.X R3, R28, R42, R29, 0x2, P1 ;  /* 0x0000002a1c03c211 */ /* 0x000fe400008f141d */
[----:B------:R-:W-:Y:S01]  /*24640*/  ISETP.GE.AND P1, PT, R0, UR4, PT ;  /* 0x0000000400007c0c */ /* 0x000fe2000bf26270 */
[----:B------:R-:W-:Y:S01]  /*24650*/  @!P2 IMAD.MOV.U32 R74, RZ, RZ, R77 ;  /* 0x000000ffff4aa224 */ /* 0x000fe200078e004d */
[C---:B------:R-:W-:Y:S01]  /*24660*/  @!P3 LEA R6, P5, R13.reuse, R14, 0x2 ;  /* 0x0000000e0d06b211 */ /* 0x040fe200078a10ff */
[----:B------:R-:W-:Y:S01]  /*24670*/  @!P4 IMAD.MOV.U32 R77, RZ, RZ, R76 ;  /* 0x000000ffff4dc224 */ /* 0x000fe200078e004c */
[----:B------:R-:W-:Y:S01]  /*24680*/  @!P4 MOV R76, R78 ;  /* 0x0000004e004cc202 */ /* 0x000fe20000000f00 */
[----:B------:R-:W-:Y:S01]  /*24690*/  @!P3 IMAD.MOV.U32 R78, RZ, RZ, R81 ;  /* 0x000000ffff4eb224 */ /* 0x000fe200078e0051 */
[----:B------:R-:W-:Y:S01]  /*246a0*/  @!P3 LEA.HI.X R7, R13, R42, R27, 0x2, P5 ;  /* 0x0000002a0d07b211 */ /* 0x000fe200028f141b */
[----:B------:R-:W-:Y:S01]  /*246b0*/  VIADD R13, R12, 0xa8 ;  /* 0x000000a80c0d7836 */ /* 0x000fe20000000000 */
[----:B------:R0:W-:Y:S01]  /*246c0*/  @!P2 ST.E.64 desc[UR54][R10.64], R74 ;  /* 0x0000004a0a00a985 */ /* 0x0001e2000c101b36 */
[----:B-1----:R-:W-:Y:S01]  /*246d0*/  @!P0 LEA R4, P2, R25, R14, 0x2 ;  /* 0x0000000e19048211 */ /* 0x002fe200078410ff */
[----:B------:R-:W-:-:S02]  /*246e0*/  @!P0 IMAD.MOV.U32 R81, RZ, RZ, R80 ;  /* 0x000000ffff518224 */ /* 0x000fc400078e0050 */
[----:B------:R1:W-:Y:S01]  /*246f0*/  @!P4 ST.E.64 desc[UR54][R2.64], R76 ;  /* 0x0000004c0200c985 */ /* 0x0003e2000c101b36 */
[----:B------:R-:W-:Y:S01]  /*24700*/  ISETP.GE.AND P4, PT, R20, UR4, PT ;  /* 0x0000000414007c0c */ /* 0x000fe2000bf86270 */
[----:B------:R-:W-:Y:S02]  /*24710*/  @!P0 IMAD.MOV.U32 R80, RZ, RZ, R82 ;  /* 0x000000ffff508224 */ /* 0x000fe400078e0052 */
[----:B------:R2:W-:Y:S01]  /*24720*/  @!P3 ST.E.64 desc[UR54][R6.64], R78 ;  /* 0x0000004e0600b985 */ /* 0x0005e2000c101b36 */
[----:B------:R-:W-:Y:S02]  /*24730*/  ISETP.GE.AND P3, PT, R13, UR4, PT ;  /* 0x000000040d007c0c */ /* 0x000fe4000bf66270 */
[----:B------:R-:W-:Y:S02]  /*24740*/  @!P0 LEA.HI.X R5, R25, R42, R26, 0x2, P2 ;  /* 0x0000002a19058211 */ /* 0x000fe400010f141a */
[----:B------:R-:W-:Y:S01]  /*24750*/  @!P1 LEA R8, P2, R0, R14, 0x2 ;  /* 0x0000000e00089211 */ /* 0x000fe200078410ff */
[----:B0-----:R-:W-:Y:S01]  /*24760*/  VIADD R11, R12, 0xb0 ;  /* 0x000000b00c0b7836 */ /* 0x001fe20000000000 */
[----:B------:R-:W-:Y:S01]  /*24770*/  ISETP.GE.AND P5, PT, R15, UR4, PT ;  /* 0x000000040f007c0c */ /* 0x000fe2000bfa6270 */
[----:B------:R-:W-:Y:S01]  /*24780*/  @!P0 ST.E.64 desc[UR54][R4.64], R80 ;  /* 0x0000005004008985 */ /* 0x000fe2000c101b36 */
[----:B------:R-:W-:Y:S01]  /*24790*/  @!P1 LEA.HI.X R9, R0, R42, R24, 0x2, P2 ;  /* 0x0000002a00099211 */ /* 0x000fe200010f1418 */
[----:B------:R-:W-:Y:S01]  /*247a0*/  @!P1 IMAD.MOV.U32 R82, RZ, RZ, R130 ;  /* 0x000000ffff529224 */ /* 0x000fe200078e0082 */
[----:B------:R-:W-:-:S02]  /*247b0*/  ISETP.GE.AND P0, PT, R11, UR4, PT ;  /* 0x000000040b007c0c */ /* 0x000fc4000bf06270 */
[----:B------:R-:W-:Y:S02]  /*247c0*/  SHF.R.S32.HI R0, RZ, 0x1f, R13 ;  /* 0x0000001fff007819 */ /* 0x000fe4000001140d */
[----:B------:R0:W-:Y:S01]  /*247d0*/  @!P1 ST.E.64 desc[UR54][R8.64], R82 ;  /* 0x0000005208009985 */ /* 0x0001e2000c101b36 */
[-C--:B-1----:R-:W-:Y:S02]  /*247e0*/  @!P4 LEA R2, P1, R20, R14.reuse, 0x2 ;  /* 0x0000000e1402c211 */ /* 0x082fe400078210ff */
[----:B--2---:R-:W-:Y:S01]  /*247f0*/  @!P3 LEA R6, P2, R13, R14, 0x2 ;  /* 0x0000000e0d06b211 */ /* 0x004fe200078410ff */
[----:B------:R-:W-:-:S03]  /*24800*/  @!P4 IMAD.MOV.U32 R128, RZ, RZ, R131 ;  /* 0x000000ffff80c224 */ /* 0x000fc600078e0083 */
[----:B------:R-:W-:Y:S02]  /*24810*/  @!P3 LEA.HI.X R7, R13, R42, R0, 0x2, P2 ;  /* 0x0000002a0d07b211 */ /* 0x000fe400010f1400 */
[----:B------:R-:W-:Y:S02]  /*24820*/  SHF.R.S32.HI R13, RZ, 0x1f, R15 ;  /* 0x0000001fff0d7819 */ /* 0x000fe4000001140f */
[----:B------:R-:W-:Y:S02]  /*24830*/  SHF.R.S32.HI R0, RZ, 0x1f, R11 ;  /* 0x0000001fff007819 */ /* 0x000fe4000001140b */
[----:B------:R-:W-:Y:S01]  /*24840*/  @!P0 LEA R10, P2, R11, R14, 0x2 ;  /* 0x0000000e0b0a8211 */ /* 0x000fe200078410ff */
[----:B0-----:R-:W-:-:S03]  /*24850*/  VIADD R9, R12, 0xb8 ;  /* 0x000000b80c097836 */ /* 0x001fc60000000000 */
[-C--:B------:R-:W-:Y:S02]  /*24860*/  @!P0 LEA.HI.X R11, R11, R42.reuse, R0, 0x2, P2 ;  /* 0x0000002a0b0b8211 */ /* 0x080fe400010f1400 */
[----:B----4-:R-:W-:Y:S02]  /*24870*/  @!P4 LEA.HI.X R3, R20, R42, R21, 0x2, P1 ;  /* 0x0000002a1403c211 */ /* 0x010fe400008f1415 */
[----:B------:R-:W-:-:S03]  /*24880*/  @!P5 LEA R4, P1, R15, R14, 0x2 ;  /* 0x0000000e0f04d211 */ /* 0x000fc600078210ff */
[----:B------:R0:W-:Y:S01]  /*24890*/  @!P4 ST.E.64 desc[UR54][R2.64], R128 ;  /* 0x000000800200c985 */ /* 0x0001e2000c101b36 */
[----:B------:R-:W-:Y:S01]  /*248a0*/  @!P5 LEA.HI.X R5, R15, R42, R13, 0x2, P1 ;  /* 0x0000002a0f05d211 */ /* 0x000fe200008f140d */
[----:B0-----:R-:W-:Y:S01]  /*248b0*/  @!P5 IMAD.MOV.U32 R2, RZ, RZ, R134 ;  /* 0x000000ffff02d224 */ /* 0x001fe200078e0086 */
[----:B------:R-:W-:Y:S01]  /*248c0*/  @!P5 MOV R3, R132 ;  /* 0x000000840003d202 */ /* 0x000fe20000000f00 */
[----:B------:R-:W-:-:S04]  /*248d0*/  @!P3 IMAD.MOV.U32 R132, RZ, RZ, R135 ;  /* 0x000000ffff84b224 */ /* 0x000fc800078e0087 */
        /* <DEDUP_REMOVED lines=10> */
.L_x_3634:
        /* <DEDUP_REMOVED lines=26> */
.L_x_3653:
[----:B------:R-:W3:Y:S01]  /*24b20*/  LDL.LU R0, [R1+0x14] ;  /* 0x0000140001007983 */ /* 0x000ee20000300800 */
[----:B------:R-:W-:Y:S01]  /*24b30*/  BSSY B1, `(.L_x_3654) ;  /* 0x0000038000017945 */ /* 0x000fe20003800000 */
[----:B------:R-:W-:Y:S02]  /*24b40*/  SEL R237, R237, RZ, !P0 ;  /* 0x000000ffeded7207 */ /* 0x000fe40004000000 */
[----:B-----5:R-:W-:Y:S02]  /*24b50*/  SHF.R.S32.HI R12, RZ, 0x1f, R13 ;  /* 0x0000001fff0c7819 */ /* 0x020fe4000001140d */
[----:B---3--:R-:W-:Y:S01]  /*24b60*/  SEL R14, R0, RZ, !P0 ;  /* 0x000000ff000e7207 */ /* 0x008fe20004000000 */
[----:B------:R-:W-:Y:S06]  /*24b70*/  @P3 BRA `(.L_x_3655) ;  /* 0x0000000000cc3947 */ /* 0x000fec0003800000 */
[----:B------:R-:W3:Y:S01]  /*24b80*/  LDL R0, [R1+0x18] ;  /* 0x0000180001007983 */ /* 0x000ee20000100800 */
[----:B------:R-:W2:Y:S02]  /*24b90*/  LDC R25, c[0x0][0xbe8] ;  /* 0x0002fa00ff197b82 */ /* 0x000ea40000000800 */
[----:B--2---:R-:W-:Y:S02]  /*24ba0*/  IMAD R2, R20, R25, RZ ;  /* 0x0000001914027224 */ /* 0x004fe400078e02ff */
[----:B---3--:R-:W-:-:S04]  /*24bb0*/  IMAD R0, R0, 0x80, R28 ;  /* 0x0000008000007824 */ /* 0x008fc800078e021c */
[----:B------:R-:W-:-:S05]  /*24bc0*/  VIADD R21, R0, 0xffffff80 ;  /* 0xffffff8000157836 */ /* 0x000fca0000000000 */
[----:B------:R-:W-:-:S13]  /*24bd0*/  ISETP.GE.AND P0, PT, R21, R2, PT ;  /* 0x000000021500720c */ /* 0x000fda0003f06270 */
[----:B------:R-:W-:Y:S05]  /*24be0*/  @P0 BRA `(.L_x_3655) ;  /* 0x0000000000b00947 */ /* 0x000fea0003800000 */
[----:B------:R-:W2:Y:S01]  /*24bf0*/  LDL.LU R30, [R1+0x24] ;  /* 0x00002400011e7983 */ /* 0x000ea20000300800 */
[----:B------:R-:W-:Y:S01]  /*24c00*/  ISETP.GT.AND P3, PT, R165, 0x1, PT ;  /* 0x00000001a500780c */ /* 0x000fe20003f64270 */
[----:B------:R-:W1:Y:S01]  /*24c10*/  LDC.64 R26, c[0x0][0xba8] ;  /* 0x0002ea00ff1a7b82 */ /* 0x000e620000000a00 */
[----:B------:R-:W-:Y:S01]  /*24c20*/  MOV R0, 0x9b8 ;  /* 0x000009b800007802 */ /* 0x000fe20000000f00 */
[----:B------:R-:W-:Y:S01]  /*24c30*/  IMAD.MOV.U32 R15, RZ, RZ, R21 ;  /* 0x000000ffff0f7224 */ /* 0x000fe200078e0015 */
[----:B------:R-:W-:Y:S02]  /*24c40*/  ISETP.NE.AND P0, PT, R25, 0x1, PT ;  /* 0x000000011900780c */ /* 0x000fe40003f05270 */
[----:B------:R-:W-:-:S04]  /*24c50*/  SEL R24, R0, 0x978, P3 ;  /* 0x0000097800187807 */ /* 0x000fc80001800000 */
[----:B------:R-:W3:Y:S08]  /*24c60*/  LDC.64 R6, c[0x0][R24+0x220] ;  /* 0x0000880018067b82 */ /* 0x000ef00000000a00 */
[----:B------:R-:W4:Y:S08]  /*24c70*/  LDC.64 R2, c[0x0][R24+0x218] ;  /* 0x0000860018027b82 */ /* 0x000f300000000a00 */
[----:B------:R-:W5:Y:S08]  /*24c80*/  LDC.64 R8, c[0x0][R24+0x228] ;  /* 0x00008a0018087b82 */ /* 0x000f700000000a00 */
[----:B------:R-:W0:Y:S08]  /*24c90*/  LDC.64 R4, c[0x0][R24+0x210] ;  /* 0x0000840018047b82 */ /* 0x000e300000000a00 */
[----:B------:R-:W4:Y:S08]  /*24ca0*/  @P0 LDC R0, c[0x0][0xbec] ;  /* 0x0002fb00ff000b82 */ /* 0x000f300000000800 */
[----:B------:R-:W5:Y:S01]  /*24cb0*/  @P0 LDC R31, c[0x0][0xbf0] ;  /* 0x0002fc00ff1f0b82 */ /* 0x000f620000000800 */
[----:B---3--:R-:W-:-:S07]  /*24cc0*/  IMAD R7, R7, R237, RZ ;  /* 0x000000ed07077224 */ /* 0x008fce00078e02ff */
[----:B-1----:R-:W1:Y:S01]  /*24cd0*/  @!P3 LDC R26, c[0x0][0xb50] ;  /* 0x0002d400ff1abb82 */ /* 0x002e620000000800 */
[----:B------:R-:W-:Y:S02]  /*24ce0*/  IMAD R7, R6, R14, R7 ;  /* 0x0000000e06077224 */ /* 0x000fe400078e0207 */
[----:B----4-:R-:W-:-:S05]  /*24cf0*/  @P0 IMAD.HI.U32 R0, R21, R0, RZ ;  /* 0x0000000015000227 */ /* 0x010fca00078e00ff */
[----:B------:R-:W3:Y:S01]  /*24d00*/  @!P3 LDC R27, c[0x0][0xb54] ;  /* 0x0002d500ff1bbb82 */ /* 0x000ee20000000800 */
[-C--:B------:R-:W-:Y:S02]  /*24d10*/  IMAD R29, R3, R235.reuse, RZ ;  /* 0x000000eb031d7224 */ /* 0x080fe400078e02ff */
[----:B------:R-:W-:Y:S01]  /*24d20*/  IMAD.WIDE.U32 R10, R2, R235, RZ ;  /* 0x000000eb020a7225 */ /* 0x000fe200078e00ff */
[----:B-----5:R-:W-:-:S03]  /*24d30*/  @P0 SHF.R.U32.HI R15, RZ, R31, R0 ;  /* 0x0000001fff0f0219 */ /* 0x020fc60000011600 */
[----:B------:R-:W-:-:S04]  /*24d40*/  IMAD.WIDE.U32 R2, R6, R237, RZ ;  /* 0x000000ed06027225 */ /* 0x000fc800078e00ff */
[----:B------:R-:W-:Y:S01]  /*24d50*/  IMAD.IADD R11, R29, 0x1, R11 ;  /* 0x000000011d0b7824 */ /* 0x000fe200078e020b */
[----:B------:R-:W-:Y:S01]  /*24d60*/  IADD3 R10, P0, P1, R2, R10, R13 ;  /* 0x0000000a020a7210 */ /* 0x000fe2000791e00d */
[----:B------:R-:W-:Y:S02]  /*24d70*/  IMAD.MOV R0, RZ, RZ, -R15 ;  /* 0x000000ffff007224 */ /* 0x000fe400078e0a0f */
[----:B------:R-:W-:Y:S02]  /*24d80*/  IMAD.IADD R6, R3, 0x1, R7 ;  /* 0x0000000103067824 */ /* 0x000fe400078e0207 */
[----:B------:R-:W-:-:S03]  /*24d90*/  IMAD R7, R25, R0, R21 ;  /* 0x0000000019077224 */ /* 0x000fc600078e0215 */
[----:B------:R-:W-:Y:S02]  /*24da0*/  IADD3.X R0, R6, R11, R12, P0, P1 ;  /* 0x0000000b06007210 */ /* 0x000fe400007e240c */
[----:B--2---:R-:W-:-:S05]  /*24db0*/  SEL R31, R30, RZ, P3 ;  /* 0x000000ff1e1f7207 */ /* 0x004fca0001800000 */
[----:B------:R-:W-:-:S04]  /*24dc0*/  IMAD.WIDE.U32 R2, R8, R31, RZ ;  /* 0x0000001f08027225 */ /* 0x000fc800078e00ff */
[----:B------:R-:W-:Y:S01]  /*24dd0*/  IMAD R9, R9, R31, RZ ;  /* 0x0000001f09097224 */ /* 0x000fe200078e02ff */
[----:B------:R-:W-:Y:S02]  /*24de0*/  IADD3 R2, P0, P1, R15, R10, R2 ;  /* 0x0000000a0f027210 */ /* 0x000fe4000791e002 */
[----:B------:R-:W-:Y:S01]  /*24df0*/  SHF.R.S32.HI R15, RZ, 0x1f, R15 ;  /* 0x0000001fff0f7819 */ /* 0x000fe2000001140f */
[----:B------:R-:W-:Y:S01]  /*24e00*/  IMAD.IADD R3, R9, 0x1, R3 ;  /* 0x0000000109037824 */ /* 0x000fe200078e0203 */
[----:B------:R-:W-:-:S04]  /*24e10*/  SHF.R.S32.HI R9, RZ, 0x1f, R7 ;  /* 0x0000001fff097819 */ /* 0x000fc80000011407 */
[----:B------:R-:W-:Y:S01]  /*24e20*/  IADD3.X R3, R15, R0, R3, P0, P1 ;  /* 0x000000000f037210 */ /* 0x000fe200007e2403 */
[----:B0-----:R-:W-:-:S04]  /*24e30*/  IMAD R0, R5, R7, RZ ;  /* 0x0000000705007224 */ /* 0x001fc800078e02ff */
[C---:B------:R-:W-:Y:S02]  /*24e40*/  IMAD R9, R4.reuse, R9, R0 ;  /* 0x0000000904097224 */ /* 0x040fe400078e0200 */
[----:B------:R-:W-:-:S04]  /*24e50*/  IMAD.WIDE.U32 R2, R4, R7, R2 ;  /* 0x0000000704027225 */ /* 0x000fc800078e0002 */
[----:B------:R-:W-:Y:S01]  /*24e60*/  IMAD.IADD R0, R3, 0x1, R9 ;  /* 0x0000000103007824 */ /* 0x000fe200078e0209 */
[----:B-1----:R-:W-:Y:S01]  /*24e70*/  LEA R4, P0, R2, R26, 0x2 ;  /* 0x0000001a02047211 */ /* 0x002fe200078010ff */
[----:B------:R-:W-:-:S03]  /*24e80*/  IMAD.MOV.U32 R3, RZ, RZ, -0x800000 ;  /* 0xff800000ff037424 */ /* 0x000fc600078e00ff */
[----:B---3--:R-:W-:-:S05]  /*24e90*/  LEA.HI.X R5, R2, R27, R0, 0x2, P0 ;  /* 0x0000001b02057211 */ /* 0x008fca00000f1400 */
[----:B------:R1:W-:Y:S04]  /*24ea0*/  STG.E desc[UR54][R4.64], R3 ;  /* 0x0000000304007986 */ /* 0x0003e8000c101936 */
.L_x_3655:
[----:B------:R-:W-:Y:S05]  /*24eb0*/  BSYNC B1 ;  /* 0x0000000000017941 */ /* 0x000fea0003800000 */
.L_x_3654:
[----:B------:R-:W-:Y:S05]  /*24ec0*/  @P2 BRA `(.L_x_3648) ;  /* 0x00000008002c2947 */ /* 0x000fea0003800000 */
[----:B------:R-:W3:Y:S01]  /*24ed0*/  LDL R24, [R1+0x18] ;  /* 0x0000180001187983 */ /* 0x000ee20000100800 */
[----:B------:R-:W4:Y:S01]  /*24ee0*/  LDC R21, c[0x0][0xbe8] ;  /* 0x0002fa00ff157b82 */ /* 0x000f220000000800 */
[----:B-12---:R-:W-:Y:S01]  /*24ef0*/  VIADD R4, R28, 0xffffff80 ;  /* 0xffffff801c047836 */ /* 0x006fe20000000000 */
[----:B------:R-:W-:Y:S01]  /*24f00*/  ULDC.64 UR4, c[0x0][0xaa0] ;  /* 0x0002a80000047ab9 */ /* 0x000fe20000000a00 */
[----:B------:R-:W-:Y:S01]  /*24f10*/  ULDC.64 UR6, c[0x0][0xaf0] ;  /* 0x0002bc0000067ab9 */ /* 0x000fe20000000a00 */
[----:B------:R-:W-:Y:S02]  /*24f20*/  IMAD R0, R12, UR4, RZ ;  /* 0x000000040c007c24 */ /* 0x000fe4000f8e02ff */
[----:B------:R-:W-:Y:S02]  /*24f30*/  SHF.R.S32.HI R3, RZ, 0x1f, R4 ;  /* 0x0000001fff037819 */ /* 0x000fe40000011404 */
[----:B------:R-:W-:Y:S02]  /*24f40*/  IMAD R5, R13, UR5, R0 ;  /* 0x000000050d057c24 */ /* 0x000fe4000f8e0200 */
[----:B------:R-:W-:Y:S01]  /*24f50*/  LEA.HI R7, R3, R4, RZ, 0x3 ;  /* 0x0000000403077211 */ /* 0x000fe200078f18ff */
[----:B------:R-:W-:Y:S01]  /*24f60*/  IMAD.WIDE.U32 R2, R13, UR4, RZ ;  /* 0x000000040d027c25 */ /* 0x000fe2000f8e00ff */
[----:B------:R-:W-:-:S02]  /*24f70*/  ULDC.64 UR4, c[0x0][0xae8] ;  /* 0x0002ba0000047ab9 */ /* 0x000fc40000000a00 */
[----:B------:R-:W-:Y:S01]  /*24f80*/  LOP3.LUT R9, R7, 0xfffffff8, RZ, 0xc0, !PT ;  /* 0xfffffff807097812 */ /* 0x000fe200078ec0ff */
[----:B------:R-:W-:Y:S01]  /*24f90*/  IMAD.IADD R3, R3, 0x1, R5 ;  /* 0x0000000103037824 */ /* 0x000fe200078e0205 */
[----:B------:R-:W-:Y:S02]  /*24fa0*/  SHF.R.S32.HI R25, RZ, 0x3, R7 ;  /* 0x00000003ff197819 */ /* 0x000fe40000011407 */
[----:B------:R-:W-:Y:S01]  /*24fb0*/  IADD3 R8, R4, -R9, RZ ;  /* 0x8000000904087210 */ /* 0x000fe20007ffe0ff */
[----:B------:R-:W-:-:S04]  /*24fc0*/  IMAD.WIDE.U32 R2, R235, UR4, R2 ;  /* 0x00000004eb027c25 */ /* 0x000fc8000f8e0002 */
[----:B------:R-:W-:Y:S01]  /*24fd0*/  IMAD R0, R8, 0x20, R25 ;  /* 0x0000002008007824 */ /* 0x000fe200078e0219 */
[----:B----4-:R-:W-:Y:S01]  /*24fe0*/  ISETP.NE.AND P0, PT, R21, 0x1, PT ;  /* 0x000000011500780c */ /* 0x010fe20003f05270 */
[----:B------:R-:W-:Y:S01]  /*24ff0*/  IMAD R3, R235, UR5, R3 ;  /* 0x00000005eb037c24 */ /* 0x000fe2000f8e0203 */
[----:B------:R-:W-:Y:S01]  /*25000*/  ULDC.64 UR4, c[0x0][0xae0] ;  /* 0x0002b80000047ab9 */ /* 0x000fe20000000a00 */
[----:B------:R-:W-:Y:S02]  /*25010*/  IMAD R4, R14, UR6, RZ ;  /* 0x000000060e047c24 */ /* 0x000fe4000f8e02ff */
[----:B------:R-:W-:-:S04]  /*25020*/  IMAD.WIDE.U32 R2, R237, UR6, R2 ;  /* 0x00000006ed027c25 */ /* 0x000fc8000f8e0002 */
[----:B------:R-:W-:-:S04]  /*25030*/  IMAD R7, R237, UR7, R4 ;  /* 0x00000007ed077c24 */ /* 0x000fc8000f8e0204 */
[----:B------:R-:W1:Y:S01]  /*25040*/  @P0 LDC R6, c[0x0][0xbec] ;  /* 0x0002fb00ff060b82 */ /* 0x000e620000000800 */
[----:B------:R-:W-:-:S07]  /*25050*/  IMAD.IADD R3, R3, 0x1, R7 ;  /* 0x0000000103037824 */ /* 0x000fce00078e0207 */
[----:B------:R-:W2:Y:S01]  /*25060*/  @P0 LDC R11, c[0x0][0xbf0] ;  /* 0x0002fc00ff0b0b82 */ /* 0x000ea20000000800 */
[----:B---3--:R-:W-:-:S04]  /*25070*/  IMAD R9, R24, 0x80, R0 ;  /* 0x0000008018097824 */ /* 0x008fc800078e0200 */
[----:B-1----:R-:W-:-:S04]  /*25080*/  @P0 IMAD.HI.U32 R0, R9, R6, RZ ;  /* 0x0000000609000227 */ /* 0x002fc800078e00ff */
[----:B------:R-:W-:Y:S01]  /*25090*/  IMAD.MOV.U32 R5, RZ, RZ, R9 ;  /* 0x000000ffff057224 */ /* 0x000fe200078e0009 */
[----:B--2---:R-:W-:-:S04]  /*250a0*/  @P0 SHF.R.U32.HI R5, RZ, R11, R0 ;  /* 0x0000000bff050219 */ /* 0x004fc80000011600 */
        /* <DEDUP_REMOVED lines=12> */
[----:B------:R-:W-:Y:S01]  /*25170*/  ULDC.64 UR4, c[0x0][0xa80] ;  /* 0x0002a00000047ab9 */ /* 0x000fe20000000a00 */
[----:B------:R-:W-:Y:S01]  /*25180*/  IMAD.SHL.U32 R7, R8, 0x8, RZ ;  /* 0x0000000808077824 */ /* 0x000fe200078e00ff */
[C---:B------:R-:W-:Y:S01]  /*25190*/  LEA R2, P0, R4.reuse, UR4, 0x1 ;  /* 0x0000000404027c11 */ /* 0x040fe2000f8008ff */
[----:B------:R-:W-:Y:S01]  /*251a0*/  UMOV UR4, 0xffffffff ;  /* 0xffffffff00047882 */ /* 0x000fe20000000000 */
[----:B------:R-:W-:Y:S01]  /*251b0*/  IADD3 R3, R5, R9, RZ ;  /* 0x0000000905037210 */ /* 0x000fe20007ffe0ff */
[C---:B------:R-:W-:Y:S01]  /*251c0*/  VIADD R9, R7.reuse, 0x80 ;  /* 0x0000008007097836 */ /* 0x040fe20000000000 */
[----:B------:R-:W-:Y:S01]  /*251d0*/  SHF.R.S32.HI R5, RZ, 0x1f, R7 ;  /* 0x0000001fff057819 */ /* 0x000fe20000011407 */
[----:B------:R-:W-:Y:S01]  /*251e0*/  VIADD R27, R7, 0x40 ;  /* 0x00000040071b7836 */ /* 0x000fe20000000000 */
[----:B------:R-:W-:Y:S02]  /*251f0*/  LEA.HI.X R3, R4, UR5, R3, 0x1, P0 ;  /* 0x0000000504037c11 */ /* 0x000fe400080f0c03 */
[----:B------:R-:W-:-:S02]  /*25200*/  SHF.R.S32.HI R8, RZ, 0x1f, R9 ;  /* 0x0000001fff087819 */ /* 0x000fc40000011409 */
[----:B------:R-:W-:Y:S01]  /*25210*/  SHF.R.S32.HI R10, RZ, 0x1f, R27 ;  /* 0x0000001fff0a7819 */ /* 0x000fe2000001141b */
[----:B------:R-:W-:Y:S06]  /*25220*/  BRA.DIV UR4, `(.L_x_3656) ;  /* 0x000000c604107947 */ /* 0x000fec000b800000 */
[----:B------:R1:W2:Y:S04]  /*25230*/  SHFL.IDX PT, R0, R3, RZ, 0x181f ;  /* 0x00181fff03007589 */ /* 0x0002a800000e0000 */
[----:B------:R1:W3:Y:S02]  /*25240*/  SHFL.IDX PT, R14, R2, RZ, 0x181f ;  /* 0x00181fff020e7589 */ /* 0x0002e400000e0000 */
.L_x_3949:
[----:B------:R-:W-:Y:S01]  /*25250*/  IMAD R21, R20, R21, RZ ;  /* 0x0000001514157224 */ /* 0x000fe200078e02ff */
[----:B------:R-:W-:Y:S01]  /*25260*/  BSSY B1, `(.L_x_3657) ;  /* 0x0000011000017945 */ /* 0x000fe20003800000 */
[----:B------:R-:W-:-:S05]  /*25270*/  IMAD R6, R24, 0x80, R25 ;  /* 0x0000008018067824 */ /* 0x000fca00078e0219 */
[----:B------:R-:W-:-:S13]  /*25280*/  ISETP.GE.AND P0, PT, R6, R21, PT ;  /* 0x000000150600720c */ /* 0x000fda0003f06270 */
[----:B------:R-:W-:Y:S05]  /*25290*/  @P0 BRA `(.L_x_3658) ;  /* 0x0000000000340947 */ /* 0x000fea0003800000 */
[----:B------:R-:W-:Y:S02]  /*252a0*/  ULDC UR4, c[0x0][0xac8] ;  /* 0x0002b20000047ab9 */ /* 0x000fe40000000800 */
[----:B------:R-:W-:Y:S02]  /*252b0*/  ISETP.GE.AND P3, PT, R7, UR4, PT ;  /* 0x0000000407007c0c */ /* 0x000fe4000bf66270 */
[----:B------:R-:W-:Y:S02]  /*252c0*/  ISETP.GE.AND P4, PT, R27, UR4, PT ;  /* 0x000000041b007c0c */ /* 0x000fe4000bf86270 */
[----:B------:R-:W-:-:S09]  /*252d0*/  ISETP.GE.AND P5, PT, R9, UR4, PT ;  /* 0x0000000409007c0c */ /* 0x000fd2000bfa6270 */
[-C--:B---3--:R-:W-:Y:S02]  /*252e0*/  @!P3 LEA R12, P0, R7, R14.reuse, 0x1 ;  /* 0x0000000e070cb211 */ /* 0x088fe400078008ff */
[-C--:B------:R-:W-:Y:S02]  /*252f0*/  @!P4 LEA R24, P1, R27, R14.reuse, 0x1 ;  /* 0x0000000e1b18c211 */ /* 0x080fe400078208ff */
[----:B------:R-:W-:Y:S02]  /*25300*/  @!P5 LEA R14, P2, R9, R14, 0x1 ;  /* 0x0000000e090ed211 */ /* 0x000fe400078408ff */
[-C--:B--2---:R-:W-:Y:S02]  /*25310*/  @!P3 LEA.HI.X R13, R7, R0.reuse, R5, 0x1, P0 ;  /* 0x00000000070db211 */ /* 0x084fe400000f0c05 */
[-C--:B------:R-:W-:Y:S02]  /*25320*/  @!P4 LEA.HI.X R25, R27, R0.reuse, R10, 0x1, P1 ;  /* 0x000000001b19c211 */ /* 0x080fe400008f0c0a */
[----:B------:R-:W-:Y:S01]  /*25330*/  @!P5 LEA.HI.X R15, R9, R0, R8, 0x1, P2 ;  /* 0x00000000090fd211 */ /* 0x000fe200010f0c08 */
[----:B------:R4:W-:Y:S04]  /*25340*/  @!P3 ST.E.128 desc[UR54][R12.64], RZ ;  /* 0x000000ff0c00b985 */ /* 0x0009e8000c101d36 */
[----:B------:R4:W-:Y:S04]  /*25350*/  @!P4 ST.E.128 desc[UR54][R24.64], RZ ;  /* 0x000000ff1800c985 */ /* 0x0009e8000c101d36 */
[----:B------:R4:W-:Y:S02]  /*25360*/  @!P5 ST.E.128 desc[UR54][R14.64], RZ ;  /* 0x000000ff0e00d985 */ /* 0x0009e4000c101d36 */
.L_x_3658:
[----:B------:R-:W-:Y:S05]  /*25370*/  BSYNC B1 ;  /* 0x0000000000017941 */ /* 0x000fea0003800000 */
.L_x_3657:
[----:B------:R-:W-:-:S03]  /*25380*/  UMOV UR4, 0xffffffff ;  /* 0xffffffff00047882 */ /* 0x000fc60000000000 */
[----:B------:R-:W-:Y:S05]  /*25390*/  BRA.DIV UR4, `(.L_x_3659) ;  /* 0x000000c204e87947 */ /* 0x000fea000b800000 */
[----:B--2---:R2:W0:Y:S04]  /*253a0*/  SHFL.IDX PT, R0, R3, 0x1, 0x181f ;  /* 0x00381f0003007f89 */ /* 0x00442800000e0000 */
[----:B---34-:R2:W3:Y:S02]  /*253b0*/  SHFL.IDX PT, R14, R2, 0x1, 0x181f ;  /* 0x00381f00020e7f89 */ /* 0x0184e400000e0000 */
.L_x_3953:
        /* <DEDUP_REMOVED lines=17> */
.L_x_3661:
[----:B------:R-:W-:Y:S05]  /*254d0*/  BSYNC B1 ;  /* 0x0000000000017941 */ /* 0x000fea0003800000 */
.L_x_3660:
[----:B------:R-:W-:-:S03]  /*254e0*/  UMOV UR4, 0xffffffff ;  /* 0xffffffff00047882 */ /* 0x000fc60000000000 */
[----:B------:R-:W-:Y:S05]  /*254f0*/  BRA.DIV UR4, `(.L_x_3662) ;  /* 0x000000c204d87947 */ /* 0x000fea000b800000 */
[----:B0-----:R0:W0:Y:S04]  /*25500*/  SHFL.IDX PT, R0, R3, 0x2, 0x181f ;  /* 0x00581f0003007f89 */ /* 0x00102800000e0000 */
[----:B---34-:R3:W4:Y:S02]  /*25510*/  SHFL.IDX PT, R14, R2, 0x2, 0x181f ;  /* 0x00581f00020e7f89 */ /* 0x01872400000e0000 */
.L_x_3957:
        /* <DEDUP_REMOVED lines=17> */
.L_x_3664:
[----:B------:R-:W-:Y:S05]  /*25630*/  BSYNC B1 ;  /* 0x0000000000017941 */ /* 0x000fea0003800000 */
.L_x_3663:
[----:B------:R-:W-:-:S03]  /*25640*/  UMOV UR4, 0xffffffff ;  /* 0xffffffff00047882 */ /* 0x000fc60000000000 */
[----:B------:R-:W-:Y:S05]  /*25650*/  BRA.DIV UR4, `(.L_x_3665) ;  /* 0x000000c204c87947 */ /* 0x000fea000b800000 */
[----:B0-----:R0:W0:Y:S04]  /*25660*/  SHFL.IDX PT, R0, R3, 0x3, 0x181f ;  /* 0x00781f0003007f89 */ /* 0x00102800000e0000 */
[----:B----4-:R4:W0:Y:S02]  /*25670*/  SHFL.IDX PT, R14, R2, 0x3, 0x181f ;  /* 0x00781f00020e7f89 */ /* 0x01082400000e0000 */
.L_x_3961:
[----:B-1234-:R-:W-:-:S05]  /*25680*/  VIADD R2, R6, 0x60 ;  /* 0x0000006006027836 */ /* 0x01efca0000000000 */
        /* <DEDUP_REMOVED lines=11> */
[----:B------:R-:W-:Y:S01]  /*25740*/  @!P5 LEA.HI.X R15, R9, R0, R8, 0x1, P2 ;  /* 0x00000000090fd211 */ /* 0x000fe200010f0c08 */
[----:B------:R3:W-:Y:S04]  /*25750*/  @!P3 ST.E.128 desc[UR54][R2.64], RZ ;  /* 0x000000ff0200b985 */ /* 0x0007e8000c101d36 */
[----:B------:R3:W-:Y:S04]  /*25760*/  @!P4 ST.E.128 desc[UR54][R4.64], RZ ;  /* 0x000000ff0400c985 */ /* 0x0007e8000c101d36 */
[----:B------:R3:W-:Y:S02]  /*25770*/  @!P5 ST.E.128 desc[UR54][R14.64], RZ ;  /* 0x000000ff0e00d985 */ /* 0x0007e4000c101d36 */
.L_x_3648:
[----:B------:R-:W-:Y:S05]  /*25780*/  BSYNC B0 ;  /* 0x0000000000007941 */ /* 0x000fea0003800000 */
.L_x_3633:
[----:B------:R-:W-:Y:S02]  /*25790*/  ULDC UR4, c[0x0][0xc3c] ;  /* 0x00030f0000047ab9 */ /* 0x000fe40000000800 */
[----:B------:R-:W-:-:S13]  /*257a0*/  ISETP.GE.AND P0, PT, R151, UR4, PT ;  /* 0x0000000497007c0c */ /* 0x000fda000bf06270 */
[----:B------:R-:W-:Y:S05]  /*257b0*/  @!P0 BRA `(.L_x_3666) ;  /* 0xfffffdc000048947 */ /* 0x000fea000383ffff */
[----:B------:R-:W-:Y:S05]  /*257c0*/  BRA `(.L_x_3462) ;  /* 0x0000008400107947 */ /* 0x000fea0003800000 */
.L_x_3460:
        /* <DEDUP_REMOVED lines=20> */
.L_x_3667:
        /* <DEDUP_REMOVED lines=44> */
.L_x_3671:
[----:B------:R-:W0:Y:S01]  /*25bd0*/  LDC R2, c[0x0][0xc3c] ;  /* 0x00030f00ff027b82 */ /* 0x000e220000000800 */
[----:B------:R-:W-:Y:S01]  /*25be0*/  ULDC UR7, c[0x0][0xc3c] ;  /* 0x00030f0000077ab9 */ /* 0x000fe20000000800 */
[----:B------:R-:W-:Y:S01]  /*25bf0*/  UIADD3 UR4, UR4, 0x1f, URZ ;  /* 0x0000001f04047890 */ /* 0x000fe2000fffe03f */
[----:B------:R-:W-:-:S05]  /*25c00*/  IMAD.U32 R3, RZ, RZ, UR7 ;  /* 0x00000007ff037e24 */ /* 0x000fca000f8e00ff */
[----:B------:R1:W-:Y:S01]  /*25c10*/  STL [R1+0x1c], R3 ;  /* 0x00001c0301007387 */ /* 0x0003e20000100800 */
[----:B0-----:R-:W-:-:S13]  /*25c20*/  ISETP.LE.AND P6, PT, R2, UR4, PT ;  /* 0x0000000402007c0c */ /* 0x001fda000bfc3270 */
[----:B-1----:R-:W-:Y:S05]  /*25c30*/  @P6 BRA `(.L_x_3670) ;  /* 0x0000000400a46947 */ /* 0x002fea0003800000 */
[----:B------:R-:W-:Y:S01]  /*25c40*/  VIADD R9, R0, UR4 ;  /* 0x0000000400097c36 */ /* 0x000fe20008000000 */
[----:B------:R-:W-:-:S04]  /*25c50*/  MOV R6, RZ ;  /* 0x000000ff00067202 */ /* 0x000fc80000000f00 */
        /* <DEDUP_REMOVED lines=29> */
.L_x_3669:
        /* <DEDUP_REMOVED lines=14> */
[----:B0-----:R-:W-:-:S06]  /*25f10*/  IADD3 R3, R13, 0xffffffe, RZ ;  /* 0x0ffffffe0d037810 */ /* 0x001fcc0007ffe0ff */
[----:B------:R-:W0:Y:S02]  /*25f20*/  F2I.FTZ.U32.TRUNC.NTZ R3, R3 ;  /* 0x0000000300037305 */ /* 0x000e24000021f000 */
[----:B0-----:R-:W-:Y:S01]  /*25f30*/  IMAD.MOV R15, RZ, RZ, -R3 ;  /* 0x000000ffff0f7224 */ /* 0x001fe200078e0a03 */
[----:B------:R-:W-:Y:S06]  /*25f40*/  @!P0 BRA `(.L_x_3672) ;  /* 0x0000000000088947 */ /* 0x000fec0003800000 */
[----:B------:R-:W-:-:S05]  /*25f50*/  VIADD R9, R5, 0xffffffff ;  /* 0xffffffff05097836 */ /* 0x000fca0000000000 */
[----:B------:R0:W1:Y:S02]  /*25f60*/  SHFL.IDX PT, R10, R2, R9, 0x1f ;  /* 0x00001f09020a7589 */ /* 0x00006400000e0000 */
.L_x_3672:
[----:B-1----:R-:W-:Y:S01]  /*25f70*/  IMAD R10, R10, UR5, R11 ;  /* 0x000000050a0a7c24 */ /* 0x002fe2000f8e020b */
[----:B------:R-:W1:Y:S01]  /*25f80*/  MUFU.RCP R12, R12 ;  /* 0x0000000c000c7308 */ /* 0x000e620000001000 */
[----:B0-----:R-:W-:Y:S02]  /*25f90*/  IMAD R9, R15, R4, RZ ;  /* 0x000000040f097224 */ /* 0x001fe400078e02ff */
[----:B------:R-:W-:Y:S01]  /*25fa0*/  IMAD.MOV.U32 R2, RZ, RZ, RZ ;  /* 0x000000ffff027224 */ /* 0x000fe200078e00ff */
[----:B------:R0:W-:Y:S03]  /*25fb0*/  STL [R1+0x10], R10 ;  /* 0x0000100a01007387 */ /* 0x0001e60000100800 */
        /* <DEDUP_REMOVED lines=12> */
[----:B------:R-:W-:Y:S01]  /*26080*/  ISETP.NE.AND P1, PT, R6, RZ, PT ;  /* 0x000000ff0600720c */ /* 0x000fe20003f25270 */
[----:B0-----:R-:W-:Y:S01]  /*26090*/  IMAD.MOV R2, RZ, RZ, -R3 ;  /* 0x000000ffff027224 */ /* 0x001fe200078e0a03 */
[----:B------:R-:W-:-:S03]  /*260a0*/  ISETP.GE.U32.AND P0, PT, R11, R4, PT ;  /* 0x000000040b00720c */ /* 0x000fc60003f06070 */
[----:B------:R-:W-:Y:S01]  /*260b0*/  IMAD R11, R2, R7, RZ ;  /* 0x00000007020b7224 */ /* 0x000fe200078e02ff */
[----:B------:R-:W-:-:S05]  /*260c0*/  MOV R2, RZ ;  /* 0x000000ff00027202 */ /* 0x000fca0000000f00 */
        /* <DEDUP_REMOVED lines=32> */
.L_x_3670:
[----:B------:R-:W-:Y:S01]  /*262d0*/  IMAD.U32 R2, RZ, RZ, UR6 ;  /* 0x00000006ff027e24 */ /* 0x000fe2000f8e00ff */
[----:B------:R0:W-:Y:S04]  /*262e0*/  STL [R1+0x14], RZ ;  /* 0x000014ff01007387 */ /* 0x0001e80000100800 */
[----:B------:R0:W-:Y:S04]  /*262f0*/  STL [R1+0x18], RZ ;  /* 0x000018ff01007387 */ /* 0x0001e80000100800 */
[----:B------:R0:W-:Y:S02]  /*26300*/  STL [R1+0x10], R2 ;  /* 0x0000100201007387 */ /* 0x0001e40000100800 */
.L_x_3673:
[----:B-1----:R-:W2:Y:S04]  /*26310*/  LDL R4, [R1+0x10] ;  /* 0x0000100001047983 */ /* 0x002ea80000100800 */
        /* <DEDUP_REMOVED lines=9> */
.L_x_3668:
[----:B-1----:R-:W3:Y:S01]  /*263b0*/  LDL R0, [R1+0x1c] ;  /* 0x00001c0001007983 */ /* 0x002ee20000100800 */
[----:B------:R-:W-:-:S03]  /*263c0*/  ULDC UR4, c[0x0][0xc3c] ;  /* 0x00030f0000047ab9 */ /* 0x000fc60000000800 */
[----:B------:R1:W-:Y:S01]  /*263d0*/  STL [R1+0xc], RZ ;  /* 0x00000cff01007387 */ /* 0x0003e20000100800 */
[----:B---3--:R-:W-:Y:S01]  /*263e0*/  ISETP.GE.AND P0, PT, R0, UR4, PT ;  /* 0x0000000400007c0c */ /* 0x008fe2000bf06270 */
[----:B------:R-:W-:-:S05]  /*263f0*/  IMAD.MOV.U32 R0, RZ, RZ, 0x1 ;  /* 0x00000001ff007424 */ /* 0x000fca00078e00ff */
[----:B------:R1:W-:Y:S04]  /*26400*/  STL [R1+0x24], R0 ;  /* 0x0000240001007387 */ /* 0x0003e80000100800 */
[----:B------:R1:W-:Y:S03]  /*26410*/  STL [R1+0x60], RZ ;  /* 0x000060ff01007387 */ /* 0x0003e60000100800 */
[----:B------:R-:W-:Y:S05]  /*26420*/  @P0 BRA `(.L_x_3674) ;  /* 0x0000007000f40947 */ /* 0x000fea0003800000 */
[----:B------:R-:W1:Y:S01]  /*26430*/  S2R R9, SR_TID.X ;  /* 0x0000000000097919 */ /* 0x000e620000002100 */
[----:B------:R-:W3:Y:S01]  /*26440*/  S2UR UR5, SR_CgaCtaId ;  /* 0x00000000000579c3 */ /* 0x000ee20000008800 */
[----:B------:R-:W-:Y:S01]  /*26450*/  UMOV UR4, 0x400 ;  /* 0x0000040000047882 */ /* 0x000fe20000000000 */
[----:B------:R-:W-:Y:S01]  /*26460*/  BSSY B7, `(.L_x_3674) ;  /* 0x0000739000077945 */ /* 0x000fe20003800000 */
[----:B------:R-:W-:Y:S01]  /*26470*/  ULDC.64 UR40, c[0x0][0x198] ;  /* 0x0000660000287ab9 */ /* 0x000fe20000000a00 */
[----:B------:R-:W-:Y:S02]  /*26480*/  ULOP3.LUT UR37, UR36, 0x1, URZ, 0xfc, !UPT ;  /* 0x0000000124257892 */ /* 0x000fe4000f8efc3f */
[----:B------:R-:W-:Y:S01]  /*26490*/  ULOP3.LUT UR39, UR36, 0x2, URZ, 0xfc, !UPT ;  /* 0x0000000224277892 */ /* 0x000fe2000f8efc3f */
[----:B------:R-:W-:Y:S01]  /*264a0*/  ULDC UR38, c[0x0][0xc] ;  /* 0x0000030000267ab9 */ /* 0x000fe20000000800 */
[----:B---3--:R-:W-:-:S06]  /*264b0*/  ULEA UR4, UR5, UR4, 0x18 ;  /* 0x0000000405047291 */ /* 0x008fcc000f8ec03f */
[----:B------:R-:W-:Y:S01]  /*264c0*/  IMAD.U32 R18, RZ, RZ, UR4 ;  /* 0x00000004ff127e24 */ /* 0x000fe2000f8e00ff */
[----:B-1----:R-:W-:Y:S01]  /*264d0*/  SHF.R.U32.HI R0, RZ, 0x1, R9 ;  /* 0x00000001ff007819 */ /* 0x002fe20000011609 */
[C---:B--2---:R-:W-:Y:S01]  /*264e0*/  IMAD.SHL.U32 R4, R9.reuse, 0x40, RZ ;  /* 0x0000004009047824 */ /* 0x044fe200078e00ff */
[C---:B------:R-:W-:Y:S02]  /*264f0*/  LOP3.LUT R8, R9.reuse, 0x7f, RZ, 0xc0, !PT ;  /* 0x0000007f09087812 */ /* 0x040fe400078ec0ff */
[----:B------:R-:W-:Y:S02]  /*26500*/  SHF.L.U32 R5, R9, 0x1, RZ ;  /* 0x0000000109057819 */ /* 0x000fe400000006ff */
        /* <DEDUP_REMOVED lines=8> */
[----:B------:R-:W-:Y:S01]  /*26590*/  LOP3.LUT R5, R3, 0x30, R2, 0x78, !PT ;  /* 0x0000003003057812 */ /* 0x000fe200078e7802 */
[----:B------:R-:W-:Y:S01]  /*265a0*/  IMAD.SHL.U32 R2, R9, 0x20, RZ ;  /* 0x0000002009027824 */ /* 0x000fe200078e00ff */
[----:B------:R-:W-:Y:S02]  /*265b0*/  LOP3.LUT R3, R7, 0x40, R0, 0xf8, !PT ;  /* 0x0000004007037812 */ /* 0x000fe400078ef800 */
[----:B------:R-:W-:Y:S02]  /*265c0*/  LOP3.LUT R5, R5, 0x640, R4, 0xf8, !PT ;  /* 0x0000064005057812 */ /* 0x000fe400078ef804 */
[----:B------:R-:W-:Y:S02]  /*265d0*/  LOP3.LUT R3, R3, R6, RZ, 0xfc, !PT ;  /* 0x0000000603037212 */ /* 0x000fe400078efcff */
[----:B------:R-:W-:Y:S01]  /*265e0*/  LOP3.LUT R6, R2, 0x80, RZ, 0xc0, !PT ;  /* 0x0000008002067812 */ /* 0x000fe200078ec0ff */
[----:B------:R-:W-:Y:S01]  /*265f0*/  STL [R1+0x4], R5 ;  /* 0x0000040501007387 */ /* 0x000fe20000100800 */
[--C-:B------:R-:W-:Y:S01]  /*26600*/  LOP3.LUT R7, R7, 0x60, R2.reuse, 0xf8, !PT ;  /* 0x0000006007077812 */ /* 0x100fe200078ef802 */
[----:B------:R-:W-:Y:S01]  /*26610*/  IMAD.IADD R3, R18, 0x1, R3 ;  /* 0x0000000112037824 */ /* 0x000fe200078e0203 */
[----:B------:R-:W-:Y:S01]  /*26620*/  LOP3.LUT R6, R6, 0x10, R9, 0xf8, !PT ;  /* 0x0000001006067812 */ /* 0x000fe200078ef809 */
[----:B------:R-:W-:Y:S01]  /*26630*/  IMAD.SHL.U32 R9, R9, 0x4, RZ ;  /* 0x0000000409097824 */ /* 0x000fe200078e00ff */
[----:B------:R-:W-:-:S02]  /*26640*/  LOP3.LUT R7, R7, 0x100, R2, 0xf8, !PT ;  /* 0x0000010007077812 */ /* 0x000fc400078ef802 */
[----:B------:R-:W-:Y:S02]  /*26650*/  LOP3.LUT R0, R0, 0x30, RZ, 0xc0, !PT ;  /* 0x0000003000007812 */ /* 0x000fe400078ec0ff */
[----:B------:R-:W-:-:S04]  /*26660*/  LOP3.LUT R6, R6, 0x10, R9, 0x78, !PT ;  /* 0x0000001006067812 */ /* 0x000fc800078e7809 */
[----:B------:R-:W-:-:S05]  /*26670*/  LOP3.LUT R4, R7, R6, RZ, 0xfc, !PT ;  /* 0x0000000607047212 */ /* 0x000fca00078efcff */
[----:B------:R0:W-:Y:S04]  /*26680*/  STL [R1], R4 ;  /* 0x0000000401007387 */ /* 0x0001e80000100800 */
[----:B------:R1:W-:Y:S04]  /*26690*/  STL [R1+0x40], R3 ;  /* 0x0000400301007387 */ /* 0x0003e80000100800 */
[----:B------:R-:W-:Y:S01]  /*266a0*/  STL [R1+0x60], RZ ;  /* 0x000060ff01007387 */ /* 0x000fe20000100800 */
[----:B0-----:R-:W-:-:S04]  /*266b0*/  SHF.R.U32.HI R4, RZ, 0x2, R8 ;  /* 0x00000002ff047819 */ /* 0x001fc80000011608 */
[----:B------:R-:W-:Y:S01]  /*266c0*/  LOP3.LUT R4, R4, 0x60, R2, 0xf8, !PT ;  /* 0x0000006004047812 */ /* 0x000fe200078ef802 */
[----:B------:R-:W-:Y:S02]  /*266d0*/  IMAD.MOV.U32 R2, RZ, RZ, 0x1 ;  /* 0x00000001ff027424 */ /* 0x000fe400078e00ff */
[----:B-1----:R-:W-:-:S03]  /*266e0*/  IMAD.MOV.U32 R3, RZ, RZ, 0x1 ;  /* 0x00000001ff037424 */ /* 0x002fc600078e00ff */
[----:B------:R0:W-:Y:S04]  /*266f0*/  STL [R1+0x28], R2 ;  /* 0x0000280201007387 */ /* 0x0001e80000100800 */
[----:B------:R1:W-:Y:S04]  /*26700*/  STL [R1+0x20], RZ ;  /* 0x000020ff01007387 */ /* 0x0003e80000100800 */
[----:B------:R1:W-:Y:S01]  /*26710*/  STL [R1+0xc], RZ ;  /* 0x00000cff01007387 */ /* 0x0003e20000100800 */
[----:B0-----:R-:W-:-:S03]  /*26720*/  LOP3.LUT R2, R0, 0x40, RZ, 0xfc, !PT ;  /* 0x0000004000027812 */ /* 0x001fc600078efcff */
[----:B------:R1:W-:Y:S01]  /*26730*/  STL [R1+0x24], R3 ;  /* 0x0000240301007387 */ /* 0x0003e20000100800 */
[----:B------:R-:W-:-:S07]  /*26740*/  LOP3.LUT R0, R0, 0x80, RZ, 0xfc, !PT ;  /* 0x0000008000007812 */ /* 0x000fce00078efcff */
.L_x_3792:
[----:B--2---:R-:W2:Y:S01]  /*26750*/  LDL R0, [R1+0x1c] ;  /* 0x00001c0001007983 */ /* 0x004ea20000100800 */
[----:B-1----:R-:W2:Y:S01]  /*26760*/  LDC.64 R2, c[0x0][0xc88] ;  /* 0x00032200ff027b82 */ /* 0x002ea20000000a00 */
        /* <DEDUP_REMOVED lines=11> */
[----:B--23--:R-:W-:Y:S01]  /*26820*/  SHF.R.S32.HI R4, RZ, 0x1f, R15 ;  /* 0x0000001fff047819 */ /* 0x00cfe2000001140f */
        /* <DEDUP_REMOVED lines=42> */
[----:B0-----:R-:W-:Y:S02]  /*26ad0*/  IMAD.U32 R9, RZ, RZ, UR5 ;  /* 0x00000005ff097e24 */ /* 0x001fe4000f8e00ff */
[----:B------:R-:W-:Y:S01]  /*26ae0*/  IMAD.U32 R8, RZ, RZ, UR4 ;  /* 0x00000004ff087e24 */ /* 0x000fe2000f8e00ff */
[----:B--2---:R0:W-:Y:S01]  /*26af0*/  STL [R1+0x58], R12 ;  /* 0x0000580c01007387 */ /* 0x0041e20000100800 */
[----:B------:R-:W-:Y:S05]  /*26b00*/  @P3 BRA `(.L_x_3675) ;  /* 0x0000000000143947 */ /* 0x000fea0003800000 */
[----:B------:R-:W-:Y:S05]  /*26b10*/  @!P1 BRA `(.L_x_3675) ;  /* 0x0000000000109947 */ /* 0x000fea0003800000 */
[----:B0-----:R-:W2:Y:S04]  /*26b20*/  LDG.E R12, desc[UR54][R2.64] ;  /* 0x00000036020c7981 */ /* 0x001ea8000c1e1900 */
[----:B------:R-:W2:Y:S02]  /*26b30*/  LDG.E R2, desc[UR54][R2.64+0x4] ;  /* 0x0000043602027981 */ /* 0x000ea4000c1e1900 */
[----:B--2---:R-:W-:-:S05]  /*26b40*/  IMAD.IADD R2, R2, 0x1, -R12 ;  /* 0x0000000102027824 */ /* 0x004fca00078e0a0c */
[----:B------:R1:W-:Y:S02]  /*26b50*/  STL [R1+0x58], R2 ;  /* 0x0000580201007387 */ /* 0x0003e40000100800 */
.L_x_3675:
        /* <DEDUP_REMOVED lines=18> */
.L_x_3676:
[----:B------:R-:W-:Y:S05]  /*26c80*/  @!P0 BRA `(.L_x_3677) ;  /* 0x00000000000c8947 */ /* 0x000fea0003800000 */
[----:B------:R-:W2:Y:S04]  /*26c90*/  LDG.E R8, desc[UR54][R6.64] ;  /* 0x0000003606087981 */ /* 0x000ea8000c1e1900 */
[----:B------:R-:W2:Y:S02]  /*26ca0*/  LDG.E R6, desc[UR54][R6.64+0x4] ;  /* 0x0000043606067981 */ /* 0x000ea4000c1e1900 */
[----:B--2---:R-:W-:-:S07]  /*26cb0*/  IADD3 R8, -R8, R6, RZ ;  /* 0x0000000608087210 */ /* 0x004fce0007ffe1ff */
.L_x_3677:
[----:B-----5:R-:W-:Y:S02]  /*26cc0*/  IMAD.IADD R6, R8, 0x1, -R0 ;  /* 0x0000000108067824 */ /* 0x020fe400078e0a00 */
[----:B------:R-:W2:Y:S04]  /*26cd0*/  @P2 LDG.E R0, desc[UR54][R4.64] ;  /* 0x0000003604002981 */ /* 0x000ea8000c1e1900 */
[----:B------:R-:W2:Y:S01]  /*26ce0*/  @P2 LDG.E R4, desc[UR54][R4.64+0x4] ;  /* 0x0000043604042981 */ /* 0x000ea2000c1e1900 */
[----:B------:R-:W-:Y:S01]  /*26cf0*/  BSSY B0, `(.L_x_3678) ;  /* 0x0000029000007945 */ /* 0x000fe20003800000 */
[----:B------:R-:W-:Y:S02]  /*26d00*/  LOP3.LUT R20, R17, 0xff, RZ, 0xc0, !PT ;  /* 0x000000ff11147812 */ /* 0x000fe400078ec0ff */
[----:B------:R-:W-:Y:S01]  /*26d10*/  SHF.R.U32.HI R17, RZ, 0x10, R17 ;  /* 0x00000010ff117819 */ /* 0x000fe20000011611 */
[----:B--2---:R-:W-:-:S04]  /*26d20*/  @P2 IMAD.IADD R9, R4, 0x1, -R0 ;  /* 0x0000000104092824 */ /* 0x004fc800078e0a00 */
[----:B------:R-:W-:-:S04]  /*26d30*/  IMAD.IADD R0, R6, 0x1, R9 ;  /* 0x0000000106007824 */ /* 0x000fc800078e0209 */
[C---:B------:R-:W-:Y:S01]  /*26d40*/  VIADD R19, R0.reuse, 0x9f ;  /* 0x0000009f00137836 */ /* 0x040fe20000000000 */
[----:B------:R-:W-:-:S03]  /*26d50*/  ISETP.GE.AND P1, PT, R0, 0x1, PT ;  /* 0x000000010000780c */ /* 0x000fc60003f26270 */
[----:B------:R-:W-:-:S05]  /*26d60*/  IMAD.HI R19, R19, 0x66666667, RZ ;  /* 0x6666666713137827 */ /* 0x000fca00078e02ff */
[----:B------:R-:W-:-:S04]  /*26d70*/  SHF.R.U32.HI R0, RZ, 0x1f, R19 ;  /* 0x0000001fff007819 */ /* 0x000fc80000011613 */
[----:B------:R-:W-:Y:S01]  /*26d80*/  LEA.HI.SX32 R19, R19, R0, 0x1a ;  /* 0x0000000013137211 */ /* 0x000fe200078fd2ff */
[----:B------:R-:W-:Y:S01]  /*26d90*/  IMAD.MOV.U32 R0, RZ, RZ, RZ ;  /* 0x000000ffff007224 */ /* 0x000fe200078e00ff */
[----:B------:R-:W-:Y:S06]  /*26da0*/  @!P1 BRA `(.L_x_3679) ;  /* 0x0000000000749947 */ /* 0x000fec0003800000 */
[----:B------:R-:W-:Y:S01]  /*26db0*/  ISETP.NE.AND P0, PT, R17, RZ, PT ;  /* 0x000000ff1100720c */ /* 0x000fe20003f05270 */
[----:B------:R-:W-:-:S03]  /*26dc0*/  ULDC UR4, c[0x0][0x9f0] ;  /* 0x00027c0000047ab9 */ /* 0x000fc60000000800 */
[----:B01----:R-:W-:-:S04]  /*26dd0*/  SEL R2, R17, UR4, P0 ;  /* 0x0000000411027c07 */ /* 0x003fc80008000000 */
[----:B------:R-:W-:Y:S02]  /*26de0*/  IABS R3, R2 ;  /* 0x0000000200037213 */ /* 0x000fe40000000000 */
        /* <DEDUP_REMOVED lines=12> */
[----:B------:R-:W-:-:S04]  /*26eb0*/  IABS R0, R2 ;  /* 0x0000000200007213 */ /* 0x000fc80000000000 */
[----:B------:R-:W-:-:S05]  /*26ec0*/  IADD3 R0, RZ, -R0, RZ ;  /* 0x80000000ff007210 */ /* 0x000fca0007ffe0ff */
        /* <DEDUP_REMOVED lines=11> */
.L_x_3679:
[----:B------:R-:W-:Y:S05]  /*26f80*/  BSYNC B0 ;  /* 0x0000000000007941 */ /* 0x000fea0003800000 */
.L_x_3678:
[-C--:B01----:R-:W-:Y:S01]  /*26f90*/  IMAD R2, R20, R0.reuse, RZ ;  /* 0x0000000014027224 */ /* 0x083fe200078e02ff */
[----:B------:R-:W-:Y:S04]  /*26fa0*/  BSSY B0, `(.L_x_3680) ;  /* 0x000015f000007945 */ /* 0x000fe80003800000 */
        /* <DEDUP_REMOVED lines=23> */
.L_x_3964:
[----:B-1----:R-:W-:Y:S02]  /*27120*/  ISETP.NE.AND P0, PT, R14, RZ, PT ;  /* 0x000000ff0e00720c */ /* 0x002fe40003f05270 */
[----:B------:R-:W-:-:S11]  /*27130*/  PLOP3.LUT P6, PT, PT, PT, PT, 0x8, 0x0 ;  /* 0x000000000000781c */ /* 0x000fd60003fce170 */
[----:B------:R-:W-:Y:S05]  /*27140*/  @P0 BRA `(.L_x_3683) ;  /* 0x00000000000c0947 */ /* 0x000fea0003800000 */
[----:B------:R-:W-:-:S03]  /*27150*/  UMOV UR4, 0xffffffff ;  /* 0xffffffff00047882 */ /* 0x000fc60000000000 */
[----:B------:R-:W-:Y:S05]  /*27160*/  BRA.DIV UR4, `(.L_x_3684) ;  /* 0x000000aa04807947 */ /* 0x000fea000b800000 */
[----:B------:R-:W-:-:S13]  /*27170*/  ELECT P6, URZ, PT ;  /* 0x00000000003f782f */ /* 0x000fda00038c0000 */
.L_x_3683:
[----:B0-----:R-:W2:Y:S01]  /*27180*/  LDL R3, [R1+0x60] ;  /* 0x0000600001037983 */ /* 0x001ea20000100800 */
[----:B------:R-:W-:Y:S01]  /*27190*/  BSSY B1, `(.L_x_3685) ;  /* 0x0000008000017945 */ /* 0x000fe20003800000 */
[----:B--2---:R-:W-:-:S05]  /*271a0*/  VIADD R3, R3, 0x1 ;  /* 0x0000000103037836 */ /* 0x004fca0000000000 */
[----:B------:R-:W-:-:S04]  /*271b0*/  LEA.HI R4, R3, R3, RZ, 0x1 ;  /* 0x0000000303047211 */ /* 0x000fc800078f08ff */
[----:B------:R-:W-:-:S04]  /*271c0*/  LOP3.LUT R4, R4, 0xfffffffe, RZ, 0xc0, !PT ;  /* 0xfffffffe04047812 */ /* 0x000fc800078ec0ff */
[----:B------:R-:W-:-:S04]  /*271d0*/  IADD3 R3, R3, -R4, RZ ;  /* 0x8000000403037210 */ /* 0x000fc80007ffe0ff */
[----:B------:R-:W-:-:S04]  /*271e0*/  SHF.L.U32 R3, R3, 0x1f, RZ ;  /* 0x0000001f03037819 */ /* 0x000fc800000006ff */
[----:B------:R-:W0:Y:S02]  /*271f0*/  SYNCS.PHASECHK.TRANS64.TRYWAIT P0, [R18+URZ+0x33420], R3 ;  /* 0x03342003120075a7 */ /* 0x000e24000800017f */
[----:B0-----:R-:W-:Y:S05]  /*27200*/  @!P0 BRA `(.L_x_3686) ;  /* 0x000000a800788947 */ /* 0x001fea0003800000 */
.L_x_3967:
[----:B------:R-:W-:Y:S05]  /*27210*/  BSYNC B1 ;  /* 0x0000000000017941 */ /* 0x000fea0003800000 */
.L_x_3685:
[----:B------:R-:W-:Y:S04]  /*27220*/  BSSY B1, `(.L_x_3687) ;  /* 0x000008e000017945 */ /* 0x000fe80003800000 */
[----:B------:R-:W-:Y:S05]  /*27230*/  @!P6 BRA `(.L_x_3688) ;  /* 0x000000080030e947 */ /* 0x000fea0003800000 */
[----:B------:R-:W2:Y:S04]  /*27240*/  LDL R6, [R1+0x20] ;  /* 0x0000200001067983 */ /* 0x000ea80000100800 */
[----:B------:R-:W3:Y:S01]  /*27250*/  LDL R5, [R1+0x28] ;  /* 0x0000280001057983 */ /* 0x000ee20000100800 */
[----:B------:R-:W1:Y:S01]  /*27260*/  S2R R4, SR_TID.X ;  /* 0x0000000000047919 */ /* 0x000e620000002100 */
[----:B------:R-:W-:Y:S01]  /*27270*/  BSSY B2, `(.L_x_3689) ;  /* 0x0000007000027945 */ /* 0x000fe20003800000 */
[----:B-1----:R-:W-:-:S04]  /*27280*/  LOP3.LUT R4, R4, 0x7f, RZ, 0xc0, !PT ;  /* 0x0000007f04047812 */ /* 0x002fc800078ec0ff */
[----:B------:R-:W-:Y:S01]  /*27290*/  ISETP.NE.AND P2, PT, R4, RZ, PT ;  /* 0x000000ff0400720c */ /* 0x000fe20003f45270 */
[----:B--2---:R-:W-:Y:S01]  /*272a0*/  IMAD R6, R6, 0x8, R18 ;  /* 0x0000000806067824 */ /* 0x004fe200078e0212 */
[----:B---3--:R-:W-:-:S04]  /*272b0*/  SHF.L.U32 R9, R5, 0x1f, RZ ;  /* 0x0000001f05097819 */ /* 0x008fc800000006ff */
[----:B------:R-:W1:Y:S02]  /*272c0*/  SYNCS.PHASECHK.TRANS64.TRYWAIT P0, [R6+URZ+0x334a0], R9 ;  /* 0x0334a009060075a7 */ /* 0x000e64000800017f */
[----:B-1----:R-:W-:Y:S05]  /*272d0*/  @!P0 BRA `(.L_x_3690) ;  /* 0x000000a800588947 */ /* 0x002fea0003800000 */
.L_x_3968:
[----:B------:R-:W-:Y:S05]  /*272e0*/  BSYNC B2 ;  /* 0x0000000000027941 */ /* 0x000fea0003800000 */
.L_x_3689:
        /* <DEDUP_REMOVED lines=9> */
.L_x_3692:
[----:B------:R-:W-:Y:S05]  /*27380*/  BSYNC B2 ;  /* 0x0000000000027941 */ /* 0x000fea0003800000 */
.L_x_3691:
[----:B0-----:R-:W2:Y:S01]  /*27390*/  LDL R3, [R1+0x20] ;  /* 0x0000200001037983 */ /* 0x001ea20000100800 */
        /* <DEDUP_REMOVED lines=9> */
[----:B--2---:R-:W-:-:S02]  /*27430*/  IMAD R7, R3, 0x7800, R18 ;  /* 0x0000780003077824 */ /* 0x004fc400078e0212 */
[----:B------:R-:W-:Y:S02]  /*27440*/  VIADD R3, R6, 0x33490 ;  /* 0x0003349006037836 */ /* 0x000fe40000000000 */
[----:B------:R-:W-:-:S07]  /*27450*/  VIADD R5, R7, 0x24200 ;  /* 0x0002420007057836 */ /* 0x000fce0000000000 */
.L_x_3693:
        /* <DEDUP_REMOVED lines=16> */
.L_x_3694:
        /* <DEDUP_REMOVED lines=10> */
[----:B------:R-:W-:Y:S01]  /*27600*/  MOV R11, 0x80 ;  /* 0x00000080000b7802 */ /* 0x000fe20000000f00 */
[----:B------:R-:W-:Y:S01]  /*27610*/  VIADD R5, R7, 0x29200 ;  /* 0x0002920007057836 */ /* 0x000fe20000000000 */
[----:B------:R-:W-:Y:S01]  /*27620*/  PLOP3.LUT P0, PT, PT, PT, PT, 0x80, 0x0 ;  /* 0x000000000000781c */ /* 0x000fe20003f0f070 */
[----:B------:R-:W-:Y:S01]  /*27630*/  UMOV UR6, 0x0 ;  /* 0x0000000000067882 */ /* 0x000fe20000000000 */
[----:B------:R-:W-:Y:S01]  /*27640*/  R2UR UR10, R11 ;  /* 0x000000000b0a72ca */ /* 0x000fe200000e0000 */
[----:B------:R-:W-:-:S14]  /*27650*/  UMOV UR7, 0x12f00000 ;  /* 0x12f0000000077882 */ /* 0x000fdc0000000000 */
.L_x_3695:
        /* <DEDUP_REMOVED lines=13> */
.L_x_3969:
[----:B------:R-:W-:Y:S05]  /*27730*/  BSYNC B2 ;  /* 0x0000000000027941 */ /* 0x000fea0003800000 */
.L_x_3696:
        /* <DEDUP_REMOVED lines=11> */
.L_x_3699:
[----:B------:R-:W-:Y:S05]  /*277f0*/  BSYNC B2 ;  /* 0x0000000000027941 */ /* 0x000fea0003800000 */
.L_x_3698:
[----:B------:R-:W-:Y:S01]  /*27800*/  R2UR UR10, R15 ;  /* 0x000000000f0a72ca */ /* 0x000fe200000e0000 */
[----:B------:R-:W-:Y:S01]  /*27810*/  UIADD3 UR4, UP0, UR40, 0x670, URZ ;  /* 0x0000067028047890 */ /* 0x000fe2000ff1e03f */
[----:B------:R-:W-:Y:S01]  /*27820*/  R2UR UR6, R12 ;  /* 0x000000000c0672ca */ /* 0x000fe200000e0000 */
[----:B01----:R-:W-:Y:S01]  /*27830*/  VIADD R6, R6, 0x334b0 ;  /* 0x000334b006067836 */ /* 0x003fe20000000000 */
[----:B------:R-:W-:Y:S01]  /*27840*/  R2UR UR7, R13 ;  /* 0x000000000d0772ca */ /* 0x000fe200000e0000 */
[----:B------:R-:W-:Y:S01]  /*27850*/  VIADD R3, R7, 0xf200 ;  /* 0x0000f20007037836 */ /* 0x000fe20000000000 */
[----:B------:R-:W-:Y:S01]  /*27860*/  PLOP3.LUT P0, PT, PT, PT, PT, 0x80, 0x0 ;  /* 0x000000000000781c */ /* 0x000fe20003f0f070 */
[----:B------:R-:W-:-:S12]  /*27870*/  UIADD3.X UR5, URZ, UR41, URZ, UP0, !UPT ;  /* 0x000000293f057290 */ /* 0x000fd800087fe43f */
.L_x_3700:
        /* <DEDUP_REMOVED lines=15> */
.L_x_3701:
        /* <DEDUP_REMOVED lines=15> */
.L_x_3702:
        /* <DEDUP_REMOVED lines=10> */
.L_x_3688:
[----:B------:R-:W-:Y:S05]  /*27b00*/  BSYNC B1 ;  /* 0x0000000000017941 */ /* 0x000fea0003800000 */
.L_x_3687:
[----:B0-----:R-:W2:Y:S04]  /*27b10*/  LDL.LU R3, [R1+0x20] ;  /* 0x0000200001037983 */ /* 0x001ea80000300800 */
[----:B------:R-:W3:Y:S01]  /*27b20*/  LDL.LU R5, [R1+0x28] ;  /* 0x0000280001057983 */ /* 0x000ee20000300800 */
[----:B------:R-:W-:Y:S01]  /*27b30*/  VIADD R8, R8, 0xfffffffe ;  /* 0xfffffffe08087836 */ /* 0x000fe20000000000 */
[----:B------:R-:W-:-:S04]  /*27b40*/  PLOP3.LUT P0, PT, PT, PT, PT, 0x8, 0x0 ;  /* 0x000000000000781c */ /* 0x000fc80003f0e170 */
[----:B------:R-:W-:Y:S02]  /*27b50*/  ISETP.GE.AND P3, PT, R8, R2, PT ;  /* 0x000000020800720c */ /* 0x000fe40003f66270 */
[----:B--2---:R-:W-:-:S04]  /*27b60*/  IADD3 R3, R3, 0x1, RZ ;  /* 0x0000000103037810 */ /* 0x004fc80007ffe0ff */
[----:B------:R-:W-:-:S04]  /*27b70*/  ISETP.NE.AND P2, PT, R3, 0x2, PT ;  /* 0x000000020300780c */ /* 0x000fc80003f45270 */
[----:B------:R-:W-:Y:S02]  /*27b80*/  SEL R4, RZ, 0x1, P2 ;  /* 0x00000001ff047807 */ /* 0x000fe40001000000 */
[----:B------:R-:W-:Y:S02]  /*27b90*/  SEL R3, R3, RZ, P2 ;  /* 0x000000ff03037207 */ /* 0x000fe40001000000 */
[----:B---3--:R-:W-:-:S03]  /*27ba0*/  LOP3.LUT R5, R5, R4, RZ, 0x3c, !PT ;  /* 0x0000000405057212 */ /* 0x008fc600078e3cff */
[----:B------:R0:W-:Y:S04]  /*27bb0*/  STL [R1+0x20], R3 ;  /* 0x0000200301007387 */ /* 0x0001e80000100800 */
[----:B------:R0:W-:Y:S01]  /*27bc0*/  STL [R1+0x28], R5 ;  /* 0x0000280501007387 */ /* 0x0001e20000100800 */
[----:B------:R-:W-:Y:S05]  /*27bd0*/  @!P3 BRA `(.L_x_3681) ;  /* 0x00000008006cb947 */ /* 0x000fea0003800000 */
.L_x_3719:
[----:B------:R-:W-:Y:S05]  /*27be0*/  YIELD ;  /* 0x0000000000007946 */ /* 0x000fea0003800000 */
[----:B------:R-:W-:Y:S04]  /*27bf0*/  BSSY B1, `(.L_x_3703) ;  /* 0x000008d000017945 */ /* 0x000fe80003800000 */
[----:B-1----:R-:W-:Y:S05]  /*27c00*/  @!P6 BRA `(.L_x_3704) ;  /* 0x00000008002ce947 */ /* 0x002fea0003800000 */
[----:B0-----:R-:W2:Y:S04]  /*27c10*/  LDL R5, [R1+0x20] ;  /* 0x0000200001057983 */ /* 0x001ea80000100800 */
[----:B------:R-:W3:Y:S01]  /*27c20*/  LDL R4, [R1+0x28] ;  /* 0x0000280001047983 */ /* 0x000ee20000100800 */
[----:B------:R-:W0:Y:S01]  /*27c30*/  S2R R3, SR_TID.X ;  /* 0x0000000000037919 */ /* 0x000e220000002100 */
[----:B------:R-:W-:Y:S01]  /*27c40*/  BSSY B2, `(.L_x_3705) ;  /* 0x0000007000027945 */ /* 0x000fe20003800000 */
[----:B0-----:R-:W-:-:S04]  /*27c50*/  LOP3.LUT R3, R3, 0x7f, RZ, 0xc0, !PT ;  /* 0x0000007f03037812 */ /* 0x001fc800078ec0ff */
[----:B------:R-:W-:Y:S01]  /*27c60*/  ISETP.NE.AND P3, PT, R3, RZ, PT ;  /* 0x000000ff0300720c */ /* 0x000fe20003f65270 */
[----:B--2---:R-:W-:Y:S01]  /*27c70*/  IMAD R7, R5, 0x8, R18 ;  /* 0x0000000805077824 */ /* 0x004fe200078e0212 */
[----:B---3--:R-:W-:-:S04]  /*27c80*/  SHF.L.U32 R6, R4, 0x1f, RZ ;  /* 0x0000001f04067819 */ /* 0x008fc800000006ff */
[----:B------:R-:W0:Y:S02]  /*27c90*/  SYNCS.PHASECHK.TRANS64.TRYWAIT P2, [R7+URZ+0x334a0], R6 ;  /* 0x0334a006070075a7 */ /* 0x000e24000804017f */
[----:B0-----:R-:W-:Y:S05]  /*27ca0*/  @!P2 BRA `(.L_x_3706) ;  /* 0x000000a0000ca947 */ /* 0x001fea0003800000 */
.L_x_3970:
[----:B------:R-:W-:Y:S05]  /*27cb0*/  BSYNC B2 ;  /* 0x0000000000027941 */ /* 0x000fea0003800000 */
.L_x_3705:
        /* <DEDUP_REMOVED lines=9> */
.L_x_3708:
[----:B------:R-:W-:Y:S05]  /*27d50*/  BSYNC B2 ;  /* 0x0000000000027941 */ /* 0x000fea0003800000 */
.L_x_3707:
        /* <DEDUP_REMOVED lines=12> */
.L_x_3709:
        /* <DEDUP_REMOVED lines=16> */
.L_x_3710:
        /* <DEDUP_REMOVED lines=16> */
.L_x_3711:
        /* <DEDUP_REMOVED lines=13> */
.L_x_3971:
[----:B------:R-:W-:Y:S05]  /*280f0*/  BSYNC B2 ;  /* 0x0000000000027941 */ /* 0x000fea0003800000 */
.L_x_3712:
        /* <DEDUP_REMOVED lines=11> */
.L_x_3715:
[----:B------:R-:W-:Y:S05]  /*281b0*/  BSYNC B2 ;  /* 0x0000000000027941 */ /* 0x000fea0003800000 */
.L_x_3714:
        /* <DEDUP_REMOVED lines=8> */
.L_x_3716:
        /* <DEDUP_REMOVED lines=15> */
.L_x_3717:
        /* <DEDUP_REMOVED lines=15> */
.L_x_3718:
        /* <DEDUP_REMOVED lines=10> */
.L_x_3704:
[----:B------:R-:W-:Y:S05]  /*284c0*/  BSYNC B1 ;  /* 0x0000000000017941 */ /* 0x000fea0003800000 */
.L_x_3703:
[----:B0-----:R-:W2:Y:S04]  /*284d0*/  LDL.LU R3, [R1+0x20] ;  /* 0x0000200001037983 */ /* 0x001ea80000300800 */
[----:B------:R-:W3:Y:S01]  /*284e0*/  LDL.LU R6, [R1+0x28] ;  /* 0x0000280001067983 */ /* 0x000ee20000300800 */
[C---:B------:R-:W-:Y:S01]  /*284f0*/  ISETP.GT.AND P3, PT, R8.reuse, R2, PT ;  /* 0x000000020800720c */ /* 0x040fe20003f64270 */
[----:B------:R-:W-:Y:S01]  /*28500*/  VIADD R8, R8, 0xffffffff ;  /* 0xffffffff08087836 */ /* 0x000fe20000000000 */
[----:B--2---:R-:W-:-:S04]  /*28510*/  IADD3 R3, R3, 0x1, RZ ;  /* 0x0000000103037810 */ /* 0x004fc80007ffe0ff */
[----:B------:R-:W-:-:S04]  /*28520*/  ISETP.NE.AND P2, PT, R3, 0x2, PT ;  /* 0x000000020300780c */ /* 0x000fc80003f45270 */
[----:B------:R-:W-:Y:S02]  /*28530*/  SEL R4, RZ, 0x1, P2 ;  /* 0x00000001ff047807 */ /* 0x000fe40001000000 */
[----:B------:R-:W-:Y:S02]  /*28540*/  SEL R3, R3, RZ, P2 ;  /* 0x000000ff03037207 */ /* 0x000fe40001000000 */
[----:B---3--:R-:W-:-:S05]  /*28550*/  LOP3.LUT R6, R6, R4, RZ, 0x3c, !PT ;  /* 0x0000000406067212 */ /* 0x008fca00078e3cff */
[----:B------:R1:W-:Y:S04]  /*28560*/  STL [R1+0x28], R6 ;  /* 0x0000280601007387 */ /* 0x0003e80000100800 */
[----:B------:R1:W-:Y:S01]  /*28570*/  STL [R1+0x20], R3 ;  /* 0x0000200301007387 */ /* 0x0003e20000100800 */
[----:B------:R-:W-:Y:S05]  /*28580*/  @P3 BRA `(.L_x_3719) ;  /* 0xfffffff400943947 */ /* 0x000fea000383ffff */
.L_x_3681:
[----:B------:R-:W-:Y:S05]  /*28590*/  BSYNC B0 ;  /* 0x0000000000007941 */ /* 0x000fea0003800000 */
.L_x_3680:
[----:B------:R-:W-:Y:S05]  /*285a0*/  @!P0 WARPSYNC.ALL ;  /* 0x0000000000008948 */ /* 0x000fea0003800000 */
[----:B------:R-:W-:Y:S01]  /*285b0*/  @!P0 BAR.SYNC.DEFER_BLOCKING 0xc, 0x180 ;  /* 0x0306000000008b1d */ /* 0x000fe20000010000 */
[----:B------:R-:W-:-:S05]  /*285c0*/  IMAD.MOV.U32 R0, RZ, RZ, RZ ;  /* 0x000000ffff007224 */ /* 0x000fca00078e00ff */
[----:B------:R-:W-:Y:S04]  /*285d0*/  BSSY B0, `(.L_x_3720) ;  /* 0x000001f000007945 */ /* 0x000fe80003800000 */
[----:B------:R-:W-:Y:S05]  /*285e0*/  @!P1 BRA `(.L_x_3721) ;  /* 0x0000000000749947 */ /* 0x000fea0003800000 */
[----:B------:R-:W-:-:S13]  /*285f0*/  ISETP.NE.AND P0, PT, R17, RZ, PT ;  /* 0x000000ff1100720c */ /* 0x000fda0003f05270 */
[----:B------:R-:W2:Y:S02]  /*28600*/  @!P0 LDC R17, c[0x0][0x9f0] ;  /* 0x00027c00ff118b82 */ /* 0x000ea40000000800 */
[----:B--2---:R-:W-:-:S04]  /*28610*/  IABS R0, R17 ;  /* 0x0000001100007213 */ /* 0x004fc80000000000 */
[----:B------:R-:W2:Y:S08]  /*28620*/  I2F.RP R2, R0 ;  /* 0x0000000000027306 */ /* 0x000eb00000209400 */
[----:B--2---:R-:W2:Y:S02]  /*28630*/  MUFU.RCP R2, R2 ;  /* 0x0000000200027308 */ /* 0x004ea40000001000 */
[----:B--2---:R-:W-:-:S06]  /*28640*/  VIADD R2, R2, 0xffffffe ;  /* 0x0ffffffe02027836 */ /* 0x004fcc0000000000 */
[----:B01----:R-:W0:Y:S02]  /*28650*/  F2I.FTZ.U32.TRUNC.NTZ R3, R2 ;  /* 0x0000000200037305 */ /* 0x003e24000021f000 */
        /* <DEDUP_REMOVED lines=14> */
[----:B------:R-:W-:Y:S01]  /*28740*/  @!P1 IMAD.IADD R3, R3, 0x1, -R0 ;  /* 0x0000000103039824 */ /* 0x000fe200078e0a00 */
[----:B------:R-:W-:Y:S02]  /*28750*/  @!P1 IADD3 R2, R2, 0x1, RZ ;  /* 0x0000000102029810 */ /* 0x000fe40007ffe0ff */
[----:B------:R-:W-:Y:S02]  /*28760*/  ISETP.NE.AND P1, PT, R17, RZ, PT ;  /* 0x000000ff1100720c */ /* 0x000fe40003f25270 */
[----:B------:R-:W-:-:S13]  /*28770*/  ISETP.GE.U32.AND P0, PT, R3, R0, PT ;  /* 0x000000000300720c */ /* 0x000fda0003f06070 */
[----:B------:R-:W-:-:S04]  /*28780*/  @P0 VIADD R2, R2, 0x1 ;  /* 0x0000000102020836 */ /* 0x000fc80000000000 */
[----:B------:R-:W-:-:S04]  /*28790*/  IMAD.MOV.U32 R0, RZ, RZ, R2 ;  /* 0x000000ffff007224 */ /* 0x000fc800078e0002 */
[----:B------:R-:W-:Y:S01]  /*287a0*/  @!P2 IMAD.MOV R0, RZ, RZ, -R0 ;  /* 0x000000ffff00a224 */ /* 0x000fe200078e0a00 */
[----:B------:R-:W-:-:S07]  /*287b0*/  @!P1 LOP3.LUT R0, RZ, R17, RZ, 0x33, !PT ;  /* 0x00000011ff009212 */ /* 0x000fce00078e33ff */
.L_x_3721:
[----:B------:R-:W-:Y:S05]  /*287c0*/  BSYNC B0 ;  /* 0x0000000000007941 */ /* 0x000fea0003800000 */
.L_x_3720:
[----:B01----:R-:W-:-:S05]  /*287d0*/  IMAD R3, R20, R0, RZ ;  /* 0x0000000014037224 */ /* 0x003fca00078e02ff */
        /* <DEDUP_REMOVED lines=23> */
.L_x_3722:
        /* <DEDUP_REMOVED lines=20> */
.L_x_3725:
[----:B------:R-:W-:Y:S05]  /*28a90*/  BSYNC B6 ;  /* 0x0000000000067941 */ /* 0x000fea0003800000 */
.L_x_3724:
        /* <DEDUP_REMOVED lines=24> */
.L_x_3727:
[----:B------:R-:W-:Y:S05]  /*28c20*/  BSYNC B6 ;  /* 0x0000000000067941 */ /* 0x000fea0003800000 */
.L_x_3726:
        /* <DEDUP_REMOVED lines=20> */
.L_x_3729:
[----:B------:R-:W-:Y:S05]  /*28d70*/  BSYNC B6 ;  /* 0x0000000000067941 */ /* 0x000fea0003800000 */
.L_x_3728:
        /* <DEDUP_REMOVED lines=19> */
.L_x_3731:
[----:B------:R-:W-:Y:S05]  /*28eb0*/  BSYNC B6 ;  /* 0x0000000000067941 */ /* 0x000fea0003800000 */
.L_x_3730:
        /* <DEDUP_REMOVED lines=23> */
.L_x_3974:
        /* <DEDUP_REMOVED lines=10> */
.L_x_3977:
[----:B------:R-:W-:Y:S05]  /*290d0*/  @!P6 BRA `(.L_x_3733) ;  /* 0x0000000400a4e947 */ /* 0x000fea0003800000 */
[----:B0-----:R-:W2:Y:S01]  /*290e0*/  LDL R0, [R1+0x48] ;  /* 0x0000480001007983 */ /* 0x001ea20000100800 */
[----:B------:R-:W-:-:S04]  /*290f0*/  ISETP.NE.U32.AND P0, PT, R2, RZ, PT ;  /* 0x000000ff0200720c */ /* 0x000fc80003f05070 */
[----:B------:R-:W-:Y:S01]  /*29100*/  ISETP.NE.AND.EX P0, PT, R3, RZ, PT, P0 ;  /* 0x000000ff0300720c */ /* 0x000fe20003f05300 */
[----:B--2---:R-:W-:-:S12]  /*29110*/  VIADD R0, R0, 0xffffffff ;  /* 0xffffffff00007836 */ /* 0x004fd80000000000 */
        /* <DEDUP_REMOVED lines=8> */
[----:B------:R-:W-:-:S03]  /*291a0*/  IMAD R6, R9, UR4, RZ ;  /* 0x0000000409067c24 */ /* 0x000fc6000f8e02ff */
[----:B------:R-:W-:Y:S01]  /*291b0*/  IADD3 R5, -R4, RZ, RZ ;  /* 0x000000ff04057210 */ /* 0x000fe20007ffe1ff */
[----:B------:R-:W-:-:S04]  /*291c0*/  IMAD R6, R8, UR5, R6 ;  /* 0x0000000508067c24 */ /* 0x000fc8000f8e0206 */
[----:B------:R-:W-:Y:S01]  /*291d0*/  IMAD R0, R7, R5, R0 ;  /* 0x0000000507007224 */ /* 0x000fe200078e0200 */
[----:B------:R-:W-:-:S03]  /*291e0*/  SHF.R.S32.HI R5, RZ, 0x1f, R4 ;  /* 0x0000001fff057819 */ /* 0x000fc60000011404 */
[----:B------:R-:W-:-:S04]  /*291f0*/  IMAD.WIDE.U32 R4, R8, UR4, R4 ;  /* 0x0000000408047c25 */ /* 0x000fc8000f8e0004 */
[----:B------:R-:W-:Y:S01]  /*29200*/  IMAD.IADD R5, R5, 0x1, R6 ;  /* 0x0000000105057824 */ /* 0x000fe200078e0206 */
[----:B------:R-:W-:-:S04]  /*29210*/  LEA R2, P0, R4, R2, 0x2 ;  /* 0x0000000204027211 */ /* 0x000fc800078010ff */
[----:B------:R-:W-:-:S05]  /*29220*/  LEA.HI.X R3, R4, R3, R5, 0x2, P0 ;  /* 0x0000000304037211 */ /* 0x000fca00000f1405 */
[----:B------:R0:W5:Y:S04]  /*29230*/  LDG.E R17, desc[UR54][R2.64] ;  /* 0x0000003602117981 */ /* 0x000168000c1e1900 */
.L_x_3735:
[----:B0-----:R-:W2:Y:S04]  /*29240*/  LDL R2, [R1+0xc] ;  /* 0x00000c0001027983 */ /* 0x001ea80000100800 */
[----:B------:R-:W3:Y:S01]  /*29250*/  LDL R3, [R1+0x24] ;  /* 0x0000240001037983 */ /* 0x000ee20000100800 */
[----:B-1----:R-:W0:Y:S02]  /*29260*/  S2R R8, SR_TID.X ;  /* 0x0000000000087919 */ /* 0x002e240000002100 */
[----:B0-----:R-:W-:-:S04]  /*29270*/  LOP3.LUT R8, R8, 0x7f, RZ, 0xc0, !PT ;  /* 0x0000007f08087812 */ /* 0x001fc800078ec0ff */
[----:B------:R-:W-:Y:S01]  /*29280*/  ISETP.NE.AND P1, PT, R8, RZ, PT ;  /* 0x000000ff0800720c */ /* 0x000fe20003f25270 */
[----:B--2---:R-:W-:Y:S01]  /*29290*/  IMAD R2, R2, 0x8, R18 ;  /* 0x0000000802027824 */ /* 0x004fe200078e0212 */
[----:B---3--:R-:W-:-:S04]  /*292a0*/  SHF.L.U32 R4, R3, 0x1f, RZ ;  /* 0x0000001f03047819 */ /* 0x008fc800000006ff */
[----:B------:R-:W0:Y:S02]  /*292b0*/  SYNCS.PHASECHK.TRANS64.TRYWAIT P0, [R2+URZ+0x33480], R4 ;  /* 0x03348004020075a7 */ /* 0x000e24000800017f */
[----:B0-----:R-:W-:Y:S05]  /*292c0*/  @!P0 BRA `(.L_x_3736) ;  /* 0x0000008c00008947 */ /* 0x001fea0003800000 */
.L_x_3978:
        /* <DEDUP_REMOVED lines=8> */
.L_x_3737:
        /* <DEDUP_REMOVED lines=17> */
[----:B------:R-:W-:Y:S02]  /*29460*/  UIADD3 UR14, UR15, 0x11a00, URZ ;  /* 0x00011a000f0e7890 */ /* 0x000fe4000fffe03f */
[----:B------:R-:W-:-:S05]  /*29470*/  UIADD3 UR15, UR15, 0x14200, URZ ;  /* 0x000142000f0f7890 */ /* 0x000fca000fffe03f */
[----:B------:R1:W-:Y:S02]  /*29480*/  UTMALDG.4D [UR8], [UR4], desc[UR6] ;  /* 0x00000608040075b4 */ /* 0x0003e40008019000 */
[----:B-1----:R-:W-:Y:S01]  /*29490*/  UMOV UR8, UR14 ;  /* 0x0000000e00087c82 */ /* 0x002fe20008000000 */
[----:B------:R-:W-:Y:S01]  /*294a0*/  UMOV UR10, UR16 ;  /* 0x00000010000a7c82 */ /* 0x000fe20008000000 */
[----:B------:R-:W-:Y:S01]  /*294b0*/  UMOV UR14, 0x80 ;  /* 0x00000080000e7882 */ /* 0x000fe20000000000 */
[----:B------:R1:W-:Y:S02]  /*294c0*/  UTMALDG.4D [UR8], [UR4], desc[UR6] ;  /* 0x00000608040075b4 */ /* 0x0003e40008019000 */
[----:B-1----:R-:W-:Y:S01]  /*294d0*/  UMOV UR8, UR15 ;  /* 0x0000000f00087c82 */ /* 0x002fe20008000000 */
[----:B------:R-:W-:Y:S02]  /*294e0*/  UMOV UR10, UR14 ;  /* 0x0000000e000a7c82 */ /* 0x000fe40008000000 */
[----:B------:R1:W-:Y:S01]  /*294f0*/  UTMALDG.4D [UR8], [UR4], desc[UR6] ;  /* 0x00000608040075b4 */ /* 0x0003e20008019000 */
[----:B------:R-:W2:Y:S02]  /*29500*/  SYNCS.PHASECHK.TRANS64.TRYWAIT P0, [R2+URZ+0x33440], R4 ;  /* 0x03344004020075a7 */ /* 0x000ea4000800017f */
[----:B-12---:R-:W-:Y:S05]  /*29510*/  @!P0 BRA `(.L_x_3738) ;  /* 0x0000008800808947 */ /* 0x006fea0003800000 */
.L_x_3979:
        /* <DEDUP_REMOVED lines=8> */
.L_x_3739:
[----:B01----:R-:W2:Y:S01]  /*295a0*/  LDL.LU R4, [R1+0x8] ;  /* 0x0000080001047983 */ /* 0x003ea20000300800 */
[----:B------:R-:W-:Y:S01]  /*295b0*/  R2UR UR15, R3 ;  /* 0x00000000030f72ca */ /* 0x000fe200000e0000 */
[----:B------:R-:W-:Y:S01]  /*295c0*/  UIADD3 UR4, UP0, UR40, 0x370, URZ ;  /* 0x0000037028047890 */ /* 0x000fe2000ff1e03f */
[----:B------:R-:W-:Y:S01]  /*295d0*/  R2UR UR9, R2 ;  /* 0x00000000020972ca */ /* 0x000fe200000e0000 */
[----:B------:R-:W-:Y:S01]  /*295e0*/  UMOV UR10, URZ ;  /* 0x0000003f000a7c82 */ /* 0x000fe20008000000 */
[----:B------:R-:W-:Y:S01]  /*295f0*/  R2UR UR11, R0 ;  /* 0x00000000000b72ca */ /* 0x000fe200000e0000 */
[----:B------:R-:W-:Y:S01]  /*29600*/  UIADD3.X UR5, URZ, UR41, URZ, UP0, !UPT ;  /* 0x000000293f057290 */ /* 0x000fe200087fe43f */
[----:B------:R-:W-:Y:S01]  /*29610*/  R2UR UR12, R16 ;  /* 0x00000000100c72ca */ /* 0x000fe200000e0000 */
[----:B------:R-:W-:Y:S01]  /*29620*/  UMOV UR6, 0x0 ;  /* 0x0000000000067882 */ /* 0x000fe20000000000 */
[----:B------:R-:W-:Y:S01]  /*29630*/  R2UR UR13, R17 ;  /* 0x00000000110d72ca */ /* 0x000fe200000e0000 */
[----:B------:R-:W-:Y:S01]  /*29640*/  UMOV UR7, 0x14f00000 ;  /* 0x14f0000000077882 */ /* 0x000fe20000000000 */
[----:B------:R-:W-:Y:S01]  /*29650*/  PLOP3.LUT P0, PT, PT, PT, PT, 0x80, 0x0 ;  /* 0x000000000000781c */ /* 0x000fe20003f0f070 */
[----:B------:R-:W-:-:S02]  /*29660*/  UMOV UR16, 0x40 ;  /* 0x0000004000107882 */ /* 0x000fc40000000000 */
[----:B------:R-:W-:Y:S02]  /*29670*/  UIADD3 UR8, UR15, 0x24200, URZ ;  /* 0x000242000f087890 */ /* 0x000fe4000fffe03f */
[----:B------:R-:W-:Y:S02]  /*29680*/  UIADD3 UR9, UR9, 0x33430, URZ ;  /* 0x0003343009097890 */ /* 0x000fe4000fffe03f */
[----:B------:R-:W-:Y:S02]  /*29690*/  UIADD3 UR14, UR15, 0x26a00, URZ ;  /* 0x00026a000f0e7890 */ /* 0x000fe4000fffe03f */
[----:B------:R-:W-:-:S05]  /*296a0*/  UIADD3 UR15, UR15, 0x29200, URZ ;  /* 0x000292000f0f7890 */ /* 0x000fca000fffe03f */
[----:B------:R0:W-:Y:S02]  /*296b0*/  UTMALDG.4D [UR8], [UR4], desc[UR6] ;  /* 0x00000608040075b4 */ /* 0x0001e40008019000 */
[----:B0-----:R-:W-:Y:S01]  /*296c0*/  UMOV UR8, UR14 ;  /* 0x0000000e00087c82 */ /* 0x001fe20008000000 */
[----:B------:R-:W-:Y:S01]  /*296d0*/  UMOV UR10, UR16 ;  /* 0x00000010000a7c82 */ /* 0x000fe20008000000 */
[----:B------:R-:W-:Y:S01]  /*296e0*/  UMOV UR14, 0x80 ;  /* 0x00000080000e7882 */ /* 0x000fe20000000000 */
        /* <DEDUP_REMOVED lines=8> */
.L_x_3733:
[----:B------:R-:W0:Y:S04]  /*29770*/  LDL.LU R3, [R1+0x44] ;  /* 0x0000440001037983 */ /* 0x000e280000300800 */
[----:B------:R-:W2:Y:S04]  /*29780*/  LDL.LU R5, [R1+0x38] ;  /* 0x0000380001057983 */ /* 0x000ea80000300800 */
[----:B---3--:R-:W3:Y:S01]  /*29790*/  LDL.LU R4, [R1+0x4c] ;  /* 0x00004c0001047983 */ /* 0x008ee20000300800 */
        /* <DEDUP_REMOVED lines=32> */
[----:B-1----:R-:W-:Y:S02]  /*299a0*/  IMAD.MOV.U32 R8, RZ, RZ, 0x70 ;  /* 0x00000070ff087424 */ /* 0x002fe400078e00ff */
[----:B------:R-:W-:Y:S02]  /*299b0*/  IMAD.MOV.U32 R12, RZ, RZ, 0x1 ;  /* 0x00000001ff0c7424 */ /* 0x000fe400078e00ff */
[----:B------:R-:W-:-:S07]  /*299c0*/  IMAD.MOV.U32 R13, RZ, RZ, RZ ;  /* 0x000000ffff0d7224 */ /* 0x000fce00078e00ff */
[----:B------:R-:W-:-:S07]  /*299d0*/  LEPC R20, `(.L_x_3741) ;  /* 0x000000001014794e */ /* 0x000fce0000000000 */
[----:B0-----:R-:W-:Y:S05]  /*299e0*/  CALL.ABS.NOINC R2 ;  /* 0x0000000002007343 */ /* 0x001fea0003c00000 */
.L_x_3741:
[----:B------:R-:W-:Y:S05]  /*299f0*/  BSYNC B6 ;  /* 0x0000000000067941 */ /* 0x000fea0003800000 */
.L_x_3740:
[----:B0-----:R-:W2:Y:S01]  /*29a00*/  LDL.LU R0, [R1+0x44] ;  /* 0x0000440001007983 */ /* 0x001ea20000300800 */
[----:B-1----:R-:W0:Y:S01]  /*29a10*/  LDC R8, c[0x0][0x448] ;  /* 0x00011200ff087b82 */ /* 0x002e220000000800 */
[----:B------:R-:W-:Y:S01]  /*29a20*/  ULDC.64 UR4, c[0x0][0x2d8] ;  /* 0x0000b60000047ab9 */ /* 0x000fe20000000a00 */
[----:B------:R-:W-:Y:S01]  /*29a30*/  ULDC.64 UR6, c[0x0][0x280] ;  /* 0x0000a00000067ab9 */ /* 0x000fe20000000a00 */
[----:B------:R-:W3:Y:S04]  /*29a40*/  LDL.LU R4, [R1+0x3c] ;  /* 0x00003c0001047983 */ /* 0x000ee80000300800 */
[----:B------:R-:W3:Y:S04]  /*29a50*/  LDL.LU.64 R2, [R1+0x50] ;  /* 0x0000500001027983 */ /* 0x000ee80000300a00 */
[----:B------:R-:W4:Y:S04]  /*29a60*/  LDL.LU R6, [R1+0x38] ;  /* 0x0000380001067983 */ /* 0x000f280000300800 */
[----:B------:R-:W4:Y:S01]  /*29a70*/  LDL.LU R5, [R1+0x14] ;  /* 0x0000140001057983 */ /* 0x000f220000300800 */
[----:B0-----:R-:W-:Y:S01]  /*29a80*/  ISETP.NE.AND P0, PT, R8, 0x1, PT ;  /* 0x000000010800780c */ /* 0x001fe20003f05270 */
[----:B------:R-:W0:-:S12]  /*29a90*/  S2R R9, SR_TID.X ;  /* 0x0000000000097919 */ /* 0x000e180000002100 */
[----:B------:R-:W1:Y:S01]  /*29aa0*/  @P0 LDC R7, c[0x0][0x450] ;  /* 0x00011400ff070b82 */ /* 0x000e620000000800 */
[----:B0-----:R-:W-:-:S05]  /*29ab0*/  IMAD.SHL.U32 R9, R9, 0x10, RZ ;  /* 0x0000001009097824 */ /* 0x001fca00078e00ff */
[----:B------:R-:W-:-:S04]  /*29ac0*/  LOP3.LUT R9, R9, 0x30, RZ, 0xc0, !PT ;  /* 0x0000003009097812 */ /* 0x000fc800078ec0ff */
[C---:B------:R-:W-:Y:S02]  /*29ad0*/  LOP3.LUT R11, R9.reuse, 0x40, RZ, 0xfc, !PT ;  /* 0x00000040090b7812 */ /* 0x040fe400078efcff */
[----:B------:R-:W-:Y:S01]  /*29ae0*/  LOP3.LUT R9, R9, 0x80, RZ, 0xfc, !PT ;  /* 0x0000008009097812 */ /* 0x000fe200078efcff */
[----:B---3--:R-:W-:Y:S02]  /*29af0*/  IMAD.MOV.U32 R3, RZ, RZ, R4 ;  /* 0x000000ffff037224 */ /* 0x008fe400078e0004 */
        /* <DEDUP_REMOVED lines=8> */
[C---:B0-----:R-:W-:Y:S02]  /*29b80*/  LOP3.LUT R6, R4.reuse, 0x7f, RZ, 0xc0, !PT ;  /* 0x0000007f04067812 */ /* 0x041fe400078ec0ff */
[----:B------:R-:W-:Y:S02]  /*29b90*/  SHF.L.U32 R4, R4, 0x5, RZ ;  /* 0x0000000504047819 */ /* 0x000fe400000006ff */
[----:B------:R-:W-:-:S04]  /*29ba0*/  SHF.R.U32.HI R6, RZ, 0x2, R6 ;  /* 0x00000002ff067819 */ /* 0x000fc80000011606 */
[----:B------:R-:W-:Y:S02]  /*29bb0*/  LOP3.LUT R4, R6, 0x60, R4, 0xf8, !PT ;  /* 0x0000006006047812 */ /* 0x000fe400078ef804 */
[----:B------:R-:W0:Y:S01]  /*29bc0*/  @P0 LDC R6, c[0x0][0x44c] ;  /* 0x00011300ff060b82 */ /* 0x000e220000000800 */
[----:B------:R-:W-:Y:S02]  /*29bd0*/  IMAD.SHL.U32 R5, R5, 0x80, RZ ;  /* 0x0000008005057824 */ /* 0x000fe400078e00ff */
[----:B------:R-:W-:-:S03]  /*29be0*/  IMAD.IADD R3, R3, 0x1, R0 ;  /* 0x0000000103037824 */ /* 0x000fc600078e0200 */
[----:B------:R-:W-:-:S05]  /*29bf0*/  LOP3.LUT R0, R4, R5, RZ, 0xfc, !PT ;  /* 0x0000000504007212 */ /* 0x000fca00078efcff */
[----:B------:R-:W-:Y:S02]  /*29c00*/  IMAD.MOV.U32 R4, RZ, RZ, R0 ;  /* 0x000000ffff047224 */ /* 0x000fe400078e0000 */
[----:B0-----:R-:W-:-:S05]  /*29c10*/  @P0 IMAD.HI.U32 R6, R0, R6, RZ ;  /* 0x0000000600060227 */ /* 0x001fca00078e00ff */
[----:B-1----:R-:W-:-:S05]  /*29c20*/  @P0 SHF.R.U32.HI R4, RZ, R7, R6 ;  /* 0x00000007ff040219 */ /* 0x002fca0000011606 */
[----:B------:R-:W-:-:S04]  /*29c30*/  IMAD.MOV R6, RZ, RZ, -R4 ;  /* 0x000000ffff067224 */ /* 0x000fc800078e0a04 */
        /* <DEDUP_REMOVED lines=15> */
[----:B------:R-:W-:Y:S02]  /*29d30*/  IADD3 R4, P3, R2, UR6, RZ ;  /* 0x0000000602047c10 */ /* 0x000fe4000ff7e0ff */
[----:B------:R-:W-:-:S02]  /*29d40*/  ISETP.GE.AND P1, PT, R11, UR4, PT ;  /* 0x000000040b007c0c */ /* 0x000fc4000bf26270 */
[----:B------:R-:W-:Y:S01]  /*29d50*/  IADD3.X R3, R3, UR7, R0, P3, !PT ;  /* 0x0000000703037c10 */ /* 0x000fe20009ffe400 */
[----:B-1----:R-:W-:-:S05]  /*29d60*/  IMAD.SHL.U32 R10, R7, 0x10, RZ ;  /* 0x00000010070a7824 */ /* 0x002fca00078e00ff */
[----:B------:R-:W-:-:S04]  /*29d70*/  LOP3.LUT R10, R10, 0x30, RZ, 0xc0, !PT ;  /* 0x000000300a0a7812 */ /* 0x000fc800078ec0ff */
[----:B------:R-:W-:Y:S01]  /*29d80*/  ISETP.GE.AND P0, PT, R10, UR4, PT ;  /* 0x000000040a007c0c */ /* 0x000fe2000bf06270 */
[----:B------:R-:W-:-:S03]  /*29d90*/  UMOV UR4, 0xffffffff ;  /* 0xffffffff00047882 */ /* 0x000fc60000000000 */
[----:B0-----:R-:W-:Y:S09]  /*29da0*/  BRA.DIV UR4, `(.L_x_3742) ;  /* 0x0000008204707947 */ /* 0x001ff2000b800000 */
[----:B------:R-:W0:Y:S02]  /*29db0*/  S2R R6, SR_TID.X ;  /* 0x0000000000067919 */ /* 0x000e240000002100 */
[----:B0-----:R-:W-:Y:S02]  /*29dc0*/  LOP3.LUT R7, R6, 0x7f, RZ, 0xc0, !PT ;  /* 0x0000007f06077812 */ /* 0x001fe400078ec0ff */
[----:B------:R-:W2:Y:S02]  /*29dd0*/  LDL.LU R6, [R1+0x58] ;  /* 0x0000580001067983 */ /* 0x000ea40000300800 */
[----:B------:R-:W-:Y:S02]  /*29de0*/  SHF.R.U32.HI R11, RZ, 0x2, R7 ;  /* 0x00000002ff0b7819 */ /* 0x000fe40000011607 */
[----:B------:R-:W0:Y:S03]  /*29df0*/  SHFL.IDX PT, R7, R4, RZ, 0x1c1f ;  /* 0x001c1fff04077589 */ /* 0x000e2600000e0000 */
[----:B------:R-:W-:-:S05]  /*29e00*/  IMAD.IADD R0, R11, 0x1, R5 ;  /* 0x000000010b007824 */ /* 0x000fca00078e0205 */
[----:B------:R-:W-:Y:S01]  /*29e10*/  IADD3 R5, R0, 0x20, RZ ;  /* 0x0000002000057810 */ /* 0x000fe20007ffe0ff */
[----:B--2---:R-:W-:Y:S02]  /*29e20*/  IMAD R2, R6, R8, RZ ;  /* 0x0000000806027224 */ /* 0x004fe400078e02ff */
[----:B------:R-:W1:Y:S03]  /*29e30*/  SHFL.IDX PT, R6, R3, RZ, 0x1c1f ;  /* 0x001c1fff03067589 */ /* 0x000e6600000e0000 */
[----:B------:R-:W-:-:S13]  /*29e40*/  ISETP.GE.AND P4, PT, R0, R2, PT ;  /* 0x000000020000720c */ /* 0x000fda0003f86270 */
[----:B0-----:R-:W-:-:S05]  /*29e50*/  @!P4 IADD3 R7, P3, R10, R7, RZ ;  /* 0x000000070a07c210 */ /* 0x001fca0007f7e0ff */
[----:B-1----:R-:W-:Y:S01]  /*29e60*/  @!P4 IMAD.X R6, RZ, RZ, R6, P3 ;  /* 0x000000ffff06c224 */ /* 0x002fe200018e0606 */
[----:B------:R-:W-:Y:S02]  /*29e70*/  ISETP.GE.AND P3, PT, R5, R2, PT ;  /* 0x000000020500720c */ /* 0x000fe40003f66270 */
[----:B------:R-:W0:Y:S02]  /*29e80*/  SHFL.IDX PT, R5, R4, 0x1, 0x1c1f ;  /* 0x003c1f0004057f89 */ /* 0x000e2400000e0000 */
[----:B------:R-:W-:-:S04]  /*29e90*/  @!P4 LOP3.LUT R7, R7, R6, RZ, 0x3c, !PT ;  /* 0x000000060707c212 */ /* 0x000fc800078e3cff */
[----:B------:R-:W-:-:S04]  /*29ea0*/  @!P4 LOP3.LUT R6, R7, R6, RZ, 0x3c, !PT ;  /* 0x000000060706c212 */ /* 0x000fc800078e3cff */
[----:B------:R-:W-:-:S05]  /*29eb0*/  @!P4 LOP3.LUT R7, R7, R6, RZ, 0x3c, !PT ;  /* 0x000000060707c212 */ /* 0x000fca00078e3cff */
[----:B-----5:R-:W-:Y:S04]  /*29ec0*/  @!P4 LDGSTS.E.BYPASS.LTC128B.128 [R9+0x1e200], desc[UR54][R6.64], !P0 ;  /* 0x1e2000000609cfae */ /* 0x020fe8000c101d76 */
[----:B------:R-:W-:Y:S04]  /*29ed0*/  @!P4 LDGSTS.E.BYPASS.LTC128B.128 [R9+0x20200], desc[UR54][R6.64+0x40], !P1 ;  /* 0x202000400609cfae */ /* 0x000fe8000c901d76 */
[----:B------:R1:W-:Y:S01]  /*29ee0*/  @!P4 LDGSTS.E.BYPASS.LTC128B.128 [R9+0x22200], desc[UR54][R6.64+0x80], !P2 ;  /* 0x222000800609cfae */ /* 0x0003e2000d101d76 */
[----:B0-----:R-:W-:-:S03]  /*29ef0*/  @!P3 IADD3 R5, P4, R10, R5, RZ ;  /* 0x000000050a05b210 */ /* 0x001fc60007f9e0ff */
[----:B-1----:R-:W0:Y:S02]  /*29f00*/  SHFL.IDX PT, R6, R3, 0x1, 0x1c1f ;  /* 0x003c1f0003067f89 */ /* 0x002e2400000e0000 */
[----:B0-----:R-:W-:-:S04]  /*29f10*/  @!P3 IMAD.X R6, RZ, RZ, R6, P4 ;  /* 0x000000ffff06b224 */ /* 0x001fc800020e0606 */
[----:B------:R-:W-:Y:S02]  /*29f20*/  @!P3 IMAD.MOV.U32 R7, RZ, RZ, R6 ;  /* 0x000000ffff07b224 */ /* 0x000fe400078e0006 */
[----:B------:R-:W-:Y:S02]  /*29f30*/  @!P3 IMAD.MOV.U32 R6, RZ, RZ, R5 ;  /* 0x000000ffff06b224 */ /* 0x000fe400078e0005 */
[----:B------:R-:W-:-:S03]  /*29f40*/  VIADD R5, R0, 0x40 ;  /* 0x0000004000057836 */ /* 0x000fc60000000000 */
[----:B------:R-:W-:Y:S04]  /*29f50*/  @!P3 LDGSTS.E.BYPASS.LTC128B.128 [R9+0x1ea00], desc[UR54][R6.64], !P0 ;  /* 0x1ea000000609bfae */ /* 0x000fe8000c101d76 */
        /* <DEDUP_REMOVED lines=12> */
[----:B------:R0:W-:Y:S04]  /*2a020*/  @!P3 LDGSTS.E.BYPASS.LTC128B.128 [R9+0x23200], desc[UR54][R6.64+0x80], !P2 ;  /* 0x232000800609bfae */ /* 0x0001e8000d101d76 */
[----:B------:R0:W2:Y:S02]  /*2a030*/  SHFL.IDX PT, R3, R4, 0x3, 0x1c1f ;  /* 0x007c1f0004037f89 */ /* 0x0000a400000e0000 */
.L_x_3988:
[----:B------:R-:W-:Y:S01]  /*2a040*/  VIADD R0, R0, 0x60 ;  /* 0x0000006000007836 */ /* 0x000fe20000000000 */
[----:B------:R-:W-:Y:S04]  /*2a050*/  BSSY B0, `(.L_x_3743) ;  /* 0x000000b000007945 */ /* 0x000fe80003800000 */
[----:B------:R-:W-:-:S13]  /*2a060*/  ISETP.GE.AND P3, PT, R0, R2, PT ;  /* 0x000000020000720c */ /* 0x000fda0003f66270 */
[----:B------:R-:W-:Y:S05]  /*2a070*/  @P3 BRA `(.L_x_3744) ;  /* 0x0000000000203947 */ /* 0x000fea0003800000 */
[----:B--2---:R-:W-:-:S04]  /*2a080*/  IADD3 R2, P3, R10, R3, RZ ;  /* 0x000000030a027210 */ /* 0x004fc80007f7e0ff */
[----:B01----:R-:W-:-:S05]  /*2a090*/  IADD3.X R3, RZ, R5, RZ, P3, !PT ;  /* 0x00000005ff037210 */ /* 0x003fca0001ffe4ff */
[----:B------:R-:W-:Y:S01]  /*2a0a0*/  @!PT LDS RZ, [RZ] ;  /* 0x00000000fffff984 */ /* 0x000fe20000000800 */
[----:B------:R-:W-:Y:S01]  /*2a0b0*/  @!PT LDS RZ, [RZ] ;  /* 0x00000000fffff984 */ /* 0x000fe20000000800 */
[----:B------:R-:W-:Y:S01]  /*2a0c0*/  @!PT LDS RZ, [RZ] ;  /* 0x00000000fffff984 */ /* 0x000fe20000000800 */
[----:B------:R4:W-:Y:S04]  /*2a0d0*/  LDGSTS.E.BYPASS.LTC128B.128 [R9+0x1fa00], desc[UR54][R2.64], !P0 ;  /* 0x1fa0000002097fae */ /* 0x0009e8000c101d76 */
[----:B------:R4:W-:Y:S04]  /*2a0e0*/  LDGSTS.E.BYPASS.LTC128B.128 [R9+0x21a00], desc[UR54][R2.64+0x40], !P1 ;  /* 0x21a0004002097fae */ /* 0x0009e8000c901d76 */
[----:B------:R4:W-:Y:S02]  /*2a0f0*/  LDGSTS.E.BYPASS.LTC128B.128 [R9+0x23a00], desc[UR54][R2.64+0x80], !P2 ;  /* 0x23a0008002097fae */ /* 0x0009e4000d101d76 */
.L_x_3744:
[----:B------:R-:W-:Y:S05]  /*2a100*/  BSYNC B0 ;  /* 0x0000000000007941 */ /* 0x000fea0003800000 */
.L_x_3743:
[----:B------:R-:W-:Y:S01]  /*2a110*/  NOP ;  /* 0x0000000000007918 */ /* 0x000fe20000000000 */
[----:B------:R-:W-:-:S13]  /*2a120*/  PLOP3.LUT P0, PT, PT, PT, PT, 0x80, 0x0 ;  /* 0x000000000000781c */ /* 0x000fda0003f0f070 */
.L_x_3745:
[----:B------:R-:W-:Y:S02]  /*2a130*/  PLOP3.LUT P1, PT, P1, P0, PT, 0xa2, 0x0 ;  /* 0x000000000000781c */ /* 0x000fe40000f21472 */
[----:B------:R-:W-:-:S08]  /*2a140*/  @P0 R2UR P1, UR4, R18 ;  /* 0x00000000120402ca */ /* 0x000fd00000020000 */
[----:B------:R-:W-:-:S05]  /*2a150*/  @P0 PLOP3.LUT P0, PT, P1, PT, PT, 0x80, 0x0 ;  /* 0x000000000000081c */ /* 0x000fca0000f0f070 */
[----:B------:R-:W-:Y:S01]  /*2a160*/  @!P1 SYNCS.ARRIVE.TRANS64.RED.A0T1 RZ, [UR4+0x33400], RZ ;  /* 0x033400ffffff99a7 */ /* 0x000fe20008200404 */
[----:B------:R-:W-:Y:S07]  /*2a170*/  @!P1 ARRIVES.LDGSTSBAR.64.TRANSCNT [UR4+0x33400] ;  /* 0x03340000ff0099b0 */ /* 0x000fee0008000a84 */
[----:B------:R-:W-:Y:S05]  /*2a180*/  @P0 BRA.U.ANY `(.L_x_3745) ;  /* 0xfffffffd00e80947 */ /* 0x000fea000393ffff */
[----:B----4-:R-:W4:Y:S02]  /*2a190*/  LDL.LU R2, [R1+0x60] ;  /* 0x0000600001027983 */ /* 0x010f240000300800 */
[----:B----4-:R-:W-:-:S05]  /*2a1a0*/  VIADD R2, R2, 0x1 ;  /* 0x0000000102027836 */ /* 0x010fca0000000000 */
        /* <DEDUP_REMOVED lines=8> */
[----:B------:R-:W5:Y:S03]  /*2a230*/  SYNCS.PHASECHK.TRANS64.TRYWAIT P0, [R18+URZ+0x33420], R0 ;  /* 0x03342000120075a7 */ /* 0x000f66000800017f */
[----:B----45:R-:W-:Y:S05]  /*2a240*/  @!P0 BRA `(.L_x_3747) ;  /* 0x0000008000b48947 */ /* 0x030fea0003800000 */
.L_x_3989:
[----:B------:R-:W-:Y:S05]  /*2a250*/  BSYNC B0 ;  /* 0x0000000000007941 */ /* 0x000fea0003800000 */
.L_x_3746:
[----:B------:R-:W5:Y:S04]  /*2a260*/  LDL.LU R2, [R1+0x48] ;  /* 0x0000480001027983 */ /* 0x000f680000300800 */
[----:B0-2---:R-:W2:Y:S01]  /*2a270*/  LDL R3, [R1+0x2c] ;  /* 0x00002c0001037983 */ /* 0x005ea20000100800 */
[----:B-----5:R-:W-:-:S05]  /*2a280*/  VIADD R2, R2, 0xfffffffe ;  /* 0xfffffffe02027836 */ /* 0x020fca0000000000 */
[----:B--2---:R-:W-:-:S13]  /*2a290*/  ISETP.GE.AND P0, PT, R2, R3, PT ;  /* 0x000000030200720c */ /* 0x004fda0003f06270 */
[----:B------:R-:W-:Y:S05]  /*2a2a0*/  @!P0 BRA `(.L_x_3748) ;  /* 0x0000001800188947 */ /* 0x000fea0003800000 */
[----:B----4-:R0:W5:Y:S04]  /*2a2b0*/  LDL.LU R0, [R1+0xc] ;  /* 0x00000c0001007983 */ /* 0x0101680000300800 */
[----:B------:R0:W5:Y:S02]  /*2a2c0*/  LDL.LU R8, [R1+0x24] ;  /* 0x0000240001087983 */ /* 0x0001640000300800 */
.L_x_3772:
        /* <DEDUP_REMOVED lines=8> */
[----:B---3--:R-:W-:-:S05]  /*2a350*/  LOP3.LUT R9, R8, R3, RZ, 0x3c, !PT ;  /* 0x0000000308097212 */ /* 0x008fca00078e3cff */
        /* <DEDUP_REMOVED lines=27> */
.L_x_3751:
[----:B---3--:R-:W-:Y:S01]  /*2a510*/  LEA R6, R10, R18, 0x3 ;  /* 0x000000120a067211 */ /* 0x008fe200078e18ff */
[----:B------:R-:W3:Y:S01]  /*2a520*/  S2R R4, SR_TID.X ;  /* 0x0000000000047919 */ /* 0x000ee20000002100 */
[----:B-1----:R-:W-:Y:S01]  /*2a530*/  SHF.L.U32 R5, R9, 0x1f, RZ ;  /* 0x0000001f09057819 */ /* 0x002fe200000006ff */
[----:B------:R-:W-:Y:S03]  /*2a540*/  BSSY B1, `(.L_x_3752) ;  /* 0x0000005000017945 */ /* 0x000fe60003800000 */
[----:B------:R-:W1:Y:S01]  /*2a550*/  SYNCS.PHASECHK.TRANS64.TRYWAIT P0, [R6+URZ+0x33480], R5 ;  /* 0x03348005060075a7 */ /* 0x000e62000800017f */
[----:B---3--:R-:W-:-:S04]  /*2a560*/  LOP3.LUT R4, R4, 0x7f, RZ, 0xc0, !PT ;  /* 0x0000007f04047812 */ /* 0x008fc800078ec0ff */
[----:B------:R-:W-:Y:S01]  /*2a570*/  ISETP.NE.AND P1, PT, R4, RZ, PT ;  /* 0x000000ff0400720c */ /* 0x000fe20003f25270 */
[----:B-1----:R-:W-:-:S12]  /*2a580*/  @!P0 BRA `(.L_x_3753) ;  /* 0x0000007c00f88947 */ /* 0x002fd80003800000 */
.L_x_3990:
[----:B------:R-:W-:Y:S05]  /*2a590*/  BSYNC B1 ;  /* 0x0000000000017941 */ /* 0x000fea0003800000 */
.L_x_3752:
        /* <DEDUP_REMOVED lines=9> */
.L_x_3755:
[----:B------:R-:W-:Y:S05]  /*2a630*/  BSYNC B1 ;  /* 0x0000000000017941 */ /* 0x000fea0003800000 */
.L_x_3754:
        /* <DEDUP_REMOVED lines=13> */
.L_x_3756:
        /* <DEDUP_REMOVED lines=16> */
.L_x_3757:
        /* <DEDUP_REMOVED lines=16> */
.L_x_3758:
        /* <DEDUP_REMOVED lines=13> */
.L_x_3991:
[----:B------:R-:W-:Y:S05]  /*2a9e0*/  BSYNC B1 ;  /* 0x0000000000017941 */ /* 0x000fea0003800000 */
.L_x_3759:
[----:B------:R-:W-:Y:S01]  /*2a9f0*/  BSSY B1, `(.L_x_3761) ;  /* 0x000000b000017945 */ /* 0x000fe20003800000 */
[----:B------:R-:W-:Y:S01]  /*2aa00*/  MOV R10, 0x0 ;  /* 0x00000000000a7802 */ /* 0x000fe20000000f00 */
[----:B------:R-:W-:Y:S02]  /*2aa10*/  IMAD.MOV.U32 R11, RZ, RZ, 0x14f00000 ;  /* 0x14f00000ff0b7424 */ /* 0x000fe400078e00ff */
        /* <DEDUP_REMOVED lines=8> */
.L_x_3762:
[----:B------:R-:W-:Y:S05]  /*2aaa0*/  BSYNC B1 ;  /* 0x0000000000017941 */ /* 0x000fea0003800000 */
.L_x_3761:
        /* <DEDUP_REMOVED lines=8> */
.L_x_3763:
        /* <DEDUP_REMOVED lines=15> */
.L_x_3764:
        /* <DEDUP_REMOVED lines=15> */
.L_x_3765:
        /* <DEDUP_REMOVED lines=10> */
.L_x_3750:
[----:B------:R-:W-:Y:S05]  /*2adb0*/  BSYNC B0 ;  /* 0x0000000000007941 */ /* 0x000fea0003800000 */
.L_x_3749:
[----:B------:R-:W-:-:S06]  /*2adc0*/  UISETP.NE.AND UP0, UPT, UR37, 0x3, UPT ;  /* 0x000000032500788c */ /* 0x000fcc000bf05270 */
[----:B------:R-:W-:-:S13]  /*2add0*/  PLOP3.LUT P0, PT, PT, PT, UP0, 0x80, 0x0 ;  /* 0x000000000000781c */ /* 0x000fda0003f0f008 */
[----:B------:R-:W-:Y:S05]  /*2ade0*/  @!P0 BRA `(.L_x_3766) ;  /* 0x0000000000048947 */ /* 0x000fea0003800000 */
[----:B------:R-:W-:Y:S01]  /*2adf0*/  BPT.TRAP 0x1 ;  /* 0x000000040000795c */ /* 0x000fe20000300000 */
.L_x_3766:
        /* <DEDUP_REMOVED lines=8> */
.L_x_3992:
[----:B------:R-:W-:Y:S05]  /*2ae80*/  BSYNC B0 ;  /* 0x0000000000007941 */ /* 0x000fea0003800000 */
.L_x_3767:
[----:B------:R-:W-:Y:S05]  /*2ae90*/  @!P1 BRA `(.L_x_3769) ;  /* 0x0000000000049947 */ /* 0x000fea0003800000 */
[----:B------:R-:W-:Y:S01]  /*2aea0*/  BPT.TRAP 0x1 ;  /* 0x000000040000795c */ /* 0x000fe20000300000 */
.L_x_3769:
[----:B---3--:R-:W-:Y:S01]  /*2aeb0*/  SHF.L.U32 R4, R8, 0x1f, RZ ;  /* 0x0000001f08047819 */ /* 0x008fe200000006ff */
[----:B------:R-:W-:-:S03]  /*2aec0*/  IMAD R0, R0, 0x7800, RZ ;  /* 0x0000780000007824 */ /* 0x000fc600078e02ff */
[----:B------:R-:W3:Y:S02]  /*2aed0*/  SYNCS.PHASECHK.TRANS64.TRYWAIT P0, [R3+URZ+0x33460], R4 ;  /* 0x03346004030075a7 */ /* 0x000ee4000800017f */
[----:B---3--:R-:W-:Y:S05]  /*2aee0*/  @!P0 BRA `(.L_x_3770) ;  /* 0x0000007400dc8947 */ /* 0x008fea0003800000 */
.L_x_3993:
[----:B------:R3:W-:Y:S04]  /*2aef0*/  STL [R1+0xe4], R3 ;  /* 0x0000e40301007387 */ /* 0x0007e80000100800 */
[----:B---3--:R-:W3:Y:S04]  /*2af00*/  LDL R3, [R1+0x4] ;  /* 0x0000040001037983 */ /* 0x008ee80000100800 */
[----:B------:R4:W-:Y:S04]  /*2af10*/  STL [R1+0xe0], R2 ;  /* 0x0000e00201007387 */ /* 0x0009e80000100800 */
[----:B----4-:R-:W4:Y:S01]  /*2af20*/  LDL R2, [R1] ;  /* 0x0000000001027983 */ /* 0x010f220000100800 */
[----:B------:R-:W-:Y:S05]  /*2af30*/  WARPSYNC.ALL ;  /* 0x0000000000007948 */ /* 0x000fea0003800000 */
[----:B------:R-:W-:-:S02]  /*2af40*/  VIADD R14, R0, 0x2800 ;  /* 0x00002800000e7836 */ /* 0x000fc40000000000 */
[C---:B------:R-:W-:Y:S02]  /*2af50*/  VIADD R12, R0.reuse, 0x800 ;  /* 0x00000800000c7836 */ /* 0x040fe40000000000 */
[C---:B------:R-:W-:Y:S02]  /*2af60*/  VIADD R13, R0.reuse, 0x5000 ;  /* 0x00005000000d7836 */ /* 0x040fe40000000000 */
[C---:B------:R-:W-:Y:S02]  /*2af70*/  VIADD R15, R0.reuse, 0x1800 ;  /* 0x00001800000f7836 */ /* 0x040fe40000000000 */
[C---:B------:R-:W-:Y:S02]  /*2af80*/  VIADD R21, R0.reuse, 0x2000 ;  /* 0x0000200000157836 */ /* 0x040fe40000000000 */
[C---:B------:R-:W-:Y:S01]  /*2af90*/  VIADD R20, R0.reuse, 0x5800 ;  /* 0x0000580000147836 */ /* 0x040fe20000000000 */
[----:B---3--:R-:W-:-:S04]  /*2afa0*/  LOP3.LUT R4, R0, R3, RZ, 0xfc, !PT ;  /* 0x0000000300047212 */ /* 0x008fc800078efcff */
[----:B------:R-:W-:-:S06]  /*2afb0*/  IADD3 R4, R18, R4, RZ ;  /* 0x0000000412047210 */ /* 0x000fcc0007ffe0ff */
[----:B-1----:R-:W1:Y:S02]  /*2afc0*/  LDSM.16.MT88.4 R4, [R4+0xf200] ;  /* 0x00f200000404783b */ /* 0x002e640000004200 */
[C-C-:B-1----:R-:W-:Y:S02]  /*2afd0*/  PRMT R8, R4.reuse, 0x6420, R5.reuse ;  /* 0x0000642004087816 */ /* 0x142fe40000000005 */
[----:B--2---:R-:W-:Y:S02]  /*2afe0*/  PRMT R9, R4, 0x7531, R5 ;  /* 0x0000753104097816 */ /* 0x004fe40000000005 */
[----:B----4-:R-:W-:Y:S02]  /*2aff0*/  LOP3.LUT R4, R0, R2, RZ, 0xfc, !PT ;  /* 0x0000000200047212 */ /* 0x010fe400078efcff */
        /* <DEDUP_REMOVED lines=21> */
[----:B------:R-:W-:Y:S02]  /*2b150*/  LOP3.LUT R4, R13, R2, RZ, 0xfc, !PT ;  /* 0x000000020d047212 */ /* 0x000fe400078efcff */
[C-C-:B------:R-:W-:Y:S02]  /*2b160*/  PRMT R10, R6.reuse, 0x6420, R7.reuse ;  /* 0x00006420060a7816 */ /* 0x140fe40000000007 */
[----:B------:R-:W-:-:S02]  /*2b170*/  PRMT R11, R6, 0x7531, R7 ;  /* 0x00007531060b7816 */ /* 0x000fc40000000007 */
[----:B------:R-:W-:Y:S02]  /*2b180*/  IADD3 R4, R19, R4, RZ ;  /* 0x0000000413047210 */ /* 0x000fe40007ffe0ff */
[----:B------:R-:W-:-:S03]  /*2b190*/  LOP3.LUT R13, R13, R3, RZ, 0xfc, !PT ;  /* 0x000000030d0d7212 */ /* 0x000fc600078efcff */
[----:B------:R1:W-:Y:S02]  /*2b1a0*/  STSM.16.M88.4 [R4], R8 ;  /* 0x0000000804007844 */ /* 0x0003e40000000200 */
[----:B-1----:R-:W-:Y:S02]  /*2b1b0*/  IMAD.IADD R4, R18, 0x1, R12 ;  /* 0x0000000112047824 */ /* 0x002fe400078e020c */
[----:B------:R-:W-:-:S04]  /*2b1c0*/  VIADD R12, R0, 0x3000 ;  /* 0x00003000000c7836 */ /* 0x000fc80000000000 */
        /* <DEDUP_REMOVED lines=20> */
[----:B-1----:R-:W-:-:S04]  /*2b310*/  LOP3.LUT R4, R20, R3, RZ, 0xfc, !PT ;  /* 0x0000000314047212 */ /* 0x002fc800078efcff */
[----:B------:R-:W-:-:S06]  /*2b320*/  IADD3 R4, R18, R4, RZ ;  /* 0x0000000412047210 */ /* 0x000fcc0007ffe0ff */
        /* <DEDUP_REMOVED lines=18> */
[----:B------:R-:W-:-:S04]  /*2b450*/  IADD3 R12, R0, 0x4000, RZ ;  /* 0x00004000000c7810 */ /* 0x000fc80007ffe0ff */
        /* <DEDUP_REMOVED lines=48> */
[----:B------:R-:W-:Y:S02]  /*2b760*/  LOP3.LUT R12, R12, R2, RZ, 0xfc, !PT ;  /* 0x000000020c0c7212 */ /* 0x000fe400078efcff */
[----:B------:R-:W-:-:S03]  /*2b770*/  IADD3 R4, R18, R4, RZ ;  /* 0x0000000412047210 */ /* 0x000fc60007ffe0ff */
[----:B------:R-:W-:-:S03]  /*2b780*/  IMAD.IADD R12, R19, 0x1, R12 ;  /* 0x00000001130c7824 */ /* 0x000fc600078e020c */
        /* <DEDUP_REMOVED lines=21> */
[----:B------:R-:W-:Y:S02]  /*2b8e0*/  LOP3.LUT R0, R0, R2, RZ, 0xfc, !PT ;  /* 0x0000000200007212 */ /* 0x000fe400078efcff */
[C-C-:B------:R-:W-:Y:S01]  /*2b8f0*/  PRMT R10, R6.reuse, 0x6420, R7.reuse ;  /* 0x00006420060a7816 */ /* 0x140fe20000000007 */
[----:B------:R1:W5:Y:S01]  /*2b900*/  LDL.LU R2, [R1+0xe0] ;  /* 0x0000e00001027983 */ /* 0x0003620000300800 */
[----:B------:R-:W-:Y:S01]  /*2b910*/  PRMT R11, R6, 0x7531, R7 ;  /* 0x00007531060b7816 */ /* 0x000fe20000000007 */
[----:B------:R-:W-:-:S04]  /*2b920*/  IMAD.IADD R4, R18, 0x1, R4 ;  /* 0x0000000112047824 */ /* 0x000fc800078e0204 */
[----:B------:R-:W-:Y:S04]  /*2b930*/  STSM.16.M88.4 [R12], R8 ;  /* 0x000000080c007844 */ /* 0x000fe80000000200 */
[----:B------:R-:W2:Y:S01]  /*2b940*/  LDSM.16.MT88.4 R4, [R4+0xf200] ;  /* 0x00f200000404783b */ /* 0x000ea20000004200 */
[----:B------:R-:W-:Y:S01]  /*2b950*/  IMAD.IADD R0, R19, 0x1, R0 ;  /* 0x0000000113007824 */ /* 0x000fe200078e0200 */
[C-C-:B--2---:R-:W-:Y:S02]  /*2b960*/  PRMT R8, R4.reuse, 0x6420, R5.reuse ;  /* 0x0000642004087816 */ /* 0x144fe40000000005 */
        /* <DEDUP_REMOVED lines=12> */
.L_x_3771:
[----:B-1----:R-:W1:Y:S01]  /*2ba30*/  S2R R0, SR_TID.X ;  /* 0x0000000000007919 */ /* 0x002e620000002100 */
[----:B--2--5:R2:W-:Y:S01]  /*2ba40*/  SYNCS.ARRIVE.TRANS64.A1T0 RZ, [R3+URZ+0x33450], RZ ;  /* 0x033450ff03ff79a7 */ /* 0x0245e2000810003f */
[----:B------:R3:W5:Y:S01]  /*2ba50*/  LDL R8, [R1+0x24] ;  /* 0x0000240001087983 */ /* 0x0007620000100800 */
[----:B-1----:R-:W-:-:S03]  /*2ba60*/  LOP3.LUT R4, R0, 0x7f, RZ, 0xc0, !PT ;  /* 0x0000007f00047812 */ /* 0x002fc600078ec0ff */
[----:B------:R-:W4:Y:S01]  /*2ba70*/  LDL R0, [R1+0x2c] ;  /* 0x00002c0001007983 */ /* 0x000f220000100800 */
[----:B------:R-:W-:Y:S01]  /*2ba80*/  BAR.SYNC.DEFER_BLOCKING 0x2, 0x80 ;  /* 0x0082000000007b1d */ /* 0x000fe20000010000 */
[----:B------:R-:W-:-:S13]  /*2ba90*/  ISETP.NE.AND P0, PT, R4, RZ, PT ;  /* 0x000000ff0400720c */ /* 0x000fda0003f05270 */
[----:B--2---:R-:W-:-:S04]  /*2baa0*/  @!P0 IADD3 R3, R3, 0x33480, RZ ;  /* 0x0003348003038810 */ /* 0x004fc80007ffe0ff */
[----:B------:R-:W-:-:S04]  /*2bab0*/  @!P0 PRMT R3, RZ, 0x654, R3 ;  /* 0x00000654ff038816 */ /* 0x000fc80000000003 */
[----:B------:R3:W-:Y:S01]  /*2bac0*/  @!P0 SYNCS.ARRIVE.TRANS64.RED.A1T0 RZ, [R3+URZ], RZ ;  /* 0x000000ff03ff89a7 */ /* 0x0007e2000810043f */
[C---:B----4-:R-:W-:Y:S01]  /*2bad0*/  ISETP.GT.AND P0, PT, R2.reuse, R0, PT ;  /* 0x000000000200720c */ /* 0x050fe20003f04270 */
[----:B------:R-:W-:Y:S01]  /*2bae0*/  VIADD R2, R2, 0xffffffff ;  /* 0xffffffff02027836 */ /* 0x000fe20000000000 */
[----:B------:R3:W5:Y:S11]  /*2baf0*/  LDL R0, [R1+0xc] ;  /* 0x00000c0001007983 */ /* 0x0007760000100800 */
[----:B---3--:R-:W-:Y:S05]  /*2bb00*/  @P0 BRA `(.L_x_3772) ;  /* 0xffffffe400f00947 */ /* 0x008fea000383ffff */
.L_x_3748:
        /* <DEDUP_REMOVED lines=8> */
[----:B----45:R-:W2:Y:S02]  /*2bb90*/  FLO.U32 R0, UR4 ;  /* 0x0000000400007d00 */ /* 0x030ea400080e0000 */
        /* <DEDUP_REMOVED lines=9> */
.L_x_3774:
[----:B------:R-:W-:Y:S05]  /*2bc30*/  BSYNC B0 ;  /* 0x0000000000007941 */ /* 0x000fea0003800000 */
.L_x_3773:
[----:B------:R-:W-:-:S06]  /*2bc40*/  UISETP.NE.AND UP0, UPT, UR37, 0x3, UPT ;  /* 0x000000032500788c */ /* 0x000fcc000bf05270 */
[----:B------:R-:W-:-:S13]  /*2bc50*/  PLOP3.LUT P1, PT, PT, PT, UP0, 0x80, 0x0 ;  /* 0x000000000000781c */ /* 0x000fda0003f2f008 */
[----:B------:R-:W-:Y:S05]  /*2bc60*/  @!P1 BRA `(.L_x_3775) ;  /* 0x0000000000049947 */ /* 0x000fea0003800000 */
[----:B------:R-:W-:Y:S01]  /*2bc70*/  BPT.TRAP 0x1 ;  /* 0x000000040000795c */ /* 0x000fe20000300000 */
.L_x_3775:
[----:B------:R-:W3:Y:S04]  /*2bc80*/  LDL R2, [R1+0x24] ;  /* 0x0000240001027983 */ /* 0x000ee80000100800 */
[----:B------:R-:W3:Y:S01]  /*2bc90*/  LDL R3, [R1+0xc] ;  /* 0x00000c0001037983 */ /* 0x000ee20000100800 */
[----:B--2-45:R-:W-:Y:S01]  /*2bca0*/  IMAD.U32 R0, RZ, RZ, UR39 ;  /* 0x00000027ff007e24 */ /* 0x034fe2000f8e00ff */
[----:B------:R-:W-:Y:S04]  /*2bcb0*/  BSSY B0, `(.L_x_3776) ;  /* 0x0000007000007945 */ /* 0x000fe80003800000 */
[----:B------:R-:W-:-:S02]  /*2bcc0*/  ISETP.NE.AND P2, PT, R0, 0x3, PT ;  /* 0x000000030000780c */ /* 0x000fc40003f45270 */
[----:B---3--:R-:W-:-:S04]  /*2bcd0*/  LOP3.LUT R2, R2, 0x1, RZ, 0x3c, !PT ;  /* 0x0000000102027812 */ /* 0x008fc800078e3cff */
[----:B------:R-:W-:Y:S01]  /*2bce0*/  SHF.L.U32 R2, R2, 0x1f, RZ ;  /* 0x0000001f02027819 */ /* 0x000fe200000006ff */
[----:B------:R-:W-:-:S04]  /*2bcf0*/  IMAD R0, R3, 0x8, R18 ;  /* 0x0000000803007824 */ /* 0x000fc800078e0212 */
[----:B------:R-:W2:Y:S02]  /*2bd00*/  SYNCS.PHASECHK.TRANS64.TRYWAIT P1, [R0+URZ+0x33470], R2 ;  /* 0x03347002000075a7 */ /* 0x000ea4000802017f */
[----:B--2---:R-:W-:Y:S05]  /*2bd10*/  @!P1 BRA `(.L_x_3777) ;  /* 0x0000006800649947 */ /* 0x004fea0003800000 */
.L_x_3994:
[----:B------:R-:W-:Y:S05]  /*2bd20*/  BSYNC B0 ;  /* 0x0000000000007941 */ /* 0x000fea0003800000 */
.L_x_3776:
[----:B------:R-:W-:Y:S05]  /*2bd30*/  @!P2 BRA `(.L_x_3778) ;  /* 0x000000000004a947 */ /* 0x000fea0003800000 */
[----:B------:R-:W-:Y:S01]  /*2bd40*/  BPT.TRAP 0x1 ;  /* 0x000000040000795c */ /* 0x000fe20000300000 */
.L_x_3778:
[----:B--2---:R-:W2:Y:S02]  /*2bd50*/  LDL R2, [R1+0x24] ;  /* 0x0000240001027983 */ /* 0x004ea40000100800 */
[----:B--2---:R-:W-:-:S04]  /*2bd60*/  SHF.L.U32 R2, R2, 0x1f, RZ ;  /* 0x0000001f02027819 */ /* 0x004fc800000006ff */
[----:B------:R-:W2:Y:S02]  /*2bd70*/  SYNCS.PHASECHK.TRANS64.TRYWAIT P1, [R0+URZ+0x33460], R2 ;  /* 0x03346002000075a7 */ /* 0x000ea4000802017f */
[----:B--2---:R-:W-:Y:S05]  /*2bd80*/  @!P1 BRA `(.L_x_3779) ;  /* 0x00000068005c9947 */ /* 0x004fea0003800000 */
.L_x_3995:
[----:B------:R-:W2:Y:S04]  /*2bd90*/  LDL R3, [R1+0xc] ;  /* 0x00000c0001037983 */ /* 0x000ea80000100800 */
[----:B------:R-:W3:Y:S04]  /*2bda0*/  LDL R17, [R1+0x4] ;  /* 0x0000040001117983 */ /* 0x000ee80000100800 */
[----:B------:R-:W4:Y:S01]  /*2bdb0*/  LDL R16, [R1] ;  /* 0x0000000001107983 */ /* 0x000f220000100800 */
[----:B------:R-:W-:Y:S05]  /*2bdc0*/  WARPSYNC.ALL ;  /* 0x0000000000007948 */ /* 0x000fea0003800000 */
[----:B--2---:R-:W-:-:S04]  /*2bdd0*/  IMAD R2, R3, 0x7800, RZ ;  /* 0x0000780003027824 */ /* 0x004fc800078e02ff */
[C---:B------:R-:W-:Y:S01]  /*2bde0*/  VIADD R14, R2.reuse, 0x2800 ;  /* 0x00002800020e7836 */ /* 0x040fe20000000000 */
[C---:B---3--:R-:W-:Y:S01]  /*2bdf0*/  LOP3.LUT R3, R2.reuse, R17, RZ, 0xfc, !PT ;  /* 0x0000001102037212 */ /* 0x048fe200078efcff */
[C---:B------:R-:W-:Y:S02]  /*2be00*/  VIADD R12, R2.reuse, 0x800 ;  /* 0x00000800020c7836 */ /* 0x040fe40000000000 */
[----:B------:R-:W-:Y:S02]  /*2be10*/  VIADD R20, R2, 0x5000 ;  /* 0x0000500002147836 */ /* 0x000fe40000000000 */
[----:B------:R-:W-:Y:S02]  /*2be20*/  IMAD.IADD R3, R18, 0x1, R3 ;  /* 0x0000000112037824 */ /* 0x000fe400078e0203 */
[C---:B------:R-:W-:Y:S02]  /*2be30*/  VIADD R13, R2.reuse, 0x1000 ;  /* 0x00001000020d7836 */ /* 0x040fe40000000000 */
[C---:B------:R-:W-:Y:S01]  /*2be40*/  VIADD R15, R2.reuse, 0x1800 ;  /* 0x00001800020f7836 */ /* 0x040fe20000000000 */
[----:B-1----:R4:W1:Y:S02]  /*2be50*/  LDSM.16.MT88.4 R4, [R3+0xf200] ;  /* 0x00f200000304783b */ /* 0x0028640000004200 */
[----:B----4-:R-:W-:-:S05]  /*2be60*/  LOP3.LUT R3, R2, R16, RZ, 0xfc, !PT ;  /* 0x0000001002037212 */ /* 0x010fca00078efcff */
[----:B------:R-:W-:Y:S01]  /*2be70*/  IMAD.IADD R3, R19, 0x1, R3 ;  /* 0x0000000113037824 */ /* 0x000fe200078e0203 */
[C-C-:B-1----:R-:W-:Y:S02]  /*2be80*/  PRMT R8, R4.reuse, 0x6420, R5.reuse ;  /* 0x0000642004087816 */ /* 0x142fe40000000005 */
[----:B------:R-:W-:Y:S02]  /*2be90*/  PRMT R9, R4, 0x7531, R5 ;  /* 0x0000753104097816 */ /* 0x000fe40000000005 */
[C-C-:B------:R-:W-:Y:S02]  /*2bea0*/  PRMT R10, R6.reuse, 0x6420, R7.reuse ;  /* 0x00006420060a7816 */ /* 0x140fe40000000007 */
[----:B------:R-:W-:-:S05]  /*2beb0*/  PRMT R11, R6, 0x7531, R7 ;  /* 0x00007531060b7816 */ /* 0x000fca0000000007 */
[----:B------:R1:W-:Y:S02]  /*2bec0*/  STSM.16.M88.4 [R3], R8 ;  /* 0x0000000803007844 */ /* 0x0003e40000000200 */
[----:B-1----:R-:W-:-:S05]  /*2bed0*/  LOP3.LUT R3, R14, R17, RZ, 0xfc, !PT ;  /* 0x000000110e037212 */ /* 0x002fca00078efcff */
[----:B------:R-:W-:-:S05]  /*2bee0*/  IMAD.IADD R3, R18, 0x1, R3 ;  /* 0x0000000112037824 */ /* 0x000fca00078e0203 */
[----:B------:R1:W2:Y:S02]  /*2bef0*/  LDSM.16.MT88.4 R4, [R3+0xf200] ;  /* 0x00f200000304783b */ /* 0x0002a40000004200 */
[C---:B-1----:R-:W-:Y:S02]  /*2bf00*/  LOP3.LUT R3, R12.reuse, R16, RZ, 0xfc, !PT ;  /* 0x000000100c037212 */ /* 0x042fe400078efcff */
[----:B------:R-:W-:Y:S02]  /*2bf10*/  LOP3.LUT R12, R12, R17, RZ, 0xfc, !PT ;  /* 0x000000110c0c7212 */ /* 0x000fe400078efcff */
[----:B------:R-:W-:Y:S02]  /*2bf20*/  IADD3 R3, R19, R3, RZ ;  /* 0x0000000313037210 */ /* 0x000fe40007ffe0ff */
[C-C-:B--2---:R-:W-:Y:S02]  /*2bf30*/  PRMT R8, R4.reuse, 0x6420, R5.reuse ;  /* 0x0000642004087816 */ /* 0x144fe40000000005 */
[----:B------:R-:W-:-:S02]  /*2bf40*/  PRMT R9, R4, 0x7531, R5 ;  /* 0x0000753104097816 */ /* 0x000fc40000000005 */
[C-C-:B------:R-:W-:Y:S02]  /*2bf50*/  PRMT R10, R6.reuse, 0x6420, R7.reuse ;  /* 0x00006420060a7816 */ /* 0x140fe40000000007 */
[----:B------:R-:W-:-:S05]  /*2bf60*/  PRMT R11, R6, 0x7531, R7 ;  /* 0x00007531060b7816 */ /* 0x000fca0000000007 */
[----:B------:R1:W-:Y:S02]  /*2bf70*/  STSM.16.M88.4 [R3], R8 ;  /* 0x0000000803007844 */ /* 0x0003e40000000200 */
[----:B-1----:R-:W-:-:S05]  /*2bf80*/  LOP3.LUT R3, R20, R17, RZ, 0xfc, !PT ;  /* 0x0000001114037212 */ /* 0x002fca00078efcff */
[----:B------:R-:W-:-:S05]  /*2bf90*/  IMAD.IADD R3, R18, 0x1, R3 ;  /* 0x0000000112037824 */ /* 0x000fca00078e0203 */
[----:B------:R1:W2:Y:S02]  /*2bfa0*/  LDSM.16.MT88.4 R4, [R3+0xf200] ;  /* 0x00f200000304783b */ /* 0x0002a40000004200 */
[----:B-1----:R-:W-:-:S05]  /*2bfb0*/  LOP3.LUT R3, R13, R16, RZ, 0xfc, !PT ;  /* 0x000000100d037212 */ /* 0x002fca00078efcff */
[----:B------:R-:W-:Y:S01]  /*2bfc0*/  IMAD.IADD R3, R19, 0x1, R3 ;  /* 0x0000000113037824 */ /* 0x000fe200078e0203 */
[C-C-:B--2---:R-:W-:Y:S02]  /*2bfd0*/  PRMT R8, R4.reuse, 0x6420, R5.reuse ;  /* 0x0000642004087816 */ /* 0x144fe40000000005 */
[----:B------:R-:W-:Y:S01]  /*2bfe0*/  PRMT R9, R4, 0x7531, R5 ;  /* 0x0000753104097816 */ /* 0x000fe20000000005 */
[----:B------:R-:W-:Y:S01]  /*2bff0*/  IMAD.IADD R4, R18, 0x1, R12 ;  /* 0x0000000112047824 */ /* 0x000fe200078e020c */
[--C-:B------:R-:W-:Y:S01]  /*2c000*/  PRMT R10, R6, 0x6420, R7.reuse ;  /* 0x00006420060a7816 */ /* 0x100fe20000000007 */
[----:B------:R-:W-:Y:S01]  /*2c010*/  VIADD R12, R2, 0x3000 ;  /* 0x00003000020c7836 */ /* 0x000fe20000000000 */
[----:B------:R-:W-:-:S05]  /*2c020*/  PRMT R11, R6, 0x7531, R7 ;  /* 0x00007531060b7816 */ /* 0x000fca0000000007 */
[----:B------:R1:W-:Y:S04]  /*2c030*/  STSM.16.M88.4 [R3], R8 ;  /* 0x0000000803007844 */ /* 0x0003e80000000200 */
[----:B------:R-:W2:Y:S01]  /*2c040*/  LDSM.16.MT88.4 R4, [R4+0xf200] ;  /* 0x00f200000404783b */ /* 0x000ea20000004200 */
[----:B-1----:R-:W-:-:S05]  /*2c050*/  LOP3.LUT R3, R15, R16, RZ, 0xfc, !PT ;  /* 0x000000100f037212 */ /* 0x002fca00078efcff */
[----:B------:R-:W-:Y:S01]  /*2c060*/  IMAD.IADD R3, R19, 0x1, R3 ;  /* 0x0000000113037824 */ /* 0x000fe200078e0203 */
[C-C-:B--2---:R-:W-:Y:S02]  /*2c070*/  PRMT R8, R4.reuse, 0x6420, R5.reuse ;  /* 0x0000642004087816 */ /* 0x144fe40000000005 */
[----:B------:R-:W-:Y:S02]  /*2c080*/  PRMT R9, R4, 0x7531, R5 ;  /* 0x0000753104097816 */ /* 0x000fe40000000005 */
[C-C-:B------:R-:W-:Y:S02]  /*2c090*/  PRMT R10, R6.reuse, 0x6420, R7.reuse ;  /* 0x00006420060a7816 */ /* 0x140fe40000000007 */
[----:B------:R-:W-:-:S05]  /*2c0a0*/  PRMT R11, R6, 0x7531, R7 ;  /* 0x00007531060b7816 */ /* 0x000fca0000000007 */
[----:B------:R1:W-:Y:S02]  /*2c0b0*/  STSM.16.M88.4 [R3], R8 ;  /* 0x0000000803007844 */ /* 0x0003e40000000200 */
[----:B-1----:R-:W-:-:S04]  /*2c0c0*/  LOP3.LUT R3, R12, R17, RZ, 0xfc, !PT ;  /* 0x000000110c037212 */ /* 0x002fc800078efcff */
[----:B------:R-:W-:-:S05]  /*2c0d0*/  IADD3 R3, R18, R3, RZ ;  /* 0x0000000312037210 */ /* 0x000fca0007ffe0ff */
[----:B------:R-:W1:Y:S02]  /*2c0e0*/  LDSM.16.MT88.4 R4, [R3+0xf200] ;  /* 0x00f200000304783b */ /* 0x000e640000004200 */
[C-C-:B-1----:R-:W-:Y:S02]  /*2c0f0*/  PRMT R8, R4.reuse, 0x6420, R5.reuse ;  /* 0x0000642004087816 */ /* 0x142fe40000000005 */
[----:B------:R-:W-:Y:S01]  /*2c100*/  PRMT R9, R4, 0x7531, R5 ;  /* 0x0000753104097816 */ /* 0x000fe20000000005 */
[----:B------:R-:W-:Y:S01]  /*2c110*/  IMAD.MOV.U32 R5, RZ, RZ, R17 ;  /* 0x000000ffff057224 */ /* 0x000fe200078e0011 */
[--C-:B------:R-:W-:Y:S01]  /*2c120*/  PRMT R10, R6, 0x6420, R7.reuse ;  /* 0x00006420060a7816 */ /* 0x100fe20000000007 */
[----:B------:R-:W-:Y:S01]  /*2c130*/  VIADD R17, R2, 0x2000 ;  /* 0x0000200002117836 */ /* 0x000fe20000000000 */
[----:B------:R-:W-:-:S04]  /*2c140*/  PRMT R11, R6, 0x7531, R7 ;  /* 0x00007531060b7816 */ /* 0x000fc80000000007 */
[----:B------:R-:W-:-:S05]  /*2c150*/  LOP3.LUT R3, R17, R16, RZ, 0xfc, !PT ;  /* 0x0000001011037212 */ /* 0x000fca00078efcff */
[----:B------:R-:W-:-:S05]  /*2c160*/  IMAD.IADD R3, R19, 0x1, R3 ;  /* 0x0000000113037824 */ /* 0x000fca00078e0203 */
[----:B------:R1:W-:Y:S02]  /*2c170*/  STSM.16.M88.4 [R3], R8 ;  /* 0x0000000803007844 */ /* 0x0003e40000000200 */
[----:B-1----:R-:W-:Y:S02]  /*2c180*/  IMAD.MOV.U32 R11, RZ, RZ, R16 ;  /* 0x000000ffff0b7224 */ /* 0x002fe400078e0010 */
[----:B------:R-:W-:Y:S02]  /*2c190*/  IMAD.MOV.U32 R10, RZ, RZ, R5 ;  /* 0x000000ffff0a7224 */ /* 0x000fe400078e0005 */
[----:B------:R-:W-:-:S05]  /*2c1a0*/  VIADD R16, R2, 0x5800 ;  /* 0x0000580002107836 */ /* 0x000fca0000000000 */
[----:B------:R-:W-:-:S05]  /*2c1b0*/  LOP3.LUT R3, R16, R10, RZ, 0xfc, !PT ;  /* 0x0000000a10037212 */ /* 0x000fca00078efcff */
[----:B------:R-:W-:-:S05]  /*2c1c0*/  IMAD.IADD R3, R18, 0x1, R3 ;  /* 0x0000000112037824 */ /* 0x000fca00078e0203 */
[----:B------:R1:W2:Y:S02]  /*2c1d0*/  LDSM.16.MT88.4 R4, [R3+0xf200] ;  /* 0x00f200000304783b */ /* 0x0002a40000004200 */
[-C--:B-1----:R-:W-:Y:S02]  /*2c1e0*/  LOP3.LUT R3, R14, R11.reuse, RZ, 0xfc, !PT ;  /* 0x0000000b0e037212 */ /* 0x082fe400078efcff */
[----:B------:R-:W-:-:S03]  /*2c1f0*/  MOV R14, R11 ;  /* 0x0000000b000e7202 */ /* 0x000fc60000000f00 */
[----:B------:R-:W-:Y:S01]  /*2c200*/  IMAD.IADD R3, R19, 0x1, R3 ;  /* 0x0000000113037824 */ /* 0x000fe200078e0203 */
[C-C-:B--2---:R-:W-:Y:S02]  /*2c210*/  PRMT R8, R4.reuse, 0x6420, R5.reuse ;  /* 0x0000642004087816 */ /* 0x144fe40000000005 */
[----:B------:R-:W-:Y:S01]  /*2c220*/  PRMT R9, R4, 0x7531, R5 ;  /* 0x0000753104097816 */ /* 0x000fe20000000005 */
[----:B------:R-:W-:Y:S01]  /*2c230*/  IMAD.MOV.U32 R5, RZ, RZ, R10 ;  /* 0x000000ffff057224 */ /* 0x000fe200078e000a */
[C-C-:B------:R-:W-:Y:S02]  /*2c240*/  PRMT R10, R6.reuse, 0x6420, R7.reuse ;  /* 0x00006420060a7816 */ /* 0x140fe40000000007 */
[----:B------:R-:W-:Y:S02]  /*2c250*/  PRMT R11, R6, 0x7531, R7 ;  /* 0x00007531060b7816 */ /* 0x000fe40000000007 */
[----:B------:R-:W-:-:S03]  /*2c260*/  LOP3.LUT R13, R13, R5, RZ, 0xfc, !PT ;  /* 0x000000050d0d7212 */ /* 0x000fc600078efcff */
[----:B------:R1:W-:Y:S02]  /*2c270*/  STSM.16.M88.4 [R3], R8 ;  /* 0x0000000803007844 */ /* 0x0003e40000000200 */
[----:B------:R-:W-:Y:S02]  /*2c280*/  IMAD.IADD R4, R18, 0x1, R13 ;  /* 0x0000000112047824 */ /* 0x000fe400078e020d */
[----:B------:R-:W-:-:S04]  /*2c290*/  IMAD.MOV.U32 R13, RZ, RZ, R5 ;  /* 0x000000ffff0d7224 */ /* 0x000fc800078e0005 */
[----:B------:R-:W2:Y:S01]  /*2c2a0*/  LDSM.16.MT88.4 R4, [R4+0xf200] ;  /* 0x00f200000404783b */ /* 0x000ea20000004200 */
[----:B------:R-:W-:Y:S02]  /*2c2b0*/  LOP3.LUT R15, R15, R13, RZ, 0xfc, !PT ;  /* 0x0000000d0f0f7212 */ /* 0x000fe400078efcff */
[----:B-1----:R-:W-:Y:S01]  /*2c2c0*/  LOP3.LUT R3, R12, R14, RZ, 0xfc, !PT ;  /* 0x0000000e0c037212 */ /* 0x002fe200078efcff */
[----:B------:R-:W-:Y:S01]  /*2c2d0*/  IMAD.MOV.U32 R12, RZ, RZ, R14 ;  /* 0x000000ffff0c7224 */ /* 0x000fe200078e000e */
[----:B------:R-:W-:-:S03]  /*2c2e0*/  IADD3 R14, R2, 0x6000, RZ ;  /* 0x00006000020e7810 */ /* 0x000fc60007ffe0ff */
[----:B------:R-:W-:Y:S01]  /*2c2f0*/  IMAD.IADD R3, R19, 0x1, R3 ;  /* 0x0000000113037824 */ /* 0x000fe200078e0203 */
[C-C-:B--2---:R-:W-:Y:S02]  /*2c300*/  PRMT R8, R4.reuse, 0x6420, R5.reuse ;  /* 0x0000642004087816 */ /* 0x144fe40000000005 */
[----:B------:R-:W-:Y:S02]  /*2c310*/  PRMT R9, R4, 0x7531, R5 ;  /* 0x0000753104097816 */ /* 0x000fe40000000005 */
[C-C-:B------:R-:W-:Y:S02]  /*2c320*/  PRMT R10, R6.reuse, 0x6420, R7.reuse ;  /* 0x00006420060a7816 */ /* 0x140fe40000000007 */
[----:B------:R-:W-:-:S05]  /*2c330*/  PRMT R11, R6, 0x7531, R7 ;  /* 0x00007531060b7816 */ /* 0x000fca0000000007 */
[----:B------:R1:W-:Y:S02]  /*2c340*/  STSM.16.M88.4 [R3], R8 ;  /* 0x0000000803007844 */ /* 0x0003e40000000200 */
[----:B-1----:R-:W-:-:S05]  /*2c350*/  VIADD R3, R2, 0x3800 ;  /* 0x0000380002037836 */ /* 0x002fca0000000000 */
[C---:B------:R-:W-:Y:S02]  /*2c360*/  LOP3.LUT R4, R3.reuse, R13, RZ, 0xfc, !PT ;  /* 0x0000000d03047212 */ /* 0x040fe400078efcff */
[----:B------:R-:W-:-:S03]  /*2c370*/  LOP3.LUT R3, R3, R12, RZ, 0xfc, !PT ;  /* 0x0000000c03037212 */ /* 0x000fc600078efcff */
[----:B------:R-:W-:Y:S02]  /*2c380*/  IMAD.IADD R4, R18, 0x1, R4 ;  /* 0x0000000112047824 */ /* 0x000fe400078e0204 */
[----:B------:R-:W-:-:S04]  /*2c390*/  IMAD.IADD R3, R19, 0x1, R3 ;  /* 0x0000000113037824 */ /* 0x000fc800078e0203 */
[----:B------:R-:W1:Y:S02]  /*2c3a0*/  LDSM.16.MT88.4 R4, [R4+0xf200] ;  /* 0x00f200000404783b */ /* 0x000e640000004200 */
[C-C-:B-1----:R-:W-:Y:S02]  /*2c3b0*/  PRMT R8, R4.reuse, 0x6420, R5.reuse ;  /* 0x0000642004087816 */ /* 0x142fe40000000005 */
[----:B------:R-:W-:Y:S02]  /*2c3c0*/  PRMT R9, R4, 0x7531, R5 ;  /* 0x0000753104097816 */ /* 0x000fe40000000005 */
[C-C-:B------:R-:W-:Y:S02]  /*2c3d0*/  PRMT R10, R6.reuse, 0x6420, R7.reuse ;  /* 0x00006420060a7816 */ /* 0x140fe40000000007 */
[----:B------:R-:W-:-:S05]  /*2c3e0*/  PRMT R11, R6, 0x7531, R7 ;  /* 0x00007531060b7816 */ /* 0x000fca0000000007 */
[----:B------:R1:W-:Y:S02]  /*2c3f0*/  STSM.16.M88.4 [R3], R8 ;  /* 0x0000000803007844 */ /* 0x0003e40000000200 */
[----:B-1----:R-:W-:-:S05]  /*2c400*/  LOP3.LUT R3, R14, R13, RZ, 0xfc, !PT ;  /* 0x0000000d0e037212 */ /* 0x002fca00078efcff */
[----:B------:R-:W-:-:S05]  /*2c410*/  IMAD.IADD R3, R18, 0x1, R3 ;  /* 0x0000000112037824 */ /* 0x000fca00078e0203 */
[----:B------:R-:W1:Y:S02]  /*2c420*/  LDSM.16.MT88.4 R4, [R3+0xf200] ;  /* 0x00f200000304783b */ /* 0x000e640000004200 */
[C-C-:B-1----:R-:W-:Y:S02]  /*2c430*/  PRMT R8, R4.reuse, 0x6420, R5.reuse ;  /* 0x0000642004087816 */ /* 0x142fe40000000005 */
[----:B------:R-:W-:Y:S01]  /*2c440*/  PRMT R9, R4, 0x7531, R5 ;  /* 0x0000753104097816 */ /* 0x000fe20000000005 */
[----:B------:R-:W-:Y:S01]  /*2c450*/  IMAD.MOV.U32 R5, RZ, RZ, R12 ;  /* 0x000000ffff057224 */ /* 0x000fe200078e000c */
[--C-:B------:R-:W-:Y:S01]  /*2c460*/  PRMT R10, R6, 0x6420, R7.reuse ;  /* 0x00006420060a7816 */ /* 0x100fe20000000007 */
[----:B------:R-:W-:Y:S01]  /*2c470*/  VIADD R12, R2, 0x4000 ;  /* 0x00004000020c7836 */ /* 0x000fe20000000000 */
[----:B------:R-:W-:Y:S01]  /*2c480*/  PRMT R11, R6, 0x7531, R7 ;  /* 0x00007531060b7816 */ /* 0x000fe20000000007 */
[----:B------:R-:W-:Y:S02]  /*2c490*/  IMAD.IADD R4, R18, 0x1, R15 ;  /* 0x0000000112047824 */ /* 0x000fe400078e020f */
[----:B------:R-:W-:Y:S01]  /*2c4a0*/  IMAD.MOV.U32 R15, RZ, RZ, R5 ;  /* 0x000000ffff0f7224 */ /* 0x000fe200078e0005 */
[----:B------:R-:W-:-:S05]  /*2c4b0*/  LOP3.LUT R3, R12, R5, RZ, 0xfc, !PT ;  /* 0x000000050c037212 */ /* 0x000fca00078efcff */
[----:B------:R-:W-:-:S05]  /*2c4c0*/  IMAD.IADD R3, R19, 0x1, R3 ;  /* 0x0000000113037824 */ /* 0x000fca00078e0203 */
[----:B------:R-:W-:Y:S04]  /*2c4d0*/  STSM.16.M88.4 [R3], R8 ;  /* 0x0000000803007844 */ /* 0x000fe80000000200 */
[----:B------:R-:W1:Y:S02]  /*2c4e0*/  LDSM.16.MT88.4 R4, [R4+0xf200] ;  /* 0x00f200000404783b */ /* 0x000e640000004200 */
[C-C-:B-1----:R-:W-:Y:S02]  /*2c4f0*/  PRMT R8, R4.reuse, 0x6420, R5.reuse ;  /* 0x0000642004087816 */ /* 0x142fe40000000005 */
[----:B------:R-:W-:Y:S01]  /*2c500*/  PRMT R9, R4, 0x7531, R5 ;  /* 0x0000753104097816 */ /* 0x000fe20000000005 */
[----:B------:R-:W-:Y:S01]  /*2c510*/  IMAD.MOV.U32 R5, RZ, RZ, R13 ;  /* 0x000000ffff057224 */ /* 0x000fe200078e000d */
[--C-:B------:R-:W-:Y:S01]  /*2c520*/  PRMT R10, R6, 0x6420, R7.reuse ;  /* 0x00006420060a7816 */ /* 0x100fe20000000007 */
[----:B------:R-:W-:Y:S01]  /*2c530*/  VIADD R13, R2, 0x4800 ;  /* 0x00004800020d7836 */ /* 0x000fe20000000000 */
[----:B------:R-:W-:-:S02]  /*2c540*/  PRMT R11, R6, 0x7531, R7 ;  /* 0x00007531060b7816 */ /* 0x000fc40000000007 */
[----:B------:R-:W-:Y:S02]  /*2c550*/  LOP3.LUT R12, R12, R5, RZ, 0xfc, !PT ;  /* 0x000000050c0c7212 */ /* 0x000fe400078efcff */
[----:B------:R-:W-:-:S03]  /*2c560*/  LOP3.LUT R3, R13, R15, RZ, 0xfc, !PT ;  /* 0x0000000f0d037212 */ /* 0x000fc600078efcff */
[----:B------:R-:W-:Y:S01]  /*2c570*/  IMAD.IADD R4, R18, 0x1, R12 ;  /* 0x0000000112047824 */ /* 0x000fe200078e020c */
[----:B------:R-:W-:Y:S01]  /*2c580*/  IADD3 R3, R19, R3, RZ ;  /* 0x0000000313037210 */ /* 0x000fe20007ffe0ff */
[----:B------:R-:W-:-:S04]  /*2c590*/  IMAD.MOV.U32 R12, RZ, RZ, R5 ;  /* 0x000000ffff0c7224 */ /* 0x000fc800078e0005 */
        /* <DEDUP_REMOVED lines=9> */
[----:B-1----:R-:W-:Y:S02]  /*2c630*/  IMAD.MOV.U32 R11, RZ, RZ, R12 ;  /* 0x000000ffff0b7224 */ /* 0x002fe400078e000c */
[C---:B------:R-:W-:Y:S02]  /*2c640*/  VIADD R12, R2.reuse, 0x6800 ;  /* 0x00006800020c7836 */ /* 0x040fe40000000000 */
[----:B------:R-:W-:-:S03]  /*2c650*/  VIADD R2, R2, 0x7000 ;  /* 0x0000700002027836 */ /* 0x000fc60000000000 */
[----:B------:R-:W-:-:S05]  /*2c660*/  LOP3.LUT R3, R12, R11, RZ, 0xfc, !PT ;  /* 0x0000000b0c037212 */ /* 0x000fca00078efcff */
[----:B------:R-:W-:-:S05]  /*2c670*/  IMAD.IADD R3, R18, 0x1, R3 ;  /* 0x0000000112037824 */ /* 0x000fca00078e0203 */
[----:B------:R1:W2:Y:S02]  /*2c680*/  LDSM.16.MT88.4 R4, [R3+0xf200] ;  /* 0x00f200000304783b */ /* 0x0002a40000004200 */
[----:B-1----:R-:W-:Y:S01]  /*2c690*/  LOP3.LUT R3, R16, R15, RZ, 0xfc, !PT ;  /* 0x0000000f10037212 */ /* 0x002fe200078efcff */
[----:B------:R-:W-:-:S04]  /*2c6a0*/  IMAD.MOV.U32 R16, RZ, RZ, R11 ;  /* 0x000000ffff107224 */ /* 0x000fc800078e000b */
[----:B------:R-:W-:Y:S01]  /*2c6b0*/  IMAD.IADD R3, R19, 0x1, R3 ;  /* 0x0000000113037824 */ /* 0x000fe200078e0203 */
[-C--:B------:R-:W-:Y:S02]  /*2c6c0*/  LOP3.LUT R17, R17, R16.reuse, RZ, 0xfc, !PT ;  /* 0x0000001011117212 */ /* 0x080fe400078efcff */
[----:B------:R-:W-:Y:S02]  /*2c6d0*/  LOP3.LUT R13, R13, R16, RZ, 0xfc, !PT ;  /* 0x000000100d0d7212 */ /* 0x000fe400078efcff */
[C-C-:B--2---:R-:W-:Y:S02]  /*2c6e0*/  PRMT R8, R4.reuse, 0x6420, R5.reuse ;  /* 0x0000642004087816 */ /* 0x144fe40000000005 */
[----:B------:R-:W-:Y:S02]  /*2c6f0*/  PRMT R9, R4, 0x7531, R5 ;  /* 0x0000753104097816 */ /* 0x000fe40000000005 */
[C-C-:B------:R-:W-:Y:S02]  /*2c700*/  PRMT R10, R6.reuse, 0x6420, R7.reuse ;  /* 0x00006420060a7816 */ /* 0x140fe40000000007 */
[----:B------:R-:W-:-:S02]  /*2c710*/  PRMT R11, R6, 0x7531, R7 ;  /* 0x00007531060b7816 */ /* 0x000fc40000000007 */
[----:B------:R-:W-:-:S03]  /*2c720*/  IADD3 R4, R18, R17, RZ ;  /* 0x0000001112047210 */ /* 0x000fc60007ffe0ff */
[----:B------:R1:W-:Y:S04]  /*2c730*/  STSM.16.M88.4 [R3], R8 ;  /* 0x0000000803007844 */ /* 0x0003e80000000200 */
[----:B------:R-:W2:Y:S01]  /*2c740*/  LDSM.16.MT88.4 R4, [R4+0xf200] ;  /* 0x00f200000404783b */ /* 0x000ea20000004200 */
[----:B-1----:R-:W-:-:S05]  /*2c750*/  LOP3.LUT R3, R14, R15, RZ, 0xfc, !PT ;  /* 0x0000000f0e037212 */ /* 0x002fca00078efcff */
[----:B------:R-:W-:Y:S01]  /*2c760*/  IMAD.IADD R3, R19, 0x1, R3 ;  /* 0x0000000113037824 */ /* 0x000fe200078e0203 */
[C-C-:B--2---:R-:W-:Y:S02]  /*2c770*/  PRMT R8, R4.reuse, 0x6420, R5.reuse ;  /* 0x0000642004087816 */ /* 0x144fe40000000005 */
[----:B------:R-:W-:Y:S01]  /*2c780*/  PRMT R9, R4, 0x7531, R5 ;  /* 0x0000753104097816 */ /* 0x000fe20000000005 */
[----:B------:R-:W-:Y:S01]  /*2c790*/  IMAD.IADD R4, R18, 0x1, R13 ;  /* 0x0000000112047824 */ /* 0x000fe200078e020d */
[C-C-:B------:R-:W-:Y:S02]  /*2c7a0*/  PRMT R10, R6.reuse, 0x6420, R7.reuse ;  /* 0x00006420060a7816 */ /* 0x140fe40000000007 */
        /* <DEDUP_REMOVED lines=10> */
[C---:B-1----:R-:W-:Y:S02]  /*2c850*/  LOP3.LUT R3, R2.reuse, R16, RZ, 0xfc, !PT ;  /* 0x0000001002037212 */ /* 0x042fe400078efcff */
[----:B------:R-:W-:-:S03]  /*2c860*/  LOP3.LUT R2, R2, R15, RZ, 0xfc, !PT ;  /* 0x0000000f02027212 */ /* 0x000fc600078efcff */
[----:B------:R-:W-:Y:S02]  /*2c870*/  IMAD.IADD R3, R18, 0x1, R3 ;  /* 0x0000000112037824 */ /* 0x000fe400078e0203 */
[----:B------:R-:W-:-:S03]  /*2c880*/  IMAD.IADD R19, R19, 0x1, R2 ;  /* 0x0000000113137824 */ /* 0x000fc600078e0202 */
[----:B------:R-:W1:Y:S02]  /*2c890*/  LDSM.16.MT88.4 R4, [R3+0xf200] ;  /* 0x00f200000304783b */ /* 0x000e640000004200 */
[C-C-:B-1----:R-:W-:Y:S02]  /*2c8a0*/  PRMT R8, R4.reuse, 0x6420, R5.reuse ;  /* 0x0000642004087816 */ /* 0x142fe40000000005 */
        /* <DEDUP_REMOVED lines=12> */
.L_x_3780:
[----:B------:R-:W3:Y:S01]  /*2c970*/  LDL.LU R2, [R1+0xc] ;  /* 0x00000c0001027983 */ /* 0x000ee20000300800 */
[----:B--2---:R2:W-:Y:S03]  /*2c980*/  SYNCS.ARRIVE.TRANS64.A1T0 RZ, [R0+URZ+0x33450], RZ ;  /* 0x033450ff00ff79a7 */ /* 0x0045e6000810003f */
[----:B------:R-:W4:Y:S01]  /*2c990*/  LDL.LU R3, [R1+0x24] ;  /* 0x0000240001037983 */ /* 0x000f220000300800 */
        /* <DEDUP_REMOVED lines=11> */
.L_x_3723:
[----:B--23--:R-:W2:Y:S02]  /*2ca50*/  LDL R0, [R1+0x8] ;  /* 0x0000080001007983 */ /* 0x00cea40000100800 */
[----:B--2---:R-:W-:-:S13]  /*2ca60*/  LOP3.LUT P0, RZ, R0, 0x2, RZ, 0xc0, !PT ;  /* 0x0000000200ff7812 */ /* 0x004fda000780c0ff */
[----:B------:R-:W-:Y:S05]  /*2ca70*/  @!P0 BRA `(.L_x_3781) ;  /* 0x00000000002c8947 */ /* 0x000fea0003800000 */
[----:B------:R-:W-:Y:S05]  /*2ca80*/  WARPSYNC.ALL ;  /* 0x0000000000007948 */ /* 0x000fea0003800000 */
[----:B------:R-:W2:Y:S08]  /*2ca90*/  S2UR UR5, SR_CgaCtaId ;  /* 0x00000000000579c3 */ /* 0x000eb00000008800 */
[----:B------:R-:W-:Y:S06]  /*2caa0*/  BAR.SYNC.DEFER_BLOCKING 0x5, 0x180 ;  /* 0x0146000000007b1d */ /* 0x000fec0000010000 */
[----:B------:R-:W-:-:S02]  /*2cab0*/  UMOV UR4, 0x400 ;  /* 0x0000040000047882 */ /* 0x000fc40000000000 */
[----:B--2---:R-:W-:-:S06]  /*2cac0*/  ULEA UR4, UR5, UR4, 0x18 ;  /* 0x0000000405047291 */ /* 0x004fcc000f8ec03f */
[----:B------:R-:W-:-:S05]  /*2cad0*/  MOV R18, UR4 ;  /* 0x0000000400127c02 */ /* 0x000fca0008000f00 */
[----:B------:R-:W2:Y:S04]  /*2cae0*/  LDS.128 R4, [R18+0x334d0] ;  /* 0x0334d00012047984 */ /* 0x000ea80000000c00 */
[----:B--2---:R2:W-:Y:S04]  /*2caf0*/  STL.64 [R1+0x10], R4 ;  /* 0x0000100401007387 */ /* 0x0045e80000100a00 */
[----:B------:R2:W-:Y:S01]  /*2cb00*/  STL.64 [R1+0x18], R6 ;  /* 0x0000180601007387 */ /* 0x0005e20000100a00 */
[----:B------:R-:W-:Y:S06]  /*2cb10*/  BAR.ARV 0x4, 0x180 ;  /* 0x0106000000007b1d */ /* 0x000fec0000002000 */
[----:B------:R-:W-:Y:S05]  /*2cb20*/  BRA `(.L_x_3782) ;  /* 0x0000000c00207947 */ /* 0x000fea0003800000 */
.L_x_3781:
[----:B------:R-:W2:Y:S01]  /*2cb30*/  S2R R0, SR_TID.X ;  /* 0x0000000000007919 */ /* 0x000ea20000002100 */
[----:B------:R-:W-:Y:S01]  /*2cb40*/  UMOV UR4, 0xffffffff ;  /* 0xffffffff00047882 */ /* 0x000fe20000000000 */
[----:B--2---:R-:W-:-:S04]  /*2cb50*/  LOP3.LUT R16, R0, 0x1f, RZ, 0xc0, !PT ;  /* 0x0000001f00107812 */ /* 0x004fc800078ec0ff */
[----:B------:R-:W-:Y:S01]  /*2cb60*/  ISETP.NE.AND P0, PT, R16, 0x1f, PT ;  /* 0x0000001f1000780c */ /* 0x000fe20003f05270 */
[----:B------:R-:W-:-:S12]  /*2cb70*/  BRA.DIV UR4, `(.L_x_3783) ;  /* 0x0000005a04f47947 */ /* 0x000fd8000b800000 */
[----:B------:R-:W1:Y:S01]  /*2cb80*/  LDL.LU R2, [R1+0x10] ;  /* 0x0000100001027983 */ /* 0x000e620000300800 */
[----:B------:R-:W-:-:S03]  /*2cb90*/  ULDC UR4, c[0x0][0xc3c] ;  /* 0x00030f0000047ab9 */ /* 0x000fc60000000800 */
[----:B------:R-:W2:Y:S01]  /*2cba0*/  LDL R3, [R1+0x1c] ;  /* 0x00001c0001037983 */ /* 0x000ea20000100800 */
[----:B-1----:R-:W-:Y:S02]  /*2cbb0*/  IMAD.MOV.U32 R10, RZ, RZ, R2 ;  /* 0x000000ffff0a7224 */ /* 0x002fe400078e0002 */
[----:B--2---:R-:W-:-:S05]  /*2cbc0*/  IMAD.IADD R0, R3, 0x1, R16 ;  /* 0x0000000103007824 */ /* 0x004fca00078e0210 */
        /* <DEDUP_REMOVED lines=16> */
[----:B------:R-:W-:Y:S02]  /*2ccd0*/  IMAD.MOV.U32 R8, RZ, RZ, RZ ;  /* 0x000000ffff087224 */ /* 0x000fe400078e00ff */
        /* <DEDUP_REMOVED lines=19> */
.L_x_4005:
[----:B------:R-:W-:Y:S02]  /*2ce10*/  ULDC UR4, c[0x0][0xc38] ;  /* 0x00030e0000047ab9 */ /* 0x000fe40000000800 */
[----:B------:R-:W-:-:S04]  /*2ce20*/  IMAD.U32 R2, RZ, RZ, UR4 ;  /* 0x00000004ff027e24 */ /* 0x000fc8000f8e00ff */
[----:B--2---:R-:W-:-:S04]  /*2ce30*/  IMAD R9, R9, R2, RZ ;  /* 0x0000000209097224 */ /* 0x004fc800078e02ff */
[----:B------:R-:W-:-:S05]  /*2ce40*/  IMAD.IADD R0, R0, 0x1, R9 ;  /* 0x0000000100007824 */ /* 0x000fca00078e0209 */
[----:B------:R-:W-:-:S13]  /*2ce50*/  ISETP.GT.AND P6, PT, R0, R5, PT ;  /* 0x000000050000720c */ /* 0x000fda0003fc4270 */
[----:B------:R-:W-:Y:S05]  /*2ce60*/  @P6 BRA `(.L_x_3784) ;  /* 0x0000000000ac6947 */ /* 0x000fea0003800000 */
.L_x_3787:
[----:B------:R-:W2:Y:S01]  /*2ce70*/  LDL.LU R3, [R1+0x1c] ;  /* 0x00001c0001037983 */ /* 0x000ea20000300800 */
[----:B------:R-:W3:Y:S01]  /*2ce80*/  LDC R2, c[0x0][0xc3c] ;  /* 0x00030f00ff027b82 */ /* 0x000ee20000000800 */
[----:B--2---:R-:W-:-:S05]  /*2ce90*/  VIADD R3, R3, 0x1f ;  /* 0x0000001f03037836 */ /* 0x004fca0000000000 */
[----:B---3--:R-:W-:-:S13]  /*2cea0*/  ISETP.GE.AND P6, PT, R3, R2, PT ;  /* 0x000000020300720c */ /* 0x008fda0003fc6270 */
[----:B------:R-:W-:Y:S05]  /*2ceb0*/  @P6 BRA `(.L_x_3785) ;  /* 0x0000000400d46947 */ /* 0x000fea0003800000 */
[----:B------:R-:W2:Y:S01]  /*2cec0*/  S2R R4, SR_TID.X ;  /* 0x0000000000047919 */ /* 0x000ea20000002100 */
[----:B------:R3:W-:Y:S01]  /*2ced0*/  STL [R1+0x1c], R3 ;  /* 0x00001c0301007387 */ /* 0x0007e20000100800 */
[----:B--2---:R-:W-:-:S05]  /*2cee0*/  LOP3.LUT R4, R4, 0x1f, RZ, 0xc0, !PT ;  /* 0x0000001f04047812 */ /* 0x004fca00078ec0ff */
[----:B------:R-:W-:Y:S02]  /*2cef0*/  IMAD.IADD R6, R3, 0x1, R4 ;  /* 0x0000000103067824 */ /* 0x000fe400078e0204 */
[----:B------:R-:W-:-:S03]  /*2cf00*/  IMAD.MOV.U32 R4, RZ, RZ, RZ ;  /* 0x000000ffff047224 */ /* 0x000fc600078e00ff */
[----:B------:R-:W-:-:S13]  /*2cf10*/  ISETP.GE.OR P6, PT, R6, R2, !P0 ;  /* 0x000000020600720c */ /* 0x000fda00047c6670 */
[----:B---3--:R-:W2:Y:S02]  /*2cf20*/  @!P6 LDC.64 R2, c[0x0][0xc80] ;  /* 0x00032000ff02eb82 */ /* 0x008ea40000000a00 */
[----:B--2---:R-:W-:-:S05]  /*2cf30*/  @!P6 IMAD.WIDE R2, R6, 0x4, R2 ;  /* 0x000000040602e825 */ /* 0x004fca00078e0202 */
[----:B------:R2:W3:Y:S02]  /*2cf40*/  @!P6 LDG.E R4, desc[UR54][R2.64] ;  /* 0x000000360204e981 */ /* 0x0004e4000c1e1900 */
[----:B--2---:R-:W2:Y:S02]  /*2cf50*/  @!P6 LDC.64 R2, c[0x0][0xc78] ;  /* 0x00031e00ff02eb82 */ /* 0x004ea40000000a00 */
[----:B--2---:R-:W-:Y:S01]  /*2cf60*/  @!P6 IMAD.WIDE R2, R6, 0x4, R2 ;  /* 0x000000040602e825 */ /* 0x004fe200078e0202 */
[----:B------:R-:W-:-:S06]  /*2cf70*/  MOV R6, RZ ;  /* 0x000000ff00067202 */ /* 0x000fcc0000000f00 */
[----:B------:R-:W3:Y:S01]  /*2cf80*/  @!P6 LDG.E R6, desc[UR54][R2.64] ;  /* 0x000000360206e981 */ /* 0x000ee2000c1e1900 */
[----:B------:R-:W-:Y:S01]  /*2cf90*/  UMOV UR4, 0xffffffff ;  /* 0xffffffff00047882 */ /* 0x000fe20000000000 */
[----:B---3--:R-:W-:Y:S02]  /*2cfa0*/  IMAD R2, R6, R4, RZ ;  /* 0x0000000406027224 */ /* 0x008fe400078e02ff */
[----:B------:R-:W-:Y:S05]  /*2cfb0*/  BRA.DIV UR4, `(.L_x_3786) ;  /* 0x0000005e04447947 */ /* 0x000fea000b800000 */
        /* <DEDUP_REMOVED lines=14> */
[----:B-1----:R-:W-:-:S05]  /*2d0a0*/  IMAD.IADD R7, R2, 0x1, R3 ;  /* 0x0000000102077824 */ /* 0x002fca00078e0203 */
[----:B------:R1:W2:Y:S02]  /*2d0b0*/  SHFL.IDX PT, R9, R7, 0x1f, 0x1f ;  /* 0x03e01f0007097f89 */ /* 0x0002a400000e0000 */
.L_x_4013:
[----:B------:R-:W-:Y:S02]  /*2d0c0*/  ULDC UR4, c[0x0][0xc38] ;  /* 0x00030e0000047ab9 */ /* 0x000fe40000000800 */
[----:B------:R-:W-:-:S04]  /*2d0d0*/  IMAD.U32 R2, RZ, RZ, UR4 ;  /* 0x00000004ff027e24 */ /* 0x000fc8000f8e00ff */
[----:B--2---:R-:W-:-:S04]  /*2d0e0*/  IMAD R9, R9, R2, RZ ;  /* 0x0000000209097224 */ /* 0x004fc800078e02ff */
[----:B------:R-:W-:-:S05]  /*2d0f0*/  IMAD.IADD R0, R9, 0x1, R0 ;  /* 0x0000000109007824 */ /* 0x000fca00078e0200 */
[----:B------:R-:W-:-:S13]  /*2d100*/  ISETP.GT.AND P6, PT, R0, R5, PT ;  /* 0x000000050000720c */ /* 0x000fda0003fc4270 */
[----:B------:R-:W-:Y:S05]  /*2d110*/  @!P6 BRA `(.L_x_3787) ;  /* 0xfffffffc0054e947 */ /* 0x000fea000383ffff */
.L_x_3784:
[----:B------:R-:W-:Y:S01]  /*2d120*/  IMAD.IADD R9, R0, 0x1, -R9 ;  /* 0x0000000100097824 */ /* 0x000fe200078e0a09 */
[----:B------:R-:W-:-:S03]  /*2d130*/  UMOV UR4, 0xffffffff ;  /* 0xffffffff00047882 */ /* 0x000fc60000000000 */
[----:B------:R-:W-:-:S05]  /*2d140*/  IMAD R0, R7, R2, R9 ;  /* 0x0000000207007224 */ /* 0x000fca00078e0209 */
[----:B------:R-:W-:Y:S01]  /*2d150*/  ISETP.GT.AND P6, PT, R0, R5, PT ;  /* 0x000000050000720c */ /* 0x000fe20003fc4270 */
[----:B------:R-:W-:-:S12]  /*2d160*/  BRA.DIV UR4, `(.L_x_3788) ;  /* 0x0000005e04b07947 */ /* 0x000fd8000b800000 */
[----:B------:R-:W-:-:S04]  /*2d170*/  VOTE.ANY R3, PT, !P6 ;  /* 0x0000000000037806 */ /* 0x000fc800070e0100 */
[----:B------:R-:W2:Y:S02]  /*2d180*/  POPC R0, R3 ;  /* 0x0000000300007309 */ /* 0x000ea40000000000 */
[----:B--2---:R2:W3:Y:S04]  /*2d190*/  SHFL.IDX PT, R4, R4, R0, 0x1f ;  /* 0x00001f0004047589 */ /* 0x0044e800000e0000 */
[----:B------:R2:W4:Y:S02]  /*2d1a0*/  SHFL.IDX PT, R6, R6, R0, 0x1f ;  /* 0x00001f0006067589 */ /* 0x00052400000e0000 */
.L_x_4018:
[----:B------:R-:W-:-:S13]  /*2d1b0*/  ISETP.NE.AND P0, PT, R3, RZ, PT ;  /* 0x000000ff0300720c */ /* 0x000fda0003f05270 */
[----:B------:R-:W-:Y:S05]  /*2d1c0*/  @!P0 BRA `(.L_x_3789) ;  /* 0x0000000000148947 */ /* 0x000fea0003800000 */
[----:B------:R-:W-:Y:S01]  /*2d1d0*/  UMOV UR4, 0xffffffff ;  /* 0xffffffff00047882 */ /* 0x000fe20000000000 */
[----:B------:R-:W-:Y:S02]  /*2d1e0*/  IADD3 R12, R0, -0x1, RZ ;  /* 0xffffffff000c7810 */ /* 0x000fe40007ffe0ff */
[----:B------:R-:W-:Y:S05]  /*2d1f0*/  BRA.DIV UR4, `(.L_x_3790) ;  /* 0x0000005e04e87947 */ /* 0x000fea000b800000 */
[----:B-1----:R1:W0:Y:S02]  /*2d200*/  SHFL.IDX PT, R7, R7, R12, 0x1f ;  /* 0x00001f0c07077589 */ /* 0x00222400000e0000 */
.L_x_4021:
[----:B0-----:R-:W-:-:S07]  /*2d210*/  IMAD.MOV.U32 R8, RZ, RZ, R7 ;  /* 0x000000ffff087224 */ /* 0x001fce00078e0007 */
.L_x_3789:
[----:B------:R-:W5:Y:S01]  /*2d220*/  LDL.LU R10, [R1+0x1c] ;  /* 0x00001c00010a7983 */ /* 0x000f620000300800 */
[----:B-1-3--:R-:W-:Y:S01]  /*2d230*/  IABS R7, R4 ;  /* 0x0000000400077213 */ /* 0x00afe20000000000 */
[----:B------:R-:W-:-:S03]  /*2d240*/  IMAD R9, R8, R2, R9 ;  /* 0x0000000208097224 */ /* 0x000fc600078e0209 */
[----:B------:R-:W1:Y:S01]  /*2d250*/  I2F.RP R2, R7 ;  /* 0x0000000700027306 */ /* 0x000e620000209400 */
[----:B------:R-:W-:Y:S01]  /*2d260*/  IMAD.IADD R5, R5, 0x1, -R9 ;  /* 0x0000000105057824 */ /* 0x000fe200078e0a09 */
[----:B------:R3:W-:Y:S02]  /*2d270*/  STL [R1+0x10], R9 ;  /* 0x0000100901007387 */ /* 0x0007e40000100800 */
[----:B---3--:R-:W-:-:S04]  /*2d280*/  IABS R9, R4 ;  /* 0x0000000400097213 */ /* 0x008fc80000000000 */
[----:B-1----:R-:W1:Y:S01]  /*2d290*/  MUFU.RCP R2, R2 ;  /* 0x0000000200027308 */ /* 0x002e620000001000 */
[----:B------:R-:W-:Y:S02]  /*2d2a0*/  IMAD.MOV R9, RZ, RZ, -R9 ;  /* 0x000000ffff097224 */ /* 0x000fe400078e0a09 */
[----:B-1----:R-:W-:-:S05]  /*2d2b0*/  VIADD R2, R2, 0xffffffe ;  /* 0x0ffffffe02027836 */ /* 0x002fca0000000000 */
[----:B------:R-:W1:Y:S02]  /*2d2c0*/  F2I.FTZ.U32.TRUNC.NTZ R3, R2 ;  /* 0x0000000200037305 */ /* 0x000e64000021f000 */
[----:B-1----:R-:W-:-:S04]  /*2d2d0*/  IMAD.MOV R2, RZ, RZ, -R3 ;  /* 0x000000ffff027224 */ /* 0x002fc800078e0a03 */
        /* <DEDUP_REMOVED lines=11> */
[----:B----4-:R-:W-:-:S04]  /*2d390*/  IABS R7, R6 ;  /* 0x0000000600077213 */ /* 0x010fc80000000000 */
[----:B------:R-:W1:Y:S07]  /*2d3a0*/  I2F.RP R2, R7 ;  /* 0x0000000700027306 */ /* 0x000e6e0000209400 */
[----:B------:R-:W-:Y:S01]  /*2d3b0*/  @P0 VIADD R8, R8, 0x1 ;  /* 0x0000000108080836 */ /* 0x000fe20000000000 */
[----:B-1----:R-:W1:Y:S02]  /*2d3c0*/  MUFU.RCP R2, R2 ;  /* 0x0000000200027308 */ /* 0x002e640000001000 */
[----:B-1----:R-:W-:-:S06]  /*2d3d0*/  VIADD R2, R2, 0xffffffe ;  /* 0x0ffffffe02027836 */ /* 0x002fcc0000000000 */
[----:B------:R-:W1:Y:S02]  /*2d3e0*/  F2I.FTZ.U32.TRUNC.NTZ R3, R2 ;  /* 0x0000000200037305 */ /* 0x000e64000021f000 */
[----:B-1----:R-:W-:-:S05]  /*2d3f0*/  IADD3 R2, RZ, -R3, RZ ;  /* 0x80000003ff027210 */ /* 0x002fca0007ffe0ff */
        /* <DEDUP_REMOVED lines=22> */
[----:B------:R-:W-:Y:S02]  /*2d560*/  @!P2 IADD3 R2, -R2, RZ, RZ ;  /* 0x000000ff0202a210 */ /* 0x000fe40007ffe1ff */
[----:B------:R-:W-:-:S05]  /*2d570*/  @!P1 LOP3.LUT R2, RZ, R6, RZ, 0x33, !PT ;  /* 0x00000006ff029212 */ /* 0x000fca00078e33ff */
[--C-:B------:R-:W-:Y:S02]  /*2d580*/  IMAD.MOV R3, RZ, RZ, -R2.reuse ;  /* 0x000000ffff037224 */ /* 0x100fe400078e0a02 */
[C---:B------:R-:W-:Y:S02]  /*2d590*/  IMAD R2, R6.reuse, 0x1000000, R2 ;  /* 0x0100000006027824 */ /* 0x040fe400078e0202 */
[----:B------:R-:W-:Y:S02]  /*2d5a0*/  IMAD R3, R6, R3, R8 ;  /* 0x0000000306037224 */ /* 0x000fe400078e0208 */
[----:B-----5:R-:W-:Y:S02]  /*2d5b0*/  IMAD.IADD R10, R0, 0x1, R10 ;  /* 0x00000001000a7824 */ /* 0x020fe400078e020a */
[----:B--2---:R-:W-:-:S05]  /*2d5c0*/  IMAD R0, R3, 0x10000, R2 ;  /* 0x0001000003007824 */ /* 0x004fca00078e0202 */
[----:B------:R1:W-:Y:S04]  /*2d5d0*/  STL [R1+0x18], R0 ;  /* 0x0000180001007387 */ /* 0x0003e80000100800 */
[----:B------:R1:W-:Y:S04]  /*2d5e0*/  STL [R1+0x1c], R10 ;  /* 0x00001c0a01007387 */ /* 0x0003e80000100800 */
[----:B------:R1:W-:Y:S01]  /*2d5f0*/  STL [R1+0x14], R4 ;  /* 0x0000140401007387 */ /* 0x0003e20000100800 */
[----:B------:R-:W-:Y:S05]  /*2d600*/  BRA `(.L_x_3791) ;  /* 0x0000000000287947 */ /* 0x000fea0003800000 */
.L_x_3785:
        /* <DEDUP_REMOVED lines=10> */
.L_x_3791:
[----:B--2---:R-:W2:Y:S04]  /*2d6b0*/  LDL R2, [R1+0x1c] ;  /* 0x00001c0001027983 */ /* 0x004ea80000100800 */
[----:B------:R-:W3:Y:S04]  /*2d6c0*/  LDL R3, [R1+0x18] ;  /* 0x0000180001037983 */ /* 0x000ee80000100800 */
[----:B-1----:R-:W4:Y:S04]  /*2d6d0*/  LDL R4, [R1+0x10] ;  /* 0x0000100001047983 */ /* 0x002f280000100800 */
[----:B------:R-:W4:Y:S01]  /*2d6e0*/  LDL R5, [R1+0x14] ;  /* 0x0000140001057983 */ /* 0x000f220000100800 */
[----:B------:R-:W1:Y:S01]  /*2d6f0*/  S2R R0, SR_TID.X ;  /* 0x0000000000007919 */ /* 0x000e620000002100 */
[----:B------:R-:W-:Y:S05]  /*2d700*/  WARPSYNC.ALL ;  /* 0x0000000000007948 */ /* 0x000fea0003800000 */
[----:B-1----:R-:W-:Y:S01]  /*2d710*/  LOP3.LUT R0, R0, 0x1f, RZ, 0xc0, !PT ;  /* 0x0000001f00007812 */ /* 0x002fe200078ec0ff */
[----:B------:R-:W-:Y:S03]  /*2d720*/  BAR.SYNC.DEFER_BLOCKING 0x4, 0x180 ;  /* 0x0106000000007b1d */ /* 0x000fe60000010000 */
[----:B------:R-:W-:-:S13]  /*2d730*/  ISETP.NE.AND P0, PT, R0, RZ, PT ;  /* 0x000000ff0000720c */ /* 0x000fda0003f05270 */
[----:B------:R-:W1:Y:S01]  /*2d740*/  @!P0 S2R R0, SR_CgaCtaId ;  /* 0x0000000000008919 */ /* 0x000e620000008800 */
[----:B--2---:R-:W-:Y:S01]  /*2d750*/  IMAD.MOV.U32 R7, RZ, RZ, R2 ;  /* 0x000000ffff077224 */ /* 0x004fe200078e0002 */
[----:B------:R-:W-:Y:S02]  /*2d760*/  @!P0 MOV R2, 0x400 ;  /* 0x0000040000028802 */ /* 0x000fe40000000f00 */
[----:B---3--:R-:W-:Y:S02]  /*2d770*/  MOV R6, R3 ;  /* 0x0000000300067202 */ /* 0x008fe40000000f00 */
[----:B-1----:R-:W-:-:S05]  /*2d780*/  @!P0 LEA R18, R0, R2, 0x18 ;  /* 0x0000000200128211 */ /* 0x002fca00078ec0ff */
[----:B----4-:R3:W-:Y:S01]  /*2d790*/  @!P0 STS.128 [R18+0x334d0], R4 ;  /* 0x0334d00412008388 */ /* 0x0107e20000000c00 */
[----:B------:R-:W-:Y:S06]  /*2d7a0*/  BAR.ARV 0x5, 0x180 ;  /* 0x0146000000007b1d */ /* 0x000fec0000002000 */
.L_x_3782:
[----:B------:R-:W4:Y:S01]  /*2d7b0*/  LDL R0, [R1+0x1c] ;  /* 0x00001c0001007983 */ /* 0x000f220000100800 */
[----:B------:R-:W-:Y:S02]  /*2d7c0*/  ULDC UR4, c[0x0][0xc3c] ;  /* 0x00030f0000047ab9 */ /* 0x000fe40000000800 */
[----:B----4-:R-:W-:-:S13]  /*2d7d0*/  ISETP.GE.AND P0, PT, R0, UR4, PT ;  /* 0x0000000400007c0c */ /* 0x010fda000bf06270 */
[----:B------:R-:W-:Y:S05]  /*2d7e0*/  @!P0 BRA `(.L_x_3792) ;  /* 0xffffff8c00d88947 */ /* 0x000fea000383ffff */
[----:B------:R-:W-:Y:S05]  /*2d7f0*/  BSYNC B7 ;  /* 0x0000000000077941 */ /* 0x000fea0003800000 */
.L_x_3674:
[----:B-1----:R-:W4:Y:S01]  /*2d800*/  LDL.LU R0, [R1+0x60] ;  /* 0x0000600001007983 */ /* 0x002f220000300800 */
[----:B------:R-:W-:Y:S01]  /*2d810*/  BSSY B0, `(.L_x_3793) ;  /* 0x000000b000007945 */ /* 0x000fe20003800000 */
[----:B--23--:R-:W1:Y:S01]  /*2d820*/  S2R R5, SR_CgaCtaId ;  /* 0x0000000000057919 */ /* 0x00ce620000008800 */
[----:B----4-:R-:W-:-:S05]  /*2d830*/  VIADD R0, R0, 0x1 ;  /* 0x0000000100007836 */ /* 0x010fca0000000000 */
        /* <DEDUP_REMOVED lines=8> */
.L_x_4022:
[----:B------:R-:W-:Y:S05]  /*2d8c0*/  BSYNC B0 ;  /* 0x0000000000007941 */ /* 0x000fea0003800000 */
.L_x_3793:
[----:B------:R-:W-:-:S03]  /*2d8d0*/  UMOV UR4, 0xffffffff ;  /* 0xffffffff00047882 */ /* 0x000fc60000000000 */
[----:B------:R-:W-:Y:S05]  /*2d8e0*/  BRA.DIV UR4, `(.L_x_3795) ;  /* 0x0000005a04687947 */ /* 0x000fea000b800000 */
[----:B------:R-:W1:Y:S02]  /*2d8f0*/  S2R R2, SR_TID.X ;  /* 0x0000000000027919 */ /* 0x000e640000002100 */
[----:B-1----:R-:W-:-:S04]  /*2d900*/  SHF.R.U32.HI R2, RZ, 0x5, R2 ;  /* 0x00000005ff027819 */ /* 0x002fc80000011602 */
[----:B------:R-:W-:-:S05]  /*2d910*/  LOP3.LUT R2, R2, 0x3, RZ, 0xc0, !PT ;  /* 0x0000000302027812 */ /* 0x000fca00078ec0ff */
[----:B------:R1:W2:Y:S02]  /*2d920*/  SHFL.IDX PT, R14, R2, RZ, 0x1f ;  /* 0x00001fff020e7589 */ /* 0x0002a400000e0000 */
.L_x_4025:
[----:B--2---:R-:W-:-:S13]  /*2d930*/  ISETP.NE.AND P0, PT, R14, RZ, PT ;  /* 0x000000ff0e00720c */ /* 0x004fda0003f05270 */
[----:B------:R-:W-:Y:S05]  /*2d940*/  @P0 BRA `(.L_x_3462) ;  /* 0x0000000000b00947 */ /* 0x000fea0003800000 */
[----:B------:R-:W-:-:S03]  /*2d950*/  UMOV UR4, 0xffffffff ;  /* 0xffffffff00047882 */ /* 0x000fc60000000000 */
[----:B------:R-:W-:Y:S05]  /*2d960*/  BRA.DIV UR4, `(.L_x_3796) ;  /* 0x0000005a047c7947 */ /* 0x000fea000b800000 */
[----:B------:R-:W-:-:S13]  /*2d970*/  ELECT P6, URZ, PT ;  /* 0x00000000003f782f */ /* 0x000fda00038c0000 */
.L_x_4028:
[----:B------:R-:W-:Y:S05]  /*2d980*/  @!P6 BRA `(.L_x_3462) ;  /* 0x0000000000a0e947 */ /* 0x000fea0003800000 */
[----:B------:R-:W-:-:S06]  /*2d990*/  ULOP3.LUT UR4, UR36, 0x2, URZ, 0xfc, !UPT ;  /* 0x0000000224047892 */ /* 0x000fcc000f8efc3f */
[----:B-1----:R-:W-:-:S05]  /*2d9a0*/  IMAD.U32 R2, RZ, RZ, UR4 ;  /* 0x00000004ff027e24 */ /* 0x002fca000f8e00ff */
[----:B------:R-:W-:-:S13]  /*2d9b0*/  ISETP.NE.AND P0, PT, R2, 0x3, PT ;  /* 0x000000030200780c */ /* 0x000fda0003f05270 */
[----:B------:R-:W-:Y:S05]  /*2d9c0*/  @!P0 BRA `(.L_x_3797) ;  /* 0x0000000000048947 */ /* 0x000fea0003800000 */
[----:B------:R-:W-:Y:S01]  /*2d9d0*/  BPT.TRAP 0x1 ;  /* 0x000000040000795c */ /* 0x000fe20000300000 */
.L_x_3797:
        /* <DEDUP_REMOVED lines=14> */
.L_x_4029:
[----:B------:R-:W1:Y:S02]  /*2dac0*/  SYNCS.PHASECHK.TRANS64.TRYWAIT P1, [R7+URZ], R2 ;  /* 0x00000002070075a7 */ /* 0x000e64000802017f */
[----:B-1----:R-:W-:Y:S05]  /*2dad0*/  @!P1 BRA `(.L_x_3799) ;  /* 0x0000005800549947 */ /* 0x002fea0003800000 */
.L_x_4030:
[----:B------:R-:W-:Y:S05]  /*2dae0*/  @!P0 BRA `(.L_x_3800) ;  /* 0x0000000000048947 */ /* 0x000fea0003800000 */
[----:B------:R-:W-:Y:S01]  /*2daf0*/  BPT.TRAP 0x1 ;  /* 0x000000040000795c */ /* 0x000fe20000300000 */
.L_x_3800:
[----:B------:R-:W2:Y:S02]  /*2db00*/  LDL.LU R4, [R1+0xc] ;  /* 0x00000c0001047983 */ /* 0x000ea40000300800 */
[----:B--2---:R-:W-:-:S04]  /*2db10*/  LEA R4, R4, R0, 0x3 ;  /* 0x0000000004047211 */ /* 0x004fc800078e18ff */
[----:B------:R-:W2:Y:S02]  /*2db20*/  SYNCS.PHASECHK.TRANS64.TRYWAIT P1, [R4+URZ+0x33460], R5 ;  /* 0x03346005040075a7 */ /* 0x000ea4000802017f */
[----:B--2---:R-:W-:Y:S05]  /*2db30*/  @!P1 BRA `(.L_x_3801) ;  /* 0x0000005800509947 */ /* 0x004fea0003800000 */
.L_x_4031:
[----:B------:R-:W-:Y:S05]  /*2db40*/  @!P0 BRA `(.L_x_3802) ;  /* 0x0000000000048947 */ /* 0x000fea0003800000 */
[----:B------:R-:W-:Y:S01]  /*2db50*/  BPT.TRAP 0x1 ;  /* 0x000000040000795c */ /* 0x000fe20000300000 */
.L_x_3802:
[----:B------:R-:W-:-:S04]  /*2db60*/  IMAD R3, R3, 0x8, R0 ;  /* 0x0000000803037824 */ /* 0x000fc800078e0200 */
[----:B------:R-:W3:Y:S02]  /*2db70*/  SYNCS.PHASECHK.TRANS64.TRYWAIT P1, [R3+URZ+0x33460], R2 ;  /* 0x03346002030075a7 */ /* 0x000ee4000802017f */
[----:B---3--:R-:W-:Y:S05]  /*2db80*/  @!P1 BRA `(.L_x_3803) ;  /* 0x0000005800509947 */ /* 0x008fea0003800000 */
.L_x_4032:
[----:B------:R-:W-:Y:S05]  /*2db90*/  @!P0 BRA `(.L_x_3804) ;  /* 0x0000000000048947 */ /* 0x000fea0003800000 */
[----:B------:R-:W-:Y:S01]  /*2dba0*/  BPT.TRAP 0x1 ;  /* 0x000000040000795c */ /* 0x000fe20000300000 */
.L_x_3804:
[----:B------:R-:W4:Y:S02]  /*2dbb0*/  SYNCS.PHASECHK.TRANS64.TRYWAIT P0, [R4+URZ+0x33480], R5 ;  /* 0x03348005040075a7 */ /* 0x000f24000800017f */
[----:B----4-:R-:W-:Y:S05]  /*2dbc0*/  @!P0 BRA `(.L_x_3805) ;  /* 0x0000005800548947 */ /* 0x010fea0003800000 */
.L_x_3806:
[----:B------:R0:W0:Y:S02]  /*2dbd0*/  SYNCS.PHASECHK.TRANS64.TRYWAIT P0, [R3+URZ+0x33480], R2 ;  /* 0x03348002030075a7 */ /* 0x000024000800017f */
[----:B0-----:R-:W-:Y:S05]  /*2dbe0*/  @!P0 NANOSLEEP.SYNCS 0x989680 ;  /* 0x009896800000895d */ /* 0x001fea0003900000 */
[----:B------:R-:W0:Y:S02]  /*2dbf0*/  @!P0 SYNCS.PHASECHK.TRANS64 P0, [R3+URZ+0x33480], R2 ;  /* 0x03348002030085a7 */ /* 0x000e24000800007f */
[----:B0-----:R-:W-:Y:S05]  /*2dc00*/  @!P0 BRA `(.L_x_3806) ;  /* 0xfffffffc00f08947 */ /* 0x001fea000383ffff */
.L_x_3462:
[----:B------:R-:W-:Y:S05]  /*2dc10*/  BSYNC B8 ;  /* 0x0000000000087941 */ /* 0x000fea0003800000 */
.L_x_3459:
[----:B------:R-:W-:Y:S05]  /*2dc20*/  EXIT ;  /* 0x000000000000794d */ /* 0x000fea0003800000 */
.L_x_3482:
[----:B-1----:R1:W2:Y:S02]  /*2dc30*/  SYNCS.PHASECHK.TRANS64.TRYWAIT P5, [R43+URZ+0x33490], R100 ;  /* 0x033490642b0075a7 */ /* 0x0022a400080a017f */
[----:B--2---:R-:W-:Y:S05]  /*2dc40*/  @!P5 NANOSLEEP.SYNCS 0x989680 ;  /* 0x009896800000d95d */ /* 0x004fea0003900000 */
[----:B------:R-:W2:Y:S02]  /*2dc50*/  @!P5 SYNCS.PHASECHK.TRANS64 P5, [R43+URZ+0x33490], R100 ;  /* 0x033490642b00d5a7 */ /* 0x000ea400080a007f */
[----:B--2---:R-:W-:Y:S05]  /*2dc60*/  @!P5 BRA `(.L_x_3482) ;  /* 0xfffffffc00f0d947 */ /* 0x004fea000383ffff */
[----:B------:R-:W-:Y:S05]  /*2dc70*/  BRA `(.L_x_3807) ;  /* 0xfffffd5c00cc7947 */ /* 0x000fea000383ffff */
.L_x_3536:
[----:B--2---:R2:W3:Y:S02]  /*2dc80*/  SYNCS.PHASECHK.TRANS64.TRYWAIT P5, [R43+URZ+0x33490], R100 ;  /* 0x033490642b0075a7 */ /* 0x0044e400080a017f */
[----:B---3--:R-:W-:Y:S05]  /*2dc90*/  @!P5 NANOSLEEP.SYNCS 0x989680 ;  /* 0x009896800000d95d */ /* 0x008fea0003900000 */
[----:B------:R-:W3:Y:S02]  /*2dca0*/  @!P5 SYNCS.PHASECHK.TRANS64 P5, [R43+URZ+0x33490], R100 ;  /* 0x033490642b00d5a7 */ /* 0x000ee400080a007f */
[----:B---3--:R-:W-:Y:S05]  /*2dcb0*/  @!P5 BRA `(.L_x_3536) ;  /* 0xfffffffc00f0d947 */ /* 0x008fea000383ffff */
[----:B------:R-:W-:Y:S05]  /*2dcc0*/  BRA `(.L_x_3808) ;  /* 0xfffffdbc00d87947 */ /* 0x000fea000383ffff */
.L_x_3561:
[----:B0-----:R0:W1:Y:S02]  /*2dcd0*/  SYNCS.PHASECHK.TRANS64.TRYWAIT P3, [R43+URZ+0x33490], R100 ;  /* 0x033490642b0075a7 */ /* 0x001064000806017f */
[----:B-1----:R-:W-:Y:S05]  /*2dce0*/  @!P3 NANOSLEEP.SYNCS 0x989680 ;  /* 0x009896800000b95d */ /* 0x002fea0003900000 */
[----:B------:R-:W1:Y:S02]  /*2dcf0*/  @!P3 SYNCS.PHASECHK.TRANS64 P3, [R43+URZ+0x33490], R100 ;  /* 0x033490642b00b5a7 */ /* 0x000e64000806007f */
[----:B-1----:R-:W-:Y:S05]  /*2dd00*/  @!P3 BRA `(.L_x_3561) ;  /* 0xfffffffc00f0b947 */ /* 0x002fea000383ffff */
[----:B------:R-:W-:Y:S05]  /*2dd10*/  BRA `(.L_x_3809) ;  /* 0xfffffe2000607947 */ /* 0x000fea000383ffff */
.L_x_3567:
[----:B-1----:R1:W2:Y:S02]  /*2dd20*/  SYNCS.PHASECHK.TRANS64.TRYWAIT P2, [R43+URZ+0x334b0], R100 ;  /* 0x0334b0642b0075a7 */ /* 0x0022a4000804017f */
[----:B--2---:R-:W-:Y:S05]  /*2dd30*/  @!P2 NANOSLEEP.SYNCS 0x989680 ;  /* 0x009896800000a95d */ /* 0x004fea0003900000 */
[----:B------:R-:W2:Y:S02]  /*2dd40*/  @!P2 SYNCS.PHASECHK.TRANS64 P2, [R43+URZ+0x334b0], R100 ;  /* 0x0334b0642b00a5a7 */ /* 0x000ea4000804007f */
[----:B--2---:R-:W-:Y:S05]  /*2dd50*/  @!P2 BRA `(.L_x_3567) ;  /* 0xfffffffc00f0a947 */ /* 0x004fea000383ffff */
[----:B------:R-:W-:Y:S05]  /*2dd60*/  BRA `(.L_x_3810) ;  /* 0xfffffe2400647947 */ /* 0x000fea000383ffff */
.L_x_3577:
[----:B------:R-:W-:Y:S01]  /*2dd70*/  BSSY B0, `(.L_x_3811) ;  /* 0x0000007000007945 */ /* 0x000fe20003800000 */
[----:B------:R-:W-:Y:S02]  /*2dd80*/  IMAD.MOV.U32 R12, RZ, RZ, RZ ;  /* 0x000000ffff0c7224 */ /* 0x000fe400078e00ff */
[----:B------:R-:W-:Y:S02]  /*2dd90*/  IMAD.MOV.U32 R11, RZ, RZ, 0x1f ;  /* 0x0000001fff0b7424 */ /* 0x000fe400078e00ff */
[----:B------:R-:W-:-:S07]  /*2dda0*/  IMAD.MOV.U32 R15, RZ, RZ, -0x1 ;  /* 0xffffffffff0f7424 */ /* 0x000fce00078e00ff */
[----:B-----5:R-:W-:Y:S05]  /*2ddb0*/  WARPSYNC.COLLECTIVE R15, `(.L_x_3812) ;  /* 0x000000000f087348 */ /* 0x020fea0003c00000 */
[----:B------:R0:W1:Y:S02]  /*2ddc0*/  SHFL.IDX P6, R14, R13, R12, R11 ;  /* 0x0000000c0d0e7389 */ /* 0x00006400000c000b */
[----:B01---5:R-:W-:Y:S01]  /*2ddd0*/  ENDCOLLECTIVE ;  /* 0x000000000000791b */ /* 0x023fe20003800000 */
.L_x_3812:
[----:B------:R-:W-:Y:S05]  /*2dde0*/  BSYNC B0 ;  /* 0x0000000000007941 */ /* 0x000fea0003800000 */
.L_x_3811:
[----:B------:R-:W-:Y:S01]  /*2ddf0*/  IMAD.MOV.U32 R234, RZ, RZ, R14 ;  /* 0x000000ffffea7224 */ /* 0x000fe200078e000e */
[----:B------:R-:W-:Y:S06]  /*2de00*/  BRA `(.L_x_3813) ;  /* 0xfffffe3000c47947 */ /* 0x000fec000383ffff */
.L_x_3587:
[----:B------:R-:W-:Y:S01]  /*2de10*/  BSSY B1, `(.L_x_3814) ;  /* 0x0000008000017945 */ /* 0x000fe20003800000 */
[----:B0-----:R-:W-:Y:S01]  /*2de20*/  IMAD.MOV.U32 R13, RZ, RZ, R26 ;  /* 0x000000ffff0d7224 */ /* 0x001fe200078e001a */
[----:B------:R-:W-:Y:S01]  /*2de30*/  MOV R15, 0xffffffff ;  /* 0xffffffff000f7802 */ /* 0x000fe20000000f00 */
[----:B------:R-:W-:Y:S02]  /*2de40*/  IMAD.MOV.U32 R12, RZ, RZ, RZ ;  /* 0x000000ffff0c7224 */ /* 0x000fe400078e00ff */
[----:B------:R-:W-:-:S07]  /*2de50*/  IMAD.MOV.U32 R11, RZ, RZ, 0x1e1f ;  /* 0x00001e1fff0b7424 */ /* 0x000fce00078e00ff */
[----:B------:R-:W-:Y:S05]  /*2de60*/  WARPSYNC.COLLECTIVE R15, `(.L_x_3815) ;  /* 0x000000000f087348 */ /* 0x000fea0003c00000 */
[----:B------:R0:W1:Y:S02]  /*2de70*/  SHFL.IDX P6, R14, R13, R12, R11 ;  /* 0x0000000c0d0e7389 */ /* 0x00006400000c000b */
[----:B01----:R-:W-:Y:S01]  /*2de80*/  ENDCOLLECTIVE ;  /* 0x000000000000791b */ /* 0x003fe20003800000 */
.L_x_3815:
[----:B------:R-:W-:Y:S05]  /*2de90*/  BSYNC B1 ;  /* 0x0000000000017941 */ /* 0x000fea0003800000 */
.L_x_3814:
        /* <DEDUP_REMOVED lines=8> */
.L_x_3816:
[----:B------:R-:W-:Y:S02]  /*2df20*/  IMAD.MOV.U32 R13, RZ, RZ, R27 ;  /* 0x000000ffff0d7224 */ /* 0x000fe400078e001b */
[----:B------:R-:W-:-:S07]  /*2df30*/  IMAD.MOV.U32 R25, RZ, RZ, R14 ;  /* 0x000000ffff197224 */ /* 0x000fce00078e000e */
[----:B------:R-:W-:Y:S05]  /*2df40*/  WARPSYNC.COLLECTIVE R15, `(.L_x_3817) ;  /* 0x000000000f087348 */ /* 0x000fea0003c00000 */
[----:B------:R0:W1:Y:S02]  /*2df50*/  SHFL.IDX P6, R14, R13, R12, R11 ;  /* 0x0000000c0d0e7389 */ /* 0x00006400000c000b */
[----:B01----:R-:W-:Y:S01]  /*2df60*/  ENDCOLLECTIVE ;  /* 0x000000000000791b */ /* 0x003fe20003800000 */
.L_x_3817:
[----:B------:R-:W-:Y:S01]  /*2df70*/  MOV R13, R146 ;  /* 0x00000092000d7202 */ /* 0x000fe20000000f00 */
[----:B------:R-:W-:-:S07]  /*2df80*/  IMAD.MOV.U32 R3, RZ, RZ, R14 ;  /* 0x000000ffff037224 */ /* 0x000fce00078e000e */
[----:B------:R-:W-:Y:S05]  /*2df90*/  WARPSYNC.COLLECTIVE R15, `(.L_x_3818) ;  /* 0x000000000f087348 */ /* 0x000fea0003c00000 */
[----:B------:R0:W1:Y:S02]  /*2dfa0*/  SHFL.IDX P6, R14, R13, R12, R11 ;  /* 0x0000000c0d0e7389 */ /* 0x00006400000c000b */
[----:B01----:R-:W-:Y:S01]  /*2dfb0*/  ENDCOLLECTIVE ;  /* 0x000000000000791b */ /* 0x003fe20003800000 */
.L_x_3818:
[----:B------:R-:W-:Y:S05]  /*2dfc0*/  BRA `(.L_x_3819) ;  /* 0xfffffe3400b07947 */ /* 0x000fea000383ffff */
.L_x_3591:
[----:B0-----:R0:W1:Y:S02]  /*2dfd0*/  SYNCS.PHASECHK.TRANS64.TRYWAIT P0, [R16+URZ+0x33400], R5 ;  /* 0x03340005100075a7 */ /* 0x001064000800017f */
[----:B-1----:R-:W-:Y:S05]  /*2dfe0*/  @!P0 NANOSLEEP.SYNCS 0x989680 ;  /* 0x009896800000895d */ /* 0x002fea0003900000 */
[----:B------:R-:W1:Y:S02]  /*2dff0*/  @!P0 SYNCS.PHASECHK.TRANS64 P0, [R16+URZ+0x33400], R5 ;  /* 0x03340005100085a7 */ /* 0x000e64000800007f */
[----:B-1----:R-:W-:Y:S05]  /*2e000*/  @!P0 BRA `(.L_x_3591) ;  /* 0xfffffffc00f08947 */ /* 0x002fea000383ffff */
[----:B------:R-:W-:Y:S05]  /*2e010*/  BRA `(.L_x_3820) ;  /* 0xfffffe3c00047947 */ /* 0x000fea000383ffff */
.L_x_3603:
        /* <DEDUP_REMOVED lines=8> */
.L_x_3822:
[----:B------:R-:W-:Y:S05]  /*2e0a0*/  BSYNC B1 ;  /* 0x0000000000017941 */ /* 0x000fea0003800000 */
.L_x_3821:
[----:B------:R-:W-:Y:S01]  /*2e0b0*/  IMAD.MOV.U32 R13, RZ, RZ, R24 ;  /* 0x000000ffff0d7224 */ /* 0x000fe200078e0018 */
[----:B------:R-:W-:Y:S01]  /*2e0c0*/  MOV R15, 0xffffffff ;  /* 0xffffffff000f7802 */ /* 0x000fe20000000f00 */
[----:B------:R-:W-:Y:S02]  /*2e0d0*/  IMAD.MOV.U32 R12, RZ, RZ, RZ ;  /* 0x000000ffff0c7224 */ /* 0x000fe400078e00ff */
[----:B------:R-:W-:Y:S02]  /*2e0e0*/  IMAD.MOV.U32 R11, RZ, RZ, 0x1e1f ;  /* 0x00001e1fff0b7424 */ /* 0x000fe400078e00ff */
[----:B------:R-:W-:-:S07]  /*2e0f0*/  IMAD.MOV.U32 R0, RZ, RZ, R14 ;  /* 0x000000ffff007224 */ /* 0x000fce00078e000e */
[----:B------:R-:W-:Y:S05]  /*2e100*/  WARPSYNC.COLLECTIVE R15, `(.L_x_3823) ;  /* 0x000000000f087348 */ /* 0x000fea0003c00000 */
[----:B------:R0:W1:Y:S02]  /*2e110*/  SHFL.IDX P6, R14, R13, R12, R11 ;  /* 0x0000000c0d0e7389 */ /* 0x00006400000c000b */
[----:B01----:R-:W-:Y:S01]  /*2e120*/  ENDCOLLECTIVE ;  /* 0x000000000000791b */ /* 0x003fe20003800000 */
.L_x_3823:
[----:B------:R-:W-:Y:S02]  /*2e130*/  IMAD.MOV.U32 R13, RZ, RZ, R27 ;  /* 0x000000ffff0d7224 */ /* 0x000fe400078e001b */
[----:B------:R-:W-:-:S07]  /*2e140*/  IMAD.MOV.U32 R3, RZ, RZ, R14 ;  /* 0x000000ffff037224 */ /* 0x000fce00078e000e */
[----:B------:R-:W-:Y:S05]  /*2e150*/  WARPSYNC.COLLECTIVE R15, `(.L_x_3824) ;  /* 0x000000000f087348 */ /* 0x000fea0003c00000 */
[----:B------:R0:W1:Y:S02]  /*2e160*/  SHFL.IDX P6, R14, R13, R12, R11 ;  /* 0x0000000c0d0e7389 */ /* 0x00006400000c000b */
[----:B01----:R-:W-:Y:S01]  /*2e170*/  ENDCOLLECTIVE ;  /* 0x000000000000791b */ /* 0x003fe20003800000 */
.L_x_3824:
[----:B------:R-:W-:Y:S02]  /*2e180*/  IMAD.MOV.U32 R13, RZ, RZ, R146 ;  /* 0x000000ffff0d7224 */ /* 0x000fe400078e0092 */
[----:B------:R-:W-:-:S07]  /*2e190*/  IMAD.MOV.U32 R20, RZ, RZ, R14 ;  /* 0x000000ffff147224 */ /* 0x000fce00078e000e */
[----:B------:R-:W-:Y:S05]  /*2e1a0*/  WARPSYNC.COLLECTIVE R15, `(.L_x_3825) ;  /* 0x000000000f087348 */ /* 0x000fea0003c00000 */
[----:B------:R0:W1:Y:S02]  /*2e1b0*/  SHFL.IDX P6, R14, R13, R12, R11 ;  /* 0x0000000c0d0e7389 */ /* 0x00006400000c000b */
[----:B01----:R-:W-:Y:S01]  /*2e1c0*/  ENDCOLLECTIVE ;  /* 0x000000000000791b */ /* 0x003fe20003800000 */
.L_x_3825:
[----:B------:R-:W-:Y:S01]  /*2e1d0*/  IMAD.MOV.U32 R147, RZ, RZ, R14 ;  /* 0x000000ffff937224 */ /* 0x000fe200078e000e */
[----:B------:R-:W-:Y:S06]  /*2e1e0*/  BRA `(.L_x_3826) ;  /* 0xfffffe6800787947 */ /* 0x000fec000383ffff */
.L_x_3607:
[----:B-1----:R1:W2:Y:S02]  /*2e1f0*/  SYNCS.PHASECHK.TRANS64.TRYWAIT P0, [R16+URZ+0x33400], R21 ;  /* 0x03340015100075a7 */ /* 0x0022a4000800017f */
[----:B--2---:R-:W-:Y:S05]  /*2e200*/  @!P0 NANOSLEEP.SYNCS 0x989680 ;  /* 0x009896800000895d */ /* 0x004fea0003900000 */
[----:B------:R-:W2:Y:S02]  /*2e210*/  @!P0 SYNCS.PHASECHK.TRANS64 P0, [R16+URZ+0x33400], R21 ;  /* 0x03340015100085a7 */ /* 0x000ea4000800007f */
[----:B--2---:R-:W-:Y:S05]  /*2e220*/  @!P0 BRA `(.L_x_3607) ;  /* 0xfffffffc00f08947 */ /* 0x004fea000383ffff */
[----:B------:R-:W-:Y:S05]  /*2e230*/  BRA `(.L_x_3827) ;  /* 0xfffffe6c009c7947 */ /* 0x000fea000383ffff */
.L_x_3615:
[----:B-1----:R1:W2:Y:S02]  /*2e240*/  SYNCS.PHASECHK.TRANS64.TRYWAIT P2, [R0+URZ+0x33430], R3 ;  /* 0x03343003000075a7 */ /* 0x0022a4000804017f */
[----:B--2---:R-:W-:Y:S05]  /*2e250*/  @!P2 NANOSLEEP.SYNCS 0x989680 ;  /* 0x009896800000a95d */ /* 0x004fea0003900000 */
[----:B------:R-:W2:Y:S02]  /*2e260*/  @!P2 SYNCS.PHASECHK.TRANS64 P2, [R0+URZ+0x33430], R3 ;  /* 0x033430030000a5a7 */ /* 0x000ea4000804007f */
[----:B--2---:R-:W-:Y:S05]  /*2e270*/  @!P2 BRA `(.L_x_3615) ;  /* 0xfffffffc00f0a947 */ /* 0x004fea000383ffff */
[----:B------:R-:W-:Y:S05]  /*2e280*/  BRA `(.L_x_3614) ;  /* 0xfffffea000087947 */ /* 0x000fea000383ffff */
.L_x_3621:
[----:B-1----:R1:W2:Y:S02]  /*2e290*/  SYNCS.PHASECHK.TRANS64.TRYWAIT P2, [R11+URZ+0x33430], R8 ;  /* 0x033430080b0075a7 */ /* 0x0022a4000804017f */
[----:B--2---:R-:W-:Y:S05]  /*2e2a0*/  @!P2 NANOSLEEP.SYNCS 0x989680 ;  /* 0x009896800000a95d */ /* 0x004fea0003900000 */
[----:B------:R-:W2:Y:S02]  /*2e2b0*/  @!P2 SYNCS.PHASECHK.TRANS64 P2, [R11+URZ+0x33430], R8 ;  /* 0x033430080b00a5a7 */ /* 0x000ea4000804007f */
[----:B--2---:R-:W-:Y:S05]  /*2e2c0*/  @!P2 BRA `(.L_x_3621) ;  /* 0xfffffffc00f0a947 */ /* 0x004fea000383ffff */
[----:B------:R-:W-:Y:S05]  /*2e2d0*/  BRA `(.L_x_3620) ;  /* 0xfffffed800987947 */ /* 0x000fea000383ffff */
.L_x_3625:
[----:B-1----:R1:W2:Y:S02]  /*2e2e0*/  SYNCS.PHASECHK.TRANS64.TRYWAIT P1, [R10+URZ+0x33450], R6 ;  /* 0x033450060a0075a7 */ /* 0x0022a4000802017f */
[----:B--2---:R-:W-:Y:S05]  /*2e2f0*/  @!P1 NANOSLEEP.SYNCS 0x989680 ;  /* 0x009896800000995d */ /* 0x004fea0003900000 */
[----:B------:R-:W2:Y:S02]  /*2e300*/  @!P1 SYNCS.PHASECHK.TRANS64 P1, [R10+URZ+0x33450], R6 ;  /* 0x033450060a0095a7 */ /* 0x000ea4000802007f */
[----:B--2---:R-:W-:Y:S05]  /*2e310*/  @!P1 BRA `(.L_x_3625) ;  /* 0xfffffffc00f09947 */ /* 0x004fea000383ffff */
[----:B------:R-:W-:Y:S05]  /*2e320*/  BRA `(.L_x_3622) ;  /* 0xfffffee800d47947 */ /* 0x000fea000383ffff */
.L_x_3631:
[----:B-1----:R1:W2:Y:S02]  /*2e330*/  SYNCS.PHASECHK.TRANS64.TRYWAIT P1, [R3+URZ+0x33450], R4 ;  /* 0x03345004030075a7 */ /* 0x0022a4000802017f */
[----:B--2---:R-:W-:Y:S05]  /*2e340*/  @!P1 NANOSLEEP.SYNCS 0x989680 ;  /* 0x009896800000995d */ /* 0x004fea0003900000 */
[----:B------:R-:W2:Y:S02]  /*2e350*/  @!P1 SYNCS.PHASECHK.TRANS64 P1, [R3+URZ+0x33450], R4 ;  /* 0x03345004030095a7 */ /* 0x000ea4000802007f */
[----:B--2---:R-:W-:Y:S05]  /*2e360*/  @!P1 BRA `(.L_x_3631) ;  /* 0xfffffffc00f09947 */ /* 0x004fea000383ffff */
[----:B------:R-:W-:Y:S05]  /*2e370*/  BRA `(.L_x_3630) ;  /* 0xffffff0c00a07947 */ /* 0x000fea000383ffff */
.L_x_3635:
[----:B------:R-:W-:Y:S02]  /*2e380*/  SEL R110, R15, R112, P0 ;  /* 0x000000700f6e7207 */ /* 0x000fe40000000000 */
[----:B------:R-:W-:Y:S01]  /*2e390*/  SEL R62, R112, R15, P0 ;  /* 0x0000000f703e7207 */ /* 0x000fe20000000000 */
[----:B------:R-:W-:Y:S01]  /*2e3a0*/  IMAD.MOV.U32 R15, RZ, RZ, -0x1 ;  /* 0xffffffffff0f7424 */ /* 0x000fe200078e00ff */
[----:B------:R-:W-:Y:S02]  /*2e3b0*/  SEL R112, R12, R101, P0 ;  /* 0x000000650c707207 */ /* 0x000fe40000000000 */
[----:B------:R-:W-:Y:S01]  /*2e3c0*/  SEL R67, R101, R12, P0 ;  /* 0x0000000c65437207 */ /* 0x000fe20000000000 */
[----:B-----5:R-:W-:Y:S01]  /*2e3d0*/  IMAD.MOV.U32 R12, RZ, RZ, R36 ;  /* 0x000000ffff0c7224 */ /* 0x020fe200078e0024 */
[----:B------:R-:W-:Y:S02]  /*2e3e0*/  SEL R114, R116, R11, P0 ;  /* 0x0000000b74727207 */ /* 0x000fe40000000000 */
[----:B------:R-:W-:Y:S01]  /*2e3f0*/  SEL R78, R11, R116, P0 ;  /* 0x000000740b4e7207 */ /* 0x000fe20000000000 */
[----:B------:R-:W-:Y:S01]  /*2e400*/  IMAD.MOV.U32 R11, RZ, RZ, 0x1c1f ;  /* 0x00001c1fff0b7424 */ /* 0x000fe200078e00ff */
[----:B------:R-:W-:-:S02]  /*2e410*/  SEL R113, R33, R14, P0 ;  /* 0x0000000e21717207 */ /* 0x000fc40000000000 */
[----:B------:R-:W-:-:S07]  /*2e420*/  SEL R65, R14, R33, P0 ;  /* 0x000000210e417207 */ /* 0x000fce0000000000 */
[----:B0-----:R-:W-:Y:S05]  /*2e430*/  WARPSYNC.COLLECTIVE R15, `(.L_x_3828) ;  /* 0x000000000f087348 */ /* 0x001fea0003c00000 */
[----:B------:R1:W2:Y:S02]  /*2e440*/  SHFL.IDX P6, R14, R13, R12, R11 ;  /* 0x0000000c0d0e7389 */ /* 0x0002a400000c000b */
[----:B012---:R-:W-:Y:S01]  /*2e450*/  ENDCOLLECTIVE ;  /* 0x000000000000791b */ /* 0x007fe20003800000 */
.L_x_3828:
        /* <DEDUP_REMOVED lines=12> */
[----:B------:R-:W-:-:S02]  /*2e520*/  LOP3.LUT R75, R36, 0x2, RZ, 0x3c, !PT ;  /* 0x00000002244b7812 */ /* 0x000fc400078e3cff */
[----:B------:R-:W-:-:S07]  /*2e530*/  MOV R97, R14 ;  /* 0x0000000e00617202 */ /* 0x000fce0000000f00 */
[----:B------:R-:W-:Y:S05]  /*2e540*/  WARPSYNC.COLLECTIVE R15, `(.L_x_3829) ;  /* 0x000000000f087348 */ /* 0x000fea0003c00000 */
[----:B------:R0:W1:Y:S02]  /*2e550*/  SHFL.IDX P6, R14, R13, R12, R11 ;  /* 0x0000000c0d0e7389 */ /* 0x00006400000c000b */
[----:B01----:R-:W-:Y:S01]  /*2e560*/  ENDCOLLECTIVE ;  /* 0x000000000000791b */ /* 0x003fe20003800000 */
.L_x_3829:
        /* <DEDUP_REMOVED lines=20> */
.L_x_3830:
        /* <DEDUP_REMOVED lines=18> */
.L_x_3831:
        /* <DEDUP_REMOVED lines=18> */
.L_x_3832:
        /* <DEDUP_REMOVED lines=18> */
.L_x_3833:
        /* <DEDUP_REMOVED lines=19> */
.L_x_3834:
        /* <DEDUP_REMOVED lines=13> */
[----:B------:R-:W-:-:S07]  /*2ec10*/  IMAD.MOV.U32 R101, RZ, RZ, R14 ;  /* 0x000000ffff657224 */ /* 0x000fce00078e000e */
[----:B------:R-:W-:Y:S05]  /*2ec20*/  WARPSYNC.COLLECTIVE R15, `(.L_x_3835) ;  /* 0x000000000f087348 */ /* 0x000fea0003c00000 */
[----:B------:R0:W1:Y:S02]  /*2ec30*/  SHFL.IDX P6, R14, R13, R12, R11 ;  /* 0x0000000c0d0e7389 */ /* 0x00006400000c000b */
[----:B01----:R-:W-:Y:S01]  /*2ec40*/  ENDCOLLECTIVE ;  /* 0x000000000000791b */ /* 0x003fe20003800000 */
.L_x_3835:
[----:B------:R-:W-:Y:S02]  /*2ec50*/  SEL R5, R89, R101, P0 ;  /* 0x0000006559057207 */ /* 0x000fe40000000000 */
[----:B------:R-:W-:Y:S01]  /*2ec60*/  MOV R13, R134 ;  /* 0x00000086000d7202 */ /* 0x000fe20000000f00 */
[----:B------:R-:W-:Y:S02]  /*2ec70*/  IMAD.MOV.U32 R12, RZ, RZ, R36 ;  /* 0x000000ffff0c7224 */ /* 0x000fe400078e0024 */
[----:B------:R-:W-:-:S07]  /*2ec80*/  IMAD.MOV.U32 R103, RZ, RZ, R14 ;  /* 0x000000ffff677224 */ /* 0x000fce00078e000e */
[----:B------:R-:W-:Y:S05]  /*2ec90*/  WARPSYNC.COLLECTIVE R15, `(.L_x_3836) ;  /* 0x000000000f087348 */ /* 0x000fea0003c00000 */
[----:B------:R0:W1:Y:S02]  /*2eca0*/  SHFL.IDX P6, R14, R13, R12, R11 ;  /* 0x0000000c0d0e7389 */ /* 0x00006400000c000b */
[----:B01----:R-:W-:Y:S01]  /*2ecb0*/  ENDCOLLECTIVE ;  /* 0x000000000000791b */ /* 0x003fe20003800000 */
.L_x_3836:
[----:B------:R-:W-:Y:S02]  /*2ecc0*/  IMAD.MOV.U32 R13, RZ, RZ, R85 ;  /* 0x000000ffff0d7224 */ /* 0x000fe400078e0055 */
[----:B------:R-:W-:-:S07]  /*2ecd0*/  IMAD.MOV.U32 R84, RZ, RZ, R14 ;  /* 0x000000ffff547224 */ /* 0x000fce00078e000e */
[----:B------:R-:W-:Y:S05]  /*2ece0*/  WARPSYNC.COLLECTIVE R15, `(.L_x_3837) ;  /* 0x000000000f087348 */ /* 0x000fea0003c00000 */
[----:B------:R0:W1:Y:S02]  /*2ecf0*/  SHFL.IDX P6, R14, R13, R12, R11 ;  /* 0x0000000c0d0e7389 */ /* 0x00006400000c000b */
[----:B01----:R-:W-:Y:S01]  /*2ed00*/  ENDCOLLECTIVE ;  /* 0x000000000000791b */ /* 0x003fe20003800000 */
.L_x_3837:
[----:B------:R-:W-:Y:S01]  /*2ed10*/  IMAD.MOV.U32 R13, RZ, RZ, R7 ;  /* 0x000000ffff0d7224 */ /* 0x000fe200078e0007 */
[----:B------:R-:W-:Y:S01]  /*2ed20*/  SEL R7, R87, R103, P0 ;  /* 0x0000006757077207 */ /* 0x000fe20000000000 */
[----:B------:R-:W-:Y:S02]  /*2ed30*/  IMAD.MOV.U32 R12, RZ, RZ, R75 ;  /* 0x000000ffff0c7224 */ /* 0x000fe400078e004b */
[----:B------:R-:W-:-:S07]  /*2ed40*/  IMAD.MOV.U32 R86, RZ, RZ, R14 ;  /* 0x000000ffff567224 */ /* 0x000fce00078e000e */
[----:B------:R-:W-:Y:S05]  /*2ed50*/  WARPSYNC.COLLECTIVE R15, `(.L_x_3838) ;  /* 0x000000000f087348 */ /* 0x000fea0003c00000 */
[----:B------:R0:W1:Y:S02]  /*2ed60*/  SHFL.IDX P6, R14, R13, R12, R11 ;  /* 0x0000000c0d0e7389 */ /* 0x00006400000c000b */
[----:B01----:R-:W-:Y:S01]  /*2ed70*/  ENDCOLLECTIVE ;  /* 0x000000000000791b */ /* 0x003fe20003800000 */
.L_x_3838:
[----:B------:R-:W-:Y:S01]  /*2ed80*/  IMAD.MOV.U32 R13, RZ, RZ, R6 ;  /* 0x000000ffff0d7224 */ /* 0x000fe200078e0006 */
[----:B------:R-:W-:Y:S01]  /*2ed90*/  SEL R6, R101, R89, P0 ;  /* 0x0000005965067207 */ /* 0x000fe20000000000 */
[----:B------:R-:W-:-:S07]  /*2eda0*/  IMAD.MOV.U32 R134, RZ, RZ, R14 ;  /* 0x000000ffff867224 */ /* 0x000fce00078e000e */
[----:B------:R-:W-:Y:S05]  /*2edb0*/  WARPSYNC.COLLECTIVE R15, `(.L_x_3839) ;  /* 0x000000000f087348 */ /* 0x000fea0003c00000 */
[----:B------:R0:W1:Y:S02]  /*2edc0*/  SHFL.IDX P6, R14, R13, R12, R11 ;  /* 0x0000000c0d0e7389 */ /* 0x00006400000c000b */
[----:B01----:R-:W-:Y:S01]  /*2edd0*/  ENDCOLLECTIVE ;  /* 0x000000000000791b */ /* 0x003fe20003800000 */
.L_x_3839:
[----:B------:R-:W-:Y:S02]  /*2ede0*/  IMAD.MOV.U32 R13, RZ, RZ, R133 ;  /* 0x000000ffff0d7224 */ /* 0x000fe400078e0085 */
[----:B------:R-:W-:Y:S01]  /*2edf0*/  IMAD.MOV.U32 R12, RZ, RZ, R36 ;  /* 0x000000ffff0c7224 */ /* 0x000fe200078e0024 */
[----:B------:R-:W-:-:S07]  /*2ee00*/  MOV R136, R14 ;  /* 0x0000000e00887202 */ /* 0x000fce0000000f00 */
[----:B------:R-:W-:Y:S05]  /*2ee10*/  WARPSYNC.COLLECTIVE R15, `(.L_x_3840) ;  /* 0x000000000f087348 */ /* 0x000fea0003c00000 */
[----:B------:R0:W1:Y:S02]  /*2ee20*/  SHFL.IDX P6, R14, R13, R12, R11 ;  /* 0x0000000c0d0e7389 */ /* 0x00006400000c000b */
[----:B01----:R-:W-:Y:S01]  /*2ee30*/  ENDCOLLECTIVE ;  /* 0x000000000000791b */ /* 0x003fe20003800000 */
.L_x_3840:
[----:B------:R-:W-:Y:S02]  /*2ee40*/  SEL R85, R86, R136, P0 ;  /* 0x0000008856557207 */ /* 0x000fe40000000000 */
[----:B------:R-:W-:Y:S01]  /*2ee50*/  SEL R86, R136, R86, P0 ;  /* 0x0000005688567207 */ /* 0x000fe20000000000 */
[----:B------:R-:W-:Y:S02]  /*2ee60*/  IMAD.MOV.U32 R13, RZ, RZ, R126 ;  /* 0x000000ffff0d7224 */ /* 0x000fe400078e007e */
[----:B------:R-:W-:-:S07]  /*2ee70*/  IMAD.MOV.U32 R88, RZ, RZ, R14 ;  /* 0x000000ffff587224 */ /* 0x000fce00078e000e */
[----:B------:R-:W-:Y:S05]  /*2ee80*/  WARPSYNC.COLLECTIVE R15, `(.L_x_3841) ;  /* 0x000000000f087348 */ /* 0x000fea0003c00000 */
[----:B------:R0:W1:Y:S02]  /*2ee90*/  SHFL.IDX P6, R14, R13, R12, R11 ;  /* 0x0000000c0d0e7389 */ /* 0x00006400000c000b */
[----:B01----:R-:W-:Y:S01]  /*2eea0*/  ENDCOLLECTIVE ;  /* 0x000000000000791b */ /* 0x003fe20003800000 */
.L_x_3841:
[----:B------:R-:W-:Y:S01]  /*2eeb0*/  IMAD.MOV.U32 R13, RZ, RZ, R9 ;  /* 0x000000ffff0d7224 */ /* 0x000fe200078e0009 */
[----:B------:R-:W-:Y:S01]  /*2eec0*/  SEL R9, R84, R134, P0 ;  /* 0x0000008654097207 */ /* 0x000fe20000000000 */
[----:B------:R-:W-:Y:S01]  /*2eed0*/  IMAD.MOV.U32 R12, RZ, RZ, R75 ;  /* 0x000000ffff0c7224 */ /* 0x000fe200078e004b */
[----:B------:R-:W-:Y:S01]  /*2eee0*/  SEL R84, R134, R84, P0 ;  /* 0x0000005486547207 */ /* 0x000fe20000000000 */
[----:B------:R-:W-:-:S07]  /*2eef0*/  IMAD.MOV.U32 R96, RZ, RZ, R14 ;  /* 0x000000ffff607224 */ /* 0x000fce00078e000e */
[----:B------:R-:W-:Y:S05]  /*2ef00*/  WARPSYNC.COLLECTIVE R15, `(.L_x_3842) ;  /* 0x000000000f087348 */ /* 0x000fea0003c00000 */
[----:B------:R0:W1:Y:S02]  /*2ef10*/  SHFL.IDX P6, R14, R13, R12, R11 ;  /* 0x0000000c0d0e7389 */ /* 0x00006400000c000b */
[----:B01----:R-:W-:Y:S01]  /*2ef20*/  ENDCOLLECTIVE ;  /* 0x000000000000791b */ /* 0x003fe20003800000 */
.L_x_3842:
[----:B------:R-:W-:Y:S02]  /*2ef30*/  MOV R13, R8 ;  /* 0x00000008000d7202 */ /* 0x000fe40000000f00 */
[----:B------:R-:W-:Y:S01]  /*2ef40*/  SEL R8, R103, R87, P0 ;  /* 0x0000005767087207 */ /* 0x000fe20000000000 */
[----:B------:R-:W-:-:S07]  /*2ef50*/  IMAD.MOV.U32 R137, RZ, RZ, R14 ;  /* 0x000000ffff897224 */ /* 0x000fce00078e000e */
[----:B------:R-:W-:Y:S05]  /*2ef60*/  WARPSYNC.COLLECTIVE R15, `(.L_x_3843) ;  /* 0x000000000f087348 */ /* 0x000fea0003c00000 */
[----:B------:R0:W1:Y:S02]  /*2ef70*/  SHFL.IDX P6, R14, R13, R12, R11 ;  /* 0x0000000c0d0e7389 */ /* 0x00006400000c000b */
[----:B01----:R-:W-:Y:S01]  /*2ef80*/  ENDCOLLECTIVE ;  /* 0x000000000000791b */ /* 0x003fe20003800000 */
.L_x_3843:
        /* <DEDUP_REMOVED lines=8> */
.L_x_3844:
[----:B------:R-:W-:Y:S02]  /*2f010*/  SEL R89, R96, R138, P0 ;  /* 0x0000008a60597207 */ /* 0x000fe40000000000 */
[----:B------:R-:W-:Y:S01]  /*2f020*/  SEL R96, R138, R96, P0 ;  /* 0x000000608a607207 */ /* 0x000fe20000000000 */
[----:B------:R-:W-:Y:S02]  /*2f030*/  IMAD.MOV.U32 R13, RZ, RZ, R125 ;  /* 0x000000ffff0d7224 */ /* 0x000fe400078e007d */
[----:B------:R-:W-:-:S07]  /*2f040*/  IMAD.MOV.U32 R98, RZ, RZ, R14 ;  /* 0x000000ffff627224 */ /* 0x000fce00078e000e */
[----:B------:R-:W-:Y:S05]  /*2f050*/  WARPSYNC.COLLECTIVE R15, `(.L_x_3845) ;  /* 0x000000000f087348 */ /* 0x000fea0003c00000 */
[----:B------:R0:W1:Y:S02]  /*2f060*/  SHFL.IDX P6, R14, R13, R12, R11 ;  /* 0x0000000c0d0e7389 */ /* 0x00006400000c000b */
[----:B01----:R-:W-:Y:S01]  /*2f070*/  ENDCOLLECTIVE ;  /* 0x000000000000791b */ /* 0x003fe20003800000 */
.L_x_3845:
[----:B------:R-:W-:Y:S02]  /*2f080*/  IMAD.MOV.U32 R13, RZ, RZ, R66 ;  /* 0x000000ffff0d7224 */ /* 0x000fe400078e0042 */
[----:B------:R-:W-:Y:S02]  /*2f090*/  IMAD.MOV.U32 R12, RZ, RZ, R75 ;  /* 0x000000ffff0c7224 */ /* 0x000fe400078e004b */
[----:B------:R-:W-:-:S07]  /*2f0a0*/  IMAD.MOV.U32 R100, RZ, RZ, R14 ;  /* 0x000000ffff647224 */ /* 0x000fce00078e000e */
[----:B------:R-:W-:Y:S05]  /*2f0b0*/  WARPSYNC.COLLECTIVE R15, `(.L_x_3846) ;  /* 0x000000000f087348 */ /* 0x000fea0003c00000 */
[----:B------:R0:W1:Y:S02]  /*2f0c0*/  SHFL.IDX P6, R14, R13, R12, R11 ;  /* 0x0000000c0d0e7389 */ /* 0x00006400000c000b */
[----:B01----:R-:W-:Y:S01]  /*2f0d0*/  ENDCOLLECTIVE ;  /* 0x000000000000791b */ /* 0x003fe20003800000 */
.L_x_3846:
[----:B------:R-:W-:Y:S01]  /*2f0e0*/  IMAD.MOV.U32 R13, RZ, RZ, R63 ;  /* 0x000000ffff0d7224 */ /* 0x000fe200078e003f */
[----:B------:R-:W-:-:S07]  /*2f0f0*/  MOV R66, R14 ;  /* 0x0000000e00427202 */ /* 0x000fce0000000f00 */
[----:B------:R-:W-:Y:S05]  /*2f100*/  WARPSYNC.COLLECTIVE R15, `(.L_x_3847) ;  /* 0x000000000f087348 */ /* 0x000fea0003c00000 */
[----:B------:R0:W1:Y:S02]  /*2f110*/  SHFL.IDX P6, R14, R13, R12, R11 ;  /* 0x0000000c0d0e7389 */ /* 0x00006400000c000b */
[----:B01----:R-:W-:Y:S01]  /*2f120*/  ENDCOLLECTIVE ;  /* 0x000000000000791b */ /* 0x003fe20003800000 */
.L_x_3847:
        /* <DEDUP_REMOVED lines=8> */
.L_x_3848:
[----:B------:R-:W-:Y:S02]  /*2f1b0*/  SEL R99, R100, R63, P0 ;  /* 0x0000003f64637207 */ /* 0x000fe40000000000 */
[----:B------:R-:W-:Y:S01]  /*2f1c0*/  SEL R100, R63, R100, P0 ;  /* 0x000000643f647207 */ /* 0x000fe20000000000 */
[----:B------:R-:W-:Y:S02]  /*2f1d0*/  IMAD.MOV.U32 R13, RZ, RZ, R127 ;  /* 0x000000ffff0d7224 */ /* 0x000fe400078e007f */
[----:B------:R-:W-:-:S07]  /*2f1e0*/  IMAD.MOV.U32 R102, RZ, RZ, R14 ;  /* 0x000000ffff667224 */ /* 0x000fce00078e000e */
[----:B------:R-:W-:Y:S05]  /*2f1f0*/  WARPSYNC.COLLECTIVE R15, `(.L_x_3849) ;  /* 0x000000000f087348 */ /* 0x000fea0003c00000 */
[----:B------:R0:W1:Y:S02]  /*2f200*/  SHFL.IDX P6, R14, R13, R12, R11 ;  /* 0x0000000c0d0e7389 */ /* 0x00006400000c000b */
[----:B01----:R-:W-:Y:S01]  /*2f210*/  ENDCOLLECTIVE ;  /* 0x000000000000791b */ /* 0x003fe20003800000 */
.L_x_3849:
[----:B------:R-:W-:Y:S01]  /*2f220*/  IMAD.MOV.U32 R13, RZ, RZ, R79 ;  /* 0x000000ffff0d7224 */ /* 0x000fe200078e004f */
[----:B------:R-:W-:Y:S01]  /*2f230*/  MOV R12, R75 ;  /* 0x0000004b000c7202 */ /* 0x000fe20000000f00 */
[----:B------:R-:W-:-:S07]  /*2f240*/  IMAD.MOV.U32 R104, RZ, RZ, R14 ;  /* 0x000000ffff687224 */ /* 0x000fce00078e000e */
[----:B------:R-:W-:Y:S05]  /*2f250*/  WARPSYNC.COLLECTIVE R15, `(.L_x_3850) ;  /* 0x000000000f087348 */ /* 0x000fea0003c00000 */
[----:B------:R0:W1:Y:S02]  /*2f260*/  SHFL.IDX P6, R14, R13, R12, R11 ;  /* 0x0000000c0d0e7389 */ /* 0x00006400000c000b */
[----:B01----:R-:W-:Y:S01]  /*2f270*/  ENDCOLLECTIVE ;  /* 0x000000000000791b */ /* 0x003fe20003800000 */
.L_x_3850:
[----:B------:R-:W-:Y:S02]  /*2f280*/  IMAD.MOV.U32 R13, RZ, RZ, R68 ;  /* 0x000000ffff0d7224 */ /* 0x000fe400078e0044 */
[----:B------:R-:W-:-:S07]  /*2f290*/  IMAD.MOV.U32 R79, RZ, RZ, R14 ;  /* 0x000000ffff4f7224 */ /* 0x000fce00078e000e */
[----:B------:R-:W-:Y:S05]  /*2f2a0*/  WARPSYNC.COLLECTIVE R15, `(.L_x_3851) ;  /* 0x000000000f087348 */ /* 0x000fea0003c00000 */
[----:B------:R0:W1:Y:S02]  /*2f2b0*/  SHFL.IDX P6, R14, R13, R12, R11 ;  /* 0x0000000c0d0e7389 */ /* 0x00006400000c000b */
[----:B01----:R-:W-:Y:S01]  /*2f2c0*/  ENDCOLLECTIVE ;  /* 0x000000000000791b */ /* 0x003fe20003800000 */
.L_x_3851:
[----:B------:R-:W-:Y:S02]  /*2f2d0*/  SEL R101, R102, R79, P0 ;  /* 0x0000004f66657207 */ /* 0x000fe40000000000 */
[----:B------:R-:W-:Y:S01]  /*2f2e0*/  SEL R102, R79, R102, P0 ;  /* 0x000000664f667207 */ /* 0x000fe20000000000 */
[----:B------:R-:W-:Y:S02]  /*2f2f0*/  IMAD.MOV.U32 R13, RZ, RZ, R27 ;  /* 0x000000ffff0d7224 */ /* 0x000fe400078e001b */
[----:B------:R-:W-:Y:S02]  /*2f300*/  IMAD.MOV.U32 R12, RZ, RZ, R36 ;  /* 0x000000ffff0c7224 */ /* 0x000fe400078e0024 */
[----:B------:R-:W-:-:S05]  /*2f310*/  IMAD.MOV.U32 R11, RZ, RZ, R14 ;  /* 0x000000ffff0b7224 */ /* 0x000fca00078e000e */
[----:B------:R-:W-:Y:S02]  /*2f320*/  SEL R103, R104, R11, P0 ;  /* 0x0000000b68677207 */ /* 0x000fe40000000000 */
[----:B------:R-:W-:Y:S01]  /*2f330*/  SEL R104, R11, R104, P0 ;  /* 0x000000680b687207 */ /* 0x000fe20000000000 */
[----:B------:R-:W-:-:S07]  /*2f340*/  IMAD.MOV.U32 R11, RZ, RZ, 0x1c1f ;  /* 0x00001c1fff0b7424 */ /* 0x000fce00078e00ff */
[----:B------:R-:W-:Y:S05]  /*2f350*/  WARPSYNC.COLLECTIVE R15, `(.L_x_3852) ;  /* 0x000000000f087348 */ /* 0x000fea0003c00000 */
[----:B------:R0:W1:Y:S02]  /*2f360*/  SHFL.IDX P6, R14, R13, R12, R11 ;  /* 0x0000000c0d0e7389 */ /* 0x00006400000c000b */
[----:B01----:R-:W-:Y:S01]  /*2f370*/  ENDCOLLECTIVE ;  /* 0x000000000000791b */ /* 0x003fe20003800000 */
.L_x_3852:
[----:B------:R-:W-:Y:S02]  /*2f380*/  IMAD.MOV.U32 R13, RZ, RZ, R24 ;  /* 0x000000ffff0d7224 */ /* 0x000fe400078e0018 */
[----:B------:R-:W-:-:S07]  /*2f390*/  IMAD.MOV.U32 R27, RZ, RZ, R14 ;  /* 0x000000ffff1b7224 */ /* 0x000fce00078e000e */
[----:B------:R-:W-:Y:S05]  /*2f3a0*/  WARPSYNC.COLLECTIVE R15, `(.L_x_3853) ;  /* 0x000000000f087348 */ /* 0x000fea0003c00000 */
[----:B------:R0:W1:Y:S02]  /*2f3b0*/  SHFL.IDX P6, R14, R13, R12, R11 ;  /* 0x0000000c0d0e7389 */ /* 0x00006400000c000b */
[----:B01----:R-:W-:Y:S01]  /*2f3c0*/  ENDCOLLECTIVE ;  /* 0x000000000000791b */ /* 0x003fe20003800000 */
.L_x_3853:
[----:B------:R-:W-:Y:S02]  /*2f3d0*/  IMAD.MOV.U32 R13, RZ, RZ, R20 ;  /* 0x000000ffff0d7224 */ /* 0x000fe400078e0014 */
[----:B------:R-:W-:Y:S01]  /*2f3e0*/  IMAD.MOV.U32 R12, RZ, RZ, R75 ;  /* 0x000000ffff0c7224 */ /* 0x000fe200078e004b */
[----:B------:R-:W-:-:S07]  /*2f3f0*/  MOV R24, R14 ;  /* 0x0000000e00187202 */ /* 0x000fce0000000f00 */
[----:B------:R-:W-:Y:S05]  /*2f400*/  WARPSYNC.COLLECTIVE R15, `(.L_x_3854) ;  /* 0x000000000f087348 */ /* 0x000fea0003c00000 */
[----:B------:R0:W1:Y:S02]  /*2f410*/  SHFL.IDX P6, R14, R13, R12, R11 ;  /* 0x0000000c0d0e7389 */ /* 0x00006400000c000b */
[----:B01----:R-:W-:Y:S01]  /*2f420*/  ENDCOLLECTIVE ;  /* 0x000000000000791b */ /* 0x003fe20003800000 */
.L_x_3854:
[----:B------:R-:W-:Y:S02]  /*2f430*/  IMAD.MOV.U32 R13, RZ, RZ, R10 ;  /* 0x000000ffff0d7224 */ /* 0x000fe400078e000a */
[----:B------:R-:W-:-:S07]  /*2f440*/  IMAD.MOV.U32 R20, RZ, RZ, R14 ;  /* 0x000000ffff147224 */ /* 0x000fce00078e000e */
[----:B------:R-:W-:Y:S05]  /*2f450*/  WARPSYNC.COLLECTIVE R15, `(.L_x_3855) ;  /* 0x000000000f087348 */ /* 0x000fea0003c00000 */
[----:B------:R0:W1:Y:S02]  /*2f460*/  SHFL.IDX P6, R14, R13, R12, R11 ;  /* 0x0000000c0d0e7389 */ /* 0x00006400000c000b */
[----:B01----:R-:W-:Y:S01]  /*2f470*/  ENDCOLLECTIVE ;  /* 0x000000000000791b */ /* 0x003fe20003800000 */
.L_x_3855:
        /* <DEDUP_REMOVED lines=8> */
.L_x_3856:
[----:B------:R-:W-:Y:S01]  /*2f500*/  MOV R13, R105 ;  /* 0x00000069000d7202 */ /* 0x000fe20000000f00 */
[----:B------:R-:W-:-:S07]  /*2f510*/  IMAD.MOV.U32 R132, RZ, RZ, R14 ;  /* 0x000000ffff847224 */ /* 0x000fce00078e000e */
[----:B------:R-:W-:Y:S05]  /*2f520*/  WARPSYNC.COLLECTIVE R15, `(.L_x_3857) ;  /* 0x000000000f087348 */ /* 0x000fea0003c00000 */
[----:B------:R0:W1:Y:S02]  /*2f530*/  SHFL.IDX P6, R14, R13, R12, R11 ;  /* 0x0000000c0d0e7389 */ /* 0x00006400000c000b */
[----:B01----:R-:W-:Y:S01]  /*2f540*/  ENDCOLLECTIVE ;  /* 0x000000000000791b */ /* 0x003fe20003800000 */
.L_x_3857:
[----:B------:R-:W-:Y:S02]  /*2f550*/  IMAD.MOV.U32 R13, RZ, RZ, R25 ;  /* 0x000000ffff0d7224 */ /* 0x000fe400078e0019 */
[----:B------:R-:W-:Y:S02]  /*2f560*/  IMAD.MOV.U32 R12, RZ, RZ, R75 ;  /* 0x000000ffff0c7224 */ /* 0x000fe400078e004b */
[----:B------:R-:W-:-:S07]  /*2f570*/  IMAD.MOV.U32 R118, RZ, RZ, R14 ;  /* 0x000000ffff767224 */ /* 0x000fce00078e000e */
[----:B------:R-:W-:Y:S05]  /*2f580*/  WARPSYNC.COLLECTIVE R15, `(.L_x_3858) ;  /* 0x000000000f087348 */ /* 0x000fea0003c00000 */
[----:B------:R0:W1:Y:S02]  /*2f590*/  SHFL.IDX P6, R14, R13, R12, R11 ;  /* 0x0000000c0d0e7389 */ /* 0x00006400000c000b */
[----:B01----:R-:W-:Y:S01]  /*2f5a0*/  ENDCOLLECTIVE ;  /* 0x000000000000791b */ /* 0x003fe20003800000 */
.L_x_3858:
[----:B------:R-:W-:Y:S01]  /*2f5b0*/  IMAD.MOV.U32 R13, RZ, RZ, R21 ;  /* 0x000000ffff0d7224 */ /* 0x000fe200078e0015 */
[----:B------:R-:W-:Y:S02]  /*2f5c0*/  SEL R21, R24, R68, P0 ;  /* 0x0000004418157207 */ /* 0x000fe40000000000 */
[----:B------:R-:W-:Y:S01]  /*2f5d0*/  SEL R24, R68, R24, P0 ;  /* 0x0000001844187207 */ /* 0x000fe20000000000 */
[----:B------:R-:W-:-:S07]  /*2f5e0*/  IMAD.MOV.U32 R139, RZ, RZ, R14 ;  /* 0x000000ffff8b7224 */ /* 0x000fce00078e000e */
[----:B------:R-:W-:Y:S05]  /*2f5f0*/  WARPSYNC.COLLECTIVE R15, `(.L_x_3859) ;  /* 0x000000000f087348 */ /* 0x000fea0003c00000 */
[----:B------:R0:W1:Y:S02]  /*2f600*/  SHFL.IDX P6, R14, R13, R12, R11 ;  /* 0x0000000c0d0e7389 */ /* 0x00006400000c000b */
[----:B01----:R-:W-:Y:S01]  /*2f610*/  ENDCOLLECTIVE ;  /* 0x000000000000791b */ /* 0x003fe20003800000 */
.L_x_3859:
[----:B------:R-:W-:Y:S01]  /*2f620*/  SEL R25, R132, R139, P0 ;  /* 0x0000008b84197207 */ /* 0x000fe20000000000 */
[----:B------:R-:W-:Y:S02]  /*2f630*/  IMAD.MOV.U32 R13, RZ, RZ, R109 ;  /* 0x000000ffff0d7224 */ /* 0x000fe400078e006d */
[----:B------:R-:W-:Y:S02]  /*2f640*/  IMAD.MOV.U32 R12, RZ, RZ, R36 ;  /* 0x000000ffff0c7224 */ /* 0x000fe400078e0024 */
[----:B------:R-:W-:-:S07]  /*2f650*/  IMAD.MOV.U32 R140, RZ, RZ, R14 ;  /* 0x000000ffff8c7224 */ /* 0x000fce00078e000e */
[----:B------:R-:W-:Y:S05]  /*2f660*/  WARPSYNC.COLLECTIVE R15, `(.L_x_3860) ;  /* 0x000000000f087348 */ /* 0x000fea0003c00000 */
[----:B------:R0:W1:Y:S02]  /*2f670*/  SHFL.IDX P6, R14, R13, R12, R11 ;  /* 0x0000000c0d0e7389 */ /* 0x00006400000c000b */
[----:B01----:R-:W-:Y:S01]  /*2f680*/  ENDCOLLECTIVE ;  /* 0x000000000000791b */ /* 0x003fe20003800000 */
.L_x_3860:
[----:B------:R-:W-:Y:S01]  /*2f690*/  SEL R27, R118, R140, P0 ;  /* 0x0000008c761b7207 */ /* 0x000fe20000000000 */
[----:B------:R-:W-:Y:S01]  /*2f6a0*/  IMAD.MOV.U32 R13, RZ, RZ, R106 ;  /* 0x000000ffff0d7224 */ /* 0x000fe200078e006a */
[----:B------:R-:W-:-:S07]  /*2f6b0*/  MOV R105, R14 ;  /* 0x0000000e00697202 */ /* 0x000fce0000000f00 */
[----:B------:R-:W-:Y:S05]  /*2f6c0*/  WARPSYNC.COLLECTIVE R15, `(.L_x_3861) ;  /* 0x000000000f087348 */ /* 0x000fea0003c00000 */
[----:B------:R0:W1:Y:S02]  /*2f6d0*/  SHFL.IDX P6, R14, R13, R12, R11 ;  /* 0x0000000c0d0e7389 */ /* 0x00006400000c000b */
[----:B01----:R-:W-:Y:S01]  /*2f6e0*/  ENDCOLLECTIVE ;  /* 0x000000000000791b */ /* 0x003fe20003800000 */
.L_x_3861:
[----:B------:R-:W-:Y:S01]  /*2f6f0*/  IMAD.MOV.U32 R13, RZ, RZ, R28 ;  /* 0x000000ffff0d7224 */ /* 0x000fe200078e001c */
[----:B------:R-:W-:Y:S01]  /*2f700*/  SEL R28, R140, R118, P0 ;  /* 0x000000768c1c7207 */ /* 0x000fe20000000000 */
[----:B------:R-:W-:Y:S02]  /*2f710*/  IMAD.MOV.U32 R12, RZ, RZ, R75 ;  /* 0x000000ffff0c7224 */ /* 0x000fe400078e004b */
[----:B------:R-:W-:-:S07]  /*2f720*/  IMAD.MOV.U32 R107, RZ, RZ, R14 ;  /* 0x000000ffff6b7224 */ /* 0x000fce00078e000e */
[----:B------:R-:W-:Y:S05]  /*2f730*/  WARPSYNC.COLLECTIVE R15, `(.L_x_3862) ;  /* 0x000000000f087348 */ /* 0x000fea0003c00000 */
[----:B------:R0:W1:Y:S02]  /*2f740*/  SHFL.IDX P6, R14, R13, R12, R11 ;  /* 0x0000000c0d0e7389 */ /* 0x00006400000c000b */
[----:B01----:R-:W-:Y:S01]  /*2f750*/  ENDCOLLECTIVE ;  /* 0x000000000000791b */ /* 0x003fe20003800000 */
.L_x_3862:
[----:B------:R-:W-:Y:S01]  /*2f760*/  IMAD.MOV.U32 R13, RZ, RZ, R26 ;  /* 0x000000ffff0d7224 */ /* 0x000fe200078e001a */
[----:B------:R-:W-:Y:S01]  /*2f770*/  SEL R26, R139, R132, P0 ;  /* 0x000000848b1a7207 */ /* 0x000fe20000000000 */
[----:B------:R-:W-:-:S07]  /*2f780*/  IMAD.MOV.U32 R141, RZ, RZ, R14 ;  /* 0x000000ffff8d7224 */ /* 0x000fce00078e000e */
[----:B------:R-:W-:Y:S05]  /*2f790*/  WARPSYNC.COLLECTIVE R15, `(.L_x_3863) ;  /* 0x000000000f087348 */ /* 0x000fea0003c00000 */
[----:B------:R0:W1:Y:S02]  /*2f7a0*/  SHFL.IDX P6, R14, R13, R12, R11 ;  /* 0x0000000c0d0e7389 */ /* 0x00006400000c000b */
[----:B01----:R-:W-:Y:S01]  /*2f7b0*/  ENDCOLLECTIVE ;  /* 0x000000000000791b */ /* 0x003fe20003800000 */
.L_x_3863:
[----:B------:R-:W-:Y:S01]  /*2f7c0*/  IMAD.MOV.U32 R13, RZ, RZ, R111 ;  /* 0x000000ffff0d7224 */ /* 0x000fe200078e006f */
[----:B------:R-:W-:Y:S01]  /*2f7d0*/  MOV R12, R36 ;  /* 0x00000024000c7202 */ /* 0x000fe20000000f00 */
[----:B------:R-:W-:-:S07]  /*2f7e0*/  IMAD.MOV.U32 R142, RZ, RZ, R14 ;  /* 0x000000ffff8e7224 */ /* 0x000fce00078e000e */
[----:B------:R-:W-:Y:S05]  /*2f7f0*/  WARPSYNC.COLLECTIVE R15, `(.L_x_3864) ;  /* 0x000000000f087348 */ /* 0x000fea0003c00000 */
[----:B------:R0:W1:Y:S02]  /*2f800*/  SHFL.IDX P6, R14, R13, R12, R11 ;  /* 0x0000000c0d0e7389 */ /* 0x00006400000c000b */
[----:B01----:R-:W-:Y:S01]  /*2f810*/  ENDCOLLECTIVE ;  /* 0x000000000000791b */ /* 0x003fe20003800000 */
.L_x_3864:
[----:B------:R-:W-:Y:S02]  /*2f820*/  SEL R106, R107, R142, P0 ;  /* 0x0000008e6b6a7207 */ /* 0x000fe40000000000 */
[----:B------:R-:W-:Y:S01]  /*2f830*/  SEL R107, R142, R107, P0 ;  /* 0x0000006b8e6b7207 */ /* 0x000fe20000000000 */
[----:B------:R-:W-:Y:S02]  /*2f840*/  IMAD.MOV.U32 R13, RZ, RZ, R108 ;  /* 0x000000ffff0d7224 */ /* 0x000fe400078e006c */
[----:B------:R-:W-:-:S07]  /*2f850*/  IMAD.MOV.U32 R109, RZ, RZ, R14 ;  /* 0x000000ffff6d7224 */ /* 0x000fce00078e000e */
[----:B------:R-:W-:Y:S05]  /*2f860*/  WARPSYNC.COLLECTIVE R15, `(.L_x_3865) ;  /* 0x000000000f087348 */ /* 0x000fea0003c00000 */
[----:B------:R0:W1:Y:S02]  /*2f870*/  SHFL.IDX P6, R14, R13, R12, R11 ;  /* 0x0000000c0d0e7389 */ /* 0x00006400000c000b */
[----:B01----:R-:W-:Y:S01]  /*2f880*/  ENDCOLLECTIVE ;  /* 0x000000000000791b */ /* 0x003fe20003800000 */
.L_x_3865:
[----:B------:R-:W-:Y:S02]  /*2f890*/  IMAD.MOV.U32 R13, RZ, RZ, R54 ;  /* 0x000000ffff0d7224 */ /* 0x000fe400078e0036 */
[----:B------:R-:W-:Y:S02]  /*2f8a0*/  IMAD.MOV.U32 R12, RZ, RZ, R75 ;  /* 0x000000ffff0c7224 */ /* 0x000fe400078e004b */
[----:B------:R-:W-:-:S07]  /*2f8b0*/  IMAD.MOV.U32 R116, RZ, RZ, R14 ;  /* 0x000000ffff747224 */ /* 0x000fce00078e000e */
[----:B------:R-:W-:Y:S05]  /*2f8c0*/  WARPSYNC.COLLECTIVE R15, `(.L_x_3866) ;  /* 0x000000000f087348 */ /* 0x000fea0003c00000 */
[----:B------:R0:W1:Y:S02]  /*2f8d0*/  SHFL.IDX P6, R14, R13, R12, R11 ;  /* 0x0000000c0d0e7389 */ /* 0x00006400000c000b */
[----:B01----:R-:W-:Y:S01]  /*2f8e0*/  ENDCOLLECTIVE ;  /* 0x000000000000791b */ /* 0x003fe20003800000 */
.L_x_3866:
[----:B------:R-:W-:Y:S01]  /*2f8f0*/  IMAD.MOV.U32 R13, RZ, RZ, R29 ;  /* 0x000000ffff0d7224 */ /* 0x000fe200078e001d */
[----:B------:R-:W-:Y:S02]  /*2f900*/  SEL R29, R105, R141, P0 ;  /* 0x0000008d691d7207 */ /* 0x000fe40000000000 */
[----:B------:R-:W-:Y:S01]  /*2f910*/  SEL R105, R141, R105, P0 ;  /* 0x000000698d697207 */ /* 0x000fe20000000000 */
[----:B------:R-:W-:-:S07]  /*2f920*/  IMAD.MOV.U32 R54, RZ, RZ, R14 ;  /* 0x000000ffff367224 */ /* 0x000fce00078e000e */
[----:B------:R-:W-:Y:S05]  /*2f930*/  WARPSYNC.COLLECTIVE R15, `(.L_x_3867) ;  /* 0x000000000f087348 */ /* 0x000fea0003c00000 */
[----:B------:R0:W1:Y:S02]  /*2f940*/  SHFL.IDX P6, R14, R13, R12, R11 ;  /* 0x0000000c0d0e7389 */ /* 0x00006400000c000b */
[----:B01----:R-:W-:Y:S01]  /*2f950*/  ENDCOLLECTIVE ;  /* 0x000000000000791b */ /* 0x003fe20003800000 */
.L_x_3867:
        /* <DEDUP_REMOVED lines=8> */
.L_x_3868:
[----:B------:R-:W-:Y:S01]  /*2f9e0*/  IMAD.MOV.U32 R13, RZ, RZ, R110 ;  /* 0x000000ffff0d7224 */ /* 0x000fe200078e006e */
[----:B------:R-:W-:Y:S02]  /*2f9f0*/  SEL R110, R116, R111, P0 ;  /* 0x0000006f746e7207 */ /* 0x000fe40000000000 */
[----:B------:R-:W-:Y:S01]  /*2fa00*/  SEL R111, R111, R116, P0 ;  /* 0x000000746f6f7207 */ /* 0x000fe20000000000 */
[----:B------:R-:W-:-:S07]  /*2fa10*/  IMAD.MOV.U32 R113, RZ, RZ, R14 ;  /* 0x000000ffff717224 */ /* 0x000fce00078e000e */
[----:B------:R-:W-:Y:S05]  /*2fa20*/  WARPSYNC.COLLECTIVE R15, `(.L_x_3869) ;  /* 0x000000000f087348 */ /* 0x000fea0003c00000 */
[----:B------:R0:W1:Y:S02]  /*2fa30*/  SHFL.IDX P6, R14, R13, R12, R11 ;  /* 0x0000000c0d0e7389 */ /* 0x00006400000c000b */
[----:B01----:R-:W-:Y:S01]  /*2fa40*/  ENDCOLLECTIVE ;  /* 0x000000000000791b */ /* 0x003fe20003800000 */
.L_x_3869:
[----:B------:R-:W-:Y:S02]  /*2fa50*/  IMAD.MOV.U32 R13, RZ, RZ, R65 ;  /* 0x000000ffff0d7224 */ /* 0x000fe400078e0041 */
[----:B------:R-:W-:Y:S02]  /*2fa60*/  IMAD.MOV.U32 R12, RZ, RZ, R75 ;  /* 0x000000ffff0c7224 */ /* 0x000fe400078e004b */
[----:B------:R-:W-:-:S07]  /*2fa70*/  IMAD.MOV.U32 R115, RZ, RZ, R14 ;  /* 0x000000ffff737224 */ /* 0x000fce00078e000e */
[----:B------:R-:W-:Y:S05]  /*2fa80*/  WARPSYNC.COLLECTIVE R15, `(.L_x_3870) ;  /* 0x000000000f087348 */ /* 0x000fea0003c00000 */
[----:B------:R0:W1:Y:S02]  /*2fa90*/  SHFL.IDX P6, R14, R13, R12, R11 ;  /* 0x0000000c0d0e7389 */ /* 0x00006400000c000b */
[----:B01----:R-:W-:Y:S01]  /*2faa0*/  ENDCOLLECTIVE ;  /* 0x000000000000791b */ /* 0x003fe20003800000 */
.L_x_3870:
[----:B------:R-:W-:Y:S02]  /*2fab0*/  IMAD.MOV.U32 R13, RZ, RZ, R62 ;  /* 0x000000ffff0d7224 */ /* 0x000fe400078e003e */
[----:B------:R-:W-:-:S07]  /*2fac0*/  IMAD.MOV.U32 R65, RZ, RZ, R14 ;  /* 0x000000ffff417224 */ /* 0x000fce00078e000e */
[----:B------:R-:W-:Y:S05]  /*2fad0*/  WARPSYNC.COLLECTIVE R15, `(.L_x_3871) ;  /* 0x000000000f087348 */ /* 0x000fea0003c00000 */
[----:B------:R0:W1:Y:S02]  /*2fae0*/  SHFL.IDX P6, R14, R13, R12, R11 ;  /* 0x0000000c0d0e7389 */ /* 0x00006400000c000b */
[----:B01----:R-:W-:Y:S01]  /*2faf0*/  ENDCOLLECTIVE ;  /* 0x000000000000791b */ /* 0x003fe20003800000 */
.L_x_3871:
[----:B------:R-:W-:Y:S02]  /*2fb00*/  IMAD.MOV.U32 R13, RZ, RZ, R114 ;  /* 0x000000ffff0d7224 */ /* 0x000fe400078e0072 */
[----:B------:R-:W-:Y:S01]  /*2fb10*/  IMAD.MOV.U32 R12, RZ, RZ, R36 ;  /* 0x000000ffff0c7224 */ /* 0x000fe200078e0024 */
[----:B------:R-:W-:-:S07]  /*2fb20*/  MOV R62, R14 ;  /* 0x0000000e003e7202 */ /* 0x000fce0000000f00 */
[----:B------:R-:W-:Y:S05]  /*2fb30*/  WARPSYNC.COLLECTIVE R15, `(.L_x_3872) ;  /* 0x000000000f087348 */ /* 0x000fea0003c00000 */
[----:B------:R0:W1:Y:S02]  /*2fb40*/  SHFL.IDX P6, R14, R13, R12, R11 ;  /* 0x0000000c0d0e7389 */ /* 0x00006400000c000b */
[----:B01----:R-:W-:Y:S01]  /*2fb50*/  ENDCOLLECTIVE ;  /* 0x000000000000791b */ /* 0x003fe20003800000 */
.L_x_3872:
[----:B------:R-:W-:Y:S02]  /*2fb60*/  SEL R114, R115, R62, P0 ;  /* 0x0000003e73727207 */ /* 0x000fe40000000000 */
[----:B------:R-:W-:Y:S01]  /*2fb70*/  SEL R115, R62, R115, P0 ;  /* 0x000000733e737207 */ /* 0x000fe20000000000 */
[----:B------:R-:W-:Y:S01]  /*2fb80*/  IMAD.MOV.U32 R13, RZ, RZ, R112 ;  /* 0x000000ffff0d7224 */ /* 0x000fe200078e0070 */
[----:B------:R-:W-:Y:S02]  /*2fb90*/  SEL R112, R113, R65, P0 ;  /* 0x0000004171707207 */ /* 0x000fe40000000000 */
[----:B------:R-:W-:Y:S01]  /*2fba0*/  SEL R113, R65, R113, P0 ;  /* 0x0000007141717207 */ /* 0x000fe20000000000 */
[----:B------:R-:W-:-:S07]  /*2fbb0*/  IMAD.MOV.U32 R117, RZ, RZ, R14 ;  /* 0x000000ffff757224 */ /* 0x000fce00078e000e */
[----:B------:R-:W-:Y:S05]  /*2fbc0*/  WARPSYNC.COLLECTIVE R15, `(.L_x_3873) ;  /* 0x000000000f087348 */ /* 0x000fea0003c00000 */
[----:B------:R0:W1:Y:S02]  /*2fbd0*/  SHFL.IDX P6, R14, R13, R12, R11 ;  /* 0x0000000c0d0e7389 */ /* 0x00006400000c000b */
[----:B01----:R-:W-:Y:S01]  /*2fbe0*/  ENDCOLLECTIVE ;  /* 0x000000000000791b */ /* 0x003fe20003800000 */
.L_x_3873:
[----:B------:R-:W-:Y:S02]  /*2fbf0*/  IMAD.MOV.U32 R13, RZ, RZ, R78 ;  /* 0x000000ffff0d7224 */ /* 0x000fe400078e004e */
[----:B------:R-:W-:Y:S02]  /*2fc00*/  IMAD.MOV.U32 R12, RZ, RZ, R75 ;  /* 0x000000ffff0c7224 */ /* 0x000fe400078e004b */
[----:B------:R-:W-:-:S07]  /*2fc10*/  IMAD.MOV.U32 R119, RZ, RZ, R14 ;  /* 0x000000ffff777224 */ /* 0x000fce00078e000e */
[----:B------:R-:W-:Y:S05]  /*2fc20*/  WARPSYNC.COLLECTIVE R15, `(.L_x_3874) ;  /* 0x000000000f087348 */ /* 0x000fea0003c00000 */
[----:B------:R0:W1:Y:S02]  /*2fc30*/  SHFL.IDX P6, R14, R13, R12, R11 ;  /* 0x0000000c0d0e7389 */ /* 0x00006400000c000b */
[----:B01----:R-:W-:Y:S01]  /*2fc40*/  ENDCOLLECTIVE ;  /* 0x000000000000791b */ /* 0x003fe20003800000 */
.L_x_3874:
[----:B------:R-:W-:Y:S01]  /*2fc50*/  MOV R13, R67 ;  /* 0x00000043000d7202 */ /* 0x000fe20000000f00 */
[----:B------:R-:W-:-:S07]  /*2fc60*/  IMAD.MOV.U32 R78, RZ, RZ, R14 ;  /* 0x000000ffff4e7224 */ /* 0x000fce00078e000e */
[----:B------:R-:W-:Y:S05]  /*2fc70*/  WARPSYNC.COLLECTIVE R15, `(.L_x_3875) ;  /* 0x000000000f087348 */ /* 0x000fea0003c00000 */
[----:B------:R0:W1:Y:S02]  /*2fc80*/  SHFL.IDX P6, R14, R13, R12, R11 ;  /* 0x0000000c0d0e7389 */ /* 0x00006400000c000b */
[----:B01----:R-:W-:Y:S01]  /*2fc90*/  ENDCOLLECTIVE ;  /* 0x000000000000791b */ /* 0x003fe20003800000 */
.L_x_3875:
[----:B------:R-:W-:Y:S02]  /*2fca0*/  SEL R116, R117, R78, P0 ;  /* 0x0000004e75747207 */ /* 0x000fe40000000000 */
[----:B------:R-:W-:Y:S01]  /*2fcb0*/  SEL R117, R78, R117, P0 ;  /* 0x000000754e757207 */ /* 0x000fe20000000000 */
[----:B------:R-:W-:Y:S02]  /*2fcc0*/  IMAD.MOV.U32 R13, RZ, RZ, R44 ;  /* 0x000000ffff0d7224 */ /* 0x000fe400078e002c */
[----:B------:R-:W-:-:S05]  /*2fcd0*/  IMAD.MOV.U32 R12, RZ, RZ, R14 ;  /* 0x000000ffff0c7224 */ /* 0x000fca00078e000e */
[----:B------:R-:W-:Y:S02]  /*2fce0*/  SEL R118, R119, R12, P0 ;  /* 0x0000000c77767207 */ /* 0x000fe40000000000 */
[----:B------:R-:W-:Y:S01]  /*2fcf0*/  SEL R119, R12, R119, P0 ;  /* 0x000000770c777207 */ /* 0x000fe20000000000 */
[----:B------:R-:W-:-:S07]  /*2fd00*/  IMAD.MOV.U32 R12, RZ, RZ, R36 ;  /* 0x000000ffff0c7224 */ /* 0x000fce00078e0024 */
[----:B------:R-:W-:Y:S05]  /*2fd10*/  WARPSYNC.COLLECTIVE R15, `(.L_x_3876) ;  /* 0x000000000f087348 */ /* 0x000fea0003c00000 */
[----:B------:R0:W1:Y:S02]  /*2fd20*/  SHFL.IDX P6, R14, R13, R12, R11 ;  /* 0x0000000c0d0e7389 */ /* 0x00006400000c000b */
[----:B01----:R-:W-:Y:S01]  /*2fd30*/  ENDCOLLECTIVE ;  /* 0x000000000000791b */ /* 0x003fe20003800000 */
.L_x_3876:
[----:B------:R-:W-:Y:S02]  /*2fd40*/  IMAD.MOV.U32 R13, RZ, RZ, R33 ;  /* 0x000000ffff0d7224 */ /* 0x000fe400078e0021 */
[----:B------:R-:W-:-:S07]  /*2fd50*/  IMAD.MOV.U32 R130, RZ, RZ, R14 ;  /* 0x000000ffff827224 */ /* 0x000fce00078e000e */
[----:B------:R-:W-:Y:S05]  /*2fd60*/  WARPSYNC.COLLECTIVE R15, `(.L_x_3877) ;  /* 0x000000000f087348 */ /* 0x000fea0003c00000 */
[----:B------:R0:W1:Y:S02]  /*2fd70*/  SHFL.IDX P6, R14, R13, R12, R11 ;  /* 0x0000000c0d0e7389 */ /* 0x00006400000c000b */
[----:B01----:R-:W-:Y:S01]  /*2fd80*/  ENDCOLLECTIVE ;  /* 0x000000000000791b */ /* 0x003fe20003800000 */
.L_x_3877:
[----:B------:R-:W-:Y:S02]  /*2fd90*/  IMAD.MOV.U32 R13, RZ, RZ, R31 ;  /* 0x000000ffff0d7224 */ /* 0x000fe400078e001f */
[----:B------:R-:W-:Y:S02]  /*2fda0*/  IMAD.MOV.U32 R12, RZ, RZ, R75 ;  /* 0x000000ffff0c7224 */ /* 0x000fe400078e004b */
[----:B------:R-:W-:-:S07]  /*2fdb0*/  IMAD.MOV.U32 R33, RZ, RZ, R14 ;  /* 0x000000ffff217224 */ /* 0x000fce00078e000e */
[----:B------:R-:W-:Y:S05]  /*2fdc0*/  WARPSYNC.COLLECTIVE R15, `(.L_x_3878) ;  /* 0x000000000f087348 */ /* 0x000fea0003c00000 */
[----:B------:R0:W1:Y:S02]  /*2fdd0*/  SHFL.IDX P6, R14, R13, R12, R11 ;  /* 0x0000000c0d0e7389 */ /* 0x00006400000c000b */
[----:B01----:R-:W-:Y:S01]  /*2fde0*/  ENDCOLLECTIVE ;  /* 0x000000000000791b */ /* 0x003fe20003800000 */
.L_x_3878:
[----:B------:R-:W-:Y:S01]  /*2fdf0*/  IMAD.MOV.U32 R13, RZ, RZ, R30 ;  /* 0x000000ffff0d7224 */ /* 0x000fe200078e001e */
[----:B------:R-:W-:-:S07]  /*2fe00*/  MOV R31, R14 ;  /* 0x0000000e001f7202 */ /* 0x000fce0000000f00 */
[----:B------:R-:W-:Y:S05]  /*2fe10*/  WARPSYNC.COLLECTIVE R15, `(.L_x_3879) ;  /* 0x000000000f087348 */ /* 0x000fea0003c00000 */
[----:B------:R0:W1:Y:S02]  /*2fe20*/  SHFL.IDX P6, R14, R13, R12, R11 ;  /* 0x0000000c0d0e7389 */ /* 0x00006400000c000b */
[----:B01----:R-:W-:Y:S01]  /*2fe30*/  ENDCOLLECTIVE ;  /* 0x000000000000791b */ /* 0x003fe20003800000 */
.L_x_3879:
        /* <DEDUP_REMOVED lines=8> */
.L_x_3880:
[----:B------:R-:W-:Y:S02]  /*2fec0*/  IMAD.MOV.U32 R13, RZ, RZ, R70 ;  /* 0x000000ffff0d7224 */ /* 0x000fe400078e0046 */
[----:B------:R-:W-:-:S07]  /*2fed0*/  IMAD.MOV.U32 R125, RZ, RZ, R14 ;  /* 0x000000ffff7d7224 */ /* 0x000fce00078e000e */
[----:B------:R-:W-:Y:S05]  /*2fee0*/  WARPSYNC.COLLECTIVE R15, `(.L_x_3881) ;  /* 0x000000000f087348 */ /* 0x000fea0003c00000 */
[----:B------:R0:W1:Y:S02]  /*2fef0*/  SHFL.IDX P6, R14, R13, R12, R11 ;  /* 0x0000000c0d0e7389 */ /* 0x00006400000c000b */
[----:B01----:R-:W-:Y:S01]  /*2ff00*/  ENDCOLLECTIVE ;  /* 0x000000000000791b */ /* 0x003fe20003800000 */
.L_x_3881:
[----:B------:R-:W-:Y:S01]  /*2ff10*/  IMAD.MOV.U32 R13, RZ, RZ, R34 ;  /* 0x000000ffff0d7224 */ /* 0x000fe200078e0022 */
[----:B------:R-:W-:Y:S01]  /*2ff20*/  MOV R12, R75 ;  /* 0x0000004b000c7202 */ /* 0x000fe20000000f00 */
[----:B------:R-:W-:-:S07]  /*2ff30*/  IMAD.MOV.U32 R127, RZ, RZ, R14 ;  /* 0x000000ffff7f7224 */ /* 0x000fce00078e000e */
[----:B------:R-:W-:Y:S05]  /*2ff40*/  WARPSYNC.COLLECTIVE R15, `(.L_x_3882) ;  /* 0x000000000f087348 */ /* 0x000fea0003c00000 */
[----:B------:R0:W1:Y:S02]  /*2ff50*/  SHFL.IDX P6, R14, R13, R12, R11 ;  /* 0x0000000c0d0e7389 */ /* 0x00006400000c000b */
[----:B01----:R-:W-:Y:S01]  /*2ff60*/  ENDCOLLECTIVE ;  /* 0x000000000000791b */ /* 0x003fe20003800000 */
.L_x_3882:
[----:B------:R-:W-:Y:S01]  /*2ff70*/  IMAD.MOV.U32 R13, RZ, RZ, R32 ;  /* 0x000000ffff0d7224 */ /* 0x000fe200078e0020 */
[----:B------:R-:W-:Y:S02]  /*2ff80*/  SEL R32, R33, R67, P0 ;  /* 0x0000004321207207 */ /* 0x000fe40000000000 */
[----:B------:R-:W-:Y:S01]  /*2ff90*/  SEL R33, R67, R33, P0 ;  /* 0x0000002143217207 */ /* 0x000fe20000000000 */
[----:B------:R-:W-:-:S07]  /*2ffa0*/  IMAD.MOV.U32 R143, RZ, RZ, R14 ;  /* 0x000000ffff8f7224 */ /* 0x000fce00078e000e */
[----:B------:R-:W-:Y:S05]  /*2ffb0*/  WARPSYNC.COLLECTIVE R15, `(.L_x_3883) ;  /* 0x000000000f087348 */ /* 0x000fea0003c00000 */
[----:B------:R0:W1:Y:S02]  /*2ffc0*/  SHFL.IDX P6, R14, R13, R12, R11 ;  /* 0x0000000c0d0e7389 */ /* 0x00006400000c000b */
[----:B01----:R-:W-:Y:S01]  /*2ffd0*/  ENDCOLLECTIVE ;  /* 0x000000000000791b */ /* 0x003fe20003800000 */
.L_x_3883:
[----:B------:R-:W-:Y:S01]  /*2ffe0*/  SEL R34, R125, R143, P0 ;  /* 0x0000008f7d227207 */ /* 0x000fe20000000000 */
[----:B------:R-:W-:Y:S02]  /*2fff0*/  IMAD.MOV.U32 R13, RZ, RZ, R83 ;  /* 0x000000ffff0d7224 */ /* 0x000fe400078e0053 */
[----:B------:R-:W-:Y:S02]  /*30000*/  IMAD.MOV.U32 R12, RZ, RZ, R36 ;  /* 0x000000ffff0c7224 */ /* 0x000fe400078e0024 */
[----:B------:R-:W-:-:S07]  /*30010*/  IMAD.MOV.U32 R144, RZ, RZ, R14 ;  /* 0x000000ffff907224 */ /* 0x000fce00078e000e */
[----:B------:R-:W-:Y:S05]  /*30020*/  WARPSYNC.COLLECTIVE R15, `(.L_x_3884) ;  /* 0x000000000f087348 */ /* 0x000fea0003c00000 */
[----:B------:R0:W1:Y:S02]  /*30030*/  SHFL.IDX P6, R14, R13, R12, R11 ;  /* 0x0000000c0d0e7389 */ /* 0x00006400000c000b */
[----:B01----:R-:W-:Y:S01]  /*30040*/  ENDCOLLECTIVE ;  /* 0x000000000000791b */ /* 0x003fe20003800000 */
.L_x_3884:
[----:B------:R-:W-:Y:S02]  /*30050*/  IMAD.MOV.U32 R13, RZ, RZ, R80 ;  /* 0x000000ffff0d7224 */ /* 0x000fe400078e0050 */
[----:B------:R-:W-:-:S07]  /*30060*/  IMAD.MOV.U32 R83, RZ, RZ, R14 ;  /* 0x000000ffff537224 */ /* 0x000fce00078e000e */
[----:B------:R-:W-:Y:S05]  /*30070*/  WARPSYNC.COLLECTIVE R15, `(.L_x_3885) ;  /* 0x000000000f087348 */ /* 0x000fea0003c00000 */
[----:B------:R0:W1:Y:S02]  /*30080*/  SHFL.IDX P6, R14, R13, R12, R11 ;  /* 0x0000000c0d0e7389 */ /* 0x00006400000c000b */
[----:B01----:R-:W-:Y:S01]  /*30090*/  ENDCOLLECTIVE ;  /* 0x000000000000791b */ /* 0x003fe20003800000 */
.L_x_3885:
[----:B------:R-:W-:Y:S01]  /*300a0*/  MOV R13, R48 ;  /* 0x00000030000d7202 */ /* 0x000fe20000000f00 */
[----:B------:R-:W-:Y:S02]  /*300b0*/  IMAD.MOV.U32 R12, RZ, RZ, R75 ;  /* 0x000000ffff0c7224 */ /* 0x000fe400078e004b */
[----:B------:R-:W-:-:S07]  /*300c0*/  IMAD.MOV.U32 R123, RZ, RZ, R14 ;  /* 0x000000ffff7b7224 */ /* 0x000fce00078e000e */
[----:B------:R-:W-:Y:S05]  /*300d0*/  WARPSYNC.COLLECTIVE R15, `(.L_x_3886) ;  /* 0x000000000f087348 */ /* 0x000fea0003c00000 */
[----:B------:R0:W1:Y:S02]  /*300e0*/  SHFL.IDX P6, R14, R13, R12, R11 ;  /* 0x0000000c0d0e7389 */ /* 0x00006400000c000b */
[----:B01----:R-:W-:Y:S01]  /*300f0*/  ENDCOLLECTIVE ;  /* 0x000000000000791b */ /* 0x003fe20003800000 */
.L_x_3886:
[----:B------:R-:W-:Y:S01]  /*30100*/  IMAD.MOV.U32 R13, RZ, RZ, R35 ;  /* 0x000000ffff0d7224 */ /* 0x000fe200078e0023 */
[----:B------:R-:W-:Y:S01]  /*30110*/  SEL R35, R143, R125, P0 ;  /* 0x0000007d8f237207 */ /* 0x000fe20000000000 */
[----:B------:R-:W-:-:S07]  /*30120*/  IMAD.MOV.U32 R48, RZ, RZ, R14 ;  /* 0x000000ffff307224 */ /* 0x000fce00078e000e */
[----:B------:R-:W-:Y:S05]  /*30130*/  WARPSYNC.COLLECTIVE R15, `(.L_x_3887) ;  /* 0x000000000f087348 */ /* 0x000fea0003c00000 */
[----:B------:R0:W1:Y:S02]  /*30140*/  SHFL.IDX P6, R14, R13, R12, R11 ;  /* 0x0000000c0d0e7389 */ /* 0x00006400000c000b */
[----:B01----:R-:W-:Y:S01]  /*30150*/  ENDCOLLECTIVE ;  /* 0x000000000000791b */ /* 0x003fe20003800000 */
.L_x_3887:
[----:B------:R-:W-:Y:S01]  /*30160*/  SEL R54, R83, R48, P0 ;  /* 0x0000003053367207 */ /* 0x000fe20000000000 */
[----:B------:R-:W-:Y:S02]  /*30170*/  IMAD.MOV.U32 R13, RZ, RZ, R93 ;  /* 0x000000ffff0d7224 */ /* 0x000fe400078e005d */
[----:B------:R-:W-:Y:S02]  /*30180*/  IMAD.MOV.U32 R12, RZ, RZ, R36 ;  /* 0x000000ffff0c7224 */ /* 0x000fe400078e0024 */
[----:B------:R-:W-:-:S07]  /*30190*/  IMAD.MOV.U32 R145, RZ, RZ, R14 ;  /* 0x000000ffff917224 */ /* 0x000fce00078e000e */
[----:B------:R-:W-:Y:S05]  /*301a0*/  WARPSYNC.COLLECTIVE R15, `(.L_x_3888) ;  /* 0x000000000f087348 */ /* 0x000fea0003c00000 */
[----:B------:R0:W1:Y:S02]  /*301b0*/  SHFL.IDX P6, R14, R13, R12, R11 ;  /* 0x0000000c0d0e7389 */ /* 0x00006400000c000b */
[----:B01----:R-:W-:Y:S01]  /*301c0*/  ENDCOLLECTIVE ;  /* 0x000000000000791b */ /* 0x003fe20003800000 */
.L_x_3888:
[----:B------:R-:W-:Y:S01]  /*301d0*/  SEL R65, R145, R123, P0 ;  /* 0x0000007b91417207 */ /* 0x000fe20000000000 */
[----:B------:R-:W-:Y:S02]  /*301e0*/  IMAD.MOV.U32 R13, RZ, RZ, R82 ;  /* 0x000000ffff0d7224 */ /* 0x000fe400078e0052 */
[----:B------:R-:W-:-:S07]  /*301f0*/  IMAD.MOV.U32 R93, RZ, RZ, R14 ;  /* 0x000000ffff5d7224 */ /* 0x000fce00078e000e */
[----:B------:R-:W-:Y:S05]  /*30200*/  WARPSYNC.COLLECTIVE R15, `(.L_x_3889) ;  /* 0x000000000f087348 */ /* 0x000fea0003c00000 */
[----:B------:R0:W1:Y:S02]  /*30210*/  SHFL.IDX P6, R14, R13, R12, R11 ;  /* 0x0000000c0d0e7389 */ /* 0x00006400000c000b */
[----:B01----:R-:W-:Y:S01]  /*30220*/  ENDCOLLECTIVE ;  /* 0x000000000000791b */ /* 0x003fe20003800000 */
.L_x_3889:
[----:B------:R-:W-:Y:S01]  /*30230*/  IMAD.MOV.U32 R13, RZ, RZ, R53 ;  /* 0x000000ffff0d7224 */ /* 0x000fe200078e0035 */
[----:B------:R-:W-:Y:S01]  /*30240*/  SEL R53, R144, R127, P0 ;  /* 0x0000007f90357207 */ /* 0x000fe20000000000 */
[----:B------:R-:W-:Y:S01]  /*30250*/  IMAD.MOV.U32 R12, RZ, RZ, R75 ;  /* 0x000000ffff0c7224 */ /* 0x000fe200078e004b */
[----:B------:R-:W-:-:S07]  /*30260*/  MOV R81, R14 ;  /* 0x0000000e00517202 */ /* 0x000fce0000000f00 */
[----:B------:R-:W-:Y:S05]  /*30270*/  WARPSYNC.COLLECTIVE R15, `(.L_x_3890) ;  /* 0x000000000f087348 */ /* 0x000fea0003c00000 */
[----:B------:R0:W1:Y:S02]  /*30280*/  SHFL.IDX P6, R14, R13, R12, R11 ;  /* 0x0000000c0d0e7389 */ /* 0x00006400000c000b */
[----:B01----:R-:W-:Y:S01]  /*30290*/  ENDCOLLECTIVE ;  /* 0x000000000000791b */ /* 0x003fe20003800000 */
.L_x_3890:
[----:B------:R-:W-:Y:S02]  /*302a0*/  IMAD.MOV.U32 R13, RZ, RZ, R49 ;  /* 0x000000ffff0d7224 */ /* 0x000fe400078e0031 */
[----:B------:R-:W-:-:S07]  /*302b0*/  IMAD.MOV.U32 R146, RZ, RZ, R14 ;  /* 0x000000ffff927224 */ /* 0x000fce00078e000e */
[----:B------:R-:W-:Y:S05]  /*302c0*/  WARPSYNC.COLLECTIVE R15, `(.L_x_3891) ;  /* 0x000000000f087348 */ /* 0x000fea0003c00000 */
[----:B------:R0:W1:Y:S02]  /*302d0*/  SHFL.IDX P6, R14, R13, R12, R11 ;  /* 0x0000000c0d0e7389 */ /* 0x00006400000c000b */
[----:B01----:R-:W-:Y:S01]  /*302e0*/  ENDCOLLECTIVE ;  /* 0x000000000000791b */ /* 0x003fe20003800000 */
.L_x_3891:
        /* <DEDUP_REMOVED lines=8> */
.L_x_3892:
[----:B------:R-:W-:Y:S02]  /*30370*/  SEL R68, R81, R49, P0 ;  /* 0x0000003151447207 */ /* 0x000fe40000000000 */
[----:B------:R-:W-:Y:S01]  /*30380*/  MOV R13, R92 ;  /* 0x0000005c000d7202 */ /* 0x000fe20000000f00 */
[----:B------:R-:W-:-:S07]  /*30390*/  IMAD.MOV.U32 R124, RZ, RZ, R14 ;  /* 0x000000ffff7c7224 */ /* 0x000fce00078e000e */
[----:B------:R-:W-:Y:S05]  /*303a0*/  WARPSYNC.COLLECTIVE R15, `(.L_x_3893) ;  /* 0x000000000f087348 */ /* 0x000fea0003c00000 */
[----:B------:R0:W1:Y:S02]  /*303b0*/  SHFL.IDX P6, R14, R13, R12, R11 ;  /* 0x0000000c0d0e7389 */ /* 0x00006400000c000b */
[----:B01----:R-:W-:Y:S01]  /*303c0*/  ENDCOLLECTIVE ;  /* 0x000000000000791b */ /* 0x003fe20003800000 */
.L_x_3893:
[----:B------:R-:W-:Y:S01]  /*303d0*/  IMAD.MOV.U32 R13, RZ, RZ, R64 ;  /* 0x000000ffff0d7224 */ /* 0x000fe200078e0040 */
[----:B------:R-:W-:Y:S01]  /*303e0*/  SEL R64, R123, R145, P0 ;  /* 0x000000917b407207 */ /* 0x000fe20000000000 */
[----:B------:R-:W-:Y:S02]  /*303f0*/  IMAD.MOV.U32 R12, RZ, RZ, R75 ;  /* 0x000000ffff0c7224 */ /* 0x000fe400078e004b */
[----:B------:R-:W-:-:S07]  /*30400*/  IMAD.MOV.U32 R126, RZ, RZ, R14 ;  /* 0x000000ffff7e7224 */ /* 0x000fce00078e000e */
[----:B------:R-:W-:Y:S05]  /*30410*/  WARPSYNC.COLLECTIVE R15, `(.L_x_3894) ;  /* 0x000000000f087348 */ /* 0x000fea0003c00000 */
[----:B------:R0:W1:Y:S02]  /*30420*/  SHFL.IDX P6, R14, R13, R12, R11 ;  /* 0x0000000c0d0e7389 */ /* 0x00006400000c000b */
[----:B01----:R-:W-:Y:S01]  /*30430*/  ENDCOLLECTIVE ;  /* 0x000000000000791b */ /* 0x003fe20003800000 */
.L_x_3894:
[----:B------:R-:W-:Y:S01]  /*30440*/  IMAD.MOV.U32 R13, RZ, RZ, R55 ;  /* 0x000000ffff0d7224 */ /* 0x000fe200078e0037 */
[----:B------:R-:W-:Y:S01]  /*30450*/  SEL R55, R48, R83, P0 ;  /* 0x0000005330377207 */ /* 0x000fe20000000000 */
[----:B------:R-:W-:-:S07]  /*30460*/  IMAD.MOV.U32 R92, RZ, RZ, R14 ;  /* 0x000000ffff5c7224 */ /* 0x000fce00078e000e */
[----:B------:R-:W-:Y:S05]  /*30470*/  WARPSYNC.COLLECTIVE R15, `(.L_x_3895) ;  /* 0x000000000f087348 */ /* 0x000fea0003c00000 */
[----:B------:R0:W1:Y:S02]  /*30480*/  SHFL.IDX P6, R14, R13, R12, R11 ;  /* 0x0000000c0d0e7389 */ /* 0x00006400000c000b */
[----:B01----:R-:W-:Y:S01]  /*30490*/  ENDCOLLECTIVE ;  /* 0x000000000000791b */ /* 0x003fe20003800000 */
.L_x_3895:
[----:B------:R-:W-:Y:S02]  /*304a0*/  SEL R123, R124, R92, P0 ;  /* 0x0000005c7c7b7207 */ /* 0x000fe40000000000 */
[----:B------:R-:W-:Y:S01]  /*304b0*/  SEL R124, R92, R124, P0 ;  /* 0x0000007c5c7c7207 */ /* 0x000fe20000000000 */
[----:B------:R-:W-:Y:S01]  /*304c0*/  IMAD.MOV.U32 R13, RZ, RZ, R122 ;  /* 0x000000ffff0d7224 */ /* 0x000fe200078e007a */
[----:B------:R-:W-:Y:S01]  /*304d0*/  SEL R122, R49, R81, P0 ;  /* 0x00000051317a7207 */ /* 0x000fe20000000000 */
[----:B------:R-:W-:Y:S02]  /*304e0*/  IMAD.MOV.U32 R12, RZ, RZ, R36 ;  /* 0x000000ffff0c7224 */ /* 0x000fe400078e0024 */
[----:B------:R-:W-:-:S07]  /*304f0*/  IMAD.MOV.U32 R95, RZ, RZ, R14 ;  /* 0x000000ffff5f7224 */ /* 0x000fce00078e000e */
[----:B------:R-:W-:Y:S05]  /*30500*/  WARPSYNC.COLLECTIVE R15, `(.L_x_3896) ;  /* 0x000000000f087348 */ /* 0x000fea0003c00000 */
[----:B------:R0:W1:Y:S02]  /*30510*/  SHFL.IDX P6, R14, R13, R12, R11 ;  /* 0x0000000c0d0e7389 */ /* 0x00006400000c000b */
[----:B01----:R-:W-:Y:S01]  /*30520*/  ENDCOLLECTIVE ;  /* 0x000000000000791b */ /* 0x003fe20003800000 */
.L_x_3896:
[----:B------:R-:W-:Y:S02]  /*30530*/  SEL R125, R126, R95, P0 ;  /* 0x0000005f7e7d7207 */ /* 0x000fe40000000000 */
[----:B------:R-:W-:Y:S01]  /*30540*/  SEL R126, R95, R126, P0 ;  /* 0x0000007e5f7e7207 */ /* 0x000fe20000000000 */
[----:B------:R-:W-:Y:S01]  /*30550*/  IMAD.MOV.U32 R13, RZ, RZ, R94 ;  /* 0x000000ffff0d7224 */ /* 0x000fe200078e005e */
[----:B------:R-:W-:-:S07]  /*30560*/  MOV R128, R14 ;  /* 0x0000000e00807202 */ /* 0x000fce0000000f00 */
[----:B------:R-:W-:Y:S05]  /*30570*/  WARPSYNC.COLLECTIVE R15, `(.L_x_3897) ;  /* 0x000000000f087348 */ /* 0x000fea0003c00000 */
[----:B------:R0:W1:Y:S02]  /*30580*/  SHFL.IDX P6, R14, R13, R12, R11 ;  /* 0x0000000c0d0e7389 */ /* 0x00006400000c000b */
[----:B01----:R-:W-:Y:S01]  /*30590*/  ENDCOLLECTIVE ;  /* 0x000000000000791b */ /* 0x003fe20003800000 */
.L_x_3897:
[----:B------:R-:W-:Y:S02]  /*305a0*/  IMAD.MOV.U32 R13, RZ, RZ, R69 ;  /* 0x000000ffff0d7224 */ /* 0x000fe400078e0045 */
[----:B------:R-:W-:Y:S02]  /*305b0*/  IMAD.MOV.U32 R12, RZ, RZ, R75 ;  /* 0x000000ffff0c7224 */ /* 0x000fe400078e004b */
[----:B------:R-:W-:-:S07]  /*305c0*/  IMAD.MOV.U32 R70, RZ, RZ, R14 ;  /* 0x000000ffff467224 */ /* 0x000fce00078e000e */
[----:B------:R-:W-:Y:S05]  /*305d0*/  WARPSYNC.COLLECTIVE R15, `(.L_x_3898) ;  /* 0x000000000f087348 */ /* 0x000fea0003c00000 */
[----:B------:R0:W1:Y:S02]  /*305e0*/  SHFL.IDX P6, R14, R13, R12, R11 ;  /* 0x0000000c0d0e7389 */ /* 0x00006400000c000b */
[----:B01----:R-:W-:Y:S01]  /*305f0*/  ENDCOLLECTIVE ;  /* 0x000000000000791b */ /* 0x003fe20003800000 */
.L_x_3898:
[----:B------:R-:W-:Y:S01]  /*30600*/  IMAD.MOV.U32 R13, RZ, RZ, R52 ;  /* 0x000000ffff0d7224 */ /* 0x000fe200078e0034 */
[----:B------:R-:W-:Y:S01]  /*30610*/  SEL R52, R127, R144, P0 ;  /* 0x000000907f347207 */ /* 0x000fe20000000000 */
[----:B------:R-:W-:-:S07]  /*30620*/  IMAD.MOV.U32 R94, RZ, RZ, R14 ;  /* 0x000000ffff5e7224 */ /* 0x000fce00078e000e */
[----:B------:R-:W-:Y:S05]  /*30630*/  WARPSYNC.COLLECTIVE R15, `(.L_x_3899) ;  /* 0x000000000f087348 */ /* 0x000fea0003c00000 */
[----:B------:R0:W1:Y:S02]  /*30640*/  SHFL.IDX P6, R14, R13, R12, R11 ;  /* 0x0000000c0d0e7389 */ /* 0x00006400000c000b */
[----:B01----:R-:W-:Y:S01]  /*30650*/  ENDCOLLECTIVE ;  /* 0x000000000000791b */ /* 0x003fe20003800000 */
.L_x_3899:
        /* <DEDUP_REMOVED lines=8> */
.L_x_3900:
[----:B------:R-:W-:Y:S02]  /*306e0*/  SEL R69, R70, R147, P0 ;  /* 0x0000009346457207 */ /* 0x000fe40000000000 */
[----:B------:R-:W-:Y:S01]  /*306f0*/  SEL R70, R147, R70, P0 ;  /* 0x0000004693467207 */ /* 0x000fe20000000000 */
[----:B------:R-:W-:Y:S02]  /*30700*/  IMAD.MOV.U32 R13, RZ, RZ, R45 ;  /* 0x000000ffff0d7224 */ /* 0x000fe400078e002d */
[----:B------:R-:W-:-:S07]  /*30710*/  IMAD.MOV.U32 R50, RZ, RZ, R14 ;  /* 0x000000ffff327224 */ /* 0x000fce00078e000e */
[----:B------:R-:W-:Y:S05]  /*30720*/  WARPSYNC.COLLECTIVE R15, `(.L_x_3901) ;  /* 0x000000000f087348 */ /* 0x000fea0003c00000 */
[----:B------:R0:W1:Y:S02]  /*30730*/  SHFL.IDX P6, R14, R13, R12, R11 ;  /* 0x0000000c0d0e7389 */ /* 0x00006400000c000b */
[----:B01----:R-:W-:Y:S01]  /*30740*/  ENDCOLLECTIVE ;  /* 0x000000000000791b */ /* 0x003fe20003800000 */
.L_x_3901:
[----:B------:R-:W-:Y:S02]  /*30750*/  IMAD.MOV.U32 R13, RZ, RZ, R40 ;  /* 0x000000ffff0d7224 */ /* 0x000fe400078e0028 */
[----:B------:R-:W-:Y:S02]  /*30760*/  IMAD.MOV.U32 R12, RZ, RZ, R75 ;  /* 0x000000ffff0c7224 */ /* 0x000fe400078e004b */
[----:B------:R-:W-:-:S07]  /*30770*/  IMAD.MOV.U32 R45, RZ, RZ, R14 ;  /* 0x000000ffff2d7224 */ /* 0x000fce00078e000e */
[----:B------:R-:W-:Y:S05]  /*30780*/  WARPSYNC.COLLECTIVE R15, `(.L_x_3902) ;  /* 0x000000000f087348 */ /* 0x000fea0003c00000 */
[----:B------:R0:W1:Y:S02]  /*30790*/  SHFL.IDX P6, R14, R13, R12, R11 ;  /* 0x0000000c0d0e7389 */ /* 0x00006400000c000b */
[----:B01----:R-:W-:Y:S01]  /*307a0*/  ENDCOLLECTIVE ;  /* 0x000000000000791b */ /* 0x003fe20003800000 */
.L_x_3902:
[----:B------:R-:W-:Y:S02]  /*307b0*/  IMAD.MOV.U32 R13, RZ, RZ, R39 ;  /* 0x000000ffff0d7224 */ /* 0x000fe400078e0027 */
[----:B------:R-:W-:-:S07]  /*307c0*/  IMAD.MOV.U32 R40, RZ, RZ, R14 ;  /* 0x000000ffff287224 */ /* 0x000fce00078e000e */
[----:B------:R-:W-:Y:S05]  /*307d0*/  WARPSYNC.COLLECTIVE R15, `(.L_x_3903) ;  /* 0x000000000f087348 */ /* 0x000fea0003c00000 */
[----:B------:R0:W1:Y:S02]  /*307e0*/  SHFL.IDX P6, R14, R13, R12, R11 ;  /* 0x0000000c0d0e7389 */ /* 0x00006400000c000b */
[----:B01----:R-:W-:Y:S01]  /*307f0*/  ENDCOLLECTIVE ;  /* 0x000000000000791b */ /* 0x003fe20003800000 */
.L_x_3903:
[----:B------:R-:W-:Y:S01]  /*30800*/  MOV R13, R51 ;  /* 0x00000033000d7202 */ /* 0x000fe20000000f00 */
[----:B------:R-:W-:Y:S02]  /*30810*/  IMAD.MOV.U32 R12, RZ, RZ, R36 ;  /* 0x000000ffff0c7224 */ /* 0x000fe400078e0024 */
[----:B------:R-:W-:-:S07]  /*30820*/  IMAD.MOV.U32 R39, RZ, RZ, R14 ;  /* 0x000000ffff277224 */ /* 0x000fce00078e000e */
[----:B------:R-:W-:Y:S05]  /*30830*/  WARPSYNC.COLLECTIVE R15, `(.L_x_3904) ;  /* 0x000000000f087348 */ /* 0x000fea0003c00000 */
[----:B------:R0:W1:Y:S02]  /*30840*/  SHFL.IDX P6, R14, R13, R12, R11 ;  /* 0x0000000c0d0e7389 */ /* 0x00006400000c000b */
[----:B01----:R-:W-:Y:S01]  /*30850*/  ENDCOLLECTIVE ;  /* 0x000000000000791b */ /* 0x003fe20003800000 */
.L_x_3904:
[----:B------:R-:W-:Y:S02]  /*30860*/  IMAD.MOV.U32 R13, RZ, RZ, R47 ;  /* 0x000000ffff0d7224 */ /* 0x000fe400078e002f */
[----:B------:R-:W-:-:S07]  /*30870*/  IMAD.MOV.U32 R51, RZ, RZ, R14 ;  /* 0x000000ffff337224 */ /* 0x000fce00078e000e */
[----:B------:R-:W-:Y:S05]  /*30880*/  WARPSYNC.COLLECTIVE R15, `(.L_x_3905) ;  /* 0x000000000f087348 */ /* 0x000fea0003c00000 */
[----:B------:R0:W1:Y:S02]  /*30890*/  SHFL.IDX P6, R14, R13, R12, R11 ;  /* 0x0000000c0d0e7389 */ /* 0x00006400000c000b */
[----:B01----:R-:W-:Y:S01]  /*308a0*/  ENDCOLLECTIVE ;  /* 0x000000000000791b */ /* 0x003fe20003800000 */
.L_x_3905:
[----:B------:R-:W-:Y:S02]  /*308b0*/  IMAD.MOV.U32 R13, RZ, RZ, R42 ;  /* 0x000000ffff0d7224 */ /* 0x000fe400078e002a */
[----:B------:R-:W-:Y:S02]  /*308c0*/  IMAD.MOV.U32 R12, RZ, RZ, R75 ;  /* 0x000000ffff0c7224 */ /* 0x000fe400078e004b */
[----:B------:R-:W-:-:S07]  /*308d0*/  IMAD.MOV.U32 R47, RZ, RZ, R14 ;  /* 0x000000ffff2f7224 */ /* 0x000fce00078e000e */
[----:B------:R-:W-:Y:S05]  /*308e0*/  WARPSYNC.COLLECTIVE R15, `(.L_x_3906) ;  /* 0x000000000f087348 */ /* 0x000fea0003c00000 */
[----:B------:R0:W1:Y:S02]  /*308f0*/  SHFL.IDX P6, R14, R13, R12, R11 ;  /* 0x0000000c0d0e7389 */ /* 0x00006400000c000b */
[----:B01----:R-:W-:Y:S01]  /*30900*/  ENDCOLLECTIVE ;  /* 0x000000000000791b */ /* 0x003fe20003800000 */
.L_x_3906:
[----:B------:R-:W-:Y:S02]  /*30910*/  IMAD.MOV.U32 R13, RZ, RZ, R41 ;  /* 0x000000ffff0d7224 */ /* 0x000fe400078e0029 */
[----:B------:R-:W-:-:S07]  /*30920*/  IMAD.MOV.U32 R42, RZ, RZ, R14 ;  /* 0x000000ffff2a7224 */ /* 0x000fce00078e000e */
[----:B------:R-:W-:Y:S05]  /*30930*/  WARPSYNC.COLLECTIVE R15, `(.L_x_3907) ;  /* 0x000000000f087348 */ /* 0x000fea0003c00000 */
[----:B------:R0:W1:Y:S02]  /*30940*/  SHFL.IDX P6, R14, R13, R12, R11 ;  /* 0x0000000c0d0e7389 */ /* 0x00006400000c000b */
[----:B01----:R-:W-:Y:S01]  /*30950*/  ENDCOLLECTIVE ;  /* 0x000000000000791b */ /* 0x003fe20003800000 */
.L_x_3907:
[----:B------:R-:W-:Y:S02]  /*30960*/  IMAD.MOV.U32 R13, RZ, RZ, R60 ;  /* 0x000000ffff0d7224 */ /* 0x000fe400078e003c */
[----:B------:R-:W-:Y:S01]  /*30970*/  IMAD.MOV.U32 R12, RZ, RZ, R36 ;  /* 0x000000ffff0c7224 */ /* 0x000fe200078e0024 */
[----:B------:R-:W-:-:S07]  /*30980*/  MOV R41, R14 ;  /* 0x0000000e00297202 */ /* 0x000fce0000000f00 */
[----:B------:R-:W-:Y:S05]  /*30990*/  WARPSYNC.COLLECTIVE R15, `(.L_x_3908) ;  /* 0x000000000f087348 */ /* 0x000fea0003c00000 */
[----:B------:R0:W1:Y:S02]  /*309a0*/  SHFL.IDX P6, R14, R13, R12, R11 ;  /* 0x0000000c0d0e7389 */ /* 0x00006400000c000b */
[----:B01----:R-:W-:Y:S01]  /*309b0*/  ENDCOLLECTIVE ;  /* 0x000000000000791b */ /* 0x003fe20003800000 */
.L_x_3908:
[----:B------:R-:W-:Y:S01]  /*309c0*/  SEL R78, R41, R47, P0 ;  /* 0x0000002f294e7207 */ /* 0x000fe20000000000 */
[----:B------:R-:W-:Y:S02]  /*309d0*/  IMAD.MOV.U32 R13, RZ, RZ, R56 ;  /* 0x000000ffff0d7224 */ /* 0x000fe400078e0038 */
[----:B------:R-:W-:-:S07]  /*309e0*/  IMAD.MOV.U32 R80, RZ, RZ, R14 ;  /* 0x000000ffff507224 */ /* 0x000fce00078e000e */
[----:B------:R-:W-:Y:S05]  /*309f0*/  WARPSYNC.COLLECTIVE R15, `(.L_x_3909) ;  /* 0x000000000f087348 */ /* 0x000fea0003c00000 */
[----:B------:R0:W1:Y:S02]  /*30a00*/  SHFL.IDX P6, R14, R13, R12, R11 ;  /* 0x0000000c0d0e7389 */ /* 0x00006400000c000b */
[----:B01----:R-:W-:Y:S01]  /*30a10*/  ENDCOLLECTIVE ;  /* 0x000000000000791b */ /* 0x003fe20003800000 */
.L_x_3909:
[----:B------:R-:W-:Y:S02]  /*30a20*/  IMAD.MOV.U32 R13, RZ, RZ, R46 ;  /* 0x000000ffff0d7224 */ /* 0x000fe400078e002e */
[----:B------:R-:W-:Y:S02]  /*30a30*/  IMAD.MOV.U32 R12, RZ, RZ, R75 ;  /* 0x000000ffff0c7224 */ /* 0x000fe400078e004b */
[----:B------:R-:W-:-:S07]  /*30a40*/  IMAD.MOV.U32 R82, RZ, RZ, R14 ;  /* 0x000000ffff527224 */ /* 0x000fce00078e000e */
[----:B------:R-:W-:Y:S05]  /*30a50*/  WARPSYNC.COLLECTIVE R15, `(.L_x_3910) ;  /* 0x000000000f087348 */ /* 0x000fea0003c00000 */
[----:B------:R0:W1:Y:S02]  /*30a60*/  SHFL.IDX P6, R14, R13, R12, R11 ;  /* 0x0000000c0d0e7389 */ /* 0x00006400000c000b */
[----:B01----:R-:W-:Y:S01]  /*30a70*/  ENDCOLLECTIVE ;  /* 0x000000000000791b */ /* 0x003fe20003800000 */
.L_x_3910:
[----:B------:R-:W-:Y:S01]  /*30a80*/  MOV R13, R43 ;  /* 0x0000002b000d7202 */ /* 0x000fe20000000f00 */
[----:B------:R-:W-:-:S07]  /*30a90*/  IMAD.MOV.U32 R46, RZ, RZ, R14 ;  /* 0x000000ffff2e7224 */ /* 0x000fce00078e000e */
[----:B------:R-:W-:Y:S05]  /*30aa0*/  WARPSYNC.COLLECTIVE R15, `(.L_x_3911) ;  /* 0x000000000f087348 */ /* 0x000fea0003c00000 */
[----:B------:R0:W1:Y:S02]  /*30ab0*/  SHFL.IDX P6, R14, R13, R12, R11 ;  /* 0x0000000c0d0e7389 */ /* 0x00006400000c000b */
[----:B01----:R-:W-:Y:S01]  /*30ac0*/  ENDCOLLECTIVE ;  /* 0x000000000000791b */ /* 0x003fe20003800000 */
.L_x_3911:
        /* <DEDUP_REMOVED lines=9> */
.L_x_3912:
[----:B------:R-:W-:Y:S02]  /*30b60*/  SEL R81, R82, R43, P0 ;  /* 0x0000002b52517207 */ /* 0x000fe40000000000 */
[----:B------:R-:W-:Y:S01]  /*30b70*/  SEL R82, R43, R82, P0 ;  /* 0x000000522b527207 */ /* 0x000fe20000000000 */
[----:B------:R-:W-:Y:S02]  /*30b80*/  IMAD.MOV.U32 R13, RZ, RZ, R59 ;  /* 0x000000ffff0d7224 */ /* 0x000fe400078e003b */
[----:B------:R-:W-:-:S07]  /*30b90*/  IMAD.MOV.U32 R129, RZ, RZ, R14 ;  /* 0x000000ffff817224 */ /* 0x000fce00078e000e */
[----:B------:R-:W-:Y:S05]  /*30ba0*/  WARPSYNC.COLLECTIVE R15, `(.L_x_3913) ;  /* 0x000000000f087348 */ /* 0x000fea0003c00000 */
[----:B------:R0:W1:Y:S02]  /*30bb0*/  SHFL.IDX P6, R14, R13, R12, R11 ;  /* 0x0000000c0d0e7389 */ /* 0x00006400000c000b */
[----:B01----:R-:W-:Y:S01]  /*30bc0*/  ENDCOLLECTIVE ;  /* 0x000000000000791b */ /* 0x003fe20003800000 */
.L_x_3913:
[----:B------:R-:W-:Y:S02]  /*30bd0*/  IMAD.MOV.U32 R13, RZ, RZ, R58 ;  /* 0x000000ffff0d7224 */ /* 0x000fe400078e003a */
[----:B------:R-:W-:Y:S02]  /*30be0*/  IMAD.MOV.U32 R12, RZ, RZ, R75 ;  /* 0x000000ffff0c7224 */ /* 0x000fe400078e004b */
[----:B------:R-:W-:-:S07]  /*30bf0*/  IMAD.MOV.U32 R131, RZ, RZ, R14 ;  /* 0x000000ffff837224 */ /* 0x000fce00078e000e */
[----:B------:R-:W-:Y:S05]  /*30c00*/  WARPSYNC.COLLECTIVE R15, `(.L_x_3914) ;  /* 0x000000000f087348 */ /* 0x000fea0003c00000 */
[----:B------:R0:W1:Y:S02]  /*30c10*/  SHFL.IDX P6, R14, R13, R12, R11 ;  /* 0x0000000c0d0e7389 */ /* 0x00006400000c000b */
[----:B01----:R-:W-:Y:S01]  /*30c20*/  ENDCOLLECTIVE ;  /* 0x000000000000791b */ /* 0x003fe20003800000 */
.L_x_3914:
[----:B------:R-:W-:Y:S01]  /*30c30*/  IMAD.MOV.U32 R13, RZ, RZ, R57 ;  /* 0x000000ffff0d7224 */ /* 0x000fe200078e0039 */
[----:B------:R-:W-:-:S07]  /*30c40*/  MOV R58, R14 ;  /* 0x0000000e003a7202 */ /* 0x000fce0000000f00 */
[----:B------:R-:W-:Y:S05]  /*30c50*/  WARPSYNC.COLLECTIVE R15, `(.L_x_3915) ;  /* 0x000000000f087348 */ /* 0x000fea0003c00000 */
[----:B------:R0:W1:Y:S02]  /*30c60*/  SHFL.IDX P6, R14, R13, R12, R11 ;  /* 0x0000000c0d0e7389 */ /* 0x00006400000c000b */
[----:B01----:R-:W-:Y:S01]  /*30c70*/  ENDCOLLECTIVE ;  /* 0x000000000000791b */ /* 0x003fe20003800000 */
.L_x_3915:
        /* <DEDUP_REMOVED lines=9> */
.L_x_3916:
[----:B------:R-:W-:Y:S02]  /*30d10*/  SEL R130, R131, R57, P0 ;  /* 0x0000003983827207 */ /* 0x000fe40000000000 */
[----:B------:R-:W-:Y:S01]  /*30d20*/  SEL R131, R57, R131, P0 ;  /* 0x0000008339837207 */ /* 0x000fe20000000000 */
[----:B------:R-:W-:Y:S01]  /*30d30*/  IMAD.MOV.U32 R13, RZ, RZ, R71 ;  /* 0x000000ffff0d7224 */ /* 0x000fe200078e0047 */
[----:B------:R-:W-:Y:S01]  /*30d40*/  SEL R71, R50, R40, P0 ;  /* 0x0000002832477207 */ /* 0x000fe20000000000 */
[----:B------:R-:W-:-:S07]  /*30d50*/  IMAD.MOV.U32 R133, RZ, RZ, R14 ;  /* 0x000000ffff857224 */ /* 0x000fce00078e000e */
[----:B------:R-:W-:Y:S05]  /*30d60*/  WARPSYNC.COLLECTIVE R15, `(.L_x_3917) ;  /* 0x000000000f087348 */ /* 0x000fea0003c00000 */
[----:B------:R0:W1:Y:S02]  /*30d70*/  SHFL.IDX P6, R14, R13, R12, R11 ;  /* 0x0000000c0d0e7389 */ /* 0x00006400000c000b */
[----:B01----:R-:W-:Y:S01]  /*30d80*/  ENDCOLLECTIVE ;  /* 0x000000000000791b */ /* 0x003fe20003800000 */
.L_x_3917:
[----:B------:R-:W-:Y:S01]  /*30d90*/  IMAD.MOV.U32 R13, RZ, RZ, R73 ;  /* 0x000000ffff0d7224 */ /* 0x000fe200078e0049 */
[----:B------:R-:W-:Y:S02]  /*30da0*/  MOV R12, R75 ;  /* 0x0000004b000c7202 */ /* 0x000fe40000000f00 */
[----:B------:R-:W-:Y:S01]  /*30db0*/  SEL R73, R45, R39, P0 ;  /* 0x000000272d497207 */ /* 0x000fe20000000000 */
[----:B------:R-:W-:-:S07]  /*30dc0*/  IMAD.MOV.U32 R135, RZ, RZ, R14 ;  /* 0x000000ffff877224 */ /* 0x000fce00078e000e */
[----:B------:R-:W-:Y:S05]  /*30dd0*/  WARPSYNC.COLLECTIVE R15, `(.L_x_3918) ;  /* 0x000000000f087348 */ /* 0x000fea0003c00000 */
[----:B------:R0:W1:Y:S02]  /*30de0*/  SHFL.IDX P6, R14, R13, R12, R11 ;  /* 0x0000000c0d0e7389 */ /* 0x00006400000c000b */
[----:B01----:R-:W-:Y:S01]  /*30df0*/  ENDCOLLECTIVE ;  /* 0x000000000000791b */ /* 0x003fe20003800000 */
.L_x_3918:
[----:B------:R-:W-:Y:S02]  /*30e00*/  IMAD.MOV.U32 R13, RZ, RZ, R61 ;  /* 0x000000ffff0d7224 */ /* 0x000fe400078e003d */
[----:B------:R-:W-:-:S07]  /*30e10*/  IMAD.MOV.U32 R56, RZ, RZ, R14 ;  /* 0x000000ffff387224 */ /* 0x000fce00078e000e */
[----:B------:R-:W-:Y:S05]  /*30e20*/  WARPSYNC.COLLECTIVE R15, `(.L_x_3919) ;  /* 0x000000000f087348 */ /* 0x000fea0003c00000 */
[----:B------:R0:W1:Y:S02]  /*30e30*/  SHFL.IDX P6, R14, R13, R12, R11 ;  /* 0x0000000c0d0e7389 */ /* 0x00006400000c000b */
[----:B01----:R-:W-:Y:S01]  /*30e40*/  ENDCOLLECTIVE ;  /* 0x000000000000791b */ /* 0x003fe20003800000 */
.L_x_3919:
        /* <DEDUP_REMOVED lines=9> */
.L_x_3920:
[----:B------:R-:W-:Y:S02]  /*30ee0*/  SEL R134, R135, R61, P0 ;  /* 0x0000003d87867207 */ /* 0x000fe40000000000 */
[----:B------:R-:W-:Y:S01]  /*30ef0*/  SEL R135, R61, R135, P0 ;  /* 0x000000873d877207 */ /* 0x000fe20000000000 */
[----:B------:R-:W-:Y:S02]  /*30f00*/  IMAD.MOV.U32 R13, RZ, RZ, R37 ;  /* 0x000000ffff0d7224 */ /* 0x000fe400078e0025 */
[----:B------:R-:W-:-:S07]  /*30f10*/  IMAD.MOV.U32 R44, RZ, RZ, R14 ;  /* 0x000000ffff2c7224 */ /* 0x000fce00078e000e */
[----:B------:R-:W-:Y:S05]  /*30f20*/  WARPSYNC.COLLECTIVE R15, `(.L_x_3921) ;  /* 0x000000000f087348 */ /* 0x000fea0003c00000 */
[----:B------:R0:W1:Y:S02]  /*30f30*/  SHFL.IDX P6, R14, R13, R12, R11 ;  /* 0x0000000c0d0e7389 */ /* 0x00006400000c000b */
[----:B01----:R-:W-:Y:S01]  /*30f40*/  ENDCOLLECTIVE ;  /* 0x000000000000791b */ /* 0x003fe20003800000 */
.L_x_3921:
[----:B------:R-:W-:Y:S01]  /*30f50*/  MOV R13, R76 ;  /* 0x0000004c000d7202 */ /* 0x000fe20000000f00 */
[----:B------:R-:W-:Y:S01]  /*30f60*/  IMAD.MOV.U32 R12, RZ, RZ, R75 ;  /* 0x000000ffff0c7224 */ /* 0x000fe200078e004b */
[----:B------:R-:W-:Y:S02]  /*30f70*/  SEL R75, R51, R42, P0 ;  /* 0x0000002a334b7207 */ /* 0x000fe40000000000 */
[----:B------:R-:W-:Y:S01]  /*30f80*/  SEL R76, R42, R51, P0 ;  /* 0x000000332a4c7207 */ /* 0x000fe20000000000 */
[----:B------:R-:W-:-:S07]  /*30f90*/  IMAD.MOV.U32 R37, RZ, RZ, R14 ;  /* 0x000000ffff257224 */ /* 0x000fce00078e000e */
[----:B------:R-:W-:Y:S05]  /*30fa0*/  WARPSYNC.COLLECTIVE R15, `(.L_x_3922) ;  /* 0x000000000f087348 */ /* 0x000fea0003c00000 */
[----:B------:R0:W1:Y:S02]  /*30fb0*/  SHFL.IDX P6, R14, R13, R12, R11 ;  /* 0x0000000c0d0e7389 */ /* 0x00006400000c000b */
[----:B01----:R-:W-:Y:S01]  /*30fc0*/  ENDCOLLECTIVE ;  /* 0x000000000000791b */ /* 0x003fe20003800000 */
.L_x_3922:
[----:B------:R-:W-:Y:S02]  /*30fd0*/  IMAD.MOV.U32 R13, RZ, RZ, R38 ;  /* 0x000000ffff0d7224 */ /* 0x000fe400078e0026 */
[----:B------:R-:W-:-:S07]  /*30fe0*/  IMAD.MOV.U32 R36, RZ, RZ, R14 ;  /* 0x000000ffff247224 */ /* 0x000fce00078e000e */
[----:B------:R-:W-:Y:S05]  /*30ff0*/  WARPSYNC.COLLECTIVE R15, `(.L_x_3923) ;  /* 0x000000000f087348 */ /* 0x000fea0003c00000 */
[----:B------:R0:W1:Y:S02]  /*31000*/  SHFL.IDX P6, R14, R13, R12, R11 ;  /* 0x0000000c0d0e7389 */ /* 0x00006400000c000b */
[----:B01----:R-:W-:Y:S01]  /*31010*/  ENDCOLLECTIVE ;  /* 0x000000000000791b */ /* 0x003fe20003800000 */
.L_x_3923:
[----:B------:R-:W-:Y:S01]  /*31020*/  IMAD.MOV.U32 R11, RZ, RZ, RZ ;  /* 0x000000ffff0b7224 */ /* 0x000fe200078e00ff */
[----:B------:R-:W-:Y:S06]  /*31030*/  BRA `(.L_x_3924) ;  /* 0xffffff0400747947 */ /* 0x000fec000383ffff */
.L_x_3638:
[----:B------:R-:W-:Y:S02]  /*31040*/  IMAD.MOV.U32 R13, RZ, RZ, R3 ;  /* 0x000000ffff0d7224 */ /* 0x000fe400078e0003 */
[----:B------:R-:W-:Y:S02]  /*31050*/  IMAD.MOV.U32 R12, RZ, RZ, RZ ;  /* 0x000000ffff0c7224 */ /* 0x000fe400078e00ff */
[----:B------:R-:W-:Y:S02]  /*31060*/  IMAD.MOV.U32 R11, RZ, RZ, 0x181f ;  /* 0x0000181fff0b7424 */ /* 0x000fe400078e00ff */
[----:B------:R-:W-:-:S07]  /*31070*/  IMAD.MOV.U32 R15, RZ, RZ, -0x1 ;  /* 0xffffffffff0f7424 */ /* 0x000fce00078e00ff */
[----:B-----5:R-:W-:Y:S05]  /*31080*/  WARPSYNC.COLLECTIVE R15, `(.L_x_3925) ;  /* 0x000000000f087348 */ /* 0x020fea0003c00000 */
[----:B------:R0:W1:Y:S02]  /*31090*/  SHFL.IDX P6, R14, R13, R12, R11 ;  /* 0x0000000c0d0e7389 */ /* 0x00006400000c000b */
[----:B01---5:R-:W-:Y:S01]  /*310a0*/  ENDCOLLECTIVE ;  /* 0x000000000000791b */ /* 0x023fe20003800000 */
.L_x_3925:
[----:B------:R-:W-:Y:S01]  /*310b0*/  IMAD.MOV.U32 R13, RZ, RZ, R2 ;  /* 0x000000ffff0d7224 */ /* 0x000fe200078e0002 */
[----:B------:R-:W-:-:S07]  /*310c0*/  MOV R0, R14 ;  /* 0x0000000e00007202 */ /* 0x000fce0000000f00 */
[----:B------:R-:W-:Y:S05]  /*310d0*/  WARPSYNC.COLLECTIVE R15, `(.L_x_3926) ;  /* 0x000000000f087348 */ /* 0x000fea0003c00000 */
[----:B------:R0:W1:Y:S02]  /*310e0*/  SHFL.IDX P6, R14, R13, R12, R11 ;  /* 0x0000000c0d0e7389 */ /* 0x00006400000c000b */
[----:B01----:R-:W-:Y:S01]  /*310f0*/  ENDCOLLECTIVE ;  /* 0x000000000000791b */ /* 0x003fe20003800000 */
.L_x_3926:
[----:B------:R-:W-:Y:S05]  /*31100*/  BRA `(.L_x_3927) ;  /* 0xffffff1400c87947 */ /* 0x000fea000383ffff */
.L_x_3641:
        /* <DEDUP_REMOVED lines=8> */
.L_x_3929:
[----:B------:R-:W-:Y:S05]  /*31190*/  BSYNC B1 ;  /* 0x0000000000017941 */ /* 0x000fea0003800000 */
.L_x_3928:
        /* <DEDUP_REMOVED lines=8> */
.L_x_3930:
[----:B------:R-:W-:Y:S05]  /*31220*/  BRA `(.L_x_3931) ;  /* 0xffffff1400d87947 */ /* 0x000fea000383ffff */
.L_x_3644:
[----:B------:R-:W-:Y:S01]  /*31230*/  BSSY B1, `(.L_x_3932) ;  /* 0x0000008000017945 */ /* 0x000fe20003800000 */
[----:B------:R-:W-:Y:S02]  /*31240*/  IMAD.MOV.U32 R13, RZ, RZ, R3 ;  /* 0x000000ffff0d7224 */ /* 0x000fe400078e0003 */
[----:B------:R-:W-:Y:S02]  /*31250*/  IMAD.MOV.U32 R12, RZ, RZ, 0x2 ;  /* 0x00000002ff0c7424 */ /* 0x000fe400078e00ff */
[----:B------:R-:W-:Y:S02]  /*31260*/  IMAD.MOV.U32 R11, RZ, RZ, 0x181f ;  /* 0x0000181fff0b7424 */ /* 0x000fe400078e00ff */
[----:B---3--:R-:W-:-:S07]  /*31270*/  IMAD.MOV.U32 R15, RZ, RZ, -0x1 ;  /* 0xffffffffff0f7424 */ /* 0x008fce00078e00ff */
[----:B012-4-:R-:W-:Y:S05]  /*31280*/  WARPSYNC.COLLECTIVE R15, `(.L_x_3933) ;  /* 0x000000000f087348 */ /* 0x017fea0003c00000 */
[----:B--2---:R2:W3:Y:S02]  /*31290*/  SHFL.IDX P6, R14, R13, R12, R11 ;  /* 0x0000000c0d0e7389 */ /* 0x0044e400000c000b */
[----:B01234-:R-:W-:Y:S01]  /*312a0*/  ENDCOLLECTIVE ;  /* 0x000000000000791b */ /* 0x01ffe20003800000 */
.L_x_3933:
[----:B------:R-:W-:Y:S05]  /*312b0*/  BSYNC B1 ;  /* 0x0000000000017941 */ /* 0x000fea0003800000 */
.L_x_3932:
        /* <DEDUP_REMOVED lines=8> */
.L_x_3934:
[----:B------:R-:W-:Y:S05]  /*31340*/  BRA `(.L_x_3935) ;  /* 0xffffff1400e87947 */ /* 0x000fea000383ffff */
.L_x_3647:
        /* <DEDUP_REMOVED lines=8> */
.L_x_3937:
[----:B------:R-:W-:Y:S05]  /*313d0*/  BSYNC B1 ;  /* 0x0000000000017941 */ /* 0x000fea0003800000 */
.L_x_3936:
        /* <DEDUP_REMOVED lines=8> */
.L_x_3938:
[----:B------:R-:W-:Y:S05]  /*31460*/  BRA `(.L_x_3939) ;  /* 0xffffff1400f87947 */ /* 0x000fea000383ffff */
.L_x_3649:
[----:B------:R-:W-:Y:S02]  /*31470*/  IMAD.MOV.U32 R13, RZ, RZ, R42 ;  /* 0x000000ffff0d7224 */ /* 0x000fe400078e002a */
[----:B------:R-:W-:Y:S02]  /*31480*/  IMAD.MOV.U32 R12, RZ, RZ, RZ ;  /* 0x000000ffff0c7224 */ /* 0x000fe400078e00ff */
[----:B------:R-:W-:Y:S02]  /*31490*/  IMAD.MOV.U32 R11, RZ, RZ, 0x1c1f ;  /* 0x00001c1fff0b7424 */ /* 0x000fe400078e00ff */
[----:B------:R-:W-:-:S07]  /*314a0*/  IMAD.MOV.U32 R15, RZ, RZ, -0x1 ;  /* 0xffffffffff0f7424 */ /* 0x000fce00078e00ff */
[----:B------:R-:W-:Y:S05]  /*314b0*/  WARPSYNC.COLLECTIVE R15, `(.L_x_3940) ;  /* 0x000000000f087348 */ /* 0x000fea0003c00000 */
[----:B------:R0:W1:Y:S02]  /*314c0*/  SHFL.IDX P6, R14, R13, R12, R11 ;  /* 0x0000000c0d0e7389 */ /* 0x00006400000c000b */
[----:B01----:R-:W-:Y:S01]  /*314d0*/  ENDCOLLECTIVE ;  /* 0x000000000000791b */ /* 0x003fe20003800000 */
.L_x_3940:
[----:B------:R-:W-:Y:S02]  /*314e0*/  IMAD.MOV.U32 R13, RZ, RZ, R40 ;  /* 0x000000ffff0d7224 */ /* 0x000fe400078e0028 */
[----:B------:R-:W-:-:S07]  /*314f0*/  IMAD.MOV.U32 R41, RZ, RZ, R14 ;  /* 0x000000ffff297224 */ /* 0x000fce00078e000e */
[----:B------:R-:W-:Y:S05]  /*31500*/  WARPSYNC.COLLECTIVE R15, `(.L_x_3941) ;  /* 0x000000000f087348 */ /* 0x000fea0003c00000 */
[----:B------:R0:W1:Y:S02]  /*31510*/  SHFL.IDX P6, R14, R13, R12, R11 ;  /* 0x0000000c0d0e7389 */ /* 0x00006400000c000b */
[----:B01----:R-:W-:Y:S01]  /*31520*/  ENDCOLLECTIVE ;  /* 0x000000000000791b */ /* 0x003fe20003800000 */
.L_x_3941:
[----:B------:R-:W-:Y:S01]  /*31530*/  IMAD.MOV.U32 R43, RZ, RZ, R14 ;  /* 0x000000ffff2b7224 */ /* 0x000fe200078e000e */
[----:B------:R-:W-:Y:S06]  /*31540*/  BRA `(.L_x_3942) ;  /* 0xffffff1800c07947 */ /* 0x000fec000383ffff */
.L_x_3652:
[----:B------:R-:W-:Y:S01]  /*31550*/  BSSY B1, `(.L_x_3943) ;  /* 0x0000008000017945 */ /* 0x000fe20003800000 */
[----:B------:R-:W-:Y:S01]  /*31560*/  MOV R13, R42 ;  /* 0x0000002a000d7202 */ /* 0x000fe20000000f00 */
[----:B------:R-:W-:Y:S02]  /*31570*/  IMAD.MOV.U32 R12, RZ, RZ, 0x1 ;  /* 0x00000001ff0c7424 */ /* 0x000fe400078e00ff */
[----:B---3--:R-:W-:Y:S02]  /*31580*/  IMAD.MOV.U32 R11, RZ, RZ, 0x1c1f ;  /* 0x00001c1fff0b7424 */ /* 0x008fe400078e00ff */
[----:B------:R-:W-:-:S07]  /*31590*/  IMAD.MOV.U32 R15, RZ, RZ, -0x1 ;  /* 0xffffffffff0f7424 */ /* 0x000fce00078e00ff */
[----:B012---:R-:W-:Y:S05]  /*315a0*/  WARPSYNC.COLLECTIVE R15, `(.L_x_3944) ;  /* 0x000000000f087348 */ /* 0x007fea0003c00000 */
[----:B------:R3:W4:Y:S02]  /*315b0*/  SHFL.IDX P6, R14, R13, R12, R11 ;  /* 0x0000000c0d0e7389 */ /* 0x00072400000c000b */
[----:B01234-:R-:W-:Y:S01]  /*315c0*/  ENDCOLLECTIVE ;  /* 0x000000000000791b */ /* 0x01ffe20003800000 */
.L_x_3944:
[----:B------:R-:W-:Y:S05]  /*315d0*/  BSYNC B1 ;  /* 0x0000000000017941 */ /* 0x000fea0003800000 */
.L_x_3943:
        /* <DEDUP_REMOVED lines=8> */
.L_x_3945:
[----:B------:R-:W-:Y:S05]  /*31660*/  BRA `(.L_x_3946) ;  /* 0xffffff24009c7947 */ /* 0x000fea000383ffff */
.L_x_3656:
[----:B------:R-:W-:Y:S01]  /*31670*/  MOV R13, R3 ;  /* 0x00000003000d7202 */ /* 0x000fe20000000f00 */
[----:B------:R-:W-:Y:S02]  /*31680*/  IMAD.MOV.U32 R12, RZ, RZ, RZ ;  /* 0x000000ffff0c7224 */ /* 0x000fe400078e00ff */
[----:B------:R-:W-:Y:S02]  /*31690*/  IMAD.MOV.U32 R11, RZ, RZ, 0x181f ;  /* 0x0000181fff0b7424 */ /* 0x000fe400078e00ff */
[----:B------:R-:W-:-:S07]  /*316a0*/  IMAD.MOV.U32 R15, RZ, RZ, -0x1 ;  /* 0xffffffffff0f7424 */ /* 0x000fce00078e00ff */
[----:B0-----:R-:W-:Y:S05]  /*316b0*/  WARPSYNC.COLLECTIVE R15, `(.L_x_3947) ;  /* 0x000000000f087348 */ /* 0x001fea0003c00000 */
[----:B------:R1:W2:Y:S02]  /*316c0*/  SHFL.IDX P6, R14, R13, R12, R11 ;  /* 0x0000000c0d0e7389 */ /* 0x0002a400000c000b */
[----:B012---:R-:W-:Y:S01]  /*316d0*/  ENDCOLLECTIVE ;  /* 0x000000000000791b */ /* 0x007fe20003800000 */
.L_x_3947:
[----:B------:R-:W-:Y:S02]  /*316e0*/  IMAD.MOV.U32 R13, RZ, RZ, R2 ;  /* 0x000000ffff0d7224 */ /* 0x000fe400078e0002 */
[----:B------:R-:W-:-:S07]  /*316f0*/  IMAD.MOV.U32 R0, RZ, RZ, R14 ;  /* 0x000000ffff007224 */ /* 0x000fce00078e000e */
[----:B------:R-:W-:Y:S05]  /*31700*/  WARPSYNC.COLLECTIVE R15, `(.L_x_3948) ;  /* 0x000000000f087348 */ /* 0x000fea0003c00000 */
[----:B------:R0:W1:Y:S02]  /*31710*/  SHFL.IDX P6, R14, R13, R12, R11 ;  /* 0x0000000c0d0e7389 */ /* 0x00006400000c000b */
[----:B01----:R-:W-:Y:S01]  /*31720*/  ENDCOLLECTIVE ;  /* 0x000000000000791b */ /* 0x003fe20003800000 */
.L_x_3948:
[----:B------:R-:W-:Y:S05]  /*31730*/  BRA `(.L_x_3949) ;  /* 0xffffff3800c47947 */ /* 0x000fea000383ffff */
.L_x_3659:
[----:B------:R-:W-:Y:S01]  /*31740*/  BSSY B1, `(.L_x_3950) ;  /* 0x0000008000017945 */ /* 0x000fe20003800000 */
[----:B----4-:R-:W-:Y:S01]  /*31750*/  IMAD.MOV.U32 R13, RZ, RZ, R3 ;  /* 0x000000ffff0d7224 */ /* 0x010fe200078e0003 */
[----:B------:R-:W-:Y:S01]  /*31760*/  MOV R15, 0xffffffff ;  /* 0xffffffff000f7802 */ /* 0x000fe20000000f00 */
[----:B------:R-:W-:Y:S02]  /*31770*/  IMAD.MOV.U32 R12, RZ, RZ, 0x1 ;  /* 0x00000001ff0c7424 */ /* 0x000fe400078e00ff */
[----:B------:R-:W-:-:S07]  /*31780*/  IMAD.MOV.U32 R11, RZ, RZ, 0x181f ;  /* 0x0000181fff0b7424 */ /* 0x000fce00078e00ff */
[----:B0123--:R-:W-:Y:S05]  /*31790*/  WARPSYNC.COLLECTIVE R15, `(.L_x_3951) ;  /* 0x000000000f087348 */ /* 0x00ffea0003c00000 */
[----:B---3--:R3:W4:Y:S02]  /*317a0*/  SHFL.IDX P6, R14, R13, R12, R11 ;  /* 0x0000000c0d0e7389 */ /* 0x00872400000c000b */
[----:B01234-:R-:W-:Y:S01]  /*317b0*/  ENDCOLLECTIVE ;  /* 0x000000000000791b */ /* 0x01ffe20003800000 */
.L_x_3951:
[----:B------:R-:W-:Y:S05]  /*317c0*/  BSYNC B1 ;  /* 0x0000000000017941 */ /* 0x000fea0003800000 */
.L_x_3950:
        /* <DEDUP_REMOVED lines=8> */
.L_x_3952:
[----:B------:R-:W-:Y:S05]  /*31850*/  BRA `(.L_x_3953) ;  /* 0xffffff3800d87947 */ /* 0x000fea000383ffff */
.L_x_3662:
        /* <DEDUP_REMOVED lines=8> */
.L_x_3955:
[----:B------:R-:W-:Y:S05]  /*318e0*/  BSYNC B1 ;  /* 0x0000000000017941 */ /* 0x000fea0003800000 */
.L_x_3954:
        /* <DEDUP_REMOVED lines=8> */
.L_x_3956:
[----:B------:R-:W-:Y:S05]  /*31970*/  BRA `(.L_x_3957) ;  /* 0xffffff3800e87947 */ /* 0x000fea000383ffff */
.L_x_3665:
[----:B------:R-:W-:Y:S01]  /*31980*/  BSSY B1, `(.L_x_3958) ;  /* 0x0000008000017945 */ /* 0x000fe20003800000 */
[----:B0-----:R-:W-:Y:S01]  /*31990*/  IMAD.MOV.U32 R13, RZ, RZ, R3 ;  /* 0x000000ffff0d7224 */ /* 0x001fe200078e0003 */
[----:B------:R-:W-:Y:S01]  /*319a0*/  MOV R15, 0xffffffff ;  /* 0xffffffff000f7802 */ /* 0x000fe20000000f00 */
[----:B------:R-:W-:Y:S02]  /*319b0*/  IMAD.MOV.U32 R12, RZ, RZ, 0x3 ;  /* 0x00000003ff0c7424 */ /* 0x000fe400078e00ff */
[----:B------:R-:W-:-:S07]  /*319c0*/  IMAD.MOV.U32 R11, RZ, RZ, 0x181f ;  /* 0x0000181fff0b7424 */ /* 0x000fce00078e00ff */
[----:B-1234-:R-:W-:Y:S05]  /*319d0*/  WARPSYNC.COLLECTIVE R15, `(.L_x_3959) ;  /* 0x000000000f087348 */ /* 0x01efea0003c00000 */
[----:B----4-:R0:W4:Y:S02]  /*319e0*/  SHFL.IDX P6, R14, R13, R12, R11 ;  /* 0x0000000c0d0e7389 */ /* 0x01012400000c000b */
[----:B01234-:R-:W-:Y:S01]  /*319f0*/  ENDCOLLECTIVE ;  /* 0x000000000000791b */ /* 0x01ffe20003800000 */
.L_x_3959:
[----:B------:R-:W-:Y:S05]  /*31a00*/  BSYNC B1 ;  /* 0x0000000000017941 */ /* 0x000fea0003800000 */
.L_x_3958:
        /* <DEDUP_REMOVED lines=8> */
.L_x_3960:
[----:B------:R-:W-:Y:S05]  /*31a90*/  BRA `(.L_x_3961) ;  /* 0xffffff3800f87947 */ /* 0x000fea000383ffff */
.L_x_3682:
[----:B------:R-:W0:Y:S01]  /*31aa0*/  S2R R4, SR_TID.X ;  /* 0x0000000000047919 */ /* 0x000e220000002100 */
[----:B------:R-:W-:Y:S01]  /*31ab0*/  BSSY B1, `(.L_x_3962) ;  /* 0x000000a000017945 */ /* 0x000fe20003800000 */
[----:B------:R-:W-:Y:S01]  /*31ac0*/  IMAD.MOV.U32 R12, RZ, RZ, RZ ;  /* 0x000000ffff0c7224 */ /* 0x000fe200078e00ff */
[----:B------:R-:W-:Y:S01]  /*31ad0*/  MOV R15, 0xffffffff ;  /* 0xffffffff000f7802 */ /* 0x000fe20000000f00 */
[----:B------:R-:W-:Y:S01]  /*31ae0*/  IMAD.MOV.U32 R11, RZ, RZ, 0x1f ;  /* 0x0000001fff0b7424 */ /* 0x000fe200078e00ff */
[----:B0-----:R-:W-:-:S04]  /*31af0*/  SHF.R.U32.HI R4, RZ, 0x5, R4 ;  /* 0x00000005ff047819 */ /* 0x001fc80000011604 */
[----:B------:R-:W-:-:S05]  /*31b00*/  LOP3.LUT R4, R4, 0x3, RZ, 0xc0, !PT ;  /* 0x0000000304047812 */ /* 0x000fca00078ec0ff */
[----:B------:R-:W-:-:S07]  /*31b10*/  IMAD.MOV.U32 R13, RZ, RZ, R4 ;  /* 0x000000ffff0d7224 */ /* 0x000fce00078e0004 */
[----:B------:R-:W-:Y:S05]  /*31b20*/  WARPSYNC.COLLECTIVE R15, `(.L_x_3963) ;  /* 0x000000000f087348 */ /* 0x000fea0003c00000 */
[----:B------:R0:W1:Y:S02]  /*31b30*/  SHFL.IDX P6, R14, R13, R12, R11 ;  /* 0x0000000c0d0e7389 */ /* 0x00006400000c000b */
[----:B01----:R-:W-:Y:S01]  /*31b40*/  ENDCOLLECTIVE ;  /* 0x000000000000791b */ /* 0x003fe20003800000 */
.L_x_3963:
[----:B------:R-:W-:Y:S05]  /*31b50*/  BSYNC B1 ;  /* 0x0000000000017941 */ /* 0x000fea0003800000 */
.L_x_3962:
[----:B------:R-:W-:Y:S05]  /*31b60*/  BRA `(.L_x_3964) ;  /* 0xffffff54006c7947 */ /* 0x000fea000383ffff */
.L_x_3684:
[----:B------:R-:W-:Y:S01]  /*31b70*/  BSSY B1, `(.L_x_3965) ;  /* 0x0000006000017945 */ /* 0x000fe20003800000 */
[----:B------:R-:W-:-:S07]  /*31b80*/  IMAD.MOV.U32 R15, RZ, RZ, -0x1 ;  /* 0xffffffffff0f7424 */ /* 0x000fce00078e00ff */
[----:B0-----:R-:W-:Y:S05]  /*31b90*/  WARPSYNC.COLLECTIVE R15, `(.L_x_3966) ;  /* 0x000000000f0c7348 */ /* 0x001fea0003c00000 */
[----:B------:R-:W-:Y:S02]  /*31ba0*/  ELECT P6, UR62, PT ;  /* 0x00000000003e782f */ /* 0x000fe400038c0000 */
[----:B------:R-:W-:Y:S01]  /*31bb0*/  MOV R14, UR62 ;  /* 0x0000003e000e7c02 */ /* 0x000fe20008000f00 */
[----:B0-----:R-:W-:Y:S10]  /*31bc0*/  ENDCOLLECTIVE ;  /* 0x000000000000791b */ /* 0x001ff40003800000 */
.L_x_3966:
[----:B------:R-:W-:Y:S05]  /*31bd0*/  BSYNC B1 ;  /* 0x0000000000017941 */ /* 0x000fea0003800000 */
.L_x_3965:
[----:B------:R-:W-:Y:S05]  /*31be0*/  BRA `(.L_x_3683) ;  /* 0xffffff5400647947 */ /* 0x000fea000383ffff */
.L_x_3686:
[----:B0-----:R0:W1:Y:S02]  /*31bf0*/  SYNCS.PHASECHK.TRANS64.TRYWAIT P0, [R18+URZ+0x33420], R3 ;  /* 0x03342003120075a7 */ /* 0x001064000800017f */
[----:B-1----:R-:W-:Y:S05]  /*31c00*/  @!P0 NANOSLEEP.SYNCS 0x989680 ;  /* 0x009896800000895d */ /* 0x002fea0003900000 */
[----:B------:R-:W1:Y:S02]  /*31c10*/  @!P0 SYNCS.PHASECHK.TRANS64 P0, [R18+URZ+0x33420], R3 ;  /* 0x03342003120085a7 */ /* 0x000e64000800007f */
[----:B-1----:R-:W-:Y:S05]  /*31c20*/  @!P0 BRA `(.L_x_3686) ;  /* 0xfffffffc00f08947 */ /* 0x002fea000383ffff */
[----:B------:R-:W-:Y:S05]  /*31c30*/  BRA `(.L_x_3967) ;  /* 0xffffff5400747947 */ /* 0x000fea000383ffff */
.L_x_3690:
[----:B-1----:R1:W2:Y:S02]  /*31c40*/  SYNCS.PHASECHK.TRANS64.TRYWAIT P0, [R6+URZ+0x334a0], R9 ;  /* 0x0334a009060075a7 */ /* 0x0022a4000800017f */
[----:B--2---:R-:W-:Y:S05]  /*31c50*/  @!P0 NANOSLEEP.SYNCS 0x989680 ;  /* 0x009896800000895d */ /* 0x004fea0003900000 */
[----:B------:R-:W2:Y:S02]  /*31c60*/  @!P0 SYNCS.PHASECHK.TRANS64 P0, [R6+URZ+0x334a0], R9 ;  /* 0x0334a009060085a7 */ /* 0x000ea4000800007f */
[----:B--2---:R-:W-:Y:S05]  /*31c70*/  @!P0 BRA `(.L_x_3690) ;  /* 0xfffffffc00f08947 */ /* 0x004fea000383ffff */
[----:B------:R-:W-:Y:S05]  /*31c80*/  BRA `(.L_x_3968) ;  /* 0xffffff5400947947 */ /* 0x000fea000383ffff */
.L_x_3697:
[----:B0-----:R0:W2:Y:S02]  /*31c90*/  SYNCS.PHASECHK.TRANS64.TRYWAIT P0, [R6+URZ+0x334c0], R9 ;  /* 0x0334c009060075a7 */ /* 0x0010a4000800017f */
[----:B--2---:R-:W-:Y:S05]  /*31ca0*/  @!P0 NANOSLEEP.SYNCS 0x989680 ;  /* 0x009896800000895d */ /* 0x004fea0003900000 */
[----:B------:R-:W2:Y:S02]  /*31cb0*/  @!P0 SYNCS.PHASECHK.TRANS64 P0, [R6+URZ+0x334c0], R9 ;  /* 0x0334c009060085a7 */ /* 0x000ea4000800007f */
[----:B--2---:R-:W-:Y:S05]  /*31cc0*/  @!P0 BRA `(.L_x_3697) ;  /* 0xfffffffc00f08947 */ /* 0x004fea000383ffff */
[----:B------:R-:W-:Y:S05]  /*31cd0*/  BRA `(.L_x_3969) ;  /* 0xffffff5800947947 */ /* 0x000fea000383ffff */
.L_x_3706:
[----:B0-----:R0:W1:Y:S02]  /*31ce0*/  SYNCS.PHASECHK.TRANS64.TRYWAIT P2, [R7+URZ+0x334a0], R6 ;  /* 0x0334a006070075a7 */ /* 0x001064000804017f */
[----:B-1----:R-:W-:Y:S05]  /*31cf0*/  @!P2 NANOSLEEP.SYNCS 0x989680 ;  /* 0x009896800000a95d */ /* 0x002fea0003900000 */
[----:B------:R-:W1:Y:S02]  /*31d00*/  @!P2 SYNCS.PHASECHK.TRANS64 P2, [R7+URZ+0x334a0], R6 ;  /* 0x0334a0060700a5a7 */ /* 0x000e64000804007f */
[----:B-1----:R-:W-:Y:S05]  /*31d10*/  @!P2 BRA `(.L_x_3706) ;  /* 0xfffffffc00f0a947 */ /* 0x002fea000383ffff */
[----:B------:R-:W-:Y:S05]  /*31d20*/  BRA `(.L_x_3970) ;  /* 0xffffff5c00e07947 */ /* 0x000fea000383ffff */
.L_x_3713:
[----:B-1----:R1:W2:Y:S02]  /*31d30*/  SYNCS.PHASECHK.TRANS64.TRYWAIT P2, [R7+URZ+0x334c0], R6 ;  /* 0x0334c006070075a7 */ /* 0x0022a4000804017f */
[----:B--2---:R-:W-:Y:S05]  /*31d40*/  @!P2 NANOSLEEP.SYNCS 0x989680 ;  /* 0x009896800000a95d */ /* 0x004fea0003900000 */
[----:B------:R-:W2:Y:S02]  /*31d50*/  @!P2 SYNCS.PHASECHK.TRANS64 P2, [R7+URZ+0x334c0], R6 ;  /* 0x0334c0060700a5a7 */ /* 0x000ea4000804007f */
[----:B--2---:R-:W-:Y:S05]  /*31d60*/  @!P2 BRA `(.L_x_3713) ;  /* 0xfffffffc00f0a947 */ /* 0x004fea000383ffff */
[----:B------:R-:W-:Y:S05]  /*31d70*/  BRA `(.L_x_3971) ;  /* 0xffffff6000dc7947 */ /* 0x000fea000383ffff */
.L_x_3732:
        /* <DEDUP_REMOVED lines=11> */
.L_x_3973:
[----:B------:R-:W-:Y:S05]  /*31e30*/  BSYNC B0 ;  /* 0x0000000000007941 */ /* 0x000fea0003800000 */
.L_x_3972:
[----:B------:R-:W-:Y:S05]  /*31e40*/  BRA `(.L_x_3974) ;  /* 0xffffff7000787947 */ /* 0x000fea000383ffff */
.L_x_3734:
[----:B------:R-:W-:Y:S01]  /*31e50*/  BSSY B0, `(.L_x_3975) ;  /* 0x0000006000007945 */ /* 0x000fe20003800000 */
[----:B------:R-:W-:-:S07]  /*31e60*/  IMAD.MOV.U32 R15, RZ, RZ, -0x1 ;  /* 0xffffffffff0f7424 */ /* 0x000fce00078e00ff */
[----:B01----:R-:W-:Y:S05]  /*31e70*/  WARPSYNC.COLLECTIVE R15, `(.L_x_3976) ;  /* 0x000000000f0c7348 */ /* 0x003fea0003c00000 */
[----:B------:R-:W-:Y:S02]  /*31e80*/  ELECT P6, UR62, PT ;  /* 0x00000000003e782f */ /* 0x000fe400038c0000 */
[----:B------:R-:W-:Y:S01]  /*31e90*/  MOV R14, UR62 ;  /* 0x0000003e000e7c02 */ /* 0x000fe20008000f00 */
[----:B01----:R-:W-:Y:S10]  /*31ea0*/  ENDCOLLECTIVE ;  /* 0x000000000000791b */ /* 0x003ff40003800000 */
.L_x_3976:
[----:B------:R-:W-:Y:S05]  /*31eb0*/  BSYNC B0 ;  /* 0x0000000000007941 */ /* 0x000fea0003800000 */
.L_x_3975:
[----:B------:R-:W-:Y:S05]  /*31ec0*/  BRA `(.L_x_3977) ;  /* 0xffffff7000807947 */ /* 0x000fea000383ffff */
.L_x_3736:
[----:B0-----:R0:W1:Y:S02]  /*31ed0*/  SYNCS.PHASECHK.TRANS64.TRYWAIT P0, [R2+URZ+0x33480], R4 ;  /* 0x03348004020075a7 */ /* 0x001064000800017f */
[----:B-1----:R-:W-:Y:S05]  /*31ee0*/  @!P0 NANOSLEEP.SYNCS 0x989680 ;  /* 0x009896800000895d */ /* 0x002fea0003900000 */
[----:B------:R-:W1:Y:S02]  /*31ef0*/  @!P0 SYNCS.PHASECHK.TRANS64 P0, [R2+URZ+0x33480], R4 ;  /* 0x03348004020085a7 */ /* 0x000e64000800007f */
[----:B-1----:R-:W-:Y:S05]  /*31f00*/  @!P0 BRA `(.L_x_3736) ;  /* 0xfffffffc00f08947 */ /* 0x002fea000383ffff */
[----:B------:R-:W-:Y:S05]  /*31f10*/  BRA `(.L_x_3978) ;  /* 0xffffff7000ec7947 */ /* 0x000fea000383ffff */
.L_x_3738:
[----:B-1----:R1:W2:Y:S02]  /*31f20*/  SYNCS.PHASECHK.TRANS64.TRYWAIT P0, [R2+URZ+0x33440], R4 ;  /* 0x03344004020075a7 */ /* 0x0022a4000800017f */
[----:B--2---:R-:W-:Y:S05]  /*31f30*/  @!P0 NANOSLEEP.SYNCS 0x989680 ;  /* 0x009896800000895d */ /* 0x004fea0003900000 */
[----:B------:R-:W2:Y:S02]  /*31f40*/  @!P0 SYNCS.PHASECHK.TRANS64 P0, [R2+URZ+0x33440], R4 ;  /* 0x03344004020085a7 */ /* 0x000ea4000800007f */
[----:B--2---:R-:W-:Y:S05]  /*31f50*/  @!P0 BRA `(.L_x_3738) ;  /* 0xfffffffc00f08947 */ /* 0x004fea000383ffff */
[----:B------:R-:W-:Y:S05]  /*31f60*/  BRA `(.L_x_3979) ;  /* 0xffffff74006c7947 */ /* 0x000fea000383ffff */
.L_x_3742:
        /* <DEDUP_REMOVED lines=8> */
[----:B--2---:R-:W-:Y:S01]  /*31ff0*/  IMAD R2, R11, R8, RZ ;  /* 0x000000080b027224 */ /* 0x004fe200078e02ff */
[----:B------:R-:W-:-:S04]  /*32000*/  MOV R11, 0x1c1f ;  /* 0x00001c1f000b7802 */ /* 0x000fc80000000f00 */
[----:B------:R-:W-:-:S13]  /*32010*/  ISETP.GE.AND P4, PT, R0, R2, PT ;  /* 0x000000020000720c */ /* 0x000fda0003f86270 */
[----:B-----5:R-:W-:Y:S05]  /*32020*/  WARPSYNC.COLLECTIVE R15, `(.L_x_3980) ;  /* 0x000000000f087348 */ /* 0x020fea0003c00000 */
[----:B------:R0:W1:Y:S02]  /*32030*/  SHFL.IDX P6, R14, R13, R12, R11 ;  /* 0x0000000c0d0e7389 */ /* 0x00006400000c000b */
[----:B01---5:R-:W-:Y:S01]  /*32040*/  ENDCOLLECTIVE ;  /* 0x000000000000791b */ /* 0x023fe20003800000 */
.L_x_3980:
[----:B------:R-:W-:Y:S02]  /*32050*/  IMAD.MOV.U32 R13, RZ, RZ, R4 ;  /* 0x000000ffff0d7224 */ /* 0x000fe400078e0004 */
[----:B------:R-:W-:-:S07]  /*32060*/  IMAD.MOV.U32 R6, RZ, RZ, R14 ;  /* 0x000000ffff067224 */ /* 0x000fce00078e000e */
[----:B------:R-:W-:Y:S05]  /*32070*/  WARPSYNC.COLLECTIVE R15, `(.L_x_3981) ;  /* 0x000000000f087348 */ /* 0x000fea0003c00000 */
[----:B------:R0:W1:Y:S02]  /*32080*/  SHFL.IDX P6, R14, R13, R12, R11 ;  /* 0x0000000c0d0e7389 */ /* 0x00006400000c000b */
[----:B01----:R-:W-:Y:S01]  /*32090*/  ENDCOLLECTIVE ;  /* 0x000000000000791b */ /* 0x003fe20003800000 */
.L_x_3981:
[----:B------:R-:W-:Y:S01]  /*320a0*/  IMAD.MOV.U32 R13, RZ, RZ, R3 ;  /* 0x000000ffff0d7224 */ /* 0x000fe200078e0003 */
[----:B------:R-:W-:Y:S01]  /*320b0*/  MOV R12, 0x1 ;  /* 0x00000001000c7802 */ /* 0x000fe20000000f00 */
[----:B------:R-:W-:-:S07]  /*320c0*/  IMAD.MOV.U32 R7, RZ, RZ, R14 ;  /* 0x000000ffff077224 */ /* 0x000fce00078e000e */
[----:B------:R-:W-:Y:S05]  /*320d0*/  WARPSYNC.COLLECTIVE R15, `(.L_x_3982) ;  /* 0x000000000f087348 */ /* 0x000fea0003c00000 */
[----:B------:R0:W1:Y:S02]  /*320e0*/  SHFL.IDX P6, R14, R13, R12, R11 ;  /* 0x0000000c0d0e7389 */ /* 0x00006400000c000b */
[----:B01----:R-:W-:Y:S01]  /*320f0*/  ENDCOLLECTIVE ;  /* 0x000000000000791b */ /* 0x003fe20003800000 */
.L_x_3982:
[----:B------:R-:W-:-:S05]  /*32100*/  @!P4 IADD3 R7, P3, R10, R7, RZ ;  /* 0x000000070a07c210 */ /* 0x000fca0007f7e0ff */
[----:B------:R-:W-:Y:S01]  /*32110*/  @!P4 IMAD.X R6, RZ, RZ, R6, P3 ;  /* 0x000000ffff06c224 */ /* 0x000fe200018e0606 */
[----:B------:R-:W-:-:S04]  /*32120*/  ISETP.GE.AND P3, PT, R5, R2, PT ;  /* 0x000000020500720c */ /* 0x000fc80003f66270 */
        /* <DEDUP_REMOVED lines=9> */
[----:B------:R0:W-:Y:S02]  /*321c0*/  @!P4 LDGSTS.E.BYPASS.LTC128B.128 [R9+0x22200], desc[UR54][R6.64+0x80], !P2 ;  /* 0x222000800609cfae */ /* 0x0001e4000d101d76 */
[----:B0-----:R-:W-:-:S07]  /*321d0*/  IMAD.MOV.U32 R6, RZ, RZ, R14 ;  /* 0x000000ffff067224 */ /* 0x001fce00078e000e */
[----:B------:R-:W-:Y:S05]  /*321e0*/  WARPSYNC.COLLECTIVE R15, `(.L_x_3983) ;  /* 0x000000000f087348 */ /* 0x000fea0003c00000 */
[----:B------:R0:W1:Y:S02]  /*321f0*/  SHFL.IDX P6, R14, R13, R12, R11 ;  /* 0x0000000c0d0e7389 */ /* 0x00006400000c000b */
[----:B01----:R-:W-:Y:S01]  /*32200*/  ENDCOLLECTIVE ;  /* 0x000000000000791b */ /* 0x003fe20003800000 */
.L_x_3983:
[----:B------:R-:W-:Y:S01]  /*32210*/  IMAD.MOV.U32 R13, RZ, RZ, R3 ;  /* 0x000000ffff0d7224 */ /* 0x000fe200078e0003 */
[----:B------:R-:W-:Y:S01]  /*32220*/  MOV R12, 0x2 ;  /* 0x00000002000c7802 */ /* 0x000fe20000000f00 */
[----:B------:R-:W-:-:S07]  /*32230*/  IMAD.MOV.U32 R5, RZ, RZ, R14 ;  /* 0x000000ffff057224 */ /* 0x000fce00078e000e */
[----:B------:R-:W-:Y:S05]  /*32240*/  WARPSYNC.COLLECTIVE R15, `(.L_x_3984) ;  /* 0x000000000f087348 */ /* 0x000fea0003c00000 */
[----:B------:R0:W1:Y:S02]  /*32250*/  SHFL.IDX P6, R14, R13, R12, R11 ;  /* 0x0000000c0d0e7389 */ /* 0x00006400000c000b */
[----:B01----:R-:W-:Y:S01]  /*32260*/  ENDCOLLECTIVE ;  /* 0x000000000000791b */ /* 0x003fe20003800000 */
.L_x_3984:
        /* <DEDUP_REMOVED lines=17> */
.L_x_3985:
[----:B------:R-:W-:Y:S02]  /*32380*/  IMAD.MOV.U32 R13, RZ, RZ, R3 ;  /* 0x000000ffff0d7224 */ /* 0x000fe400078e0003 */
[----:B------:R-:W-:Y:S02]  /*32390*/  IMAD.MOV.U32 R12, RZ, RZ, 0x3 ;  /* 0x00000003ff0c7424 */ /* 0x000fe400078e00ff */
[----:B------:R-:W-:-:S07]  /*323a0*/  IMAD.MOV.U32 R5, RZ, RZ, R14 ;  /* 0x000000ffff057224 */ /* 0x000fce00078e000e */
[----:B------:R-:W-:Y:S05]  /*323b0*/  WARPSYNC.COLLECTIVE R15, `(.L_x_3986) ;  /* 0x000000000f087348 */ /* 0x000fea0003c00000 */
[----:B------:R0:W1:Y:S02]  /*323c0*/  SHFL.IDX P6, R14, R13, R12, R11 ;  /* 0x0000000c0d0e7389 */ /* 0x00006400000c000b */
[----:B01----:R-:W-:Y:S01]  /*323d0*/  ENDCOLLECTIVE ;  /* 0x000000000000791b */ /* 0x003fe20003800000 */
.L_x_3986:
        /* <DEDUP_REMOVED lines=9> */
[----:B------:R-:W-:-:S03]  /*32470*/  MOV R5, R14 ;  /* 0x0000000e00057202 */ /* 0x000fc60000000f00 */
[----:B------:R0:W-:Y:S04]  /*32480*/  @!P3 LDGSTS.E.BYPASS.LTC128B.128 [R9+0x21200], desc[UR54][R6.64+0x40], !P1 ;  /* 0x212000400609bfae */ /* 0x0001e8000c901d76 */
[----:B0-----:R-:W-:Y:S05]  /*32490*/  WARPSYNC.COLLECTIVE R15, `(.L_x_3987) ;  /* 0x000000000f087348 */ /* 0x001fea0003c00000 */
[----:B------:R1:W2:Y:S02]  /*324a0*/  SHFL.IDX P6, R14, R13, R12, R11 ;  /* 0x0000000c0d0e7389 */ /* 0x0002a400000c000b */
[----:B012---:R-:W-:Y:S01]  /*324b0*/  ENDCOLLECTIVE ;  /* 0x000000000000791b */ /* 0x007fe20003800000 */
.L_x_3987:
[----:B------:R-:W-:Y:S01]  /*324c0*/  @!PT LDS RZ, [RZ] ;  /* 0x00000000fffff984 */ /* 0x000fe20000000800 */
[----:B------:R-:W-:Y:S01]  /*324d0*/  @!PT LDS RZ, [RZ] ;  /* 0x00000000fffff984 */ /* 0x000fe20000000800 */
[----:B------:R-:W-:Y:S01]  /*324e0*/  @!PT LDS RZ, [RZ] ;  /* 0x00000000fffff984 */ /* 0x000fe20000000800 */
[----:B------:R3:W-:Y:S01]  /*324f0*/  @!P3 LDGSTS.E.BYPASS.LTC128B.128 [R9+0x23200], desc[UR54][R6.64+0x80], !P2 ;  /* 0x232000800609bfae */ /* 0x0007e2000d101d76 */
[----:B------:R-:W-:Y:S01]  /*32500*/  IMAD.MOV.U32 R3, RZ, RZ, R14 ;  /* 0x000000ffff037224 */ /* 0x000fe200078e000e */
[----:B------:R-:W-:Y:S06]  /*32510*/  BRA `(.L_x_3988) ;  /* 0xffffff7800c87947 */ /* 0x000fec000383ffff */
.L_x_3747:
[----:B----4-:R4:W0:Y:S02]  /*32520*/  SYNCS.PHASECHK.TRANS64.TRYWAIT P0, [R18+URZ+0x33420], R0 ;  /* 0x03342000120075a7 */ /* 0x010824000800017f */
[----:B0-----:R-:W-:Y:S05]  /*32530*/  @!P0 NANOSLEEP.SYNCS 0x989680 ;  /* 0x009896800000895d */ /* 0x001fea0003900000 */
[----:B------:R-:W0:Y:S02]  /*32540*/  @!P0 SYNCS.PHASECHK.TRANS64 P0, [R18+URZ+0x33420], R0 ;  /* 0x03342000120085a7 */ /* 0x000e24000800007f */
[----:B0-----:R-:W-:Y:S05]  /*32550*/  @!P0 BRA `(.L_x_3747) ;  /* 0xfffffffc00f08947 */ /* 0x001fea000383ffff */
[----:B------:R-:W-:Y:S05]  /*32560*/  BRA `(.L_x_3989) ;  /* 0xffffff7c00387947 */ /* 0x000fea000383ffff */
.L_x_3753:
[----:B-1----:R1:W3:Y:S02]  /*32570*/  SYNCS.PHASECHK.TRANS64.TRYWAIT P0, [R6+URZ+0x33480], R5 ;  /* 0x03348005060075a7 */ /* 0x0022e4000800017f */
[----:B---3--:R-:W-:Y:S05]  /*32580*/  @!P0 NANOSLEEP.SYNCS 0x989680 ;  /* 0x009896800000895d */ /* 0x008fea0003900000 */
[----:B------:R-:W3:Y:S02]  /*32590*/  @!P0 SYNCS.PHASECHK.TRANS64 P0, [R6+URZ+0x33480], R5 ;  /* 0x03348005060085a7 */ /* 0x000ee4000800007f */
[----:B---3--:R-:W-:Y:S05]  /*325a0*/  @!P0 BRA `(.L_x_3753) ;  /* 0xfffffffc00f08947 */ /* 0x008fea000383ffff */
[----:B------:R-:W-:Y:S05]  /*325b0*/  BRA `(.L_x_3990) ;  /* 0xffffff7c00f47947 */ /* 0x000fea000383ffff */
.L_x_3760:
[----:B--2---:R2:W3:Y:S02]  /*325c0*/  SYNCS.PHASECHK.TRANS64.TRYWAIT P0, [R6+URZ+0x33440], R5 ;  /* 0x03344005060075a7 */ /* 0x0044e4000800017f */
[----:B---3--:R-:W-:Y:S05]  /*325d0*/  @!P0 NANOSLEEP.SYNCS 0x989680 ;  /* 0x009896800000895d */ /* 0x008fea0003900000 */
[----:B------:R-:W3:Y:S02]  /*325e0*/  @!P0 SYNCS.PHASECHK.TRANS64 P0, [R6+URZ+0x33440], R5 ;  /* 0x03344005060085a7 */ /* 0x000ee4000800007f */
[----:B---3--:R-:W-:Y:S05]  /*325f0*/  @!P0 BRA `(.L_x_3760) ;  /* 0xfffffffc00f08947 */ /* 0x008fea000383ffff */
[----:B------:R-:W-:Y:S05]  /*32600*/  BRA `(.L_x_3991) ;  /* 0xffffff8000f47947 */ /* 0x000fea000383ffff */
.L_x_3768:
[----:B---3--:R3:W4:Y:S02]  /*32610*/  SYNCS.PHASECHK.TRANS64.TRYWAIT P0, [R3+URZ+0x33470], R4 ;  /* 0x03347004030075a7 */ /* 0x008724000800017f */
[----:B----4-:R-:W-:Y:S05]  /*32620*/  @!P0 NANOSLEEP.SYNCS 0x989680 ;  /* 0x009896800000895d */ /* 0x010fea0003900000 */
[----:B------:R-:W4:Y:S02]  /*32630*/  @!P0 SYNCS.PHASECHK.TRANS64 P0, [R3+URZ+0x33470], R4 ;  /* 0x03347004030085a7 */ /* 0x000f24000800007f */
[----:B----4-:R-:W-:Y:S05]  /*32640*/  @!P0 BRA `(.L_x_3768) ;  /* 0xfffffffc00f08947 */ /* 0x010fea000383ffff */
[----:B------:R-:W-:Y:S05]  /*32650*/  BRA `(.L_x_3992) ;  /* 0xffffff8800087947 */ /* 0x000fea000383ffff */
.L_x_3770:
[----:B---3--:R3:W4:Y:S02]  /*32660*/  SYNCS.PHASECHK.TRANS64.TRYWAIT P0, [R3+URZ+0x33460], R4 ;  /* 0x03346004030075a7 */ /* 0x008724000800017f */
[----:B----4-:R-:W-:Y:S05]  /*32670*/  @!P0 NANOSLEEP.SYNCS 0x989680 ;  /* 0x009896800000895d */ /* 0x010fea0003900000 */
[----:B------:R-:W4:Y:S02]  /*32680*/  @!P0 SYNCS.PHASECHK.TRANS64 P0, [R3+URZ+0x33460], R4 ;  /* 0x03346004030085a7 */ /* 0x000f24000800007f */
[----:B----4-:R-:W-:Y:S05]  /*32690*/  @!P0 BRA `(.L_x_3770) ;  /* 0xfffffffc00f08947 */ /* 0x010fea000383ffff */
[----:B------:R-:W-:Y:S05]  /*326a0*/  BRA `(.L_x_3993) ;  /* 0xffffff8800107947 */ /* 0x000fea000383ffff */
.L_x_3777:
[----:B--2---:R2:W3:Y:S02]  /*326b0*/  SYNCS.PHASECHK.TRANS64.TRYWAIT P1, [R0+URZ+0x33470], R2 ;  /* 0x03347002000075a7 */ /* 0x0044e4000802017f */
[----:B---3--:R-:W-:Y:S05]  /*326c0*/  @!P1 NANOSLEEP.SYNCS 0x989680 ;  /* 0x009896800000995d */ /* 0x008fea0003900000 */
[----:B------:R-:W3:Y:S02]  /*326d0*/  @!P1 SYNCS.PHASECHK.TRANS64 P1, [R0+URZ+0x33470], R2 ;  /* 0x03347002000095a7 */ /* 0x000ee4000802007f */
[----:B---3--:R-:W-:Y:S05]  /*326e0*/  @!P1 BRA `(.L_x_3777) ;  /* 0xfffffffc00f09947 */ /* 0x008fea000383ffff */
[----:B------:R-:W-:Y:S05]  /*326f0*/  BRA `(.L_x_3994) ;  /* 0xffffff9400887947 */ /* 0x000fea000383ffff */
.L_x_3779:
[----:B--2---:R2:W3:Y:S02]  /*32700*/  SYNCS.PHASECHK.TRANS64.TRYWAIT P1, [R0+URZ+0x33460], R2 ;  /* 0x03346002000075a7 */ /* 0x0044e4000802017f */
[----:B---3--:R-:W-:Y:S05]  /*32710*/  @!P1 NANOSLEEP.SYNCS 0x989680 ;  /* 0x009896800000995d */ /* 0x008fea0003900000 */
[----:B------:R-:W3:Y:S02]  /*32720*/  @!P1 SYNCS.PHASECHK.TRANS64 P1, [R0+URZ+0x33460], R2 ;  /* 0x03346002000095a7 */ /* 0x000ee4000802007f */
[----:B---3--:R-:W-:Y:S05]  /*32730*/  @!P1 BRA `(.L_x_3779) ;  /* 0xfffffffc00f09947 */ /* 0x008fea000383ffff */
[----:B------:R-:W-:Y:S05]  /*32740*/  BRA `(.L_x_3995) ;  /* 0xffffff9400907947 */ /* 0x000fea000383ffff */
.L_x_3783:
[----:B------:R-:W2:Y:S01]  /*32750*/  LDL R0, [R1+0x10] ;  /* 0x0000100001007983 */ /* 0x000ea20000100800 */
[----:B------:R-:W-:Y:S01]  /*32760*/  BSSY B0, `(.L_x_3996) ;  /* 0x0000008000007945 */ /* 0x000fe20003800000 */
[----:B------:R-:W-:Y:S02]  /*32770*/  IMAD.MOV.U32 R12, RZ, RZ, RZ ;  /* 0x000000ffff0c7224 */ /* 0x000fe400078e00ff */
[----:B-1----:R-:W-:Y:S02]  /*32780*/  IMAD.MOV.U32 R11, RZ, RZ, 0x1f ;  /* 0x0000001fff0b7424 */ /* 0x002fe400078e00ff */
[----:B------:R-:W-:Y:S02]  /*32790*/  IMAD.MOV.U32 R15, RZ, RZ, -0x1 ;  /* 0xffffffffff0f7424 */ /* 0x000fe400078e00ff */
[----:B--2---:R-:W-:-:S07]  /*327a0*/  IMAD.MOV.U32 R13, RZ, RZ, R0 ;  /* 0x000000ffff0d7224 */ /* 0x004fce00078e0000 */
[----:B0-----:R-:W-:Y:S05]  /*327b0*/  WARPSYNC.COLLECTIVE R15, `(.L_x_3997) ;  /* 0x000000000f087348 */ /* 0x001fea0003c00000 */
[----:B------:R1:W2:Y:S02]  /*327c0*/  SHFL.IDX P6, R14, R13, R12, R11 ;  /* 0x0000000c0d0e7389 */ /* 0x0002a400000c000b */
[----:B012---:R-:W-:Y:S01]  /*327d0*/  ENDCOLLECTIVE ;  /* 0x000000000000791b */ /* 0x007fe20003800000 */
.L_x_3997:
[----:B------:R-:W-:Y:S05]  /*327e0*/  BSYNC B0 ;  /* 0x0000000000007941 */ /* 0x000fea0003800000 */
.L_x_3996:
[----:B------:R0:W5:Y:S01]  /*327f0*/  LDL R2, [R1+0x1c] ;  /* 0x00001c0001027983 */ /* 0x0001620000100800 */
[----:B------:R-:W-:Y:S01]  /*32800*/  IMAD.MOV.U32 R13, RZ, RZ, R0 ;  /* 0x000000ffff0d7224 */ /* 0x000fe200078e0000 */
[----:B------:R-:W-:Y:S01]  /*32810*/  MOV R12, 0x1 ;  /* 0x00000001000c7802 */ /* 0x000fe20000000f00 */
[----:B------:R-:W-:Y:S02]  /*32820*/  IMAD.MOV.U32 R11, RZ, RZ, 0x1f ;  /* 0x0000001fff0b7424 */ /* 0x000fe400078e00ff */
[----:B------:R-:W-:Y:S02]  /*32830*/  IMAD.MOV.U32 R15, RZ, RZ, -0x1 ;  /* 0xffffffffff0f7424 */ /* 0x000fe400078e00ff */
[----:B------:R-:W-:-:S07]  /*32840*/  IMAD.MOV.U32 R5, RZ, RZ, R14 ;  /* 0x000000ffff057224 */ /* 0x000fce00078e000e */
[----:B0----5:R-:W-:Y:S05]  /*32850*/  WARPSYNC.COLLECTIVE R15, `(.L_x_3998) ;  /* 0x000000000f087348 */ /* 0x021fea0003c00000 */
[----:B------:R1:W2:Y:S02]  /*32860*/  SHFL.IDX P6, R14, R13, R12, R11 ;  /* 0x0000000c0d0e7389 */ /* 0x0002a400000c000b */
[----:B012--5:R-:W-:Y:S01]  /*32870*/  ENDCOLLECTIVE ;  /* 0x000000000000791b */ /* 0x027fe20003800000 */
.L_x_3998:
        /* <DEDUP_REMOVED lines=14> */
[C---:B------:R-:W-:Y:S02]  /*32960*/  ISETP.GE.U32.AND P3, PT, R16.reuse, 0x4, PT ;  /* 0x000000041000780c */ /* 0x040fe40003f66070 */
[C---:B------:R-:W-:Y:S02]  /*32970*/  ISETP.GE.U32.AND P4, PT, R16.reuse, 0x8, PT ;  /* 0x000000081000780c */ /* 0x040fe40003f86070 */
[----:B------:R-:W-:Y:S01]  /*32980*/  ISETP.GE.U32.AND P5, PT, R16, 0x10, PT ;  /* 0x000000101000780c */ /* 0x000fe20003fa6070 */
[----:B--2---:R-:W-:Y:S02]  /*32990*/  @!P1 IMAD.MOV.U32 R4, RZ, RZ, R8 ;  /* 0x000000ffff049224 */ /* 0x004fe400078e0008 */
[----:B------:R-:W-:-:S02]  /*329a0*/  IMAD.MOV.U32 R8, RZ, RZ, RZ ;  /* 0x000000ffff087224 */ /* 0x000fc400078e00ff */
[----:B---3--:R-:W-:Y:S01]  /*329b0*/  @!P1 IMAD.MOV.U32 R6, RZ, RZ, R2 ;  /* 0x000000ffff069224 */ /* 0x008fe200078e0002 */
[----:B------:R-:W-:-:S03]  /*329c0*/  ISETP.NE.AND P1, PT, R16, RZ, PT ;  /* 0x000000ff1000720c */ /* 0x000fc60003f25270 */
[----:B------:R-:W-:-:S05]  /*329d0*/  IMAD R2, R6, R4, RZ ;  /* 0x0000000406027224 */ /* 0x000fca00078e02ff */
[----:B------:R-:W-:-:S07]  /*329e0*/  MOV R13, R2 ;  /* 0x00000002000d7202 */ /* 0x000fce0000000f00 */
[----:B------:R-:W-:Y:S05]  /*329f0*/  WARPSYNC.COLLECTIVE R15, `(.L_x_3999) ;  /* 0x000000000f087348 */ /* 0x000fea0003c00000 */
[----:B------:R0:W1:Y:S02]  /*32a00*/  SHFL.UP P6, R14, R13, R12, R11 ;  /* 0x0400000c0d0e7389 */ /* 0x00006400000c000b */
[----:B01----:R-:W-:Y:S01]  /*32a10*/  ENDCOLLECTIVE ;  /* 0x000000000000791b */ /* 0x003fe20003800000 */
.L_x_3999:
        /* <DEDUP_REMOVED lines=8> */
.L_x_4000:
        /* <DEDUP_REMOVED lines=8> */
.L_x_4001:
        /* <DEDUP_REMOVED lines=8> */
.L_x_4002:
        /* <DEDUP_REMOVED lines=8> */
.L_x_4003:
        /* <DEDUP_REMOVED lines=9> */
.L_x_4004:
[----:B------:R-:W-:Y:S01]  /*32cb0*/  IMAD.MOV.U32 R9, RZ, RZ, R14 ;  /* 0x000000ffff097224 */ /* 0x000fe200078e000e */
[----:B------:R-:W-:Y:S06]  /*32cc0*/  BRA `(.L_x_4005) ;  /* 0xffffffa000507947 */ /* 0x000fec000383ffff */
.L_x_3786:
[----:B------:R-:W-:Y:S01]  /*32cd0*/  BSSY B0, `(.L_x_4006) ;  /* 0x0000008000007945 */ /* 0x000fe20003800000 */
[----:B------:R-:W-:Y:S01]  /*32ce0*/  IMAD.MOV.U32 R13, RZ, RZ, R2 ;  /* 0x000000ffff0d7224 */ /* 0x000fe200078e0002 */
[----:B------:R-:W-:Y:S01]  /*32cf0*/  MOV R11, RZ ;  /* 0x000000ff000b7202 */ /* 0x000fe20000000f00 */
[----:B------:R-:W-:Y:S02]  /*32d00*/  IMAD.MOV.U32 R12, RZ, RZ, 0x1 ;  /* 0x00000001ff0c7424 */ /* 0x000fe400078e00ff */
[----:B------:R-:W-:-:S07]  /*32d10*/  IMAD.MOV.U32 R15, RZ, RZ, -0x1 ;  /* 0xffffffffff0f7424 */ /* 0x000fce00078e00ff */
[----:B01----:R-:W-:Y:S05]  /*32d20*/  WARPSYNC.COLLECTIVE R15, `(.L_x_4007) ;  /* 0x000000000f087348 */ /* 0x003fea0003c00000 */
[----:B------:R2:W3:Y:S02]  /*32d30*/  SHFL.UP P6, R14, R13, R12, R11 ;  /* 0x0400000c0d0e7389 */ /* 0x0004e400000c000b */
[----:B0123--:R-:W-:Y:S01]  /*32d40*/  ENDCOLLECTIVE ;  /* 0x000000000000791b */ /* 0x00ffe20003800000 */
.L_x_4007:
[----:B------:R-:W-:Y:S05]  /*32d50*/  BSYNC B0 ;  /* 0x0000000000007941 */ /* 0x000fea0003800000 */
.L_x_4006:
        /* <DEDUP_REMOVED lines=10> */
.L_x_4008:
        /* <DEDUP_REMOVED lines=8> */
.L_x_4009:
        /* <DEDUP_REMOVED lines=8> */
.L_x_4010:
        /* <DEDUP_REMOVED lines=8> */
.L_x_4011:
        /* <DEDUP_REMOVED lines=9> */
.L_x_4012:
[----:B------:R-:W-:Y:S01]  /*33010*/  IMAD.MOV.U32 R9, RZ, RZ, R14 ;  /* 0x000000ffff097224 */ /* 0x000fe200078e000e */
[----:B------:R-:W-:Y:S06]  /*33020*/  BRA `(.L_x_4013) ;  /* 0xffffffa000247947 */ /* 0x000fec000383ffff */
.L_x_3788:
[----:B------:R-:W-:Y:S01]  /*33030*/  BSSY B0, `(.L_x_4014) ;  /* 0x0000006000007945 */ /* 0x000fe20003800000 */
[----:B------:R-:W-:Y:S01]  /*33040*/  PLOP3.LUT P6, PT, P6, PT, PT, 0x8, 0x0 ;  /* 0x000000000000781c */ /* 0x000fe200037ce170 */
[----:B------:R-:W-:-:S12]  /*33050*/  IMAD.MOV.U32 R15, RZ, RZ, -0x1 ;  /* 0xffffffffff0f7424 */ /* 0x000fd800078e00ff */
[----:B01----:R-:W-:Y:S05]  /*33060*/  WARPSYNC.COLLECTIVE R15, `(.L_x_4015) ;  /* 0x000000000f087348 */ /* 0x003fea0003c00000 */
[----:B------:R-:W-:Y:S01]  /*33070*/  VOTE.ANY R14, PT, P6 ;  /* 0x00000000000e7806 */ /* 0x000fe200030e0100 */
[----:B01----:R-:W-:Y:S06]  /*33080*/  ENDCOLLECTIVE ;  /* 0x000000000000791b */ /* 0x003fec0003800000 */
.L_x_4015:
[----:B------:R-:W-:Y:S05]  /*33090*/  BSYNC B0 ;  /* 0x0000000000007941 */ /* 0x000fea0003800000 */
.L_x_4014:
[----:B------:R-:W-:Y:S01]  /*330a0*/  MOV R3, R14 ;  /* 0x0000000e00037202 */ /* 0x000fe20000000f00 */
[----:B------:R-:W-:Y:S02]  /*330b0*/  IMAD.MOV.U32 R13, RZ, RZ, R4 ;  /* 0x000000ffff0d7224 */ /* 0x000fe400078e0004 */
[----:B------:R-:W-:Y:S01]  /*330c0*/  IMAD.MOV.U32 R11, RZ, RZ, 0x1f ;  /* 0x0000001fff0b7424 */ /* 0x000fe200078e00ff */
[----:B------:R-:W0:Y:S01]  /*330d0*/  POPC R0, R3 ;  /* 0x0000000300007309 */ /* 0x000e220000000000 */
[----:B------:R-:W-:Y:S02]  /*330e0*/  IMAD.MOV.U32 R15, RZ, RZ, -0x1 ;  /* 0xffffffffff0f7424 */ /* 0x000fe400078e00ff */
[----:B0-----:R-:W-:-:S07]  /*330f0*/  IMAD.MOV.U32 R12, RZ, RZ, R0 ;  /* 0x000000ffff0c7224 */ /* 0x001fce00078e0000 */
[----:B------:R-:W-:Y:S05]  /*33100*/  WARPSYNC.COLLECTIVE R15, `(.L_x_4016) ;  /* 0x000000000f087348 */ /* 0x000fea0003c00000 */
[----:B------:R0:W1:Y:S02]  /*33110*/  SHFL.IDX P6, R14, R13, R12, R11 ;  /* 0x0000000c0d0e7389 */ /* 0x00006400000c000b */
[----:B01----:R-:W-:Y:S01]  /*33120*/  ENDCOLLECTIVE ;  /* 0x000000000000791b */ /* 0x003fe20003800000 */
.L_x_4016:
[----:B------:R-:W-:Y:S02]  /*33130*/  IMAD.MOV.U32 R13, RZ, RZ, R6 ;  /* 0x000000ffff0d7224 */ /* 0x000fe400078e0006 */
[----:B------:R-:W-:-:S07]  /*33140*/  IMAD.MOV.U32 R4, RZ, RZ, R14 ;  /* 0x000000ffff047224 */ /* 0x000fce00078e000e */
[----:B------:R-:W-:Y:S05]  /*33150*/  WARPSYNC.COLLECTIVE R15, `(.L_x_4017) ;  /* 0x000000000f087348 */ /* 0x000fea0003c00000 */
[----:B------:R0:W1:Y:S02]  /*33160*/  SHFL.IDX P6, R14, R13, R12, R11 ;  /* 0x0000000c0d0e7389 */ /* 0x00006400000c000b */
[----:B01----:R-:W-:Y:S01]  /*33170*/  ENDCOLLECTIVE ;  /* 0x000000000000791b */ /* 0x003fe20003800000 */
.L_x_4017:
[----:B------:R-:W-:Y:S01]  /*33180*/  IMAD.MOV.U32 R6, RZ, RZ, R14 ;  /* 0x000000ffff067224 */ /* 0x000fe200078e000e */
[----:B------:R-:W-:Y:S06]  /*33190*/  BRA `(.L_x_4018) ;  /* 0xffffffa000047947 */ /* 0x000fec000383ffff */
.L_x_3790:
[----:B------:R-:W-:Y:S01]  /*331a0*/  BSSY B0, `(.L_x_4019) ;  /* 0x0000007000007945 */ /* 0x000fe20003800000 */
[----:B------:R-:W-:Y:S01]  /*331b0*/  IMAD.MOV.U32 R13, RZ, RZ, R7 ;  /* 0x000000ffff0d7224 */ /* 0x000fe200078e0007 */
[----:B------:R-:W-:Y:S01]  /*331c0*/  MOV R11, 0x1f ;  /* 0x0000001f000b7802 */ /* 0x000fe20000000f00 */
[----:B------:R-:W-:-:S07]  /*331d0*/  IMAD.MOV.U32 R15, RZ, RZ, -0x1 ;  /* 0xffffffffff0f7424 */ /* 0x000fce00078e00ff */
[----:B01234-:R-:W-:Y:S05]  /*331e0*/  WARPSYNC.COLLECTIVE R15, `(.L_x_4020) ;  /* 0x000000000f087348 */ /* 0x01ffea0003c00000 */
[----:B------:R0:W0:Y:S02]  /*331f0*/  SHFL.IDX P6, R14, R13, R12, R11 ;  /* 0x0000000c0d0e7389 */ /* 0x00002400000c000b */
[----:B01234-:R-:W-:Y:S01]  /*33200*/  ENDCOLLECTIVE ;  /* 0x000000000000791b */ /* 0x01ffe20003800000 */
.L_x_4020:
[----:B------:R-:W-:Y:S05]  /*33210*/  BSYNC B0 ;  /* 0x0000000000007941 */ /* 0x000fea0003800000 */
.L_x_4019:
[----:B------:R-:W-:Y:S01]  /*33220*/  IMAD.MOV.U32 R7, RZ, RZ, R14 ;  /* 0x000000ffff077224 */ /* 0x000fe200078e000e */
[----:B------:R-:W-:Y:S06]  /*33230*/  BRA `(.L_x_4021) ;  /* 0xffffff9c00f47947 */ /* 0x000fec000383ffff */
.L_x_3794:
[----:B0-----:R0:W1:Y:S02]  /*33240*/  SYNCS.PHASECHK.TRANS64.TRYWAIT P0, [R0+URZ+0x33420], R3 ;  /* 0x03342003000075a7 */ /* 0x001064000800017f */
[----:B-1----:R-:W-:Y:S05]  /*33250*/  @!P0 NANOSLEEP.SYNCS 0x989680 ;  /* 0x009896800000895d */ /* 0x002fea0003900000 */
[----:B------:R-:W1:Y:S02]  /*33260*/  @!P0 SYNCS.PHASECHK.TRANS64 P0, [R0+URZ+0x33420], R3 ;  /* 0x03342003000085a7 */ /* 0x000e64000800007f */
[----:B-1----:R-:W-:Y:S05]  /*33270*/  @!P0 BRA `(.L_x_3794) ;  /* 0xfffffffc00f08947 */ /* 0x002fea000383ffff */
[----:B------:R-:W-:Y:S05]  /*33280*/  BRA `(.L_x_4022) ;  /* 0xffffffa4008c7947 */ /* 0x000fea000383ffff */
.L_x_3795:
        /* <DEDUP_REMOVED lines=11> */
.L_x_4024:
[----:B------:R-:W-:Y:S05]  /*33340*/  BSYNC B0 ;  /* 0x0000000000007941 */ /* 0x000fea0003800000 */
.L_x_4023:
[----:B------:R-:W-:Y:S05]  /*33350*/  BRA `(.L_x_4025) ;  /* 0xffffffa400747947 */ /* 0x000fea000383ffff */
.L_x_3796:
[----:B------:R-:W-:Y:S01]  /*33360*/  BSSY B0, `(.L_x_4026) ;  /* 0x0000006000007945 */ /* 0x000fe20003800000 */
[----:B------:R-:W-:-:S07]  /*33370*/  IMAD.MOV.U32 R15, RZ, RZ, -0x1 ;  /* 0xffffffffff0f7424 */ /* 0x000fce00078e00ff */
[----:B01----:R-:W-:Y:S05]  /*33380*/  WARPSYNC.COLLECTIVE R15, `(.L_x_4027) ;  /* 0x000000000f0c7348 */ /* 0x003fea0003c00000 */
[----:B------:R-:W-:Y:S02]  /*33390*/  ELECT P6, UR62, PT ;  /* 0x00000000003e782f */ /* 0x000fe400038c0000 */
[----:B------:R-:W-:Y:S01]  /*333a0*/  MOV R14, UR62 ;  /* 0x0000003e000e7c02 */ /* 0x000fe20008000f00 */
[----:B01----:R-:W-:Y:S10]  /*333b0*/  ENDCOLLECTIVE ;  /* 0x000000000000791b */ /* 0x003ff40003800000 */
.L_x_4027:
[----:B------:R-:W-:Y:S05]  /*333c0*/  BSYNC B0 ;  /* 0x0000000000007941 */ /* 0x000fea0003800000 */
.L_x_4026:
[----:B------:R-:W-:Y:S05]  /*333d0*/  BRA `(.L_x_4028) ;  /* 0xffffffa400687947 */ /* 0x000fea000383ffff */
.L_x_3798:
[----:B0-----:R0:W1:Y:S02]  /*333e0*/  SYNCS.PHASECHK.TRANS64.TRYWAIT P1, [R6+URZ], R5 ;  /* 0x00000005060075a7 */ /* 0x001064000802017f */
[----:B-1----:R-:W-:Y:S05]  /*333f0*/  @!P1 NANOSLEEP.SYNCS 0x989680 ;  /* 0x009896800000995d */ /* 0x002fea0003900000 */
[----:B------:R-:W1:Y:S02]  /*33400*/  @!P1 SYNCS.PHASECHK.TRANS64 P1, [R6+URZ], R5 ;  /* 0x00000005060095a7 */ /* 0x000e64000802007f */
[----:B-1----:R-:W-:Y:S05]  /*33410*/  @!P1 BRA `(.L_x_3798) ;  /* 0xfffffffc00f09947 */ /* 0x002fea000383ffff */
[----:B------:R-:W-:Y:S05]  /*33420*/  BRA `(.L_x_4029) ;  /* 0xffffffa400a47947 */ /* 0x000fea000383ffff */
.L_x_3799:
[----:B-1----:R1:W2:Y:S02]  /*33430*/  SYNCS.PHASECHK.TRANS64.TRYWAIT P1, [R7+URZ], R2 ;  /* 0x00000002070075a7 */ /* 0x0022a4000802017f */
[----:B--2---:R-:W-:Y:S05]  /*33440*/  @!P1 NANOSLEEP.SYNCS 0x989680 ;  /* 0x009896800000995d */ /* 0x004fea0003900000 */
[----:B------:R-:W2:Y:S02]  /*33450*/  @!P1 SYNCS.PHASECHK.TRANS64 P1, [R7+URZ], R2 ;  /* 0x00000002070095a7 */ /* 0x000ea4000802007f */
[----:B--2---:R-:W-:Y:S05]  /*33460*/  @!P1 BRA `(.L_x_3799) ;  /* 0xfffffffc00f09947 */ /* 0x004fea000383ffff */
[----:B------:R-:W-:Y:S05]  /*33470*/  BRA `(.L_x_4030) ;  /* 0xffffffa400987947 */ /* 0x000fea000383ffff */
.L_x_3801:
[----:B--2---:R2:W3:Y:S02]  /*33480*/  SYNCS.PHASECHK.TRANS64.TRYWAIT P1, [R4+URZ+0x33460], R5 ;  /* 0x03346005040075a7 */ /* 0x0044e4000802017f */
[----:B---3--:R-:W-:Y:S05]  /*33490*/  @!P1 NANOSLEEP.SYNCS 0x989680 ;  /* 0x009896800000995d */ /* 0x008fea0003900000 */
[----:B------:R-:W3:Y:S02]  /*334a0*/  @!P1 SYNCS.PHASECHK.TRANS64 P1, [R4+URZ+0x33460], R5 ;  /* 0x03346005040095a7 */ /* 0x000ee4000802007f */
[----:B---3--:R-:W-:Y:S05]  /*334b0*/  @!P1 BRA `(.L_x_3801) ;  /* 0xfffffffc00f09947 */ /* 0x008fea000383ffff */
[----:B------:R-:W-:Y:S05]  /*334c0*/  BRA `(.L_x_4031) ;  /* 0xffffffa4009c7947 */ /* 0x000fea000383ffff */
.L_x_3803:
[----:B---3--:R3:W4:Y:S02]  /*334d0*/  SYNCS.PHASECHK.TRANS64.TRYWAIT P1, [R3+URZ+0x33460], R2 ;  /* 0x03346002030075a7 */ /* 0x008724000802017f */
[----:B----4-:R-:W-:Y:S05]  /*334e0*/  @!P1 NANOSLEEP.SYNCS 0x989680 ;  /* 0x009896800000995d */ /* 0x010fea0003900000 */
[----:B------:R-:W4:Y:S02]  /*334f0*/  @!P1 SYNCS.PHASECHK.TRANS64 P1, [R3+URZ+0x33460], R2 ;  /* 0x03346002030095a7 */ /* 0x000f24000802007f */
[----:B----4-:R-:W-:Y:S05]  /*33500*/  @!P1 BRA `(.L_x_3803) ;  /* 0xfffffffc00f09947 */ /* 0x010fea000383ffff */
[----:B------:R-:W-:Y:S05]  /*33510*/  BRA `(.L_x_4032) ;  /* 0xffffffa4009c7947 */ /* 0x000fea000383ffff */
.L_x_3805:
[----:B----4-:R4:W0:Y:S02]  /*33520*/  SYNCS.PHASECHK.TRANS64.TRYWAIT P0, [R4+URZ+0x33480], R5 ;  /* 0x03348005040075a7 */ /* 0x010824000800017f */
[----:B0-----:R-:W-:Y:S05]  /*33530*/  @!P0 NANOSLEEP.SYNCS 0x989680 ;  /* 0x009896800000895d */ /* 0x001fea0003900000 */
[----:B------:R-:W0:Y:S02]  /*33540*/  @!P0 SYNCS.PHASECHK.TRANS64 P0, [R4+URZ+0x33480], R5 ;  /* 0x03348005040085a7 */ /* 0x000e24000800007f */
[----:B0-----:R-:W-:Y:S05]  /*33550*/  @!P0 BRA `(.L_x_3805) ;  /* 0xfffffffc00f08947 */ /* 0x001fea000383ffff */
[----:B------:R-:W-:Y:S05]  /*33560*/  BRA `(.L_x_3806) ;  /* 0xffffffa400987947 */ /* 0x000fea000383ffff */
.L_x_4033:
        /* <DEDUP_REMOVED lines=9> */
.L_x_13268:


//--------------------- .text._ZN7cutlass13device_kernelIN5flash11enable_sm90INS1_16FlashAttnFwdSm90INS1_25CollectiveMainloopFwdSm90ILi2EN4cute5tupleIJNS5_1CILi1EEES8_S8_EEENS6_IJNS7_ILi128EEENS7_ILi160EEENS7_ILi192EEEEEELi192ENS_12float_e4m3_tEfNS_4arch4Sm90ELb0ELb1ELb0ELb0ELb0ELb0ELb0ELb1ELb1ELb1ELb1ELb0EEENS1_21CollectiveEpilogueFwdINS6_IJSA_SC_SB_EEES9_NS_10bfloat16_tESG_Li256ELb0ELb1ELb1ELb1EEENS1_19SingleTileSchedulerILb0ELb1ELb1ELi128EEEEEEEEEvNT_6ParamsE --------------------------
	.section	.text._ZN7cutlass13device_kernelIN5flash11enable_sm90INS1_16FlashAttnFwdSm90INS1_25CollectiveMainloopFwdSm90ILi2EN4cute5tupleIJNS5_1CILi1EEES8_S8_EEENS6_IJNS7_ILi128EEENS7_ILi160EEENS7_ILi192EEEEEELi192ENS_12float_e4m3_tEfNS_4arch4Sm90ELb0ELb1ELb0ELb0ELb0ELb0ELb0ELb1ELb1ELb1ELb1ELb0EEENS1_21CollectiveEpilogueFwdINS6_IJSA_SC_SB_EEES9_NS_10bfloat16_tESG_Li256ELb0ELb1ELb1ELb1EEENS1_19SingleTileSchedulerILb0ELb1ELb1ELi128EEEEEEEEEvNT_6ParamsE,"ax",@progbits
	.align	128
.text._ZN7cutlass13device_kernelIN5flash11enable_sm90INS1_16FlashAttnFwdSm90INS1_25CollectiveMainloopFwdSm90ILi2EN4cute5tupleIJNS5_1CILi1EEES8_S8_EEENS6_IJNS7_ILi128EEENS7_ILi160EEENS7_ILi192EEEEEELi192ENS_12float_e4m3_tEfNS_4arch4Sm90ELb0ELb1ELb0ELb0ELb0ELb0ELb0ELb1ELb1ELb1ELb1ELb0EEENS1_21CollectiveEpilogueFwdINS6_IJSA_SC_SB_EEES9_NS_10bfloat16_tESG_Li256ELb0ELb1ELb1ELb1EEENS1_19SingleTileSchedulerILb0ELb1ELb1ELi128EEEEEEEEEvNT_6ParamsE:
        .type           _ZN7cutlass13device_kernelIN5flash11enable_sm90INS1_16FlashAttnFwdSm90INS1_25CollectiveMainloopFwdSm90ILi2EN4cute5tupleIJNS5_1CILi1EEES8_S8_EEENS6_IJNS7_ILi128EEENS7_ILi160EEENS7_ILi192EEEEEELi192ENS_12float_e4m3_tEfNS_4arch4Sm90ELb0ELb1ELb0ELb0ELb0ELb0ELb0ELb1ELb1ELb1ELb1ELb0EEENS1_21CollectiveEpilogueFwdINS6_IJSA_SC_SB_EEES9_NS_10bfloat16_tESG_Li256ELb0ELb1ELb1ELb1EEENS1_19SingleTileSchedulerILb0ELb1ELb1ELi128EEEEEEEEEvNT_6ParamsE,@function
        .size           _ZN7cutlass13device_kernelIN5flash11enable_sm90INS1_16FlashAttnFwdSm90INS1_25CollectiveMainloopFwdSm90ILi2EN4cute5tupleIJNS5_1CILi1EEES8_S8_EEENS6_IJNS7_ILi128EEENS7_ILi160EEENS7_ILi192EEEEEELi192ENS_12float_e4m3_tEfNS_4arch4Sm90ELb0ELb1ELb0ELb0ELb0ELb0ELb0ELb1ELb1ELb1ELb1ELb0EEENS1_21CollectiveEpilogueFwdINS6_IJSA_SC_SB_EEES9_NS_10bfloat16_tESG_Li256ELb0ELb1ELb1ELb1EEENS1_19SingleTileSchedulerILb0ELb1ELb1ELi128EEEEEEEEEvNT_6ParamsE,(.L_x_13269 - _ZN7cutlass13device_kernelIN5flash11enable_sm90INS1_16FlashAttnFwdSm90INS1_25CollectiveMainloopFwdSm90ILi2EN4cute5tupleIJNS5_1CILi1EEES8_S8_EEENS6_IJNS7_ILi128EEENS7_ILi160EEENS7_ILi192EEEEEELi192ENS_12float_e4m3_tEfNS_4arch4Sm90ELb0ELb1ELb0ELb0ELb0ELb0ELb0ELb1ELb1ELb1ELb1ELb0EEENS1_21CollectiveEpilogueFwdINS6_IJSA_SC_SB_EEES9_NS_10bfloat16_tESG_Li256ELb0ELb1ELb1ELb1EEENS1_19SingleTileSchedulerILb0ELb1ELb1ELi128EEEEEEEEEvNT_6ParamsE)
        .other          _ZN7cutlass13device_kernelIN5flash11enable_sm90INS1_16FlashAttnFwdSm90INS1_25CollectiveMainloopFwdSm90ILi2EN4cute5tupleIJNS5_1CILi1EEES8_S8_EEENS6_IJNS7_ILi128EEENS7_ILi160EEENS7_ILi192EEEEEELi192ENS_12float_e4m3_tEfNS_4arch4Sm90ELb0ELb1ELb0ELb0ELb0ELb0ELb0ELb1ELb1ELb1ELb1ELb0EEENS1_21CollectiveEpilogueFwdINS6_IJSA_SC_SB_EEES9_NS_10bfloat16_tESG_Li256ELb0ELb1ELb1ELb1EEENS1_19SingleTileSchedulerILb0ELb1ELb1ELi128EEEEEEEEEvNT_6ParamsE,@"STO_CUDA_ENTRY STV_DEFAULT"
_ZN7cutlass13device_kernelIN5flash11enable_sm90INS1_16FlashAttnFwdSm90INS1_25CollectiveMainloopFwdSm90ILi2EN4cute5tupleIJNS5_1CILi1EEES8_S8_EEENS6_IJNS7_ILi128EEENS7_ILi160EEENS7_ILi192EEEEEELi192ENS_12float_e4m3_tEfNS_4arch4Sm90ELb0ELb1ELb0ELb0ELb0ELb0ELb0ELb1ELb1ELb1ELb1ELb0EEENS1_21CollectiveEpilogueFwdINS6_IJSA_SC_SB_EEES9_NS_10bfloat16_tESG_Li256ELb0ELb1ELb1ELb1EEENS1_19SingleTileSchedulerILb0ELb1ELb1ELi128EEEEEEEEEvNT_6ParamsE:
        /* <DEDUP_REMOVED lines=18> */
.L_x_4035:
[----:B------:R-:W-:Y:S05]  /*0120*/  BSYNC B0 ;  /* 0x0000000000007941 */ /* 0x000fea0003800000 */
.L_x_4034:
        /* <DEDUP_REMOVED lines=41> */
.L_x_4036:
        /* <DEDUP_REMOVED lines=22> */
.L_x_4037:
        /* <DEDUP_REMOVED lines=18> */
.L_x_4038:
        /* <DEDUP_REMOVED lines=22> */
.L_x_4039:
        /* <DEDUP_REMOVED lines=22> */
.L_x_4040:
[----:B0-----:R-:W-:Y:S01]  /*0900*/  UMOV UR4, 0x1 ;  /* 0x0000000100047882 */ /* 0x001fe20000000000 */
[----:B------:R-:W-:Y:S01]  /*0910*/  PLOP3.LUT P0, PT, PT, PT, UP0, 0x80, 0x0 ;  /* 0x000000000000781c */ /* 0x000fe20003f0f008 */
[----:B------:R-:W-:Y:S01]  /*0920*/  USEL UR4, UR4, 0x2, !UP0 ;  /* 0x0000000204047887 */ /* 0x000fe2000c000000 */
[----:B------:R-:W-:Y:S01]  /*0930*/  NOP ;  /* 0x0000000000007918 */ /* 0x000fe20000000000 */
[----:B------:R-:W-:Y:S01]  /*0940*/  ULDC.64 UR58, c[0x0][0x208] ;  /* 0x00008200003a7ab9 */ /* 0x000fe20000000a00 */
[----:B------:R-:W-:Y:S03]  /*0950*/  BSSY B6, `(.L_x_4041) ;  /* 0x0001b28000067945 */ /* 0x000fe60003800000 */
[----:B------:R-:W-:-:S05]  /*0960*/  IMAD.U32 R2, RZ, RZ, UR4 ;  /* 0x00000004ff027e24 */ /* 0x000fca000f8e00ff */
[----:B------:R0:W-:Y:S01]  /*0970*/  STL [R1+0x18], R2 ;  /* 0x0000180201007387 */ /* 0x0001e20000100800 */
[----:B-12-4-:R-:W-:Y:S06]  /*0980*/  BAR.SYNC.DEFER_BLOCKING 0x0 ;  /* 0x0000000000007b1d */ /* 0x016fec0000010000 */
[----:B------:R-:W-:Y:S05]  /*0990*/  @!P0 BRA `(.L_x_4042) ;  /* 0x0000016400bc8947 */ /* 0x000fea0003800000 */
.L_x_4043:
[----:B------:R-:W-:-:S08]  /*09a0*/  NOP ;  /* 0x0000000000007918 */ /* 0x000fd00000000000 */
[----:B------:R-:W1:Y:S02]  /*09b0*/  USETMAXREG.TRY_ALLOC.CTAPOOL UP0, 0xf0 ;  /* 0x000000f0000079c8 */ /* 0x000e640008000600 */
[----:B-1----:R-:W-:-:S13]  /*09c0*/  PLOP3.LUT P0, PT, PT, PT, UP0, 0x80, 0x0 ;  /* 0x000000000000781c */ /* 0x002fda0003f0f008 */
[----:B------:R-:W-:Y:S05]  /*09d0*/  @!P0 BRA `(.L_x_4043) ;  /* 0xfffffffc00f08947 */ /* 0x000fea000383ffff */
[----:B------:R-:W1:Y:S01]  /*09e0*/  S2R R10, SR_TID.X ;  /* 0x00000000000a7919 */ /* 0x000e620000002100 */
[----:B------:R-:W2:Y:S01]  /*09f0*/  S2UR UR6, SR_CTAID.Y ;  /* 0x00000000000679c3 */ /* 0x000ea20000002600 */
[----:B------:R-:W-:Y:S02]  /*0a00*/  ULDC UR7, c[0x0][0xc50] ;  /* 0x0003140000077ab9 */ /* 0x000fe40000000800 */
[----:B------:R-:W-:-:S05]  /*0a10*/  UISETP.NE.AND UP0, UPT, UR7, 0x1, UPT ;  /* 0x000000010700788c */ /* 0x000fca000bf05270 */
[----:B------:R-:W3:Y:S06]  /*0a20*/  S2UR UR9, SR_CTAID.Z ;  /* 0x00000000000979c3 */ /* 0x000eec0000002700 */
[----:B------:R-:W-:Y:S01]  /*0a30*/  @UP0 ULDC UR4, c[0x0][0xc54] ;  /* 0x0003150000040ab9 */ /* 0x000fe20000000800 */
[----:B------:R-:W-:Y:S01]  /*0a40*/  @UP0 ULDC UR8, c[0x0][0xc58] ;  /* 0x0003160000080ab9 */ /* 0x000fe20000000800 */
[----:B--2---:R-:W-:Y:S02]  /*0a50*/  UIMAD.WIDE.U32 UR4, UR6, UR4, URZ ;  /* 0x00000004060472a5 */ /* 0x004fe4000f8e003f */
[----:B------:R-:W-:-:S02]  /*0a60*/  UMOV UR55, UR6 ;  /* 0x0000000600377c82 */ /* 0x000fc40008000000 */
[----:B------:R-:W-:Y:S01]  /*0a70*/  @UP0 USHF.R.U32.HI UR55, URZ, UR8, UR5 ;  /* 0x000000083f370299 */ /* 0x000fe20008011605 */
[----:B-1----:R-:W-:-:S03]  /*0a80*/  LOP3.LUT R0, R10, 0xffffff80, RZ, 0xc0, !PT ;  /* 0xffffff800a007812 */ /* 0x002fc600078ec0ff */
[----:B------:R-:W-:Y:S01]  /*0a90*/  UIADD3 UR4, -UR55, URZ, URZ ;  /* 0x0000003f37047290 */ /* 0x000fe2000fffe13f */
[----:B------:R-:W-:Y:S06]  /*0aa0*/  BAR.ARV 0x8, 0x180 ;  /* 0x0206000000007b1d */ /* 0x000fec0000002000 */
[----:B------:R-:W-:Y:S01]  /*0ab0*/  ISETP.NE.AND P0, PT, R0, 0x80, PT ;  /* 0x000000800000780c */ /* 0x000fe20003f05270 */
[----:B------:R-:W-:-:S12]  /*0ac0*/  UIMAD UR4, UR7, UR4, UR6 ;  /* 0x00000004070472a4 */ /* 0x000fd8000f8e0206 */
[----:B------:R-:W-:Y:S06]  /*0ad0*/  @!P0 BAR.ARV 0x9, 0x100 ;  /* 0x0244000000008b1d */ /* 0x000fec0000002000 */
[----:B---3--:R-:W-:-:S13]  /*0ae0*/  ISETP.LE.AND P0, PT, RZ, UR9, PT ;  /* 0x00000009ff007c0c */ /* 0x008fda000bf03270 */
[----:B------:R-:W-:Y:S05]  /*0af0*/  @!P0 BRA `(.L_x_4044) ;  /* 0x000001b000348947 */ /* 0x000fea0003800000 */
[----:B------:R-:W1:Y:S01]  /*0b00*/  S2UR UR18, SR_CTAID.Z ;  /* 0x00000000001279c3 */ /* 0x000e620000002700 */
[----:B------:R-:W-:Y:S01]  /*0b10*/  ULDC.64 UR6, c[0x0][0x990] ;  /* 0x0002640000067ab9 */ /* 0x000fe20000000a00 */
[----:B------:R-:W-:Y:S01]  /*0b20*/  ULDC.64 UR8, c[0x0][0x998] ;  /* 0x0002660000087ab9 */ /* 0x000fe20000000a00 */
[----:B------:R-:W-:Y:S01]  /*0b30*/  UISETP.NE.U32.AND UP0, UPT, UR6, URZ, UPT ;  /* 0x0000003f0600728c */ /* 0x000fe2000bf05070 */
[----:B------:R-:W-:Y:S01]  /*0b40*/  IMAD.MOV.U32 R7, RZ, RZ, 0x3f800000 ;  /* 0x3f800000ff077424 */ /* 0x000fe200078e00ff */
[----:B------:R-:W-:Y:S02]  /*0b50*/  UISETP.NE.U32.AND UP1, UPT, UR8, URZ, UPT ;  /* 0x0000003f0800728c */ /* 0x000fe4000bf25070 */
[----:B------:R-:W-:Y:S01]  /*0b60*/  UISETP.NE.AND.EX UP0, UPT, UR7, URZ, UPT, UP0 ;  /* 0x0000003f0700728c */ /* 0x000fe2000bf05300 */
[----:B------:R-:W2:Y:S01]  /*0b70*/  LDC.64 R8, c[0x0][0x418] ;  /* 0x00010600ff087b82 */ /* 0x000ea20000000a00 */
[----:B------:R-:W-:-:S04]  /*0b80*/  UISETP.NE.AND.EX UP1, UPT, UR9, URZ, UPT, UP1 ;  /* 0x0000003f0900728c */ /* 0x000fc8000bf25310 */
[----:B------:R-:W-:Y:S02]  /*0b90*/  PLOP3.LUT P0, PT, PT, PT, UP0, 0x80, 0x0 ;  /* 0x000000000000781c */ /* 0x000fe40003f0f008 */
[----:B------:R-:W-:Y:S01]  /*0ba0*/  PLOP3.LUT P1, PT, PT, PT, UP1, 0x80, 0x0 ;  /* 0x000000000000781c */ /* 0x000fe20003f2f018 */
[----:B------:R-:W3:Y:S02]  /*0bb0*/  LDC R22, c[0x0][0x288] ;  /* 0x0000a200ff167b82 */ /* 0x000ee40000000800 */
[----:B------:R-:W-:Y:S02]  /*0bc0*/  @UP0 ULDC.64 UR12, c[0x0][0x9a8] ;  /* 0x00026a00000c0ab9 */ /* 0x000fe40000000a00 */
[----:B------:R-:W-:Y:S01]  /*0bd0*/  @UP1 ULDC.64 UR16, c[0x0][0x9b8] ;  /* 0x00026e0000101ab9 */ /* 0x000fe20000000a00 */
[----:B------:R-:W-:Y:S02]  /*0be0*/  @UP1 USHF.R.S32.HI UR20, URZ, 0x1f, UR55 ;  /* 0x0000001f3f141899 */ /* 0x000fe40008011437 */
[----:B-1----:R-:W-:Y:S01]  /*0bf0*/  USHF.R.S32.HI UR14, URZ, 0x1f, UR18 ;  /* 0x0000001f3f0e7899 */ /* 0x002fe20008011412 */
[----:B------:R-:W1:Y:S01]  /*0c00*/  LDC R17, c[0x0][0x424] ;  /* 0x00010900ff117b82 */ /* 0x000e620000000800 */
[----:B------:R-:W-:-:S02]  /*0c10*/  @UP0 UIMAD.WIDE.U32 UR10, UR18, UR12, URZ ;  /* 0x0000000c120a02a5 */ /* 0x000fc4000f8e003f */
[----:B------:R-:W-:Y:S02]  /*0c20*/  @UP0 UIMAD UR5, UR14, UR12, URZ ;  /* 0x0000000c0e0502a4 */ /* 0x000fe4000f8e023f */
[----:B------:R-:W-:Y:S02]  /*0c30*/  @UP1 UIMAD UR15, UR14, UR16, URZ ;  /* 0x000000100e0f12a4 */ /* 0x000fe4000f8e023f */
[----:B------:R-:W-:Y:S01]  /*0c40*/  IMAD.U32 R0, RZ, RZ, UR14 ;  /* 0x0000000eff007e24 */ /* 0x000fe2000f8e00ff */
[----:B------:R-:W-:Y:S01]  /*0c50*/  @UP0 UIMAD UR14, UR18, UR13, UR5 ;  /* 0x0000000d120e02a4 */ /* 0x000fe2000f8e0205 */
[----:B------:R-:W-:Y:S01]  /*0c60*/  IMAD.MOV.U32 R0, RZ, RZ, 0x3f800000 ;  /* 0x3f800000ff007424 */ /* 0x000fe200078e00ff */
[----:B------:R-:W-:Y:S01]  /*0c70*/  @UP0 USHF.R.S32.HI UR5, URZ, 0x1f, UR55 ;  /* 0x0000001f3f050899 */ /* 0x000fe20008011437 */
[----:B------:R-:W4:Y:S01]  /*0c80*/  LDC R6, c[0x0][0x2f0] ;  /* 0x0000bc00ff067b82 */ /* 0x000f220000000800 */
[----:B------:R-:W-:Y:S02]  /*0c90*/  @UP1 UIMAD.WIDE.U32 UR12, UR18, UR16, URZ ;  /* 0x00000010120c12a5 */ /* 0x000fe4000f8e003f */
[----:B------:R-:W-:-:S02]  /*0ca0*/  @UP1 UIMAD UR15, UR18, UR17, UR15 ;  /* 0x00000011120f12a4 */ /* 0x000fc4000f8e020f */
[----:B------:R-:W-:Y:S01]  /*0cb0*/  @UP0 UIADD3 UR11, UR11, UR14, URZ ;  /* 0x0000000e0b0b0290 */ /* 0x000fe2000fffe03f */
[----:B------:R-:W-:Y:S01]  /*0cc0*/  @UP0 ULDC.64 UR16, c[0x0][0x9b0] ;  /* 0x00026c0000100ab9 */ /* 0x000fe20000000a00 */
[----:B------:R-:W-:Y:S01]  /*0cd0*/  @UP1 ULDC.64 UR18, c[0x0][0x9c0] ;  /* 0x0002700000121ab9 */ /* 0x000fe20000000a00 */
[----:B------:R-:W-:Y:S02]  /*0ce0*/  @UP0 UIMAD UR5, UR5, UR16, URZ ;  /* 0x00000010050502a4 */ /* 0x000fe4000f8e023f */
[----:B------:R-:W-:Y:S02]  /*0cf0*/  @UP1 UIMAD UR14, UR20, UR18, URZ ;  /* 0x00000012140e12a4 */ /* 0x000fe4000f8e023f */
[----:B------:R-:W-:Y:S02]  /*0d00*/  @UP1 UIADD3 UR13, UR13, UR15, URZ ;  /* 0x0000000f0d0d1290 */ /* 0x000fe4000fffe03f */
[----:B------:R-:W-:Y:S02]  /*0d10*/  @UP0 UIMAD UR5, UR55, UR17, UR5 ;  /* 0x00000011370502a4 */ /* 0x000fe4000f8e0205 */
[----:B------:R-:W-:-:S02]  /*0d20*/  @UP0 UIMAD.WIDE.U32 UR10, UR55, UR16, UR10 ;  /* 0x00000010370a02a5 */ /* 0x000fc4000f8e000a */
[----:B------:R-:W-:Y:S02]  /*0d30*/  @UP1 UIMAD UR14, UR55, UR19, UR14 ;  /* 0x00000013370e12a4 */ /* 0x000fe4000f8e020e */
[----:B------:R-:W-:Y:S02]  /*0d40*/  @UP1 UIMAD.WIDE.U32 UR12, UR55, UR18, UR12 ;  /* 0x00000012370c12a5 */ /* 0x000fe4000f8e000c */
[----:B------:R-:W-:Y:S02]  /*0d50*/  @UP0 UIADD3 UR11, UR11, UR5, URZ ;  /* 0x000000050b0b0290 */ /* 0x000fe4000fffe03f */
[----:B------:R-:W-:Y:S02]  /*0d60*/  @UP0 ULEA UR6, UP2, UR10, UR6, 0x2 ;  /* 0x000000060a060291 */ /* 0x000fe4000f84103f */
[----:B------:R-:W-:Y:S02]  /*0d70*/  @UP1 UIADD3 UR5, UR13, UR14, URZ ;  /* 0x0000000e0d051290 */ /* 0x000fe4000fffe03f */
[----:B------:R-:W-:-:S02]  /*0d80*/  @UP1 ULEA UR8, UP3, UR12, UR8, 0x2 ;  /* 0x000000080c081291 */ /* 0x000fc4000f86103f */
[----:B------:R-:W-:Y:S01]  /*0d90*/  @UP0 ULEA.HI.X UR7, UR10, UR7, UR11, 0x2, UP2 ;  /* 0x000000070a070291 */ /* 0x000fe200090f140b */
[----:B0-----:R-:W-:Y:S01]  /*0da0*/  IMAD.U32 R2, RZ, RZ, UR6 ;  /* 0x00000006ff027e24 */ /* 0x001fe2000f8e00ff */
[----:B------:R-:W-:Y:S02]  /*0db0*/  @UP1 ULEA.HI.X UR9, UR12, UR9, UR5, 0x2, UP3 ;  /* 0x000000090c091291 */ /* 0x000fe400098f1405 */
[----:B------:R-:W-:Y:S01]  /*0dc0*/  IMAD.U32 R4, RZ, RZ, UR8 ;  /* 0x00000008ff047e24 */ /* 0x000fe2000f8e00ff */
[----:B------:R-:W0:Y:S01]  /*0dd0*/  S2UR UR40, SR_CTAID.X ;  /* 0x00000000002879c3 */ /* 0x000e220000002500 */
[----:B------:R-:W-:Y:S01]  /*0de0*/  IMAD.U32 R3, RZ, RZ, UR7 ;  /* 0x00000007ff037e24 */ /* 0x000fe2000f8e00ff */
[----:B------:R-:W-:Y:S01]  /*0df0*/  ULDC UR5, c[0x0][0x448] ;  /* 0x0001120000057ab9 */ /* 0x000fe20000000800 */
[----:B------:R-:W-:Y:S01]  /*0e00*/  IMAD.U32 R5, RZ, RZ, UR9 ;  /* 0x00000009ff057e24 */ /* 0x000fe2000f8e00ff */
[----:B------:R-:W-:Y:S01]  /*0e10*/  ULDC.64 UR6, c[0x0][0x9e0] ;  /* 0x0002780000067ab9 */ /* 0x000fe20000000a00 */
[----:B------:R-:W-:Y:S01]  /*0e20*/  ULDC UR11, c[0x0][0x988] ;  /* 0x00026200000b7ab9 */ /* 0x000fe20000000800 */
[----:B------:R3:W5:Y:S04]  /*0e30*/  @P0 LDG.E R7, desc[UR58][R2.64] ;  /* 0x0000003a02070981 */ /* 0x000768000c1e1900 */
[----:B------:R-:W5:Y:S01]  /*0e40*/  @P1 LDG.E R0, desc[UR58][R4.64] ;  /* 0x0000003a04001981 */ /* 0x000f62000c1e1900 */
[----:B--2---:R-:W-:Y:S01]  /*0e50*/  ISETP.NE.U32.AND P0, PT, R8, RZ, PT ;  /* 0x000000ff0800720c */ /* 0x004fe20003f05070 */
[----:B------:R-:W-:Y:S01]  /*0e60*/  UISETP.NE.AND UP1, UPT, UR5, 0x1, UPT ;  /* 0x000000010500788c */ /* 0x000fe2000bf25270 */
[----:B------:R-:W-:Y:S01]  /*0e70*/  VIADD R23, R10, 0xffffff80 ;  /* 0xffffff800a177836 */ /* 0x000fe20000000000 */
[----:B------:R-:W-:Y:S01]  /*0e80*/  UISETP.GE.AND UP0, UPT, UR7, 0x1, UPT ;  /* 0x000000010700788c */ /* 0x000fe2000bf06270 */
[----:B------:R-:W-:-:S02]  /*0e90*/  ISETP.NE.AND.EX P0, PT, R9, RZ, PT, P0 ;  /* 0x000000ff0900720c */ /* 0x000fc40003f05300 */
[----:B---3--:R-:W-:Y:S02]  /*0ea0*/  IADD3 R2, -R22, 0x1, RZ ;  /* 0x0000000116027810 */ /* 0x008fe40007ffe1ff */
[----:B-1----:R-:W-:Y:S02]  /*0eb0*/  SEL R17, R17, 0x1, P0 ;  /* 0x0000000111117807 */ /* 0x002fe40000000000 */
[----:B------:R-:W-:Y:S02]  /*0ec0*/  PLOP3.LUT P1, PT, PT, PT, UP0, 0x80, 0x0 ;  /* 0x000000000000781c */ /* 0x000fe40003f2f008 */
[----:B------:R-:W-:Y:S01]  /*0ed0*/  @UP1 ULDC UR9, c[0x0][0x44c] ;  /* 0x0001130000091ab9 */ /* 0x000fe20000000800 */
[CC--:B----4-:R-:W-:Y:S01]  /*0ee0*/  IMAD R2, R17.reuse, R6.reuse, R2 ;  /* 0x0000000611027224 */ /* 0x0d0fe200078e0202 */
[----:B0-----:R-:W-:Y:S01]  /*0ef0*/  USHF.L.U32 UR40, UR40, 0x7, URZ ;  /* 0x0000000728287899 */ /* 0x001fe2000800063f */
[----:B------:R-:W-:Y:S01]  /*0f00*/  IMAD R19, R17, R6, RZ ;  /* 0x0000000611137224 */ /* 0x000fe200078e02ff */
[----:B------:R-:W-:-:S02]  /*0f10*/  @UP1 ULDC UR12, c[0x0][0x450] ;  /* 0x00011400000c1ab9 */ /* 0x000fc40000000800 */
[----:B------:R-:W-:Y:S01]  /*0f20*/  R2UR UR10, R2 ;  /* 0x00000000020a72ca */ /* 0x000fe200000e0000 */
[----:B------:R-:W-:Y:S02]  /*0f30*/  @UP1 UIADD3 UR8, UR40, 0x7f, URZ ;  /* 0x0000007f28081890 */ /* 0x000fe4000fffe03f */
[----:B------:R-:W-:Y:S02]  /*0f40*/  UIADD3 UR5, UR40, 0x7f, URZ ;  /* 0x0000007f28057890 */ /* 0x000fe4000fffe03f */
[----:B------:R-:W-:-:S04]  /*0f50*/  UIMAD.WIDE.U32 UR8, UR8, UR9, URZ ;  /* 0x00000009080872a5 */ /* 0x000fc8000f8e003f */
[----:B------:R-:W-:-:S04]  /*0f60*/  @UP1 USHF.R.U32.HI UR5, URZ, UR12, UR9 ;  /* 0x0000000c3f051299 */ /* 0x000fc80008011609 */
[----:B------:R-:W-:-:S04]  /*0f70*/  UIADD3 UR8, UR10, UR5, URZ ;  /* 0x000000050a087290 */ /* 0x000fc8000fffe03f */
[----:B------:R-:W-:Y:S01]  /*0f80*/  UIADD3 UR6, UR8, UR6, URZ ;  /* 0x0000000608067290 */ /* 0x000fe2000fffe03f */
[----:B-----5:R-:W-:-:S04]  /*0f90*/  FMUL.FTZ R0, R7, R0 ;  /* 0x0000000007007220 */ /* 0x020fc80000410000 */
[----:B------:R-:W-:-:S05]  /*0fa0*/  FMUL.FTZ R0, R0, UR11 ;  /* 0x0000000b00007c20 */ /* 0x000fca0008410000 */
[----:B------:R-:W-:Y:S01]  /*0fb0*/  R2UR UR36, R0 ;  /* 0x00000000002472ca */ /* 0x000fe200000e0000 */
[----:B------:R-:W-:Y:S01]  /*0fc0*/  IMAD.U32 R0, RZ, RZ, UR6 ;  /* 0x00000006ff007e24 */ /* 0x000fe2000f8e00ff */
[----:B------:R-:W-:-:S13]  /*0fd0*/  @!P1 BRA `(.L_x_4045) ;  /* 0x0000000000409947 */ /* 0x000fda0003800000 */
        /* <DEDUP_REMOVED lines=10> */
.L_x_4046:
[----:B------:R-:W-:-:S11]  /*1080*/  UISETP.NE.AND UP0, UPT, UR7, 0x1, UPT ;  /* 0x000000010700788c */ /* 0x000fd6000bf05270 */
[----:B------:R-:W-:Y:S02]  /*1090*/  @UP0 ULDC.64 UR10, c[0x0][0x9e8] ;  /* 0x00027a00000a0ab9 */ /* 0x000fe40000000a00 */
[----:B------:R-:W-:-:S04]  /*10a0*/  UIMAD.WIDE.U32 UR8, UR5, UR10, URZ ;  /* 0x0000000a050872a5 */ /* 0x000fc8000f8e003f */
[----:B------:R-:W-:-:S12]  /*10b0*/  @UP0 USHF.R.U32.HI UR5, URZ, UR11, UR9 ;  /* 0x0000000b3f050299 */ /* 0x000fd80008011609 */
.L_x_4047:
[----:B------:R-:W-:-:S06]  /*10c0*/  UIMAD UR5, UR5, UR7, UR7 ;  /* 0x00000007050572a4 */ /* 0x000fcc000f8e0207 */
[----:B------:R-:W-:-:S07]  /*10d0*/  VIMNMX R0, R0, UR5, PT ;  /* 0x0000000500007c48 */ /* 0x000fce000bfe0100 */
.L_x_4045:
[CC--:B------:R-:W-:Y:S01]  /*10e0*/  IMAD R22, R17.reuse, R6.reuse, -R22 ;  /* 0x0000000611167224 */ /* 0x0c0fe200078e0a16 */
[----:B------:R-:W-:Y:S01]  /*10f0*/  @UP1 ULDC UR8, c[0x0][0x44c] ;  /* 0x0001130000081ab9 */ /* 0x000fe20000000800 */
[----:B------:R-:W-:Y:S01]  /*1100*/  VIADD R2, R0, 0x9f ;  /* 0x0000009f00027836 */ /* 0x000fe20000000000 */
[----:B------:R-:W-:Y:S01]  /*1110*/  UIMAD.WIDE.U32 UR8, UR40, UR8, URZ ;  /* 0x00000008280872a5 */ /* 0x000fe2000f8e003f */
[----:B------:R-:W-:Y:S01]  /*1120*/  IMAD R0, R17, R6, 0x9f ;  /* 0x0000009f11007424 */ /* 0x000fe200078e0206 */
[----:B------:R-:W-:Y:S01]  /*1130*/  R2UR UR6, R22 ;  /* 0x00000000160672ca */ /* 0x000fe200000e0000 */
[----:B------:R-:W-:Y:S01]  /*1140*/  @UP1 ULDC UR10, c[0x0][0x450] ;  /* 0x00011400000a1ab9 */ /* 0x000fe20000000800 */
[----:B------:R-:W-:Y:S01]  /*1150*/  IMAD.HI R2, R2, 0x66666667, RZ ;  /* 0x6666666702027827 */ /* 0x000fe200078e02ff */
[----:B------:R-:W-:Y:S01]  /*1160*/  UMOV UR5, UR40 ;  /* 0x0000002800057c82 */ /* 0x000fe20008000000 */
[----:B------:R-:W-:Y:S02]  /*1170*/  @UP1 USHF.R.U32.HI UR5, URZ, UR10, UR9 ;  /* 0x0000000a3f051299 */ /* 0x000fe40008011609 */
[----:B------:R-:W-:Y:S01]  /*1180*/  IMAD.HI R0, R0, 0x66666667, RZ ;  /* 0x6666666700007827 */ /* 0x000fe200078e02ff */
[----:B------:R-:W-:-:S04]  /*1190*/  SHF.R.U32.HI R5, RZ, 0x1f, R2 ;  /* 0x0000001fff057819 */ /* 0x000fc80000011602 */
[----:B------:R-:W-:Y:S02]  /*11a0*/  SHF.R.U32.HI R3, RZ, 0x1f, R0 ;  /* 0x0000001fff037819 */ /* 0x000fe40000011600 */
[----:B------:R-:W-:Y:S01]  /*11b0*/  UIADD3 UR5, UR6, UR5, URZ ;  /* 0x0000000506057290 */ /* 0x000fe2000fffe03f */
[----:B------:R-:W-:Y:S02]  /*11c0*/  LEA.HI.SX32 R2, R2, R5, 0x1a ;  /* 0x0000000502027211 */ /* 0x000fe400078fd2ff */
[----:B------:R-:W-:Y:S01]  /*11d0*/  ULDC UR6, c[0x0][0x9dc] ;  /* 0x0002770000067ab9 */ /* 0x000fe20000000800 */
[----:B------:R-:W-:Y:S01]  /*11e0*/  LEA.HI.SX32 R3, R0, R3, 0x1a ;  /* 0x0000000300037211 */ /* 0x000fe200078fd2ff */
[----:B------:R-:W-:-:S03]  /*11f0*/  UIADD3 UR6, UR5, -UR6, URZ ;  /* 0x8000000605067290 */ /* 0x000fc6000fffe03f */
[----:B------:R-:W-:Y:S01]  /*1200*/  VIMNMX R16, R3, R2, PT ;  /* 0x0000000203107248 */ /* 0x000fe20003fe0100 */
[----:B------:R-:W-:Y:S08]  /*1210*/  @!P1 BRA `(.L_x_4048) ;  /* 0x0000000000449947 */ /* 0x000ff00003800000 */
        /* <DEDUP_REMOVED lines=10> */
.L_x_4049:
[----:B------:R-:W-:-:S11]  /*12c0*/  UISETP.NE.AND UP0, UPT, UR7, 0x1, UPT ;  /* 0x000000010700788c */ /* 0x000fd6000bf05270 */
[----:B------:R-:W-:Y:S02]  /*12d0*/  @UP0 ULDC.64 UR10, c[0x0][0x9e8] ;  /* 0x00027a00000a0ab9 */ /* 0x000fe40000000a00 */
[----:B------:R-:W-:-:S04]  /*12e0*/  UIMAD.WIDE.U32 UR8, UR5, UR10, URZ ;  /* 0x0000000a050872a5 */ /* 0x000fc8000f8e003f */
[----:B------:R-:W-:-:S12]  /*12f0*/  @UP0 USHF.R.U32.HI UR5, URZ, UR11, UR9 ;  /* 0x0000000b3f050299 */ /* 0x000fd80008011609 */
.L_x_4050:
[----:B------:R-:W-:-:S04]  /*1300*/  UIMAD UR5, UR5, UR7, URZ ;  /* 0x00000007050572a4 */ /* 0x000fc8000f8e023f */
[----:B------:R-:W-:-:S04]  /*1310*/  UISETP.LT.AND UP0, UPT, UR6, UR5, UPT ;  /* 0x000000050600728c */ /* 0x000fc8000bf01270 */
[----:B------:R-:W-:-:S12]  /*1320*/  USEL UR6, UR6, UR5, !UP0 ;  /* 0x0000000506067287 */ /* 0x000fd8000c000000 */
.L_x_4048:
[----:B------:R-:W-:Y:S02]  /*1330*/  UIMAD.WIDE UR6, UR6, 0x66666667, URZ ;  /* 0x66666667060678a5 */ /* 0x000fe4000f8e023f */
[----:B------:R-:W-:Y:S02]  /*1340*/  USHF.R.U32.HI UR10, URZ, 0x10, UR4 ;  /* 0x000000103f0a7899 */ /* 0x000fe40008011604 */
[----:B------:R-:W-:Y:S02]  /*1350*/  USHF.R.U32.HI UR5, URZ, 0x1f, UR7 ;  /* 0x0000001f3f057899 */ /* 0x000fe40008011607 */
[----:B------:R-:W-:Y:S02]  /*1360*/  ULOP3.LUT UR56, UR4, 0xffff, URZ, 0xc0, !UPT ;  /* 0x0000ffff04387892 */ /* 0x000fe4000f8ec03f */
[----:B------:R-:W-:Y:S01]  /*1370*/  ULEA.HI.SX32 UR5, UR7, UR5, 0x1a ;  /* 0x0000000507057291 */ /* 0x000fe2000f8fd23f */
[----:B------:R-:W-:-:S03]  /*1380*/  UMOV UR4, URZ ;  /* 0x0000003f00047c82 */ /* 0x000fc60008000000 */
[----:B------:R-:W-:-:S04]  /*1390*/  UISETP.LT.AND UP0, UPT, URZ, UR5, UPT ;  /* 0x000000053f00728c */ /* 0x000fc8000bf01270 */
[----:B------:R-:W-:Y:S02]  /*13a0*/  USEL UR9, URZ, UR5, !UP0 ;  /* 0x000000053f097287 */ /* 0x000fe4000c000000 */
[----:B------:R-:W-:-:S04]  /*13b0*/  UISETP.NE.AND UP0, UPT, UR10, URZ, UPT ;  /* 0x0000003f0a00728c */ /* 0x000fc8000bf05270 */
[----:B------:R-:W-:-:S07]  /*13c0*/  ISETP.GT.AND P0, PT, R16, UR9, PT ;  /* 0x0000000910007c0c */ /* 0x000fce000bf04270 */
[----:B------:R-:W-:-:S06]  /*13d0*/  @!UP0 ULDC UR10, c[0x0][0x9f0] ;  /* 0x00027c00000a8ab9 */ /* 0x000fcc0000000800 */
[----:B------:R-:W-:Y:S05]  /*13e0*/  @!P0 BRA `(.L_x_4051) ;  /* 0x00000000008c8947 */ /* 0x000fea0003800000 */
[----:B------:R-:W-:Y:S01]  /*13f0*/  IMAD.U32 R5, RZ, RZ, UR10 ;  /* 0x0000000aff057e24 */ /* 0x000fe2000f8e00ff */
[----:B------:R-:W-:-:S04]  /*1400*/  UMOV UR4, URZ ;  /* 0x0000003f00047c82 */ /* 0x000fc80008000000 */
[----:B------:R-:W-:-:S04]  /*1410*/  IABS R0, R5 ;  /* 0x0000000500007213 */ /* 0x000fc80000000000 */
[----:B------:R-:W-:Y:S02]  /*1420*/  R2UR UR11, R0 ;  /* 0x00000000000b72ca */ /* 0x000fe400000e0000 */
[----:B------:R-:W-:Y:S02]  /*1430*/  IADD3 R0, R5, -0x1, R16 ;  /* 0xffffffff05007810 */ /* 0x000fe40007ffe010 */
[----:B------:R-:W-:Y:S02]  /*1440*/  IABS R5, R5 ;  /* 0x0000000500057213 */ /* 0x000fe40000000000 */
[----:B------:R-:W-:-:S03]  /*1450*/  R2UR UR6, R0 ;  /* 0x00000000000672ca */ /* 0x000fc600000e0000 */
[----:B------:R-:W-:-:S04]  /*1460*/  IMAD.MOV R5, RZ, RZ, -R5 ;  /* 0x000000ffff057224 */ /* 0x000fc800078e0a05 */
[----:B------:R-:W0:Y:S06]  /*1470*/  I2F.RP R2, UR11 ;  /* 0x0000000b00027d06 */ /* 0x000e2c0008209400 */
[----:B------:R-:W-:-:S06]  /*1480*/  UIADD3 UR6, -UR9, UR6, URZ ;  /* 0x0000000609067290 */ /* 0x000fcc000fffe13f */
[----:B------:R-:W-:Y:S01]  /*1490*/  IMAD.U32 R0, RZ, RZ, UR6 ;  /* 0x00000006ff007e24 */ /* 0x000fe2000f8e00ff */
[----:B------:R-:W-:Y:S01]  /*14a0*/  ULOP3.LUT UR6, UR6, UR10, URZ, 0x3c, !UPT ;  /* 0x0000000a06067292 */ /* 0x000fe2000f8e3c3f */
[----:B0-----:R-:W0:Y:S03]  /*14b0*/  MUFU.RCP R2, R2 ;  /* 0x0000000200027308 */ /* 0x001e260000001000 */
[----:B------:R-:W-:-:S04]  /*14c0*/  IABS R0, R0 ;  /* 0x0000000000007213 */ /* 0x000fc80000000000 */
[----:B------:R-:W-:Y:S01]  /*14d0*/  R2UR UR8, R0 ;  /* 0x00000000000872ca */ /* 0x000fe200000e0000 */
[----:B------:R-:W-:Y:S02]  /*14e0*/  IMAD.MOV.U32 R0, RZ, RZ, R5 ;  /* 0x000000ffff007224 */ /* 0x000fe400078e0005 */
[----:B0-----:R-:W-:-:S06]  /*14f0*/  VIADD R3, R2, 0xffffffe ;  /* 0x0ffffffe02037836 */ /* 0x001fcc0000000000 */
        /* <DEDUP_REMOVED lines=18> */
.L_x_4051:
[----:B------:R-:W-:Y:S02]  /*1620*/  UIMAD UR56, UR56, UR4, UR9 ;  /* 0x00000004383872a4 */ /* 0x000fe4000f8e0209 */
[----:B------:R-:W-:Y:S01]  /*1630*/  IMAD.U32 R3, RZ, RZ, UR4 ;  /* 0x00000004ff037e24 */ /* 0x000fe2000f8e00ff */
[----:B------:R-:W-:Y:S02]  /*1640*/  PLOP3.LUT P0, PT, PT, PT, PT, 0x80, 0x0 ;  /* 0x000000000000781c */ /* 0x000fe40003f0f070 */
[----:B------:R-:W-:Y:S01]  /*1650*/  CS2R R10, SRZ ;  /* 0x00000000000a7805 */ /* 0x000fe2000001ff00 */
[----:B------:R-:W-:Y:S01]  /*1660*/  IMAD.MOV.U32 R0, RZ, RZ, RZ ;  /* 0x000000ffff007224 */ /* 0x000fe200078e00ff */
[----:B------:R-:W-:Y:S02]  /*1670*/  CS2R R52, SRZ ;  /* 0x0000000000347805 */ /* 0x000fe4000001ff00 */
[----:B------:R-:W-:Y:S01]  /*1680*/  VIADDMNMX R16, R3, UR56, R16, PT ;  /* 0x0000003803107c46 */ /* 0x000fe2000b800110 */
[----:B------:R-:W-:Y:S01]  /*1690*/  IMAD.MOV.U32 R2, RZ, RZ, RZ ;  /* 0x000000ffff027224 */ /* 0x000fe200078e00ff */
[----:B------:R-:W-:Y:S01]  /*16a0*/  CS2R R6, SRZ ;  /* 0x0000000000067805 */ /* 0x000fe2000001ff00 */
[----:B------:R-:W-:Y:S01]  /*16b0*/  IMAD.MOV.U32 R9, RZ, RZ, RZ ;  /* 0x000000ffff097224 */ /* 0x000fe200078e00ff */
[----:B------:R-:W-:Y:S01]  /*16c0*/  ISETP.GT.AND P1, PT, R16, UR56, PT ;  /* 0x0000003810007c0c */ /* 0x000fe2000bf24270 */
        /* <DEDUP_REMOVED lines=82> */
.L_x_4053:
[----:B------:R-:W-:-:S04]  /*1bf0*/  SHF.L.U32 R0, RZ, 0x1f, RZ ;  /* 0x0000001fff007819 */ /* 0x000fc800000006ff */
[----:B------:R-:W0:Y:S02]  /*1c00*/  SYNCS.PHASECHK.TRANS64.TRYWAIT P0, [UR37+0x33400], R0 ;  /* 0x03340000ff0075a7 */ /* 0x000e240008000165 */
[----:B0-----:R-:W-:Y:S05]  /*1c10*/  @!P0 BRA `(.L_x_4054) ;  /* 0x0000019c00f48947 */ /* 0x001fea0003800000 */
.L_x_4197:
[----:B------:R-:W2:Y:S02]  /*1c20*/  LDL R2, [R1+0x18] ;  /* 0x0000180001027983 */ /* 0x000ea40000100800 */
[----:B--2---:R-:W-:-:S13]  /*1c30*/  R2UR UR4, R2 ;  /* 0x00000000020472ca */ /* 0x004fda00000e0000 */
[----:B------:R-:W-:-:S06]  /*1c40*/  ULOP3.LUT UR4, UR4, 0x1, URZ, 0xfc, !UPT ;  /* 0x0000000104047892 */ /* 0x000fcc000f8efc3f */
[----:B------:R-:W-:-:S05]  /*1c50*/  IMAD.U32 R2, RZ, RZ, UR4 ;  /* 0x00000004ff027e24 */ /* 0x000fca000f8e00ff */
[----:B------:R-:W-:-:S13]  /*1c60*/  ISETP.NE.AND P0, PT, R2, 0x3, PT ;  /* 0x000000030200780c */ /* 0x000fda0003f05270 */
[----:B------:R-:W-:Y:S05]  /*1c70*/  @!P0 BRA `(.L_x_4055) ;  /* 0x0000000000048947 */ /* 0x000fea0003800000 */
[----:B------:R-:W-:Y:S01]  /*1c80*/  BPT.TRAP 0x1 ;  /* 0x000000040000795c */ /* 0x000fe20000300000 */
.L_x_4055:
[----:B------:R1:W2:Y:S01]  /*1c90*/  SYNCS.PHASECHK.TRANS64.TRYWAIT P2, [UR37+0x33430], R0 ;  /* 0x03343000ff0075a7 */ /* 0x0002a20008040165 */
[----:B------:R-:W-:Y:S05]  /*1ca0*/  @!P0 BRA `(.L_x_4056) ;  /* 0x0000000000048947 */ /* 0x000fea0003800000 */
[----:B------:R-:W-:Y:S01]  /*1cb0*/  BPT.TRAP 0x1 ;  /* 0x000000040000795c */ /* 0x000fe20000300000 */
.L_x_4056:
[----:B------:R-:W3:Y:S02]  /*1cc0*/  S2R R2, SR_TID.X ;  /* 0x0000000000027919 */ /* 0x000ee40000002100 */
[----:B---3--:R-:W-:-:S04]  /*1cd0*/  LOP3.LUT R2, R2, 0x7f, RZ, 0xc0, !PT ;  /* 0x0000007f02027812 */ /* 0x008fc800078ec0ff */
[----:B------:R-:W-:Y:S01]  /*1ce0*/  ISETP.NE.AND P1, PT, R2, RZ, PT ;  /* 0x000000ff0200720c */ /* 0x000fe20003f25270 */
[----:B------:R-:W-:-:S05]  /*1cf0*/  IMAD.U32 R2, RZ, RZ, UR38 ;  /* 0x00000026ff027e24 */ /* 0x000fca000f8e00ff */
[----:B------:R-:W-:Y:S01]  /*1d00*/  LOP3.LUT R2, R2, 0x10000, RZ, 0xfc, !PT ;  /* 0x0001000002027812 */ /* 0x000fe200078efcff */
[----:B--2---:R-:W-:Y:S06]  /*1d10*/  @P2 BRA `(.L_x_4057) ;  /* 0x0000000000082947 */ /* 0x004fec0003800000 */
[----:B------:R-:W2:Y:S02]  /*1d20*/  SYNCS.PHASECHK.TRANS64.TRYWAIT P2, [UR37+0x33430], R0 ;  /* 0x03343000ff0075a7 */ /* 0x000ea40008040165 */
[----:B--2---:R-:W-:Y:S05]  /*1d30*/  @!P2 BRA `(.L_x_4058) ;  /* 0x0000019c00c4a947 */ /* 0x004fea0003800000 */
.L_x_4057:
[----:B------:R-:W-:Y:S05]  /*1d40*/  WARPSYNC.ALL ;  /* 0x0000000000007948 */ /* 0x000fea0003800000 */
[----:B0-----:R-:W-:Y:S01]  /*1d50*/  IMAD.MOV.U32 R3, RZ, RZ, -0x7fffffe0 ;  /* 0x80000020ff037424 */ /* 0x001fe200078e00ff */
[----:B------:R-:W-:Y:S01]  /*1d60*/  UIADD3 UR4, UR37, 0x24200, URZ ;  /* 0x0002420025047890 */ /* 0x000fe2000fffe03f */
[C---:B------:R-:W-:Y:S01]  /*1d70*/  R2UR UR16, R2.reuse ;  /* 0x00000000021072ca */ /* 0x040fe200000e0000 */
[----:B------:R-:W-:Y:S02]  /*1d80*/  WARPGROUP.ARRIVE ;  /* 0x00000000000079c5 */ /* 0x000fe40000000000 */
        /* <DEDUP_REMOVED lines=12> */
[----:B------:R-:W-:Y:S01]  /*1e50*/  R2UR UR4, R2 ;  /* 0x00000000020472ca */ /* 0x000fe200000e0000 */
[----:B------:R-:W-:Y:S01]  /*1e60*/  UIADD3 UR14, UR38, 0x80, URZ ;  /* 0x00000080260e7890 */ /* 0x000fe2000fffe03f */
[----:B-12---:R-:W-:Y:S01]  /*1e70*/  LOP3.LUT R0, R105, 0xffffff80, RZ, 0xc0, !PT ;  /* 0xffffff8069007812 */ /* 0x006fe200078ec0ff */
[----:B------:R-:W-:Y:S01]  /*1e80*/  UIADD3 UR10, UR38, 0x100, URZ ;  /* 0x00000100260a7890 */ /* 0x000fe2000fffe03f */
[----:B------:R-:W-:Y:S01]  /*1e90*/  LEA.HI R104, R104, R23, RZ, 0x2 ;  /* 0x0000001768687211 */ /* 0x000fe200078f10ff */
[----:B------:R-:W-:Y:S01]  /*1ea0*/  UMOV UR18, UR38 ;  /* 0x0000002600127c82 */ /* 0x000fe20008000000 */
[----:B------:R-:W-:Y:S01]  /*1eb0*/  UIADD3 UR6, UR38, 0x180, URZ ;  /* 0x0000018026067890 */ /* 0x000fe2000fffe03f */
[----:B------:R-:W-:Y:S01]  /*1ec0*/  QGMMA.64x32x32.F32.E4M3.E4M3 R88, gdesc[UR16], RZ, !UPT, gsb0 ;  /* 0x00600000105879f3 */ /* 0x000fe2000c0008ff */
[----:B------:R-:W-:Y:S01]  /*1ed0*/  UMOV UR7, 0x80000020 ;  /* 0x8000002000077882 */ /* 0x000fe20000000000 */
[----:B------:R-:W-:Y:S01]  /*1ee0*/  R2UR UR16, R2 ;  /* 0x00000000021072ca */ /* 0x000fe200000e0000 */
[----:B------:R-:W-:Y:S01]  /*1ef0*/  UIADD3 UR18, UR38, 0x200, URZ ;  /* 0x0000020026127890 */ /* 0x000fe2000fffe03f */
[----:B------:R-:W-:Y:S01]  /*1f00*/  R2UR UR17, R3 ;  /* 0x00000000031172ca */ /* 0x000fe200000e0000 */
[----:B------:R-:W-:Y:S01]  /*1f10*/  UMOV UR19, 0x80000020 ;  /* 0x8000002000137882 */ /* 0x000fe20000000000 */
[----:B------:R-:W-:Y:S01]  /*1f20*/  UMOV UR21, 0x80000020 ;  /* 0x8000002000157882 */ /* 0x000fe20000000000 */
[----:B------:R-:W-:Y:S01]  /*1f30*/  UMOV UR25, 0x80000020 ;  /* 0x8000002000197882 */ /* 0x000fe20000000000 */
[----:B------:R-:W-:Y:S01]  /*1f40*/  UIADD3 UR26, UR38, 0x582, URZ ;  /* 0x00000582261a7890 */ /* 0x000fe2000fffe03f */
[----:B------:R-:W-:Y:S01]  /*1f50*/  IMAD.IADD R10, R23, 0x1, -R0 ;  /* 0x00000001170a7824 */ /* 0x000fe200078e0a00 */
[----:B------:R-:W-:Y:S01]  /*1f60*/  UMOV UR27, 0x80000020 ;  /* 0x80000020001b7882 */ /* 0x000fe20000000000 */
[----:B------:R-:W-:Y:S01]  /*1f70*/  UIADD3 UR30, UR38, 0x602, URZ ;  /* 0x00000602261e7890 */ /* 0x000fe2000fffe03f */
[----:B------:R-:W-:Y:S01]  /*1f80*/  LEA.HI R0, R106, R106, RZ, 0x1 ;  /* 0x0000006a6a007211 */ /* 0x000fe200078f08ff */
[----:B------:R-:W-:Y:S01]  /*1f90*/  UMOV UR29, UR25 ;  /* 0x00000019001d7c82 */ /* 0x000fe20008000000 */
[----:B------:R-:W-:Y:S01]  /*1fa0*/  UMOV UR31, 0x80000020 ;  /* 0x80000020001f7882 */ /* 0x000fe20000000000 */
[----:B------:R-:W-:Y:S01]  /*1fb0*/  UIADD3 UR34, UR38, 0x682, URZ ;  /* 0x0000068226227890 */ /* 0x000fe2000fffe03f */
[----:B------:R-:W-:Y:S01]  /*1fc0*/  SHF.R.S32.HI R5, RZ, 0x1f, R10 ;  /* 0x0000001fff057819 */ /* 0x000fe2000001140a */
[----:B------:R-:W-:Y:S01]  /*1fd0*/  UMOV UR33, UR25 ;  /* 0x0000001900217c82 */ /* 0x000fe20008000000 */
[----:B------:R-:W-:Y:S01]  /*1fe0*/  UMOV UR35, 0x80000020 ;  /* 0x8000002000237882 */ /* 0x000fe20000000000 */
[----:B------:R-:W-:Y:S01]  /*1ff0*/  UIADD3 UR46, UR38, 0x702, URZ ;  /* 0x00000702262e7890 */ /* 0x000fe2000fffe03f */
[CC--:B------:R-:W-:Y:S01]  /*2000*/  LEA.HI R4, R5.reuse, R10.reuse, RZ, 0x2 ;  /* 0x0000000a05047211 */ /* 0x0c0fe200078f10ff */
[----:B------:R-:W-:Y:S01]  /*2010*/  UMOV UR45, UR25 ;  /* 0x00000019002d7c82 */ /* 0x000fe20008000000 */
[----:B------:R-:W-:Y:S01]  /*2020*/  UMOV UR47, 0x80000020 ;  /* 0x80000020002f7882 */ /* 0x000fe20000000000 */
[----:B------:R-:W-:Y:S01]  /*2030*/  LOP3.LUT R104, R104, 0xfffffffc, RZ, 0xc0, !PT ;  /* 0xfffffffc68687812 */ /* 0x000fe200078ec0ff */
[----:B------:R-:W-:Y:S01]  /*2040*/  ULDC UR61, c[0x0][0x288] ;  /* 0x0000a200003d7ab9 */ /* 0x000fe20000000800 */
[----:B------:R-:W-:Y:S01]  /*2050*/  LOP3.LUT R9, R0, 0x3fffffe, RZ, 0xc0, !PT ;  /* 0x03fffffe00097812 */ /* 0x000fe200078ec0ff */
[----:B------:R-:W-:Y:S01]  /*2060*/  ULDC UR57, c[0x0][0x9dc] ;  /* 0x0002770000397ab9 */ /* 0x000fe20000000800 */
[----:B------:R-:W-:Y:S01]  /*2070*/  LEA.HI R5, R5, R10, RZ, 0x5 ;  /* 0x0000000a05057211 */ /* 0x000fe200078f28ff */
[----:B------:R-:W-:Y:S01]  /*2080*/  IMAD.IADD R104, R23, 0x1, -R104 ;  /* 0x0000000117687824 */ /* 0x000fe200078e0a68 */
[--C-:B------:R-:W-:Y:S01]  /*2090*/  SHF.R.S32.HI R0, RZ, 0x2, R4.reuse ;  /* 0x00000002ff007819 */ /* 0x100fe20000011404 */
[----:B------:R-:W-:Y:S01]  /*20a0*/  IMAD.IADD R9, R106, 0x1, -R9 ;  /* 0x000000016a097824 */ /* 0x000fe200078e0a09 */
[----:B------:R-:W-:Y:S01]  /*20b0*/  SHF.R.S32.HI R7, RZ, 0x1f, R4 ;  /* 0x0000001fff077819 */ /* 0x000fe20000011404 */
[----:B------:R-:W-:Y:S01]  /*20c0*/  ULOP3.LUT UR57, URZ, UR57, URZ, 0x33, !UPT ;  /* 0x000000393f397292 */ /* 0x000fe2000f8e333f */
[----:B------:R-:W-:-:S02]  /*20d0*/  SHF.R.S32.HI R5, RZ, 0x5, R5 ;  /* 0x00000005ff057819 */ /* 0x000fc40000011405 */
[----:B------:R-:W-:Y:S02]  /*20e0*/  LEA.HI R7, R7, R0, RZ, 0x3 ;  /* 0x0000000007077211 */ /* 0x000fe400078f18ff */
[----:B------:R-:W-:Y:S02]  /*20f0*/  LEA R5, R5, UR40, 0x4 ;  /* 0x0000002805057c11 */ /* 0x000fe4000f8e20ff */
[----:B------:R-:W-:Y:S02]  /*2100*/  LOP3.LUT R7, R7, 0xfffffff8, RZ, 0xc0, !PT ;  /* 0xfffffff807077812 */ /* 0x000fe400078ec0ff */
[----:B------:R-:W-:Y:S02]  /*2110*/  LEA.HI R6, R104, R104, RZ, 0x1 ;  /* 0x0000006868067211 */ /* 0x000fe400078f08ff */
[----:B------:R-:W-:Y:S01]  /*2120*/  IADD3 R0, R5, R0, -R7 ;  /* 0x0000000005007210 */ /* 0x000fe20007ffe807 */
[----:B------:R-:W-:Y:S01]  /*2130*/  IMAD.MOV.U32 R7, RZ, RZ, -0xa0 ;  /* 0xffffff60ff077424 */ /* 0x000fe200078e00ff */
[----:B------:R-:W-:-:S03]  /*2140*/  LOP3.LUT R5, R6, 0x1ffffffe, RZ, 0xc0, !PT ;  /* 0x1ffffffe06057812 */ /* 0x000fc600078ec0ff */
[----:B------:R-:W-:Y:S02]  /*2150*/  IMAD R0, R9, 0x40, R0 ;  /* 0x0000004009007824 */ /* 0x000fe400078e0200 */
[----:B------:R-:W-:Y:S02]  /*2160*/  IMAD.IADD R5, R104, 0x1, -R5 ;  /* 0x0000000168057824 */ /* 0x000fe400078e0a05 */
[----:B------:R-:W-:Y:S02]  /*2170*/  IMAD R7, R16, R7, 0xa1 ;  /* 0x000000a110077424 */ /* 0x000fe400078e0207 */
[----:B------:R-:W-:Y:S02]  /*2180*/  IMAD R9, R5, 0x8, R0 ;  /* 0x0000000805097824 */ /* 0x000fe400078e0200 */
[----:B------:R-:W-:Y:S02]  /*2190*/  IMAD.U32 R0, RZ, RZ, UR37 ;  /* 0x00000025ff007e24 */ /* 0x000fe4000f8e00ff */
[----:B------:R-:W-:Y:S01]  /*21a0*/  IMAD.MOV.U32 R6, RZ, RZ, R9 ;  /* 0x000000ffff067224 */ /* 0x000fe200078e0009 */
[----:B------:R-:W-:-:S02]  /*21b0*/  WARPGROUP.DEPBAR.LE gsb0, 0x0 ;  /* 0x00008000000079c5 */ /* 0x000fc40000010000 */
[----:B------:R-:W-:Y:S01]  /*21c0*/  WARPGROUP.ARRIVE ;  /* 0x00000000000079c5 */ /* 0x000fe20000000000 */
[----:B------:R-:W-:-:S05]  /*21d0*/  @!P1 VIADD R0, R0, 0x33440 ;  /* 0x0003344000009836 */ /* 0x000fca0000000000 */
[----:B------:R-:W-:Y:S01]  /*21e0*/  QGMMA.64x32x32.F32.E4M3.E4M3 R72, gdesc[UR12], RZ, !UPT, gsb0 ;  /* 0x006000000c4879f3 */ /* 0x000fe2000c0008ff */
[----:B------:R-:W-:Y:S01]  /*21f0*/  UIADD3 UR12, UR38, 0x102, URZ ;  /* 0x00000102260c7890 */ /* 0x000fe2000fffe03f */
[----:B------:R-:W-:Y:S01]  /*2200*/  @!P1 PRMT R0, RZ, 0x654, R0 ;  /* 0x00000654ff009816 */ /* 0x000fe20000000000 */
[----:B------:R-:W-:Y:S01]  /*2210*/  UIADD3 UR14, UR38, 0x280, URZ ;  /* 0x00000280260e7890 */ /* 0x000fe2000fffe03f */
[----:B------:R-:W-:Y:S01]  /*2220*/  UMOV UR13, 0x80000020 ;  /* 0x80000020000d7882 */ /* 0x000fe20000000000 */
[----:B------:R-:W-:Y:S01]  /*2230*/  UMOV UR15, 0x80000020 ;  /* 0x80000020000f7882 */ /* 0x000fe20000000000 */
[----:B------:R-:W-:Y:S02]  /*2240*/  WARPGROUP.DEPBAR.LE gsb0, 0x0 ;  /* 0x00008000000079c5 */ /* 0x000fe40000010000 */
[----:B------:R-:W-:-:S06]  /*2250*/  WARPGROUP.ARRIVE ;  /* 0x00000000000079c5 */ /* 0x000fcc0000000000 */
[----:B------:R-:W-:Y:S01]  /*2260*/  QGMMA.64x32x32.F32.E4M3.E4M3 R56, gdesc[UR8], RZ, !UPT, gsb0 ;  /* 0x00600000083879f3 */ /* 0x000fe2000c0008ff */
[----:B------:R-:W-:Y:S01]  /*2270*/  R2UR UR10, R2 ;  /* 0x00000000020a72ca */ /* 0x000fe200000e0000 */
[----:B------:R-:W-:Y:S01]  /*2280*/  UMOV UR9, 0x80000020 ;  /* 0x8000002000097882 */ /* 0x000fe20000000000 */
[----:B------:R-:W-:-:S11]  /*2290*/  UIADD3 UR11, UR38, 0x82, URZ ;  /* 0x00000082260b7890 */ /* 0x000fd6000fffe03f */
[----:B------:R-:W-:Y:S02]  /*22a0*/  UIADD3 UR8, UR10, 0x2, URZ ;  /* 0x000000020a087890 */ /* 0x000fe4000fffe03f */
[----:B------:R-:W-:Y:S02]  /*22b0*/  UIADD3 UR20, UR10, 0x400, URZ ;  /* 0x000004000a147890 */ /* 0x000fe4000fffe03f */
[----:B------:R-:W-:-:S07]  /*22c0*/  UIADD3 UR24, UR10, 0x402, URZ ;  /* 0x000004020a187890 */ /* 0x000fce000fffe03f */
[----:B------:R-:W-:Y:S01]  /*22d0*/  UMOV UR28, UR24 ;  /* 0x00000018001c7c82 */ /* 0x000fe20008000000 */
[----:B------:R-:W-:Y:S01]  /*22e0*/  UMOV UR32, UR24 ;  /* 0x0000001800207c82 */ /* 0x000fe20008000000 */
[----:B------:R-:W-:Y:S01]  /*22f0*/  UMOV UR44, UR24 ;  /* 0x00000018002c7c82 */ /* 0x000fe20008000000 */
        /* <DEDUP_REMOVED lines=11> */
[----:B------:R-:W-:Y:S01]  /*23b0*/  UMOV UR17, 0x80000020 ;  /* 0x8000002000117882 */ /* 0x000fe20000000000 */
[----:B------:R-:W-:Y:S02]  /*23c0*/  WARPGROUP.DEPBAR.LE gsb0, 0x0 ;  /* 0x00008000000079c5 */ /* 0x000fe40000010000 */
[----:B------:R-:W-:-:S06]  /*23d0*/  WARPGROUP.ARRIVE ;  /* 0x00000000000079c5 */ /* 0x000fcc0000000000 */
[----:B------:R-:W-:Y:S01]  /*23e0*/  QGMMA.64x32x32.F32.E4M3.E4M3 R88, gdesc[UR4], R88, gsb0 ;  /* 0x00600000045879f3 */ /* 0x000fe20008000858 */
[----:B------:R-:W-:Y:S01]  /*23f0*/  UMOV UR4, UR8 ;  /* 0x0000000800047c82 */ /* 0x000fe20008000000 */
        /* <DEDUP_REMOVED lines=31> */
[----:B------:R-:W-:Y:S02]  /*25f0*/  UIADD3 UR4, UR38, 0x300, URZ ;  /* 0x0000030026047890 */ /* 0x000fe4000fffe03f */
[----:B------:R-:W-:Y:S02]  /*2600*/  UIADD3 UR5, UR38, 0x380, URZ ;  /* 0x0000038026057890 */ /* 0x000fe4000fffe03f */
        /* <DEDUP_REMOVED lines=29> */
[----:B------:R-:W-:Y:S02]  /*27e0*/  UIADD3 UR14, UR38, 0x382, URZ ;  /* 0x00000382260e7890 */ /* 0x000fe4000fffe03f */
        /* <DEDUP_REMOVED lines=72> */
[----:B------:R-:W-:Y:S01]  /*2c70*/  UIADD3 UR6, UR38, 0x502, URZ ;  /* 0x0000050226067890 */ /* 0x000fe2000fffe03f */
[----:B------:R-:W-:Y:S01]  /*2c80*/  ULDC UR4, c[0x0][0x448] ;  /* 0x0001120000047ab9 */ /* 0x000fe20000000800 */
[----:B------:R-:W-:Y:S01]  /*2c90*/  UMOV UR5, UR25 ;  /* 0x0000001900057c82 */ /* 0x000fe20008000000 */
[----:B------:R-:W-:Y:S01]  /*2ca0*/  UISETP.NE.AND UP0, UPT, UR4, 0x1, UPT ;  /* 0x000000010400788c */ /* 0x000fe2000bf05270 */
[----:B------:R-:W-:Y:S02]  /*2cb0*/  UMOV UR7, 0x80000020 ;  /* 0x8000002000077882 */ /* 0x000fe40000000000 */
[----:B------:R-:W-:-:S03]  /*2cc0*/  UMOV UR4, UR24 ;  /* 0x0000001800047c82 */ /* 0x000fc60008000000 */
[----:B------:R-:W-:Y:S02]  /*2cd0*/  PLOP3.LUT P2, PT, PT, PT, UP0, 0x80, 0x0 ;  /* 0x000000000000781c */ /* 0x000fe40003f4f008 */
[----:B------:R-:W-:Y:S01]  /*2ce0*/  PLOP3.LUT P3, PT, PT, PT, UP0, 0x80, 0x0 ;  /* 0x000000000000781c */ /* 0x000fe20003f6f008 */
[----:B------:R-:W-:Y:S02]  /*2cf0*/  WARPGROUP.DEPBAR.LE gsb0, 0x0 ;  /* 0x00008000000079c5 */ /* 0x000fe40000010000 */
[----:B------:R-:W-:-:S06]  /*2d00*/  WARPGROUP.ARRIVE ;  /* 0x00000000000079c5 */ /* 0x000fcc0000000000 */
[----:B------:R-:W-:Y:S01]  /*2d10*/  QGMMA.64x32x32.F32.E4M3.E4M3 R88, gdesc[UR4], R88, gsb0 ;  /* 0x00600000045879f3 */ /* 0x000fe20008000858 */
[----:B------:R-:W-:Y:S02]  /*2d20*/  @UP0 ULDC UR4, c[0x0][0x44c] ;  /* 0x0001130000040ab9 */ /* 0x000fe40000000800 */
[----:B------:R-:W-:Y:S01]  /*2d30*/  @P2 IMAD.HI.U32 R5, R9, UR4, RZ ;  /* 0x0000000409052c27 */ /* 0x000fe2000f8e00ff */
[----:B------:R-:W-:-:S04]  /*2d40*/  @UP0 ULDC UR4, c[0x0][0x450] ;  /* 0x0001140000040ab9 */ /* 0x000fc80000000800 */
[----:B------:R-:W-:Y:S01]  /*2d50*/  @P3 SHF.R.U32.HI R6, RZ, UR4, R5 ;  /* 0x00000004ff063c19 */ /* 0x000fe20008011605 */
[----:B------:R-:W-:Y:S01]  /*2d60*/  ULDC.64 UR4, c[0x0][0x9e0] ;  /* 0x0002780000047ab9 */ /* 0x000fe20000000a00 */
[----:B------:R-:W-:Y:S01]  /*2d70*/  LOP3.LUT R5, R4, 0x7ffffffc, RZ, 0xc0, !PT ;  /* 0x7ffffffc04057812 */ /* 0x000fe200078ec0ff */
[----:B------:R-:W-:Y:S02]  /*2d80*/  UISETP.GE.AND UP1, UPT, UR5, 0x1, UPT ;  /* 0x000000010500788c */ /* 0x000fe4000bf26270 */
[----:B------:R-:W0:Y:S02]  /*2d90*/  SHFL.IDX PT, R13, R6, RZ, 0x1c1f ;  /* 0x001c1fff060d7589 */ /* 0x000e2400000e0000 */
[----:B------:R-:W-:Y:S02]  /*2da0*/  IMAD.IADD R10, R10, 0x1, -R5 ;  /* 0x000000010a0a7824 */ /* 0x000fe400078e0a05 */
[----:B------:R-:W-:Y:S02]  /*2db0*/  PLOP3.LUT P2, PT, PT, PT, UP1, 0x40, 0x0 ;  /* 0x000000000000781c */ /* 0x000fe40003f4e818 */
[----:B------:R-:W-:-:S02]  /*2dc0*/  IMAD R4, R10, -0x2, R7 ;  /* 0xfffffffe0a047824 */ /* 0x000fc400078e0207 */
[----:B------:R-:W-:Y:S02]  /*2dd0*/  VIADD R7, R7, 0xffffffff ;  /* 0xffffffff07077836 */ /* 0x000fe40000000000 */
[----:B------:R-:W-:Y:S01]  /*2de0*/  VIADD R14, R4, 0xffffffff ;  /* 0xffffffff040e7836 */ /* 0x000fe20000000000 */
        /* <DEDUP_REMOVED lines=13> */
[----:B------:R1:W-:Y:S02]  /*2ec0*/  @!P1 SYNCS.ARRIVE.TRANS64.RED.A1T0 RZ, [R0+URZ], RZ ;  /* 0x000000ff00ff99a7 */ /* 0x0003e4000810043f */
[----:B-1----:R-:W-:-:S04]  /*2ed0*/  IMAD R0, R16, -0xa0, R19 ;  /* 0xffffff6010007824 */ /* 0x002fc800078e0213 */
[----:B------:R-:W-:Y:S01]  /*2ee0*/  VIADD R5, R0, 0xa0 ;  /* 0x000000a000057836 */ /* 0x000fe20000000000 */
[----:B------:R-:W-:-:S03]  /*2ef0*/  IADD3 R0, R4, -UR61, R19 ;  /* 0x8000003d04007c10 */ /* 0x000fc6000fffe013 */
[----:B------:R-:W-:Y:S02]  /*2f00*/  IMAD R8, R10, -0x2, R5 ;  /* 0xfffffffe0a087824 */ /* 0x000fe400078e0205 */
[C---:B------:R-:W-:Y:S02]  /*2f10*/  VIADD R11, R0.reuse, UR4 ;  /* 0x00000004000b7c36 */ /* 0x040fe40008000000 */
[----:B------:R-:W-:-:S03]  /*2f20*/  VIADD R12, R0, UR57 ;  /* 0x00000039000c7c36 */ /* 0x000fc60008000000 */
[----:B0-----:R-:W-:Y:S01]  /*2f30*/  VIADDMNMX R0, R13, R11, R8, PT ;  /* 0x0000000b0d007246 */ /* 0x001fe20003800108 */
[----:B------:R-:W-:Y:S01]  /*2f40*/  IMAD.IADD R4, R12, 0x1, R13 ;  /* 0x000000010c047824 */ /* 0x000fe200078e020d */
[----:B------:R-:W-:Y:S06]  /*2f50*/  @P2 BRA `(.L_x_4059) ;  /* 0x0000000000542947 */ /* 0x000fec0003800000 */
[----:B------:R-:W-:Y:S01]  /*2f60*/  IADD3 R5, R19, -UR61, R13 ;  /* 0x8000003d13057c10 */ /* 0x000fe2000fffe00d */
[----:B------:R-:W-:Y:S03]  /*2f70*/  BSSY B0, `(.L_x_4060) ;  /* 0x0000010000007945 */ /* 0x000fe60003800000 */
        /* <DEDUP_REMOVED lines=10> */
.L_x_4061:
[----:B------:R-:W-:-:S06]  /*3020*/  UISETP.NE.AND UP2, UPT, UR5, 0x1, UPT ;  /* 0x000000010500788c */ /* 0x000fcc000bf45270 */
[----:B------:R-:W-:-:S05]  /*3030*/  PLOP3.LUT P2, PT, PT, PT, UP2, 0x80, 0x0 ;  /* 0x000000000000781c */ /* 0x000fca0003f4f028 */
[----:B------:R-:W-:-:S08]  /*3040*/  @UP2 ULDC.64 UR6, c[0x0][0x9e8] ;  /* 0x00027a0000062ab9 */ /* 0x000fd00000000a00 */
[----:B------:R-:W-:-:S05]  /*3050*/  @P2 IMAD.HI.U32 R13, R5, UR6, RZ ;  /* 0x00000006050d2c27 */ /* 0x000fca000f8e00ff */
[----:B------:R-:W-:-:S07]  /*3060*/  @P2 SHF.R.U32.HI R5, RZ, UR7, R13 ;  /* 0x00000007ff052c19 */ /* 0x000fce000801160d */
.L_x_4062:
[----:B------:R-:W-:Y:S05]  /*3070*/  BSYNC B0 ;  /* 0x0000000000007941 */ /* 0x000fea0003800000 */
.L_x_4060:
[----:B------:R-:W-:-:S05]  /*3080*/  IMAD R5, R5, UR5, R14 ;  /* 0x0000000505057c24 */ /* 0x000fca000f8e020e */
[----:B------:R-:W-:Y:S02]  /*3090*/  VIMNMX R4, R4, R5, !PT ;  /* 0x0000000504047248 */ /* 0x000fe40007fe0100 */
[----:B------:R-:W-:-:S07]  /*30a0*/  VIADDMNMX R0, R5, UR5, R0, PT ;  /* 0x0000000505007c46 */ /* 0x000fce000b800100 */
.L_x_4059:
[C---:B------:R-:W-:Y:S01]  /*30b0*/  ISETP.GE.AND P2, PT, R7.reuse, 0x2, PT ;  /* 0x000000020700780c */ /* 0x040fe20003f46270 */
[----:B------:R-:W0:Y:S01]  /*30c0*/  SHFL.IDX PT, R5, R6, 0x1, 0x1c1f ;  /* 0x003c1f0006057f89 */ /* 0x000e2200000e0000 */
[C---:B------:R-:W-:Y:S02]  /*30d0*/  ISETP.GE.AND P4, PT, R7.reuse, 0xa, PT ;  /* 0x0000000a0700780c */ /* 0x040fe40003f86270 */
[----:B------:R-:W-:Y:S02]  /*30e0*/  P2R R20, PR, RZ, 0x4 ;  /* 0x00000004ff147803 */ /* 0x000fe40000000000 */
[----:B------:R-:W-:Y:S02]  /*30f0*/  ISETP.GT.AND P2, PT, R4, 0x1, !P2 ;  /* 0x000000010400780c */ /* 0x000fe40005744270 */
[----:B------:R-:W-:Y:S02]  /*3100*/  ISETP.GE.AND P3, PT, R7, 0x9, PT ;  /* 0x000000090700780c */ /* 0x000fe40003f66270 */
[----:B------:R-:W-:-:S02]  /*3110*/  ISETP.LT.OR P2, PT, R0, 0x2, P2 ;  /* 0x000000020000780c */ /* 0x000fc40001741670 */
[----:B------:R-:W-:Y:S02]  /*3120*/  P2R R21, PR, RZ, 0x8 ;  /* 0x00000008ff157803 */ /* 0x000fe40000000000 */
[----:B------:R-:W-:Y:S02]  /*3130*/  FSEL R89, R89, -INF , !P2 ;  /* 0xff80000059597808 */ /* 0x000fe40005000000 */
[----:B------:R-:W-:Y:S02]  /*3140*/  ISETP.GT.AND P2, PT, R4, 0x9, !P4 ;  /* 0x000000090400780c */ /* 0x000fe40006744270 */
[----:B------:R-:W-:Y:S02]  /*3150*/  P2R R23, PR, RZ, 0x10 ;  /* 0x00000010ff177803 */ /* 0x000fe40000000000 */
[----:B------:R-:W-:Y:S02]  /*3160*/  ISETP.LT.OR P2, PT, R0, 0xa, P2 ;  /* 0x0000000a0000780c */ /* 0x000fe40001741670 */
[----:B------:R-:W-:-:S02]  /*3170*/  ISETP.GT.AND P3, PT, R4, 0x8, !P3 ;  /* 0x000000080400780c */ /* 0x000fc40005f64270 */
[----:B------:R-:W-:Y:S02]  /*3180*/  ISETP.GE.AND P4, PT, R7, 0x11, PT ;  /* 0x000000110700780c */ /* 0x000fe40003f86270 */
[----:B------:R-:W-:Y:S02]  /*3190*/  FSEL R93, R93, -INF , !P2 ;  /* 0xff8000005d5d7808 */ /* 0x000fe40005000000 */
[----:B------:R-:W-:Y:S02]  /*31a0*/  ISETP.LT.OR P3, PT, R0, 0x9, P3 ;  /* 0x000000090000780c */ /* 0x000fe40001f61670 */
[----:B------:R-:W-:Y:S02]  /*31b0*/  ISETP.GT.AND P2, PT, R4, 0x10, !P4 ;  /* 0x000000100400780c */ /* 0x000fe40006744270 */
[----:B------:R-:W-:Y:S02]  /*31c0*/  FSEL R92, R92, -INF , !P3 ;  /* 0xff8000005c5c7808 */ /* 0x000fe40005800000 */
        /* <DEDUP_REMOVED lines=16> */
[----:B------:R-:W-:Y:S02]  /*32d0*/  P2R R104, PR, RZ, 0x10 ;  /* 0x00000010ff687803 */ /* 0x000fe40000000000 */
[----:B------:R-:W-:Y:S02]  /*32e0*/  FSEL R101, R101, -INF , !P2 ;  /* 0xff80000065657808 */ /* 0x000fe40005000000 */
[----:B------:R-:W-:-:S02]  /*32f0*/  ISETP.GE.AND P2, PT, R7, 0x21, PT ;  /* 0x000000210700780c */ /* 0x000fc40003f46270 */
[----:B------:R-:W-:Y:S02]  /*3300*/  ISETP.GE.AND P4, PT, R7, 0x22, PT ;  /* 0x000000220700780c */ /* 0x000fe40003f86270 */
[----:B------:R-:W-:Y:S02]  /*3310*/  ISETP.GT.AND P3, PT, R4, 0x20, !P2 ;  /* 0x000000200400780c */ /* 0x000fe40005764270 */
[----:B------:R-:W-:Y:S02]  /*3320*/  P2R R108, PR, RZ, 0x10 ;  /* 0x00000010ff6c7803 */ /* 0x000fe40000000000 */
[----:B------:R-:W-:-:S04]  /*3330*/  ISETP.LT.OR P3, PT, R0, 0x21, P3 ;  /* 0x000000210000780c */ /* 0x000fc80001f61670 */
[----:B------:R-:W-:Y:S02]  /*3340*/  FSEL R72, R72, -INF , !P3 ;  /* 0xff80000048487808 */ /* 0x000fe40005800000 */
[----:B------:R-:W-:Y:S02]  /*3350*/  ISETP.GT.AND P3, PT, R4, 0x21, !P4 ;  /* 0x000000210400780c */ /* 0x000fe40006764270 */
[----:B------:R-:W-:Y:S02]  /*3360*/  ISETP.GE.AND P4, PT, R7, 0x29, PT ;  /* 0x000000290700780c */ /* 0x000fe40003f86270 */
[----:B------:R-:W-:Y:S02]  /*3370*/  ISETP.LT.OR P3, PT, R0, 0x22, P3 ;  /* 0x000000220000780c */ /* 0x000fe40001f61670 */
[----:B------:R-:W-:Y:S02]  /*3380*/  P2R R109, PR, RZ, 0x10 ;  /* 0x00000010ff6d7803 */ /* 0x000fe40000000000 */
[----:B------:R-:W-:-:S02]  /*3390*/  FSEL R73, R73, -INF , !P3 ;  /* 0xff80000049497808 */ /* 0x000fc40005800000 */
[----:B------:R-:W-:Y:S02]  /*33a0*/  ISETP.GT.AND P3, PT, R4, 0x28, !P4 ;  /* 0x000000280400780c */ /* 0x000fe40006764270 */
[----:B------:R-:W-:Y:S02]  /*33b0*/  ISETP.GE.AND P4, PT, R7, 0x2a, PT ;  /* 0x0000002a0700780c */ /* 0x000fe40003f86270 */
[----:B------:R-:W-:Y:S02]  /*33c0*/  ISETP.LT.OR P3, PT, R0, 0x29, P3 ;  /* 0x000000290000780c */ /* 0x000fe40001f61670 */
[----:B------:R-:W-:Y:S02]  /*33d0*/  P2R R110, PR, RZ, 0x10 ;  /* 0x00000010ff6e7803 */ /* 0x000fe40000000000 */
[----:B------:R-:W-:Y:S02]  /*33e0*/  FSEL R76, R76, -INF , !P3 ;  /* 0xff8000004c4c7808 */ /* 0x000fe40005800000 */
[----:B------:R-:W-:-:S02]  /*33f0*/  ISETP.GT.AND P3, PT, R4, 0x29, !P4 ;  /* 0x000000290400780c */ /* 0x000fc40006764270 */
[----:B------:R-:W-:Y:S02]  /*3400*/  ISETP.GE.AND P4, PT, R7, 0x31, PT ;  /* 0x000000310700780c */ /* 0x000fe40003f86270 */
[----:B------:R-:W-:Y:S02]  /*3410*/  ISETP.LT.OR P3, PT, R0, 0x2a, P3 ;  /* 0x0000002a0000780c */ /* 0x000fe40001f61670 */
[----:B------:R-:W-:Y:S02]  /*3420*/  P2R R111, PR, RZ, 0x10 ;  /* 0x00000010ff6f7803 */ /* 0x000fe40000000000 */
[----:B------:R-:W-:Y:S02]  /*3430*/  FSEL R77, R77, -INF , !P3 ;  /* 0xff8000004d4d7808 */ /* 0x000fe40005800000 */
[----:B------:R-:W-:Y:S02]  /*3440*/  ISETP.GT.AND P3, PT, R4, 0x30, !P4 ;  /* 0x000000300400780c */ /* 0x000fe40006764270 */
[----:B------:R-:W-:-:S02]  /*3450*/  ISETP.GE.AND P4, PT, R7, 0x32, PT ;  /* 0x000000320700780c */ /* 0x000fc40003f86270 */
[----:B------:R-:W-:Y:S02]  /*3460*/  ISETP.LT.OR P3, PT, R0, 0x31, P3 ;  /* 0x000000310000780c */ /* 0x000fe40001f61670 */
[----:B------:R-:W-:Y:S02]  /*3470*/  P2R R112, PR, RZ, 0x10 ;  /* 0x00000010ff707803 */ /* 0x000fe40000000000 */
[----:B------:R-:W-:Y:S02]  /*3480*/  FSEL R80, R80, -INF , !P3 ;  /* 0xff80000050507808 */ /* 0x000fe40005800000 */
[----:B------:R-:W-:Y:S02]  /*3490*/  ISETP.GT.AND P3, PT, R4, 0x31, !P4 ;  /* 0x000000310400780c */ /* 0x000fe40006764270 */
[----:B------:R-:W-:Y:S02]  /*34a0*/  ISETP.GE.AND P4, PT, R7, 0x39, PT ;  /* 0x000000390700780c */ /* 0x000fe40003f86270 */
[----:B------:R-:W-:-:S02]  /*34b0*/  ISETP.LT.OR P3, PT, R0, 0x32, P3 ;  /* 0x000000320000780c */ /* 0x000fc40001f61670 */
[----:B------:R-:W-:Y:S02]  /*34c0*/  P2R R113, PR, RZ, 0x10 ;  /* 0x00000010ff717803 */ /* 0x000fe40000000000 */
[----:B------:R-:W-:Y:S02]  /*34d0*/  FSEL R81, R81, -INF , !P3 ;  /* 0xff80000051517808 */ /* 0x000fe40005800000 */
[----:B------:R-:W-:Y:S02]  /*34e0*/  ISETP.GT.AND P3, PT, R4, 0x38, !P4 ;  /* 0x000000380400780c */ /* 0x000fe40006764270 */
[----:B------:R-:W-:Y:S02]  /*34f0*/  ISETP.GE.AND P4, PT, R7, 0x3a, PT ;  /* 0x0000003a0700780c */ /* 0x000fe40003f86270 */
[----:B------:R-:W-:Y:S02]  /*3500*/  ISETP.LT.OR P3, PT, R0, 0x39, P3 ;  /* 0x000000390000780c */ /* 0x000fe40001f61670 */
[----:B------:R-:W-:-:S02]  /*3510*/  P2R R114, PR, RZ, 0x10 ;  /* 0x00000010ff727803 */ /* 0x000fc40000000000 */
        /* <DEDUP_REMOVED lines=128> */
[----:B------:R-:W-:-:S13]  /*3d20*/  PLOP3.LUT P6, PT, PT, PT, UP1, 0x40, 0x0 ;  /* 0x000000000000781c */ /* 0x000fda0003fce818 */
[----:B------:R-:W-:Y:S05]  /*3d30*/  @P6 BRA `(.L_x_4063) ;  /* 0x00000000005c6947 */ /* 0x000fea0003800000 */
        /* <DEDUP_REMOVED lines=13> */
.L_x_4065:
[----:B------:R-:W-:-:S06]  /*3e10*/  UISETP.NE.AND UP2, UPT, UR5, 0x1, UPT ;  /* 0x000000010500788c */ /* 0x000fcc000bf45270 */
[----:B------:R-:W-:-:S05]  /*3e20*/  PLOP3.LUT P6, PT, PT, PT, UP2, 0x80, 0x0 ;  /* 0x000000000000781c */ /* 0x000fca0003fcf028 */
[----:B------:R-:W-:-:S08]  /*3e30*/  @UP2 ULDC.64 UR6, c[0x0][0x9e8] ;  /* 0x00027a0000062ab9 */ /* 0x000fd00000000a00 */
[----:B------:R-:W-:Y:S01]  /*3e40*/  @P6 IMAD.HI.U32 R6, R5, UR6, RZ ;  /* 0x0000000605066c27 */ /* 0x000fe2000f8e00ff */
[----:B------:R-:W-:-:S13]  /*3e50*/  PLOP3.LUT P6, PT, PT, PT, UP2, 0x80, 0x0 ;  /* 0x000000000000781c */ /* 0x000fda0003fcf028 */
[----:B------:R-:W-:-:S07]  /*3e60*/  @P6 SHF.R.U32.HI R5, RZ, UR7, R6 ;  /* 0x00000007ff056c19 */ /* 0x000fce0008011606 */
.L_x_4066:
[----:B------:R-:W-:Y:S05]  /*3e70*/  BSYNC B0 ;  /* 0x0000000000007941 */ /* 0x000fea0003800000 */
.L_x_4064:
[----:B------:R-:W-:-:S05]  /*3e80*/  IMAD R5, R5, UR5, R14 ;  /* 0x0000000505057c24 */ /* 0x000fca000f8e020e */
[----:B------:R-:W-:Y:S02]  /*3e90*/  VIMNMX R4, R4, R5, !PT ;  /* 0x0000000504047248 */ /* 0x000fe40007fe0100 */
[----:B------:R-:W-:-:S07]  /*3ea0*/  VIADDMNMX R0, R5, UR5, R0, PT ;  /* 0x0000000505007c46 */ /* 0x000fce000b800100 */
.L_x_4063:
[----:B------:R-:W-:Y:S01]  /*3eb0*/  ISETP.GT.AND P2, PT, R4, 0x20, !P2 ;  /* 0x000000200400780c */ /* 0x000fe20005744270 */
[----:B------:R-:W-:Y:S01]  /*3ec0*/  @UP0 ULDC UR6, c[0x0][0x44c] ;  /* 0x0001130000060ab9 */ /* 0x000fe20000000800 */
[----:B------:R-:W-:Y:S01]  /*3ed0*/  ISETP.NE.AND P6, PT, R118, RZ, PT ;  /* 0x000000ff7600720c */ /* 0x000fe20003fc5270 */
[----:B------:R-:W-:Y:S01]  /*3ee0*/  UIMAD.WIDE.U32 UR6, UR40, UR6, URZ ;  /* 0x00000006280672a5 */ /* 0x000fe2000f8e003f */
[----:B------:R-:W-:Y:S01]  /*3ef0*/  ISETP.LT.OR P2, PT, R0, 0x21, P2 ;  /* 0x000000210000780c */ /* 0x000fe20001741670 */
[----:B------:R-:W-:Y:S01]  /*3f00*/  @UP0 ULDC UR11, c[0x0][0x450] ;  /* 0x00011400000b0ab9 */ /* 0x000fe20000000800 */
[----:B------:R-:W-:Y:S01]  /*3f10*/  FMNMX.FTZ R5, R13, R89, !PT ;  /* 0x000000590d057209 */ /* 0x000fe20007810000 */
[----:B------:R-:W-:Y:S01]  /*3f20*/  @UP0 USHF.R.U32.HI UR40, URZ, UR11, UR7 ;  /* 0x0000000b3f280299 */ /* 0x000fe20008011607 */
        /* <DEDUP_REMOVED lines=32> */
[----:B------:R-:W-:Y:S02]  /*4130*/  FMNMX.FTZ R5, R85, R6, !PT ;  /* 0x0000000655057209 */ /* 0x000fe40007810000 */
[----:B------:R-:W-:Y:S02]  /*4140*/  ISETP.LT.OR P2, PT, R0, 0x32, P2 ;  /* 0x000000320000780c */ /* 0x000fe40001741670 */
[----:B------:R-:W-:Y:S02]  /*4150*/  FMNMX.FTZ R6, R56, R5, !PT ;  /* 0x0000000538067209 */ /* 0x000fe40007810000 */
[----:B------:R-:W-:Y:S02]  /*4160*/  FSEL R83, R83, -INF , !P2 ;  /* 0xff80000053537808 */ /* 0x000fe40005000000 */
[----:B------:R-:W-:Y:S02]  /*4170*/  ISETP.NE.AND P2, PT, R113, RZ, PT ;  /* 0x000000ff7100720c */ /* 0x000fe40003f45270 */
[----:B------:R-:W-:-:S02]  /*4180*/  FMNMX.FTZ R5, R57, R6, !PT ;  /* 0x0000000639057209 */ /* 0x000fc40007810000 */
        /* <DEDUP_REMOVED lines=33> */
[----:B------:R-:W-:Y:S02]  /*43a0*/  ISETP.GT.AND P2, PT, R4, 0x49, !P6 ;  /* 0x000000490400780c */ /* 0x000fe40007744270 */
[----:B------:R-:W-:Y:S02]  /*43b0*/  ISETP.NE.AND P6, PT, R129, RZ, PT ;  /* 0x000000ff8100720c */ /* 0x000fe40003fc5270 */
        /* <DEDUP_REMOVED lines=19> */
[C---:B------:R-:W-:Y:S02]  /*44f0*/  ISETP.GT.AND P2, PT, R4.reuse, 0x58, !P2 ;  /* 0x000000580400780c */ /* 0x040fe40005744270 */
[----:B------:R-:W-:Y:S01]  /*4500*/  ISETP.GT.AND P3, PT, R4, 0x90, !P3 ;  /* 0x000000900400780c */ /* 0x000fe20005f64270 */
[----:B------:R-:W0:Y:S01]  /*4510*/  SHFL.BFLY PT, R5, R6, 0x2, 0x1f ;  /* 0x0c401f0006057f89 */ /* 0x000e2200000e0000 */
[----:B------:R-:W-:Y:S02]  /*4520*/  ISETP.LT.OR P2, PT, R0, 0x59, P2 ;  /* 0x000000590000780c */ /* 0x000fe40001741670 */
[----:B------:R-:W-:Y:S02]  /*4530*/  ISETP.GT.AND P4, PT, R4, 0x91, !P4 ;  /* 0x000000910400780c */ /* 0x000fe40006784270 */
[----:B------:R-:W-:Y:S02]  /*4540*/  FSEL R70, R70, -INF , !P2 ;  /* 0xff80000046467808 */ /* 0x000fe40005000000 */
[----:B------:R-:W-:-:S02]  /*4550*/  ISETP.NE.AND P2, PT, R122, RZ, PT ;  /* 0x000000ff7a00720c */ /* 0x000fc40003f45270 */
[C---:B------:R-:W-:Y:S02]  /*4560*/  ISETP.GT.AND P5, PT, R4.reuse, 0x98, !P5 ;  /* 0x000000980400780c */ /* 0x040fe40006fa4270 */
[----:B------:R-:W-:Y:S02]  /*4570*/  ISETP.GT.AND P2, PT, R4, 0x59, !P2 ;  /* 0x000000590400780c */ /* 0x000fe40005744270 */
[C---:B------:R-:W-:Y:S02]  /*4580*/  ISETP.LT.OR P3, PT, R0.reuse, 0x91, P3 ;  /* 0x000000910000780c */ /* 0x040fe40001f61670 */
[C---:B------:R-:W-:Y:S02]  /*4590*/  ISETP.LT.OR P2, PT, R0.reuse, 0x5a, P2 ;  /* 0x0000005a0000780c */ /* 0x040fe40001741670 */
[----:B------:R-:W-:Y:S02]  /*45a0*/  ISETP.LT.OR P4, PT, R0, 0x92, P4 ;  /* 0x000000920000780c */ /* 0x000fe40002781670 */
[----:B------:R-:W-:-:S02]  /*45b0*/  FSEL R71, R71, -INF , !P2 ;  /* 0xff80000047477808 */ /* 0x000fc40005000000 */
[----:B------:R-:W-:Y:S02]  /*45c0*/  ISETP.NE.AND P2, PT, R123, RZ, PT ;  /* 0x000000ff7b00720c */ /* 0x000fe40003f45270 */
[----:B------:R-:W-:Y:S02]  /*45d0*/  FSEL R34, R34, -INF , !P3 ;  /* 0xff80000022227808 */ /* 0x000fe40005800000 */
        /* <DEDUP_REMOVED lines=8> */
[----:B------:R-:W-:Y:S02]  /*4660*/  ISETP.GT.AND P2, PT, R4, 0x61, !P2 ;  /* 0x000000610400780c */ /* 0x000fe40005744270 */
[----:B------:R-:W-:Y:S02]  /*4670*/  FSEL R38, R38, -INF , !P5 ;  /* 0xff80000026267808 */ /* 0x000fe40006800000 */
[----:B------:R-:W-:Y:S02]  /*4680*/  ISETP.LT.OR P2, PT, R0, 0x62, P2 ;  /* 0x000000620000780c */ /* 0x000fe40001741670 */
[----:B------:R-:W-:-:S02]  /*4690*/  R2UR UR10, R22 ;  /* 0x00000000160a72ca */ /* 0x000fc400000e0000 */
[----:B------:R-:W-:Y:S02]  /*46a0*/  FSEL R43, R43, -INF , !P2 ;  /* 0xff8000002b2b7808 */ /* 0x000fe40005000000 */
[----:B------:R-:W-:-:S04]  /*46b0*/  ISETP.NE.AND P2, PT, R125, RZ, PT ;  /* 0x000000ff7d00720c */ /* 0x000fc80003f45270 */
[----:B------:R-:W-:Y:S02]  /*46c0*/  ISETP.GT.AND P2, PT, R4, 0x68, !P2 ;  /* 0x000000680400780c */ /* 0x000fe40005744270 */
[----:B0-----:R-:W-:Y:S01]  /*46d0*/  FMNMX.FTZ R5, R7, R8, !PT ;  /* 0x0000000807057209 */ /* 0x001fe20007810000 */
[----:B------:R-:W-:Y:S01]  /*46e0*/  IMAD.U32 R8, RZ, RZ, UR36 ;  /* 0x00000024ff087e24 */ /* 0x000fe2000f8e00ff */
[----:B------:R-:W-:Y:S01]  /*46f0*/  ISETP.LT.OR P2, PT, R0, 0x69, P2 ;  /* 0x000000690000780c */ /* 0x000fe20001741670 */
[----:B------:R-:W-:Y:S02]  /*4700*/  UIADD3 UR40, UR10, UR40, URZ ;  /* 0x000000280a287290 */ /* 0x000fe4000fffe03f */
[----:B------:R-:W-:Y:S01]  /*4710*/  FFMA.FTZ R8, R5, R8, -8 ;  /* 0xc100000005087423 */ /* 0x000fe20000010008 */
[----:B------:R-:W-:Y:S01]  /*4720*/  FSEL R46, R46, -INF , !P2 ;  /* 0xff8000002e2e7808 */ /* 0x000fe20005000000 */
[----:B------:R-:W-:Y:S01]  /*4730*/  UIADD3 UR4, UR40, UR4, URZ ;  /* 0x0000000428047290 */ /* 0x000fe2000fffe03f */
[----:B------:R-:W-:-:S04]  /*4740*/  ISETP.NE.AND P2, PT, R126, RZ, PT ;  /* 0x000000ff7e00720c */ /* 0x000fc80003f45270 */
[----:B------:R-:W-:-:S04]  /*4750*/  ISETP.GT.AND P2, PT, R4, 0x69, !P2 ;  /* 0x000000690400780c */ /* 0x000fc80005744270 */
[----:B------:R-:W-:-:S04]  /*4760*/  ISETP.LT.OR P2, PT, R0, 0x6a, P2 ;  /* 0x0000006a0000780c */ /* 0x000fc80001741670 */
[----:B------:R-:W-:Y:S02]  /*4770*/  FSEL R47, R47, -INF , !P2 ;  /* 0xff8000002f2f7808 */ /* 0x000fe40005000000 */
        /* <DEDUP_REMOVED lines=8> */
[----:B------:R-:W-:Y:S02]  /*4800*/  ISETP.GT.AND P2, PT, R4, 0x78, !P6 ;  /* 0x000000780400780c */ /* 0x000fe40007744270 */
[----:B------:R-:W-:Y:S02]  /*4810*/  ISETP.NE.AND P6, PT, R132, RZ, PT ;  /* 0x000000ff8400720c */ /* 0x000fe40003fc5270 */
        /* <DEDUP_REMOVED lines=35> */
[----:B------:R-:W-:-:S04]  /*4a50*/  ISETP.GT.AND P2, PT, R4, RZ, !P2 ;  /* 0x000000ff0400720c */ /* 0x000fc80005744270 */
[----:B------:R-:W-:-:S04]  /*4a60*/  ISETP.LT.OR P2, PT, R0, 0x1, P2 ;  /* 0x000000010000780c */ /* 0x000fc80001741670 */
[----:B------:R-:W-:Y:S02]  /*4a70*/  FSEL R90, R90, -INF , !P2 ;  /* 0xff8000005a5a7808 */ /* 0x000fe40005000000 */
[----:B------:R-:W-:Y:S02]  /*4a80*/  ISETP.NE.AND P2, PT, R131, RZ, PT ;  /* 0x000000ff8300720c */ /* 0x000fe40003f45270 */
[----:B------:R-:W-:Y:S02]  /*4a90*/  FMNMX.FTZ R21, R90, R91, !PT ;  /* 0x0000005b5a157209 */ /* 0x000fe40007810000 */
        /* <DEDUP_REMOVED lines=9> */
[----:B------:R-:W-:Y:S02]  /*4b30*/  ISETP.GT.AND P2, PT, R4, 0x88, !P6 ;  /* 0x000000880400780c */ /* 0x000fe40007744270 */
[----:B------:R-:W-:Y:S01]  /*4b40*/  ISETP.NE.AND P6, PT, R135, RZ, PT ;  /* 0x000000ff8700720c */ /* 0x000fe20003fc5270 */
[--C-:B------:R-:W-:Y:S01]  /*4b50*/  FFMA.FTZ R20, R72, UR36, -R88.reuse ;  /* 0x0000002448147c23 */ /* 0x100fe20008010858 */
[----:B------:R-:W-:Y:S01]  /*4b60*/  FMNMX.FTZ R72, R94, R21, !PT ;  /* 0x000000155e487209 */ /* 0x000fe20007810000 */
[--C-:B------:R-:W-:Y:S01]  /*4b70*/  FFMA.FTZ R7, R89, UR36, -R88.reuse ;  /* 0x0000002459077c23 */ /* 0x100fe20008010858 */
[--C-:B------:R-:W-:Y:S01]  /*4b80*/  FFMA.FTZ R89, R73, UR36, -R88.reuse ;  /* 0x0000002449597c23 */ /* 0x100fe20008010858 */
[--C-:B------:R-:W-:Y:S01]  /*4b90*/  FFMA.FTZ R8, R92, UR36, -R88.reuse ;  /* 0x000000245c087c23 */ /* 0x100fe20008010858 */
[----:B------:R-:W-:Y:S01]  /*4ba0*/  FMNMX.FTZ R21, R95, R72, !PT ;  /* 0x000000485f157209 */ /* 0x000fe20007810000 */
[--C-:B------:R-:W-:Y:S01]  /*4bb0*/  FFMA.FTZ R92, R76, UR36, -R88.reuse ;  /* 0x000000244c5c7c23 */ /* 0x100fe20008010858 */
[--C-:B------:R-:W-:Y:S01]  /*4bc0*/  FFMA.FTZ R11, R93, UR36, -R88.reuse ;  /* 0x000000245d0b7c23 */ /* 0x100fe20008010858 */
[--C-:B------:R-:W-:Y:S01]  /*4bd0*/  FFMA.FTZ R93, R80, UR36, -R88.reuse ;  /* 0x00000024505d7c23 */ /* 0x100fe20008010858 */
[----:B------:R-:W-:Y:S01]  /*4be0*/  FMNMX.FTZ R72, R98, R21, !PT ;  /* 0x0000001562487209 */ /* 0x000fe20007810000 */
[--C-:B------:R-:W-:Y:S01]  /*4bf0*/  FFMA.FTZ R6, R13, UR36, -R88.reuse ;  /* 0x000000240d067c23 */ /* 0x100fe20008010858 */
[----:B------:R0:W-:Y:S01]  /*4c00*/  MUFU.EX2 R21, R89 ;  /* 0x0000005900157308 */ /* 0x0001e20000000800 */
[----:B------:R-:W-:Y:S01]  /*4c10*/  ISETP.LT.OR P2, PT, R0, 0x89, P2 ;  /* 0x000000890000780c */ /* 0x000fe20001741670 */
[--C-:B------:R-:W-:Y:S01]  /*4c20*/  FFMA.FTZ R12, R96, UR36, -R88.reuse ;  /* 0x00000024600c7c23 */ /* 0x100fe20008010858 */
[----:B------:R-:W-:Y:S01]  /*4c30*/  FMNMX.FTZ R23, R99, R72, !PT ;  /* 0x0000004863177209 */ /* 0x000fe20007810000 */
[--C-:B------:R-:W-:Y:S01]  /*4c40*/  FFMA.FTZ R13, R97, UR36, -R88.reuse ;  /* 0x00000024610d7c23 */ /* 0x100fe20008010858 */
[----:B------:R-:W-:Y:S01]  /*4c50*/  FSEL R30, R30, -INF , !P2 ;  /* 0xff8000001e1e7808 */ /* 0x000fe20005000000 */
[--C-:B------:R-:W-:Y:S01]  /*4c60*/  FFMA.FTZ R14, R100, UR36, -R88.reuse ;  /* 0x00000024640e7c23 */ /* 0x100fe20008010858 */
[----:B------:R-:W-:Y:S01]  /*4c70*/  FMNMX.FTZ R72, R102, R23, !PT ;  /* 0x0000001766487209 */ /* 0x000fe20007810000 */
[----:B------:R-:W-:Y:S01]  /*4c80*/  MUFU.EX2 R6, R6 ;  /* 0x0000000600067308 */ /* 0x000fe20000000800 */
[--C-:B0-----:R-:W-:Y:S01]  /*4c90*/  FFMA.FTZ R89, R84, UR36, -R88.reuse ;  /* 0x0000002454597c23 */ /* 0x101fe20008010858 */
[----:B------:R-:W-:Y:S01]  /*4ca0*/  ISETP.NE.AND P2, PT, R134, RZ, PT ;  /* 0x000000ff8600720c */ /* 0x000fe20003f45270 */
[--C-:B------:R-:W-:Y:S01]  /*4cb0*/  FFMA.FTZ R15, R101, UR36, -R88.reuse ;  /* 0x00000024650f7c23 */ /* 0x100fe20008010858 */
[----:B------:R-:W-:Y:S01]  /*4cc0*/  FMNMX.FTZ R73, R103, R72, !PT ;  /* 0x0000004867497209 */ /* 0x000fe20007810000 */
[--C-:B------:R-:W-:Y:S01]  /*4cd0*/  FFMA.FTZ R72, R77, UR36, -R88.reuse ;  /* 0x000000244d487c23 */ /* 0x100fe20008010858 */
[----:B------:R-:W-:Y:S01]  /*4ce0*/  ISETP.GT.AND P2, PT, R4, 0x89, !P2 ;  /* 0x000000890400780c */ /* 0x000fe20005744270 */
[--C-:B------:R-:W-:Y:S01]  /*4cf0*/  FFMA.FTZ R56, R56, UR36, -R88.reuse ;  /* 0x0000002438387c23 */ /* 0x100fe20008010858 */
[----:B------:R-:W-:Y:S01]  /*4d00*/  FMNMX.FTZ R76, R74, R73, !PT ;  /* 0x000000494a4c7209 */ /* 0x000fe20007810000 */
[----:B------:R-:W0:Y:S01]  /*4d10*/  MUFU.EX2 R7, R7 ;  /* 0x0000000700077308 */ /* 0x000e220000000800 */
[----:B------:R-:W-:Y:S01]  /*4d20*/  ISETP.LT.OR P2, PT, R0, 0x8a, P2 ;  /* 0x0000008a0000780c */ /* 0x000fe20001741670 */
[--C-:B------:R-:W-:Y:S01]  /*4d30*/  FFMA.FTZ R57, R57, UR36, -R88.reuse ;  /* 0x0000002439397c23 */ /* 0x100fe20008010858 */
[----:B------:R-:W-:Y:S01]  /*4d40*/  FMNMX.FTZ R73, R75, R76, !PT ;  /* 0x0000004c4b497209 */ /* 0x000fe20007810000 */
[--C-:B------:R-:W-:Y:S01]  /*4d50*/  FFMA.FTZ R24, R24, UR36, -R88.reuse ;  /* 0x0000002418187c23 */ /* 0x100fe20008010858 */
[----:B------:R-:W-:Y:S01]  /*4d60*/  ISETP.GT.AND P6, PT, R4, 0x99, !P6 ;  /* 0x000000990400780c */ /* 0x000fe200077c4270 */
[--C-:B------:R-:W-:Y:S01]  /*4d70*/  FFMA.FTZ R25, R25, UR36, -R88.reuse ;  /* 0x0000002419197c23 */ /* 0x100fe20008010858 */
[----:B------:R-:W-:Y:S01]  /*4d80*/  FMNMX.FTZ R76, R78, R73, !PT ;  /* 0x000000494e4c7209 */ /* 0x000fe20007810000 */
[----:B------:R-:W1:Y:S01]  /*4d90*/  MUFU.EX2 R8, R8 ;  /* 0x0000000800087308 */ /* 0x000e620000000800 */
[----:B------:R-:W-:Y:S01]  /*4da0*/  ISETP.LT.OR P6, PT, R0, 0x9a, P6 ;  /* 0x0000009a0000780c */ /* 0x000fe200037c1670 */
[--C-:B------:R-:W-:Y:S01]  /*4db0*/  FFMA.FTZ R28, R28, UR36, -R88.reuse ;  /* 0x000000241c1c7c23 */ /* 0x100fe20008010858 */
[----:B------:R-:W-:Y:S01]  /*4dc0*/  FMNMX.FTZ R77, R79, R76, !PT ;  /* 0x0000004c4f4d7209 */ /* 0x000fe20007810000 */
[--C-:B------:R-:W-:Y:S01]  /*4dd0*/  FFMA.FTZ R76, R81, UR36, -R88.reuse ;  /* 0x00000024514c7c23 */ /* 0x100fe20008010858 */
[--C-:B------:R-:W-:Y:S01]  /*4de0*/  FFMA.FTZ R29, R29, UR36, -R88.reuse ;  /* 0x000000241d1d7c23 */ /* 0x100fe20008010858 */
[--C-:B------:R-:W-:Y:S01]  /*4df0*/  FFMA.FTZ R32, R32, UR36, -R88.reuse ;  /* 0x0000002420207c23 */ /* 0x100fe20008010858 */
[----:B------:R-:W-:Y:S01]  /*4e00*/  FMNMX.FTZ R80, R82, R77, !PT ;  /* 0x0000004d52507209 */ /* 0x000fe20007810000 */
[----:B------:R-:W2:Y:S01]  /*4e10*/  MUFU.EX2 R11, R11 ;  /* 0x0000000b000b7308 */ /* 0x000ea20000000800 */
[--C-:B------:R-:W-:Y:S01]  /*4e20*/  FFMA.FTZ R33, R33, UR36, -R88.reuse ;  /* 0x0000002421217c23 */ /* 0x100fe20008010858 */
[--C-:B------:R-:W-:Y:S01]  /*4e30*/  FFMA.FTZ R36, R36, UR36, -R88.reuse ;  /* 0x0000002424247c23 */ /* 0x100fe20008010858 */
[----:B------:R-:W-:Y:S01]  /*4e40*/  FMNMX.FTZ R77, R83, R80, !PT ;  /* 0x00000050534d7209 */ /* 0x000fe20007810000 */
[----:B------:R-:W-:-:S03]  /*4e50*/  FFMA.FTZ R37, R37, UR36, -R88 ;  /* 0x0000002425257c23 */ /* 0x000fc60008010858 */
[----:B------:R-:W-:Y:S01]  /*4e60*/  FMNMX.FTZ R80, R86, R77, !PT ;  /* 0x0000004d56507209 */ /* 0x000fe20007810000 */
[----:B------:R-:W3:Y:S03]  /*4e70*/  MUFU.EX2 R12, R12 ;  /* 0x0000000c000c7308 */ /* 0x000ee60000000800 */
[----:B------:R-:W-:Y:S01]  /*4e80*/  FMNMX.FTZ R81, R87, R80, !PT ;  /* 0x0000005057517209 */ /* 0x000fe20007810000 */
[----:B------:R-:W-:-:S03]  /*4e90*/  FFMA.FTZ R80, R85, UR36, -R88 ;  /* 0x0000002455507c23 */ /* 0x000fc60008010858 */
[----:B------:R-:W-:Y:S01]  /*4ea0*/  FMNMX.FTZ R84, R58, R81, !PT ;  /* 0x000000513a547209 */ /* 0x000fe20007810000 */
[----:B------:R4:W-:Y:S03]  /*4eb0*/  MUFU.EX2 R77, R89 ;  /* 0x00000059004d7308 */ /* 0x0009e60000000800 */
[----:B------:R-:W-:-:S04]  /*4ec0*/  FMNMX.FTZ R81, R59, R84, !PT ;  /* 0x000000543b517209 */ /* 0x000fc80007810000 */
[----:B------:R-:W-:Y:S01]  /*4ed0*/  FMNMX.FTZ R84, R62, R81, !PT ;  /* 0x000000513e547209 */ /* 0x000fe20007810000 */
[----:B------:R-:W5:Y:S01]  /*4ee0*/  MUFU.EX2 R13, R13 ;  /* 0x0000000d000d7308 */ /* 0x000f620000000800 */
[----:B----4-:R-:W-:Y:S02]  /*4ef0*/  FFMA.FTZ R89, R60, UR36, -R88 ;  /* 0x000000243c597c23 */ /* 0x010fe40008010858 */
[----:B------:R-:W-:-:S04]  /*4f00*/  FMNMX.FTZ R81, R63, R84, !PT ;  /* 0x000000543f517209 */ /* 0x000fc80007810000 */
[----:B------:R-:W-:Y:S01]  /*4f10*/  FMNMX.FTZ R84, R66, R81, !PT ;  /* 0x0000005142547209 */ /* 0x000fe20007810000 */
[----:B------:R-:W4:Y:S03]  /*4f20*/  MUFU.EX2 R14, R14 ;  /* 0x0000000e000e7308 */ /* 0x000f260000000800 */
[----:B------:R-:W-:Y:S01]  /*4f30*/  FMNMX.FTZ R81, R67, R84, !PT ;  /* 0x0000005443517209 */ /* 0x000fe20007810000 */
[----:B------:R-:W-:-:S03]  /*4f40*/  FFMA.FTZ R84, R61, UR36, -R88 ;  /* 0x000000243d547c23 */ /* 0x000fc60008010858 */
[----:B------:R-:W-:Y:S01]  /*4f50*/  FMNMX.FTZ R60, R70, R81, !PT ;  /* 0x00000051463c7209 */ /* 0x000fe20007810000 */
[----:B------:R-:W4:Y:S03]  /*4f60*/  MUFU.EX2 R15, R15 ;  /* 0x0000000f000f7308 */ /* 0x000f260000000800 */
[----:B------:R-:W-:-:S04]  /*4f70*/  FMNMX.FTZ R85, R71, R60, !PT ;  /* 0x0000003c47557209 */ /* 0x000fc80007810000 */
[----:B------:R-:W-:Y:S01]  /*4f80*/  FMNMX.FTZ R60, R42, R85, !PT ;  /* 0x000000552a3c7209 */ /* 0x000fe20007810000 */
[----:B------:R-:W-:Y:S01]  /*4f90*/  FFMA.FTZ R85, R64, UR36, -R88 ;  /* 0x0000002440557c23 */ /* 0x000fe20008010858 */
[----:B------:R0:W-:Y:S02]  /*4fa0*/  MUFU.EX2 R81, R89 ;  /* 0x0000005900517308 */ /* 0x0001e40000000800 */
[----:B------:R-:W-:-:S04]  /*4fb0*/  FMNMX.FTZ R61, R43, R60, !PT ;  /* 0x0000003c2b3d7209 */ /* 0x000fc80007810000 */
[----:B------:R-:W-:Y:S02]  /*4fc0*/  FMNMX.FTZ R60, R46, R61, !PT ;  /* 0x0000003d2e3c7209 */ /* 0x000fe40007810000 */
[----:B------:R-:W-:Y:S01]  /*4fd0*/  MUFU.EX2 R20, R20 ;  /* 0x0000001400147308 */ /* 0x000fe20000000800 */
[--C-:B0-----:R-:W-:Y:S01]  /*4fe0*/  FFMA.FTZ R89, R68, UR36, -R88.reuse ;  /* 0x0000002444597c23 */ /* 0x101fe20008010858 */
[----:B------:R-:W-:Y:S01]  /*4ff0*/  FMNMX.FTZ R61, R47, R60, !PT ;  /* 0x0000003c2f3d7209 */ /* 0x000fe20007810000 */
[----:B------:R-:W-:-:S03]  /*5000*/  FFMA.FTZ R60, R65, UR36, -R88 ;  /* 0x00000024413c7c23 */ /* 0x000fc60008010858 */
[----:B------:R-:W-:Y:S02]  /*5010*/  FMNMX.FTZ R64, R50, R61, !PT ;  /* 0x0000003d32407209 */ /* 0x000fe40007810000 */
[----:B------:R-:W-:Y:S02]  /*5020*/  MUFU.EX2 R23, R92 ;  /* 0x0000005c00177308 */ /* 0x000fe40000000800 */
[----:B------:R-:W-:-:S04]  /*5030*/  FMNMX.FTZ R61, R51, R64, !PT ;  /* 0x00000040333d7209 */ /* 0x000fc80007810000 */
[----:B------:R-:W-:Y:S02]  /*5040*/  FMNMX.FTZ R64, R54, R61, !PT ;  /* 0x0000003d36407209 */ /* 0x000fe40007810000 */
[----:B------:R0:W-:Y:S02]  /*5050*/  MUFU.EX2 R61, R89 ;  /* 0x00000059003d7308 */ /* 0x0001e40000000800 */
[----:B------:R-:W-:Y:S01]  /*5060*/  FMNMX.FTZ R65, R55, R64, !PT ;  /* 0x0000004037417209 */ /* 0x000fe20007810000 */
[----:B------:R-:W-:-:S03]  /*5070*/  FFMA.FTZ R64, R69, UR36, -R88 ;  /* 0x0000002445407c23 */ /* 0x000fc60008010858 */
[----:B------:R-:W-:Y:S02]  /*5080*/  FMNMX.FTZ R68, R26, R65, !PT ;  /* 0x000000411a447209 */ /* 0x000fe40007810000 */
[----:B------:R-:W-:Y:S01]  /*5090*/  FSEL R65, R31, -INF , !P2 ;  /* 0xff8000001f417808 */ /* 0x000fe20005000000 */
[--C-:B------:R-:W-:Y:S01]  /*50a0*/  FFMA.FTZ R31, R40, UR36, -R88.reuse ;  /* 0x00000024281f7c23 */ /* 0x100fe20008010858 */
[----:B------:R-:W-:Y:S01]  /*50b0*/  FMNMX.FTZ R69, R27, R68, !PT ;  /* 0x000000441b457209 */ /* 0x000fe20007810000 */
[--C-:B------:R-:W-:Y:S01]  /*50c0*/  FFMA.FTZ R68, R41, UR36, -R88.reuse ;  /* 0x0000002429447c23 */ /* 0x100fe20008010858 */
[----:B------:R-:W-:Y:S01]  /*50d0*/  FSEL R40, R39, -INF , !P6 ;  /* 0xff80000027287808 */ /* 0x000fe20007000000 */
[----:B0-----:R-:W-:Y:S01]  /*50e0*/  FADD.FTZ R89, R6, R7 ;  /* 0x0000000706597221 */ /* 0x001fe20000010000 */
[----:B------:R-:W-:Y:S01]  /*50f0*/  FMNMX.FTZ R4, R30, R69, !PT ;  /* 0x000000451e047209 */ /* 0x000fe20007810000 */
[----:B------:R0:W-:Y:S01]  /*5100*/  MUFU.EX2 R0, R68 ;  /* 0x0000004400007308 */ /* 0x0001e20000000800 */
[--C-:B------:R-:W-:Y:S01]  /*5110*/  FFMA.FTZ R39, R44, UR36, -R88.reuse ;  /* 0x000000242c277c23 */ /* 0x100fe20008010858 */
[--C-:B------:R-:W-:Y:S01]  /*5120*/  FFMA.FTZ R44, R45, UR36, -R88.reuse ;  /* 0x000000242d2c7c23 */ /* 0x100fe20008010858 */
[----:B------:R-:W-:Y:S01]  /*5130*/  FMNMX.FTZ R69, R65, R4, !PT ;  /* 0x0000000441457209 */ /* 0x000fe20007810000 */
[--C-:B------:R-:W-:Y:S01]  /*5140*/  FFMA.FTZ R45, R52, UR36, -R88.reuse ;  /* 0x00000024342d7c23 */ /* 0x100fe20008010858 */
[----:B------:R-:W-:-:S02]  /*5150*/  FFMA.FTZ R52, R53, UR36, -R88 ;  /* 0x0000002435347c23 */ /* 0x000fc40008010858 */
[----:B------:R-:W-:Y:S01]  /*5160*/  FMNMX.FTZ R4, R34, R69, !PT ;  /* 0x0000004522047209 */ /* 0x000fe20007810000 */
[----:B------:R-:W-:Y:S03]  /*5170*/  MUFU.EX2 R72, R72 ;  /* 0x0000004800487308 */ /* 0x000fe60000000800 */
[----:B------:R-:W-:-:S04]  /*5180*/  FMNMX.FTZ R41, R35, R4, !PT ;  /* 0x0000000423297209 */ /* 0x000fc80007810000 */
[----:B------:R-:W-:Y:S01]  /*5190*/  FMNMX.FTZ R41, R38, R41, !PT ;  /* 0x0000002926297209 */ /* 0x000fe20007810000 */
[----:B------:R-:W-:Y:S03]  /*51a0*/  MUFU.EX2 R73, R93 ;  /* 0x0000005d00497308 */ /* 0x000fe60000000800 */
[----:B------:R-:W-:Y:S01]  /*51b0*/  FMNMX.FTZ R4, R40, R41, !PT ;  /* 0x0000002928047209 */ /* 0x000fe20007810000 */
[--C-:B------:R-:W-:Y:S01]  /*51c0*/  FFMA.FTZ R41, R48, UR36, -R88.reuse ;  /* 0x0000002430297c23 */ /* 0x100fe20008010858 */
[----:B------:R-:W-:Y:S01]  /*51d0*/  FFMA.FTZ R48, R49, UR36, -R88 ;  /* 0x0000002431307c23 */ /* 0x000fe20008010858 */
[----:B------:R-:W-:Y:S02]  /*51e0*/  IMAD.U32 R49, RZ, RZ, UR36 ;  /* 0x00000024ff317e24 */ /* 0x000fe4000f8e00ff */
[----:B------:R-:W1:Y:S01]  /*51f0*/  SHFL.BFLY PT, R69, R4, 0x2, 0x1f ;  /* 0x0c401f0004457f89 */ /* 0x000e6200000e0000 */
[----:B------:R-:W-:Y:S08]  /*5200*/  MUFU.EX2 R76, R76 ;  /* 0x0000004c004c7308 */ /* 0x000ff00000000800 */
[----:B------:R-:W-:Y:S08]  /*5210*/  MUFU.EX2 R80, R80 ;  /* 0x0000005000507308 */ /* 0x000ff00000000800 */
[----:B------:R-:W-:Y:S01]  /*5220*/  MUFU.EX2 R56, R56 ;  /* 0x0000003800387308 */ /* 0x000fe20000000800 */
[----:B-1----:R-:W-:-:S07]  /*5230*/  FMNMX.FTZ R69, R4, R69, !PT ;  /* 0x0000004504457209 */ /* 0x002fce0007810000 */
[----:B------:R-:W-:Y:S01]  /*5240*/  MUFU.EX2 R57, R57 ;  /* 0x0000003900397308 */ /* 0x000fe20000000800 */
[----:B------:R-:W1:Y:S07]  /*5250*/  SHFL.BFLY PT, R4, R69, 0x1, 0x1f ;  /* 0x0c201f0045047f89 */ /* 0x000e6e00000e0000 */
[----:B------:R-:W-:Y:S08]  /*5260*/  MUFU.EX2 R84, R84 ;  /* 0x0000005400547308 */ /* 0x000ff00000000800 */
[----:B------:R-:W-:Y:S08]  /*5270*/  MUFU.EX2 R64, R64 ;  /* 0x0000004000407308 */ /* 0x000ff00000000800 */
[----:B------:R-:W-:Y:S01]  /*5280*/  MUFU.EX2 R85, R85 ;  /* 0x0000005500557308 */ /* 0x000fe20000000800 */
[----:B-1----:R-:W-:-:S04]  /*5290*/  FMNMX.FTZ R4, R69, R4, !PT ;  /* 0x0000000445047209 */ /* 0x002fc80007810000 */
[C---:B------:R-:W-:Y:S01]  /*52a0*/  FSETP.NEU.FTZ.AND P2, PT, R4.reuse, -INF , PT ;  /* 0xff8000000400780b */ /* 0x040fe20003f5d000 */
[----:B------:R-:W-:Y:S02]  /*52b0*/  FFMA.FTZ R49, R4, R49, -8 ;  /* 0xc100000004317423 */ /* 0x000fe40000010031 */
[----:B------:R-:W-:Y:S03]  /*52c0*/  MUFU.EX2 R60, R60 ;  /* 0x0000003c003c7308 */ /* 0x000fe60000000800 */
[----:B------:R-:W-:Y:S02]  /*52d0*/  FSEL R69, R49, RZ, P2 ;  /* 0x000000ff31457208 */ /* 0x000fe40001000000 */
[----:B------:R-:W-:-:S03]  /*52e0*/  PLOP3.LUT P2, PT, PT, PT, UP1, 0x40, 0x0 ;  /* 0x000000000000781c */ /* 0x000fc60003f4e818 */
[----:B------:R-:W-:Y:S01]  /*52f0*/  MUFU.EX2 R39, R39 ;  /* 0x0000002700277308 */ /* 0x000fe20000000800 */
[--C-:B------:R-:W-:Y:S01]  /*5300*/  FFMA.FTZ R49, R90, UR36, -R69.reuse ;  /* 0x000000245a317c23 */ /* 0x100fe20008010845 */
[--C-:B0-----:R-:W-:Y:S01]  /*5310*/  FFMA.FTZ R68, R91, UR36, -R69.reuse ;  /* 0x000000245b447c23 */ /* 0x101fe20008010845 */
[--C-:B------:R-:W-:Y:S01]  /*5320*/  FFMA.FTZ R94, R94, UR36, -R69.reuse ;  /* 0x000000245e5e7c23 */ /* 0x100fe20008010845 */
[----:B------:R-:W-:Y:S01]  /*5330*/  FFMA.FTZ R95, R95, UR36, -R69 ;  /* 0x000000245f5f7c23 */ /* 0x000fe20008010845 */
[----:B------:R-:W-:Y:S01]  /*5340*/  FADD.FTZ R90, R8, R89 ;  /* 0x00000059085a7221 */ /* 0x000fe20000010000 */
[--C-:B------:R-:W-:Y:S01]  /*5350*/  FFMA.FTZ R53, R98, UR36, -R69.reuse ;  /* 0x0000002462357c23 */ /* 0x100fe20008010845 */
[--C-:B------:R-:W-:Y:S01]  /*5360*/  FFMA.FTZ R88, R99, UR36, -R69.reuse ;  /* 0x0000002463587c23 */ /* 0x100fe20008010845 */
[----:B------:R-:W-:Y:S01]  /*5370*/  MUFU.EX2 R49, R49 ;  /* 0x0000003100317308 */ /* 0x000fe20000000800 */
[----:B--2---:R-:W-:Y:S01]  /*5380*/  FADD.FTZ R89, R11, R90 ;  /* 0x0000005a0b597221 */ /* 0x004fe20000010000 */
[--C-:B------:R-:W-:Y:S01]  /*5390*/  FFMA.FTZ R102, R102, UR36, -R69.reuse ;  /* 0x0000002466667c23 */ /* 0x100fe20008010845 */
[--C-:B------:R-:W-:Y:S01]  /*53a0*/  FFMA.FTZ R103, R103, UR36, -R69.reuse ;  /* 0x0000002467677c23 */ /* 0x100fe20008010845 */
[----:B------:R-:W-:Y:S01]  /*53b0*/  FFMA.FTZ R74, R74, UR36, -R69 ;  /* 0x000000244a4a7c23 */ /* 0x000fe20008010845 */
[----:B---3--:R-:W-:Y:S01]  /*53c0*/  FADD.FTZ R90, R12, R89 ;  /* 0x000000590c5a7221 */ /* 0x008fe20000010000 */
[--C-:B------:R-:W-:Y:S01]  /*53d0*/  FFMA.FTZ R75, R75, UR36, -R69.reuse ;  /* 0x000000244b4b7c23 */ /* 0x100fe20008010845 */
[--C-:B------:R-:W-:Y:S01]  /*53e0*/  FFMA.FTZ R78, R78, UR36, -R69.reuse ;  /* 0x000000244e4e7c23 */ /* 0x100fe20008010845 */
[----:B------:R-:W0:Y:S01]  /*53f0*/  MUFU.EX2 R68, R68 ;  /* 0x0000004400447308 */ /* 0x000e220000000800 */
[----:B-----5:R-:W-:Y:S01]  /*5400*/  FADD.FTZ R91, R13, R90 ;  /* 0x0000005a0d5b7221 */ /* 0x020fe20000010000 */
[--C-:B------:R-:W-:Y:S01]  /*5410*/  FFMA.FTZ R79, R79, UR36, -R69.reuse ;  /* 0x000000244f4f7c23 */ /* 0x100fe20008010845 */
[--C-:B------:R-:W-:Y:S01]  /*5420*/  FFMA.FTZ R82, R82, UR36, -R69.reuse ;  /* 0x0000002452527c23 */ /* 0x100fe20008010845 */
[----:B------:R-:W-:Y:S01]  /*5430*/  FFMA.FTZ R83, R83, UR36, -R69 ;  /* 0x0000002453537c23 */ /* 0x000fe20008010845 */
[----:B----4-:R-:W-:Y:S01]  /*5440*/  FADD.FTZ R92, R14, R91 ;  /* 0x0000005b0e5c7221 */ /* 0x010fe20000010000 */
[--C-:B------:R-:W-:Y:S01]  /*5450*/  FFMA.FTZ R86, R86, UR36, -R69.reuse ;  /* 0x0000002456567c23 */ /* 0x100fe20008010845 */
[----:B------:R-:W-:Y:S01]  /*5460*/  F2FP.SATFINITE.E4M3.F32.PACK_AB_MERGE_C R14, R15, R14, RZ ;  /* 0x0000000e0f0e723e */ /* 0x000fe200048070ff */
[----:B------:R-:W1:Y:S01]  /*5470*/  MUFU.EX2 R94, R94 ;  /* 0x0000005e005e7308 */ /* 0x000e620000000800 */
[--C-:B------:R-:W-:Y:S01]  /*5480*/  FFMA.FTZ R87, R87, UR36, -R69.reuse ;  /* 0x0000002457577c23 */ /* 0x100fe20008010845 */
[--C-:B------:R-:W-:Y:S01]  /*5490*/  FFMA.FTZ R58, R58, UR36, -R69.reuse ;  /* 0x000000243a3a7c23 */ /* 0x100fe20008010845 */
[--C-:B------:R-:W-:Y:S01]  /*54a0*/  FFMA.FTZ R59, R59, UR36, -R69.reuse ;  /* 0x000000243b3b7c23 */ /* 0x100fe20008010845 */
[--C-:B------:R-:W-:Y:S01]  /*54b0*/  FFMA.FTZ R62, R62, UR36, -R69.reuse ;  /* 0x000000243e3e7c23 */ /* 0x100fe20008010845 */
[--C-:B------:R-:W-:Y:S01]  /*54c0*/  FFMA.FTZ R63, R63, UR36, -R69.reuse ;  /* 0x000000243f3f7c23 */ /* 0x100fe20008010845 */
[--C-:B------:R-:W-:Y:S01]  /*54d0*/  FFMA.FTZ R66, R66, UR36, -R69.reuse ;  /* 0x0000002442427c23 */ /* 0x100fe20008010845 */
[--C-:B------:R-:W-:Y:S01]  /*54e0*/  FFMA.FTZ R67, R67, UR36, -R69.reuse ;  /* 0x0000002443437c23 */ /* 0x100fe20008010845 */
[----:B------:R-:W2:Y:S01]  /*54f0*/  MUFU.EX2 R95, R95 ;  /* 0x0000005f005f7308 */ /* 0x000ea20000000800 */
[----:B0-----:R-:W-:Y:S01]  /*5500*/  FADD.FTZ R89, R49, R68 ;  /* 0x0000004431597221 */ /* 0x001fe20000010000 */
[--C-:B------:R-:W-:Y:S01]  /*5510*/  FFMA.FTZ R70, R70, UR36, -R69.reuse ;  /* 0x0000002446467c23 */ /* 0x100fe20008010845 */
[--C-:B------:R-:W-:Y:S01]  /*5520*/  FFMA.FTZ R71, R71, UR36, -R69.reuse ;  /* 0x0000002447477c23 */ /* 0x100fe20008010845 */
[--C-:B------:R-:W-:Y:S01]  /*5530*/  FFMA.FTZ R42, R42, UR36, -R69.reuse ;  /* 0x000000242a2a7c23 */ /* 0x100fe20008010845 */
[--C-:B------:R-:W-:Y:S01]  /*5540*/  FFMA.FTZ R43, R43, UR36, -R69.reuse ;  /* 0x000000242b2b7c23 */ /* 0x100fe20008010845 */
[--C-:B------:R-:W-:Y:S01]  /*5550*/  FFMA.FTZ R46, R46, UR36, -R69.reuse ;  /* 0x000000242e2e7c23 */ /* 0x100fe20008010845 */
[----:B------:R-:W-:Y:S01]  /*5560*/  FFMA.FTZ R47, R47, UR36, -R69 ;  /* 0x000000242f2f7c23 */ /* 0x000fe20008010845 */
[----:B------:R-:W0:Y:S01]  /*5570*/  MUFU.EX2 R53, R53 ;  /* 0x0000003500357308 */ /* 0x000e220000000800 */
[----:B-1----:R-:W-:Y:S01]  /*5580*/  FADD.FTZ R90, R94, R89 ;  /* 0x000000595e5a7221 */ /* 0x002fe20000010000 */
[----:B------:R-:W-:Y:S01]  /*5590*/  FADD.FTZ R89, R15, R92 ;  /* 0x0000005c0f597221 */ /* 0x000fe20000010000 */
[--C-:B------:R-:W-:Y:S01]  /*55a0*/  FFMA.FTZ R50, R50, UR36, -R69.reuse ;  /* 0x0000002432327c23 */ /* 0x100fe20008010845 */
[--C-:B------:R-:W-:Y:S01]  /*55b0*/  FFMA.FTZ R51, R51, UR36, -R69.reuse ;  /* 0x0000002433337c23 */ /* 0x100fe20008010845 */
[----:B------:R-:W-:Y:S01]  /*55c0*/  FFMA.FTZ R54, R54, UR36, -R69 ;  /* 0x0000002436367c23 */ /* 0x000fe20008010845 */
[----:B------:R-:W-:Y:S01]  /*55d0*/  FADD.FTZ R22, R20, R89 ;  /* 0x0000005914167221 */ /* 0x000fe20000010000 */
[----:B------:R-:W-:Y:S01]  /*55e0*/  F2FP.SATFINITE.E4M3.F32.PACK_AB_MERGE_C R89, R11, R8, RZ ;  /* 0x000000080b59723e */ /* 0x000fe200048070ff */
[----:B------:R-:W1:Y:S01]  /*55f0*/  MUFU.EX2 R88, R88 ;  /* 0x0000005800587308 */ /* 0x000e620000000800 */
[----:B--2---:R-:W-:Y:S01]  /*5600*/  FADD.FTZ R90, R95, R90 ;  /* 0x0000005a5f5a7221 */ /* 0x004fe20000010000 */
[----:B------:R-:W-:Y:S01]  /*5610*/  FADD.FTZ R22, R21, R22 ;  /* 0x0000001615167221 */ /* 0x000fe20000010000 */
[----:B------:R-:W-:Y:S01]  /*5620*/  F2FP.SATFINITE.E4M3.F32.PACK_AB_MERGE_C R216, R7, R6, R89 ;  /* 0x0000000607d8723e */ /* 0x000fe20004807059 */
[--C-:B------:R-:W-:Y:S01]  /*5630*/  FFMA.FTZ R55, R55, UR36, -R69.reuse ;  /* 0x0000002437377c23 */ /* 0x100fe20008010845 */
[----:B------:R-:W-:Y:S01]  /*5640*/  FFMA.FTZ R26, R26, UR36, -R69 ;  /* 0x000000241a1a7c23 */ /* 0x000fe20008010845 */
[----:B------:R-:W-:Y:S01]  /*5650*/  FADD.FTZ R15, R23, R22 ;  /* 0x00000016170f7221 */ /* 0x000fe20000010000 */
[C---:B------:R-:W-:Y:S01]  /*5660*/  F2FP.SATFINITE.E4M3.F32.PACK_AB_MERGE_C R23, R72.reuse, R23, RZ ;  /* 0x000000174817723e */ /* 0x040fe200048070ff */
[----:B------:R-:W2:Y:S01]  /*5670*/  MUFU.EX2 R102, R102 ;  /* 0x0000006600667308 */ /* 0x000ea20000000800 */
[----:B0-----:R-:W-:Y:S01]  /*5680*/  FADD.FTZ R11, R53, R90 ;  /* 0x0000005a350b7221 */ /* 0x001fe20000010000 */
[----:B------:R-:W-:Y:S01]  /*5690*/  FADD.FTZ R72, R72, R15 ;  /* 0x0000000f48487221 */ /* 0x000fe20000010000 */
[--C-:B------:R-:W-:Y:S01]  /*56a0*/  FFMA.FTZ R27, R27, UR36, -R69.reuse ;  /* 0x000000241b1b7c23 */ /* 0x100fe20008010845 */
[--C-:B------:R-:W-:Y:S01]  /*56b0*/  FFMA.FTZ R30, R30, UR36, -R69.reuse ;  /* 0x000000241e1e7c23 */ /* 0x100fe20008010845 */
[--C-:B------:R-:W-:Y:S01]  /*56c0*/  FFMA.FTZ R65, R65, UR36, -R69.reuse ;  /* 0x0000002441417c23 */ /* 0x100fe20008010845 */
[--C-:B------:R-:W-:Y:S01]  /*56d0*/  FFMA.FTZ R34, R34, UR36, -R69.reuse ;  /* 0x0000002422227c23 */ /* 0x100fe20008010845 */
[----:B------:R-:W-:Y:S01]  /*56e0*/  FFMA.FTZ R35, R35, UR36, -R69 ;  /* 0x0000002423237c23 */ /* 0x000fe20008010845 */
[----:B------:R-:W0:Y:S01]  /*56f0*/  MUFU.EX2 R103, R103 ;  /* 0x0000006700677308 */ /* 0x000e220000000800 */
[----:B-1----:R-:W-:Y:S01]  /*5700*/  FADD.FTZ R11, R88, R11 ;  /* 0x0000000b580b7221 */ /* 0x002fe20000010000 */
[--C-:B------:R-:W-:Y:S01]  /*5710*/  FFMA.FTZ R38, R38, UR36, -R69.reuse ;  /* 0x0000002426267c23 */ /* 0x100fe20008010845 */
[----:B------:R-:W-:Y:S01]  /*5720*/  FFMA.FTZ R40, R40, UR36, -R69 ;  /* 0x0000002428287c23 */ /* 0x000fe20008010845 */
[----:B------:R-:W-:-:S02]  /*5730*/  F2FP.SATFINITE.E4M3.F32.PACK_AB_MERGE_C R94, R95, R94, RZ ;  /* 0x0000005e5f5e723e */ /* 0x000fc400048070ff */
[----:B------:R-:W-:Y:S02]  /*5740*/  F2FP.SATFINITE.E4M3.F32.PACK_AB_MERGE_C R218, R13, R12, R14 ;  /* 0x0000000c0dda723e */ /* 0x000fe4000480700e */
[----:B------:R-:W1:Y:S01]  /*5750*/  MUFU.EX2 R74, R74 ;  /* 0x0000004a004a7308 */ /* 0x000e620000000800 */
[----:B--2---:R-:W-:Y:S01]  /*5760*/  FADD.FTZ R8, R102, R11 ;  /* 0x0000000b66087221 */ /* 0x004fe20000010000 */
[----:B------:R-:W-:Y:S01]  /*5770*/  FADD.FTZ R11, R73, R72 ;  /* 0x00000048490b7221 */ /* 0x000fe20000010000 */
[----:B------:R-:W-:Y:S02]  /*5780*/  F2FP.SATFINITE.E4M3.F32.PACK_AB_MERGE_C R212, R21, R20, R23 ;  /* 0x0000001415d4723e */ /* 0x000fe40004807017 */
[----:B------:R-:W-:-:S03]  /*5790*/  F2FP.SATFINITE.E4M3.F32.PACK_AB_MERGE_C R217, R68, R49, R94 ;  /* 0x0000003144d9723e */ /* 0x000fc6000480705e */
[----:B------:R-:W2:Y:S01]  /*57a0*/  MUFU.EX2 R75, R75 ;  /* 0x0000004b004b7308 */ /* 0x000ea20000000800 */
[C---:B0-----:R-:W-:Y:S01]  /*57b0*/  FADD.FTZ R7, R103.reuse, R8 ;  /* 0x0000000867077221 */ /* 0x041fe20000010000 */
[----:B------:R-:W-:Y:S01]  /*57c0*/  FADD.FTZ R8, R76, R11 ;  /* 0x0000000b4c087221 */ /* 0x000fe20000010000 */
[----:B------:R-:W-:-:S03]  /*57d0*/  F2FP.SATFINITE.E4M3.F32.PACK_AB_MERGE_C R102, R103, R102, RZ ;  /* 0x000000666766723e */ /* 0x000fc600048070ff */
[----:B------:R-:W-:Y:S01]  /*57e0*/  FADD.FTZ R11, R77, R8 ;  /* 0x000000084d0b7221 */ /* 0x000fe20000010000 */
[----:B------:R-:W-:Y:S01]  /*57f0*/  F2FP.SATFINITE.E4M3.F32.PACK_AB_MERGE_C R77, R80, R77, RZ ;  /* 0x0000004d504d723e */ /* 0x000fe200048070ff */
[----:B------:R-:W0:Y:S01]  /*5800*/  MUFU.EX2 R78, R78 ;  /* 0x0000004e004e7308 */ /* 0x000e220000000800 */
[----:B-1----:R-:W-:Y:S01]  /*5810*/  FADD.FTZ R6, R74, R7 ;  /* 0x000000074a067221 */ /* 0x002fe20000010000 */
[----:B------:R-:W-:Y:S01]  /*5820*/  FADD.FTZ R11, R80, R11 ;  /* 0x0000000b500b7221 */ /* 0x000fe20000010000 */
[----:B------:R-:W-:Y:S02]  /*5830*/  F2FP.SATFINITE.E4M3.F32.PACK_AB_MERGE_C R214, R76, R73, R77 ;  /* 0x000000494cd6723e */ /* 0x000fe4000480704d */
[----:B------:R-:W-:Y:S01]  /*5840*/  F2FP.SATFINITE.E4M3.F32.PACK_AB_MERGE_C R219, R88, R53, R102 ;  /* 0x0000003558db723e */ /* 0x000fe20004807066 */
[----:B------:R-:W-:Y:S01]  /*5850*/  FADD.FTZ R8, R56, R11 ;  /* 0x0000000b38087221 */ /* 0x000fe20000010000 */
[----:B------:R-:W-:Y:S01]  /*5860*/  F2FP.SATFINITE.E4M3.F32.PACK_AB_MERGE_C R11, R84, R81, RZ ;  /* 0x00000051540b723e */ /* 0x000fe200048070ff */
[----:B------:R-:W1:Y:S01]  /*5870*/  MUFU.EX2 R79, R79 ;  /* 0x0000004f004f7308 */ /* 0x000e620000000800 */
[----:B--2---:R-:W-:Y:S01]  /*5880*/  FADD.FTZ R7, R75, R6 ;  /* 0x000000064b077221 */ /* 0x004fe20000010000 */
[C---:B------:R-:W-:Y:S01]  /*5890*/  FADD.FTZ R8, R57.reuse, R8 ;  /* 0x0000000839087221 */ /* 0x040fe20000010000 */
[----:B------:R-:W-:-:S03]  /*58a0*/  F2FP.SATFINITE.E4M3.F32.PACK_AB_MERGE_C R208, R57, R56, R11 ;  /* 0x0000003839d0723e */ /* 0x000fc6000480700b */
[----:B------:R-:W-:Y:S01]  /*58b0*/  FADD.FTZ R81, R81, R8 ;  /* 0x0000000851517221 */ /* 0x000fe20000010000 */
[----:B------:R-:W-:Y:S01]  /*58c0*/  F2FP.SATFINITE.E4M3.F32.PACK_AB_MERGE_C R8, R64, R61, RZ ;  /* 0x0000003d4008723e */ /* 0x000fe200048070ff */
[----:B------:R-:W2:Y:S01]  /*58d0*/  MUFU.EX2 R82, R82 ;  /* 0x0000005200527308 */ /* 0x000ea20000000800 */
[----:B0-----:R-:W-:Y:S01]  /*58e0*/  FADD.FTZ R6, R78, R7 ;  /* 0x000000074e067221 */ /* 0x001fe20000010000 */
[----:B------:R-:W-:Y:S01]  /*58f0*/  FADD.FTZ R84, R84, R81 ;  /* 0x0000005154547221 */ /* 0x000fe20000010000 */
[----:B------:R-:W-:-:S03]  /*5900*/  F2FP.SATFINITE.E4M3.F32.PACK_AB_MERGE_C R210, R60, R85, R8 ;  /* 0x000000553cd2723e */ /* 0x000fc60004807008 */
[----:B------:R-:W-:Y:S02]  /*5910*/  FADD.FTZ R85, R85, R84 ;  /* 0x0000005455557221 */ /* 0x000fe40000010000 */
[----:B------:R-:W0:Y:S01]  /*5920*/  MUFU.EX2 R83, R83 ;  /* 0x0000005300537308 */ /* 0x000e220000000800 */
[C---:B-1----:R-:W-:Y:S01]  /*5930*/  FADD.FTZ R7, R79.reuse, R6 ;  /* 0x000000064f077221 */ /* 0x042fe20000010000 */
[----:B------:R-:W-:Y:S01]  /*5940*/  FADD.FTZ R60, R60, R85 ;  /* 0x000000553c3c7221 */ /* 0x000fe20000010000 */
[----:B------:R-:W-:-:S03]  /*5950*/  F2FP.SATFINITE.E4M3.F32.PACK_AB_MERGE_C R78, R79, R78, RZ ;  /* 0x0000004e4f4e723e */ /* 0x000fc600048070ff */
[----:B------:R-:W-:Y:S01]  /*5960*/  FADD.FTZ R61, R61, R60 ;  /* 0x0000003c3d3d7221 */ /* 0x000fe20000010000 */
[----:B------:R-:W-:Y:S01]  /*5970*/  F2FP.SATFINITE.E4M3.F32.PACK_AB_MERGE_C R213, R75, R74, R78 ;  /* 0x0000004a4bd5723e */ /* 0x000fe2000480704e */
[----:B------:R-:W1:Y:S01]  /*5980*/  MUFU.EX2 R86, R86 ;  /* 0x0000005600567308 */ /* 0x000e620000000800 */
[----:B--2---:R-:W-:Y:S01]  /*5990*/  FADD.FTZ R6, R82, R7 ;  /* 0x0000000752067221 */ /* 0x004fe20000010000 */
[----:B------:R-:W-:-:S06]  /*59a0*/  FADD.FTZ R64, R64, R61 ;  /* 0x0000003d40407221 */ /* 0x000fcc0000010000 */
[----:B------:R-:W2:Y:S01]  /*59b0*/  MUFU.EX2 R87, R87 ;  /* 0x0000005700577308 */ /* 0x000ea20000000800 */
[----:B0-----:R-:W-:-:S07]  /*59c0*/  FADD.FTZ R7, R83, R6 ;  /* 0x0000000653077221 */ /* 0x001fce0000010000 */
[----:B------:R-:W0:Y:S01]  /*59d0*/  MUFU.EX2 R58, R58 ;  /* 0x0000003a003a7308 */ /* 0x000e220000000800 */
[----:B-1----:R-:W-:-:S07]  /*59e0*/  FADD.FTZ R6, R86, R7 ;  /* 0x0000000756067221 */ /* 0x002fce0000010000 */
[----:B------:R-:W1:Y:S01]  /*59f0*/  MUFU.EX2 R59, R59 ;  /* 0x0000003b003b7308 */ /* 0x000e620000000800 */
[C---:B--2---:R-:W-:Y:S01]  /*5a00*/  FADD.FTZ R7, R87.reuse, R6 ;  /* 0x0000000657077221 */ /* 0x044fe20000010000 */
[----:B------:R-:W-:-:S04]  /*5a10*/  F2FP.SATFINITE.E4M3.F32.PACK_AB_MERGE_C R86, R87, R86, RZ ;  /* 0x000000565756723e */ /* 0x000fc800048070ff */
[----:B------:R-:W-:Y:S02]  /*5a20*/  F2FP.SATFINITE.E4M3.F32.PACK_AB_MERGE_C R215, R83, R82, R86 ;  /* 0x0000005253d7723e */ /* 0x000fe40004807056 */
[----:B------:R-:W2:Y:S01]  /*5a30*/  MUFU.EX2 R62, R62 ;  /* 0x0000003e003e7308 */ /* 0x000ea20000000800 */
[----:B0-----:R-:W-:-:S07]  /*5a40*/  FADD.FTZ R6, R58, R7 ;  /* 0x000000073a067221 */ /* 0x001fce0000010000 */
[----:B------:R-:W0:Y:S01]  /*5a50*/  MUFU.EX2 R63, R63 ;  /* 0x0000003f003f7308 */ /* 0x000e220000000800 */
[----:B-1----:R-:W-:-:S07]  /*5a60*/  FADD.FTZ R7, R59, R6 ;  /* 0x000000063b077221 */ /* 0x002fce0000010000 */
[----:B------:R-:W1:Y:S01]  /*5a70*/  MUFU.EX2 R66, R66 ;  /* 0x0000004200427308 */ /* 0x000e620000000800 */
[----:B--2---:R-:W-:-:S07]  /*5a80*/  FADD.FTZ R6, R62, R7 ;  /* 0x000000073e067221 */ /* 0x004fce0000010000 */
[----:B------:R-:W2:Y:S01]  /*5a90*/  MUFU.EX2 R67, R67 ;  /* 0x0000004300437308 */ /* 0x000ea20000000800 */
[C---:B0-----:R-:W-:Y:S01]  /*5aa0*/  FADD.FTZ R7, R63.reuse, R6 ;  /* 0x000000063f077221 */ /* 0x041fe20000010000 */
[----:B------:R-:W-:-:S04]  /*5ab0*/  F2FP.SATFINITE.E4M3.F32.PACK_AB_MERGE_C R62, R63, R62, RZ ;  /* 0x0000003e3f3e723e */ /* 0x000fc800048070ff */
[----:B------:R-:W-:Y:S02]  /*5ac0*/  F2FP.SATFINITE.E4M3.F32.PACK_AB_MERGE_C R209, R59, R58, R62 ;  /* 0x0000003a3bd1723e */ /* 0x000fe4000480703e */
[----:B------:R-:W0:Y:S01]  /*5ad0*/  MUFU.EX2 R44, R44 ;  /* 0x0000002c002c7308 */ /* 0x000e220000000800 */
[----:B-1----:R-:W-:-:S07]  /*5ae0*/  FADD.FTZ R6, R66, R7 ;  /* 0x0000000742067221 */ /* 0x002fce0000010000 */
[----:B------:R-:W1:Y:S01]  /*5af0*/  MUFU.EX2 R70, R70 ;  /* 0x0000004600467308 */ /* 0x000e620000000800 */
[----:B--2---:R-:W-:-:S07]  /*5b00*/  FADD.FTZ R7, R67, R6 ;  /* 0x0000000643077221 */ /* 0x004fce0000010000 */
[----:B------:R-:W2:Y:S01]  /*5b10*/  MUFU.EX2 R31, R31 ;  /* 0x0000001f001f7308 */ /* 0x000ea20000000800 */
[----:B0-----:R-:W-:-:S07]  /*5b20*/  F2FP.SATFINITE.E4M3.F32.PACK_AB_MERGE_C R8, R44, R39, RZ ;  /* 0x000000272c08723e */ /* 0x001fce00048070ff */
[----:B------:R-:W0:Y:S01]  /*5b30*/  MUFU.EX2 R71, R71 ;  /* 0x0000004700477308 */ /* 0x000e220000000800 */
[----:B-1----:R-:W-:-:S07]  /*5b40*/  FADD.FTZ R6, R70, R7 ;  /* 0x0000000746067221 */ /* 0x002fce0000010000 */
[----:B------:R-:W1:Y:S01]  /*5b50*/  MUFU.EX2 R42, R42 ;  /* 0x0000002a002a7308 */ /* 0x000e620000000800 */
[----:B--2---:R-:W-:Y:S01]  /*5b60*/  F2FP.SATFINITE.E4M3.F32.PACK_AB_MERGE_C R204, R0, R31, R8 ;  /* 0x0000001f00cc723e */ /* 0x004fe20004807008 */
[----:B------:R-:W-:-:S06]  /*5b70*/  FADD.FTZ R31, R31, R64 ;  /* 0x000000401f1f7221 */ /* 0x000fcc0000010000 */
[----:B------:R-:W2:Y:S01]  /*5b80*/  MUFU.EX2 R43, R43 ;  /* 0x0000002b002b7308 */ /* 0x000ea20000000800 */
[C---:B0-----:R-:W-:Y:S01]  /*5b90*/  FADD.FTZ R7, R71.reuse, R6 ;  /* 0x0000000647077221 */ /* 0x041fe20000010000 */
[----:B------:R-:W-:Y:S01]  /*5ba0*/  FADD.FTZ R6, R0, R31 ;  /* 0x0000001f00067221 */ /* 0x000fe20000010000 */
[----:B------:R-:W-:-:S03]  /*5bb0*/  F2FP.SATFINITE.E4M3.F32.PACK_AB_MERGE_C R70, R71, R70, RZ ;  /* 0x000000464746723e */ /* 0x000fc600048070ff */
[----:B------:R-:W-:Y:S01]  /*5bc0*/  FADD.FTZ R39, R39, R6 ;  /* 0x0000000627277221 */ /* 0x000fe20000010000 */
[----:B------:R-:W-:Y:S01]  /*5bd0*/  F2FP.SATFINITE.E4M3.F32.PACK_AB_MERGE_C R211, R67, R66, R70 ;  /* 0x0000004243d3723e */ /* 0x000fe20004807046 */
[----:B------:R-:W0:Y:S01]  /*5be0*/  MUFU.EX2 R46, R46 ;  /* 0x0000002e002e7308 */ /* 0x000e220000000800 */
[----:B-1----:R-:W-:Y:S01]  /*5bf0*/  FADD.FTZ R0, R42, R7 ;  /* 0x000000072a007221 */ /* 0x002fe20000010000 */
[----:B------:R-:W-:-:S06]  /*5c00*/  FADD.FTZ R44, R44, R39 ;  /* 0x000000272c2c7221 */ /* 0x000fcc0000010000 */
[----:B------:R-:W-:Y:S01]  /*5c10*/  MUFU.EX2 R45, R45 ;  /* 0x0000002d002d7308 */ /* 0x000fe20000000800 */
[----:B--2---:R-:W-:-:S07]  /*5c20*/  FADD.FTZ R7, R43, R0 ;  /* 0x000000002b077221 */ /* 0x004fce0000010000 */
[----:B------:R-:W1:Y:S01]  /*5c30*/  MUFU.EX2 R52, R52 ;  /* 0x0000003400347308 */ /* 0x000e620000000800 */
[----:B0-----:R-:W-:-:S07]  /*5c40*/  FADD.FTZ R0, R46, R7 ;  /* 0x000000072e007221 */ /* 0x001fce0000010000 */
[----:B------:R-:W0:Y:S08]  /*5c50*/  MUFU.EX2 R47, R47 ;  /* 0x0000002f002f7308 */ /* 0x000e300000000800 */
[----:B------:R-:W-:Y:S01]  /*5c60*/  MUFU.EX2 R41, R41 ;  /* 0x0000002900297308 */ /* 0x000fe20000000800 */
[----:B-1----:R-:W-:-:S07]  /*5c70*/  F2FP.SATFINITE.E4M3.F32.PACK_AB_MERGE_C R6, R52, R45, RZ ;  /* 0x0000002d3406723e */ /* 0x002fce00048070ff */
[----:B------:R-:W1:Y:S01]  /*5c80*/  MUFU.EX2 R48, R48 ;  /* 0x0000003000307308 */ /* 0x000e620000000800 */
[C---:B0-----:R-:W-:Y:S01]  /*5c90*/  F2FP.SATFINITE.E4M3.F32.PACK_AB_MERGE_C R46, R47.reuse, R46, RZ ;  /* 0x0000002e2f2e723e */ /* 0x041fe200048070ff */
[----:B------:R-:W-:-:S03]  /*5ca0*/  FADD.FTZ R47, R47, R0 ;  /* 0x000000002f2f7221 */ /* 0x000fc60000010000 */
[----:B------:R-:W-:-:S03]  /*5cb0*/  F2FP.SATFINITE.E4M3.F32.PACK_AB_MERGE_C R205, R43, R42, R46 ;  /* 0x0000002a2bcd723e */ /* 0x000fc6000480702e */
[----:B------:R-:W0:Y:S08]  /*5cc0*/  MUFU.EX2 R50, R50 ;  /* 0x0000003200327308 */ /* 0x000e300000000800 */
[----:B------:R-:W2:Y:S01]  /*5cd0*/  MUFU.EX2 R51, R51 ;  /* 0x0000003300337308 */ /* 0x000ea20000000800 */
[----:B-1----:R-:W-:Y:S01]  /*5ce0*/  F2FP.SATFINITE.E4M3.F32.PACK_AB_MERGE_C R206, R48, R41, R6 ;  /* 0x0000002930ce723e */ /* 0x002fe20004807006 */
[----:B------:R-:W-:-:S04]  /*5cf0*/  FADD.FTZ R41, R41, R44 ;  /* 0x0000002c29297221 */ /* 0x000fc80000010000 */
[----:B------:R-:W-:Y:S02]  /*5d00*/  FADD.FTZ R48, R48, R41 ;  /* 0x0000002930307221 */ /* 0x000fe40000010000 */
[----:B------:R-:W1:Y:S01]  /*5d10*/  MUFU.EX2 R54, R54 ;  /* 0x0000003600367308 */ /* 0x000e620000000800 */
[----:B0-----:R-:W-:Y:S01]  /*5d20*/  FADD.FTZ R0, R50, R47 ;  /* 0x0000002f32007221 */ /* 0x001fe20000010000 */
[----:B------:R-:W-:-:S04]  /*5d30*/  FADD.FTZ R45, R45, R48 ;  /* 0x000000302d2d7221 */ /* 0x000fc80000010000 */
[----:B------:R-:W-:Y:S02]  /*5d40*/  FADD.FTZ R45, R52, R45 ;  /* 0x0000002d342d7221 */ /* 0x000fe40000010000 */
[----:B------:R-:W-:Y:S01]  /*5d50*/  MUFU.EX2 R28, R28 ;  /* 0x0000001c001c7308 */ /* 0x000fe20000000800 */
[----:B--2---:R-:W-:-:S07]  /*5d60*/  FADD.FTZ R7, R51, R0 ;  /* 0x0000000033077221 */ /* 0x004fce0000010000 */
        /* <DEDUP_REMOVED lines=14> */
[----:B------:R-:W0:Y:S01]  /*5e50*/  MUFU.EX2 R30, R30 ;  /* 0x0000001e001e7308 */ /* 0x000e220000000800 */
[----:B-1----:R-:W-:Y:S01]  /*5e60*/  FADD.FTZ R0, R26, R55 ;  /* 0x000000371a007221 */ /* 0x002fe20000010000 */
[----:B------:R-:W-:-:S04]  /*5e70*/  FADD.FTZ R28, R28, R25 ;  /* 0x000000191c1c7221 */ /* 0x000fc80000010000 */
[----:B------:R-:W-:Y:S02]  /*5e80*/  FADD.FTZ R29, R29, R28 ;  /* 0x0000001c1d1d7221 */ /* 0x000fe40000010000 */
        /* <DEDUP_REMOVED lines=14> */
[----:B------:R-:W-:Y:S01]  /*5f70*/  FADD.FTZ R32, R32, R29 ;  /* 0x0000001d20207221 */ /* 0x000fe20000010000 */
[----:B------:R-:W-:-:S03]  /*5f80*/  VIADD R6, R16, 0xfffffffe ;  /* 0xfffffffe10067836 */ /* 0x000fc60000000000 */
[----:B------:R-:W-:Y:S02]  /*5f90*/  FADD.FTZ R33, R33, R32 ;  /* 0x0000002021217221 */ /* 0x000fe40000010000 */
[----:B------:R-:W-:Y:S01]  /*5fa0*/  MUFU.EX2 R38, R38 ;  /* 0x0000002600267308 */ /* 0x000fe20000000800 */
[----:B0-----:R-:W-:Y:S01]  /*5fb0*/  FADD.FTZ R0, R34, R65 ;  /* 0x0000004122007221 */ /* 0x001fe20000010000 */
[----:B------:R-:W-:-:S04]  /*5fc0*/  FADD.FTZ R8, R36, R33 ;  /* 0x0000002124087221 */ /* 0x000fc80000010000 */
[----:B------:R-:W-:Y:S02]  /*5fd0*/  FADD.FTZ R8, R37, R8 ;  /* 0x0000000825087221 */ /* 0x000fe40000010000 */
[----:B------:R-:W0:Y:S01]  /*5fe0*/  MUFU.EX2 R7, R40 ;  /* 0x0000002800077308 */ /* 0x000e220000000800 */
[----:B--2---:R-:W-:Y:S01]  /*5ff0*/  FADD.FTZ R11, R35, R0 ;  /* 0x00000000230b7221 */ /* 0x004fe20000010000 */
[----:B0-----:R-:W-:-:S03]  /*6000*/  F2FP.SATFINITE.E4M3.F32.PACK_AB_MERGE_C R0, R7, R38, RZ ;  /* 0x000000260700723e */ /* 0x001fc600048070ff */
[----:B------:R-:W-:Y:S01]  /*6010*/  FADD.FTZ R38, R38, R11 ;  /* 0x0000000b26267221 */ /* 0x000fe20000010000 */
[----:B------:R-:W-:-:S03]  /*6020*/  F2FP.SATFINITE.E4M3.F32.PACK_AB_MERGE_C R203, R35, R34, R0 ;  /* 0x0000002223cb723e */ /* 0x000fc60004807000 */
[----:B------:R-:W-:Y:S01]  /*6030*/  FADD.FTZ R7, R7, R38 ;  /* 0x0000002607077221 */ /* 0x000fe20000010000 */
        /* <DEDUP_REMOVED lines=11> */
.L_x_4068:
[----:B------:R-:W-:-:S11]  /*60f0*/  UISETP.NE.AND UP2, UPT, UR5, 0x1, UPT ;  /* 0x000000010500788c */ /* 0x000fd6000bf45270 */
[----:B------:R-:W-:Y:S02]  /*6100*/  @UP2 ULDC.64 UR14, c[0x0][0x9e8] ;  /* 0x00027a00000e2ab9 */ /* 0x000fe40000000a00 */
[----:B------:R-:W-:-:S04]  /*6110*/  UIMAD.WIDE.U32 UR6, UR10, UR14, URZ ;  /* 0x0000000e0a0672a5 */ /* 0x000fc8000f8e003f */
[----:B------:R-:W-:-:S12]  /*6120*/  @UP2 USHF.R.U32.HI UR10, URZ, UR15, UR7 ;  /* 0x0000000f3f0a2299 */ /* 0x000fd80008011607 */
.L_x_4069:
[----:B------:R-:W-:-:S04]  /*6130*/  UIMAD UR5, UR10, UR5, UR5 ;  /* 0x000000050a0572a4 */ /* 0x000fc8000f8e0205 */
[----:B------:R-:W-:-:S04]  /*6140*/  UISETP.LT.AND UP2, UPT, UR4, UR5, UPT ;  /* 0x000000050400728c */ /* 0x000fc8000bf41270 */
[----:B------:R-:W-:-:S12]  /*6150*/  USEL UR4, UR4, UR5, UP2 ;  /* 0x0000000504047287 */ /* 0x000fd80009000000 */
.L_x_4067:
[----:B------:R-:W-:Y:S01]  /*6160*/  UIMAD.WIDE UR4, UR4, 0x66666667, URZ ;  /* 0x66666667040478a5 */ /* 0x000fe2000f8e023f */
[----:B------:R-:W0:Y:S01]  /*6170*/  S2UR UR60, SR_CgaCtaId ;  /* 0x00000000003c79c3 */ /* 0x000e220000008800 */
[----:B------:R-:W-:Y:S02]  /*6180*/  CS2R R24, SRZ ;  /* 0x0000000000187805 */ /* 0x000fe4000001ff00 */
[----:B------:R-:W-:Y:S01]  /*6190*/  CS2R R26, SRZ ;  /* 0x00000000001a7805 */ /* 0x000fe2000001ff00 */
[----:B------:R-:W-:Y:S01]  /*61a0*/  USHF.R.U32.HI UR4, URZ, 0x1f, UR5 ;  /* 0x0000001f3f047899 */ /* 0x000fe20008011605 */
[----:B------:R-:W-:Y:S02]  /*61b0*/  CS2R R28, SRZ ;  /* 0x00000000001c7805 */ /* 0x000fe4000001ff00 */
[----:B------:R-:W-:Y:S02]  /*61c0*/  CS2R R30, SRZ ;  /* 0x00000000001e7805 */ /* 0x000fe4000001ff00 */
[----:B------:R-:W-:Y:S01]  /*61d0*/  CS2R R32, SRZ ;  /* 0x0000000000207805 */ /* 0x000fe2000001ff00 */
[----:B------:R-:W-:Y:S01]  /*61e0*/  ULEA.HI.SX32 UR4, UR5, UR4, 0x1a ;  /* 0x0000000405047291 */ /* 0x000fe2000f8fd23f */
[----:B------:R-:W-:-:S02]  /*61f0*/  CS2R R34, SRZ ;  /* 0x0000000000227805 */ /* 0x000fc4000001ff00 */
[----:B------:R-:W-:Y:S01]  /*6200*/  CS2R R36, SRZ ;  /* 0x0000000000247805 */ /* 0x000fe2000001ff00 */
[----:B------:R-:W-:Y:S01]  /*6210*/  UMOV UR5, URZ ;  /* 0x0000003f00057c82 */ /* 0x000fe20008000000 */
[----:B------:R-:W-:Y:S01]  /*6220*/  UISETP.LT.AND UP2, UPT, UR56, UR4, UPT ;  /* 0x000000043800728c */ /* 0x000fe2000bf41270 */
[----:B------:R-:W-:Y:S02]  /*6230*/  CS2R R38, SRZ ;  /* 0x0000000000267805 */ /* 0x000fe4000001ff00 */
[----:B------:R-:W-:Y:S02]  /*6240*/  CS2R R40, SRZ ;  /* 0x0000000000287805 */ /* 0x000fe4000001ff00 */
[----:B------:R-:W-:Y:S01]  /*6250*/  CS2R R42, SRZ ;  /* 0x00000000002a7805 */ /* 0x000fe2000001ff00 */
[----:B------:R-:W-:Y:S01]  /*6260*/  USEL UR52, UR56, UR4, !UP2 ;  /* 0x0000000438347287 */ /* 0x000fe2000d000000 */
[----:B------:R-:W-:Y:S02]  /*6270*/  CS2R R44, SRZ ;  /* 0x00000000002c7805 */ /* 0x000fe4000001ff00 */
[----:B------:R-:W-:Y:S01]  /*6280*/  CS2R R46, SRZ ;  /* 0x00000000002e7805 */ /* 0x000fe2000001ff00 */
[----:B------:R-:W-:Y:S01]  /*6290*/  UMOV UR4, URZ ;  /* 0x0000003f00047c82 */ /* 0x000fe20008000000 */
[----:B------:R-:W-:-:S02]  /*62a0*/  CS2R R48, SRZ ;  /* 0x0000000000307805 */ /* 0x000fc4000001ff00 */
[----:B------:R-:W-:Y:S02]  /*62b0*/  CS2R R50, SRZ ;  /* 0x0000000000327805 */ /* 0x000fe4000001ff00 */
[----:B------:R-:W-:Y:S02]  /*62c0*/  ISETP.GE.AND P2, PT, R6, UR52, PT ;  /* 0x0000003406007c0c */ /* 0x000fe4000bf46270 */
        /* <DEDUP_REMOVED lines=87> */
[----:B------:R-:W-:-:S05]  /*6840*/  ULDC UR54, c[0x0][0x2f0] ;  /* 0x0000bc0000367ab9 */ /* 0x000fca0000000800 */
.L_x_4088:
        /* <DEDUP_REMOVED lines=9> */
.L_x_4072:
[----:B------:R-:W-:Y:S01]  /*68e0*/  ULEA UR10, UR5, UR37, 0x3 ;  /* 0x00000025050a7291 */ /* 0x000fe2000f8e183f */
[----:B------:R-:W-:-:S05]  /*68f0*/  IMAD.U32 R11, RZ, RZ, UR4 ;  /* 0x00000004ff0b7e24 */ /* 0x000fca000f8e00ff */
[----:B------:R-:W-:-:S04]  /*6900*/  SHF.L.U32 R11, R11, 0x1f, RZ ;  /* 0x0000001f0b0b7819 */ /* 0x000fc800000006ff */
[----:B------:R0:W1:Y:S01]  /*6910*/  SYNCS.PHASECHK.TRANS64.TRYWAIT P2, [UR10+0x33430], R11 ;  /* 0x0334300bff0075a7 */ /* 0x000062000804014a */
[----:B------:R-:W-:Y:S05]  /*6920*/  @!P0 BRA `(.L_x_4073) ;  /* 0x0000000000048947 */ /* 0x000fea0003800000 */
[----:B------:R-:W-:Y:S01]  /*6930*/  BPT.TRAP 0x1 ;  /* 0x000000040000795c */ /* 0x000fe20000300000 */
.L_x_4073:
[----:B-1----:R-:W-:Y:S05]  /*6940*/  @P2 BRA `(.L_x_4071) ;  /* 0x0000000000082947 */ /* 0x002fea0003800000 */
[----:B------:R-:W1:Y:S02]  /*6950*/  SYNCS.PHASECHK.TRANS64.TRYWAIT P2, [UR10+0x33430], R11 ;  /* 0x0334300bff0075a7 */ /* 0x000e64000804014a */
[----:B-1----:R-:W-:Y:S05]  /*6960*/  @!P2 BRA `(.L_x_4074) ;  /* 0x0000015000d0a947 */ /* 0x002fea0003800000 */
.L_x_4071:
[----:B01----:R-:W-:Y:S01]  /*6970*/  VIADD R11, R18, 0x8 ;  /* 0x00000008120b7836 */ /* 0x003fe20000000000 */
[C---:B------:R-:W-:Y:S01]  /*6980*/  R2UR UR28, R2.reuse ;  /* 0x00000000021c72ca */ /* 0x040fe200000e0000 */
[----:B------:R-:W-:Y:S01]  /*6990*/  UIMAD UR30, UR5, 0x780, UR38 ;  /* 0x00000780051e78a4 */ /* 0x000fe2000f8e0226 */
[C---:B------:R-:W-:Y:S01]  /*69a0*/  R2UR UR29, R3.reuse ;  /* 0x00000000031d72ca */ /* 0x040fe200000e0000 */
[----:B------:R-:W-:Y:S01]  /*69b0*/  UMOV UR31, 0x80000020 ;  /* 0x80000020001f7882 */ /* 0x000fe20000000000 */
[----:B------:R0:W-:Y:S01]  /*69c0*/  BAR.SYNC.DEFER_BLOCKING R11, 0x100 ;  /* 0x0004000b0000751d */ /* 0x0001e20000010000 */
[C---:B------:R-:W-:Y:S01]  /*69d0*/  R2UR UR32, R2.reuse ;  /* 0x00000000022072ca */ /* 0x040fe200000e0000 */
[----:B------:R-:W-:Y:S01]  /*69e0*/  UIADD3 UR34, UR30, 0x80, URZ ;  /* 0x000000801e227890 */ /* 0x000fe2000fffe03f */
[C---:B------:R-:W-:Y:S01]  /*69f0*/  R2UR UR33, R3.reuse ;  /* 0x00000000032172ca */ /* 0x040fe200000e0000 */
[----:B------:R-:W-:Y:S01]  /*6a00*/  UIADD3 UR42, UR30, 0x100, URZ ;  /* 0x000001001e2a7890 */ /* 0x000fe2000fffe03f */
[C---:B------:R-:W-:Y:S01]  /*6a10*/  R2UR UR40, R2.reuse ;  /* 0x00000000022872ca */ /* 0x040fe200000e0000 */
[----:B------:R-:W-:Y:S01]  /*6a20*/  UMOV UR35, 0x80000020 ;  /* 0x8000002000237882 */ /* 0x000fe20000000000 */
[C---:B------:R-:W-:Y:S01]  /*6a30*/  R2UR UR41, R3.reuse ;  /* 0x00000000032972ca */ /* 0x040fe200000e0000 */
[----:B------:R-:W-:Y:S01]  /*6a40*/  UMOV UR43, 0x80000020 ;  /* 0x80000020002b7882 */ /* 0x000fe20000000000 */
[C---:B------:R-:W-:Y:S01]  /*6a50*/  R2UR UR44, R2.reuse ;  /* 0x00000000022c72ca */ /* 0x040fe200000e0000 */
[----:B------:R-:W-:Y:S01]  /*6a60*/  UIADD3 UR46, UR30, 0x180, URZ ;  /* 0x000001801e2e7890 */ /* 0x000fe2000fffe03f */
[C---:B------:R-:W-:Y:S01]  /*6a70*/  R2UR UR45, R3.reuse ;  /* 0x00000000032d72ca */ /* 0x040fe200000e0000 */
[----:B------:R-:W-:Y:S01]  /*6a80*/  UMOV UR47, 0x80000020 ;  /* 0x80000020002f7882 */ /* 0x000fe20000000000 */
[----:B------:R-:W-:Y:S01]  /*6a90*/  R2UR UR48, R2 ;  /* 0x00000000023072ca */ /* 0x000fe200000e0000 */
[----:B------:R-:W-:Y:S01]  /*6aa0*/  UIADD3 UR50, UR30, 0x200, URZ ;  /* 0x000002001e327890 */ /* 0x000fe2000fffe03f */
[----:B------:R-:W-:Y:S01]  /*6ab0*/  R2UR UR49, R3 ;  /* 0x00000000033172ca */ /* 0x000fe200000e0000 */
[----:B------:R-:W-:Y:S01]  /*6ac0*/  UMOV UR51, 0x80000020 ;  /* 0x8000002000337882 */ /* 0x000fe20000000000 */
[----:B------:R-:W-:Y:S01]  /*6ad0*/  UIADD3 UR10, UR30, 0x2, URZ ;  /* 0x000000021e0a7890 */ /* 0x000fe2000fffe03f */
[----:B------:R-:W-:Y:S01]  /*6ae0*/  UMOV UR11, 0x80000020 ;  /* 0x80000020000b7882 */ /* 0x000fe20000000000 */
[----:B------:R-:W-:-:S02]  /*6af0*/  UIADD3 UR14, UR30, 0x82, URZ ;  /* 0x000000821e0e7890 */ /* 0x000fc4000fffe03f */
[----:B------:R-:W-:Y:S01]  /*6b00*/  UIADD3 UR15, UR30, 0x182, URZ ;  /* 0x000001821e0f7890 */ /* 0x000fe2000fffe03f */
[----:B------:R-:W-:Y:S01]  /*6b10*/  WARPGROUP.ARRIVE ;  /* 0x00000000000079c5 */ /* 0x000fe20000000000 */
[----:B------:R-:W-:Y:S01]  /*6b20*/  UIADD3 UR18, UR30, 0x282, URZ ;  /* 0x000002821e127890 */ /* 0x000fe2000fffe03f */
[----:B------:R-:W-:Y:S01]  /*6b30*/  UMOV UR19, 0x80000020 ;  /* 0x8000002000137882 */ /* 0x000fe20000000000 */
[----:B------:R-:W-:-:S03]  /*6b40*/  UIADD3 UR22, UR30, 0x500, URZ ;  /* 0x000005001e167890 */ /* 0x000fc6000fffe03f */
[----:B------:R-:W-:Y:S01]  /*6b50*/  QGMMA.64x32x32.F32.E4M3.E4M3 R184, gdesc[UR28], RZ, !UPT, gsb0 ;  /* 0x006000001cb879f3 */ /* 0x000fe2000c0008ff */
[----:B------:R-:W-:Y:S01]  /*6b60*/  UMOV UR23, 0x80000020 ;  /* 0x8000002000177882 */ /* 0x000fe20000000000 */
[----:B------:R-:W-:Y:S01]  /*6b70*/  UIADD3 UR26, UR30, 0x502, URZ ;  /* 0x000005021e1a7890 */ /* 0x000fe2000fffe03f */
[----:B------:R-:W-:Y:S01]  /*6b80*/  UMOV UR27, 0x80000020 ;  /* 0x80000020001b7882 */ /* 0x000fe20000000000 */
        /* <DEDUP_REMOVED lines=135> */
[----:B------:R-:W-:-:S03]  /*7400*/  UIADD3 UR10, UR30, 0x702, URZ ;  /* 0x000007021e0a7890 */ /* 0x000fc6000fffe03f */
        /* <DEDUP_REMOVED lines=21> */
.L_x_4076:
[----:B------:R-:W-:Y:S01]  /*7560*/  ULEA UR10, UR7, UR37, 0x3 ;  /* 0x00000025070a7291 */ /* 0x000fe2000f8e183f */
[----:B------:R-:W-:-:S05]  /*7570*/  IMAD.U32 R11, RZ, RZ, UR6 ;  /* 0x00000006ff0b7e24 */ /* 0x000fca000f8e00ff */
[----:B------:R-:W-:-:S04]  /*7580*/  SHF.L.U32 R11, R11, 0x1f, RZ ;  /* 0x0000001f0b0b7819 */ /* 0x000fc800000006ff */
[----:B------:R0:W1:Y:S01]  /*7590*/  SYNCS.PHASECHK.TRANS64.TRYWAIT P2, [UR10+0x33450], R11 ;  /* 0x0334500bff0075a7 */ /* 0x000062000804014a */
[----:B------:R-:W-:Y:S05]  /*75a0*/  @!P0 BRA `(.L_x_4077) ;  /* 0x0000000000048947 */ /* 0x000fea0003800000 */
[----:B------:R-:W-:Y:S01]  /*75b0*/  BPT.TRAP 0x1 ;  /* 0x000000040000795c */ /* 0x000fe20000300000 */
.L_x_4077:
[----:B-1----:R-:W-:Y:S05]  /*75c0*/  @P2 BRA `(.L_x_4075) ;  /* 0x0000000000082947 */ /* 0x002fea0003800000 */
[----:B------:R-:W1:Y:S02]  /*75d0*/  SYNCS.PHASECHK.TRANS64.TRYWAIT P2, [UR10+0x33450], R11 ;  /* 0x0334500bff0075a7 */ /* 0x000e64000804014a */
[----:B-1----:R-:W-:Y:S05]  /*75e0*/  @!P2 BRA `(.L_x_4078) ;  /* 0x0000014400c8a947 */ /* 0x002fea0003800000 */
.L_x_4075:
[----:B------:R-:W-:Y:S01]  /*75f0*/  UIADD3 UR6, UR37, 0x200, URZ ;  /* 0x0000020025067890 */ /* 0x000fe2000fffe03f */
[----:B------:R-:W-:Y:S01]  /*7600*/  WARPGROUP.ARRIVE ;  /* 0x00000000000079c5 */ /* 0x000fe20000000000 */
[----:B------:R-:W-:Y:S01]  /*7610*/  UMOV UR11, 0xc0000010 ;  /* 0xc0000010000b7882 */ /* 0x000fe20000000000 */
[----:B------:R-:W-:Y:S01]  /*7620*/  PLOP3.LUT P2, PT, PT, PT, UP0, 0x80, 0x0 ;  /* 0x000000000000781c */ /* 0x000fe20003f4f008 */
[----:B------:R-:W-:Y:S01]  /*7630*/  USHF.R.U32.HI UR6, URZ, 0x4, UR6 ;  /* 0x000000043f067899 */ /* 0x000fe20008011606 */
[----:B------:R-:W-:Y:S01]  /*7640*/  PLOP3.LUT P3, PT, PT, PT, UP0, 0x80, 0x0 ;  /* 0x000000000000781c */ /* 0x000fe20003f6f008 */
[----:B01----:R-:W-:Y:S01]  /*7650*/  IMAD.U32 R11, RZ, RZ, UR5 ;  /* 0x00000005ff0b7e24 */ /* 0x003fe2000f8e00ff */
[----:B------:R-:W-:Y:S01]  /*7660*/  ULDC UR14, c[0x0][0x9e0] ;  /* 0x00027800000e7ab9 */ /* 0x000fe20000000800 */
[----:B------:R-:W-:Y:S01]  /*7670*/  ULOP3.LUT UR6, UR6, 0x3fff, URZ, 0xc0, !UPT ;  /* 0x00003fff06067892 */ /* 0x000fe2000f8ec03f */
[----:B------:R-:W-:Y:S02]  /*7680*/  IMAD.MOV.U32 R20, RZ, RZ, R9 ;  /* 0x000000ffff147224 */ /* 0x000fe400078e0009 */
[----:B------:R-:W-:Y:S01]  /*7690*/  @!P1 LEA R11, R11, UR37, 0x3 ;  /* 0x000000250b0b9c11 */ /* 0x000fe2000f8e18ff */
[----:B------:R-:W-:Y:S01]  /*76a0*/  ULOP3.LUT UR6, UR6, 0x10000, URZ, 0xfc, !UPT ;  /* 0x0001000006067892 */ /* 0x000fe2000f8efc3f */
[----:B------:R-:W-:-:S03]  /*76b0*/  IMAD R21, R6, -0xa0, RZ ;  /* 0xffffff6006157824 */ /* 0x000fc600078e02ff */
[----:B------:R-:W-:Y:S01]  /*76c0*/  UIMAD UR6, UR7, 0x780, UR6 ;  /* 0x00000780070678a4 */ /* 0x000fe2000f8e0206 */
[----:B------:R-:W-:Y:S02]  /*76d0*/  @!P1 VIADD R11, R11, 0x33440 ;  /* 0x000334400b0b9836 */ /* 0x000fe40000000000 */
[----:B------:R-:W-:-:S03]  /*76e0*/  VIADD R13, R21, 0x1 ;  /* 0x00000001150d7836 */ /* 0x000fc60000000000 */
[----:B------:R-:W-:Y:S01]  /*76f0*/  @!P1 PRMT R11, RZ, 0x654, R11 ;  /* 0x00000654ff0b9816 */ /* 0x000fe2000000000b */
[----:B------:R-:W-:Y:S01]  /*7700*/  UMOV UR10, UR6 ;  /* 0x00000006000a7c82 */ /* 0x000fe20008000000 */
[----:B------:R-:W-:Y:S01]  /*7710*/  IMAD R22, R10, -0x2, R13 ;  /* 0xfffffffe0a167824 */ /* 0x000fe200078e020d */
        /* <DEDUP_REMOVED lines=17> */
[----:B------:R-:W-:Y:S02]  /*7830*/  UMOV UR11, 0xc0000010 ;  /* 0xc0000010000b7882 */ /* 0x000fe40000000000 */
[----:B------:R-:W-:Y:S02]  /*7840*/  @UP0 ULDC UR6, c[0x0][0x44c] ;  /* 0x0001130000060ab9 */ /* 0x000fe40000000800 */
[----:B------:R-:W-:Y:S01]  /*7850*/  @P2 IMAD.HI.U32 R12, R9, UR6, RZ ;  /* 0x00000006090c2c27 */ /* 0x000fe2000f8e00ff */
[----:B------:R-:W-:Y:S01]  /*7860*/  @UP0 ULDC UR6, c[0x0][0x450] ;  /* 0x0001140000060ab9 */ /* 0x000fe20000000800 */
[----:B------:R-:W-:-:S03]  /*7870*/  PLOP3.LUT P2, PT, PT, PT, UP1, 0x40, 0x0 ;  /* 0x000000000000781c */ /* 0x000fc60003f4e818 */
[----:B------:R-:W-:Y:S02]  /*7880*/  @P3 SHF.R.U32.HI R20, RZ, UR6, R12 ;  /* 0x00000006ff143c19 */ /* 0x000fe4000801160c */
[----:B------:R-:W-:Y:S01]  /*7890*/  IADD3 R12, -R18, 0xb, RZ ;  /* 0x0000000b120c7810 */ /* 0x000fe20007ffe1ff */
[----:B------:R-:W-:Y:S02]  /*78a0*/  WARPGROUP.DEPBAR.LE gsb0, 0x0 ;  /* 0x00008000000079c5 */ /* 0x000fe40000010000 */
[----:B------:R-:W-:-:S06]  /*78b0*/  WARPGROUP.ARRIVE ;  /* 0x00000000000079c5 */ /* 0x000fcc0000000000 */
[----:B------:R-:W-:Y:S03]  /*78c0*/  QGMMA.64x192x32.F32.E4M3.E4M3 R24, R200, gdesc[UR8], R24, gsb0 ;  /* 0x02e00008c8187df3 */ /* 0x000fe60008000818 */
[----:B------:R-:W-:Y:S02]  /*78d0*/  WARPGROUP.DEPBAR.LE gsb0, 0x0 ;  /* 0x00008000000079c5 */ /* 0x000fe40000010000 */
[----:B------:R-:W0:Y:S01]  /*78e0*/  SHFL.IDX PT, R200, R20, RZ, 0x1c1f ;  /* 0x001c1fff14c87589 */ /* 0x000e2200000e0000 */
[----:B------:R1:W-:Y:S06]  /*78f0*/  BAR.ARV R12, 0x100 ;  /* 0x0004000c0000751d */ /* 0x0003ec0000002000 */
[----:B------:R2:W-:Y:S02]  /*7900*/  @!P1 SYNCS.ARRIVE.TRANS64.RED.A1T0 RZ, [R11+URZ], RZ ;  /* 0x000000ff0bff99a7 */ /* 0x0005e4000810043f */
[----:B--2---:R-:W-:-:S04]  /*7910*/  IMAD R11, R17, UR54, R22 ;  /* 0x00000036110b7c24 */ /* 0x004fc8000f8e0216 */
[----:B------:R-:W-:-:S04]  /*7920*/  VIADD R11, R11, -UR61 ;  /* 0x8000003d0b0b7c36 */ /* 0x000fc80008000000 */
[C---:B------:R-:W-:Y:S02]  /*7930*/  VIADD R15, R11.reuse, UR14 ;  /* 0x0000000e0b0f7c36 */ /* 0x040fe40008000000 */
[----:B------:R-:W-:Y:S02]  /*7940*/  VIADD R14, R11, UR57 ;  /* 0x000000390b0e7c36 */ /* 0x000fe40008000000 */
[----:B------:R-:W-:Y:S02]  /*7950*/  VIADD R11, R22, 0xffffffff ;  /* 0xffffffff160b7836 */ /* 0x000fe40000000000 */
[--C-:B0-----:R-:W-:Y:S02]  /*7960*/  IMAD.IADD R13, R15, 0x1, R200.reuse ;  /* 0x000000010f0d7824 */ /* 0x101fe400078e02c8 */
[----:B-1----:R-:W-:Y:S01]  /*7970*/  IMAD.IADD R12, R14, 0x1, R200 ;  /* 0x000000010e0c7824 */ /* 0x002fe200078e02c8 */
[----:B------:R-:W-:Y:S06]  /*7980*/  @P2 BRA `(.L_x_4079) ;  /* 0x0000000000582947 */ /* 0x000fec0003800000 */
        /* <DEDUP_REMOVED lines=13> */
.L_x_4081:
[----:B------:R-:W-:-:S05]  /*7a60*/  IMAD.U32 R201, RZ, RZ, UR53 ;  /* 0x00000035ffc97e24 */ /* 0x000fca000f8e00ff */
[----:B------:R-:W-:-:S13]  /*7a70*/  ISETP.NE.AND P2, PT, R201, 0x1, PT ;  /* 0x00000001c900780c */ /* 0x000fda0003f45270 */
[----:B------:R-:W0:Y:S02]  /*7a80*/  @P2 LDC.64 R202, c[0x0][0x9e8] ;  /* 0x00027a00ffca2b82 */ /* 0x000e240000000a00 */
[----:B0-----:R-:W-:-:S05]  /*7a90*/  @P2 IMAD.HI.U32 R200, R22, R202, RZ ;  /* 0x000000ca16c82227 */ /* 0x001fca00078e00ff */
[----:B------:R-:W-:-:S07]  /*7aa0*/  @P2 SHF.R.U32.HI R22, RZ, R203, R200 ;  /* 0x000000cbff162219 */ /* 0x000fce00000116c8 */
.L_x_4082:
[----:B------:R-:W-:Y:S05]  /*7ab0*/  BSYNC B0 ;  /* 0x0000000000007941 */ /* 0x000fea0003800000 */
.L_x_4080:
[----:B------:R-:W-:-:S05]  /*7ac0*/  IMAD R22, R22, R201, R11 ;  /* 0x000000c916167224 */ /* 0x000fca00078e020b */
[----:B------:R-:W-:Y:S02]  /*7ad0*/  VIADDMNMX R13, R22, R201, R13, PT ;  /* 0x000000c9160d7246 */ /* 0x000fe4000380010d */
[----:B------:R-:W-:-:S07]  /*7ae0*/  VIMNMX R12, R12, R22, !PT ;  /* 0x000000160c0c7248 */ /* 0x000fce0007fe0100 */
.L_x_4079:
[C---:B------:R-:W-:Y:S02]  /*7af0*/  ISETP.GE.AND P2, PT, R21.reuse, 0x2, PT ;  /* 0x000000021500780c */ /* 0x040fe40003f46270 */
[C---:B------:R-:W-:Y:S02]  /*7b00*/  ISETP.GE.AND P3, PT, R21.reuse, 0x9, PT ;  /* 0x000000091500780c */ /* 0x040fe40003f66270 */
[----:B------:R-:W-:Y:S02]  /*7b10*/  LOP3.LUT R16, R16, 0xdfffffff, RZ, 0xc0, !PT ;  /* 0xdfffffff10107812 */ /* 0x000fe400078ec0ff */
[----:B------:R-:W-:Y:S02]  /*7b20*/  ISETP.GE.AND P4, PT, R21, 0xa, PT ;  /* 0x0000000a1500780c */ /* 0x000fe40003f86270 */
[----:B------:R-:W-:-:S05]  /*7b30*/  LOP3.LUT R0, R0, 0xfffffffe, RZ, 0xc0, !PT ;  /* 0xfffffffe00007812 */ /* 0x000fca00078ec0ff */
[----:B------:R-:W-:Y:S02]  /*7b40*/  @P2 LOP3.LUT R16, R16, 0x20000000, RZ, 0xfc, !PT ;  /* 0x2000000010102812 */ /* 0x000fe400078efcff */
[----:B------:R-:W-:Y:S02]  /*7b50*/  ISETP.GT.AND P2, PT, R12, 0x1, !P2 ;  /* 0x000000010c00780c */ /* 0x000fe40005744270 */
[----:B------:R-:W-:Y:S02]  /*7b60*/  LOP3.LUT R16, R16, 0xbfffffff, RZ, 0xc0, !PT ;  /* 0xbfffffff10107812 */ /* 0x000fe400078ec0ff */
[----:B------:R-:W-:Y:S02]  /*7b70*/  ISETP.LT.OR P2, PT, R13, 0x2, P2 ;  /* 0x000000020d00780c */ /* 0x000fe40001741670 */
[----:B------:R-:W-:Y:S02]  /*7b80*/  @P3 LOP3.LUT R16, R16, 0x40000000, RZ, 0xfc, !PT ;  /* 0x4000000010103812 */ /* 0x000fe400078efcff */
[----:B------:R-:W-:-:S02]  /*7b90*/  FSEL R185, R185, -INF , !P2 ;  /* 0xff800000b9b97808 */ /* 0x000fc40005000000 */
[----:B------:R-:W-:Y:S02]  /*7ba0*/  LOP3.LUT R16, R16, 0x7fffffff, RZ, 0xc0, !PT ;  /* 0x7fffffff10107812 */ /* 0x000fe400078ec0ff */
[----:B------:R-:W-:Y:S02]  /*7bb0*/  ISETP.GT.AND P3, PT, R12, 0x8, !P3 ;  /* 0x000000080c00780c */ /* 0x000fe40005f64270 */
[----:B------:R-:W-:Y:S02]  /*7bc0*/  @P4 LOP3.LUT R16, R16, 0x80000000, RZ, 0xfc, !PT ;  /* 0x8000000010104812 */ /* 0x000fe400078efcff */
[----:B------:R-:W-:Y:S02]  /*7bd0*/  ISETP.GT.AND P2, PT, R12, 0x9, !P4 ;  /* 0x000000090c00780c */ /* 0x000fe40006744270 */
[----:B------:R-:W-:Y:S02]  /*7be0*/  ISETP.GE.AND P4, PT, R21, 0x11, PT ;  /* 0x000000111500780c */ /* 0x000fe40003f86270 */
[----:B------:R-:W-:-:S02]  /*7bf0*/  ISETP.LT.OR P3, PT, R13, 0x9, P3 ;  /* 0x000000090d00780c */ /* 0x000fc40001f61670 */
[----:B------:R-:W-:Y:S02]  /*7c00*/  ISETP.LT.OR P2, PT, R13, 0xa, P2 ;  /* 0x0000000a0d00780c */ /* 0x000fe40001741670 */
[----:B------:R-:W-:Y:S02]  /*7c10*/  FSEL R188, R188, -INF , !P3 ;  /* 0xff800000bcbc7808 */ /* 0x000fe40005800000 */
[----:B------:R-:W-:Y:S02]  /*7c20*/  ISETP.GE.AND P3, PT, R21, 0x12, PT ;  /* 0x000000121500780c */ /* 0x000fe40003f66270 */
[----:B------:R-:W-:Y:S02]  /*7c30*/  FSEL R189, R189, -INF , !P2 ;  /* 0xff800000bdbd7808 */ /* 0x000fe40005000000 */
[----:B------:R-:W-:Y:S02]  /*7c40*/  ISETP.GT.AND P2, PT, R12, 0x10, !P4 ;  /* 0x000000100c00780c */ /* 0x000fe40006744270 */
[----:B------:R-:W-:-:S02]  /*7c50*/  @P4 LOP3.LUT R0, R0, 0x1, RZ, 0xfc, !PT ;  /* 0x0000000100004812 */ /* 0x000fc400078efcff */
[----:B------:R-:W-:Y:S02]  /*7c60*/  ISETP.LT.OR P2, PT, R13, 0x11, P2 ;  /* 0x000000110d00780c */ /* 0x000fe40001741670 */
[----:B------:R-:W-:Y:S02]  /*7c70*/  LOP3.LUT R0, R0, 0xfffffff7, RZ, 0xc0, !PT ;  /* 0xfffffff700007812 */ /* 0x000fe400078ec0ff */
[----:B------:R-:W-:Y:S02]  /*7c80*/  FSEL R192, R192, -INF , !P2 ;  /* 0xff800000c0c07808 */ /* 0x000fe40005000000 */
[----:B------:R-:W-:Y:S02]  /*7c90*/  @P3 LOP3.LUT R0, R0, 0x8, RZ, 0xfc, !PT ;  /* 0x0000000800003812 */ /* 0x000fe400078efcff */
[----:B------:R-:W-:Y:S02]  /*7ca0*/  ISETP.GT.AND P2, PT, R12, 0x11, !P3 ;  /* 0x000000110c00780c */ /* 0x000fe40005f44270 */
[----:B------:R-:W-:-:S02]  /*7cb0*/  ISETP.GE.AND P3, PT, R21, 0x19, PT ;  /* 0x000000191500780c */ /* 0x000fc40003f66270 */
[----:B------:R-:W-:Y:S02]  /*7cc0*/  ISETP.LT.OR P2, PT, R13, 0x12, P2 ;  /* 0x000000120d00780c */ /* 0x000fe40001741670 */
[----:B------:R-:W-:Y:S02]  /*7cd0*/  LOP3.LUT R0, R0, 0xfffffffb, RZ, 0xc0, !PT ;  /* 0xfffffffb00007812 */ /* 0x000fe400078ec0ff */
[----:B------:R-:W-:Y:S02]  /*7ce0*/  FSEL R193, R193, -INF , !P2 ;  /* 0xff800000c1c17808 */ /* 0x000fe40005000000 */
[----:B------:R-:W-:Y:S02]  /*7cf0*/  ISETP.GT.AND P2, PT, R12, 0x18, !P3 ;  /* 0x000000180c00780c */ /* 0x000fe40005f44270 */
[----:B------:R-:W-:Y:S02]  /*7d00*/  ISETP.GE.AND P4, PT, R21, 0x22, PT ;  /* 0x000000221500780c */ /* 0x000fe40003f86270 */
[----:B------:R-:W-:-:S02]  /*7d10*/  ISETP.LT.OR P2, PT, R13, 0x19, P2 ;  /* 0x000000190d00780c */ /* 0x000fc40001741670 */
[----:B------:R-:W-:Y:S02]  /*7d20*/  @P3 LOP3.LUT R0, R0, 0x4, RZ, 0xfc, !PT ;  /* 0x0000000400003812 */ /* 0x000fe400078efcff */
[----:B------:R-:W-:Y:S02]  /*7d30*/  ISETP.GE.AND P3, PT, R21, 0x1a, PT ;  /* 0x0000001a1500780c */ /* 0x000fe40003f66270 */
[----:B------:R-:W-:Y:S02]  /*7d40*/  FSEL R196, R196, -INF , !P2 ;  /* 0xff800000c4c47808 */ /* 0x000fe40005000000 */
[----:B------:R-:W-:Y:S02]  /*7d50*/  ISETP.GT.AND P2, PT, R12, 0x19, !P3 ;  /* 0x000000190c00780c */ /* 0x000fe40005f44270 */
[----:B------:R-:W-:Y:S02]  /*7d60*/  LOP3.LUT R0, R0, 0xfffffffd, RZ, 0xc0, !PT ;  /* 0xfffffffd00007812 */ /* 0x000fe400078ec0ff */
[----:B------:R-:W-:-:S02]  /*7d70*/  ISETP.LT.OR P2, PT, R13, 0x1a, P2 ;  /* 0x0000001a0d00780c */ /* 0x000fc40001741670 */
[----:B------:R-:W-:Y:S02]  /*7d80*/  LOP3.LUT R16, R16, 0xfffffffd, RZ, 0xc0, !PT ;  /* 0xfffffffd10107812 */ /* 0x000fe400078ec0ff */
[----:B------:R-:W-:Y:S02]  /*7d90*/  FSEL R197, R197, -INF , !P2 ;  /* 0xff800000c5c57808 */ /* 0x000fe40005000000 */
[----:B------:R-:W-:Y:S02]  /*7da0*/  ISETP.GE.AND P2, PT, R21, 0x21, PT ;  /* 0x000000211500780c */ /* 0x000fe40003f46270 */
[----:B------:R-:W-:Y:S02]  /*7db0*/  @P3 LOP3.LUT R0, R0, 0x2, RZ, 0xfc, !PT ;  /* 0x0000000200003812 */ /* 0x000fe400078efcff */
[----:B------:R-:W-:Y:S02]  /*7dc0*/  ISETP.GT.AND P3, PT, R12, 0x20, !P2 ;  /* 0x000000200c00780c */ /* 0x000fe40005764270 */
[----:B------:R-:W-:-:S02]  /*7dd0*/  @P4 LOP3.LUT R16, R16, 0x2, RZ, 0xfc, !PT ;  /* 0x0000000210104812 */ /* 0x000fc400078efcff */
[----:B------:R-:W-:Y:S02]  /*7de0*/  ISETP.LT.OR P3, PT, R13, 0x21, P3 ;  /* 0x000000210d00780c */ /* 0x000fe40001f61670 */
[----:B------:R-:W-:Y:S02]  /*7df0*/  LOP3.LUT R16, R16, 0xfffffffb, RZ, 0xc0, !PT ;  /* 0xfffffffb10107812 */ /* 0x000fe400078ec0ff */
[----:B------:R-:W-:Y:S02]  /*7e00*/  FSEL R168, R168, -INF , !P3 ;  /* 0xff800000a8a87808 */ /* 0x000fe40005800000 */
[----:B------:R-:W-:Y:S02]  /*7e10*/  ISETP.GT.AND P3, PT, R12, 0x21, !P4 ;  /* 0x000000210c00780c */ /* 0x000fe40006764270 */
[----:B------:R-:W-:Y:S02]  /*7e20*/  ISETP.GE.AND P4, PT, R21, 0x29, PT ;  /* 0x000000291500780c */ /* 0x000fe40003f86270 */
[----:B------:R-:W-:-:S04]  /*7e30*/  ISETP.LT.OR P3, PT, R13, 0x22, P3 ;  /* 0x000000220d00780c */ /* 0x000fc80001f61670 */
[----:B------:R-:W-:Y:S02]  /*7e40*/  FSEL R169, R169, -INF , !P3 ;  /* 0xff800000a9a97808 */ /* 0x000fe40005800000 */
[----:B------:R-:W-:-:S04]  /*7e50*/  ISETP.GT.AND P3, PT, R12, 0x28, !P4 ;  /* 0x000000280c00780c */ /* 0x000fc80006764270 */
[----:B------:R-:W-:Y:S02]  /*7e60*/  ISETP.LT.OR P3, PT, R13, 0x29, P3 ;  /* 0x000000290d00780c */ /* 0x000fe40001f61670 */
[----:B------:R-:W-:Y:S02]  /*7e70*/  @P4 LOP3.LUT R16, R16, 0x4, RZ, 0xfc, !PT ;  /* 0x0000000410104812 */ /* 0x000fe400078efcff */
[----:B------:R-:W-:Y:S02]  /*7e80*/  ISETP.GE.AND P4, PT, R21, 0x2a, PT ;  /* 0x0000002a1500780c */ /* 0x000fe40003f86270 */
[----:B------:R-:W-:Y:S02]  /*7e90*/  LOP3.LUT R16, R16, 0xfffffff7, RZ, 0xc0, !PT ;  /* 0xfffffff710107812 */ /* 0x000fe400078ec0ff */
[----:B------:R-:W-:Y:S02]  /*7ea0*/  FSEL R172, R172, -INF , !P3 ;  /* 0xff800000acac7808 */ /* 0x000fe40005800000 */
[----:B------:R-:W-:-:S04]  /*7eb0*/  ISETP.GT.AND P3, PT, R12, 0x29, !P4 ;  /* 0x000000290c00780c */ /* 0x000fc80006764270 */
[----:B------:R-:W-:-:S03]  /*7ec0*/  ISETP.LT.OR P3, PT, R13, 0x2a, P3 ;  /* 0x0000002a0d00780c */ /* 0x000fc60001f61670 */
        /* <DEDUP_REMOVED lines=134> */
[----:B------:R-:W-:Y:S02]  /*8730*/  FSEL R121, R121, -INF , !P3 ;  /* 0xff80000079797808 */ /* 0x000fe40005800000 */
[----:B------:R-:W-:Y:S02]  /*8740*/  LOP3.LUT R16, R16, 0xfdffffff, RZ, 0xc0, !PT ;  /* 0xfdffffff10107812 */ /* 0x000fe400078ec0ff */
[----:B------:R-:W-:-:S04]  /*8750*/  ISETP.GT.AND P3, PT, R12, 0x88, !P4 ;  /* 0x000000880c00780c */ /* 0x000fc80006764270 */
[----:B------:R-:W-:-:S03]  /*8760*/  ISETP.LT.OR P3, PT, R13, 0x89, P3 ;  /* 0x000000890d00780c */ /* 0x000fc60001f61670 */
[----:B------:R-:W-:Y:S02]  /*8770*/  @P4 LOP3.LUT R16, R16, 0x2000000, RZ, 0xfc, !PT ;  /* 0x0200000010104812 */ /* 0x000fe400078efcff */
[----:B------:R-:W-:Y:S02]  /*8780*/  ISETP.GE.AND P4, PT, R21, 0x8a, PT ;  /* 0x0000008a1500780c */ /* 0x000fe40003f86270 */
[----:B------:R-:W-:Y:S02]  /*8790*/  FSEL R124, R124, -INF , !P3 ;  /* 0xff8000007c7c7808 */ /* 0x000fe40005800000 */
[----:B------:R-:W-:Y:S02]  /*87a0*/  ISETP.GT.AND P3, PT, R12, 0x89, !P4 ;  /* 0x000000890c00780c */ /* 0x000fe40006764270 */
[----:B------:R-:W-:Y:S02]  /*87b0*/  LOP3.LUT R16, R16, 0xfeffffff, RZ, 0xc0, !PT ;  /* 0xfeffffff10107812 */ /* 0x000fe400078ec0ff */
[----:B------:R-:W-:-:S04]  /*87c0*/  ISETP.LT.OR P3, PT, R13, 0x8a, P3 ;  /* 0x0000008a0d00780c */ /* 0x000fc80001f61670 */
[----:B------:R-:W-:Y:S02]  /*87d0*/  FSEL R125, R125, -INF , !P3 ;  /* 0xff8000007d7d7808 */ /* 0x000fe40005800000 */
[----:B------:R-:W-:Y:S02]  /*87e0*/  ISETP.GE.AND P3, PT, R21, 0x91, PT ;  /* 0x000000911500780c */ /* 0x000fe40003f66270 */
[----:B------:R-:W-:Y:S02]  /*87f0*/  @P4 LOP3.LUT R16, R16, 0x1000000, RZ, 0xfc, !PT ;  /* 0x0100000010104812 */ /* 0x000fe400078efcff */
[----:B------:R-:W-:Y:S02]  /*8800*/  ISETP.GT.AND P4, PT, R12, 0x90, !P3 ;  /* 0x000000900c00780c */ /* 0x000fe40005f84270 */
[----:B------:R-:W-:Y:S02]  /*8810*/  LOP3.LUT R16, R16, 0xfffffffe, RZ, 0xc0, !PT ;  /* 0xfffffffe10107812 */ /* 0x000fe400078ec0ff */
        /* <DEDUP_REMOVED lines=10> */
[----:B------:R-:W-:-:S13]  /*88c0*/  ISETP.GE.AND P6, PT, R21, 0x1, PT ;  /* 0x000000011500780c */ /* 0x000fda0003fc6270 */
[----:B------:R-:W-:Y:S02]  /*88d0*/  @P6 LOP3.LUT R16, R16, 0x1, RZ, 0xfc, !PT ;  /* 0x0000000110106812 */ /* 0x000fe400078efcff */
[----:B------:R-:W-:Y:S02]  /*88e0*/  ISETP.GT.AND P6, PT, R12, RZ, !P6 ;  /* 0x000000ff0c00720c */ /* 0x000fe400077c4270 */
[----:B------:R-:W-:Y:S02]  /*88f0*/  LOP3.LUT R16, R16, 0xefffffff, RZ, 0xc0, !PT ;  /* 0xefffffff10107812 */ /* 0x000fe400078ec0ff */
[----:B------:R-:W-:-:S04]  /*8900*/  ISETP.LT.OR P6, PT, R13, 0x1, P6 ;  /* 0x000000010d00780c */ /* 0x000fc800037c1670 */
[----:B------:R-:W-:Y:S02]  /*8910*/  FSEL R184, R184, -INF , !P6 ;  /* 0xff800000b8b87808 */ /* 0x000fe40007000000 */
[----:B------:R-:W-:-:S13]  /*8920*/  ISETP.GE.AND P6, PT, R21, 0x9a, PT ;  /* 0x0000009a1500780c */ /* 0x000fda0003fc6270 */
[----:B------:R-:W-:Y:S02]  /*8930*/  @P6 LOP3.LUT R16, R16, 0x10000000, RZ, 0xfc, !PT ;  /* 0x1000000010106812 */ /* 0x000fe400078efcff */
[----:B------:R-:W-:Y:S02]  /*8940*/  ISETP.GT.AND P6, PT, R12, 0x99, !P6 ;  /* 0x000000990c00780c */ /* 0x000fe400077c4270 */
[----:B------:R-:W0:Y:S02]  /*8950*/  SHFL.IDX PT, R12, R20, 0x1, 0x1c1f ;  /* 0x003c1f00140c7f89 */ /* 0x000e2400000e0000 */
[----:B------:R-:W-:-:S04]  /*8960*/  ISETP.LT.OR P6, PT, R13, 0x9a, P6 ;  /* 0x0000009a0d00780c */ /* 0x000fc800037c1670 */
[----:B------:R-:W-:Y:S02]  /*8970*/  FSEL R133, R133, -INF , !P6 ;  /* 0xff80000085857808 */ /* 0x000fe40007000000 */
[----:B------:R-:W-:Y:S01]  /*8980*/  PLOP3.LUT P6, PT, PT, PT, UP1, 0x40, 0x0 ;  /* 0x000000000000781c */ /* 0x000fe20003fce818 */
[--C-:B0-----:R-:W-:Y:S02]  /*8990*/  IMAD.IADD R15, R15, 0x1, R12.reuse ;  /* 0x000000010f0f7824 */ /* 0x101fe400078e020c */
[----:B------:R-:W-:-:S10]  /*89a0*/  IMAD.IADD R14, R14, 0x1, R12 ;  /* 0x000000010e0e7824 */ /* 0x000fd400078e020c */
[----:B------:R-:W-:Y:S05]  /*89b0*/  @P6 BRA `(.L_x_4083) ;  /* 0x0000000000586947 */ /* 0x000fea0003800000 */
        /* <DEDUP_REMOVED lines=13> */
.L_x_4085:
[----:B------:R-:W-:-:S05]  /*8a90*/  IMAD.U32 R22, RZ, RZ, UR53 ;  /* 0x00000035ff167e24 */ /* 0x000fca000f8e00ff */
[----:B------:R-:W-:-:S13]  /*8aa0*/  ISETP.NE.AND P6, PT, R22, 0x1, PT ;  /* 0x000000011600780c */ /* 0x000fda0003fc5270 */
[----:B------:R-:W0:Y:S02]  /*8ab0*/  @P6 LDC.64 R12, c[0x0][0x9e8] ;  /* 0x00027a00ff0c6b82 */ /* 0x000e240000000a00 */
[----:B0-----:R-:W-:-:S05]  /*8ac0*/  @P6 IMAD.HI.U32 R12, R20, R12, RZ ;  /* 0x0000000c140c6227 */ /* 0x001fca00078e00ff */
[----:B------:R-:W-:-:S07]  /*8ad0*/  @P6 SHF.R.U32.HI R20, RZ, R13, R12 ;  /* 0x0000000dff146219 */ /* 0x000fce000001160c */
.L_x_4086:
[----:B------:R-:W-:Y:S05]  /*8ae0*/  BSYNC B0 ;  /* 0x0000000000007941 */ /* 0x000fea0003800000 */
.L_x_4084:
[----:B------:R-:W-:-:S05]  /*8af0*/  IMAD R11, R20, R22, R11 ;  /* 0x00000016140b7224 */ /* 0x000fca00078e020b */
[----:B------:R-:W-:Y:S02]  /*8b00*/  VIADDMNMX R15, R11, R22, R15, PT ;  /* 0x000000160b0f7246 */ /* 0x000fe4000380010f */
[----:B------:R-:W-:-:S07]  /*8b10*/  VIMNMX R14, R14, R11, !PT ;  /* 0x0000000b0e0e7248 */ /* 0x000fce0007fe0100 */
.L_x_4083:
[----:B------:R-:W-:Y:S02]  /*8b20*/  ISETP.GT.AND P2, PT, R14, 0x20, !P2 ;  /* 0x000000200e00780c */ /* 0x000fe40005744270 */
[----:B------:R-:W-:Y:S02]  /*8b30*/  LOP3.LUT P6, RZ, R16, 0x2, RZ, 0xc0, !PT ;  /* 0x0000000210ff7812 */ /* 0x000fe400078cc0ff */
[----:B------:R-:W-:Y:S02]  /*8b40*/  ISETP.LT.OR P2, PT, R15, 0x21, P2 ;  /* 0x000000210f00780c */ /* 0x000fe40001741670 */
[----:B------:R-:W-:Y:S02]  /*8b50*/  FMNMX.FTZ R12, R184, R5, !PT ;  /* 0x00000005b80c7209 */ /* 0x000fe40007810000 */
[----:B------:R-:W-:Y:S02]  /*8b60*/  FSEL R170, R170, -INF , !P2 ;  /* 0xff800000aaaa7808 */ /* 0x000fe40005000000 */
[----:B------:R-:W-:-:S02]  /*8b70*/  ISETP.GT.AND P2, PT, R14, 0x21, !P6 ;  /* 0x000000210e00780c */ /* 0x000fc40007744270 */
[C---:B------:R-:W-:Y:S02]  /*8b80*/  LOP3.LUT P6, RZ, R16.reuse, 0x8000, RZ, 0xc0, !PT ;  /* 0x0000800010ff7812 */ /* 0x040fe400078cc0ff */
[----:B------:R-:W-:Y:S02]  /*8b90*/  ISETP.LT.OR P2, PT, R15, 0x22, P2 ;  /* 0x000000220f00780c */ /* 0x000fe40001741670 */
[----:B------:R-:W-:Y:S02]  /*8ba0*/  FMNMX.FTZ R11, R185, R12, !PT ;  /* 0x0000000cb90b7209 */ /* 0x000fe40007810000 */
[----:B------:R-:W-:Y:S02]  /*8bb0*/  FSEL R171, R171, -INF , !P2 ;  /* 0xff800000abab7808 */ /* 0x000fe40005000000 */
[----:B------:R-:W-:Y:S02]  /*8bc0*/  LOP3.LUT P2, RZ, R16, 0x4, RZ, 0xc0, !PT ;  /* 0x0000000410ff7812 */ /* 0x000fe4000784c0ff */
[----:B------:R-:W-:-:S02]  /*8bd0*/  FMNMX.FTZ R12, R188, R11, !PT ;  /* 0x0000000bbc0c7209 */ /* 0x000fc40007810000 */
[----:B------:R-:W-:Y:S02]  /*8be0*/  ISETP.GT.AND P2, PT, R14, 0x28, !P2 ;  /* 0x000000280e00780c */ /* 0x000fe40005744270 */
[----:B------:R-:W-:Y:S02]  /*8bf0*/  FMNMX.FTZ R11, R189, R12, !PT ;  /* 0x0000000cbd0b7209 */ /* 0x000fe40007810000 */
[----:B------:R-:W-:Y:S02]  /*8c00*/  ISETP.LT.OR P2, PT, R15, 0x29, P2 ;  /* 0x000000290f00780c */ /* 0x000fe40001741670 */
[----:B------:R-:W-:Y:S02]  /*8c10*/  FMNMX.FTZ R12, R192, R11, !PT ;  /* 0x0000000bc00c7209 */ /* 0x000fe40007810000 */
[----:B------:R-:W-:Y:S02]  /*8c20*/  FSEL R174, R174, -INF , !P2 ;  /* 0xff800000aeae7808 */ /* 0x000fe40005000000 */
[----:B------:R-:W-:-:S02]  /*8c30*/  LOP3.LUT P2, RZ, R16, 0x8, RZ, 0xc0, !PT ;  /* 0x0000000810ff7812 */ /* 0x000fc4000784c0ff */
[----:B------:R-:W-:Y:S02]  /*8c40*/  FMNMX.FTZ R11, R193, R12, !PT ;  /* 0x0000000cc10b7209 */ /* 0x000fe40007810000 */
[----:B------:R-:W-:Y:S02]  /*8c50*/  ISETP.GT.AND P2, PT, R14, 0x29, !P2 ;  /* 0x000000290e00780c */ /* 0x000fe40005744270 */
[----:B------:R-:W-:Y:S02]  /*8c60*/  FMNMX.FTZ R12, R196, R11, !PT ;  /* 0x0000000bc40c7209 */ /* 0x000fe40007810000 */
[----:B------:R-:W-:Y:S02]  /*8c70*/  ISETP.LT.OR P2, PT, R15, 0x2a, P2 ;  /* 0x0000002a0f00780c */ /* 0x000fe40001741670 */
[----:B------:R-:W-:Y:S02]  /*8c80*/  FMNMX.FTZ R11, R197, R12, !PT ;  /* 0x0000000cc50b7209 */ /* 0x000fe40007810000 */
[----:B------:R-:W-:-:S02]  /*8c90*/  FSEL R175, R175, -INF , !P2 ;  /* 0xff800000afaf7808 */ /* 0x000fc40005000000 */
[----:B------:R-:W-:Y:S02]  /*8ca0*/  LOP3.LUT P2, RZ, R16, 0x800000, RZ, 0xc0, !PT ;  /* 0x0080000010ff7812 */ /* 0x000fe4000784c0ff */
[----:B------:R-:W-:Y:S02]  /*8cb0*/  FMNMX.FTZ R12, R168, R11, !PT ;  /* 0x0000000ba80c7209 */ /* 0x000fe40007810000 */
[----:B------:R-:W-:Y:S02]  /*8cc0*/  ISETP.GT.AND P2, PT, R14, 0x30, !P2 ;  /* 0x000000300e00780c */ /* 0x000fe40005744270 */
[----:B------:R-:W-:Y:S02]  /*8cd0*/  FMNMX.FTZ R11, R169, R12, !PT ;  /* 0x0000000ca90b7209 */ /* 0x000fe40007810000 */
[----:B------:R-:W-:Y:S02]  /*8ce0*/  ISETP.LT.OR P2, PT, R15, 0x31, P2 ;  /* 0x000000310f00780c */ /* 0x000fe40001741670 */
[----:B------:R-:W-:-:S02]  /*8cf0*/  FMNMX.FTZ R12, R172, R11, !PT ;  /* 0x0000000bac0c7209 */ /* 0x000fc40007810000 */
[----:B------:R-:W-:Y:S02]  /*8d00*/  FSEL R178, R178, -INF , !P2 ;  /* 0xff800000b2b27808 */ /* 0x000fe40005000000 */
[----:B------:R-:W-:Y:S02]  /*8d10*/  LOP3.LUT P2, RZ, R16, 0x400000, RZ, 0xc0, !PT ;  /* 0x0040000010ff7812 */ /* 0x000fe4000784c0ff */
[----:B------:R-:W-:Y:S02]  /*8d20*/  FMNMX.FTZ R11, R173, R12, !PT ;  /* 0x0000000cad0b7209 */ /* 0x000fe40007810000 */
[----:B------:R-:W-:Y:S02]  /*8d30*/  ISETP.GT.AND P2, PT, R14, 0x31, !P2 ;  /* 0x000000310e00780c */ /* 0x000fe40005744270 */
[----:B------:R-:W-:Y:S02]  /*8d40*/  FMNMX.FTZ R12, R176, R11, !PT ;  /* 0x0000000bb00c7209 */ /* 0x000fe40007810000 */
[----:B------:R-:W-:-:S02]  /*8d50*/  ISETP.LT.OR P2, PT, R15, 0x32, P2 ;  /* 0x000000320f00780c */ /* 0x000fc40001741670 */
[----:B------:R-:W-:Y:S02]  /*8d60*/  FMNMX.FTZ R11, R177, R12, !PT ;  /* 0x0000000cb10b7209 */ /* 0x000fe40007810000 */
[----:B------:R-:W-:Y:S02]  /*8d70*/  FSEL R179, R179, -INF , !P2 ;  /* 0xff800000b3b37808 */ /* 0x000fe40005000000 */
[----:B------:R-:W-:Y:S02]  /*8d80*/  LOP3.LUT P2, RZ, R16, 0x200000, RZ, 0xc0, !PT ;  /* 0x0020000010ff7812 */ /* 0x000fe4000784c0ff */
[----:B------:R-:W-:Y:S02]  /*8d90*/  FMNMX.FTZ R12, R180, R11, !PT ;  /* 0x0000000bb40c7209 */ /* 0x000fe40007810000 */
[----:B------:R-:W-:Y:S02]  /*8da0*/  ISETP.GT.AND P2, PT, R14, 0x38, !P2 ;  /* 0x000000380e00780c */ /* 0x000fe40005744270 */
[----:B------:R-:W-:-:S02]  /*8db0*/  FMNMX.FTZ R11, R181, R12, !PT ;  /* 0x0000000cb50b7209 */ /* 0x000fc40007810000 */
[----:B------:R-:W-:Y:S02]  /*8dc0*/  ISETP.LT.OR P2, PT, R15, 0x39, P2 ;  /* 0x000000390f00780c */ /* 0x000fe40001741670 */
[----:B------:R-:W-:Y:S02]  /*8dd0*/  FMNMX.FTZ R12, R152, R11, !PT ;  /* 0x0000000b980c7209 */ /* 0x000fe40007810000 */
[----:B------:R-:W-:Y:S02]  /*8de0*/  FSEL R182, R182, -INF , !P2 ;  /* 0xff800000b6b67808 */ /* 0x000fe40005000000 */
[----:B------:R-:W-:Y:S02]  /*8df0*/  LOP3.LUT P2, RZ, R16, 0x100000, RZ, 0xc0, !PT ;  /* 0x0010000010ff7812 */ /* 0x000fe4000784c0ff */
[----:B------:R-:W-:Y:S02]  /*8e00*/  FMNMX.FTZ R11, R153, R12, !PT ;  /* 0x0000000c990b7209 */ /* 0x000fe40007810000 */
[----:B------:R-:W-:-:S02]  /*8e10*/  ISETP.GT.AND P2, PT, R14, 0x39, !P2 ;  /* 0x000000390e00780c */ /* 0x000fc40005744270 */
[----:B------:R-:W-:Y:S02]  /*8e20*/  FMNMX.FTZ R12, R156, R11, !PT ;  /* 0x0000000b9c0c7209 */ /* 0x000fe40007810000 */
        /* <DEDUP_REMOVED lines=31> */
[----:B------:R-:W-:Y:S02]  /*9020*/  ISETP.GT.AND P2, PT, R14, 0x50, !P6 ;  /* 0x000000500e00780c */ /* 0x000fe40007744270 */
[----:B------:R-:W-:Y:S02]  /*9030*/  LOP3.LUT P6, RZ, R16, 0x10, RZ, 0xc0, !PT ;  /* 0x0000001010ff7812 */ /* 0x000fe400078cc0ff */
        /* <DEDUP_REMOVED lines=18> */
[----:B------:R-:W-:Y:S01]  /*9160*/  FMNMX.FTZ R20, R133, R12, !PT ;  /* 0x0000000c85147209 */ /* 0x000fe20007810000 */
[----:B------:R-:W-:Y:S01]  /*9170*/  IMAD.U32 R12, RZ, RZ, UR36 ;  /* 0x00000024ff0c7e24 */ /* 0x000fe2000f8e00ff */
[----:B------:R-:W-:-:S02]  /*9180*/  ISETP.GT.AND P2, PT, R14, 0x59, !P2 ;  /* 0x000000590e00780c */ /* 0x000fc40005744270 */
[C---:B------:R-:W-:Y:S01]  /*9190*/  ISETP.GT.AND P3, PT, R14.reuse, 0x90, !P3 ;  /* 0x000000900e00780c */ /* 0x040fe20005f64270 */
[----:B------:R-:W0:Y:S01]  /*91a0*/  SHFL.BFLY PT, R11, R20, 0x2, 0x1f ;  /* 0x0c401f00140b7f89 */ /* 0x000e2200000e0000 */
[----:B------:R-:W-:Y:S02]  /*91b0*/  ISETP.LT.OR P2, PT, R15, 0x5a, P2 ;  /* 0x0000005a0f00780c */ /* 0x000fe40001741670 */
[----:B------:R-:W-:Y:S02]  /*91c0*/  ISETP.GT.AND P4, PT, R14, 0x91, !P4 ;  /* 0x000000910e00780c */ /* 0x000fe40006784270 */
[----:B------:R-:W-:Y:S02]  /*91d0*/  FSEL R167, R167, -INF , !P2 ;  /* 0xff800000a7a77808 */ /* 0x000fe40005000000 */
[----:B------:R-:W-:Y:S02]  /*91e0*/  LOP3.LUT P2, RZ, R16, 0x800, RZ, 0xc0, !PT ;  /* 0x0000080010ff7812 */ /* 0x000fe4000784c0ff */
[----:B------:R-:W-:-:S02]  /*91f0*/  ISETP.GT.AND P5, PT, R14, 0x98, !P5 ;  /* 0x000000980e00780c */ /* 0x000fc40006fa4270 */
[----:B------:R-:W-:Y:S02]  /*9200*/  ISETP.GT.AND P2, PT, R14, 0x60, !P2 ;  /* 0x000000600e00780c */ /* 0x000fe40005744270 */
[C---:B------:R-:W-:Y:S02]  /*9210*/  ISETP.LT.OR P3, PT, R15.reuse, 0x91, P3 ;  /* 0x000000910f00780c */ /* 0x040fe40001f61670 */
[C---:B------:R-:W-:Y:S02]  /*9220*/  ISETP.LT.OR P2, PT, R15.reuse, 0x61, P2 ;  /* 0x000000610f00780c */ /* 0x040fe40001741670 */
[----:B------:R-:W-:Y:S02]  /*9230*/  ISETP.LT.OR P4, PT, R15, 0x92, P4 ;  /* 0x000000920f00780c */ /* 0x000fe40002781670 */
[----:B------:R-:W-:Y:S02]  /*9240*/  FSEL R138, R138, -INF , !P2 ;  /* 0xff8000008a8a7808 */ /* 0x000fe40005000000 */
[----:B------:R-:W-:-:S02]  /*9250*/  LOP3.LUT P2, RZ, R16, 0x400, RZ, 0xc0, !PT ;  /* 0x0000040010ff7812 */ /* 0x000fc4000784c0ff */
[----:B------:R-:W-:Y:S02]  /*9260*/  FSEL R130, R130, -INF , !P3 ;  /* 0xff80000082827808 */ /* 0x000fe40005800000 */
[----:B------:R-:W-:Y:S02]  /*9270*/  ISETP.GT.AND P2, PT, R14, 0x61, !P2 ;  /* 0x000000610e00780c */ /* 0x000fe40005744270 */
[----:B0-----:R-:W-:Y:S02]  /*9280*/  FMNMX.FTZ R22, R20, R11, !PT ;  /* 0x0000000b14167209 */ /* 0x001fe40007810000 */
[C---:B------:R-:W-:Y:S02]  /*9290*/  ISETP.LT.OR P2, PT, R15.reuse, 0x62, P2 ;  /* 0x000000620f00780c */ /* 0x040fe40001741670 */
[----:B------:R-:W-:Y:S01]  /*92a0*/  ISETP.LT.OR P5, PT, R15, 0x99, P5 ;  /* 0x000000990f00780c */ /* 0x000fe20002fa1670 */
[----:B------:R-:W0:Y:S01]  /*92b0*/  SHFL.BFLY PT, R11, R22, 0x1, 0x1f ;  /* 0x0c201f00160b7f89 */ /* 0x000e2200000e0000 */
[----:B------:R-:W-:-:S02]  /*92c0*/  FSEL R139, R139, -INF , !P2 ;  /* 0xff8000008b8b7808 */ /* 0x000fc40005000000 */
[----:B------:R-:W-:Y:S02]  /*92d0*/  LOP3.LUT P2, RZ, R16, 0x200, RZ, 0xc0, !PT ;  /* 0x0000020010ff7812 */ /* 0x000fe4000784c0ff */
[----:B------:R-:W-:Y:S02]  /*92e0*/  FSEL R131, R131, -INF , !P4 ;  /* 0xff80000083837808 */ /* 0x000fe40006000000 */
[----:B------:R-:W-:Y:S02]  /*92f0*/  ISETP.GT.AND P2, PT, R14, 0x68, !P2 ;  /* 0x000000680e00780c */ /* 0x000fe40005744270 */
[----:B------:R-:W-:Y:S02]  /*9300*/  FSEL R134, R134, -INF , !P5 ;  /* 0xff80000086867808 */ /* 0x000fe40006800000 */
[----:B------:R-:W-:-:S04]  /*9310*/  ISETP.LT.OR P2, PT, R15, 0x69, P2 ;  /* 0x000000690f00780c */ /* 0x000fc80001741670 */
[----:B------:R-:W-:Y:S02]  /*9320*/  FSEL R142, R142, -INF , !P2 ;  /* 0xff8000008e8e7808 */ /* 0x000fe40005000000 */
[----:B------:R-:W-:-:S04]  /*9330*/  LOP3.LUT P2, RZ, R16, 0x100, RZ, 0xc0, !PT ;  /* 0x0000010010ff7812 */ /* 0x000fc8000784c0ff */
[----:B------:R-:W-:Y:S02]  /*9340*/  ISETP.GT.AND P2, PT, R14, 0x69, !P2 ;  /* 0x000000690e00780c */ /* 0x000fe40005744270 */
[----:B0-----:R-:W-:Y:S02]  /*9350*/  FMNMX.FTZ R11, R22, R11, !PT ;  /* 0x0000000b160b7209 */ /* 0x001fe40007810000 */
[----:B------:R-:W-:-:S03]  /*9360*/  ISETP.LT.OR P2, PT, R15, 0x6a, P2 ;  /* 0x0000006a0f00780c */ /* 0x000fc60001741670 */
[----:B------:R-:W-:Y:S01]  /*9370*/  FFMA.FTZ R12, R11, R12, -8 ;  /* 0xc10000000b0c7423 */ /* 0x000fe2000001000c */
[----:B------:R-:W-:Y:S02]  /*9380*/  FSEL R143, R143, -INF , !P2 ;  /* 0xff8000008f8f7808 */ /* 0x000fe40005000000 */
[----:B------:R-:W-:-:S04]  /*9390*/  LOP3.LUT P2, RZ, R16, 0x80, RZ, 0xc0, !PT ;  /* 0x0000008010ff7812 */ /* 0x000fc8000784c0ff */
[----:B------:R-:W-:-:S04]  /*93a0*/  ISETP.GT.AND P2, PT, R14, 0x70, !P2 ;  /* 0x000000700e00780c */ /* 0x000fc80005744270 */
[----:B------:R-:W-:-:S04]  /*93b0*/  ISETP.LT.OR P2, PT, R15, 0x71, P2 ;  /* 0x000000710f00780c */ /* 0x000fc80001741670 */
        /* <DEDUP_REMOVED lines=9> */
[----:B------:R-:W-:Y:S02]  /*9450*/  ISETP.GT.AND P2, PT, R14, 0x79, !P6 ;  /* 0x000000790e00780c */ /* 0x000fe40007744270 */
[----:B------:R-:W-:Y:S02]  /*9460*/  LOP3.LUT P6, RZ, R16, 0x1000000, RZ, 0xc0, !PT ;  /* 0x0100000010ff7812 */ /* 0x000fe400078cc0ff */
        /* <DEDUP_REMOVED lines=46> */
[----:B------:R-:W-:Y:S02]  /*9750*/  ISETP.GT.AND P2, PT, R14, RZ, !P6 ;  /* 0x000000ff0e00720c */ /* 0x000fe40007744270 */
[----:B------:R-:W-:Y:S02]  /*9760*/  LOP3.LUT P6, RZ, R16, 0x10000000, RZ, 0xc0, !PT ;  /* 0x1000000010ff7812 */ /* 0x000fe400078cc0ff */
[----:B------:R-:W-:Y:S02]  /*9770*/  ISETP.LT.OR P2, PT, R15, 0x1, P2 ;  /* 0x000000010f00780c */ /* 0x000fe40001741670 */
[----:B------:R-:W-:Y:S02]  /*9780*/  ISETP.GT.AND P6, PT, R14, 0x99, !P6 ;  /* 0x000000990e00780c */ /* 0x000fe400077c4270 */
[----:B------:R-:W-:-:S02]  /*9790*/  FSEL R13, R186, -INF , !P2 ;  /* 0xff800000ba0d7808 */ /* 0x000fc40005000000 */
[----:B------:R-:W-:Y:S02]  /*97a0*/  FSETP.NEU.FTZ.AND P2, PT, R11, -INF , PT ;  /* 0xff8000000b00780b */ /* 0x000fe40003f5d000 */
[----:B------:R-:W-:Y:S02]  /*97b0*/  ISETP.LT.OR P6, PT, R15, 0x9a, P6 ;  /* 0x0000009a0f00780c */ /* 0x000fe400037c1670 */
[----:B------:R-:W-:Y:S02]  /*97c0*/  FSEL R12, R12, RZ, P2 ;  /* 0x000000ff0c0c7208 */ /* 0x000fe40001000000 */
[----:B------:R-:W-:-:S03]  /*97d0*/  FSEL R135, R135, -INF , !P6 ;  /* 0xff80000087877808 */ /* 0x000fc60007000000 */
        /* <DEDUP_REMOVED lines=50> */
[----:B------:R-:W-:Y:S01]  /*9b00*/  FFMA.FTZ R133, R133, UR36, -R12 ;  /* 0x0000002485857c23 */ /* 0x000fe2000801080c */
[----:B------:R-:W-:Y:S02]  /*9b10*/  MUFU.EX2 R21, R21 ;  /* 0x0000001500157308 */ /* 0x000fe40000000800 */
[----:B------:R-:W-:-:S04]  /*9b20*/  FMNMX.FTZ R193, R179, R188, !PT ;  /* 0x000000bcb3c17209 */ /* 0x000fc80007810000 */
[----:B------:R-:W-:Y:S02]  /*9b30*/  FMNMX.FTZ R188, R182, R193, !PT ;  /* 0x000000c1b6bc7209 */ /* 0x000fe40007810000 */
        /* <DEDUP_REMOVED lines=33> */
[----:B------:R0:W-:Y:S02]  /*9d50*/  MUFU.EX2 R14, R192 ;  /* 0x000000c0000e7308 */ /* 0x0001e40000000800 */
[----:B------:R-:W-:-:S04]  /*9d60*/  FMNMX.FTZ R141, R131, R140, !PT ;  /* 0x0000008c838d7209 */ /* 0x000fc80007810000 */
[----:B------:R-:W-:Y:S01]  /*9d70*/  FMNMX.FTZ R140, R134, R141, !PT ;  /* 0x0000008d868c7209 */ /* 0x000fe20007810000 */
[----:B------:R-:W-:-:S01]  /*9d80*/  FFMA.FTZ R141, R145, UR36, -R12 ;  /* 0x00000024918d7c23 */ /* 0x000fc2000801080c */
[----:B------:R-:W-:Y:S01]  /*9d90*/  FFMA.FTZ R145, R149, UR36, -R12 ;  /* 0x0000002495917c23 */ /* 0x000fe2000801080c */
[----:B------:R-:W-:Y:S01]  /*9da0*/  IMAD.U32 R149, RZ, RZ, UR36 ;  /* 0x00000024ff957e24 */ /* 0x000fe2000f8e00ff */
[----:B------:R-:W-:Y:S01]  /*9db0*/  FMNMX.FTZ R188, R135, R140, !PT ;  /* 0x0000008c87bc7209 */ /* 0x000fe20007810000 */
[----:B------:R-:W-:Y:S04]  /*9dc0*/  MUFU.EX2 R176, R176 ;  /* 0x000000b000b07308 */ /* 0x000fe80000000800 */
[----:B------:R-:W1:Y:S04]  /*9dd0*/  SHFL.BFLY PT, R193, R188, 0x2, 0x1f ;  /* 0x0c401f00bcc17f89 */ /* 0x000e6800000e0000 */
[----:B------:R-:W-:Y:S08]  /*9de0*/  MUFU.EX2 R140, R196 ;  /* 0x000000c4008c7308 */ /* 0x000ff00000000800 */
[----:B------:R-:W-:Y:S08]  /*9df0*/  MUFU.EX2 R177, R177 ;  /* 0x000000b100b17308 */ /* 0x000ff00000000800 */
[----:B------:R-:W-:Y:S01]  /*9e00*/  MUFU.EX2 R180, R180 ;  /* 0x000000b400b47308 */ /* 0x000fe20000000800 */
[----:B-1----:R-:W-:-:S02]  /*9e10*/  FMNMX.FTZ R193, R188, R193, !PT ;  /* 0x000000c1bcc17209 */ /* 0x002fc40007810000 */
[----:B------:R-:W-:-:S05]  /*9e20*/  FSEL R188, R11, RZ, P2 ;  /* 0x000000ff0bbc7208 */ /* 0x000fca0001000000 */
[----:B------:R-:W-:Y:S01]  /*9e30*/  MUFU.EX2 R181, R181 ;  /* 0x000000b500b57308 */ /* 0x000fe20000000800 */
[----:B------:R-:W1:Y:S01]  /*9e40*/  SHFL.BFLY PT, R148, R193, 0x1, 0x1f ;  /* 0x0c201f00c1947f89 */ /* 0x000e6200000e0000 */
[----:B------:R-:W-:-:S04]  /*9e50*/  FADD.FTZ R188, -R188, R5 ;  /* 0x00000005bcbc7221 */ /* 0x000fc80000010100 */
[----:B------:R-:W-:Y:S02]  /*9e60*/  FMUL.FTZ R188, R188, UR36 ;  /* 0x00000024bcbc7c20 */ /* 0x000fe40008410000 */
[----:B------:R-:W-:Y:S08]  /*9e70*/  MUFU.EX2 R5, R133 ;  /* 0x0000008500057308 */ /* 0x000ff00000000800 */
[----:B------:R-:W2:Y:S08]  /*9e80*/  MUFU.EX2 R188, R188 ;  /* 0x000000bc00bc7308 */ /* 0x000eb00000000800 */
[----:B------:R-:W-:Y:S01]  /*9e90*/  MUFU.EX2 R152, R152 ;  /* 0x0000009800987308 */ /* 0x000fe20000000800 */
[----:B-1----:R-:W-:-:S04]  /*9ea0*/  FMNMX.FTZ R12, R193, R148, !PT ;  /* 0x00000094c10c7209 */ /* 0x002fc80007810000 */
[C---:B------:R-:W-:Y:S01]  /*9eb0*/  FSETP.NEU.FTZ.AND P2, PT, R12.reuse, -INF , PT ;  /* 0xff8000000c00780b */ /* 0x040fe20003f5d000 */
[----:B------:R-:W-:-:S02]  /*9ec0*/  FFMA.FTZ R148, R12, R149, -8 ;  /* 0xc10000000c947423 */ /* 0x000fc40000010095 */
[----:B------:R-:W-:Y:S03]  /*9ed0*/  MUFU.EX2 R153, R153 ;  /* 0x0000009900997308 */ /* 0x000fe60000000800 */
[----:B------:R-:W-:-:S05]  /*9ee0*/  FSEL R148, R148, RZ, P2 ;  /* 0x000000ff94947208 */ /* 0x000fca0001000000 */
[--C-:B------:R-:W-:Y:S01]  /*9ef0*/  FFMA.FTZ R193, R190, UR36, -R148.reuse ;  /* 0x00000024bec17c23 */ /* 0x100fe20008010894 */
[----:B------:R-:W-:-:S01]  /*9f00*/  FFMA.FTZ R190, R191, UR36, -R148 ;  /* 0x00000024bfbe7c23 */ /* 0x000fc20008010894 */
[----:B------:R-:W-:Y:S01]  /*9f10*/  FSEL R191, R12, RZ, P2 ;  /* 0x000000ff0cbf7208 */ /* 0x000fe20001000000 */
[----:B0-----:R-:W-:-:S01]  /*9f20*/  FFMA.FTZ R192, R13, UR36, -R148 ;  /* 0x000000240dc07c23 */ /* 0x001fc20008010894 */
[--C-:B------:R-:W-:Y:S01]  /*9f30*/  FFMA.FTZ R13, R187, UR36, -R148.reuse ;  /* 0x00000024bb0d7c23 */ /* 0x100fe20008010894 */
[----:B------:R0:W-:Y:S01]  /*9f40*/  MUFU.EX2 R133, R193 ;  /* 0x000000c100857308 */ /* 0x0001e20000000800 */
[----:B------:R-:W-:-:S01]  /*9f50*/  FFMA.FTZ R149, R194, UR36, -R148 ;  /* 0x00000024c2957c23 */ /* 0x000fc20008010894 */
[----:B------:R-:W-:Y:S01]  /*9f60*/  FADD.FTZ R191, -R191, R4 ;  /* 0x00000004bfbf7221 */ /* 0x000fe20000010100 */
[----:B------:R-:W-:-:S01]  /*9f70*/  FFMA.FTZ R194, R195, UR36, -R148 ;  /* 0x00000024c3c27c23 */ /* 0x000fc20008010894 */
[----:B--2---:R-:W-:Y:S01]  /*9f80*/  FFMA.FTZ R195, R188, R8, R21 ;  /* 0x00000008bcc37223 */ /* 0x004fe20000010015 */
[----:B------:R-:W-:-:S01]  /*9f90*/  FFMA.FTZ R187, R198, UR36, -R148 ;  /* 0x00000024c6bb7c23 */ /* 0x000fc20008010894 */
[----:B------:R-:W-:Y:S01]  /*9fa0*/  FMUL.FTZ R191, R191, UR36 ;  /* 0x00000024bfbf7c20 */ /* 0x000fe20008410000 */
[----:B------:R-:W-:-:S01]  /*9fb0*/  FFMA.FTZ R196, R199, UR36, -R148 ;  /* 0x00000024c7c47c23 */ /* 0x000fc20008010894 */
[----:B------:R-:W-:Y:S01]  /*9fc0*/  MUFU.EX2 R192, R192 ;  /* 0x000000c000c07308 */ /* 0x000fe20000000800 */
[----:B------:R-:W-:-:S01]  /*9fd0*/  FADD.FTZ R195, R20, R195 ;  /* 0x000000c314c37221 */ /* 0x000fc20000010000 */
[--C-:B0-----:R-:W-:Y:S01]  /*9fe0*/  FFMA.FTZ R193, R158, UR36, -R148.reuse ;  /* 0x000000249ec17c23 */ /* 0x101fe20008010894 */
[----:B------:R-:W-:-:S01]  /*9ff0*/  FFMA.FTZ R158, R162, UR36, -R148 ;  /* 0x00000024a29e7c23 */ /* 0x000fc20008010894 */
[----:B------:R-:W-:Y:S01]  /*a000*/  FFMA.FTZ R162, R166, UR36, -R148 ;  /* 0x00000024a6a27c23 */ /* 0x000fe20008010894 */
[----:B------:R-:W-:-:S01]  /*a010*/  FADD.FTZ R166, R22, R195 ;  /* 0x000000c316a67221 */ /* 0x000fc20000010000 */
        /* <DEDUP_REMOVED lines=22> */
[--C-:B------:R-:W-:Y:S01]  /*a180*/  FFMA.FTZ R147, R147, UR36, -R148.reuse ;  /* 0x0000002493937c23 */ /* 0x100fe20008010894 */
[----:B------:R-:W-:-:S01]  /*a190*/  FFMA.FTZ R150, R150, UR36, -R148 ;  /* 0x0000002496967c23 */ /* 0x000fc20008010894 */
[--C-:B------:R-:W-:Y:S01]  /*a1a0*/  FFMA.FTZ R151, R151, UR36, -R148.reuse ;  /* 0x0000002497977c23 */ /* 0x100fe20008010894 */
[----:B------:R-:W-:-:S01]  /*a1b0*/  FFMA.FTZ R122, R122, UR36, -R148 ;  /* 0x000000247a7a7c23 */ /* 0x000fc20008010894 */
[----:B------:R-:W0:Y:S01]  /*a1c0*/  MUFU.EX2 R149, R149 ;  /* 0x0000009500957308 */ /* 0x000e220000000800 */
[----:B-1----:R-:W-:-:S01]  /*a1d0*/  FADD.FTZ R8, R13, R8 ;  /* 0x000000080d087221 */ /* 0x002fc20000010000 */
[--C-:B------:R-:W-:Y:S01]  /*a1e0*/  FFMA.FTZ R123, R123, UR36, -R148.reuse ;  /* 0x000000247b7b7c23 */ /* 0x100fe20008010894 */
[----:B------:R-:W-:-:S01]  /*a1f0*/  FFMA.FTZ R126, R126, UR36, -R148 ;  /* 0x000000247e7e7c23 */ /* 0x000fc20008010894 */
[----:B------:R-:W-:Y:S01]  /*a200*/  FFMA.FTZ R134, R134, UR36, -R148 ;  /* 0x0000002486867c23 */ /* 0x000fe20008010894 */
[----:B------:R-:W-:-:S01]  /*a210*/  FADD.FTZ R7, R133, R8 ;  /* 0x0000000885077221 */ /* 0x000fc20000010000 */
[----:B------:R-:W-:-:S02]  /*a220*/  FFMA.FTZ R135, R135, UR36, -R148 ;  /* 0x0000002487877c23 */ /* 0x000fc40008010894 */
[----:B------:R-:W1:Y:S01]  /*a230*/  MUFU.EX2 R194, R194 ;  /* 0x000000c200c27308 */ /* 0x000e620000000800 */
[----:B--2---:R-:W-:-:S07]  /*a240*/  FADD.FTZ R8, R190, R7 ;  /* 0x00000007be087221 */ /* 0x004fce0000010000 */
[----:B------:R-:W2:Y:S01]  /*a250*/  MUFU.EX2 R187, R187 ;  /* 0x000000bb00bb7308 */ /* 0x000ea20000000800 */
[----:B0-----:R-:W-:-:S07]  /*a260*/  FADD.FTZ R7, R149, R8 ;  /* 0x0000000895077221 */ /* 0x001fce0000010000 */
[----:B------:R0:W-:Y:S01]  /*a270*/  MUFU.EX2 R4, R193 ;  /* 0x000000c100047308 */ /* 0x0001e20000000800 */
[----:B-1----:R-:W-:-:S07]  /*a280*/  FADD.FTZ R8, R194, R7 ;  /* 0x00000007c2087221 */ /* 0x002fce0000010000 */
[----:B------:R-:W1:Y:S01]  /*a290*/  MUFU.EX2 R196, R196 ;  /* 0x000000c400c47308 */ /* 0x000e620000000800 */
[----:B0-----:R-:W-:-:S01]  /*a2a0*/  FADD.FTZ R193, R23, R166 ;  /* 0x000000a617c17221 */ /* 0x001fc20000010000 */
[----:B--2---:R-:W-:-:S03]  /*a2b0*/  FADD.FTZ R7, R187, R8 ;  /* 0x00000008bb077221 */ /* 0x004fc60000010000 */
[----:B------:R-:W-:-:S03]  /*a2c0*/  FADD.FTZ R166, R184, R193 ;  /* 0x000000c1b8a67221 */ /* 0x000fc60000010000 */
[----:B------:R-:W0:Y:S01]  /*a2d0*/  MUFU.EX2 R170, R170 ;  /* 0x000000aa00aa7308 */ /* 0x000e220000000800 */
[----:B------:R-:W-:-:S04]  /*a2e0*/  FADD.FTZ R193, R185, R166 ;  /* 0x000000a6b9c17221 */ /* 0x000fc80000010000 */
[----:B------:R-:W-:-:S03]  /*a2f0*/  FADD.FTZ R166, R186, R193 ;  /* 0x000000c1baa67221 */ /* 0x000fc60000010000 */
[----:B------:R-:W2:Y:S01]  /*a300*/  MUFU.EX2 R171, R171 ;  /* 0x000000ab00ab7308 */ /* 0x000ea20000000800 */
[----:B------:R-:W-:-:S01]  /*a310*/  FADD.FTZ R193, R189, R166 ;  /* 0x000000a6bdc17221 */ /* 0x000fc20000010000 */
[----:B-1----:R-:W-:-:S03]  /*a320*/  FADD.FTZ R7, R196, R7 ;  /* 0x00000007c4077221 */ /* 0x002fc60000010000 */
[----:B------:R-:W-:-:S03]  /*a330*/  FADD.FTZ R8, R168, R193 ;  /* 0x000000c1a8087221 */ /* 0x000fc60000010000 */
[----:B------:R-:W1:Y:S01]  /*a340*/  MUFU.EX2 R174, R174 ;  /* 0x000000ae00ae7308 */ /* 0x000e620000000800 */
[----:B0-----:R-:W-:-:S01]  /*a350*/  FADD.FTZ R166, R170, R7 ;  /* 0x00000007aaa67221 */ /* 0x001fc20000010000 */
[----:B------:R-:W-:-:S04]  /*a360*/  FADD.FTZ R7, R169, R8 ;  /* 0x00000008a9077221 */ /* 0x000fc80000010000 */
[----:B------:R-:W-:Y:S02]  /*a370*/  FADD.FTZ R8, R172, R7 ;  /* 0x00000007ac087221 */ /* 0x000fe40000010000 */
[----:B------:R-:W0:Y:S01]  /*a380*/  MUFU.EX2 R175, R175 ;  /* 0x000000af00af7308 */ /* 0x000e220000000800 */
[----:B--2---:R-:W-:-:S01]  /*a390*/  FADD.FTZ R193, R171, R166 ;  /* 0x000000a6abc17221 */ /* 0x004fc20000010000 */
[----:B------:R-:W-:-:S04]  /*a3a0*/  FADD.FTZ R7, R173, R8 ;  /* 0x00000008ad077221 */ /* 0x000fc80000010000 */
[----:B------:R-:W-:Y:S02]  /*a3b0*/  FADD.FTZ R8, R176, R7 ;  /* 0x00000007b0087221 */ /* 0x000fe40000010000 */
[----:B------:R-:W2:Y:S01]  /*a3c0*/  MUFU.EX2 R178, R178 ;  /* 0x000000b200b27308 */ /* 0x000ea20000000800 */
[----:B-1----:R-:W-:-:S01]  /*a3d0*/  FADD.FTZ R166, R174, R193 ;  /* 0x000000c1aea67221 */ /* 0x002fc20000010000 */
[----:B------:R-:W-:-:S04]  /*a3e0*/  FADD.FTZ R7, R177, R8 ;  /* 0x00000008b1077221 */ /* 0x000fc80000010000 */
[----:B------:R-:W-:Y:S02]  /*a3f0*/  FADD.FTZ R8, R180, R7 ;  /* 0x00000007b4087221 */ /* 0x000fe40000010000 */
        /* <DEDUP_REMOVED lines=16> */
[----:B0-----:R-:W-:-:S04]  /*a500*/  FADD.FTZ R193, R155, R166 ;  /* 0x000000a69bc17221 */ /* 0x001fc80000010000 */
[----:B------:R-:W-:-:S03]  /*a510*/  FADD.FTZ R166, R4, R193 ;  /* 0x000000c104a67221 */ /* 0x000fc60000010000 */
        /* <DEDUP_REMOVED lines=26> */
[--C-:B------:R-:W-:Y:S01]  /*a6c0*/  FFMA.FTZ R193, R127, UR36, -R148.reuse ;  /* 0x000000247fc17c23 */ /* 0x100fe20008010894 */
[----:B------:R-:W-:-:S05]  /*a6d0*/  FFMA.FTZ R127, R130, UR36, -R148 ;  /* 0x00000024827f7c23 */ /* 0x000fca0008010894 */
[----:B------:R-:W2:Y:S01]  /*a6e0*/  MUFU.EX2 R142, R142 ;  /* 0x0000008e008e7308 */ /* 0x000ea20000000800 */
[----:B-1----:R-:W-:-:S04]  /*a6f0*/  FADD.FTZ R7, R137, R8 ;  /* 0x0000000889077221 */ /* 0x002fc80000010000 */
[----:B------:R-:W-:-:S03]  /*a700*/  FADD.FTZ R8, R14, R7 ;  /* 0x000000070e087221 */ /* 0x000fc60000010000 */
[----:B------:R-:W1:Y:S01]  /*a710*/  MUFU.EX2 R15, R15 ;  /* 0x0000000f000f7308 */ /* 0x000e620000000800 */
[----:B0-----:R-:W-:-:S07]  /*a720*/  FADD.FTZ R195, R139, R166 ;  /* 0x000000a68bc37221 */ /* 0x001fce0000010000 */
[----:B------:R-:W0:Y:S01]  /*a730*/  MUFU.EX2 R143, R143 ;  /* 0x0000008f008f7308 */ /* 0x000e220000000800 */
[----:B--2---:R-:W-:-:S07]  /*a740*/  FADD.FTZ R166, R142, R195 ;  /* 0x000000c38ea67221 */ /* 0x004fce0000010000 */
        /* <DEDUP_REMOVED lines=11> */
[----:B------:R-:W-:-:S06]  /*a800*/  FFMA.FTZ R130, R131, UR36, -R148 ;  /* 0x0000002483827c23 */ /* 0x000fcc0008010894 */
        /* <DEDUP_REMOVED lines=33> */
[----:B-1----:R-:W-:-:S04]  /*aa20*/  FADD.FTZ R8, R132, R131 ;  /* 0x0000008384087221 */ /* 0x002fc80000010000 */
[----:B------:R-:W-:Y:S01]  /*aa30*/  FADD.FTZ R8, R5, R8 ;  /* 0x0000000805087221 */ /* 0x000fe20000010000 */
[----:B0-----:R-:W-:-:S04]  /*aa40*/  FADD.FTZ R7, R134, R7 ;  /* 0x0000000786077221 */ /* 0x001fc80000010000 */
[----:B--2---:R-:W-:Y:S01]  /*aa50*/  FADD.FTZ R7, R135, R7 ;  /* 0x0000000787077221 */ /* 0x004fe20000010000 */
[----:B------:R-:W-:Y:S06]  /*aa60*/  @!P0 BRA `(.L_x_4087) ;  /* 0x0000000000048947 */ /* 0x000fec0003800000 */
[----:B------:R-:W-:Y:S01]  /*aa70*/  BPT.TRAP 0x1 ;  /* 0x000000040000795c */ /* 0x000fe20000300000 */
.L_x_4087:
[----:B------:R-:W-:Y:S01]  /*aa80*/  ULEA UR6, UR7, UR37, 0x3 ;  /* 0x0000002507067291 */ /* 0x000fe2000f8e183f */
[----:B------:R-:W-:Y:S01]  /*aa90*/  ISETP.GT.AND P2, PT, R6, UR52, PT ;  /* 0x0000003406007c0c */ /* 0x000fe2000bf44270 */
        /* <DEDUP_REMOVED lines=145> */
[----:B------:R-:W-:Y:S02]  /*b3b0*/  IMAD.MOV.U32 R4, RZ, RZ, R12 ;  /* 0x000000ffff047224 */ /* 0x000fe400078e000c */
[----:B------:R-:W-:-:S07]  /*b3c0*/  IMAD.MOV.U32 R5, RZ, RZ, R11 ;  /* 0x000000ffff057224 */ /* 0x000fce00078e000b */
.L_x_4070:
[----:B------:R-:W0:Y:S01]  /*b3d0*/  LDC R12, c[0x0][0x2f0] ;  /* 0x0000bc00ff0c7b82 */ /* 0x000e220000000800 */
[----:B------:R-:W-:Y:S01]  /*b3e0*/  UIADD3 UR61, -UR61, 0x1, URZ ;  /* 0x000000013d3d7890 */ /* 0x000fe2000fffe13f */
[----:B------:R-:W-:Y:S01]  /*b3f0*/  ULDC UR7, c[0x0][0x448] ;  /* 0x0001120000077ab9 */ /* 0x000fe20000000800 */
[----:B------:R-:W-:Y:S01]  /*b400*/  ULDC UR14, c[0x0][0x9e4] ;  /* 0x00027900000e7ab9 */ /* 0x000fe20000000800 */
[----:B------:R-:W-:Y:S02]  /*b410*/  UISETP.NE.AND UP0, UPT, UR7, 0x1, UPT ;  /* 0x000000010700788c */ /* 0x000fe4000bf05270 */
[----:B------:R-:W-:Y:S02]  /*b420*/  UISETP.GE.AND UP1, UPT, UR14, 0x1, UPT ;  /* 0x000000010e00788c */ /* 0x000fe4000bf26270 */
[----:B------:R-:W1:Y:S04]  /*b430*/  S2UR UR6, SR_CTAID.X ;  /* 0x00000000000679c3 */ /* 0x000e680000002500 */
[----:B------:R-:W-:-:S03]  /*b440*/  PLOP3.LUT P2, PT, PT, PT, UP1, 0x40, 0x0 ;  /* 0x000000000000781c */ /* 0x000fc60003f4e818 */
[----:B------:R-:W-:Y:S01]  /*b450*/  @UP0 ULDC UR15, c[0x0][0x450] ;  /* 0x00011400000f0ab9 */ /* 0x000fe20000000800 */
[----:B0-----:R-:W-:-:S05]  /*b460*/  IMAD R12, R17, R12, UR61 ;  /* 0x0000003d110c7e24 */ /* 0x001fca000f8e020c */
[----:B------:R-:W-:Y:S01]  /*b470*/  R2UR UR11, R12 ;  /* 0x000000000c0b72ca */ /* 0x000fe200000e0000 */
[----:B-1----:R-:W-:-:S03]  /*b480*/  ULEA UR10, UR6, 0x7f, 0x7 ;  /* 0x0000007f060a7891 */ /* 0x002fc6000f8e383f */
[----:B------:R-:W-:Y:S02]  /*b490*/  @UP0 ULDC UR6, c[0x0][0x44c] ;  /* 0x0001130000060ab9 */ /* 0x000fe40000000800 */
[----:B------:R-:W-:-:S04]  /*b4a0*/  UIMAD.WIDE.U32 UR6, UR10, UR6, URZ ;  /* 0x000000060a0672a5 */ /* 0x000fc8000f8e003f */
[----:B------:R-:W-:-:S04]  /*b4b0*/  @UP0 USHF.R.U32.HI UR10, URZ, UR15, UR7 ;  /* 0x0000000f3f0a0299 */ /* 0x000fc80008011607 */
[----:B------:R-:W-:-:S03]  /*b4c0*/  UIADD3 UR10, UR11, UR10, URZ ;  /* 0x0000000a0b0a7290 */ /* 0x000fc6000fffe03f */
[----:B------:R-:W-:Y:S02]  /*b4d0*/  ULDC UR11, c[0x0][0x9dc] ;  /* 0x00027700000b7ab9 */ /* 0x000fe40000000800 */
[----:B------:R-:W-:Y:S01]  /*b4e0*/  UIADD3 UR11, UR10, -UR11, URZ ;  /* 0x8000000b0a0b7290 */ /* 0x000fe2000fffe03f */
[----:B------:R-:W-:Y:S11]  /*b4f0*/  @P2 BRA `(.L_x_4089) ;  /* 0x0000000000442947 */ /* 0x000ff60003800000 */
        /* <DEDUP_REMOVED lines=10> */
.L_x_4090:
[----:B------:R-:W-:-:S11]  /*b5a0*/  UISETP.NE.AND UP2, UPT, UR14, 0x1, UPT ;  /* 0x000000010e00788c */ /* 0x000fd6000bf45270 */
[----:B------:R-:W-:Y:S02]  /*b5b0*/  @UP2 ULDC.64 UR18, c[0x0][0x9e8] ;  /* 0x00027a0000122ab9 */ /* 0x000fe40000000a00 */
[----:B------:R-:W-:-:S04]  /*b5c0*/  UIMAD.WIDE.U32 UR6, UR10, UR18, URZ ;  /* 0x000000120a0672a5 */ /* 0x000fc8000f8e003f */
[----:B------:R-:W-:-:S12]  /*b5d0*/  @UP2 USHF.R.U32.HI UR10, URZ, UR19, UR7 ;  /* 0x000000133f0a2299 */ /* 0x000fd80008011607 */
.L_x_4091:
[----:B------:R-:W-:-:S04]  /*b5e0*/  UIMAD UR10, UR10, UR14, URZ ;  /* 0x0000000e0a0a72a4 */ /* 0x000fc8000f8e023f */
[----:B------:R-:W-:-:S04]  /*b5f0*/  UISETP.LT.AND UP2, UPT, UR11, UR10, UPT ;  /* 0x0000000a0b00728c */ /* 0x000fc8000bf41270 */
[----:B------:R-:W-:-:S12]  /*b600*/  USEL UR11, UR11, UR10, !UP2 ;  /* 0x0000000a0b0b7287 */ /* 0x000fd8000d000000 */
.L_x_4089:
[----:B------:R-:W-:-:S04]  /*b610*/  UIADD3 UR6, UR11, 0x9f, URZ ;  /* 0x0000009f0b067890 */ /* 0x000fc8000fffe03f */
[----:B------:R-:W-:-:S04]  /*b620*/  UIMAD.WIDE UR6, UR6, 0x66666667, URZ ;  /* 0x66666667060678a5 */ /* 0x000fc8000f8e023f */
[----:B------:R-:W-:-:S04]  /*b630*/  USHF.R.U32.HI UR6, URZ, 0x1f, UR7 ;  /* 0x0000001f3f067899 */ /* 0x000fc80008011607 */
[----:B------:R-:W-:-:S04]  /*b640*/  ULEA.HI.SX32 UR6, UR7, UR6, 0x1a ;  /* 0x0000000607067291 */ /* 0x000fc8000f8fd23f */
[----:B------:R-:W-:-:S04]  /*b650*/  UISETP.LT.AND UP2, UPT, UR56, UR6, UPT ;  /* 0x000000063800728c */ /* 0x000fc8000bf41270 */
[----:B------:R-:W-:-:S06]  /*b660*/  USEL UR11, UR56, UR6, !UP2 ;  /* 0x00000006380b7287 */ /* 0x000fcc000d000000 */
[----:B------:R-:W-:-:S13]  /*b670*/  ISETP.GE.AND P2, PT, R6, UR11, PT ;  /* 0x0000000b06007c0c */ /* 0x000fda000bf46270 */
[----:B------:R-:W-:Y:S05]  /*b680*/  @!P2 BRA `(.L_x_4092) ;  /* 0x0000002c00d0a947 */ /* 0x000fea0003800000 */
[----:B------:R-:W-:Y:S01]  /*b690*/  IMAD.MOV.U32 R13, RZ, RZ, R4 ;  /* 0x000000ffff0d7224 */ /* 0x000fe200078e0004 */
[----:B------:R-:W-:Y:S01]  /*b6a0*/  UMOV UR6, UR4 ;  /* 0x0000000400067c82 */ /* 0x000fe20008000000 */
[----:B------:R-:W-:-:S07]  /*b6b0*/  IMAD.MOV.U32 R11, RZ, RZ, R5 ;  /* 0x000000ffff0b7224 */ /* 0x000fce00078e0005 */
.L_x_4102:
[----:B------:R-:W-:Y:S01]  /*b6c0*/  ISETP.NE.AND P3, PT, RZ, UR39, PT ;  /* 0x00000027ff007c0c */ /* 0x000fe2000bf65270 */
[----:B------:R-:W-:-:S04]  /*b6d0*/  UISETP.NE.AND UP2, UPT, UR5, 0x1, UPT ;  /* 0x000000010500788c */ /* 0x000fc8000bf45270 */
[----:B------:R-:W-:-:S04]  /*b6e0*/  USEL UR4, URZ, 0x1, UP2 ;  /* 0x000000013f047887 */ /* 0x000fc80009000000 */
[----:B------:R-:W-:-:S04]  /*b6f0*/  ULOP3.LUT UR4, UR6, UR4, URZ, 0x3c, !UPT ;  /* 0x0000000406047292 */ /* 0x000fc8000f8e3c3f */
[----:B------:R-:W-:Y:S08]  /*b700*/  @P3 BRA `(.L_x_4093) ;  /* 0x0000000000383947 */ /* 0x000ff00003800000 */
[----:B------:R-:W-:Y:S05]  /*b710*/  @!P0 BRA `(.L_x_4094) ;  /* 0x0000000000048947 */ /* 0x000fea0003800000 */
[----:B------:R-:W-:Y:S01]  /*b720*/  BPT.TRAP 0x1 ;  /* 0x000000040000795c */ /* 0x000fe20000300000 */
.L_x_4094:
        /* <DEDUP_REMOVED lines=9> */
.L_x_4095:
[----:B-1----:R-:W-:Y:S05]  /*b7c0*/  @P2 BRA `(.L_x_4093) ;  /* 0x0000000000082947 */ /* 0x002fea0003800000 */
[----:B------:R-:W1:Y:S02]  /*b7d0*/  SYNCS.PHASECHK.TRANS64.TRYWAIT P2, [UR7+0x33430], R4 ;  /* 0x03343004ff0075a7 */ /* 0x000e640008040147 */
[----:B-1----:R-:W-:Y:S05]  /*b7e0*/  @!P2 BRA `(.L_x_4096) ;  /* 0x000001040060a947 */ /* 0x002fea0003800000 */
.L_x_4093:
        /* <DEDUP_REMOVED lines=200> */
.L_x_4098:
[----:B------:R-:W-:Y:S01]  /*c470*/  ULEA UR10, UR5, UR37, 0x3 ;  /* 0x00000025050a7291 */ /* 0x000fe2000f8e183f */
[----:B------:R-:W-:-:S05]  /*c480*/  IMAD.U32 R4, RZ, RZ, UR6 ;  /* 0x00000006ff047e24 */ /* 0x000fca000f8e00ff */
[----:B------:R-:W-:-:S04]  /*c490*/  SHF.L.U32 R4, R4, 0x1f, RZ ;  /* 0x0000001f04047819 */ /* 0x000fc800000006ff */
[----:B------:R0:W1:Y:S01]  /*c4a0*/  SYNCS.PHASECHK.TRANS64.TRYWAIT P2, [UR10+0x33450], R4 ;  /* 0x03345004ff0075a7 */ /* 0x000062000804014a */
[----:B------:R-:W-:Y:S05]  /*c4b0*/  @!P0 BRA `(.L_x_4099) ;  /* 0x0000000000048947 */ /* 0x000fea0003800000 */
[----:B------:R-:W-:Y:S01]  /*c4c0*/  BPT.TRAP 0x1 ;  /* 0x000000040000795c */ /* 0x000fe20000300000 */
.L_x_4099:
[----:B-1----:R-:W-:Y:S05]  /*c4d0*/  @P2 BRA `(.L_x_4097) ;  /* 0x0000000000082947 */ /* 0x002fea0003800000 */
[----:B------:R-:W1:Y:S02]  /*c4e0*/  SYNCS.PHASECHK.TRANS64.TRYWAIT P2, [UR10+0x33450], R4 ;  /* 0x03345004ff0075a7 */ /* 0x000e64000804014a */
[----:B-1----:R-:W-:Y:S05]  /*c4f0*/  @!P2 BRA `(.L_x_4100) ;  /* 0x000000f80034a947 */ /* 0x002fea0003800000 */
.L_x_4097:
[----:B------:R-:W-:Y:S01]  /*c500*/  UIADD3 UR6, UR37, 0x200, URZ ;  /* 0x0000020025067890 */ /* 0x000fe2000fffe03f */
[----:B------:R-:W-:Y:S01]  /*c510*/  WARPGROUP.ARRIVE ;  /* 0x00000000000079c5 */ /* 0x000fe20000000000 */
[----:B------:R-:W-:Y:S01]  /*c520*/  UMOV UR15, 0xc0000010 ;  /* 0xc0000010000f7882 */ /* 0x000fe20000000000 */
[----:B01----:R-:W-:Y:S01]  /*c530*/  FMNMX.FTZ R4, R184, R11, !PT ;  /* 0x0000000bb8047209 */ /* 0x003fe20007810000 */
[----:B------:R-:W-:Y:S01]  /*c540*/  USHF.R.U32.HI UR6, URZ, 0x4, UR6 ;  /* 0x000000043f067899 */ /* 0x000fe20008011606 */
[----:B------:R-:W-:Y:S02]  /*c550*/  FMNMX.FTZ R12, R186, R13, !PT ;  /* 0x0000000dba0c7209 */ /* 0x000fe40007810000 */
[----:B------:R-:W-:Y:S01]  /*c560*/  FMNMX.FTZ R5, R185, R4, !PT ;  /* 0x00000004b9057209 */ /* 0x000fe20007810000 */
        /* <DEDUP_REMOVED lines=93> */
[----:B------:R-:W-:Y:S02]  /*cb40*/  FADD.FTZ R11, -R5, R11 ;  /* 0x0000000b050b7221 */ /* 0x000fe40000010100 */
[----:B------:R-:W-:-:S01]  /*cb50*/  FADD.FTZ R12, -R4, R13 ;  /* 0x0000000d040c7221 */ /* 0x000fc20000010100 */
[----:B------:R-:W-:Y:S01]  /*cb60*/  FFMA.FTZ R13, R5, R14, -8 ;  /* 0xc1000000050d7423 */ /* 0x000fe2000001000e */
[----:B------:R-:W-:Y:S01]  /*cb70*/  FMUL.FTZ R11, R11, UR36 ;  /* 0x000000240b0b7c20 */ /* 0x000fe20008410000 */
[----:B------:R-:W-:Y:S02]  /*cb80*/  WARPGROUP.DEPBAR.LE gsb0, 0x0 ;  /* 0x00008000000079c5 */ /* 0x000fe40000010000 */
[----:B------:R-:W-:Y:S01]  /*cb90*/  WARPGROUP.ARRIVE ;  /* 0x00000000000079c5 */ /* 0x000fe20000000000 */
[--C-:B------:R-:W-:Y:S01]  /*cba0*/  FFMA.FTZ R21, R189, UR36, -R13.reuse ;  /* 0x00000024bd157c23 */ /* 0x100fe2000801080d */
[----:B------:R-:W-:Y:S02]  /*cbb0*/  IMAD.U32 R189, RZ, RZ, UR36 ;  /* 0x00000024ffbd7e24 */ /* 0x000fe4000f8e00ff */
[--C-:B------:R-:W-:Y:S01]  /*cbc0*/  FFMA.FTZ R14, R184, UR36, -R13.reuse ;  /* 0x00000024b80e7c23 */ /* 0x100fe2000801080d */
[----:B------:R-:W-:-:S01]  /*cbd0*/  FFMA.FTZ R15, R185, UR36, -R13 ;  /* 0x00000024b90f7c23 */ /* 0x000fc2000801080d */
[--C-:B------:R-:W-:Y:S01]  /*cbe0*/  FFMA.FTZ R20, R188, UR36, -R13.reuse ;  /* 0x00000024bc147c23 */ /* 0x100fe2000801080d */
[----:B------:R-:W-:Y:S01]  /*cbf0*/  QGMMA.64x192x32.F32.E4M3.E4M3 R24, R212, gdesc[UR12], R24, gsb0 ;  /* 0x02e0000cd4187df3 */ /* 0x000fe20008000818 */
[----:B------:R-:W-:Y:S01]  /*cc00*/  UIADD3 UR14, UR6, 0x300, URZ ;  /* 0x00000300060e7890 */ /* 0x000fe2000fffe03f */
[--C-:B------:R-:W-:Y:S01]  /*cc10*/  FFMA.FTZ R22, R192, UR36, -R13.reuse ;  /* 0x00000024c0167c23 */ /* 0x100fe2000801080d */
[----:B------:R-:W-:Y:S01]  /*cc20*/  UMOV UR15, 0xc0000010 ;  /* 0xc0000010000f7882 */ /* 0x000fe20000000000 */
        /* <DEDUP_REMOVED lines=35> */
[----:B------:R-:W-:-:S01]  /*ce60*/  FFMA.FTZ R133, R4, R189, -8 ;  /* 0xc100000004857423 */ /* 0x000fc200000100bd */
[----:B------:R-:W-:Y:S01]  /*ce70*/  FMUL.FTZ R12, R12, UR36 ;  /* 0x000000240c0c7c20 */ /* 0x000fe20008410000 */
[----:B------:R-:W-:Y:S01]  /*ce80*/  MUFU.EX2 R11, R11 ;  /* 0x0000000b000b7308 */ /* 0x000fe20000000800 */
[----:B------:R-:W-:Y:S01]  /*ce90*/  IADD3 R196, -R18, 0xb, RZ ;  /* 0x0000000b12c47810 */ /* 0x000fe20007ffe1ff */
        /* <DEDUP_REMOVED lines=39> */
[----:B-1----:R-:W-:-:S01]  /*d110*/  FFMA.FTZ R7, R12, R7, R189 ;  /* 0x000000070c077223 */ /* 0x002fc200000100bd */
[--C-:B------:R-:W-:Y:S01]  /*d120*/  FFMA.FTZ R123, R123, UR36, -R133.reuse ;  /* 0x000000247b7b7c23 */ /* 0x100fe20008010885 */
[----:B------:R-:W-:-:S01]  /*d130*/  FFMA.FTZ R126, R126, UR36, -R133 ;  /* 0x000000247e7e7c23 */ /* 0x000fc20008010885 */
[----:B------:R-:W-:-:S04]  /*d140*/  FFMA.FTZ R134, R134, UR36, -R133 ;  /* 0x0000002486867c23 */ /* 0x000fc80008010885 */
        /* <DEDUP_REMOVED lines=36> */
[----:B------:R-:W-:-:S04]  /*d390*/  UMOV UR15, 0xc0000010 ;  /* 0xc0000010000f7882 */ /* 0x000fc80000000000 */
        /* <DEDUP_REMOVED lines=89> */
[--C-:B------:R-:W-:Y:S01]  /*d930*/  FFMA.FTZ R130, R131, UR36, -R133.reuse ;  /* 0x0000002483827c23 */ /* 0x100fe20008010885 */
[----:B------:R-:W-:-:S05]  /*d940*/  FFMA.FTZ R133, R135, UR36, -R133 ;  /* 0x0000002487857c23 */ /* 0x000fca0008010885 */
[----:B------:R-:W1:Y:S01]  /*d950*/  MUFU.EX2 R148, R148 ;  /* 0x0000009400947308 */ /* 0x000e620000000800 */
[----:B0-----:R-:W-:-:S07]  /*d960*/  FADD.FTZ R7, R145, R8 ;  /* 0x0000000891077221 */ /* 0x001fce0000010000 */
[----:B------:R-:W0:Y:S01]  /*d970*/  MUFU.EX2 R149, R149 ;  /* 0x0000009500957308 */ /* 0x000e220000000800 */
[----:B--2---:R-:W-:-:S01]  /*d980*/  FADD.FTZ R194, R150, R197 ;  /* 0x000000c596c27221 */ /* 0x004fc20000010000 */
[----:B------:R-:W-:-:S05]  /*d990*/  IMAD.U32 R197, RZ, RZ, UR7 ;  /* 0x00000007ffc57e24 */ /* 0x000fca000f8e00ff */
[----:B------:R-:W-:Y:S01]  /*d9a0*/  @!P1 LEA R197, R197, UR37, 0x3 ;  /* 0x00000025c5c59c11 */ /* 0x000fe2000f8e18ff */
        /* <DEDUP_REMOVED lines=8> */
[----:B------:R-:W-:-:S05]  /*da30*/  @!P1 VIADD R7, R197, 0x33440 ;  /* 0x00033440c5079836 */ /* 0x000fca0000000000 */
[----:B------:R-:W-:Y:S01]  /*da40*/  @!P1 PRMT R7, RZ, 0x654, R7 ;  /* 0x00000654ff079816 */ /* 0x000fe20000000007 */
[----:B------:R-:W1:Y:S01]  /*da50*/  MUFU.EX2 R123, R123 ;  /* 0x0000007b007b7308 */ /* 0x000e620000000800 */
[----:B0-----:R-:W-:-:S07]  /*da60*/  FADD.FTZ R194, R122, R131 ;  /* 0x000000837ac27221 */ /* 0x001fce0000010000 */
[----:B------:R-:W0:Y:S01]  /*da70*/  MUFU.EX2 R124, R124 ;  /* 0x0000007c007c7308 */ /* 0x000e220000000800 */
[----:B--2---:R-:W-:-:S07]  /*da80*/  FADD.FTZ R131, R121, R8 ;  /* 0x0000000879837221 */ /* 0x004fce0000010000 */
[----:B------:R-:W2:Y:S01]  /*da90*/  MUFU.EX2 R126, R126 ;  /* 0x0000007e007e7308 */ /* 0x000ea20000000800 */
[----:B-1----:R-:W-:-:S07]  /*daa0*/  FADD.FTZ R197, R123, R194 ;  /* 0x000000c27bc57221 */ /* 0x002fce0000010000 */
[----:B------:R-:W-:Y:S01]  /*dab0*/  MUFU.EX2 R125, R125 ;  /* 0x0000007d007d7308 */ /* 0x000fe20000000800 */
[----:B0-----:R-:W-:-:S07]  /*dac0*/  FADD.FTZ R8, R124, R131 ;  /* 0x000000837c087221 */ /* 0x001fce0000010000 */
[----:B------:R-:W0:Y:S01]  /*dad0*/  MUFU.EX2 R195, R195 ;  /* 0x000000c300c37308 */ /* 0x000e220000000800 */
[----:B--2---:R-:W-:-:S01]  /*dae0*/  FADD.FTZ R194, R126, R197 ;  /* 0x000000c57ec27221 */ /* 0x004fc20000010000 */
        /* <DEDUP_REMOVED lines=26> */
.L_x_4101:
[----:B------:R-:W-:Y:S01]  /*dc90*/  ULEA UR5, UR5, UR37, 0x3 ;  /* 0x0000002505057291 */ /* 0x000fe2000f8e183f */
[----:B------:R-:W-:Y:S01]  /*dca0*/  ISETP.GT.AND P2, PT, R6, UR11, PT ;  /* 0x0000000b06007c0c */ /* 0x000fe2000bf44270 */
[----:B------:R-:W-:Y:S01]  /*dcb0*/  UMOV UR6, UR4 ;  /* 0x0000000400067c82 */ /* 0x000fe20008000000 */
[----:B------:R-:W-:Y:S01]  /*dcc0*/  F2FP.SATFINITE.E4M3.F32.PACK_AB_MERGE_C R20, R21, R20, RZ ;  /* 0x000000141514723e */ /* 0x000fe200048070ff */
[----:B------:R-:W-:Y:S01]  /*dcd0*/  UIADD3 UR5, UR5, 0x33460, URZ ;  /* 0x0003346005057890 */ /* 0x000fe2000fffe03f */
[----:B------:R-:W-:Y:S01]  /*dce0*/  F2FP.SATFINITE.E4M3.F32.PACK_AB_MERGE_C R13, R13, R132, RZ ;  /* 0x000000840d0d723e */ /* 0x000fe200048070ff */
[----:B------:R-:W-:Y:S01]  /*dcf0*/  FMUL.FTZ R24, R24, R11 ;  /* 0x0000000b18187220 */ /* 0x000fe20000410000 */
        /* <DEDUP_REMOVED lines=141> */
.L_x_4092:
[----:B------:R-:W-:-:S13]  /*e5d0*/  ISETP.GE.AND P2, PT, R6, UR56, PT ;  /* 0x0000003806007c0c */ /* 0x000fda000bf46270 */
        /* <DEDUP_REMOVED lines=11> */
.L_x_4121:
        /* <DEDUP_REMOVED lines=9> */
.L_x_4105:
[----:B------:R-:W-:Y:S01]  /*e720*/  ULEA UR10, UR5, UR37, 0x3 ;  /* 0x00000025050a7291 */ /* 0x000fe2000f8e183f */
[----:B------:R-:W-:-:S05]  /*e730*/  IMAD.U32 R4, RZ, RZ, UR4 ;  /* 0x00000004ff047e24 */ /* 0x000fca000f8e00ff */
[----:B------:R-:W-:-:S04]  /*e740*/  SHF.L.U32 R4, R4, 0x1f, RZ ;  /* 0x0000001f04047819 */ /* 0x000fc800000006ff */
[----:B------:R0:W1:Y:S01]  /*e750*/  SYNCS.PHASECHK.TRANS64.TRYWAIT P2, [UR10+0x33430], R4 ;  /* 0x03343004ff0075a7 */ /* 0x000062000804014a */
[----:B------:R-:W-:Y:S05]  /*e760*/  @!P0 BRA `(.L_x_4106) ;  /* 0x0000000000048947 */ /* 0x000fea0003800000 */
[----:B------:R-:W-:Y:S01]  /*e770*/  BPT.TRAP 0x1 ;  /* 0x000000040000795c */ /* 0x000fe20000300000 */
.L_x_4106:
[----:B-1----:R-:W-:Y:S05]  /*e780*/  @P2 BRA `(.L_x_4104) ;  /* 0x0000000000082947 */ /* 0x002fea0003800000 */
[----:B------:R-:W1:Y:S02]  /*e790*/  SYNCS.PHASECHK.TRANS64.TRYWAIT P2, [UR10+0x33430], R4 ;  /* 0x03343004ff0075a7 */ /* 0x000e64000804014a */
[----:B-1----:R-:W-:Y:S05]  /*e7a0*/  @!P2 BRA `(.L_x_4107) ;  /* 0x000000d400a0a947 */ /* 0x002fea0003800000 */
.L_x_4104:
[----:B------:R2:W-:Y:S01]  /*e7b0*/  BAR.SYNC.DEFER_BLOCKING R11, 0x100 ;  /* 0x0004000b0000751d */ /* 0x0005e20000010000 */
[C---:B------:R-:W-:Y:S01]  /*e7c0*/  R2UR UR28, R2.reuse ;  /* 0x00000000021c72ca */ /* 0x040fe200000e0000 */
[----:B------:R-:W-:Y:S01]  /*e7d0*/  UIMAD UR10, UR5, 0x780, UR38 ;  /* 0x00000780050a78a4 */ /* 0x000fe2000f8e0226 */
[C---:B------:R-:W-:Y:S02]  /*e7e0*/  R2UR UR29, R3.reuse ;  /* 0x00000000031d72ca */ /* 0x040fe400000e0000 */
[C---:B------:R-:W-:Y:S01]  /*e7f0*/  R2UR UR32, R2.reuse ;  /* 0x00000000022072ca */ /* 0x040fe200000e0000 */
[----:B------:R-:W-:Y:S01]  /*e800*/  UMOV UR31, 0x80000020 ;  /* 0x80000020001f7882 */ /* 0x000fe20000000000 */
[C---:B------:R-:W-:Y:S01]  /*e810*/  R2UR UR33, R3.reuse ;  /* 0x00000000032172ca */ /* 0x040fe200000e0000 */
[----:B------:R-:W-:Y:S01]  /*e820*/  UIADD3 UR34, UR10, 0x80, URZ ;  /* 0x000000800a227890 */ /* 0x000fe2000fffe03f */
[C---:B------:R-:W-:Y:S01]  /*e830*/  R2UR UR40, R2.reuse ;  /* 0x00000000022872ca */ /* 0x040fe200000e0000 */
[----:B------:R-:W-:Y:S01]  /*e840*/  UMOV UR30, UR10 ;  /* 0x0000000a001e7c82 */ /* 0x000fe20008000000 */
[----:B------:R-:W-:Y:S01]  /*e850*/  UMOV UR35, 0x80000020 ;  /* 0x8000002000237882 */ /* 0x000fe20000000000 */
[C---:B------:R-:W-:Y:S01]  /*e860*/  R2UR UR41, R3.reuse ;  /* 0x00000000032972ca */ /* 0x040fe200000e0000 */
[----:B------:R-:W-:Y:S01]  /*e870*/  UIADD3 UR42, UR10, 0x100, URZ ;  /* 0x000001000a2a7890 */ /* 0x000fe2000fffe03f */
[C---:B------:R-:W-:Y:S01]  /*e880*/  R2UR UR44, R2.reuse ;  /* 0x00000000022c72ca */ /* 0x040fe200000e0000 */
[----:B------:R-:W-:Y:S01]  /*e890*/  UMOV UR43, 0x80000020 ;  /* 0x80000020002b7882 */ /* 0x000fe20000000000 */
[C---:B------:R-:W-:Y:S01]  /*e8a0*/  R2UR UR45, R3.reuse ;  /* 0x00000000032d72ca */ /* 0x040fe200000e0000 */
[----:B------:R-:W-:Y:S01]  /*e8b0*/  UIADD3 UR46, UR10, 0x180, URZ ;  /* 0x000001800a2e7890 */ /* 0x000fe2000fffe03f */
[----:B------:R-:W-:Y:S01]  /*e8c0*/  R2UR UR48, R2 ;  /* 0x00000000023072ca */ /* 0x000fe200000e0000 */
[----:B------:R-:W-:Y:S01]  /*e8d0*/  UMOV UR47, 0x80000020 ;  /* 0x80000020002f7882 */ /* 0x000fe20000000000 */
[----:B------:R-:W-:Y:S01]  /*e8e0*/  R2UR UR49, R3 ;  /* 0x00000000033172ca */ /* 0x000fe200000e0000 */
        /* <DEDUP_REMOVED lines=173> */
[----:B--2---:R-:W-:Y:S05]  /*f3c0*/  @P3 BRA `(.L_x_4108) ;  /* 0x00000000002c3947 */ /* 0x004fea0003800000 */
[----:B------:R-:W-:Y:S05]  /*f3d0*/  @!P0 BRA `(.L_x_4109) ;  /* 0x0000000000048947 */ /* 0x000fea0003800000 */
[----:B------:R-:W-:Y:S01]  /*f3e0*/  BPT.TRAP 0x1 ;  /* 0x000000040000795c */ /* 0x000fe20000300000 */
.L_x_4109:
[----:B------:R-:W-:Y:S01]  /*f3f0*/  ULEA UR10, UR7, UR37, 0x3 ;  /* 0x00000025070a7291 */ /* 0x000fe2000f8e183f */
[----:B01----:R-:W-:-:S05]  /*f400*/  IMAD.U32 R4, RZ, RZ, UR6 ;  /* 0x00000006ff047e24 */ /* 0x003fca000f8e00ff */
[----:B------:R-:W-:-:S04]  /*f410*/  SHF.L.U32 R4, R4, 0x1f, RZ ;  /* 0x0000001f04047819 */ /* 0x000fc800000006ff */
[----:B------:R0:W1:Y:S01]  /*f420*/  SYNCS.PHASECHK.TRANS64.TRYWAIT P2, [UR10+0x33450], R4 ;  /* 0x03345004ff0075a7 */ /* 0x000062000804014a */
[----:B------:R-:W-:Y:S05]  /*f430*/  @!P0 BRA `(.L_x_4110) ;  /* 0x0000000000048947 */ /* 0x000fea0003800000 */
[----:B------:R-:W-:Y:S01]  /*f440*/  BPT.TRAP 0x1 ;  /* 0x000000040000795c */ /* 0x000fe20000300000 */
.L_x_4110:
[----:B-1----:R-:W-:Y:S05]  /*f450*/  @P2 BRA `(.L_x_4108) ;  /* 0x0000000000082947 */ /* 0x002fea0003800000 */
[----:B------:R-:W1:Y:S02]  /*f460*/  SYNCS.PHASECHK.TRANS64.TRYWAIT P2, [UR10+0x33450], R4 ;  /* 0x03345004ff0075a7 */ /* 0x000e64000804014a */
[----:B-1----:R-:W-:Y:S05]  /*f470*/  @!P2 BRA `(.L_x_4111) ;  /* 0x000000c80084a947 */ /* 0x002fea0003800000 */
.L_x_4108:
[----:B------:R-:W-:Y:S01]  /*f480*/  UIADD3 UR6, UR37, 0x200, URZ ;  /* 0x0000020025067890 */ /* 0x000fe2000fffe03f */
[----:B------:R-:W-:Y:S01]  /*f490*/  WARPGROUP.ARRIVE ;  /* 0x00000000000079c5 */ /* 0x000fe20000000000 */
[----:B------:R-:W-:Y:S01]  /*f4a0*/  UMOV UR15, 0xc0000010 ;  /* 0xc0000010000f7882 */ /* 0x000fe20000000000 */
[----:B------:R-:W-:Y:S01]  /*f4b0*/  PLOP3.LUT P2, PT, PT, PT, UP0, 0x80, 0x0 ;  /* 0x000000000000781c */ /* 0x000fe20003f4f008 */
[----:B------:R-:W-:Y:S01]  /*f4c0*/  USHF.R.U32.HI UR6, URZ, 0x4, UR6 ;  /* 0x000000043f067899 */ /* 0x000fe20008011606 */
[----:B------:R-:W-:Y:S01]  /*f4d0*/  PLOP3.LUT P3, PT, PT, PT, UP0, 0x80, 0x0 ;  /* 0x000000000000781c */ /* 0x000fe20003f6f008 */
[----:B------:R-:W-:Y:S02]  /*f4e0*/  IMAD.MOV.U32 R21, RZ, RZ, R9 ;  /* 0x000000ffff157224 */ /* 0x000fe400078e0009 */
[----:B------:R-:W-:Y:S01]  /*f4f0*/  ULOP3.LUT UR6, UR6, 0x3fff, URZ, 0xc0, !UPT ;  /* 0x00003fff06067892 */ /* 0x000fe2000f8ec03f */
[----:B------:R-:W-:Y:S02]  /*f500*/  IMAD R22, R6, -0xa0, RZ ;  /* 0xffffff6006167824 */ /* 0x000fe400078e02ff */
[----:B01----:R-:W-:Y:S01]  /*f510*/  IMAD.U32 R4, RZ, RZ, UR5 ;  /* 0x00000005ff047e24 */ /* 0x003fe2000f8e00ff */
[----:B------:R-:W-:-:S04]  /*f520*/  ULOP3.LUT UR6, UR6, 0x10000, URZ, 0xfc, !UPT ;  /* 0x0001000006067892 */ /* 0x000fc8000f8efc3f */
[----:B------:R-:W-:Y:S01]  /*f530*/  UIMAD UR6, UR7, 0x780, UR6 ;  /* 0x00000780070678a4 */ /* 0x000fe2000f8e0206 */
[----:B------:R-:W-:-:S05]  /*f540*/  @!P1 LEA R4, R4, UR37, 0x3 ;  /* 0x0000002504049c11 */ /* 0x000fca000f8e18ff */
[----:B------:R-:W-:Y:S01]  /*f550*/  @!P1 VIADD R4, R4, 0x33440 ;  /* 0x0003344004049836 */ /* 0x000fe20000000000 */
[----:B------:R-:W-:Y:S02]  /*f560*/  UMOV UR14, UR6 ;  /* 0x00000006000e7c82 */ /* 0x000fe40008000000 */
[----:B------:R-:W-:Y:S01]  /*f570*/  QGMMA.64x192x32.F32.E4M3.E4M3 R24, R216, gdesc[UR12], R24, gsb0 ;  /* 0x02e0000cd8187df3 */ /* 0x000fe20008000818 */
[----:B------:R-:W-:Y:S01]  /*f580*/  UIADD3 UR14, UR6, 0x180, URZ ;  /* 0x00000180060e7890 */ /* 0x000fe2000fffe03f */
[----:B------:R-:W-:Y:S01]  /*f590*/  @!P1 PRMT R4, RZ, 0x654, R4 ;  /* 0x00000654ff049816 */ /* 0x000fe20000000004 */
[----:B------:R-:W-:Y:S01]  /*f5a0*/  UMOV UR15, 0xc0000010 ;  /* 0xc0000010000f7882 */ /* 0x000fe20000000000 */
[----:B------:R-:W-:Y:S02]  /*f5b0*/  WARPGROUP.DEPBAR.LE gsb0, 0x0 ;  /* 0x00008000000079c5 */ /* 0x000fe40000010000 */
[----:B------:R-:W-:-:S14]  /*f5c0*/  WARPGROUP.ARRIVE ;  /* 0x00000000000079c5 */ /* 0x000fdc0000000000 */
        /* <DEDUP_REMOVED lines=17> */
[----:B------:R-:W-:Y:S01]  /*f6e0*/  @P3 SHF.R.U32.HI R21, RZ, UR6, R5 ;  /* 0x00000006ff153c19 */ /* 0x000fe20008011605 */
[----:B------:R-:W-:-:S04]  /*f6f0*/  VIADD R5, R22, 0x1 ;  /* 0x0000000116057836 */ /* 0x000fc80000000000 */
[----:B------:R-:W-:-:S05]  /*f700*/  IMAD R14, R10, -0x2, R5 ;  /* 0xfffffffe0a0e7824 */ /* 0x000fca00078e0205 */
[C---:B------:R-:W-:Y:S01]  /*f710*/  IADD3 R15, R14.reuse, -UR52, R19 ;  /* 0x800000340e0f7c10 */ /* 0x040fe2000fffe013 */
[----:B------:R-:W-:-:S04]  /*f720*/  VIADD R14, R14, 0xffffffff ;  /* 0xffffffff0e0e7836 */ /* 0x000fc80000000000 */
[C---:B------:R-:W-:Y:S02]  /*f730*/  VIADD R20, R15.reuse, UR54 ;  /* 0x000000360f147c36 */ /* 0x040fe40008000000 */
[----:B------:R-:W-:Y:S01]  /*f740*/  VIADD R15, R15, UR57 ;  /* 0x000000390f0f7c36 */ /* 0x000fe20008000000 */
[----:B------:R-:W-:Y:S02]  /*f750*/  WARPGROUP.DEPBAR.LE gsb0, 0x0 ;  /* 0x00008000000079c5 */ /* 0x000fe40000010000 */
[----:B------:R-:W-:-:S06]  /*f760*/  WARPGROUP.ARRIVE ;  /* 0x00000000000079c5 */ /* 0x000fcc0000000000 */
[----:B------:R-:W-:Y:S03]  /*f770*/  QGMMA.64x192x32.F32.E4M3.E4M3 R24, R200, gdesc[UR12], R24, gsb0 ;  /* 0x02e0000cc8187df3 */ /* 0x000fe60008000818 */
[----:B------:R-:W-:Y:S02]  /*f780*/  WARPGROUP.DEPBAR.LE gsb0, 0x0 ;  /* 0x00008000000079c5 */ /* 0x000fe40000010000 */
[----:B------:R-:W0:Y:S01]  /*f790*/  SHFL.IDX PT, R200, R21, RZ, 0x1c1f ;  /* 0x001c1fff15c87589 */ /* 0x000e2200000e0000 */
[----:B------:R1:W-:Y:S06]  /*f7a0*/  BAR.ARV R18, 0x100 ;  /* 0x000400120000751d */ /* 0x0003ec0000002000 */
[----:B------:R2:W-:Y:S01]  /*f7b0*/  @!P1 SYNCS.ARRIVE.TRANS64.RED.A1T0 RZ, [R4+URZ], RZ ;  /* 0x000000ff04ff99a7 */ /* 0x0005e2000810043f */
[----:B0-----:R-:W-:-:S02]  /*f7c0*/  IMAD.IADD R5, R20, 0x1, R200 ;  /* 0x0000000114057824 */ /* 0x001fc400078e02c8 */
[----:B--2---:R-:W-:Y:S01]  /*f7d0*/  IMAD.IADD R4, R15, 0x1, R200 ;  /* 0x000000010f047824 */ /* 0x004fe200078e02c8 */
[----:B-1----:R-:W-:Y:S06]  /*f7e0*/  @P2 BRA `(.L_x_4112) ;  /* 0x0000000000582947 */ /* 0x002fec0003800000 */
        /* <DEDUP_REMOVED lines=13> */
.L_x_4114:
[----:B------:R-:W-:-:S05]  /*f8c0*/  IMAD.U32 R202, RZ, RZ, UR11 ;  /* 0x0000000bffca7e24 */ /* 0x000fca000f8e00ff */
[----:B------:R-:W-:-:S13]  /*f8d0*/  ISETP.NE.AND P2, PT, R202, 0x1, PT ;  /* 0x00000001ca00780c */ /* 0x000fda0003f45270 */
[----:B------:R-:W0:Y:S02]  /*f8e0*/  @P2 LDC.64 R200, c[0x0][0x9e8] ;  /* 0x00027a00ffc82b82 */ /* 0x000e240000000a00 */
[----:B0-----:R-:W-:-:S05]  /*f8f0*/  @P2 IMAD.HI.U32 R200, R23, R200, RZ ;  /* 0x000000c817c82227 */ /* 0x001fca00078e00ff */
[----:B------:R-:W-:-:S07]  /*f900*/  @P2 SHF.R.U32.HI R23, RZ, R201, R200 ;  /* 0x000000c9ff172219 */ /* 0x000fce00000116c8 */
.L_x_4115:
[----:B------:R-:W-:Y:S05]  /*f910*/  BSYNC B0 ;  /* 0x0000000000007941 */ /* 0x000fea0003800000 */
.L_x_4113:
[----:B------:R-:W-:-:S05]  /*f920*/  IMAD R23, R23, R202, R14 ;  /* 0x000000ca17177224 */ /* 0x000fca00078e020e */
[----:B------:R-:W-:Y:S02]  /*f930*/  VIADDMNMX R5, R23, R202, R5, PT ;  /* 0x000000ca17057246 */ /* 0x000fe40003800105 */
[----:B------:R-:W-:-:S07]  /*f940*/  VIMNMX R4, R4, R23, !PT ;  /* 0x0000001704047248 */ /* 0x000fce0007fe0100 */
.L_x_4112:
[C---:B------:R-:W-:Y:S02]  /*f950*/  ISETP.GE.AND P2, PT, R22.reuse, 0x2, PT ;  /* 0x000000021600780c */ /* 0x040fe40003f46270 */
[----:B------:R-:W-:Y:S02]  /*f960*/  ISETP.GE.AND P3, PT, R22, 0x9, PT ;  /* 0x000000091600780c */ /* 0x000fe40003f66270 */
        /* <DEDUP_REMOVED lines=45> */
[C---:B------:R-:W-:Y:S02]  /*fc40*/  ISETP.LT.OR P3, PT, R5.reuse, 0x21, P3 ;  /* 0x000000210500780c */ /* 0x040fe40001f61670 */
        /* <DEDUP_REMOVED lines=202> */
.L_x_4118:
[----:B------:R-:W-:-:S05]  /*108f0*/  IMAD.U32 R201, RZ, RZ, UR11 ;  /* 0x0000000bffc97e24 */ /* 0x000fca000f8e00ff */
[----:B------:R-:W-:-:S13]  /*10900*/  ISETP.NE.AND P6, PT, R201, 0x1, PT ;  /* 0x00000001c900780c */ /* 0x000fda0003fc5270 */
[----:B------:R-:W0:Y:S02]  /*10910*/  @P6 LDC.64 R4, c[0x0][0x9e8] ;  /* 0x00027a00ff046b82 */ /* 0x000e240000000a00 */
[----:B0-----:R-:W-:-:S05]  /*10920*/  @P6 IMAD.HI.U32 R4, R21, R4, RZ ;  /* 0x0000000415046227 */ /* 0x001fca00078e00ff */
[----:B------:R-:W-:-:S07]  /*10930*/  @P6 SHF.R.U32.HI R21, RZ, R5, R4 ;  /* 0x00000005ff156219 */ /* 0x000fce0000011604 */
.L_x_4119:
[----:B------:R-:W-:Y:S05]  /*10940*/  BSYNC B0 ;  /* 0x0000000000007941 */ /* 0x000fea0003800000 */
.L_x_4117:
[----:B------:R-:W-:-:S05]  /*10950*/  IMAD R14, R21, R201, R14 ;  /* 0x000000c9150e7224 */ /* 0x000fca00078e020e */
[----:B------:R-:W-:Y:S02]  /*10960*/  VIADDMNMX R20, R14, R201, R20, PT ;  /* 0x000000c90e147246 */ /* 0x000fe40003800114 */
[----:B------:R-:W-:-:S07]  /*10970*/  VIMNMX R15, R15, R14, !PT ;  /* 0x0000000e0f0f7248 */ /* 0x000fce0007fe0100 */
.L_x_4116:
[----:B------:R-:W-:Y:S02]  /*10980*/  ISETP.GT.AND P2, PT, R15, 0x20, !P2 ;  /* 0x000000200f00780c */ /* 0x000fe40005744270 */
[----:B------:R-:W-:Y:S02]  /*10990*/  LOP3.LUT P6, RZ, R16, 0x2, RZ, 0xc0, !PT ;  /* 0x0000000210ff7812 */ /* 0x000fe400078cc0ff */
[----:B------:R-:W-:Y:S02]  /*109a0*/  ISETP.LT.OR P2, PT, R20, 0x21, P2 ;  /* 0x000000211400780c */ /* 0x000fe40001741670 */
[----:B------:R-:W-:Y:S02]  /*109b0*/  FMNMX.FTZ R4, R23, R12, !PT ;  /* 0x0000000c17047209 */ /* 0x000fe40007810000 */
[----:B------:R-:W-:Y:S02]  /*109c0*/  FSEL R170, R170, -INF , !P2 ;  /* 0xff800000aaaa7808 */ /* 0x000fe40005000000 */
[----:B------:R-:W-:-:S02]  /*109d0*/  ISETP.GT.AND P2, PT, R15, 0x21, !P6 ;  /* 0x000000210f00780c */ /* 0x000fc40007744270 */
[----:B------:R-:W-:Y:S02]  /*109e0*/  LOP3.LUT P6, RZ, R16, 0x8000, RZ, 0xc0, !PT ;  /* 0x0000800010ff7812 */ /* 0x000fe400078cc0ff */
        /* <DEDUP_REMOVED lines=102> */
[----:B------:R-:W-:-:S02]  /*11050*/  ISETP.LT.OR P3, PT, R20, 0x91, P3 ;  /* 0x000000911400780c */ /* 0x000fc40001f61670 */
[C---:B------:R-:W-:Y:S02]  /*11060*/  ISETP.GT.AND P2, PT, R15.reuse, 0x60, !P2 ;  /* 0x000000600f00780c */ /* 0x040fe40005744270 */
[----:B------:R-:W-:Y:S02]  /*11070*/  ISETP.GT.AND P5, PT, R15, 0x98, !P5 ;  /* 0x000000980f00780c */ /* 0x000fe40006fa4270 */
        /* <DEDUP_REMOVED lines=13> */
[----:B------:R-:W-:-:S04]  /*11150*/  ISETP.GT.AND P2, PT, R15, 0x68, !P2 ;  /* 0x000000680f00780c */ /* 0x000fc80005744270 */
        /* <DEDUP_REMOVED lines=68> */
[C---:B------:R-:W-:Y:S02]  /*115a0*/  ISETP.GT.AND P2, PT, R15.reuse, RZ, !P6 ;  /* 0x000000ff0f00720c */ /* 0x040fe40007744270 */
        /* <DEDUP_REMOVED lines=32> */
[----:B0-----:R-:W-:-:S01]  /*117b0*/  FFMA.FTZ R196, R144, UR36, -R4 ;  /* 0x0000002490c47c23 */ /* 0x001fc20008010804 */
        /* <DEDUP_REMOVED lines=59> */
[----:B------:R-:W-:Y:S01]  /*11b70*/  FSEL R137, R131, -INF , !P4 ;  /* 0xff80000083897808 */ /* 0x000fe20006000000 */
[----:B------:R-:W-:Y:S01]  /*11b80*/  MUFU.EX2 R173, R173 ;  /* 0x000000ad00ad7308 */ /* 0x000fe20000000800 */
[----:B------:R-:W-:-:S04]  /*11b90*/  FMNMX.FTZ R193, R127, R192, !PT ;  /* 0x000000c07fc17209 */ /* 0x000fc80007810000 */
[----:B------:R-:W-:-:S03]  /*11ba0*/  FMNMX.FTZ R140, R130, R193, !PT ;  /* 0x000000c1828c7209 */ /* 0x000fc60007810000 */
[----:B------:R-:W-:Y:S01]  /*11bb0*/  MUFU.EX2 R131, R197 ;  /* 0x000000c500837308 */ /* 0x000fe20000000800 */
[----:B------:R-:W-:-:S04]  /*11bc0*/  FMNMX.FTZ R141, R137, R140, !PT ;  /* 0x0000008c898d7209 */ /* 0x000fc80007810000 */
[----:B------:R-:W-:Y:S01]  /*11bd0*/  FMNMX.FTZ R140, R134, R141, !PT ;  /* 0x0000008d868c7209 */ /* 0x000fe20007810000 */
[----:B------:R-:W-:-:S01]  /*11be0*/  FFMA.FTZ R141, R145, UR36, -R4 ;  /* 0x00000024918d7c23 */ /* 0x000fc20008010804 */
[--C-:B------:R-:W-:Y:S01]  /*11bf0*/  FFMA.FTZ R145, R149, UR36, -R4.reuse ;  /* 0x0000002495917c23 */ /* 0x100fe20008010804 */
[----:B------:R-:W-:Y:S01]  /*11c00*/  IMAD.U32 R149, RZ, RZ, UR36 ;  /* 0x00000024ff957e24 */ /* 0x000fe2000f8e00ff */
[----:B------:R-:W-:Y:S01]  /*11c10*/  FMNMX.FTZ R192, R135, R140, !PT ;  /* 0x0000008c87c07209 */ /* 0x000fe20007810000 */
[----:B------:R-:W-:Y:S04]  /*11c20*/  MUFU.EX2 R176, R176 ;  /* 0x000000b000b07308 */ /* 0x000fe80000000800 */
[----:B------:R-:W0:Y:S04]  /*11c30*/  SHFL.BFLY PT, R193, R192, 0x2, 0x1f ;  /* 0x0c401f00c0c17f89 */ /* 0x000e2800000e0000 */
[----:B------:R1:W-:Y:S08]  /*11c40*/  MUFU.EX2 R140, R196 ;  /* 0x000000c4008c7308 */ /* 0x0003f00000000800 */
[----:B------:R-:W-:Y:S08]  /*11c50*/  MUFU.EX2 R177, R177 ;  /* 0x000000b100b17308 */ /* 0x000ff00000000800 */
[----:B------:R-:W-:Y:S01]  /*11c60*/  MUFU.EX2 R180, R180 ;  /* 0x000000b400b47308 */ /* 0x000fe20000000800 */
[----:B0-----:R-:W-:Y:S01]  /*11c70*/  FMNMX.FTZ R193, R192, R193, !PT ;  /* 0x000000c1c0c17209 */ /* 0x001fe20007810000 */
[----:B------:R-:W-:Y:S01]  /*11c80*/  FFMA.FTZ R192, R133, UR36, -R4 ;  /* 0x0000002485c07c23 */ /* 0x000fe20008010804 */
[----:B------:R-:W-:-:S05]  /*11c90*/  FSEL R133, R5, RZ, P2 ;  /* 0x000000ff05857208 */ /* 0x000fca0001000000 */
[----:B------:R-:W-:Y:S01]  /*11ca0*/  MUFU.EX2 R181, R181 ;  /* 0x000000b500b57308 */ /* 0x000fe20000000800 */
[----:B------:R-:W0:Y:S01]  /*11cb0*/  SHFL.BFLY PT, R148, R193, 0x1, 0x1f ;  /* 0x0c201f00c1947f89 */ /* 0x000e2200000e0000 */
[----:B------:R-:W-:-:S06]  /*11cc0*/  FADD.FTZ R12, -R133, R12 ;  /* 0x0000000c850c7221 */ /* 0x000fcc0000010100 */
[----:B------:R2:W-:Y:S08]  /*11cd0*/  MUFU.EX2 R133, R192 ;  /* 0x000000c000857308 */ /* 0x0005f00000000800 */
[----:B------:R-:W-:Y:S08]  /*11ce0*/  MUFU.EX2 R152, R152 ;  /* 0x0000009800987308 */ /* 0x000ff00000000800 */
[----:B------:R-:W-:Y:S01]  /*11cf0*/  MUFU.EX2 R153, R153 ;  /* 0x0000009900997308 */ /* 0x000fe20000000800 */
[----:B0-----:R-:W-:Y:S01]  /*11d00*/  FMNMX.FTZ R4, R193, R148, !PT ;  /* 0x00000094c1047209 */ /* 0x001fe20007810000 */
[----:B------:R-:W-:-:S03]  /*11d10*/  FMUL.FTZ R148, R12, UR36 ;  /* 0x000000240c947c20 */ /* 0x000fc60008410000 */
[C---:B------:R-:W-:Y:S01]  /*11d20*/  FSETP.NEU.FTZ.AND P2, PT, R4.reuse, -INF , PT ;  /* 0xff8000000400780b */ /* 0x040fe20003f5d000 */
[----:B------:R-:W-:-:S02]  /*11d30*/  FFMA.FTZ R149, R4, R149, -8 ;  /* 0xc100000004957423 */ /* 0x000fc40000010095 */
[----:B------:R-:W0:Y:S01]  /*11d40*/  MUFU.EX2 R148, R148 ;  /* 0x0000009400947308 */ /* 0x000e220000000800 */
[----:B-1----:R-:W-:Y:S02]  /*11d50*/  FSEL R196, R4, RZ, P2 ;  /* 0x000000ff04c47208 */ /* 0x002fe40001000000 */
[----:B------:R-:W-:-:S03]  /*11d60*/  FSEL R12, R149, RZ, P2 ;  /* 0x000000ff950c7208 */ /* 0x000fc60001000000 */
[----:B------:R-:W-:Y:S02]  /*11d70*/  FADD.FTZ R196, -R196, R13 ;  /* 0x0000000dc4c47221 */ /* 0x000fe40000010100 */
[----:B--2---:R-:W-:-:S01]  /*11d80*/  FFMA.FTZ R192, R195, UR36, -R12 ;  /* 0x00000024c3c07c23 */ /* 0x004fc2000801080c */
        /* <DEDUP_REMOVED lines=8> */
[----:B0-----:R-:W-:Y:S01]  /*11e10*/  FFMA.FTZ R199, R148, R8, R21 ;  /* 0x0000000894c77223 */ /* 0x001fe20000010015 */
[----:B------:R-:W-:-:S01]  /*11e20*/  FFMA.FTZ R193, R198, UR36, -R12 ;  /* 0x00000024c6c17c23 */ /* 0x000fc2000801080c */
[--C-:B------:R-:W-:Y:S01]  /*11e30*/  FFMA.FTZ R197, R158, UR36, -R12.reuse ;  /* 0x000000249ec57c23 */ /* 0x100fe2000801080c */
[----:B------:R-:W-:-:S01]  /*11e40*/  FFMA.FTZ R158, R159, UR36, -R12 ;  /* 0x000000249f9e7c23 */ /* 0x000fc2000801080c */
[----:B------:R-:W-:Y:S01]  /*11e50*/  FADD.FTZ R199, R14, R199 ;  /* 0x000000c70ec77221 */ /* 0x000fe20000010000 */
[----:B------:R-:W-:-:S01]  /*11e60*/  FFMA.FTZ R159, R162, UR36, -R12 ;  /* 0x00000024a29f7c23 */ /* 0x000fc2000801080c */
[----:B------:R-:W0:Y:S01]  /*11e70*/  MUFU.EX2 R195, R195 ;  /* 0x000000c300c37308 */ /* 0x000e220000000800 */
        /* <DEDUP_REMOVED lines=9> */
[----:B------:R-:W-:Y:S01]  /*11f10*/  FADD.FTZ R196, R184, R167 ;  /* 0x000000a7b8c47221 */ /* 0x000fe20000010000 */
[----:B------:R-:W-:-:S01]  /*11f20*/  FFMA.FTZ R175, R175, UR36, -R12 ;  /* 0x00000024afaf7c23 */ /* 0x000fc2000801080c */
[--C-:B------:R-:W-:Y:S01]  /*11f30*/  FFMA.FTZ R178, R178, UR36, -R12.reuse ;  /* 0x00000024b2b27c23 */ /* 0x100fe2000801080c */
[----:B------:R-:W-:-:S01]  /*11f40*/  FFMA.FTZ R179, R179, UR36, -R12 ;  /* 0x00000024b3b37c23 */ /* 0x000fc2000801080c */
[----:B------:R-:W-:Y:S01]  /*11f50*/  FADD.FTZ R167, R185, R196 ;  /* 0x000000c4b9a77221 */ /* 0x000fe20000010000 */
[----:B------:R-:W-:-:S01]  /*11f60*/  FFMA.FTZ R182, R182, UR36, -R12 ;  /* 0x00000024b6b67c23 */ /* 0x000fc2000801080c */
[----:B------:R-:W2:Y:S01]  /*11f70*/  MUFU.EX2 R187, R187 ;  /* 0x000000bb00bb7308 */ /* 0x000ea20000000800 */
[----:B0-----:R-:W-:-:S01]  /*11f80*/  FFMA.FTZ R8, R195, R7, R186 ;  /* 0x00000007c3087223 */ /* 0x001fc200000100ba */
[----:B------:R-:W-:Y:S01]  /*11f90*/  FADD.FTZ R196, R188, R167 ;  /* 0x000000a7bcc47221 */ /* 0x000fe20000010000 */
[----:B------:R-:W-:-:S01]  /*11fa0*/  FFMA.FTZ R183, R183, UR36, -R12 ;  /* 0x00000024b7b77c23 */ /* 0x000fc2000801080c */
[--C-:B------:R-:W-:Y:S01]  /*11fb0*/  FFMA.FTZ R154, R154, UR36, -R12.reuse ;  /* 0x000000249a9a7c23 */ /* 0x100fe2000801080c */
[----:B------:R-:W-:-:S01]  /*11fc0*/  FFMA.FTZ R155, R155, UR36, -R12 ;  /* 0x000000249b9b7c23 */ /* 0x000fc2000801080c */
[----:B------:R-:W-:Y:S01]  /*11fd0*/  FADD.FTZ R167, R189, R196 ;  /* 0x000000c4bda77221 */ /* 0x000fe20000010000 */
[----:B------:R-:W-:-:S01]  /*11fe0*/  FFMA.FTZ R138, R138, UR36, -R12 ;  /* 0x000000248a8a7c23 */ /* 0x000fc2000801080c */
[----:B------:R-:W0:Y:S01]  /*11ff0*/  MUFU.EX2 R190, R190 ;  /* 0x000000be00be7308 */ /* 0x000e220000000800 */
[----:B-1----:R-:W-:-:S01]  /*12000*/  FADD.FTZ R8, R149, R8 ;  /* 0x0000000895087221 */ /* 0x002fc20000010000 */
[--C-:B------:R-:W-:Y:S01]  /*12010*/  FFMA.FTZ R139, R139, UR36, -R12.reuse ;  /* 0x000000248b8b7c23 */ /* 0x100fe2000801080c */
[----:B------:R-:W-:-:S01]  /*12020*/  FFMA.FTZ R142, R142, UR36, -R12 ;  /* 0x000000248e8e7c23 */ /* 0x000fc2000801080c */
[--C-:B------:R-:W-:Y:S01]  /*12030*/  FFMA.FTZ R143, R143, UR36, -R12.reuse ;  /* 0x000000248f8f7c23 */ /* 0x100fe2000801080c */
[----:B------:R-:W-:-:S01]  /*12040*/  FFMA.FTZ R146, R146, UR36, -R12 ;  /* 0x0000002492927c23 */ /* 0x000fc2000801080c */
[--C-:B------:R-:W-:Y:S01]  /*12050*/  FFMA.FTZ R147, R147, UR36, -R12.reuse ;  /* 0x0000002493937c23 */ /* 0x100fe2000801080c */
[----:B------:R-:W-:-:S01]  /*12060*/  FFMA.FTZ R150, R150, UR36, -R12 ;  /* 0x0000002496967c23 */ /* 0x000fc2000801080c */
[----:B------:R-:W1:Y:S01]  /*12070*/  MUFU.EX2 R191, R191 ;  /* 0x000000bf00bf7308 */ /* 0x000e620000000800 */
[----:B--2---:R-:W-:-:S01]  /*12080*/  FADD.FTZ R7, R187, R8 ;  /* 0x00000008bb077221 */ /* 0x004fc20000010000 */
[--C-:B------:R-:W-:Y:S01]  /*12090*/  FFMA.FTZ R151, R151, UR36, -R12.reuse ;  /* 0x0000002497977c23 */ /* 0x100fe2000801080c */
[----:B------:R-:W-:-:S01]  /*120a0*/  FFMA.FTZ R122, R122, UR36, -R12 ;  /* 0x000000247a7a7c23 */ /* 0x000fc2000801080c */
[--C-:B------:R-:W-:Y:S01]  /*120b0*/  FFMA.FTZ R123, R123, UR36, -R12.reuse ;  /* 0x000000247b7b7c23 */ /* 0x100fe2000801080c */
[----:B------:R-:W-:-:S01]  /*120c0*/  FFMA.FTZ R126, R126, UR36, -R12 ;  /* 0x000000247e7e7c23 */ /* 0x000fc2000801080c */
[----:B------:R-:W-:-:S02]  /*120d0*/  FFMA.FTZ R134, R134, UR36, -R12 ;  /* 0x0000002486867c23 */ /* 0x000fc4000801080c */
        /* <DEDUP_REMOVED lines=8> */
[----:B------:R-:W-:-:S06]  /*12160*/  FADD.FTZ R8, R168, R167 ;  /* 0x000000a7a8087221 */ /* 0x000fcc0000010000 */
[----:B------:R-:W0:Y:S01]  /*12170*/  MUFU.EX2 R171, R171 ;  /* 0x000000ab00ab7308 */ /* 0x000e220000000800 */
[----:B-1----:R-:W-:-:S07]  /*12180*/  FADD.FTZ R7, R194, R7 ;  /* 0x00000007c2077221 */ /* 0x002fce0000010000 */
        /* <DEDUP_REMOVED lines=55> */
[----:B------:R-:W-:-:S03]  /*12500*/  FFMA.FTZ R167, R127, UR36, -R12 ;  /* 0x000000247fa77c23 */ /* 0x000fc6000801080c */
[----:B------:R-:W-:-:S03]  /*12510*/  FADD.FTZ R8, R15, R8 ;  /* 0x000000080f087221 */ /* 0x000fc60000010000 */
        /* <DEDUP_REMOVED lines=9> */
[----:B------:R-:W-:-:S06]  /*125b0*/  FFMA.FTZ R127, R130, UR36, -R12 ;  /* 0x00000024827f7c23 */ /* 0x000fcc000801080c */
[----:B------:R-:W1:Y:S01]  /*125c0*/  MUFU.EX2 R141, R141 ;  /* 0x0000008d008d7308 */ /* 0x000e620000000800 */
[----:B--2---:R-:W-:-:S01]  /*125d0*/  FADD.FTZ R197, R143, R8 ;  /* 0x000000088fc57221 */ /* 0x004fc20000010000 */
[----:B------:R-:W-:-:S06]  /*125e0*/  FADD.FTZ R8, R140, R7 ;  /* 0x000000078c087221 */ /* 0x000fcc0000010000 */
[----:B------:R-:W2:Y:S01]  /*125f0*/  MUFU.EX2 R147, R147 ;  /* 0x0000009300937308 */ /* 0x000ea20000000800 */
[----:B0-----:R-:W-:-:S07]  /*12600*/  FADD.FTZ R130, R146, R197 ;  /* 0x000000c592827221 */ /* 0x001fce0000010000 */
[----:B------:R-:W0:Y:S01]  /*12610*/  MUFU.EX2 R144, R144 ;  /* 0x0000009000907308 */ /* 0x000e220000000800 */
[----:B-1----:R-:W-:-:S07]  /*12620*/  FADD.FTZ R7, R141, R8 ;  /* 0x000000088d077221 */ /* 0x002fce0000010000 */
[----:B------:R-:W1:Y:S01]  /*12630*/  MUFU.EX2 R150, R150 ;  /* 0x0000009600967308 */ /* 0x000e620000000800 */
[----:B--2---:R-:W-:-:S01]  /*12640*/  FADD.FTZ R197, R147, R130 ;  /* 0x0000008293c57221 */ /* 0x004fc20000010000 */
[--C-:B------:R-:W-:Y:S01]  /*12650*/  FFMA.FTZ R130, R137, UR36, -R12.reuse ;  /* 0x0000002489827c23 */ /* 0x100fe2000801080c */
[----:B------:R-:W-:-:S05]  /*12660*/  FFMA.FTZ R12, R135, UR36, -R12 ;  /* 0x00000024870c7c23 */ /* 0x000fca000801080c */
        /* <DEDUP_REMOVED lines=34> */
[----:B------:R-:W-:Y:S01]  /*12890*/  FADD.FTZ R8, R133, R8 ;  /* 0x0000000885087221 */ /* 0x000fe20000010000 */
[----:B--2---:R-:W-:-:S04]  /*128a0*/  FADD.FTZ R7, R134, R7 ;  /* 0x0000000786077221 */ /* 0x004fc80000010000 */
[----:B0-----:R-:W-:Y:S01]  /*128b0*/  FADD.FTZ R7, R12, R7 ;  /* 0x000000070c077221 */ /* 0x001fe20000010000 */
[----:B------:R-:W-:Y:S06]  /*128c0*/  @!P0 BRA `(.L_x_4120) ;  /* 0x0000000000048947 */ /* 0x000fec0003800000 */
[----:B------:R-:W-:Y:S01]  /*128d0*/  BPT.TRAP 0x1 ;  /* 0x000000040000795c */ /* 0x000fe20000300000 */
.L_x_4120:
        /* <DEDUP_REMOVED lines=147> */
.L_x_4103:
[----:B------:R-:W-:Y:S06]  /*13210*/  BAR.ARV 0x8, 0x180 ;  /* 0x0206000000007b1d */ /* 0x000fec0000002000 */
[----:B------:R-:W-:Y:S05]  /*13220*/  @!P0 BRA `(.L_x_4122) ;  /* 0x0000000000048947 */ /* 0x000fea0003800000 */
[----:B------:R-:W-:Y:S01]  /*13230*/  BPT.TRAP 0x1 ;  /* 0x000000040000795c */ /* 0x000fe20000300000 */
.L_x_4122:
[----:B------:R-:W-:Y:S01]  /*13240*/  ULEA UR9, UR5, UR37, 0x3 ;  /* 0x0000002505097291 */ /* 0x000fe2000f8e183f */
[----:B------:R-:W-:-:S05]  /*13250*/  IMAD.U32 R0, RZ, RZ, UR4 ;  /* 0x00000004ff007e24 */ /* 0x000fca000f8e00ff */
[----:B------:R-:W-:-:S04]  /*13260*/  SHF.L.U32 R0, R0, 0x1f, RZ ;  /* 0x0000001f00007819 */ /* 0x000fc800000006ff */
[----:B------:R0:W1:Y:S01]  /*13270*/  SYNCS.PHASECHK.TRANS64.TRYWAIT P1, [UR9+0x33450], R0 ;  /* 0x03345000ff0075a7 */ /* 0x0000620008020149 */
[----:B------:R-:W-:Y:S05]  /*13280*/  @!P0 BRA `(.L_x_4123) ;  /* 0x0000000000048947 */ /* 0x000fea0003800000 */
[----:B------:R-:W-:Y:S01]  /*13290*/  BPT.TRAP 0x1 ;  /* 0x000000040000795c */ /* 0x000fe20000300000 */
.L_x_4123:
[----:B-1----:R-:W-:Y:S05]  /*132a0*/  @P1 BRA `(.L_x_4124) ;  /* 0x0000000000081947 */ /* 0x002fea0003800000 */
[----:B------:R-:W1:Y:S02]  /*132b0*/  SYNCS.PHASECHK.TRANS64.TRYWAIT P1, [UR9+0x33450], R0 ;  /* 0x03345000ff0075a7 */ /* 0x000e640008020149 */
[----:B-1----:R-:W-:Y:S05]  /*132c0*/  @!P1 BRA `(.L_x_4125) ;  /* 0x0000008c00089947 */ /* 0x002fea0003800000 */
.L_x_4124:
[----:B------:R-:W-:Y:S01]  /*132d0*/  UIADD3 UR37, UR37, 0x200, URZ ;  /* 0x0000020025257890 */ /* 0x000fe2000fffe03f */
[----:B------:R-:W-:Y:S01]  /*132e0*/  WARPGROUP.ARRIVE ;  /* 0x00000000000079c5 */ /* 0x000fe20000000000 */
[----:B------:R-:W-:-:S05]  /*132f0*/  UMOV UR7, 0xc0000010 ;  /* 0xc000001000077882 */ /* 0x000fca0000000000 */
[----:B------:R-:W2:Y:S01]  /*13300*/  S2UR UR12, SR_CTAID.Z ;  /* 0x00000000000c79c3 */ /* 0x000ea20000002700 */
[----:B------:R-:W-:Y:S01]  /*13310*/  USHF.R.U32.HI UR37, URZ, 0x4, UR37 ;  /* 0x000000043f257899 */ /* 0x000fe20008011625 */
[----:B------:R-:W-:Y:S01]  /*13320*/  IMAD.MOV.U32 R6, RZ, RZ, 0x3f800000 ;  /* 0x3f800000ff067424 */ /* 0x000fe200078e00ff */
[----:B------:R-:W-:Y:S02]  /*13330*/  ULDC.64 UR10, c[0x0][0x9a0] ;  /* 0x00026800000a7ab9 */ /* 0x000fe40000000a00 */
[----:B------:R-:W-:Y:S02]  /*13340*/  ULOP3.LUT UR37, UR37, 0x3fff, URZ, 0xc0, !UPT ;  /* 0x00003fff25257892 */ /* 0x000fe4000f8ec03f */
[----:B------:R-:W-:Y:S01]  /*13350*/  UISETP.NE.U32.AND UP0, UPT, UR10, URZ, UPT ;  /* 0x0000003f0a00728c */ /* 0x000fe2000bf05070 */
[----:B------:R-:W3:Y:S01]  /*13360*/  S2UR UR14, SR_CTAID.Z ;  /* 0x00000000000e79c3 */ /* 0x000ee20000002700 */
[----:B------:R-:W-:Y:S02]  /*13370*/  ULOP3.LUT UR8, UR37, 0x10000, URZ, 0xfc, !UPT ;  /* 0x0001000025087892 */ /* 0x000fe4000f8efc3f */
[----:B------:R-:W-:-:S02]  /*13380*/  UISETP.NE.AND.EX UP0, UPT, UR11, URZ, UPT, UP0 ;  /* 0x0000003f0b00728c */ /* 0x000fc4000bf05300 */
[----:B------:R-:W-:-:S04]  /*13390*/  UIMAD UR8, UR5, 0x780, UR8 ;  /* 0x00000780050878a4 */ /* 0x000fc8000f8e0208 */
[----:B------:R-:W-:Y:S01]  /*133a0*/  UIADD3 UR4, UR8, 0x180, URZ ;  /* 0x0000018008047890 */ /* 0x000fe2000fffe03f */
[----:B------:R-:W-:Y:S02]  /*133b0*/  PLOP3.LUT P1, PT, PT, PT, UP0, 0x80, 0x0 ;  /* 0x000000000000781c */ /* 0x000fe40003f2f008 */
[----:B------:R-:W-:-:S06]  /*133c0*/  UMOV UR6, UR8 ;  /* 0x0000000800067c82 */ /* 0x000fcc0008000000 */
[----:B------:R-:W-:Y:S01]  /*133d0*/  QGMMA.64x192x32.F32.E4M3.E4M3 R24, R216, gdesc[UR4], R24, gsb0 ;  /* 0x02e00004d8187df3 */ /* 0x000fe20008000818 */
[----:B------:R-:W-:Y:S01]  /*133e0*/  UMOV UR7, 0xc0000010 ;  /* 0xc000001000077882 */ /* 0x000fe20000000000 */
[----:B------:R-:W-:Y:S01]  /*133f0*/  UMOV UR6, UR4 ;  /* 0x0000000400067c82 */ /* 0x000fe20008000000 */
[----:B------:R-:W-:Y:S02]  /*13400*/  UIADD3 UR4, UR8, 0x300, URZ ;  /* 0x0000030008047890 */ /* 0x000fe4000fffe03f */
[----:B--2---:R-:W-:-:S03]  /*13410*/  USHF.R.S32.HI UR15, URZ, 0x1f, UR12 ;  /* 0x0000001f3f0f7899 */ /* 0x004fc6000801140c */
[----:B------:R-:W-:Y:S01]  /*13420*/  @UP0 ULDC.64 UR12, c[0x0][0x9c8] ;  /* 0x00027200000c0ab9 */ /* 0x000fe20000000a00 */
[----:B------:R-:W-:Y:S02]  /*13430*/  WARPGROUP.DEPBAR.LE gsb0, 0x0 ;  /* 0x00008000000079c5 */ /* 0x000fe40000010000 */
[----:B------:R-:W-:-:S09]  /*13440*/  WARPGROUP.ARRIVE ;  /* 0x00000000000079c5 */ /* 0x000fd20000000000 */
[----:B------:R-:W-:Y:S01]  /*13450*/  QGMMA.64x192x32.F32.E4M3.E4M3 R24, R212, gdesc[UR4], R24, gsb0 ;  /* 0x02e00004d4187df3 */ /* 0x000fe20008000818 */
[----:B------:R-:W-:Y:S01]  /*13460*/  UMOV UR6, UR4 ;  /* 0x0000000400067c82 */ /* 0x000fe20008000000 */
[----:B------:R-:W-:Y:S01]  /*13470*/  UMOV UR7, 0xc0000010 ;  /* 0xc000001000077882 */ /* 0x000fe20000000000 */
[----:B---3--:R-:W-:Y:S01]  /*13480*/  @UP0 UIMAD.WIDE.U32 UR4, UR14, UR12, URZ ;  /* 0x0000000c0e0402a5 */ /* 0x008fe2000f8e003f */
[----:B------:R-:W-:Y:S02]  /*13490*/  WARPGROUP.DEPBAR.LE gsb0, 0x0 ;  /* 0x00008000000079c5 */ /* 0x000fe40000010000 */
[----:B------:R-:W-:-:S14]  /*134a0*/  WARPGROUP.ARRIVE ;  /* 0x00000000000079c5 */ /* 0x000fdc0000000000 */
[----:B------:R-:W-:Y:S01]  /*134b0*/  QGMMA.64x192x32.F32.E4M3.E4M3 R24, R208, gdesc[UR4], R24, gsb0 ;  /* 0x02e00004d0187df3 */ /* 0x000fe20008000818 */
[----:B------:R-:W-:Y:S02]  /*134c0*/  @UP0 UIMAD UR6, UR15, UR12, URZ ;  /* 0x0000000c0f0602a4 */ /* 0x000fe4000f8e023f */
[----:B------:R-:W-:Y:S02]  /*134d0*/  @UP0 USHF.R.S32.HI UR7, URZ, 0x1f, UR55 ;  /* 0x0000001f3f070899 */ /* 0x000fe40008011437 */
[----:B------:R-:W-:-:S03]  /*134e0*/  @UP0 UIMAD UR6, UR14, UR13, UR6 ;  /* 0x0000000d0e0602a4 */ /* 0x000fc6000f8e0206 */
[----:B------:R-:W-:Y:S01]  /*134f0*/  @UP0 ULDC.64 UR12, c[0x0][0x9d0] ;  /* 0x00027400000c0ab9 */ /* 0x000fe20000000a00 */
[----:B------:R-:W-:Y:S02]  /*13500*/  @UP0 UIADD3 UR5, UR5, UR6, URZ ;  /* 0x0000000605050290 */ /* 0x000fe4000fffe03f */
[----:B------:R-:W-:Y:S02]  /*13510*/  @UP0 UIMAD UR6, UR7, UR12, URZ ;  /* 0x0000000c070602a4 */ /* 0x000fe4000f8e023f */
[----:B------:R-:W-:Y:S02]  /*13520*/  @UP0 UIMAD.WIDE.U32 UR4, UR55, UR12, UR4 ;  /* 0x0000000c370402a5 */ /* 0x000fe4000f8e0004 */
[----:B------:R-:W-:-:S04]  /*13530*/  @UP0 UIMAD UR6, UR55, UR13, UR6 ;  /* 0x0000000d370602a4 */ /* 0x000fc8000f8e0206 */
[----:B------:R-:W-:Y:S02]  /*13540*/  @UP0 UIADD3 UR5, UR5, UR6, URZ ;  /* 0x0000000605050290 */ /* 0x000fe4000fffe03f */
[----:B------:R-:W-:-:S04]  /*13550*/  @UP0 ULEA UR6, UP1, UR4, UR10, 0x2 ;  /* 0x0000000a04060291 */ /* 0x000fc8000f82103f */
[----:B------:R-:W-:Y:S02]  /*13560*/  @UP0 ULEA.HI.X UR7, UR4, UR11, UR5, 0x2, UP1 ;  /* 0x0000000b04070291 */ /* 0x000fe400088f1405 */
[----:B------:R-:W-:-:S04]  /*13570*/  IMAD.U32 R2, RZ, RZ, UR6 ;  /* 0x00000006ff027e24 */ /* 0x000fc8000f8e00ff */
[----:B-1----:R-:W-:-:S05]  /*13580*/  IMAD.U32 R3, RZ, RZ, UR7 ;  /* 0x00000007ff037e24 */ /* 0x002fca000f8e00ff */
[----:B------:R1:W2:Y:S01]  /*13590*/  @P1 LDG.E R6, desc[UR58][R2.64] ;  /* 0x0000003a02061981 */ /* 0x0002a2000c1e1900 */
[----:B------:R-:W-:Y:S01]  /*135a0*/  UIADD3 UR4, UR8, 0x480, URZ ;  /* 0x0000048008047890 */ /* 0x000fe2000fffe03f */
[----:B------:R-:W-:-:S06]  /*135b0*/  UMOV UR7, 0xc0000010 ;  /* 0xc000001000077882 */ /* 0x000fcc0000000000 */
[----:B------:R-:W-:Y:S01]  /*135c0*/  UMOV UR6, UR4 ;  /* 0x0000000400067c82 */ /* 0x000fe20008000000 */
[----:B------:R-:W-:Y:S01]  /*135d0*/  UIADD3 UR8, UR8, 0x600, URZ ;  /* 0x0000060008087890 */ /* 0x000fe2000fffe03f */
[----:B------:R-:W-:Y:S02]  /*135e0*/  WARPGROUP.DEPBAR.LE gsb0, 0x0 ;  /* 0x00008000000079c5 */ /* 0x000fe40000010000 */
[----:B------:R-:W-:-:S06]  /*135f0*/  WARPGROUP.ARRIVE ;  /* 0x00000000000079c5 */ /* 0x000fcc0000000000 */
[----:B------:R-:W-:Y:S01]  /*13600*/  QGMMA.64x192x32.F32.E4M3.E4M3 R24, R204, gdesc[UR4], R24, gsb0 ;  /* 0x02e00004cc187df3 */ /* 0x000fe20008000818 */
[----:B------:R-:W-:Y:S01]  /*13610*/  UMOV UR6, UR8 ;  /* 0x0000000800067c82 */ /* 0x000fe20008000000 */
[----:B------:R-:W-:Y:S01]  /*13620*/  UMOV UR7, 0xc0000010 ;  /* 0xc000001000077882 */ /* 0x000fe20000000000 */
[----:B------:R-:W3:Y:S04]  /*13630*/  SHFL.BFLY PT, R9, R8, 0x2, 0x1f ;  /* 0x0c401f0008097f89 */ /* 0x000ee800000e0000 */
[----:B------:R-:W4:Y:S01]  /*13640*/  SHFL.BFLY PT, R10, R7, 0x2, 0x1f ;  /* 0x0c401f00070a7f89 */ /* 0x000f2200000e0000 */
[----:B---3--:R-:W-:Y:S01]  /*13650*/  FADD.FTZ R9, R9, R8 ;  /* 0x0000000809097221 */ /* 0x008fe20000010000 */
[----:B----4-:R-:W-:-:S04]  /*13660*/  FADD.FTZ R10, R10, R7 ;  /* 0x000000070a0a7221 */ /* 0x010fc80000010000 */
[----:B0-----:R-:W0:Y:S04]  /*13670*/  SHFL.BFLY PT, R0, R9, 0x1, 0x1f ;  /* 0x0c201f0009007f89 */ /* 0x001e2800000e0000 */
[----:B-1----:R-:W1:Y:S01]  /*13680*/  SHFL.BFLY PT, R3, R10, 0x1, 0x1f ;  /* 0x0c201f000a037f89 */ /* 0x002e6200000e0000 */
[----:B0-----:R-:W-:Y:S01]  /*13690*/  FADD.FTZ R11, R9, R0 ;  /* 0x00000000090b7221 */ /* 0x001fe20000010000 */
[----:B-1----:R-:W-:-:S04]  /*136a0*/  FADD.FTZ R12, R10, R3 ;  /* 0x000000030a0c7221 */ /* 0x002fc80000010000 */
[C---:B------:R-:W-:Y:S01]  /*136b0*/  FSETP.NE.FTZ.AND P1, PT, R11.reuse, RZ, PT ;  /* 0x000000ff0b00720b */ /* 0x040fe20003f35000 */
[----:B------:R-:W-:Y:S01]  /*136c0*/  FMUL.FTZ R13, R11, 0.00390625 ;  /* 0x3b8000000b0d7820 */ /* 0x000fe20000410000 */
[----:B------:R-:W-:Y:S01]  /*136d0*/  FMUL.FTZ R14, R12, 0.00390625 ;  /* 0x3b8000000c0e7820 */ /* 0x000fe20000410000 */
[----:B------:R-:W-:-:S03]  /*136e0*/  IMAD.MOV.U32 R3, RZ, RZ, RZ ;  /* 0x000000ffff037224 */ /* 0x000fc600078e00ff */
[----:B------:R-:W-:Y:S02]  /*136f0*/  FSETP.NE.FTZ.AND P2, PT, R13, RZ, PT ;  /* 0x000000ff0d00720b */ /* 0x000fe40003f55000 */
[----:B------:R-:W-:-:S05]  /*13700*/  FSETP.NE.FTZ.AND P3, PT, R14, RZ, PT ;  /* 0x000000ff0e00720b */ /* 0x000fca0003f75000 */
        /* <DEDUP_REMOVED lines=22> */
[----:B------:R-:W-:Y:S05]  /*13870*/  @!P0 BRA `(.L_x_4126) ;  /* 0x0000000000048947 */ /* 0x000fea0003800000 */
[----:B------:R-:W-:Y:S01]  /*13880*/  BPT.TRAP 0x1 ;  /* 0x000000040000795c */ /* 0x000fe20000300000 */
.L_x_4126:
        /* <DEDUP_REMOVED lines=100> */
.L_x_4052:
[----:B------:R-:W-:Y:S05]  /*13ed0*/  @P0 BRA `(.L_x_4127) ;  /* 0x0000002c00780947 */ /* 0x000fea0003800000 */
[----:B------:R-:W0:Y:S01]  /*13ee0*/  S2R R16, SR_TID.X ;  /* 0x0000000000107919 */ /* 0x000e220000002100 */
[----:B------:R-:W-:Y:S01]  /*13ef0*/  ULDC.64 UR4, c[0x4][0xe0] ;  /* 0x0100380000047ab9 */ /* 0x000fe20000000a00 */
[----:B------:R-:W1:Y:S01]  /*13f00*/  LDC R131, c[0x0][0xbe8] ;  /* 0x0002fa00ff837b82 */ /* 0x000e620000000800 */
[----:B------:R-:W-:Y:S01]  /*13f10*/  ULDC.64 UR8, c[0x0][0xbd0] ;  /* 0x0002f40000087ab9 */ /* 0x000fe20000000a00 */
[----:B------:R-:W2:Y:S01]  /*13f20*/  S2R R19, SR_CTAID.X ;  /* 0x0000000000137919 */ /* 0x000ea20000002500 */
[----:B------:R-:W-:Y:S01]  /*13f30*/  USHF.R.S32.HI UR7, URZ, 0x1f, UR55 ;  /* 0x0000001f3f077899 */ /* 0x000fe20008011437 */
[----:B------:R-:W-:Y:S01]  /*13f40*/  ULDC.64 UR10, c[0x0][0xb38] ;  /* 0x0002ce00000a7ab9 */ /* 0x000fe20000000a00 */
[----:B0-----:R-:W-:-:S05]  /*13f50*/  IMAD.SHL.U32 R3, R16, 0x4, RZ ;  /* 0x0000000410037824 */ /* 0x001fca00078e00ff */
[----:B------:R-:W-:Y:S01]  /*13f60*/  LOP3.LUT R3, R3, 0xc, RZ, 0xc0, !PT ;  /* 0x0000000c03037812 */ /* 0x000fe200078ec0ff */
[----:B------:R-:W-:Y:S03]  /*13f70*/  BAR.SYNC.DEFER_BLOCKING 0x1, 0x100 ;  /* 0x0044000000007b1d */ /* 0x000fe60000010000 */
[----:B------:R-:W-:-:S05]  /*13f80*/  IADD3 R4, P0, R3, UR4, RZ ;  /* 0x0000000403047c10 */ /* 0x000fca000ff1e0ff */
[----:B------:R-:W-:-:S05]  /*13f90*/  IMAD.X R5, RZ, RZ, UR5, P0 ;  /* 0x00000005ff057e24 */ /* 0x000fca00080e06ff */
[----:B------:R0:W3:Y:S01]  /*13fa0*/  LDG.E.CONSTANT R3, desc[UR58][R4.64] ;  /* 0x0000003a04037981 */ /* 0x0000e2000c1e9900 */
[C---:B------:R-:W-:Y:S01]  /*13fb0*/  LOP3.LUT P0, R8, R16.reuse, 0x3, RZ, 0xc0, !PT ;  /* 0x0000000310087812 */ /* 0x040fe2000780c0ff */
[----:B------:R-:W-:Y:S01]  /*13fc0*/  VIADD R16, R16, 0xffffff80 ;  /* 0xffffff8010107836 */ /* 0x000fe20000000000 */
[----:B------:R-:W4:Y:S01]  /*13fd0*/  S2UR UR12, SR_CTAID.Z ;  /* 0x00000000000c79c3 */ /* 0x000f220000002700 */
[----:B-1----:R-:W-:Y:S01]  /*13fe0*/  ISETP.NE.AND P2, PT, R131, 0x1, PT ;  /* 0x000000018300780c */ /* 0x002fe20003f45270 */
[----:B------:R-:W-:Y:S01]  /*13ff0*/  UIMAD.WIDE.U32 UR4, UR55, UR8, URZ ;  /* 0x00000008370472a5 */ /* 0x000fe2000f8e003f */
[----:B------:R-:W-:Y:S01]  /*14000*/  ISETP.EQ.OR P0, PT, R8, 0x3, !P0 ;  /* 0x000000030800780c */ /* 0x000fe20004702670 */
[----:B------:R-:W-:Y:S01]  /*14010*/  UIMAD UR6, UR7, UR8, URZ ;  /* 0x00000008070672a4 */ /* 0x000fe2000f8e023f */
[----:B------:R-:W-:Y:S01]  /*14020*/  BSSY B0, `(.L_x_4128) ;  /* 0x000021f000007945 */ /* 0x000fe20003800000 */
[----:B------:R-:W-:Y:S01]  /*14030*/  UIMAD UR8, UR7, UR10, URZ ;  /* 0x0000000a070872a4 */ /* 0x000fe2000f8e023f */
[----:B0-----:R-:W-:Y:S01]  /*14040*/  SHF.R.S32.HI R5, RZ, 0x1f, R16 ;  /* 0x0000001fff057819 */ /* 0x001fe20000011410 */
[----:B------:R-:W-:Y:S01]  /*14050*/  UIMAD UR9, UR55, UR9, UR6 ;  /* 0x00000009370972a4 */ /* 0x000fe2000f8e0206 */
[----:B------:R-:W-:Y:S01]  /*14060*/  SEL R136, R26, R7, P0 ;  /* 0x000000071a887207 */ /* 0x000fe20000000000 */
[----:B------:R-:W-:Y:S01]  /*14070*/  UIMAD.WIDE.U32 UR6, UR55, UR10, URZ ;  /* 0x0000000a370672a5 */ /* 0x000fe2000f8e003f */
[----:B------:R-:W-:Y:S01]  /*14080*/  LEA.HI R4, R5, R16, RZ, 0x7 ;  /* 0x0000001005047211 */ /* 0x000fe200078f38ff */
[----:B------:R-:W-:Y:S01]  /*14090*/  UIADD3 UR9, UR5, UR9, URZ ;  /* 0x0000000905097290 */ /* 0x000fe2000fffe03f */
[----:B------:R-:W-:Y:S01]  /*140a0*/  SEL R50, R7, R26, P0 ;  /* 0x0000001a07327207 */ /* 0x000fe20000000000 */
[----:B------:R-:W-:Y:S01]  /*140b0*/  UIMAD UR8, UR55, UR11, UR8 ;  /* 0x0000000b370872a4 */ /* 0x000fe2000f8e0208 */
[----:B------:R-:W-:-:S02]  /*140c0*/  LOP3.LUT R7, R4, 0xffffff80, RZ, 0xc0, !PT ;  /* 0xffffff8004077812 */ /* 0x000fc400078ec0ff */
[----:B------:R-:W-:Y:S01]  /*140d0*/  SEL R154, R84, R85, P0 ;  /* 0x00000055549a7207 */ /* 0x000fe20000000000 */
[----:B------:R-:W-:Y:S01]  /*140e0*/  UIADD3 UR8, UR7, UR8, URZ ;  /* 0x0000000807087290 */ /* 0x000fe2000fffe03f */
[----:B------:R-:W-:Y:S01]  /*140f0*/  SEL R39, R85, R84, P0 ;  /* 0x0000005455277207 */ /* 0x000fe20000000000 */
[----:B------:R-:W-:Y:S01]  /*14100*/  IMAD.IADD R84, R16, 0x1, -R7 ;  /* 0x0000000110547824 */ /* 0x000fe200078e0a07 */
[----:B------:R-:W-:Y:S02]  /*14110*/  SEL R128, R104, R57, P0 ;  /* 0x0000003968807207 */ /* 0x000fe40000000000 */
[----:B------:R-:W-:Y:S01]  /*14120*/  SEL R22, R25, R28, P0 ;  /* 0x0000001c19167207 */ /* 0x000fe20000000000 */
[----:B----4-:R-:W-:Y:S01]  /*14130*/  USHF.R.S32.HI UR13, URZ, 0x1f, UR12 ;  /* 0x0000001f3f0d7899 */ /* 0x010fe2000801140c */
[----:B------:R-:W-:Y:S01]  /*14140*/  SEL R54, R28, R25, P0 ;  /* 0x000000191c367207 */ /* 0x000fe20000000000 */
[----:B------:R-:W0:Y:S01]  /*14150*/  S2UR UR12, SR_CTAID.Z ;  /* 0x00000000000c79c3 */ /* 0x000e220000002700 */
[----:B------:R-:W-:-:S02]  /*14160*/  SEL R104, R57, R104, P0 ;  /* 0x0000006839687207 */ /* 0x000fc40000000000 */
[----:B------:R-:W-:Y:S02]  /*14170*/  SEL R28, R61, R64, P0 ;  /* 0x000000403d1c7207 */ /* 0x000fe40000000000 */
[----:B------:R-:W-:Y:S02]  /*14180*/  SEL R57, R64, R61, P0 ;  /* 0x0000003d40397207 */ /* 0x000fe40000000000 */
[----:B------:R-:W-:Y:S02]  /*14190*/  SHF.R.S32.HI R17, RZ, 0x1f, R84 ;  /* 0x0000001fff117819 */ /* 0x000fe40000011454 */
[----:B------:R-:W-:Y:S02]  /*141a0*/  SEL R64, R62, R63, P0 ;  /* 0x0000003f3e407207 */ /* 0x000fe40000000000 */
[----:B------:R-:W-:Y:S02]  /*141b0*/  SEL R132, R52, R21, P0 ;  /* 0x0000001534847207 */ /* 0x000fe40000000000 */
[----:B------:R-:W-:-:S02]  /*141c0*/  SEL R52, R21, R52, P0 ;  /* 0x0000003415347207 */ /* 0x000fc40000000000 */
[----:B------:R-:W-:Y:S02]  /*141d0*/  LEA.HI R5, R5, R16, RZ, 0x2 ;  /* 0x0000001005057211 */ /* 0x000fe400078f10ff */
[----:B------:R-:W-:Y:S02]  /*141e0*/  SEL R170, R29, R120, P0 ;  /* 0x000000781daa7207 */ /* 0x000fe40000000000 */
[----:B------:R-:W-:Y:S02]  /*141f0*/  SEL R27, R120, R29, P0 ;  /* 0x0000001d781b7207 */ /* 0x000fe40000000000 */
[----:B------:R-:W-:Y:S02]  /*14200*/  SEL R166, R60, R45, P0 ;  /* 0x0000002d3ca67207 */ /* 0x000fe40000000000 */
[----:B------:R-:W-:Y:S02]  /*14210*/  SEL R31, R45, R60, P0 ;  /* 0x0000003c2d1f7207 */ /* 0x000fe40000000000 */
[----:B------:R-:W-:-:S02]  /*14220*/  SHF.R.S32.HI R7, RZ, 0x7, R4 ;  /* 0x00000007ff077819 */ /* 0x000fc40000011404 */
        /* <DEDUP_REMOVED lines=24> */
[----:B------:R-:W-:-:S02]  /*143b0*/  LEA.HI R4, R4, R7, RZ, 0x1 ;  /* 0x0000000704047211 */ /* 0x000fc400078f08ff */
[--C-:B------:R-:W-:Y:S02]  /*143c0*/  SHF.R.S32.HI R5, RZ, 0x2, R21.reuse ;  /* 0x00000002ff057819 */ /* 0x100fe40000011415 */
[----:B------:R-:W-:Y:S02]  /*143d0*/  SHF.R.S32.HI R6, RZ, 0x1f, R21 ;  /* 0x0000001fff067819 */ /* 0x000fe40000011415 */
[----:B------:R-:W-:Y:S02]  /*143e0*/  SEL R12, R41, R40, P0 ;  /* 0x00000028290c7207 */ /* 0x000fe40000000000 */
[----:B------:R-:W-:Y:S02]  /*143f0*/  SEL R168, R48, R37, P0 ;  /* 0x0000002530a87207 */ /* 0x000fe40000000000 */
[----:B------:R-:W-:Y:S02]  /*14400*/  SEL R14, R37, R48, P0 ;  /* 0x00000030250e7207 */ /* 0x000fe40000000000 */
[----:B------:R-:W-:-:S02]  /*14410*/  SEL R72, R91, R90, P0 ;  /* 0x0000005a5b487207 */ /* 0x000fc40000000000 */
[----:B------:R-:W-:Y:S02]  /*14420*/  LOP3.LUT R21, R21, 0x7ffffffc, RZ, 0xc0, !PT ;  /* 0x7ffffffc15157812 */ /* 0x000fe400078ec0ff */
        /* <DEDUP_REMOVED lines=8> */
[----:B------:R-:W-:Y:S01]  /*144b0*/  LEA.HI R17, R17, R84, RZ, 0x5 ;  /* 0x0000005411117211 */ /* 0x000fe200078f28ff */
[----:B------:R-:W-:Y:S01]  /*144c0*/  IMAD.IADD R16, R7, 0x1, -R4 ;  /* 0x0000000107107824 */ /* 0x000fe200078e0a04 */
[C---:B------:R-:W-:Y:S01]  /*144d0*/  LOP3.LUT P1, RZ, R84.reuse, 0x3, RZ, 0xc0, !PT ;  /* 0x0000000354ff7812 */ /* 0x040fe2000782c0ff */
[----:B------:R-:W-:Y:S01]  /*144e0*/  IMAD.IADD R84, R84, 0x1, -R21 ;  /* 0x0000000154547824 */ /* 0x000fe200078e0a15 */
[----:B------:R-:W-:Y:S01]  /*144f0*/  SEL R164, R56, R69, P0 ;  /* 0x0000004538a47207 */ /* 0x000fe20000000000 */
[----:B------:R-:W-:Y:S01]  /*14500*/  IMAD.U32 R7, RZ, RZ, UR5 ;  /* 0x00000005ff077e24 */ /* 0x000fe2000f8e00ff */
[----:B------:R-:W-:Y:S01]  /*14510*/  SEL R18, R69, R56, P0 ;  /* 0x0000003845127207 */ /* 0x000fe20000000000 */
[----:B------:R-:W-:Y:S01]  /*14520*/  IMAD.U32 R7, RZ, RZ, UR9 ;  /* 0x00000009ff077e24 */ /* 0x000fe2000f8e00ff */
        /* <DEDUP_REMOVED lines=14> */
[----:B------:R-:W-:Y:S01]  /*14610*/  LOP3.LUT R4, R6, 0xfffffff8, RZ, 0xc0, !PT ;  /* 0xfffffff806047812 */ /* 0x000fe200078ec0ff */
[----:B------:R-:W-:Y:S01]  /*14620*/  IMAD.U32 R6, RZ, RZ, UR4 ;  /* 0x00000004ff067e24 */ /* 0x000fe2000f8e00ff */
[----:B------:R-:W-:Y:S01]  /*14630*/  SEL R144, R96, R97, P0 ;  /* 0x0000006160907207 */ /* 0x000fe20000000000 */
[----:B------:R-:W1:Y:S01]  /*14640*/  S2UR UR4, SR_CTAID.Y ;  /* 0x00000000000479c3 */ /* 0x000e620000002600 */
[----:B------:R-:W-:Y:S01]  /*14650*/  SEL R40, R97, R96, P0 ;  /* 0x0000006061287207 */ /* 0x000fe20000000000 */
[----:B------:R-:W-:Y:S01]  /*14660*/  IMAD.IADD R4, R5, 0x1, -R4 ;  /* 0x0000000105047824 */ /* 0x000fe200078e0a04 */
        /* <DEDUP_REMOVED lines=18> */
[----:B------:R-:W-:Y:S02]  /*14790*/  SHF.R.S32.HI R17, RZ, 0x5, R17 ;  /* 0x00000005ff117819 */ /* 0x000fe40000011411 */
[----:B------:R-:W-:-:S02]  /*147a0*/  SEL R152, R80, R81, P0 ;  /* 0x0000005150987207 */ /* 0x000fc40000000000 */
[----:B------:R-:W-:Y:S01]  /*147b0*/  SEL R36, R81, R80, P0 ;  /* 0x0000005051247207 */ /* 0x000fe20000000000 */
[----:B------:R-:W-:Y:S01]  /*147c0*/  IMAD R17, R17, 0x10, R4 ;  /* 0x0000001011117824 */ /* 0x000fe200078e0204 */
[----:B------:R-:W-:Y:S01]  /*147d0*/  LEA.HI R5, R23, R23, RZ, 0x1 ;  /* 0x0000001717057211 */ /* 0x000fe200078f08ff */
[----:B------:R-:W-:Y:S01]  /*147e0*/  IMAD.U32 R4, RZ, RZ, UR6 ;  /* 0x00000006ff047e24 */ /* 0x000fe2000f8e00ff */
[----:B------:R-:W-:Y:S01]  /*147f0*/  SEL R124, R78, R79, P0 ;  /* 0x0000004f4e7c7207 */ /* 0x000fe20000000000 */
[----:B------:R-:W-:Y:S01]  /*14800*/  IMAD R16, R16, 0x40, R17 ;  /* 0x0000004010107824 */ /* 0x000fe200078e0211 */
[----:B------:R-:W-:Y:S02]  /*14810*/  SEL R76, R79, R78, P0 ;  /* 0x0000004e4f4c7207 */ /* 0x000fe40000000000 */
[----:B------:R-:W-:Y:S02]  /*14820*/  SEL R78, R114, R115, P0 ;  /* 0x00000073724e7207 */ /* 0x000fe40000000000 */
[----:B------:R-:W-:-:S02]  /*14830*/  SEL R66, R115, R114, P0 ;  /* 0x0000007273427207 */ /* 0x000fc40000000000 */
[----:B------:R-:W-:Y:S01]  /*14840*/  LOP3.LUT R26, R5, 0x1ffffffe, RZ, 0xc0, !PT ;  /* 0x1ffffffe051a7812 */ /* 0x000fe200078ec0ff */
[----:B------:R-:W-:Y:S01]  /*14850*/  IMAD.U32 R5, RZ, RZ, UR7 ;  /* 0x00000007ff057e24 */ /* 0x000fe2000f8e00ff */
[----:B------:R-:W-:Y:S01]  /*14860*/  SEL R146, R100, R101, P0 ;  /* 0x0000006564927207 */ /* 0x000fe20000000000 */
[----:B------:R-:W-:Y:S01]  /*14870*/  IMAD.U32 R5, RZ, RZ, UR8 ;  /* 0x00000008ff057e24 */ /* 0x000fe2000f8e00ff */
[----:B------:R-:W-:Y:S01]  /*14880*/  SEL R43, R101, R100, P0 ;  /* 0x00000064652b7207 */ /* 0x000fe20000000000 */
[----:B------:R-:W-:Y:S01]  /*14890*/  IMAD.IADD R23, R23, 0x1, -R26 ;  /* 0x0000000117177824 */ /* 0x000fe200078e0a1a */
[----:B------:R-:W-:Y:S01]  /*148a0*/  SEL R42, R105, R122, P0 ;  /* 0x0000007a692a7207 */ /* 0x000fe20000000000 */
[--C-:B--2---:R-:W-:Y:S01]  /*148b0*/  IMAD R100, R19, 0x80, R16.reuse ;  /* 0x0000008013647824 */ /* 0x104fe200078e0210 */
[----:B------:R-:W-:Y:S01]  /*148c0*/  SEL R51, R117, R116, P0 ;  /* 0x0000007475337207 */ /* 0x000fe20000000000 */
[----:B------:R-:W-:Y:S01]  /*148d0*/  IMAD R26, R23, 0x8, R16 ;  /* 0x00000008171a7824 */ /* 0x000fe200078e0210 */
[----:B------:R-:W-:Y:S01]  /*148e0*/  SEL R142, R122, R105, P0 ;  /* 0x000000697a8e7207 */ /* 0x000fe20000000000 */
[----:B------:R-:W-:Y:S01]  /*148f0*/  ULDC.64 UR6, c[0x0][0xb48] ;  /* 0x0002d20000067ab9 */ /* 0x000fe20000000a00 */
[----:B------:R-:W-:Y:S01]  /*14900*/  SEL R122, R116, R117, P0 ;  /* 0x00000075747a7207 */ /* 0x000fe20000000000 */
[----:B------:R-:W-:Y:S01]  /*14910*/  IMAD R26, R19, 0x80, R26 ;  /* 0x00000080131a7824 */ /* 0x000fe200078e021a */
[----:B------:R-:W-:Y:S01]  /*14920*/  ULDC.64 UR8, c[0x0][0xb28] ;  /* 0x0002ca0000087ab9 */ /* 0x000fe20000000a00 */
[----:B---3--:R2:W-:Y:S04]  /*14930*/  SHFL.IDX PT, R29, R64, R3, 0x1c1f ;  /* 0x001c1f03401d7589 */ /* 0x0085e800000e0000 */
[----:B------:R-:W-:Y:S04]  /*14940*/  SHFL.IDX PT, R82, R176, R3, 0x1c1f ;  /* 0x001c1f03b0527589 */ /* 0x000fe800000e0000 */
[----:B------:R-:W-:Y:S01]  /*14950*/  SHFL.IDX PT, R33, R86, R3, 0x1c1f ;  /* 0x001c1f0356217589 */ /* 0x000fe200000e0000 */
[----:B--2---:R-:W-:-:S03]  /*14960*/  LOP3.LUT R64, R3, 0x2, RZ, 0x3c, !PT ;  /* 0x0000000203407812 */ /* 0x004fc600078e3cff */
[----:B------:R-:W-:Y:S04]  /*14970*/  SHFL.IDX PT, R61, R178, R3, 0x1c1f ;  /* 0x001c1f03b23d7589 */ /* 0x000fe800000e0000 */
[----:B------:R-:W-:Y:S04]  /*14980*/  SHFL.IDX PT, R83, R10, R64, 0x1c1f ;  /* 0x001c1f400a537589 */ /* 0x000fe800000e0000 */
[----:B------:R-:W2:Y:S04]  /*14990*/  SHFL.IDX PT, R86, R13, R64, 0x1c1f ;  /* 0x001c1f400d567589 */ /* 0x000ea800000e0000 */
[----:B------:R-:W-:Y:S04]  /*149a0*/  SHFL.IDX PT, R87, R172, R3, 0x1c1f ;  /* 0x001c1f03ac577589 */ /* 0x000fe800000e0000 */
[----:B------:R-:W-:Y:S04]  /*149b0*/  SHFL.IDX PT, R21, R90, R3, 0x1c1f ;  /* 0x001c1f035a157589 */ /* 0x000fe800000e0000 */
[----:B------:R-:W-:Y:S04]  /*149c0*/  SHFL.IDX PT, R12, R12, R64, 0x1c1f ;  /* 0x001c1f400c0c7589 */ /* 0x000fe800000e0000 */
[----:B------:R-:W-:Y:S04]  /*149d0*/  SHFL.IDX PT, R65, R174, R3, 0x1c1f ;  /* 0x001c1f03ae417589 */ /* 0x000fe800000e0000 */
[----:B------:R-:W3:Y:S04]  /*149e0*/  SHFL.IDX PT, R90, R15, R64, 0x1c1f ;  /* 0x001c1f400f5a7589 */ /* 0x000ee800000e0000 */
[----:B------:R-:W-:Y:S01]  /*149f0*/  SHFL.IDX PT, R94, R168, R3, 0x1c1f ;  /* 0x001c1f03a85e7589 */ /* 0x000fe200000e0000 */
[----:B--2---:R-:W-:-:S03]  /*14a00*/  SEL R79, R61, R86, P0 ;  /* 0x000000563d4f7207 */ /* 0x004fc60000000000 */
[----:B------:R-:W-:Y:S04]  /*14a10*/  SHFL.IDX PT, R95, R14, R64, 0x1c1f ;  /* 0x001c1f400e5f7589 */ /* 0x000fe800000e0000 */
[----:B------:R-:W-:Y:S04]  /*14a20*/  SHFL.IDX PT, R92, R170, R3, 0x1c1f ;  /* 0x001c1f03aa5c7589 */ /* 0x000fe800000e0000 */
[----:B------:R-:W2:Y:S04]  /*14a30*/  SHFL.IDX PT, R93, R27, R64, 0x1c1f ;  /* 0x001c1f401b5d7589 */ /* 0x000ea800000e0000 */
[----:B------:R-:W-:Y:S04]  /*14a40*/  SHFL.IDX PT, R97, R164, R3, 0x1c1f ;  /* 0x001c1f03a4617589 */ /* 0x000fe800000e0000 */
[----:B------:R-:W4:Y:S01]  /*14a50*/  SHFL.IDX PT, R18, R18, R64, 0x1c1f ;  /* 0x001c1f4012127589 */ /* 0x000f2200000e0000 */
[----:B---3--:R-:W-:-:S03]  /*14a60*/  SEL R89, R65, R90, P0 ;  /* 0x0000005a41597207 */ /* 0x008fc60000000000 */
[----:B------:R-:W-:Y:S04]  /*14a70*/  SHFL.IDX PT, R98, R166, R3, 0x1c1f ;  /* 0x001c1f03a6627589 */ /* 0x000fe800000e0000 */
[----:B------:R-:W3:Y:S04]  /*14a80*/  SHFL.IDX PT, R99, R31, R64, 0x1c1f ;  /* 0x001c1f401f637589 */ /* 0x000ee800000e0000 */
[----:B------:R-:W-:Y:S04]  /*14a90*/  SHFL.IDX PT, R107, R160, R3, 0x1c1f ;  /* 0x001c1f03a06b7589 */ /* 0x000fe800000e0000 */
[----:B------:R-:W-:Y:S01]  /*14aa0*/  SHFL.IDX PT, R106, R162, R3, 0x1c1f ;  /* 0x001c1f03a26a7589 */ /* 0x000fe200000e0000 */
[----:B--2---:R-:W-:-:S03]  /*14ab0*/  SEL R91, R92, R93, P0 ;  /* 0x0000005d5c5b7207 */ /* 0x004fc60000000000 */
[----:B------:R-:W-:Y:S04]  /*14ac0*/  SHFL.IDX PT, R35, R35, R64, 0x1c1f ;  /* 0x001c1f4023237589 */ /* 0x000fe800000e0000 */
[----:B------:R-:W2:Y:S04]  /*14ad0*/  SHFL.IDX PT, R110, R30, R64, 0x1c1f ;  /* 0x001c1f401e6e7589 */ /* 0x000ea800000e0000 */
[----:B------:R-:W-:Y:S04]  /*14ae0*/  SHFL.IDX PT, R49, R112, R3, 0x1c1f ;  /* 0x001c1f0370317589 */ /* 0x000fe800000e0000 */
[----:B------:R-:W-:Y:S04]  /*14af0*/  SHFL.IDX PT, R81, R9, R64, 0x1c1f ;  /* 0x001c1f4009517589 */ /* 0x000fe800000e0000 */
[----:B------:R-:W-:Y:S04]  /*14b00*/  SHFL.IDX PT, R109, R158, R3, 0x1c1f ;  /* 0x001c1f039e6d7589 */ /* 0x000fe800000e0000 */
[----:B------:R-:W-:Y:S04]  /*14b10*/  SHFL.IDX PT, R74, R74, R3, 0x1c1f ;  /* 0x001c1f034a4a7589 */ /* 0x000fe800000e0000 */
[----:B------:R-:W5:Y:S04]  /*14b20*/  SHFL.IDX PT, R112, R37, R64, 0x1c1f ;  /* 0x001c1f4025707589 */ /* 0x000f6800000e0000 */
        /* <DEDUP_REMOVED lines=10> */
[----:B------:R1:W-:Y:S04]  /*14bd0*/  SHFL.IDX PT, R17, R78, R3, 0x1c1f ;  /* 0x001c1f034e117589 */ /* 0x0003e800000e0000 */
[----:B------:R4:W-:Y:S04]  /*14be0*/  SHFL.IDX PT, R16, R88, R3, 0x1c1f ;  /* 0x001c1f0358107589 */ /* 0x0009e800000e0000 */
[----:B------:R-:W-:Y:S01]  /*14bf0*/  SHFL.IDX PT, R115, R150, R3, 0x1c1f ;  /* 0x001c1f0396737589 */ /* 0x000fe200000e0000 */
[----:B-1----:R-:W-:-:S02]  /*14c00*/  SEL R78, R82, R83, P0 ;  /* 0x00000053524e7207 */ /* 0x002fc40000000000 */
[----:B------:R-:W-:Y:S01]  /*14c10*/  SEL R82, R83, R82, P0 ;  /* 0x0000005253527207 */ /* 0x000fe20000000000 */
[----:B------:R-:W1:Y:S01]  /*14c20*/  SHFL.IDX PT, R118, R41, R64, 0x1c1f ;  /* 0x001c1f4029767589 */ /* 0x000e6200000e0000 */
[----:B------:R-:W-:Y:S02]  /*14c30*/  SEL R83, R86, R61, P0 ;  /* 0x0000003d56537207 */ /* 0x000fe40000000000 */
[----:B----4-:R-:W-:Y:S01]  /*14c40*/  SEL R88, R87, R12, P0 ;  /* 0x0000000c57587207 */ /* 0x010fe20000000000 */
[----:B------:R4:W-:Y:S01]  /*14c50*/  SHFL.IDX PT, R8, R96, R3, 0x1c1f ;  /* 0x001c1f0360087589 */ /* 0x0009e200000e0000 */
[----:B------:R-:W-:Y:S02]  /*14c60*/  SEL R86, R12, R87, P0 ;  /* 0x000000570c567207 */ /* 0x000fe40000000000 */
[----:B------:R-:W-:Y:S01]  /*14c70*/  SEL R87, R90, R65, P0 ;  /* 0x000000415a577207 */ /* 0x000fe20000000000 */
[----:B------:R-:W-:Y:S01]  /*14c80*/  SHFL.IDX PT, R23, R130, R3, 0x1c1f ;  /* 0x001c1f0382177589 */ /* 0x000fe200000e0000 */
[----:B------:R-:W-:-:S02]  /*14c90*/  SEL R90, R94, R95, P0 ;  /* 0x0000005f5e5a7207 */ /* 0x000fc40000000000 */
[----:B------:R-:W-:Y:S01]  /*14ca0*/  SEL R94, R95, R94, P0 ;  /* 0x0000005e5f5e7207 */ /* 0x000fe20000000000 */
[----:B------:R-:W-:Y:S01]  /*14cb0*/  SHFL.IDX PT, R25, R128, R3, 0x1c1f ;  /* 0x001c1f0380197589 */ /* 0x000fe200000e0000 */
[----:B------:R-:W-:Y:S02]  /*14cc0*/  SEL R95, R93, R92, P0 ;  /* 0x0000005c5d5f7207 */ /* 0x000fe40000000000 */
[----:B----4-:R-:W-:Y:S01]  /*14cd0*/  SEL R96, R97, R18, P0 ;  /* 0x0000001261607207 */ /* 0x010fe20000000000 */
[----:B------:R-:W-:Y:S01]  /*14ce0*/  SHFL.IDX PT, R63, R126, R3, 0x1c1f ;  /* 0x001c1f037e3f7589 */ /* 0x000fe200000e0000 */
[----:B------:R-:W-:Y:S02]  /*14cf0*/  SEL R92, R18, R97, P0 ;  /* 0x00000061125c7207 */ /* 0x000fe40000000000 */
[----:B---3--:R-:W-:Y:S01]  /*14d00*/  SEL R97, R98, R99, P0 ;  /* 0x0000006362617207 */ /* 0x008fe20000000000 */
[----:B------:R-:W-:Y:S01]  /*14d10*/  SHFL.IDX PT, R47, R124, R3, 0x1c1f ;  /* 0x001c1f037c2f7589 */ /* 0x000fe200000e0000 */
[----:B------:R-:W-:-:S02]  /*14d20*/  SEL R93, R99, R98, P0 ;  /* 0x00000062635d7207 */ /* 0x000fc40000000000 */
[----:B--2---:R-:W-:Y:S01]  /*14d30*/  SEL R98, R107, R110, P0 ;  /* 0x0000006e6b627207 */ /* 0x004fe20000000000 */
[----:B------:R-:W-:Y:S01]  /*14d40*/  SHFL.IDX PT, R15, R38, R64, 0x1c1f ;  /* 0x001c1f40260f7589 */ /* 0x000fe200000e0000 */
[----:B------:R-:W-:Y:S02]  /*14d50*/  SEL R99, R106, R35, P0 ;  /* 0x000000236a637207 */ /* 0x000fe40000000000 */
[----:B------:R-:W-:Y:S01]  /*14d60*/  SEL R65, R35, R106, P0 ;  /* 0x0000006a23417207 */ /* 0x000fe20000000000 */
[----:B------:R-:W-:Y:S01]  /*14d70*/  SHFL.IDX PT, R14, R43, R64, 0x1c1f ;  /* 0x001c1f402b0e7589 */ /* 0x000fe200000e0000 */
[----:B-----5:R-:W-:Y:S02]  /*14d80*/  SEL R61, R112, R109, P0 ;  /* 0x0000006d703d7207 */ /* 0x020fe40000000000 */
[----:B0-----:R-:W-:Y:S01]  /*14d90*/  SEL R75, R60, R11, P0 ;  /* 0x0000000b3c4b7207 */ /* 0x001fe20000000000 */
[----:B------:R-:W-:Y:S04]  /*14da0*/  SHFL.IDX PT, R40, R40, R64, 0x1c1f ;  /* 0x001c1f4028287589 */ /* 0x000fe800000e0000 */
[----:B------:R-:W-:Y:S04]  /*14db0*/  SHFL.IDX PT, R45, R45, R64, 0x1c1f ;  /* 0x001c1f402d2d7589 */ /* 0x000fe800000e0000 */
[----:B------:R-:W-:Y:S04]  /*14dc0*/  SHFL.IDX PT, R42, R42, R64, 0x1c1f ;  /* 0x001c1f402a2a7589 */ /* 0x000fe800000e0000 */
[----:B------:R1:W-:Y:S04]  /*14dd0*/  SHFL.IDX PT, R125, R51, R64, 0x1c1f ;  /* 0x001c1f40337d7589 */ /* 0x0003e800000e0000 */
[----:B------:R-:W-:Y:S04]  /*14de0*/  SHFL.IDX PT, R44, R44, R64, 0x1c1f ;  /* 0x001c1f402c2c7589 */ /* 0x000fe800000e0000 */
[----:B------:R0:W-:Y:S01]  /*14df0*/  SHFL.IDX PT, R127, R53, R64, 0x1c1f ;  /* 0x001c1f40357f7589 */ /* 0x0001e200000e0000 */
[----:B-1----:R-:W-:-:S03]  /*14e00*/  SEL R51, R115, R118, P0 ;  /* 0x0000007673337207 */ /* 0x002fc60000000000 */
[----:B------:R-:W-:Y:S04]  /*14e10*/  SHFL.IDX PT, R124, R50, R64, 0x1c1f ;  /* 0x001c1f40327c7589 */ /* 0x000fe800000e0000 */
[----:B------:R1:W-:Y:S01]  /*14e20*/  SHFL.IDX PT, R126, R55, R64, 0x1c1f ;  /* 0x001c1f40377e7589 */ /* 0x0003e200000e0000 */
[----:B0-----:R-:W-:-:S03]  /*14e30*/  SEL R53, R118, R115, P0 ;  /* 0x0000007376357207 */ /* 0x001fc60000000000 */
[----:B------:R-:W-:Y:S01]  /*14e40*/  SHFL.IDX PT, R128, R52, R64, 0x1c1f ;  /* 0x001c1f4034807589 */ /* 0x000fe200000e0000 */
[----:B------:R-:W0:Y:S03]  /*14e50*/  @P2 LDC R115, c[0x0][0xbec] ;  /* 0x0002fb00ff732b82 */ /* 0x000e260000000800 */
[----:B------:R2:W-:Y:S01]  /*14e60*/  SHFL.IDX PT, R130, R56, R64, 0x1c1f ;  /* 0x001c1f4038827589 */ /* 0x0005e200000e0000 */
[----:B-1----:R-:W-:-:S03]  /*14e70*/  SEL R55, R10, R113, P0 ;  /* 0x000000710a377207 */ /* 0x002fc60000000000 */
[----:B------:R1:W-:Y:S04]  /*14e80*/  SHFL.IDX PT, R129, R54, R64, 0x1c1f ;  /* 0x001c1f4036817589 */ /* 0x0003e800000e0000 */
[----:B------:R-:W-:Y:S01]  /*14e90*/  SHFL.IDX PT, R104, R104, R64, 0x1c1f ;  /* 0x001c1f4068687589 */ /* 0x000fe200000e0000 */
[----:B--2---:R-:W-:-:S03]  /*14ea0*/  SEL R56, R114, R13, P0 ;  /* 0x0000000d72387207 */ /* 0x004fc60000000000 */
[----:B------:R-:W-:Y:S01]  /*14eb0*/  SHFL.IDX PT, R103, R103, R64, 0x1c1f ;  /* 0x001c1f4067677589 */ /* 0x000fe200000e0000 */
[----:B-1----:R-:W-:-:S03]  /*14ec0*/  SEL R54, R13, R114, P0 ;  /* 0x000000720d367207 */ /* 0x002fc60000000000 */
[----:B------:R1:W-:Y:S01]  /*14ed0*/  SHFL.IDX PT, R30, R59, R64, 0x1c1f ;  /* 0x001c1f403b1e7589 */ /* 0x0003e200000e0000 */
[----:B------:R-:W2:Y:S03]  /*14ee0*/  LDC R114, c[0x0][0xc50] ;  /* 0x00031400ff727b82 */ /* 0x000ea60000000800 */
[----:B------:R3:W-:Y:S01]  /*14ef0*/  SHFL.IDX PT, R27, R57, R64, 0x1c1f ;  /* 0x001c1f40391b7589 */ /* 0x0007e200000e0000 */
[----:B0-----:R-:W-:-:S03]  /*14f00*/  @P2 IMAD.HI.U32 R115, R26, R115, RZ ;  /* 0x000000731a732227 */ /* 0x001fc600078e00ff */
[----:B------:R-:W-:Y:S01]  /*14f10*/  SHFL.IDX PT, R108, R108, R64, 0x1c1f ;  /* 0x001c1f406c6c7589 */ /* 0x000fe200000e0000 */
[----:B-1----:R-:W-:-:S03]  /*14f20*/  SEL R59, R109, R112, P0 ;  /* 0x000000706d3b7207 */ /* 0x002fc60000000000 */
[----:B------:R0:W-:Y:S01]  /*14f30*/  SHFL.IDX PT, R31, R58, R64, 0x1c1f ;  /* 0x001c1f403a1f7589 */ /* 0x0001e200000e0000 */
[----:B------:R-:W1:Y:S01]  /*14f40*/  @P2 LDC R109, c[0x0][0xbec] ;  /* 0x0002fb00ff6d2b82 */ /* 0x000e620000000800 */
[----:B---3--:R-:W-:Y:S02]  /*14f50*/  SEL R57, R113, R10, P0 ;  /* 0x0000000a71397207 */ /* 0x008fe40000000000 */
[----:B------:R-:W-:Y:S04]  /*14f60*/  SHFL.IDX PT, R76, R76, R64, 0x1c1f ;  /* 0x001c1f404c4c7589 */ /* 0x000fe800000e0000 */
[----:B------:R-:W-:Y:S01]  /*14f70*/  SHFL.IDX PT, R85, R85, R64, 0x1c1f ;  /* 0x001c1f4055557589 */ /* 0x000fe200000e0000 */
[----:B------:R-:W3:Y:S01]  /*14f80*/  LDC.64 R112, c[0x0][0xb40] ;  /* 0x0002d000ff707b82 */ /* 0x000ee20000000a00 */
[----:B0-----:R-:W-:-:S02]  /*14f90*/  SEL R58, R111, R34, P0 ;  /* 0x000000226f3a7207 */ /* 0x001fc40000000000 */
[----:B------:R-:W-:Y:S04]  /*14fa0*/  SHFL.IDX PT, R70, R70, R64, 0x1c1f ;  /* 0x001c1f4046467589 */ /* 0x000fe800000e0000 */
[----:B------:R-:W-:Y:S04]  /*14fb0*/  SHFL.IDX PT, R77, R77, R64, 0x1c1f ;  /* 0x001c1f404d4d7589 */ /* 0x000fe800000e0000 */
[----:B------:R-:W-:Y:S04]  /*14fc0*/  SHFL.IDX PT, R73, R73, R64, 0x1c1f ;  /* 0x001c1f4049497589 */ /* 0x000fe800000e0000 */
[----:B------:R-:W-:Y:S04]  /*14fd0*/  SHFL.IDX PT, R72, R72, R64, 0x1c1f ;  /* 0x001c1f4048487589 */ /* 0x000fe800000e0000 */
[----:B------:R-:W-:Y:S04]  /*14fe0*/  SHFL.IDX PT, R69, R69, R64, 0x1c1f ;  /* 0x001c1f4045457589 */ /* 0x000fe800000e0000 */
[----:B------:R-:W-:Y:S01]  /*14ff0*/  SHFL.IDX PT, R68, R68, R64, 0x1c1f ;  /* 0x001c1f4044447589 */ /* 0x000fe200000e0000 */
[----:B---3--:R-:W-:-:S03]  /*15000*/  IMAD.WIDE.U32 R4, R112, UR12, R4 ;  /* 0x0000000c70047c25 */ /* 0x008fc6000f8e0004 */
[----:B------:R-:W-:Y:S04]  /*15010*/  SHFL.IDX PT, R67, R67, R64, 0x1c1f ;  /* 0x001c1f4043437589 */ /* 0x000fe800000e0000 */
[----:B------:R-:W-:Y:S04]  /*15020*/  SHFL.IDX PT, R71, R71, R64, 0x1c1f ;  /* 0x001c1f4047477589 */ /* 0x000fe800000e0000 */
[----:B------:R0:W-:Y:S04]  /*15030*/  SHFL.IDX PT, R66, R66, R64, 0x1c1f ;  /* 0x001c1f4042427589 */ /* 0x0001e800000e0000 */
[----:B------:R-:W3:Y:S04]  /*15040*/  SHFL.IDX PT, R102, R138, R3, 0x1c1f ;  /* 0x001c1f038a667589 */ /* 0x000ee800000e0000 */
[----:B------:R-:W4:Y:S01]  /*15050*/  SHFL.IDX PT, R116, R148, R3, 0x1c1f ;  /* 0x001c1f0394747589 */ /* 0x000f2200000e0000 */
[----:B0-----:R-:W-:Y:S01]  /*15060*/  SEL R64, R110, R107, P0 ;  /* 0x0000006b6e407207 */ /* 0x001fe20000000000 */
[----:B------:R-:W-:Y:S01]  /*15070*/  IMAD R110, R112, UR13, RZ ;  /* 0x0000000d706e7c24 */ /* 0x000fe2000f8e02ff */
[----:B------:R-:W0:Y:S01]  /*15080*/  LDC.64 R106, c[0x0][0xbd8] ;  /* 0x0002f600ff6a7b82 */ /* 0x000e220000000a00 */
[----:B------:R-:W5:Y:S04]  /*15090*/  SHFL.IDX PT, R117, R146, R3, 0x1c1f ;  /* 0x001c1f0392757589 */ /* 0x000f6800000e0000 */
[----:B------:R-:W2:Y:S04]  /*150a0*/  SHFL.IDX PT, R105, R136, R3, 0x1c1f ;  /* 0x001c1f0388697589 */ /* 0x000ea800000e0000 */
[----:B------:R-:W1:Y:S04]  /*150b0*/  SHFL.IDX PT, R101, R132, R3, 0x1c1f ;  /* 0x001c1f0384657589 */ /* 0x000e6800000e0000 */
[----:B------:R-:W1:Y:S01]  /*150c0*/  SHFL.IDX PT, R119, R144, R3, 0x1c1f ;  /* 0x001c1f0390777589 */ /* 0x000e6200000e0000 */
[----:B---3--:R-:W-:-:S03]  /*150d0*/  SEL R13, R127, R102, P0 ;  /* 0x000000667f0d7207 */ /* 0x008fc60000000000 */
[----:B------:R-:W3:Y:S01]  /*150e0*/  SHFL.IDX PT, R121, R142, R3, 0x1c1f ;  /* 0x001c1f038e797589 */ /* 0x000ee200000e0000 */
[----:B----4-:R-:W-:-:S03]  /*150f0*/  SEL R50, R116, R15, P0 ;  /* 0x0000000f74327207 */ /* 0x010fc60000000000 */
[----:B------:R-:W4:Y:S01]  /*15100*/  SHFL.IDX PT, R120, R120, R3, 0x1c1f ;  /* 0x001c1f0378787589 */ /* 0x000f2200000e0000 */
[----:B------:R-:W-:Y:S02]  /*15110*/  SEL R52, R15, R116, P0 ;  /* 0x000000740f347207 */ /* 0x000fe40000000000 */
[----:B------:R-:W0:Y:S01]  /*15120*/  @P2 LDC R116, c[0x0][0xbf0] ;  /* 0x0002fc00ff742b82 */ /* 0x000e220000000800 */
[----:B------:R-:W-:Y:S01]  /*15130*/  SHFL.IDX PT, R123, R140, R3, 0x1c1f ;  /* 0x001c1f038c7b7589 */ /* 0x000fe200000e0000 */
[----:B-----5:R-:W-:Y:S02]  /*15140*/  SEL R35, R117, R14, P0 ;  /* 0x0000000e75237207 */ /* 0x020fe40000000000 */
[----:B------:R-:W-:Y:S01]  /*15150*/  SEL R37, R14, R117, P0 ;  /* 0x000000750e257207 */ /* 0x000fe20000000000 */
[----:B------:R-:W5:Y:S01]  /*15160*/  SHFL.IDX PT, R122, R122, R3, 0x1c1f ;  /* 0x001c1f037a7a7589 */ /* 0x000f6200000e0000 */
[----:B--2---:R-:W-:Y:S02]  /*15170*/  SEL R10, R105, R124, P0 ;  /* 0x0000007c690a7207 */ /* 0x004fe40000000000 */
[----:B------:R-:W-:Y:S01]  /*15180*/  SEL R12, R124, R105, P0 ;  /* 0x000000697c0c7207 */ /* 0x000fe20000000000 */
[----:B------:R-:W2:Y:S01]  /*15190*/  SHFL.IDX PT, R19, R134, R3, 0x1c1f ;  /* 0x001c1f0386137589 */ /* 0x000ea200000e0000 */
[----:B-1----:R-:W-:Y:S01]  /*151a0*/  SEL R14, R101, R128, P0 ;  /* 0x00000080650e7207 */ /* 0x002fe20000000000 */
[----:B------:R-:W-:Y:S01]  /*151b0*/  IMAD R105, RZ, RZ, -UR55 ;  /* 0x80000037ff697e24 */ /* 0x000fe2000f8e02ff */
[----:B------:R-:W-:Y:S01]  /*151c0*/  SEL R18, R128, R101, P0 ;  /* 0x0000006580127207 */ /* 0x000fe20000000000 */
[----:B------:R-:W1:Y:S01]  /*151d0*/  SHFL.IDX PT, R22, R22, R3, 0x1c1f ;  /* 0x001c1f0316167589 */ /* 0x000e6200000e0000 */
[----:B------:R-:W-:Y:S01]  /*151e0*/  SEL R36, R40, R119, P0 ;  /* 0x0000007728247207 */ /* 0x000fe20000000000 */
[----:B------:R-:W-:Y:S01]  /*151f0*/  IMAD R114, R114, R105, UR4 ;  /* 0x0000000472727e24 */ /* 0x000fe2000f8e0269 */
[----:B------:R-:W-:Y:S01]  /*15200*/  ULDC.64 UR4, c[0x0][0xbe0] ;  /* 0x0002f80000047ab9 */ /* 0x000fe20000000a00 */
[----:B------:R-:W-:Y:S01]  /*15210*/  SHFL.IDX PT, R24, R24, R3, 0x1c1f ;  /* 0x001c1f0318187589 */ /* 0x000fe200000e0000 */
[----:B------:R-:W-:Y:S01]  /*15220*/  IMAD.MOV.U32 R105, RZ, RZ, R26 ;  /* 0x000000ffff697224 */ /* 0x000fe200078e001a */
[----:B---3--:R-:W-:-:S02]  /*15230*/  SEL R38, R121, R42, P0 ;  /* 0x0000002a79267207 */ /* 0x008fc40000000000 */
[----:B------:R-:W3:Y:S01]  /*15240*/  SHFL.IDX PT, R28, R28, R3, 0x1c1f ;  /* 0x001c1f031c1c7589 */ /* 0x000ee200000e0000 */
[----:B----4-:R-:W-:Y:S02]  /*15250*/  SEL R39, R120, R45, P0 ;  /* 0x0000002d78277207 */ /* 0x010fe40000000000 */
[----:B0-----:R-:W-:Y:S01]  /*15260*/  @P2 SHF.R.U32.HI R105, RZ, R116, R115 ;  /* 0x00000074ff692219 */ /* 0x001fe20000011673 */
[----:B------:R-:W0:Y:S01]  /*15270*/  SHFL.IDX PT, R62, R62, R3, 0x1c1f ;  /* 0x001c1f033e3e7589 */ /* 0x000e2200000e0000 */
[----:B------:R-:W-:-:S03]  /*15280*/  SEL R41, R45, R120, P0 ;  /* 0x000000782d297207 */ /* 0x000fc60000000000 */
[----:B------:R-:W-:Y:S01]  /*15290*/  SHFL.IDX PT, R46, R46, R3, 0x1c1f ;  /* 0x001c1f032e2e7589 */ /* 0x000fe200000e0000 */
[----:B------:R-:W-:Y:S01]  /*152a0*/  IMAD.MOV R112, RZ, RZ, -R105 ;  /* 0x000000ffff707224 */ /* 0x000fe200078e0a69 */
[----:B-----5:R-:W-:Y:S02]  /*152b0*/  SEL R43, R122, R125, P0 ;  /* 0x0000007d7a2b7207 */ /* 0x020fe40000000000 */
[----:B------:R-:W-:Y:S01]  /*152c0*/  SHFL.IDX PT, R48, R48, R3, 0x1c1f ;  /* 0x001c1f0330307589 */ /* 0x000fe200000e0000 */
[----:B--2---:R-:W-:Y:S02]  /*152d0*/  SEL R15, R19, R126, P0 ;  /* 0x0000007e130f7207 */ /* 0x004fe40000000000 */
[----:B------:R-:W-:Y:S01]  /*152e0*/  SEL R45, R125, R122, P0 ;  /* 0x0000007a7d2d7207 */ /* 0x000fe20000000000 */
[----:B------:R-:W-:Y:S01]  /*152f0*/  SHFL.IDX PT, R32, R32, R3, 0x1c1f ;  /* 0x001c1f0320207589 */ /* 0x000fe200000e0000 */
[----:B------:R-:W-:-:S03]  /*15300*/  SEL R19, R126, R19, P0 ;  /* 0x000000137e137207 */ /* 0x000fc60000000000 */
[----:B------:R2:W-:Y:S02]  /*15310*/  SHFL.IDX PT, R20, R20, R3, 0x1c1f ;  /* 0x001c1f0314147589 */ /* 0x0005e400000e0000 */
[----:B--2---:R-:W-:Y:S02]  /*15320*/  SEL R3, R74, R9, P0 ;  /* 0x000000094a037207 */ /* 0x004fe40000000000 */
[----:B------:R-:W-:Y:S02]  /*15330*/  SEL R9, R9, R74, P0 ;  /* 0x0000004a09097207 */ /* 0x000fe40000000000 */
[----:B------:R-:W-:Y:S02]  /*15340*/  SEL R74, R80, R81, P0 ;  /* 0x00000051504a7207 */ /* 0x000fe40000000000 */
[----:B------:R-:W-:Y:S02]  /*15350*/  SEL R80, R81, R80, P0 ;  /* 0x0000005051507207 */ /* 0x000fe40000000000 */
[----:B------:R-:W-:-:S02]  /*15360*/  SEL R81, R11, R60, P0 ;  /* 0x0000003c0b517207 */ /* 0x000fc40000000000 */
[----:B------:R-:W-:Y:S02]  /*15370*/  SEL R60, R34, R111, P0 ;  /* 0x0000006f223c7207 */ /* 0x000fe40000000000 */
[----:B------:R-:W2:Y:S01]  /*15380*/  @P2 LDC R111, c[0x0][0xbf0] ;  /* 0x0002fc00ff6f2b82 */ /* 0x000ea20000000800 */
[----:B------:R-:W-:Y:S01]  /*15390*/  SEL R11, R102, R127, P0 ;  /* 0x0000007f660b7207 */ /* 0x000fe20000000000 */
[----:B------:R-:W-:Y:S01]  /*153a0*/  IMAD R102, R106, UR13, RZ ;  /* 0x0000000d6a667c24 */ /* 0x000fe2000f8e02ff */
[----:B------:R-:W-:Y:S02]  /*153b0*/  SEL R34, R119, R40, P0 ;  /* 0x0000002877227207 */ /* 0x000fe40000000000 */
[----:B------:R-:W-:Y:S01]  /*153c0*/  SEL R40, R42, R121, P0 ;  /* 0x000000792a287207 */ /* 0x000fe20000000000 */
[----:B------:R-:W-:Y:S01]  /*153d0*/  IMAD R101, R107, UR12, R102 ;  /* 0x0000000c6b657c24 */ /* 0x000fe2000f8e0266 */
[----:B------:R-:W-:Y:S01]  /*153e0*/  SEL R42, R123, R44, P0 ;  /* 0x0000002c7b2a7207 */ /* 0x000fe20000000000 */
[----:B------:R-:W-:Y:S01]  /*153f0*/  IMAD.WIDE.U32 R106, R106, UR12, R6 ;  /* 0x0000000c6a6a7c25 */ /* 0x000fe2000f8e0006 */
[----:B-1----:R-:W-:-:S02]  /*15400*/  SEL R6, R22, R129, P0 ;  /* 0x0000008116067207 */ /* 0x002fc40000000000 */
[----:B------:R-:W-:Y:S01]  /*15410*/  SEL R7, R23, R130, P0 ;  /* 0x0000008217077207 */ /* 0x000fe20000000000 */
[----:B------:R-:W-:Y:S01]  /*15420*/  @P2 IMAD.HI.U32 R102, R26, R109, RZ ;  /* 0x0000006d1a662227 */ /* 0x000fe200078e00ff */
[----:B------:R-:W-:Y:S02]  /*15430*/  SHF.R.S32.HI R109, RZ, 0x1f, R114 ;  /* 0x0000001fff6d7819 */ /* 0x000fe40000011472 */
[----:B------:R-:W-:Y:S01]  /*15440*/  SEL R44, R44, R123, P0 ;  /* 0x0000007b2c2c7207 */ /* 0x000fe20000000000 */
[----:B------:R-:W-:Y:S01]  /*15450*/  IMAD.IADD R107, R107, 0x1, R101 ;  /* 0x000000016b6b7824 */ /* 0x000fe200078e0265 */
[----:B------:R-:W-:Y:S01]  /*15460*/  SEL R22, R129, R22, P0 ;  /* 0x0000001681167207 */ /* 0x000fe20000000000 */
[----:B------:R-:W-:Y:S01]  /*15470*/  IMAD.MOV.U32 R101, RZ, RZ, R26 ;  /* 0x000000ffff657224 */ /* 0x000fe200078e001a */
[----:B------:R-:W-:Y:S02]  /*15480*/  SEL R23, R130, R23, P0 ;  /* 0x0000001782177207 */ /* 0x000fe40000000000 */
[----:B--2---:R-:W-:Y:S01]  /*15490*/  @P2 SHF.R.U32.HI R101, RZ, R111, R102 ;  /* 0x0000006fff652219 */ /* 0x004fe20000011666 */
[----:B------:R-:W-:-:S02]  /*154a0*/  IMAD R111, R113, UR12, R110 ;  /* 0x0000000c716f7c24 */ /* 0x000fc4000f8e026e */
[----:B------:R-:W-:Y:S02]  /*154b0*/  IMAD.MOV.U32 R110, RZ, RZ, R4 ;  /* 0x000000ffff6e7224 */ /* 0x000fe400078e0004 */
[----:B------:R-:W-:Y:S02]  /*154c0*/  IMAD.IADD R111, R5, 0x1, R111 ;  /* 0x00000001056f7824 */ /* 0x000fe400078e026f */
[C---:B------:R-:W-:Y:S02]  /*154d0*/  IMAD R5, R109.reuse, UR4, RZ ;  /* 0x000000046d057c24 */ /* 0x040fe4000f8e02ff */
[----:B------:R-:W-:Y:S02]  /*154e0*/  IMAD R109, R109, UR6, RZ ;  /* 0x000000066d6d7c24 */ /* 0x000fe4000f8e02ff */
[C---:B------:R-:W-:Y:S02]  /*154f0*/  IMAD R102, R114.reuse, UR5, R5 ;  /* 0x0000000572667c24 */ /* 0x040fe4000f8e0205 */
[----:B------:R-:W-:Y:S01]  /*15500*/  IMAD.WIDE.U32 R4, R114, UR4, R106 ;  /* 0x0000000472047c25 */ /* 0x000fe2000f8e006a */
[----:B------:R-:W-:-:S03]  /*15510*/  ULDC.64 UR4, c[0x0][0xb30] ;  /* 0x0002cc0000047ab9 */ /* 0x000fc60000000a00 */
[C---:B------:R-:W-:Y:S01]  /*15520*/  IMAD R113, R114.reuse, UR7, R109 ;  /* 0x0000000772717c24 */ /* 0x040fe2000f8e026d */
[----:B------:R-:W-:Y:S01]  /*15530*/  SHF.R.S32.HI R109, RZ, 0x1f, R101 ;  /* 0x0000001fff6d7819 */ /* 0x000fe20000011465 */
[----:B------:R-:W-:Y:S01]  /*15540*/  IMAD.WIDE.U32 R106, R114, UR6, R110 ;  /* 0x00000006726a7c25 */ /* 0x000fe2000f8e006e */
[----:B------:R-:W-:Y:S01]  /*15550*/  IADD3 R110, P2, R101, R4, RZ ;  /* 0x00000004656e7210 */ /* 0x000fe20007f5e0ff */
[----:B------:R-:W-:Y:S01]  /*15560*/  ULDC.64 UR6, c[0x0][0xbc8] ;  /* 0x0002f20000067ab9 */ /* 0x000fe20000000a00 */
[----:B------:R-:W-:Y:S01]  /*15570*/  SHF.R.S32.HI R4, RZ, 0x1f, R105 ;  /* 0x0000001fff047819 */ /* 0x000fe20000011469 */
[----:B------:R-:W-:Y:S01]  /*15580*/  IMAD.MOV R101, RZ, RZ, -R101 ;  /* 0x000000ffff657224 */ /* 0x000fe200078e0a65 */
[----:B------:R-:W-:Y:S01]  /*15590*/  IADD3.X R111, R109, R5, R102, P2, !PT ;  /* 0x000000056d6f7210 */ /* 0x000fe200017fe466 */
[----:B------:R-:W-:Y:S02]  /*155a0*/  IMAD.IADD R107, R107, 0x1, R113 ;  /* 0x000000016b6b7824 */ /* 0x000fe400078e0271 */
[----:B------:R-:W-:-:S02]  /*155b0*/  IMAD R101, R131, R101, R26 ;  /* 0x0000006583657224 */ /* 0x000fc400078e021a */
[----:B------:R-:W-:Y:S02]  /*155c0*/  IMAD R113, R131, R112, R26 ;  /* 0x0000007083717224 */ /* 0x000fe400078e021a */
[----:B------:R-:W-:Y:S01]  /*155d0*/  IMAD R4, R4, UR4, RZ ;  /* 0x0000000404047c24 */ /* 0x000fe2000f8e02ff */
[----:B------:R-:W-:Y:S01]  /*155e0*/  SHF.R.S32.HI R26, RZ, 0x1f, R101 ;  /* 0x0000001fff1a7819 */ /* 0x000fe20000011465 */
[----:B------:R-:W-:Y:S01]  /*155f0*/  IMAD.WIDE.U32 R110, R101, UR6, R110 ;  /* 0x00000006656e7c25 */ /* 0x000fe2000f8e006e */
[----:B------:R-:W-:-:S03]  /*15600*/  SHF.R.S32.HI R102, RZ, 0x1f, R113 ;  /* 0x0000001fff667819 */ /* 0x000fc60000011471 */
[C---:B------:R-:W-:Y:S01]  /*15610*/  IMAD R109, R105.reuse, UR5, R4 ;  /* 0x00000005696d7c24 */ /* 0x040fe2000f8e0204 */
[----:B------:R-:W1:Y:S01]  /*15620*/  S2UR UR5, SR_CgaCtaId ;  /* 0x00000000000579c3 */ /* 0x000e620000008800 */
[----:B------:R-:W-:Y:S01]  /*15630*/  IMAD.WIDE.U32 R4, R105, UR4, R106 ;  /* 0x0000000469047c25 */ /* 0x000fe2000f8e006a */
[----:B------:R-:W-:-:S03]  /*15640*/  UMOV UR4, 0x400 ;  /* 0x0000040000047882 */ /* 0x000fc60000000000 */
[----:B------:R-:W-:Y:S02]  /*15650*/  IMAD R26, R26, UR6, RZ ;  /* 0x000000061a1a7c24 */ /* 0x000fe4000f8e02ff */
[----:B------:R-:W-:Y:S02]  /*15660*/  IMAD R102, R102, UR8, RZ ;  /* 0x0000000866667c24 */ /* 0x000fe4000f8e02ff */
[----:B------:R-:W-:Y:S02]  /*15670*/  IMAD.IADD R5, R5, 0x1, R109 ;  /* 0x0000000105057824 */ /* 0x000fe400078e026d */
[----:B------:R-:W-:Y:S01]  /*15680*/  IMAD R105, R101, UR7, R26 ;  /* 0x0000000765697c24 */ /* 0x000fe2000f8e021a */
[----:B------:R-:W-:Y:S01]  /*15690*/  ULDC.64 UR6, c[0x0][0xba8] ;  /* 0x0002ea0000067ab9 */ /* 0x000fe20000000a00 */
[C---:B------:R-:W-:Y:S01]  /*156a0*/  IMAD R107, R113.reuse, UR9, R102 ;  /* 0x00000009716b7c24 */ /* 0x040fe2000f8e0266 */
[----:B------:R-:W-:Y:S01]  /*156b0*/  LEA R101, P2, R110, UR6, 0x2 ;  /* 0x000000066e657c11 */ /* 0x000fe2000f8410ff */
[----:B------:R-:W-:Y:S01]  /*156c0*/  IMAD.WIDE.U32 R112, R113, UR8, R4 ;  /* 0x0000000871707c25 */ /* 0x000fe2000f8e0004 */
[----:B------:R-:W-:Y:S01]  /*156d0*/  ULDC.64 UR8, c[0x0][0xb00] ;  /* 0x0002c00000087ab9 */ /* 0x000fe20000000a00 */
[----:B------:R-:W-:Y:S01]  /*156e0*/  ULDC UR6, c[0x0][0xa88] ;  /* 0x0002a20000067ab9 */ /* 0x000fe20000000800 */
[----:B---3--:R-:W-:Y:S01]  /*156f0*/  SEL R26, R28, R27, P0 ;  /* 0x0000001b1c1a7207 */ /* 0x008fe20000000000 */
[----:B------:R-:W-:Y:S01]  /*15700*/  IMAD.IADD R5, R111, 0x1, R105 ;  /* 0x000000016f057824 */ /* 0x000fe200078e0269 */
[----:B------:R-:W-:Y:S01]  /*15710*/  LEA R106, P3, R112, UR8, 0x2 ;  /* 0x00000008706a7c11 */ /* 0x000fe2000f8610ff */
[----:B------:R-:W-:Y:S01]  /*15720*/  IMAD.IADD R107, R113, 0x1, R107 ;  /* 0x00000001716b7824 */ /* 0x000fe200078e026b */
[----:B------:R-:W-:Y:S01]  /*15730*/  SEL R28, R27, R28, P0 ;  /* 0x0000001c1b1c7207 */ /* 0x000fe20000000000 */
[----:B------:R-:W-:Y:S01]  /*15740*/  IMAD R105, R131, UR6, RZ ;  /* 0x0000000683697c24 */ /* 0x000fe2000f8e02ff */
[----:B------:R-:W-:Y:S01]  /*15750*/  LEA.HI.X R109, R110, UR7, R5, 0x2, P2 ;  /* 0x000000076e6d7c11 */ /* 0x000fe200090f1405 */
[----:B-1----:R-:W-:Y:S01]  /*15760*/  ULEA UR4, UR5, UR4, 0x18 ;  /* 0x0000000405047291 */ /* 0x002fe2000f8ec03f */
[----:B------:R-:W-:Y:S01]  /*15770*/  LEA.HI.X R107, R112, UR9, R107, 0x2, P3 ;  /* 0x00000009706b7c11 */ /* 0x000fe200098f146b */
[----:B------:R-:W-:Y:S01]  /*15780*/  SHFL.IDX PT, R110, R101, RZ, 0x1c1f ;  /* 0x001c1fff656e7589 */ /* 0x000fe200000e0000 */
[----:B------:R-:W-:Y:S01]  /*15790*/  SEL R5, R25, R104, P0 ;  /* 0x0000006819057207 */ /* 0x000fe20000000000 */
[----:B------:R-:W-:Y:S01]  /*157a0*/  UIADD3 UR4, UR4, 0x33420, URZ ;  /* 0x0003342004047890 */ /* 0x000fe2000fffe03f */
[----:B------:R-:W-:Y:S01]  /*157b0*/  SEL R25, R104, R25, P0 ;  /* 0x0000001968197207 */ /* 0x000fe20000000000 */
[----:B------:R-:W1:Y:S01]  /*157c0*/  SHFL.IDX PT, R111, R109, RZ, 0x1c1f ;  /* 0x001c1fff6d6f7589 */ /* 0x000e6200000e0000 */
[C---:B------:R-:W-:Y:S01]  /*157d0*/  VIADD R104, R100.reuse, 0x8 ;  /* 0x0000000864687836 */ /* 0x040fe20000000000 */
[CC--:B------:R-:W-:Y:S01]  /*157e0*/  ISETP.GE.OR P2, PT, R100.reuse, R105.reuse, P1 ;  /* 0x000000696400720c */ /* 0x0c0fe20000f46670 */
[----:B------:R-:W-:Y:S01]  /*157f0*/  UPRMT UR4, URZ, 0x654, UR4 ;  /* 0x000006543f047896 */ /* 0x000fe20008000004 */
[----:B------:R2:W-:Y:S01]  /*15800*/  SHFL.IDX PT, R112, R101, 0x1, 0x1c1f ;  /* 0x003c1f0065707f89 */ /* 0x0005e200000e0000 */
[----:B------:R-:W-:-:S02]  /*15810*/  ISETP.GE.AND P3, PT, R100, R105, PT ;  /* 0x000000696400720c */ /* 0x000fc40003f66270 */
[----:B------:R-:W-:Y:S01]  /*15820*/  ISETP.GE.OR P1, PT, R104, R105, P1 ;  /* 0x000000696800720c */ /* 0x000fe20000f26670 */
[----:B------:R-:W3:Y:S01]  /*15830*/  SHFL.IDX PT, R113, R109, 0x1, 0x1c1f ;  /* 0x003c1f006d717f89 */ /* 0x000ee200000e0000 */
[----:B------:R-:W-:Y:S02]  /*15840*/  SEL R4, R24, R103, P0 ;  /* 0x0000006718047207 */ /* 0x000fe40000000000 */
[----:B------:R-:W-:Y:S01]  /*15850*/  SEL R27, R29, R30, P0 ;  /* 0x0000001e1d1b7207 */ /* 0x000fe20000000000 */
[----:B------:R-:W-:Y:S01]  /*15860*/  SYNCS.ARRIVE.TRANS64.RED.A1T0 RZ, [UR4], RZ ;  /* 0x000000ffffff79a7 */ /* 0x000fe20008100404 */
[----:B------:R-:W-:Y:S01]  /*15870*/  SEL R24, R103, R24, P0 ;  /* 0x0000001867187207 */ /* 0x000fe20000000000 */
[----:B------:R4:W4:Y:S01]  /*15880*/  SHFL.IDX PT, R102, R106, RZ, 0x1c1f ;  /* 0x001c1fff6a667589 */ /* 0x00092200000e0000 */
[----:B------:R-:W-:Y:S01]  /*15890*/  SEL R29, R30, R29, P0 ;  /* 0x0000001d1e1d7207 */ /* 0x000fe20000000000 */
[----:B--2---:R-:W-:Y:S01]  /*158a0*/  IMAD.SHL.U32 R101, R84, 0x2, RZ ;  /* 0x0000000254657824 */ /* 0x004fe200078e00ff */
[----:B0-----:R-:W-:Y:S01]  /*158b0*/  SEL R30, R62, R31, P0 ;  /* 0x0000001f3e1e7207 */ /* 0x001fe20000000000 */
[----:B------:R0:W2:Y:S01]  /*158c0*/  SHFL.IDX PT, R103, R107, RZ, 0x1c1f ;  /* 0x001c1fff6b677589 */ /* 0x0000a200000e0000 */
[----:B------:R-:W-:-:S02]  /*158d0*/  SEL R62, R31, R62, P0 ;  /* 0x0000003e1f3e7207 */ /* 0x000fc40000000000 */
[----:B------:R-:W-:Y:S02]  /*158e0*/  SEL R31, R63, R108, P0 ;  /* 0x0000006c3f1f7207 */ /* 0x000fe40000000000 */
[----:B------:R-:W-:Y:S01]  /*158f0*/  SEL R63, R108, R63, P0 ;  /* 0x0000003f6c3f7207 */ /* 0x000fe20000000000 */
[----:B-1----:R0:W-:Y:S04]  /*15900*/  @!P2 ST.E desc[UR58][R110.64], R2 ;  /* 0x000000026e00a985 */ /* 0x0021e8000c10193a */
[----:B---3--:R0:W-:Y:S01]  /*15910*/  @!P1 ST.E desc[UR58][R112.64], R0 ;  /* 0x0000000070009985 */ /* 0x0081e2000c10193a */
[----:B------:R-:W-:Y:S05]  /*15920*/  @P3 BRA `(.L_x_4129) ;  /* 0x0000000800383947 */ /* 0x000fea0003800000 */
[C---:B0-----:R-:W-:Y:S01]  /*15930*/  VIADD R0, R101.reuse, 0x8 ;  /* 0x0000000865007836 */ /* 0x041fe20000000000 */
        /* <DEDUP_REMOVED lines=8> */
[----:B------:R-:W-:Y:S02]  /*159c0*/  ISETP.GE.AND P1, PT, R100, UR4, PT ;  /* 0x0000000464007c0c */ /* 0x000fe4000bf26270 */
[----:B------:R-:W-:-:S05]  /*159d0*/  ISETP.GE.AND P2, PT, R112, UR4, PT ;  /* 0x0000000470007c0c */ /* 0x000fca000bf46270 */
[C-C-:B--2-4-:R-:W-:Y:S02]  /*159e0*/  @!P4 IMAD.WIDE R108, R101.reuse, 0x4, R102.reuse ;  /* 0x00000004656cc825 */ /* 0x154fe400078e0266 */
[----:B------:R-:W-:Y:S02]  /*159f0*/  @!P5 LEA.HI R0, R0, R0, RZ, 0x1 ;  /* 0x000000000000d211 */ /* 0x000fe400078f08ff */
[----:B------:R-:W-:Y:S01]  /*15a00*/  @!P3 LEA.HI R84, R84, R84, RZ, 0x1 ;  /* 0x000000545454b211 */ /* 0x000fe200078f08ff */
[----:B------:R0:W-:Y:S01]  /*15a10*/  @!P4 ST.E.64 desc[UR58][R108.64], R74 ;  /* 0x0000004a6c00c985 */ /* 0x0001e2000c101b3a */
[----:B------:R-:W-:Y:S01]  /*15a20*/  @!P5 LOP3.LUT R111, R0, 0xfffffffe, RZ, 0xc0, !PT ;  /* 0xfffffffe006fd812 */ /* 0x000fe200078ec0ff */
[C---:B------:R-:W-:Y:S01]  /*15a30*/  VIADD R0, R101.reuse, 0x28 ;  /* 0x0000002865007836 */ /* 0x040fe20000000000 */
[----:B------:R-:W-:Y:S01]  /*15a40*/  @!P3 LOP3.LUT R113, R84, 0xfffffffe, RZ, 0xc0, !PT ;  /* 0xfffffffe5471b812 */ /* 0x000fe200078ec0ff */
[----:B------:R-:W-:Y:S01]  /*15a50*/  VIADD R84, R101, 0x38 ;  /* 0x0000003865547836 */ /* 0x000fe20000000000 */
[----:B------:R-:W-:Y:S01]  /*15a60*/  @!P1 LEA.HI R100, R100, R100, RZ, 0x1 ;  /* 0x0000006464649211 */ /* 0x000fe200078f08ff */
[----:B------:R-:W-:Y:S01]  /*15a70*/  @!P5 IMAD.WIDE R110, R111, 0x4, R102 ;  /* 0x000000046f6ed825 */ /* 0x000fe200078e0266 */
[----:B------:R-:W-:-:S02]  /*15a80*/  ISETP.GE.AND P4, PT, R0, UR4, PT ;  /* 0x0000000400007c0c */ /* 0x000fc4000bf86270 */
[----:B------:R-:W-:Y:S01]  /*15a90*/  @!P1 LOP3.LUT R115, R100, 0xfffffffe, RZ, 0xc0, !PT ;  /* 0xfffffffe64739812 */ /* 0x000fe200078ec0ff */
[----:B------:R-:W-:Y:S01]  /*15aa0*/  VIADD R100, R101, 0x40 ;  /* 0x0000004065647836 */ /* 0x000fe20000000000 */
[----:B------:R-:W-:Y:S01]  /*15ab0*/  ISETP.GE.AND P6, PT, R84, UR4, PT ;  /* 0x0000000454007c0c */ /* 0x000fe2000bfc6270 */
[----:B------:R1:W-:Y:S01]  /*15ac0*/  @!P5 ST.E.64 desc[UR58][R110.64], R80 ;  /* 0x000000506e00d985 */ /* 0x0003e2000c101b3a */
[----:B------:R-:W-:Y:S01]  /*15ad0*/  @!P2 LEA.HI R112, R112, R112, RZ, 0x1 ;  /* 0x000000707070a211 */ /* 0x000fe200078f08ff */
[----:B0-----:R-:W-:Y:S01]  /*15ae0*/  @!P3 IMAD.WIDE R74, R113, 0x4, R102 ;  /* 0x00000004714ab825 */ /* 0x001fe200078e0266 */
[----:B------:R-:W-:Y:S02]  /*15af0*/  ISETP.GE.AND P5, PT, R114, UR4, PT ;  /* 0x0000000472007c0c */ /* 0x000fe4000bfa6270 */
[----:B------:R-:W-:Y:S02]  /*15b00*/  @!P2 LOP3.LUT R109, R112, 0xfffffffe, RZ, 0xc0, !PT ;  /* 0xfffffffe706da812 */ /* 0x000fe400078ec0ff */
[----:B------:R0:W-:Y:S01]  /*15b10*/  @!P3 ST.E.64 desc[UR58][R74.64], R78 ;  /* 0x0000004e4a00b985 */ /* 0x0001e2000c101b3a */
[----:B------:R-:W-:-:S02]  /*15b20*/  @!P4 LEA.HI R0, R0, R0, RZ, 0x1 ;  /* 0x000000000000c211 */ /* 0x000fc400078f08ff */
[--C-:B------:R-:W-:Y:S01]  /*15b30*/  @!P2 IMAD.WIDE R108, R109, 0x4, R102.reuse ;  /* 0x000000046d6ca825 */ /* 0x100fe200078e0266 */
[----:B------:R-:W-:Y:S02]  /*15b40*/  ISETP.GE.AND P3, PT, R100, UR4, PT ;  /* 0x0000000464007c0c */ /* 0x000fe4000bf66270 */
[----:B------:R-:W-:Y:S01]  /*15b50*/  @!P6 LEA.HI R84, R84, R84, RZ, 0x1 ;  /* 0x000000545454e211 */ /* 0x000fe200078f08ff */
[--C-:B-1----:R-:W-:Y:S01]  /*15b60*/  @!P1 IMAD.WIDE R80, R115, 0x4, R102.reuse ;  /* 0x0000000473509825 */ /* 0x102fe200078e0266 */
[----:B------:R-:W-:Y:S02]  /*15b70*/  @!P4 LOP3.LUT R111, R0, 0xfffffffe, RZ, 0xc0, !PT ;  /* 0xfffffffe006fc812 */ /* 0x000fe400078ec0ff */
[----:B------:R-:W-:Y:S01]  /*15b80*/  @!P5 LEA.HI R114, R114, R114, RZ, 0x1 ;  /* 0x000000727272d211 */ /* 0x000fe200078f08ff */
[C---:B------:R-:W-:Y:S01]  /*15b90*/  VIADD R110, R101.reuse, 0x48 ;  /* 0x00000048656e7836 */ /* 0x040fe20000000000 */
[----:B------:R1:W-:Y:S01]  /*15ba0*/  @!P1 ST.E.64 desc[UR58][R80.64], R82 ;  /* 0x0000005250009985 */ /* 0x0003e2000c101b3a */
[----:B------:R-:W-:Y:S01]  /*15bb0*/  VIADD R0, R101, 0x50 ;  /* 0x0000005065007836 */ /* 0x000fe20000000000 */
[----:B0-----:R-:W-:Y:S01]  /*15bc0*/  @!P5 LOP3.LUT R79, R114, 0xfffffffe, RZ, 0xc0, !PT ;  /* 0xfffffffe724fd812 */ /* 0x001fe200078ec0ff */
[--C-:B------:R-:W-:Y:S01]  /*15bd0*/  @!P4 IMAD.WIDE R74, R111, 0x4, R102.reuse ;  /* 0x000000046f4ac825 */ /* 0x100fe200078e0266 */
[----:B------:R-:W-:Y:S01]  /*15be0*/  ISETP.GE.AND P1, PT, R110, UR4, PT ;  /* 0x000000046e007c0c */ /* 0x000fe2000bf26270 */
[----:B------:R-:W-:Y:S01]  /*15bf0*/  @!P2 ST.E.64 desc[UR58][R108.64], R88 ;  /* 0x000000586c00a985 */ /* 0x000fe2000c101b3a */
[----:B------:R-:W-:Y:S01]  /*15c00*/  ISETP.GE.AND P2, PT, R0, UR4, PT ;  /* 0x0000000400007c0c */ /* 0x000fe2000bf46270 */
[----:B------:R-:W-:Y:S01]  /*15c10*/  @!P5 IMAD.WIDE R78, R79, 0x4, R102 ;  /* 0x000000044f4ed825 */ /* 0x000fe200078e0266 */
[----:B------:R-:W-:Y:S01]  /*15c20*/  @!P3 LEA.HI R100, R100, R100, RZ, 0x1 ;  /* 0x000000646464b211 */ /* 0x000fe200078f08ff */
[----:B------:R0:W-:Y:S04]  /*15c30*/  @!P4 ST.E.64 desc[UR58][R74.64], R86 ;  /* 0x000000564a00c985 */ /* 0x0001e8000c101b3a */
[----:B------:R2:W-:Y:S01]  /*15c40*/  @!P5 ST.E.64 desc[UR58][R78.64], R90 ;  /* 0x0000005a4e00d985 */ /* 0x0005e2000c101b3a */
[----:B-1----:R-:W-:Y:S01]  /*15c50*/  @!P6 LOP3.LUT R81, R84, 0xfffffffe, RZ, 0xc0, !PT ;  /* 0xfffffffe5451e812 */ /* 0x002fe200078ec0ff */
[----:B------:R-:W-:Y:S01]  /*15c60*/  VIADD R84, R101, 0x58 ;  /* 0x0000005865547836 */ /* 0x000fe20000000000 */
[----:B------:R-:W-:-:S02]  /*15c70*/  @!P3 LOP3.LUT R83, R100, 0xfffffffe, RZ, 0xc0, !PT ;  /* 0xfffffffe6453b812 */ /* 0x000fc400078ec0ff */
[----:B------:R-:W-:Y:S01]  /*15c80*/  @!P1 LEA.HI R110, R110, R110, RZ, 0x1 ;  /* 0x0000006e6e6e9211 */ /* 0x000fe200078f08ff */
[--C-:B------:R-:W-:Y:S01]  /*15c90*/  @!P6 IMAD.WIDE R80, R81, 0x4, R102.reuse ;  /* 0x000000045150e825 */ /* 0x100fe200078e0266 */
[----:B------:R-:W-:Y:S02]  /*15ca0*/  ISETP.GE.AND P4, PT, R84, UR4, PT ;  /* 0x0000000454007c0c */ /* 0x000fe4000bf86270 */
[----:B------:R-:W-:Y:S01]  /*15cb0*/  @!P2 LEA.HI R0, R0, R0, RZ, 0x1 ;  /* 0x000000000000a211 */ /* 0x000fe200078f08ff */
[--C-:B------:R-:W-:Y:S01]  /*15cc0*/  @!P3 IMAD.WIDE R82, R83, 0x4, R102.reuse ;  /* 0x000000045352b825 */ /* 0x100fe200078e0266 */
[----:B0-----:R-:W-:Y:S01]  /*15cd0*/  @!P1 LOP3.LUT R75, R110, 0xfffffffe, RZ, 0xc0, !PT ;  /* 0xfffffffe6e4b9812 */ /* 0x001fe200078ec0ff */
[----:B------:R0:W-:Y:S01]  /*15ce0*/  @!P6 ST.E.64 desc[UR58][R80.64], R94 ;  /* 0x0000005e5000e985 */ /* 0x0001e2000c101b3a */
[----:B------:R-:W-:Y:S01]  /*15cf0*/  @!P2 LOP3.LUT R87, R0, 0xfffffffe, RZ, 0xc0, !PT ;  /* 0xfffffffe0057a812 */ /* 0x000fe200078ec0ff */
[----:B------:R-:W-:Y:S02]  /*15d00*/  VIADD R0, R101, 0x68 ;  /* 0x0000006865007836 */ /* 0x000fe40000000000 */
[--C-:B------:R-:W-:Y:S01]  /*15d10*/  @!P1 IMAD.WIDE R74, R75, 0x4, R102.reuse ;  /* 0x000000044b4a9825 */ /* 0x100fe200078e0266 */
[----:B------:R1:W-:Y:S03]  /*15d20*/  @!P3 ST.E.64 desc[UR58][R82.64], R96 ;  /* 0x000000605200b985 */ /* 0x0003e6000c101b3a */
[----:B------:R-:W-:Y:S01]  /*15d30*/  VIADD R88, R101, 0x60 ;  /* 0x0000006065587836 */ /* 0x000fe20000000000 */
[----:B------:R-:W-:Y:S01]  /*15d40*/  @!P4 LEA.HI R84, R84, R84, RZ, 0x1 ;  /* 0x000000545454c211 */ /* 0x000fe200078f08ff */
[----:B------:R3:W-:Y:S01]  /*15d50*/  @!P1 ST.E.64 desc[UR58][R74.64], R92 ;  /* 0x0000005c4a009985 */ /* 0x0007e2000c101b3a */
[----:B------:R-:W-:Y:S01]  /*15d60*/  ISETP.GE.AND P1, PT, R0, UR4, PT ;  /* 0x0000000400007c0c */ /* 0x000fe2000bf26270 */
[----:B--2---:R-:W-:Y:S01]  /*15d70*/  @!P2 IMAD.WIDE R78, R87, 0x4, R102 ;  /* 0x00000004574ea825 */ /* 0x004fe200078e0266 */
[----:B------:R-:W-:-:S02]  /*15d80*/  ISETP.GE.AND P3, PT, R88, UR4, PT ;  /* 0x0000000458007c0c */ /* 0x000fc4000bf66270 */
[----:B0-----:R-:W-:Y:S01]  /*15d90*/  @!P4 LOP3.LUT R81, R84, 0xfffffffe, RZ, 0xc0, !PT ;  /* 0xfffffffe5451c812 */ /* 0x001fe200078ec0ff */
[C---:B------:R-:W-:Y:S01]  /*15da0*/  VIADD R80, R101.reuse, 0x70 ;  /* 0x0000007065507836 */ /* 0x040fe20000000000 */
[----:B------:R0:W-:Y:S01]  /*15db0*/  @!P2 ST.E.64 desc[UR58][R78.64], R98 ;  /* 0x000000624e00a985 */ /* 0x0001e2000c101b3a */
[C---:B------:R-:W-:Y:S02]  /*15dc0*/  VIADD R86, R101.reuse, 0x78 ;  /* 0x0000007865567836 */ /* 0x040fe40000000000 */
[C---:B-1----:R-:W-:Y:S01]  /*15dd0*/  VIADD R82, R101.reuse, 0x80 ;  /* 0x0000008065527836 */ /* 0x042fe20000000000 */
[----:B------:R-:W-:Y:S01]  /*15de0*/  ISETP.GE.AND P6, PT, R80, UR4, PT ;  /* 0x0000000450007c0c */ /* 0x000fe2000bfc6270 */
[----:B------:R-:W-:Y:S01]  /*15df0*/  VIADD R84, R101, 0x88 ;  /* 0x0000008865547836 */ /* 0x000fe20000000000 */
[----:B------:R-:W-:Y:S01]  /*15e00*/  ISETP.GE.AND P5, PT, R86, UR4, PT ;  /* 0x0000000456007c0c */ /* 0x000fe2000bfa6270 */
[----:B---3--:R-:W-:Y:S01]  /*15e10*/  @!P4 IMAD.WIDE R74, R81, 0x4, R102 ;  /* 0x00000004514ac825 */ /* 0x008fe200078e0266 */
[----:B------:R-:W-:-:S02]  /*15e20*/  ISETP.GE.AND P2, PT, R82, UR4, PT ;  /* 0x0000000452007c0c */ /* 0x000fc4000bf46270 */
[----:B------:R-:W-:Y:S02]  /*15e30*/  @!P1 LEA.HI R0, R0, R0, RZ, 0x1 ;  /* 0x0000000000009211 */ /* 0x000fe400078f08ff */
[----:B------:R1:W-:Y:S01]  /*15e40*/  @!P4 ST.E.64 desc[UR58][R74.64], R64 ;  /* 0x000000404a00c985 */ /* 0x0003e2000c101b3a */
[----:B------:R-:W-:Y:S02]  /*15e50*/  ISETP.GE.AND P4, PT, R84, UR4, PT ;  /* 0x0000000454007c0c */ /* 0x000fe4000bf86270 */
[----:B------:R-:W-:Y:S02]  /*15e60*/  @!P3 LEA.HI R88, R88, R88, RZ, 0x1 ;  /* 0x000000585858b211 */ /* 0x000fe400078f08ff */
[----:B------:R-:W-:Y:S02]  /*15e70*/  @!P1 LOP3.LUT R81, R0, 0xfffffffe, RZ, 0xc0, !PT ;  /* 0xfffffffe00519812 */ /* 0x000fe400078ec0ff */
[----:B0-----:R-:W-:Y:S02]  /*15e80*/  @!P3 LOP3.LUT R79, R88, 0xfffffffe, RZ, 0xc0, !PT ;  /* 0xfffffffe584fb812 */ /* 0x001fe400078ec0ff */
[----:B------:R-:W-:Y:S01]  /*15e90*/  @!P6 LEA.HI R0, R80, R80, RZ, 0x1 ;  /* 0x000000505000e211 */ /* 0x000fe200078f08ff */
[----:B------:R-:W-:Y:S01]  /*15ea0*/  @!P1 IMAD.WIDE R80, R81, 0x4, R102 ;  /* 0x0000000451509825 */ /* 0x000fe200078e0266 */
[----:B------:R-:W-:-:S02]  /*15eb0*/  @!P5 LEA.HI R86, R86, R86, RZ, 0x1 ;  /* 0x000000565656d211 */ /* 0x000fc400078f08ff */
[----:B------:R-:W-:Y:S01]  /*15ec0*/  @!P6 LOP3.LUT R83, R0, 0xfffffffe, RZ, 0xc0, !PT ;  /* 0xfffffffe0053e812 */ /* 0x000fe200078ec0ff */
[--C-:B------:R-:W-:Y:S01]  /*15ed0*/  @!P3 IMAD.WIDE R78, R79, 0x4, R102.reuse ;  /* 0x000000044f4eb825 */ /* 0x100fe200078e0266 */
[----:B------:R-:W-:Y:S02]  /*15ee0*/  @!P2 LEA.HI R82, R82, R82, RZ, 0x1 ;  /* 0x000000525252a211 */ /* 0x000fe400078f08ff */
[----:B------:R-:W-:Y:S01]  /*15ef0*/  @!P4 LEA.HI R84, R84, R84, RZ, 0x1 ;  /* 0x000000545454c211 */ /* 0x000fe200078f08ff */
[--C-:B-1----:R-:W-:Y:S01]  /*15f00*/  @!P6 IMAD.WIDE R64, R83, 0x4, R102.reuse ;  /* 0x000000045340e825 */ /* 0x102fe200078e0266 */
[----:B------:R-:W-:Y:S01]  /*15f10*/  @!P5 LOP3.LUT R75, R86, 0xfffffffe, RZ, 0xc0, !PT ;  /* 0xfffffffe564bd812 */ /* 0x000fe200078ec0ff */
[----:B------:R0:W-:Y:S01]  /*15f20*/  @!P3 ST.E.64 desc[UR58][R78.64], R58 ;  /* 0x0000003a4e00b985 */ /* 0x0001e2000c101b3a */
[----:B------:R-:W-:Y:S01]  /*15f30*/  @!P2 LOP3.LUT R83, R82, 0xfffffffe, RZ, 0xc0, !PT ;  /* 0xfffffffe5253a812 */ /* 0x000fe200078ec0ff */
[----:B------:R-:W-:Y:S02]  /*15f40*/  VIADD R0, R101, 0x90 ;  /* 0x0000009065007836 */ /* 0x000fe40000000000 */
[----:B------:R-:W-:Y:S01]  /*15f50*/  @!P5 IMAD.WIDE R74, R75, 0x4, R102 ;  /* 0x000000044b4ad825 */ /* 0x000fe200078e0266 */
[----:B------:R1:W-:Y:S02]  /*15f60*/  @!P1 ST.E.64 desc[UR58][R80.64], R60 ;  /* 0x0000003c50009985 */ /* 0x0003e4000c101b3a */
[----:B------:R-:W-:-:S02]  /*15f70*/  ISETP.GE.AND P1, PT, R0, UR4, PT ;  /* 0x0000000400007c0c */ /* 0x000fc4000bf26270 */
[----:B------:R2:W-:Y:S04]  /*15f80*/  @!P6 ST.E.64 desc[UR58][R64.64], R56 ;  /* 0x000000384000e985 */ /* 0x0005e8000c101b3a */
[----:B------:R-:W-:Y:S01]  /*15f90*/  @!P5 ST.E.64 desc[UR58][R74.64], R54 ;  /* 0x000000364a00d985 */ /* 0x000fe2000c101b3a */
[----:B0-----:R-:W-:Y:S01]  /*15fa0*/  @!P4 LOP3.LUT R79, R84, 0xfffffffe, RZ, 0xc0, !PT ;  /* 0xfffffffe544fc812 */ /* 0x001fe200078ec0ff */
[----:B------:R-:W-:-:S04]  /*15fb0*/  @!P2 IMAD.WIDE R58, R83, 0x4, R102 ;  /* 0x00000004533aa825 */ /* 0x000fc800078e0266 */
[----:B-1----:R-:W-:Y:S01]  /*15fc0*/  @!P4 IMAD.WIDE R60, R79, 0x4, R102 ;  /* 0x000000044f3cc825 */ /* 0x002fe200078e0266 */
[----:B------:R0:W-:Y:S01]  /*15fd0*/  @!P2 ST.E.64 desc[UR58][R58.64], R50 ;  /* 0x000000323a00a985 */ /* 0x0001e2000c101b3a */
[----:B------:R-:W-:Y:S02]  /*15fe0*/  @!P1 LEA.HI R0, R0, R0, RZ, 0x1 ;  /* 0x0000000000009211 */ /* 0x000fe400078f08ff */
        /* <DEDUP_REMOVED lines=11> */
[----:B0-----:R-:W-:-:S03]  /*160a0*/  @!P1 LOP3.LUT R51, R0, 0xfffffffe, RZ, 0xc0, !PT ;  /* 0xfffffffe00339812 */ /* 0x001fc600078ec0ff */
[----:B------:R-:W-:Y:S02]  /*160b0*/  @!P2 LEA.HI R78, R78, R78, RZ, 0x1 ;  /* 0x0000004e4e4ea211 */ /* 0x000fe400078f08ff */
[----:B------:R-:W-:Y:S02]  /*160c0*/  @!P3 LEA.HI R79, R79, R79, RZ, 0x1 ;  /* 0x0000004f4f4fb211 */ /* 0x000fe400078f08ff */
[----:B------:R-:W-:Y:S02]  /*160d0*/  @!P4 LEA.HI R80, R80, R80, RZ, 0x1 ;  /* 0x000000505050c211 */ /* 0x000fe400078f08ff */
[----:B------:R-:W-:Y:S02]  /*160e0*/  @!P5 LEA.HI R56, R56, R56, RZ, 0x1 ;  /* 0x000000383838d211 */ /* 0x000fe400078f08ff */
[----:B------:R-:W-:Y:S02]  /*160f0*/  @!P6 LEA.HI R50, R57, R57, RZ, 0x1 ;  /* 0x000000393932e211 */ /* 0x000fe400078f08ff */
[----:B-1----:R-:W-:-:S02]  /*16100*/  @!P2 LOP3.LUT R53, R78, 0xfffffffe, RZ, 0xc0, !PT ;  /* 0xfffffffe4e35a812 */ /* 0x002fc400078ec0ff */
        /* <DEDUP_REMOVED lines=16> */
.L_x_4129:
[----:B------:R-:W-:Y:S05]  /*16210*/  BSYNC B0 ;  /* 0x0000000000007941 */ /* 0x000fea0003800000 */
.L_x_4128:
[----:B------:R-:W-:Y:S01]  /*16220*/  ISETP.GE.AND P1, PT, R104, R105, PT ;  /* 0x000000696800720c */ /* 0x000fe20003f26270 */
[----:B-1----:R1:W3:Y:S01]  /*16230*/  SHFL.IDX PT, R35, R107, 0x1, 0x1c1f ;  /* 0x003c1f006b237f89 */ /* 0x0022e200000e0000 */
        /* <DEDUP_REMOVED lines=23> */
[----:B-1-3--:R-:W-:Y:S06]  /*163b0*/  @P1 BRA `(.L_x_4044) ;  /* 0x0000005800041947 */ /* 0x00afec0003800000 */
        /* <DEDUP_REMOVED lines=54> */
[----:B---3--:R-:W-:-:S02]  /*16720*/  VIADD R18, R101, 0x60 ;  /* 0x0000006065127836 */ /* 0x008fc40000000000 */
        /* <DEDUP_REMOVED lines=27> */
[----:B---3--:R-:W-:Y:S02]  /*168e0*/  @!P4 LOP3.LUT R11, R18, 0xfffffffe, RZ, 0xc0, !PT ;  /* 0xfffffffe120bc812 */ /* 0x008fe400078ec0ff */
        /* <DEDUP_REMOVED lines=19> */
[----:B---3--:R-:W-:Y:S01]  /*16a20*/  @!P2 LOP3.LUT R11, R16, 0xfffffffe, RZ, 0xc0, !PT ;  /* 0xfffffffe100ba812 */ /* 0x008fe200078ec0ff */
        /* <DEDUP_REMOVED lines=41> */
.L_x_4127:
        /* <DEDUP_REMOVED lines=12> */
[----:B------:R-:W0:Y:S01]  /*16d80*/  S2UR UR10, SR_CTAID.Z ;  /* 0x00000000000a79c3 */ /* 0x000e220000002700 */
[----:B------:R-:W-:Y:S01]  /*16d90*/  ISETP.NE.AND P0, PT, R6, 0x1, PT ;  /* 0x000000010600780c */ /* 0x000fe20003f05270 */
[----:B------:R-:W-:Y:S01]  /*16da0*/  USHF.R.S32.HI UR6, URZ, 0x1f, UR55 ;  /* 0x0000001f3f067899 */ /* 0x000fe20008011437 */
[----:B------:R-:W-:Y:S01]  /*16db0*/  IMAD.MOV.U32 R5, RZ, RZ, R0 ;  /* 0x000000ffff057224 */ /* 0x000fe200078e0000 */
[----:B------:R-:W-:Y:S02]  /*16dc0*/  ULDC.64 UR8, c[0x0][0xbd0] ;  /* 0x0002f40000087ab9 */ /* 0x000fe40000000a00 */
[----:B------:R-:W-:Y:S02]  /*16dd0*/  UIMAD UR6, UR6, UR8, URZ ;  /* 0x00000008060672a4 */ /* 0x000fe4000f8e023f */
[----:B------:R-:W1:Y:S01]  /*16de0*/  LDC.64 R10, c[0x0][0xbd8] ;  /* 0x0002f600ff0a7b82 */ /* 0x000e620000000a00 */
[----:B------:R-:W-:Y:S02]  /*16df0*/  UIMAD.WIDE.U32 UR4, UR55, UR8, URZ ;  /* 0x00000008370472a5 */ /* 0x000fe4000f8e003f */
[----:B------:R-:W-:-:S04]  /*16e00*/  UIMAD UR6, UR55, UR9, UR6 ;  /* 0x00000009370672a4 */ /* 0x000fc8000f8e0206 */
[----:B------:R-:W-:Y:S01]  /*16e10*/  UIADD3 UR6, UR5, UR6, URZ ;  /* 0x0000000605067290 */ /* 0x000fe2000fffe03f */
[----:B------:R-:W2:Y:S01]  /*16e20*/  @P0 LDC R7, c[0x0][0xbec] ;  /* 0x0002fb00ff070b82 */ /* 0x000ea20000000800 */
[----:B------:R-:W-:Y:S02]  /*16e30*/  IMAD.U32 R3, RZ, RZ, UR5 ;  /* 0x00000005ff037e24 */ /* 0x000fe4000f8e00ff */
[----:B------:R-:W-:Y:S01]  /*16e40*/  IMAD.U32 R2, RZ, RZ, UR4 ;  /* 0x00000004ff027e24 */ /* 0x000fe2000f8e00ff */
[----:B------:R-:W-:Y:S01]  /*16e50*/  ULDC.64 UR4, c[0x0][0xbe0] ;  /* 0x0002f80000047ab9 */ /* 0x000fe20000000a00 */
[----:B------:R-:W-:Y:S01]  /*16e60*/  IMAD.U32 R3, RZ, RZ, UR6 ;  /* 0x00000006ff037e24 */ /* 0x000fe2000f8e00ff */
[----:B0-----:R-:W-:Y:S02]  /*16e70*/  USHF.R.S32.HI UR10, URZ, 0x1f, UR10 ;  /* 0x0000001f3f0a7899 */ /* 0x001fe4000801140a */
[----:B------:R-:W0:Y:S04]  /*16e80*/  @P0 LDC R9, c[0x0][0xbf0] ;  /* 0x0002fc00ff090b82 */ /* 0x000e280000000800 */
[----:B-1----:R-:W-:-:S04]  /*16e90*/  IMAD R12, R10, UR10, RZ ;  /* 0x0000000a0a0c7c24 */ /* 0x002fc8000f8e02ff */
[----:B------:R-:W1:Y:S01]  /*16ea0*/  S2UR UR7, SR_CTAID.Y ;  /* 0x00000000000779c3 */ /* 0x000e620000002600 */
[----:B--2---:R-:W-:-:S07]  /*16eb0*/  @P0 IMAD.HI.U32 R4, R0, R7, RZ ;  /* 0x0000000700040227 */ /* 0x004fce00078e00ff */
[----:B------:R-:W1:Y:S01]  /*16ec0*/  LDC R8, c[0x0][0xc50] ;  /* 0x00031400ff087b82 */ /* 0x000e620000000800 */
[----:B------:R-:W-:-:S07]  /*16ed0*/  IMAD R7, RZ, RZ, -UR55 ;  /* 0x80000037ff077e24 */ /* 0x000fce000f8e02ff */
[----:B------:R-:W2:Y:S01]  /*16ee0*/  S2UR UR10, SR_CTAID.Z ;  /* 0x00000000000a79c3 */ /* 0x000ea20000002700 */
[----:B0-----:R-:W-:Y:S01]  /*16ef0*/  @P0 SHF.R.U32.HI R5, RZ, R9, R4 ;  /* 0x00000009ff050219 */ /* 0x001fe20000011604 */
[----:B-1----:R-:W-:-:S04]  /*16f00*/  IMAD R9, R8, R7, UR7 ;  /* 0x0000000708097e24 */ /* 0x002fc8000f8e0207 */
[----:B------:R-:W-:Y:S01]  /*16f10*/  IMAD.MOV R7, RZ, RZ, -R5 ;  /* 0x000000ffff077224 */ /* 0x000fe200078e0a05 */
[----:B------:R-:W-:-:S03]  /*16f20*/  SHF.R.S32.HI R4, RZ, 0x1f, R9 ;  /* 0x0000001fff047819 */ /* 0x000fc60000011409 */
[----:B------:R-:W-:Y:S02]  /*16f30*/  IMAD R7, R6, R7, R0 ;  /* 0x0000000706077224 */ /* 0x000fe400078e0200 */
[----:B--2---:R-:W-:Y:S02]  /*16f40*/  IMAD R11, R11, UR10, R12 ;  /* 0x0000000a0b0b7c24 */ /* 0x004fe4000f8e020c */
[----:B------:R-:W-:Y:S01]  /*16f50*/  IMAD.WIDE.U32 R2, R10, UR10, R2 ;  /* 0x0000000a0a027c25 */ /* 0x000fe2000f8e0002 */
[----:B------:R-:W-:-:S03]  /*16f60*/  SHF.R.S32.HI R0, RZ, 0x1f, R7 ;  /* 0x0000001fff007819 */ /* 0x000fc60000011407 */
[----:B------:R-:W-:Y:S02]  /*16f70*/  IMAD.IADD R3, R11, 0x1, R3 ;  /* 0x000000010b037824 */ /* 0x000fe400078e0203 */
[----:B------:R-:W-:Y:S02]  /*16f80*/  IMAD R4, R4, UR4, RZ ;  /* 0x0000000404047c24 */ /* 0x000fe4000f8e02ff */
[----:B------:R-:W-:-:S04]  /*16f90*/  IMAD.WIDE.U32 R2, R9, UR4, R2 ;  /* 0x0000000409027c25 */ /* 0x000fc8000f8e0002 */
[----:B------:R-:W-:Y:S01]  /*16fa0*/  IMAD R4, R9, UR5, R4 ;  /* 0x0000000509047c24 */ /* 0x000fe2000f8e0204 */
[----:B------:R-:W-:Y:S01]  /*16fb0*/  SHF.R.S32.HI R9, RZ, 0x1f, R5 ;  /* 0x0000001fff097819 */ /* 0x000fe20000011405 */
[----:B------:R-:W-:Y:S01]  /*16fc0*/  ULDC.64 UR4, c[0x0][0xbc8] ;  /* 0x0002f20000047ab9 */ /* 0x000fe20000000a00 */
[----:B------:R-:W-:Y:S01]  /*16fd0*/  IADD3 R2, P0, R5, R2, RZ ;  /* 0x0000000205027210 */ /* 0x000fe20007f1e0ff */
[----:B------:R-:W-:-:S03]  /*16fe0*/  IMAD R0, R0, UR4, RZ ;  /* 0x0000000400007c24 */ /* 0x000fc6000f8e02ff */
[----:B------:R-:W-:Y:S01]  /*16ff0*/  IADD3.X R3, R9, R3, R4, P0, !PT ;  /* 0x0000000309037210 */ /* 0x000fe200007fe404 */
        /* <DEDUP_REMOVED lines=9> */
.L_x_4042:
[----:B------:R-:W-:-:S08]  /*17090*/  NOP ;  /* 0x0000000000007918 */ /* 0x000fd00000000000 */
[----:B0-----:R-:W0:-:S00]  /*170a0*/  USETMAXREG.DEALLOC.CTAPOOL 0x18 ;  /* 0x00000018000079c8 */ /* 0x001e0000080e0500 */
        /* <DEDUP_REMOVED lines=16> */
.L_x_4130:
[----:B------:R-:W-:Y:S01]  /*171b0*/  ULDC UR8, c[0x0][0xc50] ;  /* 0x0003140000087ab9 */ /* 0x000fe20000000800 */
[----:B------:R-:W-:Y:S01]  /*171c0*/  UMOV UR36, UR7 ;  /* 0x0000000700247c82 */ /* 0x000fe20008000000 */
[----:B------:R-:W-:-:S11]  /*171d0*/  UISETP.NE.AND UP0, UPT, UR8, 0x1, UPT ;  /* 0x000000010800788c */ /* 0x000fd6000bf05270 */
[----:B------:R-:W-:Y:S01]  /*171e0*/  @UP0 ULDC UR4, c[0x0][0xc54] ;  /* 0x0003150000040ab9 */ /* 0x000fe20000000800 */
[----:B------:R-:W-:Y:S01]  /*171f0*/  @UP0 ULDC UR6, c[0x0][0xc58] ;  /* 0x0003160000060ab9 */ /* 0x000fe20000000800 */
[----:B------:R-:W-:-:S04]  /*17200*/  UIMAD.WIDE.U32 UR4, UR7, UR4, URZ ;  /* 0x00000004070472a5 */ /* 0x000fc8000f8e003f */
[----:B------:R-:W-:-:S12]  /*17210*/  @UP0 USHF.R.U32.HI UR36, URZ, UR6, UR5 ;  /* 0x000000063f240299 */ /* 0x000fd80008011605 */
.L_x_4131:
        /* <DEDUP_REMOVED lines=41> */
.L_x_4134:
[----:B------:R-:W-:-:S11]  /*174b0*/  UISETP.NE.AND UP0, UPT, UR5, 0x1, UPT ;  /* 0x000000010500788c */ /* 0x000fd6000bf05270 */
[----:B------:R-:W-:Y:S02]  /*174c0*/  @UP0 ULDC.64 UR10, c[0x0][0x9e8] ;  /* 0x00027a00000a0ab9 */ /* 0x000fe40000000a00 */
[----:B------:R-:W-:-:S04]  /*174d0*/  UIMAD.WIDE.U32 UR8, UR7, UR10, URZ ;  /* 0x0000000a070872a5 */ /* 0x000fc8000f8e003f */
[----:B------:R-:W-:-:S12]  /*174e0*/  @UP0 USHF.R.U32.HI UR7, URZ, UR11, UR9 ;  /* 0x0000000b3f070299 */ /* 0x000fd80008011609 */
.L_x_4135:
[----:B------:R-:W-:-:S04]  /*174f0*/  UIMAD UR7, UR7, UR5, UR5 ;  /* 0x00000005070772a4 */ /* 0x000fc8000f8e0205 */
[----:B------:R-:W-:-:S04]  /*17500*/  UISETP.LT.AND UP0, UPT, UR4, UR7, UPT ;  /* 0x000000070400728c */ /* 0x000fc8000bf01270 */
[----:B------:R-:W-:-:S12]  /*17510*/  USEL UR4, UR4, UR7, UP0 ;  /* 0x0000000704047287 */ /* 0x000fd80008000000 */
.L_x_4133:
[----:B------:R-:W-:Y:S02]  /*17520*/  UIMAD UR8, UR14, UR16, 0x9f ;  /* 0x0000009f0e0874a4 */ /* 0x000fe4000f8e0210 */
[----:B------:R-:W-:Y:S02]  /*17530*/  UIADD3 UR10, UR4, 0x9f, URZ ;  /* 0x0000009f040a7890 */ /* 0x000fe4000fffe03f */
[----:B------:R-:W-:Y:S02]  /*17540*/  UIMAD.WIDE UR8, UR8, 0x66666667, URZ ;  /* 0x66666667080878a5 */ /* 0x000fe4000f8e023f */
[----:B------:R-:W-:Y:S01]  /*17550*/  UIMAD.WIDE UR10, UR10, 0x66666667, URZ ;  /* 0x666666670a0a78a5 */ /* 0x000fe2000f8e023f */
[----:B------:R-:W-:Y:S01]  /*17560*/  @UP1 ULDC UR12, c[0x0][0x44c] ;  /* 0x00011300000c1ab9 */ /* 0x000fe20000000800 */
[----:B------:R-:W-:Y:S02]  /*17570*/  USHF.R.U32.HI UR8, URZ, 0x1f, UR9 ;  /* 0x0000001f3f087899 */ /* 0x000fe40008011609 */
[----:B------:R-:W-:-:S02]  /*17580*/  UIMAD.WIDE.U32 UR12, UR40, UR12, URZ ;  /* 0x0000000c280c72a5 */ /* 0x000fc4000f8e003f */
[----:B------:R-:W-:Y:S01]  /*17590*/  USHF.R.U32.HI UR4, URZ, 0x1f, UR11 ;  /* 0x0000001f3f047899 */ /* 0x000fe2000801160b */
[----:B------:R-:W-:Y:S01]  /*175a0*/  @UP1 ULDC UR17, c[0x0][0x450] ;  /* 0x0001140000111ab9 */ /* 0x000fe20000000800 */
[----:B------:R-:W-:Y:S01]  /*175b0*/  UMOV UR7, UR40 ;  /* 0x0000002800077c82 */ /* 0x000fe20008000000 */
[----:B------:R-:W-:Y:S02]  /*175c0*/  UIMAD UR14, UR14, UR16, -UR15 ;  /* 0x000000100e0e72a4 */ /* 0x000fe4000f8e0a0f */
[----:B------:R-:W-:Y:S02]  /*175d0*/  @UP1 USHF.R.U32.HI UR7, URZ, UR17, UR13 ;  /* 0x000000113f071299 */ /* 0x000fe4000801160d */
[----:B------:R-:W-:Y:S02]  /*175e0*/  ULEA.HI.SX32 UR8, UR9, UR8, 0x1a ;  /* 0x0000000809087291 */ /* 0x000fe4000f8fd23f */
[----:B------:R-:W-:Y:S02]  /*175f0*/  ULEA.HI.SX32 UR4, UR11, UR4, 0x1a ;  /* 0x000000040b047291 */ /* 0x000fe4000f8fd23f */
[----:B------:R-:W-:-:S02]  /*17600*/  UIADD3 UR7, UR14, UR7, URZ ;  /* 0x000000070e077290 */ /* 0x000fc4000fffe03f */
[----:B------:R-:W-:Y:S01]  /*17610*/  UISETP.LT.AND UP0, UPT, UR8, UR4, UPT ;  /* 0x000000040800728c */ /* 0x000fe2000bf01270 */
[----:B------:R-:W-:Y:S02]  /*17620*/  ULDC UR10, c[0x0][0x9dc] ;  /* 0x00027700000a7ab9 */ /* 0x000fe40000000800 */
[----:B------:R-:W-:Y:S02]  /*17630*/  UIADD3 UR10, UR7, -UR10, URZ ;  /* 0x8000000a070a7290 */ /* 0x000fe4000fffe03f */
[----:B------:R-:W-:Y:S01]  /*17640*/  USEL UR11, UR8, UR4, UP0 ;  /* 0x00000004080b7287 */ /* 0x000fe20008000000 */
        /* <DEDUP_REMOVED lines=11> */
.L_x_4137:
[----:B------:R-:W-:-:S11]  /*17700*/  UISETP.NE.AND UP0, UPT, UR5, 0x1, UPT ;  /* 0x000000010500788c */ /* 0x000fd6000bf05270 */
[----:B------:R-:W-:Y:S02]  /*17710*/  @UP0 ULDC.64 UR12, c[0x0][0x9e8] ;  /* 0x00027a00000c0ab9 */ /* 0x000fe40000000a00 */
[----:B------:R-:W-:-:S04]  /*17720*/  UIMAD.WIDE.U32 UR8, UR7, UR12, URZ ;  /* 0x0000000c070872a5 */ /* 0x000fc8000f8e003f */
[----:B------:R-:W-:-:S12]  /*17730*/  @UP0 USHF.R.U32.HI UR7, URZ, UR13, UR9 ;  /* 0x0000000d3f070299 */ /* 0x000fd80008011609 */
.L_x_4138:
[----:B------:R-:W-:-:S04]  /*17740*/  UIMAD UR5, UR7, UR5, URZ ;  /* 0x00000005070572a4 */ /* 0x000fc8000f8e023f */
[----:B------:R-:W-:-:S04]  /*17750*/  UISETP.LT.AND UP0, UPT, UR10, UR5, UPT ;  /* 0x000000050a00728c */ /* 0x000fc8000bf01270 */
[----:B------:R-:W-:-:S12]  /*17760*/  USEL UR10, UR10, UR5, !UP0 ;  /* 0x000000050a0a7287 */ /* 0x000fd8000c000000 */
.L_x_4136:
[----:B------:R-:W-:Y:S02]  /*17770*/  UIMAD.WIDE UR4, UR10, 0x66666667, URZ ;  /* 0x666666670a0478a5 */ /* 0x000fe4000f8e023f */
[----:B------:R-:W-:Y:S02]  /*17780*/  USHF.R.U32.HI UR12, URZ, 0x10, UR6 ;  /* 0x000000103f0c7899 */ /* 0x000fe40008011606 */
[----:B------:R-:W-:Y:S02]  /*17790*/  USHF.R.U32.HI UR4, URZ, 0x1f, UR5 ;  /* 0x0000001f3f047899 */ /* 0x000fe40008011605 */
[----:B------:R-:W-:Y:S02]  /*177a0*/  ULOP3.LUT UR39, UR6, 0xffff, URZ, 0xc0, !UPT ;  /* 0x0000ffff06277892 */ /* 0x000fe4000f8ec03f */
[----:B------:R-:W-:-:S04]  /*177b0*/  ULEA.HI.SX32 UR4, UR5, UR4, 0x1a ;  /* 0x0000000405047291 */ /* 0x000fc8000f8fd23f */
        /* <DEDUP_REMOVED lines=40> */
.L_x_4139:
[----:B------:R-:W-:Y:S01]  /*17a40*/  UIMAD UR39, UR39, UR4, UR10 ;  /* 0x00000004272772a4 */ /* 0x000fe2000f8e020a */
[----:B------:R-:W-:-:S05]  /*17a50*/  IMAD.U32 R0, RZ, RZ, UR11 ;  /* 0x0000000bff007e24 */ /* 0x000fca000f8e00ff */
[----:B------:R-:W-:-:S05]  /*17a60*/  IMAD.U32 R3, RZ, RZ, UR39 ;  /* 0x00000027ff037e24 */ /* 0x000fca000f8e00ff */
[----:B------:R-:W-:Y:S01]  /*17a70*/  VIADDMNMX R2, R3, UR4, R0, PT ;  /* 0x0000000403027c46 */ /* 0x000fe2000b800100 */
[----:B------:R-:W-:Y:S02]  /*17a80*/  IMAD.MOV.U32 R0, RZ, RZ, RZ ;  /* 0x000000ffff007224 */ /* 0x000fe400078e00ff */
[----:B------:R-:W-:Y:S01]  /*17a90*/  IMAD.MOV.U32 R3, RZ, RZ, 0x1 ;  /* 0x00000001ff037424 */ /* 0x000fe200078e00ff */
[----:B------:R-:W-:Y:S01]  /*17aa0*/  ISETP.GT.AND P0, PT, R2, UR39, PT ;  /* 0x0000002702007c0c */ /* 0x000fe2000bf04270 */
[----:B------:R0:W-:Y:S02]  /*17ab0*/  STL [R1], R2 ;  /* 0x0000000201007387 */ /* 0x0001e40000100800 */
[----:B0-----:R-:W-:-:S10]  /*17ac0*/  IMAD.MOV.U32 R2, RZ, RZ, 0x1 ;  /* 0x00000001ff027424 */ /* 0x001fd400078e00ff */
        /* <DEDUP_REMOVED lines=24> */
.L_x_4140:
        /* <DEDUP_REMOVED lines=20> */
.L_x_4141:
        /* <DEDUP_REMOVED lines=20> */
.L_x_4142:
        /* <DEDUP_REMOVED lines=18> */
.L_x_4143:
        /* <DEDUP_REMOVED lines=9> */
[----:B------:R-:W-:Y:S01]  /*18080*/  SHF.R.U32.HI R0, RZ, 0x1, R6 ;  /* 0x00000001ff007819 */ /* 0x000fe20000011606 */
[----:B------:R-:W-:Y:S01]  /*18090*/  UMOV UR4, 0xffffffff ;  /* 0xffffffff00047882 */ /* 0x000fe20000000000 */
[----:B------:R-:W-:Y:S02]  /*180a0*/  LOP3.LUT R8, R6, 0x7f, RZ, 0xc0, !PT ;  /* 0x0000007f06087812 */ /* 0x000fe400078ec0ff */
[----:B------:R-:W-:Y:S02]  /*180b0*/  LOP3.LUT R5, R19, 0x180, RZ, 0xc0, !PT ;  /* 0x0000018013057812 */ /* 0x000fe400078ec0ff */
[----:B------:R-:W-:Y:S01]  /*180c0*/  LOP3.LUT R16, R16, 0xfffffffe, RZ, 0xc0, !PT ;  /* 0xfffffffe10107812 */ /* 0x000fe200078ec0ff */
[----:B0-----:R-:W0:Y:S01]  /*180d0*/  LDC.64 R2, c[0x0][0x418] ;  /* 0x00010600ff027b82 */ /* 0x001e220000000a00 */
[----:B------:R-:W-:Y:S01]  /*180e0*/  LOP3.LUT R0, R5, 0x30, R0, 0xf8, !PT ;  /* 0x0000003005007812 */ /* 0x000fe200078ef800 */
[----:B------:R-:W-:-:S05]  /*180f0*/  IMAD.SHL.U32 R5, R6, 0x8, RZ ;  /* 0x0000000806057824 */ /* 0x000fca00078e00ff */
[----:B------:R-:W-:Y:S01]  /*18100*/  LOP3.LUT R0, R0, 0x30, R5, 0x78, !PT ;  /* 0x0000003000007812 */ /* 0x000fe200078e7805 */
[----:B------:R-:W-:-:S03]  /*18110*/  IMAD.SHL.U32 R5, R8, 0x10, RZ ;  /* 0x0000001008057824 */ /* 0x000fc600078e00ff */
[----:B------:R-:W-:Y:S01]  /*18120*/  LOP3.LUT R19, R0, 0x640, R19, 0xf8, !PT ;  /* 0x0000064000137812 */ /* 0x000fe200078ef813 */
[C---:B------:R-:W-:Y:S01]  /*18130*/  IMAD.SHL.U32 R0, R6.reuse, 0x20, RZ ;  /* 0x0000002006007824 */ /* 0x040fe200078e00ff */
[----:B------:R-:W-:Y:S01]  /*18140*/  LOP3.LUT R7, R5, 0x600, RZ, 0xc0, !PT ;  /* 0x0000060005077812 */ /* 0x000fe200078ec0ff */
[----:B------:R-:W-:-:S03]  /*18150*/  IMAD.SHL.U32 R5, R6, 0x4, RZ ;  /* 0x0000000406057824 */ /* 0x000fc600078e00ff */
[----:B------:R-:W-:-:S04]  /*18160*/  LOP3.LUT R4, R0, 0x80, RZ, 0xc0, !PT ;  /* 0x0000008000047812 */ /* 0x000fc800078ec0ff */
[--C-:B------:R-:W-:Y:S02]  /*18170*/  LOP3.LUT R4, R4, 0x10, R6.reuse, 0xf8, !PT ;  /* 0x0000001004047812 */ /* 0x100fe400078ef806 */
[----:B------:R-:W-:Y:S02]  /*18180*/  SHF.R.U32.HI R6, RZ, 0x5, R6 ;  /* 0x00000005ff067819 */ /* 0x000fe40000011606 */
[----:B0-----:R-:W-:Y:S02]  /*18190*/  ISETP.NE.U32.AND P0, PT, R2, RZ, PT ;  /* 0x000000ff0200720c */ /* 0x001fe40003f05070 */
[----:B------:R-:W-:Y:S02]  /*181a0*/  LOP3.LUT R4, R4, 0x10, R5, 0x78, !PT ;  /* 0x0000001004047812 */ /* 0x000fe400078e7805 */
[----:B------:R-:W-:Y:S02]  /*181b0*/  ISETP.NE.AND.EX P1, PT, R3, RZ, PT, P0 ;  /* 0x000000ff0300720c */ /* 0x000fe40003f25300 */
[----:B------:R-:W-:-:S02]  /*181c0*/  LOP3.LUT R5, R7, 0x60, R0, 0xf8, !PT ;  /* 0x0000006007057812 */ /* 0x000fc400078ef800 */
[----:B------:R-:W-:Y:S02]  /*181d0*/  LOP3.LUT R6, R6, 0x3, RZ, 0xc0, !PT ;  /* 0x0000000306067812 */ /* 0x000fe400078ec0ff */
[----:B------:R-:W-:-:S04]  /*181e0*/  LOP3.LUT R5, R5, 0x100, R0, 0xf8, !PT ;  /* 0x0000010005057812 */ /* 0x000fc800078ef800 */
[----:B------:R-:W-:-:S03]  /*181f0*/  LOP3.LUT R18, R5, R4, RZ, 0xfc, !PT ;  /* 0x0000000405127212 */ /* 0x000fc600078efcff */
[----:B------:R-:W-:Y:S02]  /*18200*/  @P1 LOP3.LUT R16, R16, 0x1, RZ, 0xfc, !PT ;  /* 0x0000000110101812 */ /* 0x000fe400078efcff */
[----:B--2---:R-:W-:Y:S01]  /*18210*/  SHF.R.S32.HI R10, RZ, 0x1f, R9 ;  /* 0x0000001fff0a7819 */ /* 0x004fe20000011409 */
[----:B------:R0:W-:Y:S01]  /*18220*/  STL [R1+0x8], R9 ;  /* 0x0000080901007387 */ /* 0x0001e20000100800 */
[----:B------:R-:W-:-:S03]  /*18230*/  SEL R17, R9, RZ, !P1 ;  /* 0x000000ff09117207 */ /* 0x000fc60004800000 */
[----:B------:R0:W-:Y:S01]  /*18240*/  STL [R1+0xc], R10 ;  /* 0x00000c0a01007387 */ /* 0x0001e20000100800 */
[----:B------:R-:W-:Y:S05]  /*18250*/  BRA.DIV UR4, `(.L_x_4144) ;  /* 0x0000003e043c7947 */ /* 0x000fea000b800000 */
[----:B------:R1:W2:Y:S02]  /*18260*/  SHFL.IDX PT, R14, R6, RZ, 0x1f ;  /* 0x00001fff060e7589 */ /* 0x0002a400000e0000 */
.L_x_4199:
[----:B--2---:R-:W-:Y:S02]  /*18270*/  ISETP.NE.AND P0, PT, R14, RZ, PT ;  /* 0x000000ff0e00720c */ /* 0x004fe40003f05270 */
[----:B------:R-:W-:Y:S02]  /*18280*/  PLOP3.LUT P2, PT, PT, PT, PT, 0x8, 0x0 ;  /* 0x000000000000781c */ /* 0x000fe40003f4e170 */
[----:B------:R-:W-:-:S11]  /*18290*/  LOP3.LUT R16, R16, 0xfffffffd, RZ, 0xc0, !PT ;  /* 0xfffffffd10107812 */ /* 0x000fd600078ec0ff */
[----:B------:R-:W-:Y:S01]  /*182a0*/  @P2 LOP3.LUT R16, R16, 0x2, RZ, 0xfc, !PT ;  /* 0x0000000210102812 */ /* 0x000fe200078efcff */
[----:B------:R-:W-:Y:S06]  /*182b0*/  @P0 BRA `(.L_x_4145) ;  /* 0x00000004009c0947 */ /* 0x000fec0003800000 */
[----:B-1----:R-:W2:Y:S01]  /*182c0*/  LDL R6, [R1] ;  /* 0x0000000001067983 */ /* 0x002ea20000100800 */
[----:B------:R-:W-:Y:S01]  /*182d0*/  UMOV UR4, 0xffffffff ;  /* 0xffffffff00047882 */ /* 0x000fe20000000000 */
[----:B--2---:R-:W-:Y:S02]  /*182e0*/  VIADD R0, R6, 0xffffffff ;  /* 0xffffffff06007836 */ /* 0x004fe40000000000 */
[----:B------:R-:W-:Y:S05]  /*182f0*/  BRA.DIV UR4, `(.L_x_4146) ;  /* 0x0000003e04347947 */ /* 0x000fea000b800000 */
[----:B------:R-:W-:-:S13]  /*18300*/  ELECT P6, URZ, PT ;  /* 0x00000000003f782f */ /* 0x000fda00038c0000 */
.L_x_4202:
[----:B------:R-:W-:Y:S05]  /*18310*/  @!P6 BRA `(.L_x_4145) ;  /* 0x000000040084e947 */ /* 0x000fea0003800000 */
[----:B------:R-:W-:Y:S01]  /*18320*/  IMAD.MOV.U32 R17, RZ, RZ, R9 ;  /* 0x000000ffff117224 */ /* 0x000fe200078e0009 */
[----:B------:R-:W-:Y:S06]  /*18330*/  @!P1 BRA `(.L_x_4147) ;  /* 0x0000000000449947 */ /* 0x000fec0003800000 */
[----:B------:R-:W1:Y:S01]  /*18340*/  LDC R7, c[0x0][0x43c] ;  /* 0x00010f00ff077b82 */ /* 0x000e620000000800 */
[----:B------:R-:W-:Y:S01]  /*18350*/  ULDC.64 UR4, c[0x0][0x428] ;  /* 0x00010a0000047ab9 */ /* 0x000fe20000000a00 */
[----:B-1----:R-:W-:-:S13]  /*18360*/  ISETP.NE.AND P0, PT, R7, 0x1, PT ;  /* 0x000000010700780c */ /* 0x002fda0003f05270 */
        /* <DEDUP_REMOVED lines=14> */
.L_x_4147:
[----:B-1----:R-:W-:Y:S01]  /*18450*/  IMAD.MOV.U32 R2, RZ, RZ, 0x1 ;  /* 0x00000001ff027424 */ /* 0x002fe200078e00ff */
[----:B------:R-:W-:-:S04]  /*18460*/  ISETP.NE.AND P1, PT, R8, RZ, PT ;  /* 0x000000ff0800720c */ /* 0x000fc80003f25270 */
[----:B------:R-:W-:-:S04]  /*18470*/  SHF.L.U32 R2, R2, 0x1f, RZ ;  /* 0x0000001f02027819 */ /* 0x000fc800000006ff */
[----:B------:R-:W1:Y:S02]  /*18480*/  SYNCS.PHASECHK.TRANS64.TRYWAIT P0, [UR38+0x33480], R2 ;  /* 0x03348002ff0075a7 */ /* 0x000e640008000166 */
[----:B-1----:R-:W-:Y:S05]  /*18490*/  @!P0 BRA `(.L_x_4148) ;  /* 0x0000003800ec8947 */ /* 0x002fea0003800000 */
.L_x_4203:
[----:B------:R-:W-:Y:S05]  /*184a0*/  @P1 BRA `(.L_x_4149) ;  /* 0x0000000000181947 */ /* 0x000fea0003800000 */
[----:B------:R-:W2:Y:S01]  /*184b0*/  S2R R4, SR_TID.X ;  /* 0x0000000000047919 */ /* 0x000ea20000002100 */
[----:B-1----:R-:W-:-:S04]  /*184c0*/  IMAD.MOV.U32 R3, RZ, RZ, 0x7800 ;  /* 0x00007800ff037424 */ /* 0x002fc800078e00ff */
[----:B------:R3:W-:Y:S01]  /*184d0*/  SYNCS.ARRIVE.TRANS64 RZ, [UR38+0x33470], R3 ;  /* 0x03347003ffff79a7 */ /* 0x0007e20008000026 */
[----:B--2---:R-:W-:-:S13]  /*184e0*/  LOP3.LUT P0, RZ, R4, 0x1f, RZ, 0xc0, !PT ;  /* 0x0000001f04ff7812 */ /* 0x004fda000780c0ff */
[----:B---3--:R-:W-:Y:S05]  /*184f0*/  @!P0 BRA `(.L_x_4149) ;  /* 0x0000000000048947 */ /* 0x008fea0003800000 */
[----:B------:R-:W-:Y:S01]  /*18500*/  BPT.TRAP 0x1 ;  /* 0x000000040000795c */ /* 0x000fe20000300000 */
.L_x_4149:
        /* <DEDUP_REMOVED lines=27> */
[----:B------:R-:W3:Y:S02]  /*186c0*/  SYNCS.PHASECHK.TRANS64.TRYWAIT P0, [UR38+0x33440], R2 ;  /* 0x03344002ff0075a7 */ /* 0x000ee40008000166 */
[----:B--23--:R-:W-:Y:S05]  /*186d0*/  @!P0 BRA `(.L_x_4150) ;  /* 0x0000003800748947 */ /* 0x00cfea0003800000 */
.L_x_4204:
[----:B------:R-:W-:Y:S05]  /*186e0*/  @P1 BRA `(.L_x_4151) ;  /* 0x0000000000181947 */ /* 0x000fea0003800000 */
[----:B-1----:R-:W1:Y:S01]  /*186f0*/  S2R R3, SR_TID.X ;  /* 0x0000000000037919 */ /* 0x002e620000002100 */
[----:B------:R-:W-:-:S04]  /*18700*/  IMAD.MOV.U32 R2, RZ, RZ, 0x7800 ;  /* 0x00007800ff027424 */ /* 0x000fc800078e00ff */
[----:B------:R2:W-:Y:S01]  /*18710*/  SYNCS.ARRIVE.TRANS64 RZ, [UR38+0x33430], R2 ;  /* 0x03343002ffff79a7 */ /* 0x0005e20008000026 */
[----:B-1----:R-:W-:-:S13]  /*18720*/  LOP3.LUT P0, RZ, R3, 0x1f, RZ, 0xc0, !PT ;  /* 0x0000001f03ff7812 */ /* 0x002fda000780c0ff */
[----:B--2---:R-:W-:Y:S05]  /*18730*/  @!P0 BRA `(.L_x_4151) ;  /* 0x0000000000048947 */ /* 0x004fea0003800000 */
[----:B------:R-:W-:Y:S01]  /*18740*/  BPT.TRAP 0x1 ;  /* 0x000000040000795c */ /* 0x000fe20000300000 */
.L_x_4151:
[----:B------:R-:W-:Y:S01]  /*18750*/  ULDC.64 UR4, c[0x0][0x198] ;  /* 0x0000660000047ab9 */ /* 0x000fe20000000a00 */
[----:B------:R-:W-:Y:S01]  /*18760*/  R2UR UR11, R0 ;  /* 0x00000000000b72ca */ /* 0x000fe200000e0000 */
[----:B------:R-:W-:Y:S01]  /*18770*/  UIADD3 UR4, UP0, UR4, 0x370, URZ ;  /* 0x0000037004047890 */ /* 0x000fe2000ff1e03f */
[----:B------:R-:W-:Y:S01]  /*18780*/  R2UR UR13, R17 ;  /* 0x00000000110d72ca */ /* 0x000fe200000e0000 */
[----:B------:R-:W-:Y:S01]  /*18790*/  UIADD3 UR8, UR38, 0x24200, URZ ;  /* 0x0002420026087890 */ /* 0x000fe2000fffe03f */
[----:B------:R-:W-:Y:S01]  /*187a0*/  PLOP3.LUT P0, PT, PT, PT, PT, 0x80, 0x0 ;  /* 0x000000000000781c */ /* 0x000fe20003f0f070 */
[----:B------:R-:W-:Y:S01]  /*187b0*/  UIADD3 UR9, UR38, 0x33430, URZ ;  /* 0x0003343026097890 */ /* 0x000fe2000fffe03f */
[----:B------:R-:W-:Y:S01]  /*187c0*/  LOP3.LUT R16, R16, 0xfffffffd, RZ, 0xc0, !PT ;  /* 0xfffffffd10107812 */ /* 0x000fe200078ec0ff */
[----:B------:R-:W-:Y:S02]  /*187d0*/  UIADD3.X UR5, URZ, UR5, URZ, UP0, !UPT ;  /* 0x000000053f057290 */ /* 0x000fe400087fe43f */
[----:B------:R-:W-:-:S02]  /*187e0*/  UIADD3 UR24, UR38, 0x26a00, URZ ;  /* 0x00026a0026187890 */ /* 0x000fc4000fffe03f */
        /* <DEDUP_REMOVED lines=16> */
[----:B------:R-:W-:Y:S01]  /*188f0*/  @P0 LOP3.LUT R16, R16, 0x2, RZ, 0xfc, !PT ;  /* 0x0000000210100812 */ /* 0x000fe200078efcff */
[----:B------:R2:W-:Y:S01]  /*18900*/  UTMALDG.4D [UR24], [UR4], desc[UR6] ;  /* 0x00000618040075b4 */ /* 0x0005e20008019000 */
[----:B------:R2:W-:Y:S02]  /*18910*/  UTMALDG.4D [UR16], [UR4], desc[UR6] ;  /* 0x00000610040075b4 */ /* 0x0005e40008019000 */
[----:B--2---:R-:W-:-:S03]  /*18920*/  NOP ;  /* 0x0000000000007918 */ /* 0x004fc60000000000 */
.L_x_4145:
[----:B------:R-:W-:Y:S05]  /*18930*/  WARPSYNC.ALL ;  /* 0x0000000000007948 */ /* 0x000fea0003800000 */
[----:B------:R-:W-:Y:S01]  /*18940*/  UIADD3 UR4, UR38, 0x1e200, URZ ;  /* 0x0001e20026047890 */ /* 0x000fe2000fffe03f */
[----:B------:R-:W-:Y:S03]  /*18950*/  BAR.SYNC.DEFER_BLOCKING 0x8, 0x180 ;  /* 0x0206000000007b1d */ /* 0x000fe60000010000 */
[----:B------:R-:W-:-:S06]  /*18960*/  ULOP3.LUT UP0, URZ, UR4, 0x1bf, URZ, 0xc0, !UPT ;  /* 0x000001bf043f7892 */ /* 0x000fcc000f80c03f */
[----:B------:R-:W-:-:S13]  /*18970*/  PLOP3.LUT P0, PT, PT, PT, UP0, 0x80, 0x0 ;  /* 0x000000000000781c */ /* 0x000fda0003f0f008 */
[----:B------:R-:W-:Y:S05]  /*18980*/  @!P0 BRA `(.L_x_4152) ;  /* 0x0000000000408947 */ /* 0x000fea0003800000 */
[----:B-1----:R-:W-:Y:S01]  /*18990*/  MOV R2, 0x0 ;  /* 0x0000000000027802 */ /* 0x002fe20000000f00 */
        /* <DEDUP_REMOVED lines=8> */
[----:B0-----:R-:W-:Y:S02]  /*18a20*/  IMAD.U32 R10, RZ, RZ, UR4 ;  /* 0x00000004ff0a7e24 */ /* 0x001fe4000f8e00ff */
[----:B------:R-:W-:Y:S02]  /*18a30*/  IMAD.U32 R11, RZ, RZ, UR5 ;  /* 0x00000005ff0b7e24 */ /* 0x000fe4000f8e00ff */
[----:B------:R-:W-:Y:S02]  /*18a40*/  IMAD.MOV.U32 R8, RZ, RZ, 0x70 ;  /* 0x00000070ff087424 */ /* 0x000fe400078e00ff */
[----:B------:R-:W-:Y:S02]  /*18a50*/  IMAD.MOV.U32 R12, RZ, RZ, 0x1 ;  /* 0x00000001ff0c7424 */ /* 0x000fe400078e00ff */
[----:B------:R-:W-:-:S07]  /*18a60*/  IMAD.MOV.U32 R13, RZ, RZ, RZ ;  /* 0x000000ffff0d7224 */ /* 0x000fce00078e00ff */
[----:B------:R-:W-:-:S07]  /*18a70*/  LEPC R20, `(.L_x_4152) ;  /* 0x000000001014794e */ /* 0x000fce0000000000 */
[----:B-1----:R-:W-:Y:S05]  /*18a80*/  CALL.ABS.NOINC R2 ;  /* 0x0000000002007343 */ /* 0x002fea0003c00000 */
.L_x_4152:
[----:B-1----:R-:W1:Y:S01]  /*18a90*/  S2R R2, SR_TID.X ;  /* 0x0000000000027919 */ /* 0x002e620000002100 */
[----:B0-----:R-:W0:Y:S01]  /*18aa0*/  LDC R9, c[0x0][0x448] ;  /* 0x00011200ff097b82 */ /* 0x001e220000000800 */
[----:B------:R-:W-:Y:S01]  /*18ab0*/  USHF.R.S32.HI UR4, URZ, 0x1f, UR36 ;  /* 0x0000001f3f047899 */ /* 0x000fe20008011424 */
[----:B------:R-:W2:Y:S01]  /*18ac0*/  S2R R6, SR_TID.X ;  /* 0x0000000000067919 */ /* 0x000ea20000002100 */
[----:B------:R-:W-:Y:S02]  /*18ad0*/  ULDC.64 UR8, c[0x0][0x2d8] ;  /* 0x0000b60000087ab9 */ /* 0x000fe40000000a00 */
[----:B------:R-:W-:Y:S01]  /*18ae0*/  UIMAD UR6, UR4, UR8, URZ ;  /* 0x00000008040672a4 */ /* 0x000fe2000f8e023f */
[----:B------:R-:W3:Y:S01]  /*18af0*/  S2R R7, SR_CTAID.Z ;  /* 0x0000000000077919 */ /* 0x000ee20000002700 */
[----:B------:R-:W-:Y:S02]  /*18b00*/  UIMAD.WIDE.U32 UR4, UR36, UR8, URZ ;  /* 0x00000008240472a5 */ /* 0x000fe4000f8e003f */
[----:B------:R-:W-:-:S04]  /*18b10*/  UIMAD UR6, UR36, UR9, UR6 ;  /* 0x00000009240672a4 */ /* 0x000fc8000f8e0206 */
[----:B------:R-:W-:Y:S01]  /*18b20*/  UIADD3 UR5, UR5, UR6, URZ ;  /* 0x0000000605057290 */ /* 0x000fe2000fffe03f */
[----:B0-----:R-:W-:Y:S02]  /*18b30*/  ISETP.NE.AND P0, PT, R9, 0x1, PT ;  /* 0x000000010900780c */ /* 0x001fe40003f05270 */
[----:B-1----:R-:W-:Y:S02]  /*18b40*/  SHF.R.U32.HI R0, RZ, 0x3, R2 ;  /* 0x00000003ff007819 */ /* 0x002fe40000011602 */
[----:B------:R-:W-:Y:S01]  /*18b50*/  LOP3.LUT R2, R2, 0x7f, RZ, 0xc0, !PT ;  /* 0x0000007f02027812 */ /* 0x000fe200078ec0ff */
[C---:B--2---:R-:W-:Y:S01]  /*18b60*/  IMAD.SHL.U32 R8, R6.reuse, 0x10, RZ ;  /* 0x0000001006087824 */ /* 0x044fe200078e00ff */
[----:B------:R-:W-:Y:S01]  /*18b70*/  LOP3.LUT R10, R6, 0x7f, RZ, 0xc0, !PT ;  /* 0x0000007f060a7812 */ /* 0x000fe200078ec0ff */
[C---:B------:R-:W-:Y:S02]  /*18b80*/  IMAD.SHL.U32 R3, R0.reuse, 0x80, RZ ;  /* 0x0000008000037824 */ /* 0x040fe400078e00ff */
[----:B------:R-:W-:Y:S01]  /*18b90*/  IMAD.SHL.U32 R0, R0, 0x10, RZ ;  /* 0x0000001000007824 */ /* 0x000fe200078e00ff */
[----:B------:R-:W-:Y:S01]  /*18ba0*/  LOP3.LUT R8, R8, 0x30, RZ, 0xe2, !PT ;  /* 0x0000003008087812 */ /* 0x000fe200078ee2ff */
[----:B------:R-:W-:Y:S01]  /*18bb0*/  IMAD.SHL.U32 R2, R2, 0x10, RZ ;  /* 0x0000001002027824 */ /* 0x000fe200078e00ff */
[----:B---3--:R-:W-:-:S02]  /*18bc0*/  SHF.R.S32.HI R5, RZ, 0x1f, R7 ;  /* 0x0000001fff057819 */ /* 0x008fc40000011407 */
[----:B------:R-:W-:Y:S02]  /*18bd0*/  LOP3.LUT R3, R8, 0x180, R3, 0xf8, !PT ;  /* 0x0000018008037812 */ /* 0x000fe400078ef803 */
[----:B------:R-:W-:Y:S02]  /*18be0*/  LOP3.LUT R2, R2, 0x600, RZ, 0xc0, !PT ;  /* 0x0000060002027812 */ /* 0x000fe400078ec0ff */
[----:B------:R-:W-:Y:S01]  /*18bf0*/  LOP3.LUT R3, R3, 0x30, R0, 0x78, !PT ;  /* 0x0000003003037812 */ /* 0x000fe200078e7800 */
[C---:B------:R-:W-:Y:S02]  /*18c00*/  IMAD.SHL.U32 R0, R6.reuse, 0x10, RZ ;  /* 0x0000001006007824 */ /* 0x040fe400078e00ff */
[----:B------:R-:W-:-:S03]  /*18c10*/  IMAD.SHL.U32 R6, R6, 0x20, RZ ;  /* 0x0000002006067824 */ /* 0x000fc600078e00ff */
[----:B------:R-:W-:Y:S02]  /*18c20*/  LOP3.LUT R0, R0, 0x40, RZ, 0xc0, !PT ;  /* 0x0000004000007812 */ /* 0x000fe400078ec0ff */
[----:B------:R-:W-:Y:S02]  /*18c30*/  LOP3.LUT R6, R6, 0x60, RZ, 0xc0, !PT ;  /* 0x0000006006067812 */ /* 0x000fe400078ec0ff */
[----:B------:R-:W-:Y:S02]  /*18c40*/  IADD3 R0, R3, R0, R2 ;  /* 0x0000000003007210 */ /* 0x000fe40007ffe002 */
[----:B------:R-:W0:Y:S01]  /*18c50*/  LDC.64 R2, c[0x0][0x2e0] ;  /* 0x0000b800ff027b82 */ /* 0x000e220000000a00 */
[----:B------:R-:W-:-:S05]  /*18c60*/  LEA.HI R6, R10, R6, RZ, 0x1e ;  /* 0x000000060a067211 */ /* 0x000fca00078ff0ff */
[----:B------:R-:W-:Y:S02]  /*18c70*/  VIADD R6, R6, UR40 ;  /* 0x0000002806067c36 */ /* 0x000fe40008000000 */
[-C--:B0-----:R-:W-:Y:S02]  /*18c80*/  IMAD R4, R5, R2.reuse, RZ ;  /* 0x0000000205047224 */ /* 0x081fe400078e02ff */
[----:B------:R-:W0:Y:S02]  /*18c90*/  @P0 LDC R5, c[0x0][0x44c] ;  /* 0x00011300ff050b82 */ /* 0x000e240000000800 */
[C---:B------:R-:W-:Y:S02]  /*18ca0*/  IMAD R4, R7.reuse, R3, R4 ;  /* 0x0000000307047224 */ /* 0x040fe400078e0204 */
[----:B------:R-:W-:Y:S01]  /*18cb0*/  IMAD.WIDE.U32 R2, R7, R2, UR4 ;  /* 0x0000000407027e25 */ /* 0x000fe2000f8e0002 */
[----:B------:R-:W-:-:S03]  /*18cc0*/  ULDC.64 UR4, c[0x0][0x2d0] ;  /* 0x0000b40000047ab9 */ /* 0x000fc60000000a00 */
[----:B------:R-:W-:Y:S02]  /*18cd0*/  IMAD.IADD R3, R3, 0x1, R4 ;  /* 0x0000000103037824 */ /* 0x000fe400078e0204 */
[----:B------:R-:W1:Y:S01]  /*18ce0*/  @P0 LDC R4, c[0x0][0x450] ;  /* 0x00011400ff040b82 */ /* 0x000e620000000800 */
[----:B0-----:R-:W-:-:S04]  /*18cf0*/  @P0 IMAD.HI.U32 R7, R6, R5, RZ ;  /* 0x0000000506070227 */ /* 0x001fc800078e00ff */
[----:B------:R-:W-:Y:S01]  /*18d00*/  IMAD.MOV.U32 R5, RZ, RZ, R6 ;  /* 0x000000ffff057224 */ /* 0x000fe200078e0006 */
[----:B-1----:R-:W-:-:S05]  /*18d10*/  @P0 SHF.R.U32.HI R5, RZ, R4, R7 ;  /* 0x00000004ff050219 */ /* 0x002fca0000011607 */
[----:B------:R-:W-:Y:S02]  /*18d20*/  IMAD.MOV R4, RZ, RZ, -R5 ;  /* 0x000000ffff047224 */ /* 0x000fe400078e0a05 */
[----:B------:R-:W-:-:S04]  /*18d30*/  IMAD.WIDE.U32 R2, R5, UR4, R2 ;  /* 0x0000000405027c25 */ /* 0x000fc8000f8e0002 */
[----:B------:R-:W-:Y:S01]  /*18d40*/  IMAD R4, R9, R4, R6 ;  /* 0x0000000409047224 */ /* 0x000fe200078e0206 */
[----:B------:R-:W-:-:S05]  /*18d50*/  SHF.R.S32.HI R6, RZ, 0x1f, R5 ;  /* 0x0000001fff067819 */ /* 0x000fca0000011405 */
[----:B------:R-:W-:-:S04]  /*18d60*/  IMAD R6, R6, UR4, RZ ;  /* 0x0000000406067c24 */ /* 0x000fc8000f8e02ff */
[----:B------:R-:W-:Y:S01]  /*18d70*/  IMAD R5, R5, UR5, R6 ;  /* 0x0000000505057c24 */ /* 0x000fe2000f8e0206 */
        /* <DEDUP_REMOVED lines=13> */
[----:B------:R-:W-:-:S04]  /*18e50*/  ISETP.GE.AND P2, PT, R8, UR4, PT ;  /* 0x0000000408007c0c */ /* 0x000fc8000bf46270 */
[----:B------:R-:W-:Y:S01]  /*18e60*/  ISETP.GE.AND P1, PT, R2, UR4, PT ;  /* 0x0000000402007c0c */ /* 0x000fe2000bf26270 */
[----:B------:R-:W-:-:S03]  /*18e70*/  UMOV UR4, 0xffffffff ;  /* 0xffffffff00047882 */ /* 0x000fc60000000000 */
[----:B------:R-:W-:Y:S09]  /*18e80*/  BRA.DIV UR4, `(.L_x_4153) ;  /* 0x0000003204a07947 */ /* 0x000ff2000b800000 */
[----:B------:R-:W0:Y:S01]  /*18e90*/  S2R R2, SR_TID.X ;  /* 0x0000000000027919 */ /* 0x000e220000002100 */
[----:B------:R-:W-:Y:S02]  /*18ea0*/  ULDC UR4, c[0x0][0x288] ;  /* 0x0000a20000047ab9 */ /* 0x000fe40000000800 */
[----:B------:R-:W-:Y:S01]  /*18eb0*/  IMAD R5, R9, UR4, RZ ;  /* 0x0000000409057c24 */ /* 0x000fe2000f8e02ff */
[----:B------:R-:W1:Y:S04]  /*18ec0*/  SHFL.IDX PT, R3, R7, RZ, 0x1c1f ;  /* 0x001c1fff07037589 */ /* 0x000e6800000e0000 */
[----:B------:R-:W-:Y:S01]  /*18ed0*/  SHFL.IDX PT, R14, R7, 0x1, 0x1c1f ;  /* 0x003c1f00070e7f89 */ /* 0x000fe200000e0000 */
[----:B0-----:R-:W-:-:S03]  /*18ee0*/  LOP3.LUT R10, R2, 0x7f, RZ, 0xc0, !PT ;  /* 0x0000007f020a7812 */ /* 0x001fc600078ec0ff */
[----:B------:R-:W0:Y:S01]  /*18ef0*/  SHFL.IDX PT, R2, R6, RZ, 0x1c1f ;  /* 0x001c1fff06027589 */ /* 0x000e2200000e0000 */
[----:B------:R-:W-:-:S04]  /*18f00*/  LEA.HI R4, R10, UR40, RZ, 0x1e ;  /* 0x000000280a047c11 */ /* 0x000fc8000f8ff0ff */
[C---:B------:R-:W-:Y:S01]  /*18f10*/  ISETP.GE.AND P4, PT, R4.reuse, R5, PT ;  /* 0x000000050400720c */ /* 0x040fe20003f86270 */
[----:B------:R-:W-:-:S12]  /*18f20*/  VIADD R10, R4, 0x20 ;  /* 0x00000020040a7836 */ /* 0x000fd80000000000 */
[----:B-1----:R-:W-:Y:S01]  /*18f30*/  @!P4 IADD3 R3, P3, R8, R3, RZ ;  /* 0x000000030803c210 */ /* 0x002fe20007f7e0ff */
[----:B------:R-:W-:-:S04]  /*18f40*/  @!P4 VIADD R9, R0, UR38 ;  /* 0x000000260009cc36 */ /* 0x000fc80008000000 */
[----:B0-----:R-:W-:Y:S01]  /*18f50*/  @!P4 IMAD.X R2, RZ, RZ, R2, P3 ;  /* 0x000000ffff02c224 */ /* 0x001fe200018e0602 */
        /* <DEDUP_REMOVED lines=9> */
[----:B------:R-:W-:Y:S01]  /*18ff0*/  @!P3 IADD3 R3, P4, R8, R14, RZ ;  /* 0x0000000e0803b210 */ /* 0x000fe20007f9e0ff */
[----:B------:R-:W-:-:S02]  /*19000*/  @!P3 VIADD R9, R0, UR38 ;  /* 0x000000260009bc36 */ /* 0x000fc40008000000 */
[----:B------:R-:W1:Y:S02]  /*19010*/  SHFL.IDX PT, R14, R7, 0x2, 0x1c1f ;  /* 0x005c1f00070e7f89 */ /* 0x000e6400000e0000 */
[----:B0-----:R-:W-:-:S05]  /*19020*/  @!P3 IMAD.X R2, RZ, RZ, R2, P4 ;  /* 0x000000ffff02b224 */ /* 0x001fca00020e0602 */
        /* <DEDUP_REMOVED lines=8> */
[----:B-1----:R-:W-:Y:S01]  /*190b0*/  @!P3 IADD3 R3, P4, R8, R14, RZ ;  /* 0x0000000e0803b210 */ /* 0x002fe20007f9e0ff */
[----:B------:R-:W-:Y:S01]  /*190c0*/  @!P3 VIADD R21, R0, UR38 ;  /* 0x000000260015bc36 */ /* 0x000fe20008000000 */
[----:B------:R1:W2:Y:S04]  /*190d0*/  SHFL.IDX PT, R14, R7, 0x3, 0x1c1f ;  /* 0x007c1f00070e7f89 */ /* 0x0002a800000e0000 */
[----:B------:R-:W3:Y:S01]  /*190e0*/  SHFL.IDX PT, R6, R6, 0x3, 0x1c1f ;  /* 0x007c1f0006067f89 */ /* 0x000ee200000e0000 */
[----:B0-----:R-:W-:-:S05]  /*190f0*/  @!P3 IMAD.X R2, RZ, RZ, R2, P4 ;  /* 0x000000ffff02b224 */ /* 0x001fca00020e0602 */
[----:B------:R-:W-:-:S04]  /*19100*/  @!P3 LOP3.LUT R3, R3, R2, RZ, 0x3c, !PT ;  /* 0x000000020303b212 */ /* 0x000fc800078e3cff */
[----:B------:R-:W-:-:S04]  /*19110*/  @!P3 LOP3.LUT R2, R3, R2, RZ, 0x3c, !PT ;  /* 0x000000020302b212 */ /* 0x000fc800078e3cff */
[----:B------:R-:W-:-:S05]  /*19120*/  @!P3 LOP3.LUT R3, R3, R2, RZ, 0x3c, !PT ;  /* 0x000000020303b212 */ /* 0x000fca00078e3cff */
[----:B------:R1:W-:Y:S04]  /*19130*/  @!P3 LDGSTS.E.BYPASS.LTC128B.128 [R21+0x1f200], desc[UR58][R2.64], !P2 ;  /* 0x1f2000000215bfae */ /* 0x0003e8000d101d7a */
[----:B------:R1:W-:Y:S04]  /*19140*/  @!P3 LDGSTS.E.BYPASS.LTC128B.128 [R21+0x21200], desc[UR58][R2.64+0x40], !P0 ;  /* 0x212000400215bfae */ /* 0x0003e8000c101d7a */
[----:B--23--:R1:W-:Y:S02]  /*19150*/  @!P3 LDGSTS.E.BYPASS.LTC128B.128 [R21+0x23200], desc[UR58][R2.64+0x80], !P1 ;  /* 0x232000800215bfae */ /* 0x00c3e4000c901d7a */
.L_x_4213:
[----:B------:R-:W-:Y:S01]  /*19160*/  VIADD R4, R4, 0x60 ;  /* 0x0000006004047836 */ /* 0x000fe20000000000 */
[----:B------:R-:W-:Y:S04]  /*19170*/  BSSY B0, `(.L_x_4154) ;  /* 0x000000c000007945 */ /* 0x000fe80003800000 */
[----:B------:R-:W-:-:S13]  /*19180*/  ISETP.GE.AND P3, PT, R4, R5, PT ;  /* 0x000000050400720c */ /* 0x000fda0003f66270 */
[----:B------:R-:W-:Y:S05]  /*19190*/  @P3 BRA `(.L_x_4155) ;  /* 0x0000000000243947 */ /* 0x000fea0003800000 */
[----:B-1----:R-:W-:Y:S01]  /*191a0*/  IADD3 R2, P3, R8, R14, RZ ;  /* 0x0000000e08027210 */ /* 0x002fe20007f7e0ff */
        /* <DEDUP_REMOVED lines=8> */
.L_x_4155:
[----:B------:R-:W-:Y:S05]  /*19230*/  BSYNC B0 ;  /* 0x0000000000007941 */ /* 0x000fea0003800000 */
.L_x_4154:
[----:B------:R-:W-:Y:S01]  /*19240*/  NOP ;  /* 0x0000000000007918 */ /* 0x000fe20000000000 */
[----:B------:R-:W-:Y:S01]  /*19250*/  SYNCS.ARRIVE.TRANS64.RED.A0T1 RZ, [UR38+0x33400], RZ ;  /* 0x033400ffffff79a7 */ /* 0x000fe20008200426 */
[----:B------:R-:W-:Y:S01]  /*19260*/  IMAD.MOV.U32 R0, RZ, RZ, 0x1 ;  /* 0x00000001ff007424 */ /* 0x000fe200078e00ff */
[----:B------:R-:W-:Y:S04]  /*19270*/  ARRIVES.LDGSTSBAR.64.TRANSCNT [UR38+0x33400] ;  /* 0x03340000ff0079b0 */ /* 0x000fe80008000aa6 */
[----:B------:R-:W-:Y:S01]  /*19280*/  SHF.L.U32 R0, R0, 0x1f, RZ ;  /* 0x0000001f00007819 */ /* 0x000fe200000006ff */
[----:B------:R-:W-:Y:S01]  /*19290*/  NOP ;  /* 0x0000000000007918 */ /* 0x000fe20000000000 */
[----:B01----:R-:W2:Y:S01]  /*192a0*/  LDL.LU R3, [R1] ;  /* 0x0000000001037983 */ /* 0x003ea20000300800 */
[----:B------:R-:W-:Y:S01]  /*192b0*/  SYNCS.ARRIVE.TRANS64.A1T0 RZ, [UR38+0x33400], RZ ;  /* 0x033400ffffff79a7 */ /* 0x000fe20008100026 */
[----:B------:R-:W0:Y:S01]  /*192c0*/  SYNCS.PHASECHK.TRANS64.TRYWAIT P0, [UR38+0x33420], R0 ;  /* 0x03342000ff0075a7 */ /* 0x000e220008000166 */
[----:B--2---:R-:W-:-:S05]  /*192d0*/  VIADD R2, R3, 0xfffffffe ;  /* 0xfffffffe03027836 */ /* 0x004fca0000000000 */
[----:B------:R-:W-:Y:S01]  /*192e0*/  ISETP.GE.AND P1, PT, R2, UR39, PT ;  /* 0x0000002702007c0c */ /* 0x000fe2000bf26270 */
[----:B0-----:R-:W-:-:S12]  /*192f0*/  @!P0 BRA `(.L_x_4156) ;  /* 0x0000003000e48947 */ /* 0x001fd80003800000 */
.L_x_4214:
[----:B0-----:R-:W-:-:S05]  /*19300*/  IMAD.MOV.U32 R0, RZ, RZ, 0x1 ;  /* 0x00000001ff007424 */ /* 0x001fca00078e00ff */
[----:B------:R0:W-:Y:S01]  /*19310*/  STL [R1+0x4], R0 ;  /* 0x0000040001007387 */ /* 0x0001e20000100800 */
[----:B------:R-:W-:Y:S05]  /*19320*/  @!P1 BRA `(.L_x_4157) ;  /* 0x0000001800009947 */ /* 0x000fea0003800000 */
[----:B------:R-:W2:Y:S01]  /*19330*/  LDL R3, [R1+0x18] ;  /* 0x0000180001037983 */ /* 0x000ea20000100800 */
[----:B------:R-:W-:Y:S01]  /*19340*/  IMAD.MOV.U32 R8, RZ, RZ, RZ ;  /* 0x000000ffff087224 */ /* 0x000fe200078e00ff */
[----:B--2---:R-:W-:-:S13]  /*19350*/  R2UR UR4, R3 ;  /* 0x00000000030472ca */ /* 0x004fda00000e0000 */
[----:B0-----:R-:W-:Y:S02]  /*19360*/  IMAD.U32 R0, RZ, RZ, UR4 ;  /* 0x00000004ff007e24 */ /* 0x001fe4000f8e00ff */
[----:B------:R-:W-:-:S03]  /*19370*/  IMAD.U32 R3, RZ, RZ, UR4 ;  /* 0x00000004ff037e24 */ /* 0x000fc6000f8e00ff */
[----:B------:R-:W-:Y:S01]  /*19380*/  LOP3.LUT R4, R0, 0x1, RZ, 0xfc, !PT ;  /* 0x0000000100047812 */ /* 0x000fe200078efcff */
[----:B------:R-:W-:Y:S01]  /*19390*/  IMAD.MOV.U32 R0, RZ, RZ, 0x1 ;  /* 0x00000001ff007424 */ /* 0x000fe200078e00ff */
[----:B------:R-:W-:-:S03]  /*193a0*/  LOP3.LUT R3, R3, 0x2, RZ, 0xfc, !PT ;  /* 0x0000000203037812 */ /* 0x000fc600078efcff */
[----:B------:R0:W-:Y:S04]  /*193b0*/  STL [R1+0x10], R4 ;  /* 0x0000100401007387 */ /* 0x0001e80000100800 */
[----:B------:R0:W-:Y:S02]  /*193c0*/  STL [R1+0x14], R3 ;  /* 0x0000140301007387 */ /* 0x0001e40000100800 */
.L_x_4178:
[----:B------:R-:W-:Y:S01]  /*193d0*/  VIADD R12, R8, 0x1 ;  /* 0x00000001080c7836 */ /* 0x000fe20000000000 */
[----:B------:R-:W-:Y:S01]  /*193e0*/  LOP3.LUT P1, RZ, R16, 0x2, RZ, 0xc0, !PT ;  /* 0x0000000210ff7812 */ /* 0x000fe2000782c0ff */
[----:B------:R-:W-:Y:S03]  /*193f0*/  BSSY B0, `(.L_x_4158) ;  /* 0x000009e000007945 */ /* 0x000fe60003800000 */
[----:B------:R-:W-:-:S04]  /*19400*/  ISETP.NE.AND P0, PT, R12, 0x2, PT ;  /* 0x000000020c00780c */ /* 0x000fc80003f05270 */
[----:B0-----:R-:W-:Y:S02]  /*19410*/  SEL R3, RZ, 0x1, P0 ;  /* 0x00000001ff037807 */ /* 0x001fe40000000000 */
[----:B------:R-:W-:Y:S02]  /*19420*/  SEL R12, R12, RZ, P0 ;  /* 0x000000ff0c0c7207 */ /* 0x000fe40000000000 */
[----:B-----5:R-:W-:-:S05]  /*19430*/  LOP3.LUT R10, R0, R3, RZ, 0x3c, !PT ;  /* 0x00000003000a7212 */ /* 0x020fca00078e3cff */
[----:B------:R0:W-:Y:S01]  /*19440*/  STL [R1+0x4], R10 ;  /* 0x0000040a01007387 */ /* 0x0001e20000100800 */
        /* <DEDUP_REMOVED lines=9> */
[----:B------:R-:W1:Y:S02]  /*194e0*/  @P0 LDC.64 R4, c[0x0][0x440] ;  /* 0x00011000ff040b82 */ /* 0x000e640000000a00 */
[----:B-1----:R-:W-:-:S04]  /*194f0*/  @P0 IMAD.HI.U32 R6, R2, R4, RZ ;  /* 0x0000000402060227 */ /* 0x002fc800078e00ff */
[----:B------:R-:W-:Y:S01]  /*19500*/  IMAD.MOV.U32 R4, RZ, RZ, R2 ;  /* 0x000000ffff047224 */ /* 0x000fe200078e0002 */
[----:B------:R-:W-:Y:S02]  /*19510*/  @P0 SHF.R.U32.HI R4, RZ, R5, R6 ;  /* 0x00000005ff040219 */ /* 0x000fe40000011606 */
[----:B------:R-:W1:Y:S03]  /*19520*/  LDC.64 R6, c[0x0][0x418] ;  /* 0x00010600ff067b82 */ /* 0x000e660000000a00 */
        /* <DEDUP_REMOVED lines=10> */
.L_x_4160:
[----:B------:R-:W2:Y:S01]  /*195d0*/  S2R R4, SR_TID.X ;  /* 0x0000000000047919 */ /* 0x000ea20000002100 */
[----:B-1----:R-:W-:Y:S02]  /*195e0*/  LEA R7, R12, UR38, 0x3 ;  /* 0x000000260c077c11 */ /* 0x002fe4000f8e18ff */
[----:B--2---:R-:W-:Y:S02]  /*195f0*/  LOP3.LUT R5, R4, 0x7f, RZ, 0xc0, !PT ;  /* 0x0000007f04057812 */ /* 0x004fe400078ec0ff */
[----:B------:R-:W-:Y:S02]  /*19600*/  SHF.L.U32 R4, R10, 0x1f, RZ ;  /* 0x0000001f0a047819 */ /* 0x000fe400000006ff */
[----:B------:R-:W-:Y:S02]  /*19610*/  ISETP.NE.AND P1, PT, R5, RZ, PT ;  /* 0x000000ff0500720c */ /* 0x000fe40003f25270 */
[----:B------:R-:W1:Y:S02]  /*19620*/  SYNCS.PHASECHK.TRANS64.TRYWAIT P0, [R7+URZ+0x33480], R4 ;  /* 0x03348004070075a7 */ /* 0x000e64000800017f */
[----:B-1----:R-:W-:Y:S09]  /*19630*/  @!P0 BRA `(.L_x_4161) ;  /* 0x00000030002c8947 */ /* 0x002ff20003800000 */
.L_x_4215:
        /* <DEDUP_REMOVED lines=9> */
.L_x_4163:
[----:B------:R-:W-:Y:S05]  /*196d0*/  BSYNC B1 ;  /* 0x0000000000017941 */ /* 0x000fea0003800000 */
.L_x_4162:
        /* <DEDUP_REMOVED lines=16> */
.L_x_4164:
[----:B------:R-:W-:-:S13]  /*197e0*/  @P0 ELECT P2, URZ, PT ;  /* 0x00000000003f082f */ /* 0x000fda0003840000 */
[----:B-----5:R-:W-:Y:S02]  /*197f0*/  @P2 R2UR UR37, R17 ;  /* 0x00000000112522ca */ /* 0x020fe400000e0000 */
[----:B------:R-:W-:-:S11]  /*19800*/  @P2 PLOP3.LUT P0, PT, P2, PT, PT, 0x8, 0x0 ;  /* 0x000000000000281c */ /* 0x000fd6000170e170 */
[----:B------:R2:W-:Y:S01]  /*19810*/  UTMALDG.4D [UR32], [UR6], desc[UR8] ;  /* 0x00000820060075b4 */ /* 0x0005e20008019000 */
[----:B------:R-:W-:Y:S01]  /*19820*/  PLOP3.LUT P2, PT, PT, PT, PT, 0x8, 0x0 ;  /* 0x000000000000781c */ /* 0x000fe20003f4e170 */
[----:B--2---:R-:W-:-:S12]  /*19830*/  @P0 BRA.U.ANY `(.L_x_4164) ;  /* 0xfffffffd00e80947 */ /* 0x004fd8000393ffff */
[----:B0-----:R-:W-:Y:S01]  /*19840*/  IMAD.MOV.U32 R10, RZ, RZ, 0x40 ;  /* 0x00000040ff0a7424 */ /* 0x001fe200078e00ff */
[----:B------:R-:W-:Y:S01]  /*19850*/  R2UR UR11, R3 ;  /* 0x00000000030b72ca */ /* 0x000fe200000e0000 */
[----:B------:R-:W-:Y:S01]  /*19860*/  UIADD3 UR8, UR4, 0x11a00, URZ ;  /* 0x00011a0004087890 */ /* 0x000fe2000fffe03f */
[----:B------:R-:W-:Y:S01]  /*19870*/  PLOP3.LUT P0, PT, PT, PT, PT, 0x80, 0x0 ;  /* 0x000000000000781c */ /* 0x000fe20003f0f070 */
[----:B------:R-:W-:Y:S01]  /*19880*/  UMOV UR14, 0x0 ;  /* 0x00000000000e7882 */ /* 0x000fe20000000000 */
[----:B------:R-:W-:Y:S01]  /*19890*/  R2UR UR10, R10 ;  /* 0x000000000a0a72ca */ /* 0x000fe200000e0000 */
[----:B------:R-:W-:-:S14]  /*198a0*/  UMOV UR15, 0x14f00000 ;  /* 0x14f00000000f7882 */ /* 0x000fdc0000000000 */
.L_x_4165:
[----:B------:R-:W-:-:S13]  /*198b0*/  @P0 ELECT P2, URZ, PT ;  /* 0x00000000003f082f */ /* 0x000fda0003840000 */
[----:B------:R-:W-:Y:S01]  /*198c0*/  @P2 R2UR UR13, R17 ;  /* 0x00000000110d22ca */ /* 0x000fe200000e0000 */
[----:B------:R-:W-:Y:S01]  /*198d0*/  UMOV UR9, UR33 ;  /* 0x0000002100097c82 */ /* 0x000fe20008000000 */
[----:B------:R-:W-:Y:S01]  /*198e0*/  UMOV UR12, UR36 ;  /* 0x00000024000c7c82 */ /* 0x000fe20008000000 */
[----:B------:R-:W-:-:S10]  /*198f0*/  @P2 PLOP3.LUT P0, PT, P2, PT, PT, 0x8, 0x0 ;  /* 0x000000000000281c */ /* 0x000fd4000170e170 */
[----:B------:R0:W-:Y:S01]  /*19900*/  UTMALDG.4D [UR8], [UR6], desc[UR14] ;  /* 0x00000e08060075b4 */ /* 0x0001e20008019000 */
[----:B------:R-:W-:Y:S02]  /*19910*/  PLOP3.LUT P2, PT, PT, PT, PT, 0x8, 0x0 ;  /* 0x000000000000781c */ /* 0x000fe40003f4e170 */
[----:B0-----:R-:W-:Y:S11]  /*19920*/  @P0 BRA.U.ANY `(.L_x_4165) ;  /* 0xfffffffd00e00947 */ /* 0x001ff6000393ffff */
[----:B------:R-:W-:Y:S01]  /*19930*/  IMAD.MOV.U32 R9, RZ, RZ, 0x80 ;  /* 0x00000080ff097424 */ /* 0x000fe200078e00ff */
[----:B------:R-:W-:Y:S01]  /*19940*/  R2UR UR11, R3 ;  /* 0x00000000030b72ca */ /* 0x000fe200000e0000 */
[----:B------:R-:W-:Y:S01]  /*19950*/  UIADD3 UR8, UR4, 0x14200, URZ ;  /* 0x0001420004087890 */ /* 0x000fe2000fffe03f */
[----:B------:R-:W-:Y:S01]  /*19960*/  PLOP3.LUT P0, PT, PT, PT, PT, 0x80, 0x0 ;  /* 0x000000000000781c */ /* 0x000fe20003f0f070 */
[----:B------:R-:W-:Y:S01]  /*19970*/  UMOV UR5, 0x14f00000 ;  /* 0x14f0000000057882 */ /* 0x000fe20000000000 */
[----:B------:R-:W-:Y:S01]  /*19980*/  R2UR UR10, R9 ;  /* 0x00000000090a72ca */ /* 0x000fe200000e0000 */
[----:B------:R-:W-:-:S14]  /*19990*/  UMOV UR4, 0x0 ;  /* 0x0000000000047882 */ /* 0x000fdc0000000000 */
.L_x_4166:
        /* <DEDUP_REMOVED lines=8> */
[----:B------:R-:W0:Y:S02]  /*19a20*/  SYNCS.PHASECHK.TRANS64.TRYWAIT P0, [R7+URZ+0x33440], R4 ;  /* 0x03344004070075a7 */ /* 0x000e24000800017f */
[----:B0-----:R-:W-:Y:S05]  /*19a30*/  @!P0 BRA `(.L_x_4167) ;  /* 0x0000002c00408947 */ /* 0x001fea0003800000 */
.L_x_4216:
[----:B------:R-:W-:Y:S01]  /*19a40*/  BSSY B1, `(.L_x_4168) ;  /* 0x000000b000017945 */ /* 0x000fe20003800000 */
[----:B01----:R-:W-:Y:S02]  /*19a50*/  IMAD.MOV.U32 R4, RZ, RZ, 0x0 ;  /* 0x00000000ff047424 */ /* 0x003fe400078e00ff */
[----:B------:R-:W-:Y:S01]  /*19a60*/  IMAD.MOV.U32 R5, RZ, RZ, 0x14f00000 ;  /* 0x14f00000ff057424 */ /* 0x000fe200078e00ff */
        /* <DEDUP_REMOVED lines=8> */
.L_x_4169:
[----:B------:R-:W-:Y:S05]  /*19af0*/  BSYNC B1 ;  /* 0x0000000000017941 */ /* 0x000fea0003800000 */
.L_x_4168:
        /* <DEDUP_REMOVED lines=12> */
.L_x_4170:
[----:B------:R-:W-:-:S13]  /*19bc0*/  @P0 ELECT P1, URZ, PT ;  /* 0x00000000003f082f */ /* 0x000fda0003820000 */
[----:B------:R-:W-:Y:S01]  /*19bd0*/  @P1 R2UR UR13, R17 ;  /* 0x00000000110d12ca */ /* 0x000fe200000e0000 */
[----:B------:R-:W-:Y:S01]  /*19be0*/  UMOV UR12, UR36 ;  /* 0x00000024000c7c82 */ /* 0x000fe20008000000 */
[----:B------:R-:W-:-:S11]  /*19bf0*/  @P1 PLOP3.LUT P0, PT, P1, PT, PT, 0x8, 0x0 ;  /* 0x000000000000181c */ /* 0x000fd60000f0e170 */
[----:B------:R0:W-:Y:S01]  /*19c00*/  UTMALDG.4D [UR8], [UR6], desc[UR14] ;  /* 0x00000e08060075b4 */ /* 0x0001e20008019000 */
[----:B------:R-:W-:Y:S01]  /*19c10*/  PLOP3.LUT P1, PT, PT, PT, PT, 0x8, 0x0 ;  /* 0x000000000000781c */ /* 0x000fe20003f2e170 */
[----:B0-----:R-:W-:-:S12]  /*19c20*/  @P0 BRA.U.ANY `(.L_x_4170) ;  /* 0xfffffffd00e40947 */ /* 0x001fd8000393ffff */
[----:B------:R-:W-:Y:S01]  /*19c30*/  R2UR UR10, R10 ;  /* 0x000000000a0a72ca */ /* 0x000fe200000e0000 */
[----:B------:R-:W-:Y:S01]  /*19c40*/  UIADD3 UR8, UR4, 0x26a00, URZ ;  /* 0x00026a0004087890 */ /* 0x000fe2000fffe03f */
[----:B------:R-:W-:Y:S02]  /*19c50*/  R2UR UR14, R4 ;  /* 0x00000000040e72ca */ /* 0x000fe400000e0000 */
[----:B------:R-:W-:Y:S02]  /*19c60*/  R2UR UR15, R5 ;  /* 0x00000000050f72ca */ /* 0x000fe400000e0000 */
[----:B------:R-:W-:Y:S02]  /*19c70*/  R2UR UR11, R3 ;  /* 0x00000000030b72ca */ /* 0x000fe400000e0000 */
[----:B------:R-:W-:-:S13]  /*19c80*/  PLOP3.LUT P0, PT, PT, PT, PT, 0x80, 0x0 ;  /* 0x000000000000781c */ /* 0x000fda0003f0f070 */
.L_x_4171:
        /* <DEDUP_REMOVED lines=13> */
.L_x_4172:
[----:B------:R-:W-:-:S13]  /*19d60*/  @P0 ELECT P1, URZ, PT ;  /* 0x00000000003f082f */ /* 0x000fda0003820000 */
[----:B------:R-:W-:Y:S01]  /*19d70*/  @P1 R2UR UR13, R17 ;  /* 0x00000000110d12ca */ /* 0x000fe200000e0000 */
[----:B------:R-:W-:Y:S01]  /*19d80*/  UMOV UR12, UR36 ;  /* 0x00000024000c7c82 */ /* 0x000fe20008000000 */
[----:B------:R-:W-:-:S11]  /*19d90*/  @P1 PLOP3.LUT P0, PT, P1, PT, PT, 0x8, 0x0 ;  /* 0x000000000000181c */ /* 0x000fd60000f0e170 */
[----:B------:R1:W-:Y:S01]  /*19da0*/  UTMALDG.4D [UR8], [UR6], desc[UR14] ;  /* 0x00000e08060075b4 */ /* 0x0003e20008019000 */
[----:B------:R-:W-:Y:S01]  /*19db0*/  PLOP3.LUT P1, PT, PT, PT, PT, 0x8, 0x0 ;  /* 0x000000000000781c */ /* 0x000fe20003f2e170 */
[----:B-1----:R-:W-:-:S12]  /*19dc0*/  @P0 BRA.U.ANY `(.L_x_4172) ;  /* 0xfffffffd00e40947 */ /* 0x002fd8000393ffff */
.L_x_4159:
[----:B------:R-:W-:Y:S05]  /*19dd0*/  BSYNC B0 ;  /* 0x0000000000007941 */ /* 0x000fea0003800000 */
.L_x_4158:
[----:B------:R-:W2:Y:S02]  /*19de0*/  LDL R3, [R1+0x10] ;  /* 0x0000100001037983 */ /* 0x000ea40000100800 */
[----:B--2---:R-:W-:-:S13]  /*19df0*/  ISETP.NE.AND P0, PT, R3, 0x3, PT ;  /* 0x000000030300780c */ /* 0x004fda0003f05270 */
[----:B------:R-:W-:Y:S05]  /*19e00*/  @!P0 BRA `(.L_x_4173) ;  /* 0x0000000000048947 */ /* 0x000fea0003800000 */
[----:B------:R-:W-:Y:S01]  /*19e10*/  BPT.TRAP 0x1 ;  /* 0x000000040000795c */ /* 0x000fe20000300000 */
.L_x_4173:
[----:B------:R-:W2:Y:S01]  /*19e20*/  LDL R5, [R1+0x14] ;  /* 0x0000140001057983 */ /* 0x000ea20000100800 */
[----:B------:R-:W-:Y:S02]  /*19e30*/  LOP3.LUT R4, R0, 0x1, RZ, 0x3c, !PT ;  /* 0x0000000100047812 */ /* 0x000fe400078e3cff */
[----:B------:R-:W-:Y:S02]  /*19e40*/  LEA R3, R8, UR38, 0x3 ;  /* 0x0000002608037c11 */ /* 0x000fe4000f8e18ff */
[----:B------:R-:W-:-:S04]  /*19e50*/  SHF.L.U32 R4, R4, 0x1f, RZ ;  /* 0x0000001f04047819 */ /* 0x000fc800000006ff */
[----:B------:R-:W1:Y:S01]  /*19e60*/  SYNCS.PHASECHK.TRANS64.TRYWAIT P0, [R3+URZ+0x33470], R4 ;  /* 0x03347004030075a7 */ /* 0x000e62000800017f */
[----:B--2---:R-:W-:Y:S01]  /*19e70*/  ISETP.NE.AND P1, PT, R5, 0x3, PT ;  /* 0x000000030500780c */ /* 0x004fe20003f25270 */
[----:B-1----:R-:W-:-:S12]  /*19e80*/  @!P0 BRA `(.L_x_4174) ;  /* 0x0000002800408947 */ /* 0x002fd80003800000 */
.L_x_4217:
[----:B------:R-:W-:Y:S05]  /*19e90*/  @!P1 BRA `(.L_x_4175) ;  /* 0x0000000000049947 */ /* 0x000fea0003800000 */
[----:B------:R-:W-:Y:S01]  /*19ea0*/  BPT.TRAP 0x1 ;  /* 0x000000040000795c */ /* 0x000fe20000300000 */
.L_x_4175:
[----:B-1----:R-:W-:Y:S01]  /*19eb0*/  SHF.L.U32 R4, R0, 0x1f, RZ ;  /* 0x0000001f00047819 */ /* 0x002fe200000006ff */
[----:B------:R-:W-:-:S03]  /*19ec0*/  IMAD R0, R8, 0x7800, RZ ;  /* 0x0000780008007824 */ /* 0x000fc600078e02ff */
[----:B------:R-:W1:Y:S02]  /*19ed0*/  SYNCS.PHASECHK.TRANS64.TRYWAIT P0, [R3+URZ+0x33460], R4 ;  /* 0x03346004030075a7 */ /* 0x000e64000800017f */
[----:B-1----:R-:W-:Y:S05]  /*19ee0*/  @!P0 BRA `(.L_x_4176) ;  /* 0x00000028003c8947 */ /* 0x002fea0003800000 */
.L_x_4218:
[C---:B------:R-:W-:Y:S01]  /*19ef0*/  LOP3.LUT R13, R0.reuse, R19, RZ, 0xfc, !PT ;  /* 0x00000013000d7212 */ /* 0x040fe200078efcff */
[----:B------:R-:W-:Y:S05]  /*19f00*/  WARPSYNC.ALL ;  /* 0x0000000000007948 */ /* 0x000fea0003800000 */
[----:B-1----:R1:W2:Y:S01]  /*19f10*/  LDSM.16.MT88.4 R4, [R13+UR38+0xf200] ;  /* 0x00f200260d04783b */ /* 0x0022a20008004200 */
[----:B------:R-:W-:Y:S02]  /*19f20*/  IMAD.U32 R14, RZ, RZ, UR38 ;  /* 0x00000026ff0e7e24 */ /* 0x000fe4000f8e00ff */
[----:B------:R-:W-:Y:S02]  /*19f30*/  VIADD R15, R0, 0x2800 ;  /* 0x00002800000f7836 */ /* 0x000fe40000000000 */
[----:B------:R-:W-:-:S02]  /*19f40*/  VIADD R14, R14, 0x200 ;  /* 0x000002000e0e7836 */ /* 0x000fc40000000000 */
[C---:B------:R-:W-:Y:S02]  /*19f50*/  VIADD R20, R0.reuse, 0x1800 ;  /* 0x0000180000147836 */ /* 0x040fe40000000000 */
[C---:B-1----:R-:W-:Y:S02]  /*19f60*/  VIADD R13, R0.reuse, 0x800 ;  /* 0x00000800000d7836 */ /* 0x042fe40000000000 */
[----:B------:R-:W-:Y:S01]  /*19f70*/  VIADD R21, R0, 0x5800 ;  /* 0x0000580000157836 */ /* 0x000fe20000000000 */
[C-C-:B--2---:R-:W-:Y:S02]  /*19f80*/  PRMT R8, R4.reuse, 0x6420, R5.reuse ;  /* 0x0000642004087816 */ /* 0x144fe40000000005 */
[----:B------:R-:W-:Y:S02]  /*19f90*/  PRMT R9, R4, 0x7531, R5 ;  /* 0x0000753104097816 */ /* 0x000fe40000000005 */
[----:B------:R-:W-:Y:S02]  /*19fa0*/  LOP3.LUT R4, R0, R18, RZ, 0xfc, !PT ;  /* 0x0000001200047212 */ /* 0x000fe400078efcff */
[----:B0-----:R-:W-:-:S02]  /*19fb0*/  PRMT R10, R6, 0x6420, R7 ;  /* 0x00006420060a7816 */ /* 0x001fc40000000007 */
[----:B------:R-:W-:Y:S01]  /*19fc0*/  PRMT R11, R6, 0x7531, R7 ;  /* 0x00007531060b7816 */ /* 0x000fe20000000007 */
[----:B------:R-:W-:Y:S01]  /*19fd0*/  IMAD.IADD R4, R4, 0x1, R14 ;  /* 0x0000000104047824 */ /* 0x000fe200078e020e */
[C---:B------:R-:W-:Y:S02]  /*19fe0*/  LOP3.LUT R5, R15.reuse, R19, RZ, 0xfc, !PT ;  /* 0x000000130f057212 */ /* 0x040fe400078efcff */
[----:B------:R-:W-:Y:S02]  /*19ff0*/  LOP3.LUT R15, R15, R18, RZ, 0xfc, !PT ;  /* 0x000000120f0f7212 */ /* 0x000fe400078efcff */
[----:B------:R-:W-:Y:S04]  /*1a000*/  STSM.16.M88.4 [R4], R8 ;  /* 0x0000000804007844 */ /* 0x000fe80000000200 */
[----:B------:R-:W0:Y:S02]  /*1a010*/  LDSM.16.MT88.4 R4, [R5+UR38+0xf200] ;  /* 0x00f200260504783b */ /* 0x000e240008004200 */
[----:B0-----:R-:W-:-:S02]  /*1a020*/  PRMT R8, R4, 0x6420, R5 ;  /* 0x0000642004087816 */ /* 0x001fc40000000005 */
[----:B------:R-:W-:Y:S01]  /*1a030*/  PRMT R9, R4, 0x7531, R5 ;  /* 0x0000753104097816 */ /* 0x000fe20000000005 */
[----:B------:R-:W-:Y:S01]  /*1a040*/  VIADD R5, R0, 0x5000 ;  /* 0x0000500000057836 */ /* 0x000fe20000000000 */
[----:B------:R-:W-:Y:S02]  /*1a050*/  LOP3.LUT R4, R13, R18, RZ, 0xfc, !PT ;  /* 0x000000120d047212 */ /* 0x000fe400078efcff */
[C-C-:B------:R-:W-:Y:S02]  /*1a060*/  PRMT R10, R6.reuse, 0x6420, R7.reuse ;  /* 0x00006420060a7816 */ /* 0x140fe40000000007 */
[----:B------:R-:W-:Y:S01]  /*1a070*/  PRMT R11, R6, 0x7531, R7 ;  /* 0x00007531060b7816 */ /* 0x000fe20000000007 */
[----:B------:R-:W-:Y:S02]  /*1a080*/  IMAD.IADD R4, R4, 0x1, R14 ;  /* 0x0000000104047824 */ /* 0x000fe400078e020e */
[----:B------:R-:W-:-:S03]  /*1a090*/  VIADD R14, R0, 0x1000 ;  /* 0x00001000000e7836 */ /* 0x000fc60000000000 */
[----:B------:R0:W-:Y:S02]  /*1a0a0*/  STSM.16.M88.4 [R4], R8 ;  /* 0x0000000804007844 */ /* 0x0001e40000000200 */
[----:B0-----:R-:W-:-:S06]  /*1a0b0*/  LOP3.LUT R4, R5, R19, RZ, 0xfc, !PT ;  /* 0x0000001305047212 */ /* 0x001fcc00078efcff */
        /* <DEDUP_REMOVED lines=27> */
[----:B------:R-:W-:Y:S01]  /*1a270*/  VIADD R4, R0, 0x2000 ;  /* 0x0000200000047836 */ /* 0x000fe20000000000 */
[C-C-:B------:R-:W-:Y:S01]  /*1a280*/  PRMT R10, R6.reuse, 0x6420, R7.reuse ;  /* 0x00006420060a7816 */ /* 0x140fe20000000007 */
[----:B------:R-:W-:Y:S01]  /*1a290*/  IMAD.U32 R5, RZ, RZ, UR38 ;  /* 0x00000026ff057e24 */ /* 0x000fe2000f8e00ff */
[----:B------:R-:W-:Y:S02]  /*1a2a0*/  PRMT R11, R6, 0x7531, R7 ;  /* 0x00007531060b7816 */ /* 0x000fe40000000007 */
[----:B------:R-:W-:Y:S01]  /*1a2b0*/  LOP3.LUT R4, R4, R18, RZ, 0xfc, !PT ;  /* 0x0000001204047212 */ /* 0x000fe200078efcff */
[----:B------:R-:W-:-:S04]  /*1a2c0*/  VIADD R5, R5, 0x200 ;  /* 0x0000020005057836 */ /* 0x000fc80000000000 */
        /* <DEDUP_REMOVED lines=54> */
[----:B------:R-:W-:-:S02]  /*1a630*/  PRMT R11, R6, 0x7531, R7 ;  /* 0x00007531060b7816 */ /* 0x000fc40000000007 */
[----:B------:R-:W-:Y:S01]  /*1a640*/  LOP3.LUT R14, R14, R19, RZ, 0xfc, !PT ;  /* 0x000000130e0e7212 */ /* 0x000fe200078efcff */
[----:B------:R-:W-:-:S05]  /*1a650*/  IMAD.IADD R4, R4, 0x1, R5 ;  /* 0x0000000104047824 */ /* 0x000fca00078e0205 */
[----:B------:R0:W-:Y:S02]  /*1a660*/  STSM.16.M88.4 [R4], R8 ;  /* 0x0000000804007844 */ /* 0x0001e40000000200 */
[----:B0-----:R-:W-:Y:S01]  /*1a670*/  LOP3.LUT R4, R13, R19, RZ, 0xfc, !PT ;  /* 0x000000130d047212 */ /* 0x001fe200078efcff */
[----:B------:R-:W-:Y:S02]  /*1a680*/  VIADD R11, R0, 0x5000 ;  /* 0x00005000000b7836 */ /* 0x000fe40000000000 */
[----:B------:R-:W-:-:S03]  /*1a690*/  IMAD.U32 R13, RZ, RZ, UR38 ;  /* 0x00000026ff0d7e24 */ /* 0x000fc6000f8e00ff */
[----:B------:R-:W0:Y:S01]  /*1a6a0*/  LDSM.16.MT88.4 R4, [R4+UR38+0xf200] ;  /* 0x00f200260404783b */ /* 0x000e220008004200 */
[----:B------:R-:W-:Y:S01]  /*1a6b0*/  VIADD R13, R13, 0x200 ;  /* 0x000002000d0d7836 */ /* 0x000fe20000000000 */
        /* <DEDUP_REMOVED lines=14> */
[--C-:B------:R-:W-:Y:S01]  /*1a7a0*/  PRMT R10, R6, 0x6420, R7.reuse ;  /* 0x00006420060a7816 */ /* 0x100fe20000000007 */
[----:B------:R-:W-:Y:S01]  /*1a7b0*/  VIADD R5, R0, 0x2000 ;  /* 0x0000200000057836 */ /* 0x000fe20000000000 */
[----:B------:R-:W-:Y:S01]  /*1a7c0*/  PRMT R11, R6, 0x7531, R7 ;  /* 0x00007531060b7816 */ /* 0x000fe20000000007 */
[----:B------:R-:W-:Y:S02]  /*1a7d0*/  VIADD R4, R4, 0x200 ;  /* 0x0000020004047836 */ /* 0x000fe40000000000 */
[----:B------:R-:W-:-:S02]  /*1a7e0*/  VIADD R0, R0, 0x7000 ;  /* 0x0000700000007836 */ /* 0x000fc40000000000 */
[----:B------:R-:W-:Y:S01]  /*1a7f0*/  IMAD.IADD R21, R21, 0x1, R4 ;  /* 0x0000000115157824 */ /* 0x000fe200078e0204 */
[----:B------:R-:W-:-:S04]  /*1a800*/  LOP3.LUT R4, R5, R19, RZ, 0xfc, !PT ;  /* 0x0000001305047212 */ /* 0x000fc800078efcff */
[----:B------:R-:W-:Y:S04]  /*1a810*/  STSM.16.M88.4 [R21], R8 ;  /* 0x0000000815007844 */ /* 0x000fe80000000200 */
[----:B------:R-:W0:Y:S02]  /*1a820*/  LDSM.16.MT88.4 R4, [R4+UR38+0xf200] ;  /* 0x00f200260404783b */ /* 0x000e240008004200 */
[C-C-:B0-----:R-:W-:Y:S02]  /*1a830*/  PRMT R8, R4.reuse, 0x6420, R5.reuse ;  /* 0x0000642004087816 */ /* 0x141fe40000000005 */
[----:B------:R-:W-:Y:S01]  /*1a840*/  PRMT R9, R4, 0x7531, R5 ;  /* 0x0000753104097816 */ /* 0x000fe20000000005 */
[----:B------:R-:W-:Y:S01]  /*1a850*/  IMAD.U32 R5, RZ, RZ, UR38 ;  /* 0x00000026ff057e24 */ /* 0x000fe2000f8e00ff */
[----:B------:R-:W-:-:S02]  /*1a860*/  PRMT R10, R6, 0x6420, R7 ;  /* 0x00006420060a7816 */ /* 0x000fc40000000007 */
[----:B------:R-:W-:Y:S01]  /*1a870*/  PRMT R11, R6, 0x7531, R7 ;  /* 0x00007531060b7816 */ /* 0x000fe20000000007 */
[----:B------:R-:W-:-:S04]  /*1a880*/  VIADD R5, R5, 0x200 ;  /* 0x0000020005057836 */ /* 0x000fc80000000000 */
[----:B------:R-:W-:-:S05]  /*1a890*/  IMAD.IADD R15, R15, 0x1, R5 ;  /* 0x000000010f0f7824 */ /* 0x000fca00078e0205 */
[----:B------:R0:W-:Y:S04]  /*1a8a0*/  STSM.16.M88.4 [R15], R8 ;  /* 0x000000080f007844 */ /* 0x0001e80000000200 */
[----:B------:R-:W1:Y:S01]  /*1a8b0*/  LDSM.16.MT88.4 R4, [R14+UR38+0xf200] ;  /* 0x00f200260e04783b */ /* 0x000e620008004200 */
[----:B0-----:R-:W-:-:S04]  /*1a8c0*/  IMAD.U32 R15, RZ, RZ, UR38 ;  /* 0x00000026ff0f7e24 */ /* 0x001fc8000f8e00ff */
[----:B------:R-:W-:-:S04]  /*1a8d0*/  VIADD R15, R15, 0x200 ;  /* 0x000002000f0f7836 */ /* 0x000fc80000000000 */
[----:B------:R-:W-:Y:S01]  /*1a8e0*/  IMAD.IADD R13, R13, 0x1, R15 ;  /* 0x000000010d0d7824 */ /* 0x000fe200078e020f */
[C-C-:B-1----:R-:W-:Y:S02]  /*1a8f0*/  PRMT R8, R4.reuse, 0x6420, R5.reuse ;  /* 0x0000642004087816 */ /* 0x142fe40000000005 */
[----:B------:R-:W-:Y:S02]  /*1a900*/  PRMT R9, R4, 0x7531, R5 ;  /* 0x0000753104097816 */ /* 0x000fe40000000005 */
[C-C-:B------:R-:W-:Y:S02]  /*1a910*/  PRMT R10, R6.reuse, 0x6420, R7.reuse ;  /* 0x00006420060a7816 */ /* 0x140fe40000000007 */
        /* <DEDUP_REMOVED lines=19> */
.L_x_4177:
[----:B0-----:R-:W0:Y:S01]  /*1aa50*/  S2R R0, SR_TID.X ;  /* 0x0000000000007919 */ /* 0x001e220000002100 */
[----:B-1----:R-:W-:Y:S01]  /*1aa60*/  SYNCS.ARRIVE.TRANS64.A1T0 RZ, [R3+URZ+0x33450], RZ ;  /* 0x033450ff03ff79a7 */ /* 0x002fe2000810003f */
[----:B------:R-:W-:Y:S01]  /*1aa70*/  IMAD.MOV.U32 R8, RZ, RZ, R12 ;  /* 0x000000ffff087224 */ /* 0x000fe200078e000c */
[----:B0-----:R-:W-:Y:S01]  /*1aa80*/  LOP3.LUT R0, R0, 0x7f, RZ, 0xc0, !PT ;  /* 0x0000007f00007812 */ /* 0x001fe200078ec0ff */
[----:B------:R-:W-:Y:S03]  /*1aa90*/  BAR.SYNC.DEFER_BLOCKING 0x2, 0x80 ;  /* 0x0082000000007b1d */ /* 0x000fe60000010000 */
[----:B------:R-:W-:-:S13]  /*1aaa0*/  ISETP.NE.AND P0, PT, R0, RZ, PT ;  /* 0x000000ff0000720c */ /* 0x000fda0003f05270 */
[----:B------:R-:W-:-:S05]  /*1aab0*/  @!P0 VIADD R0, R3, 0x33480 ;  /* 0x0003348003008836 */ /* 0x000fca0000000000 */
[----:B------:R-:W-:-:S04]  /*1aac0*/  @!P0 PRMT R0, RZ, 0x654, R0 ;  /* 0x00000654ff008816 */ /* 0x000fc80000000000 */
[----:B------:R0:W-:Y:S01]  /*1aad0*/  @!P0 SYNCS.ARRIVE.TRANS64.RED.A1T0 RZ, [R0+URZ], RZ ;  /* 0x000000ff00ff89a7 */ /* 0x0001e2000810043f */
[C---:B------:R-:W-:Y:S01]  /*1aae0*/  ISETP.GT.AND P0, PT, R2.reuse, UR39, PT ;  /* 0x0000002702007c0c */ /* 0x040fe2000bf04270 */
[----:B------:R-:W-:Y:S01]  /*1aaf0*/  VIADD R2, R2, 0xffffffff ;  /* 0xffffffff02027836 */ /* 0x000fe20000000000 */
[----:B0-----:R1:W5:Y:S11]  /*1ab00*/  LDL R0, [R1+0x4] ;  /* 0x0000040001007983 */ /* 0x0013760000100800 */
[----:B------:R-:W-:Y:S05]  /*1ab10*/  @P0 BRA `(.L_x_4178) ;  /* 0xffffffe8002c0947 */ /* 0x000fea000383ffff */
[----:B------:R-:W-:Y:S05]  /*1ab20*/  BRA `(.L_x_4179) ;  /* 0x0000000000047947 */ /* 0x000fea0003800000 */
.L_x_4157:
[----:B------:R-:W-:-:S07]  /*1ab30*/  IMAD.MOV.U32 R12, RZ, RZ, RZ ;  /* 0x000000ffff0c7224 */ /* 0x000fce00078e00ff */
.L_x_4179:
[----:B0----5:R-:W2:Y:S02]  /*1ab40*/  LDL R0, [R1+0x18] ;  /* 0x0000180001007983 */ /* 0x021ea40000100800 */
[----:B--2---:R-:W-:-:S13]  /*1ab50*/  R2UR UR4, R0 ;  /* 0x00000000000472ca */ /* 0x004fda00000e0000 */
[----:B------:R-:W-:-:S04]  /*1ab60*/  ULOP3.LUT UR4, UR4, 0x1, URZ, 0xfc, !UPT ;  /* 0x0000000104047892 */ /* 0x000fc8000f8efc3f */
[----:B------:R-:W-:-:S06]  /*1ab70*/  UISETP.NE.AND UP0, UPT, UR4, 0x3, UPT ;  /* 0x000000030400788c */ /* 0x000fcc000bf05270 */
[----:B------:R-:W-:-:S13]  /*1ab80*/  PLOP3.LUT P0, PT, PT, PT, UP0, 0x80, 0x0 ;  /* 0x000000000000781c */ /* 0x000fda0003f0f008 */
[----:B------:R-:W-:Y:S05]  /*1ab90*/  @!P0 BRA `(.L_x_4180) ;  /* 0x0000000000048947 */ /* 0x000fea0003800000 */
[----:B------:R-:W-:Y:S01]  /*1aba0*/  BPT.TRAP 0x1 ;  /* 0x000000040000795c */ /* 0x000fe20000300000 */
.L_x_4180:
[----:B------:R-:W2:Y:S01]  /*1abb0*/  LDL R0, [R1+0x4] ;  /* 0x0000040001007983 */ /* 0x000ea20000100800 */
[----:B------:R-:W-:Y:S01]  /*1abc0*/  BSSY B0, `(.L_x_4181) ;  /* 0x0000006000007945 */ /* 0x000fe20003800000 */
[----:B--2---:R-:W-:Y:S02]  /*1abd0*/  LOP3.LUT R3, R0, 0x1, RZ, 0x3c, !PT ;  /* 0x0000000100037812 */ /* 0x004fe400078e3cff */
[----:B------:R-:W-:Y:S02]  /*1abe0*/  LEA R0, R12, UR38, 0x3 ;  /* 0x000000260c007c11 */ /* 0x000fe4000f8e18ff */
[----:B------:R-:W-:-:S04]  /*1abf0*/  SHF.L.U32 R3, R3, 0x1f, RZ ;  /* 0x0000001f03037819 */ /* 0x000fc800000006ff */
[----:B------:R-:W0:Y:S02]  /*1ac00*/  SYNCS.PHASECHK.TRANS64.TRYWAIT P0, [R0+URZ+0x33470], R3 ;  /* 0x03347003000075a7 */ /* 0x000e24000800017f */
[----:B0-----:R-:W-:Y:S05]  /*1ac10*/  @!P0 BRA `(.L_x_4182) ;  /* 0x0000001c00048947 */ /* 0x001fea0003800000 */
.L_x_4219:
[----:B------:R-:W-:Y:S05]  /*1ac20*/  BSYNC B0 ;  /* 0x0000000000007941 */ /* 0x000fea0003800000 */
.L_x_4181:
[----:B------:R-:W2:Y:S02]  /*1ac30*/  LDL R2, [R1+0x18] ;  /* 0x0000180001027983 */ /* 0x000ea40000100800 */
[----:B--2---:R-:W-:-:S13]  /*1ac40*/  R2UR UR4, R2 ;  /* 0x00000000020472ca */ /* 0x004fda00000e0000 */
[----:B------:R-:W-:-:S06]  /*1ac50*/  ULOP3.LUT UR4, UR4, 0x2, URZ, 0xfc, !UPT ;  /* 0x0000000204047892 */ /* 0x000fcc000f8efc3f */
[----:B------:R-:W-:-:S05]  /*1ac60*/  IMAD.U32 R2, RZ, RZ, UR4 ;  /* 0x00000004ff027e24 */ /* 0x000fca000f8e00ff */
[----:B------:R-:W-:-:S13]  /*1ac70*/  ISETP.NE.AND P1, PT, R2, 0x3, PT ;  /* 0x000000030200780c */ /* 0x000fda0003f25270 */
[----:B------:R-:W-:Y:S05]  /*1ac80*/  @!P1 BRA `(.L_x_4183) ;  /* 0x0000000000049947 */ /* 0x000fea0003800000 */
[----:B------:R-:W-:Y:S01]  /*1ac90*/  BPT.TRAP 0x1 ;  /* 0x000000040000795c */ /* 0x000fe20000300000 */
.L_x_4183:
[----:B------:R-:W0:Y:S02]  /*1aca0*/  LDL R2, [R1+0x4] ;  /* 0x0000040001027983 */ /* 0x000e240000100800 */
[----:B0-----:R-:W-:-:S04]  /*1acb0*/  SHF.L.U32 R3, R2, 0x1f, RZ ;  /* 0x0000001f02037819 */ /* 0x001fc800000006ff */
[----:B------:R-:W0:Y:S02]  /*1acc0*/  SYNCS.PHASECHK.TRANS64.TRYWAIT P0, [R0+URZ+0x33460], R3 ;  /* 0x03346003000075a7 */ /* 0x000e24000800017f */
[----:B0-----:R-:W-:Y:S05]  /*1acd0*/  @!P0 BRA `(.L_x_4184) ;  /* 0x0000001800e88947 */ /* 0x001fea0003800000 */
.L_x_4220:
[----:B------:R-:W-:Y:S01]  /*1ace0*/  IMAD R2, R12, 0x7800, RZ ;  /* 0x000078000c027824 */ /* 0x000fe200078e02ff */
[----:B------:R-:W-:Y:S05]  /*1acf0*/  WARPSYNC.ALL ;  /* 0x0000000000007948 */ /* 0x000fea0003800000 */
[C---:B0-----:R-:W-:Y:S01]  /*1ad00*/  LOP3.LUT R3, R2.reuse, R19, RZ, 0xfc, !PT ;  /* 0x0000001302037212 */ /* 0x041fe200078efcff */
[----:B------:R-:W-:Y:S02]  /*1ad10*/  IMAD.U32 R17, RZ, RZ, UR38 ;  /* 0x00000026ff117e24 */ /* 0x000fe4000f8e00ff */
[----:B------:R-:W-:Y:S02]  /*1ad20*/  VIADD R14, R2, 0x2800 ;  /* 0x00002800020e7836 */ /* 0x000fe40000000000 */
[----:B------:R0:W2:Y:S01]  /*1ad30*/  LDSM.16.MT88.4 R4, [R3+UR38+0xf200] ;  /* 0x00f200260304783b */ /* 0x0000a20008004200 */
[----:B------:R-:W-:-:S02]  /*1ad40*/  VIADD R17, R17, 0x200 ;  /* 0x0000020011117836 */ /* 0x000fc40000000000 */
[C---:B------:R-:W-:Y:S02]  /*1ad50*/  VIADD R21, R2.reuse, 0x5000 ;  /* 0x0000500002157836 */ /* 0x040fe40000000000 */
[C---:B------:R-:W-:Y:S02]  /*1ad60*/  VIADD R20, R2.reuse, 0x2000 ;  /* 0x0000200002147836 */ /* 0x040fe40000000000 */
[----:B0-----:R-:W-:Y:S01]  /*1ad70*/  VIADD R3, R2, 0x800 ;  /* 0x0000080002037836 */ /* 0x001fe20000000000 */
[C---:B------:R-:W-:Y:S02]  /*1ad80*/  LOP3.LUT R16, R21.reuse, R19, RZ, 0xfc, !PT ;  /* 0x0000001315107212 */ /* 0x040fe400078efcff */
[----:B------:R-:W-:Y:S02]  /*1ad90*/  LOP3.LUT R21, R21, R18, RZ, 0xfc, !PT ;  /* 0x0000001215157212 */ /* 0x000fe400078efcff */
[C-C-:B--2---:R-:W-:Y:S02]  /*1ada0*/  PRMT R8, R4.reuse, 0x6420, R5.reuse ;  /* 0x0000642004087816 */ /* 0x144fe40000000005 */
        /* <DEDUP_REMOVED lines=8> */
[----:B------:R-:W2:Y:S01]  /*1ae30*/  LDSM.16.MT88.4 R4, [R4+UR38+0xf200] ;  /* 0x00f200260404783b */ /* 0x000ea20008004200 */
[----:B0-----:R-:W-:Y:S01]  /*1ae40*/  VIADD R13, R2, 0x1000 ;  /* 0x00001000020d7836 */ /* 0x001fe20000000000 */
[----:B--2---:R-:W-:-:S02]  /*1ae50*/  PRMT R8, R4, 0x6420, R5 ;  /* 0x0000642004087816 */ /* 0x004fc40000000005 */
[----:B------:R-:W-:Y:S02]  /*1ae60*/  PRMT R9, R4, 0x7531, R5 ;  /* 0x0000753104097816 */ /* 0x000fe40000000005 */
[----:B------:R-:W-:Y:S02]  /*1ae70*/  LOP3.LUT R5, R3, R18, RZ, 0xfc, !PT ;  /* 0x0000001203057212 */ /* 0x000fe400078efcff */
[C-C-:B------:R-:W-:Y:S02]  /*1ae80*/  PRMT R10, R6.reuse, 0x6420, R7.reuse ;  /* 0x00006420060a7816 */ /* 0x140fe40000000007 */
[----:B------:R-:W-:Y:S01]  /*1ae90*/  PRMT R11, R6, 0x7531, R7 ;  /* 0x00007531060b7816 */ /* 0x000fe20000000007 */
[----:B------:R-:W-:-:S05]  /*1aea0*/  IMAD.IADD R15, R5, 0x1, R17 ;  /* 0x00000001050f7824 */ /* 0x000fca00078e0211 */
[----:B------:R0:W-:Y:S04]  /*1aeb0*/  STSM.16.M88.4 [R15], R8 ;  /* 0x000000080f007844 */ /* 0x0001e80000000200 */
[----:B------:R-:W2:Y:S01]  /*1aec0*/  LDSM.16.MT88.4 R4, [R16+UR38+0xf200] ;  /* 0x00f200261004783b */ /* 0x000ea20008004200 */
[----:B0-----:R-:W-:Y:S01]  /*1aed0*/  VIADD R15, R2, 0x1800 ;  /* 0x00001800020f7836 */ /* 0x001fe20000000000 */
[C-C-:B--2---:R-:W-:Y:S02]  /*1aee0*/  PRMT R8, R4.reuse, 0x6420, R5.reuse ;  /* 0x0000642004087816 */ /* 0x144fe40000000005 */
        /* <DEDUP_REMOVED lines=10> */
[----:B------:R-:W2:Y:S01]  /*1af90*/  LDSM.16.MT88.4 R4, [R4+UR38+0xf200] ;  /* 0x00f200260404783b */ /* 0x000ea20008004200 */
[----:B0-----:R-:W-:-:S04]  /*1afa0*/  IMAD.U32 R17, RZ, RZ, UR38 ;  /* 0x00000026ff117e24 */ /* 0x001fc8000f8e00ff */
[----:B------:R-:W-:-:S04]  /*1afb0*/  VIADD R17, R17, 0x200 ;  /* 0x0000020011117836 */ /* 0x000fc80000000000 */
[----:B------:R-:W-:Y:S02]  /*1afc0*/  IMAD.IADD R16, R3, 0x1, R17 ;  /* 0x0000000103107824 */ /* 0x000fe400078e0211 */
[----:B------:R-:W-:Y:S01]  /*1afd0*/  VIADD R3, R2, 0x3000 ;  /* 0x0000300002037836 */ /* 0x000fe20000000000 */
[C-C-:B--2---:R-:W-:Y:S02]  /*1afe0*/  PRMT R8, R4.reuse, 0x6420, R5.reuse ;  /* 0x0000642004087816 */ /* 0x144fe40000000005 */
        /* <DEDUP_REMOVED lines=16> */
[----:B------:R0:W2:Y:S02]  /*1b0f0*/  LDSM.16.MT88.4 R4, [R16+UR38+0xf200] ;  /* 0x00f200261004783b */ /* 0x0000a40008004200 */
[----:B0-----:R-:W-:-:S04]  /*1b100*/  IMAD.U32 R16, RZ, RZ, UR38 ;  /* 0x00000026ff107e24 */ /* 0x001fc8000f8e00ff */
[----:B------:R-:W-:-:S04]  /*1b110*/  VIADD R16, R16, 0x200 ;  /* 0x0000020010107836 */ /* 0x000fc80000000000 */
[--C-:B------:R-:W-:Y:S02]  /*1b120*/  IMAD.IADD R14, R14, 0x1, R16.reuse ;  /* 0x000000010e0e7824 */ /* 0x100fe400078e0210 */
[----:B------:R-:W-:Y:S02]  /*1b130*/  IMAD.IADD R16, R3, 0x1, R16 ;  /* 0x0000000103107824 */ /* 0x000fe400078e0210 */
[----:B------:R-:W-:Y:S01]  /*1b140*/  VIADD R3, R2, 0x3800 ;  /* 0x0000380002037836 */ /* 0x000fe20000000000 */
[C-C-:B--2---:R-:W-:Y:S02]  /*1b150*/  PRMT R8, R4.reuse, 0x6420, R5.reuse ;  /* 0x0000642004087816 */ /* 0x144fe40000000005 */
[----:B------:R-:W-:Y:S02]  /*1b160*/  PRMT R9, R4, 0x7531, R5 ;  /* 0x0000753104097816 */ /* 0x000fe40000000005 */
[C-C-:B------:R-:W-:Y:S02]  /*1b170*/  PRMT R10, R6.reuse, 0x6420, R7.reuse ;  /* 0x00006420060a7816 */ /* 0x140fe40000000007 */
[----:B------:R-:W-:-:S05]  /*1b180*/  PRMT R11, R6, 0x7531, R7 ;  /* 0x00007531060b7816 */ /* 0x000fca0000000007 */
[----:B------:R0:W-:Y:S04]  /*1b190*/  STSM.16.M88.4 [R14], R8 ;  /* 0x000000080e007844 */ /* 0x0001e80000000200 */
[----:B------:R-:W2:Y:S01]  /*1b1a0*/  LDSM.16.MT88.4 R4, [R13+UR38+0xf200] ;  /* 0x00f200260d04783b */ /* 0x000ea20008004200 */
[C---:B0-----:R-:W-:Y:S02]  /*1b1b0*/  LOP3.LUT R14, R3.reuse, R19, RZ, 0xfc, !PT ;  /* 0x00000013030e7212 */ /* 0x041fe400078efcff */
[----:B------:R-:W-:Y:S02]  /*1b1c0*/  LOP3.LUT R3, R3, R18, RZ, 0xfc, !PT ;  /* 0x0000001203037212 */ /* 0x000fe400078efcff */
[C-C-:B--2---:R-:W-:Y:S02]  /*1b1d0*/  PRMT R8, R4.reuse, 0x6420, R5.reuse ;  /* 0x0000642004087816 */ /* 0x144fe40000000005 */
[----:B------:R-:W-:-:S02]  /*1b1e0*/  PRMT R9, R4, 0x7531, R5 ;  /* 0x0000753104097816 */ /* 0x000fc40000000005 */
[C-C-:B------:R-:W-:Y:S02]  /*1b1f0*/  PRMT R10, R6.reuse, 0x6420, R7.reuse ;  /* 0x00006420060a7816 */ /* 0x140fe40000000007 */
[----:B------:R-:W-:-:S05]  /*1b200*/  PRMT R11, R6, 0x7531, R7 ;  /* 0x00007531060b7816 */ /* 0x000fca0000000007 */
[----:B------:R-:W-:Y:S04]  /*1b210*/  STSM.16.M88.4 [R16], R8 ;  /* 0x0000000810007844 */ /* 0x000fe80000000200 */
[----:B------:R0:W2:Y:S02]  /*1b220*/  LDSM.16.MT88.4 R4, [R14+UR38+0xf200] ;  /* 0x00f200260e04783b */ /* 0x0000a40008004200 */
[----:B0-----:R-:W-:Y:S02]  /*1b230*/  IMAD.U32 R14, RZ, RZ, UR38 ;  /* 0x00000026ff0e7e24 */ /* 0x001fe4000f8e00ff */
[----:B------:R-:W-:Y:S02]  /*1b240*/  VIADD R16, R2, 0x6000 ;  /* 0x0000600002107836 */ /* 0x000fe40000000000 */
[----:B------:R-:W-:-:S04]  /*1b250*/  VIADD R14, R14, 0x200 ;  /* 0x000002000e0e7836 */ /* 0x000fc80000000000 */
[----:B------:R-:W-:Y:S02]  /*1b260*/  IMAD.IADD R13, R3, 0x1, R14 ;  /* 0x00000001030d7824 */ /* 0x000fe400078e020e */
[----:B------:R-:W-:Y:S01]  /*1b270*/  VIADD R3, R2, 0x4000 ;  /* 0x0000400002037836 */ /* 0x000fe20000000000 */
[C-C-:B--2---:R-:W-:Y:S02]  /*1b280*/  PRMT R8, R4.reuse, 0x6420, R5.reuse ;  /* 0x0000642004087816 */ /* 0x144fe40000000005 */
[----:B------:R-:W-:Y:S02]  /*1b290*/  PRMT R9, R4, 0x7531, R5 ;  /* 0x0000753104097816 */ /* 0x000fe40000000005 */
[C-C-:B------:R-:W-:Y:S02]  /*1b2a0*/  PRMT R10, R6.reuse, 0x6420, R7.reuse ;  /* 0x00006420060a7816 */ /* 0x140fe40000000007 */
[----:B------:R-:W-:Y:S02]  /*1b2b0*/  PRMT R11, R6, 0x7531, R7 ;  /* 0x00007531060b7816 */ /* 0x000fe40000000007 */
[----:B------:R-:W-:-:S03]  /*1b2c0*/  LOP3.LUT R4, R16, R19, RZ, 0xfc, !PT ;  /* 0x0000001310047212 */ /* 0x000fc600078efcff */
        /* <DEDUP_REMOVED lines=9> */
[----:B------:R-:W-:-:S04]  /*1b360*/  LOP3.LUT R3, R3, R19, RZ, 0xfc, !PT ;  /* 0x0000001303037212 */ /* 0x000fc800078efcff */
[----:B------:R0:W-:Y:S04]  /*1b370*/  STSM.16.M88.4 [R14], R8 ;  /* 0x000000080e007844 */ /* 0x0001e80000000200 */
[----:B------:R-:W2:Y:S01]  /*1b380*/  LDSM.16.MT88.4 R4, [R15+UR38+0xf200] ;  /* 0x00f200260f04783b */ /* 0x000ea20008004200 */
[----:B0-----:R-:W-:-:S04]  /*1b390*/  IMAD.U32 R14, RZ, RZ, UR38 ;  /* 0x00000026ff0e7e24 */ /* 0x001fc8000f8e00ff */
[----:B------:R-:W-:-:S04]  /*1b3a0*/  VIADD R14, R14, 0x200 ;  /* 0x000002000e0e7836 */ /* 0x000fc80000000000 */
[--C-:B------:R-:W-:Y:S01]  /*1b3b0*/  IMAD.IADD R21, R21, 0x1, R14.reuse ;  /* 0x0000000115157824 */ /* 0x100fe200078e020e */
[C-C-:B--2---:R-:W-:Y:S02]  /*1b3c0*/  PRMT R8, R4.reuse, 0x6420, R5.reuse ;  /* 0x0000642004087816 */ /* 0x144fe40000000005 */
[----:B------:R-:W-:Y:S02]  /*1b3d0*/  PRMT R9, R4, 0x7531, R5 ;  /* 0x0000753104097816 */ /* 0x000fe40000000005 */
[----:B------:R-:W-:Y:S02]  /*1b3e0*/  LOP3.LUT R4, R13, R18, RZ, 0xfc, !PT ;  /* 0x000000120d047212 */ /* 0x000fe400078efcff */
[C-C-:B------:R-:W-:Y:S02]  /*1b3f0*/  PRMT R10, R6.reuse, 0x6420, R7.reuse ;  /* 0x00006420060a7816 */ /* 0x140fe40000000007 */
[----:B------:R-:W-:Y:S01]  /*1b400*/  PRMT R11, R6, 0x7531, R7 ;  /* 0x00007531060b7816 */ /* 0x000fe20000000007 */
[----:B------:R-:W-:Y:S01]  /*1b410*/  IMAD.IADD R15, R4, 0x1, R14 ;  /* 0x00000001040f7824 */ /* 0x000fe200078e020e */
[----:B------:R-:W-:-:S04]  /*1b420*/  LOP3.LUT R14, R20, R19, RZ, 0xfc, !PT ;  /* 0x00000013140e7212 */ /* 0x000fc800078efcff */
[----:B------:R-:W-:Y:S04]  /*1b430*/  STSM.16.M88.4 [R15], R8 ;  /* 0x000000080f007844 */ /* 0x000fe80000000200 */
[----:B------:R0:W2:Y:S02]  /*1b440*/  LDSM.16.MT88.4 R4, [R3+UR38+0xf200] ;  /* 0x00f200260304783b */ /* 0x0000a40008004200 */
[-C--:B0-----:R-:W-:Y:S02]  /*1b450*/  LOP3.LUT R3, R16, R18.reuse, RZ, 0xfc, !PT ;  /* 0x0000001210037212 */ /* 0x081fe400078efcff */
[----:B------:R-:W-:Y:S01]  /*1b460*/  LOP3.LUT R15, R17, R18, RZ, 0xfc, !PT ;  /* 0x00000012110f7212 */ /* 0x000fe200078efcff */
[----:B------:R-:W-:-:S04]  /*1b470*/  IMAD.U32 R17, RZ, RZ, UR38 ;  /* 0x00000026ff117e24 */ /* 0x000fc8000f8e00ff */
[----:B------:R-:W-:-:S04]  /*1b480*/  VIADD R17, R17, 0x200 ;  /* 0x0000020011117836 */ /* 0x000fc80000000000 */
[--C-:B------:R-:W-:Y:S02]  /*1b490*/  IMAD.IADD R15, R15, 0x1, R17.reuse ;  /* 0x000000010f0f7824 */ /* 0x100fe400078e0211 */
[----:B------:R-:W-:Y:S01]  /*1b4a0*/  IMAD.IADD R3, R3, 0x1, R17 ;  /* 0x0000000103037824 */ /* 0x000fe200078e0211 */
[C-C-:B--2---:R-:W-:Y:S02]  /*1b4b0*/  PRMT R8, R4.reuse, 0x6420, R5.reuse ;  /* 0x0000642004087816 */ /* 0x144fe40000000005 */
        /* <DEDUP_REMOVED lines=45> */
.L_x_4185:
[----:B------:R-:W3:Y:S01]  /*1b790*/  LDL.LU R3, [R1+0x4] ;  /* 0x0000040001037983 */ /* 0x000ee20000300800 */
[----:B--2---:R2:W-:Y:S01]  /*1b7a0*/  SYNCS.ARRIVE.TRANS64.A1T0 RZ, [R0+URZ+0x33450], RZ ;  /* 0x033450ff00ff79a7 */ /* 0x0045e2000810003f */
[----:B------:R-:W4:Y:S02]  /*1b7b0*/  S2R R2, SR_TID.X ;  /* 0x0000000000027919 */ /* 0x000f240000002100 */
[----:B----4-:R-:W-:Y:S01]  /*1b7c0*/  LOP3.LUT R2, R2, 0x7f, RZ, 0xc0, !PT ;  /* 0x0000007f02027812 */ /* 0x010fe200078ec0ff */
[----:B------:R-:W-:Y:S03]  /*1b7d0*/  BAR.SYNC.DEFER_BLOCKING 0x2, 0x80 ;  /* 0x0082000000007b1d */ /* 0x000fe60000010000 */
[----:B------:R-:W-:-:S13]  /*1b7e0*/  ISETP.NE.AND P0, PT, R2, RZ, PT ;  /* 0x000000ff0200720c */ /* 0x000fda0003f05270 */
[----:B------:R-:W-:Y:S02]  /*1b7f0*/  @!P0 VIADD R2, R0, 0x33480 ;  /* 0x0003348000028836 */ /* 0x000fe40000000000 */
[----:B--2---:R-:W-:-:S03]  /*1b800*/  VIADD R0, R12, 0x1 ;  /* 0x000000010c007836 */ /* 0x004fc60000000000 */
[----:B------:R-:W-:-:S04]  /*1b810*/  @!P0 PRMT R2, RZ, 0x654, R2 ;  /* 0x00000654ff028816 */ /* 0x000fc80000000002 */
[----:B------:R2:W-:Y:S01]  /*1b820*/  @!P0 SYNCS.ARRIVE.TRANS64.RED.A1T0 RZ, [R2+URZ], RZ ;  /* 0x000000ff02ff89a7 */ /* 0x0005e2000810043f */
[----:B------:R-:W-:-:S04]  /*1b830*/  ISETP.NE.AND P0, PT, R0, 0x2, PT ;  /* 0x000000020000780c */ /* 0x000fc80003f05270 */
[----:B--2---:R-:W-:Y:S02]  /*1b840*/  SEL R2, RZ, 0x1, P0 ;  /* 0x00000001ff027807 */ /* 0x004fe40000000000 */
[----:B------:R-:W-:Y:S02]  /*1b850*/  SEL R0, R0, RZ, P0 ;  /* 0x000000ff00007207 */ /* 0x000fe40000000000 */
[----:B---3--:R-:W-:Y:S01]  /*1b860*/  LOP3.LUT R2, R3, R2, RZ, 0x3c, !PT ;  /* 0x0000000203027212 */ /* 0x008fe200078e3cff */
[----:B------:R-:W-:-:S07]  /*1b870*/  IMAD.MOV.U32 R3, RZ, RZ, RZ ;  /* 0x000000ffff037224 */ /* 0x000fce00078e00ff */
.L_x_4132:
[----:B------:R-:W2:Y:S01]  /*1b880*/  S2R R5, SR_CgaCtaId ;  /* 0x0000000000057919 */ /* 0x000ea20000008800 */
[----:B------:R-:W-:Y:S02]  /*1b890*/  MOV R4, 0x400 ;  /* 0x0000040000047802 */ /* 0x000fe40000000f00 */
[----:B------:R-:W-:Y:S02]  /*1b8a0*/  SHF.L.U32 R3, R3, 0x1f, RZ ;  /* 0x0000001f03037819 */ /* 0x000fe400000006ff */
[----:B--2---:R-:W-:-:S04]  /*1b8b0*/  LEA R6, R5, R4, 0x18 ;  /* 0x0000000405067211 */ /* 0x004fc800078ec0ff */
[----:B------:R-:W2:Y:S02]  /*1b8c0*/  SYNCS.PHASECHK.TRANS64.TRYWAIT P0, [R6+URZ+0x33420], R3 ;  /* 0x03342003060075a7 */ /* 0x000ea4000800017f */
[----:B--2---:R-:W-:Y:S05]  /*1b8d0*/  @!P0 BRA `(.L_x_4186) ;  /* 0x0000000c00fc8947 */ /* 0x004fea0003800000 */
.L_x_4221:
[----:B------:R-:W3:Y:S02]  /*1b8e0*/  S2R R4, SR_TID.X ;  /* 0x0000000000047919 */ /* 0x000ee40000002100 */
[----:B---3--:R-:W-:-:S04]  /*1b8f0*/  SHF.R.U32.HI R4, RZ, 0x5, R4 ;  /* 0x00000005ff047819 */ /* 0x008fc80000011604 */
[----:B------:R-:W-:-:S05]  /*1b900*/  LOP3.LUT R4, R4, 0x3, RZ, 0xc0, !PT ;  /* 0x0000000304047812 */ /* 0x000fca00078ec0ff */
[----:B--2---:R-:W2:Y:S02]  /*1b910*/  SHFL.IDX PT, R3, R4, RZ, 0x1f ;  /* 0x00001fff04037589 */ /* 0x004ea400000e0000 */
[----:B--2---:R-:W-:-:S13]  /*1b920*/  ISETP.NE.AND P0, PT, R3, RZ, PT ;  /* 0x000000ff0300720c */ /* 0x004fda0003f05270 */
[----:B------:R-:W-:Y:S05]  /*1b930*/  @P0 BRA `(.L_x_4044) ;  /* 0x0000000000a40947 */ /* 0x000fea0003800000 */
[----:B------:R-:W-:-:S13]  /*1b940*/  ELECT P0, URZ, PT ;  /* 0x00000000003f782f */ /* 0x000fda0003800000 */
[----:B------:R-:W-:Y:S05]  /*1b950*/  @!P0 BRA `(.L_x_4044) ;  /* 0x00000000009c8947 */ /* 0x000fea0003800000 */
[----:B------:R-:W2:Y:S02]  /*1b960*/  LDL R4, [R1+0x18] ;  /* 0x0000180001047983 */ /* 0x000ea40000100800 */
[----:B--2---:R-:W-:-:S13]  /*1b970*/  R2UR UR4, R4 ;  /* 0x00000000040472ca */ /* 0x004fda00000e0000 */
[----:B------:R-:W-:-:S06]  /*1b980*/  ULOP3.LUT UR4, UR4, 0x2, URZ, 0xfc, !UPT ;  /* 0x0000000204047892 */ /* 0x000fcc000f8efc3f */
[----:B------:R-:W-:-:S05]  /*1b990*/  IMAD.U32 R3, RZ, RZ, UR4 ;  /* 0x00000004ff037e24 */ /* 0x000fca000f8e00ff */
[----:B------:R-:W-:-:S13]  /*1b9a0*/  ISETP.NE.AND P0, PT, R3, 0x3, PT ;  /* 0x000000030300780c */ /* 0x000fda0003f05270 */
[----:B------:R-:W-:Y:S05]  /*1b9b0*/  @!P0 BRA `(.L_x_4187) ;  /* 0x0000000000048947 */ /* 0x000fea0003800000 */
[----:B------:R-:W-:Y:S01]  /*1b9c0*/  BPT.TRAP 0x1 ;  /* 0x000000040000795c */ /* 0x000fe20000300000 */
.L_x_4187:
        /* <DEDUP_REMOVED lines=12> */
.L_x_4222:
[----:B------:R-:W2:Y:S02]  /*1ba90*/  SYNCS.PHASECHK.TRANS64.TRYWAIT P1, [R5+URZ], R2 ;  /* 0x00000002050075a7 */ /* 0x000ea4000802017f */
[----:B--2---:R-:W-:Y:S05]  /*1baa0*/  @!P1 BRA `(.L_x_4189) ;  /* 0x0000000c00b09947 */ /* 0x004fea0003800000 */
.L_x_4223:
[----:B------:R-:W-:Y:S05]  /*1bab0*/  @!P0 BRA `(.L_x_4190) ;  /* 0x0000000000048947 */ /* 0x000fea0003800000 */
[----:B------:R-:W-:Y:S01]  /*1bac0*/  BPT.TRAP 0x1 ;  /* 0x000000040000795c */ /* 0x000fe20000300000 */
.L_x_4190:
[----:B--2---:R-:W-:-:S04]  /*1bad0*/  IMAD R5, R0, 0x8, R6 ;  /* 0x0000000800057824 */ /* 0x004fc800078e0206 */
[----:B------:R-:W2:Y:S02]  /*1bae0*/  SYNCS.PHASECHK.TRANS64.TRYWAIT P1, [R5+URZ+0x33460], R4 ;  /* 0x03346004050075a7 */ /* 0x000ea4000802017f */
[----:B--2---:R-:W-:Y:S05]  /*1baf0*/  @!P1 BRA `(.L_x_4191) ;  /* 0x0000000c00b09947 */ /* 0x004fea0003800000 */
.L_x_4224:
[----:B------:R-:W-:Y:S05]  /*1bb00*/  @!P0 BRA `(.L_x_4192) ;  /* 0x0000000000048947 */ /* 0x000fea0003800000 */
[----:B------:R-:W-:Y:S01]  /*1bb10*/  BPT.TRAP 0x1 ;  /* 0x000000040000795c */ /* 0x000fe20000300000 */
.L_x_4192:
[----:B------:R-:W-:-:S04]  /*1bb20*/  IMAD R3, R3, 0x8, R6 ;  /* 0x0000000803037824 */ /* 0x000fc800078e0206 */
[----:B------:R-:W3:Y:S02]  /*1bb30*/  SYNCS.PHASECHK.TRANS64.TRYWAIT P1, [R3+URZ+0x33460], R2 ;  /* 0x03346002030075a7 */ /* 0x000ee4000802017f */
[----:B---3--:R-:W-:Y:S05]  /*1bb40*/  @!P1 BRA `(.L_x_4193) ;  /* 0x0000000c00b09947 */ /* 0x008fea0003800000 */
.L_x_4225:
[----:B------:R-:W-:Y:S05]  /*1bb50*/  @!P0 BRA `(.L_x_4194) ;  /* 0x0000000000048947 */ /* 0x000fea0003800000 */
[----:B------:R-:W-:Y:S01]  /*1bb60*/  BPT.TRAP 0x1 ;  /* 0x000000040000795c */ /* 0x000fe20000300000 */
.L_x_4194:
[----:B------:R-:W4:Y:S02]  /*1bb70*/  SYNCS.PHASECHK.TRANS64.TRYWAIT P0, [R5+URZ+0x33480], R4 ;  /* 0x03348004050075a7 */ /* 0x000f24000800017f */
[----:B----4-:R-:W-:Y:S05]  /*1bb80*/  @!P0 BRA `(.L_x_4195) ;  /* 0x0000000c00b48947 */ /* 0x010fea0003800000 */
.L_x_4196:
[----:B------:R0:W0:Y:S02]  /*1bb90*/  SYNCS.PHASECHK.TRANS64.TRYWAIT P0, [R3+URZ+0x33480], R2 ;  /* 0x03348002030075a7 */ /* 0x000024000800017f */
[----:B0-----:R-:W-:Y:S05]  /*1bba0*/  @!P0 NANOSLEEP.SYNCS 0x989680 ;  /* 0x009896800000895d */ /* 0x001fea0003900000 */
[----:B------:R-:W0:Y:S02]  /*1bbb0*/  @!P0 SYNCS.PHASECHK.TRANS64 P0, [R3+URZ+0x33480], R2 ;  /* 0x03348002030085a7 */ /* 0x000e24000800007f */
[----:B0-----:R-:W-:Y:S05]  /*1bbc0*/  @!P0 BRA `(.L_x_4196) ;  /* 0xfffffffc00f08947 */ /* 0x001fea000383ffff */
.L_x_4044:
[----:B------:R-:W-:Y:S05]  /*1bbd0*/  BSYNC B6 ;  /* 0x0000000000067941 */ /* 0x000fea0003800000 */
.L_x_4041:
[----:B------:R-:W-:Y:S05]  /*1bbe0*/  EXIT ;  /* 0x000000000000794d */ /* 0x000fea0003800000 */
.L_x_4054:
[----:B0-----:R-:W-:-:S04]  /*1bbf0*/  IMAD.U32 R3, RZ, RZ, UR37 ;  /* 0x00000025ff037e24 */ /* 0x001fc8000f8e00ff */
[----:B------:R0:W1:Y:S03]  /*1bc00*/  SYNCS.PHASECHK.TRANS64.TRYWAIT P0, [R3+URZ+0x33400], R0 ;  /* 0x03340000030075a7 */ /* 0x000066000800017f */
[----:B-1----:R-:W-:Y:S05]  /*1bc10*/  @!P0 NANOSLEEP.SYNCS 0x989680 ;  /* 0x009896800000895d */ /* 0x002fea0003900000 */
[----:B------:R-:W1:Y:S02]  /*1bc20*/  @!P0 SYNCS.PHASECHK.TRANS64 P0, [R3+URZ+0x33400], R0 ;  /* 0x03340000030085a7 */ /* 0x000e64000800007f */
[----:B-1----:R-:W-:Y:S05]  /*1bc30*/  @!P0 BRA `(.L_x_4054) ;  /* 0xfffffffc00ec8947 */ /* 0x002fea000383ffff */
[----:B------:R-:W-:Y:S05]  /*1bc40*/  BRA `(.L_x_4197) ;  /* 0xfffffe5c00f47947 */ /* 0x000fea000383ffff */
.L_x_4058:
[----:B--2---:R-:W-:-:S04]  /*1bc50*/  IMAD.U32 R5, RZ, RZ, UR37 ;  /* 0x00000025ff057e24 */ /* 0x004fc8000f8e00ff */
[----:B------:R2:W3:Y:S03]  /*1bc60*/  SYNCS.PHASECHK.TRANS64.TRYWAIT P2, [R5+URZ+0x33430], R0 ;  /* 0x03343000050075a7 */ /* 0x0004e6000804017f */
[----:B---3--:R-:W-:Y:S05]  /*1bc70*/  @!P2 NANOSLEEP.SYNCS 0x989680 ;  /* 0x009896800000a95d */ /* 0x008fea0003900000 */
[----:B------:R-:W3:Y:S02]  /*1bc80*/  @!P2 SYNCS.PHASECHK.TRANS64 P2, [R5+URZ+0x33430], R0 ;  /* 0x033430000500a5a7 */ /* 0x000ee4000804007f */
[----:B---3--:R-:W-:Y:S05]  /*1bc90*/  @!P2 BRA `(.L_x_4058) ;  /* 0xfffffffc00eca947 */ /* 0x008fea000383ffff */
[----:B------:R-:W-:Y:S05]  /*1bca0*/  BRA `(.L_x_4057) ;  /* 0xfffffe6000247947 */ /* 0x000fea000383ffff */
.L_x_4074:
[----:B-1----:R-:W-:-:S04]  /*1bcb0*/  IMAD.U32 R12, RZ, RZ, UR10 ;  /* 0x0000000aff0c7e24 */ /* 0x002fc8000f8e00ff */
[----:B------:R1:W2:Y:S03]  /*1bcc0*/  SYNCS.PHASECHK.TRANS64.TRYWAIT P2, [R12+URZ+0x33430], R11 ;  /* 0x0334300b0c0075a7 */ /* 0x0002a6000804017f */
[----:B--2---:R-:W-:Y:S05]  /*1bcd0*/  @!P2 NANOSLEEP.SYNCS 0x989680 ;  /* 0x009896800000a95d */ /* 0x004fea0003900000 */
[----:B------:R-:W2:Y:S02]  /*1bce0*/  @!P2 SYNCS.PHASECHK.TRANS64 P2, [R12+URZ+0x33430], R11 ;  /* 0x0334300b0c00a5a7 */ /* 0x000ea4000804007f */
[----:B--2---:R-:W-:Y:S05]  /*1bcf0*/  @!P2 BRA `(.L_x_4074) ;  /* 0xfffffffc00eca947 */ /* 0x004fea000383ffff */
[----:B------:R-:W-:Y:S05]  /*1bd00*/  BRA `(.L_x_4071) ;  /* 0xfffffeac00187947 */ /* 0x000fea000383ffff */
.L_x_4078:
[----:B-1----:R-:W-:-:S04]  /*1bd10*/  IMAD.U32 R12, RZ, RZ, UR10 ;  /* 0x0000000aff0c7e24 */ /* 0x002fc8000f8e00ff */
[----:B------:R1:W2:Y:S03]  /*1bd20*/  SYNCS.PHASECHK.TRANS64.TRYWAIT P2, [R12+URZ+0x33450], R11 ;  /* 0x0334500b0c0075a7 */ /* 0x0002a6000804017f */
[----:B--2---:R-:W-:Y:S05]  /*1bd30*/  @!P2 NANOSLEEP.SYNCS 0x989680 ;  /* 0x009896800000a95d */ /* 0x004fea0003900000 */
[----:B------:R-:W2:Y:S02]  /*1bd40*/  @!P2 SYNCS.PHASECHK.TRANS64 P2, [R12+URZ+0x33450], R11 ;  /* 0x0334500b0c00a5a7 */ /* 0x000ea4000804007f */
[----:B--2---:R-:W-:Y:S05]  /*1bd50*/  @!P2 BRA `(.L_x_4078) ;  /* 0xfffffffc00eca947 */ /* 0x004fea000383ffff */
[----:B------:R-:W-:Y:S05]  /*1bd60*/  BRA `(.L_x_4075) ;  /* 0xfffffeb800207947 */ /* 0x000fea000383ffff */
.L_x_4096:
[----:B-1----:R-:W-:-:S04]  /*1bd70*/  IMAD.U32 R5, RZ, RZ, UR7 ;  /* 0x00000007ff057e24 */ /* 0x002fc8000f8e00ff */
[----:B------:R1:W2:Y:S03]  /*1bd80*/  SYNCS.PHASECHK.TRANS64.TRYWAIT P2, [R5+URZ+0x33430], R4 ;  /* 0x03343004050075a7 */ /* 0x0002a6000804017f */
[----:B--2---:R-:W-:Y:S05]  /*1bd90*/  @!P2 NANOSLEEP.SYNCS 0x989680 ;  /* 0x009896800000a95d */ /* 0x004fea0003900000 */
[----:B------:R-:W2:Y:S02]  /*1bda0*/  @!P2 SYNCS.PHASECHK.TRANS64 P2, [R5+URZ+0x33430], R4 ;  /* 0x033430040500a5a7 */ /* 0x000ea4000804007f */
[----:B--2---:R-:W-:Y:S05]  /*1bdb0*/  @!P2 BRA `(.L_x_4096) ;  /* 0xfffffffc00eca947 */ /* 0x004fea000383ffff */
[----:B------:R-:W-:Y:S05]  /*1bdc0*/  BRA `(.L_x_4093) ;  /* 0xfffffef800887947 */ /* 0x000fea000383ffff */
.L_x_4100:
[----:B-1----:R-:W-:-:S04]  /*1bdd0*/  IMAD.U32 R5, RZ, RZ, UR10 ;  /* 0x0000000aff057e24 */ /* 0x002fc8000f8e00ff */
[----:B------:R1:W2:Y:S03]  /*1bde0*/  SYNCS.PHASECHK.TRANS64.TRYWAIT P2, [R5+URZ+0x33450], R4 ;  /* 0x03345004050075a7 */ /* 0x0002a6000804017f */
[----:B--2---:R-:W-:Y:S05]  /*1bdf0*/  @!P2 NANOSLEEP.SYNCS 0x989680 ;  /* 0x009896800000a95d */ /* 0x004fea0003900000 */
[----:B------:R-:W2:Y:S02]  /*1be00*/  @!P2 SYNCS.PHASECHK.TRANS64 P2, [R5+URZ+0x33450], R4 ;  /* 0x033450040500a5a7 */ /* 0x000ea4000804007f */
[----:B--2---:R-:W-:Y:S05]  /*1be10*/  @!P2 BRA `(.L_x_4100) ;  /* 0xfffffffc00eca947 */ /* 0x004fea000383ffff */
[----:B------:R-:W-:Y:S05]  /*1be20*/  BRA `(.L_x_4097) ;  /* 0xffffff0400b47947 */ /* 0x000fea000383ffff */
.L_x_4107:
[----:B-1----:R-:W-:-:S04]  /*1be30*/  IMAD.U32 R5, RZ, RZ, UR10 ;  /* 0x0000000aff057e24 */ /* 0x002fc8000f8e00ff */
[----:B------:R1:W2:Y:S03]  /*1be40*/  SYNCS.PHASECHK.TRANS64.TRYWAIT P2, [R5+URZ+0x33430], R4 ;  /* 0x03343004050075a7 */ /* 0x0002a6000804017f */
[----:B--2---:R-:W-:Y:S05]  /*1be50*/  @!P2 NANOSLEEP.SYNCS 0x989680 ;  /* 0x009896800000a95d */ /* 0x004fea0003900000 */
[----:B------:R-:W2:Y:S02]  /*1be60*/  @!P2 SYNCS.PHASECHK.TRANS64 P2, [R5+URZ+0x33430], R4 ;  /* 0x033430040500a5a7 */ /* 0x000ea4000804007f */
[----:B--2---:R-:W-:Y:S05]  /*1be70*/  @!P2 BRA `(.L_x_4107) ;  /* 0xfffffffc00eca947 */ /* 0x004fea000383ffff */
[----:B------:R-:W-:Y:S05]  /*1be80*/  BRA `(.L_x_4104) ;  /* 0xffffff2800487947 */ /* 0x000fea000383ffff */
.L_x_4111:
[----:B-1----:R-:W-:-:S04]  /*1be90*/  IMAD.U32 R5, RZ, RZ, UR10 ;  /* 0x0000000aff057e24 */ /* 0x002fc8000f8e00ff */
[----:B------:R1:W2:Y:S03]  /*1bea0*/  SYNCS.PHASECHK.TRANS64.TRYWAIT P2, [R5+URZ+0x33450], R4 ;  /* 0x03345004050075a7 */ /* 0x0002a6000804017f */
[----:B--2---:R-:W-:Y:S05]  /*1beb0*/  @!P2 NANOSLEEP.SYNCS 0x989680 ;  /* 0x009896800000a95d */ /* 0x004fea0003900000 */
[----:B------:R-:W2:Y:S02]  /*1bec0*/  @!P2 SYNCS.PHASECHK.TRANS64 P2, [R5+URZ+0x33450], R4 ;  /* 0x033450040500a5a7 */ /* 0x000ea4000804007f */
[----:B--2---:R-:W-:Y:S05]  /*1bed0*/  @!P2 BRA `(.L_x_4111) ;  /* 0xfffffffc00eca947 */ /* 0x004fea000383ffff */
[----:B------:R-:W-:Y:S05]  /*1bee0*/  BRA `(.L_x_4108) ;  /* 0xffffff3400647947 */ /* 0x000fea000383ffff */
.L_x_4125:
[----:B-1----:R-:W-:-:S04]  /*1bef0*/  IMAD.U32 R3, RZ, RZ, UR9 ;  /* 0x00000009ff037e24 */ /* 0x002fc8000f8e00ff */
[----:B------:R1:W2:Y:S03]  /*1bf00*/  SYNCS.PHASECHK.TRANS64.TRYWAIT P1, [R3+URZ+0x33450], R0 ;  /* 0x03345000030075a7 */ /* 0x0002a6000802017f */
[----:B--2---:R-:W-:Y:S05]  /*1bf10*/  @!P1 NANOSLEEP.SYNCS 0x989680 ;  /* 0x009896800000995d */ /* 0x004fea0003900000 */
[----:B------:R-:W2:Y:S02]  /*1bf20*/  @!P1 SYNCS.PHASECHK.TRANS64 P1, [R3+URZ+0x33450], R0 ;  /* 0x03345000030095a7 */ /* 0x000ea4000802007f */
[----:B--2---:R-:W-:Y:S05]  /*1bf30*/  @!P1 BRA `(.L_x_4125) ;  /* 0xfffffffc00ec9947 */ /* 0x004fea000383ffff */
[----:B------:R-:W-:Y:S05]  /*1bf40*/  BRA `(.L_x_4124) ;  /* 0xffffff7000e07947 */ /* 0x000fea000383ffff */
.L_x_4144:
[----:B------:R-:W-:Y:S02]  /*1bf50*/  IMAD.MOV.U32 R13, RZ, RZ, R6 ;  /* 0x000000ffff0d7224 */ /* 0x000fe400078e0006 */
[----:B------:R-:W-:Y:S02]  /*1bf60*/  IMAD.MOV.U32 R12, RZ, RZ, RZ ;  /* 0x000000ffff0c7224 */ /* 0x000fe400078e00ff */
[----:B------:R-:W-:Y:S02]  /*1bf70*/  IMAD.MOV.U32 R11, RZ, RZ, 0x1f ;  /* 0x0000001fff0b7424 */ /* 0x000fe400078e00ff */
[----:B------:R-:W-:-:S07]  /*1bf80*/  IMAD.MOV.U32 R15, RZ, RZ, -0x1 ;  /* 0xffffffffff0f7424 */ /* 0x000fce00078e00ff */
[----:B0-----:R-:W-:Y:S05]  /*1bf90*/  WARPSYNC.COLLECTIVE R15, `(.L_x_4198) ;  /* 0x000000000f087348 */ /* 0x001fea0003c00000 */
[----:B------:R1:W2:Y:S02]  /*1bfa0*/  SHFL.IDX P6, R14, R13, R12, R11 ;  /* 0x0000000c0d0e7389 */ /* 0x0002a400000c000b */
[----:B012---:R-:W-:Y:S01]  /*1bfb0*/  ENDCOLLECTIVE ;  /* 0x000000000000791b */ /* 0x007fe20003800000 */
.L_x_4198:
[----:B------:R-:W-:Y:S05]  /*1bfc0*/  BRA `(.L_x_4199) ;  /* 0xffffffc000a87947 */ /* 0x000fea000383ffff */
.L_x_4146:
[----:B------:R-:W-:Y:S01]  /*1bfd0*/  BSSY B0, `(.L_x_4200) ;  /* 0x0000006000007945 */ /* 0x000fe20003800000 */
[----:B------:R-:W-:-:S07]  /*1bfe0*/  IMAD.MOV.U32 R15, RZ, RZ, -0x1 ;  /* 0xffffffffff0f7424 */ /* 0x000fce00078e00ff */
[----:B0-----:R-:W-:Y:S05]  /*1bff0*/  WARPSYNC.COLLECTIVE R15, `(.L_x_4201) ;  /* 0x000000000f0c7348 */ /* 0x001fea0003c00000 */
[----:B------:R-:W-:Y:S02]  /*1c000*/  ELECT P6, UR62, PT ;  /* 0x00000000003e782f */ /* 0x000fe400038c0000 */
[----:B------:R-:W-:Y:S01]  /*1c010*/  MOV R14, UR62 ;  /* 0x0000003e000e7c02 */ /* 0x000fe20008000f00 */
[----:B0-----:R-:W-:Y:S10]  /*1c020*/  ENDCOLLECTIVE ;  /* 0x000000000000791b */ /* 0x001ff40003800000 */
.L_x_4201:
[----:B------:R-:W-:Y:S05]  /*1c030*/  BSYNC B0 ;  /* 0x0000000000007941 */ /* 0x000fea0003800000 */
.L_x_4200:
[----:B------:R-:W-:Y:S05]  /*1c040*/  BRA `(.L_x_4202) ;  /* 0xffffffc000b07947 */ /* 0x000fea000383ffff */
.L_x_4148:
[----:B-1----:R-:W-:-:S04]  /*1c050*/  IMAD.U32 R3, RZ, RZ, UR38 ;  /* 0x00000026ff037e24 */ /* 0x002fc8000f8e00ff */
[----:B------:R1:W2:Y:S03]  /*1c060*/  SYNCS.PHASECHK.TRANS64.TRYWAIT P0, [R3+URZ+0x33480], R2 ;  /* 0x03348002030075a7 */ /* 0x0002a6000800017f */
[----:B--2---:R-:W-:Y:S05]  /*1c070*/  @!P0 NANOSLEEP.SYNCS 0x989680 ;  /* 0x009896800000895d */ /* 0x004fea0003900000 */
[----:B------:R-:W2:Y:S02]  /*1c080*/  @!P0 SYNCS.PHASECHK.TRANS64 P0, [R3+URZ+0x33480], R2 ;  /* 0x03348002030085a7 */ /* 0x000ea4000800007f */
[----:B--2---:R-:W-:Y:S05]  /*1c090*/  @!P0 BRA `(.L_x_4148) ;  /* 0xfffffffc00ec8947 */ /* 0x004fea000383ffff */
[----:B------:R-:W-:Y:S05]  /*1c0a0*/  BRA `(.L_x_4203) ;  /* 0xffffffc000fc7947 */ /* 0x000fea000383ffff */
.L_x_4150:
[----:B-1----:R-:W-:-:S04]  /*1c0b0*/  IMAD.U32 R3, RZ, RZ, UR38 ;  /* 0x00000026ff037e24 */ /* 0x002fc8000f8e00ff */
[----:B------:R1:W2:Y:S03]  /*1c0c0*/  SYNCS.PHASECHK.TRANS64.TRYWAIT P0, [R3+URZ+0x33440], R2 ;  /* 0x03344002030075a7 */ /* 0x0002a6000800017f */
[----:B--2---:R-:W-:Y:S05]  /*1c0d0*/  @!P0 NANOSLEEP.SYNCS 0x989680 ;  /* 0x009896800000895d */ /* 0x004fea0003900000 */
[----:B------:R-:W2:Y:S02]  /*1c0e0*/  @!P0 SYNCS.PHASECHK.TRANS64 P0, [R3+URZ+0x33440], R2 ;  /* 0x03344002030085a7 */ /* 0x000ea4000800007f */
[----:B--2---:R-:W-:Y:S05]  /*1c0f0*/  @!P0 BRA `(.L_x_4150) ;  /* 0xfffffffc00ec8947 */ /* 0x004fea000383ffff */
[----:B------:R-:W-:Y:S05]  /*1c100*/  BRA `(.L_x_4204) ;  /* 0xffffffc400747947 */ /* 0x000fea000383ffff */
.L_x_4153:
[----:B------:R-:W-:Y:S01]  /*1c110*/  IMAD.MOV.U32 R13, RZ, RZ, R6 ;  /* 0x000000ffff0d7224 */ /* 0x000fe200078e0006 */
[----:B------:R-:W-:Y:S01]  /*1c120*/  LEA.HI R4, R10, UR40, RZ, 0x1e ;  /* 0x000000280a047c11 */ /* 0x000fe2000f8ff0ff */
[----:B------:R-:W-:Y:S02]  /*1c130*/  IMAD.MOV.U32 R12, RZ, RZ, RZ ;  /* 0x000000ffff0c7224 */ /* 0x000fe400078e00ff */
[----:B------:R-:W-:Y:S02]  /*1c140*/  IMAD.MOV.U32 R11, RZ, RZ, 0x1c1f ;  /* 0x00001c1fff0b7424 */ /* 0x000fe400078e00ff */
[----:B------:R-:W-:Y:S02]  /*1c150*/  IMAD.MOV.U32 R15, RZ, RZ, -0x1 ;  /* 0xffffffffff0f7424 */ /* 0x000fe400078e00ff */
[----:B------:R-:W-:-:S07]  /*1c160*/  VIADD R10, R4, 0x20 ;  /* 0x00000020040a7836 */ /* 0x000fce0000000000 */
[----:B------:R-:W-:Y:S05]  /*1c170*/  WARPSYNC.COLLECTIVE R15, `(.L_x_4205) ;  /* 0x000000000f087348 */ /* 0x000fea0003c00000 */
[----:B------:R0:W1:Y:S02]  /*1c180*/  SHFL.IDX P6, R14, R13, R12, R11 ;  /* 0x0000000c0d0e7389 */ /* 0x00006400000c000b */
[----:B01----:R-:W-:Y:S01]  /*1c190*/  ENDCOLLECTIVE ;  /* 0x000000000000791b */ /* 0x003fe20003800000 */
.L_x_4205:
[----:B------:R-:W-:Y:S02]  /*1c1a0*/  IMAD.MOV.U32 R13, RZ, RZ, R7 ;  /* 0x000000ffff0d7224 */ /* 0x000fe400078e0007 */
[----:B------:R-:W-:-:S07]  /*1c1b0*/  IMAD.MOV.U32 R2, RZ, RZ, R14 ;  /* 0x000000ffff027224 */ /* 0x000fce00078e000e */
[----:B------:R-:W-:Y:S05]  /*1c1c0*/  WARPSYNC.COLLECTIVE R15, `(.L_x_4206) ;  /* 0x000000000f087348 */ /* 0x000fea0003c00000 */
[----:B------:R0:W1:Y:S02]  /*1c1d0*/  SHFL.IDX P6, R14, R13, R12, R11 ;  /* 0x0000000c0d0e7389 */ /* 0x00006400000c000b */
[----:B01----:R-:W-:Y:S01]  /*1c1e0*/  ENDCOLLECTIVE ;  /* 0x000000000000791b */ /* 0x003fe20003800000 */
.L_x_4206:
        /* <DEDUP_REMOVED lines=10> */
.L_x_4207:
[----:B------:R-:W-:-:S05]  /*1c290*/  @!P4 IADD3 R3, P3, R8, R3, RZ ;  /* 0x000000030803c210 */ /* 0x000fca0007f7e0ff */
[----:B------:R-:W-:Y:S01]  /*1c2a0*/  @!P4 IMAD.X R2, RZ, RZ, R2, P3 ;  /* 0x000000ffff02c224 */ /* 0x000fe200018e0602 */
[----:B------:R-:W-:Y:S01]  /*1c2b0*/  ISETP.GE.AND P3, PT, R10, R5, PT ;  /* 0x000000050a00720c */ /* 0x000fe20003f66270 */
[----:B------:R-:W-:-:S03]  /*1c2c0*/  VIADD R10, R4, 0x40 ;  /* 0x00000040040a7836 */ /* 0x000fc60000000000 */
        /* <DEDUP_REMOVED lines=14> */
.L_x_4208:
[----:B------:R-:W-:Y:S02]  /*1c3b0*/  @!P3 VIADD R9, R0, UR38 ;  /* 0x000000260009bc36 */ /* 0x000fe40008000000 */
[----:B------:R-:W-:Y:S02]  /*1c3c0*/  IMAD.MOV.U32 R13, RZ, RZ, R6 ;  /* 0x000000ffff0d7224 */ /* 0x000fe400078e0006 */
[----:B------:R-:W-:Y:S01]  /*1c3d0*/  IMAD.MOV.U32 R12, RZ, RZ, 0x2 ;  /* 0x00000002ff0c7424 */ /* 0x000fe200078e00ff */
[----:B------:R-:W-:-:S13]  /*1c3e0*/  @!P3 IADD3 R3, P4, R8, R14, RZ ;  /* 0x0000000e0803b210 */ /* 0x000fda0007f9e0ff */
[----:B------:R-:W-:Y:S05]  /*1c3f0*/  WARPSYNC.COLLECTIVE R15, `(.L_x_4209) ;  /* 0x000000000f087348 */ /* 0x000fea0003c00000 */
[----:B------:R0:W1:Y:S02]  /*1c400*/  SHFL.IDX P6, R14, R13, R12, R11 ;  /* 0x0000000c0d0e7389 */ /* 0x00006400000c000b */
[----:B01----:R-:W-:Y:S01]  /*1c410*/  ENDCOLLECTIVE ;  /* 0x000000000000791b */ /* 0x003fe20003800000 */
.L_x_4209:
[----:B------:R-:W-:-:S05]  /*1c420*/  @!P3 IMAD.X R2, RZ, RZ, R2, P4 ;  /* 0x000000ffff02b224 */ /* 0x000fca00020e0602 */
[----:B------:R-:W-:-:S04]  /*1c430*/  @!P3 LOP3.LUT R3, R3, R2, RZ, 0x3c, !PT ;  /* 0x000000020303b212 */ /* 0x000fc800078e3cff */
[----:B------:R-:W-:Y:S01]  /*1c440*/  @!P3 LOP3.LUT R2, R3, R2, RZ, 0x3c, !PT ;  /* 0x000000020302b212 */ /* 0x000fe200078e3cff */
[----:B------:R-:W-:-:S03]  /*1c450*/  IMAD.MOV.U32 R13, RZ, RZ, R7 ;  /* 0x000000ffff0d7224 */ /* 0x000fc600078e0007 */
        /* <DEDUP_REMOVED lines=12> */
.L_x_4210:
[----:B------:R-:W-:Y:S02]  /*1c520*/  @!P3 VIADD R21, R0, UR38 ;  /* 0x000000260015bc36 */ /* 0x000fe40008000000 */
[----:B------:R-:W-:Y:S02]  /*1c530*/  IMAD.MOV.U32 R13, RZ, RZ, R6 ;  /* 0x000000ffff0d7224 */ /* 0x000fe400078e0006 */
[----:B------:R-:W-:Y:S01]  /*1c540*/  IMAD.MOV.U32 R12, RZ, RZ, 0x3 ;  /* 0x00000003ff0c7424 */ /* 0x000fe200078e00ff */
[----:B------:R-:W-:-:S13]  /*1c550*/  @!P3 IADD3 R3, P4, R8, R14, RZ ;  /* 0x0000000e0803b210 */ /* 0x000fda0007f9e0ff */
[----:B------:R-:W-:Y:S05]  /*1c560*/  WARPSYNC.COLLECTIVE R15, `(.L_x_4211) ;  /* 0x000000000f087348 */ /* 0x000fea0003c00000 */
[----:B------:R0:W1:Y:S02]  /*1c570*/  SHFL.IDX P6, R14, R13, R12, R11 ;  /* 0x0000000c0d0e7389 */ /* 0x00006400000c000b */
[----:B01----:R-:W-:Y:S01]  /*1c580*/  ENDCOLLECTIVE ;  /* 0x000000000000791b */ /* 0x003fe20003800000 */
.L_x_4211:
        /* <DEDUP_REMOVED lines=8> */
[----:B------:R0:W-:Y:S01]  /*1c610*/  @!P3 LDGSTS.E.BYPASS.LTC128B.128 [R21+0x1f200], desc[UR58][R2.64], !P2 ;  /* 0x1f2000000215bfae */ /* 0x0001e2000d101d7a */
[----:B------:R-:W-:-:S03]  /*1c620*/  IMAD.MOV.U32 R6, RZ, RZ, R14 ;  /* 0x000000ffff067224 */ /* 0x000fc600078e000e */
[----:B------:R0:W-:Y:S04]  /*1c630*/  @!P3 LDGSTS.E.BYPASS.LTC128B.128 [R21+0x21200], desc[UR58][R2.64+0x40], !P0 ;  /* 0x212000400215bfae */ /* 0x0001e8000c101d7a */
[----:B------:R0:W-:Y:S02]  /*1c640*/  @!P3 LDGSTS.E.BYPASS.LTC128B.128 [R21+0x23200], desc[UR58][R2.64+0x80], !P1 ;  /* 0x232000800215bfae */ /* 0x0001e4000c901d7a */
[----:B0-----:R-:W-:Y:S05]  /*1c650*/  WARPSYNC.COLLECTIVE R15, `(.L_x_4212) ;  /* 0x000000000f087348 */ /* 0x001fea0003c00000 */
[----:B------:R1:W2:Y:S02]  /*1c660*/  SHFL.IDX P6, R14, R13, R12, R11 ;  /* 0x0000000c0d0e7389 */ /* 0x0002a400000c000b */
[----:B012---:R-:W-:Y:S01]  /*1c670*/  ENDCOLLECTIVE ;  /* 0x000000000000791b */ /* 0x007fe20003800000 */
.L_x_4212:
[----:B------:R-:W-:Y:S05]  /*1c680*/  BRA `(.L_x_4213) ;  /* 0xffffffc800b47947 */ /* 0x000fea000383ffff */
.L_x_4156:
[----:B0-----:R-:W-:-:S04]  /*1c690*/  IMAD.U32 R3, RZ, RZ, UR38 ;  /* 0x00000026ff037e24 */ /* 0x001fc8000f8e00ff */
[----:B------:R0:W1:Y:S03]  /*1c6a0*/  SYNCS.PHASECHK.TRANS64.TRYWAIT P0, [R3+URZ+0x33420], R0 ;  /* 0x03342000030075a7 */ /* 0x000066000800017f */
[----:B-1----:R-:W-:Y:S05]  /*1c6b0*/  @!P0 NANOSLEEP.SYNCS 0x989680 ;  /* 0x009896800000895d */ /* 0x002fea0003900000 */
[----:B------:R-:W1:Y:S02]  /*1c6c0*/  @!P0 SYNCS.PHASECHK.TRANS64 P0, [R3+URZ+0x33420], R0 ;  /* 0x03342000030085a7 */ /* 0x000e64000800007f */
[----:B-1----:R-:W-:Y:S05]  /*1c6d0*/  @!P0 BRA `(.L_x_4156) ;  /* 0xfffffffc00ec8947 */ /* 0x002fea000383ffff */
[----:B------:R-:W-:Y:S05]  /*1c6e0*/  BRA `(.L_x_4214) ;  /* 0xffffffcc00047947 */ /* 0x000fea000383ffff */
.L_x_4161:
[----:B-1----:R1:W2:Y:S02]  /*1c6f0*/  SYNCS.PHASECHK.TRANS64.TRYWAIT P0, [R7+URZ+0x33480], R4 ;  /* 0x03348004070075a7 */ /* 0x0022a4000800017f */
[----:B--2---:R-:W-:Y:S05]  /*1c700*/  @!P0 NANOSLEEP.SYNCS 0x989680 ;  /* 0x009896800000895d */ /* 0x004fea0003900000 */
[----:B------:R-:W2:Y:S02]  /*1c710*/  @!P0 SYNCS.PHASECHK.TRANS64 P0, [R7+URZ+0x33480], R4 ;  /* 0x03348004070085a7 */ /* 0x000ea4000800007f */
[----:B--2---:R-:W-:Y:S05]  /*1c720*/  @!P0 BRA `(.L_x_4161) ;  /* 0xfffffffc00f08947 */ /* 0x004fea000383ffff */
[----:B------:R-:W-:Y:S05]  /*1c730*/  BRA `(.L_x_4215) ;  /* 0xffffffcc00c07947 */ /* 0x000fea000383ffff */
.L_x_4167:
[----:B0-----:R0:W2:Y:S02]  /*1c740*/  SYNCS.PHASECHK.TRANS64.TRYWAIT P0, [R7+URZ+0x33440], R4 ;  /* 0x03344004070075a7 */ /* 0x0010a4000800017f */
[----:B--2---:R-:W-:Y:S05]  /*1c750*/  @!P0 NANOSLEEP.SYNCS 0x989680 ;  /* 0x009896800000895d */ /* 0x004fea0003900000 */
[----:B------:R-:W2:Y:S02]  /*1c760*/  @!P0 SYNCS.PHASECHK.TRANS64 P0, [R7+URZ+0x33440], R4 ;  /* 0x03344004070085a7 */ /* 0x000ea4000800007f */
[----:B--2---:R-:W-:Y:S05]  /*1c770*/  @!P0 BRA `(.L_x_4167) ;  /* 0xfffffffc00f08947 */ /* 0x004fea000383ffff */
[----:B------:R-:W-:Y:S05]  /*1c780*/  BRA `(.L_x_4216) ;  /* 0xffffffd000ac7947 */ /* 0x000fea000383ffff */
.L_x_4174:
[----:B-1----:R1:W2:Y:S02]  /*1c790*/  SYNCS.PHASECHK.TRANS64.TRYWAIT P0, [R3+URZ+0x33470], R4 ;  /* 0x03347004030075a7 */ /* 0x0022a4000800017f */
[----:B--2---:R-:W-:Y:S05]  /*1c7a0*/  @!P0 NANOSLEEP.SYNCS 0x989680 ;  /* 0x009896800000895d */ /* 0x004fea0003900000 */
[----:B------:R-:W2:Y:S02]  /*1c7b0*/  @!P0 SYNCS.PHASECHK.TRANS64 P0, [R3+URZ+0x33470], R4 ;  /* 0x03347004030085a7 */ /* 0x000ea4000800007f */
[----:B--2---:R-:W-:Y:S05]  /*1c7c0*/  @!P0 BRA `(.L_x_4174) ;  /* 0xfffffffc00f08947 */ /* 0x004fea000383ffff */
[----:B------:R-:W-:Y:S05]  /*1c7d0*/  BRA `(.L_x_4217) ;  /* 0xffffffd400ac7947 */ /* 0x000fea000383ffff */
.L_x_4176:
[----:B-1----:R1:W2:Y:S02]  /*1c7e0*/  SYNCS.PHASECHK.TRANS64.TRYWAIT P0, [R3+URZ+0x33460], R4 ;  /* 0x03346004030075a7 */ /* 0x0022a4000800017f */
[----:B--2---:R-:W-:Y:S05]  /*1c7f0*/  @!P0 NANOSLEEP.SYNCS 0x989680 ;  /* 0x009896800000895d */ /* 0x004fea0003900000 */
[----:B------:R-:W2:Y:S02]  /*1c800*/  @!P0 SYNCS.PHASECHK.TRANS64 P0, [R3+URZ+0x33460], R4 ;  /* 0x03346004030085a7 */ /* 0x000ea4000800007f */
[----:B--2---:R-:W-:Y:S05]  /*1c810*/  @!P0 BRA `(.L_x_4176) ;  /* 0xfffffffc00f08947 */ /* 0x004fea000383ffff */
[----:B------:R-:W-:Y:S05]  /*1c820*/  BRA `(.L_x_4218) ;  /* 0xffffffd400b07947 */ /* 0x000fea000383ffff */
.L_x_4182:
[----:B0-----:R0:W2:Y:S02]  /*1c830*/  SYNCS.PHASECHK.TRANS64.TRYWAIT P0, [R0+URZ+0x33470], R3 ;  /* 0x03347003000075a7 */ /* 0x0010a4000800017f */
[----:B--2---:R-:W-:Y:S05]  /*1c840*/  @!P0 NANOSLEEP.SYNCS 0x989680 ;  /* 0x009896800000895d */ /* 0x004fea0003900000 */
[----:B------:R-:W2:Y:S02]  /*1c850*/  @!P0 SYNCS.PHASECHK.TRANS64 P0, [R0+URZ+0x33470], R3 ;  /* 0x03347003000085a7 */ /* 0x000ea4000800007f */
[----:B--2---:R-:W-:Y:S05]  /*1c860*/  @!P0 BRA `(.L_x_4182) ;  /* 0xfffffffc00f08947 */ /* 0x004fea000383ffff */
[----:B------:R-:W-:Y:S05]  /*1c870*/  BRA `(.L_x_4219) ;  /* 0xffffffe000e87947 */ /* 0x000fea000383ffff */
.L_x_4184:
[----:B0-----:R0:W2:Y:S02]  /*1c880*/  SYNCS.PHASECHK.TRANS64.TRYWAIT P0, [R0+URZ+0x33460], R3 ;  /* 0x03346003000075a7 */ /* 0x0010a4000800017f */
[----:B--2---:R-:W-:Y:S05]  /*1c890*/  @!P0 NANOSLEEP.SYNCS 0x989680 ;  /* 0x009896800000895d */ /* 0x004fea0003900000 */
[----:B------:R-:W2:Y:S02]  /*1c8a0*/  @!P0 SYNCS.PHASECHK.TRANS64 P0, [R0+URZ+0x33460], R3 ;  /* 0x03346003000085a7 */ /* 0x000ea4000800007f */
[----:B--2---:R-:W-:Y:S05]  /*1c8b0*/  @!P0 BRA `(.L_x_4184) ;  /* 0xfffffffc00f08947 */ /* 0x004fea000383ffff */
[----:B------:R-:W-:Y:S05]  /*1c8c0*/  BRA `(.L_x_4220) ;  /* 0xffffffe400047947 */ /* 0x000fea000383ffff */
.L_x_4186:
[----:B--2---:R2:W3:Y:S02]  /*1c8d0*/  SYNCS.PHASECHK.TRANS64.TRYWAIT P0, [R6+URZ+0x33420], R3 ;  /* 0x03342003060075a7 */ /* 0x0044e4000800017f */
[----:B---3--:R-:W-:Y:S05]  /*1c8e0*/  @!P0 NANOSLEEP.SYNCS 0x989680 ;  /* 0x009896800000895d */ /* 0x008fea0003900000 */
[----:B------:R-:W3:Y:S02]  /*1c8f0*/  @!P0 SYNCS.PHASECHK.TRANS64 P0, [R6+URZ+0x33420], R3 ;  /* 0x03342003060085a7 */ /* 0x000ee4000800007f */
[----:B---3--:R-:W-:Y:S05]  /*1c900*/  @!P0 BRA `(.L_x_4186) ;  /* 0xfffffffc00f08947 */ /* 0x008fea000383ffff */
[----:B------:R-:W-:Y:S05]  /*1c910*/  BRA `(.L_x_4221) ;  /* 0xffffffec00f07947 */ /* 0x000fea000383ffff */
.L_x_4188:
[----:B0-----:R0:W2:Y:S02]  /*1c920*/  SYNCS.PHASECHK.TRANS64.TRYWAIT P1, [R7+URZ], R4 ;  /* 0x00000004070075a7 */ /* 0x0010a4000802017f */
[----:B--2---:R-:W-:Y:S05]  /*1c930*/  @!P1 NANOSLEEP.SYNCS 0x989680 ;  /* 0x009896800000995d */ /* 0x004fea0003900000 */
[----:B------:R-:W2:Y:S02]  /*1c940*/  @!P1 SYNCS.PHASECHK.TRANS64 P1, [R7+URZ], R4 ;  /* 0x00000004070095a7 */ /* 0x000ea4000802007f */
[----:B--2---:R-:W-:Y:S05]  /*1c950*/  @!P1 BRA `(.L_x_4188) ;  /* 0xfffffffc00f09947 */ /* 0x004fea000383ffff */
[----:B------:R-:W-:Y:S05]  /*1c960*/  BRA `(.L_x_4222) ;  /* 0xfffffff000487947 */ /* 0x000fea000383ffff */
.L_x_4189:
[----:B--2---:R2:W3:Y:S02]  /*1c970*/  SYNCS.PHASECHK.TRANS64.TRYWAIT P1, [R5+URZ], R2 ;  /* 0x00000002050075a7 */ /* 0x0044e4000802017f */
[----:B---3--:R-:W-:Y:S05]  /*1c980*/  @!P1 NANOSLEEP.SYNCS 0x989680 ;  /* 0x009896800000995d */ /* 0x008fea0003900000 */
[----:B------:R-:W3:Y:S02]  /*1c990*/  @!P1 SYNCS.PHASECHK.TRANS64 P1, [R5+URZ], R2 ;  /* 0x00000002050095a7 */ /* 0x000ee4000802007f */
[----:B---3--:R-:W-:Y:S05]  /*1c9a0*/  @!P1 BRA `(.L_x_4189) ;  /* 0xfffffffc00f09947 */ /* 0x008fea000383ffff */
[----:B------:R-:W-:Y:S05]  /*1c9b0*/  BRA `(.L_x_4223) ;  /* 0xfffffff0003c7947 */ /* 0x000fea000383ffff */
.L_x_4191:
[----:B--2---:R2:W3:Y:S02]  /*1c9c0*/  SYNCS.PHASECHK.TRANS64.TRYWAIT P1, [R5+URZ+0x33460], R4 ;  /* 0x03346004050075a7 */ /* 0x0044e4000802017f */
[----:B---3--:R-:W-:Y:S05]  /*1c9d0*/  @!P1 NANOSLEEP.SYNCS 0x989680 ;  /* 0x009896800000995d */ /* 0x008fea0003900000 */
[----:B------:R-:W3:Y:S02]  /*1c9e0*/  @!P1 SYNCS.PHASECHK.TRANS64 P1, [R5+URZ+0x33460], R4 ;  /* 0x03346004050095a7 */ /* 0x000ee4000802007f */
[----:B---3--:R-:W-:Y:S05]  /*1c9f0*/  @!P1 BRA `(.L_x_4191) ;  /* 0xfffffffc00f09947 */ /* 0x008fea000383ffff */
[----:B------:R-:W-:Y:S05]  /*1ca00*/  BRA `(.L_x_4224) ;  /* 0xfffffff0003c7947 */ /* 0x000fea000383ffff */
.L_x_4193:
[----:B---3--:R3:W4:Y:S02]  /*1ca10*/  SYNCS.PHASECHK.TRANS64.TRYWAIT P1, [R3+URZ+0x33460], R2 ;  /* 0x03346002030075a7 */ /* 0x008724000802017f */
[----:B----4-:R-:W-:Y:S05]  /*1ca20*/  @!P1 NANOSLEEP.SYNCS 0x989680 ;  /* 0x009896800000995d */ /* 0x010fea0003900000 */
[----:B------:R-:W4:Y:S02]  /*1ca30*/  @!P1 SYNCS.PHASECHK.TRANS64 P1, [R3+URZ+0x33460], R2 ;  /* 0x03346002030095a7 */ /* 0x000f24000802007f */
[----:B----4-:R-:W-:Y:S05]  /*1ca40*/  @!P1 BRA `(.L_x_4193) ;  /* 0xfffffffc00f09947 */ /* 0x010fea000383ffff */
[----:B------:R-:W-:Y:S05]  /*1ca50*/  BRA `(.L_x_4225) ;  /* 0xfffffff0003c7947 */ /* 0x000fea000383ffff */
.L_x_4195:
[----:B----4-:R4:W0:Y:S02]  /*1ca60*/  SYNCS.PHASECHK.TRANS64.TRYWAIT P0, [R5+URZ+0x33480], R4 ;  /* 0x03348004050075a7 */ /* 0x010824000800017f */
[----:B0-----:R-:W-:Y:S05]  /*1ca70*/  @!P0 NANOSLEEP.SYNCS 0x989680 ;  /* 0x009896800000895d */ /* 0x001fea0003900000 */
[----:B------:R-:W0:Y:S02]  /*1ca80*/  @!P0 SYNCS.PHASECHK.TRANS64 P0, [R5+URZ+0x33480], R4 ;  /* 0x03348004050085a7 */ /* 0x000e24000800007f */
[----:B0-----:R-:W-:Y:S05]  /*1ca90*/  @!P0 BRA `(.L_x_4195) ;  /* 0xfffffffc00f08947 */ /* 0x001fea000383ffff */
[----:B------:R-:W-:Y:S05]  /*1caa0*/  BRA `(.L_x_4196) ;  /* 0xfffffff000387947 */ /* 0x000fea000383ffff */
.L_x_4226:
        /* <DEDUP_REMOVED lines=13> */
.L_x_13269:


//--------------------- .text._ZN7cutlass13device_kernelIN5flash11enable_sm90INS1_16FlashAttnFwdSm90INS1_25CollectiveMainloopFwdSm90ILi2EN4cute5tupleIJNS5_1CILi1EEES8_S8_EEENS6_IJNS7_ILi128EEENS7_ILi160EEENS7_ILi192EEEEEELi192ENS_12float_e4m3_tEfNS_4arch4Sm90ELb0ELb1ELb0ELb1ELb0ELb0ELb0ELb1ELb1ELb1ELb1ELb0EEENS1_21CollectiveEpilogueFwdINS6_IJSA_SC_SB_EEES9_NS_10bfloat16_tESG_Li256ELb1ELb1ELb1ELb1EEENS1_36VarlenDynamicPersistentTileSchedulerILi128ELi160ELi256ELi128ELb1ELb1ELb1ELb1ELb0ELb1EEEEEEEEEvNT_6ParamsE --------------------------
	.section	.text._ZN7cutlass13device_kernelIN5flash11enable_sm90INS1_16FlashAttnFwdSm90INS1_25CollectiveMainloopFwdSm90ILi2EN4cute5tupleIJNS5_1CILi1EEES8_S8_EEENS6_IJNS7_ILi128EEENS7_ILi160EEENS7_ILi192EEEEEELi192ENS_12float_e4m3_tEfNS_4arch4Sm90ELb0ELb1ELb0ELb1ELb0ELb0ELb0ELb1ELb1ELb1ELb1ELb0EEENS1_21CollectiveEpilogueFwdINS6_IJSA_SC_SB_EEES9_NS_10bfloat16_tESG_Li256ELb1ELb1ELb1ELb1EEENS1_36VarlenDynamicPersistentTileSchedulerILi128ELi160ELi256ELi128ELb1ELb1ELb1ELb1ELb0ELb1EEEEEEEEEvNT_6ParamsE,"ax",@progbits
	.align	128
.text._ZN7cutlass13device_kernelIN5flash11enable_sm90INS1_16FlashAttnFwdSm90INS1_25CollectiveMainloopFwdSm90ILi2EN4cute5tupleIJNS5_1CILi1EEES8_S8_EEENS6_IJNS7_ILi128EEENS7_ILi160EEENS7_ILi192EEEEEELi192ENS_12float_e4m3_tEfNS_4arch4Sm90ELb0ELb1ELb0ELb1ELb0ELb0ELb0ELb1ELb1ELb1ELb1ELb0EEENS1_21CollectiveEpilogueFwdINS6_IJSA_SC_SB_EEES9_NS_10bfloat16_tESG_Li256ELb1ELb1ELb1ELb1EEENS1_36VarlenDynamicPersistentTileSchedulerILi128ELi160ELi256ELi128ELb1ELb1ELb1ELb1ELb0ELb1EEEEEEEEEvNT_6ParamsE:
        .type           _ZN7cutlass13device_kernelIN5flash11enable_sm90INS1_16FlashAttnFwdSm90INS1_25CollectiveMainloopFwdSm90ILi2EN4cute5tupleIJNS5_1CILi1EEES8_S8_EEENS6_IJNS7_ILi128EEENS7_ILi160EEENS7_ILi192EEEEEELi192ENS_12float_e4m3_tEfNS_4arch4Sm90ELb0ELb1ELb0ELb1ELb0ELb0ELb0ELb1ELb1ELb1ELb1ELb0EEENS1_21CollectiveEpilogueFwdINS6_IJSA_SC_SB_EEES9_NS_10bfloat16_tESG_Li256ELb1ELb1ELb1ELb1EEENS1_36VarlenDynamicPersistentTileSchedulerILi128ELi160ELi256ELi128ELb1ELb1ELb1ELb1ELb0ELb1EEEEEEEEEvNT_6ParamsE,@function
        .size           _ZN7cutlass13device_kernelIN5flash11enable_sm90INS1_16FlashAttnFwdSm90INS1_25CollectiveMainloopFwdSm90ILi2EN4cute5tupleIJNS5_1CILi1EEES8_S8_EEENS6_IJNS7_ILi128EEENS7_ILi160EEENS7_ILi192EEEEEELi192ENS_12float_e4m3_tEfNS_4arch4Sm90ELb0ELb1ELb0ELb1ELb0ELb0ELb0ELb1ELb1ELb1ELb1ELb0EEENS1_21CollectiveEpilogueFwdINS6_IJSA_SC_SB_EEES9_NS_10bfloat16_tESG_Li256ELb1ELb1ELb1ELb1EEENS1_36VarlenDynamicPersistentTileSchedulerILi128ELi160ELi256ELi128ELb1ELb1ELb1ELb1ELb0ELb1EEEEEEEEEvNT_6ParamsE,(.L_x_13270 - _ZN7cutlass13device_kernelIN5flash11enable_sm90INS1_16FlashAttnFwdSm90INS1_25CollectiveMainloopFwdSm90ILi2EN4cute5tupleIJNS5_1CILi1EEES8_S8_EEENS6_IJNS7_ILi128EEENS7_ILi160EEENS7_ILi192EEEEEELi192ENS_12float_e4m3_tEfNS_4arch4Sm90ELb0ELb1ELb0ELb1ELb0ELb0ELb0ELb1ELb1ELb1ELb1ELb0EEENS1_21CollectiveEpilogueFwdINS6_IJSA_SC_SB_EEES9_NS_10bfloat16_tESG_Li256ELb1ELb1ELb1ELb1EEENS1_36VarlenDynamicPersistentTileSchedulerILi128ELi160ELi256ELi128ELb1ELb1ELb1ELb1ELb0ELb1EEEEEEEEEvNT_6ParamsE)
        .other          _ZN7cutlass13device_kernelIN5flash11enable_sm90INS1_16FlashAttnFwdSm90INS1_25CollectiveMainloopFwdSm90ILi2EN4cute5tupleIJNS5_1CILi1EEES8_S8_EEENS6_IJNS7_ILi128EEENS7_ILi160EEENS7_ILi192EEEEEELi192ENS_12float_e4m3_tEfNS_4arch4Sm90ELb0ELb1ELb0ELb1ELb0ELb0ELb0ELb1ELb1ELb1ELb1ELb0EEENS1_21CollectiveEpilogueFwdINS6_IJSA_SC_SB_EEES9_NS_10bfloat16_tESG_Li256ELb1ELb1ELb1ELb1EEENS1_36VarlenDynamicPersistentTileSchedulerILi128ELi160ELi256ELi128ELb1ELb1ELb1ELb1ELb0ELb1EEEEEEEEEvNT_6ParamsE,@"STO_CUDA_ENTRY STV_DEFAULT"
_ZN7cutlass13device_kernelIN5flash11enable_sm90INS1_16FlashAttnFwdSm90INS1_25CollectiveMainloopFwdSm90ILi2EN4cute5tupleIJNS5_1CILi1EEES8_S8_EEENS6_IJNS7_ILi128EEENS7_ILi160EEENS7_ILi192EEEEEELi192ENS_12float_e4m3_tEfNS_4arch4Sm90ELb0ELb1ELb0ELb1ELb0ELb0ELb0ELb1ELb1ELb1ELb1ELb0EEENS1_21CollectiveEpilogueFwdINS6_IJSA_SC_SB_EEES9_NS_10bfloat16_tESG_Li256ELb1ELb1ELb1ELb1EEENS1_36VarlenDynamicPersistentTileSchedulerILi128ELi160ELi256ELi128ELb1ELb1ELb1ELb1ELb0ELb1EEEEEEEEEvNT_6ParamsE:
        /* <DEDUP_REMOVED lines=18> */
.L_x_4228:
[----:B------:R-:W-:Y:S05]  /*0120*/  BSYNC B0 ;  /* 0x0000000000007941 */ /* 0x000fea0003800000 */
.L_x_4227:
        /* <DEDUP_REMOVED lines=41> */
.L_x_4229:
        /* <DEDUP_REMOVED lines=22> */
.L_x_4230:
        /* <DEDUP_REMOVED lines=18> */
.L_x_4231:
        /* <DEDUP_REMOVED lines=22> */
.L_x_4232:
        /* <DEDUP_REMOVED lines=22> */
.L_x_4233:
[----:B------:R-:W-:Y:S01]  /*0900*/  PLOP3.LUT P0, PT, PT, PT, UP0, 0x80, 0x0 ;  /* 0x000000000000781c */ /* 0x000fe20003f0f008 */
[----:B------:R-:W-:Y:S01]  /*0910*/  UMOV UR38, 0x1 ;  /* 0x0000000100267882 */ /* 0x000fe20000000000 */
[----:B------:R-:W-:Y:S01]  /*0920*/  NOP ;  /* 0x0000000000007918 */ /* 0x000fe20000000000 */
[----:B------:R-:W-:Y:S01]  /*0930*/  USEL UR38, UR38, 0x2, !UP0 ;  /* 0x0000000226267887 */ /* 0x000fe2000c000000 */
[----:B------:R-:W-:Y:S01]  /*0940*/  ULDC.64 UR52, c[0x0][0x208] ;  /* 0x0000820000347ab9 */ /* 0x000fe20000000a00 */
[----:B012-4-:R-:W-:Y:S08]  /*0950*/  BAR.SYNC.DEFER_BLOCKING 0x0 ;  /* 0x0000000000007b1d */ /* 0x017ff00000010000 */
[----:B------:R-:W-:Y:S05]  /*0960*/  @!P0 BRA `(.L_x_4234) ;  /* 0x0000018800188947 */ /* 0x000fea0003800000 */
.L_x_4235:
        /* <DEDUP_REMOVED lines=30> */
[CC--:B------:R-:W-:Y:S02]  /*0b50*/  LEA.HI R4, R0.reuse, R233.reuse, RZ, 0x5 ;  /* 0x000000e900047211 */ /* 0x0c0fe400078f28ff */
[----:B------:R-:W-:Y:S01]  /*0b60*/  SHF.R.S32.HI R5, RZ, 0x4, R2 ;  /* 0x00000004ff057819 */ /* 0x000fe20000011402 */
[----:B------:R-:W-:Y:S01]  /*0b70*/  IMAD.IADD R226, R233, 0x1, -R226 ;  /* 0x00000001e9e27824 */ /* 0x000fe200078e0ae2 */
[----:B------:R-:W-:Y:S01]  /*0b80*/  LEA.HI R10, R0, R233, RZ, 0x2 ;  /* 0x000000e9000a7211 */ /* 0x000fe200078f10ff */
[----:B------:R-:W-:Y:S01]  /*0b90*/  IMAD.SHL.U32 R6, R4, 0x20, RZ ;  /* 0x0000002004067824 */ /* 0x000fe200078e00ff */
[----:B------:R-:W-:Y:S02]  /*0ba0*/  LOP3.LUT R4, R2, 0x3fffff0, RZ, 0xc0, !PT ;  /* 0x03fffff002047812 */ /* 0x000fe400078ec0ff */
[----:B------:R-:W-:-:S02]  /*0bb0*/  SHF.R.S32.HI R9, RZ, 0x1f, R226 ;  /* 0x0000001fff097819 */ /* 0x000fc400000114e2 */
[----:B------:R-:W-:Y:S01]  /*0bc0*/  LEA.HI R2, R2, R5, RZ, 0x1 ;  /* 0x0000000502027211 */ /* 0x000fe200078f08ff */
[----:B------:R-:W-:Y:S01]  /*0bd0*/  IMAD.IADD R4, R233, 0x1, -R4 ;  /* 0x00000001e9047824 */ /* 0x000fe200078e0a04 */
[----:B------:R-:W-:Y:S02]  /*0be0*/  LEA.HI R8, R9, R226, RZ, 0x2 ;  /* 0x000000e209087211 */ /* 0x000fe400078f10ff */
[----:B------:R-:W-:Y:S02]  /*0bf0*/  LOP3.LUT R7, R6, 0xfffffc00, RZ, 0xc0, !PT ;  /* 0xfffffc0006077812 */ /* 0x000fe400078ec0ff */
[----:B------:R-:W-:Y:S02]  /*0c00*/  LOP3.LUT R2, R2, 0x1ffffffe, RZ, 0xc0, !PT ;  /* 0x1ffffffe02027812 */ /* 0x000fe400078ec0ff */
[--C-:B------:R-:W-:Y:S01]  /*0c10*/  SHF.R.S32.HI R6, RZ, 0x2, R8.reuse ;  /* 0x00000002ff067819 */ /* 0x100fe20000011408 */
[----:B------:R-:W-:Y:S01]  /*0c20*/  IMAD R7, R4, 0x40, R7 ;  /* 0x0000004004077824 */ /* 0x000fe200078e0207 */
[----:B------:R-:W-:Y:S01]  /*0c30*/  SHF.R.S32.HI R11, RZ, 0x1f, R8 ;  /* 0x0000001fff0b7819 */ /* 0x000fe20000011408 */
[----:B------:R-:W-:Y:S01]  /*0c40*/  IMAD.IADD R2, R5, 0x1, -R2 ;  /* 0x0000000105027824 */ /* 0x000fe200078e0a02 */
[----:B------:R-:W-:-:S02]  /*0c50*/  LOP3.LUT R10, R10, 0xfffffffc, RZ, 0xc0, !PT ;  /* 0xfffffffc0a0a7812 */ /* 0x000fc400078ec0ff */
[----:B------:R-:W-:Y:S01]  /*0c60*/  LEA.HI R11, R11, R6, RZ, 0x3 ;  /* 0x000000060b0b7211 */ /* 0x000fe200078f18ff */
[----:B------:R-:W-:Y:S01]  /*0c70*/  IMAD R232, R2, 0x8, R7 ;  /* 0x0000000802e87824 */ /* 0x000fe200078e0207 */
[----:B------:R-:W-:Y:S01]  /*0c80*/  SHF.R.S32.HI R230, RZ, 0x7, R3 ;  /* 0x00000007ffe67819 */ /* 0x000fe20000011403 */
[----:B------:R-:W-:Y:S01]  /*0c90*/  IMAD.IADD R10, R233, 0x1, -R10 ;  /* 0x00000001e90a7824 */ /* 0x000fe200078e0a0a */
[----:B------:R-:W-:Y:S02]  /*0ca0*/  LOP3.LUT R7, R8, 0x7ffffffc, RZ, 0xc0, !PT ;  /* 0x7ffffffc08077812 */ /* 0x000fe400078ec0ff */
[----:B------:R-:W-:Y:S02]  /*0cb0*/  LOP3.LUT R11, R11, 0xfffffff8, RZ, 0xc0, !PT ;  /* 0xfffffff80b0b7812 */ /* 0x000fe400078ec0ff */
[----:B------:R-:W-:Y:S01]  /*0cc0*/  LEA.HI R9, R9, R226, RZ, 0x5 ;  /* 0x000000e209097211 */ /* 0x000fe200078f28ff */
[----:B------:R-:W-:Y:S01]  /*0cd0*/  IMAD.IADD R7, R226, 0x1, -R7 ;  /* 0x00000001e2077824 */ /* 0x000fe200078e0a07 */
[----:B------:R-:W-:Y:S01]  /*0ce0*/  LEA.HI R3, R3, R230, RZ, 0x1 ;  /* 0x000000e603037211 */ /* 0x000fe200078f08ff */
[----:B------:R-:W-:Y:S01]  /*0cf0*/  IMAD.IADD R6, R6, 0x1, -R11 ;  /* 0x0000000106067824 */ /* 0x000fe200078e0a0b */
[----:B------:R-:W-:Y:S01]  /*0d00*/  LEA.HI R4, R10, R10, RZ, 0x1 ;  /* 0x0000000a0a047211 */ /* 0x000fe200078f08ff */
[----:B------:R-:W-:Y:S01]  /*0d10*/  IMAD.SHL.U32 R17, R7, 0x2, RZ ;  /* 0x0000000207117824 */ /* 0x000fe200078e00ff */
[----:B------:R-:W-:-:S02]  /*0d20*/  SHF.R.S32.HI R9, RZ, 0x5, R9 ;  /* 0x00000005ff097819 */ /* 0x000fc40000011409 */
[----:B------:R-:W-:Y:S01]  /*0d30*/  LOP3.LUT R3, R3, 0x3fffffe, RZ, 0xc0, !PT ;  /* 0x03fffffe03037812 */ /* 0x000fe200078ec0ff */
[----:B------:R-:W-:Y:S01]  /*0d40*/  VIADD R224, R17, 0x8 ;  /* 0x0000000811e07836 */ /* 0x000fe20000000000 */
[----:B------:R-:W-:Y:S01]  /*0d50*/  LOP3.LUT R5, R4, 0x1ffffffe, RZ, 0xc0, !PT ;  /* 0x1ffffffe04057812 */ /* 0x000fe200078ec0ff */
[----:B------:R-:W-:Y:S01]  /*0d60*/  IMAD R6, R9, 0x10, R6 ;  /* 0x0000001009067824 */ /* 0x000fe200078e0206 */
[----:B------:R-:W-:Y:S01]  /*0d70*/  LEA.HI R0, R0, R233, RZ, 0x3 ;  /* 0x000000e900007211 */ /* 0x000fe200078f18ff */
[----:B------:R-:W-:Y:S01]  /*0d80*/  IMAD.IADD R3, R230, 0x1, -R3 ;  /* 0x00000001e6037824 */ /* 0x000fe200078e0a03 */
[----:B------:R-:W-:Y:S01]  /*0d90*/  SHF.R.S32.HI R229, RZ, 0x1f, R224 ;  /* 0x0000001fffe57819 */ /* 0x000fe200000114e0 */
[C---:B------:R-:W-:Y:S01]  /*0da0*/  VIADD R223, R17.reuse, 0x10 ;  /* 0x0000001011df7836 */ /* 0x040fe20000000000 */
[----:B------:R-:W-:Y:S01]  /*0db0*/  LOP3.LUT R2, R0, 0xfffffff8, RZ, 0xc0, !PT ;  /* 0xfffffff800027812 */ /* 0x000fe200078ec0ff */
[----:B------:R-:W-:Y:S01]  /*0dc0*/  VIADD R222, R17, 0x18 ;  /* 0x0000001811de7836 */ /* 0x000fe20000000000 */
[----:B------:R-:W-:Y:S01]  /*0dd0*/  SHF.R.S32.HI R225, RZ, 0x3, R0 ;  /* 0x00000003ffe17819 */ /* 0x000fe20000011400 */
[----:B------:R-:W-:Y:S01]  /*0de0*/  IMAD.IADD R22, R10, 0x1, -R5 ;  /* 0x000000010a167824 */ /* 0x000fe200078e0a05 */
[----:B------:R-:W-:Y:S01]  /*0df0*/  SHF.R.S32.HI R228, RZ, 0x1f, R223 ;  /* 0x0000001fffe47819 */ /* 0x000fe200000114df */
[----:B------:R-:W-:Y:S01]  /*0e00*/  IMAD R231, R3, 0x40, R6 ;  /* 0x0000004003e77824 */ /* 0x000fe200078e0206 */
[----:B------:R-:W-:Y:S01]  /*0e10*/  SHF.R.S32.HI R227, RZ, 0x1f, R222 ;  /* 0x0000001fffe37819 */ /* 0x000fe200000114de */
[----:B------:R-:W-:-:S02]  /*0e20*/  IMAD.IADD R23, R233, 0x1, -R2 ;  /* 0x00000001e9177824 */ /* 0x000fc400078e0a02 */
[C---:B------:R-:W-:Y:S02]  /*0e30*/  VIADD R221, R17.reuse, 0x20 ;  /* 0x0000002011dd7836 */ /* 0x040fe40000000000 */
[----:B------:R-:W-:Y:S02]  /*0e40*/  VIADD R220, R17, 0xb8 ;  /* 0x000000b811dc7836 */ /* 0x000fe40000000000 */
[----:B------:R-:W-:-:S07]  /*0e50*/  IMAD R22, R22, 0x8, R231 ;  /* 0x0000000816167824 */ /* 0x000fce00078e02e7 */
.L_x_4343:
[----:B01----:R-:W0:Y:S01]  /*0e60*/  LDC.64 R6, c[0x0][0xa18] ;  /* 0x00028600ff067b82 */ /* 0x003e220000000a00 */
[----:B----4-:R-:W-:Y:S02]  /*0e70*/  IMAD.U32 R9, RZ, RZ, UR49 ;  /* 0x00000031ff097e24 */ /* 0x010fe4000f8e00ff */
[----:B------:R-:W-:-:S05]  /*0e80*/  IMAD.U32 R3, RZ, RZ, UR49 ;  /* 0x00000031ff037e24 */ /* 0x000fca000f8e00ff */
[----:B------:R-:W1:Y:S08]  /*0e90*/  LDC R19, c[0x0][0x288] ;  /* 0x0000a200ff137b82 */ /* 0x000e700000000800 */
[----:B--23--:R-:W2:Y:S08]  /*0ea0*/  LDC.64 R4, c[0x0][0xa28] ;  /* 0x00028a00ff047b82 */ /* 0x00ceb00000000a00 */
[----:B------:R-:W3:Y:S01]  /*0eb0*/  LDC R0, c[0x0][0x424] ;  /* 0x00010900ff007b82 */ /* 0x000ee20000000800 */
[----:B0-----:R-:W-:-:S07]  /*0ec0*/  ISETP.NE.U32.AND P1, PT, R6, RZ, PT ;  /* 0x000000ff0600720c */ /* 0x001fce0003f25070 */
[----:B------:R-:W0:Y:S01]  /*0ed0*/  LDC R11, c[0x0][0x2f0] ;  /* 0x0000bc00ff0b7b82 */ /* 0x000e220000000800 */
[----:B------:R-:W-:Y:S01]  /*0ee0*/  ISETP.NE.AND.EX P1, PT, R7, RZ, PT, P1 ;  /* 0x000000ff0700720c */ /* 0x000fe20003f25310 */
[----:B------:R-:W-:Y:S01]  /*0ef0*/  ULOP3.LUT UR4, UR6, 0xff000000, URZ, 0xc0, !UPT ;  /* 0xff00000006047892 */ /* 0x000fe2000f8ec03f */
[----:B------:R-:W-:Y:S01]  /*0f00*/  ULDC.64 UR8, c[0x0][0xa20] ;  /* 0x0002880000087ab9 */ /* 0x000fe20000000a00 */
[----:B--2---:R-:W-:-:S04]  /*0f10*/  ISETP.NE.U32.AND P0, PT, R4, RZ, PT ;  /* 0x000000ff0400720c */ /* 0x004fc80003f05070 */
[----:B------:R-:W-:-:S06]  /*0f20*/  ISETP.NE.AND.EX P0, PT, R5, RZ, PT, P0 ;  /* 0x000000ff0500720c */ /* 0x000fcc0003f05300 */
[----:B------:R-:W2:Y:S08]  /*0f30*/  @P1 LDC.64 R6, c[0x0][0xa18] ;  /* 0x00028600ff061b82 */ /* 0x000eb00000000a00 */
[----:B------:R-:W4:Y:S01]  /*0f40*/  @P0 LDC.64 R4, c[0x0][0xa28] ;  /* 0x00028a00ff040b82 */ /* 0x000f220000000a00 */
[----:B--2---:R-:W-:-:S07]  /*0f50*/  @P1 IMAD.WIDE R6, R9, 0x4, R6 ;  /* 0x0000000409061825 */ /* 0x004fce00078e0206 */
[----:B------:R-:W2:Y:S01]  /*0f60*/  LDC.64 R8, c[0x0][0x418] ;  /* 0x00010600ff087b82 */ /* 0x000ea20000000a00 */
[----:B-1----:R1:W5:Y:S01]  /*0f70*/  @P1 LDG.E R19, desc[UR52][R6.64] ;  /* 0x0000003406131981 */ /* 0x002362000c1e1900 */
[----:B----4-:R-:W-:-:S04]  /*0f80*/  @P0 IMAD.WIDE R4, R3, 0x4, R4 ;  /* 0x0000000403040825 */ /* 0x010fc800078e0204 */
[----:B------:R-:W-:Y:S01]  /*0f90*/  IMAD.MOV.U32 R3, RZ, RZ, RZ ;  /* 0x000000ffff037224 */ /* 0x000fe200078e00ff */
[----:B------:R-:W-:Y:S01]  /*0fa0*/  ULOP3.LUT UR46, UR6, 0xff0000, URZ, 0xc0, !UPT ;  /* 0x00ff0000062e7892 */ /* 0x000fe2000f8ec03f */
[----:B------:R-:W-:Y:S01]  /*0fb0*/  ISETP.NE.U32.AND P2, PT, RZ, UR8, PT ;  /* 0x00000008ff007c0c */ /* 0x000fe2000bf45070 */
[----:B------:R-:W-:-:S03]  /*0fc0*/  USHF.R.U32.HI UR4, URZ, 0x8, UR4 ;  /* 0x000000083f047899 */ /* 0x000fc60008011604 */
[----:B------:R1:W5:Y:S01]  /*0fd0*/  @P0 LDG.E R3, desc[UR52][R4.64] ;  /* 0x0000003404030981 */ /* 0x000362000c1e1900 */
[----:B--2---:R-:W-:Y:S01]  /*0fe0*/  ISETP.NE.U32.AND P0, PT, R8, RZ, PT ;  /* 0x000000ff0800720c */ /* 0x004fe20003f05070 */
[----:B------:R-:W-:Y:S01]  /*0ff0*/  ULEA.HI UR46, UR46, UR4, URZ, 0x10 ;  /* 0x000000042e2e7291 */ /* 0x000fe2000f8f803f */
[----:B------:R-:W-:Y:S01]  /*1000*/  ISETP.NE.AND.EX P2, PT, RZ, UR9, PT, P2 ;  /* 0x00000009ff007c0c */ /* 0x000fe2000bf45320 */
[----:B------:R-:W-:Y:S01]  /*1010*/  ULOP3.LUT UR43, UR6, 0xffff, URZ, 0xc0, !UPT ;  /* 0x0000ffff062b7892 */ /* 0x000fe2000f8ec03f */
[----:B------:R-:W-:-:S04]  /*1020*/  ISETP.NE.AND.EX P0, PT, R9, RZ, PT, P0 ;  /* 0x000000ff0900720c */ /* 0x000fc80003f05300 */
[----:B---3--:R-:W-:Y:S01]  /*1030*/  SEL R0, R0, 0x1, P0 ;  /* 0x0000000100007807 */ /* 0x008fe20000000000 */
[----:B01----:R-:W-:Y:S08]  /*1040*/  @P1 BRA `(.L_x_4236) ;  /* 0x0000000000281947 */ /* 0x003ff00003800000 */
[----:B------:R-:W-:Y:S02]  /*1050*/  ULDC.64 UR6, c[0x0][0xa00] ;  /* 0x0002800000067ab9 */ /* 0x000fe40000000a00 */
[----:B------:R-:W-:-:S04]  /*1060*/  ISETP.NE.U32.AND P0, PT, RZ, UR6, PT ;  /* 0x00000006ff007c0c */ /* 0x000fc8000bf05070 */
[----:B------:R-:W-:-:S13]  /*1070*/  ISETP.NE.AND.EX P0, PT, RZ, UR7, PT, P0 ;  /* 0x00000007ff007c0c */ /* 0x000fda000bf05300 */
[----:B------:R-:W-:Y:S05]  /*1080*/  @!P0 BRA `(.L_x_4236) ;  /* 0x0000000000188947 */ /* 0x000fea0003800000 */
[----:B------:R-:W0:Y:S01]  /*1090*/  LDC.64 R4, c[0x0][0xa00] ;  /* 0x00028000ff047b82 */ /* 0x000e220000000a00 */
[----:B------:R-:W-:-:S04]  /*10a0*/  IMAD.U32 R7, RZ, RZ, UR49 ;  /* 0x00000031ff077e24 */ /* 0x000fc8000f8e00ff */
[----:B0-----:R-:W-:-:S05]  /*10b0*/  IMAD.WIDE R4, R7, 0x4, R4 ;  /* 0x0000000407047825 */ /* 0x001fca00078e0204 */
[----:B-----5:R-:W2:Y:S04]  /*10c0*/  LDG.E R19, desc[UR52][R4.64] ;  /* 0x0000003404137981 */ /* 0x020ea8000c1e1900 */
[----:B------:R-:W2:Y:S02]  /*10d0*/  LDG.E R6, desc[UR52][R4.64+0x4] ;  /* 0x0000043404067981 */ /* 0x000ea4000c1e1900 */
[----:B--2---:R-:W-:-:S07]  /*10e0*/  IMAD.IADD R19, R6, 0x1, -R19 ;  /* 0x0000000106137824 */ /* 0x004fce00078e0a13 */
.L_x_4236:
[----:B------:R-:W-:Y:S01]  /*10f0*/  UMOV UR44, UR49 ;  /* 0x00000031002c7c82 */ /* 0x000fe20008000000 */
[----:B------:R-:W-:Y:S01]  /*1100*/  IMAD R18, R0, R11, RZ ;  /* 0x0000000b00127224 */ /* 0x000fe200078e02ff */
[----:B------:R-:W-:Y:S06]  /*1110*/  @!P2 BRA `(.L_x_4237) ;  /* 0x000000000018a947 */ /* 0x000fec0003800000 */
[----:B------:R-:W-:Y:S02]  /*1120*/  ULDC.64 UR6, c[0x0][0xa20] ;  /* 0x0002880000067ab9 */ /* 0x000fe40000000a00 */
[----:B------:R-:W-:-:S06]  /*1130*/  UIMAD.WIDE UR6, UR49, 0x4, UR6 ;  /* 0x00000004310678a5 */ /* 0x000fcc000f8e0206 */
[----:B------:R-:W-:Y:S02]  /*1140*/  IMAD.U32 R4, RZ, RZ, UR6 ;  /* 0x00000006ff047e24 */ /* 0x000fe4000f8e00ff */
[----:B------:R-:W-:-:S05]  /*1150*/  IMAD.U32 R5, RZ, RZ, UR7 ;  /* 0x00000007ff057e24 */ /* 0x000fca000f8e00ff */
[----:B------:R0:W5:Y:S01]  /*1160*/  LDG.E R18, desc[UR52][R4.64] ;  /* 0x0000003404127981 */ /* 0x000162000c1e1900 */
[----:B------:R-:W-:Y:S05]  /*1170*/  BRA `(.L_x_4238) ;  /* 0x0000000000287947 */ /* 0x000fea0003800000 */
.L_x_4237:
[----:B------:R-:W-:Y:S02]  /*1180*/  ULDC.64 UR6, c[0x0][0xa08] ;  /* 0x0002820000067ab9 */ /* 0x000fe40000000a00 */
[----:B------:R-:W-:-:S04]  /*1190*/  ISETP.NE.U32.AND P0, PT, RZ, UR6, PT ;  /* 0x00000006ff007c0c */ /* 0x000fc8000bf05070 */
[----:B------:R-:W-:-:S13]  /*11a0*/  ISETP.NE.AND.EX P0, PT, RZ, UR7, PT, P0 ;  /* 0x00000007ff007c0c */ /* 0x000fda000bf05300 */
[----:B------:R-:W-:Y:S05]  /*11b0*/  @!P0 BRA `(.L_x_4238) ;  /* 0x0000000000188947 */ /* 0x000fea0003800000 */
[----:B------:R-:W0:Y:S01]  /*11c0*/  LDC.64 R4, c[0x0][0xa08] ;  /* 0x00028200ff047b82 */ /* 0x000e220000000a00 */
[----:B------:R-:W-:-:S04]  /*11d0*/  IMAD.U32 R7, RZ, RZ, UR49 ;  /* 0x00000031ff077e24 */ /* 0x000fc8000f8e00ff */
[----:B0-----:R-:W-:-:S05]  /*11e0*/  IMAD.WIDE R4, R7, 0x4, R4 ;  /* 0x0000000407047825 */ /* 0x001fca00078e0204 */
[----:B------:R-:W2:Y:S04]  /*11f0*/  LDG.E R18, desc[UR52][R4.64] ;  /* 0x0000003404127981 */ /* 0x000ea8000c1e1900 */
[----:B------:R-:W2:Y:S02]  /*1200*/  LDG.E R7, desc[UR52][R4.64+0x4] ;  /* 0x0000043404077981 */ /* 0x000ea4000c1e1900 */
[----:B--2---:R-:W-:-:S07]  /*1210*/  IMAD.IADD R18, R7, 0x1, -R18 ;  /* 0x0000000107127824 */ /* 0x004fce00078e0a12 */
.L_x_4238:
        /* <DEDUP_REMOVED lines=16> */
[----:B------:R-:W-:Y:S02]  /*1320*/  @UP0 UIMAD.WIDE.U32 UR10, UR49, UR12, URZ ;  /* 0x0000000c310a02a5 */ /* 0x000fe4000f8e003f */
[----:B------:R-:W-:-:S02]  /*1330*/  @UP0 UIMAD UR4, UR49, UR13, UR4 ;  /* 0x0000000d310402a4 */ /* 0x000fc4000f8e0204 */
[----:B------:R-:W-:Y:S02]  /*1340*/  @UP1 UIMAD UR14, UR49, UR17, UR14 ;  /* 0x00000011310e12a4 */ /* 0x000fe4000f8e020e */
[----:B------:R-:W-:Y:S02]  /*1350*/  @UP1 UIMAD.WIDE.U32 UR12, UR49, UR16, URZ ;  /* 0x00000010310c12a5 */ /* 0x000fe4000f8e003f */
[----:B------:R-:W-:Y:S02]  /*1360*/  @UP0 UIADD3 UR11, UR11, UR4, URZ ;  /* 0x000000040b0b0290 */ /* 0x000fe4000fffe03f */
[----:B------:R-:W-:Y:S01]  /*1370*/  @UP1 UIADD3 UR13, UR13, UR14, URZ ;  /* 0x0000000e0d0d1290 */ /* 0x000fe2000fffe03f */
[----:B------:R-:W-:Y:S02]  /*1380*/  @UP1 ULDC.64 UR16, c[0x0][0x9c0] ;  /* 0x0002700000101ab9 */ /* 0x000fe40000000a00 */
[----:B------:R-:W-:Y:S01]  /*1390*/  @UP0 ULDC.64 UR14, c[0x0][0x9b0] ;  /* 0x00026c00000e0ab9 */ /* 0x000fe20000000a00 */
[----:B------:R-:W-:-:S02]  /*13a0*/  @UP1 UIMAD.WIDE.U32 UR12, UR43, UR16, UR12 ;  /* 0x000000102b0c12a5 */ /* 0x000fc4000f8e000c */
[----:B------:R-:W-:Y:S02]  /*13b0*/  @UP0 UIMAD.WIDE.U32 UR10, UR43, UR14, UR10 ;  /* 0x0000000e2b0a02a5 */ /* 0x000fe4000f8e000a */
[----:B------:R-:W-:Y:S02]  /*13c0*/  @UP1 UIMAD UR4, UR43, UR17, UR13 ;  /* 0x000000112b0412a4 */ /* 0x000fe4000f8e020d */
[----:B------:R-:W-:Y:S02]  /*13d0*/  @UP0 UIMAD UR11, UR43, UR15, UR11 ;  /* 0x0000000f2b0b02a4 */ /* 0x000fe4000f8e020b */
[----:B------:R-:W-:Y:S02]  /*13e0*/  @UP0 ULEA UR8, UP2, UR10, UR8, 0x2 ;  /* 0x000000080a080291 */ /* 0x000fe4000f84103f */
[----:B------:R-:W-:Y:S02]  /*13f0*/  @UP1 ULEA UR6, UP3, UR12, UR6, 0x2 ;  /* 0x000000060c061291 */ /* 0x000fe4000f86103f */
[----:B------:R-:W-:-:S02]  /*1400*/  @UP0 ULEA.HI.X UR9, UR10, UR9, UR11, 0x2, UP2 ;  /* 0x000000090a090291 */ /* 0x000fc400090f140b */
[----:B------:R-:W-:Y:S01]  /*1410*/  @UP1 ULEA.HI.X UR7, UR12, UR7, UR4, 0x2, UP3 ;  /* 0x000000070c071291 */ /* 0x000fe200098f1404 */
[----:B0-----:R-:W-:Y:S02]  /*1420*/  IMAD.U32 R4, RZ, RZ, UR8 ;  /* 0x00000008ff047e24 */ /* 0x001fe4000f8e00ff */
[----:B-----5:R-:W-:Y:S01]  /*1430*/  IMAD.IADD R18, R18, 0x1, -R3 ;  /* 0x0000000112127824 */ /* 0x020fe200078e0a03 */
[----:B------:R-:W-:Y:S01]  /*1440*/  ULDC UR4, c[0x0][0x448] ;  /* 0x0001120000047ab9 */ /* 0x000fe20000000800 */
[----:B------:R-:W-:Y:S01]  /*1450*/  IMAD.U32 R5, RZ, RZ, UR9 ;  /* 0x00000009ff057e24 */ /* 0x000fe2000f8e00ff */
[----:B------:R-:W-:Y:S01]  /*1460*/  USHF.L.U32 UR36, UR5, 0x7, URZ ;  /* 0x0000000705247899 */ /* 0x000fe2000800063f */
[----:B------:R-:W-:Y:S01]  /*1470*/  IMAD.U32 R6, RZ, RZ, UR6 ;  /* 0x00000006ff067e24 */ /* 0x000fe2000f8e00ff */
[----:B------:R-:W-:Y:S01]  /*1480*/  ULDC UR10, c[0x0][0x988] ;  /* 0x00026200000a7ab9 */ /* 0x000fe20000000800 */
[----:B------:R-:W-:Y:S01]  /*1490*/  IMAD.U32 R7, RZ, RZ, UR7 ;  /* 0x00000007ff077e24 */ /* 0x000fe2000f8e00ff */
[----:B------:R-:W2:Y:S04]  /*14a0*/  @P0 LDG.E R9, desc[UR52][R4.64] ;  /* 0x0000003404090981 */ /* 0x000ea8000c1e1900 */
[----:B------:R-:W2:Y:S01]  /*14b0*/  @P1 LDG.E R0, desc[UR52][R6.64] ;  /* 0x0000003406001981 */ /* 0x000ea2000c1e1900 */
[----:B------:R-:W-:Y:S01]  /*14c0*/  UISETP.NE.AND UP1, UPT, UR4, 0x1, UPT ;  /* 0x000000010400788c */ /* 0x000fe2000bf25270 */
[----:B------:R-:W-:Y:S01]  /*14d0*/  IADD3 R3, R18, 0x1, -R19 ;  /* 0x0000000112037810 */ /* 0x000fe20007ffe813 */
[----:B------:R-:W-:Y:S01]  /*14e0*/  UIADD3 UR8, UR36, 0x7f, URZ ;  /* 0x0000007f24087890 */ /* 0x000fe2000fffe03f */
[----:B------:R-:W-:-:S02]  /*14f0*/  ULDC.64 UR4, c[0x0][0x9e0] ;  /* 0x0002780000047ab9 */ /* 0x000fc40000000a00 */
[----:B------:R-:W-:Y:S01]  /*1500*/  R2UR UR9, R3 ;  /* 0x00000000030972ca */ /* 0x000fe200000e0000 */
[----:B------:R-:W-:-:S05]  /*1510*/  UISETP.GE.AND UP0, UPT, UR5, 0x1, UPT ;  /* 0x000000010500788c */ /* 0x000fca000bf06270 */
[----:B------:R-:W-:Y:S01]  /*1520*/  @UP1 ULDC UR6, c[0x0][0x44c] ;  /* 0x0001130000061ab9 */ /* 0x000fe20000000800 */
[----:B------:R-:W-:Y:S01]  /*1530*/  @UP1 ULDC UR11, c[0x0][0x450] ;  /* 0x00011400000b1ab9 */ /* 0x000fe20000000800 */
[----:B------:R-:W-:Y:S01]  /*1540*/  UIMAD.WIDE.U32 UR6, UR8, UR6, URZ ;  /* 0x00000006080672a5 */ /* 0x000fe2000f8e003f */
[----:B------:R-:W-:-:S03]  /*1550*/  PLOP3.LUT P1, PT, PT, PT, UP0, 0x80, 0x0 ;  /* 0x000000000000781c */ /* 0x000fc60003f2f008 */
[----:B------:R-:W-:-:S04]  /*1560*/  @UP1 USHF.R.U32.HI UR8, URZ, UR11, UR7 ;  /* 0x0000000b3f081299 */ /* 0x000fc80008011607 */
[----:B------:R-:W-:-:S04]  /*1570*/  UIADD3 UR8, UR9, UR8, URZ ;  /* 0x0000000809087290 */ /* 0x000fc8000fffe03f */
[----:B------:R-:W-:Y:S01]  /*1580*/  UIADD3 UR4, UR8, UR4, URZ ;  /* 0x0000000408047290 */ /* 0x000fe2000fffe03f */
[----:B--2---:R-:W-:-:S04]  /*1590*/  FMUL.FTZ R0, R9, R0 ;  /* 0x0000000009007220 */ /* 0x004fc80000410000 */
        /* <DEDUP_REMOVED lines=14> */
.L_x_4240:
[----:B------:R-:W-:-:S11]  /*1680*/  UISETP.NE.AND UP0, UPT, UR5, 0x1, UPT ;  /* 0x000000010500788c */ /* 0x000fd6000bf05270 */
[----:B------:R-:W-:Y:S02]  /*1690*/  @UP0 ULDC.64 UR8, c[0x0][0x9e8] ;  /* 0x00027a0000080ab9 */ /* 0x000fe40000000a00 */
[----:B------:R-:W-:-:S04]  /*16a0*/  UIMAD.WIDE.U32 UR6, UR4, UR8, URZ ;  /* 0x00000008040672a5 */ /* 0x000fc8000f8e003f */
[----:B------:R-:W-:-:S12]  /*16b0*/  @UP0 USHF.R.U32.HI UR4, URZ, UR9, UR7 ;  /* 0x000000093f040299 */ /* 0x000fd80008011607 */
.L_x_4241:
[----:B------:R-:W-:-:S06]  /*16c0*/  UIMAD UR4, UR4, UR5, UR5 ;  /* 0x00000005040472a4 */ /* 0x000fcc000f8e0205 */
[----:B------:R-:W-:-:S07]  /*16d0*/  VIMNMX R0, R0, UR4, PT ;  /* 0x0000000400007c48 */ /* 0x000fce000bfe0100 */
.L_x_4239:
[----:B------:R-:W-:Y:S01]  /*16e0*/  IMAD.IADD R107, R18, 0x1, -R19 ;  /* 0x00000001126b7824 */ /* 0x000fe200078e0a13 */
[----:B------:R-:W-:Y:S01]  /*16f0*/  @UP1 ULDC UR6, c[0x0][0x44c] ;  /* 0x0001130000061ab9 */ /* 0x000fe20000000800 */
[----:B------:R-:W-:Y:S01]  /*1700*/  VIADD R3, R0, 0x9f ;  /* 0x0000009f00037836 */ /* 0x000fe20000000000 */
[----:B------:R-:W-:Y:S01]  /*1710*/  UIMAD.WIDE.U32 UR6, UR36, UR6, URZ ;  /* 0x00000006240672a5 */ /* 0x000fe2000f8e003f */
[----:B------:R-:W-:Y:S01]  /*1720*/  VIADD R0, R18, 0x9f ;  /* 0x0000009f12007836 */ /* 0x000fe20000000000 */
        /* <DEDUP_REMOVED lines=25> */
.L_x_4243:
[----:B------:R-:W-:-:S11]  /*18c0*/  UISETP.NE.AND UP0, UPT, UR5, 0x1, UPT ;  /* 0x000000010500788c */ /* 0x000fd6000bf05270 */
[----:B------:R-:W-:Y:S02]  /*18d0*/  @UP0 ULDC.64 UR10, c[0x0][0x9e8] ;  /* 0x00027a00000a0ab9 */ /* 0x000fe40000000a00 */
[----:B------:R-:W-:-:S04]  /*18e0*/  UIMAD.WIDE.U32 UR6, UR4, UR10, URZ ;  /* 0x0000000a040672a5 */ /* 0x000fc8000f8e003f */
[----:B------:R-:W-:-:S12]  /*18f0*/  @UP0 USHF.R.U32.HI UR4, URZ, UR11, UR7 ;  /* 0x0000000b3f040299 */ /* 0x000fd80008011607 */
.L_x_4244:
[----:B------:R-:W-:-:S04]  /*1900*/  UIMAD UR4, UR4, UR5, URZ ;  /* 0x00000005040472a4 */ /* 0x000fc8000f8e023f */
[----:B------:R-:W-:-:S04]  /*1910*/  UISETP.LT.AND UP0, UPT, UR8, UR4, UPT ;  /* 0x000000040800728c */ /* 0x000fc8000bf01270 */
[----:B------:R-:W-:-:S12]  /*1920*/  USEL UR8, UR8, UR4, !UP0 ;  /* 0x0000000408087287 */ /* 0x000fd8000c000000 */
.L_x_4242:
[----:B------:R-:W-:Y:S02]  /*1930*/  UIMAD.WIDE UR4, UR8, 0x66666667, URZ ;  /* 0x66666667080478a5 */ /* 0x000fe4000f8e023f */
[----:B------:R-:W-:Y:S02]  /*1940*/  ULOP3.LUT UR37, UR46, 0xff, URZ, 0xc0, !UPT ;  /* 0x000000ff2e257892 */ /* 0x000fe4000f8ec03f */
[----:B------:R-:W-:Y:S02]  /*1950*/  USHF.R.U32.HI UR4, URZ, 0x1f, UR5 ;  /* 0x0000001f3f047899 */ /* 0x000fe40008011605 */
[----:B------:R-:W-:Y:S02]  /*1960*/  USHF.R.U32.HI UR46, URZ, 0x10, UR46 ;  /* 0x000000103f2e7899 */ /* 0x000fe4000801162e */
[----:B------:R-:W-:-:S04]  /*1970*/  ULEA.HI.SX32 UR4, UR5, UR4, 0x1a ;  /* 0x0000000405047291 */ /* 0x000fc8000f8fd23f */
[----:B------:R-:W-:-:S04]  /*1980*/  UISETP.LT.AND UP0, UPT, URZ, UR4, UPT ;  /* 0x000000043f00728c */ /* 0x000fc8000bf01270 */
[----:B------:R-:W-:-:S03]  /*1990*/  USEL UR39, URZ, UR4, !UP0 ;  /* 0x000000043f277287 */ /* 0x000fc6000c000000 */
[----:B------:R-:W-:-:S03]  /*19a0*/  UMOV UR4, URZ ;  /* 0x0000003f00047c82 */ /* 0x000fc60008000000 */
[----:B------:R-:W-:-:S13]  /*19b0*/  ISETP.GT.AND P0, PT, R105, UR39, PT ;  /* 0x0000002769007c0c */ /* 0x000fda000bf04270 */
[----:B------:R-:W-:Y:S05]  /*19c0*/  @!P0 BRA `(.L_x_4245) ;  /* 0x0000000000988947 */ /* 0x000fea0003800000 */
[----:B------:R-:W-:Y:S01]  /*19d0*/  UISETP.NE.AND UP0, UPT, UR46, URZ, UPT ;  /* 0x0000003f2e00728c */ /* 0x000fe2000bf05270 */
[----:B------:R-:W-:-:S03]  /*19e0*/  ULDC UR4, c[0x0][0x9f0] ;  /* 0x00027c0000047ab9 */ /* 0x000fc60000000800 */
[----:B------:R-:W-:-:S03]  /*19f0*/  USEL UR9, UR46, UR4, UP0 ;  /* 0x000000042e097287 */ /* 0x000fc60008000000 */
[----:B------:R-:W-:-:S03]  /*1a00*/  UMOV UR4, URZ ;  /* 0x0000003f00047c82 */ /* 0x000fc60008000000 */
[----:B------:R-:W-:-:S05]  /*1a10*/  IMAD.U32 R6, RZ, RZ, UR9 ;  /* 0x00000009ff067e24 */ /* 0x000fca000f8e00ff */
        /* <DEDUP_REMOVED lines=33> */
.L_x_4245:
[----:B------:R-:W-:Y:S02]  /*1c30*/  UIMAD UR39, UR37, UR4, UR39 ;  /* 0x00000004252772a4 */ /* 0x000fe4000f8e0227 */
[----:B------:R-:W-:Y:S01]  /*1c40*/  IMAD.U32 R0, RZ, RZ, UR4 ;  /* 0x00000004ff007e24 */ /* 0x000fe2000f8e00ff */
[----:B------:R-:W-:Y:S02]  /*1c50*/  PLOP3.LUT P0, PT, PT, PT, PT, 0x80, 0x0 ;  /* 0x000000000000781c */ /* 0x000fe40003f0f070 */
[----:B------:R-:W-:Y:S02]  /*1c60*/  CS2R R10, SRZ ;  /* 0x00000000000a7805 */ /* 0x000fe4000001ff00 */
        /* <DEDUP_REMOVED lines=67> */
[----:B------:R-:W0:Y:S01]  /*20a0*/  SHFL.IDX PT, R0, R230, RZ, 0x1f ;  /* 0x00001fffe6007589 */ /* 0x000e2200000e0000 */
[----:B------:R-:W1:Y:S01]  /*20b0*/  S2UR UR40, SR_CgaCtaId ;  /* 0x00000000002879c3 */ /* 0x000e620000008800 */
[----:B------:R-:W-:Y:S01]  /*20c0*/  UMOV UR41, 0x400 ;  /* 0x0000040000297882 */ /* 0x000fe20000000000 */
[----:B0-----:R-:W-:Y:S01]  /*20d0*/  R2UR UR45, R0 ;  /* 0x00000000002d72ca */ /* 0x001fe200000e0000 */
[----:B-1----:R-:W-:-:S04]  /*20e0*/  ULEA UR41, UR40, UR41, 0x18 ;  /* 0x0000002928297291 */ /* 0x002fc8000f8ec03f */
[----:B------:R-:W-:-:S04]  /*20f0*/  UIADD3 UR5, UR41, 0x1e200, URZ ;  /* 0x0001e20029057890 */ /* 0x000fc8000fffe03f */
[----:B------:R-:W-:-:S04]  /*2100*/  ULOP3.LUT UP0, URZ, UR5, 0x9f, URZ, 0xc0, !UPT ;  /* 0x0000009f053f7892 */ /* 0x000fc8000f80c03f */
[----:B------:R-:W-:Y:S02]  /*2110*/  ULEA.HI UR4, UR45, UR45, URZ, 0x1 ;  /* 0x0000002d2d047291 */ /* 0x000fe4000f8f083f */
[----:B------:R-:W-:Y:S02]  /*2120*/  PLOP3.LUT P0, PT, PT, PT, UP0, 0x80, 0x0 ;  /* 0x000000000000781c */ /* 0x000fe40003f0f008 */
        /* <DEDUP_REMOVED lines=22> */
.L_x_4247:
        /* <DEDUP_REMOVED lines=9> */
.L_x_4450:
[----:B------:R-:W-:Y:S05]  /*2320*/  @!P0 BRA `(.L_x_4249) ;  /* 0x0000000000048947 */ /* 0x000fea0003800000 */
[----:B------:R-:W-:Y:S01]  /*2330*/  BPT.TRAP 0x1 ;  /* 0x000000040000795c */ /* 0x000fe20000300000 */
.L_x_4249:
[----:B------:R-:W-:Y:S02]  /*2340*/  IMAD.U32 R5, RZ, RZ, UR54 ;  /* 0x00000036ff057e24 */ /* 0x000fe4000f8e00ff */
[----:B0-----:R-:W-:-:S03]  /*2350*/  IMAD.U32 R0, RZ, RZ, UR50 ;  /* 0x00000032ff007e24 */ /* 0x001fc6000f8e00ff */
[----:B------:R-:W-:Y:S02]  /*2360*/  LEA R5, R5, UR41, 0x3 ;  /* 0x0000002905057c11 */ /* 0x000fe4000f8e18ff */
[----:B------:R-:W-:-:S04]  /*2370*/  SHF.L.U32 R0, R0, 0x1f, RZ ;  /* 0x0000001f00007819 */ /* 0x000fc800000006ff */
[----:B------:R0:W1:Y:S01]  /*2380*/  SYNCS.PHASECHK.TRANS64.TRYWAIT P1, [R5+URZ+0x33430], R0 ;  /* 0x03343000050075a7 */ /* 0x000062000802017f */
[----:B------:R-:W-:Y:S05]  /*2390*/  @!P0 BRA `(.L_x_4250) ;  /* 0x0000000000048947 */ /* 0x000fea0003800000 */
[----:B------:R-:W-:Y:S01]  /*23a0*/  BPT.TRAP 0x1 ;  /* 0x000000040000795c */ /* 0x000fe20000300000 */
.L_x_4250:
[----:B------:R-:W2:Y:S01]  /*23b0*/  S2R R3, SR_TID.X ;  /* 0x0000000000037919 */ /* 0x000ea20000002100 */
[----:B------:R-:W-:Y:S02]  /*23c0*/  LOP3.LUT R2, R2, 0xfffffff7, RZ, 0xc0, !PT ;  /* 0xfffffff702027812 */ /* 0x000fe400078ec0ff */
[----:B--2---:R-:W-:-:S13]  /*23d0*/  LOP3.LUT P2, RZ, R3, 0x7f, RZ, 0xc0, !PT ;  /* 0x0000007f03ff7812 */ /* 0x004fda000784c0ff */
[----:B------:R-:W-:Y:S01]  /*23e0*/  @P2 LOP3.LUT R2, R2, 0x8, RZ, 0xfc, !PT ;  /* 0x0000000802022812 */ /* 0x000fe200078efcff */
[----:B-1----:R-:W-:Y:S06]  /*23f0*/  @P1 BRA `(.L_x_4251) ;  /* 0x0000000000081947 */ /* 0x002fec0003800000 */
[----:B------:R-:W1:Y:S02]  /*2400*/  SYNCS.PHASECHK.TRANS64.TRYWAIT P1, [R5+URZ+0x33430], R0 ;  /* 0x03343000050075a7 */ /* 0x000e64000802017f */
[----:B-1----:R-:W-:Y:S05]  /*2410*/  @!P1 BRA `(.L_x_4252) ;  /* 0x000001e4002c9947 */ /* 0x002fea0003800000 */
.L_x_4251:
[----:B------:R-:W-:Y:S05]  /*2420*/  WARPSYNC.ALL ;  /* 0x0000000000007948 */ /* 0x000fea0003800000 */
[----:B------:R-:W-:Y:S01]  /*2430*/  UIADD3 UR4, UR41, 0x24200, URZ ;  /* 0x0002420029047890 */ /* 0x000fe2000fffe03f */
[----:B------:R-:W-:Y:S01]  /*2440*/  WARPGROUP.ARRIVE ;  /* 0x00000000000079c5 */ /* 0x000fe20000000000 */
[----:B------:R-:W-:-:S05]  /*2450*/  ULOP3.LUT UR20, UR55, 0x10000, URZ, 0xfc, !UPT ;  /* 0x0001000037147892 */ /* 0x000fca000f8efc3f */
[----:B------:R-:W2:Y:S01]  /*2460*/  S2R R3, SR_TID.X ;  /* 0x0000000000037919 */ /* 0x000ea20000002100 */
[----:B------:R-:W-:Y:S01]  /*2470*/  USHF.R.U32.HI UR4, URZ, 0x4, UR4 ;  /* 0x000000043f047899 */ /* 0x000fe20008011604 */
[----:B01----:R-:W-:Y:S01]  /*2480*/  VIADD R0, R22, UR36 ;  /* 0x0000002416007c36 */ /* 0x003fe20008000000 */
[----:B------:R-:W-:Y:S01]  /*2490*/  UMOV UR25, 0x80000020 ;  /* 0x8000002000197882 */ /* 0x000fe20000000000 */
[----:B------:R-:W-:Y:S01]  /*24a0*/  UMOV UR27, 0x80000020 ;  /* 0x80000020001b7882 */ /* 0x000fe20000000000 */
[----:B------:R-:W-:Y:S01]  /*24b0*/  ULOP3.LUT UR4, UR4, 0x3fff, URZ, 0xc0, !UPT ;  /* 0x00003fff04047892 */ /* 0x000fe2000f8ec03f */
[----:B------:R-:W-:Y:S01]  /*24c0*/  UMOV UR24, UR20 ;  /* 0x0000001400187c82 */ /* 0x000fe20008000000 */
[----:B------:R-:W-:Y:S02]  /*24d0*/  UMOV UR7, 0x80000020 ;  /* 0x8000002000077882 */ /* 0x000fe40000000000 */
[----:B------:R-:W-:Y:S01]  /*24e0*/  ULOP3.LUT UR51, UR4, 0x10000, URZ, 0xfc, !UPT ;  /* 0x0001000004337892 */ /* 0x000fe2000f8efc3f */
[----:B------:R-:W-:Y:S01]  /*24f0*/  UMOV UR11, 0x80000020 ;  /* 0x80000020000b7882 */ /* 0x000fe20000000000 */
[----:B------:R-:W-:-:S02]  /*2500*/  UIADD3 UR12, UR20, 0x202, URZ ;  /* 0x00000202140c7890 */ /* 0x000fc4000fffe03f */
[----:B------:R-:W-:Y:S01]  /*2510*/  UIMAD UR28, UR54, 0x780, UR51 ;  /* 0x00000780361c78a4 */ /* 0x000fe2000f8e0233 */
[----:B------:R-:W-:Y:S01]  /*2520*/  UMOV UR13, 0x80000020 ;  /* 0x80000020000d7882 */ /* 0x000fe20000000000 */
[----:B------:R-:W-:Y:S02]  /*2530*/  UMOV UR15, 0x80000020 ;  /* 0x80000020000f7882 */ /* 0x000fe40000000000 */
[----:B------:R-:W-:Y:S02]  /*2540*/  UIADD3 UR4, UR28, 0x80, URZ ;  /* 0x000000801c047890 */ /* 0x000fe4000fffe03f */
[----:B------:R-:W-:Y:S02]  /*2550*/  UIADD3 UR5, UR28, 0x100, URZ ;  /* 0x000001001c057890 */ /* 0x000fe4000fffe03f */
[----:B------:R-:W-:Y:S01]  /*2560*/  UMOV UR26, UR28 ;  /* 0x0000001c001a7c82 */ /* 0x000fe20008000000 */
[----:B------:R-:W-:Y:S01]  /*2570*/  UIADD3 UR6, UR28, 0x2, URZ ;  /* 0x000000021c067890 */ /* 0x000fe2000fffe03f */
[----:B------:R-:W-:Y:S01]  /*2580*/  QGMMA.64x32x32.F32.E4M3.E4M3 R88, gdesc[UR24], RZ, !UPT, gsb0 ;  /* 0x00600000185879f3 */ /* 0x000fe2000c0008ff */
[----:B------:R-:W-:Y:S01]  /*2590*/  UMOV UR26, UR4 ;  /* 0x00000004001a7c82 */ /* 0x000fe20008000000 */
[----:B------:R-:W-:Y:S01]  /*25a0*/  UMOV UR27, 0x80000020 ;  /* 0x80000020001b7882 */ /* 0x000fe20000000000 */
[----:B------:R-:W-:-:S02]  /*25b0*/  UIADD3 UR4, UR28, 0x180, URZ ;  /* 0x000001801c047890 */ /* 0x000fc4000fffe03f */
[----:B------:R-:W-:Y:S02]  /*25c0*/  UIADD3 UR8, UR28, 0x82, URZ ;  /* 0x000000821c087890 */ /* 0x000fe4000fffe03f */
[----:B------:R-:W-:Y:S01]  /*25d0*/  UIADD3 UR9, UR28, 0x102, URZ ;  /* 0x000001021c097890 */ /* 0x000fe2000fffe03f */
[----:B--2---:R-:W-:Y:S01]  /*25e0*/  LOP3.LUT P3, RZ, R3, 0x7f, RZ, 0xc0, !PT ;  /* 0x0000007f03ff7812 */ /* 0x004fe2000786c0ff */
[----:B------:R-:W-:Y:S01]  /*25f0*/  UIADD3 UR10, UR28, 0x280, URZ ;  /* 0x000002801c0a7890 */ /* 0x000fe2000fffe03f */
[----:B------:R-:W-:Y:S01]  /*2600*/  IMAD.MOV.U32 R3, RZ, RZ, R0 ;  /* 0x000000ffff037224 */ /* 0x000fe200078e0000 */
[----:B------:R-:W-:Y:S02]  /*2610*/  UIADD3 UR14, UR28, 0x282, URZ ;  /* 0x000002821c0e7890 */ /* 0x000fe4000fffe03f */
[----:B------:R-:W-:Y:S02]  /*2620*/  UIADD3 UR16, UR20, 0x400, URZ ;  /* 0x0000040014107890 */ /* 0x000fe4000fffe03f */
[----:B------:R-:W-:Y:S01]  /*2630*/  UIADD3 UR18, UR28, 0x500, URZ ;  /* 0x000005001c127890 */ /* 0x000fe2000fffe03f */
[----:B------:R-:W-:Y:S01]  /*2640*/  UMOV UR17, 0x80000020 ;  /* 0x8000002000117882 */ /* 0x000fe20000000000 */
[----:B------:R-:W-:Y:S01]  /*2650*/  UMOV UR19, 0x80000020 ;  /* 0x8000002000137882 */ /* 0x000fe20000000000 */
[----:B------:R-:W-:Y:S01]  /*2660*/  UIADD3 UR22, UR28, 0x502, URZ ;  /* 0x000005021c167890 */ /* 0x000fe2000fffe03f */
[----:B------:R-:W-:Y:S01]  /*2670*/  UMOV UR21, 0x80000020 ;  /* 0x8000002000157882 */ /* 0x000fe20000000000 */
[----:B------:R-:W-:Y:S01]  /*2680*/  UMOV UR23, 0x80000020 ;  /* 0x8000002000177882 */ /* 0x000fe20000000000 */
[----:B------:R-:W-:Y:S01]  /*2690*/  ULDC UR56, c[0x0][0x9dc] ;  /* 0x0002770000387ab9 */ /* 0x000fe20000000800 */
[----:B------:R-:W-:-:S02]  /*26a0*/  WARPGROUP.DEPBAR.LE gsb0, 0x0 ;  /* 0x00008000000079c5 */ /* 0x000fc40000010000 */
[----:B------:R-:W-:-:S06]  /*26b0*/  WARPGROUP.ARRIVE ;  /* 0x00000000000079c5 */ /* 0x000fcc0000000000 */
[----:B------:R-:W-:Y:S01]  /*26c0*/  QGMMA.64x32x32.F32.E4M3.E4M3 R72, gdesc[UR24], RZ, !UPT, gsb0 ;  /* 0x00600000184879f3 */ /* 0x000fe2000c0008ff */
[----:B------:R-:W-:Y:S01]  /*26d0*/  UMOV UR26, UR5 ;  /* 0x00000005001a7c82 */ /* 0x000fe20008000000 */
[----:B------:R-:W-:Y:S01]  /*26e0*/  UMOV UR27, 0x80000020 ;  /* 0x80000020001b7882 */ /* 0x000fe20000000000 */
[----:B------:R-:W-:Y:S01]  /*26f0*/  UIADD3 UR5, UR28, 0x200, URZ ;  /* 0x000002001c057890 */ /* 0x000fe2000fffe03f */
[----:B------:R-:W-:Y:S02]  /*2700*/  WARPGROUP.DEPBAR.LE gsb0, 0x0 ;  /* 0x00008000000079c5 */ /* 0x000fe40000010000 */
        /* <DEDUP_REMOVED lines=10> */
[----:B------:R-:W-:Y:S01]  /*27b0*/  UMOV UR5, 0x80000020 ;  /* 0x8000002000057882 */ /* 0x000fe20000000000 */
        /* <DEDUP_REMOVED lines=20> */
[----:B------:R-:W-:Y:S02]  /*2900*/  UIADD3 UR8, UR20, 0x200, URZ ;  /* 0x0000020014087890 */ /* 0x000fe4000fffe03f */
        /* <DEDUP_REMOVED lines=39> */
[----:B------:R-:W-:Y:S02]  /*2b80*/  ULDC UR10, c[0x0][0x448] ;  /* 0x00011200000a7ab9 */ /* 0x000fe40000000800 */
[----:B------:R-:W-:Y:S02]  /*2b90*/  UISETP.NE.AND UP0, UPT, UR10, 0x1, UPT ;  /* 0x000000010a00788c */ /* 0x000fe4000bf05270 */
[----:B------:R-:W-:-:S04]  /*2ba0*/  ULOP3.LUT UR10, URZ, UR56, URZ, 0x33, !UPT ;  /* 0x000000383f0a7292 */ /* 0x000fc8000f8e333f */
[----:B------:R-:W-:Y:S02]  /*2bb0*/  PLOP3.LUT P1, PT, PT, PT, UP0, 0x80, 0x0 ;  /* 0x000000000000781c */ /* 0x000fe40003f2f008 */
[----:B------:R-:W-:Y:S01]  /*2bc0*/  PLOP3.LUT P2, PT, PT, PT, UP0, 0x80, 0x0 ;  /* 0x000000000000781c */ /* 0x000fe20003f4f008 */
        /* <DEDUP_REMOVED lines=71> */
[----:B------:R-:W-:Y:S02]  /*3040*/  @UP0 ULDC UR6, c[0x0][0x44c] ;  /* 0x0001130000060ab9 */ /* 0x000fe40000000800 */
[----:B------:R-:W-:Y:S01]  /*3050*/  @P1 IMAD.HI.U32 R4, R0, UR6, RZ ;  /* 0x0000000600041c27 */ /* 0x000fe2000f8e00ff */
[----:B------:R-:W-:-:S03]  /*3060*/  @UP0 ULDC UR6, c[0x0][0x450] ;  /* 0x0001140000060ab9 */ /* 0x000fc60000000800 */
[----:B------:R-:W-:Y:S01]  /*3070*/  @!P3 VIADD R0, R5, 0x33440 ;  /* 0x000334400500b836 */ /* 0x000fe20000000000 */
[----:B------:R-:W-:Y:S01]  /*3080*/  @P2 SHF.R.U32.HI R3, RZ, UR6, R4 ;  /* 0x00000006ff032c19 */ /* 0x000fe20008011604 */
[----:B------:R-:W-:Y:S01]  /*3090*/  IMAD.MOV.U32 R4, RZ, RZ, -0xa0 ;  /* 0xffffff60ff047424 */ /* 0x000fe200078e00ff */
[----:B------:R-:W-:Y:S02]  /*30a0*/  ULDC.64 UR6, c[0x0][0x9e0] ;  /* 0x0002780000067ab9 */ /* 0x000fe40000000a00 */
[----:B------:R-:W-:Y:S01]  /*30b0*/  UISETP.GE.AND UP1, UPT, UR7, 0x1, UPT ;  /* 0x000000010700788c */ /* 0x000fe2000bf26270 */
[----:B------:R-:W0:Y:S01]  /*30c0*/  SHFL.IDX PT, R5, R3, RZ, 0x1c1f ;  /* 0x001c1fff03057589 */ /* 0x000e2200000e0000 */
[----:B------:R-:W-:Y:S01]  /*30d0*/  IMAD R4, R105, R4, 0xa1 ;  /* 0x000000a169047424 */ /* 0x000fe200078e0204 */
[----:B------:R-:W-:-:S03]  /*30e0*/  @!P3 PRMT R0, RZ, 0x654, R0 ;  /* 0x00000654ff00b816 */ /* 0x000fc60000000000 */
[----:B------:R-:W-:Y:S01]  /*30f0*/  PLOP3.LUT P1, PT, PT, PT, UP1, 0x40, 0x0 ;  /* 0x000000000000781c */ /* 0x000fe20003f2e818 */
[----:B------:R-:W-:Y:S01]  /*3100*/  VIADD R10, R4, 0xffffffff ;  /* 0xffffffff040a7836 */ /* 0x000fe20000000000 */
[----:B------:R-:W-:-:S03]  /*3110*/  IADD3 R6, R18, R4, -R17 ;  /* 0x0000000412067210 */ /* 0x000fc60007ffe811 */
[----:B------:R-:W-:Y:S02]  /*3120*/  IMAD.IADD R12, R10, 0x1, -R17 ;  /* 0x000000010a0c7824 */ /* 0x000fe400078e0a11 */
[----:B------:R-:W-:-:S04]  /*3130*/  IMAD.IADD R6, R6, 0x1, -R19 ;  /* 0x0000000106067824 */ /* 0x000fc800078e0a13 */
[C---:B------:R-:W-:Y:S02]  /*3140*/  VIADD R8, R6.reuse, UR6 ;  /* 0x0000000606087c36 */ /* 0x040fe40008000000 */
[----:B------:R-:W-:-:S04]  /*3150*/  VIADD R6, R6, UR10 ;  /* 0x0000000a06067c36 */ /* 0x000fc80008000000 */
[----:B0-----:R-:W-:Y:S01]  /*3160*/  IMAD.IADD R4, R6, 0x1, R5 ;  /* 0x0000000106047824 */ /* 0x001fe200078e0205 */
        /* <DEDUP_REMOVED lines=9> */
[----:B------:R0:W-:Y:S02]  /*3200*/  @!P3 SYNCS.ARRIVE.TRANS64.RED.A1T0 RZ, [R0+URZ], RZ ;  /* 0x000000ff00ffb9a7 */ /* 0x0001e4000810043f */
[----:B0-----:R-:W-:-:S05]  /*3210*/  IMAD R0, R105, -0xa0, R18 ;  /* 0xffffff6069007824 */ /* 0x001fca00078e0212 */
[----:B------:R-:W-:-:S04]  /*3220*/  IADD3 R7, -R17, 0xa0, R0 ;  /* 0x000000a011077810 */ /* 0x000fc80007ffe100 */
[----:B------:R-:W-:Y:S01]  /*3230*/  VIADDMNMX R0, R5, R8, R7, PT ;  /* 0x0000000805007246 */ /* 0x000fe20003800107 */
[----:B------:R-:W-:Y:S06]  /*3240*/  @P1 BRA `(.L_x_4253) ;  /* 0x0000000000541947 */ /* 0x000fec0003800000 */
[----:B------:R-:W-:Y:S01]  /*3250*/  IADD3 R5, -R19, R18, R5 ;  /* 0x0000001213057210 */ /* 0x000fe20007ffe105 */
        /* <DEDUP_REMOVED lines=11> */
.L_x_4255:
[----:B------:R-:W-:-:S06]  /*3310*/  UISETP.NE.AND UP2, UPT, UR7, 0x1, UPT ;  /* 0x000000010700788c */ /* 0x000fcc000bf45270 */
[----:B------:R-:W-:-:S05]  /*3320*/  PLOP3.LUT P1, PT, PT, PT, UP2, 0x80, 0x0 ;  /* 0x000000000000781c */ /* 0x000fca0003f2f028 */
[----:B------:R-:W-:-:S08]  /*3330*/  @UP2 ULDC.64 UR10, c[0x0][0x9e8] ;  /* 0x00027a00000a2ab9 */ /* 0x000fd00000000a00 */
[----:B------:R-:W-:-:S05]  /*3340*/  @P1 IMAD.HI.U32 R9, R5, UR10, RZ ;  /* 0x0000000a05091c27 */ /* 0x000fca000f8e00ff */
[----:B------:R-:W-:-:S07]  /*3350*/  @P1 SHF.R.U32.HI R5, RZ, UR11, R9 ;  /* 0x0000000bff051c19 */ /* 0x000fce0008011609 */
.L_x_4256:
[----:B------:R-:W-:Y:S05]  /*3360*/  BSYNC B0 ;  /* 0x0000000000007941 */ /* 0x000fea0003800000 */
.L_x_4254:
[----:B------:R-:W-:-:S05]  /*3370*/  IMAD R5, R5, UR7, R12 ;  /* 0x0000000705057c24 */ /* 0x000fca000f8e020c */
[----:B------:R-:W-:Y:S02]  /*3380*/  VIMNMX R4, R4, R5, !PT ;  /* 0x0000000504047248 */ /* 0x000fe40007fe0100 */
[----:B------:R-:W-:-:S07]  /*3390*/  VIADDMNMX R0, R5, UR7, R0, PT ;  /* 0x0000000705007c46 */ /* 0x000fce000b800100 */
.L_x_4253:
[C---:B------:R-:W-:Y:S01]  /*33a0*/  ISETP.GE.AND P1, PT, R10.reuse, 0x2, PT ;  /* 0x000000020a00780c */ /* 0x040fe20003f26270 */
[----:B------:R-:W0:Y:S01]  /*33b0*/  SHFL.IDX PT, R3, R3, 0x1, 0x1c1f ;  /* 0x003c1f0003037f89 */ /* 0x000e2200000e0000 */
[----:B------:R-:W-:Y:S02]  /*33c0*/  ISETP.GE.AND P3, PT, R10, 0xa, PT ;  /* 0x0000000a0a00780c */ /* 0x000fe40003f66270 */
        /* <DEDUP_REMOVED lines=37> */
[----:B------:R-:W-:Y:S02]  /*3620*/  ISETP.LT.OR P2, PT, R0, 0x21, P2 ;  /* 0x000000210000780c */ /* 0x000fe40001741670 */
[----:B------:R-:W-:Y:S02]  /*3630*/  ISETP.GE.AND P4, PT, R10, 0x31, PT ;  /* 0x000000310a00780c */ /* 0x000fe40003f86270 */
[----:B------:R-:W-:-:S02]  /*3640*/  FSEL R72, R72, -INF , !P2 ;  /* 0xff80000048487808 */ /* 0x000fc40005000000 */
[----:B------:R-:W-:Y:S02]  /*3650*/  ISETP.GT.AND P2, PT, R4, 0x21, !P3 ;  /* 0x000000210400780c */ /* 0x000fe40005f44270 */
[----:B------:R-:W-:Y:S02]  /*3660*/  ISETP.GE.AND P3, PT, R10, 0x29, PT ;  /* 0x000000290a00780c */ /* 0x000fe40003f66270 */
[----:B------:R-:W-:Y:S02]  /*3670*/  ISETP.LT.OR P2, PT, R0, 0x22, P2 ;  /* 0x000000220000780c */ /* 0x000fe40001741670 */
[----:B------:R-:W-:Y:S02]  /*3680*/  P2R R109, PR, RZ, 0x8 ;  /* 0x00000008ff6d7803 */ /* 0x000fe40000000000 */
[----:B------:R-:W-:Y:S02]  /*3690*/  FSEL R73, R73, -INF , !P2 ;  /* 0xff80000049497808 */ /* 0x000fe40005000000 */
[----:B------:R-:W-:-:S02]  /*36a0*/  ISETP.GT.AND P2, PT, R4, 0x28, !P3 ;  /* 0x000000280400780c */ /* 0x000fc40005f44270 */
[----:B------:R-:W-:Y:S02]  /*36b0*/  P2R R110, PR, RZ, 0x10 ;  /* 0x00000010ff6e7803 */ /* 0x000fe40000000000 */
[----:B------:R-:W-:-:S04]  /*36c0*/  ISETP.LT.OR P2, PT, R0, 0x29, P2 ;  /* 0x000000290000780c */ /* 0x000fc80001741670 */
[----:B------:R-:W-:Y:S02]  /*36d0*/  FSEL R76, R76, -INF , !P2 ;  /* 0xff8000004c4c7808 */ /* 0x000fe40005000000 */
[----:B------:R-:W-:-:S04]  /*36e0*/  ISETP.GE.AND P2, PT, R10, 0x2a, PT ;  /* 0x0000002a0a00780c */ /* 0x000fc80003f46270 */
[----:B------:R-:W-:-:S04]  /*36f0*/  ISETP.GT.AND P3, PT, R4, 0x29, !P2 ;  /* 0x000000290400780c */ /* 0x000fc80005764270 */
        /* <DEDUP_REMOVED lines=159> */
.L_x_4259:
[----:B------:R-:W-:-:S06]  /*40f0*/  UISETP.NE.AND UP2, UPT, UR7, 0x1, UPT ;  /* 0x000000010700788c */ /* 0x000fcc000bf45270 */
[----:B------:R-:W-:-:S05]  /*4100*/  PLOP3.LUT P6, PT, PT, PT, UP2, 0x80, 0x0 ;  /* 0x000000000000781c */ /* 0x000fca0003fcf028 */
[----:B------:R-:W-:-:S08]  /*4110*/  @UP2 ULDC.64 UR10, c[0x0][0x9e8] ;  /* 0x00027a00000a2ab9 */ /* 0x000fd00000000a00 */
[----:B------:R-:W-:Y:S01]  /*4120*/  @P6 IMAD.HI.U32 R6, R3, UR10, RZ ;  /* 0x0000000a03066c27 */ /* 0x000fe2000f8e00ff */
[----:B------:R-:W-:-:S13]  /*4130*/  PLOP3.LUT P6, PT, PT, PT, UP2, 0x80, 0x0 ;  /* 0x000000000000781c */ /* 0x000fda0003fcf028 */
[----:B------:R-:W-:-:S07]  /*4140*/  @P6 SHF.R.U32.HI R3, RZ, UR11, R6 ;  /* 0x0000000bff036c19 */ /* 0x000fce0008011606 */
.L_x_4260:
[----:B------:R-:W-:Y:S05]  /*4150*/  BSYNC B0 ;  /* 0x0000000000007941 */ /* 0x000fea0003800000 */
.L_x_4258:
[----:B------:R-:W-:-:S05]  /*4160*/  IMAD R3, R3, UR7, R12 ;  /* 0x0000000703037c24 */ /* 0x000fca000f8e020c */
[----:B------:R-:W-:Y:S02]  /*4170*/  VIMNMX R4, R4, R3, !PT ;  /* 0x0000000304047248 */ /* 0x000fe40007fe0100 */
[----:B------:R-:W-:-:S07]  /*4180*/  VIADDMNMX R0, R3, UR7, R0, PT ;  /* 0x0000000703007c46 */ /* 0x000fce000b800100 */
.L_x_4257:
[C---:B------:R-:W-:Y:S01]  /*4190*/  ISETP.GT.AND P1, PT, R4.reuse, 0x20, !P1 ;  /* 0x000000200400780c */ /* 0x040fe20004f24270 */
[----:B------:R-:W-:Y:S01]  /*41a0*/  IMAD.U32 R88, RZ, RZ, UR42 ;  /* 0x0000002aff587e24 */ /* 0x000fe2000f8e00ff */
[----:B------:R-:W-:Y:S01]  /*41b0*/  ISETP.GT.AND P2, PT, R4, 0x29, !P2 ;  /* 0x000000290400780c */ /* 0x000fe20005744270 */
[----:B------:R-:W-:Y:S01]  /*41c0*/  @UP0 ULDC UR10, c[0x0][0x44c] ;  /* 0x00011300000a0ab9 */ /* 0x000fe20000000800 */
[C---:B------:R-:W-:Y:S01]  /*41d0*/  ISETP.LT.OR P1, PT, R0.reuse, 0x21, P1 ;  /* 0x000000210000780c */ /* 0x040fe20000f21670 */
[----:B------:R-:W-:Y:S01]  /*41e0*/  UIMAD.WIDE.U32 UR10, UR36, UR10, URZ ;  /* 0x0000000a240a72a5 */ /* 0x000fe2000f8e003f */
[----:B------:R-:W-:Y:S01]  /*41f0*/  ISETP.LT.OR P2, PT, R0, 0x2a, P2 ;  /* 0x0000002a0000780c */ /* 0x000fe20001741670 */
[----:B------:R-:W-:Y:S01]  /*4200*/  @UP0 ULDC UR18, c[0x0][0x450] ;  /* 0x0001140000120ab9 */ /* 0x000fe20000000800 */
[----:B------:R-:W-:Y:S01]  /*4210*/  FSEL R74, R74, -INF , !P1 ;  /* 0xff8000004a4a7808 */ /* 0x000fe20004800000 */
[----:B------:R-:W-:Y:S01]  /*4220*/  UMOV UR14, UR36 ;  /* 0x00000024000e7c82 */ /* 0x000fe20008000000 */
[----:B------:R-:W-:Y:S01]  /*4230*/  ISETP.NE.AND P1, PT, R108, RZ, PT ;  /* 0x000000ff6c00720c */ /* 0x000fe20003f25270 */
[----:B------:R-:W-:Y:S01]  /*4240*/  @UP0 USHF.R.U32.HI UR14, URZ, UR18, UR11 ;  /* 0x000000123f0e0299 */ /* 0x000fe2000801160b */
[----:B------:R-:W-:-:S02]  /*4250*/  FSEL R79, R79, -INF , !P2 ;  /* 0xff8000004f4f7808 */ /* 0x000fc40005000000 */
[----:B------:R-:W-:Y:S02]  /*4260*/  ISETP.GT.AND P1, PT, R4, 0x21, !P1 ;  /* 0x000000210400780c */ /* 0x000fe40004f24270 */
[----:B------:R-:W-:Y:S02]  /*4270*/  ISETP.NE.AND P2, PT, R116, RZ, PT ;  /* 0x000000ff7400720c */ /* 0x000fe40003f45270 */
[----:B------:R-:W-:Y:S02]  /*4280*/  ISETP.LT.OR P1, PT, R0, 0x22, P1 ;  /* 0x000000220000780c */ /* 0x000fe40000f21670 */
[----:B------:R-:W-:Y:S02]  /*4290*/  ISETP.NE.AND P6, PT, R117, RZ, PT ;  /* 0x000000ff7500720c */ /* 0x000fe40003fc5270 */
        /* <DEDUP_REMOVED lines=50> */
[----:B------:R-:W-:Y:S02]  /*45c0*/  ISETP.GT.AND P1, PT, R4, 0x48, !P2 ;  /* 0x000000480400780c */ /* 0x000fe40005724270 */
[----:B------:R-:W-:Y:S02]  /*45d0*/  ISETP.NE.AND P2, PT, R127, RZ, PT ;  /* 0x000000ff7f00720c */ /* 0x000fe40003f45270 */
[----:B------:R-:W-:Y:S02]  /*45e0*/  ISETP.LT.OR P1, PT, R0, 0x49, P1 ;  /* 0x000000490000780c */ /* 0x000fe40000f21670 */
[----:B------:R-:W-:Y:S02]  /*45f0*/  FMNMX.FTZ R6, R68, R3, !PT ;  /* 0x0000000344067209 */ /* 0x000fe40007810000 */
[----:B------:R-:W-:Y:S02]  /*4600*/  FSEL R62, R62, -INF , !P1 ;  /* 0xff8000003e3e7808 */ /* 0x000fe40004800000 */
[----:B------:R-:W-:-:S02]  /*4610*/  ISETP.GT.AND P1, PT, R4, 0x49, !P6 ;  /* 0x000000490400780c */ /* 0x000fc40007724270 */
[----:B------:R-:W-:Y:S02]  /*4620*/  ISETP.NE.AND P6, PT, R128, RZ, PT ;  /* 0x000000ff8000720c */ /* 0x000fe40003fc5270 */
        /* <DEDUP_REMOVED lines=43> */
[----:B------:R-:W-:Y:S02]  /*48e0*/  ISETP.LT.OR P1, PT, R0, 0x62, P1 ;  /* 0x000000620000780c */ /* 0x000fe40000f21670 */
[----:B------:R-:W-:Y:S02]  /*48f0*/  ISETP.GT.AND P4, PT, R4, 0x91, !P4 ;  /* 0x000000910400780c */ /* 0x000fe40006784270 */
[----:B------:R-:W-:Y:S02]  /*4900*/  FSEL R43, R43, -INF , !P1 ;  /* 0xff8000002b2b7808 */ /* 0x000fe40004800000 */
[----:B------:R-:W-:Y:S02]  /*4910*/  ISETP.NE.AND P1, PT, R124, RZ, PT ;  /* 0x000000ff7c00720c */ /* 0x000fe40003f25270 */
[----:B------:R-:W-:-:S02]  /*4920*/  ISETP.LT.OR P3, PT, R0, 0x91, P3 ;  /* 0x000000910000780c */ /* 0x000fc40001f61670 */
[C---:B------:R-:W-:Y:S02]  /*4930*/  ISETP.GT.AND P1, PT, R4.reuse, 0x68, !P1 ;  /* 0x000000680400780c */ /* 0x040fe40004f24270 */
[----:B------:R-:W-:Y:S02]  /*4940*/  ISETP.GT.AND P5, PT, R4, 0x98, !P5 ;  /* 0x000000980400780c */ /* 0x000fe40006fa4270 */
[C---:B------:R-:W-:Y:S02]  /*4950*/  ISETP.LT.OR P1, PT, R0.reuse, 0x69, P1 ;  /* 0x000000690000780c */ /* 0x040fe40000f21670 */
[----:B------:R-:W-:Y:S02]  /*4960*/  ISETP.LT.OR P4, PT, R0, 0x92, P4 ;  /* 0x000000920000780c */ /* 0x000fe40002781670 */
[----:B------:R-:W-:Y:S02]  /*4970*/  FSEL R46, R46, -INF , !P1 ;  /* 0xff8000002e2e7808 */ /* 0x000fe40004800000 */
[----:B------:R-:W-:-:S02]  /*4980*/  ISETP.NE.AND P1, PT, R125, RZ, PT ;  /* 0x000000ff7d00720c */ /* 0x000fc40003f25270 */
        /* <DEDUP_REMOVED lines=10> */
[----:B------:R-:W-:Y:S02]  /*4a30*/  R2UR UR15, R107 ;  /* 0x000000006b0f72ca */ /* 0x000fe400000e0000 */
[----:B------:R-:W-:-:S04]  /*4a40*/  ISETP.LT.OR P1, PT, R0, 0x71, P1 ;  /* 0x000000710000780c */ /* 0x000fc80000f21670 */
[----:B------:R-:W-:Y:S02]  /*4a50*/  FSEL R50, R50, -INF , !P1 ;  /* 0xff80000032327808 */ /* 0x000fe40004800000 */
[----:B------:R-:W-:Y:S02]  /*4a60*/  ISETP.GT.AND P1, PT, R4, 0x71, !P2 ;  /* 0x000000710400780c */ /* 0x000fe40005724270 */
[----:B------:R-:W-:Y:S02]  /*4a70*/  ISETP.NE.AND P2, PT, R130, RZ, PT ;  /* 0x000000ff8200720c */ /* 0x000fe40003f45270 */
[----:B------:R-:W-:Y:S01]  /*4a80*/  ISETP.LT.OR P1, PT, R0, 0x72, P1 ;  /* 0x000000720000780c */ /* 0x000fe20000f21670 */
[----:B------:R-:W-:Y:S01]  /*4a90*/  UIADD3 UR10, UR15, UR14, URZ ;  /* 0x0000000e0f0a7290 */ /* 0x000fe2000fffe03f */
[----:B0-----:R-:W-:Y:S02]  /*4aa0*/  FMNMX.FTZ R3, R7, R8, !PT ;  /* 0x0000000807037209 */ /* 0x001fe40007810000 */
[----:B------:R-:W-:Y:S01]  /*4ab0*/  FSEL R51, R51, -INF , !P1 ;  /* 0xff80000033337808 */ /* 0x000fe20004800000 */
[----:B------:R-:W-:Y:S01]  /*4ac0*/  UIADD3 UR6, UR10, UR6, URZ ;  /* 0x000000060a067290 */ /* 0x000fe2000fffe03f */
[----:B------:R-:W-:Y:S01]  /*4ad0*/  ISETP.GT.AND P1, PT, R4, 0x78, !P6 ;  /* 0x000000780400780c */ /* 0x000fe20007724270 */
[----:B------:R-:W-:-:S01]  /*4ae0*/  FFMA.FTZ R88, R3, R88, -8 ;  /* 0xc100000003587423 */ /* 0x000fc20000010058 */
[----:B------:R-:W-:-:S02]  /*4af0*/  ISETP.NE.AND P6, PT, R131, RZ, PT ;  /* 0x000000ff8300720c */ /* 0x000fc40003fc5270 */
        /* <DEDUP_REMOVED lines=38> */
[----:B------:R-:W-:Y:S02]  /*4d60*/  ISETP.GT.AND P1, PT, R4, 0x80, !P2 ;  /* 0x000000800400780c */ /* 0x000fe40005724270 */
[----:B------:R-:W-:Y:S02]  /*4d70*/  FMNMX.FTZ R13, R90, R91, !PT ;  /* 0x0000005b5a0d7209 */ /* 0x000fe40007810000 */
[----:B------:R-:W-:Y:S02]  /*4d80*/  ISETP.LT.OR P1, PT, R0, 0x81, P1 ;  /* 0x000000810000780c */ /* 0x000fe40000f21670 */
[----:B------:R-:W-:Y:S02]  /*4d90*/  FMNMX.FTZ R14, R94, R13, !PT ;  /* 0x0000000d5e0e7209 */ /* 0x000fe40007810000 */
[----:B------:R-:W-:-:S02]  /*4da0*/  FSEL R26, R26, -INF , !P1 ;  /* 0xff8000001a1a7808 */ /* 0x000fc40004800000 */
[----:B------:R-:W-:Y:S02]  /*4db0*/  ISETP.GT.AND P1, PT, R4, 0x81, !P6 ;  /* 0x000000810400780c */ /* 0x000fe40007724270 */
[----:B------:R-:W-:Y:S02]  /*4dc0*/  FMNMX.FTZ R15, R95, R14, !PT ;  /* 0x0000000e5f0f7209 */ /* 0x000fe40007810000 */
[----:B------:R-:W-:Y:S02]  /*4dd0*/  ISETP.LT.OR P1, PT, R0, 0x82, P1 ;  /* 0x000000820000780c */ /* 0x000fe40000f21670 */
[----:B------:R-:W-:Y:S02]  /*4de0*/  FMNMX.FTZ R20, R98, R15, !PT ;  /* 0x0000000f62147209 */ /* 0x000fe40007810000 */
[----:B------:R-:W-:Y:S02]  /*4df0*/  FSEL R27, R27, -INF , !P1 ;  /* 0xff8000001b1b7808 */ /* 0x000fe40004800000 */
[----:B------:R-:W-:-:S02]  /*4e00*/  FSETP.NEU.FTZ.AND P1, PT, R3, -INF , PT ;  /* 0xff8000000300780b */ /* 0x000fc40003f3d000 */
[----:B------:R-:W-:Y:S02]  /*4e10*/  FMNMX.FTZ R15, R99, R20, !PT ;  /* 0x00000014630f7209 */ /* 0x000fe40007810000 */
[----:B------:R-:W-:Y:S02]  /*4e20*/  FSEL R88, R88, RZ, P1 ;  /* 0x000000ff58587208 */ /* 0x000fe40000800000 */
[----:B------:R-:W-:Y:S02]  /*4e30*/  FMNMX.FTZ R20, R102, R15, !PT ;  /* 0x0000000f66147209 */ /* 0x000fe40007810000 */
[----:B------:R-:W-:Y:S01]  /*4e40*/  ISETP.NE.AND P6, PT, R132, RZ, PT ;  /* 0x000000ff8400720c */ /* 0x000fe20003fc5270 */
[--C-:B------:R-:W-:Y:S01]  /*4e50*/  FFMA.FTZ R72, R72, UR42, -R88.reuse ;  /* 0x0000002a48487c23 */ /* 0x100fe20008010858 */
[----:B------:R-:W-:Y:S01]  /*4e60*/  FMNMX.FTZ R21, R103, R20, !PT ;  /* 0x0000001467157209 */ /* 0x000fe20007810000 */
[--C-:B------:R-:W-:Y:S01]  /*4e70*/  FFMA.FTZ R14, R73, UR42, -R88.reuse ;  /* 0x0000002a490e7c23 */ /* 0x100fe20008010858 */
[----:B------:R-:W-:-:S01]  /*4e80*/  FFMA.FTZ R76, R76, UR42, -R88 ;  /* 0x0000002a4c4c7c23 */ /* 0x000fc20008010858 */
[----:B------:R0:W-:Y:S01]  /*4e90*/  MUFU.EX2 R13, R72 ;  /* 0x00000048000d7308 */ /* 0x0001e20000000800 */
[----:B------:R-:W-:-:S01]  /*4ea0*/  FFMA.FTZ R20, R77, UR42, -R88 ;  /* 0x0000002a4d147c23 */ /* 0x000fc20008010858 */
[--C-:B------:R-:W-:Y:S01]  /*4eb0*/  FFMA.FTZ R80, R80, UR42, -R88.reuse ;  /* 0x0000002a50507c23 */ /* 0x100fe20008010858 */
[----:B------:R-:W-:Y:S01]  /*4ec0*/  ISETP.GT.AND P1, PT, R4, 0x88, !P6 ;  /* 0x000000880400780c */ /* 0x000fe20007724270 */
[--C-:B------:R-:W-:Y:S01]  /*4ed0*/  FFMA.FTZ R84, R84, UR42, -R88.reuse ;  /* 0x0000002a54547c23 */ /* 0x100fe20008010858 */
[----:B------:R-:W-:Y:S01]  /*4ee0*/  ISETP.NE.AND P2, PT, R9, RZ, PT ;  /* 0x000000ff0900720c */ /* 0x000fe20003f45270 */
[--C-:B------:R-:W-:Y:S01]  /*4ef0*/  FFMA.FTZ R5, R5, UR42, -R88.reuse ;  /* 0x0000002a05057c23 */ /* 0x100fe20008010858 */
[----:B------:R-:W-:Y:S01]  /*4f00*/  ISETP.LT.OR P1, PT, R0, 0x89, P1 ;  /* 0x000000890000780c */ /* 0x000fe20000f21670 */
[----:B------:R1:W-:Y:S01]  /*4f10*/  MUFU.EX2 R15, R76 ;  /* 0x0000004c000f7308 */ /* 0x0003e20000000800 */
[----:B0-----:R-:W-:Y:S01]  /*4f20*/  FMNMX.FTZ R72, R74, R21, !PT ;  /* 0x000000154a487209 */ /* 0x001fe20007810000 */
[--C-:B------:R-:W-:Y:S01]  /*4f30*/  FFMA.FTZ R6, R89, UR42, -R88.reuse ;  /* 0x0000002a59067c23 */ /* 0x100fe20008010858 */
[----:B------:R-:W-:Y:S01]  /*4f40*/  FSEL R30, R30, -INF , !P1 ;  /* 0xff8000001e1e7808 */ /* 0x000fe20004800000 */
[--C-:B------:R-:W-:Y:S01]  /*4f50*/  FFMA.FTZ R7, R92, UR42, -R88.reuse ;  /* 0x0000002a5c077c23 */ /* 0x100fe20008010858 */
[----:B------:R-:W-:Y:S01]  /*4f60*/  FMNMX.FTZ R21, R75, R72, !PT ;  /* 0x000000484b157209 */ /* 0x000fe20007810000 */
[--C-:B------:R-:W-:Y:S01]  /*4f70*/  FFMA.FTZ R8, R93, UR42, -R88.reuse ;  /* 0x0000002a5d087c23 */ /* 0x100fe20008010858 */
[----:B------:R-:W-:Y:S01]  /*4f80*/  ISETP.GT.AND P1, PT, R4, 0x89, !P2 ;  /* 0x000000890400780c */ /* 0x000fe20005724270 */
[----:B------:R-:W-:Y:S01]  /*4f90*/  MUFU.EX2 R5, R5 ;  /* 0x0000000500057308 */ /* 0x000fe20000000800 */
[----:B------:R-:W-:Y:S01]  /*4fa0*/  FMNMX.FTZ R72, R78, R21, !PT ;  /* 0x000000154e487209 */ /* 0x000fe20007810000 */
[--C-:B------:R-:W-:Y:S01]  /*4fb0*/  FFMA.FTZ R9, R96, UR42, -R88.reuse ;  /* 0x0000002a60097c23 */ /* 0x100fe20008010858 */
[----:B------:R-:W-:Y:S01]  /*4fc0*/  ISETP.LT.OR P1, PT, R0, 0x8a, P1 ;  /* 0x0000008a0000780c */ /* 0x000fe20000f21670 */
[--C-:B------:R-:W-:Y:S01]  /*4fd0*/  FFMA.FTZ R11, R100, UR42, -R88.reuse ;  /* 0x0000002a640b7c23 */ /* 0x100fe20008010858 */
[----:B------:R-:W-:Y:S01]  /*4fe0*/  FMNMX.FTZ R73, R79, R72, !PT ;  /* 0x000000484f497209 */ /* 0x000fe20007810000 */
[--C-:B------:R-:W-:Y:S01]  /*4ff0*/  FFMA.FTZ R72, R81, UR42, -R88.reuse ;  /* 0x0000002a51487c23 */ /* 0x100fe20008010858 */
[----:B------:R-:W-:-:S01]  /*5000*/  FFMA.FTZ R81, R61, UR42, -R88 ;  /* 0x0000002a3d517c23 */ /* 0x000fc20008010858 */
[----:B------:R0:W-:Y:S01]  /*5010*/  MUFU.EX2 R21, R80 ;  /* 0x0000005000157308 */ /* 0x0001e20000000800 */
[----:B-1----:R-:W-:Y:S01]  /*5020*/  FMNMX.FTZ R76, R82, R73, !PT ;  /* 0x00000049524c7209 */ /* 0x002fe20007810000 */
[--C-:B------:R-:W-:Y:S01]  /*5030*/  FFMA.FTZ R12, R101, UR42, -R88.reuse ;  /* 0x0000002a650c7c23 */ /* 0x100fe20008010858 */
[----:B------:R-:W-:Y:S01]  /*5040*/  ISETP.NE.AND P6, PT, R10, RZ, PT ;  /* 0x000000ff0a00720c */ /* 0x000fe20003fc5270 */
[--C-:B------:R-:W-:Y:S01]  /*5050*/  FFMA.FTZ R10, R97, UR42, -R88.reuse ;  /* 0x0000002a610a7c23 */ /* 0x100fe20008010858 */
[----:B------:R-:W-:Y:S01]  /*5060*/  FMNMX.FTZ R73, R83, R76, !PT ;  /* 0x0000004c53497209 */ /* 0x000fe20007810000 */
[--C-:B------:R-:W-:Y:S01]  /*5070*/  FFMA.FTZ R56, R56, UR42, -R88.reuse ;  /* 0x0000002a38387c23 */ /* 0x100fe20008010858 */
[----:B------:R-:W-:Y:S01]  /*5080*/  ISETP.GT.AND P2, PT, R4, 0x99, !P6 ;  /* 0x000000990400780c */ /* 0x000fe20007744270 */
[----:B------:R-:W1:Y:S01]  /*5090*/  MUFU.EX2 R6, R6 ;  /* 0x0000000600067308 */ /* 0x000e620000000800 */
        /* <DEDUP_REMOVED lines=8> */
[----:B0-----:R-:W-:Y:S01]  /*5120*/  FMNMX.FTZ R80, R58, R77, !PT ;  /* 0x0000004d3a507209 */ /* 0x001fe20007810000 */
[--C-:B------:R-:W-:Y:S01]  /*5130*/  FFMA.FTZ R65, R65, UR42, -R88.reuse ;  /* 0x0000002a41417c23 */ /* 0x100fe20008010858 */
[----:B------:R-:W-:-:S01]  /*5140*/  FFMA.FTZ R24, R24, UR42, -R88 ;  /* 0x0000002a18187c23 */ /* 0x000fc20008010858 */
[--C-:B------:R-:W-:Y:S01]  /*5150*/  FFMA.FTZ R25, R25, UR42, -R88.reuse ;  /* 0x0000002a19197c23 */ /* 0x100fe20008010858 */
[----:B------:R-:W-:Y:S01]  /*5160*/  FMNMX.FTZ R77, R59, R80, !PT ;  /* 0x000000503b4d7209 */ /* 0x000fe20007810000 */
[--C-:B------:R-:W-:Y:S01]  /*5170*/  FFMA.FTZ R28, R28, UR42, -R88.reuse ;  /* 0x0000002a1c1c7c23 */ /* 0x100fe20008010858 */
[----:B------:R-:W-:-:S01]  /*5180*/  FFMA.FTZ R29, R29, UR42, -R88 ;  /* 0x0000002a1d1d7c23 */ /* 0x000fc20008010858 */
[----:B------:R-:W0:Y:S01]  /*5190*/  MUFU.EX2 R7, R7 ;  /* 0x0000000700077308 */ /* 0x000e220000000800 */
[----:B------:R-:W-:Y:S01]  /*51a0*/  FMNMX.FTZ R80, R62, R77, !PT ;  /* 0x0000004d3e507209 */ /* 0x000fe20007810000 */
[--C-:B--2---:R-:W-:Y:S01]  /*51b0*/  FFMA.FTZ R84, R69, UR42, -R88.reuse ;  /* 0x0000002a45547c23 */ /* 0x104fe20008010858 */
[----:B------:R-:W-:-:S01]  /*51c0*/  FFMA.FTZ R32, R32, UR42, -R88 ;  /* 0x0000002a20207c23 */ /* 0x000fc20008010858 */
[--C-:B------:R-:W-:Y:S01]  /*51d0*/  FFMA.FTZ R33, R33, UR42, -R88.reuse ;  /* 0x0000002a21217c23 */ /* 0x100fe20008010858 */
[----:B------:R-:W-:Y:S01]  /*51e0*/  FMNMX.FTZ R77, R63, R80, !PT ;  /* 0x000000503f4d7209 */ /* 0x000fe20007810000 */
[--C-:B------:R-:W-:Y:S01]  /*51f0*/  FFMA.FTZ R36, R36, UR42, -R88.reuse ;  /* 0x0000002a24247c23 */ /* 0x100fe20008010858 */
[----:B------:R-:W-:-:S01]  /*5200*/  FFMA.FTZ R37, R37, UR42, -R88 ;  /* 0x0000002a25257c23 */ /* 0x000fc20008010858 */
[----:B------:R-:W2:Y:S01]  /*5210*/  MUFU.EX2 R8, R8 ;  /* 0x0000000800087308 */ /* 0x000ea20000000800 */
[----:B------:R-:W-:-:S04]  /*5220*/  FMNMX.FTZ R80, R66, R77, !PT ;  /* 0x0000004d42507209 */ /* 0x000fc80007810000 */
[----:B------:R-:W-:-:S03]  /*5230*/  FMNMX.FTZ R77, R67, R80, !PT ;  /* 0x00000050434d7209 */ /* 0x000fc60007810000 */
[----:B------:R-:W3:Y:S01]  /*5240*/  MUFU.EX2 R9, R9 ;  /* 0x0000000900097308 */ /* 0x000ee20000000800 */
[----:B------:R-:W-:-:S04]  /*5250*/  FMNMX.FTZ R80, R70, R77, !PT ;  /* 0x0000004d46507209 */ /* 0x000fc80007810000 */
[----:B------:R-:W-:-:S03]  /*5260*/  FMNMX.FTZ R77, R71, R80, !PT ;  /* 0x00000050474d7209 */ /* 0x000fc60007810000 */
[----:B------:R-:W4:Y:S01]  /*5270*/  MUFU.EX2 R10, R10 ;  /* 0x0000000a000a7308 */ /* 0x000f220000000800 */
[----:B------:R-:W-:-:S04]  /*5280*/  FMNMX.FTZ R80, R42, R77, !PT ;  /* 0x0000004d2a507209 */ /* 0x000fc80007810000 */
[----:B------:R-:W-:-:S03]  /*5290*/  FMNMX.FTZ R61, R43, R80, !PT ;  /* 0x000000502b3d7209 */ /* 0x000fc60007810000 */
[----:B------:R5:W-:Y:S01]  /*52a0*/  MUFU.EX2 R77, R81 ;  /* 0x00000051004d7308 */ /* 0x000be20000000800 */
[----:B------:R-:W-:-:S04]  /*52b0*/  FMNMX.FTZ R80, R46, R61, !PT ;  /* 0x0000003d2e507209 */ /* 0x000fc80007810000 */
[----:B------:R-:W-:-:S03]  /*52c0*/  FMNMX.FTZ R61, R47, R80, !PT ;  /* 0x000000502f3d7209 */ /* 0x000fc60007810000 */
[----:B------:R-:W4:Y:S01]  /*52d0*/  MUFU.EX2 R11, R11 ;  /* 0x0000000b000b7308 */ /* 0x000f220000000800 */
[----:B------:R-:W-:-:S04]  /*52e0*/  FMNMX.FTZ R80, R50, R61, !PT ;  /* 0x0000003d32507209 */ /* 0x000fc80007810000 */
[----:B------:R-:W-:Y:S01]  /*52f0*/  FMNMX.FTZ R61, R51, R80, !PT ;  /* 0x00000050333d7209 */ /* 0x000fe20007810000 */
[----:B------:R-:W-:-:S02]  /*5300*/  FFMA.FTZ R80, R68, UR42, -R88 ;  /* 0x0000002a44507c23 */ /* 0x000fc40008010858 */
[----:B------:R-:W4:Y:S01]  /*5310*/  MUFU.EX2 R12, R12 ;  /* 0x0000000c000c7308 */ /* 0x000f220000000800 */
[----:B------:R-:W-:-:S04]  /*5320*/  FMNMX.FTZ R68, R54, R61, !PT ;  /* 0x0000003d36447209 */ /* 0x000fc80007810000 */
[----:B-----5:R-:W-:-:S03]  /*5330*/  FMNMX.FTZ R81, R55, R68, !PT ;  /* 0x0000004437517209 */ /* 0x020fc60007810000 */
        /* <DEDUP_REMOVED lines=15> */
[----:B------:R-:W-:-:S01]  /*5430*/  FFMA.FTZ R52, R53, UR42, -R88 ;  /* 0x0000002a35347c23 */ /* 0x000fc20008010858 */
[----:B------:R-:W-:Y:S01]  /*5440*/  IMAD.U32 R53, RZ, RZ, UR42 ;  /* 0x0000002aff357e24 */ /* 0x000fe2000f8e00ff */
[----:B-----5:R-:W-:Y:S01]  /*5450*/  FMNMX.FTZ R80, R34, R69, !PT ;  /* 0x0000004522507209 */ /* 0x020fe20007810000 */
[----:B------:R5:W-:Y:S03]  /*5460*/  MUFU.EX2 R38, R81 ;  /* 0x0000005100267308 */ /* 0x000be60000000800 */
[----:B------:R-:W-:-:S04]  /*5470*/  FMNMX.FTZ R69, R35, R80, !PT ;  /* 0x0000005023457209 */ /* 0x000fc80007810000 */
[----:B------:R-:W-:Y:S01]  /*5480*/  FMNMX.FTZ R0, R40, R69, !PT ;  /* 0x0000004528007209 */ /* 0x000fe20007810000 */
[----:B------:R2:W-:Y:S03]  /*5490*/  MUFU.EX2 R4, R84 ;  /* 0x0000005400047308 */ /* 0x0005e60000000800 */
[----:B------:R-:W-:-:S05]  /*54a0*/  FMNMX.FTZ R0, R41, R0, !PT ;  /* 0x0000000029007209 */ /* 0x000fca0007810000 */
        /* <DEDUP_REMOVED lines=12> */
[----:B------:R-:W-:-:S02]  /*5570*/  FFMA.FTZ R53, R0, R53, -8 ;  /* 0xc100000000357423 */ /* 0x000fc40000010035 */
[----:B------:R-:W-:Y:S03]  /*5580*/  MUFU.EX2 R64, R64 ;  /* 0x0000004000407308 */ /* 0x000fe60000000800 */
[----:B-----5:R-:W-:Y:S02]  /*5590*/  FSEL R81, R53, RZ, P1 ;  /* 0x000000ff35517208 */ /* 0x020fe40000800000 */
        /* <DEDUP_REMOVED lines=9> */
[----:B------:R-:W-:Y:S01]  /*5630*/  FADD.FTZ R66, R5, R6 ;  /* 0x0000000605427221 */ /* 0x000fe20000010000 */
[----:B------:R-:W-:-:S01]  /*5640*/  FFMA.FTZ R79, R83, UR42, -R81 ;  /* 0x0000002a534f7c23 */ /* 0x000fc20008010851 */
[--C-:B------:R-:W-:Y:S01]  /*5650*/  FFMA.FTZ R94, R94, UR42, -R81.reuse ;  /* 0x0000002a5e5e7c23 */ /* 0x100fe20008010851 */
[----:B------:R-:W-:-:S01]  /*5660*/  FFMA.FTZ R83, R63, UR42, -R81 ;  /* 0x0000002a3f537c23 */ /* 0x000fc20008010851 */
[----:B------:R-:W-:Y:S01]  /*5670*/  FFMA.FTZ R63, R67, UR42, -R81 ;  /* 0x0000002a433f7c23 */ /* 0x000fe20008010851 */
[----:B------:R-:W-:Y:S01]  /*5680*/  MUFU.EX2 R53, R53 ;  /* 0x0000003500357308 */ /* 0x000fe20000000800 */
[----:B0-----:R-:W-:-:S01]  /*5690*/  FADD.FTZ R67, R7, R66 ;  /* 0x0000004207437221 */ /* 0x001fc20000010000 */
[--C-:B------:R-:W-:Y:S01]  /*56a0*/  FFMA.FTZ R95, R95, UR42, -R81.reuse ;  /* 0x0000002a5f5f7c23 */ /* 0x100fe20008010851 */
[----:B------:R-:W-:-:S01]  /*56b0*/  FFMA.FTZ R69, R98, UR42, -R81 ;  /* 0x0000002a62457c23 */ /* 0x000fc20008010851 */
[----:B--2---:R-:W-:Y:S01]  /*56c0*/  FFMA.FTZ R84, R99, UR42, -R81 ;  /* 0x0000002a63547c23 */ /* 0x004fe20008010851 */
[----:B------:R-:W-:-:S01]  /*56d0*/  FADD.FTZ R66, R8, R67 ;  /* 0x0000004308427221 */ /* 0x000fc20000010000 */
[--C-:B------:R-:W-:Y:S01]  /*56e0*/  FFMA.FTZ R102, R102, UR42, -R81.reuse ;  /* 0x0000002a66667c23 */ /* 0x100fe20008010851 */
[----:B------:R-:W-:-:S01]  /*56f0*/  FFMA.FTZ R103, R103, UR42, -R81 ;  /* 0x0000002a67677c23 */ /* 0x000fc20008010851 */
[----:B------:R-:W0:Y:S01]  /*5700*/  MUFU.EX2 R80, R80 ;  /* 0x0000005000507308 */ /* 0x000e220000000800 */
[----:B---3--:R-:W-:-:S01]  /*5710*/  FADD.FTZ R67, R9, R66 ;  /* 0x0000004209437221 */ /* 0x008fc20000010000 */
[--C-:B------:R-:W-:Y:S01]  /*5720*/  FFMA.FTZ R74, R74, UR42, -R81.reuse ;  /* 0x0000002a4a4a7c23 */ /* 0x100fe20008010851 */
[----:B------:R-:W-:-:S01]  /*5730*/  FFMA.FTZ R75, R75, UR42, -R81 ;  /* 0x0000002a4b4b7c23 */ /* 0x000fc20008010851 */
[----:B------:R-:W-:Y:S01]  /*5740*/  FFMA.FTZ R86, R86, UR42, -R81 ;  /* 0x0000002a56567c23 */ /* 0x000fe20008010851 */
[----:B----4-:R-:W-:-:S01]  /*5750*/  FADD.FTZ R66, R10, R67 ;  /* 0x000000430a427221 */ /* 0x010fc20000010000 */
[--C-:B------:R-:W-:Y:S01]  /*5760*/  FFMA.FTZ R87, R87, UR42, -R81.reuse ;  /* 0x0000002a57577c23 */ /* 0x100fe20008010851 */
[----:B------:R-:W-:-:S01]  /*5770*/  FFMA.FTZ R58, R58, UR42, -R81 ;  /* 0x0000002a3a3a7c23 */ /* 0x000fc20008010851 */
[----:B------:R-:W1:Y:S01]  /*5780*/  MUFU.EX2 R94, R94 ;  /* 0x0000005e005e7308 */ /* 0x000e620000000800 */
[----:B------:R-:W-:-:S01]  /*5790*/  FADD.FTZ R89, R11, R66 ;  /* 0x000000420b597221 */ /* 0x000fc20000010000 */
[----:B------:R-:W-:Y:S01]  /*57a0*/  F2FP.SATFINITE.E4M3.F32.PACK_AB_MERGE_C R11, R12, R11, RZ ;  /* 0x0000000b0c0b723e */ /* 0x000fe200048070ff */
[----:B------:R-:W-:-:S01]  /*57b0*/  FFMA.FTZ R59, R59, UR42, -R81 ;  /* 0x0000002a3b3b7c23 */ /* 0x000fc20008010851 */
[----:B------:R-:W-:Y:S01]  /*57c0*/  FFMA.FTZ R70, R70, UR42, -R81 ;  /* 0x0000002a46467c23 */ /* 0x000fe20008010851 */
[----:B------:R-:W-:-:S01]  /*57d0*/  FADD.FTZ R90, R12, R89 ;  /* 0x000000590c5a7221 */ /* 0x000fc20000010000 */
[----:B------:R-:W-:Y:S01]  /*57e0*/  F2FP.SATFINITE.E4M3.F32.PACK_AB_MERGE_C R89, R8, R7, RZ ;  /* 0x000000070859723e */ /* 0x000fe200048070ff */
[----:B------:R-:W-:-:S01]  /*57f0*/  FFMA.FTZ R71, R71, UR42, -R81 ;  /* 0x0000002a47477c23 */ /* 0x000fc20008010851 */
[----:B------:R-:W2:Y:S01]  /*5800*/  MUFU.EX2 R95, R95 ;  /* 0x0000005f005f7308 */ /* 0x000ea20000000800 */
[----:B0-----:R-:W-:-:S01]  /*5810*/  FADD.FTZ R67, R53, R80 ;  /* 0x0000005035437221 */ /* 0x001fc20000010000 */
[----:B------:R-:W-:Y:S01]  /*5820*/  F2FP.SATFINITE.E4M3.F32.PACK_AB_MERGE_C R216, R6, R5, R89 ;  /* 0x0000000506d8723e */ /* 0x000fe20004807059 */
[----:B------:R-:W-:-:S01]  /*5830*/  FFMA.FTZ R42, R42, UR42, -R81 ;  /* 0x0000002a2a2a7c23 */ /* 0x000fc20008010851 */
[--C-:B------:R-:W-:Y:S01]  /*5840*/  FFMA.FTZ R43, R43, UR42, -R81.reuse ;  /* 0x0000002a2b2b7c23 */ /* 0x100fe20008010851 */
[----:B------:R-:W-:-:S01]  /*5850*/  FFMA.FTZ R46, R46, UR42, -R81 ;  /* 0x0000002a2e2e7c23 */ /* 0x000fc20008010851 */
[--C-:B------:R-:W-:Y:S01]  /*5860*/  FFMA.FTZ R47, R47, UR42, -R81.reuse ;  /* 0x0000002a2f2f7c23 */ /* 0x100fe20008010851 */
[----:B------:R-:W-:-:S01]  /*5870*/  FFMA.FTZ R50, R50, UR42, -R81 ;  /* 0x0000002a32327c23 */ /* 0x000fc20008010851 */
[----:B------:R-:W0:Y:S01]  /*5880*/  MUFU.EX2 R69, R69 ;  /* 0x0000004500457308 */ /* 0x000e220000000800 */
        /* <DEDUP_REMOVED lines=13> */
[----:B------:R-:W-:Y:S01]  /*5960*/  FADD.FTZ R12, R20, R67 ;  /* 0x00000043140c7221 */ /* 0x000fe20000010000 */
[----:B------:R-:W-:-:S01]  /*5970*/  FFMA.FTZ R34, R34, UR42, -R81 ;  /* 0x0000002a22227c23 */ /* 0x000fc20008010851 */
[----:B------:R-:W2:Y:S01]  /*5980*/  MUFU.EX2 R102, R102 ;  /* 0x0000006600667308 */ /* 0x000ea20000000800 */
[----:B0-----:R-:W-:-:S01]  /*5990*/  FADD.FTZ R7, R69, R66 ;  /* 0x0000004245077221 */ /* 0x001fc20000010000 */
[--C-:B------:R-:W-:Y:S01]  /*59a0*/  FFMA.FTZ R35, R35, UR42, -R81.reuse ;  /* 0x0000002a23237c23 */ /* 0x100fe20008010851 */
[----:B------:R-:W-:-:S01]  /*59b0*/  FFMA.FTZ R40, R40, UR42, -R81 ;  /* 0x0000002a28287c23 */ /* 0x000fc20008010851 */
[----:B------:R-:W-:Y:S01]  /*59c0*/  FFMA.FTZ R41, R41, UR42, -R81 ;  /* 0x0000002a29297c23 */ /* 0x000fe20008010851 */
[----:B------:R-:W-:-:S02]  /*59d0*/  F2FP.SATFINITE.E4M3.F32.PACK_AB_MERGE_C R15, R20, R15, RZ ;  /* 0x0000000f140f723e */ /* 0x000fc400048070ff */
[----:B------:R-:W-:Y:S01]  /*59e0*/  F2FP.SATFINITE.E4M3.F32.PACK_AB_MERGE_C R94, R95, R94, RZ ;  /* 0x0000005e5f5e723e */ /* 0x000fe200048070ff */
[----:B------:R-:W0:Y:S01]  /*59f0*/  MUFU.EX2 R103, R103 ;  /* 0x0000006700677308 */ /* 0x000e220000000800 */
[----:B-1----:R-:W-:-:S01]  /*5a00*/  FADD.FTZ R7, R84, R7 ;  /* 0x0000000754077221 */ /* 0x002fc20000010000 */
[----:B------:R-:W-:Y:S02]  /*5a10*/  F2FP.SATFINITE.E4M3.F32.PACK_AB_MERGE_C R218, R10, R9, R11 ;  /* 0x000000090ada723e */ /* 0x000fe4000480700b */
[----:B------:R-:W-:Y:S02]  /*5a20*/  F2FP.SATFINITE.E4M3.F32.PACK_AB_MERGE_C R212, R14, R13, R15 ;  /* 0x0000000d0ed4723e */ /* 0x000fe4000480700f */
[----:B------:R-:W-:Y:S02]  /*5a30*/  F2FP.SATFINITE.E4M3.F32.PACK_AB_MERGE_C R217, R80, R53, R94 ;  /* 0x0000003550d9723e */ /* 0x000fe4000480705e */
[----:B------:R-:W1:Y:S01]  /*5a40*/  MUFU.EX2 R74, R74 ;  /* 0x0000004a004a7308 */ /* 0x000e620000000800 */
[----:B--2---:R-:W-:-:S01]  /*5a50*/  FADD.FTZ R8, R102, R7 ;  /* 0x0000000766087221 */ /* 0x004fc20000010000 */
[----:B------:R-:W-:-:S06]  /*5a60*/  FADD.FTZ R7, R21, R12 ;  /* 0x0000000c15077221 */ /* 0x000fcc0000010000 */
[----:B------:R-:W2:Y:S01]  /*5a70*/  MUFU.EX2 R75, R75 ;  /* 0x0000004b004b7308 */ /* 0x000ea20000000800 */
[----:B0-----:R-:W-:-:S01]  /*5a80*/  FADD.FTZ R5, R103, R8 ;  /* 0x0000000867057221 */ /* 0x001fc20000010000 */
[----:B------:R-:W-:Y:S01]  /*5a90*/  FADD.FTZ R8, R72, R7 ;  /* 0x0000000748087221 */ /* 0x000fe20000010000 */
[----:B------:R-:W-:-:S04]  /*5aa0*/  F2FP.SATFINITE.E4M3.F32.PACK_AB_MERGE_C R102, R103, R102, RZ ;  /* 0x000000666766723e */ /* 0x000fc800048070ff */
[----:B------:R-:W-:Y:S01]  /*5ab0*/  F2FP.SATFINITE.E4M3.F32.PACK_AB_MERGE_C R219, R84, R69, R102 ;  /* 0x0000004554db723e */ /* 0x000fe20004807066 */
[----:B------:R-:W0:Y:S01]  /*5ac0*/  MUFU.EX2 R85, R85 ;  /* 0x0000005500557308 */ /* 0x000e220000000800 */
[----:B-1----:R-:W-:-:S01]  /*5ad0*/  FADD.FTZ R6, R74, R5 ;  /* 0x000000054a067221 */ /* 0x002fc20000010000 */
[----:B------:R-:W-:Y:S01]  /*5ae0*/  FADD.FTZ R5, R73, R8 ;  /* 0x0000000849057221 */ /* 0x000fe20000010000 */
[----:B------:R-:W-:Y:S02]  /*5af0*/  F2FP.SATFINITE.E4M3.F32.PACK_AB_MERGE_C R8, R77, R60, RZ ;  /* 0x0000003c4d08723e */ /* 0x000fe400048070ff */
[C---:B------:R-:W-:Y:S01]  /*5b00*/  F2FP.SATFINITE.E4M3.F32.PACK_AB_MERGE_C R73, R76.reuse, R73, RZ ;  /* 0x000000494c49723e */ /* 0x040fe200048070ff */
[----:B------:R-:W-:-:S01]  /*5b10*/  FADD.FTZ R7, R76, R5 ;  /* 0x000000054c077221 */ /* 0x000fc20000010000 */
[----:B------:R-:W-:Y:S01]  /*5b20*/  F2FP.SATFINITE.E4M3.F32.PACK_AB_MERGE_C R208, R57, R56, R8 ;  /* 0x0000003839d0723e */ /* 0x000fe20004807008 */
[----:B------:R-:W1:Y:S01]  /*5b30*/  MUFU.EX2 R88, R88 ;  /* 0x0000005800587308 */ /* 0x000e620000000800 */
[----:B--2---:R-:W-:-:S01]  /*5b40*/  FADD.FTZ R6, R75, R6 ;  /* 0x000000064b067221 */ /* 0x004fc20000010000 */
[----:B------:R-:W-:-:S06]  /*5b50*/  F2FP.SATFINITE.E4M3.F32.PACK_AB_MERGE_C R214, R72, R21, R73 ;  /* 0x0000001548d6723e */ /* 0x000fcc0004807049 */
[----:B------:R-:W2:Y:S01]  /*5b60*/  MUFU.EX2 R78, R78 ;  /* 0x0000004e004e7308 */ /* 0x000ea20000000800 */
[----:B0-----:R-:W-:-:S01]  /*5b70*/  FADD.FTZ R5, R85, R6 ;  /* 0x0000000655057221 */ /* 0x001fc20000010000 */
[----:B------:R-:W-:-:S04]  /*5b80*/  FADD.FTZ R6, R56, R7 ;  /* 0x0000000738067221 */ /* 0x000fc80000010000 */
[----:B------:R-:W-:Y:S02]  /*5b90*/  FADD.FTZ R7, R57, R6 ;  /* 0x0000000639077221 */ /* 0x000fe40000010000 */
[----:B------:R-:W0:Y:S01]  /*5ba0*/  MUFU.EX2 R79, R79 ;  /* 0x0000004f004f7308 */ /* 0x000e220000000800 */
[----:B-1----:R-:W-:-:S01]  /*5bb0*/  FADD.FTZ R5, R88, R5 ;  /* 0x0000000558057221 */ /* 0x002fc20000010000 */
[----:B------:R-:W-:Y:S01]  /*5bc0*/  FADD.FTZ R60, R60, R7 ;  /* 0x000000073c3c7221 */ /* 0x000fe20000010000 */
[----:B------:R-:W-:Y:S02]  /*5bd0*/  F2FP.SATFINITE.E4M3.F32.PACK_AB_MERGE_C R7, R4, R61, RZ ;  /* 0x0000003d0407723e */ /* 0x000fe400048070ff */
[----:B------:R-:W-:Y:S01]  /*5be0*/  F2FP.SATFINITE.E4M3.F32.PACK_AB_MERGE_C R85, R88, R85, RZ ;  /* 0x000000555855723e */ /* 0x000fe200048070ff */
[----:B------:R-:W-:-:S01]  /*5bf0*/  FADD.FTZ R77, R77, R60 ;  /* 0x0000003c4d4d7221 */ /* 0x000fc20000010000 */
[----:B------:R-:W-:Y:S01]  /*5c00*/  F2FP.SATFINITE.E4M3.F32.PACK_AB_MERGE_C R210, R65, R64, R7 ;  /* 0x0000004041d2723e */ /* 0x000fe20004807007 */
[----:B------:R-:W1:Y:S01]  /*5c10*/  MUFU.EX2 R86, R86 ;  /* 0x0000005600567308 */ /* 0x000e620000000800 */
[----:B--2---:R-:W-:-:S01]  /*5c20*/  FADD.FTZ R6, R78, R5 ;  /* 0x000000054e067221 */ /* 0x004fc20000010000 */
[----:B------:R-:W-:Y:S01]  /*5c30*/  FADD.FTZ R8, R64, R77 ;  /* 0x0000004d40087221 */ /* 0x000fe20000010000 */
[----:B------:R-:W-:-:S03]  /*5c40*/  F2FP.SATFINITE.E4M3.F32.PACK_AB_MERGE_C R213, R75, R74, R85 ;  /* 0x0000004a4bd5723e */ /* 0x000fc60004807055 */
[----:B------:R-:W-:Y:S02]  /*5c50*/  FADD.FTZ R8, R65, R8 ;  /* 0x0000000841087221 */ /* 0x000fe40000010000 */
[----:B------:R-:W2:Y:S01]  /*5c60*/  MUFU.EX2 R87, R87 ;  /* 0x0000005700577308 */ /* 0x000ea20000000800 */
[----:B0-----:R-:W-:-:S01]  /*5c70*/  FADD.FTZ R5, R79, R6 ;  /* 0x000000064f057221 */ /* 0x001fc20000010000 */
[----:B------:R-:W-:-:S04]  /*5c80*/  FADD.FTZ R61, R61, R8 ;  /* 0x000000083d3d7221 */ /* 0x000fc80000010000 */
[----:B------:R-:W-:Y:S02]  /*5c90*/  FADD.FTZ R4, R4, R61 ;  /* 0x0000003d04047221 */ /* 0x000fe40000010000 */
[----:B------:R-:W0:Y:S01]  /*5ca0*/  MUFU.EX2 R58, R58 ;  /* 0x0000003a003a7308 */ /* 0x000e220000000800 */
[----:B-1----:R-:W-:-:S07]  /*5cb0*/  FADD.FTZ R6, R86, R5 ;  /* 0x0000000556067221 */ /* 0x002fce0000010000 */
[----:B------:R-:W1:Y:S01]  /*5cc0*/  MUFU.EX2 R59, R59 ;  /* 0x0000003b003b7308 */ /* 0x000e620000000800 */
[----:B--2---:R-:W-:-:S01]  /*5cd0*/  FADD.FTZ R5, R87, R6 ;  /* 0x0000000657057221 */ /* 0x004fc20000010000 */
        /* <DEDUP_REMOVED lines=8> */
[----:B------:R-:W-:Y:S01]  /*5d60*/  MUFU.EX2 R39, R39 ;  /* 0x0000002700277308 */ /* 0x000fe20000000800 */
[----:B0-----:R-:W-:-:S01]  /*5d70*/  FADD.FTZ R5, R83, R6 ;  /* 0x0000000653057221 */ /* 0x001fc20000010000 */
[----:B------:R-:W-:-:S04]  /*5d80*/  F2FP.SATFINITE.E4M3.F32.PACK_AB_MERGE_C R82, R83, R82, RZ ;  /* 0x000000525352723e */ /* 0x000fc800048070ff */
[----:B------:R-:W-:Y:S02]  /*5d90*/  F2FP.SATFINITE.E4M3.F32.PACK_AB_MERGE_C R209, R59, R58, R82 ;  /* 0x0000003a3bd1723e */ /* 0x000fe40004807052 */
[----:B------:R-:W0:Y:S01]  /*5da0*/  MUFU.EX2 R44, R44 ;  /* 0x0000002c002c7308 */ /* 0x000e220000000800 */
[----:B-1----:R-:W-:-:S07]  /*5db0*/  FADD.FTZ R6, R62, R5 ;  /* 0x000000053e067221 */ /* 0x002fce0000010000 */
[----:B------:R-:W1:Y:S08]  /*5dc0*/  MUFU.EX2 R63, R63 ;  /* 0x0000003f003f7308 */ /* 0x000e700000000800 */
[----:B------:R-:W2:Y:S01]  /*5dd0*/  MUFU.EX2 R31, R31 ;  /* 0x0000001f001f7308 */ /* 0x000ea20000000800 */
[----:B0-----:R-:W-:-:S07]  /*5de0*/  F2FP.SATFINITE.E4M3.F32.PACK_AB_MERGE_C R7, R44, R39, RZ ;  /* 0x000000272c07723e */ /* 0x001fce00048070ff */
[----:B------:R-:W0:Y:S01]  /*5df0*/  MUFU.EX2 R70, R70 ;  /* 0x0000004600467308 */ /* 0x000e220000000800 */
[----:B-1----:R-:W-:-:S07]  /*5e00*/  FADD.FTZ R5, R63, R6 ;  /* 0x000000063f057221 */ /* 0x002fce0000010000 */
[----:B------:R-:W1:Y:S01]  /*5e10*/  MUFU.EX2 R71, R71 ;  /* 0x0000004700477308 */ /* 0x000e620000000800 */
[----:B--2---:R-:W-:Y:S01]  /*5e20*/  F2FP.SATFINITE.E4M3.F32.PACK_AB_MERGE_C R204, R38, R31, R7 ;  /* 0x0000001f26cc723e */ /* 0x004fe20004807007 */
        /* <DEDUP_REMOVED lines=8> */
[----:B------:R-:W-:-:S04]  /*5eb0*/  F2FP.SATFINITE.E4M3.F32.PACK_AB_MERGE_C R70, R71, R70, RZ ;  /* 0x000000464746723e */ /* 0x000fc800048070ff */
[----:B------:R-:W-:Y:S02]  /*5ec0*/  F2FP.SATFINITE.E4M3.F32.PACK_AB_MERGE_C R211, R63, R62, R70 ;  /* 0x0000003e3fd3723e */ /* 0x000fe40004807046 */
[----:B------:R-:W1:Y:S01]  /*5ed0*/  MUFU.EX2 R46, R46 ;  /* 0x0000002e002e7308 */ /* 0x000e620000000800 */
[----:B--2---:R-:W-:-:S07]  /*5ee0*/  FADD.FTZ R4, R42, R5 ;  /* 0x000000052a047221 */ /* 0x004fce0000010000 */
        /* <DEDUP_REMOVED lines=17> */
[----:B-1----:R-:W-:-:S01]  /*6000*/  FADD.FTZ R4, R50, R47 ;  /* 0x0000002f32047221 */ /* 0x002fc20000010000 */
        /* <DEDUP_REMOVED lines=19> */
[----:B0-----:R-:W-:-:S01]  /*6140*/  FADD.FTZ R4, R26, R55 ;  /* 0x000000371a047221 */ /* 0x001fc20000010000 */
        /* <DEDUP_REMOVED lines=40> */
.L_x_4262:
[----:B------:R-:W-:-:S11]  /*63d0*/  UISETP.NE.AND UP2, UPT, UR7, 0x1, UPT ;  /* 0x000000010700788c */ /* 0x000fd6000bf45270 */
[----:B------:R-:W-:Y:S02]  /*63e0*/  @UP2 ULDC.64 UR10, c[0x0][0x9e8] ;  /* 0x00027a00000a2ab9 */ /* 0x000fe40000000a00 */
[----:B------:R-:W-:-:S04]  /*63f0*/  UIMAD.WIDE.U32 UR14, UR18, UR10, URZ ;  /* 0x0000000a120e72a5 */ /* 0x000fc8000f8e003f */
[----:B------:R-:W-:-:S12]  /*6400*/  @UP2 USHF.R.U32.HI UR18, URZ, UR11, UR15 ;  /* 0x0000000b3f122299 */ /* 0x000fd8000801160f */
.L_x_4263:
[----:B------:R-:W-:-:S04]  /*6410*/  UIMAD UR7, UR18, UR7, UR7 ;  /* 0x00000007120772a4 */ /* 0x000fc8000f8e0207 */
[----:B------:R-:W-:-:S04]  /*6420*/  UISETP.LT.AND UP2, UPT, UR6, UR7, UPT ;  /* 0x000000070600728c */ /* 0x000fc8000bf41270 */
[----:B------:R-:W-:-:S12]  /*6430*/  USEL UR6, UR6, UR7, UP2 ;  /* 0x0000000706067287 */ /* 0x000fd80009000000 */
.L_x_4261:
[----:B------:R-:W-:Y:S01]  /*6440*/  UIMAD.WIDE UR6, UR6, 0x66666667, URZ ;  /* 0x66666667060678a5 */ /* 0x000fe2000f8e023f */
[----:B------:R-:W-:Y:S02]  /*6450*/  CS2R R24, SRZ ;  /* 0x0000000000187805 */ /* 0x000fe4000001ff00 */
        /* <DEDUP_REMOVED lines=101> */
[----:B------:R-:W-:Y:S01]  /*6ab0*/  ULDC UR55, c[0x0][0x9e4] ;  /* 0x0002790000377ab9 */ /* 0x000fe20000000800 */
[----:B------:R-:W-:Y:S01]  /*6ac0*/  ULDC UR56, c[0x0][0x9dc] ;  /* 0x0002770000387ab9 */ /* 0x000fe20000000800 */
[----:B------:R-:W-:-:S05]  /*6ad0*/  ULDC UR57, c[0x0][0x9e0] ;  /* 0x0002780000397ab9 */ /* 0x000fca0000000800 */
.L_x_4282:
        /* <DEDUP_REMOVED lines=9> */
.L_x_4266:
[----:B------:R-:W-:Y:S01]  /*6b70*/  ULEA UR6, UR59, UR41, 0x3 ;  /* 0x000000293b067291 */ /* 0x000fe2000f8e183f */
[----:B------:R-:W-:-:S05]  /*6b80*/  IMAD.U32 R7, RZ, RZ, UR58 ;  /* 0x0000003aff077e24 */ /* 0x000fca000f8e00ff */
[----:B------:R-:W-:-:S04]  /*6b90*/  SHF.L.U32 R7, R7, 0x1f, RZ ;  /* 0x0000001f07077819 */ /* 0x000fc800000006ff */
[----:B------:R0:W1:Y:S01]  /*6ba0*/  SYNCS.PHASECHK.TRANS64.TRYWAIT P1, [UR6+0x33430], R7 ;  /* 0x03343007ff0075a7 */ /* 0x0000620008020146 */
[----:B------:R-:W-:Y:S05]  /*6bb0*/  @!P0 BRA `(.L_x_4267) ;  /* 0x0000000000048947 */ /* 0x000fea0003800000 */
[----:B------:R-:W-:Y:S01]  /*6bc0*/  BPT.TRAP 0x1 ;  /* 0x000000040000795c */ /* 0x000fe20000300000 */
.L_x_4267:
[----:B-1----:R-:W-:Y:S05]  /*6bd0*/  @P1 BRA `(.L_x_4265) ;  /* 0x0000000000081947 */ /* 0x002fea0003800000 */
[----:B------:R-:W1:Y:S02]  /*6be0*/  SYNCS.PHASECHK.TRANS64.TRYWAIT P1, [UR6+0x33430], R7 ;  /* 0x03343007ff0075a7 */ /* 0x000e640008020146 */
[----:B-1----:R-:W-:Y:S05]  /*6bf0*/  @!P1 BRA `(.L_x_4268) ;  /* 0x0000019c00489947 */ /* 0x002fea0003800000 */
.L_x_4265:
[----:B-1----:R-:W1:Y:S01]  /*6c00*/  S2R R8, SR_TID.X ;  /* 0x0000000000087919 */ /* 0x002e620000002100 */
[----:B------:R-:W-:Y:S01]  /*6c10*/  UIMAD UR61, UR59, 0x780, UR51 ;  /* 0x000007803b3d78a4 */ /* 0x000fe2000f8e0233 */
[----:B------:R-:W-:Y:S01]  /*6c20*/  UMOV UR27, 0x80000020 ;  /* 0x80000020001b7882 */ /* 0x000fe20000000000 */
[----:B------:R-:W-:Y:S02]  /*6c30*/  UMOV UR28, UR24 ;  /* 0x00000018001c7c82 */ /* 0x000fe40008000000 */
[----:B------:R-:W-:Y:S01]  /*6c40*/  UIADD3 UR30, UR61, 0x80, URZ ;  /* 0x000000803d1e7890 */ /* 0x000fe2000fffe03f */
[----:B------:R-:W-:Y:S02]  /*6c50*/  UMOV UR29, UR25 ;  /* 0x00000019001d7c82 */ /* 0x000fe40008000000 */
[----:B------:R-:W-:Y:S01]  /*6c60*/  UMOV UR26, UR61 ;  /* 0x0000003d001a7c82 */ /* 0x000fe20008000000 */
[----:B------:R-:W-:Y:S01]  /*6c70*/  UMOV UR31, 0x80000020 ;  /* 0x80000020001f7882 */ /* 0x000fe20000000000 */
[----:B------:R-:W-:Y:S01]  /*6c80*/  UIADD3 UR34, UR61, 0x100, URZ ;  /* 0x000001003d227890 */ /* 0x000fe2000fffe03f */
[----:B------:R-:W-:Y:S01]  /*6c90*/  UMOV UR32, UR24 ;  /* 0x0000001800207c82 */ /* 0x000fe20008000000 */
        /* <DEDUP_REMOVED lines=178> */
.L_x_4270:
[----:B------:R-:W-:Y:S01]  /*77c0*/  ULEA UR6, UR54, UR41, 0x3 ;  /* 0x0000002936067291 */ /* 0x000fe2000f8e183f */
[----:B------:R-:W-:-:S05]  /*77d0*/  IMAD.U32 R7, RZ, RZ, UR50 ;  /* 0x00000032ff077e24 */ /* 0x000fca000f8e00ff */
[----:B------:R-:W-:-:S04]  /*77e0*/  SHF.L.U32 R7, R7, 0x1f, RZ ;  /* 0x0000001f07077819 */ /* 0x000fc800000006ff */
[----:B------:R0:W1:Y:S01]  /*77f0*/  SYNCS.PHASECHK.TRANS64.TRYWAIT P1, [UR6+0x33450], R7 ;  /* 0x03345007ff0075a7 */ /* 0x0000620008020146 */
[----:B------:R-:W-:Y:S05]  /*7800*/  @!P0 BRA `(.L_x_4271) ;  /* 0x0000000000048947 */ /* 0x000fea0003800000 */
[----:B------:R-:W-:Y:S01]  /*7810*/  BPT.TRAP 0x1 ;  /* 0x000000040000795c */ /* 0x000fe20000300000 */
.L_x_4271:
[----:B-1----:R-:W-:Y:S05]  /*7820*/  @P1 BRA `(.L_x_4269) ;  /* 0x0000000000081947 */ /* 0x002fea0003800000 */
[----:B------:R-:W1:Y:S02]  /*7830*/  SYNCS.PHASECHK.TRANS64.TRYWAIT P1, [UR6+0x33450], R7 ;  /* 0x03345007ff0075a7 */ /* 0x000e640008020146 */
[----:B-1----:R-:W-:Y:S05]  /*7840*/  @!P1 BRA `(.L_x_4272) ;  /* 0x00000190004c9947 */ /* 0x002fea0003800000 */
.L_x_4269:
[----:B------:R-:W-:Y:S01]  /*7850*/  UIADD3 UR6, UR41, 0x200, URZ ;  /* 0x0000020029067890 */ /* 0x000fe2000fffe03f */
[----:B------:R-:W-:Y:S01]  /*7860*/  WARPGROUP.ARRIVE ;  /* 0x00000000000079c5 */ /* 0x000fe20000000000 */
[----:B------:R-:W-:-:S05]  /*7870*/  UMOV UR7, 0xc0000010 ;  /* 0xc000001000077882 */ /* 0x000fca0000000000 */
[----:B------:R-:W2:Y:S01]  /*7880*/  S2R R9, SR_TID.X ;  /* 0x0000000000097919 */ /* 0x000ea20000002100 */
[----:B------:R-:W-:Y:S01]  /*7890*/  USHF.R.U32.HI UR6, URZ, 0x4, UR6 ;  /* 0x000000043f067899 */ /* 0x000fe20008011606 */
[----:B------:R-:W-:Y:S01]  /*78a0*/  PLOP3.LUT P1, PT, PT, PT, UP0, 0x80, 0x0 ;  /* 0x000000000000781c */ /* 0x000fe20003f2f008 */
[----:B------:R-:W-:Y:S01]  /*78b0*/  VIADD R15, R22, UR36 ;  /* 0x00000024160f7c36 */ /* 0x000fe20008000000 */
[----:B------:R-:W-:Y:S01]  /*78c0*/  PLOP3.LUT P2, PT, PT, PT, UP0, 0x80, 0x0 ;  /* 0x000000000000781c */ /* 0x000fe20003f4f008 */
[----:B------:R-:W-:Y:S01]  /*78d0*/  ULOP3.LUT UR6, UR6, 0x3fff, URZ, 0xc0, !UPT ;  /* 0x00003fff06067892 */ /* 0x000fe2000f8ec03f */
[----:B01----:R-:W-:Y:S02]  /*78e0*/  IMAD.U32 R7, RZ, RZ, UR59 ;  /* 0x0000003bff077e24 */ /* 0x003fe4000f8e00ff */
[----:B------:R-:W-:Y:S01]  /*78f0*/  IMAD R14, R4, -0xa0, RZ ;  /* 0xffffff60040e7824 */ /* 0x000fe200078e02ff */
[----:B------:R-:W-:-:S04]  /*7900*/  ULOP3.LUT UR6, UR6, 0x10000, URZ, 0xfc, !UPT ;  /* 0x0001000006067892 */ /* 0x000fc8000f8efc3f */
[----:B------:R-:W-:-:S07]  /*7910*/  UIMAD UR10, UR54, 0x780, UR6 ;  /* 0x00000780360a78a4 */ /* 0x000fce000f8e0206 */
[----:B------:R-:W-:Y:S02]  /*7920*/  UMOV UR6, UR10 ;  /* 0x0000000a00067c82 */ /* 0x000fe40008000000 */
[----:B------:R-:W-:Y:S01]  /*7930*/  QGMMA.64x192x32.F32.E4M3.E4M3 R24, R216, gdesc[UR4], R24, gsb0 ;  /* 0x02e00004d8187df3 */ /* 0x000fe20008000818 */
[----:B------:R-:W-:Y:S01]  /*7940*/  UIADD3 UR6, UR10, 0x180, URZ ;  /* 0x000001800a067890 */ /* 0x000fe2000fffe03f */
[----:B------:R-:W-:Y:S01]  /*7950*/  UMOV UR7, 0xc0000010 ;  /* 0xc000001000077882 */ /* 0x000fe20000000000 */
[----:B--2---:R-:W-:Y:S02]  /*7960*/  LOP3.LUT P3, RZ, R9, 0x7f, RZ, 0xc0, !PT ;  /* 0x0000007f09ff7812 */ /* 0x004fe4000786c0ff */
[----:B------:R-:W-:-:S11]  /*7970*/  SHF.R.U32.HI R9, RZ, 0x7, R9 ;  /* 0x00000007ff097819 */ /* 0x000fd60000011609 */
[----:B------:R-:W-:-:S05]  /*7980*/  @!P3 LEA R7, R7, UR41, 0x3 ;  /* 0x000000290707bc11 */ /* 0x000fca000f8e18ff */
[----:B------:R-:W-:-:S05]  /*7990*/  @!P3 VIADD R7, R7, 0x33440 ;  /* 0x000334400707b836 */ /* 0x000fca0000000000 */
[----:B------:R-:W-:Y:S01]  /*79a0*/  @!P3 PRMT R7, RZ, 0x654, R7 ;  /* 0x00000654ff07b816 */ /* 0x000fe20000000007 */
        /* <DEDUP_REMOVED lines=18> */
[----:B------:R-:W-:Y:S02]  /*7ad0*/  @UP0 ULDC UR6, c[0x0][0x44c] ;  /* 0x0001130000060ab9 */ /* 0x000fe40000000800 */
[----:B------:R-:W-:Y:S01]  /*7ae0*/  @P1 IMAD.HI.U32 R8, R15, UR6, RZ ;  /* 0x000000060f081c27 */ /* 0x000fe2000f8e00ff */
[----:B------:R-:W-:Y:S01]  /*7af0*/  @UP0 ULDC UR6, c[0x0][0x450] ;  /* 0x0001140000060ab9 */ /* 0x000fe20000000800 */
[----:B------:R-:W-:-:S03]  /*7b00*/  PLOP3.LUT P1, PT, PT, PT, UP1, 0x40, 0x0 ;  /* 0x000000000000781c */ /* 0x000fc60003f2e818 */
[----:B------:R-:W-:Y:S01]  /*7b10*/  @P2 SHF.R.U32.HI R15, RZ, UR6, R8 ;  /* 0x00000006ff0f2c19 */ /* 0x000fe20008011608 */
[----:B------:R-:W-:Y:S01]  /*7b20*/  ULOP3.LUT UR6, URZ, UR56, URZ, 0x33, !UPT ;  /* 0x000000383f067292 */ /* 0x000fe2000f8e333f */
[----:B------:R-:W-:-:S03]  /*7b30*/  IADD3 R8, -R9, 0xb, RZ ;  /* 0x0000000b09087810 */ /* 0x000fc60007ffe1ff */
[----:B------:R-:W0:Y:S01]  /*7b40*/  SHFL.IDX PT, R20, R15, RZ, 0x1c1f ;  /* 0x001c1fff0f147589 */ /* 0x000e2200000e0000 */
[----:B------:R-:W-:Y:S02]  /*7b50*/  WARPGROUP.DEPBAR.LE gsb0, 0x0 ;  /* 0x00008000000079c5 */ /* 0x000fe40000010000 */
[----:B------:R1:W-:Y:S06]  /*7b60*/  BAR.ARV R8, 0x100 ;  /* 0x000400080000751d */ /* 0x0003ec0000002000 */
[----:B------:R2:W-:Y:S02]  /*7b70*/  @!P3 SYNCS.ARRIVE.TRANS64.RED.A1T0 RZ, [R7+URZ], RZ ;  /* 0x000000ff07ffb9a7 */ /* 0x0005e4000810043f */
[----:B--2---:R-:W-:-:S04]  /*7b80*/  IADD3 R7, -R17, 0x1, R14 ;  /* 0x0000000111077810 */ /* 0x004fc80007ffe10e */
[----:B------:R-:W-:-:S05]  /*7b90*/  IADD3 R7, -R19, R7, R18 ;  /* 0x0000000713077210 */ /* 0x000fca0007ffe112 */
[C---:B------:R-:W-:Y:S02]  /*7ba0*/  VIADD R13, R7.reuse, UR57 ;  /* 0x00000039070d7c36 */ /* 0x040fe40008000000 */
[----:B------:R-:W-:Y:S02]  /*7bb0*/  VIADD R12, R7, UR6 ;  /* 0x00000006070c7c36 */ /* 0x000fe40008000000 */
[----:B------:R-:W-:Y:S02]  /*7bc0*/  IMAD.IADD R7, R14, 0x1, -R17 ;  /* 0x000000010e077824 */ /* 0x000fe400078e0a11 */
[--C-:B0-----:R-:W-:Y:S02]  /*7bd0*/  IMAD.IADD R11, R13, 0x1, R20.reuse ;  /* 0x000000010d0b7824 */ /* 0x101fe400078e0214 */
[----:B------:R-:W-:Y:S01]  /*7be0*/  IMAD.IADD R10, R12, 0x1, R20 ;  /* 0x000000010c0a7824 */ /* 0x000fe200078e0214 */
[----:B-1----:R-:W-:Y:S06]  /*7bf0*/  @P1 BRA `(.L_x_4273) ;  /* 0x0000000000541947 */ /* 0x002fec0003800000 */
        /* <DEDUP_REMOVED lines=12> */
.L_x_4275:
[----:B------:R-:W-:-:S05]  /*7cc0*/  IMAD.U32 R200, RZ, RZ, UR55 ;  /* 0x00000037ffc87e24 */ /* 0x000fca000f8e00ff */
[----:B------:R-:W-:-:S13]  /*7cd0*/  ISETP.NE.AND P1, PT, R200, 0x1, PT ;  /* 0x00000001c800780c */ /* 0x000fda0003f25270 */
[----:B------:R-:W0:Y:S02]  /*7ce0*/  @P1 LDC.64 R8, c[0x0][0x9e8] ;  /* 0x00027a00ff081b82 */ /* 0x000e240000000a00 */
[----:B0-----:R-:W-:-:S05]  /*7cf0*/  @P1 IMAD.HI.U32 R8, R20, R8, RZ ;  /* 0x0000000814081227 */ /* 0x001fca00078e00ff */
[----:B------:R-:W-:-:S07]  /*7d00*/  @P1 SHF.R.U32.HI R20, RZ, R9, R8 ;  /* 0x00000009ff141219 */ /* 0x000fce0000011608 */
.L_x_4276:
[----:B------:R-:W-:Y:S05]  /*7d10*/  BSYNC B0 ;  /* 0x0000000000007941 */ /* 0x000fea0003800000 */
.L_x_4274:
[----:B------:R-:W-:-:S05]  /*7d20*/  IMAD R20, R20, R200, R7 ;  /* 0x000000c814147224 */ /* 0x000fca00078e0207 */
[----:B------:R-:W-:Y:S02]  /*7d30*/  VIADDMNMX R11, R20, R200, R11, PT ;  /* 0x000000c8140b7246 */ /* 0x000fe4000380010b */
[----:B------:R-:W-:-:S07]  /*7d40*/  VIMNMX R10, R10, R20, !PT ;  /* 0x000000140a0a7248 */ /* 0x000fce0007fe0100 */
.L_x_4273:
        /* <DEDUP_REMOVED lines=10> */
[----:B------:R-:W-:-:S02]  /*7df0*/  ISETP.GT.AND P2, PT, R10, 0x8, !P2 ;  /* 0x000000080a00780c */ /* 0x000fc40005744270 */
[----:B------:R-:W-:Y:S02]  /*7e00*/  FSEL R185, R185, -INF , !P1 ;  /* 0xff800000b9b97808 */ /* 0x000fe40004800000 */
[----:B------:R-:W-:Y:S02]  /*7e10*/  LOP3.LUT R16, R16, 0xbfffffff, RZ, 0xc0, !PT ;  /* 0xbfffffff10107812 */ /* 0x000fe400078ec0ff */
[----:B------:R-:W-:Y:S02]  /*7e20*/  ISETP.GT.AND P1, PT, R10, 0x9, !P3 ;  /* 0x000000090a00780c */ /* 0x000fe40005f24270 */
[C---:B------:R-:W-:Y:S02]  /*7e30*/  ISETP.LT.OR P2, PT, R11.reuse, 0x9, P2 ;  /* 0x000000090b00780c */ /* 0x040fe40001741670 */
[----:B------:R-:W-:Y:S02]  /*7e40*/  @P3 LOP3.LUT R16, R16, 0x40000000, RZ, 0xfc, !PT ;  /* 0x4000000010103812 */ /* 0x000fe400078efcff */
[----:B------:R-:W-:-:S02]  /*7e50*/  ISETP.LT.OR P1, PT, R11, 0xa, P1 ;  /* 0x0000000a0b00780c */ /* 0x000fc40000f21670 */
[----:B------:R-:W-:Y:S02]  /*7e60*/  FSEL R188, R188, -INF , !P2 ;  /* 0xff800000bcbc7808 */ /* 0x000fe40005000000 */
[C---:B------:R-:W-:Y:S02]  /*7e70*/  ISETP.GE.AND P3, PT, R14.reuse, 0x11, PT ;  /* 0x000000110e00780c */ /* 0x040fe40003f66270 */
[----:B------:R-:W-:Y:S02]  /*7e80*/  ISETP.GE.AND P2, PT, R14, 0x12, PT ;  /* 0x000000120e00780c */ /* 0x000fe40003f46270 */
[----:B------:R-:W-:Y:S02]  /*7e90*/  FSEL R189, R189, -INF , !P1 ;  /* 0xff800000bdbd7808 */ /* 0x000fe40004800000 */
[----:B------:R-:W-:Y:S02]  /*7ea0*/  ISETP.GT.AND P1, PT, R10, 0x10, !P3 ;  /* 0x000000100a00780c */ /* 0x000fe40005f24270 */
[----:B------:R-:W-:-:S02]  /*7eb0*/  LOP3.LUT R16, R16, 0x7fffffff, RZ, 0xc0, !PT ;  /* 0x7fffffff10107812 */ /* 0x000fc400078ec0ff */
[----:B------:R-:W-:-:S03]  /*7ec0*/  ISETP.LT.OR P1, PT, R11, 0x11, P1 ;  /* 0x000000110b00780c */ /* 0x000fc60000f21670 */
[----:B------:R-:W-:Y:S02]  /*7ed0*/  @P3 LOP3.LUT R16, R16, 0x80000000, RZ, 0xfc, !PT ;  /* 0x8000000010103812 */ /* 0x000fe400078efcff */
[----:B------:R-:W-:Y:S02]  /*7ee0*/  FSEL R192, R192, -INF , !P1 ;  /* 0xff800000c0c07808 */ /* 0x000fe40004800000 */
[----:B------:R-:W-:Y:S02]  /*7ef0*/  @P2 LOP3.LUT R2, R2, 0x1, RZ, 0xfc, !PT ;  /* 0x0000000102022812 */ /* 0x000fe400078efcff */
[----:B------:R-:W-:Y:S02]  /*7f00*/  ISETP.GT.AND P1, PT, R10, 0x11, !P2 ;  /* 0x000000110a00780c */ /* 0x000fe40005724270 */
[----:B------:R-:W-:Y:S02]  /*7f10*/  ISETP.GE.AND P2, PT, R14, 0x19, PT ;  /* 0x000000190e00780c */ /* 0x000fe40003f46270 */
[----:B------:R-:W-:-:S02]  /*7f20*/  ISETP.LT.OR P1, PT, R11, 0x12, P1 ;  /* 0x000000120b00780c */ /* 0x000fc40000f21670 */
[----:B------:R-:W-:Y:S02]  /*7f30*/  LOP3.LUT R2, R2, 0xfffffffb, RZ, 0xc0, !PT ;  /* 0xfffffffb02027812 */ /* 0x000fe400078ec0ff */
[----:B------:R-:W-:Y:S02]  /*7f40*/  FSEL R193, R193, -INF , !P1 ;  /* 0xff800000c1c17808 */ /* 0x000fe40004800000 */
[----:B------:R-:W-:Y:S02]  /*7f50*/  ISETP.GT.AND P1, PT, R10, 0x18, !P2 ;  /* 0x000000180a00780c */ /* 0x000fe40005724270 */
[----:B------:R-:W-:Y:S02]  /*7f60*/  ISETP.GE.AND P3, PT, R14, 0x22, PT ;  /* 0x000000220e00780c */ /* 0x000fe40003f66270 */
[----:B------:R-:W-:Y:S02]  /*7f70*/  ISETP.LT.OR P1, PT, R11, 0x19, P1 ;  /* 0x000000190b00780c */ /* 0x000fe40000f21670 */
[----:B------:R-:W-:-:S02]  /*7f80*/  @P2 LOP3.LUT R2, R2, 0x4, RZ, 0xfc, !PT ;  /* 0x0000000402022812 */ /* 0x000fc400078efcff */
[----:B------:R-:W-:Y:S02]  /*7f90*/  ISETP.GE.AND P2, PT, R14, 0x1a, PT ;  /* 0x0000001a0e00780c */ /* 0x000fe40003f46270 */
[----:B------:R-:W-:Y:S02]  /*7fa0*/  FSEL R196, R196, -INF , !P1 ;  /* 0xff800000c4c47808 */ /* 0x000fe40004800000 */
[----:B------:R-:W-:Y:S02]  /*7fb0*/  ISETP.GT.AND P1, PT, R10, 0x19, !P2 ;  /* 0x000000190a00780c */ /* 0x000fe40005724270 */
[----:B------:R-:W-:Y:S02]  /*7fc0*/  LOP3.LUT R2, R2, 0xfffffffd, RZ, 0xc0, !PT ;  /* 0xfffffffd02027812 */ /* 0x000fe400078ec0ff */
[----:B------:R-:W-:Y:S02]  /*7fd0*/  ISETP.LT.OR P1, PT, R11, 0x1a, P1 ;  /* 0x0000001a0b00780c */ /* 0x000fe40000f21670 */
[----:B------:R-:W-:-:S02]  /*7fe0*/  LOP3.LUT R16, R16, 0xfffffffd, RZ, 0xc0, !PT ;  /* 0xfffffffd10107812 */ /* 0x000fc400078ec0ff */
[----:B------:R-:W-:Y:S02]  /*7ff0*/  FSEL R197, R197, -INF , !P1 ;  /* 0xff800000c5c57808 */ /* 0x000fe40004800000 */
[----:B------:R-:W-:Y:S02]  /*8000*/  ISETP.GE.AND P1, PT, R14, 0x21, PT ;  /* 0x000000210e00780c */ /* 0x000fe40003f26270 */
[----:B------:R-:W-:Y:S02]  /*8010*/  @P2 LOP3.LUT R2, R2, 0x2, RZ, 0xfc, !PT ;  /* 0x0000000202022812 */ /* 0x000fe400078efcff */
[----:B------:R-:W-:Y:S02]  /*8020*/  ISETP.GT.AND P2, PT, R10, 0x20, !P1 ;  /* 0x000000200a00780c */ /* 0x000fe40004f44270 */
[----:B------:R-:W-:Y:S02]  /*8030*/  @P3 LOP3.LUT R16, R16, 0x2, RZ, 0xfc, !PT ;  /* 0x0000000210103812 */ /* 0x000fe400078efcff */
[----:B------:R-:W-:-:S02]  /*8040*/  ISETP.LT.OR P2, PT, R11, 0x21, P2 ;  /* 0x000000210b00780c */ /* 0x000fc40001741670 */
        /* <DEDUP_REMOVED lines=199> */
.L_x_4279:
[----:B------:R-:W-:-:S05]  /*8cc0*/  IMAD.U32 R14, RZ, RZ, UR55 ;  /* 0x00000037ff0e7e24 */ /* 0x000fca000f8e00ff */
[----:B------:R-:W-:-:S13]  /*8cd0*/  ISETP.NE.AND P6, PT, R14, 0x1, PT ;  /* 0x000000010e00780c */ /* 0x000fda0003fc5270 */
[----:B------:R-:W0:Y:S02]  /*8ce0*/  @P6 LDC.64 R8, c[0x0][0x9e8] ;  /* 0x00027a00ff086b82 */ /* 0x000e240000000a00 */
[----:B0-----:R-:W-:-:S05]  /*8cf0*/  @P6 IMAD.HI.U32 R8, R10, R8, RZ ;  /* 0x000000080a086227 */ /* 0x001fca00078e00ff */
[----:B------:R-:W-:-:S07]  /*8d00*/  @P6 SHF.R.U32.HI R10, RZ, R9, R8 ;  /* 0x00000009ff0a6219 */ /* 0x000fce0000011608 */
.L_x_4280:
[----:B------:R-:W-:Y:S05]  /*8d10*/  BSYNC B0 ;  /* 0x0000000000007941 */ /* 0x000fea0003800000 */
.L_x_4278:
[----:B------:R-:W-:-:S05]  /*8d20*/  IMAD R7, R10, R14, R7 ;  /* 0x0000000e0a077224 */ /* 0x000fca00078e0207 */
[----:B------:R-:W-:Y:S02]  /*8d30*/  VIADDMNMX R13, R7, R14, R13, PT ;  /* 0x0000000e070d7246 */ /* 0x000fe4000380010d */
[----:B------:R-:W-:-:S07]  /*8d40*/  VIMNMX R12, R12, R7, !PT ;  /* 0x000000070c0c7248 */ /* 0x000fce0007fe0100 */
.L_x_4277:
[----:B------:R-:W-:Y:S02]  /*8d50*/  ISETP.GT.AND P1, PT, R12, 0x20, !P1 ;  /* 0x000000200c00780c */ /* 0x000fe40004f24270 */
[----:B------:R-:W-:Y:S02]  /*8d60*/  LOP3.LUT P6, RZ, R16, 0x20000, RZ, 0xc0, !PT ;  /* 0x0002000010ff7812 */ /* 0x000fe400078cc0ff */
        /* <DEDUP_REMOVED lines=70> */
[C---:B------:R-:W-:Y:S02]  /*91d0*/  ISETP.LT.OR P1, PT, R13.reuse, 0x49, P1 ;  /* 0x000000490d00780c */ /* 0x040fe40000f21670 */
[----:B------:R-:W-:Y:S02]  /*91e0*/  FMNMX.FTZ R8, R148, R7, !PT ;  /* 0x0000000794087209 */ /* 0x000fe40007810000 */
[----:B------:R-:W-:Y:S02]  /*91f0*/  FSEL R158, R158, -INF , !P1 ;  /* 0xff8000009e9e7808 */ /* 0x000fe40004800000 */
[----:B------:R-:W-:Y:S02]  /*9200*/  ISETP.GT.AND P1, PT, R12, 0x49, !P6 ;  /* 0x000000490c00780c */ /* 0x000fe40007724270 */
[----:B------:R-:W-:Y:S02]  /*9210*/  LOP3.LUT P6, RZ, R16, 0x40, RZ, 0xc0, !PT ;  /* 0x0000004010ff7812 */ /* 0x000fe400078cc0ff */
        /* <DEDUP_REMOVED lines=19> */
[C---:B------:R-:W-:Y:S02]  /*9350*/  ISETP.GT.AND P1, PT, R12.reuse, 0x58, !P1 ;  /* 0x000000580c00780c */ /* 0x040fe40004f24270 */
[----:B------:R-:W-:Y:S01]  /*9360*/  FMNMX.FTZ R10, R133, R8, !PT ;  /* 0x00000008850a7209 */ /* 0x000fe20007810000 */
[----:B------:R-:W-:Y:S01]  /*9370*/  IMAD.U32 R8, RZ, RZ, UR42 ;  /* 0x0000002aff087e24 */ /* 0x000fe2000f8e00ff */
[----:B------:R-:W-:Y:S02]  /*9380*/  ISETP.LT.OR P1, PT, R13, 0x59, P1 ;  /* 0x000000590d00780c */ /* 0x000fe40000f21670 */
[----:B------:R-:W-:Y:S01]  /*9390*/  ISETP.GT.AND P2, PT, R12, 0x89, !P2 ;  /* 0x000000890c00780c */ /* 0x000fe20005744270 */
[----:B------:R-:W0:Y:S01]  /*93a0*/  SHFL.BFLY PT, R7, R10, 0x2, 0x1f ;  /* 0x0c401f000a077f89 */ /* 0x000e2200000e0000 */
[----:B------:R-:W-:Y:S02]  /*93b0*/  FSEL R166, R166, -INF , !P1 ;  /* 0xff800000a6a67808 */ /* 0x000fe40004800000 */
[----:B------:R-:W-:-:S02]  /*93c0*/  LOP3.LUT P1, RZ, R16, 0x2000, RZ, 0xc0, !PT ;  /* 0x0000200010ff7812 */ /* 0x000fc4000782c0ff */
[C---:B------:R-:W-:Y:S02]  /*93d0*/  ISETP.LT.OR P2, PT, R13.reuse, 0x8a, P2 ;  /* 0x0000008a0d00780c */ /* 0x040fe40001741670 */
[C---:B------:R-:W-:Y:S02]  /*93e0*/  ISETP.GT.AND P1, PT, R12.reuse, 0x59, !P1 ;  /* 0x000000590c00780c */ /* 0x040fe40004f24270 */
[----:B------:R-:W-:Y:S02]  /*93f0*/  ISETP.GT.AND P3, PT, R12, 0x90, !P3 ;  /* 0x000000900c00780c */ /* 0x000fe40005f64270 */
[----:B------:R-:W-:Y:S02]  /*9400*/  ISETP.LT.OR P1, PT, R13, 0x5a, P1 ;  /* 0x0000005a0d00780c */ /* 0x000fe40000f21670 */
[----:B------:R-:W-:Y:S02]  /*9410*/  FSEL R127, R127, -INF , !P2 ;  /* 0xff8000007f7f7808 */ /* 0x000fe40005000000 */
[----:B------:R-:W-:-:S02]  /*9420*/  FSEL R167, R167, -INF , !P1 ;  /* 0xff800000a7a77808 */ /* 0x000fc40004800000 */
[----:B------:R-:W-:Y:S02]  /*9430*/  LOP3.LUT P1, RZ, R16, 0x1000, RZ, 0xc0, !PT ;  /* 0x0000100010ff7812 */ /* 0x000fe4000782c0ff */
[C---:B------:R-:W-:Y:S02]  /*9440*/  ISETP.GT.AND P4, PT, R12.reuse, 0x91, !P4 ;  /* 0x000000910c00780c */ /* 0x040fe40006784270 */
[C---:B------:R-:W-:Y:S02]  /*9450*/  ISETP.GT.AND P1, PT, R12.reuse, 0x60, !P1 ;  /* 0x000000600c00780c */ /* 0x040fe40004f24270 */
[----:B------:R-:W-:Y:S02]  /*9460*/  ISETP.GT.AND P5, PT, R12, 0x98, !P5 ;  /* 0x000000980c00780c */ /* 0x000fe40006fa4270 */
[----:B------:R-:W-:Y:S02]  /*9470*/  ISETP.LT.OR P1, PT, R13, 0x61, P1 ;  /* 0x000000610d00780c */ /* 0x000fe40000f21670 */
[----:B0-----:R-:W-:-:S02]  /*9480*/  FMNMX.FTZ R14, R10, R7, !PT ;  /* 0x000000070a0e7209 */ /* 0x001fc40007810000 */
[----:B------:R-:W-:Y:S02]  /*9490*/  FSEL R138, R138, -INF , !P1 ;  /* 0xff8000008a8a7808 */ /* 0x000fe40004800000 */
[----:B------:R-:W-:Y:S01]  /*94a0*/  LOP3.LUT P1, RZ, R16, 0x800, RZ, 0xc0, !PT ;  /* 0x0000080010ff7812 */ /* 0x000fe2000782c0ff */
[----:B------:R-:W0:Y:S01]  /*94b0*/  SHFL.BFLY PT, R7, R14, 0x1, 0x1f ;  /* 0x0c201f000e077f89 */ /* 0x000e2200000e0000 */
[C---:B------:R-:W-:Y:S02]  /*94c0*/  ISETP.LT.OR P3, PT, R13.reuse, 0x91, P3 ;  /* 0x000000910d00780c */ /* 0x040fe40001f61670 */
[----:B------:R-:W-:Y:S02]  /*94d0*/  ISETP.GT.AND P1, PT, R12, 0x61, !P1 ;  /* 0x000000610c00780c */ /* 0x000fe40004f24270 */
[C---:B------:R-:W-:Y:S02]  /*94e0*/  ISETP.LT.OR P4, PT, R13.reuse, 0x92, P4 ;  /* 0x000000920d00780c */ /* 0x040fe40002781670 */
[----:B------:R-:W-:-:S02]  /*94f0*/  ISETP.LT.OR P1, PT, R13, 0x62, P1 ;  /* 0x000000620d00780c */ /* 0x000fc40000f21670 */
[----:B------:R-:W-:Y:S02]  /*9500*/  FSEL R130, R130, -INF , !P3 ;  /* 0xff80000082827808 */ /* 0x000fe40005800000 */
[----:B------:R-:W-:Y:S02]  /*9510*/  FSEL R139, R139, -INF , !P1 ;  /* 0xff8000008b8b7808 */ /* 0x000fe40004800000 */
[----:B------:R-:W-:Y:S02]  /*9520*/  LOP3.LUT P1, RZ, R16, 0x400, RZ, 0xc0, !PT ;  /* 0x0000040010ff7812 */ /* 0x000fe4000782c0ff */
[----:B------:R-:W-:Y:S02]  /*9530*/  ISETP.LT.OR P5, PT, R13, 0x99, P5 ;  /* 0x000000990d00780c */ /* 0x000fe40002fa1670 */
[----:B------:R-:W-:Y:S02]  /*9540*/  ISETP.GT.AND P1, PT, R12, 0x68, !P1 ;  /* 0x000000680c00780c */ /* 0x000fe40004f24270 */
[----:B------:R-:W-:-:S02]  /*9550*/  FSEL R131, R131, -INF , !P4 ;  /* 0xff80000083837808 */ /* 0x000fc40006000000 */
[----:B------:R-:W-:Y:S02]  /*9560*/  ISETP.LT.OR P1, PT, R13, 0x69, P1 ;  /* 0x000000690d00780c */ /* 0x000fe40000f21670 */
[----:B------:R-:W-:Y:S02]  /*9570*/  FSEL R134, R134, -INF , !P5 ;  /* 0xff80000086867808 */ /* 0x000fe40006800000 */
[----:B------:R-:W-:Y:S02]  /*9580*/  FSEL R142, R142, -INF , !P1 ;  /* 0xff8000008e8e7808 */ /* 0x000fe40004800000 */
[----:B------:R-:W-:Y:S02]  /*9590*/  LOP3.LUT P1, RZ, R16, 0x200, RZ, 0xc0, !PT ;  /* 0x0000020010ff7812 */ /* 0x000fe4000782c0ff */
[----:B0-----:R-:W-:Y:S02]  /*95a0*/  FMNMX.FTZ R7, R14, R7, !PT ;  /* 0x000000070e077209 */ /* 0x001fe40007810000 */
[----:B------:R-:W-:-:S03]  /*95b0*/  ISETP.GT.AND P1, PT, R12, 0x69, !P1 ;  /* 0x000000690c00780c */ /* 0x000fc60004f24270 */
[----:B------:R-:W-:Y:S01]  /*95c0*/  FFMA.FTZ R8, R7, R8, -8 ;  /* 0xc100000007087423 */ /* 0x000fe20000010008 */
        /* <DEDUP_REMOVED lines=64> */
[----:B------:R-:W-:Y:S02]  /*99d0*/  FMNMX.FTZ R186, R9, R0, !PT ;  /* 0x0000000009ba7209 */ /* 0x000fe40007810000 */
[----:B------:R-:W-:Y:S02]  /*99e0*/  FSEL R8, R8, RZ, P1 ;  /* 0x000000ff08087208 */ /* 0x000fe40000800000 */
[----:B------:R-:W-:-:S03]  /*99f0*/  ISETP.LT.OR P2, PT, R13, 0x9a, P2 ;  /* 0x0000009a0d00780c */ /* 0x000fc60001741670 */
[--C-:B------:R-:W-:Y:S01]  /*9a00*/  FFMA.FTZ R15, R189, UR42, -R8.reuse ;  /* 0x0000002abd0f7c23 */ /* 0x100fe20008010808 */
[----:B------:R-:W-:Y:S01]  /*9a10*/  FMNMX.FTZ R189, R187, R186, !PT ;  /* 0x000000babbbd7209 */ /* 0x000fe20007810000 */
[--C-:B------:R-:W-:Y:S01]  /*9a20*/  FFMA.FTZ R14, R188, UR42, -R8.reuse ;  /* 0x0000002abc0e7c23 */ /* 0x100fe20008010808 */
[----:B------:R-:W-:-:S01]  /*9a30*/  FFMA.FTZ R188, R140, UR42, -R8 ;  /* 0x0000002a8cbc7c23 */ /* 0x000fc20008010808 */
        /* <DEDUP_REMOVED lines=48> */
[----:B------:R-:W-:Y:S01]  /*9d40*/  MUFU.EX2 R11, R11 ;  /* 0x0000000b000b7308 */ /* 0x000fe20000000800 */
[----:B------:R-:W-:-:S04]  /*9d50*/  FMNMX.FTZ R186, R182, R189, !PT ;  /* 0x000000bdb6ba7209 */ /* 0x000fc80007810000 */
[----:B------:R-:W-:-:S03]  /*9d60*/  FMNMX.FTZ R189, R183, R186, !PT ;  /* 0x000000bab7bd7209 */ /* 0x000fc60007810000 */
        /* <DEDUP_REMOVED lines=30> */
[----:B------:R0:W-:Y:S01]  /*9f50*/  MUFU.EX2 R12, R188 ;  /* 0x000000bc000c7308 */ /* 0x0001e20000000800 */
[----:B------:R-:W-:-:S04]  /*9f60*/  FMNMX.FTZ R140, R130, R189, !PT ;  /* 0x000000bd828c7209 */ /* 0x000fc80007810000 */
[----:B------:R-:W-:-:S03]  /*9f70*/  FMNMX.FTZ R141, R131, R140, !PT ;  /* 0x0000008c838d7209 */ /* 0x000fc60007810000 */
[----:B------:R-:W-:Y:S01]  /*9f80*/  MUFU.EX2 R173, R173 ;  /* 0x000000ad00ad7308 */ /* 0x000fe20000000800 */
[----:B------:R-:W-:Y:S01]  /*9f90*/  FMNMX.FTZ R140, R134, R141, !PT ;  /* 0x0000008d868c7209 */ /* 0x000fe20007810000 */
[--C-:B------:R-:W-:Y:S01]  /*9fa0*/  FFMA.FTZ R141, R145, UR42, -R8.reuse ;  /* 0x0000002a918d7c23 */ /* 0x100fe20008010808 */
[----:B------:R-:W-:-:S01]  /*9fb0*/  FFMA.FTZ R145, R149, UR42, -R8 ;  /* 0x0000002a95917c23 */ /* 0x000fc20008010808 */
[----:B------:R-:W-:Y:S01]  /*9fc0*/  IMAD.U32 R149, RZ, RZ, UR42 ;  /* 0x0000002aff957e24 */ /* 0x000fe2000f8e00ff */
[----:B------:R-:W-:-:S03]  /*9fd0*/  FMNMX.FTZ R186, R135, R140, !PT ;  /* 0x0000008c87ba7209 */ /* 0x000fc60007810000 */
[----:B------:R1:W-:Y:S02]  /*9fe0*/  MUFU.EX2 R140, R192 ;  /* 0x000000c0008c7308 */ /* 0x0003e40000000800 */
[----:B------:R-:W2:Y:S06]  /*9ff0*/  SHFL.BFLY PT, R189, R186, 0x2, 0x1f ;  /* 0x0c401f00babd7f89 */ /* 0x000eac00000e0000 */
[----:B------:R-:W-:Y:S08]  /*a000*/  MUFU.EX2 R176, R176 ;  /* 0x000000b000b07308 */ /* 0x000ff00000000800 */
[----:B------:R-:W-:Y:S08]  /*a010*/  MUFU.EX2 R177, R177 ;  /* 0x000000b100b17308 */ /* 0x000ff00000000800 */
[----:B------:R-:W-:Y:S01]  /*a020*/  MUFU.EX2 R180, R180 ;  /* 0x000000b400b47308 */ /* 0x000fe20000000800 */
[----:B--2---:R-:W-:-:S02]  /*a030*/  FMNMX.FTZ R189, R186, R189, !PT ;  /* 0x000000bdbabd7209 */ /* 0x004fc40007810000 */
[----:B------:R-:W-:-:S03]  /*a040*/  FSEL R186, R7, RZ, P1 ;  /* 0x000000ff07ba7208 */ /* 0x000fc60000800000 */
[----:B------:R-:W2:Y:S02]  /*a050*/  SHFL.BFLY PT, R148, R189, 0x1, 0x1f ;  /* 0x0c201f00bd947f89 */ /* 0x000ea400000e0000 */
[----:B------:R-:W-:Y:S01]  /*a060*/  MUFU.EX2 R181, R181 ;  /* 0x000000b500b57308 */ /* 0x000fe20000000800 */
[----:B------:R-:W-:-:S07]  /*a070*/  FADD.FTZ R186, -R186, R3 ;  /* 0x00000003baba7221 */ /* 0x000fce0000010100 */
[----:B------:R-:W-:Y:S08]  /*a080*/  MUFU.EX2 R3, R133 ;  /* 0x0000008500037308 */ /* 0x000ff00000000800 */
[----:B------:R-:W-:Y:S01]  /*a090*/  MUFU.EX2 R152, R152 ;  /* 0x0000009800987308 */ /* 0x000fe20000000800 */
[----:B--2---:R-:W-:Y:S01]  /*a0a0*/  FMNMX.FTZ R8, R189, R148, !PT ;  /* 0x00000094bd087209 */ /* 0x004fe20007810000 */
[----:B------:R-:W-:-:S06]  /*a0b0*/  FMUL.FTZ R148, R186, UR42 ;  /* 0x0000002aba947c20 */ /* 0x000fcc0008410000 */
[----:B------:R-:W-:Y:S01]  /*a0c0*/  MUFU.EX2 R153, R153 ;  /* 0x0000009900997308 */ /* 0x000fe20000000800 */
[C---:B------:R-:W-:Y:S01]  /*a0d0*/  FSETP.NEU.FTZ.AND P1, PT, R8.reuse, -INF , PT ;  /* 0xff8000000800780b */ /* 0x040fe20003f3d000 */
[----:B------:R-:W-:-:S05]  /*a0e0*/  FFMA.FTZ R149, R8, R149, -8 ;  /* 0xc100000008957423 */ /* 0x000fca0000010095 */
[----:B------:R-:W-:Y:S01]  /*a0f0*/  FSEL R186, R149, RZ, P1 ;  /* 0x000000ff95ba7208 */ /* 0x000fe20000800000 */
[----:B------:R-:W2:Y:S04]  /*a100*/  MUFU.EX2 R148, R148 ;  /* 0x0000009400947308 */ /* 0x000ea80000000800 */
[----:B------:R-:W-:-:S01]  /*a110*/  FFMA.FTZ R189, R190, UR42, -R186 ;  /* 0x0000002abebd7c23 */ /* 0x000fc200080108ba */
[--C-:B0-----:R-:W-:Y:S01]  /*a120*/  FFMA.FTZ R188, R9, UR42, -R186.reuse ;  /* 0x0000002a09bc7c23 */ /* 0x101fe200080108ba */
[----:B------:R-:W-:-:S01]  /*a130*/  FFMA.FTZ R9, R187, UR42, -R186 ;  /* 0x0000002abb097c23 */ /* 0x000fc200080108ba */
[--C-:B------:R-:W-:Y:S01]  /*a140*/  FFMA.FTZ R190, R191, UR42, -R186.reuse ;  /* 0x0000002abfbe7c23 */ /* 0x100fe200080108ba */
[----:B------:R0:W-:Y:S01]  /*a150*/  MUFU.EX2 R133, R189 ;  /* 0x000000bd00857308 */ /* 0x0001e20000000800 */
[----:B------:R-:W-:-:S01]  /*a160*/  FFMA.FTZ R149, R194, UR42, -R186 ;  /* 0x0000002ac2957c23 */ /* 0x000fc200080108ba */
[--C-:B-1----:R-:W-:Y:S01]  /*a170*/  FFMA.FTZ R192, R195, UR42, -R186.reuse ;  /* 0x0000002ac3c07c23 */ /* 0x102fe200080108ba */
[----:B------:R-:W-:-:S01]  /*a180*/  FFMA.FTZ R187, R198, UR42, -R186 ;  /* 0x0000002ac6bb7c23 */ /* 0x000fc200080108ba */
[--C-:B------:R-:W-:Y:S01]  /*a190*/  FFMA.FTZ R194, R199, UR42, -R186.reuse ;  /* 0x0000002ac7c27c23 */ /* 0x100fe200080108ba */
[----:B------:R-:W-:-:S01]  /*a1a0*/  FFMA.FTZ R191, R158, UR42, -R186 ;  /* 0x0000002a9ebf7c23 */ /* 0x000fc200080108ba */
[--C-:B------:R-:W-:Y:S01]  /*a1b0*/  FFMA.FTZ R158, R162, UR42, -R186.reuse ;  /* 0x0000002aa29e7c23 */ /* 0x100fe200080108ba */
[----:B------:R-:W-:-:S01]  /*a1c0*/  FFMA.FTZ R162, R166, UR42, -R186 ;  /* 0x0000002aa6a27c23 */ /* 0x000fc200080108ba */
[----:B------:R-:W-:Y:S01]  /*a1d0*/  MUFU.EX2 R188, R188 ;  /* 0x000000bc00bc7308 */ /* 0x000fe20000000800 */
[----:B0-----:R-:W-:Y:S01]  /*a1e0*/  FSEL R189, R8, RZ, P1 ;  /* 0x000000ff08bd7208 */ /* 0x001fe20000800000 */
[----:B--2---:R-:W-:Y:S01]  /*a1f0*/  FFMA.FTZ R193, R148, R6, R11 ;  /* 0x0000000694c17223 */ /* 0x004fe2000001000b */
[----:B------:R-:W-:-:S01]  /*a200*/  FFMA.FTZ R170, R170, UR42, -R186 ;  /* 0x0000002aaaaa7c23 */ /* 0x000fc200080108ba */
[--C-:B------:R-:W-:Y:S01]  /*a210*/  FFMA.FTZ R171, R171, UR42, -R186.reuse ;  /* 0x0000002aabab7c23 */ /* 0x100fe200080108ba */
[----:B------:R-:W-:-:S01]  /*a220*/  FFMA.FTZ R174, R174, UR42, -R186 ;  /* 0x0000002aaeae7c23 */ /* 0x000fc200080108ba */
[----:B------:R-:W-:Y:S01]  /*a230*/  FADD.FTZ R189, -R189, R0 ;  /* 0x00000000bdbd7221 */ /* 0x000fe20000010100 */
[----:B------:R-:W-:-:S01]  /*a240*/  FADD.FTZ R193, R10, R193 ;  /* 0x000000c10ac17221 */ /* 0x000fc20000010000 */
[----:B------:R-:W-:Y:S01]  /*a250*/  MUFU.EX2 R9, R9 ;  /* 0x0000000900097308 */ /* 0x000fe20000000800 */
[----:B------:R-:W-:-:S01]  /*a260*/  FFMA.FTZ R175, R175, UR42, -R186 ;  /* 0x0000002aafaf7c23 */ /* 0x000fc200080108ba */
[----:B------:R-:W-:Y:S01]  /*a270*/  FMUL.FTZ R189, R189, UR42 ;  /* 0x0000002abdbd7c20 */ /* 0x000fe20008410000 */
[----:B------:R-:W-:-:S01]  /*a280*/  FADD.FTZ R166, R14, R193 ;  /* 0x000000c10ea67221 */ /* 0x000fc20000010000 */
        /* <DEDUP_REMOVED lines=29> */
[----:B------:R-:W-:-:S01]  /*a460*/  FADD.FTZ R5, R133, R6 ;  /* 0x0000000685057221 */ /* 0x000fc20000010000 */
[--C-:B------:R-:W-:Y:S01]  /*a470*/  FFMA.FTZ R134, R134, UR42, -R186.reuse ;  /* 0x0000002a86867c23 */ /* 0x100fe200080108ba */
[----:B------:R-:W-:-:S02]  /*a480*/  FFMA.FTZ R135, R135, UR42, -R186 ;  /* 0x0000002a87877c23 */ /* 0x000fc400080108ba */
[----:B-1----:R-:W-:-:S03]  /*a490*/  FADD.FTZ R6, R190, R5 ;  /* 0x00000005be067221 */ /* 0x002fc60000010000 */
        /* <DEDUP_REMOVED lines=18> */
[----:B------:R-:W-:-:S01]  /*a5c0*/  FADD.FTZ R5, R169, R6 ;  /* 0x00000006a9057221 */ /* 0x000fc20000010000 */
[----:B0-----:R-:W-:-:S03]  /*a5d0*/  FADD.FTZ R191, R171, R166 ;  /* 0x000000a6abbf7221 */ /* 0x001fc60000010000 */
[----:B------:R-:W-:-:S03]  /*a5e0*/  FADD.FTZ R6, R172, R5 ;  /* 0x00000005ac067221 */ /* 0x000fc60000010000 */
        /* <DEDUP_REMOVED lines=51> */
[----:B--2---:R-:W-:-:S04]  /*a920*/  FADD.FTZ R5, R137, R6 ;  /* 0x0000000689057221 */ /* 0x004fc80000010000 */
[----:B------:R-:W-:-:S03]  /*a930*/  FADD.FTZ R6, R12, R5 ;  /* 0x000000050c067221 */ /* 0x000fc60000010000 */
        /* <DEDUP_REMOVED lines=49> */
[----:B------:R-:W-:Y:S01]  /*ac50*/  FADD.FTZ R6, R3, R6 ;  /* 0x0000000603067221 */ /* 0x000fe20000010000 */
[----:B-1----:R-:W-:-:S04]  /*ac60*/  FADD.FTZ R191, R134, R191 ;  /* 0x000000bf86bf7221 */ /* 0x002fc80000010000 */
[----:B0-----:R-:W-:Y:S01]  /*ac70*/  FADD.FTZ R5, R135, R191 ;  /* 0x000000bf87057221 */ /* 0x001fe20000010000 */
[----:B------:R-:W-:Y:S06]  /*ac80*/  @!P0 BRA `(.L_x_4281) ;  /* 0x0000000000048947 */ /* 0x000fec0003800000 */
[----:B------:R-:W-:Y:S01]  /*ac90*/  BPT.TRAP 0x1 ;  /* 0x000000040000795c */ /* 0x000fe20000300000 */
.L_x_4281:
        /* <DEDUP_REMOVED lines=151> */
.L_x_4264:
[----:B------:R-:W-:Y:S01]  /*b610*/  ULDC UR6, c[0x0][0x448] ;  /* 0x0001120000067ab9 */ /* 0x000fe20000000800 */
[----:B------:R-:W-:Y:S01]  /*b620*/  IADD3 R7, R18, 0x1, -R19 ;  /* 0x0000000112077810 */ /* 0x000fe20007ffe813 */
[----:B------:R-:W-:Y:S01]  /*b630*/  UISETP.NE.AND UP0, UPT, UR6, 0x1, UPT ;  /* 0x000000010600788c */ /* 0x000fe2000bf05270 */
[----:B------:R-:W-:Y:S02]  /*b640*/  ULDC UR15, c[0x0][0x9e4] ;  /* 0x00027900000f7ab9 */ /* 0x000fe40000000800 */
[----:B------:R-:W-:Y:S01]  /*b650*/  R2UR UR11, R7 ;  /* 0x00000000070b72ca */ /* 0x000fe200000e0000 */
[----:B------:R-:W-:Y:S02]  /*b660*/  UISETP.GE.AND UP1, UPT, UR15, 0x1, UPT ;  /* 0x000000010f00788c */ /* 0x000fe4000bf26270 */
[----:B------:R-:W-:-:S04]  /*b670*/  UIADD3 UR10, UR36, 0x7f, URZ ;  /* 0x0000007f240a7890 */ /* 0x000fc8000fffe03f */
[----:B------:R-:W-:Y:S01]  /*b680*/  PLOP3.LUT P1, PT, PT, PT, UP1, 0x40, 0x0 ;  /* 0x000000000000781c */ /* 0x000fe20003f2e818 */
[----:B------:R-:W-:Y:S01]  /*b690*/  @UP0 ULDC UR6, c[0x0][0x44c] ;  /* 0x0001130000060ab9 */ /* 0x000fe20000000800 */
[----:B------:R-:W-:Y:S01]  /*b6a0*/  @UP0 ULDC UR14, c[0x0][0x450] ;  /* 0x00011400000e0ab9 */ /* 0x000fe20000000800 */
[----:B------:R-:W-:-:S04]  /*b6b0*/  UIMAD.WIDE.U32 UR6, UR10, UR6, URZ ;  /* 0x000000060a0672a5 */ /* 0x000fc8000f8e003f */
[----:B------:R-:W-:-:S04]  /*b6c0*/  @UP0 USHF.R.U32.HI UR10, URZ, UR14, UR7 ;  /* 0x0000000e3f0a0299 */ /* 0x000fc80008011607 */
[----:B------:R-:W-:-:S04]  /*b6d0*/  UIADD3 UR10, UR11, UR10, URZ ;  /* 0x0000000a0b0a7290 */ /* 0x000fc8000fffe03f */
[----:B------:R-:W-:Y:S01]  /*b6e0*/  UIADD3 UR56, UR10, -UR56, URZ ;  /* 0x800000380a387290 */ /* 0x000fe2000fffe03f */
[----:B------:R-:W-:Y:S11]  /*b6f0*/  @P1 BRA `(.L_x_4283) ;  /* 0x0000000000481947 */ /* 0x000ff60003800000 */
        /* <DEDUP_REMOVED lines=11> */
.L_x_4284:
[----:B------:R-:W-:-:S11]  /*b7b0*/  UISETP.NE.AND UP2, UPT, UR15, 0x1, UPT ;  /* 0x000000010f00788c */ /* 0x000fd6000bf45270 */
[----:B------:R-:W-:Y:S02]  /*b7c0*/  @UP2 ULDC.64 UR6, c[0x0][0x9e8] ;  /* 0x00027a0000062ab9 */ /* 0x000fe40000000a00 */
[----:B------:R-:W-:-:S04]  /*b7d0*/  UIMAD.WIDE.U32 UR10, UR14, UR6, URZ ;  /* 0x000000060e0a72a5 */ /* 0x000fc8000f8e003f */
[----:B------:R-:W-:-:S12]  /*b7e0*/  @UP2 USHF.R.U32.HI UR14, URZ, UR7, UR11 ;  /* 0x000000073f0e2299 */ /* 0x000fd8000801160b */
.L_x_4285:
[----:B------:R-:W-:-:S04]  /*b7f0*/  UIMAD UR14, UR14, UR15, URZ ;  /* 0x0000000f0e0e72a4 */ /* 0x000fc8000f8e023f */
[----:B------:R-:W-:-:S04]  /*b800*/  UISETP.LT.AND UP2, UPT, UR56, UR14, UPT ;  /* 0x0000000e3800728c */ /* 0x000fc8000bf41270 */
[----:B------:R-:W-:-:S12]  /*b810*/  USEL UR56, UR56, UR14, !UP2 ;  /* 0x0000000e38387287 */ /* 0x000fd8000d000000 */
.L_x_4283:
        /* <DEDUP_REMOVED lines=10> */
[----:B------:R-:W-:Y:S01]  /*b8c0*/  IMAD.MOV.U32 R7, RZ, RZ, R3 ;  /* 0x000000ffff077224 */ /* 0x000fe200078e0003 */
[----:B------:R-:W-:-:S06]  /*b8d0*/  UMOV UR56, UR54 ;  /* 0x0000003600387c82 */ /* 0x000fcc0008000000 */
.L_x_4296:
[----:B------:R-:W-:Y:S01]  /*b8e0*/  ISETP.NE.AND P2, PT, RZ, UR45, PT ;  /* 0x0000002dff007c0c */ /* 0x000fe2000bf45270 */
[----:B------:R-:W-:-:S04]  /*b8f0*/  UISETP.NE.AND UP2, UPT, UR56, 0x1, UPT ;  /* 0x000000013800788c */ /* 0x000fc8000bf45270 */
[----:B------:R-:W-:-:S04]  /*b900*/  USEL UR50, URZ, 0x1, UP2 ;  /* 0x000000013f327887 */ /* 0x000fc80009000000 */
[----:B------:R-:W-:-:S04]  /*b910*/  ULOP3.LUT UR50, UR57, UR50, URZ, 0x3c, !UPT ;  /* 0x0000003239327292 */ /* 0x000fc8000f8e3c3f */
[----:B------:R-:W-:Y:S08]  /*b920*/  @P2 BRA `(.L_x_4287) ;  /* 0x0000000000382947 */ /* 0x000ff00003800000 */
[----:B------:R-:W-:Y:S05]  /*b930*/  @!P0 BRA `(.L_x_4288) ;  /* 0x0000000000048947 */ /* 0x000fea0003800000 */
[----:B------:R-:W-:Y:S01]  /*b940*/  BPT.TRAP 0x1 ;  /* 0x000000040000795c */ /* 0x000fe20000300000 */
.L_x_4288:
        /* <DEDUP_REMOVED lines=9> */
.L_x_4289:
[----:B-1----:R-:W-:Y:S05]  /*b9e0*/  @P1 BRA `(.L_x_4287) ;  /* 0x0000000000081947 */ /* 0x002fea0003800000 */
[----:B------:R-:W1:Y:S02]  /*b9f0*/  SYNCS.PHASECHK.TRANS64.TRYWAIT P1, [UR6+0x33430], R0 ;  /* 0x03343000ff0075a7 */ /* 0x000e640008020146 */
[----:B-1----:R-:W-:Y:S05]  /*ba00*/  @!P1 BRA `(.L_x_4290) ;  /* 0x0000014c00f49947 */ /* 0x002fea0003800000 */
.L_x_4287:
[----:B-1----:R-:W1:Y:S01]  /*ba10*/  S2R R3, SR_TID.X ;  /* 0x0000000000037919 */ /* 0x002e620000002100 */
        /* <DEDUP_REMOVED lines=21> */
[----:B-1----:R-:W-:Y:S01]  /*bb70*/  SHF.R.U32.HI R3, RZ, 0x7, R3 ;  /* 0x00000007ff037819 */ /* 0x002fe20000011603 */
[----:B------:R-:W-:Y:S01]  /*bb80*/  UMOV UR19, 0x80000020 ;  /* 0x8000002000137882 */ /* 0x000fe20000000000 */
[----:B------:R-:W-:Y:S01]  /*bb90*/  UIADD3 UR22, UR58, 0x502, URZ ;  /* 0x000005023a167890 */ /* 0x000fe2000fffe03f */
[----:B------:R-:W-:-:S02]  /*bba0*/  UMOV UR23, 0x80000020 ;  /* 0x8000002000177882 */ /* 0x000fc40000000000 */
        /* <DEDUP_REMOVED lines=165> */
.L_x_4292:
[----:B------:R-:W-:Y:S01]  /*c600*/  ULEA UR6, UR56, UR41, 0x3 ;  /* 0x0000002938067291 */ /* 0x000fe2000f8e183f */
[----:B------:R-:W-:-:S05]  /*c610*/  IMAD.U32 R0, RZ, RZ, UR57 ;  /* 0x00000039ff007e24 */ /* 0x000fca000f8e00ff */
[----:B------:R-:W-:-:S04]  /*c620*/  SHF.L.U32 R0, R0, 0x1f, RZ ;  /* 0x0000001f00007819 */ /* 0x000fc800000006ff */
[----:B------:R0:W1:Y:S01]  /*c630*/  SYNCS.PHASECHK.TRANS64.TRYWAIT P1, [UR6+0x33450], R0 ;  /* 0x03345000ff0075a7 */ /* 0x0000620008020146 */
[----:B------:R-:W-:Y:S05]  /*c640*/  @!P0 BRA `(.L_x_4293) ;  /* 0x0000000000048947 */ /* 0x000fea0003800000 */
[----:B------:R-:W-:Y:S01]  /*c650*/  BPT.TRAP 0x1 ;  /* 0x000000040000795c */ /* 0x000fe20000300000 */
.L_x_4293:
[----:B-1----:R-:W-:Y:S05]  /*c660*/  @P1 BRA `(.L_x_4291) ;  /* 0x0000000000081947 */ /* 0x002fea0003800000 */
[----:B------:R-:W1:Y:S02]  /*c670*/  SYNCS.PHASECHK.TRANS64.TRYWAIT P1, [UR6+0x33450], R0 ;  /* 0x03345000ff0075a7 */ /* 0x000e640008020146 */
[----:B-1----:R-:W-:Y:S05]  /*c680*/  @!P1 BRA `(.L_x_4294) ;  /* 0x0000014000ec9947 */ /* 0x002fea0003800000 */
.L_x_4291:
[----:B------:R-:W-:Y:S01]  /*c690*/  UIADD3 UR6, UR41, 0x200, URZ ;  /* 0x0000020029067890 */ /* 0x000fe2000fffe03f */
[----:B------:R-:W-:Y:S01]  /*c6a0*/  WARPGROUP.ARRIVE ;  /* 0x00000000000079c5 */ /* 0x000fe20000000000 */
[----:B------:R-:W-:Y:S01]  /*c6b0*/  UMOV UR7, 0xc0000010 ;  /* 0xc000001000077882 */ /* 0x000fe20000000000 */
[----:B01----:R-:W-:Y:S01]  /*c6c0*/  FMNMX.FTZ R0, R184, R7, !PT ;  /* 0x00000007b8007209 */ /* 0x003fe20007810000 */
[----:B------:R-:W-:Y:S01]  /*c6d0*/  USHF.R.U32.HI UR6, URZ, 0x4, UR6 ;  /* 0x000000043f067899 */ /* 0x000fe20008011606 */
[----:B------:R-:W-:Y:S02]  /*c6e0*/  FMNMX.FTZ R8, R186, R9, !PT ;  /* 0x00000009ba087209 */ /* 0x000fe40007810000 */
[----:B------:R-:W0:Y:S01]  /*c6f0*/  S2R R234, SR_TID.X ;  /* 0x0000000000ea7919 */ /* 0x000e220000002100 */
[----:B------:R-:W-:Y:S01]  /*c700*/  FMNMX.FTZ R3, R185, R0, !PT ;  /* 0x00000000b9037209 */ /* 0x000fe20007810000 */
[----:B------:R-:W-:Y:S01]  /*c710*/  ULOP3.LUT UR6, UR6, 0x3fff, URZ, 0xc0, !UPT ;  /* 0x00003fff06067892 */ /* 0x000fe2000f8ec03f */
[----:B------:R-:W-:-:S02]  /*c720*/  FMNMX.FTZ R11, R187, R8, !PT ;  /* 0x00000008bb0b7209 */ /* 0x000fc40007810000 */
[----:B------:R-:W-:Y:S01]  /*c730*/  FMNMX.FTZ R0, R188, R3, !PT ;  /* 0x00000003bc007209 */ /* 0x000fe20007810000 */
[----:B------:R-:W-:Y:S01]  /*c740*/  ULOP3.LUT UR6, UR6, 0x10000, URZ, 0xfc, !UPT ;  /* 0x0001000006067892 */ /* 0x000fe2000f8efc3f */
[----:B------:R-:W-:Y:S02]  /*c750*/  FMNMX.FTZ R8, R190, R11, !PT ;  /* 0x0000000bbe087209 */ /* 0x000fe40007810000 */
[----:B------:R-:W-:Y:S01]  /*c760*/  FMNMX.FTZ R3, R189, R0, !PT ;  /* 0x00000000bd037209 */ /* 0x000fe20007810000 */
[----:B------:R-:W-:Y:S01]  /*c770*/  UIMAD UR10, UR56, 0x780, UR6 ;  /* 0x00000780380a78a4 */ /* 0x000fe2000f8e0206 */
[----:B------:R-:W-:Y:S02]  /*c780*/  FMNMX.FTZ R11, R191, R8, !PT ;  /* 0x00000008bf0b7209 */ /* 0x000fe40007810000 */
[----:B------:R-:W-:Y:S02]  /*c790*/  FMNMX.FTZ R0, R192, R3, !PT ;  /* 0x00000003c0007209 */ /* 0x000fe40007810000 */
[----:B------:R-:W-:-:S02]  /*c7a0*/  FMNMX.FTZ R8, R194, R11, !PT ;  /* 0x0000000bc2087209 */ /* 0x000fc40007810000 */
[----:B------:R-:W-:Y:S01]  /*c7b0*/  UMOV UR6, UR10 ;  /* 0x0000000a00067c82 */ /* 0x000fe20008000000 */
[----:B------:R-:W-:Y:S01]  /*c7c0*/  FMNMX.FTZ R3, R193, R0, !PT ;  /* 0x00000000c1037209 */ /* 0x000fe20007810000 */
[----:B------:R-:W-:Y:S01]  /*c7d0*/  QGMMA.64x192x32.F32.E4M3.E4M3 R24, R216, gdesc[UR4], R24, gsb0 ;  /* 0x02e00004d8187df3 */ /* 0x000fe20008000818 */
[----:B------:R-:W-:Y:S01]  /*c7e0*/  UIADD3 UR6, UR10, 0x180, URZ ;  /* 0x000001800a067890 */ /* 0x000fe2000fffe03f */
[----:B------:R-:W-:Y:S01]  /*c7f0*/  FMNMX.FTZ R11, R195, R8, !PT ;  /* 0x00000008c30b7209 */ /* 0x000fe20007810000 */
[----:B------:R-:W-:Y:S01]  /*c800*/  UMOV UR7, 0xc0000010 ;  /* 0xc000001000077882 */ /* 0x000fe20000000000 */
        /* <DEDUP_REMOVED lines=130> */
[----:B------:R-:W-:Y:S02]  /*d030*/  MUFU.EX2 R7, R7 ;  /* 0x0000000700077308 */ /* 0x000fe40000000800 */
[----:B------:R-:W-:-:S01]  /*d040*/  FFMA.FTZ R185, R186, UR42, -R133 ;  /* 0x0000002abab97c23 */ /* 0x000fc20008010885 */
[--C-:B------:R-:W-:Y:S01]  /*d050*/  FFMA.FTZ R184, R187, UR42, -R133.reuse ;  /* 0x0000002abbb87c23 */ /* 0x100fe20008010885 */
[----:B------:R-:W-:-:S01]  /*d060*/  FFMA.FTZ R186, R190, UR42, -R133 ;  /* 0x0000002abeba7c23 */ /* 0x000fc20008010885 */
[--C-:B------:R-:W-:Y:S01]  /*d070*/  FFMA.FTZ R187, R191, UR42, -R133.reuse ;  /* 0x0000002abfbb7c23 */ /* 0x100fe20008010885 */
[----:B------:R-:W-:-:S01]  /*d080*/  FFMA.FTZ R188, R194, UR42, -R133 ;  /* 0x0000002ac2bc7c23 */ /* 0x000fc20008010885 */
[--C-:B------:R-:W-:Y:S01]  /*d090*/  FFMA.FTZ R189, R195, UR42, -R133.reuse ;  /* 0x0000002ac3bd7c23 */ /* 0x100fe20008010885 */
        /* <DEDUP_REMOVED lines=22> */
[----:B------:R-:W-:Y:S01]  /*d200*/  FFMA.FTZ R139, R139, UR42, -R133 ;  /* 0x0000002a8b8b7c23 */ /* 0x000fe20008010885 */
[----:B------:R-:W-:Y:S01]  /*d210*/  IADD3 R194, -R234, 0xb, RZ ;  /* 0x0000000beac27810 */ /* 0x000fe20007ffe1ff */
[----:B------:R-:W2:Y:S01]  /*d220*/  MUFU.EX2 R11, R11 ;  /* 0x0000000b000b7308 */ /* 0x000ea20000000800 */
[----:B0-----:R-:W-:-:S01]  /*d230*/  FFMA.FTZ R6, R7, R6, R10 ;  /* 0x0000000607067223 */ /* 0x001fc2000001000a */
[----:B------:R-:W0:Y:S01]  /*d240*/  S2R R234, SR_TID.X ;  /* 0x0000000000ea7919 */ /* 0x000e220000002100 */
[----:B------:R-:W-:-:S01]  /*d250*/  FFMA.FTZ R142, R142, UR42, -R133 ;  /* 0x0000002a8e8e7c23 */ /* 0x000fc20008010885 */
[--C-:B------:R-:W-:Y:S01]  /*d260*/  FFMA.FTZ R143, R143, UR42, -R133.reuse ;  /* 0x0000002a8f8f7c23 */ /* 0x100fe20008010885 */
[----:B------:R-:W-:-:S01]  /*d270*/  FFMA.FTZ R146, R146, UR42, -R133 ;  /* 0x0000002a92927c23 */ /* 0x000fc20008010885 */
[--C-:B------:R-:W-:Y:S01]  /*d280*/  FFMA.FTZ R147, R147, UR42, -R133.reuse ;  /* 0x0000002a93937c23 */ /* 0x100fe20008010885 */
[----:B------:R-:W-:-:S01]  /*d290*/  FFMA.FTZ R150, R150, UR42, -R133 ;  /* 0x0000002a96967c23 */ /* 0x000fc20008010885 */
[----:B------:R-:W3:Y:S01]  /*d2a0*/  MUFU.EX2 R184, R184 ;  /* 0x000000b800b87308 */ /* 0x000ee20000000800 */
[----:B-1----:R-:W-:-:S01]  /*d2b0*/  FFMA.FTZ R5, R8, R5, R185 ;  /* 0x0000000508057223 */ /* 0x002fc200000100b9 */
[--C-:B------:R-:W-:Y:S01]  /*d2c0*/  FFMA.FTZ R151, R151, UR42, -R133.reuse ;  /* 0x0000002a97977c23 */ /* 0x100fe20008010885 */
[----:B------:R-:W-:-:S01]  /*d2d0*/  FFMA.FTZ R122, R122, UR42, -R133 ;  /* 0x0000002a7a7a7c23 */ /* 0x000fc20008010885 */
[--C-:B------:R-:W-:Y:S01]  /*d2e0*/  FFMA.FTZ R123, R123, UR42, -R133.reuse ;  /* 0x0000002a7b7b7c23 */ /* 0x100fe20008010885 */
[----:B------:R-:W-:-:S01]  /*d2f0*/  FFMA.FTZ R126, R126, UR42, -R133 ;  /* 0x0000002a7e7e7c23 */ /* 0x000fc20008010885 */
[----:B------:R-:W-:Y:S01]  /*d300*/  FFMA.FTZ R127, R127, UR42, -R133 ;  /* 0x0000002a7f7f7c23 */ /* 0x000fe20008010885 */
[----:B------:R-:W-:Y:S01]  /*d310*/  IMAD.U32 R195, RZ, RZ, UR54 ;  /* 0x00000036ffc37e24 */ /* 0x000fe2000f8e00ff */
[----:B------:R-:W1:Y:S01]  /*d320*/  MUFU.EX2 R12, R12 ;  /* 0x0000000c000c7308 */ /* 0x000e620000000800 */
[----:B--2---:R-:W-:-:S01]  /*d330*/  FADD.FTZ R193, R11, R6 ;  /* 0x000000060bc17221 */ /* 0x004fc20000010000 */
[--C-:B------:R-:W-:Y:S01]  /*d340*/  FFMA.FTZ R130, R130, UR42, -R133.reuse ;  /* 0x0000002a82827c23 */ /* 0x100fe20008010885 */
[----:B------:R-:W-:-:S01]  /*d350*/  FFMA.FTZ R131, R131, UR42, -R133 ;  /* 0x0000002a83837c23 */ /* 0x000fc20008010885 */
[--C-:B------:R-:W-:Y:S01]  /*d360*/  FFMA.FTZ R134, R134, UR42, -R133.reuse ;  /* 0x0000002a86867c23 */ /* 0x100fe20008010885 */
[----:B------:R-:W-:-:S03]  /*d370*/  FFMA.FTZ R133, R135, UR42, -R133 ;  /* 0x0000002a87857c23 */ /* 0x000fc60008010885 */
[----:B------:R-:W2:Y:S01]  /*d380*/  MUFU.EX2 R186, R186 ;  /* 0x000000ba00ba7308 */ /* 0x000ea20000000800 */
[----:B---3--:R-:W-:-:S07]  /*d390*/  FADD.FTZ R5, R184, R5 ;  /* 0x00000005b8057221 */ /* 0x008fce0000010000 */
[----:B------:R-:W3:Y:S01]  /*d3a0*/  MUFU.EX2 R13, R13 ;  /* 0x0000000d000d7308 */ /* 0x000ee20000000800 */
[----:B-1----:R-:W-:-:S01]  /*d3b0*/  FADD.FTZ R6, R12, R193 ;  /* 0x000000c10c067221 */ /* 0x002fc20000010000 */
[----:B0-----:R-:W-:-:S06]  /*d3c0*/  LOP3.LUT P1, RZ, R234, 0x7f, RZ, 0xc0, !PT ;  /* 0x0000007feaff7812 */ /* 0x001fcc000782c0ff */
[----:B------:R-:W0:Y:S01]  /*d3d0*/  MUFU.EX2 R187, R187 ;  /* 0x000000bb00bb7308 */ /* 0x000e220000000800 */
[----:B--2---:R-:W-:-:S06]  /*d3e0*/  FADD.FTZ R192, R186, R5 ;  /* 0x00000005bac07221 */ /* 0x004fcc0000010000 */
[----:B------:R-:W-:Y:S01]  /*d3f0*/  @!P1 LEA R195, R195, UR41, 0x3 ;  /* 0x00000029c3c39c11 */ /* 0x000fe2000f8e18ff */
[----:B------:R-:W1:Y:S01]  /*d400*/  MUFU.EX2 R14, R14 ;  /* 0x0000000e000e7308 */ /* 0x000e620000000800 */
[----:B---3--:R-:W-:-:S07]  /*d410*/  FADD.FTZ R5, R13, R6 ;  /* 0x000000060d057221 */ /* 0x008fce0000010000 */
        /* <DEDUP_REMOVED lines=24> */
[----:B------:R-:W-:Y:S01]  /*d5a0*/  QGMMA.64x192x32.F32.E4M3.E4M3 R24, R208, gdesc[UR4], R24, gsb0 ;  /* 0x02e00004d0187df3 */ /* 0x000fe20008000818 */
[----:B------:R-:W-:Y:S01]  /*d5b0*/  UIADD3 UR6, UR10, 0x480, URZ ;  /* 0x000004800a067890 */ /* 0x000fe2000fffe03f */
[----:B------:R-:W-:-:S04]  /*d5c0*/  UMOV UR7, 0xc0000010 ;  /* 0xc000001000077882 */ /* 0x000fc80000000000 */
        /* <DEDUP_REMOVED lines=99> */
[----:B------:R-:W-:-:S05]  /*dc00*/  @!P1 VIADD R5, R195, 0x33440 ;  /* 0x00033440c3059836 */ /* 0x000fca0000000000 */
[----:B------:R-:W-:Y:S01]  /*dc10*/  @!P1 PRMT R5, RZ, 0x654, R5 ;  /* 0x00000654ff059816 */ /* 0x000fe20000000005 */
[----:B------:R-:W0:Y:S01]  /*dc20*/  MUFU.EX2 R123, R123 ;  /* 0x0000007b007b7308 */ /* 0x000e220000000800 */
[----:B-1----:R-:W-:-:S07]  /*dc30*/  FADD.FTZ R192, R122, R193 ;  /* 0x000000c17ac07221 */ /* 0x002fce0000010000 */
[----:B------:R-:W1:Y:S01]  /*dc40*/  MUFU.EX2 R124, R124 ;  /* 0x0000007c007c7308 */ /* 0x000e620000000800 */
[----:B--2---:R-:W-:-:S07]  /*dc50*/  FADD.FTZ R193, R121, R6 ;  /* 0x0000000679c17221 */ /* 0x004fce0000010000 */
[----:B------:R-:W2:Y:S01]  /*dc60*/  MUFU.EX2 R126, R126 ;  /* 0x0000007e007e7308 */ /* 0x000ea20000000800 */
[----:B0-----:R-:W-:-:S07]  /*dc70*/  FADD.FTZ R195, R123, R192 ;  /* 0x000000c07bc37221 */ /* 0x001fce0000010000 */
[----:B------:R-:W-:Y:S01]  /*dc80*/  MUFU.EX2 R125, R125 ;  /* 0x0000007d007d7308 */ /* 0x000fe20000000800 */
[----:B-1----:R-:W-:-:S07]  /*dc90*/  FADD.FTZ R6, R124, R193 ;  /* 0x000000c17c067221 */ /* 0x002fce0000010000 */
[----:B------:R-:W0:Y:S01]  /*dca0*/  MUFU.EX2 R127, R127 ;  /* 0x0000007f007f7308 */ /* 0x000e220000000800 */
[----:B--2---:R-:W-:-:S01]  /*dcb0*/  FADD.FTZ R192, R126, R195 ;  /* 0x000000c37ec07221 */ /* 0x004fc20000010000 */
[----:B------:R-:W-:Y:S02]  /*dcc0*/  WARPGROUP.DEPBAR.LE gsb0, 0x0 ;  /* 0x00008000000079c5 */ /* 0x000fe40000010000 */
[----:B------:R-:W-:-:S04]  /*dcd0*/  WARPGROUP.ARRIVE ;  /* 0x00000000000079c5 */ /* 0x000fc80000000000 */
[----:B------:R-:W-:Y:S02]  /*dce0*/  MUFU.EX2 R128, R128 ;  /* 0x0000008000807308 */ /* 0x000fe40000000800 */
[----:B------:R-:W-:Y:S01]  /*dcf0*/  QGMMA.64x192x32.F32.E4M3.E4M3 R24, R200, gdesc[UR4], R24, gsb0 ;  /* 0x02e00004c8187df3 */ /* 0x000fe20008000818 */
[----:B0-----:R-:W-:-:S05]  /*dd00*/  FADD.FTZ R135, R127, R192 ;  /* 0x000000c07f877221 */ /* 0x001fca0000010000 */
[----:B------:R-:W0:Y:S08]  /*dd10*/  MUFU.EX2 R130, R130 ;  /* 0x0000008200827308 */ /* 0x000e300000000800 */
        /* <DEDUP_REMOVED lines=11> */
[----:B------:R2:W-:Y:S02]  /*ddd0*/  @!P1 SYNCS.ARRIVE.TRANS64.RED.A1T0 RZ, [R5+URZ], RZ ;  /* 0x000000ff05ff99a7 */ /* 0x0005e4000810043f */
[----:B--2---:R-:W-:-:S04]  /*dde0*/  FADD.FTZ R5, R125, R6 ;  /* 0x000000067d057221 */ /* 0x004fc80000010000 */
[----:B------:R-:W-:-:S04]  /*ddf0*/  FADD.FTZ R6, R128, R5 ;  /* 0x0000000580067221 */ /* 0x000fc80000010000 */
[----:B------:R-:W-:-:S04]  /*de00*/  FADD.FTZ R5, R129, R6 ;  /* 0x0000000681057221 */ /* 0x000fc80000010000 */
[----:B------:R-:W-:Y:S01]  /*de10*/  FADD.FTZ R6, R132, R5 ;  /* 0x0000000584067221 */ /* 0x000fe20000010000 */
[----:B-1----:R-:W-:-:S03]  /*de20*/  FADD.FTZ R5, R133, R135 ;  /* 0x0000008785057221 */ /* 0x002fc60000010000 */
[----:B------:R-:W-:Y:S01]  /*de30*/  FADD.FTZ R6, R9, R6 ;  /* 0x0000000609067221 */ /* 0x000fe20000010000 */
[----:B0-----:R-:W-:Y:S06]  /*de40*/  @!P0 BRA `(.L_x_4295) ;  /* 0x0000000000048947 */ /* 0x001fec0003800000 */
[----:B------:R-:W-:Y:S01]  /*de50*/  BPT.TRAP 0x1 ;  /* 0x000000040000795c */ /* 0x000fe20000300000 */
.L_x_4295:
        /* <DEDUP_REMOVED lines=147> */
.L_x_4286:
[----:B------:R-:W-:-:S13]  /*e790*/  ISETP.GE.AND P1, PT, R4, UR39, PT ;  /* 0x0000002704007c0c */ /* 0x000fda000bf26270 */
[----:B------:R-:W-:Y:S05]  /*e7a0*/  @!P1 BRA `(.L_x_4297) ;  /* 0x0000004800ec9947 */ /* 0x000fea0003800000 */
[----:B------:R-:W-:Y:S01]  /*e7b0*/  IMAD.MOV.U32 R10, RZ, RZ, R0 ;  /* 0x000000ffff0a7224 */ /* 0x000fe200078e0000 */
[----:B------:R-:W-:Y:S01]  /*e7c0*/  UMOV UR58, UR54 ;  /* 0x00000036003a7c82 */ /* 0x000fe20008000000 */
[----:B------:R-:W-:Y:S01]  /*e7d0*/  IMAD.MOV.U32 R7, RZ, RZ, R3 ;  /* 0x000000ffff077224 */ /* 0x000fe200078e0003 */
[----:B------:R-:W-:Y:S01]  /*e7e0*/  UMOV UR59, UR50 ;  /* 0x00000032003b7c82 */ /* 0x000fe20008000000 */
[----:B------:R-:W-:Y:S01]  /*e7f0*/  ULDC UR54, c[0x0][0x9e4] ;  /* 0x0002790000367ab9 */ /* 0x000fe20000000800 */
[----:B------:R-:W-:Y:S01]  /*e800*/  ULDC UR56, c[0x0][0x9dc] ;  /* 0x0002770000387ab9 */ /* 0x000fe20000000800 */
[----:B------:R-:W-:-:S05]  /*e810*/  ULDC UR55, c[0x0][0x9e0] ;  /* 0x0002780000377ab9 */ /* 0x000fca0000000800 */
.L_x_4315:
[----:B------:R-:W-:Y:S01]  /*e820*/  ISETP.NE.AND P2, PT, RZ, UR45, PT ;  /* 0x0000002dff007c0c */ /* 0x000fe2000bf45270 */
[----:B------:R-:W-:-:S04]  /*e830*/  UISETP.NE.AND UP2, UPT, UR58, 0x1, UPT ;  /* 0x000000013a00788c */ /* 0x000fc8000bf45270 */
[----:B------:R-:W-:-:S04]  /*e840*/  USEL UR50, URZ, 0x1, UP2 ;  /* 0x000000013f327887 */ /* 0x000fc80009000000 */
[----:B------:R-:W-:-:S04]  /*e850*/  ULOP3.LUT UR50, UR59, UR50, URZ, 0x3c, !UPT ;  /* 0x000000323b327292 */ /* 0x000fc8000f8e3c3f */
[----:B------:R-:W-:Y:S08]  /*e860*/  @P2 BRA `(.L_x_4298) ;  /* 0x0000000000382947 */ /* 0x000ff00003800000 */
[----:B------:R-:W-:Y:S05]  /*e870*/  @!P0 BRA `(.L_x_4299) ;  /* 0x0000000000048947 */ /* 0x000fea0003800000 */
[----:B------:R-:W-:Y:S01]  /*e880*/  BPT.TRAP 0x1 ;  /* 0x000000040000795c */ /* 0x000fe20000300000 */
.L_x_4299:
        /* <DEDUP_REMOVED lines=9> */
.L_x_4300:
[----:B-1----:R-:W-:Y:S05]  /*e920*/  @P1 BRA `(.L_x_4298) ;  /* 0x0000000000081947 */ /* 0x002fea0003800000 */
[----:B------:R-:W1:Y:S02]  /*e930*/  SYNCS.PHASECHK.TRANS64.TRYWAIT P1, [UR6+0x33430], R0 ;  /* 0x03343000ff0075a7 */ /* 0x000e640008020146 */
[----:B-1----:R-:W-:Y:S05]  /*e940*/  @!P1 BRA `(.L_x_4301) ;  /* 0x0000012000549947 */ /* 0x002fea0003800000 */
.L_x_4298:
        /* <DEDUP_REMOVED lines=191> */
.L_x_4303:
[----:B------:R-:W-:Y:S01]  /*f540*/  ULEA UR6, UR58, UR41, 0x3 ;  /* 0x000000293a067291 */ /* 0x000fe2000f8e183f */
[----:B------:R-:W-:-:S05]  /*f550*/  IMAD.U32 R0, RZ, RZ, UR59 ;  /* 0x0000003bff007e24 */ /* 0x000fca000f8e00ff */
[----:B------:R-:W-:-:S04]  /*f560*/  SHF.L.U32 R0, R0, 0x1f, RZ ;  /* 0x0000001f00007819 */ /* 0x000fc800000006ff */
[----:B------:R0:W1:Y:S01]  /*f570*/  SYNCS.PHASECHK.TRANS64.TRYWAIT P1, [UR6+0x33450], R0 ;  /* 0x03345000ff0075a7 */ /* 0x0000620008020146 */
[----:B------:R-:W-:Y:S05]  /*f580*/  @!P0 BRA `(.L_x_4304) ;  /* 0x0000000000048947 */ /* 0x000fea0003800000 */
[----:B------:R-:W-:Y:S01]  /*f590*/  BPT.TRAP 0x1 ;  /* 0x000000040000795c */ /* 0x000fe20000300000 */
.L_x_4304:
[----:B-1----:R-:W-:Y:S05]  /*f5a0*/  @P1 BRA `(.L_x_4302) ;  /* 0x0000000000081947 */ /* 0x002fea0003800000 */
[----:B------:R-:W1:Y:S02]  /*f5b0*/  SYNCS.PHASECHK.TRANS64.TRYWAIT P1, [UR6+0x33450], R0 ;  /* 0x03345000ff0075a7 */ /* 0x000e640008020146 */
[----:B-1----:R-:W-:Y:S05]  /*f5c0*/  @!P1 BRA `(.L_x_4305) ;  /* 0x00000114004c9947 */ /* 0x002fea0003800000 */
.L_x_4302:
        /* <DEDUP_REMOVED lines=57> */
[----:B-1----:R-:W-:Y:S01]  /*f960*/  IMAD.IADD R3, R12, 0x1, R21 ;  /* 0x000000010c037824 */ /* 0x002fe200078e0215 */
[----:B------:R-:W-:Y:S06]  /*f970*/  @P1 BRA `(.L_x_4306) ;  /* 0x0000000000541947 */ /* 0x000fec0003800000 */
        /* <DEDUP_REMOVED lines=12> */
.L_x_4308:
[----:B------:R-:W-:-:S05]  /*fa40*/  IMAD.U32 R20, RZ, RZ, UR54 ;  /* 0x00000036ff147e24 */ /* 0x000fca000f8e00ff */
[----:B------:R-:W-:-:S13]  /*fa50*/  ISETP.NE.AND P1, PT, R20, 0x1, PT ;  /* 0x000000011400780c */ /* 0x000fda0003f25270 */
[----:B------:R-:W0:Y:S02]  /*fa60*/  @P1 LDC.64 R8, c[0x0][0x9e8] ;  /* 0x00027a00ff081b82 */ /* 0x000e240000000a00 */
[----:B0-----:R-:W-:-:S05]  /*fa70*/  @P1 IMAD.HI.U32 R8, R21, R8, RZ ;  /* 0x0000000815081227 */ /* 0x001fca00078e00ff */
[----:B------:R-:W-:-:S07]  /*fa80*/  @P1 SHF.R.U32.HI R21, RZ, R9, R8 ;  /* 0x00000009ff151219 */ /* 0x000fce0000011608 */
.L_x_4309:
[----:B------:R-:W-:Y:S05]  /*fa90*/  BSYNC B0 ;  /* 0x0000000000007941 */ /* 0x000fea0003800000 */
.L_x_4307:
[----:B------:R-:W-:-:S05]  /*faa0*/  IMAD R8, R21, R20, R0 ;  /* 0x0000001415087224 */ /* 0x000fca00078e0200 */
[----:B------:R-:W-:Y:S02]  /*fab0*/  VIADDMNMX R11, R8, R20, R11, PT ;  /* 0x00000014080b7246 */ /* 0x000fe4000380010b */
[----:B------:R-:W-:-:S07]  /*fac0*/  VIMNMX R3, R3, R8, !PT ;  /* 0x0000000803037248 */ /* 0x000fce0007fe0100 */
.L_x_4306:
        /* <DEDUP_REMOVED lines=247> */
.L_x_4312:
[----:B------:R-:W-:-:S05]  /*10a40*/  IMAD.U32 R11, RZ, RZ, UR54 ;  /* 0x00000036ff0b7e24 */ /* 0x000fca000f8e00ff */
[----:B------:R-:W-:-:S13]  /*10a50*/  ISETP.NE.AND P6, PT, R11, 0x1, PT ;  /* 0x000000010b00780c */ /* 0x000fda0003fc5270 */
[----:B------:R-:W0:Y:S02]  /*10a60*/  @P6 LDC.64 R8, c[0x0][0x9e8] ;  /* 0x00027a00ff086b82 */ /* 0x000e240000000a00 */
[----:B0-----:R-:W-:-:S05]  /*10a70*/  @P6 IMAD.HI.U32 R8, R3, R8, RZ ;  /* 0x0000000803086227 */ /* 0x001fca00078e00ff */
[----:B------:R-:W-:-:S07]  /*10a80*/  @P6 SHF.R.U32.HI R3, RZ, R9, R8 ;  /* 0x00000009ff036219 */ /* 0x000fce0000011608 */
.L_x_4313:
[----:B------:R-:W-:Y:S05]  /*10a90*/  BSYNC B0 ;  /* 0x0000000000007941 */ /* 0x000fea0003800000 */
.L_x_4311:
[----:B------:R-:W-:-:S05]  /*10aa0*/  IMAD R0, R3, R11, R0 ;  /* 0x0000000b03007224 */ /* 0x000fca00078e0200 */
[----:B------:R-:W-:Y:S02]  /*10ab0*/  VIADDMNMX R13, R0, R11, R13, PT ;  /* 0x0000000b000d7246 */ /* 0x000fe4000380010d */
[----:B------:R-:W-:-:S07]  /*10ac0*/  VIMNMX R12, R12, R0, !PT ;  /* 0x000000000c0c7248 */ /* 0x000fce0007fe0100 */
.L_x_4310:
        /* <DEDUP_REMOVED lines=501> */
.L_x_4314:
        /* <DEDUP_REMOVED lines=148> */
.L_x_4297:
[----:B------:R-:W-:Y:S06]  /*13360*/  BAR.ARV 0x8, 0x180 ;  /* 0x0206000000007b1d */ /* 0x000fec0000002000 */
[----:B------:R-:W-:Y:S05]  /*13370*/  @!P0 BRA `(.L_x_4316) ;  /* 0x0000000000048947 */ /* 0x000fea0003800000 */
[----:B------:R-:W-:Y:S01]  /*13380*/  BPT.TRAP 0x1 ;  /* 0x000000040000795c */ /* 0x000fe20000300000 */
.L_x_4316:
[----:B------:R-:W-:Y:S01]  /*13390*/  ULEA UR9, UR54, UR41, 0x3 ;  /* 0x0000002936097291 */ /* 0x000fe2000f8e183f */
[----:B------:R-:W-:-:S05]  /*133a0*/  IMAD.U32 R4, RZ, RZ, UR50 ;  /* 0x00000032ff047e24 */ /* 0x000fca000f8e00ff */
[----:B------:R-:W-:-:S04]  /*133b0*/  SHF.L.U32 R4, R4, 0x1f, RZ ;  /* 0x0000001f04047819 */ /* 0x000fc800000006ff */
[----:B------:R0:W1:Y:S01]  /*133c0*/  SYNCS.PHASECHK.TRANS64.TRYWAIT P1, [UR9+0x33450], R4 ;  /* 0x03345004ff0075a7 */ /* 0x0000620008020149 */
[----:B------:R-:W-:Y:S05]  /*133d0*/  @!P0 BRA `(.L_x_4317) ;  /* 0x0000000000048947 */ /* 0x000fea0003800000 */
[----:B------:R-:W-:Y:S01]  /*133e0*/  BPT.TRAP 0x1 ;  /* 0x000000040000795c */ /* 0x000fe20000300000 */
.L_x_4317:
[----:B-1----:R-:W-:Y:S05]  /*133f0*/  @P1 BRA `(.L_x_4318) ;  /* 0x0000000000081947 */ /* 0x002fea0003800000 */
[----:B------:R-:W1:Y:S02]  /*13400*/  SYNCS.PHASECHK.TRANS64.TRYWAIT P1, [UR9+0x33450], R4 ;  /* 0x03345004ff0075a7 */ /* 0x000e640008020149 */
[----:B-1----:R-:W-:Y:S05]  /*13410*/  @!P1 BRA `(.L_x_4319) ;  /* 0x000000d400d09947 */ /* 0x002fea0003800000 */
.L_x_4318:
[----:B------:R-:W-:Y:S01]  /*13420*/  UIADD3 UR41, UR41, 0x200, URZ ;  /* 0x0000020029297890 */ /* 0x000fe2000fffe03f */
[----:B------:R-:W-:Y:S01]  /*13430*/  WARPGROUP.ARRIVE ;  /* 0x00000000000079c5 */ /* 0x000fe20000000000 */
[----:B------:R-:W-:Y:S01]  /*13440*/  UMOV UR7, 0xc0000010 ;  /* 0xc000001000077882 */ /* 0x000fe20000000000 */
[----:B------:R-:W-:Y:S01]  /*13450*/  ULDC.64 UR10, c[0x0][0x9a0] ;  /* 0x00026800000a7ab9 */ /* 0x000fe20000000a00 */
[----:B------:R-:W-:Y:S01]  /*13460*/  USHF.R.U32.HI UR41, URZ, 0x4, UR41 ;  /* 0x000000043f297899 */ /* 0x000fe20008011629 */
[----:B01----:R-:W-:Y:S01]  /*13470*/  IMAD.MOV.U32 R4, RZ, RZ, 0x3f800000 ;  /* 0x3f800000ff047424 */ /* 0x003fe200078e00ff */
[----:B------:R-:W-:Y:S02]  /*13480*/  UISETP.NE.U32.AND UP0, UPT, UR10, URZ, UPT ;  /* 0x0000003f0a00728c */ /* 0x000fe4000bf05070 */
[----:B------:R-:W-:Y:S02]  /*13490*/  ULOP3.LUT UR41, UR41, 0x3fff, URZ, 0xc0, !UPT ;  /* 0x00003fff29297892 */ /* 0x000fe4000f8ec03f */
[----:B------:R-:W-:-:S02]  /*134a0*/  UISETP.NE.AND.EX UP0, UPT, UR11, URZ, UPT, UP0 ;  /* 0x0000003f0b00728c */ /* 0x000fc4000bf05300 */
[----:B------:R-:W-:-:S04]  /*134b0*/  ULOP3.LUT UR8, UR41, 0x10000, URZ, 0xfc, !UPT ;  /* 0x0001000029087892 */ /* 0x000fc8000f8efc3f */
[----:B------:R-:W-:Y:S01]  /*134c0*/  UIMAD UR8, UR54, 0x780, UR8 ;  /* 0x00000780360878a4 */ /* 0x000fe2000f8e0208 */
[----:B------:R-:W-:-:S04]  /*134d0*/  PLOP3.LUT P1, PT, PT, PT, UP0, 0x80, 0x0 ;  /* 0x000000000000781c */ /* 0x000fc80003f2f008 */
[----:B------:R-:W-:Y:S02]  /*134e0*/  @UP0 ULDC.64 UR12, c[0x0][0x9c8] ;  /* 0x00027200000c0ab9 */ /* 0x000fe40000000a00 */
[----:B------:R-:W-:Y:S01]  /*134f0*/  UMOV UR6, UR8 ;  /* 0x0000000800067c82 */ /* 0x000fe20008000000 */
[----:B------:R-:W-:-:S09]  /*13500*/  @UP0 UIMAD.WIDE.U32 UR4, UR49, UR12, URZ ;  /* 0x0000000c310402a5 */ /* 0x000fd2000f8e003f */
        /* <DEDUP_REMOVED lines=11> */
[----:B------:R-:W-:-:S04]  /*135c0*/  @UP0 USHF.R.S32.HI UR6, URZ, 0x1f, UR49 ;  /* 0x0000001f3f060899 */ /* 0x000fc80008011431 */
[----:B------:R-:W-:-:S04]  /*135d0*/  @UP0 UIMAD UR6, UR6, UR12, URZ ;  /* 0x0000000c060602a4 */ /* 0x000fc8000f8e023f */
[----:B------:R-:W-:-:S04]  /*135e0*/  @UP0 UIMAD UR6, UR49, UR13, UR6 ;  /* 0x0000000d310602a4 */ /* 0x000fc8000f8e0206 */
[----:B------:R-:W-:-:S03]  /*135f0*/  @UP0 UIADD3 UR5, UR5, UR6, URZ ;  /* 0x0000000605050290 */ /* 0x000fc6000fffe03f */
[----:B------:R-:W-:Y:S02]  /*13600*/  @UP0 ULDC.64 UR6, c[0x0][0x9d0] ;  /* 0x0002740000060ab9 */ /* 0x000fe40000000a00 */
[----:B------:R-:W-:-:S04]  /*13610*/  @UP0 UIMAD.WIDE.U32 UR4, UR43, UR6, UR4 ;  /* 0x000000062b0402a5 */ /* 0x000fc8000f8e0004 */
[----:B------:R-:W-:Y:S02]  /*13620*/  @UP0 UIMAD UR5, UR43, UR7, UR5 ;  /* 0x000000072b0502a4 */ /* 0x000fe4000f8e0205 */
[----:B------:R-:W-:-:S04]  /*13630*/  @UP0 ULEA UR6, UP1, UR4, UR10, 0x2 ;  /* 0x0000000a04060291 */ /* 0x000fc8000f82103f */
[----:B------:R-:W-:Y:S02]  /*13640*/  @UP0 ULEA.HI.X UR7, UR4, UR11, UR5, 0x2, UP1 ;  /* 0x0000000b04070291 */ /* 0x000fe400088f1405 */
[----:B------:R-:W-:-:S04]  /*13650*/  IMAD.U32 R8, RZ, RZ, UR6 ;  /* 0x00000006ff087e24 */ /* 0x000fc8000f8e00ff */
[----:B------:R-:W-:-:S05]  /*13660*/  IMAD.U32 R9, RZ, RZ, UR7 ;  /* 0x00000007ff097e24 */ /* 0x000fca000f8e00ff */
[----:B------:R0:W2:Y:S01]  /*13670*/  @P1 LDG.E R4, desc[UR52][R8.64] ;  /* 0x0000003408041981 */ /* 0x0000a2000c1e1900 */
[----:B------:R-:W-:Y:S01]  /*13680*/  UIADD3 UR6, UR8, 0x480, URZ ;  /* 0x0000048008067890 */ /* 0x000fe2000fffe03f */
[----:B------:R-:W-:Y:S01]  /*13690*/  UMOV UR7, 0xc0000010 ;  /* 0xc000001000077882 */ /* 0x000fe20000000000 */
[----:B------:R-:W-:Y:S01]  /*136a0*/  UIADD3 UR8, UR8, 0x600, URZ ;  /* 0x0000060008087890 */ /* 0x000fe2000fffe03f */
[----:B------:R-:W-:Y:S02]  /*136b0*/  WARPGROUP.DEPBAR.LE gsb0, 0x0 ;  /* 0x00008000000079c5 */ /* 0x000fe40000010000 */
[----:B------:R-:W-:-:S06]  /*136c0*/  WARPGROUP.ARRIVE ;  /* 0x00000000000079c5 */ /* 0x000fcc0000000000 */
[----:B------:R-:W-:Y:S01]  /*136d0*/  QGMMA.64x192x32.F32.E4M3.E4M3 R24, R204, gdesc[UR4], R24, gsb0 ;  /* 0x02e00004cc187df3 */ /* 0x000fe20008000818 */
[----:B------:R-:W-:Y:S01]  /*136e0*/  UMOV UR6, UR8 ;  /* 0x0000000800067c82 */ /* 0x000fe20008000000 */
[----:B------:R-:W-:Y:S01]  /*136f0*/  UMOV UR7, 0xc0000010 ;  /* 0xc000001000077882 */ /* 0x000fe20000000000 */
[----:B------:R-:W1:Y:S04]  /*13700*/  SHFL.BFLY PT, R7, R6, 0x2, 0x1f ;  /* 0x0c401f0006077f89 */ /* 0x000e6800000e0000 */
[----:B------:R-:W3:Y:S01]  /*13710*/  SHFL.BFLY PT, R12, R5, 0x2, 0x1f ;  /* 0x0c401f00050c7f89 */ /* 0x000ee200000e0000 */
[----:B-1----:R-:W-:-:S01]  /*13720*/  FADD.FTZ R7, R7, R6 ;  /* 0x0000000607077221 */ /* 0x002fc20000010000 */
[----:B---3--:R-:W-:-:S04]  /*13730*/  FADD.FTZ R12, R12, R5 ;  /* 0x000000050c0c7221 */ /* 0x008fc80000010000 */
[----:B------:R-:W1:Y:S04]  /*13740*/  SHFL.BFLY PT, R10, R7, 0x1, 0x1f ;  /* 0x0c201f00070a7f89 */ /* 0x000e6800000e0000 */
[----:B0-----:R-:W0:Y:S01]  /*13750*/  SHFL.BFLY PT, R9, R12, 0x1, 0x1f ;  /* 0x0c201f000c097f89 */ /* 0x001e2200000e0000 */
[----:B-1----:R-:W-:-:S01]  /*13760*/  FADD.FTZ R10, R7, R10 ;  /* 0x0000000a070a7221 */ /* 0x002fc20000010000 */
[----:B0-----:R-:W-:-:S04]  /*13770*/  FADD.FTZ R13, R12, R9 ;  /* 0x000000090c0d7221 */ /* 0x001fc80000010000 */
[C---:B------:R-:W-:Y:S01]  /*13780*/  FSETP.NE.FTZ.AND P1, PT, R10.reuse, RZ, PT ;  /* 0x000000ff0a00720b */ /* 0x040fe20003f35000 */
[----:B------:R-:W-:Y:S01]  /*13790*/  FMUL.FTZ R11, R10, 0.00390625 ;  /* 0x3b8000000a0b7820 */ /* 0x000fe20000410000 */
[----:B------:R-:W-:Y:S01]  /*137a0*/  FMUL.FTZ R8, R13, 0.00390625 ;  /* 0x3b8000000d087820 */ /* 0x000fe20000410000 */
[----:B------:R-:W-:-:S03]  /*137b0*/  IMAD.MOV.U32 R9, RZ, RZ, RZ ;  /* 0x000000ffff097224 */ /* 0x000fc600078e00ff */
[----:B------:R-:W-:Y:S02]  /*137c0*/  FSETP.NE.FTZ.AND P2, PT, R11, RZ, PT ;  /* 0x000000ff0b00720b */ /* 0x000fe40003f55000 */
[----:B------:R-:W-:-:S05]  /*137d0*/  FSETP.NE.FTZ.AND P3, PT, R8, RZ, PT ;  /* 0x000000ff0800720b */ /* 0x000fca0003f75000 */
[----:B------:R0:W-:Y:S01]  /*137e0*/  @P1 MUFU.RCP R9, R10 ;  /* 0x0000000a00091308 */ /* 0x0001e20000001000 */
[----:B------:R-:W-:Y:S01]  /*137f0*/  FSETP.NE.FTZ.AND P1, PT, R13, RZ, PT ;  /* 0x000000ff0d00720b */ /* 0x000fe20003f35000 */
[----:B------:R-:W-:-:S06]  /*13800*/  IMAD.MOV.U32 R7, RZ, RZ, RZ ;  /* 0x000000ffff077224 */ /* 0x000fcc00078e00ff */
[----:B------:R-:W1:Y:S01]  /*13810*/  @P3 MUFU.LG2 R8, R8 ;  /* 0x0000000800083308 */ /* 0x000e620000000c00 */
[----:B------:R-:W-:Y:S02]  /*13820*/  WARPGROUP.DEPBAR.LE gsb0, 0x0 ;  /* 0x00008000000079c5 */ /* 0x000fe40000010000 */
[----:B------:R-:W-:-:S06]  /*13830*/  WARPGROUP.ARRIVE ;  /* 0x00000000000079c5 */ /* 0x000fcc0000000000 */
[----:B------:R-:W-:Y:S01]  /*13840*/  QGMMA.64x192x32.F32.E4M3.E4M3 R24, R200, gdesc[UR4], R24, gsb0 ;  /* 0x02e00004c8187df3 */ /* 0x000fe20008000818 */
[----:B------:R1:W3:Y:S01]  /*13850*/  @P2 MUFU.LG2 R5, R11 ;  /* 0x0000000b00052308 */ /* 0x0002e20000000c00 */
[----:B------:R-:W-:-:S07]  /*13860*/  IMAD.U32 R12, RZ, RZ, UR42 ;  /* 0x0000002aff0c7e24 */ /* 0x000fce000f8e00ff */
[----:B------:R-:W4:Y:S01]  /*13870*/  @P1 MUFU.RCP R7, R13 ;  /* 0x0000000d00071308 */ /* 0x000f220000001000 */
[----:B------:R-:W-:Y:S02]  /*13880*/  IMAD.U32 R6, RZ, RZ, UR42 ;  /* 0x0000002aff067e24 */ /* 0x000fe4000f8e00ff */
[----:B0-----:R-:W-:Y:S01]  /*13890*/  @P3 FMUL.FTZ R10, R12, 0.69314718246459960938 ;  /* 0x3f3172180c0a3820 */ /* 0x001fe20000410000 */
[----:B-1----:R-:W-:Y:S01]  /*138a0*/  @P3 FMUL.FTZ R11, R8, 0.69314718246459960938 ;  /* 0x3f317218080b3820 */ /* 0x002fe20000410000 */
[----:B------:R-:W-:Y:S02]  /*138b0*/  IMAD.MOV.U32 R21, RZ, RZ, -0x800000 ;  /* 0xff800000ff157424 */ /* 0x000fe400078e00ff */
[----:B------:R-:W-:Y:S01]  /*138c0*/  @P2 FMUL.FTZ R6, R6, 0.69314718246459960938 ;  /* 0x3f31721806062820 */ /* 0x000fe20000410000 */
[----:B------:R-:W-:Y:S02]  /*138d0*/  IMAD.MOV.U32 R20, RZ, RZ, -0x800000 ;  /* 0xff800000ff147424 */ /* 0x000fe400078e00ff */
[----:B------:R-:W-:-:S01]  /*138e0*/  @P3 FFMA.FTZ R21, R10, R0, R11 ;  /* 0x000000000a153223 */ /* 0x000fc2000001000b */
[----:B---3--:R-:W-:Y:S01]  /*138f0*/  @P2 FMUL.FTZ R5, R5, 0.69314718246459960938 ;  /* 0x3f31721805052820 */ /* 0x008fe20000410000 */
[----:B--2---:R-:W-:-:S03]  /*13900*/  FMUL.FTZ R0, R9, R4 ;  /* 0x0000000409007220 */ /* 0x004fc60000410000 */
[----:B------:R-:W-:Y:S01]  /*13910*/  @P2 FFMA.FTZ R20, R6, R3, R5 ;  /* 0x0000000306142223 */ /* 0x000fe20000010005 */
[----:B----4-:R-:W-:Y:S01]  /*13920*/  FMUL.FTZ R4, R7, R4 ;  /* 0x0000000407047220 */ /* 0x010fe20000410000 */
[----:B------:R-:W-:Y:S02]  /*13930*/  WARPGROUP.DEPBAR.LE gsb0, 0x0 ;  /* 0x00008000000079c5 */ /* 0x000fe40000010000 */
[----:B------:R-:W-:Y:S05]  /*13940*/  @!P0 BRA `(.L_x_4320) ;  /* 0x0000000000048947 */ /* 0x000fea0003800000 */
[----:B------:R-:W-:Y:S01]  /*13950*/  BPT.TRAP 0x1 ;  /* 0x000000040000795c */ /* 0x000fe20000300000 */
.L_x_4320:
        /* <DEDUP_REMOVED lines=106> */
.L_x_4246:
        /* <DEDUP_REMOVED lines=16> */
[----:B------:R-:W-:Y:S01]  /*14100*/  IMAD.MOV.U32 R13, RZ, RZ, 0x2 ;  /* 0x00000002ff0d7424 */ /* 0x000fe200078e00ff */
[----:B------:R-:W-:Y:S01]  /*14110*/  ULDC.64 UR12, c[0x0][0xc00] ;  /* 0x00030000000c7ab9 */ /* 0x000fe20000000a00 */
[----:B------:R-:W-:Y:S01]  /*14120*/  ULDC.64 UR10, c[0x0][0xc00] ;  /* 0x00030000000a7ab9 */ /* 0x000fe20000000a00 */
[----:B0-----:R-:W-:-:S05]  /*14130*/  IMAD.SHL.U32 R4, R18, 0x4, RZ ;  /* 0x0000000412047824 */ /* 0x001fca00078e00ff */
[----:B------:R-:W-:Y:S01]  /*14140*/  LOP3.LUT R4, R4, 0xc, RZ, 0xc0, !PT ;  /* 0x0000000c04047812 */ /* 0x000fe200078ec0ff */
[----:B------:R-:W-:Y:S03]  /*14150*/  BAR.SYNC.DEFER_BLOCKING 0x1, 0x100 ;  /* 0x0044000000007b1d */ /* 0x000fe60000010000 */
[----:B------:R-:W-:-:S05]  /*14160*/  IADD3 R4, P0, R4, UR8, RZ ;  /* 0x0000000804047c10 */ /* 0x000fca000ff1e0ff */
[----:B------:R-:W-:-:S05]  /*14170*/  IMAD.X R5, RZ, RZ, UR9, P0 ;  /* 0x00000009ff057e24 */ /* 0x000fca00080e06ff */
[----:B------:R0:W2:Y:S01]  /*14180*/  LDG.E.CONSTANT R28, desc[UR52][R4.64] ;  /* 0x00000034041c7981 */ /* 0x0000a2000c1e9900 */
[----:B------:R-:W-:Y:S01]  /*14190*/  LOP3.LUT P0, R12, R18, 0x3, RZ, 0xc0, !PT ;  /* 0x00000003120c7812 */ /* 0x000fe2000780c0ff */
[----:B------:R-:W-:Y:S01]  /*141a0*/  UMOV UR8, UR7 ;  /* 0x0000000700087c82 */ /* 0x000fe20008000000 */
[----:B-1----:R-:W-:Y:S01]  /*141b0*/  UMOV UR9, UR4 ;  /* 0x0000000400097c82 */ /* 0x002fe20008000000 */
[----:B------:R-:W-:Y:S01]  /*141c0*/  UIMAD.WIDE UR10, UR44, 0x4, UR10 ;  /* 0x000000042c0a78a5 */ /* 0x000fe2000f8e020a */
[----:B------:R-:W-:Y:S01]  /*141d0*/  ISETP.EQ.OR P0, PT, R12, 0x3, !P0 ;  /* 0x000000030c00780c */ /* 0x000fe20004702670 */
[----:B------:R-:W-:-:S03]  /*141e0*/  IMAD.WIDE R12, R232, R13, UR8 ;  /* 0x00000008e80c7e25 */ /* 0x000fc6000f8e020d */
        /* <DEDUP_REMOVED lines=12> */
[----:B------:R-:W-:Y:S02]  /*142b0*/  LOP3.LUT R3, R12, 0x380, RZ, 0xc0, !PT ;  /* 0x000003800c037812 */ /* 0x000fe400078ec0ff */
[----:B------:R-:W-:Y:S02]  /*142c0*/  SEL R83, R52, R45, P0 ;  /* 0x0000002d34537207 */ /* 0x000fe40000000000 */
[C---:B------:R-:W-:Y:S02]  /*142d0*/  IADD3 R179, P4, R12.reuse, 0x8060, RZ ;  /* 0x000080600cb37810 */ /* 0x040fe40007f9e0ff */
[C---:B------:R-:W-:Y:S02]  /*142e0*/  IADD3 R10, P3, R12.reuse, 0x8040, RZ ;  /* 0x000080400c0a7810 */ /* 0x040fe40007f7e0ff */
[C---:B------:R-:W-:Y:S02]  /*142f0*/  IADD3 R177, P6, R12.reuse, 0x8020, RZ ;  /* 0x000080200cb17810 */ /* 0x040fe40007fde0ff */
[----:B------:R-:W-:-:S02]  /*14300*/  IADD3 R175, P5, R12, 0x8000, RZ ;  /* 0x000080000caf7810 */ /* 0x000fc40007fbe0ff */
[----:B------:R-:W-:Y:S01]  /*14310*/  IADD3 R173, P2, R12, 0x4060, RZ ;  /* 0x000040600cad7810 */ /* 0x000fe20007f5e0ff */
[--C-:B------:R-:W-:Y:S01]  /*14320*/  IMAD.X R19, RZ, RZ, R13.reuse, P6 ;  /* 0x000000ffff137224 */ /* 0x100fe200030e060d */
[----:B------:R-:W-:Y:S01]  /*14330*/  SEL R45, R45, R52, P0 ;  /* 0x000000342d2d7207 */ /* 0x000fe20000000000 */
[----:B------:R-:W-:Y:S01]  /*14340*/  IMAD.X R15, RZ, RZ, R13, P5 ;  /* 0x000000ffff0f7224 */ /* 0x000fe200028e060d */
        /* <DEDUP_REMOVED lines=14> */
[----:B------:R-:W-:Y:S02]  /*14430*/  SHF.R.U64 R3, R3, 0x3, RZ ;  /* 0x0000000303037819 */ /* 0x000fe400000012ff */
[----:B------:R-:W-:-:S02]  /*14440*/  SEL R57, R24, R25, P0 ;  /* 0x0000001918397207 */ /* 0x000fc40000000000 */
[----:B------:R-:W-:Y:S01]  /*14450*/  SEL R29, R25, R24, P0 ;  /* 0x00000018191d7207 */ /* 0x000fe20000000000 */
[--C-:B------:R-:W-:Y:S01]  /*14460*/  IMAD.X R25, RZ, RZ, R13.reuse, P3 ;  /* 0x000000ffff197224 */ /* 0x100fe200018e060d */
[----:B------:R-:W-:Y:S02]  /*14470*/  SEL R77, R64, R129, P0 ;  /* 0x00000081404d7207 */ /* 0x000fe40000000000 */
[----:B------:R-:W-:Y:S02]  /*14480*/  SEL R42, R129, R64, P0 ;  /* 0x00000040812a7207 */ /* 0x000fe40000000000 */
[----:B------:R-:W-:Y:S02]  /*14490*/  SEL R117, R26, R27, P0 ;  /* 0x0000001b1a757207 */ /* 0x000fe40000000000 */
[----:B------:R-:W-:Y:S01]  /*144a0*/  SEL R56, R27, R26, P0 ;  /* 0x0000001a1b387207 */ /* 0x000fe20000000000 */
[----:B------:R-:W-:Y:S01]  /*144b0*/  IMAD.X R27, RZ, RZ, R13, P4 ;  /* 0x000000ffff1b7224 */ /* 0x000fe200020e060d */
[----:B------:R-:W-:-:S02]  /*144c0*/  SEL R121, R58, R37, P0 ;  /* 0x000000253a797207 */ /* 0x000fc40000000000 */
[----:B------:R-:W-:Y:S02]  /*144d0*/  SEL R127, R40, R41, P0 ;  /* 0x00000029287f7207 */ /* 0x000fe40000000000 */
[----:B------:R-:W-:Y:S01]  /*144e0*/  SEL R62, R41, R40, P0 ;  /* 0x00000028293e7207 */ /* 0x000fe20000000000 */
[----:B------:R-:W-:Y:S01]  /*144f0*/  IMAD.X R41, RZ, RZ, R13, P2 ;  /* 0x000000ffff297224 */ /* 0x000fe200010e060d */
[----:B------:R-:W-:Y:S02]  /*14500*/  SEL R145, R74, R147, P0 ;  /* 0x000000934a917207 */ /* 0x000fe40000000000 */
[----:B------:R-:W-:Y:S02]  /*14510*/  LOP3.LUT R8, R10, 0x380, RZ, 0xc0, !PT ;  /* 0x000003800a087812 */ /* 0x000fe400078ec0ff */
[----:B------:R-:W-:Y:S02]  /*14520*/  SEL R58, R37, R58, P0 ;  /* 0x0000003a253a7207 */ /* 0x000fe40000000000 */
[----:B------:R-:W-:-:S02]  /*14530*/  SEL R129, R84, R131, P0 ;  /* 0x0000008354817207 */ /* 0x000fc40000000000 */
[----:B------:R-:W-:Y:S02]  /*14540*/  SEL R64, R131, R84, P0 ;  /* 0x0000005483407207 */ /* 0x000fe40000000000 */
[----:B------:R-:W-:Y:S02]  /*14550*/  SEL R74, R147, R74, P0 ;  /* 0x0000004a934a7207 */ /* 0x000fe40000000000 */
[----:B------:R-:W-:Y:S02]  /*14560*/  SEL R147, R149, R0, P0 ;  /* 0x0000000095937207 */ /* 0x000fe40000000000 */
[----:B------:R-:W-:Y:S02]  /*14570*/  SEL R84, R0, R149, P0 ;  /* 0x0000009500547207 */ /* 0x000fe40000000000 */
[C---:B------:R-:W-:Y:S02]  /*14580*/  IADD3 R6, P1, R12.reuse, 0x4040, RZ ;  /* 0x000040400c067810 */ /* 0x040fe40007f3e0ff */
[----:B------:R-:W-:-:S02]  /*14590*/  IADD3 R171, P4, R12, 0x4020, RZ ;  /* 0x000040200cab7810 */ /* 0x000fc40007f9e0ff */
[C---:B------:R-:W-:Y:S01]  /*145a0*/  IADD3 R169, P3, R12.reuse, 0x4000, RZ ;  /* 0x000040000ca97810 */ /* 0x040fe20007f7e0ff */
[--C-:B------:R-:W-:Y:S01]  /*145b0*/  IMAD.X R11, RZ, RZ, R13.reuse, P1 ;  /* 0x000000ffff0b7224 */ /* 0x100fe200008e060d */
[C---:B------:R-:W-:Y:S02]  /*145c0*/  IADD3 R37, P6, R12.reuse, 0x20, RZ ;  /* 0x000000200c257810 */ /* 0x040fe40007fde0ff */
[C---:B------:R-:W-:Y:S02]  /*145d0*/  IADD3 R167, P5, R12.reuse, 0x60, RZ ;  /* 0x000000600ca77810 */ /* 0x040fe40007fbe0ff */
[----:B0-----:R-:W-:Y:S02]  /*145e0*/  IADD3 R4, P2, R12, 0x40, RZ ;  /* 0x000000400c047810 */ /* 0x001fe40007f5e0ff */
[----:B------:R-:W-:Y:S02]  /*145f0*/  LOP3.LUT R0, R177, 0x380, RZ, 0xc0, !PT ;  /* 0x00000380b1007812 */ /* 0x000fe400078ec0ff */
[----:B------:R-:W-:Y:S01]  /*14600*/  LOP3.LUT R12, R3, R12, RZ, 0x3c, !PT ;  /* 0x0000000c030c7212 */ /* 0x000fe200078e3cff */
[----:B------:R-:W-:Y:S01]  /*14610*/  IMAD.X R5, RZ, RZ, R13, P2 ;  /* 0x000000ffff057224 */ /* 0x000fe200010e060d */
[----:B------:R-:W-:-:S02]  /*14620*/  SHF.R.U64 R3, R8, 0x3, RZ ;  /* 0x0000000308037819 */ /* 0x000fc400000012ff */
[----:B------:R-:W-:Y:S02]  /*14630*/  SHF.R.U64 R0, R0, 0x3, RZ ;  /* 0x0000000300007819 */ /* 0x000fe400000012ff */
[----:B------:R-:W-:Y:S02]  /*14640*/  LOP3.LUT R14, R179, 0x380, RZ, 0xc0, !PT ;  /* 0x00000380b30e7812 */ /* 0x000fe400078ec0ff */
[----:B------:R-:W-:Y:S02]  /*14650*/  LOP3.LUT R24, R3, R10, RZ, 0x3c, !PT ;  /* 0x0000000a03187212 */ /* 0x000fe400078e3cff */
[----:B------:R-:W-:Y:S02]  /*14660*/  LOP3.LUT R10, R175, 0x380, RZ, 0xc0, !PT ;  /* 0x00000380af0a7812 */ /* 0x000fe400078ec0ff */
[----:B------:R-:W-:Y:S02]  /*14670*/  LOP3.LUT R3, R6, 0x380, RZ, 0xc0, !PT ;  /* 0x0000038006037812 */ /* 0x000fe400078ec0ff */
[----:B------:R-:W-:-:S02]  /*14680*/  LOP3.LUT R18, R0, R177, RZ, 0x3c, !PT ;  /* 0x000000b100127212 */ /* 0x000fc400078e3cff */
[----:B------:R-:W-:Y:S02]  /*14690*/  SHF.R.U64 R14, R14, 0x3, RZ ;  /* 0x000000030e0e7819 */ /* 0x000fe400000012ff */
[----:B------:R-:W-:Y:S02]  /*146a0*/  LOP3.LUT R0, R171, 0x380, RZ, 0xc0, !PT ;  /* 0x00000380ab007812 */ /* 0x000fe400078ec0ff */
[----:B------:R-:W-:Y:S02]  /*146b0*/  SHF.R.U64 R10, R10, 0x3, RZ ;  /* 0x000000030a0a7819 */ /* 0x000fe400000012ff */
[----:B------:R-:W-:Y:S02]  /*146c0*/  SHF.R.U64 R3, R3, 0x3, RZ ;  /* 0x0000000303037819 */ /* 0x000fe400000012ff */
[----:B------:R-:W-:Y:S02]  /*146d0*/  LOP3.LUT R26, R14, R179, RZ, 0x3c, !PT ;  /* 0x000000b30e1a7212 */ /* 0x000fe400078e3cff */
[----:B------:R-:W-:-:S02]  /*146e0*/  SHF.R.U64 R0, R0, 0x3, RZ ;  /* 0x0000000300007819 */ /* 0x000fc400000012ff */
[----:B------:R-:W-:Y:S02]  /*146f0*/  LOP3.LUT R14, R10, R175, RZ, 0x3c, !PT ;  /* 0x000000af0a0e7212 */ /* 0x000fe400078e3cff */
[----:B------:R-:W-:Y:S02]  /*14700*/  SEL R101, R104, R161, P0 ;  /* 0x000000a168657207 */ /* 0x000fe40000000000 */
[----:B------:R-:W-:Y:S02]  /*14710*/  SEL R51, R161, R104, P0 ;  /* 0x00000068a1337207 */ /* 0x000fe40000000000 */
[----:B------:R-:W-:Y:S02]  /*14720*/  SEL R131, R68, R133, P0 ;  /* 0x0000008544837207 */ /* 0x000fe40000000000 */
[----:B------:R-:W-:Y:S02]  /*14730*/  LOP3.LUT R8, R173, 0x380, RZ, 0xc0, !PT ;  /* 0x00000380ad087812 */ /* 0x000fe400078ec0ff */
[----:B------:R-:W-:-:S02]  /*14740*/  LOP3.LUT R10, R3, R6, RZ, 0x3c, !PT ;  /* 0x00000006030a7212 */ /* 0x000fc400078e3cff */
[----:B------:R-:W-:Y:S02]  /*14750*/  SEL R68, R133, R68, P0 ;  /* 0x0000004485447207 */ /* 0x000fe40000000000 */
[----:B------:R-:W-:Y:S02]  /*14760*/  SEL R161, R114, R115, P0 ;  /* 0x0000007372a17207 */ /* 0x000fe40000000000 */
[----:B------:R-:W-:Y:S01]  /*14770*/  SEL R105, R115, R114, P0 ;  /* 0x0000007273697207 */ /* 0x000fe20000000000 */
[----:B------:R-:W-:Y:S01]  /*14780*/  IMAD.X R115, RZ, RZ, R13, P4 ;  /* 0x000000ffff737224 */ /* 0x000fe200020e060d */
[----:B------:R-:W-:Y:S02]  /*14790*/  LOP3.LUT R6, R169, 0x380, RZ, 0xc0, !PT ;  /* 0x00000380a9067812 */ /* 0x000fe400078ec0ff */
[----:B------:R-:W-:Y:S02]  /*147a0*/  SEL R61, R120, R33, P0 ;  /* 0x00000021783d7207 */ /* 0x000fe40000000000 */
[----:B------:R-:W-:-:S02]  /*147b0*/  SEL R31, R33, R120, P0 ;  /* 0x00000078211f7207 */ /* 0x000fc40000000000 */
[----:B------:R-:W-:Y:S02]  /*147c0*/  SEL R133, R92, R135, P0 ;  /* 0x000000875c857207 */ /* 0x000fe40000000000 */
[----:B------:R-:W-:Y:S02]  /*147d0*/  SEL R70, R135, R92, P0 ;  /* 0x0000005c87467207 */ /* 0x000fe40000000000 */
[----:B------:R-:W-:Y:S02]  /*147e0*/  LOP3.LUT R114, R0, R171, RZ, 0x3c, !PT ;  /* 0x000000ab00727212 */ /* 0x000fe400078e3cff */
[----:B------:R-:W-:Y:S02]  /*147f0*/  SEL R65, R122, R69, P0 ;  /* 0x000000457a417207 */ /* 0x000fe40000000000 */
[----:B------:R-:W-:Y:S02]  /*14800*/  SEL R33, R69, R122, P0 ;  /* 0x0000007a45217207 */ /* 0x000fe40000000000 */
[----:B------:R-:W-:-:S02]  /*14810*/  SEL R149, R82, R151, P0 ;  /* 0x0000009752957207 */ /* 0x000fc40000000000 */
[----:B------:R-:W-:Y:S02]  /*14820*/  LOP3.LUT R0, R37, 0x380, RZ, 0xc0, !PT ;  /* 0x0000038025007812 */ /* 0x000fe400078ec0ff */
[----:B------:R-:W-:Y:S02]  /*14830*/  LOP3.LUT R92, R167, 0x380, RZ, 0xc0, !PT ;  /* 0x00000380a75c7812 */ /* 0x000fe400078ec0ff */
[----:B------:R-:W-:Y:S02]  /*14840*/  LOP3.LUT R3, R4, 0x380, RZ, 0xc0, !PT ;  /* 0x0000038004037812 */ /* 0x000fe400078ec0ff */
[----:B------:R-:W-:Y:S02]  /*14850*/  SEL R69, R124, R49, P0 ;  /* 0x000000317c457207 */ /* 0x000fe40000000000 */
[----:B------:R-:W-:Y:S02]  /*14860*/  SEL R35, R49, R124, P0 ;  /* 0x0000007c31237207 */ /* 0x000fe40000000000 */
[----:B------:R-:W-:-:S02]  /*14870*/  SEL R82, R151, R82, P0 ;  /* 0x0000005297527207 */ /* 0x000fc40000000000 */
[----:B------:R-:W-:Y:S02]  /*14880*/  SHF.R.U64 R8, R8, 0x3, RZ ;  /* 0x0000000308087819 */ /* 0x000fe400000012ff */
[----:B------:R-:W-:Y:S02]  /*14890*/  SEL R97, R128, R93, P0 ;  /* 0x0000005d80617207 */ /* 0x000fe40000000000 */
[----:B------:R-:W-:Y:S02]  /*148a0*/  SEL R49, R93, R128, P0 ;  /* 0x000000805d317207 */ /* 0x000fe40000000000 */
[----:B------:R-:W-:Y:S02]  /*148b0*/  SEL R151, R86, R87, P0 ;  /* 0x0000005756977207 */ /* 0x000fe40000000000 */
[----:B------:R-:W-:Y:S02]  /*148c0*/  SHF.R.U64 R6, R6, 0x3, RZ ;  /* 0x0000000306067819 */ /* 0x000fe400000012ff */
[----:B------:R-:W-:-:S02]  /*148d0*/  SEL R71, R36, R9, P0 ;  /* 0x0000000924477207 */ /* 0x000fc40000000000 */
[----:B------:R-:W-:Y:S02]  /*148e0*/  SEL R93, R96, R157, P0 ;  /* 0x0000009d605d7207 */ /* 0x000fe40000000000 */
[----:B------:R-:W-:Y:S02]  /*148f0*/  SEL R50, R157, R96, P0 ;  /* 0x000000609d327207 */ /* 0x000fe40000000000 */
[----:B------:R-:W-:Y:S02]  /*14900*/  SEL R87, R87, R86, P0 ;  /* 0x0000005657577207 */ /* 0x000fe40000000000 */
[----:B------:R-:W-:Y:S01]  /*14910*/  SEL R36, R9, R36, P0 ;  /* 0x0000002409247207 */ /* 0x000fe20000000000 */
[----:B------:R-:W-:Y:S01]  /*14920*/  IMAD.X R9, RZ, RZ, R13, P3 ;  /* 0x000000ffff097224 */ /* 0x000fe200018e060d */
[----:B------:R-:W-:Y:S02]  /*14930*/  SEL R135, R88, R137, P0 ;  /* 0x0000008958877207 */ /* 0x000fe40000000000 */
[----:B------:R-:W-:-:S02]  /*14940*/  SEL R72, R137, R88, P0 ;  /* 0x0000005889487207 */ /* 0x000fc40000000000 */
[----:B------:R-:W-:Y:S02]  /*14950*/  SEL R157, R98, R159, P0 ;  /* 0x0000009f629d7207 */ /* 0x000fe40000000000 */
[----:B------:R-:W-:Y:S02]  /*14960*/  SEL R86, R159, R98, P0 ;  /* 0x000000629f567207 */ /* 0x000fe40000000000 */
[----:B------:R-:W-:Y:S02]  /*14970*/  SHF.R.U64 R0, R0, 0x3, RZ ;  /* 0x0000000300007819 */ /* 0x000fe400000012ff */
[----:B------:R-:W-:Y:S02]  /*14980*/  SHF.R.U64 R92, R92, 0x3, RZ ;  /* 0x000000035c5c7819 */ /* 0x000fe400000012ff */
[----:B------:R-:W-:Y:S02]  /*14990*/  SHF.R.U64 R3, R3, 0x3, RZ ;  /* 0x0000000303037819 */ /* 0x000fe400000012ff */
[----:B------:R-:W-:-:S02]  /*149a0*/  SEL R91, R126, R85, P0 ;  /* 0x000000557e5b7207 */ /* 0x000fc40000000000 */
[----:B------:R-:W-:Y:S02]  /*149b0*/  SEL R47, R85, R126, P0 ;  /* 0x0000007e552f7207 */ /* 0x000fe40000000000 */
[----:B------:R-:W-:Y:S02]  /*149c0*/  SEL R125, R60, R123, P0 ;  /* 0x0000007b3c7d7207 */ /* 0x000fe40000000000 */
[----:B------:R-:W-:Y:S02]  /*149d0*/  SEL R137, R76, R139, P0 ;  /* 0x0000008b4c897207 */ /* 0x000fe40000000000 */
[----:B------:R-:W-:Y:S02]  /*149e0*/  SEL R159, R102, R103, P0 ;  /* 0x00000067669f7207 */ /* 0x000fe40000000000 */
[----:B------:R-:W-:Y:S02]  /*149f0*/  SEL R88, R103, R102, P0 ;  /* 0x0000006667587207 */ /* 0x000fe40000000000 */
[----:B------:R-:W-:-:S02]  /*14a00*/  LOP3.LUT R40, R8, R173, RZ, 0x3c, !PT ;  /* 0x000000ad08287212 */ /* 0x000fc400078e3cff */
[----:B------:R-:W-:Y:S02]  /*14a10*/  SEL R85, R48, R153, P0 ;  /* 0x0000009930557207 */ /* 0x000fe40000000000 */
[----:B------:R-:W-:Y:S01]  /*14a20*/  SEL R60, R123, R60, P0 ;  /* 0x0000003c7b3c7207 */ /* 0x000fe20000000000 */
[----:B------:R-:W-:Y:S01]  /*14a30*/  IMAD.X R123, RZ, RZ, R13, P5 ;  /* 0x000000ffff7b7224 */ /* 0x000fe200028e060d */
[----:B------:R-:W-:Y:S02]  /*14a40*/  SEL R76, R139, R76, P0 ;  /* 0x0000004c8b4c7207 */ /* 0x000fe40000000000 */
[----:B------:R-:W-:Y:S02]  /*14a50*/  LOP3.LUT R8, R6, R169, RZ, 0x3c, !PT ;  /* 0x000000a906087212 */ /* 0x000fe400078e3cff */
[----:B------:R-:W-:Y:S02]  /*14a60*/  SEL R48, R153, R48, P0 ;  /* 0x0000003099307207 */ /* 0x000fe40000000000 */
[----:B------:R-:W-:-:S02]  /*14a70*/  SEL R99, R130, R53, P0 ;  /* 0x0000003582637207 */ /* 0x000fc40000000000 */
[----:B------:R-:W-:Y:S02]  /*14a80*/  SEL R139, R100, R7, P0 ;  /* 0x00000007648b7207 */ /* 0x000fe40000000000 */
[----:B------:R-:W-:Y:S01]  /*14a90*/  SEL R78, R7, R100, P0 ;  /* 0x00000064074e7207 */ /* 0x000fe20000000000 */
[----:B------:R-:W-:Y:S01]  /*14aa0*/  IMAD.X R7, RZ, RZ, R13, P6 ;  /* 0x000000ffff077224 */ /* 0x000fe200030e060d */
[----:B------:R-:W-:Y:S02]  /*14ab0*/  SEL R53, R53, R130, P0 ;  /* 0x0000008235357207 */ /* 0x000fe40000000000 */
[----:B------:R-:W-:Y:S02]  /*14ac0*/  SEL R153, R90, R155, P0 ;  /* 0x0000009b5a997207 */ /* 0x000fe40000000000 */
[----:B------:R-:W-:Y:S02]  /*14ad0*/  SEL R103, R106, R163, P0 ;  /* 0x000000a36a677207 */ /* 0x000fe40000000000 */
[----:B------:R-:W-:-:S02]  /*14ae0*/  SEL R165, R118, R119, P0 ;  /* 0x0000007776a57207 */ /* 0x000fc40000000000 */
[----:B------:R-:W-:Y:S02]  /*14af0*/  LOP3.LUT R6, R0, R37, RZ, 0x3c, !PT ;  /* 0x0000002500067212 */ /* 0x000fe400078e3cff */
[----:B------:R-:W-:Y:S02]  /*14b00*/  LOP3.LUT R122, R92, R167, RZ, 0x3c, !PT ;  /* 0x000000a75c7a7212 */ /* 0x000fe400078e3cff */
[----:B------:R-:W-:Y:S02]  /*14b10*/  LOP3.LUT R4, R3, R4, RZ, 0x3c, !PT ;  /* 0x0000000403047212 */ /* 0x000fe400078e3cff */
[----:B------:R-:W-:Y:S02]  /*14b20*/  SEL R90, R155, R90, P0 ;  /* 0x0000005a9b5a7207 */ /* 0x000fe40000000000 */
[----:B------:R-:W-:Y:S02]  /*14b30*/  SEL R106, R163, R106, P0 ;  /* 0x0000006aa36a7207 */ /* 0x000fe40000000000 */
[----:B------:R-:W-:-:S02]  /*14b40*/  SEL R119, R119, R118, P0 ;  /* 0x0000007677777207 */ /* 0x000fc40000000000 */
[----:B------:R-:W-:Y:S02]  /*14b50*/  MOV R114, R114 ;  /* 0x0000007200727202 */ /* 0x000fe40000000f00 */
[----:B------:R-:W-:Y:S02]  /*14b60*/  SEL R155, R94, R95, P0 ;  /* 0x0000005f5e9b7207 */ /* 0x000fe40000000000 */
[----:B------:R-:W-:Y:S02]  /*14b70*/  SEL R163, R110, R111, P0 ;  /* 0x0000006f6ea37207 */ /* 0x000fe40000000000 */
[----:B------:R-:W-:Y:S02]  /*14b80*/  MOV R18, R18 ;  /* 0x0000001200127202 */ /* 0x000fe40000000f00 */
[----:B------:R-:W-:Y:S02]  /*14b90*/  MOV R115, R8 ;  /* 0x0000000800737202 */ /* 0x000fe40000000f00 */
[----:B------:R-:W-:-:S02]  /*14ba0*/  MOV R19, R14 ;  /* 0x0000000e00137202 */ /* 0x000fc40000000f00 */
[----:B------:R-:W-:Y:S01]  /*14bb0*/  MOV R122, R122 ;  /* 0x0000007a007a7202 */ /* 0x000fe20000000f00 */
[----:B--2---:R0:W-:Y:S01]  /*14bc0*/  SHFL.IDX PT, R102, R73, R28, 0x1c1f ;  /* 0x001c1f1c49667589 */ /* 0x0041e200000e0000 */
[----:B------:R-:W-:Y:S02]  /*14bd0*/  SEL R95, R95, R94, P0 ;  /* 0x0000005e5f5f7207 */ /* 0x000fe40000000000 */
[----:B------:R-:W-:Y:S01]  /*14be0*/  MOV R0, R26 ;  /* 0x0000001a00007202 */ /* 0x000fe20000000f00 */
[----:B------:R-:W-:Y:S01]  /*14bf0*/  SHFL.IDX PT, R9, R97, R28, 0x1c1f ;  /* 0x001c1f1c61097589 */ /* 0x000fe200000e0000 */
[----:B------:R-:W-:Y:S02]  /*14c00*/  MOV R3, R24 ;  /* 0x0000001800037202 */ /* 0x000fe40000000f00 */
[----:B------:R-:W-:Y:S01]  /*14c10*/  MOV R40, R40 ;  /* 0x0000002800287202 */ /* 0x000fe20000000f00 */
[----:B------:R-:W-:Y:S01]  /*14c20*/  SHFL.IDX PT, R96, R57, R28, 0x1c1f ;  /* 0x001c1f1c39607589 */ /* 0x000fe200000e0000 */
[----:B------:R-:W-:-:S02]  /*14c30*/  MOV R37, R6 ;  /* 0x0000000600257202 */ /* 0x000fc40000000f00 */
[----:B0-----:R-:W-:Y:S01]  /*14c40*/  LOP3.LUT R73, R28, 0x2, RZ, 0x3c, !PT ;  /* 0x000000021c497812 */ /* 0x001fe200078e3cff */
[----:B------:R-:W-:Y:S01]  /*14c50*/  SHFL.IDX PT, R14, R83, R28, 0x1c1f ;  /* 0x001c1f1c530e7589 */ /* 0x000fe200000e0000 */
[----:B------:R-:W-:Y:S02]  /*14c60*/  MOV R123, R4 ;  /* 0x00000004007b7202 */ /* 0x000fe40000000f00 */
[----:B------:R-:W-:Y:S01]  /*14c70*/  SEL R111, R111, R110, P0 ;  /* 0x0000006e6f6f7207 */ /* 0x000fe20000000000 */
[----:B------:R-:W0:Y:S01]  /*14c80*/  SHFL.IDX PT, R97, R29, R73, 0x1c1f ;  /* 0x001c1f491d617589 */ /* 0x000e2200000e0000 */
[----:B------:R-:W-:Y:S02]  /*14c90*/  MOV R13, R12 ;  /* 0x0000000c000d7202 */ /* 0x000fe40000000f00 */
[----:B------:R-:W-:Y:S01]  /*14ca0*/  MOV R41, R10 ;  /* 0x0000000a00297202 */ /* 0x000fe20000000f00 */
[----:B------:R-:W-:Y:S04]  /*14cb0*/  SHFL.IDX PT, R126, R33, R73, 0x1c1f ;  /* 0x001c1f49217e7589 */ /* 0x000fe800000e0000 */
[----:B------:R-:W-:Y:S04]  /*14cc0*/  SHFL.IDX PT, R100, R75, R28, 0x1c1f ;  /* 0x001c1f1c4b647589 */ /* 0x000fe800000e0000 */
[----:B------:R-:W-:Y:S04]  /*14cd0*/  SHFL.IDX PT, R15, R81, R28, 0x1c1f ;  /* 0x001c1f1c510f7589 */ /* 0x000fe800000e0000 */
[----:B------:R-:W-:Y:S04]  /*14ce0*/  SHFL.IDX PT, R83, R125, R28, 0x1c1f ;  /* 0x001c1f1c7d537589 */ /* 0x000fe800000e0000 */
[----:B------:R-:W-:Y:S04]  /*14cf0*/  SHFL.IDX PT, R138, R129, R28, 0x1c1f ;  /* 0x001c1f1c818a7589 */ /* 0x000fe800000e0000 */
[----:B------:R-:W-:Y:S01]  /*14d00*/  SHFL.IDX PT, R33, R53, R73, 0x1c1f ;  /* 0x001c1f4935217589 */ /* 0x000fe200000e0000 */
[----:B0-----:R-:W-:-:S02]  /*14d10*/  SEL R98, R96, R97, P0 ;  /* 0x0000006160627207 */ /* 0x001fc40000000000 */
[----:B------:R-:W-:Y:S01]  /*14d20*/  SEL R96, R97, R96, P0 ;  /* 0x0000006061607207 */ /* 0x000fe20000000000 */
        /* <DEDUP_REMOVED lines=15> */
[----:B------:R-:W-:Y:S01]  /*14e20*/  SHFL.IDX PT, R53, R66, R73, 0x1c1f ;  /* 0x001c1f4942357589 */ /* 0x000fe200000e0000 */
[----:B0-----:R-:W-:-:S03]  /*14e30*/  SEL R97, R75, R92, P0 ;  /* 0x0000005c4b617207 */ /* 0x001fc60000000000 */
        /* <DEDUP_REMOVED lines=11> */
[----:B-1----:R-:W-:-:S03]  /*14ef0*/  SEL R85, R62, R81, P0 ;  /* 0x000000513e557207 */ /* 0x002fc60000000000 */
[----:B------:R1:W-:Y:S04]  /*14f00*/  SHFL.IDX PT, R7, R101, R28, 0x1c1f ;  /* 0x001c1f1c65077589 */ /* 0x0003e800000e0000 */
[----:B------:R-:W-:Y:S01]  /*14f10*/  SHFL.IDX PT, R79, R117, R28, 0x1c1f ;  /* 0x001c1f1c754f7589 */ /* 0x000fe200000e0000 */
[----:B0-----:R-:W-:-:S03]  /*14f20*/  SEL R99, R92, R75, P0 ;  /* 0x0000004b5c637207 */ /* 0x001fc60000000000 */
[----:B------:R-:W-:Y:S01]  /*14f30*/  SHFL.IDX PT, R77, R121, R28, 0x1c1f ;  /* 0x001c1f1c794d7589 */ /* 0x000fe200000e0000 */
[----:B-1----:R-:W-:-:S03]  /*14f40*/  SEL R101, R94, R165, P0 ;  /* 0x000000a55e657207 */ /* 0x002fc60000000000 */
        /* <DEDUP_REMOVED lines=18> */
[----:B------:R-:W0:Y:S04]  /*15070*/  SHFL.IDX PT, R32, R32, R73, 0x1c1f ;  /* 0x001c1f4920207589 */ /* 0x000e2800000e0000 */
[----:B------:R-:W-:Y:S04]  /*15080*/  SHFL.IDX PT, R120, R31, R73, 0x1c1f ;  /* 0x001c1f491f787589 */ /* 0x000fe800000e0000 */
[----:B------:R-:W-:Y:S04]  /*15090*/  SHFL.IDX PT, R127, R46, R73, 0x1c1f ;  /* 0x001c1f492e7f7589 */ /* 0x000fe800000e0000 */
[----:B------:R-:W1:Y:S04]  /*150a0*/  SHFL.IDX PT, R58, R58, R73, 0x1c1f ;  /* 0x001c1f493a3a7589 */ /* 0x000e6800000e0000 */
[----:B------:R-:W2:Y:S04]  /*150b0*/  SHFL.IDX PT, R56, R56, R73, 0x1c1f ;  /* 0x001c1f4938387589 */ /* 0x000ea800000e0000 */
[----:B------:R-:W-:Y:S04]  /*150c0*/  SHFL.IDX PT, R48, R76, R73, 0x1c1f ;  /* 0x001c1f494c307589 */ /* 0x000fe800000e0000 */
[----:B------:R3:W-:Y:S01]  /*150d0*/  SHFL.IDX PT, R50, R80, R73, 0x1c1f ;  /* 0x001c1f4950327589 */ /* 0x0007e200000e0000 */
[----:B0-----:R-:W-:-:S02]  /*150e0*/  SEL R91, R63, R32, P0 ;  /* 0x000000203f5b7207 */ /* 0x001fc40000000000 */
[----:B------:R-:W-:Y:S01]  /*150f0*/  SEL R89, R32, R63, P0 ;  /* 0x0000003f20597207 */ /* 0x000fe20000000000 */
[----:B------:R-:W-:Y:S04]  /*15100*/  SHFL.IDX PT, R28, R43, R73, 0x1c1f ;  /* 0x001c1f492b1c7589 */ /* 0x000fe800000e0000 */
[----:B------:R-:W0:Y:S01]  /*15110*/  SHFL.IDX PT, R121, R42, R73, 0x1c1f ;  /* 0x001c1f492a797589 */ /* 0x000e2200000e0000 */
[----:B---3--:R-:W-:-:S03]  /*15120*/  SEL R80, R126, R65, P0 ;  /* 0x000000417e507207 */ /* 0x008fc60000000000 */
[----:B------:R-:W-:Y:S01]  /*15130*/  SHFL.IDX PT, R44, R44, R73, 0x1c1f ;  /* 0x001c1f492c2c7589 */ /* 0x000fe200000e0000 */
[----:B-1----:R-:W-:-:S03]  /*15140*/  SEL R93, R58, R77, P0 ;  /* 0x0000004d3a5d7207 */ /* 0x002fc60000000000 */
[----:B------:R-:W1:Y:S01]  /*15150*/  SHFL.IDX PT, R68, R68, R73, 0x1c1f ;  /* 0x001c1f4944447589 */ /* 0x000e6200000e0000 */
[----:B--2---:R-:W-:Y:S02]  /*15160*/  SEL R94, R79, R56, P0 ;  /* 0x000000384f5e7207 */ /* 0x004fe40000000000 */
[----:B------:R-:W-:Y:S01]  /*15170*/  SEL R92, R56, R79, P0 ;  /* 0x0000004f385c7207 */ /* 0x000fe20000000000 */
[----:B------:R-:W2:Y:S04]  /*15180*/  SHFL.IDX PT, R46, R78, R73, 0x1c1f ;  /* 0x001c1f494e2e7589 */ /* 0x000ea800000e0000 */
[----:B------:R-:W3:Y:S04]  /*15190*/  SHFL.IDX PT, R42, R70, R73, 0x1c1f ;  /* 0x001c1f49462a7589 */ /* 0x000ee800000e0000 */
[----:B------:R-:W-:Y:S04]  /*151a0*/  SHFL.IDX PT, R43, R74, R73, 0x1c1f ;  /* 0x001c1f494a2b7589 */ /* 0x000fe800000e0000 */
[----:B------:R4:W-:Y:S01]  /*151b0*/  SHFL.IDX PT, R119, R82, R73, 0x1c1f ;  /* 0x001c1f4952777589 */ /* 0x0009e200000e0000 */
[----:B0-----:R-:W-:-:S03]  /*151c0*/  SEL R56, R121, R26, P0 ;  /* 0x0000001a79387207 */ /* 0x001fc60000000000 */
[----:B------:R0:W3:Y:S04]  /*151d0*/  SHFL.IDX PT, R146, R95, R73, 0x1c1f ;  /* 0x001c1f495f927589 */ /* 0x0000e800000e0000 */
[----:B------:R3:W3:Y:S01]  /*151e0*/  SHFL.IDX PT, R139, R88, R73, 0x1c1f ;  /* 0x001c1f49588b7589 */ /* 0x0006e200000e0000 */
[----:B-1----:R-:W-:Y:S02]  /*151f0*/  SEL R79, R131, R68, P0 ;  /* 0x00000044834f7207 */ /* 0x002fe40000000000 */
[----:B----4-:R-:W-:Y:S01]  /*15200*/  SEL R82, R65, R126, P0 ;  /* 0x0000007e41527207 */ /* 0x010fe20000000000 */
[----:B------:R-:W1:Y:S01]  /*15210*/  SHFL.IDX PT, R130, R35, R73, 0x1c1f ;  /* 0x001c1f4923827589 */ /* 0x000e6200000e0000 */
[----:B--2---:R-:W-:Y:S02]  /*15220*/  SEL R63, R57, R46, P0 ;  /* 0x0000002e393f7207 */ /* 0x004fe40000000000 */
[----:B0-----:R-:W-:Y:S01]  /*15230*/  SEL R95, R77, R58, P0 ;  /* 0x0000003a4d5f7207 */ /* 0x001fe20000000000 */
[----:B------:R-:W-:Y:S01]  /*15240*/  SHFL.IDX PT, R34, R34, R73, 0x1c1f ;  /* 0x001c1f4922227589 */ /* 0x000fe200000e0000 */
[----:B------:R-:W-:-:S02]  /*15250*/  SEL R77, R68, R131, P0 ;  /* 0x00000083444d7207 */ /* 0x000fc40000000000 */
[----:B---3--:R-:W-:Y:S01]  /*15260*/  SEL R88, R120, R61, P0 ;  /* 0x0000003d78587207 */ /* 0x008fe20000000000 */
[----:B------:R-:W0:Y:S01]  /*15270*/  SHFL.IDX PT, R36, R36, R73, 0x1c1f ;  /* 0x001c1f4924247589 */ /* 0x000e2200000e0000 */
        /* <DEDUP_REMOVED lines=8> */
[----:B------:R-:W4:Y:S01]  /*15300*/  SHFL.IDX PT, R35, R64, R73, 0x1c1f ;  /* 0x001c1f4940237589 */ /* 0x000f2200000e0000 */
[----:B------:R-:W-:Y:S02]  /*15310*/  SEL R127, R24, R139, P0 ;  /* 0x0000008b187f7207 */ /* 0x000fe40000000000 */
[----:B------:R-:W-:Y:S01]  /*15320*/  F2FP.BF16.F32.PACK_AB R26, R97, R96 ;  /* 0x00000060611a723e */ /* 0x000fe200000010ff */
[----:B------:R0:W4:Y:S01]  /*15330*/  SHFL.IDX PT, R141, R86, R73, 0x1c1f ;  /* 0x001c1f49568d7589 */ /* 0x00012200000e0000 */
[----:B-1----:R-:W-:-:S03]  /*15340*/  SEL R74, R69, R130, P0 ;  /* 0x00000082454a7207 */ /* 0x002fc60000000000 */
[----:B------:R3:W-:Y:S04]  /*15350*/  SHFL.IDX PT, R132, R51, R73, 0x1c1f ;  /* 0x001c1f4933847589 */ /* 0x0007e800000e0000 */
[----:B------:R1:W-:Y:S01]  /*15360*/  SHFL.IDX PT, R140, R52, R73, 0x1c1f ;  /* 0x001c1f49348c7589 */ /* 0x0003e200000e0000 */
[----:B0-----:R-:W-:Y:S02]  /*15370*/  SEL R75, R71, R36, P0 ;  /* 0x00000024474b7207 */ /* 0x001fe40000000000 */
[----:B------:R-:W-:Y:S01]  /*15380*/  SEL R86, R83, R60, P0 ;  /* 0x0000003c53567207 */ /* 0x000fe20000000000 */
[----:B------:R0:W0:Y:S01]  /*15390*/  SHFL.IDX PT, R38, R72, R73, 0x1c1f ;  /* 0x001c1f4948267589 */ /* 0x00002200000e0000 */
[----:B--2---:R-:W-:Y:S02]  /*153a0*/  SEL R66, R102, R117, P0 ;  /* 0x0000007566427207 */ /* 0x004fe40000000000 */
[----:B------:R-:W-:Y:S01]  /*153b0*/  SEL R64, R117, R102, P0 ;  /* 0x0000006675407207 */ /* 0x000fe20000000000 */
[----:B------:R2:W2:Y:S01]  /*153c0*/  SHFL.IDX PT, R142, R84, R73, 0x1c1f ;  /* 0x001c1f49548e7589 */ /* 0x0004a200000e0000 */
[----:B---3--:R-:W-:-:S02]  /*153d0*/  SEL R51, R14, R45, P0 ;  /* 0x0000002d0e337207 */ /* 0x008fc40000000000 */
[----:B-1----:R-:W-:Y:S01]  /*153e0*/  SEL R52, R53, R116, P0 ;  /* 0x0000007435347207 */ /* 0x002fe20000000000 */
[----:B------:R-:W1:Y:S01]  /*153f0*/  SHFL.IDX PT, R39, R39, R73, 0x1c1f ;  /* 0x001c1f4927277589 */ /* 0x000e6200000e0000 */
[----:B----4-:R-:W-:Y:S02]  /*15400*/  SEL R78, R138, R35, P0 ;  /* 0x000000238a4e7207 */ /* 0x010fe40000000000 */
[----:B------:R-:W-:Y:S01]  /*15410*/  SEL R76, R35, R138, P0 ;  /* 0x0000008a234c7207 */ /* 0x000fe20000000000 */
[----:B------:R3:W-:Y:S01]  /*15420*/  SHFL.IDX PT, R31, R54, R73, 0x1c1f ;  /* 0x001c1f49361f7589 */ /* 0x0007e200000e0000 */
[----:B0-----:R-:W-:Y:S02]  /*15430*/  SEL R72, R130, R69, P0 ;  /* 0x0000004582487207 */ /* 0x001fe40000000000 */
[----:B--2---:R-:W-:Y:S01]  /*15440*/  SEL R84, R60, R83, P0 ;  /* 0x000000533c547207 */ /* 0x004fe20000000000 */
[----:B------:R0:W-:Y:S01]  /*15450*/  SHFL.IDX PT, R29, R55, R73, 0x1c1f ;  /* 0x001c1f49371d7589 */ /* 0x0001e200000e0000 */
[----:B------:R-:W-:-:S02]  /*15460*/  SEL R60, R48, R59, P0 ;  /* 0x0000003b303c7207 */ /* 0x000fc40000000000 */
[----:B------:R-:W-:Y:S01]  /*15470*/  SEL R83, R67, R34, P0 ;  /* 0x0000002243537207 */ /* 0x000fe20000000000 */
[----:B------:R2:W4:Y:S01]  /*15480*/  SHFL.IDX PT, R144, R87, R73, 0x1c1f ;  /* 0x001c1f4957907589 */ /* 0x00052200000e0000 */
[----:B------:R-:W-:Y:S02]  /*15490*/  SEL R126, R128, R141, P0 ;  /* 0x0000008d807e7207 */ /* 0x000fe40000000000 */
[----:B---3--:R-:W-:Y:S01]  /*154a0*/  SEL R54, R116, R53, P0 ;  /* 0x0000003574367207 */ /* 0x008fe20000000000 */
[----:B------:R3:W4:Y:S01]  /*154b0*/  SHFL.IDX PT, R137, R90, R73, 0x1c1f ;  /* 0x001c1f495a897589 */ /* 0x00072200000e0000 */
[----:B------:R-:W-:Y:S02]  /*154c0*/  SEL R53, R50, R113, P0 ;  /* 0x0000007132357207 */ /* 0x000fe40000000000 */
[----:B0-----:R-:W-:Y:S01]  /*154d0*/  SEL R55, R113, R50, P0 ;  /* 0x0000003271377207 */ /* 0x001fe20000000000 */
[----:B------:R-:W0:Y:S01]  /*154e0*/  SHFL.IDX PT, R30, R47, R73, 0x1c1f ;  /* 0x001c1f492f1e7589 */ /* 0x000e2200000e0000 */
[----:B------:R-:W-:-:S02]  /*154f0*/  SEL R50, R15, R44, P0 ;  /* 0x0000002c0f327207 */ /* 0x000fc40000000000 */
[----:B--2---:R-:W-:Y:S01]  /*15500*/  SEL R87, R81, R62, P0 ;  /* 0x0000003e51577207 */ /* 0x004fe20000000000 */
[----:B------:R-:W2:Y:S01]  /*15510*/  SHFL.IDX PT, R134, R49, R73, 0x1c1f ;  /* 0x001c1f4931867589 */ /* 0x000ea200000e0000 */
[----:B------:R-:W-:Y:S02]  /*15520*/  SEL R62, R59, R48, P0 ;  /* 0x000000303b3e7207 */ /* 0x000fe40000000000 */
[----:B---3--:R-:W-:Y:S01]  /*15530*/  SEL R90, R61, R120, P0 ;  /* 0x000000783d5a7207 */ /* 0x008fe20000000000 */
[----:B------:R-:W3:Y:S01]  /*15540*/  SHFL.IDX PT, R147, R105, R73, 0x1c1f ;  /* 0x001c1f4969937589 */ /* 0x000ee200000e0000 */
[----:B------:R-:W-:Y:S02]  /*15550*/  SEL R61, R46, R57, P0 ;  /* 0x000000392e3d7207 */ /* 0x000fe40000000000 */
[----:B------:R-:W-:Y:S01]  /*15560*/  SEL R48, R44, R15, P0 ;  /* 0x0000000f2c307207 */ /* 0x000fe20000000000 */
[----:B------:R-:W3:Y:S01]  /*15570*/  SHFL.IDX PT, R143, R111, R73, 0x1c1f ;  /* 0x001c1f496f8f7589 */ /* 0x000ee200000e0000 */
[----:B------:R-:W-:-:S02]  /*15580*/  SEL R46, R110, R43, P0 ;  /* 0x0000002b6e2e7207 */ /* 0x000fc40000000000 */
[----:B------:R-:W-:Y:S01]  /*15590*/  SEL R44, R43, R110, P0 ;  /* 0x0000006e2b2c7207 */ /* 0x000fe20000000000 */
[----:B------:R1:W3:Y:S01]  /*155a0*/  SHFL.IDX PT, R145, R106, R73, 0x1c1f ;  /* 0x001c1f496a917589 */ /* 0x0002e200000e0000 */
        /* <DEDUP_REMOVED lines=8> */
[----:B------:R-:W-:Y:S02]  /*15630*/  F2FP.BF16.F32.PACK_AB R24, R99, R98 ;  /* 0x000000626318723e */ /* 0x000fe400000010ff */
[----:B------:R-:W-:Y:S02]  /*15640*/  F2FP.BF16.F32.PACK_AB R25, R95, R94 ;  /* 0x0000005e5f19723e */ /* 0x000fe400000010ff */
[----:B------:R-:W-:-:S02]  /*15650*/  F2FP.BF16.F32.PACK_AB R27, R93, R92 ;  /* 0x0000005c5d1b723e */ /* 0x000fc400000010ff */
[----:B------:R-:W-:Y:S02]  /*15660*/  SEL R81, R34, R67, P0 ;  /* 0x0000004322517207 */ /* 0x000fe40000000000 */
[----:B------:R-:W-:Y:S01]  /*15670*/  SEL R73, R36, R71, P0 ;  /* 0x0000004724497207 */ /* 0x000fe20000000000 */
[----:B------:R1:W-:Y:S01]  /*15680*/  STSM.16.M88.4 [R13], R24 ;  /* 0x000000180d007844 */ /* 0x0003e20000000200 */
        /* <DEDUP_REMOVED lines=21> */
[----:B0-----:R-:W-:-:S02]  /*157e0*/  SEL R43, R11, R30, P0 ;  /* 0x0000001e0b2b7207 */ /* 0x001fc40000000000 */
[----:B------:R-:W-:Y:S02]  /*157f0*/  SEL R105, R30, R11, P0 ;  /* 0x0000000b1e697207 */ /* 0x000fe40000000000 */
[----:B--2---:R-:W-:Y:S02]  /*15800*/  SEL R107, R9, R134, P0 ;  /* 0x00000086096b7207 */ /* 0x004fe40000000000 */
[----:B------:R-:W-:Y:S02]  /*15810*/  SEL R113, R134, R9, P0 ;  /* 0x0000000986717207 */ /* 0x000fe40000000000 */
[----:B------:R-:W-:Y:S02]  /*15820*/  SEL R118, R137, R118, P0 ;  /* 0x0000007689767207 */ /* 0x000fe40000000000 */
[----:B------:R-:W-:Y:S02]  /*15830*/  SEL R117, R8, R33, P0 ;  /* 0x0000002108757207 */ /* 0x000fe40000000000 */
[----:B------:R-:W-:-:S02]  /*15840*/  SEL R125, R33, R8, P0 ;  /* 0x00000008217d7207 */ /* 0x000fc40000000000 */
[----:B---3--:R-:W-:Y:S02]  /*15850*/  SEL R102, R10, R147, P0 ;  /* 0x000000930a667207 */ /* 0x008fe40000000000 */
        /* <DEDUP_REMOVED lines=14> */
[----:B------:R-:W-:Y:S01]  /*15940*/  STSM.16.M88.4 [R123], R8 ;  /* 0x000000087b007844 */ /* 0x000fe20000000200 */
[----:B------:R-:W-:Y:S02]  /*15950*/  F2FP.BF16.F32.PACK_AB R15, R69, R68 ;  /* 0x00000044450f723e */ /* 0x000fe400000010ff */
[----:B-1----:R-:W-:Y:S02]  /*15960*/  F2FP.BF16.F32.PACK_AB R13, R71, R70 ;  /* 0x00000046470d723e */ /* 0x002fe400000010ff */
[----:B------:R-:W-:Y:S02]  /*15970*/  F2FP.BF16.F32.PACK_AB R24, R67, R66 ;  /* 0x000000424318723e */ /* 0x000fe400000010ff */
[----:B------:R-:W-:Y:S01]  /*15980*/  F2FP.BF16.F32.PACK_AB R26, R65, R64 ;  /* 0x00000040411a723e */ /* 0x000fe200000010ff */
[----:B------:R-:W-:Y:S01]  /*15990*/  STSM.16.M88.4 [R122], R12 ;  /* 0x0000000c7a007844 */ /* 0x000fe20000000200 */
[----:B------:R-:W-:-:S02]  /*159a0*/  F2FP.BF16.F32.PACK_AB R27, R61, R60 ;  /* 0x0000003c3d1b723e */ /* 0x000fc400000010ff */
[----:B------:R-:W-:Y:S02]  /*159b0*/  F2FP.BF16.F32.PACK_AB R25, R63, R62 ;  /* 0x0000003e3f19723e */ /* 0x000fe400000010ff */
[----:B------:R-:W-:Y:S02]  /*159c0*/  SEL R134, R136, R145, P0 ;  /* 0x0000009188867207 */ /* 0x000fe40000000000 */
[----:B------:R-:W-:Y:S01]  /*159d0*/  F2FP.BF16.F32.PACK_AB R28, R59, R58 ;  /* 0x0000003a3b1c723e */ /* 0x000fe200000010ff */
[----:B------:R-:W-:Y:S01]  /*159e0*/  STSM.16.M88.4 [R115], R24 ;  /* 0x0000001873007844 */ /* 0x000fe20000000200 */
[----:B------:R-:W-:Y:S02]  /*159f0*/  F2FP.BF16.F32.PACK_AB R30, R57, R56 ;  /* 0x00000038391e723e */ /* 0x000fe400000010ff */
[----:B------:R-:W-:Y:S02]  /*15a00*/  F2FP.BF16.F32.PACK_AB R31, R53, R52 ;  /* 0x00000034351f723e */ /* 0x000fe400000010ff */
[----:B------:R-:W-:-:S02]  /*15a10*/  F2FP.BF16.F32.PACK_AB R29, R55, R54 ;  /* 0x00000036371d723e */ /* 0x000fc400000010ff */
[----:B------:R-:W-:Y:S02]  /*15a20*/  SEL R136, R145, R136, P0 ;  /* 0x0000008891887207 */ /* 0x000fe40000000000 */
[----:B------:R-:W-:Y:S01]  /*15a30*/  F2FP.BF16.F32.PACK_AB R32, R51, R50 ;  /* 0x000000323320723e */ /* 0x000fe200000010ff */
[----:B------:R1:W-:Y:S01]  /*15a40*/  STSM.16.M88.4 [R114], R28 ;  /* 0x0000001c72007844 */ /* 0x0003e20000000200 */
[----:B------:R-:W-:Y:S02]  /*15a50*/  F2FP.BF16.F32.PACK_AB R34, R49, R48 ;  /* 0x000000303122723e */ /* 0x000fe400000010ff */
[----:B------:R-:W-:Y:S02]  /*15a60*/  F2FP.BF16.F32.PACK_AB R35, R45, R44 ;  /* 0x0000002c2d23723e */ /* 0x000fe400000010ff */
[----:B------:R-:W-:Y:S02]  /*15a70*/  F2FP.BF16.F32.PACK_AB R33, R47, R46 ;  /* 0x0000002e2f21723e */ /* 0x000fe400000010ff */
[----:B------:R-:W-:-:S02]  /*15a80*/  F2FP.BF16.F32.PACK_AB R36, R43, R42 ;  /* 0x0000002a2b24723e */ /* 0x000fc400000010ff */
[----:B------:R-:W-:Y:S01]  /*15a90*/  F2FP.BF16.F32.PACK_AB R38, R105, R104 ;  /* 0x000000686926723e */ /* 0x000fe200000010ff */
[----:B------:R2:W-:Y:S01]  /*15aa0*/  STSM.16.M88.4 [R41], R32 ;  /* 0x0000002029007844 */ /* 0x0005e20000000200 */
[----:B------:R-:W-:Y:S02]  /*15ab0*/  F2FP.BF16.F32.PACK_AB R39, R109, R108 ;  /* 0x0000006c6d27723e */ /* 0x000fe400000010ff */
[----:B0-----:R-:W-:Y:S02]  /*15ac0*/  F2FP.BF16.F32.PACK_AB R37, R111, R110 ;  /* 0x0000006e6f25723e */ /* 0x001fe400000010ff */
[----:B------:R-:W-:Y:S01]  /*15ad0*/  F2FP.BF16.F32.PACK_AB R4, R107, R106 ;  /* 0x0000006a6b04723e */ /* 0x000fe200000010ff */
[----:B-1----:R-:W-:Y:S01]  /*15ae0*/  IMAD.U32 R28, RZ, RZ, UR10 ;  /* 0x0000000aff1c7e24 */ /* 0x002fe2000f8e00ff */
[----:B------:R-:W-:Y:S01]  /*15af0*/  F2FP.BF16.F32.PACK_AB R6, R113, R112 ;  /* 0x000000707106723e */ /* 0x000fe200000010ff */
[----:B------:R-:W-:Y:S01]  /*15b00*/  STSM.16.M88.4 [R40], R36 ;  /* 0x0000002428007844 */ /* 0x000fe20000000200 */
[----:B------:R-:W-:Y:S01]  /*15b10*/  F2FP.BF16.F32.PACK_AB R7, R119, R118 ;  /* 0x000000767707723e */ /* 0x000fe200000010ff */
[----:B------:R-:W-:Y:S01]  /*15b20*/  IMAD.U32 R29, RZ, RZ, UR11 ;  /* 0x0000000bff1d7e24 */ /* 0x000fe2000f8e00ff */
[----:B------:R-:W-:-:S02]  /*15b30*/  F2FP.BF16.F32.PACK_AB R5, R121, R120 ;  /* 0x000000787905723e */ /* 0x000fc400000010ff */
[----:B------:R-:W-:Y:S02]  /*15b40*/  F2FP.BF16.F32.PACK_AB R8, R117, R116 ;  /* 0x000000747508723e */ /* 0x000fe400000010ff */
[----:B------:R-:W-:Y:S01]  /*15b50*/  F2FP.BF16.F32.PACK_AB R10, R125, R124 ;  /* 0x0000007c7d0a723e */ /* 0x000fe200000010ff */
[----:B------:R-:W-:Y:S01]  /*15b60*/  STSM.16.M88.4 [R19], R4 ;  /* 0x0000000413007844 */ /* 0x000fe20000000200 */
[----:B------:R-:W-:Y:S01]  /*15b70*/  F2FP.BF16.F32.PACK_AB R11, R129, R128 ;  /* 0x00000080810b723e */ /* 0x000fe200000010ff */
[----:B--2---:R-:W0:Y:S01]  /*15b80*/  LDC.64 R32, c[0x0][0xc08] ;  /* 0x00030200ff207b82 */ /* 0x004e220000000a00 */
        /* <DEDUP_REMOVED lines=9> */
[----:B------:R-:W-:Y:S02]  /*15c20*/  F2FP.BF16.F32.PACK_AB R27, R101, R100 ;  /* 0x00000064651b723e */ /* 0x000fe400000010ff */
[----:B------:R-:W-:Y:S02]  /*15c30*/  F2FP.BF16.F32.PACK_AB R24, R139, R138 ;  /* 0x0000008a8b18723e */ /* 0x000fe400000010ff */
[----:B------:R-:W-:-:S03]  /*15c40*/  ISETP.NE.U32.AND P0, PT, RZ, UR12, PT ;  /* 0x0000000cff007c0c */ /* 0x000fc6000bf05070 */
[----:B------:R2:W-:Y:S01]  /*15c50*/  STSM.16.M88.4 [R0], R24 ;  /* 0x0000001800007844 */ /* 0x0005e20000000200 */
[----:B------:R-:W-:Y:S01]  /*15c60*/  ISETP.NE.AND.EX P0, PT, RZ, UR13, PT, P0 ;  /* 0x0000000dff007c0c */ /* 0x000fe2000bf05300 */
[----:B------:R-:W-:Y:S08]  /*15c70*/  BAR.SYNC.DEFER_BLOCKING 0x1, 0x100 ;  /* 0x0044000000007b1d */ /* 0x000ff00000010000 */
[----:B-1----:R-:W1:Y:S04]  /*15c80*/  LDC R3, c[0x0][0xbe8] ;  /* 0x0002fa00ff037b82 */ /* 0x002e680000000800 */
[----:B------:R-:W3:Y:S01]  /*15c90*/  @P0 LDG.E R30, desc[UR52][R28.64] ;  /* 0x000000341c1e0981 */ /* 0x000ee2000c1e1900 */
[----:B0-----:R-:W-:-:S02]  /*15ca0*/  ISETP.NE.U32.AND P1, PT, R32, RZ, PT ;  /* 0x000000ff2000720c */ /* 0x001fc40003f25070 */
[----:B------:R-:W-:-:S11]  /*15cb0*/  R2UR UR4, R33 ;  /* 0x00000000210472ca */ /* 0x000fd600000e0000 */
[----:B------:R-:W-:Y:S01]  /*15cc0*/  VOTEU.ANY UP0, P1 ;  /* 0x00000000003f7886 */ /* 0x000fe20000800100 */
[----:B-1----:R-:W-:Y:S01]  /*15cd0*/  ISETP.NE.AND P1, PT, R3, 0x1, PT ;  /* 0x000000010300780c */ /* 0x002fe20003f25270 */
[----:B------:R-:W-:Y:S02]  /*15ce0*/  UISETP.NE.AND.EX UP0, UPT, UR4, URZ, UPT, UP0 ;  /* 0x0000003f0400728c */ /* 0x000fe4000bf05300 */
[----:B------:R-:W-:Y:S01]  /*15cf0*/  UISETP.GT.AND UP1, UPT, UR46, 0x1, UPT ;  /* 0x000000012e00788c */ /* 0x000fe2000bf24270 */
[----:B------:R-:W-:Y:S01]  /*15d00*/  UMOV UR19, 0x9b8 ;  /* 0x000009b800137882 */ /* 0x000fe20000000000 */
[----:B------:R-:W-:Y:S02]  /*15d10*/  ULDC UR4, c[0x0][0xa88] ;  /* 0x0002a20000047ab9 */ /* 0x000fe40000000800 */
[----:B------:R-:W-:Y:S01]  /*15d20*/  USEL UR19, UR19, 0x978, UP1 ;  /* 0x0000097813137887 */ /* 0x000fe20008800000 */
[----:B------:R-:W-:Y:S01]  /*15d30*/  PLOP3.LUT P4, PT, PT, PT, UP0, 0x80, 0x0 ;  /* 0x000000000000781c */ /* 0x000fe20003f8f008 */
[----:B--2---:R-:W-:-:S03]  /*15d40*/  IMAD.U32 R0, RZ, RZ, UR4 ;  /* 0x00000004ff007e24 */ /* 0x004fc6000f8e00ff */
[----:B------:R-:W-:Y:S01]  /*15d50*/  @UP0 ULDC.64 UR10, c[0x0][0xc08] ;  /* 0x00030200000a0ab9 */ /* 0x000fe20000000a00 */
[----:B------:R-:W0:Y:S01]  /*15d60*/  @P1 LDC R6, c[0x0][0xbec] ;  /* 0x0002fb00ff061b82 */ /* 0x000e220000000800 */
[----:B------:R-:W-:-:S07]  /*15d70*/  @UP0 UIMAD.WIDE UR10, UR44, 0x4, UR10 ;  /* 0x000000042c0a08a5 */ /* 0x000fce000f8e020a */
[----:B------:R-:W1:Y:S01]  /*15d80*/  @P1 LDC R9, c[0x0][0xbf0] ;  /* 0x0002fc00ff091b82 */ /* 0x000e620000000800 */
[----:B------:R-:W-:Y:S01]  /*15d90*/  UISETP.NE.U32.AND UP0, UPT, UR12, URZ, UPT ;  /* 0x0000003f0c00728c */ /* 0x000fe2000bf05070 */
[----:B------:R-:W-:Y:S02]  /*15da0*/  IMAD.U32 R4, RZ, RZ, UR10 ;  /* 0x0000000aff047e24 */ /* 0x000fe4000f8e00ff */
[----:B------:R-:W-:Y:S01]  /*15db0*/  IMAD.U32 R5, RZ, RZ, UR11 ;  /* 0x0000000bff057e24 */ /* 0x000fe2000f8e00ff */
[----:B------:R-:W-:Y:S01]  /*15dc0*/  UISETP.NE.AND.EX UP0, UPT, UR13, URZ, UPT, UP0 ;  /* 0x0000003f0d00728c */ /* 0x000fe2000bf05300 */
[----:B------:R-:W-:Y:S01]  /*15dd0*/  ULDC.64 UR10, c[0x0][UR19+0x218] ;  /* 0x00008600130a7abb */ /* 0x000fe20008000a00 */
[----:B------:R-:W-:Y:S01]  /*15de0*/  UMOV UR4, URZ ;  /* 0x0000003f00047c82 */ /* 0x000fe20008000000 */
[----:B------:R-:W-:Y:S01]  /*15df0*/  UIMAD.WIDE.U32 UR12, UR10, UR43, URZ ;  /* 0x0000002b0a0c72a5 */ /* 0x000fe2000f8e003f */
[----:B------:R-:W-:Y:S01]  /*15e00*/  VIADD R11, R22, UR36 ;  /* 0x00000024160b7c36 */ /* 0x000fe20008000000 */
[----:B------:R-:W-:Y:S01]  /*15e10*/  UIMAD UR20, UR11, UR43, URZ ;  /* 0x0000002b0b1472a4 */ /* 0x000fe2000f8e023f */
[----:B------:R0:W5:Y:S01]  /*15e20*/  @P4 LDG.E R0, desc[UR52][R4.64] ;  /* 0x0000003404004981 */ /* 0x000162000c1e1900 */
[----:B------:R-:W-:Y:S01]  /*15e30*/  USHF.R.S32.HI UR21, URZ, 0x1f, UR44 ;  /* 0x0000001f3f157899 */ /* 0x000fe2000801142c */
[----:B------:R-:W-:Y:S01]  /*15e40*/  IMAD.MOV.U32 R7, RZ, RZ, R11 ;  /* 0x000000ffff077224 */ /* 0x000fe200078e000b */
[----:B------:R-:W-:-:S02]  /*15e50*/  USEL UR10, UR44, URZ, !UP0 ;  /* 0x0000003f2c0a7287 */ /* 0x000fc4000c000000 */
[----:B------:R-:W-:Y:S01]  /*15e60*/  USEL UR18, UR37, URZ, UP1 ;  /* 0x0000003f25127287 */ /* 0x000fe20008800000 */
[----:B------:R-:W-:Y:S01]  /*15e70*/  ULDC.64 UR14, c[0x0][UR19+0x220] ;  /* 0x00008800130e7abb */ /* 0x000fe20008000a00 */
[----:B------:R-:W-:Y:S01]  /*15e80*/  UIADD3 UR20, UR13, UR20, URZ ;  /* 0x000000140d147290 */ /* 0x000fe2000fffe03f */
[----:B0-----:R-:W-:Y:S01]  /*15e90*/  @P1 IMAD.HI.U32 R4, R11, R6, RZ ;  /* 0x000000060b041227 */ /* 0x001fe200078e00ff */
[----:B------:R-:W-:Y:S01]  /*15ea0*/  ULDC.64 UR16, c[0x0][UR19+0x228] ;  /* 0x00008a0013107abb */ /* 0x000fe20008000a00 */
[----:B------:R-:W-:Y:S02]  /*15eb0*/  USEL UR11, UR21, URZ, !UP0 ;  /* 0x0000003f150b7287 */ /* 0x000fe4000c000000 */
[----:B------:R-:W-:Y:S01]  /*15ec0*/  UIMAD UR13, UR15, UR10, URZ ;  /* 0x0000000a0f0d72a4 */ /* 0x000fe2000f8e023f */
[----:B-1----:R-:W-:Y:S01]  /*15ed0*/  @P1 SHF.R.U32.HI R7, RZ, R9, R4 ;  /* 0x00000009ff071219 */ /* 0x002fe20000011604 */
[----:B------:R-:W-:Y:S02]  /*15ee0*/  UIMAD.WIDE.U32 UR22, UR16, UR18, URZ ;  /* 0x00000012101672a5 */ /* 0x000fe4000f8e003f */
[----:B------:R-:W-:-:S02]  /*15ef0*/  UIMAD UR18, UR17, UR18, URZ ;  /* 0x00000012111272a4 */ /* 0x000fc4000f8e023f */
[----:B------:R-:W-:Y:S01]  /*15f00*/  UIMAD.WIDE.U32 UR16, UR14, UR10, URZ ;  /* 0x0000000a0e1072a5 */ /* 0x000fe2000f8e003f */
[----:B------:R-:W-:Y:S01]  /*15f10*/  IMAD.MOV R6, RZ, RZ, -R7 ;  /* 0x000000ffff067224 */ /* 0x000fe200078e0a07 */
[----:B------:R-:W-:Y:S01]  /*15f20*/  UIMAD UR11, UR14, UR11, UR13 ;  /* 0x0000000b0e0b72a4 */ /* 0x000fe2000f8e020d */
[----:B------:R-:W-:Y:S01]  /*15f30*/  IMAD.U32 R4, RZ, RZ, UR22 ;  /* 0x00000016ff047e24 */ /* 0x000fe2000f8e00ff */
[----:B------:R-:W-:Y:S02]  /*15f40*/  UIADD3 UR18, UR23, UR18, URZ ;  /* 0x0000001217127290 */ /* 0x000fe4000fffe03f */
[----:B------:R-:W-:Y:S01]  /*15f50*/  IMAD.U32 R5, RZ, RZ, UR23 ;  /* 0x00000017ff057e24 */ /* 0x000fe2000f8e00ff */
[----:B------:R-:W-:Y:S01]  /*15f60*/  UIADD3 UR11, UR17, UR11, URZ ;  /* 0x0000000b110b7290 */ /* 0x000fe2000fffe03f */
[----:B------:R-:W-:Y:S01]  /*15f70*/  IMAD R9, R3, R6, R11 ;  /* 0x0000000603097224 */ /* 0x000fe200078e020b */
[----:B------:R-:W-:Y:S01]  /*15f80*/  SHF.R.S32.HI R5, RZ, 0x1f, R7 ;  /* 0x0000001fff057819 */ /* 0x000fe20000011407 */
        /* <DEDUP_REMOVED lines=10> */
[----:B------:R-:W-:Y:S01]  /*16030*/  @!UP1 ULDC UR17, c[0x0][0xb54] ;  /* 0x0002d50000119ab9 */ /* 0x000fe20000000800 */
[----:B------:R-:W-:-:S02]  /*16040*/  IMAD R7, R9, UR13, RZ ;  /* 0x0000000d09077c24 */ /* 0x000fc4000f8e02ff */
[----:B------:R-:W-:Y:S02]  /*16050*/  IADD3.X R5, R5, UR11, R8, P2, P3 ;  /* 0x0000000b05057c10 */ /* 0x000fe400097e6408 */
        /* <DEDUP_REMOVED lines=10> */
.L_x_4323:
[----:B------:R-:W-:Y:S01]  /*16100*/  SHFL.IDX PT, R4, R6, RZ, 0x1c1f ;  /* 0x001c1fff06047589 */ /* 0x000fe200000e0000 */
[----:B------:R-:W-:Y:S01]  /*16110*/  VIADD R13, R231, UR36 ;  /* 0x00000024e70d7c36 */ /* 0x000fe20008000000 */
[----:B------:R-:W-:Y:S01]  /*16120*/  LOP3.LUT P0, RZ, R226, 0x3, RZ, 0xc0, !PT ;  /* 0x00000003e2ff7812 */ /* 0x000fe2000780c0ff */
[----:B-----5:R-:W-:Y:S01]  /*16130*/  IMAD R0, R0, R3, RZ ;  /* 0x0000000300007224 */ /* 0x020fe200078e02ff */
[----:B------:R-:W0:Y:S01]  /*16140*/  SHFL.IDX PT, R5, R10, RZ, 0x1c1f ;  /* 0x001c1fff0a057589 */ /* 0x000e2200000e0000 */
[----:B------:R-:W-:-:S03]  /*16150*/  VIADD R7, R13, 0x8 ;  /* 0x000000080d077836 */ /* 0x000fc60000000000 */
[----:B------:R-:W-:Y:S01]  /*16160*/  SHFL.IDX PT, R8, R6, 0x1, 0x1c1f ;  /* 0x003c1f0006087f89 */ /* 0x000fe200000e0000 */
[-C--:B------:R-:W-:Y:S02]  /*16170*/  ISETP.GE.OR P2, PT, R13, R0.reuse, P0 ;  /* 0x000000000d00720c */ /* 0x080fe40000746670 */
[----:B------:R-:W-:Y:S01]  /*16180*/  ISETP.GE.OR P0, PT, R7, R0, P0 ;  /* 0x000000000700720c */ /* 0x000fe20000706670 */
[----:B------:R-:W1:Y:S10]  /*16190*/  SHFL.IDX PT, R9, R10, 0x1, 0x1c1f ;  /* 0x003c1f000a097f89 */ /* 0x000e7400000e0000 */
        /* <DEDUP_REMOVED lines=8> */
[----:B------:R-:W-:Y:S01]  /*16220*/  IMAD R4, R225, 0x40, R64 ;  /* 0x00000040e1047824 */ /* 0x000fe200078e0240 */
[----:B------:R-:W-:-:S03]  /*16230*/  UIMAD UR11, UR14, UR12, URZ ;  /* 0x0000000c0e0b72a4 */ /* 0x000fc6000f8e023f */
[----:B------:R-:W-:Y:S01]  /*16240*/  IMAD.WIDE R4, R4, R5, UR8 ;  /* 0x0000000804047e25 */ /* 0x000fe2000f8e0205 */
[----:B------:R-:W1:Y:S01]  /*16250*/  @P1 LDC R19, c[0x0][0xbf0] ;  /* 0x0002fc00ff131b82 */ /* 0x000e620000000800 */
[----:B------:R-:W-:Y:S02]  /*16260*/  UIMAD.WIDE.U32 UR8, UR4, UR12, URZ ;  /* 0x0000000c040872a5 */ /* 0x000fe4000f8e003f */
[----:B------:R-:W-:Y:S01]  /*16270*/  UIMAD UR11, UR4, UR13, UR11 ;  /* 0x0000000d040b72a4 */ /* 0x000fe2000f8e020b */
[C---:B------:R-:W-:Y:S02]  /*16280*/  IADD3 R13, P4, R4.reuse, 0x1000, RZ ;  /* 0x00001000040d7810 */ /* 0x040fe40007f9e0ff */
[C---:B------:R-:W-:Y:S02]  /*16290*/  IADD3 R9, P3, R4.reuse, 0x2000, RZ ;  /* 0x0000200004097810 */ /* 0x040fe40007f7e0ff */
[C---:B------:R-:W-:Y:S02]  /*162a0*/  IADD3 R7, P6, R4.reuse, 0x3000, RZ ;  /* 0x0000300004077810 */ /* 0x040fe40007fde0ff */
[----:B------:R-:W-:-:S02]  /*162b0*/  IADD3 R45, P5, R4, 0x4000, RZ ;  /* 0x00004000042d7810 */ /* 0x000fc40007fbe0ff */
[----:B------:R-:W-:Y:S01]  /*162c0*/  IADD3 R41, P2, R4, 0x5000, RZ ;  /* 0x0000500004297810 */ /* 0x000fe20007f5e0ff */
[----:B------:R-:W-:Y:S01]  /*162d0*/  UIADD3 UR9, UR9, UR11, URZ ;  /* 0x0000000b09097290 */ /* 0x000fe2000fffe03f */
[----:B------:R-:W-:Y:S01]  /*162e0*/  LOP3.LUT R12, R13, 0x380, RZ, 0xc0, !PT ;  /* 0x000003800d0c7812 */ /* 0x000fe200078ec0ff */
[----:B------:R-:W-:Y:S01]  /*162f0*/  ULDC.64 UR12, c[0x0][0xae8] ;  /* 0x0002ba00000c7ab9 */ /* 0x000fe20000000a00 */
[----:B------:R-:W-:Y:S01]  /*16300*/  LOP3.LUT R8, R9, 0x380, RZ, 0xc0, !PT ;  /* 0x0000038009087812 */ /* 0x000fe200078ec0ff */
[----:B------:R-:W-:Y:S01]  /*16310*/  IMAD R18, R23, 0x20, R225 ;  /* 0x0000002017127824 */ /* 0x000fe200078e02e1 */
[----:B------:R-:W-:Y:S02]  /*16320*/  LOP3.LUT R6, R7, 0x380, RZ, 0xc0, !PT ;  /* 0x0000038007067812 */ /* 0x000fe400078ec0ff */
[----:B------:R-:W-:Y:S02]  /*16330*/  LOP3.LUT R44, R45, 0x380, RZ, 0xc0, !PT ;  /* 0x000003802d2c7812 */ /* 0x000fe400078ec0ff */
[----:B------:R-:W-:Y:S01]  /*16340*/  LOP3.LUT R40, R41, 0x380, RZ, 0xc0, !PT ;  /* 0x0000038029287812 */ /* 0x000fe200078ec0ff */
[----:B------:R-:W-:Y:S01]  /*16350*/  UIMAD.WIDE.U32 UR8, UR43, UR12, UR8 ;  /* 0x0000000c2b0872a5 */ /* 0x000fe2000f8e0008 */
[----:B------:R-:W-:Y:S01]  /*16360*/  SHF.R.U64 R12, R12, 0x3, RZ ;  /* 0x000000030c0c7819 */ /* 0x000fe200000012ff */
[----:B------:R-:W-:Y:S01]  /*16370*/  VIADD R61, R18, UR36 ;  /* 0x00000024123d7c36 */ /* 0x000fe20008000000 */
[----:B------:R-:W-:-:S02]  /*16380*/  SHF.R.U64 R8, R8, 0x3, RZ ;  /* 0x0000000308087819 */ /* 0x000fc400000012ff */
[----:B------:R-:W-:Y:S02]  /*16390*/  SHF.R.U64 R6, R6, 0x3, RZ ;  /* 0x0000000306067819 */ /* 0x000fe400000012ff */
[----:B------:R-:W-:Y:S01]  /*163a0*/  SHF.R.U64 R44, R44, 0x3, RZ ;  /* 0x000000032c2c7819 */ /* 0x000fe200000012ff */
[----:B------:R-:W-:Y:S01]  /*163b0*/  USHF.R.S32.HI UR4, URZ, 0x1f, UR10 ;  /* 0x0000001f3f047899 */ /* 0x000fe2000801140a */
[----:B------:R-:W-:Y:S01]  /*163c0*/  SHF.R.U64 R40, R40, 0x3, RZ ;  /* 0x0000000328287819 */ /* 0x000fe200000012ff */
[----:B------:R-:W-:Y:S01]  /*163d0*/  UIMAD UR9, UR43, UR13, UR9 ;  /* 0x0000000d2b0972a4 */ /* 0x000fe2000f8e0209 */
[----:B------:R-:W-:Y:S01]  /*163e0*/  LOP3.LUT R12, R12, R13, RZ, 0x3c, !PT ;  /* 0x0000000d0c0c7212 */ /* 0x000fe200078e3cff */
[--C-:B------:R-:W-:Y:S01]  /*163f0*/  IMAD.X R13, RZ, RZ, R5.reuse, P4 ;  /* 0x000000ffff0d7224 */ /* 0x100fe200020e0605 */
        /* <DEDUP_REMOVED lines=8> */
[C---:B------:R-:W-:Y:S01]  /*16480*/  IADD3 R33, P0, R4.reuse, 0x6000, RZ ;  /* 0x0000600004217810 */ /* 0x040fe20007f1e0ff */
[----:B0-----:R-:W-:Y:S01]  /*16490*/  @P1 IMAD.HI.U32 R18, R61, R20, RZ ;  /* 0x000000143d121227 */ /* 0x001fe200078e00ff */
[C---:B------:R-:W-:Y:S01]  /*164a0*/  IADD3 R25, P4, R4.reuse, 0x7000, RZ ;  /* 0x0000700004197810 */ /* 0x040fe20007f9e0ff */
[----:B------:R-:W-:Y:S01]  /*164b0*/  UIMAD UR4, UR4, UR12, URZ ;  /* 0x0000000c040472a4 */ /* 0x000fe2000f8e023f */
[C---:B------:R-:W-:Y:S01]  /*164c0*/  IADD3 R57, P3, R4.reuse, 0x8000, RZ ;  /* 0x0000800004397810 */ /* 0x040fe20007f7e0ff */
[----:B------:R-:W-:Y:S01]  /*164d0*/  IMAD.X R41, RZ, RZ, R5, P2 ;  /* 0x000000ffff297224 */ /* 0x000fe200010e0605 */
[----:B------:R-:W-:-:S02]  /*164e0*/  IADD3 R53, P6, R4, 0x9000, RZ ;  /* 0x0000900004357810 */ /* 0x000fc40007fde0ff */
[C---:B------:R-:W-:Y:S01]  /*164f0*/  LOP3.LUT R29, R4.reuse, 0x380, RZ, 0xc0, !PT ;  /* 0x00000380041d7812 */ /* 0x040fe200078ec0ff */
[----:B------:R-:W-:Y:S01]  /*16500*/  IMAD.MOV.U32 R21, RZ, RZ, R61 ;  /* 0x000000ffff157224 */ /* 0x000fe200078e003d */
[C---:B------:R-:W-:Y:S01]  /*16510*/  IADD3 R49, P5, R4.reuse, 0xa000, RZ ;  /* 0x0000a00004317810 */ /* 0x040fe20007fbe0ff */
[----:B------:R-:W-:Y:S01]  /*16520*/  UIMAD UR4, UR10, UR13, UR4 ;  /* 0x0000000d0a0472a4 */ /* 0x000fe2000f8e0204 */
[----:B------:R-:W-:Y:S01]  /*16530*/  IADD3 R11, P2, R4, 0xb000, RZ ;  /* 0x0000b000040b7810 */ /* 0x000fe20007f5e0ff */
[----:B------:R-:W-:Y:S01]  /*16540*/  UIMAD.WIDE.U32 UR10, UR10, UR12, UR8 ;  /* 0x0000000c0a0a72a5 */ /* 0x000fe2000f8e0008 */
[----:B------:R-:W-:Y:S01]  /*16550*/  LOP3.LUT R32, R33, 0x380, RZ, 0xc0, !PT ;  /* 0x0000038021207812 */ /* 0x000fe200078ec0ff */
[----:B------:R-:W5:Y:S01]  /*16560*/  LD.E.128 R12, desc[UR52][R12.64] ;  /* 0x000000340c0c7980 */ /* 0x000f62000c101d00 */
[----:B------:R-:W-:Y:S01]  /*16570*/  LOP3.LUT R24, R25, 0x380, RZ, 0xc0, !PT ;  /* 0x0000038019187812 */ /* 0x000fe200078ec0ff */
[----:B------:R-:W-:Y:S01]  /*16580*/  IMAD.X R37, RZ, RZ, R5, P2 ;  /* 0x000000ffff257224 */ /* 0x000fe200010e0605 */
[----:B------:R-:W-:Y:S01]  /*16590*/  LOP3.LUT R56, R57, 0x380, RZ, 0xc0, !PT ;  /* 0x0000038039387812 */ /* 0x000fe200078ec0ff */
[----:B------:R-:W5:Y:S01]  /*165a0*/  LD.E.128 R44, desc[UR52][R44.64] ;  /* 0x000000342c2c7980 */ /* 0x000f62000c101d00 */
[----:B------:R-:W-:-:S02]  /*165b0*/  LOP3.LUT R52, R53, 0x380, RZ, 0xc0, !PT ;  /* 0x0000038035347812 */ /* 0x000fc400078ec0ff */
[----:B------:R-:W-:Y:S01]  /*165c0*/  LOP3.LUT R48, R49, 0x380, RZ, 0xc0, !PT ;  /* 0x0000038031307812 */ /* 0x000fe200078ec0ff */
[----:B------:R-:W5:Y:S01]  /*165d0*/  LD.E.128 R40, desc[UR52][R40.64] ;  /* 0x0000003428287980 */ /* 0x000f62000c101d00 */
[----:B------:R-:W-:Y:S02]  /*165e0*/  SHF.R.U64 R29, R29, 0x3, RZ ;  /* 0x000000031d1d7819 */ /* 0x000fe400000012ff */
[----:B-1----:R-:W-:Y:S02]  /*165f0*/  @P1 SHF.R.U32.HI R21, RZ, R19, R18 ;  /* 0x00000013ff151219 */ /* 0x002fe40000011612 */
[----:B------:R-:W-:Y:S01]  /*16600*/  LOP3.LUT R10, R11, 0x380, RZ, 0xc0, !PT ;  /* 0x000003800b0a7812 */ /* 0x000fe200078ec0ff */
[----:B------:R-:W-:Y:S01]  /*16610*/  UIADD3 UR4, UR11, UR4, URZ ;  /* 0x000000040b047290 */ /* 0x000fe2000fffe03f */
[----:B------:R-:W-:Y:S01]  /*16620*/  SHF.R.U64 R32, R32, 0x3, RZ ;  /* 0x0000000320207819 */ /* 0x000fe200000012ff */
[----:B------:R-:W-:Y:S01]  /*16630*/  IMAD.MOV R60, RZ, RZ, -R21 ;  /* 0x000000ffff3c7224 */ /* 0x000fe200078e0a15 */
[----:B------:R-:W-:Y:S01]  /*16640*/  SHF.R.U64 R24, R24, 0x3, RZ ;  /* 0x0000000318187819 */ /* 0x000fe200000012ff */
[----:B------:R-:W-:Y:S01]  /*16650*/  ULDC.64 UR8, c[0x0][0xae0] ;  /* 0x0002b80000087ab9 */ /* 0x000fe20000000a00 */
[----:B------:R-:W-:-:S02]  /*16660*/  SHF.R.U64 R56, R56, 0x3, RZ ;  /* 0x0000000338387819 */ /* 0x000fc400000012ff */
[----:B------:R-:W-:Y:S02]  /*16670*/  SHF.R.U64 R52, R52, 0x3, RZ ;  /* 0x0000000334347819 */ /* 0x000fe400000012ff */
[----:B------:R-:W-:Y:S02]  /*16680*/  SHF.R.U64 R48, R48, 0x3, RZ ;  /* 0x0000000330307819 */ /* 0x000fe400000012ff */
[----:B------:R-:W-:Y:S01]  /*16690*/  LOP3.LUT R28, R29, R4, RZ, 0x3c, !PT ;  /* 0x000000041d1c7212 */ /* 0x000fe200078e3cff */
[----:B------:R-:W-:Y:S01]  /*166a0*/  IMAD.MOV.U32 R29, RZ, RZ, R5 ;  /* 0x000000ffff1d7224 */ /* 0x000fe200078e0005 */
[----:B------:R-:W-:Y:S02]  /*166b0*/  SHF.R.S32.HI R20, RZ, 0x1f, R21 ;  /* 0x0000001fff147819 */ /* 0x000fe40000011415 */
[----:B------:R-:W-:Y:S01]  /*166c0*/  SHF.R.U64 R4, R10, 0x3, RZ ;  /* 0x000000030a047819 */ /* 0x000fe200000012ff */
[----:B------:R-:W-:Y:S01]  /*166d0*/  IMAD R3, R3, R60, R61 ;  /* 0x0000003c03037224 */ /* 0x000fe200078e023d */
        /* <DEDUP_REMOVED lines=11> */
[----:B------:R-:W-:Y:S01]  /*16790*/  IMAD R20, R20, UR8, RZ ;  /* 0x0000000814147c24 */ /* 0x000fe2000f8e02ff */
[----:B------:R-:W5:Y:S01]  /*167a0*/  LD.E.128 R28, desc[UR52][R28.64] ;  /* 0x000000341c1c7980 */ /* 0x000f62000c101d00 */
[----:B------:R-:W-:-:S02]  /*167b0*/  IMAD.U32 R19, RZ, RZ, UR11 ;  /* 0x0000000bff137e24 */ /* 0x000fc4000f8e00ff */
[----:B------:R-:W-:Y:S01]  /*167c0*/  IMAD.U32 R18, RZ, RZ, UR10 ;  /* 0x0000000aff127e24 */ /* 0x000fe2000f8e00ff */
[----:B------:R-:W5:Y:S01]  /*167d0*/  LD.E.128 R8, desc[UR52][R8.64] ;  /* 0x0000003408087980 */ /* 0x000f62000c101d00 */
[----:B------:R-:W-:Y:S02]  /*167e0*/  IMAD.U32 R19, RZ, RZ, UR4 ;  /* 0x00000004ff137e24 */ /* 0x000fe4000f8e00ff */
[C---:B------:R-:W-:Y:S01]  /*167f0*/  IMAD R61, R21.reuse, UR9, R20 ;  /* 0x00000009153d7c24 */ /* 0x040fe2000f8e0214 */
[----:B------:R-:W-:Y:S01]  /*16800*/  SHF.R.S32.HI R20, RZ, 0x1f, R3 ;  /* 0x0000001fff147819 */ /* 0x000fe20000011403 */
[----:B------:R-:W5:Y:S01]  /*16810*/  LD.E.128 R4, desc[UR52][R6.64] ;  /* 0x0000003406047980 */ /* 0x000f62000c101d00 */
[----:B------:R-:W-:Y:S01]  /*16820*/  IMAD.WIDE.U32 R18, R21, UR8, R18 ;  /* 0x0000000815127c25 */ /* 0x000fe2000f8e0012 */
[----:B------:R-:W-:Y:S02]  /*16830*/  ULDC.64 UR8, c[0x0][0xad8] ;  /* 0x0002b60000087ab9 */ /* 0x000fe40000000a00 */
[----:B------:R-:W5:Y:S04]  /*16840*/  LD.E.128 R32, desc[UR52][R32.64] ;  /* 0x0000003420207980 */ /* 0x000f68000c101d00 */
[----:B------:R-:W5:Y:S04]  /*16850*/  LD.E.128 R24, desc[UR52][R24.64] ;  /* 0x0000003418187980 */ /* 0x000f68000c101d00 */
[----:B------:R-:W5:Y:S04]  /*16860*/  LD.E.128 R56, desc[UR52][R56.64] ;  /* 0x0000003438387980 */ /* 0x000f68000c101d00 */
[----:B------:R-:W5:Y:S04]  /*16870*/  LD.E.128 R52, desc[UR52][R52.64] ;  /* 0x0000003434347980 */ /* 0x000f68000c101d00 */
[----:B------:R-:W5:Y:S04]  /*16880*/  LD.E.128 R48, desc[UR52][R48.64] ;  /* 0x0000003430307980 */ /* 0x000f68000c101d00 */
[----:B------:R-:W5:Y:S01]  /*16890*/  LD.E.128 R36, desc[UR52][R36.64] ;  /* 0x0000003424247980 */ /* 0x000f62000c101d00 */
[----:B------:R-:W-:Y:S01]  /*168a0*/  IMAD.IADD R19, R19, 0x1, R61 ;  /* 0x0000000113137824 */ /* 0x000fe200078e023d */
[----:B------:R-:W-:Y:S01]  /*168b0*/  @!PT LDS RZ, [RZ] ;  /* 0x00000000fffff984 */ /* 0x000fe20000000800 */
[----:B------:R-:W-:Y:S01]  /*168c0*/  @!PT LDS RZ, [RZ] ;  /* 0x00000000fffff984 */ /* 0x000fe20000000800 */
[----:B------:R-:W-:Y:S01]  /*168d0*/  @!PT LDS RZ, [RZ] ;  /* 0x00000000fffff984 */ /* 0x000fe20000000800 */
[----:B------:R-:W-:Y:S01]  /*168e0*/  @!PT LDS RZ, [RZ] ;  /* 0x00000000fffff984 */ /* 0x000fe20000000800 */
[----:B------:R0:W-:Y:S06]  /*168f0*/  MEMBAR.ALL.CTA ;  /* 0x0000000000007992 */ /* 0x0001ec0000008000 */
[----:B0-----:R-:W0:Y:S01]  /*16900*/  FENCE.VIEW.ASYNC.S ;  /* 0x00000000000073c6 */ /* 0x001e220000000000 */
[----:B------:R-:W-:-:S02]  /*16910*/  IMAD R20, R20, UR8, RZ ;  /* 0x0000000814147c24 */ /* 0x000fc4000f8e02ff */
[----:B------:R-:W-:Y:S02]  /*16920*/  VIADD R65, R225, UR36 ;  /* 0x00000024e1417c36 */ /* 0x000fe40008000000 */
[C---:B------:R-:W-:Y:S02]  /*16930*/  IMAD R61, R3.reuse, UR9, R20 ;  /* 0x00000009033d7c24 */ /* 0x040fe4000f8e0214 */
[----:B------:R-:W-:Y:S01]  /*16940*/  IMAD.WIDE.U32 R18, R3, UR8, R18 ;  /* 0x0000000803127c25 */ /* 0x000fe2000f8e0012 */
[----:B------:R-:W-:Y:S01]  /*16950*/  UIADD3 UR7, UR7, 0x33420, URZ ;  /* 0x0003342007077890 */ /* 0x000fe2000fffe03f */
[C---:B------:R-:W-:Y:S01]  /*16960*/  ISETP.GE.AND P2, PT, R65.reuse, R0, PT ;  /* 0x000000004100720c */ /* 0x040fe20003f46270 */
[----:B------:R-:W-:Y:S01]  /*16970*/  ULDC.64 UR8, c[0x0][0xa80] ;  /* 0x0002a00000087ab9 */ /* 0x000fe20000000a00 */
[----:B------:R-:W-:Y:S01]  /*16980*/  VIADD R3, R65, 0x40 ;  /* 0x0000004041037836 */ /* 0x000fe20000000000 */
[----:B------:R-:W-:Y:S01]  /*16990*/  UPRMT UR7, URZ, 0x654, UR7 ;  /* 0x000006543f077896 */ /* 0x000fe20008000007 */
[----:B------:R-:W-:-:S03]  /*169a0*/  LEA R62, P3, R18, UR8, 0x1 ;  /* 0x00000008123e7c11 */ /* 0x000fc6000f8608ff */
[----:B------:R-:W-:Y:S01]  /*169b0*/  ISETP.GE.AND P1, PT, R3, R0, PT ;  /* 0x000000000300720c */ /* 0x000fe20003f26270 */
[----:B------:R-:W-:Y:S02]  /*169c0*/  IMAD.IADD R3, R19, 0x1, R61 ;  /* 0x0000000113037824 */ /* 0x000fe400078e023d */
[----:B------:R-:W-:-:S03]  /*169d0*/  VIADD R21, R65, 0x20 ;  /* 0x0000002041157836 */ /* 0x000fc60000000000 */
[----:B------:R-:W-:Y:S01]  /*169e0*/  LEA.HI.X R63, R18, UR9, R3, 0x1, P3 ;  /* 0x00000009123f7c11 */ /* 0x000fe200098f0c03 */
[C---:B------:R-:W-:Y:S01]  /*169f0*/  VIADD R67, R64.reuse, 0x40 ;  /* 0x0000004040437836 */ /* 0x040fe20000000000 */
[----:B0-----:R-:W-:Y:S01]  /*16a00*/  SYNCS.ARRIVE.TRANS64.RED.A1T0 RZ, [UR7], RZ ;  /* 0x000000ffffff79a7 */ /* 0x001fe20008100407 */
[----:B------:R-:W-:Y:S01]  /*16a10*/  VIADD R69, R64, 0x80 ;  /* 0x0000008040457836 */ /* 0x000fe20000000000 */
[----:B------:R0:W1:Y:S01]  /*16a20*/  SHFL.IDX PT, R60, R62, RZ, 0x181f ;  /* 0x00181fff3e3c7589 */ /* 0x00006200000e0000 */
[----:B------:R-:W-:Y:S03]  /*16a30*/  BSSY B1, `(.L_x_4325) ;  /* 0x0000014000017945 */ /* 0x000fe60003800000 */
[----:B------:R0:W2:Y:S01]  /*16a40*/  SHFL.IDX PT, R3, R63, RZ, 0x181f ;  /* 0x00181fff3f037589 */ /* 0x0000a200000e0000 */
[----:B------:R-:W-:Y:S02]  /*16a50*/  ISETP.GE.AND P0, PT, R21, R0, PT ;  /* 0x000000001500720c */ /* 0x000fe40003f06270 */
[----:B------:R-:W-:-:S02]  /*16a60*/  SHF.R.S32.HI R66, RZ, 0x1f, R64 ;  /* 0x0000001fff427819 */ /* 0x000fc40000011440 */
[----:B------:R-:W-:Y:S02]  /*16a70*/  SHF.R.S32.HI R68, RZ, 0x1f, R67 ;  /* 0x0000001fff447819 */ /* 0x000fe40000011443 */
[----:B------:R-:W-:Y:S01]  /*16a80*/  SHF.R.S32.HI R70, RZ, 0x1f, R69 ;  /* 0x0000001fff467819 */ /* 0x000fe20000011445 */
[----:B0-----:R-:W-:Y:S06]  /*16a90*/  @P2 BRA `(.L_x_4326) ;  /* 0x0000000000342947 */ /* 0x001fec0003800000 */
[----:B------:R-:W-:Y:S02]  /*16aa0*/  ULDC UR4, c[0x0][0xac8] ;  /* 0x0002b20000047ab9 */ /* 0x000fe40000000800 */
[----:B------:R-:W-:Y:S02]  /*16ab0*/  ISETP.GE.AND P4, PT, R64, UR4, PT ;  /* 0x0000000440007c0c */ /* 0x000fe4000bf86270 */
[----:B------:R-:W-:Y:S02]  /*16ac0*/  ISETP.GE.AND P3, PT, R67, UR4, PT ;  /* 0x0000000443007c0c */ /* 0x000fe4000bf66270 */
[----:B------:R-:W-:-:S09]  /*16ad0*/  ISETP.GE.AND P2, PT, R69, UR4, PT ;  /* 0x0000000445007c0c */ /* 0x000fd2000bf46270 */
[CC--:B-1----:R-:W-:Y:S02]  /*16ae0*/  @!P4 LEA R18, P6, R64.reuse, R60.reuse, 0x1 ;  /* 0x0000003c4012c211 */ /* 0x0c2fe400078c08ff */
        /* <DEDUP_REMOVED lines=8> */
.L_x_4326:
[----:B------:R-:W-:Y:S05]  /*16b70*/  BSYNC B1 ;  /* 0x0000000000017941 */ /* 0x000fea0003800000 */
.L_x_4325:
[----:B--2---:R2:W3:Y:S01]  /*16b80*/  SHFL.IDX PT, R3, R63, 0x1, 0x181f ;  /* 0x00381f003f037f89 */ /* 0x0044e200000e0000 */
[----:B------:R-:W-:Y:S03]  /*16b90*/  BSSY B1, `(.L_x_4327) ;  /* 0x0000010000017945 */ /* 0x000fe60003800000 */
[----:B0----5:R2:W0:Y:S01]  /*16ba0*/  SHFL.IDX PT, R28, R62, 0x1, 0x181f ;  /* 0x00381f003e1c7f89 */ /* 0x02142200000e0000 */
[----:B------:R-:W-:Y:S05]  /*16bb0*/  @P0 BRA `(.L_x_4328) ;  /* 0x0000000000340947 */ /* 0x000fea0003800000 */
[----:B------:R-:W-:Y:S02]  /*16bc0*/  ULDC UR4, c[0x0][0xac8] ;  /* 0x0002b20000047ab9 */ /* 0x000fe40000000800 */
[----:B------:R-:W-:Y:S02]  /*16bd0*/  ISETP.GE.AND P4, PT, R64, UR4, PT ;  /* 0x0000000440007c0c */ /* 0x000fe4000bf86270 */
[----:B------:R-:W-:Y:S02]  /*16be0*/  ISETP.GE.AND P5, PT, R67, UR4, PT ;  /* 0x0000000443007c0c */ /* 0x000fe4000bfa6270 */
[----:B------:R-:W-:-:S09]  /*16bf0*/  ISETP.GE.AND P6, PT, R69, UR4, PT ;  /* 0x0000000445007c0c */ /* 0x000fd2000bfc6270 */
[CC--:B0-----:R-:W-:Y:S02]  /*16c00*/  @!P4 LEA R18, P0, R64.reuse, R28.reuse, 0x1 ;  /* 0x0000001c4012c211 */ /* 0x0c1fe400078008ff */
        /* <DEDUP_REMOVED lines=8> */
.L_x_4328:
[----:B------:R-:W-:Y:S05]  /*16c90*/  BSYNC B1 ;  /* 0x0000000000017941 */ /* 0x000fea0003800000 */
.L_x_4327:
[----:B---3--:R3:W0:Y:S01]  /*16ca0*/  SHFL.IDX PT, R3, R63, 0x2, 0x181f ;  /* 0x00581f003f037f89 */ /* 0x00862200000e0000 */
[----:B------:R-:W-:Y:S03]  /*16cb0*/  BSSY B1, `(.L_x_4329) ;  /* 0x0000010000017945 */ /* 0x000fe60003800000 */
[----:B----4-:R3:W4:Y:S01]  /*16cc0*/  SHFL.IDX PT, R18, R62, 0x2, 0x181f ;  /* 0x00581f003e127f89 */ /* 0x01072200000e0000 */
[----:B------:R-:W-:Y:S05]  /*16cd0*/  @P1 BRA `(.L_x_4330) ;  /* 0x0000000000341947 */ /* 0x000fea0003800000 */
[----:B------:R-:W-:Y:S02]  /*16ce0*/  ULDC UR4, c[0x0][0xac8] ;  /* 0x0002b20000047ab9 */ /* 0x000fe40000000800 */
[----:B------:R-:W-:Y:S02]  /*16cf0*/  ISETP.GE.AND P3, PT, R64, UR4, PT ;  /* 0x0000000440007c0c */ /* 0x000fe4000bf66270 */
[----:B------:R-:W-:Y:S02]  /*16d00*/  ISETP.GE.AND P4, PT, R67, UR4, PT ;  /* 0x0000000443007c0c */ /* 0x000fe4000bf86270 */
[----:B------:R-:W-:-:S09]  /*16d10*/  ISETP.GE.AND P5, PT, R69, UR4, PT ;  /* 0x0000000445007c0c */ /* 0x000fd2000bfa6270 */
[CC--:B----4-:R-:W-:Y:S02]  /*16d20*/  @!P3 LEA R12, P0, R64.reuse, R18.reuse, 0x1 ;  /* 0x00000012400cb211 */ /* 0x0d0fe400078008ff */
        /* <DEDUP_REMOVED lines=8> */
.L_x_4330:
[----:B------:R-:W-:Y:S05]  /*16db0*/  BSYNC B1 ;  /* 0x0000000000017941 */ /* 0x000fea0003800000 */
.L_x_4329:
        /* <DEDUP_REMOVED lines=8> */
[CC--:B--2---:R-:W-:Y:S02]  /*16e40*/  @!P2 LEA R8, P0, R64.reuse, R62.reuse, 0x1 ;  /* 0x0000003e4008a211 */ /* 0x0c4fe400078008ff */
[C---:B------:R-:W-:Y:S02]  /*16e50*/  @!P3 LEA R10, P1, R67.reuse, R62, 0x1 ;  /* 0x0000003e430ab211 */ /* 0x040fe400078208ff */
[-C--:B0-----:R-:W-:Y:S02]  /*16e60*/  @!P2 LEA.HI.X R9, R64, R63.reuse, R66, 0x1, P0 ;  /* 0x0000003f4009a211 */ /* 0x081fe400000f0c42 */
[----:B------:R-:W-:Y:S02]  /*16e70*/  @!P3 LEA.HI.X R11, R67, R63, R68, 0x1, P1 ;  /* 0x0000003f430bb211 */ /* 0x000fe400008f0c44 */
[----:B------:R-:W-:Y:S01]  /*16e80*/  ISETP.GE.AND P0, PT, R69, UR4, PT ;  /* 0x0000000445007c0c */ /* 0x000fe2000bf06270 */
[----:B------:R0:W-:Y:S04]  /*16e90*/  @!P2 ST.E.128 desc[UR52][R8.64], R4 ;  /* 0x000000040800a985 */ /* 0x0001e8000c101d34 */
[----:B------:R0:W-:Y:S08]  /*16ea0*/  @!P3 ST.E.128 desc[UR52][R10.64], R24 ;  /* 0x000000180a00b985 */ /* 0x0001f0000c101d34 */
[----:B------:R-:W-:Y:S05]  /*16eb0*/  @P0 BRA `(.L_x_4331) ;  /* 0x0000002000ac0947 */ /* 0x000fea0003800000 */
[----:B0-----:R-:W-:-:S04]  /*16ec0*/  LEA R4, P0, R69, R62, 0x1 ;  /* 0x0000003e45047211 */ /* 0x001fc800078008ff */
[----:B------:R-:W-:-:S05]  /*16ed0*/  LEA.HI.X R5, R69, R63, R70, 0x1, P0 ;  /* 0x0000003f45057211 */ /* 0x000fca00000f0c46 */
[----:B------:R0:W-:Y:S01]  /*16ee0*/  ST.E.128 desc[UR52][R4.64], R36 ;  /* 0x0000002404007985 */ /* 0x0001e2000c101d34 */
[----:B------:R-:W-:Y:S05]  /*16ef0*/  BRA `(.L_x_4331) ;  /* 0x00000020009c7947 */ /* 0x000fea0003800000 */
.L_x_4324:
        /* <DEDUP_REMOVED lines=11> */
[----:B------:R-:W-:Y:S01]  /*16fb0*/  ULDC.64 UR12, c[0x0][0xb38] ;  /* 0x0002ce00000c7ab9 */ /* 0x000fe20000000a00 */
[----:B------:R-:W-:-:S02]  /*16fc0*/  UIADD3 UR7, UR7, 0x33420, URZ ;  /* 0x0003342007077890 */ /* 0x000fc4000fffe03f */
[----:B------:R-:W-:Y:S02]  /*16fd0*/  UIMAD.WIDE.U32 UR8, UR43, UR12, UR8 ;  /* 0x0000000c2b0872a5 */ /* 0x000fe4000f8e0008 */
[----:B------:R-:W-:Y:S02]  /*16fe0*/  UPRMT UR7, URZ, 0x654, UR7 ;  /* 0x000006543f077896 */ /* 0x000fe40008000007 */
[----:B------:R-:W-:-:S03]  /*16ff0*/  UIMAD UR9, UR43, UR13, UR9 ;  /* 0x0000000d2b0972a4 */ /* 0x000fc6000f8e0209 */
[----:B------:R-:W-:Y:S02]  /*17000*/  ULDC.64 UR12, c[0x0][0xb40] ;  /* 0x0002d000000c7ab9 */ /* 0x000fe40000000a00 */
[----:B------:R-:W-:Y:S01]  /*17010*/  UIMAD UR4, UR4, UR12, URZ ;  /* 0x0000000c040472a4 */ /* 0x000fe2000f8e023f */
[----:B0-----:R-:W-:Y:S01]  /*17020*/  @P1 IMAD.HI.U32 R4, R11, R4, RZ ;  /* 0x000000040b041227 */ /* 0x001fe200078e00ff */
[----:B------:R-:W-:Y:S02]  /*17030*/  SYNCS.ARRIVE.TRANS64.RED.A1T0 RZ, [UR7], RZ ;  /* 0x000000ffffff79a7 */ /* 0x000fe40008100407 */
[----:B------:R-:W-:Y:S02]  /*17040*/  UIMAD UR4, UR10, UR13, UR4 ;  /* 0x0000000d0a0472a4 */ /* 0x000fe4000f8e0204 */
[----:B------:R-:W-:-:S03]  /*17050*/  UIMAD.WIDE.U32 UR10, UR10, UR12, UR8 ;  /* 0x0000000c0a0a72a5 */ /* 0x000fc6000f8e0008 */
[----:B------:R-:W-:Y:S01]  /*17060*/  ULDC.64 UR12, c[0x0][0xb48] ;  /* 0x0002d200000c7ab9 */ /* 0x000fe20000000a00 */
[----:B------:R-:W-:Y:S01]  /*17070*/  UIADD3 UR9, UR11, UR4, URZ ;  /* 0x000000040b097290 */ /* 0x000fe2000fffe03f */
[----:B-1----:R-:W-:Y:S02]  /*17080*/  @P1 SHF.R.U32.HI R9, RZ, R5, R4 ;  /* 0x00000005ff091219 */ /* 0x002fe40000011604 */
[----:B------:R-:W-:Y:S01]  /*17090*/  UMOV UR8, UR10 ;  /* 0x0000000a00087c82 */ /* 0x000fe20008000000 */
[----:B------:R-:W-:Y:S01]  /*170a0*/  ULDC.64 UR10, c[0x0][0xb30] ;  /* 0x0002cc00000a7ab9 */ /* 0x000fe20000000a00 */
[----:B------:R-:W-:Y:S01]  /*170b0*/  UIMAD.WIDE.U32 UR8, UR37, UR12, UR8 ;  /* 0x0000000c250872a5 */ /* 0x000fe2000f8e0008 */
[--C-:B------:R-:W-:Y:S01]  /*170c0*/  IMAD.MOV R6, RZ, RZ, -R9.reuse ;  /* 0x000000ffff067224 */ /* 0x100fe200078e0a09 */
[----:B------:R-:W-:Y:S02]  /*170d0*/  SHF.R.S32.HI R4, RZ, 0x1f, R9 ;  /* 0x0000001fff047819 */ /* 0x000fe40000011409 */
[----:B------:R-:W-:Y:S01]  /*170e0*/  UIMAD UR37, UR37, UR13, UR9 ;  /* 0x0000000d252572a4 */ /* 0x000fe2000f8e0209 */
[----:B------:R-:W-:-:S02]  /*170f0*/  IMAD R3, R3, R6, R11 ;  /* 0x0000000603037224 */ /* 0x000fc400078e020b */
[----:B------:R-:W-:Y:S02]  /*17100*/  IMAD R6, R4, UR10, RZ ;  /* 0x0000000a04067c24 */ /* 0x000fe4000f8e02ff */
[----:B------:R-:W-:Y:S02]  /*17110*/  IMAD.U32 R5, RZ, RZ, UR9 ;  /* 0x00000009ff057e24 */ /* 0x000fe4000f8e00ff */
[----:B------:R-:W-:Y:S01]  /*17120*/  IMAD.U32 R4, RZ, RZ, UR8 ;  /* 0x00000008ff047e24 */ /* 0x000fe2000f8e00ff */
[----:B------:R-:W-:Y:S01]  /*17130*/  ULDC.64 UR8, c[0x0][0xb28] ;  /* 0x0002ca0000087ab9 */ /* 0x000fe20000000a00 */
[----:B------:R-:W-:Y:S02]  /*17140*/  IMAD.U32 R5, RZ, RZ, UR37 ;  /* 0x00000025ff057e24 */ /* 0x000fe4000f8e00ff */
[C---:B------:R-:W-:Y:S01]  /*17150*/  IMAD R11, R9.reuse, UR11, R6 ;  /* 0x0000000b090b7c24 */ /* 0x040fe2000f8e0206 */
[----:B------:R-:W-:Y:S01]  /*17160*/  SHF.R.S32.HI R6, RZ, 0x1f, R3 ;  /* 0x0000001fff067819 */ /* 0x000fe20000011403 */
[----:B------:R-:W-:-:S04]  /*17170*/  IMAD.WIDE.U32 R4, R9, UR10, R4 ;  /* 0x0000000a09047c25 */ /* 0x000fc8000f8e0004 */
[----:B------:R-:W-:Y:S02]  /*17180*/  IMAD R6, R6, UR8, RZ ;  /* 0x0000000806067c24 */ /* 0x000fe4000f8e02ff */
[----:B------:R-:W-:Y:S02]  /*17190*/  IMAD.IADD R5, R5, 0x1, R11 ;  /* 0x0000000105057824 */ /* 0x000fe400078e020b */
        /* <DEDUP_REMOVED lines=9> */
[C---:B------:R-:W-:Y:S01]  /*17230*/  VIADD R11, R17.reuse, 0x28 ;  /* 0x00000028110b7836 */ /* 0x040fe20000000000 */
[----:B------:R-:W-:Y:S01]  /*17240*/  ULDC UR4, c[0x0][0xac8] ;  /* 0x0002b20000047ab9 */ /* 0x000fe20000000800 */
[C---:B------:R-:W-:Y:S01]  /*17250*/  VIADD R13, R17.reuse, 0x30 ;  /* 0x00000030110d7836 */ /* 0x040fe20000000000 */
[C---:B------:R-:W-:Y:S01]  /*17260*/  ISETP.GE.AND P2, PT, R17.reuse, UR4, PT ;  /* 0x0000000411007c0c */ /* 0x040fe2000bf46270 */
[----:B------:R-:W-:Y:S01]  /*17270*/  VIADD R25, R17, 0x38 ;  /* 0x0000003811197836 */ /* 0x000fe20000000000 */
[----:B------:R-:W-:Y:S01]  /*17280*/  ISETP.GE.AND P3, PT, R11, UR4, PT ;  /* 0x000000040b007c0c */ /* 0x000fe2000bf66270 */
[C---:B------:R-:W-:Y:S01]  /*17290*/  VIADD R27, R17.reuse, 0x40 ;  /* 0x00000040111b7836 */ /* 0x040fe20000000000 */
[----:B------:R-:W-:Y:S01]  /*172a0*/  ISETP.GE.AND P1, PT, R224, UR4, PT ;  /* 0x00000004e0007c0c */ /* 0x000fe2000bf26270 */
[----:B------:R-:W-:Y:S01]  /*172b0*/  VIADD R29, R17, 0x48 ;  /* 0x00000048111d7836 */ /* 0x000fe20000000000 */
[----:B------:R-:W-:Y:S01]  /*172c0*/  ISETP.GE.AND P5, PT, R13, UR4, PT ;  /* 0x000000040d007c0c */ /* 0x000fe2000bfa6270 */
[----:B------:R-:W-:Y:S01]  /*172d0*/  VIADD R31, R17, 0xb0 ;  /* 0x000000b0111f7836 */ /* 0x000fe20000000000 */
[----:B------:R-:W-:-:S02]  /*172e0*/  ISETP.GE.AND P0, PT, R223, UR4, PT ;  /* 0x00000004df007c0c */ /* 0x000fc4000bf06270 */
[----:B------:R-:W-:Y:S02]  /*172f0*/  SHF.R.S32.HI R10, RZ, 0x1f, R11 ;  /* 0x0000001fff0a7819 */ /* 0x000fe4000001140b */
[----:B------:R-:W-:Y:S01]  /*17300*/  SHF.R.S32.HI R14, RZ, 0x1f, R13 ;  /* 0x0000001fff0e7819 */ /* 0x000fe2000001140d */
[----:B-12---:R-:W-:Y:S01]  /*17310*/  @!P2 IMAD.WIDE R8, R17, 0x4, R4 ;  /* 0x000000041108a825 */ /* 0x006fe200078e0204 */
[----:B------:R-:W-:Y:S02]  /*17320*/  SHF.R.S32.HI R15, RZ, 0x1f, R221 ;  /* 0x0000001fff0f7819 */ /* 0x000fe400000114dd */
[C---:B------:R-:W-:Y:S02]  /*17330*/  @!P3 LEA R18, P4, R11.reuse, R4, 0x2 ;  /* 0x000000040b12b211 */ /* 0x040fe400078810ff */
[----:B------:R1:W-:Y:S01]  /*17340*/  @!P2 ST.E.64 desc[UR52][R8.64], R98 ;  /* 0x000000620800a985 */ /* 0x0003e2000c101b34 */
[----:B------:R-:W-:Y:S02]  /*17350*/  ISETP.GE.AND P2, PT, R222, UR4, PT ;  /* 0x00000004de007c0c */ /* 0x000fe4000bf46270 */
[----:B------:R-:W-:-:S02]  /*17360*/  @!P3 LEA.HI.X R19, R11, R5, R10, 0x2, P4 ;  /* 0x000000050b13b211 */ /* 0x000fc400020f140a */
[CC--:B------:R-:W-:Y:S02]  /*17370*/  @!P1 LEA R10, P4, R224.reuse, R4.reuse, 0x2 ;  /* 0x00000004e00a9211 */ /* 0x0c0fe400078810ff */
[-C--:B------:R-:W-:Y:S02]  /*17380*/  @!P5 LEA R20, P6, R13, R4.reuse, 0x2 ;  /* 0x000000040d14d211 */ /* 0x080fe400078c10ff */
[-C--:B------:R-:W-:Y:S02]  /*17390*/  @!P1 LEA.HI.X R11, R224, R5.reuse, R229, 0x2, P4 ;  /* 0x00000005e00b9211 */ /* 0x080fe400020f14e5 */
[----:B------:R-:W-:Y:S02]  /*173a0*/  @!P0 LEA R12, P4, R223, R4, 0x2 ;  /* 0x00000004df0c8211 */ /* 0x000fe400078810ff */
[-C--:B------:R-:W-:Y:S01]  /*173b0*/  @!P5 LEA.HI.X R21, R13, R5.reuse, R14, 0x2, P6 ;  /* 0x000000050d15d211 */ /* 0x080fe200030f140e */
[----:B------:R2:W-:Y:S01]  /*173c0*/  @!P1 ST.E.64 desc[UR52][R10.64], R96 ;  /* 0x000000600a009985 */ /* 0x0005e2000c101b34 */
[----:B------:R-:W-:-:S02]  /*173d0*/  @!P0 LEA.HI.X R13, R223, R5, R228, 0x2, P4 ;  /* 0x00000005df0d8211 */ /* 0x000fc400020f14e4 */
[----:B------:R-:W-:Y:S02]  /*173e0*/  ISETP.GE.AND P4, PT, R221, UR4, PT ;  /* 0x00000004dd007c0c */ /* 0x000fe4000bf86270 */
[C---:B-1----:R-:W-:Y:S01]  /*173f0*/  @!P2 LEA R8, P1, R222.reuse, R4, 0x2 ;  /* 0x00000004de08a211 */ /* 0x042fe200078210ff */
[----:B------:R1:W-:Y:S01]  /*17400*/  @!P0 ST.E.64 desc[UR52][R12.64], R90 ;  /* 0x0000005a0c008985 */ /* 0x0003e2000c101b34 */
[----:B------:R-:W-:Y:S02]  /*17410*/  ISETP.GE.AND P0, PT, R25, UR4, PT ;  /* 0x0000000419007c0c */ /* 0x000fe4000bf06270 */
[----:B------:R-:W-:Y:S02]  /*17420*/  @!P2 LEA.HI.X R9, R222, R5, R227, 0x2, P1 ;  /* 0x00000005de09a211 */ /* 0x000fe400008f14e3 */
[----:B------:R-:W-:-:S03]  /*17430*/  ISETP.GE.AND P1, PT, R27, UR4, PT ;  /* 0x000000041b007c0c */ /* 0x000fc6000bf26270 */
[----:B------:R3:W-:Y:S01]  /*17440*/  @!P2 ST.E.64 desc[UR52][R8.64], R88 ;  /* 0x000000580800a985 */ /* 0x0007e2000c101b34 */
[----:B------:R-:W-:Y:S02]  /*17450*/  ISETP.GE.AND P2, PT, R29, UR4, PT ;  /* 0x000000041d007c0c */ /* 0x000fe4000bf46270 */
[CC--:B------:R-:W-:Y:S02]  /*17460*/  @!P4 LEA R14, P6, R221.reuse, R4.reuse, 0x2 ;  /* 0x00000004dd0ec211 */ /* 0x0c0fe400078c10ff */
[----:B--2---:R-:W-:Y:S02]  /*17470*/  SHF.R.S32.HI R11, RZ, 0x1f, R25 ;  /* 0x0000001fff0b7819 */ /* 0x004fe40000011419 */
[-C--:B------:R-:W-:Y:S02]  /*17480*/  @!P4 LEA.HI.X R15, R221, R5.reuse, R15, 0x2, P6 ;  /* 0x00000005dd0fc211 */ /* 0x080fe400030f140f */
[CC--:B------:R-:W-:Y:S02]  /*17490*/  @!P0 LEA R10, P6, R25.reuse, R4.reuse, 0x2 ;  /* 0x00000004190a8211 */ /* 0x0c0fe400078c10ff */
[----:B-1----:R-:W-:Y:S01]  /*174a0*/  SHF.R.S32.HI R13, RZ, 0x1f, R27 ;  /* 0x0000001fff0d7819 */ /* 0x002fe2000001141b */
[----:B------:R1:W-:Y:S01]  /*174b0*/  @!P4 ST.E.64 desc[UR52][R14.64], R82 ;  /* 0x000000520e00c985 */ /* 0x0003e2000c101b34 */
[----:B------:R-:W-:Y:S01]  /*174c0*/  @!P0 LEA.HI.X R11, R25, R5, R11, 0x2, P6 ;  /* 0x00000005190b8211 */ /* 0x000fe200030f140b */
[----:B------:R-:W-:Y:S01]  /*174d0*/  VIADD R25, R17, 0x50 ;  /* 0x0000005011197836 */ /* 0x000fe20000000000 */
[----:B------:R-:W-:Y:S01]  /*174e0*/  @!P1 LEA R12, P4, R27, R4, 0x2 ;  /* 0x000000041b0c9211 */ /* 0x000fe200078810ff */
[----:B------:R2:W-:Y:S01]  /*174f0*/  @!P3 ST.E.64 desc[UR52][R18.64], R80 ;  /* 0x000000501200b985 */ /* 0x0005e2000c101b34 */
[----:B---3--:R-:W-:-:S02]  /*17500*/  SHF.R.S32.HI R9, RZ, 0x1f, R29 ;  /* 0x0000001fff097819 */ /* 0x008fc4000001141d */
[-C--:B------:R-:W-:Y:S01]  /*17510*/  @!P1 LEA.HI.X R13, R27, R5.reuse, R13, 0x2, P4 ;  /* 0x000000051b0d9211 */ /* 0x080fe200020f140d */
[----:B------:R-:W-:Y:S01]  /*17520*/  VIADD R27, R17, 0x58 ;  /* 0x00000058111b7836 */ /* 0x000fe20000000000 */
[----:B------:R-:W-:Y:S01]  /*17530*/  @!P2 LEA R8, P6, R29, R4, 0x2 ;  /* 0x000000041d08a211 */ /* 0x000fe200078c10ff */
[----:B------:R3:W-:Y:S01]  /*17540*/  @!P5 ST.E.64 desc[UR52][R20.64], R74 ;  /* 0x0000004a1400d985 */ /* 0x0007e2000c101b34 */
[----:B------:R-:W-:Y:S02]  /*17550*/  ISETP.GE.AND P4, PT, R25, UR4, PT ;  /* 0x0000000419007c0c */ /* 0x000fe4000bf86270 */
[----:B------:R-:W-:Y:S01]  /*17560*/  @!P2 LEA.HI.X R9, R29, R5, R9, 0x2, P6 ;  /* 0x000000051d09a211 */ /* 0x000fe200030f1409 */
[----:B------:R-:W-:Y:S01]  /*17570*/  VIADD R29, R17, 0x60 ;  /* 0x00000060111d7836 */ /* 0x000fe20000000000 */
[----:B------:R-:W-:Y:S01]  /*17580*/  ISETP.GE.AND P5, PT, R27, UR4, PT ;  /* 0x000000041b007c0c */ /* 0x000fe2000bfa6270 */
[----:B------:R4:W-:Y:S01]  /*17590*/  @!P0 ST.E.64 desc[UR52][R10.64], R72 ;  /* 0x000000480a008985 */ /* 0x0009e2000c101b34 */
[----:B-1----:R-:W-:-:S02]  /*175a0*/  SHF.R.S32.HI R15, RZ, 0x1f, R25 ;  /* 0x0000001fff0f7819 */ /* 0x002fc40000011419 */
[----:B------:R-:W-:Y:S01]  /*175b0*/  ISETP.GE.AND P3, PT, R29, UR4, PT ;  /* 0x000000041d007c0c */ /* 0x000fe2000bf66270 */
[----:B------:R1:W-:Y:S01]  /*175c0*/  @!P1 ST.E.64 desc[UR52][R12.64], R66 ;  /* 0x000000420c009985 */ /* 0x0003e2000c101b34 */
[----:B--2---:R-:W-:Y:S02]  /*175d0*/  SHF.R.S32.HI R19, RZ, 0x1f, R27 ;  /* 0x0000001fff137819 */ /* 0x004fe4000001141b */
[----:B------:R-:W-:Y:S01]  /*175e0*/  SHF.R.S32.HI R24, RZ, 0x1f, R29 ;  /* 0x0000001fff187819 */ /* 0x000fe2000001141d */
[----:B------:R2:W-:Y:S01]  /*175f0*/  @!P2 ST.E.64 desc[UR52][R8.64], R64 ;  /* 0x000000400800a985 */ /* 0x0005e2000c101b34 */
[----:B------:R-:W-:-:S03]  /*17600*/  @!P4 LEA R14, P6, R25, R4, 0x2 ;  /* 0x00000004190ec211 */ /* 0x000fc600078c10ff */
[-C--:B------:R-:W-:Y:S02]  /*17610*/  @!P5 LEA R18, P0, R27, R4.reuse, 0x2 ;  /* 0x000000041b12d211 */ /* 0x080fe400078010ff */
[-C--:B------:R-:W-:Y:S01]  /*17620*/  @!P4 LEA.HI.X R15, R25, R5.reuse, R15, 0x2, P6 ;  /* 0x00000005190fc211 */ /* 0x080fe200030f140f */
[----:B------:R-:W-:Y:S01]  /*17630*/  VIADD R25, R17, 0x68 ;  /* 0x0000006811197836 */ /* 0x000fe20000000000 */
[-C--:B------:R-:W-:Y:S01]  /*17640*/  @!P5 LEA.HI.X R19, R27, R5.reuse, R19, 0x2, P0 ;  /* 0x000000051b13d211 */ /* 0x080fe200000f1413 */
[----:B------:R-:W-:Y:S01]  /*17650*/  VIADD R27, R17, 0x70 ;  /* 0x00000070111b7836 */ /* 0x000fe20000000000 */
[----:B---3--:R-:W-:Y:S01]  /*17660*/  @!P3 LEA R20, P6, R29, R4, 0x2 ;  /* 0x000000041d14b211 */ /* 0x008fe200078c10ff */
[----:B------:R-:W-:Y:S01]  /*17670*/  @!P4 ST.E.64 desc[UR52][R14.64], R58 ;  /* 0x0000003a0e00c985 */ /* 0x000fe2000c101b34 */
[----:B------:R-:W-:Y:S02]  /*17680*/  ISETP.GE.AND P0, PT, R25, UR4, PT ;  /* 0x0000000419007c0c */ /* 0x000fe4000bf06270 */
[----:B------:R-:W-:Y:S01]  /*17690*/  @!P3 LEA.HI.X R21, R29, R5, R24, 0x2, P6 ;  /* 0x000000051d15b211 */ /* 0x000fe200030f1418 */
[----:B------:R-:W-:Y:S01]  /*176a0*/  VIADD R29, R17, 0x78 ;  /* 0x00000078111d7836 */ /* 0x000fe20000000000 */
[----:B------:R-:W-:Y:S01]  /*176b0*/  ISETP.GE.AND P1, PT, R27, UR4, PT ;  /* 0x000000041b007c0c */ /* 0x000fe2000bf26270 */
[----:B------:R-:W-:Y:S01]  /*176c0*/  @!P5 ST.E.64 desc[UR52][R18.64], R56 ;  /* 0x000000381200d985 */ /* 0x000fe2000c101b34 */
[----:B----4-:R-:W-:-:S02]  /*176d0*/  SHF.R.S32.HI R11, RZ, 0x1f, R25 ;  /* 0x0000001fff0b7819 */ /* 0x010fc40000011419 */
[----:B------:R-:W-:Y:S01]  /*176e0*/  ISETP.GE.AND P2, PT, R29, UR4, PT ;  /* 0x000000041d007c0c */ /* 0x000fe2000bf46270 */
[----:B------:R3:W-:Y:S01]  /*176f0*/  @!P3 ST.E.64 desc[UR52][R20.64], R50 ;  /* 0x000000321400b985 */ /* 0x0007e2000c101b34 */
[----:B-1----:R-:W-:Y:S02]  /*17700*/  SHF.R.S32.HI R13, RZ, 0x1f, R27 ;  /* 0x0000001fff0d7819 */ /* 0x002fe4000001141b */
[----:B------:R-:W-:Y:S02]  /*17710*/  SHF.R.S32.HI R24, RZ, 0x1f, R29 ;  /* 0x0000001fff187819 */ /* 0x000fe4000001141d */
[----:B------:R-:W-:-:S03]  /*17720*/  @!P0 LEA R10, P6, R25, R4, 0x2 ;  /* 0x00000004190a8211 */ /* 0x000fc600078c10ff */
[-C--:B------:R-:W-:Y:S02]  /*17730*/  @!P1 LEA R12, P4, R27, R4.reuse, 0x2 ;  /* 0x000000041b0c9211 */ /* 0x080fe400078810ff */
[-C--:B------:R-:W-:Y:S01]  /*17740*/  @!P0 LEA.HI.X R11, R25, R5.reuse, R11, 0x2, P6 ;  /* 0x00000005190b8211 */ /* 0x080fe200030f140b */
[----:B------:R-:W-:Y:S01]  /*17750*/  VIADD R25, R17, 0x80 ;  /* 0x0000008011197836 */ /* 0x000fe20000000000 */
[-C--:B------:R-:W-:Y:S01]  /*17760*/  @!P1 LEA.HI.X R13, R27, R5.reuse, R13, 0x2, P4 ;  /* 0x000000051b0d9211 */ /* 0x080fe200020f140d */
[----:B------:R-:W-:Y:S01]  /*17770*/  VIADD R27, R17, 0x88 ;  /* 0x00000088111b7836 */ /* 0x000fe20000000000 */
[----:B--2---:R-:W-:Y:S01]  /*17780*/  @!P2 LEA R8, P6, R29, R4, 0x2 ;  /* 0x000000041d08a211 */ /* 0x004fe200078c10ff */
[----:B---3--:R-:W-:Y:S01]  /*17790*/  VIADD R21, R17, 0x98 ;  /* 0x0000009811157836 */ /* 0x008fe20000000000 */
[----:B------:R-:W-:Y:S01]  /*177a0*/  ISETP.GE.AND P4, PT, R25, UR4, PT ;  /* 0x0000000419007c0c */ /* 0x000fe2000bf86270 */
[----:B------:R1:W-:Y:S01]  /*177b0*/  @!P0 ST.E.64 desc[UR52][R10.64], R48 ;  /* 0x000000300a008985 */ /* 0x0003e2000c101b34 */
[----:B------:R-:W-:Y:S01]  /*177c0*/  @!P2 LEA.HI.X R9, R29, R5, R24, 0x2, P6 ;  /* 0x000000051d09a211 */ /* 0x000fe200030f1418 */
[----:B------:R-:W-:Y:S01]  /*177d0*/  VIADD R29, R17, 0x90 ;  /* 0x00000090111d7836 */ /* 0x000fe20000000000 */
[----:B------:R-:W-:Y:S01]  /*177e0*/  ISETP.GE.AND P5, PT, R27, UR4, PT ;  /* 0x000000041b007c0c */ /* 0x000fe2000bfa6270 */
[----:B------:R-:W-:Y:S01]  /*177f0*/  @!P1 ST.E.64 desc[UR52][R12.64], R42 ;  /* 0x0000002a0c009985 */ /* 0x000fe2000c101b34 */
[----:B------:R-:W-:-:S02]  /*17800*/  SHF.R.S32.HI R15, RZ, 0x1f, R25 ;  /* 0x0000001fff0f7819 */ /* 0x000fc40000011419 */
[----:B------:R-:W-:Y:S01]  /*17810*/  ISETP.GE.AND P3, PT, R29, UR4, PT ;  /* 0x000000041d007c0c */ /* 0x000fe2000bf66270 */
[----:B------:R2:W-:Y:S01]  /*17820*/  @!P2 ST.E.64 desc[UR52][R8.64], R104 ;  /* 0x000000680800a985 */ /* 0x0005e2000c101b34 */
[----:B------:R-:W-:Y:S02]  /*17830*/  ISETP.GE.AND P0, PT, R21, UR4, PT ;  /* 0x0000000415007c0c */ /* 0x000fe4000bf06270 */
[----:B------:R-:W-:Y:S02]  /*17840*/  SHF.R.S32.HI R19, RZ, 0x1f, R29 ;  /* 0x0000001fff137819 */ /* 0x000fe4000001141d */
[C---:B------:R-:W-:Y:S02]  /*17850*/  @!P4 LEA R14, P6, R25.reuse, R4, 0x2 ;  /* 0x00000004190ec211 */ /* 0x040fe400078c10ff */
[----:B------:R-:W-:Y:S02]  /*17860*/  SHF.R.S32.HI R26, RZ, 0x1f, R21 ;  /* 0x0000001fff1a7819 */ /* 0x000fe40000011415 */
[----:B------:R-:W-:-:S02]  /*17870*/  @!P4 LEA.HI.X R15, R25, R5, R15, 0x2, P6 ;  /* 0x00000005190fc211 */ /* 0x000fc400030f140f */
[----:B------:R-:W-:Y:S02]  /*17880*/  SHF.R.S32.HI R25, RZ, 0x1f, R27 ;  /* 0x0000001fff197819 */ /* 0x000fe4000001141b */
[-C--:B------:R-:W-:Y:S01]  /*17890*/  @!P5 LEA R24, P6, R27, R4.reuse, 0x2 ;  /* 0x000000041b18d211 */ /* 0x080fe200078c10ff */
[----:B------:R3:W-:Y:S01]  /*178a0*/  @!P4 ST.E.64 desc[UR52][R14.64], R106 ;  /* 0x0000006a0e00c985 */ /* 0x0007e2000c101b34 */
[-C--:B-1----:R-:W-:Y:S02]  /*178b0*/  @!P0 LEA R10, P2, R21, R4.reuse, 0x2 ;  /* 0x00000004150a8211 */ /* 0x082fe400078410ff */
[-C--:B------:R-:W-:Y:S01]  /*178c0*/  @!P5 LEA.HI.X R25, R27, R5.reuse, R25, 0x2, P6 ;  /* 0x000000051b19d211 */ /* 0x080fe200030f1419 */
[----:B------:R-:W-:Y:S01]  /*178d0*/  VIADD R27, R17, 0xa0 ;  /* 0x000000a0111b7836 */ /* 0x000fe20000000000 */
[----:B------:R-:W-:Y:S02]  /*178e0*/  @!P3 LEA R18, P6, R29, R4, 0x2 ;  /* 0x000000041d12b211 */ /* 0x000fe400078c10ff */
[-C--:B------:R-:W-:Y:S01]  /*178f0*/  @!P0 LEA.HI.X R11, R21, R5.reuse, R26, 0x2, P2 ;  /* 0x00000005150b8211 */ /* 0x080fe200010f141a */
[----:B------:R4:W-:Y:S01]  /*17900*/  @!P5 ST.E.64 desc[UR52][R24.64], R112 ;  /* 0x000000701800d985 */ /* 0x0009e2000c101b34 */
[----:B------:R-:W-:Y:S01]  /*17910*/  @!P3 LEA.HI.X R19, R29, R5, R19, 0x2, P6 ;  /* 0x000000051d13b211 */ /* 0x000fe200030f1413 */
[----:B------:R-:W-:Y:S01]  /*17920*/  VIADD R29, R17, 0xa8 ;  /* 0x000000a8111d7836 */ /* 0x000fe20000000000 */
[----:B------:R-:W-:-:S02]  /*17930*/  ISETP.GE.AND P1, PT, R27, UR4, PT ;  /* 0x000000041b007c0c */ /* 0x000fc4000bf26270 */
[----:B------:R-:W-:Y:S01]  /*17940*/  ISETP.GE.AND P2, PT, R31, UR4, PT ;  /* 0x000000041f007c0c */ /* 0x000fe2000bf46270 */
[----:B------:R4:W-:Y:S01]  /*17950*/  @!P3 ST.E.64 desc[UR52][R18.64], R116 ;  /* 0x000000741200b985 */ /* 0x0009e2000c101b34 */
[----:B------:R-:W-:Y:S02]  /*17960*/  ISETP.GE.AND P4, PT, R29, UR4, PT ;  /* 0x000000041d007c0c */ /* 0x000fe4000bf86270 */
[----:B------:R-:W-:Y:S01]  /*17970*/  SHF.R.S32.HI R28, RZ, 0x1f, R27 ;  /* 0x0000001fff1c7819 */ /* 0x000fe2000001141b */
[----:B------:R4:W-:Y:S01]  /*17980*/  @!P0 ST.E.64 desc[UR52][R10.64], R124 ;  /* 0x0000007c0a008985 */ /* 0x0009e2000c101b34 */
[----:B------:R-:W-:Y:S02]  /*17990*/  ISETP.GE.AND P5, PT, R220, UR4, PT ;  /* 0x00000004dc007c0c */ /* 0x000fe4000bfa6270 */
[----:B--2---:R-:W-:Y:S02]  /*179a0*/  SHF.R.S32.HI R9, RZ, 0x1f, R29 ;  /* 0x0000001fff097819 */ /* 0x004fe4000001141d */
[----:B------:R-:W-:-:S02]  /*179b0*/  SHF.R.S32.HI R13, RZ, 0x1f, R31 ;  /* 0x0000001fff0d7819 */ /* 0x000fc4000001141f */
[CC--:B------:R-:W-:Y:S02]  /*179c0*/  @!P1 LEA R20, P6, R27.reuse, R4.reuse, 0x2 ;  /* 0x000000041b149211 */ /* 0x0c0fe400078c10ff */
[----:B---3--:R-:W-:Y:S02]  /*179d0*/  SHF.R.S32.HI R15, RZ, 0x1f, R220 ;  /* 0x0000001fff0f7819 */ /* 0x008fe400000114dc */
[----:B------:R-:W-:Y:S02]  /*179e0*/  @!P1 LEA.HI.X R21, R27, R5, R28, 0x2, P6 ;  /* 0x000000051b159211 */ /* 0x000fe400030f141c */
[----:B------:R-:W-:-:S03]  /*179f0*/  @!P4 LEA R8, P6, R29, R4, 0x2 ;  /* 0x000000041d08c211 */ /* 0x000fc600078c10ff */
[----:B------:R4:W-:Y:S01]  /*17a00*/  @!P1 ST.E.64 desc[UR52][R20.64], R130 ;  /* 0x0000008214009985 */ /* 0x0009e2000c101b34 */
[----:B------:R-:W-:Y:S02]  /*17a10*/  @!P4 LEA.HI.X R9, R29, R5, R9, 0x2, P6 ;  /* 0x000000051d09c211 */ /* 0x000fe400030f1409 */
[----:B------:R-:W-:-:S03]  /*17a20*/  @!P2 LEA R12, P6, R31, R4, 0x2 ;  /* 0x000000041f0ca211 */ /* 0x000fc600078c10ff */
[----:B------:R4:W-:Y:S01]  /*17a30*/  @!P4 ST.E.64 desc[UR52][R8.64], R132 ;  /* 0x000000840800c985 */ /* 0x0009e2000c101b34 */
[----:B------:R-:W-:Y:S02]  /*17a40*/  @!P2 LEA.HI.X R13, R31, R5, R13, 0x2, P6 ;  /* 0x000000051f0da211 */ /* 0x000fe400030f140d */
[----:B------:R-:W-:-:S03]  /*17a50*/  @!P5 LEA R4, P6, R220, R4, 0x2 ;  /* 0x00000004dc04d211 */ /* 0x000fc600078c10ff */
[----:B------:R4:W-:Y:S01]  /*17a60*/  @!P2 ST.E.64 desc[UR52][R12.64], R138 ;  /* 0x0000008a0c00a985 */ /* 0x0009e2000c101b34 */
[----:B------:R-:W-:-:S05]  /*17a70*/  @!P5 LEA.HI.X R5, R220, R5, R15, 0x2, P6 ;  /* 0x00000005dc05d211 */ /* 0x000fca00030f140f */
[----:B------:R4:W-:Y:S04]  /*17a80*/  @!P5 ST.E.64 desc[UR52][R4.64], R140 ;  /* 0x0000008c0400d985 */ /* 0x0009e8000c101b34 */
.L_x_4333:
[----:B------:R-:W-:Y:S05]  /*17a90*/  BSYNC B1 ;  /* 0x0000000000017941 */ /* 0x000fea0003800000 */
.L_x_4332:
[----:B------:R-:W-:Y:S01]  /*17aa0*/  ISETP.GE.AND P0, PT, R7, R0, PT ;  /* 0x000000000700720c */ /* 0x000fe20003f06270 */
[----:B----4-:R3:W4:Y:S04]  /*17ab0*/  SHFL.IDX PT, R9, R3, 0x1, 0x1c1f ;  /* 0x003c1f0003097f89 */ /* 0x01072800000e0000 */
[----:B------:R3:W0:Y:S08]  /*17ac0*/  SHFL.IDX PT, R8, R6, 0x1, 0x1c1f ;  /* 0x003c1f0006087f89 */ /* 0x00063000000e0000 */
[----:B---3--:R-:W-:Y:S05]  /*17ad0*/  @P0 BRA `(.L_x_4331) ;  /* 0x0000001400a40947 */ /* 0x008fea0003800000 */
[----:B------:R-:W-:Y:S01]  /*17ae0*/  ULDC UR4, c[0x0][0xac8] ;  /* 0x0002b20000047ab9 */ /* 0x000fe20000000800 */
[C---:B------:R-:W-:Y:S01]  /*17af0*/  VIADD R15, R17.reuse, 0x28 ;  /* 0x00000028110f7836 */ /* 0x040fe20000000000 */
[----:B------:R-:W-:Y:S01]  /*17b00*/  ISETP.GE.AND P2, PT, R224, UR4, PT ;  /* 0x00000004e0007c0c */ /* 0x000fe2000bf46270 */
[C---:B------:R-:W-:Y:S01]  /*17b10*/  VIADD R21, R17.reuse, 0x30 ;  /* 0x0000003011157836 */ /* 0x040fe20000000000 */
[C---:B------:R-:W-:Y:S01]  /*17b20*/  ISETP.GE.AND P1, PT, R17.reuse, UR4, PT ;  /* 0x0000000411007c0c */ /* 0x040fe2000bf26270 */
[----:B0-----:R-:W-:Y:S01]  /*17b30*/  VIADD R3, R17, 0x38 ;  /* 0x0000003811037836 */ /* 0x001fe20000000000 */
[----:B------:R-:W-:Y:S01]  /*17b40*/  ISETP.GE.AND P3, PT, R223, UR4, PT ;  /* 0x00000004df007c0c */ /* 0x000fe2000bf66270 */
[----:B------:R-:W-:Y:S01]  /*17b50*/  VIADD R19, R17, 0x40 ;  /* 0x0000004011137836 */ /* 0x000fe20000000000 */
[----:B------:R-:W-:Y:S01]  /*17b60*/  ISETP.GE.AND P4, PT, R21, UR4, PT ;  /* 0x0000000415007c0c */ /* 0x000fe2000bf86270 */
[----:B------:R-:W-:Y:S01]  /*17b70*/  VIADD R25, R17, 0x58 ;  /* 0x0000005811197836 */ /* 0x000fe20000000000 */
[----:B------:R-:W-:Y:S01]  /*17b80*/  ISETP.GE.AND P5, PT, R3, UR4, PT ;  /* 0x0000000403007c0c */ /* 0x000fe2000bfa6270 */
[----:B------:R-:W-:Y:S01]  /*17b90*/  VIADD R27, R17, 0xb0 ;  /* 0x000000b0111b7836 */ /* 0x000fe20000000000 */
[----:B------:R-:W-:-:S03]  /*17ba0*/  SHF.R.S32.HI R0, RZ, 0x1f, R221 ;  /* 0x0000001fff007819 */ /* 0x000fc600000114dd */
[CC--:B------:R-:W-:Y:S02]  /*17bb0*/  @!P2 LEA R6, P0, R224.reuse, R8.reuse, 0x2 ;  /* 0x00000008e006a211 */ /* 0x0c0fe400078010ff */
[----:B-12-4-:R-:W-:Y:S02]  /*17bc0*/  @!P1 IMAD.WIDE R4, R17, 0x4, R8 ;  /* 0x0000000411049825 */ /* 0x016fe400078e0208 */
[----:B------:R-:W-:Y:S02]  /*17bd0*/  @!P2 LEA.HI.X R7, R224, R9, R229, 0x2, P0 ;  /* 0x00000009e007a211 */ /* 0x000fe400000f14e5 */
[----:B------:R-:W-:Y:S01]  /*17be0*/  ISETP.GE.AND P0, PT, R221, UR4, PT ;  /* 0x00000004dd007c0c */ /* 0x000fe2000bf06270 */
[----:B------:R0:W-:Y:S01]  /*17bf0*/  @!P1 ST.E.64 desc[UR52][R4.64], R94 ;  /* 0x0000005e04009985 */ /* 0x0001e2000c101b34 */
[----:B------:R-:W-:-:S03]  /*17c00*/  @!P3 LEA R10, P1, R223, R8, 0x2 ;  /* 0x00000008df0ab211 */ /* 0x000fc600078210ff */
[----:B------:R1:W-:Y:S01]  /*17c10*/  @!P2 ST.E.64 desc[UR52][R6.64], R92 ;  /* 0x0000005c0600a985 */ /* 0x0003e2000c101b34 */
[----:B------:R-:W-:Y:S02]  /*17c20*/  ISETP.GE.AND P2, PT, R15, UR4, PT ;  /* 0x000000040f007c0c */ /* 0x000fe4000bf46270 */
[----:B------:R-:W-:Y:S02]  /*17c30*/  @!P3 LEA.HI.X R11, R223, R9, R228, 0x2, P1 ;  /* 0x00000009df0bb211 */ /* 0x000fe400008f14e4 */
[----:B------:R-:W-:-:S03]  /*17c40*/  ISETP.GE.AND P1, PT, R222, UR4, PT ;  /* 0x00000004de007c0c */ /* 0x000fc6000bf26270 */
[CC--:B------:R-:W-:Y:S01]  /*17c50*/  @!P0 LEA R12, P6, R221.reuse, R8.reuse, 0x2 ;  /* 0x00000008dd0c8211 */ /* 0x0c0fe200078c10ff */
[----:B------:R2:W-:Y:S01]  /*17c60*/  @!P3 ST.E.64 desc[UR52][R10.64], R86 ;  /* 0x000000560a00b985 */ /* 0x0005e2000c101b34 */
[----:B0-----:R-:W-:Y:S02]  /*17c70*/  SHF.R.S32.HI R5, RZ, 0x1f, R15 ;  /* 0x0000001fff057819 */ /* 0x001fe4000001140f */
[----:B------:R-:W-:Y:S02]  /*17c80*/  @!P0 LEA.HI.X R13, R221, R9, R0, 0x2, P6 ;  /* 0x00000009dd0d8211 */ /* 0x000fe400030f1400 */
[-C--:B-1----:R-:W-:Y:S02]  /*17c90*/  @!P2 LEA R6, P3, R15, R8.reuse, 0x2 ;  /* 0x000000080f06a211 */ /* 0x082fe400078610ff */
[----:B------:R-:W-:Y:S02]  /*17ca0*/  SHF.R.S32.HI R0, RZ, 0x1f, R3 ;  /* 0x0000001fff007819 */ /* 0x000fe40000011403 */
[----:B------:R-:W-:-:S02]  /*17cb0*/  @!P1 LEA R4, P6, R222, R8, 0x2 ;  /* 0x00000008de049211 */ /* 0x000fc400078c10ff */
[-C--:B------:R-:W-:Y:S02]  /*17cc0*/  @!P2 LEA.HI.X R7, R15, R9.reuse, R5, 0x2, P3 ;  /* 0x000000090f07a211 */ /* 0x080fe400018f1405 */
[-C--:B------:R-:W-:Y:S02]  /*17cd0*/  @!P1 LEA.HI.X R5, R222, R9.reuse, R227, 0x2, P6 ;  /* 0x00000009de059211 */ /* 0x080fe400030f14e3 */
[----:B--2---:R-:W-:Y:S02]  /*17ce0*/  SHF.R.S32.HI R11, RZ, 0x1f, R21 ;  /* 0x0000001fff0b7819 */ /* 0x004fe40000011415 */
[-C--:B------:R-:W-:Y:S01]  /*17cf0*/  @!P4 LEA R10, P3, R21, R8.reuse, 0x2 ;  /* 0x00000008150ac211 */ /* 0x080fe200078610ff */
[----:B------:R0:W-:Y:S01]  /*17d00*/  @!P1 ST.E.64 desc[UR52][R4.64], R84 ;  /* 0x0000005404009985 */ /* 0x0001e2000c101b34 */
[----:B------:R-:W-:Y:S02]  /*17d10*/  @!P5 LEA R14, P6, R3, R8, 0x2 ;  /* 0x00000008030ed211 */ /* 0x000fe400078c10ff */
[-C--:B------:R-:W-:Y:S01]  /*17d20*/  @!P4 LEA.HI.X R11, R21, R9.reuse, R11, 0x2, P3 ;  /* 0x00000009150bc211 */ /* 0x080fe200018f140b */
[----:B------:R1:W-:Y:S01]  /*17d30*/  @!P0 ST.E.64 desc[UR52][R12.64], R78 ;  /* 0x0000004e0c008985 */ /* 0x0003e2000c101b34 */
[----:B------:R-:W-:Y:S01]  /*17d40*/  @!P5 LEA.HI.X R15, R3, R9, R0, 0x2, P6 ;  /* 0x00000009030fd211 */ /* 0x000fe200030f1400 */
[----:B------:R-:W-:Y:S01]  /*17d50*/  VIADD R3, R17, 0x48 ;  /* 0x0000004811037836 */ /* 0x000fe20000000000 */
[----:B------:R-:W-:Y:S01]  /*17d60*/  ISETP.GE.AND P3, PT, R19, UR4, PT ;  /* 0x0000000413007c0c */ /* 0x000fe2000bf66270 */
[----:B------:R-:W-:Y:S01]  /*17d70*/  VIADD R21, R17, 0x50 ;  /* 0x0000005011157836 */ /* 0x000fe20000000000 */
[----:B------:R-:W-:Y:S01]  /*17d80*/  SHF.R.S32.HI R0, RZ, 0x1f, R19 ;  /* 0x0000001fff007819 */ /* 0x000fe20000011413 */
[----:B------:R2:W-:Y:S01]  /*17d90*/  @!P2 ST.E.64 desc[UR52][R6.64], R76 ;  /* 0x0000004c0600a985 */ /* 0x0005e2000c101b34 */
[----:B------:R-:W-:-:S02]  /*17da0*/  ISETP.GE.AND P0, PT, R3, UR4, PT ;  /* 0x0000000403007c0c */ /* 0x000fc4000bf06270 */
[----:B------:R-:W-:Y:S01]  /*17db0*/  ISETP.GE.AND P1, PT, R21, UR4, PT ;  /* 0x0000000415007c0c */ /* 0x000fe2000bf26270 */
[----:B------:R3:W-:Y:S01]  /*17dc0*/  @!P4 ST.E.64 desc[UR52][R10.64], R70 ;  /* 0x000000460a00c985 */ /* 0x0007e2000c101b34 */
[----:B------:R-:W-:-:S03]  /*17dd0*/  SHF.R.S32.HI R20, RZ, 0x1f, R21 ;  /* 0x0000001fff147819 */ /* 0x000fc60000011415 */
[----:B------:R4:W-:Y:S02]  /*17de0*/  @!P5 ST.E.64 desc[UR52][R14.64], R68 ;  /* 0x000000440e00d985 */ /* 0x0009e4000c101b34 */
[----:B------:R-:W-:-:S04]  /*17df0*/  @!P3 LEA R18, P6, R19, R8, 0x2 ;  /* 0x000000081312b211 */ /* 0x000fc800078c10ff */
[-C--:B------:R-:W-:Y:S02]  /*17e00*/  @!P3 LEA.HI.X R19, R19, R9.reuse, R0, 0x2, P6 ;  /* 0x000000091313b211 */ /* 0x080fe400030f1400 */
[----:B------:R-:W-:Y:S02]  /*17e10*/  SHF.R.S32.HI R0, RZ, 0x1f, R3 ;  /* 0x0000001fff007819 */ /* 0x000fe40000011403 */
[-C--:B0-----:R-:W-:Y:S01]  /*17e20*/  @!P0 LEA R4, P2, R3, R8.reuse, 0x2 ;  /* 0x0000000803048211 */ /* 0x081fe200078410ff */
[----:B------:R0:W-:Y:S01]  /*17e30*/  @!P3 ST.E.64 desc[UR52][R18.64], R62 ;  /* 0x0000003e1200b985 */ /* 0x0001e2000c101b34 */
[----:B-1----:R-:W-:Y:S02]  /*17e40*/  @!P1 LEA R12, P6, R21, R8, 0x2 ;  /* 0x00000008150c9211 */ /* 0x002fe400078c10ff */
[----:B------:R-:W-:Y:S01]  /*17e50*/  @!P0 LEA.HI.X R5, R3, R9, R0, 0x2, P2 ;  /* 0x0000000903058211 */ /* 0x000fe200010f1400 */
[----:B------:R-:W-:Y:S01]  /*17e60*/  VIADD R3, R17, 0x60 ;  /* 0x0000006011037836 */ /* 0x000fe20000000000 */
[----:B------:R-:W-:-:S02]  /*17e70*/  ISETP.GE.AND P2, PT, R25, UR4, PT ;  /* 0x0000000419007c0c */ /* 0x000fc4000bf46270 */
[----:B------:R-:W-:Y:S01]  /*17e80*/  @!P1 LEA.HI.X R13, R21, R9, R20, 0x2, P6 ;  /* 0x00000009150d9211 */ /* 0x000fe200030f1414 */
[----:B------:R-:W-:Y:S01]  /*17e90*/  VIADD R21, R17, 0x68 ;  /* 0x0000006811157836 */ /* 0x000fe20000000000 */
[----:B------:R-:W-:Y:S01]  /*17ea0*/  ISETP.GE.AND P4, PT, R3, UR4, PT ;  /* 0x0000000403007c0c */ /* 0x000fe2000bf86270 */
[----:B------:R1:W-:Y:S01]  /*17eb0*/  @!P0 ST.E.64 desc[UR52][R4.64], R60 ;  /* 0x0000003c04008985 */ /* 0x0003e2000c101b34 */
[----:B------:R-:W-:Y:S02]  /*17ec0*/  SHF.R.S32.HI R0, RZ, 0x1f, R25 ;  /* 0x0000001fff007819 */ /* 0x000fe40000011419 */
[----:B------:R-:W-:Y:S01]  /*17ed0*/  ISETP.GE.AND P5, PT, R21, UR4, PT ;  /* 0x0000000415007c0c */ /* 0x000fe2000bfa6270 */
[----:B------:R5:W-:Y:S01]  /*17ee0*/  @!P1 ST.E.64 desc[UR52][R12.64], R54 ;  /* 0x000000360c009985 */ /* 0x000be2000c101b34 */
[----:B------:R-:W-:-:S03]  /*17ef0*/  SHF.R.S32.HI R20, RZ, 0x1f, R21 ;  /* 0x0000001fff147819 */ /* 0x000fc60000011415 */
[----:B--2---:R-:W-:-:S04]  /*17f00*/  @!P2 LEA R6, P6, R25, R8, 0x2 ;  /* 0x000000081906a211 */ /* 0x004fc800078c10ff */
[-C--:B------:R-:W-:Y:S01]  /*17f10*/  @!P2 LEA.HI.X R7, R25, R9.reuse, R0, 0x2, P6 ;  /* 0x000000091907a211 */ /* 0x080fe200030f1400 */
[----:B------:R-:W-:Y:S01]  /*17f20*/  VIADD R25, R17, 0x70 ;  /* 0x0000007011197836 */ /* 0x000fe20000000000 */
[----:B------:R-:W-:Y:S02]  /*17f30*/  SHF.R.S32.HI R0, RZ, 0x1f, R3 ;  /* 0x0000001fff007819 */ /* 0x000fe40000011403 */
[-C--:B---3--:R-:W-:Y:S01]  /*17f40*/  @!P4 LEA R10, P3, R3, R8.reuse, 0x2 ;  /* 0x00000008030ac211 */ /* 0x088fe200078610ff */
[----:B------:R2:W-:Y:S01]  /*17f50*/  @!P2 ST.E.64 desc[UR52][R6.64], R52 ;  /* 0x000000340600a985 */ /* 0x0005e2000c101b34 */
[----:B----4-:R-:W-:Y:S02]  /*17f60*/  @!P5 LEA R14, P6, R21, R8, 0x2 ;  /* 0x00000008150ed211 */ /* 0x010fe400078c10ff */
        /* <DEDUP_REMOVED lines=11> */
[----:B0-----:R-:W-:-:S04]  /*18020*/  @!P3 LEA R18, P6, R25, R8, 0x2 ;  /* 0x000000081912b211 */ /* 0x001fc800078c10ff */
[-C--:B------:R-:W-:Y:S01]  /*18030*/  @!P3 LEA.HI.X R19, R25, R9.reuse, R0, 0x2, P6 ;  /* 0x000000091913b211 */ /* 0x080fe200030f1400 */
[----:B------:R-:W-:Y:S01]  /*18040*/  VIADD R25, R17, 0x88 ;  /* 0x0000008811197836 */ /* 0x000fe20000000000 */
[----:B------:R-:W-:Y:S02]  /*18050*/  SHF.R.S32.HI R0, RZ, 0x1f, R3 ;  /* 0x0000001fff007819 */ /* 0x000fe40000011403 */
[-C--:B-1----:R-:W-:Y:S01]  /*18060*/  @!P1 LEA R4, P2, R3, R8.reuse, 0x2 ;  /* 0x0000000803049211 */ /* 0x082fe200078410ff */
[----:B------:R0:W-:Y:S01]  /*18070*/  @!P3 ST.E.64 desc[UR52][R18.64], R110 ;  /* 0x0000006e1200b985 */ /* 0x0001e2000c101b34 */
[----:B-----5:R-:W-:Y:S02]  /*18080*/  @!P0 LEA R12, P6, R21, R8, 0x2 ;  /* 0x00000008150c8211 */ /* 0x020fe400078c10ff */
        /* <DEDUP_REMOVED lines=10> */
[----:B------:R-:W-:Y:S02]  /*18130*/  SHF.R.S32.HI R20, RZ, 0x1f, R21 ;  /* 0x0000001fff147819 */ /* 0x000fe40000011415 */
[----:B------:R-:W-:-:S02]  /*18140*/  ISETP.GE.AND P0, PT, R27, UR4, PT ;  /* 0x000000041b007c0c */ /* 0x000fc4000bf06270 */
[----:B--2---:R-:W-:-:S03]  /*18150*/  @!P2 LEA R6, P6, R25, R8, 0x2 ;  /* 0x000000081906a211 */ /* 0x004fc600078c10ff */
[-C--:B---3--:R-:W-:Y:S02]  /*18160*/  @!P5 LEA R10, P3, R3, R8.reuse, 0x2 ;  /* 0x00000008030ad211 */ /* 0x088fe400078610ff */
[-C--:B------:R-:W-:Y:S01]  /*18170*/  @!P2 LEA.HI.X R7, R25, R9.reuse, R0, 0x2, P6 ;  /* 0x000000091907a211 */ /* 0x080fe200030f1400 */
[----:B------:R-:W-:Y:S01]  /*18180*/  VIADD R25, R17, 0xa0 ;  /* 0x000000a011197836 */ /* 0x000fe20000000000 */
[----:B------:R-:W-:Y:S02]  /*18190*/  SHF.R.S32.HI R0, RZ, 0x1f, R3 ;  /* 0x0000001fff007819 */ /* 0x000fe40000011403 */
[----:B----4-:R-:W-:Y:S01]  /*181a0*/  @!P4 LEA R14, P6, R21, R8, 0x2 ;  /* 0x00000008150ec211 */ /* 0x010fe200078c10ff */
[----:B------:R3:W-:Y:S01]  /*181b0*/  @!P2 ST.E.64 desc[UR52][R6.64], R118 ;  /* 0x000000760600a985 */ /* 0x0007e2000c101b34 */
[----:B------:R-:W-:Y:S01]  /*181c0*/  @!P5 LEA.HI.X R11, R3, R9, R0, 0x2, P3 ;  /* 0x00000009030bd211 */ /* 0x000fe200018f1400 */
[----:B------:R-:W-:Y:S01]  /*181d0*/  VIADD R3, R17, 0xa8 ;  /* 0x000000a811037836 */ /* 0x000fe20000000000 */
[----:B------:R-:W-:-:S02]  /*181e0*/  ISETP.GE.AND P3, PT, R25, UR4, PT ;  /* 0x0000000419007c0c */ /* 0x000fc4000bf66270 */
[----:B------:R-:W-:Y:S01]  /*181f0*/  @!P4 LEA.HI.X R15, R21, R9, R20, 0x2, P6 ;  /* 0x00000009150fc211 */ /* 0x000fe200030f1414 */
[----:B------:R3:W-:Y:S01]  /*18200*/  @!P5 ST.E.64 desc[UR52][R10.64], R126 ;  /* 0x0000007e0a00d985 */ /* 0x0007e2000c101b34 */
[----:B------:R-:W-:Y:S02]  /*18210*/  ISETP.GE.AND P1, PT, R3, UR4, PT ;  /* 0x0000000403007c0c */ /* 0x000fe4000bf26270 */
[----:B------:R-:W-:Y:S01]  /*18220*/  SHF.R.S32.HI R0, RZ, 0x1f, R25 ;  /* 0x0000001fff007819 */ /* 0x000fe20000011419 */
[----:B------:R3:W-:Y:S06]  /*18230*/  @!P4 ST.E.64 desc[UR52][R14.64], R128 ;  /* 0x000000800e00c985 */ /* 0x0007ec000c101b34 */
[----:B0-----:R-:W-:-:S04]  /*18240*/  @!P3 LEA R18, P6, R25, R8, 0x2 ;  /* 0x000000081912b211 */ /* 0x001fc800078c10ff */
[-C--:B------:R-:W-:Y:S02]  /*18250*/  @!P3 LEA.HI.X R19, R25, R9.reuse, R0, 0x2, P6 ;  /* 0x000000091913b211 */ /* 0x080fe400030f1400 */
[----:B------:R-:W-:Y:S02]  /*18260*/  SHF.R.S32.HI R0, RZ, 0x1f, R3 ;  /* 0x0000001fff007819 */ /* 0x000fe40000011403 */
[C---:B------:R-:W-:Y:S01]  /*18270*/  @!P1 LEA R20, P6, R3.reuse, R8, 0x2 ;  /* 0x0000000803149211 */ /* 0x040fe200078c10ff */
[----:B------:R3:W-:Y:S03]  /*18280*/  @!P3 ST.E.64 desc[UR52][R18.64], R134 ;  /* 0x000000861200b985 */ /* 0x0007e6000c101b34 */
[----:B------:R-:W-:Y:S02]  /*18290*/  @!P1 LEA.HI.X R21, R3, R9, R0, 0x2, P6 ;  /* 0x0000000903159211 */ /* 0x000fe400030f1400 */
[----:B------:R-:W-:-:S02]  /*182a0*/  SHF.R.S32.HI R0, RZ, 0x1f, R27 ;  /* 0x0000001fff007819 */ /* 0x000fc4000001141b */
[C---:B-1----:R-:W-:Y:S01]  /*182b0*/  @!P0 LEA R4, P6, R27.reuse, R8, 0x2 ;  /* 0x000000081b048211 */ /* 0x042fe200078c10ff */
[----:B------:R3:W-:Y:S03]  /*182c0*/  @!P1 ST.E.64 desc[UR52][R20.64], R136 ;  /* 0x0000008814009985 */ /* 0x0007e6000c101b34 */
[----:B------:R-:W-:-:S05]  /*182d0*/  @!P0 LEA.HI.X R5, R27, R9, R0, 0x2, P6 ;  /* 0x000000091b058211 */ /* 0x000fca00030f1400 */
[----:B------:R3:W-:Y:S01]  /*182e0*/  @!P0 ST.E.64 desc[UR52][R4.64], R102 ;  /* 0x0000006604008985 */ /* 0x0007e2000c101b34 */
[----:B------:R-:W-:-:S13]  /*182f0*/  ISETP.GE.AND P0, PT, R220, UR4, PT ;  /* 0x00000004dc007c0c */ /* 0x000fda000bf06270 */
[----:B---3--:R-:W-:Y:S05]  /*18300*/  @P0 BRA `(.L_x_4331) ;  /* 0x0000000c00980947 */ /* 0x008fea0003800000 */
[----:B------:R-:W-:Y:S02]  /*18310*/  LEA R4, P0, R220, R8, 0x2 ;  /* 0x00000008dc047211 */ /* 0x000fe400078010ff */
[----:B------:R-:W-:-:S04]  /*18320*/  SHF.R.S32.HI R3, RZ, 0x1f, R220 ;  /* 0x0000001fff037819 */ /* 0x000fc800000114dc */
[----:B------:R-:W-:-:S05]  /*18330*/  LEA.HI.X R5, R220, R9, R3, 0x2, P0 ;  /* 0x00000009dc057211 */ /* 0x000fca00000f1403 */
[----:B------:R3:W-:Y:S01]  /*18340*/  ST.E.64 desc[UR52][R4.64], R100 ;  /* 0x0000006404007985 */ /* 0x0007e2000c101b34 */
[----:B------:R-:W-:Y:S05]  /*18350*/  BRA `(.L_x_4331) ;  /* 0x0000000c00847947 */ /* 0x000fea0003800000 */
.L_x_4322:
[----:B------:R-:W0:Y:S01]  /*18360*/  LDC.64 R4, c[0x0][0xc00] ;  /* 0x00030000ff047b82 */ /* 0x000e220000000a00 */
[----:B------:R-:W-:Y:S01]  /*18370*/  ULDC.64 UR8, c[0x0][0xc00] ;  /* 0x0003000000087ab9 */ /* 0x000fe20000000a00 */
[----:B------:R-:W-:Y:S01]  /*18380*/  IMAD.MOV.U32 R3, RZ, RZ, RZ ;  /* 0x000000ffff037224 */ /* 0x000fe200078e00ff */
[----:B------:R-:W-:-:S05]  /*18390*/  UIMAD.WIDE UR8, UR44, 0x4, UR8 ;  /* 0x000000042c0878a5 */ /* 0x000fca000f8e0208 */
[----:B------:R-:W1:Y:S01]  /*183a0*/  LDC.64 R6, c[0x0][0xc08] ;  /* 0x00030200ff067b82 */ /* 0x000e620000000a00 */
[----:B0-----:R-:W-:Y:S01]  /*183b0*/  ISETP.NE.U32.AND P0, PT, R4, RZ, PT ;  /* 0x000000ff0400720c */ /* 0x001fe20003f05070 */
[----:B------:R-:W-:Y:S01]  /*183c0*/  IMAD.U32 R4, RZ, RZ, UR8 ;  /* 0x00000008ff047e24 */ /* 0x000fe2000f8e00ff */
[----:B------:R-:W-:Y:S01]  /*183d0*/  R2UR UR4, R5 ;  /* 0x00000000050472ca */ /* 0x000fe200000e0000 */
[----:B------:R-:W-:Y:S01]  /*183e0*/  IMAD.U32 R5, RZ, RZ, UR9 ;  /* 0x00000009ff057e24 */ /* 0x000fe2000f8e00ff */
[----:B-1----:R-:W-:-:S09]  /*183f0*/  ISETP.NE.U32.AND P1, PT, R6, RZ, PT ;  /* 0x000000ff0600720c */ /* 0x002fd20003f25070 */
[----:B------:R-:W-:Y:S02]  /*18400*/  VOTEU.ANY UP0, P0 ;  /* 0x00000000003f7886 */ /* 0x000fe40000000100 */
[----:B------:R-:W-:Y:S01]  /*18410*/  UISETP.NE.AND.EX UP0, UPT, UR4, URZ, UPT, UP0 ;  /* 0x0000003f0400728c */ /* 0x000fe2000bf05300 */
[----:B------:R-:W-:Y:S01]  /*18420*/  R2UR UR4, R7 ;  /* 0x00000000070472ca */ /* 0x000fe200000e0000 */
[----:B------:R-:W-:-:S04]  /*18430*/  VOTEU.ANY UP1, P1 ;  /* 0x00000000003f7886 */ /* 0x000fc80000820100 */
[----:B------:R-:W-:-:S08]  /*18440*/  PLOP3.LUT P0, PT, PT, PT, UP0, 0x80, 0x0 ;  /* 0x000000000000781c */ /* 0x000fd00003f0f008 */
[----:B------:R-:W-:-:S06]  /*18450*/  UISETP.NE.AND.EX UP1, UPT, UR4, URZ, UPT, UP1 ;  /* 0x0000003f0400728c */ /* 0x000fcc000bf25310 */
[----:B------:R-:W-:Y:S01]  /*18460*/  PLOP3.LUT P1, PT, PT, PT, UP1, 0x80, 0x0 ;  /* 0x000000000000781c */ /* 0x000fe20003f2f018 */
[----:B------:R0:W5:Y:S01]  /*18470*/  @P0 LDG.E R3, desc[UR52][R4.64] ;  /* 0x0000003404030981 */ /* 0x000162000c1e1900 */
[----:B------:R-:W-:Y:S02]  /*18480*/  ULDC UR4, c[0x0][0xa88] ;  /* 0x0002a20000047ab9 */ /* 0x000fe40000000800 */
[----:B------:R-:W-:Y:S01]  /*18490*/  IMAD.U32 R0, RZ, RZ, UR4 ;  /* 0x00000004ff007e24 */ /* 0x000fe2000f8e00ff */
[----:B------:R-:W-:Y:S02]  /*184a0*/  @UP1 ULDC.64 UR8, c[0x0][0xc08] ;  /* 0x0003020000081ab9 */ /* 0x000fe40000000a00 */
[----:B------:R-:W-:-:S06]  /*184b0*/  @UP1 UIMAD.WIDE UR8, UR44, 0x4, UR8 ;  /* 0x000000042c0818a5 */ /* 0x000fcc000f8e0208 */
[----:B------:R-:W-:Y:S02]  /*184c0*/  IMAD.U32 R6, RZ, RZ, UR8 ;  /* 0x00000008ff067e24 */ /* 0x000fe4000f8e00ff */
[----:B------:R-:W-:-:S05]  /*184d0*/  IMAD.U32 R7, RZ, RZ, UR9 ;  /* 0x00000009ff077e24 */ /* 0x000fca000f8e00ff */
[----:B------:R0:W5:Y:S01]  /*184e0*/  @P1 LDG.E R0, desc[UR52][R6.64] ;  /* 0x0000003406001981 */ /* 0x000162000c1e1900 */
[----:B------:R-:W-:Y:S05]  /*184f0*/  @P1 BRA `(.L_x_4334) ;  /* 0x0000000000101947 */ /* 0x000fea0003800000 */
[----:B------:R-:W-:Y:S05]  /*18500*/  @!P0 BRA `(.L_x_4334) ;  /* 0x00000000000c8947 */ /* 0x000fea0003800000 */
[----:B0-----:R-:W2:Y:S04]  /*18510*/  LDG.E R7, desc[UR52][R4.64] ;  /* 0x0000003404077981 */ /* 0x001ea8000c1e1900 */
[----:B-----5:R-:W2:Y:S02]  /*18520*/  LDG.E R0, desc[UR52][R4.64+0x4] ;  /* 0x0000043404007981 */ /* 0x020ea4000c1e1900 */
[----:B--2---:R-:W-:-:S07]  /*18530*/  IMAD.IADD R0, R0, 0x1, -R7 ;  /* 0x0000000100007824 */ /* 0x004fce00078e0a07 */
.L_x_4334:
[----:B-----5:R-:W-:Y:S01]  /*18540*/  R2UR UR16, R3 ;  /* 0x00000000031072ca */ /* 0x020fe200000e0000 */
[----:B------:R-:W-:Y:S01]  /*18550*/  USHF.R.S32.HI UR7, URZ, 0x1f, UR44 ;  /* 0x0000001f3f077899 */ /* 0x000fe2000801142c */
[----:B------:R-:W-:Y:S01]  /*18560*/  ISETP.GT.AND P0, PT, R233, 0x7f, PT ;  /* 0x0000007fe900780c */ /* 0x000fe20003f04270 */
[----:B------:R-:W-:Y:S01]  /*18570*/  USEL UR4, UR44, URZ, !UP0 ;  /* 0x0000003f2c047287 */ /* 0x000fe2000c000000 */
[----:B------:R-:W-:Y:S01]  /*18580*/  BSSY B1, `(.L_x_4335) ;  /* 0x000003a000017945 */ /* 0x000fe20003800000 */
[----:B------:R-:W-:-:S08]  /*18590*/  USEL UR7, UR7, URZ, !UP0 ;  /* 0x0000003f07077287 */ /* 0x000fd0000c000000 */
[----:B------:R-:W-:Y:S02]  /*185a0*/  USHF.R.S32.HI UR16, URZ, 0x1f, UR16 ;  /* 0x0000001f3f107899 */ /* 0x000fe40008011410 */
[----:B------:R-:W-:Y:S10]  /*185b0*/  @P0 BRA `(.L_x_4336) ;  /* 0x0000000000d80947 */ /* 0x000ff40003800000 */
[----:B0-----:R-:W0:Y:S01]  /*185c0*/  S2R R5, SR_TID.X ;  /* 0x0000000000057919 */ /* 0x001e220000002100 */
[----:B------:R-:W1:Y:S01]  /*185d0*/  LDC R9, c[0x0][0xbe8] ;  /* 0x0002fa00ff097b82 */ /* 0x000e620000000800 */
[----:B------:R-:W-:Y:S02]  /*185e0*/  IMAD.U32 R8, RZ, RZ, UR36 ;  /* 0x00000024ff087e24 */ /* 0x000fe4000f8e00ff */
[----:B-1----:R-:W-:-:S03]  /*185f0*/  IMAD R4, R0, R9, RZ ;  /* 0x0000000900047224 */ /* 0x002fc600078e02ff */
[----:B0-----:R-:W-:-:S04]  /*18600*/  IADD3 R8, R8, -0x80, R5 ;  /* 0xffffff8008087810 */ /* 0x001fc80007ffe005 */
        /* <DEDUP_REMOVED lines=11> */
[----:B------:R-:W-:Y:S02]  /*186c0*/  UIMAD.WIDE.U32 UR14, UR8, UR43, URZ ;  /* 0x0000002b080e72a5 */ /* 0x000fe4000f8e003f */
[----:B------:R-:W1:Y:S01]  /*186d0*/  @P0 LDC R10, c[0x0][0xbf0] ;  /* 0x0002fc00ff0a0b82 */ /* 0x000e620000000800 */
[----:B------:R-:W-:Y:S02]  /*186e0*/  UIMAD UR18, UR9, UR43, URZ ;  /* 0x0000002b091272a4 */ /* 0x000fe4000f8e023f */
[----:B------:R-:W-:Y:S01]  /*186f0*/  UIMAD UR11, UR11, UR4, URZ ;  /* 0x000000040b0b72a4 */ /* 0x000fe2000f8e023f */
[----:B------:R-:W-:Y:S01]  /*18700*/  IMAD.U32 R4, RZ, RZ, UR14 ;  /* 0x0000000eff047e24 */ /* 0x000fe2000f8e00ff */
[----:B------:R-:W-:Y:S01]  /*18710*/  UIMAD.WIDE.U32 UR8, UR10, UR4, URZ ;  /* 0x000000040a0872a5 */ /* 0x000fe2000f8e003f */
[----:B------:R-:W-:Y:S01]  /*18720*/  IMAD.U32 R5, RZ, RZ, UR15 ;  /* 0x0000000fff057e24 */ /* 0x000fe2000f8e00ff */
[----:B------:R-:W-:-:S02]  /*18730*/  UIADD3 UR14, UR18, UR15, URZ ;  /* 0x0000000f120e7290 */ /* 0x000fc4000fffe03f */
[----:B------:R-:W-:Y:S01]  /*18740*/  UIMAD UR11, UR10, UR7, UR11 ;  /* 0x000000070a0b72a4 */ /* 0x000fe2000f8e020b */
[----:B------:R-:W-:-:S03]  /*18750*/  ULDC.64 UR12, c[0x0][UR17+0x228] ;  /* 0x00008a00110c7abb */ /* 0x000fc60008000a00 */
[----:B------:R-:W-:Y:S01]  /*18760*/  UIADD3 UR11, UR9, UR11, URZ ;  /* 0x0000000b090b7290 */ /* 0x000fe2000fffe03f */
[----:B------:R-:W-:Y:S01]  /*18770*/  IMAD.U32 R11, RZ, RZ, UR14 ;  /* 0x0000000eff0b7e24 */ /* 0x000fe2000f8e00ff */
[----:B------:R-:W-:Y:S01]  /*18780*/  UIMAD.WIDE.U32 UR20, UR12, UR19, URZ ;  /* 0x000000130c1472a5 */ /* 0x000fe2000f8e003f */
[----:B0-----:R-:W-:Y:S01]  /*18790*/  @P0 IMAD.HI.U32 R7, R8, R7, RZ ;  /* 0x0000000708070227 */ /* 0x001fe200078e00ff */
[----:B------:R-:W-:-:S04]  /*187a0*/  UIMAD UR10, UR13, UR19, URZ ;  /* 0x000000130d0a72a4 */ /* 0x000fc8000f8e023f */
[----:B------:R-:W-:Y:S01]  /*187b0*/  UIADD3 UR10, UR10, UR21, URZ ;  /* 0x000000150a0a7290 */ /* 0x000fe2000fffe03f */
[----:B-1----:R-:W-:Y:S02]  /*187c0*/  @P0 SHF.R.U32.HI R6, RZ, R10, R7 ;  /* 0x0000000aff060219 */ /* 0x002fe40000011607 */
[----:B------:R-:W-:Y:S01]  /*187d0*/  IADD3 R5, P0, P1, R4, UR8, R3 ;  /* 0x0000000804057c10 */ /* 0x000fe2000f91e003 */
[----:B------:R-:W-:Y:S01]  /*187e0*/  IMAD.U32 R4, RZ, RZ, UR16 ;  /* 0x00000010ff047e24 */ /* 0x000fe2000f8e00ff */
[----:B------:R-:W-:Y:S01]  /*187f0*/  ULDC.64 UR8, c[0x0][UR17+0x210] ;  /* 0x0000840011087abb */ /* 0x000fe20008000a00 */
[----:B------:R-:W-:-:S04]  /*18800*/  IMAD.MOV R7, RZ, RZ, -R6 ;  /* 0x000000ffff077224 */ /* 0x000fc800078e0a06 */
[----:B------:R-:W-:Y:S01]  /*18810*/  IMAD R7, R9, R7, R8 ;  /* 0x0000000709077224 */ /* 0x000fe200078e0208 */
[----:B------:R-:W-:Y:S02]  /*18820*/  IADD3.X R8, R11, UR11, R4, P0, P1 ;  /* 0x0000000b0b087c10 */ /* 0x000fe400087e2404 */
[----:B------:R-:W-:Y:S01]  /*18830*/  IADD3 R4, P0, P1, R6, UR20, R5 ;  /* 0x0000001406047c10 */ /* 0x000fe2000f91e005 */
[----:B------:R-:W-:Y:S01]  /*18840*/  IMAD R9, R7, UR9, RZ ;  /* 0x0000000907097c24 */ /* 0x000fe2000f8e02ff */
[----:B------:R-:W-:Y:S02]  /*18850*/  SHF.R.S32.HI R5, RZ, 0x1f, R6 ;  /* 0x0000001fff057819 */ /* 0x000fe40000011406 */
[----:B------:R-:W-:Y:S02]  /*18860*/  SHF.R.S32.HI R6, RZ, 0x1f, R7 ;  /* 0x0000001fff067819 */ /* 0x000fe40000011407 */
[----:B------:R-:W-:Y:S01]  /*18870*/  IADD3.X R5, R5, UR10, R8, P0, P1 ;  /* 0x0000000a05057c10 */ /* 0x000fe200087e2408 */
[----:B------:R-:W-:Y:S01]  /*18880*/  ULDC.64 UR10, c[0x0][0xba8] ;  /* 0x0002ea00000a7ab9 */ /* 0x000fe20000000a00 */
[----:B------:R-:W-:Y:S01]  /*18890*/  @!UP0 ULDC UR10, c[0x0][0xb50] ;  /* 0x0002d400000a8ab9 */ /* 0x000fe20000000800 */
[----:B------:R-:W-:Y:S01]  /*188a0*/  IMAD R9, R6, UR8, R9 ;  /* 0x0000000806097c24 */ /* 0x000fe2000f8e0209 */
[----:B------:R-:W-:Y:S01]  /*188b0*/  @!UP0 ULDC UR11, c[0x0][0xb54] ;  /* 0x0002d500000b8ab9 */ /* 0x000fe20000000800 */
[----:B------:R-:W-:-:S04]  /*188c0*/  IMAD.WIDE.U32 R4, R7, UR8, R4 ;  /* 0x0000000807047c25 */ /* 0x000fc8000f8e0004 */
[----:B------:R-:W-:Y:S01]  /*188d0*/  IMAD.IADD R5, R5, 0x1, R9 ;  /* 0x0000000105057824 */ /* 0x000fe200078e0209 */
[----:B------:R-:W-:-:S04]  /*188e0*/  LEA R6, P0, R4, UR10, 0x2 ;  /* 0x0000000a04067c11 */ /* 0x000fc8000f8010ff */
[----:B------:R-:W-:Y:S01]  /*188f0*/  LEA.HI.X R7, R4, UR11, R5, 0x2, P0 ;  /* 0x0000000b04077c11 */ /* 0x000fe200080f1405 */
[----:B------:R-:W-:-:S05]  /*18900*/  IMAD.MOV.U32 R5, RZ, RZ, -0x800000 ;  /* 0xff800000ff057424 */ /* 0x000fca00078e00ff */
[----:B------:R1:W-:Y:S03]  /*18910*/  STG.E desc[UR52][R6.64], R5 ;  /* 0x0000000506007986 */ /* 0x0003e6000c101934 */
.L_x_4336:
[----:B------:R-:W-:Y:S05]  /*18920*/  BSYNC B1 ;  /* 0x0000000000017941 */ /* 0x000fea0003800000 */
.L_x_4335:
[----:B------:R-:W-:-:S06]  /*18930*/  UISETP.GT.AND UP0, UPT, UR46, 0x1, UPT ;  /* 0x000000012e00788c */ /* 0x000fcc000bf04270 */
[----:B------:R-:W-:-:S13]  /*18940*/  PLOP3.LUT P0, PT, PT, PT, UP0, 0x80, 0x0 ;  /* 0x000000000000781c */ /* 0x000fda0003f0f008 */
[----:B------:R-:W-:Y:S05]  /*18950*/  @P0 BRA `(.L_x_4331) ;  /* 0x0000000800040947 */ /* 0x000fea0003800000 */
[----:B------:R-:W2:Y:S01]  /*18960*/  LDC R11, c[0x0][0xbe8] ;  /* 0x0002fa00ff0b7b82 */ /* 0x000ea20000000800 */
[C---:B------:R-:W-:Y:S01]  /*18970*/  R2UR UR11, R3.reuse ;  /* 0x00000000030b72ca */ /* 0x040fe200000e0000 */
[----:B------:R-:W-:Y:S01]  /*18980*/  ULDC.64 UR12, c[0x0][0xaa0] ;  /* 0x0002a800000c7ab9 */ /* 0x000fe20000000a00 */
[----:B------:R-:W-:Y:S01]  /*18990*/  R2UR UR8, R3 ;  /* 0x00000000030872ca */ /* 0x000fe200000e0000 */
[----:B------:R-:W-:Y:S01]  /*189a0*/  UIMAD UR10, UR16, UR12, URZ ;  /* 0x0000000c100a72a4 */ /* 0x000fe2000f8e023f */
[----:B------:R-:W-:Y:S01]  /*189b0*/  IMAD R3, R23, 0x20, R225 ;  /* 0x0000002017037824 */ /* 0x000fe200078e02e1 */
[----:B------:R-:W-:Y:S03]  /*189c0*/  BSSY B1, `(.L_x_4337) ;  /* 0x0000044000017945 */ /* 0x000fe60003800000 */
[----:B------:R-:W-:-:S04]  /*189d0*/  VIADD R8, R3, UR36 ;  /* 0x0000002403087c36 */ /* 0x000fc80008000000 */
[----:B------:R-:W-:Y:S01]  /*189e0*/  IMAD.MOV.U32 R3, RZ, RZ, R8 ;  /* 0x000000ffff037224 */ /* 0x000fe200078e0008 */
[----:B------:R-:W-:Y:S02]  /*189f0*/  UIMAD UR10, UR11, UR13, UR10 ;  /* 0x0000000d0b0a72a4 */ /* 0x000fe4000f8e020a */
[----:B------:R-:W-:-:S04]  /*18a00*/  UIMAD.WIDE.U32 UR8, UR8, UR12, URZ ;  /* 0x0000000c080872a5 */ /* 0x000fc8000f8e003f */
[----:B------:R-:W-:-:S03]  /*18a10*/  UIADD3 UR9, UR9, UR10, URZ ;  /* 0x0000000a09097290 */ /* 0x000fc6000fffe03f */
[----:B------:R-:W-:Y:S01]  /*18a20*/  ULDC.64 UR10, c[0x0][0xae8] ;  /* 0x0002ba00000a7ab9 */ /* 0x000fe20000000a00 */
[----:B--2---:R-:W-:Y:S01]  /*18a30*/  ISETP.NE.AND P0, PT, R11, 0x1, PT ;  /* 0x000000010b00780c */ /* 0x004fe20003f05270 */
[----:B------:R-:W-:-:S04]  /*18a40*/  UIMAD.WIDE.U32 UR8, UR43, UR10, UR8 ;  /* 0x0000000a2b0872a5 */ /* 0x000fc8000f8e0008 */
[----:B------:R-:W-:-:S03]  /*18a50*/  UIMAD UR9, UR43, UR11, UR9 ;  /* 0x0000000b2b0972a4 */ /* 0x000fc6000f8e0209 */
[----:B------:R-:W-:Y:S02]  /*18a60*/  ULDC.64 UR10, c[0x0][0xaf0] ;  /* 0x0002bc00000a7ab9 */ /* 0x000fe40000000a00 */
[----:B------:R-:W-:Y:S02]  /*18a70*/  UIMAD UR7, UR7, UR10, URZ ;  /* 0x0000000a070772a4 */ /* 0x000fe4000f8e023f */
[----:B------:R-:W-:Y:S01]  /*18a80*/  UIMAD.WIDE.U32 UR8, UR4, UR10, UR8 ;  /* 0x0000000a040872a5 */ /* 0x000fe2000f8e0008 */
[----:B01----:R-:W0:Y:S01]  /*18a90*/  @P0 LDC R5, c[0x0][0xbec] ;  /* 0x0002fb00ff050b82 */ /* 0x003e220000000800 */
[----:B------:R-:W-:-:S03]  /*18aa0*/  UIMAD UR7, UR4, UR11, UR7 ;  /* 0x0000000b040772a4 */ /* 0x000fc6000f8e0207 */
[----:B------:R-:W-:Y:S01]  /*18ab0*/  ULDC.64 UR10, c[0x0][0xae0] ;  /* 0x0002b800000a7ab9 */ /* 0x000fe20000000a00 */
[----:B------:R-:W-:-:S03]  /*18ac0*/  UIADD3 UR4, UR9, UR7, URZ ;  /* 0x0000000709047290 */ /* 0x000fc6000fffe03f */
        /* <DEDUP_REMOVED lines=8> */
[----:B------:R-:W-:Y:S01]  /*18b50*/  IMAD.U32 R4, RZ, RZ, UR8 ;  /* 0x00000008ff047e24 */ /* 0x000fe2000f8e00ff */
[----:B------:R-:W-:Y:S01]  /*18b60*/  ULDC.64 UR8, c[0x0][0xad8] ;  /* 0x0002b60000087ab9 */ /* 0x000fe20000000a00 */
[----:B------:R-:W-:Y:S02]  /*18b70*/  IMAD R7, R11, R7, R8 ;  /* 0x000000070b077224 */ /* 0x000fe400078e0208 */
[C---:B------:R-:W-:Y:S02]  /*18b80*/  IMAD R9, R3.reuse, UR11, R6 ;  /* 0x0000000b03097c24 */ /* 0x040fe4000f8e0206 */
[----:B------:R-:W-:Y:S01]  /*18b90*/  IMAD.WIDE.U32 R4, R3, UR10, R4 ;  /* 0x0000000a03047c25 */ /* 0x000fe2000f8e0004 */
[----:B------:R-:W-:-:S03]  /*18ba0*/  SHF.R.S32.HI R3, RZ, 0x1f, R7 ;  /* 0x0000001fff037819 */ /* 0x000fc60000011407 */
[----:B------:R-:W-:Y:S02]  /*18bb0*/  VIADD R8, R225, UR36 ;  /* 0x00000024e1087c36 */ /* 0x000fe40008000000 */
[----:B------:R-:W-:Y:S02]  /*18bc0*/  IMAD.IADD R5, R5, 0x1, R9 ;  /* 0x0000000105057824 */ /* 0x000fe400078e0209 */
[----:B------:R-:W-:Y:S02]  /*18bd0*/  IMAD R6, R3, UR8, RZ ;  /* 0x0000000803067c24 */ /* 0x000fe4000f8e02ff */
[----:B------:R-:W-:Y:S02]  /*18be0*/  IMAD R11, R0, R11, RZ ;  /* 0x0000000b000b7224 */ /* 0x000fe400078e02ff */
[C---:B------:R-:W-:Y:S02]  /*18bf0*/  VIADD R3, R8.reuse, 0x40 ;  /* 0x0000004008037836 */ /* 0x040fe40000000000 */
[C---:B------:R-:W-:Y:S01]  /*18c00*/  IMAD R9, R7.reuse, UR9, R6 ;  /* 0x0000000907097c24 */ /* 0x040fe2000f8e0206 */
[-C--:B------:R-:W-:Y:S01]  /*18c10*/  ISETP.GE.AND P2, PT, R8, R11.reuse, PT ;  /* 0x0000000b0800720c */ /* 0x080fe20003f46270 */
[----:B------:R-:W-:Y:S01]  /*18c20*/  IMAD.WIDE.U32 R4, R7, UR8, R4 ;  /* 0x0000000807047c25 */ /* 0x000fe2000f8e0004 */
[----:B------:R-:W-:Y:S01]  /*18c30*/  ISETP.GE.AND P1, PT, R3, R11, PT ;  /* 0x0000000b0300720c */ /* 0x000fe20003f26270 */
[----:B------:R-:W-:-:S02]  /*18c40*/  ULDC.64 UR8, c[0x0][0xa80] ;  /* 0x0002a00000087ab9 */ /* 0x000fc40000000a00 */
        /* <DEDUP_REMOVED lines=27> */
.L_x_4338:
[----:B------:R-:W-:Y:S05]  /*18e00*/  BSYNC B1 ;  /* 0x0000000000017941 */ /* 0x000fea0003800000 */
.L_x_4337:
        /* <DEDUP_REMOVED lines=17> */
.L_x_4340:
[----:B------:R-:W-:Y:S05]  /*18f20*/  BSYNC B1 ;  /* 0x0000000000017941 */ /* 0x000fea0003800000 */
.L_x_4339:
        /* <DEDUP_REMOVED lines=17> */
.L_x_4342:
[----:B------:R-:W-:Y:S05]  /*19040*/  BSYNC B1 ;  /* 0x0000000000017941 */ /* 0x000fea0003800000 */
.L_x_4341:
        /* <DEDUP_REMOVED lines=18> */
.L_x_4331:
[----:B------:R-:W-:Y:S05]  /*19170*/  BSYNC B0 ;  /* 0x0000000000007941 */ /* 0x000fea0003800000 */
.L_x_4321:
[----:B------:R-:W-:Y:S02]  /*19180*/  ULDC UR4, c[0x0][0xc3c] ;  /* 0x00030f0000047ab9 */ /* 0x000fe40000000800 */
[----:B------:R-:W-:-:S06]  /*19190*/  UISETP.GE.AND UP0, UPT, UR49, UR4, UPT ;  /* 0x000000043100728c */ /* 0x000fcc000bf06270 */
[----:B------:R-:W-:-:S13]  /*191a0*/  PLOP3.LUT P0, PT, PT, PT, UP0, 0x80, 0x0 ;  /* 0x000000000000781c */ /* 0x000fda0003f0f008 */
[----:B------:R-:W-:Y:S05]  /*191b0*/  @!P0 BRA `(.L_x_4343) ;  /* 0xfffffe7c00288947 */ /* 0x000fea000383ffff */
[----:B------:R-:W-:Y:S05]  /*191c0*/  EXIT ;  /* 0x000000000000794d */ /* 0x000fea0003800000 */
.L_x_4234:
[----:B------:R-:W-:-:S08]  /*191d0*/  NOP ;  /* 0x0000000000007918 */ /* 0x000fd00000000000 */
[----:B------:R-:W0:-:S00]  /*191e0*/  USETMAXREG.DEALLOC.CTAPOOL 0x18 ;  /* 0x00000018000079c8 */ /* 0x000e0000080e0500 */
[----:B0-----:R-:W-:Y:S01]  /*191f0*/  LOP3.LUT R0, R0, 0x3, RZ, 0xc0, !PT ;  /* 0x0000000300007812 */ /* 0x001fe200078ec0ff */
[----:B------:R-:W-:Y:S01]  /*19200*/  IMAD.MOV.U32 R6, RZ, RZ, RZ ;  /* 0x000000ffff067224 */ /* 0x000fe200078e00ff */
[----:B------:R-:W-:-:S04]  /*19210*/  LOP3.LUT R16, R16, 0xfffffffd, RZ, 0xc0, !PT ;  /* 0xfffffffd10107812 */ /* 0x000fc800078ec0ff */
[----:B------:R-:W0:Y:S02]  /*19220*/  SHFL.IDX PT, R0, R0, RZ, 0x1f ;  /* 0x00001fff00007589 */ /* 0x000e2400000e0000 */
[----:B0-----:R-:W-:-:S13]  /*19230*/  ISETP.NE.AND P0, PT, R0, RZ, PT ;  /* 0x000000ff0000720c */ /* 0x001fda0003f05270 */
[----:B------:R-:W-:Y:S01]  /*19240*/  @P0 LOP3.LUT R16, R16, 0x2, RZ, 0xfc, !PT ;  /* 0x0000000210100812 */ /* 0x000fe200078efcff */
[----:B------:R-:W-:Y:S06]  /*19250*/  @!P0 BRA `(.L_x_4344) ;  /* 0x00000000002c8947 */ /* 0x000fec0003800000 */
[----:B------:R-:W0:Y:S08]  /*19260*/  S2UR UR5, SR_CgaCtaId ;  /* 0x00000000000579c3 */ /* 0x000e300000008800 */
[----:B------:R-:W-:Y:S06]  /*19270*/  BAR.SYNC.DEFER_BLOCKING 0x5, 0x180 ;  /* 0x0146000000007b1d */ /* 0x000fec0000010000 */
[----:B------:R-:W-:-:S02]  /*19280*/  UMOV UR4, 0x400 ;  /* 0x0000040000047882 */ /* 0x000fc40000000000 */
[----:B0-----:R-:W-:-:S09]  /*19290*/  ULEA UR4, UR5, UR4, 0x18 ;  /* 0x0000000405047291 */ /* 0x001fd2000f8ec03f */
[----:B------:R-:W0:Y:S04]  /*192a0*/  LDS.128 R4, [UR4+0x334d0] ;  /* 0x0334d004ff047984 */ /* 0x000e280008000c00 */
[----:B0-----:R0:W-:Y:S01]  /*192b0*/  STL.64 [R1+0x20], R4 ;  /* 0x0000200401007387 */ /* 0x0011e20000100a00 */
[----:B------:R-:W-:-:S03]  /*192c0*/  IMAD.MOV.U32 R0, RZ, RZ, R7 ;  /* 0x000000ffff007224 */ /* 0x000fc600078e0007 */
[----:B------:R0:W-:Y:S02]  /*192d0*/  STL [R1+0x28], R6 ;  /* 0x0000280601007387 */ /* 0x0001e40000100800 */
[----:B------:R-:W-:Y:S01]  /*192e0*/  R2UR UR42, R0 ;  /* 0x00000000002a72ca */ /* 0x000fe200000e0000 */
[----:B------:R-:W-:Y:S06]  /*192f0*/  BAR.ARV 0x4, 0x180 ;  /* 0x0106000000007b1d */ /* 0x000fec0000002000 */
[----:B------:R-:W-:Y:S08]  /*19300*/  BRA `(.L_x_4345) ;  /* 0x0000000c00c47947 */ /* 0x000ff00003800000 */
.L_x_4344:
[----:B------:R-:W0:Y:S01]  /*19310*/  S2R R0, SR_TID.X ;  /* 0x0000000000007919 */ /* 0x000e220000002100 */
        /* <DEDUP_REMOVED lines=43> */
.L_x_4348:
        /* <DEDUP_REMOVED lines=39> */
.L_x_4346:
        /* <DEDUP_REMOVED lines=15> */
.L_x_4349:
        /* <DEDUP_REMOVED lines=62> */
.L_x_4350:
        /* <DEDUP_REMOVED lines=63> */
.L_x_4351:
[----:B01----:R-:W-:-:S05]  /*1a100*/  LOP3.LUT R3, RZ, R2, RZ, 0x33, !PT ;  /* 0x00000002ff037212 */ /* 0x003fca00078e33ff */
[----:B------:R-:W-:-:S05]  /*1a110*/  IMAD.IADD R2, R6, 0x1, R3 ;  /* 0x0000000106027824 */ /* 0x000fca00078e0203 */
[----:B------:R1:W-:Y:S01]  /*1a120*/  STL [R1+0x24], R2 ;  /* 0x0000240201007387 */ /* 0x0003e20000100800 */
[----:B------:R-:W-:Y:S05]  /*1a130*/  BRA `(.L_x_4352) ;  /* 0x00000000000c7947 */ /* 0x000fea0003800000 */
.L_x_4347:
[----:B------:R0:W-:Y:S04]  /*1a140*/  STL [R1+0x20], R7 ;  /* 0x0000200701007387 */ /* 0x0001e80000100800 */
[----:B------:R0:W-:Y:S04]  /*1a150*/  STL [R1+0x24], RZ ;  /* 0x000024ff01007387 */ /* 0x0001e80000100800 */
[----:B------:R0:W-:Y:S02]  /*1a160*/  STL [R1+0x28], RZ ;  /* 0x000028ff01007387 */ /* 0x0001e40000100800 */
.L_x_4352:
        /* <DEDUP_REMOVED lines=11> */
.L_x_4345:
[----:B-1----:R-:W-:Y:S01]  /*1a220*/  IMAD.MOV.U32 R0, RZ, RZ, 0x1 ;  /* 0x00000001ff007424 */ /* 0x002fe200078e00ff */
[----:B------:R-:W-:Y:S01]  /*1a230*/  ULDC UR4, c[0x0][0xc3c] ;  /* 0x00030f0000047ab9 */ /* 0x000fe20000000800 */
[----:B------:R1:W-:Y:S01]  /*1a240*/  STL [R1+0x8], RZ ;  /* 0x000008ff01007387 */ /* 0x0003e20000100800 */
[----:B------:R-:W-:-:S03]  /*1a250*/  UISETP.GE.AND UP0, UPT, UR42, UR4, UPT ;  /* 0x000000042a00728c */ /* 0x000fc6000bf06270 */
[----:B------:R1:W-:Y:S03]  /*1a260*/  STL [R1+0x10], R0 ;  /* 0x0000100001007387 */ /* 0x0003e60000100800 */
[----:B------:R-:W-:Y:S01]  /*1a270*/  PLOP3.LUT P0, PT, PT, PT, UP0, 0x80, 0x0 ;  /* 0x000000000000781c */ /* 0x000fe20003f0f008 */
[----:B------:R1:W-:-:S12]  /*1a280*/  STL [R1+0x34], RZ ;  /* 0x000034ff01007387 */ /* 0x0003d80000100800 */
[----:B-1----:R-:W-:Y:S05]  /*1a290*/  @P0 BRA `(.L_x_4353) ;  /* 0x0000006000640947 */ /* 0x002fea0003800000 */
[----:B------:R-:W1:Y:S01]  /*1a2a0*/  S2R R9, SR_TID.X ;  /* 0x0000000000097919 */ /* 0x000e620000002100 */
        /* <DEDUP_REMOVED lines=8> */
[----:B-1----:R-:W-:Y:S01]  /*1a330*/  SHF.R.U32.HI R0, RZ, 0x1, R9 ;  /* 0x00000001ff007819 */ /* 0x002fe20000011609 */
[C---:B0-----:R-:W-:Y:S01]  /*1a340*/  IMAD.SHL.U32 R4, R9.reuse, 0x40, RZ ;  /* 0x0000004009047824 */ /* 0x041fe200078e00ff */
[C---:B------:R-:W-:Y:S01]  /*1a350*/  LOP3.LUT R8, R9.reuse, 0x7f, RZ, 0xc0, !PT ;  /* 0x0000007f09087812 */ /* 0x040fe200078ec0ff */
[----:B------:R-:W-:-:S03]  /*1a360*/  IMAD.SHL.U32 R5, R9, 0x2, RZ ;  /* 0x0000000209057824 */ /* 0x000fc600078e00ff */
[----:B------:R-:W-:-:S04]  /*1a370*/  LOP3.LUT R3, R4, 0x180, RZ, 0xc0, !PT ;  /* 0x0000018004037812 */ /* 0x000fc800078ec0ff */
[----:B------:R-:W-:Y:S01]  /*1a380*/  LOP3.LUT R3, R3, 0x30, R0, 0xf8, !PT ;  /* 0x0000003003037812 */ /* 0x000fe200078ef800 */
[----:B------:R-:W-:-:S05]  /*1a390*/  IMAD.SHL.U32 R0, R9, 0x10, RZ ;  /* 0x0000001009007824 */ /* 0x000fca00078e00ff */
[----:B------:R-:W-:-:S04]  /*1a3a0*/  LOP3.LUT R2, R0, 0x1b0, RZ, 0xc0, !PT ;  /* 0x000001b000027812 */ /* 0x000fc800078ec0ff */
        /* <DEDUP_REMOVED lines=20> */
[----:B------:R-:W-:Y:S04]  /*1a4f0*/  STL [R1+0x30], R3 ;  /* 0x0000300301007387 */ /* 0x000fe80000100800 */
[----:B------:R-:W-:Y:S01]  /*1a500*/  STL [R1+0x34], RZ ;  /* 0x000034ff01007387 */ /* 0x000fe20000100800 */
[----:B0-----:R-:W-:-:S04]  /*1a510*/  SHF.R.U32.HI R4, RZ, 0x2, R8 ;  /* 0x00000002ff047819 */ /* 0x001fc80000011608 */
[----:B------:R-:W-:Y:S01]  /*1a520*/  LOP3.LUT R4, R4, 0x60, R2, 0xf8, !PT ;  /* 0x0000006004047812 */ /* 0x000fe200078ef802 */
[----:B------:R-:W-:-:S05]  /*1a530*/  IMAD.MOV.U32 R2, RZ, RZ, 0x1 ;  /* 0x00000001ff027424 */ /* 0x000fca00078e00ff */
[----:B------:R0:W-:Y:S04]  /*1a540*/  STL [R1+0x10], R2 ;  /* 0x0000100201007387 */ /* 0x0001e80000100800 */
[----:B------:R1:W-:Y:S01]  /*1a550*/  STL [R1+0x8], RZ ;  /* 0x000008ff01007387 */ /* 0x0003e20000100800 */
[C---:B0-----:R-:W-:Y:S02]  /*1a560*/  LOP3.LUT R2, R0.reuse, 0x40, RZ, 0xfc, !PT ;  /* 0x0000004000027812 */ /* 0x041fe400078efcff */
[----:B-1----:R-:W-:-:S07]  /*1a570*/  LOP3.LUT R0, R0, 0x80, RZ, 0xfc, !PT ;  /* 0x0000008000007812 */ /* 0x002fce00078efcff */
.L_x_4433:
[----:B------:R-:W-:Y:S01]  /*1a580*/  ULDC.64 UR4, c[0x0][0xa28] ;  /* 0x00028a0000047ab9 */ /* 0x000fe20000000a00 */
[----:B------:R-:W-:Y:S01]  /*1a590*/  ULDC.64 UR8, c[0x0][0xa00] ;  /* 0x0002800000087ab9 */ /* 0x000fe20000000a00 */
[----:B------:R-:W-:Y:S01]  /*1a5a0*/  UISETP.NE.U32.AND UP0, UPT, UR4, URZ, UPT ;  /* 0x0000003f0400728c */ /* 0x000fe2000bf05070 */
[----:B------:R-:W-:Y:S01]  /*1a5b0*/  ISETP.NE.U32.AND P0, PT, RZ, UR8, PT ;  /* 0x00000008ff007c0c */ /* 0x000fe2000bf05070 */
[----:B------:R-:W-:Y:S01]  /*1a5c0*/  ULDC.64 UR6, c[0x0][0xa00] ;  /* 0x0002800000067ab9 */ /* 0x000fe20000000a00 */
[----:B01----:R-:W-:Y:S01]  /*1a5d0*/  CS2R R4, SRZ ;  /* 0x0000000000047805 */ /* 0x003fe2000001ff00 */
[----:B------:R-:W-:Y:S01]  /*1a5e0*/  UISETP.NE.AND.EX UP0, UPT, UR5, URZ, UPT, UP0 ;  /* 0x0000003f0500728c */ /* 0x000fe2000bf05300 */
[----:B------:R-:W-:Y:S01]  /*1a5f0*/  ISETP.NE.AND.EX P0, PT, RZ, UR9, PT, P0 ;  /* 0x00000009ff007c0c */ /* 0x000fe2000bf05300 */
[----:B------:R-:W-:Y:S01]  /*1a600*/  UIMAD.WIDE UR6, UR42, 0x4, UR6 ;  /* 0x000000042a0678a5 */ /* 0x000fe2000f8e0206 */
[----:B------:R-:W2:Y:S01]  /*1a610*/  LDL.LU R8, [R1+0x28] ;  /* 0x0000280001087983 */ /* 0x000ea20000300800 */
[----:B------:R-:W-:Y:S01]  /*1a620*/  ULDC.64 UR10, c[0x0][0xa18] ;  /* 0x00028600000a7ab9 */ /* 0x000fe20000000a00 */
[----:B------:R-:W0:Y:S01]  /*1a630*/  LDC R6, c[0x0][0x288] ;  /* 0x0000a200ff067b82 */ /* 0x000e220000000800 */
[----:B------:R-:W-:Y:S01]  /*1a640*/  PLOP3.LUT P1, PT, PT, PT, UP0, 0x80, 0x0 ;  /* 0x000000000000781c */ /* 0x000fe20003f2f008 */
[----:B------:R-:W-:Y:S01]  /*1a650*/  ULDC.64 UR8, c[0x0][0xa08] ;  /* 0x0002820000087ab9 */ /* 0x000fe20000000a00 */
[----:B------:R-:W-:-:S02]  /*1a660*/  IMAD.U32 R2, RZ, RZ, UR6 ;  /* 0x00000006ff027e24 */ /* 0x000fc4000f8e00ff */
[----:B------:R-:W-:Y:S01]  /*1a670*/  IMAD.U32 R3, RZ, RZ, UR7 ;  /* 0x00000007ff037e24 */ /* 0x000fe2000f8e00ff */
[----:B------:R-:W-:Y:S02]  /*1a680*/  @UP0 ULDC.64 UR4, c[0x0][0xa28] ;  /* 0x00028a0000040ab9 */ /* 0x000fe40000000a00 */
[----:B------:R-:W-:Y:S01]  /*1a690*/  @UP0 UIMAD.WIDE UR4, UR42, 0x4, UR4 ;  /* 0x000000042a0408a5 */ /* 0x000fe2000f8e0204 */
[----:B------:R-:W1:Y:S01]  /*1a6a0*/  LDC R7, c[0x0][0x2f0] ;  /* 0x0000bc00ff077b82 */ /* 0x000e620000000800 */
[----:B------:R3:W4:Y:S01]  /*1a6b0*/  @P0 LDG.E R0, desc[UR52][R2.64] ;  /* 0x0000003402000981 */ /* 0x000722000c1e1900 */
[----:B------:R-:W-:-:S04]  /*1a6c0*/  UISETP.NE.U32.AND UP0, UPT, UR10, URZ, UPT ;  /* 0x0000003f0a00728c */ /* 0x000fc8000bf05070 */
[----:B------:R-:W-:Y:S01]  /*1a6d0*/  UISETP.NE.AND.EX UP0, UPT, UR11, URZ, UPT, UP0 ;  /* 0x0000003f0b00728c */ /* 0x000fe2000bf05300 */
[----:B---3--:R-:W-:Y:S02]  /*1a6e0*/  IMAD.U32 R2, RZ, RZ, UR4 ;  /* 0x00000004ff027e24 */ /* 0x008fe4000f8e00ff */
[----:B------:R-:W-:Y:S01]  /*1a6f0*/  IMAD.U32 R3, RZ, RZ, UR5 ;  /* 0x00000005ff037e24 */ /* 0x000fe2000f8e00ff */
[----:B------:R-:W-:-:S04]  /*1a700*/  ULDC.64 UR4, c[0x0][0xa08] ;  /* 0x0002820000047ab9 */ /* 0x000fc80000000a00 */
[----:B------:R3:W5:Y:S01]  /*1a710*/  @P1 LDG.E R4, desc[UR52][R2.64] ;  /* 0x0000003402041981 */ /* 0x000762000c1e1900 */
[----:B------:R-:W-:Y:S01]  /*1a720*/  ISETP.NE.U32.AND P1, PT, RZ, UR4, PT ;  /* 0x00000004ff007c0c */ /* 0x000fe2000bf25070 */
[----:B------:R-:W-:-:S03]  /*1a730*/  UIMAD.WIDE UR8, UR42, 0x4, UR8 ;  /* 0x000000042a0878a5 */ /* 0x000fc6000f8e0208 */
[----:B------:R-:W-:Y:S01]  /*1a740*/  ISETP.NE.AND.EX P1, PT, RZ, UR5, PT, P1 ;  /* 0x00000005ff007c0c */ /* 0x000fe2000bf25310 */
[----:B------:R-:W-:Y:S01]  /*1a750*/  @UP0 ULDC.64 UR4, c[0x0][0xa18] ;  /* 0x0002860000040ab9 */ /* 0x000fe20000000a00 */
[----:B------:R-:W-:Y:S01]  /*1a760*/  PLOP3.LUT P4, PT, PT, PT, UP0, 0x80, 0x0 ;  /* 0x000000000000781c */ /* 0x000fe20003f8f008 */
[----:B------:R-:W-:Y:S01]  /*1a770*/  @UP0 UIMAD.WIDE UR4, UR42, 0x4, UR4 ;  /* 0x000000042a0408a5 */ /* 0x000fe2000f8e0204 */
[----:B---3--:R-:W-:Y:S02]  /*1a780*/  IMAD.U32 R2, RZ, RZ, UR8 ;  /* 0x00000008ff027e24 */ /* 0x008fe4000f8e00ff */
[----:B------:R-:W-:-:S07]  /*1a790*/  IMAD.U32 R3, RZ, RZ, UR9 ;  /* 0x00000009ff037e24 */ /* 0x000fce000f8e00ff */
[----:B------:R3:W5:Y:S02]  /*1a7a0*/  @P1 LDG.E R5, desc[UR52][R2.64] ;  /* 0x0000003402051981 */ /* 0x000764000c1e1900 */
[----:B---3--:R-:W-:Y:S02]  /*1a7b0*/  IMAD.U32 R2, RZ, RZ, UR4 ;  /* 0x00000004ff027e24 */ /* 0x008fe4000f8e00ff */
[----:B------:R-:W-:Y:S01]  /*1a7c0*/  IMAD.U32 R3, RZ, RZ, UR5 ;  /* 0x00000005ff037e24 */ /* 0x000fe2000f8e00ff */
[----:B------:R-:W-:-:S04]  /*1a7d0*/  ULDC.64 UR4, c[0x0][0xa20] ;  /* 0x0002880000047ab9 */ /* 0x000fc80000000a00 */
[----:B0-----:R0:W3:Y:S01]  /*1a7e0*/  @P4 LDG.E R6, desc[UR52][R2.64] ;  /* 0x0000003402064981 */ /* 0x0010e2000c1e1900 */
[----:B------:R-:W-:Y:S01]  /*1a7f0*/  ISETP.NE.U32.AND P3, PT, RZ, UR4, PT ;  /* 0x00000004ff007c0c */ /* 0x000fe2000bf65070 */
[----:B------:R-:W-:-:S03]  /*1a800*/  UMOV UR43, URZ ;  /* 0x0000003f002b7c82 */ /* 0x000fc60008000000 */
[----:B------:R-:W-:Y:S01]  /*1a810*/  ISETP.NE.AND.EX P3, PT, RZ, UR5, PT, P3 ;  /* 0x00000005ff007c0c */ /* 0x000fe2000bf65330 */
[----:B0-----:R-:W0:Y:S02]  /*1a820*/  LDC.64 R2, c[0x0][0x418] ;  /* 0x00010600ff027b82 */ /* 0x001e240000000a00 */
[----:B0-----:R-:W-:-:S04]  /*1a830*/  ISETP.NE.U32.AND P2, PT, R2, RZ, PT ;  /* 0x000000ff0200720c */ /* 0x001fc80003f45070 */
[----:B------:R-:W-:Y:S02]  /*1a840*/  ISETP.NE.AND.EX P2, PT, R3, RZ, PT, P2 ;  /* 0x000000ff0300720c */ /* 0x000fe40003f45320 */
[C---:B--2---:R-:W-:Y:S02]  /*1a850*/  R2UR UR36, R8.reuse ;  /* 0x00000000082472ca */ /* 0x044fe400000e0000 */
[----:B------:R-:W-:-:S04]  /*1a860*/  LOP3.LUT R2, R8, 0xff000000, RZ, 0xc0, !PT ;  /* 0xff00000008027812 */ /* 0x000fc800078ec0ff */
[----:B------:R-:W-:Y:S02]  /*1a870*/  SHF.R.U32.HI R2, RZ, 0x8, R2 ;  /* 0x00000008ff027819 */ /* 0x000fe40000011602 */
[----:B----4-:R-:W-:-:S05]  /*1a880*/  @P0 R2UR UR43, R0 ;  /* 0x00000000002b02ca */ /* 0x010fca00000e0000 */
[----:B------:R-:W-:Y:S01]  /*1a890*/  ULOP3.LUT UR36, UR36, 0xffff, URZ, 0xc0, !UPT ;  /* 0x0000ffff24247892 */ /* 0x000fe2000f8ec03f */
[----:B------:R-:W-:-:S04]  /*1a8a0*/  LOP3.LUT R0, R8, 0xff0000, RZ, 0xc0, !PT ;  /* 0x00ff000008007812 */ /* 0x000fc800078ec0ff */
[----:B------:R-:W-:Y:S01]  /*1a8b0*/  LEA.HI R0, R0, R2, RZ, 0x10 ;  /* 0x0000000200007211 */ /* 0x000fe200078f80ff */
[----:B---3--:R0:W-:Y:S01]  /*1a8c0*/  STL [R1+0x2c], R6 ;  /* 0x00002c0601007387 */ /* 0x0081e20000100800 */
[----:B------:R-:W-:Y:S02]  /*1a8d0*/  IMAD.MOV.U32 R9, RZ, RZ, R6 ;  /* 0x000000ffff097224 */ /* 0x000fe400078e0006 */
[----:B0-----:R-:W0:Y:S02]  /*1a8e0*/  LDC R6, c[0x0][0x424] ;  /* 0x00010900ff067b82 */ /* 0x001e240000000800 */
[----:B0-----:R-:W-:-:S05]  /*1a8f0*/  SEL R6, R6, 0x1, P2 ;  /* 0x0000000106067807 */ /* 0x001fca0001000000 */
[----:B-1----:R-:W-:Y:S01]  /*1a900*/  IMAD R6, R6, R7, RZ ;  /* 0x0000000706067224 */ /* 0x002fe200078e02ff */
[----:B------:R-:W-:Y:S06]  /*1a910*/  @P4 BRA `(.L_x_4354) ;  /* 0x00000000001c4947 */ /* 0x000fec0003800000 */
[----:B------:R-:W-:Y:S05]  /*1a920*/  @!P0 BRA `(.L_x_4354) ;  /* 0x0000000000188947 */ /* 0x000fea0003800000 */
[----:B------:R-:W-:Y:S02]  /*1a930*/  IMAD.U32 R2, RZ, RZ, UR6 ;  /* 0x00000006ff027e24 */ /* 0x000fe4000f8e00ff */
[----:B------:R-:W-:-:S05]  /*1a940*/  IMAD.U32 R3, RZ, RZ, UR7 ;  /* 0x00000007ff037e24 */ /* 0x000fca000f8e00ff */
[----:B------:R-:W2:Y:S04]  /*1a950*/  LDG.E R7, desc[UR52][R2.64] ;  /* 0x0000003402077981 */ /* 0x000ea8000c1e1900 */
[----:B------:R-:W2:Y:S02]  /*1a960*/  LDG.E R2, desc[UR52][R2.64+0x4] ;  /* 0x0000043402027981 */ /* 0x000ea4000c1e1900 */
[----:B--2---:R-:W-:-:S05]  /*1a970*/  IMAD.IADD R9, R2, 0x1, -R7 ;  /* 0x0000000102097824 */ /* 0x004fca00078e0a07 */
[----:B------:R0:W-:Y:S02]  /*1a980*/  STL [R1+0x2c], R9 ;  /* 0x00002c0901007387 */ /* 0x0001e40000100800 */
.L_x_4354:
[----:B-----5:R-:W-:-:S05]  /*1a990*/  IMAD.IADD R2, R5, 0x1, R4 ;  /* 0x0000000105027824 */ /* 0x020fca00078e0204 */
[----:B------:R1:W-:Y:S01]  /*1a9a0*/  STL [R1+0x28], R2 ;  /* 0x0000280201007387 */ /* 0x0003e20000100800 */
[----:B------:R-:W-:Y:S05]  /*1a9b0*/  @!P3 BRA `(.L_x_4355) ;  /* 0x000000000018b947 */ /* 0x000fea0003800000 */
[----:B------:R-:W-:Y:S02]  /*1a9c0*/  ULDC.64 UR4, c[0x0][0xa20] ;  /* 0x0002880000047ab9 */ /* 0x000fe40000000a00 */
[----:B------:R-:W-:-:S06]  /*1a9d0*/  UIMAD.WIDE UR4, UR42, 0x4, UR4 ;  /* 0x000000042a0478a5 */ /* 0x000fcc000f8e0204 */
[----:B-1----:R-:W-:Y:S02]  /*1a9e0*/  IMAD.U32 R2, RZ, RZ, UR4 ;  /* 0x00000004ff027e24 */ /* 0x002fe4000f8e00ff */
[----:B------:R-:W-:-:S05]  /*1a9f0*/  IMAD.U32 R3, RZ, RZ, UR5 ;  /* 0x00000005ff037e24 */ /* 0x000fca000f8e00ff */
[----:B------:R1:W5:Y:S01]  /*1aa00*/  LDG.E R6, desc[UR52][R2.64] ;  /* 0x0000003402067981 */ /* 0x000362000c1e1900 */
[----:B------:R-:W-:Y:S05]  /*1aa10*/  BRA `(.L_x_4356) ;  /* 0x0000000000187947 */ /* 0x000fea0003800000 */
.L_x_4355:
[----:B------:R-:W-:Y:S05]  /*1aa20*/  @!P1 BRA `(.L_x_4356) ;  /* 0x0000000000149947 */ /* 0x000fea0003800000 */
[----:B-1----:R-:W-:Y:S02]  /*1aa30*/  IMAD.U32 R2, RZ, RZ, UR8 ;  /* 0x00000008ff027e24 */ /* 0x002fe4000f8e00ff */
[----:B------:R-:W-:-:S05]  /*1aa40*/  IMAD.U32 R3, RZ, RZ, UR9 ;  /* 0x00000009ff037e24 */ /* 0x000fca000f8e00ff */
[----:B------:R-:W2:Y:S04]  /*1aa50*/  LDG.E R6, desc[UR52][R2.64] ;  /* 0x0000003402067981 */ /* 0x000ea8000c1e1900 */
[----:B------:R-:W2:Y:S02]  /*1aa60*/  LDG.E R2, desc[UR52][R2.64+0x4] ;  /* 0x0000043402027981 */ /* 0x000ea4000c1e1900 */
[----:B--2---:R-:W-:-:S07]  /*1aa70*/  IMAD.IADD R6, R2, 0x1, -R6 ;  /* 0x0000000102067824 */ /* 0x004fce00078e0a06 */
.L_x_4356:
[----:B------:R-:W2:Y:S01]  /*1aa80*/  LDL.LU R5, [R1+0x24] ;  /* 0x0000240001057983 */ /* 0x000ea20000300800 */
[----:B-1----:R-:W1:Y:S01]  /*1aa90*/  LDC R2, c[0x0][0x448] ;  /* 0x00011200ff027b82 */ /* 0x002e620000000800 */
[----:B-----5:R-:W-:Y:S01]  /*1aaa0*/  IMAD.IADD R6, R6, 0x1, -R4 ;  /* 0x0000000106067824 */ /* 0x020fe200078e0a04 */
[----:B-1----:R-:W-:-:S13]  /*1aab0*/  ISETP.NE.AND P1, PT, R2, 0x1, PT ;  /* 0x000000010200780c */ /* 0x002fda0003f25270 */
[----:B------:R-:W1:Y:S08]  /*1aac0*/  @P1 LDC R3, c[0x0][0x44c] ;  /* 0x00011300ff031b82 */ /* 0x000e700000000800 */
[----:B------:R-:W3:Y:S01]  /*1aad0*/  @P1 LDC R2, c[0x0][0x450] ;  /* 0x00011400ff021b82 */ /* 0x000ee20000000800 */
[----:B--2---:R-:W-:-:S04]  /*1aae0*/  IMAD.SHL.U32 R10, R5, 0x80, RZ ;  /* 0x00000080050a7824 */ /* 0x004fc800078e00ff */
[----:B------:R-:W-:Y:S01]  /*1aaf0*/  VIADD R4, R10, 0x7f ;  /* 0x0000007f0a047836 */ /* 0x000fe20000000000 */
[----:B------:R2:W-:Y:S03]  /*1ab00*/  STL [R1+0xc], R10 ;  /* 0x00000c0a01007387 */ /* 0x0005e60000100800 */
[----:B-1----:R-:W-:-:S04]  /*1ab10*/  @P1 IMAD.HI.U32 R3, R4, R3, RZ ;  /* 0x0000000304031227 */ /* 0x002fc800078e00ff */
[----:B------:R-:W-:Y:S01]  /*1ab20*/  IMAD.MOV.U32 R7, RZ, RZ, R4 ;  /* 0x000000ffff077224 */ /* 0x000fe200078e0004 */
[----:B---3--:R-:W-:Y:S02]  /*1ab30*/  @P1 SHF.R.U32.HI R7, RZ, R2, R3 ;  /* 0x00000002ff071219 */ /* 0x008fe40000011603 */
[----:B------:R-:W-:-:S05]  /*1ab40*/  IADD3 R2, R6, 0x1, -R9 ;  /* 0x0000000106027810 */ /* 0x000fca0007ffe809 */
[----:B------:R-:W-:Y:S02]  /*1ab50*/  IMAD.IADD R7, R2, 0x1, R7 ;  /* 0x0000000102077824 */ /* 0x000fe400078e0207 */
[----:B------:R-:W1:Y:S02]  /*1ab60*/  LDC.64 R2, c[0x0][0x9e0] ;  /* 0x00027800ff027b82 */ /* 0x000e640000000a00 */
[----:B-1----:R-:W-:Y:S01]  /*1ab70*/  ISETP.GE.AND P2, PT, R3, 0x1, PT ;  /* 0x000000010300780c */ /* 0x002fe20003f46270 */
[----:B------:R-:W-:-:S12]  /*1ab80*/  IMAD.IADD R2, R7, 0x1, R2 ;  /* 0x0000000107027824 */ /* 0x000fd800078e0202 */
[----:B--2---:R-:W-:Y:S05]  /*1ab90*/  @!P2 BRA `(.L_x_4357) ;  /* 0x000000000040a947 */ /* 0x004fea0003800000 */
[C---:B------:R-:W-:Y:S01]  /*1aba0*/  ISETP.GT.AND P0, PT, R7.reuse, RZ, PT ;  /* 0x000000ff0700720c */ /* 0x040fe20003f04270 */
[----:B------:R-:W-:-:S12]  /*1abb0*/  VIADD R8, R7, 0xffffffff ;  /* 0xffffffff07087836 */ /* 0x000fd80000000000 */
        /* <DEDUP_REMOVED lines=8> */
.L_x_4358:
[----:B------:R-:W-:-:S13]  /*1ac40*/  ISETP.NE.AND P0, PT, R3, 0x1, PT ;  /* 0x000000010300780c */ /* 0x000fda0003f05270 */
[----:B------:R-:W1:Y:S02]  /*1ac50*/  @P0 LDC.64 R4, c[0x0][0x9e8] ;  /* 0x00027a00ff040b82 */ /* 0x000e640000000a00 */
[----:B-1----:R-:W-:-:S05]  /*1ac60*/  @P0 IMAD.HI.U32 R4, R8, R4, RZ ;  /* 0x0000000408040227 */ /* 0x002fca00078e00ff */
[----:B------:R-:W-:-:S07]  /*1ac70*/  @P0 SHF.R.U32.HI R8, RZ, R5, R4 ;  /* 0x00000005ff080219 */ /* 0x000fce0000011604 */
.L_x_4359:
[----:B------:R-:W-:-:S05]  /*1ac80*/  IMAD R8, R8, R3, R3 ;  /* 0x0000000308087224 */ /* 0x000fca00078e0203 */
[----:B------:R-:W-:-:S07]  /*1ac90*/  VIMNMX R2, R2, R8, PT ;  /* 0x0000000802027248 */ /* 0x000fce0003fe0100 */
.L_x_4357:
[----:B------:R-:W1:Y:S01]  /*1aca0*/  @P1 LDC R7, c[0x0][0x44c] ;  /* 0x00011300ff071b82 */ /* 0x000e620000000800 */
[----:B------:R-:W-:Y:S01]  /*1acb0*/  VIADD R2, R2, 0x9f ;  /* 0x0000009f02027836 */ /* 0x000fe20000000000 */
[----:B------:R-:W-:Y:S01]  /*1acc0*/  ULDC UR4, c[0x0][0x9dc] ;  /* 0x0002770000047ab9 */ /* 0x000fe20000000800 */
[----:B------:R-:W-:Y:S02]  /*1acd0*/  IMAD.MOV.U32 R4, RZ, RZ, R10 ;  /* 0x000000ffff047224 */ /* 0x000fe400078e000a */
[----:B------:R-:W-:-:S03]  /*1ace0*/  IMAD.HI R2, R2, 0x66666667, RZ ;  /* 0x6666666702027827 */ /* 0x000fc600078e02ff */
[----:B------:R-:W2:Y:S01]  /*1acf0*/  @P1 LDC R5, c[0x0][0x450] ;  /* 0x00011400ff051b82 */ /* 0x000ea20000000800 */
[----:B-1----:R-:W-:-:S05]  /*1ad00*/  @P1 IMAD.HI.U32 R7, R10, R7, RZ ;  /* 0x000000070a071227 */ /* 0x002fca00078e00ff */
[----:B--2---:R-:W-:Y:S01]  /*1ad10*/  @P1 SHF.R.U32.HI R4, RZ, R5, R7 ;  /* 0x00000005ff041219 */ /* 0x004fe20000011607 */
[----:B------:R-:W-:-:S03]  /*1ad20*/  VIADD R5, R6, 0x9f ;  /* 0x0000009f06057836 */ /* 0x000fc60000000000 */
[----:B------:R-:W-:Y:S01]  /*1ad30*/  IADD3 R7, R4, R6, -R9 ;  /* 0x0000000604077210 */ /* 0x000fe20007ffe809 */
[----:B------:R-:W-:Y:S01]  /*1ad40*/  IMAD.HI R5, R5, 0x66666667, RZ ;  /* 0x6666666705057827 */ /* 0x000fe200078e02ff */
[----:B------:R-:W-:-:S04]  /*1ad50*/  SHF.R.U32.HI R4, RZ, 0x1f, R2 ;  /* 0x0000001fff047819 */ /* 0x000fc80000011602 */
[----:B------:R-:W-:Y:S02]  /*1ad60*/  LEA.HI.SX32 R4, R2, R4, 0x1a ;  /* 0x0000000402047211 */ /* 0x000fe400078fd2ff */
[----:B------:R-:W-:-:S04]  /*1ad70*/  SHF.R.U32.HI R2, RZ, 0x1f, R5 ;  /* 0x0000001fff027819 */ /* 0x000fc80000011605 */
[----:B------:R-:W-:-:S04]  /*1ad80*/  LEA.HI.SX32 R2, R5, R2, 0x1a ;  /* 0x0000000205027211 */ /* 0x000fc800078fd2ff */
[----:B------:R-:W-:Y:S01]  /*1ad90*/  VIMNMX R6, R2, R4, PT ;  /* 0x0000000402067248 */ /* 0x000fe20003fe0100 */
[----:B------:R-:W-:Y:S01]  /*1ada0*/  VIADD R2, R7, -UR4 ;  /* 0x8000000407027c36 */ /* 0x000fe20008000000 */
[----:B------:R-:W-:Y:S06]  /*1adb0*/  @!P2 BRA `(.L_x_4360) ;  /* 0x00000000003ca947 */ /* 0x000fec0003800000 */
[----:B------:R-:W-:-:S13]  /*1adc0*/  ISETP.GT.AND P0, PT, R7, -0x1, PT ;  /* 0xffffffff0700780c */ /* 0x000fda0003f04270 */
        /* <DEDUP_REMOVED lines=8> */
.L_x_4361:
[----:B------:R-:W-:-:S13]  /*1ae50*/  ISETP.NE.AND P0, PT, R3, 0x1, PT ;  /* 0x000000010300780c */ /* 0x000fda0003f05270 */
[----:B------:R-:W1:Y:S02]  /*1ae60*/  @P0 LDC.64 R4, c[0x0][0x9e8] ;  /* 0x00027a00ff040b82 */ /* 0x000e640000000a00 */
[----:B-1----:R-:W-:-:S05]  /*1ae70*/  @P0 IMAD.HI.U32 R4, R7, R4, RZ ;  /* 0x0000000407040227 */ /* 0x002fca00078e00ff */
[----:B------:R-:W-:-:S07]  /*1ae80*/  @P0 SHF.R.U32.HI R7, RZ, R5, R4 ;  /* 0x00000005ff070219 */ /* 0x000fce0000011604 */
.L_x_4362:
[----:B------:R-:W-:-:S05]  /*1ae90*/  IMAD R3, R7, R3, RZ ;  /* 0x0000000307037224 */ /* 0x000fca00078e02ff */
[----:B------:R-:W-:-:S07]  /*1aea0*/  VIMNMX R2, R2, R3, !PT ;  /* 0x0000000302027248 */ /* 0x000fce0007fe0100 */
.L_x_4360:
[----:B------:R-:W-:Y:S01]  /*1aeb0*/  SHF.R.U32.HI R5, RZ, 0x10, R0 ;  /* 0x00000010ff057819 */ /* 0x000fe20000011600 */
[----:B------:R-:W-:-:S03]  /*1aec0*/  IMAD.HI R2, R2, 0x66666667, RZ ;  /* 0x6666666702027827 */ /* 0x000fc600078e02ff */
[----:B------:R-:W-:Y:S02]  /*1aed0*/  ISETP.NE.AND P0, PT, R5, RZ, PT ;  /* 0x000000ff0500720c */ /* 0x000fe40003f05270 */
[----:B------:R-:W-:-:S04]  /*1aee0*/  SHF.R.U32.HI R3, RZ, 0x1f, R2 ;  /* 0x0000001fff037819 */ /* 0x000fc80000011602 */
[----:B------:R-:W-:Y:S01]  /*1aef0*/  LEA.HI.SX32 R3, R2, R3, 0x1a ;  /* 0x0000000302037211 */ /* 0x000fe200078fd2ff */
[----:B------:R-:W-:-:S03]  /*1af00*/  IMAD.MOV.U32 R2, RZ, RZ, RZ ;  /* 0x000000ffff027224 */ /* 0x000fc600078e00ff */
[----:B------:R-:W-:-:S03]  /*1af10*/  VIMNMX R4, RZ, R3, !PT ;  /* 0x00000003ff047248 */ /* 0x000fc60007fe0100 */
[----:B------:R-:W1:Y:S01]  /*1af20*/  @!P0 LDC R5, c[0x0][0x9f0] ;  /* 0x00027c00ff058b82 */ /* 0x000e620000000800 */
[----:B------:R-:W-:-:S13]  /*1af30*/  ISETP.GT.AND P1, PT, R6, R4, PT ;  /* 0x000000040600720c */ /* 0x000fda0003f24270 */
[----:B------:R-:W-:Y:S05]  /*1af40*/  @!P1 BRA `(.L_x_4363) ;  /* 0x00000000006c9947 */ /* 0x000fea0003800000 */
[-C--:B-1----:R-:W-:Y:S02]  /*1af50*/  IABS R7, R5.reuse ;  /* 0x0000000500077213 */ /* 0x082fe40000000000 */
[----:B0-----:R-:W-:Y:S02]  /*1af60*/  IABS R9, R5 ;  /* 0x0000000500097213 */ /* 0x001fe40000000000 */
        /* <DEDUP_REMOVED lines=25> */
.L_x_4363:
[----:B------:R-:W-:Y:S01]  /*1b100*/  LOP3.LUT R0, R0, 0xff, RZ, 0xc0, !PT ;  /* 0x000000ff00007812 */ /* 0x000fe200078ec0ff */
[----:B------:R-:W-:Y:S04]  /*1b110*/  BSSY B7, `(.L_x_4364) ;  /* 0x0000426000077945 */ /* 0x000fe80003800000 */
[----:B------:R-:W-:-:S05]  /*1b120*/  IMAD R4, R0, R2, R4 ;  /* 0x0000000200047224 */ /* 0x000fca00078e0204 */
        /* <DEDUP_REMOVED lines=10> */
[----:B------:R-:W-:Y:S02]  /*1b1d0*/  VOTEU.ANY UR4, UPT, PT ;  /* 0x0000000000047886 */ /* 0x000fe400038e0100 */
[----:B------:R-:W2:Y:S08]  /*1b1e0*/  FLO.U32 R0, UR4 ;  /* 0x0000000400007d00 */ /* 0x000eb000080e0000 */
[----:B-1----:R-:W1:Y:S01]  /*1b1f0*/  POPC R5, UR4 ;  /* 0x0000000400057d09 */ /* 0x002e620008000000 */
[----:B--2---:R-:W-:-:S02]  /*1b200*/  ISETP.EQ.U32.AND P0, PT, R0, R3, PT ;  /* 0x000000030000720c */ /* 0x004fc40003f02070 */
[----:B------:R-:W1:Y:S11]  /*1b210*/  LDC.64 R2, c[0x0][0xc60] ;  /* 0x00031800ff027b82 */ /* 0x000e760000000a00 */
[----:B-1----:R-:W2:Y:S01]  /*1b220*/  @P0 ATOMG.E.ADD.STRONG.GPU PT, R3, desc[UR52][R2.64], R5 ;  /* 0x00000005020309a8 */ /* 0x002ea200081ee1f4 */
[----:B------:R-:W1:Y:S02]  /*1b230*/  S2R R4, SR_LTMASK ;  /* 0x0000000000047919 */ /* 0x000e640000003900 */
[----:B-1----:R-:W-:-:S04]  /*1b240*/  LOP3.LUT R4, R4, UR4, RZ, 0xc0, !PT ;  /* 0x0000000404047c12 */ /* 0x002fc8000f8ec0ff */
[----:B------:R-:W1:Y:S01]  /*1b250*/  POPC R7, R4 ;  /* 0x0000000400077309 */ /* 0x000e620000000000 */
[----:B--2---:R-:W1:Y:S02]  /*1b260*/  SHFL.IDX PT, R0, R3, R0, 0x1f ;  /* 0x00001f0003007589 */ /* 0x004e6400000e0000 */
[----:B-1----:R-:W-:-:S05]  /*1b270*/  IADD3 R0, R0, UR40, R7 ;  /* 0x0000002800007c10 */ /* 0x002fca000fffe007 */
[----:B------:R2:W-:Y:S01]  /*1b280*/  STL [R1+0x20], R0 ;  /* 0x0000200001007387 */ /* 0x0005e20000100800 */
[----:B------:R-:W-:Y:S05]  /*1b290*/  BRA `(.L_x_4366) ;  /* 0x0000004000347947 */ /* 0x000fea0003800000 */
.L_x_4365:
        /* <DEDUP_REMOVED lines=10> */
[----:B-1----:R-:W-:Y:S02]  /*1b340*/  IMAD.U32 R5, RZ, RZ, UR7 ;  /* 0x00000007ff057e24 */ /* 0x002fe4000f8e00ff */
        /* <DEDUP_REMOVED lines=9> */
.L_x_4368:
[----:B------:R-:W-:Y:S05]  /*1b3e0*/  BSYNC B6 ;  /* 0x0000000000067941 */ /* 0x000fea0003800000 */
.L_x_4367:
[----:B------:R-:W-:Y:S01]  /*1b3f0*/  VIADD R0, R18, 0xf200 ;  /* 0x0000f20012007836 */ /* 0x000fe20000000000 */
[----:B------:R-:W-:Y:S01]  /*1b400*/  LOP3.LUT R16, R16, 0xfffffffe, RZ, 0xc0, !PT ;  /* 0xfffffffe10107812 */ /* 0x000fe200078ec0ff */
[----:B------:R-:W-:Y:S03]  /*1b410*/  BSSY B6, `(.L_x_4369) ;  /* 0x0000014000067945 */ /* 0x000fe60003800000 */
[----:B------:R-:W-:-:S13]  /*1b420*/  LOP3.LUT P0, RZ, R0, 0x1bf, RZ, 0xc0, !PT ;  /* 0x000001bf00ff7812 */ /* 0x000fda000780c0ff */
[----:B------:R-:W-:Y:S01]  /*1b430*/  @P0 LOP3.LUT R16, R16, 0x1, RZ, 0xfc, !PT ;  /* 0x0000000110100812 */ /* 0x000fe200078efcff */
[----:B------:R-:W-:Y:S06]  /*1b440*/  @!P0 BRA `(.L_x_4370) ;  /* 0x0000000000408947 */ /* 0x000fec0003800000 */
        /* <DEDUP_REMOVED lines=16> */
.L_x_4370:
[----:B------:R-:W-:Y:S05]  /*1b550*/  BSYNC B6 ;  /* 0x0000000000067941 */ /* 0x000fea0003800000 */
.L_x_4369:
        /* <DEDUP_REMOVED lines=20> */
.L_x_4372:
[----:B------:R-:W-:Y:S05]  /*1b6a0*/  BSYNC B6 ;  /* 0x0000000000067941 */ /* 0x000fea0003800000 */
.L_x_4371:
        /* <DEDUP_REMOVED lines=19> */
.L_x_4374:
[----:B------:R-:W-:Y:S05]  /*1b7e0*/  BSYNC B6 ;  /* 0x0000000000067941 */ /* 0x000fea0003800000 */
.L_x_4373:
        /* <DEDUP_REMOVED lines=11> */
[----:B------:R3:W0:Y:S02]  /*1b8a0*/  @P0 LDG.E R8, desc[UR52][R2.64] ;  /* 0x0000003402080981 */ /* 0x000624000c1e1900 */
[----:B---3--:R-:W3:Y:S01]  /*1b8b0*/  LDC.64 R2, c[0x0][0x418] ;  /* 0x00010600ff027b82 */ /* 0x008ee20000000a00 */
[----:B--2---:R-:W-:-:S04]  /*1b8c0*/  SHF.R.U32.HI R0, RZ, 0x5, R0 ;  /* 0x00000005ff007819 */ /* 0x004fc80000011600 */
[----:B------:R-:W-:Y:S02]  /*1b8d0*/  LOP3.LUT R0, R0, 0x3, RZ, 0xc0, !PT ;  /* 0x0000000300007812 */ /* 0x000fe400078ec0ff */
[----:B---3--:R-:W-:Y:S01]  /*1b8e0*/  LOP3.LUT P0, RZ, R2, UR4, RZ, 0xfc, !PT ;  /* 0x0000000402ff7c12 */ /* 0x008fe2000f80fcff */
[----:B------:R-:W-:-:S03]  /*1b8f0*/  UMOV UR4, 0xffffffff ;  /* 0xffffffff00047882 */ /* 0x000fc60000000000 */
[----:B------:R-:W-:Y:S02]  /*1b900*/  LOP3.LUT P0, RZ, R3, UR5, RZ, 0xfc, P0 ;  /* 0x0000000503ff7c12 */ /* 0x000fe4000800fcff */
[----:B0-----:R-:W-:Y:S01]  /*1b910*/  SHF.R.S32.HI R9, RZ, 0x1f, R8 ;  /* 0x0000001fff097819 */ /* 0x001fe20000011408 */
[----:B------:R0:W-:Y:S01]  /*1b920*/  STL [R1+0x14], R8 ;  /* 0x0000140801007387 */ /* 0x0001e20000100800 */
[----:B------:R-:W-:-:S03]  /*1b930*/  SEL R17, R8, RZ, !P0 ;  /* 0x000000ff08117207 */ /* 0x000fc60004000000 */
[----:B------:R0:W-:Y:S01]  /*1b940*/  STL [R1+0x1c], R9 ;  /* 0x00001c0901007387 */ /* 0x0001e20000100800 */
[----:B------:R-:W-:Y:S05]  /*1b950*/  BRA.DIV UR4, `(.L_x_4375) ;  /* 0x0000005204987947 */ /* 0x000fea000b800000 */
[----:B------:R2:W3:Y:S02]  /*1b960*/  SHFL.IDX PT, R14, R0, RZ, 0x1f ;  /* 0x00001fff000e7589 */ /* 0x0004e400000e0000 */
.L_x_4452:
[----:B---3--:R-:W-:Y:S02]  /*1b970*/  ISETP.NE.AND P0, PT, R14, RZ, PT ;  /* 0x000000ff0e00720c */ /* 0x008fe40003f05270 */
[----:B------:R-:W-:Y:S02]  /*1b980*/  PLOP3.LUT P1, PT, PT, PT, PT, 0x8, 0x0 ;  /* 0x000000000000781c */ /* 0x000fe40003f2e170 */
[----:B------:R-:W-:-:S11]  /*1b990*/  LOP3.LUT R16, R16, 0xfffffffe, RZ, 0xc0, !PT ;  /* 0xfffffffe10107812 */ /* 0x000fd600078ec0ff */
[----:B------:R-:W-:Y:S01]  /*1b9a0*/  @P1 LOP3.LUT R16, R16, 0x1, RZ, 0xfc, !PT ;  /* 0x0000000110101812 */ /* 0x000fe200078efcff */
[----:B------:R-:W-:Y:S06]  /*1b9b0*/  @P0 BRA `(.L_x_4376) ;  /* 0x0000000400c80947 */ /* 0x000fec0003800000 */
[----:B--2---:R-:W2:Y:S01]  /*1b9c0*/  LDL R0, [R1+0x24] ;  /* 0x0000240001007983 */ /* 0x004ea20000100800 */
[----:B------:R-:W-:Y:S01]  /*1b9d0*/  UMOV UR4, 0xffffffff ;  /* 0xffffffff00047882 */ /* 0x000fe20000000000 */
[----:B--2---:R-:W-:Y:S02]  /*1b9e0*/  VIADD R0, R0, 0xffffffff ;  /* 0xffffffff00007836 */ /* 0x004fe40000000000 */
[----:B------:R-:W-:Y:S05]  /*1b9f0*/  BRA.DIV UR4, `(.L_x_4377) ;  /* 0x0000005204907947 */ /* 0x000fea000b800000 */
[----:B------:R-:W-:-:S13]  /*1ba00*/  ELECT P6, URZ, PT ;  /* 0x00000000003f782f */ /* 0x000fda00038c0000 */
.L_x_4455:
[----:B------:R-:W-:Y:S05]  /*1ba10*/  @!P6 BRA `(.L_x_4376) ;  /* 0x0000000400b0e947 */ /* 0x000fea0003800000 */
[----:B------:R-:W-:-:S04]  /*1ba20*/  ISETP.NE.U32.AND P0, PT, R2, RZ, PT ;  /* 0x000000ff0200720c */ /* 0x000fc80003f05070 */
[----:B------:R-:W-:-:S13]  /*1ba30*/  ISETP.NE.AND.EX P0, PT, R3, RZ, PT, P0 ;  /* 0x000000ff0300720c */ /* 0x000fda0003f05300 */
[----:B------:R-:W-:Y:S05]  /*1ba40*/  @!P0 BRA `(.L_x_4378) ;  /* 0x0000000000448947 */ /* 0x000fea0003800000 */
[----:B------:R-:W2:Y:S01]  /*1ba50*/  LDC R7, c[0x0][0x43c] ;  /* 0x00010f00ff077b82 */ /* 0x000ea20000000800 */
[----:B------:R-:W-:Y:S01]  /*1ba60*/  ULDC.64 UR4, c[0x0][0x428] ;  /* 0x00010a0000047ab9 */ /* 0x000fe20000000a00 */
[----:B--2---:R-:W-:-:S13]  /*1ba70*/  ISETP.NE.AND P0, PT, R7, 0x1, PT ;  /* 0x000000010700780c */ /* 0x004fda0003f05270 */
[----:B-1----:R-:W1:Y:S02]  /*1ba80*/  @P0 LDC.64 R4, c[0x0][0x440] ;  /* 0x00011000ff040b82 */ /* 0x002e640000000a00 */
        /* <DEDUP_REMOVED lines=13> */
.L_x_4378:
[----:B--2---:R-:W2:Y:S04]  /*1bb60*/  LDL R3, [R1+0x8] ;  /* 0x0000080001037983 */ /* 0x004ea80000100800 */
[----:B------:R-:W3:Y:S01]  /*1bb70*/  LDL R2, [R1+0x10] ;  /* 0x0000100001027983 */ /* 0x000ee20000100800 */
[----:B0-----:R-:W0:Y:S02]  /*1bb80*/  S2R R8, SR_TID.X ;  /* 0x0000000000087919 */ /* 0x001e240000002100 */
[----:B0-----:R-:W-:-:S04]  /*1bb90*/  LOP3.LUT R8, R8, 0x7f, RZ, 0xc0, !PT ;  /* 0x0000007f08087812 */ /* 0x001fc800078ec0ff */
[----:B------:R-:W-:Y:S01]  /*1bba0*/  ISETP.NE.AND P1, PT, R8, RZ, PT ;  /* 0x000000ff0800720c */ /* 0x000fe20003f25270 */
[----:B--2---:R-:W-:Y:S01]  /*1bbb0*/  IMAD R4, R3, 0x8, R18 ;  /* 0x0000000803047824 */ /* 0x004fe200078e0212 */
[----:B---3--:R-:W-:-:S04]  /*1bbc0*/  SHF.L.U32 R3, R2, 0x1f, RZ ;  /* 0x0000001f02037819 */ /* 0x008fc800000006ff */
[----:B------:R-:W0:Y:S02]  /*1bbd0*/  SYNCS.PHASECHK.TRANS64.TRYWAIT P0, [R4+URZ+0x33480], R3 ;  /* 0x03348003040075a7 */ /* 0x000e24000800017f */
[----:B0-----:R-:W-:Y:S05]  /*1bbe0*/  @!P0 BRA `(.L_x_4379) ;  /* 0x0000005000348947 */ /* 0x001fea0003800000 */
.L_x_4456:
[----:B------:R-:W-:Y:S05]  /*1bbf0*/  @P1 BRA `(.L_x_4380) ;  /* 0x00000000001c1947 */ /* 0x000fea0003800000 */
[----:B------:R-:W1:Y:S02]  /*1bc00*/  S2R R2, SR_TID.X ;  /* 0x0000000000027919 */ /* 0x000e640000002100 */
[----:B-1----:R-:W-:Y:S01]  /*1bc10*/  LOP3.LUT R5, R2, 0x1f, RZ, 0xc0, !PT ;  /* 0x0000001f02057812 */ /* 0x002fe200078ec0ff */
[----:B------:R-:W-:-:S03]  /*1bc20*/  IMAD.MOV.U32 R2, RZ, RZ, 0x7800 ;  /* 0x00007800ff027424 */ /* 0x000fc600078e00ff */
[----:B------:R-:W-:Y:S01]  /*1bc30*/  ISETP.NE.AND P0, PT, R5, RZ, PT ;  /* 0x000000ff0500720c */ /* 0x000fe20003f05270 */
[----:B------:R2:W-:-:S12]  /*1bc40*/  SYNCS.ARRIVE.TRANS64 RZ, [R4+URZ+0x33470], R2 ;  /* 0x0334700204ff79a7 */ /* 0x0005d8000800003f */
[----:B--2---:R-:W-:Y:S05]  /*1bc50*/  @!P0 BRA `(.L_x_4380) ;  /* 0x0000000000048947 */ /* 0x004fea0003800000 */
[----:B------:R-:W-:Y:S01]  /*1bc60*/  BPT.TRAP 0x1 ;  /* 0x000000040000795c */ /* 0x000fe20000300000 */
.L_x_4380:
[----:B------:R-:W2:Y:S04]  /*1bc70*/  LDL R2, [R1+0x8] ;  /* 0x0000080001027983 */ /* 0x000ea80000100800 */
[----:B-1----:R-:W3:Y:S01]  /*1bc80*/  LDL R5, [R1+0x28] ;  /* 0x0000280001057983 */ /* 0x002ee20000100800 */
        /* <DEDUP_REMOVED lines=8> */
[----:B------:R-:W-:Y:S01]  /*1bd10*/  UMOV UR20, UR36 ;  /* 0x0000002400147c82 */ /* 0x000fe20008000000 */
[----:B------:R-:W-:Y:S01]  /*1bd20*/  UMOV UR10, 0x80 ;  /* 0x00000080000a7882 */ /* 0x000fe20000000000 */
[----:B------:R-:W-:-:S03]  /*1bd30*/  UMOV UR12, UR36 ;  /* 0x00000024000c7c82 */ /* 0x000fc60008000000 */
[----:B------:R-:W-:Y:S02]  /*1bd40*/  UIADD3 UR33, UR33, 0x33470, URZ ;  /* 0x0003347021217890 */ /* 0x000fe4000fffe03f */
[----:B------:R-:W-:Y:S01]  /*1bd50*/  UMOV UR21, UR37 ;  /* 0x0000002500157c82 */ /* 0x000fe20008000000 */
[----:B------:R-:W-:-:S04]  /*1bd60*/  UMOV UR13, UR37 ;  /* 0x00000025000d7c82 */ /* 0x000fc80008000000 */
[----:B------:R-:W-:Y:S01]  /*1bd70*/  UMOV UR17, UR33 ;  /* 0x0000002100117c82 */ /* 0x000fe20008000000 */
[----:B------:R-:W-:Y:S01]  /*1bd80*/  UMOV UR9, UR33 ;  /* 0x0000002100097c82 */ /* 0x000fe20008000000 */
[----:B--2---:R-:W-:Y:S02]  /*1bd90*/  IMAD R2, R2, 0x7800, R18 ;  /* 0x0000780002027824 */ /* 0x004fe400078e0212 */
[----:B---3--:R-:W-:-:S03]  /*1bda0*/  IMAD R0, R0, 0xa0, R5 ;  /* 0x000000a000007824 */ /* 0x008fc600078e0205 */
[----:B------:R-:W-:Y:S02]  /*1bdb0*/  R2UR UR8, R2 ;  /* 0x00000000020872ca */ /* 0x000fe400000e0000 */
[----:B------:R-:W-:-:S11]  /*1bdc0*/  R2UR UR35, R0 ;  /* 0x00000000002372ca */ /* 0x000fd600000e0000 */
[----:B------:R-:W-:Y:S02]  /*1bdd0*/  UIADD3 UR32, UR8, 0xf200, URZ ;  /* 0x0000f20008207890 */ /* 0x000fe4000fffe03f */
[----:B------:R-:W-:Y:S02]  /*1bde0*/  UIADD3 UR16, UR8, 0x11a00, URZ ;  /* 0x00011a0008107890 */ /* 0x000fe4000fffe03f */
[----:B------:R-:W-:Y:S01]  /*1bdf0*/  UIADD3 UR8, UR8, 0x14200, URZ ;  /* 0x0001420008087890 */ /* 0x000fe2000fffe03f */
[----:B------:R-:W-:Y:S01]  /*1be00*/  UMOV UR19, UR35 ;  /* 0x0000002300137c82 */ /* 0x000fe20008000000 */
[----:B------:R-:W-:-:S03]  /*1be10*/  UMOV UR11, UR35 ;  /* 0x00000023000b7c82 */ /* 0x000fc60008000000 */
[----:B------:R1:W-:Y:S02]  /*1be20*/  UTMALDG.4D [UR32], [UR4], desc[UR6] ;  /* 0x00000620040075b4 */ /* 0x0003e40008019000 */
[----:B------:R1:W-:Y:S02]  /*1be30*/  UTMALDG.4D [UR16], [UR4], desc[UR6] ;  /* 0x00000610040075b4 */ /* 0x0003e40008019000 */
[----:B------:R1:W-:Y:S01]  /*1be40*/  UTMALDG.4D [UR8], [UR4], desc[UR6] ;  /* 0x00000608040075b4 */ /* 0x0003e20008019000 */
[----:B------:R-:W2:Y:S02]  /*1be50*/  SYNCS.PHASECHK.TRANS64.TRYWAIT P0, [R4+URZ+0x33440], R3 ;  /* 0x03344003040075a7 */ /* 0x000ea4000800017f */
[----:B-12---:R-:W-:Y:S05]  /*1be60*/  @!P0 BRA `(.L_x_4381) ;  /* 0x0000004c00a88947 */ /* 0x006fea0003800000 */
.L_x_4457:
        /* <DEDUP_REMOVED lines=8> */
.L_x_4382:
        /* <DEDUP_REMOVED lines=8> */
[----:B------:R-:W-:Y:S01]  /*1bf70*/  UMOV UR26, URZ ;  /* 0x0000003f001a7c82 */ /* 0x000fe20008000000 */
[----:B------:R-:W-:Y:S01]  /*1bf80*/  UMOV UR28, UR36 ;  /* 0x00000024001c7c82 */ /* 0x000fe20008000000 */
[----:B------:R-:W-:Y:S01]  /*1bf90*/  UMOV UR18, 0x40 ;  /* 0x0000004000127882 */ /* 0x000fe20000000000 */
[----:B------:R-:W-:Y:S01]  /*1bfa0*/  UMOV UR20, UR36 ;  /* 0x0000002400147c82 */ /* 0x000fe20008000000 */
[----:B------:R-:W-:Y:S01]  /*1bfb0*/  UMOV UR10, 0x80 ;  /* 0x00000080000a7882 */ /* 0x000fe20000000000 */
[----:B------:R-:W-:Y:S01]  /*1bfc0*/  UIADD3 UR24, UR8, 0x24200, URZ ;  /* 0x0002420008187890 */ /* 0x000fe2000fffe03f */
[----:B------:R-:W-:Y:S01]  /*1bfd0*/  PLOP3.LUT P0, PT, PT, PT, PT, 0x80, 0x0 ;  /* 0x000000000000781c */ /* 0x000fe20003f0f070 */
[----:B------:R-:W-:Y:S01]  /*1bfe0*/  UIADD3 UR25, UR25, 0x33430, URZ ;  /* 0x0003343019197890 */ /* 0x000fe2000fffe03f */
[----:B------:R-:W-:Y:S01]  /*1bff0*/  LOP3.LUT R16, R16, 0xfffffffe, RZ, 0xc0, !PT ;  /* 0xfffffffe10107812 */ /* 0x000fe200078ec0ff */
[----:B------:R-:W-:-:S02]  /*1c000*/  UIADD3 UR16, UR8, 0x26a00, URZ ;  /* 0x00026a0008107890 */ /* 0x000fc4000fffe03f */
[----:B------:R-:W-:Y:S01]  /*1c010*/  UIADD3 UR8, UR8, 0x29200, URZ ;  /* 0x0002920008087890 */ /* 0x000fe2000fffe03f */
[----:B------:R-:W-:Y:S01]  /*1c020*/  UMOV UR19, UR27 ;  /* 0x0000001b00137c82 */ /* 0x000fe20008000000 */
[----:B------:R-:W-:Y:S01]  /*1c030*/  UMOV UR21, UR29 ;  /* 0x0000001d00157c82 */ /* 0x000fe20008000000 */
[----:B------:R-:W-:Y:S01]  /*1c040*/  UMOV UR17, UR25 ;  /* 0x0000001900117c82 */ /* 0x000fe20008000000 */
        /* <DEDUP_REMOVED lines=8> */
[----:B---3--:R-:W-:-:S03]  /*1c0d0*/  NOP ;  /* 0x0000000000007918 */ /* 0x008fc60000000000 */
.L_x_4376:
[----:B------:R-:W-:Y:S05]  /*1c0e0*/  WARPSYNC.ALL ;  /* 0x0000000000007948 */ /* 0x000fea0003800000 */
[----:B--2---:R-:W-:Y:S01]  /*1c0f0*/  VIADD R0, R18, 0x1e200 ;  /* 0x0001e20012007836 */ /* 0x004fe20000000000 */
[----:B------:R-:W-:Y:S01]  /*1c100*/  USHF.R.S32.HI UR4, URZ, 0x1f, UR43 ;  /* 0x0000001f3f047899 */ /* 0x000fe2000801142b */
        /* <DEDUP_REMOVED lines=13> */
[----:B01----:R-:W-:Y:S02]  /*1c1e0*/  IMAD.U32 R4, RZ, RZ, UR6 ;  /* 0x00000006ff047e24 */ /* 0x003fe4000f8e00ff */
        /* <DEDUP_REMOVED lines=11> */
.L_x_4384:
[----:B------:R-:W-:Y:S05]  /*1c2a0*/  BSYNC B6 ;  /* 0x0000000000067941 */ /* 0x000fea0003800000 */
.L_x_4383:
[----:B------:R-:W2:Y:S01]  /*1c2b0*/  LDL R12, [R1+0xc] ;  /* 0x00000c00010c7983 */ /* 0x000ea20000100800 */
[----:B0-----:R-:W0:Y:S01]  /*1c2c0*/  LDC R8, c[0x0][0x448] ;  /* 0x00011200ff087b82 */ /* 0x001e220000000800 */
[----:B------:R-:W-:Y:S01]  /*1c2d0*/  ULDC.64 UR8, c[0x0][0xa00] ;  /* 0x0002800000087ab9 */ /* 0x000fe20000000a00 */
[----:B------:R-:W-:Y:S01]  /*1c2e0*/  ULDC.64 UR6, c[0x0][0x2d8] ;  /* 0x0000b60000067ab9 */ /* 0x000fe20000000a00 */
[----:B------:R-:W3:Y:S01]  /*1c2f0*/  S2R R2, SR_TID.X ;  /* 0x0000000000027919 */ /* 0x000ee20000002100 */
[----:B------:R-:W4:Y:S01]  /*1c300*/  S2R R0, SR_TID.X ;  /* 0x0000000000007919 */ /* 0x000f220000002100 */
[----:B0-----:R-:W-:Y:S02]  /*1c310*/  ISETP.NE.AND P0, PT, R8, 0x1, PT ;  /* 0x000000010800780c */ /* 0x001fe40003f05270 */
[----:B---3--:R-:W-:-:S11]  /*1c320*/  LOP3.LUT R2, R2, 0x7f, RZ, 0xc0, !PT ;  /* 0x0000007f02027812 */ /* 0x008fd600078ec0ff */
[----:B-1----:R-:W0:Y:S01]  /*1c330*/  @P0 LDC R3, c[0x0][0x450] ;  /* 0x00011400ff030b82 */ /* 0x002e220000000800 */
[----:B------:R-:W-:Y:S01]  /*1c340*/  SHF.R.U32.HI R2, RZ, 0x2, R2 ;  /* 0x00000002ff027819 */ /* 0x000fe20000011602 */
[----:B----4-:R-:W-:-:S05]  /*1c350*/  IMAD.SHL.U32 R0, R0, 0x20, RZ ;  /* 0x0000002000007824 */ /* 0x010fca00078e00ff */
[----:B------:R-:W-:Y:S02]  /*1c360*/  LOP3.LUT R0, R2, 0x60, R0, 0xf8, !PT ;  /* 0x0000006002007812 */ /* 0x000fe400078ef800 */
[----:B------:R-:W1:Y:S01]  /*1c370*/  @P0 LDC R2, c[0x0][0x44c] ;  /* 0x00011300ff020b82 */ /* 0x000e620000000800 */
[----:B------:R-:W3:Y:S01]  /*1c380*/  S2R R9, SR_TID.X ;  /* 0x0000000000097919 */ /* 0x000ee20000002100 */
[----:B------:R-:W-:Y:S01]  /*1c390*/  UISETP.NE.U32.AND UP0, UPT, UR8, URZ, UPT ;  /* 0x0000003f0800728c */ /* 0x000fe2000bf05070 */
[----:B------:R-:W-:Y:S01]  /*1c3a0*/  UMOV UR4, UR46 ;  /* 0x0000002e00047c82 */ /* 0x000fe20008000000 */
[----:B------:R-:W-:Y:S02]  /*1c3b0*/  UMOV UR5, UR37 ;  /* 0x0000002500057c82 */ /* 0x000fe40008000000 */
[----:B------:R-:W-:Y:S02]  /*1c3c0*/  UISETP.NE.AND.EX UP0, UPT, UR9, URZ, UPT, UP0 ;  /* 0x0000003f0900728c */ /* 0x000fe4000bf05300 */
[----:B------:R-:W-:-:S02]  /*1c3d0*/  UIMAD.WIDE.U32 UR4, UR36, UR6, UR4 ;  /* 0x00000006240472a5 */ /* 0x000fc4000f8e0004 */
[----:B------:R-:W-:Y:S01]  /*1c3e0*/  USHF.R.S32.HI UR6, URZ, 0x1f, UR42 ;  /* 0x0000001f3f067899 */ /* 0x000fe2000801142a */
[----:B------:R-:W-:-:S03]  /*1c3f0*/  ULDC.64 UR8, c[0x0][0x2e0] ;  /* 0x0000b80000087ab9 */ /* 0x000fc60000000a00 */
[----:B------:R-:W-:Y:S02]  /*1c400*/  USEL UR6, UR6, URZ, !UP0 ;  /* 0x0000003f06067287 */ /* 0x000fe4000c000000 */
[----:B------:R-:W-:Y:S02]  /*1c410*/  UIMAD UR5, UR36, UR7, UR5 ;  /* 0x00000007240572a4 */ /* 0x000fe4000f8e0205 */
[----:B------:R-:W-:Y:S02]  /*1c420*/  USEL UR7, UR42, URZ, !UP0 ;  /* 0x0000003f2a077287 */ /* 0x000fe4000c000000 */
[----:B------:R-:W-:Y:S02]  /*1c430*/  UIMAD UR6, UR6, UR8, URZ ;  /* 0x00000008060672a4 */ /* 0x000fe4000f8e023f */
[----:B------:R-:W-:Y:S02]  /*1c440*/  UIMAD.WIDE.U32 UR4, UR7, UR8, UR4 ;  /* 0x00000008070472a5 */ /* 0x000fe4000f8e0004 */
[----:B------:R-:W-:-:S04]  /*1c450*/  UIMAD UR6, UR7, UR9, UR6 ;  /* 0x00000009070672a4 */ /* 0x000fc8000f8e0206 */
[----:B------:R-:W-:Y:S01]  /*1c460*/  UIADD3 UR6, UR5, UR6, URZ ;  /* 0x0000000605067290 */ /* 0x000fe2000fffe03f */
[----:B------:R-:W-:Y:S02]  /*1c470*/  IMAD.U32 R6, RZ, RZ, UR4 ;  /* 0x00000004ff067e24 */ /* 0x000fe4000f8e00ff */
[----:B------:R-:W-:Y:S01]  /*1c480*/  IMAD.U32 R7, RZ, RZ, UR5 ;  /* 0x00000005ff077e24 */ /* 0x000fe2000f8e00ff */
[----:B------:R-:W-:Y:S01]  /*1c490*/  ULDC.64 UR4, c[0x0][0x2d0] ;  /* 0x0000b40000047ab9 */ /* 0x000fe20000000a00 */
[----:B---3--:R-:W-:-:S05]  /*1c4a0*/  IMAD.SHL.U32 R9, R9, 0x10, RZ ;  /* 0x0000001009097824 */ /* 0x008fca00078e00ff */
[----:B------:R-:W-:-:S04]  /*1c4b0*/  LOP3.LUT R9, R9, 0x30, RZ, 0xc0, !PT ;  /* 0x0000003009097812 */ /* 0x000fc800078ec0ff */
[C---:B------:R-:W-:Y:S02]  /*1c4c0*/  LOP3.LUT R11, R9.reuse, 0x40, RZ, 0xfc, !PT ;  /* 0x00000040090b7812 */ /* 0x040fe400078efcff */
[----:B------:R-:W-:Y:S01]  /*1c4d0*/  LOP3.LUT R9, R9, 0x80, RZ, 0xfc, !PT ;  /* 0x0000008009097812 */ /* 0x000fe200078efcff */
[----:B--2---:R-:W-:-:S04]  /*1c4e0*/  IMAD.IADD R0, R0, 0x1, R12 ;  /* 0x0000000100007824 */ /* 0x004fc800078e020c */
[----:B-1----:R-:W-:-:S04]  /*1c4f0*/  @P0 IMAD.HI.U32 R2, R0, R2, RZ ;  /* 0x0000000200020227 */ /* 0x002fc800078e00ff */
[----:B------:R-:W-:Y:S01]  /*1c500*/  IMAD.MOV.U32 R4, RZ, RZ, R0 ;  /* 0x000000ffff047224 */ /* 0x000fe200078e0000 */
[----:B0-----:R-:W-:-:S04]  /*1c510*/  @P0 SHF.R.U32.HI R4, RZ, R3, R2 ;  /* 0x00000003ff040219 */ /* 0x001fc80000011602 */
[--C-:B------:R-:W-:Y:S01]  /*1c520*/  SHF.R.S32.HI R5, RZ, 0x1f, R4.reuse ;  /* 0x0000001fff057819 */ /* 0x100fe20000011404 */
[----:B------:R-:W-:Y:S02]  /*1c530*/  IMAD.MOV R2, RZ, RZ, -R4 ;  /* 0x000000ffff027224 */ /* 0x000fe400078e0a04 */
[----:B------:R-:W-:Y:S01]  /*1c540*/  IMAD.U32 R3, RZ, RZ, UR6 ;  /* 0x00000006ff037e24 */ /* 0x000fe2000f8e00ff */
[----:B------:R-:W0:Y:S01]  /*1c550*/  S2R R7, SR_TID.X ;  /* 0x0000000000077919 */ /* 0x000e220000002100 */
[----:B------:R-:W-:Y:S01]  /*1c560*/  IMAD R0, R8, R2, R0 ;  /* 0x0000000208007224 */ /* 0x000fe200078e0200 */
[----:B------:R-:W-:Y:S01]  /*1c570*/  ULDC.64 UR6, c[0x0][0x280] ;  /* 0x0000a00000067ab9 */ /* 0x000fe20000000a00 */
[----:B------:R-:W-:Y:S02]  /*1c580*/  IMAD.MOV.U32 R2, RZ, RZ, R6 ;  /* 0x000000ffff027224 */ /* 0x000fe400078e0006 */
[----:B------:R-:W-:Y:S02]  /*1c590*/  IMAD R5, R5, UR4, RZ ;  /* 0x0000000405057c24 */ /* 0x000fe4000f8e02ff */
[----:B------:R-:W-:-:S04]  /*1c5a0*/  IMAD.WIDE.U32 R2, R4, UR4, R2 ;  /* 0x0000000404027c25 */ /* 0x000fc8000f8e0002 */
[----:B------:R-:W-:Y:S01]  /*1c5b0*/  IMAD R5, R4, UR5, R5 ;  /* 0x0000000504057c24 */ /* 0x000fe2000f8e0205 */
[----:B------:R-:W-:Y:S01]  /*1c5c0*/  SHF.R.S32.HI R4, RZ, 0x1f, R0 ;  /* 0x0000001fff047819 */ /* 0x000fe20000011400 */
[----:B------:R-:W-:Y:S02]  /*1c5d0*/  ULDC.64 UR4, c[0x0][0x2c8] ;  /* 0x0000b20000047ab9 */ /* 0x000fe40000000a00 */
[----:B------:R-:W-:Y:S02]  /*1c5e0*/  IMAD.IADD R3, R3, 0x1, R5 ;  /* 0x0000000103037824 */ /* 0x000fe400078e0205 */
[----:B------:R-:W-:Y:S02]  /*1c5f0*/  IMAD R4, R4, UR4, RZ ;  /* 0x0000000404047c24 */ /* 0x000fe4000f8e02ff */
[----:B------:R-:W-:Y:S01]  /*1c600*/  IMAD.WIDE.U32 R2, R0, UR4, R2 ;  /* 0x0000000400027c25 */ /* 0x000fe2000f8e0002 */
[----:B------:R-:W-:Y:S02]  /*1c610*/  ULDC UR4, c[0x0][0x2b8] ;  /* 0x0000ae0000047ab9 */ /* 0x000fe40000000800 */
[----:B------:R-:W-:-:S02]  /*1c620*/  ISETP.GE.AND P2, PT, R9, UR4, PT ;  /* 0x0000000409007c0c */ /* 0x000fc4000bf46270 */
[----:B------:R1:W5:Y:S01]  /*1c630*/  LDL R9, [R1+0x30] ;  /* 0x0000300001097983 */ /* 0x0003620000100800 */
[----:B------:R-:W-:Y:S02]  /*1c640*/  IMAD R0, R0, UR5, R4 ;  /* 0x0000000500007c24 */ /* 0x000fe4000f8e0204 */
[----:B0-----:R-:W-:Y:S01]  /*1c650*/  IMAD.SHL.U32 R10, R7, 0x10, RZ ;  /* 0x00000010070a7824 */ /* 0x001fe200078e00ff */
[----:B------:R-:W-:-:S04]  /*1c660*/  IADD3 R4, P3, R2, UR6, RZ ;  /* 0x0000000602047c10 */ /* 0x000fc8000ff7e0ff */
[----:B------:R-:W-:Y:S02]  /*1c670*/  LOP3.LUT R10, R10, 0x30, RZ, 0xc0, !PT ;  /* 0x000000300a0a7812 */ /* 0x000fe400078ec0ff */
[----:B------:R-:W-:Y:S02]  /*1c680*/  ISETP.GE.AND P1, PT, R11, UR4, PT ;  /* 0x000000040b007c0c */ /* 0x000fe4000bf26270 */
[----:B------:R-:W-:Y:S01]  /*1c690*/  ISETP.GE.AND P0, PT, R10, UR4, PT ;  /* 0x000000040a007c0c */ /* 0x000fe2000bf06270 */
[----:B------:R-:W-:Y:S01]  /*1c6a0*/  UMOV UR4, 0xffffffff ;  /* 0xffffffff00047882 */ /* 0x000fe20000000000 */
[----:B------:R-:W-:Y:S02]  /*1c6b0*/  IADD3.X R0, R3, UR7, R0, P3, !PT ;  /* 0x0000000703007c10 */ /* 0x000fe40009ffe400 */
[----:B-1----:R-:W-:Y:S09]  /*1c6c0*/  BRA.DIV UR4, `(.L_x_4385) ;  /* 0x0000004604a47947 */ /* 0x002ff2000b800000 */
[----:B------:R-:W0:Y:S02]  /*1c6d0*/  S2R R5, SR_TID.X ;  /* 0x0000000000057919 */ /* 0x000e240000002100 */
[----:B0-----:R-:W-:Y:S02]  /*1c6e0*/  LOP3.LUT R6, R5, 0x7f, RZ, 0xc0, !PT ;  /* 0x0000007f05067812 */ /* 0x001fe400078ec0ff */
[----:B------:R-:W2:Y:S04]  /*1c6f0*/  LDL.LU R5, [R1+0x2c] ;  /* 0x00002c0001057983 */ /* 0x000ea80000300800 */
[----:B------:R-:W3:Y:S01]  /*1c700*/  LDL.LU R11, [R1+0xc] ;  /* 0x00000c00010b7983 */ /* 0x000ee20000300800 */
[----:B------:R-:W-:-:S03]  /*1c710*/  SHF.R.U32.HI R7, RZ, 0x2, R6 ;  /* 0x00000002ff077819 */ /* 0x000fc60000011606 */
[----:B------:R-:W-:Y:S01]  /*1c720*/  SHFL.IDX PT, R6, R0, RZ, 0x1c1f ;  /* 0x001c1fff00067589 */ /* 0x000fe200000e0000 */
[----:B--2---:R-:W-:-:S03]  /*1c730*/  IMAD R2, R5, R8, RZ ;  /* 0x0000000805027224 */ /* 0x004fc600078e02ff */
[----:B------:R-:W0:Y:S01]  /*1c740*/  SHFL.IDX PT, R5, R4, RZ, 0x1c1f ;  /* 0x001c1fff04057589 */ /* 0x000e2200000e0000 */
[----:B---3--:R-:W-:-:S05]  /*1c750*/  IMAD.IADD R3, R7, 0x1, R11 ;  /* 0x0000000107037824 */ /* 0x008fca00078e020b */
[----:B------:R-:W-:-:S13]  /*1c760*/  ISETP.GE.AND P4, PT, R3, R2, PT ;  /* 0x000000020300720c */ /* 0x000fda0003f86270 */
[----:B0-----:R-:W-:-:S05]  /*1c770*/  @!P4 IADD3 R5, P3, R10, R5, RZ ;  /* 0x000000050a05c210 */ /* 0x001fca0007f7e0ff */
[----:B------:R-:W-:-:S04]  /*1c780*/  @!P4 IMAD.X R6, RZ, RZ, R6, P3 ;  /* 0x000000ffff06c224 */ /* 0x000fc800018e0606 */
[----:B------:R-:W-:Y:S02]  /*1c790*/  @!P4 IMAD.MOV.U32 R7, RZ, RZ, R6 ;  /* 0x000000ffff07c224 */ /* 0x000fe400078e0006 */
[----:B------:R-:W-:Y:S02]  /*1c7a0*/  @!P4 IMAD.MOV.U32 R6, RZ, RZ, R5 ;  /* 0x000000ffff06c224 */ /* 0x000fe400078e0005 */
[----:B------:R-:W-:-:S03]  /*1c7b0*/  VIADD R5, R3, 0x20 ;  /* 0x0000002003057836 */ /* 0x000fc60000000000 */
[----:B------:R-:W-:Y:S01]  /*1c7c0*/  @!PT LDS RZ, [RZ] ;  /* 0x00000000fffff984 */ /* 0x000fe20000000800 */
[----:B-----5:R-:W-:Y:S02]  /*1c7d0*/  @!P4 LDGSTS.E.BYPASS.LTC128B.128 [R9+0x1e200], desc[UR52][R6.64], !P0 ;  /* 0x1e2000000609cfae */ /* 0x020fe4000c101d74 */
[----:B------:R-:W-:Y:S02]  /*1c7e0*/  ISETP.GE.AND P3, PT, R5, R2, PT ;  /* 0x000000020500720c */ /* 0x000fe40003f66270 */
[----:B------:R-:W-:Y:S04]  /*1c7f0*/  @!P4 LDGSTS.E.BYPASS.LTC128B.128 [R9+0x20200], desc[UR52][R6.64+0x40], !P1 ;  /* 0x202000400609cfae */ /* 0x000fe8000c901d74 */
[----:B------:R0:W-:Y:S04]  /*1c800*/  @!P4 LDGSTS.E.BYPASS.LTC128B.128 [R9+0x22200], desc[UR52][R6.64+0x80], !P2 ;  /* 0x222000800609cfae */ /* 0x0001e8000d101d74 */
[----:B------:R-:W-:Y:S04]  /*1c810*/  SHFL.IDX PT, R5, R0, 0x1, 0x1c1f ;  /* 0x003c1f0000057f89 */ /* 0x000fe800000e0000 */
        /* <DEDUP_REMOVED lines=10> */
[----:B------:R-:W-:Y:S04]  /*1c8c0*/  SHFL.IDX PT, R0, R0, 0x3, 0x1c1f ;  /* 0x007c1f0000007f89 */ /* 0x000fe800000e0000 */
[----:B0-----:R-:W0:Y:S04]  /*1c8d0*/  SHFL.IDX PT, R6, R4, 0x2, 0x1c1f ;  /* 0x005c1f0004067f89 */ /* 0x001e2800000e0000 */
[----:B------:R-:W1:Y:S01]  /*1c8e0*/  SHFL.IDX PT, R4, R4, 0x3, 0x1c1f ;  /* 0x007c1f0004047f89 */ /* 0x000e6200000e0000 */
[----:B0-----:R-:W-:-:S05]  /*1c8f0*/  @!P3 IADD3 R6, P4, R10, R6, RZ ;  /* 0x000000060a06b210 */ /* 0x001fca0007f9e0ff */
[----:B------:R-:W-:-:S04]  /*1c900*/  @!P3 IMAD.X R5, RZ, RZ, R5, P4 ;  /* 0x000000ffff05b224 */ /* 0x000fc800020e0605 */
[----:B------:R-:W-:-:S05]  /*1c910*/  @!P3 IMAD.MOV.U32 R7, RZ, RZ, R5 ;  /* 0x000000ffff07b224 */ /* 0x000fca00078e0005 */
[----:B------:R0:W-:Y:S04]  /*1c920*/  @!P3 LDGSTS.E.BYPASS.LTC128B.128 [R9+0x1f200], desc[UR52][R6.64], !P0 ;  /* 0x1f2000000609bfae */ /* 0x0001e8000c101d74 */
[----:B------:R0:W-:Y:S04]  /*1c930*/  @!P3 LDGSTS.E.BYPASS.LTC128B.128 [R9+0x21200], desc[UR52][R6.64+0x40], !P1 ;  /* 0x212000400609bfae */ /* 0x0001e8000c901d74 */
[----:B-1----:R0:W-:Y:S02]  /*1c940*/  @!P3 LDGSTS.E.BYPASS.LTC128B.128 [R9+0x23200], desc[UR52][R6.64+0x80], !P2 ;  /* 0x232000800609bfae */ /* 0x0021e4000d101d74 */
.L_x_4466:
        /* <DEDUP_REMOVED lines=10> */
[----:B------:R1:W-:Y:S04]  /*1c9f0*/  LDGSTS.E.BYPASS.LTC128B.128 [R9+0x21a00], desc[UR52][R2.64+0x40], !P1 ;  /* 0x21a0004002097fae */ /* 0x0003e8000c901d74 */
[----:B------:R1:W-:Y:S02]  /*1ca00*/  LDGSTS.E.BYPASS.LTC128B.128 [R9+0x23a00], desc[UR52][R2.64+0x80], !P2 ;  /* 0x23a0008002097fae */ /* 0x0003e4000d101d74 */
.L_x_4387:
[----:B------:R-:W-:Y:S05]  /*1ca10*/  BSYNC B0 ;  /* 0x0000000000007941 */ /* 0x000fea0003800000 */
.L_x_4386:
[----:B------:R-:W-:Y:S01]  /*1ca20*/  NOP ;  /* 0x0000000000007918 */ /* 0x000fe20000000000 */
[----:B------:R-:W-:-:S13]  /*1ca30*/  PLOP3.LUT P0, PT, PT, PT, PT, 0x80, 0x0 ;  /* 0x000000000000781c */ /* 0x000fda0003f0f070 */
.L_x_4388:
        /* <DEDUP_REMOVED lines=18> */
.L_x_4467:
[----:B------:R-:W-:Y:S05]  /*1cb60*/  BSYNC B0 ;  /* 0x0000000000007941 */ /* 0x000fea0003800000 */
.L_x_4389:
[----:B------:R-:W2:Y:S04]  /*1cb70*/  LDL.LU R2, [R1+0x24] ;  /* 0x0000240001027983 */ /* 0x000ea80000300800 */
[----:B------:R-:W3:Y:S01]  /*1cb80*/  LDL R3, [R1+0x18] ;  /* 0x0000180001037983 */ /* 0x000ee20000100800 */
[----:B--2---:R-:W-:-:S05]  /*1cb90*/  VIADD R2, R2, 0xfffffffe ;  /* 0xfffffffe02027836 */ /* 0x004fca0000000000 */
[----:B---3--:R-:W-:-:S13]  /*1cba0*/  ISETP.GE.AND P0, PT, R2, R3, PT ;  /* 0x000000030200720c */ /* 0x008fda0003f06270 */
[----:B------:R-:W-:Y:S05]  /*1cbb0*/  @!P0 BRA `(.L_x_4391) ;  /* 0x0000001800148947 */ /* 0x000fea0003800000 */
[----:B-1----:R1:W5:Y:S04]  /*1cbc0*/  LDL.LU R0, [R1+0x8] ;  /* 0x0000080001007983 */ /* 0x0023680000300800 */
[----:B------:R1:W5:Y:S02]  /*1cbd0*/  LDL.LU R8, [R1+0x10] ;  /* 0x0000100001087983 */ /* 0x0003640000300800 */
.L_x_4415:
[----:B-----5:R-:W-:Y:S01]  /*1cbe0*/  VIADD R4, R0, 0x1 ;  /* 0x0000000100047836 */ /* 0x020fe20000000000 */
[----:B------:R-:W-:Y:S01]  /*1cbf0*/  LOP3.LUT P1, RZ, R16, 0x1, RZ, 0xc0, !PT ;  /* 0x0000000110ff7812 */ /* 0x000fe2000782c0ff */
[----:B------:R-:W-:Y:S05]  /*1cc00*/  YIELD ;  /* 0x0000000000007946 */ /* 0x000fea0003800000 */
[----:B------:R-:W-:Y:S01]  /*1cc10*/  ISETP.NE.AND P0, PT, R4, 0x2, PT ;  /* 0x000000020400780c */ /* 0x000fe20003f05270 */
[----:B------:R-:W-:Y:S03]  /*1cc20*/  BSSY B0, `(.L_x_4392) ;  /* 0x00000a9000007945 */ /* 0x000fe60003800000 */
[----:B------:R-:W-:-:S02]  /*1cc30*/  SEL R3, RZ, 0x1, P0 ;  /* 0x00000001ff037807 */ /* 0x000fc40000000000 */
[----:B------:R-:W-:Y:S02]  /*1cc40*/  SEL R10, R4, RZ, P0 ;  /* 0x000000ff040a7207 */ /* 0x000fe40000000000 */
        /* <DEDUP_REMOVED lines=28> */
.L_x_4394:
        /* <DEDUP_REMOVED lines=8> */
.L_x_4468:
[----:B------:R-:W-:Y:S05]  /*1ce90*/  BSYNC B1 ;  /* 0x0000000000017941 */ /* 0x000fea0003800000 */
.L_x_4395:
        /* <DEDUP_REMOVED lines=9> */
.L_x_4398:
[----:B------:R-:W-:Y:S05]  /*1cf30*/  BSYNC B1 ;  /* 0x0000000000017941 */ /* 0x000fea0003800000 */
.L_x_4397:
        /* <DEDUP_REMOVED lines=13> */
.L_x_4399:
        /* <DEDUP_REMOVED lines=16> */
.L_x_4400:
        /* <DEDUP_REMOVED lines=16> */
.L_x_4401:
        /* <DEDUP_REMOVED lines=13> */
.L_x_4469:
[----:B------:R-:W-:Y:S05]  /*1d2e0*/  BSYNC B1 ;  /* 0x0000000000017941 */ /* 0x000fea0003800000 */
.L_x_4402:
        /* <DEDUP_REMOVED lines=11> */
.L_x_4405:
[----:B------:R-:W-:Y:S05]  /*1d3a0*/  BSYNC B1 ;  /* 0x0000000000017941 */ /* 0x000fea0003800000 */
.L_x_4404:
        /* <DEDUP_REMOVED lines=8> */
.L_x_4406:
        /* <DEDUP_REMOVED lines=15> */
.L_x_4407:
        /* <DEDUP_REMOVED lines=15> */
.L_x_4408:
        /* <DEDUP_REMOVED lines=10> */
.L_x_4393:
[----:B------:R-:W-:Y:S05]  /*1d6b0*/  BSYNC B0 ;  /* 0x0000000000007941 */ /* 0x000fea0003800000 */
.L_x_4392:
[----:B------:R-:W-:-:S06]  /*1d6c0*/  UISETP.NE.AND UP0, UPT, UR39, 0x3, UPT ;  /* 0x000000032700788c */ /* 0x000fcc000bf05270 */
[----:B------:R-:W-:-:S13]  /*1d6d0*/  PLOP3.LUT P0, PT, PT, PT, UP0, 0x80, 0x0 ;  /* 0x000000000000781c */ /* 0x000fda0003f0f008 */
[----:B------:R-:W-:Y:S05]  /*1d6e0*/  @!P0 BRA `(.L_x_4409) ;  /* 0x0000000000048947 */ /* 0x000fea0003800000 */
[----:B------:R-:W-:Y:S01]  /*1d6f0*/  BPT.TRAP 0x1 ;  /* 0x000000040000795c */ /* 0x000fe20000300000 */
.L_x_4409:
[----:B------:R-:W-:Y:S01]  /*1d700*/  IMAD.U32 R3, RZ, RZ, UR41 ;  /* 0x00000029ff037e24 */ /* 0x000fe2000f8e00ff */
[----:B------:R-:W-:Y:S01]  /*1d710*/  LOP3.LUT R4, R8, 0x1, RZ, 0x3c, !PT ;  /* 0x0000000108047812 */ /* 0x000fe200078e3cff */
[----:B------:R-:W-:Y:S03]  /*1d720*/  BSSY B0, `(.L_x_4410) ;  /* 0x0000006000007945 */ /* 0x000fe60003800000 */
[----:B------:R-:W-:Y:S01]  /*1d730*/  ISETP.NE.AND P1, PT, R3, 0x3, PT ;  /* 0x000000030300780c */ /* 0x000fe20003f25270 */
[----:B------:R-:W-:Y:S01]  /*1d740*/  IMAD R3, R0, 0x8, R18 ;  /* 0x0000000800037824 */ /* 0x000fe200078e0212 */
[----:B------:R-:W-:-:S04]  /*1d750*/  SHF.L.U32 R4, R4, 0x1f, RZ ;  /* 0x0000001f04047819 */ /* 0x000fc800000006ff */
[----:B------:R-:W2:Y:S02]  /*1d760*/  SYNCS.PHASECHK.TRANS64.TRYWAIT P0, [R3+URZ+0x33470], R4 ;  /* 0x03347004030075a7 */ /* 0x000ea4000800017f */
[----:B--2---:R-:W-:Y:S05]  /*1d770*/  @!P0 BRA `(.L_x_4411) ;  /* 0x0000003c00188947 */ /* 0x004fea0003800000 */
.L_x_4470:
[----:B------:R-:W-:Y:S05]  /*1d780*/  BSYNC B0 ;  /* 0x0000000000007941 */ /* 0x000fea0003800000 */
.L_x_4410:
[----:B------:R-:W-:Y:S05]  /*1d790*/  @!P1 BRA `(.L_x_4412) ;  /* 0x0000000000049947 */ /* 0x000fea0003800000 */
[----:B------:R-:W-:Y:S01]  /*1d7a0*/  BPT.TRAP 0x1 ;  /* 0x000000040000795c */ /* 0x000fe20000300000 */
.L_x_4412:
[----:B--2---:R-:W-:Y:S01]  /*1d7b0*/  SHF.L.U32 R4, R8, 0x1f, RZ ;  /* 0x0000001f08047819 */ /* 0x004fe200000006ff */
[----:B------:R-:W-:-:S03]  /*1d7c0*/  IMAD R0, R0, 0x7800, RZ ;  /* 0x0000780000007824 */ /* 0x000fc600078e02ff */
[----:B------:R-:W2:Y:S02]  /*1d7d0*/  SYNCS.PHASECHK.TRANS64.TRYWAIT P0, [R3+URZ+0x33460], R4 ;  /* 0x03346004030075a7 */ /* 0x000ea4000800017f */
[----:B--2---:R-:W-:Y:S05]  /*1d7e0*/  @!P0 BRA `(.L_x_4413) ;  /* 0x0000003c00108947 */ /* 0x004fea0003800000 */
.L_x_4471:
[----:B------:R2:W-:Y:S04]  /*1d7f0*/  STL [R1+0x3c], R3 ;  /* 0x00003c0301007387 */ /* 0x0005e80000100800 */
[----:B--2---:R-:W2:Y:S04]  /*1d800*/  LDL R3, [R1+0x4] ;  /* 0x0000040001037983 */ /* 0x004ea80000100800 */
[----:B------:R3:W-:Y:S04]  /*1d810*/  STL [R1+0x38], R2 ;  /* 0x0000380201007387 */ /* 0x0007e80000100800 */
[----:B---3--:R-:W3:Y:S01]  /*1d820*/  LDL R2, [R1] ;  /* 0x0000000001027983 */ /* 0x008ee20000100800 */
[----:B------:R-:W-:Y:S05]  /*1d830*/  WARPSYNC.ALL ;  /* 0x0000000000007948 */ /* 0x000fea0003800000 */
[----:B------:R-:W-:-:S02]  /*1d840*/  VIADD R14, R0, 0x2800 ;  /* 0x00002800000e7836 */ /* 0x000fc40000000000 */
[C---:B------:R-:W-:Y:S02]  /*1d850*/  VIADD R12, R0.reuse, 0x800 ;  /* 0x00000800000c7836 */ /* 0x040fe40000000000 */
[C---:B------:R-:W-:Y:S02]  /*1d860*/  VIADD R13, R0.reuse, 0x5000 ;  /* 0x00005000000d7836 */ /* 0x040fe40000000000 */
[C---:B------:R-:W-:Y:S02]  /*1d870*/  VIADD R15, R0.reuse, 0x1800 ;  /* 0x00001800000f7836 */ /* 0x040fe40000000000 */
[C---:B------:R-:W-:Y:S02]  /*1d880*/  VIADD R21, R0.reuse, 0x2000 ;  /* 0x0000200000157836 */ /* 0x040fe40000000000 */
[C---:B------:R-:W-:Y:S01]  /*1d890*/  VIADD R20, R0.reuse, 0x5800 ;  /* 0x0000580000147836 */ /* 0x040fe20000000000 */
[----:B--2---:R-:W-:-:S05]  /*1d8a0*/  LOP3.LUT R4, R0, R3, RZ, 0xfc, !PT ;  /* 0x0000000300047212 */ /* 0x004fca00078efcff */
[----:B------:R-:W-:-:S06]  /*1d8b0*/  IMAD.IADD R4, R18, 0x1, R4 ;  /* 0x0000000112047824 */ /* 0x000fcc00078e0204 */
[----:B------:R-:W2:Y:S02]  /*1d8c0*/  LDSM.16.MT88.4 R4, [R4+0xf200] ;  /* 0x00f200000404783b */ /* 0x000ea40000004200 */
[C-C-:B--2---:R-:W-:Y:S02]  /*1d8d0*/  PRMT R8, R4.reuse, 0x6420, R5.reuse ;  /* 0x0000642004087816 */ /* 0x144fe40000000005 */
[----:B0-----:R-:W-:Y:S02]  /*1d8e0*/  PRMT R9, R4, 0x7531, R5 ;  /* 0x0000753104097816 */ /* 0x001fe40000000005 */
[----:B---3--:R-:W-:Y:S02]  /*1d8f0*/  LOP3.LUT R4, R0, R2, RZ, 0xfc, !PT ;  /* 0x0000000200047212 */ /* 0x008fe400078efcff */
[C-C-:B------:R-:W-:Y:S02]  /*1d900*/  PRMT R10, R6.reuse, 0x6420, R7.reuse ;  /* 0x00006420060a7816 */ /* 0x140fe40000000007 */
[----:B------:R-:W-:Y:S01]  /*1d910*/  PRMT R11, R6, 0x7531, R7 ;  /* 0x00007531060b7816 */ /* 0x000fe20000000007 */
[----:B------:R-:W-:-:S05]  /*1d920*/  IMAD.IADD R4, R19, 0x1, R4 ;  /* 0x0000000113047824 */ /* 0x000fca00078e0204 */
[----:B------:R0:W-:Y:S02]  /*1d930*/  STSM.16.M88.4 [R4], R8 ;  /* 0x0000000804007844 */ /* 0x0001e40000000200 */
        /* <DEDUP_REMOVED lines=8> */
[----:B------:R-:W-:Y:S01]  /*1d9c0*/  IMAD.IADD R4, R19, 0x1, R4 ;  /* 0x0000000113047824 */ /* 0x000fe200078e0204 */
[----:B------:R-:W-:-:S04]  /*1d9d0*/  LOP3.LUT R12, R12, R3, RZ, 0xfc, !PT ;  /* 0x000000030c0c7212 */ /* 0x000fc800078efcff */
[----:B------:R0:W-:Y:S02]  /*1d9e0*/  STSM.16.M88.4 [R4], R8 ;  /* 0x0000000804007844 */ /* 0x0001e40000000200 */
[----:B0-----:R-:W-:Y:S01]  /*1d9f0*/  LOP3.LUT R4, R13, R3, RZ, 0xfc, !PT ;  /* 0x000000030d047212 */ /* 0x001fe200078efcff */
[----:B------:R-:W-:-:S04]  /*1da00*/  VIADD R13, R0, 0x1000 ;  /* 0x00001000000d7836 */ /* 0x000fc80000000000 */
        /* <DEDUP_REMOVED lines=10> */
[----:B0-----:R-:W-:Y:S02]  /*1dab0*/  IMAD.IADD R4, R18, 0x1, R12 ;  /* 0x0000000112047824 */ /* 0x001fe400078e020c */
[----:B------:R-:W-:-:S04]  /*1dac0*/  VIADD R12, R0, 0x3000 ;  /* 0x00003000000c7836 */ /* 0x000fc80000000000 */
        /* <DEDUP_REMOVED lines=25> */
[----:B------:R-:W-:Y:S01]  /*1dc60*/  LOP3.LUT R4, R14, R2, RZ, 0xfc, !PT ;  /* 0x000000020e047212 */ /* 0x000fe200078efcff */
[----:B------:R-:W-:Y:S01]  /*1dc70*/  VIADD R14, R0, 0x6000 ;  /* 0x00006000000e7836 */ /* 0x000fe20000000000 */
[C-C-:B------:R-:W-:Y:S02]  /*1dc80*/  PRMT R10, R6.reuse, 0x6420, R7.reuse ;  /* 0x00006420060a7816 */ /* 0x140fe40000000007 */
[----:B------:R-:W-:Y:S01]  /*1dc90*/  PRMT R11, R6, 0x7531, R7 ;  /* 0x00007531060b7816 */ /* 0x000fe20000000007 */
[----:B------:R-:W-:-:S05]  /*1dca0*/  IMAD.IADD R4, R19, 0x1, R4 ;  /* 0x0000000113047824 */ /* 0x000fca00078e0204 */
[----:B------:R0:W-:Y:S02]  /*1dcb0*/  STSM.16.M88.4 [R4], R8 ;  /* 0x0000000804007844 */ /* 0x0001e40000000200 */
[----:B0-----:R-:W-:Y:S02]  /*1dcc0*/  IMAD.IADD R4, R18, 0x1, R13 ;  /* 0x0000000112047824 */ /* 0x001fe400078e020d */
[----:B------:R-:W-:-:S04]  /*1dcd0*/  VIADD R13, R0, 0x4800 ;  /* 0x00004800000d7836 */ /* 0x000fc80000000000 */
        /* <DEDUP_REMOVED lines=9> */
[----:B0-----:R-:W-:-:S05]  /*1dd70*/  VIADD R10, R0, 0x3800 ;  /* 0x00003800000a7836 */ /* 0x001fca0000000000 */
[----:B------:R-:W-:-:S05]  /*1dd80*/  LOP3.LUT R4, R10, R3, RZ, 0xfc, !PT ;  /* 0x000000030a047212 */ /* 0x000fca00078efcff */
        /* <DEDUP_REMOVED lines=32> */
[C---:B------:R-:W-:Y:S02]  /*1df90*/  VIADD R12, R0.reuse, 0x6800 ;  /* 0x00006800000c7836 */ /* 0x040fe40000000000 */
[----:B------:R-:W-:Y:S02]  /*1dfa0*/  VIADD R0, R0, 0x7000 ;  /* 0x0000700000007836 */ /* 0x000fe40000000000 */
[----:B------:R-:W0:Y:S02]  /*1dfb0*/  LDSM.16.MT88.4 R4, [R4+0xf200] ;  /* 0x00f200000404783b */ /* 0x000e240000004200 */
        /* <DEDUP_REMOVED lines=32> */
[C---:B------:R-:W-:Y:S02]  /*1e1c0*/  LOP3.LUT R4, R0.reuse, R3, RZ, 0xfc, !PT ;  /* 0x0000000300047212 */ /* 0x040fe400078efcff */
        /* <DEDUP_REMOVED lines=22> */
.L_x_4414:
[----:B0-----:R-:W0:Y:S01]  /*1e330*/  S2R R0, SR_TID.X ;  /* 0x0000000000007919 */ /* 0x001e220000002100 */
[----:B--2--5:R2:W-:Y:S01]  /*1e340*/  SYNCS.ARRIVE.TRANS64.A1T0 RZ, [R3+URZ+0x33450], RZ ;  /* 0x033450ff03ff79a7 */ /* 0x0245e2000810003f */
[----:B------:R3:W5:Y:S01]  /*1e350*/  LDL R8, [R1+0x10] ;  /* 0x0000100001087983 */ /* 0x0007620000100800 */
[----:B0-----:R-:W-:-:S03]  /*1e360*/  LOP3.LUT R4, R0, 0x7f, RZ, 0xc0, !PT ;  /* 0x0000007f00047812 */ /* 0x001fc600078ec0ff */
[----:B------:R-:W4:Y:S01]  /*1e370*/  LDL R0, [R1+0x18] ;  /* 0x0000180001007983 */ /* 0x000f220000100800 */
[----:B------:R-:W-:Y:S01]  /*1e380*/  BAR.SYNC.DEFER_BLOCKING 0x2, 0x80 ;  /* 0x0082000000007b1d */ /* 0x000fe20000010000 */
[----:B------:R-:W-:-:S13]  /*1e390*/  ISETP.NE.AND P0, PT, R4, RZ, PT ;  /* 0x000000ff0400720c */ /* 0x000fda0003f05270 */
[----:B--2---:R-:W-:-:S05]  /*1e3a0*/  @!P0 VIADD R3, R3, 0x33480 ;  /* 0x0003348003038836 */ /* 0x004fca0000000000 */
[----:B------:R-:W-:-:S04]  /*1e3b0*/  @!P0 PRMT R3, RZ, 0x654, R3 ;  /* 0x00000654ff038816 */ /* 0x000fc80000000003 */
[----:B------:R3:W-:Y:S01]  /*1e3c0*/  @!P0 SYNCS.ARRIVE.TRANS64.RED.A1T0 RZ, [R3+URZ], RZ ;  /* 0x000000ff03ff89a7 */ /* 0x0007e2000810043f */
[C---:B----4-:R-:W-:Y:S01]  /*1e3d0*/  ISETP.GT.AND P0, PT, R2.reuse, R0, PT ;  /* 0x000000000200720c */ /* 0x050fe20003f04270 */
[----:B------:R-:W-:Y:S01]  /*1e3e0*/  VIADD R2, R2, 0xffffffff ;  /* 0xffffffff02027836 */ /* 0x000fe20000000000 */
[----:B------:R3:W5:Y:S11]  /*1e3f0*/  LDL R0, [R1+0x8] ;  /* 0x0000080001007983 */ /* 0x0007760000100800 */
[----:B---3--:R-:W-:Y:S05]  /*1e400*/  @P0 BRA `(.L_x_4415) ;  /* 0xffffffe400f40947 */ /* 0x008fea000383ffff */
.L_x_4391:
[----:B------:R-:W2:Y:S01]  /*1e410*/  S2R R3, SR_TID.X ;  /* 0x0000000000037919 */ /* 0x000ea20000002100 */
[----:B------:R-:W-:Y:S01]  /*1e420*/  BSSY B0, `(.L_x_4416) ;  /* 0x0000011000007945 */ /* 0x000fe20003800000 */
[----:B--2---:R-:W-:-:S04]  /*1e430*/  LOP3.LUT R3, R3, 0x7f, RZ, 0xc0, !PT ;  /* 0x0000007f03037812 */ /* 0x004fc800078ec0ff */
[----:B------:R-:W-:-:S13]  /*1e440*/  ISETP.NE.AND P0, PT, R3, RZ, PT ;  /* 0x000000ff0300720c */ /* 0x000fda0003f05270 */
[----:B------:R-:W-:Y:S05]  /*1e450*/  @P0 BRA `(.L_x_4417) ;  /* 0x0000000000340947 */ /* 0x000fea0003800000 */
[----:B------:R-:W2:Y:S01]  /*1e460*/  S2R R3, SR_LANEID ;  /* 0x0000000000037919 */ /* 0x000ea20000000000 */
[----:B------:R-:W-:Y:S02]  /*1e470*/  VOTEU.ANY UR4, UPT, PT ;  /* 0x0000000000047886 */ /* 0x000fe400038e0100 */
[----:B-1---5:R-:W2:Y:S08]  /*1e480*/  FLO.U32 R0, UR4 ;  /* 0x0000000400007d00 */ /* 0x022eb000080e0000 */
[----:B------:R-:W1:Y:S01]  /*1e490*/  POPC R5, UR4 ;  /* 0x0000000400057d09 */ /* 0x000e620008000000 */
[----:B--2---:R-:W-:-:S02]  /*1e4a0*/  ISETP.EQ.U32.AND P1, PT, R0, R3, PT ;  /* 0x000000030000720c */ /* 0x004fc40003f22070 */
[----:B------:R-:W1:Y:S11]  /*1e4b0*/  LDC.64 R2, c[0x0][0xc60] ;  /* 0x00031800ff027b82 */ /* 0x000e760000000a00 */
[----:B-1----:R-:W2:Y:S01]  /*1e4c0*/  @P1 ATOMG.E.ADD.STRONG.GPU PT, R3, desc[UR52][R2.64], R5 ;  /* 0x00000005020319a8 */ /* 0x002ea200081ee1f4 */
[----:B------:R-:W1:Y:S02]  /*1e4d0*/  S2R R4, SR_LTMASK ;  /* 0x0000000000047919 */ /* 0x000e640000003900 */
[----:B-1----:R-:W-:-:S04]  /*1e4e0*/  LOP3.LUT R4, R4, UR4, RZ, 0xc0, !PT ;  /* 0x0000000404047c12 */ /* 0x002fc8000f8ec0ff */
[----:B0-----:R-:W0:Y:S01]  /*1e4f0*/  POPC R7, R4 ;  /* 0x0000000400077309 */ /* 0x001e220000000000 */
[----:B--2---:R-:W0:Y:S02]  /*1e500*/  SHFL.IDX PT, R0, R3, R0, 0x1f ;  /* 0x00001f0003007589 */ /* 0x004e2400000e0000 */
[----:B0-----:R-:W-:-:S05]  /*1e510*/  IADD3 R0, R0, UR40, R7 ;  /* 0x0000002800007c10 */ /* 0x001fca000fffe007 */
[----:B------:R2:W-:Y:S02]  /*1e520*/  STL [R1+0x20], R0 ;  /* 0x0000200001007387 */ /* 0x0005e40000100800 */
.L_x_4417:
[----:B------:R-:W-:Y:S05]  /*1e530*/  BSYNC B0 ;  /* 0x0000000000007941 */ /* 0x000fea0003800000 */
.L_x_4416:
[----:B------:R-:W-:-:S06]  /*1e540*/  UISETP.NE.AND UP0, UPT, UR39, 0x3, UPT ;  /* 0x000000032700788c */ /* 0x000fcc000bf05270 */
[----:B------:R-:W-:-:S13]  /*1e550*/  PLOP3.LUT P1, PT, PT, PT, UP0, 0x80, 0x0 ;  /* 0x000000000000781c */ /* 0x000fda0003f2f008 */
[----:B------:R-:W-:Y:S05]  /*1e560*/  @!P1 BRA `(.L_x_4418) ;  /* 0x0000000000049947 */ /* 0x000fea0003800000 */
[----:B------:R-:W-:Y:S01]  /*1e570*/  BPT.TRAP 0x1 ;  /* 0x000000040000795c */ /* 0x000fe20000300000 */
.L_x_4418:
[----:B------:R-:W3:Y:S04]  /*1e580*/  LDL R3, [R1+0x10] ;  /* 0x0000100001037983 */ /* 0x000ee80000100800 */
[----:B------:R-:W4:Y:S01]  /*1e590*/  LDL R2, [R1+0x8] ;  /* 0x0000080001027983 */ /* 0x000f220000100800 */
[----:B-12--5:R-:W-:Y:S01]  /*1e5a0*/  IMAD.U32 R0, RZ, RZ, UR41 ;  /* 0x00000029ff007e24 */ /* 0x026fe2000f8e00ff */
[----:B------:R-:W-:Y:S04]  /*1e5b0*/  BSSY B0, `(.L_x_4419) ;  /* 0x0000007000007945 */ /* 0x000fe80003800000 */
[----:B------:R-:W-:-:S02]  /*1e5c0*/  ISETP.NE.AND P2, PT, R0, 0x3, PT ;  /* 0x000000030000780c */ /* 0x000fc40003f45270 */
[----:B---3--:R-:W-:-:S04]  /*1e5d0*/  LOP3.LUT R3, R3, 0x1, RZ, 0x3c, !PT ;  /* 0x0000000103037812 */ /* 0x008fc800078e3cff */
[----:B------:R-:W-:Y:S01]  /*1e5e0*/  SHF.L.U32 R3, R3, 0x1f, RZ ;  /* 0x0000001f03037819 */ /* 0x000fe200000006ff */
[----:B----4-:R-:W-:-:S04]  /*1e5f0*/  IMAD R0, R2, 0x8, R18 ;  /* 0x0000000802007824 */ /* 0x010fc800078e0212 */
[----:B------:R-:W1:Y:S02]  /*1e600*/  SYNCS.PHASECHK.TRANS64.TRYWAIT P1, [R0+URZ+0x33470], R3 ;  /* 0x03347003000075a7 */ /* 0x000e64000802017f */
[----:B-1----:R-:W-:Y:S05]  /*1e610*/  @!P1 BRA `(.L_x_4420) ;  /* 0x0000002c00989947 */ /* 0x002fea0003800000 */
.L_x_4472:
[----:B------:R-:W-:Y:S05]  /*1e620*/  BSYNC B0 ;  /* 0x0000000000007941 */ /* 0x000fea0003800000 */
.L_x_4419:
[----:B------:R-:W-:Y:S05]  /*1e630*/  @!P2 BRA `(.L_x_4421) ;  /* 0x000000000004a947 */ /* 0x000fea0003800000 */
[----:B------:R-:W-:Y:S01]  /*1e640*/  BPT.TRAP 0x1 ;  /* 0x000000040000795c */ /* 0x000fe20000300000 */
.L_x_4421:
[----:B------:R-:W1:Y:S02]  /*1e650*/  LDL R2, [R1+0x10] ;  /* 0x0000100001027983 */ /* 0x000e640000100800 */
[----:B-1----:R-:W-:-:S04]  /*1e660*/  SHF.L.U32 R3, R2, 0x1f, RZ ;  /* 0x0000001f02037819 */ /* 0x002fc800000006ff */
[----:B------:R-:W1:Y:S02]  /*1e670*/  SYNCS.PHASECHK.TRANS64.TRYWAIT P1, [R0+URZ+0x33460], R3 ;  /* 0x03346003000075a7 */ /* 0x000e64000802017f */
[----:B-1----:R-:W-:Y:S05]  /*1e680*/  @!P1 BRA `(.L_x_4422) ;  /* 0x0000002c00909947 */ /* 0x002fea0003800000 */
.L_x_4473:
[----:B------:R-:W2:Y:S04]  /*1e690*/  LDL R2, [R1+0x8] ;  /* 0x0000080001027983 */ /* 0x000ea80000100800 */
[----:B------:R-:W1:Y:S04]  /*1e6a0*/  LDL R15, [R1+0x4] ;  /* 0x00000400010f7983 */ /* 0x000e680000100800 */
[----:B------:R-:W3:Y:S01]  /*1e6b0*/  LDL R17, [R1] ;  /* 0x0000000001117983 */ /* 0x000ee20000100800 */
[----:B------:R-:W-:Y:S05]  /*1e6c0*/  WARPSYNC.ALL ;  /* 0x0000000000007948 */ /* 0x000fea0003800000 */
[----:B--2---:R-:W-:-:S05]  /*1e6d0*/  IMAD R2, R2, 0x7800, RZ ;  /* 0x0000780002027824 */ /* 0x004fca00078e02ff */
[----:B-1----:R-:W-:-:S05]  /*1e6e0*/  LOP3.LUT R3, R2, R15, RZ, 0xfc, !PT ;  /* 0x0000000f02037212 */ /* 0x002fca00078efcff */
[----:B------:R-:W-:-:S06]  /*1e6f0*/  IMAD.IADD R4, R18, 0x1, R3 ;  /* 0x0000000112047824 */ /* 0x000fcc00078e0203 */
[----:B0-----:R-:W0:Y:S01]  /*1e700*/  LDSM.16.MT88.4 R4, [R4+0xf200] ;  /* 0x00f200000404783b */ /* 0x001e220000004200 */
[C---:B---3--:R-:W-:Y:S01]  /*1e710*/  LOP3.LUT R3, R2.reuse, R17, RZ, 0xfc, !PT ;  /* 0x0000001102037212 */ /* 0x048fe200078efcff */
[----:B------:R-:W-:-:S04]  /*1e720*/  VIADD R13, R2, 0x2800 ;  /* 0x00002800020d7836 */ /* 0x000fc80000000000 */
[----:B------:R-:W-:Y:S01]  /*1e730*/  IMAD.IADD R3, R19, 0x1, R3 ;  /* 0x0000000113037824 */ /* 0x000fe200078e0203 */
        /* <DEDUP_REMOVED lines=8> */
[C---:B0-----:R-:W-:Y:S02]  /*1e7c0*/  VIADD R3, R2.reuse, 0x800 ;  /* 0x0000080002037836 */ /* 0x041fe40000000000 */
[----:B------:R-:W-:Y:S01]  /*1e7d0*/  VIADD R20, R2, 0x5000 ;  /* 0x0000500002147836 */ /* 0x000fe20000000000 */
[C-C-:B-1----:R-:W-:Y:S02]  /*1e7e0*/  PRMT R8, R4.reuse, 0x6420, R5.reuse ;  /* 0x0000642004087816 */ /* 0x142fe40000000005 */
[----:B------:R-:W-:Y:S02]  /*1e7f0*/  PRMT R9, R4, 0x7531, R5 ;  /* 0x0000753104097816 */ /* 0x000fe40000000005 */
[----:B------:R-:W-:Y:S02]  /*1e800*/  LOP3.LUT R4, R3, R17, RZ, 0xfc, !PT ;  /* 0x0000001103047212 */ /* 0x000fe400078efcff */
[----:B------:R-:W-:-:S02]  /*1e810*/  PRMT R10, R6, 0x6420, R7 ;  /* 0x00006420060a7816 */ /* 0x000fc40000000007 */
[----:B------:R-:W-:Y:S01]  /*1e820*/  PRMT R11, R6, 0x7531, R7 ;  /* 0x00007531060b7816 */ /* 0x000fe20000000007 */
[----:B------:R-:W-:-:S05]  /*1e830*/  IMAD.IADD R4, R19, 0x1, R4 ;  /* 0x0000000113047824 */ /* 0x000fca00078e0204 */
[----:B------:R0:W-:Y:S02]  /*1e840*/  STSM.16.M88.4 [R4], R8 ;  /* 0x0000000804007844 */ /* 0x0001e40000000200 */
[----:B0-----:R-:W-:-:S05]  /*1e850*/  LOP3.LUT R4, R20, R15, RZ, 0xfc, !PT ;  /* 0x0000000f14047212 */ /* 0x001fca00078efcff */
[----:B------:R-:W-:-:S06]  /*1e860*/  IMAD.IADD R4, R18, 0x1, R4 ;  /* 0x0000000112047824 */ /* 0x000fcc00078e0204 */
[----:B------:R-:W0:Y:S01]  /*1e870*/  LDSM.16.MT88.4 R4, [R4+0xf200] ;  /* 0x00f200000404783b */ /* 0x000e220000004200 */
[----:B------:R-:W-:Y:S01]  /*1e880*/  VIADD R12, R2, 0x1000 ;  /* 0x00001000020c7836 */ /* 0x000fe20000000000 */
[----:B------:R-:W-:-:S05]  /*1e890*/  LOP3.LUT R3, R3, R15, RZ, 0xfc, !PT ;  /* 0x0000000f03037212 */ /* 0x000fca00078efcff */
[----:B------:R-:W-:Y:S01]  /*1e8a0*/  IMAD.IADD R3, R18, 0x1, R3 ;  /* 0x0000000112037824 */ /* 0x000fe200078e0203 */
[C-C-:B0-----:R-:W-:Y:S02]  /*1e8b0*/  PRMT R8, R4.reuse, 0x6420, R5.reuse ;  /* 0x0000642004087816 */ /* 0x141fe40000000005 */
[----:B------:R-:W-:Y:S02]  /*1e8c0*/  PRMT R9, R4, 0x7531, R5 ;  /* 0x0000753104097816 */ /* 0x000fe40000000005 */
[----:B------:R-:W-:Y:S02]  /*1e8d0*/  LOP3.LUT R4, R12, R17, RZ, 0xfc, !PT ;  /* 0x000000110c047212 */ /* 0x000fe400078efcff */
[C-C-:B------:R-:W-:Y:S02]  /*1e8e0*/  PRMT R10, R6.reuse, 0x6420, R7.reuse ;  /* 0x00006420060a7816 */ /* 0x140fe40000000007 */
[----:B------:R-:W-:Y:S01]  /*1e8f0*/  PRMT R11, R6, 0x7531, R7 ;  /* 0x00007531060b7816 */ /* 0x000fe20000000007 */
[----:B------:R-:W-:-:S05]  /*1e900*/  IMAD.IADD R4, R19, 0x1, R4 ;  /* 0x0000000113047824 */ /* 0x000fca00078e0204 */
[----:B------:R-:W-:Y:S04]  /*1e910*/  STSM.16.M88.4 [R4], R8 ;  /* 0x0000000804007844 */ /* 0x000fe80000000200 */
[----:B------:R0:W1:Y:S01]  /*1e920*/  LDSM.16.MT88.4 R4, [R3+0xf200] ;  /* 0x00f200000304783b */ /* 0x0000620000004200 */
[----:B------:R-:W-:-:S05]  /*1e930*/  VIADD R14, R2, 0x1800 ;  /* 0x00001800020e7836 */ /* 0x000fca0000000000 */
        /* <DEDUP_REMOVED lines=8> */
[----:B------:R-:W-:-:S05]  /*1e9c0*/  LOP3.LUT R4, R3, R15, RZ, 0xfc, !PT ;  /* 0x0000000f03047212 */ /* 0x000fca00078efcff */
[----:B------:R-:W-:-:S06]  /*1e9d0*/  IMAD.IADD R4, R18, 0x1, R4 ;  /* 0x0000000112047824 */ /* 0x000fcc00078e0204 */
[----:B------:R-:W0:Y:S02]  /*1e9e0*/  LDSM.16.MT88.4 R4, [R4+0xf200] ;  /* 0x00f200000404783b */ /* 0x000e240000004200 */
[C-C-:B0-----:R-:W-:Y:S02]  /*1e9f0*/  PRMT R8, R4.reuse, 0x6420, R5.reuse ;  /* 0x0000642004087816 */ /* 0x141fe40000000005 */
[----:B------:R-:W-:Y:S01]  /*1ea00*/  PRMT R9, R4, 0x7531, R5 ;  /* 0x0000753104097816 */ /* 0x000fe20000000005 */
[----:B------:R-:W-:Y:S02]  /*1ea10*/  IMAD.MOV.U32 R5, RZ, RZ, R17 ;  /* 0x000000ffff057224 */ /* 0x000fe400078e0011 */
[----:B------:R-:W-:-:S05]  /*1ea20*/  VIADD R17, R2, 0x2000 ;  /* 0x0000200002117836 */ /* 0x000fca0000000000 */
        /* <DEDUP_REMOVED lines=8> */
[----:B------:R-:W-:Y:S02]  /*1eab0*/  IMAD.IADD R4, R18, 0x1, R4 ;  /* 0x0000000112047824 */ /* 0x000fe400078e0204 */
[----:B------:R-:W-:-:S04]  /*1eac0*/  IMAD.MOV.U32 R10, RZ, RZ, R5 ;  /* 0x000000ffff0a7224 */ /* 0x000fc800078e0005 */
[----:B------:R-:W0:Y:S02]  /*1ead0*/  LDSM.16.MT88.4 R4, [R4+0xf200] ;  /* 0x00f200000404783b */ /* 0x000e240000004200 */
[C-C-:B0-----:R-:W-:Y:S02]  /*1eae0*/  PRMT R8, R4.reuse, 0x6420, R5.reuse ;  /* 0x0000642004087816 */ /* 0x141fe40000000005 */
[----:B------:R-:W-:Y:S01]  /*1eaf0*/  PRMT R9, R4, 0x7531, R5 ;  /* 0x0000753104097816 */ /* 0x000fe20000000005 */
[----:B------:R-:W-:Y:S02]  /*1eb00*/  IMAD.MOV.U32 R4, RZ, RZ, R10 ;  /* 0x000000ffff047224 */ /* 0x000fe400078e000a */
[----:B------:R-:W-:-:S03]  /*1eb10*/  IMAD.MOV.U32 R5, RZ, RZ, R11 ;  /* 0x000000ffff057224 */ /* 0x000fc600078e000b */
[----:B------:R-:W-:Y:S02]  /*1eb20*/  LOP3.LUT R13, R13, R4, RZ, 0xfc, !PT ;  /* 0x000000040d0d7212 */ /* 0x000fe400078efcff */
[C-C-:B------:R-:W-:Y:S02]  /*1eb30*/  PRMT R10, R6.reuse, 0x6420, R7.reuse ;  /* 0x00006420060a7816 */ /* 0x140fe40000000007 */
[----:B------:R-:W-:Y:S01]  /*1eb40*/  PRMT R11, R6, 0x7531, R7 ;  /* 0x00007531060b7816 */ /* 0x000fe20000000007 */
[----:B------:R-:W-:Y:S01]  /*1eb50*/  IMAD.IADD R13, R19, 0x1, R13 ;  /* 0x00000001130d7824 */ /* 0x000fe200078e020d */
[----:B------:R-:W-:-:S04]  /*1eb60*/  LOP3.LUT R12, R12, R5, RZ, 0xfc, !PT ;  /* 0x000000050c0c7212 */ /* 0x000fc800078efcff */
[----:B------:R0:W-:Y:S02]  /*1eb70*/  STSM.16.M88.4 [R13], R8 ;  /* 0x000000080d007844 */ /* 0x0001e40000000200 */
[----:B0-----:R-:W-:Y:S02]  /*1eb80*/  IMAD.MOV.U32 R13, RZ, RZ, R4 ;  /* 0x000000ffff0d7224 */ /* 0x001fe400078e0004 */
[----:B------:R-:W-:Y:S02]  /*1eb90*/  IMAD.IADD R4, R18, 0x1, R12 ;  /* 0x0000000112047824 */ /* 0x000fe400078e020c */
[----:B------:R-:W-:-:S04]  /*1eba0*/  IMAD.MOV.U32 R12, RZ, RZ, R5 ;  /* 0x000000ffff0c7224 */ /* 0x000fc800078e0005 */
[----:B------:R-:W0:Y:S01]  /*1ebb0*/  LDSM.16.MT88.4 R4, [R4+0xf200] ;  /* 0x00f200000404783b */ /* 0x000e220000004200 */
[----:B------:R-:W-:-:S05]  /*1ebc0*/  LOP3.LUT R3, R3, R13, RZ, 0xfc, !PT ;  /* 0x0000000d03037212 */ /* 0x000fca00078efcff */
[----:B------:R-:W-:Y:S01]  /*1ebd0*/  IMAD.IADD R3, R19, 0x1, R3 ;  /* 0x0000000113037824 */ /* 0x000fe200078e0203 */
[C-C-:B0-----:R-:W-:Y:S02]  /*1ebe0*/  PRMT R8, R4.reuse, 0x6420, R5.reuse ;  /* 0x0000642004087816 */ /* 0x141fe40000000005 */
[----:B------:R-:W-:Y:S02]  /*1ebf0*/  PRMT R9, R4, 0x7531, R5 ;  /* 0x0000753104097816 */ /* 0x000fe40000000005 */
[C-C-:B------:R-:W-:Y:S02]  /*1ec00*/  PRMT R10, R6.reuse, 0x6420, R7.reuse ;  /* 0x00006420060a7816 */ /* 0x140fe40000000007 */
[----:B------:R-:W-:-:S05]  /*1ec10*/  PRMT R11, R6, 0x7531, R7 ;  /* 0x00007531060b7816 */ /* 0x000fca0000000007 */
[----:B------:R0:W-:Y:S02]  /*1ec20*/  STSM.16.M88.4 [R3], R8 ;  /* 0x0000000803007844 */ /* 0x0001e40000000200 */
[----:B0-----:R-:W-:-:S05]  /*1ec30*/  VIADD R3, R2, 0x3800 ;  /* 0x0000380002037836 */ /* 0x001fca0000000000 */
[----:B------:R-:W-:-:S05]  /*1ec40*/  LOP3.LUT R4, R3, R12, RZ, 0xfc, !PT ;  /* 0x0000000c03047212 */ /* 0x000fca00078efcff */
[----:B------:R-:W-:-:S06]  /*1ec50*/  IMAD.IADD R4, R18, 0x1, R4 ;  /* 0x0000000112047824 */ /* 0x000fcc00078e0204 */
        /* <DEDUP_REMOVED lines=8> */
[----:B0-----:R-:W-:Y:S02]  /*1ece0*/  IMAD.MOV.U32 R11, RZ, RZ, R13 ;  /* 0x000000ffff0b7224 */ /* 0x001fe400078e000d */
[----:B------:R-:W-:-:S05]  /*1ecf0*/  VIADD R13, R2, 0x6000 ;  /* 0x00006000020d7836 */ /* 0x000fca0000000000 */
[----:B------:R-:W-:-:S05]  /*1ed00*/  LOP3.LUT R3, R13, R12, RZ, 0xfc, !PT ;  /* 0x0000000c0d037212 */ /* 0x000fca00078efcff */
[----:B------:R-:W-:-:S05]  /*1ed10*/  IMAD.IADD R3, R18, 0x1, R3 ;  /* 0x0000000112037824 */ /* 0x000fca00078e0203 */
[----:B------:R0:W1:Y:S02]  /*1ed20*/  LDSM.16.MT88.4 R4, [R3+0xf200] ;  /* 0x00f200000304783b */ /* 0x0000640000004200 */
[----:B0-----:R-:W-:Y:S01]  /*1ed30*/  VIADD R3, R2, 0x4000 ;  /* 0x0000400002037836 */ /* 0x001fe20000000000 */
[----:B------:R-:W-:Y:S02]  /*1ed40*/  LOP3.LUT R14, R14, R12, RZ, 0xfc, !PT ;  /* 0x0000000c0e0e7212 */ /* 0x000fe400078efcff */
[C-C-:B-1----:R-:W-:Y:S02]  /*1ed50*/  PRMT R8, R4.reuse, 0x6420, R5.reuse ;  /* 0x0000642004087816 */ /* 0x142fe40000000005 */
[----:B------:R-:W-:Y:S01]  /*1ed60*/  PRMT R9, R4, 0x7531, R5 ;  /* 0x0000753104097816 */ /* 0x000fe20000000005 */
[----:B------:R-:W-:-:S05]  /*1ed70*/  IMAD.MOV.U32 R5, RZ, RZ, R11 ;  /* 0x000000ffff057224 */ /* 0x000fca00078e000b */
[----:B------:R-:W-:Y:S02]  /*1ed80*/  LOP3.LUT R4, R3, R5, RZ, 0xfc, !PT ;  /* 0x0000000503047212 */ /* 0x000fe400078efcff */
[C-C-:B------:R-:W-:Y:S02]  /*1ed90*/  PRMT R10, R6.reuse, 0x6420, R7.reuse ;  /* 0x00006420060a7816 */ /* 0x140fe40000000007 */
[----:B------:R-:W-:Y:S01]  /*1eda0*/  PRMT R11, R6, 0x7531, R7 ;  /* 0x00007531060b7816 */ /* 0x000fe20000000007 */
[----:B------:R-:W-:-:S05]  /*1edb0*/  IMAD.IADD R4, R19, 0x1, R4 ;  /* 0x0000000113047824 */ /* 0x000fca00078e0204 */
[----:B------:R0:W-:Y:S02]  /*1edc0*/  STSM.16.M88.4 [R4], R8 ;  /* 0x0000000804007844 */ /* 0x0001e40000000200 */
[----:B0-----:R-:W-:Y:S02]  /*1edd0*/  IMAD.IADD R4, R18, 0x1, R14 ;  /* 0x0000000112047824 */ /* 0x001fe400078e020e */
[----:B------:R-:W-:-:S04]  /*1ede0*/  IMAD.MOV.U32 R14, RZ, RZ, R5 ;  /* 0x000000ffff0e7224 */ /* 0x000fc800078e0005 */
        /* <DEDUP_REMOVED lines=10> */
[----:B0-----:R-:W-:-:S05]  /*1ee90*/  IMAD.MOV.U32 R11, RZ, RZ, R5 ;  /* 0x000000ffff0b7224 */ /* 0x001fca00078e0005 */
[----:B------:R-:W-:-:S05]  /*1eea0*/  LOP3.LUT R3, R3, R11, RZ, 0xfc, !PT ;  /* 0x0000000b03037212 */ /* 0x000fca00078efcff */
[----:B------:R-:W-:-:S05]  /*1eeb0*/  IMAD.IADD R3, R18, 0x1, R3 ;  /* 0x0000000112037824 */ /* 0x000fca00078e0203 */
[----:B------:R0:W1:Y:S02]  /*1eec0*/  LDSM.16.MT88.4 R4, [R3+0xf200] ;  /* 0x00f200000304783b */ /* 0x0000640000004200 */
[----:B0-----:R-:W-:-:S05]  /*1eed0*/  LOP3.LUT R3, R20, R14, RZ, 0xfc, !PT ;  /* 0x0000000e14037212 */ /* 0x001fca00078efcff */
[----:B------:R-:W-:Y:S01]  /*1eee0*/  IMAD.IADD R3, R19, 0x1, R3 ;  /* 0x0000000113037824 */ /* 0x000fe200078e0203 */
[C-C-:B-1----:R-:W-:Y:S02]  /*1eef0*/  PRMT R8, R4.reuse, 0x6420, R5.reuse ;  /* 0x0000642004087816 */ /* 0x142fe40000000005 */
[----:B------:R-:W-:Y:S01]  /*1ef00*/  PRMT R9, R4, 0x7531, R5 ;  /* 0x0000753104097816 */ /* 0x000fe20000000005 */
[----:B------:R-:W-:Y:S01]  /*1ef10*/  IMAD.MOV.U32 R5, RZ, RZ, R11 ;  /* 0x000000ffff057224 */ /* 0x000fe200078e000b */
[C-C-:B------:R-:W-:Y:S02]  /*1ef20*/  PRMT R10, R6.reuse, 0x6420, R7.reuse ;  /* 0x00006420060a7816 */ /* 0x140fe40000000007 */
[----:B------:R-:W-:-:S05]  /*1ef30*/  PRMT R11, R6, 0x7531, R7 ;  /* 0x00007531060b7816 */ /* 0x000fca0000000007 */
[----:B------:R0:W-:Y:S02]  /*1ef40*/  STSM.16.M88.4 [R3], R8 ;  /* 0x0000000803007844 */ /* 0x0001e40000000200 */
[----:B0-----:R-:W-:Y:S02]  /*1ef50*/  IMAD.MOV.U32 R11, RZ, RZ, R5 ;  /* 0x000000ffff0b7224 */ /* 0x001fe400078e0005 */
[----:B------:R-:W-:-:S05]  /*1ef60*/  VIADD R3, R2, 0x6800 ;  /* 0x0000680002037836 */ /* 0x000fca0000000000 */
[----:B------:R-:W-:-:S05]  /*1ef70*/  LOP3.LUT R4, R3, R11, RZ, 0xfc, !PT ;  /* 0x0000000b03047212 */ /* 0x000fca00078efcff */
[----:B------:R-:W-:-:S06]  /*1ef80*/  IMAD.IADD R4, R18, 0x1, R4 ;  /* 0x0000000112047824 */ /* 0x000fcc00078e0204 */
[----:B------:R-:W0:Y:S02]  /*1ef90*/  LDSM.16.MT88.4 R4, [R4+0xf200] ;  /* 0x00f200000404783b */ /* 0x000e240000004200 */
[C-C-:B0-----:R-:W-:Y:S02]  /*1efa0*/  PRMT R8, R4.reuse, 0x6420, R5.reuse ;  /* 0x0000642004087816 */ /* 0x141fe40000000005 */
[----:B------:R-:W-:Y:S02]  /*1efb0*/  PRMT R9, R4, 0x7531, R5 ;  /* 0x0000753104097816 */ /* 0x000fe40000000005 */
[----:B------:R-:W-:Y:S01]  /*1efc0*/  LOP3.LUT R4, R15, R14, RZ, 0xfc, !PT ;  /* 0x0000000e0f047212 */ /* 0x000fe200078efcff */
[----:B------:R-:W-:Y:S01]  /*1efd0*/  IMAD.MOV.U32 R15, RZ, RZ, R11 ;  /* 0x000000ffff0f7224 */ /* 0x000fe200078e000b */
[C-C-:B------:R-:W-:Y:S02]  /*1efe0*/  PRMT R10, R6.reuse, 0x6420, R7.reuse ;  /* 0x00006420060a7816 */ /* 0x140fe40000000007 */
[----:B------:R-:W-:Y:S01]  /*1eff0*/  PRMT R11, R6, 0x7531, R7 ;  /* 0x00007531060b7816 */ /* 0x000fe20000000007 */
[----:B------:R-:W-:Y:S01]  /*1f000*/  IMAD.IADD R4, R19, 0x1, R4 ;  /* 0x0000000113047824 */ /* 0x000fe200078e0204 */
[----:B------:R-:W-:-:S04]  /*1f010*/  LOP3.LUT R17, R17, R15, RZ, 0xfc, !PT ;  /* 0x0000000f11117212 */ /* 0x000fc800078efcff */
[----:B------:R0:W-:Y:S02]  /*1f020*/  STSM.16.M88.4 [R4], R8 ;  /* 0x0000000804007844 */ /* 0x0001e40000000200 */
[----:B0-----:R-:W-:-:S06]  /*1f030*/  IMAD.IADD R4, R18, 0x1, R17 ;  /* 0x0000000112047824 */ /* 0x001fcc00078e0211 */
[----:B------:R-:W0:Y:S01]  /*1f040*/  LDSM.16.MT88.4 R4, [R4+0xf200] ;  /* 0x00f200000404783b */ /* 0x000e220000004200 */
[----:B------:R-:W-:Y:S02]  /*1f050*/  LOP3.LUT R13, R13, R14, RZ, 0xfc, !PT ;  /* 0x0000000e0d0d7212 */ /* 0x000fe400078efcff */
[----:B------:R-:W-:-:S03]  /*1f060*/  LOP3.LUT R12, R12, R15, RZ, 0xfc, !PT ;  /* 0x0000000f0c0c7212 */ /* 0x000fc600078efcff */
[----:B------:R-:W-:Y:S01]  /*1f070*/  IMAD.IADD R13, R19, 0x1, R13 ;  /* 0x00000001130d7824 */ /* 0x000fe200078e020d */
[C-C-:B0-----:R-:W-:Y:S02]  /*1f080*/  PRMT R8, R4.reuse, 0x6420, R5.reuse ;  /* 0x0000642004087816 */ /* 0x141fe40000000005 */
[----:B------:R-:W-:Y:S01]  /*1f090*/  PRMT R9, R4, 0x7531, R5 ;  /* 0x0000753104097816 */ /* 0x000fe20000000005 */
[----:B------:R-:W-:Y:S01]  /*1f0a0*/  IMAD.IADD R4, R18, 0x1, R12 ;  /* 0x0000000112047824 */ /* 0x000fe200078e020c */
[C-C-:B------:R-:W-:Y:S02]  /*1f0b0*/  PRMT R10, R6.reuse, 0x6420, R7.reuse ;  /* 0x00006420060a7816 */ /* 0x140fe40000000007 */
[----:B------:R-:W-:-:S05]  /*1f0c0*/  PRMT R11, R6, 0x7531, R7 ;  /* 0x00007531060b7816 */ /* 0x000fca0000000007 */
[----:B------:R-:W-:Y:S04]  /*1f0d0*/  STSM.16.M88.4 [R13], R8 ;  /* 0x000000080d007844 */ /* 0x000fe80000000200 */
        /* <DEDUP_REMOVED lines=9> */
[----:B------:R-:W-:-:S04]  /*1f170*/  IMAD.IADD R5, R18, 0x1, R5 ;  /* 0x0000000112057824 */ /* 0x000fc800078e0205 */
[----:B------:R-:W-:Y:S04]  /*1f180*/  STSM.16.M88.4 [R3], R8 ;  /* 0x0000000803007844 */ /* 0x000fe80000000200 */
[----:B------:R-:W0:Y:S01]  /*1f190*/  LDSM.16.MT88.4 R4, [R5+0xf200] ;  /* 0x00f200000504783b */ /* 0x000e220000004200 */
[----:B------:R-:W-:-:S05]  /*1f1a0*/  LOP3.LUT R2, R2, R14, RZ, 0xfc, !PT ;  /* 0x0000000e02027212 */ /* 0x000fca00078efcff */
[----:B------:R-:W-:Y:S01]  /*1f1b0*/  IMAD.IADD R19, R19, 0x1, R2 ;  /* 0x0000000113137824 */ /* 0x000fe200078e0202 */
[C-C-:B0-----:R-:W-:Y:S02]  /*1f1c0*/  PRMT R8, R4.reuse, 0x6420, R5.reuse ;  /* 0x0000642004087816 */ /* 0x141fe40000000005 */
        /* <DEDUP_REMOVED lines=12> */
.L_x_4423:
        /* <DEDUP_REMOVED lines=14> */
.L_x_4366:
[----:B------:R-:W-:Y:S05]  /*1f370*/  BSYNC B7 ;  /* 0x0000000000077941 */ /* 0x000fea0003800000 */
.L_x_4364:
[----:B------:R-:W-:-:S13]  /*1f380*/  LOP3.LUT P0, RZ, R16, 0x2, RZ, 0xc0, !PT ;  /* 0x0000000210ff7812 */ /* 0x000fda000780c0ff */
[----:B------:R-:W-:Y:S05]  /*1f390*/  @!P0 BRA `(.L_x_4424) ;  /* 0x0000000000308947 */ /* 0x000fea0003800000 */
[----:B------:R-:W3:Y:S08]  /*1f3a0*/  S2UR UR5, SR_CgaCtaId ;  /* 0x00000000000579c3 */ /* 0x000ef00000008800 */
[----:B------:R-:W-:Y:S06]  /*1f3b0*/  BAR.SYNC.DEFER_BLOCKING 0x5, 0x180 ;  /* 0x0146000000007b1d */ /* 0x000fec0000010000 */
[----:B------:R-:W-:-:S02]  /*1f3c0*/  UMOV UR4, 0x400 ;  /* 0x0000040000047882 */ /* 0x000fc40000000000 */
[----:B---3--:R-:W-:-:S06]  /*1f3d0*/  ULEA UR4, UR5, UR4, 0x18 ;  /* 0x0000000405047291 */ /* 0x008fcc000f8ec03f */
[----:B------:R-:W-:-:S05]  /*1f3e0*/  IMAD.U32 R18, RZ, RZ, UR4 ;  /* 0x00000004ff127e24 */ /* 0x000fca000f8e00ff */
[----:B-1----:R-:W1:Y:S04]  /*1f3f0*/  LDS.128 R4, [R18+0x334d0] ;  /* 0x0334d00012047984 */ /* 0x002e680000000c00 */
[----:B-1----:R1:W-:Y:S01]  /*1f400*/  STL.64 [R1+0x20], R4 ;  /* 0x0000200401007387 */ /* 0x0023e20000100a00 */
[----:B--2---:R-:W-:-:S03]  /*1f410*/  IMAD.MOV.U32 R0, RZ, RZ, R7 ;  /* 0x000000ffff007224 */ /* 0x004fc600078e0007 */
[----:B------:R1:W-:Y:S02]  /*1f420*/  STL [R1+0x28], R6 ;  /* 0x0000280601007387 */ /* 0x0003e40000100800 */
[----:B------:R-:W-:Y:S01]  /*1f430*/  R2UR UR42, R0 ;  /* 0x00000000002a72ca */ /* 0x000fe200000e0000 */
[----:B------:R-:W-:Y:S06]  /*1f440*/  BAR.ARV 0x4, 0x180 ;  /* 0x0106000000007b1d */ /* 0x000fec0000002000 */
[----:B------:R-:W-:Y:S08]  /*1f450*/  BRA `(.L_x_4425) ;  /* 0x0000000c00e47947 */ /* 0x000ff00003800000 */
.L_x_4424:
[----:B-12---:R-:W2:Y:S01]  /*1f460*/  LDL.LU R0, [R1+0x20] ;  /* 0x0000200001007983 */ /* 0x006ea20000300800 */
        /* <DEDUP_REMOVED lines=29> */
[----:B0-----:R-:W-:Y:S02]  /*1f640*/  SEL R3, R8, RZ, P3 ;  /* 0x000000ff08037207 */ /* 0x001fe40001800000 */
[----:B------:R-:W0:Y:S03]  /*1f650*/  LDC R8, c[0x0][0xc38] ;  /* 0x00030e00ff087b82 */ /* 0x000e260000000800 */
[----:B------:R-:W-:Y:S02]  /*1f660*/  IMAD.IADD R4, R6, 0x1, R3 ;  /* 0x0000000106047824 */ /* 0x000fe400078e0203 */
[----:B------:R-:W-:Y:S04]  /*1f670*/  SHFL.IDX PT, R6, R9, 0x1, 0x1f ;  /* 0x00201f0009067f89 */ /* 0x000fe800000e0000 */
[----:B------:R-:W1:Y:S02]  /*1f680*/  SHFL.UP PT, R2, R4, 0x8, RZ ;  /* 0x0500000004027989 */ /* 0x000e6400000e00ff */
[----:B-1----:R-:W-:-:S05]  /*1f690*/  SEL R3, R2, RZ, P4 ;  /* 0x000000ff02037207 */ /* 0x002fca0002000000 */
[----:B------:R-:W-:Y:S02]  /*1f6a0*/  IMAD.IADD R5, R4, 0x1, R3 ;  /* 0x0000000104057824 */ /* 0x000fe400078e0203 */
[----:B------:R-:W-:Y:S04]  /*1f6b0*/  SHFL.IDX PT, R4, R9, RZ, 0x1f ;  /* 0x00001fff09047589 */ /* 0x000fe800000e0000 */
[----:B------:R-:W1:Y:S02]  /*1f6c0*/  SHFL.UP PT, R2, R5, 0x10, RZ ;  /* 0x0600000005027989 */ /* 0x000e6400000e00ff */
[----:B-1----:R-:W-:-:S05]  /*1f6d0*/  SEL R2, R2, RZ, P5 ;  /* 0x000000ff02027207 */ /* 0x002fca0002800000 */
[----:B------:R-:W-:Y:S02]  /*1f6e0*/  IMAD.IADD R2, R5, 0x1, R2 ;  /* 0x0000000105027824 */ /* 0x000fe400078e0202 */
[----:B------:R-:W-:-:S03]  /*1f6f0*/  IMAD.MOV.U32 R5, RZ, RZ, RZ ;  /* 0x000000ffff057224 */ /* 0x000fc600078e00ff */
[----:B------:R-:W0:Y:S02]  /*1f700*/  SHFL.IDX PT, R3, R2, 0x1f, 0x1f ;  /* 0x03e01f0002037f89 */ /* 0x000e2400000e0000 */
[----:B0-----:R-:W-:-:S04]  /*1f710*/  IMAD R3, R3, R8, RZ ;  /* 0x0000000803037224 */ /* 0x001fc800078e02ff */
[----:B------:R-:W-:-:S05]  /*1f720*/  IMAD.IADD R6, R6, 0x1, R3 ;  /* 0x0000000106067824 */ /* 0x000fca00078e0203 */
[----:B------:R-:W-:-:S13]  /*1f730*/  ISETP.GT.AND P6, PT, R6, R4, PT ;  /* 0x000000040600720c */ /* 0x000fda0003fc4270 */
[----:B------:R-:W-:Y:S05]  /*1f740*/  @P6 BRA `(.L_x_4426) ;  /* 0x0000000000986947 */ /* 0x000fea0003800000 */
.L_x_4428:
        /* <DEDUP_REMOVED lines=38> */
.L_x_4426:
        /* <DEDUP_REMOVED lines=13> */
.L_x_4429:
        /* <DEDUP_REMOVED lines=57> */
[----:B------:R-:W-:-:S04]  /*1fe10*/  IMAD.MOV R2, RZ, RZ, -R6 ;  /* 0x000000ffff027224 */ /* 0x000fc800078e0a06 */
[C---:B------:R-:W-:Y:S02]  /*1fe20*/  IMAD R2, R7.reuse, R2, R3 ;  /* 0x0000000207027224 */ /* 0x040fe400078e0203 */
[----:B------:R-:W-:-:S04]  /*1fe30*/  IMAD R7, R7, 0x1000000, R6 ;  /* 0x0100000007077824 */ /* 0x000fc800078e0206 */
[----:B------:R-:W-:-:S05]  /*1fe40*/  IMAD R2, R2, 0x10000, R7 ;  /* 0x0001000002027824 */ /* 0x000fca00078e0207 */
[----:B------:R0:W-:Y:S01]  /*1fe50*/  STL [R1+0x28], R2 ;  /* 0x0000280201007387 */ /* 0x0001e20000100800 */
[----:B------:R-:W-:Y:S05]  /*1fe60*/  BRA `(.L_x_4431) ;  /* 0x0000000400007947 */ /* 0x000fea0003800000 */
.L_x_4430:
        /* <DEDUP_REMOVED lines=34> */
[----:B------:R-:W-:Y:S02]  /*20090*/  VIADDMNMX R6, R3, R8, R6, PT ;  /* 0x0000000803067246 */ /* 0x000fe40003800106 */
[----:B------:R-:W-:Y:S02]  /*200a0*/  IADD3 R7, R7, 0x1000000, R4 ;  /* 0x0100000007077810 */ /* 0x000fe40007ffe004 */
        /* <DEDUP_REMOVED lines=28> */
.L_x_4431:
[----:B-1----:R-:W-:-:S05]  /*20270*/  LOP3.LUT R3, RZ, R4, RZ, 0x33, !PT ;  /* 0x00000004ff037212 */ /* 0x002fca00078e33ff */
[----:B------:R-:W-:-:S05]  /*20280*/  IMAD.IADD R0, R0, 0x1, R3 ;  /* 0x0000000100007824 */ /* 0x000fca00078e0203 */
[----:B------:R1:W-:Y:S01]  /*20290*/  STL [R1+0x24], R0 ;  /* 0x0000240001007387 */ /* 0x0003e20000100800 */
[----:B------:R-:W-:Y:S05]  /*202a0*/  BRA `(.L_x_4432) ;  /* 0x0000000000107947 */ /* 0x000fea0003800000 */
.L_x_4427:
[----:B------:R0:W-:Y:S01]  /*202b0*/  STL [R1+0x20], R4 ;  /* 0x0000200401007387 */ /* 0x0001e20000100800 */
[----:B------:R-:W-:-:S03]  /*202c0*/  ULDC UR42, c[0x0][0xc3c] ;  /* 0x00030f00002a7ab9 */ /* 0x000fc60000000800 */
[----:B------:R0:W-:Y:S04]  /*202d0*/  STL [R1+0x24], RZ ;  /* 0x000024ff01007387 */ /* 0x0001e80000100800 */
[----:B------:R0:W-:Y:S02]  /*202e0*/  STL [R1+0x28], RZ ;  /* 0x000028ff01007387 */ /* 0x0001e40000100800 */
.L_x_4432:
[----:B------:R-:W2:Y:S04]  /*202f0*/  LDL R3, [R1+0x24] ;  /* 0x0000240001037983 */ /* 0x000ea80000100800 */
[----:B0-----:R-:W3:Y:S04]  /*20300*/  LDL R2, [R1+0x28] ;  /* 0x0000280001027983 */ /* 0x001ee80000100800 */
[----:B------:R-:W4:Y:S01]  /*20310*/  LDL R4, [R1+0x20] ;  /* 0x0000200001047983 */ /* 0x000f220000100800 */
[----:B-1----:R-:W0:Y:S02]  /*20320*/  S2R R0, SR_TID.X ;  /* 0x0000000000007919 */ /* 0x002e240000002100 */
        /* <DEDUP_REMOVED lines=12> */
.L_x_4425:
[----:B------:R-:W-:Y:S02]  /*203f0*/  ULDC UR4, c[0x0][0xc3c] ;  /* 0x00030f0000047ab9 */ /* 0x000fe40000000800 */
[----:B------:R-:W-:-:S06]  /*20400*/  UISETP.GE.AND UP0, UPT, UR42, UR4, UPT ;  /* 0x000000042a00728c */ /* 0x000fcc000bf06270 */
[----:B------:R-:W-:-:S13]  /*20410*/  PLOP3.LUT P0, PT, PT, PT, UP0, 0x80, 0x0 ;  /* 0x000000000000781c */ /* 0x000fda0003f0f008 */
[----:B------:R-:W-:Y:S05]  /*20420*/  @!P0 BRA `(.L_x_4433) ;  /* 0xffffffa000548947 */ /* 0x000fea000383ffff */
.L_x_4353:
        /* <DEDUP_REMOVED lines=12> */
.L_x_4474:
[----:B------:R-:W-:Y:S05]  /*204f0*/  BSYNC B0 ;  /* 0x0000000000007941 */ /* 0x000fea0003800000 */
.L_x_4434:
[----:B------:R-:W-:-:S03]  /*20500*/  UMOV UR4, 0xffffffff ;  /* 0xffffffff00047882 */ /* 0x000fc60000000000 */
[----:B------:R-:W-:Y:S05]  /*20510*/  BRA.DIV UR4, `(.L_x_4436) ;  /* 0x0000001204147947 */ /* 0x000fea000b800000 */
[----:B------:R-:W1:Y:S02]  /*20520*/  S2R R2, SR_TID.X ;  /* 0x0000000000027919 */ /* 0x000e640000002100 */
[----:B-1----:R-:W-:-:S04]  /*20530*/  SHF.R.U32.HI R2, RZ, 0x5, R2 ;  /* 0x00000005ff027819 */ /* 0x002fc80000011602 */
[----:B------:R-:W-:-:S05]  /*20540*/  LOP3.LUT R2, R2, 0x3, RZ, 0xc0, !PT ;  /* 0x0000000302027812 */ /* 0x000fca00078ec0ff */
[----:B------:R1:W2:Y:S02]  /*20550*/  SHFL.IDX PT, R14, R2, RZ, 0x1f ;  /* 0x00001fff020e7589 */ /* 0x0002a400000e0000 */
.L_x_4477:
[----:B--2---:R-:W-:Y:S01]  /*20560*/  ISETP.NE.AND P0, PT, R14, RZ, PT ;  /* 0x000000ff0e00720c */ /* 0x004fe20003f05270 */
[----:B------:R-:W-:-:S12]  /*20570*/  BSSY B0, `(.L_x_4437) ;  /* 0x000002e000007945 */ /* 0x000fd80003800000 */
[----:B------:R-:W-:Y:S05]  /*20580*/  @P0 BRA `(.L_x_4438) ;  /* 0x0000000000b00947 */ /* 0x000fea0003800000 */
[----:B------:R-:W-:-:S03]  /*20590*/  UMOV UR4, 0xffffffff ;  /* 0xffffffff00047882 */ /* 0x000fc60000000000 */
[----:B------:R-:W-:Y:S05]  /*205a0*/  BRA.DIV UR4, `(.L_x_4439) ;  /* 0x0000001204247947 */ /* 0x000fea000b800000 */
[----:B------:R-:W-:-:S13]  /*205b0*/  ELECT P6, URZ, PT ;  /* 0x00000000003f782f */ /* 0x000fda00038c0000 */
.L_x_4480:
[----:B------:R-:W-:Y:S05]  /*205c0*/  @!P6 BRA `(.L_x_4438) ;  /* 0x0000000000a0e947 */ /* 0x000fea0003800000 */
[----:B------:R-:W-:-:S06]  /*205d0*/  ULOP3.LUT UR4, UR38, 0x2, URZ, 0xfc, !UPT ;  /* 0x0000000226047892 */ /* 0x000fcc000f8efc3f */
[----:B-1----:R-:W-:-:S05]  /*205e0*/  IMAD.U32 R2, RZ, RZ, UR4 ;  /* 0x00000004ff027e24 */ /* 0x002fca000f8e00ff */
[----:B------:R-:W-:-:S13]  /*205f0*/  ISETP.NE.AND P0, PT, R2, 0x3, PT ;  /* 0x000000030200780c */ /* 0x000fda0003f05270 */
[----:B------:R-:W-:Y:S05]  /*20600*/  @!P0 BRA `(.L_x_4440) ;  /* 0x0000000000048947 */ /* 0x000fea0003800000 */
[----:B------:R-:W-:Y:S01]  /*20610*/  BPT.TRAP 0x1 ;  /* 0x000000040000795c */ /* 0x000fe20000300000 */
.L_x_4440:
        /* <DEDUP_REMOVED lines=14> */
.L_x_4481:
[----:B------:R-:W1:Y:S02]  /*20700*/  SYNCS.PHASECHK.TRANS64.TRYWAIT P1, [R7+URZ], R2 ;  /* 0x00000002070075a7 */ /* 0x000e64000802017f */
[----:B-1----:R-:W-:Y:S05]  /*20710*/  @!P1 BRA `(.L_x_4442) ;  /* 0x0000000c00fc9947 */ /* 0x002fea0003800000 */
.L_x_4482:
[----:B------:R-:W-:Y:S05]  /*20720*/  @!P0 BRA `(.L_x_4443) ;  /* 0x0000000000048947 */ /* 0x000fea0003800000 */
[----:B------:R-:W-:Y:S01]  /*20730*/  BPT.TRAP 0x1 ;  /* 0x000000040000795c */ /* 0x000fe20000300000 */
.L_x_4443:
[----:B------:R-:W2:Y:S02]  /*20740*/  LDL.LU R4, [R1+0x8] ;  /* 0x0000080001047983 */ /* 0x000ea40000300800 */
[----:B--2---:R-:W-:-:S04]  /*20750*/  IMAD R4, R4, 0x8, R0 ;  /* 0x0000000804047824 */ /* 0x004fc800078e0200 */
[----:B------:R-:W2:Y:S02]  /*20760*/  SYNCS.PHASECHK.TRANS64.TRYWAIT P1, [R4+URZ+0x33460], R5 ;  /* 0x03346005040075a7 */ /* 0x000ea4000802017f */
[----:B--2---:R-:W-:Y:S05]  /*20770*/  @!P1 BRA `(.L_x_4444) ;  /* 0x0000000c00f89947 */ /* 0x004fea0003800000 */
.L_x_4483:
[----:B------:R-:W-:Y:S05]  /*20780*/  @!P0 BRA `(.L_x_4445) ;  /* 0x0000000000048947 */ /* 0x000fea0003800000 */
[----:B------:R-:W-:Y:S01]  /*20790*/  BPT.TRAP 0x1 ;  /* 0x000000040000795c */ /* 0x000fe20000300000 */
.L_x_4445:
[----:B------:R-:W-:-:S04]  /*207a0*/  IMAD R3, R3, 0x8, R0 ;  /* 0x0000000803037824 */ /* 0x000fc800078e0200 */
[----:B------:R-:W3:Y:S02]  /*207b0*/  SYNCS.PHASECHK.TRANS64.TRYWAIT P1, [R3+URZ+0x33460], R2 ;  /* 0x03346002030075a7 */ /* 0x000ee4000802017f */
[----:B---3--:R-:W-:Y:S05]  /*207c0*/  @!P1 BRA `(.L_x_4446) ;  /* 0x0000000c00f89947 */ /* 0x008fea0003800000 */
.L_x_4484:
[----:B------:R-:W-:Y:S05]  /*207d0*/  @!P0 BRA `(.L_x_4447) ;  /* 0x0000000000048947 */ /* 0x000fea0003800000 */
[----:B------:R-:W-:Y:S01]  /*207e0*/  BPT.TRAP 0x1 ;  /* 0x000000040000795c */ /* 0x000fe20000300000 */
.L_x_4447:
[----:B------:R-:W4:Y:S02]  /*207f0*/  SYNCS.PHASECHK.TRANS64.TRYWAIT P0, [R4+URZ+0x33480], R5 ;  /* 0x03348005040075a7 */ /* 0x000f24000800017f */
[----:B----4-:R-:W-:Y:S05]  /*20800*/  @!P0 BRA `(.L_x_4448) ;  /* 0x0000000c00fc8947 */ /* 0x010fea0003800000 */
.L_x_4449:
[----:B------:R0:W0:Y:S02]  /*20810*/  SYNCS.PHASECHK.TRANS64.TRYWAIT P0, [R3+URZ+0x33480], R2 ;  /* 0x03348002030075a7 */ /* 0x000024000800017f */
[----:B0-----:R-:W-:Y:S05]  /*20820*/  @!P0 NANOSLEEP.SYNCS 0x989680 ;  /* 0x009896800000895d */ /* 0x001fea0003900000 */
[----:B------:R-:W0:Y:S02]  /*20830*/  @!P0 SYNCS.PHASECHK.TRANS64 P0, [R3+URZ+0x33480], R2 ;  /* 0x03348002030085a7 */ /* 0x000e24000800007f */
[----:B0-----:R-:W-:Y:S05]  /*20840*/  @!P0 BRA `(.L_x_4449) ;  /* 0xfffffffc00f08947 */ /* 0x001fea000383ffff */
.L_x_4438:
[----:B------:R-:W-:Y:S05]  /*20850*/  BSYNC B0 ;  /* 0x0000000000007941 */ /* 0x000fea0003800000 */
.L_x_4437:
[----:B------:R-:W-:Y:S05]  /*20860*/  EXIT ;  /* 0x000000000000794d */ /* 0x000fea0003800000 */
.L_x_4248:
[----:B0-----:R-:W-:-:S04]  /*20870*/  IMAD.U32 R3, RZ, RZ, UR41 ;  /* 0x00000029ff037e24 */ /* 0x001fc8000f8e00ff */
[----:B------:R0:W1:Y:S03]  /*20880*/  SYNCS.PHASECHK.TRANS64.TRYWAIT P1, [R3+URZ+0x33400], R0 ;  /* 0x03340000030075a7 */ /* 0x000066000802017f */
[----:B-1----:R-:W-:Y:S05]  /*20890*/  @!P1 NANOSLEEP.SYNCS 0x989680 ;  /* 0x009896800000995d */ /* 0x002fea0003900000 */
[----:B------:R-:W1:Y:S02]  /*208a0*/  @!P1 SYNCS.PHASECHK.TRANS64 P1, [R3+URZ+0x33400], R0 ;  /* 0x03340000030095a7 */ /* 0x000e64000802007f */
[----:B-1----:R-:W-:Y:S05]  /*208b0*/  @!P1 BRA `(.L_x_4248) ;  /* 0xfffffffc00ec9947 */ /* 0x002fea000383ffff */
[----:B------:R-:W-:Y:S05]  /*208c0*/  BRA `(.L_x_4450) ;  /* 0xfffffe1800947947 */ /* 0x000fea000383ffff */
.L_x_4252:
[----:B-1----:R1:W2:Y:S02]  /*208d0*/  SYNCS.PHASECHK.TRANS64.TRYWAIT P1, [R5+URZ+0x33430], R0 ;  /* 0x03343000050075a7 */ /* 0x0022a4000802017f */
[----:B--2---:R-:W-:Y:S05]  /*208e0*/  @!P1 NANOSLEEP.SYNCS 0x989680 ;  /* 0x009896800000995d */ /* 0x004fea0003900000 */
[----:B------:R-:W2:Y:S02]  /*208f0*/  @!P1 SYNCS.PHASECHK.TRANS64 P1, [R5+URZ+0x33430], R0 ;  /* 0x03343000050095a7 */ /* 0x000ea4000802007f */
[----:B--2---:R-:W-:Y:S05]  /*20900*/  @!P1 BRA `(.L_x_4252) ;  /* 0xfffffffc00f09947 */ /* 0x004fea000383ffff */
[----:B------:R-:W-:Y:S05]  /*20910*/  BRA `(.L_x_4251) ;  /* 0xfffffe1800c07947 */ /* 0x000fea000383ffff */
.L_x_4268:
[----:B-1----:R-:W-:-:S04]  /*20920*/  IMAD.U32 R8, RZ, RZ, UR6 ;  /* 0x00000006ff087e24 */ /* 0x002fc8000f8e00ff */
[----:B------:R1:W2:Y:S03]  /*20930*/  SYNCS.PHASECHK.TRANS64.TRYWAIT P1, [R8+URZ+0x33430], R7 ;  /* 0x03343007080075a7 */ /* 0x0002a6000802017f */
[----:B--2---:R-:W-:Y:S05]  /*20940*/  @!P1 NANOSLEEP.SYNCS 0x989680 ;  /* 0x009896800000995d */ /* 0x004fea0003900000 */
[----:B------:R-:W2:Y:S02]  /*20950*/  @!P1 SYNCS.PHASECHK.TRANS64 P1, [R8+URZ+0x33430], R7 ;  /* 0x03343007080095a7 */ /* 0x000ea4000802007f */
[----:B--2---:R-:W-:Y:S05]  /*20960*/  @!P1 BRA `(.L_x_4268) ;  /* 0xfffffffc00ec9947 */ /* 0x004fea000383ffff */
[----:B------:R-:W-:Y:S05]  /*20970*/  BRA `(.L_x_4265) ;  /* 0xfffffe6000a07947 */ /* 0x000fea000383ffff */
.L_x_4272:
[----:B-1----:R-:W-:-:S04]  /*20980*/  IMAD.U32 R8, RZ, RZ, UR6 ;  /* 0x00000006ff087e24 */ /* 0x002fc8000f8e00ff */
[----:B------:R1:W2:Y:S03]  /*20990*/  SYNCS.PHASECHK.TRANS64.TRYWAIT P1, [R8+URZ+0x33450], R7 ;  /* 0x03345007080075a7 */ /* 0x0002a6000802017f */
[----:B--2---:R-:W-:Y:S05]  /*209a0*/  @!P1 NANOSLEEP.SYNCS 0x989680 ;  /* 0x009896800000995d */ /* 0x004fea0003900000 */
[----:B------:R-:W2:Y:S02]  /*209b0*/  @!P1 SYNCS.PHASECHK.TRANS64 P1, [R8+URZ+0x33450], R7 ;  /* 0x03345007080095a7 */ /* 0x000ea4000802007f */
[----:B--2---:R-:W-:Y:S05]  /*209c0*/  @!P1 BRA `(.L_x_4272) ;  /* 0xfffffffc00ec9947 */ /* 0x004fea000383ffff */
[----:B------:R-:W-:Y:S05]  /*209d0*/  BRA `(.L_x_4269) ;  /* 0xfffffe6c009c7947 */ /* 0x000fea000383ffff */
.L_x_4290:
[----:B-1----:R-:W-:-:S04]  /*209e0*/  IMAD.U32 R3, RZ, RZ, UR6 ;  /* 0x00000006ff037e24 */ /* 0x002fc8000f8e00ff */
[----:B------:R1:W2:Y:S03]  /*209f0*/  SYNCS.PHASECHK.TRANS64.TRYWAIT P1, [R3+URZ+0x33430], R0 ;  /* 0x03343000030075a7 */ /* 0x0002a6000802017f */
[----:B--2---:R-:W-:Y:S05]  /*20a00*/  @!P1 NANOSLEEP.SYNCS 0x989680 ;  /* 0x009896800000995d */ /* 0x004fea0003900000 */
[----:B------:R-:W2:Y:S02]  /*20a10*/  @!P1 SYNCS.PHASECHK.TRANS64 P1, [R3+URZ+0x33430], R0 ;  /* 0x03343000030095a7 */ /* 0x000ea4000802007f */
[----:B--2---:R-:W-:Y:S05]  /*20a20*/  @!P1 BRA `(.L_x_4290) ;  /* 0xfffffffc00ec9947 */ /* 0x004fea000383ffff */
[----:B------:R-:W-:Y:S05]  /*20a30*/  BRA `(.L_x_4287) ;  /* 0xfffffeac00f47947 */ /* 0x000fea000383ffff */
.L_x_4294:
[----:B-1----:R-:W-:-:S04]  /*20a40*/  IMAD.U32 R3, RZ, RZ, UR6 ;  /* 0x00000006ff037e24 */ /* 0x002fc8000f8e00ff */
[----:B------:R1:W2:Y:S03]  /*20a50*/  SYNCS.PHASECHK.TRANS64.TRYWAIT P1, [R3+URZ+0x33450], R0 ;  /* 0x03345000030075a7 */ /* 0x0002a6000802017f */
[----:B--2---:R-:W-:Y:S05]  /*20a60*/  @!P1 NANOSLEEP.SYNCS 0x989680 ;  /* 0x009896800000995d */ /* 0x004fea0003900000 */
[----:B------:R-:W2:Y:S02]  /*20a70*/  @!P1 SYNCS.PHASECHK.TRANS64 P1, [R3+URZ+0x33450], R0 ;  /* 0x03345000030095a7 */ /* 0x000ea4000802007f */
[----:B--2---:R-:W-:Y:S05]  /*20a80*/  @!P1 BRA `(.L_x_4294) ;  /* 0xfffffffc00ec9947 */ /* 0x004fea000383ffff */
[----:B------:R-:W-:Y:S05]  /*20a90*/  BRA `(.L_x_4291) ;  /* 0xfffffeb800fc7947 */ /* 0x000fea000383ffff */
.L_x_4301:
[----:B-1----:R-:W-:-:S04]  /*20aa0*/  IMAD.U32 R3, RZ, RZ, UR6 ;  /* 0x00000006ff037e24 */ /* 0x002fc8000f8e00ff */
[----:B------:R1:W2:Y:S03]  /*20ab0*/  SYNCS.PHASECHK.TRANS64.TRYWAIT P1, [R3+URZ+0x33430], R0 ;  /* 0x03343000030075a7 */ /* 0x0002a6000802017f */
[----:B--2---:R-:W-:Y:S05]  /*20ac0*/  @!P1 NANOSLEEP.SYNCS 0x989680 ;  /* 0x009896800000995d */ /* 0x004fea0003900000 */
[----:B------:R-:W2:Y:S02]  /*20ad0*/  @!P1 SYNCS.PHASECHK.TRANS64 P1, [R3+URZ+0x33430], R0 ;  /* 0x03343000030095a7 */ /* 0x000ea4000802007f */
[----:B--2---:R-:W-:Y:S05]  /*20ae0*/  @!P1 BRA `(.L_x_4301) ;  /* 0xfffffffc00ec9947 */ /* 0x004fea000383ffff */
[----:B------:R-:W-:Y:S05]  /*20af0*/  BRA `(.L_x_4298) ;  /* 0xfffffedc00947947 */ /* 0x000fea000383ffff */
.L_x_4305:
[----:B-1----:R-:W-:-:S04]  /*20b00*/  IMAD.U32 R3, RZ, RZ, UR6 ;  /* 0x00000006ff037e24 */ /* 0x002fc8000f8e00ff */
[----:B------:R1:W2:Y:S03]  /*20b10*/  SYNCS.PHASECHK.TRANS64.TRYWAIT P1, [R3+URZ+0x33450], R0 ;  /* 0x03345000030075a7 */ /* 0x0002a6000802017f */
[----:B--2---:R-:W-:Y:S05]  /*20b20*/  @!P1 NANOSLEEP.SYNCS 0x989680 ;  /* 0x009896800000995d */ /* 0x004fea0003900000 */
[----:B------:R-:W2:Y:S02]  /*20b30*/  @!P1 SYNCS.PHASECHK.TRANS64 P1, [R3+URZ+0x33450], R0 ;  /* 0x03345000030095a7 */ /* 0x000ea4000802007f */
[----:B--2---:R-:W-:Y:S05]  /*20b40*/  @!P1 BRA `(.L_x_4305) ;  /* 0xfffffffc00ec9947 */ /* 0x004fea000383ffff */
[----:B------:R-:W-:Y:S05]  /*20b50*/  BRA `(.L_x_4302) ;  /* 0xfffffee8009c7947 */ /* 0x000fea000383ffff */
.L_x_4319:
[----:B-1----:R-:W-:-:S04]  /*20b60*/  IMAD.U32 R7, RZ, RZ, UR9 ;  /* 0x00000009ff077e24 */ /* 0x002fc8000f8e00ff */
[----:B------:R1:W2:Y:S03]  /*20b70*/  SYNCS.PHASECHK.TRANS64.TRYWAIT P1, [R7+URZ+0x33450], R4 ;  /* 0x03345004070075a7 */ /* 0x0002a6000802017f */
[----:B--2---:R-:W-:Y:S05]  /*20b80*/  @!P1 NANOSLEEP.SYNCS 0x989680 ;  /* 0x009896800000995d */ /* 0x004fea0003900000 */
[----:B------:R-:W2:Y:S02]  /*20b90*/  @!P1 SYNCS.PHASECHK.TRANS64 P1, [R7+URZ+0x33450], R4 ;  /* 0x03345004070095a7 */ /* 0x000ea4000802007f */
[----:B--2---:R-:W-:Y:S05]  /*20ba0*/  @!P1 BRA `(.L_x_4319) ;  /* 0xfffffffc00ec9947 */ /* 0x004fea000383ffff */
[----:B------:R-:W-:Y:S05]  /*20bb0*/  BRA `(.L_x_4318) ;  /* 0xffffff2800187947 */ /* 0x000fea000383ffff */
.L_x_4375:
[----:B------:R-:W-:Y:S02]  /*20bc0*/  IMAD.MOV.U32 R13, RZ, RZ, R0 ;  /* 0x000000ffff0d7224 */ /* 0x000fe400078e0000 */
[----:B------:R-:W-:Y:S02]  /*20bd0*/  IMAD.MOV.U32 R12, RZ, RZ, RZ ;  /* 0x000000ffff0c7224 */ /* 0x000fe400078e00ff */
[----:B------:R-:W-:Y:S02]  /*20be0*/  IMAD.MOV.U32 R11, RZ, RZ, 0x1f ;  /* 0x0000001fff0b7424 */ /* 0x000fe400078e00ff */
[----:B------:R-:W-:-:S07]  /*20bf0*/  IMAD.MOV.U32 R15, RZ, RZ, -0x1 ;  /* 0xffffffffff0f7424 */ /* 0x000fce00078e00ff */
[----:B01----:R-:W-:Y:S05]  /*20c00*/  WARPSYNC.COLLECTIVE R15, `(.L_x_4451) ;  /* 0x000000000f087348 */ /* 0x003fea0003c00000 */
[----:B------:R2:W3:Y:S02]  /*20c10*/  SHFL.IDX P6, R14, R13, R12, R11 ;  /* 0x0000000c0d0e7389 */ /* 0x0004e400000c000b */
[----:B0123--:R-:W-:Y:S01]  /*20c20*/  ENDCOLLECTIVE ;  /* 0x000000000000791b */ /* 0x00ffe20003800000 */
.L_x_4451:
[----:B------:R-:W-:Y:S05]  /*20c30*/  BRA `(.L_x_4452) ;  /* 0xffffffac004c7947 */ /* 0x000fea000383ffff */
.L_x_4377:
[----:B------:R-:W-:Y:S01]  /*20c40*/  BSSY B0, `(.L_x_4453) ;  /* 0x0000006000007945 */ /* 0x000fe20003800000 */
[----:B------:R-:W-:-:S07]  /*20c50*/  IMAD.MOV.U32 R15, RZ, RZ, -0x1 ;  /* 0xffffffffff0f7424 */ /* 0x000fce00078e00ff */
[----:B01----:R-:W-:Y:S05]  /*20c60*/  WARPSYNC.COLLECTIVE R15, `(.L_x_4454) ;  /* 0x000000000f0c7348 */ /* 0x003fea0003c00000 */
[----:B------:R-:W-:Y:S02]  /*20c70*/  ELECT P6, UR62, PT ;  /* 0x00000000003e782f */ /* 0x000fe400038c0000 */
[----:B------:R-:W-:Y:S01]  /*20c80*/  MOV R14, UR62 ;  /* 0x0000003e000e7c02 */ /* 0x000fe20008000f00 */
[----:B01----:R-:W-:Y:S10]  /*20c90*/  ENDCOLLECTIVE ;  /* 0x000000000000791b */ /* 0x003ff40003800000 */
.L_x_4454:
[----:B------:R-:W-:Y:S05]  /*20ca0*/  BSYNC B0 ;  /* 0x0000000000007941 */ /* 0x000fea0003800000 */
.L_x_4453:
[----:B------:R-:W-:Y:S05]  /*20cb0*/  BRA `(.L_x_4455) ;  /* 0xffffffac00547947 */ /* 0x000fea000383ffff */
.L_x_4379:
[----:B0-----:R0:W2:Y:S02]  /*20cc0*/  SYNCS.PHASECHK.TRANS64.TRYWAIT P0, [R4+URZ+0x33480], R3 ;  /* 0x03348003040075a7 */ /* 0x0010a4000800017f */
[----:B--2---:R-:W-:Y:S05]  /*20cd0*/  @!P0 NANOSLEEP.SYNCS 0x989680 ;  /* 0x009896800000895d */ /* 0x004fea0003900000 */
[----:B------:R-:W2:Y:S02]  /*20ce0*/  @!P0 SYNCS.PHASECHK.TRANS64 P0, [R4+URZ+0x33480], R3 ;  /* 0x03348003040085a7 */ /* 0x000ea4000800007f */
[----:B--2---:R-:W-:Y:S05]  /*20cf0*/  @!P0 BRA `(.L_x_4379) ;  /* 0xfffffffc00f08947 */ /* 0x004fea000383ffff */
[----:B------:R-:W-:Y:S05]  /*20d00*/  BRA `(.L_x_4456) ;  /* 0xffffffac00b87947 */ /* 0x000fea000383ffff */
.L_x_4381:
[----:B-1----:R1:W2:Y:S02]  /*20d10*/  SYNCS.PHASECHK.TRANS64.TRYWAIT P0, [R4+URZ+0x33440], R3 ;  /* 0x03344003040075a7 */ /* 0x0022a4000800017f */
[----:B--2---:R-:W-:Y:S05]  /*20d20*/  @!P0 NANOSLEEP.SYNCS 0x989680 ;  /* 0x009896800000895d */ /* 0x004fea0003900000 */
[----:B------:R-:W2:Y:S02]  /*20d30*/  @!P0 SYNCS.PHASECHK.TRANS64 P0, [R4+URZ+0x33440], R3 ;  /* 0x03344003040085a7 */ /* 0x000ea4000800007f */
[----:B--2---:R-:W-:Y:S05]  /*20d40*/  @!P0 BRA `(.L_x_4381) ;  /* 0xfffffffc00f08947 */ /* 0x004fea000383ffff */
[----:B------:R-:W-:Y:S05]  /*20d50*/  BRA `(.L_x_4457) ;  /* 0xffffffb000447947 */ /* 0x000fea000383ffff */
.L_x_4385:
[----:B------:R-:W2:Y:S01]  /*20d60*/  LDL.LU R11, [R1+0x2c] ;  /* 0x00002c00010b7983 */ /* 0x000ea20000300800 */
[----:B------:R-:W-:Y:S01]  /*20d70*/  IMAD.MOV.U32 R3, RZ, RZ, R12 ;  /* 0x000000ffff037224 */ /* 0x000fe200078e000c */
[----:B------:R-:W-:Y:S01]  /*20d80*/  LOP3.LUT R7, R7, 0x7f, RZ, 0xc0, !PT ;  /* 0x0000007f07077812 */ /* 0x000fe200078ec0ff */
[----:B------:R-:W-:Y:S02]  /*20d90*/  IMAD.MOV.U32 R13, RZ, RZ, R0 ;  /* 0x000000ffff0d7224 */ /* 0x000fe400078e0000 */
[----:B------:R-:W-:Y:S01]  /*20da0*/  IMAD.MOV.U32 R12, RZ, RZ, RZ ;  /* 0x000000ffff0c7224 */ /* 0x000fe200078e00ff */
[----:B------:R-:W-:Y:S01]  /*20db0*/  SHF.R.U32.HI R7, RZ, 0x2, R7 ;  /* 0x00000002ff077819 */ /* 0x000fe20000011607 */
[----:B------:R-:W-:-:S04]  /*20dc0*/  IMAD.MOV.U32 R15, RZ, RZ, -0x1 ;  /* 0xffffffffff0f7424 */ /* 0x000fc800078e00ff */
[----:B------:R-:W-:Y:S02]  /*20dd0*/  IMAD.IADD R3, R7, 0x1, R3 ;  /* 0x0000000107037824 */ /* 0x000fe400078e0203 */
[----:B--2---:R-:W-:Y:S02]  /*20de0*/  IMAD R2, R11, R8, RZ ;  /* 0x000000080b027224 */ /* 0x004fe400078e02ff */
[----:B------:R-:W-:-:S03]  /*20df0*/  IMAD.MOV.U32 R11, RZ, RZ, 0x1c1f ;  /* 0x00001c1fff0b7424 */ /* 0x000fc600078e00ff */
[----:B------:R-:W-:-:S13]  /*20e00*/  ISETP.GE.AND P4, PT, R3, R2, PT ;  /* 0x000000020300720c */ /* 0x000fda0003f86270 */
[----:B-----5:R-:W-:Y:S05]  /*20e10*/  WARPSYNC.COLLECTIVE R15, `(.L_x_4458) ;  /* 0x000000000f087348 */ /* 0x020fea0003c00000 */
[----:B------:R0:W1:Y:S02]  /*20e20*/  SHFL.IDX P6, R14, R13, R12, R11 ;  /* 0x0000000c0d0e7389 */ /* 0x00006400000c000b */
[----:B01---5:R-:W-:Y:S01]  /*20e30*/  ENDCOLLECTIVE ;  /* 0x000000000000791b */ /* 0x023fe20003800000 */
.L_x_4458:
[----:B------:R-:W-:Y:S02]  /*20e40*/  IMAD.MOV.U32 R13, RZ, RZ, R4 ;  /* 0x000000ffff0d7224 */ /* 0x000fe400078e0004 */
[----:B------:R-:W-:-:S07]  /*20e50*/  IMAD.MOV.U32 R6, RZ, RZ, R14 ;  /* 0x000000ffff067224 */ /* 0x000fce00078e000e */
[----:B------:R-:W-:Y:S05]  /*20e60*/  WARPSYNC.COLLECTIVE R15, `(.L_x_4459) ;  /* 0x000000000f087348 */ /* 0x000fea0003c00000 */
[----:B------:R0:W1:Y:S02]  /*20e70*/  SHFL.IDX P6, R14, R13, R12, R11 ;  /* 0x0000000c0d0e7389 */ /* 0x00006400000c000b */
[----:B01----:R-:W-:Y:S01]  /*20e80*/  ENDCOLLECTIVE ;  /* 0x000000000000791b */ /* 0x003fe20003800000 */
.L_x_4459:
[----:B------:R-:W-:Y:S02]  /*20e90*/  IMAD.MOV.U32 R13, RZ, RZ, R0 ;  /* 0x000000ffff0d7224 */ /* 0x000fe400078e0000 */
[----:B------:R-:W-:Y:S02]  /*20ea0*/  IMAD.MOV.U32 R12, RZ, RZ, 0x1 ;  /* 0x00000001ff0c7424 */ /* 0x000fe400078e00ff */
[----:B------:R-:W-:-:S07]  /*20eb0*/  IMAD.MOV.U32 R5, RZ, RZ, R14 ;  /* 0x000000ffff057224 */ /* 0x000fce00078e000e */
[----:B------:R-:W-:Y:S05]  /*20ec0*/  WARPSYNC.COLLECTIVE R15, `(.L_x_4460) ;  /* 0x000000000f087348 */ /* 0x000fea0003c00000 */
[----:B------:R0:W1:Y:S02]  /*20ed0*/  SHFL.IDX P6, R14, R13, R12, R11 ;  /* 0x0000000c0d0e7389 */ /* 0x00006400000c000b */
[----:B01----:R-:W-:Y:S01]  /*20ee0*/  ENDCOLLECTIVE ;  /* 0x000000000000791b */ /* 0x003fe20003800000 */
.L_x_4460:
[----:B------:R-:W-:-:S05]  /*20ef0*/  @!P4 IADD3 R5, P3, R10, R5, RZ ;  /* 0x000000050a05c210 */ /* 0x000fca0007f7e0ff */
[----:B------:R-:W-:-:S04]  /*20f00*/  @!P4 IMAD.X R6, RZ, RZ, R6, P3 ;  /* 0x000000ffff06c224 */ /* 0x000fc800018e0606 */
[----:B------:R-:W-:Y:S02]  /*20f10*/  @!P4 IMAD.MOV.U32 R7, RZ, RZ, R6 ;  /* 0x000000ffff07c224 */ /* 0x000fe400078e0006 */
[----:B------:R-:W-:Y:S02]  /*20f20*/  @!P4 IMAD.MOV.U32 R6, RZ, RZ, R5 ;  /* 0x000000ffff06c224 */ /* 0x000fe400078e0005 */
[----:B------:R-:W-:Y:S02]  /*20f30*/  VIADD R5, R3, 0x20 ;  /* 0x0000002003057836 */ /* 0x000fe40000000000 */
[----:B------:R-:W-:Y:S01]  /*20f40*/  IMAD.MOV.U32 R13, RZ, RZ, R4 ;  /* 0x000000ffff0d7224 */ /* 0x000fe200078e0004 */
[----:B------:R-:W-:Y:S01]  /*20f50*/  @!PT LDS RZ, [RZ] ;  /* 0x00000000fffff984 */ /* 0x000fe20000000800 */
[----:B------:R-:W-:Y:S01]  /*20f60*/  @!PT LDS RZ, [RZ] ;  /* 0x00000000fffff984 */ /* 0x000fe20000000800 */
[----:B------:R-:W-:Y:S01]  /*20f70*/  @!PT LDS RZ, [RZ] ;  /* 0x00000000fffff984 */ /* 0x000fe20000000800 */
[----:B------:R0:W-:Y:S02]  /*20f80*/  @!P4 LDGSTS.E.BYPASS.LTC128B.128 [R9+0x1e200], desc[UR52][R6.64], !P0 ;  /* 0x1e2000000609cfae */ /* 0x0001e4000c101d74 */
[----:B------:R-:W-:Y:S02]  /*20f90*/  ISETP.GE.AND P3, PT, R5, R2, PT ;  /* 0x000000020500720c */ /* 0x000fe40003f66270 */
[----:B------:R0:W-:Y:S01]  /*20fa0*/  @!P4 LDGSTS.E.BYPASS.LTC128B.128 [R9+0x20200], desc[UR52][R6.64+0x40], !P1 ;  /* 0x202000400609cfae */ /* 0x0001e2000c901d74 */
[----:B------:R-:W-:-:S10]  /*20fb0*/  IMAD.MOV.U32 R5, RZ, RZ, R14 ;  /* 0x000000ffff057224 */ /* 0x000fd400078e000e */
[----:B0-----:R-:W-:Y:S05]  /*20fc0*/  WARPSYNC.COLLECTIVE R15, `(.L_x_4461) ;  /* 0x000000000f087348 */ /* 0x001fea0003c00000 */
[----:B------:R1:W2:Y:S02]  /*20fd0*/  SHFL.IDX P6, R14, R13, R12, R11 ;  /* 0x0000000c0d0e7389 */ /* 0x0002a400000c000b */
[----:B012---:R-:W-:Y:S01]  /*20fe0*/  ENDCOLLECTIVE ;  /* 0x000000000000791b */ /* 0x007fe20003800000 */
.L_x_4461:
[----:B------:R-:W-:Y:S01]  /*20ff0*/  @!PT LDS RZ, [RZ] ;  /* 0x00000000fffff984 */ /* 0x000fe20000000800 */
[----:B------:R-:W-:Y:S01]  /*21000*/  @!PT LDS RZ, [RZ] ;  /* 0x00000000fffff984 */ /* 0x000fe20000000800 */
[----:B------:R-:W-:Y:S01]  /*21010*/  @!PT LDS RZ, [RZ] ;  /* 0x00000000fffff984 */ /* 0x000fe20000000800 */
[----:B------:R0:W-:Y:S01]  /*21020*/  @!P4 LDGSTS.E.BYPASS.LTC128B.128 [R9+0x22200], desc[UR52][R6.64+0x80], !P2 ;  /* 0x222000800609cfae */ /* 0x0001e2000d101d74 */
[----:B------:R-:W-:Y:S02]  /*21030*/  IMAD.MOV.U32 R13, RZ, RZ, R0 ;  /* 0x000000ffff0d7224 */ /* 0x000fe400078e0000 */
[----:B------:R-:W-:Y:S02]  /*21040*/  IMAD.MOV.U32 R12, RZ, RZ, 0x2 ;  /* 0x00000002ff0c7424 */ /* 0x000fe400078e00ff */
[----:B0-----:R-:W-:-:S07]  /*21050*/  IMAD.MOV.U32 R6, RZ, RZ, R14 ;  /* 0x000000ffff067224 */ /* 0x001fce00078e000e */
[----:B------:R-:W-:Y:S05]  /*21060*/  WARPSYNC.COLLECTIVE R15, `(.L_x_4462) ;  /* 0x000000000f087348 */ /* 0x000fea0003c00000 */
[----:B------:R0:W1:Y:S02]  /*21070*/  SHFL.IDX P6, R14, R13, R12, R11 ;  /* 0x0000000c0d0e7389 */ /* 0x00006400000c000b */
[----:B01----:R-:W-:Y:S01]  /*21080*/  ENDCOLLECTIVE ;  /* 0x000000000000791b */ /* 0x003fe20003800000 */
.L_x_4462:
        /* <DEDUP_REMOVED lines=16> */
.L_x_4463:
[----:B------:R-:W-:Y:S02]  /*21190*/  IMAD.MOV.U32 R13, RZ, RZ, R0 ;  /* 0x000000ffff0d7224 */ /* 0x000fe400078e0000 */
[----:B------:R-:W-:Y:S02]  /*211a0*/  IMAD.MOV.U32 R12, RZ, RZ, 0x3 ;  /* 0x00000003ff0c7424 */ /* 0x000fe400078e00ff */
[----:B------:R-:W-:-:S07]  /*211b0*/  IMAD.MOV.U32 R6, RZ, RZ, R14 ;  /* 0x000000ffff067224 */ /* 0x000fce00078e000e */
[----:B------:R-:W-:Y:S05]  /*211c0*/  WARPSYNC.COLLECTIVE R15, `(.L_x_4464) ;  /* 0x000000000f087348 */ /* 0x000fea0003c00000 */
[----:B------:R0:W1:Y:S02]  /*211d0*/  SHFL.IDX P6, R14, R13, R12, R11 ;  /* 0x0000000c0d0e7389 */ /* 0x00006400000c000b */
[----:B01----:R-:W-:Y:S01]  /*211e0*/  ENDCOLLECTIVE ;  /* 0x000000000000791b */ /* 0x003fe20003800000 */
.L_x_4464:
        /* <DEDUP_REMOVED lines=14> */
.L_x_4465:
[----:B------:R-:W-:Y:S01]  /*212d0*/  IMAD.MOV.U32 R4, RZ, RZ, R14 ;  /* 0x000000ffff047224 */ /* 0x000fe200078e000e */
[----:B------:R-:W-:Y:S06]  /*212e0*/  BRA `(.L_x_4466) ;  /* 0xffffffb400987947 */ /* 0x000fec000383ffff */
.L_x_4390:
[----:B-1----:R1:W2:Y:S02]  /*212f0*/  SYNCS.PHASECHK.TRANS64.TRYWAIT P0, [R18+URZ+0x33420], R0 ;  /* 0x03342000120075a7 */ /* 0x0022a4000800017f */
[----:B--2---:R-:W-:Y:S05]  /*21300*/  @!P0 NANOSLEEP.SYNCS 0x989680 ;  /* 0x009896800000895d */ /* 0x004fea0003900000 */
[----:B------:R-:W2:Y:S02]  /*21310*/  @!P0 SYNCS.PHASECHK.TRANS64 P0, [R18+URZ+0x33420], R0 ;  /* 0x03342000120085a7 */ /* 0x000ea4000800007f */
[----:B--2---:R-:W-:Y:S05]  /*21320*/  @!P0 BRA `(.L_x_4390) ;  /* 0xfffffffc00f08947 */ /* 0x004fea000383ffff */
[----:B------:R-:W-:Y:S05]  /*21330*/  BRA `(.L_x_4467) ;  /* 0xffffffb800087947 */ /* 0x000fea000383ffff */
.L_x_4396:
[----:B--2---:R2:W3:Y:S02]  /*21340*/  SYNCS.PHASECHK.TRANS64.TRYWAIT P0, [R6+URZ+0x33480], R5 ;  /* 0x03348005060075a7 */ /* 0x0044e4000800017f */
[----:B---3--:R-:W-:Y:S05]  /*21350*/  @!P0 NANOSLEEP.SYNCS 0x989680 ;  /* 0x009896800000895d */ /* 0x008fea0003900000 */
[----:B------:R-:W3:Y:S02]  /*21360*/  @!P0 SYNCS.PHASECHK.TRANS64 P0, [R6+URZ+0x33480], R5 ;  /* 0x03348005060085a7 */ /* 0x000ee4000800007f */
[----:B---3--:R-:W-:Y:S05]  /*21370*/  @!P0 BRA `(.L_x_4396) ;  /* 0xfffffffc00f08947 */ /* 0x008fea000383ffff */
[----:B------:R-:W-:Y:S05]  /*21380*/  BRA `(.L_x_4468) ;  /* 0xffffffb800c07947 */ /* 0x000fea000383ffff */
.L_x_4403:
[----:B0-----:R0:W3:Y:S02]  /*21390*/  SYNCS.PHASECHK.TRANS64.TRYWAIT P0, [R6+URZ+0x33440], R5 ;  /* 0x03344005060075a7 */ /* 0x0010e4000800017f */
[----:B---3--:R-:W-:Y:S05]  /*213a0*/  @!P0 NANOSLEEP.SYNCS 0x989680 ;  /* 0x009896800000895d */ /* 0x008fea0003900000 */
[----:B------:R-:W3:Y:S02]  /*213b0*/  @!P0 SYNCS.PHASECHK.TRANS64 P0, [R6+URZ+0x33440], R5 ;  /* 0x03344005060085a7 */ /* 0x000ee4000800007f */
[----:B---3--:R-:W-:Y:S05]  /*213c0*/  @!P0 BRA `(.L_x_4403) ;  /* 0xfffffffc00f08947 */ /* 0x008fea000383ffff */
[----:B------:R-:W-:Y:S05]  /*213d0*/  BRA `(.L_x_4469) ;  /* 0xffffffbc00c07947 */ /* 0x000fea000383ffff */
.L_x_4411:
[----:B--2---:R2:W3:Y:S02]  /*213e0*/  SYNCS.PHASECHK.TRANS64.TRYWAIT P0, [R3+URZ+0x33470], R4 ;  /* 0x03347004030075a7 */ /* 0x0044e4000800017f */
[----:B---3--:R-:W-:Y:S05]  /*213f0*/  @!P0 NANOSLEEP.SYNCS 0x989680 ;  /* 0x009896800000895d */ /* 0x008fea0003900000 */
[----:B------:R-:W3:Y:S02]  /*21400*/  @!P0 SYNCS.PHASECHK.TRANS64 P0, [R3+URZ+0x33470], R4 ;  /* 0x03347004030085a7 */ /* 0x000ee4000800007f */
[----:B---3--:R-:W-:Y:S05]  /*21410*/  @!P0 BRA `(.L_x_4411) ;  /* 0xfffffffc00f08947 */ /* 0x008fea000383ffff */
[----:B------:R-:W-:Y:S05]  /*21420*/  BRA `(.L_x_4470) ;  /* 0xffffffc000d47947 */ /* 0x000fea000383ffff */
.L_x_4413:
[----:B--2---:R2:W3:Y:S02]  /*21430*/  SYNCS.PHASECHK.TRANS64.TRYWAIT P0, [R3+URZ+0x33460], R4 ;  /* 0x03346004030075a7 */ /* 0x0044e4000800017f */
[----:B---3--:R-:W-:Y:S05]  /*21440*/  @!P0 NANOSLEEP.SYNCS 0x989680 ;  /* 0x009896800000895d */ /* 0x008fea0003900000 */
[----:B------:R-:W3:Y:S02]  /*21450*/  @!P0 SYNCS.PHASECHK.TRANS64 P0, [R3+URZ+0x33460], R4 ;  /* 0x03346004030085a7 */ /* 0x000ee4000800007f */
[----:B---3--:R-:W-:Y:S05]  /*21460*/  @!P0 BRA `(.L_x_4413) ;  /* 0xfffffffc00f08947 */ /* 0x008fea000383ffff */
[----:B------:R-:W-:Y:S05]  /*21470*/  BRA `(.L_x_4471) ;  /* 0xffffffc000dc7947 */ /* 0x000fea000383ffff */
.L_x_4420:
[----:B-1----:R1:W2:Y:S02]  /*21480*/  SYNCS.PHASECHK.TRANS64.TRYWAIT P1, [R0+URZ+0x33470], R3 ;  /* 0x03347003000075a7 */ /* 0x0022a4000802017f */
[----:B--2---:R-:W-:Y:S05]  /*21490*/  @!P1 NANOSLEEP.SYNCS 0x989680 ;  /* 0x009896800000995d */ /* 0x004fea0003900000 */
[----:B------:R-:W2:Y:S02]  /*214a0*/  @!P1 SYNCS.PHASECHK.TRANS64 P1, [R0+URZ+0x33470], R3 ;  /* 0x03347003000095a7 */ /* 0x000ea4000802007f */
[----:B--2---:R-:W-:Y:S05]  /*214b0*/  @!P1 BRA `(.L_x_4420) ;  /* 0xfffffffc00f09947 */ /* 0x004fea000383ffff */
[----:B------:R-:W-:Y:S05]  /*214c0*/  BRA `(.L_x_4472) ;  /* 0xffffffd000547947 */ /* 0x000fea000383ffff */
.L_x_4422:
[----:B-1----:R1:W2:Y:S02]  /*214d0*/  SYNCS.PHASECHK.TRANS64.TRYWAIT P1, [R0+URZ+0x33460], R3 ;  /* 0x03346003000075a7 */ /* 0x0022a4000802017f */
[----:B--2---:R-:W-:Y:S05]  /*214e0*/  @!P1 NANOSLEEP.SYNCS 0x989680 ;  /* 0x009896800000995d */ /* 0x004fea0003900000 */
[----:B------:R-:W2:Y:S02]  /*214f0*/  @!P1 SYNCS.PHASECHK.TRANS64 P1, [R0+URZ+0x33460], R3 ;  /* 0x03346003000095a7 */ /* 0x000ea4000802007f */
[----:B--2---:R-:W-:Y:S05]  /*21500*/  @!P1 BRA `(.L_x_4422) ;  /* 0xfffffffc00f09947 */ /* 0x004fea000383ffff */
[----:B------:R-:W-:Y:S05]  /*21510*/  BRA `(.L_x_4473) ;  /* 0xffffffd0005c7947 */ /* 0x000fea000383ffff */
.L_x_4435:
[----:B0-----:R0:W1:Y:S02]  /*21520*/  SYNCS.PHASECHK.TRANS64.TRYWAIT P0, [R0+URZ+0x33420], R3 ;  /* 0x03342003000075a7 */ /* 0x001064000800017f */
[----:B-1----:R-:W-:Y:S05]  /*21530*/  @!P0 NANOSLEEP.SYNCS 0x989680 ;  /* 0x009896800000895d */ /* 0x002fea0003900000 */
[----:B------:R-:W1:Y:S02]  /*21540*/  @!P0 SYNCS.PHASECHK.TRANS64 P0, [R0+URZ+0x33420], R3 ;  /* 0x03342003000085a7 */ /* 0x000e64000800007f */
[----:B-1----:R-:W-:Y:S05]  /*21550*/  @!P0 BRA `(.L_x_4435) ;  /* 0xfffffffc00f08947 */ /* 0x002fea000383ffff */
[----:B------:R-:W-:Y:S05]  /*21560*/  BRA `(.L_x_4474) ;  /* 0xffffffec00e07947 */ /* 0x000fea000383ffff */
.L_x_4436:
        /* <DEDUP_REMOVED lines=11> */
.L_x_4476:
[----:B------:R-:W-:Y:S05]  /*21620*/  BSYNC B0 ;  /* 0x0000000000007941 */ /* 0x000fea0003800000 */
.L_x_4475:
[----:B------:R-:W-:Y:S05]  /*21630*/  BRA `(.L_x_4477) ;  /* 0xffffffec00c87947 */ /* 0x000fea000383ffff */
.L_x_4439:
[----:B------:R-:W-:Y:S01]  /*21640*/  BSSY B1, `(.L_x_4478) ;  /* 0x0000006000017945 */ /* 0x000fe20003800000 */
[----:B------:R-:W-:-:S07]  /*21650*/  IMAD.MOV.U32 R15, RZ, RZ, -0x1 ;  /* 0xffffffffff0f7424 */ /* 0x000fce00078e00ff */
[----:B01----:R-:W-:Y:S05]  /*21660*/  WARPSYNC.COLLECTIVE R15, `(.L_x_4479) ;  /* 0x000000000f0c7348 */ /* 0x003fea0003c00000 */
[----:B------:R-:W-:Y:S02]  /*21670*/  ELECT P6, UR62, PT ;  /* 0x00000000003e782f */ /* 0x000fe400038c0000 */
[----:B------:R-:W-:Y:S01]  /*21680*/  MOV R14, UR62 ;  /* 0x0000003e000e7c02 */ /* 0x000fe20008000f00 */
[----:B01----:R-:W-:Y:S10]  /*21690*/  ENDCOLLECTIVE ;  /* 0x000000000000791b */ /* 0x003ff40003800000 */
.L_x_4479:
[----:B------:R-:W-:Y:S05]  /*216a0*/  BSYNC B1 ;  /* 0x0000000000017941 */ /* 0x000fea0003800000 */
.L_x_4478:
[----:B------:R-:W-:Y:S05]  /*216b0*/  BRA `(.L_x_4480) ;  /* 0xffffffec00c07947 */ /* 0x000fea000383ffff */
.L_x_4441:
[----:B0-----:R0:W1:Y:S02]  /*216c0*/  SYNCS.PHASECHK.TRANS64.TRYWAIT P1, [R6+URZ], R5 ;  /* 0x00000005060075a7 */ /* 0x001064000802017f */
[----:B-1----:R-:W-:Y:S05]  /*216d0*/  @!P1 NANOSLEEP.SYNCS 0x989680 ;  /* 0x009896800000995d */ /* 0x002fea0003900000 */
[----:B------:R-:W1:Y:S02]  /*216e0*/  @!P1 SYNCS.PHASECHK.TRANS64 P1, [R6+URZ], R5 ;  /* 0x00000005060095a7 */ /* 0x000e64000802007f */
[----:B-1----:R-:W-:Y:S05]  /*216f0*/  @!P1 BRA `(.L_x_4441) ;  /* 0xfffffffc00f09947 */ /* 0x002fea000383ffff */
[----:B------:R-:W-:Y:S05]  /*21700*/  BRA `(.L_x_4481) ;  /* 0xffffffec00fc7947 */ /* 0x000fea000383ffff */
.L_x_4442:
[----:B-1----:R1:W2:Y:S02]  /*21710*/  SYNCS.PHASECHK.TRANS64.TRYWAIT P1, [R7+URZ], R2 ;  /* 0x00000002070075a7 */ /* 0x0022a4000802017f */
[----:B--2---:R-:W-:Y:S05]  /*21720*/  @!P1 NANOSLEEP.SYNCS 0x989680 ;  /* 0x009896800000995d */ /* 0x004fea0003900000 */
[----:B------:R-:W2:Y:S02]  /*21730*/  @!P1 SYNCS.PHASECHK.TRANS64 P1, [R7+URZ], R2 ;  /* 0x00000002070095a7 */ /* 0x000ea4000802007f */
[----:B--2---:R-:W-:Y:S05]  /*21740*/  @!P1 BRA `(.L_x_4442) ;  /* 0xfffffffc00f09947 */ /* 0x004fea000383ffff */
[----:B------:R-:W-:Y:S05]  /*21750*/  BRA `(.L_x_4482) ;  /* 0xffffffec00f07947 */ /* 0x000fea000383ffff */
.L_x_4444:
[----:B--2---:R2:W3:Y:S02]  /*21760*/  SYNCS.PHASECHK.TRANS64.TRYWAIT P1, [R4+URZ+0x33460], R5 ;  /* 0x03346005040075a7 */ /* 0x0044e4000802017f */
[----:B---3--:R-:W-:Y:S05]  /*21770*/  @!P1 NANOSLEEP.SYNCS 0x989680 ;  /* 0x009896800000995d */ /* 0x008fea0003900000 */
[----:B------:R-:W3:Y:S02]  /*21780*/  @!P1 SYNCS.PHASECHK.TRANS64 P1, [R4+URZ+0x33460], R5 ;  /* 0x03346005040095a7 */ /* 0x000ee4000802007f */
[----:B---3--:R-:W-:Y:S05]  /*21790*/  @!P1 BRA `(.L_x_4444) ;  /* 0xfffffffc00f09947 */ /* 0x008fea000383ffff */
[----:B------:R-:W-:Y:S05]  /*217a0*/  BRA `(.L_x_4483) ;  /* 0xffffffec00f47947 */ /* 0x000fea000383ffff */
.L_x_4446:
[----:B---3--:R3:W4:Y:S02]  /*217b0*/  SYNCS.PHASECHK.TRANS64.TRYWAIT P1, [R3+URZ+0x33460], R2 ;  /* 0x03346002030075a7 */ /* 0x008724000802017f */
[----:B----4-:R-:W-:Y:S05]  /*217c0*/  @!P1 NANOSLEEP.SYNCS 0x989680 ;  /* 0x009896800000995d */ /* 0x010fea0003900000 */
[----:B------:R-:W4:Y:S02]  /*217d0*/  @!P1 SYNCS.PHASECHK.TRANS64 P1, [R3+URZ+0x33460], R2 ;  /* 0x03346002030095a7 */ /* 0x000f24000802007f */
[----:B----4-:R-:W-:Y:S05]  /*217e0*/  @!P1 BRA `(.L_x_4446) ;  /* 0xfffffffc00f09947 */ /* 0x010fea000383ffff */
[----:B------:R-:W-:Y:S05]  /*217f0*/  BRA `(.L_x_4484) ;  /* 0xffffffec00f47947 */ /* 0x000fea000383ffff */
.L_x_4448:
[----:B----4-:R4:W0:Y:S02]  /*21800*/  SYNCS.PHASECHK.TRANS64.TRYWAIT P0, [R4+URZ+0x33480], R5 ;  /* 0x03348005040075a7 */ /* 0x010824000800017f */
[----:B0-----:R-:W-:Y:S05]  /*21810*/  @!P0 NANOSLEEP.SYNCS 0x989680 ;  /* 0x009896800000895d */ /* 0x001fea0003900000 */
[----:B------:R-:W0:Y:S02]  /*21820*/  @!P0 SYNCS.PHASECHK.TRANS64 P0, [R4+URZ+0x33480], R5 ;  /* 0x03348005040085a7 */ /* 0x000e24000800007f */
[----:B0-----:R-:W-:Y:S05]  /*21830*/  @!P0 BRA `(.L_x_4448) ;  /* 0xfffffffc00f08947 */ /* 0x001fea000383ffff */
[----:B------:R-:W-:Y:S05]  /*21840*/  BRA `(.L_x_4449) ;  /* 0xffffffec00f07947 */ /* 0x000fea000383ffff */
.L_x_4485:
        /* <DEDUP_REMOVED lines=11> */
.L_x_13270:


//--------------------- .text._ZN7cutlass13device_kernelIN5flash11enable_sm90INS1_16FlashAttnFwdSm90INS1_25CollectiveMainloopFwdSm90ILi2EN4cute5tupleIJNS5_1CILi1EEES8_S8_EEENS6_IJNS7_ILi128EEENS7_ILi160EEENS7_ILi192EEEEEELi192ENS_12float_e4m3_tEfNS_4arch4Sm90ELb0ELb1ELb0ELb1ELb0ELb1ELb0ELb1ELb1ELb1ELb1ELb0EEENS1_21CollectiveEpilogueFwdINS6_IJSA_SC_SB_EEES9_NS_10bfloat16_tESG_Li256ELb1ELb1ELb1ELb1EEENS1_36VarlenDynamicPersistentTileSchedulerILi128ELi160ELi256ELi128ELb1ELb1ELb1ELb1ELb0ELb1EEEEEEEEEvNT_6ParamsE --------------------------
	.section	.text._ZN7cutlass13device_kernelIN5flash11enable_sm90INS1_16FlashAttnFwdSm90INS1_25CollectiveMainloopFwdSm90ILi2EN4cute5tupleIJNS5_1CILi1EEES8_S8_EEENS6_IJNS7_ILi128EEENS7_ILi160EEENS7_ILi192EEEEEELi192ENS_12float_e4m3_tEfNS_4arch4Sm90ELb0ELb1ELb0ELb1ELb0ELb1ELb0ELb1ELb1ELb1ELb1ELb0EEENS1_21CollectiveEpilogueFwdINS6_IJSA_SC_SB_EEES9_NS_10bfloat16_tESG_Li256ELb1ELb1ELb1ELb1EEENS1_36VarlenDynamicPersistentTileSchedulerILi128ELi160ELi256ELi128ELb1ELb1ELb1ELb1ELb0ELb1EEEEEEEEEvNT_6ParamsE,"ax",@progbits
	.align	128
.text._ZN7cutlass13device_kernelIN5flash11enable_sm90INS1_16FlashAttnFwdSm90INS1_25CollectiveMainloopFwdSm90ILi2EN4cute5tupleIJNS5_1CILi1EEES8_S8_EEENS6_IJNS7_ILi128EEENS7_ILi160EEENS7_ILi192EEEEEELi192ENS_12float_e4m3_tEfNS_4arch4Sm90ELb0ELb1ELb0ELb1ELb0ELb1ELb0ELb1ELb1ELb1ELb1ELb0EEENS1_21CollectiveEpilogueFwdINS6_IJSA_SC_SB_EEES9_NS_10bfloat16_tESG_Li256ELb1ELb1ELb1ELb1EEENS1_36VarlenDynamicPersistentTileSchedulerILi128ELi160ELi256ELi128ELb1ELb1ELb1ELb1ELb0ELb1EEEEEEEEEvNT_6ParamsE:
        .type           _ZN7cutlass13device_kernelIN5flash11enable_sm90INS1_16FlashAttnFwdSm90INS1_25CollectiveMainloopFwdSm90ILi2EN4cute5tupleIJNS5_1CILi1EEES8_S8_EEENS6_IJNS7_ILi128EEENS7_ILi160EEENS7_ILi192EEEEEELi192ENS_12float_e4m3_tEfNS_4arch4Sm90ELb0ELb1ELb0ELb1ELb0ELb1ELb0ELb1ELb1ELb1ELb1ELb0EEENS1_21CollectiveEpilogueFwdINS6_IJSA_SC_SB_EEES9_NS_10bfloat16_tESG_Li256ELb1ELb1ELb1ELb1EEENS1_36VarlenDynamicPersistentTileSchedulerILi128ELi160ELi256ELi128ELb1ELb1ELb1ELb1ELb0ELb1EEEEEEEEEvNT_6ParamsE,@function
        .size           _ZN7cutlass13device_kernelIN5flash11enable_sm90INS1_16FlashAttnFwdSm90INS1_25CollectiveMainloopFwdSm90ILi2EN4cute5tupleIJNS5_1CILi1EEES8_S8_EEENS6_IJNS7_ILi128EEENS7_ILi160EEENS7_ILi192EEEEEELi192ENS_12float_e4m3_tEfNS_4arch4Sm90ELb0ELb1ELb0ELb1ELb0ELb1ELb0ELb1ELb1ELb1ELb1ELb0EEENS1_21CollectiveEpilogueFwdINS6_IJSA_SC_SB_EEES9_NS_10bfloat16_tESG_Li256ELb1ELb1ELb1ELb1EEENS1_36VarlenDynamicPersistentTileSchedulerILi128ELi160ELi256ELi128ELb1ELb1ELb1ELb1ELb0ELb1EEEEEEEEEvNT_6ParamsE,(.L_x_13271 - _ZN7cutlass13device_kernelIN5flash11enable_sm90INS1_16FlashAttnFwdSm90INS1_25CollectiveMainloopFwdSm90ILi2EN4cute5tupleIJNS5_1CILi1EEES8_S8_EEENS6_IJNS7_ILi128EEENS7_ILi160EEENS7_ILi192EEEEEELi192ENS_12float_e4m3_tEfNS_4arch4Sm90ELb0ELb1ELb0ELb1ELb0ELb1ELb0ELb1ELb1ELb1ELb1ELb0EEENS1_21CollectiveEpilogueFwdINS6_IJSA_SC_SB_EEES9_NS_10bfloat16_tESG_Li256ELb1ELb1ELb1ELb1EEENS1_36VarlenDynamicPersistentTileSchedulerILi128ELi160ELi256ELi128ELb1ELb1ELb1ELb1ELb0ELb1EEEEEEEEEvNT_6ParamsE)
        .other          _ZN7cutlass13device_kernelIN5flash11enable_sm90INS1_16FlashAttnFwdSm90INS1_25CollectiveMainloopFwdSm90ILi2EN4cute5tupleIJNS5_1CILi1EEES8_S8_EEENS6_IJNS7_ILi128EEENS7_ILi160EEENS7_ILi192EEEEEELi192ENS_12float_e4m3_tEfNS_4arch4Sm90ELb0ELb1ELb0ELb1ELb0ELb1ELb0ELb1ELb1ELb1ELb1ELb0EEENS1_21CollectiveEpilogueFwdINS6_IJSA_SC_SB_EEES9_NS_10bfloat16_tESG_Li256ELb1ELb1ELb1ELb1EEENS1_36VarlenDynamicPersistentTileSchedulerILi128ELi160ELi256ELi128ELb1ELb1ELb1ELb1ELb0ELb1EEEEEEEEEvNT_6ParamsE,@"STO_CUDA_ENTRY STV_DEFAULT"
_ZN7cutlass13device_kernelIN5flash11enable_sm90INS1_16FlashAttnFwdSm90INS1_25CollectiveMainloopFwdSm90ILi2EN4cute5tupleIJNS5_1CILi1EEES8_S8_EEENS6_IJNS7_ILi128EEENS7_ILi160EEENS7_ILi192EEEEEELi192ENS_12float_e4m3_tEfNS_4arch4Sm90ELb0ELb1ELb0ELb1ELb0ELb1ELb0ELb1ELb1ELb1ELb1ELb0EEENS1_21CollectiveEpilogueFwdINS6_IJSA_SC_SB_EEES9_NS_10bfloat16_tESG_Li256ELb1ELb1ELb1ELb1EEENS1_36VarlenDynamicPersistentTileSchedulerILi128ELi160ELi256ELi128ELb1ELb1ELb1ELb1ELb0ELb1EEEEEEEEEvNT_6ParamsE:
[----:B------:R-:W0:Y:S02]  /*0000*/  LDC R1, c[0x0][0x28] ;  /* 0x00000a00ff017b82 */ /* 0x000e240000000800 */
[----:B0-----:R-:W-:-:S05]  /*0010*/  VIADD R1, R1, 0xfffffc50 ;  /* 0xfffffc5001017836 */ /* 0x001fca0000000000 */
[----:B------:R-:W-:Y:S01]  /*0020*/  R2UR UR4, R1 ;  /* 0x00000000010472ca */ /* 0x000fe200000e0000 */
[----:B------:R-:W0:Y:S01]  /*0030*/  S2R R3, SR_TID.X ;  /* 0x0000000000037919 */ /* 0x000e220000002100 */
[----:B------:R-:W-:Y:S01]  /*0040*/  ELECT P0, URZ, PT ;  /* 0x00000000003f782f */ /* 0x000fe20003800000 */
[----:B------:R-:W-:Y:S01]  /*0050*/  BSSY B0, `(.L_x_4486) ;  /* 0x0000018000007945 */ /* 0x000fe20003800000 */
[----:B------:R-:W-:Y:S01]  /*0060*/  ULDC UR43, c[0x0][0x20] ;  /* 0x00000800002b7ab9 */ /* 0x000fe20000000800 */
[----:B------:R-:W-:-:S08]  /*0070*/  ULDC UR42, c[0x0][0x24] ;  /* 0x00000900002a7ab9 */ /* 0x000fd00000000800 */
[----:B------:R-:W-:-:S04]  /*0080*/  UIADD3 UR43, UP0, UR4, UR43, URZ ;  /* 0x0000002b042b7290 */ /* 0x000fc8000ff1e03f */
[----:B------:R-:W-:Y:S01]  /*0090*/  UIADD3.X UR42, URZ, UR42, URZ, UP0, !UPT ;  /* 0x0000002a3f2a7290 */ /* 0x000fe200087fe43f */
        /* <DEDUP_REMOVED lines=19> */
.L_x_4487:
[----:B------:R-:W-:Y:S05]  /*01d0*/  BSYNC B0 ;  /* 0x0000000000007941 */ /* 0x000fea0003800000 */
.L_x_4486:
        /* <DEDUP_REMOVED lines=41> */
.L_x_4488:
        /* <DEDUP_REMOVED lines=22> */
.L_x_4489:
        /* <DEDUP_REMOVED lines=18> */
.L_x_4490:
        /* <DEDUP_REMOVED lines=22> */
.L_x_4491:
        /* <DEDUP_REMOVED lines=22> */
.L_x_4492:
[----:B------:R-:W-:Y:S01]  /*09b0*/  PLOP3.LUT P0, PT, PT, PT, UP0, 0x80, 0x0 ;  /* 0x000000000000781c */ /* 0x000fe20003f0f008 */
[----:B------:R-:W-:Y:S01]  /*09c0*/  UMOV UR36, 0x1 ;  /* 0x0000000100247882 */ /* 0x000fe20000000000 */
[----:B------:R-:W-:Y:S01]  /*09d0*/  NOP ;  /* 0x0000000000007918 */ /* 0x000fe20000000000 */
[----:B------:R-:W-:Y:S01]  /*09e0*/  USEL UR36, UR36, 0x2, !UP0 ;  /* 0x0000000224247887 */ /* 0x000fe2000c000000 */
[----:B------:R-:W-:Y:S01]  /*09f0*/  ULDC.64 UR50, c[0x0][0x208] ;  /* 0x0000820000327ab9 */ /* 0x000fe20000000a00 */
[----:B012-4-:R-:W-:Y:S08]  /*0a00*/  BAR.SYNC.DEFER_BLOCKING 0x0 ;  /* 0x0000000000007b1d */ /* 0x017ff00000010000 */
[----:B------:R-:W-:Y:S05]  /*0a10*/  @!P0 BRA `(.L_x_4493) ;  /* 0x0000022800ac8947 */ /* 0x000fea0003800000 */
.L_x_4494:
[----:B------:R-:W-:-:S08]  /*0a20*/  NOP ;  /* 0x0000000000007918 */ /* 0x000fd00000000000 */
[----:B------:R-:W0:Y:S02]  /*0a30*/  USETMAXREG.TRY_ALLOC.CTAPOOL UP0, 0xf0 ;  /* 0x000000f0000079c8 */ /* 0x000e240008000600 */
[----:B0-----:R-:W-:-:S13]  /*0a40*/  PLOP3.LUT P0, PT, PT, PT, UP0, 0x80, 0x0 ;  /* 0x000000000000781c */ /* 0x001fda0003f0f008 */
[----:B------:R-:W-:Y:S05]  /*0a50*/  @!P0 BRA `(.L_x_4494) ;  /* 0xfffffffc00f08947 */ /* 0x000fea000383ffff */
[----:B------:R-:W0:Y:S01]  /*0a60*/  S2R R0, SR_TID.X ;  /* 0x0000000000007919 */ /* 0x000e220000002100 */
[----:B------:R-:W1:Y:S01]  /*0a70*/  S2UR UR37, SR_CgaCtaId ;  /* 0x00000000002579c3 */ /* 0x000e620000008800 */
[----:B------:R-:W-:Y:S01]  /*0a80*/  UMOV UR38, 0x400 ;  /* 0x0000040000267882 */ /* 0x000fe20000000000 */
[----:B------:R-:W-:-:S06]  /*0a90*/  LOP3.LUT R2, R2, 0xffffffef, RZ, 0xc0, !PT ;  /* 0xffffffef02027812 */ /* 0x000fcc00078ec0ff */
[----:B------:R-:W-:Y:S06]  /*0aa0*/  BAR.ARV 0x8, 0x180 ;  /* 0x0206000000007b1d */ /* 0x000fec0000002000 */
[----:B------:R-:W-:Y:S01]  /*0ab0*/  ULDC UR4, c[0x0][0xc3c] ;  /* 0x00030f0000047ab9 */ /* 0x000fe20000000800 */
[----:B------:R-:W-:Y:S04]  /*0ac0*/  STL.64 [R1+0x2b8], RZ ;  /* 0x0002b8ff01007387 */ /* 0x000fe80000100a00 */
[----:B------:R-:W-:Y:S01]  /*0ad0*/  STL [R1+0x2c0], RZ ;  /* 0x0002c0ff01007387 */ /* 0x000fe20000100800 */
[----:B-1----:R-:W-:Y:S01]  /*0ae0*/  ULEA UR38, UR37, UR38, 0x18 ;  /* 0x0000002625267291 */ /* 0x002fe2000f8ec03f */
[----:B0-----:R-:W-:-:S04]  /*0af0*/  SHF.R.U32.HI R0, RZ, 0x7, R0 ;  /* 0x00000007ff007819 */ /* 0x001fc80000011600 */
[----:B------:R-:W-:-:S13]  /*0b00*/  ISETP.NE.AND P0, PT, R0, 0x1, PT ;  /* 0x000000010000780c */ /* 0x000fda0003f05270 */
[----:B------:R-:W-:Y:S01]  /*0b10*/  @P0 LOP3.LUT R2, R2, 0x10, RZ, 0xfc, !PT ;  /* 0x0000001002020812 */ /* 0x000fe200078efcff */
[----:B------:R-:W-:Y:S08]  /*0b20*/  @!P0 BAR.ARV 0x9, 0x100 ;  /* 0x0244000000008b1d */ /* 0x000ff00000002000 */
[----:B------:R-:W-:Y:S06]  /*0b30*/  BAR.SYNC.DEFER_BLOCKING 0x5, 0x180 ;  /* 0x0146000000007b1d */ /* 0x000fec0000010000 */
[----:B------:R-:W0:Y:S02]  /*0b40*/  LDS.128 R220, [UR38+0x334d0] ;  /* 0x0334d026ffdc7984 */ /* 0x000e240008000c00 */
[----:B------:R-:W-:Y:S06]  /*0b50*/  BAR.ARV 0x4, 0x180 ;  /* 0x0106000000007b1d */ /* 0x000fec0000002000 */
[----:B0-----:R-:W-:-:S13]  /*0b60*/  ISETP.GE.AND P0, PT, R223, UR4, PT ;  /* 0x00000004df007c0c */ /* 0x001fda000bf06270 */
[----:B------:R-:W-:Y:S05]  /*0b70*/  @P0 EXIT ;  /* 0x000000000000094d */ /* 0x000fea0003800000 */
[----:B------:R-:W0:Y:S01]  /*0b80*/  S2R R0, SR_TID.X ;  /* 0x0000000000007919 */ /* 0x000e220000002100 */
[----:B------:R-:W-:Y:S01]  /*0b90*/  R2UR UR4, R221 ;  /* 0x00000000dd0472ca */ /* 0x000fe200000e0000 */
[----:B------:R-:W-:Y:S01]  /*0ba0*/  UIADD3 UR47, UR38, 0x1e200, URZ ;  /* 0x0001e200262f7890 */ /* 0x000fe2000fffe03f */
[----:B------:R-:W-:Y:S01]  /*0bb0*/  UMOV UR46, URZ ;  /* 0x0000003f002e7c82 */ /* 0x000fe20008000000 */
[----:B------:R-:W-:Y:S01]  /*0bc0*/  UMOV UR45, URZ ;  /* 0x0000003f002d7c82 */ /* 0x000fe20008000000 */
[----:B------:R-:W-:Y:S01]  /*0bd0*/  UMOV UR49, URZ ;  /* 0x0000003f00317c82 */ /* 0x000fe20008000000 */
[----:B0-----:R-:W-:-:S05]  /*0be0*/  VIADD R228, R0, 0xffffff80 ;  /* 0xffffff8000e47836 */ /* 0x001fca0000000000 */
[----:B------:R-:W-:Y:S02]  /*0bf0*/  SHF.R.S32.HI R3, RZ, 0x1f, R228 ;  /* 0x0000001fff037819 */ /* 0x000fe400000114e4 */
[-C--:B------:R-:W-:Y:S02]  /*0c00*/  LEA.HI R5, R228, R228.reuse, RZ, 0x1 ;  /* 0x000000e4e4057211 */ /* 0x080fe400078f08ff */
[CC--:B------:R-:W-:Y:S02]  /*0c10*/  LEA.HI R0, R3.reuse, R228.reuse, RZ, 0x5 ;  /* 0x000000e403007211 */ /* 0x0c0fe400078f28ff */
[----:B------:R-:W-:Y:S02]  /*0c20*/  LEA.HI R8, R3, R228, RZ, 0x4 ;  /* 0x000000e403087211 */ /* 0x000fe400078f20ff */
[----:B------:R-:W-:Y:S01]  /*0c30*/  SHF.R.S32.HI R18, RZ, 0x1, R5 ;  /* 0x00000001ff127819 */ /* 0x000fe20000011405 */
[----:B------:R-:W-:Y:S01]  /*0c40*/  IMAD.SHL.U32 R0, R0, 0x20, RZ ;  /* 0x0000002000007824 */ /* 0x000fe200078e00ff */
[----:B------:R-:W-:-:S02]  /*0c50*/  LOP3.LUT R7, R8, 0x3fffff0, RZ, 0xc0, !PT ;  /* 0x03fffff008077812 */ /* 0x000fc400078ec0ff */
[----:B------:R-:W-:Y:S02]  /*0c60*/  LEA.HI R6, R5, R18, RZ, 0x1 ;  /* 0x0000001205067211 */ /* 0x000fe400078f08ff */
[----:B------:R-:W-:Y:S01]  /*0c70*/  LOP3.LUT R0, R0, 0xfffffc00, RZ, 0xc0, !PT ;  /* 0xfffffc0000007812 */ /* 0x000fe200078ec0ff */
[----:B------:R-:W-:Y:S01]  /*0c80*/  IMAD.IADD R7, R228, 0x1, -R7 ;  /* 0x00000001e4077824 */ /* 0x000fe200078e0a07 */
[----:B------:R-:W-:Y:S02]  /*0c90*/  LOP3.LUT R9, R6, 0x3fffffe, RZ, 0xc0, !PT ;  /* 0x03fffffe06097812 */ /* 0x000fe400078ec0ff */
[----:B------:R-:W-:Y:S01]  /*0ca0*/  SHF.R.S32.HI R10, RZ, 0x4, R8 ;  /* 0x00000004ff0a7819 */ /* 0x000fe20000011408 */
[----:B------:R-:W-:Y:S01]  /*0cb0*/  IMAD R12, R7, 0x40, R0 ;  /* 0x00000040070c7824 */ /* 0x000fe200078e0200 */
[----:B------:R-:W-:Y:S01]  /*0cc0*/  LEA.HI R0, R3, R228, RZ, 0x2 ;  /* 0x000000e403007211 */ /* 0x000fe200078f10ff */
[----:B------:R-:W-:Y:S01]  /*0cd0*/  IMAD.IADD R9, R18, 0x1, -R9 ;  /* 0x0000000112097824 */ /* 0x000fe200078e0a09 */
[----:B------:R-:W-:-:S02]  /*0ce0*/  LOP3.LUT R7, R5, 0xfffffffe, RZ, 0xc0, !PT ;  /* 0xfffffffe05077812 */ /* 0x000fc400078ec0ff */
[--C-:B------:R-:W-:Y:S01]  /*0cf0*/  SHF.R.S32.HI R4, RZ, 0x2, R0.reuse ;  /* 0x00000002ff047819 */ /* 0x100fe20000011400 */
[----:B------:R-:W-:Y:S01]  /*0d00*/  IMAD R16, R10, 0x8, R9 ;  /* 0x000000080a107824 */ /* 0x000fe200078e0209 */
[----:B------:R-:W-:Y:S01]  /*0d10*/  SHF.R.S32.HI R5, RZ, 0x1f, R0 ;  /* 0x0000001fff057819 */ /* 0x000fe20000011400 */
[----:B------:R-:W-:Y:S01]  /*0d20*/  IMAD.IADD R19, R228, 0x1, -R7 ;  /* 0x00000001e4137824 */ /* 0x000fe200078e0a07 */
[----:B------:R-:W-:Y:S01]  /*0d30*/  LOP3.LUT R11, R0, 0xfffffffc, RZ, 0xc0, !PT ;  /* 0xfffffffc000b7812 */ /* 0x000fe200078ec0ff */
[----:B------:R-:W-:Y:S01]  /*0d40*/  IMAD.SHL.U32 R27, R16, 0x40, RZ ;  /* 0x00000040101b7824 */ /* 0x000fe200078e00ff */
[----:B------:R-:W-:Y:S01]  /*0d50*/  LEA.HI R5, R5, R4, RZ, 0x2 ;  /* 0x0000000405057211 */ /* 0x000fe200078f10ff */
[----:B------:R-:W-:Y:S01]  /*0d60*/  IMAD.SHL.U32 R6, R19, 0x8, RZ ;  /* 0x0000000813067824 */ /* 0x000fe200078e00ff */
[----:B------:R-:W-:Y:S01]  /*0d70*/  LEA.HI R0, R3, R228, RZ, 0x7 ;  /* 0x000000e403007211 */ /* 0x000fe200078f38ff */
[----:B------:R-:W-:Y:S01]  /*0d80*/  IMAD.IADD R11, R228, 0x1, -R11 ;  /* 0x00000001e40b7824 */ /* 0x000fe200078e0a0b */
[----:B------:R-:W-:Y:S01]  /*0d90*/  LOP3.LUT R5, R5, 0xfffffffc, RZ, 0xc0, !PT ;  /* 0xfffffffc05057812 */ /* 0x000fe200078ec0ff */
[----:B------:R-:W-:Y:S01]  /*0da0*/  VIADD R9, R6, 0x20 ;  /* 0x0000002006097836 */ /* 0x000fe20000000000 */
[----:B------:R-:W-:Y:S01]  /*0db0*/  LEA.HI R8, R8, R10, RZ, 0x1 ;  /* 0x0000000a08087211 */ /* 0x000fe200078f08ff */
[----:B------:R-:W-:Y:S01]  /*0dc0*/  VIADD R13, R6, 0x40 ;  /* 0x00000040060d7836 */ /* 0x000fe20000000000 */
[----:B------:R-:W-:Y:S01]  /*0dd0*/  STL [R1+0x31c], R19 ;  /* 0x00031c1301007387 */ /* 0x000fe20000100800 */
[----:B------:R-:W-:Y:S01]  /*0de0*/  IMAD.IADD R14, R4, 0x1, -R5 ;  /* 0x00000001040e7824 */ /* 0x000fe200078e0a05 */
[----:B------:R-:W-:Y:S01]  /*0df0*/  LOP3.LUT R5, R0, 0xffffff80, RZ, 0xc0, !PT ;  /* 0xffffff8000057812 */ /* 0x000fe200078ec0ff */
[----:B------:R-:W-:Y:S01]  /*0e00*/  IMAD.IADD R9, R6, 0x1, R9 ;  /* 0x0000000106097824 */ /* 0x000fe200078e0209 */
[----:B------:R-:W-:Y:S01]  /*0e10*/  LOP3.LUT R7, R8, 0x1ffffffe, RZ, 0xc0, !PT ;  /* 0x1ffffffe08077812 */ /* 0x000fe200078ec0ff */
[----:B------:R-:W-:Y:S01]  /*0e20*/  IMAD.IADD R13, R6, 0x1, R13 ;  /* 0x00000001060d7824 */ /* 0x000fe200078e020d */
[----:B------:R-:W-:Y:S01]  /*0e30*/  LEA.HI R4, R11, R11, RZ, 0x1 ;  /* 0x0000000b0b047211 */ /* 0x000fe200078f08ff */
[----:B------:R-:W-:Y:S01]  /*0e40*/  IMAD.IADD R17, R228, 0x1, -R5 ;  /* 0x00000001e4117824 */ /* 0x000fe200078e0a05 */
[----:B------:R-:W-:Y:S01]  /*0e50*/  SHF.R.S32.HI R8, RZ, 0x1f, R9 ;  /* 0x0000001fff087819 */ /* 0x000fe20000011409 */
[----:B------:R-:W-:Y:S01]  /*0e60*/  IMAD.IADD R7, R10, 0x1, -R7 ;  /* 0x000000010a077824 */ /* 0x000fe200078e0a07 */
[----:B------:R-:W-:Y:S01]  /*0e70*/  LOP3.LUT R4, R4, 0x1ffffffe, RZ, 0xc0, !PT ;  /* 0x1ffffffe04047812 */ /* 0x000fe200078ec0ff */
[----:B------:R0:W-:Y:S01]  /*0e80*/  STL [R1+0x328], R14 ;  /* 0x0003280e01007387 */ /* 0x0001e20000100800 */
[----:B------:R-:W-:Y:S01]  /*0e90*/  SHF.R.S32.HI R6, RZ, 0x1f, R17 ;  /* 0x0000001fff067819 */ /* 0x000fe20000011411 */
[----:B------:R-:W-:Y:S01]  /*0ea0*/  IMAD R5, R7, 0x8, R12 ;  /* 0x0000000807057824 */ /* 0x000fe200078e020c */
[----:B------:R-:W-:Y:S01]  /*0eb0*/  SHF.R.S32.HI R12, RZ, 0x1f, R13 ;  /* 0x0000001fff0c7819 */ /* 0x000fe2000001140d */
[----:B------:R-:W-:Y:S01]  /*0ec0*/  IMAD.IADD R224, R11, 0x1, -R4 ;  /* 0x000000010be07824 */ /* 0x000fe200078e0a04 */
[----:B------:R-:W-:Y:S01]  /*0ed0*/  LEA.HI R7, R6, R17, RZ, 0x2 ;  /* 0x0000001106077211 */ /* 0x000fe200078f10ff */
[----:B------:R-:W-:Y:S01]  /*0ee0*/  IMAD.SHL.U32 R4, R14, 0x80, RZ ;  /* 0x000000800e047824 */ /* 0x000fe200078e00ff */
[----:B------:R1:W-:Y:S01]  /*0ef0*/  STL [R1+0x3a0], R5 ;  /* 0x0003a00501007387 */ /* 0x0003e20000100800 */
[----:B------:R-:W-:-:S02]  /*0f00*/  LEA.HI R10, R8, R9, RZ, 0x4 ;  /* 0x00000009080a7211 */ /* 0x000fc400078f20ff */
[----:B------:R-:W-:Y:S01]  /*0f10*/  LEA.HI R15, R8, R9, RZ, 0x6 ;  /* 0x00000009080f7211 */ /* 0x000fe200078f30ff */
[----:B------:R-:W-:Y:S01]  /*0f20*/  STL [R1+0x394], R17 ;  /* 0x0003941101007387 */ /* 0x000fe20000100800 */
[--C-:B------:R-:W-:Y:S02]  /*0f30*/  SHF.R.S32.HI R8, RZ, 0x2, R7.reuse ;  /* 0x00000002ff087819 */ /* 0x100fe40000011407 */
[----:B------:R-:W-:Y:S01]  /*0f40*/  SHF.R.S32.HI R9, RZ, 0x1f, R7 ;  /* 0x0000001fff097819 */ /* 0x000fe20000011407 */
[----:B------:R-:W-:Y:S01]  /*0f50*/  IMAD.SHL.U32 R15, R15, 0x80, RZ ;  /* 0x000000800f0f7824 */ /* 0x000fe200078e00ff */
[-C--:B0-----:R-:W-:Y:S01]  /*0f60*/  LEA.HI R14, R12, R13.reuse, RZ, 0x4 ;  /* 0x0000000d0c0e7211 */ /* 0x081fe200078f20ff */
[----:B------:R-:W-:Y:S01]  /*0f70*/  STL [R1+0x324], R27 ;  /* 0x0003241b01007387 */ /* 0x000fe20000100800 */
[----:B-1----:R-:W-:Y:S01]  /*0f80*/  LOP3.LUT R5, R4, 0x180, RZ, 0xc0, !PT ;  /* 0x0000018004057812 */ /* 0x002fe200078ec0ff */
[----:B------:R-:W-:Y:S01]  /*0f90*/  IMAD.SHL.U32 R4, R19, 0x10, RZ ;  /* 0x0000001013047824 */ /* 0x000fe200078e00ff */
[----:B------:R-:W-:-:S02]  /*0fa0*/  LEA.HI R12, R12, R13, RZ, 0x6 ;  /* 0x0000000d0c0c7211 */ /* 0x000fc400078f30ff */
[----:B------:R-:W-:Y:S02]  /*0fb0*/  SHF.R.S32.HI R19, RZ, 0x7, R0 ;  /* 0x00000007ff137819 */ /* 0x000fe40000011400 */
[----:B------:R-:W-:Y:S01]  /*0fc0*/  LEA.HI R9, R9, R8, RZ, 0x3 ;  /* 0x0000000809097211 */ /* 0x000fe200078f18ff */
[----:B------:R-:W-:Y:S01]  /*0fd0*/  IMAD.SHL.U32 R12, R12, 0x80, RZ ;  /* 0x000000800c0c7824 */ /* 0x000fe200078e00ff */
[----:B------:R-:W-:Y:S01]  /*0fe0*/  LOP3.LUT R7, R7, 0x7ffffffc, RZ, 0xc0, !PT ;  /* 0x7ffffffc07077812 */ /* 0x000fe200078ec0ff */
[----:B------:R0:W-:Y:S01]  /*0ff0*/  STL [R1+0x398], R19 ;  /* 0x0003981301007387 */ /* 0x0001e20000100800 */
[C---:B------:R-:W-:Y:S02]  /*1000*/  LOP3.LUT R11, R5.reuse, 0x30, R4, 0xf8, !PT ;  /* 0x00000030050b7812 */ /* 0x040fe400078ef804 */
[----:B------:R-:W-:Y:S01]  /*1010*/  LOP3.LUT R13, R5, 0x30, R10, 0xf8, !PT ;  /* 0x00000030050d7812 */ /* 0x000fe200078ef80a */
[----:B------:R-:W-:Y:S01]  /*1020*/  IMAD.IADD R7, R17, 0x1, -R7 ;  /* 0x0000000111077824 */ /* 0x000fe200078e0a07 */
[----:B------:R-:W-:-:S02]  /*1030*/  SHF.R.U32.HI R4, RZ, 0x3, R5 ;  /* 0x00000003ff047819 */ /* 0x000fc40000011605 */
[----:B------:R-:W-:Y:S01]  /*1040*/  LOP3.LUT R5, R5, 0x30, R14, 0xf8, !PT ;  /* 0x0000003005057812 */ /* 0x000fe200078ef80e */
[----:B------:R-:W-:Y:S01]  /*1050*/  IMAD.SHL.U32 R23, R7, 0x2, RZ ;  /* 0x0000000207177824 */ /* 0x000fe200078e00ff */
[----:B------:R-:W-:Y:S02]  /*1060*/  LEA.HI R0, R0, R19, RZ, 0x1 ;  /* 0x0000001300007211 */ /* 0x000fe400078f08ff */
[----:B------:R-:W-:Y:S01]  /*1070*/  LOP3.LUT R9, R9, 0xfffffff8, RZ, 0xc0, !PT ;  /* 0xfffffff809097812 */ /* 0x000fe200078ec0ff */
[C---:B------:R-:W-:Y:S01]  /*1080*/  VIADD R26, R23.reuse, 0x8 ;  /* 0x00000008171a7836 */ /* 0x040fe20000000000 */
[----:B------:R-:W-:Y:S01]  /*1090*/  LEA.HI R6, R6, R17, RZ, 0x5 ;  /* 0x0000001106067211 */ /* 0x000fe200078f28ff */
[----:B------:R-:W-:Y:S01]  /*10a0*/  VIADD R22, R23, 0x20 ;  /* 0x0000002017167836 */ /* 0x000fe20000000000 */
[----:B------:R-:W-:Y:S01]  /*10b0*/  LOP3.LUT R5, R5, R4, RZ, 0x3c, !PT ;  /* 0x0000000405057212 */ /* 0x000fe200078e3cff */
[----:B------:R-:W-:Y:S01]  /*10c0*/  IMAD.IADD R9, R8, 0x1, -R9 ;  /* 0x0000000108097824 */ /* 0x000fe200078e0a09 */
[----:B------:R-:W-:Y:S01]  /*10d0*/  LOP3.LUT R0, R0, 0x3fffffe, RZ, 0xc0, !PT ;  /* 0x03fffffe00007812 */ /* 0x000fe200078ec0ff */
[C---:B------:R-:W-:Y:S01]  /*10e0*/  VIADD R24, R23.reuse, 0x18 ;  /* 0x0000001817187836 */ /* 0x040fe20000000000 */
[----:B------:R-:W-:Y:S01]  /*10f0*/  SHF.R.S32.HI R6, RZ, 0x5, R6 ;  /* 0x00000005ff067819 */ /* 0x000fe20000011406 */
[----:B------:R-:W-:Y:S01]  /*1100*/  VIADD R236, R23, 0x80 ;  /* 0x0000008017ec7836 */ /* 0x000fe20000000000 */
[----:B------:R-:W-:Y:S01]  /*1110*/  LOP3.LUT R12, R12, 0xffffe000, RZ, 0xc0, !PT ;  /* 0xffffe0000c0c7812 */ /* 0x000fe200078ec0ff */
[----:B------:R-:W-:Y:S01]  /*1120*/  IMAD.IADD R0, R19, 0x1, -R0 ;  /* 0x0000000113007824 */ /* 0x000fe200078e0a00 */
[----:B------:R-:W-:Y:S01]  /*1130*/  LEA.HI R3, R3, R228, RZ, 0x3 ;  /* 0x000000e403037211 */ /* 0x000fe200078f18ff */
[----:B------:R-:W-:Y:S01]  /*1140*/  IMAD R9, R6, 0x10, R9 ;  /* 0x0000001006097824 */ /* 0x000fe200078e0209 */
[-C--:B------:R-:W-:Y:S01]  /*1150*/  IADD3 R12, R5, R27.reuse, R12 ;  /* 0x0000001b050c7210 */ /* 0x080fe20007ffe00c */
[----:B0-----:R-:W-:Y:S01]  /*1160*/  VIADD R19, R23, 0x38 ;  /* 0x0000003817137836 */ /* 0x001fe20000000000 */
[----:B------:R-:W-:Y:S01]  /*1170*/  LOP3.LUT R5, R3, 0xfffffff8, RZ, 0xc0, !PT ;  /* 0xfffffff803057812 */ /* 0x000fe200078ec0ff */
[----:B------:R-:W-:Y:S01]  /*1180*/  VIADD R20, R23, 0x30 ;  /* 0x0000003017147836 */ /* 0x000fe20000000000 */
[-C--:B------:R-:W-:Y:S01]  /*1190*/  LOP3.LUT R10, R13, R4.reuse, RZ, 0x3c, !PT ;  /* 0x000000040d0a7212 */ /* 0x080fe200078e3cff */
[----:B------:R-:W-:Y:S01]  /*11a0*/  VIADD R8, R23, 0x70 ;  /* 0x0000007017087836 */ /* 0x000fe20000000000 */
[----:B------:R-:W-:Y:S01]  /*11b0*/  LOP3.LUT R11, R11, R4, RZ, 0x3c, !PT ;  /* 0x000000040b0b7212 */ /* 0x000fe200078e3cff */
[----:B------:R-:W-:Y:S01]  /*11c0*/  IMAD R4, R0, 0x40, R9 ;  /* 0x0000004000047824 */ /* 0x000fe200078e0209 */
[----:B------:R-:W-:Y:S01]  /*11d0*/  LOP3.LUT R15, R15, 0xffffe000, RZ, 0xc0, !PT ;  /* 0xffffe0000f0f7812 */ /* 0x000fe200078ec0ff */
[----:B------:R-:W-:Y:S01]  /*11e0*/  IMAD.IADD R0, R228, 0x1, -R5 ;  /* 0x00000001e4007824 */ /* 0x000fe200078e0a05 */
[----:B------:R-:W-:Y:S01]  /*11f0*/  SHF.R.S32.HI R5, RZ, 0x1f, R26 ;  /* 0x0000001fff057819 */ /* 0x000fe2000001141a */
[C---:B------:R-:W-:Y:S01]  /*1200*/  VIADD R9, R23.reuse, 0x68 ;  /* 0x0000006817097836 */ /* 0x040fe20000000000 */
[----:B------:R-:W-:Y:S01]  /*1210*/  IADD3 R10, R10, R27, R15 ;  /* 0x0000001b0a0a7210 */ /* 0x000fe20007ffe00f */
[----:B------:R-:W-:Y:S01]  /*1220*/  VIADD R15, R23, 0x50 ;  /* 0x00000050170f7836 */ /* 0x000fe20000000000 */
[----:B------:R-:W-:Y:S01]  /*1230*/  IADD3 R11, R27, UR38, R11 ;  /* 0x000000261b0b7c10 */ /* 0x000fe2000fffe00b */
[----:B------:R0:W-:Y:S01]  /*1240*/  STL [R1+0x384], R5 ;  /* 0x0003840501007387 */ /* 0x0001e20000100800 */
[----:B------:R-:W-:Y:S01]  /*1250*/  SHF.R.S32.HI R3, RZ, 0x3, R3 ;  /* 0x00000003ff037819 */ /* 0x000fe20000011403 */
[----:B------:R-:W-:-:S02]  /*1260*/  VIADD R7, R23, 0x98 ;  /* 0x0000009817077836 */ /* 0x000fc40000000000 */
[----:B------:R1:W-:Y:S01]  /*1270*/  STL [R1+0x390], R11 ;  /* 0x0003900b01007387 */ /* 0x0003e20000100800 */
[C---:B------:R-:W-:Y:S02]  /*1280*/  VIADD R16, R23.reuse, 0x48 ;  /* 0x0000004817107836 */ /* 0x040fe40000000000 */
[C---:B------:R-:W-:Y:S01]  /*1290*/  VIADD R237, R23.reuse, 0x78 ;  /* 0x0000007817ed7836 */ /* 0x040fe20000000000 */
[----:B------:R-:W-:Y:S01]  /*12a0*/  STL [R1+0x2d4], R9 ;  /* 0x0002d40901007387 */ /* 0x000fe20000100800 */
[C---:B------:R-:W-:Y:S01]  /*12b0*/  VIADD R6, R23.reuse, 0xa0 ;  /* 0x000000a017067836 */ /* 0x040fe20000000000 */
[----:B0-----:R-:W-:Y:S01]  /*12c0*/  SHF.R.S32.HI R5, RZ, 0x1f, R22 ;  /* 0x0000001fff057819 */ /* 0x001fe20000011416 */
[C---:B------:R-:W-:Y:S01]  /*12d0*/  VIADD R25, R23.reuse, 0x10 ;  /* 0x0000001017197836 */ /* 0x040fe20000000000 */
[----:B------:R0:W-:Y:S01]  /*12e0*/  STL [R1+0x320], R3 ;  /* 0x0003200301007387 */ /* 0x0001e20000100800 */
[C---:B------:R-:W-:Y:S01]  /*12f0*/  VIADD R21, R23.reuse, 0x28 ;  /* 0x0000002817157836 */ /* 0x040fe20000000000 */
[----:B-1----:R-:W-:Y:S01]  /*1300*/  SHF.R.S32.HI R11, RZ, 0x1f, R24 ;  /* 0x0000001fff0b7819 */ /* 0x002fe20000011418 */
[C---:B------:R-:W-:Y:S01]  /*1310*/  VIADD R17, R23.reuse, 0x40 ;  /* 0x0000004017117836 */ /* 0x040fe20000000000 */
[----:B------:R1:W-:Y:S01]  /*1320*/  STL [R1+0x378], R5 ;  /* 0x0003780501007387 */ /* 0x0003e20000100800 */
[----:B------:R-:W-:-:S02]  /*1330*/  VIADD R14, R23, 0x58 ;  /* 0x00000058170e7836 */ /* 0x000fc40000000000 */
[C---:B------:R-:W-:Y:S01]  /*1340*/  VIADD R13, R23.reuse, 0x60 ;  /* 0x00000060170d7836 */ /* 0x040fe20000000000 */
[----:B------:R2:W-:Y:S01]  /*1350*/  STL [R1+0x37c], R11 ;  /* 0x00037c0b01007387 */ /* 0x0005e20000100800 */
[C---:B------:R-:W-:Y:S02]  /*1360*/  VIADD R235, R23.reuse, 0x88 ;  /* 0x0000008817eb7836 */ /* 0x040fe40000000000 */
[C---:B0-----:R-:W-:Y:S01]  /*1370*/  VIADD R3, R23.reuse, 0xa8 ;  /* 0x000000a817037836 */ /* 0x041fe20000000000 */
[----:B------:R0:W-:Y:S01]  /*1380*/  STL [R1+0x32c], R0 ;  /* 0x00032c0001007387 */ /* 0x0001e20000100800 */
[C---:B------:R-:W-:Y:S01]  /*1390*/  VIADD R234, R23.reuse, 0x90 ;  /* 0x0000009017ea7836 */ /* 0x040fe20000000000 */
[----:B-1----:R-:W-:Y:S01]  /*13a0*/  SHF.R.S32.HI R5, RZ, 0x1f, R19 ;  /* 0x0000001fff057819 */ /* 0x002fe20000011413 */
[----:B------:R-:W-:Y:S01]  /*13b0*/  VIADD R232, R23, 0xb8 ;  /* 0x000000b817e87836 */ /* 0x000fe20000000000 */
[----:B------:R-:W-:Y:S01]  /*13c0*/  STL [R1+0x2d0], R8 ;  /* 0x0002d00801007387 */ /* 0x000fe20000100800 */
[----:B------:R-:W-:Y:S01]  /*13d0*/  IMAD R224, R224, 0x8, R4 ;  /* 0x00000008e0e07824 */ /* 0x000fe200078e0204 */
[----:B--2---:R-:W-:-:S02]  /*13e0*/  SHF.R.S32.HI R11, RZ, 0x1f, R20 ;  /* 0x0000001fff0b7819 */ /* 0x004fc40000011414 */
[----:B------:R1:W-:Y:S01]  /*13f0*/  STL [R1+0x36c], R5 ;  /* 0x00036c0501007387 */ /* 0x0003e20000100800 */
[----:B0-----:R-:W-:-:S03]  /*1400*/  VIADD R0, R23, 0xb0 ;  /* 0x000000b017007836 */ /* 0x001fc60000000000 */
[----:B------:R0:W-:Y:S04]  /*1410*/  STL [R1+0x370], R11 ;  /* 0x0003700b01007387 */ /* 0x0001e80000100800 */
[----:B------:R-:W-:Y:S01]  /*1420*/  STL [R1+0x314], R7 ;  /* 0x0003140701007387 */ /* 0x000fe20000100800 */
[----:B-1----:R-:W-:-:S03]  /*1430*/  SHF.R.S32.HI R5, RZ, 0x1f, R15 ;  /* 0x0000001fff057819 */ /* 0x002fc6000001140f */
[----:B------:R-:W-:Y:S01]  /*1440*/  STL [R1+0x310], R6 ;  /* 0x0003100601007387 */ /* 0x000fe20000100800 */
[----:B0-----:R-:W-:-:S03]  /*1450*/  SHF.R.S32.HI R11, RZ, 0x1f, R16 ;  /* 0x0000001fff0b7819 */ /* 0x001fc60000011410 */
[----:B------:R0:W-:Y:S04]  /*1460*/  STL [R1+0x360], R5 ;  /* 0x0003600501007387 */ /* 0x0001e80000100800 */
[----:B------:R1:W-:Y:S04]  /*1470*/  STL [R1+0x300], R25 ;  /* 0x0003001901007387 */ /* 0x0003e80000100800 */
[----:B------:R2:W-:Y:S01]  /*1480*/  STL [R1+0x2f4], R21 ;  /* 0x0002f41501007387 */ /* 0x0005e20000100800 */
[----:B0-----:R-:W-:Y:S02]  /*1490*/  SHF.R.S32.HI R5, RZ, 0x1f, R9 ;  /* 0x0000001fff057819 */ /* 0x001fe40000011409 */
[----:B------:R-:W-:Y:S01]  /*14a0*/  SHF.R.S32.HI R9, RZ, 0x1f, R8 ;  /* 0x0000001fff097819 */ /* 0x000fe20000011408 */
[----:B------:R0:W-:Y:S01]  /*14b0*/  STL [R1+0x2e8], R17 ;  /* 0x0002e81101007387 */ /* 0x0001e20000100800 */
[----:B------:R-:W-:-:S02]  /*14c0*/  SHF.R.S32.HI R8, RZ, 0x1f, R237 ;  /* 0x0000001fff087819 */ /* 0x000fc400000114ed */
[----:B-1----:R-:W-:Y:S01]  /*14d0*/  SHF.R.S32.HI R25, RZ, 0x1f, R25 ;  /* 0x0000001fff197819 */ /* 0x002fe20000011419 */
[----:B------:R1:W-:Y:S01]  /*14e0*/  STL [R1+0x354], R5 ;  /* 0x0003540501007387 */ /* 0x0003e20000100800 */
[----:B--2---:R-:W-:-:S03]  /*14f0*/  SHF.R.S32.HI R21, RZ, 0x1f, R21 ;  /* 0x0000001fff157819 */ /* 0x004fc60000011415 */
[----:B------:R2:W-:Y:S01]  /*1500*/  STL [R1+0x2dc], R14 ;  /* 0x0002dc0e01007387 */ /* 0x0005e20000100800 */
[----:B0-----:R-:W-:-:S03]  /*1510*/  SHF.R.S32.HI R17, RZ, 0x1f, R17 ;  /* 0x0000001fff117819 */ /* 0x001fc60000011411 */
[----:B------:R-:W-:Y:S01]  /*1520*/  STL [R1+0x30c], R3 ;  /* 0x00030c0301007387 */ /* 0x000fe20000100800 */
[----:B-1----:R-:W-:-:S03]  /*1530*/  SHF.R.S32.HI R5, RZ, 0x1f, R236 ;  /* 0x0000001fff057819 */ /* 0x002fc600000114ec */
[----:B------:R-:W-:Y:S01]  /*1540*/  STL [R1+0x308], R0 ;  /* 0x0003080001007387 */ /* 0x000fe20000100800 */
[----:B--2---:R-:W-:-:S03]  /*1550*/  SHF.R.S32.HI R14, RZ, 0x1f, R14 ;  /* 0x0000001fff0e7819 */ /* 0x004fc6000001140e */
[----:B------:R0:W-:Y:S04]  /*1560*/  STL [R1+0x348], R5 ;  /* 0x0003480501007387 */ /* 0x0001e80000100800 */
[----:B------:R1:W-:Y:S04]  /*1570*/  STL [R1+0x364], R11 ;  /* 0x0003640b01007387 */ /* 0x0003e80000100800 */
[----:B------:R2:W-:Y:S01]  /*1580*/  STL [R1+0x350], R9 ;  /* 0x0003500901007387 */ /* 0x0005e20000100800 */
[----:B0-----:R-:W-:Y:S02]  /*1590*/  SHF.R.S32.HI R5, RZ, 0x1f, R7 ;  /* 0x0000001fff057819 */ /* 0x001fe40000011407 */
[----:B------:R-:W-:Y:S01]  /*15a0*/  SHF.R.S32.HI R7, RZ, 0x1f, R6 ;  /* 0x0000001fff077819 */ /* 0x000fe20000011406 */
[----:B------:R0:W-:Y:S01]  /*15b0*/  STL [R1+0x34c], R8 ;  /* 0x00034c0801007387 */ /* 0x0001e20000100800 */
[----:B------:R-:W-:Y:S01]  /*15c0*/  SHF.R.S32.HI R6, RZ, 0x1f, R3 ;  /* 0x0000001fff067819 */ /* 0x000fe20000011403 */
[----:B------:R-:W-:Y:S01]  /*15d0*/  VIADD R3, R10, UR38 ;  /* 0x000000260a037c36 */ /* 0x000fe20008000000 */
[----:B-1----:R-:W-:Y:S01]  /*15e0*/  SHF.R.S32.HI R11, RZ, 0x1f, R13 ;  /* 0x0000001fff0b7819 */ /* 0x002fe2000001140d */
[----:B------:R1:W-:Y:S01]  /*15f0*/  STL [R1+0x33c], R5 ;  /* 0x00033c0501007387 */ /* 0x0003e20000100800 */
[----:B--2---:R-:W-:-:S03]  /*1600*/  SHF.R.S32.HI R9, RZ, 0x1f, R235 ;  /* 0x0000001fff097819 */ /* 0x004fc600000114eb */
[----:B------:R2:W-:Y:S01]  /*1610*/  STL [R1+0x39c], R4 ;  /* 0x00039c0401007387 */ /* 0x0005e20000100800 */
[----:B0-----:R-:W-:-:S03]  /*1620*/  SHF.R.S32.HI R8, RZ, 0x1f, R234 ;  /* 0x0000001fff087819 */ /* 0x001fc600000114ea */
[----:B------:R2:W-:Y:S01]  /*1630*/  STL [R1+0x304], R26 ;  /* 0x0003041a01007387 */ /* 0x0005e20000100800 */
[----:B-1----:R-:W-:Y:S01]  /*1640*/  SHF.R.S32.HI R5, RZ, 0x1f, R0 ;  /* 0x0000001fff057819 */ /* 0x002fe20000011400 */
[----:B------:R-:W-:Y:S02]  /*1650*/  VIADD R0, R12, UR38 ;  /* 0x000000260c007c36 */ /* 0x000fe40008000000 */
[----:B------:R2:W-:Y:S04]  /*1660*/  STL [R1+0x2fc], R24 ;  /* 0x0002fc1801007387 */ /* 0x0005e80000100800 */
        /* <DEDUP_REMOVED lines=17> */
[----:B------:R2:W-:Y:S02]  /*1780*/  STL [R1+0x388], R0 ;  /* 0x0003880001007387 */ /* 0x0005e40000100800 */
.L_x_4650:
[----:B01234-:R-:W0:Y:S01]  /*1790*/  LDC.64 R6, c[0x0][0xa18] ;  /* 0x00028600ff067b82 */ /* 0x01fe220000000a00 */
[----:B------:R-:W-:Y:S01]  /*17a0*/  ULDC.64 UR6, c[0x0][0xa08] ;  /* 0x0002820000067ab9 */ /* 0x000fe20000000a00 */
[----:B-----5:R-:W-:Y:S01]  /*17b0*/  IMAD.MOV.U32 R42, RZ, RZ, RZ ;  /* 0x000000ffff2a7224 */ /* 0x020fe200078e00ff */
[----:B------:R-:W-:Y:S01]  /*17c0*/  ISETP.NE.U32.AND P0, PT, RZ, UR6, PT ;  /* 0x00000006ff007c0c */ /* 0x000fe2000bf05070 */
[----:B------:R-:W-:-:S03]  /*17d0*/  IMAD.MOV.U32 R20, RZ, RZ, RZ ;  /* 0x000000ffff147224 */ /* 0x000fc600078e00ff */
[----:B------:R-:W-:Y:S01]  /*17e0*/  ISETP.NE.AND.EX P0, PT, RZ, UR7, PT, P0 ;  /* 0x00000007ff007c0c */ /* 0x000fe2000bf05300 */
[----:B------:R-:W1:Y:S01]  /*17f0*/  LDC R16, c[0x0][0x288] ;  /* 0x0000a200ff107b82 */ /* 0x000e620000000800 */
[----:B------:R-:W-:-:S07]  /*1800*/  ULDC.64 UR6, c[0x0][0xa20] ;  /* 0x0002880000067ab9 */ /* 0x000fce0000000a00 */
[----:B------:R-:W2:Y:S01]  /*1810*/  LDC.64 R4, c[0x0][0xa28] ;  /* 0x00028a00ff047b82 */ /* 0x000ea20000000a00 */
[----:B0-----:R-:W-:-:S07]  /*1820*/  ISETP.NE.U32.AND P1, PT, R6, RZ, PT ;  /* 0x000000ff0600720c */ /* 0x001fce0003f25070 */
[----:B------:R-:W0:Y:S01]  /*1830*/  LDC R31, c[0x0][0x424] ;  /* 0x00010900ff1f7b82 */ /* 0x000e220000000800 */
[----:B------:R-:W-:-:S07]  /*1840*/  ISETP.NE.AND.EX P1, PT, R7, RZ, PT, P1 ;  /* 0x000000ff0700720c */ /* 0x000fce0003f25310 */
[----:B------:R-:W3:Y:S01]  /*1850*/  LDC.64 R6, c[0x0][0xa08] ;  /* 0x00028200ff067b82 */ /* 0x000ee20000000a00 */
[----:B--2---:R-:W-:-:S07]  /*1860*/  ISETP.NE.U32.AND P2, PT, R4, RZ, PT ;  /* 0x000000ff0400720c */ /* 0x004fce0003f45070 */
[----:B------:R-:W2:Y:S01]  /*1870*/  @P1 LDC.64 R8, c[0x0][0xa18] ;  /* 0x00028600ff081b82 */ /* 0x000ea20000000a00 */
[----:B------:R-:W-:-:S07]  /*1880*/  ISETP.NE.AND.EX P2, PT, R5, RZ, PT, P2 ;  /* 0x000000ff0500720c */ /* 0x000fce0003f45320 */
[----:B------:R-:W4:Y:S01]  /*1890*/  LDC R12, c[0x0][0x2f0] ;  /* 0x0000bc00ff0c7b82 */ /* 0x000f220000000800 */
[----:B---3--:R-:W-:-:S07]  /*18a0*/  IMAD.WIDE R10, R223, 0x4, R6 ;  /* 0x00000004df0a7825 */ /* 0x008fce00078e0206 */
[----:B------:R-:W3:Y:S01]  /*18b0*/  @P2 LDC.64 R4, c[0x0][0xa28] ;  /* 0x00028a00ff042b82 */ /* 0x000ee20000000a00 */
[----:B------:R0:W5:Y:S01]  /*18c0*/  @P0 LDG.E R42, desc[UR50][R10.64] ;  /* 0x000000320a2a0981 */ /* 0x000162000c1e1900 */
[----:B--2---:R-:W-:-:S06]  /*18d0*/  @P1 IMAD.WIDE R6, R223, 0x4, R8 ;  /* 0x00000004df061825 */ /* 0x004fcc00078e0208 */
[----:B------:R-:W2:Y:S01]  /*18e0*/  LDC.64 R8, c[0x0][0x418] ;  /* 0x00010600ff087b82 */ /* 0x000ea20000000a00 */
[----:B-1----:R1:W5:Y:S07]  /*18f0*/  @P1 LDG.E R16, desc[UR50][R6.64] ;  /* 0x0000003206101981 */ /* 0x00236e000c1e1900 */
[----:B------:R-:W0:Y:S01]  /*1900*/  LDC R229, c[0x0][0x348] ;  /* 0x0000d200ffe57b82 */ /* 0x000e220000000800 */
[----:B---3--:R-:W-:-:S05]  /*1910*/  @P2 IMAD.WIDE R4, R223, 0x4, R4 ;  /* 0x00000004df042825 */ /* 0x008fca00078e0204 */
[----:B------:R1:W5:Y:S01]  /*1920*/  @P2 LDG.E R20, desc[UR50][R4.64] ;  /* 0x0000003204142981 */ /* 0x000362000c1e1900 */
[----:B--2---:R-:W-:Y:S02]  /*1930*/  ISETP.NE.U32.AND P2, PT, R8, RZ, PT ;  /* 0x000000ff0800720c */ /* 0x004fe40003f45070 */
[C---:B------:R-:W-:Y:S02]  /*1940*/  LOP3.LUT R3, R222.reuse, 0xff000000, RZ, 0xc0, !PT ;  /* 0xff000000de037812 */ /* 0x040fe400078ec0ff */
[----:B------:R-:W-:Y:S02]  /*1950*/  ISETP.NE.AND.EX P2, PT, R9, RZ, PT, P2 ;  /* 0x000000ff0900720c */ /* 0x000fe40003f45320 */
[----:B------:R-:W-:Y:S02]  /*1960*/  ISETP.NE.U32.AND P3, PT, RZ, UR6, PT ;  /* 0x00000006ff007c0c */ /* 0x000fe4000bf65070 */
[----:B0-----:R-:W-:Y:S02]  /*1970*/  SEL R31, R31, 0x1, P2 ;  /* 0x000000011f1f7807 */ /* 0x001fe40001000000 */
[----:B------:R-:W-:-:S02]  /*1980*/  LOP3.LUT R0, R222, 0xff0000, RZ, 0xc0, !PT ;  /* 0x00ff0000de007812 */ /* 0x000fc400078ec0ff */
[----:B------:R-:W-:Y:S02]  /*1990*/  SHF.R.U32.HI R3, RZ, 0x8, R3 ;  /* 0x00000008ff037819 */ /* 0x000fe40000011603 */
[----:B------:R-:W-:Y:S01]  /*19a0*/  ISETP.NE.AND.EX P3, PT, RZ, UR7, PT, P3 ;  /* 0x00000007ff007c0c */ /* 0x000fe2000bf65330 */
[----:B----4-:R-:W-:Y:S01]  /*19b0*/  IMAD R31, R31, R12, RZ ;  /* 0x0000000c1f1f7224 */ /* 0x010fe200078e02ff */
[----:B------:R-:W-:Y:S01]  /*19c0*/  LEA.HI R226, R0, R3, RZ, 0x10 ;  /* 0x0000000300e27211 */ /* 0x000fe200078f80ff */
[----:B-1----:R-:W-:Y:S10]  /*19d0*/  @P1 BRA `(.L_x_4495) ;  /* 0x0000000000241947 */ /* 0x002ff40003800000 */
        /* <DEDUP_REMOVED lines=9> */
.L_x_4495:
[----:B------:R-:W-:Y:S01]  /*1a70*/  LOP3.LUT R225, R222, 0xffff, RZ, 0xc0, !PT ;  /* 0x0000ffffdee17812 */ /* 0x000fe200078ec0ff */
[----:B------:R-:W-:Y:S01]  /*1a80*/  IMAD.MOV.U32 R227, RZ, RZ, R223 ;  /* 0x000000ffffe37224 */ /* 0x000fe200078e00df */
[----:B------:R-:W-:Y:S06]  /*1a90*/  @!P3 BRA `(.L_x_4496) ;  /* 0x000000000010b947 */ /* 0x000fec0003800000 */
[----:B------:R-:W0:Y:S02]  /*1aa0*/  LDC.64 R4, c[0x0][0xa20] ;  /* 0x00028800ff047b82 */ /* 0x000e240000000a00 */
[----:B0-----:R-:W-:-:S05]  /*1ab0*/  IMAD.WIDE R4, R223, 0x4, R4 ;  /* 0x00000004df047825 */ /* 0x001fca00078e0204 */
[----:B------:R0:W5:Y:S01]  /*1ac0*/  LDG.E R31, desc[UR50][R4.64] ;  /* 0x00000032041f7981 */ /* 0x000162000c1e1900 */
[----:B------:R-:W-:Y:S05]  /*1ad0*/  BRA `(.L_x_4497) ;  /* 0x0000000000107947 */ /* 0x000fea0003800000 */
.L_x_4496:
[----:B------:R-:W-:Y:S05]  /*1ae0*/  @!P0 BRA `(.L_x_4497) ;  /* 0x00000000000c8947 */ /* 0x000fea0003800000 */
[----:B------:R-:W2:Y:S04]  /*1af0*/  LDG.E R0, desc[UR50][R10.64] ;  /* 0x000000320a007981 */ /* 0x000ea8000c1e1900 */
[----:B------:R-:W2:Y:S02]  /*1b00*/  LDG.E R31, desc[UR50][R10.64+0x4] ;  /* 0x000004320a1f7981 */ /* 0x000ea4000c1e1900 */
[----:B--2---:R-:W-:-:S07]  /*1b10*/  IMAD.IADD R31, R31, 0x1, -R0 ;  /* 0x000000011f1f7824 */ /* 0x004fce00078e0a00 */
.L_x_4497:
[----:B0-----:R-:W0:Y:S08]  /*1b20*/  LDC.64 R4, c[0x0][0xa10] ;  /* 0x00028400ff047b82 */ /* 0x001e300000000a00 */
[----:B------:R-:W1:Y:S01]  /*1b30*/  LDC.64 R6, c[0x0][0xa30] ;  /* 0x00028c00ff067b82 */ /* 0x000e620000000a00 */
[----:B0-----:R-:W-:-:S07]  /*1b40*/  ISETP.NE.U32.AND P0, PT, R4, RZ, PT ;  /* 0x000000ff0400720c */ /* 0x001fce0003f05070 */
[----:B------:R-:W0:Y:S01]  /*1b50*/  LDC R4, c[0x0][0x448] ;  /* 0x00011200ff047b82 */ /* 0x000e220000000800 */
[----:B------:R-:W-:Y:S02]  /*1b60*/  ISETP.NE.AND.EX P0, PT, R5, RZ, PT, P0 ;  /* 0x000000ff0500720c */ /* 0x000fe40003f05300 */
[----:B-1----:R-:W-:-:S04]  /*1b70*/  ISETP.NE.U32.AND P1, PT, R6, RZ, PT ;  /* 0x000000ff0600720c */ /* 0x002fc80003f25070 */
[----:B------:R-:W-:-:S07]  /*1b80*/  ISETP.NE.AND.EX P1, PT, R7, RZ, PT, P1 ;  /* 0x000000ff0700720c */ /* 0x000fce0003f25310 */
[----:B------:R-:W1:Y:S08]  /*1b90*/  @P0 LDC.64 R8, c[0x0][0xa10] ;  /* 0x00028400ff080b82 */ /* 0x000e700000000a00 */
[----:B------:R-:W2:Y:S01]  /*1ba0*/  @P1 LDC.64 R10, c[0x0][0xa30] ;  /* 0x00028c00ff0a1b82 */ /* 0x000ea20000000a00 */
[----:B-1----:R-:W-:-:S05]  /*1bb0*/  @P0 IMAD.WIDE R8, R223, 0x4, R8 ;  /* 0x00000004df080825 */ /* 0x002fca00078e0208 */
[----:B------:R-:W3:Y:S01]  /*1bc0*/  @P0 LDG.E R0, desc[UR50][R8.64] ;  /* 0x0000003208000981 */ /* 0x000ee2000c1e1900 */
[----:B--2---:R-:W-:-:S03]  /*1bd0*/  @P1 IMAD.WIDE R10, R223, 0x4, R10 ;  /* 0x00000004df0a1825 */ /* 0x004fc600078e020a */
[----:B------:R1:W3:Y:S04]  /*1be0*/  @P0 LDG.E R3, desc[UR50][R8.64+0x4] ;  /* 0x0000043208030981 */ /* 0x0002e8000c1e1900 */
[----:B------:R2:W4:Y:S01]  /*1bf0*/  @P1 LDG.E R21, desc[UR50][R10.64] ;  /* 0x000000320a151981 */ /* 0x000522000c1e1900 */
[----:B------:R-:W2:Y:S01]  /*1c00*/  S2UR UR5, SR_SWINHI ;  /* 0x00000000000579c3 */ /* 0x000ea20000002f00 */
[----:B------:R-:W2:Y:S01]  /*1c10*/  S2R R12, SR_TID.X ;  /* 0x00000000000c7919 */ /* 0x000ea20000002100 */
[----:B0-----:R-:W-:-:S06]  /*1c20*/  ISETP.NE.AND P2, PT, R4, 0x1, PT ;  /* 0x000000010400780c */ /* 0x001fcc0003f45270 */
[----:B-1----:R-:W0:Y:S08]  /*1c30*/  LDC.64 R8, c[0x0][0x9e0] ;  /* 0x00027800ff087b82 */ /* 0x002e300000000a00 */
[----:B------:R-:W1:Y:S01]  /*1c40*/  @P2 LDC R24, c[0x0][0x44c] ;  /* 0x00011300ff182b82 */ /* 0x000e620000000800 */
[----:B------:R-:W-:Y:S01]  /*1c50*/  UMOV UR54, UR38 ;  /* 0x0000002600367c82 */ /* 0x000fe20008000000 */
[----:B--2---:R-:W-:-:S06]  /*1c60*/  UMOV UR55, UR5 ;  /* 0x0000000500377c82 */ /* 0x004fcc0008000000 */
[----:B------:R-:W2:Y:S01]  /*1c70*/  @P2 LDC R19, c[0x0][0x450] ;  /* 0x00011400ff132b82 */ /* 0x000ea20000000800 */
[----:B------:R-:W-:Y:S02]  /*1c80*/  UIADD3 UR5, UP0, UR54, 0x33490, URZ ;  /* 0x0003349036057890 */ /* 0x000fe4000ff1e03f */
[----:B------:R-:W-:Y:S02]  /*1c90*/  UIADD3 UR7, UP1, UR54, 0x334a0, URZ ;  /* 0x000334a036077890 */ /* 0x000fe4000ff3e03f */
[----:B------:R-:W-:Y:S02]  /*1ca0*/  UIADD3.X UR6, URZ, UR55, URZ, UP0, !UPT ;  /* 0x000000373f067290 */ /* 0x000fe400087fe43f */
[----:B------:R-:W-:Y:S01]  /*1cb0*/  UIADD3.X UR8, URZ, UR55, URZ, UP1, !UPT ;  /* 0x000000373f087290 */ /* 0x000fe20008ffe43f */
[----:B------:R-:W-:Y:S01]  /*1cc0*/  LOP3.LUT R12, R12, 0x7f, RZ, 0xc0, !PT ;  /* 0x0000007f0c0c7812 */ /* 0x000fe200078ec0ff */
[----:B------:R-:W-:Y:S02]  /*1cd0*/  IMAD.MOV.U32 R14, RZ, RZ, 0x7800 ;  /* 0x00007800ff0e7424 */ /* 0x000fe400078e00ff */
[----:B------:R-:W-:Y:S01]  /*1ce0*/  IMAD.U32 R15, RZ, RZ, UR36 ;  /* 0x00000024ff0f7e24 */ /* 0x000fe2000f8e00ff */
[----:B------:R-:W-:Y:S01]  /*1cf0*/  ISETP.NE.AND P3, PT, R12, RZ, PT ;  /* 0x000000ff0c00720c */ /* 0x000fe20003f65270 */
[----:B------:R-:W-:Y:S01]  /*1d00*/  IMAD.U32 R12, RZ, RZ, UR5 ;  /* 0x00000005ff0c7e24 */ /* 0x000fe2000f8e00ff */
[----:B------:R-:W-:Y:S01]  /*1d10*/  USHF.L.U32 UR39, UR4, 0x7, URZ ;  /* 0x0000000704277899 */ /* 0x000fe2000800063f */
[----:B------:R-:W-:-:S02]  /*1d20*/  IMAD.U32 R13, RZ, RZ, UR6 ;  /* 0x00000006ff0d7e24 */ /* 0x000fc4000f8e00ff */
[----:B------:R-:W-:Y:S02]  /*1d30*/  IMAD.U32 R10, RZ, RZ, UR7 ;  /* 0x00000007ff0a7e24 */ /* 0x000fe4000f8e00ff */
[----:B------:R-:W-:Y:S01]  /*1d40*/  IMAD.U32 R11, RZ, RZ, UR8 ;  /* 0x00000008ff0b7e24 */ /* 0x000fe2000f8e00ff */
[----:B------:R0:W-:Y:S01]  /*1d50*/  STL.64 [R1+0x18], R14 ;  /* 0x0000180e01007387 */ /* 0x0001e20000100a00 */
[----:B------:R-:W-:Y:S01]  /*1d60*/  IMAD.MOV.U32 R5, RZ, RZ, 0x100 ;  /* 0x00000100ff057424 */ /* 0x000fe200078e00ff */
[----:B------:R-:W-:Y:S01]  /*1d70*/  SEL R4, RZ, 0x1, P3 ;  /* 0x00000001ff047807 */ /* 0x000fe20001800000 */
[----:B------:R-:W-:Y:S01]  /*1d80*/  IMAD.MOV.U32 R6, RZ, RZ, 0x1 ;  /* 0x00000001ff067424 */ /* 0x000fe200078e00ff */
[----:B------:R-:W-:Y:S01]  /*1d90*/  STL.64 [R1+0x8], R12 ;  /* 0x0000080c01007387 */ /* 0x000fe20000100a00 */
[----:B------:R-:W-:Y:S01]  /*1da0*/  IMAD.MOV.U32 R7, RZ, RZ, RZ ;  /* 0x000000ffff077224 */ /* 0x000fe200078e00ff */
[----:B------:R-:W-:Y:S02]  /*1db0*/  UIADD3 UR4, UR39, 0x7f, URZ ;  /* 0x0000007f27047890 */ /* 0x000fe4000fffe03f */
[----:B------:R-:W-:Y:S01]  /*1dc0*/  STL.64 [R1+0x10], R10 ;  /* 0x0000100a01007387 */ /* 0x000fe20000100a00 */
[----:B0----5:R-:W-:-:S03]  /*1dd0*/  IMAD.IADD R14, R31, 0x1, -R20 ;  /* 0x000000011f0e7824 */ /* 0x021fc600078e0a14 */
[----:B------:R-:W-:Y:S01]  /*1de0*/  STL.64 [R1+0x30], R10 ;  /* 0x0000300a01007387 */ /* 0x000fe20000100a00 */
[----:B------:R-:W-:-:S03]  /*1df0*/  R2UR UR48, R31 ;  /* 0x000000001f3072ca */ /* 0x000fc600000e0000 */
[----:B------:R-:W-:Y:S04]  /*1e00*/  STL.64 [R1], RZ ;  /* 0x000000ff01007387 */ /* 0x000fe80000100a00 */
[----:B------:R1:W-:Y:S02]  /*1e10*/  STL.128 [R1+0x20], R4 ;  /* 0x0000200401007387 */ /* 0x0003e40000100c00 */
[----:B-1----:R-:W-:-:S04]  /*1e20*/  @P2 IMAD.HI.U32 R4, R24, UR4, RZ ;  /* 0x0000000418042c27 */ /* 0x002fc8000f8e00ff */
[----:B---3--:R-:W-:-:S04]  /*1e30*/  @P0 IMAD.IADD R229, R3, 0x1, -R0 ;  /* 0x0000000103e50824 */ /* 0x008fc800078e0a00 */
[----:B------:R-:W-:Y:S01]  /*1e40*/  IMAD.IADD R22, R14, 0x1, R229 ;  /* 0x000000010e167824 */ /* 0x000fe200078e02e5 */
[----:B----4-:R-:W-:Y:S02]  /*1e50*/  @P1 R2UR UR48, R21 ;  /* 0x00000000153012ca */ /* 0x010fe400000e0000 */
[----:B------:R-:W-:Y:S01]  /*1e60*/  ISETP.GE.AND P1, PT, R9, 0x1, PT ;  /* 0x000000010900780c */ /* 0x000fe20003f26270 */
[C---:B------:R-:W-:Y:S01]  /*1e70*/  VIADD R0, R22.reuse, 0x9f ;  /* 0x0000009f16007836 */ /* 0x040fe20000000000 */
[----:B------:R-:W-:Y:S01]  /*1e80*/  IADD3 R24, R22, 0x1, -R16 ;  /* 0x0000000116187810 */ /* 0x000fe20007ffe810 */
[----:B------:R-:W-:Y:S01]  /*1e90*/  IMAD.U32 R3, RZ, RZ, UR4 ;  /* 0x00000004ff037e24 */ /* 0x000fe2000f8e00ff */
[----:B--2---:R-:W-:Y:S01]  /*1ea0*/  @P2 SHF.R.U32.HI R3, RZ, R19, R4 ;  /* 0x00000013ff032219 */ /* 0x004fe20000011604 */
[----:B------:R-:W-:-:S04]  /*1eb0*/  IMAD.HI R0, R0, 0x66666667, RZ ;  /* 0x6666666700007827 */ /* 0x000fc800078e02ff */
[----:B------:R-:W-:Y:S01]  /*1ec0*/  IMAD.IADD R3, R24, 0x1, R3 ;  /* 0x0000000118037824 */ /* 0x000fe200078e0203 */
[----:B------:R-:W-:-:S03]  /*1ed0*/  SHF.R.U32.HI R27, RZ, 0x1f, R0 ;  /* 0x0000001fff1b7819 */ /* 0x000fc60000011600 */
[----:B------:R-:W-:Y:S01]  /*1ee0*/  IMAD.IADD R8, R3, 0x1, R8 ;  /* 0x0000000103087824 */ /* 0x000fe200078e0208 */
[----:B------:R-:W-:Y:S01]  /*1ef0*/  LEA.HI.SX32 R27, R0, R27, 0x1a ;  /* 0x0000001b001b7211 */ /* 0x000fe200078fd2ff */
[----:B------:R-:W-:Y:S06]  /*1f00*/  @!P1 BRA `(.L_x_4498) ;  /* 0x0000000000409947 */ /* 0x000fec0003800000 */
        /* <DEDUP_REMOVED lines=10> */
.L_x_4499:
[----:B------:R-:W-:-:S13]  /*1fb0*/  ISETP.NE.AND P0, PT, R9, 0x1, PT ;  /* 0x000000010900780c */ /* 0x000fda0003f05270 */
[----:B------:R-:W0:Y:S02]  /*1fc0*/  @P0 LDC.64 R4, c[0x0][0x9e8] ;  /* 0x00027a00ff040b82 */ /* 0x000e240000000a00 */
[----:B0-----:R-:W-:-:S05]  /*1fd0*/  @P0 IMAD.HI.U32 R4, R0, R4, RZ ;  /* 0x0000000400040227 */ /* 0x001fca00078e00ff */
[----:B------:R-:W-:-:S07]  /*1fe0*/  @P0 SHF.R.U32.HI R0, RZ, R5, R4 ;  /* 0x00000005ff000219 */ /* 0x000fce0000011604 */
.L_x_4500:
[----:B------:R-:W-:-:S05]  /*1ff0*/  IMAD R3, R0, R9, R9 ;  /* 0x0000000900037224 */ /* 0x000fca00078e0209 */
[----:B------:R-:W-:-:S07]  /*2000*/  VIMNMX R8, R8, R3, PT ;  /* 0x0000000308087248 */ /* 0x000fce0003fe0100 */
.L_x_4498:
[----:B------:R-:W0:Y:S01]  /*2010*/  @P2 LDC R0, c[0x0][0x44c] ;  /* 0x00011300ff002b82 */ /* 0x000e220000000800 */
[----:B------:R-:W-:Y:S02]  /*2020*/  VIADD R8, R8, 0x9f ;  /* 0x0000009f08087836 */ /* 0x000fe40000000000 */
[----:B------:R-:W-:Y:S02]  /*2030*/  IMAD.U32 R5, RZ, RZ, UR39 ;  /* 0x00000027ff057e24 */ /* 0x000fe4000f8e00ff */
[----:B------:R-:W-:-:S03]  /*2040*/  IMAD.HI R8, R8, 0x66666667, RZ ;  /* 0x6666666708087827 */ /* 0x000fc600078e02ff */
[----:B------:R-:W1:Y:S01]  /*2050*/  @P2 LDC R3, c[0x0][0x450] ;  /* 0x00011400ff032b82 */ /* 0x000e620000000800 */
[----:B------:R-:W-:-:S07]  /*2060*/  IMAD.IADD R104, R22, 0x1, -R16 ;  /* 0x0000000116687824 */ /* 0x000fce00078e0a10 */
[----:B------:R-:W2:Y:S01]  /*2070*/  LDC R4, c[0x0][0x9dc] ;  /* 0x00027700ff047b82 */ /* 0x000ea20000000800 */
[----:B0-----:R-:W-:-:S05]  /*2080*/  @P2 IMAD.HI.U32 R0, R0, UR39, RZ ;  /* 0x0000002700002c27 */ /* 0x001fca000f8e00ff */
[----:B-1----:R-:W-:Y:S02]  /*2090*/  @P2 SHF.R.U32.HI R5, RZ, R3, R0 ;  /* 0x00000003ff052219 */ /* 0x002fe40000011600 */
[----:B------:R-:W-:-:S03]  /*20a0*/  SHF.R.U32.HI R3, RZ, 0x1f, R8 ;  /* 0x0000001fff037819 */ /* 0x000fc60000011608 */
[----:B------:R-:W-:Y:S01]  /*20b0*/  IMAD.IADD R5, R104, 0x1, R5 ;  /* 0x0000000168057824 */ /* 0x000fe200078e0205 */
[----:B------:R-:W-:-:S03]  /*20c0*/  LEA.HI.SX32 R8, R8, R3, 0x1a ;  /* 0x0000000308087211 */ /* 0x000fc600078fd2ff */
[----:B--2---:R-:W-:Y:S01]  /*20d0*/  IMAD.IADD R0, R5, 0x1, -R4 ;  /* 0x0000000105007824 */ /* 0x004fe200078e0a04 */
[----:B------:R-:W-:Y:S01]  /*20e0*/  VIMNMX R8, R27, R8, PT ;  /* 0x000000081b087248 */ /* 0x000fe20003fe0100 */
        /* <DEDUP_REMOVED lines=10> */
.L_x_4502:
[----:B------:R-:W-:-:S13]  /*2190*/  ISETP.NE.AND P0, PT, R9, 0x1, PT ;  /* 0x000000010900780c */ /* 0x000fda0003f05270 */
[----:B------:R-:W0:Y:S02]  /*21a0*/  @P0 LDC.64 R6, c[0x0][0x9e8] ;  /* 0x00027a00ff060b82 */ /* 0x000e240000000a00 */
[----:B0-----:R-:W-:-:S05]  /*21b0*/  @P0 IMAD.HI.U32 R4, R5, R6, RZ ;  /* 0x0000000605040227 */ /* 0x001fca00078e00ff */
[----:B------:R-:W-:-:S07]  /*21c0*/  @P0 SHF.R.U32.HI R5, RZ, R7, R4 ;  /* 0x00000007ff050219 */ /* 0x000fce0000011604 */
.L_x_4503:
[----:B------:R-:W-:-:S05]  /*21d0*/  IMAD R5, R5, R9, RZ ;  /* 0x0000000905057224 */ /* 0x000fca00078e02ff */
[----:B------:R-:W-:-:S07]  /*21e0*/  VIMNMX R0, R0, R5, !PT ;  /* 0x0000000500007248 */ /* 0x000fce0007fe0100 */
.L_x_4501:
[----:B------:R-:W-:Y:S01]  /*21f0*/  IMAD.HI R0, R0, 0x66666667, RZ ;  /* 0x6666666700007827 */ /* 0x000fe200078e02ff */
[----:B------:R-:W-:Y:S02]  /*2200*/  LOP3.LUT R233, R226, 0xff, RZ, 0xc0, !PT ;  /* 0x000000ffe2e97812 */ /* 0x000fe400078ec0ff */
[----:B------:R-:W-:Y:S02]  /*2210*/  SHF.R.U32.HI R226, RZ, 0x10, R226 ;  /* 0x00000010ffe27819 */ /* 0x000fe400000116e2 */
[----:B------:R-:W-:-:S04]  /*2220*/  SHF.R.U32.HI R3, RZ, 0x1f, R0 ;  /* 0x0000001fff037819 */ /* 0x000fc80000011600 */
[----:B------:R-:W-:Y:S01]  /*2230*/  LEA.HI.SX32 R3, R0, R3, 0x1a ;  /* 0x0000000300037211 */ /* 0x000fe200078fd2ff */
[----:B------:R-:W-:-:S03]  /*2240*/  IMAD.MOV.U32 R0, RZ, RZ, RZ ;  /* 0x000000ffff007224 */ /* 0x000fc600078e00ff */
[----:B------:R-:W-:-:S04]  /*2250*/  VIMNMX R9, RZ, R3, !PT ;  /* 0x00000003ff097248 */ /* 0x000fc80007fe0100 */
[----:B------:R-:W-:-:S13]  /*2260*/  ISETP.GT.AND P0, PT, R8, R9, PT ;  /* 0x000000090800720c */ /* 0x000fda0003f04270 */
[----:B------:R-:W-:Y:S05]  /*2270*/  @!P0 BRA `(.L_x_4504) ;  /* 0x00000000007c8947 */ /* 0x000fea0003800000 */
[----:B------:R-:W0:Y:S01]  /*2280*/  LDC R3, c[0x0][0x9f0] ;  /* 0x00027c00ff037b82 */ /* 0x000e220000000800 */
[----:B------:R-:W-:-:S04]  /*2290*/  ISETP.NE.AND P0, PT, R226, RZ, PT ;  /* 0x000000ffe200720c */ /* 0x000fc80003f05270 */
[----:B0-----:R-:W-:-:S04]  /*22a0*/  SEL R11, R226, R3, P0 ;  /* 0x00000003e20b7207 */ /* 0x001fc80000000000 */
        /* <DEDUP_REMOVED lines=28> */
.L_x_4504:
[----:B------:R-:W-:-:S05]  /*2470*/  IMAD R3, R233, R0, R9 ;  /* 0x00000000e9037224 */ /* 0x000fca00078e0209 */
        /* <DEDUP_REMOVED lines=16> */
[----:B------:R-:W-:Y:S01]  /*2580*/  UIADD3 UR4, UR38, 0x24200, URZ ;  /* 0x0002420026047890 */ /* 0x000fe2000fffe03f */
[----:B------:R-:W-:Y:S01]  /*2590*/  ULDC UR44, c[0x0][0x2f4] ;  /* 0x0000bd00002c7ab9 */ /* 0x000fe20000000800 */
[----:B------:R-:W-:Y:S02]  /*25a0*/  ULDC.64 UR40, c[0x0][0x328] ;  /* 0x0000ca0000287ab9 */ /* 0x000fe40000000a00 */
[----:B------:R-:W-:Y:S01]  /*25b0*/  ULOP3.LUT UP0, URZ, UR4, 0x1bf, URZ, 0xc0, !UPT ;  /* 0x000001bf043f7892 */ /* 0x000fe2000f80c03f */
[----:B------:R-:W-:-:S05]  /*25c0*/  ULDC.64 UR52, c[0x0][0x318] ;  /* 0x0000c60000347ab9 */ /* 0x000fca0000000a00 */
[----:B------:R-:W-:-:S13]  /*25d0*/  PLOP3.LUT P0, PT, PT, PT, UP0, 0x80, 0x0 ;  /* 0x000000000000781c */ /* 0x000fda0003f0f008 */
[----:B------:R-:W-:Y:S05]  /*25e0*/  @!P0 BRA `(.L_x_4506) ;  /* 0x0000000000408947 */ /* 0x000fea0003800000 */
        /* <DEDUP_REMOVED lines=16> */
.L_x_4506:
[----:B------:R-:W-:Y:S01]  /*26f0*/  UIADD3 UR4, UP0, UR54, 0x24200, URZ ;  /* 0x0002420036047890 */ /* 0x000fe2000ff1e03f */
[----:B------:R-:W-:-:S03]  /*2700*/  IMAD.U32 R28, RZ, RZ, UR43 ;  /* 0x0000002bff1c7e24 */ /* 0x000fc6000f8e00ff */
[----:B------:R-:W-:Y:S02]  /*2710*/  UIADD3.X UR5, URZ, UR55, URZ, UP0, !UPT ;  /* 0x000000373f057290 */ /* 0x000fe400087fe43f */
[----:B------:R-:W-:Y:S01]  /*2720*/  IMAD.U32 R4, RZ, RZ, UR4 ;  /* 0x00000004ff047e24 */ /* 0x000fe2000f8e00ff */
[----:B------:R-:W-:Y:S01]  /*2730*/  UIADD3 UR4, UR38, 0xf200, URZ ;  /* 0x0000f20026047890 */ /* 0x000fe2000fffe03f */
[----:B------:R-:W-:Y:S02]  /*2740*/  IADD3 R28, P0, R28, 0x38, RZ ;  /* 0x000000381c1c7810 */ /* 0x000fe40007f1e0ff */
[----:B------:R-:W-:Y:S01]  /*2750*/  IMAD.U32 R5, RZ, RZ, UR5 ;  /* 0x00000005ff057e24 */ /* 0x000fe2000f8e00ff */
[----:B------:R-:W-:Y:S02]  /*2760*/  ULOP3.LUT UP0, URZ, UR4, 0x1bf, URZ, 0xc0, !UPT ;  /* 0x000001bf043f7892 */ /* 0x000fe4000f80c03f */
[----:B------:R-:W-:Y:S02]  /*2770*/  IMAD.X R29, RZ, RZ, UR42, P0 ;  /* 0x0000002aff1d7e24 */ /* 0x000fe400080e06ff */
[----:B------:R0:W-:Y:S02]  /*2780*/  STL.64 [R1+0x38], R4 ;  /* 0x0000380401007387 */ /* 0x0001e40000100a00 */
[----:B------:R-:W-:-:S13]  /*2790*/  PLOP3.LUT P1, PT, PT, PT, UP0, 0x80, 0x0 ;  /* 0x000000000000781c */ /* 0x000fda0003f2f008 */
[----:B0-----:R-:W-:Y:S05]  /*27a0*/  @!P1 BRA `(.L_x_4507) ;  /* 0x0000000000409947 */ /* 0x001fea0003800000 */
        /* <DEDUP_REMOVED lines=16> */
.L_x_4507:
[----:B------:R-:W0:Y:S01]  /*28b0*/  LDC.64 R4, c[0x0][0x9f8] ;  /* 0x00027e00ff047b82 */ /* 0x000e220000000a00 */
[----:B------:R-:W-:Y:S01]  /*28c0*/  IMAD.MOV.U32 R60, RZ, RZ, R223 ;  /* 0x000000ffff3c7224 */ /* 0x000fe200078e00df */
[----:B------:R-:W2:Y:S04]  /*28d0*/  LDL R62, [R1+0x328] ;  /* 0x00032800013e7983 */ /* 0x000ea80000100800 */
[----:B------:R-:W3:Y:S02]  /*28e0*/  LDL R40, [R1+0x31c] ;  /* 0x00031c0001287983 */ /* 0x000ee40000100800 */
[----:B------:R-:W1:Y:S01]  /*28f0*/  LDC.64 R44, c[0x0][0xa08] ;  /* 0x00028200ff2c7b82 */ /* 0x000e620000000a00 */
[----:B------:R-:W-:Y:S01]  /*2900*/  IMAD.IADD R42, R42, 0x1, R31 ;  /* 0x000000012a2a7824 */ /* 0x000fe200078e021f */
[----:B------:R-:W4:Y:S01]  /*2910*/  S2R R19, SR_TID.X ;  /* 0x0000000000137919 */ /* 0x000f220000002100 */
[----:B------:R-:W-:Y:S01]  /*2920*/  ULDC.64 UR4, c[0x0][0x308] ;  /* 0x0000c20000047ab9 */ /* 0x000fe20000000a00 */
[----:B------:R-:W-:Y:S01]  /*2930*/  ULDC.64 UR6, c[0x0][0x300] ;  /* 0x0000c00000067ab9 */ /* 0x000fe20000000a00 */
[----:B------:R-:W-:Y:S01]  /*2940*/  ULDC.64 UR8, c[0x0][0x310] ;  /* 0x0000c40000087ab9 */ /* 0x000fe20000000a00 */
[----:B------:R-:W-:Y:S01]  /*2950*/  ULDC.64 UR10, c[0x0][0x2e8] ;  /* 0x0000ba00000a7ab9 */ /* 0x000fe20000000a00 */
[----:B------:R-:W5:Y:S01]  /*2960*/  LDL R63, [R1+0x324] ;  /* 0x00032400013f7983 */ /* 0x000f620000100800 */
[----:B------:R-:W4:Y:S03]  /*2970*/  LDC.64 R36, c[0x0][0x300] ;  /* 0x0000c000ff247b82 */ /* 0x000f260000000a00 */
[----:B------:R-:W5:Y:S05]  /*2980*/  LDL.64 R32, [R1+0x38] ;  /* 0x0000380001207983 */ /* 0x000f6a0000100a00 */
[----:B------:R-:W4:Y:S01]  /*2990*/  LDC.64 R34, c[0x0][0x2f0] ;  /* 0x0000bc00ff227b82 */ /* 0x000f220000000a00 */
[----:B0-----:R-:W-:-:S07]  /*29a0*/  ISETP.NE.U32.AND P0, PT, R4, RZ, PT ;  /* 0x000000ff0400720c */ /* 0x001fce0003f05070 */
[----:B------:R-:W0:Y:S01]  /*29b0*/  LDC.64 R8, c[0x0][0x198] ;  /* 0x00006600ff087b82 */ /* 0x000e220000000a00 */
[----:B------:R-:W-:Y:S01]  /*29c0*/  ISETP.NE.AND.EX P0, PT, R5, RZ, PT, P0 ;  /* 0x000000ff0500720c */ /* 0x000fe20003f05300 */
[----:B------:R0:W-:Y:S01]  /*29d0*/  STL.64 [R1+0x2b0], R28 ;  /* 0x0002b01c01007387 */ /* 0x0001e20000100a00 */
[----:B------:R-:W-:Y:S01]  /*29e0*/  IMAD.U32 R30, RZ, RZ, UR43 ;  /* 0x0000002bff1e7e24 */ /* 0x000fe2000f8e00ff */
[----:B------:R-:W-:Y:S01]  /*29f0*/  ULDC.64 UR14, c[0x0][0x3f8] ;  /* 0x0000fe00000e7ab9 */ /* 0x000fe20000000a00 */
[----:B------:R-:W-:Y:S01]  /*2a00*/  IMAD.U32 R11, RZ, RZ, UR42 ;  /* 0x0000002aff0b7e24 */ /* 0x000fe2000f8e00ff */
[----:B------:R-:W-:-:S08]  /*2a10*/  ULDC.64 UR12, c[0x0][0x408] ;  /* 0x00010200000c7ab9 */ /* 0x000fd00000000a00 */
[----:B------:R-:W1:Y:S02]  /*2a20*/  @P0 LDC.64 R4, c[0x0][0x9f8] ;  /* 0x00027e00ff040b82 */ /* 0x000e640000000a00 */
[----:B-1----:R-:W-:-:S05]  /*2a30*/  @P0 IMAD.WIDE R4, R223, 0x4, R4 ;  /* 0x00000004df040825 */ /* 0x002fca00078e0204 */
[----:B------:R1:W2:Y:S01]  /*2a40*/  @P0 LDG.E R60, desc[UR50][R4.64] ;  /* 0x00000032043c0981 */ /* 0x0002a2000c1e1900 */
[----:B------:R-:W-:Y:S01]  /*2a50*/  SHF.R.S32.HI R54, RZ, 0x1f, R42 ;  /* 0x0000001fff367819 */ /* 0x000fe2000001142a */
[----:B------:R-:W-:Y:S01]  /*2a60*/  IMAD.WIDE.U32 R48, R225, UR4, RZ ;  /* 0x00000004e1307c25 */ /* 0x000fe2000f8e00ff */
[----:B------:R-:W-:-:S03]  /*2a70*/  ISETP.NE.U32.AND P0, PT, R44, RZ, PT ;  /* 0x000000ff2c00720c */ /* 0x000fc60003f05070 */
[----:B------:R-:W-:Y:S02]  /*2a80*/  IMAD R49, R225, UR5, R49 ;  /* 0x00000005e1317c24 */ /* 0x000fe4000f8e0231 */
[----:B------:R-:W-:Y:S01]  /*2a90*/  IMAD R3, R54, UR6, RZ ;  /* 0x0000000636037c24 */ /* 0x000fe2000f8e02ff */
[----:B------:R-:W-:Y:S01]  /*2aa0*/  ISETP.NE.AND.EX P0, PT, R45, RZ, PT, P0 ;  /* 0x000000ff2d00720c */ /* 0x000fe20003f05300 */
[----:B-1----:R-:W-:Y:S01]  /*2ab0*/  IMAD.WIDE.U32 R4, R42, UR6, R48 ;  /* 0x000000062a047c25 */ /* 0x002fe2000f8e0030 */
[----:B----4-:R-:W-:-:S03]  /*2ac0*/  SHF.R.U32.HI R61, RZ, 0x7, R19 ;  /* 0x00000007ff3d7819 */ /* 0x010fc60000011613 */
[----:B------:R-:W-:Y:S01]  /*2ad0*/  IMAD R3, R42, UR7, R3 ;  /* 0x000000072a037c24 */ /* 0x000fe2000f8e0203 */
[----:B------:R-:W-:-:S03]  /*2ae0*/  ISETP.NE.AND P6, PT, R61, 0x1, PT ;  /* 0x000000013d00780c */ /* 0x000fc60003fc5270 */
[----:B------:R-:W-:Y:S01]  /*2af0*/  IMAD.IADD R5, R5, 0x1, R3 ;  /* 0x0000000105057824 */ /* 0x000fe200078e0203 */
[----:B------:R-:W-:Y:S02]  /*2b00*/  UIMAD.WIDE.U32 UR4, UR6, 0xa0, URZ ;  /* 0x000000a0060478a5 */ /* 0x000fe4000f8e003f */
[----:B------:R-:W-:-:S04]  /*2b10*/  UIMAD UR6, UR7, 0xa0, URZ ;  /* 0x000000a0070678a4 */ /* 0x000fc8000f8e023f */
[----:B------:R-:W-:Y:S01]  /*2b20*/  UIADD3 UR6, UR5, UR6, URZ ;  /* 0x0000000605067290 */ /* 0x000fe2000fffe03f */
[----:B------:R-:W-:Y:S01]  /*2b30*/  STL.64 [R1+0x48], R36 ;  /* 0x0000482401007387 */ /* 0x000fe20000100a00 */
[----:B------:R-:W-:-:S04]  /*2b40*/  VIADD R0, R34, 0x9f ;  /* 0x0000009f22007836 */ /* 0x000fc80000000000 */
[----:B------:R-:W-:Y:S01]  /*2b50*/  IMAD.HI R0, R0, 0x66666667, RZ ;  /* 0x6666666700007827 */ /* 0x000fe200078e02ff */
[C---:B0-----:R-:W-:Y:S02]  /*2b60*/  IADD3 R38, P3, R8.reuse, 0x70, RZ ;  /* 0x0000007008267810 */ /* 0x041fe40007f7e0ff */
[----:B------:R-:W-:Y:S01]  /*2b70*/  IADD3 R12, P2, R8, 0x22c, RZ ;  /* 0x0000022c080c7810 */ /* 0x000fe20007f5e0ff */
[----:B------:R-:W-:Y:S02]  /*2b80*/  VIADD R228, R19, 0xffffff80 ;  /* 0xffffff8013e47836 */ /* 0x000fe40000000000 */
[----:B------:R-:W-:Y:S02]  /*2b90*/  IMAD.U32 R28, RZ, RZ, UR43 ;  /* 0x0000002bff1c7e24 */ /* 0x000fe4000f8e00ff */
[--C-:B------:R-:W-:Y:S02]  /*2ba0*/  IMAD.X R39, RZ, RZ, R9.reuse, P3 ;  /* 0x000000ffff277224 */ /* 0x100fe400018e0609 */
[----:B------:R-:W-:Y:S01]  /*2bb0*/  IMAD.X R13, RZ, RZ, R9, P2 ;  /* 0x000000ffff0d7224 */ /* 0x000fe200010e0609 */
[----:B------:R-:W-:-:S05]  /*2bc0*/  IADD3 R28, P2, R28, 0x68, RZ ;  /* 0x000000681c1c7810 */ /* 0x000fca0007f5e0ff */
[----:B------:R-:W-:Y:S01]  /*2bd0*/  IMAD.X R29, RZ, RZ, UR42, P2 ;  /* 0x0000002aff1d7e24 */ /* 0x000fe200090e06ff */
[----:B------:R-:W-:Y:S04]  /*2be0*/  STL.64 [R1+0x150], R12 ;  /* 0x0001500c01007387 */ /* 0x000fe80000100a00 */
[----:B------:R-:W-:Y:S04]  /*2bf0*/  STL.128 [R1+0x100], RZ ;  /* 0x000100ff01007387 */ /* 0x000fe80000100c00 */
[----:B------:R-:W-:Y:S01]  /*2c00*/  STL.128 [R1+0xc0], RZ ;  /* 0x0000c0ff01007387 */ /* 0x000fe20000100c00 */
[----:B--2---:R-:W-:-:S02]  /*2c10*/  SHF.R.S32.HI R57, RZ, 0x1f, R60 ;  /* 0x0000001fff397819 */ /* 0x004fc4000001143c */
[----:B------:R-:W-:Y:S02]  /*2c20*/  SEL R56, R60, RZ, !P0 ;  /* 0x000000ff3c387207 */ /* 0x000fe40004000000 */
[----:B------:R-:W-:-:S03]  /*2c30*/  SEL R55, R57, RZ, !P0 ;  /* 0x000000ff39377207 */ /* 0x000fc60004000000 */
[----:B------:R-:W-:-:S04]  /*2c40*/  IMAD.WIDE.U32 R4, R56, UR8, R4 ;  /* 0x0000000838047c25 */ /* 0x000fc8000f8e0004 */
[----:B------:R-:W-:Y:S01]  /*2c50*/  IMAD R3, R55, UR8, RZ ;  /* 0x0000000837037c24 */ /* 0x000fe2000f8e02ff */
[----:B------:R-:W-:-:S03]  /*2c60*/  IADD3 R6, P0, R4, UR10, RZ ;  /* 0x0000000a04067c10 */ /* 0x000fc6000ff1e0ff */
[----:B------:R-:W-:Y:S01]  /*2c70*/  IMAD R3, R56, UR9, R3 ;  /* 0x0000000938037c24 */ /* 0x000fe2000f8e0203 */
[----:B------:R-:W-:Y:S02]  /*2c80*/  ULDC.64 UR8, c[0x0][0x300] ;  /* 0x0000c00000087ab9 */ /* 0x000fe40000000a00 */
[----:B------:R-:W-:Y:S02]  /*2c90*/  IMAD.U32 R20, RZ, RZ, UR8 ;  /* 0x00000008ff147e24 */ /* 0x000fe4000f8e00ff */
[----:B------:R-:W-:Y:S01]  /*2ca0*/  IMAD.U32 R21, RZ, RZ, UR9 ;  /* 0x00000009ff157e24 */ /* 0x000fe2000f8e00ff */
[----:B------:R-:W-:Y:S01]  /*2cb0*/  IADD3.X R7, R5, UR11, R3, P0, !PT ;  /* 0x0000000b05077c10 */ /* 0x000fe200087fe403 */
[----:B------:R-:W-:Y:S02]  /*2cc0*/  IMAD.U32 R5, RZ, RZ, UR5 ;  /* 0x00000005ff057e24 */ /* 0x000fe4000f8e00ff */
[----:B------:R-:W-:Y:S02]  /*2cd0*/  IMAD.U32 R4, RZ, RZ, UR4 ;  /* 0x00000004ff047e24 */ /* 0x000fe4000f8e00ff */
[----:B------:R-:W-:Y:S01]  /*2ce0*/  IMAD.U32 R5, RZ, RZ, UR6 ;  /* 0x00000006ff057e24 */ /* 0x000fe2000f8e00ff */
[----:B------:R-:W2:Y:S04]  /*2cf0*/  @!P6 LDL.64 R20, [R1+0x48] ;  /* 0x000048000114e983 */ /* 0x000ea80000100a00 */
[----:B------:R0:W-:Y:S04]  /*2d00*/  STL.128 [R1+0x50], R4 ;  /* 0x0000500401007387 */ /* 0x0001e80000100c00 */
[----:B0-----:R-:W4:Y:S01]  /*2d10*/  @!P6 LDL.128 R4, [R1+0x50] ;  /* 0x000050000104e983 */ /* 0x001f220000100c00 */
[----:B------:R-:W-:-:S04]  /*2d20*/  SHF.R.U32.HI R3, RZ, 0x1f, R0 ;  /* 0x0000001fff037819 */ /* 0x000fc80000011600 */
[----:B------:R-:W-:-:S05]  /*2d30*/  LEA.HI.SX32 R0, R0, R3, 0x1a ;  /* 0x0000000300007211 */ /* 0x000fca00078fd2ff */
[----:B------:R0:W-:Y:S04]  /*2d40*/  STL [R1+0x40], R0 ;  /* 0x0000400001007387 */ /* 0x0001e80000100800 */
[----:B0-----:R-:W5:Y:S01]  /*2d50*/  @!P6 LDL R0, [R1+0x40] ;  /* 0x000040000100e983 */ /* 0x001f620000100800 */
[----:B------:R-:W-:Y:S01]  /*2d60*/  IMAD.SHL.U32 R3, R62, 0x80, RZ ;  /* 0x000000803e037824 */ /* 0x000fe200078e00ff */
[----:B------:R-:W-:Y:S01]  /*2d70*/  IADD3 R14, P0, R8, 0x220, RZ ;  /* 0x00000220080e7810 */ /* 0x000fe20007f1e0ff */
[----:B---3--:R-:W-:-:S03]  /*2d80*/  IMAD.SHL.U32 R19, R40, 0x10, RZ ;  /* 0x0000001028137824 */ /* 0x008fc600078e00ff */
[----:B------:R-:W-:Y:S01]  /*2d90*/  LOP3.LUT R10, R3, 0x180, RZ, 0xc0, !PT ;  /* 0x00000180030a7812 */ /* 0x000fe200078ec0ff */
[----:B------:R-:W-:Y:S02]  /*2da0*/  IMAD.MOV.U32 R8, RZ, RZ, 0x1 ;  /* 0x00000001ff087424 */ /* 0x000fe400078e00ff */
[----:B------:R-:W-:Y:S01]  /*2db0*/  IMAD.X R15, RZ, RZ, R9, P0 ;  /* 0x000000ffff0f7224 */ /* 0x000fe200000e0609 */
[----:B------:R-:W-:Y:S01]  /*2dc0*/  SHF.R.U32.HI R3, RZ, 0x3, R10 ;  /* 0x00000003ff037819 */ /* 0x000fe2000001160a */
[----:B------:R-:W-:Y:S01]  /*2dd0*/  IMAD.U32 R9, RZ, RZ, UR43 ;  /* 0x0000002bff097e24 */ /* 0x000fe2000f8e00ff */
[----:B------:R-:W-:Y:S02]  /*2de0*/  LOP3.LUT R10, R10, 0x10, R19, 0xf8, !PT ;  /* 0x000000100a0a7812 */ /* 0x000fe400078ef813 */
[----:B------:R-:W-:Y:S01]  /*2df0*/  IADD3 R30, P0, R30, 0x140, RZ ;  /* 0x000001401e1e7810 */ /* 0x000fe20007f1e0ff */
[----:B------:R0:W-:Y:S01]  /*2e00*/  STL.U8 [R1+0x140], R8 ;  /* 0x0001400801007387 */ /* 0x0001e20000100000 */
[----:B------:R-:W-:Y:S01]  /*2e10*/  LOP3.LUT R3, R10, R3, RZ, 0x3c, !PT ;  /* 0x000000030a037212 */ /* 0x000fe200078e3cff */
[----:B------:R-:W-:-:S02]  /*2e20*/  IMAD.MOV.U32 R10, RZ, RZ, R9 ;  /* 0x000000ffff0a7224 */ /* 0x000fc400078e0009 */
[----:B------:R-:W-:Y:S01]  /*2e30*/  IMAD.MOV.U32 R9, RZ, RZ, R39 ;  /* 0x000000ffff097224 */ /* 0x000fe200078e0027 */
[----:B------:R-:W-:Y:S01]  /*2e40*/  UIMAD.WIDE.U32 UR6, UR14, 0xa0, URZ ;  /* 0x000000a00e0678a5 */ /* 0x000fe2000f8e003f */
[----:B------:R-:W-:Y:S01]  /*2e50*/  IMAD.X R31, RZ, RZ, UR42, P0 ;  /* 0x0000002aff1f7e24 */ /* 0x000fe200080e06ff */
[----:B------:R-:W-:Y:S01]  /*2e60*/  UIMAD UR4, UR15, 0xa0, URZ ;  /* 0x000000a00f0478a4 */ /* 0x000fe2000f8e023f */
[----:B0-----:R-:W-:-:S03]  /*2e70*/  IMAD.MOV.U32 R8, RZ, RZ, R38 ;  /* 0x000000ffff087224 */ /* 0x001fc600078e0026 */
[----:B------:R-:W-:Y:S02]  /*2e80*/  UIADD3 UR4, UR7, UR4, URZ ;  /* 0x0000000407047290 */ /* 0x000fe4000fffe03f */
[----:B------:R0:W-:Y:S01]  /*2e90*/  STL.128 [R1+0x260], R8 ;  /* 0x0002600801007387 */ /* 0x0001e20000100c00 */
[----:B------:R-:W-:Y:S02]  /*2ea0*/  UIMAD.WIDE.U32 UR8, UR12, 0xa0, URZ ;  /* 0x000000a00c0878a5 */ /* 0x000fe4000f8e003f */
[----:B------:R-:W-:-:S04]  /*2eb0*/  UIMAD UR5, UR13, 0xa0, URZ ;  /* 0x000000a00d0578a4 */ /* 0x000fc8000f8e023f */
[----:B------:R-:W-:Y:S01]  /*2ec0*/  UIADD3 UR5, UR9, UR5, URZ ;  /* 0x0000000509057290 */ /* 0x000fe2000fffe03f */
[----:B0-----:R-:W-:Y:S02]  /*2ed0*/  IMAD.MOV.U32 R8, RZ, RZ, R30 ;  /* 0x000000ffff087224 */ /* 0x001fe400078e001e */
[----:B------:R-:W-:Y:S02]  /*2ee0*/  IMAD.MOV.U32 R9, RZ, RZ, R31 ;  /* 0x000000ffff097224 */ /* 0x000fe400078e001f */
[----:B------:R-:W-:Y:S02]  /*2ef0*/  IMAD.MOV.U32 R10, RZ, RZ, R28 ;  /* 0x000000ffff0a7224 */ /* 0x000fe400078e001c */
[----:B------:R-:W-:-:S05]  /*2f00*/  IMAD.MOV.U32 R11, RZ, RZ, R29 ;  /* 0x000000ffff0b7224 */ /* 0x000fca00078e001d */
[----:B------:R0:W-:Y:S01]  /*2f10*/  STL.128 [R1+0x2a0], R8 ;  /* 0x0002a00801007387 */ /* 0x0001e20000100c00 */
[----:B------:R-:W-:Y:S02]  /*2f20*/  IMAD.U32 R13, RZ, RZ, UR9 ;  /* 0x00000009ff0d7e24 */ /* 0x000fe4000f8e00ff */
[----:B------:R-:W-:Y:S01]  /*2f30*/  IMAD.U32 R13, RZ, RZ, UR5 ;  /* 0x00000005ff0d7e24 */ /* 0x000fe2000f8e00ff */
[----:B------:R-:W-:Y:S01]  /*2f40*/  USHF.L.U32 UR5, UR12, 0x7, URZ ;  /* 0x000000070c057899 */ /* 0x000fe2000800063f */
[----:B------:R1:W-:Y:S01]  /*2f50*/  STL.64 [R1+0x148], R14 ;  /* 0x0001480e01007387 */ /* 0x0003e20000100a00 */
[----:B------:R-:W-:Y:S02]  /*2f60*/  IMAD.U32 R12, RZ, RZ, UR8 ;  /* 0x00000008ff0c7e24 */ /* 0x000fe4000f8e00ff */
[----:B0-----:R-:W-:Y:S01]  /*2f70*/  IMAD.U32 R11, RZ, RZ, UR7 ;  /* 0x00000007ff0b7e24 */ /* 0x001fe2000f8e00ff */
[----:B-1----:R-:W0:Y:S01]  /*2f80*/  LDC.64 R14, c[0x0][0x418] ;  /* 0x00010600ff0e7b82 */ /* 0x002e220000000a00 */
[----:B------:R-:W-:Y:S01]  /*2f90*/  IMAD.U32 R10, RZ, RZ, UR6 ;  /* 0x00000006ff0a7e24 */ /* 0x000fe2000f8e00ff */
[----:B------:R-:W-:Y:S01]  /*2fa0*/  USHF.L.U32 UR6, UR14, 0x7, URZ ;  /* 0x000000070e067899 */ /* 0x000fe2000800063f */
[----:B------:R-:W-:Y:S01]  /*2fb0*/  IMAD.U32 R11, RZ, RZ, UR4 ;  /* 0x00000004ff0b7e24 */ /* 0x000fe2000f8e00ff */
[----:B------:R-:W-:Y:S01]  /*2fc0*/  USHF.L.U64.HI UR4, UR14, 0x7, UR15 ;  /* 0x000000070e047899 */ /* 0x000fe2000801020f */
[----:B------:R-:W-:-:S03]  /*2fd0*/  IMAD.U32 R28, RZ, RZ, UR43 ;  /* 0x0000002bff1c7e24 */ /* 0x000fc6000f8e00ff */
[----:B------:R-:W-:Y:S01]  /*2fe0*/  IMAD.U32 R8, RZ, RZ, UR6 ;  /* 0x00000006ff087e24 */ /* 0x000fe2000f8e00ff */
[----:B------:R-:W-:Y:S01]  /*2ff0*/  USHF.R.S32.HI UR8, URZ, 0x1f, UR48 ;  /* 0x0000001f3f087899 */ /* 0x000fe20008011430 */
[----:B------:R-:W-:Y:S01]  /*3000*/  IMAD.U32 R9, RZ, RZ, UR4 ;  /* 0x00000004ff097e24 */ /* 0x000fe2000f8e00ff */
[----:B------:R-:W-:Y:S01]  /*3010*/  USHF.L.U64.HI UR4, UR12, 0x7, UR13 ;  /* 0x000000070c047899 */ /* 0x000fe2000801020d */
[----:B------:R-:W-:Y:S01]  /*3020*/  IMAD.SHL.U32 R40, R40, 0x8, RZ ;  /* 0x0000000828287824 */ /* 0x000fe200078e00ff */
[----:B------:R-:W-:Y:S01]  /*3030*/  IADD3 R28, P0, R28, 0x60, RZ ;  /* 0x000000601c1c7810 */ /* 0x000fe20007f1e0ff */
[----:B------:R-:W-:Y:S01]  /*3040*/  ULDC.64 UR6, c[0x0][0x400] ;  /* 0x0001000000067ab9 */ /* 0x000fe20000000a00 */
[----:B------:R-:W-:Y:S04]  /*3050*/  STL.128 [R1+0xc0], R8 ;  /* 0x0000c00801007387 */ /* 0x000fe80000100c00 */
[----:B------:R1:W-:Y:S01]  /*3060*/  STL.128 [R1+0x100], R8 ;  /* 0x0001000801007387 */ /* 0x0003e20000100c00 */
[----:B------:R-:W-:Y:S01]  /*3070*/  UIMAD UR9, UR8, UR14, URZ ;  /* 0x0000000e080972a4 */ /* 0x000fe2000f8e023f */
[----:B------:R-:W-:Y:S01]  /*3080*/  SHF.R.S32.HI R43, RZ, 0x1f, R18 ;  /* 0x0000001fff2b7819 */ /* 0x000fe20000011412 */
[----:B------:R-:W-:Y:S01]  /*3090*/  UIMAD UR8, UR8, UR12, URZ ;  /* 0x0000000c080872a4 */ /* 0x000fe2000f8e023f */
[----:B------:R-:W-:Y:S01]  /*30a0*/  SHF.R.S32.HI R41, RZ, 0x1f, R40 ;  /* 0x0000001fff297819 */ /* 0x000fe20000011428 */
[----:B------:R-:W-:Y:S01]  /*30b0*/  IMAD.X R29, RZ, RZ, UR42, P0 ;  /* 0x0000002aff1d7e24 */ /* 0x000fe200080e06ff */
[----:B------:R-:W-:Y:S01]  /*30c0*/  UIMAD.WIDE.U32 UR6, UR48, UR12, UR6 ;  /* 0x0000000c300672a5 */ /* 0x000fe2000f8e0006 */
[----:B------:R-:W-:Y:S01]  /*30d0*/  STL.128 [R1+0x120], RZ ;  /* 0x000120ff01007387 */ /* 0x000fe20000100c00 */
[----:B-1----:R-:W-:-:S02]  /*30e0*/  IMAD.MOV.U32 R10, RZ, RZ, R12 ;  /* 0x000000ffff0a7224 */ /* 0x002fc400078e000c */
[----:B------:R-:W-:Y:S02]  /*30f0*/  IMAD.MOV.U32 R11, RZ, RZ, R13 ;  /* 0x000000ffff0b7224 */ /* 0x000fe400078e000d */
[----:B------:R-:W-:Y:S02]  /*3100*/  IMAD.U32 R12, RZ, RZ, UR5 ;  /* 0x00000005ff0c7e24 */ /* 0x000fe4000f8e00ff */
[----:B------:R-:W-:Y:S01]  /*3110*/  IMAD.U32 R13, RZ, RZ, UR4 ;  /* 0x00000004ff0d7e24 */ /* 0x000fe2000f8e00ff */
[----:B------:R-:W-:Y:S01]  /*3120*/  ULDC.64 UR4, c[0x0][0x3e8] ;  /* 0x0000fa0000047ab9 */ /* 0x000fe20000000a00 */
[----:B------:R-:W-:Y:S02]  /*3130*/  IMAD.MOV.U32 R8, RZ, RZ, R12 ;  /* 0x000000ffff087224 */ /* 0x000fe400078e000c */
[----:B------:R-:W-:Y:S01]  /*3140*/  IMAD.MOV.U32 R9, RZ, RZ, R13 ;  /* 0x000000ffff097224 */ /* 0x000fe200078e000d */
[----:B------:R-:W-:Y:S01]  /*3150*/  STL.128 [R1+0xe0], RZ ;  /* 0x0000e0ff01007387 */ /* 0x000fe20000100c00 */
[----:B------:R-:W-:Y:S01]  /*3160*/  UIMAD UR8, UR48, UR13, UR8 ;  /* 0x0000000d300872a4 */ /* 0x000fe2000f8e0208 */
[----:B------:R-:W-:Y:S01]  /*3170*/  IMAD R13, R43, UR14, RZ ;  /* 0x0000000e2b0d7c24 */ /* 0x000fe2000f8e02ff */
[----:B------:R-:W-:Y:S01]  /*3180*/  UIMAD.WIDE.U32 UR4, UR48, UR14, UR4 ;  /* 0x0000000e300472a5 */ /* 0x000fe2000f8e0004 */
[----:B------:R-:W-:Y:S01]  /*3190*/  STL.128 [R1+0xe0], R8 ;  /* 0x0000e00801007387 */ /* 0x000fe20000100c00 */
[----:B------:R-:W-:-:S03]  /*31a0*/  UIMAD UR9, UR48, UR15, UR9 ;  /* 0x0000000f300972a4 */ /* 0x000fc6000f8e0209 */
[----:B------:R1:W-:Y:S01]  /*31b0*/  STL.128 [R1+0x120], R8 ;  /* 0x0001200801007387 */ /* 0x0003e20000100c00 */
[--C-:B------:R-:W-:Y:S01]  /*31c0*/  SHF.R.S32.HI R39, RZ, 0x1f, R19.reuse ;  /* 0x0000001fff277819 */ /* 0x100fe20000011413 */
[----:B------:R-:W-:Y:S02]  /*31d0*/  UIADD3 UR8, UR7, UR8, URZ ;  /* 0x0000000807087290 */ /* 0x000fe4000fffe03f */
[----:B------:R3:W-:Y:S01]  /*31e0*/  STL.64 [R1+0x258], R28 ;  /* 0x0002581c01007387 */ /* 0x0007e20000100a00 */
[----:B------:R-:W-:Y:S02]  /*31f0*/  IMAD.MOV.U32 R38, RZ, RZ, R19 ;  /* 0x000000ffff267224 */ /* 0x000fe400078e0013 */
[C---:B------:R-:W-:Y:S02]  /*3200*/  IMAD R47, R18.reuse, UR15, R13 ;  /* 0x0000000f122f7c24 */ /* 0x040fe4000f8e020d */
[----:B------:R-:W-:-:S04]  /*3210*/  IMAD.WIDE.U32 R12, R18, UR14, R38 ;  /* 0x0000000e120c7c25 */ /* 0x000fc8000f8e0026 */
[----:B-1----:R-:W-:-:S04]  /*3220*/  IMAD.WIDE.U32 R8, R18, UR14, R40 ;  /* 0x0000000e12087c25 */ /* 0x002fc8000f8e0028 */
[----:B---3--:R-:W-:Y:S01]  /*3230*/  IMAD.U32 R29, RZ, RZ, UR7 ;  /* 0x00000007ff1d7e24 */ /* 0x008fe2000f8e00ff */
[----:B------:R-:W-:Y:S01]  /*3240*/  UIADD3 UR7, UR5, UR9, URZ ;  /* 0x0000000905077290 */ /* 0x000fe2000fffe03f */
[----:B------:R-:W-:Y:S01]  /*3250*/  IMAD R11, R43, UR12, RZ ;  /* 0x0000000c2b0b7c24 */ /* 0x000fe2000f8e02ff */
[----:B------:R-:W-:Y:S01]  /*3260*/  IADD3 R30, P0, R8, UR4, RZ ;  /* 0x00000004081e7c10 */ /* 0x000fe2000ff1e0ff */
[----:B------:R-:W-:-:S04]  /*3270*/  IMAD.WIDE.U32 R52, R18, UR12, R38 ;  /* 0x0000000c12347c25 */ /* 0x000fc8000f8e0026 */
[C---:B------:R-:W-:Y:S01]  /*3280*/  IMAD R59, R18.reuse, UR13, R11 ;  /* 0x0000000d123b7c24 */ /* 0x040fe2000f8e020b */
[----:B------:R-:W-:Y:S01]  /*3290*/  IADD3.X R31, R9, UR7, R47, P0, !PT ;  /* 0x00000007091f7c10 */ /* 0x000fe200087fe42f */
[----:B------:R-:W-:Y:S01]  /*32a0*/  IMAD.WIDE.U32 R10, R18, UR12, R40 ;  /* 0x0000000c120a7c25 */ /* 0x000fe2000f8e0028 */
[----:B0-----:R-:W-:Y:S01]  /*32b0*/  LOP3.LUT P0, RZ, R14, R44, RZ, 0xfc, !PT ;  /* 0x0000002c0eff7212 */ /* 0x001fe2000780fcff */
[----:B------:R-:W0:Y:S01]  /*32c0*/  LDC.64 R8, c[0x0][0x3f8] ;  /* 0x0000fe00ff087b82 */ /* 0x000e220000000a00 */
[----:B------:R-:W-:Y:S02]  /*32d0*/  IADD3 R50, P3, R12, UR4, RZ ;  /* 0x000000040c327c10 */ /* 0x000fe4000ff7e0ff */
[----:B------:R-:W-:Y:S02]  /*32e0*/  IADD3 R46, P2, R10, UR6, RZ ;  /* 0x000000060a2e7c10 */ /* 0x000fe4000ff5e0ff */
[----:B------:R-:W-:Y:S02]  /*32f0*/  IADD3 R10, P4, R52, UR6, RZ ;  /* 0x00000006340a7c10 */ /* 0x000fe4000ff9e0ff */
[----:B------:R-:W-:-:S02]  /*3300*/  LOP3.LUT P0, RZ, R15, R45, RZ, 0xfc, P0 ;  /* 0x0000002d0fff7212 */ /* 0x000fc4000000fcff */
[----:B------:R-:W1:Y:S01]  /*3310*/  LDC.64 R44, c[0x0][0x3f0] ;  /* 0x0000fc00ff2c7b82 */ /* 0x000e620000000a00 */
[----:B------:R-:W-:Y:S01]  /*3320*/  IADD3.X R51, R47, UR7, R13, P3, !PT ;  /* 0x000000072f337c10 */ /* 0x000fe20009ffe40d */
[----:B------:R-:W-:Y:S01]  /*3330*/  IMAD.U32 R29, RZ, RZ, UR8 ;  /* 0x00000008ff1d7e24 */ /* 0x000fe2000f8e00ff */
[----:B------:R-:W-:Y:S02]  /*3340*/  IADD3.X R47, R11, UR8, R59, P2, !PT ;  /* 0x000000080b2f7c10 */ /* 0x000fe400097fe43b */
[----:B------:R-:W-:Y:S01]  /*3350*/  IADD3.X R11, R59, UR8, R53, P4, !PT ;  /* 0x000000083b0b7c10 */ /* 0x000fe2000a7fe435 */
[----:B------:R-:W-:Y:S02]  /*3360*/  ULDC.64 UR8, c[0x0][0x428] ;  /* 0x00010a0000087ab9 */ /* 0x000fe40000000a00 */
[----:B------:R-:W-:Y:S01]  /*3370*/  IMAD R41, R57, UR8, RZ ;  /* 0x0000000839297c24 */ /* 0x000fe2000f8e02ff */
[----:B------:R-:W3:Y:S01]  /*3380*/  LDC.64 R12, c[0x0][0x310] ;  /* 0x0000c400ff0c7b82 */ /* 0x000ee20000000a00 */
[C---:B------:R-:W-:Y:S01]  /*3390*/  IMAD.WIDE.U32 R52, R60.reuse, UR8, RZ ;  /* 0x000000083c347c25 */ /* 0x040fe2000f8e00ff */
[----:B------:R0:W-:Y:S03]  /*33a0*/  STL.64 [R1+0xf0], R46 ;  /* 0x0000f02e01007387 */ /* 0x0001e60000100a00 */
[----:B------:R-:W-:Y:S01]  /*33b0*/  IMAD R41, R60, UR9, R41 ;  /* 0x000000093c297c24 */ /* 0x000fe2000f8e0229 */
[----:B------:R0:W-:Y:S01]  /*33c0*/  STL.64 [R1+0x110], R50 ;  /* 0x0001103201007387 */ /* 0x0001e20000100a00 */
[----:B------:R-:W-:-:S02]  /*33d0*/  IMAD.U32 R58, RZ, RZ, UR4 ;  /* 0x00000004ff3a7e24 */ /* 0x000fc4000f8e00ff */
[----:B------:R-:W-:Y:S02]  /*33e0*/  IMAD.IADD R41, R53, 0x1, R41 ;  /* 0x0000000135297824 */ /* 0x000fe400078e0229 */
[----:B------:R-:W-:Y:S01]  /*33f0*/  IMAD.U32 R57, RZ, RZ, UR7 ;  /* 0x00000007ff397e24 */ /* 0x000fe2000f8e00ff */
[----:B0-----:R-:W-:Y:S01]  /*3400*/  SEL R46, R60, RZ, !P0 ;  /* 0x000000ff3c2e7207 */ /* 0x001fe20004000000 */
[----:B------:R-:W-:Y:S01]  /*3410*/  IMAD.U32 R28, RZ, RZ, UR6 ;  /* 0x00000006ff1c7e24 */ /* 0x000fe2000f8e00ff */
[----:B------:R-:W-:-:S03]  /*3420*/  LEA R50, P0, R52, R14, 0x2 ;  /* 0x0000000e34327211 */ /* 0x000fc600078010ff */
[----:B------:R-:W-:Y:S01]  /*3430*/  IMAD.MOV.U32 R47, RZ, RZ, R46 ;  /* 0x000000ffff2f7224 */ /* 0x000fe200078e002e */
[----:B------:R0:W-:Y:S01]  /*3440*/  STL.64 [R1+0x130], R10 ;  /* 0x0001300a01007387 */ /* 0x0001e20000100a00 */
[----:B------:R-:W-:Y:S02]  /*3450*/  IADD3 R48, P1, R48, UR10, RZ ;  /* 0x0000000a30307c10 */ /* 0x000fe4000ff3e0ff */
[----:B------:R-:W-:Y:S01]  /*3460*/  LEA.HI.X R51, R52, R15, R41, 0x2, P0 ;  /* 0x0000000f34337211 */ /* 0x000fe200000f1429 */
[C---:B------:R-:W-:Y:S01]  /*3470*/  VIADD R52, R40.reuse, 0x10 ;  /* 0x0000001028347836 */ /* 0x040fe20000000000 */
[----:B------:R0:W-:Y:S01]  /*3480*/  STL.64 [R1+0xb0], R28 ;  /* 0x0000b01c01007387 */ /* 0x0001e20000100a00 */
[----:B------:R-:W-:Y:S02]  /*3490*/  IADD3.X R15, R49, UR11, RZ, P1, !PT ;  /* 0x0000000b310f7c10 */ /* 0x000fe40008ffe4ff */
[----:B-1----:R-:W-:Y:S01]  /*34a0*/  ISETP.GE.AND P0, PT, R40, R45, PT ;  /* 0x0000002d2800720c */ /* 0x002fe20003f06270 */
[----:B------:R1:W-:Y:S01]  /*34b0*/  STL.64 [R1+0xd0], R30 ;  /* 0x0000d01e01007387 */ /* 0x0003e20000100a00 */
[----:B0-----:R-:W-:-:S02]  /*34c0*/  IMAD.MOV.U32 R10, RZ, RZ, R58 ;  /* 0x000000ffff0a7224 */ /* 0x001fc400078e003a */
[----:B------:R-:W-:Y:S01]  /*34d0*/  IMAD.MOV.U32 R11, RZ, RZ, R57 ;  /* 0x000000ffff0b7224 */ /* 0x000fe200078e0039 */
[----:B------:R0:W-:Y:S01]  /*34e0*/  STL.64 [R1+0x200], R46 ;  /* 0x0002002e01007387 */ /* 0x0001e20000100a00 */
[----:B------:R-:W-:Y:S01]  /*34f0*/  ISETP.GE.AND P1, PT, R52, R45, PT ;  /* 0x0000002d3400720c */ /* 0x000fe20003f26270 */
[----:B------:R-:W2:Y:S02]  /*3500*/  LDC.64 R28, c[0x0][0x328] ;  /* 0x0000ca00ff1c7b82 */ /* 0x000ea40000000a00 */
[----:B------:R3:W-:Y:S06]  /*3510*/  STL.128 [R1+0x90], R8 ;  /* 0x0000900801007387 */ /* 0x0007ec0000100c00 */
[----:B-1----:R-:W2:Y:S01]  /*3520*/  LDC.64 R30, c[0x0][0x338] ;  /* 0x0000ce00ff1e7b82 */ /* 0x002ea20000000a00 */
[----:B0-----:R-:W-:-:S02]  /*3530*/  VIADD R46, R40, 0x50 ;  /* 0x00000050282e7836 */ /* 0x001fc40000000000 */
[----:B------:R-:W-:Y:S02]  /*3540*/  IMAD.MOV.U32 R14, RZ, RZ, R48 ;  /* 0x000000ffff0e7224 */ /* 0x000fe400078e0030 */
[----:B---3--:R-:W-:Y:S01]  /*3550*/  VIADD R11, R40, 0x20 ;  /* 0x00000020280b7836 */ /* 0x008fe20000000000 */
[----:B------:R-:W-:Y:S02]  /*3560*/  SEL R8, RZ, 0x1, P0 ;  /* 0x00000001ff087807 */ /* 0x000fe40000000000 */
[----:B------:R-:W-:Y:S02]  /*3570*/  SEL R9, RZ, 0xffffffff, P1 ;  /* 0xffffffffff097807 */ /* 0x000fe40000800000 */
[-C--:B------:R-:W-:Y:S01]  /*3580*/  ISETP.GE.AND P0, PT, R46, R45.reuse, PT ;  /* 0x0000002d2e00720c */ /* 0x080fe20003f06270 */
[C---:B------:R-:W-:Y:S02]  /*3590*/  IMAD.IADD R46, R40.reuse, 0x1, R11 ;  /* 0x00000001282e7824 */ /* 0x040fe400078e020b */
[----:B------:R-:W-:Y:S01]  /*35a0*/  IMAD.SHL.U32 R9, R9, 0x2, RZ ;  /* 0x0000000209097824 */ /* 0x000fe200078e00ff */
[----:B------:R-:W-:Y:S01]  /*35b0*/  STL.64 [R1+0x1a0], RZ ;  /* 0x0001a0ff01007387 */ /* 0x000fe20000100a00 */
[----:B------:R-:W-:Y:S01]  /*35c0*/  VIADD R10, R40, 0x30 ;  /* 0x00000030280a7836 */ /* 0x000fe20000000000 */
[----:B------:R-:W-:-:S02]  /*35d0*/  ISETP.GE.AND P4, PT, R46, R45, PT ;  /* 0x0000002d2e00720c */ /* 0x000fc40003f86270 */
[----:B------:R0:W-:Y:S01]  /*35e0*/  STL.128 [R1+0x1a0], R12 ;  /* 0x0001a00c01007387 */ /* 0x0001e20000100c00 */
[-C--:B------:R-:W-:Y:S02]  /*35f0*/  ISETP.GE.AND P1, PT, R11, R45.reuse, PT ;  /* 0x0000002d0b00720c */ /* 0x080fe40003f26270 */
[----:B------:R-:W-:Y:S01]  /*3600*/  LOP3.LUT R9, R9, 0x2, R8, 0xe2, !PT ;  /* 0x0000000209097812 */ /* 0x000fe200078ee208 */
[----:B------:R-:W-:Y:S01]  /*3610*/  VIADD R8, R44, 0x9f ;  /* 0x0000009f2c087836 */ /* 0x000fe20000000000 */
[-C--:B------:R-:W-:Y:S02]  /*3620*/  ISETP.GE.AND P2, PT, R10, R45.reuse, PT ;  /* 0x0000002d0a00720c */ /* 0x080fe40003f46270 */
[----:B------:R-:W-:Y:S02]  /*3630*/  ISETP.GE.AND P3, PT, R19, R45, PT ;  /* 0x0000002d1300720c */ /* 0x000fe40003f66270 */
[----:B------:R-:W-:Y:S01]  /*3640*/  SEL R10, RZ, 0x4, P1 ;  /* 0x00000004ff0a7807 */ /* 0x000fe20000800000 */
[----:B0-----:R-:W-:Y:S01]  /*3650*/  VIADD R14, R40, 0x40 ;  /* 0x00000040280e7836 */ /* 0x001fe20000000000 */
[----:B------:R-:W-:-:S02]  /*3660*/  SEL R13, RZ, 0xffffffff, P4 ;  /* 0xffffffffff0d7807 */ /* 0x000fc40002000000 */
[----:B------:R-:W-:Y:S01]  /*3670*/  SEL R11, RZ, 0x8, P2 ;  /* 0x00000008ff0b7807 */ /* 0x000fe20001000000 */
[----:B------:R-:W-:Y:S01]  /*3680*/  IMAD.IADD R40, R40, 0x1, R14 ;  /* 0x0000000128287824 */ /* 0x000fe200078e020e */
[----:B------:R-:W-:Y:S01]  /*3690*/  ISETP.GE.AND P1, PT, R14, R45, PT ;  /* 0x0000002d0e00720c */ /* 0x000fe20003f26270 */
[----:B------:R-:W-:Y:S01]  /*36a0*/  IMAD.SHL.U32 R13, R13, 0x2, RZ ;  /* 0x000000020d0d7824 */ /* 0x000fe200078e00ff */
[----:B------:R-:W-:Y:S01]  /*36b0*/  SEL R12, RZ, 0x1, P3 ;  /* 0x00000001ff0c7807 */ /* 0x000fe20001800000 */
[----:B------:R-:W-:Y:S01]  /*36c0*/  IMAD.HI R14, R8, 0x66666667, RZ ;  /* 0x66666667080e7827 */ /* 0x000fe200078e02ff */
[----:B------:R-:W-:Y:S01]  /*36d0*/  STL.128 [R1+0x1c0], RZ ;  /* 0x0001c0ff01007387 */ /* 0x000fe20000100c00 */
[----:B------:R-:W-:Y:S02]  /*36e0*/  LOP3.LUT R10, R11, R9, R10, 0xfe, !PT ;  /* 0x000000090b0a7212 */ /* 0x000fe400078efe0a */
[----:B------:R-:W-:Y:S01]  /*36f0*/  IMAD.SHL.U32 R8, R45, 0x2, RZ ;  /* 0x000000022d087824 */ /* 0x000fe200078e00ff */
[----:B--2---:R0:W-:Y:S01]  /*3700*/  STL.128 [R1+0x1c0], R28 ;  /* 0x0001c01c01007387 */ /* 0x0041e20000100c00 */
[----:B------:R-:W-:-:S02]  /*3710*/  SHF.R.U32.HI R9, RZ, 0x1f, R14 ;  /* 0x0000001fff097819 */ /* 0x000fc4000001160e */
[----:B------:R-:W-:Y:S01]  /*3720*/  SEL R11, RZ, 0x10, P1 ;  /* 0x00000010ff0b7807 */ /* 0x000fe20000800000 */
[----:B------:R1:W-:Y:S01]  /*3730*/  STL [R1+0x6c], R8 ;  /* 0x00006c0801007387 */ /* 0x0003e20000100800 */
[----:B------:R-:W-:Y:S02]  /*3740*/  ISETP.GE.AND P2, PT, R40, R45, PT ;  /* 0x0000002d2800720c */ /* 0x000fe40003f46270 */
[----:B0-----:R-:W-:Y:S01]  /*3750*/  LOP3.LUT R28, R13, 0x2, R12, 0xe2, !PT ;  /* 0x000000020d1c7812 */ /* 0x001fe200078ee20c */
[----:B------:R-:W-:Y:S01]  /*3760*/  STL.64 [R1+0x198], RZ ;  /* 0x000198ff01007387 */ /* 0x000fe20000100a00 */
[----:B------:R-:W-:Y:S01]  /*3770*/  SEL R13, RZ, 0x20, P0 ;  /* 0x00000020ff0d7807 */ /* 0x000fe20000000000 */
[----:B-1----:R-:W-:Y:S01]  /*3780*/  VIADD R8, R19, 0x20 ;  /* 0x0000002013087836 */ /* 0x002fe20000000000 */
[----:B------:R-:W-:Y:S01]  /*3790*/  LEA.HI.SX32 R12, R14, R9, 0x1a ;  /* 0x000000090e0c7211 */ /* 0x000fe200078fd2ff */
[----:B------:R-:W-:Y:S01]  /*37a0*/  IMAD R9, R21, R18, RZ ;  /* 0x0000001215097224 */ /* 0x000fe200078e02ff */
[----:B------:R-:W-:Y:S01]  /*37b0*/  LOP3.LUT R14, R13, R10, R11, 0xfe, !PT ;  /* 0x0000000a0d0e7212 */ /* 0x000fe200078efe0b */
[-C--:B------:R-:W-:Y:S01]  /*37c0*/  IMAD.WIDE.U32 R10, R18, R20.reuse, R38 ;  /* 0x00000014120a7225 */ /* 0x080fe200078e0026 */
[----:B------:R-:W-:Y:S01]  /*37d0*/  SEL R15, RZ, 0x4, P2 ;  /* 0x00000004ff0f7807 */ /* 0x000fe20001000000 */
[----:B------:R-:W-:Y:S01]  /*37e0*/  STL [R1+0xf8], RZ ;  /* 0x0000f8ff01007387 */ /* 0x000fe20000100800 */
[-C--:B------:R-:W-:Y:S01]  /*37f0*/  ISETP.GE.AND P2, PT, R8, R35.reuse, PT ;  /* 0x000000230800720c */ /* 0x080fe20003f46270 */
[----:B------:R-:W-:Y:S01]  /*3800*/  IMAD R13, R43, R20, R9 ;  /* 0x000000142b0d7224 */ /* 0x000fe200078e0209 */
[----:B----4-:R-:W-:Y:S01]  /*3810*/  IADD3 R10, P0, R6, R10, RZ ;  /* 0x0000000a060a7210 */ /* 0x010fe20007f1e0ff */
[----:B------:R0:W-:Y:S01]  /*3820*/  STL.64 [R1+0x198], R36 ;  /* 0x0001982401007387 */ /* 0x0001e20000100a00 */
[----:B------:R-:W-:Y:S01]  /*3830*/  SEL R6, RZ, 0xffffffff, P2 ;  /* 0xffffffffff067807 */ /* 0x000fe20001000000 */
[C---:B------:R-:W-:Y:S01]  /*3840*/  VIADD R81, R19.reuse, 0x60 ;  /* 0x0000006013517836 */ /* 0x040fe20000000000 */
[----:B------:R-:W-:Y:S01]  /*3850*/  ISETP.GE.AND P1, PT, R46, R35, PT ;  /* 0x000000232e00720c */ /* 0x000fe20003f26270 */
[----:B------:R-:W-:Y:S01]  /*3860*/  VIADD R80, R19, 0x40 ;  /* 0x0000004013507836 */ /* 0x000fe20000000000 */
[----:B------:R-:W-:Y:S01]  /*3870*/  IADD3.X R11, R7, R11, R13, P0, !PT ;  /* 0x0000000b070b7210 */ /* 0x000fe200007fe40d */
[----:B------:R-:W-:Y:S01]  /*3880*/  STL [R1+0x118], RZ ;  /* 0x000118ff01007387 */ /* 0x000fe20000100800 */
[----:B------:R-:W-:Y:S01]  /*3890*/  ISETP.GE.AND P0, PT, R19, R35, PT ;  /* 0x000000231300720c */ /* 0x000fe20003f06270 */
[----:B------:R-:W1:Y:S02]  /*38a0*/  LDC R29, c[0x0][0x320] ;  /* 0x0000c800ff1d7b82 */ /* 0x000e640000000800 */
[----:B------:R-:W-:Y:S06]  /*38b0*/  STL [R1+0xb8], RZ ;  /* 0x0000b8ff01007387 */ /* 0x000fec0000100800 */
[----:B0-----:R-:W0:Y:S01]  /*38c0*/  LDC.64 R36, c[0x0][0x330] ;  /* 0x0000cc00ff247b82 */ /* 0x001e220000000a00 */
[----:B------:R-:W-:Y:S01]  /*38d0*/  STL [R1+0xd8], RZ ;  /* 0x0000d8ff01007387 */ /* 0x000fe20000100800 */
[----:B------:R-:W-:Y:S01]  /*38e0*/  IMAD.SHL.U32 R6, R6, 0x2, RZ ;  /* 0x0000000206067824 */ /* 0x000fe200078e00ff */
[----:B------:R-:W-:-:S02]  /*38f0*/  SEL R7, RZ, 0x1, P0 ;  /* 0x00000001ff077807 */ /* 0x000fc40000000000 */
[----:B------:R-:W-:Y:S01]  /*3900*/  STL [R1+0xb8], R12 ;  /* 0x0000b80c01007387 */ /* 0x000fe20000100800 */
[----:B------:R-:W-:-:S03]  /*3910*/  ISETP.GE.AND P0, PT, R81, R35, PT ;  /* 0x000000235100720c */ /* 0x000fc60003f06270 */
[----:B------:R-:W-:Y:S01]  /*3920*/  STL [R1+0xd8], R12 ;  /* 0x0000d80c01007387 */ /* 0x000fe20000100800 */
[----:B------:R-:W-:-:S03]  /*3930*/  ISETP.GE.AND P2, PT, R80, R35, PT ;  /* 0x000000235000720c */ /* 0x000fc60003f46270 */
[----:B------:R-:W-:Y:S04]  /*3940*/  STL [R1+0xf8], R12 ;  /* 0x0000f80c01007387 */ /* 0x000fe80000100800 */
[----:B------:R2:W-:Y:S01]  /*3950*/  STL [R1+0x118], R12 ;  /* 0x0001180c01007387 */ /* 0x0005e20000100800 */
[----:B------:R-:W-:Y:S02]  /*3960*/  LOP3.LUT R13, R6, 0x2, R7, 0xe2, !PT ;  /* 0x00000002060d7812 */ /* 0x000fe400078ee207 */
[----:B------:R-:W-:Y:S01]  /*3970*/  SEL R6, RZ, 0x4, P2 ;  /* 0x00000004ff067807 */ /* 0x000fe20001000000 */
[----:B------:R3:W-:Y:S01]  /*3980*/  STL.U8 [R1+0x80], R14 ;  /* 0x0000800e01007387 */ /* 0x0007e20000100000 */
[----:B--2---:R-:W-:Y:S01]  /*3990*/  SEL R12, RZ, 0xffffffff, P1 ;  /* 0xffffffffff0c7807 */ /* 0x004fe20000800000 */
[C---:B------:R-:W-:Y:S01]  /*39a0*/  IMAD.SHL.U32 R9, R20.reuse, 0x80, RZ ;  /* 0x0000008014097824 */ /* 0x040fe200078e00ff */
[----:B------:R-:W-:-:S02]  /*39b0*/  SHF.L.U64.HI R30, R20, 0x7, R21 ;  /* 0x00000007141e7819 */ /* 0x000fc40000010215 */
[----:B---3--:R-:W-:Y:S01]  /*39c0*/  SEL R14, RZ, 0x8, P0 ;  /* 0x00000008ff0e7807 */ /* 0x008fe20000000000 */
[----:B------:R-:W-:Y:S01]  /*39d0*/  IMAD.SHL.U32 R12, R12, 0x2, RZ ;  /* 0x000000020c0c7824 */ /* 0x000fe200078e00ff */
[----:B------:R-:W-:Y:S01]  /*39e0*/  ISETP.GE.AND P1, PT, R40, R35, PT ;  /* 0x000000232800720c */ /* 0x000fe20003f26270 */
[C---:B------:R-:W-:Y:S01]  /*39f0*/  VIADD R21, R19.reuse, 0x80 ;  /* 0x0000008013157836 */ /* 0x040fe20000000000 */
[----:B------:R-:W-:Y:S01]  /*3a00*/  LOP3.LUT R31, R14, R13, R6, 0xfe, !PT ;  /* 0x0000000d0e1f7212 */ /* 0x000fe200078efe06 */
[----:B------:R-:W-:Y:S01]  /*3a10*/  VIADD R20, R19, 0xa0 ;  /* 0x000000a013147836 */ /* 0x000fe20000000000 */
[----:B------:R-:W-:Y:S01]  /*3a20*/  LOP3.LUT R12, R12, 0x2, R7, 0xe2, !PT ;  /* 0x000000020c0c7812 */ /* 0x000fe200078ee207 */
[----:B------:R-:W-:Y:S02]  /*3a30*/  IMAD.MOV.U32 R6, RZ, RZ, R4 ;  /* 0x000000ffff067224 */ /* 0x000fe400078e0004 */
[----:B------:R-:W-:Y:S01]  /*3a40*/  IMAD.MOV.U32 R7, RZ, RZ, R5 ;  /* 0x000000ffff077224 */ /* 0x000fe200078e0005 */
[----:B------:R-:W-:Y:S01]  /*3a50*/  LOP3.LUT R28, R28, R15, RZ, 0xfc, !PT ;  /* 0x0000000f1c1c7212 */ /* 0x000fe200078efcff */
[----:B------:R-:W-:-:S02]  /*3a60*/  IMAD.MOV.U32 R4, RZ, RZ, R9 ;  /* 0x000000ffff047224 */ /* 0x000fc400078e0009 */
[----:B------:R-:W-:Y:S01]  /*3a70*/  IMAD.MOV.U32 R5, RZ, RZ, R30 ;  /* 0x000000ffff057224 */ /* 0x000fe200078e001e */
[-C--:B------:R-:W-:Y:S01]  /*3a80*/  ISETP.GE.AND P0, PT, R21, R35.reuse, PT ;  /* 0x000000231500720c */ /* 0x080fe20003f06270 */
[----:B------:R-:W-:Y:S01]  /*3a90*/  IMAD.U32 R59, RZ, RZ, UR5 ;  /* 0x00000005ff3b7e24 */ /* 0x000fe2000f8e00ff */
[----:B------:R-:W-:Y:S01]  /*3aa0*/  ISETP.GE.AND P2, PT, R20, R35, PT ;  /* 0x000000231400720c */ /* 0x000fe20003f46270 */
[----:B------:R-:W-:Y:S01]  /*3ab0*/  ULDC.64 UR4, c[0x0][0x318] ;  /* 0x0000c60000047ab9 */ /* 0x000fe20000000a00 */
[----:B------:R-:W-:Y:S01]  /*3ac0*/  SEL R13, RZ, 0x4, P1 ;  /* 0x00000004ff0d7807 */ /* 0x000fe20000800000 */
[----:B------:R-:W-:Y:S01]  /*3ad0*/  STL.128 [R1+0x230], R4 ;  /* 0x0002300401007387 */ /* 0x000fe20000100c00 */
[----:B------:R-:W-:Y:S02]  /*3ae0*/  SEL R15, RZ, 0x20, P2 ;  /* 0x00000020ff0f7807 */ /* 0x000fe40001000000 */
[----:B------:R-:W-:Y:S01]  /*3af0*/  LOP3.LUT R9, R14, R12, R13, 0xfe, !PT ;  /* 0x0000000c0e097212 */ /* 0x000fe200078efe0d */
[----:B------:R2:W-:Y:S02]  /*3b00*/  STL.U8 [R1+0x81], R28 ;  /* 0x0000811c01007387 */ /* 0x0005e40000100000 */
[----:B--2---:R-:W-:Y:S01]  /*3b10*/  SEL R28, RZ, 0x10, P0 ;  /* 0x00000010ff1c7807 */ /* 0x004fe20000000000 */
[----:B0-----:R-:W-:Y:S01]  /*3b20*/  IMAD.WIDE.U32 R4, R225, R36, UR4 ;  /* 0x00000004e1047e25 */ /* 0x001fe2000f8e0024 */
[----:B------:R-:W-:Y:S05]  /*3b30*/  @!P6 WARPSYNC.ALL ;  /* 0x000000000000e948 */ /* 0x000fea0003800000 */
[----:B------:R-:W-:-:S02]  /*3b40*/  UIADD3 UR4, UP1, UR43, 0x218, URZ ;  /* 0x000002182b047890 */ /* 0x000fc4000ff3e03f */
[----:B------:R-:W-:Y:S01]  /*3b50*/  UIADD3 UR6, UP0, UR43, 0x228, URZ ;  /* 0x000002282b067890 */ /* 0x000fe2000ff1e03f */
[--C-:B------:R-:W-:Y:S01]  /*3b60*/  LOP3.LUT R12, R15, R9, R28.reuse, 0xfe, !PT ;  /* 0x000000090f0c7212 */ /* 0x100fe200078efe1c */
[----:B------:R-:W-:Y:S01]  /*3b70*/  IMAD R9, R225, R37, RZ ;  /* 0x00000025e1097224 */ /* 0x000fe200078e02ff */
[----:B------:R-:W-:Y:S01]  /*3b80*/  LOP3.LUT R14, R15, R31, R28, 0xfe, !PT ;  /* 0x0000001f0f0e7212 */ /* 0x000fe200078efe1c */
[----:B------:R-:W-:Y:S02]  /*3b90*/  UIADD3.X UR5, URZ, UR42, URZ, UP1, !UPT ;  /* 0x0000002a3f057290 */ /* 0x000fe40008ffe43f */
[----:B------:R-:W-:Y:S01]  /*3ba0*/  UIADD3.X UR7, URZ, UR42, URZ, UP0, !UPT ;  /* 0x0000002a3f077290 */ /* 0x000fe200087fe43f */
[----:B------:R-:W-:Y:S01]  /*3bb0*/  IMAD.IADD R5, R5, 0x1, R9 ;  /* 0x0000000105057824 */ /* 0x000fe200078e0209 */
[----:B------:R0:W-:Y:S01]  /*3bc0*/  STL.U8 [R1+0x250], R14 ;  /* 0x0002500e01007387 */ /* 0x0001e20000100000 */
[----:B------:R-:W-:Y:S01]  /*3bd0*/  IMAD.MOV.U32 R28, RZ, RZ, R34 ;  /* 0x000000ffff1c7224 */ /* 0x000fe200078e0022 */
[----:B------:R-:W2:Y:S01]  /*3be0*/  LDC.64 R30, c[0x0][0x418] ;  /* 0x00010600ff1e7b82 */ /* 0x000ea20000000a00 */
[----:B-----5:R-:W-:-:S02]  /*3bf0*/  IMAD.IADD R3, R63, 0x1, R3 ;  /* 0x000000013f037824 */ /* 0x020fc400078e0203 */
[----:B------:R-:W-:Y:S01]  /*3c00*/  IMAD.U32 R7, RZ, RZ, UR5 ;  /* 0x00000005ff077e24 */ /* 0x000fe2000f8e00ff */
[----:B------:R3:W-:Y:S01]  /*3c10*/  STL.64 [R1+0x1d0], R4 ;  /* 0x0001d00401007387 */ /* 0x0007e20000100a00 */
[----:B------:R-:W-:Y:S02]  /*3c20*/  IMAD.U32 R6, RZ, RZ, UR4 ;  /* 0x00000004ff067e24 */ /* 0x000fe4000f8e00ff */
[----:B0-----:R-:W-:Y:S01]  /*3c30*/  IMAD.U32 R14, RZ, RZ, UR7 ;  /* 0x00000007ff0e7e24 */ /* 0x001fe2000f8e00ff */
[----:B------:R-:W-:Y:S01]  /*3c40*/  UIADD3 UR4, UP2, UR43, 0x210, URZ ;  /* 0x000002102b047890 */ /* 0x000fe2000ff5e03f */
[----:B------:R-:W-:Y:S01]  /*3c50*/  IMAD.U32 R13, RZ, RZ, UR6 ;  /* 0x00000006ff0d7e24 */ /* 0x000fe2000f8e00ff */
[----:B------:R-:W-:Y:S01]  /*3c60*/  UIADD3 UR6, UP1, UR43, 0x248, URZ ;  /* 0x000002482b067890 */ /* 0x000fe2000ff3e03f */
[----:B------:R-:W-:Y:S01]  /*3c70*/  STL.64 [R1+0x188], RZ ;  /* 0x000188ff01007387 */ /* 0x000fe20000100a00 */
[----:B------:R-:W-:-:S03]  /*3c80*/  UIADD3.X UR5, URZ, UR42, URZ, UP2, !UPT ;  /* 0x0000002a3f057290 */ /* 0x000fc600097fe43f */
[----:B------:R-:W-:Y:S01]  /*3c90*/  STL.U8 [R1+0x1d8], R12 ;  /* 0x0001d80c01007387 */ /* 0x000fe20000100000 */
[----:B---3--:R-:W-:Y:S02]  /*3ca0*/  IMAD.MOV.U32 R5, RZ, RZ, R7 ;  /* 0x000000ffff057224 */ /* 0x008fe400078e0007 */
[----:B------:R-:W-:Y:S01]  /*3cb0*/  IMAD.MOV.U32 R7, RZ, RZ, R14 ;  /* 0x000000ffff077224 */ /* 0x000fe200078e000e */
[----:B------:R0:W-:Y:S01]  /*3cc0*/  STL.U8 [R1+0x1d9], R12 ;  /* 0x0001d90c01007387 */ /* 0x0001e20000100000 */
[----:B------:R-:W-:Y:S01]  /*3cd0*/  IMAD.MOV.U32 R4, RZ, RZ, R6 ;  /* 0x000000ffff047224 */ /* 0x000fe200078e0006 */
[----:B------:R-:W3:Y:S02]  /*3ce0*/  LDC.U8 R14, c[0x0][0x410] ;  /* 0x00010400ff0e7b82 */ /* 0x000ee40000000000 */
[----:B------:R-:W-:Y:S01]  /*3cf0*/  STL.64 [R1+0x1b0], RZ ;  /* 0x0001b0ff01007387 */ /* 0x000fe20000100a00 */
[----:B------:R-:W-:Y:S01]  /*3d00*/  IMAD.MOV.U32 R6, RZ, RZ, R13 ;  /* 0x000000ffff067224 */ /* 0x000fe200078e000d */
[----:B------:R-:W-:-:S02]  /*3d10*/  UIADD3.X UR7, URZ, UR42, URZ, UP1, !UPT ;  /* 0x0000002a3f077290 */ /* 0x000fc40008ffe43f */
[----:B------:R4:W-:Y:S01]  /*3d20*/  STL.64 [R1+0x188], R34 ;  /* 0x0001882201007387 */ /* 0x0009e20000100a00 */
[----:B0-----:R-:W-:-:S03]  /*3d30*/  IADD3 R12, P0, R3, R32, RZ ;  /* 0x00000020030c7210 */ /* 0x001fc60007f1e0ff */
[----:B-1----:R-:W-:Y:S01]  /*3d40*/  STL.64 [R1+0x1b0], R28 ;  /* 0x0001b01c01007387 */ /* 0x002fe20000100a00 */
[----:B------:R-:W0:Y:S03]  /*3d50*/  LDC R32, c[0x0][0x2fc] ;  /* 0x0000bf00ff207b82 */ /* 0x000e260000000800 */
[----:B------:R1:W-:Y:S05]  /*3d60*/  STL [R1+0x228], R0 ;  /* 0x0002280001007387 */ /* 0x0003ea0000100800 */
[----:B----4-:R-:W4:Y:S01]  /*3d70*/  LDC R34, c[0x0][0x424] ;  /* 0x00010900ff227b82 */ /* 0x010f220000000800 */
[----:B------:R5:W-:Y:S01]  /*3d80*/  STL.128 [R1+0x270], R4 ;  /* 0x0002700401007387 */ /* 0x000be20000100c00 */
[----:B-1----:R-:W-:-:S06]  /*3d90*/  IMAD.U32 R0, RZ, RZ, UR43 ;  /* 0x0000002bff007e24 */ /* 0x002fcc000f8e00ff */
[----:B------:R-:W1:Y:S01]  /*3da0*/  LDC.64 R28, c[0x0][0x408] ;  /* 0x00010200ff1c7b82 */ /* 0x000e620000000a00 */
[----:B------:R-:W-:Y:S01]  /*3db0*/  IMAD.X R13, RZ, RZ, R33, P0 ;  /* 0x000000ffff0d7224 */ /* 0x000fe200000e0621 */
[----:B------:R-:W-:Y:S01]  /*3dc0*/  IADD3 R0, P0, R0, 0x40, RZ ;  /* 0x0000004000007810 */ /* 0x000fe20007f1e0ff */
[----:B-----5:R-:W-:Y:S02]  /*3dd0*/  IMAD.U32 R4, RZ, RZ, UR4 ;  /* 0x00000004ff047e24 */ /* 0x020fe4000f8e00ff */
[----:B------:R-:W-:Y:S02]  /*3de0*/  IMAD.U32 R6, RZ, RZ, UR6 ;  /* 0x00000006ff067e24 */ /* 0x000fe4000f8e00ff */
[----:B------:R-:W-:Y:S02]  /*3df0*/  IMAD.U32 R5, RZ, RZ, UR5 ;  /* 0x00000005ff057e24 */ /* 0x000fe4000f8e00ff */
[----:B------:R-:W-:Y:S01]  /*3e00*/  IMAD.U32 R7, RZ, RZ, UR7 ;  /* 0x00000007ff077e24 */ /* 0x000fe2000f8e00ff */
[----:B------:R-:W-:Y:S01]  /*3e10*/  UIADD3 UR8, UP0, UR43, 0x250, URZ ;  /* 0x000002502b087890 */ /* 0x000fe2000ff1e03f */
[----:B------:R-:W-:-:S02]  /*3e20*/  IMAD.X R15, RZ, RZ, UR42, P0 ;  /* 0x0000002aff0f7e24 */ /* 0x000fc400080e06ff */
[--C-:B------:R-:W-:Y:S01]  /*3e30*/  IMAD.MOV.U32 R230, RZ, RZ, R228.reuse ;  /* 0x000000ffffe67224 */ /* 0x100fe200078e00e4 */
[----:B------:R5:W-:Y:S01]  /*3e40*/  STL.128 [R1+0x280], R4 ;  /* 0x0002800401007387 */ /* 0x000be20000100c00 */
[----:B------:R-:W-:Y:S01]  /*3e50*/  LOP3.LUT P0, RZ, R62, 0x2, RZ, 0xc0, !PT ;  /* 0x000000023eff7812 */ /* 0x000fe2000780c0ff */
[----:B------:R-:W-:Y:S01]  /*3e60*/  IMAD.MOV.U32 R231, RZ, RZ, R228 ;  /* 0x000000ffffe77224 */ /* 0x000fe200078e00e4 */
[----:B------:R-:W-:Y:S01]  /*3e70*/  UIADD3.X UR9, URZ, UR42, URZ, UP0, !UPT ;  /* 0x0000002a3f097290 */ /* 0x000fe200087fe43f */
[----:B------:R-:W-:Y:S01]  /*3e80*/  STL [R1+0x190], RZ ;  /* 0x000190ff01007387 */ /* 0x000fe20000100800 */
[----:B------:R-:W-:Y:S01]  /*3e90*/  ULDC.64 UR4, c[0x0][0x338] ;  /* 0x0000ce0000047ab9 */ /* 0x000fe20000000a00 */
[----:B-----5:R-:W-:Y:S02]  /*3ea0*/  IMAD.MOV.U32 R6, RZ, RZ, R0 ;  /* 0x000000ffff067224 */ /* 0x020fe400078e0000 */
[----:B------:R-:W-:Y:S01]  /*3eb0*/  IMAD.MOV.U32 R0, RZ, RZ, 0x20 ;  /* 0x00000020ff007424 */ /* 0x000fe200078e00ff */
[----:B------:R-:W-:Y:S04]  /*3ec0*/  STL [R1+0x1b8], RZ ;  /* 0x0001b8ff01007387 */ /* 0x000fe80000100800 */
[----:B------:R-:W-:Y:S01]  /*3ed0*/  SEL R0, R0, 0xffffffe0, !P0 ;  /* 0xffffffe000007807 */ /* 0x000fe20004000000 */
[----:B------:R-:W-:Y:S01]  /*3ee0*/  STL [R1+0x60], R229 ;  /* 0x000060e501007387 */ /* 0x000fe20000100800 */
[----:B------:R-:W-:-:S03]  /*3ef0*/  IMAD.U32 R33, RZ, RZ, UR8 ;  /* 0x00000008ff217e24 */ /* 0x000fc6000f8e00ff */
[----:B------:R-:W-:Y:S04]  /*3f00*/  STL.64 [R1+0x158], R228 ;  /* 0x000158e401007387 */ /* 0x000fe80000100a00 */
[----:B------:R-:W-:Y:S04]  /*3f10*/  STL.128 [R1+0x70], R228 ;  /* 0x000070e401007387 */ /* 0x000fe80000100c00 */
[----:B------:R-:W-:Y:S04]  /*3f20*/  STL.64 [R1+0x180], R50 ;  /* 0x0001803201007387 */ /* 0x000fe80000100a00 */
[----:B------:R-:W-:Y:S04]  /*3f30*/  STL.64 [R1+0x88], R44 ;  /* 0x0000882c01007387 */ /* 0x000fe80000100a00 */
[----:B------:R-:W-:Y:S04]  /*3f40*/  STL.64 [R1+0xa0], R44 ;  /* 0x0000a02c01007387 */ /* 0x000fe80000100a00 */
[----:B------:R5:W-:Y:S04]  /*3f50*/  STL.64 [R1+0x240], R10 ;  /* 0x0002400a01007387 */ /* 0x000be80000100a00 */
[----:B------:R-:W-:Y:S04]  /*3f60*/  STL.64 [R1+0x220], R12 ;  /* 0x0002200c01007387 */ /* 0x000fe80000100a00 */
[----:B-1----:R-:W-:Y:S04]  /*3f70*/  STL.64 [R1+0xa8], R28 ;  /* 0x0000a81c01007387 */ /* 0x002fe80000100a00 */
[----:B--2---:R-:W-:Y:S01]  /*3f80*/  STL.64 [R1+0x168], R30 ;  /* 0x0001681e01007387 */ /* 0x004fe20000100a00 */
[----:B-----5:R-:W-:-:S03]  /*3f90*/  IMAD.WIDE.U32 R10, R225, R36, R38 ;  /* 0x00000024e10a7225 */ /* 0x020fc600078e0026 */
[----:B---3--:R-:W-:Y:S01]  /*3fa0*/  STL.U8 [R1+0x6a], R14 ;  /* 0x00006a0e01007387 */ /* 0x008fe20000100000 */
[----:B------:R-:W-:-:S03]  /*3fb0*/  IMAD.U32 R36, RZ, RZ, UR9 ;  /* 0x00000009ff247e24 */ /* 0x000fc6000f8e00ff */
[----:B----4-:R-:W-:Y:S04]  /*3fc0*/  STL [R1+0x178], R34 ;  /* 0x0001782201007387 */ /* 0x010fe80000100800 */
[----:B0-----:R-:W-:Y:S04]  /*3fd0*/  STL [R1+0x190], R32 ;  /* 0x0001902001007387 */ /* 0x001fe80000100800 */
[----:B------:R-:W-:Y:S04]  /*3fe0*/  STL [R1+0x1b8], R32 ;  /* 0x0001b82001007387 */ /* 0x000fe80000100800 */
[----:B------:R-:W-:Y:S04]  /*3ff0*/  STL.128 [R1+0x1e0], RZ ;  /* 0x0001e0ff01007387 */ /* 0x000fe80000100c00 */
[----:B------:R-:W-:Y:S04]  /*4000*/  STL.64 [R1+0x1f0], RZ ;  /* 0x0001f0ff01007387 */ /* 0x000fe80000100a00 */
[----:B------:R-:W-:Y:S04]  /*4010*/  STL.64 [R1+0x1f8], RZ ;  /* 0x0001f8ff01007387 */ /* 0x000fe80000100a00 */
[----:B------:R-:W-:Y:S04]  /*4020*/  STL [R1+0x160], R42 ;  /* 0x0001602a01007387 */ /* 0x000fe80000100800 */
[----:B------:R-:W-:Y:S04]  /*4030*/  STL.64 [R1+0x248], R18 ;  /* 0x0002481201007387 */ /* 0x000fe80000100a00 */
[----:B------:R-:W-:Y:S04]  /*4040*/  STL [R1+0x170], R228 ;  /* 0x000170e401007387 */ /* 0x000fe80000100800 */
[----:B------:R-:W-:Y:S01]  /*4050*/  STL [R1+0x218], R0 ;  /* 0x0002180001007387 */ /* 0x000fe20000100800 */
[----:B------:R-:W-:-:S02]  /*4060*/  IMAD.MOV.U32 R7, RZ, RZ, R15 ;  /* 0x000000ffff077224 */ /* 0x000fc400078e000f */
[----:B------:R-:W-:Y:S02]  /*4070*/  IMAD.MOV.U32 R4, RZ, RZ, R33 ;  /* 0x000000ffff047224 */ /* 0x000fe400078e0021 */
[----:B------:R-:W-:Y:S02]  /*4080*/  IMAD.MOV.U32 R5, RZ, RZ, R36 ;  /* 0x000000ffff057224 */ /* 0x000fe400078e0024 */
[----:B------:R-:W-:-:S03]  /*4090*/  IMAD.IADD R11, R9, 0x1, R11 ;  /* 0x00000001090b7824 */ /* 0x000fc600078e020b */
[----:B------:R0:W-:Y:S01]  /*40a0*/  STL.128 [R1+0x290], R4 ;  /* 0x0002900401007387 */ /* 0x0001e20000100c00 */
[----:B------:R-:W-:Y:S02]  /*40b0*/  VIADD R88, R61, 0x8 ;  /* 0x000000083d587836 */ /* 0x000fe40000000000 */
[----:B0-----:R-:W-:Y:S01]  /*40c0*/  IMAD R7, R55, UR4, RZ ;  /* 0x0000000437077c24 */ /* 0x001fe2000f8e02ff */
[----:B------:R-:W-:Y:S01]  /*40d0*/  @!P6 BAR.SYNC.DEFER_BLOCKING 0x9, 0x100 ;  /* 0x024400000000eb1d */ /* 0x000fe20000010000 */
[----:B------:R-:W-:Y:S01]  /*40e0*/  IADD3 R6, P0, R18, R42, RZ ;  /* 0x0000002a12067210 */ /* 0x000fe20007f1e0ff */
[----:B------:R-:W-:-:S04]  /*40f0*/  IMAD.WIDE.U32 R4, R56, UR4, R10 ;  /* 0x0000000438047c25 */ /* 0x000fc8000f8e000a */
[----:B------:R-:W-:Y:S02]  /*4100*/  IMAD R9, R56, UR5, R7 ;  /* 0x0000000538097c24 */ /* 0x000fe4000f8e0207 */
[----:B------:R-:W-:Y:S02]  /*4110*/  IMAD.U32 R10, RZ, RZ, UR43 ;  /* 0x0000002bff0a7e24 */ /* 0x000fe4000f8e00ff */
[----:B------:R-:W-:Y:S02]  /*4120*/  IMAD.X R7, R54, 0x1, R43, P0 ;  /* 0x0000000136077824 */ /* 0x000fe400000e062b */
[----:B------:R-:W-:Y:S02]  /*4130*/  VIADD R11, R18, 0x80 ;  /* 0x00000080120b7836 */ /* 0x000fe40000000000 */
[----:B------:R-:W-:Y:S02]  /*4140*/  VIADD R10, R10, 0x258 ;  /* 0x000002580a0a7836 */ /* 0x000fe40000000000 */
[----:B------:R-:W-:-:S07]  /*4150*/  IMAD.IADD R9, R5, 0x1, R9 ;  /* 0x0000000105097824 */ /* 0x000fce00078e0209 */
.L_x_4516:
[----:B------:R-:W-:Y:S01]  /*4160*/  VIADD R25, R25, 0xffffffff ;  /* 0xffffffff19197836 */ /* 0x000fe20000000000 */
[----:B------:R-:W-:Y:S05]  /*4170*/  YIELD ;  /* 0x0000000000007946 */ /* 0x000fea0003800000 */
[----:B------:R-:W-:Y:S01]  /*4180*/  IMAD.U32 R83, RZ, RZ, UR43 ;  /* 0x0000002bff537e24 */ /* 0x000fe2000f8e00ff */
[----:B------:R-:W-:Y:S01]  /*4190*/  BSSY B1, `(.L_x_4508) ;  /* 0x0000005000017945 */ /* 0x000fe20003800000 */
[----:B------:R-:W-:Y:S02]  /*41a0*/  ISETP.GT.AND P0, PT, R25, R26, PT ;  /* 0x0000001a1900720c */ /* 0x000fe40003f04270 */
[----:B------:R-:W-:Y:S01]  /*41b0*/  VIADD R83, R83, 0x2b8 ;  /* 0x000002b853537836 */ /* 0x000fe20000000000 */
[----:B0-----:R-:W-:-:S10]  /*41c0*/  MOV R89, 0x41e0 ;  /* 0x000041e000597802 */ /* 0x001fd40000000f00 */
[----:B------:R-:W-:Y:S05]  /*41d0*/  CALL.REL.NOINC `($_ZN7cutlass13device_kernelIN5flash11enable_sm90INS1_16FlashAttnFwdSm90INS1_25CollectiveMainloopFwdSm90ILi2EN4cute5tupleIJNS5_1CILi1EEES8_S8_EEENS6_IJNS7_ILi128EEENS7_ILi160EEENS7_ILi192EEEEEELi192ENS_12float_e4m3_tEfNS_4arch4Sm90ELb0ELb1ELb0ELb1ELb0ELb1ELb0ELb1ELb1ELb1ELb1ELb0EEENS1_21CollectiveEpilogueFwdINS6_IJSA_SC_SB_EEES9_NS_10bfloat16_tESG_Li256ELb1ELb1ELb1ELb1EEENS1_36VarlenDynamicPersistentTileSchedulerILi128ELi160ELi256ELi128ELb1ELb1ELb1ELb1ELb0ELb1EEEEEEEEEvNT_6ParamsE$_ZZN5flash25CollectiveMainloopFwdSm90ILi2EN4cute5tupleIJNS1_1CILi1EEES4_S4_EEENS2_IJNS3_ILi128EEENS3_ILi160EEENS3_ILi192EEEEEELi192EN7cutlass12float_e4m3_tEfNSA_4arch4Sm90ELb0ELb1ELb0ELb1ELb0ELb1ELb0ELb1ELb1ELb1ELb1ELb0EE12store_kv_newINS_16FlashAttnFwdSm90ISE_NS_21CollectiveEpilogueFwdINS2_IJS6_S8_S7_EEES5_NSA_10bfloat16_tESD_Li256ELb1ELb1ELb1ELb1EEENS_36VarlenDynamicPersistentTileSchedulerILi128ELi160ELi256ELi128ELb1ELb1ELb1ELb1ELb0ELb1EEEE13SharedStorageEEEbRKNSE_6ParamsENSA_25PipelineTmaAsyncNoClusterILi2ENSA_16PipelineTmaAsyncILi2EEEEESV_RNSA_13PipelineStateILj2EEEiRT_RKNS_16SeqlenInfoQKNewKILb1ELb1EEENS2_IJiiiiEEEENKUliRKT_E_clISX_EEDaiS18_) ;  /* 0x000002a800447944 */ /* 0x000fea0003c00000 */
[----:B------:R-:W-:Y:S05]  /*41e0*/  BSYNC B1 ;  /* 0x0000000000017941 */ /* 0x000fea0003800000 */
.L_x_4508:
[----:B------:R0:W5:Y:S01]  /*41f0*/  LDL.64 R44, [R1+0x2b8] ;  /* 0x0002b800012c7983 */ /* 0x0001620000100a00 */
[----:B------:R-:W-:-:S04]  /*4200*/  ULOP3.LUT UR4, UR36, 0x1, URZ, 0xfc, !UPT ;  /* 0x0000000124047892 */ /* 0x000fc8000f8efc3f */
[----:B------:R-:W-:-:S06]  /*4210*/  UISETP.NE.AND UP0, UPT, UR4, 0x3, UPT ;  /* 0x000000030400788c */ /* 0x000fcc000bf05270 */
[----:B------:R-:W-:-:S13]  /*4220*/  PLOP3.LUT P1, PT, PT, PT, UP0, 0x80, 0x0 ;  /* 0x000000000000781c */ /* 0x000fda0003f2f008 */
[----:B0-----:R-:W-:Y:S05]  /*4230*/  @!P1 BRA `(.L_x_4509) ;  /* 0x0000000000049947 */ /* 0x001fea0003800000 */
[----:B------:R-:W-:Y:S01]  /*4240*/  BPT.TRAP 0x1 ;  /* 0x000000040000795c */ /* 0x000fe20000300000 */
.L_x_4509:
[----:B-----5:R-:W-:Y:S01]  /*4250*/  LEA R54, R44, UR38, 0x3 ;  /* 0x000000262c367c11 */ /* 0x020fe2000f8e18ff */
[----:B------:R-:W-:Y:S01]  /*4260*/  BSSY B0, `(.L_x_4510) ;  /* 0x0000004000007945 */ /* 0x000fe20003800000 */
[----:B------:R-:W-:-:S04]  /*4270*/  SHF.L.U32 R13, R45, 0x1f, RZ ;  /* 0x0000001f2d0d7819 */ /* 0x000fc800000006ff */
[----:B------:R-:W0:Y:S02]  /*4280*/  SYNCS.PHASECHK.TRANS64.TRYWAIT P1, [R54+URZ+0x334b0], R13 ;  /* 0x0334b00d360075a7 */ /* 0x000e24000802017f */
[----:B0-----:R-:W-:Y:S05]  /*4290*/  @!P1 BRA `(.L_x_4511) ;  /* 0x0000028400a09947 */ /* 0x001fea0003800000 */
.L_x_4813:
[----:B------:R-:W-:Y:S05]  /*42a0*/  BSYNC B0 ;  /* 0x0000000000007941 */ /* 0x000fea0003800000 */
.L_x_4510:
[----:B------:R-:W2:Y:S01]  /*42b0*/  LDL R12, [R1+0x60] ;  /* 0x00006000010c7983 */ /* 0x000ea20000100800 */
[----:B0-----:R-:W-:Y:S01]  /*42c0*/  IMAD R13, R44, 0x7800, R3 ;  /* 0x000078002c0d7824 */ /* 0x001fe200078e0203 */
[----:B------:R-:W-:Y:S01]  /*42d0*/  BSSY B0, `(.L_x_4512) ;  /* 0x0000021000007945 */ /* 0x000fe20003800000 */
[----:B------:R-:W-:-:S03]  /*42e0*/  IMAD.WIDE R50, R25, 0xa0, R6 ;  /* 0x000000a019327825 */ /* 0x000fc600078e0206 */
[C---:B------:R-:W-:Y:S01]  /*42f0*/  IADD3 R47, R13.reuse, UR38, R0 ;  /* 0x000000260d2f7c10 */ /* 0x040fe2000fffe000 */
[----:B------:R-:W-:Y:S02]  /*4300*/  VIADD R46, R13, UR38 ;  /* 0x000000260d2e7c36 */ /* 0x000fe40008000000 */
[----:B--2---:R-:W-:-:S05]  /*4310*/  IMAD R12, R25, -0xa0, R12 ;  /* 0xffffff60190c7824 */ /* 0x004fca00078e020c */
[----:B------:R-:W-:-:S04]  /*4320*/  VIMNMX R48, R12, 0xa0, PT ;  /* 0x000000a00c307848 */ /* 0x000fc80003fe0100 */
[----:B------:R-:W-:-:S13]  /*4330*/  ISETP.GE.AND P1, PT, R18, R48, PT ;  /* 0x000000301200720c */ /* 0x000fda0003f26270 */
[----:B------:R-:W-:Y:S05]  /*4340*/  @P1 BRA `(.L_x_4513) ;  /* 0x0000000000641947 */ /* 0x000fea0003800000 */
[----:B------:R-:W-:Y:S01]  /*4350*/  ISETP.GE.AND P3, PT, R19, UR44, PT ;  /* 0x0000002c13007c0c */ /* 0x000fe2000bf66270 */
[----:B------:R-:W-:Y:S01]  /*4360*/  IMAD.MOV.U32 R28, RZ, RZ, R4 ;  /* 0x000000ffff1c7224 */ /* 0x000fe200078e0004 */
[----:B------:R-:W-:Y:S01]  /*4370*/  ISETP.GE.AND P2, PT, R8, UR44, PT ;  /* 0x0000002c08007c0c */ /* 0x000fe2000bf46270 */
[----:B------:R-:W-:Y:S01]  /*4380*/  IMAD.MOV.U32 R29, RZ, RZ, R9 ;  /* 0x000000ffff1d7224 */ /* 0x000fe200078e0009 */
[----:B------:R-:W-:Y:S01]  /*4390*/  ISETP.GE.AND P4, PT, R21, UR44, PT ;  /* 0x0000002c15007c0c */ /* 0x000fe2000bf86270 */
[----:B------:R-:W-:Y:S01]  /*43a0*/  IMAD R31, R51, UR40, RZ ;  /* 0x00000028331f7c24 */ /* 0x000fe2000f8e02ff */
[----:B------:R-:W-:Y:S01]  /*43b0*/  ISETP.GE.AND P5, PT, R20, UR44, PT ;  /* 0x0000002c14007c0c */ /* 0x000fe2000bfa6270 */
[----:B------:R-:W-:-:S04]  /*43c0*/  IMAD.WIDE.U32 R28, R50, UR40, R28 ;  /* 0x00000028321c7c25 */ /* 0x000fc8000f8e001c */
[----:B------:R-:W-:Y:S01]  /*43d0*/  IMAD R31, R50, UR41, R31 ;  /* 0x00000029321f7c24 */ /* 0x000fe2000f8e021f */
[----:B------:R-:W-:Y:S01]  /*43e0*/  IADD3 R52, P1, R28, UR52, RZ ;  /* 0x000000341c347c10 */ /* 0x000fe2000ff3e0ff */
[----:B------:R-:W0:Y:S03]  /*43f0*/  @!P3 LDS.128 R12, [R46+0xf200] ;  /* 0x00f200002e0cb984 */ /* 0x000e260000000c00 */
[----:B------:R-:W-:Y:S01]  /*4400*/  IADD3.X R53, R29, UR53, R31, P1, !PT ;  /* 0x000000351d357c10 */ /* 0x000fe20008ffe41f */
[----:B------:R-:W1:Y:S01]  /*4410*/  @!P4 LDS.128 R36, [R46+0x14200] ;  /* 0x014200002e24c984 */ /* 0x000e620000000c00 */
[----:B------:R-:W-:-:S03]  /*4420*/  ISETP.GE.AND P1, PT, R80, UR44, PT ;  /* 0x0000002c50007c0c */ /* 0x000fc6000bf26270 */
[----:B------:R-:W2:Y:S10]  /*4430*/  @!P5 LDS.128 R40, [R47+0x14200] ;  /* 0x014200002f28d984 */ /* 0x000eb40000000c00 */
[----:B------:R-:W3:Y:S04]  /*4440*/  @!P1 LDS.128 R28, [R46+0x11a00] ;  /* 0x011a00002e1c9984 */ /* 0x000ee80000000c00 */
[----:B0-----:R-:W-:Y:S01]  /*4450*/  @!P3 STG.E.128 desc[UR50][R52.64], R12 ;  /* 0x0000000c3400b986 */ /* 0x001fe2000c101d32 */
[----:B------:R-:W-:-:S03]  /*4460*/  ISETP.GE.AND P3, PT, R81, UR44, PT ;  /* 0x0000002c51007c0c */ /* 0x000fc6000bf66270 */
[----:B------:R-:W0:Y:S04]  /*4470*/  @!P2 LDS.128 R12, [R47+0xf200] ;  /* 0x00f200002f0ca984 */ /* 0x000e280000000c00 */
[----:B-1----:R-:W-:Y:S04]  /*4480*/  @!P4 STG.E.128 desc[UR50][R52.64+0x80], R36 ;  /* 0x000080243400c986 */ /* 0x002fe8000c101d32 */
[----:B--2---:R-:W-:Y:S04]  /*4490*/  @!P5 STG.E.128 desc[UR50][R52.64+0xa0], R40 ;  /* 0x0000a0283400d986 */ /* 0x004fe8000c101d32 */
[----:B------:R-:W1:Y:S04]  /*44a0*/  @!P3 LDS.128 R32, [R47+0x11a00] ;  /* 0x011a00002f20b984 */ /* 0x000e680000000c00 */
[----:B---3--:R2:W-:Y:S04]  /*44b0*/  @!P1 STG.E.128 desc[UR50][R52.64+0x40], R28 ;  /* 0x0000401c34009986 */ /* 0x0085e8000c101d32 */
[----:B0-----:R2:W-:Y:S04]  /*44c0*/  @!P2 STG.E.128 desc[UR50][R52.64+0x20], R12 ;  /* 0x0000200c3400a986 */ /* 0x0015e8000c101d32 */
[----:B-1----:R2:W-:Y:S02]  /*44d0*/  @!P3 STG.E.128 desc[UR50][R52.64+0x60], R32 ;  /* 0x000060203400b986 */ /* 0x0025e4000c101d32 */
.L_x_4513:
[----:B------:R-:W-:Y:S05]  /*44e0*/  BSYNC B0 ;  /* 0x0000000000007941 */ /* 0x000fea0003800000 */
.L_x_4512:
[----:B------:R-:W-:Y:S01]  /*44f0*/  ISETP.GE.AND P1, PT, R11, R48, PT ;  /* 0x000000300b00720c */ /* 0x000fe20003f26270 */
[----:B------:R-:W-:-:S12]  /*4500*/  BSSY B0, `(.L_x_4514) ;  /* 0x000001d000007945 */ /* 0x000fd80003800000 */
[----:B------:R-:W-:Y:S05]  /*4510*/  @P1 BRA `(.L_x_4515) ;  /* 0x00000000006c1947 */ /* 0x000fea0003800000 */
[----:B------:R-:W-:Y:S01]  /*4520*/  ISETP.GE.AND P3, PT, R19, UR44, PT ;  /* 0x0000002c13007c0c */ /* 0x000fe2000bf66270 */
[----:B--2---:R-:W-:Y:S01]  /*4530*/  IMAD.MOV.U32 R28, RZ, RZ, R4 ;  /* 0x000000ffff1c7224 */ /* 0x004fe200078e0004 */
[----:B------:R-:W-:Y:S01]  /*4540*/  IADD3 R31, P1, R50, 0x80, RZ ;  /* 0x00000080321f7810 */ /* 0x000fe20007f3e0ff */
[----:B------:R-:W-:Y:S01]  /*4550*/  IMAD.MOV.U32 R29, RZ, RZ, R9 ;  /* 0x000000ffff1d7224 */ /* 0x000fe200078e0009 */
[----:B------:R-:W-:Y:S02]  /*4560*/  ISETP.GE.AND P2, PT, R80, UR44, PT ;  /* 0x0000002c50007c0c */ /* 0x000fe4000bf46270 */
[----:B------:R-:W-:Y:S01]  /*4570*/  ISETP.GE.AND P4, PT, R81, UR44, PT ;  /* 0x0000002c51007c0c */ /* 0x000fe2000bf86270 */
[----:B------:R-:W-:Y:S01]  /*4580*/  IMAD.X R50, RZ, RZ, R51, P1 ;  /* 0x000000ffff327224 */ /* 0x000fe200008e0633 */
[----:B------:R-:W-:Y:S01]  /*4590*/  ISETP.GE.AND P5, PT, R20, UR44, PT ;  /* 0x0000002c14007c0c */ /* 0x000fe2000bfa6270 */
[----:B------:R-:W-:-:S04]  /*45a0*/  IMAD.WIDE.U32 R28, R31, UR40, R28 ;  /* 0x000000281f1c7c25 */ /* 0x000fc8000f8e001c */
[----:B------:R-:W0:Y:S01]  /*45b0*/  @!P3 LDS.128 R12, [R46+0x11200] ;  /* 0x011200002e0cb984 */ /* 0x000e220000000c00 */
[----:B------:R-:W-:Y:S01]  /*45c0*/  IMAD R50, R50, UR40, RZ ;  /* 0x0000002832327c24 */ /* 0x000fe2000f8e02ff */
[----:B------:R-:W-:-:S03]  /*45d0*/  IADD3 R48, P1, R28, UR52, RZ ;  /* 0x000000341c307c10 */ /* 0x000fc6000ff3e0ff */
[----:B------:R-:W-:Y:S01]  /*45e0*/  IMAD R31, R31, UR41, R50 ;  /* 0x000000291f1f7c24 */ /* 0x000fe2000f8e0232 */
[----:B------:R-:W1:Y:S04]  /*45f0*/  @!P4 LDS.128 R36, [R47+0x13a00] ;  /* 0x013a00002f24c984 */ /* 0x000e680000000c00 */
[----:B------:R-:W-:Y:S01]  /*4600*/  IADD3.X R49, R29, UR53, R31, P1, !PT ;  /* 0x000000351d317c10 */ /* 0x000fe20008ffe41f */
[----:B------:R-:W2:Y:S01]  /*4610*/  @!P5 LDS.128 R40, [R47+0x16200] ;  /* 0x016200002f28d984 */ /* 0x000ea20000000c00 */
[----:B------:R-:W-:-:S13]  /*4620*/  ISETP.GE.AND P1, PT, R21, UR44, PT ;  /* 0x0000002c15007c0c */ /* 0x000fda000bf26270 */
        /* <DEDUP_REMOVED lines=10> */
.L_x_4515:
[----:B------:R-:W-:Y:S05]  /*46d0*/  BSYNC B0 ;  /* 0x0000000000007941 */ /* 0x000fea0003800000 */
.L_x_4514:
[----:B--23--:R-:W0:Y:S01]  /*46e0*/  S2R R12, SR_TID.X ;  /* 0x00000000000c7919 */ /* 0x00ce220000002100 */
[----:B------:R-:W-:Y:S01]  /*46f0*/  @!PT LDS RZ, [RZ] ;  /* 0x00000000fffff984 */ /* 0x000fe20000000800 */
[----:B------:R-:W-:Y:S01]  /*4700*/  @!PT LDS RZ, [RZ] ;  /* 0x00000000fffff984 */ /* 0x000fe20000000800 */
[----:B------:R-:W-:Y:S01]  /*4710*/  @!PT LDS RZ, [RZ] ;  /* 0x00000000fffff984 */ /* 0x000fe20000000800 */
[----:B------:R-:W-:Y:S01]  /*4720*/  @!PT LDS RZ, [RZ] ;  /* 0x00000000fffff984 */ /* 0x000fe20000000800 */
[----:B------:R1:W-:Y:S06]  /*4730*/  MEMBAR.ALL.CTA ;  /* 0x0000000000007992 */ /* 0x0003ec0000008000 */
[----:B-1----:R-:W1:Y:S01]  /*4740*/  FENCE.VIEW.ASYNC.S ;  /* 0x00000000000073c6 */ /* 0x002e620000000000 */
[----:B------:R-:W-:Y:S05]  /*4750*/  WARPSYNC.ALL ;  /* 0x0000000000007948 */ /* 0x000fea0003800000 */
[----:B0-----:R-:W-:Y:S01]  /*4760*/  LOP3.LUT R12, R12, 0x7f, RZ, 0xc0, !PT ;  /* 0x0000007f0c0c7812 */ /* 0x001fe200078ec0ff */
[----:B-1----:R0:W-:Y:S03]  /*4770*/  BAR.SYNC.DEFER_BLOCKING R88, 0x80 ;  /* 0x000200580000751d */ /* 0x0021e60000010000 */
[----:B------:R-:W-:-:S13]  /*4780*/  ISETP.NE.AND P1, PT, R12, RZ, PT ;  /* 0x000000ff0c00720c */ /* 0x000fda0003f25270 */
[----:B------:R-:W-:-:S05]  /*4790*/  @!P1 VIADD R54, R54, 0x334c0 ;  /* 0x000334c036369836 */ /* 0x000fca0000000000 */
[----:B------:R-:W-:-:S04]  /*47a0*/  @!P1 PRMT R54, RZ, 0x654, R54 ;  /* 0x00000654ff369816 */ /* 0x000fc80000000036 */
[----:B------:R0:W-:Y:S01]  /*47b0*/  @!P1 SYNCS.ARRIVE.TRANS64.RED.A1T0 RZ, [R54+URZ], RZ ;  /* 0x000000ff36ff99a7 */ /* 0x0001e2000810043f */
[----:B------:R-:W2:Y:S01]  /*47c0*/  LDL R12, [R1+0x2c0] ;  /* 0x0002c000010c7983 */ /* 0x000ea20000100800 */
[----:B------:R-:W-:Y:S02]  /*47d0*/  VIADD R44, R44, 0x1 ;  /* 0x000000012c2c7836 */ /* 0x000fe40000000000 */
[----:B------:R-:W-:-:S03]  /*47e0*/  IMAD.MOV.U32 R14, RZ, RZ, RZ ;  /* 0x000000ffff0e7224 */ /* 0x000fc600078e00ff */
[----:B------:R-:W-:Y:S01]  /*47f0*/  ISETP.NE.AND P1, PT, R44, 0x2, PT ;  /* 0x000000022c00780c */ /* 0x000fe20003f25270 */
[----:B------:R0:W-:-:S12]  /*4800*/  STL [R1+0x2b8], R44 ;  /* 0x0002b82c01007387 */ /* 0x0001d80000100800 */
[----:B------:R-:W-:-:S05]  /*4810*/  @!P1 LOP3.LUT R15, R45, 0x1, RZ, 0x3c, !PT ;  /* 0x000000012d0f9812 */ /* 0x000fca00078e3cff */
[----:B------:R0:W-:Y:S01]  /*4820*/  @!P1 STL.64 [R1+0x2b8], R14 ;  /* 0x0002b80e01009387 */ /* 0x0001e20000100a00 */
[----:B--2---:R-:W-:-:S05]  /*4830*/  VIADD R12, R12, 0x1 ;  /* 0x000000010c0c7836 */ /* 0x004fca0000000000 */
[----:B------:R0:W-:Y:S01]  /*4840*/  STL [R1+0x2c0], R12 ;  /* 0x0002c00c01007387 */ /* 0x0001e20000100800 */
[----:B------:R-:W-:Y:S05]  /*4850*/  @P0 BRA `(.L_x_4516) ;  /* 0xfffffff800400947 */ /* 0x000fea000383ffff */
[----:B------:R-:W1:Y:S01]  /*4860*/  S2R R13, SR_TID.X ;  /* 0x00000000000d7919 */ /* 0x000e620000002100 */
[----:B------:R-:W-:Y:S02]  /*4870*/  PLOP3.LUT P0, PT, PT, PT, PT, 0x8, 0x0 ;  /* 0x000000000000781c */ /* 0x000fe40003f0e170 */
[----:B-1----:R-:W-:-:S04]  /*4880*/  SHF.R.U32.HI R13, RZ, 0x7, R13 ;  /* 0x00000007ff0d7819 */ /* 0x002fc8000001160d */
[----:B------:R-:W-:-:S13]  /*4890*/  ISETP.NE.AND P2, PT, R13, 0x1, PT ;  /* 0x000000010d00780c */ /* 0x000fda0003f45270 */
[----:B------:R-:W-:Y:S06]  /*48a0*/  @!P2 BAR.ARV 0x9, 0x100 ;  /* 0x024400000000ab1d */ /* 0x000fec0000002000 */
.L_x_4505:
[----:B------:R-:W1:Y:S08]  /*48b0*/  LDC.64 R10, c[0x0][0x990] ;  /* 0x00026400ff0a7b82 */ /* 0x000e700000000a00 */
[----:B0-----:R-:W0:Y:S01]  /*48c0*/  LDC.64 R14, c[0x0][0x998] ;  /* 0x00026600ff0e7b82 */ /* 0x001e220000000a00 */
[----:B-1----:R-:W-:-:S04]  /*48d0*/  ISETP.NE.U32.AND P1, PT, R10, RZ, PT ;  /* 0x000000ff0a00720c */ /* 0x002fc80003f25070 */
[----:B------:R-:W-:Y:S02]  /*48e0*/  ISETP.NE.AND.EX P1, PT, R11, RZ, PT, P1 ;  /* 0x000000ff0b00720c */ /* 0x000fe40003f25310 */
[----:B0-----:R-:W-:-:S04]  /*48f0*/  ISETP.NE.U32.AND P2, PT, R14, RZ, PT ;  /* 0x000000ff0e00720c */ /* 0x001fc80003f45070 */
[----:B------:R-:W-:-:S07]  /*4900*/  ISETP.NE.AND.EX P2, PT, R15, RZ, PT, P2 ;  /* 0x000000ff0f00720c */ /* 0x000fce0003f45320 */
[----:B------:R-:W0:Y:S01]  /*4910*/  @P1 LDC.64 R4, c[0x0][0x9a8] ;  /* 0x00026a00ff041b82 */ /* 0x000e220000000a00 */
[----:B------:R-:W-:-:S07]  /*4920*/  @P1 SHF.R.S32.HI R3, RZ, 0x1f, R223 ;  /* 0x0000001fff031819 */ /* 0x000fce00000114df */
[----:B------:R-:W1:Y:S01]  /*4930*/  @P2 LDC.64 R8, c[0x0][0x9b8] ;  /* 0x00026e00ff082b82 */ /* 0x000e620000000a00 */
[----:B------:R-:W-:-:S07]  /*4940*/  @P2 SHF.R.S32.HI R7, RZ, 0x1f, R223 ;  /* 0x0000001fff072819 */ /* 0x000fce00000114df */
[----:B------:R-:W2:Y:S08]  /*4950*/  @P1 LDC.64 R12, c[0x0][0x9b0] ;  /* 0x00026c00ff0c1b82 */ /* 0x000eb00000000a00 */
[----:B------:R-:W3:Y:S01]  /*4960*/  @P2 LDC.64 R20, c[0x0][0x9c0] ;  /* 0x00027000ff142b82 */ /* 0x000ee20000000a00 */
[----:B0-----:R-:W-:-:S04]  /*4970*/  @P1 IMAD R0, R3, R4, RZ ;  /* 0x0000000403001224 */ /* 0x001fc800078e02ff */
[C---:B------:R-:W-:Y:S02]  /*4980*/  @P1 IMAD R3, R223.reuse, R5, R0 ;  /* 0x00000005df031224 */ /* 0x040fe400078e0200 */
[----:B------:R-:W-:-:S04]  /*4990*/  @P1 IMAD.WIDE.U32 R4, R223, R4, RZ ;  /* 0x00000004df041225 */ /* 0x000fc800078e00ff */
[-C--:B-1----:R-:W-:Y:S02]  /*49a0*/  @P2 IMAD R6, R7, R8.reuse, RZ ;  /* 0x0000000807062224 */ /* 0x082fe400078e02ff */
[----:B------:R-:W-:Y:S02]  /*49b0*/  @P1 IMAD.IADD R5, R5, 0x1, R3 ;  /* 0x0000000105051824 */ /* 0x000fe400078e0203 */
[C---:B------:R-:W-:Y:S02]  /*49c0*/  @P2 IMAD R9, R223.reuse, R9, R6 ;  /* 0x00000009df092224 */ /* 0x040fe400078e0206 */
[----:B------:R-:W-:-:S04]  /*49d0*/  @P2 IMAD.WIDE.U32 R6, R223, R8, RZ ;  /* 0x00000008df062225 */ /* 0x000fc800078e00ff */
[----:B------:R-:W-:Y:S02]  /*49e0*/  @P2 IMAD.IADD R7, R7, 0x1, R9 ;  /* 0x0000000107072824 */ /* 0x000fe400078e0209 */
[----:B--2---:R-:W-:-:S04]  /*49f0*/  @P1 IMAD.WIDE.U32 R4, R225, R12, R4 ;  /* 0x0000000ce1041225 */ /* 0x004fc800078e0004 */
[----:B---3--:R-:W-:Y:S01]  /*4a00*/  @P2 IMAD.WIDE.U32 R8, R225, R20, R6 ;  /* 0x00000014e1082225 */ /* 0x008fe200078e0006 */
[----:B------:R-:W-:-:S03]  /*4a10*/  @P1 LEA R6, P3, R4, R10, 0x2 ;  /* 0x0000000a04061211 */ /* 0x000fc600078610ff */
[C---:B------:R-:W-:Y:S01]  /*4a20*/  @P1 IMAD R3, R225.reuse, R13, R5 ;  /* 0x0000000de1031224 */ /* 0x040fe200078e0205 */
[----:B------:R-:W-:Y:S01]  /*4a30*/  @P2 LEA R10, P4, R8, R14, 0x2 ;  /* 0x0000000e080a2211 */ /* 0x000fe200078810ff */
[----:B------:R-:W-:-:S03]  /*4a40*/  @P2 IMAD R0, R225, R21, R9 ;  /* 0x00000015e1002224 */ /* 0x000fc600078e0209 */
[----:B------:R-:W-:Y:S01]  /*4a50*/  @P1 LEA.HI.X R7, R4, R11, R3, 0x2, P3 ;  /* 0x0000000b04071211 */ /* 0x000fe200018f1403 */
[----:B------:R-:W-:Y:S01]  /*4a60*/  IMAD.MOV.U32 R3, RZ, RZ, 0x3f800000 ;  /* 0x3f800000ff037424 */ /* 0x000fe200078e00ff */
[----:B------:R-:W-:Y:S01]  /*4a70*/  @P2 LEA.HI.X R11, R8, R15, R0, 0x2, P4 ;  /* 0x0000000f080b2211 */ /* 0x000fe200020f1400 */
[----:B------:R-:W-:Y:S01]  /*4a80*/  IMAD.MOV.U32 R0, RZ, RZ, 0x3f800000 ;  /* 0x3f800000ff007424 */ /* 0x000fe200078e00ff */
[----:B------:R-:W-:Y:S06]  /*4a90*/  @P0 BRA `(.L_x_4517) ;  /* 0x0000000000080947 */ /* 0x000fec0003800000 */
[----:B------:R-:W0:Y:S02]  /*4aa0*/  FENCE.VIEW.ASYNC.G ;  /* 0x00000000000073c6 */ /* 0x000e240000000100 */
[----:B0-----:R-:W-:Y:S06]  /*4ab0*/  BAR.ARV 0xc, 0x180 ;  /* 0x0306000000007b1d */ /* 0x001fec0000002000 */
.L_x_4517:
[----:B------:R-:W2:Y:S01]  /*4ac0*/  @P1 LDG.E R3, desc[UR50][R6.64] ;  /* 0x0000003206031981 */ /* 0x000ea2000c1e1900 */
[----:B------:R-:W-:-:S03]  /*4ad0*/  ULDC UR4, c[0x0][0x448] ;  /* 0x0001120000047ab9 */ /* 0x000fc60000000800 */
[----:B------:R-:W2:Y:S01]  /*4ae0*/  @P2 LDG.E R0, desc[UR50][R10.64] ;  /* 0x000000320a002981 */ /* 0x000ea2000c1e1900 */
[----:B------:R-:W-:Y:S01]  /*4af0*/  UISETP.NE.AND UP0, UPT, UR4, 0x1, UPT ;  /* 0x000000010400788c */ /* 0x000fe2000bf05270 */
[----:B------:R-:W-:Y:S01]  /*4b00*/  R2UR UR9, R24 ;  /* 0x00000000180972ca */ /* 0x000fe200000e0000 */
[----:B------:R-:W-:Y:S01]  /*4b10*/  UIADD3 UR8, UR39, 0x7f, URZ ;  /* 0x0000007f27087890 */ /* 0x000fe2000fffe03f */
[----:B------:R-:W-:Y:S01]  /*4b20*/  ULDC.64 UR4, c[0x0][0x9e0] ;  /* 0x0002780000047ab9 */ /* 0x000fe20000000a00 */
[----:B------:R-:W-:Y:S01]  /*4b30*/  ULDC UR10, c[0x0][0x988] ;  /* 0x00026200000a7ab9 */ /* 0x000fe20000000800 */
[----:B------:R-:W-:-:S06]  /*4b40*/  UISETP.GE.AND UP1, UPT, UR5, 0x1, UPT ;  /* 0x000000010500788c */ /* 0x000fcc000bf26270 */
        /* <DEDUP_REMOVED lines=22> */
.L_x_4519:
[----:B------:R-:W-:-:S11]  /*4cb0*/  UISETP.NE.AND UP1, UPT, UR5, 0x1, UPT ;  /* 0x000000010500788c */ /* 0x000fd6000bf25270 */
[----:B------:R-:W-:Y:S02]  /*4cc0*/  @UP1 ULDC.64 UR8, c[0x0][0x9e8] ;  /* 0x00027a0000081ab9 */ /* 0x000fe40000000a00 */
[----:B------:R-:W-:-:S04]  /*4cd0*/  UIMAD.WIDE.U32 UR6, UR4, UR8, URZ ;  /* 0x00000008040672a5 */ /* 0x000fc8000f8e003f */
[----:B------:R-:W-:-:S12]  /*4ce0*/  @UP1 USHF.R.U32.HI UR4, URZ, UR9, UR7 ;  /* 0x000000093f041299 */ /* 0x000fd80008011607 */
.L_x_4520:
[----:B------:R-:W-:-:S06]  /*4cf0*/  UIMAD UR4, UR4, UR5, UR5 ;  /* 0x00000005040472a4 */ /* 0x000fcc000f8e0205 */
[----:B------:R-:W-:-:S07]  /*4d00*/  VIMNMX R0, R0, UR4, PT ;  /* 0x0000000400007c48 */ /* 0x000fce000bfe0100 */
.L_x_4518:
[----:B------:R-:W-:Y:S01]  /*4d10*/  R2UR UR8, R104 ;  /* 0x00000000680872ca */ /* 0x000fe200000e0000 */
[----:B------:R-:W-:Y:S01]  /*4d20*/  @UP0 ULDC UR6, c[0x0][0x44c] ;  /* 0x0001130000060ab9 */ /* 0x000fe20000000800 */
[----:B------:R-:W-:Y:S01]  /*4d30*/  VIADD R0, R0, 0x9f ;  /* 0x0000009f00007836 */ /* 0x000fe20000000000 */
[----:B------:R-:W-:Y:S01]  /*4d40*/  UIMAD.WIDE.U32 UR6, UR39, UR6, URZ ;  /* 0x00000006270672a5 */ /* 0x000fe2000f8e003f */
[----:B------:R-:W-:Y:S02]  /*4d50*/  @UP0 ULDC UR9, c[0x0][0x450] ;  /* 0x0001140000090ab9 */ /* 0x000fe40000000800 */
[----:B------:R-:W-:Y:S01]  /*4d60*/  IMAD.HI R0, R0, 0x66666667, RZ ;  /* 0x6666666700007827 */ /* 0x000fe200078e02ff */
[----:B------:R-:W-:Y:S01]  /*4d70*/  UMOV UR4, UR39 ;  /* 0x0000002700047c82 */ /* 0x000fe20008000000 */
[----:B------:R-:W-:-:S03]  /*4d80*/  @UP0 USHF.R.U32.HI UR4, URZ, UR9, UR7 ;  /* 0x000000093f040299 */ /* 0x000fc60008011607 */
[----:B------:R-:W-:Y:S02]  /*4d90*/  SHF.R.U32.HI R3, RZ, 0x1f, R0 ;  /* 0x0000001fff037819 */ /* 0x000fe40000011600 */
[----:B------:R-:W-:Y:S02]  /*4da0*/  UIADD3 UR4, UR8, UR4, URZ ;  /* 0x0000000408047290 */ /* 0x000fe4000fffe03f */
[----:B------:R-:W-:Y:S01]  /*4db0*/  LEA.HI.SX32 R0, R0, R3, 0x1a ;  /* 0x0000000300007211 */ /* 0x000fe200078fd2ff */
[----:B------:R-:W-:Y:S02]  /*4dc0*/  ULDC UR8, c[0x0][0x9dc] ;  /* 0x0002770000087ab9 */ /* 0x000fe40000000800 */
[----:B------:R-:W-:Y:S01]  /*4dd0*/  UIADD3 UR8, UR4, -UR8, URZ ;  /* 0x8000000804087290 */ /* 0x000fe2000fffe03f */
[----:B------:R-:W-:Y:S01]  /*4de0*/  VIMNMX R19, R27, R0, PT ;  /* 0x000000001b137248 */ /* 0x000fe20003fe0100 */
        /* <DEDUP_REMOVED lines=11> */
.L_x_4522:
[----:B------:R-:W-:-:S11]  /*4ea0*/  UISETP.NE.AND UP0, UPT, UR5, 0x1, UPT ;  /* 0x000000010500788c */ /* 0x000fd6000bf05270 */
[----:B------:R-:W-:Y:S02]  /*4eb0*/  @UP0 ULDC.64 UR10, c[0x0][0x9e8] ;  /* 0x00027a00000a0ab9 */ /* 0x000fe40000000a00 */
[----:B------:R-:W-:-:S04]  /*4ec0*/  UIMAD.WIDE.U32 UR6, UR4, UR10, URZ ;  /* 0x0000000a040672a5 */ /* 0x000fc8000f8e003f */
[----:B------:R-:W-:-:S12]  /*4ed0*/  @UP0 USHF.R.U32.HI UR4, URZ, UR11, UR7 ;  /* 0x0000000b3f040299 */ /* 0x000fd80008011607 */
.L_x_4523:
[----:B------:R-:W-:-:S04]  /*4ee0*/  UIMAD UR4, UR4, UR5, URZ ;  /* 0x00000005040472a4 */ /* 0x000fc8000f8e023f */
[----:B------:R-:W-:-:S04]  /*4ef0*/  UISETP.LT.AND UP0, UPT, UR8, UR4, UPT ;  /* 0x000000040800728c */ /* 0x000fc8000bf01270 */
[----:B------:R-:W-:-:S12]  /*4f00*/  USEL UR8, UR8, UR4, !UP0 ;  /* 0x0000000408087287 */ /* 0x000fd8000c000000 */
.L_x_4521:
[----:B------:R-:W-:Y:S01]  /*4f10*/  UIMAD.WIDE UR4, UR8, 0x66666667, URZ ;  /* 0x66666667080478a5 */ /* 0x000fe2000f8e023f */
[----:B------:R-:W-:-:S03]  /*4f20*/  R2UR UR9, R233 ;  /* 0x00000000e90972ca */ /* 0x000fc600000e0000 */
[----:B------:R-:W-:-:S04]  /*4f30*/  USHF.R.U32.HI UR4, URZ, 0x1f, UR5 ;  /* 0x0000001f3f047899 */ /* 0x000fc80008011605 */
[----:B------:R-:W-:-:S04]  /*4f40*/  ULEA.HI.SX32 UR4, UR5, UR4, 0x1a ;  /* 0x0000000405047291 */ /* 0x000fc8000f8fd23f */
[----:B------:R-:W-:-:S04]  /*4f50*/  UISETP.LT.AND UP0, UPT, URZ, UR4, UPT ;  /* 0x000000043f00728c */ /* 0x000fc8000bf01270 */
[----:B------:R-:W-:-:S03]  /*4f60*/  USEL UR41, URZ, UR4, !UP0 ;  /* 0x000000043f297287 */ /* 0x000fc6000c000000 */
[----:B------:R-:W-:-:S03]  /*4f70*/  UMOV UR4, URZ ;  /* 0x0000003f00047c82 */ /* 0x000fc60008000000 */
[----:B------:R-:W-:-:S13]  /*4f80*/  ISETP.GT.AND P0, PT, R19, UR41, PT ;  /* 0x0000002913007c0c */ /* 0x000fda000bf04270 */
[----:B------:R-:W-:Y:S05]  /*4f90*/  @!P0 BRA `(.L_x_4524) ;  /* 0x00000000009c8947 */ /* 0x000fea0003800000 */
[----:B------:R-:W0:Y:S01]  /*4fa0*/  LDC R3, c[0x0][0x9f0] ;  /* 0x00027c00ff037b82 */ /* 0x000e220000000800 */
[----:B------:R-:W-:Y:S01]  /*4fb0*/  ISETP.NE.AND P0, PT, R226, RZ, PT ;  /* 0x000000ffe200720c */ /* 0x000fe20003f05270 */
[----:B------:R-:W-:-:S03]  /*4fc0*/  UMOV UR4, URZ ;  /* 0x0000003f00047c82 */ /* 0x000fc60008000000 */
[----:B0-----:R-:W-:-:S04]  /*4fd0*/  SEL R6, R226, R3, P0 ;  /* 0x00000003e2067207 */ /* 0x001fc80000000000 */
[-C--:B------:R-:W-:Y:S02]  /*4fe0*/  IABS R0, R6.reuse ;  /* 0x0000000600007213 */ /* 0x080fe40000000000 */
[----:B------:R-:W-:Y:S02]  /*4ff0*/  IABS R5, R6 ;  /* 0x0000000600057213 */ /* 0x000fe40000000000 */
[----:B------:R-:W-:Y:S02]  /*5000*/  R2UR UR10, R0 ;  /* 0x00000000000a72ca */ /* 0x000fe400000e0000 */
[----:B------:R-:W-:Y:S01]  /*5010*/  IADD3 R0, R6, -0x1, R19 ;  /* 0xffffffff06007810 */ /* 0x000fe20007ffe013 */
[----:B------:R-:W-:-:S03]  /*5020*/  IMAD.MOV R5, RZ, RZ, -R5 ;  /* 0x000000ffff057224 */ /* 0x000fc600078e0a05 */
[----:B------:R-:W-:-:S07]  /*5030*/  R2UR UR6, R0 ;  /* 0x00000000000672ca */ /* 0x000fce00000e0000 */
[----:B------:R-:W0:Y:S06]  /*5040*/  I2F.RP R3, UR10 ;  /* 0x0000000a00037d06 */ /* 0x000e2c0008209400 */
[----:B------:R-:W-:-:S06]  /*5050*/  UIADD3 UR6, -UR41, UR6, URZ ;  /* 0x0000000629067290 */ /* 0x000fcc000fffe13f */
[----:B------:R-:W-:Y:S01]  /*5060*/  IMAD.U32 R0, RZ, RZ, UR6 ;  /* 0x00000006ff007e24 */ /* 0x000fe2000f8e00ff */
[----:B0-----:R-:W0:Y:S04]  /*5070*/  MUFU.RCP R3, R3 ;  /* 0x0000000300037308 */ /* 0x001e280000001000 */
        /* <DEDUP_REMOVED lines=11> */
[----:B------:R-:W-:Y:S01]  /*5130*/  UIMAD UR4, UR5, UR7, UR8 ;  /* 0x00000007050472a4 */ /* 0x000fe2000f8e0208 */
[C---:B------:R-:W-:Y:S02]  /*5140*/  R2UR UR7, R6.reuse ;  /* 0x00000000060772ca */ /* 0x040fe400000e0000 */
[----:B------:R-:W-:Y:S01]  /*5150*/  R2UR UR8, R6 ;  /* 0x00000000060872ca */ /* 0x000fe200000e0000 */
[----:B------:R-:W-:-:S10]  /*5160*/  UISETP.GT.U32.AND UP1, UPT, UR10, UR4, UPT ;  /* 0x000000040a00728c */ /* 0x000fd4000bf24070 */
[----:B------:R-:W-:Y:S02]  /*5170*/  ULOP3.LUT UR6, UR6, UR7, URZ, 0x3c, !UPT ;  /* 0x0000000706067292 */ /* 0x000fe4000f8e3c3f */
        /* <DEDUP_REMOVED lines=9> */
.L_x_4524:
[----:B------:R-:W-:Y:S02]  /*5210*/  UIMAD UR41, UR9, UR4, UR41 ;  /* 0x00000004092972a4 */ /* 0x000fe4000f8e0229 */
[----:B------:R-:W-:Y:S01]  /*5220*/  IMAD.U32 R0, RZ, RZ, UR4 ;  /* 0x00000004ff007e24 */ /* 0x000fe2000f8e00ff */
[----:B------:R-:W-:Y:S02]  /*5230*/  PLOP3.LUT P0, PT, PT, PT, PT, 0x80, 0x0 ;  /* 0x000000000000781c */ /* 0x000fe40003f0f070 */
[----:B------:R-:W-:Y:S02]  /*5240*/  CS2R R28, SRZ ;  /* 0x00000000001c7805 */ /* 0x000fe4000001ff00 */
[----:B------:R-:W-:Y:S02]  /*5250*/  CS2R R4, SRZ ;  /* 0x0000000000047805 */ /* 0x000fe4000001ff00 */
[----:B------:R-:W-:Y:S02]  /*5260*/  CS2R R24, SRZ ;  /* 0x0000000000187805 */ /* 0x000fe4000001ff00 */
[----:B------:R-:W-:-:S02]  /*5270*/  VIADDMNMX R19, R0, UR41, R19, PT ;  /* 0x0000002900137c46 */ /* 0x000fc4000b800113 */
[----:B------:R-:W-:Y:S02]  /*5280*/  CS2R R10, SRZ ;  /* 0x00000000000a7805 */ /* 0x000fe4000001ff00 */
[----:B------:R-:W-:Y:S01]  /*5290*/  CS2R R26, SRZ ;  /* 0x00000000001a7805 */ /* 0x000fe2000001ff00 */
[----:B------:R-:W-:Y:S01]  /*52a0*/  IMAD.MOV.U32 R31, RZ, RZ, RZ ;  /* 0x000000ffff1f7224 */ /* 0x000fe200078e00ff */
[----:B------:R-:W-:Y:S02]  /*52b0*/  ISETP.GT.AND P1, PT, R19, UR41, PT ;  /* 0x0000002913007c0c */ /* 0x000fe4000bf24270 */
        /* <DEDUP_REMOVED lines=50> */
[----:B------:R-:W-:Y:S01]  /*55e0*/  CS2R R114, SRZ ;  /* 0x0000000000727805 */ /* 0x000fe2000001ff00 */
[----:B------:R-:W-:Y:S06]  /*55f0*/  @!P1 BRA `(.L_x_4525) ;  /* 0x00000190005c9947 */ /* 0x000fec0003800000 */
[----:B------:R-:W2:Y:S01]  /*5600*/  LDL R6, [R1+0x398] ;  /* 0x0003980001067983 */ /* 0x000ea20000100800 */
[----:B------:R-:W-:-:S06]  /*5610*/  ULOP3.LUT UP0, URZ, UR47, 0x9f, URZ, 0xc0, !UPT ;  /* 0x0000009f2f3f7892 */ /* 0x000fcc000f80c03f */
[----:B------:R-:W-:Y:S01]  /*5620*/  PLOP3.LUT P0, PT, PT, PT, UP0, 0x80, 0x0 ;  /* 0x000000000000781c */ /* 0x000fe20003f0f008 */
[----:B--2---:R-:W0:Y:S02]  /*5630*/  SHFL.IDX PT, R0, R6, RZ, 0x1f ;  /* 0x00001fff06007589 */ /* 0x004e2400000e0000 */
        /* <DEDUP_REMOVED lines=24> */
.L_x_4526:
[----:B------:R-:W-:Y:S02]  /*57c0*/  ULDC UR4, c[0x0][0x3f4] ;  /* 0x0000fd0000047ab9 */ /* 0x000fe40000000800 */
[----:B------:R-:W-:-:S13]  /*57d0*/  ISETP.LT.AND P0, PT, RZ, UR4, PT ;  /* 0x00000004ff007c0c */ /* 0x000fda000bf01270 */
[----:B------:R-:W-:Y:S05]  /*57e0*/  @P0 BRA `(.L_x_4527) ;  /* 0x0000000000400947 */ /* 0x000fea0003800000 */
[----:B------:R-:W-:Y:S01]  /*57f0*/  ULEA.HI UR4, UR46, UR46, URZ, 0x1 ;  /* 0x0000002e2e047291 */ /* 0x000fe2000f8f083f */
[----:B------:R-:W-:-:S03]  /*5800*/  IMAD.U32 R3, RZ, RZ, UR38 ;  /* 0x00000026ff037e24 */ /* 0x000fc6000f8e00ff */
[----:B------:R-:W-:-:S04]  /*5810*/  ULOP3.LUT UR4, UR4, 0xfffffffe, URZ, 0xc0, !UPT ;  /* 0xfffffffe04047892 */ /* 0x000fc8000f8ec03f */
[----:B------:R-:W-:-:S06]  /*5820*/  UIADD3 UR4, UR46, -UR4, URZ ;  /* 0x800000042e047290 */ /* 0x000fcc000fffe03f */
[----:B------:R-:W-:-:S05]  /*5830*/  IMAD.U32 R0, RZ, RZ, UR4 ;  /* 0x00000004ff007e24 */ /* 0x000fca000f8e00ff */
[----:B------:R-:W-:-:S04]  /*5840*/  SHF.L.U32 R0, R0, 0x1f, RZ ;  /* 0x0000001f00007819 */ /* 0x000fc800000006ff */
[----:B------:R0:W1:Y:S03]  /*5850*/  SYNCS.PHASECHK.TRANS64.TRYWAIT P0, [R3+URZ+0x33400], R0 ;  /* 0x03340000030075a7 */ /* 0x000066000800017f */
[----:B-1----:R-:W-:Y:S05]  /*5860*/  @!P0 NANOSLEEP.SYNCS 0x989680 ;  /* 0x009896800000895d */ /* 0x002fea0003900000 */
[----:B------:R-:W1:Y:S02]  /*5870*/  @!P0 SYNCS.PHASECHK.TRANS64 P0, [R3+URZ+0x33400], R0 ;  /* 0x03340000030085a7 */ /* 0x000e64000800007f */
[----:B-1----:R-:W-:Y:S05]  /*5880*/  @P0 BRA `(.L_x_4528) ;  /* 0x00000070006c0947 */ /* 0x002fea0003800000 */
.L_x_4529:
[----:B0-----:R-:W-:-:S04]  /*5890*/  IMAD.U32 R3, RZ, RZ, UR38 ;  /* 0x00000026ff037e24 */ /* 0x001fc8000f8e00ff */
[----:B------:R0:W1:Y:S03]  /*58a0*/  SYNCS.PHASECHK.TRANS64.TRYWAIT P0, [R3+URZ+0x33400], R0 ;  /* 0x03340000030075a7 */ /* 0x000066000800017f */
[----:B-1----:R-:W-:Y:S05]  /*58b0*/  @!P0 NANOSLEEP.SYNCS 0x989680 ;  /* 0x009896800000895d */ /* 0x002fea0003900000 */
[----:B------:R-:W1:Y:S02]  /*58c0*/  @!P0 SYNCS.PHASECHK.TRANS64 P0, [R3+URZ+0x33400], R0 ;  /* 0x03340000030085a7 */ /* 0x000e64000800007f */
[----:B-1----:R-:W-:Y:S05]  /*58d0*/  @!P0 BRA `(.L_x_4529) ;  /* 0xfffffffc00ec8947 */ /* 0x002fea000383ffff */
[----:B------:R-:W-:Y:S05]  /*58e0*/  BRA `(.L_x_4528) ;  /* 0x0000007000547947 */ /* 0x000fea0003800000 */
.L_x_4527:
[----:B------:R-:W-:Y:S02]  /*58f0*/  ULOP3.LUT UP0, URZ, UR47, 0x1bf, URZ, 0xc0, !UPT ;  /* 0x000001bf2f3f7892 */ /* 0x000fe4000f80c03f */
[----:B------:R-:W-:Y:S01]  /*5900*/  USHF.R.S32.HI UR4, URZ, 0x1f, UR48 ;  /* 0x0000001f3f047899 */ /* 0x000fe20008011430 */
[----:B------:R-:W-:Y:S01]  /*5910*/  ULDC.64 UR6, c[0x0][0x3f8] ;  /* 0x0000fe0000067ab9 */ /* 0x000fe20000000a00 */
[----:B------:R-:W-:Y:S02]  /*5920*/  ULDC.64 UR8, c[0x0][0x408] ;  /* 0x0001020000087ab9 */ /* 0x000fe40000000a00 */
[----:B------:R-:W-:Y:S01]  /*5930*/  PLOP3.LUT P0, PT, PT, PT, UP0, 0x80, 0x0 ;  /* 0x000000000000781c */ /* 0x000fe20003f0f008 */
[----:B------:R-:W-:Y:S02]  /*5940*/  UIMAD UR5, UR4, UR6, URZ ;  /* 0x00000006040572a4 */ /* 0x000fe4000f8e023f */
[----:B------:R-:W-:Y:S01]  /*5950*/  IMAD.U32 R26, RZ, RZ, UR6 ;  /* 0x00000006ff1a7e24 */ /* 0x000fe2000f8e00ff */
[----:B------:R-:W-:-:S02]  /*5960*/  UIMAD UR4, UR4, UR8, URZ ;  /* 0x00000008040472a4 */ /* 0x000fc4000f8e023f */
[----:B------:R-:W-:Y:S01]  /*5970*/  IMAD.U32 R24, RZ, RZ, UR8 ;  /* 0x00000008ff187e24 */ /* 0x000fe2000f8e00ff */
[----:B------:R-:W-:Y:S02]  /*5980*/  UIMAD UR5, UR48, UR7, UR5 ;  /* 0x00000007300572a4 */ /* 0x000fe4000f8e0205 */
[----:B------:R-:W-:Y:S01]  /*5990*/  IMAD.WIDE.U32 R26, R26, UR48, RZ ;  /* 0x000000301a1a7c25 */ /* 0x000fe2000f8e00ff */
[----:B------:R-:W-:-:S03]  /*59a0*/  UIMAD UR4, UR48, UR9, UR4 ;  /* 0x00000009300472a4 */ /* 0x000fc6000f8e0204 */
[----:B------:R-:W-:-:S04]  /*59b0*/  IMAD.WIDE.U32 R24, R24, UR48, RZ ;  /* 0x0000003018187c25 */ /* 0x000fc8000f8e00ff */
[----:B------:R-:W-:Y:S02]  /*59c0*/  VIADD R29, R27, UR5 ;  /* 0x000000051b1d7c36 */ /* 0x000fe40008000000 */
[----:B------:R-:W-:Y:S01]  /*59d0*/  VIADD R31, R25, UR4 ;  /* 0x00000004191f7c36 */ /* 0x000fe20008000000 */
[----:B------:R-:W-:Y:S06]  /*59e0*/  @!P0 BRA `(.L_x_4530) ;  /* 0x0000000000408947 */ /* 0x000fec0003800000 */
        /* <DEDUP_REMOVED lines=16> */
.L_x_4530:
[----:B------:R-:W2:Y:S01]  /*5af0*/  LDL R21, [R1+0x328] ;  /* 0x0003280001157983 */ /* 0x000ea20000100800 */
[----:B------:R-:W-:-:S03]  /*5b00*/  ULDC.U8 UR4, c[0x0][0x410] ;  /* 0x0001040000047ab9 */ /* 0x000fc60000000000 */
[----:B------:R-:W3:Y:S01]  /*5b10*/  LDL R20, [R1+0x31c] ;  /* 0x00031c0001147983 */ /* 0x000ee20000100800 */
[----:B------:R-:W-:Y:S01]  /*5b20*/  ISETP.NE.AND P0, PT, RZ, UR4, PT ;  /* 0x00000004ff007c0c */ /* 0x000fe2000bf05270 */
[----:B------:R-:W-:Y:S01]  /*5b30*/  BSSY B0, `(.L_x_4531) ;  /* 0x00006e8000007945 */ /* 0x000fe20003800000 */
[----:B------:R-:W-:Y:S02]  /*5b40*/  VIADD R28, R18, UR39 ;  /* 0x00000027121c7c36 */ /* 0x000fe40008000000 */
[----:B--2---:R-:W-:Y:S02]  /*5b50*/  IMAD.SHL.U32 R45, R21, 0x80, RZ ;  /* 0x00000080152d7824 */ /* 0x004fe400078e00ff */
[----:B---3--:R-:W-:-:S03]  /*5b60*/  IMAD.SHL.U32 R44, R20, 0x8, RZ ;  /* 0x00000008142c7824 */ /* 0x008fc600078e00ff */
[----:B------:R-:W-:Y:S01]  /*5b70*/  LOP3.LUT R45, R45, 0x180, RZ, 0xc0, !PT ;  /* 0x000001802d2d7812 */ /* 0x000fe200078ec0ff */
[----:B------:R-:W-:Y:S02]  /*5b80*/  IMAD.SHL.U32 R40, R20, 0x10, RZ ;  /* 0x0000001014287824 */ /* 0x000fe400078e00ff */
[C---:B------:R-:W-:Y:S01]  /*5b90*/  VIADD R49, R44.reuse, 0x20 ;  /* 0x000000202c317836 */ /* 0x040fe20000000000 */
[----:B------:R-:W-:Y:S01]  /*5ba0*/  SHF.R.U32.HI R46, RZ, 0x3, R45 ;  /* 0x00000003ff2e7819 */ /* 0x000fe2000001162d */
[----:B------:R-:W-:Y:S01]  /*5bb0*/  VIADD R47, R44, 0x40 ;  /* 0x000000402c2f7836 */ /* 0x000fe20000000000 */
[----:B------:R-:W-:Y:S06]  /*5bc0*/  @!P0 BRA `(.L_x_4532) ;  /* 0x0000003400c08947 */ /* 0x000fec0003800000 */
[----:B------:R-:W0:Y:S01]  /*5bd0*/  LDC R21, c[0x0][0x448] ;  /* 0x00011200ff157b82 */ /* 0x000e220000000800 */
[----:B------:R-:W-:Y:S01]  /*5be0*/  IMAD.MOV.U32 R11, RZ, RZ, R28 ;  /* 0x000000ffff0b7224 */ /* 0x000fe200078e001c */
[----:B------:R-:W-:Y:S01]  /*5bf0*/  ULDC.64 UR4, c[0x0][0x3f8] ;  /* 0x0000fe0000047ab9 */ /* 0x000fe20000000a00 */
[----:B------:R-:W-:Y:S01]  /*5c00*/  IMAD.MOV.U32 R8, RZ, RZ, R24 ;  /* 0x000000ffff087224 */ /* 0x000fe200078e0018 */
[----:B------:R-:W-:Y:S01]  /*5c10*/  ULDC.64 UR8, c[0x0][0x408] ;  /* 0x0001020000087ab9 */ /* 0x000fe20000000a00 */
[----:B------:R-:W-:Y:S01]  /*5c20*/  IMAD.MOV.U32 R9, RZ, RZ, R31 ;  /* 0x000000ffff097224 */ /* 0x000fe200078e001f */
[----:B------:R-:W-:Y:S01]  /*5c30*/  ULDC.64 UR6, c[0x0][0x400] ;  /* 0x0001000000067ab9 */ /* 0x000fe20000000a00 */
[----:B------:R-:W-:Y:S02]  /*5c40*/  IMAD.MOV.U32 R6, RZ, RZ, R26 ;  /* 0x000000ffff067224 */ /* 0x000fe400078e001a */
[----:B------:R-:W-:Y:S01]  /*5c50*/  IMAD.MOV.U32 R7, RZ, RZ, R29 ;  /* 0x000000ffff077224 */ /* 0x000fe200078e001d */
[----:B0-----:R-:W-:-:S13]  /*5c60*/  ISETP.NE.AND P0, PT, R21, 0x1, PT ;  /* 0x000000011500780c */ /* 0x001fda0003f05270 */
[----:B------:R-:W0:Y:S08]  /*5c70*/  @P0 LDC R3, c[0x0][0x44c] ;  /* 0x00011300ff030b82 */ /* 0x000e300000000800 */
[----:B------:R-:W1:Y:S01]  /*5c80*/  @P0 LDC R5, c[0x0][0x450] ;  /* 0x00011400ff050b82 */ /* 0x000e620000000800 */
[----:B0-----:R-:W-:-:S05]  /*5c90*/  @P0 IMAD.HI.U32 R0, R28, R3, RZ ;  /* 0x000000031c000227 */ /* 0x001fca00078e00ff */
[----:B-1----:R-:W-:-:S04]  /*5ca0*/  @P0 SHF.R.U32.HI R11, RZ, R5, R0 ;  /* 0x00000005ff0b0219 */ /* 0x002fc80000011600 */
[----:B------:R-:W-:Y:S01]  /*5cb0*/  SHF.R.S32.HI R0, RZ, 0x1f, R11 ;  /* 0x0000001fff007819 */ /* 0x000fe2000001140b */
[----:B------:R-:W-:-:S04]  /*5cc0*/  IMAD.WIDE.U32 R8, R11, UR8, R8 ;  /* 0x000000080b087c25 */ /* 0x000fc8000f8e0008 */
[----:B------:R-:W-:Y:S01]  /*5cd0*/  IMAD R4, R0, UR4, RZ ;  /* 0x0000000400047c24 */ /* 0x000fe2000f8e02ff */
[----:B------:R-:W-:Y:S01]  /*5ce0*/  IADD3 R5, P1, R8, UR6, RZ ;  /* 0x0000000608057c10 */ /* 0x000fe2000ff3e0ff */
[----:B------:R-:W-:-:S04]  /*5cf0*/  IMAD.WIDE.U32 R6, R11, UR4, R6 ;  /* 0x000000040b067c25 */ /* 0x000fc8000f8e0006 */
[----:B------:R-:W-:Y:S02]  /*5d00*/  IMAD R0, R0, UR8, RZ ;  /* 0x0000000800007c24 */ /* 0x000fe4000f8e02ff */
        /* <DEDUP_REMOVED lines=8> */
[----:B------:R0:W1:Y:S04]  /*5d90*/  SHFL.IDX PT, R0, R13, RZ, 0x1e1f ;  /* 0x001e1fff0d007589 */ /* 0x00006800000e0000 */
[----:B------:R-:W2:Y:S04]  /*5da0*/  SHFL.IDX PT, R3, R3, RZ, 0x1e1f ;  /* 0x001e1fff03037589 */ /* 0x000ea800000e0000 */
[----:B------:R-:W3:Y:S04]  /*5db0*/  SHFL.IDX PT, R4, R4, RZ, 0x1e1f ;  /* 0x001e1fff04047589 */ /* 0x000ee800000e0000 */
[----:B------:R0:W4:Y:S02]  /*5dc0*/  SHFL.IDX PT, R14, R5, RZ, 0x1e1f ;  /* 0x001e1fff050e7589 */ /* 0x00012400000e0000 */
.L_x_4818:
[----:B0-----:R-:W-:Y:S01]  /*5dd0*/  IMAD R5, R16, R21, RZ ;  /* 0x0000001510057224 */ /* 0x001fe200078e02ff */
        /* <DEDUP_REMOVED lines=15> */
[----:B------:R-:W-:Y:S01]  /*5ed0*/  ULDC UR4, c[0x0][0x3f4] ;  /* 0x0000fd0000047ab9 */ /* 0x000fe20000000800 */
[C---:B------:R-:W-:Y:S01]  /*5ee0*/  VIADD R56, R44.reuse, 0x30 ;  /* 0x000000302c387836 */ /* 0x040fe20000000000 */
[----:B------:R-:W-:Y:S01]  /*5ef0*/  ISETP.GE.AND P0, PT, R49, UR4, PT ;  /* 0x0000000431007c0c */ /* 0x000fe2000bf06270 */
[----:B------:R-:W-:Y:S01]  /*5f00*/  VIADD R52, R44, 0x10 ;  /* 0x000000102c347836 */ /* 0x000fe20000000000 */
[----:B------:R-:W-:Y:S02]  /*5f10*/  ISETP.GE.AND P3, PT, R47, UR4, PT ;  /* 0x000000042f007c0c */ /* 0x000fe4000bf66270 */
[----:B------:R-:W-:Y:S02]  /*5f20*/  CS2R R28, SRZ ;  /* 0x00000000001c7805 */ /* 0x000fe4000001ff00 */
[----:B------:R-:W-:Y:S02]  /*5f30*/  SHF.R.S32.HI R9, RZ, 0x1f, R49 ;  /* 0x0000001fff097819 */ /* 0x000fe40000011431 */
[----:B------:R-:W-:-:S02]  /*5f40*/  CS2R R30, SRZ ;  /* 0x00000000001e7805 */ /* 0x000fc4000001ff00 */
[----:B------:R-:W-:-:S03]  /*5f50*/  ISETP.GE.AND P2, PT, R56, UR4, PT ;  /* 0x0000000438007c0c */ /* 0x000fc6000bf46270 */
[C---:B--2---:R-:W-:Y:S02]  /*5f60*/  @!P0 IADD3 R6, P1, R49.reuse, R3, RZ ;  /* 0x0000000331068210 */ /* 0x044fe40007f3e0ff */
[----:B----4-:R-:W-:-:S03]  /*5f70*/  @!P0 IADD3 R8, P4, R49, R14, RZ ;  /* 0x0000000e31088210 */ /* 0x010fc60007f9e0ff */
[--C-:B-1----:R-:W-:Y:S01]  /*5f80*/  @!P0 IMAD.X R7, R0, 0x1, R9.reuse, P1 ;  /* 0x0000000100078824 */ /* 0x102fe200008e0609 */
[----:B------:R-:W-:Y:S01]  /*5f90*/  ISETP.GE.AND P1, PT, R52, UR4, PT ;  /* 0x0000000434007c0c */ /* 0x000fe2000bf26270 */
[----:B---3--:R-:W-:Y:S01]  /*5fa0*/  @!P0 IMAD.X R9, R4, 0x1, R9, P4 ;  /* 0x0000000104098824 */ /* 0x008fe200020e0609 */
[----:B------:R-:W-:Y:S02]  /*5fb0*/  SHF.R.S32.HI R15, RZ, 0x1f, R47 ;  /* 0x0000001fff0f7819 */ /* 0x000fe4000001142f */
[CC--:B------:R-:W-:Y:S01]  /*5fc0*/  @!P3 IADD3 R10, P4, R47.reuse, R3.reuse, RZ ;  /* 0x000000032f0ab210 */ /* 0x0c0fe20007f9e0ff */
[----:B------:R-:W5:Y:S01]  /*5fd0*/  @!P0 LD.E.64 R28, desc[UR50][R6.64] ;  /* 0x00000032061c8980 */ /* 0x000f62000c101b00 */
[-C--:B------:R-:W-:Y:S02]  /*5fe0*/  @!P3 IADD3 R58, P5, R47, R14.reuse, RZ ;  /* 0x0000000e2f3ab210 */ /* 0x080fe40007fbe0ff */
[----:B------:R-:W-:Y:S01]  /*5ff0*/  SHF.R.S32.HI R13, RZ, 0x1f, R56 ;  /* 0x0000001fff0d7819 */ /* 0x000fe20000011438 */
[----:B------:R0:W5:Y:S01]  /*6000*/  @!P0 LD.E.64 R30, desc[UR50][R8.64] ;  /* 0x00000032081e8980 */ /* 0x000162000c101b00 */
[--C-:B------:R-:W-:Y:S01]  /*6010*/  @!P3 IMAD.X R11, R0, 0x1, R15.reuse, P4 ;  /* 0x00000001000bb824 */ /* 0x100fe200020e060f */
[----:B------:R-:W-:Y:S01]  /*6020*/  ISETP.GE.AND P0, PT, R44, UR4, PT ;  /* 0x000000042c007c0c */ /* 0x000fe2000bf06270 */
[----:B------:R-:W-:Y:S01]  /*6030*/  @!P3 IMAD.X R59, R4, 0x1, R15, P5 ;  /* 0x00000001043bb824 */ /* 0x000fe200028e060f */
[----:B------:R-:W-:Y:S01]  /*6040*/  @!P2 IADD3 R54, P4, R56, R3, RZ ;  /* 0x000000033836a210 */ /* 0x000fe20007f9e0ff */
[----:B------:R-:W-:Y:S01]  /*6050*/  VIADD R15, R44, 0x50 ;  /* 0x000000502c0f7836 */ /* 0x000fe20000000000 */
[----:B------:R-:W-:-:S02]  /*6060*/  @!P2 IADD3 R56, P5, R56, R14, RZ ;  /* 0x0000000e3838a210 */ /* 0x000fc40007fbe0ff */
[----:B------:R-:W-:Y:S01]  /*6070*/  SHF.R.S32.HI R21, RZ, 0x1f, R52 ;  /* 0x0000001fff157819 */ /* 0x000fe20000011434 */
[--C-:B------:R-:W-:Y:S01]  /*6080*/  @!P2 IMAD.X R55, R0, 0x1, R13.reuse, P4 ;  /* 0x000000010037a824 */ /* 0x100fe200020e060d */
[----:B------:R-:W-:Y:S01]  /*6090*/  @!P1 IADD3 R50, P4, R52, R3, RZ ;  /* 0x0000000334329210 */ /* 0x000fe20007f9e0ff */
[----:B------:R-:W-:Y:S01]  /*60a0*/  @!P2 IMAD.X R57, R4, 0x1, R13, P5 ;  /* 0x000000010439a824 */ /* 0x000fe200028e060d */
[----:B------:R-:W-:Y:S02]  /*60b0*/  @!P1 IADD3 R52, P5, R52, R14, RZ ;  /* 0x0000000e34349210 */ /* 0x000fe40007fbe0ff */
[----:B------:R-:W-:Y:S01]  /*60c0*/  SHF.R.S32.HI R13, RZ, 0x1f, R15 ;  /* 0x0000001fff0d7819 */ /* 0x000fe2000001140f */
[--C-:B------:R-:W-:Y:S01]  /*60d0*/  @!P1 IMAD.X R51, R0, 0x1, R21.reuse, P4 ;  /* 0x0000000100339824 */ /* 0x100fe200020e0615 */
[----:B------:R-:W-:Y:S01]  /*60e0*/  ISETP.GE.AND P4, PT, R15, UR4, PT ;  /* 0x000000040f007c0c */ /* 0x000fe2000bf86270 */
[----:B------:R-:W-:Y:S01]  /*60f0*/  @!P1 IMAD.X R53, R4, 0x1, R21, P5 ;  /* 0x0000000104359824 */ /* 0x000fe200028e0615 */
[----:B0-----:R-:W-:-:S02]  /*6100*/  @!P0 SHF.R.S32.HI R9, RZ, 0x1f, R44 ;  /* 0x0000001fff098819 */ /* 0x001fc4000001142c */
[----:B------:R-:W-:Y:S02]  /*6110*/  CS2R R20, SRZ ;  /* 0x0000000000147805 */ /* 0x000fe4000001ff00 */
[----:B------:R-:W-:-:S05]  /*6120*/  @!P0 IADD3 R6, P5, R44, R3, RZ ;  /* 0x000000032c068210 */ /* 0x000fca0007fbe0ff */
[--C-:B------:R-:W-:Y:S01]  /*6130*/  @!P0 IMAD.X R7, R0, 0x1, R9.reuse, P5 ;  /* 0x0000000100078824 */ /* 0x100fe200028e0609 */
[----:B------:R-:W-:Y:S01]  /*6140*/  @!P0 IADD3 R42, P5, R44, R14, RZ ;  /* 0x0000000e2c2a8210 */ /* 0x000fe20007fbe0ff */
[----:B------:R0:W5:Y:S04]  /*6150*/  @!P3 LD.E.64 R20, desc[UR50][R10.64] ;  /* 0x000000320a14b980 */ /* 0x000168000c101b00 */
        /* <DEDUP_REMOVED lines=11> */
[----:B------:R-:W-:Y:S02]  /*6210*/  CS2R R38, SRZ ;  /* 0x0000000000267805 */ /* 0x000fe4000001ff00 */
[----:B0-----:R-:W-:Y:S02]  /*6220*/  CS2R R10, SRZ ;  /* 0x00000000000a7805 */ /* 0x001fe4000001ff00 */
[----:B------:R-:W-:Y:S01]  /*6230*/  CS2R R8, SRZ ;  /* 0x0000000000087805 */ /* 0x000fe2000001ff00 */
[----:B------:R0:W5:Y:S04]  /*6240*/  @!P2 LD.E.64 R24, desc[UR50][R54.64] ;  /* 0x000000323618a980 */ /* 0x000168000c101b00 */
        /* <DEDUP_REMOVED lines=8> */
.L_x_4535:
[----:B------:R-:W-:Y:S05]  /*62d0*/  BSYNC B1 ;  /* 0x0000000000017941 */ /* 0x000fea0003800000 */
.L_x_4534:
[----:B------:R-:W-:Y:S01]  /*62e0*/  ULEA.HI UR4, UR46, UR46, URZ, 0x1 ;  /* 0x0000002e2e047291 */ /* 0x000fe2000f8f083f */
[----:B---3--:R-:W-:-:S03]  /*62f0*/  IMAD.U32 R4, RZ, RZ, UR39 ;  /* 0x00000027ff047e24 */ /* 0x008fc6000f8e00ff */
[----:B------:R-:W-:Y:S02]  /*6300*/  ULOP3.LUT UR4, UR4, 0xfffffffe, URZ, 0xc0, !UPT ;  /* 0xfffffffe04047892 */ /* 0x000fe4000f8ec03f */
[----:B--2---:R-:W-:Y:S02]  /*6310*/  VIADDMNMX R3, R5, -R4, 0x80, PT ;  /* 0x0000008005037446 */ /* 0x004fe40003800904 */
[----:B------:R-:W-:Y:S02]  /*6320*/  UIADD3 UR4, UR46, -UR4, URZ ;  /* 0x800000042e047290 */ /* 0x000fe4000fffe03f */
[----:B------:R-:W-:-:S04]  /*6330*/  ISETP.GE.AND P1, PT, R18, R3, PT ;  /* 0x000000031200720c */ /* 0x000fc80003f26270 */
[----:B-1----:R-:W-:-:S05]  /*6340*/  IMAD.U32 R0, RZ, RZ, UR4 ;  /* 0x00000004ff007e24 */ /* 0x002fca000f8e00ff */
[----:B------:R-:W-:-:S04]  /*6350*/  SHF.L.U32 R0, R0, 0x1f, RZ ;  /* 0x0000001f00007819 */ /* 0x000fc800000006ff */
[----:B------:R-:W1:Y:S02]  /*6360*/  SYNCS.PHASECHK.TRANS64.TRYWAIT P0, [UR38+0x33400], R0 ;  /* 0x03340000ff0075a7 */ /* 0x000e640008000166 */
[----:B-1----:R-:W-:Y:S05]  /*6370*/  @!P0 BRA `(.L_x_4536) ;  /* 0x0000026400d48947 */ /* 0x002fea0003800000 */
.L_x_4819:
[----:B------:R-:W-:Y:S05]  /*6380*/  @P1 BRA `(.L_x_4537) ;  /* 0x0000006400881947 */ /* 0x000fea0003800000 */
[----:B------:R-:W2:Y:S01]  /*6390*/  LDL R5, [R1+0x324] ;  /* 0x0003240001057983 */ /* 0x000ea20000100800 */
[----:B-1----:R-:W1:Y:S03]  /*63a0*/  LDC R0, c[0x0][0x3f4] ;  /* 0x0000fd00ff007b82 */ /* 0x002e660000000800 */
[----:B------:R-:W3:Y:S01]  /*63b0*/  LDL R4, [R1+0x328] ;  /* 0x0003280001047983 */ /* 0x000ee20000100800 */
[----:B------:R-:W-:Y:S01]  /*63c0*/  LOP3.LUT R45, R45, 0x10, R40, 0xf8, !PT ;  /* 0x000000102d2d7812 */ /* 0x000fe200078ef828 */
[C---:B------:R-:W-:Y:S01]  /*63d0*/  VIADD R3, R44.reuse, 0x10 ;  /* 0x000000102c037836 */ /* 0x040fe20000000000 */
[----:B------:R-:W-:Y:S01]  /*63e0*/  BSSY B1, `(.L_x_4538) ;  /* 0x0000085000017945 */ /* 0x000fe20003800000 */
[C---:B0-----:R-:W-:Y:S01]  /*63f0*/  VIADD R7, R44.reuse, 0x50 ;  /* 0x000000502c077836 */ /* 0x041fe20000000000 */
[----:B------:R-:W-:Y:S02]  /*6400*/  LOP3.LUT R45, R45, R46, RZ, 0x3c, !PT ;  /* 0x0000002e2d2d7212 */ /* 0x000fe400078e3cff */
[----:B-1----:R-:W-:-:S02]  /*6410*/  ISETP.GE.AND P6, PT, R44, R0, PT ;  /* 0x000000002c00720c */ /* 0x002fc40003fc6270 */
[-C--:B------:R-:W-:Y:S02]  /*6420*/  ISETP.GE.AND P0, PT, R3, R0.reuse, PT ;  /* 0x000000000300720c */ /* 0x080fe40003f06270 */
[-C--:B------:R-:W-:Y:S02]  /*6430*/  ISETP.GE.AND P1, PT, R49, R0.reuse, PT ;  /* 0x000000003100720c */ /* 0x080fe40003f26270 */
[-C--:B------:R-:W-:Y:S02]  /*6440*/  ISETP.GE.AND P3, PT, R47, R0.reuse, PT ;  /* 0x000000002f00720c */ /* 0x080fe40003f66270 */
[----:B------:R-:W-:Y:S01]  /*6450*/  ISETP.GE.AND P4, PT, R7, R0, PT ;  /* 0x000000000700720c */ /* 0x000fe20003f86270 */
[----:B--2---:R-:W-:Y:S02]  /*6460*/  IMAD.IADD R3, R5, 0x1, R45 ;  /* 0x0000000105037824 */ /* 0x004fe400078e022d */
[----:B------:R-:W-:Y:S02]  /*6470*/  VIADD R5, R44, 0x30 ;  /* 0x000000302c057836 */ /* 0x000fe40000000000 */
[----:B------:R-:W-:Y:S01]  /*6480*/  VIADD R3, R3, UR38 ;  /* 0x0000002603037c36 */ /* 0x000fe20008000000 */
[----:B---3--:R-:W-:-:S02]  /*6490*/  LOP3.LUT P5, RZ, R4, 0x2, RZ, 0xc0, !PT ;  /* 0x0000000204ff7812 */ /* 0x008fc400078ac0ff */
[----:B------:R-:W-:Y:S01]  /*64a0*/  ISETP.GE.AND P2, PT, R5, R0, PT ;  /* 0x000000000500720c */ /* 0x000fe20003f46270 */
[----:B------:R-:W-:Y:S01]  /*64b0*/  VIADD R0, R3, 0x20 ;  /* 0x0000002003007836 */ /* 0x000fe20000000000 */
[----:B------:R-:W-:Y:S11]  /*64c0*/  @P6 BRA `(.L_x_4539) ;  /* 0x0000000400d86947 */ /* 0x000ff60003800000 */
[----:B------:R-:W0:Y:S01]  /*64d0*/  LDS.128 R4, [R3+0x1e200] ;  /* 0x01e2000003047984 */ /* 0x000e220000000c00 */
        /* <DEDUP_REMOVED lines=15> */
[----:B----4-:R-:W-:-:S02]  /*65d0*/  LOP3.LUT R14, R36, 0xff, RZ, 0xc0, !PT ;  /* 0x000000ff240e7812 */ /* 0x010fc400078ec0ff */
        /* <DEDUP_REMOVED lines=12> */
[----:B------:R-:W-:Y:S01]  /*66a0*/  LOP3.LUT R15, R15, 0xff0000, R36, 0xf8, !PT ;  /* 0x00ff00000f0f7812 */ /* 0x000fe200078ef824 */
[----:B------:R-:W-:Y:S01]  /*66b0*/  HADD2.F32 R14, -RZ, R14.H1_H1 ;  /* 0x3000000eff0e7230 */ /* 0x000fe20000004100 */
[----:B------:R-:W-:Y:S01]  /*66c0*/  LOP3.LUT R43, R43, 0xff0000, R38, 0xf8, !PT ;  /* 0x00ff00002b2b7812 */ /* 0x000fe200078ef826 */
[--C-:B------:R-:W-:Y:S01]  /*66d0*/  HADD2.F32 R46, -RZ, R44.reuse.H1_H1 ;  /* 0x3000002cff2e7230 */ /* 0x100fe20000004100 */
[----:B------:R-:W-:Y:S01]  /*66e0*/  LOP3.LUT R40, R15, 0xff000000, R36, 0xf8, !PT ;  /* 0xff0000000f287812 */ /* 0x000fe200078ef824 */
[----:B------:R-:W-:Y:S01]  /*66f0*/  HADD2.F32 R42, -RZ, R39.H1_H1 ;  /* 0x30000027ff2a7230 */ /* 0x000fe20000004100 */
[----:B------:R-:W-:Y:S01]  /*6700*/  F2FP.F16.E4M3.UNPACK_B R36, R6 ;  /* 0x00000006ff24723e */ /* 0x000fe200020006ff */
[----:B------:R-:W-:-:S02]  /*6710*/  HADD2.F32 R44, -RZ, R44.H0_H0 ;  /* 0x2000002cff2c7230 */ /* 0x000fc40000004100 */
        /* <DEDUP_REMOVED lines=81> */
.L_x_4539:
[----:B------:R-:W-:Y:S05]  /*6c30*/  BSYNC B1 ;  /* 0x0000000000017941 */ /* 0x000fea0003800000 */
.L_x_4538:
[----:B------:R-:W-:Y:S01]  /*6c40*/  BSSY B1, `(.L_x_4540) ;  /* 0x000007d000017945 */ /* 0x000fe20003800000 */
[----:B------:R-:W-:-:S03]  /*6c50*/  @P5 VIADD R0, R3, 0xffffffe0 ;  /* 0xffffffe003005836 */ /* 0x000fc60000000000 */
[----:B------:R-:W-:Y:S05]  /*6c60*/  @P0 BRA `(.L_x_4541) ;  /* 0x0000000400e80947 */ /* 0x000fea0003800000 */
[----:B0-----:R-:W0:Y:S01]  /*6c70*/  LDS.128 R4, [R0+0x1e200] ;  /* 0x01e2000000047984 */ /* 0x001e220000000c00 */
[----:B-----5:R-:W-:Y:S02]  /*6c80*/  SHF.R.U32.HI R36, RZ, 0x8, R33 ;  /* 0x00000008ff247819 */ /* 0x020fe40000011621 */
[----:B------:R-:W-:Y:S02]  /*6c90*/  SHF.R.U32.HI R40, RZ, 0x8, R35 ;  /* 0x00000008ff287819 */ /* 0x000fe40000011623 */
[----:B------:R-:W-:Y:S02]  /*6ca0*/  LOP3.LUT R37, R33, 0xff, RZ, 0xc0, !PT ;  /* 0x000000ff21257812 */ /* 0x000fe400078ec0ff */
[----:B------:R-:W-:Y:S02]  /*6cb0*/  LOP3.LUT R41, R35, 0xff, RZ, 0xc0, !PT ;  /* 0x000000ff23297812 */ /* 0x000fe400078ec0ff */
[----:B------:R-:W-:Y:S02]  /*6cc0*/  LOP3.LUT R36, R36, 0xff, RZ, 0xc0, !PT ;  /* 0x000000ff24247812 */ /* 0x000fe400078ec0ff */
[----:B------:R-:W-:-:S02]  /*6cd0*/  LOP3.LUT R40, R40, 0xff, RZ, 0xc0, !PT ;  /* 0x000000ff28287812 */ /* 0x000fc400078ec0ff */
[----:B----4-:R-:W-:Y:S02]  /*6ce0*/  SHF.R.U32.HI R14, RZ, 0x8, R32 ;  /* 0x00000008ff0e7819 */ /* 0x010fe40000011620 */
        /* <DEDUP_REMOVED lines=29> */
[----:B------:R-:W-:Y:S01]  /*6ec0*/  LOP3.LUT R36, R15, 0xff000000, R32, 0xf8, !PT ;  /* 0xff0000000f247812 */ /* 0x000fe200078ef820 */
[--C-:B------:R-:W-:Y:S01]  /*6ed0*/  HADD2.F32 R38, -RZ, R35.reuse.H1_H1 ;  /* 0x30000023ff267230 */ /* 0x100fe20000004100 */
[----:B------:R-:W-:Y:S01]  /*6ee0*/  F2FP.F16.E4M3.UNPACK_B R32, R6 ;  /* 0x00000006ff20723e */ /* 0x000fe200020006ff */
        /* <DEDUP_REMOVED lines=82> */
.L_x_4541:
[----:B------:R-:W-:Y:S05]  /*7410*/  BSYNC B1 ;  /* 0x0000000000017941 */ /* 0x000fea0003800000 */
.L_x_4540:
[----:B------:R-:W-:Y:S04]  /*7420*/  BSSY B1, `(.L_x_4542) ;  /* 0x0000078000017945 */ /* 0x000fe80003800000 */
[----:B------:R-:W-:Y:S05]  /*7430*/  @P1 BRA `(.L_x_4543) ;  /* 0x0000000400d81947 */ /* 0x000fea0003800000 */
[----:B01----:R-:W0:Y:S01]  /*7440*/  LDS.128 R4, [R3+0x20200] ;  /* 0x0202000003047984 */ /* 0x003e220000000c00 */
        /* <DEDUP_REMOVED lines=117> */
.L_x_4543:
[----:B------:R-:W-:Y:S05]  /*7ba0*/  BSYNC B1 ;  /* 0x0000000000017941 */ /* 0x000fea0003800000 */
.L_x_4542:
[----:B------:R-:W-:Y:S04]  /*7bb0*/  BSSY B1, `(.L_x_4544) ;  /* 0x000007c000017945 */ /* 0x000fe80003800000 */
[----:B------:R-:W-:Y:S05]  /*7bc0*/  @P2 BRA `(.L_x_4545) ;  /* 0x0000000400e82947 */ /* 0x000fea0003800000 */
[----:B012---:R-:W0:Y:S01]  /*7bd0*/  LDS.128 R4, [R0+0x20200] ;  /* 0x0202000000047984 */ /* 0x007e220000000c00 */
        /* <DEDUP_REMOVED lines=121> */
.L_x_4545:
[----:B------:R-:W-:Y:S05]  /*8370*/  BSYNC B1 ;  /* 0x0000000000017941 */ /* 0x000fea0003800000 */
.L_x_4544:
[----:B------:R-:W-:Y:S04]  /*8380*/  BSSY B1, `(.L_x_4546) ;  /* 0x0000078000017945 */ /* 0x000fe80003800000 */
[----:B------:R-:W-:Y:S05]  /*8390*/  @P3 BRA `(.L_x_4547) ;  /* 0x0000000400d83947 */ /* 0x000fea0003800000 */
[----:B0123--:R-:W0:Y:S01]  /*83a0*/  LDS.128 R4, [R3+0x22200] ;  /* 0x0222000003047984 */ /* 0x00fe220000000c00 */
        /* <DEDUP_REMOVED lines=117> */
.L_x_4547:
[----:B------:R-:W-:Y:S05]  /*8b00*/  BSYNC B1 ;  /* 0x0000000000017941 */ /* 0x000fea0003800000 */
.L_x_4546:
[----:B------:R-:W-:Y:S05]  /*8b10*/  @P4 BRA `(.L_x_4537) ;  /* 0x0000003c00a44947 */ /* 0x000fea0003800000 */
[----:B0123--:R-:W0:Y:S01]  /*8b20*/  LDS.128 R4, [R0+0x22200] ;  /* 0x0222000000047984 */ /* 0x00fe220000000c00 */
[----:B-----5:R-:W-:Y:S02]  /*8b30*/  SHF.R.U32.HI R13, RZ, 0x8, R11 ;  /* 0x00000008ff0d7819 */ /* 0x020fe4000001160b */
[----:B------:R-:W-:Y:S02]  /*8b40*/  SHF.R.U32.HI R24, RZ, 0x8, R9 ;  /* 0x00000008ff187819 */ /* 0x000fe40000011609 */
[----:B------:R-:W-:Y:S02]  /*8b50*/  SHF.R.U32.HI R15, RZ, 0x8, R8 ;  /* 0x00000008ff0f7819 */ /* 0x000fe40000011608 */
[----:B----4-:R-:W-:Y:S02]  /*8b60*/  LOP3.LUT R14, R11, 0xff, RZ, 0xc0, !PT ;  /* 0x000000ff0b0e7812 */ /* 0x010fe400078ec0ff */
        /* <DEDUP_REMOVED lines=118> */
.L_x_4532:
        /* <DEDUP_REMOVED lines=31> */
[----:B0-----:R-:W4:Y:S02]  /*94c0*/  SHFL.IDX PT, R21, R21, RZ, 0x1e1f ;  /* 0x001e1fff15157589 */ /* 0x001f2400000e0000 */
.L_x_4824:
[----:B------:R-:W-:Y:S01]  /*94d0*/  IMAD R41, R16, R25, RZ ;  /* 0x0000001910297224 */ /* 0x000fe200078e02ff */
        /* <DEDUP_REMOVED lines=31> */
[----:B------:R-:W-:Y:S02]  /*96d0*/  SHF.R.S32.HI R4, RZ, 0x4, R4 ;  /* 0x00000004ff047819 */ /* 0x000fe40000011404 */
[----:B------:R-:W-:Y:S02]  /*96e0*/  @!P2 SHF.R.S32.HI R5, RZ, 0x1f, R40 ;  /* 0x0000001fff05a819 */ /* 0x000fe40000011428 */
[----:B--2---:R-:W-:Y:S01]  /*96f0*/  @!P2 IADD3 R36, P3, R40, R3, RZ ;  /* 0x000000032824a210 */ /* 0x004fe20007f7e0ff */
[----:B------:R-:W-:Y:S01]  /*9700*/  @!P1 IMAD.SHL.U32 R50, R4, 0x10, RZ ;  /* 0x0000001004329824 */ /* 0x000fe200078e00ff */
[----:B----4-:R-:W-:Y:S02]  /*9710*/  @!P2 IADD3 R38, P4, R40, R21, RZ ;  /* 0x000000152826a210 */ /* 0x010fe40007f9e0ff */
[----:B------:R-:W-:Y:S01]  /*9720*/  SHF.R.S32.HI R7, RZ, 0x4, R7 ;  /* 0x00000004ff077819 */ /* 0x000fe20000011407 */
[--C-:B-1----:R-:W-:Y:S01]  /*9730*/  @!P2 IMAD.X R37, R0, 0x1, R5.reuse, P3 ;  /* 0x000000010025a824 */ /* 0x102fe200018e0605 */
[-C--:B------:R-:W-:Y:S01]  /*9740*/  @!P1 IADD3 R42, P5, R3, R50.reuse, RZ ;  /* 0x00000032032a9210 */ /* 0x080fe20007fbe0ff */
[----:B---3--:R-:W-:Y:S01]  /*9750*/  @!P2 IMAD.X R39, R20, 0x1, R5, P4 ;  /* 0x000000011427a824 */ /* 0x008fe200020e0605 */
[----:B------:R-:W-:Y:S01]  /*9760*/  @!P1 SHF.R.S32.HI R5, RZ, 0x1f, R50 ;  /* 0x0000001fff059819 */ /* 0x000fe20000011432 */
[----:B------:R-:W-:Y:S01]  /*9770*/  @!P0 IMAD.SHL.U32 R54, R7, 0x10, RZ ;  /* 0x0000001007368824 */ /* 0x000fe200078e00ff */
[----:B------:R-:W-:-:S02]  /*9780*/  @!P1 IADD3 R50, P4, R21, R50, RZ ;  /* 0x0000003215329210 */ /* 0x000fc40007f9e0ff */
[----:B------:R-:W-:Y:S02]  /*9790*/  CS2R R6, SRZ ;  /* 0x0000000000067805 */ /* 0x000fe4000001ff00 */
[----:B------:R-:W-:Y:S01]  /*97a0*/  CS2R R14, SRZ ;  /* 0x00000000000e7805 */ /* 0x000fe2000001ff00 */
[--C-:B------:R-:W-:Y:S01]  /*97b0*/  @!P1 IMAD.X R43, R0, 0x1, R5.reuse, P5 ;  /* 0x00000001002b9824 */ /* 0x100fe200028e0605 */
[-C--:B------:R-:W-:Y:S01]  /*97c0*/  @!P0 IADD3 R52, P3, R3, R54.reuse, RZ ;  /* 0x0000003603348210 */ /* 0x080fe20007f7e0ff */
[----:B------:R-:W-:Y:S01]  /*97d0*/  @!P1 IMAD.X R51, R20, 0x1, R5, P4 ;  /* 0x0000000114339824 */ /* 0x000fe200020e0605 */
[----:B------:R-:W-:Y:S02]  /*97e0*/  @!P0 SHF.R.S32.HI R3, RZ, 0x1f, R54 ;  /* 0x0000001fff038819 */ /* 0x000fe40000011436 */
[----:B------:R-:W-:Y:S02]  /*97f0*/  CS2R R4, SRZ ;  /* 0x0000000000047805 */ /* 0x000fe4000001ff00 */
[----:B------:R-:W-:-:S02]  /*9800*/  @!P0 IADD3 R54, P5, R21, R54, RZ ;  /* 0x0000003615368210 */ /* 0x000fc40007fbe0ff */
[----:B------:R-:W-:Y:S02]  /*9810*/  CS2R R12, SRZ ;  /* 0x00000000000c7805 */ /* 0x000fe4000001ff00 */
[----:B------:R-:W-:Y:S02]  /*9820*/  CS2R R32, SRZ ;  /* 0x0000000000207805 */ /* 0x000fe4000001ff00 */
        /* <DEDUP_REMOVED lines=11> */
.L_x_4550:
[----:B------:R-:W-:Y:S05]  /*98e0*/  BSYNC B1 ;  /* 0x0000000000017941 */ /* 0x000fea0003800000 */
.L_x_4549:
        /* <DEDUP_REMOVED lines=10> */
.L_x_4825:
[----:B------:R-:W-:Y:S05]  /*9990*/  @P1 BRA `(.L_x_4537) ;  /* 0x0000003000041947 */ /* 0x000fea0003800000 */
[----:B------:R2:W5:Y:S01]  /*99a0*/  LDL R70, [R1+0x324] ;  /* 0x0003240001467983 */ /* 0x0005620000100800 */
[----:B-1----:R-:W1:Y:S01]  /*99b0*/  LDC R0, c[0x0][0x3f4] ;  /* 0x0000fd00ff007b82 */ /* 0x002e620000000800 */
[C---:B------:R-:W-:Y:S01]  /*99c0*/  VIADD R3, R40.reuse, 0x20 ;  /* 0x0000002028037836 */ /* 0x040fe20000000000 */
[----:B------:R-:W-:Y:S01]  /*99d0*/  BSSY B1, `(.L_x_4552) ;  /* 0x00000fd000017945 */ /* 0x000fe20003800000 */
[C---:B----4-:R-:W-:Y:S01]  /*99e0*/  VIADD R21, R40.reuse, 0x40 ;  /* 0x0000004028157836 */ /* 0x050fe20000000000 */
[-C--:B-1----:R-:W-:Y:S02]  /*99f0*/  ISETP.GE.AND P0, PT, R40, R0.reuse, PT ;  /* 0x000000002800720c */ /* 0x082fe40003f06270 */
[-C--:B------:R-:W-:Y:S02]  /*9a00*/  ISETP.GE.AND P1, PT, R3, R0.reuse, PT ;  /* 0x000000000300720c */ /* 0x080fe40003f26270 */
[----:B------:R-:W-:-:S09]  /*9a10*/  ISETP.GE.AND P2, PT, R21, R0, PT ;  /* 0x000000001500720c */ /* 0x000fd20003f46270 */
[----:B--2---:R-:W-:Y:S05]  /*9a20*/  @P0 BRA `(.L_x_4553) ;  /* 0x0000000c00dc0947 */ /* 0x004fea0003800000 */
[----:B------:R-:W2:Y:S04]  /*9a30*/  LDL R41, [R1+0x31c] ;  /* 0x00031c0001297983 */ /* 0x000ea80000100800 */
[----:B------:R-:W3:Y:S01]  /*9a40*/  LDL R72, [R1+0x390] ;  /* 0x0003900001487983 */ /* 0x000ee20000100800 */
[----:B-----5:R-:W-:Y:S02]  /*9a50*/  SHF.R.U32.HI R3, RZ, 0x8, R4 ;  /* 0x00000008ff037819 */ /* 0x020fe40000011604 */
[----:B------:R-:W-:Y:S02]  /*9a60*/  LOP3.LUT R20, R4, 0xff, RZ, 0xc0, !PT ;  /* 0x000000ff04147812 */ /* 0x000fe400078ec0ff */
[----:B------:R-:W-:Y:S02]  /*9a70*/  LOP3.LUT R21, R3, 0xff, RZ, 0xc0, !PT ;  /* 0x000000ff03157812 */ /* 0x000fe400078ec0ff */
[----:B0-----:R-:W-:-:S02]  /*9a80*/  SHF.R.U32.HI R39, RZ, 0x8, R6 ;  /* 0x00000008ff277819 */ /* 0x001fc40000011606 */
[----:B------:R-:W-:Y:S02]  /*9a90*/  PRMT R51, R21, 0x7604, R20 ;  /* 0x0000760415337816 */ /* 0x000fe40000000014 */
        /* <DEDUP_REMOVED lines=16> */
[----:B------:R-:W-:-:S02]  /*9ba0*/  SHF.R.U32.HI R61, RZ, 0x10, R25 ;  /* 0x00000010ff3d7819 */ /* 0x000fc40000011619 */
[----:B------:R-:W-:Y:S02]  /*9bb0*/  PRMT R63, R55, 0x7604, R52 ;  /* 0x00007604373f7816 */ /* 0x000fe40000000034 */
[----:B------:R-:W-:Y:S01]  /*9bc0*/  SHF.R.U32.HI R55, RZ, 0x10, R7 ;  /* 0x00000010ff377819 */ /* 0x000fe20000011607 */
[----:B------:R-:W-:Y:S01]  /*9bd0*/  IMAD.U32 R61, R61, 0x10000, RZ ;  /* 0x000100003d3d7824 */ /* 0x000fe200078e00ff */
[--C-:B------:R-:W-:Y:S02]  /*9be0*/  SHF.R.U32.HI R57, RZ, 0x8, R27.reuse ;  /* 0x00000008ff397819 */ /* 0x100fe4000001161b */
[----:B------:R-:W-:Y:S01]  /*9bf0*/  SHF.R.U32.HI R65, RZ, 0x10, R27 ;  /* 0x00000010ff417819 */ /* 0x000fe2000001161b */
[----:B------:R-:W-:Y:S01]  /*9c00*/  IMAD.U32 R55, R55, 0x10000, RZ ;  /* 0x0001000037377824 */ /* 0x000fe200078e00ff */
[----:B------:R-:W-:Y:S02]  /*9c10*/  LOP3.LUT R56, R27, 0xff, RZ, 0xc0, !PT ;  /* 0x000000ff1b387812 */ /* 0x000fe400078ec0ff */
[----:B------:R-:W-:Y:S01]  /*9c20*/  LOP3.LUT R57, R57, 0xff, RZ, 0xc0, !PT ;  /* 0x000000ff39397812 */ /* 0x000fe200078ec0ff */
[----:B------:R-:W-:Y:S01]  /*9c30*/  IMAD.U32 R65, R65, 0x10000, RZ ;  /* 0x0001000041417824 */ /* 0x000fe200078e00ff */
[----:B------:R-:W-:-:S02]  /*9c40*/  LOP3.LUT R63, R63, 0xff0000, R26, 0xf8, !PT ;  /* 0x00ff00003f3f7812 */ /* 0x000fc400078ef81a */
[----:B------:R-:W-:Y:S02]  /*9c50*/  PRMT R56, R57, 0x7604, R56 ;  /* 0x0000760439387816 */ /* 0x000fe40000000038 */
        /* <DEDUP_REMOVED lines=9> */
[----:B--2---:R-:W-:Y:S02]  /*9cf0*/  LEA.HI R3, R0, R41, RZ, 0x1c ;  /* 0x0000002900037211 */ /* 0x004fe400078fe0ff */
[----:B------:R-:W-:-:S02]  /*9d00*/  LOP3.LUT R41, R38, 0xff, RZ, 0xc0, !PT ;  /* 0x000000ff26297812 */ /* 0x000fc400078ec0ff */
[----:B------:R-:W-:Y:S01]  /*9d10*/  SHF.R.S32.HI R20, RZ, 0x1f, R3 ;  /* 0x0000001fff147819 */ /* 0x000fe20000011403 */
[----:B---3--:R-:W0:Y:S01]  /*9d20*/  LDS.128 R36, [R72+0x1e200] ;  /* 0x01e2000048247984 */ /* 0x008e220000000c00 */
[----:B------:R-:W-:Y:S02]  /*9d30*/  PRMT R59, R41, 0x7604, R40 ;  /* 0x00007604293b7816 */ /* 0x000fe40000000028 */
[----:B------:R-:W-:Y:S01]  /*9d40*/  LEA.HI R21, R20, R3, RZ, 0x2 ;  /* 0x0000000314157211 */ /* 0x000fe200078f10ff */
[----:B------:R-:W-:Y:S01]  /*9d50*/  IMAD.SHL.U32 R20, R3, 0x10, RZ ;  /* 0x0000001003147824 */ /* 0x000fe200078e00ff */
[----:B------:R-:W-:-:S03]  /*9d60*/  LOP3.LUT R59, R59, 0xff0000, R24, 0xf8, !PT ;  /* 0x00ff00003b3b7812 */ /* 0x000fc600078ef818 */
[----:B------:R-:W-:Y:S01]  /*9d70*/  IMAD.SHL.U32 R21, R21, 0x800, RZ ;  /* 0x0000080015157824 */ /* 0x000fe200078e00ff */
[----:B------:R-:W-:Y:S02]  /*9d80*/  LOP3.LUT R3, R45, 0x30, R20, 0xf8, !PT ;  /* 0x000000302d037812 */ /* 0x000fe400078ef814 */
[----:B------:R-:W-:Y:S02]  /*9d90*/  LOP3.LUT R60, R59, 0xff000000, R24, 0xf8, !PT ;  /* 0xff0000003b3c7812 */ /* 0x000fe400078ef818 */
[----:B------:R-:W-:Y:S02]  /*9da0*/  LOP3.LUT R20, R3, R46, RZ, 0x3c, !PT ;  /* 0x0000002e03147212 */ /* 0x000fe400078e3cff */
[----:B------:R-:W-:Y:S02]  /*9db0*/  LOP3.LUT R3, R21, 0xffffe000, RZ, 0xc0, !PT ;  /* 0xffffe00015037812 */ /* 0x000fe400078ec0ff */
[----:B------:R-:W-:Y:S02]  /*9dc0*/  SHF.R.U32.HI R21, RZ, 0x8, R25 ;  /* 0x00000008ff157819 */ /* 0x000fe40000011619 */
[----:B------:R-:W-:-:S02]  /*9dd0*/  IADD3 R3, R20, R70, R3 ;  /* 0x0000004614037210 */ /* 0x000fc40007ffe003 */
[----:B------:R-:W-:Y:S02]  /*9de0*/  LOP3.LUT R20, R25, 0xff, RZ, 0xc0, !PT ;  /* 0x000000ff19147812 */ /* 0x000fe400078ec0ff */
[----:B------:R-:W-:Y:S01]  /*9df0*/  LOP3.LUT R21, R21, 0xff, RZ, 0xc0, !PT ;  /* 0x000000ff15157812 */ /* 0x000fe200078ec0ff */
[----:B------:R-:W1:Y:S03]  /*9e00*/  LDS.128 R40, [R3+UR38+0x1e200] ;  /* 0x01e2002603287984 */ /* 0x000e660008000c00 */
[----:B------:R-:W-:Y:S02]  /*9e10*/  PRMT R20, R21, 0x7604, R20 ;  /* 0x0000760415147816 */ /* 0x000fe40000000014 */
[----:B------:R-:W-:Y:S02]  /*9e20*/  SHF.R.U32.HI R21, RZ, 0x10, R5 ;  /* 0x00000010ff157819 */ /* 0x000fe40000011605 */
[----:B------:R-:W-:-:S03]  /*9e30*/  LOP3.LUT R61, R20, 0xff0000, R61, 0xf8, !PT ;  /* 0x00ff0000143d7812 */ /* 0x000fc600078ef83d */
[----:B------:R-:W-:Y:S01]  /*9e40*/  IMAD.U32 R21, R21, 0x10000, RZ ;  /* 0x0001000015157824 */ /* 0x000fe200078e00ff */
[----:B------:R-:W-:-:S04]  /*9e50*/  LOP3.LUT R61, R61, 0xff000000, R25, 0xf8, !PT ;  /* 0xff0000003d3d7812 */ /* 0x000fc800078ef819 */
[----:B------:R-:W-:Y:S02]  /*9e60*/  LOP3.LUT R21, R48, 0xff0000, R21, 0xf8, !PT ;  /* 0x00ff000030157812 */ /* 0x000fe400078ef815 */
[----:B------:R-:W-:Y:S02]  /*9e70*/  F2FP.F16.E4M3.UNPACK_B R58, R61 ;  /* 0x0000003dff3a723e */ /* 0x000fe400020006ff */
[----:B------:R-:W-:Y:S02]  /*9e80*/  LOP3.LUT R54, R21, 0xff000000, R5, 0xf8, !PT ;  /* 0xff00000015367812 */ /* 0x000fe400078ef805 */
[-C--:B0-----:R-:W-:Y:S01]  /*9e90*/  F2FP.F16.E4M3.UNPACK_B R21, R37.reuse ;  /* 0x00000025ff15723e */ /* 0x081fe200020006ff */
[--C-:B------:R-:W-:Y:S01]  /*9ea0*/  HADD2.F32 R57, -RZ, R58.reuse.H0_H0 ;  /* 0x2000003aff397230 */ /* 0x100fe20000004100 */
[----:B------:R-:W-:Y:S01]  /*9eb0*/  F2FP.F16.E4M3.UNPACK_B R24, R54 ;  /* 0x00000036ff18723e */ /* 0x000fe200020006ff */
[----:B------:R-:W-:Y:S01]  /*9ec0*/  HADD2.F32 R59, -RZ, R58.H1_H1 ;  /* 0x3000003aff3b7230 */ /* 0x000fe20000004100 */
[----:B------:R-:W-:Y:S01]  /*9ed0*/  F2FP.F16.E4M3.UNPACK_B R48, R37.H1 ;  /* 0x00000025ff30723e */ /* 0x000fe200030006ff */
[----:B------:R-:W-:Y:S01]  /*9ee0*/  HADD2.F32 R25, -RZ, R21.H0_H0 ;  /* 0x20000015ff197230 */ /* 0x000fe20000004100 */
[-C--:B------:R-:W-:Y:S01]  /*9ef0*/  F2FP.F16.E4M3.UNPACK_B R50, R39.reuse ;  /* 0x00000027ff32723e */ /* 0x080fe200020006ff */
[----:B------:R-:W-:Y:S01]  /*9f00*/  HADD2.F32 R27, -RZ, R24.H0_H0 ;  /* 0x20000018ff1b7230 */ /* 0x000fe20000004100 */
[----:B------:R-:W-:-:S02]  /*9f10*/  F2FP.F16.E4M3.UNPACK_B R51, R39.H1 ;  /* 0x00000027ff33723e */ /* 0x000fc400030006ff */
[-C--:B------:R-:W-:Y:S02]  /*9f20*/  F2FP.F16.E4M3.UNPACK_B R37, R36.reuse ;  /* 0x00000024ff25723e */ /* 0x080fe400020006ff */
[----:B------:R-:W-:Y:S02]  /*9f30*/  F2FP.F16.E4M3.UNPACK_B R39, R36.H1 ;  /* 0x00000024ff27723e */ /* 0x000fe400030006ff */
[----:B------:R-:W-:Y:S02]  /*9f40*/  F2FP.F16.E4M3.UNPACK_B R61, R61.H1 ;  /* 0x0000003dff3d723e */ /* 0x000fe400030006ff */
        /* <DEDUP_REMOVED lines=11> */
[----:B------:R-:W-:Y:S01]  /*a000*/  F2FP.F16.E4M3.UNPACK_B R43, R40.H1 ;  /* 0x00000028ff2b723e */ /* 0x000fe200030006ff */
[C---:B------:R-:W-:Y:S01]  /*a010*/  FMUL.FTZ R40, R6.reuse, R57 ;  /* 0x0000003906287220 */ /* 0x040fe20000410000 */
[----:B------:R-:W-:Y:S01]  /*a020*/  FMUL.FTZ R62, R6, R27 ;  /* 0x0000001b063e7220 */ /* 0x000fe20000410000 */
[----:B------:R-:W-:Y:S01]  /*a030*/  FMUL.FTZ R63, R26, R59 ;  /* 0x0000003b1a3f7220 */ /* 0x000fe20000410000 */
[-C--:B------:R-:W-:Y:S01]  /*a040*/  F2FP.F16.E4M3.UNPACK_B R20, R42.reuse ;  /* 0x0000002aff14723e */ /* 0x080fe200020006ff */
[C---:B------:R-:W-:Y:S01]  /*a050*/  FFMA.FTZ R6, R25.reuse, R27, -R40 ;  /* 0x0000001b19067223 */ /* 0x040fe20000010828 */
[----:B------:R-:W-:Y:S01]  /*a060*/  FFMA.FTZ R25, R25, R57, R62 ;  /* 0x0000003919197223 */ /* 0x000fe2000001003e */
[----:B------:R-:W-:Y:S01]  /*a070*/  HADD2.F32 R57, -RZ, R24.H1_H1 ;  /* 0x30000018ff397230 */ /* 0x000fe20000004100 */
[----:B------:R-:W-:Y:S01]  /*a080*/  F2FP.F16.E4M3.UNPACK_B R42, R42.H1 ;  /* 0x0000002aff2a723e */ /* 0x000fe200030006ff */
[----:B------:R-:W-:Y:S01]  /*a090*/  HADD2.F32 R24, -RZ, R21.H1_H1 ;  /* 0x30000015ff187230 */ /* 0x000fe20000004100 */
[----:B------:R-:W-:Y:S01]  /*a0a0*/  F2FP.F16.E4M3.UNPACK_B R38, R38.H1 ;  /* 0x00000026ff26723e */ /* 0x000fe200030006ff */
[----:B------:R-:W-:-:S02]  /*a0b0*/  HADD2.F32 R21, -RZ, R36.H0_H0 ;  /* 0x20000024ff157230 */ /* 0x000fc40000004100 */
[-C--:B------:R-:W-:Y:S01]  /*a0c0*/  FMUL.FTZ R26, R26, R57.reuse ;  /* 0x000000391a1a7220 */ /* 0x080fe20000410000 */
[----:B------:R-:W-:Y:S02]  /*a0d0*/  HADD2.F32 R40, -RZ, R54.H0_H0 ;  /* 0x20000036ff287230 */ /* 0x000fe40000004100 */
        /* <DEDUP_REMOVED lines=8> */
[----:B------:R-:W-:Y:S01]  /*a160*/  F2FP.F16.E4M3.UNPACK_B R62, R65 ;  /* 0x00000041ff3e723e */ /* 0x000fe200020006ff */
[----:B------:R-:W-:Y:S01]  /*a170*/  HADD2.F32 R57, -RZ, R54.H1_H1 ;  /* 0x30000036ff397230 */ /* 0x000fe20000004100 */
[----:B------:R-:W-:Y:S01]  /*a180*/  F2FP.F16.E4M3.UNPACK_B R58, R56 ;  /* 0x00000038ff3a723e */ /* 0x000fe200020006ff */
[----:B------:R-:W-:-:S02]  /*a190*/  HADD2.F32 R48, -RZ, R48.H1_H1 ;  /* 0x30000030ff307230 */ /* 0x000fc40000004100 */
[C---:B------:R-:W-:Y:S01]  /*a1a0*/  FMUL.FTZ R67, R36.reuse, R61 ;  /* 0x0000003d24437220 */ /* 0x040fe20000410000 */
        /* <DEDUP_REMOVED lines=8> */
[----:B------:R-:W-:Y:S01]  /*a230*/  F2FP.F16.E4M3.UNPACK_B R65, R65.H1 ;  /* 0x00000041ff41723e */ /* 0x000fe200030006ff */
[-C--:B------:R-:W-:Y:S01]  /*a240*/  FMUL.FTZ R54, R54, R59.reuse ;  /* 0x0000003b36367220 */ /* 0x080fe20000410000 */
[----:B------:R-:W-:Y:S01]  /*a250*/  HADD2.F32 R61, -RZ, R62.H1_H1 ;  /* 0x3000003eff3d7230 */ /* 0x000fe20000004100 */
[----:B------:R-:W-:Y:S01]  /*a260*/  F2FP.F16.E4M3.UNPACK_B R56, R56.H1 ;  /* 0x00000038ff38723e */ /* 0x000fe200030006ff */
[----:B------:R-:W-:Y:S02]  /*a270*/  HADD2.F32 R52, -RZ, R52.H1_H1 ;  /* 0x30000034ff347230 */ /* 0x000fe40000004100 */
[C---:B------:R-:W-:Y:S01]  /*a280*/  FFMA.FTZ R36, R40.reuse, R59, -R69 ;  /* 0x0000003b28247223 */ /* 0x040fe20000010845 */
[----:B------:R-:W-:Y:S02]  /*a290*/  HADD2.F32 R57, -RZ, R58.H1_H1 ;  /* 0x3000003aff397230 */ /* 0x000fe40000004100 */
[----:B------:R-:W-:Y:S01]  /*a2a0*/  FFMA.FTZ R66, R40, R63, R54 ;  /* 0x0000003f28427223 */ /* 0x000fe20000010036 */
        /* <DEDUP_REMOVED lines=10> */
[-C--:B------:R-:W-:Y:S01]  /*a350*/  F2FP.F16.E4M3.UNPACK_B R52, R60.reuse.H1 ;  /* 0x0000003cff34723e */ /* 0x080fe200030006ff */
[----:B------:R-:W-:Y:S01]  /*a360*/  FMUL.FTZ R48, R48, R59 ;  /* 0x0000003b30307220 */ /* 0x000fe20000410000 */
[----:B------:R-:W-:Y:S01]  /*a370*/  HADD2.F32 R56, -RZ, R56.H1_H1 ;  /* 0x30000038ff387230 */ /* 0x000fe20000004100 */
[----:B------:R-:W-:Y:S01]  /*a380*/  F2FP.F16.E4M3.UNPACK_B R50, R55.H1 ;  /* 0x00000037ff32723e */ /* 0x000fe200030006ff */
[----:B------:R-:W-:Y:S02]  /*a390*/  HADD2.F32 R53, -RZ, R53.H1_H1 ;  /* 0x30000035ff357230 */ /* 0x000fe40000004100 */
[C---:B------:R-:W-:Y:S01]  /*a3a0*/  FFMA.FTZ R71, R40.reuse, R59, -R71 ;  /* 0x0000003b28477223 */ /* 0x040fe20000010847 */
[----:B------:R-:W-:Y:S01]  /*a3b0*/  FFMA.FTZ R63, R40, R63, R48 ;  /* 0x0000003f283f7223 */ /* 0x000fe20000010030 */
[----:B------:R-:W-:Y:S01]  /*a3c0*/  HADD2.F32 R54, -RZ, R65.H1_H1 ;  /* 0x30000041ff367230 */ /* 0x000fe20000004100 */
[----:B------:R-:W-:Y:S01]  /*a3d0*/  F2FP.F16.E4M3.UNPACK_B R60, R60 ;  /* 0x0000003cff3c723e */ /* 0x000fe200020006ff */
[----:B------:R-:W-:-:S02]  /*a3e0*/  HADD2.F32 R51, -RZ, R51.H1_H1 ;  /* 0x30000033ff337230 */ /* 0x000fc40000004100 */
[C---:B------:R-:W-:Y:S01]  /*a3f0*/  FMUL.FTZ R65, R53.reuse, R56 ;  /* 0x0000003835417220 */ /* 0x040fe20000410000 */
[----:B------:R-:W-:Y:S02]  /*a400*/  HADD2.F32 R59, -RZ, R52.H0_H0 ;  /* 0x20000034ff3b7230 */ /* 0x000fe40000004100 */
[-C--:B------:R-:W-:Y:S01]  /*a410*/  FMUL.FTZ R58, R53, R54.reuse ;  /* 0x00000036353a7220 */ /* 0x080fe20000410000 */
[--C-:B------:R-:W-:Y:S02]  /*a420*/  HADD2.F32 R48, -RZ, R43.reuse.H0_H0 ;  /* 0x2000002bff307230 */ /* 0x100fe40000004100 */
[----:B------:R-:W-:Y:S01]  /*a430*/  FFMA.FTZ R68, R51, R54, R65 ;  /* 0x0000003633447223 */ /* 0x000fe20000010041 */
[----:B------:R-:W-:Y:S01]  /*a440*/  HADD2.F32 R57, -RZ, R50.H0_H0 ;  /* 0x20000032ff397230 */ /* 0x000fe20000004100 */
[----:B------:R-:W-:Y:S01]  /*a450*/  F2FP.F16.E4M3.UNPACK_B R55, R55 ;  /* 0x00000037ff37723e */ /* 0x000fe200020006ff */
[----:B------:R-:W-:Y:S02]  /*a460*/  HADD2.F32 R52, -RZ, R52.H1_H1 ;  /* 0x30000034ff347230 */ /* 0x000fe40000004100 */
[----:B------:R-:W-:Y:S01]  /*a470*/  FMUL.FTZ R53, R48, R59 ;  /* 0x0000003b30357220 */ /* 0x000fe20000410000 */
[----:B------:R-:W-:-:S02]  /*a480*/  HADD2.F32 R43, -RZ, R43.H1_H1 ;  /* 0x3000002bff2b7230 */ /* 0x000fc40000004100 */
[----:B------:R-:W-:Y:S01]  /*a490*/  FMUL.FTZ R48, R48, R57 ;  /* 0x0000003930307220 */ /* 0x000fe20000410000 */
[----:B------:R-:W-:Y:S02]  /*a4a0*/  HADD2.F32 R50, -RZ, R50.H1_H1 ;  /* 0x30000032ff327230 */ /* 0x000fe40000004100 */
[----:B------:R-:W-:Y:S01]  /*a4b0*/  FFMA.FTZ R62, R51, R56, -R58 ;  /* 0x00000038333e7223 */ /* 0x000fe2000001083a */
[--C-:B------:R-:W-:Y:S02]  /*a4c0*/  HADD2.F32 R40, -RZ, R39.reuse.H0_H0 ;  /* 0x20000027ff287230 */ /* 0x100fe40000004100 */
[C---:B------:R-:W-:Y:S01]  /*a4d0*/  FMUL.FTZ R54, R43.reuse, R52 ;  /* 0x000000342b367220 */ /* 0x040fe20000410000 */
[----:B------:R-:W-:Y:S02]  /*a4e0*/  HADD2.F32 R39, -RZ, R39.H1_H1 ;  /* 0x30000027ff277230 */ /* 0x000fe40000004100 */
[----:B------:R-:W-:Y:S01]  /*a4f0*/  FMUL.FTZ R43, R43, R50 ;  /* 0x000000322b2b7220 */ /* 0x000fe20000410000 */
[----:B------:R-:W-:Y:S01]  /*a500*/  F2FP.SATFINITE.E4M3.F32.PACK_AB_MERGE_C R27, R64, R27, RZ ;  /* 0x0000001b401b723e */ /* 0x000fe200048070ff */
[C---:B------:R-:W-:Y:S01]  /*a510*/  FFMA.FTZ R57, R40.reuse, R57, -R53 ;  /* 0x0000003928397223 */ /* 0x040fe20000010835 */
[----:B------:R-:W-:Y:S01]  /*a520*/  FFMA.FTZ R59, R40, R59, R48 ;  /* 0x0000003b283b7223 */ /* 0x000fe20000010030 */
[----:B------:R-:W-:-:S02]  /*a530*/  HADD2.F32 R48, -RZ, R60.H0_H0 ;  /* 0x2000003cff307230 */ /* 0x000fc40000004100 */
[C---:B------:R-:W-:Y:S01]  /*a540*/  FFMA.FTZ R58, R39.reuse, R52, R43 ;  /* 0x00000034273a7223 */ /* 0x040fe2000001002b */
[----:B------:R-:W-:Y:S02]  /*a550*/  HADD2.F32 R40, -RZ, R41.H0_H0 ;  /* 0x20000029ff287230 */ /* 0x000fe40000004100 */
[----:B------:R-:W-:Y:S01]  /*a560*/  FFMA.FTZ R56, R39, R50, -R54 ;  /* 0x0000003227387223 */ /* 0x000fe20000010836 */
        /* <DEDUP_REMOVED lines=11> */
[C---:B------:R-:W-:Y:S01]  /*a620*/  FMUL.FTZ R54, R41.reuse, R60 ;  /* 0x0000003c29367220 */ /* 0x040fe20000410000 */
[----:B------:R-:W-:Y:S01]  /*a630*/  F2FP.F16.E4M3.UNPACK_B R43, R4.H1 ;  /* 0x00000004ff2b723e */ /* 0x000fe200030006ff */
[----:B------:R-:W-:Y:S01]  /*a640*/  FMUL.FTZ R41, R41, R40 ;  /* 0x0000002829297220 */ /* 0x000fe20000410000 */
[----:B------:R-:W-:Y:S01]  /*a650*/  FFMA.FTZ R52, R39, R48, R52 ;  /* 0x0000003027347223 */ /* 0x000fe20000010034 */
[----:B------:R-:W-:Y:S01]  /*a660*/  FFMA.FTZ R54, R37, R40, -R54 ;  /* 0x0000002825367223 */ /* 0x000fe20000010836 */
[----:B------:R-:W-:-:S02]  /*a670*/  HADD2.F32 R48, -RZ, R50.H0_H0 ;  /* 0x20000032ff307230 */ /* 0x000fc40000004100 */
[----:B------:R-:W-:Y:S01]  /*a680*/  FFMA.FTZ R53, R37, R60, R41 ;  /* 0x0000003c25357223 */ /* 0x000fe20000010029 */
[----:B------:R-:W-:Y:S01]  /*a690*/  HADD2.F32 R39, -RZ, R42.H0_H0 ;  /* 0x2000002aff277230 */ /* 0x000fe20000004100 */
[----:B------:R-:W-:Y:S01]  /*a6a0*/  F2FP.F16.E4M3.UNPACK_B R4, R4 ;  /* 0x00000004ff04723e */ /* 0x000fe200020006ff */
[--C-:B------:R-:W-:Y:S01]  /*a6b0*/  HADD2.F32 R40, -RZ, R43.reuse.H0_H0 ;  /* 0x2000002bff287230 */ /* 0x100fe20000004100 */
[----:B------:R-:W-:Y:S01]  /*a6c0*/  F2FP.SATFINITE.E4M3.F32.PACK_AB_MERGE_C R58, R58, R59, RZ ;  /* 0x0000003b3a3a723e */ /* 0x000fe200048070ff */
        /* <DEDUP_REMOVED lines=10> */
[----:B------:R-:W-:Y:S02]  /*a770*/  HADD2.F32 R7, -RZ, R20.H0_H0 ;  /* 0x20000014ff077230 */ /* 0x000fe40000004100 */
[----:B------:R-:W-:Y:S01]  /*a780*/  FFMA.FTZ R60, R37, R40, -R60 ;  /* 0x00000028253c7223 */ /* 0x000fe2000001083c */
[--C-:B------:R-:W-:Y:S02]  /*a790*/  HADD2.F32 R40, -RZ, R39.reuse.H0_H0 ;  /* 0x20000027ff287230 */ /* 0x100fe40000004100 */
[C---:B------:R-:W-:Y:S01]  /*a7a0*/  FFMA.FTZ R55, R38.reuse, R43, -R55 ;  /* 0x0000002b26377223 */ /* 0x040fe20000010837 */
[----:B------:R-:W-:Y:S01]  /*a7b0*/  FFMA.FTZ R43, R38, R41, R42 ;  /* 0x00000029262b7223 */ /* 0x000fe2000001002a */
[----:B------:R-:W-:-:S02]  /*a7c0*/  HADD2.F32 R39, -RZ, R39.H1_H1 ;  /* 0x30000027ff277230 */ /* 0x000fc40000004100 */
[----:B------:R-:W-:Y:S01]  /*a7d0*/  FFMA.FTZ R50, R37, R48, R50 ;  /* 0x0000003025327223 */ /* 0x000fe20000010032 */
[----:B------:R-:W-:Y:S02]  /*a7e0*/  HADD2.F32 R20, -RZ, R20.H1_H1 ;  /* 0x30000014ff147230 */ /* 0x000fe40000004100 */
[----:B------:R-:W-:Y:S01]  /*a7f0*/  FMUL.FTZ R41, R7, R40 ;  /* 0x0000002807297220 */ /* 0x000fe20000410000 */
[--C-:B------:R-:W-:Y:S01]  /*a800*/  HADD2.F32 R38, -RZ, R4.reuse.H1_H1 ;  /* 0x30000004ff267230 */ /* 0x100fe20000004100 */
[----:B------:R-:W-:Y:S01]  /*a810*/  F2FP.SATFINITE.E4M3.F32.PACK_AB_MERGE_C R55, R55, R60, RZ ;  /* 0x0000003c3737723e */ /* 0x000fe200048070ff */
[----:B------:R-:W-:Y:S02]  /*a820*/  HADD2.F32 R37, -RZ, R4.H0_H0 ;  /* 0x20000004ff257230 */ /* 0x000fe40000004100 */
[C---:B------:R-:W-:Y:S01]  /*a830*/  FMUL.FTZ R42, R20.reuse, R39 ;  /* 0x00000027142a7220 */ /* 0x040fe20000410000 */
[--C-:B------:R-:W-:Y:S02]  /*a840*/  HADD2.F32 R4, -RZ, R5.reuse.H0_H0 ;  /* 0x20000005ff047230 */ /* 0x100fe40000004100 */
[----:B------:R-:W-:Y:S01]  /*a850*/  FMUL.FTZ R20, R20, R38 ;  /* 0x0000002614147220 */ /* 0x000fe20000410000 */
[----:B------:R-:W-:-:S02]  /*a860*/  HADD2.F32 R5, -RZ, R5.H1_H1 ;  /* 0x30000005ff057230 */ /* 0x000fc40000004100 */
[----:B------:R-:W-:Y:S01]  /*a870*/  FMUL.FTZ R7, R7, R37 ;  /* 0x0000002507077220 */ /* 0x000fe20000410000 */
[----:B------:R-:W-:Y:S01]  /*a880*/  F2FP.SATFINITE.E4M3.F32.PACK_AB_MERGE_C R25, R24, R25, R27 ;  /* 0x000000191819723e */ /* 0x000fe2000480701b */
[C---:B------:R-:W-:Y:S01]  /*a890*/  FFMA.FTZ R41, R4.reuse, R37, -R41 ;  /* 0x0000002504297223 */ /* 0x040fe20000010829 */
[----:B------:R-:W-:Y:S01]  /*a8a0*/  F2FP.SATFINITE.E4M3.F32.PACK_AB_MERGE_C R27, R61, R66, R63 ;  /* 0x000000423d1b723e */ /* 0x000fe2000480703f */
[C---:B------:R-:W-:Y:S01]  /*a8b0*/  FFMA.FTZ R42, R5.reuse, R38, -R42 ;  /* 0x00000026052a7223 */ /* 0x040fe2000001082a */
[----:B------:R-:W-:Y:S01]  /*a8c0*/  FFMA.FTZ R39, R5, R39, R20 ;  /* 0x0000002705277223 */ /* 0x000fe20000010014 */
[----:B------:R-:W-:Y:S01]  /*a8d0*/  FFMA.FTZ R40, R4, R40, R7 ;  /* 0x0000002804287223 */ /* 0x000fe20000010007 */
[----:B------:R-:W-:Y:S02]  /*a8e0*/  F2FP.SATFINITE.E4M3.F32.PACK_AB_MERGE_C R5, R67, R26, RZ ;  /* 0x0000001a4305723e */ /* 0x000fe400048070ff */
[----:B------:R-:W-:Y:S02]  /*a8f0*/  F2FP.SATFINITE.E4M3.F32.PACK_AB_MERGE_C R7, R62, R71, RZ ;  /* 0x000000473e07723e */ /* 0x000fe400048070ff */
[----:B------:R-:W-:-:S02]  /*a900*/  F2FP.SATFINITE.E4M3.F32.PACK_AB_MERGE_C R4, R56, R57, RZ ;  /* 0x000000393804723e */ /* 0x000fc400048070ff */
[----:B------:R-:W-:Y:S02]  /*a910*/  F2FP.SATFINITE.E4M3.F32.PACK_AB_MERGE_C R26, R43, R50, RZ ;  /* 0x000000322b1a723e */ /* 0x000fe400048070ff */
[----:B------:R-:W-:Y:S02]  /*a920*/  F2FP.SATFINITE.E4M3.F32.PACK_AB_MERGE_C R5, R21, R6, R5 ;  /* 0x000000061505723e */ /* 0x000fe40004807005 */
[----:B------:R-:W-:Y:S02]  /*a930*/  F2FP.SATFINITE.E4M3.F32.PACK_AB_MERGE_C R7, R69, R36, R7 ;  /* 0x000000244507723e */ /* 0x000fe40004807007 */
[----:B------:R-:W-:Y:S02]  /*a940*/  F2FP.SATFINITE.E4M3.F32.PACK_AB_MERGE_C R4, R54, R51, R4 ;  /* 0x000000333604723e */ /* 0x000fe40004807004 */
[----:B------:R-:W-:Y:S02]  /*a950*/  F2FP.SATFINITE.E4M3.F32.PACK_AB_MERGE_C R6, R42, R41, R55 ;  /* 0x000000292a06723e */ /* 0x000fe40004807037 */
[----:B------:R-:W-:-:S02]  /*a960*/  F2FP.SATFINITE.E4M3.F32.PACK_AB_MERGE_C R24, R53, R52, R58 ;  /* 0x000000343518723e */ /* 0x000fc4000480703a */
[----:B------:R-:W-:Y:S01]  /*a970*/  F2FP.SATFINITE.E4M3.F32.PACK_AB_MERGE_C R26, R39, R40, R26 ;  /* 0x00000028271a723e */ /* 0x000fe2000480701a */
[----:B------:R1:W-:Y:S04]  /*a980*/  STS.128 [R72+0x1e200], R4 ;  /* 0x01e2000448007388 */ /* 0x0003e80000000c00 */
[----:B------:R1:W-:Y:S02]  /*a990*/  STS.128 [R3+UR38+0x1e200], R24 ;  /* 0x01e2001803007988 */ /* 0x0003e40008000c26 */
.L_x_4553:
[----:B------:R-:W-:Y:S05]  /*a9a0*/  BSYNC B1 ;  /* 0x0000000000017941 */ /* 0x000fea0003800000 */
.L_x_4552:
[----:B------:R-:W-:Y:S04]  /*a9b0*/  BSSY B1, `(.L_x_4554) ;  /* 0x0000104000017945 */ /* 0x000fe80003800000 */
[----:B------:R-:W-:Y:S05]  /*a9c0*/  @P1 BRA `(.L_x_4555) ;  /* 0x0000001000081947 */ /* 0x000fea0003800000 */
[----:B------:R-:W2:Y:S01]  /*a9d0*/  LDL R66, [R1+0x38c] ;  /* 0x00038c0001427983 */ /* 0x000ea20000100800 */
[----:B-1---5:R-:W-:Y:S01]  /*a9e0*/  SHF.R.U32.HI R3, RZ, 0x8, R28 ;  /* 0x00000008ff037819 */ /* 0x022fe2000001161c */
[----:B------:R-:W-:Y:S01]  /*a9f0*/  IMAD.IADD R49, R44, 0x1, R49 ;  /* 0x000000012c317824 */ /* 0x000fe200078e0231 */
[----:B------:R-:W-:Y:S02]  /*aa00*/  LOP3.LUT R4, R28, 0xff, RZ, 0xc0, !PT ;  /* 0x000000ff1c047812 */ /* 0x000fe400078ec0ff */
[----:B------:R-:W-:Y:S02]  /*aa10*/  LOP3.LUT R3, R3, 0xff, RZ, 0xc0, !PT ;  /* 0x000000ff03037812 */ /* 0x000fe400078ec0ff */
[----:B------:R-:W-:Y:S02]  /*aa20*/  SHF.R.S32.HI R20, RZ, 0x1f, R49 ;  /* 0x0000001fff147819 */ /* 0x000fe40000011431 */
[----:B0-----:R-:W-:Y:S02]  /*aa30*/  PRMT R37, R3, 0x7604, R4 ;  /* 0x0000760403257816 */ /* 0x001fe40000000004 */
[----:B------:R-:W-:-:S02]  /*aa40*/  SHF.R.U32.HI R3, RZ, 0x8, R30 ;  /* 0x00000008ff037819 */ /* 0x000fc4000001161e */
[----:B------:R-:W-:Y:S02]  /*aa50*/  LEA.HI R49, R20, R49, RZ, 0x4 ;  /* 0x0000003114317211 */ /* 0x000fe400078f20ff */
[----:B------:R-:W-:Y:S02]  /*aa60*/  LOP3.LUT R4, R30, 0xff, RZ, 0xc0, !PT ;  /* 0x000000ff1e047812 */ /* 0x000fe400078ec0ff */
[----:B------:R-:W-:Y:S02]  /*aa70*/  LOP3.LUT R3, R3, 0xff, RZ, 0xc0, !PT ;  /* 0x000000ff03037812 */ /* 0x000fe400078ec0ff */
[----:B------:R-:W-:Y:S02]  /*aa80*/  SHF.R.S32.HI R49, RZ, 0x4, R49 ;  /* 0x00000004ff317819 */ /* 0x000fe40000011431 */
[----:B------:R-:W-:Y:S02]  /*aa90*/  SHF.R.U32.HI R7, RZ, 0x8, R12 ;  /* 0x00000008ff077819 */ /* 0x000fe4000001160c */
[----:B------:R-:W-:-:S02]  /*aaa0*/  PRMT R39, R3, 0x7604, R4 ;  /* 0x0000760403277816 */ /* 0x000fc40000000004 */
[----:B------:R-:W-:Y:S02]  /*aab0*/  LEA.HI R3, R0, R49, RZ, 0x1c ;  /* 0x0000003100037211 */ /* 0x000fe400078fe0ff */
[----:B------:R-:W-:Y:S02]  /*aac0*/  LOP3.LUT R20, R12, 0xff, RZ, 0xc0, !PT ;  /* 0x000000ff0c147812 */ /* 0x000fe400078ec0ff */
[----:B------:R-:W-:Y:S02]  /*aad0*/  LOP3.LUT R7, R7, 0xff, RZ, 0xc0, !PT ;  /* 0x000000ff07077812 */ /* 0x000fe400078ec0ff */
[----:B------:R-:W-:Y:S02]  /*aae0*/  SHF.R.S32.HI R4, RZ, 0x1f, R3 ;  /* 0x0000001fff047819 */ /* 0x000fe40000011403 */
[----:B------:R-:W-:Y:S01]  /*aaf0*/  PRMT R49, R7, 0x7604, R20 ;  /* 0x0000760407317816 */ /* 0x000fe20000000014 */
[----:B------:R-:W-:Y:S01]  /*ab00*/  IMAD.SHL.U32 R20, R3, 0x10, RZ ;  /* 0x0000001003147824 */ /* 0x000fe200078e00ff */
[----:B------:R-:W-:-:S02]  /*ab10*/  LEA.HI R21, R4, R3, RZ, 0x2 ;  /* 0x0000000304157211 */ /* 0x000fc400078f10ff */
[----:B------:R-:W-:Y:S02]  /*ab20*/  SHF.R.U32.HI R5, RZ, 0x8, R29 ;  /* 0x00000008ff057819 */ /* 0x000fe4000001161d */
[----:B------:R-:W-:Y:S01]  /*ab30*/  LOP3.LUT R3, R45, 0x30, R20, 0xf8, !PT ;  /* 0x000000302d037812 */ /* 0x000fe200078ef814 */
[----:B------:R-:W-:Y:S01]  /*ab40*/  IMAD.SHL.U32 R21, R21, 0x800, RZ ;  /* 0x0000080015157824 */ /* 0x000fe200078e00ff */
[----:B------:R-:W-:Y:S02]  /*ab50*/  LOP3.LUT R6, R29, 0xff, RZ, 0xc0, !PT ;  /* 0x000000ff1d067812 */ /* 0x000fe400078ec0ff */
[----:B------:R-:W-:Y:S02]  /*ab60*/  LOP3.LUT R5, R5, 0xff, RZ, 0xc0, !PT ;  /* 0x000000ff05057812 */ /* 0x000fe400078ec0ff */
[----:B------:R-:W-:Y:S02]  /*ab70*/  SHF.R.U32.HI R24, RZ, 0x8, R13 ;  /* 0x00000008ff187819 */ /* 0x000fe4000001160d */
[----:B------:R-:W-:-:S02]  /*ab80*/  SHF.R.U32.HI R26, RZ, 0x8, R14 ;  /* 0x00000008ff1a7819 */ /* 0x000fc4000001160e */
[----:B------:R-:W-:Y:S02]  /*ab90*/  LOP3.LUT R20, R3, R46, RZ, 0x3c, !PT ;  /* 0x0000002e03147212 */ /* 0x000fe400078e3cff */
[----:B------:R-:W-:Y:S02]  /*aba0*/  LOP3.LUT R3, R21, 0xffffe000, RZ, 0xc0, !PT ;  /* 0xffffe00015037812 */ /* 0x000fe400078ec0ff */
[----:B------:R-:W-:Y:S02]  /*abb0*/  PRMT R36, R5, 0x7604, R6 ;  /* 0x0000760405247816 */ /* 0x000fe40000000006 */
[----:B------:R-:W-:Y:S02]  /*abc0*/  SHF.R.U32.HI R5, RZ, 0x8, R31 ;  /* 0x00000008ff057819 */ /* 0x000fe4000001161f */
[----:B------:R-:W-:Y:S02]  /*abd0*/  LOP3.LUT R25, R13, 0xff, RZ, 0xc0, !PT ;  /* 0x000000ff0d197812 */ /* 0x000fe400078ec0ff */
[----:B------:R-:W-:-:S02]  /*abe0*/  LOP3.LUT R27, R14, 0xff, RZ, 0xc0, !PT ;  /* 0x000000ff0e1b7812 */ /* 0x000fc400078ec0ff */
[----:B------:R-:W-:Y:S02]  /*abf0*/  LOP3.LUT R24, R24, 0xff, RZ, 0xc0, !PT ;  /* 0x000000ff18187812 */ /* 0x000fe400078ec0ff */
[----:B------:R-:W-:Y:S02]  /*ac00*/  LOP3.LUT R26, R26, 0xff, RZ, 0xc0, !PT ;  /* 0x000000ff1a1a7812 */ /* 0x000fe400078ec0ff */
[----:B------:R-:W-:Y:S02]  /*ac10*/  IADD3 R3, R20, R70, R3 ;  /* 0x0000004614037210 */ /* 0x000fe40007ffe003 */
[----:B------:R-:W-:Y:S02]  /*ac20*/  LOP3.LUT R6, R31, 0xff, RZ, 0xc0, !PT ;  /* 0x000000ff1f067812 */ /* 0x000fe400078ec0ff */
[----:B------:R-:W-:Y:S02]  /*ac30*/  LOP3.LUT R5, R5, 0xff, RZ, 0xc0, !PT ;  /* 0x000000ff05057812 */ /* 0x000fe400078ec0ff */
[----:B------:R-:W-:-:S02]  /*ac40*/  PRMT R53, R24, 0x7604, R25 ;  /* 0x0000760418357816 */ /* 0x000fc40000000019 */
[----:B------:R-:W-:Y:S02]  /*ac50*/  PRMT R55, R26, 0x7604, R27 ;  /* 0x000076041a377816 */ /* 0x000fe4000000001b */
[----:B------:R-:W0:Y:S01]  /*ac60*/  LDS.128 R24, [R3+UR38+0x1e200] ;  /* 0x01e2002603187984 */ /* 0x000e220008000c00 */
[----:B------:R-:W-:Y:S02]  /*ac70*/  PRMT R41, R5, 0x7604, R6 ;  /* 0x0000760405297816 */ /* 0x000fe40000000006 */
[----:B------:R-:W-:Y:S02]  /*ac80*/  SHF.R.U32.HI R40, RZ, 0x8, R15 ;  /* 0x00000008ff287819 */ /* 0x000fe4000001160f */
[----:B------:R-:W-:Y:S02]  /*ac90*/  LOP3.LUT R38, R15, 0xff, RZ, 0xc0, !PT ;  /* 0x000000ff0f267812 */ /* 0x000fe400078ec0ff */
[----:B------:R-:W-:Y:S02]  /*aca0*/  LOP3.LUT R21, R40, 0xff, RZ, 0xc0, !PT ;  /* 0x000000ff28157812 */ /* 0x000fe400078ec0ff */
[----:B------:R-:W-:-:S02]  /*acb0*/  SHF.R.U32.HI R20, RZ, 0x10, R28 ;  /* 0x00000010ff147819 */ /* 0x000fc4000001161c */
[----:B------:R-:W-:Y:S02]  /*acc0*/  PRMT R57, R21, 0x7604, R38 ;  /* 0x0000760415397816 */ /* 0x000fe40000000026 */
[----:B------:R-:W-:Y:S02]  /*acd0*/  SHF.R.U32.HI R21, RZ, 0x10, R29 ;  /* 0x00000010ff157819 */ /* 0x000fe4000001161d */
[----:B------:R-:W-:Y:S02]  /*ace0*/  SHF.R.U32.HI R38, RZ, 0x10, R30 ;  /* 0x00000010ff267819 */ /* 0x000fe4000001161e */
[----:B------:R-:W-:Y:S02]  /*acf0*/  LOP3.LUT R21, R21, 0xff, RZ, 0xc0, !PT ;  /* 0x000000ff15157812 */ /* 0x000fe400078ec0ff */
[----:B------:R-:W-:Y:S02]  /*ad00*/  LOP3.LUT R20, R20, 0xff, RZ, 0xc0, !PT ;  /* 0x000000ff14147812 */ /* 0x000fe400078ec0ff */
[----:B------:R-:W-:-:S02]  /*ad10*/  PRMT R21, R21, 0x7054, R36 ;  /* 0x0000705415157816 */ /* 0x000fc40000000024 */
[----:B------:R-:W-:Y:S02]  /*ad20*/  SHF.R.U32.HI R36, RZ, 0x10, R13 ;  /* 0x00000010ff247819 */ /* 0x000fe4000001160d */
[----:B------:R-:W-:Y:S02]  /*ad30*/  LOP3.LUT R38, R38, 0xff, RZ, 0xc0, !PT ;  /* 0x000000ff26267812 */ /* 0x000fe400078ec0ff */
[----:B------:R-:W-:Y:S02]  /*ad40*/  LOP3.LUT R36, R36, 0xff, RZ, 0xc0, !PT ;  /* 0x000000ff24247812 */ /* 0x000fe400078ec0ff */
[----:B------:R-:W-:Y:S02]  /*ad50*/  PRMT R37, R20, 0x7054, R37 ;  /* 0x0000705414257816 */ /* 0x000fe40000000025 */
[----:B------:R-:W-:Y:S02]  /*ad60*/  SHF.R.U32.HI R40, RZ, 0x10, R31 ;  /* 0x00000010ff287819 */ /* 0x000fe4000001161f */
[----:B------:R-:W-:-:S02]  /*ad70*/  PRMT R39, R38, 0x7054, R39 ;  /* 0x0000705426277816 */ /* 0x000fc40000000027 */
[----:B------:R-:W-:Y:S02]  /*ad80*/  SHF.R.U32.HI R20, RZ, 0x10, R12 ;  /* 0x00000010ff147819 */ /* 0x000fe4000001160c */
[----:B------:R-:W-:Y:S02]  /*ad90*/  SHF.R.U32.HI R38, RZ, 0x10, R14 ;  /* 0x00000010ff267819 */ /* 0x000fe4000001160e */
[----:B------:R-:W-:Y:S02]  /*ada0*/  PRMT R53, R36, 0x7054, R53 ;  /* 0x0000705424357816 */ /* 0x000fe40000000035 */
[----:B------:R-:W-:Y:S02]  /*adb0*/  LOP3.LUT R40, R40, 0xff, RZ, 0xc0, !PT ;  /* 0x000000ff28287812 */ /* 0x000fe400078ec0ff */
[----:B------:R-:W-:Y:S02]  /*adc0*/  LOP3.LUT R20, R20, 0xff, RZ, 0xc0, !PT ;  /* 0x000000ff14147812 */ /* 0x000fe400078ec0ff */
[----:B------:R-:W-:-:S02]  /*add0*/  LOP3.LUT R38, R38, 0xff, RZ, 0xc0, !PT ;  /* 0x000000ff26267812 */ /* 0x000fc400078ec0ff */
[----:B------:R-:W-:Y:S02]  /*ade0*/  LOP3.LUT R53, R53, 0xff000000, R13, 0xf8, !PT ;  /* 0xff00000035357812 */ /* 0x000fe400078ef80d */
[----:B------:R-:W-:Y:S02]  /*adf0*/  PRMT R43, R40, 0x7054, R41 ;  /* 0x00007054282b7816 */ /* 0x000fe40000000029 */
[----:B------:R-:W-:Y:S02]  /*ae00*/  PRMT R51, R20, 0x7054, R49 ;  /* 0x0000705414337816 */ /* 0x000fe40000000031 */
[----:B------:R-:W-:Y:S02]  /*ae10*/  PRMT R55, R38, 0x7054, R55 ;  /* 0x0000705426377816 */ /* 0x000fe40000000037 */
[----:B------:R-:W-:Y:S02]  /*ae20*/  LOP3.LUT R41, R21, 0xff000000, R29, 0xf8, !PT ;  /* 0xff00000015297812 */ /* 0x000fe400078ef81d */
[----:B------:R-:W-:-:S02]  /*ae30*/  F2FP.F16.E4M3.UNPACK_B R50, R53 ;  /* 0x00000035ff32723e */ /* 0x000fc400020006ff */
[----:B0-----:R-:W-:Y:S02]  /*ae40*/  F2FP.F16.E4M3.UNPACK_B R36, R25 ;  /* 0x00000019ff24723e */ /* 0x001fe400020006ff */
[----:B------:R-:W-:Y:S01]  /*ae50*/  SHF.R.U32.HI R40, RZ, 0x10, R15 ;  /* 0x00000010ff287819 */ /* 0x000fe2000001160f */
[--C-:B------:R-:W-:Y:S01]  /*ae60*/  HADD2.F32 R52, -RZ, R50.reuse.H0_H0 ;  /* 0x20000032ff347230 */ /* 0x100fe20000004100 */
[----:B------:R-:W-:Y:S02]  /*ae70*/  LOP3.LUT R51, R51, 0xff000000, R12, 0xf8, !PT ;  /* 0xff00000033337812 */ /* 0x000fe400078ef80c */
[----:B------:R-:W-:Y:S01]  /*ae80*/  LOP3.LUT R12, R55, 0xff000000, R14, 0xf8, !PT ;  /* 0xff000000370c7812 */ /* 0x000fe200078ef80e */
[----:B------:R-:W-:Y:S01]  /*ae90*/  HADD2.F32 R55, -RZ, R50.H1_H1 ;  /* 0x30000032ff377230 */ /* 0x000fe20000004100 */
[----:B------:R-:W-:Y:S02]  /*aea0*/  F2FP.F16.E4M3.UNPACK_B R42, R41 ;  /* 0x00000029ff2a723e */ /* 0x000fe400020006ff */
[----:B------:R-:W-:-:S02]  /*aeb0*/  LOP3.LUT R40, R40, 0xff, RZ, 0xc0, !PT ;  /* 0x000000ff28287812 */ /* 0x000fc400078ec0ff */
[----:B------:R-:W-:Y:S01]  /*aec0*/  LOP3.LUT R20, R39, 0xff000000, R30, 0xf8, !PT ;  /* 0xff00000027147812 */ /* 0x000fe200078ef81e */
[--C-:B------:R-:W-:Y:S01]  /*aed0*/  HADD2.F32 R48, -RZ, R42.reuse.H0_H0 ;  /* 0x2000002aff307230 */ /* 0x100fe20000004100 */
[----:B------:R-:W-:Y:S01]  /*aee0*/  LOP3.LUT R49, R43, 0xff000000, R31, 0xf8, !PT ;  /* 0xff0000002b317812 */ /* 0x000fe200078ef81f */
[----:B------:R-:W-:Y:S01]  /*aef0*/  HADD2.F32 R43, -RZ, R42.H1_H1 ;  /* 0x3000002aff2b7230 */ /* 0x000fe20000004100 */
[-C--:B------:R-:W-:Y:S02]  /*af00*/  F2FP.F16.E4M3.UNPACK_B R38, R27.reuse ;  /* 0x0000001bff26723e */ /* 0x080fe400020006ff */
[----:B------:R-:W-:Y:S02]  /*af10*/  F2FP.F16.E4M3.UNPACK_B R39, R27.H1 ;  /* 0x0000001bff27723e */ /* 0x000fe400030006ff */
[----:B------:R-:W-:Y:S02]  /*af20*/  PRMT R57, R40, 0x7054, R57 ;  /* 0x0000705428397816 */ /* 0x000fe40000000039 */
[----:B------:R-:W-:-:S02]  /*af30*/  F2FP.F16.E4M3.UNPACK_B R27, R24 ;  /* 0x00000018ff1b723e */ /* 0x000fc400020006ff */
[----:B------:R-:W-:Y:S02]  /*af40*/  F2FP.F16.E4M3.UNPACK_B R31, R24.H1 ;  /* 0x00000018ff1f723e */ /* 0x000fe400030006ff */
[----:B------:R-:W-:Y:S02]  /*af50*/  LOP3.LUT R40, R37, 0xff000000, R28, 0xf8, !PT ;  /* 0xff00000025287812 */ /* 0x000fe400078ef81c */
[----:B------:R-:W-:Y:S02]  /*af60*/  F2FP.F16.E4M3.UNPACK_B R37, R25.H1 ;  /* 0x00000019ff25723e */ /* 0x000fe400030006ff */
[----:B------:R-:W-:Y:S02]  /*af70*/  F2FP.F16.E4M3.UNPACK_B R53, R53.H1 ;  /* 0x00000035ff35723e */ /* 0x000fe400030006ff */
[----:B------:R-:W-:Y:S02]  /*af80*/  F2FP.F16.E4M3.UNPACK_B R41, R41.H1 ;  /* 0x00000029ff29723e */ /* 0x000fe400030006ff */
[----:B------:R-:W-:-:S03]  /*af90*/  LOP3.LUT R57, R57, 0xff000000, R15, 0xf8, !PT ;  /* 0xff00000039397812 */ /* 0x000fc600078ef80f */
[----:B------:R-:W-:Y:S01]  /*afa0*/  HADD2.F32 R42, -RZ, R41.H0_H0 ;  /* 0x20000029ff2a7230 */ /* 0x000fe20000004100 */
[----:B--2---:R-:W0:Y:S02]  /*afb0*/  LDS.128 R4, [R66+0x1e200] ;  /* 0x01e2000042047984 */ /* 0x004e240000000c00 */
[-C--:B0-----:R-:W-:Y:S02]  /*afc0*/  F2FP.F16.E4M3.UNPACK_B R14, R5.reuse ;  /* 0x00000005ff0e723e */ /* 0x081fe400020006ff */
[----:B------:R-:W-:Y:S01]  /*afd0*/  F2FP.F16.E4M3.UNPACK_B R21, R5.H1 ;  /* 0x00000005ff15723e */ /* 0x000fe200030006ff */
[----:B------:R-:W-:Y:S01]  /*afe0*/  HADD2.F32 R5, -RZ, R36.H0_H0 ;  /* 0x20000024ff057230 */ /* 0x000fe20000004100 */
        /* <DEDUP_REMOVED lines=8> */
[----:B------:R-:W-:Y:S02]  /*b070*/  HADD2.F32 R24, -RZ, R14.H1_H1 ;  /* 0x3000000eff187230 */ /* 0x000fe40000004100 */
[----:B------:R-:W-:Y:S01]  /*b080*/  FFMA.FTZ R13, R13, R52, R25 ;  /* 0x000000340d0d7223 */ /* 0x000fe20000010019 */
[----:B------:R-:W-:Y:S02]  /*b090*/  HADD2.F32 R48, -RZ, R53.H0_H0 ;  /* 0x20000035ff307230 */ /* 0x000fe40000004100 */
[----:B------:R-:W-:Y:S01]  /*b0a0*/  FMUL.FTZ R59, R36, R55 ;  /* 0x00000037243b7220 */ /* 0x000fe20000410000 */
[----:B------:R-:W-:-:S02]  /*b0b0*/  HADD2.F32 R14, -RZ, R37.H0_H0 ;  /* 0x20000025ff0e7230 */ /* 0x000fc40000004100 */
[-C--:B------:R-:W-:Y:S01]  /*b0c0*/  FMUL.FTZ R36, R36, R43.reuse ;  /* 0x0000002b24247220 */ /* 0x080fe20000410000 */
[----:B------:R-:W-:Y:S01]  /*b0d0*/  HADD2.F32 R25, -RZ, R21.H0_H0 ;  /* 0x20000015ff197230 */ /* 0x000fe20000004100 */
[----:B------:R-:W-:Y:S01]  /*b0e0*/  F2FP.F16.E4M3.UNPACK_B R7, R4 ;  /* 0x00000004ff07723e */ /* 0x000fe200020006ff */
[----:B------:R-:W-:Y:S02]  /*b0f0*/  HADD2.F32 R37, -RZ, R37.H1_H1 ;  /* 0x30000025ff257230 */ /* 0x000fe40000004100 */
[C---:B------:R-:W-:Y:S01]  /*b100*/  FMUL.FTZ R50, R14.reuse, R48 ;  /* 0x000000300e327220 */ /* 0x040fe20000410000 */
[-C--:B------:R-:W-:Y:S01]  /*b110*/  FMUL.FTZ R61, R14, R42.reuse ;  /* 0x0000002a0e3d7220 */ /* 0x080fe20000410000 */
[C---:B------:R-:W-:Y:S01]  /*b120*/  FFMA.FTZ R14, R24.reuse, R43, -R59 ;  /* 0x0000002b180e7223 */ /* 0x040fe2000001083b */
[----:B------:R-:W-:Y:S01]  /*b130*/  FFMA.FTZ R24, R24, R55, R36 ;  /* 0x0000003718187223 */ /* 0x000fe20000010024 */
[C---:B------:R-:W-:Y:S01]  /*b140*/  FFMA.FTZ R54, R25.reuse, R42, -R50 ;  /* 0x0000002a19367223 */ /* 0x040fe20000010832 */
[----:B------:R-:W-:Y:S01]  /*b150*/  HADD2.F32 R42, -RZ, R41.H1_H1 ;  /* 0x30000029ff2a7230 */ /* 0x000fe20000004100 */
[----:B------:R-:W-:Y:S01]  /*b160*/  F2FP.F16.E4M3.UNPACK_B R50, R57 ;  /* 0x00000039ff32723e */ /* 0x000fe200020006ff */
[----:B------:R-:W-:Y:S01]  /*b170*/  FFMA.FTZ R61, R25, R48, R61 ;  /* 0x00000030193d7223 */ /* 0x000fe2000001003d */
[----:B------:R-:W-:Y:S01]  /*b180*/  F2FP.F16.E4M3.UNPACK_B R41, R49 ;  /* 0x00000031ff29723e */ /* 0x000fe200020006ff */
[----:B------:R-:W-:Y:S01]  /*b190*/  HADD2.F32 R48, -RZ, R53.H1_H1 ;  /* 0x30000035ff307230 */ /* 0x000fe20000004100 */
[----:B------:R-:W-:Y:S01]  /*b1a0*/  F2FP.F16.E4M3.UNPACK_B R57, R57.H1 ;  /* 0x00000039ff39723e */ /* 0x000fe200030006ff */
        /* <DEDUP_REMOVED lines=11> */
[----:B------:R-:W-:Y:S01]  /*b260*/  FFMA.FTZ R53, R21, R42, -R56 ;  /* 0x0000002a15357223 */ /* 0x000fe20000010838 */
[----:B------:R-:W-:Y:S02]  /*b270*/  HADD2.F32 R38, -RZ, R38.H1_H1 ;  /* 0x30000026ff267230 */ /* 0x000fe40000004100 */
[C---:B------:R-:W-:Y:S01]  /*b280*/  FFMA.FTZ R58, R25.reuse, R43, -R58 ;  /* 0x0000002b193a7223 */ /* 0x040fe2000001083a */
[----:B------:R-:W-:Y:S02]  /*b290*/  HADD2.F32 R50, -RZ, R50.H1_H1 ;  /* 0x30000032ff327230 */ /* 0x000fe40000004100 */
[----:B------:R-:W-:Y:S01]  /*b2a0*/  FFMA.FTZ R55, R25, R52, R55 ;  /* 0x0000003419377223 */ /* 0x000fe20000010037 */
[----:B------:R-:W-:Y:S01]  /*b2b0*/  FFMA.FTZ R56, R21, R48, R37 ;  /* 0x0000003015387223 */ /* 0x000fe20000010025 */
[----:B------:R-:W-:Y:S02]  /*b2c0*/  HADD2.F32 R29, -RZ, R29.H1_H1 ;  /* 0x3000001dff1d7230 */ /* 0x000fe40000004100 */
[----:B------:R-:W-:Y:S01]  /*b2d0*/  FMUL.FTZ R37, R38, R41 ;  /* 0x0000002926257220 */ /* 0x000fe20000410000 */
[----:B------:R-:W-:-:S02]  /*b2e0*/  HADD2.F32 R42, -RZ, R57.H0_H0 ;  /* 0x20000039ff2a7230 */ /* 0x000fc40000004100 */
[-C--:B------:R-:W-:Y:S01]  /*b2f0*/  FMUL.FTZ R48, R38, R50.reuse ;  /* 0x0000003226307220 */ /* 0x080fe20000410000 */
[----:B------:R-:W-:Y:S02]  /*b300*/  HADD2.F32 R25, -RZ, R39.H0_H0 ;  /* 0x20000027ff197230 */ /* 0x000fe40000004100 */
[C---:B------:R-:W-:Y:S01]  /*b310*/  FFMA.FTZ R60, R29.reuse, R50, R37 ;  /* 0x000000321d3c7223 */ /* 0x040fe20000010025 */
[----:B------:R-:W-:Y:S02]  /*b320*/  HADD2.F32 R36, -RZ, R49.H0_H0 ;  /* 0x20000031ff247230 */ /* 0x000fe40000004100 */
[----:B------:R-:W-:Y:S01]  /*b330*/  FFMA.FTZ R59, R29, R41, -R48 ;  /* 0x000000291d3b7223 */ /* 0x000fe20000010830 */
[----:B------:R-:W-:Y:S02]  /*b340*/  HADD2.F32 R21, -RZ, R30.H0_H0 ;  /* 0x2000001eff157230 */ /* 0x000fe40000004100 */
[C---:B------:R-:W-:Y:S01]  /*b350*/  FMUL.FTZ R38, R25.reuse, R42 ;  /* 0x0000002a19267220 */ /* 0x040fe20000410000 */
[----:B------:R-:W-:Y:S01]  /*b360*/  F2FP.F16.E4M3.UNPACK_B R37, R51.H1 ;  /* 0x00000033ff25723e */ /* 0x000fe200030006ff */
[----:B------:R-:W-:Y:S01]  /*b370*/  FMUL.FTZ R25, R25, R36 ;  /* 0x0000002419197220 */ /* 0x000fe20000410000 */
[----:B------:R-:W-:Y:S01]  /*b380*/  F2FP.F16.E4M3.UNPACK_B R29, R40.H1 ;  /* 0x00000028ff1d723e */ /* 0x000fe200030006ff */
[----:B------:R-:W-:Y:S01]  /*b390*/  FFMA.FTZ R62, R21, R36, -R38 ;  /* 0x00000024153e7223 */ /* 0x000fe20000010826 */
[----:B------:R-:W-:-:S02]  /*b3a0*/  HADD2.F32 R57, -RZ, R57.H1_H1 ;  /* 0x30000039ff397230 */ /* 0x000fc40000004100 */
[----:B------:R-:W-:Y:S01]  /*b3b0*/  FFMA.FTZ R63, R21, R42, R25 ;  /* 0x0000002a153f7223 */ /* 0x000fe20000010019 */
[----:B------:R-:W-:Y:S01]  /*b3c0*/  HADD2.F32 R39, -RZ, R39.H1_H1 ;  /* 0x30000027ff277230 */ /* 0x000fe20000004100 */
[----:B------:R-:W-:Y:S01]  /*b3d0*/  F2FP.F16.E4M3.UNPACK_B R51, R51 ;  /* 0x00000033ff33723e */ /* 0x000fe200020006ff */
[----:B------:R-:W-:Y:S01]  /*b3e0*/  HADD2.F32 R38, -RZ, R37.H0_H0 ;  /* 0x20000025ff267230 */ /* 0x000fe20000004100 */
[----:B------:R-:W-:Y:S01]  /*b3f0*/  F2FP.F16.E4M3.UNPACK_B R40, R40 ;  /* 0x00000028ff28723e */ /* 0x000fe200020006ff */
[----:B------:R-:W-:Y:S02]  /*b400*/  HADD2.F32 R25, -RZ, R31.H0_H0 ;  /* 0x2000001fff197230 */ /* 0x000fe40000004100 */
[----:B------:R-:W-:Y:S01]  /*b410*/  FMUL.FTZ R41, R39, R57 ;  /* 0x0000003927297220 */ /* 0x000fe20000410000 */
[----:B------:R-:W-:Y:S01]  /*b420*/  HADD2.F32 R36, -RZ, R29.H0_H0 ;  /* 0x2000001dff247230 */ /* 0x000fe20000004100 */
[----:B------:R-:W-:Y:S01]  /*b430*/  F2FP.F16.E4M3.UNPACK_B R4, R6 ;  /* 0x00000006ff04723e */ /* 0x000fe200020006ff */
[----:B------:R-:W-:-:S02]  /*b440*/  HADD2.F32 R49, -RZ, R49.H1_H1 ;  /* 0x30000031ff317230 */ /* 0x000fc40000004100 */
[C---:B------:R-:W-:Y:S01]  /*b450*/  FMUL.FTZ R42, R25.reuse, R38 ;  /* 0x00000026192a7220 */ /* 0x040fe20000410000 */
[----:B------:R-:W-:Y:S02]  /*b460*/  HADD2.F32 R30, -RZ, R30.H1_H1 ;  /* 0x3000001eff1e7230 */ /* 0x000fe40000004100 */
[----:B------:R-:W-:Y:S01]  /*b470*/  FMUL.FTZ R25, R25, R36 ;  /* 0x0000002419197220 */ /* 0x000fe20000410000 */
[----:B------:R-:W-:Y:S02]  /*b480*/  HADD2.F32 R21, -RZ, R15.H0_H0 ;  /* 0x2000000fff157230 */ /* 0x000fe40000004100 */
[-C--:B------:R-:W-:Y:S01]  /*b490*/  FMUL.FTZ R48, R39, R49.reuse ;  /* 0x0000003127307220 */ /* 0x080fe20000410000 */
[----:B------:R-:W-:Y:S02]  /*b4a0*/  HADD2.F32 R31, -RZ, R31.H1_H1 ;  /* 0x3000001fff1f7230 */ /* 0x000fe40000004100 */
[----:B------:R-:W-:Y:S01]  /*b4b0*/  FFMA.FTZ R65, R30, R49, -R41 ;  /* 0x000000311e417223 */ /* 0x000fe20000010829 */
[----:B------:R-:W-:-:S02]  /*b4c0*/  HADD2.F32 R15, -RZ, R15.H1_H1 ;  /* 0x3000000fff0f7230 */ /* 0x000fc40000004100 */
[C---:B------:R-:W-:Y:S01]  /*b4d0*/  FFMA.FTZ R41, R21.reuse, R38, R25 ;  /* 0x0000002615297223 */ /* 0x040fe20000010019 */
[----:B------:R-:W-:Y:S01]  /*b4e0*/  FFMA.FTZ R64, R30, R57, R48 ;  /* 0x000000391e407223 */ /* 0x000fe20000010030 */
[----:B------:R-:W-:Y:S02]  /*b4f0*/  HADD2.F32 R38, -RZ, R37.H1_H1 ;  /* 0x30000025ff267230 */ /* 0x000fe40000004100 */
[----:B------:R-:W-:Y:S01]  /*b500*/  FFMA.FTZ R39, R21, R36, -R42 ;  /* 0x0000002415277223 */ /* 0x000fe2000001082a */
[----:B------:R-:W-:Y:S01]  /*b510*/  HADD2.F32 R30, -RZ, R29.H1_H1 ;  /* 0x3000001dff1e7230 */ /* 0x000fe20000004100 */
[----:B------:R-:W-:Y:S01]  /*b520*/  F2FP.F16.E4M3.UNPACK_B R28, R6.H1 ;  /* 0x00000006ff1c723e */ /* 0x000fe200030006ff */
[----:B------:R-:W-:Y:S02]  /*b530*/  HADD2.F32 R36, -RZ, R51.H0_H0 ;  /* 0x20000033ff247230 */ /* 0x000fe40000004100 */
[----:B------:R-:W-:Y:S01]  /*b540*/  FMUL.FTZ R42, R31, R38 ;  /* 0x000000261f2a7220 */ /* 0x000fe20000410000 */
[----:B------:R-:W-:-:S02]  /*b550*/  HADD2.F32 R21, -RZ, R27.H0_H0 ;  /* 0x2000001bff157230 */ /* 0x000fc40000004100 */
[-C--:B------:R-:W-:Y:S01]  /*b560*/  FMUL.FTZ R31, R31, R30.reuse ;  /* 0x0000001e1f1f7220 */ /* 0x080fe20000410000 */
[----:B------:R-:W-:Y:S02]  /*b570*/  HADD2.F32 R27, -RZ, R27.H1_H1 ;  /* 0x3000001bff1b7230 */ /* 0x000fe40000004100 */
[C---:B------:R-:W-:Y:S01]  /*b580*/  FFMA.FTZ R50, R15.reuse, R30, -R42 ;  /* 0x0000001e0f327223 */ /* 0x040fe2000001082a */
[--C-:B------:R-:W-:Y:S02]  /*b590*/  HADD2.F32 R30, -RZ, R40.reuse.H0_H0 ;  /* 0x20000028ff1e7230 */ /* 0x100fe40000004100 */
[----:B------:R-:W-:Y:S01]  /*b5a0*/  FFMA.FTZ R52, R15, R38, R31 ;  /* 0x000000260f347223 */ /* 0x000fe2000001001f */
[----:B------:R-:W-:Y:S02]  /*b5b0*/  HADD2.F32 R15, -RZ, R7.H0_H0 ;  /* 0x20000007ff0f7230 */ /* 0x000fe40000004100 */
[----:B------:R-:W-:Y:S01]  /*b5c0*/  FMUL.FTZ R42, R21, R36 ;  /* 0x00000024152a7220 */ /* 0x000fe20000410000 */
[----:B------:R-:W-:Y:S01]  /*b5d0*/  HADD2.F32 R38, -RZ, R51.H1_H1 ;  /* 0x30000033ff267230 */ /* 0x000fe20000004100 */
[----:B------:R-:W-:Y:S01]  /*b5e0*/  F2FP.F16.E4M3.UNPACK_B R6, R26 ;  /* 0x0000001aff06723e */ /* 0x000fe200020006ff */
[----:B------:R-:W-:-:S02]  /*b5f0*/  HADD2.F32 R40, -RZ, R40.H1_H1 ;  /* 0x30000028ff287230 */ /* 0x000fc40000004100 */
[-C--:B------:R-:W-:Y:S01]  /*b600*/  FMUL.FTZ R48, R21, R30.reuse ;  /* 0x0000001e15307220 */ /* 0x080fe20000410000 */
[----:B------:R-:W-:Y:S01]  /*b610*/  FFMA.FTZ R42, R15, R30, -R42 ;  /* 0x0000001e0f2a7223 */ /* 0x000fe2000001082a */
[----:B------:R-:W-:Y:S01]  /*b620*/  HADD2.F32 R7, -RZ, R7.H1_H1 ;  /* 0x30000007ff077230 */ /* 0x000fe20000004100 */
[----:B------:R-:W-:Y:S01]  /*b630*/  F2FP.F16.E4M3.UNPACK_B R26, R26.H1 ;  /* 0x0000001aff1a723e */ /* 0x000fe200030006ff */
[C---:B------:R-:W-:Y:S01]  /*b640*/  FMUL.FTZ R30, R27.reuse, R38 ;  /* 0x000000261b1e7220 */ /* 0x040fe20000410000 */
[----:B------:R-:W-:Y:S01]  /*b650*/  F2FP.F16.E4M3.UNPACK_B R25, R12.H1 ;  /* 0x0000000cff19723e */ /* 0x000fe200030006ff */
[----:B------:R-:W-:Y:S01]  /*b660*/  FMUL.FTZ R29, R27, R40 ;  /* 0x000000281b1d7220 */ /* 0x000fe20000410000 */
[----:B------:R-:W-:Y:S01]  /*b670*/  F2FP.F16.E4M3.UNPACK_B R21, R20.H1 ;  /* 0x00000014ff15723e */ /* 0x000fe200030006ff */
[----:B------:R-:W-:Y:S01]  /*b680*/  FFMA.FTZ R48, R15, R36, R48 ;  /* 0x000000240f307223 */ /* 0x000fe20000010030 */
[----:B------:R-:W-:Y:S01]  /*b690*/  FFMA.FTZ R27, R7, R40, -R30 ;  /* 0x00000028071b7223 */ /* 0x000fe2000001081e */
[----:B------:R-:W-:-:S02]  /*b6a0*/  HADD2.F32 R36, -RZ, R25.H0_H0 ;  /* 0x20000019ff247230 */ /* 0x000fc40000004100 */
[----:B------:R-:W-:Y:S01]  /*b6b0*/  FFMA.FTZ R29, R7, R38, R29 ;  /* 0x00000026071d7223 */ /* 0x000fe2000001001d */
[--C-:B------:R-:W-:Y:S01]  /*b6c0*/  HADD2.F32 R15, -RZ, R26.reuse.H0_H0 ;  /* 0x2000001aff0f7230 */ /* 0x100fe20000004100 */
[----:B------:R-:W-:Y:S01]  /*b6d0*/  F2FP.F16.E4M3.UNPACK_B R20, R20 ;  /* 0x00000014ff14723e */ /* 0x000fe200020006ff */
[----:B------:R-:W-:Y:S01]  /*b6e0*/  HADD2.F32 R30, -RZ, R21.H0_H0 ;  /* 0x20000015ff1e7230 */ /* 0x000fe20000004100 */
[----:B------:R-:W-:Y:S01]  /*b6f0*/  F2FP.F16.E4M3.UNPACK_B R12, R12 ;  /* 0x0000000cff0c723e */ /* 0x000fe200020006ff */
[----:B------:R-:W-:Y:S02]  /*b700*/  HADD2.F32 R25, -RZ, R25.H1_H1 ;  /* 0x30000019ff197230 */ /* 0x000fe40000004100 */
[C---:B------:R-:W-:Y:S01]  /*b710*/  FMUL.FTZ R38, R15.reuse, R36 ;  /* 0x000000240f267220 */ /* 0x040fe20000410000 */
[----:B------:R-:W-:Y:S02]  /*b720*/  HADD2.F32 R26, -RZ, R26.H1_H1 ;  /* 0x3000001aff1a7230 */ /* 0x000fe40000004100 */
[----:B------:R-:W-:Y:S01]  /*b730*/  FMUL.FTZ R40, R15, R30 ;  /* 0x0000001e0f287220 */ /* 0x000fe20000410000 */
[----:B------:R-:W-:Y:S01]  /*b740*/  HADD2.F32 R21, -RZ, R21.H1_H1 ;  /* 0x30000015ff157230 */ /* 0x000fe20000004100 */
[----:B------:R-:W-:Y:S01]  /*b750*/  F2FP.SATFINITE.E4M3.F32.PACK_AB_MERGE_C R53, R53, R54, RZ ;  /* 0x000000363535723e */ /* 0x000fe200048070ff */
        /* <DEDUP_REMOVED lines=9> */
[--C-:B------:R-:W-:Y:S01]  /*b7f0*/  HADD2.F32 R15, -RZ, R20.reuse.H0_H0 ;  /* 0x20000014ff0f7230 */ /* 0x100fe20000004100 */
[----:B------:R-:W-:Y:S01]  /*b800*/  F2FP.SATFINITE.E4M3.F32.PACK_AB_MERGE_C R5, R14, R5, R53 ;  /* 0x000000050e05723e */ /* 0x000fe20004807035 */
[----:B------:R-:W-:Y:S01]  /*b810*/  HADD2.F32 R21, -RZ, R20.H1_H1 ;  /* 0x30000014ff157230 */ /* 0x000fe20000004100 */
[----:B------:R-:W-:Y:S01]  /*b820*/  F2FP.SATFINITE.E4M3.F32.PACK_AB_MERGE_C R38, R43, R38, RZ ;  /* 0x000000262b26723e */ /* 0x000fe200048070ff */
[----:B------:R-:W-:Y:S01]  /*b830*/  HADD2.F32 R20, -RZ, R12.H0_H0 ;  /* 0x2000000cff147230 */ /* 0x000fe20000004100 */
[----:B------:R-:W-:Y:S01]  /*b840*/  F2FP.SATFINITE.E4M3.F32.PACK_AB_MERGE_C R40, R49, R40, RZ ;  /* 0x000000283128723e */ /* 0x000fe200048070ff */
[----:B------:R-:W-:Y:S01]  /*b850*/  HADD2.F32 R7, -RZ, R6.H0_H0 ;  /* 0x20000006ff077230 */ /* 0x000fe20000004100 */
[----:B------:R-:W-:Y:S01]  /*b860*/  F2FP.SATFINITE.E4M3.F32.PACK_AB_MERGE_C R13, R24, R13, R56 ;  /* 0x0000000d180d723e */ /* 0x000fe20004807038 */
[----:B------:R-:W-:-:S02]  /*b870*/  HADD2.F32 R25, -RZ, R12.H1_H1 ;  /* 0x3000000cff197230 */ /* 0x000fc40000004100 */
[----:B------:R-:W-:Y:S02]  /*b880*/  HADD2.F32 R12, -RZ, R6.H1_H1 ;  /* 0x30000006ff0c7230 */ /* 0x000fe40000004100 */
        /* <DEDUP_REMOVED lines=21> */
[----:B------:R2:W-:Y:S02]  /*b9e0*/  STS.128 [R3+UR38+0x1e200], R12 ;  /* 0x01e2000c03007988 */ /* 0x0005e40008000c26 */
.L_x_4555:
[----:B------:R-:W-:Y:S05]  /*b9f0*/  BSYNC B1 ;  /* 0x0000000000017941 */ /* 0x000fea0003800000 */
.L_x_4554:
[----:B------:R-:W-:Y:S05]  /*ba00*/  @P2 BRA `(.L_x_4537) ;  /* 0x0000000c00e82947 */ /* 0x000fea0003800000 */
[----:B0-----:R-:W3:Y:S01]  /*ba10*/  LDL R51, [R1+0x388] ;  /* 0x0003880001337983 */ /* 0x001ee20000100800 */
[----:B------:R-:W-:Y:S01]  /*ba20*/  IMAD.IADD R44, R44, 0x1, R47 ;  /* 0x000000012c2c7824 */ /* 0x000fe200078e022f */
[----:B-12--5:R-:W-:Y:S02]  /*ba30*/  SHF.R.U32.HI R4, RZ, 0x8, R32 ;  /* 0x00000008ff047819 */ /* 0x026fe40000011620 */
[----:B------:R-:W-:Y:S02]  /*ba40*/  SHF.R.U32.HI R6, RZ, 0x8, R33 ;  /* 0x00000008ff067819 */ /* 0x000fe40000011621 */
[----:B------:R-:W-:Y:S02]  /*ba50*/  SHF.R.S32.HI R3, RZ, 0x1f, R44 ;  /* 0x0000001fff037819 */ /* 0x000fe4000001142c */
[----:B------:R-:W-:Y:S02]  /*ba60*/  LOP3.LUT R4, R4, 0xff, RZ, 0xc0, !PT ;  /* 0x000000ff04047812 */ /* 0x000fe400078ec0ff */
[----:B------:R-:W-:-:S02]  /*ba70*/  LEA.HI R44, R3, R44, RZ, 0x4 ;  /* 0x0000002c032c7211 */ /* 0x000fc400078f20ff */
[----:B------:R-:W-:Y:S02]  /*ba80*/  LOP3.LUT R3, R32, 0xff, RZ, 0xc0, !PT ;  /* 0x000000ff20037812 */ /* 0x000fe400078ec0ff */
[----:B------:R-:W-:Y:S02]  /*ba90*/  SHF.R.S32.HI R5, RZ, 0x4, R44 ;  /* 0x00000004ff057819 */ /* 0x000fe4000001142c */
[----:B------:R-:W-:Y:S02]  /*baa0*/  PRMT R21, R4, 0x7604, R3 ;  /* 0x0000760404157816 */ /* 0x000fe40000000003 */
[----:B------:R-:W-:Y:S02]  /*bab0*/  SHF.R.U32.HI R3, RZ, 0x8, R34 ;  /* 0x00000008ff037819 */ /* 0x000fe40000011622 */
[----:B------:R-:W-:Y:S02]  /*bac0*/  LEA.HI R0, R0, R5, RZ, 0x1c ;  /* 0x0000000500007211 */ /* 0x000fe400078fe0ff */
[----:B------:R-:W-:-:S02]  /*bad0*/  LOP3.LUT R12, R3, 0xff, RZ, 0xc0, !PT ;  /* 0x000000ff030c7812 */ /* 0x000fc400078ec0ff */
[----:B------:R-:W-:Y:S01]  /*bae0*/  SHF.R.S32.HI R3, RZ, 0x1f, R0 ;  /* 0x0000001fff037819 */ /* 0x000fe20000011400 */
[----:B------:R-:W-:Y:S01]  /*baf0*/  IMAD.SHL.U32 R4, R0, 0x10, RZ ;  /* 0x0000001000047824 */ /* 0x000fe200078e00ff */
[----:B------:R-:W-:Y:S02]  /*bb00*/  LOP3.LUT R5, R33, 0xff, RZ, 0xc0, !PT ;  /* 0x000000ff21057812 */ /* 0x000fe400078ec0ff */
[----:B------:R-:W-:Y:S02]  /*bb10*/  LEA.HI R3, R3, R0, RZ, 0x2 ;  /* 0x0000000003037211 */ /* 0x000fe400078f10ff */
[----:B------:R-:W-:Y:S02]  /*bb20*/  LOP3.LUT R6, R6, 0xff, RZ, 0xc0, !PT ;  /* 0x000000ff06067812 */ /* 0x000fe400078ec0ff */
[----:B------:R-:W-:Y:S01]  /*bb30*/  SHF.R.U32.HI R0, RZ, 0x8, R8 ;  /* 0x00000008ff007819 */ /* 0x000fe20000011608 */
[----:B------:R-:W-:Y:S01]  /*bb40*/  IMAD.SHL.U32 R3, R3, 0x800, RZ ;  /* 0x0000080003037824 */ /* 0x000fe200078e00ff */
[----:B------:R-:W-:-:S02]  /*bb50*/  LOP3.LUT R45, R45, 0x30, R4, 0xf8, !PT ;  /* 0x000000302d2d7812 */ /* 0x000fc400078ef804 */
[----:B------:R-:W-:Y:S02]  /*bb60*/  PRMT R20, R6, 0x7604, R5 ;  /* 0x0000760406147816 */ /* 0x000fe40000000005 */
[----:B------:R-:W-:Y:S02]  /*bb70*/  LOP3.LUT R7, R34, 0xff, RZ, 0xc0, !PT ;  /* 0x000000ff22077812 */ /* 0x000fe400078ec0ff */
[----:B------:R-:W-:Y:S02]  /*bb80*/  SHF.R.U32.HI R5, RZ, 0x8, R35 ;  /* 0x00000008ff057819 */ /* 0x000fe40000011623 */
[----:B------:R-:W-:Y:S02]  /*bb90*/  LOP3.LUT R13, R0, 0xff, RZ, 0xc0, !PT ;  /* 0x000000ff000d7812 */ /* 0x000fe400078ec0ff */
[----:B------:R-:W-:Y:S02]  /*bba0*/  LOP3.LUT R45, R45, R46, RZ, 0x3c, !PT ;  /* 0x0000002e2d2d7212 */ /* 0x000fe400078e3cff */
[----:B------:R-:W-:-:S02]  /*bbb0*/  LOP3.LUT R0, R3, 0xffffe000, RZ, 0xc0, !PT ;  /* 0xffffe00003007812 */ /* 0x000fc400078ec0ff */
[----:B------:R-:W-:Y:S02]  /*bbc0*/  PRMT R25, R12, 0x7604, R7 ;  /* 0x000076040c197816 */ /* 0x000fe40000000007 */
[----:B------:R-:W-:Y:S02]  /*bbd0*/  LOP3.LUT R4, R35, 0xff, RZ, 0xc0, !PT ;  /* 0x000000ff23047812 */ /* 0x000fe400078ec0ff */
[----:B------:R-:W-:Y:S02]  /*bbe0*/  LOP3.LUT R5, R5, 0xff, RZ, 0xc0, !PT ;  /* 0x000000ff05057812 */ /* 0x000fe400078ec0ff */
[----:B------:R-:W-:Y:S02]  /*bbf0*/  LOP3.LUT R12, R8, 0xff, RZ, 0xc0, !PT ;  /* 0x000000ff080c7812 */ /* 0x000fe400078ec0ff */
[----:B------:R-:W-:Y:S02]  /*bc00*/  IADD3 R0, R45, R70, R0 ;  /* 0x000000462d007210 */ /* 0x000fe40007ffe000 */
[----:B------:R-:W-:-:S02]  /*bc10*/  PRMT R24, R5, 0x7604, R4 ;  /* 0x0000760405187816 */ /* 0x000fc40000000004 */
[----:B------:R-:W-:Y:S02]  /*bc20*/  PRMT R29, R13, 0x7604, R12 ;  /* 0x000076040d1d7816 */ /* 0x000fe4000000000c */
[----:B------:R-:W0:Y:S01]  /*bc30*/  LDS.128 R12, [R0+UR38+0x1e200] ;  /* 0x01e20026000c7984 */ /* 0x000e220008000c00 */
        /* <DEDUP_REMOVED lines=8> */
[----:B------:R-:W-:Y:S02]  /*bcc0*/  PRMT R30, R31, 0x7604, R30 ;  /* 0x000076041f1e7816 */ /* 0x000fe4000000001e */
[----:B------:R-:W-:Y:S01]  /*bcd0*/  SHF.R.U32.HI R31, RZ, 0x10, R9 ;  /* 0x00000010ff1f7819 */ /* 0x000fe20000011609 */
[----:B------:R-:W-:Y:S01]  /*bce0*/  IMAD.U32 R3, R3, 0x10000, RZ ;  /* 0x0001000003037824 */ /* 0x000fe200078e00ff */
[----:B------:R-:W-:-:S02]  /*bcf0*/  SHF.R.U32.HI R28, RZ, 0x8, R10 ;  /* 0x00000008ff1c7819 */ /* 0x000fc4000001160a */
[----:B------:R-:W-:Y:S01]  /*bd00*/  SHF.R.U32.HI R39, RZ, 0x10, R11 ;  /* 0x00000010ff277819 */ /* 0x000fe2000001160b */
[----:B------:R-:W-:Y:S01]  /*bd10*/  IMAD.U32 R31, R31, 0x10000, RZ ;  /* 0x000100001f1f7824 */ /* 0x000fe200078e00ff */
[----:B------:R-:W-:Y:S02]  /*bd20*/  LOP3.LUT R27, R10, 0xff, RZ, 0xc0, !PT ;  /* 0x000000ff0a1b7812 */ /* 0x000fe400078ec0ff */
[----:B------:R-:W-:Y:S01]  /*bd30*/  LOP3.LUT R28, R28, 0xff, RZ, 0xc0, !PT ;  /* 0x000000ff1c1c7812 */ /* 0x000fe200078ec0ff */
[----:B------:R-:W-:Y:S01]  /*bd40*/  IMAD.U32 R39, R39, 0x10000, RZ ;  /* 0x0001000027277824 */ /* 0x000fe200078e00ff */
        /* <DEDUP_REMOVED lines=10> */
[----:B------:R-:W-:Y:S02]  /*bdf0*/  SHF.R.U32.HI R27, RZ, 0x10, R35 ;  /* 0x00000010ff1b7819 */ /* 0x000fe40000011623 */
[----:B------:R-:W-:Y:S02]  /*be00*/  LOP3.LUT R29, R29, 0xff0000, R8, 0xf8, !PT ;  /* 0x00ff00001d1d7812 */ /* 0x000fe400078ef808 */
[----:B------:R-:W-:Y:S01]  /*be10*/  LOP3.LUT R39, R37, 0xff000000, R10, 0xf8, !PT ;  /* 0xff00000025277812 */ /* 0x000fe200078ef80a */
[----:B------:R-:W-:Y:S01]  /*be20*/  IMAD.U32 R27, R27, 0x10000, RZ ;  /* 0x000100001b1b7824 */ /* 0x000fe200078e00ff */
[----:B------:R-:W-:Y:S02]  /*be30*/  F2FP.F16.E4M3.UNPACK_B R37, R33 ;  /* 0x00000021ff25723e */ /* 0x000fe400020006ff */
[----:B------:R-:W-:-:S02]  /*be40*/  LOP3.LUT R25, R25, 0xff0000, R34, 0xf8, !PT ;  /* 0x00ff000019197812 */ /* 0x000fc400078ef822 */
[----:B------:R-:W-:Y:S01]  /*be50*/  LOP3.LUT R36, R29, 0xff000000, R8, 0xf8, !PT ;  /* 0xff0000001d247812 */ /* 0x000fe200078ef808 */
[--C-:B------:R-:W-:Y:S01]  /*be60*/  HADD2.F32 R38, -RZ, R37.reuse.H0_H0 ;  /* 0x20000025ff267230 */ /* 0x100fe20000004100 */
[----:B------:R-:W-:Y:S01]  /*be70*/  F2FP.F16.E4M3.UNPACK_B R31, R32 ;  /* 0x00000020ff1f723e */ /* 0x000fe200020006ff */
[----:B------:R-:W-:Y:S01]  /*be80*/  HADD2.F32 R37, -RZ, R37.H1_H1 ;  /* 0x30000025ff257230 */ /* 0x000fe20000004100 */
[----:B------:R-:W-:Y:S02]  /*be90*/  LOP3.LUT R20, R25, 0xff000000, R34, 0xf8, !PT ;  /* 0xff00000019147812 */ /* 0x000fe400078ef822 */
[----:B------:R-:W-:Y:S01]  /*bea0*/  LOP3.LUT R27, R24, 0xff0000, R27, 0xf8, !PT ;  /* 0x00ff0000181b7812 */ /* 0x000fe200078ef81b */
[--C-:B------:R-:W-:Y:S01]  /*beb0*/  HADD2.F32 R34, -RZ, R31.reuse.H0_H0 ;  /* 0x2000001fff227230 */ /* 0x100fe20000004100 */
[-C--:B0-----:R-:W-:Y:S01]  /*bec0*/  F2FP.F16.E4M3.UNPACK_B R28, R15.reuse ;  /* 0x0000000fff1c723e */ /* 0x081fe200020006ff */
[----:B------:R-:W-:Y:S01]  /*bed0*/  HADD2.F32 R31, -RZ, R31.H1_H1 ;  /* 0x3000001fff1f7230 */ /* 0x000fe20000004100 */
[----:B------:R-:W-:-:S02]  /*bee0*/  F2FP.F16.E4M3.UNPACK_B R29, R15.H1 ;  /* 0x0000000fff1d723e */ /* 0x000fc400030006ff */
[----:B------:R-:W-:Y:S02]  /*bef0*/  LOP3.LUT R35, R27, 0xff000000, R35, 0xf8, !PT ;  /* 0xff0000001b237812 */ /* 0x000fe400078ef823 */
[-C--:B------:R-:W-:Y:S02]  /*bf00*/  F2FP.F16.E4M3.UNPACK_B R26, R14.reuse ;  /* 0x0000000eff1a723e */ /* 0x080fe400020006ff */
[----:B------:R-:W-:Y:S02]  /*bf10*/  F2FP.F16.E4M3.UNPACK_B R27, R14.H1 ;  /* 0x0000000eff1b723e */ /* 0x000fe400030006ff */
[----:B------:R-:W-:Y:S02]  /*bf20*/  F2FP.F16.E4M3.UNPACK_B R25, R13.H1 ;  /* 0x0000000dff19723e */ /* 0x000fe400030006ff */
[----:B------:R-:W-:Y:S01]  /*bf30*/  F2FP.F16.E4M3.UNPACK_B R32, R32.H1 ;  /* 0x00000020ff20723e */ /* 0x000fe200030006ff */
[----:B---3--:R-:W0:Y:S02]  /*bf40*/  LDS.128 R4, [R51+0x1e200] ;  /* 0x01e2000033047984 */ /* 0x008e240000000c00 */
[----:B0-----:R-:W-:-:S02]  /*bf50*/  F2FP.F16.E4M3.UNPACK_B R3, R6 ;  /* 0x00000006ff03723e */ /* 0x001fc400020006ff */
[----:B------:R-:W-:Y:S02]  /*bf60*/  F2FP.F16.E4M3.UNPACK_B R11, R6.H1 ;  /* 0x00000006ff0b723e */ /* 0x000fe400030006ff */
[----:B------:R-:W-:Y:S02]  /*bf70*/  F2FP.F16.E4M3.UNPACK_B R6, R13 ;  /* 0x0000000dff06723e */ /* 0x000fe400020006ff */
[-C--:B------:R-:W-:Y:S02]  /*bf80*/  F2FP.F16.E4M3.UNPACK_B R8, R5.reuse ;  /* 0x00000005ff08723e */ /* 0x080fe400020006ff */
        /* <DEDUP_REMOVED lines=8> */
[----:B------:R-:W-:Y:S01]  /*c010*/  HADD2.F32 R8, -RZ, R8.H1_H1 ;  /* 0x30000008ff087230 */ /* 0x000fe20000004100 */
[----:B------:R-:W-:Y:S01]  /*c020*/  F2FP.F16.E4M3.UNPACK_B R13, R12 ;  /* 0x0000000cff0d723e */ /* 0x000fe200020006ff */
[C---:B------:R-:W-:Y:S01]  /*c030*/  FFMA.FTZ R5, R9.reuse, R34, -R40 ;  /* 0x0000002209057223 */ /* 0x040fe20000010828 */
[----:B------:R-:W-:Y:S01]  /*c040*/  F2FP.F16.E4M3.UNPACK_B R34, R33.H1 ;  /* 0x00000021ff22723e */ /* 0x000fe200030006ff */
[----:B------:R-:W-:Y:S01]  /*c050*/  FFMA.FTZ R9, R9, R38, R15 ;  /* 0x0000002609097223 */ /* 0x000fe2000001000f */
[----:B------:R-:W-:Y:S02]  /*c060*/  HADD2.F32 R15, -RZ, R25.H0_H0 ;  /* 0x20000019ff0f7230 */ /* 0x000fe40000004100 */
[----:B------:R-:W-:Y:S01]  /*c070*/  FMUL.FTZ R43, R14, R37 ;  /* 0x000000250e2b7220 */ /* 0x000fe20000410000 */
[----:B------:R-:W-:-:S02]  /*c080*/  HADD2.F32 R33, -RZ, R32.H0_H0 ;  /* 0x20000020ff217230 */ /* 0x000fc40000004100 */
[-C--:B------:R-:W-:Y:S01]  /*c090*/  FMUL.FTZ R14, R14, R31.reuse ;  /* 0x0000001f0e0e7220 */ /* 0x080fe20000410000 */
[----:B------:R-:W-:Y:S02]  /*c0a0*/  HADD2.F32 R38, -RZ, R34.H0_H0 ;  /* 0x20000022ff267230 */ /* 0x000fe40000004100 */
[C---:B------:R-:W-:Y:S01]  /*c0b0*/  FFMA.FTZ R40, R8.reuse, R31, -R43 ;  /* 0x0000001f08287223 */ /* 0x040fe2000001082b */
[----:B------:R-:W-:Y:S02]  /*c0c0*/  HADD2.F32 R6, -RZ, R10.H0_H0 ;  /* 0x2000000aff067230 */ /* 0x000fe40000004100 */
[----:B------:R-:W-:Y:S01]  /*c0d0*/  FFMA.FTZ R42, R8, R37, R14 ;  /* 0x00000025082a7223 */ /* 0x000fe2000001000e */
[----:B------:R-:W-:Y:S01]  /*c0e0*/  F2FP.F16.E4M3.UNPACK_B R31, R41 ;  /* 0x00000029ff1f723e */ /* 0x000fe200020006ff */
[C---:B------:R-:W-:Y:S01]  /*c0f0*/  FMUL.FTZ R45, R15.reuse, R38 ;  /* 0x000000260f2d7220 */ /* 0x040fe20000410000 */
[----:B------:R-:W-:Y:S01]  /*c100*/  FMUL.FTZ R15, R15, R33 ;  /* 0x000000210f0f7220 */ /* 0x000fe20000410000 */
[----:B------:R-:W-:Y:S01]  /*c110*/  F2FP.F16.E4M3.UNPACK_B R14, R35 ;  /* 0x00000023ff0e723e */ /* 0x000fe200020006ff */
[----:B------:R-:W-:-:S02]  /*c120*/  HADD2.F32 R34, -RZ, R34.H1_H1 ;  /* 0x30000022ff227230 */ /* 0x000fc40000004100 */
[C---:B------:R-:W-:Y:S01]  /*c130*/  FFMA.FTZ R45, R6.reuse, R33, -R45 ;  /* 0x00000021062d7223 */ /* 0x040fe2000001082d */
[----:B------:R-:W-:Y:S01]  /*c140*/  FFMA.FTZ R38, R6, R38, R15 ;  /* 0x0000002606267223 */ /* 0x000fe2000001000f */
[----:B------:R-:W-:Y:S01]  /*c150*/  HADD2.F32 R25, -RZ, R25.H1_H1 ;  /* 0x30000019ff197230 */ /* 0x000fe20000004100 */
[----:B------:R-:W-:Y:S01]  /*c160*/  F2FP.F16.E4M3.UNPACK_B R41, R41.H1 ;  /* 0x00000029ff29723e */ /* 0x000fe200030006ff */
[----:B------:R-:W-:Y:S01]  /*c170*/  HADD2.F32 R33, -RZ, R31.H0_H0 ;  /* 0x2000001fff217230 */ /* 0x000fe20000004100 */
[----:B------:R-:W-:Y:S01]  /*c180*/  F2FP.F16.E4M3.UNPACK_B R35, R35.H1 ;  /* 0x00000023ff23723e */ /* 0x000fe200030006ff */
[----:B------:R-:W-:Y:S02]  /*c190*/  HADD2.F32 R8, -RZ, R28.H0_H0 ;  /* 0x2000001cff087230 */ /* 0x000fe40000004100 */
[----:B------:R-:W-:Y:S01]  /*c1a0*/  FMUL.FTZ R37, R25, R34 ;  /* 0x0000002219257220 */ /* 0x000fe20000410000 */
[----:B------:R-:W-:Y:S01]  /*c1b0*/  HADD2.F32 R32, -RZ, R32.H1_H1 ;  /* 0x30000020ff207230 */ /* 0x000fe20000004100 */
[----:B------:R-:W-:Y:S01]  /*c1c0*/  F2FP.F16.E4M3.UNPACK_B R12, R12.H1 ;  /* 0x0000000cff0c723e */ /* 0x000fe200030006ff */
[----:B------:R-:W-:-:S02]  /*c1d0*/  HADD2.F32 R15, -RZ, R14.H0_H0 ;  /* 0x2000000eff0f7230 */ /* 0x000fc40000004100 */
[C---:B------:R-:W-:Y:S01]  /*c1e0*/  FMUL.FTZ R43, R8.reuse, R33 ;  /* 0x00000021082b7220 */ /* 0x040fe20000410000 */
[----:B------:R-:W-:Y:S02]  /*c1f0*/  HADD2.F32 R10, -RZ, R10.H1_H1 ;  /* 0x3000000aff0a7230 */ /* 0x000fe40000004100 */
[-C--:B------:R-:W-:Y:S01]  /*c200*/  FMUL.FTZ R25, R25, R32.reuse ;  /* 0x0000002019197220 */ /* 0x080fe20000410000 */
[----:B------:R-:W-:Y:S02]  /*c210*/  HADD2.F32 R6, -RZ, R21.H0_H0 ;  /* 0x20000015ff067230 */ /* 0x000fe40000004100 */
[----:B------:R-:W-:Y:S01]  /*c220*/  FMUL.FTZ R8, R8, R15 ;  /* 0x0000000f08087220 */ /* 0x000fe20000410000 */
[----:B------:R-:W-:Y:S02]  /*c230*/  HADD2.F32 R31, -RZ, R31.H1_H1 ;  /* 0x3000001fff1f7230 */ /* 0x000fe40000004100 */
[----:B------:R-:W-:Y:S01]  /*c240*/  FFMA.FTZ R32, R10, R32, -R37 ;  /* 0x000000200a207223 */ /* 0x000fe20000010825 */
[----:B------:R-:W-:-:S02]  /*c250*/  HADD2.F32 R28, -RZ, R28.H1_H1 ;  /* 0x3000001cff1c7230 */ /* 0x000fc40000004100 */
[----:B------:R-:W-:Y:S01]  /*c260*/  FFMA.FTZ R37, R10, R34, R25 ;  /* 0x000000220a257223 */ /* 0x000fe20000010019 */
[C---:B------:R-:W-:Y:S01]  /*c270*/  FFMA.FTZ R44, R6.reuse, R33, R8 ;  /* 0x00000021062c7223 */ /* 0x040fe20000010008 */
[----:B------:R-:W-:Y:S01]  /*c280*/  FFMA.FTZ R43, R6, R15, -R43 ;  /* 0x0000000f062b7223 */ /* 0x000fe2000001082b */
[----:B------:R-:W-:Y:S02]  /*c290*/  HADD2.F32 R14, -RZ, R14.H1_H1 ;  /* 0x3000000eff0e7230 */ /* 0x000fe40000004100 */
[C---:B------:R-:W-:Y:S01]  /*c2a0*/  FMUL.FTZ R10, R28.reuse, R31 ;  /* 0x0000001f1c0a7220 */ /* 0x040fe20000410000 */
[----:B------:R-:W-:Y:S01]  /*c2b0*/  HADD2.F32 R21, -RZ, R21.H1_H1 ;  /* 0x30000015ff157230 */ /* 0x000fe20000004100 */
[----:B------:R-:W-:Y:S01]  /*c2c0*/  F2FP.F16.E4M3.UNPACK_B R7, R4 ;  /* 0x00000004ff07723e */ /* 0x000fe200020006ff */
[----:B------:R-:W-:Y:S02]  /*c2d0*/  HADD2.F32 R25, -RZ, R41.H0_H0 ;  /* 0x20000029ff197230 */ /* 0x000fe40000004100 */
[----:B------:R-:W-:Y:S01]  /*c2e0*/  FMUL.FTZ R28, R28, R14 ;  /* 0x0000000e1c1c7220 */ /* 0x000fe20000410000 */
[----:B------:R-:W-:-:S02]  /*c2f0*/  HADD2.F32 R8, -RZ, R29.H0_H0 ;  /* 0x2000001dff087230 */ /* 0x000fc40000004100 */
[C---:B------:R-:W-:Y:S01]  /*c300*/  FFMA.FTZ R46, R21.reuse, R14, -R10 ;  /* 0x0000000e152e7223 */ /* 0x040fe2000001080a */
[--C-:B------:R-:W-:Y:S01]  /*c310*/  HADD2.F32 R15, -RZ, R35.reuse.H0_H0 ;  /* 0x20000023ff0f7230 */ /* 0x100fe20000004100 */
[----:B------:R-:W-:Y:S01]  /*c320*/  F2FP.F16.E4M3.UNPACK_B R14, R36.H1 ;  /* 0x00000024ff0e723e */ /* 0x000fe200030006ff */
[----:B------:R-:W-:Y:S02]  /*c330*/  HADD2.F32 R6, -RZ, R24.H0_H0 ;  /* 0x20000018ff067230 */ /* 0x000fe40000004100 */
[C---:B------:R-:W-:Y:S01]  /*c340*/  FMUL.FTZ R33, R8.reuse, R25 ;  /* 0x0000001908217220 */ /* 0x040fe20000410000 */
[----:B------:R-:W-:Y:S01]  /*c350*/  F2FP.F16.E4M3.UNPACK_B R4, R4.H1 ;  /* 0x00000004ff04723e */ /* 0x000fe200030006ff */
[----:B------:R-:W-:Y:S01]  /*c360*/  FMUL.FTZ R8, R8, R15 ;  /* 0x0000000f08087220 */ /* 0x000fe20000410000 */
[----:B------:R-:W-:Y:S01]  /*c370*/  FFMA.FTZ R47, R21, R31, R28 ;  /* 0x0000001f152f7223 */ /* 0x000fe2000001001c */
[----:B------:R-:W-:Y:S01]  /*c380*/  HADD2.F32 R35, -RZ, R35.H1_H1 ;  /* 0x30000023ff237230 */ /* 0x000fe20000004100 */
[----:B------:R-:W-:Y:S01]  /*c390*/  F2FP.F16.E4M3.UNPACK_B R10, R30.H1 ;  /* 0x0000001eff0a723e */ /* 0x000fe200030006ff */
[----:B------:R-:W-:Y:S01]  /*c3a0*/  FFMA.FTZ R49, R6, R25, R8 ;  /* 0x0000001906317223 */ /* 0x000fe20000010008 */
[----:B------:R-:W-:-:S02]  /*c3b0*/  HADD2.F32 R41, -RZ, R41.H1_H1 ;  /* 0x30000029ff297230 */ /* 0x000fc40000004100 */
[----:B------:R-:W-:Y:S01]  /*c3c0*/  FFMA.FTZ R48, R6, R15, -R33 ;  /* 0x0000000f06307223 */ /* 0x000fe20000010821 */
[----:B------:R-:W-:Y:S01]  /*c3d0*/  HADD2.F32 R29, -RZ, R29.H1_H1 ;  /* 0x3000001dff1d7230 */ /* 0x000fe20000004100 */
[----:B------:R-:W-:Y:S01]  /*c3e0*/  F2FP.F16.E4M3.UNPACK_B R36, R36 ;  /* 0x00000024ff24723e */ /* 0x000fe200020006ff */
[----:B------:R-:W-:Y:S01]  /*c3f0*/  HADD2.F32 R21, -RZ, R14.H0_H0 ;  /* 0x2000000eff157230 */ /* 0x000fe20000004100 */
[----:B------:R-:W-:Y:S01]  /*c400*/  F2FP.F16.E4M3.UNPACK_B R30, R30 ;  /* 0x0000001eff1e723e */ /* 0x000fe200020006ff */
[----:B------:R-:W-:Y:S02]  /*c410*/  HADD2.F32 R8, -RZ, R12.H0_H0 ;  /* 0x2000000cff087230 */ /* 0x000fe40000004100 */
[C---:B------:R-:W-:Y:S01]  /*c420*/  FMUL.FTZ R31, R29.reuse, R41 ;  /* 0x000000291d1f7220 */ /* 0x040fe20000410000 */
[----:B------:R-:W-:Y:S02]  /*c430*/  HADD2.F32 R24, -RZ, R24.H1_H1 ;  /* 0x30000018ff187230 */ /* 0x000fe40000004100 */
[----:B------:R-:W-:Y:S01]  /*c440*/  FMUL.FTZ R28, R29, R35 ;  /* 0x000000231d1c7220 */ /* 0x000fe20000410000 */
[----:B------:R-:W-:-:S02]  /*c450*/  HADD2.F32 R15, -RZ, R10.H0_H0 ;  /* 0x2000000aff0f7230 */ /* 0x000fc40000004100 */
[----:B------:R-:W-:Y:S01]  /*c460*/  FMUL.FTZ R25, R8, R21 ;  /* 0x0000001508197220 */ /* 0x000fe20000410000 */
[----:B------:R-:W-:Y:S02]  /*c470*/  HADD2.F32 R6, -RZ, R4.H0_H0 ;  /* 0x20000004ff067230 */ /* 0x000fe40000004100 */
[C---:B------:R-:W-:Y:S01]  /*c480*/  FFMA.FTZ R35, R24.reuse, R35, -R31 ;  /* 0x0000002318237223 */ /* 0x040fe2000001081f */
[----:B------:R-:W-:Y:S01]  /*c490*/  FFMA.FTZ R50, R24, R41, R28 ;  /* 0x0000002918327223 */ /* 0x000fe2000001001c */
[----:B------:R-:W-:Y:S02]  /*c4a0*/  HADD2.F32 R12, -RZ, R12.H1_H1 ;  /* 0x3000000cff0c7230 */ /* 0x000fe40000004100 */
[-C--:B------:R-:W-:Y:S01]  /*c4b0*/  FMUL.FTZ R8, R8, R15.reuse ;  /* 0x0000000f08087220 */ /* 0x080fe20000410000 */
[----:B------:R-:W-:Y:S01]  /*c4c0*/  FFMA.FTZ R24, R6, R15, -R25 ;  /* 0x0000000f06187223 */ /* 0x000fe20000010819 */
[----:B------:R-:W-:Y:S01]  /*c4d0*/  HADD2.F32 R25, -RZ, R14.H1_H1 ;  /* 0x3000000eff197230 */ /* 0x000fe20000004100 */
[----:B------:R-:W-:Y:S01]  /*c4e0*/  F2FP.SATFINITE.E4M3.F32.PACK_AB_MERGE_C R32, R32, R45, RZ ;  /* 0x0000002d2020723e */ /* 0x000fe200048070ff */
[----:B------:R-:W-:-:S02]  /*c4f0*/  HADD2.F32 R15, -RZ, R10.H1_H1 ;  /* 0x3000000aff0f7230 */ /* 0x000fc40000004100 */
[----:B------:R-:W-:Y:S01]  /*c500*/  FFMA.FTZ R28, R6, R21, R8 ;  /* 0x00000015061c7223 */ /* 0x000fe20000010008 */
[----:B------:R-:W-:Y:S02]  /*c510*/  HADD2.F32 R4, -RZ, R4.H1_H1 ;  /* 0x30000004ff047230 */ /* 0x000fe40000004100 */
[C---:B------:R-:W-:Y:S01]  /*c520*/  FMUL.FTZ R29, R12.reuse, R25 ;  /* 0x000000190c1d7220 */ /* 0x040fe20000410000 */
[----:B------:R-:W-:Y:S02]  /*c530*/  HADD2.F32 R21, -RZ, R36.H0_H0 ;  /* 0x20000024ff157230 */ /* 0x000fe40000004100 */
[-C--:B------:R-:W-:Y:S01]  /*c540*/  FMUL.FTZ R12, R12, R15.reuse ;  /* 0x0000000f0c0c7220 */ /* 0x080fe20000410000 */
[----:B------:R-:W-:Y:S02]  /*c550*/  HADD2.F32 R6, -RZ, R13.H0_H0 ;  /* 0x2000000dff067230 */ /* 0x000fe40000004100 */
[----:B------:R-:W-:Y:S01]  /*c560*/  FFMA.FTZ R31, R4, R15, -R29 ;  /* 0x0000000f041f7223 */ /* 0x000fe2000001081d */
[----:B------:R-:W-:-:S02]  /*c570*/  HADD2.F32 R15, -RZ, R30.H0_H0 ;  /* 0x2000001eff0f7230 */ /* 0x000fc40000004100 */
[----:B------:R-:W-:Y:S01]  /*c580*/  FFMA.FTZ R33, R4, R25, R12 ;  /* 0x0000001904217223 */ /* 0x000fe2000001000c */
        /* <DEDUP_REMOVED lines=9> */
[-C--:B------:R-:W-:Y:S01]  /*c620*/  F2FP.F16.E4M3.UNPACK_B R10, R39.reuse.H1 ;  /* 0x00000027ff0a723e */ /* 0x080fe200030006ff */
[C---:B------:R-:W-:Y:S01]  /*c630*/  FMUL.FTZ R6, R13.reuse, R36 ;  /* 0x000000240d067220 */ /* 0x040fe20000410000 */
[----:B------:R-:W-:Y:S01]  /*c640*/  F2FP.F16.E4M3.UNPACK_B R4, R20.H1 ;  /* 0x00000014ff04723e */ /* 0x000fe200030006ff */
[-C--:B------:R-:W-:Y:S01]  /*c650*/  FMUL.FTZ R15, R13, R30.reuse ;  /* 0x0000001e0d0f7220 */ /* 0x080fe20000410000 */
[----:B------:R-:W-:Y:S01]  /*c660*/  F2FP.F16.E4M3.UNPACK_B R39, R39 ;  /* 0x00000027ff27723e */ /* 0x000fe200020006ff */
[C---:B------:R-:W-:Y:S01]  /*c670*/  FFMA.FTZ R30, R7.reuse, R30, -R6 ;  /* 0x0000001e071e7223 */ /* 0x040fe20000010806 */
[----:B------:R-:W-:Y:S02]  /*c680*/  HADD2.F32 R13, -RZ, R10.H0_H0 ;  /* 0x2000000aff0d7230 */ /* 0x000fe40000004100 */
[----:B------:R-:W-:Y:S01]  /*c690*/  FFMA.FTZ R36, R7, R36, R15 ;  /* 0x0000002407247223 */ /* 0x000fe2000001000f */
[----:B------:R-:W-:Y:S01]  /*c6a0*/  HADD2.F32 R6, -RZ, R27.H0_H0 ;  /* 0x2000001bff067230 */ /* 0x000fe20000004100 */
[----:B------:R-:W-:Y:S01]  /*c6b0*/  F2FP.F16.E4M3.UNPACK_B R20, R20 ;  /* 0x00000014ff14723e */ /* 0x000fe200020006ff */
[----:B------:R-:W-:Y:S01]  /*c6c0*/  HADD2.F32 R7, -RZ, R4.H0_H0 ;  /* 0x20000004ff077230 */ /* 0x000fe20000004100 */
[----:B------:R-:W-:Y:S01]  /*c6d0*/  F2FP.SATFINITE.E4M3.F32.PACK_AB_MERGE_C R37, R37, R38, RZ ;  /* 0x000000262525723e */ /* 0x000fe200048070ff */
[----:B------:R-:W-:-:S02]  /*c6e0*/  HADD2.F32 R10, -RZ, R10.H1_H1 ;  /* 0x3000000aff0a7230 */ /* 0x000fc40000004100 */
[C---:B------:R-:W-:Y:S01]  /*c6f0*/  FMUL.FTZ R15, R6.reuse, R13 ;  /* 0x0000000d060f7220 */ /* 0x040fe20000410000 */
[----:B------:R-:W-:Y:S02]  /*c700*/  HADD2.F32 R27, -RZ, R27.H1_H1 ;  /* 0x3000001bff1b7230 */ /* 0x000fe40000004100 */
[----:B------:R-:W-:Y:S01]  /*c710*/  FMUL.FTZ R21, R6, R7 ;  /* 0x0000000706157220 */ /* 0x000fe20000410000 */
[----:B------:R-:W-:Y:S01]  /*c720*/  HADD2.F32 R8, -RZ, R4.H1_H1 ;  /* 0x30000004ff087230 */ /* 0x000fe20000004100 */
[----:B------:R-:W-:Y:S01]  /*c730*/  F2FP.SATFINITE.E4M3.F32.PACK_AB_MERGE_C R5, R40, R5, R32 ;  /* 0x000000052805723e */ /* 0x000fe20004807020 */
[--C-:B------:R-:W-:Y:S02]  /*c740*/  HADD2.F32 R4, -RZ, R11.reuse.H0_H0 ;  /* 0x2000000bff047230 */ /* 0x100fe40000004100 */
[C---:B------:R-:W-:Y:S01]  /*c750*/  FMUL.FTZ R6, R27.reuse, R10 ;  /* 0x0000000a1b067220 */ /* 0x040fe20000410000 */
[----:B------:R-:W-:Y:S02]  /*c760*/  HADD2.F32 R11, -RZ, R11.H1_H1 ;  /* 0x3000000bff0b7230 */ /* 0x000fe40000004100 */
[----:B------:R-:W-:Y:S01]  /*c770*/  FMUL.FTZ R27, R27, R8 ;  /* 0x000000081b1b7220 */ /* 0x000fe20000410000 */
[----:B------:R-:W-:Y:S01]  /*c780*/  F2FP.SATFINITE.E4M3.F32.PACK_AB_MERGE_C R9, R42, R9, R37 ;  /* 0x000000092a09723e */ /* 0x000fe20004807025 */
[----:B------:R-:W-:Y:S01]  /*c790*/  FFMA.FTZ R15, R4, R7, -R15 ;  /* 0x00000007040f7223 */ /* 0x000fe2000001080f */
[----:B------:R-:W-:-:S02]  /*c7a0*/  HADD2.F32 R7, -RZ, R20.H0_H0 ;  /* 0x20000014ff077230 */ /* 0x000fc40000004100 */
[C---:B------:R-:W-:Y:S01]  /*c7b0*/  FFMA.FTZ R14, R11.reuse, R8, -R6 ;  /* 0x000000080b0e7223 */ /* 0x040fe20000010806 */
[----:B------:R-:W-:Y:S01]  /*c7c0*/  FFMA.FTZ R34, R11, R10, R27 ;  /* 0x0000000a0b227223 */ /* 0x000fe2000001001b */
[--C-:B------:R-:W-:Y:S02]  /*c7d0*/  HADD2.F32 R11, -RZ, R39.reuse.H0_H0 ;  /* 0x20000027ff0b7230 */ /* 0x100fe40000004100 */
[----:B------:R-:W-:Y:S01]  /*c7e0*/  FFMA.FTZ R21, R4, R13, R21 ;  /* 0x0000000d04157223 */ /* 0x000fe20000010015 */
[--C-:B------:R-:W-:Y:S01]  /*c7f0*/  HADD2.F32 R6, -RZ, R26.reuse.H0_H0 ;  /* 0x2000001aff067230 */ /* 0x100fe20000004100 */
[----:B------:R-:W-:Y:S01]  /*c800*/  F2FP.SATFINITE.E4M3.F32.PACK_AB_MERGE_C R14, R14, R15, RZ ;  /* 0x0000000f0e0e723e */ /* 0x000fe200048070ff */
[----:B------:R-:W-:Y:S02]  /*c810*/  HADD2.F32 R39, -RZ, R39.H1_H1 ;  /* 0x30000027ff277230 */ /* 0x000fe40000004100 */
        /* <DEDUP_REMOVED lines=25> */
.L_x_4537:
[----:B------:R-:W-:Y:S05]  /*c9b0*/  BSYNC B0 ;  /* 0x0000000000007941 */ /* 0x000fea0003800000 */
.L_x_4531:
        /* <DEDUP_REMOVED lines=8> */
.L_x_4528:
[----:B------:R-:W-:-:S06]  /*ca40*/  ULOP3.LUT UR4, UR36, 0x1, URZ, 0xfc, !UPT ;  /* 0x0000000124047892 */ /* 0x000fcc000f8efc3f */
[----:B0--3--:R-:W-:-:S05]  /*ca50*/  IMAD.U32 R0, RZ, RZ, UR4 ;  /* 0x00000004ff007e24 */ /* 0x009fca000f8e00ff */
[----:B------:R-:W-:-:S13]  /*ca60*/  ISETP.NE.AND P0, PT, R0, 0x3, PT ;  /* 0x000000030000780c */ /* 0x000fda0003f05270 */
[----:B------:R-:W-:Y:S05]  /*ca70*/  @!P0 BRA `(.L_x_4556) ;  /* 0x0000000000048947 */ /* 0x000fea0003800000 */
[----:B------:R-:W-:Y:S01]  /*ca80*/  BPT.TRAP 0x1 ;  /* 0x000000040000795c */ /* 0x000fe20000300000 */
.L_x_4556:
[----:B--2--5:R-:W-:Y:S02]  /*ca90*/  IMAD.U32 R5, RZ, RZ, UR49 ;  /* 0x00000031ff057e24 */ /* 0x024fe4000f8e00ff */
[----:B------:R-:W-:-:S03]  /*caa0*/  IMAD.U32 R0, RZ, RZ, UR45 ;  /* 0x0000002dff007e24 */ /* 0x000fc6000f8e00ff */
[----:B------:R-:W-:Y:S02]  /*cab0*/  LEA R5, R5, UR38, 0x3 ;  /* 0x0000002605057c11 */ /* 0x000fe4000f8e18ff */
[----:B------:R-:W-:-:S04]  /*cac0*/  SHF.L.U32 R0, R0, 0x1f, RZ ;  /* 0x0000001f00007819 */ /* 0x000fc800000006ff */
[----:B------:R0:W1:Y:S01]  /*cad0*/  SYNCS.PHASECHK.TRANS64.TRYWAIT P2, [R5+URZ+0x33430], R0 ;  /* 0x03343000050075a7 */ /* 0x000062000804017f */
[----:B------:R-:W-:Y:S05]  /*cae0*/  @!P0 BRA `(.L_x_4557) ;  /* 0x0000000000048947 */ /* 0x000fea0003800000 */
[----:B------:R-:W-:Y:S01]  /*caf0*/  BPT.TRAP 0x1 ;  /* 0x000000040000795c */ /* 0x000fe20000300000 */
.L_x_4557:
[----:B------:R-:W2:Y:S02]  /*cb00*/  S2R R3, SR_TID.X ;  /* 0x0000000000037919 */ /* 0x000ea40000002100 */
[----:B--2---:R-:W-:-:S04]  /*cb10*/  LOP3.LUT R3, R3, 0x7f, RZ, 0xc0, !PT ;  /* 0x0000007f03037812 */ /* 0x004fc800078ec0ff */
[----:B------:R-:W-:Y:S01]  /*cb20*/  ISETP.NE.AND P1, PT, R3, RZ, PT ;  /* 0x000000ff0300720c */ /* 0x000fe20003f25270 */
[----:B-1----:R-:W-:-:S12]  /*cb30*/  @P2 BRA `(.L_x_4558) ;  /* 0x0000000000082947 */ /* 0x002fd80003800000 */
[----:B------:R-:W1:Y:S02]  /*cb40*/  SYNCS.PHASECHK.TRANS64.TRYWAIT P2, [R5+URZ+0x33430], R0 ;  /* 0x03343000050075a7 */ /* 0x000e64000804017f */
[----:B-1----:R-:W-:Y:S05]  /*cb50*/  @!P2 BRA `(.L_x_4559) ;  /* 0x000002000068a947 */ /* 0x002fea0003800000 */
.L_x_4558:
[----:B------:R-:W-:Y:S05]  /*cb60*/  WARPSYNC.ALL ;  /* 0x0000000000007948 */ /* 0x000fea0003800000 */
[----:B------:R-:W-:Y:S01]  /*cb70*/  UIADD3 UR4, UR38, 0x24200, URZ ;  /* 0x0002420026047890 */ /* 0x000fe2000fffe03f */
[----:B------:R-:W-:Y:S01]  /*cb80*/  WARPGROUP.ARRIVE ;  /* 0x00000000000079c5 */ /* 0x000fe20000000000 */
[----:B------:R-:W-:Y:S01]  /*cb90*/  ULOP3.LUT UR20, UR52, 0x10000, URZ, 0xfc, !UPT ;  /* 0x0001000034147892 */ /* 0x000fe2000f8efc3f */
[----:B------:R-:W-:Y:S01]  /*cba0*/  VIADD R3, R224, UR39 ;  /* 0x00000027e0037c36 */ /* 0x000fe20008000000 */
[----:B------:R-:W-:Y:S01]  /*cbb0*/  USHF.R.U32.HI UR4, URZ, 0x4, UR4 ;  /* 0x000000043f047899 */ /* 0x000fe20008011604 */
[----:B------:R-:W-:Y:S01]  /*cbc0*/  IMAD.MOV.U32 R10, RZ, RZ, -0xa0 ;  /* 0xffffff60ff0a7424 */ /* 0x000fe200078e00ff */
[----:B------:R-:W-:Y:S01]  /*cbd0*/  UMOV UR25, 0x80000020 ;  /* 0x8000002000197882 */ /* 0x000fe20000000000 */
[----:B------:R-:W-:Y:S01]  /*cbe0*/  UMOV UR27, 0x80000020 ;  /* 0x80000020001b7882 */ /* 0x000fe20000000000 */
[----:B------:R-:W-:Y:S01]  /*cbf0*/  ULOP3.LUT UR4, UR4, 0x3fff, URZ, 0xc0, !UPT ;  /* 0x00003fff04047892 */ /* 0x000fe2000f8ec03f */
[----:B------:R-:W-:Y:S01]  /*cc00*/  IMAD R10, R19, R10, 0xa1 ;  /* 0x000000a1130a7424 */ /* 0x000fe200078e020a */
[----:B------:R-:W-:Y:S01]  /*cc10*/  UMOV UR24, UR20 ;  /* 0x0000001400187c82 */ /* 0x000fe20008000000 */
[----:B------:R-:W-:Y:S01]  /*cc20*/  UMOV UR7, 0x80000020 ;  /* 0x8000002000077882 */ /* 0x000fe20000000000 */
        /* <DEDUP_REMOVED lines=15> */
[----:B------:R-:W-:Y:S02]  /*cd20*/  UIADD3 UR9, UR28, 0x102, URZ ;  /* 0x000001021c097890 */ /* 0x000fe4000fffe03f */
[----:B------:R-:W-:Y:S02]  /*cd30*/  UIADD3 UR10, UR28, 0x280, URZ ;  /* 0x000002801c0a7890 */ /* 0x000fe4000fffe03f */
        /* <DEDUP_REMOVED lines=164> */
[----:B01----:R-:W-:Y:S01]  /*d780*/  @P2 IMAD.HI.U32 R0, R3, UR6, RZ ;  /* 0x0000000603002c27 */ /* 0x003fe2000f8e00ff */
[----:B------:R-:W-:-:S04]  /*d790*/  @UP0 ULDC UR6, c[0x0][0x450] ;  /* 0x0001140000060ab9 */ /* 0x000fc80000000800 */
[----:B------:R-:W-:Y:S01]  /*d7a0*/  @P3 SHF.R.U32.HI R3, RZ, UR6, R0 ;  /* 0x00000006ff033c19 */ /* 0x000fe20008011600 */
[----:B------:R-:W-:Y:S01]  /*d7b0*/  ULDC.64 UR6, c[0x0][0x9e0] ;  /* 0x0002780000067ab9 */ /* 0x000fe20000000a00 */
[----:B------:R-:W-:Y:S01]  /*d7c0*/  @!P1 VIADD R0, R5, 0x33440 ;  /* 0x0003344005009836 */ /* 0x000fe20000000000 */
[----:B------:R-:W-:Y:S01]  /*d7d0*/  UISETP.GE.AND UP1, UPT, UR7, 0x1, UPT ;  /* 0x000000010700788c */ /* 0x000fe2000bf26270 */
[----:B------:R-:W-:Y:S01]  /*d7e0*/  IADD3 R5, R22, R10, -R23 ;  /* 0x0000000a16057210 */ /* 0x000fe20007ffe817 */
[----:B------:R-:W0:Y:S01]  /*d7f0*/  SHFL.IDX PT, R9, R3, RZ, 0x1c1f ;  /* 0x001c1fff03097589 */ /* 0x000e2200000e0000 */
[----:B------:R-:W-:Y:S01]  /*d800*/  VIADD R10, R10, 0xffffffff ;  /* 0xffffffff0a0a7836 */ /* 0x000fe20000000000 */
[----:B------:R-:W-:Y:S02]  /*d810*/  @!P1 PRMT R0, RZ, 0x654, R0 ;  /* 0x00000654ff009816 */ /* 0x000fe40000000000 */
[----:B------:R-:W-:Y:S01]  /*d820*/  PLOP3.LUT P2, PT, PT, PT, UP1, 0x40, 0x0 ;  /* 0x000000000000781c */ /* 0x000fe20003f4e818 */
[----:B------:R-:W-:-:S04]  /*d830*/  IMAD.IADD R5, R5, 0x1, -R16 ;  /* 0x0000000105057824 */ /* 0x000fc800078e0a10 */
[C---:B------:R-:W-:Y:S02]  /*d840*/  VIADD R7, R5.reuse, UR6 ;  /* 0x0000000605077c36 */ /* 0x040fe40008000000 */
[----:B------:R-:W-:Y:S02]  /*d850*/  VIADD R4, R5, UR10 ;  /* 0x0000000a05047c36 */ /* 0x000fe40008000000 */
[----:B------:R-:W-:Y:S02]  /*d860*/  IMAD.IADD R5, R10, 0x1, -R23 ;  /* 0x000000010a057824 */ /* 0x000fe400078e0a17 */
        /* <DEDUP_REMOVED lines=27> */
.L_x_4562:
[----:B------:R-:W-:-:S06]  /*da20*/  UISETP.NE.AND UP2, UPT, UR7, 0x1, UPT ;  /* 0x000000010700788c */ /* 0x000fcc000bf45270 */
[----:B------:R-:W-:-:S05]  /*da30*/  PLOP3.LUT P2, PT, PT, PT, UP2, 0x80, 0x0 ;  /* 0x000000000000781c */ /* 0x000fca0003f4f028 */
[----:B------:R-:W-:-:S08]  /*da40*/  @UP2 ULDC.64 UR10, c[0x0][0x9e8] ;  /* 0x00027a00000a2ab9 */ /* 0x000fd00000000a00 */
[----:B------:R-:W-:-:S05]  /*da50*/  @P2 IMAD.HI.U32 R9, R12, UR10, RZ ;  /* 0x0000000a0c092c27 */ /* 0x000fca000f8e00ff */
[----:B------:R-:W-:-:S07]  /*da60*/  @P2 SHF.R.U32.HI R12, RZ, UR11, R9 ;  /* 0x0000000bff0c2c19 */ /* 0x000fce0008011609 */
.L_x_4563:
[----:B------:R-:W-:Y:S05]  /*da70*/  BSYNC B0 ;  /* 0x0000000000007941 */ /* 0x000fea0003800000 */
.L_x_4561:
[----:B------:R-:W-:-:S05]  /*da80*/  IMAD R9, R12, UR7, R5 ;  /* 0x000000070c097c24 */ /* 0x000fca000f8e0205 */
[----:B------:R-:W-:Y:S02]  /*da90*/  VIMNMX R6, R6, R9, !PT ;  /* 0x0000000906067248 */ /* 0x000fe40007fe0100 */
[----:B------:R-:W-:-:S07]  /*daa0*/  VIADDMNMX R8, R9, UR7, R8, PT ;  /* 0x0000000709087c46 */ /* 0x000fce000b800108 */
.L_x_4560:
[C---:B------:R-:W-:Y:S01]  /*dab0*/  ISETP.GE.AND P2, PT, R10.reuse, 0x9, PT ;  /* 0x000000090a00780c */ /* 0x040fe20003f46270 */
[----:B------:R-:W0:Y:S01]  /*dac0*/  SHFL.IDX PT, R3, R3, 0x1, 0x1c1f ;  /* 0x003c1f0003037f89 */ /* 0x000e2200000e0000 */
[----:B------:R-:W-:Y:S02]  /*dad0*/  ISETP.GE.AND P3, PT, R10, 0x2, PT ;  /* 0x000000020a00780c */ /* 0x000fe40003f66270 */
[----:B------:R-:W-:Y:S02]  /*dae0*/  P2R R9, PR, RZ, 0x4 ;  /* 0x00000004ff097803 */ /* 0x000fe40000000000 */
[----:B------:R-:W-:Y:S02]  /*daf0*/  ISETP.GT.AND P2, PT, R6, 0x8, !P2 ;  /* 0x000000080600780c */ /* 0x000fe40005744270 */
[----:B------:R-:W-:Y:S02]  /*db00*/  P2R R11, PR, RZ, 0x8 ;  /* 0x00000008ff0b7803 */ /* 0x000fe40000000000 */
[----:B------:R-:W-:-:S02]  /*db10*/  ISETP.LT.OR P2, PT, R8, 0x9, P2 ;  /* 0x000000090800780c */ /* 0x000fc40001741670 */
[----:B------:R-:W-:Y:S02]  /*db20*/  ISETP.GT.AND P3, PT, R6, 0x1, !P3 ;  /* 0x000000010600780c */ /* 0x000fe40005f64270 */
[----:B------:R-:W-:Y:S02]  /*db30*/  ISETP.GE.AND P4, PT, R10, 0xa, PT ;  /* 0x0000000a0a00780c */ /* 0x000fe40003f86270 */
[----:B------:R-:W-:Y:S02]  /*db40*/  FSEL R92, R92, -INF , !P2 ;  /* 0xff8000005c5c7808 */ /* 0x000fe40005000000 */
[----:B------:R-:W-:Y:S02]  /*db50*/  ISETP.LT.OR P3, PT, R8, 0x2, P3 ;  /* 0x000000020800780c */ /* 0x000fe40001f61670 */
[----:B------:R-:W-:Y:S02]  /*db60*/  ISETP.GT.AND P2, PT, R6, 0x9, !P4 ;  /* 0x000000090600780c */ /* 0x000fe40006744270 */
[----:B------:R-:W-:-:S02]  /*db70*/  FSEL R89, R89, -INF , !P3 ;  /* 0xff80000059597808 */ /* 0x000fc40005800000 */
[----:B------:R-:W-:Y:S01]  /*db80*/  ISETP.LT.OR P2, PT, R8, 0xa, P2 ;  /* 0x0000000a0800780c */ /* 0x000fe20001741670 */
[----:B0-----:R-:W-:Y:S01]  /*db90*/  IMAD.IADD R4, R4, 0x1, R3 ;  /* 0x0000000104047824 */ /* 0x001fe200078e0203 */
        /* <DEDUP_REMOVED lines=8> */
[----:B----4-:R-:W-:Y:S02]  /*dc20*/  P2R R14, PR, RZ, 0x8 ;  /* 0x00000008ff0e7803 */ /* 0x010fe40000000000 */
        /* <DEDUP_REMOVED lines=18> */
[----:B------:R-:W-:Y:S02]  /*dd50*/  VIADDMNMX R0, R3, R7, R0, PT ;  /* 0x0000000703007246 */ /* 0x000fe40003800100 */
        /* <DEDUP_REMOVED lines=154> */
[----:B------:R-:W-:-:S04]  /*e700*/  ISETP.LT.OR P6, PT, R8, 0x9a, P6 ;  /* 0x0000009a0800780c */ /* 0x000fc800037c1670 */
        /* <DEDUP_REMOVED lines=16> */
.L_x_4566:
[----:B------:R-:W-:-:S06]  /*e810*/  UISETP.NE.AND UP2, UPT, UR7, 0x1, UPT ;  /* 0x000000010700788c */ /* 0x000fcc000bf45270 */
[----:B------:R-:W-:-:S05]  /*e820*/  PLOP3.LUT P6, PT, PT, PT, UP2, 0x80, 0x0 ;  /* 0x000000000000781c */ /* 0x000fca0003fcf028 */
[----:B------:R-:W-:-:S08]  /*e830*/  @UP2 ULDC.64 UR10, c[0x0][0x9e8] ;  /* 0x00027a00000a2ab9 */ /* 0x000fd00000000a00 */
[----:B------:R-:W-:Y:S01]  /*e840*/  @P6 IMAD.HI.U32 R3, R6, UR10, RZ ;  /* 0x0000000a06036c27 */ /* 0x000fe2000f8e00ff */
[----:B------:R-:W-:-:S13]  /*e850*/  PLOP3.LUT P6, PT, PT, PT, UP2, 0x80, 0x0 ;  /* 0x000000000000781c */ /* 0x000fda0003fcf028 */
[----:B------:R-:W-:-:S07]  /*e860*/  @P6 SHF.R.U32.HI R6, RZ, UR11, R3 ;  /* 0x0000000bff066c19 */ /* 0x000fce0008011603 */
.L_x_4567:
[----:B------:R-:W-:Y:S05]  /*e870*/  BSYNC B0 ;  /* 0x0000000000007941 */ /* 0x000fea0003800000 */
.L_x_4565:
[----:B------:R-:W-:-:S05]  /*e880*/  IMAD R5, R6, UR7, R5 ;  /* 0x0000000706057c24 */ /* 0x000fca000f8e0205 */
[----:B------:R-:W-:Y:S02]  /*e890*/  VIMNMX R4, R4, R5, !PT ;  /* 0x0000000504047248 */ /* 0x000fe40007fe0100 */
[----:B------:R-:W-:-:S07]  /*e8a0*/  VIADDMNMX R0, R5, UR7, R0, PT ;  /* 0x0000000705007c46 */ /* 0x000fce000b800100 */
.L_x_4564:
[----:B------:R-:W-:Y:S01]  /*e8b0*/  ISETP.GT.AND P2, PT, R4, 0x20, !P2 ;  /* 0x000000200400780c */ /* 0x000fe20005744270 */
[----:B------:R-:W-:Y:S01]  /*e8c0*/  @UP0 ULDC UR10, c[0x0][0x44c] ;  /* 0x00011300000a0ab9 */ /* 0x000fe20000000800 */
[----:B------:R-:W-:Y:S01]  /*e8d0*/  ISETP.NE.AND P6, PT, R128, RZ, PT ;  /* 0x000000ff8000720c */ /* 0x000fe20003fc5270 */
[----:B------:R-:W-:Y:S01]  /*e8e0*/  UIMAD.WIDE.U32 UR10, UR39, UR10, URZ ;  /* 0x0000000a270a72a5 */ /* 0x000fe2000f8e003f */
[----:B------:R-:W-:Y:S01]  /*e8f0*/  ISETP.LT.OR P2, PT, R0, 0x21, P2 ;  /* 0x000000210000780c */ /* 0x000fe20001741670 */
[----:B------:R-:W-:Y:S01]  /*e900*/  @UP0 ULDC UR18, c[0x0][0x450] ;  /* 0x0001140000120ab9 */ /* 0x000fe20000000800 */
[----:B------:R-:W-:Y:S01]  /*e910*/  FMNMX.FTZ R3, R88, R89, !PT ;  /* 0x0000005958037209 */ /* 0x000fe20007810000 */
[----:B------:R-:W-:Y:S01]  /*e920*/  UMOV UR14, UR39 ;  /* 0x00000027000e7c82 */ /* 0x000fe20008000000 */
[----:B------:R-:W-:Y:S01]  /*e930*/  FSEL R74, R74, -INF , !P2 ;  /* 0xff8000004a4a7808 */ /* 0x000fe20005000000 */
[----:B------:R-:W-:Y:S01]  /*e940*/  @UP0 USHF.R.U32.HI UR14, URZ, UR18, UR11 ;  /* 0x000000123f0e0299 */ /* 0x000fe2000801160b */
        /* <DEDUP_REMOVED lines=75> */
[----:B------:R-:W-:Y:S02]  /*ee00*/  ISETP.GT.AND P2, PT, R4, 0x50, !P6 ;  /* 0x000000500400780c */ /* 0x000fe40007744270 */
[----:B------:R-:W-:Y:S02]  /*ee10*/  ISETP.NE.AND P6, PT, R130, RZ, PT ;  /* 0x000000ff8200720c */ /* 0x000fe40003fc5270 */
        /* <DEDUP_REMOVED lines=17> */
[----:B------:R-:W-:Y:S01]  /*ef30*/  ISETP.NE.AND P2, PT, R114, RZ, PT ;  /* 0x000000ff7200720c */ /* 0x000fe20003f45270 */
[----:B------:R-:W0:Y:S01]  /*ef40*/  SHFL.BFLY PT, R3, R6, 0x2, 0x1f ;  /* 0x0c401f0006037f89 */ /* 0x000e2200000e0000 */
[C---:B------:R-:W-:Y:S02]  /*ef50*/  ISETP.GT.AND P3, PT, R4.reuse, 0x90, !P3 ;  /* 0x000000900400780c */ /* 0x040fe40005f64270 */
[----:B------:R-:W-:-:S02]  /*ef60*/  ISETP.GT.AND P2, PT, R4, 0x59, !P2 ;  /* 0x000000590400780c */ /* 0x000fc40005744270 */
[----:B------:R-:W-:Y:S02]  /*ef70*/  ISETP.GT.AND P4, PT, R4, 0x91, !P4 ;  /* 0x000000910400780c */ /* 0x000fe40006784270 */
[----:B------:R-:W-:Y:S02]  /*ef80*/  ISETP.LT.OR P2, PT, R0, 0x5a, P2 ;  /* 0x0000005a0000780c */ /* 0x000fe40001741670 */
[----:B------:R-:W-:Y:S02]  /*ef90*/  ISETP.GT.AND P5, PT, R4, 0x98, !P5 ;  /* 0x000000980400780c */ /* 0x000fe40006fa4270 */
[----:B------:R-:W-:Y:S02]  /*efa0*/  FSEL R71, R71, -INF , !P2 ;  /* 0xff80000047477808 */ /* 0x000fe40005000000 */
[----:B------:R-:W-:Y:S02]  /*efb0*/  ISETP.NE.AND P2, PT, R113, RZ, PT ;  /* 0x000000ff7100720c */ /* 0x000fe40003f45270 */
[----:B------:R-:W-:-:S02]  /*efc0*/  ISETP.LT.OR P3, PT, R0, 0x91, P3 ;  /* 0x000000910000780c */ /* 0x000fc40001f61670 */
[----:B------:R-:W-:Y:S02]  /*efd0*/  ISETP.GT.AND P2, PT, R4, 0x60, !P2 ;  /* 0x000000600400780c */ /* 0x000fe40005744270 */
[C---:B------:R-:W-:Y:S02]  /*efe0*/  ISETP.LT.OR P4, PT, R0.reuse, 0x92, P4 ;  /* 0x000000920000780c */ /* 0x040fe40002781670 */
[----:B------:R-:W-:Y:S02]  /*eff0*/  ISETP.LT.OR P2, PT, R0, 0x61, P2 ;  /* 0x000000610000780c */ /* 0x000fe40001741670 */
[----:B------:R-:W-:Y:S02]  /*f000*/  FSEL R34, R34, -INF , !P3 ;  /* 0xff80000022227808 */ /* 0x000fe40005800000 */
[----:B------:R-:W-:Y:S02]  /*f010*/  FSEL R42, R42, -INF , !P2 ;  /* 0xff8000002a2a7808 */ /* 0x000fe40005000000 */
[----:B------:R-:W-:-:S02]  /*f020*/  ISETP.NE.AND P2, PT, R112, RZ, PT ;  /* 0x000000ff7000720c */ /* 0x000fc40003f45270 */
[----:B0-----:R-:W-:Y:S02]  /*f030*/  FMNMX.FTZ R7, R6, R3, !PT ;  /* 0x0000000306077209 */ /* 0x001fe40007810000 */
[----:B------:R-:W-:Y:S02]  /*f040*/  ISETP.GT.AND P2, PT, R4, 0x61, !P2 ;  /* 0x000000610400780c */ /* 0x000fe40005744270 */
[C---:B------:R-:W-:Y:S01]  /*f050*/  ISETP.LT.OR P5, PT, R0.reuse, 0x99, P5 ;  /* 0x000000990000780c */ /* 0x040fe20002fa1670 */
[----:B------:R-:W0:Y:S01]  /*f060*/  SHFL.BFLY PT, R8, R7, 0x1, 0x1f ;  /* 0x0c201f0007087f89 */ /* 0x000e2200000e0000 */
[----:B------:R-:W-:Y:S02]  /*f070*/  ISETP.LT.OR P2, PT, R0, 0x62, P2 ;  /* 0x000000620000780c */ /* 0x000fe40001741670 */
[----:B------:R-:W-:Y:S02]  /*f080*/  FSEL R35, R35, -INF , !P4 ;  /* 0xff80000023237808 */ /* 0x000fe40006000000 */
[----:B------:R-:W-:-:S02]  /*f090*/  FSEL R43, R43, -INF , !P2 ;  /* 0xff8000002b2b7808 */ /* 0x000fc40005000000 */
[----:B------:R-:W-:Y:S02]  /*f0a0*/  ISETP.NE.AND P2, PT, R111, RZ, PT ;  /* 0x000000ff6f00720c */ /* 0x000fe40003f45270 */
[----:B------:R-:W-:Y:S02]  /*f0b0*/  FSEL R38, R38, -INF , !P5 ;  /* 0xff80000026267808 */ /* 0x000fe40006800000 */
[----:B------:R-:W-:Y:S02]  /*f0c0*/  ISETP.GT.AND P2, PT, R4, 0x68, !P2 ;  /* 0x000000680400780c */ /* 0x000fe40005744270 */
[----:B------:R-:W-:Y:S02]  /*f0d0*/  R2UR UR15, R104 ;  /* 0x00000000680f72ca */ /* 0x000fe400000e0000 */
[----:B------:R-:W-:-:S04]  /*f0e0*/  ISETP.LT.OR P2, PT, R0, 0x69, P2 ;  /* 0x000000690000780c */ /* 0x000fc80001741670 */
[----:B------:R-:W-:Y:S02]  /*f0f0*/  FSEL R46, R46, -INF , !P2 ;  /* 0xff8000002e2e7808 */ /* 0x000fe40005000000 */
[----:B------:R-:W-:Y:S02]  /*f100*/  ISETP.NE.AND P2, PT, R110, RZ, PT ;  /* 0x000000ff6e00720c */ /* 0x000fe40003f45270 */
[----:B0-----:R-:W-:Y:S01]  /*f110*/  FMNMX.FTZ R3, R7, R8, !PT ;  /* 0x0000000807037209 */ /* 0x001fe20007810000 */
[----:B------:R-:W-:Y:S01]  /*f120*/  IMAD.U32 R8, RZ, RZ, UR40 ;  /* 0x00000028ff087e24 */ /* 0x000fe2000f8e00ff */
[----:B------:R-:W-:Y:S01]  /*f130*/  ISETP.GT.AND P2, PT, R4, 0x69, !P2 ;  /* 0x000000690400780c */ /* 0x000fe20005744270 */
[----:B------:R-:W-:-:S03]  /*f140*/  UIADD3 UR10, UR15, UR14, URZ ;  /* 0x0000000e0f0a7290 */ /* 0x000fc6000fffe03f */
[----:B------:R-:W-:Y:S01]  /*f150*/  ISETP.LT.OR P2, PT, R0, 0x6a, P2 ;  /* 0x0000006a0000780c */ /* 0x000fe20001741670 */
[----:B------:R-:W-:-:S03]  /*f160*/  UIADD3 UR6, UR10, UR6, URZ ;  /* 0x000000060a067290 */ /* 0x000fc6000fffe03f */
        /* <DEDUP_REMOVED lines=56> */
[----:B------:R-:W-:Y:S01]  /*f4f0*/  ISETP.NE.AND P2, PT, R105, RZ, PT ;  /* 0x000000ff6900720c */ /* 0x000fe20003f45270 */
[----:B------:R-:W-:-:S01]  /*f500*/  FFMA.FTZ R105, R3, R8, -8 ;  /* 0xc100000003697423 */ /* 0x000fc20000010008 */
[----:B------:R-:W-:Y:S02]  /*f510*/  FMNMX.FTZ R20, R98, R13, !PT ;  /* 0x0000000d62147209 */ /* 0x000fe40007810000 */
[----:B------:R-:W-:Y:S02]  /*f520*/  ISETP.GT.AND P2, PT, R4, 0x81, !P2 ;  /* 0x000000810400780c */ /* 0x000fe40005744270 */
[----:B------:R-:W-:-:S02]  /*f530*/  FMNMX.FTZ R15, R99, R20, !PT ;  /* 0x00000014630f7209 */ /* 0x000fc40007810000 */
[----:B------:R-:W-:Y:S02]  /*f540*/  ISETP.LT.OR P2, PT, R0, 0x82, P2 ;  /* 0x000000820000780c */ /* 0x000fe40001741670 */
[----:B------:R-:W-:Y:S02]  /*f550*/  FMNMX.FTZ R20, R102, R15, !PT ;  /* 0x0000000f66147209 */ /* 0x000fe40007810000 */
[----:B------:R-:W-:Y:S02]  /*f560*/  FSEL R27, R27, -INF , !P2 ;  /* 0xff8000001b1b7808 */ /* 0x000fe40005000000 */
[----:B------:R-:W-:Y:S02]  /*f570*/  ISETP.GT.AND P2, PT, R4, 0x88, !P6 ;  /* 0x000000880400780c */ /* 0x000fe40007744270 */
[----:B------:R-:W-:Y:S02]  /*f580*/  FMNMX.FTZ R21, R103, R20, !PT ;  /* 0x0000001467157209 */ /* 0x000fe40007810000 */
[----:B------:R-:W-:-:S02]  /*f590*/  ISETP.LT.OR P2, PT, R0, 0x89, P2 ;  /* 0x000000890000780c */ /* 0x000fc40001741670 */
[----:B------:R-:W-:Y:S02]  /*f5a0*/  FMNMX.FTZ R20, R74, R21, !PT ;  /* 0x000000154a147209 */ /* 0x000fe40007810000 */
[----:B------:R-:W-:Y:S02]  /*f5b0*/  FSEL R30, R30, -INF , !P2 ;  /* 0xff8000001e1e7808 */ /* 0x000fe40005000000 */
[----:B------:R-:W-:Y:S02]  /*f5c0*/  FSETP.NEU.FTZ.AND P2, PT, R3, -INF , PT ;  /* 0xff8000000300780b */ /* 0x000fe40003f5d000 */
[----:B------:R-:W-:Y:S02]  /*f5d0*/  FMNMX.FTZ R21, R75, R20, !PT ;  /* 0x000000144b157209 */ /* 0x000fe40007810000 */
[----:B------:R-:W-:Y:S02]  /*f5e0*/  FSEL R105, R105, RZ, P2 ;  /* 0x000000ff69697208 */ /* 0x000fe40001000000 */
[----:B------:R-:W-:-:S03]  /*f5f0*/  ISETP.NE.AND P6, PT, R106, RZ, PT ;  /* 0x000000ff6a00720c */ /* 0x000fc60003fc5270 */
[--C-:B------:R-:W-:Y:S01]  /*f600*/  FFMA.FTZ R5, R88, UR40, -R105.reuse ;  /* 0x0000002858057c23 */ /* 0x100fe20008010869 */
[----:B------:R-:W-:-:S01]  /*f610*/  FFMA.FTZ R88, R76, UR40, -R105 ;  /* 0x000000284c587c23 */ /* 0x000fc20008010869 */
[----:B------:R-:W-:Y:S01]  /*f620*/  FMNMX.FTZ R76, R78, R21, !PT ;  /* 0x000000154e4c7209 */ /* 0x000fe20007810000 */
[----:B------:R-:W-:-:S01]  /*f630*/  FFMA.FTZ R73, R73, UR40, -R105 ;  /* 0x0000002849497c23 */ /* 0x000fc20008010869 */
[--C-:B------:R-:W-:Y:S01]  /*f640*/  FFMA.FTZ R12, R72, UR40, -R105.reuse ;  /* 0x00000028480c7c23 */ /* 0x100fe20008010869 */
[----:B------:R-:W-:-:S01]  /*f650*/  FFMA.FTZ R72, R77, UR40, -R105 ;  /* 0x000000284d487c23 */ /* 0x000fc20008010869 */
[----:B------:R-:W-:Y:S01]  /*f660*/  FMNMX.FTZ R21, R79, R76, !PT ;  /* 0x0000004c4f157209 */ /* 0x000fe20007810000 */
[----:B------:R0:W-:Y:S01]  /*f670*/  MUFU.EX2 R13, R73 ;  /* 0x00000049000d7308 */ /* 0x0001e20000000800 */
[----:B------:R-:W-:-:S01]  /*f680*/  FFMA.FTZ R20, R80, UR40, -R105 ;  /* 0x0000002850147c23 */ /* 0x000fc20008010869 */
[----:B------:R-:W-:Y:S01]  /*f690*/  ISETP.GT.AND P2, PT, R4, 0x89, !P6 ;  /* 0x000000890400780c */ /* 0x000fe20007744270 */
[----:B------:R-:W-:-:S01]  /*f6a0*/  FFMA.FTZ R6, R89, UR40, -R105 ;  /* 0x0000002859067c23 */ /* 0x000fc20008010869 */
[----:B------:R-:W-:Y:S01]  /*f6b0*/  FMNMX.FTZ R76, R82, R21, !PT ;  /* 0x00000015524c7209 */ /* 0x000fe20007810000 */
[----:B------:R-:W-:-:S01]  /*f6c0*/  FFMA.FTZ R7, R92, UR40, -R105 ;  /* 0x000000285c077c23 */ /* 0x000fc20008010869 */
[----:B------:R-:W-:Y:S01]  /*f6d0*/  ISETP.LT.OR P2, PT, R0, 0x8a, P2 ;  /* 0x0000008a0000780c */ /* 0x000fe20001741670 */
[----:B------:R-:W-:-:S01]  /*f6e0*/  FFMA.FTZ R8, R96, UR40, -R105 ;  /* 0x0000002860087c23 */ /* 0x000fc20008010869 */
[----:B------:R-:W-:Y:S01]  /*f6f0*/  ISETP.NE.AND P6, PT, R10, RZ, PT ;  /* 0x000000ff0a00720c */ /* 0x000fe20003fc5270 */
[----:B------:R-:W-:Y:S01]  /*f700*/  MUFU.EX2 R5, R5 ;  /* 0x0000000500057308 */ /* 0x000fe20000000800 */
[----:B0-----:R-:W-:Y:S01]  /*f710*/  FMNMX.FTZ R73, R83, R76, !PT ;  /* 0x0000004c53497209 */ /* 0x001fe20007810000 */
[--C-:B------:R-:W-:Y:S01]  /*f720*/  FFMA.FTZ R10, R93, UR40, -R105.reuse ;  /* 0x000000285d0a7c23 */ /* 0x100fe20008010869 */
[----:B------:R-:W-:Y:S01]  /*f730*/  FSEL R31, R31, -INF , !P2 ;  /* 0xff8000001f1f7808 */ /* 0x000fe20005000000 */
[--C-:B------:R-:W-:Y:S01]  /*f740*/  FFMA.FTZ R9, R97, UR40, -R105.reuse ;  /* 0x0000002861097c23 */ /* 0x100fe20008010869 */
[----:B------:R-:W-:Y:S01]  /*f750*/  FMNMX.FTZ R76, R86, R73, !PT ;  /* 0x00000049564c7209 */ /* 0x000fe20007810000 */
[--C-:B------:R-:W-:Y:S01]  /*f760*/  FFMA.FTZ R81, R81, UR40, -R105.reuse ;  /* 0x0000002851517c23 */ /* 0x100fe20008010869 */
[----:B------:R-:W-:Y:S01]  /*f770*/  ISETP.GT.AND P2, PT, R4, 0x99, !P6 ;  /* 0x000000990400780c */ /* 0x000fe20007744270 */
[--C-:B------:R-:W-:Y:S01]  /*f780*/  FFMA.FTZ R4, R40, UR40, -R105.reuse ;  /* 0x0000002828047c23 */ /* 0x100fe20008010869 */
[----:B------:R-:W-:Y:S01]  /*f790*/  FMNMX.FTZ R77, R87, R76, !PT ;  /* 0x0000004c574d7209 */ /* 0x000fe20007810000 */
[----:B------:R-:W-:Y:S01]  /*f7a0*/  MUFU.EX2 R6, R6 ;  /* 0x0000000600067308 */ /* 0x000fe20000000800 */
        /* <DEDUP_REMOVED lines=8> */
[----:B------:R-:W-:-:S01]  /*f830*/  FFMA.FTZ R76, R85, UR40, -R105 ;  /* 0x00000028554c7c23 */ /* 0x000fc20008010869 */
[--C-:B------:R-:W-:Y:S01]  /*f840*/  FFMA.FTZ R56, R56, UR40, -R105.reuse ;  /* 0x0000002838387c23 */ /* 0x100fe20008010869 */
[----:B------:R-:W-:Y:S01]  /*f850*/  FMNMX.FTZ R80, R62, R77, !PT ;  /* 0x0000004d3e507209 */ /* 0x000fe20007810000 */
[--C-:B------:R-:W-:Y:S01]  /*f860*/  FFMA.FTZ R57, R57, UR40, -R105.reuse ;  /* 0x0000002839397c23 */ /* 0x100fe20008010869 */
[----:B------:R-:W-:-:S01]  /*f870*/  FFMA.FTZ R60, R60, UR40, -R105 ;  /* 0x000000283c3c7c23 */ /* 0x000fc20008010869 */
[--C-:B------:R-:W-:Y:S01]  /*f880*/  FFMA.FTZ R61, R61, UR40, -R105.reuse ;  /* 0x000000283d3d7c23 */ /* 0x100fe20008010869 */
[----:B------:R-:W-:Y:S01]  /*f890*/  FMNMX.FTZ R77, R63, R80, !PT ;  /* 0x000000503f4d7209 */ /* 0x000fe20007810000 */
[----:B------:R-:W0:Y:S01]  /*f8a0*/  MUFU.EX2 R10, R10 ;  /* 0x0000000a000a7308 */ /* 0x000e220000000800 */
[----:B------:R-:W-:-:S01]  /*f8b0*/  FFMA.FTZ R68, R68, UR40, -R105 ;  /* 0x0000002844447c23 */ /* 0x000fc20008010869 */
[--C-:B------:R-:W-:Y:S01]  /*f8c0*/  FFMA.FTZ R69, R69, UR40, -R105.reuse ;  /* 0x0000002845457c23 */ /* 0x100fe20008010869 */
[----:B------:R-:W-:Y:S01]  /*f8d0*/  FMNMX.FTZ R80, R66, R77, !PT ;  /* 0x0000004d42507209 */ /* 0x000fe20007810000 */
[--C-:B------:R-:W-:Y:S01]  /*f8e0*/  FFMA.FTZ R64, R64, UR40, -R105.reuse ;  /* 0x0000002840407c23 */ /* 0x100fe20008010869 */
[----:B------:R-:W-:-:S01]  /*f8f0*/  FFMA.FTZ R65, R65, UR40, -R105 ;  /* 0x0000002841417c23 */ /* 0x000fc20008010869 */
        /* <DEDUP_REMOVED lines=11> */
[----:B0-----:R-:W-:Y:S01]  /*f9b0*/  F2FP.SATFINITE.E4M3.F32.PACK_AB_MERGE_C R216, R10, R7, RZ ;  /* 0x000000070ad8723e */ /* 0x001fe200048070ff */
[--C-:B------:R-:W-:Y:S01]  /*f9c0*/  FFMA.FTZ R24, R24, UR40, -R105.reuse ;  /* 0x0000002818187c23 */ /* 0x100fe20008010869 */
[----:B------:R-:W-:Y:S01]  /*f9d0*/  FMNMX.FTZ R80, R42, R77, !PT ;  /* 0x0000004d2a507209 */ /* 0x000fe20007810000 */
[--C-:B------:R-:W-:Y:S01]  /*f9e0*/  FFMA.FTZ R25, R25, UR40, -R105.reuse ;  /* 0x0000002819197c23 */ /* 0x100fe20008010869 */
[----:B------:R-:W-:Y:S01]  /*f9f0*/  F2FP.SATFINITE.E4M3.F32.PACK_AB_MERGE_C R216, R6, R5, R216 ;  /* 0x0000000506d8723e */ /* 0x000fe200048070d8 */
[--C-:B------:R-:W-:Y:S01]  /*fa00*/  FFMA.FTZ R36, R36, UR40, -R105.reuse ;  /* 0x0000002824247c23 */ /* 0x100fe20008010869 */
[----:B------:R-:W-:Y:S01]  /*fa10*/  FMNMX.FTZ R77, R43, R80, !PT ;  /* 0x000000502b4d7209 */ /* 0x000fe20007810000 */
[----:B------:R-:W-:Y:S01]  /*fa20*/  MUFU.EX2 R9, R9 ;  /* 0x0000000900097308 */ /* 0x000fe20000000800 */
[----:B------:R-:W-:-:S01]  /*fa30*/  FFMA.FTZ R37, R37, UR40, -R105 ;  /* 0x0000002825257c23 */ /* 0x000fc20008010869 */
[--C-:B------:R-:W-:Y:S01]  /*fa40*/  FFMA.FTZ R32, R32, UR40, -R105.reuse ;  /* 0x0000002820207c23 */ /* 0x100fe20008010869 */
[----:B------:R-:W-:Y:S01]  /*fa50*/  FMNMX.FTZ R80, R46, R77, !PT ;  /* 0x0000004d2e507209 */ /* 0x000fe20007810000 */
[----:B------:R-:W-:-:S03]  /*fa60*/  FFMA.FTZ R33, R33, UR40, -R105 ;  /* 0x0000002821217c23 */ /* 0x000fc60008010869 */
[----:B------:R-:W-:Y:S01]  /*fa70*/  FMNMX.FTZ R77, R47, R80, !PT ;  /* 0x000000502f4d7209 */ /* 0x000fe20007810000 */
[----:B------:R-:W-:Y:S03]  /*fa80*/  MUFU.EX2 R11, R11 ;  /* 0x0000000b000b7308 */ /* 0x000fe60000000800 */
        /* <DEDUP_REMOVED lines=9> */
[----:B0-----:R-:W-:Y:S02]  /*fb20*/  F2FP.SATFINITE.E4M3.F32.PACK_AB_MERGE_C R218, R14, R11, RZ ;  /* 0x0000000b0eda723e */ /* 0x001fe400048070ff */
[----:B------:R-:W-:Y:S02]  /*fb30*/  FMNMX.FTZ R40, R30, R77, !PT ;  /* 0x0000004d1e287209 */ /* 0x000fe40007810000 */
[----:B------:R-:W-:Y:S02]  /*fb40*/  F2FP.SATFINITE.E4M3.F32.PACK_AB_MERGE_C R218, R9, R8, R218 ;  /* 0x0000000809da723e */ /* 0x000fe400048070da */
[----:B------:R-:W-:Y:S01]  /*fb50*/  FMNMX.FTZ R77, R31, R40, !PT ;  /* 0x000000281f4d7209 */ /* 0x000fe20007810000 */
[----:B------:R-:W-:Y:S03]  /*fb60*/  MUFU.EX2 R15, R88 ;  /* 0x00000058000f7308 */ /* 0x000fe60000000800 */
[----:B------:R-:W-:-:S04]  /*fb70*/  FMNMX.FTZ R40, R34, R77, !PT ;  /* 0x0000004d22287209 */ /* 0x000fc80007810000 */
[----:B------:R-:W-:Y:S01]  /*fb80*/  FMNMX.FTZ R77, R35, R40, !PT ;  /* 0x00000028234d7209 */ /* 0x000fe20007810000 */
[----:B------:R-:W-:-:S01]  /*fb90*/  FFMA.FTZ R40, R44, UR40, -R105 ;  /* 0x000000282c287c23 */ /* 0x000fc20008010869 */
[--C-:B------:R-:W-:Y:S01]  /*fba0*/  FFMA.FTZ R44, R48, UR40, -R105.reuse ;  /* 0x00000028302c7c23 */ /* 0x100fe20008010869 */
[----:B------:R-:W-:-:S01]  /*fbb0*/  FFMA.FTZ R48, R52, UR40, -R105 ;  /* 0x0000002834307c23 */ /* 0x000fc20008010869 */
[----:B------:R-:W-:Y:S01]  /*fbc0*/  FMNMX.FTZ R0, R38, R77, !PT ;  /* 0x0000004d26007209 */ /* 0x000fe20007810000 */
[----:B------:R-:W0:Y:S03]  /*fbd0*/  MUFU.EX2 R72, R72 ;  /* 0x0000004800487308 */ /* 0x000e260000000800 */
[----:B------:R-:W-:-:S05]  /*fbe0*/  FMNMX.FTZ R0, R39, R0, !PT ;  /* 0x0000000027007209 */ /* 0x000fca0007810000 */
[----:B------:R-:W1:Y:S01]  /*fbf0*/  SHFL.BFLY PT, R77, R0, 0x2, 0x1f ;  /* 0x0c401f00004d7f89 */ /* 0x000e6200000e0000 */
[----:B------:R-:W-:Y:S08]  /*fc00*/  MUFU.EX2 R20, R20 ;  /* 0x0000001400147308 */ /* 0x000ff00000000800 */
[----:B------:R-:W2:Y:S01]  /*fc10*/  MUFU.EX2 R76, R76 ;  /* 0x0000004c004c7308 */ /* 0x000ea20000000800 */
[----:B0-----:R-:W-:-:S04]  /*fc20*/  F2FP.SATFINITE.E4M3.F32.PACK_AB_MERGE_C R212, R72, R15, RZ ;  /* 0x0000000f48d4723e */ /* 0x001fc800048070ff */
[----:B------:R-:W-:-:S03]  /*fc30*/  F2FP.SATFINITE.E4M3.F32.PACK_AB_MERGE_C R212, R13, R12, R212 ;  /* 0x0000000c0dd4723e */ /* 0x000fc600048070d4 */
[----:B------:R-:W-:Y:S01]  /*fc40*/  MUFU.EX2 R56, R56 ;  /* 0x0000003800387308 */ /* 0x000fe20000000800 */
[----:B-1----:R-:W-:-:S07]  /*fc50*/  FMNMX.FTZ R77, R0, R77, !PT ;  /* 0x0000004d004d7209 */ /* 0x002fce0007810000 */
[----:B------:R-:W-:Y:S01]  /*fc60*/  MUFU.EX2 R57, R57 ;  /* 0x0000003900397308 */ /* 0x000fe20000000800 */
[----:B--2---:R-:W-:Y:S01]  /*fc70*/  F2FP.SATFINITE.E4M3.F32.PACK_AB_MERGE_C R214, R76, R73, RZ ;  /* 0x000000494cd6723e */ /* 0x004fe200048070ff */
        /* <DEDUP_REMOVED lines=9> */
[----:B------:R-:W0:Y:S01]  /*fd10*/  MUFU.EX2 R69, R69 ;  /* 0x0000004500457308 */ /* 0x000e220000000800 */
[----:B-1----:R-:W-:Y:S02]  /*fd20*/  F2FP.SATFINITE.E4M3.F32.PACK_AB_MERGE_C R208, R61, R60, RZ ;  /* 0x0000003c3dd0723e */ /* 0x002fe400048070ff */
        /* <DEDUP_REMOVED lines=16> */
[----:B------:R-:W-:-:S01]  /*fe30*/  FADD.FTZ R67, R7, R90 ;  /* 0x0000005a07437221 */ /* 0x000fc20000010000 */
[--C-:B------:R-:W-:Y:S01]  /*fe40*/  FFMA.FTZ R89, R95, UR40, -R77.reuse ;  /* 0x000000285f597c23 */ /* 0x100fe2000801084d */
[----:B------:R-:W-:-:S01]  /*fe50*/  FFMA.FTZ R84, R98, UR40, -R77 ;  /* 0x0000002862547c23 */ /* 0x000fc2000801084d */
[----:B------:R-:W-:Y:S01]  /*fe60*/  FFMA.FTZ R85, R99, UR40, -R77 ;  /* 0x0000002863557c23 */ /* 0x000fe2000801084d */
[----:B------:R-:W-:-:S01]  /*fe70*/  FADD.FTZ R95, R10, R67 ;  /* 0x000000430a5f7221 */ /* 0x000fc20000010000 */
[--C-:B------:R-:W-:Y:S01]  /*fe80*/  FFMA.FTZ R67, R70, UR40, -R77.reuse ;  /* 0x0000002846437c23 */ /* 0x100fe2000801084d */
[----:B------:R-:W-:-:S01]  /*fe90*/  FFMA.FTZ R88, R102, UR40, -R77 ;  /* 0x0000002866587c23 */ /* 0x000fc2000801084d */
[----:B------:R-:W1:Y:S01]  /*fea0*/  MUFU.EX2 R81, R81 ;  /* 0x0000005100517308 */ /* 0x000e620000000800 */
[----:B------:R-:W-:-:S01]  /*feb0*/  FADD.FTZ R70, R8, R95 ;  /* 0x0000005f08467221 */ /* 0x000fc20000010000 */
[--C-:B------:R-:W-:Y:S01]  /*fec0*/  FFMA.FTZ R91, R103, UR40, -R77.reuse ;  /* 0x00000028675b7c23 */ /* 0x100fe2000801084d */
[----:B------:R-:W-:-:S01]  /*fed0*/  FFMA.FTZ R74, R74, UR40, -R77 ;  /* 0x000000284a4a7c23 */ /* 0x000fc2000801084d */
[----:B------:R-:W-:Y:S01]  /*fee0*/  FFMA.FTZ R75, R75, UR40, -R77 ;  /* 0x000000284b4b7c23 */ /* 0x000fe2000801084d */
[----:B------:R-:W-:-:S01]  /*fef0*/  FADD.FTZ R90, R9, R70 ;  /* 0x00000046095a7221 */ /* 0x000fc20000010000 */
[--C-:B------:R-:W-:Y:S01]  /*ff00*/  FFMA.FTZ R70, R71, UR40, -R77.reuse ;  /* 0x0000002847467c23 */ /* 0x100fe2000801084d */
[----:B------:R-:W-:-:S01]  /*ff10*/  FFMA.FTZ R78, R78, UR40, -R77 ;  /* 0x000000284e4e7c23 */ /* 0x000fc2000801084d */
[----:B------:R-:W2:Y:S01]  /*ff20*/  MUFU.EX2 R80, R80 ;  /* 0x0000005000507308 */ /* 0x000ea20000000800 */
[----:B------:R-:W-:-:S01]  /*ff30*/  FADD.FTZ R95, R11, R90 ;  /* 0x0000005a0b5f7221 */ /* 0x000fc20000010000 */
[--C-:B------:R-:W-:Y:S01]  /*ff40*/  FFMA.FTZ R58, R58, UR40, -R77.reuse ;  /* 0x000000283a3a7c23 */ /* 0x100fe2000801084d */
[----:B------:R-:W-:-:S01]  /*ff50*/  FFMA.FTZ R59, R59, UR40, -R77 ;  /* 0x000000283b3b7c23 */ /* 0x000fc2000801084d */
[----:B------:R-:W-:Y:S01]  /*ff60*/  FFMA.FTZ R62, R62, UR40, -R77 ;  /* 0x000000283e3e7c23 */ /* 0x000fe2000801084d */
[----:B------:R-:W-:-:S01]  /*ff70*/  FADD.FTZ R95, R14, R95 ;  /* 0x0000005f0e5f7221 */ /* 0x000fc20000010000 */
[----:B0-----:R-:W-:Y:S01]  /*ff80*/  F2FP.SATFINITE.E4M3.F32.PACK_AB_MERGE_C R210, R69, R68, RZ ;  /* 0x0000004445d2723e */ /* 0x001fe200048070ff */
        /* <DEDUP_REMOVED lines=11> */
[--C-:B------:R-:W-:Y:S01]  /*10040*/  FFMA.FTZ R54, R54, UR40, -R77.reuse ;  /* 0x0000002836367c23 */ /* 0x100fe2000801084d */
[----:B------:R-:W-:-:S01]  /*10050*/  FFMA.FTZ R55, R55, UR40, -R77 ;  /* 0x0000002837377c23 */ /* 0x000fc2000801084d */
[--C-:B------:R-:W-:Y:S01]  /*10060*/  FFMA.FTZ R26, R26, UR40, -R77.reuse ;  /* 0x000000281a1a7c23 */ /* 0x100fe2000801084d */
[----:B------:R-:W-:-:S01]  /*10070*/  FFMA.FTZ R27, R27, UR40, -R77 ;  /* 0x000000281b1b7c23 */ /* 0x000fc2000801084d */
[--C-:B------:R-:W-:Y:S01]  /*10080*/  FFMA.FTZ R30, R30, UR40, -R77.reuse ;  /* 0x000000281e1e7c23 */ /* 0x100fe2000801084d */
[----:B------:R-:W-:-:S01]  /*10090*/  FFMA.FTZ R31, R31, UR40, -R77 ;  /* 0x000000281f1f7c23 */ /* 0x000fc2000801084d */
[----:B------:R-:W2:Y:S01]  /*100a0*/  MUFU.EX2 R85, R85 ;  /* 0x0000005500557308 */ /* 0x000ea20000000800 */
[----:B0-----:R-:W-:-:S01]  /*100b0*/  FADD.FTZ R71, R89, R90 ;  /* 0x0000005a59477221 */ /* 0x001fc20000010000 */
[--C-:B------:R-:W-:Y:S01]  /*100c0*/  FFMA.FTZ R34, R34, UR40, -R77.reuse ;  /* 0x0000002822227c23 */ /* 0x100fe2000801084d */
[----:B------:R-:W-:-:S01]  /*100d0*/  FFMA.FTZ R35, R35, UR40, -R77 ;  /* 0x0000002823237c23 */ /* 0x000fc2000801084d */
[--C-:B------:R-:W-:Y:S01]  /*100e0*/  FFMA.FTZ R38, R38, UR40, -R77.reuse ;  /* 0x0000002826267c23 */ /* 0x100fe2000801084d */
[----:B------:R-:W-:-:S01]  /*100f0*/  FFMA.FTZ R39, R39, UR40, -R77 ;  /* 0x0000002827277c23 */ /* 0x000fc2000801084d */
[----:B------:R-:W-:-:S02]  /*10100*/  F2FP.SATFINITE.E4M3.F32.PACK_AB_MERGE_C R80, R89, R80, RZ ;  /* 0x000000505950723e */ /* 0x000fc400048070ff */
[----:B------:R-:W0:Y:S01]  /*10110*/  MUFU.EX2 R88, R88 ;  /* 0x0000005800587308 */ /* 0x000e220000000800 */
[----:B-1----:R-:W-:-:S01]  /*10120*/  FADD.FTZ R10, R84, R71 ;  /* 0x00000047540a7221 */ /* 0x002fc20000010000 */
[----:B------:R-:W-:Y:S01]  /*10130*/  FADD.FTZ R71, R15, R92 ;  /* 0x0000005c0f477221 */ /* 0x000fe20000010000 */
[----:B------:R-:W-:Y:S02]  /*10140*/  F2FP.SATFINITE.E4M3.F32.PACK_AB_MERGE_C R208, R57, R56, R208 ;  /* 0x0000003839d0723e */ /* 0x000fe400048070d0 */
[----:B------:R-:W-:Y:S01]  /*10150*/  F2FP.SATFINITE.E4M3.F32.PACK_AB_MERGE_C R217, R81, R52, R80 ;  /* 0x0000003451d9723e */ /* 0x000fe20004807050 */
[----:B------:R-:W-:-:S02]  /*10160*/  FADD.FTZ R71, R72, R71 ;  /* 0x0000004748477221 */ /* 0x000fc40000010000 */
[----:B------:R-:W1:Y:S01]  /*10170*/  MUFU.EX2 R91, R91 ;  /* 0x0000005b005b7308 */ /* 0x000e620000000800 */
[----:B--2---:R-:W-:-:S01]  /*10180*/  FADD.FTZ R11, R85, R10 ;  /* 0x0000000a550b7221 */ /* 0x004fc20000010000 */
[----:B------:R-:W-:-:S04]  /*10190*/  FADD.FTZ R14, R20, R71 ;  /* 0x00000047140e7221 */ /* 0x000fc80000010000 */
[----:B------:R-:W-:Y:S02]  /*101a0*/  FADD.FTZ R14, R21, R14 ;  /* 0x0000000e150e7221 */ /* 0x000fe40000010000 */
[----:B------:R-:W2:Y:S01]  /*101b0*/  MUFU.EX2 R74, R74 ;  /* 0x0000004a004a7308 */ /* 0x000ea20000000800 */
[----:B0-----:R-:W-:-:S07]  /*101c0*/  FADD.FTZ R10, R88, R11 ;  /* 0x0000000b580a7221 */ /* 0x001fce0000010000 */
[----:B------:R-:W0:Y:S01]  /*101d0*/  MUFU.EX2 R75, R75 ;  /* 0x0000004b004b7308 */ /* 0x000e220000000800 */
[----:B-1----:R-:W-:-:S01]  /*101e0*/  FADD.FTZ R5, R91, R10 ;  /* 0x0000000a5b057221 */ /* 0x002fc20000010000 */
[----:B------:R-:W-:-:S04]  /*101f0*/  F2FP.SATFINITE.E4M3.F32.PACK_AB_MERGE_C R88, R91, R88, RZ ;  /* 0x000000585b58723e */ /* 0x000fc800048070ff */
[----:B------:R-:W-:Y:S02]  /*10200*/  F2FP.SATFINITE.E4M3.F32.PACK_AB_MERGE_C R219, R85, R84, R88 ;  /* 0x0000005455db723e */ /* 0x000fe40004807058 */
[----:B------:R-:W1:Y:S01]  /*10210*/  MUFU.EX2 R78, R78 ;  /* 0x0000004e004e7308 */ /* 0x000e620000000800 */
[----:B--2---:R-:W-:-:S01]  /*10220*/  FADD.FTZ R6, R74, R5 ;  /* 0x000000054a067221 */ /* 0x004fc20000010000 */
[----:B------:R-:W-:-:S04]  /*10230*/  FADD.FTZ R5, R73, R14 ;  /* 0x0000000e49057221 */ /* 0x000fc80000010000 */
[----:B------:R-:W-:Y:S01]  /*10240*/  FADD.FTZ R11, R76, R5 ;  /* 0x000000054c0b7221 */ /* 0x000fe20000010000 */
[----:B------:R-:W-:-:S01]  /*10250*/  FFMA.FTZ R5, R50, UR40, -R77 ;  /* 0x0000002832057c23 */ /* 0x000fc2000801084d */
        /* <DEDUP_REMOVED lines=17> */
[----:B--2---:R-:W-:-:S01]  /*10370*/  FADD.FTZ R9, R83, R8 ;  /* 0x0000000853097221 */ /* 0x004fc20000010000 */
[----:B------:R-:W-:-:S06]  /*10380*/  FADD.FTZ R8, R64, R61 ;  /* 0x0000003d40087221 */ /* 0x000fcc0000010000 */
[----:B------:R-:W2:Y:S01]  /*10390*/  MUFU.EX2 R58, R58 ;  /* 0x0000003a003a7308 */ /* 0x000ea20000000800 */
[----:B0-----:R-:W-:-:S01]  /*103a0*/  FADD.FTZ R9, R86, R9 ;  /* 0x0000000956097221 */ /* 0x001fc20000010000 */
[----:B------:R-:W-:-:S04]  /*103b0*/  F2FP.SATFINITE.E4M3.F32.PACK_AB_MERGE_C R83, R86, R83, RZ ;  /* 0x000000535653723e */ /* 0x000fc800048070ff */
[----:B------:R-:W-:Y:S02]  /*103c0*/  F2FP.SATFINITE.E4M3.F32.PACK_AB_MERGE_C R215, R82, R79, R83 ;  /* 0x0000004f52d7723e */ /* 0x000fe40004807053 */
[----:B------:R-:W0:Y:S01]  /*103d0*/  MUFU.EX2 R59, R59 ;  /* 0x0000003b003b7308 */ /* 0x000e220000000800 */
[C---:B-1----:R-:W-:Y:S01]  /*103e0*/  F2FP.SATFINITE.E4M3.F32.PACK_AB_MERGE_C R210, R65.reuse, R64, R210 ;  /* 0x0000004041d2723e */ /* 0x042fe200048070d2 */
[----:B------:R-:W-:-:S04]  /*103f0*/  FADD.FTZ R65, R65, R8 ;  /* 0x0000000841417221 */ /* 0x000fc80000010000 */
[----:B------:R-:W-:Y:S02]  /*10400*/  FADD.FTZ R68, R68, R65 ;  /* 0x0000004144447221 */ /* 0x000fe40000010000 */
        /* <DEDUP_REMOVED lines=9> */
[----:B------:R-:W-:-:S04]  /*104a0*/  F2FP.SATFINITE.E4M3.F32.PACK_AB_MERGE_C R62, R87, R62, RZ ;  /* 0x0000003e573e723e */ /* 0x000fc800048070ff */
[----:B------:R-:W-:Y:S02]  /*104b0*/  F2FP.SATFINITE.E4M3.F32.PACK_AB_MERGE_C R209, R59, R58, R62 ;  /* 0x0000003a3bd1723e */ /* 0x000fe4000480703e */
        /* <DEDUP_REMOVED lines=8> */
[----:B-1----:R-:W-:-:S07]  /*10540*/  FADD.FTZ R9, R67, R8 ;  /* 0x0000000843097221 */ /* 0x002fce0000010000 */
[----:B------:R-:W1:Y:S08]  /*10550*/  MUFU.EX2 R70, R70 ;  /* 0x0000004600467308 */ /* 0x000e700000000800 */
[----:B------:R-:W2:Y:S01]  /*10560*/  MUFU.EX2 R42, R42 ;  /* 0x0000002a002a7308 */ /* 0x000ea20000000800 */
[----:B0-----:R-:W-:Y:S01]  /*10570*/  F2FP.SATFINITE.E4M3.F32.PACK_AB_MERGE_C R204, R41, R4, R10 ;  /* 0x0000000429cc723e */ /* 0x001fe2000480700a */
[----:B------:R-:W-:-:S04]  /*10580*/  FADD.FTZ R4, R4, R69 ;  /* 0x0000004504047221 */ /* 0x000fc80000010000 */
[----:B------:R-:W-:Y:S02]  /*10590*/  FADD.FTZ R41, R41, R4 ;  /* 0x0000000429297221 */ /* 0x000fe40000010000 */
[----:B------:R-:W0:Y:S01]  /*105a0*/  MUFU.EX2 R7, R43 ;  /* 0x0000002b00077308 */ /* 0x000e220000000800 */
[----:B-1----:R-:W-:-:S01]  /*105b0*/  FADD.FTZ R9, R70, R9 ;  /* 0x0000000946097221 */ /* 0x002fc20000010000 */
[----:B------:R-:W-:Y:S01]  /*105c0*/  FADD.FTZ R40, R40, R41 ;  /* 0x0000002928287221 */ /* 0x000fe20000010000 */
[----:B------:R-:W-:-:S03]  /*105d0*/  F2FP.SATFINITE.E4M3.F32.PACK_AB_MERGE_C R67, R70, R67, RZ ;  /* 0x000000434643723e */ /* 0x000fc600048070ff */
[----:B------:R-:W-:Y:S01]  /*105e0*/  FADD.FTZ R45, R45, R40 ;  /* 0x000000282d2d7221 */ /* 0x000fe20000010000 */
[----:B------:R-:W-:Y:S01]  /*105f0*/  F2FP.SATFINITE.E4M3.F32.PACK_AB_MERGE_C R211, R66, R63, R67 ;  /* 0x0000003f42d3723e */ /* 0x000fe20004807043 */
        /* <DEDUP_REMOVED lines=10> */
[----:B-1----:R-:W-:-:S01]  /*106a0*/  FADD.FTZ R4, R47, R4 ;  /* 0x000000042f047221 */ /* 0x002fc20000010000 */
[----:B------:R-:W-:-:S04]  /*106b0*/  F2FP.SATFINITE.E4M3.F32.PACK_AB_MERGE_C R46, R47, R46, RZ ;  /* 0x0000002e2f2e723e */ /* 0x000fc800048070ff */
[----:B------:R-:W-:Y:S02]  /*106c0*/  F2FP.SATFINITE.E4M3.F32.PACK_AB_MERGE_C R205, R7, R42, R46 ;  /* 0x0000002a07cd723e */ /* 0x000fe4000480702e */
        /* <DEDUP_REMOVED lines=67> */
.L_x_4569:
[----:B------:R-:W-:-:S11]  /*10b00*/  UISETP.NE.AND UP2, UPT, UR7, 0x1, UPT ;  /* 0x000000010700788c */ /* 0x000fd6000bf45270 */
[----:B------:R-:W-:Y:S02]  /*10b10*/  @UP2 ULDC.64 UR18, c[0x0][0x9e8] ;  /* 0x00027a0000122ab9 */ /* 0x000fe40000000a00 */
[----:B------:R-:W-:-:S04]  /*10b20*/  UIMAD.WIDE.U32 UR10, UR14, UR18, URZ ;  /* 0x000000120e0a72a5 */ /* 0x000fc8000f8e003f */
[----:B------:R-:W-:-:S12]  /*10b30*/  @UP2 USHF.R.U32.HI UR14, URZ, UR19, UR11 ;  /* 0x000000133f0e2299 */ /* 0x000fd8000801160b */
.L_x_4570:
[----:B------:R-:W-:-:S04]  /*10b40*/  UIMAD UR7, UR14, UR7, UR7 ;  /* 0x000000070e0772a4 */ /* 0x000fc8000f8e0207 */
[----:B------:R-:W-:-:S04]  /*10b50*/  UISETP.LT.AND UP2, UPT, UR6, UR7, UPT ;  /* 0x000000070600728c */ /* 0x000fc8000bf41270 */
[----:B------:R-:W-:-:S12]  /*10b60*/  USEL UR6, UR6, UR7, UP2 ;  /* 0x0000000706067287 */ /* 0x000fd80009000000 */
.L_x_4568:
        /* <DEDUP_REMOVED lines=106> */
.L_x_4589:
        /* <DEDUP_REMOVED lines=9> */
.L_x_4573:
[----:B------:R-:W-:Y:S01]  /*112a0*/  ULEA UR6, UR56, UR38, 0x3 ;  /* 0x0000002638067291 */ /* 0x000fe2000f8e183f */
[----:B------:R-:W-:-:S05]  /*112b0*/  IMAD.U32 R7, RZ, RZ, UR55 ;  /* 0x00000037ff077e24 */ /* 0x000fca000f8e00ff */
[----:B------:R-:W-:-:S04]  /*112c0*/  SHF.L.U32 R7, R7, 0x1f, RZ ;  /* 0x0000001f07077819 */ /* 0x000fc800000006ff */
[----:B------:R0:W1:Y:S01]  /*112d0*/  SYNCS.PHASECHK.TRANS64.TRYWAIT P2, [UR6+0x33430], R7 ;  /* 0x03343007ff0075a7 */ /* 0x0000620008040146 */
[----:B------:R-:W-:Y:S05]  /*112e0*/  @!P0 BRA `(.L_x_4574) ;  /* 0x0000000000048947 */ /* 0x000fea0003800000 */
[----:B------:R-:W-:Y:S01]  /*112f0*/  BPT.TRAP 0x1 ;  /* 0x000000040000795c */ /* 0x000fe20000300000 */
.L_x_4574:
[----:B-1----:R-:W-:Y:S05]  /*11300*/  @P2 BRA `(.L_x_4572) ;  /* 0x0000000000082947 */ /* 0x002fea0003800000 */
[----:B------:R-:W1:Y:S02]  /*11310*/  SYNCS.PHASECHK.TRANS64.TRYWAIT P2, [UR6+0x33430], R7 ;  /* 0x03343007ff0075a7 */ /* 0x000e640008040146 */
[----:B-1----:R-:W-:Y:S05]  /*11320*/  @!P2 BRA `(.L_x_4575) ;  /* 0x000001b80088a947 */ /* 0x002fea0003800000 */
.L_x_4572:
        /* <DEDUP_REMOVED lines=189> */
.L_x_4577:
[----:B------:R-:W-:Y:S01]  /*11f00*/  ULEA UR6, UR49, UR38, 0x3 ;  /* 0x0000002631067291 */ /* 0x000fe2000f8e183f */
[----:B------:R-:W-:-:S05]  /*11f10*/  IMAD.U32 R7, RZ, RZ, UR45 ;  /* 0x0000002dff077e24 */ /* 0x000fca000f8e00ff */
[----:B------:R-:W-:-:S04]  /*11f20*/  SHF.L.U32 R7, R7, 0x1f, RZ ;  /* 0x0000001f07077819 */ /* 0x000fc800000006ff */
[----:B------:R0:W1:Y:S01]  /*11f30*/  SYNCS.PHASECHK.TRANS64.TRYWAIT P2, [UR6+0x33450], R7 ;  /* 0x03345007ff0075a7 */ /* 0x0000620008040146 */
[----:B------:R-:W-:Y:S05]  /*11f40*/  @!P0 BRA `(.L_x_4578) ;  /* 0x0000000000048947 */ /* 0x000fea0003800000 */
[----:B------:R-:W-:Y:S01]  /*11f50*/  BPT.TRAP 0x1 ;  /* 0x000000040000795c */ /* 0x000fe20000300000 */
.L_x_4578:
[----:B-1----:R-:W-:Y:S05]  /*11f60*/  @P2 BRA `(.L_x_4576) ;  /* 0x0000000000082947 */ /* 0x002fea0003800000 */
[----:B------:R-:W1:Y:S02]  /*11f70*/  SYNCS.PHASECHK.TRANS64.TRYWAIT P2, [UR6+0x33450], R7 ;  /* 0x03345007ff0075a7 */ /* 0x000e640008040146 */
[----:B-1----:R-:W-:Y:S05]  /*11f80*/  @!P2 BRA `(.L_x_4579) ;  /* 0x000001ac0088a947 */ /* 0x002fea0003800000 */
.L_x_4576:
[----:B------:R-:W-:Y:S01]  /*11f90*/  UIADD3 UR6, UR38, 0x200, URZ ;  /* 0x0000020026067890 */ /* 0x000fe2000fffe03f */
[----:B------:R-:W-:Y:S01]  /*11fa0*/  WARPGROUP.ARRIVE ;  /* 0x00000000000079c5 */ /* 0x000fe20000000000 */
[----:B------:R-:W-:Y:S01]  /*11fb0*/  UMOV UR7, 0xc0000010 ;  /* 0xc000001000077882 */ /* 0x000fe20000000000 */
[----:B------:R-:W-:Y:S01]  /*11fc0*/  PLOP3.LUT P2, PT, PT, PT, UP0, 0x80, 0x0 ;  /* 0x000000000000781c */ /* 0x000fe20003f4f008 */
[----:B------:R-:W-:-:S03]  /*11fd0*/  USHF.R.U32.HI UR6, URZ, 0x4, UR6 ;  /* 0x000000043f067899 */ /* 0x000fc60008011606 */
[----:B------:R-:W2:Y:S01]  /*11fe0*/  S2R R9, SR_TID.X ;  /* 0x0000000000097919 */ /* 0x000ea20000002100 */
[----:B------:R-:W-:Y:S01]  /*11ff0*/  PLOP3.LUT P3, PT, PT, PT, UP0, 0x80, 0x0 ;  /* 0x000000000000781c */ /* 0x000fe20003f6f008 */
[----:B------:R-:W-:Y:S01]  /*12000*/  VIADD R10, R224, UR39 ;  /* 0x00000027e00a7c36 */ /* 0x000fe20008000000 */
[----:B------:R-:W-:Y:S01]  /*12010*/  ULOP3.LUT UR6, UR6, 0x3fff, URZ, 0xc0, !UPT ;  /* 0x00003fff06067892 */ /* 0x000fe2000f8ec03f */
[----:B01----:R-:W-:Y:S02]  /*12020*/  IMAD.U32 R7, RZ, RZ, UR56 ;  /* 0x00000038ff077e24 */ /* 0x003fe4000f8e00ff */
[----:B------:R-:W-:Y:S01]  /*12030*/  IMAD R11, R4, -0xa0, RZ ;  /* 0xffffff60040b7824 */ /* 0x000fe200078e02ff */
[----:B------:R-:W-:Y:S02]  /*12040*/  ULOP3.LUT UR6, UR6, 0x10000, URZ, 0xfc, !UPT ;  /* 0x0001000006067892 */ /* 0x000fe4000f8efc3f */
[----:B------:R-:W-:Y:S02]  /*12050*/  @!P1 LEA R7, R7, UR38, 0x3 ;  /* 0x0000002607079c11 */ /* 0x000fe4000f8e18ff */
[----:B------:R-:W-:Y:S01]  /*12060*/  UIMAD UR10, UR49, 0x780, UR6 ;  /* 0x00000780310a78a4 */ /* 0x000fe2000f8e0206 */
[----:B------:R-:W-:-:S02]  /*12070*/  IADD3 R13, -R23, 0x1, R11 ;  /* 0x00000001170d7810 */ /* 0x000fc40007ffe10b */
[----:B------:R-:W-:Y:S02]  /*12080*/  @!P1 VIADD R7, R7, 0x33440 ;  /* 0x0003344007079836 */ /* 0x000fe40000000000 */
[----:B------:R-:W-:Y:S02]  /*12090*/  IADD3 R13, -R16, R13, R22 ;  /* 0x0000000d100d7210 */ /* 0x000fe40007ffe116 */
[----:B------:R-:W-:Y:S01]  /*120a0*/  UMOV UR6, UR10 ;  /* 0x0000000a00067c82 */ /* 0x000fe20008000000 */
[----:B------:R-:W-:Y:S01]  /*120b0*/  @!P1 PRMT R7, RZ, 0x654, R7 ;  /* 0x00000654ff079816 */ /* 0x000fe20000000007 */
[----:B------:R-:W-:Y:S01]  /*120c0*/  QGMMA.64x192x32.F32.E4M3.E4M3 R24, R216, gdesc[UR4], R24, gsb0 ;  /* 0x02e00004d8187df3 */ /* 0x000fe20008000818 */
[----:B------:R-:W-:Y:S01]  /*120d0*/  UIADD3 UR6, UR10, 0x180, URZ ;  /* 0x000001800a067890 */ /* 0x000fe2000fffe03f */
[----:B------:R-:W-:Y:S01]  /*120e0*/  VIADD R12, R13, UR54 ;  /* 0x000000360d0c7c36 */ /* 0x000fe20008000000 */
[----:B------:R-:W-:Y:S01]  /*120f0*/  UMOV UR7, 0xc0000010 ;  /* 0xc000001000077882 */ /* 0x000fe20000000000 */
[----:B--2---:R-:W-:Y:S01]  /*12100*/  SHF.R.U32.HI R9, RZ, 0x7, R9 ;  /* 0x00000007ff097819 */ /* 0x004fe20000011609 */
[----:B------:R-:W-:-:S02]  /*12110*/  WARPGROUP.DEPBAR.LE gsb0, 0x0 ;  /* 0x00008000000079c5 */ /* 0x000fc40000010000 */
[----:B------:R-:W-:-:S13]  /*12120*/  WARPGROUP.ARRIVE ;  /* 0x00000000000079c5 */ /* 0x000fda0000000000 */
        /* <DEDUP_REMOVED lines=23> */
[----:B------:R-:W0:Y:S02]  /*122a0*/  SHFL.IDX PT, R19, R10, RZ, 0x1c1f ;  /* 0x001c1fff0a137589 */ /* 0x000e2400000e0000 */
[----:B------:R-:W-:Y:S02]  /*122b0*/  VIADD R13, R13, UR6 ;  /* 0x000000060d0d7c36 */ /* 0x000fe40008000000 */
[--C-:B0-----:R-:W-:Y:S02]  /*122c0*/  IMAD.IADD R14, R12, 0x1, R19.reuse ;  /* 0x000000010c0e7824 */ /* 0x101fe400078e0213 */
[----:B------:R-:W-:Y:S01]  /*122d0*/  IMAD.IADD R15, R13, 0x1, R19 ;  /* 0x000000010d0f7824 */ /* 0x000fe200078e0213 */
[----:B------:R-:W-:Y:S02]  /*122e0*/  WARPGROUP.DEPBAR.LE gsb0, 0x0 ;  /* 0x00008000000079c5 */ /* 0x000fe40000010000 */
[----:B------:R0:W-:Y:S06]  /*122f0*/  BAR.ARV R8, 0x100 ;  /* 0x000400080000751d */ /* 0x0001ec0000002000 */
[----:B------:R1:W-:Y:S02]  /*12300*/  @!P1 SYNCS.ARRIVE.TRANS64.RED.A1T0 RZ, [R7+URZ], RZ ;  /* 0x000000ff07ff99a7 */ /* 0x0003e4000810043f */
[----:B-1----:R-:W-:Y:S01]  /*12310*/  IMAD.IADD R7, R11, 0x1, -R23 ;  /* 0x000000010b077824 */ /* 0x002fe200078e0a17 */
[----:B0-----:R-:W-:Y:S06]  /*12320*/  @P2 BRA `(.L_x_4580) ;  /* 0x0000000000542947 */ /* 0x001fec0003800000 */
        /* <DEDUP_REMOVED lines=12> */
.L_x_4582:
[----:B------:R-:W-:-:S05]  /*123f0*/  IMAD.U32 R20, RZ, RZ, UR52 ;  /* 0x00000034ff147e24 */ /* 0x000fca000f8e00ff */
[----:B------:R-:W-:-:S13]  /*12400*/  ISETP.NE.AND P2, PT, R20, 0x1, PT ;  /* 0x000000011400780c */ /* 0x000fda0003f45270 */
[----:B------:R-:W0:Y:S02]  /*12410*/  @P2 LDC.64 R8, c[0x0][0x9e8] ;  /* 0x00027a00ff082b82 */ /* 0x000e240000000a00 */
[----:B0-----:R-:W-:-:S05]  /*12420*/  @P2 IMAD.HI.U32 R8, R19, R8, RZ ;  /* 0x0000000813082227 */ /* 0x001fca00078e00ff */
[----:B------:R-:W-:-:S07]  /*12430*/  @P2 SHF.R.U32.HI R19, RZ, R9, R8 ;  /* 0x00000009ff132219 */ /* 0x000fce0000011608 */
.L_x_4583:
[----:B------:R-:W-:Y:S05]  /*12440*/  BSYNC B0 ;  /* 0x0000000000007941 */ /* 0x000fea0003800000 */
.L_x_4581:
[----:B------:R-:W-:-:S05]  /*12450*/  IMAD R19, R19, R20, R7 ;  /* 0x0000001413137224 */ /* 0x000fca00078e0207 */
[----:B------:R-:W-:Y:S02]  /*12460*/  VIMNMX R15, R15, R19, !PT ;  /* 0x000000130f0f7248 */ /* 0x000fe40007fe0100 */
[----:B------:R-:W-:-:S07]  /*12470*/  VIADDMNMX R14, R19, R20, R14, PT ;  /* 0x00000014130e7246 */ /* 0x000fce000380010e */
.L_x_4580:
[C---:B------:R-:W-:Y:S01]  /*12480*/  ISETP.GE.AND P3, PT, R11.reuse, 0x2, PT ;  /* 0x000000020b00780c */ /* 0x040fe20003f66270 */
[----:B------:R-:W0:Y:S01]  /*12490*/  SHFL.IDX PT, R10, R10, 0x1, 0x1c1f ;  /* 0x003c1f000a0a7f89 */ /* 0x000e2200000e0000 */
        /* <DEDUP_REMOVED lines=10> */
[----:B------:R-:W-:Y:S01]  /*12540*/  FSEL R185, R185, -INF , !P3 ;  /* 0xff800000b9b97808 */ /* 0x000fe20005800000 */
[--C-:B0-----:R-:W-:Y:S01]  /*12550*/  IMAD.IADD R12, R12, 0x1, R10.reuse ;  /* 0x000000010c0c7824 */ /* 0x101fe200078e020a */
[----:B------:R-:W-:Y:S01]  /*12560*/  ISETP.LT.OR P2, PT, R14, 0x9, P2 ;  /* 0x000000090e00780c */ /* 0x000fe20001741670 */
[----:B------:R-:W-:Y:S01]  /*12570*/  IMAD.IADD R13, R13, 0x1, R10 ;  /* 0x000000010d0d7824 */ /* 0x000fe200078e020a */
[----:B------:R-:W-:Y:S02]  /*12580*/  ISETP.GE.AND P3, PT, R11, 0x11, PT ;  /* 0x000000110b00780c */ /* 0x000fe40003f66270 */
[----:B------:R-:W-:Y:S02]  /*12590*/  FSEL R188, R188, -INF , !P2 ;  /* 0xff800000bcbc7808 */ /* 0x000fe40005000000 */
[----:B------:R-:W-:Y:S02]  /*125a0*/  ISETP.GT.AND P2, PT, R15, 0x9, !P4 ;  /* 0x000000090f00780c */ /* 0x000fe40006744270 */
[----:B------:R-:W-:-:S02]  /*125b0*/  LOP3.LUT R17, R17, 0x7fffffff, RZ, 0xc0, !PT ;  /* 0x7fffffff11117812 */ /* 0x000fc400078ec0ff */
[----:B------:R-:W-:Y:S02]  /*125c0*/  ISETP.LT.OR P2, PT, R14, 0xa, P2 ;  /* 0x0000000a0e00780c */ /* 0x000fe40001741670 */
[----:B------:R-:W-:Y:S02]  /*125d0*/  @P4 LOP3.LUT R17, R17, 0x80000000, RZ, 0xfc, !PT ;  /* 0x8000000011114812 */ /* 0x000fe400078efcff */
        /* <DEDUP_REMOVED lines=13> */
[----:B------:R-:W-:Y:S02]  /*126b0*/  LOP3.LUT R2, R2, 0xfffffffd, RZ, 0xc0, !PT ;  /* 0xfffffffd02027812 */ /* 0x000fe400078ec0ff */
[----:B------:R-:W-:Y:S02]  /*126c0*/  ISETP.GT.AND P2, PT, R15, 0x18, !P3 ;  /* 0x000000180f00780c */ /* 0x000fe40005f44270 */
[----:B------:R-:W-:-:S02]  /*126d0*/  LOP3.LUT R17, R17, 0xfffffffd, RZ, 0xc0, !PT ;  /* 0xfffffffd11117812 */ /* 0x000fc400078ec0ff */
[----:B------:R-:W-:Y:S02]  /*126e0*/  ISETP.LT.OR P2, PT, R14, 0x19, P2 ;  /* 0x000000190e00780c */ /* 0x000fe40001741670 */
[----:B------:R-:W-:Y:S02]  /*126f0*/  @P4 LOP3.LUT R17, R17, 0x2, RZ, 0xfc, !PT ;  /* 0x0000000211114812 */ /* 0x000fe400078efcff */
[----:B------:R-:W-:Y:S02]  /*12700*/  @P3 LOP3.LUT R2, R2, 0x2, RZ, 0xfc, !PT ;  /* 0x0000000202023812 */ /* 0x000fe400078efcff */
[----:B------:R-:W-:Y:S02]  /*12710*/  ISETP.GE.AND P3, PT, R11, 0x1a, PT ;  /* 0x0000001a0b00780c */ /* 0x000fe40003f66270 */
[----:B------:R-:W-:Y:S02]  /*12720*/  FSEL R196, R196, -INF , !P2 ;  /* 0xff800000c4c47808 */ /* 0x000fe40005000000 */
[----:B------:R-:W-:-:S02]  /*12730*/  ISETP.GT.AND P2, PT, R15, 0x19, !P3 ;  /* 0x000000190f00780c */ /* 0x000fc40005f44270 */
[----:B------:R-:W-:Y:S02]  /*12740*/  LOP3.LUT R2, R2, 0xfffffff7, RZ, 0xc0, !PT ;  /* 0xfffffff702027812 */ /* 0x000fe400078ec0ff */
[----:B------:R-:W-:Y:S02]  /*12750*/  ISETP.LT.OR P2, PT, R14, 0x1a, P2 ;  /* 0x0000001a0e00780c */ /* 0x000fe40001741670 */
[----:B------:R-:W-:Y:S02]  /*12760*/  LOP3.LUT R17, R17, 0xfffffffb, RZ, 0xc0, !PT ;  /* 0xfffffffb11117812 */ /* 0x000fe400078ec0ff */
[----:B------:R-:W-:Y:S02]  /*12770*/  FSEL R197, R197, -INF , !P2 ;  /* 0xff800000c5c57808 */ /* 0x000fe40005000000 */
[----:B------:R-:W-:Y:S02]  /*12780*/  ISETP.GE.AND P2, PT, R11, 0x21, PT ;  /* 0x000000210b00780c */ /* 0x000fe40003f46270 */
[----:B------:R-:W-:-:S02]  /*12790*/  @P3 LOP3.LUT R2, R2, 0x8, RZ, 0xfc, !PT ;  /* 0x0000000802023812 */ /* 0x000fc400078efcff */
[----:B------:R-:W-:-:S04]  /*127a0*/  ISETP.GT.AND P3, PT, R15, 0x20, !P2 ;  /* 0x000000200f00780c */ /* 0x000fc80005764270 */
[----:B------:R-:W-:-:S04]  /*127b0*/  ISETP.LT.OR P3, PT, R14, 0x21, P3 ;  /* 0x000000210e00780c */ /* 0x000fc80001f61670 */
        /* <DEDUP_REMOVED lines=197> */
.L_x_4586:
[----:B------:R-:W-:-:S05]  /*13410*/  IMAD.U32 R11, RZ, RZ, UR52 ;  /* 0x00000034ff0b7e24 */ /* 0x000fca000f8e00ff */
[----:B------:R-:W-:-:S13]  /*13420*/  ISETP.NE.AND P6, PT, R11, 0x1, PT ;  /* 0x000000010b00780c */ /* 0x000fda0003fc5270 */
[----:B------:R-:W0:Y:S02]  /*13430*/  @P6 LDC.64 R8, c[0x0][0x9e8] ;  /* 0x00027a00ff086b82 */ /* 0x000e240000000a00 */
[----:B0-----:R-:W-:-:S05]  /*13440*/  @P6 IMAD.HI.U32 R8, R10, R8, RZ ;  /* 0x000000080a086227 */ /* 0x001fca00078e00ff */
[----:B------:R-:W-:-:S07]  /*13450*/  @P6 SHF.R.U32.HI R10, RZ, R9, R8 ;  /* 0x00000009ff0a6219 */ /* 0x000fce0000011608 */
.L_x_4587:
[----:B------:R-:W-:Y:S05]  /*13460*/  BSYNC B0 ;  /* 0x0000000000007941 */ /* 0x000fea0003800000 */
.L_x_4585:
[----:B------:R-:W-:-:S05]  /*13470*/  IMAD R7, R10, R11, R7 ;  /* 0x0000000b0a077224 */ /* 0x000fca00078e0207 */
[----:B------:R-:W-:Y:S02]  /*13480*/  VIMNMX R13, R13, R7, !PT ;  /* 0x000000070d0d7248 */ /* 0x000fe40007fe0100 */
[----:B------:R-:W-:-:S07]  /*13490*/  VIADDMNMX R12, R7, R11, R12, PT ;  /* 0x0000000b070c7246 */ /* 0x000fce000380010c */
.L_x_4584:
[----:B------:R-:W-:Y:S02]  /*134a0*/  ISETP.GT.AND P2, PT, R13, 0x20, !P2 ;  /* 0x000000200d00780c */ /* 0x000fe40005744270 */
[C---:B------:R-:W-:Y:S02]  /*134b0*/  LOP3.LUT P6, RZ, R17.reuse, 0x100000, RZ, 0xc0, !PT ;  /* 0x0010000011ff7812 */ /* 0x040fe400078cc0ff */
        /* <DEDUP_REMOVED lines=97> */
[----:B------:R-:W-:Y:S01]  /*13ad0*/  ISETP.GT.AND P3, PT, R13, 0x90, !P3 ;  /* 0x000000900d00780c */ /* 0x000fe20005f64270 */
[----:B------:R-:W0:Y:S01]  /*13ae0*/  SHFL.BFLY PT, R8, R7, 0x2, 0x1f ;  /* 0x0c401f0007087f89 */ /* 0x000e2200000e0000 */
[----:B------:R-:W-:Y:S02]  /*13af0*/  FSEL R166, R166, -INF , !P2 ;  /* 0xff800000a6a67808 */ /* 0x000fe40005000000 */
[----:B------:R-:W-:-:S02]  /*13b00*/  LOP3.LUT P2, RZ, R17, 0x1000, RZ, 0xc0, !PT ;  /* 0x0000100011ff7812 */ /* 0x000fc4000784c0ff */
[C---:B------:R-:W-:Y:S02]  /*13b10*/  ISETP.GT.AND P4, PT, R13.reuse, 0x91, !P4 ;  /* 0x000000910d00780c */ /* 0x040fe40006784270 */
[C---:B------:R-:W-:Y:S02]  /*13b20*/  ISETP.GT.AND P2, PT, R13.reuse, 0x59, !P2 ;  /* 0x000000590d00780c */ /* 0x040fe40005744270 */
[C---:B------:R-:W-:Y:S02]  /*13b30*/  ISETP.LT.OR P3, PT, R12.reuse, 0x91, P3 ;  /* 0x000000910c00780c */ /* 0x040fe40001f61670 */
[----:B------:R-:W-:Y:S02]  /*13b40*/  ISETP.LT.OR P2, PT, R12, 0x5a, P2 ;  /* 0x0000005a0c00780c */ /* 0x000fe40001741670 */
[----:B------:R-:W-:Y:S02]  /*13b50*/  ISETP.GT.AND P5, PT, R13, 0x98, !P5 ;  /* 0x000000980d00780c */ /* 0x000fe40006fa4270 */
[----:B------:R-:W-:-:S02]  /*13b60*/  FSEL R167, R167, -INF , !P2 ;  /* 0xff800000a7a77808 */ /* 0x000fc40005000000 */
[----:B------:R-:W-:Y:S02]  /*13b70*/  LOP3.LUT P2, RZ, R17, 0x800, RZ, 0xc0, !PT ;  /* 0x0000080011ff7812 */ /* 0x000fe4000784c0ff */
[----:B------:R-:W-:Y:S02]  /*13b80*/  ISETP.LT.OR P4, PT, R12, 0x92, P4 ;  /* 0x000000920c00780c */ /* 0x000fe40002781670 */
[----:B------:R-:W-:Y:S02]  /*13b90*/  ISETP.GT.AND P2, PT, R13, 0x60, !P2 ;  /* 0x000000600d00780c */ /* 0x000fe40005744270 */
[----:B------:R-:W-:Y:S02]  /*13ba0*/  FSEL R130, R130, -INF , !P3 ;  /* 0xff80000082827808 */ /* 0x000fe40005800000 */
[----:B------:R-:W-:Y:S02]  /*13bb0*/  ISETP.LT.OR P2, PT, R12, 0x61, P2 ;  /* 0x000000610c00780c */ /* 0x000fe40001741670 */
[----:B0-----:R-:W-:-:S02]  /*13bc0*/  FMNMX.FTZ R7, R7, R8, !PT ;  /* 0x0000000807077209 */ /* 0x001fc40007810000 */
[----:B------:R-:W-:Y:S02]  /*13bd0*/  FSEL R138, R138, -INF , !P2 ;  /* 0xff8000008a8a7808 */ /* 0x000fe40005000000 */
[----:B------:R-:W-:Y:S01]  /*13be0*/  LOP3.LUT P2, RZ, R17, 0x400, RZ, 0xc0, !PT ;  /* 0x0000040011ff7812 */ /* 0x000fe2000784c0ff */
[----:B------:R-:W0:Y:S01]  /*13bf0*/  SHFL.BFLY PT, R8, R7, 0x1, 0x1f ;  /* 0x0c201f0007087f89 */ /* 0x000e2200000e0000 */
[C---:B------:R-:W-:Y:S02]  /*13c00*/  ISETP.LT.OR P5, PT, R12.reuse, 0x99, P5 ;  /* 0x000000990c00780c */ /* 0x040fe40002fa1670 */
[----:B------:R-:W-:Y:S02]  /*13c10*/  ISETP.GT.AND P2, PT, R13, 0x61, !P2 ;  /* 0x000000610d00780c */ /* 0x000fe40005744270 */
[----:B------:R-:W-:Y:S02]  /*13c20*/  FSEL R131, R131, -INF , !P4 ;  /* 0xff80000083837808 */ /* 0x000fe40006000000 */
[----:B------:R-:W-:-:S02]  /*13c30*/  ISETP.LT.OR P2, PT, R12, 0x62, P2 ;  /* 0x000000620c00780c */ /* 0x000fc40001741670 */
[----:B------:R-:W-:Y:S02]  /*13c40*/  FSEL R134, R134, -INF , !P5 ;  /* 0xff80000086867808 */ /* 0x000fe40006800000 */
[----:B------:R-:W-:Y:S02]  /*13c50*/  FSEL R139, R139, -INF , !P2 ;  /* 0xff8000008b8b7808 */ /* 0x000fe40005000000 */
[----:B------:R-:W-:Y:S02]  /*13c60*/  ISETP.GT.AND P2, PT, R13, 0x68, !P6 ;  /* 0x000000680d00780c */ /* 0x000fe40007744270 */
[----:B------:R-:W-:Y:S02]  /*13c70*/  LOP3.LUT P6, RZ, R2, 0x2, RZ, 0xc0, !PT ;  /* 0x0000000202ff7812 */ /* 0x000fe400078cc0ff */
[----:B------:R-:W-:-:S04]  /*13c80*/  ISETP.LT.OR P2, PT, R12, 0x69, P2 ;  /* 0x000000690c00780c */ /* 0x000fc80001741670 */
[----:B------:R-:W-:Y:S02]  /*13c90*/  FSEL R142, R142, -INF , !P2 ;  /* 0xff8000008e8e7808 */ /* 0x000fe40005000000 */
[----:B------:R-:W-:Y:S02]  /*13ca0*/  LOP3.LUT P2, RZ, R17, 0x100, RZ, 0xc0, !PT ;  /* 0x0000010011ff7812 */ /* 0x000fe4000784c0ff */
[----:B0-----:R-:W-:Y:S02]  /*13cb0*/  FMNMX.FTZ R7, R7, R8, !PT ;  /* 0x0000000807077209 */ /* 0x001fe40007810000 */
        /* <DEDUP_REMOVED lines=43> */
[----:B------:R-:W-:-:S04]  /*13f70*/  FSETP.NEU.FTZ.AND P2, PT, R7, -INF , PT ;  /* 0xff8000000700780b */ /* 0x000fc80003f5d000 */
[----:B------:R-:W-:-:S05]  /*13f80*/  FSEL R8, R7, RZ, P2 ;  /* 0x000000ff07087208 */ /* 0x000fca0001000000 */
[----:B------:R-:W-:Y:S01]  /*13f90*/  FADD.FTZ R3, -R8, R3 ;  /* 0x0000000308037221 */ /* 0x000fe20000010100 */
[----:B------:R-:W-:-:S03]  /*13fa0*/  IMAD.U32 R8, RZ, RZ, UR40 ;  /* 0x00000028ff087e24 */ /* 0x000fc6000f8e00ff */
[----:B------:R-:W-:Y:S01]  /*13fb0*/  FMUL.FTZ R3, R3, UR40 ;  /* 0x0000002803037c20 */ /* 0x000fe20008410000 */
[----:B------:R-:W-:-:S05]  /*13fc0*/  FFMA.FTZ R8, R7, R8, -8 ;  /* 0xc100000007087423 */ /* 0x000fca0000010008 */
[----:B------:R-:W-:Y:S01]  /*13fd0*/  FSEL R8, R8, RZ, P2 ;  /* 0x000000ff08087208 */ /* 0x000fe20001000000 */
[----:B------:R-:W-:Y:S01]  /*13fe0*/  MUFU.EX2 R3, R3 ;  /* 0x0000000300037308 */ /* 0x000fe20000000800 */
[----:B------:R-:W-:Y:S02]  /*13ff0*/  ISETP.GT.AND P2, PT, R13, 0x19, !P6 ;  /* 0x000000190d00780c */ /* 0x000fe40007744270 */
[----:B------:R-:W-:Y:S01]  /*14000*/  LOP3.LUT P6, RZ, R17, 0x10000000, RZ, 0xc0, !PT ;  /* 0x1000000011ff7812 */ /* 0x000fe200078cc0ff */
[----:B------:R-:W-:-:S01]  /*14010*/  FFMA.FTZ R184, R184, UR40, -R8 ;  /* 0x00000028b8b87c23 */ /* 0x000fc20008010808 */
[----:B------:R-:W-:Y:S01]  /*14020*/  ISETP.LT.OR P2, PT, R12, 0x1a, P2 ;  /* 0x0000001a0c00780c */ /* 0x000fe20001741670 */
[----:B------:R-:W-:-:S01]  /*14030*/  FFMA.FTZ R185, R185, UR40, -R8 ;  /* 0x00000028b9b97c23 */ /* 0x000fc20008010808 */
[--C-:B------:R-:W-:Y:S01]  /*14040*/  FFMA.FTZ R188, R188, UR40, -R8.reuse ;  /* 0x00000028bcbc7c23 */ /* 0x100fe20008010808 */
[----:B------:R-:W-:-:S01]  /*14050*/  FFMA.FTZ R189, R189, UR40, -R8 ;  /* 0x00000028bdbd7c23 */ /* 0x000fc20008010808 */
[----:B------:R-:W-:Y:S01]  /*14060*/  FSEL R199, R199, -INF , !P2 ;  /* 0xff800000c7c77808 */ /* 0x000fe20005000000 */
[----:B------:R-:W0:Y:S01]  /*14070*/  MUFU.EX2 R184, R184 ;  /* 0x000000b800b87308 */ /* 0x000e220000000800 */
[----:B------:R-:W-:Y:S01]  /*14080*/  LOP3.LUT P2, RZ, R17, 0x1, RZ, 0xc0, !PT ;  /* 0x0000000111ff7812 */ /* 0x000fe2000784c0ff */
[--C-:B------:R-:W-:Y:S01]  /*14090*/  FFMA.FTZ R192, R192, UR40, -R8.reuse ;  /* 0x00000028c0c07c23 */ /* 0x100fe20008010808 */
[----:B------:R-:W-:-:S01]  /*140a0*/  FFMA.FTZ R193, R193, UR40, -R8 ;  /* 0x00000028c1c17c23 */ /* 0x000fc20008010808 */
[--C-:B------:R-:W-:Y:S01]  /*140b0*/  FFMA.FTZ R196, R196, UR40, -R8.reuse ;  /* 0x00000028c4c47c23 */ /* 0x100fe20008010808 */
[----:B------:R-:W-:Y:S01]  /*140c0*/  ISETP.GT.AND P2, PT, R13, RZ, !P2 ;  /* 0x000000ff0d00720c */ /* 0x000fe20005744270 */
[--C-:B------:R-:W-:Y:S01]  /*140d0*/  FFMA.FTZ R197, R197, UR40, -R8.reuse ;  /* 0x00000028c5c57c23 */ /* 0x100fe20008010808 */
[----:B------:R-:W-:-:S01]  /*140e0*/  FFMA.FTZ R168, R168, UR40, -R8 ;  /* 0x00000028a8a87c23 */ /* 0x000fc20008010808 */
[----:B------:R-:W1:Y:S01]  /*140f0*/  MUFU.EX2 R185, R185 ;  /* 0x000000b900b97308 */ /* 0x000e620000000800 */
[----:B------:R-:W-:Y:S01]  /*14100*/  ISETP.LT.OR P2, PT, R12, 0x1, P2 ;  /* 0x000000010c00780c */ /* 0x000fe20001741670 */
[--C-:B------:R-:W-:Y:S01]  /*14110*/  FFMA.FTZ R169, R169, UR40, -R8.reuse ;  /* 0x00000028a9a97c23 */ /* 0x100fe20008010808 */
[----:B------:R-:W-:-:S01]  /*14120*/  FFMA.FTZ R172, R172, UR40, -R8 ;  /* 0x00000028acac7c23 */ /* 0x000fc20008010808 */
[--C-:B------:R-:W-:Y:S01]  /*14130*/  FFMA.FTZ R173, R173, UR40, -R8.reuse ;  /* 0x00000028adad7c23 */ /* 0x100fe20008010808 */
[----:B------:R-:W-:Y:S01]  /*14140*/  FSEL R186, R186, -INF , !P2 ;  /* 0xff800000baba7808 */ /* 0x000fe20005000000 */
[----:B------:R-:W-:Y:S01]  /*14150*/  FFMA.FTZ R176, R176, UR40, -R8 ;  /* 0x00000028b0b07c23 */ /* 0x000fe20008010808 */
[----:B------:R-:W-:Y:S01]  /*14160*/  LOP3.LUT P2, RZ, R17, 0x8000000, RZ, 0xc0, !PT ;  /* 0x0800000011ff7812 */ /* 0x000fe2000784c0ff */
[----:B------:R-:W-:Y:S01]  /*14170*/  MUFU.EX2 R188, R188 ;  /* 0x000000bc00bc7308 */ /* 0x000fe20000000800 */
[----:B------:R-:W-:Y:S01]  /*14180*/  FMNMX.FTZ R9, R186, R0, !PT ;  /* 0x00000000ba097209 */ /* 0x000fe20007810000 */
[----:B0-----:R-:W-:Y:S01]  /*14190*/  FFMA.FTZ R6, R3, R6, R184 ;  /* 0x0000000603067223 */ /* 0x001fe200000100b8 */
[----:B------:R-:W-:Y:S01]  /*141a0*/  ISETP.GT.AND P2, PT, R13, 0x80, !P2 ;  /* 0x000000800d00780c */ /* 0x000fe20005744270 */
[--C-:B------:R-:W-:Y:S01]  /*141b0*/  FFMA.FTZ R177, R177, UR40, -R8.reuse ;  /* 0x00000028b1b17c23 */ /* 0x100fe20008010808 */
[----:B------:R-:W-:Y:S01]  /*141c0*/  FMNMX.FTZ R9, R187, R9, !PT ;  /* 0x00000009bb097209 */ /* 0x000fe20007810000 */
[----:B------:R-:W-:Y:S01]  /*141d0*/  FFMA.FTZ R180, R180, UR40, -R8 ;  /* 0x00000028b4b47c23 */ /* 0x000fe20008010808 */
[----:B------:R-:W-:Y:S01]  /*141e0*/  ISETP.LT.OR P2, PT, R12, 0x81, P2 ;  /* 0x000000810c00780c */ /* 0x000fe20001741670 */
[----:B------:R-:W-:Y:S01]  /*141f0*/  MUFU.EX2 R189, R189 ;  /* 0x000000bd00bd7308 */ /* 0x000fe20000000800 */
[----:B------:R-:W-:Y:S01]  /*14200*/  FMNMX.FTZ R9, R190, R9, !PT ;  /* 0x00000009be097209 */ /* 0x000fe20007810000 */
[----:B-1----:R-:W-:Y:S01]  /*14210*/  FADD.FTZ R6, R185, R6 ;  /* 0x00000006b9067221 */ /* 0x002fe20000010000 */
[----:B------:R-:W-:Y:S01]  /*14220*/  FSEL R122, R122, -INF , !P2 ;  /* 0xff8000007a7a7808 */ /* 0x000fe20005000000 */
[--C-:B------:R-:W-:Y:S01]  /*14230*/  FFMA.FTZ R181, R181, UR40, -R8.reuse ;  /* 0x00000028b5b57c23 */ /* 0x100fe20008010808 */
[----:B------:R-:W-:Y:S01]  /*14240*/  FMNMX.FTZ R9, R191, R9, !PT ;  /* 0x00000009bf097209 */ /* 0x000fe20007810000 */
[--C-:B------:R-:W-:Y:S01]  /*14250*/  FFMA.FTZ R152, R152, UR40, -R8.reuse ;  /* 0x0000002898987c23 */ /* 0x100fe20008010808 */
[----:B------:R-:W-:Y:S01]  /*14260*/  LOP3.LUT P2, RZ, R17, 0x4000000, RZ, 0xc0, !PT ;  /* 0x0400000011ff7812 */ /* 0x000fe2000784c0ff */
[----:B------:R-:W-:Y:S01]  /*14270*/  MUFU.EX2 R192, R192 ;  /* 0x000000c000c07308 */ /* 0x000fe20000000800 */
[----:B------:R-:W-:Y:S01]  /*14280*/  FMNMX.FTZ R9, R194, R9, !PT ;  /* 0x00000009c2097209 */ /* 0x000fe20007810000 */
[--C-:B------:R-:W-:Y:S01]  /*14290*/  FFMA.FTZ R153, R153, UR40, -R8.reuse ;  /* 0x0000002899997c23 */ /* 0x100fe20008010808 */
[----:B------:R-:W-:Y:S01]  /*142a0*/  ISETP.GT.AND P2, PT, R13, 0x81, !P2 ;  /* 0x000000810d00780c */ /* 0x000fe20005744270 */
[--C-:B------:R-:W-:Y:S01]  /*142b0*/  FFMA.FTZ R156, R156, UR40, -R8.reuse ;  /* 0x000000289c9c7c23 */ /* 0x100fe20008010808 */
[----:B------:R-:W-:Y:S01]  /*142c0*/  FMNMX.FTZ R9, R195, R9, !PT ;  /* 0x00000009c3097209 */ /* 0x000fe20007810000 */
[--C-:B------:R-:W-:Y:S01]  /*142d0*/  FFMA.FTZ R157, R157, UR40, -R8.reuse ;  /* 0x000000289d9d7c23 */ /* 0x100fe20008010808 */
[----:B------:R-:W-:Y:S01]  /*142e0*/  ISETP.LT.OR P2, PT, R12, 0x82, P2 ;  /* 0x000000820c00780c */ /* 0x000fe20001741670 */
[----:B------:R-:W-:Y:S01]  /*142f0*/  MUFU.EX2 R193, R193 ;  /* 0x000000c100c17308 */ /* 0x000fe20000000800 */
[----:B------:R-:W-:Y:S01]  /*14300*/  FMNMX.FTZ R9, R198, R9, !PT ;  /* 0x00000009c6097209 */ /* 0x000fe20007810000 */
[--C-:B------:R-:W-:Y:S01]  /*14310*/  FFMA.FTZ R160, R160, UR40, -R8.reuse ;  /* 0x00000028a0a07c23 */ /* 0x100fe20008010808 */
        /* <DEDUP_REMOVED lines=44> */
[----:B------:R-:W-:Y:S01]  /*145e0*/  FSEL R135, R135, -INF , !P2 ;  /* 0xff80000087877808 */ /* 0x000fe20005000000 */
[----:B------:R-:W-:Y:S01]  /*145f0*/  MUFU.EX2 R173, R173 ;  /* 0x000000ad00ad7308 */ /* 0x000fe20000000800 */
[----:B------:R-:W-:Y:S01]  /*14600*/  FMNMX.FTZ R9, R158, R9, !PT ;  /* 0x000000099e097209 */ /* 0x000fe20007810000 */
[--C-:B------:R-:W-:Y:S01]  /*14610*/  FFMA.FTZ R132, R132, UR40, -R8.reuse ;  /* 0x0000002884847c23 */ /* 0x100fe20008010808 */
[----:B------:R-:W-:-:S02]  /*14620*/  FFMA.FTZ R8, R133, UR40, -R8 ;  /* 0x0000002885087c23 */ /* 0x000fc40008010808 */
        /* <DEDUP_REMOVED lines=43> */
[----:B------:R-:W-:-:S04]  /*148e0*/  FSETP.NEU.FTZ.AND P2, PT, R9, -INF , PT ;  /* 0xff8000000900780b */ /* 0x000fc80003f5d000 */
[----:B------:R-:W-:-:S03]  /*148f0*/  FSEL R10, R9, RZ, P2 ;  /* 0x000000ff090a7208 */ /* 0x000fc60001000000 */
[----:B------:R-:W-:Y:S02]  /*14900*/  MUFU.EX2 R148, R148 ;  /* 0x0000009400947308 */ /* 0x000fe40000000800 */
[----:B------:R-:W-:-:S01]  /*14910*/  FADD.FTZ R0, -R10, R0 ;  /* 0x000000000a007221 */ /* 0x000fc20000010100 */
[----:B------:R-:W-:-:S03]  /*14920*/  IMAD.U32 R10, RZ, RZ, UR40 ;  /* 0x00000028ff0a7e24 */ /* 0x000fc6000f8e00ff */
[----:B------:R-:W-:Y:S01]  /*14930*/  FMUL.FTZ R0, R0, UR40 ;  /* 0x0000002800007c20 */ /* 0x000fe20008410000 */
[----:B------:R-:W-:-:S01]  /*14940*/  FFMA.FTZ R10, R9, R10, -8 ;  /* 0xc1000000090a7423 */ /* 0x000fc2000001000a */
[----:B------:R-:W-:Y:S04]  /*14950*/  MUFU.EX2 R149, R149 ;  /* 0x0000009500957308 */ /* 0x000fe80000000800 */
[----:B------:R-:W-:-:S04]  /*14960*/  FSEL R10, R10, RZ, P2 ;  /* 0x000000ff0a0a7208 */ /* 0x000fc80001000000 */
        /* <DEDUP_REMOVED lines=58> */
[----:B------:R-:W-:Y:S01]  /*14d10*/  FADD.FTZ R5, R168, R5 ;  /* 0x00000005a8057221 */ /* 0x000fe20000010000 */
[----:B------:R-:W-:-:S03]  /*14d20*/  FFMA.FTZ R10, R135, UR40, -R10 ;  /* 0x00000028870a7c23 */ /* 0x000fc6000801080a */
        /* <DEDUP_REMOVED lines=109> */
.L_x_4588:
[----:B------:R-:W-:Y:S01]  /*15400*/  ULEA UR6, UR49, UR38, 0x3 ;  /* 0x0000002631067291 */ /* 0x000fe2000f8e183f */
[----:B------:R-:W-:Y:S01]  /*15410*/  ISETP.GT.AND P2, PT, R4, UR57, PT ;  /* 0x0000003904007c0c */ /* 0x000fe2000bf44270 */
[----:B------:R-:W-:Y:S01]  /*15420*/  UMOV UR45, UR55 ;  /* 0x00000037002d7c82 */ /* 0x000fe20008000000 */
[----:B------:R-:W-:Y:S01]  /*15430*/  F2FP.SATFINITE.E4M3.F32.PACK_AB_MERGE_C R188, R189, R188, RZ ;  /* 0x000000bcbdbc723e */ /* 0x000fe200048070ff */
[----:B------:R-:W-:Y:S01]  /*15440*/  UIADD3 UR6, UR6, 0x33460, URZ ;  /* 0x0003346006067890 */ /* 0x000fe2000fffe03f */
[----:B------:R-:W-:Y:S01]  /*15450*/  F2FP.SATFINITE.E4M3.F32.PACK_AB_MERGE_C R190, R191, R190, RZ ;  /* 0x000000bebfbe723e */ /* 0x000fe200048070ff */
[----:B------:R-:W-:Y:S01]  /*15460*/  UMOV UR49, UR56 ;  /* 0x0000003800317c82 */ /* 0x000fe20008000000 */
[----:B------:R-:W-:Y:S01]  /*15470*/  F2FP.SATFINITE.E4M3.F32.PACK_AB_MERGE_C R188, R185, R184, R188 ;  /* 0x000000b8b9bc723e */ /* 0x000fe200048070bc */
        /* <DEDUP_REMOVED lines=140> */
[----:B------:R-:W-:Y:S01]  /*15d40*/  IMAD.MOV.U32 R0, RZ, RZ, R9 ;  /* 0x000000ffff007224 */ /* 0x000fe200078e0009 */
[----:B------:R-:W-:Y:S01]  /*15d50*/  UMOV UR49, UR56 ;  /* 0x0000003800317c82 */ /* 0x000fe20008000000 */
[----:B------:R-:W-:Y:S01]  /*15d60*/  IMAD.MOV.U32 R3, RZ, RZ, R7 ;  /* 0x000000ffff037224 */ /* 0x000fe200078e0007 */
[----:B------:R-:W-:-:S06]  /*15d70*/  UMOV UR45, UR55 ;  /* 0x00000037002d7c82 */ /* 0x000fcc0008000000 */
.L_x_4571:
        /* <DEDUP_REMOVED lines=25> */
.L_x_4591:
[----:B------:R-:W-:-:S11]  /*15f10*/  UISETP.NE.AND UP2, UPT, UR11, 0x1, UPT ;  /* 0x000000010b00788c */ /* 0x000fd6000bf45270 */
[----:B------:R-:W-:Y:S02]  /*15f20*/  @UP2 ULDC.64 UR14, c[0x0][0x9e8] ;  /* 0x00027a00000e2ab9 */ /* 0x000fe40000000a00 */
[----:B------:R-:W-:-:S04]  /*15f30*/  UIMAD.WIDE.U32 UR6, UR10, UR14, URZ ;  /* 0x0000000e0a0672a5 */ /* 0x000fc8000f8e003f */
[----:B------:R-:W-:-:S12]  /*15f40*/  @UP2 USHF.R.U32.HI UR10, URZ, UR15, UR7 ;  /* 0x0000000f3f0a2299 */ /* 0x000fd80008011607 */
.L_x_4592:
[----:B------:R-:W-:-:S04]  /*15f50*/  UIMAD UR10, UR10, UR11, URZ ;  /* 0x0000000b0a0a72a4 */ /* 0x000fc8000f8e023f */
[----:B------:R-:W-:-:S04]  /*15f60*/  UISETP.LT.AND UP2, UPT, UR53, UR10, UPT ;  /* 0x0000000a3500728c */ /* 0x000fc8000bf41270 */
[----:B------:R-:W-:-:S12]  /*15f70*/  USEL UR53, UR53, UR10, !UP2 ;  /* 0x0000000a35357287 */ /* 0x000fd8000d000000 */
.L_x_4590:
        /* <DEDUP_REMOVED lines=12> */
.L_x_4603:
[----:B------:R-:W-:Y:S01]  /*16040*/  ISETP.NE.AND P3, PT, RZ, UR44, PT ;  /* 0x0000002cff007c0c */ /* 0x000fe2000bf65270 */
[----:B------:R-:W-:-:S04]  /*16050*/  UISETP.NE.AND UP2, UPT, UR53, 0x1, UPT ;  /* 0x000000013500788c */ /* 0x000fc8000bf45270 */
[----:B------:R-:W-:-:S04]  /*16060*/  USEL UR45, URZ, 0x1, UP2 ;  /* 0x000000013f2d7887 */ /* 0x000fc80009000000 */
[----:B------:R-:W-:-:S04]  /*16070*/  ULOP3.LUT UR45, UR54, UR45, URZ, 0x3c, !UPT ;  /* 0x0000002d362d7292 */ /* 0x000fc8000f8e3c3f */
[----:B0-----:R-:W-:Y:S08]  /*16080*/  @P3 BRA `(.L_x_4594) ;  /* 0x0000000000383947 */ /* 0x001ff00003800000 */
[----:B------:R-:W-:Y:S05]  /*16090*/  @!P0 BRA `(.L_x_4595) ;  /* 0x0000000000048947 */ /* 0x000fea0003800000 */
[----:B------:R-:W-:Y:S01]  /*160a0*/  BPT.TRAP 0x1 ;  /* 0x000000040000795c */ /* 0x000fe20000300000 */
.L_x_4595:
        /* <DEDUP_REMOVED lines=9> */
.L_x_4596:
[----:B-1----:R-:W-:Y:S05]  /*16140*/  @P2 BRA `(.L_x_4594) ;  /* 0x0000000000082947 */ /* 0x002fea0003800000 */
[----:B------:R-:W1:Y:S02]  /*16150*/  SYNCS.PHASECHK.TRANS64.TRYWAIT P2, [UR6+0x33430], R0 ;  /* 0x03343000ff0075a7 */ /* 0x000e640008040146 */
[----:B-1----:R-:W-:Y:S05]  /*16160*/  @!P2 BRA `(.L_x_4597) ;  /* 0x0000016c0028a947 */ /* 0x002fea0003800000 */
.L_x_4594:
        /* <DEDUP_REMOVED lines=192> */
.L_x_4599:
[----:B------:R-:W-:Y:S01]  /*16d70*/  ULEA UR6, UR53, UR38, 0x3 ;  /* 0x0000002635067291 */ /* 0x000fe2000f8e183f */
[----:B------:R-:W-:-:S05]  /*16d80*/  IMAD.U32 R0, RZ, RZ, UR54 ;  /* 0x00000036ff007e24 */ /* 0x000fca000f8e00ff */
[----:B------:R-:W-:-:S04]  /*16d90*/  SHF.L.U32 R0, R0, 0x1f, RZ ;  /* 0x0000001f00007819 */ /* 0x000fc800000006ff */
[----:B------:R0:W1:Y:S01]  /*16da0*/  SYNCS.PHASECHK.TRANS64.TRYWAIT P2, [UR6+0x33450], R0 ;  /* 0x03345000ff0075a7 */ /* 0x0000620008040146 */
[----:B------:R-:W-:Y:S05]  /*16db0*/  @!P0 BRA `(.L_x_4600) ;  /* 0x0000000000048947 */ /* 0x000fea0003800000 */
[----:B------:R-:W-:Y:S01]  /*16dc0*/  BPT.TRAP 0x1 ;  /* 0x000000040000795c */ /* 0x000fe20000300000 */
.L_x_4600:
[----:B-1----:R-:W-:Y:S05]  /*16dd0*/  @P2 BRA `(.L_x_4598) ;  /* 0x0000000000082947 */ /* 0x002fea0003800000 */
[----:B------:R-:W1:Y:S02]  /*16de0*/  SYNCS.PHASECHK.TRANS64.TRYWAIT P2, [UR6+0x33450], R0 ;  /* 0x03345000ff0075a7 */ /* 0x000e640008040146 */
[----:B-1----:R-:W-:Y:S05]  /*16df0*/  @!P2 BRA `(.L_x_4601) ;  /* 0x00000160001ca947 */ /* 0x002fea0003800000 */
.L_x_4598:
[----:B------:R-:W-:Y:S01]  /*16e00*/  UIADD3 UR6, UR38, 0x200, URZ ;  /* 0x0000020026067890 */ /* 0x000fe2000fffe03f */
[----:B------:R-:W-:Y:S01]  /*16e10*/  WARPGROUP.ARRIVE ;  /* 0x00000000000079c5 */ /* 0x000fe20000000000 */
[----:B------:R-:W-:Y:S01]  /*16e20*/  UMOV UR7, 0xc0000010 ;  /* 0xc000001000077882 */ /* 0x000fe20000000000 */
[----:B-1----:R-:W-:Y:S01]  /*16e30*/  FMNMX.FTZ R3, R184, R7, !PT ;  /* 0x00000007b8037209 */ /* 0x002fe20007810000 */
[----:B------:R-:W-:Y:S01]  /*16e40*/  USHF.R.U32.HI UR6, URZ, 0x4, UR6 ;  /* 0x000000043f067899 */ /* 0x000fe20008011606 */
[----:B0-----:R-:W-:Y:S02]  /*16e50*/  FMNMX.FTZ R0, R186, R8, !PT ;  /* 0x00000008ba007209 */ /* 0x001fe40007810000 */
        /* <DEDUP_REMOVED lines=89> */
[----:B0-----:R-:W-:-:S02]  /*173f0*/  FMNMX.FTZ R3, R3, R10, !PT ;  /* 0x0000000a03037209 */ /* 0x001fc40007810000 */
[----:B-1----:R-:W-:-:S03]  /*17400*/  FMNMX.FTZ R0, R0, R9, !PT ;  /* 0x0000000900007209 */ /* 0x002fc60007810000 */
[----:B------:R-:W0:Y:S04]  /*17410*/  SHFL.BFLY PT, R10, R3, 0x1, 0x1f ;  /* 0x0c201f00030a7f89 */ /* 0x000e2800000e0000 */
[----:B------:R-:W1:Y:S01]  /*17420*/  SHFL.BFLY PT, R9, R0, 0x1, 0x1f ;  /* 0x0c201f0000097f89 */ /* 0x000e6200000e0000 */
[----:B0-----:R-:W-:Y:S02]  /*17430*/  FMNMX.FTZ R3, R3, R10, !PT ;  /* 0x0000000a03037209 */ /* 0x001fe40007810000 */
[----:B-1----:R-:W-:-:S03]  /*17440*/  FMNMX.FTZ R0, R0, R9, !PT ;  /* 0x0000000900007209 */ /* 0x002fc60007810000 */
[----:B------:R-:W-:-:S04]  /*17450*/  FADD.FTZ R7, -R3, R7 ;  /* 0x0000000703077221 */ /* 0x000fc80000010100 */
[----:B------:R-:W-:Y:S01]  /*17460*/  FMUL.FTZ R9, R7, UR40 ;  /* 0x0000002807097c20 */ /* 0x000fe20008410000 */
[----:B------:R-:W-:-:S01]  /*17470*/  FADD.FTZ R7, -R0, R8 ;  /* 0x0000000800077221 */ /* 0x000fc20000010100 */
[----:B------:R-:W-:Y:S02]  /*17480*/  WARPGROUP.DEPBAR.LE gsb0, 0x0 ;  /* 0x00008000000079c5 */ /* 0x000fe40000010000 */
[----:B------:R-:W-:Y:S01]  /*17490*/  WARPGROUP.ARRIVE ;  /* 0x00000000000079c5 */ /* 0x000fe20000000000 */
[----:B------:R0:W-:Y:S01]  /*174a0*/  MUFU.EX2 R8, R9 ;  /* 0x0000000900087308 */ /* 0x0001e20000000800 */
[----:B------:R-:W-:-:S04]  /*174b0*/  FMUL.FTZ R7, R7, UR40 ;  /* 0x0000002807077c20 */ /* 0x000fc80008410000 */
[----:B------:R-:W-:Y:S01]  /*174c0*/  QGMMA.64x192x32.F32.E4M3.E4M3 R24, R212, gdesc[UR4], R24, gsb0 ;  /* 0x02e00004d4187df3 */ /* 0x000fe20008000818 */
[----:B------:R-:W-:Y:S01]  /*174d0*/  UIADD3 UR6, UR10, 0x300, URZ ;  /* 0x000003000a067890 */ /* 0x000fe2000fffe03f */
[----:B------:R-:W-:Y:S01]  /*174e0*/  UMOV UR7, 0xc0000010 ;  /* 0xc000001000077882 */ /* 0x000fe20000000000 */
[----:B0-----:R-:W-:Y:S01]  /*174f0*/  IMAD.U32 R9, RZ, RZ, UR40 ;  /* 0x00000028ff097e24 */ /* 0x001fe2000f8e00ff */
[----:B------:R-:W-:Y:S03]  /*17500*/  MUFU.EX2 R7, R7 ;  /* 0x0000000700077308 */ /* 0x000fe60000000800 */
[----:B------:R-:W-:-:S04]  /*17510*/  FFMA.FTZ R9, R3, R9, -8 ;  /* 0xc100000003097423 */ /* 0x000fc80000010009 */
        /* <DEDUP_REMOVED lines=40> */
[----:B------:R-:W-:Y:S01]  /*177a0*/  IMAD.U32 R133, RZ, RZ, UR40 ;  /* 0x00000028ff857e24 */ /* 0x000fe2000f8e00ff */
[----:B------:R-:W0:Y:S01]  /*177b0*/  MUFU.EX2 R10, R10 ;  /* 0x0000000a000a7308 */ /* 0x000e220000000800 */
[----:B------:R-:W-:-:S02]  /*177c0*/  IADD3 R192, -R220, 0xb, RZ ;  /* 0x0000000bdcc07810 */ /* 0x000fc40007ffe1ff */
[----:B------:R-:W-:-:S04]  /*177d0*/  FFMA.FTZ R133, R0, R133, -8 ;  /* 0xc100000000857423 */ /* 0x000fc80000010085 */
        /* <DEDUP_REMOVED lines=9> */
[----:B------:R-:W-:Y:S01]  /*17870*/  FFMA.FTZ R170, R170, UR40, -R133 ;  /* 0x00000028aaaa7c23 */ /* 0x000fe20008010885 */
[----:B0-----:R-:W-:-:S01]  /*17880*/  FFMA.FTZ R6, R8, R6, R10 ;  /* 0x0000000608067223 */ /* 0x001fc2000001000a */
        /* <DEDUP_REMOVED lines=36> */
[----:B------:R-:W-:Y:S01]  /*17ad0*/  FFMA.FTZ R133, R135, UR40, -R133 ;  /* 0x0000002887857c23 */ /* 0x000fe20008010885 */
[----:B------:R-:W-:-:S01]  /*17ae0*/  FADD.FTZ R6, R11, R6 ;  /* 0x000000060b067221 */ /* 0x000fc20000010000 */
[----:B-1----:R-:W-:Y:S01]  /*17af0*/  FADD.FTZ R135, R184, R5 ;  /* 0x00000005b8877221 */ /* 0x002fe20000010000 */
[----:B------:R-:W-:Y:S01]  /*17b00*/  IMAD.U32 R191, RZ, RZ, UR49 ;  /* 0x00000031ffbf7e24 */ /* 0x000fe2000f8e00ff */
[----:B------:R-:W1:Y:S01]  /*17b10*/  MUFU.EX2 R186, R186 ;  /* 0x000000ba00ba7308 */ /* 0x000e620000000800 */
[----:B--2---:R-:W-:-:S01]  /*17b20*/  FADD.FTZ R5, R12, R6 ;  /* 0x000000060c057221 */ /* 0x004fc20000010000 */
[----:B0-----:R-:W-:-:S02]  /*17b30*/  FADD.FTZ R6, R185, R135 ;  /* 0x00000087b9067221 */ /* 0x001fc40000010000 */
[----:B------:R-:W-:-:S04]  /*17b40*/  @!P1 LEA R191, R191, UR38, 0x3 ;  /* 0x00000026bfbf9c11 */ /* 0x000fc8000f8e18ff */
[----:B------:R-:W0:Y:S01]  /*17b50*/  MUFU.EX2 R14, R14 ;  /* 0x0000000e000e7308 */ /* 0x000e220000000800 */
[----:B---3--:R-:W-:-:S01]  /*17b60*/  FADD.FTZ R5, R13, R5 ;  /* 0x000000050d057221 */ /* 0x008fc20000010000 */
[----:B------:R-:W-:-:S05]  /*17b70*/  @!P1 VIADD R191, R191, 0x33440 ;  /* 0x00033440bfbf9836 */ /* 0x000fca0000000000 */
[----:B------:R-:W-:Y:S01]  /*17b80*/  @!P1 PRMT R191, RZ, 0x654, R191 ;  /* 0x00000654ffbf9816 */ /* 0x000fe200000000bf */
        /* <DEDUP_REMOVED lines=27> */
[----:B------:R-:W-:-:S03]  /*17d40*/  UMOV UR7, 0xc0000010 ;  /* 0xc000001000077882 */ /* 0x000fc60000000000 */
        /* <DEDUP_REMOVED lines=108> */
[----:B------:R-:W-:Y:S02]  /*18410*/  WARPGROUP.DEPBAR.LE gsb0, 0x0 ;  /* 0x00008000000079c5 */ /* 0x000fe40000010000 */
[----:B------:R-:W-:-:S04]  /*18420*/  WARPGROUP.ARRIVE ;  /* 0x00000000000079c5 */ /* 0x000fc80000000000 */
[----:B------:R-:W2:Y:S01]  /*18430*/  MUFU.EX2 R128, R128 ;  /* 0x0000008000807308 */ /* 0x000ea20000000800 */
[----:B-1----:R-:W-:-:S01]  /*18440*/  FADD.FTZ R5, R125, R5 ;  /* 0x000000057d057221 */ /* 0x002fc20000010000 */
[----:B------:R-:W-:Y:S01]  /*18450*/  QGMMA.64x192x32.F32.E4M3.E4M3 R24, R200, gdesc[UR4], R24, gsb0 ;  /* 0x02e00004c8187df3 */ /* 0x000fe20008000818 */
[----:B0-----:R-:W-:-:S05]  /*18460*/  FADD.FTZ R6, R127, R6 ;  /* 0x000000067f067221 */ /* 0x001fca0000010000 */
[----:B------:R-:W0:Y:S08]  /*18470*/  MUFU.EX2 R130, R130 ;  /* 0x0000008200827308 */ /* 0x000e300000000800 */
        /* <DEDUP_REMOVED lines=14> */
[----:B------:R-:W-:Y:S02]  /*18560*/  WARPGROUP.DEPBAR.LE gsb0, 0x0 ;  /* 0x00008000000079c5 */ /* 0x000fe40000010000 */
[----:B------:R0:W-:Y:S06]  /*18570*/  BAR.ARV R192, 0x100 ;  /* 0x000400c00000751d */ /* 0x0001ec0000002000 */
[----:B------:R0:W-:Y:S01]  /*18580*/  @!P1 SYNCS.ARRIVE.TRANS64.RED.A1T0 RZ, [R191+URZ], RZ ;  /* 0x000000ffbfff99a7 */ /* 0x0001e2000810043f */
[----:B------:R-:W-:Y:S05]  /*18590*/  @!P0 BRA `(.L_x_4602) ;  /* 0x0000000000048947 */ /* 0x000fea0003800000 */
[----:B------:R-:W-:Y:S01]  /*185a0*/  BPT.TRAP 0x1 ;  /* 0x000000040000795c */ /* 0x000fe20000300000 */
.L_x_4602:
        /* <DEDUP_REMOVED lines=148> */
.L_x_4593:
        /* <DEDUP_REMOVED lines=9> */
.L_x_4622:
[----:B------:R-:W-:Y:S01]  /*18f80*/  ISETP.NE.AND P3, PT, RZ, UR44, PT ;  /* 0x0000002cff007c0c */ /* 0x000fe2000bf65270 */
[----:B------:R-:W-:-:S04]  /*18f90*/  UISETP.NE.AND UP2, UPT, UR55, 0x1, UPT ;  /* 0x000000013700788c */ /* 0x000fc8000bf45270 */
[----:B------:R-:W-:-:S04]  /*18fa0*/  USEL UR45, URZ, 0x1, UP2 ;  /* 0x000000013f2d7887 */ /* 0x000fc80009000000 */
[----:B------:R-:W-:-:S04]  /*18fb0*/  ULOP3.LUT UR45, UR56, UR45, URZ, 0x3c, !UPT ;  /* 0x0000002d382d7292 */ /* 0x000fc8000f8e3c3f */
[----:B------:R-:W-:Y:S08]  /*18fc0*/  @P3 BRA `(.L_x_4605) ;  /* 0x0000000000383947 */ /* 0x000ff00003800000 */
[----:B------:R-:W-:Y:S05]  /*18fd0*/  @!P0 BRA `(.L_x_4606) ;  /* 0x0000000000048947 */ /* 0x000fea0003800000 */
[----:B------:R-:W-:Y:S01]  /*18fe0*/  BPT.TRAP 0x1 ;  /* 0x000000040000795c */ /* 0x000fe20000300000 */
.L_x_4606:
[----:B------:R-:W-:Y:S01]  /*18ff0*/  UIADD3 UR6, UR55, 0x1, URZ ;  /* 0x0000000137067890 */ /* 0x000fe2000fffe03f */
[----:B------:R-:W-:-:S03]  /*19000*/  IMAD.U32 R0, RZ, RZ, UR45 ;  /* 0x0000002dff007e24 */ /* 0x000fc6000f8e00ff */
[----:B------:R-:W-:Y:S02]  /*19010*/  UISETP.NE.AND UP2, UPT, UR6, 0x2, UPT ;  /* 0x000000020600788c */ /* 0x000fe4000bf45270 */
[----:B------:R-:W-:Y:S02]  /*19020*/  SHF.L.U32 R0, R0, 0x1f, RZ ;  /* 0x0000001f00007819 */ /* 0x000fe400000006ff */
[----:B------:R-:W-:-:S04]  /*19030*/  USEL UR6, UR6, URZ, UP2 ;  /* 0x0000003f06067287 */ /* 0x000fc80009000000 */
[----:B------:R-:W-:-:S09]  /*19040*/  ULEA UR6, UR6, UR38, 0x3 ;  /* 0x0000002606067291 */ /* 0x000fd2000f8e183f */
[----:B------:R1:W2:Y:S01]  /*19050*/  SYNCS.PHASECHK.TRANS64.TRYWAIT P2, [UR6+0x33430], R0 ;  /* 0x03343000ff0075a7 */ /* 0x0002a20008040146 */
[----:B------:R-:W-:Y:S05]  /*19060*/  @!P0 BRA `(.L_x_4607) ;  /* 0x0000000000048947 */ /* 0x000fea0003800000 */
[----:B------:R-:W-:Y:S01]  /*19070*/  BPT.TRAP 0x1 ;  /* 0x000000040000795c */ /* 0x000fe20000300000 */
.L_x_4607:
[----:B--2---:R-:W-:Y:S05]  /*19080*/  @P2 BRA `(.L_x_4605) ;  /* 0x0000000000082947 */ /* 0x004fea0003800000 */
[----:B------:R-:W2:Y:S02]  /*19090*/  SYNCS.PHASECHK.TRANS64.TRYWAIT P2, [UR6+0x33430], R0 ;  /* 0x03343000ff0075a7 */ /* 0x000ea40008040146 */
[----:B--2---:R-:W-:Y:S05]  /*190a0*/  @!P2 BRA `(.L_x_4608) ;  /* 0x0000013c0088a947 */ /* 0x004fea0003800000 */
.L_x_4605:
[----:B--2---:R-:W2:Y:S01]  /*190b0*/  S2R R3, SR_TID.X ;  /* 0x0000000000037919 */ /* 0x004ea20000002100 */
        /* <DEDUP_REMOVED lines=25> */
[----:B-1----:R-:W-:-:S05]  /*19250*/  VIADD R0, R3, 0x8 ;  /* 0x0000000803007836 */ /* 0x002fca0000000000 */
[----:B------:R1:W-:Y:S06]  /*19260*/  BAR.SYNC.DEFER_BLOCKING R0, 0x100 ;  /* 0x000400000000751d */ /* 0x0003ec0000010000 */
[----:B0-----:R-:W-:-:S06]  /*19270*/  WARPGROUP.ARRIVE ;  /* 0x00000000000079c5 */ /* 0x001fcc0000000000 */
        /* <DEDUP_REMOVED lines=160> */
[----:B-1----:R-:W-:Y:S05]  /*19c80*/  @P3 BRA `(.L_x_4609) ;  /* 0x00000000002c3947 */ /* 0x002fea0003800000 */
[----:B------:R-:W-:Y:S05]  /*19c90*/  @!P0 BRA `(.L_x_4610) ;  /* 0x0000000000048947 */ /* 0x000fea0003800000 */
[----:B------:R-:W-:Y:S01]  /*19ca0*/  BPT.TRAP 0x1 ;  /* 0x000000040000795c */ /* 0x000fe20000300000 */
.L_x_4610:
[----:B------:R-:W-:Y:S01]  /*19cb0*/  ULEA UR6, UR55, UR38, 0x3 ;  /* 0x0000002637067291 */ /* 0x000fe2000f8e183f */
[----:B------:R-:W-:-:S05]  /*19cc0*/  IMAD.U32 R0, RZ, RZ, UR56 ;  /* 0x00000038ff007e24 */ /* 0x000fca000f8e00ff */
[----:B------:R-:W-:-:S04]  /*19cd0*/  SHF.L.U32 R0, R0, 0x1f, RZ ;  /* 0x0000001f00007819 */ /* 0x000fc800000006ff */
[----:B------:R0:W1:Y:S01]  /*19ce0*/  SYNCS.PHASECHK.TRANS64.TRYWAIT P2, [UR6+0x33450], R0 ;  /* 0x03345000ff0075a7 */ /* 0x0000620008040146 */
[----:B------:R-:W-:Y:S05]  /*19cf0*/  @!P0 BRA `(.L_x_4611) ;  /* 0x0000000000048947 */ /* 0x000fea0003800000 */
[----:B------:R-:W-:Y:S01]  /*19d00*/  BPT.TRAP 0x1 ;  /* 0x000000040000795c */ /* 0x000fe20000300000 */
.L_x_4611:
[----:B-1----:R-:W-:Y:S05]  /*19d10*/  @P2 BRA `(.L_x_4609) ;  /* 0x0000000000082947 */ /* 0x002fea0003800000 */
[----:B------:R-:W1:Y:S02]  /*19d20*/  SYNCS.PHASECHK.TRANS64.TRYWAIT P2, [UR6+0x33450], R0 ;  /* 0x03345000ff0075a7 */ /* 0x000e640008040146 */
[----:B-1----:R-:W-:Y:S05]  /*19d30*/  @!P2 BRA `(.L_x_4612) ;  /* 0x00000130007ca947 */ /* 0x002fea0003800000 */
.L_x_4609:
[----:B------:R-:W-:Y:S01]  /*19d40*/  UIADD3 UR6, UR38, 0x200, URZ ;  /* 0x0000020026067890 */ /* 0x000fe2000fffe03f */
[----:B------:R-:W-:Y:S01]  /*19d50*/  WARPGROUP.ARRIVE ;  /* 0x00000000000079c5 */ /* 0x000fe20000000000 */
[----:B------:R-:W-:Y:S01]  /*19d60*/  UMOV UR7, 0xc0000010 ;  /* 0xc000001000077882 */ /* 0x000fe20000000000 */
[----:B------:R-:W-:Y:S01]  /*19d70*/  PLOP3.LUT P2, PT, PT, PT, UP0, 0x80, 0x0 ;  /* 0x000000000000781c */ /* 0x000fe20003f4f008 */
[----:B------:R-:W-:-:S03]  /*19d80*/  USHF.R.U32.HI UR6, URZ, 0x4, UR6 ;  /* 0x000000043f067899 */ /* 0x000fc60008011606 */
[----:B------:R-:W2:Y:S01]  /*19d90*/  S2R R9, SR_TID.X ;  /* 0x0000000000097919 */ /* 0x000ea20000002100 */
[----:B------:R-:W-:Y:S01]  /*19da0*/  PLOP3.LUT P3, PT, PT, PT, UP0, 0x80, 0x0 ;  /* 0x000000000000781c */ /* 0x000fe20003f6f008 */
[----:B-1----:R-:W-:Y:S01]  /*19db0*/  VIADD R3, R224, UR39 ;  /* 0x00000027e0037c36 */ /* 0x002fe20008000000 */
[----:B------:R-:W-:Y:S01]  /*19dc0*/  ULOP3.LUT UR6, UR6, 0x3fff, URZ, 0xc0, !UPT ;  /* 0x00003fff06067892 */ /* 0x000fe2000f8ec03f */
[----:B0-----:R-:W-:Y:S02]  /*19dd0*/  IMAD.U32 R0, RZ, RZ, UR54 ;  /* 0x00000036ff007e24 */ /* 0x001fe4000f8e00ff */
        /* <DEDUP_REMOVED lines=60> */
.L_x_4615:
[----:B------:R-:W-:-:S05]  /*1a1a0*/  IMAD.U32 R20, RZ, RZ, UR49 ;  /* 0x00000031ff147e24 */ /* 0x000fca000f8e00ff */
[----:B------:R-:W-:-:S13]  /*1a1b0*/  ISETP.NE.AND P2, PT, R20, 0x1, PT ;  /* 0x000000011400780c */ /* 0x000fda0003f45270 */
[----:B------:R-:W0:Y:S02]  /*1a1c0*/  @P2 LDC.64 R8, c[0x0][0x9e8] ;  /* 0x00027a00ff082b82 */ /* 0x000e240000000a00 */
[----:B0-----:R-:W-:-:S05]  /*1a1d0*/  @P2 IMAD.HI.U32 R8, R19, R8, RZ ;  /* 0x0000000813082227 */ /* 0x001fca00078e00ff */
[----:B------:R-:W-:-:S07]  /*1a1e0*/  @P2 SHF.R.U32.HI R19, RZ, R9, R8 ;  /* 0x00000009ff132219 */ /* 0x000fce0000011608 */
.L_x_4616:
[----:B------:R-:W-:Y:S05]  /*1a1f0*/  BSYNC B0 ;  /* 0x0000000000007941 */ /* 0x000fea0003800000 */
.L_x_4614:
[----:B------:R-:W-:-:S05]  /*1a200*/  IMAD R19, R19, R20, R0 ;  /* 0x0000001413137224 */ /* 0x000fca00078e0200 */
[----:B------:R-:W-:Y:S02]  /*1a210*/  VIMNMX R15, R15, R19, !PT ;  /* 0x000000130f0f7248 */ /* 0x000fe40007fe0100 */
[----:B------:R-:W-:-:S07]  /*1a220*/  VIADDMNMX R14, R19, R20, R14, PT ;  /* 0x00000014130e7246 */ /* 0x000fce000380010e */
.L_x_4613:
        /* <DEDUP_REMOVED lines=249> */
.L_x_4619:
[----:B------:R-:W-:-:S05]  /*1b1c0*/  IMAD.U32 R11, RZ, RZ, UR49 ;  /* 0x00000031ff0b7e24 */ /* 0x000fca000f8e00ff */
[----:B------:R-:W-:-:S13]  /*1b1d0*/  ISETP.NE.AND P6, PT, R11, 0x1, PT ;  /* 0x000000010b00780c */ /* 0x000fda0003fc5270 */
[----:B------:R-:W0:Y:S02]  /*1b1e0*/  @P6 LDC.64 R8, c[0x0][0x9e8] ;  /* 0x00027a00ff086b82 */ /* 0x000e240000000a00 */
[----:B0-----:R-:W-:-:S05]  /*1b1f0*/  @P6 IMAD.HI.U32 R8, R3, R8, RZ ;  /* 0x0000000803086227 */ /* 0x001fca00078e00ff */
[----:B------:R-:W-:-:S07]  /*1b200*/  @P6 SHF.R.U32.HI R3, RZ, R9, R8 ;  /* 0x00000009ff036219 */ /* 0x000fce0000011608 */
.L_x_4620:
[----:B------:R-:W-:Y:S05]  /*1b210*/  BSYNC B0 ;  /* 0x0000000000007941 */ /* 0x000fea0003800000 */
.L_x_4618:
[----:B------:R-:W-:-:S05]  /*1b220*/  IMAD R0, R3, R11, R0 ;  /* 0x0000000b03007224 */ /* 0x000fca00078e0200 */
[----:B------:R-:W-:Y:S02]  /*1b230*/  VIMNMX R13, R13, R0, !PT ;  /* 0x000000000d0d7248 */ /* 0x000fe40007fe0100 */
[----:B------:R-:W-:-:S07]  /*1b240*/  VIADDMNMX R12, R0, R11, R12, PT ;  /* 0x0000000b000c7246 */ /* 0x000fce000380010c */
.L_x_4617:
        /* <DEDUP_REMOVED lines=129> */
[----:B0-----:R-:W-:Y:S01]  /*1ba60*/  FMNMX.FTZ R3, R3, R0, !PT ;  /* 0x0000000003037209 */ /* 0x001fe20007810000 */
[----:B------:R-:W-:Y:S01]  /*1ba70*/  IMAD.U32 R0, RZ, RZ, UR40 ;  /* 0x00000028ff007e24 */ /* 0x000fe2000f8e00ff */
        /* <DEDUP_REMOVED lines=45> */
[----:B------:R-:W-:Y:S02]  /*1bd50*/  FSEL R8, R3, RZ, P2 ;  /* 0x000000ff03087208 */ /* 0x000fe40001000000 */
[----:B------:R-:W-:Y:S02]  /*1bd60*/  FSEL R0, R0, RZ, P2 ;  /* 0x000000ff00007208 */ /* 0x000fe40001000000 */
[----:B------:R-:W-:Y:S01]  /*1bd70*/  ISETP.GT.AND P2, PT, R13, 0x19, !P6 ;  /* 0x000000190d00780c */ /* 0x000fe20007744270 */
[----:B------:R-:W-:-:S01]  /*1bd80*/  FADD.FTZ R8, -R8, R10 ;  /* 0x0000000a08087221 */ /* 0x000fc20000010100 */
[----:B------:R-:W-:Y:S01]  /*1bd90*/  LOP3.LUT P6, RZ, R17, 0x10000000, RZ, 0xc0, !PT ;  /* 0x1000000011ff7812 */ /* 0x000fe200078cc0ff */
[----:B------:R-:W-:-:S01]  /*1bda0*/  FFMA.FTZ R184, R184, UR40, -R0 ;  /* 0x00000028b8b87c23 */ /* 0x000fc20008010800 */
[----:B------:R-:W-:Y:S01]  /*1bdb0*/  ISETP.LT.OR P2, PT, R12, 0x1a, P2 ;  /* 0x0000001a0c00780c */ /* 0x000fe20001741670 */
[----:B------:R-:W-:-:S01]  /*1bdc0*/  FFMA.FTZ R185, R185, UR40, -R0 ;  /* 0x00000028b9b97c23 */ /* 0x000fc20008010800 */
[--C-:B------:R-:W-:Y:S01]  /*1bdd0*/  FFMA.FTZ R188, R188, UR40, -R0.reuse ;  /* 0x00000028bcbc7c23 */ /* 0x100fe20008010800 */
[----:B------:R-:W-:-:S01]  /*1bde0*/  FFMA.FTZ R189, R189, UR40, -R0 ;  /* 0x00000028bdbd7c23 */ /* 0x000fc20008010800 */
[----:B------:R-:W-:Y:S01]  /*1bdf0*/  FSEL R199, R199, -INF , !P2 ;  /* 0xff800000c7c77808 */ /* 0x000fe20005000000 */
[----:B------:R-:W-:-:S01]  /*1be00*/  FFMA.FTZ R192, R192, UR40, -R0 ;  /* 0x00000028c0c07c23 */ /* 0x000fc20008010800 */
[----:B------:R-:W-:Y:S01]  /*1be10*/  LOP3.LUT P2, RZ, R17, 0x1, RZ, 0xc0, !PT ;  /* 0x0000000111ff7812 */ /* 0x000fe2000784c0ff */
[----:B------:R-:W-:-:S01]  /*1be20*/  FFMA.FTZ R193, R193, UR40, -R0 ;  /* 0x00000028c1c17c23 */ /* 0x000fc20008010800 */
[--C-:B------:R-:W-:Y:S01]  /*1be30*/  FFMA.FTZ R196, R196, UR40, -R0.reuse ;  /* 0x00000028c4c47c23 */ /* 0x100fe20008010800 */
[----:B------:R-:W-:-:S01]  /*1be40*/  FFMA.FTZ R197, R197, UR40, -R0 ;  /* 0x00000028c5c57c23 */ /* 0x000fc20008010800 */
[----:B------:R-:W-:Y:S01]  /*1be50*/  ISETP.GT.AND P2, PT, R13, RZ, !P2 ;  /* 0x000000ff0d00720c */ /* 0x000fe20005744270 */
[----:B------:R-:W-:-:S01]  /*1be60*/  FFMA.FTZ R168, R168, UR40, -R0 ;  /* 0x00000028a8a87c23 */ /* 0x000fc20008010800 */
[--C-:B------:R-:W-:Y:S01]  /*1be70*/  FFMA.FTZ R169, R169, UR40, -R0.reuse ;  /* 0x00000028a9a97c23 */ /* 0x100fe20008010800 */
[----:B------:R-:W-:-:S01]  /*1be80*/  FFMA.FTZ R172, R172, UR40, -R0 ;  /* 0x00000028acac7c23 */ /* 0x000fc20008010800 */
[----:B------:R-:W-:Y:S01]  /*1be90*/  ISETP.LT.OR P2, PT, R12, 0x1, P2 ;  /* 0x000000010c00780c */ /* 0x000fe20001741670 */
[----:B------:R-:W-:-:S01]  /*1bea0*/  FFMA.FTZ R173, R173, UR40, -R0 ;  /* 0x00000028adad7c23 */ /* 0x000fc20008010800 */
[--C-:B------:R-:W-:Y:S01]  /*1beb0*/  FFMA.FTZ R176, R176, UR40, -R0.reuse ;  /* 0x00000028b0b07c23 */ /* 0x100fe20008010800 */
[----:B------:R-:W-:-:S01]  /*1bec0*/  FFMA.FTZ R177, R177, UR40, -R0 ;  /* 0x00000028b1b17c23 */ /* 0x000fc20008010800 */
[----:B------:R-:W-:Y:S01]  /*1bed0*/  FSEL R186, R186, -INF , !P2 ;  /* 0xff800000baba7808 */ /* 0x000fe20005000000 */
        /* <DEDUP_REMOVED lines=26> */
[----:B------:R-:W-:Y:S01]  /*1c080*/  FMNMX.FTZ R0, R186, R7, !PT ;  /* 0x00000007ba007209 */ /* 0x000fe20007810000 */
[----:B------:R-:W-:Y:S01]  /*1c090*/  FMUL.FTZ R8, R8, UR40 ;  /* 0x0000002808087c20 */ /* 0x000fe20008410000 */
[----:B------:R-:W-:Y:S01]  /*1c0a0*/  LOP3.LUT P2, RZ, R17, 0x8000000, RZ, 0xc0, !PT ;  /* 0x0800000011ff7812 */ /* 0x000fe2000784c0ff */
[----:B------:R-:W-:Y:S01]  /*1c0b0*/  MUFU.EX2 R184, R184 ;  /* 0x000000b800b87308 */ /* 0x000fe20000000800 */
[----:B------:R-:W-:-:S02]  /*1c0c0*/  FMNMX.FTZ R0, R187, R0, !PT ;  /* 0x00000000bb007209 */ /* 0x000fc40007810000 */
[----:B------:R-:W-:Y:S02]  /*1c0d0*/  ISETP.GT.AND P2, PT, R13, 0x80, !P2 ;  /* 0x000000800d00780c */ /* 0x000fe40005744270 */
[----:B------:R-:W-:Y:S02]  /*1c0e0*/  FMNMX.FTZ R0, R190, R0, !PT ;  /* 0x00000000be007209 */ /* 0x000fe40007810000 */
[----:B------:R-:W-:Y:S01]  /*1c0f0*/  ISETP.LT.OR P2, PT, R12, 0x81, P2 ;  /* 0x000000810c00780c */ /* 0x000fe20001741670 */
[----:B------:R-:W0:Y:S01]  /*1c100*/  MUFU.EX2 R8, R8 ;  /* 0x0000000800087308 */ /* 0x000e220000000800 */
[----:B------:R-:W-:Y:S02]  /*1c110*/  FMNMX.FTZ R0, R191, R0, !PT ;  /* 0x00000000bf007209 */ /* 0x000fe40007810000 */
[----:B------:R-:W-:Y:S02]  /*1c120*/  FSEL R122, R122, -INF , !P2 ;  /* 0xff8000007a7a7808 */ /* 0x000fe40005000000 */
[----:B------:R-:W-:-:S02]  /*1c130*/  FMNMX.FTZ R0, R194, R0, !PT ;  /* 0x00000000c2007209 */ /* 0x000fc40007810000 */
[----:B------:R-:W-:Y:S01]  /*1c140*/  LOP3.LUT P2, RZ, R17, 0x4000000, RZ, 0xc0, !PT ;  /* 0x0400000011ff7812 */ /* 0x000fe2000784c0ff */
[----:B------:R-:W1:Y:S01]  /*1c150*/  MUFU.EX2 R185, R185 ;  /* 0x000000b900b97308 */ /* 0x000e620000000800 */
[----:B------:R-:W-:Y:S02]  /*1c160*/  FMNMX.FTZ R0, R195, R0, !PT ;  /* 0x00000000c3007209 */ /* 0x000fe40007810000 */
[----:B------:R-:W-:Y:S02]  /*1c170*/  ISETP.GT.AND P2, PT, R13, 0x81, !P2 ;  /* 0x000000810d00780c */ /* 0x000fe40005744270 */
[----:B------:R-:W-:Y:S02]  /*1c180*/  FMNMX.FTZ R0, R198, R0, !PT ;  /* 0x00000000c6007209 */ /* 0x000fe40007810000 */
[----:B------:R-:W-:Y:S01]  /*1c190*/  ISETP.LT.OR P2, PT, R12, 0x82, P2 ;  /* 0x000000820c00780c */ /* 0x000fe20001741670 */
[----:B------:R-:W-:Y:S01]  /*1c1a0*/  MUFU.EX2 R188, R188 ;  /* 0x000000bc00bc7308 */ /* 0x000fe20000000800 */
[----:B------:R-:W-:Y:S01]  /*1c1b0*/  FMNMX.FTZ R0, R199, R0, !PT ;  /* 0x00000000c7007209 */ /* 0x000fe20007810000 */
[----:B0-----:R-:W-:Y:S01]  /*1c1c0*/  FFMA.FTZ R6, R8, R6, R184 ;  /* 0x0000000608067223 */ /* 0x001fe200000100b8 */
[----:B------:R-:W-:-:S02]  /*1c1d0*/  FSEL R123, R123, -INF , !P2 ;  /* 0xff8000007b7b7808 */ /* 0x000fc40005000000 */
[----:B------:R-:W-:Y:S02]  /*1c1e0*/  FMNMX.FTZ R0, R170, R0, !PT ;  /* 0x00000000aa007209 */ /* 0x000fe40007810000 */
[----:B------:R-:W-:Y:S01]  /*1c1f0*/  LOP3.LUT P2, RZ, R17, 0x2000000, RZ, 0xc0, !PT ;  /* 0x0200000011ff7812 */ /* 0x000fe2000784c0ff */
[----:B------:R-:W-:Y:S01]  /*1c200*/  MUFU.EX2 R189, R189 ;  /* 0x000000bd00bd7308 */ /* 0x000fe20000000800 */
[----:B------:R-:W-:Y:S01]  /*1c210*/  FMNMX.FTZ R0, R171, R0, !PT ;  /* 0x00000000ab007209 */ /* 0x000fe20007810000 */
[----:B-1----:R-:W-:Y:S01]  /*1c220*/  FADD.FTZ R6, R185, R6 ;  /* 0x00000006b9067221 */ /* 0x002fe20000010000 */
[----:B------:R-:W-:Y:S02]  /*1c230*/  ISETP.GT.AND P2, PT, R13, 0x88, !P2 ;  /* 0x000000880d00780c */ /* 0x000fe40005744270 */
[----:B------:R-:W-:Y:S02]  /*1c240*/  FMNMX.FTZ R0, R174, R0, !PT ;  /* 0x00000000ae007209 */ /* 0x000fe40007810000 */
[----:B------:R-:W-:Y:S01]  /*1c250*/  ISETP.LT.OR P2, PT, R12, 0x89, P2 ;  /* 0x000000890c00780c */ /* 0x000fe20001741670 */
[----:B------:R-:W-:Y:S01]  /*1c260*/  MUFU.EX2 R192, R192 ;  /* 0x000000c000c07308 */ /* 0x000fe20000000800 */
[----:B------:R-:W-:-:S02]  /*1c270*/  FMNMX.FTZ R0, R175, R0, !PT ;  /* 0x00000000af007209 */ /* 0x000fc40007810000 */
[----:B------:R-:W-:Y:S02]  /*1c280*/  FSEL R126, R126, -INF , !P2 ;  /* 0xff8000007e7e7808 */ /* 0x000fe40005000000 */
[----:B------:R-:W-:Y:S02]  /*1c290*/  FMNMX.FTZ R0, R178, R0, !PT ;  /* 0x00000000b2007209 */ /* 0x000fe40007810000 */
[----:B------:R-:W-:Y:S01]  /*1c2a0*/  LOP3.LUT P2, RZ, R17, 0x1000000, RZ, 0xc0, !PT ;  /* 0x0100000011ff7812 */ /* 0x000fe2000784c0ff */
[----:B------:R-:W-:Y:S01]  /*1c2b0*/  MUFU.EX2 R193, R193 ;  /* 0x000000c100c17308 */ /* 0x000fe20000000800 */
[----:B------:R-:W-:Y:S02]  /*1c2c0*/  FMNMX.FTZ R0, R179, R0, !PT ;  /* 0x00000000b3007209 */ /* 0x000fe40007810000 */
[----:B------:R-:W-:Y:S02]  /*1c2d0*/  ISETP.GT.AND P2, PT, R13, 0x89, !P2 ;  /* 0x000000890d00780c */ /* 0x000fe40005744270 */
[----:B------:R-:W-:-:S02]  /*1c2e0*/  FMNMX.FTZ R0, R182, R0, !PT ;  /* 0x00000000b6007209 */ /* 0x000fc40007810000 */
[----:B------:R-:W-:Y:S01]  /*1c2f0*/  ISETP.LT.OR P2, PT, R12, 0x8a, P2 ;  /* 0x0000008a0c00780c */ /* 0x000fe20001741670 */
[----:B------:R-:W-:Y:S01]  /*1c300*/  MUFU.EX2 R196, R196 ;  /* 0x000000c400c47308 */ /* 0x000fe20000000800 */
[----:B------:R-:W-:Y:S02]  /*1c310*/  FMNMX.FTZ R0, R183, R0, !PT ;  /* 0x00000000b7007209 */ /* 0x000fe40007810000 */
[----:B------:R-:W-:Y:S02]  /*1c320*/  FSEL R127, R127, -INF , !P2 ;  /* 0xff8000007f7f7808 */ /* 0x000fe40005000000 */
[----:B------:R-:W-:Y:S02]  /*1c330*/  FMNMX.FTZ R0, R154, R0, !PT ;  /* 0x000000009a007209 */ /* 0x000fe40007810000 */
[----:B------:R-:W-:Y:S01]  /*1c340*/  ISETP.GT.AND P2, PT, R13, 0x99, !P6 ;  /* 0x000000990d00780c */ /* 0x000fe20007744270 */
[----:B------:R-:W-:Y:S01]  /*1c350*/  MUFU.EX2 R197, R197 ;  /* 0x000000c500c57308 */ /* 0x000fe20000000800 */
[----:B------:R-:W-:-:S02]  /*1c360*/  FMNMX.FTZ R0, R155, R0, !PT ;  /* 0x000000009b007209 */ /* 0x000fc40007810000 */
[----:B------:R-:W-:Y:S02]  /*1c370*/  ISETP.LT.OR P2, PT, R12, 0x9a, P2 ;  /* 0x0000009a0c00780c */ /* 0x000fe40001741670 */
[----:B------:R-:W-:Y:S02]  /*1c380*/  FMNMX.FTZ R0, R158, R0, !PT ;  /* 0x000000009e007209 */ /* 0x000fe40007810000 */
[----:B------:R-:W-:Y:S01]  /*1c390*/  FSEL R135, R135, -INF , !P2 ;  /* 0xff80000087877808 */ /* 0x000fe20005000000 */
        /* <DEDUP_REMOVED lines=31> */
[----:B------:R-:W-:-:S05]  /*1c590*/  FMNMX.FTZ R0, R135, R0, !PT ;  /* 0x0000000087007209 */ /* 0x000fca0007810000 */
[----:B------:R-:W0:Y:S02]  /*1c5a0*/  SHFL.BFLY PT, R9, R0, 0x2, 0x1f ;  /* 0x0c401f0000097f89 */ /* 0x000e2400000e0000 */
        /* <DEDUP_REMOVED lines=14> */
[----:B------:R-:W-:Y:S01]  /*1c690*/  IMAD.U32 R9, RZ, RZ, UR40 ;  /* 0x00000028ff097e24 */ /* 0x000fe2000f8e00ff */
[----:B------:R-:W-:Y:S02]  /*1c6a0*/  MUFU.EX2 R141, R141 ;  /* 0x0000008d008d7308 */ /* 0x000fe40000000800 */
[----:B------:R-:W-:Y:S01]  /*1c6b0*/  FMUL.FTZ R7, R7, UR40 ;  /* 0x0000002807077c20 */ /* 0x000fe20008410000 */
[----:B------:R-:W-:-:S05]  /*1c6c0*/  FFMA.FTZ R9, R0, R9, -8 ;  /* 0xc100000000097423 */ /* 0x000fca0000010009 */
[----:B------:R-:W-:Y:S01]  /*1c6d0*/  FSEL R9, R9, RZ, P2 ;  /* 0x000000ff09097208 */ /* 0x000fe20001000000 */
[----:B------:R-:W-:Y:S04]  /*1c6e0*/  MUFU.EX2 R7, R7 ;  /* 0x0000000700077308 */ /* 0x000fe80000000800 */
[----:B------:R-:W-:-:S01]  /*1c6f0*/  FFMA.FTZ R186, R186, UR40, -R9 ;  /* 0x00000028baba7c23 */ /* 0x000fc20008010809 */
[--C-:B------:R-:W-:Y:S01]  /*1c700*/  FFMA.FTZ R187, R187, UR40, -R9.reuse ;  /* 0x00000028bbbb7c23 */ /* 0x100fe20008010809 */
[----:B------:R-:W-:-:S01]  /*1c710*/  FFMA.FTZ R190, R190, UR40, -R9 ;  /* 0x00000028bebe7c23 */ /* 0x000fc20008010809 */
[--C-:B------:R-:W-:Y:S01]  /*1c720*/  FFMA.FTZ R191, R191, UR40, -R9.reuse ;  /* 0x00000028bfbf7c23 */ /* 0x100fe20008010809 */
[----:B------:R-:W-:-:S01]  /*1c730*/  FFMA.FTZ R194, R194, UR40, -R9 ;  /* 0x00000028c2c27c23 */ /* 0x000fc20008010809 */
[--C-:B------:R-:W-:Y:S01]  /*1c740*/  FFMA.FTZ R195, R195, UR40, -R9.reuse ;  /* 0x00000028c3c37c23 */ /* 0x100fe20008010809 */
        /* <DEDUP_REMOVED lines=51> */
[----:B------:R-:W-:-:S01]  /*1ca80*/  FFMA.FTZ R134, R134, UR40, -R9 ;  /* 0x0000002886867c23 */ /* 0x000fc20008010809 */
[----:B------:R-:W-:-:S02]  /*1ca90*/  FFMA.FTZ R9, R135, UR40, -R9 ;  /* 0x0000002887097c23 */ /* 0x000fc40008010809 */
[----:B------:R-:W-:-:S02]  /*1caa0*/  FADD.FTZ R5, R169, R5 ;  /* 0x00000005a9057221 */ /* 0x000fc40000010000 */
        /* <DEDUP_REMOVED lines=112> */
.L_x_4621:
        /* <DEDUP_REMOVED lines=149> */
.L_x_4604:
[----:B------:R-:W-:Y:S06]  /*1db00*/  BAR.ARV 0x8, 0x180 ;  /* 0x0206000000007b1d */ /* 0x000fec0000002000 */
[----:B------:R-:W-:Y:S05]  /*1db10*/  @!P0 BRA `(.L_x_4623) ;  /* 0x0000000000048947 */ /* 0x000fea0003800000 */
[----:B------:R-:W-:Y:S01]  /*1db20*/  BPT.TRAP 0x1 ;  /* 0x000000040000795c */ /* 0x000fe20000300000 */
.L_x_4623:
[----:B------:R-:W-:Y:S01]  /*1db30*/  ULEA UR5, UR49, UR38, 0x3 ;  /* 0x0000002631057291 */ /* 0x000fe2000f8e183f */
[----:B------:R-:W-:-:S05]  /*1db40*/  IMAD.U32 R4, RZ, RZ, UR45 ;  /* 0x0000002dff047e24 */ /* 0x000fca000f8e00ff */
[----:B------:R-:W-:-:S04]  /*1db50*/  SHF.L.U32 R4, R4, 0x1f, RZ ;  /* 0x0000001f04047819 */ /* 0x000fc800000006ff */
[----:B------:R1:W2:Y:S01]  /*1db60*/  SYNCS.PHASECHK.TRANS64.TRYWAIT P1, [UR5+0x33450], R4 ;  /* 0x03345004ff0075a7 */ /* 0x0002a20008020145 */
[----:B------:R-:W-:Y:S05]  /*1db70*/  @!P0 BRA `(.L_x_4624) ;  /* 0x0000000000048947 */ /* 0x000fea0003800000 */
[----:B------:R-:W-:Y:S01]  /*1db80*/  BPT.TRAP 0x1 ;  /* 0x000000040000795c */ /* 0x000fe20000300000 */
.L_x_4624:
[----:B--2---:R-:W-:Y:S05]  /*1db90*/  @P1 BRA `(.L_x_4625) ;  /* 0x0000000000081947 */ /* 0x004fea0003800000 */
[----:B------:R-:W2:Y:S02]  /*1dba0*/  SYNCS.PHASECHK.TRANS64.TRYWAIT P1, [UR5+0x33450], R4 ;  /* 0x03345004ff0075a7 */ /* 0x000ea40008020145 */
[----:B--2---:R-:W-:Y:S05]  /*1dbb0*/  @!P1 BRA `(.L_x_4626) ;  /* 0x000000f000f49947 */ /* 0x004fea0003800000 */
.L_x_4625:
[----:B------:R-:W-:Y:S01]  /*1dbc0*/  UIADD3 UR38, UR38, 0x200, URZ ;  /* 0x0000020026267890 */ /* 0x000fe2000fffe03f */
[----:B------:R-:W-:Y:S01]  /*1dbd0*/  WARPGROUP.ARRIVE ;  /* 0x00000000000079c5 */ /* 0x000fe20000000000 */
[----:B------:R-:W-:Y:S01]  /*1dbe0*/  UMOV UR7, 0xc0000010 ;  /* 0xc000001000077882 */ /* 0x000fe20000000000 */
[----:B------:R-:W3:Y:S01]  /*1dbf0*/  LDC.64 R8, c[0x0][0x9a0] ;  /* 0x00026800ff087b82 */ /* 0x000ee20000000a00 */
[----:B------:R-:W-:-:S04]  /*1dc00*/  USHF.R.U32.HI UR38, URZ, 0x4, UR38 ;  /* 0x000000043f267899 */ /* 0x000fc80008011626 */
[----:B------:R-:W-:-:S04]  /*1dc10*/  ULOP3.LUT UR38, UR38, 0x3fff, URZ, 0xc0, !UPT ;  /* 0x00003fff26267892 */ /* 0x000fc8000f8ec03f */
[----:B------:R-:W-:-:S04]  /*1dc20*/  ULOP3.LUT UR4, UR38, 0x10000, URZ, 0xfc, !UPT ;  /* 0x0001000026047892 */ /* 0x000fc8000f8efc3f */
[----:B------:R-:W-:-:S07]  /*1dc30*/  UIMAD UR4, UR49, 0x780, UR4 ;  /* 0x00000780310478a4 */ /* 0x000fce000f8e0204 */
[----:B------:R-:W-:Y:S02]  /*1dc40*/  UMOV UR6, UR4 ;  /* 0x0000000400067c82 */ /* 0x000fe40008000000 */
[----:B------:R-:W-:Y:S01]  /*1dc50*/  QGMMA.64x192x32.F32.E4M3.E4M3 R24, R216, gdesc[UR4], R24, gsb0 ;  /* 0x02e00004d8187df3 */ /* 0x000fe20008000818 */
[----:B------:R-:W-:Y:S01]  /*1dc60*/  UIADD3 UR6, UR4, 0x180, URZ ;  /* 0x0000018004067890 */ /* 0x000fe2000fffe03f */
[----:B---3--:R-:W-:Y:S01]  /*1dc70*/  ISETP.NE.U32.AND P1, PT, R8, RZ, PT ;  /* 0x000000ff0800720c */ /* 0x008fe20003f25070 */
[----:B------:R-:W-:-:S03]  /*1dc80*/  UMOV UR7, 0xc0000010 ;  /* 0xc000001000077882 */ /* 0x000fc60000000000 */
[----:B------:R-:W-:-:S13]  /*1dc90*/  ISETP.NE.AND.EX P1, PT, R9, RZ, PT, P1 ;  /* 0x000000ff0900720c */ /* 0x000fda0003f25310 */
[----:B------:R-:W1:Y:S01]  /*1dca0*/  @P1 LDC.64 R10, c[0x0][0x9c8] ;  /* 0x00027200ff0a1b82 */ /* 0x000e620000000a00 */
[----:B--2---:R-:W-:-:S07]  /*1dcb0*/  @P1 SHF.R.S32.HI R7, RZ, 0x1f, R223 ;  /* 0x0000001fff071819 */ /* 0x004fce00000114df */
[----:B------:R-:W2:Y:S01]  /*1dcc0*/  @P1 LDC.64 R12, c[0x0][0x9d0] ;  /* 0x00027400ff0c1b82 */ /* 0x000ea20000000a00 */
[----:B-1----:R-:W-:-:S04]  /*1dcd0*/  @P1 IMAD R4, R7, R10, RZ ;  /* 0x0000000a07041224 */ /* 0x002fc800078e02ff */
[C---:B------:R-:W-:Y:S02]  /*1dce0*/  @P1 IMAD R7, R223.reuse, R11, R4 ;  /* 0x0000000bdf071224 */ /* 0x040fe400078e0204 */
[----:B------:R-:W-:-:S04]  /*1dcf0*/  @P1 IMAD.WIDE.U32 R10, R223, R10, RZ ;  /* 0x0000000adf0a1225 */ /* 0x000fc800078e00ff */
[----:B------:R-:W-:Y:S02]  /*1dd00*/  @P1 IMAD.IADD R11, R11, 0x1, R7 ;  /* 0x000000010b0b1824 */ /* 0x000fe400078e0207 */
[----:B------:R-:W-:Y:S02]  /*1dd10*/  IMAD.MOV.U32 R7, RZ, RZ, 0x3f800000 ;  /* 0x3f800000ff077424 */ /* 0x000fe400078e00ff */
[----:B--2---:R-:W-:-:S04]  /*1dd20*/  @P1 IMAD.WIDE.U32 R10, R225, R12, R10 ;  /* 0x0000000ce10a1225 */ /* 0x004fc800078e000a */
[----:B------:R-:W-:Y:S01]  /*1dd30*/  @P1 IMAD R13, R225, R13, R11 ;  /* 0x0000000de10d1224 */ /* 0x000fe200078e020b */
[----:B------:R-:W-:-:S04]  /*1dd40*/  @P1 LEA R8, P2, R10, R8, 0x2 ;  /* 0x000000080a081211 */ /* 0x000fc800078410ff */
        /* <DEDUP_REMOVED lines=20> */
[----:B---3--:R-:W-:-:S01]  /*1de90*/  FADD.FTZ R11, R11, R6 ;  /* 0x000000060b0b7221 */ /* 0x008fc20000010000 */
[----:B----4-:R-:W-:-:S04]  /*1dea0*/  FADD.FTZ R10, R10, R5 ;  /* 0x000000050a0a7221 */ /* 0x010fc80000010000 */
[----:B------:R-:W3:Y:S04]  /*1deb0*/  SHFL.BFLY PT, R4, R11, 0x1, 0x1f ;  /* 0x0c201f000b047f89 */ /* 0x000ee800000e0000 */
[----:B-1----:R-:W1:Y:S01]  /*1dec0*/  SHFL.BFLY PT, R9, R10, 0x1, 0x1f ;  /* 0x0c201f000a097f89 */ /* 0x002e6200000e0000 */
[----:B------:R-:W-:Y:S02]  /*1ded0*/  IMAD.MOV.U32 R6, RZ, RZ, RZ ;  /* 0x000000ffff067224 */ /* 0x000fe400078e00ff */
[----:B---3--:R-:W-:Y:S01]  /*1dee0*/  FADD.FTZ R8, R11, R4 ;  /* 0x000000040b087221 */ /* 0x008fe20000010000 */
[----:B-1----:R-:W-:-:S04]  /*1def0*/  FADD.FTZ R12, R10, R9 ;  /* 0x000000090a0c7221 */ /* 0x002fc80000010000 */
        /* <DEDUP_REMOVED lines=11> */
[----:B------:R-:W-:Y:S01]  /*1dfb0*/  IMAD.U32 R16, RZ, RZ, UR40 ;  /* 0x00000028ff107e24 */ /* 0x000fe2000f8e00ff */
[----:B------:R-:W-:-:S02]  /*1dfc0*/  WARPGROUP.DEPBAR.LE gsb0, 0x0 ;  /* 0x00008000000079c5 */ /* 0x000fc40000010000 */
[----:B------:R-:W-:-:S06]  /*1dfd0*/  WARPGROUP.ARRIVE ;  /* 0x00000000000079c5 */ /* 0x000fcc0000000000 */
[----:B------:R-:W-:Y:S01]  /*1dfe0*/  QGMMA.64x192x32.F32.E4M3.E4M3 R24, R200, gdesc[UR4], R24, gsb0 ;  /* 0x02e00004c8187df3 */ /* 0x000fe20008000818 */
[----:B------:R-:W-:Y:S02]  /*1dff0*/  IMAD.U32 R15, RZ, RZ, UR40 ;  /* 0x00000028ff0f7e24 */ /* 0x000fe4000f8e00ff */
[----:B------:R-:W-:Y:S01]  /*1e000*/  @P3 FMUL.FTZ R16, R16, 0.69314718246459960938 ;  /* 0x3f31721810103820 */ /* 0x000fe20000410000 */
[----:B-1----:R-:W-:Y:S01]  /*1e010*/  @P3 FMUL.FTZ R11, R11, 0.69314718246459960938 ;  /* 0x3f3172180b0b3820 */ /* 0x002fe20000410000 */
[----:B---3--:R-:W-:Y:S01]  /*1e020*/  @P2 FMUL.FTZ R9, R9, 0.69314718246459960938 ;  /* 0x3f31721809092820 */ /* 0x008fe20000410000 */
[----:B------:R-:W-:Y:S01]  /*1e030*/  @P2 FMUL.FTZ R8, R15, 0.69314718246459960938 ;  /* 0x3f3172180f082820 */ /* 0x000fe20000410000 */
[----:B------:R-:W-:Y:S02]  /*1e040*/  IMAD.MOV.U32 R5, RZ, RZ, -0x800000 ;  /* 0xff800000ff057424 */ /* 0x000fe400078e00ff */
[----:B------:R-:W-:-:S01]  /*1e050*/  @P3 FFMA.FTZ R5, R16, R0, R11 ;  /* 0x0000000010053223 */ /* 0x000fc2000001000b */
[----:B------:R-:W-:-:S02]  /*1e060*/  IMAD.MOV.U32 R4, RZ, RZ, -0x800000 ;  /* 0xff800000ff047424 */ /* 0x000fc400078e00ff */
[----:B------:R-:W-:-:S01]  /*1e070*/  @P2 FFMA.FTZ R4, R8, R3, R9 ;  /* 0x0000000308042223 */ /* 0x000fc20000010009 */
[-C--:B--2---:R-:W-:Y:S01]  /*1e080*/  FMUL.FTZ R6, R6, R7.reuse ;  /* 0x0000000706067220 */ /* 0x084fe20000410000 */
[----:B----4-:R-:W-:Y:S01]  /*1e090*/  FMUL.FTZ R0, R10, R7 ;  /* 0x000000070a007220 */ /* 0x010fe20000410000 */
[----:B------:R-:W-:Y:S02]  /*1e0a0*/  WARPGROUP.DEPBAR.LE gsb0, 0x0 ;  /* 0x00008000000079c5 */ /* 0x000fe40000010000 */
[----:B------:R-:W-:Y:S05]  /*1e0b0*/  @!P0 BRA `(.L_x_4627) ;  /* 0x0000000000048947 */ /* 0x000fea0003800000 */
[----:B------:R-:W-:Y:S01]  /*1e0c0*/  BPT.TRAP 0x1 ;  /* 0x000000040000795c */ /* 0x000fe20000300000 */
.L_x_4627:
        /* <DEDUP_REMOVED lines=106> */
.L_x_4525:
[----:B------:R-:W1:Y:S08]  /*1e770*/  S2UR UR37, SR_CgaCtaId ;  /* 0x00000000002579c3 */ /* 0x000e700000008800 */
[----:B------:R-:W-:Y:S01]  /*1e780*/  BAR.SYNC.DEFER_BLOCKING 0x5, 0x180 ;  /* 0x0146000000007b1d */ /* 0x000fe20000010000 */
[----:B------:R-:W-:-:S05]  /*1e790*/  ISETP.NE.AND P1, PT, R226, RZ, PT ;  /* 0x000000ffe200720c */ /* 0x000fca0003f25270 */
[----:B------:R-:W-:Y:S01]  /*1e7a0*/  UMOV UR38, 0x400 ;  /* 0x0000040000267882 */ /* 0x000fe20000000000 */
[----:B------:R-:W-:Y:S07]  /*1e7b0*/  BSSY B0, `(.L_x_4628) ;  /* 0x00004cd000007945 */ /* 0x000fee0003800000 */
[----:B------:R-:W2:Y:S01]  /*1e7c0*/  @!P1 LDC R226, c[0x0][0xad4] ;  /* 0x0002b500ffe29b82 */ /* 0x000ea20000000800 */
[----:B-1----:R-:W-:-:S09]  /*1e7d0*/  ULEA UR38, UR37, UR38, 0x18 ;  /* 0x0000002625267291 */ /* 0x002fd2000f8ec03f */
[----:B------:R-:W1:Y:S02]  /*1e7e0*/  LDS.128 R220, [UR38+0x334d0] ;  /* 0x0334d026ffdc7984 */ /* 0x000e640008000c00 */
[----:B-1----:R-:W-:Y:S01]  /*1e7f0*/  R2UR UR4, R221 ;  /* 0x00000000dd0472ca */ /* 0x002fe200000e0000 */
[----:B------:R-:W-:Y:S06]  /*1e800*/  BAR.ARV 0x4, 0x180 ;  /* 0x0106000000007b1d */ /* 0x000fec0000002000 */
[----:B--2---:R-:W-:Y:S08]  /*1e810*/  @P0 BRA `(.L_x_4629) ;  /* 0x0000003c00e00947 */ /* 0x004ff00003800000 */
[----:B------:R-:W1:Y:S01]  /*1e820*/  S2R R16, SR_TID.X ;  /* 0x0000000000107919 */ /* 0x000e620000002100 */
[----:B------:R-:W-:Y:S01]  /*1e830*/  ULDC.64 UR6, c[0x4][0xe0] ;  /* 0x0100380000067ab9 */ /* 0x000fe20000000a00 */
[----:B-1----:R-:W-:-:S05]  /*1e840*/  IMAD.SHL.U32 R0, R16, 0x4, RZ ;  /* 0x0000000410007824 */ /* 0x002fca00078e00ff */
[----:B------:R-:W-:Y:S01]  /*1e850*/  LOP3.LUT R0, R0, 0xc, RZ, 0xc0, !PT ;  /* 0x0000000c00007812 */ /* 0x000fe200078ec0ff */
[----:B------:R-:W-:Y:S03]  /*1e860*/  BAR.SYNC.DEFER_BLOCKING 0x1, 0x100 ;  /* 0x0044000000007b1d */ /* 0x000fe60000010000 */
[----:B------:R-:W-:-:S05]  /*1e870*/  IADD3 R6, P0, R0, UR6, RZ ;  /* 0x0000000600067c10 */ /* 0x000fca000ff1e0ff */
[----:B------:R-:W-:Y:S01]  /*1e880*/  IMAD.X R7, RZ, RZ, UR7, P0 ;  /* 0x00000007ff077e24 */ /* 0x000fe200080e06ff */
[----:B------:R-:W-:Y:S02]  /*1e890*/  LOP3.LUT P0, R0, R16, 0x3, RZ, 0xc0, !PT ;  /* 0x0000000310007812 */ /* 0x000fe4000780c0ff */
[----:B------:R-:W2:Y:S04]  /*1e8a0*/  LDL R16, [R1+0x3a0] ;  /* 0x0003a00001107983 */ /* 0x000ea80000100800 */
[----:B------:R1:W3:Y:S01]  /*1e8b0*/  LDG.E.CONSTANT R30, desc[UR50][R6.64] ;  /* 0x00000032061e7981 */ /* 0x0002e2000c1e9900 */
[----:B------:R-:W4:Y:S01]  /*1e8c0*/  S2UR UR5, SR_SWINHI ;  /* 0x00000000000579c3 */ /* 0x000f220000002f00 */
        /* <DEDUP_REMOVED lines=10> */
[----:B------:R-:W-:Y:S01]  /*1e970*/  UMOV UR6, UR38 ;  /* 0x0000002600067c82 */ /* 0x000fe20008000000 */
[----:B----4-:R-:W-:Y:S01]  /*1e980*/  UMOV UR7, UR5 ;  /* 0x0000000500077c82 */ /* 0x010fe20008000000 */
[----:B-1----:R-:W-:Y:S02]  /*1e990*/  IMAD.U32 R6, RZ, RZ, UR6 ;  /* 0x00000006ff067e24 */ /* 0x002fe4000f8e00ff */
[----:B------:R-:W-:Y:S01]  /*1e9a0*/  IMAD.U32 R7, RZ, RZ, UR7 ;  /* 0x00000007ff077e24 */ /* 0x000fe2000f8e00ff */
        /* <DEDUP_REMOVED lines=87> */
[----:B--2---:R-:W-:-:S03]  /*1ef20*/  IMAD.WIDE R32, R16, 0x2, R6 ;  /* 0x0000000210207825 */ /* 0x004fc600078e0206 */
[C---:B------:R-:W-:Y:S02]  /*1ef30*/  IADD3 R143, P3, R32.reuse, 0x8060, RZ ;  /* 0x00008060208f7810 */ /* 0x040fe40007f7e0ff */
[C---:B------:R-:W-:Y:S02]  /*1ef40*/  IADD3 R119, P5, R32.reuse, 0x8020, RZ ;  /* 0x0000802020777810 */ /* 0x040fe40007fbe0ff */
[C---:B------:R-:W-:Y:S01]  /*1ef50*/  LOP3.LUT R3, R32.reuse, 0x380, RZ, 0xc0, !PT ;  /* 0x0000038020037812 */ /* 0x040fe200078ec0ff */
[----:B------:R-:W-:Y:S01]  /*1ef60*/  IMAD.X R41, RZ, RZ, R33, P3 ;  /* 0x000000ffff297224 */ /* 0x000fe200018e0621 */
[C---:B------:R-:W-:Y:S02]  /*1ef70*/  IADD3 R14, P4, R32.reuse, 0x8040, RZ ;  /* 0x00008040200e7810 */ /* 0x040fe40007f9e0ff */
[C---:B------:R-:W-:Y:S02]  /*1ef80*/  IADD3 R105, P1, R32.reuse, 0x8000, RZ ;  /* 0x0000800020697810 */ /* 0x040fe40007f3e0ff */
[----:B------:R-:W-:-:S02]  /*1ef90*/  IADD3 R99, P2, R32, 0x4060, RZ ;  /* 0x0000406020637810 */ /* 0x000fc40007f5e0ff */
[----:B------:R-:W-:Y:S02]  /*1efa0*/  IADD3 R10, P3, R32, 0x4040, RZ ;  /* 0x00004040200a7810 */ /* 0x000fe40007f7e0ff */
[----:B------:R-:W-:Y:S02]  /*1efb0*/  LOP3.LUT R0, R119, 0x380, RZ, 0xc0, !PT ;  /* 0x0000038077007812 */ /* 0x000fe400078ec0ff */
[----:B------:R-:W-:Y:S01]  /*1efc0*/  SHF.R.U64 R3, R3, 0x3, RZ ;  /* 0x0000000303037819 */ /* 0x000fe200000012ff */
[--C-:B------:R-:W-:Y:S01]  /*1efd0*/  IMAD.X R37, RZ, RZ, R33.reuse, P4 ;  /* 0x000000ffff257224 */ /* 0x100fe200020e0621 */
[----:B------:R-:W-:Y:S01]  /*1efe0*/  LOP3.LUT R12, R14, 0x380, RZ, 0xc0, !PT ;  /* 0x000003800e0c7812 */ /* 0x000fe200078ec0ff */
[--C-:B------:R-:W-:Y:S01]  /*1eff0*/  IMAD.X R29, RZ, RZ, R33.reuse, P5 ;  /* 0x000000ffff1d7224 */ /* 0x100fe200028e0621 */
[C---:B------:R-:W-:Y:S01]  /*1f000*/  IADD3 R95, P4, R32.reuse, 0x4020, RZ ;  /* 0x00004020205f7810 */ /* 0x040fe20007f9e0ff */
[--C-:B------:R-:W-:Y:S01]  /*1f010*/  IMAD.X R27, RZ, RZ, R33.reuse, P1 ;  /* 0x000000ffff1b7224 */ /* 0x100fe200008e0621 */
[C---:B------:R-:W-:Y:S01]  /*1f020*/  IADD3 R19, P5, R32.reuse, 0x20, RZ ;  /* 0x0000002020137810 */ /* 0x040fe20007fbe0ff */
[--C-:B------:R-:W-:Y:S01]  /*1f030*/  IMAD.X R25, RZ, RZ, R33.reuse, P2 ;  /* 0x000000ffff197224 */ /* 0x100fe200010e0621 */
[C---:B------:R-:W-:Y:S01]  /*1f040*/  IADD3 R8, P1, R32.reuse, 0x40, RZ ;  /* 0x0000004020087810 */ /* 0x040fe20007f3e0ff */
[----:B------:R-:W-:Y:S01]  /*1f050*/  IMAD.X R141, RZ, RZ, R33, P3 ;  /* 0x000000ffff8d7224 */ /* 0x000fe200018e0621 */
[----:B------:R-:W-:-:S02]  /*1f060*/  IADD3 R59, P2, R32, 0x4000, RZ ;  /* 0x00004000203b7810 */ /* 0x000fc40007f5e0ff */
[----:B------:R-:W-:Y:S02]  /*1f070*/  IADD3 R57, P3, R32, 0x60, RZ ;  /* 0x0000006020397810 */ /* 0x000fe40007f7e0ff */
[----:B------:R-:W-:Y:S02]  /*1f080*/  SHF.R.U64 R0, R0, 0x3, RZ ;  /* 0x0000000300007819 */ /* 0x000fe400000012ff */
[----:B------:R-:W-:Y:S02]  /*1f090*/  LOP3.LUT R32, R3, R32, RZ, 0x3c, !PT ;  /* 0x0000002003207212 */ /* 0x000fe400078e3cff */
[----:B------:R-:W-:Y:S02]  /*1f0a0*/  SHF.R.U64 R3, R12, 0x3, RZ ;  /* 0x000000030c037819 */ /* 0x000fe400000012ff */
[----:B------:R-:W-:Y:S02]  /*1f0b0*/  LOP3.LUT R28, R0, R119, RZ, 0x3c, !PT ;  /* 0x00000077001c7212 */ /* 0x000fe400078e3cff */
[----:B------:R-:W-:-:S02]  /*1f0c0*/  LOP3.LUT R0, R95, 0x380, RZ, 0xc0, !PT ;  /* 0x000003805f007812 */ /* 0x000fc400078ec0ff */
[----:B------:R-:W-:Y:S02]  /*1f0d0*/  LOP3.LUT R36, R3, R14, RZ, 0x3c, !PT ;  /* 0x0000000e03247212 */ /* 0x000fe400078e3cff */
[----:B------:R-:W-:Y:S02]  /*1f0e0*/  LOP3.LUT R3, R10, 0x380, RZ, 0xc0, !PT ;  /* 0x000003800a037812 */ /* 0x000fe400078ec0ff */
[----:B------:R-:W-:Y:S02]  /*1f0f0*/  SHF.R.U64 R0, R0, 0x3, RZ ;  /* 0x0000000300007819 */ /* 0x000fe400000012ff */
[----:B------:R-:W-:Y:S02]  /*1f100*/  LOP3.LUT R14, R105, 0x380, RZ, 0xc0, !PT ;  /* 0x00000380690e7812 */ /* 0x000fe400078ec0ff */
[----:B------:R-:W-:Y:S02]  /*1f110*/  SHF.R.U64 R3, R3, 0x3, RZ ;  /* 0x0000000303037819 */ /* 0x000fe400000012ff */
[----:B------:R-:W-:-:S02]  /*1f120*/  LOP3.LUT R20, R0, R95, RZ, 0x3c, !PT ;  /* 0x0000005f00147212 */ /* 0x000fc400078e3cff */
[----:B------:R-:W-:Y:S02]  /*1f130*/  LOP3.LUT R16, R143, 0x380, RZ, 0xc0, !PT ;  /* 0x000003808f107812 */ /* 0x000fe400078ec0ff */
[----:B------:R-:W-:Y:S02]  /*1f140*/  LOP3.LUT R0, R19, 0x380, RZ, 0xc0, !PT ;  /* 0x0000038013007812 */ /* 0x000fe400078ec0ff */
[----:B------:R-:W-:Y:S02]  /*1f150*/  LOP3.LUT R12, R99, 0x380, RZ, 0xc0, !PT ;  /* 0x00000380630c7812 */ /* 0x000fe400078ec0ff */
[----:B------:R-:W-:Y:S02]  /*1f160*/  SHF.R.U64 R14, R14, 0x3, RZ ;  /* 0x000000030e0e7819 */ /* 0x000fe400000012ff */
[----:B------:R-:W-:Y:S02]  /*1f170*/  LOP3.LUT R140, R3, R10, RZ, 0x3c, !PT ;  /* 0x0000000a038c7212 */ /* 0x000fe400078e3cff */
[----:B------:R-:W-:-:S02]  /*1f180*/  LOP3.LUT R3, R8, 0x380, RZ, 0xc0, !PT ;  /* 0x0000038008037812 */ /* 0x000fc400078ec0ff */
[----:B------:R-:W-:Y:S02]  /*1f190*/  SHF.R.U64 R16, R16, 0x3, RZ ;  /* 0x0000000310107819 */ /* 0x000fe400000012ff */
[----:B------:R-:W-:Y:S02]  /*1f1a0*/  SHF.R.U64 R0, R0, 0x3, RZ ;  /* 0x0000000300007819 */ /* 0x000fe400000012ff */
[----:B------:R-:W-:Y:S02]  /*1f1b0*/  SHF.R.U64 R12, R12, 0x3, RZ ;  /* 0x000000030c0c7819 */ /* 0x000fe400000012ff */
[----:B------:R-:W-:Y:S02]  /*1f1c0*/  LOP3.LUT R26, R14, R105, RZ, 0x3c, !PT ;  /* 0x000000690e1a7212 */ /* 0x000fe400078e3cff */
[----:B------:R-:W-:Y:S02]  /*1f1d0*/  LOP3.LUT R10, R59, 0x380, RZ, 0xc0, !PT ;  /* 0x000003803b0a7812 */ /* 0x000fe400078ec0ff */
[----:B------:R-:W-:Y:S01]  /*1f1e0*/  SHF.R.U64 R3, R3, 0x3, RZ ;  /* 0x0000000303037819 */ /* 0x000fe200000012ff */
[--C-:B------:R-:W-:Y:S01]  /*1f1f0*/  IMAD.X R15, RZ, RZ, R33.reuse, P5 ;  /* 0x000000ffff0f7224 */ /* 0x100fe200028e0621 */
[----:B------:R-:W-:Y:S01]  /*1f200*/  LOP3.LUT R40, R16, R143, RZ, 0x3c, !PT ;  /* 0x0000008f10287212 */ /* 0x000fe200078e3cff */
[----:B------:R-:W-:Y:S01]  /*1f210*/  IMAD.X R13, RZ, RZ, R33, P1 ;  /* 0x000000ffff0d7224 */ /* 0x000fe200008e0621 */
[----:B------:R-:W-:-:S02]  /*1f220*/  LOP3.LUT R14, R0, R19, RZ, 0x3c, !PT ;  /* 0x00000013000e7212 */ /* 0x000fc400078e3cff */
[----:B------:R-:W-:Y:S02]  /*1f230*/  LOP3.LUT R24, R12, R99, RZ, 0x3c, !PT ;  /* 0x000000630c187212 */ /* 0x000fe400078e3cff */
[----:B------:R-:W-:Y:S02]  /*1f240*/  LOP3.LUT R16, R57, 0x380, RZ, 0xc0, !PT ;  /* 0x0000038039107812 */ /* 0x000fe400078ec0ff */
[----:B------:R-:W-:Y:S02]  /*1f250*/  SHF.R.U64 R10, R10, 0x3, RZ ;  /* 0x000000030a0a7819 */ /* 0x000fe400000012ff */
[----:B------:R-:W-:Y:S01]  /*1f260*/  MOV R0, R26 ;  /* 0x0000001a00007202 */ /* 0x000fe20000000f00 */
[----:B------:R-:W-:Y:S01]  /*1f270*/  IMAD.X R21, RZ, RZ, R33, P4 ;  /* 0x000000ffff157224 */ /* 0x000fe200020e0621 */
[----:B------:R-:W-:Y:S02]  /*1f280*/  LOP3.LUT R12, R3, R8, RZ, 0x3c, !PT ;  /* 0x00000008030c7212 */ /* 0x000fe400078e3cff */
[----:B---3--:R-:W-:-:S02]  /*1f290*/  LOP3.LUT R27, R30, 0x2, RZ, 0x3c, !PT ;  /* 0x000000021e1b7812 */ /* 0x008fc400078e3cff */
[----:B------:R-:W-:Y:S02]  /*1f2a0*/  SHF.R.U64 R16, R16, 0x3, RZ ;  /* 0x0000000310107819 */ /* 0x000fe400000012ff */
[----:B------:R-:W-:Y:S02]  /*1f2b0*/  LOP3.LUT R10, R10, R59, RZ, 0x3c, !PT ;  /* 0x0000003b0a0a7212 */ /* 0x000fe400078e3cff */
[----:B------:R-:W-:Y:S02]  /*1f2c0*/  MOV R58, R14 ;  /* 0x0000000e003a7202 */ /* 0x000fe40000000f00 */
[----:B------:R-:W-:Y:S01]  /*1f2d0*/  MOV R59, R12 ;  /* 0x0000000c003b7202 */ /* 0x000fe20000000f00 */
[----:B------:R-:W-:Y:S01]  /*1f2e0*/  SHFL.IDX PT, R14, R35, R30, 0x1c1f ;  /* 0x001c1f1e230e7589 */ /* 0x000fe200000e0000 */
[----:B------:R-:W-:Y:S01]  /*1f2f0*/  MOV R140, R140 ;  /* 0x0000008c008c7202 */ /* 0x000fe20000000f00 */
[----:B------:R-:W-:Y:S01]  /*1f300*/  IMAD.X R9, RZ, RZ, R33, P3 ;  /* 0x000000ffff097224 */ /* 0x000fe200018e0621 */
[----:B------:R-:W-:Y:S01]  /*1f310*/  MOV R141, R20 ;  /* 0x00000014008d7202 */ /* 0x000fe20000000f00 */
[----:B------:R-:W1:Y:S01]  /*1f320*/  SHFL.IDX PT, R13, R38, R27, 0x1c1f ;  /* 0x001c1f1b260d7589 */ /* 0x000e6200000e0000 */
[----:B------:R-:W-:-:S02]  /*1f330*/  LOP3.LUT R8, R16, R57, RZ, 0x3c, !PT ;  /* 0x0000003910087212 */ /* 0x000fc400078e3cff */
[----:B------:R-:W-:Y:S01]  /*1f340*/  MOV R22, R24 ;  /* 0x0000001800167202 */ /* 0x000fe20000000f00 */
[----:B------:R-:W-:Y:S04]  /*1f350*/  SHFL.IDX PT, R15, R43, R30, 0x1c1f ;  /* 0x001c1f1e2b0f7589 */ /* 0x000fe800000e0000 */
[----:B------:R-:W2:Y:S01]  /*1f360*/  SHFL.IDX PT, R20, R46, R27, 0x1c1f ;  /* 0x001c1f1b2e147589 */ /* 0x000ea200000e0000 */
[----:B------:R-:W-:Y:S01]  /*1f370*/  IMAD.X R11, RZ, RZ, R33, P2 ;  /* 0x000000ffff0b7224 */ /* 0x000fe200010e0621 */
[----:B------:R-:W-:Y:S02]  /*1f380*/  MOV R19, R28 ;  /* 0x0000001c00137202 */ /* 0x000fe40000000f00 */
[----:B------:R-:W-:Y:S01]  /*1f390*/  SHFL.IDX PT, R24, R117, R30, 0x1c1f ;  /* 0x001c1f1e75187589 */ /* 0x000fe200000e0000 */
[----:B------:R-:W-:-:S03]  /*1f3a0*/  MOV R143, R8 ;  /* 0x00000008008f7202 */ /* 0x000fc60000000f00 */
[----:B------:R-:W3:Y:S04]  /*1f3b0*/  SHFL.IDX PT, R21, R104, R27, 0x1c1f ;  /* 0x001c1f1b68157589 */ /* 0x000ee800000e0000 */
[----:B------:R-:W-:Y:S04]  /*1f3c0*/  SHFL.IDX PT, R25, R127, R30, 0x1c1f ;  /* 0x001c1f1e7f197589 */ /* 0x000fe800000e0000 */
[----:B------:R-:W4:Y:S01]  /*1f3d0*/  SHFL.IDX PT, R26, R31, R27, 0x1c1f ;  /* 0x001c1f1b1f1a7589 */ /* 0x000f2200000e0000 */
[----:B------:R-:W-:-:S03]  /*1f3e0*/  MOV R3, R40 ;  /* 0x0000002800037202 */ /* 0x000fc60000000f00 */
[----:B------:R-:W-:Y:S01]  /*1f3f0*/  SHFL.IDX PT, R28, R51, R30, 0x1c1f ;  /* 0x001c1f1e331c7589 */ /* 0x000fe200000e0000 */
[----:B------:R-:W-:-:S03]  /*1f400*/  MOV R16, R36 ;  /* 0x0000002400107202 */ /* 0x000fc60000000f00 */
[----:B------:R-:W-:Y:S01]  /*1f410*/  SHFL.IDX PT, R99, R61, R30, 0x1c1f ;  /* 0x001c1f1e3d637589 */ /* 0x000fe200000e0000 */
[----:B------:R-:W-:-:S03]  /*1f420*/  MOV R142, R10 ;  /* 0x0000000a008e7202 */ /* 0x000fc60000000f00 */
[----:B------:R-:W-:Y:S04]  /*1f430*/  SHFL.IDX PT, R105, R77, R30, 0x1c1f ;  /* 0x001c1f1e4d697589 */ /* 0x000fe800000e0000 */
[----:B------:R-:W-:Y:S04]  /*1f440*/  SHFL.IDX PT, R136, R109, R30, 0x1c1f ;  /* 0x001c1f1e6d887589 */ /* 0x000fe800000e0000 */
[----:B------:R-:W-:Y:S04]  /*1f450*/  SHFL.IDX PT, R8, R113, R30, 0x1c1f ;  /* 0x001c1f1e71087589 */ /* 0x000fe800000e0000 */
[----:B------:R-:W0:Y:S04]  /*1f460*/  SHFL.IDX PT, R29, R54, R27, 0x1c1f ;  /* 0x001c1f1b361d7589 */ /* 0x000e2800000e0000 */
[----:B------:R-:W-:Y:S04]  /*1f470*/  SHFL.IDX PT, R134, R60, R27, 0x1c1f ;  /* 0x001c1f1b3c867589 */ /* 0x000fe800000e0000 */
[----:B------:R-:W-:Y:S01]  /*1f480*/  SHFL.IDX PT, R51, R108, R27, 0x1c1f ;  /* 0x001c1f1b6c337589 */ /* 0x000fe200000e0000 */
        /* <DEDUP_REMOVED lines=13> */
[----:B------:R-:W0:Y:S04]  /*1f560*/  SHFL.IDX PT, R60, R34, R27, 0x1c1f ;  /* 0x001c1f1b223c7589 */ /* 0x000e2800000e0000 */
[----:B------:R-:W0:Y:S04]  /*1f570*/  SHFL.IDX PT, R108, R82, R27, 0x1c1f ;  /* 0x001c1f1b526c7589 */ /* 0x000e2800000e0000 */
        /* <DEDUP_REMOVED lines=42> */
[----:B------:R-:W0:Y:S04]  /*1f820*/  SHFL.IDX PT, R124, R124, R27, 0x1c1f ;  /* 0x001c1f1b7c7c7589 */ /* 0x000e2800000e0000 */
        /* <DEDUP_REMOVED lines=13> */
[----:B------:R-:W0:Y:S04]  /*1f900*/  SHFL.IDX PT, R80, R55, R27, 0x1c1f ;  /* 0x001c1f1b37507589 */ /* 0x000e2800000e0000 */
[----:B------:R-:W0:Y:S04]  /*1f910*/  SHFL.IDX PT, R42, R102, R27, 0x1c1f ;  /* 0x001c1f1b662a7589 */ /* 0x000e2800000e0000 */
[----:B------:R-:W-:Y:S04]  /*1f920*/  SHFL.IDX PT, R53, R53, R30, 0x1c1f ;  /* 0x001c1f1e35357589 */ /* 0x000fe800000e0000 */
[----:B------:R-:W-:Y:S04]  /*1f930*/  SHFL.IDX PT, R149, R149, R30, 0x1c1f ;  /* 0x001c1f1e95957589 */ /* 0x000fe800000e0000 */
[----:B------:R-:W0:Y:S04]  /*1f940*/  SHFL.IDX PT, R56, R56, R27, 0x1c1f ;  /* 0x001c1f1b38387589 */ /* 0x000e2800000e0000 */
[----:B------:R-:W0:Y:S04]  /*1f950*/  SHFL.IDX PT, R92, R66, R27, 0x1c1f ;  /* 0x001c1f1b425c7589 */ /* 0x000e2800000e0000 */
[----:B------:R-:W-:Y:S04]  /*1f960*/  SHFL.IDX PT, R153, R153, R30, 0x1c1f ;  /* 0x001c1f1e99997589 */ /* 0x000fe800000e0000 */
[----:B------:R0:W-:Y:S04]  /*1f970*/  SHFL.IDX PT, R132, R103, R30, 0x1c1f ;  /* 0x001c1f1e67847589 */ /* 0x0001e800000e0000 */
[----:B------:R-:W0:Y:S04]  /*1f980*/  SHFL.IDX PT, R100, R74, R27, 0x1c1f ;  /* 0x001c1f1b4a647589 */ /* 0x000e2800000e0000 */
[----:B------:R0:W0:Y:S01]  /*1f990*/  SHFL.IDX PT, R47, R106, R27, 0x1c1f ;  /* 0x001c1f1b6a2f7589 */ /* 0x00002200000e0000 */
[----:B-1----:R-:W-:-:S02]  /*1f9a0*/  SEL R12, R14, R13, P0 ;  /* 0x0000000d0e0c7207 */ /* 0x002fc40000000000 */
[----:B------:R-:W-:Y:S02]  /*1f9b0*/  SEL R14, R13, R14, P0 ;  /* 0x0000000e0d0e7207 */ /* 0x000fe40000000000 */
[----:B--2---:R-:W-:Y:S02]  /*1f9c0*/  SEL R13, R15, R20, P0 ;  /* 0x000000140f0d7207 */ /* 0x004fe40000000000 */
[----:B------:R-:W-:Y:S02]  /*1f9d0*/  SEL R15, R20, R15, P0 ;  /* 0x0000000f140f7207 */ /* 0x000fe40000000000 */
[----:B---3--:R-:W-:Y:S02]  /*1f9e0*/  SEL R20, R24, R21, P0 ;  /* 0x0000001518147207 */ /* 0x008fe40000000000 */
[----:B------:R-:W-:Y:S02]  /*1f9f0*/  SEL R24, R21, R24, P0 ;  /* 0x0000001815187207 */ /* 0x000fe40000000000 */
[----:B----4-:R-:W-:-:S02]  /*1fa00*/  SEL R21, R25, R26, P0 ;  /* 0x0000001a19157207 */ /* 0x010fc40000000000 */
        /* <DEDUP_REMOVED lines=83> */
[----:B------:R-:W-:Y:S01]  /*1ff40*/  SEL R123, R43, R42, P0 ;  /* 0x0000002a2b7b7207 */ /* 0x000fe20000000000 */
[----:B------:R-:W0:Y:S01]  /*1ff50*/  LDC.64 R138, c[0x0][0xc00] ;  /* 0x00030000ff8a7b82 */ /* 0x000e220000000a00 */
[----:B------:R-:W-:-:S02]  /*1ff60*/  SEL R125, R42, R43, P0 ;  /* 0x0000002b2a7d7207 */ /* 0x000fc40000000000 */
[----:B------:R-:W-:Y:S02]  /*1ff70*/  F2FP.BF16.F32.PACK_AB R36, R27, R26 ;  /* 0x0000001a1b24723e */ /* 0x000fe400000010ff */
[----:B------:R-:W-:Y:S02]  /*1ff80*/  F2FP.BF16.F32.PACK_AB R37, R31, R30 ;  /* 0x0000001e1f25723e */ /* 0x000fe400000010ff */
[----:B------:R-:W-:Y:S02]  /*1ff90*/  F2FP.BF16.F32.PACK_AB R38, R29, R28 ;  /* 0x0000001c1d26723e */ /* 0x000fe400000010ff */
[----:B------:R-:W-:Y:S02]  /*1ffa0*/  F2FP.BF16.F32.PACK_AB R39, R61, R60 ;  /* 0x0000003c3d27723e */ /* 0x000fe400000010ff */
        /* <DEDUP_REMOVED lines=9> */
[----:B------:R-:W-:Y:S01]  /*20040*/  SEL R130, R132, R47, P0 ;  /* 0x0000002f84827207 */ /* 0x000fe20000000000 */
[----:B------:R1:W-:Y:S01]  /*20050*/  STSM.16.M88.4 [R57], R32 ;  /* 0x0000002039007844 */ /* 0x0003e20000000200 */
[----:B------:R-:W-:Y:S02]  /*20060*/  SEL R100, R100, R153, P0 ;  /* 0x0000009964647207 */ /* 0x000fe40000000000 */
[----:B------:R-:W-:Y:S01]  /*20070*/  SEL R132, R47, R132, P0 ;  /* 0x000000842f847207 */ /* 0x000fe20000000000 */
[----:B------:R2:W-:Y:S01]  /*20080*/  STSM.16.M88.4 [R58], R36 ;  /* 0x000000243a007844 */ /* 0x0005e20000000200 */
[----:B------:R-:W-:Y:S02]  /*20090*/  F2FP.BF16.F32.PACK_AB R44, R71, R70 ;  /* 0x00000046472c723e */ /* 0x000fe400000010ff */
[----:B------:R-:W-:-:S02]  /*200a0*/  F2FP.BF16.F32.PACK_AB R45, R75, R74 ;  /* 0x0000004a4b2d723e */ /* 0x000fc400000010ff */
[----:B------:R-:W-:Y:S02]  /*200b0*/  F2FP.BF16.F32.PACK_AB R46, R73, R72 ;  /* 0x00000048492e723e */ /* 0x000fe400000010ff */
[----:B------:R-:W-:Y:S01]  /*200c0*/  F2FP.BF16.F32.PACK_AB R47, R77, R76 ;  /* 0x0000004c4d2f723e */ /* 0x000fe200000010ff */
[----:B------:R3:W-:Y:S01]  /*200d0*/  STSM.16.M88.4 [R59], R40 ;  /* 0x000000283b007844 */ /* 0x0007e20000000200 */
[----:B------:R-:W-:Y:S02]  /*200e0*/  F2FP.BF16.F32.PACK_AB R48, R79, R78 ;  /* 0x0000004e4f30723e */ /* 0x000fe400000010ff */
        /* <DEDUP_REMOVED lines=8> */
[----:B-1----:R-:W-:-:S02]  /*20170*/  F2FP.BF16.F32.PACK_AB R57, R99, R98 ;  /* 0x000000626339723e */ /* 0x002fc400000010ff */
[----:B--2---:R-:W-:Y:S02]  /*20180*/  F2FP.BF16.F32.PACK_AB R58, R97, R96 ;  /* 0x00000060613a723e */ /* 0x004fe400000010ff */
[----:B---3--:R-:W-:Y:S01]  /*20190*/  F2FP.BF16.F32.PACK_AB R59, R101, R100 ;  /* 0x00000064653b723e */ /* 0x008fe200000010ff */
[----:B------:R-:W-:Y:S01]  /*201a0*/  STSM.16.M88.4 [R143], R44 ;  /* 0x0000002c8f007844 */ /* 0x000fe20000000200 */
[----:B------:R-:W-:Y:S02]  /*201b0*/  F2FP.BF16.F32.PACK_AB R32, R103, R102 ;  /* 0x000000666720723e */ /* 0x000fe400000010ff */
[----:B------:R-:W-:Y:S02]  /*201c0*/  F2FP.BF16.F32.PACK_AB R33, R107, R106 ;  /* 0x0000006a6b21723e */ /* 0x000fe400000010ff */
[----:B------:R-:W-:Y:S02]  /*201d0*/  F2FP.BF16.F32.PACK_AB R34, R105, R104 ;  /* 0x000000686922723e */ /* 0x000fe400000010ff */
[----:B------:R-:W-:Y:S01]  /*201e0*/  F2FP.BF16.F32.PACK_AB R35, R109, R108 ;  /* 0x0000006c6d23723e */ /* 0x000fe200000010ff */
[----:B------:R1:W-:Y:S01]  /*201f0*/  STSM.16.M88.4 [R142], R48 ;  /* 0x000000308e007844 */ /* 0x0003e20000000200 */
[----:B------:R-:W-:-:S02]  /*20200*/  F2FP.BF16.F32.PACK_AB R36, R111, R110 ;  /* 0x0000006e6f24723e */ /* 0x000fc400000010ff */
[----:B------:R-:W-:Y:S01]  /*20210*/  F2FP.BF16.F32.PACK_AB R37, R115, R114 ;  /* 0x000000727325723e */ /* 0x000fe200000010ff */
[----:B------:R-:W-:Y:S01]  /*20220*/  STSM.16.M88.4 [R141], R52 ;  /* 0x000000348d007844 */ /* 0x000fe20000000200 */
[----:B------:R-:W-:Y:S02]  /*20230*/  F2FP.BF16.F32.PACK_AB R38, R113, R112 ;  /* 0x000000707126723e */ /* 0x000fe400000010ff */
[----:B------:R-:W-:Y:S01]  /*20240*/  F2FP.BF16.F32.PACK_AB R39, R117, R116 ;  /* 0x000000747527723e */ /* 0x000fe200000010ff */
[----:B------:R-:W-:Y:S01]  /*20250*/  STSM.16.M88.4 [R140], R56 ;  /* 0x000000388c007844 */ /* 0x000fe20000000200 */
[----:B------:R-:W-:Y:S02]  /*20260*/  F2FP.BF16.F32.PACK_AB R40, R119, R118 ;  /* 0x000000767728723e */ /* 0x000fe400000010ff */
[----:B------:R-:W-:Y:S01]  /*20270*/  F2FP.BF16.F32.PACK_AB R41, R123, R122 ;  /* 0x0000007a7b29723e */ /* 0x000fe200000010ff */
[----:B------:R2:W-:Y:S01]  /*20280*/  STSM.16.M88.4 [R22], R32 ;  /* 0x0000002016007844 */ /* 0x0005e20000000200 */
[----:B------:R-:W-:-:S02]  /*20290*/  F2FP.BF16.F32.PACK_AB R42, R121, R120 ;  /* 0x00000078792a723e */ /* 0x000fc400000010ff */
[----:B------:R-:W-:Y:S01]  /*202a0*/  F2FP.BF16.F32.PACK_AB R43, R125, R124 ;  /* 0x0000007c7d2b723e */ /* 0x000fe200000010ff */
[----:B-1----:R-:W1:Y:S01]  /*202b0*/  LDC.64 R48, c[0x0][0xc00] ;  /* 0x00030000ff307b82 */ /* 0x002e620000000a00 */
[----:B------:R-:W-:Y:S02]  /*202c0*/  F2FP.BF16.F32.PACK_AB R44, R127, R126 ;  /* 0x0000007e7f2c723e */ /* 0x000fe400000010ff */
[----:B------:R-:W-:Y:S02]  /*202d0*/  F2FP.BF16.F32.PACK_AB R45, R131, R130 ;  /* 0x00000082832d723e */ /* 0x000fe400000010ff */
[----:B------:R-:W-:Y:S02]  /*202e0*/  F2FP.BF16.F32.PACK_AB R46, R129, R128 ;  /* 0x00000080812e723e */ /* 0x000fe400000010ff */
[----:B------:R-:W-:Y:S01]  /*202f0*/  F2FP.BF16.F32.PACK_AB R47, R133, R132 ;  /* 0x00000084852f723e */ /* 0x000fe200000010ff */
[----:B------:R3:W-:Y:S01]  /*20300*/  STSM.16.M88.4 [R0], R36 ;  /* 0x0000002400007844 */ /* 0x0007e20000000200 */
[----:B--2---:R-:W-:-:S02]  /*20310*/  F2FP.BF16.F32.PACK_AB R32, R135, R134 ;  /* 0x000000868720723e */ /* 0x004fc400000010ff */
[----:B------:R-:W-:Y:S02]  /*20320*/  F2FP.BF16.F32.PACK_AB R33, R9, R8 ;  /* 0x000000080921723e */ /* 0x000fe400000010ff */
[----:B------:R-:W-:Y:S02]  /*20330*/  F2FP.BF16.F32.PACK_AB R34, R137, R136 ;  /* 0x000000888922723e */ /* 0x000fe400000010ff */
[----:B------:R-:W-:Y:S01]  /*20340*/  F2FP.BF16.F32.PACK_AB R35, R11, R10 ;  /* 0x0000000a0b23723e */ /* 0x000fe200000010ff */
[----:B------:R-:W-:Y:S04]  /*20350*/  STSM.16.M88.4 [R19], R40 ;  /* 0x0000002813007844 */ /* 0x000fe80000000200 */
[----:B------:R2:W-:Y:S04]  /*20360*/  STSM.16.M88.4 [R16], R44 ;  /* 0x0000002c10007844 */ /* 0x0005e80000000200 */
[----:B------:R4:W-:Y:S01]  /*20370*/  STSM.16.M88.4 [R3], R32 ;  /* 0x0000002003007844 */ /* 0x0009e20000000200 */
[----:B0-----:R-:W-:-:S04]  /*20380*/  ISETP.NE.U32.AND P0, PT, R138, RZ, PT ;  /* 0x000000ff8a00720c */ /* 0x001fc80003f05070 */
[----:B------:R-:W-:Y:S01]  /*20390*/  ISETP.NE.AND.EX P0, PT, R139, RZ, PT, P0 ;  /* 0x000000ff8b00720c */ /* 0x000fe20003f05300 */
[----:B---3--:R-:W-:Y:S02]  /*203a0*/  IMAD.MOV.U32 R0, RZ, RZ, RZ ;  /* 0x000000ffff007224 */ /* 0x008fe400078e00ff */
[----:B-1----:R-:W-:Y:S01]  /*203b0*/  IMAD.WIDE R36, R227, 0x4, R48 ;  /* 0x00000004e3247825 */ /* 0x002fe200078e0230 */
[----:B------:R-:W-:Y:S08]  /*203c0*/  BAR.SYNC.DEFER_BLOCKING 0x1, 0x100 ;  /* 0x0044000000007b1d */ /* 0x000ff00000010000 */
[----:B--2---:R-:W0:Y:S08]  /*203d0*/  LDC R16, c[0x0][0xbe8] ;  /* 0x0002fa00ff107b82 */ /* 0x004e300000000800 */
[----:B----4-:R-:W1:Y:S01]  /*203e0*/  LDC.64 R32, c[0x0][0xc08] ;  /* 0x00030200ff207b82 */ /* 0x010e620000000a00 */
[----:B------:R-:W-:Y:S01]  /*203f0*/  ULDC UR5, c[0x0][0xa88] ;  /* 0x0002a20000057ab9 */ /* 0x000fe20000000800 */
[----:B------:R-:W-:-:S02]  /*20400*/  ISETP.GT.AND P4, PT, R226, 0x1, PT ;  /* 0x00000001e200780c */ /* 0x000fc40003f84270 */
[----:B------:R-:W-:-:S04]  /*20410*/  ISETP.NE.U32.AND P2, PT, R138, RZ, PT ;  /* 0x000000ff8a00720c */ /* 0x000fc80003f45070 */
[----:B------:R-:W2:Y:S01]  /*20420*/  LDC.64 R40, c[0x0][0xba8] ;  /* 0x0002ea00ff287b82 */ /* 0x000ea20000000a00 */
[----:B------:R-:W3:Y:S01]  /*20430*/  @P0 LDG.E R0, desc[UR50][R36.64] ;  /* 0x0000003224000981 */ /* 0x000ee2000c1e1900 */
[----:B-1----:R-:W-:-:S04]  /*20440*/  ISETP.NE.U32.AND P1, PT, R32, RZ, PT ;  /* 0x000000ff2000720c */ /* 0x002fc80003f25070 */
[----:B------:R-:W-:Y:S01]  /*20450*/  ISETP.NE.AND.EX P1, PT, R33, RZ, PT, P1 ;  /* 0x000000ff2100720c */ /* 0x000fe20003f25310 */
[----:B------:R-:W-:Y:S02]  /*20460*/  IMAD.MOV.U32 R42, RZ, RZ, 0x9b8 ;  /* 0x000009b8ff2a7424 */ /* 0x000fe400078e00ff */
[----:B------:R-:W-:Y:S01]  /*20470*/  IMAD.U32 R49, RZ, RZ, UR5 ;  /* 0x00000005ff317e24 */ /* 0x000fe2000f8e00ff */
[----:B0-----:R-:W-:Y:S02]  /*20480*/  ISETP.NE.AND P3, PT, R16, 0x1, PT ;  /* 0x000000011000780c */ /* 0x001fe40003f65270 */
[----:B------:R-:W-:Y:S01]  /*20490*/  SHF.R.S32.HI R19, RZ, 0x1f, R227 ;  /* 0x0000001fff137819 */ /* 0x000fe200000114e3 */
[----:B------:R-:W-:Y:S01]  /*204a0*/  VIADD R45, R224, UR39 ;  /* 0x00000027e02d7c36 */ /* 0x000fe20008000000 */
[----:B------:R-:W-:Y:S01]  /*204b0*/  ISETP.NE.AND.EX P2, PT, R139, RZ, PT, P2 ;  /* 0x000000ff8b00720c */ /* 0x000fe20003f45320 */
[----:B--2---:R-:W0:Y:S08]  /*204c0*/  @!P4 LDC R40, c[0x0][0xb50] ;  /* 0x0002d400ff28cb82 */ /* 0x004e300000000800 */
[----:B------:R-:W1:Y:S01]  /*204d0*/  @P1 LDC.64 R32, c[0x0][0xc08] ;  /* 0x00030200ff201b82 */ /* 0x000e620000000a00 */
[----:B------:R-:W-:-:S07]  /*204e0*/  SEL R42, R42, 0x978, P4 ;  /* 0x000009782a2a7807 */ /* 0x000fce0002000000 */
[----:B------:R2:W4:Y:S08]  /*204f0*/  LDC.64 R34, c[0x0][R42+0x218] ;  /* 0x000086002a227b82 */ /* 0x0005300000000a00 */
[----:B------:R-:W0:Y:S01]  /*20500*/  @P3 LDC R44, c[0x0][0xbec] ;  /* 0x0002fb00ff2c3b82 */ /* 0x000e220000000800 */
[----:B-1----:R-:W-:-:S07]  /*20510*/  @P1 IMAD.WIDE R32, R227, 0x4, R32 ;  /* 0x00000004e3201825 */ /* 0x002fce00078e0220 */
[----:B------:R-:W1:Y:S01]  /*20520*/  @P3 LDC R53, c[0x0][0xbf0] ;  /* 0x0002fc00ff353b82 */ /* 0x000e620000000800 */
[----:B------:R2:W5:Y:S01]  /*20530*/  @P1 LDG.E R49, desc[UR50][R32.64] ;  /* 0x0000003220311981 */ /* 0x000562000c1e1900 */
[----:B------:R-:W-:-:S06]  /*20540*/  SEL R47, R233, RZ, P4 ;  /* 0x000000ffe92f7207 */ /* 0x000fcc0002000000 */
[----:B------:R-:W3:Y:S08]  /*20550*/  @!P4 LDC R41, c[0x0][0xb54] ;  /* 0x0002d500ff29cb82 */ /* 0x000ef00000000800 */
[----:B--2---:R2:W4:Y:S01]  /*20560*/  LDC.64 R32, c[0x0][R42+0x220] ;  /* 0x000088002a207b82 */ /* 0x0045220000000a00 */
[----:B------:R-:W-:-:S07]  /*20570*/  SEL R3, R227, RZ, !P2 ;  /* 0x000000ffe3037207 */ /* 0x000fce0005000000 */
[----:B------:R2:W1:Y:S01]  /*20580*/  LDC.64 R38, c[0x0][R42+0x228] ;  /* 0x00008a002a267b82 */ /* 0x0004620000000a00 */
[----:B------:R-:W-:-:S07]  /*20590*/  SEL R19, R19, RZ, !P2 ;  /* 0x000000ff13137207 */ /* 0x000fce0005000000 */
[----:B--2---:R-:W2:Y:S01]  /*205a0*/  LDC.64 R42, c[0x0][R42+0x210] ;  /* 0x000084002a2a7b82 */ /* 0x004ea20000000a00 */
[----:B----4-:R-:W-:-:S04]  /*205b0*/  IMAD R22, R33, R3, RZ ;  /* 0x0000000321167224 */ /* 0x010fc800078e02ff */
[----:B------:R-:W-:Y:S02]  /*205c0*/  IMAD R51, R32, R19, R22 ;  /* 0x0000001320337224 */ /* 0x000fe400078e0216 */
[-C--:B------:R-:W-:Y:S02]  /*205d0*/  IMAD R19, R35, R225.reuse, RZ ;  /* 0x000000e123137224 */ /* 0x080fe400078e02ff */
[----:B------:R-:W-:-:S04]  /*205e0*/  IMAD.WIDE.U32 R34, R34, R225, RZ ;  /* 0x000000e122227225 */ /* 0x000fc800078e00ff */
[----:B------:R-:W-:-:S04]  /*205f0*/  IMAD.WIDE.U32 R32, R32, R3, RZ ;  /* 0x0000000320207225 */ /* 0x000fc800078e00ff */
[----:B0-----:R-:W-:-:S04]  /*20600*/  @P3 IMAD.HI.U32 R22, R45, R44, RZ ;  /* 0x0000002c2d163227 */ /* 0x001fc800078e00ff */
[----:B------:R-:W-:Y:S02]  /*20610*/  IMAD.IADD R46, R35, 0x1, R19 ;  /* 0x00000001232e7824 */ /* 0x000fe400078e0213 */
[----:B------:R-:W-:Y:S02]  /*20620*/  IMAD.IADD R35, R33, 0x1, R51 ;  /* 0x0000000121237824 */ /* 0x000fe400078e0233 */
[----:B------:R-:W-:Y:S01]  /*20630*/  IMAD.MOV.U32 R33, RZ, RZ, R45 ;  /* 0x000000ffff217224 */ /* 0x000fe200078e002d */
[----:B-1----:R-:W-:Y:S01]  /*20640*/  @P3 SHF.R.U32.HI R33, RZ, R53, R22 ;  /* 0x00000035ff213219 */ /* 0x002fe20000011616 */
[-C--:B------:R-:W-:Y:S02]  /*20650*/  IMAD R51, R39, R47.reuse, RZ ;  /* 0x0000002f27337224 */ /* 0x080fe400078e02ff */
[----:B------:R-:W-:Y:S01]  /*20660*/  IMAD.WIDE.U32 R38, R38, R47, RZ ;  /* 0x0000002f26267225 */ /* 0x000fe200078e00ff */
[----:B------:R-:W-:-:S03]  /*20670*/  SHF.R.S32.HI R22, RZ, 0x1f, R33 ;  /* 0x0000001fff167819 */ /* 0x000fc60000011421 */
[----:B------:R-:W-:Y:S01]  /*20680*/  IMAD.IADD R51, R39, 0x1, R51 ;  /* 0x0000000127337824 */ /* 0x000fe200078e0233 */
[--C-:B---3--:R-:W-:Y:S02]  /*20690*/  IADD3 R32, P2, P5, R32, R34, R0.reuse ;  /* 0x0000002220207210 */ /* 0x108fe40007d5e000 */
[----:B------:R-:W-:Y:S01]  /*206a0*/  SHF.R.S32.HI R19, RZ, 0x1f, R0 ;  /* 0x0000001fff137819 */ /* 0x000fe20000011400 */
[----:B------:R-:W-:-:S03]  /*206b0*/  IMAD.MOV R34, RZ, RZ, -R33 ;  /* 0x000000ffff227224 */ /* 0x000fc600078e0a21 */
[----:B------:R-:W-:Y:S02]  /*206c0*/  IADD3.X R35, R35, R46, R19, P2, P5 ;  /* 0x0000002e23237210 */ /* 0x000fe400017ea413 */
[----:B------:R-:W-:Y:S01]  /*206d0*/  IADD3 R38, P2, P5, R33, R32, R38 ;  /* 0x0000002021267210 */ /* 0x000fe20007d5e026 */
[----:B------:R-:W-:-:S03]  /*206e0*/  IMAD R33, R16, R34, R45 ;  /* 0x0000002210217224 */ /* 0x000fc600078e022d */
[----:B------:R-:W-:Y:S01]  /*206f0*/  IADD3.X R39, R22, R35, R51, P2, P5 ;  /* 0x0000002316277210 */ /* 0x000fe200017ea433 */
[-C--:B--2---:R-:W-:Y:S01]  /*20700*/  IMAD R22, R43, R33.reuse, RZ ;  /* 0x000000212b167224 */ /* 0x084fe200078e02ff */
[----:B------:R-:W-:Y:S01]  /*20710*/  SHF.R.S32.HI R35, RZ, 0x1f, R33 ;  /* 0x0000001fff237819 */ /* 0x000fe20000011421 */
[----:B------:R-:W-:-:S04]  /*20720*/  IMAD.WIDE.U32 R38, R42, R33, R38 ;  /* 0x000000212a267225 */ /* 0x000fc800078e0026 */
[----:B------:R-:W-:Y:S01]  /*20730*/  IMAD R35, R42, R35, R22 ;  /* 0x000000232a237224 */ /* 0x000fe200078e0216 */
[----:B------:R-:W-:-:S03]  /*20740*/  LEA R40, P2, R38, R40, 0x2 ;  /* 0x0000002826287211 */ /* 0x000fc600078410ff */
[----:B------:R-:W-:-:S05]  /*20750*/  IMAD.IADD R22, R39, 0x1, R35 ;  /* 0x0000000127167824 */ /* 0x000fca00078e0223 */
[----:B------:R-:W-:Y:S01]  /*20760*/  LEA.HI.X R41, R38, R41, R22, 0x2, P2 ;  /* 0x0000002926297211 */ /* 0x000fe200010f1416 */
[----:B------:R-:W-:Y:S06]  /*20770*/  @P1 BRA `(.L_x_4630) ;  /* 0x0000000000101947 */ /* 0x000fec0003800000 */
[----:B------:R-:W-:Y:S05]  /*20780*/  @!P0 BRA `(.L_x_4630) ;  /* 0x00000000000c8947 */ /* 0x000fea0003800000 */
[----:B------:R-:W2:Y:S04]  /*20790*/  LDG.E R22, desc[UR50][R36.64] ;  /* 0x0000003224167981 */ /* 0x000ea8000c1e1900 */
[----:B-----5:R-:W2:Y:S02]  /*207a0*/  LDG.E R49, desc[UR50][R36.64+0x4] ;  /* 0x0000043224317981 */ /* 0x020ea4000c1e1900 */
[----:B--2---:R-:W-:-:S07]  /*207b0*/  IMAD.IADD R49, R49, 0x1, -R22 ;  /* 0x0000000131317824 */ /* 0x004fce00078e0a16 */
.L_x_4630:
[----:B------:R-:W2:Y:S04]  /*207c0*/  LDL R22, [R1+0x39c] ;  /* 0x00039c0001167983 */ /* 0x000ea80000100800 */
[----:B------:R-:W3:Y:S04]  /*207d0*/  LDL R36, [R1+0x394] ;  /* 0x0003940001247983 */ /* 0x000ee80000100800 */
[----:B------:R-:W-:Y:S04]  /*207e0*/  SHFL.IDX PT, R32, R40, RZ, 0x1c1f ;  /* 0x001c1fff28207589 */ /* 0x000fe800000e0000 */
[----:B------:R-:W0:Y:S04]  /*207f0*/  SHFL.IDX PT, R33, R41, RZ, 0x1c1f ;  /* 0x001c1fff29217589 */ /* 0x000e2800000e0000 */
[----:B------:R-:W-:Y:S04]  /*20800*/  SHFL.IDX PT, R34, R40, 0x1, 0x1c1f ;  /* 0x003c1f0028227f89 */ /* 0x000fe800000e0000 */
[----:B------:R-:W1:Y:S01]  /*20810*/  SHFL.IDX PT, R35, R41, 0x1, 0x1c1f ;  /* 0x003c1f0029237f89 */ /* 0x000e6200000e0000 */
[----:B--2---:R-:W-:-:S02]  /*20820*/  VIADD R37, R22, UR39 ;  /* 0x0000002716257c36 */ /* 0x004fc40008000000 */
[----:B-----5:R-:W-:Y:S01]  /*20830*/  IMAD R22, R49, R16, RZ ;  /* 0x0000001031167224 */ /* 0x020fe200078e02ff */
[----:B---3--:R-:W-:Y:S01]  /*20840*/  LOP3.LUT P0, RZ, R36, 0x3, RZ, 0xc0, !PT ;  /* 0x0000000324ff7812 */ /* 0x008fe2000780c0ff */
[----:B------:R-:W-:-:S03]  /*20850*/  VIADD R39, R37, 0x8 ;  /* 0x0000000825277836 */ /* 0x000fc60000000000 */
[-C--:B------:R-:W-:Y:S02]  /*20860*/  ISETP.GE.OR P1, PT, R37, R22.reuse, P0 ;  /* 0x000000162500720c */ /* 0x080fe40000726670 */
[----:B------:R-:W-:-:S11]  /*20870*/  ISETP.GE.OR P0, PT, R39, R22, P0 ;  /* 0x000000162700720c */ /* 0x000fd60000706670 */
[----:B0-----:R0:W-:Y:S04]  /*20880*/  @!P1 ST.E desc[UR50][R32.64], R4 ;  /* 0x0000000420009985 */ /* 0x0011e8000c101932 */
[----:B-1----:R0:W-:Y:S01]  /*20890*/  @!P0 ST.E desc[UR50][R34.64], R5 ;  /* 0x0000000522008985 */ /* 0x0021e2000c101932 */
[----:B------:R-:W-:Y:S05]  /*208a0*/  @P4 BRA `(.L_x_4631) ;  /* 0x0000000c003c4947 */ /* 0x000fea0003800000 */
[----:B------:R-:W2:Y:S01]  /*208b0*/  LDL R139, [R1+0x32c] ;  /* 0x00032c00018b7983 */ /* 0x000ea20000100800 */
[----:B------:R-:W1:Y:S01]  /*208c0*/  @P3 LDC R64, c[0x0][0xbec] ;  /* 0x0002fb00ff403b82 */ /* 0x000e620000000800 */
[----:B------:R-:W-:Y:S02]  /*208d0*/  ULDC.64 UR6, c[0x0][0xaa0] ;  /* 0x0002a80000067ab9 */ /* 0x000fe40000000a00 */
[----:B------:R-:W0:Y:S05]  /*208e0*/  LDL R138, [R1+0x320] ;  /* 0x00032000018a7983 */ /* 0x000e2a0000100800 */
[----:B------:R-:W3:Y:S01]  /*208f0*/  @P3 LDC R21, c[0x0][0xbf0] ;  /* 0x0002fc00ff153b82 */ /* 0x000ee20000000800 */
[----:B------:R-:W-:-:S02]  /*20900*/  IMAD R19, R19, UR6, RZ ;  /* 0x0000000613137c24 */ /* 0x000fc4000f8e02ff */
[----:B------:R-:W-:-:S04]  /*20910*/  IMAD.WIDE.U32 R60, R0, UR6, RZ ;  /* 0x00000006003c7c25 */ /* 0x000fc8000f8e00ff */
[----:B------:R-:W-:Y:S01]  /*20920*/  IMAD R19, R0, UR7, R19 ;  /* 0x0000000700137c24 */ /* 0x000fe2000f8e0213 */
[----:B------:R-:W-:-:S03]  /*20930*/  ULDC.64 UR6, c[0x0][0xae8] ;  /* 0x0002ba0000067ab9 */ /* 0x000fc60000000a00 */
[----:B------:R-:W-:Y:S01]  /*20940*/  IMAD.IADD R61, R61, 0x1, R19 ;  /* 0x000000013d3d7824 */ /* 0x000fe200078e0213 */
[----:B------:R-:W-:Y:S01]  /*20950*/  SHF.R.S32.HI R62, RZ, 0x1f, R3 ;  /* 0x0000001fff3e7819 */ /* 0x000fe20000011403 */
[----:B------:R-:W-:-:S04]  /*20960*/  IMAD.WIDE.U32 R60, R225, UR6, R60 ;  /* 0x00000006e13c7c25 */ /* 0x000fc8000f8e003c */
[----:B------:R-:W-:Y:S01]  /*20970*/  IMAD R61, R225, UR7, R61 ;  /* 0x00000007e13d7c24 */ /* 0x000fe2000f8e023d */
[----:B------:R-:W-:Y:S02]  /*20980*/  ULDC.64 UR6, c[0x0][0xaf0] ;  /* 0x0002bc0000067ab9 */ /* 0x000fe40000000a00 */
[----:B------:R-:W-:Y:S02]  /*20990*/  IMAD R62, R62, UR6, RZ ;  /* 0x000000063e3e7c24 */ /* 0x000fe4000f8e02ff */
[----:B------:R-:W-:Y:S01]  /*209a0*/  IMAD.WIDE.U32 R60, R3, UR6, R60 ;  /* 0x00000006033c7c25 */ /* 0x000fe2000f8e003c */
[----:B------:R-:W-:-:S04]  /*209b0*/  UIADD3 UR5, UR38, 0x33420, URZ ;  /* 0x0003342026057890 */ /* 0x000fc8000fffe03f */
[----:B------:R-:W-:Y:S01]  /*209c0*/  UPRMT UR5, URZ, 0x654, UR5 ;  /* 0x000006543f057896 */ /* 0x000fe20008000005 */
[----:B------:R-:W-:Y:S01]  /*209d0*/  BSSY B1, `(.L_x_4632) ;  /* 0x0000084000017945 */ /* 0x000fe20003800000 */
[----:B--2---:R-:W-:-:S04]  /*209e0*/  IMAD.SHL.U32 R20, R139, 0x8, RZ ;  /* 0x000000088b147824 */ /* 0x004fc800078e00ff */
[----:B0-----:R-:W-:-:S04]  /*209f0*/  IMAD R5, R138, 0x40, R20 ;  /* 0x000000408a057824 */ /* 0x001fc800078e0214 */
        /* <DEDUP_REMOVED lines=10> */
[----:B------:R-:W-:Y:S01]  /*20aa0*/  IADD3 R37, P2, R6, 0x6000, RZ ;  /* 0x0000600006257810 */ /* 0x000fe20007f5e0ff */
[----:B------:R-:W-:Y:S01]  /*20ab0*/  IMAD R0, R139, 0x20, R138 ;  /* 0x000000208b007824 */ /* 0x000fe200078e028a */
[----:B------:R-:W-:Y:S02]  /*20ac0*/  LOP3.LUT R12, R13, 0x380, RZ, 0xc0, !PT ;  /* 0x000003800d0c7812 */ /* 0x000fe400078ec0ff */
[----:B------:R-:W-:Y:S02]  /*20ad0*/  LOP3.LUT R24, R25, 0x380, RZ, 0xc0, !PT ;  /* 0x0000038019187812 */ /* 0x000fe400078ec0ff */
[----:B------:R-:W-:-:S02]  /*20ae0*/  LOP3.LUT R28, R29, 0x380, RZ, 0xc0, !PT ;  /* 0x000003801d1c7812 */ /* 0x000fc400078ec0ff */
[----:B------:R-:W-:Y:S02]  /*20af0*/  LOP3.LUT R32, R33, 0x380, RZ, 0xc0, !PT ;  /* 0x0000038021207812 */ /* 0x000fe400078ec0ff */
[----:B------:R-:W-:Y:S01]  /*20b00*/  LOP3.LUT R36, R37, 0x380, RZ, 0xc0, !PT ;  /* 0x0000038025247812 */ /* 0x000fe200078ec0ff */
[----:B------:R-:W-:Y:S01]  /*20b10*/  VIADD R63, R0, UR39 ;  /* 0x00000027003f7c36 */ /* 0x000fe20008000000 */
[----:B------:R-:W-:Y:S02]  /*20b20*/  SHF.R.U64 R12, R12, 0x3, RZ ;  /* 0x000000030c0c7819 */ /* 0x000fe400000012ff */
[----:B------:R-:W-:Y:S02]  /*20b30*/  SHF.R.U64 R24, R24, 0x3, RZ ;  /* 0x0000000318187819 */ /* 0x000fe400000012ff */
[----:B------:R-:W-:Y:S02]  /*20b40*/  SHF.R.U64 R28, R28, 0x3, RZ ;  /* 0x000000031c1c7819 */ /* 0x000fe400000012ff */
[----:B------:R-:W-:-:S02]  /*20b50*/  SHF.R.U64 R32, R32, 0x3, RZ ;  /* 0x0000000320207819 */ /* 0x000fc400000012ff */
[----:B------:R-:W-:Y:S01]  /*20b60*/  SHF.R.U64 R36, R36, 0x3, RZ ;  /* 0x0000000324247819 */ /* 0x000fe200000012ff */
[----:B-1----:R-:W-:Y:S01]  /*20b70*/  @P3 IMAD.HI.U32 R0, R63, R64, RZ ;  /* 0x000000403f003227 */ /* 0x002fe200078e00ff */
[----:B------:R-:W-:Y:S02]  /*20b80*/  LOP3.LUT R12, R12, R13, RZ, 0x3c, !PT ;  /* 0x0000000d0c0c7212 */ /* 0x000fe400078e3cff */
        /* <DEDUP_REMOVED lines=8> */
[C---:B------:R-:W-:Y:S01]  /*20c10*/  IADD3 R41, P4, R6.reuse, 0x7000, RZ ;  /* 0x0000700006297810 */ /* 0x040fe20007f9e0ff */
[----:B------:R-:W-:Y:S01]  /*20c20*/  IMAD.X R37, RZ, RZ, R7, P2 ;  /* 0x000000ffff257224 */ /* 0x000fe200010e0607 */
[C---:B------:R-:W-:Y:S01]  /*20c30*/  IADD3 R45, P5, R6.reuse, 0x8000, RZ ;  /* 0x00008000062d7810 */ /* 0x040fe20007fbe0ff */
[----:B------:R-:W-:Y:S01]  /*20c40*/  IMAD.MOV.U32 R19, RZ, RZ, R63 ;  /* 0x000000ffff137224 */ /* 0x000fe200078e003f */
[C---:B------:R-:W-:Y:S01]  /*20c50*/  IADD3 R49, P0, R6.reuse, 0x9000, RZ ;  /* 0x0000900006317810 */ /* 0x040fe20007f1e0ff */
[----:B------:R-:W5:Y:S01]  /*20c60*/  LD.E.128 R12, desc[UR50][R12.64] ;  /* 0x000000320c0c7980 */ /* 0x000f62000c101d00 */
[----:B------:R-:W-:-:S02]  /*20c70*/  IADD3 R53, P1, R6, 0xa000, RZ ;  /* 0x0000a00006357810 */ /* 0x000fc40007f3e0ff */
[C---:B------:R-:W-:Y:S01]  /*20c80*/  IADD3 R5, P2, R6.reuse, 0xb000, RZ ;  /* 0x0000b00006057810 */ /* 0x040fe20007f5e0ff */
[----:B------:R-:W5:Y:S01]  /*20c90*/  LD.E.128 R24, desc[UR50][R24.64] ;  /* 0x0000003218187980 */ /* 0x000f62000c101d00 */
[----:B------:R-:W-:Y:S02]  /*20ca0*/  LOP3.LUT R40, R41, 0x380, RZ, 0xc0, !PT ;  /* 0x0000038029287812 */ /* 0x000fe400078ec0ff */
[----:B------:R-:W-:Y:S01]  /*20cb0*/  LOP3.LUT R44, R45, 0x380, RZ, 0xc0, !PT ;  /* 0x000003802d2c7812 */ /* 0x000fe200078ec0ff */
[----:B------:R-:W-:Y:S01]  /*20cc0*/  IMAD.X R57, RZ, RZ, R7, P2 ;  /* 0x000000ffff397224 */ /* 0x000fe200010e0607 */
[----:B------:R-:W-:Y:S01]  /*20cd0*/  LOP3.LUT R48, R49, 0x380, RZ, 0xc0, !PT ;  /* 0x0000038031307812 */ /* 0x000fe200078ec0ff */
[----:B------:R-:W5:Y:S01]  /*20ce0*/  LD.E.128 R28, desc[UR50][R28.64] ;  /* 0x000000321c1c7980 */ /* 0x000f62000c101d00 */
[----:B------:R-:W-:Y:S02]  /*20cf0*/  LOP3.LUT R52, R53, 0x380, RZ, 0xc0, !PT ;  /* 0x0000038035347812 */ /* 0x000fe400078ec0ff */
[----:B---3--:R-:W-:Y:S01]  /*20d00*/  @P3 SHF.R.U32.HI R19, RZ, R21, R0 ;  /* 0x00000015ff133219 */ /* 0x008fe20000011600 */
[----:B------:R-:W5:Y:S01]  /*20d10*/  LD.E.128 R32, desc[UR50][R32.64] ;  /* 0x0000003220207980 */ /* 0x000f62000c101d00 */
[----:B------:R-:W-:-:S02]  /*20d20*/  LOP3.LUT R11, R6, 0x380, RZ, 0xc0, !PT ;  /* 0x00000380060b7812 */ /* 0x000fc400078ec0ff */
[----:B------:R-:W-:Y:S01]  /*20d30*/  LOP3.LUT R4, R5, 0x380, RZ, 0xc0, !PT ;  /* 0x0000038005047812 */ /* 0x000fe200078ec0ff */
[----:B------:R-:W-:Y:S01]  /*20d40*/  IMAD R21, R3, UR7, R62 ;  /* 0x0000000703157c24 */ /* 0x000fe2000f8e023e */
[----:B------:R-:W-:Y:S01]  /*20d50*/  SHF.R.U64 R40, R40, 0x3, RZ ;  /* 0x0000000328287819 */ /* 0x000fe200000012ff */
[--C-:B------:R-:W-:Y:S01]  /*20d60*/  IMAD.MOV R3, RZ, RZ, -R19.reuse ;  /* 0x000000ffff037224 */ /* 0x100fe200078e0a13 */
[----:B------:R-:W-:Y:S01]  /*20d70*/  SHF.R.U64 R44, R44, 0x3, RZ ;  /* 0x000000032c2c7819 */ /* 0x000fe200000012ff */
[----:B------:R-:W-:Y:S01]  /*20d80*/  ULDC.64 UR6, c[0x0][0xae0] ;  /* 0x0002b80000067ab9 */ /* 0x000fe20000000a00 */
[----:B------:R-:W-:Y:S01]  /*20d90*/  SHF.R.U64 R48, R48, 0x3, RZ ;  /* 0x0000000330307819 */ /* 0x000fe200000012ff */
[----:B------:R-:W5:Y:S01]  /*20da0*/  LD.E.128 R36, desc[UR50][R36.64] ;  /* 0x0000003224247980 */ /* 0x000f62000c101d00 */
[----:B------:R-:W-:Y:S02]  /*20db0*/  SHF.R.U64 R52, R52, 0x3, RZ ;  /* 0x0000000334347819 */ /* 0x000fe400000012ff */
[----:B------:R-:W-:-:S02]  /*20dc0*/  SHF.R.S32.HI R0, RZ, 0x1f, R19 ;  /* 0x0000001fff007819 */ /* 0x000fc40000011413 */
[----:B------:R-:W-:Y:S02]  /*20dd0*/  SHF.R.U64 R11, R11, 0x3, RZ ;  /* 0x000000030b0b7819 */ /* 0x000fe400000012ff */
[----:B------:R-:W-:Y:S01]  /*20de0*/  SHF.R.U64 R4, R4, 0x3, RZ ;  /* 0x0000000304047819 */ /* 0x000fe200000012ff */
[----:B------:R-:W-:Y:S01]  /*20df0*/  IMAD R0, R0, UR6, RZ ;  /* 0x0000000600007c24 */ /* 0x000fe2000f8e02ff */
        /* <DEDUP_REMOVED lines=9> */
[----:B------:R-:W-:Y:S01]  /*20e90*/  IMAD R3, R16, R3, R63 ;  /* 0x0000000310037224 */ /* 0x000fe200078e023f */
[----:B------:R-:W-:Y:S01]  /*20ea0*/  LOP3.LUT R56, R4, R5, RZ, 0x3c, !PT ;  /* 0x0000000504387212 */ /* 0x000fe200078e3cff */
[----:B------:R-:W-:Y:S01]  /*20eb0*/  IMAD.IADD R61, R61, 0x1, R21 ;  /* 0x000000013d3d7824 */ /* 0x000fe200078e0215 */
[----:B------:R-:W5:Y:S01]  /*20ec0*/  LD.E.128 R8, desc[UR50][R8.64] ;  /* 0x0000003208087980 */ /* 0x000f62000c101d00 */
[C---:B------:R-:W-:Y:S01]  /*20ed0*/  IMAD R21, R19.reuse, UR7, R0 ;  /* 0x0000000713157c24 */ /* 0x040fe2000f8e0200 */
[----:B------:R-:W-:Y:S01]  /*20ee0*/  SHF.R.S32.HI R0, RZ, 0x1f, R3 ;  /* 0x0000001fff007819 */ /* 0x000fe20000011403 */
[----:B------:R-:W-:Y:S01]  /*20ef0*/  IMAD.WIDE.U32 R60, R19, UR6, R60 ;  /* 0x00000006133c7c25 */ /* 0x000fe2000f8e003c */
[----:B------:R-:W5:Y:S01]  /*20f00*/  LD.E.128 R4, desc[UR50][R6.64] ;  /* 0x0000003206047980 */ /* 0x000f62000c101d00 */
[----:B------:R-:W-:-:S03]  /*20f10*/  ULDC.64 UR6, c[0x0][0xad8] ;  /* 0x0002b60000067ab9 */ /* 0x000fc60000000a00 */
        /* <DEDUP_REMOVED lines=16> */
[C---:B------:R-:W-:Y:S01]  /*21020*/  ISETP.GE.AND P2, PT, R67.reuse, R22, PT ;  /* 0x000000164300720c */ /* 0x040fe20003f46270 */
[----:B------:R-:W-:Y:S02]  /*21030*/  ULDC.64 UR6, c[0x0][0xa80] ;  /* 0x0002a00000067ab9 */ /* 0x000fe40000000a00 */
[----:B------:R-:W-:Y:S01]  /*21040*/  VIADD R3, R67, 0x40 ;  /* 0x0000004043037836 */ /* 0x000fe20000000000 */
[----:B------:R-:W-:-:S04]  /*21050*/  LEA R0, P3, R60, UR6, 0x1 ;  /* 0x000000063c007c11 */ /* 0x000fc8000f8608ff */
        /* <DEDUP_REMOVED lines=8> */
[----:B------:R-:W-:-:S03]  /*210e0*/  ISETP.GE.AND P1, PT, R19, R22, PT ;  /* 0x000000161300720c */ /* 0x000fc60003f26270 */
        /* <DEDUP_REMOVED lines=8> */
[----:B------:R-:W-:-:S09]  /*21170*/  ISETP.GE.AND P2, PT, R68, UR5, PT ;  /* 0x0000000544007c0c */ /* 0x000fd2000bf46270 */
[----:B-1----:R-:W-:-:S04]  /*21180*/  @!P4 LEA R60, P5, R20, R65, 0x1 ;  /* 0x00000041143cc211 */ /* 0x002fc800078a08ff */
[----:B--2---:R-:W-:Y:S02]  /*21190*/  @!P4 LEA.HI.X R61, R20, R3, R69, 0x1, P5 ;  /* 0x00000003143dc211 */ /* 0x004fe400028f0c45 */
[----:B------:R-:W-:-:S03]  /*211a0*/  @!P3 LEA R62, P5, R66, R65, 0x1 ;  /* 0x00000041423eb211 */ /* 0x000fc600078a08ff */
[----:B-----5:R3:W-:Y:S01]  /*211b0*/  @!P4 ST.E.128 desc[UR50][R60.64], R4 ;  /* 0x000000043c00c985 */ /* 0x0207e2000c101d32 */
[----:B------:R-:W-:Y:S02]  /*211c0*/  @!P3 LEA.HI.X R63, R66, R3, R19, 0x1, P5 ;  /* 0x00000003423fb211 */ /* 0x000fe400028f0c13 */
[----:B------:R-:W-:-:S03]  /*211d0*/  @!P2 LEA R64, P5, R68, R65, 0x1 ;  /* 0x000000414440a211 */ /* 0x000fc600078a08ff */
[----:B------:R3:W-:Y:S01]  /*211e0*/  @!P3 ST.E.128 desc[UR50][R62.64], R28 ;  /* 0x0000001c3e00b985 */ /* 0x0007e2000c101d32 */
[----:B------:R-:W-:-:S05]  /*211f0*/  @!P2 LEA.HI.X R65, R68, R3, R21, 0x1, P5 ;  /* 0x000000034441a211 */ /* 0x000fca00028f0c15 */
[----:B------:R3:W-:Y:S04]  /*21200*/  @!P2 ST.E.128 desc[UR50][R64.64], R44 ;  /* 0x0000002c4000a985 */ /* 0x0007e8000c101d32 */
.L_x_4633:
[----:B------:R-:W-:Y:S05]  /*21210*/  BSYNC B1 ;  /* 0x0000000000017941 */ /* 0x000fea0003800000 */
.L_x_4632:
[----:B--2---:R2:W4:Y:S01]  /*21220*/  SHFL.IDX PT, R3, R16, 0x1, 0x181f ;  /* 0x00381f0010037f89 */ /* 0x00452200000e0000 */
[----:B------:R-:W-:Y:S03]  /*21230*/  BSSY B1, `(.L_x_4634) ;  /* 0x0000010000017945 */ /* 0x000fe60003800000 */
[----:B---3-5:R2:W3:Y:S01]  /*21240*/  SHFL.IDX PT, R29, R0, 0x1, 0x181f ;  /* 0x00381f00001d7f89 */ /* 0x0284e200000e0000 */
[----:B------:R-:W-:Y:S05]  /*21250*/  @P1 BRA `(.L_x_4635) ;  /* 0x0000000000341947 */ /* 0x000fea0003800000 */
[----:B------:R-:W-:Y:S02]  /*21260*/  ULDC UR5, c[0x0][0xac8] ;  /* 0x0002b20000057ab9 */ /* 0x000fe40000000800 */
[----:B------:R-:W-:Y:S02]  /*21270*/  ISETP.GE.AND P3, PT, R20, UR5, PT ;  /* 0x0000000514007c0c */ /* 0x000fe4000bf66270 */
[----:B------:R-:W-:Y:S02]  /*21280*/  ISETP.GE.AND P2, PT, R66, UR5, PT ;  /* 0x0000000542007c0c */ /* 0x000fe4000bf46270 */
[----:B------:R-:W-:-:S09]  /*21290*/  ISETP.GE.AND P1, PT, R68, UR5, PT ;  /* 0x0000000544007c0c */ /* 0x000fd2000bf26270 */
[-C--:B---3--:R-:W-:Y:S02]  /*212a0*/  @!P3 LEA R4, P5, R20, R29.reuse, 0x1 ;  /* 0x0000001d1404b211 */ /* 0x088fe400078a08ff */
[----:B------:R-:W-:Y:S02]  /*212b0*/  @!P2 LEA R6, P4, R66, R29, 0x1 ;  /* 0x0000001d4206a211 */ /* 0x000fe400078808ff */
[----:B----4-:R-:W-:Y:S02]  /*212c0*/  @!P3 LEA.HI.X R5, R20, R3, R69, 0x1, P5 ;  /* 0x000000031405b211 */ /* 0x010fe400028f0c45 */
[----:B------:R-:W-:Y:S02]  /*212d0*/  @!P1 LEA R28, P5, R68, R29, 0x1 ;  /* 0x0000001d441c9211 */ /* 0x000fe400078a08ff */
[-C--:B------:R-:W-:Y:S01]  /*212e0*/  @!P2 LEA.HI.X R7, R66, R3.reuse, R19, 0x1, P4 ;  /* 0x000000034207a211 */ /* 0x080fe200020f0c13 */
[----:B------:R3:W-:Y:S01]  /*212f0*/  @!P3 ST.E.128 desc[UR50][R4.64], R8 ;  /* 0x000000080400b985 */ /* 0x0007e2000c101d32 */
[----:B------:R-:W-:-:S03]  /*21300*/  @!P1 LEA.HI.X R29, R68, R3, R21, 0x1, P5 ;  /* 0x00000003441d9211 */ /* 0x000fc600028f0c15 */
[----:B------:R3:W-:Y:S04]  /*21310*/  @!P2 ST.E.128 desc[UR50][R6.64], R32 ;  /* 0x000000200600a985 */ /* 0x0007e8000c101d32 */
[----:B------:R3:W-:Y:S02]  /*21320*/  @!P1 ST.E.128 desc[UR50][R28.64], R48 ;  /* 0x000000301c009985 */ /* 0x0007e4000c101d32 */
.L_x_4635:
[----:B------:R-:W-:Y:S05]  /*21330*/  BSYNC B1 ;  /* 0x0000000000017941 */ /* 0x000fea0003800000 */
.L_x_4634:
[----:B----4-:R4:W0:Y:S01]  /*21340*/  SHFL.IDX PT, R3, R16, 0x2, 0x181f ;  /* 0x00581f0010037f89 */ /* 0x01082200000e0000 */
[----:B------:R-:W-:Y:S03]  /*21350*/  BSSY B1, `(.L_x_4636) ;  /* 0x0000010000017945 */ /* 0x000fe60003800000 */
[----:B---3--:R4:W3:Y:S01]  /*21360*/  SHFL.IDX PT, R9, R0, 0x2, 0x181f ;  /* 0x00581f0000097f89 */ /* 0x0088e200000e0000 */
        /* <DEDUP_REMOVED lines=14> */
.L_x_4637:
[----:B------:R-:W-:Y:S05]  /*21450*/  BSYNC B1 ;  /* 0x0000000000017941 */ /* 0x000fea0003800000 */
.L_x_4636:
[----:B0-----:R-:W-:Y:S01]  /*21460*/  VIADD R5, R67, 0x60 ;  /* 0x0000006043057836 */ /* 0x001fe20000000000 */
[----:B------:R0:W0:Y:S04]  /*21470*/  SHFL.IDX PT, R3, R16, 0x3, 0x181f ;  /* 0x00781f0010037f89 */ /* 0x00002800000e0000 */
[----:B------:R-:W-:Y:S01]  /*21480*/  ISETP.GE.AND P0, PT, R5, R22, PT ;  /* 0x000000160500720c */ /* 0x000fe20003f06270 */
[----:B---3--:R3:W0:-:S12]  /*21490*/  SHFL.IDX PT, R9, R0, 0x3, 0x181f ;  /* 0x00781f0000097f89 */ /* 0x00861800000e0000 */
[----:B---3--:R-:W-:Y:S05]  /*214a0*/  @P0 BRA `(.L_x_4638) ;  /* 0x0000001c00f40947 */ /* 0x008fea0003800000 */
[----:B------:R-:W-:Y:S02]  /*214b0*/  ULDC UR5, c[0x0][0xac8] ;  /* 0x0002b20000057ab9 */ /* 0x000fe40000000800 */
[----:B------:R-:W-:Y:S02]  /*214c0*/  ISETP.GE.AND P2, PT, R20, UR5, PT ;  /* 0x0000000514007c0c */ /* 0x000fe4000bf46270 */
[----:B------:R-:W-:-:S11]  /*214d0*/  ISETP.GE.AND P3, PT, R66, UR5, PT ;  /* 0x0000000542007c0c */ /* 0x000fd6000bf66270 */
[-C--:B0-----:R-:W-:Y:S02]  /*214e0*/  @!P2 LEA R4, P0, R20, R9.reuse, 0x1 ;  /* 0x000000091404a211 */ /* 0x081fe400078008ff */
[----:B------:R-:W-:Y:S02]  /*214f0*/  @!P3 LEA R6, P1, R66, R9, 0x1 ;  /* 0x000000094206b211 */ /* 0x000fe400078208ff */
[-C--:B------:R-:W-:Y:S02]  /*21500*/  @!P2 LEA.HI.X R5, R20, R3.reuse, R69, 0x1, P0 ;  /* 0x000000031405a211 */ /* 0x080fe400000f0c45 */
        /* <DEDUP_REMOVED lines=9> */
.L_x_4631:
[----:B------:R1:W5:Y:S01]  /*215a0*/  LDL R159, [R1+0x384] ;  /* 0x00038400019f7983 */ /* 0x0003620000100800 */
[----:B------:R-:W2:Y:S01]  /*215b0*/  @P3 LDC R6, c[0x0][0xbec] ;  /* 0x0002fb00ff063b82 */ /* 0x000ea20000000800 */
[----:B------:R-:W-:Y:S01]  /*215c0*/  ULDC.64 UR6, c[0x0][0xb08] ;  /* 0x0002c20000067ab9 */ /* 0x000fe20000000a00 */
[----:B------:R-:W-:Y:S01]  /*215d0*/  ULDC.64 UR8, c[0x0][0xb30] ;  /* 0x0002cc0000087ab9 */ /* 0x000fe20000000a00 */
[----:B------:R1:W5:Y:S04]  /*215e0*/  LDL R158, [R1+0x304] ;  /* 0x00030400019e7983 */ /* 0x0003680000100800 */
        /* <DEDUP_REMOVED lines=37> */
[----:B------:R1:W5:Y:S01]  /*21840*/  LDL R38, [R1+0x308] ;  /* 0x0003080001267983 */ /* 0x0003620000100800 */
[----:B------:R-:W-:Y:S01]  /*21850*/  IMAD R19, R19, UR6, RZ ;  /* 0x0000000613137c24 */ /* 0x000fe2000f8e02ff */
[----:B0-----:R-:W0:Y:S01]  /*21860*/  @P3 LDC R33, c[0x0][0xbf0] ;  /* 0x0002fc00ff213b82 */ /* 0x001e220000000800 */
[C---:B------:R-:W-:Y:S01]  /*21870*/  IMAD.WIDE.U32 R4, R0.reuse, UR6, RZ ;  /* 0x0000000600047c25 */ /* 0x040fe2000f8e00ff */
[----:B------:R-:W-:Y:S01]  /*21880*/  UIADD3 UR5, UR38, 0x33420, URZ ;  /* 0x0003342026057890 */ /* 0x000fe2000fffe03f */
[----:B------:R-:W-:Y:S01]  /*21890*/  ISETP.GE.AND P0, PT, R37, R22, PT ;  /* 0x000000162500720c */ /* 0x000fe20003f06270 */
[----:B------:R-:W-:Y:S01]  /*218a0*/  BSSY B1, `(.L_x_4639) ;  /* 0x0000088000017945 */ /* 0x000fe20003800000 */
[----:B------:R-:W-:Y:S01]  /*218b0*/  IMAD R19, R0, UR7, R19 ;  /* 0x0000000700137c24 */ /* 0x000fe2000f8e0213 */
[----:B------:R-:W-:Y:S01]  /*218c0*/  ULDC.64 UR6, c[0x0][0xb38] ;  /* 0x0002ce0000067ab9 */ /* 0x000fe20000000a00 */
[----:B------:R-:W-:Y:S01]  /*218d0*/  SHF.R.S32.HI R0, RZ, 0x1f, R3 ;  /* 0x0000001fff007819 */ /* 0x000fe20000011403 */
[----:B--2---:R-:W-:Y:S01]  /*218e0*/  @P3 IMAD.HI.U32 R6, R45, R6, RZ ;  /* 0x000000062d063227 */ /* 0x004fe200078e00ff */
[----:B------:R-:W-:-:S03]  /*218f0*/  UPRMT UR5, URZ, 0x654, UR5 ;  /* 0x000006543f057896 */ /* 0x000fc60008000005 */
[----:B------:R-:W-:Y:S02]  /*21900*/  IMAD.IADD R5, R5, 0x1, R19 ;  /* 0x0000000105057824 */ /* 0x000fe400078e0213 */
[----:B------:R-:W-:-:S04]  /*21910*/  IMAD.WIDE.U32 R4, R225, UR6, R4 ;  /* 0x00000006e1047c25 */ /* 0x000fc8000f8e0004 */
[----:B------:R-:W-:Y:S01]  /*21920*/  SYNCS.ARRIVE.TRANS64.RED.A1T0 RZ, [UR5], RZ ;  /* 0x000000ffffff79a7 */ /* 0x000fe20008100405 */
[----:B------:R-:W-:Y:S01]  /*21930*/  IMAD R5, R225, UR7, R5 ;  /* 0x00000007e1057c24 */ /* 0x000fe2000f8e0205 */
[----:B------:R-:W-:Y:S02]  /*21940*/  ULDC.64 UR6, c[0x0][0xb40] ;  /* 0x0002d00000067ab9 */ /* 0x000fe40000000a00 */
[----:B------:R-:W-:Y:S02]  /*21950*/  IMAD R0, R0, UR6, RZ ;  /* 0x0000000600007c24 */ /* 0x000fe4000f8e02ff */
[----:B------:R-:W-:-:S04]  /*21960*/  IMAD.WIDE.U32 R4, R3, UR6, R4 ;  /* 0x0000000603047c25 */ /* 0x000fc8000f8e0004 */
[----:B------:R-:W-:Y:S01]  /*21970*/  IMAD R7, R3, UR7, R0 ;  /* 0x0000000703077c24 */ /* 0x000fe2000f8e0200 */
[----:B------:R-:W-:Y:S01]  /*21980*/  ULDC.64 UR6, c[0x0][0xb48] ;  /* 0x0002d20000067ab9 */ /* 0x000fe20000000a00 */
[----:B------:R-:W-:Y:S01]  /*21990*/  IMAD.MOV.U32 R3, RZ, RZ, R45 ;  /* 0x000000ffff037224 */ /* 0x000fe200078e002d */
[----:B0-----:R-:W-:Y:S01]  /*219a0*/  @P3 SHF.R.U32.HI R3, RZ, R33, R6 ;  /* 0x00000021ff033219 */ /* 0x001fe20000011606 */
[----:B------:R-:W-:-:S03]  /*219b0*/  IMAD.IADD R5, R5, 0x1, R7 ;  /* 0x0000000105057824 */ /* 0x000fc600078e0207 */
[--C-:B------:R-:W-:Y:S01]  /*219c0*/  SHF.R.S32.HI R0, RZ, 0x1f, R3.reuse ;  /* 0x0000001fff007819 */ /* 0x100fe20000011403 */
[----:B------:R-:W-:Y:S02]  /*219d0*/  IMAD.MOV R7, RZ, RZ, -R3 ;  /* 0x000000ffff077224 */ /* 0x000fe400078e0a03 */
[----:B------:R-:W-:-:S04]  /*219e0*/  IMAD.WIDE.U32 R4, R233, UR6, R4 ;  /* 0x00000006e9047c25 */ /* 0x000fc8000f8e0004 */
[----:B------:R-:W-:Y:S02]  /*219f0*/  IMAD R7, R16, R7, R45 ;  /* 0x0000000710077224 */ /* 0x000fe400078e022d */
[----:B------:R-:W-:Y:S02]  /*21a00*/  IMAD R0, R0, UR8, RZ ;  /* 0x0000000800007c24 */ /* 0x000fe4000f8e02ff */
[----:B------:R-:W-:Y:S01]  /*21a10*/  IMAD R5, R233, UR7, R5 ;  /* 0x00000007e9057c24 */ /* 0x000fe2000f8e0205 */
[----:B------:R-:W-:Y:S01]  /*21a20*/  ULDC.64 UR6, c[0x0][0xb28] ;  /* 0x0002ca0000067ab9 */ /* 0x000fe20000000a00 */
        /* <DEDUP_REMOVED lines=11> */
[----:B------:R1:W0:Y:S04]  /*21ae0*/  SHFL.IDX PT, R4, R0, RZ, 0x1c1f ;  /* 0x001c1fff00047589 */ /* 0x00022800000e0000 */
[----:B------:R1:W2:Y:S01]  /*21af0*/  SHFL.IDX PT, R5, R3, RZ, 0x1c1f ;  /* 0x001c1fff03057589 */ /* 0x0002a200000e0000 */
[----:B------:R-:W-:Y:S05]  /*21b00*/  @P0 BRA `(.L_x_4640) ;  /* 0x0000000400840947 */ /* 0x000fea0003800000 */
[----:B------:R-:W-:Y:S02]  /*21b10*/  ULDC UR5, c[0x0][0xac8] ;  /* 0x0002b20000057ab9 */ /* 0x000fe40000000800 */
[----:B------:R-:W-:Y:S02]  /*21b20*/  ISETP.GE.AND P0, PT, R23, UR5, PT ;  /* 0x0000000517007c0c */ /* 0x000fe4000bf06270 */
[----:B-----5:R-:W-:Y:S02]  /*21b30*/  ISETP.GE.AND P2, PT, R158, UR5, PT ;  /* 0x000000059e007c0c */ /* 0x020fe4000bf46270 */
[----:B------:R-:W-:Y:S02]  /*21b40*/  ISETP.GE.AND P3, PT, R156, UR5, PT ;  /* 0x000000059c007c0c */ /* 0x000fe4000bf66270 */
[----:B------:R-:W-:-:S07]  /*21b50*/  ISETP.GE.AND P1, PT, R154, UR5, PT ;  /* 0x000000059a007c0c */ /* 0x000fce000bf26270 */
[----:B0-2---:R-:W-:Y:S02]  /*21b60*/  @!P0 IMAD.WIDE R6, R23, 0x4, R4 ;  /* 0x0000000417068825 */ /* 0x005fe400078e0204 */
[-C--:B------:R-:W-:Y:S02]  /*21b70*/  @!P2 LEA R32, P4, R158, R4.reuse, 0x2 ;  /* 0x000000049e20a211 */ /* 0x080fe400078810ff */
[----:B------:R-:W-:Y:S01]  /*21b80*/  @!P3 LEA R34, P5, R156, R4, 0x2 ;  /* 0x000000049c22b211 */ /* 0x000fe200078a10ff */
[----:B------:R0:W-:Y:S01]  /*21b90*/  @!P0 ST.E.64 desc[UR50][R6.64], R12 ;  /* 0x0000000c06008985 */ /* 0x0001e2000c101b32 */
[-C--:B------:R-:W-:Y:S02]  /*21ba0*/  @!P2 LEA.HI.X R33, R158, R5.reuse, R159, 0x2, P4 ;  /* 0x000000059e21a211 */ /* 0x080fe400020f149f */
[----:B------:R-:W-:Y:S02]  /*21bb0*/  ISETP.GE.AND P0, PT, R152, UR5, PT ;  /* 0x0000000598007c0c */ /* 0x000fe4000bf06270 */
[----:B------:R-:W-:Y:S01]  /*21bc0*/  @!P3 LEA.HI.X R35, R156, R5, R157, 0x2, P5 ;  /* 0x000000059c23b211 */ /* 0x000fe200028f149d */
[----:B------:R2:W-:Y:S01]  /*21bd0*/  @!P2 ST.E.64 desc[UR50][R32.64], R14 ;  /* 0x0000000e2000a985 */ /* 0x0005e2000c101b32 */
[----:B------:R-:W-:-:S02]  /*21be0*/  ISETP.GE.AND P2, PT, R150, UR5, PT ;  /* 0x0000000596007c0c */ /* 0x000fc4000bf46270 */
[----:B------:R-:W-:Y:S01]  /*21bf0*/  @!P1 LEA R36, P4, R154, R4, 0x2 ;  /* 0x000000049a249211 */ /* 0x000fe200078810ff */
[----:B------:R3:W-:Y:S01]  /*21c00*/  @!P3 ST.E.64 desc[UR50][R34.64], R26 ;  /* 0x0000001a2200b985 */ /* 0x0007e2000c101b32 */
[----:B------:R-:W-:Y:S02]  /*21c10*/  ISETP.GE.AND P3, PT, R148, UR5, PT ;  /* 0x0000000594007c0c */ /* 0x000fe4000bf66270 */
[----:B------:R-:W-:-:S03]  /*21c20*/  @!P1 LEA.HI.X R37, R154, R5, R155, 0x2, P4 ;  /* 0x000000059a259211 */ /* 0x000fc600020f149b */
[-C--:B------:R-:W-:Y:S02]  /*21c30*/  @!P0 LEA R40, P5, R152, R4.reuse, 0x2 ;  /* 0x0000000498288211 */ /* 0x080fe400078a10ff */
[----:B------:R4:W-:Y:S01]  /*21c40*/  @!P1 ST.E.64 desc[UR50][R36.64], R28 ;  /* 0x0000001c24009985 */ /* 0x0009e2000c101b32 */
[----:B------:R-:W-:Y:S02]  /*21c50*/  ISETP.GE.AND P1, PT, R146, UR5, PT ;  /* 0x0000000592007c0c */ /* 0x000fe4000bf26270 */
[-C--:B------:R-:W-:Y:S02]  /*21c60*/  @!P0 LEA.HI.X R41, R152, R5.reuse, R153, 0x2, P5 ;  /* 0x0000000598298211 */ /* 0x080fe400028f1499 */
[-C--:B0-----:R-:W-:Y:S02]  /*21c70*/  @!P2 LEA R6, P4, R150, R4.reuse, 0x2 ;  /* 0x000000049606a211 */ /* 0x081fe400078810ff */
[----:B------:R-:W-:Y:S01]  /*21c80*/  @!P3 LEA R12, P5, R148, R4, 0x2 ;  /* 0x00000004940cb211 */ /* 0x000fe200078a10ff */
[----:B------:R-:W-:Y:S01]  /*21c90*/  @!P0 ST.E.64 desc[UR50][R40.64], R62 ;  /* 0x0000003e28008985 */ /* 0x000fe2000c101b32 */
[----:B------:R-:W-:-:S02]  /*21ca0*/  @!P2 LEA.HI.X R7, R150, R5, R151, 0x2, P4 ;  /* 0x000000059607a211 */ /* 0x000fc400020f1497 */
[----:B------:R-:W-:Y:S02]  /*21cb0*/  ISETP.GE.AND P0, PT, R144, UR5, PT ;  /* 0x0000000590007c0c */ /* 0x000fe4000bf06270 */
[-C--:B------:R-:W-:Y:S01]  /*21cc0*/  @!P3 LEA.HI.X R13, R148, R5.reuse, R149, 0x2, P5 ;  /* 0x00000005940db211 */ /* 0x080fe200028f1495 */
[----:B------:R0:W-:Y:S01]  /*21cd0*/  @!P2 ST.E.64 desc[UR50][R6.64], R64 ;  /* 0x000000400600a985 */ /* 0x0001e2000c101b32 */
[----:B------:R-:W-:Y:S02]  /*21ce0*/  ISETP.GE.AND P2, PT, R142, UR5, PT ;  /* 0x000000058e007c0c */ /* 0x000fe4000bf46270 */
[----:B--2---:R-:W-:Y:S01]  /*21cf0*/  @!P1 LEA R14, P4, R146, R4, 0x2 ;  /* 0x00000004920e9211 */ /* 0x004fe200078810ff */
[----:B------:R2:W-:Y:S01]  /*21d00*/  @!P3 ST.E.64 desc[UR50][R12.64], R70 ;  /* 0x000000460c00b985 */ /* 0x0005e2000c101b32 */
[----:B------:R-:W-:Y:S02]  /*21d10*/  ISETP.GE.AND P3, PT, R140, UR5, PT ;  /* 0x000000058c007c0c */ /* 0x000fe4000bf66270 */
[----:B------:R-:W-:-:S03]  /*21d20*/  @!P1 LEA.HI.X R15, R146, R5, R147, 0x2, P4 ;  /* 0x00000005920f9211 */ /* 0x000fc600020f1493 */
[-C--:B---3--:R-:W-:Y:S02]  /*21d30*/  @!P0 LEA R26, P5, R144, R4.reuse, 0x2 ;  /* 0x00000004901a8211 */ /* 0x088fe400078a10ff */
[----:B------:R3:W-:Y:S01]  /*21d40*/  @!P1 ST.E.64 desc[UR50][R14.64], R72 ;  /* 0x000000480e009985 */ /* 0x0007e2000c101b32 */
[----:B------:R-:W-:Y:S02]  /*21d50*/  ISETP.GE.AND P1, PT, R138, UR5, PT ;  /* 0x000000058a007c0c */ /* 0x000fe4000bf26270 */
[-C--:B------:R-:W-:Y:S02]  /*21d60*/  @!P0 LEA.HI.X R27, R144, R5.reuse, R145, 0x2, P5 ;  /* 0x00000005901b8211 */ /* 0x080fe400028f1491 */
[-C--:B----4-:R-:W-:Y:S02]  /*21d70*/  @!P2 LEA R28, P4, R142, R4.reuse, 0x2 ;  /* 0x000000048e1ca211 */ /* 0x090fe400078810ff */
[----:B0-----:R-:W-:Y:S01]  /*21d80*/  @!P3 LEA R6, P5, R140, R4, 0x2 ;  /* 0x000000048c06b211 */ /* 0x001fe200078a10ff */
[----:B------:R0:W-:Y:S01]  /*21d90*/  @!P0 ST.E.64 desc[UR50][R26.64], R78 ;  /* 0x0000004e1a008985 */ /* 0x0001e2000c101b32 */
        /* <DEDUP_REMOVED lines=9> */
[CC--:B---3--:R-:W-:Y:S02]  /*21e30*/  @!P0 LEA R14, P5, R58.reuse, R4.reuse, 0x2 ;  /* 0x000000043a0e8211 */ /* 0x0c8fe400078a10ff */
[----:B------:R3:W-:Y:S01]  /*21e40*/  @!P1 ST.E.64 desc[UR50][R12.64], R88 ;  /* 0x000000580c009985 */ /* 0x0007e2000c101b32 */
[----:B------:R-:W-:Y:S02]  /*21e50*/  ISETP.GE.AND P1, PT, R237, UR5, PT ;  /* 0x00000005ed007c0c */ /* 0x000fe4000bf26270 */
[-C--:B------:R-:W-:Y:S02]  /*21e60*/  @!P0 LEA.HI.X R15, R58, R5.reuse, R59, 0x2, P5 ;  /* 0x000000053a0f8211 */ /* 0x080fe400028f143b */
[-C--:B0-----:R-:W-:Y:S02]  /*21e70*/  @!P2 LEA R26, P4, R56, R4.reuse, 0x2 ;  /* 0x00000004381aa211 */ /* 0x081fe400078810ff */
[----:B----4-:R-:W-:Y:S01]  /*21e80*/  @!P3 LEA R28, P5, R54, R4, 0x2 ;  /* 0x00000004361cb211 */ /* 0x010fe200078a10ff */
[----:B------:R0:W-:Y:S01]  /*21e90*/  @!P0 ST.E.64 desc[UR50][R14.64], R94 ;  /* 0x0000005e0e008985 */ /* 0x0001e2000c101b32 */
[----:B------:R-:W-:-:S02]  /*21ea0*/  @!P2 LEA.HI.X R27, R56, R5, R57, 0x2, P4 ;  /* 0x00000005381ba211 */ /* 0x000fc400020f1439 */
[----:B------:R-:W-:Y:S02]  /*21eb0*/  ISETP.GE.AND P0, PT, R236, UR5, PT ;  /* 0x00000005ec007c0c */ /* 0x000fe4000bf06270 */
[-C--:B------:R-:W-:Y:S01]  /*21ec0*/  @!P3 LEA.HI.X R29, R54, R5.reuse, R55, 0x2, P5 ;  /* 0x00000005361db211 */ /* 0x080fe200028f1437 */
[----:B------:R4:W-:Y:S01]  /*21ed0*/  @!P2 ST.E.64 desc[UR50][R26.64], R96 ;  /* 0x000000601a00a985 */ /* 0x0009e2000c101b32 */
[----:B------:R-:W-:Y:S02]  /*21ee0*/  ISETP.GE.AND P2, PT, R235, UR5, PT ;  /* 0x00000005eb007c0c */ /* 0x000fe4000bf46270 */
[C---:B--2---:R-:W-:Y:S01]  /*21ef0*/  @!P1 LEA R6, P4, R237.reuse, R4, 0x2 ;  /* 0x00000004ed069211 */ /* 0x044fe200078810ff */
[----:B------:R2:W-:Y:S01]  /*21f00*/  @!P3 ST.E.64 desc[UR50][R28.64], R102 ;  /* 0x000000661c00b985 */ /* 0x0005e2000c101b32 */
[----:B------:R-:W-:Y:S02]  /*21f10*/  ISETP.GE.AND P3, PT, R234, UR5, PT ;  /* 0x00000005ea007c0c */ /* 0x000fe4000bf66270 */
[----:B------:R-:W-:-:S03]  /*21f20*/  @!P1 LEA.HI.X R7, R237, R5, R53, 0x2, P4 ;  /* 0x00000005ed079211 */ /* 0x000fc600020f1435 */
[-C--:B---3--:R-:W-:Y:S02]  /*21f30*/  @!P0 LEA R12, P5, R236, R4.reuse, 0x2 ;  /* 0x00000004ec0c8211 */ /* 0x088fe400078a10ff */
[----:B------:R3:W-:Y:S01]  /*21f40*/  @!P1 ST.E.64 desc[UR50][R6.64], R104 ;  /* 0x0000006806009985 */ /* 0x0007e2000c101b32 */
[----:B------:R-:W-:Y:S02]  /*21f50*/  ISETP.GE.AND P1, PT, R48, UR5, PT ;  /* 0x0000000530007c0c */ /* 0x000fe4000bf26270 */
[-C--:B------:R-:W-:Y:S02]  /*21f60*/  @!P0 LEA.HI.X R13, R236, R5.reuse, R52, 0x2, P5 ;  /* 0x00000005ec0d8211 */ /* 0x080fe400028f1434 */
[CC--:B0-----:R-:W-:Y:S02]  /*21f70*/  @!P2 LEA R14, P4, R235.reuse, R4.reuse, 0x2 ;  /* 0x00000004eb0ea211 */ /* 0x0c1fe400078810ff */
[----:B----4-:R-:W-:Y:S01]  /*21f80*/  @!P3 LEA R26, P5, R234, R4, 0x2 ;  /* 0x00000004ea1ab211 */ /* 0x010fe200078a10ff */
[----:B------:R-:W-:Y:S01]  /*21f90*/  @!P0 ST.E.64 desc[UR50][R12.64], R110 ;  /* 0x0000006e0c008985 */ /* 0x000fe2000c101b32 */
[----:B------:R-:W-:-:S02]  /*21fa0*/  @!P2 LEA.HI.X R15, R235, R5, R51, 0x2, P4 ;  /* 0x00000005eb0fa211 */ /* 0x000fc400020f1433 */
[----:B------:R-:W-:Y:S02]  /*21fb0*/  ISETP.GE.AND P0, PT, R46, UR5, PT ;  /* 0x000000052e007c0c */ /* 0x000fe4000bf06270 */
[-C--:B------:R-:W-:Y:S01]  /*21fc0*/  @!P3 LEA.HI.X R27, R234, R5.reuse, R50, 0x2, P5 ;  /* 0x00000005ea1bb211 */ /* 0x080fe200028f1432 */
        /* <DEDUP_REMOVED lines=8> */
[C---:B---3--:R-:W-:Y:S02]  /*22050*/  @!P0 LEA R6, P5, R46.reuse, R4, 0x2 ;  /* 0x000000042e068211 */ /* 0x048fe400078a10ff */
[----:B0-----:R-:W-:Y:S02]  /*22060*/  SHF.R.S32.HI R15, RZ, 0x1f, R232 ;  /* 0x0000001fff0f7819 */ /* 0x001fe400000114e8 */
[----:B------:R-:W-:-:S05]  /*22070*/  @!P0 LEA.HI.X R7, R46, R5, R47, 0x2, P5 ;  /* 0x000000052e078211 */ /* 0x000fca00028f142f */
[-C--:B--2---:R-:W-:Y:S01]  /*22080*/  @!P2 LEA R26, P5, R232, R4.reuse, 0x2 ;  /* 0x00000004e81aa211 */ /* 0x084fe200078a10ff */
[----:B------:R4:W-:Y:S01]  /*22090*/  @!P0 ST.E.64 desc[UR50][R6.64], R126 ;  /* 0x0000007e06008985 */ /* 0x0009e2000c101b32 */
[CC--:B------:R-:W-:Y:S02]  /*220a0*/  @!P4 LEA R12, P0, R43.reuse, R4.reuse, 0x2 ;  /* 0x000000042b0cc211 */ /* 0x0c0fe400078010ff */
[----:B------:R-:W-:Y:S02]  /*220b0*/  @!P3 LEA R14, P1, R38, R4, 0x2 ;  /* 0x00000004260eb211 */ /* 0x000fe400078210ff */
[-C--:B------:R-:W-:Y:S02]  /*220c0*/  @!P4 LEA.HI.X R13, R43, R5.reuse, R44, 0x2, P0 ;  /* 0x000000052b0dc211 */ /* 0x080fe400000f142c */
[-C--:B------:R-:W-:Y:S02]  /*220d0*/  @!P2 LEA.HI.X R27, R232, R5.reuse, R15, 0x2, P5 ;  /* 0x00000005e81ba211 */ /* 0x080fe400028f140f */
[----:B------:R-:W-:Y:S01]  /*220e0*/  @!P3 LEA.HI.X R15, R38, R5, R42, 0x2, P1 ;  /* 0x00000005260fb211 */ /* 0x000fe200008f142a */
[----:B------:R4:W-:Y:S04]  /*220f0*/  @!P4 ST.E.64 desc[UR50][R12.64], R128 ;  /* 0x000000800c00c985 */ /* 0x0009e8000c101b32 */
[----:B------:R4:W-:Y:S04]  /*22100*/  @!P3 ST.E.64 desc[UR50][R14.64], R134 ;  /* 0x000000860e00b985 */ /* 0x0009e8000c101b32 */
[----:B------:R4:W-:Y:S02]  /*22110*/  @!P2 ST.E.64 desc[UR50][R26.64], R136 ;  /* 0x000000881a00a985 */ /* 0x0009e4000c101b32 */
.L_x_4640:
[----:B------:R-:W-:Y:S05]  /*22120*/  BSYNC B1 ;  /* 0x0000000000017941 */ /* 0x000fea0003800000 */
.L_x_4639:
[----:B------:R-:W-:Y:S01]  /*22130*/  ISETP.GE.AND P0, PT, R39, R22, PT ;  /* 0x000000162700720c */ /* 0x000fe20003f06270 */
[----:B--2---:R2:W3:Y:S04]  /*22140*/  SHFL.IDX PT, R5, R3, 0x1, 0x1c1f ;  /* 0x003c1f0003057f89 */ /* 0x0044e800000e0000 */
[----:B0-----:R2:W0:Y:S08]  /*22150*/  SHFL.IDX PT, R4, R0, 0x1, 0x1c1f ;  /* 0x003c1f0000047f89 */ /* 0x00143000000e0000 */
[----:B--2---:R-:W-:Y:S05]  /*22160*/  @P0 BRA `(.L_x_4638) ;  /* 0x0000001000c40947 */ /* 0x004fea0003800000 */
[----:B------:R-:W-:Y:S02]  /*22170*/  ULDC UR5, c[0x0][0xac8] ;  /* 0x0002b20000057ab9 */ /* 0x000fe40000000800 */
[----:B------:R-:W-:Y:S02]  /*22180*/  ISETP.GE.AND P3, PT, R23, UR5, PT ;  /* 0x0000000517007c0c */ /* 0x000fe4000bf66270 */
[----:B-----5:R-:W-:Y:S02]  /*22190*/  ISETP.GE.AND P0, PT, R158, UR5, PT ;  /* 0x000000059e007c0c */ /* 0x020fe4000bf06270 */
[----:B------:R-:W-:Y:S02]  /*221a0*/  ISETP.GE.AND P1, PT, R156, UR5, PT ;  /* 0x000000059c007c0c */ /* 0x000fe4000bf26270 */
[----:B------:R-:W-:-:S07]  /*221b0*/  ISETP.GE.AND P2, PT, R154, UR5, PT ;  /* 0x000000059a007c0c */ /* 0x000fce000bf46270 */
[----:B0--34-:R-:W-:Y:S02]  /*221c0*/  @!P3 IMAD.WIDE R6, R23, 0x4, R4 ;  /* 0x000000041706b825 */ /* 0x019fe400078e0204 */
        /* <DEDUP_REMOVED lines=13> */
[----:B------:R-:W-:Y:S01]  /*222a0*/  @!P2 ST.E.64 desc[UR50][R26.64], R60 ;  /* 0x0000003c1a00a985 */ /* 0x000fe2000c101b32 */
[----:B------:R-:W-:Y:S02]  /*222b0*/  ISETP.GE.AND P2, PT, R146, UR5, PT ;  /* 0x0000000592007c0c */ /* 0x000fe4000bf46270 */
[-C--:B------:R-:W-:Y:S02]  /*222c0*/  @!P3 LEA.HI.X R29, R152, R5.reuse, R153, 0x2, P5 ;  /* 0x00000005981db211 */ /* 0x080fe400028f1499 */
[-C--:B0-----:R-:W-:Y:S02]  /*222d0*/  @!P0 LEA R6, P4, R150, R4.reuse, 0x2 ;  /* 0x0000000496068211 */ /* 0x081fe400078810ff */
[----:B--2---:R-:W-:Y:S01]  /*222e0*/  @!P1 LEA R12, P5, R148, R4, 0x2 ;  /* 0x00000004940c9211 */ /* 0x004fe200078a10ff */
[----:B------:R-:W-:Y:S01]  /*222f0*/  @!P3 ST.E.64 desc[UR50][R28.64], R66 ;  /* 0x000000421c00b985 */ /* 0x000fe2000c101b32 */
[----:B------:R-:W-:-:S02]  /*22300*/  @!P0 LEA.HI.X R7, R150, R5, R151, 0x2, P4 ;  /* 0x0000000596078211 */ /* 0x000fc400020f1497 */
[----:B------:R-:W-:Y:S02]  /*22310*/  ISETP.GE.AND P3, PT, R144, UR5, PT ;  /* 0x0000000590007c0c */ /* 0x000fe4000bf66270 */
[-C--:B------:R-:W-:Y:S01]  /*22320*/  @!P1 LEA.HI.X R13, R148, R5.reuse, R149, 0x2, P5 ;  /* 0x00000005940d9211 */ /* 0x080fe200028f1495 */
[----:B------:R0:W-:Y:S01]  /*22330*/  @!P0 ST.E.64 desc[UR50][R6.64], R68 ;  /* 0x0000004406008985 */ /* 0x0001e2000c101b32 */
[----:B------:R-:W-:Y:S02]  /*22340*/  ISETP.GE.AND P0, PT, R142, UR5, PT ;  /* 0x000000058e007c0c */ /* 0x000fe4000bf06270 */
[----:B---3--:R-:W-:Y:S01]  /*22350*/  @!P2 LEA R14, P4, R146, R4, 0x2 ;  /* 0x00000004920ea211 */ /* 0x008fe200078810ff */
[----:B------:R2:W-:Y:S01]  /*22360*/  @!P1 ST.E.64 desc[UR50][R12.64], R74 ;  /* 0x0000004a0c009985 */ /* 0x0005e2000c101b32 */
[----:B------:R-:W-:Y:S02]  /*22370*/  ISETP.GE.AND P1, PT, R140, UR5, PT ;  /* 0x000000058c007c0c */ /* 0x000fe4000bf26270 */
[----:B------:R-:W-:-:S02]  /*22380*/  @!P2 LEA.HI.X R15, R146, R5, R147, 0x2, P4 ;  /* 0x00000005920fa211 */ /* 0x000fc400020f1493 */
[----:B------:R-:W-:Y:S02]  /*22390*/  ISETP.GE.AND P4, PT, R58, UR5, PT ;  /* 0x000000053a007c0c */ /* 0x000fe4000bf86270 */
[-C--:B------:R-:W-:Y:S01]  /*223a0*/  @!P3 LEA R20, P5, R144, R4.reuse, 0x2 ;  /* 0x000000049014b211 */ /* 0x080fe200078a10ff */
[----:B------:R3:W-:Y:S01]  /*223b0*/  @!P2 ST.E.64 desc[UR50][R14.64], R76 ;  /* 0x0000004c0e00a985 */ /* 0x0007e2000c101b32 */
[----:B------:R-:W-:Y:S02]  /*223c0*/  ISETP.GE.AND P2, PT, R138, UR5, PT ;  /* 0x000000058a007c0c */ /* 0x000fe4000bf46270 */
[----:B------:R-:W-:Y:S02]  /*223d0*/  @!P3 LEA.HI.X R21, R144, R5, R145, 0x2, P5 ;  /* 0x000000059015b211 */ /* 0x000fe400028f1491 */
[----:B------:R-:W-:-:S03]  /*223e0*/  @!P0 LEA R24, P5, R142, R4, 0x2 ;  /* 0x000000048e188211 */ /* 0x000fc600078a10ff */
[----:B------:R4:W-:Y:S01]  /*223f0*/  @!P3 ST.E.64 desc[UR50][R20.64], R82 ;  /* 0x000000521400b985 */ /* 0x0009e2000c101b32 */
        /* <DEDUP_REMOVED lines=9> */
[----:B---3--:R-:W-:-:S03]  /*22490*/  @!P4 LEA R14, P5, R58, R4, 0x2 ;  /* 0x000000043a0ec211 */ /* 0x008fc600078a10ff */
[----:B------:R3:W-:Y:S01]  /*224a0*/  @!P2 ST.E.64 desc[UR50][R12.64], R92 ;  /* 0x0000005c0c00a985 */ /* 0x0007e2000c101b32 */
[-C--:B------:R-:W-:Y:S02]  /*224b0*/  @!P4 LEA.HI.X R15, R58, R5.reuse, R59, 0x2, P5 ;  /* 0x000000053a0fc211 */ /* 0x080fe400028f143b */
[----:B------:R-:W-:Y:S02]  /*224c0*/  ISETP.GE.AND P2, PT, R237, UR5, PT ;  /* 0x00000005ed007c0c */ /* 0x000fe4000bf46270 */
[-C--:B----4-:R-:W-:Y:S01]  /*224d0*/  @!P0 LEA R20, P3, R56, R4.reuse, 0x2 ;  /* 0x0000000438148211 */ /* 0x090fe200078610ff */
[----:B------:R4:W-:Y:S01]  /*224e0*/  @!P4 ST.E.64 desc[UR50][R14.64], R98 ;  /* 0x000000620e00c985 */ /* 0x0009e2000c101b32 */
[----:B------:R-:W-:Y:S02]  /*224f0*/  ISETP.GE.AND P4, PT, R236, UR5, PT ;  /* 0x00000005ec007c0c */ /* 0x000fe4000bf86270 */
[----:B------:R-:W-:Y:S02]  /*22500*/  @!P0 LEA.HI.X R21, R56, R5, R57, 0x2, P3 ;  /* 0x0000000538158211 */ /* 0x000fe400018f1439 */
[----:B0-----:R-:W-:-:S02]  /*22510*/  @!P1 LEA R24, P5, R54, R4, 0x2 ;  /* 0x0000000436189211 */ /* 0x001fc400078a10ff */
[----:B------:R-:W-:Y:S01]  /*22520*/  ISETP.GE.AND P3, PT, R235, UR5, PT ;  /* 0x00000005eb007c0c */ /* 0x000fe2000bf66270 */
[----:B------:R0:W-:Y:S01]  /*22530*/  @!P0 ST.E.64 desc[UR50][R20.64], R100 ;  /* 0x0000006414008985 */ /* 0x0001e2000c101b32 */
[----:B------:R-:W-:Y:S02]  /*22540*/  @!P1 LEA.HI.X R25, R54, R5, R55, 0x2, P5 ;  /* 0x0000000536199211 */ /* 0x000fe400028f1437 */
[----:B--2---:R-:W-:-:S03]  /*22550*/  @!P2 LEA R6, P0, R237, R4, 0x2 ;  /* 0x00000004ed06a211 */ /* 0x004fc600078010ff */
[----:B------:R2:W-:Y:S01]  /*22560*/  @!P1 ST.E.64 desc[UR50][R24.64], R106 ;  /* 0x0000006a18009985 */ /* 0x0005e2000c101b32 */
[-C--:B------:R-:W-:Y:S02]  /*22570*/  @!P2 LEA.HI.X R7, R237, R5.reuse, R53, 0x2, P0 ;  /* 0x00000005ed07a211 */ /* 0x080fe400000f1435 */
[-C--:B---3--:R-:W-:Y:S02]  /*22580*/  @!P4 LEA R12, P1, R236, R4.reuse, 0x2 ;  /* 0x00000004ec0cc211 */ /* 0x088fe400078210ff */
[----:B------:R-:W-:Y:S01]  /*22590*/  ISETP.GE.AND P0, PT, R234, UR5, PT ;  /* 0x00000005ea007c0c */ /* 0x000fe2000bf06270 */
[----:B------:R3:W-:Y:S01]  /*225a0*/  @!P2 ST.E.64 desc[UR50][R6.64], R108 ;  /* 0x0000006c0600a985 */ /* 0x0007e2000c101b32 */
[----:B------:R-:W-:Y:S02]  /*225b0*/  @!P4 LEA.HI.X R13, R236, R5, R52, 0x2, P1 ;  /* 0x00000005ec0dc211 */ /* 0x000fe400008f1434 */
[----:B------:R-:W-:Y:S02]  /*225c0*/  ISETP.GE.AND P1, PT, R48, UR5, PT ;  /* 0x0000000530007c0c */ /* 0x000fe4000bf26270 */
[----:B----4-:R-:W-:Y:S01]  /*225d0*/  @!P3 LEA R14, P5, R235, R4, 0x2 ;  /* 0x00000004eb0eb211 */ /* 0x010fe200078a10ff */
[----:B------:R4:W-:Y:S01]  /*225e0*/  @!P4 ST.E.64 desc[UR50][R12.64], R114 ;  /* 0x000000720c00c985 */ /* 0x0009e2000c101b32 */
[----:B------:R-:W-:-:S02]  /*225f0*/  ISETP.GE.AND P4, PT, R46, UR5, PT ;  /* 0x000000052e007c0c */ /* 0x000fc4000bf86270 */
[-C--:B------:R-:W-:Y:S02]  /*22600*/  @!P3 LEA.HI.X R15, R235, R5.reuse, R51, 0x2, P5 ;  /* 0x00000005eb0fb211 */ /* 0x080fe400028f1433 */
[----:B------:R-:W-:Y:S02]  /*22610*/  ISETP.GE.AND P5, PT, R43, UR5, PT ;  /* 0x000000052b007c0c */ /* 0x000fe4000bfa6270 */
[-C--:B0-----:R-:W-:Y:S01]  /*22620*/  @!P0 LEA R20, P2, R234, R4.reuse, 0x2 ;  /* 0x00000004ea148211 */ /* 0x081fe200078410ff */
[----:B------:R0:W-:Y:S01]  /*22630*/  @!P3 ST.E.64 desc[UR50][R14.64], R116 ;  /* 0x000000740e00b985 */ /* 0x0001e2000c101b32 */
[----:B------:R-:W-:Y:S02]  /*22640*/  ISETP.GE.AND P3, PT, R38, UR5, PT ;  /* 0x0000000526007c0c */ /* 0x000fe4000bf66270 */
[----:B------:R-:W-:Y:S02]  /*22650*/  @!P0 LEA.HI.X R21, R234, R5, R50, 0x2, P2 ;  /* 0x00000005ea158211 */ /* 0x000fe400010f1432 */
[----:B--2---:R-:W-:-:S03]  /*22660*/  @!P1 LEA R24, P2, R48, R4, 0x2 ;  /* 0x0000000430189211 */ /* 0x004fc600078410ff */
[----:B------:R0:W-:Y:S01]  /*22670*/  @!P0 ST.E.64 desc[UR50][R20.64], R122 ;  /* 0x0000007a14008985 */ /* 0x0001e2000c101b32 */
[----:B------:R-:W-:Y:S02]  /*22680*/  @!P1 LEA.HI.X R25, R48, R5, R49, 0x2, P2 ;  /* 0x0000000530199211 */ /* 0x000fe400010f1431 */
[----:B---3--:R-:W-:-:S03]  /*22690*/  @!P4 LEA R6, P0, R46, R4, 0x2 ;  /* 0x000000042e06c211 */ /* 0x008fc600078010ff */
[----:B------:R0:W-:Y:S01]  /*226a0*/  @!P1 ST.E.64 desc[UR50][R24.64], R124 ;  /* 0x0000007c18009985 */ /* 0x0001e2000c101b32 */
[CC--:B----4-:R-:W-:Y:S02]  /*226b0*/  @!P5 LEA R12, P1, R43.reuse, R4.reuse, 0x2 ;  /* 0x000000042b0cd211 */ /* 0x0d0fe400078210ff */
        /* <DEDUP_REMOVED lines=9> */
[----:B------:R-:W-:Y:S02]  /*22750*/  LEA R4, P0, R232, R4, 0x2 ;  /* 0x00000004e8047211 */ /* 0x000fe400078010ff */
[----:B-1----:R-:W-:-:S04]  /*22760*/  SHF.R.S32.HI R3, RZ, 0x1f, R232 ;  /* 0x0000001fff037819 */ /* 0x002fc800000114e8 */
[----:B------:R-:W-:-:S05]  /*22770*/  LEA.HI.X R5, R232, R5, R3, 0x2, P0 ;  /* 0x00000005e8057211 */ /* 0x000fca00000f1403 */
[----:B------:R1:W-:Y:S01]  /*22780*/  ST.E.64 desc[UR50][R4.64], R10 ;  /* 0x0000000a04007985 */ /* 0x0003e2000c101b32 */
[----:B------:R-:W-:Y:S05]  /*22790*/  BRA `(.L_x_4638) ;  /* 0x0000000c00387947 */ /* 0x000fea0003800000 */
.L_x_4629:
[----:B------:R-:W1:Y:S01]  /*227a0*/  LDC.64 R8, c[0x0][0xc08] ;  /* 0x00030200ff087b82 */ /* 0x000e620000000a00 */
[----:B------:R-:W-:-:S07]  /*227b0*/  IMAD.MOV.U32 R3, RZ, RZ, RZ ;  /* 0x000000ffff037224 */ /* 0x000fce00078e00ff */
[----:B------:R-:W2:Y:S08]  /*227c0*/  LDC.64 R6, c[0x0][0xc00] ;  /* 0x00030000ff067b82 */ /* 0x000eb00000000a00 */
[----:B------:R-:W3:Y:S01]  /*227d0*/  LDC.64 R4, c[0x0][0xc00] ;  /* 0x00030000ff047b82 */ /* 0x000ee20000000a00 */
[----:B-1----:R-:W-:-:S04]  /*227e0*/  ISETP.NE.U32.AND P0, PT, R8, RZ, PT ;  /* 0x000000ff0800720c */ /* 0x002fc80003f05070 */
[----:B------:R-:W-:Y:S02]  /*227f0*/  ISETP.NE.AND.EX P1, PT, R9, RZ, PT, P0 ;  /* 0x000000ff0900720c */ /* 0x000fe40003f25300 */
[----:B--2---:R-:W-:-:S04]  /*22800*/  ISETP.NE.U32.AND P0, PT, R6, RZ, PT ;  /* 0x000000ff0600720c */ /* 0x004fc80003f05070 */
[----:B------:R-:W-:Y:S01]  /*22810*/  ISETP.NE.AND.EX P0, PT, R7, RZ, PT, P0 ;  /* 0x000000ff0700720c */ /* 0x000fe20003f05300 */
[----:B------:R-:W-:Y:S01]  /*22820*/  ULDC UR5, c[0x0][0xa88] ;  /* 0x0002a20000057ab9 */ /* 0x000fe20000000800 */
[----:B---3--:R-:W-:-:S05]  /*22830*/  IMAD.WIDE R4, R227, 0x4, R4 ;  /* 0x00000004e3047825 */ /* 0x008fca00078e0204 */
[----:B------:R-:W1:Y:S01]  /*22840*/  @P1 LDC.64 R6, c[0x0][0xc08] ;  /* 0x00030200ff061b82 */ /* 0x000e620000000a00 */
[----:B------:R-:W-:-:S05]  /*22850*/  IMAD.U32 R0, RZ, RZ, UR5 ;  /* 0x00000005ff007e24 */ /* 0x000fca000f8e00ff */
[----:B------:R2:W5:Y:S01]  /*22860*/  @P0 LDG.E R3, desc[UR50][R4.64] ;  /* 0x0000003204030981 */ /* 0x000562000c1e1900 */
[----:B-1----:R-:W-:-:S05]  /*22870*/  @P1 IMAD.WIDE R6, R227, 0x4, R6 ;  /* 0x00000004e3061825 */ /* 0x002fca00078e0206 */
[----:B------:R2:W5:Y:S01]  /*22880*/  @P1 LDG.E R0, desc[UR50][R6.64] ;  /* 0x0000003206001981 */ /* 0x000562000c1e1900 */
[----:B------:R-:W-:Y:S02]  /*22890*/  ISETP.GT.AND P3, PT, R228, 0x7f, PT ;  /* 0x0000007fe400780c */ /* 0x000fe40003f64270 */
[----:B------:R-:W-:Y:S02]  /*228a0*/  ISETP.GT.AND P2, PT, R226, 0x1, PT ;  /* 0x00000001e200780c */ /* 0x000fe40003f44270 */
[----:B------:R-:W-:Y:S01]  /*228b0*/  SHF.R.S32.HI R20, RZ, 0x1f, R227 ;  /* 0x0000001fff147819 */ /* 0x000fe200000114e3 */
[----:B------:R-:W-:Y:S10]  /*228c0*/  @P1 BRA `(.L_x_4641) ;  /* 0x0000000000101947 */ /* 0x000ff40003800000 */
[----:B------:R-:W-:Y:S05]  /*228d0*/  @!P0 BRA `(.L_x_4641) ;  /* 0x00000000000c8947 */ /* 0x000fea0003800000 */
[----:B--2---:R-:W2:Y:S04]  /*228e0*/  LDG.E R7, desc[UR50][R4.64] ;  /* 0x0000003204077981 */ /* 0x004ea8000c1e1900 */
[----:B-----5:R-:W2:Y:S02]  /*228f0*/  LDG.E R0, desc[UR50][R4.64+0x4] ;  /* 0x0000043204007981 */ /* 0x020ea4000c1e1900 */
[----:B--2---:R-:W-:-:S07]  /*22900*/  IMAD.IADD R0, R0, 0x1, -R7 ;  /* 0x0000000100007824 */ /* 0x004fce00078e0a07 */
.L_x_4641:
[----:B------:R-:W-:Y:S01]  /*22910*/  BSSY B1, `(.L_x_4642) ;  /* 0x0000037000017945 */ /* 0x000fe20003800000 */
[----:B------:R-:W-:Y:S02]  /*22920*/  SEL R19, R227, RZ, !P0 ;  /* 0x000000ffe3137207 */ /* 0x000fe40004000000 */
[----:B------:R-:W-:Y:S02]  /*22930*/  SEL R20, R20, RZ, !P0 ;  /* 0x000000ff14147207 */ /* 0x000fe40004000000 */
[----:B-----5:R-:W-:Y:S01]  /*22940*/  SHF.R.S32.HI R16, RZ, 0x1f, R3 ;  /* 0x0000001fff107819 */ /* 0x020fe20000011403 */
[----:B------:R-:W-:Y:S06]  /*22950*/  @P3 BRA `(.L_x_4643) ;  /* 0x0000000000c83947 */ /* 0x000fec0003800000 */
[----:B--2---:R-:W1:Y:S01]  /*22960*/  S2R R5, SR_TID.X ;  /* 0x0000000000057919 */ /* 0x004e620000002100 */
[----:B------:R-:W2:Y:S01]  /*22970*/  LDC R25, c[0x0][0xbe8] ;  /* 0x0002fa00ff197b82 */ /* 0x000ea20000000800 */
[----:B------:R-:W-:Y:S02]  /*22980*/  IMAD.U32 R21, RZ, RZ, UR39 ;  /* 0x00000027ff157e24 */ /* 0x000fe4000f8e00ff */
[----:B--2---:R-:W-:-:S03]  /*22990*/  IMAD R4, R0, R25, RZ ;  /* 0x0000001900047224 */ /* 0x004fc600078e02ff */
[----:B-1----:R-:W-:-:S04]  /*229a0*/  IADD3 R21, R21, -0x80, R5 ;  /* 0xffffff8015157810 */ /* 0x002fc80007ffe005 */
[----:B------:R-:W-:-:S13]  /*229b0*/  ISETP.GE.AND P0, PT, R21, R4, PT ;  /* 0x000000041500720c */ /* 0x000fda0003f06270 */
[----:B------:R-:W-:Y:S05]  /*229c0*/  @P0 BRA `(.L_x_4643) ;  /* 0x0000000000ac0947 */ /* 0x000fea0003800000 */
[----:B------:R-:W-:Y:S01]  /*229d0*/  ISETP.NE.AND P0, PT, R25, 0x1, PT ;  /* 0x000000011900780c */ /* 0x000fe20003f05270 */
[----:B------:R-:W-:Y:S01]  /*229e0*/  IMAD.MOV.U32 R4, RZ, RZ, 0x9b8 ;  /* 0x000009b8ff047424 */ /* 0x000fe200078e00ff */
[----:B------:R-:W-:Y:S01]  /*229f0*/  ISETP.GT.AND P3, PT, R226, 0x1, PT ;  /* 0x00000001e200780c */ /* 0x000fe20003f64270 */
[----:B------:R-:W1:Y:S01]  /*22a00*/  LDC.64 R26, c[0x0][0xba8] ;  /* 0x0002ea00ff1a7b82 */ /* 0x000e620000000a00 */
[----:B------:R-:W-:Y:S02]  /*22a10*/  IMAD.MOV.U32 R15, RZ, RZ, R21 ;  /* 0x000000ffff0f7224 */ /* 0x000fe400078e0015 */
[----:B------:R-:W-:Y:S02]  /*22a20*/  SEL R22, R4, 0x978, P3 ;  /* 0x0000097804167807 */ /* 0x000fe40001800000 */
[----:B------:R-:W-:-:S03]  /*22a30*/  SEL R233, R233, RZ, P3 ;  /* 0x000000ffe9e97207 */ /* 0x000fc60001800000 */
[----:B------:R-:W2:Y:S08]  /*22a40*/  LDC.64 R8, c[0x0][R22+0x220] ;  /* 0x0000880016087b82 */ /* 0x000eb00000000a00 */
[----:B------:R-:W3:Y:S08]  /*22a50*/  @P0 LDC R14, c[0x0][0xbec] ;  /* 0x0002fb00ff0e0b82 */ /* 0x000ef00000000800 */
[----:B------:R-:W4:Y:S08]  /*22a60*/  LDC.64 R4, c[0x0][R22+0x218] ;  /* 0x0000860016047b82 */ /* 0x000f300000000a00 */
[----:B------:R-:W5:Y:S01]  /*22a70*/  @P0 LDC R31, c[0x0][0xbf0] ;  /* 0x0002fc00ff1f0b82 */ /* 0x000f620000000800 */
[----:B--2---:R-:W-:-:S04]  /*22a80*/  IMAD R9, R9, R19, RZ ;  /* 0x0000001309097224 */ /* 0x004fc800078e02ff */
[----:B------:R-:W-:-:S03]  /*22a90*/  IMAD R9, R8, R20, R9 ;  /* 0x0000001408097224 */ /* 0x000fc600078e0209 */
[----:B------:R-:W2:Y:S01]  /*22aa0*/  LDC.64 R10, c[0x0][R22+0x228] ;  /* 0x00008a00160a7b82 */ /* 0x000ea20000000a00 */
[----:B---3--:R-:W-:-:S07]  /*22ab0*/  @P0 IMAD.HI.U32 R14, R21, R14, RZ ;  /* 0x0000000e150e0227 */ /* 0x008fce00078e00ff */
[----:B------:R-:W3:Y:S01]  /*22ac0*/  LDC.64 R6, c[0x0][R22+0x210] ;  /* 0x0000840016067b82 */ /* 0x000ee20000000a00 */
[-C--:B----4-:R-:W-:Y:S02]  /*22ad0*/  IMAD R29, R5, R225.reuse, RZ ;  /* 0x000000e1051d7224 */ /* 0x090fe400078e02ff */
[----:B------:R-:W-:-:S04]  /*22ae0*/  IMAD.WIDE.U32 R12, R4, R225, RZ ;  /* 0x000000e1040c7225 */ /* 0x000fc800078e00ff */
[----:B------:R-:W-:Y:S01]  /*22af0*/  IMAD.WIDE.U32 R4, R8, R19, RZ ;  /* 0x0000001308047225 */ /* 0x000fe200078e00ff */
[----:B-----5:R-:W-:Y:S01]  /*22b00*/  @P0 SHF.R.U32.HI R15, RZ, R31, R14 ;  /* 0x0000001fff0f0219 */ /* 0x020fe2000001160e */
[----:B-1----:R-:W1:Y:S02]  /*22b10*/  @!P3 LDC R26, c[0x0][0xb50] ;  /* 0x0002d400ff1abb82 */ /* 0x002e640000000800 */
[----:B------:R-:W-:Y:S01]  /*22b20*/  IMAD.IADD R13, R29, 0x1, R13 ;  /* 0x000000011d0d7824 */ /* 0x000fe200078e020d */
[----:B------:R-:W-:Y:S01]  /*22b30*/  IADD3 R12, P0, P1, R4, R12, R3 ;  /* 0x0000000c040c7210 */ /* 0x000fe2000791e003 */
[----:B------:R-:W-:Y:S02]  /*22b40*/  IMAD.MOV R8, RZ, RZ, -R15 ;  /* 0x000000ffff087224 */ /* 0x000fe400078e0a0f */
[----:B------:R-:W-:Y:S02]  /*22b50*/  IMAD.IADD R14, R5, 0x1, R9 ;  /* 0x00000001050e7824 */ /* 0x000fe400078e0209 */
[-C--:B--2---:R-:W-:Y:S01]  /*22b60*/  IMAD.WIDE.U32 R4, R10, R233.reuse, RZ ;  /* 0x000000e90a047225 */ /* 0x084fe200078e00ff */
[----:B------:R-:W2:Y:S03]  /*22b70*/  @!P3 LDC R27, c[0x0][0xb54] ;  /* 0x0002d500ff1bbb82 */ /* 0x000ea60000000800 */
[----:B------:R-:W-:-:S02]  /*22b80*/  IMAD R11, R11, R233, RZ ;  /* 0x000000e90b0b7224 */ /* 0x000fc400078e02ff */
[----:B------:R-:W-:Y:S01]  /*22b90*/  IMAD R9, R25, R8, R21 ;  /* 0x0000000819097224 */ /* 0x000fe200078e0215 */
[----:B------:R-:W-:Y:S01]  /*22ba0*/  IADD3.X R8, R14, R13, R16, P0, P1 ;  /* 0x0000000d0e087210 */ /* 0x000fe200007e2410 */
[----:B------:R-:W-:Y:S01]  /*22bb0*/  IMAD.IADD R5, R11, 0x1, R5 ;  /* 0x000000010b057824 */ /* 0x000fe200078e0205 */
[----:B------:R-:W-:Y:S01]  /*22bc0*/  IADD3 R4, P0, P1, R15, R12, R4 ;  /* 0x0000000c0f047210 */ /* 0x000fe2000791e004 */
[----:B---3--:R-:W-:Y:S01]  /*22bd0*/  IMAD R7, R7, R9, RZ ;  /* 0x0000000907077224 */ /* 0x008fe200078e02ff */
[----:B------:R-:W-:Y:S02]  /*22be0*/  SHF.R.S32.HI R15, RZ, 0x1f, R15 ;  /* 0x0000001fff0f7819 */ /* 0x000fe4000001140f */
[----:B------:R-:W-:Y:S02]  /*22bf0*/  SHF.R.S32.HI R11, RZ, 0x1f, R9 ;  /* 0x0000001fff0b7819 */ /* 0x000fe40000011409 */
[----:B------:R-:W-:-:S03]  /*22c00*/  IADD3.X R5, R15, R8, R5, P0, P1 ;  /* 0x000000080f057210 */ /* 0x000fc600007e2405 */
[C---:B------:R-:W-:Y:S02]  /*22c10*/  IMAD R7, R6.reuse, R11, R7 ;  /* 0x0000000b06077224 */ /* 0x040fe400078e0207 */
[----:B------:R-:W-:-:S04]  /*22c20*/  IMAD.WIDE.U32 R4, R6, R9, R4 ;  /* 0x0000000906047225 */ /* 0x000fc800078e0004 */
[----:B------:R-:W-:Y:S01]  /*22c30*/  IMAD.IADD R5, R5, 0x1, R7 ;  /* 0x0000000105057824 */ /* 0x000fe200078e0207 */
[----:B-1----:R-:W-:-:S04]  /*22c40*/  LEA R6, P0, R4, R26, 0x2 ;  /* 0x0000001a04067211 */ /* 0x002fc800078010ff */
[----:B--2---:R-:W-:Y:S01]  /*22c50*/  LEA.HI.X R7, R4, R27, R5, 0x2, P0 ;  /* 0x0000001b04077211 */ /* 0x004fe200000f1405 */
[----:B------:R-:W-:-:S05]  /*22c60*/  IMAD.MOV.U32 R5, RZ, RZ, -0x800000 ;  /* 0xff800000ff057424 */ /* 0x000fca00078e00ff */
[----:B------:R1:W-:Y:S03]  /*22c70*/  STG.E desc[UR50][R6.64], R5 ;  /* 0x0000000506007986 */ /* 0x0003e6000c101932 */
.L_x_4643:
[----:B------:R-:W-:Y:S05]  /*22c80*/  BSYNC B1 ;  /* 0x0000000000017941 */ /* 0x000fea0003800000 */
.L_x_4642:
[----:B------:R-:W-:Y:S05]  /*22c90*/  @P2 BRA `(.L_x_4638) ;  /* 0x0000000400f82947 */ /* 0x000fea0003800000 */
[----:B------:R-:W3:Y:S01]  /*22ca0*/  LDL R12, [R1+0x320] ;  /* 0x00032000010c7983 */ /* 0x000ee20000100800 */
[----:B------:R-:W4:Y:S01]  /*22cb0*/  LDC R11, c[0x0][0xbe8] ;  /* 0x0002fa00ff0b7b82 */ /* 0x000f220000000800 */
[----:B------:R-:W-:Y:S01]  /*22cc0*/  ULDC.64 UR6, c[0x0][0xaa0] ;  /* 0x0002a80000067ab9 */ /* 0x000fe20000000a00 */
[----:B------:R-:W-:Y:S01]  /*22cd0*/  ULDC.64 UR8, c[0x0][0xaf0] ;  /* 0x0002bc0000087ab9 */ /* 0x000fe20000000a00 */
[----:B------:R-:W3:Y:S01]  /*22ce0*/  LDL R10, [R1+0x32c] ;  /* 0x00032c00010a7983 */ /* 0x000ee20000100800 */
[----:B--2---:R-:W-:Y:S01]  /*22cf0*/  IMAD R4, R16, UR6, RZ ;  /* 0x0000000610047c24 */ /* 0x004fe2000f8e02ff */
[----:B------:R-:W-:Y:S03]  /*22d00*/  BSSY B1, `(.L_x_4644) ;  /* 0x0000041000017945 */ /* 0x000fe60003800000 */
[C---:B-1----:R-:W-:Y:S02]  /*22d10*/  IMAD R7, R3.reuse, UR7, R4 ;  /* 0x0000000703077c24 */ /* 0x042fe4000f8e0204 */
[----:B------:R-:W-:Y:S01]  /*22d20*/  IMAD.WIDE.U32 R4, R3, UR6, RZ ;  /* 0x0000000603047c25 */ /* 0x000fe2000f8e00ff */
[----:B------:R-:W-:-:S03]  /*22d30*/  ULDC.64 UR6, c[0x0][0xae8] ;  /* 0x0002ba0000067ab9 */ /* 0x000fc60000000a00 */
[----:B------:R-:W-:Y:S02]  /*22d40*/  IMAD.IADD R5, R5, 0x1, R7 ;  /* 0x0000000105057824 */ /* 0x000fe400078e0207 */
[----:B------:R-:W-:Y:S02]  /*22d50*/  IMAD R7, R20, UR8, RZ ;  /* 0x0000000814077c24 */ /* 0x000fe4000f8e02ff */
[----:B------:R-:W-:-:S04]  /*22d60*/  IMAD.WIDE.U32 R4, R225, UR6, R4 ;  /* 0x00000006e1047c25 */ /* 0x000fc8000f8e0004 */
[----:B------:R-:W-:Y:S01]  /*22d70*/  IMAD R5, R225, UR7, R5 ;  /* 0x00000007e1057c24 */ /* 0x000fe2000f8e0205 */
[----:B------:R-:W-:Y:S01]  /*22d80*/  ULDC.64 UR6, c[0x0][0xae0] ;  /* 0x0002b80000067ab9 */ /* 0x000fe20000000a00 */
[----:B----4-:R-:W-:Y:S01]  /*22d90*/  ISETP.NE.AND P0, PT, R11, 0x1, PT ;  /* 0x000000010b00780c */ /* 0x010fe20003f05270 */
[C---:B------:R-:W-:Y:S02]  /*22da0*/  IMAD R7, R19.reuse, UR9, R7 ;  /* 0x0000000913077c24 */ /* 0x040fe4000f8e0207 */
[----:B------:R-:W-:-:S04]  /*22db0*/  IMAD.WIDE.U32 R4, R19, UR8, R4 ;  /* 0x0000000813047c25 */ /* 0x000fc8000f8e0004 */
[----:B------:R-:W-:-:S06]  /*22dc0*/  IMAD.IADD R5, R5, 0x1, R7 ;  /* 0x0000000105057824 */ /* 0x000fcc00078e0207 */
[----:B------:R-:W1:Y:S08]  /*22dd0*/  @P0 LDC R6, c[0x0][0xbec] ;  /* 0x0002fb00ff060b82 */ /* 0x000e700000000800 */
[----:B------:R-:W2:Y:S01]  /*22de0*/  @P0 LDC R13, c[0x0][0xbf0] ;  /* 0x0002fc00ff0d0b82 */ /* 0x000ea20000000800 */
[----:B---3--:R-:W-:-:S04]  /*22df0*/  IMAD R3, R10, 0x20, R12 ;  /* 0x000000200a037824 */ /* 0x008fc800078e020c */
[----:B------:R-:W-:-:S04]  /*22e00*/  VIADD R9, R3, UR39 ;  /* 0x0000002703097c36 */ /* 0x000fc80008000000 */
[----:B-1----:R-:W-:-:S04]  /*22e10*/  @P0 IMAD.HI.U32 R6, R9, R6, RZ ;  /* 0x0000000609060227 */ /* 0x002fc800078e00ff */
[----:B------:R-:W-:Y:S01]  /*22e20*/  IMAD.MOV.U32 R3, RZ, RZ, R9 ;  /* 0x000000ffff037224 */ /* 0x000fe200078e0009 */
[----:B--2---:R-:W-:Y:S01]  /*22e30*/  @P0 SHF.R.U32.HI R3, RZ, R13, R6 ;  /* 0x0000000dff030219 */ /* 0x004fe20000011606 */
[----:B------:R-:W-:-:S03]  /*22e40*/  VIADD R13, R12, UR39 ;  /* 0x000000270c0d7c36 */ /* 0x000fc60008000000 */
[--C-:B------:R-:W-:Y:S01]  /*22e50*/  SHF.R.S32.HI R6, RZ, 0x1f, R3.reuse ;  /* 0x0000001fff067819 */ /* 0x100fe20000011403 */
[----:B------:R-:W-:Y:S02]  /*22e60*/  IMAD.MOV R8, RZ, RZ, -R3 ;  /* 0x000000ffff087224 */ /* 0x000fe400078e0a03 */
[----:B------:R-:W-:-:S04]  /*22e70*/  IMAD.WIDE.U32 R4, R3, UR6, R4 ;  /* 0x0000000603047c25 */ /* 0x000fc8000f8e0004 */
[----:B------:R-:W-:Y:S02]  /*22e80*/  IMAD R6, R6, UR6, RZ ;  /* 0x0000000606067c24 */ /* 0x000fe4000f8e02ff */
[----:B------:R-:W-:Y:S02]  /*22e90*/  IMAD R7, R11, R8, R9 ;  /* 0x000000080b077224 */ /* 0x000fe400078e0209 */
[----:B------:R-:W-:Y:S01]  /*22ea0*/  IMAD R9, R3, UR7, R6 ;  /* 0x0000000703097c24 */ /* 0x000fe2000f8e0206 */
[----:B------:R-:W-:Y:S01]  /*22eb0*/  ULDC.64 UR6, c[0x0][0xad8] ;  /* 0x0002b60000067ab9 */ /* 0x000fe20000000a00 */
[----:B------:R-:W-:Y:S01]  /*22ec0*/  IMAD R8, R0, R11, RZ ;  /* 0x0000000b00087224 */ /* 0x000fe200078e02ff */
[----:B------:R-:W-:Y:S01]  /*22ed0*/  SHF.R.S32.HI R3, RZ, 0x1f, R7 ;  /* 0x0000001fff037819 */ /* 0x000fe20000011407 */
[----:B------:R-:W-:Y:S02]  /*22ee0*/  IMAD.IADD R5, R5, 0x1, R9 ;  /* 0x0000000105057824 */ /* 0x000fe400078e0209 */
[C---:B------:R-:W-:Y:S01]  /*22ef0*/  VIADD R0, R13.reuse, 0x20 ;  /* 0x000000200d007836 */ /* 0x040fe20000000000 */
[----:B------:R-:W-:Y:S01]  /*22f00*/  ISETP.GE.AND P2, PT, R13, R8, PT ;  /* 0x000000080d00720c */ /* 0x000fe20003f46270 */
[----:B------:R-:W-:-:S02]  /*22f10*/  IMAD R6, R3, UR6, RZ ;  /* 0x0000000603067c24 */ /* 0x000fc4000f8e02ff */
[----:B------:R-:W-:Y:S01]  /*22f20*/  VIADD R3, R13, 0x40 ;  /* 0x000000400d037836 */ /* 0x000fe20000000000 */
[-C--:B------:R-:W-:Y:S01]  /*22f30*/  ISETP.GE.AND P1, PT, R0, R8.reuse, PT ;  /* 0x000000080000720c */ /* 0x080fe20003f26270 */
[C---:B------:R-:W-:Y:S02]  /*22f40*/  IMAD R9, R7.reuse, UR7, R6 ;  /* 0x0000000707097c24 */ /* 0x040fe4000f8e0206 */
[----:B------:R-:W-:Y:S01]  /*22f50*/  IMAD.WIDE.U32 R4, R7, UR6, R4 ;  /* 0x0000000607047c25 */ /* 0x000fe2000f8e0004 */
[----:B------:R-:W-:Y:S01]  /*22f60*/  ISETP.GE.AND P0, PT, R3, R8, PT ;  /* 0x000000080300720c */ /* 0x000fe20003f06270 */
[----:B------:R-:W-:Y:S02]  /*22f70*/  ULDC.64 UR6, c[0x0][0xa80] ;  /* 0x0002a00000067ab9 */ /* 0x000fe40000000a00 */
[----:B------:R-:W-:Y:S01]  /*22f80*/  IMAD.IADD R3, R5, 0x1, R9 ;  /* 0x0000000105037824 */ /* 0x000fe200078e0209 */
[----:B------:R-:W-:Y:S01]  /*22f90*/  LEA R6, P3, R4, UR6, 0x1 ;  /* 0x0000000604067c11 */ /* 0x000fe2000f8608ff */
[----:B------:R-:W-:-:S03]  /*22fa0*/  IMAD.SHL.U32 R11, R10, 0x8, RZ ;  /* 0x000000080a0b7824 */ /* 0x000fc600078e00ff */
[----:B------:R-:W-:Y:S01]  /*22fb0*/  LEA.HI.X R7, R4, UR7, R3, 0x1, P3 ;  /* 0x0000000704077c11 */ /* 0x000fe200098f0c03 */
[C---:B------:R-:W-:Y:S01]  /*22fc0*/  VIADD R15, R11.reuse, 0x80 ;  /* 0x000000800b0f7836 */ /* 0x040fe20000000000 */
[----:B------:R1:W2:Y:S01]  /*22fd0*/  SHFL.IDX PT, R4, R6, RZ, 0x181f ;  /* 0x00181fff06047589 */ /* 0x0002a200000e0000 */
[----:B------:R-:W-:Y:S01]  /*22fe0*/  VIADD R9, R11, 0x40 ;  /* 0x000000400b097836 */ /* 0x000fe20000000000 */
[----:B------:R-:W-:Y:S02]  /*22ff0*/  SHF.R.S32.HI R14, RZ, 0x1f, R11 ;  /* 0x0000001fff0e7819 */ /* 0x000fe4000001140b */
[----:B------:R1:W3:Y:S01]  /*23000*/  SHFL.IDX PT, R0, R7, RZ, 0x181f ;  /* 0x00181fff07007589 */ /* 0x0002e200000e0000 */
[----:B------:R-:W-:Y:S02]  /*23010*/  SHF.R.S32.HI R10, RZ, 0x1f, R15 ;  /* 0x0000001fff0a7819 */ /* 0x000fe4000001140f */
[----:B------:R-:W-:Y:S01]  /*23020*/  SHF.R.S32.HI R12, RZ, 0x1f, R9 ;  /* 0x0000001fff0c7819 */ /* 0x000fe20000011409 */
[----:B------:R-:W-:Y:S06]  /*23030*/  @P2 BRA `(.L_x_4645) ;  /* 0x0000000000342947 */ /* 0x000fec0003800000 */
[----:B------:R-:W-:Y:S02]  /*23040*/  ULDC UR5, c[0x0][0xac8] ;  /* 0x0002b20000057ab9 */ /* 0x000fe40000000800 */
[----:B------:R-:W-:Y:S02]  /*23050*/  ISETP.GE.AND P4, PT, R11, UR5, PT ;  /* 0x000000050b007c0c */ /* 0x000fe4000bf86270 */
[----:B------:R-:W-:Y:S02]  /*23060*/  ISETP.GE.AND P3, PT, R9, UR5, PT ;  /* 0x0000000509007c0c */ /* 0x000fe4000bf66270 */
[----:B------:R-:W-:-:S09]  /*23070*/  ISETP.GE.AND P2, PT, R15, UR5, PT ;  /* 0x000000050f007c0c */ /* 0x000fd2000bf46270 */
[----:B--2---:R-:W-:-:S04]  /*23080*/  @!P4 LEA R20, P5, R11, R4, 0x1 ;  /* 0x000000040b14c211 */ /* 0x004fc800078a08ff */
[----:B---3--:R-:W-:Y:S02]  /*23090*/  @!P4 LEA.HI.X R21, R11, R0, R14, 0x1, P5 ;  /* 0x000000000b15c211 */ /* 0x008fe400028f0c0e */
[----:B------:R-:W-:-:S03]  /*230a0*/  @!P3 LEA R24, P5, R9, R4, 0x1 ;  /* 0x000000040918b211 */ /* 0x000fc600078a08ff */
[----:B------:R4:W-:Y:S01]  /*230b0*/  @!P4 ST.E.128 desc[UR50][R20.64], RZ ;  /* 0x000000ff1400c985 */ /* 0x0009e2000c101d32 */
[----:B------:R-:W-:Y:S02]  /*230c0*/  @!P3 LEA.HI.X R25, R9, R0, R12, 0x1, P5 ;  /* 0x000000000919b211 */ /* 0x000fe400028f0c0c */
[----:B------:R-:W-:-:S03]  /*230d0*/  @!P2 LEA R4, P5, R15, R4, 0x1 ;  /* 0x000000040f04a211 */ /* 0x000fc600078a08ff */
[----:B------:R4:W-:Y:S01]  /*230e0*/  @!P3 ST.E.128 desc[UR50][R24.64], RZ ;  /* 0x000000ff1800b985 */ /* 0x0009e2000c101d32 */
[----:B------:R-:W-:-:S05]  /*230f0*/  @!P2 LEA.HI.X R5, R15, R0, R10, 0x1, P5 ;  /* 0x000000000f05a211 */ /* 0x000fca00028f0c0a */
[----:B------:R4:W-:Y:S04]  /*23100*/  @!P2 ST.E.128 desc[UR50][R4.64], RZ ;  /* 0x000000ff0400a985 */ /* 0x0009e8000c101d32 */
.L_x_4645:
[----:B------:R-:W-:Y:S05]  /*23110*/  BSYNC B1 ;  /* 0x0000000000017941 */ /* 0x000fea0003800000 */
.L_x_4644:
[----:B---3--:R3:W0:Y:S01]  /*23120*/  SHFL.IDX PT, R0, R7, 0x1, 0x181f ;  /* 0x00381f0007007f89 */ /* 0x00862200000e0000 */
[----:B------:R-:W-:Y:S03]  /*23130*/  BSSY B1, `(.L_x_4646) ;  /* 0x0000010000017945 */ /* 0x000fe60003800000 */
[----:B--2-4-:R3:W2:Y:S01]  /*23140*/  SHFL.IDX PT, R4, R6, 0x1, 0x181f ;  /* 0x00381f0006047f89 */ /* 0x0146a200000e0000 */
[----:B------:R-:W-:Y:S05]  /*23150*/  @P1 BRA `(.L_x_4647) ;  /* 0x0000000000341947 */ /* 0x000fea0003800000 */
[----:B------:R-:W-:Y:S02]  /*23160*/  ULDC UR5, c[0x0][0xac8] ;  /* 0x0002b20000057ab9 */ /* 0x000fe40000000800 */
[----:B------:R-:W-:Y:S02]  /*23170*/  ISETP.GE.AND P3, PT, R11, UR5, PT ;  /* 0x000000050b007c0c */ /* 0x000fe4000bf66270 */
[----:B------:R-:W-:Y:S02]  /*23180*/  ISETP.GE.AND P2, PT, R9, UR5, PT ;  /* 0x0000000509007c0c */ /* 0x000fe4000bf46270 */
[----:B------:R-:W-:-:S09]  /*23190*/  ISETP.GE.AND P1, PT, R15, UR5, PT ;  /* 0x000000050f007c0c */ /* 0x000fd2000bf26270 */
[-C--:B--2---:R-:W-:Y:S02]  /*231a0*/  @!P3 LEA R20, P5, R11, R4.reuse, 0x1 ;  /* 0x000000040b14b211 */ /* 0x084fe400078a08ff */
[----:B------:R-:W-:Y:S02]  /*231b0*/  @!P2 LEA R24, P4, R9, R4, 0x1 ;  /* 0x000000040918a211 */ /* 0x000fe400078808ff */
[----:B0-----:R-:W-:Y:S02]  /*231c0*/  @!P3 LEA.HI.X R21, R11, R0, R14, 0x1, P5 ;  /* 0x000000000b15b211 */ /* 0x001fe400028f0c0e */
[----:B------:R-:W-:Y:S02]  /*231d0*/  @!P1 LEA R4, P5, R15, R4, 0x1 ;  /* 0x000000040f049211 */ /* 0x000fe400078a08ff */
[-C--:B------:R-:W-:Y:S01]  /*231e0*/  @!P2 LEA.HI.X R25, R9, R0.reuse, R12, 0x1, P4 ;  /* 0x000000000919a211 */ /* 0x080fe200020f0c0c */
[----:B------:R4:W-:Y:S01]  /*231f0*/  @!P3 ST.E.128 desc[UR50][R20.64], RZ ;  /* 0x000000ff1400b985 */ /* 0x0009e2000c101d32 */
[----:B------:R-:W-:-:S03]  /*23200*/  @!P1 LEA.HI.X R5, R15, R0, R10, 0x1, P5 ;  /* 0x000000000f059211 */ /* 0x000fc600028f0c0a */
[----:B------:R4:W-:Y:S04]  /*23210*/  @!P2 ST.E.128 desc[UR50][R24.64], RZ ;  /* 0x000000ff1800a985 */ /* 0x0009e8000c101d32 */
[----:B------:R4:W-:Y:S02]  /*23220*/  @!P1 ST.E.128 desc[UR50][R4.64], RZ ;  /* 0x000000ff04009985 */ /* 0x0009e4000c101d32 */
.L_x_4647:
[----:B------:R-:W-:Y:S05]  /*23230*/  BSYNC B1 ;  /* 0x0000000000017941 */ /* 0x000fea0003800000 */
.L_x_4646:
[----:B0-----:R0:W0:Y:S01]  /*23240*/  SHFL.IDX PT, R0, R7, 0x2, 0x181f ;  /* 0x00581f0007007f89 */ /* 0x00102200000e0000 */
[----:B------:R-:W-:Y:S03]  /*23250*/  BSSY B1, `(.L_x_4648) ;  /* 0x0000010000017945 */ /* 0x000fe60003800000 */
[----:B--2-4-:R2:W4:Y:S01]  /*23260*/  SHFL.IDX PT, R4, R6, 0x2, 0x181f ;  /* 0x00581f0006047f89 */ /* 0x01452200000e0000 */
        /* <DEDUP_REMOVED lines=14> */
.L_x_4649:
[----:B------:R-:W-:Y:S05]  /*23350*/  BSYNC B1 ;  /* 0x0000000000017941 */ /* 0x000fea0003800000 */
.L_x_4648:
[----:B------:R-:W-:Y:S01]  /*23360*/  VIADD R3, R13, 0x60 ;  /* 0x000000600d037836 */ /* 0x000fe20000000000 */
[----:B0-----:R0:W0:Y:S04]  /*23370*/  SHFL.IDX PT, R0, R7, 0x3, 0x181f ;  /* 0x00781f0007007f89 */ /* 0x00102800000e0000 */
[----:B------:R-:W-:Y:S01]  /*23380*/  ISETP.GE.AND P0, PT, R3, R8, PT ;  /* 0x000000080300720c */ /* 0x000fe20003f06270 */
[----:B----4-:R4:W0:-:S12]  /*23390*/  SHFL.IDX PT, R4, R6, 0x3, 0x181f ;  /* 0x00781f0006047f89 */ /* 0x01081800000e0000 */
[----:B----4-:R-:W-:Y:S05]  /*233a0*/  @P0 BRA `(.L_x_4638) ;  /* 0x0000000000340947 */ /* 0x010fea0003800000 */
[----:B------:R-:W-:Y:S02]  /*233b0*/  ULDC UR5, c[0x0][0xac8] ;  /* 0x0002b20000057ab9 */ /* 0x000fe40000000800 */
[----:B------:R-:W-:Y:S02]  /*233c0*/  ISETP.GE.AND P3, PT, R11, UR5, PT ;  /* 0x000000050b007c0c */ /* 0x000fe4000bf66270 */
[----:B------:R-:W-:Y:S02]  /*233d0*/  ISETP.GE.AND P4, PT, R9, UR5, PT ;  /* 0x0000000509007c0c */ /* 0x000fe4000bf86270 */
[----:B------:R-:W-:-:S09]  /*233e0*/  ISETP.GE.AND P5, PT, R15, UR5, PT ;  /* 0x000000050f007c0c */ /* 0x000fd2000bfa6270 */
[-C--:B0123--:R-:W-:Y:S02]  /*233f0*/  @!P3 LEA R6, P0, R11, R4.reuse, 0x1 ;  /* 0x000000040b06b211 */ /* 0x08ffe400078008ff */
        /* <DEDUP_REMOVED lines=8> */
.L_x_4638:
[----:B------:R-:W-:Y:S05]  /*23480*/  BSYNC B0 ;  /* 0x0000000000007941 */ /* 0x000fea0003800000 */
.L_x_4628:
[----:B------:R-:W-:Y:S02]  /*23490*/  ULDC UR5, c[0x0][0xc3c] ;  /* 0x00030f0000057ab9 */ /* 0x000fe40000000800 */
[----:B------:R-:W-:-:S13]  /*234a0*/  ISETP.GE.AND P0, PT, R223, UR5, PT ;  /* 0x00000005df007c0c */ /* 0x000fda000bf06270 */
[----:B------:R-:W-:Y:S05]  /*234b0*/  @!P0 BRA `(.L_x_4650) ;  /* 0xfffffde000b48947 */ /* 0x000fea000383ffff */
[----:B------:R-:W-:Y:S05]  /*234c0*/  EXIT ;  /* 0x000000000000794d */ /* 0x000fea0003800000 */
.L_x_4493:
        /* <DEDUP_REMOVED lines=14> */
[----:B0-----:R0:W-:Y:S01]  /*235b0*/  STL.128 [R1+0x2e0], R4 ;  /* 0x0002e00401007387 */ /* 0x0011e20000100c00 */
[----:B------:R-:W-:Y:S06]  /*235c0*/  BAR.ARV 0x4, 0x180 ;  /* 0x0106000000007b1d */ /* 0x000fec0000002000 */
[----:B------:R-:W-:Y:S05]  /*235d0*/  BRA `(.L_x_4652) ;  /* 0x0000000c00b47947 */ /* 0x000fea0003800000 */
.L_x_4651:
[----:B------:R-:W0:Y:S01]  /*235e0*/  S2R R0, SR_TID.X ;  /* 0x0000000000007919 */ /* 0x000e220000002100 */
[----:B------:R-:W-:Y:S01]  /*235f0*/  ULDC UR4, c[0x0][0xc3c] ;  /* 0x00030f0000047ab9 */ /* 0x000fe20000000800 */
[----:B------:R-:W1:Y:S01]  /*23600*/  S2UR UR6, SR_CTAID.X ;  /* 0x00000000000679c3 */ /* 0x000e620000002500 */
[----:B------:R-:W-:Y:S01]  /*23610*/  ULDC UR5, c[0x0][0xc38] ;  /* 0x00030e0000057ab9 */ /* 0x000fe20000000800 */
[----:B0-----:R-:W-:-:S04]  /*23620*/  LOP3.LUT R0, R0, 0x1f, RZ, 0xc0, !PT ;  /* 0x0000001f00007812 */ /* 0x001fc800078ec0ff */
[----:B------:R-:W-:-:S04]  /*23630*/  ISETP.NE.AND P0, PT, R0, 0x1f, PT ;  /* 0x0000001f0000780c */ /* 0x000fc80003f05270 */
[----:B------:R-:W-:-:S13]  /*23640*/  ISETP.GE.OR P1, PT, R0, UR4, !P0 ;  /* 0x0000000400007c0c */ /* 0x000fda000c726670 */
[----:B------:R-:W0:Y:S08]  /*23650*/  @!P1 LDC.64 R2, c[0x0][0xc80] ;  /* 0x00032000ff029b82 */ /* 0x000e300000000a00 */
[----:B------:R-:W2:Y:S01]  /*23660*/  @!P1 LDC.64 R4, c[0x0][0xc78] ;  /* 0x00031e00ff049b82 */ /* 0x000ea20000000a00 */
[----:B0-----:R-:W-:-:S05]  /*23670*/  @!P1 IMAD.WIDE.U32 R2, R0, 0x4, R2 ;  /* 0x0000000400029825 */ /* 0x001fca00078e0002 */
[----:B------:R2:W3:Y:S02]  /*23680*/  @!P1 LDG.E R6, desc[UR50][R2.64] ;  /* 0x0000003202069981 */ /* 0x0004e4000c1e1900 */
[----:B--2---:R-:W-:-:S04]  /*23690*/  @!P1 IMAD.WIDE.U32 R2, R0, 0x4, R4 ;  /* 0x0000000400029825 */ /* 0x004fc800078e0004 */
        /* <DEDUP_REMOVED lines=27> */
[----:B-1----:R-:W-:-:S13]  /*23850*/  ISETP.GT.AND P6, PT, R7, UR6, PT ;  /* 0x0000000607007c0c */ /* 0x002fda000bfc4270 */
[----:B------:R-:W-:Y:S05]  /*23860*/  @P6 BRA `(.L_x_4653) ;  /* 0x0000000000a86947 */ /* 0x000fea0003800000 */
[----:B------:R-:W-:Y:S01]  /*23870*/  IMAD.MOV.U32 R7, RZ, RZ, R4 ;  /* 0x000000ffff077224 */ /* 0x000fe200078e0004 */
[----:B------:R-:W-:Y:S01]  /*23880*/  UMOV UR4, URZ ;  /* 0x0000003f00047c82 */ /* 0x000fe20008000000 */
[----:B------:R-:W-:-:S05]  /*23890*/  ULDC UR5, c[0x0][0xc38] ;  /* 0x00030e0000057ab9 */ /* 0x000fca0000000800 */
.L_x_4655:
        /* <DEDUP_REMOVED lines=39> */
.L_x_4653:
        /* <DEDUP_REMOVED lines=12> */
.L_x_4656:
        /* <DEDUP_REMOVED lines=63> */
.L_x_4657:
        /* <DEDUP_REMOVED lines=61> */
.L_x_4658:
[----:B01----:R-:W-:-:S05]  /*24390*/  LOP3.LUT R3, RZ, R2, RZ, 0x33, !PT ;  /* 0x00000002ff037212 */ /* 0x003fca00078e33ff */
[----:B------:R-:W-:-:S05]  /*243a0*/  IMAD.IADD R2, R4, 0x1, R3 ;  /* 0x0000000104027824 */ /* 0x000fca00078e0203 */
[----:B------:R1:W-:Y:S01]  /*243b0*/  STL [R1+0x2e4], R2 ;  /* 0x0002e40201007387 */ /* 0x0003e20000100800 */
[----:B------:R-:W-:Y:S05]  /*243c0*/  BRA `(.L_x_4659) ;  /* 0x0000000000107947 */ /* 0x000fea0003800000 */
.L_x_4654:
[----:B------:R-:W-:Y:S01]  /*243d0*/  IMAD.U32 R2, RZ, RZ, UR6 ;  /* 0x00000006ff027e24 */ /* 0x000fe2000f8e00ff */
[----:B------:R0:W-:Y:S04]  /*243e0*/  STL [R1+0x2e4], RZ ;  /* 0x0002e4ff01007387 */ /* 0x0001e80000100800 */
[----:B------:R0:W-:Y:S04]  /*243f0*/  STL [R1+0x2e8], RZ ;  /* 0x0002e8ff01007387 */ /* 0x0001e80000100800 */
[----:B------:R0:W-:Y:S02]  /*24400*/  STL [R1+0x2e0], R2 ;  /* 0x0002e00201007387 */ /* 0x0001e40000100800 */
.L_x_4659:
        /* <DEDUP_REMOVED lines=10> */
.L_x_4652:
[----:B--2---:R-:W2:Y:S01]  /*244b0*/  LDL R0, [R1+0x2ec] ;  /* 0x0002ec0001007983 */ /* 0x004ea20000100800 */
[----:B------:R-:W-:-:S03]  /*244c0*/  ULDC UR4, c[0x0][0xc3c] ;  /* 0x00030f0000047ab9 */ /* 0x000fc60000000800 */
[----:B------:R3:W-:Y:S04]  /*244d0*/  STL [R1+0x2dc], RZ ;  /* 0x0002dcff01007387 */ /* 0x0007e80000100800 */
[----:B------:R3:W-:Y:S01]  /*244e0*/  STL [R1+0x324], RZ ;  /* 0x000324ff01007387 */ /* 0x0007e20000100800 */
[----:B--2---:R-:W-:Y:S01]  /*244f0*/  ISETP.GE.AND P0, PT, R0, UR4, PT ;  /* 0x0000000400007c0c */ /* 0x004fe2000bf06270 */
[----:B------:R-:W-:-:S05]  /*24500*/  IMAD.MOV.U32 R0, RZ, RZ, 0x1 ;  /* 0x00000001ff007424 */ /* 0x000fca00078e00ff */
[----:B------:R3:W-:Y:S07]  /*24510*/  STL [R1+0x2f4], R0 ;  /* 0x0002f40001007387 */ /* 0x0007ee0000100800 */
[----:B------:R-:W-:Y:S05]  /*24520*/  @P0 BRA `(.L_x_4660) ;  /* 0x0000007c00ec0947 */ /* 0x000fea0003800000 */
[----:B------:R-:W3:Y:S01]  /*24530*/  S2R R10, SR_TID.X ;  /* 0x00000000000a7919 */ /* 0x000ee20000002100 */
[----:B------:R-:W2:Y:S01]  /*24540*/  S2UR UR5, SR_CgaCtaId ;  /* 0x00000000000579c3 */ /* 0x000ea20000008800 */
[----:B------:R-:W-:Y:S01]  /*24550*/  UMOV UR4, 0x400 ;  /* 0x0000040000047882 */ /* 0x000fe20000000000 */
[----:B------:R-:W-:Y:S01]  /*24560*/  BSSY B7, `(.L_x_4660) ;  /* 0x00007f7000077945 */ /* 0x000fe20003800000 */
[----:B------:R-:W-:Y:S01]  /*24570*/  STL [R1+0x324], RZ ;  /* 0x000324ff01007387 */ /* 0x000fe20000100800 */
[----:B------:R-:W-:Y:S01]  /*24580*/  ULDC.64 UR40, c[0x0][0x198] ;  /* 0x0000660000287ab9 */ /* 0x000fe20000000a00 */
[----:B------:R-:W-:Y:S02]  /*24590*/  ULOP3.LUT UR37, UR36, 0x1, URZ, 0xfc, !UPT ;  /* 0x0000000124257892 */ /* 0x000fe4000f8efc3f */
[----:B------:R-:W-:Y:S01]  /*245a0*/  STL [R1+0x2f0], RZ ;  /* 0x0002f0ff01007387 */ /* 0x000fe20000100800 */
[----:B------:R-:W-:Y:S01]  /*245b0*/  ULOP3.LUT UR39, UR36, 0x2, URZ, 0xfc, !UPT ;  /* 0x0000000224277892 */ /* 0x000fe2000f8efc3f */
[----:B------:R-:W-:-:S02]  /*245c0*/  ULDC UR38, c[0x0][0xc] ;  /* 0x0000030000267ab9 */ /* 0x000fc40000000800 */
[----:B------:R-:W-:Y:S01]  /*245d0*/  STL [R1+0x2dc], RZ ;  /* 0x0002dcff01007387 */ /* 0x000fe20000100800 */
[----:B--2---:R-:W-:-:S06]  /*245e0*/  ULEA UR4, UR5, UR4, 0x18 ;  /* 0x0000000405047291 */ /* 0x004fcc000f8ec03f */
[----:B------:R-:W-:Y:S01]  /*245f0*/  IMAD.U32 R19, RZ, RZ, UR4 ;  /* 0x00000004ff137e24 */ /* 0x000fe2000f8e00ff */
[----:B---3--:R-:W-:Y:S01]  /*24600*/  SHF.R.U32.HI R0, RZ, 0x1, R10 ;  /* 0x00000001ff007819 */ /* 0x008fe2000001160a */
[C---:B0-----:R-:W-:Y:S01]  /*24610*/  IMAD.SHL.U32 R4, R10.reuse, 0x40, RZ ;  /* 0x000000400a047824 */ /* 0x041fe200078e00ff */
[C---:B------:R-:W-:Y:S01]  /*24620*/  LOP3.LUT R9, R10.reuse, 0x7f, RZ, 0xc0, !PT ;  /* 0x0000007f0a097812 */ /* 0x040fe200078ec0ff */
[----:B------:R-:W-:-:S03]  /*24630*/  IMAD.SHL.U32 R5, R10, 0x2, RZ ;  /* 0x000000020a057824 */ /* 0x000fc600078e00ff */
[----:B------:R-:W-:-:S04]  /*24640*/  LOP3.LUT R3, R4, 0x180, RZ, 0xc0, !PT ;  /* 0x0000018004037812 */ /* 0x000fc800078ec0ff */
[----:B------:R-:W-:Y:S01]  /*24650*/  LOP3.LUT R3, R3, 0x30, R0, 0xf8, !PT ;  /* 0x0000003003037812 */ /* 0x000fe200078ef800 */
[----:B------:R-:W-:-:S05]  /*24660*/  IMAD.SHL.U32 R0, R10, 0x10, RZ ;  /* 0x000000100a007824 */ /* 0x000fca00078e00ff */
[----:B-1----:R-:W-:-:S04]  /*24670*/  LOP3.LUT R2, R0, 0x1b0, RZ, 0xc0, !PT ;  /* 0x000001b000027812 */ /* 0x002fc800078ec0ff */
        /* <DEDUP_REMOVED lines=10> */
[----:B------:R-:W-:Y:S03]  /*24720*/  STL [R1+0x2d8], R5 ;  /* 0x0002d80501007387 */ /* 0x000fe60000100800 */
[----:B------:R-:W-:-:S02]  /*24730*/  LOP3.LUT R6, R3, 0x80, RZ, 0xc0, !PT ;  /* 0x0000008003067812 */ /* 0x000fc400078ec0ff */
[----:B------:R-:W-:Y:S01]  /*24740*/  LOP3.LUT R8, R7, 0x60, R3, 0xf8, !PT ;  /* 0x0000006007087812 */ /* 0x000fe200078ef803 */
[----:B------:R-:W-:Y:S01]  /*24750*/  IMAD.SHL.U32 R7, R10, 0x4, RZ ;  /* 0x000000040a077824 */ /* 0x000fe200078e00ff */
[----:B------:R-:W-:-:S04]  /*24760*/  LOP3.LUT R6, R6, 0x10, R10, 0xf8, !PT ;  /* 0x0000001006067812 */ /* 0x000fc800078ef80a */
[----:B------:R-:W-:Y:S02]  /*24770*/  LOP3.LUT R6, R6, 0x10, R7, 0x78, !PT ;  /* 0x0000001006067812 */ /* 0x000fe400078e7807 */
[----:B------:R-:W-:-:S04]  /*24780*/  LOP3.LUT R7, R8, 0x100, R3, 0xf8, !PT ;  /* 0x0000010008077812 */ /* 0x000fc800078ef803 */
[----:B------:R-:W-:-:S05]  /*24790*/  LOP3.LUT R4, R7, R6, RZ, 0xfc, !PT ;  /* 0x0000000607047212 */ /* 0x000fca00078efcff */
[----:B------:R0:W-:Y:S02]  /*247a0*/  STL [R1+0x2d4], R4 ;  /* 0x0002d40401007387 */ /* 0x0001e40000100800 */
[----:B0-----:R-:W-:-:S04]  /*247b0*/  SHF.R.U32.HI R4, RZ, 0x2, R9 ;  /* 0x00000002ff047819 */ /* 0x001fc80000011609 */
[----:B------:R-:W-:Y:S01]  /*247c0*/  LOP3.LUT R4, R4, 0x60, R3, 0xf8, !PT ;  /* 0x0000006004047812 */ /* 0x000fe200078ef803 */
[----:B------:R-:W-:Y:S02]  /*247d0*/  IMAD.IADD R3, R19, 0x1, R2 ;  /* 0x0000000113037824 */ /* 0x000fe400078e0202 */
[----:B------:R-:W-:-:S03]  /*247e0*/  IMAD.MOV.U32 R2, RZ, RZ, 0x1 ;  /* 0x00000001ff027424 */ /* 0x000fc600078e00ff */
[----:B------:R0:W-:Y:S04]  /*247f0*/  STL [R1+0x30c], R3 ;  /* 0x00030c0301007387 */ /* 0x0001e80000100800 */
[----:B------:R1:W-:Y:S01]  /*24800*/  STL [R1+0x2f8], R2 ;  /* 0x0002f80201007387 */ /* 0x0003e20000100800 */
[----:B0-----:R-:W-:Y:S01]  /*24810*/  IMAD.MOV.U32 R3, RZ, RZ, 0x1 ;  /* 0x00000001ff037424 */ /* 0x001fe200078e00ff */
[----:B-1----:R-:W-:-:S04]  /*24820*/  LOP3.LUT R2, R0, 0x40, RZ, 0xfc, !PT ;  /* 0x0000004000027812 */ /* 0x002fc800078efcff */
[----:B------:R0:W-:Y:S01]  /*24830*/  STL [R1+0x2f4], R3 ;  /* 0x0002f40301007387 */ /* 0x0001e20000100800 */
[----:B------:R-:W-:-:S07]  /*24840*/  LOP3.LUT R0, R0, 0x80, RZ, 0xfc, !PT ;  /* 0x0000008000007812 */ /* 0x000fce00078efcff */
.L_x_4796:
[----:B------:R-:W2:Y:S01]  /*24850*/  LDL R14, [R1+0x2ec] ;  /* 0x0002ec00010e7983 */ /* 0x000ea20000100800 */
[----:B------:R-:W-:Y:S05]  /*24860*/  YIELD ;  /* 0x0000000000007946 */ /* 0x000fea0003800000 */
[----:B------:R-:W-:Y:S01]  /*24870*/  ULDC.64 UR4, c[0x0][0xa28] ;  /* 0x00028a0000047ab9 */ /* 0x000fe20000000a00 */
[----:B---34-:R-:W-:Y:S02]  /*24880*/  CS2R R6, SRZ ;  /* 0x0000000000067805 */ /* 0x018fe4000001ff00 */
[----:B------:R-:W-:Y:S01]  /*24890*/  ISETP.NE.U32.AND P0, PT, RZ, UR4, PT ;  /* 0x00000004ff007c0c */ /* 0x000fe2000bf05070 */
[----:B-1----:R-:W1:Y:S01]  /*248a0*/  LDC.64 R12, c[0x0][0xa00] ;  /* 0x00028000ff0c7b82 */ /* 0x002e620000000a00 */
[----:B------:R-:W-:Y:S01]  /*248b0*/  ULDC.64 UR6, c[0x0][0xa08] ;  /* 0x0002820000067ab9 */ /* 0x000fe20000000a00 */
[----:B------:R-:W-:Y:S01]  /*248c0*/  ULDC.64 UR8, c[0x0][0xa10] ;  /* 0x0002840000087ab9 */ /* 0x000fe20000000a00 */
[----:B------:R-:W-:Y:S01]  /*248d0*/  ISETP.NE.AND.EX P0, PT, RZ, UR5, PT, P0 ;  /* 0x00000005ff007c0c */ /* 0x000fe2000bf05300 */
[----:B------:R-:W-:-:S04]  /*248e0*/  ULDC.64 UR4, c[0x0][0xa18] ;  /* 0x0002860000047ab9 */ /* 0x000fc80000000a00 */
[----:B------:R-:W3:Y:S08]  /*248f0*/  LDC.64 R4, c[0x0][0xa08] ;  /* 0x00028200ff047b82 */ /* 0x000ef00000000a00 */
[----:B0-----:R-:W2:Y:S02]  /*24900*/  @P0 LDC.64 R2, c[0x0][0xa28] ;  /* 0x00028a00ff020b82 */ /* 0x001ea40000000a00 */
[----:B--2---:R-:W-:-:S05]  /*24910*/  @P0 IMAD.WIDE R2, R14, 0x4, R2 ;  /* 0x000000040e020825 */ /* 0x004fca00078e0202 */
[----:B------:R0:W5:Y:S01]  /*24920*/  @P0 LDG.E R6, desc[UR50][R2.64] ;  /* 0x0000003202060981 */ /* 0x000162000c1e1900 */
[----:B------:R-:W-:Y:S01]  /*24930*/  ISETP.NE.U32.AND P0, PT, RZ, UR4, PT ;  /* 0x00000004ff007c0c */ /* 0x000fe2000bf05070 */
[----:B-1----:R-:W-:Y:S01]  /*24940*/  IMAD.WIDE R12, R14, 0x4, R12 ;  /* 0x000000040e0c7825 */ /* 0x002fe200078e020c */
[----:B------:R-:W-:Y:S02]  /*24950*/  ISETP.NE.U32.AND P2, PT, RZ, UR6, PT ;  /* 0x00000006ff007c0c */ /* 0x000fe4000bf45070 */
[----:B------:R-:W-:Y:S01]  /*24960*/  ISETP.NE.AND.EX P0, PT, RZ, UR5, PT, P0 ;  /* 0x00000005ff007c0c */ /* 0x000fe2000bf05300 */
[----:B------:R-:W-:Y:S01]  /*24970*/  ULDC.64 UR4, c[0x0][0xa00] ;  /* 0x0002800000047ab9 */ /* 0x000fe20000000a00 */
[----:B------:R-:W-:Y:S01]  /*24980*/  ISETP.NE.U32.AND P4, PT, RZ, UR8, PT ;  /* 0x00000008ff007c0c */ /* 0x000fe2000bf85070 */
[----:B------:R-:W-:Y:S01]  /*24990*/  IMAD.MOV.U32 R8, RZ, RZ, RZ ;  /* 0x000000ffff087224 */ /* 0x000fe200078e00ff */
[----:B------:R-:W-:Y:S01]  /*249a0*/  ISETP.NE.U32.AND P1, PT, RZ, UR4, PT ;  /* 0x00000004ff007c0c */ /* 0x000fe2000bf25070 */
[----:B0-----:R-:W0:Y:S01]  /*249b0*/  LDC.64 R2, c[0x0][0xa10] ;  /* 0x00028400ff027b82 */ /* 0x001e220000000a00 */
        /* <DEDUP_REMOVED lines=8> */
[----:B------:R3:W5:Y:S01]  /*24a40*/  @P1 LDG.E R8, desc[UR50][R4.64] ;  /* 0x0000003204081981 */ /* 0x000762000c1e1900 */
[----:B0-----:R-:W-:-:S05]  /*24a50*/  IMAD.WIDE R2, R14, 0x4, R2 ;  /* 0x000000040e027825 */ /* 0x001fca00078e0202 */
[----:B------:R3:W5:Y:S01]  /*24a60*/  @P2 LDG.E R0, desc[UR50][R2.64] ;  /* 0x0000003202002981 */ /* 0x000762000c1e1900 */
[----:B-1----:R-:W-:-:S03]  /*24a70*/  @P0 IMAD.WIDE R10, R14, 0x4, R10 ;  /* 0x000000040e0a0825 */ /* 0x002fc600078e020a */
[----:B--2---:R0:W-:Y:S02]  /*24a80*/  STL [R1+0x310], R7 ;  /* 0x0003100701007387 */ /* 0x0041e40000100800 */
[----:B0-----:R-:W-:Y:S01]  /*24a90*/  IMAD.U32 R7, RZ, RZ, UR4 ;  /* 0x00000004ff077e24 */ /* 0x001fe2000f8e00ff */
[----:B------:R-:W-:-:S05]  /*24aa0*/  ULDC.64 UR4, c[0x0][0x418] ;  /* 0x0001060000047ab9 */ /* 0x000fca0000000a00 */
        /* <DEDUP_REMOVED lines=11> */
[----:B0-----:R-:W-:Y:S01]  /*24b60*/  IMAD.U32 R7, RZ, RZ, UR4 ;  /* 0x00000004ff077e24 */ /* 0x001fe2000f8e00ff */
[----:B---3--:R-:W-:Y:S06]  /*24b70*/  @P0 BRA `(.L_x_4661) ;  /* 0x0000000000140947 */ /* 0x008fec0003800000 */
[----:B------:R-:W-:Y:S05]  /*24b80*/  @!P3 BRA `(.L_x_4661) ;  /* 0x000000000010b947 */ /* 0x000fea0003800000 */
[----:B------:R-:W2:Y:S04]  /*24b90*/  LDG.E R9, desc[UR50][R12.64] ;  /* 0x000000320c097981 */ /* 0x000ea8000c1e1900 */
[----:B------:R-:W2:Y:S02]  /*24ba0*/  LDG.E R12, desc[UR50][R12.64+0x4] ;  /* 0x000004320c0c7981 */ /* 0x000ea4000c1e1900 */
[----:B--2--5:R-:W-:-:S05]  /*24bb0*/  IMAD.IADD R15, R12, 0x1, -R9 ;  /* 0x000000010c0f7824 */ /* 0x024fca00078e0a09 */
[----:B------:R0:W-:Y:S02]  /*24bc0*/  STL [R1+0x308], R15 ;  /* 0x0003080f01007387 */ /* 0x0001e40000100800 */
.L_x_4661:
        /* <DEDUP_REMOVED lines=16> */
.L_x_4662:
[----:B------:R-:W-:Y:S05]  /*24cd0*/  @!P1 BRA `(.L_x_4663) ;  /* 0x00000000000c9947 */ /* 0x000fea0003800000 */
[----:B------:R-:W2:Y:S04]  /*24ce0*/  LDG.E R7, desc[UR50][R4.64] ;  /* 0x0000003204077981 */ /* 0x000ea8000c1e1900 */
[----:B------:R-:W2:Y:S02]  /*24cf0*/  LDG.E R4, desc[UR50][R4.64+0x4] ;  /* 0x0000043204047981 */ /* 0x000ea4000c1e1900 */
[----:B--2---:R-:W-:-:S07]  /*24d00*/  IMAD.IADD R7, R4, 0x1, -R7 ;  /* 0x0000000104077824 */ /* 0x004fce00078e0a07 */
.L_x_4663:
        /* <DEDUP_REMOVED lines=8> */
[----:B--2---:R-:W-:-:S04]  /*24d90*/  IMAD.SHL.U32 R12, R8, 0x80, RZ ;  /* 0x00000080080c7824 */ /* 0x004fc800078e00ff */
[----:B------:R-:W-:Y:S01]  /*24da0*/  VIADD R7, R12, 0x7f ;  /* 0x0000007f0c077836 */ /* 0x000fe20000000000 */
[----:B------:R2:W-:Y:S01]  /*24db0*/  STL [R1+0x2e4], R12 ;  /* 0x0002e40c01007387 */ /* 0x0005e20000100800 */
[----:B---3--:R-:W-:Y:S02]  /*24dc0*/  @P2 IMAD.IADD R10, R2, 0x1, -R4 ;  /* 0x00000001020a2824 */ /* 0x008fe400078e0a04 */
[----:B-1----:R-:W-:-:S04]  /*24dd0*/  @P1 IMAD.HI.U32 R2, R7, R3, RZ ;  /* 0x0000000307021227 */ /* 0x002fc800078e00ff */
[----:B------:R-:W-:Y:S01]  /*24de0*/  IMAD.IADD R6, R9, 0x1, R10 ;  /* 0x0000000109067824 */ /* 0x000fe200078e020a */
[----:B----4-:R-:W-:-:S03]  /*24df0*/  @P1 SHF.R.U32.HI R7, RZ, R5, R2 ;  /* 0x00000005ff071219 */ /* 0x010fc60000011602 */
[C---:B------:R-:W-:Y:S01]  /*24e00*/  VIADD R2, R6.reuse, 0x9f ;  /* 0x0000009f06027836 */ /* 0x040fe20000000000 */
[----:B------:R-:W-:-:S03]  /*24e10*/  IADD3 R21, R6, 0x1, -R15 ;  /* 0x0000000106157810 */ /* 0x000fc60007ffe80f */
[----:B------:R-:W-:-:S04]  /*24e20*/  IMAD.HI R2, R2, 0x66666667, RZ ;  /* 0x6666666702027827 */ /* 0x000fc800078e02ff */
[----:B------:R-:W-:Y:S01]  /*24e30*/  IMAD.IADD R7, R21, 0x1, R7 ;  /* 0x0000000115077824 */ /* 0x000fe200078e0207 */
[----:B------:R-:W-:-:S04]  /*24e40*/  SHF.R.U32.HI R3, RZ, 0x1f, R2 ;  /* 0x0000001fff037819 */ /* 0x000fc80000011602 */
[----:B------:R-:W-:Y:S02]  /*24e50*/  LEA.HI.SX32 R11, R2, R3, 0x1a ;  /* 0x00000003020b7211 */ /* 0x000fe400078fd2ff */
[----:B------:R-:W1:Y:S03]  /*24e60*/  LDC.64 R2, c[0x0][0x9e0] ;  /* 0x00027800ff027b82 */ /* 0x000e660000000a00 */
[----:B------:R2:W-:Y:S01]  /*24e70*/  STL [R1+0x2d0], R11 ;  /* 0x0002d00b01007387 */ /* 0x0005e20000100800 */
        /* <DEDUP_REMOVED lines=14> */
.L_x_4666:
[----:B------:R-:W-:-:S13]  /*24f60*/  ISETP.NE.AND P0, PT, R3, 0x1, PT ;  /* 0x000000010300780c */ /* 0x000fda0003f05270 */
[----:B------:R-:W1:Y:S02]  /*24f70*/  @P0 LDC.64 R4, c[0x0][0x9e8] ;  /* 0x00027a00ff040b82 */ /* 0x000e640000000a00 */
[----:B-1----:R-:W-:-:S05]  /*24f80*/  @P0 IMAD.HI.U32 R4, R2, R4, RZ ;  /* 0x0000000402040227 */ /* 0x002fca00078e00ff */
[----:B------:R-:W-:-:S07]  /*24f90*/  @P0 SHF.R.U32.HI R2, RZ, R5, R4 ;  /* 0x00000005ff020219 */ /* 0x000fce0000011604 */
.L_x_4667:
[----:B------:R-:W-:Y:S05]  /*24fa0*/  BSYNC B0 ;  /* 0x0000000000007941 */ /* 0x000fea0003800000 */
.L_x_4665:
[----:B------:R-:W-:-:S05]  /*24fb0*/  IMAD R2, R2, R3, R3 ;  /* 0x0000000302027224 */ /* 0x000fca00078e0203 */
[----:B------:R-:W-:-:S07]  /*24fc0*/  VIMNMX R8, R8, R2, PT ;  /* 0x0000000208087248 */ /* 0x000fce0003fe0100 */
.L_x_4664:
[----:B------:R-:W1:Y:S01]  /*24fd0*/  @P1 LDC R4, c[0x0][0x44c] ;  /* 0x00011300ff041b82 */ /* 0x000e620000000800 */
[----:B------:R-:W-:Y:S01]  /*24fe0*/  VIADD R8, R8, 0x9f ;  /* 0x0000009f08087836 */ /* 0x000fe20000000000 */
[----:B------:R-:W-:Y:S01]  /*24ff0*/  ULDC UR4, c[0x0][0x9dc] ;  /* 0x0002770000047ab9 */ /* 0x000fe20000000800 */
[----:B------:R-:W-:Y:S02]  /*25000*/  IMAD.MOV.U32 R2, RZ, RZ, R12 ;  /* 0x000000ffff027224 */ /* 0x000fe400078e000c */
[----:B------:R-:W-:-:S03]  /*25010*/  IMAD.HI R8, R8, 0x66666667, RZ ;  /* 0x6666666708087827 */ /* 0x000fc600078e02ff */
[----:B------:R-:W2:Y:S01]  /*25020*/  @P1 LDC R5, c[0x0][0x450] ;  /* 0x00011400ff051b82 */ /* 0x000ea20000000800 */
[----:B------:R-:W-:Y:S01]  /*25030*/  IMAD.IADD R20, R6, 0x1, -R15 ;  /* 0x0000000106147824 */ /* 0x000fe200078e0a0f */
[----:B------:R-:W-:-:S04]  /*25040*/  SHF.R.U32.HI R7, RZ, 0x1f, R8 ;  /* 0x0000001fff077819 */ /* 0x000fc80000011608 */
[----:B------:R-:W-:-:S04]  /*25050*/  LEA.HI.SX32 R7, R8, R7, 0x1a ;  /* 0x0000000708077211 */ /* 0x000fc800078fd2ff */
[----:B------:R-:W-:Y:S01]  /*25060*/  VIMNMX R7, R11, R7, PT ;  /* 0x000000070b077248 */ /* 0x000fe20003fe0100 */
[----:B-1----:R-:W-:-:S05]  /*25070*/  @P1 IMAD.HI.U32 R4, R12, R4, RZ ;  /* 0x000000040c041227 */ /* 0x002fca00078e00ff */
[----:B--2---:R-:W-:-:S05]  /*25080*/  @P1 SHF.R.U32.HI R2, RZ, R5, R4 ;  /* 0x00000005ff021219 */ /* 0x004fca0000011604 */
        /* <DEDUP_REMOVED lines=13> */
.L_x_4670:
[----:B------:R-:W-:-:S13]  /*25160*/  ISETP.NE.AND P0, PT, R3, 0x1, PT ;  /* 0x000000010300780c */ /* 0x000fda0003f05270 */
[----:B------:R-:W1:Y:S02]  /*25170*/  @P0 LDC.64 R4, c[0x0][0x9e8] ;  /* 0x00027a00ff040b82 */ /* 0x000e640000000a00 */
[----:B-1----:R-:W-:-:S05]  /*25180*/  @P0 IMAD.HI.U32 R4, R2, R4, RZ ;  /* 0x0000000402040227 */ /* 0x002fca00078e00ff */
[----:B------:R-:W-:-:S07]  /*25190*/  @P0 SHF.R.U32.HI R2, RZ, R5, R4 ;  /* 0x00000005ff020219 */ /* 0x000fce0000011604 */
.L_x_4671:
[----:B------:R-:W-:Y:S05]  /*251a0*/  BSYNC B0 ;  /* 0x0000000000007941 */ /* 0x000fea0003800000 */
.L_x_4669:
[----:B------:R-:W-:-:S05]  /*251b0*/  IMAD R2, R2, R3, RZ ;  /* 0x0000000302027224 */ /* 0x000fca00078e02ff */
[----:B------:R-:W-:-:S07]  /*251c0*/  VIMNMX R6, R6, R2, !PT ;  /* 0x0000000206067248 */ /* 0x000fce0007fe0100 */
.L_x_4668:
[----:B------:R-:W-:Y:S01]  /*251d0*/  IMAD.HI R6, R6, 0x66666667, RZ ;  /* 0x6666666706067827 */ /* 0x000fe200078e02ff */
[----:B------:R-:W-:Y:S01]  /*251e0*/  LOP3.LUT R12, R18, 0xff, RZ, 0xc0, !PT ;  /* 0x000000ff120c7812 */ /* 0x000fe200078ec0ff */
[----:B------:R-:W-:Y:S01]  /*251f0*/  BSSY B0, `(.L_x_4672) ;  /* 0x0000027000007945 */ /* 0x000fe20003800000 */
[----:B------:R-:W-:Y:S01]  /*25200*/  SHF.R.U32.HI R18, RZ, 0x10, R18 ;  /* 0x00000010ff127819 */ /* 0x000fe20000011612 */
[----:B------:R-:W-:Y:S01]  /*25210*/  IMAD.MOV.U32 R2, RZ, RZ, RZ ;  /* 0x000000ffff027224 */ /* 0x000fe200078e00ff */
[----:B------:R-:W-:Y:S01]  /*25220*/  SHF.R.U32.HI R4, RZ, 0x1f, R6 ;  /* 0x0000001fff047819 */ /* 0x000fe20000011606 */
[----:B------:R1:W-:Y:S03]  /*25230*/  STL [R1+0x2e8], R12 ;  /* 0x0002e80c01007387 */ /* 0x0003e60000100800 */
[----:B------:R-:W-:-:S04]  /*25240*/  LEA.HI.SX32 R4, R6, R4, 0x1a ;  /* 0x0000000406047211 */ /* 0x000fc800078fd2ff */
        /* <DEDUP_REMOVED lines=33> */
.L_x_4673:
[----:B------:R-:W-:Y:S05]  /*25460*/  BSYNC B0 ;  /* 0x0000000000007941 */ /* 0x000fea0003800000 */
.L_x_4672:
[-C--:B------:R-:W-:Y:S01]  /*25470*/  IMAD R4, R12, R2.reuse, R4 ;  /* 0x000000020c047224 */ /* 0x080fe200078e0204 */
        /* <DEDUP_REMOVED lines=24> */
.L_x_4828:
[----:B--2---:R-:W-:Y:S02]  /*25600*/  ISETP.NE.AND P0, PT, R14, RZ, PT ;  /* 0x000000ff0e00720c */ /* 0x004fe40003f05270 */
[----:B------:R-:W-:-:S11]  /*25610*/  PLOP3.LUT P6, PT, PT, PT, PT, 0x8, 0x0 ;  /* 0x000000000000781c */ /* 0x000fd60003fce170 */
[----:B------:R-:W-:Y:S05]  /*25620*/  @P0 BRA `(.L_x_4677) ;  /* 0x00000000000c0947 */ /* 0x000fea0003800000 */
[----:B------:R-:W-:-:S03]  /*25630*/  UMOV UR4, 0xffffffff ;  /* 0xffffffff00047882 */ /* 0x000fc60000000000 */
[----:B------:R-:W-:Y:S05]  /*25640*/  BRA.DIV UR4, `(.L_x_4678) ;  /* 0x0000007a049c7947 */ /* 0x000fea000b800000 */
[----:B------:R-:W-:-:S13]  /*25650*/  ELECT P6, URZ, PT ;  /* 0x00000000003f782f */ /* 0x000fda00038c0000 */
.L_x_4677:
        /* <DEDUP_REMOVED lines=9> */
.L_x_4831:
[----:B------:R-:W-:Y:S05]  /*256f0*/  BSYNC B1 ;  /* 0x0000000000017941 */ /* 0x000fea0003800000 */
.L_x_4679:
        /* <DEDUP_REMOVED lines=12> */
.L_x_4832:
[----:B------:R-:W-:Y:S05]  /*257c0*/  BSYNC B2 ;  /* 0x0000000000027941 */ /* 0x000fea0003800000 */
.L_x_4683:
        /* <DEDUP_REMOVED lines=9> */
.L_x_4686:
[----:B------:R-:W-:Y:S05]  /*25860*/  BSYNC B2 ;  /* 0x0000000000027941 */ /* 0x000fea0003800000 */
.L_x_4685:
        /* <DEDUP_REMOVED lines=13> */
.L_x_4687:
        /* <DEDUP_REMOVED lines=16> */
.L_x_4688:
        /* <DEDUP_REMOVED lines=16> */
.L_x_4689:
        /* <DEDUP_REMOVED lines=13> */
.L_x_4833:
[----:B------:R-:W-:Y:S05]  /*25c10*/  BSYNC B2 ;  /* 0x0000000000027941 */ /* 0x000fea0003800000 */
.L_x_4690:
        /* <DEDUP_REMOVED lines=11> */
.L_x_4693:
[----:B------:R-:W-:Y:S05]  /*25cd0*/  BSYNC B2 ;  /* 0x0000000000027941 */ /* 0x000fea0003800000 */
.L_x_4692:
        /* <DEDUP_REMOVED lines=8> */
.L_x_4694:
        /* <DEDUP_REMOVED lines=15> */
.L_x_4695:
        /* <DEDUP_REMOVED lines=15> */
.L_x_4696:
        /* <DEDUP_REMOVED lines=10> */
.L_x_4682:
[----:B------:R-:W-:Y:S05]  /*25fe0*/  BSYNC B1 ;  /* 0x0000000000017941 */ /* 0x000fea0003800000 */
.L_x_4681:
[----:B-1----:R-:W2:Y:S04]  /*25ff0*/  LDL.LU R4, [R1+0x2f0] ;  /* 0x0002f00001047983 */ /* 0x002ea80000300800 */
[----:B------:R-:W3:Y:S01]  /*26000*/  LDL.LU R7, [R1+0x2f8] ;  /* 0x0002f80001077983 */ /* 0x000ee20000300800 */
[----:B------:R-:W-:Y:S01]  /*26010*/  VIADD R9, R9, 0xfffffffe ;  /* 0xfffffffe09097836 */ /* 0x000fe20000000000 */
[----:B------:R-:W-:-:S04]  /*26020*/  PLOP3.LUT P0, PT, PT, PT, PT, 0x8, 0x0 ;  /* 0x000000000000781c */ /* 0x000fc80003f0e170 */
[----:B------:R-:W-:Y:S01]  /*26030*/  ISETP.GE.AND P2, PT, R9, R3, PT ;  /* 0x000000030900720c */ /* 0x000fe20003f46270 */
[----:B--2---:R-:W-:-:S05]  /*26040*/  VIADD R4, R4, 0x1 ;  /* 0x0000000104047836 */ /* 0x004fca0000000000 */
[----:B------:R-:W-:-:S04]  /*26050*/  ISETP.NE.AND P1, PT, R4, 0x2, PT ;  /* 0x000000020400780c */ /* 0x000fc80003f25270 */
[----:B------:R-:W-:Y:S02]  /*26060*/  SEL R5, RZ, 0x1, P1 ;  /* 0x00000001ff057807 */ /* 0x000fe40000800000 */
[----:B------:R-:W-:Y:S02]  /*26070*/  SEL R4, R4, RZ, P1 ;  /* 0x000000ff04047207 */ /* 0x000fe40000800000 */
[----:B---3--:R-:W-:-:S03]  /*26080*/  LOP3.LUT R7, R7, R5, RZ, 0x3c, !PT ;  /* 0x0000000507077212 */ /* 0x008fc600078e3cff */
[----:B------:R1:W-:Y:S04]  /*26090*/  STL [R1+0x2f0], R4 ;  /* 0x0002f00401007387 */ /* 0x0003e80000100800 */
[----:B------:R1:W-:Y:S01]  /*260a0*/  STL [R1+0x2f8], R7 ;  /* 0x0002f80701007387 */ /* 0x0003e20000100800 */
[----:B------:R-:W-:Y:S05]  /*260b0*/  @!P2 BRA `(.L_x_4675) ;  /* 0x00000008006ca947 */ /* 0x000fea0003800000 */
.L_x_4713:
        /* <DEDUP_REMOVED lines=13> */
.L_x_4834:
[----:B------:R-:W-:Y:S05]  /*26190*/  BSYNC B2 ;  /* 0x0000000000027941 */ /* 0x000fea0003800000 */
.L_x_4699:
        /* <DEDUP_REMOVED lines=9> */
.L_x_4702:
[----:B------:R-:W-:Y:S05]  /*26230*/  BSYNC B2 ;  /* 0x0000000000027941 */ /* 0x000fea0003800000 */
.L_x_4701:
        /* <DEDUP_REMOVED lines=12> */
.L_x_4703:
        /* <DEDUP_REMOVED lines=16> */
.L_x_4704:
        /* <DEDUP_REMOVED lines=16> */
.L_x_4705:
        /* <DEDUP_REMOVED lines=13> */
.L_x_4835:
[----:B------:R-:W-:Y:S05]  /*265d0*/  BSYNC B2 ;  /* 0x0000000000027941 */ /* 0x000fea0003800000 */
.L_x_4706:
[----:B------:R-:W-:Y:S01]  /*265e0*/  BSSY B2, `(.L_x_4708) ;  /* 0x000000b000027945 */ /* 0x000fe20003800000 */
[----:B------:R-:W-:Y:S02]  /*265f0*/  IMAD.MOV.U32 R10, RZ, RZ, 0x0 ;  /* 0x00000000ff0a7424 */ /* 0x000fe400078e00ff */
[----:B------:R-:W-:Y:S01]  /*26600*/  IMAD.MOV.U32 R11, RZ, RZ, 0x12f00000 ;  /* 0x12f00000ff0b7424 */ /* 0x000fe200078e00ff */
[----:B------:R-:W-:Y:S06]  /*26610*/  @P2 BRA `(.L_x_4709) ;  /* 0x00000000001c2947 */ /* 0x000fec0003800000 */
[----:B------:R-:W0:Y:S02]  /*26620*/  S2R R4, SR_TID.X ;  /* 0x0000000000047919 */ /* 0x000e240000002100 */
[----:B0-----:R-:W-:Y:S01]  /*26630*/  LOP3.LUT R15, R4, 0x1f, RZ, 0xc0, !PT ;  /* 0x0000001f040f7812 */ /* 0x001fe200078ec0ff */
[----:B------:R-:W-:-:S03]  /*26640*/  IMAD.MOV.U32 R4, RZ, RZ, 0x7800 ;  /* 0x00007800ff047424 */ /* 0x000fc600078e00ff */
[----:B------:R-:W-:Y:S01]  /*26650*/  ISETP.NE.AND P1, PT, R15, RZ, PT ;  /* 0x000000ff0f00720c */ /* 0x000fe20003f25270 */
[----:B------:R3:W-:-:S12]  /*26660*/  SYNCS.ARRIVE.TRANS64 RZ, [R8+URZ+0x334b0], R4 ;  /* 0x0334b00408ff79a7 */ /* 0x0007d8000800003f */
[----:B---3--:R-:W-:Y:S05]  /*26670*/  @!P1 BRA `(.L_x_4709) ;  /* 0x0000000000049947 */ /* 0x008fea0003800000 */
[----:B------:R-:W-:Y:S01]  /*26680*/  BPT.TRAP 0x1 ;  /* 0x000000040000795c */ /* 0x000fe20000300000 */
.L_x_4709:
[----:B------:R-:W-:Y:S05]  /*26690*/  BSYNC B2 ;  /* 0x0000000000027941 */ /* 0x000fea0003800000 */
.L_x_4708:
        /* <DEDUP_REMOVED lines=8> */
.L_x_4710:
        /* <DEDUP_REMOVED lines=15> */
.L_x_4711:
        /* <DEDUP_REMOVED lines=15> */
.L_x_4712:
        /* <DEDUP_REMOVED lines=10> */
.L_x_4698:
[----:B------:R-:W-:Y:S05]  /*269a0*/  BSYNC B1 ;  /* 0x0000000000017941 */ /* 0x000fea0003800000 */
.L_x_4697:
        /* <DEDUP_REMOVED lines=8> */
[----:B---3--:R-:W-:-:S03]  /*26a30*/  LOP3.LUT R7, R7, R5, RZ, 0x3c, !PT ;  /* 0x0000000507077212 */ /* 0x008fc600078e3cff */
[----:B------:R2:W-:Y:S04]  /*26a40*/  STL [R1+0x2f0], R4 ;  /* 0x0002f00401007387 */ /* 0x0005e80000100800 */
[----:B------:R2:W-:Y:S01]  /*26a50*/  STL [R1+0x2f8], R7 ;  /* 0x0002f80701007387 */ /* 0x0005e20000100800 */
[----:B------:R-:W-:Y:S05]  /*26a60*/  @P2 BRA `(.L_x_4713) ;  /* 0xfffffff400942947 */ /* 0x000fea000383ffff */
.L_x_4675:
[----:B------:R-:W-:Y:S05]  /*26a70*/  BSYNC B0 ;  /* 0x0000000000007941 */ /* 0x000fea0003800000 */
.L_x_4674:
        /* <DEDUP_REMOVED lines=8> */
[----:B-1----:R-:W-:-:S05]  /*26b00*/  @P1 IMAD.HI.U32 R2, R0, R2, RZ ;  /* 0x0000000200021227 */ /* 0x002fca00078e00ff */
        /* <DEDUP_REMOVED lines=17> */
.L_x_4716:
[----:B------:R-:W-:-:S13]  /*26c20*/  ISETP.NE.AND P0, PT, R3, 0x1, PT ;  /* 0x000000010300780c */ /* 0x000fda0003f05270 */
[----:B------:R-:W1:Y:S02]  /*26c30*/  @P0 LDC.64 R4, c[0x0][0x9e8] ;  /* 0x00027a00ff040b82 */ /* 0x000e640000000a00 */
[----:B-1----:R-:W-:-:S05]  /*26c40*/  @P0 IMAD.HI.U32 R4, R6, R4, RZ ;  /* 0x0000000406040227 */ /* 0x002fca00078e00ff */
[----:B------:R-:W-:-:S07]  /*26c50*/  @P0 SHF.R.U32.HI R6, RZ, R5, R4 ;  /* 0x00000005ff060219 */ /* 0x000fce0000011604 */
.L_x_4717:
[----:B------:R-:W-:Y:S05]  /*26c60*/  BSYNC B0 ;  /* 0x0000000000007941 */ /* 0x000fea0003800000 */
.L_x_4715:
[----:B------:R-:W-:-:S05]  /*26c70*/  IMAD R6, R6, R3, R3 ;  /* 0x0000000306067224 */ /* 0x000fca00078e0203 */
[----:B------:R-:W-:-:S07]  /*26c80*/  VIMNMX R2, R2, R6, PT ;  /* 0x0000000602027248 */ /* 0x000fce0003fe0100 */
.L_x_4714:
[----:B------:R-:W2:Y:S01]  /*26c90*/  LDL.LU R0, [R1+0x2d0] ;  /* 0x0002d00001007983 */ /* 0x000ea20000300800 */
[----:B------:R-:W-:Y:S01]  /*26ca0*/  VIADD R2, R2, 0x9f ;  /* 0x0000009f02027836 */ /* 0x000fe20000000000 */
[----:B------:R-:W1:Y:S01]  /*26cb0*/  @P1 LDC R4, c[0x0][0x450] ;  /* 0x00011400ff041b82 */ /* 0x000e620000000800 */
[----:B------:R-:W-:Y:S02]  /*26cc0*/  ULDC UR4, c[0x0][0x9dc] ;  /* 0x0002770000047ab9 */ /* 0x000fe40000000800 */
[----:B------:R-:W-:-:S05]  /*26cd0*/  IMAD.HI R2, R2, 0x66666667, RZ ;  /* 0x6666666702027827 */ /* 0x000fca00078e02ff */
[----:B------:R-:W-:-:S04]  /*26ce0*/  SHF.R.U32.HI R6, RZ, 0x1f, R2 ;  /* 0x0000001fff067819 */ /* 0x000fc80000011602 */
[----:B------:R-:W-:Y:S02]  /*26cf0*/  LEA.HI.SX32 R6, R2, R6, 0x1a ;  /* 0x0000000602067211 */ /* 0x000fe400078fd2ff */
[----:B------:R-:W3:Y:S02]  /*26d00*/  @P1 LDC R2, c[0x0][0x44c] ;  /* 0x00011300ff021b82 */ /* 0x000ee40000000800 */
[----:B---3--:R-:W-:Y:S01]  /*26d10*/  @P1 IMAD.HI.U32 R2, R7, R2, RZ ;  /* 0x0000000207021227 */ /* 0x008fe200078e00ff */
[----:B--2---:R-:W-:-:S03]  /*26d20*/  VIMNMX R6, R0, R6, PT ;  /* 0x0000000600067248 */ /* 0x004fc60003fe0100 */
        /* <DEDUP_REMOVED lines=15> */
.L_x_4720:
[----:B------:R-:W-:-:S13]  /*26e20*/  ISETP.NE.AND P0, PT, R3, 0x1, PT ;  /* 0x000000010300780c */ /* 0x000fda0003f05270 */
[----:B------:R-:W1:Y:S02]  /*26e30*/  @P0 LDC.64 R4, c[0x0][0x9e8] ;  /* 0x00027a00ff040b82 */ /* 0x000e640000000a00 */
[----:B-1----:R-:W-:-:S05]  /*26e40*/  @P0 IMAD.HI.U32 R4, R0, R4, RZ ;  /* 0x0000000400040227 */ /* 0x002fca00078e00ff */
[----:B------:R-:W-:-:S07]  /*26e50*/  @P0 SHF.R.U32.HI R0, RZ, R5, R4 ;  /* 0x00000005ff000219 */ /* 0x000fce0000011604 */
.L_x_4721:
[----:B------:R-:W-:Y:S05]  /*26e60*/  BSYNC B0 ;  /* 0x0000000000007941 */ /* 0x000fea0003800000 */
.L_x_4719:
[----:B------:R-:W-:-:S05]  /*26e70*/  IMAD R0, R0, R3, RZ ;  /* 0x0000000300007224 */ /* 0x000fca00078e02ff */
[----:B------:R-:W-:-:S07]  /*26e80*/  VIMNMX R2, R2, R0, !PT ;  /* 0x0000000002027248 */ /* 0x000fce0007fe0100 */
.L_x_4718:
[----:B------:R-:W-:Y:S01]  /*26e90*/  ISETP.NE.AND P1, PT, R18, RZ, PT ;  /* 0x000000ff1200720c */ /* 0x000fe20003f25270 */
[----:B------:R-:W-:Y:S01]  /*26ea0*/  IMAD.HI R2, R2, 0x66666667, RZ ;  /* 0x6666666702027827 */ /* 0x000fe200078e02ff */
[----:B------:R-:W-:Y:S04]  /*26eb0*/  BSSY B0, `(.L_x_4722) ;  /* 0x0000023000007945 */ /* 0x000fe80003800000 */
[----:B------:R-:W-:-:S04]  /*26ec0*/  SHF.R.U32.HI R0, RZ, 0x1f, R2 ;  /* 0x0000001fff007819 */ /* 0x000fc80000011602 */
[----:B------:R-:W-:Y:S01]  /*26ed0*/  LEA.HI.SX32 R0, R2, R0, 0x1a ;  /* 0x0000000002007211 */ /* 0x000fe200078fd2ff */
[----:B------:R-:W-:Y:S02]  /*26ee0*/  IMAD.MOV.U32 R2, RZ, RZ, RZ ;  /* 0x000000ffff027224 */ /* 0x000fe400078e00ff */
        /* <DEDUP_REMOVED lines=31> */
.L_x_4723:
[----:B------:R-:W-:Y:S05]  /*270e0*/  BSYNC B0 ;  /* 0x0000000000007941 */ /* 0x000fea0003800000 */
.L_x_4722:
        /* <DEDUP_REMOVED lines=14> */
[----:B------:R-:W2:Y:S08]  /*271d0*/  FLO.U32 R0, UR4 ;  /* 0x0000000400007d00 */ /* 0x000eb000080e0000 */
[----:B------:R-:W3:Y:S01]  /*271e0*/  POPC R2, UR4 ;  /* 0x0000000400027d09 */ /* 0x000ee20008000000 */
[----:B--2---:R-:W-:-:S13]  /*271f0*/  ISETP.EQ.U32.AND P0, PT, R0, R3, PT ;  /* 0x000000030000720c */ /* 0x004fda0003f02070 */
[----:B---3--:R-:W2:Y:S01]  /*27200*/  @P0 ATOMG.E.ADD.STRONG.GPU PT, R5, desc[UR50][R4.64], R2 ;  /* 0x00000002040509a8 */ /* 0x008ea200081ee1f2 */
[----:B------:R-:W3:Y:S02]  /*27210*/  S2R R3, SR_LTMASK ;  /* 0x0000000000037919 */ /* 0x000ee40000003900 */
[----:B---3--:R-:W-:-:S06]  /*27220*/  LOP3.LUT R3, R3, UR4, RZ, 0xc0, !PT ;  /* 0x0000000403037c12 */ /* 0x008fcc000f8ec0ff */
[----:B------:R-:W3:Y:S01]  /*27230*/  POPC R3, R3 ;  /* 0x0000000300037309 */ /* 0x000ee20000000000 */
[----:B--2---:R-:W3:Y:S02]  /*27240*/  SHFL.IDX PT, R0, R5, R0, 0x1f ;  /* 0x00001f0005007589 */ /* 0x004ee400000e0000 */
[----:B---3--:R-:W-:-:S05]  /*27250*/  IADD3 R0, R0, UR38, R3 ;  /* 0x0000002600007c10 */ /* 0x008fca000fffe003 */
[----:B------:R2:W-:Y:S01]  /*27260*/  STL [R1+0x2e0], R0 ;  /* 0x0002e00001007387 */ /* 0x0005e20000100800 */
[----:B------:R-:W-:Y:S05]  /*27270*/  BRA `(.L_x_4725) ;  /* 0x0000004000207947 */ /* 0x000fea0003800000 */
.L_x_4724:
        /* <DEDUP_REMOVED lines=20> */
.L_x_4727:
[----:B------:R-:W-:Y:S05]  /*273c0*/  BSYNC B6 ;  /* 0x0000000000067941 */ /* 0x000fea0003800000 */
.L_x_4726:
        /* <DEDUP_REMOVED lines=22> */
.L_x_4729:
[----:B------:R-:W-:Y:S05]  /*27530*/  BSYNC B6 ;  /* 0x0000000000067941 */ /* 0x000fea0003800000 */
.L_x_4728:
        /* <DEDUP_REMOVED lines=21> */
.L_x_4731:
[----:B------:R-:W-:Y:S05]  /*27690*/  BSYNC B6 ;  /* 0x0000000000067941 */ /* 0x000fea0003800000 */
.L_x_4730:
        /* <DEDUP_REMOVED lines=19> */
.L_x_4733:
[----:B------:R-:W-:Y:S05]  /*277d0*/  BSYNC B6 ;  /* 0x0000000000067941 */ /* 0x000fea0003800000 */
.L_x_4732:
        /* <DEDUP_REMOVED lines=22> */
.L_x_4838:
[----:B---3--:R-:W-:Y:S02]  /*27940*/  ISETP.NE.AND P0, PT, R14, RZ, PT ;  /* 0x000000ff0e00720c */ /* 0x008fe40003f05270 */
[----:B------:R-:W-:Y:S02]  /*27950*/  PLOP3.LUT P1, PT, PT, PT, PT, 0x8, 0x0 ;  /* 0x000000000000781c */ /* 0x000fe40003f2e170 */
[----:B------:R-:W-:-:S11]  /*27960*/  LOP3.LUT R17, R17, 0xfffffffe, RZ, 0xc0, !PT ;  /* 0xfffffffe11117812 */ /* 0x000fd600078ec0ff */
[----:B------:R-:W-:Y:S01]  /*27970*/  @P1 LOP3.LUT R17, R17, 0x1, RZ, 0xfc, !PT ;  /* 0x0000000111111812 */ /* 0x000fe200078efcff */
[----:B------:R-:W-:Y:S06]  /*27980*/  @P0 BRA `(.L_x_4735) ;  /* 0x0000000400ac0947 */ /* 0x000fec0003800000 */
[----:B------:R-:W-:-:S03]  /*27990*/  UMOV UR4, 0xffffffff ;  /* 0xffffffff00047882 */ /* 0x000fc60000000000 */
[----:B------:R-:W-:Y:S05]  /*279a0*/  BRA.DIV UR4, `(.L_x_4736) ;  /* 0x0000005a047c7947 */ /* 0x000fea000b800000 */
[----:B------:R-:W-:-:S13]  /*279b0*/  ELECT P6, URZ, PT ;  /* 0x00000000003f782f */ /* 0x000fda00038c0000 */
.L_x_4841:
[----:B------:R-:W-:Y:S05]  /*279c0*/  @!P6 BRA `(.L_x_4735) ;  /* 0x00000004009ce947 */ /* 0x000fea0003800000 */
[----:B--2---:R-:W2:Y:S01]  /*279d0*/  LDL R0, [R1+0x314] ;  /* 0x0003140001007983 */ /* 0x004ea20000100800 */
[----:B------:R-:W-:-:S04]  /*279e0*/  ISETP.NE.U32.AND P0, PT, R2, RZ, PT ;  /* 0x000000ff0200720c */ /* 0x000fc80003f05070 */
[----:B------:R-:W-:Y:S01]  /*279f0*/  ISETP.NE.AND.EX P0, PT, R3, RZ, PT, P0 ;  /* 0x000000ff0300720c */ /* 0x000fe20003f05300 */
[----:B--2---:R-:W-:-:S12]  /*27a00*/  VIADD R0, R0, 0xffffffff ;  /* 0xffffffff00007836 */ /* 0x004fd80000000000 */
[----:B------:R-:W-:Y:S05]  /*27a10*/  @!P0 BRA `(.L_x_4737) ;  /* 0x0000000000448947 */ /* 0x000fea0003800000 */
[----:B------:R-:W2:Y:S01]  /*27a20*/  LDC R7, c[0x0][0x43c] ;  /* 0x00010f00ff077b82 */ /* 0x000ea20000000800 */
[----:B------:R-:W-:Y:S01]  /*27a30*/  ULDC.64 UR4, c[0x0][0x428] ;  /* 0x00010a0000047ab9 */ /* 0x000fe20000000a00 */
[----:B--2---:R-:W-:-:S13]  /*27a40*/  ISETP.NE.AND P0, PT, R7, 0x1, PT ;  /* 0x000000010700780c */ /* 0x004fda0003f05270 */
[----:B------:R-:W2:Y:S02]  /*27a50*/  @P0 LDC.64 R4, c[0x0][0x440] ;  /* 0x00011000ff040b82 */ /* 0x000ea40000000a00 */
[----:B--2---:R-:W-:-:S04]  /*27a60*/  @P0 IMAD.HI.U32 R6, R0, R4, RZ ;  /* 0x0000000400060227 */ /* 0x004fc800078e00ff */
        /* <DEDUP_REMOVED lines=12> */
.L_x_4737:
[----:B--2---:R-:W2:Y:S04]  /*27b30*/  LDL R2, [R1+0x2dc] ;  /* 0x0002dc0001027983 */ /* 0x004ea80000100800 */
[----:B------:R-:W3:Y:S01]  /*27b40*/  LDL R3, [R1+0x2f4] ;  /* 0x0002f40001037983 */ /* 0x000ee20000100800 */
[----:B-1----:R-:W1:Y:S02]  /*27b50*/  S2R R8, SR_TID.X ;  /* 0x0000000000087919 */ /* 0x002e640000002100 */
[----:B-1----:R-:W-:-:S04]  /*27b60*/  LOP3.LUT R8, R8, 0x7f, RZ, 0xc0, !PT ;  /* 0x0000007f08087812 */ /* 0x002fc800078ec0ff */
[----:B------:R-:W-:Y:S01]  /*27b70*/  ISETP.NE.AND P1, PT, R8, RZ, PT ;  /* 0x000000ff0800720c */ /* 0x000fe20003f25270 */
[----:B--2---:R-:W-:Y:S01]  /*27b80*/  IMAD R2, R2, 0x8, R19 ;  /* 0x0000000802027824 */ /* 0x004fe200078e0213 */
[----:B---3--:R-:W-:-:S04]  /*27b90*/  SHF.L.U32 R4, R3, 0x1f, RZ ;  /* 0x0000001f03047819 */ /* 0x008fc800000006ff */
[----:B------:R-:W1:Y:S02]  /*27ba0*/  SYNCS.PHASECHK.TRANS64.TRYWAIT P0, [R2+URZ+0x33480], R4 ;  /* 0x03348004020075a7 */ /* 0x000e64000800017f */
[----:B-1----:R-:W-:Y:S05]  /*27bb0*/  @!P0 BRA `(.L_x_4738) ;  /* 0x0000005800188947 */ /* 0x002fea0003800000 */
.L_x_4842:
        /* <DEDUP_REMOVED lines=8> */
.L_x_4739:
        /* <DEDUP_REMOVED lines=20> */
[----:B--2---:R-:W-:Y:S01]  /*27d80*/  UMOV UR8, UR14 ;  /* 0x0000000e00087c82 */ /* 0x004fe20008000000 */
[----:B------:R-:W-:Y:S01]  /*27d90*/  UMOV UR10, UR16 ;  /* 0x00000010000a7c82 */ /* 0x000fe20008000000 */
[----:B------:R-:W-:Y:S01]  /*27da0*/  UMOV UR14, 0x80 ;  /* 0x00000080000e7882 */ /* 0x000fe20000000000 */
[----:B------:R2:W-:Y:S02]  /*27db0*/  UTMALDG.4D [UR8], [UR4], desc[UR6] ;  /* 0x00000608040075b4 */ /* 0x0005e40008019000 */
[----:B--2---:R-:W-:Y:S01]  /*27dc0*/  UMOV UR8, UR15 ;  /* 0x0000000f00087c82 */ /* 0x004fe20008000000 */
[----:B------:R-:W-:Y:S02]  /*27dd0*/  UMOV UR10, UR14 ;  /* 0x0000000e000a7c82 */ /* 0x000fe40008000000 */
[----:B------:R2:W-:Y:S01]  /*27de0*/  UTMALDG.4D [UR8], [UR4], desc[UR6] ;  /* 0x00000608040075b4 */ /* 0x0005e20008019000 */
[----:B------:R-:W3:Y:S02]  /*27df0*/  SYNCS.PHASECHK.TRANS64.TRYWAIT P0, [R2+URZ+0x33440], R4 ;  /* 0x03344004020075a7 */ /* 0x000ee4000800017f */
[----:B--23--:R-:W-:Y:S05]  /*27e00*/  @!P0 BRA `(.L_x_4740) ;  /* 0x0000005400988947 */ /* 0x00cfea0003800000 */
.L_x_4843:
        /* <DEDUP_REMOVED lines=8> */
.L_x_4741:
        /* <DEDUP_REMOVED lines=10> */
[----:B------:R-:W-:Y:S01]  /*27f30*/  UMOV UR16, 0x40 ;  /* 0x0000004000107882 */ /* 0x000fe20000000000 */
[----:B------:R-:W-:-:S02]  /*27f40*/  PLOP3.LUT P0, PT, PT, PT, PT, 0x80, 0x0 ;  /* 0x000000000000781c */ /* 0x000fc40003f0f070 */
[----:B------:R-:W-:Y:S01]  /*27f50*/  UIADD3 UR8, UR15, 0x24200, URZ ;  /* 0x000242000f087890 */ /* 0x000fe2000fffe03f */
[----:B------:R-:W-:Y:S01]  /*27f60*/  LOP3.LUT R17, R17, 0xfffffffe, RZ, 0xc0, !PT ;  /* 0xfffffffe11117812 */ /* 0x000fe200078ec0ff */
[----:B------:R-:W-:Y:S02]  /*27f70*/  UIADD3 UR9, UR9, 0x33430, URZ ;  /* 0x0003343009097890 */ /* 0x000fe4000fffe03f */
[----:B------:R-:W-:Y:S02]  /*27f80*/  UIADD3 UR14, UR15, 0x26a00, URZ ;  /* 0x00026a000f0e7890 */ /* 0x000fe4000fffe03f */
[----:B------:R-:W-:-:S05]  /*27f90*/  UIADD3 UR15, UR15, 0x29200, URZ ;  /* 0x000292000f0f7890 */ /* 0x000fca000fffe03f */
[----:B------:R3:W-:Y:S01]  /*27fa0*/  UTMALDG.4D [UR8], [UR4], desc[UR6] ;  /* 0x00000608040075b4 */ /* 0x0007e20008019000 */
[----:B------:R-:W-:Y:S01]  /*27fb0*/  @P0 LOP3.LUT R17, R17, 0x1, RZ, 0xfc, !PT ;  /* 0x0000000111110812 */ /* 0x000fe200078efcff */
[----:B---3--:R-:W-:Y:S01]  /*27fc0*/  UMOV UR8, UR14 ;  /* 0x0000000e00087c82 */ /* 0x008fe20008000000 */
[----:B------:R-:W-:Y:S01]  /*27fd0*/  UMOV UR10, UR16 ;  /* 0x00000010000a7c82 */ /* 0x000fe20008000000 */
[----:B------:R-:W-:Y:S01]  /*27fe0*/  UMOV UR14, 0x80 ;  /* 0x00000080000e7882 */ /* 0x000fe20000000000 */
[----:B------:R3:W-:Y:S02]  /*27ff0*/  UTMALDG.4D [UR8], [UR4], desc[UR6] ;  /* 0x00000608040075b4 */ /* 0x0007e40008019000 */
[----:B---3--:R-:W-:Y:S01]  /*28000*/  UMOV UR8, UR15 ;  /* 0x0000000f00087c82 */ /* 0x008fe20008000000 */
[----:B------:R-:W-:Y:S02]  /*28010*/  UMOV UR10, UR14 ;  /* 0x0000000e000a7c82 */ /* 0x000fe40008000000 */
[----:B------:R3:W-:Y:S02]  /*28020*/  UTMALDG.4D [UR8], [UR4], desc[UR6] ;  /* 0x00000608040075b4 */ /* 0x0007e40008019000 */
[----:B---3--:R-:W-:Y:S01]  /*28030*/  NOP ;  /* 0x0000000000007918 */ /* 0x008fe20000000000 */
.L_x_4735:
[----:B------:R-:W2:Y:S01]  /*28040*/  LDL.LU R3, [R1+0x310] ;  /* 0x0003100001037983 */ /* 0x000ea20000300800 */
[----:B------:R-:W-:Y:S05]  /*28050*/  WARPSYNC.ALL ;  /* 0x0000000000007948 */ /* 0x000fea0003800000 */
[----:B------:R-:W-:Y:S01]  /*28060*/  ULDC.64 UR4, c[0x0][0x298] ;  /* 0x0000a60000047ab9 */ /* 0x000fe20000000a00 */
[----:B------:R-:W-:Y:S01]  /*28070*/  BSSY B6, `(.L_x_4742) ;  /* 0x000001c000067945 */ /* 0x000fe20003800000 */
[----:B------:R-:W-:Y:S01]  /*28080*/  BAR.SYNC.DEFER_BLOCKING 0x8, 0x180 ;  /* 0x0206000000007b1d */ /* 0x000fe20000010000 */
[----:B--2---:R-:W-:Y:S01]  /*28090*/  SHF.R.S32.HI R0, RZ, 0x1f, R3 ;  /* 0x0000001fff007819 */ /* 0x004fe20000011403 */
[----:B-1----:R-:W-:-:S04]  /*280a0*/  IMAD.WIDE.U32 R4, R3, UR4, RZ ;  /* 0x0000000403047c25 */ /* 0x002fc8000f8e00ff */
        /* <DEDUP_REMOVED lines=12> */
[----:B-1----:R-:W-:Y:S02]  /*28170*/  IMAD.U32 R4, RZ, RZ, UR4 ;  /* 0x00000004ff047e24 */ /* 0x002fe4000f8e00ff */
        /* <DEDUP_REMOVED lines=11> */
.L_x_4743:
[----:B------:R-:W-:Y:S05]  /*28230*/  BSYNC B6 ;  /* 0x0000000000067941 */ /* 0x000fea0003800000 */
.L_x_4742:
[----:B-1----:R-:W2:Y:S01]  /*28240*/  LDL.LU R0, [R1+0x310] ;  /* 0x0003100001007983 */ /* 0x002ea20000300800 */
[----:B------:R-:W-:Y:S01]  /*28250*/  ULDC.64 UR6, c[0x0][0xa00] ;  /* 0x0002800000067ab9 */ /* 0x000fe20000000a00 */
[----:B------:R-:W1:Y:S02]  /*28260*/  LDC R7, c[0x0][0x448] ;  /* 0x00011200ff077b82 */ /* 0x000e640000000800 */
[----:B------:R-:W2:Y:S04]  /*28270*/  LDL.LU.64 R2, [R1+0x318] ;  /* 0x0003180001027983 */ /* 0x000ea80000300a00 */
[----:B------:R-:W3:Y:S04]  /*28280*/  LDL R6, [R1+0x2ec] ;  /* 0x0002ec0001067983 */ /* 0x000ee80000100800 */
[----:B------:R-:W4:Y:S01]  /*28290*/  LDL R12, [R1+0x2e4] ;  /* 0x0002e400010c7983 */ /* 0x000f220000100800 */
[----:B------:R-:W-:Y:S01]  /*282a0*/  ISETP.NE.U32.AND P0, PT, RZ, UR6, PT ;  /* 0x00000006ff007c0c */ /* 0x000fe2000bf05070 */
[----:B------:R-:W-:-:S03]  /*282b0*/  ULDC.64 UR4, c[0x0][0x2d8] ;  /* 0x0000b60000047ab9 */ /* 0x000fc60000000a00 */
[----:B------:R-:W-:Y:S01]  /*282c0*/  ISETP.NE.AND.EX P0, PT, RZ, UR7, PT, P0 ;  /* 0x00000007ff007c0c */ /* 0x000fe2000bf05300 */
[----:B------:R-:W0:Y:S01]  /*282d0*/  S2R R5, SR_TID.X ;  /* 0x0000000000057919 */ /* 0x000e220000002100 */
[----:B------:R-:W-:Y:S01]  /*282e0*/  ULDC.64 UR6, c[0x0][0x280] ;  /* 0x0000a00000067ab9 */ /* 0x000fe20000000a00 */
[----:B------:R-:W1:Y:S01]  /*282f0*/  S2R R10, SR_TID.X ;  /* 0x00000000000a7919 */ /* 0x000e620000002100 */
[----:B0-----:R-:W-:-:S04]  /*28300*/  LOP3.LUT R5, R5, 0x7f, RZ, 0xc0, !PT ;  /* 0x0000007f05057812 */ /* 0x001fc800078ec0ff */
[----:B------:R-:W-:Y:S01]  /*28310*/  SHF.R.U32.HI R5, RZ, 0x2, R5 ;  /* 0x00000002ff057819 */ /* 0x000fe20000011605 */
[----:B-1----:R-:W-:-:S05]  /*28320*/  IMAD.SHL.U32 R10, R10, 0x10, RZ ;  /* 0x000000100a0a7824 */ /* 0x002fca00078e00ff */
[----:B------:R-:W-:-:S04]  /*28330*/  LOP3.LUT R10, R10, 0x30, RZ, 0xc0, !PT ;  /* 0x000000300a0a7812 */ /* 0x000fc800078ec0ff */
[C---:B------:R-:W-:Y:S02]  /*28340*/  LOP3.LUT R11, R10.reuse, 0x40, RZ, 0xfc, !PT ;  /* 0x000000400a0b7812 */ /* 0x040fe400078efcff */
[----:B------:R-:W-:Y:S01]  /*28350*/  LOP3.LUT R10, R10, 0x80, RZ, 0xfc, !PT ;  /* 0x000000800a0a7812 */ /* 0x000fe200078efcff */
[----:B--2---:R-:W-:Y:S01]  /*28360*/  IMAD.MOV.U32 R3, RZ, RZ, R0 ;  /* 0x000000ffff037224 */ /* 0x004fe200078e0000 */
[----:B---3--:R-:W-:-:S04]  /*28370*/  SHF.R.S32.HI R0, RZ, 0x1f, R6 ;  /* 0x0000001fff007819 */ /* 0x008fc80000011406 */
[----:B------:R-:W-:Y:S02]  /*28380*/  SEL R4, R0, RZ, !P0 ;  /* 0x000000ff00047207 */ /* 0x000fe40004000000 */
[----:B------:R-:W-:Y:S02]  /*28390*/  SEL R0, R6, RZ, !P0 ;  /* 0x000000ff06007207 */ /* 0x000fe40004000000 */
[----:B------:R-:W0:Y:S01]  /*283a0*/  S2R R6, SR_TID.X ;  /* 0x0000000000067919 */ /* 0x000e220000002100 */
[----:B------:R-:W-:Y:S01]  /*283b0*/  ISETP.NE.AND P0, PT, R7, 0x1, PT ;  /* 0x000000010700780c */ /* 0x000fe20003f05270 */
[----:B------:R-:W-:-:S04]  /*283c0*/  IMAD.WIDE.U32 R2, R16, UR4, R2 ;  /* 0x0000000410027c25 */ /* 0x000fc8000f8e0002 */
[----:B------:R-:W-:Y:S01]  /*283d0*/  IMAD R3, R16, UR5, R3 ;  /* 0x0000000510037c24 */ /* 0x000fe2000f8e0203 */
[----:B------:R-:W-:Y:S02]  /*283e0*/  ULDC.64 UR4, c[0x0][0x2e0] ;  /* 0x0000b80000047ab9 */ /* 0x000fe40000000a00 */
[----:B------:R-:W-:Y:S02]  /*283f0*/  IMAD R4, R4, UR4, RZ ;  /* 0x0000000404047c24 */ /* 0x000fe4000f8e02ff */
[----:B0-----:R-:W-:-:S03]  /*28400*/  IMAD.SHL.U32 R8, R6, 0x20, RZ ;  /* 0x0000002006087824 */ /* 0x001fc600078e00ff */
[----:B------:R-:W0:Y:S02]  /*28410*/  @P0 LDC R6, c[0x0][0x450] ;  /* 0x00011400ff060b82 */ /* 0x000e240000000800 */
[----:B------:R-:W-:-:S06]  /*28420*/  LOP3.LUT R8, R5, 0x60, R8, 0xf8, !PT ;  /* 0x0000006005087812 */ /* 0x000fcc00078ef808 */
[----:B------:R-:W1:Y:S01]  /*28430*/  @P0 LDC R5, c[0x0][0x44c] ;  /* 0x00011300ff050b82 */ /* 0x000e620000000800 */
[----:B------:R-:W-:-:S04]  /*28440*/  IMAD.WIDE.U32 R2, R0, UR4, R2 ;  /* 0x0000000400027c25 */ /* 0x000fc8000f8e0002 */
[----:B------:R-:W-:Y:S01]  /*28450*/  IMAD R0, R0, UR5, R4 ;  /* 0x0000000500007c24 */ /* 0x000fe2000f8e0204 */
[----:B------:R-:W-:Y:S01]  /*28460*/  ULDC.64 UR4, c[0x0][0x2d0] ;  /* 0x0000b40000047ab9 */ /* 0x000fe20000000a00 */
[----:B----4-:R-:W-:Y:S02]  /*28470*/  IMAD.IADD R4, R8, 0x1, R12 ;  /* 0x0000000108047824 */ /* 0x010fe400078e020c */
[----:B------:R-:W-:Y:S02]  /*28480*/  IMAD.IADD R3, R3, 0x1, R0 ;  /* 0x0000000103037824 */ /* 0x000fe400078e0200 */
[----:B------:R-:W-:Y:S01]  /*28490*/  IMAD.MOV.U32 R0, RZ, RZ, R4 ;  /* 0x000000ffff007224 */ /* 0x000fe200078e0004 */
[----:B------:R-:W2:Y:S01]  /*284a0*/  S2R R8, SR_TID.X ;  /* 0x0000000000087919 */ /* 0x000ea20000002100 */
[----:B-1----:R-:W-:-:S05]  /*284b0*/  @P0 IMAD.HI.U32 R5, R4, R5, RZ ;  /* 0x0000000504050227 */ /* 0x002fca00078e00ff */
[----:B0-----:R-:W-:-:S05]  /*284c0*/  @P0 SHF.R.U32.HI R0, RZ, R6, R5 ;  /* 0x00000006ff000219 */ /* 0x001fca0000011605 */
        /* <DEDUP_REMOVED lines=11> */
[----:B------:R-:W-:Y:S01]  /*28580*/  ULDC UR4, c[0x0][0x2b8] ;  /* 0x0000ae0000047ab9 */ /* 0x000fe20000000800 */
[----:B--2---:R-:W-:Y:S01]  /*28590*/  IMAD.SHL.U32 R9, R8, 0x10, RZ ;  /* 0x0000001008097824 */ /* 0x004fe200078e00ff */
[----:B------:R-:W-:Y:S02]  /*285a0*/  ISETP.GE.AND P2, PT, R10, UR4, PT ;  /* 0x000000040a007c0c */ /* 0x000fe4000bf46270 */
[----:B------:R-:W-:Y:S02]  /*285b0*/  LOP3.LUT R10, R8, 0x7f, RZ, 0xc0, !PT ;  /* 0x0000007f080a7812 */ /* 0x000fe400078ec0ff */
[----:B------:R0:W5:Y:S01]  /*285c0*/  LDL R8, [R1+0x30c] ;  /* 0x00030c0001087983 */ /* 0x0001620000100800 */
[----:B------:R-:W-:Y:S01]  /*285d0*/  LOP3.LUT R9, R9, 0x30, RZ, 0xc0, !PT ;  /* 0x0000003009097812 */ /* 0x000fe200078ec0ff */
[----:B------:R-:W-:Y:S01]  /*285e0*/  IMAD R0, R4, UR5, R0 ;  /* 0x0000000504007c24 */ /* 0x000fe2000f8e0200 */
[----:B------:R-:W-:-:S02]  /*285f0*/  IADD3 R4, P3, R2, UR6, RZ ;  /* 0x0000000602047c10 */ /* 0x000fc4000ff7e0ff */
[----:B------:R-:W-:Y:S02]  /*28600*/  ISETP.GE.AND P0, PT, R9, UR4, PT ;  /* 0x0000000409007c0c */ /* 0x000fe4000bf06270 */
[----:B------:R-:W-:Y:S01]  /*28610*/  ISETP.GE.AND P1, PT, R11, UR4, PT ;  /* 0x000000040b007c0c */ /* 0x000fe2000bf26270 */
[----:B------:R-:W-:Y:S01]  /*28620*/  UMOV UR4, 0xffffffff ;  /* 0xffffffff00047882 */ /* 0x000fe20000000000 */
[----:B------:R-:W-:Y:S02]  /*28630*/  IADD3.X R3, R3, UR7, R0, P3, !PT ;  /* 0x0000000703037c10 */ /* 0x000fe40009ffe400 */
[----:B------:R-:W-:Y:S01]  /*28640*/  SHF.R.U32.HI R10, RZ, 0x2, R10 ;  /* 0x00000002ff0a7819 */ /* 0x000fe2000001160a */
[----:B0-----:R-:W-:Y:S08]  /*28650*/  BRA.DIV UR4, `(.L_x_4744) ;  /* 0x0000004e04987947 */ /* 0x001ff0000b800000 */
[----:B------:R-:W2:Y:S04]  /*28660*/  LDL.LU R6, [R1+0x308] ;  /* 0x0003080001067983 */ /* 0x000ea80000300800 */
[----:B------:R-:W3:Y:S01]  /*28670*/  LDL.LU R11, [R1+0x2e4] ;  /* 0x0002e400010b7983 */ /* 0x000ee20000300800 */
[----:B--2---:R-:W-:-:S03]  /*28680*/  IMAD R2, R6, R7, RZ ;  /* 0x0000000706027224 */ /* 0x004fc600078e02ff */
[----:B------:R-:W0:Y:S01]  /*28690*/  SHFL.IDX PT, R7, R4, RZ, 0x1c1f ;  /* 0x001c1fff04077589 */ /* 0x000e2200000e0000 */
[----:B---3--:R-:W-:-:S03]  /*286a0*/  IMAD.IADD R0, R10, 0x1, R11 ;  /* 0x000000010a007824 */ /* 0x008fc600078e020b */
[----:B------:R-:W1:Y:S01]  /*286b0*/  SHFL.IDX PT, R6, R3, RZ, 0x1c1f ;  /* 0x001c1fff03067589 */ /* 0x000e6200000e0000 */
[C---:B------:R-:W-:Y:S01]  /*286c0*/  VIADD R5, R0.reuse, 0x20 ;  /* 0x0000002000057836 */ /* 0x040fe20000000000 */
        /* <DEDUP_REMOVED lines=32> */
.L_x_4852:
        /* <DEDUP_REMOVED lines=10> */
[----:B------:R4:W-:Y:S04]  /*28970*/  LDGSTS.E.BYPASS.LTC128B.128 [R8+0x21a00], desc[UR50][R2.64+0x40], !P1 ;  /* 0x21a0004002087fae */ /* 0x0009e8000c901d72 */
[----:B------:R4:W-:Y:S02]  /*28980*/  LDGSTS.E.BYPASS.LTC128B.128 [R8+0x23a00], desc[UR50][R2.64+0x80], !P2 ;  /* 0x23a0008002087fae */ /* 0x0009e4000d101d72 */
.L_x_4746:
[----:B------:R-:W-:Y:S05]  /*28990*/  BSYNC B0 ;  /* 0x0000000000007941 */ /* 0x000fea0003800000 */
.L_x_4745:
[----:B------:R-:W-:Y:S01]  /*289a0*/  NOP ;  /* 0x0000000000007918 */ /* 0x000fe20000000000 */
[----:B------:R-:W-:-:S13]  /*289b0*/  PLOP3.LUT P0, PT, PT, PT, PT, 0x80, 0x0 ;  /* 0x000000000000781c */ /* 0x000fda0003f0f070 */
.L_x_4747:
        /* <DEDUP_REMOVED lines=18> */
.L_x_4853:
[----:B------:R-:W-:Y:S05]  /*28ae0*/  BSYNC B0 ;  /* 0x0000000000007941 */ /* 0x000fea0003800000 */
.L_x_4748:
[----:B------:R-:W5:Y:S04]  /*28af0*/  LDL.LU R2, [R1+0x314] ;  /* 0x0003140001027983 */ /* 0x000f680000300800 */
[----:B0-2---:R-:W2:Y:S01]  /*28b00*/  LDL R3, [R1+0x2fc] ;  /* 0x0002fc0001037983 */ /* 0x005ea20000100800 */
[----:B-----5:R-:W-:-:S05]  /*28b10*/  VIADD R2, R2, 0xfffffffe ;  /* 0xfffffffe02027836 */ /* 0x020fca0000000000 */
[----:B--2---:R-:W-:-:S13]  /*28b20*/  ISETP.GE.AND P0, PT, R2, R3, PT ;  /* 0x000000030200720c */ /* 0x004fda0003f06270 */
[----:B------:R-:W-:Y:S05]  /*28b30*/  @!P0 BRA `(.L_x_4750) ;  /* 0x0000001800208947 */ /* 0x000fea0003800000 */
[----:B----4-:R0:W5:Y:S04]  /*28b40*/  LDL.LU R0, [R1+0x2dc] ;  /* 0x0002dc0001007983 */ /* 0x0101680000300800 */
[----:B---3--:R0:W5:Y:S02]  /*28b50*/  LDL.LU R8, [R1+0x2f4] ;  /* 0x0002f40001087983 */ /* 0x0081640000300800 */
.L_x_4774:
[----:B-----5:R-:W-:Y:S01]  /*28b60*/  VIADD R4, R0, 0x1 ;  /* 0x0000000100047836 */ /* 0x020fe20000000000 */
[----:B------:R-:W-:Y:S01]  /*28b70*/  LOP3.LUT P1, RZ, R17, 0x1, RZ, 0xc0, !PT ;  /* 0x0000000111ff7812 */ /* 0x000fe2000782c0ff */
[----:B------:R-:W-:Y:S05]  /*28b80*/  YIELD ;  /* 0x0000000000007946 */ /* 0x000fea0003800000 */
[----:B------:R-:W-:Y:S01]  /*28b90*/  ISETP.NE.AND P0, PT, R4, 0x2, PT ;  /* 0x000000020400780c */ /* 0x000fe20003f05270 */
[----:B------:R-:W-:Y:S03]  /*28ba0*/  BSSY B0, `(.L_x_4751) ;  /* 0x00000a9000007945 */ /* 0x000fe60003800000 */
[----:B------:R-:W-:-:S02]  /*28bb0*/  SEL R3, RZ, 0x1, P0 ;  /* 0x00000001ff037807 */ /* 0x000fc40000000000 */
[----:B------:R-:W-:Y:S02]  /*28bc0*/  SEL R10, R4, RZ, P0 ;  /* 0x000000ff040a7207 */ /* 0x000fe40000000000 */
[----:B------:R-:W-:-:S03]  /*28bd0*/  LOP3.LUT R9, R8, R3, RZ, 0x3c, !PT ;  /* 0x0000000308097212 */ /* 0x000fc600078e3cff */
        /* <DEDUP_REMOVED lines=27> */
.L_x_4753:
        /* <DEDUP_REMOVED lines=8> */
.L_x_4854:
[----:B------:R-:W-:Y:S05]  /*28e10*/  BSYNC B1 ;  /* 0x0000000000017941 */ /* 0x000fea0003800000 */
.L_x_4754:
        /* <DEDUP_REMOVED lines=9> */
.L_x_4757:
[----:B------:R-:W-:Y:S05]  /*28eb0*/  BSYNC B1 ;  /* 0x0000000000017941 */ /* 0x000fea0003800000 */
.L_x_4756:
        /* <DEDUP_REMOVED lines=13> */
.L_x_4758:
        /* <DEDUP_REMOVED lines=16> */
.L_x_4759:
        /* <DEDUP_REMOVED lines=16> */
.L_x_4760:
        /* <DEDUP_REMOVED lines=13> */
.L_x_4855:
[----:B------:R-:W-:Y:S05]  /*29260*/  BSYNC B1 ;  /* 0x0000000000017941 */ /* 0x000fea0003800000 */
.L_x_4761:
        /* <DEDUP_REMOVED lines=11> */
.L_x_4764:
[----:B------:R-:W-:Y:S05]  /*29320*/  BSYNC B1 ;  /* 0x0000000000017941 */ /* 0x000fea0003800000 */
.L_x_4763:
        /* <DEDUP_REMOVED lines=8> */
.L_x_4765:
        /* <DEDUP_REMOVED lines=15> */
.L_x_4766:
        /* <DEDUP_REMOVED lines=15> */
.L_x_4767:
        /* <DEDUP_REMOVED lines=10> */
.L_x_4752:
[----:B------:R-:W-:Y:S05]  /*29630*/  BSYNC B0 ;  /* 0x0000000000007941 */ /* 0x000fea0003800000 */
.L_x_4751:
[----:B------:R-:W-:-:S06]  /*29640*/  UISETP.NE.AND UP0, UPT, UR37, 0x3, UPT ;  /* 0x000000032500788c */ /* 0x000fcc000bf05270 */
[----:B------:R-:W-:-:S13]  /*29650*/  PLOP3.LUT P0, PT, PT, PT, UP0, 0x80, 0x0 ;  /* 0x000000000000781c */ /* 0x000fda0003f0f008 */
[----:B------:R-:W-:Y:S05]  /*29660*/  @!P0 BRA `(.L_x_4768) ;  /* 0x0000000000048947 */ /* 0x000fea0003800000 */
[----:B------:R-:W-:Y:S01]  /*29670*/  BPT.TRAP 0x1 ;  /* 0x000000040000795c */ /* 0x000fe20000300000 */
.L_x_4768:
        /* <DEDUP_REMOVED lines=8> */
.L_x_4856:
[----:B------:R-:W-:Y:S05]  /*29700*/  BSYNC B0 ;  /* 0x0000000000007941 */ /* 0x000fea0003800000 */
.L_x_4769:
[----:B------:R-:W-:Y:S05]  /*29710*/  @!P1 BRA `(.L_x_4771) ;  /* 0x0000000000049947 */ /* 0x000fea0003800000 */
[----:B------:R-:W-:Y:S01]  /*29720*/  BPT.TRAP 0x1 ;  /* 0x000000040000795c */ /* 0x000fe20000300000 */
.L_x_4771:
[----:B---3--:R-:W-:Y:S01]  /*29730*/  SHF.L.U32 R4, R8, 0x1f, RZ ;  /* 0x0000001f08047819 */ /* 0x008fe200000006ff */
[----:B------:R-:W-:-:S03]  /*29740*/  IMAD R0, R0, 0x7800, RZ ;  /* 0x0000780000007824 */ /* 0x000fc600078e02ff */
[----:B------:R-:W3:Y:S02]  /*29750*/  SYNCS.PHASECHK.TRANS64.TRYWAIT P0, [R3+URZ+0x33460], R4 ;  /* 0x03346004030075a7 */ /* 0x000ee4000800017f */
[----:B---3--:R-:W-:Y:S05]  /*29760*/  @!P0 BRA `(.L_x_4772) ;  /* 0x00000044000c8947 */ /* 0x008fea0003800000 */
.L_x_4857:
[----:B------:R4:W-:Y:S04]  /*29770*/  STL [R1+0x3ac], R16 ;  /* 0x0003ac1001007387 */ /* 0x0009e80000100800 */
[----:B----4-:R-:W4:Y:S04]  /*29780*/  LDL R16, [R1+0x2d8] ;  /* 0x0002d80001107983 */ /* 0x010f280000100800 */
[----:B------:R3:W-:Y:S04]  /*29790*/  STL [R1+0x3a8], R3 ;  /* 0x0003a80301007387 */ /* 0x0007e80000100800 */
[----:B------:R0:W-:Y:S04]  /*297a0*/  STL [R1+0x3a4], R2 ;  /* 0x0003a40201007387 */ /* 0x0001e80000100800 */
[----:B---3--:R-:W3:Y:S04]  /*297b0*/  LDL R3, [R1+0x2d4] ;  /* 0x0002d40001037983 */ /* 0x008ee80000100800 */
[----:B0-----:R-:W3:Y:S01]  /*297c0*/  LDL R2, [R1+0x2d0] ;  /* 0x0002d00001027983 */ /* 0x001ee20000100800 */
[----:B------:R-:W-:Y:S05]  /*297d0*/  WARPSYNC.ALL ;  /* 0x0000000000007948 */ /* 0x000fea0003800000 */
[----:B------:R-:W-:-:S02]  /*297e0*/  VIADD R14, R0, 0x2800 ;  /* 0x00002800000e7836 */ /* 0x000fc40000000000 */
[C---:B------:R-:W-:Y:S02]  /*297f0*/  VIADD R12, R0.reuse, 0x800 ;  /* 0x00000800000c7836 */ /* 0x040fe40000000000 */
[C---:B------:R-:W-:Y:S02]  /*29800*/  VIADD R13, R0.reuse, 0x5000 ;  /* 0x00005000000d7836 */ /* 0x040fe40000000000 */
[C---:B------:R-:W-:Y:S02]  /*29810*/  VIADD R15, R0.reuse, 0x1800 ;  /* 0x00001800000f7836 */ /* 0x040fe40000000000 */
[C---:B------:R-:W-:Y:S02]  /*29820*/  VIADD R21, R0.reuse, 0x2000 ;  /* 0x0000200000157836 */ /* 0x040fe40000000000 */
[C---:B------:R-:W-:Y:S01]  /*29830*/  VIADD R20, R0.reuse, 0x5800 ;  /* 0x0000580000147836 */ /* 0x040fe20000000000 */
[----:B----4-:R-:W-:-:S05]  /*29840*/  LOP3.LUT R4, R0, R16, RZ, 0xfc, !PT ;  /* 0x0000001000047212 */ /* 0x010fca00078efcff */
[----:B------:R-:W-:-:S06]  /*29850*/  IMAD.IADD R4, R19, 0x1, R4 ;  /* 0x0000000113047824 */ /* 0x000fcc00078e0204 */
[----:B-1----:R-:W0:Y:S02]  /*29860*/  LDSM.16.MT88.4 R4, [R4+0xf200] ;  /* 0x00f200000404783b */ /* 0x002e240000004200 */
[C-C-:B0-----:R-:W-:Y:S02]  /*29870*/  PRMT R8, R4.reuse, 0x6420, R5.reuse ;  /* 0x0000642004087816 */ /* 0x141fe40000000005 */
[----:B--2---:R-:W-:Y:S02]  /*29880*/  PRMT R9, R4, 0x7531, R5 ;  /* 0x0000753104097816 */ /* 0x004fe40000000005 */
        /* <DEDUP_REMOVED lines=22> */
[C---:B------:R-:W-:Y:S02]  /*299f0*/  LOP3.LUT R4, R13.reuse, R3, RZ, 0xfc, !PT ;  /* 0x000000030d047212 */ /* 0x040fe400078efcff */
        /* <DEDUP_REMOVED lines=110> */
[----:B------:R-:W-:Y:S01]  /*2a0e0*/  PRMT R9, R4, 0x7531, R5 ;  /* 0x0000753104097816 */ /* 0x000fe20000000005 */
[----:B------:R-:W-:Y:S01]  /*2a0f0*/  IMAD.IADD R4, R19, 0x1, R13 ;  /* 0x0000000113047824 */ /* 0x000fe200078e020d */
[C-C-:B------:R-:W-:Y:S02]  /*2a100*/  PRMT R10, R6.reuse, 0x6420, R7.reuse ;  /* 0x00006420060a7816 */ /* 0x140fe40000000007 */
[----:B------:R-:W-:-:S05]  /*2a110*/  PRMT R11, R6, 0x7531, R7 ;  /* 0x00007531060b7816 */ /* 0x000fca0000000007 */
[----:B------:R-:W-:Y:S04]  /*2a120*/  STSM.16.M88.4 [R14], R8 ;  /* 0x000000080e007844 */ /* 0x000fe80000000200 */
[----:B------:R-:W0:Y:S02]  /*2a130*/  LDSM.16.MT88.4 R4, [R4+0xf200] ;  /* 0x00f200000404783b */ /* 0x000e240000004200 */
[C-C-:B0-----:R-:W-:Y:S02]  /*2a140*/  PRMT R8, R4.reuse, 0x6420, R5.reuse ;  /* 0x0000642004087816 */ /* 0x141fe40000000005 */
[----:B------:R-:W-:Y:S02]  /*2a150*/  PRMT R9, R4, 0x7531, R5 ;  /* 0x0000753104097816 */ /* 0x000fe40000000005 */
[----:B------:R-:W-:-:S02]  /*2a160*/  LOP3.LUT R4, R0, R16, RZ, 0xfc, !PT ;  /* 0x0000001000047212 */ /* 0x000fc400078efcff */
[----:B------:R-:W-:Y:S01]  /*2a170*/  LOP3.LUT R0, R0, R3, RZ, 0xfc, !PT ;  /* 0x0000000300007212 */ /* 0x000fe200078efcff */
[----:B------:R0:W5:Y:S01]  /*2a180*/  LDL.LU R16, [R1+0x3ac] ;  /* 0x0003ac0001107983 */ /* 0x0001620000300800 */
[C-C-:B------:R-:W-:Y:S02]  /*2a190*/  PRMT R10, R6.reuse, 0x6420, R7.reuse ;  /* 0x00006420060a7816 */ /* 0x140fe40000000007 */
[----:B------:R-:W-:Y:S01]  /*2a1a0*/  PRMT R11, R6, 0x7531, R7 ;  /* 0x00007531060b7816 */ /* 0x000fe20000000007 */
[----:B------:R-:W-:Y:S01]  /*2a1b0*/  IMAD.IADD R0, R2, 0x1, R0 ;  /* 0x0000000102007824 */ /* 0x000fe200078e0200 */
[----:B------:R0:W5:Y:S04]  /*2a1c0*/  LDL.LU R3, [R1+0x3a8] ;  /* 0x0003a80001037983 */ /* 0x0001680000300800 */
[----:B------:R0:W5:Y:S01]  /*2a1d0*/  LDL.LU R2, [R1+0x3a4] ;  /* 0x0003a40001027983 */ /* 0x0001620000300800 */
[----:B------:R-:W-:-:S03]  /*2a1e0*/  IMAD.IADD R4, R19, 0x1, R4 ;  /* 0x0000000113047824 */ /* 0x000fc600078e0204 */
[----:B------:R-:W-:Y:S04]  /*2a1f0*/  STSM.16.M88.4 [R12], R8 ;  /* 0x000000080c007844 */ /* 0x000fe80000000200 */
[----:B------:R-:W1:Y:S02]  /*2a200*/  LDSM.16.MT88.4 R4, [R4+0xf200] ;  /* 0x00f200000404783b */ /* 0x000e640000004200 */
[C-C-:B-1----:R-:W-:Y:S02]  /*2a210*/  PRMT R8, R4.reuse, 0x6420, R5.reuse ;  /* 0x0000642004087816 */ /* 0x142fe40000000005 */
        /* <DEDUP_REMOVED lines=12> */
.L_x_4773:
[----:B0-----:R-:W0:Y:S01]  /*2a2e0*/  S2R R0, SR_TID.X ;  /* 0x0000000000007919 */ /* 0x001e220000002100 */
[----:B-1---5:R1:W-:Y:S01]  /*2a2f0*/  SYNCS.ARRIVE.TRANS64.A1T0 RZ, [R3+URZ+0x33450], RZ ;  /* 0x033450ff03ff79a7 */ /* 0x0223e2000810003f */
[----:B------:R2:W5:Y:S01]  /*2a300*/  LDL R8, [R1+0x2f4] ;  /* 0x0002f40001087983 */ /* 0x0005620000100800 */
[----:B0-----:R-:W-:-:S03]  /*2a310*/  LOP3.LUT R4, R0, 0x7f, RZ, 0xc0, !PT ;  /* 0x0000007f00047812 */ /* 0x001fc600078ec0ff */
[----:B------:R-:W3:Y:S01]  /*2a320*/  LDL R0, [R1+0x2fc] ;  /* 0x0002fc0001007983 */ /* 0x000ee20000100800 */
[----:B------:R-:W-:Y:S01]  /*2a330*/  BAR.SYNC.DEFER_BLOCKING 0x2, 0x80 ;  /* 0x0082000000007b1d */ /* 0x000fe20000010000 */
[----:B------:R-:W-:-:S13]  /*2a340*/  ISETP.NE.AND P0, PT, R4, RZ, PT ;  /* 0x000000ff0400720c */ /* 0x000fda0003f05270 */
[----:B-1----:R-:W-:-:S05]  /*2a350*/  @!P0 VIADD R3, R3, 0x33480 ;  /* 0x0003348003038836 */ /* 0x002fca0000000000 */
[----:B------:R-:W-:-:S04]  /*2a360*/  @!P0 PRMT R3, RZ, 0x654, R3 ;  /* 0x00000654ff038816 */ /* 0x000fc80000000003 */
[----:B------:R2:W-:Y:S01]  /*2a370*/  @!P0 SYNCS.ARRIVE.TRANS64.RED.A1T0 RZ, [R3+URZ], RZ ;  /* 0x000000ff03ff89a7 */ /* 0x0005e2000810043f */
[C---:B---3--:R-:W-:Y:S01]  /*2a380*/  ISETP.GT.AND P0, PT, R2.reuse, R0, PT ;  /* 0x000000000200720c */ /* 0x048fe20003f04270 */
[----:B------:R-:W-:Y:S01]  /*2a390*/  VIADD R2, R2, 0xffffffff ;  /* 0xffffffff02027836 */ /* 0x000fe20000000000 */
[----:B------:R2:W5:Y:S11]  /*2a3a0*/  LDL R0, [R1+0x2dc] ;  /* 0x0002dc0001007983 */ /* 0x0005760000100800 */
[----:B--2---:R-:W-:Y:S05]  /*2a3b0*/  @P0 BRA `(.L_x_4774) ;  /* 0xffffffe400e80947 */ /* 0x004fea000383ffff */
.L_x_4750:
[----:B------:R-:W0:Y:S01]  /*2a3c0*/  S2R R3, SR_TID.X ;  /* 0x0000000000037919 */ /* 0x000e220000002100 */
[----:B------:R-:W-:Y:S01]  /*2a3d0*/  BSSY B0, `(.L_x_4775) ;  /* 0x0000011000007945 */ /* 0x000fe20003800000 */
[----:B0-----:R-:W-:-:S04]  /*2a3e0*/  LOP3.LUT R3, R3, 0x7f, RZ, 0xc0, !PT ;  /* 0x0000007f03037812 */ /* 0x001fc800078ec0ff */
[----:B------:R-:W-:-:S13]  /*2a3f0*/  ISETP.NE.AND P0, PT, R3, RZ, PT ;  /* 0x000000ff0300720c */ /* 0x000fda0003f05270 */
[----:B------:R-:W-:Y:S05]  /*2a400*/  @P0 BRA `(.L_x_4776) ;  /* 0x0000000000340947 */ /* 0x000fea0003800000 */
[----:B------:R-:W0:Y:S01]  /*2a410*/  S2R R2, SR_LANEID ;  /* 0x0000000000027919 */ /* 0x000e220000000000 */
[----:B------:R-:W-:Y:S01]  /*2a420*/  VOTEU.ANY UR4, UPT, PT ;  /* 0x0000000000047886 */ /* 0x000fe200038e0100 */
[----:B-1----:R-:W1:Y:S01]  /*2a430*/  LDC.64 R4, c[0x0][0xc60] ;  /* 0x00031800ff047b82 */ /* 0x002e620000000a00 */
[----:B----45:R-:W0:Y:S02]  /*2a440*/  FLO.U32 R0, UR4 ;  /* 0x0000000400007d00 */ /* 0x030e2400080e0000 */
        /* <DEDUP_REMOVED lines=9> */
.L_x_4776:
[----:B------:R-:W-:Y:S05]  /*2a4e0*/  BSYNC B0 ;  /* 0x0000000000007941 */ /* 0x000fea0003800000 */
.L_x_4775:
[----:B------:R-:W-:-:S06]  /*2a4f0*/  UISETP.NE.AND UP0, UPT, UR37, 0x3, UPT ;  /* 0x000000032500788c */ /* 0x000fcc000bf05270 */
[----:B------:R-:W-:-:S13]  /*2a500*/  PLOP3.LUT P1, PT, PT, PT, UP0, 0x80, 0x0 ;  /* 0x000000000000781c */ /* 0x000fda0003f2f008 */
[----:B------:R-:W-:Y:S05]  /*2a510*/  @!P1 BRA `(.L_x_4777) ;  /* 0x0000000000049947 */ /* 0x000fea0003800000 */
[----:B------:R-:W-:Y:S01]  /*2a520*/  BPT.TRAP 0x1 ;  /* 0x000000040000795c */ /* 0x000fe20000300000 */
.L_x_4777:
[----:B------:R-:W2:Y:S04]  /*2a530*/  LDL R2, [R1+0x2f4] ;  /* 0x0002f40001027983 */ /* 0x000ea80000100800 */
[----:B------:R-:W3:Y:S01]  /*2a540*/  LDL R3, [R1+0x2dc] ;  /* 0x0002dc0001037983 */ /* 0x000ee20000100800 */
[----:B0---45:R-:W-:Y:S01]  /*2a550*/  IMAD.U32 R0, RZ, RZ, UR39 ;  /* 0x00000027ff007e24 */ /* 0x031fe2000f8e00ff */
[----:B------:R-:W-:Y:S04]  /*2a560*/  BSSY B0, `(.L_x_4778) ;  /* 0x0000007000007945 */ /* 0x000fe80003800000 */
[----:B------:R-:W-:-:S02]  /*2a570*/  ISETP.NE.AND P2, PT, R0, 0x3, PT ;  /* 0x000000030000780c */ /* 0x000fc40003f45270 */
[----:B--2---:R-:W-:-:S04]  /*2a580*/  LOP3.LUT R2, R2, 0x1, RZ, 0x3c, !PT ;  /* 0x0000000102027812 */ /* 0x004fc800078e3cff */
[----:B------:R-:W-:Y:S01]  /*2a590*/  SHF.L.U32 R2, R2, 0x1f, RZ ;  /* 0x0000001f02027819 */ /* 0x000fe200000006ff */
[----:B---3--:R-:W-:-:S04]  /*2a5a0*/  IMAD R0, R3, 0x8, R19 ;  /* 0x0000000803007824 */ /* 0x008fc800078e0213 */
[----:B------:R-:W0:Y:S02]  /*2a5b0*/  SYNCS.PHASECHK.TRANS64.TRYWAIT P1, [R0+URZ+0x33470], R2 ;  /* 0x03347002000075a7 */ /* 0x000e24000802017f */
[----:B0-----:R-:W-:Y:S05]  /*2a5c0*/  @!P1 BRA `(.L_x_4779) ;  /* 0x0000003400889947 */ /* 0x001fea0003800000 */
.L_x_4858:
[----:B------:R-:W-:Y:S05]  /*2a5d0*/  BSYNC B0 ;  /* 0x0000000000007941 */ /* 0x000fea0003800000 */
.L_x_4778:
[----:B------:R-:W-:Y:S05]  /*2a5e0*/  @!P2 BRA `(.L_x_4780) ;  /* 0x000000000004a947 */ /* 0x000fea0003800000 */
[----:B------:R-:W-:Y:S01]  /*2a5f0*/  BPT.TRAP 0x1 ;  /* 0x000000040000795c */ /* 0x000fe20000300000 */
.L_x_4780:
[----:B0-----:R-:W2:Y:S02]  /*2a600*/  LDL R2, [R1+0x2f4] ;  /* 0x0002f40001027983 */ /* 0x001ea40000100800 */
[----:B--2---:R-:W-:-:S04]  /*2a610*/  SHF.L.U32 R2, R2, 0x1f, RZ ;  /* 0x0000001f02027819 */ /* 0x004fc800000006ff */
[----:B------:R-:W0:Y:S02]  /*2a620*/  SYNCS.PHASECHK.TRANS64.TRYWAIT P1, [R0+URZ+0x33460], R2 ;  /* 0x03346002000075a7 */ /* 0x000e24000802017f */
[----:B0-----:R-:W-:Y:S05]  /*2a630*/  @!P1 BRA `(.L_x_4781) ;  /* 0x0000003400809947 */ /* 0x001fea0003800000 */
.L_x_4859:
[----:B------:R-:W2:Y:S04]  /*2a640*/  LDL R3, [R1+0x2dc] ;  /* 0x0002dc0001037983 */ /* 0x000ea80000100800 */
[----:B------:R-:W3:Y:S04]  /*2a650*/  LDL R16, [R1+0x2d8] ;  /* 0x0002d80001107983 */ /* 0x000ee80000100800 */
[----:B------:R-:W4:Y:S04]  /*2a660*/  LDL R18, [R1+0x2d4] ;  /* 0x0002d40001127983 */ /* 0x000f280000100800 */
[----:B------:R0:W-:Y:S04]  /*2a670*/  STL [R1+0x3a4], R0 ;  /* 0x0003a40001007387 */ /* 0x0001e80000100800 */
[----:B0-----:R-:W4:Y:S01]  /*2a680*/  LDL.LU R0, [R1+0x2d0] ;  /* 0x0002d00001007983 */ /* 0x001f220000300800 */
[----:B------:R-:W-:Y:S05]  /*2a690*/  WARPSYNC.ALL ;  /* 0x0000000000007948 */ /* 0x000fea0003800000 */
[----:B--2---:R-:W-:-:S05]  /*2a6a0*/  IMAD R2, R3, 0x7800, RZ ;  /* 0x0000780003027824 */ /* 0x004fca00078e02ff */
[----:B---3--:R-:W-:-:S05]  /*2a6b0*/  LOP3.LUT R3, R2, R16, RZ, 0xfc, !PT ;  /* 0x0000001002037212 */ /* 0x008fca00078efcff */
[----:B------:R-:W-:-:S05]  /*2a6c0*/  IMAD.IADD R3, R19, 0x1, R3 ;  /* 0x0000000113037824 */ /* 0x000fca00078e0203 */
[----:B-1----:R4:W0:Y:S01]  /*2a6d0*/  LDSM.16.MT88.4 R4, [R3+0xf200] ;  /* 0x00f200000304783b */ /* 0x0028220000004200 */
[C---:B------:R-:W-:Y:S01]  /*2a6e0*/  VIADD R14, R2.reuse, 0x2800 ;  /* 0x00002800020e7836 */ /* 0x040fe20000000000 */
[----:B----4-:R-:W-:-:S05]  /*2a6f0*/  LOP3.LUT R3, R2, R18, RZ, 0xfc, !PT ;  /* 0x0000001202037212 */ /* 0x010fca00078efcff */
        /* <DEDUP_REMOVED lines=33> */
[----:B0-----:R-:W-:Y:S01]  /*2a910*/  LOP3.LUT R3, R15, R18, RZ, 0xfc, !PT ;  /* 0x000000120f037212 */ /* 0x001fe200078efcff */
[----:B------:R-:W-:-:S04]  /*2a920*/  VIADD R12, R2, 0x3000 ;  /* 0x00003000020c7836 */ /* 0x000fc80000000000 */
[----:B------:R-:W-:Y:S01]  /*2a930*/  IMAD.IADD R3, R0, 0x1, R3 ;  /* 0x0000000100037824 */ /* 0x000fe200078e0203 */
[C-C-:B-1----:R-:W-:Y:S02]  /*2a940*/  PRMT R8, R4.reuse, 0x6420, R5.reuse ;  /* 0x0000642004087816 */ /* 0x142fe40000000005 */
[----:B------:R-:W-:Y:S02]  /*2a950*/  PRMT R9, R4, 0x7531, R5 ;  /* 0x0000753104097816 */ /* 0x000fe40000000005 */
[C-C-:B------:R-:W-:Y:S02]  /*2a960*/  PRMT R10, R6.reuse, 0x6420, R7.reuse ;  /* 0x00006420060a7816 */ /* 0x140fe40000000007 */
[----:B------:R-:W-:-:S05]  /*2a970*/  PRMT R11, R6, 0x7531, R7 ;  /* 0x00007531060b7816 */ /* 0x000fca0000000007 */
[----:B------:R0:W-:Y:S02]  /*2a980*/  STSM.16.M88.4 [R3], R8 ;  /* 0x0000000803007844 */ /* 0x0001e40000000200 */
[----:B0-----:R-:W-:-:S05]  /*2a990*/  LOP3.LUT R3, R12, R16, RZ, 0xfc, !PT ;  /* 0x000000100c037212 */ /* 0x001fca00078efcff */
[----:B------:R-:W-:-:S05]  /*2a9a0*/  IMAD.IADD R3, R19, 0x1, R3 ;  /* 0x0000000113037824 */ /* 0x000fca00078e0203 */
        /* <DEDUP_REMOVED lines=12> */
[----:B------:R-:W-:Y:S01]  /*2aa70*/  LOP3.LUT R3, R16, R11, RZ, 0xfc, !PT ;  /* 0x0000000b10037212 */ /* 0x000fe200078efcff */
[----:B------:R-:W-:-:S04]  /*2aa80*/  IMAD.MOV.U32 R10, RZ, RZ, R5 ;  /* 0x000000ffff0a7224 */ /* 0x000fc800078e0005 */
[----:B------:R-:W-:-:S05]  /*2aa90*/  IMAD.IADD R3, R19, 0x1, R3 ;  /* 0x0000000113037824 */ /* 0x000fca00078e0203 */
[----:B------:R-:W0:Y:S02]  /*2aaa0*/  LDSM.16.MT88.4 R4, [R3+0xf200] ;  /* 0x00f200000304783b */ /* 0x000e240000004200 */
[C-C-:B0-----:R-:W-:Y:S02]  /*2aab0*/  PRMT R8, R4.reuse, 0x6420, R5.reuse ;  /* 0x0000642004087816 */ /* 0x141fe40000000005 */
[----:B------:R-:W-:Y:S01]  /*2aac0*/  PRMT R9, R4, 0x7531, R5 ;  /* 0x0000753104097816 */ /* 0x000fe20000000005 */
[----:B------:R-:W-:-:S05]  /*2aad0*/  IMAD.MOV.U32 R5, RZ, RZ, R10 ;  /* 0x000000ffff057224 */ /* 0x000fca00078e000a */
[----:B------:R-:W-:Y:S01]  /*2aae0*/  LOP3.LUT R3, R14, R5, RZ, 0xfc, !PT ;  /* 0x000000050e037212 */ /* 0x000fe200078efcff */
[----:B------:R-:W-:-:S05]  /*2aaf0*/  IMAD.MOV.U32 R14, RZ, RZ, R11 ;  /* 0x000000ffff0e7224 */ /* 0x000fca00078e000b */
[----:B------:R-:W-:Y:S01]  /*2ab00*/  LOP3.LUT R13, R13, R14, RZ, 0xfc, !PT ;  /* 0x0000000e0d0d7212 */ /* 0x000fe200078efcff */
[----:B------:R-:W-:Y:S01]  /*2ab10*/  IMAD.IADD R3, R0, 0x1, R3 ;  /* 0x0000000100037824 */ /* 0x000fe200078e0203 */
[C-C-:B------:R-:W-:Y:S02]  /*2ab20*/  PRMT R10, R6.reuse, 0x6420, R7.reuse ;  /* 0x00006420060a7816 */ /* 0x140fe40000000007 */
[----:B------:R-:W-:Y:S01]  /*2ab30*/  PRMT R11, R6, 0x7531, R7 ;  /* 0x00007531060b7816 */ /* 0x000fe20000000007 */
[----:B------:R-:W-:Y:S02]  /*2ab40*/  IMAD.IADD R4, R19, 0x1, R13 ;  /* 0x0000000113047824 */ /* 0x000fe400078e020d */
[----:B------:R-:W-:Y:S02]  /*2ab50*/  IMAD.MOV.U32 R13, RZ, RZ, R5 ;  /* 0x000000ffff0d7224 */ /* 0x000fe400078e0005 */
[----:B------:R0:W-:Y:S04]  /*2ab60*/  STSM.16.M88.4 [R3], R8 ;  /* 0x0000000803007844 */ /* 0x0001e80000000200 */
[----:B------:R-:W1:Y:S01]  /*2ab70*/  LDSM.16.MT88.4 R4, [R4+0xf200] ;  /* 0x00f200000404783b */ /* 0x000e620000004200 */
[----:B0-----:R-:W-:-:S05]  /*2ab80*/  LOP3.LUT R3, R12, R13, RZ, 0xfc, !PT ;  /* 0x0000000d0c037212 */ /* 0x001fca00078efcff */
[----:B------:R-:W-:Y:S02]  /*2ab90*/  IMAD.IADD R3, R0, 0x1, R3 ;  /* 0x0000000100037824 */ /* 0x000fe400078e0203 */
[----:B------:R-:W-:Y:S01]  /*2aba0*/  IMAD.MOV.U32 R12, RZ, RZ, R14 ;  /* 0x000000ffff0c7224 */ /* 0x000fe200078e000e */
        /* <DEDUP_REMOVED lines=9> */
[----:B------:R-:W-:Y:S01]  /*2ac40*/  LOP3.LUT R3, R3, R13, RZ, 0xfc, !PT ;  /* 0x0000000d03037212 */ /* 0x000fe200078efcff */
        /* <DEDUP_REMOVED lines=11> */
[----:B------:R-:W-:Y:S02]  /*2ad00*/  LOP3.LUT R15, R15, R12, RZ, 0xfc, !PT ;  /* 0x0000000c0f0f7212 */ /* 0x000fe400078efcff */
[C-C-:B-1----:R-:W-:Y:S02]  /*2ad10*/  PRMT R8, R4.reuse, 0x6420, R5.reuse ;  /* 0x0000642004087816 */ /* 0x142fe40000000005 */
[----:B------:R-:W-:Y:S02]  /*2ad20*/  PRMT R9, R4, 0x7531, R5 ;  /* 0x0000753104097816 */ /* 0x000fe40000000005 */
[----:B------:R-:W-:Y:S02]  /*2ad30*/  LOP3.LUT R4, R3, R13, RZ, 0xfc, !PT ;  /* 0x0000000d03047212 */ /* 0x000fe400078efcff */
[----:B------:R-:W-:-:S02]  /*2ad40*/  PRMT R10, R6, 0x6420, R7 ;  /* 0x00006420060a7816 */ /* 0x000fc40000000007 */
[----:B------:R-:W-:Y:S01]  /*2ad50*/  PRMT R11, R6, 0x7531, R7 ;  /* 0x00007531060b7816 */ /* 0x000fe20000000007 */
[----:B------:R-:W-:-:S05]  /*2ad60*/  IMAD.IADD R4, R0, 0x1, R4 ;  /* 0x0000000100047824 */ /* 0x000fca00078e0204 */
[----:B------:R0:W-:Y:S02]  /*2ad70*/  STSM.16.M88.4 [R4], R8 ;  /* 0x0000000804007844 */ /* 0x0001e40000000200 */
[----:B0-----:R-:W-:-:S06]  /*2ad80*/  IMAD.IADD R4, R19, 0x1, R15 ;  /* 0x0000000113047824 */ /* 0x001fcc00078e020f */
[----:B------:R-:W0:Y:S01]  /*2ad90*/  LDSM.16.MT88.4 R4, [R4+0xf200] ;  /* 0x00f200000404783b */ /* 0x000e220000004200 */
[----:B------:R-:W-:Y:S02]  /*2ada0*/  IMAD.MOV.U32 R15, RZ, RZ, R13 ;  /* 0x000000ffff0f7224 */ /* 0x000fe400078e000d */
        /* <DEDUP_REMOVED lines=23> */
[----:B0-----:R-:W-:Y:S01]  /*2af20*/  LOP3.LUT R3, R16, R15, RZ, 0xfc, !PT ;  /* 0x0000000f10037212 */ /* 0x001fe200078efcff */
[----:B------:R-:W-:-:S05]  /*2af30*/  IMAD.MOV.U32 R16, RZ, RZ, R11 ;  /* 0x000000ffff107224 */ /* 0x000fca00078e000b */
[----:B------:R-:W-:Y:S01]  /*2af40*/  LOP3.LUT R18, R18, R16, RZ, 0xfc, !PT ;  /* 0x0000001012127212 */ /* 0x000fe200078efcff */
[----:B------:R-:W-:Y:S01]  /*2af50*/  IMAD.IADD R3, R0, 0x1, R3 ;  /* 0x0000000100037824 */ /* 0x000fe200078e0203 */
[C-C-:B-1----:R-:W-:Y:S02]  /*2af60*/  PRMT R8, R4.reuse, 0x6420, R5.reuse ;  /* 0x0000642004087816 */ /* 0x142fe40000000005 */
[----:B------:R-:W-:Y:S01]  /*2af70*/  PRMT R9, R4, 0x7531, R5 ;  /* 0x0000753104097816 */ /* 0x000fe20000000005 */
[----:B------:R-:W-:Y:S01]  /*2af80*/  IMAD.IADD R4, R19, 0x1, R18 ;  /* 0x0000000113047824 */ /* 0x000fe200078e0212 */
[C-C-:B------:R-:W-:Y:S02]  /*2af90*/  PRMT R10, R6.reuse, 0x6420, R7.reuse ;  /* 0x00006420060a7816 */ /* 0x140fe40000000007 */
[----:B------:R-:W-:-:S05]  /*2afa0*/  PRMT R11, R6, 0x7531, R7 ;  /* 0x00007531060b7816 */ /* 0x000fca0000000007 */
[----:B------:R0:W-:Y:S04]  /*2afb0*/  STSM.16.M88.4 [R3], R8 ;  /* 0x0000000803007844 */ /* 0x0001e80000000200 */
[----:B------:R-:W1:Y:S01]  /*2afc0*/  LDSM.16.MT88.4 R4, [R4+0xf200] ;  /* 0x00f200000404783b */ /* 0x000e620000004200 */
[----:B------:R-:W-:Y:S02]  /*2afd0*/  LOP3.LUT R13, R13, R16, RZ, 0xfc, !PT ;  /* 0x000000100d0d7212 */ /* 0x000fe400078efcff */
[----:B0-----:R-:W-:-:S05]  /*2afe0*/  LOP3.LUT R3, R14, R15, RZ, 0xfc, !PT ;  /* 0x0000000f0e037212 */ /* 0x001fca00078efcff */
        /* <DEDUP_REMOVED lines=8> */
[----:B------:R-:W-:Y:S01]  /*2b070*/  VIADD R2, R2, 0x7000 ;  /* 0x0000700002027836 */ /* 0x000fe20000000000 */
[----:B0-----:R-:W-:-:S05]  /*2b080*/  LOP3.LUT R3, R12, R15, RZ, 0xfc, !PT ;  /* 0x0000000f0c037212 */ /* 0x001fca00078efcff */
[----:B------:R-:W-:Y:S01]  /*2b090*/  IMAD.IADD R3, R0, 0x1, R3 ;  /* 0x0000000100037824 */ /* 0x000fe200078e0203 */
[C-C-:B-1----:R-:W-:Y:S02]  /*2b0a0*/  PRMT R8, R4.reuse, 0x6420, R5.reuse ;  /* 0x0000642004087816 */ /* 0x142fe40000000005 */
[----:B------:R-:W-:Y:S02]  /*2b0b0*/  PRMT R9, R4, 0x7531, R5 ;  /* 0x0000753104097816 */ /* 0x000fe40000000005 */
[C-C-:B------:R-:W-:Y:S02]  /*2b0c0*/  PRMT R10, R6.reuse, 0x6420, R7.reuse ;  /* 0x00006420060a7816 */ /* 0x140fe40000000007 */
[----:B------:R-:W-:-:S05]  /*2b0d0*/  PRMT R11, R6, 0x7531, R7 ;  /* 0x00007531060b7816 */ /* 0x000fca0000000007 */
[----:B------:R0:W-:Y:S02]  /*2b0e0*/  STSM.16.M88.4 [R3], R8 ;  /* 0x0000000803007844 */ /* 0x0001e40000000200 */
[C---:B0-----:R-:W-:Y:S02]  /*2b0f0*/  LOP3.LUT R3, R2.reuse, R16, RZ, 0xfc, !PT ;  /* 0x0000001002037212 */ /* 0x041fe400078efcff */
[----:B------:R-:W-:-:S05]  /*2b100*/  LOP3.LUT R2, R2, R15, RZ, 0xfc, !PT ;  /* 0x0000000f02027212 */ /* 0x000fca00078efcff */
[----:B------:R-:W-:Y:S02]  /*2b110*/  IMAD.IADD R2, R0, 0x1, R2 ;  /* 0x0000000100027824 */ /* 0x000fe400078e0202 */
[----:B------:R0:W5:Y:S01]  /*2b120*/  LDL.LU R0, [R1+0x3a4] ;  /* 0x0003a40001007983 */ /* 0x0001620000300800 */
[----:B------:R-:W-:-:S05]  /*2b130*/  IMAD.IADD R3, R19, 0x1, R3 ;  /* 0x0000000113037824 */ /* 0x000fca00078e0203 */
        /* <DEDUP_REMOVED lines=14> */
.L_x_4782:
[----:B0-----:R-:W2:Y:S01]  /*2b220*/  LDL.LU R2, [R1+0x2dc] ;  /* 0x0002dc0001027983 */ /* 0x001ea20000300800 */
[----:B-1---5:R0:W-:Y:S03]  /*2b230*/  SYNCS.ARRIVE.TRANS64.A1T0 RZ, [R0+URZ+0x33450], RZ ;  /* 0x033450ff00ff79a7 */ /* 0x0221e6000810003f */
[----:B------:R-:W3:Y:S01]  /*2b240*/  LDL.LU R3, [R1+0x2f4] ;  /* 0x0002f40001037983 */ /* 0x000ee20000300800 */
[----:B0-----:R-:W-:-:S05]  /*2b250*/  @!P0 VIADD R0, R0, 0x33480 ;  /* 0x0003348000008836 */ /* 0x001fca0000000000 */
[----:B------:R-:W-:Y:S01]  /*2b260*/  @!P0 PRMT R0, RZ, 0x654, R0 ;  /* 0x00000654ff008816 */ /* 0x000fe20000000000 */
[----:B------:R-:W-:Y:S06]  /*2b270*/  BAR.SYNC.DEFER_BLOCKING 0x2, 0x80 ;  /* 0x0082000000007b1d */ /* 0x000fec0000010000 */
[----:B------:R2:W-:Y:S02]  /*2b280*/  @!P0 SYNCS.ARRIVE.TRANS64.RED.A1T0 RZ, [R0+URZ], RZ ;  /* 0x000000ff00ff89a7 */ /* 0x0005e4000810043f */
[----:B--2---:R-:W-:-:S05]  /*2b290*/  VIADD R0, R2, 0x1 ;  /* 0x0000000102007836 */ /* 0x004fca0000000000 */
[----:B------:R-:W-:-:S04]  /*2b2a0*/  ISETP.NE.AND P0, PT, R0, 0x2, PT ;  /* 0x000000020000780c */ /* 0x000fc80003f05270 */
[----:B------:R-:W-:Y:S02]  /*2b2b0*/  SEL R2, RZ, 0x1, P0 ;  /* 0x00000001ff027807 */ /* 0x000fe40000000000 */
[----:B------:R-:W-:Y:S02]  /*2b2c0*/  SEL R0, R0, RZ, P0 ;  /* 0x000000ff00007207 */ /* 0x000fe40000000000 */
[----:B---3--:R-:W-:-:S03]  /*2b2d0*/  LOP3.LUT R3, R3, R2, RZ, 0x3c, !PT ;  /* 0x0000000203037212 */ /* 0x008fc600078e3cff */
[----:B------:R0:W-:Y:S04]  /*2b2e0*/  STL [R1+0x2dc], R0 ;  /* 0x0002dc0001007387 */ /* 0x0001e80000100800 */
[----:B------:R0:W-:Y:S02]  /*2b2f0*/  STL [R1+0x2f4], R3 ;  /* 0x0002f40301007387 */ /* 0x0001e40000100800 */
.L_x_4725:
[----:B------:R-:W-:-:S13]  /*2b300*/  LOP3.LUT P0, RZ, R17, 0x2, RZ, 0xc0, !PT ;  /* 0x0000000211ff7812 */ /* 0x000fda000780c0ff */
[----:B------:R-:W-:Y:S05]  /*2b310*/  @!P0 BRA `(.L_x_4783) ;  /* 0x0000000000288947 */ /* 0x000fea0003800000 */
[----:B------:R-:W-:Y:S05]  /*2b320*/  WARPSYNC.ALL ;  /* 0x0000000000007948 */ /* 0x000fea0003800000 */
[----:B------:R-:W3:Y:S08]  /*2b330*/  S2UR UR5, SR_CgaCtaId ;  /* 0x00000000000579c3 */ /* 0x000ef00000008800 */
[----:B------:R-:W-:Y:S06]  /*2b340*/  BAR.SYNC.DEFER_BLOCKING 0x5, 0x180 ;  /* 0x0146000000007b1d */ /* 0x000fec0000010000 */
[----:B------:R-:W-:-:S02]  /*2b350*/  UMOV UR4, 0x400 ;  /* 0x0000040000047882 */ /* 0x000fc40000000000 */
[----:B---3--:R-:W-:-:S06]  /*2b360*/  ULEA UR4, UR5, UR4, 0x18 ;  /* 0x0000000405047291 */ /* 0x008fcc000f8ec03f */
[----:B------:R-:W-:-:S05]  /*2b370*/  IMAD.U32 R19, RZ, RZ, UR4 ;  /* 0x00000004ff137e24 */ /* 0x000fca000f8e00ff */
[----:B------:R-:W3:Y:S04]  /*2b380*/  LDS.128 R4, [R19+0x334d0] ;  /* 0x0334d00013047984 */ /* 0x000ee80000000c00 */
[----:B---3--:R3:W-:Y:S01]  /*2b390*/  STL.128 [R1+0x2e0], R4 ;  /* 0x0002e00401007387 */ /* 0x0087e20000100c00 */
[----:B------:R-:W-:Y:S06]  /*2b3a0*/  BAR.ARV 0x4, 0x180 ;  /* 0x0106000000007b1d */ /* 0x000fec0000002000 */
[----:B------:R-:W-:Y:S05]  /*2b3b0*/  BRA `(.L_x_4784) ;  /* 0x0000001000347947 */ /* 0x000fea0003800000 */
.L_x_4783:
[----:B0-2---:R-:W0:Y:S01]  /*2b3c0*/  S2R R0, SR_TID.X ;  /* 0x0000000000007919 */ /* 0x005e220000002100 */
[----:B------:R-:W-:Y:S01]  /*2b3d0*/  UMOV UR4, 0xffffffff ;  /* 0xffffffff00047882 */ /* 0x000fe20000000000 */
[----:B0-----:R-:W-:-:S04]  /*2b3e0*/  LOP3.LUT R16, R0, 0x1f, RZ, 0xc0, !PT ;  /* 0x0000001f00107812 */ /* 0x001fc800078ec0ff */
[----:B------:R-:W-:Y:S01]  /*2b3f0*/  ISETP.NE.AND P0, PT, R16, 0x1f, PT ;  /* 0x0000001f1000780c */ /* 0x000fe20003f05270 */
[----:B------:R-:W-:-:S12]  /*2b400*/  BRA.DIV UR4, `(.L_x_4785) ;  /* 0x0000002a04207947 */ /* 0x000fd8000b800000 */
[----:B------:R-:W2:Y:S01]  /*2b410*/  LDL R3, [R1+0x2ec] ;  /* 0x0002ec0001037983 */ /* 0x000ea20000100800 */
[----:B------:R-:W-:-:S03]  /*2b420*/  ULDC UR4, c[0x0][0xc3c] ;  /* 0x00030f0000047ab9 */ /* 0x000fc60000000800 */
[----:B------:R-:W3:Y:S01]  /*2b430*/  LDL.LU R2, [R1+0x2e0] ;  /* 0x0002e00001027983 */ /* 0x000ee20000300800 */
[----:B--2---:R-:W-:-:S05]  /*2b440*/  IMAD.IADD R0, R3, 0x1, R16 ;  /* 0x0000000103007824 */ /* 0x004fca00078e0210 */
[----:B------:R-:W-:Y:S01]  /*2b450*/  ISETP.GE.OR P1, PT, R0, UR4, !P0 ;  /* 0x0000000400007c0c */ /* 0x000fe2000c726670 */
[----:B---3--:R-:W-:-:S12]  /*2b460*/  IMAD.MOV.U32 R10, RZ, RZ, R2 ;  /* 0x000000ffff0a7224 */ /* 0x008fd800078e0002 */
[----:B------:R-:W0:Y:S08]  /*2b470*/  @!P1 LDC.64 R2, c[0x0][0xc80] ;  /* 0x00032000ff029b82 */ /* 0x000e300000000a00 */
[----:B------:R-:W2:Y:S01]  /*2b480*/  @!P1 LDC.64 R6, c[0x0][0xc78] ;  /* 0x00031e00ff069b82 */ /* 0x000ea20000000a00 */
[----:B0-----:R-:W-:-:S05]  /*2b490*/  @!P1 IMAD.WIDE R2, R0, 0x4, R2 ;  /* 0x0000000400029825 */ /* 0x001fca00078e0202 */
[----:B------:R2:W3:Y:S02]  /*2b4a0*/  @!P1 LDG.E R8, desc[UR50][R2.64] ;  /* 0x0000003202089981 */ /* 0x0004e4000c1e1900 */
[----:B--2---:R-:W-:-:S06]  /*2b4b0*/  @!P1 IMAD.WIDE R2, R0, 0x4, R6 ;  /* 0x0000000400029825 */ /* 0x004fcc00078e0206 */
[----:B------:R-:W2:Y:S01]  /*2b4c0*/  @!P1 LDG.E R2, desc[UR50][R2.64] ;  /* 0x0000003202029981 */ /* 0x000ea2000c1e1900 */
[----:B------:R-:W-:Y:S02]  /*2b4d0*/  IMAD.MOV.U32 R4, RZ, RZ, RZ ;  /* 0x000000ffff047224 */ /* 0x000fe400078e00ff */
[----:B------:R-:W-:Y:S01]  /*2b4e0*/  IMAD.MOV.U32 R6, RZ, RZ, RZ ;  /* 0x000000ffff067224 */ /* 0x000fe200078e00ff */
[C---:B------:R-:W-:Y:S02]  /*2b4f0*/  ISETP.GE.U32.AND P2, PT, R16.reuse, 0x2, PT ;  /* 0x000000021000780c */ /* 0x040fe40003f46070 */
[C---:B------:R-:W-:Y:S02]  /*2b500*/  ISETP.GE.U32.AND P3, PT, R16.reuse, 0x4, PT ;  /* 0x000000041000780c */ /* 0x040fe40003f66070 */
[C---:B------:R-:W-:Y:S02]  /*2b510*/  ISETP.GE.U32.AND P4, PT, R16.reuse, 0x8, PT ;  /* 0x000000081000780c */ /* 0x040fe40003f86070 */
[----:B------:R-:W-:Y:S01]  /*2b520*/  ISETP.GE.U32.AND P5, PT, R16, 0x10, PT ;  /* 0x000000101000780c */ /* 0x000fe20003fa6070 */
[----:B------:R-:W-:Y:S04]  /*2b530*/  SHFL.IDX PT, R5, R10, RZ, 0x1f ;  /* 0x00001fff0a057589 */ /* 0x000fe800000e0000 */
[----:B------:R-:W-:Y:S01]  /*2b540*/  SHFL.IDX PT, R0, R10, 0x1, 0x1f ;  /* 0x00201f000a007f89 */ /* 0x000fe200000e0000 */
[----:B---3--:R-:W-:-:S02]  /*2b550*/  @!P1 IMAD.MOV.U32 R4, RZ, RZ, R8 ;  /* 0x000000ffff049224 */ /* 0x008fc400078e0008 */
[----:B--2---:R-:W-:-:S04]  /*2b560*/  @!P1 IMAD.MOV.U32 R6, RZ, RZ, R2 ;  /* 0x000000ffff069224 */ /* 0x004fc800078e0002 */
[----:B------:R-:W-:-:S05]  /*2b570*/  IMAD R2, R6, R4, RZ ;  /* 0x0000000406027224 */ /* 0x000fca00078e02ff */
[----:B------:R-:W0:Y:S01]  /*2b580*/  SHFL.UP PT, R3, R2, 0x1, RZ ;  /* 0x0420000002037989 */ /* 0x000e2200000e00ff */
[----:B------:R-:W-:-:S04]  /*2b590*/  ISETP.NE.AND P1, PT, R16, RZ, PT ;  /* 0x000000ff1000720c */ /* 0x000fc80003f25270 */
        /* <DEDUP_REMOVED lines=14> */
[----:B------:R0:W2:Y:S01]  /*2b680*/  SHFL.IDX PT, R9, R7, 0x1f, 0x1f ;  /* 0x03e01f0007097f89 */ /* 0x0000a200000e0000 */
[----:B------:R-:W-:-:S07]  /*2b690*/  IMAD.MOV.U32 R8, RZ, RZ, RZ ;  /* 0x000000ffff087224 */ /* 0x000fce00078e00ff */
.L_x_4869:
[----:B------:R-:W-:Y:S02]  /*2b6a0*/  ULDC UR4, c[0x0][0xc38] ;  /* 0x00030e0000047ab9 */ /* 0x000fe40000000800 */
[----:B------:R-:W-:-:S04]  /*2b6b0*/  IMAD.U32 R2, RZ, RZ, UR4 ;  /* 0x00000004ff027e24 */ /* 0x000fc8000f8e00ff */
[----:B--2---:R-:W-:-:S04]  /*2b6c0*/  IMAD R9, R9, R2, RZ ;  /* 0x0000000209097224 */ /* 0x004fc800078e02ff */
[----:B------:R-:W-:-:S05]  /*2b6d0*/  IMAD.IADD R0, R0, 0x1, R9 ;  /* 0x0000000100007824 */ /* 0x000fca00078e0209 */
[----:B------:R-:W-:-:S13]  /*2b6e0*/  ISETP.GT.AND P6, PT, R0, R5, PT ;  /* 0x000000050000720c */ /* 0x000fda0003fc4270 */
[----:B------:R-:W-:Y:S05]  /*2b6f0*/  @P6 BRA `(.L_x_4786) ;  /* 0x0000000000ac6947 */ /* 0x000fea0003800000 */
.L_x_4789:
        /* <DEDUP_REMOVED lines=15> */
[----:B--2---:R-:W-:-:S04]  /*2b7f0*/  @!P6 IMAD.WIDE R2, R6, 0x4, R2 ;  /* 0x000000040602e825 */ /* 0x004fc800078e0202 */
[----:B------:R-:W-:-:S06]  /*2b800*/  IMAD.MOV.U32 R6, RZ, RZ, RZ ;  /* 0x000000ffff067224 */ /* 0x000fcc00078e00ff */
        /* <DEDUP_REMOVED lines=18> */
[----:B0-----:R-:W-:-:S05]  /*2b930*/  IMAD.IADD R7, R2, 0x1, R3 ;  /* 0x0000000102077824 */ /* 0x001fca00078e0203 */
[----:B------:R0:W2:Y:S02]  /*2b940*/  SHFL.IDX PT, R9, R7, 0x1f, 0x1f ;  /* 0x03e01f0007097f89 */ /* 0x0000a400000e0000 */
.L_x_4877:
[----:B------:R-:W-:Y:S02]  /*2b950*/  ULDC UR4, c[0x0][0xc38] ;  /* 0x00030e0000047ab9 */ /* 0x000fe40000000800 */
[----:B------:R-:W-:-:S04]  /*2b960*/  IMAD.U32 R2, RZ, RZ, UR4 ;  /* 0x00000004ff027e24 */ /* 0x000fc8000f8e00ff */
[----:B--2---:R-:W-:-:S04]  /*2b970*/  IMAD R9, R9, R2, RZ ;  /* 0x0000000209097224 */ /* 0x004fc800078e02ff */
[----:B------:R-:W-:-:S05]  /*2b980*/  IMAD.IADD R0, R9, 0x1, R0 ;  /* 0x0000000109007824 */ /* 0x000fca00078e0200 */
[----:B------:R-:W-:-:S13]  /*2b990*/  ISETP.GT.AND P6, PT, R0, R5, PT ;  /* 0x000000050000720c */ /* 0x000fda0003fc4270 */
[----:B------:R-:W-:Y:S05]  /*2b9a0*/  @!P6 BRA `(.L_x_4789) ;  /* 0xfffffffc0054e947 */ /* 0x000fea000383ffff */
.L_x_4786:
[----:B------:R-:W-:Y:S01]  /*2b9b0*/  IMAD.IADD R9, R0, 0x1, -R9 ;  /* 0x0000000100097824 */ /* 0x000fe200078e0a09 */
[----:B------:R-:W-:-:S03]  /*2b9c0*/  UMOV UR4, 0xffffffff ;  /* 0xffffffff00047882 */ /* 0x000fc60000000000 */
[----:B------:R-:W-:-:S05]  /*2b9d0*/  IMAD R0, R7, R2, R9 ;  /* 0x0000000207007224 */ /* 0x000fca00078e0209 */
[----:B------:R-:W-:Y:S01]  /*2b9e0*/  ISETP.GT.AND P6, PT, R0, R5, PT ;  /* 0x000000050000720c */ /* 0x000fe20003fc4270 */
[----:B------:R-:W-:-:S12]  /*2b9f0*/  BRA.DIV UR4, `(.L_x_4790) ;  /* 0x0000002a04dc7947 */ /* 0x000fd8000b800000 */
[----:B------:R-:W2:Y:S01]  /*2ba00*/  LDL.LU R10, [R1+0x2ec] ;  /* 0x0002ec00010a7983 */ /* 0x000ea20000300800 */
[----:B------:R-:W-:-:S04]  /*2ba10*/  VOTE.ANY R0, PT, !P6 ;  /* 0x0000000000007806 */ /* 0x000fc800070e0100 */
[----:B------:R-:W3:Y:S02]  /*2ba20*/  POPC R3, R0 ;  /* 0x0000000000037309 */ /* 0x000ee40000000000 */
[----:B---3--:R3:W4:Y:S04]  /*2ba30*/  SHFL.IDX PT, R4, R4, R3, 0x1f ;  /* 0x00001f0304047589 */ /* 0x00872800000e0000 */
[----:B------:R3:W0:Y:S01]  /*2ba40*/  SHFL.IDX PT, R6, R6, R3, 0x1f ;  /* 0x00001f0306067589 */ /* 0x00062200000e0000 */
[----:B--2---:R-:W-:-:S05]  /*2ba50*/  IMAD.IADD R10, R3, 0x1, R10 ;  /* 0x00000001030a7824 */ /* 0x004fca00078e020a */
[----:B0---4-:R3:W-:Y:S02]  /*2ba60*/  STL [R1+0x2ec], R10 ;  /* 0x0002ec0a01007387 */ /* 0x0117e40000100800 */
.L_x_4882:
[----:B------:R-:W-:-:S13]  /*2ba70*/  ISETP.NE.AND P0, PT, R0, RZ, PT ;  /* 0x000000ff0000720c */ /* 0x000fda0003f05270 */
[----:B------:R-:W-:Y:S05]  /*2ba80*/  @!P0 BRA `(.L_x_4791) ;  /* 0x0000000000148947 */ /* 0x000fea0003800000 */
[----:B------:R-:W-:Y:S01]  /*2ba90*/  UMOV UR4, 0xffffffff ;  /* 0xffffffff00047882 */ /* 0x000fe20000000000 */
[----:B---3--:R-:W-:Y:S02]  /*2baa0*/  VIADD R3, R3, 0xffffffff ;  /* 0xffffffff03037836 */ /* 0x008fe40000000000 */
[----:B------:R-:W-:Y:S05]  /*2bab0*/  BRA.DIV UR4, `(.L_x_4792) ;  /* 0x0000002e04147947 */ /* 0x000fea000b800000 */
[----:B------:R2:W3:Y:S02]  /*2bac0*/  SHFL.IDX PT, R3, R7, R3, 0x1f ;  /* 0x00001f0307037589 */ /* 0x0004e400000e0000 */
.L_x_4885:
[----:B---3--:R-:W-:-:S07]  /*2bad0*/  IMAD.MOV.U32 R8, RZ, RZ, R3 ;  /* 0x000000ffff087224 */ /* 0x008fce00078e0003 */
.L_x_4791:
[----:B------:R-:W-:Y:S01]  /*2bae0*/  ISETP.NE.AND P0, PT, R6, 0x1, PT ;  /* 0x000000010600780c */ /* 0x000fe20003f05270 */
[----:B------:R-:W-:-:S05]  /*2baf0*/  IMAD R0, R8, R2, R9 ;  /* 0x0000000208007224 */ /* 0x000fca00078e0209 */
[----:B------:R4:W-:Y:S02]  /*2bb00*/  STL [R1+0x2e0], R0 ;  /* 0x0002e00001007387 */ /* 0x0009e40000100800 */
[----:B----4-:R-:W-:-:S05]  /*2bb10*/  IMAD.IADD R0, R5, 0x1, -R0 ;  /* 0x0000000105007824 */ /* 0x010fca00078e0a00 */
[----:B------:R-:W-:Y:S05]  /*2bb20*/  @!P0 BRA `(.L_x_4793) ;  /* 0x0000000000e48947 */ /* 0x000fea0003800000 */
[----:B------:R-:W-:-:S04]  /*2bb30*/  IABS R5, R4 ;  /* 0x0000000400057213 */ /* 0x000fc80000000000 */
[----:B------:R-:W4:Y:S08]  /*2bb40*/  I2F.RP R2, R5 ;  /* 0x0000000500027306 */ /* 0x000f300000209400 */
[----:B----4-:R-:W4:Y:S02]  /*2bb50*/  MUFU.RCP R2, R2 ;  /* 0x0000000200027308 */ /* 0x010f240000001000 */
[----:B----4-:R-:W-:-:S06]  /*2bb60*/  VIADD R2, R2, 0xffffffe ;  /* 0x0ffffffe02027836 */ /* 0x010fcc0000000000 */
[----:B---3--:R-:W3:Y:S02]  /*2bb70*/  F2I.FTZ.U32.TRUNC.NTZ R3, R2 ;  /* 0x0000000200037305 */ /* 0x008ee4000021f000 */
[----:B---3--:R-:W-:-:S04]  /*2bb80*/  IMAD.MOV R2, RZ, RZ, -R3 ;  /* 0x000000ffff027224 */ /* 0x008fc800078e0a03 */
        /* <DEDUP_REMOVED lines=14> */
[----:B------:R-:W3:Y:S07]  /*2bc70*/  I2F.RP R2, R5 ;  /* 0x0000000500027306 */ /* 0x000eee0000209400 */
[----:B------:R-:W-:Y:S01]  /*2bc80*/  @P0 VIADD R8, R8, 0x1 ;  /* 0x0000000108080836 */ /* 0x000fe20000000000 */
[----:B---3--:R-:W3:Y:S02]  /*2bc90*/  MUFU.RCP R2, R2 ;  /* 0x0000000200027308 */ /* 0x008ee40000001000 */
[----:B---3--:R-:W-:-:S06]  /*2bca0*/  VIADD R2, R2, 0xffffffe ;  /* 0x0ffffffe02027836 */ /* 0x008fcc0000000000 */
[----:B------:R-:W3:Y:S02]  /*2bcb0*/  F2I.FTZ.U32.TRUNC.NTZ R3, R2 ;  /* 0x0000000200037305 */ /* 0x000ee4000021f000 */
[----:B---3--:R-:W-:-:S04]  /*2bcc0*/  IMAD.MOV R2, RZ, RZ, -R3 ;  /* 0x000000ffff027224 */ /* 0x008fc800078e0a03 */
[----:B--2---:R-:W-:Y:S02]  /*2bcd0*/  IMAD R7, R2, R5, RZ ;  /* 0x0000000502077224 */ /* 0x004fe400078e02ff */
        /* <DEDUP_REMOVED lines=30> */
.L_x_4793:
[----:B---3--:R-:W3:Y:S01]  /*2bec0*/  LDL R3, [R1+0x2ec] ;  /* 0x0002ec0001037983 */ /* 0x008ee20000100800 */
[----:B--2---:R-:W3:Y:S02]  /*2bed0*/  LDC.64 R6, c[0x0][0xc90] ;  /* 0x00032400ff067b82 */ /* 0x004ee40000000a00 */
[----:B---3--:R-:W-:-:S05]  /*2bee0*/  IMAD.WIDE R6, R3, 0x4, R6 ;  /* 0x0000000403067825 */ /* 0x008fca00078e0206 */
[----:B------:R-:W2:Y:S02]  /*2bef0*/  LDG.E R3, desc[UR50][R6.64] ;  /* 0x0000003206037981 */ /* 0x000ea4000c1e1900 */
[----:B--2---:R-:W-:-:S05]  /*2bf00*/  IMAD R5, R4, R3, RZ ;  /* 0x0000000304057224 */ /* 0x004fca00078e02ff */
[----:B------:R-:W-:-:S04]  /*2bf10*/  IABS R8, R5 ;  /* 0x0000000500087213 */ /* 0x000fc80000000000 */
[----:B------:R-:W2:Y:S08]  /*2bf20*/  I2F.RP R6, R8 ;  /* 0x0000000800067306 */ /* 0x000eb00000209400 */
[----:B--2---:R-:W2:Y:S02]  /*2bf30*/  MUFU.RCP R6, R6 ;  /* 0x0000000600067308 */ /* 0x004ea40000001000 */
[----:B--2---:R-:W-:-:S06]  /*2bf40*/  VIADD R6, R6, 0xffffffe ;  /* 0x0ffffffe06067836 */ /* 0x004fcc0000000000 */
[----:B------:R-:W2:Y:S02]  /*2bf50*/  F2I.FTZ.U32.TRUNC.NTZ R7, R6 ;  /* 0x0000000600077305 */ /* 0x000ea4000021f000 */
[----:B--2---:R-:W-:-:S04]  /*2bf60*/  IMAD.MOV R6, RZ, RZ, -R7 ;  /* 0x000000ffff067224 */ /* 0x004fc800078e0a07 */
        /* <DEDUP_REMOVED lines=24> */
[----:B------:R-:W2:Y:S08]  /*2c0f0*/  I2F.RP R2, R9 ;  /* 0x0000000900027306 */ /* 0x000eb00000209400 */
[----:B--2---:R-:W2:Y:S02]  /*2c100*/  MUFU.RCP R2, R2 ;  /* 0x0000000200027308 */ /* 0x004ea40000001000 */
[----:B--2---:R-:W-:-:S06]  /*2c110*/  VIADD R2, R2, 0xffffffe ;  /* 0x0ffffffe02027836 */ /* 0x004fcc0000000000 */
[----:B------:R2:W3:Y:S02]  /*2c120*/  F2I.FTZ.U32.TRUNC.NTZ R3, R2 ;  /* 0x0000000200037305 */ /* 0x0004e4000021f000 */
[----:B--2---:R-:W-:Y:S02]  /*2c130*/  IMAD.MOV.U32 R2, RZ, RZ, RZ ;  /* 0x000000ffff027224 */ /* 0x004fe400078e00ff */
[----:B---3--:R-:W-:-:S04]  /*2c140*/  IMAD.MOV R0, RZ, RZ, -R3 ;  /* 0x000000ffff007224 */ /* 0x008fc800078e0a03 */
        /* <DEDUP_REMOVED lines=15> */
[----:B------:R-:W-:-:S04]  /*2c240*/  @P0 VIADD R2, R2, 0x1 ;  /* 0x0000000102020836 */ /* 0x000fc80000000000 */
[----:B------:R-:W-:-:S04]  /*2c250*/  IMAD.MOV.U32 R0, RZ, RZ, R2 ;  /* 0x000000ffff007224 */ /* 0x000fc800078e0002 */
[----:B------:R-:W-:Y:S01]  /*2c260*/  @!P2 IMAD.MOV R0, RZ, RZ, -R0 ;  /* 0x000000ffff00a224 */ /* 0x000fe200078e0a00 */
[----:B------:R-:W-:Y:S01]  /*2c270*/  @!P1 LOP3.LUT R0, RZ, R8, RZ, 0x33, !PT ;  /* 0x00000008ff009212 */ /* 0x000fe200078e33ff */
[----:B------:R-:W-:-:S04]  /*2c280*/  IMAD.MOV R8, RZ, RZ, -R8 ;  /* 0x000000ffff087224 */ /* 0x000fc800078e0a08 */
[----:B------:R-:W-:-:S05]  /*2c290*/  IMAD R2, R0, R8, R6 ;  /* 0x0000000800027224 */ /* 0x000fca00078e0206 */
[----:B------:R2:W-:Y:S02]  /*2c2a0*/  STL [R1+0x2e8], R2 ;  /* 0x0002e80201007387 */ /* 0x0005e40000100800 */
.L_x_4794:
[----:B------:R-:W-:-:S05]  /*2c2b0*/  LOP3.LUT R0, RZ, R0, RZ, 0x33, !PT ;  /* 0x00000000ff007212 */ /* 0x000fca00078e33ff */
[----:B------:R-:W-:-:S05]  /*2c2c0*/  IMAD.IADD R0, R4, 0x1, R0 ;  /* 0x0000000104007824 */ /* 0x000fca00078e0200 */
[----:B------:R4:W-:Y:S01]  /*2c2d0*/  STL [R1+0x2e4], R0 ;  /* 0x0002e40001007387 */ /* 0x0009e20000100800 */
[----:B------:R-:W-:Y:S05]  /*2c2e0*/  BRA `(.L_x_4795) ;  /* 0x0000000000287947 */ /* 0x000fea0003800000 */
.L_x_4787:
[----:B------:R-:W-:Y:S01]  /*2c2f0*/  UMOV UR4, URZ ;  /* 0x0000003f00047c82 */ /* 0x000fe20008000000 */
[----:B------:R-:W-:Y:S01]  /*2c300*/  UMOV UR5, URZ ;  /* 0x0000003f00057c82 */ /* 0x000fe20008000000 */
[----:B------:R-:W-:Y:S01]  /*2c310*/  ULDC UR6, c[0x0][0xc3c] ;  /* 0x00030f0000067ab9 */ /* 0x000fe20000000800 */
[----:B------:R-:W-:Y:S01]  /*2c320*/  IMAD.U32 R3, RZ, RZ, UR4 ;  /* 0x00000004ff037e24 */ /* 0x000fe2000f8e00ff */
[----:B------:R2:W-:Y:S01]  /*2c330*/  STL [R1+0x2e0], R5 ;  /* 0x0002e00501007387 */ /* 0x0005e20000100800 */
[----:B------:R-:W-:Y:S02]  /*2c340*/  IMAD.U32 R2, RZ, RZ, UR5 ;  /* 0x00000005ff027e24 */ /* 0x000fe4000f8e00ff */
[----:B------:R-:W-:Y:S01]  /*2c350*/  IMAD.U32 R0, RZ, RZ, UR6 ;  /* 0x00000006ff007e24 */ /* 0x000fe2000f8e00ff */
[----:B------:R2:W-:Y:S04]  /*2c360*/  STL [R1+0x2e4], R3 ;  /* 0x0002e40301007387 */ /* 0x0005e80000100800 */
[----:B------:R2:W-:Y:S04]  /*2c370*/  STL [R1+0x2ec], R0 ;  /* 0x0002ec0001007387 */ /* 0x0005e80000100800 */
[----:B------:R2:W-:Y:S02]  /*2c380*/  STL [R1+0x2e8], R2 ;  /* 0x0002e80201007387 */ /* 0x0005e40000100800 */
.L_x_4795:
[----:B--23--:R-:W0:Y:S04]  /*2c390*/  LDL R2, [R1+0x2ec] ;  /* 0x0002ec0001027983 */ /* 0x00ce280000100800 */
[----:B------:R-:W2:Y:S04]  /*2c3a0*/  LDL R3, [R1+0x2e8] ;  /* 0x0002e80001037983 */ /* 0x000ea80000100800 */
[----:B------:R-:W3:Y:S04]  /*2c3b0*/  LDL R4, [R1+0x2e0] ;  /* 0x0002e00001047983 */ /* 0x000ee80000100800 */
[----:B------:R-:W3:Y:S01]  /*2c3c0*/  LDL R5, [R1+0x2e4] ;  /* 0x0002e40001057983 */ /* 0x000ee20000100800 */
[----:B----4-:R-:W4:Y:S01]  /*2c3d0*/  S2R R0, SR_TID.X ;  /* 0x0000000000007919 */ /* 0x010f220000002100 */
[----:B------:R-:W-:Y:S05]  /*2c3e0*/  WARPSYNC.ALL ;  /* 0x0000000000007948 */ /* 0x000fea0003800000 */
[----:B----4-:R-:W-:Y:S01]  /*2c3f0*/  LOP3.LUT R0, R0, 0x1f, RZ, 0xc0, !PT ;  /* 0x0000001f00007812 */ /* 0x010fe200078ec0ff */
[----:B------:R-:W-:Y:S03]  /*2c400*/  BAR.SYNC.DEFER_BLOCKING 0x4, 0x180 ;  /* 0x0106000000007b1d */ /* 0x000fe60000010000 */
[----:B------:R-:W-:-:S13]  /*2c410*/  ISETP.NE.AND P0, PT, R0, RZ, PT ;  /* 0x000000ff0000720c */ /* 0x000fda0003f05270 */
[----:B------:R-:W4:Y:S01]  /*2c420*/  @!P0 S2R R0, SR_CgaCtaId ;  /* 0x0000000000008919 */ /* 0x000f220000008800 */
[----:B0-----:R-:W-:Y:S01]  /*2c430*/  IMAD.MOV.U32 R7, RZ, RZ, R2 ;  /* 0x000000ffff077224 */ /* 0x001fe200078e0002 */
[----:B------:R-:W-:Y:S01]  /*2c440*/  @!P0 MOV R2, 0x400 ;  /* 0x0000040000028802 */ /* 0x000fe20000000f00 */
[----:B--2---:R-:W-:-:S03]  /*2c450*/  IMAD.MOV.U32 R6, RZ, RZ, R3 ;  /* 0x000000ffff067224 */ /* 0x004fc600078e0003 */
[----:B----4-:R-:W-:-:S05]  /*2c460*/  @!P0 LEA R19, R0, R2, 0x18 ;  /* 0x0000000200138211 */ /* 0x010fca00078ec0ff */
[----:B---3--:R4:W-:Y:S01]  /*2c470*/  @!P0 STS.128 [R19+0x334d0], R4 ;  /* 0x0334d00413008388 */ /* 0x0089e20000000c00 */
[----:B------:R-:W-:Y:S06]  /*2c480*/  BAR.ARV 0x5, 0x180 ;  /* 0x0146000000007b1d */ /* 0x000fec0000002000 */
.L_x_4784:
[----:B0-2---:R-:W2:Y:S01]  /*2c490*/  LDL R0, [R1+0x2ec] ;  /* 0x0002ec0001007983 */ /* 0x005ea20000100800 */
[----:B------:R-:W-:Y:S02]  /*2c4a0*/  ULDC UR4, c[0x0][0xc3c] ;  /* 0x00030f0000047ab9 */ /* 0x000fe40000000800 */
[----:B--2---:R-:W-:-:S13]  /*2c4b0*/  ISETP.GE.AND P0, PT, R0, UR4, PT ;  /* 0x0000000400007c0c */ /* 0x004fda000bf06270 */
[----:B------:R-:W-:Y:S05]  /*2c4c0*/  @!P0 BRA `(.L_x_4796) ;  /* 0xffffff8000e08947 */ /* 0x000fea000383ffff */
[----:B------:R-:W-:Y:S05]  /*2c4d0*/  BSYNC B7 ;  /* 0x0000000000077941 */ /* 0x000fea0003800000 */
.L_x_4660:
[----:B---3--:R-:W2:Y:S01]  /*2c4e0*/  LDL.LU R0, [R1+0x324] ;  /* 0x0003240001007983 */ /* 0x008ea20000300800 */
[----:B------:R-:W-:Y:S01]  /*2c4f0*/  BSSY B0, `(.L_x_4797) ;  /* 0x000000b000007945 */ /* 0x000fe20003800000 */
[----:B0---4-:R-:W0:Y:S01]  /*2c500*/  S2R R5, SR_CgaCtaId ;  /* 0x0000000000057919 */ /* 0x011e220000008800 */
[----:B--2---:R-:W-:-:S05]  /*2c510*/  VIADD R0, R0, 0x1 ;  /* 0x0000000100007836 */ /* 0x004fca0000000000 */
[----:B-1----:R-:W-:-:S04]  /*2c520*/  LEA.HI R2, R0, R0, RZ, 0x1 ;  /* 0x0000000000027211 */ /* 0x002fc800078f08ff */
[----:B------:R-:W-:-:S05]  /*2c530*/  LOP3.LUT R3, R2, 0xfffffffe, RZ, 0xc0, !PT ;  /* 0xfffffffe02037812 */ /* 0x000fca00078ec0ff */
[----:B------:R-:W-:Y:S01]  /*2c540*/  IMAD.IADD R3, R0, 0x1, -R3 ;  /* 0x0000000100037824 */ /* 0x000fe200078e0a03 */
[----:B------:R-:W-:-:S04]  /*2c550*/  MOV R0, 0x400 ;  /* 0x0000040000007802 */ /* 0x000fc80000000f00 */
[----:B0-----:R-:W-:Y:S02]  /*2c560*/  LEA R0, R5, R0, 0x18 ;  /* 0x0000000005007211 */ /* 0x001fe400078ec0ff */
[----:B------:R-:W-:-:S04]  /*2c570*/  SHF.L.U32 R3, R3, 0x1f, RZ ;  /* 0x0000001f03037819 */ /* 0x000fc800000006ff */
[----:B------:R-:W0:Y:S02]  /*2c580*/  SYNCS.PHASECHK.TRANS64.TRYWAIT P0, [R0+URZ+0x33420], R3 ;  /* 0x03342003000075a7 */ /* 0x000e24000800017f */
[----:B0-----:R-:W-:Y:S05]  /*2c590*/  @!P0 BRA `(.L_x_4798) ;  /* 0x0000002000888947 */ /* 0x001fea0003800000 */
.L_x_4886:
[----:B------:R-:W-:Y:S05]  /*2c5a0*/  BSYNC B0 ;  /* 0x0000000000007941 */ /* 0x000fea0003800000 */
.L_x_4797:
[----:B------:R-:W-:-:S03]  /*2c5b0*/  UMOV UR4, 0xffffffff ;  /* 0xffffffff00047882 */ /* 0x000fc60000000000 */
[----:B------:R-:W-:Y:S05]  /*2c5c0*/  BRA.DIV UR4, `(.L_x_4799) ;  /* 0x0000002204907947 */ /* 0x000fea000b800000 */
[----:B------:R-:W1:Y:S02]  /*2c5d0*/  S2R R2, SR_TID.X ;  /* 0x0000000000027919 */ /* 0x000e640000002100 */
[----:B-1----:R-:W-:-:S04]  /*2c5e0*/  SHF.R.U32.HI R2, RZ, 0x5, R2 ;  /* 0x00000005ff027819 */ /* 0x002fc80000011602 */
[----:B------:R-:W-:-:S05]  /*2c5f0*/  LOP3.LUT R2, R2, 0x3, RZ, 0xc0, !PT ;  /* 0x0000000302027812 */ /* 0x000fca00078ec0ff */
[----:B------:R1:W2:Y:S02]  /*2c600*/  SHFL.IDX PT, R14, R2, RZ, 0x1f ;  /* 0x00001fff020e7589 */ /* 0x0002a400000e0000 */
.L_x_4889:
[----:B--2---:R-:W-:Y:S01]  /*2c610*/  ISETP.NE.AND P0, PT, R14, RZ, PT ;  /* 0x000000ff0e00720c */ /* 0x004fe20003f05270 */
[----:B------:R-:W-:-:S12]  /*2c620*/  BSSY B0, `(.L_x_4800) ;  /* 0x000002e000007945 */ /* 0x000fd80003800000 */
[----:B------:R-:W-:Y:S05]  /*2c630*/  @P0 BRA `(.L_x_4801) ;  /* 0x0000000000b00947 */ /* 0x000fea0003800000 */
[----:B------:R-:W-:-:S03]  /*2c640*/  UMOV UR4, 0xffffffff ;  /* 0xffffffff00047882 */ /* 0x000fc60000000000 */
[----:B------:R-:W-:Y:S05]  /*2c650*/  BRA.DIV UR4, `(.L_x_4802) ;  /* 0x0000002204a07947 */ /* 0x000fea000b800000 */
[----:B------:R-:W-:-:S13]  /*2c660*/  ELECT P6, URZ, PT ;  /* 0x00000000003f782f */ /* 0x000fda00038c0000 */
.L_x_4892:
[----:B------:R-:W-:Y:S05]  /*2c670*/  @!P6 BRA `(.L_x_4801) ;  /* 0x0000000000a0e947 */ /* 0x000fea0003800000 */
[----:B------:R-:W-:-:S06]  /*2c680*/  ULOP3.LUT UR4, UR36, 0x2, URZ, 0xfc, !UPT ;  /* 0x0000000224047892 */ /* 0x000fcc000f8efc3f */
[----:B-1----:R-:W-:-:S05]  /*2c690*/  IMAD.U32 R2, RZ, RZ, UR4 ;  /* 0x00000004ff027e24 */ /* 0x002fca000f8e00ff */
[----:B------:R-:W-:-:S13]  /*2c6a0*/  ISETP.NE.AND P0, PT, R2, 0x3, PT ;  /* 0x000000030200780c */ /* 0x000fda0003f05270 */
[----:B------:R-:W-:Y:S05]  /*2c6b0*/  @!P0 BRA `(.L_x_4803) ;  /* 0x0000000000048947 */ /* 0x000fea0003800000 */
[----:B------:R-:W-:Y:S01]  /*2c6c0*/  BPT.TRAP 0x1 ;  /* 0x000000040000795c */ /* 0x000fe20000300000 */
.L_x_4803:
        /* <DEDUP_REMOVED lines=14> */
.L_x_4893:
[----:B------:R-:W1:Y:S02]  /*2c7b0*/  SYNCS.PHASECHK.TRANS64.TRYWAIT P1, [R7+URZ], R2 ;  /* 0x00000002070075a7 */ /* 0x000e64000802017f */
[----:B-1----:R-:W-:Y:S05]  /*2c7c0*/  @!P1 BRA `(.L_x_4805) ;  /* 0x0000002000789947 */ /* 0x002fea0003800000 */
.L_x_4894:
[----:B------:R-:W-:Y:S05]  /*2c7d0*/  @!P0 BRA `(.L_x_4806) ;  /* 0x0000000000048947 */ /* 0x000fea0003800000 */
[----:B------:R-:W-:Y:S01]  /*2c7e0*/  BPT.TRAP 0x1 ;  /* 0x000000040000795c */ /* 0x000fe20000300000 */
.L_x_4806:
[----:B------:R-:W2:Y:S02]  /*2c7f0*/  LDL.LU R4, [R1+0x2dc] ;  /* 0x0002dc0001047983 */ /* 0x000ea40000300800 */
[----:B--2---:R-:W-:-:S04]  /*2c800*/  IMAD R4, R4, 0x8, R0 ;  /* 0x0000000804047824 */ /* 0x004fc800078e0200 */
[----:B------:R-:W2:Y:S02]  /*2c810*/  SYNCS.PHASECHK.TRANS64.TRYWAIT P1, [R4+URZ+0x33460], R5 ;  /* 0x03346005040075a7 */ /* 0x000ea4000802017f */
[----:B--2---:R-:W-:Y:S05]  /*2c820*/  @!P1 BRA `(.L_x_4807) ;  /* 0x0000002000749947 */ /* 0x004fea0003800000 */
.L_x_4895:
[----:B------:R-:W-:Y:S05]  /*2c830*/  @!P0 BRA `(.L_x_4808) ;  /* 0x0000000000048947 */ /* 0x000fea0003800000 */
[----:B------:R-:W-:Y:S01]  /*2c840*/  BPT.TRAP 0x1 ;  /* 0x000000040000795c */ /* 0x000fe20000300000 */
.L_x_4808:
[----:B------:R-:W-:-:S04]  /*2c850*/  IMAD R3, R3, 0x8, R0 ;  /* 0x0000000803037824 */ /* 0x000fc800078e0200 */
[----:B------:R-:W3:Y:S02]  /*2c860*/  SYNCS.PHASECHK.TRANS64.TRYWAIT P1, [R3+URZ+0x33460], R2 ;  /* 0x03346002030075a7 */ /* 0x000ee4000802017f */
[----:B---3--:R-:W-:Y:S05]  /*2c870*/  @!P1 BRA `(.L_x_4809) ;  /* 0x0000002000749947 */ /* 0x008fea0003800000 */
.L_x_4896:
[----:B------:R-:W-:Y:S05]  /*2c880*/  @!P0 BRA `(.L_x_4810) ;  /* 0x0000000000048947 */ /* 0x000fea0003800000 */
[----:B------:R-:W-:Y:S01]  /*2c890*/  BPT.TRAP 0x1 ;  /* 0x000000040000795c */ /* 0x000fe20000300000 */
.L_x_4810:
[----:B------:R-:W4:Y:S02]  /*2c8a0*/  SYNCS.PHASECHK.TRANS64.TRYWAIT P0, [R4+URZ+0x33480], R5 ;  /* 0x03348005040075a7 */ /* 0x000f24000800017f */
[----:B----4-:R-:W-:Y:S05]  /*2c8b0*/  @!P0 BRA `(.L_x_4811) ;  /* 0x0000002000788947 */ /* 0x010fea0003800000 */
.L_x_4812:
[----:B------:R0:W0:Y:S02]  /*2c8c0*/  SYNCS.PHASECHK.TRANS64.TRYWAIT P0, [R3+URZ+0x33480], R2 ;  /* 0x03348002030075a7 */ /* 0x000024000800017f */
[----:B0-----:R-:W-:Y:S05]  /*2c8d0*/  @!P0 NANOSLEEP.SYNCS 0x989680 ;  /* 0x009896800000895d */ /* 0x001fea0003900000 */
[----:B------:R-:W0:Y:S02]  /*2c8e0*/  @!P0 SYNCS.PHASECHK.TRANS64 P0, [R3+URZ+0x33480], R2 ;  /* 0x03348002030085a7 */ /* 0x000e24000800007f */
[----:B0-----:R-:W-:Y:S05]  /*2c8f0*/  @!P0 BRA `(.L_x_4812) ;  /* 0xfffffffc00f08947 */ /* 0x001fea000383ffff */
.L_x_4801:
[----:B------:R-:W-:Y:S05]  /*2c900*/  BSYNC B0 ;  /* 0x0000000000007941 */ /* 0x000fea0003800000 */
.L_x_4800:
[----:B------:R-:W-:Y:S05]  /*2c910*/  EXIT ;  /* 0x000000000000794d */ /* 0x000fea0003800000 */
.L_x_4511:
[----:B0-----:R0:W1:Y:S02]  /*2c920*/  SYNCS.PHASECHK.TRANS64.TRYWAIT P1, [R54+URZ+0x334b0], R13 ;  /* 0x0334b00d360075a7 */ /* 0x001064000802017f */
[----:B-1----:R-:W-:Y:S05]  /*2c930*/  @!P1 NANOSLEEP.SYNCS 0x989680 ;  /* 0x009896800000995d */ /* 0x002fea0003900000 */
[----:B------:R-:W1:Y:S02]  /*2c940*/  @!P1 SYNCS.PHASECHK.TRANS64 P1, [R54+URZ+0x334b0], R13 ;  /* 0x0334b00d360095a7 */ /* 0x000e64000802007f */
[----:B-1----:R-:W-:Y:S05]  /*2c950*/  @!P1 BRA `(.L_x_4511) ;  /* 0xfffffffc00f09947 */ /* 0x002fea000383ffff */
[----:B------:R-:W-:Y:S05]  /*2c960*/  BRA `(.L_x_4813) ;  /* 0xfffffd78004c7947 */ /* 0x000fea000383ffff */
.L_x_4533:
[----:B------:R-:W-:Y:S02]  /*2c970*/  IMAD.MOV.U32 R12, RZ, RZ, RZ ;  /* 0x000000ffff0c7224 */ /* 0x000fe400078e00ff */
[----:B------:R-:W-:Y:S02]  /*2c980*/  IMAD.MOV.U32 R11, RZ, RZ, 0x1e1f ;  /* 0x00001e1fff0b7424 */ /* 0x000fe400078e00ff */
[----:B------:R-:W-:-:S07]  /*2c990*/  IMAD.MOV.U32 R15, RZ, RZ, -0x1 ;  /* 0xffffffffff0f7424 */ /* 0x000fce00078e00ff */
[----:B------:R-:W-:Y:S05]  /*2c9a0*/  WARPSYNC.COLLECTIVE R15, `(.L_x_4814) ;  /* 0x000000000f087348 */ /* 0x000fea0003c00000 */
[----:B------:R0:W1:Y:S02]  /*2c9b0*/  SHFL.IDX P6, R14, R13, R12, R11 ;  /* 0x0000000c0d0e7389 */ /* 0x00006400000c000b */
[----:B01----:R-:W-:Y:S01]  /*2c9c0*/  ENDCOLLECTIVE ;  /* 0x000000000000791b */ /* 0x003fe20003800000 */
.L_x_4814:
[----:B------:R-:W-:Y:S02]  /*2c9d0*/  IMAD.MOV.U32 R13, RZ, RZ, R3 ;  /* 0x000000ffff0d7224 */ /* 0x000fe400078e0003 */
[----:B------:R-:W-:-:S07]  /*2c9e0*/  IMAD.MOV.U32 R0, RZ, RZ, R14 ;  /* 0x000000ffff007224 */ /* 0x000fce00078e000e */
[----:B------:R-:W-:Y:S05]  /*2c9f0*/  WARPSYNC.COLLECTIVE R15, `(.L_x_4815) ;  /* 0x000000000f087348 */ /* 0x000fea0003c00000 */
[----:B------:R0:W1:Y:S02]  /*2ca00*/  SHFL.IDX P6, R14, R13, R12, R11 ;  /* 0x0000000c0d0e7389 */ /* 0x00006400000c000b */
[----:B01----:R-:W-:Y:S01]  /*2ca10*/  ENDCOLLECTIVE ;  /* 0x000000000000791b */ /* 0x003fe20003800000 */
.L_x_4815:
[----:B------:R-:W-:Y:S02]  /*2ca20*/  IMAD.MOV.U32 R13, RZ, RZ, R4 ;  /* 0x000000ffff0d7224 */ /* 0x000fe400078e0004 */
[----:B------:R-:W-:-:S07]  /*2ca30*/  IMAD.MOV.U32 R3, RZ, RZ, R14 ;  /* 0x000000ffff037224 */ /* 0x000fce00078e000e */
[----:B------:R-:W-:Y:S05]  /*2ca40*/  WARPSYNC.COLLECTIVE R15, `(.L_x_4816) ;  /* 0x000000000f087348 */ /* 0x000fea0003c00000 */
[----:B------:R0:W1:Y:S02]  /*2ca50*/  SHFL.IDX P6, R14, R13, R12, R11 ;  /* 0x0000000c0d0e7389 */ /* 0x00006400000c000b */
[----:B01----:R-:W-:Y:S01]  /*2ca60*/  ENDCOLLECTIVE ;  /* 0x000000000000791b */ /* 0x003fe20003800000 */
.L_x_4816:
[----:B------:R-:W-:Y:S02]  /*2ca70*/  IMAD.MOV.U32 R13, RZ, RZ, R5 ;  /* 0x000000ffff0d7224 */ /* 0x000fe400078e0005 */
[----:B------:R-:W-:-:S07]  /*2ca80*/  IMAD.MOV.U32 R4, RZ, RZ, R14 ;  /* 0x000000ffff047224 */ /* 0x000fce00078e000e */
[----:B------:R-:W-:Y:S05]  /*2ca90*/  WARPSYNC.COLLECTIVE R15, `(.L_x_4817) ;  /* 0x000000000f087348 */ /* 0x000fea0003c00000 */
[----:B------:R0:W1:Y:S02]  /*2caa0*/  SHFL.IDX P6, R14, R13, R12, R11 ;  /* 0x0000000c0d0e7389 */ /* 0x00006400000c000b */
[----:B01----:R-:W-:Y:S01]  /*2cab0*/  ENDCOLLECTIVE ;  /* 0x000000000000791b */ /* 0x003fe20003800000 */
.L_x_4817:
[----:B------:R-:W-:Y:S05]  /*2cac0*/  BRA `(.L_x_4818) ;  /* 0xfffffd9000c07947 */ /* 0x000fea000383ffff */
.L_x_4536:
[----:B-1----:R-:W-:-:S04]  /*2cad0*/  IMAD.U32 R3, RZ, RZ, UR38 ;  /* 0x00000026ff037e24 */ /* 0x002fc8000f8e00ff */
[----:B------:R1:W2:Y:S03]  /*2cae0*/  SYNCS.PHASECHK.TRANS64.TRYWAIT P0, [R3+URZ+0x33400], R0 ;  /* 0x03340000030075a7 */ /* 0x0002a6000800017f */
[----:B--2---:R-:W-:Y:S05]  /*2caf0*/  @!P0 NANOSLEEP.SYNCS 0x989680 ;  /* 0x009896800000895d */ /* 0x004fea0003900000 */
[----:B------:R-:W2:Y:S02]  /*2cb00*/  @!P0 SYNCS.PHASECHK.TRANS64 P0, [R3+URZ+0x33400], R0 ;  /* 0x03340000030085a7 */ /* 0x000ea4000800007f */
[----:B--2---:R-:W-:Y:S05]  /*2cb10*/  @!P0 BRA `(.L_x_4536) ;  /* 0xfffffffc00ec8947 */ /* 0x004fea000383ffff */
[----:B------:R-:W-:Y:S05]  /*2cb20*/  BRA `(.L_x_4819) ;  /* 0xfffffd9800147947 */ /* 0x000fea000383ffff */
.L_x_4548:
[----:B------:R-:W-:Y:S02]  /*2cb30*/  IMAD.MOV.U32 R12, RZ, RZ, RZ ;  /* 0x000000ffff0c7224 */ /* 0x000fe400078e00ff */
[----:B------:R-:W-:Y:S02]  /*2cb40*/  IMAD.MOV.U32 R11, RZ, RZ, 0x1e1f ;  /* 0x00001e1fff0b7424 */ /* 0x000fe400078e00ff */
[----:B------:R-:W-:-:S07]  /*2cb50*/  IMAD.MOV.U32 R15, RZ, RZ, -0x1 ;  /* 0xffffffffff0f7424 */ /* 0x000fce00078e00ff */
[----:B------:R-:W-:Y:S05]  /*2cb60*/  WARPSYNC.COLLECTIVE R15, `(.L_x_4820) ;  /* 0x000000000f087348 */ /* 0x000fea0003c00000 */
[----:B------:R0:W1:Y:S02]  /*2cb70*/  SHFL.IDX P6, R14, R13, R12, R11 ;  /* 0x0000000c0d0e7389 */ /* 0x00006400000c000b */
[----:B01----:R-:W-:Y:S01]  /*2cb80*/  ENDCOLLECTIVE ;  /* 0x000000000000791b */ /* 0x003fe20003800000 */
.L_x_4820:
[----:B------:R-:W-:Y:S02]  /*2cb90*/  IMAD.MOV.U32 R13, RZ, RZ, R3 ;  /* 0x000000ffff0d7224 */ /* 0x000fe400078e0003 */
[----:B------:R-:W-:-:S07]  /*2cba0*/  IMAD.MOV.U32 R0, RZ, RZ, R14 ;  /* 0x000000ffff007224 */ /* 0x000fce00078e000e */
[----:B------:R-:W-:Y:S05]  /*2cbb0*/  WARPSYNC.COLLECTIVE R15, `(.L_x_4821) ;  /* 0x000000000f087348 */ /* 0x000fea0003c00000 */
[----:B------:R0:W1:Y:S02]  /*2cbc0*/  SHFL.IDX P6, R14, R13, R12, R11 ;  /* 0x0000000c0d0e7389 */ /* 0x00006400000c000b */
[----:B01----:R-:W-:Y:S01]  /*2cbd0*/  ENDCOLLECTIVE ;  /* 0x000000000000791b */ /* 0x003fe20003800000 */
.L_x_4821:
[----:B------:R-:W-:Y:S02]  /*2cbe0*/  IMAD.MOV.U32 R13, RZ, RZ, R20 ;  /* 0x000000ffff0d7224 */ /* 0x000fe400078e0014 */
[----:B------:R-:W-:-:S07]  /*2cbf0*/  IMAD.MOV.U32 R3, RZ, RZ, R14 ;  /* 0x000000ffff037224 */ /* 0x000fce00078e000e */
[----:B------:R-:W-:Y:S05]  /*2cc00*/  WARPSYNC.COLLECTIVE R15, `(.L_x_4822) ;  /* 0x000000000f087348 */ /* 0x000fea0003c00000 */
[----:B------:R0:W1:Y:S02]  /*2cc10*/  SHFL.IDX P6, R14, R13, R12, R11 ;  /* 0x0000000c0d0e7389 */ /* 0x00006400000c000b */
[----:B01----:R-:W-:Y:S01]  /*2cc20*/  ENDCOLLECTIVE ;  /* 0x000000000000791b */ /* 0x003fe20003800000 */
.L_x_4822:
[----:B------:R-:W-:Y:S02]  /*2cc30*/  IMAD.MOV.U32 R13, RZ, RZ, R21 ;  /* 0x000000ffff0d7224 */ /* 0x000fe400078e0015 */
[----:B------:R-:W-:-:S07]  /*2cc40*/  IMAD.MOV.U32 R20, RZ, RZ, R14 ;  /* 0x000000ffff147224 */ /* 0x000fce00078e000e */
[----:B------:R-:W-:Y:S05]  /*2cc50*/  WARPSYNC.COLLECTIVE R15, `(.L_x_4823) ;  /* 0x000000000f087348 */ /* 0x000fea0003c00000 */
[----:B------:R0:W1:Y:S02]  /*2cc60*/  SHFL.IDX P6, R14, R13, R12, R11 ;  /* 0x0000000c0d0e7389 */ /* 0x00006400000c000b */
[----:B01----:R-:W-:Y:S01]  /*2cc70*/  ENDCOLLECTIVE ;  /* 0x000000000000791b */ /* 0x003fe20003800000 */
.L_x_4823:
[----:B------:R-:W-:Y:S01]  /*2cc80*/  IMAD.MOV.U32 R21, RZ, RZ, R14 ;  /* 0x000000ffff157224 */ /* 0x000fe200078e000e */
[----:B------:R-:W-:Y:S06]  /*2cc90*/  BRA `(.L_x_4824) ;  /* 0xfffffdc8000c7947 */ /* 0x000fec000383ffff */
.L_x_4551:
[----:B-1----:R-:W-:-:S04]  /*2cca0*/  IMAD.U32 R3, RZ, RZ, UR38 ;  /* 0x00000026ff037e24 */ /* 0x002fc8000f8e00ff */
[----:B------:R1:W2:Y:S03]  /*2ccb0*/  SYNCS.PHASECHK.TRANS64.TRYWAIT P0, [R3+URZ+0x33400], R0 ;  /* 0x03340000030075a7 */ /* 0x0002a6000800017f */
[----:B--2---:R-:W-:Y:S05]  /*2ccc0*/  @!P0 NANOSLEEP.SYNCS 0x989680 ;  /* 0x009896800000895d */ /* 0x004fea0003900000 */
[----:B------:R-:W2:Y:S02]  /*2ccd0*/  @!P0 SYNCS.PHASECHK.TRANS64 P0, [R3+URZ+0x33400], R0 ;  /* 0x03340000030085a7 */ /* 0x000ea4000800007f */
[----:B--2---:R-:W-:Y:S05]  /*2cce0*/  @!P0 BRA `(.L_x_4551) ;  /* 0xfffffffc00ec8947 */ /* 0x004fea000383ffff */
[----:B------:R-:W-:Y:S05]  /*2ccf0*/  BRA `(.L_x_4825) ;  /* 0xfffffdcc00247947 */ /* 0x000fea000383ffff */
.L_x_4559:
[----:B-1----:R1:W2:Y:S02]  /*2cd00*/  SYNCS.PHASECHK.TRANS64.TRYWAIT P2, [R5+URZ+0x33430], R0 ;  /* 0x03343000050075a7 */ /* 0x0022a4000804017f */
[----:B--2---:R-:W-:Y:S05]  /*2cd10*/  @!P2 NANOSLEEP.SYNCS 0x989680 ;  /* 0x009896800000a95d */ /* 0x004fea0003900000 */
[----:B------:R-:W2:Y:S02]  /*2cd20*/  @!P2 SYNCS.PHASECHK.TRANS64 P2, [R5+URZ+0x33430], R0 ;  /* 0x033430000500a5a7 */ /* 0x000ea4000804007f */
[----:B--2---:R-:W-:Y:S05]  /*2cd30*/  @!P2 BRA `(.L_x_4559) ;  /* 0xfffffffc00f0a947 */ /* 0x004fea000383ffff */
[----:B------:R-:W-:Y:S05]  /*2cd40*/  BRA `(.L_x_4558) ;  /* 0xfffffdfc00847947 */ /* 0x000fea000383ffff */
.L_x_4575:
[----:B-1----:R-:W-:-:S04]  /*2cd50*/  IMAD.U32 R8, RZ, RZ, UR6 ;  /* 0x00000006ff087e24 */ /* 0x002fc8000f8e00ff */
[----:B------:R1:W2:Y:S03]  /*2cd60*/  SYNCS.PHASECHK.TRANS64.TRYWAIT P2, [R8+URZ+0x33430], R7 ;  /* 0x03343007080075a7 */ /* 0x0002a6000804017f */
[----:B--2---:R-:W-:Y:S05]  /*2cd70*/  @!P2 NANOSLEEP.SYNCS 0x989680 ;  /* 0x009896800000a95d */ /* 0x004fea0003900000 */
[----:B------:R-:W2:Y:S02]  /*2cd80*/  @!P2 SYNCS.PHASECHK.TRANS64 P2, [R8+URZ+0x33430], R7 ;  /* 0x033430070800a5a7 */ /* 0x000ea4000804007f */
[----:B--2---:R-:W-:Y:S05]  /*2cd90*/  @!P2 BRA `(.L_x_4575) ;  /* 0xfffffffc00eca947 */ /* 0x004fea000383ffff */
[----:B------:R-:W-:Y:S05]  /*2cda0*/  BRA `(.L_x_4572) ;  /* 0xfffffe4400607947 */ /* 0x000fea000383ffff */
.L_x_4579:
[----:B-1----:R-:W-:-:S04]  /*2cdb0*/  IMAD.U32 R8, RZ, RZ, UR6 ;  /* 0x00000006ff087e24 */ /* 0x002fc8000f8e00ff */
[----:B------:R1:W2:Y:S03]  /*2cdc0*/  SYNCS.PHASECHK.TRANS64.TRYWAIT P2, [R8+URZ+0x33450], R7 ;  /* 0x03345007080075a7 */ /* 0x0002a6000804017f */
[----:B--2---:R-:W-:Y:S05]  /*2cdd0*/  @!P2 NANOSLEEP.SYNCS 0x989680 ;  /* 0x009896800000a95d */ /* 0x004fea0003900000 */
[----:B------:R-:W2:Y:S02]  /*2cde0*/  @!P2 SYNCS.PHASECHK.TRANS64 P2, [R8+URZ+0x33450], R7 ;  /* 0x033450070800a5a7 */ /* 0x000ea4000804007f */
[----:B--2---:R-:W-:Y:S05]  /*2cdf0*/  @!P2 BRA `(.L_x_4579) ;  /* 0xfffffffc00eca947 */ /* 0x004fea000383ffff */
[----:B------:R-:W-:Y:S05]  /*2ce00*/  BRA `(.L_x_4576) ;  /* 0xfffffe5000607947 */ /* 0x000fea000383ffff */
.L_x_4597:
[----:B-1----:R-:W-:-:S04]  /*2ce10*/  IMAD.U32 R3, RZ, RZ, UR6 ;  /* 0x00000006ff037e24 */ /* 0x002fc8000f8e00ff */
[----:B------:R1:W2:Y:S03]  /*2ce20*/  SYNCS.PHASECHK.TRANS64.TRYWAIT P2, [R3+URZ+0x33430], R0 ;  /* 0x03343000030075a7 */ /* 0x0002a6000804017f */
[----:B--2---:R-:W-:Y:S05]  /*2ce30*/  @!P2 NANOSLEEP.SYNCS 0x989680 ;  /* 0x009896800000a95d */ /* 0x004fea0003900000 */
[----:B------:R-:W2:Y:S02]  /*2ce40*/  @!P2 SYNCS.PHASECHK.TRANS64 P2, [R3+URZ+0x33430], R0 ;  /* 0x033430000300a5a7 */ /* 0x000ea4000804007f */
[----:B--2---:R-:W-:Y:S05]  /*2ce50*/  @!P2 BRA `(.L_x_4597) ;  /* 0xfffffffc00eca947 */ /* 0x004fea000383ffff */
[----:B------:R-:W-:Y:S05]  /*2ce60*/  BRA `(.L_x_4594) ;  /* 0xfffffe9000c07947 */ /* 0x000fea000383ffff */
.L_x_4601:
[----:B-1----:R-:W-:-:S04]  /*2ce70*/  IMAD.U32 R3, RZ, RZ, UR6 ;  /* 0x00000006ff037e24 */ /* 0x002fc8000f8e00ff */
[----:B------:R1:W2:Y:S03]  /*2ce80*/  SYNCS.PHASECHK.TRANS64.TRYWAIT P2, [R3+URZ+0x33450], R0 ;  /* 0x03345000030075a7 */ /* 0x0002a6000804017f */
[----:B--2---:R-:W-:Y:S05]  /*2ce90*/  @!P2 NANOSLEEP.SYNCS 0x989680 ;  /* 0x009896800000a95d */ /* 0x004fea0003900000 */
[----:B------:R-:W2:Y:S02]  /*2cea0*/  @!P2 SYNCS.PHASECHK.TRANS64 P2, [R3+URZ+0x33450], R0 ;  /* 0x033450000300a5a7 */ /* 0x000ea4000804007f */
[----:B--2---:R-:W-:Y:S05]  /*2ceb0*/  @!P2 BRA `(.L_x_4601) ;  /* 0xfffffffc00eca947 */ /* 0x004fea000383ffff */
[----:B------:R-:W-:Y:S05]  /*2cec0*/  BRA `(.L_x_4598) ;  /* 0xfffffe9c00cc7947 */ /* 0x000fea000383ffff */
.L_x_4608:
[----:B--2---:R-:W-:-:S04]  /*2ced0*/  IMAD.U32 R3, RZ, RZ, UR6 ;  /* 0x00000006ff037e24 */ /* 0x004fc8000f8e00ff */
[----:B------:R2:W3:Y:S03]  /*2cee0*/  SYNCS.PHASECHK.TRANS64.TRYWAIT P2, [R3+URZ+0x33430], R0 ;  /* 0x03343000030075a7 */ /* 0x0004e6000804017f */
[----:B---3--:R-:W-:Y:S05]  /*2cef0*/  @!P2 NANOSLEEP.SYNCS 0x989680 ;  /* 0x009896800000a95d */ /* 0x008fea0003900000 */
[----:B------:R-:W3:Y:S02]  /*2cf00*/  @!P2 SYNCS.PHASECHK.TRANS64 P2, [R3+URZ+0x33430], R0 ;  /* 0x033430000300a5a7 */ /* 0x000ee4000804007f */
[----:B---3--:R-:W-:Y:S05]  /*2cf10*/  @!P2 BRA `(.L_x_4608) ;  /* 0xfffffffc00eca947 */ /* 0x008fea000383ffff */
[----:B------:R-:W-:Y:S05]  /*2cf20*/  BRA `(.L_x_4605) ;  /* 0xfffffec000607947 */ /* 0x000fea000383ffff */
.L_x_4612:
[----:B-1----:R-:W-:-:S04]  /*2cf30*/  IMAD.U32 R3, RZ, RZ, UR6 ;  /* 0x00000006ff037e24 */ /* 0x002fc8000f8e00ff */
[----:B------:R1:W2:Y:S03]  /*2cf40*/  SYNCS.PHASECHK.TRANS64.TRYWAIT P2, [R3+URZ+0x33450], R0 ;  /* 0x03345000030075a7 */ /* 0x0002a6000804017f */
[----:B--2---:R-:W-:Y:S05]  /*2cf50*/  @!P2 NANOSLEEP.SYNCS 0x989680 ;  /* 0x009896800000a95d */ /* 0x004fea0003900000 */
[----:B------:R-:W2:Y:S02]  /*2cf60*/  @!P2 SYNCS.PHASECHK.TRANS64 P2, [R3+URZ+0x33450], R0 ;  /* 0x033450000300a5a7 */ /* 0x000ea4000804007f */
[----:B--2---:R-:W-:Y:S05]  /*2cf70*/  @!P2 BRA `(.L_x_4612) ;  /* 0xfffffffc00eca947 */ /* 0x004fea000383ffff */
[----:B------:R-:W-:Y:S05]  /*2cf80*/  BRA `(.L_x_4609) ;  /* 0xfffffecc006c7947 */ /* 0x000fea000383ffff */
.L_x_4626:
[----:B--2---:R-:W-:-:S04]  /*2cf90*/  IMAD.U32 R7, RZ, RZ, UR5 ;  /* 0x00000005ff077e24 */ /* 0x004fc8000f8e00ff */
[----:B------:R2:W3:Y:S03]  /*2cfa0*/  SYNCS.PHASECHK.TRANS64.TRYWAIT P1, [R7+URZ+0x33450], R4 ;  /* 0x03345004070075a7 */ /* 0x0004e6000802017f */
[----:B---3--:R-:W-:Y:S05]  /*2cfb0*/  @!P1 NANOSLEEP.SYNCS 0x989680 ;  /* 0x009896800000995d */ /* 0x008fea0003900000 */
[----:B------:R-:W3:Y:S02]  /*2cfc0*/  @!P1 SYNCS.PHASECHK.TRANS64 P1, [R7+URZ+0x33450], R4 ;  /* 0x03345004070095a7 */ /* 0x000ee4000802007f */
[----:B---3--:R-:W-:Y:S05]  /*2cfd0*/  @!P1 BRA `(.L_x_4626) ;  /* 0xfffffffc00ec9947 */ /* 0x008fea000383ffff */
[----:B------:R-:W-:Y:S05]  /*2cfe0*/  BRA `(.L_x_4625) ;  /* 0xffffff0800f47947 */ /* 0x000fea000383ffff */
.L_x_4676:
        /* <DEDUP_REMOVED lines=11> */
.L_x_4827:
[----:B------:R-:W-:Y:S05]  /*2d0a0*/  BSYNC B1 ;  /* 0x0000000000017941 */ /* 0x000fea0003800000 */
.L_x_4826:
[----:B------:R-:W-:Y:S05]  /*2d0b0*/  BRA `(.L_x_4828) ;  /* 0xffffff8400507947 */ /* 0x000fea000383ffff */
.L_x_4678:
[----:B------:R-:W-:Y:S01]  /*2d0c0*/  BSSY B1, `(.L_x_4829) ;  /* 0x0000006000017945 */ /* 0x000fe20003800000 */
[----:B0-----:R-:W-:-:S07]  /*2d0d0*/  IMAD.MOV.U32 R15, RZ, RZ, -0x1 ;  /* 0xffffffffff0f7424 */ /* 0x001fce00078e00ff */
[----:B-1----:R-:W-:Y:S05]  /*2d0e0*/  WARPSYNC.COLLECTIVE R15, `(.L_x_4830) ;  /* 0x000000000f0c7348 */ /* 0x002fea0003c00000 */
[----:B------:R-:W-:Y:S02]  /*2d0f0*/  ELECT P6, UR62, PT ;  /* 0x00000000003e782f */ /* 0x000fe400038c0000 */
[----:B------:R-:W-:Y:S01]  /*2d100*/  MOV R14, UR62 ;  /* 0x0000003e000e7c02 */ /* 0x000fe20008000f00 */
[----:B-1----:R-:W-:Y:S10]  /*2d110*/  ENDCOLLECTIVE ;  /* 0x000000000000791b */ /* 0x002ff40003800000 */
.L_x_4830:
[----:B------:R-:W-:Y:S05]  /*2d120*/  BSYNC B1 ;  /* 0x0000000000017941 */ /* 0x000fea0003800000 */
.L_x_4829:
[----:B------:R-:W-:Y:S05]  /*2d130*/  BRA `(.L_x_4677) ;  /* 0xffffff8400487947 */ /* 0x000fea000383ffff */
.L_x_4680:
[----:B-1----:R1:W2:Y:S02]  /*2d140*/  SYNCS.PHASECHK.TRANS64.TRYWAIT P0, [R19+URZ+0x33420], R4 ;  /* 0x03342004130075a7 */ /* 0x0022a4000800017f */
[----:B--2---:R-:W-:Y:S05]  /*2d150*/  @!P0 NANOSLEEP.SYNCS 0x989680 ;  /* 0x009896800000895d */ /* 0x004fea0003900000 */
[----:B------:R-:W2:Y:S02]  /*2d160*/  @!P0 SYNCS.PHASECHK.TRANS64 P0, [R19+URZ+0x33420], R4 ;  /* 0x03342004130085a7 */ /* 0x000ea4000800007f */
[----:B--2---:R-:W-:Y:S05]  /*2d170*/  @!P0 BRA `(.L_x_4680) ;  /* 0xfffffffc00f08947 */ /* 0x004fea000383ffff */
[----:B------:R-:W-:Y:S05]  /*2d180*/  BRA `(.L_x_4831) ;  /* 0xffffff8400587947 */ /* 0x000fea000383ffff */
.L_x_4684:
[----:B--2---:R2:W3:Y:S02]  /*2d190*/  SYNCS.PHASECHK.TRANS64.TRYWAIT P0, [R6+URZ+0x334a0], R10 ;  /* 0x0334a00a060075a7 */ /* 0x0044e4000800017f */
[----:B---3--:R-:W-:Y:S05]  /*2d1a0*/  @!P0 NANOSLEEP.SYNCS 0x989680 ;  /* 0x009896800000895d */ /* 0x008fea0003900000 */
[----:B------:R-:W3:Y:S02]  /*2d1b0*/  @!P0 SYNCS.PHASECHK.TRANS64 P0, [R6+URZ+0x334a0], R10 ;  /* 0x0334a00a060085a7 */ /* 0x000ee4000800007f */
[----:B---3--:R-:W-:Y:S05]  /*2d1c0*/  @!P0 BRA `(.L_x_4684) ;  /* 0xfffffffc00f08947 */ /* 0x008fea000383ffff */
[----:B------:R-:W-:Y:S05]  /*2d1d0*/  BRA `(.L_x_4832) ;  /* 0xffffff8400787947 */ /* 0x000fea000383ffff */
.L_x_4691:
[----:B-1----:R1:W3:Y:S02]  /*2d1e0*/  SYNCS.PHASECHK.TRANS64.TRYWAIT P0, [R6+URZ+0x334c0], R10 ;  /* 0x0334c00a060075a7 */ /* 0x0022e4000800017f */
[----:B---3--:R-:W-:Y:S05]  /*2d1f0*/  @!P0 NANOSLEEP.SYNCS 0x989680 ;  /* 0x009896800000895d */ /* 0x008fea0003900000 */
[----:B------:R-:W3:Y:S02]  /*2d200*/  @!P0 SYNCS.PHASECHK.TRANS64 P0, [R6+URZ+0x334c0], R10 ;  /* 0x0334c00a060085a7 */ /* 0x000ee4000800007f */
[----:B---3--:R-:W-:Y:S05]  /*2d210*/  @!P0 BRA `(.L_x_4691) ;  /* 0xfffffffc00f08947 */ /* 0x008fea000383ffff */
[----:B------:R-:W-:Y:S05]  /*2d220*/  BRA `(.L_x_4833) ;  /* 0xffffff8800787947 */ /* 0x000fea000383ffff */
.L_x_4700:
[----:B-1----:R1:W2:Y:S02]  /*2d230*/  SYNCS.PHASECHK.TRANS64.TRYWAIT P1, [R8+URZ+0x334a0], R7 ;  /* 0x0334a007080075a7 */ /* 0x0022a4000802017f */
[----:B--2---:R-:W-:Y:S05]  /*2d240*/  @!P1 NANOSLEEP.SYNCS 0x989680 ;  /* 0x009896800000995d */ /* 0x004fea0003900000 */
[----:B------:R-:W2:Y:S02]  /*2d250*/  @!P1 SYNCS.PHASECHK.TRANS64 P1, [R8+URZ+0x334a0], R7 ;  /* 0x0334a007080095a7 */ /* 0x000ea4000802007f */
[----:B--2---:R-:W-:Y:S05]  /*2d260*/  @!P1 BRA `(.L_x_4700) ;  /* 0xfffffffc00f09947 */ /* 0x004fea000383ffff */
[----:B------:R-:W-:Y:S05]  /*2d270*/  BRA `(.L_x_4834) ;  /* 0xffffff8c00c47947 */ /* 0x000fea000383ffff */
.L_x_4707:
[----:B--2---:R2:W3:Y:S02]  /*2d280*/  SYNCS.PHASECHK.TRANS64.TRYWAIT P1, [R8+URZ+0x334c0], R7 ;  /* 0x0334c007080075a7 */ /* 0x0044e4000802017f */
[----:B---3--:R-:W-:Y:S05]  /*2d290*/  @!P1 NANOSLEEP.SYNCS 0x989680 ;  /* 0x009896800000995d */ /* 0x008fea0003900000 */
[----:B------:R-:W3:Y:S02]  /*2d2a0*/  @!P1 SYNCS.PHASECHK.TRANS64 P1, [R8+URZ+0x334c0], R7 ;  /* 0x0334c007080095a7 */ /* 0x000ee4000802007f */
[----:B---3--:R-:W-:Y:S05]  /*2d2b0*/  @!P1 BRA `(.L_x_4707) ;  /* 0xfffffffc00f09947 */ /* 0x008fea000383ffff */
[----:B------:R-:W-:Y:S05]  /*2d2c0*/  BRA `(.L_x_4835) ;  /* 0xffffff9000c07947 */ /* 0x000fea000383ffff */
.L_x_4734:
        /* <DEDUP_REMOVED lines=11> */
.L_x_4837:
[----:B------:R-:W-:Y:S05]  /*2d380*/  BSYNC B0 ;  /* 0x0000000000007941 */ /* 0x000fea0003800000 */
.L_x_4836:
[----:B------:R-:W-:Y:S05]  /*2d390*/  BRA `(.L_x_4838) ;  /* 0xffffffa400687947 */ /* 0x000fea000383ffff */
.L_x_4736:
[----:B------:R-:W-:Y:S01]  /*2d3a0*/  BSSY B0, `(.L_x_4839) ;  /* 0x0000006000007945 */ /* 0x000fe20003800000 */
[----:B0-----:R-:W-:-:S07]  /*2d3b0*/  IMAD.MOV.U32 R15, RZ, RZ, -0x1 ;  /* 0xffffffffff0f7424 */ /* 0x001fce00078e00ff */
[----:B-12---:R-:W-:Y:S05]  /*2d3c0*/  WARPSYNC.COLLECTIVE R15, `(.L_x_4840) ;  /* 0x000000000f0c7348 */ /* 0x006fea0003c00000 */
[----:B------:R-:W-:Y:S02]  /*2d3d0*/  ELECT P6, UR62, PT ;  /* 0x00000000003e782f */ /* 0x000fe400038c0000 */
[----:B------:R-:W-:Y:S01]  /*2d3e0*/  MOV R14, UR62 ;  /* 0x0000003e000e7c02 */ /* 0x000fe20008000f00 */
[----:B-12---:R-:W-:Y:S10]  /*2d3f0*/  ENDCOLLECTIVE ;  /* 0x000000000000791b */ /* 0x006ff40003800000 */
.L_x_4840:
[----:B------:R-:W-:Y:S05]  /*2d400*/  BSYNC B0 ;  /* 0x0000000000007941 */ /* 0x000fea0003800000 */
.L_x_4839:
[----:B------:R-:W-:Y:S05]  /*2d410*/  BRA `(.L_x_4841) ;  /* 0xffffffa400687947 */ /* 0x000fea000383ffff */
.L_x_4738:
[----:B-1----:R1:W2:Y:S02]  /*2d420*/  SYNCS.PHASECHK.TRANS64.TRYWAIT P0, [R2+URZ+0x33480], R4 ;  /* 0x03348004020075a7 */ /* 0x0022a4000800017f */
[----:B--2---:R-:W-:Y:S05]  /*2d430*/  @!P0 NANOSLEEP.SYNCS 0x989680 ;  /* 0x009896800000895d */ /* 0x004fea0003900000 */
[----:B------:R-:W2:Y:S02]  /*2d440*/  @!P0 SYNCS.PHASECHK.TRANS64 P0, [R2+URZ+0x33480], R4 ;  /* 0x03348004020085a7 */ /* 0x000ea4000800007f */
[----:B--2---:R-:W-:Y:S05]  /*2d450*/  @!P0 BRA `(.L_x_4738) ;  /* 0xfffffffc00f08947 */ /* 0x004fea000383ffff */
[----:B------:R-:W-:Y:S05]  /*2d460*/  BRA `(.L_x_4842) ;  /* 0xffffffa400d47947 */ /* 0x000fea000383ffff */
.L_x_4740:
[----:B--2---:R2:W3:Y:S02]  /*2d470*/  SYNCS.PHASECHK.TRANS64.TRYWAIT P0, [R2+URZ+0x33440], R4 ;  /* 0x03344004020075a7 */ /* 0x0044e4000800017f */
[----:B---3--:R-:W-:Y:S05]  /*2d480*/  @!P0 NANOSLEEP.SYNCS 0x989680 ;  /* 0x009896800000895d */ /* 0x008fea0003900000 */
[----:B------:R-:W3:Y:S02]  /*2d490*/  @!P0 SYNCS.PHASECHK.TRANS64 P0, [R2+URZ+0x33440], R4 ;  /* 0x03344004020085a7 */ /* 0x000ee4000800007f */
[----:B---3--:R-:W-:Y:S05]  /*2d4a0*/  @!P0 BRA `(.L_x_4740) ;  /* 0xfffffffc00f08947 */ /* 0x008fea000383ffff */
[----:B------:R-:W-:Y:S05]  /*2d4b0*/  BRA `(.L_x_4843) ;  /* 0xffffffa800547947 */ /* 0x000fea000383ffff */
.L_x_4744:
[----:B------:R-:W2:Y:S01]  /*2d4c0*/  LDL.LU R11, [R1+0x308] ;  /* 0x00030800010b7983 */ /* 0x000ea20000300800 */
[----:B------:R-:W-:Y:S02]  /*2d4d0*/  IMAD.MOV.U32 R5, RZ, RZ, R12 ;  /* 0x000000ffff057224 */ /* 0x000fe400078e000c */
[----:B------:R-:W-:Y:S02]  /*2d4e0*/  IMAD.MOV.U32 R13, RZ, RZ, R3 ;  /* 0x000000ffff0d7224 */ /* 0x000fe400078e0003 */
[----:B------:R-:W-:Y:S02]  /*2d4f0*/  IMAD.MOV.U32 R12, RZ, RZ, RZ ;  /* 0x000000ffff0c7224 */ /* 0x000fe400078e00ff */
[----:B------:R-:W-:Y:S02]  /*2d500*/  IMAD.MOV.U32 R15, RZ, RZ, -0x1 ;  /* 0xffffffffff0f7424 */ /* 0x000fe400078e00ff */
        /* <DEDUP_REMOVED lines=8> */
.L_x_4844:
[----:B------:R-:W-:Y:S02]  /*2d590*/  IMAD.MOV.U32 R13, RZ, RZ, R4 ;  /* 0x000000ffff0d7224 */ /* 0x000fe400078e0004 */
[----:B------:R-:W-:-:S07]  /*2d5a0*/  IMAD.MOV.U32 R6, RZ, RZ, R14 ;  /* 0x000000ffff067224 */ /* 0x000fce00078e000e */
[----:B------:R-:W-:Y:S05]  /*2d5b0*/  WARPSYNC.COLLECTIVE R15, `(.L_x_4845) ;  /* 0x000000000f087348 */ /* 0x000fea0003c00000 */
[----:B------:R0:W1:Y:S02]  /*2d5c0*/  SHFL.IDX P6, R14, R13, R12, R11 ;  /* 0x0000000c0d0e7389 */ /* 0x00006400000c000b */
[----:B01----:R-:W-:Y:S01]  /*2d5d0*/  ENDCOLLECTIVE ;  /* 0x000000000000791b */ /* 0x003fe20003800000 */
.L_x_4845:
[----:B------:R-:W-:Y:S02]  /*2d5e0*/  IMAD.MOV.U32 R13, RZ, RZ, R3 ;  /* 0x000000ffff0d7224 */ /* 0x000fe400078e0003 */
[----:B------:R-:W-:Y:S02]  /*2d5f0*/  IMAD.MOV.U32 R12, RZ, RZ, 0x1 ;  /* 0x00000001ff0c7424 */ /* 0x000fe400078e00ff */
[----:B------:R-:W-:-:S07]  /*2d600*/  IMAD.MOV.U32 R7, RZ, RZ, R14 ;  /* 0x000000ffff077224 */ /* 0x000fce00078e000e */
[----:B------:R-:W-:Y:S05]  /*2d610*/  WARPSYNC.COLLECTIVE R15, `(.L_x_4846) ;  /* 0x000000000f087348 */ /* 0x000fea0003c00000 */
[----:B------:R0:W1:Y:S02]  /*2d620*/  SHFL.IDX P6, R14, R13, R12, R11 ;  /* 0x0000000c0d0e7389 */ /* 0x00006400000c000b */
[----:B01----:R-:W-:Y:S01]  /*2d630*/  ENDCOLLECTIVE ;  /* 0x000000000000791b */ /* 0x003fe20003800000 */
.L_x_4846:
        /* <DEDUP_REMOVED lines=17> */
.L_x_4847:
[----:B------:R-:W-:Y:S02]  /*2d750*/  IMAD.MOV.U32 R13, RZ, RZ, R3 ;  /* 0x000000ffff0d7224 */ /* 0x000fe400078e0003 */
[----:B------:R-:W-:Y:S02]  /*2d760*/  IMAD.MOV.U32 R12, RZ, RZ, 0x2 ;  /* 0x00000002ff0c7424 */ /* 0x000fe400078e00ff */
[----:B------:R-:W-:-:S07]  /*2d770*/  IMAD.MOV.U32 R5, RZ, RZ, R14 ;  /* 0x000000ffff057224 */ /* 0x000fce00078e000e */
[----:B------:R-:W-:Y:S05]  /*2d780*/  WARPSYNC.COLLECTIVE R15, `(.L_x_4848) ;  /* 0x000000000f087348 */ /* 0x000fea0003c00000 */
[----:B------:R0:W1:Y:S02]  /*2d790*/  SHFL.IDX P6, R14, R13, R12, R11 ;  /* 0x0000000c0d0e7389 */ /* 0x00006400000c000b */
[----:B01----:R-:W-:Y:S01]  /*2d7a0*/  ENDCOLLECTIVE ;  /* 0x000000000000791b */ /* 0x003fe20003800000 */
.L_x_4848:
        /* <DEDUP_REMOVED lines=17> */
.L_x_4849:
[----:B------:R-:W-:Y:S02]  /*2d8c0*/  IMAD.MOV.U32 R13, RZ, RZ, R3 ;  /* 0x000000ffff0d7224 */ /* 0x000fe400078e0003 */
[----:B------:R-:W-:Y:S02]  /*2d8d0*/  IMAD.MOV.U32 R12, RZ, RZ, 0x3 ;  /* 0x00000003ff0c7424 */ /* 0x000fe400078e00ff */
[----:B------:R-:W-:-:S07]  /*2d8e0*/  IMAD.MOV.U32 R5, RZ, RZ, R14 ;  /* 0x000000ffff057224 */ /* 0x000fce00078e000e */
[----:B------:R-:W-:Y:S05]  /*2d8f0*/  WARPSYNC.COLLECTIVE R15, `(.L_x_4850) ;  /* 0x000000000f087348 */ /* 0x000fea0003c00000 */
[----:B------:R0:W1:Y:S02]  /*2d900*/  SHFL.IDX P6, R14, R13, R12, R11 ;  /* 0x0000000c0d0e7389 */ /* 0x00006400000c000b */
[----:B01----:R-:W-:Y:S01]  /*2d910*/  ENDCOLLECTIVE ;  /* 0x000000000000791b */ /* 0x003fe20003800000 */
.L_x_4850:
        /* <DEDUP_REMOVED lines=14> */
.L_x_4851:
[----:B------:R-:W-:Y:S01]  /*2da00*/  @!PT LDS RZ, [RZ] ;  /* 0x00000000fffff984 */ /* 0x000fe20000000800 */
[----:B------:R-:W-:Y:S01]  /*2da10*/  @!PT LDS RZ, [RZ] ;  /* 0x00000000fffff984 */ /* 0x000fe20000000800 */
[----:B------:R-:W-:Y:S01]  /*2da20*/  @!PT LDS RZ, [RZ] ;  /* 0x00000000fffff984 */ /* 0x000fe20000000800 */
[----:B------:R3:W-:Y:S01]  /*2da30*/  @!P3 LDGSTS.E.BYPASS.LTC128B.128 [R8+0x23200], desc[UR50][R6.64+0x80], !P2 ;  /* 0x232000800608bfae */ /* 0x0007e2000d101d72 */
[----:B------:R-:W-:Y:S01]  /*2da40*/  IMAD.MOV.U32 R3, RZ, RZ, R14 ;  /* 0x000000ffff037224 */ /* 0x000fe200078e000e */
[----:B------:R-:W-:Y:S06]  /*2da50*/  BRA `(.L_x_4852) ;  /* 0xffffffac009c7947 */ /* 0x000fec000383ffff */
.L_x_4749:
[----:B----4-:R4:W0:Y:S02]  /*2da60*/  SYNCS.PHASECHK.TRANS64.TRYWAIT P0, [R19+URZ+0x33420], R0 ;  /* 0x03342000130075a7 */ /* 0x010824000800017f */
[----:B0-----:R-:W-:Y:S05]  /*2da70*/  @!P0 NANOSLEEP.SYNCS 0x989680 ;  /* 0x009896800000895d */ /* 0x001fea0003900000 */
[----:B------:R-:W0:Y:S02]  /*2da80*/  @!P0 SYNCS.PHASECHK.TRANS64 P0, [R19+URZ+0x33420], R0 ;  /* 0x03342000130085a7 */ /* 0x000e24000800007f */
[----:B0-----:R-:W-:Y:S05]  /*2da90*/  @!P0 BRA `(.L_x_4749) ;  /* 0xfffffffc00f08947 */ /* 0x001fea000383ffff */
[----:B------:R-:W-:Y:S05]  /*2daa0*/  BRA `(.L_x_4853) ;  /* 0xffffffb0000c7947 */ /* 0x000fea000383ffff */
.L_x_4755:
[----:B-1----:R1:W3:Y:S02]  /*2dab0*/  SYNCS.PHASECHK.TRANS64.TRYWAIT P0, [R6+URZ+0x33480], R5 ;  /* 0x03348005060075a7 */ /* 0x0022e4000800017f */
[----:B---3--:R-:W-:Y:S05]  /*2dac0*/  @!P0 NANOSLEEP.SYNCS 0x989680 ;  /* 0x009896800000895d */ /* 0x008fea0003900000 */
[----:B------:R-:W3:Y:S02]  /*2dad0*/  @!P0 SYNCS.PHASECHK.TRANS64 P0, [R6+URZ+0x33480], R5 ;  /* 0x03348005060085a7 */ /* 0x000ee4000800007f */
[----:B---3--:R-:W-:Y:S05]  /*2dae0*/  @!P0 BRA `(.L_x_4755) ;  /* 0xfffffffc00f08947 */ /* 0x008fea000383ffff */
[----:B------:R-:W-:Y:S05]  /*2daf0*/  BRA `(.L_x_4854) ;  /* 0xffffffb000c47947 */ /* 0x000fea000383ffff */
.L_x_4762:
[----:B--2---:R2:W3:Y:S02]  /*2db00*/  SYNCS.PHASECHK.TRANS64.TRYWAIT P0, [R6+URZ+0x33440], R5 ;  /* 0x03344005060075a7 */ /* 0x0044e4000800017f */
[----:B---3--:R-:W-:Y:S05]  /*2db10*/  @!P0 NANOSLEEP.SYNCS 0x989680 ;  /* 0x009896800000895d */ /* 0x008fea0003900000 */
[----:B------:R-:W3:Y:S02]  /*2db20*/  @!P0 SYNCS.PHASECHK.TRANS64 P0, [R6+URZ+0x33440], R5 ;  /* 0x03344005060085a7 */ /* 0x000ee4000800007f */
[----:B---3--:R-:W-:Y:S05]  /*2db30*/  @!P0 BRA `(.L_x_4762) ;  /* 0xfffffffc00f08947 */ /* 0x008fea000383ffff */
[----:B------:R-:W-:Y:S05]  /*2db40*/  BRA `(.L_x_4855) ;  /* 0xffffffb400c47947 */ /* 0x000fea000383ffff */
.L_x_4770:
[----:B---3--:R3:W4:Y:S02]  /*2db50*/  SYNCS.PHASECHK.TRANS64.TRYWAIT P0, [R3+URZ+0x33470], R4 ;  /* 0x03347004030075a7 */ /* 0x008724000800017f */
[----:B----4-:R-:W-:Y:S05]  /*2db60*/  @!P0 NANOSLEEP.SYNCS 0x989680 ;  /* 0x009896800000895d */ /* 0x010fea0003900000 */
[----:B------:R-:W4:Y:S02]  /*2db70*/  @!P0 SYNCS.PHASECHK.TRANS64 P0, [R3+URZ+0x33470], R4 ;  /* 0x03347004030085a7 */ /* 0x000f24000800007f */
[----:B----4-:R-:W-:Y:S05]  /*2db80*/  @!P0 BRA `(.L_x_4770) ;  /* 0xfffffffc00f08947 */ /* 0x010fea000383ffff */
[----:B------:R-:W-:Y:S05]  /*2db90*/  BRA `(.L_x_4856) ;  /* 0xffffffb800d87947 */ /* 0x000fea000383ffff */
.L_x_4772:
[----:B---3--:R3:W4:Y:S02]  /*2dba0*/  SYNCS.PHASECHK.TRANS64.TRYWAIT P0, [R3+URZ+0x33460], R4 ;  /* 0x03346004030075a7 */ /* 0x008724000800017f */
[----:B----4-:R-:W-:Y:S05]  /*2dbb0*/  @!P0 NANOSLEEP.SYNCS 0x989680 ;  /* 0x009896800000895d */ /* 0x010fea0003900000 */
[----:B------:R-:W4:Y:S02]  /*2dbc0*/  @!P0 SYNCS.PHASECHK.TRANS64 P0, [R3+URZ+0x33460], R4 ;  /* 0x03346004030085a7 */ /* 0x000f24000800007f */
[----:B----4-:R-:W-:Y:S05]  /*2dbd0*/  @!P0 BRA `(.L_x_4772) ;  /* 0xfffffffc00f08947 */ /* 0x010fea000383ffff */
[----:B------:R-:W-:Y:S05]  /*2dbe0*/  BRA `(.L_x_4857) ;  /* 0xffffffb800e07947 */ /* 0x000fea000383ffff */
.L_x_4779:
[----:B0-----:R0:W2:Y:S02]  /*2dbf0*/  SYNCS.PHASECHK.TRANS64.TRYWAIT P1, [R0+URZ+0x33470], R2 ;  /* 0x03347002000075a7 */ /* 0x0010a4000802017f */
[----:B--2---:R-:W-:Y:S05]  /*2dc00*/  @!P1 NANOSLEEP.SYNCS 0x989680 ;  /* 0x009896800000995d */ /* 0x004fea0003900000 */
[----:B------:R-:W2:Y:S02]  /*2dc10*/  @!P1 SYNCS.PHASECHK.TRANS64 P1, [R0+URZ+0x33470], R2 ;  /* 0x03347002000095a7 */ /* 0x000ea4000802007f */
[----:B--2---:R-:W-:Y:S05]  /*2dc20*/  @!P1 BRA `(.L_x_4779) ;  /* 0xfffffffc00f09947 */ /* 0x004fea000383ffff */
[----:B------:R-:W-:Y:S05]  /*2dc30*/  BRA `(.L_x_4858) ;  /* 0xffffffc800647947 */ /* 0x000fea000383ffff */
.L_x_4781:
[----:B0-----:R0:W2:Y:S02]  /*2dc40*/  SYNCS.PHASECHK.TRANS64.TRYWAIT P1, [R0+URZ+0x33460], R2 ;  /* 0x03346002000075a7 */ /* 0x0010a4000802017f */
[----:B--2---:R-:W-:Y:S05]  /*2dc50*/  @!P1 NANOSLEEP.SYNCS 0x989680 ;  /* 0x009896800000995d */ /* 0x004fea0003900000 */
[----:B------:R-:W2:Y:S02]  /*2dc60*/  @!P1 SYNCS.PHASECHK.TRANS64 P1, [R0+URZ+0x33460], R2 ;  /* 0x03346002000095a7 */ /* 0x000ea4000802007f */
[----:B--2---:R-:W-:Y:S05]  /*2dc70*/  @!P1 BRA `(.L_x_4781) ;  /* 0xfffffffc00f09947 */ /* 0x004fea000383ffff */
[----:B------:R-:W-:Y:S05]  /*2dc80*/  BRA `(.L_x_4859) ;  /* 0xffffffc8006c7947 */ /* 0x000fea000383ffff */
.L_x_4785:
[----:B------:R-:W2:Y:S01]  /*2dc90*/  LDL R0, [R1+0x2e0] ;  /* 0x0002e00001007983 */ /* 0x000ea20000100800 */
[----:B------:R-:W-:Y:S01]  /*2dca0*/  BSSY B0, `(.L_x_4860) ;  /* 0x0000008000007945 */ /* 0x000fe20003800000 */
[----:B------:R-:W-:Y:S02]  /*2dcb0*/  IMAD.MOV.U32 R12, RZ, RZ, RZ ;  /* 0x000000ffff0c7224 */ /* 0x000fe400078e00ff */
[----:B------:R-:W-:Y:S02]  /*2dcc0*/  IMAD.MOV.U32 R11, RZ, RZ, 0x1f ;  /* 0x0000001fff0b7424 */ /* 0x000fe400078e00ff */
[----:B------:R-:W-:Y:S02]  /*2dcd0*/  IMAD.MOV.U32 R15, RZ, RZ, -0x1 ;  /* 0xffffffffff0f7424 */ /* 0x000fe400078e00ff */
[----:B--2---:R-:W-:-:S07]  /*2dce0*/  IMAD.MOV.U32 R13, RZ, RZ, R0 ;  /* 0x000000ffff0d7224 */ /* 0x004fce00078e0000 */
[----:B-1----:R-:W-:Y:S05]  /*2dcf0*/  WARPSYNC.COLLECTIVE R15, `(.L_x_4861) ;  /* 0x000000000f087348 */ /* 0x002fea0003c00000 */
[----:B------:R0:W2:Y:S02]  /*2dd00*/  SHFL.IDX P6, R14, R13, R12, R11 ;  /* 0x0000000c0d0e7389 */ /* 0x0000a400000c000b */
[----:B012---:R-:W-:Y:S01]  /*2dd10*/  ENDCOLLECTIVE ;  /* 0x000000000000791b */ /* 0x007fe20003800000 */
.L_x_4861:
[----:B------:R-:W-:Y:S05]  /*2dd20*/  BSYNC B0 ;  /* 0x0000000000007941 */ /* 0x000fea0003800000 */
.L_x_4860:
        /* <DEDUP_REMOVED lines=9> */
.L_x_4862:
        /* <DEDUP_REMOVED lines=21> */
[----:B------:R-:W-:-:S04]  /*2df10*/  IMAD R2, R6, R4, RZ ;  /* 0x0000000406027224 */ /* 0x000fc800078e02ff */
[----:B------:R-:W-:-:S07]  /*2df20*/  IMAD.MOV.U32 R13, RZ, RZ, R2 ;  /* 0x000000ffff0d7224 */ /* 0x000fce00078e0002 */
[----:B------:R-:W-:Y:S05]  /*2df30*/  WARPSYNC.COLLECTIVE R15, `(.L_x_4863) ;  /* 0x000000000f087348 */ /* 0x000fea0003c00000 */
[----:B------:R0:W1:Y:S02]  /*2df40*/  SHFL.UP P6, R14, R13, R12, R11 ;  /* 0x0400000c0d0e7389 */ /* 0x00006400000c000b */
[----:B01----:R-:W-:Y:S01]  /*2df50*/  ENDCOLLECTIVE ;  /* 0x000000000000791b */ /* 0x003fe20003800000 */
.L_x_4863:
        /* <DEDUP_REMOVED lines=8> */
.L_x_4864:
        /* <DEDUP_REMOVED lines=8> */
.L_x_4865:
        /* <DEDUP_REMOVED lines=8> */
.L_x_4866:
        /* <DEDUP_REMOVED lines=8> */
.L_x_4867:
        /* <DEDUP_REMOVED lines=9> */
.L_x_4868:
[----:B------:R-:W-:Y:S01]  /*2e1f0*/  IMAD.MOV.U32 R9, RZ, RZ, R14 ;  /* 0x000000ffff097224 */ /* 0x000fe200078e000e */
[----:B------:R-:W-:Y:S06]  /*2e200*/  BRA `(.L_x_4869) ;  /* 0xffffffd400247947 */ /* 0x000fec000383ffff */
.L_x_4788:
[----:B------:R-:W-:Y:S01]  /*2e210*/  BSSY B0, `(.L_x_4870) ;  /* 0x0000008000007945 */ /* 0x000fe20003800000 */
[----:B------:R-:W-:Y:S02]  /*2e220*/  IMAD.MOV.U32 R13, RZ, RZ, R2 ;  /* 0x000000ffff0d7224 */ /* 0x000fe400078e0002 */
[----:B------:R-:W-:Y:S02]  /*2e230*/  IMAD.MOV.U32 R12, RZ, RZ, 0x1 ;  /* 0x00000001ff0c7424 */ /* 0x000fe400078e00ff */
[----:B------:R-:W-:Y:S02]  /*2e240*/  IMAD.MOV.U32 R11, RZ, RZ, RZ ;  /* 0x000000ffff0b7224 */ /* 0x000fe400078e00ff */
[----:B------:R-:W-:-:S07]  /*2e250*/  IMAD.MOV.U32 R15, RZ, RZ, -0x1 ;  /* 0xffffffffff0f7424 */ /* 0x000fce00078e00ff */
[----:B01----:R-:W-:Y:S05]  /*2e260*/  WARPSYNC.COLLECTIVE R15, `(.L_x_4871) ;  /* 0x000000000f087348 */ /* 0x003fea0003c00000 */
[----:B------:R2:W3:Y:S02]  /*2e270*/  SHFL.UP P6, R14, R13, R12, R11 ;  /* 0x0400000c0d0e7389 */ /* 0x0004e400000c000b */
[----:B0123--:R-:W-:Y:S01]  /*2e280*/  ENDCOLLECTIVE ;  /* 0x000000000000791b */ /* 0x00ffe20003800000 */
.L_x_4871:
[----:B------:R-:W-:Y:S05]  /*2e290*/  BSYNC B0 ;  /* 0x0000000000007941 */ /* 0x000fea0003800000 */
.L_x_4870:
        /* <DEDUP_REMOVED lines=10> */
.L_x_4872:
        /* <DEDUP_REMOVED lines=8> */
.L_x_4873:
        /* <DEDUP_REMOVED lines=8> */
.L_x_4874:
        /* <DEDUP_REMOVED lines=8> */
.L_x_4875:
        /* <DEDUP_REMOVED lines=9> */
.L_x_4876:
[----:B------:R-:W-:Y:S01]  /*2e550*/  IMAD.MOV.U32 R9, RZ, RZ, R14 ;  /* 0x000000ffff097224 */ /* 0x000fe200078e000e */
[----:B------:R-:W-:Y:S06]  /*2e560*/  BRA `(.L_x_4877) ;  /* 0xffffffd000f87947 */ /* 0x000fec000383ffff */
.L_x_4790:
[----:B------:R-:W-:Y:S01]  /*2e570*/  BSSY B0, `(.L_x_4878) ;  /* 0x0000006000007945 */ /* 0x000fe20003800000 */
[----:B------:R-:W-:Y:S01]  /*2e580*/  PLOP3.LUT P6, PT, P6, PT, PT, 0x8, 0x0 ;  /* 0x000000000000781c */ /* 0x000fe200037ce170 */
[----:B------:R-:W-:-:S12]  /*2e590*/  IMAD.MOV.U32 R15, RZ, RZ, -0x1 ;  /* 0xffffffffff0f7424 */ /* 0x000fd800078e00ff */
[----:B01----:R-:W-:Y:S05]  /*2e5a0*/  WARPSYNC.COLLECTIVE R15, `(.L_x_4879) ;  /* 0x000000000f087348 */ /* 0x003fea0003c00000 */
[----:B------:R-:W-:Y:S01]  /*2e5b0*/  VOTE.ANY R14, PT, P6 ;  /* 0x00000000000e7806 */ /* 0x000fe200030e0100 */
[----:B01----:R-:W-:Y:S06]  /*2e5c0*/  ENDCOLLECTIVE ;  /* 0x000000000000791b */ /* 0x003fec0003800000 */
.L_x_4879:
[----:B------:R-:W-:Y:S05]  /*2e5d0*/  BSYNC B0 ;  /* 0x0000000000007941 */ /* 0x000fea0003800000 */
.L_x_4878:
        /* <DEDUP_REMOVED lines=10> */
.L_x_4880:
[----:B------:R-:W-:Y:S02]  /*2e680*/  IMAD.MOV.U32 R13, RZ, RZ, R6 ;  /* 0x000000ffff0d7224 */ /* 0x000fe400078e0006 */
[----:B------:R-:W-:-:S07]  /*2e690*/  IMAD.MOV.U32 R4, RZ, RZ, R14 ;  /* 0x000000ffff047224 */ /* 0x000fce00078e000e */
[----:B------:R-:W-:Y:S05]  /*2e6a0*/  WARPSYNC.COLLECTIVE R15, `(.L_x_4881) ;  /* 0x000000000f087348 */ /* 0x000fea0003c00000 */
[----:B------:R0:W1:Y:S02]  /*2e6b0*/  SHFL.IDX P6, R14, R13, R12, R11 ;  /* 0x0000000c0d0e7389 */ /* 0x00006400000c000b */
[----:B01----:R-:W-:Y:S01]  /*2e6c0*/  ENDCOLLECTIVE ;  /* 0x000000000000791b */ /* 0x003fe20003800000 */
.L_x_4881:
[----:B------:R-:W-:Y:S02]  /*2e6d0*/  IMAD.MOV.U32 R6, RZ, RZ, R14 ;  /* 0x000000ffff067224 */ /* 0x000fe400078e000e */
[----:B------:R-:W-:-:S05]  /*2e6e0*/  IMAD.IADD R10, R3, 0x1, R10 ;  /* 0x00000001030a7824 */ /* 0x000fca00078e020a */
[----:B------:R0:W-:Y:S01]  /*2e6f0*/  STL [R1+0x2ec], R10 ;  /* 0x0002ec0a01007387 */ /* 0x0001e20000100800 */
[----:B------:R-:W-:Y:S05]  /*2e700*/  BRA `(.L_x_4882) ;  /* 0xffffffd000d87947 */ /* 0x000fea000383ffff */
.L_x_4792:
[----:B------:R-:W-:Y:S01]  /*2e710*/  BSSY B0, `(.L_x_4883) ;  /* 0x0000008000007945 */ /* 0x000fe20003800000 */
[----:B------:R-:W-:Y:S02]  /*2e720*/  IMAD.MOV.U32 R13, RZ, RZ, R7 ;  /* 0x000000ffff0d7224 */ /* 0x000fe400078e0007 */
[----:B------:R-:W-:Y:S02]  /*2e730*/  IMAD.MOV.U32 R12, RZ, RZ, R3 ;  /* 0x000000ffff0c7224 */ /* 0x000fe400078e0003 */
[----:B------:R-:W-:Y:S02]  /*2e740*/  IMAD.MOV.U32 R11, RZ, RZ, 0x1f ;  /* 0x0000001fff0b7424 */ /* 0x000fe400078e00ff */
[----:B------:R-:W-:-:S07]  /*2e750*/  IMAD.MOV.U32 R15, RZ, RZ, -0x1 ;  /* 0xffffffffff0f7424 */ /* 0x000fce00078e00ff */
[----:B01----:R-:W-:Y:S05]  /*2e760*/  WARPSYNC.COLLECTIVE R15, `(.L_x_4884) ;  /* 0x000000000f087348 */ /* 0x003fea0003c00000 */
[----:B------:R2:W3:Y:S02]  /*2e770*/  SHFL.IDX P6, R14, R13, R12, R11 ;  /* 0x0000000c0d0e7389 */ /* 0x0004e400000c000b */
[----:B0123--:R-:W-:Y:S01]  /*2e780*/  ENDCOLLECTIVE ;  /* 0x000000000000791b */ /* 0x00ffe20003800000 */
.L_x_4884:
[----:B------:R-:W-:Y:S05]  /*2e790*/  BSYNC B0 ;  /* 0x0000000000007941 */ /* 0x000fea0003800000 */
.L_x_4883:
[----:B------:R-:W-:Y:S01]  /*2e7a0*/  IMAD.MOV.U32 R3, RZ, RZ, R14 ;  /* 0x000000ffff037224 */ /* 0x000fe200078e000e */
[----:B------:R-:W-:Y:S06]  /*2e7b0*/  BRA `(.L_x_4885) ;  /* 0xffffffd000c47947 */ /* 0x000fec000383ffff */
.L_x_4798:
[----:B0-----:R0:W1:Y:S02]  /*2e7c0*/  SYNCS.PHASECHK.TRANS64.TRYWAIT P0, [R0+URZ+0x33420], R3 ;  /* 0x03342003000075a7 */ /* 0x001064000800017f */
[----:B-1----:R-:W-:Y:S05]  /*2e7d0*/  @!P0 NANOSLEEP.SYNCS 0x989680 ;  /* 0x009896800000895d */ /* 0x002fea0003900000 */
[----:B------:R-:W1:Y:S02]  /*2e7e0*/  @!P0 SYNCS.PHASECHK.TRANS64 P0, [R0+URZ+0x33420], R3 ;  /* 0x03342003000085a7 */ /* 0x000e64000800007f */
[----:B-1----:R-:W-:Y:S05]  /*2e7f0*/  @!P0 BRA `(.L_x_4798) ;  /* 0xfffffffc00f08947 */ /* 0x002fea000383ffff */
[----:B------:R-:W-:Y:S05]  /*2e800*/  BRA `(.L_x_4886) ;  /* 0xffffffdc00647947 */ /* 0x000fea000383ffff */
.L_x_4799:
        /* <DEDUP_REMOVED lines=11> */
.L_x_4888:
[----:B------:R-:W-:Y:S05]  /*2e8c0*/  BSYNC B0 ;  /* 0x0000000000007941 */ /* 0x000fea0003800000 */
.L_x_4887:
[----:B------:R-:W-:Y:S05]  /*2e8d0*/  BRA `(.L_x_4889) ;  /* 0xffffffdc004c7947 */ /* 0x000fea000383ffff */
.L_x_4802:
[----:B------:R-:W-:Y:S01]  /*2e8e0*/  BSSY B1, `(.L_x_4890) ;  /* 0x0000006000017945 */ /* 0x000fe20003800000 */
[----:B------:R-:W-:-:S07]  /*2e8f0*/  IMAD.MOV.U32 R15, RZ, RZ, -0x1 ;  /* 0xffffffffff0f7424 */ /* 0x000fce00078e00ff */
[----:B01----:R-:W-:Y:S05]  /*2e900*/  WARPSYNC.COLLECTIVE R15, `(.L_x_4891) ;  /* 0x000000000f0c7348 */ /* 0x003fea0003c00000 */
[----:B------:R-:W-:Y:S02]  /*2e910*/  ELECT P6, UR62, PT ;  /* 0x00000000003e782f */ /* 0x000fe400038c0000 */
[----:B------:R-:W-:Y:S01]  /*2e920*/  MOV R14, UR62 ;  /* 0x0000003e000e7c02 */ /* 0x000fe20008000f00 */
[----:B01----:R-:W-:Y:S10]  /*2e930*/  ENDCOLLECTIVE ;  /* 0x000000000000791b */ /* 0x003ff40003800000 */
.L_x_4891:
[----:B------:R-:W-:Y:S05]  /*2e940*/  BSYNC B1 ;  /* 0x0000000000017941 */ /* 0x000fea0003800000 */
.L_x_4890:
[----:B------:R-:W-:Y:S05]  /*2e950*/  BRA `(.L_x_4892) ;  /* 0xffffffdc00447947 */ /* 0x000fea000383ffff */
.L_x_4804:
[----:B0-----:R0:W1:Y:S02]  /*2e960*/  SYNCS.PHASECHK.TRANS64.TRYWAIT P1, [R6+URZ], R5 ;  /* 0x00000005060075a7 */ /* 0x001064000802017f */
[----:B-1----:R-:W-:Y:S05]  /*2e970*/  @!P1 NANOSLEEP.SYNCS 0x989680 ;  /* 0x009896800000995d */ /* 0x002fea0003900000 */
[----:B------:R-:W1:Y:S02]  /*2e980*/  @!P1 SYNCS.PHASECHK.TRANS64 P1, [R6+URZ], R5 ;  /* 0x00000005060095a7 */ /* 0x000e64000802007f */
[----:B-1----:R-:W-:Y:S05]  /*2e990*/  @!P1 BRA `(.L_x_4804) ;  /* 0xfffffffc00f09947 */ /* 0x002fea000383ffff */
[----:B------:R-:W-:Y:S05]  /*2e9a0*/  BRA `(.L_x_4893) ;  /* 0xffffffdc00807947 */ /* 0x000fea000383ffff */
.L_x_4805:
[----:B-1----:R1:W2:Y:S02]  /*2e9b0*/  SYNCS.PHASECHK.TRANS64.TRYWAIT P1, [R7+URZ], R2 ;  /* 0x00000002070075a7 */ /* 0x0022a4000802017f */
[----:B--2---:R-:W-:Y:S05]  /*2e9c0*/  @!P1 NANOSLEEP.SYNCS 0x989680 ;  /* 0x009896800000995d */ /* 0x004fea0003900000 */
[----:B------:R-:W2:Y:S02]  /*2e9d0*/  @!P1 SYNCS.PHASECHK.TRANS64 P1, [R7+URZ], R2 ;  /* 0x00000002070095a7 */ /* 0x000ea4000802007f */
[----:B--2---:R-:W-:Y:S05]  /*2e9e0*/  @!P1 BRA `(.L_x_4805) ;  /* 0xfffffffc00f09947 */ /* 0x004fea000383ffff */
[----:B------:R-:W-:Y:S05]  /*2e9f0*/  BRA `(.L_x_4894) ;  /* 0xffffffdc00747947 */ /* 0x000fea000383ffff */
.L_x_4807:
[----:B--2---:R2:W3:Y:S02]  /*2ea00*/  SYNCS.PHASECHK.TRANS64.TRYWAIT P1, [R4+URZ+0x33460], R5 ;  /* 0x03346005040075a7 */ /* 0x0044e4000802017f */
[----:B---3--:R-:W-:Y:S05]  /*2ea10*/  @!P1 NANOSLEEP.SYNCS 0x989680 ;  /* 0x009896800000995d */ /* 0x008fea0003900000 */
[----:B------:R-:W3:Y:S02]  /*2ea20*/  @!P1 SYNCS.PHASECHK.TRANS64 P1, [R4+URZ+0x33460], R5 ;  /* 0x03346005040095a7 */ /* 0x000ee4000802007f */
[----:B---3--:R-:W-:Y:S05]  /*2ea30*/  @!P1 BRA `(.L_x_4807) ;  /* 0xfffffffc00f09947 */ /* 0x008fea000383ffff */
[----:B------:R-:W-:Y:S05]  /*2ea40*/  BRA `(.L_x_4895) ;  /* 0xffffffdc00787947 */ /* 0x000fea000383ffff */
.L_x_4809:
[----:B---3--:R3:W4:Y:S02]  /*2ea50*/  SYNCS.PHASECHK.TRANS64.TRYWAIT P1, [R3+URZ+0x33460], R2 ;  /* 0x03346002030075a7 */ /* 0x008724000802017f */
[----:B----4-:R-:W-:Y:S05]  /*2ea60*/  @!P1 NANOSLEEP.SYNCS 0x989680 ;  /* 0x009896800000995d */ /* 0x010fea0003900000 */
[----:B------:R-:W4:Y:S02]  /*2ea70*/  @!P1 SYNCS.PHASECHK.TRANS64 P1, [R3+URZ+0x33460], R2 ;  /* 0x03346002030095a7 */ /* 0x000f24000802007f */
[----:B----4-:R-:W-:Y:S05]  /*2ea80*/  @!P1 BRA `(.L_x_4809) ;  /* 0xfffffffc00f09947 */ /* 0x010fea000383ffff */
[----:B------:R-:W-:Y:S05]  /*2ea90*/  BRA `(.L_x_4896) ;  /* 0xffffffdc00787947 */ /* 0x000fea000383ffff */
.L_x_4811:
[----:B----4-:R4:W0:Y:S02]  /*2eaa0*/  SYNCS.PHASECHK.TRANS64.TRYWAIT P0, [R4+URZ+0x33480], R5 ;  /* 0x03348005040075a7 */ /* 0x010824000800017f */
[----:B0-----:R-:W-:Y:S05]  /*2eab0*/  @!P0 NANOSLEEP.SYNCS 0x989680 ;  /* 0x009896800000895d */ /* 0x001fea0003900000 */
[----:B------:R-:W0:Y:S02]  /*2eac0*/  @!P0 SYNCS.PHASECHK.TRANS64 P0, [R4+URZ+0x33480], R5 ;  /* 0x03348005040085a7 */ /* 0x000e24000800007f */
[----:B0-----:R-:W-:Y:S05]  /*2ead0*/  @!P0 BRA `(.L_x_4811) ;  /* 0xfffffffc00f08947 */ /* 0x001fea000383ffff */
[----:B------:R-:W-:Y:S05]  /*2eae0*/  BRA `(.L_x_4812) ;  /* 0xffffffdc00747947 */ /* 0x000fea000383ffff */
        .type           $_ZN7cutlass13device_kernelIN5flash11enable_sm90INS1_16FlashAttnFwdSm90INS1_25CollectiveMainloopFwdSm90ILi2EN4cute5tupleIJNS5_1CILi1EEES8_S8_EEENS6_IJNS7_ILi128EEENS7_ILi160EEENS7_ILi192EEEEEELi192ENS_12float_e4m3_tEfNS_4arch4Sm90ELb0ELb1ELb0ELb1ELb0ELb1ELb0ELb1ELb1ELb1ELb1ELb0EEENS1_21CollectiveEpilogueFwdINS6_IJSA_SC_SB_EEES9_NS_10bfloat16_tESG_Li256ELb1ELb1ELb1ELb1EEENS1_36VarlenDynamicPersistentTileSchedulerILi128ELi160ELi256ELi128ELb1ELb1ELb1ELb1ELb0ELb1EEEEEEEEEvNT_6ParamsE$_ZZN5flash25CollectiveMainloopFwdSm90ILi2EN4cute5tupleIJNS1_1CILi1EEES4_S4_EEENS2_IJNS3_ILi128EEENS3_ILi160EEENS3_ILi192EEEEEELi192EN7cutlass12float_e4m3_tEfNSA_4arch4Sm90ELb0ELb1ELb0ELb1ELb0ELb1ELb0ELb1ELb1ELb1ELb1ELb0EE12store_kv_newINS_16FlashAttnFwdSm90ISE_NS_21CollectiveEpilogueFwdINS2_IJS6_S8_S7_EEES5_NSA_10bfloat16_tESD_Li256ELb1ELb1ELb1ELb1EEENS_36VarlenDynamicPersistentTileSchedulerILi128ELi160ELi256ELi128ELb1ELb1ELb1ELb1ELb0ELb1EEEE13SharedStorageEEEbRKNSE_6ParamsENSA_25PipelineTmaAsyncNoClusterILi2ENSA_16PipelineTmaAsyncILi2EEEEESV_RNSA_13PipelineStateILj2EEEiRT_RKNS_16SeqlenInfoQKNewKILb1ELb1EEENS2_IJiiiiEEEENKUliRKT_E_clISX_EEDaiS18_,@function
        .size           $_ZN7cutlass13device_kernelIN5flash11enable_sm90INS1_16FlashAttnFwdSm90INS1_25CollectiveMainloopFwdSm90ILi2EN4cute5tupleIJNS5_1CILi1EEES8_S8_EEENS6_IJNS7_ILi128EEENS7_ILi160EEENS7_ILi192EEEEEELi192ENS_12float_e4m3_tEfNS_4arch4Sm90ELb0ELb1ELb0ELb1ELb0ELb1ELb0ELb1ELb1ELb1ELb1ELb0EEENS1_21CollectiveEpilogueFwdINS6_IJSA_SC_SB_EEES9_NS_10bfloat16_tESG_Li256ELb1ELb1ELb1ELb1EEENS1_36VarlenDynamicPersistentTileSchedulerILi128ELi160ELi256ELi128ELb1ELb1ELb1ELb1ELb0ELb1EEEEEEEEEvNT_6ParamsE$_ZZN5flash25CollectiveMainloopFwdSm90ILi2EN4cute5tupleIJNS1_1CILi1EEES4_S4_EEENS2_IJNS3_ILi128EEENS3_ILi160EEENS3_ILi192EEEEEELi192EN7cutlass12float_e4m3_tEfNSA_4arch4Sm90ELb0ELb1ELb0ELb1ELb0ELb1ELb0ELb1ELb1ELb1ELb1ELb0EE12store_kv_newINS_16FlashAttnFwdSm90ISE_NS_21CollectiveEpilogueFwdINS2_IJS6_S8_S7_EEES5_NSA_10bfloat16_tESD_Li256ELb1ELb1ELb1ELb1EEENS_36VarlenDynamicPersistentTileSchedulerILi128ELi160ELi256ELi128ELb1ELb1ELb1ELb1ELb0ELb1EEEE13SharedStorageEEEbRKNSE_6ParamsENSA_25PipelineTmaAsyncNoClusterILi2ENSA_16PipelineTmaAsyncILi2EEEEESV_RNSA_13PipelineStateILj2EEEiRT_RKNS_16SeqlenInfoQKNewKILb1ELb1EEENS2_IJiiiiEEEENKUliRKT_E_clISX_EEDaiS18_,(.L_x_13271 - $_ZN7cutlass13device_kernelIN5flash11enable_sm90INS1_16FlashAttnFwdSm90INS1_25CollectiveMainloopFwdSm90ILi2EN4cute5tupleIJNS5_1CILi1EEES8_S8_EEENS6_IJNS7_ILi128EEENS7_ILi160EEENS7_ILi192EEEEEELi192ENS_12float_e4m3_tEfNS_4arch4Sm90ELb0ELb1ELb0ELb1ELb0ELb1ELb0ELb1ELb1ELb1ELb1ELb0EEENS1_21CollectiveEpilogueFwdINS6_IJSA_SC_SB_EEES9_NS_10bfloat16_tESG_Li256ELb1ELb1ELb1ELb1EEENS1_36VarlenDynamicPersistentTileSchedulerILi128ELi160ELi256ELi128ELb1ELb1ELb1ELb1ELb0ELb1EEEEEEEEEvNT_6ParamsE$_ZZN5flash25CollectiveMainloopFwdSm90ILi2EN4cute5tupleIJNS1_1CILi1EEES4_S4_EEENS2_IJNS3_ILi128EEENS3_ILi160EEENS3_ILi192EEEEEELi192EN7cutlass12float_e4m3_tEfNSA_4arch4Sm90ELb0ELb1ELb0ELb1ELb0ELb1ELb0ELb1ELb1ELb1ELb1ELb0EE12store_kv_newINS_16FlashAttnFwdSm90ISE_NS_21CollectiveEpilogueFwdINS2_IJS6_S8_S7_EEES5_NSA_10bfloat16_tESD_Li256ELb1ELb1ELb1ELb1EEENS_36VarlenDynamicPersistentTileSchedulerILi128ELi160ELi256ELi128ELb1ELb1ELb1ELb1ELb0ELb1EEEE13SharedStorageEEEbRKNSE_6ParamsENSA_25PipelineTmaAsyncNoClusterILi2ENSA_16PipelineTmaAsyncILi2EEEEESV_RNSA_13PipelineStateILj2EEEiRT_RKNS_16SeqlenInfoQKNewKILb1ELb1EEENS2_IJiiiiEEEENKUliRKT_E_clISX_EEDaiS18_)
$_ZN7cutlass13device_kernelIN5flash11enable_sm90INS1_16FlashAttnFwdSm90INS1_25CollectiveMainloopFwdSm90ILi2EN4cute5tupleIJNS5_1CILi1EEES8_S8_EEENS6_IJNS7_ILi128EEENS7_ILi160EEENS7_ILi192EEEEEELi192ENS_12float_e4m3_tEfNS_4arch4Sm90ELb0ELb1ELb0ELb1ELb0ELb1ELb0ELb1ELb1ELb1ELb1ELb0EEENS1_21CollectiveEpilogueFwdINS6_IJSA_SC_SB_EEES9_NS_10bfloat16_tESG_Li256ELb1ELb1ELb1ELb1EEENS1_36VarlenDynamicPersistentTileSchedulerILi128ELi160ELi256ELi128ELb1ELb1ELb1ELb1ELb0ELb1EEEEEEEEEvNT_6ParamsE$_ZZN5flash25CollectiveMainloopFwdSm90ILi2EN4cute5tupleIJNS1_1CILi1EEES4_S4_EEENS2_IJNS3_ILi128EEENS3_ILi160EEENS3_ILi192EEEEEELi192EN7cutlass12float_e4m3_tEfNSA_4arch4Sm90ELb0ELb1ELb0ELb1ELb0ELb1ELb0ELb1ELb1ELb1ELb1ELb0EE12store_kv_newINS_16FlashAttnFwdSm90ISE_NS_21CollectiveEpilogueFwdINS2_IJS6_S8_S7_EEES5_NSA_10bfloat16_tESD_Li256ELb1ELb1ELb1ELb1EEENS_36VarlenDynamicPersistentTileSchedulerILi128ELi160ELi256ELi128ELb1ELb1ELb1ELb1ELb0ELb1EEEE13SharedStorageEEEbRKNSE_6ParamsENSA_25PipelineTmaAsyncNoClusterILi2ENSA_16PipelineTmaAsyncILi2EEEEESV_RNSA_13PipelineStateILj2EEEiRT_RKNS_16SeqlenInfoQKNewKILb1ELb1EEENS2_IJiiiiEEEENKUliRKT_E_clISX_EEDaiS18_:
[----:B------:R-:W-:Y:S05]  /*2eaf0*/  YIELD ;  /* 0x0000000000007946 */ /* 0x000fea0003800000 */
[----:B------:R-:W-:Y:S02]  /*2eb00*/  ULDC UR4, c[0x0][0x20] ;  /* 0x0000080000047ab9 */ /* 0x000fe40000000800 */
[----:B------:R-:W-:-:S05]  /*2eb10*/  VIADD R82, R10, -UR4 ;  /* 0x800000040a527c36 */ /* 0x000fca0008000000 */
[----:B------:R-:W2:Y:S01]  /*2eb20*/  LDL.64 R12, [R82+0x8] ;  /* 0x00000800520c7983 */ /* 0x000ea20000100a00 */
[----:B------:R-:W0:Y:S02]  /*2eb30*/  LDC.64 R84, c[0x0][0x208] ;  /* 0x00008200ff547b82 */ /* 0x000e240000000a00 */
[----:B0-----:R-:W-:Y:S02]  /*2eb40*/  R2UR UR6, R84 ;  /* 0x00000000540672ca */ /* 0x001fe400000e0000 */
[----:B------:R-:W-:-:S13]  /*2eb50*/  R2UR UR7, R85 ;  /* 0x00000000550772ca */ /* 0x000fda00000e0000 */
[----:B--2---:R-:W2:Y:S01]  /*2eb60*/  LD.E R14, desc[UR6][R12.64+0x174] ;  /* 0x000174060c0e7980 */ /* 0x004ea2000c101900 */
[----:B------:R-:W-:Y:S01]  /*2eb70*/  VIADD R83, R83, -UR4 ;  /* 0x8000000453537c36 */ /* 0x000fe20008000000 */
[----:B------:R-:W-:Y:S01]  /*2eb80*/  BSSY B0, `(.L_x_4897) ;  /* 0x000110d000007945 */ /* 0x000fe20003800000 */
[----:B--2---:R-:W-:-:S13]  /*2eb90*/  ISETP.GE.AND P1, PT, R14, 0x1, PT ;  /* 0x000000010e00780c */ /* 0x004fda0003f26270 */
[----:B------:R-:W-:Y:S05]  /*2eba0*/  @!P1 BRA `(.L_x_4898) ;  /* 0x0000010400049947 */ /* 0x000fea0003800000 */
[----:B------:R-:W2:Y:S01]  /*2ebb0*/  LDL.64 R14, [R82+0x40] ;  /* 0x00004000520e7983 */ /* 0x000ea20000100a00 */
[C---:B------:R-:W-:Y:S02]  /*2ebc0*/  R2UR UR6, R84.reuse ;  /* 0x00000000540672ca */ /* 0x040fe400000e0000 */
[C---:B------:R-:W-:Y:S01]  /*2ebd0*/  R2UR UR7, R85.reuse ;  /* 0x00000000550772ca */ /* 0x040fe200000e0000 */
[----:B------:R0:W5:Y:S01]  /*2ebe0*/  LDL.64 R102, [R82+0x50] ;  /* 0x0000500052667983 */ /* 0x0001620000100a00 */
[----:B------:R-:W-:Y:S02]  /*2ebf0*/  R2UR UR4, R84 ;  /* 0x00000000540472ca */ /* 0x000fe400000e0000 */
[----:B------:R-:W-:-:S09]  /*2ec00*/  R2UR UR5, R85 ;  /* 0x00000000550572ca */ /* 0x000fd200000e0000 */
[----:B------:R-:W3:Y:S04]  /*2ec10*/  LD.E.U8 R12, desc[UR6][R12.64+0x190] ;  /* 0x000190060c0c7980 */ /* 0x000ee8000c101100 */
[----:B--2---:R-:W2:Y:S01]  /*2ec20*/  LD.E.64 R98, desc[UR4][R14.64+0x10] ;  /* 0x000010040e627980 */ /* 0x004ea2000c101b00 */
[----:B------:R-:W-:-:S03]  /*2ec30*/  SHF.R.S32.HI R33, RZ, 0x1f, R25 ;  /* 0x0000001fff217819 */ /* 0x000fc60000011419 */
[----:B------:R0:W5:Y:S04]  /*2ec40*/  LD.E.64 R90, desc[UR4][R14.64+0x8] ;  /* 0x000008040e5a7980 */ /* 0x000168000c101b00 */
[----:B------:R0:W5:Y:S01]  /*2ec50*/  LD.E.64 R86, desc[UR6][R14.64+0x18] ;  /* 0x000018060e567980 */ /* 0x000162000c101b00 */
[----:B---3--:R-:W-:Y:S01]  /*2ec60*/  ISETP.NE.AND P1, PT, R12, RZ, PT ;  /* 0x000000ff0c00720c */ /* 0x008fe20003f25270 */
[-C--:B--2---:R-:W-:Y:S02]  /*2ec70*/  IMAD R29, R99, R25.reuse, RZ ;  /* 0x00000019631d7224 */ /* 0x084fe400078e02ff */
[----:B------:R-:W-:-:S04]  /*2ec80*/  IMAD.WIDE.U32 R72, R98, R25, RZ ;  /* 0x0000001962487225 */ /* 0x000fc800078e00ff */
[----:B------:R-:W-:-:S04]  /*2ec90*/  IMAD R29, R98, R33, R29 ;  /* 0x00000021621d7224 */ /* 0x000fc800078e021d */
[----:B------:R-:W-:Y:S02]  /*2eca0*/  IMAD.IADD R75, R73, 0x1, R29 ;  /* 0x00000001494b7824 */ /* 0x000fe400078e021d */
[----:B0-----:R-:W-:Y:S05]  /*2ecb0*/  @!P1 BRA `(.L_x_4899) ;  /* 0x0000007c003c9947 */ /* 0x001fea0003800000 */
[C---:B------:R-:W-:Y:S01]  /*2ecc0*/  R2UR UR4, R84.reuse ;  /* 0x00000000540472ca */ /* 0x040fe200000e0000 */
[----:B------:R0:W5:Y:S01]  /*2ecd0*/  LDL.64 R46, [R82+0x10] ;  /* 0x00001000522e7983 */ /* 0x0001620000100a00 */
[C---:B------:R-:W-:Y:S02]  /*2ece0*/  R2UR UR5, R85.reuse ;  /* 0x00000000550572ca */ /* 0x040fe400000e0000 */
[----:B------:R-:W-:Y:S02]  /*2ecf0*/  R2UR UR6, R84 ;  /* 0x00000000540672ca */ /* 0x000fe400000e0000 */
[----:B------:R-:W-:-:S09]  /*2ed00*/  R2UR UR7, R85 ;  /* 0x00000000550772ca */ /* 0x000fd200000e0000 */
[----:B-----5:R-:W2:Y:S04]  /*2ed10*/  LD.E.64 R38, desc[UR4][R102.64+0x60] ;  /* 0x0000600466267980 */ /* 0x020ea8000c101b00 */
[----:B------:R-:W3:Y:S04]  /*2ed20*/  LD.E R30, desc[UR6][R102.64+0xc] ;  /* 0x00000c06661e7980 */ /* 0x000ee8000c101900 */
[----:B------:R-:W4:Y:S04]  /*2ed30*/  LD.E R12, desc[UR4][R102.64+0x10] ;  /* 0x00001004660c7980 */ /* 0x000f28000c101900 */
[----:B------:R-:W4:Y:S01]  /*2ed40*/  LD.E.64 R14, desc[UR6][R102.64+0x80] ;  /* 0x00008006660e7980 */ /* 0x000f22000c101b00 */
[----:B------:R-:W-:-:S02]  /*2ed50*/  R2UR UR8, R84 ;  /* 0x00000000540872ca */ /* 0x000fc400000e0000 */
[C---:B------:R-:W-:Y:S01]  /*2ed60*/  R2UR UR9, R85.reuse ;  /* 0x00000000550972ca */ /* 0x040fe200000e0000 */
[----:B------:R0:W5:Y:S01]  /*2ed70*/  LD.E.64 R40, desc[UR4][R102.64+0x58] ;  /* 0x0000580466287980 */ /* 0x000162000c101b00 */
[C---:B------:R-:W-:Y:S02]  /*2ed80*/  R2UR UR12, R84.reuse ;  /* 0x00000000540c72ca */ /* 0x040fe400000e0000 */
[C---:B------:R-:W-:Y:S01]  /*2ed90*/  R2UR UR13, R85.reuse ;  /* 0x00000000550d72ca */ /* 0x040fe200000e0000 */
[----:B------:R0:W5:Y:S01]  /*2eda0*/  LD.E.64 R36, desc[UR6][R102.64+0x68] ;  /* 0x0000680666247980 */ /* 0x000162000c101b00 */
[----:B------:R-:W-:Y:S02]  /*2edb0*/  R2UR UR10, R84 ;  /* 0x00000000540a72ca */ /* 0x000fe400000e0000 */
[----:B------:R-:W-:Y:S01]  /*2edc0*/  R2UR UR11, R85 ;  /* 0x00000000550b72ca */ /* 0x000fe200000e0000 */
[----:B------:R-:W-:Y:S01]  /*2edd0*/  BSSY B2, `(.L_x_4900) ;  /* 0x0000057000027945 */ /* 0x000fe20003800000 */
[----:B------:R-:W-:-:S02]  /*2ede0*/  CS2R R28, SRZ ;  /* 0x00000000001c7805 */ /* 0x000fc4000001ff00 */
[----:B------:R-:W-:Y:S02]  /*2edf0*/  CS2R R60, SRZ ;  /* 0x00000000003c7805 */ /* 0x000fe4000001ff00 */
[----:B------:R-:W-:Y:S02]  /*2ee00*/  CS2R R66, SRZ ;  /* 0x0000000000427805 */ /* 0x000fe4000001ff00 */
[----:B------:R-:W-:Y:S01]  /*2ee10*/  CS2R R70, SRZ ;  /* 0x0000000000467805 */ /* 0x000fe2000001ff00 */
[----:B------:R0:W5:Y:S01]  /*2ee20*/  LD.E.U8 R64, desc[UR12][R102.64+0x18] ;  /* 0x0000180c66407980 */ /* 0x000162000c101100 */
        /* <DEDUP_REMOVED lines=9> */
[----:B--2---:R-:W-:-:S04]  /*2eec0*/  IMAD R13, R39, R25, RZ ;  /* 0x00000019270d7224 */ /* 0x004fc800078e02ff */
[----:B------:R-:W-:Y:S02]  /*2eed0*/  IMAD R31, R38, R33, R13 ;  /* 0x00000021261f7224 */ /* 0x000fe400078e020d */
[----:B---3--:R-:W-:Y:S01]  /*2eee0*/  IMAD R13, R25, -0xa0, R30 ;  /* 0xffffff60190d7824 */ /* 0x008fe200078e021e */
[----:B----4-:R-:W-:-:S04]  /*2eef0*/  LEA.HI R12, R12, R12, RZ, 0x1 ;  /* 0x0000000c0c0c7211 */ /* 0x010fc800078f08ff */
[----:B------:R-:W-:Y:S02]  /*2ef00*/  VIMNMX R35, R13, 0xa0, PT ;  /* 0x000000a00d237848 */ /* 0x000fe40003fe0100 */
[----:B------:R-:W-:Y:S01]  /*2ef10*/  SHF.R.S32.HI R30, RZ, 0x1, R12 ;  /* 0x00000001ff1e7819 */ /* 0x000fe2000001140c */
[----:B------:R-:W-:Y:S01]  /*2ef20*/  IMAD R15, R15, R25, RZ ;  /* 0x000000190f0f7224 */ /* 0x000fe200078e02ff */
[----:B------:R0:W5:Y:S02]  /*2ef30*/  LD.E.64 R12, desc[UR8][R102.64+0x78] ;  /* 0x00007808660c7980 */ /* 0x000164000c101b00 */
[----:B------:R-:W-:Y:S01]  /*2ef40*/  ISETP.GE.AND P1, PT, R30, R35, PT ;  /* 0x000000231e00720c */ /* 0x000fe20003f26270 */
[----:B------:R-:W-:Y:S02]  /*2ef50*/  IMAD R33, R14, R33, R15 ;  /* 0x000000210e217224 */ /* 0x000fe400078e020f */
[----:B------:R-:W-:-:S04]  /*2ef60*/  IMAD.WIDE.U32 R38, R38, R25, RZ ;  /* 0x0000001926267225 */ /* 0x000fc800078e00ff */
[----:B------:R-:W-:Y:S01]  /*2ef70*/  IMAD.WIDE.U32 R14, R14, R25, RZ ;  /* 0x000000190e0e7225 */ /* 0x000fe200078e00ff */
[----:B------:R-:W5:Y:S03]  /*2ef80*/  LD.E.64 R102, desc[UR10][R102.64+0x88] ;  /* 0x0000880a66667980 */ /* 0x000f66000c101b00 */
[----:B------:R-:W-:Y:S02]  /*2ef90*/  IMAD.IADD R65, R39, 0x1, R31 ;  /* 0x0000000127417824 */ /* 0x000fe400078e021f */
[----:B------:R-:W-:Y:S02]  /*2efa0*/  VIADD R34, R30, 0x80 ;  /* 0x000000801e227836 */ /* 0x000fe40000000000 */
[----:B------:R-:W-:Y:S01]  /*2efb0*/  IMAD.IADD R105, R15, 0x1, R33 ;  /* 0x000000010f697824 */ /* 0x000fe200078e0221 */
[----:B0-----:R-:W-:Y:S06]  /*2efc0*/  @P1 BRA `(.L_x_4901) ;  /* 0x0000000000dc1947 */ /* 0x001fec0003800000 */
[----:B-----5:R-:W-:Y:S02]  /*2efd0*/  LOP3.LUT R30, R64, 0x1, RZ, 0xc0, !PT ;  /* 0x00000001401e7812 */ /* 0x020fe400078ec0ff */
[----:B------:R-:W-:Y:S02]  /*2efe0*/  CS2R R98, SRZ ;  /* 0x0000000000627805 */ /* 0x000fe4000001ff00 */
[----:B------:R-:W-:Y:S02]  /*2eff0*/  IADD3 R32, P2, R36, R38, RZ ;  /* 0x0000002624207210 */ /* 0x000fe40007f5e0ff */
[----:B------:R-:W-:Y:S02]  /*2f000*/  CS2R R100, SRZ ;  /* 0x0000000000647805 */ /* 0x000fe4000001ff00 */
[----:B------:R-:W-:Y:S02]  /*2f010*/  ISETP.NE.U32.AND P1, PT, R30, 0x1, PT ;  /* 0x000000011e00780c */ /* 0x000fe40003f25070 */
[----:B------:R-:W-:Y:S01]  /*2f020*/  IADD3 R30, P3, R102, R14, RZ ;  /* 0x0000000e661e7210 */ /* 0x000fe20007f7e0ff */
[----:B------:R-:W-:-:S04]  /*2f030*/  IMAD.X R33, R37, 0x1, R65, P2 ;  /* 0x0000000125217824 */ /* 0x000fc800010e0641 */
[----:B------:R-:W-:-:S06]  /*2f040*/  IMAD.X R31, R103, 0x1, R105, P3 ;  /* 0x00000001671f7824 */ /* 0x000fcc00018e0669 */
[C---:B------:R-:W-:Y:S02]  /*2f050*/  @!P1 R2UR UR4, R84.reuse ;  /* 0x00000000540492ca */ /* 0x040fe400000e0000 */
[C---:B------:R-:W-:Y:S02]  /*2f060*/  @!P1 R2UR UR5, R85.reuse ;  /* 0x00000000550592ca */ /* 0x040fe400000e0000 */
[----:B------:R-:W-:Y:S02]  /*2f070*/  @!P1 R2UR UR6, R84 ;  /* 0x00000000540692ca */ /* 0x000fe400000e0000 */
[----:B------:R-:W-:-:S09]  /*2f080*/  @!P1 R2UR UR7, R85 ;  /* 0x00000000550792ca */ /* 0x000fd200000e0000 */
[----:B------:R0:W5:Y:S04]  /*2f090*/  @!P1 LD.E.64 R98, desc[UR4][R32.64] ;  /* 0x0000000420629980 */ /* 0x000168000c101b00 */
[----:B------:R0:W5:Y:S01]  /*2f0a0*/  @!P1 LD.E.64 R100, desc[UR6][R30.64] ;  /* 0x000000061e649980 */ /* 0x000162000c101b00 */
[----:B------:R-:W-:Y:S02]  /*2f0b0*/  R2P PR, R64, 0x3e ;  /* 0x0000003e40007804 */ /* 0x000fe40000000000 */
[----:B------:R-:W-:Y:S02]  /*2f0c0*/  CS2R R94, SRZ ;  /* 0x00000000005e7805 */ /* 0x000fe4000001ff00 */
[----:B------:R-:W-:Y:S02]  /*2f0d0*/  CS2R R78, SRZ ;  /* 0x00000000004e7805 */ /* 0x000fe4000001ff00 */
[----:B------:R-:W-:-:S02]  /*2f0e0*/  CS2R R70, SRZ ;  /* 0x0000000000467805 */ /* 0x000fc4000001ff00 */
[----:B------:R-:W-:Y:S02]  /*2f0f0*/  CS2R R66, SRZ ;  /* 0x0000000000427805 */ /* 0x000fe4000001ff00 */
[----:B------:R-:W-:Y:S02]  /*2f100*/  CS2R R60, SRZ ;  /* 0x00000000003c7805 */ /* 0x000fe4000001ff00 */
[----:B------:R-:W-:Y:S02]  /*2f110*/  CS2R R96, SRZ ;  /* 0x0000000000607805 */ /* 0x000fe4000001ff00 */
[C---:B------:R-:W-:Y:S02]  /*2f120*/  @P1 R2UR UR4, R84.reuse ;  /* 0x00000000540412ca */ /* 0x040fe400000e0000 */
[----:B------:R-:W-:Y:S02]  /*2f130*/  @P1 R2UR UR5, R85 ;  /* 0x00000000550512ca */ /* 0x000fe400000e0000 */
[----:B------:R-:W-:-:S02]  /*2f140*/  @P2 R2UR UR8, R84 ;  /* 0x00000000540822ca */ /* 0x000fc400000e0000 */
[C---:B------:R-:W-:Y:S02]  /*2f150*/  @P2 R2UR UR9, R85.reuse ;  /* 0x00000000550922ca */ /* 0x040fe400000e0000 */
[C---:B------:R-:W-:Y:S02]  /*2f160*/  @P3 R2UR UR12, R84.reuse ;  /* 0x00000000540c32ca */ /* 0x040fe400000e0000 */
[C---:B------:R-:W-:Y:S02]  /*2f170*/  @P3 R2UR UR13, R85.reuse ;  /* 0x00000000550d32ca */ /* 0x040fe400000e0000 */
[----:B------:R-:W-:Y:S02]  /*2f180*/  @P4 R2UR UR16, R84 ;  /* 0x00000000541042ca */ /* 0x000fe400000e0000 */
[----:B------:R-:W-:Y:S02]  /*2f190*/  @P4 R2UR UR17, R85 ;  /* 0x00000000551142ca */ /* 0x000fe400000e0000 */
[----:B------:R-:W-:-:S02]  /*2f1a0*/  CS2R R92, SRZ ;  /* 0x00000000005c7805 */ /* 0x000fc4000001ff00 */
[C---:B------:R-:W-:Y:S02]  /*2f1b0*/  @P5 R2UR UR20, R84.reuse ;  /* 0x00000000541452ca */ /* 0x040fe400000e0000 */
[----:B------:R-:W-:Y:S02]  /*2f1c0*/  CS2R R76, SRZ ;  /* 0x00000000004c7805 */ /* 0x000fe4000001ff00 */
[----:B------:R-:W-:Y:S02]  /*2f1d0*/  @P5 R2UR UR21, R85 ;  /* 0x00000000551552ca */ /* 0x000fe400000e0000 */
[----:B------:R-:W-:Y:S02]  /*2f1e0*/  CS2R R68, SRZ ;  /* 0x0000000000447805 */ /* 0x000fe4000001ff00 */
[----:B------:R-:W-:Y:S02]  /*2f1f0*/  @P1 R2UR UR6, R84 ;  /* 0x00000000540612ca */ /* 0x000fe400000e0000 */
[----:B------:R-:W-:-:S02]  /*2f200*/  CS2R R62, SRZ ;  /* 0x00000000003e7805 */ /* 0x000fc4000001ff00 */
[C---:B------:R-:W-:Y:S01]  /*2f210*/  @P1 R2UR UR7, R85.reuse ;  /* 0x00000000550712ca */ /* 0x040fe200000e0000 */
[----:B------:R0:W5:Y:S01]  /*2f220*/  @P1 LD.E.64 R94, desc[UR4][R32.64+0x10] ;  /* 0x00001004205e1980 */ /* 0x000162000c101b00 */
[C---:B------:R-:W-:Y:S02]  /*2f230*/  @P2 R2UR UR10, R84.reuse ;  /* 0x00000000540a22ca */ /* 0x040fe400000e0000 */
[C---:B------:R-:W-:Y:S01]  /*2f240*/  @P2 R2UR UR11, R85.reuse ;  /* 0x00000000550b22ca */ /* 0x040fe200000e0000 */
[----:B------:R0:W5:Y:S01]  /*2f250*/  @P2 LD.E.64 R78, desc[UR8][R32.64+0x20] ;  /* 0x00002008204e2980 */ /* 0x000162000c101b00 */
[C---:B------:R-:W-:Y:S02]  /*2f260*/  @P3 R2UR UR14, R84.reuse ;  /* 0x00000000540e32ca */ /* 0x040fe400000e0000 */
[----:B------:R-:W-:Y:S01]  /*2f270*/  @P3 R2UR UR15, R85 ;  /* 0x00000000550f32ca */ /* 0x000fe200000e0000 */
[----:B------:R0:W5:Y:S01]  /*2f280*/  @P3 LD.E.64 R70, desc[UR12][R32.64+0x30] ;  /* 0x0000300c20463980 */ /* 0x000162000c101b00 */
[----:B------:R-:W-:-:S02]  /*2f290*/  @P4 R2UR UR18, R84 ;  /* 0x00000000541242ca */ /* 0x000fc400000e0000 */
[C---:B------:R-:W-:Y:S01]  /*2f2a0*/  @P4 R2UR UR19, R85.reuse ;  /* 0x00000000551342ca */ /* 0x040fe200000e0000 */
[----:B------:R0:W5:Y:S01]  /*2f2b0*/  @P4 LD.E.64 R66, desc[UR16][R32.64+0x40] ;  /* 0x0000401020424980 */ /* 0x000162000c101b00 */
[----:B------:R-:W-:Y:S02]  /*2f2c0*/  @P5 R2UR UR22, R84 ;  /* 0x00000000541652ca */ /* 0x000fe400000e0000 */
[----:B------:R-:W-:Y:S01]  /*2f2d0*/  @P5 R2UR UR23, R85 ;  /* 0x00000000551752ca */ /* 0x000fe200000e0000 */
[----:B------:R0:W5:Y:S04]  /*2f2e0*/  @P5 LD.E.64 R60, desc[UR20][R32.64+0x50] ;  /* 0x00005014203c5980 */ /* 0x000168000c101b00 */
[----:B------:R0:W5:Y:S04]  /*2f2f0*/  @P1 LD.E.64 R96, desc[UR6][R30.64+0x10] ;  /* 0x000010061e601980 */ /* 0x000168000c101b00 */
[----:B------:R0:W5:Y:S04]  /*2f300*/  @P2 LD.E.64 R92, desc[UR10][R30.64+0x20] ;  /* 0x0000200a1e5c2980 */ /* 0x000168000c101b00 */
[----:B------:R0:W5:Y:S04]  /*2f310*/  @P3 LD.E.64 R76, desc[UR14][R30.64+0x30] ;  /* 0x0000300e1e4c3980 */ /* 0x000168000c101b00 */
[----:B------:R0:W5:Y:S04]  /*2f320*/  @P4 LD.E.64 R68, desc[UR18][R30.64+0x40] ;  /* 0x000040121e444980 */ /* 0x000168000c101b00 */
[----:B------:R0:W5:Y:S02]  /*2f330*/  @P5 LD.E.64 R62, desc[UR22][R30.64+0x50] ;  /* 0x000050161e3e5980 */ /* 0x000164000c101b00 */
.L_x_4901:
[----:B------:R-:W-:Y:S05]  /*2f340*/  BSYNC B2 ;  /* 0x0000000000027941 */ /* 0x000fea0003800000 */
.L_x_4900:
[----:B------:R-:W-:Y:S01]  /*2f350*/  ISETP.GE.AND P1, PT, R34, R35, PT ;  /* 0x000000232200720c */ /* 0x000fe20003f26270 */
[----:B------:R-:W-:Y:S01]  /*2f360*/  BSSY B2, `(.L_x_4902) ;  /* 0x0000044000027945 */ /* 0x000fe20003800000 */
[----:B------:R-:W-:Y:S02]  /*2f370*/  CS2R R34, SRZ ;  /* 0x0000000000227805 */ /* 0x000fe4000001ff00 */
[----:B------:R-:W-:Y:S02]  /*2f380*/  CS2R R42, SRZ ;  /* 0x00000000002a7805 */ /* 0x000fe4000001ff00 */
[----:B------:R-:W-:Y:S02]  /*2f390*/  CS2R R50, SRZ ;  /* 0x0000000000327805 */ /* 0x000fe4000001ff00 */
[----:B------:R-:W-:Y:S02]  /*2f3a0*/  CS2R R52, SRZ ;  /* 0x0000000000347805 */ /* 0x000fe4000001ff00 */
[----:B------:R-:W-:-:S02]  /*2f3b0*/  CS2R R58, SRZ ;  /* 0x00000000003a7805 */ /* 0x000fc4000001ff00 */
[----:B0-----:R-:W-:Y:S02]  /*2f3c0*/  CS2R R30, SRZ ;  /* 0x00000000001e7805 */ /* 0x001fe4000001ff00 */
[----:B------:R-:W-:Y:S02]  /*2f3d0*/  CS2R R32, SRZ ;  /* 0x0000000000207805 */ /* 0x000fe4000001ff00 */
[----:B------:R-:W-:Y:S02]  /*2f3e0*/  CS2R R44, SRZ ;  /* 0x00000000002c7805 */ /* 0x000fe4000001ff00 */
[----:B------:R-:W-:Y:S02]  /*2f3f0*/  CS2R R48, SRZ ;  /* 0x0000000000307805 */ /* 0x000fe4000001ff00 */
[----:B------:R-:W-:Y:S02]  /*2f400*/  CS2R R54, SRZ ;  /* 0x0000000000367805 */ /* 0x000fe4000001ff00 */
[----:B------:R-:W-:Y:S01]  /*2f410*/  CS2R R56, SRZ ;  /* 0x0000000000387805 */ /* 0x000fe2000001ff00 */
[----:B------:R-:W-:Y:S06]  /*2f420*/  @P1 BRA `(.L_x_4903) ;  /* 0x0000000000dc1947 */ /* 0x000fec0003800000 */
[----:B-----5:R-:W-:Y:S02]  /*2f430*/  LOP3.LUT R15, R64, 0x1, RZ, 0xc0, !PT ;  /* 0x00000001400f7812 */ /* 0x020fe400078ec0ff */
[----:B------:R-:W-:Y:S02]  /*2f440*/  CS2R R58, SRZ ;  /* 0x00000000003a7805 */ /* 0x000fe4000001ff00 */
[----:B------:R-:W-:Y:S02]  /*2f450*/  IADD3 R38, P1, P2, R36, R40, R38 ;  /* 0x0000002824267210 */ /* 0x000fe40007a3e026 */
[----:B------:R-:W-:Y:S02]  /*2f460*/  CS2R R56, SRZ ;  /* 0x0000000000387805 */ /* 0x000fe4000001ff00 */
[----:B------:R-:W-:Y:S02]  /*2f470*/  ISETP.NE.U32.AND P5, PT, R15, 0x1, PT ;  /* 0x000000010f00780c */ /* 0x000fe40003fa5070 */
[----:B------:R-:W-:-:S02]  /*2f480*/  IADD3 R14, P3, P4, R102, R12, R14 ;  /* 0x0000000c660e7210 */ /* 0x000fc40007c7e00e */
[----:B------:R-:W-:Y:S02]  /*2f490*/  IADD3.X R39, R37, R41, R65, P1, P2 ;  /* 0x0000002925277210 */ /* 0x000fe40000fe4441 */
[----:B------:R-:W-:-:S07]  /*2f4a0*/  IADD3.X R15, R103, R13, R105, P3, P4 ;  /* 0x0000000d670f7210 */ /* 0x000fce0001fe8469 */
        /* <DEDUP_REMOVED lines=47> */
.L_x_4903:
[----:B------:R-:W-:Y:S05]  /*2f7a0*/  BSYNC B2 ;  /* 0x0000000000027941 */ /* 0x000fea0003800000 */
.L_x_4902:
[----:B------:R-:W-:Y:S01]  /*2f7b0*/  R2UR UR4, R84 ;  /* 0x00000000540472ca */ /* 0x000fe200000e0000 */
[----:B-----5:R1:W5:Y:S01]  /*2f7c0*/  LDL R12, [R83] ;  /* 0x00000000530c7983 */ /* 0x0203620000100800 */
[----:B------:R-:W-:-:S03]  /*2f7d0*/  R2UR UR5, R85 ;  /* 0x00000000550572ca */ /* 0x000fc600000e0000 */
[----:B------:R1:W5:Y:S10]  /*2f7e0*/  LDL R13, [R83+0x4] ;  /* 0x00000400530d7983 */ /* 0x0003740000100800 */
[----:B0-----:R-:W2:Y:S01]  /*2f7f0*/  LD.E R14, desc[UR4][R46.64+0x1c] ;  /* 0x00001c042e0e7980 */ /* 0x001ea2000c101900 */
[----:B------:R-:W-:Y:S01]  /*2f800*/  BSSY B2, `(.L_x_4904) ;  /* 0x0000005000027945 */ /* 0x000fe20003800000 */
[----:B--2---:R-:W-:-:S04]  /*2f810*/  LOP3.LUT R14, R14, 0x1, RZ, 0xfc, !PT ;  /* 0x000000010e0e7812 */ /* 0x004fc800078efcff */
[----:B------:R-:W-:-:S13]  /*2f820*/  ISETP.NE.AND P1, PT, R14, 0x3, PT ;  /* 0x000000030e00780c */ /* 0x000fda0003f25270 */
[----:B-1----:R-:W-:Y:S05]  /*2f830*/  @!P1 BRA `(.L_x_4905) ;  /* 0x0000000000049947 */ /* 0x002fea0003800000 */
[----:B------:R-:W-:Y:S01]  /*2f840*/  BPT.TRAP 0x1 ;  /* 0x000000040000795c */ /* 0x000fe20000300000 */
.L_x_4905:
[----:B------:R-:W-:Y:S05]  /*2f850*/  BSYNC B2 ;  /* 0x0000000000027941 */ /* 0x000fea0003800000 */
.L_x_4904:
[----:B------:R-:W-:Y:S02]  /*2f860*/  R2UR UR4, R84 ;  /* 0x00000000540472ca */ /* 0x000fe400000e0000 */
[----:B------:R-:W-:-:S13]  /*2f870*/  R2UR UR5, R85 ;  /* 0x00000000550572ca */ /* 0x000fda00000e0000 */
[----:B------:R-:W2:Y:S01]  /*2f880*/  LD.E.64 R46, desc[UR4][R46.64+0x8] ;  /* 0x000008042e2e7980 */ /* 0x000ea2000c101b00 */
[----:B-----5:R-:W-:Y:S01]  /*2f890*/  SHF.L.U32 R13, R13, 0x1f, RZ ;  /* 0x0000001f0d0d7819 */ /* 0x020fe200000006ff */
[----:B------:R-:W-:Y:S01]  /*2f8a0*/  BSSY B2, `(.L_x_4906) ;  /* 0x0000005000027945 */ /* 0x000fe20003800000 */
[----:B--2---:R-:W-:-:S05]  /*2f8b0*/  MOV R15, R46 ;  /* 0x0000002e000f7202 */ /* 0x004fca0000000f00 */
[----:B------:R-:W-:-:S04]  /*2f8c0*/  IMAD R12, R12, 0x8, R15 ;  /* 0x000000080c0c7824 */ /* 0x000fc800078e020f */
[----:B------:R-:W0:Y:S02]  /*2f8d0*/  SYNCS.PHASECHK.TRANS64.TRYWAIT P1, [R12+URZ], R13 ;  /* 0x0000000d0c0075a7 */ /* 0x000e24000802017f */
[----:B0-----:R-:W-:Y:S05]  /*2f8e0*/  @!P1 BRA `(.L_x_4907) ;  /* 0x00000104003c9947 */ /* 0x001fea0003800000 */
.L_x_5012:
[----:B------:R-:W-:Y:S05]  /*2f8f0*/  BSYNC B2 ;  /* 0x0000000000027941 */ /* 0x000fea0003800000 */
.L_x_4906:
[----:B------:R-:W2:Y:S04]  /*2f900*/  LDL.64 R36, [R82+0x50] ;  /* 0x0000500052247983 */ /* 0x000ea80000100a00 */
[----:B------:R-:W3:Y:S01]  /*2f910*/  LDL.64 R38, [R82+0x58] ;  /* 0x0000580052267983 */ /* 0x000ee20000100a00 */
[C---:B------:R-:W-:Y:S02]  /*2f920*/  R2UR UR4, R84.reuse ;  /* 0x00000000540472ca */ /* 0x040fe400000e0000 */
[C---:B------:R-:W-:Y:S01]  /*2f930*/  R2UR UR5, R85.reuse ;  /* 0x00000000550572ca */ /* 0x040fe200000e0000 */
[----:B0-----:R-:W4:Y:S01]  /*2f940*/  LDL R12, [R83] ;  /* 0x00000000530c7983 */ /* 0x001f220000100800 */
[----:B------:R-:W-:Y:S02]  /*2f950*/  R2UR UR6, R84 ;  /* 0x00000000540672ca */ /* 0x000fe400000e0000 */
[----:B------:R-:W-:Y:S01]  /*2f960*/  R2UR UR7, R85 ;  /* 0x00000000550772ca */ /* 0x000fe200000e0000 */
[----:B------:R0:W5:Y:S08]  /*2f970*/  LDL.64 R40, [R82+0x38] ;  /* 0x0000380052287983 */ /* 0x0001700000100a00 */
[----:B--2---:R-:W2:Y:S04]  /*2f980*/  LD.E R13, desc[UR4][R36.64+0x8] ;  /* 0x00000804240d7980 */ /* 0x004ea8000c101900 */
[----:B------:R-:W2:Y:S04]  /*2f990*/  LD.E R106, desc[UR4][R36.64+0xc] ;  /* 0x00000c04246a7980 */ /* 0x000ea8000c101900 */
[----:B---3--:R-:W3:Y:S01]  /*2f9a0*/  LD.E.64 R38, desc[UR6][R38.64] ;  /* 0x0000000626267980 */ /* 0x008ee2000c101b00 */
[----:B----4-:R-:W-:Y:S01]  /*2f9b0*/  IMAD R12, R12, 0x7800, RZ ;  /* 0x000078000c0c7824 */ /* 0x010fe200078e02ff */
[----:B------:R-:W-:Y:S01]  /*2f9c0*/  BSSY B2, `(.L_x_4908) ;  /* 0x000038b000027945 */ /* 0x000fe20003800000 */
[----:B--2---:R-:W-:-:S04]  /*2f9d0*/  SHF.R.S32.HI R64, RZ, 0x1f, R13 ;  /* 0x0000001fff407819 */ /* 0x004fc8000001140d */
[----:B------:R-:W-:-:S04]  /*2f9e0*/  LEA.HI R14, R64, R13, RZ, 0x2 ;  /* 0x0000000d400e7211 */ /* 0x000fc800078f10ff */
[--C-:B------:R-:W-:Y:S02]  /*2f9f0*/  SHF.R.S32.HI R15, RZ, 0x2, R14.reuse ;  /* 0x00000002ff0f7819 */ /* 0x100fe4000001140e */
[----:B------:R-:W-:-:S04]  /*2fa00*/  SHF.R.S32.HI R14, RZ, 0x1f, R14 ;  /* 0x0000001fff0e7819 */ /* 0x000fc8000001140e */
[----:B------:R-:W-:Y:S02]  /*2fa10*/  LEA.HI R46, R14, R15, RZ, 0x2 ;  /* 0x0000000f0e2e7211 */ /* 0x000fe400078f10ff */
[-C--:B------:R-:W-:Y:S02]  /*2fa20*/  LEA.HI R14, R13, R13.reuse, RZ, 0x1 ;  /* 0x0000000d0d0e7211 */ /* 0x080fe400078f08ff */
[----:B------:R-:W-:Y:S02]  /*2fa30*/  LOP3.LUT R102, R46, 0xfffffffc, RZ, 0xc0, !PT ;  /* 0xfffffffc2e667812 */ /* 0x000fe400078ec0ff */
[----:B------:R-:W-:Y:S02]  /*2fa40*/  LOP3.LUT R46, R14, 0xffffffe, RZ, 0xc0, !PT ;  /* 0x0ffffffe0e2e7812 */ /* 0x000fe400078ec0ff */
[----:B------:R-:W-:Y:S01]  /*2fa50*/  SHF.R.S32.HI R107, RZ, 0x1, R14 ;  /* 0x00000001ff6b7819 */ /* 0x000fe2000001140e */
[----:B------:R-:W-:Y:S01]  /*2fa60*/  IMAD.IADD R102, R15, 0x1, -R102 ;  /* 0x000000010f667824 */ /* 0x000fe200078e0a66 */
[----:B------:R-:W-:Y:S01]  /*2fa70*/  LEA.HI R64, R64, R13, RZ, 0x4 ;  /* 0x0000000d40407211 */ /* 0x000fe200078f20ff */
[----:B------:R-:W-:Y:S01]  /*2fa80*/  IMAD.IADD R46, R13, 0x1, -R46 ;  /* 0x000000010d2e7824 */ /* 0x000fe200078e0a2e */
[----:B------:R-:W-:Y:S01]  /*2fa90*/  LEA.HI R14, R14, R107, RZ, 0x1 ;  /* 0x0000006b0e0e7211 */ /* 0x000fe200078f08ff */
[----:B------:R-:W-:-:S02]  /*2faa0*/  IMAD.SHL.U32 R13, R102, 0x80, RZ ;  /* 0x00000080660d7824 */ /* 0x000fc400078e00ff */
[----:B------:R-:W-:Y:S01]  /*2fab0*/  IMAD.SHL.U32 R109, R46, 0x10, RZ ;  /* 0x000000102e6d7824 */ /* 0x000fe200078e00ff */
[----:B------:R-:W-:Y:S01]  /*2fac0*/  LOP3.LUT R46, R14, 0x3fffffe, RZ, 0xc0, !PT ;  /* 0x03fffffe0e2e7812 */ /* 0x000fe200078ec0ff */
[----:B------:R-:W-:Y:S01]  /*2fad0*/  IMAD.SHL.U32 R64, R64, 0x20, RZ ;  /* 0x0000002040407824 */ /* 0x000fe200078e00ff */
[----:B------:R-:W-:-:S04]  /*2fae0*/  LOP3.LUT R14, R13, 0x180, RZ, 0xc0, !PT ;  /* 0x000001800d0e7812 */ /* 0x000fc800078ec0ff */
[----:B------:R-:W-:Y:S01]  /*2faf0*/  LOP3.LUT R13, R14, 0x10, R109, 0xf8, !PT ;  /* 0x000000100e0d7812 */ /* 0x000fe200078ef86d */
[----:B------:R-:W-:Y:S01]  /*2fb00*/  IMAD.IADD R46, R107, 0x1, -R46 ;  /* 0x000000016b2e7824 */ /* 0x000fe200078e0a2e */
[----:B------:R-:W-:Y:S02]  /*2fb10*/  LOP3.LUT R15, R64, 0xfffffe00, RZ, 0xc0, !PT ;  /* 0xfffffe00400f7812 */ /* 0x000fe400078ec0ff */
[----:B------:R-:W-:-:S03]  /*2fb20*/  SHF.R.U32.HI R14, RZ, 0x3, R14 ;  /* 0x00000003ff0e7819 */ /* 0x000fc6000001160e */
[----:B------:R-:W-:Y:S01]  /*2fb30*/  IMAD R15, R46, 0x40, R15 ;  /* 0x000000402e0f7824 */ /* 0x000fe200078e020f */
[----:B------:R-:W-:Y:S01]  /*2fb40*/  LOP3.LUT R14, R13, R14, RZ, 0x3c, !PT ;  /* 0x0000000e0d0e7212 */ /* 0x000fe200078e3cff */
[----:B------:R-:W-:-:S04]  /*2fb50*/  IMAD R106, R25, -0xa0, R106 ;  /* 0xffffff60196a7824 */ /* 0x000fc800078e026a */
[----:B------:R-:W-:Y:S01]  /*2fb60*/  IMAD.IADD R15, R15, 0x1, R14 ;  /* 0x000000010f0f7824 */ /* 0x000fe200078e020e */
[----:B------:R-:W-:-:S04]  /*2fb70*/  VIMNMX R106, R106, 0xa0, PT ;  /* 0x000000a06a6a7848 */ /* 0x000fc80003fe0100 */
[----:B------:R-:W-:-:S04]  /*2fb80*/  IADD3 R103, P2, R12, R15, RZ ;  /* 0x0000000f0c677210 */ /* 0x000fc80007f5e0ff */
[----:B------:R-:W-:Y:S02]  /*2fb90*/  LEA.HI.X.SX32 R105, R12, RZ, 0x1, P2 ;  /* 0x000000ff0c697211 */ /* 0x000fe400010f0eff */
[----:B------:R-:W-:Y:S02]  /*2fba0*/  ISETP.GE.AND P2, PT, R107, R106, PT ;  /* 0x0000006a6b00720c */ /* 0x000fe40003f46270 */
[----:B------:R-:W-:Y:S01]  /*2fbb0*/  LOP3.LUT P1, RZ, R102, 0x2, RZ, 0xc0, !PT ;  /* 0x0000000266ff7812 */ /* 0x000fe2000782c0ff */
[----:B------:R-:W-:Y:S01]  /*2fbc0*/  IMAD.MOV.U32 R102, RZ, RZ, 0x20 ;  /* 0x00000020ff667424 */ /* 0x000fe200078e00ff */
[----:B---3--:R-:W-:Y:S02]  /*2fbd0*/  IADD3 R46, P3, R38, R103, RZ ;  /* 0x00000067262e7210 */ /* 0x008fe40007f7e0ff */
[----:B------:R-:W-:Y:S02]  /*2fbe0*/  SHF.R.S32.HI R111, RZ, 0x1f, R107 ;  /* 0x0000001fff6f7819 */ /* 0x000fe4000001146b */
[----:B------:R-:W-:Y:S01]  /*2fbf0*/  SHF.R.S32.HI R113, RZ, 0x1f, R109 ;  /* 0x0000001fff717819 */ /* 0x000fe2000001146d */
[----:B------:R-:W-:Y:S01]  /*2fc00*/  IMAD.X R47, R39, 0x1, R105, P3 ;  /* 0x00000001272f7824 */ /* 0x000fe200018e0669 */
[----:B------:R-:W-:-:S03]  /*2fc10*/  SEL R102, R102, 0xffffffe0, !P1 ;  /* 0xffffffe066667807 */ /* 0x000fc60004800000 */
[----:B0-----:R-:W-:Y:S05]  /*2fc20*/  @P2 BRA `(.L_x_4909) ;  /* 0x0000003400902947 */ /* 0x001fea0003800000 */
[----:B------:R-:W-:Y:S02]  /*2fc30*/  R2UR UR4, R84 ;  /* 0x00000000540472ca */ /* 0x000fe400000e0000 */
[----:B------:R-:W-:-:S13]  /*2fc40*/  R2UR UR5, R85 ;  /* 0x00000000550572ca */ /* 0x000fda00000e0000 */
[----:B-----5:R-:W2:Y:S01]  /*2fc50*/  LD.E.U8 R106, desc[UR4][R40.64] ;  /* 0x00000004286a7980 */ /* 0x020ea2000c101100 */
[----:B------:R-:W-:Y:S01]  /*2fc60*/  IADD3 R12, P1, R109, R72, RZ ;  /* 0x000000486d0c7210 */ /* 0x000fe20007f3e0ff */
[----:B------:R-:W-:Y:S01]  /*2fc70*/  IMAD R15, R91, R107, RZ ;  /* 0x0000006b5b0f7224 */ /* 0x000fe200078e02ff */
[----:B------:R-:W-:Y:S03]  /*2fc80*/  BSSY B3, `(.L_x_4910) ;  /* 0x0000092000037945 */ /* 0x000fe60003800000 */
[----:B------:R-:W-:Y:S02]  /*2fc90*/  IMAD.X R13, R113, 0x1, R75, P1 ;  /* 0x00000001710d7824 */ /* 0x000fe400008e064b */
[C---:B------:R-:W-:Y:S02]  /*2fca0*/  IMAD R15, R90.reuse, R111, R15 ;  /* 0x0000006f5a0f7224 */ /* 0x040fe400078e020f */
[----:B------:R-:W-:-:S03]  /*2fcb0*/  IMAD.WIDE.U32 R12, R90, R107, R12 ;  /* 0x0000006b5a0c7225 */ /* 0x000fc600078e000c */
[----:B------:R-:W-:-:S04]  /*2fcc0*/  IADD3 R64, P2, R86, R12, RZ ;  /* 0x0000000c56407210 */ /* 0x000fc80007f5e0ff */
[----:B------:R-:W-:Y:S02]  /*2fcd0*/  IADD3.X R65, R87, R13, R15, P2, !PT ;  /* 0x0000000d57417210 */ /* 0x000fe400017fe40f */
[----:B--2---:R-:W-:-:S04]  /*2fce0*/  LOP3.LUT R14, R106, 0x1, RZ, 0xc0, !PT ;  /* 0x000000016a0e7812 */ /* 0x004fc800078ec0ff */
[----:B------:R-:W-:-:S13]  /*2fcf0*/  ISETP.NE.U32.AND P1, PT, R14, 0x1, PT ;  /* 0x000000010e00780c */ /* 0x000fda0003f25070 */
[----:B------:R-:W-:Y:S05]  /*2fd00*/  @P1 BRA `(.L_x_4911) ;  /* 0x0000000800241947 */ /* 0x000fea0003800000 */
[----:B------:R-:W-:Y:S02]  /*2fd10*/  R2UR UR4, R84 ;  /* 0x00000000540472ca */ /* 0x000fe400000e0000 */
[----:B------:R-:W-:-:S13]  /*2fd20*/  R2UR UR5, R85 ;  /* 0x00000000550572ca */ /* 0x000fda00000e0000 */
[----:B------:R-:W2:Y:S01]  /*2fd30*/  LD.E.U8 R12, desc[UR4][R36.64+0x18] ;  /* 0x00001804240c7980 */ /* 0x000ea2000c101100 */
[----:B------:R-:W-:Y:S01]  /*2fd40*/  BSSY B4, `(.L_x_4912) ;  /* 0x000007f000047945 */ /* 0x000fe20003800000 */
[----:B--2---:R-:W-:-:S04]  /*2fd50*/  LOP3.LUT R12, R12, 0x1, RZ, 0xc0, !PT ;  /* 0x000000010c0c7812 */ /* 0x004fc800078ec0ff */
[----:B------:R-:W-:Y:S02]  /*2fd60*/  ISETP.NE.U32.AND P1, PT, R12, 0x1, PT ;  /* 0x000000010c00780c */ /* 0x000fe40003f25070 */
[----:B------:R0:W5:Y:S11]  /*2fd70*/  LD.E.128 R12, desc[UR4][R46.64] ;  /* 0x000000042e0c7980 */ /* 0x000176000c101d00 */
[----:B0-----:R-:W-:Y:S05]  /*2fd80*/  @P1 BRA `(.L_x_4913) ;  /* 0x0000000400e81947 */ /* 0x001fea0003800000 */
[----:B------:R-:W-:Y:S01]  /*2fd90*/  SHF.R.U32.HI R106, RZ, 0x8, R99 ;  /* 0x00000008ff6a7819 */ /* 0x000fe20000011663 */
[----:B-----5:R-:W-:Y:S01]  /*2fda0*/  IMAD.MOV.U32 R108, RZ, RZ, R15 ;  /* 0x000000ffff6c7224 */ /* 0x020fe200078e000f */
[----:B------:R-:W-:Y:S02]  /*2fdb0*/  SHF.R.U32.HI R115, RZ, 0x8, R101 ;  /* 0x00000008ff737819 */ /* 0x000fe40000011665 */
        /* <DEDUP_REMOVED lines=8> */
[----:B------:R-:W-:Y:S02]  /*2fe40*/  LOP3.LUT R112, R100, 0xff, RZ, 0xc0, !PT ;  /* 0x000000ff64707812 */ /* 0x000fe400078ec0ff */
[----:B------:R-:W-:-:S02]  /*2fe50*/  LOP3.LUT R117, R114, 0xff, RZ, 0xc0, !PT ;  /* 0x000000ff72757812 */ /* 0x000fc400078ec0ff */
[----:B------:R-:W-:Y:S02]  /*2fe60*/  LOP3.LUT R15, R98, 0xff, RZ, 0xc0, !PT ;  /* 0x000000ff620f7812 */ /* 0x000fe400078ec0ff */
[----:B------:R-:W-:Y:S02]  /*2fe70*/  SHF.R.U32.HI R115, RZ, 0x10, R99 ;  /* 0x00000010ff737819 */ /* 0x000fe40000011663 */
[----:B------:R-:W-:Y:S02]  /*2fe80*/  LOP3.LUT R106, R106, 0xff, RZ, 0xc0, !PT ;  /* 0x000000ff6a6a7812 */ /* 0x000fe400078ec0ff */
[----:B------:R-:W-:Y:S01]  /*2fe90*/  PRMT R117, R117, 0x7604, R112 ;  /* 0x0000760475757816 */ /* 0x000fe20000000070 */
[----:B------:R-:W-:Y:S01]  /*2fea0*/  IMAD.U32 R115, R115, 0x10000, RZ ;  /* 0x0001000073737824 */ /* 0x000fe200078e00ff */
[----:B------:R-:W-:Y:S02]  /*2feb0*/  PRMT R15, R106, 0x7604, R15 ;  /* 0x000076046a0f7816 */ /* 0x000fe4000000000f */
[----:B------:R-:W-:-:S02]  /*2fec0*/  SHF.R.U32.HI R99, RZ, 0x18, R99 ;  /* 0x00000018ff637819 */ /* 0x000fc40000011663 */
[--C-:B------:R-:W-:Y:S02]  /*2fed0*/  SHF.R.U32.HI R119, RZ, 0x10, R101.reuse ;  /* 0x00000010ff777819 */ /* 0x100fe40000011665 */
[----:B------:R-:W-:Y:S01]  /*2fee0*/  SHF.R.U32.HI R106, RZ, 0x18, R101 ;  /* 0x00000018ff6a7819 */ /* 0x000fe20000011665 */
[----:B------:R-:W-:Y:S01]  /*2fef0*/  IMAD.SHL.U32 R99, R99, 0x1000000, RZ ;  /* 0x0100000063637824 */ /* 0x000fe200078e00ff */
[----:B------:R-:W-:Y:S01]  /*2ff00*/  LOP3.LUT R101, R117, 0xff0000, R100, 0xf8, !PT ;  /* 0x00ff000075657812 */ /* 0x000fe200078ef864 */
[----:B------:R-:W-:Y:S01]  /*2ff10*/  IMAD.U32 R119, R119, 0x10000, RZ ;  /* 0x0001000077777824 */ /* 0x000fe200078e00ff */
[----:B------:R-:W-:Y:S01]  /*2ff20*/  LOP3.LUT R15, R15, 0xff0000, R98, 0xf8, !PT ;  /* 0x00ff00000f0f7812 */ /* 0x000fe200078ef862 */
[----:B------:R-:W-:Y:S01]  /*2ff30*/  IMAD.SHL.U32 R117, R106, 0x1000000, RZ ;  /* 0x010000006a757824 */ /* 0x000fe200078e00ff */
[----:B------:R-:W-:Y:S02]  /*2ff40*/  LOP3.LUT R110, R110, 0xff0000, R115, 0xf8, !PT ;  /* 0x00ff00006e6e7812 */ /* 0x000fe400078ef873 */
[----:B------:R-:W-:-:S02]  /*2ff50*/  LOP3.LUT R101, R101, 0xff000000, R100, 0xf8, !PT ;  /* 0xff00000065657812 */ /* 0x000fc400078ef864 */
[----:B------:R-:W-:Y:S02]  /*2ff60*/  LOP3.LUT R98, R15, 0xff000000, R98, 0xf8, !PT ;  /* 0xff0000000f627812 */ /* 0x000fe400078ef862 */
[----:B------:R-:W-:Y:S02]  /*2ff70*/  LOP3.LUT R115, R110, R99, RZ, 0xfc, !PT ;  /* 0x000000636e737212 */ /* 0x000fe400078efcff */
[----:B------:R-:W-:Y:S02]  /*2ff80*/  F2FP.F16.E4M3.UNPACK_B R15, R13 ;  /* 0x0000000dff0f723e */ /* 0x000fe400020006ff */
[----:B------:R-:W-:Y:S02]  /*2ff90*/  F2FP.F16.E4M3.UNPACK_B R99, R101.H1 ;  /* 0x00000065ff63723e */ /* 0x000fe400030006ff */
[----:B------:R-:W-:Y:S01]  /*2ffa0*/  LOP3.LUT R116, R116, 0xff0000, R119, 0xf8, !PT ;  /* 0x00ff000074747812 */ /* 0x000fe200078ef877 */
[--C-:B------:R-:W-:Y:S01]  /*2ffb0*/  HADD2.F32 R100, -RZ, R15.reuse.H0_H0 ;  /* 0x2000000fff647230 */ /* 0x100fe20000004100 */
[----:B------:R-:W-:Y:S01]  /*2ffc0*/  F2FP.F16.E4M3.UNPACK_B R106, R98.H1 ;  /* 0x00000062ff6a723e */ /* 0x000fe200030006ff */
[----:B------:R-:W-:Y:S01]  /*2ffd0*/  HADD2.F32 R15, -RZ, R15.H1_H1 ;  /* 0x3000000fff0f7230 */ /* 0x000fe20000004100 */
[----:B------:R-:W-:Y:S01]  /*2ffe0*/  F2FP.F16.E4M3.UNPACK_B R13, R13.H1 ;  /* 0x0000000dff0d723e */ /* 0x000fe200030006ff */
[--C-:B------:R-:W-:Y:S01]  /*2fff0*/  HADD2.F32 R114, -RZ, R99.reuse.H0_H0 ;  /* 0x20000063ff727230 */ /* 0x100fe20000004100 */
[----:B------:R-:W-:Y:S01]  /*30000*/  LOP3.LUT R118, R116, R117, RZ, 0xfc, !PT ;  /* 0x0000007574767212 */ /* 0x000fe200078efcff */
[----:B------:R-:W-:-:S02]  /*30010*/  HADD2.F32 R116, -RZ, R99.H1_H1 ;  /* 0x30000063ff747230 */ /* 0x000fc40000004100 */
[--C-:B------:R-:W-:Y:S02]  /*30020*/  HADD2.F32 R110, -RZ, R106.reuse.H0_H0 ;  /* 0x2000006aff6e7230 */ /* 0x100fe40000004100 */
[C---:B------:R-:W-:Y:S01]  /*30030*/  FMUL.FTZ R117, R15.reuse, R114 ;  /* 0x000000720f757220 */ /* 0x040fe20000410000 */
[--C-:B------:R-:W-:Y:S02]  /*30040*/  HADD2.F32 R99, -RZ, R13.reuse.H1_H1 ;  /* 0x3000000dff637230 */ /* 0x100fe40000004100 */
[----:B------:R-:W-:Y:S02]  /*30050*/  HADD2.F32 R112, -RZ, R106.H1_H1 ;  /* 0x3000006aff707230 */ /* 0x000fe40000004100 */
[----:B------:R-:W-:Y:S01]  /*30060*/  FMUL.FTZ R15, R15, R110 ;  /* 0x0000006e0f0f7220 */ /* 0x000fe20000410000 */
[----:B------:R-:W-:Y:S02]  /*30070*/  HADD2.F32 R106, -RZ, R13.H0_H0 ;  /* 0x2000000dff6a7230 */ /* 0x000fe40000004100 */
[C---:B------:R-:W-:Y:S01]  /*30080*/  FMUL.FTZ R119, R99.reuse, R116 ;  /* 0x0000007463777220 */ /* 0x040fe20000410000 */
[C---:B------:R-:W-:Y:S01]  /*30090*/  FFMA.FTZ R13, R100.reuse, R110, -R117 ;  /* 0x0000006e640d7223 */ /* 0x040fe20000010875 */
[----:B------:R-:W-:Y:S01]  /*300a0*/  FMUL.FTZ R117, R99, R112 ;  /* 0x0000007063757220 */ /* 0x000fe20000410000 */
[----:B------:R-:W-:Y:S01]  /*300b0*/  FFMA.FTZ R100, R100, R114, R15 ;  /* 0x0000007264647223 */ /* 0x000fe2000001000f */
[C---:B------:R-:W-:Y:S01]  /*300c0*/  FFMA.FTZ R15, R106.reuse, R112, -R119 ;  /* 0x000000706a0f7223 */ /* 0x040fe20000010877 */
[----:B------:R-:W-:Y:S01]  /*300d0*/  F2FP.F16.E4M3.UNPACK_B R99, R108 ;  /* 0x0000006cff63723e */ /* 0x000fe200020006ff */
[----:B------:R-:W-:Y:S01]  /*300e0*/  FFMA.FTZ R106, R106, R116, R117 ;  /* 0x000000746a6a7223 */ /* 0x000fe20000010075 */
[----:B------:R-:W-:-:S02]  /*300f0*/  F2FP.F16.E4M3.UNPACK_B R112, R115.H1 ;  /* 0x00000073ff70723e */ /* 0x000fc400030006ff */
[----:B------:R-:W-:Y:S01]  /*30100*/  F2FP.F16.E4M3.UNPACK_B R114, R118.H1 ;  /* 0x00000076ff72723e */ /* 0x000fe200030006ff */
[--C-:B------:R-:W-:Y:S01]  /*30110*/  HADD2.F32 R110, -RZ, R99.reuse.H0_H0 ;  /* 0x20000063ff6e7230 */ /* 0x100fe20000004100 */
[----:B------:R-:W-:Y:S01]  /*30120*/  F2FP.F16.E4M3.UNPACK_B R108, R108.H1 ;  /* 0x0000006cff6c723e */ /* 0x000fe200030006ff */
[----:B------:R-:W-:Y:S01]  /*30130*/  HADD2.F32 R99, -RZ, R99.H1_H1 ;  /* 0x30000063ff637230 */ /* 0x000fe20000004100 */
[----:B------:R-:W-:Y:S01]  /*30140*/  F2FP.F16.E4M3.UNPACK_B R118, R118 ;  /* 0x00000076ff76723e */ /* 0x000fe200020006ff */
[----:B------:R-:W-:Y:S01]  /*30150*/  HADD2.F32 R116, -RZ, R112.H0_H0 ;  /* 0x20000070ff747230 */ /* 0x000fe20000004100 */
[----:B------:R-:W-:Y:S01]  /*30160*/  F2FP.F16.E4M3.UNPACK_B R115, R115 ;  /* 0x00000073ff73723e */ /* 0x000fe200020006ff */
[--C-:B------:R-:W-:Y:S01]  /*30170*/  HADD2.F32 R119, -RZ, R114.reuse.H0_H0 ;  /* 0x20000072ff777230 */ /* 0x100fe20000004100 */
[----:B------:R-:W-:Y:S01]  /*30180*/  F2FP.SATFINITE.E4M3.F32.PACK_AB_MERGE_C R15, R106, R15, RZ ;  /* 0x0000000f6a0f723e */ /* 0x000fe200048070ff */
[----:B------:R-:W-:Y:S02]  /*30190*/  HADD2.F32 R121, -RZ, R114.H1_H1 ;  /* 0x30000072ff797230 */ /* 0x000fe40000004100 */
[----:B------:R-:W-:-:S02]  /*301a0*/  HADD2.F32 R117, -RZ, R112.H1_H1 ;  /* 0x30000070ff757230 */ /* 0x000fc40000004100 */
[C---:B------:R-:W-:Y:S01]  /*301b0*/  FMUL.FTZ R123, R99.reuse, R119 ;  /* 0x00000077637b7220 */ /* 0x040fe20000410000 */
[--C-:B------:R-:W-:Y:S01]  /*301c0*/  HADD2.F32 R114, -RZ, R108.reuse.H1_H1 ;  /* 0x3000006cff727230 */ /* 0x100fe20000004100 */
[----:B------:R-:W-:Y:S01]  /*301d0*/  F2FP.SATFINITE.E4M3.F32.PACK_AB_MERGE_C R13, R100, R13, R15 ;  /* 0x0000000d640d723e */ /* 0x000fe2000480700f */
[----:B------:R-:W-:Y:S02]  /*301e0*/  HADD2.F32 R112, -RZ, R108.H0_H0 ;  /* 0x2000006cff707230 */ /* 0x000fe40000004100 */
[-C--:B------:R-:W-:Y:S01]  /*301f0*/  FMUL.FTZ R108, R99, R116.reuse ;  /* 0x00000074636c7220 */ /* 0x080fe20000410000 */
[----:B------:R-:W-:Y:S01]  /*30200*/  FFMA.FTZ R99, R110, R116, -R123 ;  /* 0x000000746e637223 */ /* 0x000fe2000001087b */
[C---:B------:R-:W-:Y:S01]  /*30210*/  FMUL.FTZ R125, R114.reuse, R121 ;  /* 0x00000079727d7220 */ /* 0x040fe20000410000 */
[----:B------:R-:W-:Y:S01]  /*30220*/  FMUL.FTZ R114, R114, R117 ;  /* 0x0000007572727220 */ /* 0x000fe20000410000 */
[----:B------:R-:W-:Y:S01]  /*30230*/  FFMA.FTZ R120, R110, R119, R108 ;  /* 0x000000776e787223 */ /* 0x000fe2000001006c */
[-C--:B------:R-:W-:Y:S01]  /*30240*/  F2FP.F16.E4M3.UNPACK_B R108, R14.reuse ;  /* 0x0000000eff6c723e */ /* 0x080fe200020006ff */
[----:B------:R-:W-:Y:S01]  /*30250*/  FFMA.FTZ R122, R112, R117, -R125 ;  /* 0x00000075707a7223 */ /* 0x000fe2000001087d */
[----:B------:R-:W-:Y:S01]  /*30260*/  F2FP.F16.E4M3.UNPACK_B R14, R14.H1 ;  /* 0x0000000eff0e723e */ /* 0x000fe200030006ff */
[----:B------:R-:W-:-:S02]  /*30270*/  HADD2.F32 R119, -RZ, R118.H0_H0 ;  /* 0x20000076ff777230 */ /* 0x000fc40000004100 */
[----:B------:R-:W-:Y:S01]  /*30280*/  FFMA.FTZ R127, R112, R121, R114 ;  /* 0x00000079707f7223 */ /* 0x000fe20000010072 */
[--C-:B------:R-:W-:Y:S02]  /*30290*/  HADD2.F32 R110, -RZ, R108.reuse.H0_H0 ;  /* 0x2000006cff6e7230 */ /* 0x100fe40000004100 */
[----:B------:R-:W-:Y:S02]  /*302a0*/  HADD2.F32 R108, -RZ, R108.H1_H1 ;  /* 0x3000006cff6c7230 */ /* 0x000fe40000004100 */
[----:B------:R-:W-:Y:S01]  /*302b0*/  HADD2.F32 R117, -RZ, R115.H0_H0 ;  /* 0x20000073ff757230 */ /* 0x000fe20000004100 */
[----:B------:R-:W-:Y:S01]  /*302c0*/  F2FP.SATFINITE.E4M3.F32.PACK_AB_MERGE_C R122, R127, R122, RZ ;  /* 0x0000007a7f7a723e */ /* 0x000fe200048070ff */
[----:B------:R-:W-:Y:S02]  /*302d0*/  HADD2.F32 R121, -RZ, R118.H1_H1 ;  /* 0x30000076ff797230 */ /* 0x000fe40000004100 */
[----:B------:R-:W-:Y:S01]  /*302e0*/  FMUL.FTZ R123, R108, R119 ;  /* 0x000000776c7b7220 */ /* 0x000fe20000410000 */
[----:B------:R-:W-:-:S02]  /*302f0*/  HADD2.F32 R114, -RZ, R14.H1_H1 ;  /* 0x3000000eff727230 */ /* 0x000fc40000004100 */
[-C--:B------:R-:W-:Y:S01]  /*30300*/  FMUL.FTZ R108, R108, R117.reuse ;  /* 0x000000756c6c7220 */ /* 0x080fe20000410000 */
[----:B------:R-:W-:Y:S02]  /*30310*/  HADD2.F32 R115, -RZ, R115.H1_H1 ;  /* 0x30000073ff737230 */ /* 0x000fe40000004100 */
[----:B------:R-:W-:Y:S01]  /*30320*/  FFMA.FTZ R123, R110, R117, -R123 ;  /* 0x000000756e7b7223 */ /* 0x000fe2000001087b */
[----:B------:R-:W-:Y:S02]  /*30330*/  HADD2.F32 R112, -RZ, R14.H0_H0 ;  /* 0x2000000eff707230 */ /* 0x000fe40000004100 */
[C---:B------:R-:W-:Y:S01]  /*30340*/  FMUL.FTZ R125, R114.reuse, R121 ;  /* 0x00000079727d7220 */ /* 0x040fe20000410000 */
[----:B------:R-:W-:Y:S01]  /*30350*/  F2FP.F16.E4M3.UNPACK_B R14, R12.H1 ;  /* 0x0000000cff0e723e */ /* 0x000fe200030006ff */
[----:B------:R-:W-:Y:S01]  /*30360*/  FMUL.FTZ R116, R114, R115 ;  /* 0x0000007372747220 */ /* 0x000fe20000410000 */
[----:B------:R-:W-:Y:S01]  /*30370*/  FFMA.FTZ R114, R110, R119, R108 ;  /* 0x000000776e727223 */ /* 0x000fe2000001006c */
[----:B------:R-:W-:Y:S01]  /*30380*/  F2FP.F16.E4M3.UNPACK_B R110, R101 ;  /* 0x00000065ff6e723e */ /* 0x000fe200020006ff */
[C---:B------:R-:W-:Y:S01]  /*30390*/  FFMA.FTZ R125, R112.reuse, R115, -R125 ;  /* 0x00000073707d7223 */ /* 0x040fe2000001087d */
[----:B------:R-:W-:Y:S01]  /*303a0*/  F2FP.F16.E4M3.UNPACK_B R108, R98 ;  /* 0x00000062ff6c723e */ /* 0x000fe200020006ff */
[----:B------:R-:W-:Y:S01]  /*303b0*/  FFMA.FTZ R116, R112, R121, R116 ;  /* 0x0000007970747223 */ /* 0x000fe20000010074 */
[----:B------:R-:W-:Y:S01]  /*303c0*/  F2FP.F16.E4M3.UNPACK_B R12, R12 ;  /* 0x0000000cff0c723e */ /* 0x000fe200020006ff */
[----:B------:R-:W-:Y:S01]  /*303d0*/  HADD2.F32 R101, -RZ, R14.H1_H1 ;  /* 0x3000000eff657230 */ /* 0x000fe20000004100 */
[----:B------:R-:W-:Y:S01]  /*303e0*/  F2FP.SATFINITE.E4M3.F32.PACK_AB_MERGE_C R15, R120, R99, R122 ;  /* 0x00000063780f723e */ /* 0x000fe2000480707a */
[--C-:B------:R-:W-:Y:S01]  /*303f0*/  HADD2.F32 R112, -RZ, R110.reuse.H1_H1 ;  /* 0x3000006eff707230 */ /* 0x100fe20000004100 */
[----:B------:R-:W-:Y:S01]  /*30400*/  F2FP.SATFINITE.E4M3.F32.PACK_AB_MERGE_C R116, R116, R125, RZ ;  /* 0x0000007d7474723e */ /* 0x000fe200048070ff */
[----:B------:R-:W-:-:S02]  /*30410*/  HADD2.F32 R117, -RZ, R110.H0_H0 ;  /* 0x2000006eff757230 */ /* 0x000fc40000004100 */
[----:B------:R-:W-:Y:S02]  /*30420*/  HADD2.F32 R110, -RZ, R108.H1_H1 ;  /* 0x3000006cff6e7230 */ /* 0x000fe40000004100 */
[C---:B------:R-:W-:Y:S01]  /*30430*/  FMUL.FTZ R119, R101.reuse, R112 ;  /* 0x0000007065777220 */ /* 0x040fe20000410000 */
[----:B------:R-:W-:Y:S01]  /*30440*/  HADD2.F32 R98, -RZ, R14.H0_H0 ;  /* 0x2000000eff627230 */ /* 0x000fe20000004100 */
[----:B------:R-:W-:Y:S01]  /*30450*/  F2FP.SATFINITE.E4M3.F32.PACK_AB_MERGE_C R114, R114, R123, R116 ;  /* 0x0000007b7272723e */ /* 0x000fe20004807074 */
[----:B------:R-:W-:Y:S02]  /*30460*/  HADD2.F32 R14, -RZ, R12.H1_H1 ;  /* 0x3000000cff0e7230 */ /* 0x000fe40000004100 */
[-C--:B------:R-:W-:Y:S01]  /*30470*/  FMUL.FTZ R121, R101, R110.reuse ;  /* 0x0000006e65797220 */ /* 0x080fe20000410000 */
[----:B------:R-:W-:Y:S02]  /*30480*/  HADD2.F32 R115, -RZ, R108.H0_H0 ;  /* 0x2000006cff737230 */ /* 0x000fe40000004100 */
[----:B------:R-:W-:Y:S01]  /*30490*/  FFMA.FTZ R119, R98, R110, -R119 ;  /* 0x0000006e62777223 */ /* 0x000fe20000010877 */
[----:B------:R-:W-:-:S02]  /*304a0*/  HADD2.F32 R12, -RZ, R12.H0_H0 ;  /* 0x2000000cff0c7230 */ /* 0x000fc40000004100 */
[----:B------:R-:W-:Y:S01]  /*304b0*/  FMUL.FTZ R101, R14, R117 ;  /* 0x000000750e657220 */ /* 0x000fe20000410000 */
[----:B------:R-:W-:Y:S01]  /*304c0*/  FFMA.FTZ R98, R98, R112, R121 ;  /* 0x0000007062627223 */ /* 0x000fe20000010079 */
[-C--:B------:R-:W-:Y:S02]  /*304d0*/  FMUL.FTZ R14, R14, R115.reuse ;  /* 0x000000730e0e7220 */ /* 0x080fe40000410000 */
[C---:B------:R-:W-:Y:S02]  /*304e0*/  FFMA.FTZ R101, R12.reuse, R115, -R101 ;  /* 0x000000730c657223 */ /* 0x040fe40000010865 */
[----:B------:R-:W-:Y:S01]  /*304f0*/  FFMA.FTZ R14, R12, R117, R14 ;  /* 0x000000750c0e7223 */ /* 0x000fe2000001000e */
[----:B------:R-:W-:-:S04]  /*30500*/  F2FP.SATFINITE.E4M3.F32.PACK_AB_MERGE_C R98, R98, R119, RZ ;  /* 0x000000776262723e */ /* 0x000fc800048070ff */
[----:B------:R-:W-:Y:S01]  /*30510*/  F2FP.SATFINITE.E4M3.F32.PACK_AB_MERGE_C R12, R14, R101, R98 ;  /* 0x000000650e0c723e */ /* 0x000fe20004807062 */
[----:B------:R-:W-:-:S07]  /*30520*/  IMAD.MOV.U32 R14, RZ, RZ, R114 ;  /* 0x000000ffff0e7224 */ /* 0x000fce00078e0072 */
.L_x_4913:
[----:B------:R-:W-:Y:S05]  /*30530*/  BSYNC B4 ;  /* 0x0000000000047941 */ /* 0x000fea0003800000 */
.L_x_4912:
[C---:B------:R-:W-:Y:S02]  /*30540*/  R2UR UR4, R84.reuse ;  /* 0x00000000540472ca */ /* 0x040fe400000e0000 */
[C---:B------:R-:W-:Y:S02]  /*30550*/  R2UR UR5, R85.reuse ;  /* 0x00000000550572ca */ /* 0x040fe400000e0000 */
[----:B------:R-:W-:Y:S02]  /*30560*/  R2UR UR6, R84 ;  /* 0x00000000540672ca */ /* 0x000fe400000e0000 */
[----:B------:R-:W-:-:S09]  /*30570*/  R2UR UR7, R85 ;  /* 0x00000000550772ca */ /* 0x000fd200000e0000 */
[----:B-----5:R0:W-:Y:S04]  /*30580*/  ST.E.128 desc[UR4][R64.64], R12 ;  /* 0x0000000c40007985 */ /* 0x0201e8000c101d04 */
[----:B------:R0:W5:Y:S02]  /*30590*/  LD.E.U8 R106, desc[UR6][R40.64] ;  /* 0x00000006286a7980 */ /* 0x000164000c101100 */
.L_x_4911:
[----:B------:R-:W-:Y:S05]  /*305a0*/  BSYNC B3 ;  /* 0x0000000000037941 */ /* 0x000fea0003800000 */
.L_x_4910:
[----:B-----5:R-:W-:Y:S01]  /*305b0*/  LOP3.LUT P1, RZ, R106, 0x2, RZ, 0xc0, !PT ;  /* 0x000000026aff7812 */ /* 0x020fe2000782c0ff */
[----:B------:R-:W-:-:S12]  /*305c0*/  BSSY B3, `(.L_x_4914) ;  /* 0x000008f000037945 */ /* 0x000fd80003800000 */
[----:B------:R-:W-:Y:S05]  /*305d0*/  @!P1 BRA `(.L_x_4915) ;  /* 0x0000000800349947 */ /* 0x000fea0003800000 */
[----:B------:R-:W-:Y:S02]  /*305e0*/  R2UR UR4, R84 ;  /* 0x00000000540472ca */ /* 0x000fe400000e0000 */
[----:B------:R-:W-:-:S13]  /*305f0*/  R2UR UR5, R85 ;  /* 0x00000000550572ca */ /* 0x000fda00000e0000 */
[----:B0-----:R-:W2:Y:S01]  /*30600*/  LD.E.U8 R14, desc[UR4][R36.64+0x18] ;  /* 0x00001804240e7980 */ /* 0x001ea2000c101100 */
[--C-:B------:R-:W-:Y:S02]  /*30610*/  SHF.R.S32.HI R13, RZ, 0x1f, R102.reuse ;  /* 0x0000001fff0d7819 */ /* 0x100fe40000011466 */
[----:B------:R-:W-:-:S04]  /*30620*/  IADD3 R12, P2, P3, R38, R103, R102 ;  /* 0x00000067260c7210 */ /* 0x000fc80007b5e066 */
[----:B------:R-:W-:Y:S01]  /*30630*/  IADD3.X R13, R39, R105, R13, P2, P3 ;  /* 0x00000069270d7210 */ /* 0x000fe200017e640d */
[----:B------:R-:W-:Y:S01]  /*30640*/  BSSY B4, `(.L_x_4916) ;  /* 0x0000080000047945 */ /* 0x000fe20003800000 */
[----:B--2---:R-:W-:-:S04]  /*30650*/  LOP3.LUT P1, RZ, R14, 0x2, RZ, 0xc0, !PT ;  /* 0x000000020eff7812 */ /* 0x004fc8000782c0ff */
[----:B------:R-:W5:Y:S09]  /*30660*/  LD.E.128 R12, desc[UR4][R12.64] ;  /* 0x000000040c0c7980 */ /* 0x000f72000c101d00 */
[----:B------:R-:W-:Y:S05]  /*30670*/  @!P1 BRA `(.L_x_4917) ;  /* 0x0000000400f09947 */ /* 0x000fea0003800000 */
[----:B-----5:R-:W-:Y:S01]  /*30680*/  IMAD.MOV.U32 R99, RZ, RZ, R15 ;  /* 0x000000ffff637224 */ /* 0x020fe200078e000f */
[----:B------:R-:W-:Y:S02]  /*30690*/  SHF.R.U32.HI R106, RZ, 0x8, R96 ;  /* 0x00000008ff6a7819 */ /* 0x000fe40000011660 */
[----:B------:R-:W-:Y:S02]  /*306a0*/  SHF.R.U32.HI R15, RZ, 0x8, R94 ;  /* 0x00000008ff0f7819 */ /* 0x000fe4000001165e */
[----:B------:R-:W-:Y:S02]  /*306b0*/  SHF.R.U32.HI R100, RZ, 0x8, R95 ;  /* 0x00000008ff647819 */ /* 0x000fe4000001165f */
[----:B------:R-:W-:Y:S02]  /*306c0*/  LOP3.LUT R115, R96, 0xff, RZ, 0xc0, !PT ;  /* 0x000000ff60737812 */ /* 0x000fe400078ec0ff */
[----:B------:R-:W-:Y:S02]  /*306d0*/  SHF.R.U32.HI R108, RZ, 0x8, R97 ;  /* 0x00000008ff6c7819 */ /* 0x000fe40000011661 */
[----:B------:R-:W-:-:S02]  /*306e0*/  LOP3.LUT R106, R106, 0xff, RZ, 0xc0, !PT ;  /* 0x000000ff6a6a7812 */ /* 0x000fc400078ec0ff */
        /* <DEDUP_REMOVED lines=11> */
[----:B------:R-:W-:-:S02]  /*307a0*/  SHF.R.U32.HI R100, RZ, 0x10, R95 ;  /* 0x00000010ff647819 */ /* 0x000fc4000001165f */
[----:B------:R-:W-:Y:S02]  /*307b0*/  PRMT R117, R108, 0x7604, R117 ;  /* 0x000076046c757816 */ /* 0x000fe40000000075 */
[----:B------:R-:W-:Y:S02]  /*307c0*/  SHF.R.U32.HI R108, RZ, 0x10, R97 ;  /* 0x00000010ff6c7819 */ /* 0x000fe40000011661 */
        /* <DEDUP_REMOVED lines=9> */
[----:B------:R-:W-:-:S02]  /*30860*/  PRMT R108, R108, 0x7054, R117 ;  /* 0x000070546c6c7816 */ /* 0x000fc40000000075 */
[----:B------:R-:W-:Y:S02]  /*30870*/  LOP3.LUT R97, R115, 0xff000000, R96, 0xf8, !PT ;  /* 0xff00000073617812 */ /* 0x000fe400078ef860 */
[----:B------:R-:W-:Y:S02]  /*30880*/  LOP3.LUT R94, R15, 0xff000000, R94, 0xf8, !PT ;  /* 0xff0000000f5e7812 */ /* 0x000fe400078ef85e */
[----:B------:R-:W-:Y:S02]  /*30890*/  F2FP.F16.E4M3.UNPACK_B R15, R13 ;  /* 0x0000000dff0f723e */ /* 0x000fe400020006ff */
[----:B------:R-:W-:Y:S02]  /*308a0*/  PRMT R112, R95, 0x654, R108 ;  /* 0x000006545f707816 */ /* 0x000fe4000000006c */
[----:B------:R-:W-:Y:S01]  /*308b0*/  F2FP.F16.E4M3.UNPACK_B R98, R97.H1 ;  /* 0x00000061ff62723e */ /* 0x000fe200030006ff */
[--C-:B------:R-:W-:Y:S01]  /*308c0*/  HADD2.F32 R96, -RZ, R15.reuse.H0_H0 ;  /* 0x2000000fff607230 */ /* 0x100fe20000004100 */
[----:B------:R-:W-:Y:S01]  /*308d0*/  F2FP.F16.E4M3.UNPACK_B R95, R94.H1 ;  /* 0x0000005eff5f723e */ /* 0x000fe200030006ff */
[----:B------:R-:W-:Y:S01]  /*308e0*/  HADD2.F32 R15, -RZ, R15.H1_H1 ;  /* 0x3000000fff0f7230 */ /* 0x000fe20000004100 */
[----:B------:R-:W-:Y:S01]  /*308f0*/  F2FP.F16.E4M3.UNPACK_B R13, R13.H1 ;  /* 0x0000000dff0d723e */ /* 0x000fe200030006ff */
[--C-:B------:R-:W-:Y:S01]  /*30900*/  HADD2.F32 R108, -RZ, R98.reuse.H0_H0 ;  /* 0x20000062ff6c7230 */ /* 0x100fe20000004100 */
[----:B------:R-:W-:Y:S01]  /*30910*/  PRMT R106, R101, 0x654, R100 ;  /* 0x00000654656a7816 */ /* 0x000fe20000000064 */
[----:B------:R-:W-:-:S02]  /*30920*/  HADD2.F32 R110, -RZ, R98.H1_H1 ;  /* 0x30000062ff6e7230 */ /* 0x000fc40000004100 */
[----:B------:R-:W-:Y:S02]  /*30930*/  HADD2.F32 R100, -RZ, R95.H0_H0 ;  /* 0x2000005fff647230 */ /* 0x000fe40000004100 */
[C---:B------:R-:W-:Y:S01]  /*30940*/  FMUL.FTZ R115, R15.reuse, R108 ;  /* 0x0000006c0f737220 */ /* 0x040fe20000410000 */
[----:B------:R-:W-:Y:S02]  /*30950*/  HADD2.F32 R98, -RZ, R13.H1_H1 ;  /* 0x3000000dff627230 */ /* 0x000fe40000004100 */
[----:B------:R-:W-:Y:S02]  /*30960*/  HADD2.F32 R101, -RZ, R95.H1_H1 ;  /* 0x3000005fff657230 */ /* 0x000fe40000004100 */
[----:B------:R-:W-:Y:S01]  /*30970*/  FMUL.FTZ R15, R15, R100 ;  /* 0x000000640f0f7220 */ /* 0x000fe20000410000 */
[----:B------:R-:W-:Y:S02]  /*30980*/  HADD2.F32 R95, -RZ, R13.H0_H0 ;  /* 0x2000000dff5f7230 */ /* 0x000fe40000004100 */
[----:B------:R-:W-:Y:S01]  /*30990*/  FMUL.FTZ R114, R98, R110 ;  /* 0x0000006e62727220 */ /* 0x000fe20000410000 */
[----:B------:R-:W-:Y:S01]  /*309a0*/  FFMA.FTZ R13, R96, R100, -R115 ;  /* 0x00000064600d7223 */ /* 0x000fe20000010873 */
[-C--:B------:R-:W-:Y:S01]  /*309b0*/  FMUL.FTZ R115, R98, R101.reuse ;  /* 0x0000006562737220 */ /* 0x080fe20000410000 */
        /* <DEDUP_REMOVED lines=13> */
[----:B------:R-:W-:Y:S01]  /*30a90*/  F2FP.SATFINITE.E4M3.F32.PACK_AB_MERGE_C R15, R116, R15, RZ ;  /* 0x0000000f740f723e */ /* 0x000fe200048070ff */
[----:B------:R-:W-:Y:S02]  /*30aa0*/  HADD2.F32 R114, -RZ, R100.H1_H1 ;  /* 0x30000064ff727230 */ /* 0x000fe40000004100 */
[----:B------:R-:W-:Y:S01]  /*30ab0*/  FMUL.FTZ R118, R98, R110 ;  /* 0x0000006e62767220 */ /* 0x000fe20000410000 */
[----:B------:R-:W-:-:S02]  /*30ac0*/  HADD2.F32 R100, -RZ, R99.H1_H1 ;  /* 0x30000063ff647230 */ /* 0x000fc40000004100 */
[-C--:B------:R-:W-:Y:S01]  /*30ad0*/  FMUL.FTZ R115, R98, R108.reuse ;  /* 0x0000006c62737220 */ /* 0x080fe20000410000 */
[----:B------:R-:W-:Y:S02]  /*30ae0*/  HADD2.F32 R101, -RZ, R101.H1_H1 ;  /* 0x30000065ff657230 */ /* 0x000fe40000004100 */
[C---:B------:R-:W-:Y:S01]  /*30af0*/  FFMA.FTZ R118, R95.reuse, R108, -R118 ;  /* 0x0000006c5f767223 */ /* 0x040fe20000010876 */
[----:B------:R-:W-:Y:S02]  /*30b00*/  HADD2.F32 R99, -RZ, R99.H0_H0 ;  /* 0x20000063ff637230 */ /* 0x000fe40000004100 */
[----:B------:R-:W-:Y:S01]  /*30b10*/  FFMA.FTZ R121, R95, R110, R115 ;  /* 0x0000006e5f797223 */ /* 0x000fe20000010073 */
[C---:B------:R-:W-:Y:S01]  /*30b20*/  FMUL.FTZ R98, R100.reuse, R114 ;  /* 0x0000007264627220 */ /* 0x040fe20000410000 */
[-C--:B------:R-:W-:Y:S01]  /*30b30*/  F2FP.F16.E4M3.UNPACK_B R95, R14.reuse ;  /* 0x0000000eff5f723e */ /* 0x080fe200020006ff */
[----:B------:R-:W-:Y:S01]  /*30b40*/  HADD2.F32 R108, -RZ, R112.H0_H0 ;  /* 0x20000070ff6c7230 */ /* 0x000fe20000004100 */
[----:B------:R-:W-:Y:S01]  /*30b50*/  F2FP.F16.E4M3.UNPACK_B R14, R14.H1 ;  /* 0x0000000eff0e723e */ /* 0x000fe200030006ff */
[-C--:B------:R-:W-:Y:S01]  /*30b60*/  FFMA.FTZ R120, R99, R101.reuse, -R98 ;  /* 0x0000006563787223 */ /* 0x080fe20000010862 */
[----:B------:R-:W-:Y:S01]  /*30b70*/  FMUL.FTZ R117, R100, R101 ;  /* 0x0000006564757220 */ /* 0x000fe20000410000 */
[--C-:B------:R-:W-:Y:S01]  /*30b80*/  HADD2.F32 R98, -RZ, R95.reuse.H0_H0 ;  /* 0x2000005fff627230 */ /* 0x100fe20000004100 */
[----:B------:R-:W-:Y:S01]  /*30b90*/  F2FP.SATFINITE.E4M3.F32.PACK_AB_MERGE_C R13, R96, R13, R15 ;  /* 0x0000000d600d723e */ /* 0x000fe2000480700f */
[----:B------:R-:W-:-:S02]  /*30ba0*/  HADD2.F32 R95, -RZ, R95.H1_H1 ;  /* 0x3000005fff5f7230 */ /* 0x000fc40000004100 */
[----:B------:R-:W-:Y:S01]  /*30bb0*/  FFMA.FTZ R123, R99, R114, R117 ;  /* 0x00000072637b7223 */ /* 0x000fe20000010075 */
[----:B------:R-:W-:Y:S02]  /*30bc0*/  HADD2.F32 R112, -RZ, R112.H1_H1 ;  /* 0x30000070ff707230 */ /* 0x000fe40000004100 */
[----:B------:R-:W-:Y:S02]  /*30bd0*/  HADD2.F32 R101, -RZ, R106.H0_H0 ;  /* 0x2000006aff657230 */ /* 0x000fe40000004100 */
[----:B------:R-:W-:Y:S01]  /*30be0*/  FMUL.FTZ R115, R95, R108 ;  /* 0x0000006c5f737220 */ /* 0x000fe20000410000 */
[----:B------:R-:W-:Y:S01]  /*30bf0*/  HADD2.F32 R100, -RZ, R14.H1_H1 ;  /* 0x3000000eff647230 */ /* 0x000fe20000004100 */
[----:B------:R-:W-:Y:S01]  /*30c00*/  F2FP.SATFINITE.E4M3.F32.PACK_AB_MERGE_C R120, R123, R120, RZ ;  /* 0x000000787b78723e */ /* 0x000fe200048070ff */
[----:B------:R-:W-:Y:S02]  /*30c10*/  HADD2.F32 R106, -RZ, R106.H1_H1 ;  /* 0x3000006aff6a7230 */ /* 0x000fe40000004100 */
[----:B------:R-:W-:Y:S01]  /*30c20*/  FMUL.FTZ R95, R95, R101 ;  /* 0x000000655f5f7220 */ /* 0x000fe20000410000 */
[----:B------:R-:W-:-:S02]  /*30c30*/  HADD2.F32 R99, -RZ, R14.H0_H0 ;  /* 0x2000000eff637230 */ /* 0x000fc40000004100 */
[----:B------:R-:W-:Y:S01]  /*30c40*/  FMUL.FTZ R14, R100, R112 ;  /* 0x00000070640e7220 */ /* 0x000fe20000410000 */
[----:B------:R-:W-:Y:S01]  /*30c50*/  FFMA.FTZ R110, R98, R101, -R115 ;  /* 0x00000065626e7223 */ /* 0x000fe20000010873 */
[----:B------:R-:W-:Y:S01]  /*30c60*/  FMUL.FTZ R101, R100, R106 ;  /* 0x0000006a64657220 */ /* 0x000fe20000410000 */
[----:B------:R-:W-:Y:S01]  /*30c70*/  FFMA.FTZ R117, R98, R108, R95 ;  /* 0x0000006c62757223 */ /* 0x000fe2000001005f */
[C---:B------:R-:W-:Y:S01]  /*30c80*/  FFMA.FTZ R106, R99.reuse, R106, -R14 ;  /* 0x0000006a636a7223 */ /* 0x040fe2000001080e */
[----:B------:R-:W-:Y:S01]  /*30c90*/  F2FP.F16.E4M3.UNPACK_B R14, R12.H1 ;  /* 0x0000000cff0e723e */ /* 0x000fe200030006ff */
[----:B------:R-:W-:Y:S01]  /*30ca0*/  FFMA.FTZ R119, R99, R112, R101 ;  /* 0x0000007063777223 */ /* 0x000fe20000010065 */
[----:B------:R-:W-:Y:S02]  /*30cb0*/  F2FP.F16.E4M3.UNPACK_B R98, R97 ;  /* 0x00000061ff62723e */ /* 0x000fe400020006ff */
[----:B------:R-:W-:Y:S01]  /*30cc0*/  F2FP.F16.E4M3.UNPACK_B R97, R94 ;  /* 0x0000005eff61723e */ /* 0x000fe200020006ff */
[----:B------:R-:W-:Y:S01]  /*30cd0*/  HADD2.F32 R95, -RZ, R14.H1_H1 ;  /* 0x3000000eff5f7230 */ /* 0x000fe20000004100 */
[----:B------:R-:W-:Y:S01]  /*30ce0*/  F2FP.F16.E4M3.UNPACK_B R12, R12 ;  /* 0x0000000cff0c723e */ /* 0x000fe200020006ff */
[--C-:B------:R-:W-:Y:S01]  /*30cf0*/  HADD2.F32 R100, -RZ, R98.reuse.H1_H1 ;  /* 0x30000062ff647230 */ /* 0x100fe20000004100 */
[----:B------:R-:W-:Y:S01]  /*30d00*/  F2FP.SATFINITE.E4M3.F32.PACK_AB_MERGE_C R106, R119, R106, RZ ;  /* 0x0000006a776a723e */ /* 0x000fe200048070ff */
[----:B------:R-:W-:Y:S01]  /*30d10*/  HADD2.F32 R99, -RZ, R98.H0_H0 ;  /* 0x20000062ff637230 */ /* 0x000fe20000004100 */
[----:B------:R-:W-:Y:S01]  /*30d20*/  F2FP.SATFINITE.E4M3.F32.PACK_AB_MERGE_C R15, R121, R118, R120 ;  /* 0x00000076790f723e */ /* 0x000fe20004807078 */
[----:B------:R-:W-:-:S02]  /*30d30*/  HADD2.F32 R98, -RZ, R97.H1_H1 ;  /* 0x30000061ff627230 */ /* 0x000fc40000004100 */
[----:B------:R-:W-:Y:S01]  /*30d40*/  FMUL.FTZ R101, R95, R100 ;  /* 0x000000645f657220 */ /* 0x000fe20000410000 */
[----:B------:R-:W-:Y:S01]  /*30d50*/  HADD2.F32 R94, -RZ, R14.H0_H0 ;  /* 0x2000000eff5e7230 */ /* 0x000fe20000004100 */
[----:B------:R-:W-:Y:S01]  /*30d60*/  F2FP.SATFINITE.E4M3.F32.PACK_AB_MERGE_C R106, R117, R110, R106 ;  /* 0x0000006e756a723e */ /* 0x000fe2000480706a */
[--C-:B------:R-:W-:Y:S02]  /*30d70*/  HADD2.F32 R14, -RZ, R12.reuse.H1_H1 ;  /* 0x3000000cff0e7230 */ /* 0x100fe40000004100 */
[-C--:B------:R-:W-:Y:S01]  /*30d80*/  FMUL.FTZ R115, R95, R98.reuse ;  /* 0x000000625f737220 */ /* 0x080fe20000410000 */
[----:B------:R-:W-:Y:S02]  /*30d90*/  HADD2.F32 R97, -RZ, R97.H0_H0 ;  /* 0x20000061ff617230 */ /* 0x000fe40000004100 */
[----:B------:R-:W-:Y:S01]  /*30da0*/  FFMA.FTZ R101, R94, R98, -R101 ;  /* 0x000000625e657223 */ /* 0x000fe20000010865 */
[----:B------:R-:W-:Y:S02]  /*30db0*/  HADD2.F32 R12, -RZ, R12.H0_H0 ;  /* 0x2000000cff0c7230 */ /* 0x000fe40000004100 */
[----:B------:R-:W-:Y:S01]  /*30dc0*/  FMUL.FTZ R95, R14, R99 ;  /* 0x000000630e5f7220 */ /* 0x000fe20000410000 */
[----:B------:R-:W-:Y:S01]  /*30dd0*/  FFMA.FTZ R94, R94, R100, R115 ;  /* 0x000000645e5e7223 */ /* 0x000fe20000010073 */
[----:B------:R-:W-:-:S02]  /*30de0*/  FMUL.FTZ R14, R14, R97 ;  /* 0x000000610e0e7220 */ /* 0x000fc40000410000 */
[C---:B------:R-:W-:Y:S02]  /*30df0*/  FFMA.FTZ R95, R12.reuse, R97, -R95 ;  /* 0x000000610c5f7223 */ /* 0x040fe4000001085f */
[----:B------:R-:W-:Y:S01]  /*30e00*/  FFMA.FTZ R14, R12, R99, R14 ;  /* 0x000000630c0e7223 */ /* 0x000fe2000001000e */
[----:B------:R-:W-:-:S04]  /*30e10*/  F2FP.SATFINITE.E4M3.F32.PACK_AB_MERGE_C R94, R94, R101, RZ ;  /* 0x000000655e5e723e */ /* 0x000fc800048070ff */
[----:B------:R-:W-:Y:S01]  /*30e20*/  F2FP.SATFINITE.E4M3.F32.PACK_AB_MERGE_C R12, R14, R95, R94 ;  /* 0x0000005f0e0c723e */ /* 0x000fe2000480705e */
[----:B------:R-:W-:-:S07]  /*30e30*/  IMAD.MOV.U32 R14, RZ, RZ, R106 ;  /* 0x000000ffff0e7224 */ /* 0x000fce00078e006a */
.L_x_4917:
[----:B------:R-:W-:Y:S05]  /*30e40*/  BSYNC B4 ;  /* 0x0000000000047941 */ /* 0x000fea0003800000 */
.L_x_4916:
[C---:B------:R-:W-:Y:S02]  /*30e50*/  R2UR UR4, R84.reuse ;  /* 0x00000000540472ca */ /* 0x040fe400000e0000 */
[C---:B------:R-:W-:Y:S02]  /*30e60*/  R2UR UR5, R85.reuse ;  /* 0x00000000550572ca */ /* 0x040fe400000e0000 */
[----:B------:R-:W-:Y:S02]  /*30e70*/  R2UR UR6, R84 ;  /* 0x00000000540672ca */ /* 0x000fe400000e0000 */
[----:B------:R-:W-:-:S09]  /*30e80*/  R2UR UR7, R85 ;  /* 0x00000000550772ca */ /* 0x000fd200000e0000 */
[----:B-----5:R1:W-:Y:S04]  /*30e90*/  ST.E.128 desc[UR4][R64.64+0x20], R12 ;  /* 0x0000200c40007985 */ /* 0x0203e8000c101d04 */
[----:B------:R1:W5:Y:S02]  /*30ea0*/  LD.E.U8 R106, desc[UR6][R40.64] ;  /* 0x00000006286a7980 */ /* 0x000364000c101100 */
.L_x_4915:
[----:B------:R-:W-:Y:S05]  /*30eb0*/  BSYNC B3 ;  /* 0x0000000000037941 */ /* 0x000fea0003800000 */
.L_x_4914:
[----:B-----5:R-:W-:Y:S01]  /*30ec0*/  LOP3.LUT P1, RZ, R106, 0x4, RZ, 0xc0, !PT ;  /* 0x000000046aff7812 */ /* 0x020fe2000782c0ff */
[----:B------:R-:W-:-:S12]  /*30ed0*/  BSSY B3, `(.L_x_4918) ;  /* 0x000008a000037945 */ /* 0x000fd80003800000 */
[----:B------:R-:W-:Y:S05]  /*30ee0*/  @!P1 BRA `(.L_x_4919) ;  /* 0x0000000800209947 */ /* 0x000fea0003800000 */
[----:B------:R-:W-:Y:S02]  /*30ef0*/  R2UR UR4, R84 ;  /* 0x00000000540472ca */ /* 0x000fe400000e0000 */
[----:B------:R-:W-:-:S13]  /*30f00*/  R2UR UR5, R85 ;  /* 0x00000000550572ca */ /* 0x000fda00000e0000 */
[----:B01----:R-:W2:Y:S01]  /*30f10*/  LD.E.U8 R12, desc[UR4][R36.64+0x18] ;  /* 0x00001804240c7980 */ /* 0x003ea2000c101100 */
[----:B------:R-:W-:Y:S01]  /*30f20*/  BSSY B4, `(.L_x_4920) ;  /* 0x000007e000047945 */ /* 0x000fe20003800000 */
[----:B--2---:R-:W-:Y:S02]  /*30f30*/  LOP3.LUT P1, RZ, R12, 0x4, RZ, 0xc0, !PT ;  /* 0x000000040cff7812 */ /* 0x004fe4000782c0ff */
[----:B------:R0:W5:Y:S11]  /*30f40*/  LD.E.128 R12, desc[UR4][R46.64+0x2800] ;  /* 0x002800042e0c7980 */ /* 0x000176000c101d00 */
[----:B0-----:R-:W-:Y:S05]  /*30f50*/  @!P1 BRA `(.L_x_4921) ;  /* 0x0000000400e89947 */ /* 0x001fea0003800000 */
[----:B------:R-:W-:Y:S01]  /*30f60*/  SHF.R.U32.HI R98, RZ, 0x8, R93 ;  /* 0x00000008ff627819 */ /* 0x000fe2000001165d */
[----:B-----5:R-:W-:Y:S01]  /*30f70*/  IMAD.MOV.U32 R94, RZ, RZ, R15 ;  /* 0x000000ffff5e7224 */ /* 0x020fe200078e000f */
[----:B------:R-:W-:Y:S02]  /*30f80*/  LOP3.LUT R95, R93, 0xff, RZ, 0xc0, !PT ;  /* 0x000000ff5d5f7812 */ /* 0x000fe400078ec0ff */
[----:B------:R-:W-:Y:S02]  /*30f90*/  LOP3.LUT R98, R98, 0xff, RZ, 0xc0, !PT ;  /* 0x000000ff62627812 */ /* 0x000fe400078ec0ff */
[----:B------:R-:W-:Y:S02]  /*30fa0*/  SHF.R.U32.HI R96, RZ, 0x8, R79 ;  /* 0x00000008ff607819 */ /* 0x000fe4000001164f */
[----:B------:R-:W-:Y:S02]  /*30fb0*/  PRMT R101, R98, 0x7604, R95 ;  /* 0x0000760462657816 */ /* 0x000fe4000000005f */
[----:B------:R-:W-:-:S02]  /*30fc0*/  LOP3.LUT R15, R79, 0xff, RZ, 0xc0, !PT ;  /* 0x000000ff4f0f7812 */ /* 0x000fc400078ec0ff */
[----:B------:R-:W-:Y:S02]  /*30fd0*/  LOP3.LUT R96, R96, 0xff, RZ, 0xc0, !PT ;  /* 0x000000ff60607812 */ /* 0x000fe400078ec0ff */
[----:B------:R-:W-:Y:S02]  /*30fe0*/  SHF.R.U32.HI R98, RZ, 0x8, R92 ;  /* 0x00000008ff627819 */ /* 0x000fe4000001165c */
[----:B------:R-:W-:Y:S02]  /*30ff0*/  SHF.R.U32.HI R95, RZ, 0x8, R78 ;  /* 0x00000008ff5f7819 */ /* 0x000fe4000001164e */
[----:B------:R-:W-:Y:S02]  /*31000*/  SHF.R.U32.HI R108, RZ, 0x10, R79 ;  /* 0x00000010ff6c7819 */ /* 0x000fe4000001164f */
[----:B------:R-:W-:Y:S02]  /*31010*/  PRMT R97, R96, 0x7604, R15 ;  /* 0x0000760460617816 */ /* 0x000fe4000000000f */
[----:B------:R-:W-:-:S02]  /*31020*/  LOP3.LUT R99, R92, 0xff, RZ, 0xc0, !PT ;  /* 0x000000ff5c637812 */ /* 0x000fc400078ec0ff */
[----:B------:R-:W-:Y:S01]  /*31030*/  LOP3.LUT R100, R98, 0xff, RZ, 0xc0, !PT ;  /* 0x000000ff62647812 */ /* 0x000fe200078ec0ff */
[----:B------:R-:W-:Y:S01]  /*31040*/  IMAD.U32 R98, R108, 0x10000, RZ ;  /* 0x000100006c627824 */ /* 0x000fe200078e00ff */
[----:B------:R-:W-:Y:S02]  /*31050*/  LOP3.LUT R15, R78, 0xff, RZ, 0xc0, !PT ;  /* 0x000000ff4e0f7812 */ /* 0x000fe400078ec0ff */
[----:B------:R-:W-:Y:S02]  /*31060*/  LOP3.LUT R96, R95, 0xff, RZ, 0xc0, !PT ;  /* 0x000000ff5f607812 */ /* 0x000fe400078ec0ff */
[----:B------:R-:W-:Y:S02]  /*31070*/  PRMT R99, R100, 0x7604, R99 ;  /* 0x0000760464637816 */ /* 0x000fe40000000063 */
[----:B------:R-:W-:Y:S02]  /*31080*/  PRMT R15, R96, 0x7604, R15 ;  /* 0x00007604600f7816 */ /* 0x000fe4000000000f */
[----:B------:R-:W-:-:S02]  /*31090*/  SHF.R.U32.HI R106, RZ, 0x10, R93 ;  /* 0x00000010ff6a7819 */ /* 0x000fc4000001165d */
[----:B------:R-:W-:Y:S02]  /*310a0*/  LOP3.LUT R99, R99, 0xff0000, R92, 0xf8, !PT ;  /* 0x00ff000063637812 */ /* 0x000fe400078ef85c */
[----:B------:R-:W-:Y:S01]  /*310b0*/  LOP3.LUT R97, R97, 0xff0000, R98, 0xf8, !PT ;  /* 0x00ff000061617812 */ /* 0x000fe200078ef862 */
[----:B------:R-:W-:Y:S01]  /*310c0*/  IMAD.U32 R106, R106, 0x10000, RZ ;  /* 0x000100006a6a7824 */ /* 0x000fe200078e00ff */
[----:B------:R-:W-:Y:S02]  /*310d0*/  LOP3.LUT R15, R15, 0xff0000, R78, 0xf8, !PT ;  /* 0x00ff00000f0f7812 */ /* 0x000fe400078ef84e */
[----:B------:R-:W-:Y:S02]  /*310e0*/  SHF.R.U32.HI R98, RZ, 0x18, R93 ;  /* 0x00000018ff627819 */ /* 0x000fe4000001165d */
[----:B------:R-:W-:Y:S02]  /*310f0*/  SHF.R.U32.HI R96, RZ, 0x18, R79 ;  /* 0x00000018ff607819 */ /* 0x000fe4000001164f */
[----:B------:R-:W-:Y:S01]  /*31100*/  LOP3.LUT R99, R99, 0xff000000, R92, 0xf8, !PT ;  /* 0xff00000063637812 */ /* 0x000fe200078ef85c */
[----:B------:R-:W-:Y:S01]  /*31110*/  IMAD.SHL.U32 R98, R98, 0x1000000, RZ ;  /* 0x0100000062627824 */ /* 0x000fe200078e00ff */
[----:B------:R-:W-:Y:S01]  /*31120*/  LOP3.LUT R78, R15, 0xff000000, R78, 0xf8, !PT ;  /* 0xff0000000f4e7812 */ /* 0x000fe200078ef84e */
[----:B------:R-:W-:Y:S01]  /*31130*/  IMAD.SHL.U32 R96, R96, 0x1000000, RZ ;  /* 0x0100000060607824 */ /* 0x000fe200078e00ff */
[----:B------:R-:W-:-:S02]  /*31140*/  F2FP.F16.E4M3.UNPACK_B R15, R13 ;  /* 0x0000000dff0f723e */ /* 0x000fc400020006ff */
[----:B------:R-:W-:Y:S02]  /*31150*/  LOP3.LUT R101, R101, 0xff0000, R106, 0xf8, !PT ;  /* 0x00ff000065657812 */ /* 0x000fe400078ef86a */
[----:B------:R-:W-:Y:S01]  /*31160*/  F2FP.F16.E4M3.UNPACK_B R93, R99.H1 ;  /* 0x00000063ff5d723e */ /* 0x000fe200030006ff */
[--C-:B------:R-:W-:Y:S01]  /*31170*/  HADD2.F32 R92, -RZ, R15.reuse.H0_H0 ;  /* 0x2000000fff5c7230 */ /* 0x100fe20000004100 */
[----:B------:R-:W-:Y:S01]  /*31180*/  F2FP.F16.E4M3.UNPACK_B R13, R13.H1 ;  /* 0x0000000dff0d723e */ /* 0x000fe200030006ff */
[----:B------:R-:W-:Y:S01]  /*31190*/  HADD2.F32 R15, -RZ, R15.H1_H1 ;  /* 0x3000000fff0f7230 */ /* 0x000fe20000004100 */
[----:B------:R-:W-:Y:S01]  /*311a0*/  F2FP.F16.E4M3.UNPACK_B R79, R78.H1 ;  /* 0x0000004eff4f723e */ /* 0x000fe200030006ff */
[--C-:B------:R-:W-:Y:S01]  /*311b0*/  HADD2.F32 R100, -RZ, R93.reuse.H1_H1 ;  /* 0x3000005dff647230 */ /* 0x100fe20000004100 */
[----:B------:R-:W-:Y:S01]  /*311c0*/  LOP3.LUT R101, R101, R98, RZ, 0xfc, !PT ;  /* 0x0000006265657212 */ /* 0x000fe200078efcff */
[----:B------:R-:W-:Y:S01]  /*311d0*/  HADD2.F32 R98, -RZ, R93.H0_H0 ;  /* 0x2000005dff627230 */ /* 0x000fe20000004100 */
[----:B------:R-:W-:Y:S01]  /*311e0*/  LOP3.LUT R97, R97, R96, RZ, 0xfc, !PT ;  /* 0x0000006061617212 */ /* 0x000fe200078efcff */
[----:B------:R-:W-:Y:S01]  /*311f0*/  HADD2.F32 R95, -RZ, R79.H0_H0 ;  /* 0x2000004fff5f7230 */ /* 0x000fe20000004100 */
[----:B------:R-:W-:Y:S01]  /*31200*/  F2FP.F16.E4M3.UNPACK_B R99, R99 ;  /* 0x00000063ff63723e */ /* 0x000fe200020006ff */
[----:B------:R-:W-:-:S02]  /*31210*/  HADD2.F32 R93, -RZ, R13.H1_H1 ;  /* 0x3000000dff5d7230 */ /* 0x000fc40000004100 */
[C---:B------:R-:W-:Y:S01]  /*31220*/  FMUL.FTZ R115, R15.reuse, R98 ;  /* 0x000000620f737220 */ /* 0x040fe20000410000 */
[----:B------:R-:W-:Y:S02]  /*31230*/  HADD2.F32 R96, -RZ, R79.H1_H1 ;  /* 0x3000004fff607230 */ /* 0x000fe40000004100 */
[-C--:B------:R-:W-:Y:S01]  /*31240*/  FMUL.FTZ R15, R15, R95.reuse ;  /* 0x0000005f0f0f7220 */ /* 0x080fe20000410000 */
[----:B------:R-:W-:Y:S02]  /*31250*/  HADD2.F32 R79, -RZ, R13.H0_H0 ;  /* 0x2000000dff4f7230 */ /* 0x000fe40000004100 */
[C---:B------:R-:W-:Y:S01]  /*31260*/  FMUL.FTZ R106, R93.reuse, R100 ;  /* 0x000000645d6a7220 */ /* 0x040fe20000410000 */
[C---:B------:R-:W-:Y:S01]  /*31270*/  FFMA.FTZ R13, R92.reuse, R95, -R115 ;  /* 0x0000005f5c0d7223 */ /* 0x040fe20000010873 */
[----:B------:R-:W-:Y:S01]  /*31280*/  FMUL.FTZ R93, R93, R96 ;  /* 0x000000605d5d7220 */ /* 0x000fe20000410000 */
[----:B------:R-:W-:Y:S01]  /*31290*/  FFMA.FTZ R92, R92, R98, R15 ;  /* 0x000000625c5c7223 */ /* 0x000fe2000001000f */
[----:B------:R-:W-:Y:S01]  /*312a0*/  F2FP.F16.E4M3.UNPACK_B R15, R94 ;  /* 0x0000005eff0f723e */ /* 0x000fe200020006ff */
[C---:B------:R-:W-:Y:S01]  /*312b0*/  FFMA.FTZ R106, R79.reuse, R96, -R106 ;  /* 0x000000604f6a7223 */ /* 0x040fe2000001086a */
        /* <DEDUP_REMOVED lines=19> */
[----:B------:R-:W-:Y:S01]  /*313f0*/  F2FP.F16.E4M3.UNPACK_B R15, R14 ;  /* 0x0000000eff0f723e */ /* 0x000fe200020006ff */
[C---:B------:R-:W-:Y:S01]  /*31400*/  FMUL.FTZ R117, R93.reuse, R100 ;  /* 0x000000645d757220 */ /* 0x040fe20000410000 */
[----:B------:R-:W-:Y:S01]  /*31410*/  FMUL.FTZ R93, R93, R95 ;  /* 0x0000005f5d5d7220 */ /* 0x000fe20000410000 */
[----:B------:R-:W-:Y:S01]  /*31420*/  F2FP.F16.E4M3.UNPACK_B R14, R14.H1 ;  /* 0x0000000eff0e723e */ /* 0x000fe200030006ff */
[----:B------:R-:W-:-:S02]  /*31430*/  HADD2.F32 R98, -RZ, R101.H0_H0 ;  /* 0x20000065ff627230 */ /* 0x000fc40000004100 */
[C---:B------:R-:W-:Y:S01]  /*31440*/  FFMA.FTZ R110, R94.reuse, R95, -R117 ;  /* 0x0000005f5e6e7223 */ /* 0x040fe20000010875 */
[--C-:B------:R-:W-:Y:S02]  /*31450*/  HADD2.F32 R79, -RZ, R15.reuse.H0_H0 ;  /* 0x2000000fff4f7230 */ /* 0x100fe40000004100 */
[----:B------:R-:W-:Y:S01]  /*31460*/  FFMA.FTZ R121, R94, R100, R93 ;  /* 0x000000645e797223 */ /* 0x000fe2000001005d */
[----:B------:R-:W-:Y:S01]  /*31470*/  HADD2.F32 R15, -RZ, R15.H1_H1 ;  /* 0x3000000fff0f7230 */ /* 0x000fe20000004100 */
[----:B------:R-:W-:Y:S01]  /*31480*/  F2FP.SATFINITE.E4M3.F32.PACK_AB_MERGE_C R13, R92, R13, R106 ;  /* 0x0000000d5c0d723e */ /* 0x000fe2000480706a */
[----:B------:R-:W-:Y:S02]  /*31490*/  HADD2.F32 R96, -RZ, R97.H0_H0 ;  /* 0x20000061ff607230 */ /* 0x000fe40000004100 */
[----:B------:R-:W-:Y:S02]  /*314a0*/  HADD2.F32 R101, -RZ, R101.H1_H1 ;  /* 0x30000065ff657230 */ /* 0x000fe40000004100 */
[----:B------:R-:W-:Y:S01]  /*314b0*/  FMUL.FTZ R100, R15, R98 ;  /* 0x000000620f647220 */ /* 0x000fe20000410000 */
[----:B------:R-:W-:-:S02]  /*314c0*/  HADD2.F32 R94, -RZ, R14.H1_H1 ;  /* 0x3000000eff5e7230 */ /* 0x000fc40000004100 */
[-C--:B------:R-:W-:Y:S01]  /*314d0*/  FMUL.FTZ R15, R15, R96.reuse ;  /* 0x000000600f0f7220 */ /* 0x080fe20000410000 */
[----:B------:R-:W-:Y:S02]  /*314e0*/  HADD2.F32 R97, -RZ, R97.H1_H1 ;  /* 0x30000061ff617230 */ /* 0x000fe40000004100 */
[C---:B------:R-:W-:Y:S01]  /*314f0*/  FFMA.FTZ R100, R79.reuse, R96, -R100 ;  /* 0x000000604f647223 */ /* 0x040fe20000010864 */
[----:B------:R-:W-:Y:S02]  /*31500*/  HADD2.F32 R93, -RZ, R14.H0_H0 ;  /* 0x2000000eff5d7230 */ /* 0x000fe40000004100 */
[C---:B------:R-:W-:Y:S01]  /*31510*/  FMUL.FTZ R14, R94.reuse, R101 ;  /* 0x000000655e0e7220 */ /* 0x040fe20000410000 */
[----:B------:R-:W-:Y:S01]  /*31520*/  FFMA.FTZ R117, R79, R98, R15 ;  /* 0x000000624f757223 */ /* 0x000fe2000001000f */
[-C--:B------:R-:W-:Y:S01]  /*31530*/  FMUL.FTZ R94, R94, R97.reuse ;  /* 0x000000615e5e7220 */ /* 0x080fe20000410000 */
[----:B------:R-:W-:Y:S01]  /*31540*/  F2FP.F16.E4M3.UNPACK_B R79, R78 ;  /* 0x0000004eff4f723e */ /* 0x000fe200020006ff */
[C---:B------:R-:W-:Y:S01]  /*31550*/  FFMA.FTZ R98, R93.reuse, R97, -R14 ;  /* 0x000000615d627223 */ /* 0x040fe2000001080e */
[-C--:B------:R-:W-:Y:S01]  /*31560*/  F2FP.F16.E4M3.UNPACK_B R14, R12.reuse.H1 ;  /* 0x0000000cff0e723e */ /* 0x080fe200030006ff */
[----:B------:R-:W-:Y:S01]  /*31570*/  FFMA.FTZ R101, R93, R101, R94 ;  /* 0x000000655d657223 */ /* 0x000fe2000001005e */
[----:B------:R-:W-:Y:S01]  /*31580*/  F2FP.F16.E4M3.UNPACK_B R12, R12 ;  /* 0x0000000cff0c723e */ /* 0x000fe200020006ff */
[----:B------:R-:W-:Y:S01]  /*31590*/  HADD2.F32 R94, -RZ, R99.H1_H1 ;  /* 0x30000063ff5e7230 */ /* 0x000fe20000004100 */
[----:B------:R-:W-:Y:S01]  /*315a0*/  F2FP.SATFINITE.E4M3.F32.PACK_AB_MERGE_C R110, R121, R110, RZ ;  /* 0x0000006e796e723e */ /* 0x000fe200048070ff */
[----:B------:R-:W-:Y:S01]  /*315b0*/  HADD2.F32 R78, -RZ, R14.H1_H1 ;  /* 0x3000000eff4e7230 */ /* 0x000fe20000004100 */
[----:B------:R-:W-:Y:S01]  /*315c0*/  F2FP.SATFINITE.E4M3.F32.PACK_AB_MERGE_C R98, R101, R98, RZ ;  /* 0x000000626562723e */ /* 0x000fe200048070ff */
[----:B------:R-:W-:-:S02]  /*315d0*/  HADD2.F32 R93, -RZ, R79.H1_H1 ;  /* 0x3000004fff5d7230 */ /* 0x000fc40000004100 */
[----:B------:R-:W-:Y:S02]  /*315e0*/  HADD2.F32 R15, -RZ, R14.H0_H0 ;  /* 0x2000000eff0f7230 */ /* 0x000fe40000004100 */
[CC--:B------:R-:W-:Y:S01]  /*315f0*/  FMUL.FTZ R96, R78.reuse, R94.reuse ;  /* 0x0000005e4e607220 */ /* 0x0c0fe20000410000 */
[----:B------:R-:W-:Y:S02]  /*31600*/  HADD2.F32 R99, -RZ, R99.H0_H0 ;  /* 0x20000063ff637230 */ /* 0x000fe40000004100 */
[-C--:B------:R-:W-:Y:S01]  /*31610*/  FMUL.FTZ R97, R78, R93.reuse ;  /* 0x0000005d4e617220 */ /* 0x080fe20000410000 */
[--C-:B------:R-:W-:Y:S02]  /*31620*/  HADD2.F32 R14, -RZ, R12.reuse.H1_H1 ;  /* 0x3000000cff0e7230 */ /* 0x100fe40000004100 */
[C---:B------:R-:W-:Y:S01]  /*31630*/  FFMA.FTZ R96, R15.reuse, R93, -R96 ;  /* 0x0000005d0f607223 */ /* 0x040fe20000010860 */
[----:B------:R-:W-:Y:S02]  /*31640*/  HADD2.F32 R79, -RZ, R79.H0_H0 ;  /* 0x2000004fff4f7230 */ /* 0x000fe40000004100 */
[----:B------:R-:W-:Y:S01]  /*31650*/  FFMA.FTZ R97, R15, R94, R97 ;  /* 0x0000005e0f617223 */ /* 0x000fe20000010061 */
[----:B------:R-:W-:-:S02]  /*31660*/  HADD2.F32 R12, -RZ, R12.H0_H0 ;  /* 0x2000000cff0c7230 */ /* 0x000fc40000004100 */
[C---:B------:R-:W-:Y:S01]  /*31670*/  FMUL.FTZ R95, R14.reuse, R99 ;  /* 0x000000630e5f7220 */ /* 0x040fe20000410000 */
[----:B------:R-:W-:Y:S01]  /*31680*/  F2FP.SATFINITE.E4M3.F32.PACK_AB_MERGE_C R98, R117, R100, R98 ;  /* 0x000000647562723e */ /* 0x000fe20004807062 */
[-C--:B------:R-:W-:Y:S01]  /*31690*/  FMUL.FTZ R14, R14, R79.reuse ;  /* 0x0000004f0e0e7220 */ /* 0x080fe20000410000 */
[----:B------:R-:W-:Y:S01]  /*316a0*/  F2FP.SATFINITE.E4M3.F32.PACK_AB_MERGE_C R96, R97, R96, RZ ;  /* 0x000000606160723e */ /* 0x000fe200048070ff */
[C---:B------:R-:W-:Y:S01]  /*316b0*/  FFMA.FTZ R95, R12.reuse, R79, -R95 ;  /* 0x0000004f0c5f7223 */ /* 0x040fe2000001085f */
[----:B------:R-:W-:Y:S01]  /*316c0*/  F2FP.SATFINITE.E4M3.F32.PACK_AB_MERGE_C R15, R119, R108, R110 ;  /* 0x0000006c770f723e */ /* 0x000fe2000480706e */
[----:B------:R-:W-:-:S05]  /*316d0*/  FFMA.FTZ R14, R12, R99, R14 ;  /* 0x000000630c0e7223 */ /* 0x000fca000001000e */
[----:B------:R-:W-:Y:S01]  /*316e0*/  F2FP.SATFINITE.E4M3.F32.PACK_AB_MERGE_C R12, R14, R95, R96 ;  /* 0x0000005f0e0c723e */ /* 0x000fe20004807060 */
[----:B------:R-:W-:-:S07]  /*316f0*/  IMAD.MOV.U32 R14, RZ, RZ, R98 ;  /* 0x000000ffff0e7224 */ /* 0x000fce00078e0062 */
.L_x_4921:
[----:B------:R-:W-:Y:S05]  /*31700*/  BSYNC B4 ;  /* 0x0000000000047941 */ /* 0x000fea0003800000 */
.L_x_4920:
[C---:B------:R-:W-:Y:S02]  /*31710*/  R2UR UR4, R84.reuse ;  /* 0x00000000540472ca */ /* 0x040fe400000e0000 */
[C---:B------:R-:W-:Y:S02]  /*31720*/  R2UR UR5, R85.reuse ;  /* 0x00000000550572ca */ /* 0x040fe400000e0000 */
[----:B------:R-:W-:Y:S02]  /*31730*/  R2UR UR6, R84 ;  /* 0x00000000540672ca */ /* 0x000fe400000e0000 */
[----:B------:R-:W-:-:S09]  /*31740*/  R2UR UR7, R85 ;  /* 0x00000000550772ca */ /* 0x000fd200000e0000 */
[----:B-----5:R2:W-:Y:S04]  /*31750*/  ST.E.128 desc[UR4][R64.64+0x40], R12 ;  /* 0x0000400c40007985 */ /* 0x0205e8000c101d04 */
[----:B------:R2:W5:Y:S02]  /*31760*/  LD.E.U8 R106, desc[UR6][R40.64] ;  /* 0x00000006286a7980 */ /* 0x000564000c101100 */
.L_x_4919:
[----:B------:R-:W-:Y:S05]  /*31770*/  BSYNC B3 ;  /* 0x0000000000037941 */ /* 0x000fea0003800000 */
.L_x_4918:
[----:B-----5:R-:W-:Y:S01]  /*31780*/  LOP3.LUT P1, RZ, R106, 0x8, RZ, 0xc0, !PT ;  /* 0x000000086aff7812 */ /* 0x020fe2000782c0ff */
[----:B------:R-:W-:-:S12]  /*31790*/  BSSY B3, `(.L_x_4922) ;  /* 0x0000090000037945 */ /* 0x000fd80003800000 */
[----:B------:R-:W-:Y:S05]  /*317a0*/  @!P1 BRA `(.L_x_4923) ;  /* 0x0000000800389947 */ /* 0x000fea0003800000 */
[----:B------:R-:W-:Y:S02]  /*317b0*/  R2UR UR4, R84 ;  /* 0x00000000540472ca */ /* 0x000fe400000e0000 */
[----:B------:R-:W-:-:S13]  /*317c0*/  R2UR UR5, R85 ;  /* 0x00000000550572ca */ /* 0x000fda00000e0000 */
[----:B012---:R-:W2:Y:S01]  /*317d0*/  LD.E.U8 R14, desc[UR4][R36.64+0x18] ;  /* 0x00001804240e7980 */ /* 0x007ea2000c101100 */
[----:B------:R-:W-:-:S05]  /*317e0*/  VIADD R12, R102, 0x2800 ;  /* 0x00002800660c7836 */ /* 0x000fca0000000000 */
[--C-:B------:R-:W-:Y:S02]  /*317f0*/  SHF.R.S32.HI R13, RZ, 0x1f, R12.reuse ;  /* 0x0000001fff0d7819 */ /* 0x100fe4000001140c */
[----:B------:R-:W-:-:S04]  /*31800*/  IADD3 R12, P2, P3, R38, R103, R12 ;  /* 0x00000067260c7210 */ /* 0x000fc80007b5e00c */
[----:B------:R-:W-:Y:S01]  /*31810*/  IADD3.X R13, R39, R105, R13, P2, P3 ;  /* 0x00000069270d7210 */ /* 0x000fe200017e640d */
[----:B------:R-:W-:Y:S01]  /*31820*/  BSSY B4, `(.L_x_4924) ;  /* 0x0000080000047945 */ /* 0x000fe20003800000 */
[----:B--2---:R-:W-:-:S04]  /*31830*/  LOP3.LUT P1, RZ, R14, 0x8, RZ, 0xc0, !PT ;  /* 0x000000080eff7812 */ /* 0x004fc8000782c0ff */
[----:B------:R-:W5:Y:S09]  /*31840*/  LD.E.128 R12, desc[UR4][R12.64] ;  /* 0x000000040c0c7980 */ /* 0x000f72000c101d00 */
[----:B------:R-:W-:Y:S05]  /*31850*/  @!P1 BRA `(.L_x_4925) ;  /* 0x0000000400f09947 */ /* 0x000fea0003800000 */
[----:B------:R-:W-:Y:S01]  /*31860*/  SHF.R.U32.HI R93, RZ, 0x8, R76 ;  /* 0x00000008ff5d7819 */ /* 0x000fe2000001164c */
[----:B-----5:R-:W-:Y:S01]  /*31870*/  IMAD.MOV.U32 R78, RZ, RZ, R15 ;  /* 0x000000ffff4e7224 */ /* 0x020fe200078e000f */
[----:B------:R-:W-:Y:S02]  /*31880*/  SHF.R.U32.HI R15, RZ, 0x8, R70 ;  /* 0x00000008ff0f7819 */ /* 0x000fe40000011646 */
[----:B------:R-:W-:Y:S02]  /*31890*/  LOP3.LUT R96, R76, 0xff, RZ, 0xc0, !PT ;  /* 0x000000ff4c607812 */ /* 0x000fe400078ec0ff */
[----:B------:R-:W-:Y:S02]  /*318a0*/  LOP3.LUT R93, R93, 0xff, RZ, 0xc0, !PT ;  /* 0x000000ff5d5d7812 */ /* 0x000fe400078ec0ff */
[----:B------:R-:W-:Y:S02]  /*318b0*/  SHF.R.U32.HI R79, RZ, 0x8, R71 ;  /* 0x00000008ff4f7819 */ /* 0x000fe40000011647 */
        /* <DEDUP_REMOVED lines=8> */
[----:B------:R-:W-:Y:S02]  /*31940*/  LOP3.LUT R98, R77, 0xff, RZ, 0xc0, !PT ;  /* 0x000000ff4d627812 */ /* 0x000fe400078ec0ff */
[----:B------:R-:W-:Y:S02]  /*31950*/  LOP3.LUT R95, R95, 0xff, RZ, 0xc0, !PT ;  /* 0x000000ff5f5f7812 */ /* 0x000fe400078ec0ff */
[----:B------:R-:W-:Y:S02]  /*31960*/  SHF.R.U32.HI R15, RZ, 0x10, R70 ;  /* 0x00000010ff0f7819 */ /* 0x000fe40000011646 */
[----:B------:R-:W-:Y:S02]  /*31970*/  PRMT R94, R79, 0x7604, R94 ;  /* 0x000076044f5e7816 */ /* 0x000fe4000000005e */
[----:B------:R-:W-:-:S02]  /*31980*/  LOP3.LUT R93, R93, 0xff, RZ, 0xc0, !PT ;  /* 0x000000ff5d5d7812 */ /* 0x000fc400078ec0ff */
[----:B------:R-:W-:Y:S02]  /*31990*/  SHF.R.U32.HI R79, RZ, 0x10, R71 ;  /* 0x00000010ff4f7819 */ /* 0x000fe40000011647 */
[----:B------:R-:W-:Y:S02]  /*319a0*/  PRMT R98, R95, 0x7604, R98 ;  /* 0x000076045f627816 */ /* 0x000fe40000000062 */
[----:B------:R-:W-:Y:S02]  /*319b0*/  LOP3.LUT R15, R15, 0xff, RZ, 0xc0, !PT ;  /* 0x000000ff0f0f7812 */ /* 0x000fe400078ec0ff */
[----:B------:R-:W-:Y:S02]  /*319c0*/  SHF.R.U32.HI R95, RZ, 0x10, R77 ;  /* 0x00000010ff5f7819 */ /* 0x000fe4000001164d */
[----:B------:R-:W-:Y:S02]  /*319d0*/  PRMT R93, R93, 0x7054, R96 ;  /* 0x000070545d5d7816 */ /* 0x000fe40000000060 */
[----:B------:R-:W-:-:S02]  /*319e0*/  LOP3.LUT R79, R79, 0xff, RZ, 0xc0, !PT ;  /* 0x000000ff4f4f7812 */ /* 0x000fc400078ec0ff */
[----:B------:R-:W-:Y:S02]  /*319f0*/  PRMT R15, R15, 0x7054, R92 ;  /* 0x000070540f0f7816 */ /* 0x000fe4000000005c */
[----:B------:R-:W-:Y:S02]  /*31a00*/  LOP3.LUT R95, R95, 0xff, RZ, 0xc0, !PT ;  /* 0x000000ff5f5f7812 */ /* 0x000fe400078ec0ff */
[----:B------:R-:W-:Y:S02]  /*31a10*/  LOP3.LUT R93, R93, 0xff000000, R76, 0xf8, !PT ;  /* 0xff0000005d5d7812 */ /* 0x000fe400078ef84c */
[----:B------:R-:W-:Y:S02]  /*31a20*/  PRMT R94, R79, 0x7054, R94 ;  /* 0x000070544f5e7816 */ /* 0x000fe4000000005e */
[----:B------:R-:W-:Y:S02]  /*31a30*/  LOP3.LUT R79, R15, 0xff000000, R70, 0xf8, !PT ;  /* 0xff0000000f4f7812 */ /* 0x000fe400078ef846 */
[----:B------:R-:W-:-:S02]  /*31a40*/  PRMT R95, R95, 0x7054, R98 ;  /* 0x000070545f5f7816 */ /* 0x000fc40000000062 */
[----:B------:R-:W-:Y:S02]  /*31a50*/  SHF.R.U32.HI R71, RZ, 0x18, R71 ;  /* 0x00000018ff477819 */ /* 0x000fe40000011647 */
[----:B------:R-:W-:Y:S02]  /*31a60*/  SHF.R.U32.HI R70, RZ, 0x18, R77 ;  /* 0x00000018ff467819 */ /* 0x000fe4000001164d */
[----:B------:R-:W-:Y:S02]  /*31a70*/  F2FP.F16.E4M3.UNPACK_B R15, R13 ;  /* 0x0000000dff0f723e */ /* 0x000fe400020006ff */
[----:B------:R-:W-:Y:S02]  /*31a80*/  F2FP.F16.E4M3.UNPACK_B R76, R93.H1 ;  /* 0x0000005dff4c723e */ /* 0x000fe400030006ff */
[----:B------:R-:W-:Y:S02]  /*31a90*/  PRMT R94, R71, 0x654, R94 ;  /* 0x00000654475e7816 */ /* 0x000fe4000000005e */
[----:B------:R-:W-:Y:S01]  /*31aa0*/  PRMT R97, R70, 0x654, R95 ;  /* 0x0000065446617816 */ /* 0x000fe2000000005f */
        /* <DEDUP_REMOVED lines=9> */
[C---:B------:R-:W-:Y:S01]  /*31b40*/  FMUL.FTZ R99, R15.reuse, R95 ;  /* 0x0000005f0f637220 */ /* 0x040fe20000410000 */
[----:B------:R-:W-:Y:S02]  /*31b50*/  HADD2.F32 R76, -RZ, R13.H1_H1 ;  /* 0x3000000dff4c7230 */ /* 0x000fe40000004100 */
[----:B------:R-:W-:Y:S02]  /*31b60*/  HADD2.F32 R92, -RZ, R71.H1_H1 ;  /* 0x30000047ff5c7230 */ /* 0x000fe40000004100 */
[-C--:B------:R-:W-:Y:S01]  /*31b70*/  FMUL.FTZ R98, R15, R77.reuse ;  /* 0x0000004d0f627220 */ /* 0x080fe20000410000 */
[----:B------:R-:W-:Y:S02]  /*31b80*/  HADD2.F32 R71, -RZ, R13.H0_H0 ;  /* 0x2000000dff477230 */ /* 0x000fe40000004100 */
[----:B------:R-:W-:Y:S01]  /*31b90*/  FFMA.FTZ R13, R70, R77, -R99 ;  /* 0x0000004d460d7223 */ /* 0x000fe20000010863 */
[C---:B------:R-:W-:Y:S01]  /*31ba0*/  FMUL.FTZ R100, R76.reuse, R96 ;  /* 0x000000604c647220 */ /* 0x040fe20000410000 */
[----:B------:R-:W-:Y:S01]  /*31bb0*/  FMUL.FTZ R77, R76, R92 ;  /* 0x0000005c4c4d7220 */ /* 0x000fe20000410000 */
[----:B------:R-:W-:Y:S01]  /*31bc0*/  F2FP.F16.E4M3.UNPACK_B R15, R78 ;  /* 0x0000004eff0f723e */ /* 0x000fe200020006ff */
[----:B------:R-:W-:Y:S01]  /*31bd0*/  FFMA.FTZ R98, R70, R95, R98 ;  /* 0x0000005f46627223 */ /* 0x000fe20000010062 */
[C---:B------:R-:W-:Y:S01]  /*31be0*/  FFMA.FTZ R100, R71.reuse, R92, -R100 ;  /* 0x0000005c47647223 */ /* 0x040fe20000010864 */
        /* <DEDUP_REMOVED lines=8> */
[----:B------:R-:W-:Y:S01]  /*31c70*/  HADD2.F32 R77, -RZ, R76.H0_H0 ;  /* 0x2000004cff4d7230 */ /* 0x000fe20000004100 */
[----:B------:R-:W-:Y:S01]  /*31c80*/  F2FP.F16.E4M3.UNPACK_B R94, R94 ;  /* 0x0000005eff5e723e */ /* 0x000fe200020006ff */
[----:B------:R-:W-:-:S02]  /*31c90*/  HADD2.F32 R95, -RZ, R71.H1_H1 ;  /* 0x30000047ff5f7230 */ /* 0x000fc40000004100 */
[CC--:B------:R-:W-:Y:S01]  /*31ca0*/  FMUL.FTZ R101, R15.reuse, R92.reuse ;  /* 0x0000005c0f657220 */ /* 0x0c0fe20000410000 */
[----:B------:R-:W-:Y:S02]  /*31cb0*/  HADD2.F32 R71, -RZ, R78.H1_H1 ;  /* 0x3000004eff477230 */ /* 0x000fe40000004100 */
[-C--:B------:R-:W-:Y:S01]  /*31cc0*/  FMUL.FTZ R15, R15, R77.reuse ;  /* 0x0000004d0f0f7220 */ /* 0x080fe20000410000 */
[----:B------:R-:W-:Y:S02]  /*31cd0*/  HADD2.F32 R76, -RZ, R76.H1_H1 ;  /* 0x3000004cff4c7230 */ /* 0x000fe40000004100 */
[C---:B------:R-:W-:Y:S01]  /*31ce0*/  FFMA.FTZ R96, R70.reuse, R77, -R101 ;  /* 0x0000004d46607223 */ /* 0x040fe20000010865 */
[----:B------:R-:W-:Y:S02]  /*31cf0*/  HADD2.F32 R78, -RZ, R78.H0_H0 ;  /* 0x2000004eff4e7230 */ /* 0x000fe40000004100 */
[----:B------:R-:W-:Y:S01]  /*31d00*/  FFMA.FTZ R115, R70, R92, R15 ;  /* 0x0000005c46737223 */ /* 0x000fe2000001000f */
[CC--:B------:R-:W-:Y:S01]  /*31d10*/  FMUL.FTZ R117, R71.reuse, R95.reuse ;  /* 0x0000005f47757220 */ /* 0x0c0fe20000410000 */
[----:B------:R-:W-:Y:S01]  /*31d20*/  FMUL.FTZ R106, R71, R76 ;  /* 0x0000004c476a7220 */ /* 0x000fe20000410000 */
[-C--:B------:R-:W-:Y:S01]  /*31d30*/  F2FP.F16.E4M3.UNPACK_B R15, R14.reuse ;  /* 0x0000000eff0f723e */ /* 0x080fe200020006ff */
[----:B------:R-:W-:Y:S01]  /*31d40*/  HADD2.F32 R77, -RZ, R94.H0_H0 ;  /* 0x2000005eff4d7230 */ /* 0x000fe20000004100 */
[----:B------:R-:W-:Y:S01]  /*31d50*/  F2FP.F16.E4M3.UNPACK_B R14, R14.H1 ;  /* 0x0000000eff0e723e */ /* 0x000fe200030006ff */
[C---:B------:R-:W-:Y:S01]  /*31d60*/  FFMA.FTZ R117, R78.reuse, R76, -R117 ;  /* 0x0000004c4e757223 */ /* 0x040fe20000010875 */
[----:B------:R-:W-:Y:S01]  /*31d70*/  FFMA.FTZ R106, R78, R95, R106 ;  /* 0x0000005f4e6a7223 */ /* 0x000fe2000001006a */
[--C-:B------:R-:W-:Y:S01]  /*31d80*/  HADD2.F32 R78, -RZ, R97.reuse.H0_H0 ;  /* 0x20000061ff4e7230 */ /* 0x100fe20000004100 */
[----:B------:R-:W-:Y:S01]  /*31d90*/  F2FP.SATFINITE.E4M3.F32.PACK_AB_MERGE_C R99, R99, R100, RZ ;  /* 0x000000646363723e */ /* 0x000fe200048070ff */
[----:B------:R-:W-:-:S02]  /*31da0*/  HADD2.F32 R97, -RZ, R97.H1_H1 ;  /* 0x30000061ff617230 */ /* 0x000fc40000004100 */
[----:B------:R-:W-:Y:S01]  /*31db0*/  HADD2.F32 R76, -RZ, R14.H1_H1 ;  /* 0x3000000eff4c7230 */ /* 0x000fe20000004100 */
[----:B------:R-:W-:Y:S01]  /*31dc0*/  F2FP.SATFINITE.E4M3.F32.PACK_AB_MERGE_C R106, R106, R117, RZ ;  /* 0x000000756a6a723e */ /* 0x000fe200048070ff */
[--C-:B------:R-:W-:Y:S01]  /*31dd0*/  HADD2.F32 R70, -RZ, R15.reuse.H0_H0 ;  /* 0x2000000fff467230 */ /* 0x100fe20000004100 */
[----:B------:R-:W-:Y:S01]  /*31de0*/  F2FP.SATFINITE.E4M3.F32.PACK_AB_MERGE_C R13, R98, R13, R99 ;  /* 0x0000000d620d723e */ /* 0x000fe20004807063 */
[----:B------:R-:W-:Y:S02]  /*31df0*/  HADD2.F32 R94, -RZ, R94.H1_H1 ;  /* 0x3000005eff5e7230 */ /* 0x000fe40000004100 */
[----:B------:R-:W-:Y:S02]  /*31e00*/  HADD2.F32 R15, -RZ, R15.H1_H1 ;  /* 0x3000000fff0f7230 */ /* 0x000fe40000004100 */
[----:B------:R-:W-:Y:S02]  /*31e10*/  HADD2.F32 R71, -RZ, R14.H0_H0 ;  /* 0x2000000eff477230 */ /* 0x000fe40000004100 */
[C---:B------:R-:W-:Y:S01]  /*31e20*/  FMUL.FTZ R14, R76.reuse, R97 ;  /* 0x000000614c0e7220 */ /* 0x040fe20000410000 */
[----:B------:R-:W-:Y:S01]  /*31e30*/  FMUL.FTZ R76, R76, R94 ;  /* 0x0000005e4c4c7220 */ /* 0x000fe20000410000 */
[C---:B------:R-:W-:Y:S01]  /*31e40*/  FMUL.FTZ R95, R15.reuse, R78 ;  /* 0x0000004e0f5f7220 */ /* 0x040fe20000410000 */
[-C--:B------:R-:W-:Y:S01]  /*31e50*/  FMUL.FTZ R15, R15, R77.reuse ;  /* 0x0000004d0f0f7220 */ /* 0x080fe20000410000 */
[C---:B------:R-:W-:Y:S01]  /*31e60*/  FFMA.FTZ R94, R71.reuse, R94, -R14 ;  /* 0x0000005e475e7223 */ /* 0x040fe2000001080e */
[-C--:B------:R-:W-:Y:S01]  /*31e70*/  F2FP.F16.E4M3.UNPACK_B R14, R12.reuse.H1 ;  /* 0x0000000cff0e723e */ /* 0x080fe200030006ff */
[C---:B------:R-:W-:Y:S01]  /*31e80*/  FFMA.FTZ R92, R70.reuse, R77, -R95 ;  /* 0x0000004d465c7223 */ /* 0x040fe2000001085f */
[----:B------:R-:W-:Y:S01]  /*31e90*/  F2FP.F16.E4M3.UNPACK_B R12, R12 ;  /* 0x0000000cff0c723e */ /* 0x000fe200020006ff */
[----:B------:R-:W-:Y:S01]  /*31ea0*/  FFMA.FTZ R101, R70, R78, R15 ;  /* 0x0000004e46657223 */ /* 0x000fe2000001000f */
[----:B------:R-:W-:Y:S01]  /*31eb0*/  FFMA.FTZ R97, R71, R97, R76 ;  /* 0x0000006147617223 */ /* 0x000fe2000001004c */
[----:B------:R-:W-:-:S02]  /*31ec0*/  HADD2.F32 R70, -RZ, R14.H1_H1 ;  /* 0x3000000eff467230 */ /* 0x000fc40000004100 */
[----:B------:R-:W-:Y:S02]  /*31ed0*/  HADD2.F32 R76, -RZ, R93.H1_H1 ;  /* 0x3000005dff4c7230 */ /* 0x000fe40000004100 */
[----:B------:R-:W-:Y:S01]  /*31ee0*/  HADD2.F32 R71, -RZ, R79.H1_H1 ;  /* 0x3000004fff477230 */ /* 0x000fe20000004100 */
[----:B------:R-:W-:Y:S01]  /*31ef0*/  F2FP.SATFINITE.E4M3.F32.PACK_AB_MERGE_C R94, R97, R94, RZ ;  /* 0x0000005e615e723e */ /* 0x000fe200048070ff */
[----:B------:R-:W-:Y:S02]  /*31f00*/  HADD2.F32 R15, -RZ, R14.H0_H0 ;  /* 0x2000000eff0f7230 */ /* 0x000fe40000004100 */
[C---:B------:R-:W-:Y:S01]  /*31f10*/  FMUL.FTZ R78, R70.reuse, R76 ;  /* 0x0000004c464e7220 */ /* 0x040fe20000410000 */
[----:B------:R-:W-:Y:S02]  /*31f20*/  HADD2.F32 R93, -RZ, R93.H0_H0 ;  /* 0x2000005dff5d7230 */ /* 0x000fe40000004100 */
[----:B------:R-:W-:Y:S01]  /*31f30*/  FMUL.FTZ R95, R70, R71 ;  /* 0x00000047465f7220 */ /* 0x000fe20000410000 */
[----:B------:R-:W-:-:S02]  /*31f40*/  HADD2.F32 R14, -RZ, R12.H1_H1 ;  /* 0x3000000cff0e7230 */ /* 0x000fc40000004100 */
[C---:B------:R-:W-:Y:S01]  /*31f50*/  FFMA.FTZ R78, R15.reuse, R71, -R78 ;  /* 0x000000470f4e7223 */ /* 0x040fe2000001084e */
[----:B------:R-:W-:Y:S02]  /*31f60*/  HADD2.F32 R79, -RZ, R79.H0_H0 ;  /* 0x2000004fff4f7230 */ /* 0x000fe40000004100 */
[----:B------:R-:W-:Y:S01]  /*31f70*/  FFMA.FTZ R95, R15, R76, R95 ;  /* 0x0000004c0f5f7223 */ /* 0x000fe2000001005f */
[----:B------:R-:W-:Y:S02]  /*31f80*/  HADD2.F32 R12, -RZ, R12.H0_H0 ;  /* 0x2000000cff0c7230 */ /* 0x000fe40000004100 */
        /* <DEDUP_REMOVED lines=9> */
.L_x_4925:
[----:B------:R-:W-:Y:S05]  /*32020*/  BSYNC B4 ;  /* 0x0000000000047941 */ /* 0x000fea0003800000 */
.L_x_4924:
[C---:B------:R-:W-:Y:S02]  /*32030*/  R2UR UR4, R84.reuse ;  /* 0x00000000540472ca */ /* 0x040fe400000e0000 */
[C---:B------:R-:W-:Y:S02]  /*32040*/  R2UR UR5, R85.reuse ;  /* 0x00000000550572ca */ /* 0x040fe400000e0000 */
[----:B------:R-:W-:Y:S02]  /*32050*/  R2UR UR6, R84 ;  /* 0x00000000540672ca */ /* 0x000fe400000e0000 */
[----:B------:R-:W-:-:S09]  /*32060*/  R2UR UR7, R85 ;  /* 0x00000000550772ca */ /* 0x000fd200000e0000 */
[----:B-----5:R3:W-:Y:S04]  /*32070*/  ST.E.128 desc[UR4][R64.64+0x60], R12 ;  /* 0x0000600c40007985 */ /* 0x0207e8000c101d04 */
[----:B------:R3:W5:Y:S02]  /*32080*/  LD.E.U8 R106, desc[UR6][R40.64] ;  /* 0x00000006286a7980 */ /* 0x000764000c101100 */
.L_x_4923:
[----:B------:R-:W-:Y:S05]  /*32090*/  BSYNC B3 ;  /* 0x0000000000037941 */ /* 0x000fea0003800000 */
.L_x_4922:
[----:B-----5:R-:W-:Y:S01]  /*320a0*/  LOP3.LUT P1, RZ, R106, 0x10, RZ, 0xc0, !PT ;  /* 0x000000106aff7812 */ /* 0x020fe2000782c0ff */
[----:B------:R-:W-:-:S12]  /*320b0*/  BSSY B3, `(.L_x_4926) ;  /* 0x000008c000037945 */ /* 0x000fd80003800000 */
[----:B------:R-:W-:Y:S05]  /*320c0*/  @!P1 BRA `(.L_x_4927) ;  /* 0x0000000800289947 */ /* 0x000fea0003800000 */
[----:B------:R-:W-:Y:S02]  /*320d0*/  R2UR UR4, R84 ;  /* 0x00000000540472ca */ /* 0x000fe400000e0000 */
[----:B------:R-:W-:-:S13]  /*320e0*/  R2UR UR5, R85 ;  /* 0x00000000550572ca */ /* 0x000fda00000e0000 */
[----:B0123--:R-:W2:Y:S01]  /*320f0*/  LD.E.U8 R12, desc[UR4][R36.64+0x18] ;  /* 0x00001804240c7980 */ /* 0x00fea2000c101100 */
[----:B------:R-:W-:Y:S01]  /*32100*/  BSSY B4, `(.L_x_4928) ;  /* 0x0000080000047945 */ /* 0x000fe20003800000 */
[----:B--2---:R-:W-:Y:S02]  /*32110*/  LOP3.LUT P1, RZ, R12, 0x10, RZ, 0xc0, !PT ;  /* 0x000000100cff7812 */ /* 0x004fe4000782c0ff */
[----:B------:R0:W5:Y:S11]  /*32120*/  LD.E.128 R12, desc[UR4][R46.64+0x5000] ;  /* 0x005000042e0c7980 */ /* 0x000176000c101d00 */
[----:B0-----:R-:W-:Y:S05]  /*32130*/  @!P1 BRA `(.L_x_4929) ;  /* 0x0000000400f09947 */ /* 0x001fea0003800000 */
[----:B-----5:R-:W-:Y:S01]  /*32140*/  IMAD.MOV.U32 R71, RZ, RZ, R15 ;  /* 0x000000ffff477224 */ /* 0x020fe200078e000f */
[----:B------:R-:W-:Y:S01]  /*32150*/  SHF.R.U32.HI R78, RZ, 0x8, R69 ;  /* 0x00000008ff4e7819 */ /* 0x000fe20000011645 */
[----:B------:R-:W-:Y:S01]  /*32160*/  IMAD.MOV.U32 R70, RZ, RZ, R14 ;  /* 0x000000ffff467224 */ /* 0x000fe200078e000e */
[----:B------:R-:W-:Y:S02]  /*32170*/  SHF.R.U32.HI R15, RZ, 0x8, R67 ;  /* 0x00000008ff0f7819 */ /* 0x000fe40000011643 */
        /* <DEDUP_REMOVED lines=8> */
[----:B------:R-:W-:Y:S02]  /*32200*/  LOP3.LUT R78, R68, 0xff, RZ, 0xc0, !PT ;  /* 0x000000ff444e7812 */ /* 0x000fe400078ec0ff */
[----:B------:R-:W-:-:S02]  /*32210*/  LOP3.LUT R79, R77, 0xff, RZ, 0xc0, !PT ;  /* 0x000000ff4d4f7812 */ /* 0x000fc400078ec0ff */
[----:B------:R-:W-:Y:S02]  /*32220*/  LOP3.LUT R14, R66, 0xff, RZ, 0xc0, !PT ;  /* 0x000000ff420e7812 */ /* 0x000fe400078ec0ff */
[----:B------:R-:W-:Y:S02]  /*32230*/  LOP3.LUT R15, R15, 0xff, RZ, 0xc0, !PT ;  /* 0x000000ff0f0f7812 */ /* 0x000fe400078ec0ff */
[----:B------:R-:W-:Y:S02]  /*32240*/  PRMT R79, R79, 0x7604, R78 ;  /* 0x000076044f4f7816 */ /* 0x000fe4000000004e */
[----:B------:R-:W-:Y:S02]  /*32250*/  SHF.R.U32.HI R93, RZ, 0x10, R69 ;  /* 0x00000010ff5d7819 */ /* 0x000fe40000011645 */
[----:B------:R-:W-:Y:S02]  /*32260*/  PRMT R15, R15, 0x7604, R14 ;  /* 0x000076040f0f7816 */ /* 0x000fe4000000000e */
[--C-:B------:R-:W-:Y:S01]  /*32270*/  SHF.R.U32.HI R94, RZ, 0x10, R67.reuse ;  /* 0x00000010ff5e7819 */ /* 0x100fe20000011643 */
[----:B------:R-:W-:Y:S01]  /*32280*/  IMAD.U32 R93, R93, 0x10000, RZ ;  /* 0x000100005d5d7824 */ /* 0x000fe200078e00ff */
[----:B------:R-:W-:-:S02]  /*32290*/  SHF.R.U32.HI R67, RZ, 0x18, R67 ;  /* 0x00000018ff437819 */ /* 0x000fc40000011643 */
[----:B------:R-:W-:Y:S01]  /*322a0*/  LOP3.LUT R79, R79, 0xff0000, R68, 0xf8, !PT ;  /* 0x00ff00004f4f7812 */ /* 0x000fe200078ef844 */
[----:B------:R-:W-:Y:S01]  /*322b0*/  IMAD.U32 R77, R94, 0x10000, RZ ;  /* 0x000100005e4d7824 */ /* 0x000fe200078e00ff */
[----:B------:R-:W-:Y:S02]  /*322c0*/  LOP3.LUT R15, R15, 0xff0000, R66, 0xf8, !PT ;  /* 0x00ff00000f0f7812 */ /* 0x000fe400078ef842 */
[----:B------:R-:W-:Y:S01]  /*322d0*/  SHF.R.U32.HI R14, RZ, 0x18, R69 ;  /* 0x00000018ff0e7819 */ /* 0x000fe20000011645 */
[----:B------:R-:W-:Y:S01]  /*322e0*/  IMAD.SHL.U32 R69, R67, 0x1000000, RZ ;  /* 0x0100000043457824 */ /* 0x000fe200078e00ff */
[----:B------:R-:W-:Y:S02]  /*322f0*/  LOP3.LUT R79, R79, 0xff000000, R68, 0xf8, !PT ;  /* 0xff0000004f4f7812 */ /* 0x000fe400078ef844 */
[----:B------:R-:W-:Y:S01]  /*32300*/  LOP3.LUT R67, R15, 0xff000000, R66, 0xf8, !PT ;  /* 0xff0000000f437812 */ /* 0x000fe200078ef842 */
[----:B------:R-:W-:Y:S01]  /*32310*/  IMAD.SHL.U32 R15, R14, 0x1000000, RZ ;  /* 0x010000000e0f7824 */ /* 0x000fe200078e00ff */
[----:B------:R-:W-:-:S02]  /*32320*/  LOP3.LUT R92, R92, 0xff0000, R93, 0xf8, !PT ;  /* 0x00ff00005c5c7812 */ /* 0x000fc400078ef85d */
[----:B------:R-:W-:Y:S02]  /*32330*/  F2FP.F16.E4M3.UNPACK_B R14, R13 ;  /* 0x0000000dff0e723e */ /* 0x000fe400020006ff */
[----:B------:R-:W-:Y:S02]  /*32340*/  F2FP.F16.E4M3.UNPACK_B R66, R79.H1 ;  /* 0x0000004fff42723e */ /* 0x000fe400030006ff */
[----:B------:R-:W-:Y:S02]  /*32350*/  LOP3.LUT R76, R76, 0xff0000, R77, 0xf8, !PT ;  /* 0x00ff00004c4c7812 */ /* 0x000fe400078ef84d */
[----:B------:R-:W-:Y:S01]  /*32360*/  F2FP.F16.E4M3.UNPACK_B R68, R67.H1 ;  /* 0x00000043ff44723e */ /* 0x000fe200030006ff */
[----:B------:R-:W-:Y:S01]  /*32370*/  HADD2.F32 R77, -RZ, R66.H0_H0 ;  /* 0x20000042ff4d7230 */ /* 0x000fe20000004100 */
[----:B------:R-:W-:Y:S01]  /*32380*/  LOP3.LUT R92, R92, R15, RZ, 0xfc, !PT ;  /* 0x0000000f5c5c7212 */ /* 0x000fe200078efcff */
[--C-:B------:R-:W-:Y:S01]  /*32390*/  HADD2.F32 R15, -RZ, R14.reuse.H0_H0 ;  /* 0x2000000eff0f7230 */ /* 0x100fe20000004100 */
[----:B------:R-:W-:Y:S01]  /*323a0*/  LOP3.LUT R76, R76, R69, RZ, 0xfc, !PT ;  /* 0x000000454c4c7212 */ /* 0x000fe200078efcff */
[----:B------:R-:W-:Y:S01]  /*323b0*/  HADD2.F32 R14, -RZ, R14.H1_H1 ;  /* 0x3000000eff0e7230 */ /* 0x000fe20000004100 */
[----:B------:R-:W-:Y:S01]  /*323c0*/  F2FP.F16.E4M3.UNPACK_B R13, R13.H1 ;  /* 0x0000000dff0d723e */ /* 0x000fe200030006ff */
[----:B------:R-:W-:Y:S01]  /*323d0*/  HADD2.F32 R69, -RZ, R68.H0_H0 ;  /* 0x20000044ff457230 */ /* 0x000fe20000004100 */
[----:B------:R-:W-:Y:S01]  /*323e0*/  F2FP.F16.E4M3.UNPACK_B R79, R79 ;  /* 0x0000004fff4f723e */ /* 0x000fe200020006ff */
[----:B------:R-:W-:-:S02]  /*323f0*/  HADD2.F32 R78, -RZ, R66.H1_H1 ;  /* 0x30000042ff4e7230 */ /* 0x000fc40000004100 */
[C---:B------:R-:W-:Y:S01]  /*32400*/  FMUL.FTZ R94, R14.reuse, R77 ;  /* 0x0000004d0e5e7220 */ /* 0x040fe20000410000 */
[--C-:B------:R-:W-:Y:S02]  /*32410*/  HADD2.F32 R66, -RZ, R13.reuse.H1_H1 ;  /* 0x3000000dff427230 */ /* 0x100fe40000004100 */
[-C--:B------:R-:W-:Y:S01]  /*32420*/  FMUL.FTZ R14, R14, R69.reuse ;  /* 0x000000450e0e7220 */ /* 0x080fe20000410000 */
[----:B------:R-:W-:Y:S02]  /*32430*/  HADD2.F32 R68, -RZ, R68.H1_H1 ;  /* 0x30000044ff447230 */ /* 0x000fe40000004100 */
[C---:B------:R-:W-:Y:S01]  /*32440*/  FFMA.FTZ R94, R15.reuse, R69, -R94 ;  /* 0x000000450f5e7223 */ /* 0x040fe2000001085e */
[----:B------:R-:W-:Y:S02]  /*32450*/  HADD2.F32 R13, -RZ, R13.H0_H0 ;  /* 0x2000000dff0d7230 */ /* 0x000fe40000004100 */
[----:B------:R-:W-:Y:S01]  /*32460*/  FFMA.FTZ R77, R15, R77, R14 ;  /* 0x0000004d0f4d7223 */ /* 0x000fe2000001000e */
[C---:B------:R-:W-:Y:S01]  /*32470*/  FMUL.FTZ R96, R66.reuse, R78 ;  /* 0x0000004e42607220 */ /* 0x040fe20000410000 */
[----:B------:R-:W-:Y:S01]  /*32480*/  FMUL.FTZ R69, R66, R68 ;  /* 0x0000004442457220 */ /* 0x000fe20000410000 */
[----:B------:R-:W-:-:S02]  /*32490*/  F2FP.F16.E4M3.UNPACK_B R14, R71 ;  /* 0x00000047ff0e723e */ /* 0x000fc400020006ff */
[----:B------:R-:W-:Y:S01]  /*324a0*/  F2FP.F16.E4M3.UNPACK_B R15, R92.H1 ;  /* 0x0000005cff0f723e */ /* 0x000fe200030006ff */
[C---:B------:R-:W-:Y:S01]  /*324b0*/  FFMA.FTZ R96, R13.reuse, R68, -R96 ;  /* 0x000000440d607223 */ /* 0x040fe20000010860 */
[----:B------:R-:W-:Y:S01]  /*324c0*/  F2FP.F16.E4M3.UNPACK_B R66, R76.H1 ;  /* 0x0000004cff42723e */ /* 0x000fe200030006ff */
[----:B------:R-:W-:Y:S01]  /*324d0*/  FFMA.FTZ R93, R13, R78, R69 ;  /* 0x0000004e0d5d7223 */ /* 0x000fe20000010045 */
        /* <DEDUP_REMOVED lines=10> */
[--C-:B------:R-:W-:Y:S02]  /*32580*/  HADD2.F32 R15, -RZ, R71.reuse.H1_H1 ;  /* 0x30000047ff0f7230 */ /* 0x100fe40000004100 */
        /* <DEDUP_REMOVED lines=14> */
[----:B------:R-:W-:Y:S01]  /*32670*/  F2FP.SATFINITE.E4M3.F32.PACK_AB_MERGE_C R93, R93, R96, RZ ;  /* 0x000000605d5d723e */ /* 0x000fe200048070ff */
        /* <DEDUP_REMOVED lines=10> */
[----:B------:R-:W-:Y:S01]  /*32720*/  FMUL.FTZ R15, R15, R76 ;  /* 0x0000004c0f0f7220 */ /* 0x000fe20000410000 */
[-C--:B------:R-:W-:Y:S01]  /*32730*/  F2FP.F16.E4M3.UNPACK_B R13, R12.reuse.H1 ;  /* 0x0000000cff0d723e */ /* 0x080fe200030006ff */
[----:B------:R-:W-:Y:S01]  /*32740*/  HADD2.F32 R68, -RZ, R79.H1_H1 ;  /* 0x3000004fff447230 */ /* 0x000fe20000004100 */
[----:B------:R-:W-:Y:S01]  /*32750*/  F2FP.F16.E4M3.UNPACK_B R12, R12 ;  /* 0x0000000cff0c723e */ /* 0x000fe200020006ff */
[----:B------:R-:W-:Y:S01]  /*32760*/  FFMA.FTZ R97, R70, R92, R15 ;  /* 0x0000005c46617223 */ /* 0x000fe2000001000f */
[----:B------:R-:W-:-:S02]  /*32770*/  HADD2.F32 R66, -RZ, R67.H1_H1 ;  /* 0x30000043ff427230 */ /* 0x000fc40000004100 */
[----:B------:R-:W-:Y:S01]  /*32780*/  FFMA.FTZ R76, R70, R76, -R71 ;  /* 0x0000004c464c7223 */ /* 0x000fe20000010847 */
[--C-:B------:R-:W-:Y:S01]  /*32790*/  HADD2.F32 R15, -RZ, R13.reuse.H1_H1 ;  /* 0x3000000dff0f7230 */ /* 0x100fe20000004100 */
[----:B------:R-:W-:Y:S01]  /*327a0*/  F2FP.SATFINITE.E4M3.F32.PACK_AB_MERGE_C R100, R101, R100, RZ ;  /* 0x000000646564723e */ /* 0x000fe200048070ff */
[----:B------:R-:W-:Y:S02]  /*327b0*/  HADD2.F32 R14, -RZ, R13.H0_H0 ;  /* 0x2000000dff0e7230 */ /* 0x000fe40000004100 */
[----:B------:R-:W-:Y:S02]  /*327c0*/  HADD2.F32 R79, -RZ, R79.H0_H0 ;  /* 0x2000004fff4f7230 */ /* 0x000fe40000004100 */
[C---:B------:R-:W-:Y:S01]  /*327d0*/  FMUL.FTZ R69, R15.reuse, R68 ;  /* 0x000000440f457220 */ /* 0x040fe20000410000 */
[----:B------:R-:W-:Y:S02]  /*327e0*/  HADD2.F32 R13, -RZ, R12.H1_H1 ;  /* 0x3000000cff0d7230 */ /* 0x000fe40000004100 */
[----:B------:R-:W-:Y:S01]  /*327f0*/  FMUL.FTZ R71, R15, R66 ;  /* 0x000000420f477220 */ /* 0x000fe20000410000 */
[----:B------:R-:W-:-:S02]  /*32800*/  HADD2.F32 R67, -RZ, R67.H0_H0 ;  /* 0x20000043ff437230 */ /* 0x000fc40000004100 */
[C---:B------:R-:W-:Y:S01]  /*32810*/  FFMA.FTZ R69, R14.reuse, R66, -R69 ;  /* 0x000000420e457223 */ /* 0x040fe20000010845 */
[----:B------:R-:W-:Y:S02]  /*32820*/  HADD2.F32 R12, -RZ, R12.H0_H0 ;  /* 0x2000000cff0c7230 */ /* 0x000fe40000004100 */
[C---:B------:R-:W-:Y:S01]  /*32830*/  FMUL.FTZ R15, R13.reuse, R79 ;  /* 0x0000004f0d0f7220 */ /* 0x040fe20000410000 */
[----:B------:R-:W-:Y:S01]  /*32840*/  FFMA.FTZ R14, R14, R68, R71 ;  /* 0x000000440e0e7223 */ /* 0x000fe20000010047 */
[-C--:B------:R-:W-:Y:S01]  /*32850*/  FMUL.FTZ R70, R13, R67.reuse ;  /* 0x000000430d467220 */ /* 0x080fe20000410000 */
[----:B------:R-:W-:Y:S01]  /*32860*/  F2FP.SATFINITE.E4M3.F32.PACK_AB_MERGE_C R76, R97, R76, RZ ;  /* 0x0000004c614c723e */ /* 0x000fe200048070ff */
[C---:B------:R-:W-:Y:S01]  /*32870*/  FFMA.FTZ R15, R12.reuse, R67, -R15 ;  /* 0x000000430c0f7223 */ /* 0x040fe2000001080f */
[----:B------:R-:W-:Y:S01]  /*32880*/  F2FP.SATFINITE.E4M3.F32.PACK_AB_MERGE_C R13, R77, R94, R93 ;  /* 0x0000005e4d0d723e */ /* 0x000fe2000480705d */
[----:B------:R-:W-:Y:S01]  /*32890*/  FFMA.FTZ R70, R12, R79, R70 ;  /* 0x0000004f0c467223 */ /* 0x000fe20000010046 */
[----:B------:R-:W-:-:S02]  /*328a0*/  F2FP.SATFINITE.E4M3.F32.PACK_AB_MERGE_C R14, R14, R69, RZ ;  /* 0x000000450e0e723e */ /* 0x000fc400048070ff */
[----:B------:R-:W-:Y:S02]  /*328b0*/  F2FP.SATFINITE.E4M3.F32.PACK_AB_MERGE_C R76, R95, R78, R76 ;  /* 0x0000004e5f4c723e */ /* 0x000fe4000480704c */
[----:B------:R-:W-:Y:S02]  /*328c0*/  F2FP.SATFINITE.E4M3.F32.PACK_AB_MERGE_C R77, R99, R98, R100 ;  /* 0x00000062634d723e */ /* 0x000fe40004807064 */
[----:B------:R-:W-:Y:S01]  /*328d0*/  F2FP.SATFINITE.E4M3.F32.PACK_AB_MERGE_C R12, R70, R15, R14 ;  /* 0x0000000f460c723e */ /* 0x000fe2000480700e */
[----:B------:R-:W-:Y:S02]  /*328e0*/  IMAD.MOV.U32 R14, RZ, RZ, R76 ;  /* 0x000000ffff0e7224 */ /* 0x000fe400078e004c */
[----:B------:R-:W-:-:S07]  /*328f0*/  IMAD.MOV.U32 R15, RZ, RZ, R77 ;  /* 0x000000ffff0f7224 */ /* 0x000fce00078e004d */
.L_x_4929:
[----:B------:R-:W-:Y:S05]  /*32900*/  BSYNC B4 ;  /* 0x0000000000047941 */ /* 0x000fea0003800000 */
.L_x_4928:
[C---:B------:R-:W-:Y:S02]  /*32910*/  R2UR UR4, R84.reuse ;  /* 0x00000000540472ca */ /* 0x040fe400000e0000 */
[C---:B------:R-:W-:Y:S02]  /*32920*/  R2UR UR5, R85.reuse ;  /* 0x00000000550572ca */ /* 0x040fe400000e0000 */
[----:B------:R-:W-:Y:S02]  /*32930*/  R2UR UR6, R84 ;  /* 0x00000000540672ca */ /* 0x000fe400000e0000 */
[----:B------:R-:W-:-:S09]  /*32940*/  R2UR UR7, R85 ;  /* 0x00000000550772ca */ /* 0x000fd200000e0000 */
[----:B-----5:R4:W-:Y:S04]  /*32950*/  ST.E.128 desc[UR4][R64.64+0x80], R12 ;  /* 0x0000800c40007985 */ /* 0x0209e8000c101d04 */
[----:B------:R4:W5:Y:S02]  /*32960*/  LD.E.U8 R106, desc[UR6][R40.64] ;  /* 0x00000006286a7980 */ /* 0x000964000c101100 */
.L_x_4927:
[----:B------:R-:W-:Y:S05]  /*32970*/  BSYNC B3 ;  /* 0x0000000000037941 */ /* 0x000fea0003800000 */
.L_x_4926:
[----:B-----5:R-:W-:-:S13]  /*32980*/  LOP3.LUT P1, RZ, R106, 0x20, RZ, 0xc0, !PT ;  /* 0x000000206aff7812 */ /* 0x020fda000782c0ff */
[----:B------:R-:W-:Y:S05]  /*32990*/  @!P1 BRA `(.L_x_4909) ;  /* 0x0000000800349947 */ /* 0x000fea0003800000 */
[----:B------:R-:W-:Y:S02]  /*329a0*/  R2UR UR4, R84 ;  /* 0x00000000540472ca */ /* 0x000fe400000e0000 */
[----:B------:R-:W-:-:S13]  /*329b0*/  R2UR UR5, R85 ;  /* 0x00000000550572ca */ /* 0x000fda00000e0000 */
[----:B------:R-:W2:Y:S02]  /*329c0*/  LD.E.U8 R66, desc[UR4][R36.64+0x18] ;  /* 0x0000180424427980 */ /* 0x000ea4000c101100 */
[----:B01234-:R-:W-:-:S05]  /*329d0*/  VIADD R12, R102, 0x5000 ;  /* 0x00005000660c7836 */ /* 0x01ffca0000000000 */
[--C-:B------:R-:W-:Y:S02]  /*329e0*/  SHF.R.S32.HI R13, RZ, 0x1f, R12.reuse ;  /* 0x0000001fff0d7819 */ /* 0x100fe4000001140c */
[----:B------:R-:W-:-:S04]  /*329f0*/  IADD3 R12, P1, P2, R38, R103, R12 ;  /* 0x00000067260c7210 */ /* 0x000fc80007a3e00c */
[----:B------:R-:W-:Y:S01]  /*32a00*/  IADD3.X R13, R39, R105, R13, P1, P2 ;  /* 0x00000069270d7210 */ /* 0x000fe20000fe440d */
[----:B------:R-:W-:Y:S05]  /*32a10*/  BSSY B3, `(.L_x_4930) ;  /* 0x0000082000037945 */ /* 0x000fea0003800000 */
[----:B------:R-:W5:Y:S01]  /*32a20*/  LD.E.128 R12, desc[UR4][R12.64] ;  /* 0x000000040c0c7980 */ /* 0x000f62000c101d00 */
[----:B------:R-:W-:-:S13]  /*32a30*/  LOP3.LUT P1, RZ, R66, 0x20, RZ, 0xc0, !PT ;  /* 0x0000002042ff7812 */ /* 0x000fda000782c0ff */
[----:B------:R-:W-:Y:S05]  /*32a40*/  @!P1 BRA `(.L_x_4931) ;  /* 0x0000000400f89947 */ /* 0x000fea0003800000 */
[----:B-----5:R-:W-:Y:S01]  /*32a50*/  IMAD.MOV.U32 R66, RZ, RZ, R14 ;  /* 0x000000ffff427224 */ /* 0x020fe200078e000e */
[----:B------:R-:W-:Y:S01]  /*32a60*/  SHF.R.U32.HI R70, RZ, 0x8, R62 ;  /* 0x00000008ff467819 */ /* 0x000fe2000001163e */
[----:B------:R-:W-:Y:S01]  /*32a70*/  IMAD.MOV.U32 R67, RZ, RZ, R15 ;  /* 0x000000ffff437224 */ /* 0x000fe200078e000f */
[----:B------:R-:W-:Y:S02]  /*32a80*/  SHF.R.U32.HI R14, RZ, 0x8, R60 ;  /* 0x00000008ff0e7819 */ /* 0x000fe4000001163c */
[----:B------:R-:W-:Y:S02]  /*32a90*/  SHF.R.U32.HI R68, RZ, 0x8, R61 ;  /* 0x00000008ff447819 */ /* 0x000fe4000001163d */
[----:B------:R-:W-:Y:S02]  /*32aa0*/  LOP3.LUT R71, R62, 0xff, RZ, 0xc0, !PT ;  /* 0x000000ff3e477812 */ /* 0x000fe400078ec0ff */
[----:B------:R-:W-:Y:S02]  /*32ab0*/  LOP3.LUT R70, R70, 0xff, RZ, 0xc0, !PT ;  /* 0x000000ff46467812 */ /* 0x000fe400078ec0ff */
[----:B------:R-:W-:-:S02]  /*32ac0*/  LOP3.LUT R15, R60, 0xff, RZ, 0xc0, !PT ;  /* 0x000000ff3c0f7812 */ /* 0x000fc400078ec0ff */
[----:B------:R-:W-:Y:S02]  /*32ad0*/  LOP3.LUT R14, R14, 0xff, RZ, 0xc0, !PT ;  /* 0x000000ff0e0e7812 */ /* 0x000fe400078ec0ff */
[----:B------:R-:W-:Y:S02]  /*32ae0*/  LOP3.LUT R69, R61, 0xff, RZ, 0xc0, !PT ;  /* 0x000000ff3d457812 */ /* 0x000fe400078ec0ff */
[----:B------:R-:W-:Y:S02]  /*32af0*/  SHF.R.U32.HI R76, RZ, 0x8, R63 ;  /* 0x00000008ff4c7819 */ /* 0x000fe4000001163f */
        /* <DEDUP_REMOVED lines=18> */
[----:B------:R-:W-:Y:S02]  /*32c20*/  SHF.R.U32.HI R69, RZ, 0x18, R61 ;  /* 0x00000018ff457819 */ /* 0x000fe4000001163d */
[----:B------:R-:W-:Y:S02]  /*32c30*/  LOP3.LUT R71, R71, 0xff000000, R62, 0xf8, !PT ;  /* 0xff00000047477812 */ /* 0x000fe400078ef83e */
[----:B------:R-:W-:-:S02]  /*32c40*/  LOP3.LUT R61, R15, 0xff000000, R60, 0xf8, !PT ;  /* 0xff0000000f3d7812 */ /* 0x000fc400078ef83c */
[----:B------:R-:W-:Y:S02]  /*32c50*/  PRMT R76, R76, 0x7054, R77 ;  /* 0x000070544c4c7816 */ /* 0x000fe4000000004d */
[----:B------:R-:W-:Y:S02]  /*32c60*/  SHF.R.U32.HI R15, RZ, 0x18, R63 ;  /* 0x00000018ff0f7819 */ /* 0x000fe4000001163f */
[----:B------:R-:W-:Y:S02]  /*32c70*/  F2FP.F16.E4M3.UNPACK_B R14, R13 ;  /* 0x0000000dff0e723e */ /* 0x000fe400020006ff */
[----:B------:R-:W-:Y:S02]  /*32c80*/  F2FP.F16.E4M3.UNPACK_B R60, R71.H1 ;  /* 0x00000047ff3c723e */ /* 0x000fe400030006ff */
[----:B------:R-:W-:Y:S02]  /*32c90*/  F2FP.F16.E4M3.UNPACK_B R62, R61.H1 ;  /* 0x0000003dff3e723e */ /* 0x000fe400030006ff */
[----:B------:R-:W-:Y:S01]  /*32ca0*/  PRMT R76, R15, 0x654, R76 ;  /* 0x000006540f4c7816 */ /* 0x000fe2000000004c */
[--C-:B------:R-:W-:Y:S01]  /*32cb0*/  HADD2.F32 R15, -RZ, R14.reuse.H0_H0 ;  /* 0x2000000eff0f7230 */ /* 0x100fe20000004100 */
[----:B------:R-:W-:Y:S01]  /*32cc0*/  PRMT R68, R69, 0x654, R68 ;  /* 0x0000065445447816 */ /* 0x000fe20000000044 */
[----:B------:R-:W-:Y:S01]  /*32cd0*/  HADD2.F32 R14, -RZ, R14.H1_H1 ;  /* 0x3000000eff0e7230 */ /* 0x000fe20000004100 */
[----:B------:R-:W-:Y:S01]  /*32ce0*/  F2FP.F16.E4M3.UNPACK_B R13, R13.H1 ;  /* 0x0000000dff0d723e */ /* 0x000fe200030006ff */
[----:B------:R-:W-:Y:S01]  /*32cf0*/  HADD2.F32 R69, -RZ, R60.H0_H0 ;  /* 0x2000003cff457230 */ /* 0x000fe20000004100 */
[----:B------:R-:W-:Y:S01]  /*32d00*/  F2FP.F16.E4M3.UNPACK_B R71, R71 ;  /* 0x00000047ff47723e */ /* 0x000fe200020006ff */
        /* <DEDUP_REMOVED lines=41> */
[----:B------:R-:W-:Y:S02]  /*32fa0*/  HADD2.F32 R13, -RZ, R13.H1_H1 ;  /* 0x3000000dff0d7230 */ /* 0x000fe40000004100 */
        /* <DEDUP_REMOVED lines=40> */
.L_x_4931:
[----:B------:R-:W-:Y:S05]  /*33230*/  BSYNC B3 ;  /* 0x0000000000037941 */ /* 0x000fea0003800000 */
.L_x_4930:
[----:B------:R-:W-:Y:S02]  /*33240*/  R2UR UR4, R84 ;  /* 0x00000000540472ca */ /* 0x000fe400000e0000 */
[----:B------:R-:W-:-:S13]  /*33250*/  R2UR UR5, R85 ;  /* 0x00000000550572ca */ /* 0x000fda00000e0000 */
[----:B-----5:R0:W-:Y:S02]  /*33260*/  ST.E.128 desc[UR4][R64.64+0xa0], R12 ;  /* 0x0000a00c40007985 */ /* 0x0201e4000c101d04 */
.L_x_4909:
[----:B------:R-:W-:Y:S05]  /*33270*/  BSYNC B2 ;  /* 0x0000000000027941 */ /* 0x000fea0003800000 */
.L_x_4908:
[----:B------:R-:W-:Y:S02]  /*33280*/  R2UR UR4, R84 ;  /* 0x00000000540472ca */ /* 0x000fe400000e0000 */
[----:B------:R-:W-:-:S13]  /*33290*/  R2UR UR5, R85 ;  /* 0x00000000550572ca */ /* 0x000fda00000e0000 */
[----:B01234-:R-:W2:Y:S02]  /*332a0*/  LD.E R12, desc[UR4][R36.64+0xc] ;  /* 0x00000c04240c7980 */ /* 0x01fea4000c101900 */
[----:B--2---:R-:W-:Y:S02]  /*332b0*/  IMAD R13, R25, -0xa0, R12 ;  /* 0xffffff60190d7824 */ /* 0x004fe400078e020c */
[----:B------:R-:W-:-:S03]  /*332c0*/  VIADD R12, R107, 0x80 ;  /* 0x000000806b0c7836 */ /* 0x000fc60000000000 */
[----:B------:R-:W-:-:S04]  /*332d0*/  VIMNMX R13, R13, 0xa0, PT ;  /* 0x000000a00d0d7848 */ /* 0x000fc80003fe0100 */
[----:B------:R-:W-:-:S13]  /*332e0*/  ISETP.GE.AND P1, PT, R12, R13, PT ;  /* 0x0000000d0c00720c */ /* 0x000fda0003f26270 */
[----:B------:R-:W-:Y:S05]  /*332f0*/  @P1 BRA `(.L_x_4932) ;  /* 0x000000c800541947 */ /* 0x000fea0003800000 */
[----:B------:R-:W-:Y:S02]  /*33300*/  R2UR UR4, R84 ;  /* 0x00000000540472ca */ /* 0x000fe400000e0000 */
[----:B------:R-:W-:-:S13]  /*33310*/  R2UR UR5, R85 ;  /* 0x00000000550572ca */ /* 0x000fda00000e0000 */
[----:B-----5:R-:W2:Y:S01]  /*33320*/  LD.E.U8 R62, desc[UR4][R40.64] ;  /* 0x00000004283e7980 */ /* 0x020ea2000c101100 */
[----:B------:R-:W-:Y:S01]  /*33330*/  IADD3 R107, P1, R107, 0x80, RZ ;  /* 0x000000806b6b7810 */ /* 0x000fe20007f3e0ff */
[----:B------:R-:W-:Y:S01]  /*33340*/  BSSY B2, `(.L_x_4933) ;  /* 0x0000098000027945 */ /* 0x000fe20003800000 */
[----:B------:R-:W-:-:S03]  /*33350*/  IADD3 R72, P2, R109, R72, RZ ;  /* 0x000000486d487210 */ /* 0x000fc60007f5e0ff */
[----:B------:R-:W-:Y:S02]  /*33360*/  IMAD.X R111, RZ, RZ, R111, P1 ;  /* 0x000000ffff6f7224 */ /* 0x000fe400008e066f */
[----:B------:R-:W-:Y:S02]  /*33370*/  IMAD.X R73, R113, 0x1, R75, P2 ;  /* 0x0000000171497824 */ /* 0x000fe400010e064b */
[----:B------:R-:W-:Y:S02]  /*33380*/  IMAD R111, R111, R90, RZ ;  /* 0x0000005a6f6f7224 */ /* 0x000fe400078e02ff */
[----:B------:R-:W-:-:S04]  /*33390*/  IMAD.WIDE.U32 R72, R90, R107, R72 ;  /* 0x0000006b5a487225 */ /* 0x000fc800078e0048 */
[----:B------:R-:W-:Y:S01]  /*333a0*/  IMAD R111, R91, R107, R111 ;  /* 0x0000006b5b6f7224 */ /* 0x000fe200078e026f */
        /* <DEDUP_REMOVED lines=21> */
[----:B------:R-:W-:Y:S02]  /*33500*/  SHF.R.U32.HI R68, RZ, 0x8, R57 ;  /* 0x00000008ff447819 */ /* 0x000fe40000011639 */
[----:B------:R-:W-:Y:S02]  /*33510*/  PRMT R67, R66, 0x7604, R67 ;  /* 0x0000760442437816 */ /* 0x000fe40000000043 */
[----:B------:R-:W-:Y:S02]  /*33520*/  SHF.R.U32.HI R64, RZ, 0x8, R59 ;  /* 0x00000008ff407819 */ /* 0x000fe4000001163b */
        /* <DEDUP_REMOVED lines=10> */
[----:B------:R-:W-:Y:S02]  /*335d0*/  SHF.R.U32.HI R68, RZ, 0x10, R57 ;  /* 0x00000010ff447819 */ /* 0x000fe40000011639 */
[----:B------:R-:W-:Y:S02]  /*335e0*/  PRMT R65, R64, 0x7604, R65 ;  /* 0x0000760440417816 */ /* 0x000fe40000000041 */
[----:B------:R-:W-:Y:S02]  /*335f0*/  PRMT R67, R66, 0x7054, R67 ;  /* 0x0000705442437816 */ /* 0x000fe40000000043 */
[----:B------:R-:W-:Y:S02]  /*33600*/  SHF.R.U32.HI R64, RZ, 0x10, R59 ;  /* 0x00000010ff407819 */ /* 0x000fe4000001163b */
[----:B------:R-:W-:-:S02]  /*33610*/  PRMT R15, R14, 0x7054, R15 ;  /* 0x000070540e0f7816 */ /* 0x000fc4000000000f */
[----:B------:R-:W-:Y:S02]  /*33620*/  LOP3.LUT R68, R68, 0xff, RZ, 0xc0, !PT ;  /* 0x000000ff44447812 */ /* 0x000fe400078ec0ff */
[----:B------:R-:W-:Y:S02]  /*33630*/  LOP3.LUT R67, R67, 0xff000000, R56, 0xf8, !PT ;  /* 0xff00000043437812 */ /* 0x000fe400078ef838 */
[----:B------:R-:W-:Y:S02]  /*33640*/  LOP3.LUT R64, R64, 0xff, RZ, 0xc0, !PT ;  /* 0x000000ff40407812 */ /* 0x000fe400078ec0ff */
[----:B------:R-:W-:Y:S02]  /*33650*/  LOP3.LUT R58, R15, 0xff000000, R58, 0xf8, !PT ;  /* 0xff0000000f3a7812 */ /* 0x000fe400078ef83a */
[----:B------:R-:W-:Y:S02]  /*33660*/  PRMT R68, R68, 0x7054, R69 ;  /* 0x0000705444447816 */ /* 0x000fe40000000045 */
[----:B------:R-:W-:-:S02]  /*33670*/  SHF.R.U32.HI R15, RZ, 0x18, R57 ;  /* 0x00000018ff0f7819 */ /* 0x000fc40000011639 */
[----:B------:R-:W-:Y:S02]  /*33680*/  F2FP.F16.E4M3.UNPACK_B R14, R13 ;  /* 0x0000000dff0e723e */ /* 0x000fe400020006ff */
[----:B------:R-:W-:Y:S02]  /*33690*/  F2FP.F16.E4M3.UNPACK_B R56, R67.H1 ;  /* 0x00000043ff38723e */ /* 0x000fe400030006ff */
[----:B------:R-:W-:Y:S02]  /*336a0*/  PRMT R64, R64, 0x7054, R65 ;  /* 0x0000705440407816 */ /* 0x000fe40000000041 */
[----:B------:R-:W-:Y:S01]  /*336b0*/  SHF.R.U32.HI R59, RZ, 0x18, R59 ;  /* 0x00000018ff3b7819 */ /* 0x000fe2000001163b */
[--C-:B------:R-:W-:Y:S01]  /*336c0*/  HADD2.F32 R65, -RZ, R56.reuse.H0_H0 ;  /* 0x20000038ff417230 */ /* 0x100fe20000004100 */
[----:B------:R-:W-:Y:S01]  /*336d0*/  F2FP.F16.E4M3.UNPACK_B R57, R58.H1 ;  /* 0x0000003aff39723e */ /* 0x000fe200030006ff */
[----:B------:R-:W-:Y:S01]  /*336e0*/  HADD2.F32 R66, -RZ, R56.H1_H1 ;  /* 0x30000038ff427230 */ /* 0x000fe20000004100 */
[----:B------:R-:W-:Y:S01]  /*336f0*/  PRMT R68, R15, 0x654, R68 ;  /* 0x000006540f447816 */ /* 0x000fe20000000044 */
[--C-:B------:R-:W-:Y:S01]  /*33700*/  HADD2.F32 R15, -RZ, R14.reuse.H0_H0 ;  /* 0x2000000eff0f7230 */ /* 0x100fe20000004100 */
[----:B------:R-:W-:Y:S01]  /*33710*/  PRMT R64, R59, 0x654, R64 ;  /* 0x000006543b407816 */ /* 0x000fe20000000040 */
[----:B------:R-:W-:Y:S01]  /*33720*/  HADD2.F32 R14, -RZ, R14.H1_H1 ;  /* 0x3000000eff0e7230 */ /* 0x000fe20000004100 */
[----:B------:R-:W-:Y:S01]  /*33730*/  F2FP.F16.E4M3.UNPACK_B R13, R13.H1 ;  /* 0x0000000dff0d723e */ /* 0x000fe200030006ff */
[--C-:B------:R-:W-:Y:S01]  /*33740*/  HADD2.F32 R59, -RZ, R57.reuse.H0_H0 ;  /* 0x20000039ff3b7230 */ /* 0x100fe20000004100 */
[----:B------:R-:W-:Y:S01]  /*33750*/  F2FP.F16.E4M3.UNPACK_B R67, R67 ;  /* 0x00000043ff43723e */ /* 0x000fe200020006ff */
[----:B------:R-:W-:-:S02]  /*33760*/  HADD2.F32 R57, -RZ, R57.H1_H1 ;  /* 0x30000039ff397230 */ /* 0x000fc40000004100 */
[C---:B------:R-:W-:Y:S01]  /*33770*/  FMUL.FTZ R70, R14.reuse, R65 ;  /* 0x000000410e467220 */ /* 0x040fe20000410000 */
[--C-:B------:R-:W-:Y:S02]  /*33780*/  HADD2.F32 R56, -RZ, R13.reuse.H1_H1 ;  /* 0x3000000dff387230 */ /* 0x100fe40000004100 */
[-C--:B------:R-:W-:Y:S01]  /*33790*/  FMUL.FTZ R14, R14, R59.reuse ;  /* 0x0000003b0e0e7220 */ /* 0x080fe20000410000 */
[----:B------:R-:W-:Y:S02]  /*337a0*/  HADD2.F32 R13, -RZ, R13.H0_H0 ;  /* 0x2000000dff0d7230 */ /* 0x000fe40000004100 */
[C---:B------:R-:W-:Y:S01]  /*337b0*/  FFMA.FTZ R70, R15.reuse, R59, -R70 ;  /* 0x0000003b0f467223 */ /* 0x040fe20000010846 */
[----:B------:R-:W-:Y:S01]  /*337c0*/  F2FP.F16.E4M3.UNPACK_B R58, R58 ;  /* 0x0000003aff3a723e */ /* 0x000fe200020006ff */
        /* <DEDUP_REMOVED lines=44> */
[----:B------:R-:W-:Y:S02]  /*33a90*/  HADD2.F32 R57, -RZ, R67.H1_H1 ;  /* 0x30000043ff397230 */ /* 0x000fe40000004100 */
[C---:B------:R-:W-:Y:S01]  /*33aa0*/  FFMA.FTZ R71, R62.reuse, R64, -R13 ;  /* 0x000000403e477223 */ /* 0x040fe2000001080d */
[----:B------:R-:W-:Y:S01]  /*33ab0*/  F2FP.F16.E4M3.UNPACK_B R13, R12.H1 ;  /* 0x0000000cff0d723e */ /* 0x000fe200030006ff */
[----:B------:R-:W-:Y:S01]  /*33ac0*/  FFMA.FTZ R68, R62, R68, R15 ;  /* 0x000000443e447223 */ /* 0x000fe2000001000f */
[----:B------:R-:W-:Y:S01]  /*33ad0*/  F2FP.F16.E4M3.UNPACK_B R12, R12 ;  /* 0x0000000cff0c723e */ /* 0x000fe200020006ff */
[----:B------:R-:W-:Y:S01]  /*33ae0*/  HADD2.F32 R56, -RZ, R58.H1_H1 ;  /* 0x3000003aff387230 */ /* 0x000fe20000004100 */
[----:B------:R-:W-:Y:S01]  /*33af0*/  F2FP.SATFINITE.E4M3.F32.PACK_AB_MERGE_C R75, R75, R76, RZ ;  /* 0x0000004c4b4b723e */ /* 0x000fe200048070ff */
[--C-:B------:R-:W-:Y:S01]  /*33b00*/  HADD2.F32 R15, -RZ, R13.reuse.H1_H1 ;  /* 0x3000000dff0f7230 */ /* 0x100fe20000004100 */
[----:B------:R-:W-:Y:S01]  /*33b10*/  F2FP.SATFINITE.E4M3.F32.PACK_AB_MERGE_C R68, R68, R71, RZ ;  /* 0x000000474444723e */ /* 0x000fe200048070ff */
[----:B------:R-:W-:Y:S01]  /*33b20*/  HADD2.F32 R14, -RZ, R13.H0_H0 ;  /* 0x2000000dff0e7230 */ /* 0x000fe20000004100 */
[----:B------:R-:W-:Y:S01]  /*33b30*/  F2FP.SATFINITE.E4M3.F32.PACK_AB_MERGE_C R73, R73, R74, R75 ;  /* 0x0000004a4949723e */ /* 0x000fe2000480704b */
[----:B------:R-:W-:-:S02]  /*33b40*/  HADD2.F32 R67, -RZ, R67.H0_H0 ;  /* 0x20000043ff437230 */ /* 0x000fc40000004100 */
[C---:B------:R-:W-:Y:S01]  /*33b50*/  FMUL.FTZ R59, R15.reuse, R57 ;  /* 0x000000390f3b7220 */ /* 0x040fe20000410000 */
[----:B------:R-:W-:Y:S02]  /*33b60*/  HADD2.F32 R13, -RZ, R12.H1_H1 ;  /* 0x3000000cff0d7230 */ /* 0x000fe40000004100 */
[-C--:B------:R-:W-:Y:S01]  /*33b70*/  FMUL.FTZ R64, R15, R56.reuse ;  /* 0x000000380f407220 */ /* 0x080fe20000410000 */
[----:B------:R-:W-:Y:S02]  /*33b80*/  HADD2.F32 R58, -RZ, R58.H0_H0 ;  /* 0x2000003aff3a7230 */ /* 0x000fe40000004100 */
[C---:B------:R-:W-:Y:S01]  /*33b90*/  FFMA.FTZ R59, R14.reuse, R56, -R59 ;  /* 0x000000380e3b7223 */ /* 0x040fe2000001083b */
[----:B------:R-:W-:Y:S02]  /*33ba0*/  HADD2.F32 R12, -RZ, R12.H0_H0 ;  /* 0x2000000cff0c7230 */ /* 0x000fe40000004100 */
[C---:B------:R-:W-:Y:S01]  /*33bb0*/  FMUL.FTZ R15, R13.reuse, R67 ;  /* 0x000000430d0f7220 */ /* 0x040fe20000410000 */
[----:B------:R-:W-:Y:S01]  /*33bc0*/  FFMA.FTZ R64, R14, R57, R64 ;  /* 0x000000390e407223 */ /* 0x000fe20000010040 */
[----:B------:R-:W-:Y:S01]  /*33bd0*/  FMUL.FTZ R62, R13, R58 ;  /* 0x0000003a0d3e7220 */ /* 0x000fe20000410000 */
[----:B------:R-:W-:Y:S01]  /*33be0*/  F2FP.SATFINITE.E4M3.F32.PACK_AB_MERGE_C R13, R65, R70, R69 ;  /* 0x00000046410d723e */ /* 0x000fe20004807045 */
[----:B------:R-:W-:Y:S01]  /*33bf0*/  FFMA.FTZ R15, R12, R58, -R15 ;  /* 0x0000003a0c0f7223 */ /* 0x000fe2000001080f */
[----:B------:R-:W-:Y:S01]  /*33c00*/  F2FP.SATFINITE.E4M3.F32.PACK_AB_MERGE_C R14, R66, R63, R68 ;  /* 0x0000003f420e723e */ /* 0x000fe20004807044 */
[----:B------:R-:W-:Y:S01]  /*33c10*/  FFMA.FTZ R62, R12, R67, R62 ;  /* 0x000000430c3e7223 */ /* 0x000fe2000001003e */
[----:B------:R-:W-:-:S04]  /*33c20*/  F2FP.SATFINITE.E4M3.F32.PACK_AB_MERGE_C R59, R64, R59, RZ ;  /* 0x0000003b403b723e */ /* 0x000fc800048070ff */
[----:B------:R-:W-:Y:S01]  /*33c30*/  F2FP.SATFINITE.E4M3.F32.PACK_AB_MERGE_C R12, R62, R15, R59 ;  /* 0x0000000f3e0c723e */ /* 0x000fe2000480703b */
[----:B------:R-:W-:-:S07]  /*33c40*/  IMAD.MOV.U32 R15, RZ, RZ, R73 ;  /* 0x000000ffff0f7224 */ /* 0x000fce00078e0049 */
.L_x_4936:
[----:B------:R-:W-:Y:S05]  /*33c50*/  BSYNC B3 ;  /* 0x0000000000037941 */ /* 0x000fea0003800000 */
.L_x_4935:
[C---:B------:R-:W-:Y:S02]  /*33c60*/  R2UR UR4, R84.reuse ;  /* 0x00000000540472ca */ /* 0x040fe400000e0000 */
[C---:B------:R-:W-:Y:S02]  /*33c70*/  R2UR UR5, R85.reuse ;  /* 0x00000000550572ca */ /* 0x040fe400000e0000 */
[----:B------:R-:W-:Y:S02]  /*33c80*/  R2UR UR6, R84 ;  /* 0x00000000540672ca */ /* 0x000fe400000e0000 */
[----:B------:R-:W-:-:S09]  /*33c90*/  R2UR UR7, R85 ;  /* 0x00000000550772ca */ /* 0x000fd200000e0000 */
[----:B-----5:R0:W-:Y:S04]  /*33ca0*/  ST.E.128 desc[UR4][R60.64], R12 ;  /* 0x0000000c3c007985 */ /* 0x0201e8000c101d04 */
[----:B------:R0:W5:Y:S02]  /*33cb0*/  LD.E.U8 R62, desc[UR6][R40.64] ;  /* 0x00000006283e7980 */ /* 0x000164000c101100 */
.L_x_4934:
[----:B------:R-:W-:Y:S05]  /*33cc0*/  BSYNC B2 ;  /* 0x0000000000027941 */ /* 0x000fea0003800000 */
.L_x_4933:
[----:B-----5:R-:W-:Y:S01]  /*33cd0*/  LOP3.LUT P1, RZ, R62, 0x2, RZ, 0xc0, !PT ;  /* 0x000000023eff7812 */ /* 0x020fe2000782c0ff */
[----:B------:R-:W-:-:S12]  /*33ce0*/  BSSY B2, `(.L_x_4937) ;  /* 0x0000090000027945 */ /* 0x000fd80003800000 */
[----:B------:R-:W-:Y:S05]  /*33cf0*/  @!P1 BRA `(.L_x_4938) ;  /* 0x0000000800389947 */ /* 0x000fea0003800000 */
[----:B------:R-:W-:Y:S02]  /*33d00*/  R2UR UR4, R84 ;  /* 0x00000000540472ca */ /* 0x000fe400000e0000 */
[----:B------:R-:W-:-:S13]  /*33d10*/  R2UR UR5, R85 ;  /* 0x00000000550572ca */ /* 0x000fda00000e0000 */
[----:B0-----:R-:W2:Y:S01]  /*33d20*/  LD.E.U8 R14, desc[UR4][R36.64+0x18] ;  /* 0x00001804240e7980 */ /* 0x001ea2000c101100 */
        /* <DEDUP_REMOVED lines=132> */
.L_x_4940:
[----:B------:R-:W-:Y:S05]  /*34570*/  BSYNC B3 ;  /* 0x0000000000037941 */ /* 0x000fea0003800000 */
.L_x_4939:
[C---:B------:R-:W-:Y:S02]  /*34580*/  R2UR UR4, R84.reuse ;  /* 0x00000000540472ca */ /* 0x040fe400000e0000 */
[C---:B------:R-:W-:Y:S02]  /*34590*/  R2UR UR5, R85.reuse ;  /* 0x00000000550572ca */ /* 0x040fe400000e0000 */
[----:B------:R-:W-:Y:S02]  /*345a0*/  R2UR UR6, R84 ;  /* 0x00000000540672ca */ /* 0x000fe400000e0000 */
[----:B------:R-:W-:-:S09]  /*345b0*/  R2UR UR7, R85 ;  /* 0x00000000550772ca */ /* 0x000fd200000e0000 */
[----:B-----5:R1:W-:Y:S04]  /*345c0*/  ST.E.128 desc[UR4][R60.64+0x20], R12 ;  /* 0x0000200c3c007985 */ /* 0x0203e8000c101d04 */
[----:B------:R1:W5:Y:S02]  /*345d0*/  LD.E.U8 R62, desc[UR6][R40.64] ;  /* 0x00000006283e7980 */ /* 0x000364000c101100 */
.L_x_4938:
[----:B------:R-:W-:Y:S05]  /*345e0*/  BSYNC B2 ;  /* 0x0000000000027941 */ /* 0x000fea0003800000 */
.L_x_4937:
        /* <DEDUP_REMOVED lines=135> */
.L_x_4944:
[----:B------:R-:W-:Y:S05]  /*34e60*/  BSYNC B3 ;  /* 0x0000000000037941 */ /* 0x000fea0003800000 */
.L_x_4943:
[C---:B------:R-:W-:Y:S02]  /*34e70*/  R2UR UR4, R84.reuse ;  /* 0x00000000540472ca */ /* 0x040fe400000e0000 */
[C---:B------:R-:W-:Y:S02]  /*34e80*/  R2UR UR5, R85.reuse ;  /* 0x00000000550572ca */ /* 0x040fe400000e0000 */
[----:B------:R-:W-:Y:S02]  /*34e90*/  R2UR UR6, R84 ;  /* 0x00000000540672ca */ /* 0x000fe400000e0000 */
[----:B------:R-:W-:-:S09]  /*34ea0*/  R2UR UR7, R85 ;  /* 0x00000000550772ca */ /* 0x000fd200000e0000 */
[----:B-----5:R2:W-:Y:S04]  /*34eb0*/  ST.E.128 desc[UR4][R60.64+0x40], R12 ;  /* 0x0000400c3c007985 */ /* 0x0205e8000c101d04 */
[----:B------:R2:W5:Y:S02]  /*34ec0*/  LD.E.U8 R62, desc[UR6][R40.64] ;  /* 0x00000006283e7980 */ /* 0x000564000c101100 */
.L_x_4942:
[----:B------:R-:W-:Y:S05]  /*34ed0*/  BSYNC B2 ;  /* 0x0000000000027941 */ /* 0x000fea0003800000 */
.L_x_4941:
        /* <DEDUP_REMOVED lines=138> */
.L_x_4948:
[----:B------:R-:W-:Y:S05]  /*35780*/  BSYNC B3 ;  /* 0x0000000000037941 */ /* 0x000fea0003800000 */
.L_x_4947:
[C---:B------:R-:W-:Y:S02]  /*35790*/  R2UR UR4, R84.reuse ;  /* 0x00000000540472ca */ /* 0x040fe400000e0000 */
[C---:B------:R-:W-:Y:S02]  /*357a0*/  R2UR UR5, R85.reuse ;  /* 0x00000000550572ca */ /* 0x040fe400000e0000 */
[----:B------:R-:W-:Y:S02]  /*357b0*/  R2UR UR6, R84 ;  /* 0x00000000540672ca */ /* 0x000fe400000e0000 */
[----:B------:R-:W-:-:S09]  /*357c0*/  R2UR UR7, R85 ;  /* 0x00000000550772ca */ /* 0x000fd200000e0000 */
[----:B-----5:R3:W-:Y:S04]  /*357d0*/  ST.E.128 desc[UR4][R60.64+0x60], R12 ;  /* 0x0000600c3c007985 */ /* 0x0207e8000c101d04 */
[----:B------:R3:W5:Y:S02]  /*357e0*/  LD.E.U8 R62, desc[UR6][R40.64] ;  /* 0x00000006283e7980 */ /* 0x000764000c101100 */
.L_x_4946:
[----:B------:R-:W-:Y:S05]  /*357f0*/  BSYNC B2 ;  /* 0x0000000000027941 */ /* 0x000fea0003800000 */
.L_x_4945:
        /* <DEDUP_REMOVED lines=135> */
.L_x_4952:
[----:B------:R-:W-:Y:S05]  /*36070*/  BSYNC B3 ;  /* 0x0000000000037941 */ /* 0x000fea0003800000 */
.L_x_4951:
[C---:B------:R-:W-:Y:S02]  /*36080*/  R2UR UR4, R84.reuse ;  /* 0x00000000540472ca */ /* 0x040fe400000e0000 */
[C---:B------:R-:W-:Y:S02]  /*36090*/  R2UR UR5, R85.reuse ;  /* 0x00000000550572ca */ /* 0x040fe400000e0000 */
[----:B------:R-:W-:Y:S02]  /*360a0*/  R2UR UR6, R84 ;  /* 0x00000000540672ca */ /* 0x000fe400000e0000 */
[----:B------:R-:W-:-:S09]  /*360b0*/  R2UR UR7, R85 ;  /* 0x00000000550772ca */ /* 0x000fd200000e0000 */
[----:B-----5:R4:W-:Y:S04]  /*360c0*/  ST.E.128 desc[UR4][R60.64+0x80], R12 ;  /* 0x0000800c3c007985 */ /* 0x0209e8000c101d04 */
[----:B------:R4:W5:Y:S02]  /*360d0*/  LD.E.U8 R62, desc[UR6][R40.64] ;  /* 0x00000006283e7980 */ /* 0x000964000c101100 */
.L_x_4950:
[----:B------:R-:W-:Y:S05]  /*360e0*/  BSYNC B2 ;  /* 0x0000000000027941 */ /* 0x000fea0003800000 */
.L_x_4949:
[----:B-----5:R-:W-:-:S13]  /*360f0*/  LOP3.LUT P1, RZ, R62, 0x20, RZ, 0xc0, !PT ;  /* 0x000000203eff7812 */ /* 0x020fda000782c0ff */
[----:B------:R-:W-:Y:S05]  /*36100*/  @!P1 BRA `(.L_x_4932) ;  /* 0x0000009800d09947 */ /* 0x000fea0003800000 */
[----:B------:R-:W-:Y:S02]  /*36110*/  R2UR UR4, R84 ;  /* 0x00000000540472ca */ /* 0x000fe400000e0000 */
[----:B------:R-:W-:-:S13]  /*36120*/  R2UR UR5, R85 ;  /* 0x00000000550572ca */ /* 0x000fda00000e0000 */
[----:B------:R-:W2:Y:S01]  /*36130*/  LD.E.U8 R36, desc[UR4][R36.64+0x18] ;  /* 0x0000180424247980 */ /* 0x000ea2000c101100 */
[----:B------:R-:W-:-:S05]  /*36140*/  VIADD R102, R102, 0x7000 ;  /* 0x0000700066667836 */ /* 0x000fca0000000000 */
[--C-:B01234-:R-:W-:Y:S02]  /*36150*/  IADD3 R12, P1, P2, R38, R103, R102.reuse ;  /* 0x00000067260c7210 */ /* 0x11ffe40007a3e066 */
[----:B------:R-:W-:-:S04]  /*36160*/  SHF.R.S32.HI R38, RZ, 0x1f, R102 ;  /* 0x0000001fff267819 */ /* 0x000fc80000011466 */
[----:B------:R-:W-:Y:S01]  /*36170*/  IADD3.X R13, R39, R105, R38, P1, P2 ;  /* 0x00000069270d7210 */ /* 0x000fe20000fe4426 */
[----:B------:R-:W-:Y:S05]  /*36180*/  BSSY B2, `(.L_x_4953) ;  /* 0x000007e000027945 */ /* 0x000fea0003800000 */
[----:B------:R-:W5:Y:S01]  /*36190*/  LD.E.128 R12, desc[UR4][R12.64] ;  /* 0x000000040c0c7980 */ /* 0x000f62000c101d00 */
[----:B------:R-:W-:-:S13]  /*361a0*/  LOP3.LUT P1, RZ, R36, 0x20, RZ, 0xc0, !PT ;  /* 0x0000002024ff7812 */ /* 0x000fda000782c0ff */
[----:B------:R-:W-:Y:S05]  /*361b0*/  @!P1 BRA `(.L_x_4954) ;  /* 0x0000000400e89947 */ /* 0x000fea0003800000 */
[----:B------:R-:W-:Y:S01]  /*361c0*/  SHF.R.U32.HI R35, RZ, 0x8, R29 ;  /* 0x00000008ff237819 */ /* 0x000fe2000001161d */
[----:B-----5:R-:W-:Y:S01]  /*361d0*/  IMAD.MOV.U32 R33, RZ, RZ, R15 ;  /* 0x000000ffff217224 */ /* 0x020fe200078e000f */
[----:B------:R-:W-:Y:S01]  /*361e0*/  SHF.R.U32.HI R15, RZ, 0x8, R28 ;  /* 0x00000008ff0f7819 */ /* 0x000fe2000001161c */
[----:B------:R-:W-:Y:S01]  /*361f0*/  IMAD.MOV.U32 R32, RZ, RZ, R14 ;  /* 0x000000ffff207224 */ /* 0x000fe200078e000e */
        /* <DEDUP_REMOVED lines=9> */
[----:B------:R-:W-:Y:S01]  /*36290*/  LOP3.LUT R37, R35, 0xff, RZ, 0xc0, !PT ;  /* 0x000000ff23257812 */ /* 0x000fe200078ec0ff */
[----:B------:R-:W-:Y:S01]  /*362a0*/  IMAD.U32 R35, R38, 0x10000, RZ ;  /* 0x0001000026237824 */ /* 0x000fe200078e00ff */
[----:B------:R-:W-:-:S02]  /*362b0*/  SHF.R.U32.HI R39, RZ, 0x8, R31 ;  /* 0x00000008ff277819 */ /* 0x000fc4000001161f */
[----:B------:R-:W-:Y:S02]  /*362c0*/  PRMT R37, R37, 0x7604, R14 ;  /* 0x0000760425257816 */ /* 0x000fe4000000000e */
[----:B------:R-:W-:Y:S02]  /*362d0*/  SHF.R.U32.HI R38, RZ, 0x10, R31 ;  /* 0x00000010ff267819 */ /* 0x000fe4000001161f */
[----:B------:R-:W-:Y:S02]  /*362e0*/  LOP3.LUT R36, R31, 0xff, RZ, 0xc0, !PT ;  /* 0x000000ff1f247812 */ /* 0x000fe400078ec0ff */
[----:B------:R-:W-:Y:S02]  /*362f0*/  LOP3.LUT R39, R39, 0xff, RZ, 0xc0, !PT ;  /* 0x000000ff27277812 */ /* 0x000fe400078ec0ff */
[----:B------:R-:W-:Y:S02]  /*36300*/  LOP3.LUT R37, R37, 0xff0000, R30, 0xf8, !PT ;  /* 0x00ff000025257812 */ /* 0x000fe400078ef81e */
[----:B------:R-:W-:-:S02]  /*36310*/  LOP3.LUT R15, R15, 0xff0000, R28, 0xf8, !PT ;  /* 0x00ff00000f0f7812 */ /* 0x000fc400078ef81c */
[----:B------:R-:W-:Y:S02]  /*36320*/  SHF.R.U32.HI R14, RZ, 0x18, R29 ;  /* 0x00000018ff0e7819 */ /* 0x000fe4000001161d */
[----:B------:R-:W-:Y:S01]  /*36330*/  LOP3.LUT R34, R34, 0xff0000, R35, 0xf8, !PT ;  /* 0x00ff000022227812 */ /* 0x000fe200078ef823 */
[----:B------:R-:W-:Y:S01]  /*36340*/  IMAD.U32 R35, R38, 0x10000, RZ ;  /* 0x0001000026237824 */ /* 0x000fe200078e00ff */
[----:B------:R-:W-:Y:S02]  /*36350*/  PRMT R36, R39, 0x7604, R36 ;  /* 0x0000760427247816 */ /* 0x000fe40000000024 */
[----:B------:R-:W-:Y:S02]  /*36360*/  LOP3.LUT R37, R37, 0xff000000, R30, 0xf8, !PT ;  /* 0xff00000025257812 */ /* 0x000fe400078ef81e */
[----:B------:R-:W-:Y:S01]  /*36370*/  LOP3.LUT R29, R15, 0xff000000, R28, 0xf8, !PT ;  /* 0xff0000000f1d7812 */ /* 0x000fe200078ef81c */
[----:B------:R-:W-:Y:S01]  /*36380*/  IMAD.SHL.U32 R15, R14, 0x1000000, RZ ;  /* 0x010000000e0f7824 */ /* 0x000fe200078e00ff */
[----:B------:R-:W-:-:S02]  /*36390*/  F2FP.F16.E4M3.UNPACK_B R14, R13 ;  /* 0x0000000dff0e723e */ /* 0x000fc400020006ff */
[----:B------:R-:W-:Y:S02]  /*363a0*/  LOP3.LUT R35, R36, 0xff0000, R35, 0xf8, !PT ;  /* 0x00ff000024237812 */ /* 0x000fe400078ef823 */
[----:B------:R-:W-:Y:S02]  /*363b0*/  F2FP.F16.E4M3.UNPACK_B R28, R37.H1 ;  /* 0x00000025ff1c723e */ /* 0x000fe400030006ff */
[----:B------:R-:W-:Y:S02]  /*363c0*/  F2FP.F16.E4M3.UNPACK_B R30, R29.H1 ;  /* 0x0000001dff1e723e */ /* 0x000fe400030006ff */
[----:B------:R-:W-:Y:S01]  /*363d0*/  LOP3.LUT R34, R34, R15, RZ, 0xfc, !PT ;  /* 0x0000000f22227212 */ /* 0x000fe200078efcff */
[--C-:B------:R-:W-:Y:S01]  /*363e0*/  HADD2.F32 R15, -RZ, R14.reuse.H0_H0 ;  /* 0x2000000eff0f7230 */ /* 0x100fe20000004100 */
[----:B------:R-:W-:Y:S01]  /*363f0*/  LOP3.LUT R38, R35, 0xff000000, R31, 0xf8, !PT ;  /* 0xff00000023267812 */ /* 0x000fe200078ef81f */
        /* <DEDUP_REMOVED lines=86> */
.L_x_4954:
[----:B------:R-:W-:Y:S05]  /*36960*/  BSYNC B2 ;  /* 0x0000000000027941 */ /* 0x000fea0003800000 */
.L_x_4953:
[----:B------:R-:W-:Y:S02]  /*36970*/  R2UR UR4, R84 ;  /* 0x00000000540472ca */ /* 0x000fe400000e0000 */
[----:B------:R-:W-:-:S13]  /*36980*/  R2UR UR5, R85 ;  /* 0x00000000550572ca */ /* 0x000fda00000e0000 */
[----:B-----5:R0:W-:Y:S01]  /*36990*/  ST.E.128 desc[UR4][R60.64+0xa0], R12 ;  /* 0x0000a00c3c007985 */ /* 0x0201e2000c101d04 */
[----:B------:R-:W-:Y:S05]  /*369a0*/  BRA `(.L_x_4932) ;  /* 0x0000009000a87947 */ /* 0x000fea0003800000 */
.L_x_4899:
[C---:B------:R-:W-:Y:S01]  /*369b0*/  R2UR UR10, R84.reuse ;  /* 0x00000000540a72ca */ /* 0x040fe200000e0000 */
[----:B------:R0:W5:Y:S01]  /*369c0*/  LDL.64 R76, [R82+0x10] ;  /* 0x00001000524c7983 */ /* 0x0001620000100a00 */
[C---:B------:R-:W-:Y:S02]  /*369d0*/  R2UR UR11, R85.reuse ;  /* 0x00000000550b72ca */ /* 0x040fe400000e0000 */
[C---:B------:R-:W-:Y:S02]  /*369e0*/  R2UR UR8, R84.reuse ;  /* 0x00000000540872ca */ /* 0x040fe400000e0000 */
[C---:B------:R-:W-:Y:S02]  /*369f0*/  R2UR UR9, R85.reuse ;  /* 0x00000000550972ca */ /* 0x040fe400000e0000 */
[----:B------:R-:W-:Y:S02]  /*36a00*/  R2UR UR4, R84 ;  /* 0x00000000540472ca */ /* 0x000fe400000e0000 */
[----:B------:R-:W-:-:S02]  /*36a10*/  R2UR UR5, R85 ;  /* 0x00000000550572ca */ /* 0x000fc400000e0000 */
[C---:B------:R-:W-:Y:S02]  /*36a20*/  R2UR UR6, R84.reuse ;  /* 0x00000000540672ca */ /* 0x040fe400000e0000 */
[----:B------:R-:W-:Y:S01]  /*36a30*/  R2UR UR7, R85 ;  /* 0x00000000550772ca */ /* 0x000fe200000e0000 */
[----:B-----5:R-:W2:Y:S04]  /*36a40*/  LD.E R14, desc[UR10][R102.64+0xc] ;  /* 0x00000c0a660e7980 */ /* 0x020ea8000c101900 */
[----:B------:R-:W3:Y:S04]  /*36a50*/  LD.E R12, desc[UR8][R102.64+0x14] ;  /* 0x00001408660c7980 */ /* 0x000ee8000c101900 */
[----:B------:R-:W4:Y:S04]  /*36a60*/  LD.E.64 R92, desc[UR4][R102.64+0xa0] ;  /* 0x0000a004665c7980 */ /* 0x000f28000c101b00 */
[----:B------:R-:W4:Y:S01]  /*36a70*/  LD.E.64 R94, desc[UR6][R102.64+0xc0] ;  /* 0x0000c006665e7980 */ /* 0x000f22000c101b00 */
[----:B------:R-:W-:-:S02]  /*36a80*/  R2UR UR12, R84 ;  /* 0x00000000540c72ca */ /* 0x000fc400000e0000 */
[----:B------:R-:W-:Y:S01]  /*36a90*/  R2UR UR13, R85 ;  /* 0x00000000550d72ca */ /* 0x000fe200000e0000 */
[----:B------:R0:W5:Y:S01]  /*36aa0*/  LD.E.64 R78, desc[UR4][R102.64+0x98] ;  /* 0x00009804664e7980 */ /* 0x000162000c101b00 */
[----:B------:R-:W-:Y:S03]  /*36ab0*/  BSSY B2, `(.L_x_4955) ;  /* 0x0000052000027945 */ /* 0x000fe60003800000 */
[----:B------:R0:W5:Y:S04]  /*36ac0*/  LD.E.64 R96, desc[UR6][R102.64+0xa8] ;  /* 0x0000a80666607980 */ /* 0x000168000c101b00 */
[----:B------:R0:W5:Y:S04]  /*36ad0*/  LD.E.64 R100, desc[UR8][R102.64+0xb8] ;  /* 0x0000b80866647980 */ /* 0x000168000c101b00 */
[----:B------:R0:W5:Y:S01]  /*36ae0*/  LD.E.U8 R110, desc[UR12][R102.64+0x19] ;  /* 0x0000190c666e7980 */ /* 0x000162000c101100 */
[----:B------:R-:W-:-:S02]  /*36af0*/  CS2R R50, SRZ ;  /* 0x0000000000327805 */ /* 0x000fc4000001ff00 */
[----:B------:R-:W-:Y:S02]  /*36b00*/  CS2R R30, SRZ ;  /* 0x00000000001e7805 */ /* 0x000fe4000001ff00 */
[----:B------:R-:W-:Y:S02]  /*36b10*/  CS2R R34, SRZ ;  /* 0x0000000000227805 */ /* 0x000fe4000001ff00 */
[----:B------:R-:W-:Y:S02]  /*36b20*/  CS2R R38, SRZ ;  /* 0x0000000000267805 */ /* 0x000fe4000001ff00 */
[----:B------:R-:W-:Y:S02]  /*36b30*/  CS2R R36, SRZ ;  /* 0x0000000000247805 */ /* 0x000fe4000001ff00 */
[----:B------:R-:W-:Y:S02]  /*36b40*/  CS2R R42, SRZ ;  /* 0x00000000002a7805 */ /* 0x000fe4000001ff00 */
[----:B------:R-:W-:Y:S01]  /*36b50*/  CS2R R40, SRZ ;  /* 0x0000000000287805 */ /* 0x000fe2000001ff00 */
[----:B------:R-:W5:Y:S01]  /*36b60*/  LD.E.64 R102, desc[UR10][R102.64+0xc8] ;  /* 0x0000c80a66667980 */ /* 0x000f62000c101b00 */
        /* <DEDUP_REMOVED lines=13> */
[----:B--2---:R-:W-:Y:S01]  /*36c40*/  IMAD R14, R25, -0xa0, R14 ;  /* 0xffffff60190e7824 */ /* 0x004fe200078e020e */
[----:B---3--:R-:W-:-:S04]  /*36c50*/  LEA.HI R12, R12, R12, RZ, 0x1 ;  /* 0x0000000c0c0c7211 */ /* 0x008fc800078f08ff */
[----:B------:R-:W-:Y:S02]  /*36c60*/  VIMNMX R14, R14, 0xa0, PT ;  /* 0x000000a00e0e7848 */ /* 0x000fe40003fe0100 */
[----:B------:R-:W-:-:S04]  /*36c70*/  SHF.R.S32.HI R12, RZ, 0x1, R12 ;  /* 0x00000001ff0c7819 */ /* 0x000fc8000001140c */
[CC--:B------:R-:W-:Y:S01]  /*36c80*/  ISETP.GE.AND P1, PT, R12.reuse, R14.reuse, PT ;  /* 0x0000000e0c00720c */ /* 0x0c0fe20003f26270 */
[-C--:B----4-:R-:W-:Y:S02]  /*36c90*/  IMAD R15, R93, R25.reuse, RZ ;  /* 0x000000195d0f7224 */ /* 0x090fe400078e02ff */
[----:B------:R-:W-:Y:S02]  /*36ca0*/  IMAD R29, R95, R25, RZ ;  /* 0x000000195f1d7224 */ /* 0x000fe400078e02ff */
[----:B------:R-:W-:Y:S02]  /*36cb0*/  VIADD R13, R12, 0x80 ;  /* 0x000000800c0d7836 */ /* 0x000fe40000000000 */
[-C--:B------:R-:W-:Y:S02]  /*36cc0*/  IMAD R105, R92, R33.reuse, R15 ;  /* 0x000000215c697224 */ /* 0x080fe400078e020f */
[----:B------:R-:W-:Y:S02]  /*36cd0*/  IMAD R107, R94, R33, R29 ;  /* 0x000000215e6b7224 */ /* 0x000fe400078e021d */
[----:B------:R-:W-:Y:S01]  /*36ce0*/  IMAD.WIDE.U32 R92, R92, R25, RZ ;  /* 0x000000195c5c7225 */ /* 0x000fe200078e00ff */
[----:B------:R-:W-:-:S03]  /*36cf0*/  ISETP.GE.AND P3, PT, R13, R14, PT ;  /* 0x0000000e0d00720c */ /* 0x000fc60003f66270 */
[----:B------:R-:W-:Y:S01]  /*36d00*/  IMAD.WIDE.U32 R94, R94, R25, RZ ;  /* 0x000000195e5e7225 */ /* 0x000fe200078e00ff */
[----:B------:R-:W-:Y:S02]  /*36d10*/  CS2R R14, SRZ ;  /* 0x00000000000e7805 */ /* 0x000fe4000001ff00 */
[----:B------:R-:W-:Y:S02]  /*36d20*/  CS2R R12, SRZ ;  /* 0x00000000000c7805 */ /* 0x000fe4000001ff00 */
[----:B------:R-:W-:Y:S02]  /*36d30*/  CS2R R28, SRZ ;  /* 0x00000000001c7805 */ /* 0x000fe4000001ff00 */
[----:B------:R-:W-:Y:S01]  /*36d40*/  CS2R R32, SRZ ;  /* 0x0000000000207805 */ /* 0x000fe2000001ff00 */
[----:B------:R-:W-:Y:S02]  /*36d50*/  IMAD.IADD R105, R93, 0x1, R105 ;  /* 0x000000015d697824 */ /* 0x000fe400078e0269 */
[----:B------:R-:W-:Y:S01]  /*36d60*/  IMAD.IADD R111, R95, 0x1, R107 ;  /* 0x000000015f6f7824 */ /* 0x000fe200078e026b */
[----:B0-----:R-:W-:Y:S06]  /*36d70*/  @P1 BRA `(.L_x_4956) ;  /* 0x0000000000941947 */ /* 0x001fec0003800000 */
[----:B-----5:R-:W-:Y:S02]  /*36d80*/  LOP3.LUT R12, R110, 0x1, RZ, 0xc0, !PT ;  /* 0x000000016e0c7812 */ /* 0x020fe400078ec0ff */
[----:B------:R-:W-:Y:S02]  /*36d90*/  CS2R R34, SRZ ;  /* 0x0000000000227805 */ /* 0x000fe4000001ff00 */
[----:B------:R-:W-:Y:S02]  /*36da0*/  IADD3 R106, P5, R96, R92, RZ ;  /* 0x0000005c606a7210 */ /* 0x000fe40007fbe0ff */
[----:B------:R-:W-:Y:S02]  /*36db0*/  CS2R R32, SRZ ;  /* 0x0000000000207805 */ /* 0x000fe4000001ff00 */
[----:B------:R-:W-:Y:S02]  /*36dc0*/  ISETP.NE.U32.AND P4, PT, R12, 0x1, PT ;  /* 0x000000010c00780c */ /* 0x000fe40003f85070 */
[----:B------:R-:W-:-:S02]  /*36dd0*/  CS2R R30, SRZ ;  /* 0x00000000001e7805 */ /* 0x000fc4000001ff00 */
[----:B------:R-:W-:Y:S01]  /*36de0*/  CS2R R28, SRZ ;  /* 0x00000000001c7805 */ /* 0x000fe2000001ff00 */
[----:B------:R-:W-:Y:S01]  /*36df0*/  IMAD.X R107, R97, 0x1, R105, P5 ;  /* 0x00000001616b7824 */ /* 0x000fe200028e0669 */
[----:B------:R-:W-:Y:S02]  /*36e00*/  R2P PR, R110, 0x6 ;  /* 0x000000066e007804 */ /* 0x000fe40000000000 */
[----:B------:R-:W-:Y:S02]  /*36e10*/  CS2R R14, SRZ ;  /* 0x00000000000e7805 */ /* 0x000fe4000001ff00 */
[----:B------:R-:W-:Y:S02]  /*36e20*/  IADD3 R108, P5, R102, R94, RZ ;  /* 0x0000005e666c7210 */ /* 0x000fe40007fbe0ff */
[----:B------:R-:W-:Y:S02]  /*36e30*/  CS2R R12, SRZ ;  /* 0x00000000000c7805 */ /* 0x000fe4000001ff00 */
[----:B------:R-:W-:-:S02]  /*36e40*/  CS2R R46, SRZ ;  /* 0x00000000002e7805 */ /* 0x000fc4000001ff00 */
[----:B------:R-:W-:Y:S02]  /*36e50*/  CS2R R44, SRZ ;  /* 0x00000000002c7805 */ /* 0x000fe4000001ff00 */
[----:B------:R-:W-:Y:S02]  /*36e60*/  CS2R R42, SRZ ;  /* 0x00000000002a7805 */ /* 0x000fe4000001ff00 */
[----:B------:R-:W-:Y:S02]  /*36e70*/  CS2R R40, SRZ ;  /* 0x0000000000287805 */ /* 0x000fe4000001ff00 */
[----:B------:R-:W-:Y:S02]  /*36e80*/  CS2R R38, SRZ ;  /* 0x0000000000267805 */ /* 0x000fe4000001ff00 */
[----:B------:R-:W-:Y:S02]  /*36e90*/  @!P4 R2UR UR4, R84 ;  /* 0x000000005404c2ca */ /* 0x000fe400000e0000 */
[----:B------:R-:W-:-:S02]  /*36ea0*/  CS2R R36, SRZ ;  /* 0x0000000000247805 */ /* 0x000fc4000001ff00 */
[----:B------:R-:W-:Y:S01]  /*36eb0*/  @!P4 R2UR UR5, R85 ;  /* 0x000000005505c2ca */ /* 0x000fe200000e0000 */
[----:B------:R-:W-:Y:S01]  /*36ec0*/  IMAD.X R109, R103, 0x1, R111, P5 ;  /* 0x00000001676d7824 */ /* 0x000fe200028e066f */
[C---:B------:R-:W-:Y:S02]  /*36ed0*/  @P1 R2UR UR8, R84.reuse ;  /* 0x00000000540812ca */ /* 0x040fe400000e0000 */
[C---:B------:R-:W-:Y:S02]  /*36ee0*/  @P1 R2UR UR9, R85.reuse ;  /* 0x00000000550912ca */ /* 0x040fe400000e0000 */
[C---:B------:R-:W-:Y:S02]  /*36ef0*/  @P2 R2UR UR12, R84.reuse ;  /* 0x00000000540c22ca */ /* 0x040fe400000e0000 */
[----:B------:R-:W-:Y:S02]  /*36f00*/  @P2 R2UR UR13, R85 ;  /* 0x00000000550d22ca */ /* 0x000fe400000e0000 */
[----:B------:R-:W-:-:S02]  /*36f10*/  @!P4 R2UR UR6, R84 ;  /* 0x000000005406c2ca */ /* 0x000fc400000e0000 */
[C---:B------:R-:W-:Y:S01]  /*36f20*/  @!P4 R2UR UR7, R85.reuse ;  /* 0x000000005507c2ca */ /* 0x040fe200000e0000 */
[----:B------:R0:W5:Y:S01]  /*36f30*/  @!P4 LD.E.128 R32, desc[UR4][R106.64] ;  /* 0x000000046a20c980 */ /* 0x000162000c101d00 */
[C---:B------:R-:W-:Y:S02]  /*36f40*/  @P1 R2UR UR10, R84.reuse ;  /* 0x00000000540a12ca */ /* 0x040fe400000e0000 */
[C---:B------:R-:W-:Y:S01]  /*36f50*/  @P1 R2UR UR11, R85.reuse ;  /* 0x00000000550b12ca */ /* 0x040fe200000e0000 */
[----:B------:R0:W5:Y:S01]  /*36f60*/  @P1 LD.E.128 R28, desc[UR8][R106.64+0x20] ;  /* 0x000020086a1c1980 */ /* 0x000162000c101d00 */
[----:B------:R-:W-:Y:S02]  /*36f70*/  @P2 R2UR UR14, R84 ;  /* 0x00000000540e22ca */ /* 0x000fe400000e0000 */
[----:B------:R-:W-:Y:S01]  /*36f80*/  @P2 R2UR UR15, R85 ;  /* 0x00000000550f22ca */ /* 0x000fe200000e0000 */
[----:B------:R0:W5:Y:S04]  /*36f90*/  @P2 LD.E.128 R12, desc[UR12][R106.64+0x40] ;  /* 0x0000400c6a0c2980 */ /* 0x000168000c101d00 */
[----:B------:R0:W5:Y:S04]  /*36fa0*/  @!P4 LD.E.128 R44, desc[UR6][R108.64] ;  /* 0x000000066c2cc980 */ /* 0x000168000c101d00 */
[----:B------:R0:W5:Y:S04]  /*36fb0*/  @P1 LD.E.128 R40, desc[UR10][R108.64+0x20] ;  /* 0x0000200a6c281980 */ /* 0x000168000c101d00 */
[----:B------:R0:W5:Y:S02]  /*36fc0*/  @P2 LD.E.128 R36, desc[UR14][R108.64+0x40] ;  /* 0x0000400e6c242980 */ /* 0x000164000c101d00 */
.L_x_4956:
[----:B------:R-:W-:Y:S05]  /*36fd0*/  BSYNC B2 ;  /* 0x0000000000027941 */ /* 0x000fea0003800000 */
.L_x_4955:
[----:B------:R-:W-:Y:S04]  /*36fe0*/  BSSY B2, `(.L_x_4957) ;  /* 0x0000027000027945 */ /* 0x000fe80003800000 */
[----:B------:R-:W-:Y:S05]  /*36ff0*/  @P3 BRA `(.L_x_4958) ;  /* 0x0000000000943947 */ /* 0x000fea0003800000 */
[----:B-----5:R-:W-:Y:S02]  /*37000*/  IADD3 R92, P4, P5, R96, R78, R92 ;  /* 0x0000004e605c7210 */ /* 0x020fe40007d9e05c */
[----:B------:R-:W-:Y:S02]  /*37010*/  CS2R R58, SRZ ;  /* 0x00000000003a7805 */ /* 0x000fe4000001ff00 */
[C---:B------:R-:W-:Y:S02]  /*37020*/  LOP3.LUT R48, R110.reuse, 0x1, RZ, 0xc0, !PT ;  /* 0x000000016e307812 */ /* 0x040fe400078ec0ff */
[----:B------:R-:W-:Y:S02]  /*37030*/  CS2R R56, SRZ ;  /* 0x0000000000387805 */ /* 0x000fe4000001ff00 */
[----:B------:R-:W-:Y:S02]  /*37040*/  R2P PR, R110, 0x6 ;  /* 0x000000066e007804 */ /* 0x000fe40000000000 */
[----:B------:R-:W-:-:S02]  /*37050*/  CS2R R54, SRZ ;  /* 0x0000000000367805 */ /* 0x000fc4000001ff00 */
[----:B------:R-:W-:Y:S02]  /*37060*/  ISETP.NE.U32.AND P3, PT, R48, 0x1, PT ;  /* 0x000000013000780c */ /* 0x000fe40003f65070 */
[----:B------:R-:W-:Y:S02]  /*37070*/  CS2R R52, SRZ ;  /* 0x0000000000347805 */ /* 0x000fe4000001ff00 */
[----:B------:R-:W-:Y:S02]  /*37080*/  IADD3.X R93, R97, R79, R105, P4, P5 ;  /* 0x0000004f615d7210 */ /* 0x000fe400027ea469 */
[----:B------:R-:W-:Y:S02]  /*37090*/  CS2R R50, SRZ ;  /* 0x0000000000327805 */ /* 0x000fe4000001ff00 */
[----:B------:R-:W-:Y:S02]  /*370a0*/  IADD3 R94, P4, P5, R102, R100, R94 ;  /* 0x00000064665e7210 */ /* 0x000fe40007d9e05e */
[----:B------:R-:W-:-:S02]  /*370b0*/  CS2R R48, SRZ ;  /* 0x0000000000307805 */ /* 0x000fc4000001ff00 */
[----:B------:R-:W-:Y:S02]  /*370c0*/  CS2R R70, SRZ ;  /* 0x0000000000467805 */ /* 0x000fe4000001ff00 */
[----:B------:R-:W-:Y:S02]  /*370d0*/  CS2R R68, SRZ ;  /* 0x0000000000447805 */ /* 0x000fe4000001ff00 */
[----:B------:R-:W-:Y:S02]  /*370e0*/  CS2R R66, SRZ ;  /* 0x0000000000427805 */ /* 0x000fe4000001ff00 */
[----:B------:R-:W-:Y:S02]  /*370f0*/  CS2R R64, SRZ ;  /* 0x0000000000407805 */ /* 0x000fe4000001ff00 */
[----:B------:R-:W-:Y:S02]  /*37100*/  CS2R R62, SRZ ;  /* 0x00000000003e7805 */ /* 0x000fe4000001ff00 */
[----:B------:R-:W-:-:S02]  /*37110*/  @P1 R2UR UR8, R84 ;  /* 0x00000000540812ca */ /* 0x000fc400000e0000 */
[----:B------:R-:W-:Y:S02]  /*37120*/  CS2R R60, SRZ ;  /* 0x00000000003c7805 */ /* 0x000fe4000001ff00 */
[C---:B------:R-:W-:Y:S02]  /*37130*/  @!P3 R2UR UR4, R84.reuse ;  /* 0x000000005404b2ca */ /* 0x040fe400000e0000 */
[C---:B------:R-:W-:Y:S02]  /*37140*/  @!P3 R2UR UR5, R85.reuse ;  /* 0x000000005505b2ca */ /* 0x040fe400000e0000 */
[C---:B------:R-:W-:Y:S02]  /*37150*/  @P1 R2UR UR9, R85.reuse ;  /* 0x00000000550912ca */ /* 0x040fe400000e0000 */
[----:B------:R-:W-:Y:S02]  /*37160*/  @P2 R2UR UR12, R84 ;  /* 0x00000000540c22ca */ /* 0x000fe400000e0000 */
[----:B------:R-:W-:-:S02]  /*37170*/  @P2 R2UR UR13, R85 ;  /* 0x00000000550d22ca */ /* 0x000fc400000e0000 */
[C---:B------:R-:W-:Y:S02]  /*37180*/  @!P3 R2UR UR6, R84.reuse ;  /* 0x000000005406b2ca */ /* 0x040fe400000e0000 */
[C---:B------:R-:W-:Y:S02]  /*37190*/  @!P3 R2UR UR7, R85.reuse ;  /* 0x000000005507b2ca */ /* 0x040fe400000e0000 */
[C---:B------:R-:W-:Y:S01]  /*371a0*/  @P1 R2UR UR10, R84.reuse ;  /* 0x00000000540a12ca */ /* 0x040fe200000e0000 */
[----:B------:R1:W5:Y:S01]  /*371b0*/  @!P3 LD.E.128 R56, desc[UR4][R92.64] ;  /* 0x000000045c38b980 */ /* 0x000362000c101d00 */
[C---:B------:R-:W-:Y:S02]  /*371c0*/  @P1 R2UR UR11, R85.reuse ;  /* 0x00000000550b12ca */ /* 0x040fe400000e0000 */
[----:B------:R-:W-:Y:S01]  /*371d0*/  @P2 R2UR UR14, R84 ;  /* 0x00000000540e22ca */ /* 0x000fe200000e0000 */
[----:B------:R1:W5:Y:S01]  /*371e0*/  @P1 LD.E.128 R52, desc[UR8][R92.64+0x20] ;  /* 0x000020085c341980 */ /* 0x000362000c101d00 */
[----:B------:R-:W-:-:S02]  /*371f0*/  @P2 R2UR UR15, R85 ;  /* 0x00000000550f22ca */ /* 0x000fc400000e0000 */
[----:B------:R-:W-:Y:S01]  /*37200*/  IADD3.X R95, R103, R101, R111, P4, P5 ;  /* 0x00000065675f7210 */ /* 0x000fe200027ea46f */
[----:B------:R1:W5:Y:S04]  /*37210*/  @P2 LD.E.128 R48, desc[UR12][R92.64+0x40] ;  /* 0x0000400c5c302980 */ /* 0x000368000c101d00 */
[----:B------:R1:W5:Y:S04]  /*37220*/  @!P3 LD.E.128 R68, desc[UR6][R94.64] ;  /* 0x000000065e44b980 */ /* 0x000368000c101d00 */
[----:B------:R1:W5:Y:S04]  /*37230*/  @P1 LD.E.128 R64, desc[UR10][R94.64+0x20] ;  /* 0x0000200a5e401980 */ /* 0x000368000c101d00 */
[----:B------:R1:W5:Y:S02]  /*37240*/  @P2 LD.E.128 R60, desc[UR14][R94.64+0x40] ;  /* 0x0000400e5e3c2980 */ /* 0x000364000c101d00 */
.L_x_4958:
[----:B------:R-:W-:Y:S05]  /*37250*/  BSYNC B2 ;  /* 0x0000000000027941 */ /* 0x000fea0003800000 */
.L_x_4957:
[----:B------:R-:W-:Y:S01]  /*37260*/  R2UR UR4, R84 ;  /* 0x00000000540472ca */ /* 0x000fe200000e0000 */
[----:B-----5:R2:W5:Y:S01]  /*37270*/  LDL R78, [R83] ;  /* 0x00000000534e7983 */ /* 0x0205620000100800 */
[----:B------:R-:W-:-:S03]  /*37280*/  R2UR UR5, R85 ;  /* 0x00000000550572ca */ /* 0x000fc600000e0000 */
[----:B------:R2:W5:Y:S10]  /*37290*/  LDL R79, [R83+0x4] ;  /* 0x00000400534f7983 */ /* 0x0005740000100800 */
[----:B-1----:R-:W3:Y:S01]  /*372a0*/  LD.E R92, desc[UR4][R76.64+0x1c] ;  /* 0x00001c044c5c7980 */ /* 0x002ee2000c101900 */
[----:B------:R-:W-:Y:S01]  /*372b0*/  BSSY B2, `(.L_x_4959) ;  /* 0x0000005000027945 */ /* 0x000fe20003800000 */
[----:B---3--:R-:W-:-:S04]  /*372c0*/  LOP3.LUT R92, R92, 0x1, RZ, 0xfc, !PT ;  /* 0x000000015c5c7812 */ /* 0x008fc800078efcff */
[----:B------:R-:W-:-:S13]  /*372d0*/  ISETP.NE.AND P1, PT, R92, 0x3, PT ;  /* 0x000000035c00780c */ /* 0x000fda0003f25270 */
[----:B--2---:R-:W-:Y:S05]  /*372e0*/  @!P1 BRA `(.L_x_4960) ;  /* 0x0000000000049947 */ /* 0x004fea0003800000 */
[----:B------:R-:W-:Y:S01]  /*372f0*/  BPT.TRAP 0x1 ;  /* 0x000000040000795c */ /* 0x000fe20000300000 */
.L_x_4960:
[----:B------:R-:W-:Y:S05]  /*37300*/  BSYNC B2 ;  /* 0x0000000000027941 */ /* 0x000fea0003800000 */
.L_x_4959:
[----:B------:R-:W-:Y:S02]  /*37310*/  R2UR UR4, R84 ;  /* 0x00000000540472ca */ /* 0x000fe400000e0000 */
[----:B------:R-:W-:-:S13]  /*37320*/  R2UR UR5, R85 ;  /* 0x00000000550572ca */ /* 0x000fda00000e0000 */
[----:B------:R-:W2:Y:S01]  /*37330*/  LD.E.64 R76, desc[UR4][R76.64+0x8] ;  /* 0x000008044c4c7980 */ /* 0x000ea2000c101b00 */
[----:B-----5:R-:W-:Y:S01]  /*37340*/  SHF.L.U32 R79, R79, 0x1f, RZ ;  /* 0x0000001f4f4f7819 */ /* 0x020fe200000006ff */
[----:B------:R-:W-:Y:S01]  /*37350*/  BSSY B2, `(.L_x_4961) ;  /* 0x0000005000027945 */ /* 0x000fe20003800000 */
[----:B--2---:R-:W-:-:S05]  /*37360*/  MOV R93, R76 ;  /* 0x0000004c005d7202 */ /* 0x004fca0000000f00 */
[----:B------:R-:W-:-:S04]  /*37370*/  IMAD R78, R78, 0x8, R93 ;  /* 0x000000084e4e7824 */ /* 0x000fc800078e025d */
[----:B------:R-:W1:Y:S02]  /*37380*/  SYNCS.PHASECHK.TRANS64.TRYWAIT P1, [R78+URZ], R79 ;  /* 0x0000004f4e0075a7 */ /* 0x000e64000802017f */
[----:B-1----:R-:W-:Y:S05]  /*37390*/  @!P1 BRA `(.L_x_4962) ;  /* 0x0000008800a49947 */ /* 0x002fea0003800000 */
.L_x_5013:
[----:B------:R-:W-:Y:S05]  /*373a0*/  BSYNC B2 ;  /* 0x0000000000027941 */ /* 0x000fea0003800000 */
.L_x_4961:
[----:B------:R-:W2:Y:S01]  /*373b0*/  LDL.64 R92, [R82+0x50] ;  /* 0x00005000525c7983 */ /* 0x000ea20000100a00 */
[C---:B------:R-:W-:Y:S02]  /*373c0*/  R2UR UR6, R84.reuse ;  /* 0x00000000540672ca */ /* 0x040fe400000e0000 */
[C---:B------:R-:W-:Y:S01]  /*373d0*/  R2UR UR7, R85.reuse ;  /* 0x00000000550772ca */ /* 0x040fe200000e0000 */
[----:B------:R-:W3:Y:S01]  /*373e0*/  LDL.64 R76, [R82+0x8] ;  /* 0x00000800524c7983 */ /* 0x000ee20000100a00 */
[C---:B------:R-:W-:Y:S02]  /*373f0*/  R2UR UR4, R84.reuse ;  /* 0x00000000540472ca */ /* 0x040fe400000e0000 */
[----:B------:R-:W-:Y:S01]  /*37400*/  R2UR UR5, R85 ;  /* 0x00000000550572ca */ /* 0x000fe200000e0000 */
[----:B------:R-:W4:Y:S04]  /*37410*/  LDL R105, [R83] ;  /* 0x0000000053697983 */ /* 0x000f280000100800 */
[----:B------:R-:W3:Y:S04]  /*37420*/  LDL.64 R96, [R82+0x58] ;  /* 0x0000580052607983 */ /* 0x000ee80000100a00 */
[----:B------:R-:W5:Y:S04]  /*37430*/  LDL.64 R94, [R82+0x38] ;  /* 0x00003800525e7983 */ /* 0x000f680000100a00 */
[----:B--2---:R-:W2:Y:S04]  /*37440*/  LD.E R74, desc[UR6][R92.64+0xc] ;  /* 0x00000c065c4a7980 */ /* 0x004ea8000c101900 */
[----:B------:R-:W2:Y:S01]  /*37450*/  LD.E R110, desc[UR4][R92.64+0x8] ;  /* 0x000008045c6e7980 */ /* 0x000ea2000c101900 */
[----:B------:R-:W-:-:S02]  /*37460*/  R2UR UR8, R84 ;  /* 0x00000000540872ca */ /* 0x000fc400000e0000 */
[----:B------:R-:W-:Y:S01]  /*37470*/  R2UR UR9, R85 ;  /* 0x00000000550972ca */ /* 0x000fe200000e0000 */
[----:B----4-:R-:W-:Y:S01]  /*37480*/  IMAD R105, R105, 0x7800, RZ ;  /* 0x0000780069697824 */ /* 0x010fe200078e02ff */
[----:B------:R-:W5:Y:S01]  /*37490*/  LD.E R103, desc[UR6][R92.64+0x4] ;  /* 0x000004065c677980 */ /* 0x000f62000c101900 */
[----:B------:R-:W-:Y:S03]  /*374a0*/  BSSY B2, `(.L_x_4963) ;  /* 0x00003d5000027945 */ /* 0x000fe60003800000 */
[----:B---3--:R-:W5:Y:S07]  /*374b0*/  LD.E.64 R96, desc[UR4][R96.64] ;  /* 0x0000000460607980 */ /* 0x008f6e000c101b00 */
[----:B------:R3:W5:Y:S01]  /*374c0*/  LD.E R102, desc[UR8][R76.64+0x74] ;  /* 0x000074084c667980 */ /* 0x000762000c101900 */
[----:B0-----:R-:W-:Y:S01]  /*374d0*/  SHF.R.S32.HI R106, RZ, 0x1f, R105 ;  /* 0x0000001fff6a7819 */ /* 0x001fe20000011469 */
[----:B--2---:R-:W-:Y:S01]  /*374e0*/  IMAD R74, R25, -0xa0, R74 ;  /* 0xffffff60194a7824 */ /* 0x004fe200078e024a */
[----:B------:R-:W-:-:S04]  /*374f0*/  LEA.HI R108, R110, R110, RZ, 0x1 ;  /* 0x0000006e6e6c7211 */ /* 0x000fc800078f08ff */
[----:B------:R-:W-:Y:S02]  /*37500*/  VIMNMX R74, R74, 0xa0, PT ;  /* 0x000000a04a4a7848 */ /* 0x000fe40003fe0100 */
[----:B------:R-:W-:-:S04]  /*37510*/  SHF.R.S32.HI R111, RZ, 0x1, R108 ;  /* 0x00000001ff6f7819 */ /* 0x000fc8000001146c */
[----:B------:R-:W-:Y:S02]  /*37520*/  ISETP.GE.AND P1, PT, R111, R74, PT ;  /* 0x0000004a6f00720c */ /* 0x000fe40003f26270 */
[----:B------:R-:W-:Y:S01]  /*37530*/  LOP3.LUT R73, R108, 0xffffffe, RZ, 0xc0, !PT ;  /* 0x0ffffffe6c497812 */ /* 0x000fe200078ec0ff */
[----:B------:R-:W-:Y:S01]  /*37540*/  IMAD R74, R91, R111, RZ ;  /* 0x0000006f5b4a7224 */ /* 0x000fe200078e02ff */
[----:B---3--:R-:W-:-:S03]  /*37550*/  SHF.R.S32.HI R77, RZ, 0x1f, R111 ;  /* 0x0000001fff4d7819 */ /* 0x008fc6000001146f */
[----:B------:R-:W-:Y:S02]  /*37560*/  IMAD.IADD R73, R110, 0x1, -R73 ;  /* 0x000000016e497824 */ /* 0x000fe400078e0a49 */
[----:B------:R-:W-:Y:S02]  /*37570*/  IMAD R77, R90, R77, R74 ;  /* 0x0000004d5a4d7224 */ /* 0x000fe400078e024a */
[----:B------:R-:W-:Y:S02]  /*37580*/  IMAD.SHL.U32 R107, R73, 0x10, RZ ;  /* 0x00000010496b7824 */ /* 0x000fe400078e00ff */
[----:B------:R-:W-:Y:S01]  /*37590*/  IMAD.MOV.U32 R74, RZ, RZ, R72 ;  /* 0x000000ffff4a7224 */ /* 0x000fe200078e0048 */
[----:B------:R-:W-:Y:S06]  /*375a0*/  @P1 BRA `(.L_x_4964) ;  /* 0x0000003c00101947 */ /* 0x000fec0003800000 */
[----:B------:R-:W-:Y:S02]  /*375b0*/  R2UR UR4, R84 ;  /* 0x00000000540472ca */ /* 0x000fe400000e0000 */
[----:B------:R-:W-:-:S13]  /*375c0*/  R2UR UR5, R85 ;  /* 0x00000000550572ca */ /* 0x000fda00000e0000 */
[----:B-----5:R-:W2:Y:S01]  /*375d0*/  LD.E.U8 R72, desc[UR4][R94.64] ;  /* 0x000000045e487980 */ /* 0x020ea2000c101100 */
[----:B------:R-:W-:Y:S01]  /*375e0*/  IMAD.WIDE.U32 R100, R90, R111, R74 ;  /* 0x0000006f5a647225 */ /* 0x000fe200078e004a */
[----:B------:R-:W-:Y:S03]  /*375f0*/  BSSY B3, `(.L_x_4965) ;  /* 0x000013f000037945 */ /* 0x000fe60003800000 */
[----:B------:R-:W-:Y:S01]  /*37600*/  IMAD.IADD R109, R101, 0x1, R77 ;  /* 0x00000001656d7824 */ /* 0x000fe200078e024d */
[----:B--2---:R-:W-:-:S04]  /*37610*/  LOP3.LUT R72, R72, 0x1, RZ, 0xc0, !PT ;  /* 0x0000000148487812 */ /* 0x004fc800078ec0ff */
[----:B------:R-:W-:-:S13]  /*37620*/  ISETP.NE.U32.AND P1, PT, R72, 0x1, PT ;  /* 0x000000014800780c */ /* 0x000fda0003f25070 */
[----:B------:R-:W-:Y:S05]  /*37630*/  @P1 BRA `(.L_x_4966) ;  /* 0x0000001000e81947 */ /* 0x000fea0003800000 */
[----:B------:R-:W-:Y:S02]  /*37640*/  LEA.HI R72, R103, R103, RZ, 0x1 ;  /* 0x0000006767487211 */ /* 0x000fe400078f08ff */
[----:B------:R-:W-:Y:S02]  /*37650*/  SHF.R.S32.HI R77, RZ, 0x1f, R110 ;  /* 0x0000001fff4d7819 */ /* 0x000fe4000001146e */
[----:B------:R-:W-:Y:S01]  /*37660*/  SHF.R.S32.HI R112, RZ, 0x1, R72 ;  /* 0x00000001ff707819 */ /* 0x000fe20000011448 */
[----:B------:R-:W-:Y:S01]  /*37670*/  IMAD.IADD R72, R102, 0x1, -R103 ;  /* 0x0000000166487824 */ /* 0x000fe200078e0a67 */
[----:B-1----:R-:W-:Y:S02]  /*37680*/  LEA.HI R79, R77, R110, RZ, 0x4 ;  /* 0x0000006e4d4f7211 */ /* 0x002fe400078f20ff */
[----:B------:R-:W-:Y:S02]  /*37690*/  ISETP.GE.AND P1, PT, R107, R112, PT ;  /* 0x000000706b00720c */ /* 0x000fe40003f26270 */
[----:B------:R-:W-:Y:S01]  /*376a0*/  LEA.HI R77, R77, R110, RZ, 0x2 ;  /* 0x0000006e4d4d7211 */ /* 0x000fe200078f10ff */
[----:B------:R-:W-:Y:S01]  /*376b0*/  IMAD.SHL.U32 R79, R79, 0x20, RZ ;  /* 0x000000204f4f7824 */ /* 0x000fe200078e00ff */
[----:B------:R-:W-:-:S02]  /*376c0*/  SEL R74, R112, RZ, P1 ;  /* 0x000000ff704a7207 */ /* 0x000fc40000800000 */
[----:B------:R-:W-:Y:S01]  /*376d0*/  SEL R72, R103, R72, !P1 ;  /* 0x0000004867487207 */ /* 0x000fe20004800000 */
[----:B------:R-:W-:Y:S01]  /*376e0*/  IMAD.SHL.U32 R77, R77, 0x20, RZ ;  /* 0x000000204d4d7824 */ /* 0x000fe200078e00ff */
[----:B------:R-:W-:Y:S01]  /*376f0*/  LOP3.LUT R79, R79, 0xfffffe00, RZ, 0xc0, !PT ;  /* 0xfffffe004f4f7812 */ /* 0x000fe200078ec0ff */
[----:B------:R-:W-:Y:S01]  /*37700*/  IMAD.IADD R74, R107, 0x1, R74 ;  /* 0x000000016b4a7824 */ /* 0x000fe200078e024a */
[----:B------:R-:W-:Y:S02]  /*37710*/  SHF.R.S32.HI R75, RZ, 0x1f, R72 ;  /* 0x0000001fff4b7819 */ /* 0x000fe40000011448 */
[----:B------:R-:W-:Y:S02]  /*37720*/  LOP3.LUT R77, R77, 0x180, RZ, 0xc0, !PT ;  /* 0x000001804d4d7812 */ /* 0x000fe400078ec0ff */
[----:B------:R-:W-:Y:S02]  /*37730*/  SHF.R.S32.HI R73, RZ, 0x1f, R74 ;  /* 0x0000001fff497819 */ /* 0x000fe4000001144a */
[----:B------:R-:W-:-:S02]  /*37740*/  LEA.HI R76, R75, R72, RZ, 0x5 ;  /* 0x000000484b4c7211 */ /* 0x000fc400078f28ff */
[-C--:B------:R-:W-:Y:S02]  /*37750*/  LEA.HI R72, R73, R74.reuse, RZ, 0x4 ;  /* 0x0000004a49487211 */ /* 0x080fe400078f20ff */
[----:B------:R-:W-:Y:S02]  /*37760*/  LEA.HI R75, R111, R111, RZ, 0x1 ;  /* 0x0000006f6f4b7211 */ /* 0x000fe400078f08ff */
[----:B------:R-:W-:Y:S02]  /*37770*/  SHF.R.S32.HI R115, RZ, 0x4, R72 ;  /* 0x00000004ff737819 */ /* 0x000fe40000011448 */
[----:B------:R-:W-:Y:S02]  /*37780*/  LOP3.LUT R78, R75, 0x3fffffe, RZ, 0xc0, !PT ;  /* 0x03fffffe4b4e7812 */ /* 0x000fe400078ec0ff */
[----:B------:R-:W-:Y:S02]  /*37790*/  LEA.HI.SX32 R76, R76, R115, 0x1b ;  /* 0x000000734c4c7211 */ /* 0x000fe400078fdaff */
[----:B------:R-:W-:Y:S01]  /*377a0*/  LEA.HI R73, R73, R74, RZ, 0x6 ;  /* 0x0000004a49497211 */ /* 0x000fe200078f30ff */
[----:B------:R-:W-:Y:S01]  /*377b0*/  IMAD.IADD R78, R111, 0x1, -R78 ;  /* 0x000000016f4e7824 */ /* 0x000fe200078e0a4e */
[----:B------:R-:W-:-:S02]  /*377c0*/  SHF.R.S32.HI R113, RZ, 0x1f, R76 ;  /* 0x0000001fff717819 */ /* 0x000fc4000001144c */
[----:B------:R-:W-:Y:S01]  /*377d0*/  SHF.R.U32.HI R75, RZ, 0x3, R77 ;  /* 0x00000003ff4b7819 */ /* 0x000fe2000001164d */
[----:B------:R-:W-:Y:S01]  /*377e0*/  IMAD R78, R78, 0x40, R79 ;  /* 0x000000404e4e7824 */ /* 0x000fe200078e024f */
[----:B------:R-:W-:Y:S02]  /*377f0*/  SHF.R.S32.HI R73, RZ, 0x6, R73 ;  /* 0x00000006ff497819 */ /* 0x000fe40000011449 */
[----:B------:R-:W-:Y:S02]  /*37800*/  LOP3.LUT R72, R77, 0x30, R72, 0xf8, !PT ;  /* 0x000000304d487812 */ /* 0x000fe400078ef848 */
[----:B------:R-:W-:Y:S01]  /*37810*/  LEA.HI R74, R113, R76, RZ, 0x2 ;  /* 0x0000004c714a7211 */ /* 0x000fe200078f10ff */
[----:B------:R-:W-:Y:S01]  /*37820*/  IMAD.SHL.U32 R113, R76, 0x10, RZ ;  /* 0x000000104c717824 */ /* 0x000fe200078e00ff */
[----:B------:R-:W-:Y:S01]  /*37830*/  LOP3.LUT R72, R72, R75, RZ, 0x3c, !PT ;  /* 0x0000004b48487212 */ /* 0x000fe200078e3cff */
[----:B------:R-:W-:Y:S01]  /*37840*/  IMAD R73, R73, 0x2800, R78 ;  /* 0x0000280049497824 */ /* 0x000fe200078e024e */
[----:B------:R-:W-:-:S02]  /*37850*/  SHF.R.S32.HI R79, RZ, 0x2, R74 ;  /* 0x00000002ff4f7819 */ /* 0x000fc4000001144a */
[----:B------:R-:W-:Y:S01]  /*37860*/  LOP3.LUT R74, R77, 0x30, R113, 0xf8, !PT ;  /* 0x000000304d4a7812 */ /* 0x000fe200078ef871 */
[----:B------:R-:W-:Y:S01]  /*37870*/  IMAD.IADD R72, R73, 0x1, R72 ;  /* 0x0000000149487824 */ /* 0x000fe200078e0248 */
[----:B------:R-:W-:Y:S01]  /*37880*/  R2UR UR4, R84 ;  /* 0x00000000540472ca */ /* 0x000fe200000e0000 */
[----:B------:R-:W-:Y:S01]  /*37890*/  IMAD R79, R79, 0x2800, R78 ;  /* 0x000028004f4f7824 */ /* 0x000fe200078e024e */
[----:B------:R-:W-:Y:S02]  /*378a0*/  LOP3.LUT R74, R74, R75, RZ, 0x3c, !PT ;  /* 0x0000004b4a4a7212 */ /* 0x000fe400078e3cff */
[----:B------:R-:W-:Y:S02]  /*378b0*/  IADD3 R72, P1, P2, R96, R72, R105 ;  /* 0x0000004860487210 */ /* 0x000fe40007a3e069 */
[----:B------:R-:W-:Y:S01]  /*378c0*/  R2UR UR5, R85 ;  /* 0x00000000550572ca */ /* 0x000fe200000e0000 */
[----:B------:R-:W-:Y:S01]  /*378d0*/  IMAD.IADD R74, R79, 0x1, R74 ;  /* 0x000000014f4a7824 */ /* 0x000fe200078e024a */
[----:B------:R-:W-:-:S02]  /*378e0*/  R2UR UR6, R84 ;  /* 0x00000000540672ca */ /* 0x000fc400000e0000 */
[----:B------:R-:W-:Y:S02]  /*378f0*/  R2UR UR7, R85 ;  /* 0x00000000550772ca */ /* 0x000fe400000e0000 */
[--C-:B------:R-:W-:Y:S02]  /*37900*/  IADD3.X R73, R97, RZ, R106.reuse, P1, P2 ;  /* 0x000000ff61497210 */ /* 0x100fe40000fe446a */
[----:B------:R-:W-:Y:S02]  /*37910*/  ISETP.GE.AND P2, PT, R107, R112, PT ;  /* 0x000000706b00720c */ /* 0x000fe40003f46270 */
[----:B------:R-:W-:Y:S01]  /*37920*/  IADD3 R76, P3, P4, R96, R74, R105 ;  /* 0x0000004a604c7210 */ /* 0x000fe20007c7e069 */
[----:B------:R-:W-:Y:S01]  /*37930*/  IMAD.SHL.U32 R115, R115, 0x10, RZ ;  /* 0x0000001073737824 */ /* 0x000fe200078e00ff */
[----:B------:R-:W-:Y:S01]  /*37940*/  BSSY B4, `(.L_x_4967) ;  /* 0x00000fe000047945 */ /* 0x000fe20003800000 */
[----:B------:R-:W5:Y:S01]  /*37950*/  LD.E.128 R72, desc[UR4][R72.64] ;  /* 0x0000000448487980 */ /* 0x000f62000c101d00 */
[----:B------:R-:W-:-:S02]  /*37960*/  IADD3.X R77, R97, RZ, R106, P3, P4 ;  /* 0x000000ff614d7210 */ /* 0x000fc40001fe846a */
[----:B------:R-:W-:-:S04]  /*37970*/  ISETP.GE.AND P1, PT, R113, R102, PT ;  /* 0x000000667100720c */ /* 0x000fc80003f26270 */
[----:B------:R-:W5:Y:S01]  /*37980*/  LD.E.128 R76, desc[UR6][R76.64] ;  /* 0x000000064c4c7980 */ /* 0x000f62000c101d00 */
[----:B------:R-:W-:Y:S01]  /*37990*/  SHF.R.S32.HI R112, RZ, 0x1f, R115 ;  /* 0x0000001fff707819 */ /* 0x000fe20000011473 */
[----:B------:R-:W-:Y:S07]  /*379a0*/  @P2 BRA `(.L_x_4968) ;  /* 0x0000000c00dc2947 */ /* 0x000fee0003800000 */
[----:B------:R-:W-:Y:S01]  /*379b0*/  SHF.R.U32.HI R116, RZ, 0x8, R32 ;  /* 0x00000008ff747819 */ /* 0x000fe20000011620 */
[----:B-----5:R-:W-:Y:S01]  /*379c0*/  IMAD.MOV.U32 R114, RZ, RZ, R73 ;  /* 0x000000ffff727224 */ /* 0x020fe200078e0049 */
[----:B------:R-:W-:Y:S01]  /*379d0*/  SHF.R.U32.HI R119, RZ, 0x8, R34 ;  /* 0x00000008ff777819 */ /* 0x000fe20000011622 */
[----:B------:R-:W-:Y:S01]  /*379e0*/  IMAD.MOV.U32 R73, RZ, RZ, R76 ;  /* 0x000000ffff497224 */ /* 0x000fe200078e004c */
[----:B------:R-:W-:Y:S01]  /*379f0*/  LOP3.LUT R76, R32, 0xff, RZ, 0xc0, !PT ;  /* 0x000000ff204c7812 */ /* 0x000fe200078ec0ff */
[----:B------:R-:W-:Y:S01]  /*37a00*/  IMAD.MOV.U32 R117, RZ, RZ, R75 ;  /* 0x000000ffff757224 */ /* 0x000fe200078e004b */
[----:B------:R-:W-:Y:S01]  /*37a10*/  LOP3.LUT R75, R116, 0xff, RZ, 0xc0, !PT ;  /* 0x000000ff744b7812 */ /* 0x000fe200078ec0ff */
[----:B------:R-:W-:Y:S01]  /*37a20*/  IMAD.MOV.U32 R118, RZ, RZ, R79 ;  /* 0x000000ffff767224 */ /* 0x000fe200078e004f */
[----:B------:R-:W-:Y:S02]  /*37a30*/  SHF.R.U32.HI R79, RZ, 0x8, R33 ;  /* 0x00000008ff4f7819 */ /* 0x000fe40000011621 */
        /* <DEDUP_REMOVED lines=8> */
[----:B------:R-:W-:Y:S02]  /*37ac0*/  LOP3.LUT R122, R44, 0xff, RZ, 0xc0, !PT ;  /* 0x000000ff2c7a7812 */ /* 0x000fe400078ec0ff */
[----:B------:R-:W-:Y:S02]  /*37ad0*/  LOP3.LUT R123, R123, 0xff, RZ, 0xc0, !PT ;  /* 0x000000ff7b7b7812 */ /* 0x000fe400078ec0ff */
[----:B------:R-:W-:Y:S02]  /*37ae0*/  SHF.R.U32.HI R116, RZ, 0x8, R45 ;  /* 0x00000008ff747819 */ /* 0x000fe4000001162d */
[----:B------:R-:W-:Y:S02]  /*37af0*/  PRMT R76, R79, 0x7604, R76 ;  /* 0x000076044f4c7816 */ /* 0x000fe4000000004c */
[----:B------:R-:W-:-:S02]  /*37b00*/  LOP3.LUT R120, R35, 0xff, RZ, 0xc0, !PT ;  /* 0x000000ff23787812 */ /* 0x000fc400078ec0ff */
[----:B------:R-:W-:Y:S02]  /*37b10*/  LOP3.LUT R121, R121, 0xff, RZ, 0xc0, !PT ;  /* 0x000000ff79797812 */ /* 0x000fe400078ec0ff */
[----:B------:R-:W-:Y:S02]  /*37b20*/  PRMT R123, R123, 0x7604, R122 ;  /* 0x000076047b7b7816 */ /* 0x000fe4000000007a */
[----:B------:R-:W-:Y:S02]  /*37b30*/  LOP3.LUT R79, R45, 0xff, RZ, 0xc0, !PT ;  /* 0x000000ff2d4f7812 */ /* 0x000fe400078ec0ff */
[----:B------:R-:W-:Y:S02]  /*37b40*/  LOP3.LUT R116, R116, 0xff, RZ, 0xc0, !PT ;  /* 0x000000ff74747812 */ /* 0x000fe400078ec0ff */
[----:B------:R-:W-:Y:S02]  /*37b50*/  SHF.R.U32.HI R122, RZ, 0x8, R46 ;  /* 0x00000008ff7a7819 */ /* 0x000fe4000001162e */
[----:B------:R-:W-:-:S02]  /*37b60*/  PRMT R120, R121, 0x7604, R120 ;  /* 0x0000760479787816 */ /* 0x000fc40000000078 */
[----:B------:R-:W-:Y:S02]  /*37b70*/  PRMT R116, R116, 0x7604, R79 ;  /* 0x0000760474747816 */ /* 0x000fe4000000004f */
[----:B------:R-:W-:Y:S02]  /*37b80*/  LOP3.LUT R121, R46, 0xff, RZ, 0xc0, !PT ;  /* 0x000000ff2e797812 */ /* 0x000fe400078ec0ff */
[----:B------:R-:W-:Y:S02]  /*37b90*/  LOP3.LUT R122, R122, 0xff, RZ, 0xc0, !PT ;  /* 0x000000ff7a7a7812 */ /* 0x000fe400078ec0ff */
[----:B------:R-:W-:Y:S02]  /*37ba0*/  SHF.R.U32.HI R79, RZ, 0x10, R33 ;  /* 0x00000010ff4f7819 */ /* 0x000fe40000011621 */
[----:B------:R-:W-:Y:S02]  /*37bb0*/  PRMT R125, R122, 0x7604, R121 ;  /* 0x000076047a7d7816 */ /* 0x000fe40000000079 */
[----:B------:R-:W-:Y:S01]  /*37bc0*/  SHF.R.U32.HI R121, RZ, 0x10, R35 ;  /* 0x00000010ff797819 */ /* 0x000fe20000011623 */
[----:B------:R-:W-:Y:S01]  /*37bd0*/  IMAD.U32 R79, R79, 0x10000, RZ ;  /* 0x000100004f4f7824 */ /* 0x000fe200078e00ff */
[----:B------:R-:W-:-:S02]  /*37be0*/  SHF.R.U32.HI R122, RZ, 0x10, R45 ;  /* 0x00000010ff7a7819 */ /* 0x000fc4000001162d */
[--C-:B------:R-:W-:Y:S01]  /*37bf0*/  LOP3.LUT R75, R75, 0xff0000, R32.reuse, 0xf8, !PT ;  /* 0x00ff00004b4b7812 */ /* 0x100fe200078ef820 */
[----:B------:R-:W-:Y:S01]  /*37c00*/  IMAD.U32 R121, R121, 0x10000, RZ ;  /* 0x0001000079797824 */ /* 0x000fe200078e00ff */
[----:B------:R-:W-:Y:S01]  /*37c10*/  LOP3.LUT R76, R76, 0xff0000, R79, 0xf8, !PT ;  /* 0x00ff00004c4c7812 */ /* 0x000fe200078ef84f */
[----:B------:R-:W-:Y:S01]  /*37c20*/  IMAD.U32 R79, R122, 0x10000, RZ ;  /* 0x000100007a4f7824 */ /* 0x000fe200078e00ff */
[----:B------:R-:W-:Y:S02]  /*37c30*/  SHF.R.U32.HI R33, RZ, 0x18, R33 ;  /* 0x00000018ff217819 */ /* 0x000fe40000011621 */
[----:B------:R-:W-:Y:S02]  /*37c40*/  LOP3.LUT R120, R120, 0xff0000, R121, 0xf8, !PT ;  /* 0x00ff000078787812 */ /* 0x000fe400078ef879 */
[----:B------:R-:W-:Y:S01]  /*37c50*/  LOP3.LUT R121, R116, 0xff0000, R79, 0xf8, !PT ;  /* 0x00ff000074797812 */ /* 0x000fe200078ef84f */
[----:B------:R-:W-:Y:S01]  /*37c60*/  IMAD.SHL.U32 R33, R33, 0x1000000, RZ ;  /* 0x0100000021217824 */ /* 0x000fe200078e00ff */
[----:B------:R-:W-:-:S02]  /*37c70*/  LOP3.LUT R79, R75, 0xff000000, R32, 0xf8, !PT ;  /* 0xff0000004b4f7812 */ /* 0x000fc400078ef820 */
[----:B------:R-:W-:Y:S02]  /*37c80*/  SHF.R.U32.HI R32, RZ, 0x18, R45 ;  /* 0x00000018ff207819 */ /* 0x000fe4000001162d */
[----:B------:R-:W-:Y:S02]  /*37c90*/  SHF.R.U32.HI R127, RZ, 0x8, R47 ;  /* 0x00000008ff7f7819 */ /* 0x000fe4000001162f */
[----:B------:R-:W-:Y:S01]  /*37ca0*/  LOP3.LUT R124, R47, 0xff, RZ, 0xc0, !PT ;  /* 0x000000ff2f7c7812 */ /* 0x000fe200078ec0ff */
[----:B------:R-:W-:Y:S01]  /*37cb0*/  IMAD.SHL.U32 R32, R32, 0x1000000, RZ ;  /* 0x0100000020207824 */ /* 0x000fe200078e00ff */
[----:B------:R-:W-:Y:S02]  /*37cc0*/  LOP3.LUT R127, R127, 0xff, RZ, 0xc0, !PT ;  /* 0x000000ff7f7f7812 */ /* 0x000fe400078ec0ff */
[----:B------:R-:W-:Y:S02]  /*37cd0*/  LOP3.LUT R123, R123, 0xff0000, R44, 0xf8, !PT ;  /* 0x00ff00007b7b7812 */ /* 0x000fe400078ef82c */
[----:B------:R-:W-:-:S02]  /*37ce0*/  LOP3.LUT R121, R121, R32, RZ, 0xfc, !PT ;  /* 0x0000002079797212 */ /* 0x000fc400078efcff */
[----:B------:R-:W-:Y:S02]  /*37cf0*/  PRMT R124, R127, 0x7604, R124 ;  /* 0x000076047f7c7816 */ /* 0x000fe4000000007c */
[----:B------:R-:W-:Y:S02]  /*37d00*/  SHF.R.U32.HI R127, RZ, 0x10, R47 ;  /* 0x00000010ff7f7819 */ /* 0x000fe4000001162f */
[----:B------:R-:W-:Y:S02]  /*37d10*/  LOP3.LUT R116, R123, 0xff000000, R44, 0xf8, !PT ;  /* 0xff0000007b747812 */ /* 0x000fe400078ef82c */
[----:B------:R-:W-:Y:S01]  /*37d20*/  LOP3.LUT R45, R76, R33, RZ, 0xfc, !PT ;  /* 0x000000214c2d7212 */ /* 0x000fe200078efcff */
[----:B------:R-:W-:Y:S01]  /*37d30*/  IMAD.U32 R127, R127, 0x10000, RZ ;  /* 0x000100007f7f7824 */ /* 0x000fe200078e00ff */
[----:B------:R-:W-:Y:S02]  /*37d40*/  F2FP.F16.E4M3.UNPACK_B R44, R77 ;  /* 0x0000004dff2c723e */ /* 0x000fe400020006ff */
[----:B------:R-:W-:-:S02]  /*37d50*/  F2FP.F16.E4M3.UNPACK_B R122, R121 ;  /* 0x00000079ff7a723e */ /* 0x000fc400020006ff */
[----:B------:R-:W-:Y:S01]  /*37d60*/  SHF.R.U32.HI R123, RZ, 0x18, R47 ;  /* 0x00000018ff7b7819 */ /* 0x000fe2000001162f */
[----:B------:R-:W-:Y:S01]  /*37d70*/  HADD2.F32 R32, -RZ, R44.H0_H0 ;  /* 0x2000002cff207230 */ /* 0x000fe20000004100 */
[----:B------:R-:W-:Y:S01]  /*37d80*/  SHF.R.U32.HI R126, RZ, 0x18, R35 ;  /* 0x00000018ff7e7819 */ /* 0x000fe20000011623 */
[----:B------:R-:W-:Y:S01]  /*37d90*/  HADD2.F32 R76, -RZ, R122.H0_H0 ;  /* 0x2000007aff4c7230 */ /* 0x000fe20000004100 */
[----:B------:R-:W-:Y:S01]  /*37da0*/  F2FP.F16.E4M3.UNPACK_B R47, R45 ;  /* 0x0000002dff2f723e */ /* 0x000fe200020006ff */
[----:B------:R-:W-:Y:S01]  /*37db0*/  IMAD.SHL.U32 R123, R123, 0x1000000, RZ ;  /* 0x010000007b7b7824 */ /* 0x000fe200078e00ff */
[--C-:B------:R-:W-:Y:S01]  /*37dc0*/  LOP3.LUT R119, R119, 0xff0000, R34.reuse, 0xf8, !PT ;  /* 0x00ff000077777812 */ /* 0x100fe200078ef822 */
[----:B------:R-:W-:Y:S01]  /*37dd0*/  HADD2.F32 R44, -RZ, R44.H1_H1 ;  /* 0x3000002cff2c7230 */ /* 0x000fe20000004100 */
[----:B------:R-:W-:Y:S01]  /*37de0*/  F2FP.F16.E4M3.UNPACK_B R35, R114 ;  /* 0x00000072ff23723e */ /* 0x000fe200020006ff */
[----:B------:R-:W-:Y:S01]  /*37df0*/  HADD2.F32 R75, -RZ, R47.H0_H0 ;  /* 0x2000002fff4b7230 */ /* 0x000fe20000004100 */
[----:B------:R-:W-:Y:S01]  /*37e00*/  LOP3.LUT R34, R119, 0xff000000, R34, 0xf8, !PT ;  /* 0xff00000077227812 */ /* 0x000fe200078ef822 */
[----:B------:R-:W-:Y:S01]  /*37e10*/  IMAD.SHL.U32 R119, R126, 0x1000000, RZ ;  /* 0x010000007e777824 */ /* 0x000fe200078e00ff */
[--C-:B------:R-:W-:Y:S01]  /*37e20*/  LOP3.LUT R125, R125, 0xff0000, R46.reuse, 0xf8, !PT ;  /* 0x00ff00007d7d7812 */ /* 0x100fe200078ef82e */
[--C-:B------:R-:W-:Y:S01]  /*37e30*/  HADD2.F32 R33, -RZ, R35.reuse.H0_H0 ;  /* 0x20000023ff217230 */ /* 0x100fe20000004100 */
[----:B------:R-:W-:Y:S01]  /*37e40*/  LOP3.LUT R124, R124, 0xff0000, R127, 0xf8, !PT ;  /* 0x00ff00007c7c7812 */ /* 0x000fe200078ef87f */
[CC--:B------:R-:W-:Y:S01]  /*37e50*/  FMUL.FTZ R126, R32.reuse, R76.reuse ;  /* 0x0000004c207e7220 */ /* 0x0c0fe20000410000 */
[----:B------:R-:W-:Y:S01]  /*37e60*/  LOP3.LUT R46, R125, 0xff000000, R46, 0xf8, !PT ;  /* 0xff0000007d2e7812 */ /* 0x000fe200078ef82e */
[----:B------:R-:W-:Y:S01]  /*37e70*/  FMUL.FTZ R127, R32, R75 ;  /* 0x0000004b207f7220 */ /* 0x000fe20000410000 */
[----:B------:R-:W-:Y:S01]  /*37e80*/  LOP3.LUT R125, R124, R123, RZ, 0xfc, !PT ;  /* 0x0000007b7c7d7212 */ /* 0x000fe200078efcff */
[C---:B------:R-:W-:Y:S01]  /*37e90*/  FFMA.FTZ R32, R33.reuse, R75, -R126 ;  /* 0x0000004b21207223 */ /* 0x040fe2000001087e */
[----:B------:R-:W-:Y:S01]  /*37ea0*/  F2FP.F16.E4M3.UNPACK_B R77, R77.H1 ;  /* 0x0000004dff4d723e */ /* 0x000fe200030006ff */
[----:B------:R-:W-:Y:S01]  /*37eb0*/  FFMA.FTZ R33, R33, R76, R127 ;  /* 0x0000004c21217223 */ /* 0x000fe2000001007f */
[----:B------:R-:W-:Y:S01]  /*37ec0*/  F2FP.F16.E4M3.UNPACK_B R123, R121.H1 ;  /* 0x00000079ff7b723e */ /* 0x000fe200030006ff */
[----:B------:R-:W-:Y:S01]  /*37ed0*/  HADD2.F32 R121, -RZ, R122.H1_H1 ;  /* 0x3000007aff797230 */ /* 0x000fe20000004100 */
[----:B------:R-:W-:Y:S01]  /*37ee0*/  F2FP.F16.E4M3.UNPACK_B R75, R45.H1 ;  /* 0x0000002dff4b723e */ /* 0x000fe200030006ff */
[----:B------:R-:W-:Y:S01]  /*37ef0*/  HADD2.F32 R76, -RZ, R35.H1_H1 ;  /* 0x30000023ff4c7230 */ /* 0x000fe20000004100 */
[----:B------:R-:W-:Y:S01]  /*37f00*/  F2FP.F16.E4M3.UNPACK_B R114, R114.H1 ;  /* 0x00000072ff72723e */ /* 0x000fe200030006ff */
[----:B------:R-:W-:Y:S01]  /*37f10*/  HADD2.F32 R47, -RZ, R47.H1_H1 ;  /* 0x3000002fff2f7230 */ /* 0x000fe20000004100 */
[----:B------:R-:W-:Y:S01]  /*37f20*/  LOP3.LUT R119, R120, R119, RZ, 0xfc, !PT ;  /* 0x0000007778777212 */ /* 0x000fe200078efcff */
[----:B------:R-:W-:-:S02]  /*37f30*/  HADD2.F32 R35, -RZ, R77.H0_H0 ;  /* 0x2000004dff237230 */ /* 0x000fc40000004100 */
[C---:B------:R-:W-:Y:S01]  /*37f40*/  FMUL.FTZ R127, R44.reuse, R121 ;  /* 0x000000792c7f7220 */ /* 0x040fe20000410000 */
[----:B------:R-:W-:Y:S02]  /*37f50*/  HADD2.F32 R122, -RZ, R123.H0_H0 ;  /* 0x2000007bff7a7230 */ /* 0x000fe40000004100 */
        /* <DEDUP_REMOVED lines=9> */
[----:B------:R-:W-:Y:S01]  /*37ff0*/  F2FP.F16.E4M3.UNPACK_B R121, R118 ;  /* 0x00000076ff79723e */ /* 0x000fe200020006ff */
[----:B------:R-:W-:Y:S01]  /*38000*/  FFMA.FTZ R45, R45, R122, R129 ;  /* 0x0000007a2d2d7223 */ /* 0x000fe20000010081 */
[----:B------:R-:W-:Y:S01]  /*38010*/  F2FP.F16.E4M3.UNPACK_B R127, R125 ;  /* 0x0000007dff7f723e */ /* 0x000fe200020006ff */
[----:B------:R-:W-:Y:S01]  /*38020*/  HADD2.F32 R122, -RZ, R75.H1_H1 ;  /* 0x3000004bff7a7230 */ /* 0x000fe20000004100 */
[----:B------:R-:W-:Y:S01]  /*38030*/  F2FP.F16.E4M3.UNPACK_B R124, R119 ;  /* 0x00000077ff7c723e */ /* 0x000fe200020006ff */
[----:B------:R-:W-:Y:S01]  /*38040*/  HADD2.F32 R75, -RZ, R121.H0_H0 ;  /* 0x20000079ff4b7230 */ /* 0x000fe20000004100 */
[----:B------:R-:W-:Y:S01]  /*38050*/  F2FP.F16.E4M3.UNPACK_B R120, R117 ;  /* 0x00000075ff78723e */ /* 0x000fe200020006ff */
[----:B------:R-:W-:-:S02]  /*38060*/  HADD2.F32 R128, -RZ, R127.H0_H0 ;  /* 0x2000007fff807230 */ /* 0x000fc40000004100 */
[----:B------:R-:W-:Y:S02]  /*38070*/  HADD2.F32 R47, -RZ, R77.H1_H1 ;  /* 0x3000004dff2f7230 */ /* 0x000fe40000004100 */
[----:B------:R-:W-:Y:S02]  /*38080*/  HADD2.F32 R126, -RZ, R124.H0_H0 ;  /* 0x2000007cff7e7230 */ /* 0x000fe40000004100 */
[----:B------:R-:W-:Y:S01]  /*38090*/  FMUL.FTZ R132, R75, R128 ;  /* 0x000000804b847220 */ /* 0x000fe20000410000 */
[----:B------:R-:W-:Y:S02]  /*380a0*/  HADD2.F32 R77, -RZ, R120.H0_H0 ;  /* 0x20000078ff4d7230 */ /* 0x000fe40000004100 */
[----:B------:R-:W-:Y:S01]  /*380b0*/  FMUL.FTZ R129, R47, R123 ;  /* 0x0000007b2f817220 */ /* 0x000fe20000410000 */
[----:B------:R-:W-:Y:S02]  /*380c0*/  HADD2.F32 R114, -RZ, R114.H1_H1 ;  /* 0x30000072ff727230 */ /* 0x000fe40000004100 */
[----:B------:R-:W-:Y:S01]  /*380d0*/  FMUL.FTZ R131, R75, R126 ;  /* 0x0000007e4b837220 */ /* 0x000fe20000410000 */
[----:B------:R-:W-:Y:S01]  /*380e0*/  FMUL.FTZ R130, R47, R122 ;  /* 0x0000007a2f827220 */ /* 0x000fe20000410000 */
[----:B------:R-:W-:Y:S01]  /*380f0*/  FFMA.FTZ R75, R77, R126, -R132 ;  /* 0x0000007e4d4b7223 */ /* 0x000fe20000010884 */
[----:B------:R-:W-:-:S02]  /*38100*/  HADD2.F32 R127, -RZ, R127.H1_H1 ;  /* 0x3000007fff7f7230 */ /* 0x000fc40000004100 */
[C---:B------:R-:W-:Y:S01]  /*38110*/  FFMA.FTZ R47, R114.reuse, R122, -R129 ;  /* 0x0000007a722f7223 */ /* 0x040fe20000010881 */
[----:B------:R-:W-:Y:S01]  /*38120*/  FFMA.FTZ R77, R77, R128, R131 ;  /* 0x000000804d4d7223 */ /* 0x000fe20000010083 */
[----:B------:R-:W-:Y:S01]  /*38130*/  F2FP.F16.E4M3.UNPACK_B R122, R118.H1 ;  /* 0x00000076ff7a723e */ /* 0x000fe200030006ff */
[----:B------:R-:W-:Y:S01]  /*38140*/  FFMA.FTZ R114, R114, R123, R130 ;  /* 0x0000007b72727223 */ /* 0x000fe20000010082 */
[----:B------:R-:W-:Y:S01]  /*38150*/  F2FP.F16.E4M3.UNPACK_B R131, R125.H1 ;  /* 0x0000007dff83723e */ /* 0x000fe200030006ff */
[----:B------:R-:W-:Y:S01]  /*38160*/  HADD2.F32 R123, -RZ, R121.H1_H1 ;  /* 0x30000079ff7b7230 */ /* 0x000fe20000004100 */
[----:B------:R-:W-:Y:S01]  /*38170*/  F2FP.F16.E4M3.UNPACK_B R125, R119.H1 ;  /* 0x00000077ff7d723e */ /* 0x000fe200030006ff */
[----:B------:R-:W-:Y:S01]  /*38180*/  HADD2.F32 R124, -RZ, R124.H1_H1 ;  /* 0x3000007cff7c7230 */ /* 0x000fe20000004100 */
[----:B------:R-:W-:Y:S01]  /*38190*/  F2FP.F16.E4M3.UNPACK_B R121, R117.H1 ;  /* 0x00000075ff79723e */ /* 0x000fe200030006ff */
[----:B------:R-:W-:Y:S02]  /*381a0*/  HADD2.F32 R117, -RZ, R122.H0_H0 ;  /* 0x2000007aff757230 */ /* 0x000fe40000004100 */
[----:B------:R-:W-:Y:S01]  /*381b0*/  FMUL.FTZ R129, R123, R127 ;  /* 0x0000007f7b817220 */ /* 0x000fe20000410000 */
[----:B------:R-:W-:-:S02]  /*381c0*/  HADD2.F32 R128, -RZ, R131.H0_H0 ;  /* 0x20000083ff807230 */ /* 0x000fc40000004100 */
[----:B------:R-:W-:Y:S01]  /*381d0*/  FMUL.FTZ R130, R123, R124 ;  /* 0x0000007c7b827220 */ /* 0x000fe20000410000 */
[----:B------:R-:W-:Y:S01]  /*381e0*/  HADD2.F32 R120, -RZ, R120.H1_H1 ;  /* 0x30000078ff787230 */ /* 0x000fe20000004100 */
[----:B------:R-:W-:Y:S01]  /*381f0*/  F2FP.SATFINITE.E4M3.F32.PACK_AB_MERGE_C R44, R47, R44, RZ ;  /* 0x0000002c2f2c723e */ /* 0x000fe200048070ff */
[----:B------:R-:W-:Y:S02]  /*38200*/  HADD2.F32 R126, -RZ, R125.H0_H0 ;  /* 0x2000007dff7e7230 */ /* 0x000fe40000004100 */
[C---:B------:R-:W-:Y:S01]  /*38210*/  FMUL.FTZ R132, R117.reuse, R128 ;  /* 0x0000008075847220 */ /* 0x040fe20000410000 */
[----:B------:R-:W-:Y:S02]  /*38220*/  HADD2.F32 R119, -RZ, R121.H0_H0 ;  /* 0x20000079ff777230 */ /* 0x000fe40000004100 */
[C---:B------:R-:W-:Y:S01]  /*38230*/  FFMA.FTZ R118, R120.reuse, R124, -R129 ;  /* 0x0000007c78767223 */ /* 0x040fe20000010881 */
[----:B------:R-:W-:Y:S01]  /*38240*/  FFMA.FTZ R120, R120, R127, R130 ;  /* 0x0000007f78787223 */ /* 0x000fe20000010082 */
[-C--:B------:R-:W-:Y:S01]  /*38250*/  FMUL.FTZ R123, R117, R126.reuse ;  /* 0x0000007e757b7220 */ /* 0x080fe20000410000 */
[----:B------:R-:W-:Y:S01]  /*38260*/  F2FP.F16.E4M3.UNPACK_B R127, R73.H1 ;  /* 0x00000049ff7f723e */ /* 0x000fe200030006ff */
[C---:B------:R-:W-:Y:S01]  /*38270*/  FFMA.FTZ R117, R119.reuse, R126, -R132 ;  /* 0x0000007e77757223 */ /* 0x040fe20000010884 */
[----:B------:R-:W-:Y:S01]  /*38280*/  F2FP.F16.E4M3.UNPACK_B R130, R116.H1 ;  /* 0x00000074ff82723e */ /* 0x000fe200030006ff */
[----:B------:R-:W-:Y:S01]  /*38290*/  FFMA.FTZ R119, R119, R128, R123 ;  /* 0x0000008077777223 */ /* 0x000fe2000001007b */
[----:B------:R-:W-:Y:S01]  /*382a0*/  F2FP.F16.E4M3.UNPACK_B R129, R79.H1 ;  /* 0x0000004fff81723e */ /* 0x000fe200030006ff */
[----:B------:R-:W-:Y:S01]  /*382b0*/  HADD2.F32 R128, -RZ, R125.H1_H1 ;  /* 0x3000007dff807230 */ /* 0x000fe20000004100 */
[----:B------:R-:W-:Y:S01]  /*382c0*/  F2FP.F16.E4M3.UNPACK_B R125, R72.H1 ;  /* 0x00000048ff7d723e */ /* 0x000fe200030006ff */
[----:B------:R-:W-:Y:S01]  /*382d0*/  HADD2.F32 R124, -RZ, R122.H1_H1 ;  /* 0x3000007aff7c7230 */ /* 0x000fe20000004100 */
[----:B------:R-:W-:Y:S01]  /*382e0*/  F2FP.F16.E4M3.UNPACK_B R73, R73 ;  /* 0x00000049ff49723e */ /* 0x000fe200020006ff */
        /* <DEDUP_REMOVED lines=8> */
[----:B------:R-:W-:Y:S02]  /*38370*/  HADD2.F32 R121, -RZ, R121.H1_H1 ;  /* 0x30000079ff797230 */ /* 0x000fe40000004100 */
[C---:B------:R-:W-:Y:S01]  /*38380*/  FMUL.FTZ R134, R122.reuse, R131 ;  /* 0x000000837a867220 */ /* 0x040fe20000410000 */
[----:B------:R-:W-:Y:S02]  /*38390*/  HADD2.F32 R123, -RZ, R125.H0_H0 ;  /* 0x2000007dff7b7230 */ /* 0x000fe40000004100 */
[----:B------:R-:W-:Y:S01]  /*383a0*/  FMUL.FTZ R136, R122, R126 ;  /* 0x0000007e7a887220 */ /* 0x000fe20000410000 */
[----:B------:R-:W-:Y:S01]  /*383b0*/  F2FP.SATFINITE.E4M3.F32.PACK_AB_MERGE_C R33, R76, R33, R45 ;  /* 0x000000214c21723e */ /* 0x000fe2000480702d */
[C---:B------:R-:W-:Y:S01]  /*383c0*/  FFMA.FTZ R122, R121.reuse, R128, -R138 ;  /* 0x00000080797a7223 */ /* 0x040fe2000001088a */
[----:B------:R-:W-:Y:S01]  /*383d0*/  FFMA.FTZ R124, R121, R132, R133 ;  /* 0x00000084797c7223 */ /* 0x000fe20000010085 */
[C---:B------:R-:W-:Y:S01]  /*383e0*/  FFMA.FTZ R121, R123.reuse, R126, -R134 ;  /* 0x0000007e7b797223 */ /* 0x040fe20000010886 */
[----:B------:R-:W-:Y:S01]  /*383f0*/  FFMA.FTZ R123, R123, R131, R136 ;  /* 0x000000837b7b7223 */ /* 0x000fe20000010088 */
[----:B------:R-:W-:Y:S01]  /*38400*/  HADD2.F32 R128, -RZ, R127.H1_H1 ;  /* 0x3000007fff807230 */ /* 0x000fe20000004100 */
[----:B------:R-:W-:Y:S01]  /*38410*/  F2FP.SATFINITE.E4M3.F32.PACK_AB_MERGE_C R117, R122, R117, RZ ;  /* 0x000000757a75723e */ /* 0x000fe200048070ff */
[----:B------:R-:W-:Y:S01]  /*38420*/  HADD2.F32 R133, -RZ, R130.H1_H1 ;  /* 0x30000082ff857230 */ /* 0x000fe20000004100 */
[----:B------:R-:W-:Y:S01]  /*38430*/  F2FP.F16.E4M3.UNPACK_B R130, R116 ;  /* 0x00000074ff82723e */ /* 0x000fe200020006ff */
[----:B------:R-:W-:Y:S01]  /*38440*/  HADD2.F32 R131, -RZ, R129.H1_H1 ;  /* 0x30000081ff837230 */ /* 0x000fe20000004100 */
[----:B------:R-:W-:Y:S01]  /*38450*/  F2FP.F16.E4M3.UNPACK_B R129, R79 ;  /* 0x0000004fff81723e */ /* 0x000fe200020006ff */
[----:B------:R-:W-:Y:S01]  /*38460*/  HADD2.F32 R126, -RZ, R125.H1_H1 ;  /* 0x3000007dff7e7230 */ /* 0x000fe20000004100 */
[----:B------:R-:W-:Y:S01]  /*38470*/  F2FP.F16.E4M3.UNPACK_B R125, R72 ;  /* 0x00000048ff7d723e */ /* 0x000fe200020006ff */
        /* <DEDUP_REMOVED lines=15> */
[----:B------:R-:W-:Y:S02]  /*38570*/  HADD2.F32 R127, -RZ, R129.H1_H1 ;  /* 0x30000081ff7f7230 */ /* 0x000fe40000004100 */
[----:B------:R-:W-:Y:S01]  /*38580*/  FMUL.FTZ R128, R126, R133 ;  /* 0x000000857e807220 */ /* 0x000fe20000410000 */
[----:B------:R-:W-:-:S02]  /*38590*/  F2FP.F16.E4M3.UNPACK_B R129, R78.H1 ;  /* 0x0000004eff81723e */ /* 0x000fc400030006ff */
[----:B------:R-:W-:Y:S01]  /*385a0*/  F2FP.F16.E4M3.UNPACK_B R134, R46.H1 ;  /* 0x0000002eff86723e */ /* 0x000fe200030006ff */
[-C--:B------:R-:W-:Y:S01]  /*385b0*/  FMUL.FTZ R132, R126, R127.reuse ;  /* 0x0000007f7e847220 */ /* 0x080fe20000410000 */
[C---:B------:R-:W-:Y:S01]  /*385c0*/  FFMA.FTZ R126, R125.reuse, R127, -R128 ;  /* 0x0000007f7d7e7223 */ /* 0x040fe20000010880 */
        /* <DEDUP_REMOVED lines=8> */
[CC--:B------:R-:W-:Y:S01]  /*38650*/  FMUL.FTZ R138, R130.reuse, R135.reuse ;  /* 0x00000087828a7220 */ /* 0x0c0fe20000410000 */
[----:B------:R-:W-:Y:S01]  /*38660*/  HADD2.F32 R129, -RZ, R129.H1_H1 ;  /* 0x30000081ff817230 */ /* 0x000fe20000004100 */
[----:B------:R-:W-:Y:S01]  /*38670*/  F2FP.F16.E4M3.UNPACK_B R34, R34 ;  /* 0x00000022ff22723e */ /* 0x000fe200020006ff */
[----:B------:R-:W-:Y:S02]  /*38680*/  HADD2.F32 R136, -RZ, R134.H1_H1 ;  /* 0x30000086ff887230 */ /* 0x000fe40000004100 */
[-C--:B------:R-:W-:Y:S01]  /*38690*/  FMUL.FTZ R130, R130, R132.reuse ;  /* 0x0000008482827220 */ /* 0x080fe20000410000 */
[----:B------:R-:W-:Y:S02]  /*386a0*/  HADD2.F32 R134, -RZ, R131.H1_H1 ;  /* 0x30000083ff867230 */ /* 0x000fe40000004100 */
[----:B------:R-:W-:Y:S01]  /*386b0*/  FFMA.FTZ R138, R125, R132, -R138 ;  /* 0x000000847d8a7223 */ /* 0x000fe2000001088a */
[----:B------:R-:W-:Y:S02]  /*386c0*/  HADD2.F32 R127, -RZ, R127.H1_H1 ;  /* 0x3000007fff7f7230 */ /* 0x000fe40000004100 */
[----:B------:R-:W-:Y:S01]  /*386d0*/  FMUL.FTZ R132, R129, R136 ;  /* 0x0000008881847220 */ /* 0x000fe20000410000 */
[----:B------:R-:W-:Y:S01]  /*386e0*/  FFMA.FTZ R130, R125, R135, R130 ;  /* 0x000000877d827223 */ /* 0x000fe20000010082 */
[----:B------:R-:W-:Y:S01]  /*386f0*/  FMUL.FTZ R129, R129, R134 ;  /* 0x0000008681817220 */ /* 0x000fe20000410000 */
[----:B------:R-:W-:Y:S01]  /*38700*/  F2FP.F16.E4M3.UNPACK_B R74, R74 ;  /* 0x0000004aff4a723e */ /* 0x000fe200020006ff */
[----:B------:R-:W-:Y:S01]  /*38710*/  FFMA.FTZ R137, R127, R134, -R132 ;  /* 0x000000867f897223 */ /* 0x000fe20000010884 */
[----:B------:R-:W-:-:S02]  /*38720*/  HADD2.F32 R125, -RZ, R34.H0_H0 ;  /* 0x20000022ff7d7230 */ /* 0x000fc40000004100 */
[----:B------:R-:W-:Y:S01]  /*38730*/  FFMA.FTZ R139, R127, R136, R129 ;  /* 0x000000887f8b7223 */ /* 0x000fe20000010081 */
[----:B------:R-:W-:Y:S01]  /*38740*/  F2FP.F16.E4M3.UNPACK_B R129, R46 ;  /* 0x0000002eff81723e */ /* 0x000fe200020006ff */
[--C-:B------:R-:W-:Y:S01]  /*38750*/  HADD2.F32 R46, -RZ, R78.reuse.H0_H0 ;  /* 0x2000004eff2e7230 */ /* 0x100fe20000004100 */
[----:B------:R-:W-:Y:S01]  /*38760*/  F2FP.SATFINITE.E4M3.F32.PACK_AB_MERGE_C R119, R124, R119, RZ ;  /* 0x000000777c77723e */ /* 0x000fe200048070ff */
[----:B------:R-:W-:Y:S01]  /*38770*/  HADD2.F32 R78, -RZ, R78.H1_H1 ;  /* 0x3000004eff4e7230 */ /* 0x000fe20000004100 */
[----:B------:R-:W-:Y:S01]  /*38780*/  F2FP.SATFINITE.E4M3.F32.PACK_AB_MERGE_C R72, R72, R121, RZ ;  /* 0x000000794848723e */ /* 0x000fe200048070ff */
[--C-:B------:R-:W-:Y:S01]  /*38790*/  HADD2.F32 R131, -RZ, R129.reuse.H0_H0 ;  /* 0x20000081ff837230 */ /* 0x100fe20000004100 */
[----:B------:R-:W-:Y:S01]  /*387a0*/  F2FP.SATFINITE.E4M3.F32.PACK_AB_MERGE_C R116, R116, R123, RZ ;  /* 0x0000007b7474723e */ /* 0x000fe200048070ff */
[----:B------:R-:W-:Y:S01]  /*387b0*/  HADD2.F32 R129, -RZ, R129.H1_H1 ;  /* 0x30000081ff817230 */ /* 0x000fe20000004100 */
[----:B------:R-:W-:Y:S01]  /*387c0*/  F2FP.SATFINITE.E4M3.F32.PACK_AB_MERGE_C R119, R120, R77, R119 ;  /* 0x0000004d7877723e */ /* 0x000fe20004807077 */
[----:B------:R-:W-:-:S02]  /*387d0*/  HADD2.F32 R127, -RZ, R34.H1_H1 ;  /* 0x30000022ff7f7230 */ /* 0x000fc40000004100 */
[C---:B------:R-:W-:Y:S01]  /*387e0*/  FMUL.FTZ R133, R46.reuse, R131 ;  /* 0x000000832e857220 */ /* 0x040fe20000410000 */
        /* <DEDUP_REMOVED lines=9> */
[----:B------:R-:W-:Y:S01]  /*38880*/  F2FP.SATFINITE.E4M3.F32.PACK_AB_MERGE_C R137, R137, R138, RZ ;  /* 0x0000008a8989723e */ /* 0x000fe200048070ff */
[----:B------:R-:W-:Y:S01]  /*38890*/  IMAD.MOV.U32 R77, RZ, RZ, R33 ;  /* 0x000000ffff4d7224 */ /* 0x000fe200078e0021 */
[----:B------:R-:W-:-:S02]  /*388a0*/  F2FP.SATFINITE.E4M3.F32.PACK_AB_MERGE_C R130, R139, R130, RZ ;  /* 0x000000828b82723e */ /* 0x000fc400048070ff */
[----:B------:R-:W-:Y:S01]  /*388b0*/  F2FP.SATFINITE.E4M3.F32.PACK_AB_MERGE_C R72, R126, R73, R72 ;  /* 0x000000497e48723e */ /* 0x000fe20004807048 */
[----:B------:R-:W-:Y:S01]  /*388c0*/  IMAD.MOV.U32 R73, RZ, RZ, R35 ;  /* 0x000000ffff497224 */ /* 0x000fe200078e0023 */
[----:B------:R-:W-:Y:S01]  /*388d0*/  F2FP.SATFINITE.E4M3.F32.PACK_AB_MERGE_C R76, R128, R79, R116 ;  /* 0x0000004f804c723e */ /* 0x000fe20004807074 */
[----:B------:R-:W-:Y:S01]  /*388e0*/  IMAD.MOV.U32 R79, RZ, RZ, R119 ;  /* 0x000000ffff4f7224 */ /* 0x000fe200078e0077 */
[----:B------:R-:W-:Y:S02]  /*388f0*/  F2FP.SATFINITE.E4M3.F32.PACK_AB_MERGE_C R75, R118, R75, R117 ;  /* 0x0000004b764b723e */ /* 0x000fe40004807075 */
[----:B------:R-:W-:Y:S02]  /*38900*/  F2FP.SATFINITE.E4M3.F32.PACK_AB_MERGE_C R74, R34, R133, R137 ;  /* 0x00000085224a723e */ /* 0x000fe40004807089 */
[----:B------:R-:W-:-:S07]  /*38910*/  F2FP.SATFINITE.E4M3.F32.PACK_AB_MERGE_C R78, R129, R46, R130 ;  /* 0x0000002e814e723e */ /* 0x000fce0004807082 */
.L_x_4968:
[----:B------:R-:W-:Y:S05]  /*38920*/  BSYNC B4 ;  /* 0x0000000000047941 */ /* 0x000fea0003800000 */
.L_x_4967:
[C---:B------:R-:W-:Y:S02]  /*38930*/  R2UR UR4, R84.reuse ;  /* 0x00000000540472ca */ /* 0x040fe400000e0000 */
[C---:B------:R-:W-:Y:S02]  /*38940*/  R2UR UR5, R85.reuse ;  /* 0x00000000550572ca */ /* 0x040fe400000e0000 */
[----:B------:R-:W-:Y:S02]  /*38950*/  @!P1 R2UR UR6, R84 ;  /* 0x00000000540692ca */ /* 0x000fe400000e0000 */
[----:B------:R-:W-:Y:S02]  /*38960*/  @!P1 R2UR UR7, R85 ;  /* 0x00000000550792ca */ /* 0x000fe400000e0000 */
[----:B------:R-:W-:Y:S02]  /*38970*/  IADD3 R32, P2, P3, R86, R100, R115 ;  /* 0x0000006456207210 */ /* 0x000fe40007b5e073 */
[----:B------:R-:W-:-:S02]  /*38980*/  @!P1 SHF.R.S32.HI R35, RZ, 0x1f, R113 ;  /* 0x0000001fff239819 */ /* 0x000fc40000011471 */
[----:B------:R-:W-:Y:S02]  /*38990*/  @!P1 IADD3 R34, P4, P5, R86, R100, R113 ;  /* 0x0000006456229210 */ /* 0x000fe40007d9e071 */
[CC--:B------:R-:W-:Y:S02]  /*389a0*/  IADD3.X R33, R87.reuse, R109.reuse, R112, P2, P3 ;  /* 0x0000006d57217210 */ /* 0x0c0fe400017e6470 */
[----:B------:R-:W-:-:S03]  /*389b0*/  @!P1 IADD3.X R35, R87, R109, R35, P4, P5 ;  /* 0x0000006d57239210 */ /* 0x000fc600027ea423 */
[----:B-----5:R0:W-:Y:S04]  /*389c0*/  ST.E.128 desc[UR4][R32.64], R72 ;  /* 0x0000004820007985 */ /* 0x0201e8000c101d04 */
[----:B------:R0:W-:Y:S02]  /*389d0*/  @!P1 ST.E.128 desc[UR6][R34.64], R76 ;  /* 0x0000004c22009985 */ /* 0x0001e4000c101d06 */
.L_x_4966:
[----:B------:R-:W-:Y:S05]  /*389e0*/  BSYNC B3 ;  /* 0x0000000000037941 */ /* 0x000fea0003800000 */
.L_x_4965:
[----:B------:R-:W-:Y:S02]  /*389f0*/  R2UR UR4, R84 ;  /* 0x00000000540472ca */ /* 0x000fe400000e0000 */
[----:B------:R-:W-:-:S13]  /*38a00*/  R2UR UR5, R85 ;  /* 0x00000000550572ca */ /* 0x000fda00000e0000 */
[----:B0-----:R-:W2:Y:S01]  /*38a10*/  LD.E.U8 R32, desc[UR4][R94.64] ;  /* 0x000000045e207980 */ /* 0x001ea2000c101100 */
[----:B------:R-:W-:Y:S01]  /*38a20*/  BSSY B3, `(.L_x_4969) ;  /* 0x000013e000037945 */ /* 0x000fe20003800000 */
[----:B--2---:R-:W-:-:S13]  /*38a30*/  LOP3.LUT P1, RZ, R32, 0x2, RZ, 0xc0, !PT ;  /* 0x0000000220ff7812 */ /* 0x004fda000782c0ff */
[----:B------:R-:W-:Y:S05]  /*38a40*/  @!P1 BRA `(.L_x_4970) ;  /* 0x0000001000ec9947 */ /* 0x000fea0003800000 */
[----:B------:R-:W-:Y:S02]  /*38a50*/  R2UR UR4, R84 ;  /* 0x00000000540472ca */ /* 0x000fe400000e0000 */
[----:B------:R-:W-:-:S13]  /*38a60*/  R2UR UR5, R85 ;  /* 0x00000000550572ca */ /* 0x000fda00000e0000 */
[----:B------:R-:W2:Y:S01]  /*38a70*/  LD.E R32, desc[UR4][R92.64+0x4] ;  /* 0x000004045c207980 */ /* 0x000ea2000c101900 */
[----:B------:R-:W-:Y:S01]  /*38a80*/  VIADD R72, R107, 0x20 ;  /* 0x000000206b487836 */ /* 0x000fe20000000000 */
[----:B------:R-:W-:Y:S01]  /*38a90*/  SHF.R.S32.HI R45, RZ, 0x1f, R110 ;  /* 0x0000001fff2d7819 */ /* 0x000fe2000001146e */
[----:B------:R-:W-:Y:S01]  /*38aa0*/  IMAD.IADD R34, R102, 0x1, -R103 ;  /* 0x0000000166227824 */ /* 0x000fe200078e0a67 */
[----:B------:R-:W-:Y:S02]  /*38ab0*/  LEA.HI R44, R111, R111, RZ, 0x1 ;  /* 0x0000006f6f2c7211 */ /* 0x000fe400078f08ff */
[CC--:B------:R-:W-:Y:S02]  /*38ac0*/  LEA.HI R46, R45.reuse, R110.reuse, RZ, 0x4 ;  /* 0x0000006e2d2e7211 */ /* 0x0c0fe400078f20ff */
[----:B------:R-:W-:Y:S02]  /*38ad0*/  LEA.HI R45, R45, R110, RZ, 0x2 ;  /* 0x0000006e2d2d7211 */ /* 0x000fe400078f10ff */
[----:B------:R-:W-:Y:S01]  /*38ae0*/  LOP3.LUT R44, R44, 0x3fffffe, RZ, 0xc0, !PT ;  /* 0x03fffffe2c2c7812 */ /* 0x000fe200078ec0ff */
[----:B------:R-:W-:Y:S01]  /*38af0*/  IMAD.SHL.U32 R47, R46, 0x20, RZ ;  /* 0x000000202e2f7824 */ /* 0x000fe200078e00ff */
[----:B------:R-:W-:Y:S01]  /*38b00*/  R2UR UR6, R84 ;  /* 0x00000000540672ca */ /* 0x000fe200000e0000 */
[----:B------:R-:W-:Y:S01]  /*38b10*/  IMAD.SHL.U32 R45, R45, 0x20, RZ ;  /* 0x000000202d2d7824 */ /* 0x000fe200078e00ff */
[----:B------:R-:W-:Y:S01]  /*38b20*/  R2UR UR7, R85 ;  /* 0x00000000550772ca */ /* 0x000fe200000e0000 */
[----:B------:R-:W-:Y:S01]  /*38b30*/  IMAD.IADD R46, R111, 0x1, -R44 ;  /* 0x000000016f2e7824 */ /* 0x000fe200078e0a2c */
[----:B------:R-:W-:-:S02]  /*38b40*/  LOP3.LUT R47, R47, 0xfffffe00, RZ, 0xc0, !PT ;  /* 0xfffffe002f2f7812 */ /* 0x000fc400078ec0ff */
[----:B------:R-:W-:-:S03]  /*38b50*/  LOP3.LUT R45, R45, 0x180, RZ, 0xc0, !PT ;  /* 0x000001802d2d7812 */ /* 0x000fc600078ec0ff */
[----:B------:R-:W-:Y:S01]  /*38b60*/  IMAD R47, R46, 0x40, R47 ;  /* 0x000000402e2f7824 */ /* 0x000fe200078e022f */
[----:B------:R-:W-:Y:S01]  /*38b70*/  SHF.R.U32.HI R46, RZ, 0x3, R45 ;  /* 0x00000003ff2e7819 */ /* 0x000fe2000001162d */
[----:B------:R-:W-:Y:S01]  /*38b80*/  BSSY B4, `(.L_x_4971) ;  /* 0x000011c000047945 */ /* 0x000fe20003800000 */
[----:B--2---:R-:W-:-:S04]  /*38b90*/  LEA.HI R32, R32, R32, RZ, 0x1 ;  /* 0x0000002020207211 */ /* 0x004fc800078f08ff */
[----:B------:R-:W-:-:S04]  /*38ba0*/  SHF.R.S32.HI R75, RZ, 0x1, R32 ;  /* 0x00000001ff4b7819 */ /* 0x000fc80000011420 */
[----:B------:R-:W-:-:S04]  /*38bb0*/  ISETP.GE.AND P1, PT, R72, R75, PT ;  /* 0x0000004b4800720c */ /* 0x000fc80003f26270 */
[----:B------:R-:W-:Y:S02]  /*38bc0*/  SEL R33, R75, RZ, P1 ;  /* 0x000000ff4b217207 */ /* 0x000fe40000800000 */
[----:B------:R-:W-:-:S03]  /*38bd0*/  SEL R34, R103, R34, !P1 ;  /* 0x0000002267227207 */ /* 0x000fc60004800000 */
[----:B------:R-:W-:Y:S01]  /*38be0*/  IMAD.IADD R33, R72, 0x1, R33 ;  /* 0x0000000148217824 */ /* 0x000fe200078e0221 */
[----:B------:R-:W-:-:S04]  /*38bf0*/  SHF.R.S32.HI R35, RZ, 0x1f, R34 ;  /* 0x0000001fff237819 */ /* 0x000fc80000011422 */
[----:B------:R-:W-:Y:S02]  /*38c00*/  SHF.R.S32.HI R32, RZ, 0x1f, R33 ;  /* 0x0000001fff207819 */ /* 0x000fe40000011421 */
[----:B------:R-:W-:Y:S02]  /*38c10*/  LEA.HI R35, R35, R34, RZ, 0x5 ;  /* 0x0000002223237211 */ /* 0x000fe400078f28ff */
[CC--:B------:R-:W-:Y:S02]  /*38c20*/  LEA.HI R34, R32.reuse, R33.reuse, RZ, 0x4 ;  /* 0x0000002120227211 */ /* 0x0c0fe400078f20ff */
[----:B------:R-:W-:Y:S02]  /*38c30*/  LEA.HI R32, R32, R33, RZ, 0x6 ;  /* 0x0000002120207211 */ /* 0x000fe400078f30ff */
[----:B------:R-:W-:Y:S02]  /*38c40*/  SHF.R.S32.HI R74, RZ, 0x4, R34 ;  /* 0x00000004ff4a7819 */ /* 0x000fe40000011422 */
[----:B------:R-:W-:-:S02]  /*38c50*/  SHF.R.S32.HI R32, RZ, 0x6, R32 ;  /* 0x00000006ff207819 */ /* 0x000fc40000011420 */
[----:B------:R-:W-:Y:S02]  /*38c60*/  LEA.HI.SX32 R35, R35, R74, 0x1b ;  /* 0x0000004a23237211 */ /* 0x000fe400078fdaff */
[----:B------:R-:W-:Y:S01]  /*38c70*/  LOP3.LUT R34, R45, 0x30, R34, 0xf8, !PT ;  /* 0x000000302d227812 */ /* 0x000fe200078ef822 */
[----:B------:R-:W-:Y:S01]  /*38c80*/  IMAD R32, R32, 0x2800, R47 ;  /* 0x0000280020207824 */ /* 0x000fe200078e022f */
[----:B------:R-:W-:Y:S01]  /*38c90*/  SHF.R.S32.HI R44, RZ, 0x1f, R35 ;  /* 0x0000001fff2c7819 */ /* 0x000fe20000011423 */
[----:B------:R-:W-:Y:S01]  /*38ca0*/  IMAD.SHL.U32 R73, R35, 0x10, RZ ;  /* 0x0000001023497824 */ /* 0x000fe200078e00ff */
[----:B------:R-:W-:Y:S02]  /*38cb0*/  LOP3.LUT R33, R34, R46, RZ, 0x3c, !PT ;  /* 0x0000002e22217212 */ /* 0x000fe400078e3cff */
[----:B------:R-:W-:Y:S02]  /*38cc0*/  LEA.HI R44, R44, R35, RZ, 0x2 ;  /* 0x000000232c2c7211 */ /* 0x000fe400078f10ff */
[----:B------:R-:W-:Y:S01]  /*38cd0*/  LOP3.LUT R35, R45, 0x30, R73, 0xf8, !PT ;  /* 0x000000302d237812 */ /* 0x000fe200078ef849 */
[----:B------:R-:W-:Y:S01]  /*38ce0*/  IMAD.IADD R32, R32, 0x1, R33 ;  /* 0x0000000120207824 */ /* 0x000fe200078e0221 */
[----:B------:R-:W-:-:S02]  /*38cf0*/  SHF.R.S32.HI R44, RZ, 0x2, R44 ;  /* 0x00000002ff2c7819 */ /* 0x000fc4000001142c */
[----:B------:R-:W-:Y:S02]  /*38d00*/  LOP3.LUT R35, R35, R46, RZ, 0x3c, !PT ;  /* 0x0000002e23237212 */ /* 0x000fe400078e3cff */
[----:B------:R-:W-:Y:S01]  /*38d10*/  IADD3 R32, P1, P2, R96, R32, R105 ;  /* 0x0000002060207210 */ /* 0x000fe20007a3e069 */
[----:B------:R-:W-:-:S03]  /*38d20*/  IMAD R44, R44, 0x2800, R47 ;  /* 0x000028002c2c7824 */ /* 0x000fc600078e022f */
[----:B------:R-:W-:Y:S01]  /*38d30*/  IADD3.X R33, R97, RZ, R106, P1, P2 ;  /* 0x000000ff61217210 */ /* 0x000fe20000fe446a */
[----:B------:R-:W-:Y:S01]  /*38d40*/  IMAD.IADD R44, R44, 0x1, R35 ;  /* 0x000000012c2c7824 */ /* 0x000fe200078e0223 */
[----:B------:R-:W-:-:S04]  /*38d50*/  ISETP.GE.AND P2, PT, R72, R75, PT ;  /* 0x0000004b4800720c */ /* 0x000fc80003f46270 */
[----:B------:R-:W-:Y:S01]  /*38d60*/  IADD3 R44, P3, P4, R96, R44, R105 ;  /* 0x0000002c602c7210 */ /* 0x000fe20007c7e069 */
[----:B------:R-:W5:Y:S03]  /*38d70*/  LD.E.128 R32, desc[UR4][R32.64] ;  /* 0x0000000420207980 */ /* 0x000f66000c101d00 */
[----:B------:R-:W-:Y:S01]  /*38d80*/  IADD3.X R45, R97, RZ, R106, P3, P4 ;  /* 0x000000ff612d7210 */ /* 0x000fe20001fe846a */
[----:B------:R-:W-:Y:S01]  /*38d90*/  IMAD.SHL.U32 R75, R74, 0x10, RZ ;  /* 0x000000104a4b7824 */ /* 0x000fe200078e00ff */
[----:B------:R-:W-:-:S04]  /*38da0*/  ISETP.GE.AND P1, PT, R73, R102, PT ;  /* 0x000000664900720c */ /* 0x000fc80003f26270 */
[----:B------:R-:W5:Y:S01]  /*38db0*/  LD.E.128 R44, desc[UR6][R44.64] ;  /* 0x000000062c2c7980 */ /* 0x000f62000c101d00 */
[----:B------:R-:W-:Y:S01]  /*38dc0*/  SHF.R.S32.HI R72, RZ, 0x1f, R75 ;  /* 0x0000001fff487819 */ /* 0x000fe2000001144b */
[----:B------:R-:W-:Y:S07]  /*38dd0*/  @P2 BRA `(.L_x_4972) ;  /* 0x0000000c00d82947 */ /* 0x000fee0003800000 */
[----:B-----5:R-:W-:Y:S01]  /*38de0*/  IMAD.MOV.U32 R77, RZ, RZ, R35 ;  /* 0x000000ffff4d7224 */ /* 0x020fe200078e0023 */
[----:B------:R-:W-:Y:S02]  /*38df0*/  SHF.R.U32.HI R35, RZ, 0x8, R28 ;  /* 0x00000008ff237819 */ /* 0x000fe4000001161c */
[----:B------:R-:W-:Y:S02]  /*38e00*/  SHF.R.U32.HI R76, RZ, 0x8, R29 ;  /* 0x00000008ff4c7819 */ /* 0x000fe4000001161d */
[----:B------:R-:W-:Y:S02]  /*38e10*/  LOP3.LUT R74, R28, 0xff, RZ, 0xc0, !PT ;  /* 0x000000ff1c4a7812 */ /* 0x000fe400078ec0ff */
[----:B------:R-:W-:Y:S02]  /*38e20*/  LOP3.LUT R35, R35, 0xff, RZ, 0xc0, !PT ;  /* 0x000000ff23237812 */ /* 0x000fe400078ec0ff */
[----:B-1----:R-:W-:Y:S02]  /*38e30*/  LOP3.LUT R79, R29, 0xff, RZ, 0xc0, !PT ;  /* 0x000000ff1d4f7812 */ /* 0x002fe400078ec0ff */
[----:B------:R-:W-:-:S02]  /*38e40*/  LOP3.LUT R76, R76, 0xff, RZ, 0xc0, !PT ;  /* 0x000000ff4c4c7812 */ /* 0x000fc400078ec0ff */
[----:B------:R-:W-:Y:S02]  /*38e50*/  PRMT R74, R35, 0x7604, R74 ;  /* 0x00007604234a7816 */ /* 0x000fe4000000004a */
        /* <DEDUP_REMOVED lines=14> */
[----:B------:R-:W-:Y:S02]  /*38f40*/  LOP3.LUT R115, R31, 0xff, RZ, 0xc0, !PT ;  /* 0x000000ff1f737812 */ /* 0x000fe400078ec0ff */
[----:B------:R-:W-:Y:S02]  /*38f50*/  LOP3.LUT R78, R78, 0xff, RZ, 0xc0, !PT ;  /* 0x000000ff4e4e7812 */ /* 0x000fe400078ec0ff */
[----:B------:R-:W-:-:S02]  /*38f60*/  PRMT R119, R35, 0x7604, R76 ;  /* 0x0000760423777816 */ /* 0x000fc4000000004c */
[----:B------:R-:W-:Y:S02]  /*38f70*/  LOP3.LUT R123, R43, 0xff, RZ, 0xc0, !PT ;  /* 0x000000ff2b7b7812 */ /* 0x000fe400078ec0ff */
[----:B------:R-:W-:Y:S02]  /*38f80*/  LOP3.LUT R76, R112, 0xff, RZ, 0xc0, !PT ;  /* 0x000000ff704c7812 */ /* 0x000fe400078ec0ff */
[----:B------:R-:W-:Y:S02]  /*38f90*/  SHF.R.U32.HI R35, RZ, 0x10, R28 ;  /* 0x00000010ff237819 */ /* 0x000fe4000001161c */
[----:B------:R-:W-:Y:S02]  /*38fa0*/  SHF.R.U32.HI R114, RZ, 0x10, R29 ;  /* 0x00000010ff727819 */ /* 0x000fe4000001161d */
[----:B------:R-:W-:Y:S02]  /*38fb0*/  PRMT R115, R78, 0x7604, R115 ;  /* 0x000076044e737816 */ /* 0x000fe40000000073 */
[----:B------:R-:W-:-:S02]  /*38fc0*/  SHF.R.U32.HI R78, RZ, 0x8, R42 ;  /* 0x00000008ff4e7819 */ /* 0x000fc4000001162a */
[----:B------:R-:W-:Y:S02]  /*38fd0*/  PRMT R123, R76, 0x7604, R123 ;  /* 0x000076044c7b7816 */ /* 0x000fe4000000007b */
[----:B------:R-:W-:Y:S02]  /*38fe0*/  LOP3.LUT R35, R35, 0xff, RZ, 0xc0, !PT ;  /* 0x000000ff23237812 */ /* 0x000fe400078ec0ff */
[----:B------:R-:W-:Y:S02]  /*38ff0*/  LOP3.LUT R76, R114, 0xff, RZ, 0xc0, !PT ;  /* 0x000000ff724c7812 */ /* 0x000fe400078ec0ff */
[----:B------:R-:W-:Y:S02]  /*39000*/  SHF.R.U32.HI R114, RZ, 0x10, R31 ;  /* 0x00000010ff727819 */ /* 0x000fe4000001161f */
[----:B------:R-:W-:Y:S02]  /*39010*/  LOP3.LUT R121, R42, 0xff, RZ, 0xc0, !PT ;  /* 0x000000ff2a797812 */ /* 0x000fe400078ec0ff */
[----:B------:R-:W-:-:S02]  /*39020*/  LOP3.LUT R78, R78, 0xff, RZ, 0xc0, !PT ;  /* 0x000000ff4e4e7812 */ /* 0x000fc400078ec0ff */
[----:B------:R-:W-:Y:S02]  /*39030*/  PRMT R35, R35, 0x7054, R74 ;  /* 0x0000705423237816 */ /* 0x000fe4000000004a */
[----:B------:R-:W-:Y:S02]  /*39040*/  LOP3.LUT R74, R114, 0xff, RZ, 0xc0, !PT ;  /* 0x000000ff724a7812 */ /* 0x000fe400078ec0ff */
[----:B------:R-:W-:Y:S02]  /*39050*/  PRMT R76, R76, 0x7054, R79 ;  /* 0x000070544c4c7816 */ /* 0x000fe4000000004f */
[----:B------:R-:W-:Y:S02]  /*39060*/  SHF.R.U32.HI R114, RZ, 0x10, R41 ;  /* 0x00000010ff727819 */ /* 0x000fe40000011629 */
[----:B------:R-:W-:Y:S02]  /*39070*/  PRMT R112, R78, 0x7604, R121 ;  /* 0x000076044e707816 */ /* 0x000fe40000000079 */
[----:B------:R-:W-:-:S02]  /*39080*/  SHF.R.U32.HI R79, RZ, 0x10, R42 ;  /* 0x00000010ff4f7819 */ /* 0x000fc4000001162a */
[----:B------:R-:W-:Y:S02]  /*39090*/  SHF.R.U32.HI R78, RZ, 0x10, R30 ;  /* 0x00000010ff4e7819 */ /* 0x000fe4000001161e */
[----:B------:R-:W-:Y:S02]  /*390a0*/  PRMT R115, R74, 0x7054, R115 ;  /* 0x000070544a737816 */ /* 0x000fe40000000073 */
[----:B------:R-:W-:Y:S02]  /*390b0*/  LOP3.LUT R74, R114, 0xff, RZ, 0xc0, !PT ;  /* 0x000000ff724a7812 */ /* 0x000fe400078ec0ff */
[----:B------:R-:W-:Y:S02]  /*390c0*/  LOP3.LUT R79, R79, 0xff, RZ, 0xc0, !PT ;  /* 0x000000ff4f4f7812 */ /* 0x000fe400078ec0ff */
[----:B------:R-:W-:Y:S02]  /*390d0*/  LOP3.LUT R78, R78, 0xff, RZ, 0xc0, !PT ;  /* 0x000000ff4e4e7812 */ /* 0x000fe400078ec0ff */
[----:B------:R-:W-:-:S02]  /*390e0*/  PRMT R74, R74, 0x7054, R119 ;  /* 0x000070544a4a7816 */ /* 0x000fc40000000077 */
[----:B------:R-:W-:Y:S02]  /*390f0*/  PRMT R119, R79, 0x7054, R112 ;  /* 0x000070544f777816 */ /* 0x000fe40000000070 */
[----:B------:R-:W-:Y:S02]  /*39100*/  PRMT R113, R78, 0x7054, R113 ;  /* 0x000070544e717816 */ /* 0x000fe40000000071 */
[----:B------:R-:W-:Y:S02]  /*39110*/  SHF.R.U32.HI R79, RZ, 0x18, R41 ;  /* 0x00000018ff4f7819 */ /* 0x000fe40000011629 */
[----:B------:R-:W-:Y:S02]  /*39120*/  SHF.R.U32.HI R78, RZ, 0x10, R40 ;  /* 0x00000010ff4e7819 */ /* 0x000fe40000011628 */
[----:B------:R-:W-:Y:S02]  /*39130*/  SHF.R.U32.HI R29, RZ, 0x18, R29 ;  /* 0x00000018ff1d7819 */ /* 0x000fe4000001161d */
[----:B------:R-:W-:-:S02]  /*39140*/  PRMT R79, R79, 0x654, R74 ;  /* 0x000006544f4f7816 */ /* 0x000fc4000000004a */
[----:B------:R-:W-:Y:S02]  /*39150*/  LOP3.LUT R78, R78, 0xff, RZ, 0xc0, !PT ;  /* 0x000000ff4e4e7812 */ /* 0x000fe400078ec0ff */
[----:B------:R-:W-:Y:S02]  /*39160*/  SHF.R.U32.HI R114, RZ, 0x10, R43 ;  /* 0x00000010ff727819 */ /* 0x000fe4000001162b */
[----:B------:R-:W-:Y:S02]  /*39170*/  LOP3.LUT R41, R35, 0xff000000, R28, 0xf8, !PT ;  /* 0xff00000023297812 */ /* 0x000fe400078ef81c */
[----:B------:R-:W-:Y:S02]  /*39180*/  PRMT R76, R29, 0x654, R76 ;  /* 0x000006541d4c7816 */ /* 0x000fe4000000004c */
[----:B------:R-:W-:Y:S02]  /*39190*/  F2FP.F16.E4M3.UNPACK_B R35, R45 ;  /* 0x0000002dff23723e */ /* 0x000fe400020006ff */
[----:B------:R-:W-:-:S02]  /*391a0*/  F2FP.F16.E4M3.UNPACK_B R112, R79 ;  /* 0x0000004fff70723e */ /* 0x000fc400020006ff */
[----:B------:R-:W-:Y:S01]  /*391b0*/  PRMT R117, R78, 0x7054, R117 ;  /* 0x000070544e757816 */ /* 0x000fe20000000075 */
[----:B------:R-:W-:Y:S01]  /*391c0*/  HADD2.F32 R28, -RZ, R35.H0_H0 ;  /* 0x20000023ff1c7230 */ /* 0x000fe20000004100 */
[----:B------:R-:W-:Y:S02]  /*391d0*/  LOP3.LUT R78, R114, 0xff, RZ, 0xc0, !PT ;  /* 0x000000ff724e7812 */ /* 0x000fe400078ec0ff */
[----:B------:R-:W-:Y:S02]  /*391e0*/  SHF.R.U32.HI R120, RZ, 0x18, R31 ;  /* 0x00000018ff787819 */ /* 0x000fe4000001161f */
[----:B------:R-:W-:Y:S02]  /*391f0*/  F2FP.F16.E4M3.UNPACK_B R74, R76 ;  /* 0x0000004cff4a723e */ /* 0x000fe400020006ff */
[----:B------:R-:W-:Y:S01]  /*39200*/  LOP3.LUT R30, R113, 0xff000000, R30, 0xf8, !PT ;  /* 0xff000000711e7812 */ /* 0x000fe200078ef81e */
[----:B------:R-:W-:Y:S01]  /*39210*/  HADD2.F32 R113, -RZ, R112.H0_H0 ;  /* 0x20000070ff717230 */ /* 0x000fe20000004100 */
[----:B------:R-:W-:-:S02]  /*39220*/  F2FP.F16.E4M3.UNPACK_B R31, R33 ;  /* 0x00000021ff1f723e */ /* 0x000fc400020006ff */
[----:B------:R-:W-:Y:S02]  /*39230*/  PRMT R123, R78, 0x7054, R123 ;  /* 0x000070544e7b7816 */ /* 0x000fe4000000007b */
[----:B------:R-:W-:Y:S01]  /*39240*/  LOP3.LUT R78, R117, 0xff000000, R40, 0xf8, !PT ;  /* 0xff000000754e7812 */ /* 0x000fe200078ef828 */
[--C-:B------:R-:W-:Y:S02]  /*39250*/  HADD2.F32 R40, -RZ, R74.reuse.H0_H0 ;  /* 0x2000004aff287230 */ /* 0x100fe40000004100 */
[C---:B------:R-:W-:Y:S01]  /*39260*/  FMUL.FTZ R114, R28.reuse, R113 ;  /* 0x000000711c727220 */ /* 0x040fe20000410000 */
[--C-:B------:R-:W-:Y:S01]  /*39270*/  HADD2.F32 R29, -RZ, R31.reuse.H0_H0 ;  /* 0x2000001fff1d7230 */ /* 0x100fe20000004100 */
[----:B------:R-:W-:Y:S01]  /*39280*/  F2FP.F16.E4M3.UNPACK_B R45, R45.H1 ;  /* 0x0000002dff2d723e */ /* 0x000fe200030006ff */
[----:B------:R-:W-:Y:S02]  /*39290*/  HADD2.F32 R74, -RZ, R74.H1_H1 ;  /* 0x3000004aff4a7230 */ /* 0x000fe40000004100 */
[----:B------:R-:W-:Y:S01]  /*392a0*/  FMUL.FTZ R116, R28, R40 ;  /* 0x000000281c747220 */ /* 0x000fe20000410000 */
[----:B------:R-:W-:Y:S01]  /*392b0*/  F2FP.F16.E4M3.UNPACK_B R76, R76.H1 ;  /* 0x0000004cff4c723e */ /* 0x000fe200030006ff */
[C---:B------:R-:W-:Y:S01]  /*392c0*/  FFMA.FTZ R28, R29.reuse, R40, -R114 ;  /* 0x000000281d1c7223 */ /* 0x040fe20000010872 */
[----:B------:R-:W-:Y:S01]  /*392d0*/  F2FP.F16.E4M3.UNPACK_B R114, R79.H1 ;  /* 0x0000004fff72723e */ /* 0x000fe200030006ff */
[----:B------:R-:W-:Y:S01]  /*392e0*/  HADD2.F32 R40, -RZ, R31.H1_H1 ;  /* 0x3000001fff287230 */ /* 0x000fe20000004100 */
[----:B------:R-:W-:Y:S01]  /*392f0*/  SHF.R.U32.HI R118, RZ, 0x18, R43 ;  /* 0x00000018ff767819 */ /* 0x000fe2000001162b */
[----:B------:R-:W-:Y:S01]  /*39300*/  FFMA.FTZ R29, R29, R113, R116 ;  /* 0x000000711d1d7223 */ /* 0x000fe20000010074 */
[----:B------:R-:W-:Y:S01]  /*39310*/  HADD2.F32 R31, -RZ, R35.H1_H1 ;  /* 0x30000023ff1f7230 */ /* 0x000fe20000004100 */
[----:B------:R-:W-:Y:S01]  /*39320*/  F2FP.F16.E4M3.UNPACK_B R43, R33.H1 ;  /* 0x00000021ff2b723e */ /* 0x000fe200030006ff */
[----:B------:R-:W-:Y:S01]  /*39330*/  HADD2.F32 R79, -RZ, R112.H1_H1 ;  /* 0x30000070ff4f7230 */ /* 0x000fe20000004100 */
[----:B------:R-:W-:Y:S01]  /*39340*/  PRMT R115, R120, 0x654, R115 ;  /* 0x0000065478737816 */ /* 0x000fe20000000073 */
[----:B------:R-:W-:Y:S01]  /*39350*/  HADD2.F32 R33, -RZ, R45.H0_H0 ;  /* 0x2000002dff217230 */ /* 0x000fe20000004100 */
[----:B------:R-:W-:Y:S01]  /*39360*/  PRMT R123, R118, 0x654, R123 ;  /* 0x00000654767b7816 */ /* 0x000fe2000000007b */
[----:B------:R-:W-:-:S02]  /*39370*/  HADD2.F32 R116, -RZ, R114.H0_H0 ;  /* 0x20000072ff747230 */ /* 0x000fc40000004100 */
[CC--:B------:R-:W-:Y:S01]  /*39380*/  FMUL.FTZ R113, R31.reuse, R79.reuse ;  /* 0x0000004f1f717220 */ /* 0x0c0fe20000410000 */
[----:B------:R-:W-:Y:S02]  /*39390*/  HADD2.F32 R112, -RZ, R76.H0_H0 ;  /* 0x2000004cff707230 */ /* 0x000fe40000004100 */
[----:B------:R-:W-:Y:S01]  /*393a0*/  FMUL.FTZ R118, R31, R74 ;  /* 0x0000004a1f767220 */ /* 0x000fe20000410000 */
[----:B------:R-:W-:Y:S02]  /*393b0*/  HADD2.F32 R35, -RZ, R43.H0_H0 ;  /* 0x2000002bff237230 */ /* 0x000fe40000004100 */
[C---:B------:R-:W-:Y:S01]  /*393c0*/  FMUL.FTZ R120, R33.reuse, R116 ;  /* 0x0000007421787220 */ /* 0x040fe20000410000 */
[C---:B------:R-:W-:Y:S01]  /*393d0*/  FFMA.FTZ R31, R40.reuse, R74, -R113 ;  /* 0x0000004a281f7223 */ /* 0x040fe20000010871 */
[-C--:B------:R-:W-:Y:S01]  /*393e0*/  FMUL.FTZ R117, R33, R112.reuse ;  /* 0x0000007021757220 */ /* 0x080fe20000410000 */
[----:B------:R-:W-:Y:S01]  /*393f0*/  FFMA.FTZ R40, R40, R79, R118 ;  /* 0x0000004f28287223 */ /* 0x000fe20000010076 */
[C---:B------:R-:W-:Y:S01]  /*39400*/  FFMA.FTZ R33, R35.reuse, R112, -R120 ;  /* 0x0000007023217223 */ /* 0x040fe20000010878 */
[----:B------:R-:W-:Y:S01]  /*39410*/  F2FP.F16.E4M3.UNPACK_B R112, R47 ;  /* 0x0000002fff70723e */ /* 0x000fe200020006ff */
[----:B------:R-:W-:Y:S01]  /*39420*/  FFMA.FTZ R35, R35, R116, R117 ;  /* 0x0000007423237223 */ /* 0x000fe20000010075 */
[----:B------:R-:W-:Y:S01]  /*39430*/  F2FP.F16.E4M3.UNPACK_B R118, R123 ;  /* 0x0000007bff76723e */ /* 0x000fe200020006ff */
[----:B------:R-:W-:Y:S01]  /*39440*/  HADD2.F32 R74, -RZ, R45.H1_H1 ;  /* 0x3000002dff4a7230 */ /* 0x000fe20000004100 */
[----:B------:R-:W-:Y:S01]  /*39450*/  F2FP.F16.E4M3.UNPACK_B R116, R115 ;  /* 0x00000073ff74723e */ /* 0x000fe200020006ff */
[----:B------:R-:W-:Y:S01]  /*39460*/  HADD2.F32 R117, -RZ, R114.H1_H1 ;  /* 0x30000072ff757230 */ /* 0x000fe20000004100 */
[----:B------:R-:W-:Y:S01]  /*39470*/  LOP3.LUT R42, R119, 0xff000000, R42, 0xf8, !PT ;  /* 0xff000000772a7812 */ /* 0x000fe200078ef82a */
[----:B------:R-:W-:Y:S01]  /*39480*/  HADD2.F32 R113, -RZ, R76.H1_H1 ;  /* 0x3000004cff717230 */ /* 0x000fe20000004100 */
[----:B------:R-:W-:Y:S01]  /*39490*/  F2FP.F16.E4M3.UNPACK_B R79, R77 ;  /* 0x0000004dff4f723e */ /* 0x000fe200020006ff */
        /* <DEDUP_REMOVED lines=8> */
[--C-:B------:R-:W-:Y:S02]  /*39520*/  HADD2.F32 R45, -RZ, R79.reuse.H0_H0 ;  /* 0x2000004fff2d7230 */ /* 0x100fe40000004100 */
[C---:B------:R-:W-:Y:S01]  /*39530*/  FFMA.FTZ R74, R43.reuse, R113, -R120 ;  /* 0x000000712b4a7223 */ /* 0x040fe20000010878 */
[----:B------:R-:W-:Y:S01]  /*39540*/  F2FP.F16.E4M3.UNPACK_B R113, R47.H1 ;  /* 0x0000002fff71723e */ /* 0x000fe200030006ff */
[-C--:B------:R-:W-:Y:S01]  /*39550*/  FMUL.FTZ R126, R76, R114.reuse ;  /* 0x000000724c7e7220 */ /* 0x080fe20000410000 */
[----:B------:R-:W-:Y:S01]  /*39560*/  F2FP.F16.E4M3.UNPACK_B R120, R123.H1 ;  /* 0x0000007bff78723e */ /* 0x000fe200030006ff */
[----:B------:R-:W-:Y:S01]  /*39570*/  FFMA.FTZ R76, R43, R117, R122 ;  /* 0x000000752b4c7223 */ /* 0x000fe2000001007a */
[C---:B------:R-:W-:Y:S01]  /*39580*/  FFMA.FTZ R43, R45.reuse, R114, -R124 ;  /* 0x000000722d2b7223 */ /* 0x040fe2000001087c */
[----:B------:R-:W-:Y:S01]  /*39590*/  FFMA.FTZ R45, R45, R119, R126 ;  /* 0x000000772d2d7223 */ /* 0x000fe2000001007e */
[----:B------:R-:W-:Y:S01]  /*395a0*/  HADD2.F32 R114, -RZ, R79.H1_H1 ;  /* 0x3000004fff727230 */ /* 0x000fe20000004100 */
[----:B------:R-:W-:Y:S01]  /*395b0*/  F2FP.F16.E4M3.UNPACK_B R79, R77.H1 ;  /* 0x0000004dff4f723e */ /* 0x000fe200030006ff */
        /* <DEDUP_REMOVED lines=8> */
[--C-:B------:R-:W-:Y:S02]  /*39640*/  HADD2.F32 R118, -RZ, R120.reuse.H0_H0 ;  /* 0x20000078ff767230 */ /* 0x100fe40000004100 */
[-C--:B------:R-:W-:Y:S01]  /*39650*/  FMUL.FTZ R122, R112, R117.reuse ;  /* 0x00000075707a7220 */ /* 0x080fe20000410000 */
[----:B------:R-:W-:Y:S02]  /*39660*/  HADD2.F32 R116, -RZ, R115.H0_H0 ;  /* 0x20000073ff747230 */ /* 0x000fe40000004100 */
[C---:B------:R-:W-:Y:S01]  /*39670*/  FFMA.FTZ R112, R114.reuse, R117, -R121 ;  /* 0x0000007572707223 */ /* 0x040fe20000010879 */
[----:B------:R-:W-:Y:S02]  /*39680*/  HADD2.F32 R77, -RZ, R79.H0_H0 ;  /* 0x2000004fff4d7230 */ /* 0x000fe40000004100 */
[C---:B------:R-:W-:Y:S01]  /*39690*/  FMUL.FTZ R124, R47.reuse, R118 ;  /* 0x000000762f7c7220 */ /* 0x040fe20000410000 */
[----:B------:R-:W-:Y:S01]  /*396a0*/  FFMA.FTZ R114, R114, R119, R122 ;  /* 0x0000007772727223 */ /* 0x000fe2000001007a */
[----:B------:R-:W-:Y:S01]  /*396b0*/  FMUL.FTZ R123, R47, R116 ;  /* 0x000000742f7b7220 */ /* 0x000fe20000410000 */
[----:B------:R-:W-:Y:S01]  /*396c0*/  F2FP.F16.E4M3.UNPACK_B R119, R44.H1 ;  /* 0x0000002cff77723e */ /* 0x000fe200030006ff */
[C---:B------:R-:W-:Y:S01]  /*396d0*/  FFMA.FTZ R47, R77.reuse, R116, -R124 ;  /* 0x000000744d2f7223 */ /* 0x040fe2000001087c */
[----:B------:R-:W-:Y:S01]  /*396e0*/  F2FP.F16.E4M3.UNPACK_B R121, R41.H1 ;  /* 0x00000029ff79723e */ /* 0x000fe200030006ff */
[----:B------:R-:W-:Y:S01]  /*396f0*/  FFMA.FTZ R77, R77, R118, R123 ;  /* 0x000000764d4d7223 */ /* 0x000fe2000001007b */
[----:B------:R-:W-:Y:S01]  /*39700*/  F2FP.F16.E4M3.UNPACK_B R123, R78.H1 ;  /* 0x0000004eff7b723e */ /* 0x000fe200030006ff */
[----:B------:R-:W-:Y:S01]  /*39710*/  HADD2.F32 R117, -RZ, R113.H1_H1 ;  /* 0x30000071ff757230 */ /* 0x000fe20000004100 */
[----:B------:R-:W-:Y:S01]  /*39720*/  F2FP.SATFINITE.E4M3.F32.PACK_AB_MERGE_C R33, R31, R28, R33 ;  /* 0x0000001c1f21723e */ /* 0x000fe20004807021 */
        /* <DEDUP_REMOVED lines=11> */
[----:B------:R-:W-:Y:S01]  /*397e0*/  FMUL.FTZ R117, R116, R120 ;  /* 0x0000007874757220 */ /* 0x000fe20000410000 */
[C---:B------:R-:W-:Y:S01]  /*397f0*/  FFMA.FTZ R116, R79.reuse, R118, -R128 ;  /* 0x000000764f747223 */ /* 0x040fe20000010880 */
[----:B------:R-:W-:Y:S01]  /*39800*/  FFMA.FTZ R118, R79, R124, R125 ;  /* 0x0000007c4f767223 */ /* 0x000fe2000001007d */
[C---:B------:R-:W-:Y:S01]  /*39810*/  FFMA.FTZ R79, R113.reuse, R120, -R126 ;  /* 0x00000078714f7223 */ /* 0x040fe2000001087e */
[----:B------:R-:W-:Y:S01]  /*39820*/  HADD2.F32 R120, -RZ, R119.H1_H1 ;  /* 0x30000077ff787230 */ /* 0x000fe20000004100 */
[----:B------:R-:W-:Y:S01]  /*39830*/  F2FP.F16.E4M3.UNPACK_B R119, R44 ;  /* 0x0000002cff77723e */ /* 0x000fe200020006ff */
[----:B------:R-:W-:Y:S01]  /*39840*/  FFMA.FTZ R113, R113, R122, R117 ;  /* 0x0000007a71717223 */ /* 0x000fe20000010075 */
[----:B------:R-:W-:Y:S01]  /*39850*/  HADD2.F32 R44, -RZ, R123.H1_H1 ;  /* 0x3000007bff2c7230 */ /* 0x000fe20000004100 */
[----:B------:R-:W-:Y:S01]  /*39860*/  F2FP.F16.E4M3.UNPACK_B R123, R78 ;  /* 0x0000004eff7b723e */ /* 0x000fe200020006ff */
[----:B------:R-:W-:Y:S01]  /*39870*/  HADD2.F32 R122, -RZ, R121.H1_H1 ;  /* 0x30000079ff7a7230 */ /* 0x000fe20000004100 */
[----:B------:R-:W-:Y:S01]  /*39880*/  F2FP.F16.E4M3.UNPACK_B R121, R41 ;  /* 0x00000029ff79723e */ /* 0x000fe200020006ff */
[----:B------:R-:W-:Y:S01]  /*39890*/  HADD2.F32 R117, -RZ, R115.H1_H1 ;  /* 0x30000073ff757230 */ /* 0x000fe20000004100 */
[----:B------:R-:W-:Y:S01]  /*398a0*/  F2FP.F16.E4M3.UNPACK_B R115, R32 ;  /* 0x00000020ff73723e */ /* 0x000fe200020006ff */
[----:B------:R-:W-:-:S02]  /*398b0*/  HADD2.F32 R41, -RZ, R119.H0_H0 ;  /* 0x20000077ff297230 */ /* 0x000fc40000004100 */
[C---:B------:R-:W-:Y:S01]  /*398c0*/  FMUL.FTZ R32, R120.reuse, R44 ;  /* 0x0000002c78207220 */ /* 0x040fe20000410000 */
[-C--:B------:R-:W-:Y:S01]  /*398d0*/  FMUL.FTZ R125, R120, R122.reuse ;  /* 0x0000007a787d7220 */ /* 0x080fe20000410000 */
[----:B------:R-:W-:Y:S01]  /*398e0*/  HADD2.F32 R124, -RZ, R123.H0_H0 ;  /* 0x2000007bff7c7230 */ /* 0x000fe20000004100 */
[----:B------:R-:W-:Y:S01]  /*398f0*/  F2FP.SATFINITE.E4M3.F32.PACK_AB_MERGE_C R47, R116, R47, RZ ;  /* 0x0000002f742f723e */ /* 0x000fe200048070ff */
[----:B------:R-:W-:Y:S02]  /*39900*/  HADD2.F32 R120, -RZ, R121.H0_H0 ;  /* 0x20000079ff787230 */ /* 0x000fe40000004100 */
[C---:B------:R-:W-:Y:S01]  /*39910*/  FFMA.FTZ R32, R117.reuse, R122, -R32 ;  /* 0x0000007a75207223 */ /* 0x040fe20000010820 */
[----:B------:R-:W-:Y:S01]  /*39920*/  FFMA.FTZ R44, R117, R44, R125 ;  /* 0x0000002c752c7223 */ /* 0x000fe2000001007d */
[----:B------:R-:W-:Y:S02]  /*39930*/  HADD2.F32 R78, -RZ, R115.H0_H0 ;  /* 0x20000073ff4e7230 */ /* 0x000fe40000004100 */
[C---:B------:R-:W-:Y:S01]  /*39940*/  FMUL.FTZ R117, R41.reuse, R124 ;  /* 0x0000007c29757220 */ /* 0x040fe20000410000 */
[----:B------:R-:W-:Y:S01]  /*39950*/  FMUL.FTZ R125, R41, R120 ;  /* 0x00000078297d7220 */ /* 0x000fe20000410000 */
[----:B------:R-:W-:Y:S01]  /*39960*/  HADD2.F32 R119, -RZ, R119.H1_H1 ;  /* 0x30000077ff777230 */ /* 0x000fe20000004100 */
[----:B------:R-:W-:Y:S01]  /*39970*/  F2FP.SATFINITE.E4M3.F32.PACK_AB_MERGE_C R77, R118, R77, RZ ;  /* 0x0000004d764d723e */ /* 0x000fe200048070ff */
[----:B------:R-:W-:-:S02]  /*39980*/  HADD2.F32 R126, -RZ, R123.H1_H1 ;  /* 0x3000007bff7e7230 */ /* 0x000fc40000004100 */
[C---:B------:R-:W-:Y:S01]  /*39990*/  FFMA.FTZ R41, R78.reuse, R120, -R117 ;  /* 0x000000784e297223 */ /* 0x040fe20000010875 */
[----:B------:R-:W-:Y:S02]  /*399a0*/  HADD2.F32 R120, -RZ, R121.H1_H1 ;  /* 0x30000079ff787230 */ /* 0x000fe40000004100 */
[----:B------:R-:W-:Y:S01]  /*399b0*/  FFMA.FTZ R78, R78, R124, R125 ;  /* 0x0000007c4e4e7223 */ /* 0x000fe2000001007d */
[----:B------:R-:W-:Y:S02]  /*399c0*/  HADD2.F32 R115, -RZ, R115.H1_H1 ;  /* 0x30000073ff737230 */ /* 0x000fe40000004100 */
[C---:B------:R-:W-:Y:S01]  /*399d0*/  FMUL.FTZ R122, R119.reuse, R126 ;  /* 0x0000007e777a7220 */ /* 0x040fe20000410000 */
[----:B------:R-:W-:Y:S01]  /*399e0*/  F2FP.F16.E4M3.UNPACK_B R121, R46.H1 ;  /* 0x0000002eff79723e */ /* 0x000fe200030006ff */
[----:B------:R-:W-:Y:S01]  /*399f0*/  FMUL.FTZ R124, R119, R120 ;  /* 0x00000078777c7220 */ /* 0x000fe20000410000 */
[----:B------:R-:W-:Y:S01]  /*39a00*/  F2FP.F16.E4M3.UNPACK_B R125, R42.H1 ;  /* 0x0000002aff7d723e */ /* 0x000fe200030006ff */
[----:B------:R-:W-:Y:S01]  /*39a10*/  FFMA.FTZ R120, R115, R120, -R122 ;  /* 0x0000007873787223 */ /* 0x000fe2000001087a */
[----:B------:R-:W-:Y:S01]  /*39a20*/  F2FP.F16.E4M3.UNPACK_B R117, R34.H1 ;  /* 0x00000022ff75723e */ /* 0x000fe200030006ff */
[----:B------:R-:W-:Y:S01]  /*39a30*/  HADD2.F32 R122, -RZ, R121.H0_H0 ;  /* 0x20000079ff7a7230 */ /* 0x000fe20000004100 */
[----:B------:R-:W-:Y:S01]  /*39a40*/  F2FP.F16.E4M3.UNPACK_B R123, R30.H1 ;  /* 0x0000001eff7b723e */ /* 0x000fe200030006ff */
[----:B------:R-:W-:-:S02]  /*39a50*/  HADD2.F32 R127, -RZ, R125.H0_H0 ;  /* 0x2000007dff7f7230 */ /* 0x000fc40000004100 */
[----:B------:R-:W-:Y:S01]  /*39a60*/  FFMA.FTZ R115, R115, R126, R124 ;  /* 0x0000007e73737223 */ /* 0x000fe2000001007c */
[----:B------:R-:W-:Y:S01]  /*39a70*/  HADD2.F32 R119, -RZ, R117.H0_H0 ;  /* 0x20000075ff777230 */ /* 0x000fe20000004100 */
[----:B------:R-:W-:Y:S01]  /*39a80*/  F2FP.F16.E4M3.UNPACK_B R46, R46 ;  /* 0x0000002eff2e723e */ /* 0x000fe200020006ff */
[----:B------:R-:W-:Y:S02]  /*39a90*/  HADD2.F32 R124, -RZ, R123.H0_H0 ;  /* 0x2000007bff7c7230 */ /* 0x000fe40000004100 */
[C---:B------:R-:W-:Y:S01]  /*39aa0*/  FMUL.FTZ R130, R122.reuse, R127 ;  /* 0x0000007f7a827220 */ /* 0x040fe20000410000 */
[----:B------:R-:W-:Y:S01]  /*39ab0*/  HADD2.F32 R121, -RZ, R121.H1_H1 ;  /* 0x30000079ff797230 */ /* 0x000fe20000004100 */
[----:B------:R-:W-:Y:S01]  /*39ac0*/  F2FP.F16.E4M3.UNPACK_B R30, R30 ;  /* 0x0000001eff1e723e */ /* 0x000fe200020006ff */
[----:B------:R-:W-:Y:S02]  /*39ad0*/  HADD2.F32 R128, -RZ, R125.H1_H1 ;  /* 0x3000007dff807230 */ /* 0x000fe40000004100 */
[----:B------:R-:W-:Y:S01]  /*39ae0*/  FMUL.FTZ R122, R122, R124 ;  /* 0x0000007c7a7a7220 */ /* 0x000fe20000410000 */
[----:B------:R-:W-:-:S02]  /*39af0*/  HADD2.F32 R126, -RZ, R123.H1_H1 ;  /* 0x3000007bff7e7230 */ /* 0x000fc40000004100 */
[----:B------:R-:W-:Y:S01]  /*39b00*/  FFMA.FTZ R130, R119, R124, -R130 ;  /* 0x0000007c77827223 */ /* 0x000fe20000010882 */
[----:B------:R-:W-:Y:S02]  /*39b10*/  HADD2.F32 R117, -RZ, R117.H1_H1 ;  /* 0x30000075ff757230 */ /* 0x000fe40000004100 */
[C---:B------:R-:W-:Y:S01]  /*39b20*/  FMUL.FTZ R124, R121.reuse, R128 ;  /* 0x00000080797c7220 */ /* 0x040fe20000410000 */
[----:B------:R-:W-:Y:S01]  /*39b30*/  F2FP.F16.E4M3.UNPACK_B R34, R34 ;  /* 0x00000022ff22723e */ /* 0x000fe200020006ff */
[-C--:B------:R-:W-:Y:S01]  /*39b40*/  FMUL.FTZ R121, R121, R126.reuse ;  /* 0x0000007e79797220 */ /* 0x080fe20000410000 */
[----:B------:R-:W-:Y:S01]  /*39b50*/  FFMA.FTZ R122, R119, R127, R122 ;  /* 0x0000007f777a7223 */ /* 0x000fe2000001007a */
[C---:B------:R-:W-:Y:S01]  /*39b60*/  FFMA.FTZ R129, R117.reuse, R126, -R124 ;  /* 0x0000007e75817223 */ /* 0x040fe2000001087c */
[----:B------:R-:W-:Y:S02]  /*39b70*/  HADD2.F32 R119, -RZ, R30.H1_H1 ;  /* 0x3000001eff777230 */ /* 0x000fe40000004100 */
        /* <DEDUP_REMOVED lines=8> */
[----:B------:R-:W-:Y:S01]  /*39c00*/  HADD2.F32 R117, -RZ, R30.H0_H0 ;  /* 0x2000001eff757230 */ /* 0x000fe20000004100 */
[----:B------:R-:W-:Y:S01]  /*39c10*/  F2FP.SATFINITE.E4M3.F32.PACK_AB_MERGE_C R122, R131, R122, RZ ;  /* 0x0000007a837a723e */ /* 0x000fe200048070ff */
        /* <DEDUP_REMOVED lines=11> */
[----:B------:R-:W-:-:S02]  /*39cd0*/  F2FP.SATFINITE.E4M3.F32.PACK_AB_MERGE_C R35, R112, R43, R47 ;  /* 0x0000002b7023723e */ /* 0x000fc4000480702f */
[----:B------:R-:W-:Y:S01]  /*39ce0*/  F2FP.SATFINITE.E4M3.F32.PACK_AB_MERGE_C R47, R114, R45, R77 ;  /* 0x0000002d722f723e */ /* 0x000fe2000480704d */
[----:B------:R-:W-:Y:S01]  /*39cf0*/  IMAD.MOV.U32 R45, RZ, RZ, R29 ;  /* 0x000000ffff2d7224 */ /* 0x000fe200078e001d */
[----:B------:R-:W-:Y:S02]  /*39d00*/  F2FP.SATFINITE.E4M3.F32.PACK_AB_MERGE_C R32, R120, R41, R32 ;  /* 0x000000297820723e */ /* 0x000fe40004807020 */
[----:B------:R-:W-:Y:S02]  /*39d10*/  F2FP.SATFINITE.E4M3.F32.PACK_AB_MERGE_C R44, R115, R78, R44 ;  /* 0x0000004e732c723e */ /* 0x000fe4000480702c */
[----:B------:R-:W-:Y:S02]  /*39d20*/  F2FP.SATFINITE.E4M3.F32.PACK_AB_MERGE_C R34, R30, R125, R129 ;  /* 0x0000007d1e22723e */ /* 0x000fe40004807081 */
[----:B------:R-:W-:-:S07]  /*39d30*/  F2FP.SATFINITE.E4M3.F32.PACK_AB_MERGE_C R46, R121, R42, R122 ;  /* 0x0000002a792e723e */ /* 0x000fce000480707a */
.L_x_4972:
[----:B------:R-:W-:Y:S05]  /*39d40*/  BSYNC B4 ;  /* 0x0000000000047941 */ /* 0x000fea0003800000 */
.L_x_4971:
        /* <DEDUP_REMOVED lines=11> */
.L_x_4970:
[----:B------:R-:W-:Y:S05]  /*39e00*/  BSYNC B3 ;  /* 0x0000000000037941 */ /* 0x000fea0003800000 */
.L_x_4969:
[----:B------:R-:W-:Y:S02]  /*39e10*/  R2UR UR4, R84 ;  /* 0x00000000540472ca */ /* 0x000fe400000e0000 */
[----:B------:R-:W-:-:S13]  /*39e20*/  R2UR UR5, R85 ;  /* 0x00000000550572ca */ /* 0x000fda00000e0000 */
[----:B0-----:R-:W2:Y:S02]  /*39e30*/  LD.E.U8 R28, desc[UR4][R94.64] ;  /* 0x000000045e1c7980 */ /* 0x001ea4000c101100 */
[----:B--2---:R-:W-:-:S13]  /*39e40*/  LOP3.LUT P1, RZ, R28, 0x4, RZ, 0xc0, !PT ;  /* 0x000000041cff7812 */ /* 0x004fda000782c0ff */
[----:B------:R-:W-:Y:S05]  /*39e50*/  @!P1 BRA `(.L_x_4964) ;  /* 0x0000001000e49947 */ /* 0x000fea0003800000 */
[----:B------:R-:W-:Y:S02]  /*39e60*/  R2UR UR4, R84 ;  /* 0x00000000540472ca */ /* 0x000fe400000e0000 */
[----:B------:R-:W-:-:S13]  /*39e70*/  R2UR UR5, R85 ;  /* 0x00000000550572ca */ /* 0x000fda00000e0000 */
[----:B------:R-:W2:Y:S01]  /*39e80*/  LD.E R28, desc[UR4][R92.64+0x4] ;  /* 0x000004045c1c7980 */ /* 0x000ea2000c101900 */
[----:B------:R-:W-:Y:S01]  /*39e90*/  VIADD R40, R107, 0x40 ;  /* 0x000000406b287836 */ /* 0x000fe20000000000 */
[----:B------:R-:W-:Y:S02]  /*39ea0*/  SHF.R.S32.HI R33, RZ, 0x1f, R110 ;  /* 0x0000001fff217819 */ /* 0x000fe4000001146e */
        /* <DEDUP_REMOVED lines=10> */
[----:B------:R-:W-:Y:S02]  /*39f50*/  LOP3.LUT R33, R33, 0xfffffe00, RZ, 0xc0, !PT ;  /* 0xfffffe0021217812 */ /* 0x000fe400078ec0ff */
[----:B------:R-:W-:-:S03]  /*39f60*/  SHF.R.U32.HI R35, RZ, 0x3, R34 ;  /* 0x00000003ff237819 */ /* 0x000fc60000011622 */
[----:B------:R-:W-:Y:S01]  /*39f70*/  IMAD R33, R42, 0x40, R33 ;  /* 0x000000402a217824 */ /* 0x000fe200078e0221 */
[----:B------:R-:W-:Y:S01]  /*39f80*/  BSSY B3, `(.L_x_4973) ;  /* 0x000011c000037945 */ /* 0x000fe20003800000 */
[----:B--2---:R-:W-:-:S04]  /*39f90*/  LEA.HI R28, R28, R28, RZ, 0x1 ;  /* 0x0000001c1c1c7211 */ /* 0x004fc800078f08ff */
[----:B------:R-:W-:Y:S01]  /*39fa0*/  SHF.R.S32.HI R45, RZ, 0x1, R28 ;  /* 0x00000001ff2d7819 */ /* 0x000fe2000001141c */
[----:B------:R-:W-:-:S03]  /*39fb0*/  IMAD.IADD R28, R102, 0x1, -R103 ;  /* 0x00000001661c7824 */ /* 0x000fc600078e0a67 */
        /* <DEDUP_REMOVED lines=17> */
[----:B------:R-:W-:-:S03]  /*3a0d0*/  LEA.HI R31, R31, R32, RZ, 0x2 ;  /* 0x000000201f1f7211 */ /* 0x000fc600078f10ff */
[----:B------:R-:W-:Y:S01]  /*3a0e0*/  IMAD.IADD R28, R28, 0x1, R29 ;  /* 0x000000011c1c7824 */ /* 0x000fe200078e021d */
[----:B------:R-:W-:Y:S02]  /*3a0f0*/  SHF.R.S32.HI R32, RZ, 0x2, R31 ;  /* 0x00000002ff207819 */ /* 0x000fe4000001141f */
[----:B------:R-:W-:Y:S02]  /*3a100*/  LOP3.LUT R31, R34, 0x30, R41, 0xf8, !PT ;  /* 0x00000030221f7812 */ /* 0x000fe400078ef829 */
[----:B------:R-:W-:Y:S01]  /*3a110*/  IADD3 R28, P1, P2, R96, R28, R105 ;  /* 0x0000001c601c7210 */ /* 0x000fe20007a3e069 */
[----:B------:R-:W-:Y:S01]  /*3a120*/  IMAD R32, R32, 0x2800, R33 ;  /* 0x0000280020207824 */ /* 0x000fe200078e0221 */
[----:B------:R-:W-:Y:S02]  /*3a130*/  LOP3.LUT R31, R31, R35, RZ, 0x3c, !PT ;  /* 0x000000231f1f7212 */ /* 0x000fe400078e3cff */
[----:B------:R-:W-:Y:S02]  /*3a140*/  ISETP.GE.AND P6, PT, R40, R45, PT ;  /* 0x0000002d2800720c */ /* 0x000fe40003fc6270 */
[----:B------:R-:W-:Y:S01]  /*3a150*/  IADD3.X R29, R97, RZ, R106, P1, P2 ;  /* 0x000000ff611d7210 */ /* 0x000fe20000fe446a */
[----:B------:R-:W-:Y:S01]  /*3a160*/  IMAD.IADD R32, R32, 0x1, R31 ;  /* 0x0000000120207824 */ /* 0x000fe200078e021f */
[----:B------:R-:W-:-:S04]  /*3a170*/  ISETP.GE.AND P1, PT, R41, R102, PT ;  /* 0x000000662900720c */ /* 0x000fc80003f26270 */
[----:B------:R-:W-:Y:S01]  /*3a180*/  IADD3 R32, P3, P4, R96, R32, R105 ;  /* 0x0000002060207210 */ /* 0x000fe20007c7e069 */
[----:B------:R-:W-:Y:S01]  /*3a190*/  IMAD.SHL.U32 R43, R43, 0x10, RZ ;  /* 0x000000102b2b7824 */ /* 0x000fe200078e00ff */
[----:B------:R-:W5:Y:S02]  /*3a1a0*/  LD.E.128 R28, desc[UR4][R28.64] ;  /* 0x000000041c1c7980 */ /* 0x000f64000c101d00 */
[----:B------:R-:W-:Y:S02]  /*3a1b0*/  IADD3.X R33, R97, RZ, R106, P3, P4 ;  /* 0x000000ff61217210 */ /* 0x000fe40001fe846a */
[----:B------:R-:W-:-:S04]  /*3a1c0*/  IADD3 R40, P2, P3, R86, R100, R43 ;  /* 0x0000006456287210 */ /* 0x000fc80007b5e02b */
[----:B------:R-:W5:Y:S01]  /*3a1d0*/  LD.E.128 R32, desc[UR6][R32.64] ;  /* 0x0000000620207980 */ /* 0x000f62000c101d00 */
[----:B------:R-:W-:Y:S01]  /*3a1e0*/  @!P1 IADD3 R100, P4, P5, R86, R100, R41 ;  /* 0x0000006456649210 */ /* 0x000fe20007d9e029 */
[----:B------:R-:W-:-:S12]  /*3a1f0*/  @P6 BRA `(.L_x_4974) ;  /* 0x0000000c00d06947 */ /* 0x000fd80003800000 */
[----:B------:R-:W-:Y:S01]  /*3a200*/  SHF.R.U32.HI R45, RZ, 0x8, R12 ;  /* 0x00000008ff2d7819 */ /* 0x000fe2000001160c */
[----:B-----5:R-:W-:Y:S01]  /*3a210*/  IMAD.MOV.U32 R44, RZ, RZ, R33 ;  /* 0x000000ffff2c7224 */ /* 0x020fe200078e0021 */
[----:B------:R-:W-:Y:S01]  /*3a220*/  SHF.R.U32.HI R74, RZ, 0x8, R15 ;  /* 0x00000008ff4a7819 */ /* 0x000fe2000001160f */
[----:B------:R-:W-:Y:S01]  /*3a230*/  IMAD.MOV.U32 R42, RZ, RZ, R31 ;  /* 0x000000ffff2a7224 */ /* 0x000fe200078e001f */
[----:B------:R-:W-:Y:S02]  /*3a240*/  LOP3.LUT R33, R12, 0xff, RZ, 0xc0, !PT ;  /* 0x000000ff0c217812 */ /* 0x000fe400078ec0ff */
[----:B------:R-:W-:Y:S01]  /*3a250*/  LOP3.LUT R46, R45, 0xff, RZ, 0xc0, !PT ;  /* 0x000000ff2d2e7812 */ /* 0x000fe200078ec0ff */
[----:B------:R-:W-:Y:S01]  /*3a260*/  IMAD.MOV.U32 R45, RZ, RZ, R35 ;  /* 0x000000ffff2d7224 */ /* 0x000fe200078e0023 */
[----:B------:R-:W-:Y:S02]  /*3a270*/  SHF.R.U32.HI R47, RZ, 0x8, R14 ;  /* 0x00000008ff2f7819 */ /* 0x000fe4000001160e */
[----:B------:R-:W-:-:S02]  /*3a280*/  LOP3.LUT R73, R15, 0xff, RZ, 0xc0, !PT ;  /* 0x000000ff0f497812 */ /* 0x000fc400078ec0ff */
[----:B------:R-:W-:Y:S02]  /*3a290*/  LOP3.LUT R74, R74, 0xff, RZ, 0xc0, !PT ;  /* 0x000000ff4a4a7812 */ /* 0x000fe400078ec0ff */
[----:B------:R-:W-:Y:S02]  /*3a2a0*/  PRMT R33, R46, 0x7604, R33 ;  /* 0x000076042e217816 */ /* 0x000fe40000000021 */
[----:B------:R-:W-:Y:S02]  /*3a2b0*/  SHF.R.U32.HI R46, RZ, 0x8, R13 ;  /* 0x00000008ff2e7819 */ /* 0x000fe4000001160d */
        /* <DEDUP_REMOVED lines=13> */
[----:B------:R-:W-:Y:S02]  /*3a390*/  PRMT R77, R77, 0x7604, R72 ;  /* 0x000076044d4d7816 */ /* 0x000fe40000000048 */
[----:B------:R-:W-:-:S02]  /*3a3a0*/  SHF.R.U32.HI R72, RZ, 0x10, R15 ;  /* 0x00000010ff487819 */ /* 0x000fc4000001160f */
[----:B------:R-:W-:Y:S02]  /*3a3b0*/  PRMT R47, R47, 0x7604, R46 ;  /* 0x000076042f2f7816 */ /* 0x000fe4000000002e */
[----:B------:R-:W-:Y:S01]  /*3a3c0*/  SHF.R.U32.HI R46, RZ, 0x10, R13 ;  /* 0x00000010ff2e7819 */ /* 0x000fe2000001160d */
[----:B------:R-:W-:Y:S01]  /*3a3d0*/  IMAD.U32 R72, R72, 0x10000, RZ ;  /* 0x0001000048487824 */ /* 0x000fe200078e00ff */
[----:B------:R-:W-:Y:S02]  /*3a3e0*/  SHF.R.U32.HI R76, RZ, 0x8, R36 ;  /* 0x00000008ff4c7819 */ /* 0x000fe40000011624 */
[----:B------:R-:W-:Y:S01]  /*3a3f0*/  SHF.R.U32.HI R74, RZ, 0x10, R37 ;  /* 0x00000010ff4a7819 */ /* 0x000fe20000011625 */
[----:B------:R-:W-:Y:S01]  /*3a400*/  IMAD.U32 R46, R46, 0x10000, RZ ;  /* 0x000100002e2e7824 */ /* 0x000fe200078e00ff */
[----:B------:R-:W-:Y:S02]  /*3a410*/  LOP3.LUT R75, R36, 0xff, RZ, 0xc0, !PT ;  /* 0x000000ff244b7812 */ /* 0x000fe400078ec0ff */
[----:B------:R-:W-:-:S02]  /*3a420*/  LOP3.LUT R76, R76, 0xff, RZ, 0xc0, !PT ;  /* 0x000000ff4c4c7812 */ /* 0x000fc400078ec0ff */
[----:B------:R-:W-:Y:S02]  /*3a430*/  LOP3.LUT R72, R73, 0xff0000, R72, 0xf8, !PT ;  /* 0x00ff000049487812 */ /* 0x000fe400078ef848 */
[----:B-1----:R-:W-:Y:S02]  /*3a440*/  SHF.R.U32.HI R79, RZ, 0x8, R39 ;  /* 0x00000008ff4f7819 */ /* 0x002fe40000011627 */
[----:B------:R-:W-:Y:S02]  /*3a450*/  SHF.R.U32.HI R73, RZ, 0x18, R13 ;  /* 0x00000018ff497819 */ /* 0x000fe4000001160d */
[----:B------:R-:W-:Y:S01]  /*3a460*/  LOP3.LUT R31, R31, 0xff0000, R46, 0xf8, !PT ;  /* 0x00ff00001f1f7812 */ /* 0x000fe200078ef82e */
[----:B------:R-:W-:Y:S01]  /*3a470*/  IMAD.U32 R46, R74, 0x10000, RZ ;  /* 0x000100004a2e7824 */ /* 0x000fe200078e00ff */
[----:B------:R-:W-:Y:S02]  /*3a480*/  SHF.R.U32.HI R13, RZ, 0x18, R37 ;  /* 0x00000018ff0d7819 */ /* 0x000fe40000011625 */
[----:B------:R-:W-:-:S02]  /*3a490*/  PRMT R75, R76, 0x7604, R75 ;  /* 0x000076044c4b7816 */ /* 0x000fc4000000004b */
[----:B------:R-:W-:Y:S01]  /*3a4a0*/  LOP3.LUT R76, R39, 0xff, RZ, 0xc0, !PT ;  /* 0x000000ff274c7812 */ /* 0x000fe200078ec0ff */
[----:B------:R-:W-:Y:S01]  /*3a4b0*/  IMAD.SHL.U32 R13, R13, 0x1000000, RZ ;  /* 0x010000000d0d7824 */ /* 0x000fe200078e00ff */
[----:B------:R-:W-:Y:S02]  /*3a4c0*/  LOP3.LUT R79, R79, 0xff, RZ, 0xc0, !PT ;  /* 0x000000ff4f4f7812 */ /* 0x000fe400078ec0ff */
[----:B------:R-:W-:Y:S02]  /*3a4d0*/  LOP3.LUT R33, R33, 0xff0000, R12, 0xf8, !PT ;  /* 0x00ff000021217812 */ /* 0x000fe400078ef80c */
[----:B------:R-:W-:Y:S02]  /*3a4e0*/  LOP3.LUT R46, R47, 0xff0000, R46, 0xf8, !PT ;  /* 0x00ff00002f2e7812 */ /* 0x000fe400078ef82e */
[----:B------:R-:W-:Y:S02]  /*3a4f0*/  PRMT R76, R79, 0x7604, R76 ;  /* 0x000076044f4c7816 */ /* 0x000fe4000000004c */
[----:B------:R-:W-:Y:S01]  /*3a500*/  LOP3.LUT R33, R33, 0xff000000, R12, 0xf8, !PT ;  /* 0xff00000021217812 */ /* 0x000fe200078ef80c */
[----:B------:R-:W-:Y:S01]  /*3a510*/  IMAD.SHL.U32 R12, R73, 0x1000000, RZ ;  /* 0x01000000490c7824 */ /* 0x000fe200078e00ff */
[----:B------:R-:W-:-:S02]  /*3a520*/  SHF.R.U32.HI R79, RZ, 0x10, R39 ;  /* 0x00000010ff4f7819 */ /* 0x000fc40000011627 */
[--C-:B------:R-:W-:Y:S02]  /*3a530*/  LOP3.LUT R35, R35, 0xff0000, R14.reuse, 0xf8, !PT ;  /* 0x00ff000023237812 */ /* 0x100fe400078ef80e */
[----:B------:R-:W-:Y:S01]  /*3a540*/  LOP3.LUT R46, R46, R13, RZ, 0xfc, !PT ;  /* 0x0000000d2e2e7212 */ /* 0x000fe200078efcff */
[----:B------:R-:W-:Y:S01]  /*3a550*/  IMAD.U32 R79, R79, 0x10000, RZ ;  /* 0x000100004f4f7824 */ /* 0x000fe200078e00ff */
[----:B------:R-:W-:Y:S02]  /*3a560*/  SHF.R.U32.HI R78, RZ, 0x18, R15 ;  /* 0x00000018ff4e7819 */ /* 0x000fe4000001160f */
[----:B------:R-:W-:Y:S02]  /*3a570*/  LOP3.LUT R14, R35, 0xff000000, R14, 0xf8, !PT ;  /* 0xff000000230e7812 */ /* 0x000fe400078ef80e */
[----:B------:R-:W-:Y:S01]  /*3a580*/  SHF.R.U32.HI R13, RZ, 0x18, R39 ;  /* 0x00000018ff0d7819 */ /* 0x000fe20000011627 */
[----:B------:R-:W-:Y:S01]  /*3a590*/  IMAD.SHL.U32 R39, R78, 0x1000000, RZ ;  /* 0x010000004e277824 */ /* 0x000fe200078e00ff */
[----:B------:R-:W-:-:S02]  /*3a5a0*/  LOP3.LUT R77, R77, 0xff0000, R38, 0xf8, !PT ;  /* 0x00ff00004d4d7812 */ /* 0x000fc400078ef826 */
[----:B------:R-:W-:Y:S02]  /*3a5b0*/  LOP3.LUT R35, R31, R12, RZ, 0xfc, !PT ;  /* 0x0000000c1f237212 */ /* 0x000fe400078efcff */
[----:B------:R-:W-:Y:S02]  /*3a5c0*/  F2FP.F16.E4M3.UNPACK_B R31, R44 ;  /* 0x0000002cff1f723e */ /* 0x000fe400020006ff */
[----:B------:R-:W-:Y:S02]  /*3a5d0*/  F2FP.F16.E4M3.UNPACK_B R73, R46 ;  /* 0x0000002eff49723e */ /* 0x000fe400020006ff */
[----:B------:R-:W-:Y:S01]  /*3a5e0*/  LOP3.LUT R38, R77, 0xff000000, R38, 0xf8, !PT ;  /* 0xff0000004d267812 */ /* 0x000fe200078ef826 */
[----:B------:R-:W-:Y:S01]  /*3a5f0*/  IMAD.SHL.U32 R77, R13, 0x1000000, RZ ;  /* 0x010000000d4d7824 */ /* 0x000fe200078e00ff */
[----:B------:R-:W-:Y:S01]  /*3a600*/  LOP3.LUT R47, R75, 0xff0000, R36, 0xf8, !PT ;  /* 0x00ff00004b2f7812 */ /* 0x000fe200078ef824 */
[----:B------:R-:W-:Y:S01]  /*3a610*/  HADD2.F32 R12, -RZ, R31.H0_H0 ;  /* 0x2000001fff0c7230 */ /* 0x000fe20000004100 */
[----:B------:R-:W-:Y:S01]  /*3a620*/  F2FP.F16.E4M3.UNPACK_B R37, R35 ;  /* 0x00000023ff25723e */ /* 0x000fe200020006ff */
[--C-:B------:R-:W-:Y:S01]  /*3a630*/  HADD2.F32 R74, -RZ, R73.reuse.H0_H0 ;  /* 0x20000049ff4a7230 */ /* 0x100fe20000004100 */
[----:B------:R-:W-:Y:S01]  /*3a640*/  LOP3.LUT R76, R76, 0xff0000, R79, 0xf8, !PT ;  /* 0x00ff00004c4c7812 */ /* 0x000fe200078ef84f */
[----:B------:R-:W-:Y:S01]  /*3a650*/  HADD2.F32 R73, -RZ, R73.H1_H1 ;  /* 0x30000049ff497230 */ /* 0x000fe20000004100 */
[----:B------:R-:W-:-:S02]  /*3a660*/  F2FP.F16.E4M3.UNPACK_B R15, R29 ;  /* 0x0000001dff0f723e */ /* 0x000fc400020006ff */
[----:B------:R-:W-:Y:S01]  /*3a670*/  LOP3.LUT R47, R47, 0xff000000, R36, 0xf8, !PT ;  /* 0xff0000002f2f7812 */ /* 0x000fe200078ef824 */
[----:B------:R-:W-:Y:S01]  /*3a680*/  HADD2.F32 R36, -RZ, R37.H0_H0 ;  /* 0x20000025ff247230 */ /* 0x000fe20000004100 */
[----:B------:R-:W-:Y:S01]  /*3a690*/  LOP3.LUT R75, R72, R39, RZ, 0xfc, !PT ;  /* 0x00000027484b7212 */ /* 0x000fe200078efcff */
[----:B------:R-:W-:Y:S01]  /*3a6a0*/  HADD2.F32 R13, -RZ, R15.H0_H0 ;  /* 0x2000000fff0d7230 */ /* 0x000fe20000004100 */
[----:B------:R-:W-:Y:S01]  /*3a6b0*/  LOP3.LUT R78, R76, R77, RZ, 0xfc, !PT ;  /* 0x0000004d4c4e7212 */ /* 0x000fe200078efcff */
[----:B------:R-:W-:Y:S01]  /*3a6c0*/  HADD2.F32 R39, -RZ, R37.H1_H1 ;  /* 0x30000025ff277230 */ /* 0x000fe20000004100 */
[----:B------:R-:W-:Y:S01]  /*3a6d0*/  F2FP.F16.E4M3.UNPACK_B R44, R44.H1 ;  /* 0x0000002cff2c723e */ /* 0x000fe200030006ff */
[C---:B------:R-:W-:Y:S01]  /*3a6e0*/  FMUL.FTZ R110, R12.reuse, R74 ;  /* 0x0000004a0c6e7220 */ /* 0x040fe20000410000 */
[----:B------:R-:W-:Y:S01]  /*3a6f0*/  F2FP.F16.E4M3.UNPACK_B R76, R46.H1 ;  /* 0x0000002eff4c723e */ /* 0x000fe200030006ff */
[-C--:B------:R-:W-:Y:S01]  /*3a700*/  FMUL.FTZ R79, R12, R36.reuse ;  /* 0x000000240c4f7220 */ /* 0x080fe20000410000 */
[----:B------:R-:W-:Y:S01]  /*3a710*/  F2FP.F16.E4M3.UNPACK_B R37, R35.H1 ;  /* 0x00000023ff25723e */ /* 0x000fe200030006ff */
[----:B------:R-:W-:Y:S01]  /*3a720*/  FFMA.FTZ R12, R13, R36, -R110 ;  /* 0x000000240d0c7223 */ /* 0x000fe2000001086e */
[----:B------:R-:W-:Y:S01]  /*3a730*/  F2FP.F16.E4M3.UNPACK_B R35, R29.H1 ;  /* 0x0000001dff23723e */ /* 0x000fe200030006ff */
[----:B------:R-:W-:-:S02]  /*3a740*/  HADD2.F32 R29, -RZ, R44.H0_H0 ;  /* 0x2000002cff1d7230 */ /* 0x000fc40000004100 */
[----:B------:R-:W-:Y:S01]  /*3a750*/  FFMA.FTZ R13, R13, R74, R79 ;  /* 0x0000004a0d0d7223 */ /* 0x000fe2000001004f */
[----:B------:R-:W-:Y:S02]  /*3a760*/  HADD2.F32 R72, -RZ, R76.H0_H0 ;  /* 0x2000004cff487230 */ /* 0x000fe40000004100 */
[----:B------:R-:W-:Y:S02]  /*3a770*/  HADD2.F32 R36, -RZ, R15.H1_H1 ;  /* 0x3000000fff247230 */ /* 0x000fe40000004100 */
[----:B------:R-:W-:Y:S02]  /*3a780*/  HADD2.F32 R46, -RZ, R37.H0_H0 ;  /* 0x20000025ff2e7230 */ /* 0x000fe40000004100 */
[----:B------:R-:W-:Y:S01]  /*3a790*/  FMUL.FTZ R110, R29, R72 ;  /* 0x000000481d6e7220 */ /* 0x000fe20000410000 */
[----:B------:R-:W-:Y:S02]  /*3a7a0*/  HADD2.F32 R15, -RZ, R31.H1_H1 ;  /* 0x3000001fff0f7230 */ /* 0x000fe40000004100 */
        /* <DEDUP_REMOVED lines=20> */
[----:B------:R-:W-:Y:S01]  /*3a8f0*/  F2FP.F16.E4M3.UNPACK_B R78, R78.H1 ;  /* 0x0000004eff4e723e */ /* 0x000fe200030006ff */
[----:B------:R-:W-:Y:S02]  /*3a900*/  HADD2.F32 R35, -RZ, R35.H1_H1 ;  /* 0x30000023ff237230 */ /* 0x000fe40000004100 */
[C---:B------:R-:W-:Y:S01]  /*3a910*/  FMUL.FTZ R116, R46.reuse, R110 ;  /* 0x0000006e2e747220 */ /* 0x040fe20000410000 */
[----:B------:R-:W-:Y:S02]  /*3a920*/  HADD2.F32 R37, -RZ, R39.H0_H0 ;  /* 0x20000027ff257230 */ /* 0x000fe40000004100 */
[-C--:B------:R-:W-:Y:S01]  /*3a930*/  FMUL.FTZ R111, R46, R76.reuse ;  /* 0x0000004c2e6f7220 */ /* 0x080fe20000410000 */
[----:B------:R-:W-:Y:S01]  /*3a940*/  F2FP.F16.E4M3.UNPACK_B R75, R75.H1 ;  /* 0x0000004bff4b723e */ /* 0x000fe200030006ff */
[C---:B------:R-:W-:Y:S01]  /*3a950*/  FFMA.FTZ R44, R35.reuse, R73, -R112 ;  /* 0x00000049232c7223 */ /* 0x040fe20000010870 */
        /* <DEDUP_REMOVED lines=9> */
[----:B------:R-:W-:Y:S01]  /*3a9f0*/  F2FP.SATFINITE.E4M3.F32.PACK_AB_MERGE_C R46, R46, R31, RZ ;  /* 0x0000001f2e2e723e */ /* 0x000fe200048070ff */
[----:B------:R-:W-:Y:S02]  /*3aa00*/  HADD2.F32 R110, -RZ, R78.H0_H0 ;  /* 0x2000004eff6e7230 */ /* 0x000fe40000004100 */
[C---:B------:R-:W-:Y:S01]  /*3aa10*/  FMUL.FTZ R112, R72.reuse, R79 ;  /* 0x0000004f48707220 */ /* 0x040fe20000410000 */
[----:B------:R-:W-:Y:S02]  /*3aa20*/  HADD2.F32 R77, -RZ, R75.H0_H0 ;  /* 0x2000004bff4d7230 */ /* 0x000fe40000004100 */
[----:B------:R-:W-:Y:S01]  /*3aa30*/  FMUL.FTZ R72, R72, R76 ;  /* 0x0000004c48487220 */ /* 0x000fe20000410000 */
[----:B------:R-:W-:-:S02]  /*3aa40*/  HADD2.F32 R39, -RZ, R39.H1_H1 ;  /* 0x30000027ff277230 */ /* 0x000fc40000004100 */
[C---:B------:R-:W-:Y:S01]  /*3aa50*/  FMUL.FTZ R114, R42.reuse, R110 ;  /* 0x0000006e2a727220 */ /* 0x040fe20000410000 */
[--C-:B------:R-:W-:Y:S02]  /*3aa60*/  HADD2.F32 R45, -RZ, R73.reuse.H0_H0 ;  /* 0x20000049ff2d7230 */ /* 0x100fe40000004100 */
[----:B------:R-:W-:Y:S01]  /*3aa70*/  FMUL.FTZ R111, R42, R77 ;  /* 0x0000004d2a6f7220 */ /* 0x000fe20000410000 */
[----:B------:R-:W-:Y:S02]  /*3aa80*/  HADD2.F32 R73, -RZ, R73.H1_H1 ;  /* 0x30000049ff497230 */ /* 0x000fe40000004100 */
[C---:B------:R-:W-:Y:S01]  /*3aa90*/  FFMA.FTZ R42, R39.reuse, R76, -R112 ;  /* 0x0000004c272a7223 */ /* 0x040fe20000010870 */
[----:B------:R-:W-:Y:S01]  /*3aaa0*/  FFMA.FTZ R72, R39, R79, R72 ;  /* 0x0000004f27487223 */ /* 0x000fe20000010048 */
[C---:B------:R-:W-:Y:S01]  /*3aab0*/  FFMA.FTZ R39, R45.reuse, R77, -R114 ;  /* 0x0000004d2d277223 */ /* 0x040fe20000010872 */
[----:B------:R-:W-:Y:S01]  /*3aac0*/  FFMA.FTZ R45, R45, R110, R111 ;  /* 0x0000006e2d2d7223 */ /* 0x000fe2000001006f */
[----:B------:R-:W-:Y:S01]  /*3aad0*/  F2FP.F16.E4M3.UNPACK_B R79, R32.H1 ;  /* 0x00000020ff4f723e */ /* 0x000fe200030006ff */
[----:B------:R-:W-:Y:S01]  /*3aae0*/  HADD2.F32 R76, -RZ, R74.H1_H1 ;  /* 0x3000004aff4c7230 */ /* 0x000fe20000004100 */
[----:B------:R-:W-:Y:S01]  /*3aaf0*/  F2FP.F16.E4M3.UNPACK_B R112, R47.H1 ;  /* 0x0000002fff70723e */ /* 0x000fe200030006ff */
[----:B------:R-:W-:Y:S01]  /*3ab00*/  HADD2.F32 R111, -RZ, R75.H1_H1 ;  /* 0x3000004bff6f7230 */ /* 0x000fe20000004100 */
[----:B------:R-:W-:Y:S01]  /*3ab10*/  F2FP.F16.E4M3.UNPACK_B R110, R33.H1 ;  /* 0x00000021ff6e723e */ /* 0x000fe200030006ff */
[----:B------:R-:W-:Y:S01]  /*3ab20*/  HADD2.F32 R114, -RZ, R78.H1_H1 ;  /* 0x3000004eff727230 */ /* 0x000fe20000004100 */
[----:B------:R-:W-:Y:S01]  /*3ab30*/  F2FP.F16.E4M3.UNPACK_B R77, R28.H1 ;  /* 0x0000001cff4d723e */ /* 0x000fe200030006ff */
[----:B------:R-:W-:-:S02]  /*3ab40*/  HADD2.F32 R74, -RZ, R79.H0_H0 ;  /* 0x2000004fff4a7230 */ /* 0x000fc40000004100 */
[C---:B------:R-:W-:Y:S01]  /*3ab50*/  FMUL.FTZ R115, R76.reuse, R111 ;  /* 0x0000006f4c737220 */ /* 0x040fe20000410000 */
[----:B------:R-:W-:Y:S02]  /*3ab60*/  HADD2.F32 R113, -RZ, R112.H0_H0 ;  /* 0x20000070ff717230 */ /* 0x000fe40000004100 */
[-C--:B------:R-:W-:Y:S01]  /*3ab70*/  FMUL.FTZ R120, R76, R114.reuse ;  /* 0x000000724c787220 */ /* 0x080fe20000410000 */
[----:B------:R-:W-:Y:S02]  /*3ab80*/  HADD2.F32 R78, -RZ, R110.H0_H0 ;  /* 0x2000006eff4e7230 */ /* 0x000fe40000004100 */
[----:B------:R-:W-:Y:S01]  /*3ab90*/  FFMA.FTZ R76, R73, R114, R115 ;  /* 0x00000072494c7223 */ /* 0x000fe20000010073 */
[----:B------:R-:W-:Y:S02]  /*3aba0*/  HADD2.F32 R75, -RZ, R77.H0_H0 ;  /* 0x2000004dff4b7230 */ /* 0x000fe40000004100 */
[----:B------:R-:W-:Y:S01]  /*3abb0*/  FMUL.FTZ R116, R74, R113 ;  /* 0x000000714a747220 */ /* 0x000fe20000410000 */
[----:B------:R-:W-:-:S02]  /*3abc0*/  HADD2.F32 R79, -RZ, R79.H1_H1 ;  /* 0x3000004fff4f7230 */ /* 0x000fc40000004100 */
[-C--:B------:R-:W-:Y:S01]  /*3abd0*/  FMUL.FTZ R118, R74, R78.reuse ;  /* 0x0000004e4a767220 */ /* 0x080fe20000410000 */
[----:B------:R-:W-:Y:S01]  /*3abe0*/  FFMA.FTZ R74, R73, R111, -R120 ;  /* 0x0000006f494a7223 */ /* 0x000fe20000010878 */
[C---:B------:R-:W-:Y:S01]  /*3abf0*/  FFMA.FTZ R73, R75.reuse, R78, -R116 ;  /* 0x0000004e4b497223 */ /* 0x040fe20000010874 */
[----:B------:R-:W-:Y:S02]  /*3ac00*/  HADD2.F32 R111, -RZ, R110.H1_H1 ;  /* 0x3000006eff6f7230 */ /* 0x000fe40000004100 */
[----:B------:R-:W-:Y:S01]  /*3ac10*/  FFMA.FTZ R75, R75, R113, R118 ;  /* 0x000000714b4b7223 */ /* 0x000fe20000010076 */
[----:B------:R-:W-:Y:S01]  /*3ac20*/  HADD2.F32 R115, -RZ, R112.H1_H1 ;  /* 0x30000070ff737230 */ /* 0x000fe20000004100 */
[----:B------:R-:W-:Y:S01]  /*3ac30*/  F2FP.F16.E4M3.UNPACK_B R32, R32 ;  /* 0x00000020ff20723e */ /* 0x000fe200020006ff */
[----:B------:R-:W-:Y:S01]  /*3ac40*/  HADD2.F32 R78, -RZ, R77.H1_H1 ;  /* 0x3000004dff4e7230 */ /* 0x000fe20000004100 */
[----:B------:R-:W-:Y:S01]  /*3ac50*/  F2FP.F16.E4M3.UNPACK_B R113, R47 ;  /* 0x0000002fff71723e */ /* 0x000fe200020006ff */
[C---:B------:R-:W-:Y:S01]  /*3ac60*/  FMUL.FTZ R116, R79.reuse, R111 ;  /* 0x0000006f4f747220 */ /* 0x040fe20000410000 */
[----:B------:R-:W-:Y:S01]  /*3ac70*/  F2FP.F16.E4M3.UNPACK_B R110, R33 ;  /* 0x00000021ff6e723e */ /* 0x000fe200020006ff */
[----:B------:R-:W-:Y:S01]  /*3ac80*/  FMUL.FTZ R33, R79, R115 ;  /* 0x000000734f217220 */ /* 0x000fe20000410000 */
[----:B------:R-:W-:Y:S01]  /*3ac90*/  F2FP.F16.E4M3.UNPACK_B R77, R28 ;  /* 0x0000001cff4d723e */ /* 0x000fe200020006ff */
[----:B------:R-:W-:Y:S01]  /*3aca0*/  HADD2.F32 R47, -RZ, R32.H0_H0 ;  /* 0x20000020ff2f7230 */ /* 0x000fe20000004100 */
[----:B------:R-:W-:Y:S01]  /*3acb0*/  F2FP.SATFINITE.E4M3.F32.PACK_AB_MERGE_C R39, R74, R39, RZ ;  /* 0x000000274a27723e */ /* 0x000fe200048070ff */
[----:B------:R-:W-:-:S02]  /*3acc0*/  HADD2.F32 R114, -RZ, R113.H0_H0 ;  /* 0x20000071ff727230 */ /* 0x000fc40000004100 */
[C---:B------:R-:W-:Y:S01]  /*3acd0*/  FFMA.FTZ R28, R78.reuse, R111, -R33 ;  /* 0x0000006f4e1c7223 */ /* 0x040fe20000010821 */
[----:B------:R-:W-:Y:S02]  /*3ace0*/  HADD2.F32 R112, -RZ, R110.H0_H0 ;  /* 0x2000006eff707230 */ /* 0x000fe40000004100 */
[----:B------:R-:W-:Y:S01]  /*3acf0*/  FFMA.FTZ R78, R78, R115, R116 ;  /* 0x000000734e4e7223 */ /* 0x000fe20000010074 */
        /* <DEDUP_REMOVED lines=43> */
[----:B------:R-:W-:Y:S01]  /*3afb0*/  F2FP.SATFINITE.E4M3.F32.PACK_AB_MERGE_C R13, R36, R13, R46 ;  /* 0x0000000d240d723e */ /* 0x000fe2000480702e */
        /* <DEDUP_REMOVED lines=18> */
[----:B------:R-:W-:Y:S01]  /*3b0e0*/  F2FP.SATFINITE.E4M3.F32.PACK_AB_MERGE_C R32, R118, R33, R75 ;  /* 0x000000217620723e */ /* 0x000fe2000480704b */
[----:B------:R-:W-:Y:S01]  /*3b0f0*/  IMAD.MOV.U32 R33, RZ, RZ, R13 ;  /* 0x000000ffff217224 */ /* 0x000fe200078e000d */
[----:B------:R-:W-:-:S02]  /*3b100*/  F2FP.SATFINITE.E4M3.F32.PACK_AB_MERGE_C R29, R15, R12, R29 ;  /* 0x0000000c0f1d723e */ /* 0x000fc4000480701d */
[----:B------:R-:W-:Y:S02]  /*3b110*/  F2FP.SATFINITE.E4M3.F32.PACK_AB_MERGE_C R35, R72, R37, R45 ;  /* 0x000000254823723e */ /* 0x000fe4000480702d */
[----:B------:R-:W-:Y:S02]  /*3b120*/  F2FP.SATFINITE.E4M3.F32.PACK_AB_MERGE_C R30, R14, R113, R119 ;  /* 0x000000710e1e723e */ /* 0x000fe40004807077 */
[----:B------:R-:W-:-:S07]  /*3b130*/  F2FP.SATFINITE.E4M3.F32.PACK_AB_MERGE_C R34, R79, R38, R110 ;  /* 0x000000264f22723e */ /* 0x000fce000480706e */
.L_x_4974:
[----:B------:R-:W-:Y:S05]  /*3b140*/  BSYNC B3 ;  /* 0x0000000000037941 */ /* 0x000fea0003800000 */
.L_x_4973:
[C---:B------:R-:W-:Y:S02]  /*3b150*/  R2UR UR4, R84.reuse ;  /* 0x00000000540472ca */ /* 0x040fe400000e0000 */
[C---:B------:R-:W-:Y:S02]  /*3b160*/  R2UR UR5, R85.reuse ;  /* 0x00000000550572ca */ /* 0x040fe400000e0000 */
[----:B------:R-:W-:Y:S02]  /*3b170*/  @!P1 R2UR UR6, R84 ;  /* 0x00000000540692ca */ /* 0x000fe400000e0000 */
[----:B------:R-:W-:Y:S02]  /*3b180*/  @!P1 R2UR UR7, R85 ;  /* 0x00000000550792ca */ /* 0x000fe400000e0000 */
[----:B------:R-:W-:Y:S02]  /*3b190*/  SHF.R.S32.HI R43, RZ, 0x1f, R43 ;  /* 0x0000001fff2b7819 */ /* 0x000fe4000001142b */
[----:B------:R-:W-:-:S02]  /*3b1a0*/  @!P1 SHF.R.S32.HI R12, RZ, 0x1f, R41 ;  /* 0x0000001fff0c9819 */ /* 0x000fc40000011429 */
[CC--:B------:R-:W-:Y:S02]  /*3b1b0*/  IADD3.X R41, R87.reuse, R109.reuse, R43, P2, P3 ;  /* 0x0000006d57297210 */ /* 0x0c0fe400017e642b */
[----:B------:R-:W-:-:S03]  /*3b1c0*/  @!P1 IADD3.X R101, R87, R109, R12, P4, P5 ;  /* 0x0000006d57659210 */ /* 0x000fc600027ea40c */
[----:B-----5:R0:W-:Y:S04]  /*3b1d0*/  ST.E.128 desc[UR4][R40.64], R28 ;  /* 0x0000001c28007985 */ /* 0x0201e8000c101d04 */
[----:B------:R0:W-:Y:S02]  /*3b1e0*/  @!P1 ST.E.128 desc[UR6][R100.64], R32 ;  /* 0x0000002064009985 */ /* 0x0001e4000c101d06 */
.L_x_4964:
[----:B------:R-:W-:Y:S05]  /*3b1f0*/  BSYNC B2 ;  /* 0x0000000000027941 */ /* 0x000fea0003800000 */
.L_x_4963:
[----:B------:R-:W-:Y:S02]  /*3b200*/  R2UR UR4, R84 ;  /* 0x00000000540472ca */ /* 0x000fe400000e0000 */
[----:B------:R-:W-:-:S13]  /*3b210*/  R2UR UR5, R85 ;  /* 0x00000000550572ca */ /* 0x000fda00000e0000 */
[----:B------:R-:W2:Y:S01]  /*3b220*/  LD.E R12, desc[UR4][R92.64+0xc] ;  /* 0x00000c045c0c7980 */ /* 0x000ea2000c101900 */
[----:B------:R-:W-:Y:S01]  /*3b230*/  LEA.HI.SX32 R39, R108, 0x80, 0x1f ;  /* 0x000000806c277811 */ /* 0x000fe200078ffaff */
[----:B0-----:R-:W-:Y:S01]  /*3b240*/  IMAD R28, R99, R25, RZ ;  /* 0x00000019631c7224 */ /* 0x001fe200078e02ff */
[----:B------:R-:W-:-:S05]  /*3b250*/  SHF.R.S32.HI R15, RZ, 0x1f, R25 ;  /* 0x0000001fff0f7819 */ /* 0x000fca0000011419 */
[----:B------:R-:W-:Y:S01]  /*3b260*/  IMAD R99, R98, R15, R28 ;  /* 0x0000000f62637224 */ /* 0x000fe200078e021c */
[----:B------:R-:W-:Y:S01]  /*3b270*/  SHF.R.S32.HI R15, RZ, 0x1f, R39 ;  /* 0x0000001fff0f7819 */ /* 0x000fe20000011427 */
[----:B--2---:R-:W-:-:S05]  /*3b280*/  IMAD R12, R25, -0xa0, R12 ;  /* 0xffffff60190c7824 */ /* 0x004fca00078e020c */
[----:B------:R-:W-:Y:S01]  /*3b290*/  VIMNMX R14, R12, 0xa0, PT ;  /* 0x000000a00c0e7848 */ /* 0x000fe20003fe0100 */
[----:B------:R-:W-:-:S03]  /*3b2a0*/  IMAD.WIDE.U32 R12, R98, R25, RZ ;  /* 0x00000019620c7225 */ /* 0x000fc600078e00ff */
[----:B------:R-:W-:Y:S01]  /*3b2b0*/  ISETP.GE.AND P1, PT, R39, R14, PT ;  /* 0x0000000e2700720c */ /* 0x000fe20003f26270 */
[----:B------:R-:W-:Y:S02]  /*3b2c0*/  IMAD R14, R91, R39, RZ ;  /* 0x000000275b0e7224 */ /* 0x000fe400078e02ff */
[----:B------:R-:W-:Y:S02]  /*3b2d0*/  IMAD.IADD R13, R13, 0x1, R99 ;  /* 0x000000010d0d7824 */ /* 0x000fe400078e0263 */
[C---:B------:R-:W-:Y:S02]  /*3b2e0*/  IMAD R15, R90.reuse, R15, R14 ;  /* 0x0000000f5a0f7224 */ /* 0x040fe400078e020e */
[----:B------:R-:W-:-:S06]  /*3b2f0*/  IMAD.WIDE.U32 R90, R90, R39, R12 ;  /* 0x000000275a5a7225 */ /* 0x000fcc00078e000c */
[----:B------:R-:W-:Y:S05]  /*3b300*/  @P1 BRA `(.L_x_4932) ;  /* 0x0000004800501947 */ /* 0x000fea0003800000 */
[----:B------:R-:W-:Y:S02]  /*3b310*/  R2UR UR4, R84 ;  /* 0x00000000540472ca */ /* 0x000fe400000e0000 */
[----:B------:R-:W-:-:S13]  /*3b320*/  R2UR UR5, R85 ;  /* 0x00000000550572ca */ /* 0x000fda00000e0000 */
[----:B-----5:R-:W2:Y:S01]  /*3b330*/  LD.E.U8 R12, desc[UR4][R94.64] ;  /* 0x000000045e0c7980 */ /* 0x020ea2000c101100 */
[----:B------:R-:W-:Y:S01]  /*3b340*/  BSSY B2, `(.L_x_4975) ;  /* 0x0000142000027945 */ /* 0x000fe20003800000 */
[----:B------:R-:W-:Y:S01]  /*3b350*/  IMAD.IADD R37, R91, 0x1, R15 ;  /* 0x000000015b257824 */ /* 0x000fe200078e020f */
[----:B--2---:R-:W-:-:S04]  /*3b360*/  LOP3.LUT R12, R12, 0x1, RZ, 0xc0, !PT ;  /* 0x000000010c0c7812 */ /* 0x004fc800078ec0ff */
[----:B------:R-:W-:-:S13]  /*3b370*/  ISETP.NE.U32.AND P1, PT, R12, 0x1, PT ;  /* 0x000000010c00780c */ /* 0x000fda0003f25070 */
[----:B------:R-:W-:Y:S05]  /*3b380*/  @P1 BRA `(.L_x_4976) ;  /* 0x0000001000f41947 */ /* 0x000fea0003800000 */
[----:B------:R-:W-:Y:S02]  /*3b390*/  R2UR UR4, R84 ;  /* 0x00000000540472ca */ /* 0x000fe400000e0000 */
[----:B------:R-:W-:-:S13]  /*3b3a0*/  R2UR UR5, R85 ;  /* 0x00000000550572ca */ /* 0x000fda00000e0000 */
[----:B------:R-:W2:Y:S01]  /*3b3b0*/  LD.E R12, desc[UR4][R92.64+0x4] ;  /* 0x000004045c0c7980 */ /* 0x000ea2000c101900 */
[----:B------:R-:W-:Y:S01]  /*3b3c0*/  IMAD.IADD R14, R102, 0x1, -R103 ;  /* 0x00000001660e7824 */ /* 0x000fe200078e0a67 */
[----:B------:R-:W-:Y:S02]  /*3b3d0*/  SHF.R.S32.HI R30, RZ, 0x1f, R39 ;  /* 0x0000001fff1e7819 */ /* 0x000fe40000011427 */
[-C--:B------:R-:W-:Y:S02]  /*3b3e0*/  LEA.HI R29, R39, R39.reuse, RZ, 0x1 ;  /* 0x00000027271d7211 */ /* 0x080fe400078f08ff */
[----:B------:R-:W-:Y:S02]  /*3b3f0*/  LEA.HI R31, R30, R39, RZ, 0x3 ;  /* 0x000000271e1f7211 */ /* 0x000fe400078f18ff */
[C---:B------:R-:W-:Y:S01]  /*3b400*/  LOP3.LUT R30, R29.reuse, 0x3fffffe, RZ, 0xc0, !PT ;  /* 0x03fffffe1d1e7812 */ /* 0x040fe200078ec0ff */
[----:B------:R-:W-:Y:S01]  /*3b410*/  IMAD.SHL.U32 R29, R29, 0x40, RZ ;  /* 0x000000401d1d7824 */ /* 0x000fe200078e00ff */
[----:B------:R-:W-:Y:S01]  /*3b420*/  R2UR UR6, R84 ;  /* 0x00000000540672ca */ /* 0x000fe200000e0000 */
[----:B------:R-:W-:Y:S01]  /*3b430*/  IMAD.SHL.U32 R31, R31, 0x40, RZ ;  /* 0x000000401f1f7824 */ /* 0x000fe200078e00ff */
[----:B------:R-:W-:Y:S01]  /*3b440*/  R2UR UR7, R85 ;  /* 0x00000000550772ca */ /* 0x000fe200000e0000 */
[----:B------:R-:W-:Y:S01]  /*3b450*/  IMAD.IADD R30, R39, 0x1, -R30 ;  /* 0x00000001271e7824 */ /* 0x000fe200078e0a1e */
[----:B------:R-:W-:-:S02]  /*3b460*/  LOP3.LUT R29, R29, 0x180, RZ, 0xc0, !PT ;  /* 0x000001801d1d7812 */ /* 0x000fc400078ec0ff */
[----:B------:R-:W-:-:S05]  /*3b470*/  LOP3.LUT R31, R31, 0xfffffe00, RZ, 0xc0, !PT ;  /* 0xfffffe001f1f7812 */ /* 0x000fca00078ec0ff */
[----:B------:R-:W-:Y:S01]  /*3b480*/  IMAD R30, R30, 0x40, R31 ;  /* 0x000000401e1e7824 */ /* 0x000fe200078e021f */
        /* <DEDUP_REMOVED lines=13> */
[----:B------:R-:W-:-:S02]  /*3b560*/  SHF.R.U32.HI R15, RZ, 0x3, R29 ;  /* 0x00000003ff0f7819 */ /* 0x000fc4000001161d */
[----:B------:R-:W-:Y:S02]  /*3b570*/  LEA.HI.SX32 R28, R28, R41, 0x1b ;  /* 0x000000291c1c7211 */ /* 0x000fe400078fdaff */
[----:B------:R-:W-:Y:S02]  /*3b580*/  SHF.R.S32.HI R13, RZ, 0x6, R12 ;  /* 0x00000006ff0d7819 */ /* 0x000fe4000001140c */
[----:B------:R-:W-:Y:S01]  /*3b590*/  SHF.R.S32.HI R33, RZ, 0x1f, R28 ;  /* 0x0000001fff217819 */ /* 0x000fe2000001141c */
[----:B------:R-:W-:Y:S01]  /*3b5a0*/  IMAD.SHL.U32 R35, R28, 0x10, RZ ;  /* 0x000000101c237824 */ /* 0x000fe200078e00ff */
[----:B------:R-:W-:Y:S01]  /*3b5b0*/  LOP3.LUT R14, R29, 0x30, R14, 0xf8, !PT ;  /* 0x000000301d0e7812 */ /* 0x000fe200078ef80e */
[----:B------:R-:W-:Y:S01]  /*3b5c0*/  IMAD R13, R13, 0x2800, R30 ;  /* 0x000028000d0d7824 */ /* 0x000fe200078e021e */
[----:B------:R-:W-:Y:S02]  /*3b5d0*/  LEA.HI R33, R33, R28, RZ, 0x2 ;  /* 0x0000001c21217211 */ /* 0x000fe400078f10ff */
[----:B------:R-:W-:-:S02]  /*3b5e0*/  LOP3.LUT R12, R29, 0x30, R35, 0xf8, !PT ;  /* 0x000000301d0c7812 */ /* 0x000fc400078ef823 */
[----:B------:R-:W-:Y:S02]  /*3b5f0*/  SHF.R.S32.HI R33, RZ, 0x2, R33 ;  /* 0x00000002ff217819 */ /* 0x000fe40000011421 */
[-C--:B------:R-:W-:Y:S02]  /*3b600*/  LOP3.LUT R14, R14, R15.reuse, RZ, 0x3c, !PT ;  /* 0x0000000f0e0e7212 */ /* 0x080fe400078e3cff */
[----:B------:R-:W-:Y:S01]  /*3b610*/  LOP3.LUT R12, R12, R15, RZ, 0x3c, !PT ;  /* 0x0000000f0c0c7212 */ /* 0x000fe200078e3cff */
[----:B------:R-:W-:Y:S02]  /*3b620*/  IMAD R33, R33, 0x2800, R30 ;  /* 0x0000280021217824 */ /* 0x000fe400078e021e */
[----:B------:R-:W-:Y:S02]  /*3b630*/  IMAD.IADD R13, R13, 0x1, R14 ;  /* 0x000000010d0d7824 */ /* 0x000fe400078e020e */
[----:B------:R-:W-:-:S03]  /*3b640*/  IMAD.IADD R33, R33, 0x1, R12 ;  /* 0x0000000121217824 */ /* 0x000fc600078e020c */
[C-C-:B------:R-:W-:Y:S02]  /*3b650*/  IADD3 R12, P1, P2, R96.reuse, R13, R105.reuse ;  /* 0x0000000d600c7210 */ /* 0x140fe40007a3e069 */
[----:B------:R-:W-:Y:S02]  /*3b660*/  IADD3 R28, P3, P4, R96, R33, R105 ;  /* 0x00000021601c7210 */ /* 0x000fe40007c7e069 */
[--C-:B------:R-:W-:Y:S02]  /*3b670*/  IADD3.X R13, R97, RZ, R106.reuse, P1, P2 ;  /* 0x000000ff610d7210 */ /* 0x100fe40000fe446a */
[----:B------:R-:W-:Y:S02]  /*3b680*/  ISETP.GE.AND P2, PT, R107, R32, PT ;  /* 0x000000206b00720c */ /* 0x000fe40003f46270 */
[----:B------:R-:W-:Y:S01]  /*3b690*/  IADD3.X R29, R97, RZ, R106, P3, P4 ;  /* 0x000000ff611d7210 */ /* 0x000fe20001fe846a */
[----:B------:R-:W-:Y:S01]  /*3b6a0*/  IMAD.SHL.U32 R41, R41, 0x10, RZ ;  /* 0x0000001029297824 */ /* 0x000fe200078e00ff */
[----:B------:R-:W5:Y:S01]  /*3b6b0*/  LD.E.128 R12, desc[UR4][R12.64] ;  /* 0x000000040c0c7980 */ /* 0x000f62000c101d00 */
[----:B------:R-:W-:-:S03]  /*3b6c0*/  ISETP.GE.AND P1, PT, R35, R102, PT ;  /* 0x000000662300720c */ /* 0x000fc60003f26270 */
[----:B------:R-:W5:Y:S01]  /*3b6d0*/  LD.E.128 R28, desc[UR6][R28.64] ;  /* 0x000000061c1c7980 */ /* 0x000f62000c101d00 */
[----:B------:R-:W-:-:S04]  /*3b6e0*/  SHF.R.S32.HI R33, RZ, 0x1f, R41 ;  /* 0x0000001fff217819 */ /* 0x000fc80000011429 */
[----:B------:R-:W-:Y:S05]  /*3b6f0*/  @P2 BRA `(.L_x_4978) ;  /* 0x0000000c00e82947 */ /* 0x000fea0003800000 */
[----:B-----5:R-:W-:Y:S01]  /*3b700*/  IMAD.MOV.U32 R32, RZ, RZ, R13 ;  /* 0x000000ffff207224 */ /* 0x020fe200078e000d */
[----:B------:R-:W-:Y:S01]  /*3b710*/  SHF.R.U32.HI R13, RZ, 0x8, R56 ;  /* 0x00000008ff0d7819 */ /* 0x000fe20000011638 */
[----:B------:R-:W-:Y:S01]  /*3b720*/  IMAD.MOV.U32 R34, RZ, RZ, R29 ;  /* 0x000000ffff227224 */ /* 0x000fe200078e001d */
[----:B------:R-:W-:Y:S01]  /*3b730*/  LOP3.LUT R36, R56, 0xff, RZ, 0xc0, !PT ;  /* 0x000000ff38247812 */ /* 0x000fe200078ec0ff */
[----:B------:R-:W-:Y:S01]  /*3b740*/  IMAD.MOV.U32 R29, RZ, RZ, R15 ;  /* 0x000000ffff1d7224 */ /* 0x000fe200078e000f */
[----:B------:R-:W-:Y:S02]  /*3b750*/  LOP3.LUT R13, R13, 0xff, RZ, 0xc0, !PT ;  /* 0x000000ff0d0d7812 */ /* 0x000fe400078ec0ff */
[----:B------:R-:W-:Y:S02]  /*3b760*/  SHF.R.U32.HI R15, RZ, 0x8, R57 ;  /* 0x00000008ff0f7819 */ /* 0x000fe40000011639 */
        /* <DEDUP_REMOVED lines=11> */
[----:B------:R-:W-:Y:S02]  /*3b820*/  LOP3.LUT R47, R68, 0xff, RZ, 0xc0, !PT ;  /* 0x000000ff442f7812 */ /* 0x000fe400078ec0ff */
[----:B------:R-:W-:Y:S02]  /*3b830*/  SHF.R.U32.HI R13, RZ, 0x8, R69 ;  /* 0x00000008ff0d7819 */ /* 0x000fe40000011645 */
        /* <DEDUP_REMOVED lines=17> */
[----:B------:R-:W-:Y:S02]  /*3b950*/  SHF.R.U32.HI R15, RZ, 0x10, R57 ;  /* 0x00000010ff0f7819 */ /* 0x000fe40000011639 */
[----:B------:R-:W-:-:S02]  /*3b960*/  LOP3.LUT R40, R40, 0xff, RZ, 0xc0, !PT ;  /* 0x000000ff28287812 */ /* 0x000fc400078ec0ff */
[----:B------:R-:W-:Y:S02]  /*3b970*/  LOP3.LUT R13, R13, 0xff, RZ, 0xc0, !PT ;  /* 0x000000ff0d0d7812 */ /* 0x000fe400078ec0ff */
[----:B------:R-:W-:Y:S02]  /*3b980*/  SHF.R.U32.HI R42, RZ, 0x10, R59 ;  /* 0x00000010ff2a7819 */ /* 0x000fe4000001163b */
[----:B------:R-:W-:Y:S02]  /*3b990*/  LOP3.LUT R15, R15, 0xff, RZ, 0xc0, !PT ;  /* 0x000000ff0f0f7812 */ /* 0x000fe400078ec0ff */
[----:B------:R-:W-:Y:S02]  /*3b9a0*/  PRMT R43, R40, 0x7054, R43 ;  /* 0x00007054282b7816 */ /* 0x000fe4000000002b */
[----:B------:R-:W-:Y:S02]  /*3b9b0*/  PRMT R13, R13, 0x7054, R36 ;  /* 0x000070540d0d7816 */ /* 0x000fe40000000024 */
[----:B------:R-:W-:-:S02]  /*3b9c0*/  SHF.R.U32.HI R40, RZ, 0x10, R70 ;  /* 0x00000010ff287819 */ /* 0x000fc40000011646 */
[----:B------:R-:W-:Y:S02]  /*3b9d0*/  LOP3.LUT R36, R42, 0xff, RZ, 0xc0, !PT ;  /* 0x000000ff2a247812 */ /* 0x000fe400078ec0ff */
[----:B------:R-:W-:Y:S02]  /*3b9e0*/  SHF.R.U32.HI R42, RZ, 0x10, R69 ;  /* 0x00000010ff2a7819 */ /* 0x000fe40000011645 */
[----:B------:R-:W-:Y:S02]  /*3b9f0*/  PRMT R15, R15, 0x7054, R38 ;  /* 0x000070540f0f7816 */ /* 0x000fe40000000026 */
[----:B------:R-:W-:Y:S02]  /*3ba00*/  SHF.R.U32.HI R38, RZ, 0x10, R68 ;  /* 0x00000010ff267819 */ /* 0x000fe40000011644 */
[----:B------:R-:W-:Y:S02]  /*3ba10*/  LOP3.LUT R40, R40, 0xff, RZ, 0xc0, !PT ;  /* 0x000000ff28287812 */ /* 0x000fe400078ec0ff */
[----:B------:R-:W-:-:S02]  /*3ba20*/  PRMT R45, R36, 0x7054, R45 ;  /* 0x00007054242d7816 */ /* 0x000fc4000000002d */
[----:B------:R-:W-:Y:S02]  /*3ba30*/  LOP3.LUT R36, R42, 0xff, RZ, 0xc0, !PT ;  /* 0x000000ff2a247812 */ /* 0x000fe400078ec0ff */
[----:B------:R-:W-:Y:S02]  /*3ba40*/  LOP3.LUT R38, R38, 0xff, RZ, 0xc0, !PT ;  /* 0x000000ff26267812 */ /* 0x000fe400078ec0ff */
[----:B------:R-:W-:Y:S02]  /*3ba50*/  PRMT R75, R40, 0x7054, R75 ;  /* 0x00007054284b7816 */ /* 0x000fe4000000004b */
[----:B------:R-:W-:Y:S02]  /*3ba60*/  SHF.R.U32.HI R42, RZ, 0x10, R71 ;  /* 0x00000010ff2a7819 */ /* 0x000fe40000011647 */
[----:B------:R-:W-:Y:S02]  /*3ba70*/  SHF.R.U32.HI R40, RZ, 0x18, R57 ;  /* 0x00000018ff287819 */ /* 0x000fe40000011639 */
[----:B------:R-:W-:-:S02]  /*3ba80*/  PRMT R36, R36, 0x7054, R73 ;  /* 0x0000705424247816 */ /* 0x000fc40000000049 */
[----:B------:R-:W-:Y:S02]  /*3ba90*/  SHF.R.U32.HI R57, RZ, 0x18, R69 ;  /* 0x00000018ff397819 */ /* 0x000fe40000011645 */
[----:B------:R-:W-:Y:S02]  /*3baa0*/  PRMT R47, R38, 0x7054, R47 ;  /* 0x00007054262f7816 */ /* 0x000fe4000000002f */
[----:B------:R-:W-:Y:S02]  /*3bab0*/  LOP3.LUT R38, R42, 0xff, RZ, 0xc0, !PT ;  /* 0x000000ff2a267812 */ /* 0x000fe400078ec0ff */
[----:B------:R-:W-:Y:S02]  /*3bac0*/  PRMT R46, R57, 0x654, R36 ;  /* 0x00000654392e7816 */ /* 0x000fe40000000024 */
[----:B------:R-:W-:Y:S02]  /*3bad0*/  PRMT R77, R38, 0x7054, R77 ;  /* 0x00007054264d7816 */ /* 0x000fe4000000004d */
[----:B------:R-:W-:-:S02]  /*3bae0*/  PRMT R40, R40, 0x654, R15 ;  /* 0x0000065428287816 */ /* 0x000fc4000000000f */
[----:B------:R-:W-:Y:S02]  /*3baf0*/  F2FP.F16.E4M3.UNPACK_B R38, R34 ;  /* 0x00000022ff26723e */ /* 0x000fe400020006ff */
[----:B------:R-:W-:Y:S02]  /*3bb00*/  F2FP.F16.E4M3.UNPACK_B R57, R46 ;  /* 0x0000002eff39723e */ /* 0x000fe400020006ff */
[----:B------:R-:W-:Y:S02]  /*3bb10*/  F2FP.F16.E4M3.UNPACK_B R42, R40 ;  /* 0x00000028ff2a723e */ /* 0x000fe400020006ff */
[----:B------:R-:W-:Y:S01]  /*3bb20*/  LOP3.LUT R56, R13, 0xff000000, R56, 0xf8, !PT ;  /* 0xff0000000d387812 */ /* 0x000fe200078ef838 */
[----:B------:R-:W-:Y:S01]  /*3bb30*/  HADD2.F32 R13, -RZ, R38.H0_H0 ;  /* 0x20000026ff0d7230 */ /* 0x000fe20000004100 */
[----:B------:R-:W-:Y:S01]  /*3bb40*/  F2FP.F16.E4M3.UNPACK_B R36, R32 ;  /* 0x00000020ff24723e */ /* 0x000fe200020006ff */
[----:B------:R-:W-:Y:S01]  /*3bb50*/  HADD2.F32 R72, -RZ, R57.H0_H0 ;  /* 0x20000039ff487230 */ /* 0x000fe20000004100 */
[----:B-1----:R-:W-:Y:S01]  /*3bb60*/  SHF.R.U32.HI R78, RZ, 0x18, R59 ;  /* 0x00000018ff4e7819 */ /* 0x002fe2000001163b */
[----:B------:R-:W-:Y:S01]  /*3bb70*/  HADD2.F32 R44, -RZ, R42.H0_H0 ;  /* 0x2000002aff2c7230 */ /* 0x000fe20000004100 */
[----:B------:R-:W-:Y:S01]  /*3bb80*/  LOP3.LUT R58, R43, 0xff000000, R58, 0xf8, !PT ;  /* 0xff0000002b3a7812 */ /* 0x000fe200078ef83a */
[----:B------:R-:W-:-:S02]  /*3bb90*/  HADD2.F32 R15, -RZ, R36.H0_H0 ;  /* 0x20000024ff0f7230 */ /* 0x000fc40000004100 */
[C---:B------:R-:W-:Y:S01]  /*3bba0*/  FMUL.FTZ R74, R13.reuse, R72 ;  /* 0x000000480d4a7220 */ /* 0x040fe20000410000 */
[----:B------:R-:W-:Y:S01]  /*3bbb0*/  PRMT R69, R78, 0x654, R45 ;  /* 0x000006544e457816 */ /* 0x000fe2000000002d */
[-C--:B------:R-:W-:Y:S01]  /*3bbc0*/  FMUL.FTZ R43, R13, R44.reuse ;  /* 0x0000002c0d2b7220 */ /* 0x080fe20000410000 */
[----:B------:R-:W-:Y:S01]  /*3bbd0*/  SHF.R.U32.HI R76, RZ, 0x18, R71 ;  /* 0x00000018ff4c7819 */ /* 0x000fe20000011647 */
[----:B------:R-:W-:Y:S02]  /*3bbe0*/  HADD2.F32 R45, -RZ, R42.H1_H1 ;  /* 0x3000002aff2d7230 */ /* 0x000fe40000004100 */
        /* <DEDUP_REMOVED lines=8> */
[----:B------:R-:W-:Y:S01]  /*3bc70*/  HADD2.F32 R32, -RZ, R42.H0_H0 ;  /* 0x2000002aff207230 */ /* 0x000fe20000004100 */
[----:B------:R-:W-:Y:S01]  /*3bc80*/  LOP3.LUT R68, R47, 0xff000000, R68, 0xf8, !PT ;  /* 0xff0000002f447812 */ /* 0x000fe200078ef844 */
        /* <DEDUP_REMOVED lines=8> */
[----:B------:R-:W-:Y:S01]  /*3bd10*/  PRMT R77, R76, 0x654, R77 ;  /* 0x000006544c4d7816 */ /* 0x000fe2000000004d */
        /* <DEDUP_REMOVED lines=8> */
[----:B------:R-:W-:Y:S01]  /*3bda0*/  F2FP.F16.E4M3.UNPACK_B R59, R69 ;  /* 0x00000045ff3b723e */ /* 0x000fe200020006ff */
[----:B------:R-:W-:Y:S01]  /*3bdb0*/  HADD2.F32 R45, -RZ, R46.H0_H0 ;  /* 0x2000002eff2d7230 */ /* 0x000fe20000004100 */
[----:B------:R-:W-:Y:S01]  /*3bdc0*/  F2FP.F16.E4M3.UNPACK_B R44, R29 ;  /* 0x0000001dff2c723e */ /* 0x000fe200020006ff */
[----:B------:R-:W-:-:S02]  /*3bdd0*/  HADD2.F32 R73, -RZ, R72.H0_H0 ;  /* 0x20000048ff497230 */ /* 0x000fc40000004100 */
[----:B------:R-:W-:Y:S01]  /*3bde0*/  FMUL.FTZ R74, R43, R47 ;  /* 0x0000002f2b4a7220 */ /* 0x000fe20000410000 */
[----:B------:R-:W-:Y:S01]  /*3bdf0*/  HADD2.F32 R57, -RZ, R59.H0_H0 ;  /* 0x2000003bff397230 */ /* 0x000fe20000004100 */
[----:B------:R-:W-:Y:S01]  /*3be00*/  LOP3.LUT R70, R75, 0xff000000, R70, 0xf8, !PT ;  /* 0xff0000004b467812 */ /* 0x000fe200078ef846 */
[----:B------:R-:W-:Y:S02]  /*3be10*/  HADD2.F32 R40, -RZ, R40.H1_H1 ;  /* 0x30000028ff287230 */ /* 0x000fe40000004100 */
[C---:B------:R-:W-:Y:S01]  /*3be20*/  FMUL.FTZ R79, R45.reuse, R73 ;  /* 0x000000492d4f7220 */ /* 0x040fe20000410000 */
[----:B------:R-:W-:Y:S02]  /*3be30*/  HADD2.F32 R71, -RZ, R71.H1_H1 ;  /* 0x30000047ff477230 */ /* 0x000fe40000004100 */
[----:B------:R-:W-:Y:S01]  /*3be40*/  FMUL.FTZ R76, R45, R57 ;  /* 0x000000392d4c7220 */ /* 0x000fe20000410000 */
[--C-:B------:R-:W-:Y:S01]  /*3be50*/  HADD2.F32 R42, -RZ, R44.reuse.H0_H0 ;  /* 0x2000002cff2a7230 */ /* 0x100fe20000004100 */
[----:B------:R-:W-:Y:S01]  /*3be60*/  F2FP.F16.E4M3.UNPACK_B R77, R77.H1 ;  /* 0x0000004dff4d723e */ /* 0x000fe200030006ff */
[----:B------:R-:W-:-:S02]  /*3be70*/  HADD2.F32 R44, -RZ, R44.H1_H1 ;  /* 0x3000002cff2c7230 */ /* 0x000fc40000004100 */
[-C--:B------:R-:W-:Y:S01]  /*3be80*/  FMUL.FTZ R75, R43, R71.reuse ;  /* 0x000000472b4b7220 */ /* 0x080fe20000410000 */
[C---:B------:R-:W-:Y:S01]  /*3be90*/  FFMA.FTZ R45, R40.reuse, R71, R74 ;  /* 0x00000047282d7223 */ /* 0x040fe2000001004a */
[----:B------:R-:W-:Y:S01]  /*3bea0*/  HADD2.F32 R71, -RZ, R59.H1_H1 ;  /* 0x3000003bff477230 */ /* 0x000fe20000004100 */
[----:B------:R-:W-:Y:S01]  /*3beb0*/  F2FP.F16.E4M3.UNPACK_B R59, R31.H1 ;  /* 0x0000001fff3b723e */ /* 0x000fe200030006ff */
[----:B------:R-:W-:Y:S01]  /*3bec0*/  FFMA.FTZ R43, R40, R47, -R75 ;  /* 0x0000002f282b7223 */ /* 0x000fe2000001084b */
[----:B------:R-:W-:Y:S01]  /*3bed0*/  F2FP.F16.E4M3.UNPACK_B R69, R69.H1 ;  /* 0x00000045ff45723e */ /* 0x000fe200030006ff */
[C---:B------:R-:W-:Y:S01]  /*3bee0*/  FFMA.FTZ R40, R42.reuse, R57, -R79 ;  /* 0x000000392a287223 */ /* 0x040fe2000001084f */
[----:B------:R-:W-:Y:S01]  /*3bef0*/  FFMA.FTZ R42, R42, R73, R76 ;  /* 0x000000492a2a7223 */ /* 0x000fe2000001004c */
[----:B------:R-:W-:Y:S01]  /*3bf00*/  HADD2.F32 R57, -RZ, R46.H1_H1 ;  /* 0x3000002eff397230 */ /* 0x000fe20000004100 */
[----:B------:R-:W-:Y:S01]  /*3bf10*/  F2FP.F16.E4M3.UNPACK_B R47, R29.H1 ;  /* 0x0000001dff2f723e */ /* 0x000fe200030006ff */
[----:B------:R-:W-:Y:S01]  /*3bf20*/  HADD2.F32 R31, -RZ, R72.H1_H1 ;  /* 0x30000048ff1f7230 */ /* 0x000fe20000004100 */
[----:B------:R-:W-:Y:S01]  /*3bf30*/  F2FP.SATFINITE.E4M3.F32.PACK_AB_MERGE_C R36, R43, R36, RZ ;  /* 0x000000242b24723e */ /* 0x000fe200048070ff */
[----:B------:R-:W-:-:S02]  /*3bf40*/  HADD2.F32 R29, -RZ, R59.H0_H0 ;  /* 0x2000003bff1d7230 */ /* 0x000fc40000004100 */
[C---:B------:R-:W-:Y:S01]  /*3bf50*/  FMUL.FTZ R74, R57.reuse, R71 ;  /* 0x00000047394a7220 */ /* 0x040fe20000410000 */
[----:B------:R-:W-:Y:S02]  /*3bf60*/  HADD2.F32 R73, -RZ, R77.H0_H0 ;  /* 0x2000004dff497230 */ /* 0x000fe40000004100 */
[-C--:B------:R-:W-:Y:S01]  /*3bf70*/  FMUL.FTZ R75, R57, R31.reuse ;  /* 0x0000001f394b7220 */ /* 0x080fe20000410000 */
[----:B------:R-:W-:Y:S02]  /*3bf80*/  HADD2.F32 R72, -RZ, R69.H0_H0 ;  /* 0x20000045ff487230 */ /* 0x000fe40000004100 */
[C---:B------:R-:W-:Y:S01]  /*3bf90*/  FFMA.FTZ R31, R44.reuse, R31, R74 ;  /* 0x0000001f2c1f7223 */ /* 0x040fe2000001004a */
[----:B------:R-:W-:Y:S02]  /*3bfa0*/  HADD2.F32 R46, -RZ, R47.H0_H0 ;  /* 0x2000002fff2e7230 */ /* 0x000fe40000004100 */
[C---:B------:R-:W-:Y:S01]  /*3bfb0*/  FMUL.FTZ R57, R29.reuse, R73 ;  /* 0x000000491d397220 */ /* 0x040fe20000410000 */
[----:B------:R-:W-:Y:S01]  /*3bfc0*/  F2FP.F16.E4M3.UNPACK_B R74, R56.H1 ;  /* 0x00000038ff4a723e */ /* 0x000fe200030006ff */
[-C--:B------:R-:W-:Y:S01]  /*3bfd0*/  FMUL.FTZ R76, R29, R72.reuse ;  /* 0x000000481d4c7220 */ /* 0x080fe20000410000 */
[----:B------:R-:W-:Y:S01]  /*3bfe0*/  FFMA.FTZ R29, R44, R71, -R75 ;  /* 0x000000472c1d7223 */ /* 0x000fe2000001084b */
[----:B------:R-:W-:Y:S01]  /*3bff0*/  FFMA.FTZ R44, R46, R72, -R57 ;  /* 0x000000482e2c7223 */ /* 0x000fe20000010839 */
[----:B------:R-:W-:Y:S01]  /*3c000*/  F2FP.F16.E4M3.UNPACK_B R72, R28.H1 ;  /* 0x0000001cff48723e */ /* 0x000fe200030006ff */
[----:B------:R-:W-:Y:S01]  /*3c010*/  HADD2.F32 R59, -RZ, R59.H1_H1 ;  /* 0x3000003bff3b7230 */ /* 0x000fe20000004100 */
[----:B------:R-:W-:Y:S01]  /*3c020*/  F2FP.F16.E4M3.UNPACK_B R75, R68.H1 ;  /* 0x00000044ff4b723e */ /* 0x000fe200030006ff */
[----:B------:R-:W-:Y:S01]  /*3c030*/  HADD2.F32 R100, -RZ, R77.H1_H1 ;  /* 0x3000004dff647230 */ /* 0x000fe20000004100 */
[----:B------:R-:W-:Y:S01]  /*3c040*/  F2FP.F16.E4M3.UNPACK_B R71, R12.H1 ;  /* 0x0000000cff47723e */ /* 0x000fe200030006ff */
[----:B------:R-:W-:-:S02]  /*3c050*/  HADD2.F32 R57, -RZ, R47.H1_H1 ;  /* 0x3000002fff397230 */ /* 0x000fc40000004100 */
[----:B------:R-:W-:Y:S01]  /*3c060*/  FFMA.FTZ R46, R46, R73, R76 ;  /* 0x000000492e2e7223 */ /* 0x000fe2000001004c */
[----:B------:R-:W-:Y:S02]  /*3c070*/  HADD2.F32 R78, -RZ, R69.H1_H1 ;  /* 0x30000045ff4e7230 */ /* 0x000fe40000004100 */
[C---:B------:R-:W-:Y:S01]  /*3c080*/  FMUL.FTZ R110, R59.reuse, R100 ;  /* 0x000000643b6e7220 */ /* 0x040fe20000410000 */
[----:B------:R-:W-:Y:S01]  /*3c090*/  HADD2.F32 R47, -RZ, R72.H0_H0 ;  /* 0x20000048ff2f7230 */ /* 0x000fe20000004100 */
[----:B------:R-:W-:Y:S01]  /*3c0a0*/  F2FP.F16.E4M3.UNPACK_B R12, R12 ;  /* 0x0000000cff0c723e */ /* 0x000fe200020006ff */
[----:B------:R-:W-:Y:S02]  /*3c0b0*/  HADD2.F32 R98, -RZ, R75.H0_H0 ;  /* 0x2000004bff627230 */ /* 0x000fe40000004100 */
[----:B------:R-:W-:Y:S01]  /*3c0c0*/  FMUL.FTZ R59, R59, R78 ;  /* 0x0000004e3b3b7220 */ /* 0x000fe20000410000 */
[----:B------:R-:W-:Y:S01]  /*3c0d0*/  HADD2.F32 R76, -RZ, R74.H0_H0 ;  /* 0x2000004aff4c7230 */ /* 0x000fe20000004100 */
[----:B------:R-:W-:Y:S01]  /*3c0e0*/  F2FP.SATFINITE.E4M3.F32.PACK_AB_MERGE_C R38, R45, R38, RZ ;  /* 0x000000262d26723e */ /* 0x000fe200048070ff */
        /* <DEDUP_REMOVED lines=30> */
[C---:B------:R-:W-:Y:S01]  /*3c2d0*/  FMUL.FTZ R73, R72.reuse, R75 ;  /* 0x0000004b48497220 */ /* 0x040fe20000410000 */
[----:B------:R-:W-:Y:S01]  /*3c2e0*/  F2FP.F16.E4M3.UNPACK_B R56, R30.H1 ;  /* 0x0000001eff38723e */ /* 0x000fe200030006ff */
[-C--:B------:R-:W-:Y:S01]  /*3c2f0*/  FMUL.FTZ R99, R72, R71.reuse ;  /* 0x0000004748637220 */ /* 0x080fe20000410000 */
[----:B------:R-:W-:Y:S01]  /*3c300*/  F2FP.F16.E4M3.UNPACK_B R74, R70.H1 ;  /* 0x00000046ff4a723e */ /* 0x000fe200030006ff */
[----:B------:R-:W-:Y:S01]  /*3c310*/  FFMA.FTZ R79, R12, R71, -R73 ;  /* 0x000000470c4f7223 */ /* 0x000fe20000010849 */
[----:B------:R-:W-:Y:S01]  /*3c320*/  F2FP.F16.E4M3.UNPACK_B R71, R58.H1 ;  /* 0x0000003aff47723e */ /* 0x000fe200030006ff */
[----:B------:R-:W-:Y:S01]  /*3c330*/  HADD2.F32 R68, -RZ, R56.H0_H0 ;  /* 0x20000038ff447230 */ /* 0x000fe20000004100 */
[----:B------:R-:W-:Y:S01]  /*3c340*/  F2FP.F16.E4M3.UNPACK_B R28, R14.H1 ;  /* 0x0000000eff1c723e */ /* 0x000fe200030006ff */
        /* <DEDUP_REMOVED lines=10> */
[----:B------:R-:W-:Y:S01]  /*3c3f0*/  HADD2.F32 R71, -RZ, R71.H1_H1 ;  /* 0x30000047ff477230 */ /* 0x000fe20000004100 */
[----:B------:R-:W-:Y:S01]  /*3c400*/  F2FP.F16.E4M3.UNPACK_B R70, R70 ;  /* 0x00000046ff46723e */ /* 0x000fe200020006ff */
[----:B------:R-:W-:-:S02]  /*3c410*/  HADD2.F32 R28, -RZ, R28.H1_H1 ;  /* 0x3000001cff1c7230 */ /* 0x000fc40000004100 */
[C---:B------:R-:W-:Y:S01]  /*3c420*/  FMUL.FTZ R73, R56.reuse, R75 ;  /* 0x0000004b38497220 */ /* 0x040fe20000410000 */
[----:B------:R-:W-:Y:S01]  /*3c430*/  F2FP.F16.E4M3.UNPACK_B R58, R58 ;  /* 0x0000003aff3a723e */ /* 0x000fe200020006ff */
[----:B------:R-:W-:Y:S01]  /*3c440*/  FMUL.FTZ R72, R56, R71 ;  /* 0x0000004738487220 */ /* 0x000fe20000410000 */
[----:B------:R-:W-:Y:S01]  /*3c450*/  FFMA.FTZ R56, R12, R77, R109 ;  /* 0x0000004d0c387223 */ /* 0x000fe2000001006d */
[C---:B------:R-:W-:Y:S01]  /*3c460*/  FFMA.FTZ R111, R28.reuse, R71, -R73 ;  /* 0x000000471c6f7223 */ /* 0x040fe20000010849 */
[----:B------:R-:W-:Y:S01]  /*3c470*/  F2FP.F16.E4M3.UNPACK_B R14, R14 ;  /* 0x0000000eff0e723e */ /* 0x000fe200020006ff */
[----:B------:R-:W-:Y:S01]  /*3c480*/  FFMA.FTZ R113, R28, R75, R72 ;  /* 0x0000004b1c717223 */ /* 0x000fe20000010048 */
[----:B------:R-:W-:Y:S01]  /*3c490*/  HADD2.F32 R28, -RZ, R30.H0_H0 ;  /* 0x2000001eff1c7230 */ /* 0x000fe20000004100 */
[----:B------:R-:W-:Y:S01]  /*3c4a0*/  F2FP.SATFINITE.E4M3.F32.PACK_AB_MERGE_C R44, R47, R44, RZ ;  /* 0x0000002c2f2c723e */ /* 0x000fe200048070ff */
[----:B------:R-:W-:Y:S01]  /*3c4b0*/  HADD2.F32 R75, -RZ, R70.H0_H0 ;  /* 0x20000046ff4b7230 */ /* 0x000fe20000004100 */
[----:B------:R-:W-:Y:S01]  /*3c4c0*/  F2FP.SATFINITE.E4M3.F32.PACK_AB_MERGE_C R59, R98, R59, RZ ;  /* 0x0000003b623b723e */ /* 0x000fe200048070ff */
[----:B------:R-:W-:Y:S01]  /*3c4d0*/  HADD2.F32 R30, -RZ, R30.H1_H1 ;  /* 0x3000001eff1e7230 */ /* 0x000fe20000004100 */
[----:B------:R-:W-:Y:S01]  /*3c4e0*/  F2FP.SATFINITE.E4M3.F32.PACK_AB_MERGE_C R69, R100, R69, RZ ;  /* 0x000000456445723e */ /* 0x000fe200048070ff */
[----:B------:R-:W-:-:S02]  /*3c4f0*/  HADD2.F32 R71, -RZ, R58.H0_H0 ;  /* 0x2000003aff477230 */ /* 0x000fc40000004100 */
[C---:B------:R-:W-:Y:S01]  /*3c500*/  FMUL.FTZ R101, R28.reuse, R75 ;  /* 0x0000004b1c657220 */ /* 0x040fe20000410000 */
        /* <DEDUP_REMOVED lines=13> */
[----:B------:R-:W-:-:S02]  /*3c5e0*/  F2FP.SATFINITE.E4M3.F32.PACK_AB_MERGE_C R43, R29, R40, R44 ;  /* 0x000000281d2b723e */ /* 0x000fc4000480702c */
[----:B------:R-:W-:Y:S02]  /*3c5f0*/  F2FP.SATFINITE.E4M3.F32.PACK_AB_MERGE_C R59, R79, R76, R59 ;  /* 0x0000004c4f3b723e */ /* 0x000fe4000480703b */
[----:B------:R-:W-:Y:S02]  /*3c600*/  F2FP.SATFINITE.E4M3.F32.PACK_AB_MERGE_C R69, R99, R78, R69 ;  /* 0x0000004e6345723e */ /* 0x000fe40004807045 */
[----:B------:R-:W-:Y:S02]  /*3c610*/  F2FP.SATFINITE.E4M3.F32.PACK_AB_MERGE_C R46, R57, R46, RZ ;  /* 0x0000002e392e723e */ /* 0x000fe400048070ff */
[----:B------:R-:W-:Y:S01]  /*3c620*/  F2FP.SATFINITE.E4M3.F32.PACK_AB_MERGE_C R29, R34, R15, R38 ;  /* 0x0000000f221d723e */ /* 0x000fe20004807026 */
[----:B------:R-:W-:Y:S01]  /*3c630*/  IMAD.MOV.U32 R15, RZ, RZ, R43 ;  /* 0x000000ffff0f7224 */ /* 0x000fe200078e002b */
[----:B------:R-:W-:Y:S01]  /*3c640*/  F2FP.SATFINITE.E4M3.F32.PACK_AB_MERGE_C R14, R12, R101, R68 ;  /* 0x000000650c0e723e */ /* 0x000fe20004807044 */
[----:B------:R-:W-:Y:S01]  /*3c650*/  IMAD.MOV.U32 R12, RZ, RZ, R59 ;  /* 0x000000ffff0c7224 */ /* 0x000fe200078e003b */
[----:B------:R-:W-:Y:S01]  /*3c660*/  F2FP.SATFINITE.E4M3.F32.PACK_AB_MERGE_C R30, R77, R28, R56 ;  /* 0x0000001c4d1e723e */ /* 0x000fe20004807038 */
[----:B------:R-:W-:Y:S01]  /*3c670*/  IMAD.MOV.U32 R28, RZ, RZ, R69 ;  /* 0x000000ffff1c7224 */ /* 0x000fe200078e0045 */
[----:B------:R-:W-:-:S02]  /*3c680*/  F2FP.SATFINITE.E4M3.F32.PACK_AB_MERGE_C R13, R32, R13, R36 ;  /* 0x0000000d200d723e */ /* 0x000fc40004807024 */
[----:B------:R-:W-:-:S07]  /*3c690*/  F2FP.SATFINITE.E4M3.F32.PACK_AB_MERGE_C R31, R31, R42, R46 ;  /* 0x0000002a1f1f723e */ /* 0x000fce000480702e */
.L_x_4978:
[----:B------:R-:W-:Y:S05]  /*3c6a0*/  BSYNC B3 ;  /* 0x0000000000037941 */ /* 0x000fea0003800000 */
.L_x_4977:
        /* <DEDUP_REMOVED lines=11> */
.L_x_4976:
[----:B------:R-:W-:Y:S05]  /*3c760*/  BSYNC B2 ;  /* 0x0000000000027941 */ /* 0x000fea0003800000 */
.L_x_4975:
        /* <DEDUP_REMOVED lines=51> */
[----:B------:R-:W-:-:S03]  /*3caa0*/  IADD3.X R13, R97, RZ, R106, P1, P2 ;  /* 0x000000ff610d7210 */ /* 0x000fc60000fe446a */
[----:B------:R-:W-:Y:S01]  /*3cab0*/  IMAD.IADD R28, R28, 0x1, R15 ;  /* 0x000000011c1c7824 */ /* 0x000fe200078e020f */
[----:B------:R-:W-:Y:S01]  /*3cac0*/  ISETP.GE.AND P2, PT, R41, R32, PT ;  /* 0x000000202900720c */ /* 0x000fe20003f46270 */
[----:B------:R-:W-:Y:S01]  /*3cad0*/  IMAD.SHL.U32 R35, R35, 0x10, RZ ;  /* 0x0000001023237824 */ /* 0x000fe200078e00ff */
[----:B------:R-:W5:Y:S02]  /*3cae0*/  LD.E.128 R12, desc[UR4][R12.64] ;  /* 0x000000040c0c7980 */ /* 0x000f64000c101d00 */
[----:B------:R-:W-:-:S04]  /*3caf0*/  IADD3 R28, P3, P4, R96, R28, R105 ;  /* 0x0000001c601c7210 */ /* 0x000fc80007c7e069 */
[----:B------:R-:W-:Y:S02]  /*3cb00*/  IADD3.X R29, R97, RZ, R106, P3, P4 ;  /* 0x000000ff611d7210 */ /* 0x000fe40001fe846a */
[----:B------:R-:W-:-:S04]  /*3cb10*/  ISETP.GE.AND P1, PT, R33, R102, PT ;  /* 0x000000662100720c */ /* 0x000fc80003f26270 */
[----:B------:R-:W5:Y:S01]  /*3cb20*/  LD.E.128 R28, desc[UR6][R28.64] ;  /* 0x000000061c1c7980 */ /* 0x000f62000c101d00 */
[----:B------:R-:W-:Y:S01]  /*3cb30*/  SHF.R.S32.HI R34, RZ, 0x1f, R35 ;  /* 0x0000001fff227819 */ /* 0x000fe20000011423 */
[----:B------:R-:W-:Y:S07]  /*3cb40*/  @P2 BRA `(.L_x_4982) ;  /* 0x0000000c00d82947 */ /* 0x000fee0003800000 */
[----:B------:R-:W-:Y:S01]  /*3cb50*/  SHF.R.U32.HI R36, RZ, 0x8, R52 ;  /* 0x00000008ff247819 */ /* 0x000fe20000011634 */
[----:B-----5:R-:W-:Y:S01]  /*3cb60*/  IMAD.MOV.U32 R32, RZ, RZ, R13 ;  /* 0x000000ffff207224 */ /* 0x020fe200078e000d */
[----:B------:R-:W-:Y:S01]  /*3cb70*/  LOP3.LUT R13, R52, 0xff, RZ, 0xc0, !PT ;  /* 0x000000ff340d7812 */ /* 0x000fe200078ec0ff */
[----:B------:R-:W-:Y:S01]  /*3cb80*/  IMAD.MOV.U32 R38, RZ, RZ, R29 ;  /* 0x000000ffff267224 */ /* 0x000fe200078e001d */
[----:B------:R-:W-:Y:S01]  /*3cb90*/  LOP3.LUT R36, R36, 0xff, RZ, 0xc0, !PT ;  /* 0x000000ff24247812 */ /* 0x000fe200078ec0ff */
[----:B------:R-:W-:Y:S01]  /*3cba0*/  IMAD.MOV.U32 R29, RZ, RZ, R15 ;  /* 0x000000ffff1d7224 */ /* 0x000fe200078e000f */
        /* <DEDUP_REMOVED lines=9> */
[----:B------:R-:W-:Y:S02]  /*3cc40*/  LOP3.LUT R36, R36, 0xff, RZ, 0xc0, !PT ;  /* 0x000000ff24247812 */ /* 0x000fe400078ec0ff */
[----:B------:R-:W-:Y:S02]  /*3cc50*/  PRMT R42, R43, 0x7604, R42 ;  /* 0x000076042b2a7816 */ /* 0x000fe4000000002a */
[----:B------:R-:W-:Y:S02]  /*3cc60*/  SHF.R.U32.HI R43, RZ, 0x8, R65 ;  /* 0x00000008ff2b7819 */ /* 0x000fe40000011641 */
[----:B------:R-:W-:Y:S02]  /*3cc70*/  SHF.R.U32.HI R45, RZ, 0x8, R64 ;  /* 0x00000008ff2d7819 */ /* 0x000fe40000011640 */
[----:B------:R-:W-:Y:S02]  /*3cc80*/  PRMT R41, R41, 0x7604, R40 ;  /* 0x0000760429297816 */ /* 0x000fe40000000028 */
[----:B------:R-:W-:-:S02]  /*3cc90*/  PRMT R15, R36, 0x7604, R15 ;  /* 0x00007604240f7816 */ /* 0x000fc4000000000f */
        /* <DEDUP_REMOVED lines=10> */
[----:B------:R-:W-:Y:S01]  /*3cd40*/  LOP3.LUT R13, R13, 0xff0000, R52, 0xf8, !PT ;  /* 0x00ff00000d0d7812 */ /* 0x000fe200078ef834 */
[----:B------:R-:W-:Y:S01]  /*3cd50*/  IMAD.U32 R36, R36, 0x10000, RZ ;  /* 0x0001000024247824 */ /* 0x000fe200078e00ff */
[----:B------:R-:W-:-:S02]  /*3cd60*/  PRMT R57, R47, 0x7604, R44 ;  /* 0x000076042f397816 */ /* 0x000fc4000000002c */
[--C-:B------:R-:W-:Y:S02]  /*3cd70*/  SHF.R.U32.HI R47, RZ, 0x10, R65.reuse ;  /* 0x00000010ff2f7819 */ /* 0x100fe40000011641 */
[----:B------:R-:W-:Y:S02]  /*3cd80*/  LOP3.LUT R52, R13, 0xff000000, R52, 0xf8, !PT ;  /* 0xff0000000d347812 */ /* 0x000fe400078ef834 */
[----:B------:R-:W-:Y:S01]  /*3cd90*/  LOP3.LUT R15, R15, 0xff0000, R36, 0xf8, !PT ;  /* 0x00ff00000f0f7812 */ /* 0x000fe200078ef824 */
[----:B------:R-:W-:Y:S01]  /*3cda0*/  IMAD.U32 R47, R47, 0x10000, RZ ;  /* 0x000100002f2f7824 */ /* 0x000fe200078e00ff */
[----:B------:R-:W-:Y:S02]  /*3cdb0*/  SHF.R.U32.HI R13, RZ, 0x18, R65 ;  /* 0x00000018ff0d7819 */ /* 0x000fe40000011641 */
[----:B------:R-:W-:Y:S02]  /*3cdc0*/  SHF.R.U32.HI R36, RZ, 0x18, R53 ;  /* 0x00000018ff247819 */ /* 0x000fe40000011635 */
[----:B------:R-:W-:Y:S01]  /*3cdd0*/  SHF.R.U32.HI R59, RZ, 0x8, R67 ;  /* 0x00000008ff3b7819 */ /* 0x000fe20000011643 */
[----:B------:R-:W-:Y:S01]  /*3cde0*/  IMAD.SHL.U32 R13, R13, 0x1000000, RZ ;  /* 0x010000000d0d7824 */ /* 0x000fe200078e00ff */
[----:B------:R-:W-:Y:S01]  /*3cdf0*/  SHF.R.U32.HI R43, RZ, 0x10, R55 ;  /* 0x00000010ff2b7819 */ /* 0x000fe20000011637 */
[----:B------:R-:W-:Y:S01]  /*3ce00*/  IMAD.SHL.U32 R36, R36, 0x1000000, RZ ;  /* 0x0100000024247824 */ /* 0x000fe200078e00ff */
[----:B------:R-:W-:-:S02]  /*3ce10*/  LOP3.LUT R40, R40, 0xff0000, R47, 0xf8, !PT ;  /* 0x00ff000028287812 */ /* 0x000fc400078ef82f */
[--C-:B------:R-:W-:Y:S01]  /*3ce20*/  LOP3.LUT R41, R41, 0xff0000, R54.reuse, 0xf8, !PT ;  /* 0x00ff000029297812 */ /* 0x100fe200078ef836 */
[----:B------:R-:W-:Y:S01]  /*3ce30*/  IMAD.U32 R43, R43, 0x10000, RZ ;  /* 0x000100002b2b7824 */ /* 0x000fe200078e00ff */
[----:B------:R-:W-:Y:S02]  /*3ce40*/  LOP3.LUT R46, R67, 0xff, RZ, 0xc0, !PT ;  /* 0x000000ff432e7812 */ /* 0x000fe400078ec0ff */
[----:B------:R-:W-:Y:S02]  /*3ce50*/  LOP3.LUT R59, R59, 0xff, RZ, 0xc0, !PT ;  /* 0x000000ff3b3b7812 */ /* 0x000fe400078ec0ff */
[----:B------:R-:W-:Y:S02]  /*3ce60*/  LOP3.LUT R54, R41, 0xff000000, R54, 0xf8, !PT ;  /* 0xff00000029367812 */ /* 0x000fe400078ef836 */
[----:B------:R-:W-:Y:S02]  /*3ce70*/  LOP3.LUT R47, R40, R13, RZ, 0xfc, !PT ;  /* 0x0000000d282f7212 */ /* 0x000fe400078efcff */
[----:B------:R-:W-:-:S02]  /*3ce80*/  PRMT R46, R59, 0x7604, R46 ;  /* 0x000076043b2e7816 */ /* 0x000fc4000000002e */
[----:B------:R-:W-:Y:S02]  /*3ce90*/  LOP3.LUT R41, R15, R36, RZ, 0xfc, !PT ;  /* 0x000000240f297212 */ /* 0x000fe400078efcff */
[----:B------:R-:W-:Y:S02]  /*3cea0*/  SHF.R.U32.HI R59, RZ, 0x10, R67 ;  /* 0x00000010ff3b7819 */ /* 0x000fe40000011643 */
[----:B------:R-:W-:Y:S02]  /*3ceb0*/  LOP3.LUT R43, R42, 0xff0000, R43, 0xf8, !PT ;  /* 0x00ff00002a2b7812 */ /* 0x000fe400078ef82b */
[----:B------:R-:W-:Y:S01]  /*3cec0*/  F2FP.F16.E4M3.UNPACK_B R40, R38 ;  /* 0x00000026ff28723e */ /* 0x000fe200020006ff */
[----:B------:R-:W-:Y:S01]  /*3ced0*/  IMAD.U32 R59, R59, 0x10000, RZ ;  /* 0x000100003b3b7824 */ /* 0x000fe200078e00ff */
[----:B------:R-:W-:Y:S02]  /*3cee0*/  F2FP.F16.E4M3.UNPACK_B R53, R47 ;  /* 0x0000002fff35723e */ /* 0x000fe400020006ff */
[----:B------:R-:W-:Y:S01]  /*3cef0*/  F2FP.F16.E4M3.UNPACK_B R42, R41 ;  /* 0x00000029ff2a723e */ /* 0x000fe200020006ff */
[----:B------:R-:W-:Y:S01]  /*3cf00*/  HADD2.F32 R13, -RZ, R40.H0_H0 ;  /* 0x20000028ff0d7230 */ /* 0x000fe20000004100 */
[----:B------:R-:W-:Y:S01]  /*3cf10*/  F2FP.F16.E4M3.UNPACK_B R36, R32 ;  /* 0x00000020ff24723e */ /* 0x000fe200020006ff */
[----:B------:R-:W-:Y:S01]  /*3cf20*/  HADD2.F32 R58, -RZ, R53.H0_H0 ;  /* 0x20000035ff3a7230 */ /* 0x000fe20000004100 */
[--C-:B------:R-:W-:Y:S01]  /*3cf30*/  LOP3.LUT R45, R45, 0xff0000, R64.reuse, 0xf8, !PT ;  /* 0x00ff00002d2d7812 */ /* 0x100fe200078ef840 */
[----:B------:R-:W-:Y:S01]  /*3cf40*/  HADD2.F32 R44, -RZ, R42.H0_H0 ;  /* 0x2000002aff2c7230 */ /* 0x000fe20000004100 */
[----:B------:R-:W-:Y:S01]  /*3cf50*/  LOP3.LUT R59, R46, 0xff0000, R59, 0xf8, !PT ;  /* 0x00ff00002e3b7812 */ /* 0x000fe200078ef83b */
[----:B------:R-:W-:Y:S01]  /*3cf60*/  HADD2.F32 R15, -RZ, R36.H0_H0 ;  /* 0x20000024ff0f7230 */ /* 0x000fe20000004100 */
[----:B------:R-:W-:Y:S01]  /*3cf70*/  SHF.R.U32.HI R46, RZ, 0x18, R55 ;  /* 0x00000018ff2e7819 */ /* 0x000fe20000011637 */
[----:B------:R-:W-:Y:S01]  /*3cf80*/  FMUL.FTZ R70, R13, R58 ;  /* 0x0000003a0d467220 */ /* 0x000fe20000410000 */
[----:B------:R-:W-:Y:S01]  /*3cf90*/  LOP3.LUT R64, R45, 0xff000000, R64, 0xf8, !PT ;  /* 0xff0000002d407812 */ /* 0x000fe200078ef840 */
[----:B------:R-:W-:Y:S01]  /*3cfa0*/  FMUL.FTZ R45, R13, R44 ;  /* 0x0000002c0d2d7220 */ /* 0x000fe20000410000 */
[----:B------:R-:W-:Y:S01]  /*3cfb0*/  LOP3.LUT R57, R57, 0xff0000, R66, 0xf8, !PT ;  /* 0x00ff000039397812 */ /* 0x000fe200078ef842 */
[----:B------:R-:W-:-:S02]  /*3cfc0*/  IMAD.SHL.U32 R46, R46, 0x1000000, RZ ;  /* 0x010000002e2e7824 */ /* 0x000fc400078e00ff */
[C---:B------:R-:W-:Y:S01]  /*3cfd0*/  FFMA.FTZ R13, R15.reuse, R44, -R70 ;  /* 0x0000002c0f0d7223 */ /* 0x040fe20000010846 */
[----:B------:R-:W-:Y:S01]  /*3cfe0*/  FFMA.FTZ R15, R15, R58, R45 ;  /* 0x0000003a0f0f7223 */ /* 0x000fe2000001002d */
[----:B------:R-:W-:Y:S01]  /*3cff0*/  HADD2.F32 R45, -RZ, R42.H1_H1 ;  /* 0x3000002aff2d7230 */ /* 0x000fe20000004100 */
[----:B------:R-:W-:Y:S01]  /*3d000*/  F2FP.F16.E4M3.UNPACK_B R42, R38.H1 ;  /* 0x00000026ff2a723e */ /* 0x000fe200030006ff */
[----:B------:R-:W-:Y:S01]  /*3d010*/  HADD2.F32 R53, -RZ, R53.H1_H1 ;  /* 0x30000035ff357230 */ /* 0x000fe20000004100 */
[----:B------:R-:W-:Y:S01]  /*3d020*/  F2FP.F16.E4M3.UNPACK_B R55, R47.H1 ;  /* 0x0000002fff37723e */ /* 0x000fe200030006ff */
[----:B------:R-:W-:Y:S01]  /*3d030*/  HADD2.F32 R36, -RZ, R36.H1_H1 ;  /* 0x30000024ff247230 */ /* 0x000fe20000004100 */
[----:B------:R-:W-:Y:S02]  /*3d040*/  F2FP.F16.E4M3.UNPACK_B R44, R41.H1 ;  /* 0x00000029ff2c723e */ /* 0x000fe400030006ff */
[----:B------:R-:W-:Y:S02]  /*3d050*/  SHF.R.U32.HI R68, RZ, 0x18, R67 ;  /* 0x00000018ff447819 */ /* 0x000fe40000011643 */
[----:B------:R-:W-:Y:S01]  /*3d060*/  LOP3.LUT R56, R43, R46, RZ, 0xfc, !PT ;  /* 0x0000002e2b387212 */ /* 0x000fe200078efcff */
[----:B------:R-:W-:Y:S01]  /*3d070*/  HADD2.F32 R43, -RZ, R40.H1_H1 ;  /* 0x30000028ff2b7230 */ /* 0x000fe20000004100 */
[----:B------:R-:W-:Y:S01]  /*3d080*/  LOP3.LUT R66, R57, 0xff000000, R66, 0xf8, !PT ;  /* 0xff00000039427812 */ /* 0x000fe200078ef842 */
[----:B------:R-:W-:Y:S01]  /*3d090*/  HADD2.F32 R57, -RZ, R55.H0_H0 ;  /* 0x20000037ff397230 */ /* 0x000fe20000004100 */
[----:B------:R-:W-:Y:S01]  /*3d0a0*/  F2FP.F16.E4M3.UNPACK_B R41, R32.H1 ;  /* 0x00000020ff29723e */ /* 0x000fe200030006ff */
[----:B------:R-:W-:-:S02]  /*3d0b0*/  HADD2.F32 R32, -RZ, R42.H0_H0 ;  /* 0x2000002aff207230 */ /* 0x000fc40000004100 */
[C---:B------:R-:W-:Y:S01]  /*3d0c0*/  FMUL.FTZ R65, R43.reuse, R53 ;  /* 0x000000352b417220 */ /* 0x040fe20000410000 */
[----:B------:R-:W-:Y:S02]  /*3d0d0*/  HADD2.F32 R47, -RZ, R44.H0_H0 ;  /* 0x2000002cff2f7230 */ /* 0x000fe40000004100 */
[----:B------:R-:W-:Y:S01]  /*3d0e0*/  FMUL.FTZ R38, R43, R45 ;  /* 0x0000002d2b267220 */ /* 0x000fe20000410000 */
[----:B------:R-:W-:Y:S02]  /*3d0f0*/  IMAD.SHL.U32 R68, R68, 0x1000000, RZ ;  /* 0x0100000044447824 */ /* 0x000fe400078e00ff */
[C---:B------:R-:W-:Y:S01]  /*3d100*/  FMUL.FTZ R43, R32.reuse, R57 ;  /* 0x00000039202b7220 */ /* 0x040fe20000410000 */
[----:B------:R-:W-:Y:S02]  /*3d110*/  HADD2.F32 R40, -RZ, R41.H0_H0 ;  /* 0x20000029ff287230 */ /* 0x000fe40000004100 */
[----:B------:R-:W-:Y:S01]  /*3d120*/  FMUL.FTZ R46, R32, R47 ;  /* 0x0000002f202e7220 */ /* 0x000fe20000410000 */
[C---:B------:R-:W-:Y:S01]  /*3d130*/  FFMA.FTZ R32, R36.reuse, R45, -R65 ;  /* 0x0000002d24207223 */ /* 0x040fe20000010841 */
[----:B------:R-:W-:Y:S01]  /*3d140*/  LOP3.LUT R59, R59, R68, RZ, 0xfc, !PT ;  /* 0x000000443b3b7212 */ /* 0x000fe200078efcff */
        /* <DEDUP_REMOVED lines=8> */
[----:B------:R-:W-:Y:S01]  /*3d1d0*/  HADD2.F32 R43, -RZ, R41.H1_H1 ;  /* 0x30000029ff2b7230 */ /* 0x000fe20000004100 */
[----:B------:R-:W-:Y:S01]  /*3d1e0*/  F2FP.F16.E4M3.UNPACK_B R45, R29 ;  /* 0x0000001dff2d723e */ /* 0x000fe200020006ff */
[----:B------:R-:W-:-:S02]  /*3d1f0*/  HADD2.F32 R47, -RZ, R44.H1_H1 ;  /* 0x3000002cff2f7230 */ /* 0x000fc40000004100 */
[C---:B------:R-:W-:Y:S01]  /*3d200*/  FMUL.FTZ R68, R42.reuse, R57 ;  /* 0x000000392a447220 */ /* 0x040fe20000410000 */
[----:B------:R-:W-:Y:S01]  /*3d210*/  HADD2.F32 R41, -RZ, R46.H0_H0 ;  /* 0x2000002eff297230 */ /* 0x000fe20000004100 */
[----:B------:R-:W-:Y:S01]  /*3d220*/  F2FP.F16.E4M3.UNPACK_B R56, R56.H1 ;  /* 0x00000038ff38723e */ /* 0x000fe200030006ff */
[----:B------:R-:W-:Y:S02]  /*3d230*/  HADD2.F32 R58, -RZ, R65.H0_H0 ;  /* 0x20000041ff3a7230 */ /* 0x000fe40000004100 */
[----:B------:R-:W-:Y:S01]  /*3d240*/  FMUL.FTZ R42, R42, R47 ;  /* 0x0000002f2a2a7220 */ /* 0x000fe20000410000 */
[----:B------:R-:W-:Y:S02]  /*3d250*/  HADD2.F32 R55, -RZ, R53.H0_H0 ;  /* 0x20000035ff377230 */ /* 0x000fe40000004100 */
        /* <DEDUP_REMOVED lines=37> */
[----:B------:R-:W-:Y:S01]  /*3d4b0*/  FMUL.FTZ R72, R58, R69 ;  /* 0x000000453a487220 */ /* 0x000fe20000410000 */
[----:B------:R-:W-:Y:S01]  /*3d4c0*/  HADD2.F32 R68, -RZ, R59.H0_H0 ;  /* 0x2000003bff447230 */ /* 0x000fe20000004100 */
[----:B------:R-:W-:Y:S01]  /*3d4d0*/  F2FP.F16.E4M3.UNPACK_B R64, R64 ;  /* 0x00000040ff40723e */ /* 0x000fe200020006ff */
        /* <DEDUP_REMOVED lines=10> */
[----:B-1----:R-:W-:Y:S01]  /*3d580*/  FFMA.FTZ R79, R55, R69, R76 ;  /* 0x00000045374f7223 */ /* 0x002fe2000001004c */
[----:B------:R-:W-:Y:S01]  /*3d590*/  HADD2.F32 R47, -RZ, R47.H1_H1 ;  /* 0x3000002fff2f7230 */ /* 0x000fe20000004100 */
[----:B------:R-:W-:Y:S01]  /*3d5a0*/  F2FP.F16.E4M3.UNPACK_B R12, R12 ;  /* 0x0000000cff0c723e */ /* 0x000fe200020006ff */
[----:B------:R-:W-:Y:S01]  /*3d5b0*/  FMUL.FTZ R28, R56, R67 ;  /* 0x00000043381c7220 */ /* 0x000fe20000410000 */
[----:B------:R-:W-:Y:S01]  /*3d5c0*/  F2FP.F16.E4M3.UNPACK_B R55, R52 ;  /* 0x00000034ff37723e */ /* 0x000fe200020006ff */
        /* <DEDUP_REMOVED lines=12> */
[----:B------:R-:W-:Y:S01]  /*3d690*/  HADD2.F32 R55, -RZ, R55.H1_H1 ;  /* 0x30000037ff377230 */ /* 0x000fe20000004100 */
[----:B------:R-:W-:Y:S01]  /*3d6a0*/  F2FP.F16.E4M3.UNPACK_B R47, R30.H1 ;  /* 0x0000001eff2f723e */ /* 0x000fe200030006ff */
[----:B------:R-:W-:Y:S02]  /*3d6b0*/  HADD2.F32 R12, -RZ, R12.H1_H1 ;  /* 0x3000000cff0c7230 */ /* 0x000fe40000004100 */
[C---:B------:R-:W-:Y:S01]  /*3d6c0*/  FMUL.FTZ R57, R53.reuse, R64 ;  /* 0x0000004035397220 */ /* 0x040fe20000410000 */
[----:B------:R-:W-:Y:S01]  /*3d6d0*/  F2FP.F16.E4M3.UNPACK_B R56, R66.H1 ;  /* 0x00000042ff38723e */ /* 0x000fe200030006ff */
[----:B------:R-:W-:Y:S01]  /*3d6e0*/  FMUL.FTZ R67, R53, R55 ;  /* 0x0000003735437220 */ /* 0x000fe20000410000 */
[----:B------:R-:W-:Y:S01]  /*3d6f0*/  FFMA.FTZ R65, R28, R65, R52 ;  /* 0x000000411c417223 */ /* 0x000fe20000010034 */
[----:B------:R-:W-:Y:S01]  /*3d700*/  F2FP.F16.E4M3.UNPACK_B R53, R54.H1 ;  /* 0x00000036ff35723e */ /* 0x000fe200030006ff */
[----:B------:R-:W-:Y:S01]  /*3d710*/  FFMA.FTZ R59, R12, R55, -R57 ;  /* 0x000000370c3b7223 */ /* 0x000fe20000010839 */
[----:B------:R-:W-:Y:S01]  /*3d720*/  F2FP.F16.E4M3.UNPACK_B R28, R14.H1 ;  /* 0x0000000eff1c723e */ /* 0x000fe200030006ff */
[----:B------:R-:W-:-:S02]  /*3d730*/  HADD2.F32 R52, -RZ, R47.H0_H0 ;  /* 0x2000002fff347230 */ /* 0x000fc40000004100 */
[----:B------:R-:W-:Y:S01]  /*3d740*/  FFMA.FTZ R64, R12, R64, R67 ;  /* 0x000000400c407223 */ /* 0x000fe20000010043 */
[----:B------:R-:W-:Y:S01]  /*3d750*/  HADD2.F32 R57, -RZ, R56.H0_H0 ;  /* 0x20000038ff397230 */ /* 0x000fe20000004100 */
[----:B------:R-:W-:Y:S01]  /*3d760*/  F2FP.F16.E4M3.UNPACK_B R30, R30 ;  /* 0x0000001eff1e723e */ /* 0x000fe200020006ff */
        /* <DEDUP_REMOVED lines=10> */
[----:B------:R-:W-:Y:S02]  /*3d810*/  HADD2.F32 R28, -RZ, R28.H1_H1 ;  /* 0x3000001cff1c7230 */ /* 0x000fe40000004100 */
[C---:B------:R-:W-:Y:S01]  /*3d820*/  FMUL.FTZ R55, R47.reuse, R56 ;  /* 0x000000382f377220 */ /* 0x040fe20000410000 */
[----:B------:R-:W-:Y:S01]  /*3d830*/  FFMA.FTZ R72, R12, R57, R73 ;  /* 0x000000390c487223 */ /* 0x000fe20000010049 */
[-C--:B------:R-:W-:Y:S01]  /*3d840*/  FMUL.FTZ R47, R47, R53.reuse ;  /* 0x000000352f2f7220 */ /* 0x080fe20000410000 */
[----:B------:R-:W-:Y:S01]  /*3d850*/  F2FP.F16.E4M3.UNPACK_B R14, R14 ;  /* 0x0000000eff0e723e */ /* 0x000fe200020006ff */
[----:B------:R-:W-:Y:S01]  /*3d860*/  FFMA.FTZ R75, R28, R53, -R55 ;  /* 0x000000351c4b7223 */ /* 0x000fe20000010837 */
[----:B------:R-:W-:-:S02]  /*3d870*/  HADD2.F32 R55, -RZ, R66.H0_H0 ;  /* 0x20000042ff377230 */ /* 0x000fc40000004100 */
        /* <DEDUP_REMOVED lines=8> */
[----:B------:R-:W-:Y:S01]  /*3d900*/  F2FP.SATFINITE.E4M3.F32.PACK_AB_MERGE_C R70, R71, R70, RZ ;  /* 0x000000464746723e */ /* 0x000fe200048070ff */
[----:B------:R-:W-:-:S02]  /*3d910*/  HADD2.F32 R53, -RZ, R54.H1_H1 ;  /* 0x30000036ff357230 */ /* 0x000fc40000004100 */
        /* <DEDUP_REMOVED lines=10> */
[----:B------:R-:W-:-:S02]  /*3d9c0*/  F2FP.SATFINITE.E4M3.F32.PACK_AB_MERGE_C R52, R75, R52, RZ ;  /* 0x000000344b34723e */ /* 0x000fc400048070ff */
[----:B------:R-:W-:Y:S02]  /*3d9d0*/  F2FP.SATFINITE.E4M3.F32.PACK_AB_MERGE_C R72, R77, R72, RZ ;  /* 0x000000484d48723e */ /* 0x000fe400048070ff */
[----:B------:R-:W-:Y:S02]  /*3d9e0*/  F2FP.SATFINITE.E4M3.F32.PACK_AB_MERGE_C R45, R29, R42, R45 ;  /* 0x0000002a1d2d723e */ /* 0x000fe4000480702d */
[----:B------:R-:W-:Y:S02]  /*3d9f0*/  F2FP.SATFINITE.E4M3.F32.PACK_AB_MERGE_C R58, R59, R58, R68 ;  /* 0x0000003a3b3a723e */ /* 0x000fe40004807044 */
[----:B------:R-:W-:Y:S02]  /*3da00*/  F2FP.SATFINITE.E4M3.F32.PACK_AB_MERGE_C R64, R64, R65, R70 ;  /* 0x000000414040723e */ /* 0x000fe40004807046 */
[----:B------:R-:W-:Y:S02]  /*3da10*/  F2FP.SATFINITE.E4M3.F32.PACK_AB_MERGE_C R38, R41, R38, RZ ;  /* 0x000000262926723e */ /* 0x000fe400048070ff */
[----:B------:R-:W-:-:S02]  /*3da20*/  F2FP.SATFINITE.E4M3.F32.PACK_AB_MERGE_C R46, R79, R46, RZ ;  /* 0x0000002e4f2e723e */ /* 0x000fc400048070ff */
[----:B------:R-:W-:Y:S01]  /*3da30*/  F2FP.SATFINITE.E4M3.F32.PACK_AB_MERGE_C R29, R36, R15, R40 ;  /* 0x0000000f241d723e */ /* 0x000fe20004807028 */
[----:B------:R-:W-:Y:S01]  /*3da40*/  IMAD.MOV.U32 R15, RZ, RZ, R45 ;  /* 0x000000ffff0f7224 */ /* 0x000fe200078e002d */
[----:B------:R-:W-:Y:S01]  /*3da50*/  F2FP.SATFINITE.E4M3.F32.PACK_AB_MERGE_C R14, R12, R67, R52 ;  /* 0x000000430c0e723e */ /* 0x000fe20004807034 */
[----:B------:R-:W-:Y:S01]  /*3da60*/  IMAD.MOV.U32 R12, RZ, RZ, R58 ;  /* 0x000000ffff0c7224 */ /* 0x000fe200078e003a */
[----:B------:R-:W-:Y:S01]  /*3da70*/  F2FP.SATFINITE.E4M3.F32.PACK_AB_MERGE_C R30, R57, R28, R72 ;  /* 0x0000001c391e723e */ /* 0x000fe20004807048 */
[----:B------:R-:W-:Y:S01]  /*3da80*/  IMAD.MOV.U32 R28, RZ, RZ, R64 ;  /* 0x000000ffff1c7224 */ /* 0x000fe200078e0040 */
[----:B------:R-:W-:Y:S02]  /*3da90*/  F2FP.SATFINITE.E4M3.F32.PACK_AB_MERGE_C R13, R32, R13, R38 ;  /* 0x0000000d200d723e */ /* 0x000fe40004807026 */
[----:B------:R-:W-:-:S07]  /*3daa0*/  F2FP.SATFINITE.E4M3.F32.PACK_AB_MERGE_C R31, R31, R44, R46 ;  /* 0x0000002c1f1f723e */ /* 0x000fce000480702e */
.L_x_4982:
[----:B------:R-:W-:Y:S05]  /*3dab0*/  BSYNC B3 ;  /* 0x0000000000037941 */ /* 0x000fea0003800000 */
.L_x_4981:
        /* <DEDUP_REMOVED lines=11> */
.L_x_4980:
[----:B------:R-:W-:Y:S05]  /*3db70*/  BSYNC B2 ;  /* 0x0000000000027941 */ /* 0x000fea0003800000 */
.L_x_4979:
[----:B------:R-:W-:Y:S02]  /*3db80*/  R2UR UR4, R84 ;  /* 0x00000000540472ca */ /* 0x000fe400000e0000 */
[----:B------:R-:W-:-:S13]  /*3db90*/  R2UR UR5, R85 ;  /* 0x00000000550572ca */ /* 0x000fda00000e0000 */
[----:B------:R-:W2:Y:S02]  /*3dba0*/  LD.E.U8 R94, desc[UR4][R94.64] ;  /* 0x000000045e5e7980 */ /* 0x000ea4000c101100 */
[----:B--2---:R-:W-:-:S13]  /*3dbb0*/  LOP3.LUT P1, RZ, R94, 0x4, RZ, 0xc0, !PT ;  /* 0x000000045eff7812 */ /* 0x004fda000782c0ff */
[----:B------:R-:W-:Y:S05]  /*3dbc0*/  @!P1 BRA `(.L_x_4932) ;  /* 0x0000002000209947 */ /* 0x000fea0003800000 */
[----:B------:R-:W-:Y:S02]  /*3dbd0*/  R2UR UR4, R84 ;  /* 0x00000000540472ca */ /* 0x000fe400000e0000 */
[----:B------:R-:W-:-:S13]  /*3dbe0*/  R2UR UR5, R85 ;  /* 0x00000000550572ca */ /* 0x000fda00000e0000 */
[----:B------:R-:W2:Y:S01]  /*3dbf0*/  LD.E R92, desc[UR4][R92.64+0x4] ;  /* 0x000004045c5c7980 */ /* 0x000ea2000c101900 */
[----:B------:R-:W-:Y:S01]  /*3dc00*/  VIADD R107, R107, 0x40 ;  /* 0x000000406b6b7836 */ /* 0x000fe20000000000 */
[----:B0-----:R-:W-:Y:S02]  /*3dc10*/  SHF.R.S32.HI R30, RZ, 0x1f, R39 ;  /* 0x0000001fff1e7819 */ /* 0x001fe40000011427 */
[-C--:B------:R-:W-:Y:S02]  /*3dc20*/  LEA.HI R15, R39, R39.reuse, RZ, 0x1 ;  /* 0x00000027270f7211 */ /* 0x080fe400078f08ff */
[----:B------:R-:W-:Y:S02]  /*3dc30*/  LEA.HI R29, R30, R39, RZ, 0x3 ;  /* 0x000000271e1d7211 */ /* 0x000fe400078f18ff */
[C---:B------:R-:W-:Y:S01]  /*3dc40*/  LOP3.LUT R30, R15.reuse, 0x3fffffe, RZ, 0xc0, !PT ;  /* 0x03fffffe0f1e7812 */ /* 0x040fe200078ec0ff */
[----:B------:R-:W-:Y:S01]  /*3dc50*/  IMAD.SHL.U32 R15, R15, 0x40, RZ ;  /* 0x000000400f0f7824 */ /* 0x000fe200078e00ff */
[----:B------:R-:W-:Y:S01]  /*3dc60*/  R2UR UR6, R84 ;  /* 0x00000000540672ca */ /* 0x000fe200000e0000 */
[----:B------:R-:W-:Y:S01]  /*3dc70*/  IMAD.SHL.U32 R29, R29, 0x40, RZ ;  /* 0x000000401d1d7824 */ /* 0x000fe200078e00ff */
[----:B------:R-:W-:Y:S01]  /*3dc80*/  R2UR UR7, R85 ;  /* 0x00000000550772ca */ /* 0x000fe200000e0000 */
[----:B------:R-:W-:-:S03]  /*3dc90*/  IMAD.IADD R30, R39, 0x1, -R30 ;  /* 0x00000001271e7824 */ /* 0x000fc600078e0a1e */
[----:B------:R-:W-:Y:S02]  /*3dca0*/  LOP3.LUT R31, R29, 0xfffffe00, RZ, 0xc0, !PT ;  /* 0xfffffe001d1f7812 */ /* 0x000fe400078ec0ff */
[----:B------:R-:W-:-:S03]  /*3dcb0*/  LOP3.LUT R29, R15, 0x180, RZ, 0xc0, !PT ;  /* 0x000001800f1d7812 */ /* 0x000fc600078ec0ff */
[----:B------:R-:W-:Y:S01]  /*3dcc0*/  IMAD R31, R30, 0x40, R31 ;  /* 0x000000401e1f7824 */ /* 0x000fe200078e021f */
[----:B------:R-:W-:Y:S01]  /*3dcd0*/  SHF.R.U32.HI R30, RZ, 0x3, R29 ;  /* 0x00000003ff1e7819 */ /* 0x000fe2000001161d */
[----:B------:R-:W-:Y:S01]  /*3dce0*/  BSSY B2, `(.L_x_4983) ;  /* 0x000011e000027945 */ /* 0x000fe20003800000 */
[----:B--2---:R-:W-:-:S04]  /*3dcf0*/  LEA.HI R12, R92, R92, RZ, 0x1 ;  /* 0x0000005c5c0c7211 */ /* 0x004fc800078f08ff */
[----:B------:R-:W-:-:S04]  /*3dd00*/  SHF.R.S32.HI R32, RZ, 0x1, R12 ;  /* 0x00000001ff207819 */ /* 0x000fc8000001140c */
[----:B------:R-:W-:-:S04]  /*3dd10*/  ISETP.GE.AND P1, PT, R107, R32, PT ;  /* 0x000000206b00720c */ /* 0x000fc80003f26270 */
[----:B------:R-:W-:-:S05]  /*3dd20*/  SEL R12, R32, RZ, P1 ;  /* 0x000000ff200c7207 */ /* 0x000fca0000800000 */
[----:B------:R-:W-:-:S04]  /*3dd30*/  IMAD.IADD R12, R107, 0x1, R12 ;  /* 0x000000016b0c7824 */ /* 0x000fc800078e020c */
[----:B------:R-:W-:Y:S01]  /*3dd40*/  @P1 IMAD.IADD R103, R102, 0x1, -R103 ;  /* 0x0000000166671824 */ /* 0x000fe200078e0a67 */
[----:B------:R-:W-:-:S04]  /*3dd50*/  SHF.R.S32.HI R13, RZ, 0x1f, R12 ;  /* 0x0000001fff0d7819 */ /* 0x000fc8000001140c */
[----:B------:R-:W-:Y:S02]  /*3dd60*/  SHF.R.S32.HI R28, RZ, 0x1f, R103 ;  /* 0x0000001fff1c7819 */ /* 0x000fe40000011467 */
[CC--:B------:R-:W-:Y:S02]  /*3dd70*/  LEA.HI R14, R13.reuse, R12.reuse, RZ, 0x4 ;  /* 0x0000000c0d0e7211 */ /* 0x0c0fe400078f20ff */
[----:B------:R-:W-:Y:S02]  /*3dd80*/  LEA.HI R28, R28, R103, RZ, 0x5 ;  /* 0x000000671c1c7211 */ /* 0x000fe400078f28ff */
[----:B------:R-:W-:Y:S02]  /*3dd90*/  SHF.R.S32.HI R35, RZ, 0x4, R14 ;  /* 0x00000004ff237819 */ /* 0x000fe4000001140e */
[----:B------:R-:W-:Y:S02]  /*3dda0*/  LEA.HI R12, R13, R12, RZ, 0x6 ;  /* 0x0000000c0d0c7211 */ /* 0x000fe400078f30ff */
[----:B------:R-:W-:-:S02]  /*3ddb0*/  LEA.HI.SX32 R28, R28, R35, 0x1b ;  /* 0x000000231c1c7211 */ /* 0x000fc400078fdaff */
[----:B------:R-:W-:Y:S02]  /*3ddc0*/  SHF.R.S32.HI R12, RZ, 0x6, R12 ;  /* 0x00000006ff0c7819 */ /* 0x000fe4000001140c */
[----:B------:R-:W-:Y:S01]  /*3ddd0*/  SHF.R.S32.HI R15, RZ, 0x1f, R28 ;  /* 0x0000001fff0f7819 */ /* 0x000fe2000001141c */
[----:B------:R-:W-:Y:S01]  /*3dde0*/  IMAD.SHL.U32 R33, R28, 0x10, RZ ;  /* 0x000000101c217824 */ /* 0x000fe200078e00ff */
[----:B------:R-:W-:Y:S01]  /*3ddf0*/  LOP3.LUT R14, R29, 0x30, R14, 0xf8, !PT ;  /* 0x000000301d0e7812 */ /* 0x000fe200078ef80e */
[----:B------:R-:W-:Y:S01]  /*3de00*/  IMAD R12, R12, 0x2800, R31 ;  /* 0x000028000c0c7824 */ /* 0x000fe200078e021f */
[----:B------:R-:W-:Y:S02]  /*3de10*/  LEA.HI R15, R15, R28, RZ, 0x2 ;  /* 0x0000001c0f0f7211 */ /* 0x000fe400078f10ff */
[----:B------:R-:W-:Y:S02]  /*3de20*/  LOP3.LUT R13, R14, R30, RZ, 0x3c, !PT ;  /* 0x0000001e0e0d7212 */ /* 0x000fe400078e3cff */
[----:B------:R-:W-:-:S02]  /*3de30*/  SHF.R.S32.HI R28, RZ, 0x2, R15 ;  /* 0x00000002ff1c7819 */ /* 0x000fc4000001140f */
[----:B------:R-:W-:Y:S01]  /*3de40*/  LOP3.LUT R15, R29, 0x30, R33, 0xf8, !PT ;  /* 0x000000301d0f7812 */ /* 0x000fe200078ef821 */
[----:B------:R-:W-:Y:S02]  /*3de50*/  IMAD.IADD R12, R12, 0x1, R13 ;  /* 0x000000010c0c7824 */ /* 0x000fe400078e020d */
[----:B------:R-:W-:Y:S01]  /*3de60*/  IMAD R28, R28, 0x2800, R31 ;  /* 0x000028001c1c7824 */ /* 0x000fe200078e021f */
[----:B------:R-:W-:Y:S02]  /*3de70*/  LOP3.LUT R15, R15, R30, RZ, 0x3c, !PT ;  /* 0x0000001e0f0f7212 */ /* 0x000fe400078e3cff */
[----:B------:R-:W-:-:S03]  /*3de80*/  IADD3 R12, P1, P2, R96, R12, R105 ;  /* 0x0000000c600c7210 */ /* 0x000fc60007a3e069 */
[----:B------:R-:W-:Y:S01]  /*3de90*/  IMAD.IADD R28, R28, 0x1, R15 ;  /* 0x000000011c1c7824 */ /* 0x000fe200078e020f */
[--C-:B------:R-:W-:Y:S02]  /*3dea0*/  IADD3.X R13, R97, RZ, R106.reuse, P1, P2 ;  /* 0x000000ff610d7210 */ /* 0x100fe40000fe446a */
[----:B------:R-:W-:Y:S02]  /*3deb0*/  ISETP.GE.AND P1, PT, R107, R32, PT ;  /* 0x000000206b00720c */ /* 0x000fe40003f26270 */
[----:B------:R-:W-:Y:S02]  /*3dec0*/  IADD3 R28, P3, P4, R96, R28, R105 ;  /* 0x0000001c601c7210 */ /* 0x000fe40007c7e069 */
[----:B------:R-:W5:Y:S02]  /*3ded0*/  LD.E.128 R12, desc[UR4][R12.64] ;  /* 0x000000040c0c7980 */ /* 0x000f64000c101d00 */
[----:B------:R-:W-:Y:S01]  /*3dee0*/  IADD3.X R29, R97, RZ, R106, P3, P4 ;  /* 0x000000ff611d7210 */ /* 0x000fe20001fe846a */
[----:B------:R-:W-:-:S05]  /*3def0*/  IMAD.SHL.U32 R35, R35, 0x10, RZ ;  /* 0x0000001023237824 */ /* 0x000fca00078e00ff */
[----:B------:R-:W5:Y:S01]  /*3df00*/  LD.E.128 R28, desc[UR6][R28.64] ;  /* 0x000000061c1c7980 */ /* 0x000f62000c101d00 */
[----:B------:R-:W-:Y:S05]  /*3df10*/  @P1 BRA `(.L_x_4984) ;  /* 0x0000000c00e81947 */ /* 0x000fea0003800000 */
[----:B-----5:R-:W-:Y:S01]  /*3df20*/  IMAD.MOV.U32 R32, RZ, RZ, R15 ;  /* 0x000000ffff207224 */ /* 0x020fe200078e000f */
[----:B------:R-:W-:Y:S01]  /*3df30*/  SHF.R.U32.HI R15, RZ, 0x8, R49 ;  /* 0x00000008ff0f7819 */ /* 0x000fe20000011631 */
[----:B------:R-:W-:Y:S01]  /*3df40*/  IMAD.MOV.U32 R34, RZ, RZ, R13 ;  /* 0x000000ffff227224 */ /* 0x000fe200078e000d */
[----:B------:R-:W-:Y:S01]  /*3df50*/  SHF.R.U32.HI R13, RZ, 0x8, R48 ;  /* 0x00000008ff0d7819 */ /* 0x000fe20000011630 */
[----:B------:R-:W-:Y:S01]  /*3df60*/  IMAD.MOV.U32 R36, RZ, RZ, R29 ;  /* 0x000000ffff247224 */ /* 0x000fe200078e001d */
[----:B------:R-:W-:Y:S01]  /*3df70*/  LOP3.LUT R40, R49, 0xff, RZ, 0xc0, !PT ;  /* 0x000000ff31287812 */ /* 0x000fe200078ec0ff */
[----:B------:R-:W-:Y:S01]  /*3df80*/  IMAD.MOV.U32 R43, RZ, RZ, R31 ;  /* 0x000000ffff2b7224 */ /* 0x000fe200078e001f */
        /* <DEDUP_REMOVED lines=10> */
[----:B------:R-:W-:Y:S02]  /*3e030*/  SHF.R.U32.HI R29, RZ, 0x8, R60 ;  /* 0x00000008ff1d7819 */ /* 0x000fe4000001163c */
[----:B------:R-:W-:Y:S02]  /*3e040*/  LOP3.LUT R13, R13, 0xff, RZ, 0xc0, !PT ;  /* 0x000000ff0d0d7812 */ /* 0x000fe400078ec0ff */
[----:B------:R-:W-:Y:S02]  /*3e050*/  PRMT R44, R15, 0x7604, R44 ;  /* 0x000076040f2c7816 */ /* 0x000fe4000000002c */
        /* <DEDUP_REMOVED lines=9> */
[----:B------:R-:W-:Y:S02]  /*3e0f0*/  LOP3.LUT R13, R13, 0xff, RZ, 0xc0, !PT ;  /* 0x000000ff0d0d7812 */ /* 0x000fe400078ec0ff */
[----:B------:R-:W-:Y:S02]  /*3e100*/  SHF.R.U32.HI R29, RZ, 0x8, R63 ;  /* 0x00000008ff1d7819 */ /* 0x000fe4000001163f */
[----:B------:R-:W-:Y:S02]  /*3e110*/  PRMT R45, R15, 0x7604, R52 ;  /* 0x000076040f2d7816 */ /* 0x000fe40000000034 */
[----:B------:R-:W-:Y:S02]  /*3e120*/  PRMT R46, R13, 0x7604, R46 ;  /* 0x000076040d2e7816 */ /* 0x000fe4000000002e */
[----:B------:R-:W-:-:S02]  /*3e130*/  SHF.R.U32.HI R15, RZ, 0x10, R49 ;  /* 0x00000010ff0f7819 */ /* 0x000fc40000011631 */
[----:B------:R-:W-:Y:S02]  /*3e140*/  LOP3.LUT R54, R63, 0xff, RZ, 0xc0, !PT ;  /* 0x000000ff3f367812 */ /* 0x000fe400078ec0ff */
[----:B------:R-:W-:Y:S02]  /*3e150*/  LOP3.LUT R29, R29, 0xff, RZ, 0xc0, !PT ;  /* 0x000000ff1d1d7812 */ /* 0x000fe400078ec0ff */
[----:B------:R-:W-:Y:S02]  /*3e160*/  SHF.R.U32.HI R13, RZ, 0x10, R48 ;  /* 0x00000010ff0d7819 */ /* 0x000fe40000011630 */
[----:B------:R-:W-:Y:S02]  /*3e170*/  LOP3.LUT R15, R15, 0xff, RZ, 0xc0, !PT ;  /* 0x000000ff0f0f7812 */ /* 0x000fe400078ec0ff */
[----:B------:R-:W-:Y:S02]  /*3e180*/  PRMT R53, R29, 0x7604, R54 ;  /* 0x000076041d357816 */ /* 0x000fe40000000036 */
[----:B------:R-:W-:-:S02]  /*3e190*/  LOP3.LUT R13, R13, 0xff, RZ, 0xc0, !PT ;  /* 0x000000ff0d0d7812 */ /* 0x000fc400078ec0ff */
[----:B------:R-:W-:Y:S02]  /*3e1a0*/  SHF.R.U32.HI R31, RZ, 0x10, R51 ;  /* 0x00000010ff1f7819 */ /* 0x000fe40000011633 */
[----:B------:R-:W-:Y:S02]  /*3e1b0*/  SHF.R.U32.HI R29, RZ, 0x10, R50 ;  /* 0x00000010ff1d7819 */ /* 0x000fe40000011632 */
[----:B------:R-:W-:Y:S02]  /*3e1c0*/  PRMT R15, R15, 0x7054, R40 ;  /* 0x000070540f0f7816 */ /* 0x000fe40000000028 */
[----:B------:R-:W-:Y:S02]  /*3e1d0*/  PRMT R13, R13, 0x7054, R38 ;  /* 0x000070540d0d7816 */ /* 0x000fe40000000026 */
[----:B------:R-:W-:Y:S02]  /*3e1e0*/  LOP3.LUT R31, R31, 0xff, RZ, 0xc0, !PT ;  /* 0x000000ff1f1f7812 */ /* 0x000fe400078ec0ff */
[----:B------:R-:W-:-:S02]  /*3e1f0*/  SHF.R.U32.HI R40, RZ, 0x10, R62 ;  /* 0x00000010ff287819 */ /* 0x000fc4000001163e */
[----:B------:R-:W-:Y:S02]  /*3e200*/  LOP3.LUT R29, R29, 0xff, RZ, 0xc0, !PT ;  /* 0x000000ff1d1d7812 */ /* 0x000fe400078ec0ff */
[----:B------:R-:W-:Y:S02]  /*3e210*/  SHF.R.U32.HI R38, RZ, 0x10, R60 ;  /* 0x00000010ff267819 */ /* 0x000fe4000001163c */
[----:B------:R-:W-:Y:S02]  /*3e220*/  SHF.R.U32.HI R41, RZ, 0x10, R61 ;  /* 0x00000010ff297819 */ /* 0x000fe4000001163d */
[----:B------:R-:W-:Y:S02]  /*3e230*/  PRMT R44, R31, 0x7054, R44 ;  /* 0x000070541f2c7816 */ /* 0x000fe4000000002c */
[----:B------:R-:W-:Y:S02]  /*3e240*/  LOP3.LUT R40, R40, 0xff, RZ, 0xc0, !PT ;  /* 0x000000ff28287812 */ /* 0x000fe400078ec0ff */
[----:B------:R-:W-:-:S02]  /*3e250*/  PRMT R29, R29, 0x7054, R42 ;  /* 0x000070541d1d7816 */ /* 0x000fc4000000002a */
[----:B------:R-:W-:Y:S02]  /*3e260*/  LOP3.LUT R38, R38, 0xff, RZ, 0xc0, !PT ;  /* 0x000000ff26267812 */ /* 0x000fe400078ec0ff */
[----:B------:R-:W-:Y:S02]  /*3e270*/  LOP3.LUT R31, R41, 0xff, RZ, 0xc0, !PT ;  /* 0x000000ff291f7812 */ /* 0x000fe400078ec0ff */
[----:B------:R-:W-:Y:S02]  /*3e280*/  SHF.R.U32.HI R42, RZ, 0x10, R63 ;  /* 0x00000010ff2a7819 */ /* 0x000fe4000001163f */
[----:B------:R-:W-:Y:S02]  /*3e290*/  PRMT R47, R40, 0x7054, R45 ;  /* 0x00007054282f7816 */ /* 0x000fe4000000002d */
[----:B------:R-:W-:Y:S02]  /*3e2a0*/  PRMT R41, R38, 0x7054, R39 ;  /* 0x0000705426297816 */ /* 0x000fe40000000027 */
[----:B------:R-:W-:-:S02]  /*3e2b0*/  PRMT R31, R31, 0x7054, R46 ;  /* 0x000070541f1f7816 */ /* 0x000fc4000000002e */
[----:B------:R-:W-:Y:S02]  /*3e2c0*/  SHF.R.U32.HI R40, RZ, 0x18, R61 ;  /* 0x00000018ff287819 */ /* 0x000fe4000001163d */
[----:B------:R-:W-:Y:S02]  /*3e2d0*/  LOP3.LUT R38, R42, 0xff, RZ, 0xc0, !PT ;  /* 0x000000ff2a267812 */ /* 0x000fe400078ec0ff */
[----:B------:R-:W-:Y:S02]  /*3e2e0*/  SHF.R.U32.HI R42, RZ, 0x18, R49 ;  /* 0x00000018ff2a7819 */ /* 0x000fe40000011631 */
        /* <DEDUP_REMOVED lines=10> */
[----:B------:R-:W-:Y:S01]  /*3e390*/  SHF.R.U32.HI R49, RZ, 0x18, R51 ;  /* 0x00000018ff317819 */ /* 0x000fe20000011633 */
[----:B------:R-:W-:Y:S01]  /*3e3a0*/  HADD2.F32 R42, -RZ, R40.H0_H0 ;  /* 0x20000028ff2a7230 */ /* 0x000fe20000004100 */
[----:B------:R-:W-:Y:S01]  /*3e3b0*/  LOP3.LUT R60, R41, 0xff000000, R60, 0xf8, !PT ;  /* 0xff000000293c7812 */ /* 0x000fe200078ef83c */
[----:B------:R-:W-:-:S02]  /*3e3c0*/  HADD2.F32 R15, -RZ, R31.H0_H0 ;  /* 0x2000001fff0f7230 */ /* 0x000fc40000004100 */
[----:B------:R-:W-:Y:S01]  /*3e3d0*/  FMUL.FTZ R54, R13, R52 ;  /* 0x000000340d367220 */ /* 0x000fe20000410000 */
[----:B------:R-:W-:Y:S01]  /*3e3e0*/  LOP3.LUT R50, R29, 0xff000000, R50, 0xf8, !PT ;  /* 0xff0000001d327812 */ /* 0x000fe200078ef832 */
[-C--:B------:R-:W-:Y:S01]  /*3e3f0*/  FMUL.FTZ R41, R13, R42.reuse ;  /* 0x0000002a0d297220 */ /* 0x080fe20000410000 */
[----:B------:R-:W-:Y:S01]  /*3e400*/  PRMT R49, R49, 0x654, R44 ;  /* 0x0000065431317816 */ /* 0x000fe2000000002c */
[----:B------:R-:W-:Y:S01]  /*3e410*/  HADD2.F32 R44, -RZ, R40.H1_H1 ;  /* 0x30000028ff2c7230 */ /* 0x000fe20000004100 */
[----:B------:R-:W-:Y:S01]  /*3e420*/  LOP3.LUT R29, R47, 0xff000000, R62, 0xf8, !PT ;  /* 0xff0000002f1d7812 */ /* 0x000fe200078ef83e */
        /* <DEDUP_REMOVED lines=13> */
[-C--:B------:R-:W-:Y:S01]  /*3e500*/  FMUL.FTZ R41, R41, R44.reuse ;  /* 0x0000002c29297220 */ /* 0x080fe20000410000 */
[----:B------:R-:W-:Y:S02]  /*3e510*/  HADD2.F32 R31, -RZ, R31.H1_H1 ;  /* 0x3000001fff1f7230 */ /* 0x000fe40000004100 */
[C---:B------:R-:W-:Y:S01]  /*3e520*/  FMUL.FTZ R55, R34.reuse, R51 ;  /* 0x0000003322377220 */ /* 0x040fe20000410000 */
[----:B------:R-:W-:Y:S02]  /*3e530*/  HADD2.F32 R38, -RZ, R39.H0_H0 ;  /* 0x20000027ff267230 */ /* 0x000fe40000004100 */
[----:B------:R-:W-:Y:S01]  /*3e540*/  FMUL.FTZ R52, R34, R45 ;  /* 0x0000002d22347220 */ /* 0x000fe20000410000 */
[----:B------:R-:W-:Y:S01]  /*3e550*/  F2FP.F16.E4M3.UNPACK_B R54, R53 ;  /* 0x00000035ff36723e */ /* 0x000fe200020006ff */
        /* <DEDUP_REMOVED lines=9> */
[----:B------:R-:W-:-:S02]  /*3e5f0*/  HADD2.F32 R41, -RZ, R45.H0_H0 ;  /* 0x2000002dff297230 */ /* 0x000fc40000004100 */
[----:B------:R-:W-:Y:S02]  /*3e600*/  HADD2.F32 R55, -RZ, R54.H0_H0 ;  /* 0x20000036ff377230 */ /* 0x000fe40000004100 */
[C---:B------:R-:W-:Y:S01]  /*3e610*/  FMUL.FTZ R56, R40.reuse, R52 ;  /* 0x0000003428387220 */ /* 0x040fe20000410000 */
[----:B------:R-:W-:Y:S02]  /*3e620*/  HADD2.F32 R46, -RZ, R42.H1_H1 ;  /* 0x3000002aff2e7230 */ /* 0x000fe40000004100 */
        /* <DEDUP_REMOVED lines=15> */
[----:B------:R-:W-:Y:S01]  /*3e720*/  HADD2.F32 R44, -RZ, R44.H1_H1 ;  /* 0x3000002cff2c7230 */ /* 0x000fe20000004100 */
[----:B------:R-:W-:-:S02]  /*3e730*/  F2FP.F16.E4M3.UNPACK_B R51, R49.H1 ;  /* 0x00000031ff33723e */ /* 0x000fc400030006ff */
[----:B------:R-:W-:Y:S01]  /*3e740*/  F2FP.F16.E4M3.UNPACK_B R43, R32.H1 ;  /* 0x00000020ff2b723e */ /* 0x000fe200030006ff */
[----:B------:R-:W-:Y:S02]  /*3e750*/  HADD2.F32 R32, -RZ, R46.H0_H0 ;  /* 0x2000002eff207230 */ /* 0x000fe40000004100 */
[C---:B------:R-:W-:Y:S01]  /*3e760*/  FMUL.FTZ R57, R47.reuse, R54 ;  /* 0x000000362f397220 */ /* 0x040fe20000410000 */
[----:B------:R-:W-:Y:S02]  /*3e770*/  HADD2.F32 R53, -RZ, R55.H0_H0 ;  /* 0x20000037ff357230 */ /* 0x000fe40000004100 */
[----:B------:R-:W-:Y:S01]  /*3e780*/  FMUL.FTZ R47, R47, R52 ;  /* 0x000000342f2f7220 */ /* 0x000fe20000410000 */
[----:B------:R-:W-:Y:S01]  /*3e790*/  HADD2.F32 R49, -RZ, R51.H0_H0 ;  /* 0x20000033ff317230 */ /* 0x000fe20000004100 */
[----:B------:R-:W-:Y:S01]  /*3e7a0*/  F2FP.SATFINITE.E4M3.F32.PACK_AB_MERGE_C R31, R40, R31, RZ ;  /* 0x0000001f281f723e */ /* 0x000fe200048070ff */
[----:B------:R-:W-:Y:S02]  /*3e7b0*/  HADD2.F32 R45, -RZ, R43.H0_H0 ;  /* 0x2000002bff2d7230 */ /* 0x000fe40000004100 */
[----:B------:R-:W-:Y:S01]  /*3e7c0*/  FMUL.FTZ R56, R32, R53 ;  /* 0x0000003520387220 */ /* 0x000fe20000410000 */
[----:B------:R-:W-:Y:S01]  /*3e7d0*/  FFMA.FTZ R65, R44, R54, R47 ;  /* 0x000000362c417223 */ /* 0x000fe2000001002f */
[----:B------:R-:W-:Y:S01]  /*3e7e0*/  FMUL.FTZ R58, R32, R49 ;  /* 0x00000031203a7220 */ /* 0x000fe20000410000 */
[----:B------:R-:W-:-:S02]  /*3e7f0*/  HADD2.F32 R54, -RZ, R51.H1_H1 ;  /* 0x30000033ff367230 */ /* 0x000fc40000004100 */
[C---:B------:R-:W-:Y:S01]  /*3e800*/  FFMA.FTZ R62, R45.reuse, R49, -R56 ;  /* 0x000000312d3e7223 */ /* 0x040fe20000010838 */
[----:B------:R-:W-:Y:S02]  /*3e810*/  HADD2.F32 R49, -RZ, R46.H1_H1 ;  /* 0x3000002eff317230 */ /* 0x000fe40000004100 */
[----:B------:R-:W-:Y:S01]  /*3e820*/  FFMA.FTZ R64, R45, R53, R58 ;  /* 0x000000352d407223 */ /* 0x000fe2000001003a */
[----:B------:R-:W-:Y:S01]  /*3e830*/  F2FP.F16.E4M3.UNPACK_B R46, R28.H1 ;  /* 0x0000001cff2e723e */ /* 0x000fe200030006ff */
[----:B------:R-:W-:Y:S01]  /*3e840*/  HADD2.F32 R45, -RZ, R43.H1_H1 ;  /* 0x3000002bff2d7230 */ /* 0x000fe20000004100 */
[----:B------:R-:W-:Y:S01]  /*3e850*/  F2FP.F16.E4M3.UNPACK_B R53, R60.H1 ;  /* 0x0000003cff35723e */ /* 0x000fe200030006ff */
[----:B------:R-:W-:Y:S01]  /*3e860*/  FFMA.FTZ R32, R44, R52, -R57 ;  /* 0x000000342c207223 */ /* 0x000fe20000010839 */
        /* <DEDUP_REMOVED lines=17> */
[----:B------:R-:W-:Y:S01]  /*3e980*/  F2FP.F16.E4M3.UNPACK_B R44, R28 ;  /* 0x0000001cff2c723e */ /* 0x000fe200020006ff */
[----:B------:R-:W-:Y:S01]  /*3e990*/  HADD2.F32 R43, -RZ, R43.H1_H1 ;  /* 0x3000002bff2b7230 */ /* 0x000fe20000004100 */
[----:B------:R-:W-:Y:S01]  /*3e9a0*/  F2FP.F16.E4M3.UNPACK_B R48, R48 ;  /* 0x00000030ff30723e */ /* 0x000fe200020006ff */
[----:B------:R-:W-:Y:S01]  /*3e9b0*/  FFMA.FTZ R67, R45, R54, -R66 ;  /* 0x000000362d437223 */ /* 0x000fe20000010842 */
[----:B------:R-:W-:Y:S01]  /*3e9c0*/  F2FP.F16.E4M3.UNPACK_B R60, R60 ;  /* 0x0000003cff3c723e */ /* 0x000fe200020006ff */
        /* <DEDUP_REMOVED lines=14> */
[C---:B------:R-:W-:Y:S01]  /*3eab0*/  FFMA.FTZ R54, R28.reuse, R47, R54 ;  /* 0x0000002f1c367223 */ /* 0x040fe20000010036 */
[----:B------:R-:W-:Y:S02]  /*3eac0*/  HADD2.F32 R45, -RZ, R48.H1_H1 ;  /* 0x30000030ff2d7230 */ /* 0x000fe40000004100 */
[----:B------:R-:W-:Y:S01]  /*3ead0*/  FFMA.FTZ R52, R28, R46, -R43 ;  /* 0x0000002e1c347223 */ /* 0x000fe2000001082b */
        /* <DEDUP_REMOVED lines=21> */
[----:B------:R-:W-:Y:S02]  /*3ec30*/  HADD2.F32 R28, -RZ, R28.H1_H1 ;  /* 0x3000001cff1c7230 */ /* 0x000fe40000004100 */
[C---:B------:R-:W-:Y:S01]  /*3ec40*/  FMUL.FTZ R47, R43.reuse, R46 ;  /* 0x0000002e2b2f7220 */ /* 0x040fe20000410000 */
[----:B------:R-:W-:Y:S01]  /*3ec50*/  F2FP.F16.E4M3.UNPACK_B R12, R29 ;  /* 0x0000001dff0c723e */ /* 0x000fe200020006ff */
[-C--:B------:R-:W-:Y:S01]  /*3ec60*/  FMUL.FTZ R43, R43, R45.reuse ;  /* 0x0000002d2b2b7220 */ /* 0x080fe20000410000 */
[----:B------:R-:W-:Y:S01]  /*3ec70*/  F2FP.F16.E4M3.UNPACK_B R50, R50 ;  /* 0x00000032ff32723e */ /* 0x000fe200020006ff */
        /* <DEDUP_REMOVED lines=28> */
[----:B------:R-:W-:Y:S02]  /*3ee40*/  F2FP.SATFINITE.E4M3.F32.PACK_AB_MERGE_C R13, R34, R13, R31 ;  /* 0x0000000d220d723e */ /* 0x000fe4000480701f */
[----:B------:R-:W-:Y:S01]  /*3ee50*/  F2FP.SATFINITE.E4M3.F32.PACK_AB_MERGE_C R29, R36, R15, R38 ;  /* 0x0000000f241d723e */ /* 0x000fe20004807026 */
[----:B------:R-:W-:Y:S01]  /*3ee60*/  IMAD.MOV.U32 R15, RZ, RZ, R41 ;  /* 0x000000ffff0f7224 */ /* 0x000fe200078e0029 */
[----:B------:R-:W-:Y:S01]  /*3ee70*/  F2FP.SATFINITE.E4M3.F32.PACK_AB_MERGE_C R14, R12, R49, R44 ;  /* 0x000000310c0e723e */ /* 0x000fe2000480702c */
[----:B------:R-:W-:Y:S01]  /*3ee80*/  IMAD.MOV.U32 R12, RZ, RZ, R52 ;  /* 0x000000ffff0c7224 */ /* 0x000fe200078e0034 */
[----:B------:R-:W-:Y:S01]  /*3ee90*/  F2FP.SATFINITE.E4M3.F32.PACK_AB_MERGE_C R30, R47, R28, R46 ;  /* 0x0000001c2f1e723e */ /* 0x000fe2000480702e */
[----:B------:R-:W-:Y:S01]  /*3eea0*/  IMAD.MOV.U32 R28, RZ, RZ, R54 ;  /* 0x000000ffff1c7224 */ /* 0x000fe200078e0036 */
[----:B------:R-:W-:-:S07]  /*3eeb0*/  F2FP.SATFINITE.E4M3.F32.PACK_AB_MERGE_C R31, R65, R42, R64 ;  /* 0x0000002a411f723e */ /* 0x000fce0004807040 */
.L_x_4984:
[----:B------:R-:W-:Y:S05]  /*3eec0*/  BSYNC B2 ;  /* 0x0000000000027941 */ /* 0x000fea0003800000 */
.L_x_4983:
[--C-:B------:R-:W-:Y:S02]  /*3eed0*/  SHF.R.S32.HI R32, RZ, 0x1f, R35.reuse ;  /* 0x0000001fff207819 */ /* 0x100fe40000011423 */
[----:B------:R-:W-:Y:S02]  /*3eee0*/  IADD3 R34, P1, P2, R86, R90, R35 ;  /* 0x0000005a56227210 */ /* 0x000fe40007a3e023 */
[----:B------:R-:W-:Y:S02]  /*3eef0*/  R2UR UR4, R84 ;  /* 0x00000000540472ca */ /* 0x000fe400000e0000 */
[----:B------:R-:W-:Y:S02]  /*3ef00*/  R2UR UR5, R85 ;  /* 0x00000000550572ca */ /* 0x000fe400000e0000 */
[----:B------:R-:W-:Y:S02]  /*3ef10*/  IADD3.X R35, R87, R37, R32, P1, P2 ;  /* 0x0000002557237210 */ /* 0x000fe40000fe4420 */
[----:B------:R-:W-:-:S09]  /*3ef20*/  ISETP.GE.AND P1, PT, R33, R102, PT ;  /* 0x000000662100720c */ /* 0x000fd20003f26270 */
[----:B-----5:R0:W-:Y:S04]  /*3ef30*/  ST.E.128 desc[UR4][R34.64], R12 ;  /* 0x0000000c22007985 */ /* 0x0201e8000c101d04 */
[----:B------:R-:W-:Y:S05]  /*3ef40*/  @P1 BRA `(.L_x_4932) ;  /* 0x0000000c00401947 */ /* 0x000fea0003800000 */
[----:B------:R-:W-:Y:S02]  /*3ef50*/  R2UR UR4, R84 ;  /* 0x00000000540472ca */ /* 0x000fe400000e0000 */
[----:B------:R-:W-:Y:S02]  /*3ef60*/  R2UR UR5, R85 ;  /* 0x00000000550572ca */ /* 0x000fe400000e0000 */
[--C-:B------:R-:W-:Y:S02]  /*3ef70*/  IADD3 R90, P1, P2, R86, R90, R33.reuse ;  /* 0x0000005a565a7210 */ /* 0x100fe40007a3e021 */
[----:B------:R-:W-:-:S04]  /*3ef80*/  SHF.R.S32.HI R86, RZ, 0x1f, R33 ;  /* 0x0000001fff567819 */ /* 0x000fc80000011421 */
[----:B------:R-:W-:-:S05]  /*3ef90*/  IADD3.X R91, R87, R37, R86, P1, P2 ;  /* 0x00000025575b7210 */ /* 0x000fca0000fe4456 */
[----:B------:R2:W-:Y:S01]  /*3efa0*/  ST.E.128 desc[UR4][R90.64], R28 ;  /* 0x0000001c5a007985 */ /* 0x0005e2000c101d04 */
[----:B------:R-:W-:Y:S05]  /*3efb0*/  BRA `(.L_x_4932) ;  /* 0x0000000c00247947 */ /* 0x000fea0003800000 */
.L_x_4898:
[----:B------:R-:W2:Y:S01]  /*3efc0*/  LDL.64 R12, [R82+0x10] ;  /* 0x00001000520c7983 */ /* 0x000ea20000100a00 */
[----:B------:R-:W-:Y:S02]  /*3efd0*/  R2UR UR4, R84 ;  /* 0x00000000540472ca */ /* 0x000fe400000e0000 */
[----:B------:R-:W-:Y:S01]  /*3efe0*/  R2UR UR5, R85 ;  /* 0x00000000550572ca */ /* 0x000fe200000e0000 */
[----:B------:R0:W5:Y:S04]  /*3eff0*/  LDL R14, [R83] ;  /* 0x00000000530e7983 */ /* 0x0001680000100800 */
[----:B------:R0:W5:Y:S08]  /*3f000*/  LDL R15, [R83+0x4] ;  /* 0x00000400530f7983 */ /* 0x0001700000100800 */
[----:B--2---:R-:W2:Y:S01]  /*3f010*/  LD.E R28, desc[UR4][R12.64+0x1c] ;  /* 0x00001c040c1c7980 */ /* 0x004ea2000c101900 */
[----:B------:R-:W-:Y:S01]  /*3f020*/  BSSY B2, `(.L_x_4985) ;  /* 0x0000005000027945 */ /* 0x000fe20003800000 */
[----:B--2---:R-:W-:-:S04]  /*3f030*/  LOP3.LUT R28, R28, 0x1, RZ, 0xfc, !PT ;  /* 0x000000011c1c7812 */ /* 0x004fc800078efcff */
[----:B------:R-:W-:-:S13]  /*3f040*/  ISETP.NE.AND P1, PT, R28, 0x3, PT ;  /* 0x000000031c00780c */ /* 0x000fda0003f25270 */
[----:B0-----:R-:W-:Y:S05]  /*3f050*/  @!P1 BRA `(.L_x_4986) ;  /* 0x0000000000049947 */ /* 0x001fea0003800000 */
[----:B------:R-:W-:Y:S01]  /*3f060*/  BPT.TRAP 0x1 ;  /* 0x000000040000795c */ /* 0x000fe20000300000 */
.L_x_4986:
[----:B------:R-:W-:Y:S05]  /*3f070*/  BSYNC B2 ;  /* 0x0000000000027941 */ /* 0x000fea0003800000 */
.L_x_4985:
        /* <DEDUP_REMOVED lines=9> */
.L_x_5014:
[----:B------:R-:W-:Y:S05]  /*3f110*/  BSYNC B2 ;  /* 0x0000000000027941 */ /* 0x000fea0003800000 */
.L_x_4987:
[----:B------:R-:W2:Y:S04]  /*3f120*/  LDL.64 R28, [R82] ;  /* 0x00000000521c7983 */ /* 0x000ea80000100a00 */
[----:B------:R-:W3:Y:S04]  /*3f130*/  LDL.64 R34, [R82+0x30] ;  /* 0x0000300052227983 */ /* 0x000ee80000100a00 */
[----:B0-----:R-:W4:Y:S04]  /*3f140*/  LDL.64 R14, [R82+0x20] ;  /* 0x00002000520e7983 */ /* 0x001f280000100a00 */
[----:B------:R-:W4:Y:S01]  /*3f150*/  LDL.64 R12, [R82+0x18] ;  /* 0x00001800520c7983 */ /* 0x000f220000100a00 */
[----:B------:R-:W-:-:S02]  /*3f160*/  R2UR UR4, R84 ;  /* 0x00000000540472ca */ /* 0x000fc400000e0000 */
[C---:B------:R-:W-:Y:S01]  /*3f170*/  R2UR UR5, R85.reuse ;  /* 0x00000000550572ca */ /* 0x040fe200000e0000 */
[----:B------:R-:W4:Y:S01]  /*3f180*/  LDL R32, [R83] ;  /* 0x0000000053207983 */ /* 0x000f220000100800 */
[C---:B------:R-:W-:Y:S02]  /*3f190*/  R2UR UR8, R84.reuse ;  /* 0x00000000540872ca */ /* 0x040fe400000e0000 */
[C---:B------:R-:W-:Y:S02]  /*3f1a0*/  R2UR UR9, R85.reuse ;  /* 0x00000000550972ca */ /* 0x040fe400000e0000 */
[C---:B------:R-:W-:Y:S02]  /*3f1b0*/  R2UR UR6, R84.reuse ;  /* 0x00000000540672ca */ /* 0x040fe400000e0000 */
[----:B------:R-:W-:Y:S02]  /*3f1c0*/  R2UR UR7, R85 ;  /* 0x00000000550772ca */ /* 0x000fe400000e0000 */
[----:B------:R-:W-:-:S02]  /*3f1d0*/  R2UR UR10, R84 ;  /* 0x00000000540a72ca */ /* 0x000fc400000e0000 */
[----:B------:R-:W-:Y:S01]  /*3f1e0*/  R2UR UR11, R85 ;  /* 0x00000000550b72ca */ /* 0x000fe200000e0000 */
[----:B--2---:R-:W2:Y:S04]  /*3f1f0*/  LD.E R40, desc[UR4][R28.64] ;  /* 0x000000041c287980 */ /* 0x004ea8000c101900 */
[----:B---3--:R-:W3:Y:S04]  /*3f200*/  LD.E R44, desc[UR8][R34.64] ;  /* 0x00000008222c7980 */ /* 0x008ee8000c101900 */
[----:B----4-:R-:W4:Y:S04]  /*3f210*/  LD.E.64 R42, desc[UR6][R14.64+0x10] ;  /* 0x000010060e2a7980 */ /* 0x010f28000c101b00 */
[----:B------:R-:W4:Y:S04]  /*3f220*/  LD.E.64 R30, desc[UR10][R12.64+0x8] ;  /* 0x0000080a0c1e7980 */ /* 0x000f28000c101b00 */
[----:B------:R-:W4:Y:S04]  /*3f230*/  LD.E R33, desc[UR4][R12.64] ;  /* 0x000000040c217980 */ /* 0x000f28000c101900 */
[----:B------:R0:W5:Y:S01]  /*3f240*/  LDL.64 R28, [R82+0x38] ;  /* 0x00003800521c7983 */ /* 0x0001620000100a00 */
[----:B------:R-:W-:Y:S01]  /*3f250*/  IMAD R41, R32, 0x7800, RZ ;  /* 0x0000780020297824 */ /* 0x000fe200078e02ff */
[----:B------:R-:W-:Y:S02]  /*3f260*/  BSSY B2, `(.L_x_4989) ;  /* 0x0000055000027945 */ /* 0x000fe40003800000 */
[----:B------:R0:W5:Y:S02]  /*3f270*/  LD.E.64 R36, desc[UR4][R14.64+0x8] ;  /* 0x000008040e247980 */ /* 0x000164000c101b00 */
[----:B------:R-:W-:-:S02]  /*3f280*/  SHF.R.S32.HI R45, RZ, 0x1f, R41 ;  /* 0x0000001fff2d7819 */ /* 0x000fc40000011429 */
[----:B------:R0:W5:Y:S01]  /*3f290*/  LD.E.64 R38, desc[UR6][R14.64+0x18] ;  /* 0x000018060e267980 */ /* 0x000162000c101b00 */
[----:B--2---:R-:W-:-:S05]  /*3f2a0*/  IMAD R40, R25, -0xa0, R40 ;  /* 0xffffff6019287824 */ /* 0x004fca00078e0228 */
[----:B------:R-:W-:-:S04]  /*3f2b0*/  VIMNMX R47, R40, 0xa0, PT ;  /* 0x000000a0282f7848 */ /* 0x000fc80003fe0100 */
[----:B---3--:R-:W-:Y:S01]  /*3f2c0*/  ISETP.GE.AND P1, PT, R44, R47, PT ;  /* 0x0000002f2c00720c */ /* 0x008fe20003f26270 */
[----:B----4-:R-:W-:Y:S01]  /*3f2d0*/  IMAD R43, R43, R25, RZ ;  /* 0x000000192b2b7224 */ /* 0x010fe200078e02ff */
[----:B------:R-:W-:Y:S02]  /*3f2e0*/  SHF.R.S32.HI R44, RZ, 0x1f, R25 ;  /* 0x0000001fff2c7819 */ /* 0x000fe40000011419 */
[----:B------:R-:W-:Y:S02]  /*3f2f0*/  IADD3 R32, P2, R41, R30, RZ ;  /* 0x0000001e29207210 */ /* 0x000fe40007f5e0ff */
[----:B------:R-:W-:Y:S01]  /*3f300*/  IADD3 R30, P3, P4, R30, R33, R41 ;  /* 0x000000211e1e7210 */ /* 0x000fe20007c7e029 */
[----:B------:R-:W-:Y:S01]  /*3f310*/  IMAD.WIDE.U32 R40, R42, R25, RZ ;  /* 0x000000192a287225 */ /* 0x000fe200078e00ff */
[----:B------:R-:W-:-:S03]  /*3f320*/  SHF.R.S32.HI R13, RZ, 0x1f, R33 ;  /* 0x0000001fff0d7819 */ /* 0x000fc60000011421 */
[----:B------:R-:W-:Y:S02]  /*3f330*/  IMAD R43, R42, R44, R43 ;  /* 0x0000002c2a2b7224 */ /* 0x000fe400078e022b */
[C-C-:B------:R-:W-:Y:S01]  /*3f340*/  IMAD.X R33, R31.reuse, 0x1, R45.reuse, P2 ;  /* 0x000000011f217824 */ /* 0x140fe200010e062d */
[----:B------:R-:W-:Y:S01]  /*3f350*/  IADD3.X R31, R31, R13, R45, P3, P4 ;  /* 0x0000000d1f1f7210 */ /* 0x000fe20001fe842d */
[----:B------:R-:W-:Y:S01]  /*3f360*/  IMAD.IADD R45, R41, 0x1, R43 ;  /* 0x00000001292d7824 */ /* 0x000fe200078e022b */
[----:B0-----:R-:W-:Y:S06]  /*3f370*/  @P1 BRA `(.L_x_4990) ;  /* 0x00000004000c1947 */ /* 0x001fec0003800000 */
[----:B------:R-:W-:Y:S02]  /*3f380*/  R2UR UR4, R84 ;  /* 0x00000000540472ca */ /* 0x000fe400000e0000 */
[----:B------:R-:W-:-:S13]  /*3f390*/  R2UR UR5, R85 ;  /* 0x00000000550572ca */ /* 0x000fda00000e0000 */
[----:B-----5:R-:W2:Y:S01]  /*3f3a0*/  LD.E.U8 R44, desc[UR4][R28.64] ;  /* 0x000000041c2c7980 */ /* 0x020ea2000c101100 */
[----:B------:R-:W-:Y:S01]  /*3f3b0*/  IADD3 R42, P2, R38, R40, RZ ;  /* 0x00000028262a7210 */ /* 0x000fe20007f5e0ff */
[----:B------:R-:W-:Y:S04]  /*3f3c0*/  BSSY B3, `(.L_x_4991) ;  /* 0x000000c000037945 */ /* 0x000fe80003800000 */
[----:B------:R-:W-:Y:S01]  /*3f3d0*/  IMAD.X R43, R39, 0x1, R45, P2 ;  /* 0x00000001272b7824 */ /* 0x000fe200010e062d */
[----:B--2---:R-:W-:-:S04]  /*3f3e0*/  LOP3.LUT R12, R44, 0x1, RZ, 0xc0, !PT ;  /* 0x000000012c0c7812 */ /* 0x004fc800078ec0ff */
[----:B------:R-:W-:-:S13]  /*3f3f0*/  ISETP.NE.U32.AND P1, PT, R12, 0x1, PT ;  /* 0x000000010c00780c */ /* 0x000fda0003f25070 */
[----:B------:R-:W-:Y:S05]  /*3f400*/  @P1 BRA `(.L_x_4992) ;  /* 0x00000000001c1947 */ /* 0x000fea0003800000 */
[----:B------:R-:W-:Y:S02]  /*3f410*/  R2UR UR4, R84 ;  /* 0x00000000540472ca */ /* 0x000fe400000e0000 */
[----:B------:R-:W-:-:S13]  /*3f420*/  R2UR UR5, R85 ;  /* 0x00000000550572ca */ /* 0x000fda00000e0000 */
[----:B------:R-:W2:Y:S01]  /*3f430*/  LD.E.128 R12, desc[UR4][R32.64] ;  /* 0x00000004200c7980 */ /* 0x000ea2000c101d00 */
[----:B------:R-:W-:Y:S02]  /*3f440*/  R2UR UR6, R84 ;  /* 0x00000000540672ca */ /* 0x000fe400000e0000 */
[----:B------:R-:W-:Y:S01]  /*3f450*/  R2UR UR7, R85 ;  /* 0x00000000550772ca */ /* 0x000fe200000e0000 */
[----:B--2---:R0:W-:-:S12]  /*3f460*/  ST.E.128 desc[UR4][R42.64], R12 ;  /* 0x0000000c2a007985 */ /* 0x0041d8000c101d04 */
[----:B------:R0:W5:Y:S02]  /*3f470*/  LD.E.U8 R44, desc[UR6][R28.64] ;  /* 0x000000061c2c7980 */ /* 0x000164000c101100 */
.L_x_4992:
[----:B------:R-:W-:Y:S05]  /*3f480*/  BSYNC B3 ;  /* 0x0000000000037941 */ /* 0x000fea0003800000 */
.L_x_4991:
[----:B-----5:R-:W-:Y:S01]  /*3f490*/  LOP3.LUT P1, RZ, R44, 0x2, RZ, 0xc0, !PT ;  /* 0x000000022cff7812 */ /* 0x020fe2000782c0ff */
[----:B------:R-:W-:-:S12]  /*3f4a0*/  BSSY B3, `(.L_x_4993) ;  /* 0x0000009000037945 */ /* 0x000fd80003800000 */
[----:B------:R-:W-:Y:S05]  /*3f4b0*/  @!P1 BRA `(.L_x_4994) ;  /* 0x00000000001c9947 */ /* 0x000fea0003800000 */
[----:B------:R-:W-:Y:S02]  /*3f4c0*/  R2UR UR4, R84 ;  /* 0x00000000540472ca */ /* 0x000fe400000e0000 */
[----:B------:R-:W-:-:S13]  /*3f4d0*/  R2UR UR5, R85 ;  /* 0x00000000550572ca */ /* 0x000fda00000e0000 */
[----:B0-----:R-:W2:Y:S01]  /*3f4e0*/  LD.E.128 R12, desc[UR4][R30.64] ;  /* 0x000000041e0c7980 */ /* 0x001ea2000c101d00 */
[----:B------:R-:W-:Y:S02]  /*3f4f0*/  R2UR UR6, R84 ;  /* 0x00000000540672ca */ /* 0x000fe400000e0000 */
[----:B------:R-:W-:Y:S01]  /*3f500*/  R2UR UR7, R85 ;  /* 0x00000000550772ca */ /* 0x000fe200000e0000 */
[----:B--2---:R1:W-:-:S12]  /*3f510*/  ST.E.128 desc[UR4][R42.64+0x20], R12 ;  /* 0x0000200c2a007985 */ /* 0x0043d8000c101d04 */
[----:B------:R1:W5:Y:S02]  /*3f520*/  LD.E.U8 R44, desc[UR6][R28.64] ;  /* 0x000000061c2c7980 */ /* 0x000364000c101100 */
.L_x_4994:
[----:B------:R-:W-:Y:S05]  /*3f530*/  BSYNC B3 ;  /* 0x0000000000037941 */ /* 0x000fea0003800000 */
.L_x_4993:
[----:B-----5:R-:W-:Y:S01]  /*3f540*/  LOP3.LUT P1, RZ, R44, 0x4, RZ, 0xc0, !PT ;  /* 0x000000042cff7812 */ /* 0x020fe2000782c0ff */
[----:B------:R-:W-:-:S12]  /*3f550*/  BSSY B3, `(.L_x_4995) ;  /* 0x0000009000037945 */ /* 0x000fd80003800000 */
[----:B------:R-:W-:Y:S05]  /*3f560*/  @!P1 BRA `(.L_x_4996) ;  /* 0x00000000001c9947 */ /* 0x000fea0003800000 */
[----:B------:R-:W-:Y:S02]  /*3f570*/  R2UR UR4, R84 ;  /* 0x00000000540472ca */ /* 0x000fe400000e0000 */
[----:B------:R-:W-:-:S13]  /*3f580*/  R2UR UR5, R85 ;  /* 0x00000000550572ca */ /* 0x000fda00000e0000 */
[----:B01----:R-:W2:Y:S01]  /*3f590*/  LD.E.128 R12, desc[UR4][R32.64+0x2800] ;  /* 0x00280004200c7980 */ /* 0x003ea2000c101d00 */
[----:B------:R-:W-:Y:S02]  /*3f5a0*/  R2UR UR6, R84 ;  /* 0x00000000540672ca */ /* 0x000fe400000e0000 */
[----:B------:R-:W-:Y:S01]  /*3f5b0*/  R2UR UR7, R85 ;  /* 0x00000000550772ca */ /* 0x000fe200000e0000 */
[----:B--2---:R2:W-:-:S12]  /*3f5c0*/  ST.E.128 desc[UR4][R42.64+0x40], R12 ;  /* 0x0000400c2a007985 */ /* 0x0045d8000c101d04 */
[----:B------:R2:W5:Y:S02]  /*3f5d0*/  LD.E.U8 R44, desc[UR6][R28.64] ;  /* 0x000000061c2c7980 */ /* 0x000564000c101100 */
.L_x_4996:
[----:B------:R-:W-:Y:S05]  /*3f5e0*/  BSYNC B3 ;  /* 0x0000000000037941 */ /* 0x000fea0003800000 */
.L_x_4995:
[----:B-----5:R-:W-:Y:S01]  /*3f5f0*/  LOP3.LUT P1, RZ, R44, 0x8, RZ, 0xc0, !PT ;  /* 0x000000082cff7812 */ /* 0x020fe2000782c0ff */
[----:B------:R-:W-:-:S12]  /*3f600*/  BSSY B3, `(.L_x_4997) ;  /* 0x0000009000037945 */ /* 0x000fd80003800000 */
[----:B------:R-:W-:Y:S05]  /*3f610*/  @!P1 BRA `(.L_x_4998) ;  /* 0x00000000001c9947 */ /* 0x000fea0003800000 */
[----:B------:R-:W-:Y:S02]  /*3f620*/  R2UR UR4, R84 ;  /* 0x00000000540472ca */ /* 0x000fe400000e0000 */
[----:B------:R-:W-:-:S13]  /*3f630*/  R2UR UR5, R85 ;  /* 0x00000000550572ca */ /* 0x000fda00000e0000 */
[----:B012---:R-:W2:Y:S01]  /*3f640*/  LD.E.128 R12, desc[UR4][R30.64+0x2800] ;  /* 0x002800041e0c7980 */ /* 0x007ea2000c101d00 */
[----:B------:R-:W-:Y:S02]  /*3f650*/  R2UR UR6, R84 ;  /* 0x00000000540672ca */ /* 0x000fe400000e0000 */
[----:B------:R-:W-:Y:S01]  /*3f660*/  R2UR UR7, R85 ;  /* 0x00000000550772ca */ /* 0x000fe200000e0000 */
[----:B--2---:R3:W-:-:S12]  /*3f670*/  ST.E.128 desc[UR4][R42.64+0x60], R12 ;  /* 0x0000600c2a007985 */ /* 0x0047d8000c101d04 */
[----:B------:R3:W5:Y:S02]  /*3f680*/  LD.E.U8 R44, desc[UR6][R28.64] ;  /* 0x000000061c2c7980 */ /* 0x000764000c101100 */
.L_x_4998:
[----:B------:R-:W-:Y:S05]  /*3f690*/  BSYNC B3 ;  /* 0x0000000000037941 */ /* 0x000fea0003800000 */
.L_x_4997:
[----:B-----5:R-:W-:Y:S01]  /*3f6a0*/  LOP3.LUT P1, RZ, R44, 0x10, RZ, 0xc0, !PT ;  /* 0x000000102cff7812 */ /* 0x020fe2000782c0ff */
[----:B------:R-:W-:-:S12]  /*3f6b0*/  BSSY B3, `(.L_x_4999) ;  /* 0x0000009000037945 */ /* 0x000fd80003800000 */
[----:B------:R-:W-:Y:S05]  /*3f6c0*/  @!P1 BRA `(.L_x_5000) ;  /* 0x00000000001c9947 */ /* 0x000fea0003800000 */
[----:B------:R-:W-:Y:S02]  /*3f6d0*/  R2UR UR4, R84 ;  /* 0x00000000540472ca */ /* 0x000fe400000e0000 */
[----:B------:R-:W-:-:S13]  /*3f6e0*/  R2UR UR5, R85 ;  /* 0x00000000550572ca */ /* 0x000fda00000e0000 */
[----:B0123--:R-:W2:Y:S01]  /*3f6f0*/  LD.E.128 R12, desc[UR4][R32.64+0x5000] ;  /* 0x00500004200c7980 */ /* 0x00fea2000c101d00 */
[----:B------:R-:W-:Y:S02]  /*3f700*/  R2UR UR6, R84 ;  /* 0x00000000540672ca */ /* 0x000fe400000e0000 */
[----:B------:R-:W-:Y:S01]  /*3f710*/  R2UR UR7, R85 ;  /* 0x00000000550772ca */ /* 0x000fe200000e0000 */
[----:B--2---:R4:W-:-:S12]  /*3f720*/  ST.E.128 desc[UR4][R42.64+0x80], R12 ;  /* 0x0000800c2a007985 */ /* 0x0049d8000c101d04 */
[----:B------:R4:W5:Y:S02]  /*3f730*/  LD.E.U8 R44, desc[UR6][R28.64] ;  /* 0x000000061c2c7980 */ /* 0x000964000c101100 */
.L_x_5000:
[----:B------:R-:W-:Y:S05]  /*3f740*/  BSYNC B3 ;  /* 0x0000000000037941 */ /* 0x000fea0003800000 */
.L_x_4999:
[----:B-----5:R-:W-:-:S13]  /*3f750*/  LOP3.LUT P1, RZ, R44, 0x20, RZ, 0xc0, !PT ;  /* 0x000000202cff7812 */ /* 0x020fda000782c0ff */
[----:B------:R-:W-:Y:S05]  /*3f760*/  @!P1 BRA `(.L_x_4990) ;  /* 0x0000000000109947 */ /* 0x000fea0003800000 */
[----:B------:R-:W-:Y:S02]  /*3f770*/  R2UR UR4, R84 ;  /* 0x00000000540472ca */ /* 0x000fe400000e0000 */
[----:B------:R-:W-:-:S13]  /*3f780*/  R2UR UR5, R85 ;  /* 0x00000000550572ca */ /* 0x000fda00000e0000 */
[----:B01234-:R-:W2:Y:S04]  /*3f790*/  LD.E.128 R12, desc[UR4][R30.64+0x5000] ;  /* 0x005000041e0c7980 */ /* 0x01fea8000c101d00 */
[----:B--2---:R0:W-:Y:S02]  /*3f7a0*/  ST.E.128 desc[UR4][R42.64+0xa0], R12 ;  /* 0x0000a00c2a007985 */ /* 0x0041e4000c101d04 */
.L_x_4990:
[----:B------:R-:W-:Y:S05]  /*3f7b0*/  BSYNC B2 ;  /* 0x0000000000027941 */ /* 0x000fea0003800000 */
.L_x_4989:
[----:B------:R-:W-:Y:S02]  /*3f7c0*/  R2UR UR4, R84 ;  /* 0x00000000540472ca */ /* 0x000fe400000e0000 */
[----:B------:R-:W-:-:S13]  /*3f7d0*/  R2UR UR5, R85 ;  /* 0x00000000550572ca */ /* 0x000fda00000e0000 */
[----:B------:R-:W0:Y:S02]  /*3f7e0*/  LD.E R34, desc[UR4][R34.64] ;  /* 0x0000000422227980 */ /* 0x000e24000c101900 */
[----:B01234-:R-:W-:-:S05]  /*3f7f0*/  VIADD R12, R34, 0x80 ;  /* 0x00000080220c7836 */ /* 0x01ffca0000000000 */
[----:B------:R-:W-:-:S13]  /*3f800*/  ISETP.GE.AND P1, PT, R12, R47, PT ;  /* 0x0000002f0c00720c */ /* 0x000fda0003f26270 */
[----:B------:R-:W-:Y:S05]  /*3f810*/  @P1 BRA `(.L_x_4932) ;  /* 0x00000004000c1947 */ /* 0x000fea0003800000 */
[----:B------:R-:W-:Y:S02]  /*3f820*/  R2UR UR4, R84 ;  /* 0x00000000540472ca */ /* 0x000fe400000e0000 */
[----:B------:R-:W-:-:S13]  /*3f830*/  R2UR UR5, R85 ;  /* 0x00000000550572ca */ /* 0x000fda00000e0000 */
[----:B-----5:R-:W2:Y:S01]  /*3f840*/  LD.E.U8 R34, desc[UR4][R28.64] ;  /* 0x000000041c227980 */ /* 0x020ea2000c101100 */
[----:B------:R-:W-:Y:S01]  /*3f850*/  IADD3 R40, P2, P3, R38, R36, R40 ;  /* 0x0000002426287210 */ /* 0x000fe20007b5e028 */
[----:B------:R-:W-:Y:S03]  /*3f860*/  BSSY B2, `(.L_x_5001) ;  /* 0x000000c000027945 */ /* 0x000fe60003800000 */
[----:B------:R-:W-:Y:S02]  /*3f870*/  IADD3.X R41, R39, R37, R45, P2, P3 ;  /* 0x0000002527297210 */ /* 0x000fe400017e642d */
        /* <DEDUP_REMOVED lines=10> */
.L_x_5002:
[----:B------:R-:W-:Y:S05]  /*3f920*/  BSYNC B2 ;  /* 0x0000000000027941 */ /* 0x000fea0003800000 */
.L_x_5001:
        /* <DEDUP_REMOVED lines=10> */
.L_x_5004:
[----:B------:R-:W-:Y:S05]  /*3f9d0*/  BSYNC B2 ;  /* 0x0000000000027941 */ /* 0x000fea0003800000 */
.L_x_5003:
        /* <DEDUP_REMOVED lines=10> */
.L_x_5006:
[----:B------:R-:W-:Y:S05]  /*3fa80*/  BSYNC B2 ;  /* 0x0000000000027941 */ /* 0x000fea0003800000 */
.L_x_5005:
        /* <DEDUP_REMOVED lines=10> */
.L_x_5008:
[----:B------:R-:W-:Y:S05]  /*3fb30*/  BSYNC B2 ;  /* 0x0000000000027941 */ /* 0x000fea0003800000 */
.L_x_5007:
        /* <DEDUP_REMOVED lines=10> */
.L_x_5010:
[----:B------:R-:W-:Y:S05]  /*3fbe0*/  BSYNC B2 ;  /* 0x0000000000027941 */ /* 0x000fea0003800000 */
.L_x_5009:
[----:B-----5:R-:W-:-:S13]  /*3fbf0*/  LOP3.LUT P1, RZ, R34, 0x20, RZ, 0xc0, !PT ;  /* 0x0000002022ff7812 */ /* 0x020fda000782c0ff */
[----:B------:R-:W-:Y:S05]  /*3fc00*/  @!P1 BRA `(.L_x_4932) ;  /* 0x0000000000109947 */ /* 0x000fea0003800000 */
[----:B------:R-:W-:Y:S02]  /*3fc10*/  R2UR UR4, R84 ;  /* 0x00000000540472ca */ /* 0x000fe400000e0000 */
[----:B------:R-:W-:-:S13]  /*3fc20*/  R2UR UR5, R85 ;  /* 0x00000000550572ca */ /* 0x000fda00000e0000 */
[----:B01234-:R-:W2:Y:S04]  /*3fc30*/  LD.E.128 R12, desc[UR4][R30.64+0x7000] ;  /* 0x007000041e0c7980 */ /* 0x01fea8000c101d00 */
[----:B--2---:R0:W-:Y:S02]  /*3fc40*/  ST.E.128 desc[UR4][R40.64+0xa0], R12 ;  /* 0x0000a00c28007985 */ /* 0x0041e4000c101d04 */
.L_x_4932:
[----:B------:R-:W-:Y:S05]  /*3fc50*/  BSYNC B0 ;  /* 0x0000000000007941 */ /* 0x000fea0003800000 */
.L_x_4897:
        /* <DEDUP_REMOVED lines=8> */
[----:B0-----:R-:W-:-:S02]  /*3fce0*/  LOP3.LUT P1, RZ, R13, 0x7f, RZ, 0xc0, !PT ;  /* 0x0000007f0dff7812 */ /* 0x001fc4000782c0ff */
[----:B------:R-:W-:-:S05]  /*3fcf0*/  LEA.HI R12, R13, 0x8, RZ, 0x19 ;  /* 0x000000080d0c7811 */ /* 0x000fca00078fc8ff */
[----:B-1----:R0:W-:Y:S06]  /*3fd00*/  BAR.SYNC.DEFER_BLOCKING R12, 0x80 ;  /* 0x0002000c0000751d */ /* 0x0021ec0000010000 */
[----:B------:R-:W-:Y:S05]  /*3fd10*/  @P1 BRA `(.L_x_5011) ;  /* 0x0000000000241947 */ /* 0x000fea0003800000 */
[----:B0-----:R-:W2:Y:S01]  /*3fd20*/  LDL.64 R12, [R82+0x10] ;  /* 0x00001000520c7983 */ /* 0x001ea20000100a00 */
[----:B------:R-:W-:Y:S02]  /*3fd30*/  R2UR UR4, R84 ;  /* 0x00000000540472ca */ /* 0x000fe400000e0000 */
[----:B------:R-:W-:Y:S01]  /*3fd40*/  R2UR UR5, R85 ;  /* 0x00000000550572ca */ /* 0x000fe200000e0000 */
[----:B------:R-:W3:-:S12]  /*3fd50*/  LDL R83, [R83] ;  /* 0x0000000053537983 */ /* 0x000ed80000100800 */
[----:B--2---:R-:W2:Y:S02]  /*3fd60*/  LD.E.64 R12, desc[UR4][R12.64+0x30] ;  /* 0x000030040c0c7980 */ /* 0x004ea4000c101b00 */
[----:B--2---:R-:W-:-:S05]  /*3fd70*/  MOV R14, R12 ;  /* 0x0000000c000e7202 */ /* 0x004fca0000000f00 */
[----:B---3--:R-:W-:-:S05]  /*3fd80*/  IMAD R14, R83, 0x8, R14 ;  /* 0x00000008530e7824 */ /* 0x008fca00078e020e */
[----:B------:R-:W-:-:S04]  /*3fd90*/  PRMT R14, RZ, 0x654, R14 ;  /* 0x00000654ff0e7816 */ /* 0x000fc8000000000e */
[----:B------:R1:W-:Y:S03]  /*3fda0*/  SYNCS.ARRIVE.TRANS64.RED.A1T0 RZ, [R14+URZ], RZ ;  /* 0x000000ff0eff79a7 */ /* 0x0003e6000810043f */
.L_x_5011:
[----:B0-----:R-:W-:Y:S02]  /*3fdb0*/  IMAD.MOV.U32 R12, RZ, RZ, R89 ;  /* 0x000000ffff0c7224 */ /* 0x001fe400078e0059 */
[----:B------:R-:W-:-:S04]  /*3fdc0*/  IMAD.MOV.U32 R13, RZ, RZ, 0x0 ;  /* 0x00000000ff0d7424 */ /* 0x000fc800078e00ff */
[----:B-1---5:R-:W-:Y:S05]  /*3fdd0*/  RET.REL.NODEC R12 `(_ZN7cutlass13device_kernelIN5flash11enable_sm90INS1_16FlashAttnFwdSm90INS1_25CollectiveMainloopFwdSm90ILi2EN4cute5tupleIJNS5_1CILi1EEES8_S8_EEENS6_IJNS7_ILi128EEENS7_ILi160EEENS7_ILi192EEEEEELi192ENS_12float_e4m3_tEfNS_4arch4Sm90ELb0ELb1ELb0ELb1ELb0ELb1ELb0ELb1ELb1ELb1ELb1ELb0EEENS1_21CollectiveEpilogueFwdINS6_IJSA_SC_SB_EEES9_NS_10bfloat16_tESG_Li256ELb1ELb1ELb1ELb1EEENS1_36VarlenDynamicPersistentTileSchedulerILi128ELi160ELi256ELi128ELb1ELb1ELb1ELb1ELb0ELb1EEEEEEEEEvNT_6ParamsE) ;  /* 0xfffffc000c887950 */ /* 0x022fea0003c3ffff */
.L_x_4907:
[----:B0-----:R0:W1:Y:S02]  /*3fde0*/  SYNCS.PHASECHK.TRANS64.TRYWAIT P1, [R12+URZ], R13 ;  /* 0x0000000d0c0075a7 */ /* 0x001064000802017f */
[----:B-1----:R-:W-:Y:S05]  /*3fdf0*/  @!P1 NANOSLEEP.SYNCS 0x989680 ;  /* 0x009896800000995d */ /* 0x002fea0003900000 */
[----:B------:R-:W1:Y:S02]  /*3fe00*/  @!P1 SYNCS.PHASECHK.TRANS64 P1, [R12+URZ], R13 ;  /* 0x0000000d0c0095a7 */ /* 0x000e64000802007f */
[----:B-1----:R-:W-:Y:S05]  /*3fe10*/  @!P1 BRA `(.L_x_4907) ;  /* 0xfffffffc00f09947 */ /* 0x002fea000383ffff */
[----:B------:R-:W-:Y:S05]  /*3fe20*/  BRA `(.L_x_5012) ;  /* 0xfffffef800b07947 */ /* 0x000fea000383ffff */
.L_x_4962:
[----:B-1----:R1:W2:Y:S02]  /*3fe30*/  SYNCS.PHASECHK.TRANS64.TRYWAIT P1, [R78+URZ], R79 ;  /* 0x0000004f4e0075a7 */ /* 0x0022a4000802017f */
[----:B--2---:R-:W-:Y:S05]  /*3fe40*/  @!P1 NANOSLEEP.SYNCS 0x989680 ;  /* 0x009896800000995d */ /* 0x004fea0003900000 */
[----:B------:R-:W2:Y:S02]  /*3fe50*/  @!P1 SYNCS.PHASECHK.TRANS64 P1, [R78+URZ], R79 ;  /* 0x0000004f4e0095a7 */ /* 0x000ea4000802007f */
[----:B--2---:R-:W-:Y:S05]  /*3fe60*/  @!P1 BRA `(.L_x_4962) ;  /* 0xfffffffc00f09947 */ /* 0x004fea000383ffff */
[----:B------:R-:W-:Y:S05]  /*3fe70*/  BRA `(.L_x_5013) ;  /* 0xffffff7400487947 */ /* 0x000fea000383ffff */
.L_x_4988:
[----:B0-----:R0:W1:Y:S02]  /*3fe80*/  SYNCS.PHASECHK.TRANS64.TRYWAIT P1, [R14+URZ], R15 ;  /* 0x0000000f0e0075a7 */ /* 0x001064000802017f */
[----:B-1----:R-:W-:Y:S05]  /*3fe90*/  @!P1 NANOSLEEP.SYNCS 0x989680 ;  /* 0x009896800000995d */ /* 0x002fea0003900000 */
[----:B------:R-:W1:Y:S02]  /*3fea0*/  @!P1 SYNCS.PHASECHK.TRANS64 P1, [R14+URZ], R15 ;  /* 0x0000000f0e0095a7 */ /* 0x000e64000802007f */
[----:B-1----:R-:W-:Y:S05]  /*3feb0*/  @!P1 BRA `(.L_x_4988) ;  /* 0xfffffffc00f09947 */ /* 0x002fea000383ffff */
[----:B------:R-:W-:Y:S05]  /*3fec0*/  BRA `(.L_x_5014) ;  /* 0xfffffff000907947 */ /* 0x000fea000383ffff */
.L_x_5015:
        /* <DEDUP_REMOVED lines=11> */
.L_x_13271:


//--------------------- .text._ZN7cutlass13device_kernelIN5flash11enable_sm90INS1_16FlashAttnFwdSm90INS1_25CollectiveMainloopFwdSm90ILi2EN4cute5tupleIJNS5_1CILi1EEES8_S8_EEENS6_IJNS7_ILi128EEENS7_ILi160EEENS7_ILi192EEEEEELi192ENS_12float_e4m3_tEfNS_4arch4Sm90ELb1ELb0ELb0ELb0ELb0ELb0ELb0ELb1ELb1ELb1ELb1ELb0EEENS1_21CollectiveEpilogueFwdINS6_IJSA_SC_SB_EEES9_NS_10bfloat16_tESG_Li256ELb0ELb1ELb1ELb1EEENS1_19SingleTileSchedulerILb0ELb1ELb1ELi128EEEEEEEEEvNT_6ParamsE --------------------------
	.section	.text._ZN7cutlass13device_kernelIN5flash11enable_sm90INS1_16FlashAttnFwdSm90INS1_25CollectiveMainloopFwdSm90ILi2EN4cute5tupleIJNS5_1CILi1EEES8_S8_EEENS6_IJNS7_ILi128EEENS7_ILi160EEENS7_ILi192EEEEEELi192ENS_12float_e4m3_tEfNS_4arch4Sm90ELb1ELb0ELb0ELb0ELb0ELb0ELb0ELb1ELb1ELb1ELb1ELb0EEENS1_21CollectiveEpilogueFwdINS6_IJSA_SC_SB_EEES9_NS_10bfloat16_tESG_Li256ELb0ELb1ELb1ELb1EEENS1_19SingleTileSchedulerILb0ELb1ELb1ELi128EEEEEEEEEvNT_6ParamsE,"ax",@progbits
	.align	128
.text._ZN7cutlass13device_kernelIN5flash11enable_sm90INS1_16FlashAttnFwdSm90INS1_25CollectiveMainloopFwdSm90ILi2EN4cute5tupleIJNS5_1CILi1EEES8_S8_EEENS6_IJNS7_ILi128EEENS7_ILi160EEENS7_ILi192EEEEEELi192ENS_12float_e4m3_tEfNS_4arch4Sm90ELb1ELb0ELb0ELb0ELb0ELb0ELb0ELb1ELb1ELb1ELb1ELb0EEENS1_21CollectiveEpilogueFwdINS6_IJSA_SC_SB_EEES9_NS_10bfloat16_tESG_Li256ELb0ELb1ELb1ELb1EEENS1_19SingleTileSchedulerILb0ELb1ELb1ELi128EEEEEEEEEvNT_6ParamsE:
        .type           _ZN7cutlass13device_kernelIN5flash11enable_sm90INS1_16FlashAttnFwdSm90INS1_25CollectiveMainloopFwdSm90ILi2EN4cute5tupleIJNS5_1CILi1EEES8_S8_EEENS6_IJNS7_ILi128EEENS7_ILi160EEENS7_ILi192EEEEEELi192ENS_12float_e4m3_tEfNS_4arch4Sm90ELb1ELb0ELb0ELb0ELb0ELb0ELb0ELb1ELb1ELb1ELb1ELb0EEENS1_21CollectiveEpilogueFwdINS6_IJSA_SC_SB_EEES9_NS_10bfloat16_tESG_Li256ELb0ELb1ELb1ELb1EEENS1_19SingleTileSchedulerILb0ELb1ELb1ELi128EEEEEEEEEvNT_6ParamsE,@function
        .size           _ZN7cutlass13device_kernelIN5flash11enable_sm90INS1_16FlashAttnFwdSm90INS1_25CollectiveMainloopFwdSm90ILi2EN4cute5tupleIJNS5_1CILi1EEES8_S8_EEENS6_IJNS7_ILi128EEENS7_ILi160EEENS7_ILi192EEEEEELi192ENS_12float_e4m3_tEfNS_4arch4Sm90ELb1ELb0ELb0ELb0ELb0ELb0ELb0ELb1ELb1ELb1ELb1ELb0EEENS1_21CollectiveEpilogueFwdINS6_IJSA_SC_SB_EEES9_NS_10bfloat16_tESG_Li256ELb0ELb1ELb1ELb1EEENS1_19SingleTileSchedulerILb0ELb1ELb1ELi128EEEEEEEEEvNT_6ParamsE,(.L_x_13273 - _ZN7cutlass13device_kernelIN5flash11enable_sm90INS1_16FlashAttnFwdSm90INS1_25CollectiveMainloopFwdSm90ILi2EN4cute5tupleIJNS5_1CILi1EEES8_S8_EEENS6_IJNS7_ILi128EEENS7_ILi160EEENS7_ILi192EEEEEELi192ENS_12float_e4m3_tEfNS_4arch4Sm90ELb1ELb0ELb0ELb0ELb0ELb0ELb0ELb1ELb1ELb1ELb1ELb0EEENS1_21CollectiveEpilogueFwdINS6_IJSA_SC_SB_EEES9_NS_10bfloat16_tESG_Li256ELb0ELb1ELb1ELb1EEENS1_19SingleTileSchedulerILb0ELb1ELb1ELi128EEEEEEEEEvNT_6ParamsE)
        .other          _ZN7cutlass13device_kernelIN5flash11enable_sm90INS1_16FlashAttnFwdSm90INS1_25CollectiveMainloopFwdSm90ILi2EN4cute5tupleIJNS5_1CILi1EEES8_S8_EEENS6_IJNS7_ILi128EEENS7_ILi160EEENS7_ILi192EEEEEELi192ENS_12float_e4m3_tEfNS_4arch4Sm90ELb1ELb0ELb0ELb0ELb0ELb0ELb0ELb1ELb1ELb1ELb1ELb0EEENS1_21CollectiveEpilogueFwdINS6_IJSA_SC_SB_EEES9_NS_10bfloat16_tESG_Li256ELb0ELb1ELb1ELb1EEENS1_19SingleTileSchedulerILb0ELb1ELb1ELi128EEEEEEEEEvNT_6ParamsE,@"STO_CUDA_ENTRY STV_DEFAULT"
_ZN7cutlass13device_kernelIN5flash11enable_sm90INS1_16FlashAttnFwdSm90INS1_25CollectiveMainloopFwdSm90ILi2EN4cute5tupleIJNS5_1CILi1EEES8_S8_EEENS6_IJNS7_ILi128EEENS7_ILi160EEENS7_ILi192EEEEEELi192ENS_12float_e4m3_tEfNS_4arch4Sm90ELb1ELb0ELb0ELb0ELb0ELb0ELb0ELb1ELb1ELb1ELb1ELb0EEENS1_21CollectiveEpilogueFwdINS6_IJSA_SC_SB_EEES9_NS_10bfloat16_tESG_Li256ELb0ELb1ELb1ELb1EEENS1_19SingleTileSchedulerILb0ELb1ELb1ELi128EEEEEEEEEvNT_6ParamsE:
        /* <DEDUP_REMOVED lines=17> */
.L_x_5017:
[----:B------:R-:W-:Y:S05]  /*0110*/  BSYNC B0 ;  /* 0x0000000000007941 */ /* 0x000fea0003800000 */
.L_x_5016:
        /* <DEDUP_REMOVED lines=40> */
.L_x_5018:
        /* <DEDUP_REMOVED lines=22> */
.L_x_5019:
        /* <DEDUP_REMOVED lines=18> */
.L_x_5020:
        /* <DEDUP_REMOVED lines=22> */
.L_x_5021:
        /* <DEDUP_REMOVED lines=22> */
.L_x_5022:
        /* <DEDUP_REMOVED lines=9> */
.L_x_5025:
        /* <DEDUP_REMOVED lines=26> */
[----:B0-----:R-:W-:-:S07]  /*0b10*/  ISETP.NE.U32.AND P0, PT, R12, RZ, PT ;  /* 0x000000ff0c00720c */ /* 0x001fce0003f05070 */
[----:B------:R-:W0:Y:S01]  /*0b20*/  LDC R27, c[0x0][0x2f0] ;  /* 0x0000bc00ff1b7b82 */ /* 0x000e220000000800 */
[----:B------:R-:W-:Y:S02]  /*0b30*/  ISETP.NE.AND.EX P0, PT, R13, RZ, PT, P0 ;  /* 0x000000ff0d00720c */ /* 0x000fe40003f05300 */
[----:B-1----:R-:W-:-:S04]  /*0b40*/  ISETP.NE.U32.AND P1, PT, R20, RZ, PT ;  /* 0x000000ff1400720c */ /* 0x002fc80003f25070 */
[----:B------:R-:W-:-:S07]  /*0b50*/  ISETP.NE.AND.EX P1, PT, R21, RZ, PT, P1 ;  /* 0x000000ff1500720c */ /* 0x000fce0003f25310 */
[----:B------:R-:W1:Y:S01]  /*0b60*/  @P0 LDC.64 R8, c[0x0][0x9a8] ;  /* 0x00026a00ff080b82 */ /* 0x000e620000000a00 */
[----:B------:R-:W-:-:S07]  /*0b70*/  @P0 SHF.R.S32.HI R7, RZ, 0x1f, R17 ;  /* 0x0000001fff070819 */ /* 0x000fce0000011411 */
[----:B------:R-:W3:Y:S08]  /*0b80*/  @P1 LDC.64 R10, c[0x0][0x9b8] ;  /* 0x00026e00ff0a1b82 */ /* 0x000ef00000000a00 */
[----:B------:R-:W4:Y:S08]  /*0b90*/  @P0 LDC.64 R14, c[0x0][0x9b0] ;  /* 0x00026c00ff0e0b82 */ /* 0x000f300000000a00 */
[----:B------:R-:W2:Y:S01]  /*0ba0*/  @P1 LDC.64 R22, c[0x0][0x9c0] ;  /* 0x00027000ff161b82 */ /* 0x000ea20000000a00 */
[----:B-1----:R-:W-:-:S02]  /*0bb0*/  @P0 IMAD R0, R8, UR37, RZ ;  /* 0x0000002508000c24 */ /* 0x002fc4000f8e02ff */
[----:B------:R-:W-:-:S04]  /*0bc0*/  @P0 IMAD.WIDE.U32 R2, R8, UR36, RZ ;  /* 0x0000002408020c25 */ /* 0x000fc8000f8e00ff */
[----:B------:R-:W-:Y:S02]  /*0bd0*/  @P0 IMAD R9, R9, UR36, R0 ;  /* 0x0000002409090c24 */ /* 0x000fe4000f8e0200 */
[C---:B---3--:R-:W-:Y:S02]  /*0be0*/  @P1 IMAD R4, R10.reuse, UR37, RZ ;  /* 0x000000250a041c24 */ /* 0x048fe4000f8e02ff */
[----:B------:R-:W-:Y:S01]  /*0bf0*/  @P0 IMAD.IADD R3, R3, 0x1, R9 ;  /* 0x0000000103030824 */ /* 0x000fe200078e0209 */
[----:B------:R-:W-:Y:S01]  /*0c00*/  @P1 SHF.R.S32.HI R9, RZ, 0x1f, R17 ;  /* 0x0000001fff091819 */ /* 0x000fe20000011411 */
[----:B------:R-:W-:Y:S02]  /*0c10*/  @P1 IMAD R11, R11, UR36, R4 ;  /* 0x000000240b0b1c24 */ /* 0x000fe4000f8e0204 */
[----:B------:R-:W-:Y:S02]  /*0c20*/  @P1 IMAD.WIDE.U32 R4, R10, UR36, RZ ;  /* 0x000000240a041c25 */ /* 0x000fe4000f8e00ff */
[----:B------:R-:W1:Y:S02]  /*0c30*/  LDC R10, c[0x0][0x288] ;  /* 0x0000a200ff0a7b82 */ /* 0x000e640000000800 */
[----:B----4-:R-:W-:-:S02]  /*0c40*/  @P0 IMAD R0, R7, R14, RZ ;  /* 0x0000000e07000224 */ /* 0x010fc400078e02ff */
[----:B------:R-:W-:Y:S02]  /*0c50*/  @P1 IMAD.IADD R5, R5, 0x1, R11 ;  /* 0x0000000105051824 */ /* 0x000fe400078e020b */
[----:B------:R-:W-:-:S04]  /*0c60*/  @P0 IMAD.WIDE.U32 R2, R17, R14, R2 ;  /* 0x0000000e11020225 */ /* 0x000fc800078e0002 */
[-C--:B--2---:R-:W-:Y:S02]  /*0c70*/  @P1 IMAD R6, R9, R22.reuse, RZ ;  /* 0x0000001609061224 */ /* 0x084fe400078e02ff */
[C---:B------:R-:W-:Y:S02]  /*0c80*/  @P0 IMAD R9, R17.reuse, R15, R0 ;  /* 0x0000000f11090224 */ /* 0x040fe400078e0200 */
[C---:B------:R-:W-:Y:S02]  /*0c90*/  @P1 IMAD R11, R17.reuse, R23, R6 ;  /* 0x00000017110b1224 */ /* 0x040fe400078e0206 */
[----:B------:R-:W-:Y:S01]  /*0ca0*/  @P1 IMAD.WIDE.U32 R6, R17, R22, R4 ;  /* 0x0000001611061225 */ /* 0x000fe200078e0004 */
[----:B------:R-:W-:-:S03]  /*0cb0*/  @P0 LEA R4, P2, R2, R12, 0x2 ;  /* 0x0000000c02040211 */ /* 0x000fc600078410ff */
[----:B------:R-:W-:Y:S01]  /*0cc0*/  @P0 IMAD.IADD R3, R3, 0x1, R9 ;  /* 0x0000000103030824 */ /* 0x000fe200078e0209 */
[----:B------:R-:W-:Y:S01]  /*0cd0*/  @P1 LEA R8, P3, R6, R20, 0x2 ;  /* 0x0000001406081211 */ /* 0x000fe200078610ff */
[----:B------:R-:W-:Y:S01]  /*0ce0*/  @P1 IMAD.IADD R0, R7, 0x1, R11 ;  /* 0x0000000107001824 */ /* 0x000fe200078e020b */
[----:B------:R-:W2:Y:S01]  /*0cf0*/  S2R R22, SR_CTAID.X ;  /* 0x0000000000167919 */ /* 0x000ea20000002500 */
[----:B------:R-:W-:Y:S01]  /*0d00*/  IMAD.MOV.U32 R7, RZ, RZ, 0x3f800000 ;  /* 0x3f800000ff077424 */ /* 0x000fe200078e00ff */
[----:B------:R-:W-:Y:S02]  /*0d10*/  @P0 LEA.HI.X R5, R2, R13, R3, 0x2, P2 ;  /* 0x0000000d02050211 */ /* 0x000fe400010f1403 */
[----:B------:R-:W3:Y:S01]  /*0d20*/  LDC R2, c[0x0][0x448] ;  /* 0x00011200ff027b82 */ /* 0x000ee20000000800 */
[----:B------:R-:W-:Y:S01]  /*0d30*/  @P1 LEA.HI.X R9, R6, R21, R0, 0x2, P3 ;  /* 0x0000001506091211 */ /* 0x000fe200018f1400 */
[----:B------:R-:W-:Y:S01]  /*0d40*/  IMAD.MOV.U32 R0, RZ, RZ, 0x3f800000 ;  /* 0x3f800000ff007424 */ /* 0x000fe200078e00ff */
[----:B------:R1:W5:Y:S05]  /*0d50*/  @P0 LDG.E R7, desc[UR38][R4.64] ;  /* 0x0000002604070981 */ /* 0x00036a000c1e1900 */
[----:B------:R4:W5:Y:S01]  /*0d60*/  @P1 LDG.E R0, desc[UR38][R8.64] ;  /* 0x0000002608001981 */ /* 0x000962000c1e1900 */
[----:B------:R-:W-:Y:S01]  /*0d70*/  IMAD.MOV.U32 R23, RZ, RZ, RZ ;  /* 0x000000ffff177224 */ /* 0x000fe200078e00ff */
[----:B-1----:R-:W-:-:S02]  /*0d80*/  IADD3 R5, -R10, 0xa0, RZ ;  /* 0x000000a00a057810 */ /* 0x002fc40007ffe1ff */
[----:B---3--:R-:W-:Y:S02]  /*0d90*/  ISETP.NE.AND P1, PT, R2, 0x1, PT ;  /* 0x000000010200780c */ /* 0x008fe40003f25270 */
[----:B------:R-:W1:Y:S01]  /*0da0*/  LDC.64 R2, c[0x0][0x418] ;  /* 0x00010600ff027b82 */ /* 0x000e620000000a00 */
[----:B--2---:R-:W-:-:S10]  /*0db0*/  IMAD.SHL.U32 R22, R22, 0x80, RZ ;  /* 0x0000008016167824 */ /* 0x004fd400078e00ff */
[----:B------:R-:W2:Y:S08]  /*0dc0*/  @P1 LDC R11, c[0x0][0x44c] ;  /* 0x00011300ff0b1b82 */ /* 0x000eb00000000800 */
[----:B------:R-:W3:Y:S01]  /*0dd0*/  @P1 LDC R6, c[0x0][0x450] ;  /* 0x00011400ff061b82 */ /* 0x000ee20000000800 */
[----:B-1----:R-:W-:Y:S01]  /*0de0*/  ISETP.NE.U32.AND P0, PT, R2, RZ, PT ;  /* 0x000000ff0200720c */ /* 0x002fe20003f05070 */
[----:B------:R-:W-:-:S03]  /*0df0*/  @P1 VIADD R2, R22, 0x7f ;  /* 0x0000007f16021836 */ /* 0x000fc60000000000 */
[----:B------:R-:W-:-:S04]  /*0e00*/  ISETP.NE.AND.EX P0, PT, R3, RZ, PT, P0 ;  /* 0x000000ff0300720c */ /* 0x000fc80003f05300 */
[----:B------:R-:W-:Y:S01]  /*0e10*/  SEL R16, R16, 0x1, P0 ;  /* 0x0000000110107807 */ /* 0x000fe20000000000 */
[----:B--2---:R-:W-:-:S04]  /*0e20*/  @P1 IMAD.HI.U32 R3, R2, R11, RZ ;  /* 0x0000000b02031227 */ /* 0x004fc800078e00ff */
[----:B------:R-:W-:Y:S02]  /*0e30*/  VIADD R2, R22, 0x7f ;  /* 0x0000007f16027836 */ /* 0x000fe40000000000 */
[CC--:B0-----:R-:W-:Y:S01]  /*0e40*/  IMAD R5, R16.reuse, R27.reuse, R5 ;  /* 0x0000001b10057224 */ /* 0x0c1fe200078e0205 */
[----:B---3--:R-:W-:Y:S01]  /*0e50*/  @P1 SHF.R.U32.HI R2, RZ, R6, R3 ;  /* 0x00000006ff021219 */ /* 0x008fe20000011603 */
[----:B------:R-:W-:Y:S01]  /*0e60*/  IMAD R3, R16, R27, 0x9f ;  /* 0x0000009f10037424 */ /* 0x000fe200078e021b */
[----:B------:R-:W-:Y:S02]  /*0e70*/  SHF.R.U32.HI R6, RZ, 0x10, R18 ;  /* 0x00000010ff067819 */ /* 0x000fe40000011612 */
[----:B------:R-:W-:Y:S01]  /*0e80*/  LOP3.LUT R18, R18, 0xffff, RZ, 0xc0, !PT ;  /* 0x0000ffff12127812 */ /* 0x000fe200078ec0ff */
[----:B------:R-:W-:Y:S01]  /*0e90*/  IMAD.IADD R2, R5, 0x1, R2 ;  /* 0x0000000105027824 */ /* 0x000fe200078e0202 */
[----:B------:R-:W-:Y:S01]  /*0ea0*/  ISETP.NE.AND P0, PT, R6, RZ, PT ;  /* 0x000000ff0600720c */ /* 0x000fe20003f05270 */
[----:B------:R-:W-:-:S04]  /*0eb0*/  IMAD.HI R3, R3, 0x66666667, RZ ;  /* 0x6666666703037827 */ /* 0x000fc800078e02ff */
[----:B------:R-:W-:Y:S01]  /*0ec0*/  IMAD.HI R4, R2, 0x66666667, RZ ;  /* 0x6666666702047827 */ /* 0x000fe200078e02ff */
[----:B------:R-:W-:-:S04]  /*0ed0*/  SHF.R.U32.HI R2, RZ, 0x1f, R3 ;  /* 0x0000001fff027819 */ /* 0x000fc80000011603 */
[----:B------:R-:W-:Y:S02]  /*0ee0*/  SHF.R.U32.HI R5, RZ, 0x1f, R4 ;  /* 0x0000001fff057819 */ /* 0x000fe40000011604 */
[----:B------:R-:W-:Y:S01]  /*0ef0*/  LEA.HI.SX32 R2, R3, R2, 0x1a ;  /* 0x0000000203027211 */ /* 0x000fe200078fd2ff */
[----:B------:R-:W0:Y:S01]  /*0f00*/  @!P0 LDC R6, c[0x0][0x9f0] ;  /* 0x00027c00ff068b82 */ /* 0x000e220000000800 */
[----:B------:R-:W-:-:S04]  /*0f10*/  LEA.HI.SX32 R5, R4, R5, 0x1a ;  /* 0x0000000504057211 */ /* 0x000fc800078fd2ff */
[----:B------:R-:W-:-:S04]  /*0f20*/  VIMNMX R13, R2, R5, PT ;  /* 0x00000005020d7248 */ /* 0x000fc80003fe0100 */
[----:B------:R-:W-:-:S13]  /*0f30*/  ISETP.GE.AND P1, PT, R13, 0x1, PT ;  /* 0x000000010d00780c */ /* 0x000fda0003f26270 */
[----:B----4-:R-:W-:Y:S05]  /*0f40*/  @!P1 BRA `(.L_x_5027) ;  /* 0x00000000006c9947 */ /* 0x010fea0003800000 */
        /* <DEDUP_REMOVED lines=27> */
.L_x_5027:
[-C--:B------:R-:W-:Y:S02]  /*1100*/  IMAD R18, R18, R23.reuse, RZ ;  /* 0x0000001712127224 */ /* 0x080fe400078e02ff */
[----:B-----5:R-:W-:Y:S01]  /*1110*/  FMUL.FTZ R2, R7, R0 ;  /* 0x0000000007027220 */ /* 0x020fe20000410000 */
[----:B------:R-:W-:Y:S01]  /*1120*/  ULDC UR4, c[0x0][0x988] ;  /* 0x0002620000047ab9 */ /* 0x000fe20000000800 */
[----:B------:R-:W-:Y:S01]  /*1130*/  VIADD R105, R24, 0xffffff80 ;  /* 0xffffff8018697836 */ /* 0x000fe20000000000 */
[----:B------:R-:W-:Y:S01]  /*1140*/  PLOP3.LUT P0, PT, PT, PT, PT, 0x80, 0x0 ;  /* 0x000000000000781c */ /* 0x000fe20003f0f070 */
[----:B------:R-:W-:Y:S01]  /*1150*/  FMUL.FTZ R2, R2, UR4 ;  /* 0x0000000402027c20 */ /* 0x000fe20008410000 */
[----:B------:R-:W-:Y:S02]  /*1160*/  VIADDMNMX R23, R18, R23, R13, PT ;  /* 0x0000001712177246 */ /* 0x000fe4000380010d */
[----:B------:R-:W-:Y:S02]  /*1170*/  CS2R R12, SRZ ;  /* 0x00000000000c7805 */ /* 0x000fe4000001ff00 */
[----:B------:R-:W-:-:S02]  /*1180*/  CS2R R4, SRZ ;  /* 0x0000000000047805 */ /* 0x000fc4000001ff00 */
[----:B------:R-:W-:Y:S02]  /*1190*/  CS2R R10, SRZ ;  /* 0x00000000000a7805 */ /* 0x000fe4000001ff00 */
[----:B------:R-:W-:Y:S02]  /*11a0*/  ISETP.GT.AND P1, PT, R23, R18, PT ;  /* 0x000000121700720c */ /* 0x000fe40003f24270 */
[----:B------:R-:W-:Y:S02]  /*11b0*/  CS2R R48, SRZ ;  /* 0x0000000000307805 */ /* 0x000fe4000001ff00 */
[----:B------:R-:W-:Y:S02]  /*11c0*/  CS2R R44, SRZ ;  /* 0x00000000002c7805 */ /* 0x000fe4000001ff00 */
[----:B0-----:R-:W-:Y:S02]  /*11d0*/  CS2R R6, SRZ ;  /* 0x0000000000067805 */ /* 0x001fe4000001ff00 */
        /* <DEDUP_REMOVED lines=45> */
[----:B------:R-:W-:Y:S01]  /*14b0*/  IMAD R104, R16, R27, RZ ;  /* 0x0000001b10687224 */ /* 0x000fe200078e02ff */
        /* <DEDUP_REMOVED lines=35> */
.L_x_5029:
[----:B------:R-:W2:Y:S01]  /*16f0*/  LDL.LU R20, [R1+0x18] ;  /* 0x0000180001147983 */ /* 0x000ea20000300800 */
[----:B------:R-:W-:-:S04]  /*1700*/  SHF.L.U32 R3, RZ, 0x1f, RZ ;  /* 0x0000001fff037819 */ /* 0x000fc800000006ff */
[----:B------:R-:W0:Y:S01]  /*1710*/  SYNCS.PHASECHK.TRANS64.TRYWAIT P0, [UR40+0x33400], R3 ;  /* 0x03340003ff0075a7 */ /* 0x000e220008000168 */
[----:B--2---:R-:W-:-:S04]  /*1720*/  LOP3.LUT R0, R20, 0x1, RZ, 0xfc, !PT ;  /* 0x0000000114007812 */ /* 0x004fc800078efcff */
[----:B------:R-:W-:Y:S01]  /*1730*/  ISETP.NE.AND P1, PT, R0, 0x3, PT ;  /* 0x000000030000780c */ /* 0x000fe20003f25270 */
[----:B0-----:R-:W-:-:S12]  /*1740*/  @!P0 BRA `(.L_x_5030) ;  /* 0x0000012400108947 */ /* 0x001fd80003800000 */
.L_x_5126:
[----:B------:R-:W-:Y:S05]  /*1750*/  @!P1 BRA `(.L_x_5031) ;  /* 0x0000000000049947 */ /* 0x000fea0003800000 */
[----:B------:R-:W-:Y:S01]  /*1760*/  BPT.TRAP 0x1 ;  /* 0x000000040000795c */ /* 0x000fe20000300000 */
.L_x_5031:
[----:B------:R1:W2:Y:S01]  /*1770*/  SYNCS.PHASECHK.TRANS64.TRYWAIT P2, [UR40+0x33430], R3 ;  /* 0x03343003ff0075a7 */ /* 0x0002a20008040168 */
[----:B------:R-:W-:Y:S05]  /*1780*/  @!P1 BRA `(.L_x_5032) ;  /* 0x0000000000049947 */ /* 0x000fea0003800000 */
[----:B------:R-:W-:Y:S01]  /*1790*/  BPT.TRAP 0x1 ;  /* 0x000000040000795c */ /* 0x000fe20000300000 */
.L_x_5032:
[----:B0-----:R-:W0:Y:S01]  /*17a0*/  S2R R0, SR_TID.X ;  /* 0x0000000000007919 */ /* 0x001e220000002100 */
[----:B------:R-:W-:-:S05]  /*17b0*/  IMAD.U32 R4, RZ, RZ, UR42 ;  /* 0x0000002aff047e24 */ /* 0x000fca000f8e00ff */
[----:B------:R-:W-:Y:S02]  /*17c0*/  LOP3.LUT R4, R4, 0x10000, RZ, 0xfc, !PT ;  /* 0x0001000004047812 */ /* 0x000fe400078efcff */
[----:B0-----:R-:W-:-:S04]  /*17d0*/  LOP3.LUT R0, R0, 0x7f, RZ, 0xc0, !PT ;  /* 0x0000007f00007812 */ /* 0x001fc800078ec0ff */
[----:B------:R-:W-:Y:S01]  /*17e0*/  ISETP.NE.AND P0, PT, R0, RZ, PT ;  /* 0x000000ff0000720c */ /* 0x000fe20003f05270 */
[----:B--2---:R-:W-:-:S12]  /*17f0*/  @P2 BRA `(.L_x_5033) ;  /* 0x0000000000082947 */ /* 0x004fd80003800000 */
[----:B------:R-:W0:Y:S02]  /*1800*/  SYNCS.PHASECHK.TRANS64.TRYWAIT P2, [UR40+0x33430], R3 ;  /* 0x03343003ff0075a7 */ /* 0x000e240008040168 */
[----:B0-----:R-:W-:Y:S05]  /*1810*/  @!P2 BRA `(.L_x_5034) ;  /* 0x0000012000f4a947 */ /* 0x001fea0003800000 */
.L_x_5033:
[----:B------:R-:W-:Y:S05]  /*1820*/  WARPSYNC.ALL ;  /* 0x0000000000007948 */ /* 0x000fea0003800000 */
[----:B------:R-:W-:Y:S01]  /*1830*/  IMAD.MOV.U32 R5, RZ, RZ, -0x7fffffe0 ;  /* 0x80000020ff057424 */ /* 0x000fe200078e00ff */
        /* <DEDUP_REMOVED lines=13> */
[C---:B------:R-:W-:Y:S01]  /*1910*/  R2UR UR12, R4.reuse ;  /* 0x00000000040c72ca */ /* 0x040fe200000e0000 */
[----:B------:R-:W-:Y:S01]  /*1920*/  UMOV UR23, 0x80000020 ;  /* 0x8000002000177882 */ /* 0x000fe20000000000 */
[C---:B------:R-:W-:Y:S01]  /*1930*/  R2UR UR13, R5.reuse ;  /* 0x00000000050d72ca */ /* 0x040fe200000e0000 */
[----:B------:R-:W-:Y:S01]  /*1940*/  UIADD3 UR4, UR52, 0x80, URZ ;  /* 0x0000008034047890 */ /* 0x000fe2000fffe03f */
[C---:B------:R-:W-:Y:S01]  /*1950*/  R2UR UR6, R4.reuse ;  /* 0x00000000040672ca */ /* 0x040fe200000e0000 */
[----:B------:R-:W-:Y:S01]  /*1960*/  UMOV UR15, 0x80000020 ;  /* 0x80000020000f7882 */ /* 0x000fe20000000000 */
[----:B------:R-:W-:Y:S01]  /*1970*/  UMOV UR10, UR52 ;  /* 0x00000034000a7c82 */ /* 0x000fe20008000000 */
[----:B------:R-:W-:Y:S01]  /*1980*/  UIADD3 UR7, UR52, 0x2, URZ ;  /* 0x0000000234077890 */ /* 0x000fe2000fffe03f */
[----:B------:R-:W-:Y:S01]  /*1990*/  QGMMA.64x32x32.F32.E4M3.E4M3 R88, gdesc[UR8], RZ, !UPT, gsb0 ;  /* 0x00600000085879f3 */ /* 0x000fe2000c0008ff */
[----:B------:R-:W-:Y:S01]  /*19a0*/  R2UR UR8, R4 ;  /* 0x00000000040872ca */ /* 0x000fe200000e0000 */
[----:B------:R-:W-:Y:S01]  /*19b0*/  UMOV UR10, UR4 ;  /* 0x00000004000a7c82 */ /* 0x000fe20008000000 */
[----:B------:R-:W-:Y:S01]  /*19c0*/  R2UR UR9, R5 ;  /* 0x00000000050972ca */ /* 0x000fe200000e0000 */
[----:B------:R-:W-:Y:S01]  /*19d0*/  UMOV UR11, 0x80000020 ;  /* 0x80000020000b7882 */ /* 0x000fe20000000000 */
[----:B------:R-:W-:Y:S01]  /*19e0*/  UIADD3 UR4, UR52, 0x100, URZ ;  /* 0x0000010034047890 */ /* 0x000fe2000fffe03f */
[----:B01----:R-:W0:Y:S01]  /*19f0*/  LDC R3, c[0x0][0x448] ;  /* 0x00011200ff037b82 */ /* 0x003e220000000800 */
[----:B------:R-:W-:Y:S01]  /*1a00*/  UMOV UR5, 0x80000020 ;  /* 0x8000002000057882 */ /* 0x000fe20000000000 */
[----:B------:R-:W-:Y:S01]  /*1a10*/  UIADD3 UR26, UR52, 0x600, URZ ;  /* 0x00000600341a7890 */ /* 0x000fe2000fffe03f */
[----:B------:R-:W-:Y:S01]  /*1a20*/  LOP3.LUT R0, R107, 0xffffff80, RZ, 0xc0, !PT ;  /* 0xffffff806b007812 */ /* 0x000fe200078ec0ff */
[----:B------:R-:W-:Y:S01]  /*1a30*/  UMOV UR27, 0x80000020 ;  /* 0x80000020001b7882 */ /* 0x000fe20000000000 */
[----:B------:R-:W-:Y:S01]  /*1a40*/  UIADD3 UR30, UR52, 0x700, URZ ;  /* 0x00000700341e7890 */ /* 0x000fe2000fffe03f */
[----:B------:R-:W-:Y:S01]  /*1a50*/  LEA.HI R106, R106, R105, RZ, 0x2 ;  /* 0x000000696a6a7211 */ /* 0x000fe200078f10ff */
[----:B------:R-:W-:Y:S01]  /*1a60*/  UMOV UR18, UR4 ;  /* 0x0000000400127c82 */ /* 0x000fe20008000000 */
[----:B------:R-:W-:Y:S01]  /*1a70*/  UIADD3 UR4, UR6, 0x2, URZ ;  /* 0x0000000206047890 */ /* 0x000fe2000fffe03f */
[----:B------:R-:W-:Y:S01]  /*1a80*/  IMAD.IADD R0, R105, 0x1, -R0 ;  /* 0x0000000169007824 */ /* 0x000fe200078e0a00 */
[----:B------:R-:W-:Y:S01]  /*1a90*/  UMOV UR31, 0x80000020 ;  /* 0x80000020001f7882 */ /* 0x000fe20000000000 */
[----:B------:R-:W-:Y:S01]  /*1aa0*/  LOP3.LUT R106, R106, 0xfffffffc, RZ, 0xc0, !PT ;  /* 0xfffffffc6a6a7812 */ /* 0x000fe200078ec0ff */
[----:B------:R-:W1:Y:S01]  /*1ab0*/  S2UR UR42, SR_CgaCtaId ;  /* 0x00000000002a79c3 */ /* 0x000e620000008800 */
[----:B------:R-:W-:-:S03]  /*1ac0*/  UMOV UR54, URZ ;  /* 0x0000003f00367c82 */ /* 0x000fc60008000000 */
[----:B------:R-:W-:-:S05]  /*1ad0*/  IMAD.IADD R106, R105, 0x1, -R106 ;  /* 0x00000001696a7824 */ /* 0x000fca00078e0a6a */
[----:B------:R-:W-:Y:S02]  /*1ae0*/  LEA.HI R10, R106, R106, RZ, 0x1 ;  /* 0x0000006a6a0a7211 */ /* 0x000fe400078f08ff */
[----:B0-----:R-:W-:Y:S02]  /*1af0*/  ISETP.NE.AND P2, PT, R3, 0x1, PT ;  /* 0x000000010300780c */ /* 0x001fe40003f45270 */
[----:B------:R-:W-:-:S04]  /*1b00*/  LEA.HI R3, R108, R108, RZ, 0x1 ;  /* 0x0000006c6c037211 */ /* 0x000fc800078f08ff */
[----:B------:R-:W-:Y:S02]  /*1b10*/  LOP3.LUT R9, R3, 0x3fffffe, RZ, 0xc0, !PT ;  /* 0x03fffffe03097812 */ /* 0x000fe400078ec0ff */
[----:B------:R-:W-:-:S03]  /*1b20*/  SHF.R.S32.HI R3, RZ, 0x1f, R0 ;  /* 0x0000001fff037819 */ /* 0x000fc60000011400 */
[----:B------:R-:W-:Y:S01]  /*1b30*/  IMAD.IADD R9, R108, 0x1, -R9 ;  /* 0x000000016c097824 */ /* 0x000fe200078e0a09 */
[CC--:B------:R-:W-:Y:S01]  /*1b40*/  LEA.HI R6, R3.reuse, R0.reuse, RZ, 0x2 ;  /* 0x0000000003067211 */ /* 0x0c0fe200078f10ff */
[----:B------:R-:W0:Y:S01]  /*1b50*/  @P2 LDC R12, c[0x0][0x44c] ;  /* 0x00011300ff0c2b82 */ /* 0x000e220000000800 */
[----:B------:R-:W-:Y:S02]  /*1b60*/  LEA.HI R7, R3, R0, RZ, 0x5 ;  /* 0x0000000003077211 */ /* 0x000fe400078f28ff */
[--C-:B------:R-:W-:Y:S02]  /*1b70*/  SHF.R.S32.HI R3, RZ, 0x2, R6.reuse ;  /* 0x00000002ff037819 */ /* 0x100fe40000011406 */
[----:B------:R-:W-:Y:S02]  /*1b80*/  SHF.R.S32.HI R8, RZ, 0x1f, R6 ;  /* 0x0000001fff087819 */ /* 0x000fe40000011406 */
[----:B------:R-:W-:Y:S01]  /*1b90*/  SHF.R.S32.HI R7, RZ, 0x5, R7 ;  /* 0x00000005ff077819 */ /* 0x000fe20000011407 */
[----:B------:R-:W2:Y:S01]  /*1ba0*/  @P2 LDC R20, c[0x0][0x450] ;  /* 0x00011400ff142b82 */ /* 0x000ea20000000800 */
[----:B------:R-:W-:-:S03]  /*1bb0*/  LEA.HI R8, R8, R3, RZ, 0x3 ;  /* 0x0000000308087211 */ /* 0x000fc600078f18ff */
[----:B------:R-:W-:Y:S01]  /*1bc0*/  IMAD R11, R7, 0x10, R22 ;  /* 0x00000010070b7824 */ /* 0x000fe200078e0216 */
[----:B------:R-:W-:Y:S02]  /*1bd0*/  LOP3.LUT R8, R8, 0xfffffff8, RZ, 0xc0, !PT ;  /* 0xfffffff808087812 */ /* 0x000fe400078ec0ff */
[----:B------:R-:W-:Y:S01]  /*1be0*/  LOP3.LUT R7, R10, 0x1ffffffe, RZ, 0xc0, !PT ;  /* 0x1ffffffe0a077812 */ /* 0x000fe200078ec0ff */
[----:B------:R-:W-:Y:S02]  /*1bf0*/  WARPGROUP.DEPBAR.LE gsb0, 0x0 ;  /* 0x00008000000079c5 */ /* 0x000fe40000010000 */
[----:B------:R-:W-:Y:S01]  /*1c00*/  WARPGROUP.ARRIVE ;  /* 0x00000000000079c5 */ /* 0x000fe20000000000 */
[----:B------:R-:W-:Y:S01]  /*1c10*/  IADD3 R8, R11, R3, -R8 ;  /* 0x000000030b087210 */ /* 0x000fe20007ffe808 */
[----:B------:R-:W-:-:S04]  /*1c20*/  IMAD.IADD R7, R106, 0x1, -R7 ;  /* 0x000000016a077824 */ /* 0x000fc800078e0a07 */
[----:B------:R-:W-:Y:S01]  /*1c30*/  QGMMA.64x32x32.F32.E4M3.E4M3 R72, gdesc[UR8], RZ, !UPT, gsb0 ;  /* 0x00600000084879f3 */ /* 0x000fe2000c0008ff */
[----:B------:R-:W-:Y:S01]  /*1c40*/  UIADD3 UR8, UR52, 0x180, URZ ;  /* 0x0000018034087890 */ /* 0x000fe2000fffe03f */
[----:B------:R-:W-:Y:S01]  /*1c50*/  IMAD R8, R9, 0x40, R8 ;  /* 0x0000004009087824 */ /* 0x000fe200078e0208 */
[----:B------:R-:W-:Y:S01]  /*1c60*/  UIADD3 UR10, UR52, 0x200, URZ ;  /* 0x00000200340a7890 */ /* 0x000fe2000fffe03f */
[----:B------:R-:W-:Y:S01]  /*1c70*/  UMOV UR9, UR5 ;  /* 0x0000000500097c82 */ /* 0x000fe20008000000 */
[----:B------:R-:W-:Y:S01]  /*1c80*/  UMOV UR11, 0x80000020 ;  /* 0x80000020000b7882 */ /* 0x000fe20000000000 */
[----:B------:R-:W-:Y:S02]  /*1c90*/  IMAD R9, R7, 0x8, R8 ;  /* 0x0000000807097824 */ /* 0x000fe400078e0208 */
[----:B------:R-:W-:Y:S01]  /*1ca0*/  UMOV UR22, UR8 ;  /* 0x0000000800167c82 */ /* 0x000fe20008000000 */
[----:B------:R-:W-:Y:S01]  /*1cb0*/  UMOV UR8, UR4 ;  /* 0x0000000400087c82 */ /* 0x000fe20008000000 */
[----:B------:R-:W-:Y:S01]  /*1cc0*/  UMOV UR14, UR10 ;  /* 0x0000000a000e7c82 */ /* 0x000fe20008000000 */
[----:B------:R-:W-:Y:S01]  /*1cd0*/  UMOV UR10, UR7 ;  /* 0x00000007000a7c82 */ /* 0x000fe20008000000 */
[----:B------:R-:W-:Y:S01]  /*1ce0*/  UIADD3 UR7, UR52, 0x182, URZ ;  /* 0x0000018234077890 */ /* 0x000fe2000fffe03f */
[----:B0-----:R-:W-:Y:S01]  /*1cf0*/  @P2 IMAD.HI.U32 R3, R9, R12, RZ ;  /* 0x0000000c09032227 */ /* 0x001fe200078e00ff */
[----:B------:R-:W0:Y:S03]  /*1d00*/  LDC R7, c[0x0][0x288] ;  /* 0x0000a200ff077b82 */ /* 0x000e260000000800 */
[----:B------:R-:W-:Y:S01]  /*1d10*/  IMAD.MOV.U32 R14, RZ, RZ, R9 ;  /* 0x000000ffff0e7224 */ /* 0x000fe200078e0009 */
[----:B--2---:R-:W-:Y:S01]  /*1d20*/  @P2 SHF.R.U32.HI R14, RZ, R20, R3 ;  /* 0x00000014ff0e2219 */ /* 0x004fe20000011603 */
[----:B------:R-:W-:Y:S01]  /*1d30*/  IMAD.MOV.U32 R12, RZ, RZ, -0xa0 ;  /* 0xffffff60ff0c7424 */ /* 0x000fe200078e00ff */
[----:B------:R-:W-:Y:S01]  /*1d40*/  LOP3.LUT R3, R6, 0x7ffffffc, RZ, 0xc0, !PT ;  /* 0x7ffffffc06037812 */ /* 0x000fe200078ec0ff */
[----:B------:R-:W-:-:S02]  /*1d50*/  IMAD R6, R23, -0xa0, R104 ;  /* 0xffffff6017067824 */ /* 0x000fc400078e0268 */
[----:B------:R-:W2:Y:S01]  /*1d60*/  SHFL.IDX PT, R8, R14, 0x1, 0x1c1f ;  /* 0x003c1f000e087f89 */ /* 0x000ea200000e0000 */
[----:B------:R-:W-:Y:S02]  /*1d70*/  IMAD R11, R23, R12, 0xa1 ;  /* 0x000000a1170b7424 */ /* 0x000fe400078e020c */
[----:B------:R-:W-:Y:S01]  /*1d80*/  IMAD.IADD R10, R0, 0x1, -R3 ;  /* 0x00000001000a7824 */ /* 0x000fe200078e0a03 */
[----:B------:R-:W3:Y:S01]  /*1d90*/  SHFL.IDX PT, R14, R14, RZ, 0x1c1f ;  /* 0x001c1fff0e0e7589 */ /* 0x000ee200000e0000 */
[----:B------:R-:W-:Y:S02]  /*1da0*/  VIADD R3, R6, 0xa0 ;  /* 0x000000a006037836 */ /* 0x000fe40000000000 */
[C---:B------:R-:W-:Y:S02]  /*1db0*/  IMAD R11, R10.reuse, -0x2, R11 ;  /* 0xfffffffe0a0b7824 */ /* 0x040fe400078e020b */
[----:B------:R-:W-:-:S03]  /*1dc0*/  IMAD R15, R10, -0x2, R3 ;  /* 0xfffffffe0a0f7824 */ /* 0x000fc600078e0203 */
[----:B0-----:R-:W-:-:S04]  /*1dd0*/  IADD3 R20, R11, -R7, R104 ;  /* 0x800000070b147210 */ /* 0x001fc80007ffe068 */
[----:B--2---:R-:W-:-:S04]  /*1de0*/  VIADDMNMX R8, R8, R20, R15, PT ;  /* 0x0000001408087246 */ /* 0x004fc8000380010f */
[C---:B------:R-:W-:Y:S02]  /*1df0*/  ISETP.GT.AND P3, PT, R8.reuse, RZ, PT ;  /* 0x000000ff0800720c */ /* 0x040fe40003f64270 */
[C---:B------:R-:W-:Y:S02]  /*1e00*/  ISETP.GT.AND P4, PT, R8.reuse, 0x1, PT ;  /* 0x000000010800780c */ /* 0x040fe40003f84270 */
[----:B------:R-:W-:Y:S01]  /*1e10*/  ISETP.GT.AND P5, PT, R8, 0x8, PT ;  /* 0x000000080800780c */ /* 0x000fe20003fa4270 */
[----:B------:R-:W-:Y:S02]  /*1e20*/  WARPGROUP.DEPBAR.LE gsb0, 0x0 ;  /* 0x00008000000079c5 */ /* 0x000fe40000010000 */
[----:B------:R-:W-:-:S06]  /*1e30*/  WARPGROUP.ARRIVE ;  /* 0x00000000000079c5 */ /* 0x000fcc0000000000 */
[----:B------:R-:W-:Y:S01]  /*1e40*/  QGMMA.64x32x32.F32.E4M3.E4M3 R56, gdesc[UR16], RZ, !UPT, gsb0 ;  /* 0x00600000103879f3 */ /* 0x000fe2000c0008ff */
[----:B------:R-:W-:Y:S02]  /*1e50*/  UIADD3 UR16, UR6, 0x400, URZ ;  /* 0x0000040006107890 */ /* 0x000fe4000fffe03f */
[----:B------:R-:W-:Y:S01]  /*1e60*/  UIADD3 UR18, UR52, 0x500, URZ ;  /* 0x0000050034127890 */ /* 0x000fe2000fffe03f */
[----:B------:R-:W-:Y:S01]  /*1e70*/  UMOV UR17, 0x80000020 ;  /* 0x8000002000117882 */ /* 0x000fe20000000000 */
[----:B------:R-:W-:Y:S01]  /*1e80*/  UMOV UR19, 0x80000020 ;  /* 0x8000002000137882 */ /* 0x000fe20000000000 */
[----:B------:R-:W-:Y:S02]  /*1e90*/  UMOV UR25, UR17 ;  /* 0x0000001100197c82 */ /* 0x000fe40008000000 */
[----:B------:R-:W-:Y:S01]  /*1ea0*/  UMOV UR24, UR16 ;  /* 0x0000001000187c82 */ /* 0x000fe20008000000 */
[----:B------:R-:W-:Y:S01]  /*1eb0*/  UMOV UR28, UR16 ;  /* 0x00000010001c7c82 */ /* 0x000fe20008000000 */
[----:B------:R-:W-:Y:S01]  /*1ec0*/  UMOV UR29, UR17 ;  /* 0x00000011001d7c82 */ /* 0x000fe20008000000 */
[----:B------:R-:W-:-:S02]  /*1ed0*/  WARPGROUP.DEPBAR.LE gsb0, 0x0 ;  /* 0x00008000000079c5 */ /* 0x000fc40000010000 */
[----:B------:R-:W-:-:S06]  /*1ee0*/  WARPGROUP.ARRIVE ;  /* 0x00000000000079c5 */ /* 0x000fcc0000000000 */
[----:B------:R-:W-:Y:S01]  /*1ef0*/  QGMMA.64x32x32.F32.E4M3.E4M3 R40, gdesc[UR20], RZ, !UPT, gsb0 ;  /* 0x00600000142879f3 */ /* 0x000fe2000c0008ff */
[----:B------:R-:W-:Y:S02]  /*1f00*/  UIADD3 UR20, UR6, 0x402, URZ ;  /* 0x0000040206147890 */ /* 0x000fe4000fffe03f */
[----:B------:R-:W-:Y:S01]  /*1f10*/  UIADD3 UR22, UR52, 0x502, URZ ;  /* 0x0000050234167890 */ /* 0x000fe2000fffe03f */
[----:B------:R-:W-:Y:S01]  /*1f20*/  UMOV UR21, 0x80000020 ;  /* 0x8000002000157882 */ /* 0x000fe20000000000 */
[----:B------:R-:W-:Y:S01]  /*1f30*/  UMOV UR23, 0x80000020 ;  /* 0x8000002000177882 */ /* 0x000fe20000000000 */
[----:B------:R-:W-:Y:S02]  /*1f40*/  WARPGROUP.DEPBAR.LE gsb0, 0x0 ;  /* 0x00008000000079c5 */ /* 0x000fe40000010000 */
[----:B------:R-:W-:-:S06]  /*1f50*/  WARPGROUP.ARRIVE ;  /* 0x00000000000079c5 */ /* 0x000fcc0000000000 */
[----:B------:R-:W-:Y:S01]  /*1f60*/  QGMMA.64x32x32.F32.E4M3.E4M3 R24, gdesc[UR12], RZ, !UPT, gsb0 ;  /* 0x006000000c1879f3 */ /* 0x000fe2000c0008ff */
[----:B------:R-:W-:Y:S02]  /*1f70*/  UIADD3 UR12, UR52, 0x202, URZ ;  /* 0x00000202340c7890 */ /* 0x000fe4000fffe03f */
[----:B------:R-:W-:Y:S02]  /*1f80*/  UIADD3 UR13, UR6, 0x200, URZ ;  /* 0x00000200060d7890 */ /* 0x000fe4000fffe03f */
        /* <DEDUP_REMOVED lines=120> */
[----:B------:R-:W-:Y:S01]  /*2710*/  ISETP.GT.AND P3, PT, R8, 0x9, PT ;  /* 0x000000090800780c */ /* 0x000fe20003f64270 */
[----:B------:R-:W-:Y:S01]  /*2720*/  QGMMA.64x32x32.F32.E4M3.E4M3 R72, gdesc[UR20], R72, gsb0 ;  /* 0x00600000144879f3 */ /* 0x000fe20008000848 */
[----:B------:R-:W-:Y:S01]  /*2730*/  UIADD3 UR22, UR52, 0x602, URZ ;  /* 0x0000060234167890 */ /* 0x000fe2000fffe03f */
[----:B------:R-:W-:Y:S01]  /*2740*/  FSEL R94, R94, -INF , P5 ;  /* 0xff8000005e5e7808 */ /* 0x000fe20002800000 */
[----:B------:R-:W-:Y:S01]  /*2750*/  UMOV UR23, 0x80000020 ;  /* 0x8000002000177882 */ /* 0x000fe20000000000 */
        /* <DEDUP_REMOVED lines=17> */
[----:B------:R-:W-:Y:S01]  /*2870*/  FMNMX.FTZ R3, R21, R0, !PT ;  /* 0x0000000015037209 */ /* 0x000fe20007810000 */
[----:B------:R-:W-:Y:S02]  /*2880*/  WARPGROUP.DEPBAR.LE gsb0, 0x0 ;  /* 0x00008000000079c5 */ /* 0x000fe40000010000 */
[----:B------:R-:W-:Y:S01]  /*2890*/  WARPGROUP.ARRIVE ;  /* 0x00000000000079c5 */ /* 0x000fe20000000000 */
[----:B------:R-:W-:-:S02]  /*28a0*/  FSEL R74, R74, -INF , P4 ;  /* 0xff8000004a4a7808 */ /* 0x000fc40002000000 */
[----:B------:R-:W-:Y:S02]  /*28b0*/  ISETP.GT.AND P4, PT, R8, 0x28, PT ;  /* 0x000000280800780c */ /* 0x000fe40003f84270 */
[----:B------:R-:W-:Y:S01]  /*28c0*/  FSEL R110, R75, -INF , P3 ;  /* 0xff8000004b6e7808 */ /* 0x000fe20001800000 */
[----:B------:R-:W-:Y:S01]  /*28d0*/  QGMMA.64x32x32.F32.E4M3.E4M3 R56, gdesc[UR20], R56, gsb0 ;  /* 0x00600000143879f3 */ /* 0x000fe20008000838 */
[----:B------:R-:W-:Y:S01]  /*28e0*/  UIADD3 UR22, UR52, 0x682, URZ ;  /* 0x0000068234167890 */ /* 0x000fe2000fffe03f */
[----:B------:R-:W-:Y:S01]  /*28f0*/  FMNMX.FTZ R3, R74, R3, !PT ;  /* 0x000000034a037209 */ /* 0x000fe20007810000 */
[----:B------:R-:W-:Y:S01]  /*2900*/  UMOV UR23, 0x80000020 ;  /* 0x8000002000177882 */ /* 0x000fe20000000000 */
        /* <DEDUP_REMOVED lines=45> */
[----:B------:R-:W-:Y:S02]  /*2be0*/  FSEL R103, R71, -INF , P3 ;  /* 0xff80000047677808 */ /* 0x000fe40001800000 */
[----:B------:R-:W-:Y:S02]  /*2bf0*/  FMNMX.FTZ R0, R107, R0, !PT ;  /* 0x000000006b007209 */ /* 0x000fe40007810000 */
[----:B------:R-:W-:Y:S02]  /*2c00*/  ISETP.GT.AND P3, PT, R8, 0x61, PT ;  /* 0x000000610800780c */ /* 0x000fe40003f64270 */
[----:B------:R-:W-:Y:S01]  /*2c10*/  FMNMX.FTZ R0, R103, R0, !PT ;  /* 0x0000000067007209 */ /* 0x000fe20007810000 */
[----:B------:R-:W-:Y:S02]  /*2c20*/  WARPGROUP.DEPBAR.LE gsb0, 0x0 ;  /* 0x00008000000079c5 */ /* 0x000fe40000010000 */
[----:B------:R-:W-:Y:S01]  /*2c30*/  WARPGROUP.ARRIVE ;  /* 0x00000000000079c5 */ /* 0x000fe20000000000 */
[----:B------:R-:W-:-:S02]  /*2c40*/  FSEL R83, R42, -INF , P4 ;  /* 0xff8000002a537808 */ /* 0x000fc40002000000 */
[C---:B------:R-:W-:Y:S02]  /*2c50*/  ISETP.GT.AND P4, PT, R8.reuse, 0x68, PT ;  /* 0x000000680800780c */ /* 0x040fe40003f84270 */
[----:B------:R-:W-:Y:S01]  /*2c60*/  FSEL R63, R43, -INF , P3 ;  /* 0xff8000002b3f7808 */ /* 0x000fe20001800000 */
[----:B------:R-:W-:Y:S01]  /*2c70*/  QGMMA.64x32x32.F32.E4M3.E4M3 R24, gdesc[UR20], R24, gsb0 ;  /* 0x00600000141879f3 */ /* 0x000fe20008000818 */
        /* <DEDUP_REMOVED lines=20> */
[----:B------:R-:W-:Y:S02]  /*2dc0*/  FMNMX.FTZ R0, R75, R0, !PT ;  /* 0x000000004b007209 */ /* 0x000fe40007810000 */
[----:B---3--:R-:W-:-:S04]  /*2dd0*/  VIADDMNMX R46, R14, R20, R15, PT ;  /* 0x000000140e2e7246 */ /* 0x008fc8000380010f */
[----:B------:R-:W-:Y:S01]  /*2de0*/  ISETP.GT.AND P5, PT, R46, 0x8, PT ;  /* 0x000000082e00780c */ /* 0x000fe20003fa4270 */
[----:B------:R-:W-:Y:S02]  /*2df0*/  WARPGROUP.DEPBAR.LE gsb0, 0x0 ;  /* 0x00008000000079c5 */ /* 0x000fe40000010000 */
[----:B------:R-:W-:Y:S02]  /*2e00*/  FSEL R71, R26, -INF , P4 ;  /* 0xff8000001a477808 */ /* 0x000fe40002000000 */
[C---:B------:R-:W-:Y:S02]  /*2e10*/  ISETP.GT.AND P4, PT, R8.reuse, 0x88, PT ;  /* 0x000000880800780c */ /* 0x040fe40003f84270 */
[----:B------:R-:W-:Y:S02]  /*2e20*/  FSEL R55, R27, -INF , P3 ;  /* 0xff8000001b377808 */ /* 0x000fe40001800000 */
[----:B------:R-:W-:Y:S02]  /*2e30*/  FMNMX.FTZ R0, R71, R0, !PT ;  /* 0x0000000047007209 */ /* 0x000fe40007810000 */
[----:B------:R-:W-:-:S02]  /*2e40*/  ISETP.GT.AND P3, PT, R8, 0x89, PT ;  /* 0x000000890800780c */ /* 0x000fc40003f64270 */
[----:B------:R-:W-:Y:S02]  /*2e50*/  FSEL R79, R30, -INF , P4 ;  /* 0xff8000001e4f7808 */ /* 0x000fe40002000000 */
[----:B------:R-:W-:Y:S02]  /*2e60*/  FMNMX.FTZ R0, R55, R0, !PT ;  /* 0x0000000037007209 */ /* 0x000fe40007810000 */
        /* <DEDUP_REMOVED lines=12> */
[----:B------:R-:W-:Y:S02]  /*2f30*/  FSEL R99, R39, -INF , P3 ;  /* 0xff80000027637808 */ /* 0x000fe40001800000 */
[----:B------:R-:W-:Y:S02]  /*2f40*/  FMNMX.FTZ R0, R105, R0, !PT ;  /* 0x0000000069007209 */ /* 0x000fe40007810000 */
[----:B------:R-:W-:Y:S02]  /*2f50*/  ISETP.GT.AND P4, PT, R46, 0x1, PT ;  /* 0x000000012e00780c */ /* 0x000fe40003f84270 */
[----:B------:R-:W-:-:S02]  /*2f60*/  FMNMX.FTZ R8, R99, R0, !PT ;  /* 0x0000000063087209 */ /* 0x000fc40007810000 */
[----:B------:R-:W-:Y:S02]  /*2f70*/  FSEL R42, R89, -INF , P4 ;  /* 0xff800000592a7808 */ /* 0x000fe40002000000 */
[----:B------:R-:W-:Y:S01]  /*2f80*/  FSEL R89, R92, -INF , P5 ;  /* 0xff8000005c597808 */ /* 0x000fe20002800000 */
[----:B------:R-:W0:Y:S01]  /*2f90*/  SHFL.BFLY PT, R11, R8, 0x2, 0x1f ;  /* 0x0c401f00080b7f89 */ /* 0x000e2200000e0000 */
        /* <DEDUP_REMOVED lines=8> */
[----:B0-----:R-:W-:Y:S02]  /*3020*/  FMNMX.FTZ R13, R8, R11, !PT ;  /* 0x0000000b080d7209 */ /* 0x001fe40007810000 */
[----:B------:R-:W-:-:S03]  /*3030*/  ISETP.GT.AND P4, PT, R46, 0x31, PT ;  /* 0x000000312e00780c */ /* 0x000fc60003f84270 */
[----:B------:R-:W0:Y:S01]  /*3040*/  SHFL.BFLY PT, R0, R13, 0x1, 0x1f ;  /* 0x0c201f000d007f89 */ /* 0x000e2200000e0000 */
[----:B------:R-:W-:Y:S02]  /*3050*/  FSEL R81, R81, -INF , P4 ;  /* 0xff80000051517808 */ /* 0x000fe40002000000 */
[----:B------:R-:W-:-:S04]  /*3060*/  ISETP.GT.AND P4, PT, R46, 0x39, PT ;  /* 0x000000392e00780c */ /* 0x000fc80003f84270 */
[----:B------:R-:W-:Y:S02]  /*3070*/  FSEL R85, R85, -INF , P4 ;  /* 0xff80000055557808 */ /* 0x000fe40002000000 */
[----:B------:R-:W-:-:S04]  /*3080*/  ISETP.GT.AND P4, PT, R46, 0x41, PT ;  /* 0x000000412e00780c */ /* 0x000fc80003f84270 */
[----:B------:R-:W-:Y:S02]  /*3090*/  FSEL R129, R57, -INF , P4 ;  /* 0xff80000039817808 */ /* 0x000fe40002000000 */
[----:B------:R-:W-:-:S04]  /*30a0*/  ISETP.GT.AND P4, PT, R46, 0x49, PT ;  /* 0x000000492e00780c */ /* 0x000fc80003f84270 */
[----:B------:R-:W-:Y:S02]  /*30b0*/  FSEL R61, R61, -INF , P4 ;  /* 0xff8000003d3d7808 */ /* 0x000fe40002000000 */
[----:B------:R-:W-:Y:S02]  /*30c0*/  ISETP.GT.AND P4, PT, R46, 0x51, PT ;  /* 0x000000512e00780c */ /* 0x000fe40003f84270 */
[----:B0-----:R-:W-:Y:S02]  /*30d0*/  FMNMX.FTZ R0, R13, R0, !PT ;  /* 0x000000000d007209 */ /* 0x001fe40007810000 */
[----:B------:R-:W-:Y:S02]  /*30e0*/  FSEL R65, R65, -INF , P4 ;  /* 0xff80000041417808 */ /* 0x000fe40002000000 */
[----:B------:R-:W-:Y:S01]  /*30f0*/  FSETP.NEU.FTZ.AND P3, PT, R0, -INF , PT ;  /* 0xff8000000000780b */ /* 0x000fe20003f7d000 */
[----:B------:R-:W-:Y:S01]  /*3100*/  FFMA.FTZ R111, R2, R0, -8 ;  /* 0xc1000000026f7423 */ /* 0x000fe20000010000 */
[----:B------:R-:W-:-:S04]  /*3110*/  ISETP.GT.AND P4, PT, R46, 0x59, PT ;  /* 0x000000592e00780c */ /* 0x000fc80003f84270 */
[----:B------:R-:W-:Y:S02]  /*3120*/  FSEL R111, R111, RZ, P3 ;  /* 0x000000ff6f6f7208 */ /* 0x000fe40001800000 */
[----:B------:R-:W-:Y:S02]  /*3130*/  ISETP.GT.AND P3, PT, R46, RZ, PT ;  /* 0x000000ff2e00720c */ /* 0x000fe40003f64270 */
[----:B------:R-:W-:Y:S01]  /*3140*/  FSEL R69, R69, -INF , P4 ;  /* 0xff80000045457808 */ /* 0x000fe20002000000 */
[--C-:B------:R-:W-:Y:S01]  /*3150*/  FFMA.FTZ R6, R2, R90, -R111.reuse ;  /* 0x0000005a02067223 */ /* 0x100fe2000001086f */
[----:B------:R-:W-:Y:S01]  /*3160*/  FSEL R113, R88, -INF , P3 ;  /* 0xff80000058717808 */ /* 0x000fe20001800000 */
[--C-:B------:R-:W-:Y:S01]  /*3170*/  FFMA.FTZ R11, R2, R12, -R111.reuse ;  /* 0x0000000c020b7223 */ /* 0x100fe2000001086f */
[----:B------:R-:W-:Y:S01]  /*3180*/  ISETP.GT.AND P3, PT, R46, 0x9, PT ;  /* 0x000000092e00780c */ /* 0x000fe20003f64270 */
[C-C-:B------:R-:W-:Y:S01]  /*3190*/  FFMA.FTZ R8, R2.reuse, R94, -R111.reuse ;  /* 0x0000005e02087223 */ /* 0x140fe2000001086f */
[----:B------:R-:W-:Y:S01]  /*31a0*/  FMNMX.FTZ R20, R113, R42, !PT ;  /* 0x0000002a71147209 */ /* 0x000fe20007810000 */
[----:B------:R-:W-:Y:S01]  /*31b0*/  MUFU.EX2 R6, R6 ;  /* 0x0000000600067308 */ /* 0x000fe20000000800 */
[----:B------:R-:W-:Y:S01]  /*31c0*/  FSEL R93, R93, -INF , P3 ;  /* 0xff8000005d5d7808 */ /* 0x000fe20001800000 */
[C-C-:B------:R-:W-:Y:S01]  /*31d0*/  FFMA.FTZ R13, R2.reuse, R106, -R111.reuse ;  /* 0x0000006a020d7223 */ /* 0x140fe2000001086f */
[----:B------:R-:W-:Y:S01]  /*31e0*/  FMNMX.FTZ R20, R89, R20, !PT ;  /* 0x0000001459147209 */ /* 0x000fe20007810000 */
[--C-:B------:R-:W-:Y:S01]  /*31f0*/  FFMA.FTZ R58, R2, R58, -R111.reuse ;  /* 0x0000003a023a7223 */ /* 0x100fe2000001086f */
[----:B------:R-:W-:Y:S01]  /*3200*/  ISETP.GT.AND P3, PT, R46, 0x11, PT ;  /* 0x000000112e00780c */ /* 0x000fe20003f64270 */
[C-C-:B------:R-:W-:Y:S01]  /*3210*/  FFMA.FTZ R12, R2.reuse, R98, -R111.reuse ;  /* 0x00000062020c7223 */ /* 0x140fe2000001086f */
[----:B------:R-:W-:Y:S01]  /*3220*/  FMNMX.FTZ R26, R93, R20, !PT ;  /* 0x000000145d1a7209 */ /* 0x000fe20007810000 */
[----:B------:R-:W0:Y:S01]  /*3230*/  MUFU.EX2 R11, R11 ;  /* 0x0000000b000b7308 */ /* 0x000e220000000800 */
[----:B------:R-:W-:Y:S01]  /*3240*/  FSEL R97, R97, -INF , P3 ;  /* 0xff80000061617808 */ /* 0x000fe20001800000 */
[C-C-:B------:R-:W-:Y:S01]  /*3250*/  FFMA.FTZ R108, R2.reuse, R108, -R111.reuse ;  /* 0x0000006c026c7223 */ /* 0x140fe2000001086f */
[----:B------:R-:W-:Y:S01]  /*3260*/  FMNMX.FTZ R26, R115, R26, !PT ;  /* 0x0000001a731a7209 */ /* 0x000fe20007810000 */
[--C-:B------:R-:W-:Y:S01]  /*3270*/  FFMA.FTZ R14, R2, R102, -R111.reuse ;  /* 0x00000066020e7223 */ /* 0x100fe2000001086f */
[----:B------:R-:W-:Y:S01]  /*3280*/  ISETP.GT.AND P3, PT, R46, 0x19, PT ;  /* 0x000000192e00780c */ /* 0x000fe20003f64270 */
[C-C-:B------:R-:W-:Y:S01]  /*3290*/  FFMA.FTZ R21, R2.reuse, R21, -R111.reuse ;  /* 0x0000001502157223 */ /* 0x140fe2000001086f */
[----:B------:R-:W-:Y:S01]  /*32a0*/  FMNMX.FTZ R26, R97, R26, !PT ;  /* 0x0000001a611a7209 */ /* 0x000fe20007810000 */
[----:B------:R-:W-:Y:S01]  /*32b0*/  MUFU.EX2 R8, R8 ;  /* 0x0000000800087308 */ /* 0x000fe20000000800 */
[----:B------:R-:W-:Y:S01]  /*32c0*/  FSEL R101, R101, -INF , P3 ;  /* 0xff80000065657808 */ /* 0x000fe20001800000 */
[--C-:B------:R-:W-:Y:S01]  /*32d0*/  FFMA.FTZ R78, R2, R78, -R111.reuse ;  /* 0x0000004e024e7223 */ /* 0x100fe2000001086f */
[----:B------:R-:W-:Y:S01]  /*32e0*/  ISETP.GT.AND P3, PT, R46, 0x20, PT ;  /* 0x000000202e00780c */ /* 0x000fe20003f64270 */
[C-C-:B------:R-:W-:Y:S01]  /*32f0*/  FFMA.FTZ R74, R2.reuse, R74, -R111.reuse ;  /* 0x0000004a024a7223 */ /* 0x140fe2000001086f */
[----:B------:R-:W-:Y:S01]  /*3300*/  FMNMX.FTZ R26, R117, R26, !PT ;  /* 0x0000001a751a7209 */ /* 0x000fe20007810000 */
[--C-:B------:R-:W-:Y:S01]  /*3310*/  FFMA.FTZ R82, R2, R82, -R111.reuse ;  /* 0x0000005202527223 */ /* 0x100fe2000001086f */
[----:B------:R-:W-:Y:S01]  /*3320*/  FSEL R119, R72, -INF , P3 ;  /* 0xff80000048777808 */ /* 0x000fe20001800000 */
[----:B------:R-:W2:Y:S01]  /*3330*/  MUFU.EX2 R13, R13 ;  /* 0x0000000d000d7308 */ /* 0x000ea20000000800 */
[----:B------:R-:W-:Y:S01]  /*3340*/  FMNMX.FTZ R30, R101, R26, !PT ;  /* 0x0000001a651e7209 */ /* 0x000fe20007810000 */
[--C-:B------:R-:W-:Y:S01]  /*3350*/  FFMA.FTZ R27, R2, R110, -R111.reuse ;  /* 0x0000006e021b7223 */ /* 0x100fe2000001086f */
[----:B------:R-:W-:Y:S01]  /*3360*/  ISETP.GT.AND P3, PT, R46, 0x28, PT ;  /* 0x000000282e00780c */ /* 0x000fe20003f64270 */
[C-C-:B------:R-:W-:Y:S01]  /*3370*/  FFMA.FTZ R31, R2.reuse, R112, -R111.reuse ;  /* 0x00000070021f7223 */ /* 0x140fe2000001086f */
[----:B------:R-:W-:Y:S01]  /*3380*/  FMNMX.FTZ R30, R119, R30, !PT ;  /* 0x0000001e771e7209 */ /* 0x000fe20007810000 */
[--C-:B------:R-:W-:Y:S01]  /*3390*/  FFMA.FTZ R35, R2, R114, -R111.reuse ;  /* 0x0000007202237223 */ /* 0x100fe2000001086f */
[----:B------:R-:W-:Y:S01]  /*33a0*/  FSEL R121, R76, -INF , P3 ;  /* 0xff8000004c797808 */ /* 0x000fe20001800000 */
[----:B------:R-:W-:Y:S01]  /*33b0*/  MUFU.EX2 R12, R12 ;  /* 0x0000000c000c7308 */ /* 0x000fe20000000800 */
        /* <DEDUP_REMOVED lines=13> */
[----:B------:R-:W-:Y:S01]  /*3490*/  FFMA.FTZ R95, R2, R95, -R111 ;  /* 0x0000005f025f7223 */ /* 0x000fe2000001086f */
[----:B------:R-:W-:Y:S01]  /*34a0*/  FSEL R125, R84, -INF , P3 ;  /* 0xff800000547d7808 */ /* 0x000fe20001800000 */
[----:B------:R-:W-:Y:S01]  /*34b0*/  MUFU.EX2 R14, R14 ;  /* 0x0000000e000e7308 */ /* 0x000fe20000000800 */
[----:B------:R-:W-:-:S02]  /*34c0*/  FMNMX.FTZ R34, R81, R34, !PT ;  /* 0x0000002251227209 */ /* 0x000fc40007810000 */
[----:B------:R-:W-:Y:S02]  /*34d0*/  ISETP.GT.AND P3, PT, R46, 0x40, PT ;  /* 0x000000402e00780c */ /* 0x000fe40003f64270 */
[----:B------:R-:W-:Y:S02]  /*34e0*/  FMNMX.FTZ R34, R125, R34, !PT ;  /* 0x000000227d227209 */ /* 0x000fe40007810000 */
[----:B------:R-:W-:Y:S01]  /*34f0*/  FSEL R127, R56, -INF , P3 ;  /* 0xff800000387f7808 */ /* 0x000fe20001800000 */
[----:B------:R-:W-:Y:S01]  /*3500*/  MUFU.EX2 R26, R78 ;  /* 0x0000004e001a7308 */ /* 0x000fe20000000800 */
[----:B------:R-:W-:Y:S02]  /*3510*/  FMNMX.FTZ R38, R85, R34, !PT ;  /* 0x0000002255267209 */ /* 0x000fe40007810000 */
[----:B------:R-:W-:Y:S02]  /*3520*/  ISETP.GT.AND P3, PT, R46, 0x48, PT ;  /* 0x000000482e00780c */ /* 0x000fe40003f64270 */
[----:B------:R-:W-:-:S02]  /*3530*/  FMNMX.FTZ R38, R127, R38, !PT ;  /* 0x000000267f267209 */ /* 0x000fc40007810000 */
[----:B------:R-:W-:Y:S01]  /*3540*/  FSEL R131, R60, -INF , P3 ;  /* 0xff8000003c837808 */ /* 0x000fe20001800000 */
[----:B------:R-:W3:Y:S01]  /*3550*/  MUFU.EX2 R21, R21 ;  /* 0x0000001500157308 */ /* 0x000ee20000000800 */
[----:B------:R-:W-:Y:S02]  /*3560*/  FMNMX.FTZ R38, R129, R38, !PT ;  /* 0x0000002681267209 */ /* 0x000fe40007810000 */
[----:B------:R-:W-:Y:S02]  /*3570*/  ISETP.GT.AND P3, PT, R46, 0x50, PT ;  /* 0x000000502e00780c */ /* 0x000fe40003f64270 */
[----:B------:R-:W-:Y:S02]  /*3580*/  FMNMX.FTZ R38, R131, R38, !PT ;  /* 0x0000002683267209 */ /* 0x000fe40007810000 */
[----:B------:R-:W-:Y:S01]  /*3590*/  FSEL R133, R64, -INF , P3 ;  /* 0xff80000040857808 */ /* 0x000fe20001800000 */
[----:B------:R-:W-:Y:S01]  /*35a0*/  MUFU.EX2 R20, R74 ;  /* 0x0000004a00147308 */ /* 0x000fe20000000800 */
[----:B------:R-:W-:-:S02]  /*35b0*/  FMNMX.FTZ R50, R61, R38, !PT ;  /* 0x000000263d327209 */ /* 0x000fc40007810000 */
[----:B------:R-:W-:Y:S02]  /*35c0*/  ISETP.GT.AND P3, PT, R46, 0x58, PT ;  /* 0x000000582e00780c */ /* 0x000fe40003f64270 */
[----:B------:R-:W-:Y:S02]  /*35d0*/  FMNMX.FTZ R50, R133, R50, !PT ;  /* 0x0000003285327209 */ /* 0x000fe40007810000 */
[----:B------:R-:W-:Y:S01]  /*35e0*/  FSEL R135, R68, -INF , P3 ;  /* 0xff80000044877808 */ /* 0x000fe20001800000 */
[----:B------:R4:W-:Y:S01]  /*35f0*/  MUFU.EX2 R38, R58 ;  /* 0x0000003a00267308 */ /* 0x0009e20000000800 */
[----:B------:R-:W-:Y:S02]  /*3600*/  FMNMX.FTZ R50, R65, R50, !PT ;  /* 0x0000003241327209 */ /* 0x000fe40007810000 */
[----:B------:R-:W-:Y:S02]  /*3610*/  ISETP.GT.AND P3, PT, R46, 0x60, PT ;  /* 0x000000602e00780c */ /* 0x000fe40003f64270 */
[----:B------:R-:W-:-:S02]  /*3620*/  FMNMX.FTZ R50, R135, R50, !PT ;  /* 0x0000003287327209 */ /* 0x000fc40007810000 */
[----:B------:R-:W-:Y:S01]  /*3630*/  ISETP.GT.AND P4, PT, R46, 0x61, PT ;  /* 0x000000612e00780c */ /* 0x000fe20003f84270 */
[----:B------:R-:W-:Y:S01]  /*3640*/  MUFU.EX2 R30, R82 ;  /* 0x00000052001e7308 */ /* 0x000fe20000000800 */
[----:B------:R-:W-:Y:S01]  /*3650*/  FSEL R137, R40, -INF , P3 ;  /* 0xff80000028897808 */ /* 0x000fe20001800000 */
[----:B----4-:R-:W-:Y:S01]  /*3660*/  IMAD.U32 R58, RZ, RZ, UR40 ;  /* 0x00000028ff3a7e24 */ /* 0x010fe2000f8e00ff */
[----:B------:R-:W-:Y:S01]  /*3670*/  FMNMX.FTZ R50, R69, R50, !PT ;  /* 0x0000003245327209 */ /* 0x000fe20007810000 */
[--C-:B------:R-:W-:Y:S01]  /*3680*/  FFMA.FTZ R40, R2, R62, -R111.reuse ;  /* 0x0000003e02287223 */ /* 0x100fe2000001086f */
[----:B------:R-:W-:Y:S01]  /*3690*/  ISETP.GT.AND P3, PT, R46, 0x68, PT ;  /* 0x000000682e00780c */ /* 0x000fe20003f64270 */
[----:B------:R-:W-:Y:S01]  /*36a0*/  @!P0 VIADD R58, R58, 0x33440 ;  /* 0x000334403a3a8836 */ /* 0x000fe20000000000 */
[----:B------:R-:W-:Y:S01]  /*36b0*/  FSEL R139, R41, -INF , P4 ;  /* 0xff800000298b7808 */ /* 0x000fe20002000000 */
[----:B------:R-:W-:Y:S01]  /*36c0*/  FFMA.FTZ R41, R2, R66, -R111 ;  /* 0x0000004202297223 */ /* 0x000fe2000001086f */
[----:B------:R-:W-:Y:S01]  /*36d0*/  FMNMX.FTZ R50, R137, R50, !PT ;  /* 0x0000003289327209 */ /* 0x000fe20007810000 */
[----:B------:R-:W-:Y:S01]  /*36e0*/  MUFU.EX2 R27, R27 ;  /* 0x0000001b001b7308 */ /* 0x000fe20000000800 */
[----:B------:R-:W-:-:S02]  /*36f0*/  ISETP.GT.AND P4, PT, R46, 0x69, PT ;  /* 0x000000692e00780c */ /* 0x000fc40003f84270 */
[----:B------:R-:W-:Y:S01]  /*3700*/  FSEL R141, R44, -INF , P3 ;  /* 0xff8000002c8d7808 */ /* 0x000fe20001800000 */
[----:B------:R-:W-:Y:S01]  /*3710*/  FFMA.FTZ R44, R2, R109, -R111 ;  /* 0x0000006d022c7223 */ /* 0x000fe2000001086f */
[----:B------:R-:W-:Y:S02]  /*3720*/  FMNMX.FTZ R50, R139, R50, !PT ;  /* 0x000000328b327209 */ /* 0x000fe40007810000 */
[C---:B------:R-:W-:Y:S01]  /*3730*/  ISETP.GT.AND P3, PT, R46.reuse, 0x70, PT ;  /* 0x000000702e00780c */ /* 0x040fe20003f64270 */
[----:B------:R-:W-:Y:S01]  /*3740*/  MUFU.EX2 R31, R31 ;  /* 0x0000001f001f7308 */ /* 0x000fe20000000800 */
[----:B------:R-:W-:Y:S02]  /*3750*/  FSEL R143, R45, -INF , P4 ;  /* 0xff8000002d8f7808 */ /* 0x000fe40002000000 */
[----:B------:R-:W-:Y:S02]  /*3760*/  FMNMX.FTZ R50, R141, R50, !PT ;  /* 0x000000328d327209 */ /* 0x000fe40007810000 */
[----:B------:R-:W-:-:S02]  /*3770*/  ISETP.GT.AND P4, PT, R46, 0x71, PT ;  /* 0x000000712e00780c */ /* 0x000fc40003f84270 */
[----:B------:R-:W-:Y:S01]  /*3780*/  FSEL R145, R48, -INF , P3 ;  /* 0xff80000030917808 */ /* 0x000fe20001800000 */
[----:B------:R-:W-:Y:S01]  /*3790*/  MUFU.EX2 R35, R35 ;  /* 0x0000002300237308 */ /* 0x000fe20000000800 */
[----:B------:R-:W-:Y:S01]  /*37a0*/  FMNMX.FTZ R50, R143, R50, !PT ;  /* 0x000000328f327209 */ /* 0x000fe20007810000 */
[--C-:B------:R-:W-:Y:S01]  /*37b0*/  FFMA.FTZ R48, R2, R71, -R111.reuse ;  /* 0x0000004702307223 */ /* 0x100fe2000001086f */
[----:B------:R-:W-:Y:S02]  /*37c0*/  ISETP.GT.AND P3, PT, R46, 0x78, PT ;  /* 0x000000782e00780c */ /* 0x000fe40003f64270 */
        /* <DEDUP_REMOVED lines=8> */
[----:B------:R-:W-:Y:S02]  /*3850*/  CS2R R90, SRZ ;  /* 0x00000000005a7805 */ /* 0x000fe4000001ff00 */
[----:B------:R-:W-:Y:S01]  /*3860*/  FSEL R109, R53, -INF , P4 ;  /* 0xff800000356d7808 */ /* 0x000fe20002000000 */
[----:B------:R-:W4:Y:S01]  /*3870*/  MUFU.EX2 R39, R39 ;  /* 0x0000002700277308 */ /* 0x000f220000000800 */
[----:B------:R-:W-:Y:S02]  /*3880*/  ISETP.GT.AND P3, PT, R46, 0x80, PT ;  /* 0x000000802e00780c */ /* 0x000fe40003f64270 */
[----:B------:R-:W-:-:S02]  /*3890*/  FMNMX.FTZ R50, R149, R50, !PT ;  /* 0x0000003295327209 */ /* 0x000fc40007810000 */
[----:B------:R-:W-:Y:S02]  /*38a0*/  ISETP.GT.AND P4, PT, R46, 0x81, PT ;  /* 0x000000812e00780c */ /* 0x000fe40003f84270 */
[----:B------:R-:W-:Y:S01]  /*38b0*/  FSEL R151, R24, -INF , P3 ;  /* 0xff80000018977808 */ /* 0x000fe20001800000 */
[--C-:B------:R-:W-:Y:S01]  /*38c0*/  FFMA.FTZ R24, R2, R107, -R111.reuse ;  /* 0x0000006b02187223 */ /* 0x100fe2000001086f */
[----:B------:R-:W-:Y:S01]  /*38d0*/  FMNMX.FTZ R50, R109, R50, !PT ;  /* 0x000000326d327209 */ /* 0x000fe20007810000 */
[----:B------:R-:W-:Y:S01]  /*38e0*/  MUFU.EX2 R43, R43 ;  /* 0x0000002b002b7308 */ /* 0x000fe20000000800 */
[----:B------:R-:W-:Y:S02]  /*38f0*/  ISETP.GT.AND P3, PT, R46, 0x88, PT ;  /* 0x000000882e00780c */ /* 0x000fe40003f64270 */
[----:B------:R-:W-:Y:S01]  /*3900*/  FSEL R107, R25, -INF , P4 ;  /* 0xff800000196b7808 */ /* 0x000fe20002000000 */
[----:B------:R-:W-:Y:S01]  /*3910*/  FFMA.FTZ R25, R2, R103, -R111 ;  /* 0x0000006702197223 */ /* 0x000fe2000001086f */
[----:B------:R-:W-:-:S02]  /*3920*/  FMNMX.FTZ R50, R151, R50, !PT ;  /* 0x0000003297327209 */ /* 0x000fc40007810000 */
[----:B------:R-:W-:Y:S01]  /*3930*/  ISETP.GT.AND P4, PT, R46, 0x89, PT ;  /* 0x000000892e00780c */ /* 0x000fe20003f84270 */
[----:B------:R-:W-:Y:S01]  /*3940*/  MUFU.EX2 R40, R40 ;  /* 0x0000002800287308 */ /* 0x000fe20000000800 */
[----:B------:R-:W-:Y:S01]  /*3950*/  FSEL R153, R28, -INF , P3 ;  /* 0xff8000001c997808 */ /* 0x000fe20001800000 */
[--C-:B------:R-:W-:Y:S01]  /*3960*/  FFMA.FTZ R28, R2, R83, -R111.reuse ;  /* 0x00000053021c7223 */ /* 0x100fe2000001086f */
[----:B------:R-:W-:Y:S02]  /*3970*/  FMNMX.FTZ R50, R107, R50, !PT ;  /* 0x000000326b327209 */ /* 0x000fe40007810000 */
[----:B------:R-:W-:Y:S02]  /*3980*/  ISETP.GT.AND P3, PT, R46, 0x90, PT ;  /* 0x000000902e00780c */ /* 0x000fe40003f64270 */
[----:B------:R-:W-:Y:S01]  /*3990*/  FSEL R103, R29, -INF , P4 ;  /* 0xff8000001d677808 */ /* 0x000fe20002000000 */
[----:B------:R-:W-:Y:S01]  /*39a0*/  FFMA.FTZ R29, R2, R63, -R111 ;  /* 0x0000003f021d7223 */ /* 0x000fe2000001086f */
[----:B------:R-:W-:Y:S01]  /*39b0*/  FMNMX.FTZ R50, R153, R50, !PT ;  /* 0x0000003299327209 */ /* 0x000fe20007810000 */
[----:B------:R-:W5:Y:S01]  /*39c0*/  MUFU.EX2 R45, R120 ;  /* 0x00000078002d7308 */ /* 0x000f620000000800 */
[----:B------:R-:W-:-:S02]  /*39d0*/  ISETP.GT.AND P4, PT, R46, 0x91, PT ;  /* 0x000000912e00780c */ /* 0x000fc40003f84270 */
[----:B------:R-:W-:Y:S01]  /*39e0*/  FSEL R155, R32, -INF , P3 ;  /* 0xff800000209b7808 */ /* 0x000fe20001800000 */
[--C-:B------:R-:W-:Y:S01]  /*39f0*/  FFMA.FTZ R32, R2, R3, -R111.reuse ;  /* 0x0000000302207223 */ /* 0x100fe2000001086f */
[----:B------:R-:W-:Y:S02]  /*3a00*/  FMNMX.FTZ R50, R103, R50, !PT ;  /* 0x0000003267327209 */ /* 0x000fe40007810000 */
[----:B------:R-:W-:Y:S01]  /*3a10*/  ISETP.GT.AND P3, PT, R46, 0x98, PT ;  /* 0x000000982e00780c */ /* 0x000fe20003f64270 */
[----:B------:R-:W-:Y:S01]  /*3a20*/  MUFU.EX2 R41, R41 ;  /* 0x0000002900297308 */ /* 0x000fe20000000800 */
[----:B------:R-:W-:Y:S01]  /*3a30*/  FSEL R83, R33, -INF , P4 ;  /* 0xff80000021537808 */ /* 0x000fe20002000000 */
[--C-:B------:R-:W-:Y:S01]  /*3a40*/  FFMA.FTZ R33, R2, R59, -R111.reuse ;  /* 0x0000003b02217223 */ /* 0x100fe2000001086f */
[----:B------:R-:W-:Y:S02]  /*3a50*/  FMNMX.FTZ R50, R155, R50, !PT ;  /* 0x000000329b327209 */ /* 0x000fe40007810000 */
[----:B------:R-:W-:Y:S01]  /*3a60*/  ISETP.GT.AND P4, PT, R46, 0x99, PT ;  /* 0x000000992e00780c */ /* 0x000fe20003f84270 */
[----:B------:R-:W-:Y:S01]  /*3a70*/  FFMA.FTZ R46, R2, R67, -R111 ;  /* 0x00000043022e7223 */ /* 0x000fe2000001086f */
[----:B------:R-:W-:Y:S01]  /*3a80*/  FSEL R157, R36, -INF , P3 ;  /* 0xff800000249d7808 */ /* 0x000fe20001800000 */
[----:B0-----:R-:W-:Y:S01]  /*3a90*/  FADD.FTZ R67, R6, R11 ;  /* 0x0000000b06437221 */ /* 0x001fe20000010000 */
[----:B------:R-:W-:Y:S01]  /*3aa0*/  FMNMX.FTZ R50, R83, R50, !PT ;  /* 0x0000003253327209 */ /* 0x000fe20007810000 */
[----:B------:R-:W-:Y:S01]  /*3ab0*/  MUFU.EX2 R44, R44 ;  /* 0x0000002c002c7308 */ /* 0x000fe20000000800 */
[----:B------:R-:W-:Y:S01]  /*3ac0*/  FSEL R63, R37, -INF , P4 ;  /* 0xff800000253f7808 */ /* 0x000fe20002000000 */
[C-C-:B------:R-:W-:Y:S01]  /*3ad0*/  FFMA.FTZ R36, R2.reuse, R47, -R111.reuse ;  /* 0x0000002f02247223 */ /* 0x140fe2000001086f */
[----:B------:R-:W-:Y:S01]  /*3ae0*/  FMNMX.FTZ R50, R157, R50, !PT ;  /* 0x000000329d327209 */ /* 0x000fe20007810000 */
[C-C-:B------:R-:W-:Y:S01]  /*3af0*/  FFMA.FTZ R47, R2.reuse, R75, -R111.reuse ;  /* 0x0000004b022f7223 */ /* 0x140fe2000001086f */
[----:B------:R-:W-:Y:S01]  /*3b00*/  @!P0 PRMT R58, RZ, 0x654, R58 ;  /* 0x00000654ff3a8816 */ /* 0x000fe2000000003a */
[C-C-:B------:R-:W-:Y:S01]  /*3b10*/  FFMA.FTZ R37, R2.reuse, R51, -R111.reuse ;  /* 0x0000003302257223 */ /* 0x140fe2000001086f */
[----:B------:R-:W-:Y:S01]  /*3b20*/  FMNMX.FTZ R50, R63, R50, !PT ;  /* 0x000000323f327209 */ /* 0x000fe20007810000 */
[----:B------:R-:W-:Y:S01]  /*3b30*/  MUFU.EX2 R24, R24 ;  /* 0x0000001800187308 */ /* 0x000fe20000000800 */
[----:B------:R0:W-:Y:S01]  /*3b40*/  @!P0 SYNCS.ARRIVE.TRANS64.RED.A1T0 RZ, [R58+URZ], RZ ;  /* 0x000000ff3aff89a7 */ /* 0x0001e2000810043f */
[----:B--2---:R-:W-:Y:S01]  /*3b50*/  F2FP.SATFINITE.E4M3.F32.PACK_AB_MERGE_C R217, R13, R8, RZ ;  /* 0x000000080dd9723e */ /* 0x004fe200048070ff */
[----:B------:R-:W-:Y:S01]  /*3b60*/  FFMA.FTZ R51, R2, R87, -R111 ;  /* 0x0000005702337223 */ /* 0x000fe2000001086f */
[----:B------:R-:W2:Y:S01]  /*3b70*/  SHFL.BFLY PT, R3, R50, 0x2, 0x1f ;  /* 0x0c401f0032037f89 */ /* 0x000ea200000e0000 */
[----:B---3--:R-:W-:-:S02]  /*3b80*/  F2FP.SATFINITE.E4M3.F32.PACK_AB_MERGE_C R219, R21, R14, RZ ;  /* 0x0000000e15db723e */ /* 0x008fc400048070ff */
[----:B----4-:R-:W-:Y:S01]  /*3b90*/  F2FP.SATFINITE.E4M3.F32.PACK_AB_MERGE_C R215, R39, R34, RZ ;  /* 0x0000002227d7723e */ /* 0x010fe200048070ff */
[----:B------:R-:W3:Y:S01]  /*3ba0*/  MUFU.EX2 R25, R25 ;  /* 0x0000001900197308 */ /* 0x000ee20000000800 */
[----:B0-----:R-:W-:Y:S01]  /*3bb0*/  FADD.FTZ R58, R8, R67 ;  /* 0x00000043083a7221 */ /* 0x001fe20000010000 */
[----:B------:R-:W-:Y:S02]  /*3bc0*/  F2FP.SATFINITE.E4M3.F32.PACK_AB_MERGE_C R217, R11, R6, R217 ;  /* 0x000000060bd9723e */ /* 0x000fe400048070d9 */
[----:B------:R-:W-:Y:S02]  /*3bd0*/  F2FP.SATFINITE.E4M3.F32.PACK_AB_MERGE_C R213, R31, R26, RZ ;  /* 0x0000001a1fd5723e */ /* 0x000fe400048070ff */
[----:B------:R-:W-:Y:S02]  /*3be0*/  F2FP.SATFINITE.E4M3.F32.PACK_AB_MERGE_C R219, R15, R12, R219 ;  /* 0x0000000c0fdb723e */ /* 0x000fe400048070db */
[----:B------:R-:W-:Y:S01]  /*3bf0*/  MUFU.EX2 R28, R28 ;  /* 0x0000001c001c7308 */ /* 0x000fe20000000800 */
[----:B------:R-:W-:-:S02]  /*3c00*/  F2FP.SATFINITE.E4M3.F32.PACK_AB_MERGE_C R213, R27, R20, R213 ;  /* 0x000000141bd5723e */ /* 0x000fc400048070d5 */
[----:B-----5:R-:W-:Y:S02]  /*3c10*/  F2FP.SATFINITE.E4M3.F32.PACK_AB_MERGE_C R209, R45, R40, RZ ;  /* 0x000000282dd1723e */ /* 0x020fe400048070ff */
[----:B------:R-:W-:Y:S02]  /*3c20*/  F2FP.SATFINITE.E4M3.F32.PACK_AB_MERGE_C R215, R35, R30, R215 ;  /* 0x0000001e23d7723e */ /* 0x000fe400048070d7 */
[----:B------:R-:W-:Y:S01]  /*3c30*/  F2FP.SATFINITE.E4M3.F32.PACK_AB_MERGE_C R209, R43, R38, R209 ;  /* 0x000000262bd1723e */ /* 0x000fe200048070d1 */
[----:B------:R-:W-:Y:S01]  /*3c40*/  MUFU.EX2 R29, R29 ;  /* 0x0000001d001d7308 */ /* 0x000fe20000000800 */
[----:B---3--:R-:W-:Y:S02]  /*3c50*/  F2FP.SATFINITE.E4M3.F32.PACK_AB_MERGE_C R211, R25, R24, RZ ;  /* 0x0000001819d3723e */ /* 0x008fe400048070ff */
[----:B--2---:R-:W-:Y:S01]  /*3c60*/  FMNMX.FTZ R53, R50, R3, !PT ;  /* 0x0000000332357209 */ /* 0x004fe20007810000 */
[----:B------:R-:W-:Y:S01]  /*3c70*/  FFMA.FTZ R50, R2, R79, -R111 ;  /* 0x0000004f02327223 */ /* 0x000fe2000001086f */
[----:B------:R-:W-:-:S03]  /*3c80*/  F2FP.SATFINITE.E4M3.F32.PACK_AB_MERGE_C R211, R44, R41, R211 ;  /* 0x000000292cd3723e */ /* 0x000fc600048070d3 */
[----:B------:R-:W-:Y:S01]  /*3c90*/  MUFU.EX2 R32, R32 ;  /* 0x0000002000207308 */ /* 0x000fe20000000800 */
[----:B------:R-:W0:Y:S07]  /*3ca0*/  SHFL.BFLY PT, R54, R53, 0x1, 0x1f ;  /* 0x0c201f0035367f89 */ /* 0x000e2e00000e0000 */
[----:B------:R-:W2:Y:S08]  /*3cb0*/  MUFU.EX2 R33, R33 ;  /* 0x0000002100217308 */ /* 0x000eb00000000800 */
[----:B------:R-:W-:Y:S08]  /*3cc0*/  MUFU.EX2 R46, R46 ;  /* 0x0000002e002e7308 */ /* 0x000ff00000000800 */
[----:B------:R-:W-:Y:S01]  /*3cd0*/  MUFU.EX2 R47, R47 ;  /* 0x0000002f002f7308 */ /* 0x000fe20000000800 */
[----:B0-----:R-:W-:Y:S01]  /*3ce0*/  FMNMX.FTZ R3, R53, R54, !PT ;  /* 0x0000003635037209 */ /* 0x001fe20007810000 */
[----:B------:R-:W-:Y:S01]  /*3cf0*/  FFMA.FTZ R54, R2, R105, -R111 ;  /* 0x0000006902367223 */ /* 0x000fe2000001086f */
[----:B--2---:R-:W-:-:S02]  /*3d00*/  F2FP.SATFINITE.E4M3.F32.PACK_AB_MERGE_C R205, R33, R32, RZ ;  /* 0x0000002021cd723e */ /* 0x004fc400048070ff */
[----:B------:R-:W-:Y:S02]  /*3d10*/  CS2R R110, SRZ ;  /* 0x00000000006e7805 */ /* 0x000fe4000001ff00 */
[----:B------:R-:W-:Y:S01]  /*3d20*/  FSETP.NEU.FTZ.AND P3, PT, R3, -INF , PT ;  /* 0xff8000000300780b */ /* 0x000fe20003f7d000 */
[----:B------:R-:W-:Y:S01]  /*3d30*/  FFMA.FTZ R55, R2, R3, -8 ;  /* 0xc100000002377423 */ /* 0x000fe20000010003 */
[----:B------:R-:W-:Y:S01]  /*3d40*/  F2FP.SATFINITE.E4M3.F32.PACK_AB_MERGE_C R205, R29, R28, R205 ;  /* 0x0000001c1dcd723e */ /* 0x000fe200048070cd */
[----:B------:R-:W-:Y:S03]  /*3d50*/  MUFU.EX2 R36, R36 ;  /* 0x0000002400247308 */ /* 0x000fe60000000800 */
[----:B------:R-:W-:-:S05]  /*3d60*/  FSEL R60, R55, RZ, P3 ;  /* 0x000000ff373c7208 */ /* 0x000fca0001800000 */
        /* <DEDUP_REMOVED lines=14> */
[----:B------:R-:W0:Y:S01]  /*3e50*/  MUFU.EX2 R57, R57 ;  /* 0x0000003900397308 */ /* 0x000e220000000800 */
[C-C-:B------:R-:W-:Y:S01]  /*3e60*/  FFMA.FTZ R77, R2.reuse, R77, -R60.reuse ;  /* 0x0000004d024d7223 */ /* 0x140fe2000001083c */
[C-C-:B------:R-:W-:Y:S01]  /*3e70*/  FFMA.FTZ R123, R2.reuse, R123, -R60.reuse ;  /* 0x0000007b027b7223 */ /* 0x140fe2000001083c */
[C-C-:B------:R-:W-:Y:S01]  /*3e80*/  FFMA.FTZ R81, R2.reuse, R81, -R60.reuse ;  /* 0x0000005102517223 */ /* 0x140fe2000001083c */
[C-C-:B------:R-:W-:Y:S01]  /*3e90*/  FFMA.FTZ R125, R2.reuse, R125, -R60.reuse ;  /* 0x0000007d027d7223 */ /* 0x140fe2000001083c */
[C-C-:B------:R-:W-:Y:S01]  /*3ea0*/  FFMA.FTZ R85, R2.reuse, R85, -R60.reuse ;  /* 0x0000005502557223 */ /* 0x140fe2000001083c */
[C-C-:B------:R-:W-:Y:S01]  /*3eb0*/  FFMA.FTZ R127, R2.reuse, R127, -R60.reuse ;  /* 0x0000007f027f7223 */ /* 0x140fe2000001083c */
[C-C-:B------:R-:W-:Y:S01]  /*3ec0*/  FFMA.FTZ R129, R2.reuse, R129, -R60.reuse ;  /* 0x0000008102817223 */ /* 0x140fe2000001083c */
[----:B------:R-:W2:Y:S01]  /*3ed0*/  MUFU.EX2 R89, R89 ;  /* 0x0000005900597308 */ /* 0x000ea20000000800 */
[C-C-:B------:R-:W-:Y:S01]  /*3ee0*/  FFMA.FTZ R131, R2.reuse, R131, -R60.reuse ;  /* 0x0000008302837223 */ /* 0x140fe2000001083c */
[C-C-:B------:R-:W-:Y:S01]  /*3ef0*/  FFMA.FTZ R133, R2.reuse, R133, -R60.reuse ;  /* 0x0000008502857223 */ /* 0x140fe2000001083c */
[C-C-:B------:R-:W-:Y:S01]  /*3f00*/  FFMA.FTZ R135, R2.reuse, R135, -R60.reuse ;  /* 0x0000008702877223 */ /* 0x140fe2000001083c */
[C-C-:B------:R-:W-:Y:S01]  /*3f10*/  FFMA.FTZ R69, R2.reuse, R69, -R60.reuse ;  /* 0x0000004502457223 */ /* 0x140fe2000001083c */
[C-C-:B------:R-:W-:Y:S01]  /*3f20*/  FFMA.FTZ R137, R2.reuse, R137, -R60.reuse ;  /* 0x0000008902897223 */ /* 0x140fe2000001083c */
[C-C-:B------:R-:W-:Y:S01]  /*3f30*/  FFMA.FTZ R139, R2.reuse, R139, -R60.reuse ;  /* 0x0000008b028b7223 */ /* 0x140fe2000001083c */
[--C-:B------:R-:W-:Y:S01]  /*3f40*/  FFMA.FTZ R141, R2, R141, -R60.reuse ;  /* 0x0000008d028d7223 */ /* 0x100fe2000001083c */
[----:B------:R3:W4:Y:S01]  /*3f50*/  MUFU.EX2 R62, R93 ;  /* 0x0000005d003e7308 */ /* 0x0007220000000800 */
[----:B0-----:R-:W-:Y:S01]  /*3f60*/  FADD.FTZ R80, R56, R57 ;  /* 0x0000003938507221 */ /* 0x001fe20000010000 */
        /* <DEDUP_REMOVED lines=13> */
[----:B------:R-:W-:Y:S01]  /*4040*/  FFMA.FTZ R60, R2, R63, -R60 ;  /* 0x0000003f023c7223 */ /* 0x000fe2000001083c */
[----:B------:R5:W1:Y:S01]  /*4050*/  MUFU.EX2 R64, R97 ;  /* 0x0000006100407308 */ /* 0x000a620000000800 */
[----:B---3--:R-:W-:-:S02]  /*4060*/  CS2R R92, SRZ ;  /* 0x00000000005c7805 */ /* 0x008fc4000001ff00 */
[----:B------:R-:W-:Y:S02]  /*4070*/  CS2R R112, SRZ ;  /* 0x0000000000707805 */ /* 0x000fe4000001ff00 */
[----:B------:R-:W-:-:S03]  /*4080*/  CS2R R118, SRZ ;  /* 0x0000000000767805 */ /* 0x000fc6000001ff00 */
[----:B------:R3:W-:Y:S01]  /*4090*/  MUFU.EX2 R78, R65 ;  /* 0x00000041004e7308 */ /* 0x0007e20000000800 */
[----:B-----5:R-:W-:-:S07]  /*40a0*/  CS2R R96, SRZ ;  /* 0x0000000000607805 */ /* 0x020fce000001ff00 */
[----:B------:R-:W5:Y:S01]  /*40b0*/  MUFU.EX2 R117, R117 ;  /* 0x0000007500757308 */ /* 0x000f620000000800 */
[----:B---3--:R-:W-:-:S04]  /*40c0*/  FADD.FTZ R65, R13, R58 ;  /* 0x0000003a0d417221 */ /* 0x008fc80000010000 */
[----:B------:R-:W-:-:S03]  /*40d0*/  FADD.FTZ R82, R12, R65 ;  /* 0x000000410c527221 */ /* 0x000fc60000010000 */
[----:B------:R2:W-:Y:S01]  /*40e0*/  MUFU.EX2 R76, R61 ;  /* 0x0000003d004c7308 */ /* 0x0005e20000000800 */
[----:B------:R-:W-:Y:S02]  /*40f0*/  FADD.FTZ R65, R15, R82 ;  /* 0x000000520f417221 */ /* 0x000fe40000010000 */
[----:B------:R-:W3:Y:S05]  /*4100*/  @P2 LDC R15, c[0x0][0x44c] ;  /* 0x00011300ff0f2b82 */ /* 0x000eea0000000800 */
[----:B------:R5:W5:Y:S01]  /*4110*/  MUFU.EX2 R66, R101 ;  /* 0x0000006500427308 */ /* 0x000b620000000800 */
[----:B--2---:R-:W-:-:S04]  /*4120*/  FADD.FTZ R61, R89, R80 ;  /* 0x00000050593d7221 */ /* 0x004fc80000010000 */
[C---:B----4-:R-:W-:Y:S01]  /*4130*/  FADD.FTZ R80, R62.reuse, R61 ;  /* 0x0000003d3e507221 */ /* 0x050fe20000010000 */
[----:B------:R-:W-:Y:S02]  /*4140*/  F2FP.SATFINITE.E4M3.F32.PACK_AB_MERGE_C R62, R62, R89, RZ ;  /* 0x000000593e3e723e */ /* 0x000fe400048070ff */
[----:B------:R-:W-:Y:S01]  /*4150*/  CS2R R88, SRZ ;  /* 0x0000000000587805 */ /* 0x000fe2000001ff00 */
[----:B------:R-:W2:Y:S01]  /*4160*/  MUFU.EX2 R42, R42 ;  /* 0x0000002a002a7308 */ /* 0x000ea20000000800 */
[----:B0-----:R-:W-:Y:S01]  /*4170*/  FADD.FTZ R61, R115, R80 ;  /* 0x00000050733d7221 */ /* 0x001fe20000010000 */
[----:B------:R-:W-:Y:S01]  /*4180*/  FADD.FTZ R80, R14, R65 ;  /* 0x000000410e507221 */ /* 0x000fe20000010000 */
[----:B------:R-:W-:Y:S02]  /*4190*/  F2FP.SATFINITE.E4M3.F32.PACK_AB_MERGE_C R216, R57, R56, R62 ;  /* 0x0000003839d8723e */ /* 0x000fe4000480703e */
[----:B------:R-:W-:Y:S01]  /*41a0*/  CS2R R56, SRZ ;  /* 0x0000000000387805 */ /* 0x000fe2000001ff00 */
[----:B-1----:R-:W-:Y:S01]  /*41b0*/  FADD.FTZ R82, R64, R61 ;  /* 0x0000003d40527221 */ /* 0x002fe20000010000 */
[----:B------:R-:W-:Y:S01]  /*41c0*/  FADD.FTZ R65, R21, R80 ;  /* 0x0000005015417221 */ /* 0x000fe20000010000 */
[----:B------:R-:W-:Y:S01]  /*41d0*/  CS2R R62, SRZ ;  /* 0x00000000003e7805 */ /* 0x000fe2000001ff00 */
[----:B------:R-:W0:Y:S01]  /*41e0*/  MUFU.EX2 R59, R59 ;  /* 0x0000003b003b7308 */ /* 0x000e220000000800 */
[----:B-----5:R-:W-:Y:S01]  /*41f0*/  FADD.FTZ R61, R117, R82 ;  /* 0x00000052753d7221 */ /* 0x020fe20000010000 */
[----:B------:R-:W-:Y:S01]  /*4200*/  FADD.FTZ R82, R20, R65 ;  /* 0x0000004114527221 */ /* 0x000fe20000010000 */
[----:B------:R-:W-:-:S02]  /*4210*/  CS2R R100, SRZ ;  /* 0x0000000000647805 */ /* 0x000fc4000001ff00 */
[C---:B------:R-:W-:Y:S01]  /*4220*/  FADD.FTZ R61, R66.reuse, R61 ;  /* 0x0000003d423d7221 */ /* 0x040fe20000010000 */
[----:B------:R-:W-:Y:S01]  /*4230*/  FADD.FTZ R65, R27, R82 ;  /* 0x000000521b417221 */ /* 0x000fe20000010000 */
[----:B------:R-:W-:Y:S01]  /*4240*/  F2FP.SATFINITE.E4M3.F32.PACK_AB_MERGE_C R66, R66, R117, RZ ;  /* 0x000000754242723e */ /* 0x000fe200048070ff */
[----:B------:R-:W1:Y:S01]  /*4250*/  MUFU.EX2 R121, R121 ;  /* 0x0000007900797308 */ /* 0x000e620000000800 */
[----:B--2---:R-:W-:Y:S01]  /*4260*/  FADD.FTZ R82, R42, R61 ;  /* 0x0000003d2a527221 */ /* 0x004fe20000010000 */
[----:B------:R-:W-:Y:S01]  /*4270*/  FADD.FTZ R86, R26, R65 ;  /* 0x000000411a567221 */ /* 0x000fe20000010000 */
[----:B------:R-:W-:Y:S02]  /*4280*/  F2FP.SATFINITE.E4M3.F32.PACK_AB_MERGE_C R218, R64, R115, R66 ;  /* 0x0000007340da723e */ /* 0x000fe40004807042 */
[----:B------:R-:W-:Y:S02]  /*4290*/  CS2R R66, SRZ ;  /* 0x0000000000427805 */ /* 0x000fe4000001ff00 */
[----:B------:R-:W-:Y:S01]  /*42a0*/  CS2R R114, SRZ ;  /* 0x0000000000727805 */ /* 0x000fe2000001ff00 */
[----:B------:R-:W-:Y:S01]  /*42b0*/  FADD.FTZ R65, R31, R86 ;  /* 0x000000561f417221 */ /* 0x000fe20000010000 */
[----:B------:R-:W-:Y:S01]  /*42c0*/  CS2R R86, SRZ ;  /* 0x0000000000567805 */ /* 0x000fe2000001ff00 */
[----:B------:R-:W2:Y:S01]  /*42d0*/  MUFU.EX2 R68, R77 ;  /* 0x0000004d00447308 */ /* 0x000ea20000000800 */
[----:B0-----:R-:W-:Y:S01]  /*42e0*/  FADD.FTZ R84, R59, R82 ;  /* 0x000000523b547221 */ /* 0x001fe20000010000 */
[----:B------:R-:W-:-:S06]  /*42f0*/  CS2R R116, SRZ ;  /* 0x0000000000747805 */ /* 0x000fcc000001ff00 */
[----:B------:R-:W0:Y:S01]  /*4300*/  MUFU.EX2 R123, R123 ;  /* 0x0000007b007b7308 */ /* 0x000e220000000800 */
[----:B-1----:R-:W-:Y:S01]  /*4310*/  FADD.FTZ R61, R121, R84 ;  /* 0x00000054793d7221 */ /* 0x002fe20000010000 */
[----:B------:R-:W-:Y:S01]  /*4320*/  FADD.FTZ R84, R30, R65 ;  /* 0x000000411e547221 */ /* 0x000fe20000010000 */
[----:B------:R-:W-:Y:S02]  /*4330*/  CS2R R30, SRZ ;  /* 0x00000000001e7805 */ /* 0x000fe4000001ff00 */
[----:B------:R-:W-:-:S03]  /*4340*/  CS2R R64, SRZ ;  /* 0x0000000000407805 */ /* 0x000fc6000001ff00 */
[----:B------:R-:W1:Y:S01]  /*4350*/  MUFU.EX2 R70, R81 ;  /* 0x0000005100467308 */ /* 0x000e620000000800 */
[C---:B--2---:R-:W-:Y:S01]  /*4360*/  FADD.FTZ R8, R68.reuse, R61 ;  /* 0x0000003d44087221 */ /* 0x044fe20000010000 */
[----:B------:R-:W-:Y:S01]  /*4370*/  FADD.FTZ R61, R35, R84 ;  /* 0x00000054233d7221 */ /* 0x000fe20000010000 */
[----:B------:R-:W-:-:S04]  /*4380*/  F2FP.SATFINITE.E4M3.F32.PACK_AB_MERGE_C R68, R68, R121, RZ ;  /* 0x000000794444723e */ /* 0x000fc800048070ff */
[----:B------:R-:W-:Y:S01]  /*4390*/  F2FP.SATFINITE.E4M3.F32.PACK_AB_MERGE_C R212, R59, R42, R68 ;  /* 0x0000002a3bd4723e */ /* 0x000fe20004807044 */
[----:B------:R-:W2:Y:S01]  /*43a0*/  MUFU.EX2 R125, R125 ;  /* 0x0000007d007d7308 */ /* 0x000ea20000000800 */
[----:B0-----:R-:W-:Y:S01]  /*43b0*/  FADD.FTZ R13, R123, R8 ;  /* 0x000000087b0d7221 */ /* 0x001fe20000010000 */
[----:B------:R-:W-:Y:S01]  /*43c0*/  FADD.FTZ R8, R34, R61 ;  /* 0x0000003d22087221 */ /* 0x000fe20000010000 */
[----:B------:R-:W-:-:S03]  /*43d0*/  CS2R R34, SRZ ;  /* 0x0000000000227805 */ /* 0x000fc6000001ff00 */
[----:B------:R-:W-:Y:S02]  /*43e0*/  FADD.FTZ R39, R39, R8 ;  /* 0x0000000827277221 */ /* 0x000fe40000010000 */
[----:B------:R0:W4:Y:S01]  /*43f0*/  MUFU.EX2 R72, R85 ;  /* 0x0000005500487308 */ /* 0x0001220000000800 */
[----:B-1----:R-:W-:Y:S01]  /*4400*/  FADD.FTZ R14, R70, R13 ;  /* 0x0000000d460e7221 */ /* 0x002fe20000010000 */
[----:B------:R-:W-:Y:S01]  /*4410*/  FADD.FTZ R26, R38, R39 ;  /* 0x00000027261a7221 */ /* 0x000fe20000010000 */
[----:B------:R-:W-:-:S03]  /*4420*/  CS2R R38, SRZ ;  /* 0x0000000000267805 */ /* 0x000fc6000001ff00 */
[----:B------:R-:W-:Y:S01]  /*4430*/  FADD.FTZ R21, R43, R26 ;  /* 0x0000001a2b157221 */ /* 0x000fe20000010000 */
[----:B------:R-:W-:Y:S01]  /*4440*/  CS2R R42, SRZ ;  /* 0x00000000002a7805 */ /* 0x000fe2000001ff00 */
[----:B------:R-:W1:Y:S01]  /*4450*/  MUFU.EX2 R127, R127 ;  /* 0x0000007f007f7308 */ /* 0x000e620000000800 */
[----:B--2---:R-:W-:Y:S01]  /*4460*/  FADD.FTZ R13, R125, R14 ;  /* 0x0000000e7d0d7221 */ /* 0x004fe20000010000 */
[----:B------:R-:W-:Y:S01]  /*4470*/  FADD.FTZ R26, R40, R21 ;  /* 0x00000015281a7221 */ /* 0x000fe20000010000 */
[----:B0-----:R-:W-:-:S03]  /*4480*/  CS2R R84, SRZ ;  /* 0x0000000000547805 */ /* 0x001fc6000001ff00 */
[----:B------:R-:W-:Y:S02]  /*4490*/  FADD.FTZ R26, R45, R26 ;  /* 0x0000001a2d1a7221 */ /* 0x000fe40000010000 */
[----:B------:R-:W0:Y:S01]  /*44a0*/  MUFU.EX2 R74, R129 ;  /* 0x00000081004a7308 */ /* 0x000e220000000800 */
[C---:B----4-:R-:W-:Y:S01]  /*44b0*/  FADD.FTZ R14, R72.reuse, R13 ;  /* 0x0000000d480e7221 */ /* 0x050fe20000010000 */
[----:B------:R-:W-:-:S04]  /*44c0*/  F2FP.SATFINITE.E4M3.F32.PACK_AB_MERGE_C R72, R72, R125, RZ ;  /* 0x0000007d4848723e */ /* 0x000fc800048070ff */
[----:B------:R-:W-:Y:S02]  /*44d0*/  F2FP.SATFINITE.E4M3.F32.PACK_AB_MERGE_C R214, R70, R123, R72 ;  /* 0x0000007b46d6723e */ /* 0x000fe40004807048 */
[----:B------:R-:W-:Y:S01]  /*44e0*/  CS2R R70, SRZ ;  /* 0x0000000000467805 */ /* 0x000fe2000001ff00 */
[----:B------:R-:W2:Y:S01]  /*44f0*/  MUFU.EX2 R131, R131 ;  /* 0x0000008300837308 */ /* 0x000ea20000000800 */
[----:B-1----:R-:W-:Y:S01]  /*4500*/  FADD.FTZ R13, R127, R14 ;  /* 0x0000000e7f0d7221 */ /* 0x002fe20000010000 */
[----:B------:R-:W-:-:S06]  /*4510*/  CS2R R72, SRZ ;  /* 0x0000000000487805 */ /* 0x000fcc000001ff00 */
[----:B------:R-:W1:Y:S01]  /*4520*/  MUFU.EX2 R133, R133 ;  /* 0x0000008500857308 */ /* 0x000e620000000800 */
[----:B0-----:R-:W-:Y:S01]  /*4530*/  FADD.FTZ R14, R74, R13 ;  /* 0x0000000d4a0e7221 */ /* 0x001fe20000010000 */
[----:B------:R-:W-:Y:S01]  /*4540*/  FADD.FTZ R13, R41, R26 ;  /* 0x0000001a290d7221 */ /* 0x000fe20000010000 */
[----:B------:R-:W-:Y:S01]  /*4550*/  CS2R R40, SRZ ;  /* 0x0000000000287805 */ /* 0x000fe2000001ff00 */
[----:B------:R-:W0:Y:S02]  /*4560*/  @P2 LDC R26, c[0x0][0x450] ;  /* 0x00011400ff1a2b82 */ /* 0x000e240000000800 */
[----:B------:R-:W-:Y:S01]  /*4570*/  FADD.FTZ R13, R44, R13 ;  /* 0x0000000d2c0d7221 */ /* 0x000fe20000010000 */
[----:B------:R-:W-:Y:S01]  /*4580*/  CS2R R44, SRZ ;  /* 0x00000000002c7805 */ /* 0x000fe2000001ff00 */
[----:B------:R-:W4:Y:S01]  /*4590*/  MUFU.EX2 R135, R135 ;  /* 0x0000008700877308 */ /* 0x000f220000000800 */
[----:B--2---:R-:W-:Y:S01]  /*45a0*/  FADD.FTZ R11, R131, R14 ;  /* 0x0000000e830b7221 */ /* 0x004fe20000010000 */
[----:B------:R-:W-:Y:S01]  /*45b0*/  F2FP.SATFINITE.E4M3.F32.PACK_AB_MERGE_C R131, R76, R131, RZ ;  /* 0x000000834c83723e */ /* 0x000fe200048070ff */
[----:B------:R-:W-:-:S02]  /*45c0*/  FADD.FTZ R12, R24, R13 ;  /* 0x0000000d180c7221 */ /* 0x000fc40000010000 */
[----:B------:R-:W-:Y:S01]  /*45d0*/  FADD.FTZ R76, R76, R11 ;  /* 0x0000000b4c4c7221 */ /* 0x000fe20000010000 */
[----:B------:R-:W-:Y:S01]  /*45e0*/  F2FP.SATFINITE.E4M3.F32.PACK_AB_MERGE_C R208, R74, R127, R131 ;  /* 0x0000007f4ad0723e */ /* 0x000fe20004807083 */
[----:B------:R-:W-:Y:S01]  /*45f0*/  FADD.FTZ R25, R25, R12 ;  /* 0x0000000c19197221 */ /* 0x000fe20000010000 */
[----:B------:R2:W5:Y:S01]  /*4600*/  MUFU.EX2 R58, R69 ;  /* 0x00000045003a7308 */ /* 0x0005620000000800 */
[----:B-1----:R-:W-:Y:S01]  /*4610*/  FADD.FTZ R11, R133, R76 ;  /* 0x0000004c850b7221 */ /* 0x002fe20000010000 */
[----:B------:R-:W-:Y:S02]  /*4620*/  CS2R R74, SRZ ;  /* 0x00000000004a7805 */ /* 0x000fe4000001ff00 */
[----:B------:R-:W-:Y:S01]  /*4630*/  CS2R R76, SRZ ;  /* 0x00000000004c7805 */ /* 0x000fe2000001ff00 */
[----:B------:R-:W-:-:S03]  /*4640*/  FADD.FTZ R14, R78, R11 ;  /* 0x0000000b4e0e7221 */ /* 0x000fc60000010000 */
[----:B------:R-:W1:Y:S01]  /*4650*/  MUFU.EX2 R137, R137 ;  /* 0x0000008900897308 */ /* 0x000e620000000800 */
[----:B----4-:R-:W-:Y:S01]  /*4660*/  FADD.FTZ R11, R135, R14 ;  /* 0x0000000e870b7221 */ /* 0x010fe20000010000 */
[----:B------:R-:W-:Y:S01]  /*4670*/  FADD.FTZ R14, R28, R25 ;  /* 0x000000191c0e7221 */ /* 0x000fe20000010000 */
[----:B--2---:R-:W-:-:S03]  /*4680*/  CS2R R68, SRZ ;  /* 0x0000000000447805 */ /* 0x004fc6000001ff00 */
[----:B------:R-:W-:Y:S01]  /*4690*/  FADD.FTZ R13, R29, R14 ;  /* 0x0000000e1d0d7221 */ /* 0x000fe20000010000 */
[----:B------:R-:W-:Y:S01]  /*46a0*/  CS2R R28, SRZ ;  /* 0x00000000001c7805 */ /* 0x000fe2000001ff00 */
[----:B------:R-:W2:Y:S01]  /*46b0*/  MUFU.EX2 R80, R139 ;  /* 0x0000008b00507308 */ /* 0x000ea20000000800 */
[C---:B-----5:R-:W-:Y:S01]  /*46c0*/  F2FP.SATFINITE.E4M3.F32.PACK_AB_MERGE_C R135, R58.reuse, R135, RZ ;  /* 0x000000873a87723e */ /* 0x060fe200048070ff */
[----:B------:R-:W-:Y:S01]  /*46d0*/  FADD.FTZ R58, R58, R11 ;  /* 0x0000000b3a3a7221 */ /* 0x000fe20000010000 */
[----:B------:R-:W-:Y:S01]  /*46e0*/  FADD.FTZ R32, R32, R13 ;  /* 0x0000000d20207221 */ /* 0x000fe20000010000 */
[----:B------:R-:W-:Y:S02]  /*46f0*/  F2FP.SATFINITE.E4M3.F32.PACK_AB_MERGE_C R13, R47, R46, RZ ;  /* 0x0000002e2f0d723e */ /* 0x000fe400048070ff */
[----:B------:R-:W-:Y:S01]  /*4700*/  F2FP.SATFINITE.E4M3.F32.PACK_AB_MERGE_C R210, R78, R133, R135 ;  /* 0x000000854ed2723e */ /* 0x000fe20004807087 */
[----:B------:R-:W-:Y:S01]  /*4710*/  FADD.FTZ R33, R33, R32 ;  /* 0x0000002021217221 */ /* 0x000fe20000010000 */
[----:B------:R-:W4:Y:S01]  /*4720*/  MUFU.EX2 R141, R141 ;  /* 0x0000008d008d7308 */ /* 0x000f220000000800 */
[----:B-1----:R-:W-:Y:S01]  /*4730*/  FADD.FTZ R11, R137, R58 ;  /* 0x0000003a890b7221 */ /* 0x002fe20000010000 */
[----:B------:R-:W-:-:S02]  /*4740*/  CS2R R58, SRZ ;  /* 0x00000000003a7805 */ /* 0x000fc4000001ff00 */
[----:B------:R-:W-:-:S04]  /*4750*/  CS2R R78, SRZ ;  /* 0x00000000004e7805 */ /* 0x000fc8000001ff00 */
[----:B------:R-:W1:Y:S01]  /*4760*/  MUFU.EX2 R82, R143 ;  /* 0x0000008f00527308 */ /* 0x000e620000000800 */
[----:B--2---:R-:W-:-:S07]  /*4770*/  FADD.FTZ R20, R80, R11 ;  /* 0x0000000b50147221 */ /* 0x004fce0000010000 */
[----:B------:R-:W2:Y:S01]  /*4780*/  MUFU.EX2 R145, R145 ;  /* 0x0000009100917308 */ /* 0x000ea20000000800 */
[----:B----4-:R-:W-:Y:S01]  /*4790*/  FADD.FTZ R11, R141, R20 ;  /* 0x000000148d0b7221 */ /* 0x010fe20000010000 */
[----:B------:R-:W-:Y:S01]  /*47a0*/  FADD.FTZ R20, R36, R33 ;  /* 0x0000002124147221 */ /* 0x000fe20000010000 */
[----:B------:R-:W-:-:S05]  /*47b0*/  CS2R R32, SRZ ;  /* 0x0000000000207805 */ /* 0x000fca000001ff00 */
[----:B------:R-:W4:Y:S01]  /*47c0*/  MUFU.EX2 R8, R147 ;  /* 0x0000009300087308 */ /* 0x000f220000000800 */
[C---:B-1----:R-:W-:Y:S01]  /*47d0*/  F2FP.SATFINITE.E4M3.F32.PACK_AB_MERGE_C R141, R82.reuse, R141, RZ ;  /* 0x0000008d528d723e */ /* 0x042fe200048070ff */
[----:B------:R-:W-:-:S03]  /*47e0*/  FADD.FTZ R82, R82, R11 ;  /* 0x0000000b52527221 */ /* 0x000fc60000010000 */
[----:B------:R-:W-:Y:S02]  /*47f0*/  F2FP.SATFINITE.E4M3.F32.PACK_AB_MERGE_C R204, R80, R137, R141 ;  /* 0x0000008950cc723e */ /* 0x000fe4000480708d */
[----:B------:R-:W-:Y:S01]  /*4800*/  CS2R R80, SRZ ;  /* 0x0000000000507805 */ /* 0x000fe2000001ff00 */
[----:B------:R-:W1:Y:S01]  /*4810*/  MUFU.EX2 R149, R149 ;  /* 0x0000009500957308 */ /* 0x000e620000000800 */
[----:B--2---:R-:W-:-:S07]  /*4820*/  FADD.FTZ R11, R145, R82 ;  /* 0x00000052910b7221 */ /* 0x004fce0000010000 */
[----:B------:R-:W2:Y:S01]  /*4830*/  MUFU.EX2 R37, R37 ;  /* 0x0000002500257308 */ /* 0x000ea20000000800 */
[----:B----4-:R-:W-:-:S07]  /*4840*/  FADD.FTZ R24, R8, R11 ;  /* 0x0000000b08187221 */ /* 0x010fce0000010000 */
[----:B------:R-:W-:Y:S01]  /*4850*/  MUFU.EX2 R50, R50 ;  /* 0x0000003200327308 */ /* 0x000fe20000000800 */
[----:B-1----:R-:W-:-:S07]  /*4860*/  FADD.FTZ R11, R149, R24 ;  /* 0x00000018950b7221 */ /* 0x002fce0000010000 */
[----:B------:R-:W1:Y:S01]  /*4870*/  MUFU.EX2 R51, R51 ;  /* 0x0000003300337308 */ /* 0x000e620000000800 */
[C---:B--2---:R-:W-:Y:S01]  /*4880*/  F2FP.SATFINITE.E4M3.F32.PACK_AB_MERGE_C R207, R37.reuse, R36, R13 ;  /* 0x0000002425cf723e */ /* 0x044fe2000480700d */
[----:B------:R-:W-:-:S04]  /*4890*/  FADD.FTZ R37, R37, R20 ;  /* 0x0000001425257221 */ /* 0x000fc80000010000 */
[----:B------:R-:W-:Y:S01]  /*48a0*/  FADD.FTZ R46, R46, R37 ;  /* 0x000000252e2e7221 */ /* 0x000fe20000010000 */
[----:B------:R-:W-:Y:S01]  /*48b0*/  CS2R R36, SRZ ;  /* 0x0000000000247805 */ /* 0x000fe2000001ff00 */
[----:B------:R2:W4:Y:S02]  /*48c0*/  MUFU.EX2 R6, R109 ;  /* 0x0000006d00067308 */ /* 0x0005240000000800 */
[----:B------:R-:W-:-:S06]  /*48d0*/  FADD.FTZ R47, R47, R46 ;  /* 0x0000002e2f2f7221 */ /* 0x000fcc0000010000 */
[----:B------:R-:W5:Y:S01]  /*48e0*/  MUFU.EX2 R48, R48 ;  /* 0x0000003000307308 */ /* 0x000f620000000800 */
[----:B-1----:R-:W-:Y:S02]  /*48f0*/  F2FP.SATFINITE.E4M3.F32.PACK_AB_MERGE_C R13, R51, R50, RZ ;  /* 0x00000032330d723e */ /* 0x002fe400048070ff */
[----:B--2---:R-:W-:-:S05]  /*4900*/  CS2R R108, SRZ ;  /* 0x00000000006c7805 */ /* 0x004fca000001ff00 */
[----:B------:R-:W1:Y:S01]  /*4910*/  MUFU.EX2 R49, R49 ;  /* 0x0000003100317308 */ /* 0x000e620000000800 */
[C---:B----4-:R-:W-:Y:S01]  /*4920*/  F2FP.SATFINITE.E4M3.F32.PACK_AB_MERGE_C R149, R6.reuse, R149, RZ ;  /* 0x000000950695723e */ /* 0x050fe200048070ff */
[----:B------:R-:W-:-:S03]  /*4930*/  FADD.FTZ R6, R6, R11 ;  /* 0x0000000b06067221 */ /* 0x000fc60000010000 */
[----:B------:R-:W-:-:S03]  /*4940*/  F2FP.SATFINITE.E4M3.F32.PACK_AB_MERGE_C R206, R8, R145, R149 ;  /* 0x0000009108ce723e */ /* 0x000fc60004807095 */
[----:B------:R-:W2:Y:S01]  /*4950*/  MUFU.EX2 R151, R151 ;  /* 0x0000009700977308 */ /* 0x000ea20000000800 */
[----:B-----5:R-:W-:Y:S01]  /*4960*/  FADD.FTZ R24, R48, R47 ;  /* 0x0000002f30187221 */ /* 0x020fe20000010000 */
[----:B------:R-:W-:-:S06]  /*4970*/  CS2R R46, SRZ ;  /* 0x00000000002e7805 */ /* 0x000fcc000001ff00 */
[----:B------:R-:W4:Y:S01]  /*4980*/  MUFU.EX2 R12, R107 ;  /* 0x0000006b000c7308 */ /* 0x000f220000000800 */
[----:B-1----:R-:W-:Y:S01]  /*4990*/  F2FP.SATFINITE.E4M3.F32.PACK_AB_MERGE_C R201, R49, R48, R13 ;  /* 0x0000003031c9723e */ /* 0x002fe2000480700d */
[----:B---3--:R-:W-:-:S04]  /*49a0*/  @P2 IMAD.HI.U32 R13, R22, R15, RZ ;  /* 0x0000000f160d2227 */ /* 0x008fc800078e00ff */
[----:B------:R-:W-:Y:S01]  /*49b0*/  FADD.FTZ R49, R49, R24 ;  /* 0x0000001831317221 */ /* 0x000fe20000010000 */
[----:B------:R-:W-:Y:S02]  /*49c0*/  CS2R R24, SRZ ;  /* 0x0000000000187805 */ /* 0x000fe4000001ff00 */
[----:B0-----:R-:W-:Y:S01]  /*49d0*/  @P2 SHF.R.U32.HI R22, RZ, R26, R13 ;  /* 0x0000001aff162219 */ /* 0x001fe2000001160d */
[----:B------:R-:W0:Y:S01]  /*49e0*/  MUFU.EX2 R153, R153 ;  /* 0x0000009900997308 */ /* 0x000e220000000800 */
[----:B--2---:R-:W-:Y:S01]  /*49f0*/  FADD.FTZ R11, R151, R6 ;  /* 0x00000006970b7221 */ /* 0x004fe20000010000 */
[----:B------:R-:W-:Y:S01]  /*4a00*/  FADD.FTZ R50, R50, R49 ;  /* 0x0000003132327221 */ /* 0x000fe20000010000 */
[----:B------:R-:W-:Y:S01]  /*4a10*/  IADD3 R22, R22, -R7, R104 ;  /* 0x8000000716167210 */ /* 0x000fe20007ffe068 */
[----:B------:R-:W-:Y:S01]  /*4a20*/  VIADD R13, R23, 0xfffffffe ;  /* 0xfffffffe170d7836 */ /* 0x000fe20000000000 */
[----:B------:R-:W-:Y:S01]  /*4a30*/  CS2R R26, SRZ ;  /* 0x00000000001a7805 */ /* 0x000fe2000001ff00 */
[----:B------:R-:W-:Y:S01]  /*4a40*/  FADD.FTZ R51, R51, R50 ;  /* 0x0000003233337221 */ /* 0x000fe20000010000 */
[----:B------:R-:W-:Y:S01]  /*4a50*/  CS2R R48, SRZ ;  /* 0x0000000000307805 */ /* 0x000fe2000001ff00 */
[----:B------:R1:W2:Y:S01]  /*4a60*/  MUFU.EX2 R14, R103 ;  /* 0x00000067000e7308 */ /* 0x0002a20000000800 */
[----:B----4-:R-:W-:Y:S01]  /*4a70*/  FADD.FTZ R6, R12, R11 ;  /* 0x0000000b0c067221 */ /* 0x010fe20000010000 */
[----:B------:R-:W-:Y:S01]  /*4a80*/  IMAD.HI R22, R22, 0x66666667, RZ ;  /* 0x6666666716167827 */ /* 0x000fe200078e02ff */
[----:B------:R-:W-:-:S02]  /*4a90*/  CS2R R104, SRZ ;  /* 0x0000000000687805 */ /* 0x000fc4000001ff00 */
[----:B------:R-:W-:-:S03]  /*4aa0*/  CS2R R106, SRZ ;  /* 0x00000000006a7805 */ /* 0x000fc6000001ff00 */
[----:B------:R-:W-:Y:S01]  /*4ab0*/  MUFU.EX2 R54, R54 ;  /* 0x0000003600367308 */ /* 0x000fe20000000800 */
[----:B0-----:R-:W-:Y:S01]  /*4ac0*/  FADD.FTZ R11, R153, R6 ;  /* 0x00000006990b7221 */ /* 0x001fe20000010000 */
[----:B-1----:R-:W-:-:S06]  /*4ad0*/  CS2R R102, SRZ ;  /* 0x0000000000667805 */ /* 0x002fcc000001ff00 */
[----:B------:R0:W1:Y:S01]  /*4ae0*/  MUFU.EX2 R55, R99 ;  /* 0x0000006300377308 */ /* 0x0000620000000800 */
[C---:B--2---:R-:W-:Y:S01]  /*4af0*/  F2FP.SATFINITE.E4M3.F32.PACK_AB_MERGE_C R153, R14.reuse, R153, RZ ;  /* 0x000000990e99723e */ /* 0x044fe200048070ff */
[----:B------:R-:W-:-:S03]  /*4b00*/  FADD.FTZ R14, R14, R11 ;  /* 0x0000000b0e0e7221 */ /* 0x000fc60000010000 */
[----:B------:R-:W-:-:S03]  /*4b10*/  F2FP.SATFINITE.E4M3.F32.PACK_AB_MERGE_C R200, R12, R151, R153 ;  /* 0x000000970cc8723e */ /* 0x000fc60004807099 */
[----:B------:R-:W2:Y:S01]  /*4b20*/  MUFU.EX2 R52, R52 ;  /* 0x0000003400347308 */ /* 0x000ea20000000800 */
[----:B0-----:R-:W-:-:S07]  /*4b30*/  CS2R R98, SRZ ;  /* 0x0000000000627805 */ /* 0x001fce000001ff00 */
[----:B------:R0:W3:Y:S01]  /*4b40*/  MUFU.EX2 R53, R95 ;  /* 0x0000005f00357308 */ /* 0x0000e20000000800 */
[----:B-1----:R-:W-:-:S07]  /*4b50*/  F2FP.SATFINITE.E4M3.F32.PACK_AB_MERGE_C R11, R55, R54, RZ ;  /* 0x00000036370b723e */ /* 0x002fce00048070ff */
[----:B------:R-:W1:Y:S01]  /*4b60*/  MUFU.EX2 R155, R155 ;  /* 0x0000009b009b7308 */ /* 0x000e620000000800 */
[----:B--2---:R-:W-:Y:S01]  /*4b70*/  FADD.FTZ R6, R52, R51 ;  /* 0x0000003334067221 */ /* 0x004fe20000010000 */
[----:B------:R-:W-:Y:S02]  /*4b80*/  CS2R R50, SRZ ;  /* 0x0000000000327805 */ /* 0x000fe4000001ff00 */
[----:B0-----:R-:W-:-:S04]  /*4b90*/  CS2R R94, SRZ ;  /* 0x00000000005e7805 */ /* 0x001fc8000001ff00 */
[----:B------:R0:W2:Y:S01]  /*4ba0*/  MUFU.EX2 R20, R83 ;  /* 0x0000005300147308 */ /* 0x0000a20000000800 */
[C---:B---3--:R-:W-:Y:S01]  /*4bb0*/  F2FP.SATFINITE.E4M3.F32.PACK_AB_MERGE_C R203, R53.reuse, R52, R11 ;  /* 0x0000003435cb723e */ /* 0x048fe2000480700b */
[----:B------:R-:W-:Y:S01]  /*4bc0*/  FADD.FTZ R53, R53, R6 ;  /* 0x0000000635357221 */ /* 0x000fe20000010000 */
[----:B------:R-:W-:-:S03]  /*4bd0*/  SHF.R.U32.HI R11, RZ, 0x1f, R22 ;  /* 0x0000001fff0b7819 */ /* 0x000fc60000011616 */
[----:B------:R-:W-:Y:S01]  /*4be0*/  FADD.FTZ R54, R54, R53 ;  /* 0x0000003536367221 */ /* 0x000fe20000010000 */
[----:B------:R-:W-:Y:S01]  /*4bf0*/  LEA.HI.SX32 R11, R22, R11, 0x1a ;  /* 0x0000000b160b7211 */ /* 0x000fe200078fd2ff */
[----:B------:R-:W-:Y:S01]  /*4c00*/  MUFU.EX2 R157, R157 ;  /* 0x0000009d009d7308 */ /* 0x000fe20000000800 */
[----:B-1----:R-:W-:Y:S01]  /*4c10*/  FADD.FTZ R7, R155, R14 ;  /* 0x0000000e9b077221 */ /* 0x002fe20000010000 */
[----:B------:R-:W-:Y:S02]  /*4c20*/  CS2R R52, SRZ ;  /* 0x0000000000347805 */ /* 0x000fe4000001ff00 */
[----:B------:R-:W-:Y:S02]  /*4c30*/  VIMNMX R14, R18, R11, !PT ;  /* 0x0000000b120e7248 */ /* 0x000fe40007fe0100 */
[----:B0-----:R-:W-:Y:S02]  /*4c40*/  CS2R R82, SRZ ;  /* 0x0000000000527805 */ /* 0x001fe4000001ff00 */
[----:B------:R-:W-:Y:S01]  /*4c50*/  ISETP.GE.AND P3, PT, R13, R14, PT ;  /* 0x0000000e0d00720c */ /* 0x000fe20003f66270 */
[----:B------:R-:W0:Y:S01]  /*4c60*/  MUFU.EX2 R60, R60 ;  /* 0x0000003c003c7308 */ /* 0x000e220000000800 */
[----:B--2---:R-:W-:Y:S01]  /*4c70*/  FADD.FTZ R6, R20, R7 ;  /* 0x0000000714067221 */ /* 0x004fe20000010000 */
[----:B0-----:R-:W-:-:S03]  /*4c80*/  F2FP.SATFINITE.E4M3.F32.PACK_AB_MERGE_C R7, R60, R157, RZ ;  /* 0x0000009d3c07723e */ /* 0x001fc600048070ff */
[----:B------:R-:W-:Y:S01]  /*4c90*/  FADD.FTZ R157, R157, R6 ;  /* 0x000000069d9d7221 */ /* 0x000fe20000010000 */
[----:B------:R-:W-:Y:S01]  /*4ca0*/  IMAD.MOV.U32 R6, RZ, RZ, RZ ;  /* 0x000000ffff067224 */ /* 0x000fe200078e00ff */
[----:B------:R-:W-:Y:S01]  /*4cb0*/  F2FP.SATFINITE.E4M3.F32.PACK_AB_MERGE_C R202, R20, R155, R7 ;  /* 0x0000009b14ca723e */ /* 0x000fe20004807007 */
[----:B------:R-:W-:Y:S01]  /*4cc0*/  FADD.FTZ R7, R55, R54 ;  /* 0x0000003637077221 */ /* 0x000fe20000010000 */
[----:B------:R-:W-:Y:S01]  /*4cd0*/  FADD.FTZ R8, R60, R157 ;  /* 0x0000009d3c087221 */ /* 0x000fe20000010000 */
        /* <DEDUP_REMOVED lines=55> */
[----:B------:R-:W-:Y:S01]  /*5050*/  ULDC UR43, c[0x0][0x288] ;  /* 0x0000a200002b7ab9 */ /* 0x000fe20000000800 */
[----:B------:R-:W-:-:S05]  /*5060*/  ULDC UR53, c[0x0][0x2f0] ;  /* 0x0000bc0000357ab9 */ /* 0x000fca0000000800 */
.L_x_5045:
[----:B------:R-:W-:Y:S01]  /*5070*/  ISETP.NE.AND P4, PT, RZ, UR41, PT ;  /* 0x00000029ff007c0c */ /* 0x000fe2000bf85270 */
[----:B------:R-:W-:-:S04]  /*5080*/  UISETP.NE.AND UP0, UPT, UR55, 0x1, UPT ;  /* 0x000000013700788c */ /* 0x000fc8000bf05270 */
[----:B------:R-:W-:-:S06]  /*5090*/  USEL UR6, URZ, 0x1, UP0 ;  /* 0x000000013f067887 */ /* 0x000fcc0008000000 */
[----:B------:R-:W-:Y:S02]  /*50a0*/  LOP3.LUT R6, R15, UR6, RZ, 0x3c, !PT ;  /* 0x000000060f067c12 */ /* 0x000fe4000f8e3cff */
[----:B------:R-:W-:Y:S05]  /*50b0*/  @P4 BRA `(.L_x_5036) ;  /* 0x0000000000344947 */ /* 0x000fea0003800000 */
[----:B------:R-:W-:Y:S05]  /*50c0*/  @!P1 BRA `(.L_x_5037) ;  /* 0x0000000000049947 */ /* 0x000fea0003800000 */
[----:B------:R-:W-:Y:S01]  /*50d0*/  BPT.TRAP 0x1 ;  /* 0x000000040000795c */ /* 0x000fe20000300000 */
.L_x_5037:
        /* <DEDUP_REMOVED lines=8> */
.L_x_5038:
[----:B-1----:R-:W-:Y:S05]  /*5160*/  @P3 BRA `(.L_x_5036) ;  /* 0x0000000000083947 */ /* 0x002fea0003800000 */
[----:B------:R-:W1:Y:S02]  /*5170*/  SYNCS.PHASECHK.TRANS64.TRYWAIT P3, [UR6+0x33430], R0 ;  /* 0x03343000ff0075a7 */ /* 0x000e640008060146 */
[----:B-1----:R-:W-:Y:S05]  /*5180*/  @!P3 BRA `(.L_x_5039) ;  /* 0x000000e800b0b947 */ /* 0x002fea0003800000 */
.L_x_5036:
        /* <DEDUP_REMOVED lines=35> */
[----:B------:R-:W-:Y:S02]  /*53c0*/  UIADD3 UR11, UR56, 0x182, URZ ;  /* 0x00000182380b7890 */ /* 0x000fe4000fffe03f */
        /* <DEDUP_REMOVED lines=158> */
.L_x_5041:
[----:B------:R-:W-:Y:S01]  /*5db0*/  ULEA UR6, UR55, UR40, 0x3 ;  /* 0x0000002837067291 */ /* 0x000fe2000f8e183f */
[----:B------:R-:W-:-:S08]  /*5dc0*/  SHF.L.U32 R0, R15, 0x1f, RZ ;  /* 0x0000001f0f007819 */ /* 0x000fd000000006ff */
[----:B------:R0:W1:Y:S01]  /*5dd0*/  SYNCS.PHASECHK.TRANS64.TRYWAIT P3, [UR6+0x33450], R0 ;  /* 0x03345000ff0075a7 */ /* 0x0000620008060146 */
[----:B------:R-:W-:Y:S05]  /*5de0*/  @!P1 BRA `(.L_x_5042) ;  /* 0x0000000000049947 */ /* 0x000fea0003800000 */
[----:B------:R-:W-:Y:S01]  /*5df0*/  BPT.TRAP 0x1 ;  /* 0x000000040000795c */ /* 0x000fe20000300000 */
.L_x_5042:
[----:B-1----:R-:W-:Y:S05]  /*5e00*/  @P3 BRA `(.L_x_5040) ;  /* 0x0000000000083947 */ /* 0x002fea0003800000 */
[----:B------:R-:W1:Y:S02]  /*5e10*/  SYNCS.PHASECHK.TRANS64.TRYWAIT P3, [UR6+0x33450], R0 ;  /* 0x03345000ff0075a7 */ /* 0x000e640008060146 */
[----:B-1----:R-:W-:Y:S05]  /*5e20*/  @!P3 BRA `(.L_x_5043) ;  /* 0x000000dc00a0b947 */ /* 0x002fea0003800000 */
.L_x_5040:
[----:B------:R-:W-:Y:S01]  /*5e30*/  UIADD3 UR6, UR40, 0x200, URZ ;  /* 0x0000020028067890 */ /* 0x000fe2000fffe03f */
[----:B------:R-:W-:Y:S01]  /*5e40*/  WARPGROUP.ARRIVE ;  /* 0x00000000000079c5 */ /* 0x000fe20000000000 */
[----:B------:R-:W-:Y:S01]  /*5e50*/  UMOV UR7, 0xc0000010 ;  /* 0xc000001000077882 */ /* 0x000fe20000000000 */
[----:B01----:R-:W0:Y:S01]  /*5e60*/  @P2 LDC R0, c[0x0][0x44c] ;  /* 0x00011300ff002b82 */ /* 0x003e220000000800 */
[----:B------:R-:W-:Y:S01]  /*5e70*/  USHF.R.U32.HI UR6, URZ, 0x4, UR6 ;  /* 0x000000043f067899 */ /* 0x000fe20008011606 */
[----:B------:R-:W-:Y:S01]  /*5e80*/  IMAD.MOV.U32 R22, RZ, RZ, -0xa0 ;  /* 0xffffff60ff167424 */ /* 0x000fe200078e00ff */
[----:B------:R-:W-:Y:S02]  /*5e90*/  UMOV UR11, 0xc0000010 ;  /* 0xc0000010000b7882 */ /* 0x000fe40000000000 */
[----:B------:R-:W-:-:S03]  /*5ea0*/  ULOP3.LUT UR6, UR6, 0x3fff, URZ, 0xc0, !UPT ;  /* 0x00003fff06067892 */ /* 0x000fc6000f8ec03f */
[----:B------:R-:W1:Y:S01]  /*5eb0*/  @P2 LDC R20, c[0x0][0x450] ;  /* 0x00011400ff142b82 */ /* 0x000e620000000800 */
[----:B------:R-:W-:-:S04]  /*5ec0*/  ULOP3.LUT UR6, UR6, 0x10000, URZ, 0xfc, !UPT ;  /* 0x0001000006067892 */ /* 0x000fc8000f8efc3f */
[----:B------:R-:W-:-:S04]  /*5ed0*/  UIMAD UR6, UR55, 0x780, UR6 ;  /* 0x00000780370678a4 */ /* 0x000fc8000f8e0206 */
[----:B------:R-:W-:-:S05]  /*5ee0*/  UIADD3 UR10, UR6, 0x180, URZ ;  /* 0x00000180060a7890 */ /* 0x000fca000fffe03f */
[----:B------:R-:W-:Y:S01]  /*5ef0*/  QGMMA.64x192x32.F32.E4M3.E4M3 R24, R216, gdesc[UR4], R24, gsb0 ;  /* 0x02e00004d8187df3 */ /* 0x000fe20008000818 */
[----:B------:R-:W-:Y:S01]  /*5f00*/  UMOV UR7, 0xc0000010 ;  /* 0xc000001000077882 */ /* 0x000fe20000000000 */
[----:B0-----:R-:W-:-:S04]  /*5f10*/  @P2 IMAD.HI.U32 R3, R9, R0, RZ ;  /* 0x0000000009032227 */ /* 0x001fc800078e00ff */
[----:B------:R-:W-:Y:S01]  /*5f20*/  IMAD.MOV.U32 R0, RZ, RZ, R9 ;  /* 0x000000ffff007224 */ /* 0x000fe200078e0009 */
[----:B-1----:R-:W-:Y:S01]  /*5f30*/  @P2 SHF.R.U32.HI R0, RZ, R20, R3 ;  /* 0x00000014ff002219 */ /* 0x002fe20000011603 */
[----:B------:R-:W-:-:S04]  /*5f40*/  IMAD R3, R13, R22, 0x1 ;  /* 0x000000010d037424 */ /* 0x000fc800078e0216 */
[----:B------:R-:W0:Y:S01]  /*5f50*/  SHFL.IDX PT, R20, R0, RZ, 0x1c1f ;  /* 0x001c1fff00147589 */ /* 0x000e2200000e0000 */
[----:B------:R-:W-:-:S03]  /*5f60*/  IMAD R3, R10, -0x2, R3 ;  /* 0xfffffffe0a037824 */ /* 0x000fc600078e0203 */
[----:B------:R-:W1:Y:S01]  /*5f70*/  SHFL.IDX PT, R0, R0, 0x1, 0x1c1f ;  /* 0x003c1f0000007f89 */ /* 0x000e6200000e0000 */
[----:B------:R-:W-:-:S05]  /*5f80*/  IMAD R15, R16, UR53, R3 ;  /* 0x00000035100f7c24 */ /* 0x000fca000f8e0203 */
[----:B0-----:R-:W-:-:S04]  /*5f90*/  IADD3 R3, R20, -UR43, R15 ;  /* 0x8000002b14037c10 */ /* 0x001fc8000fffe00f */
[C---:B------:R-:W-:Y:S02]  /*5fa0*/  ISETP.GT.AND P3, PT, R3.reuse, RZ, PT ;  /* 0x000000ff0300720c */ /* 0x040fe40003f64270 */
[C---:B------:R-:W-:Y:S02]  /*5fb0*/  ISETP.GT.AND P4, PT, R3.reuse, 0x1, PT ;  /* 0x000000010300780c */ /* 0x040fe40003f84270 */
        /* <DEDUP_REMOVED lines=11> */
[----:B------:R-:W-:Y:S02]  /*6070*/  FMNMX.FTZ R20, R189, R20, !PT ;  /* 0x00000014bd147209 */ /* 0x000fe40007810000 */
[----:B------:R-:W-:Y:S02]  /*6080*/  FSEL R193, R193, -INF , P4 ;  /* 0xff800000c1c17808 */ /* 0x000fe40002000000 */
[----:B------:R-:W-:Y:S02]  /*6090*/  ISETP.GT.AND P4, PT, R3, 0x19, PT ;  /* 0x000000190300780c */ /* 0x000fe40003f84270 */
[----:B-1----:R-:W-:Y:S02]  /*60a0*/  IADD3 R15, R0, -UR43, R15 ;  /* 0x8000002b000f7c10 */ /* 0x002fe4000fffe00f */
[----:B------:R-:W-:-:S02]  /*60b0*/  FSEL R197, R197, -INF , P4 ;  /* 0xff800000c5c57808 */ /* 0x000fc40002000000 */
[----:B------:R-:W-:Y:S02]  /*60c0*/  ISETP.GT.AND P4, PT, R3, 0x21, PT ;  /* 0x000000210300780c */ /* 0x000fe40003f84270 */
[----:B------:R-:W-:Y:S02]  /*60d0*/  ISETP.GT.AND P5, PT, R15, 0x1, PT ;  /* 0x000000010f00780c */ /* 0x000fe40003fa4270 */
[----:B------:R-:W-:Y:S02]  /*60e0*/  FSEL R169, R169, -INF , P4 ;  /* 0xff800000a9a97808 */ /* 0x000fe40002000000 */
[----:B------:R-:W-:Y:S02]  /*60f0*/  ISETP.GT.AND P4, PT, R3, 0x29, PT ;  /* 0x000000290300780c */ /* 0x000fe40003f84270 */
[----:B------:R-:W-:Y:S02]  /*6100*/  FSEL R187, R187, -INF , P5 ;  /* 0xff800000bbbb7808 */ /* 0x000fe40002800000 */
        /* <DEDUP_REMOVED lines=47> */
[----:B------:R-:W-:Y:S02]  /*6400*/  FMNMX.FTZ R0, R186, R11, !PT ;  /* 0x0000000bba007209 */ /* 0x000fe40007810000 */
[----:B------:R-:W-:-:S02]  /*6410*/  FSEL R155, R155, -INF , P5 ;  /* 0xff8000009b9b7808 */ /* 0x000fc40002800000 */
[----:B------:R-:W-:Y:S02]  /*6420*/  FMNMX.FTZ R0, R187, R0, !PT ;  /* 0x00000000bb007209 */ /* 0x000fe40007810000 */
[----:B------:R-:W-:Y:S01]  /*6430*/  ISETP.GT.AND P5, PT, R15, 0x49, PT ;  /* 0x000000490f00780c */ /* 0x000fe20003fa4270 */
[----:B------:R-:W-:Y:S02]  /*6440*/  WARPGROUP.DEPBAR.LE gsb0, 0x0 ;  /* 0x00008000000079c5 */ /* 0x000fe40000010000 */
[----:B------:R-:W-:Y:S01]  /*6450*/  WARPGROUP.ARRIVE ;  /* 0x00000000000079c5 */ /* 0x000fe20000000000 */
[----:B------:R-:W-:Y:S02]  /*6460*/  FSEL R217, R192, -INF , P3 ;  /* 0xff800000c0d97808 */ /* 0x000fe40001800000 */
[----:B------:R-:W-:Y:S02]  /*6470*/  ISETP.GT.AND P3, PT, R3, 0x18, PT ;  /* 0x000000180300780c */ /* 0x000fe40003f64270 */
[----:B------:R-:W-:Y:S01]  /*6480*/  FMNMX.FTZ R20, R217, R20, !PT ;  /* 0x00000014d9147209 */ /* 0x000fe20007810000 */
[----:B------:R-:W-:Y:S01]  /*6490*/  QGMMA.64x192x32.F32.E4M3.E4M3 R24, R212, gdesc[UR8], R24, gsb0 ;  /* 0x02e00008d4187df3 */ /* 0x000fe20008000818 */
[----:B------:R-:W-:Y:S01]  /*64a0*/  FSEL R219, R196, -INF , P3 ;  /* 0xff800000c4db7808 */ /* 0x000fe20001800000 */
[----:B------:R-:W-:Y:S01]  /*64b0*/  UIADD3 UR10, UR6, 0x300, URZ ;  /* 0x00000300060a7890 */ /* 0x000fe2000fffe03f */
[----:B------:R-:W-:Y:S01]  /*64c0*/  FMNMX.FTZ R20, R193, R20, !PT ;  /* 0x00000014c1147209 */ /* 0x000fe20007810000 */
[----:B------:R-:W-:Y:S01]  /*64d0*/  UMOV UR11, 0xc0000010 ;  /* 0xc0000010000b7882 */ /* 0x000fe20000000000 */
[----:B------:R-:W-:Y:S01]  /*64e0*/  ISETP.GT.AND P3, PT, R3, 0x20, PT ;  /* 0x000000200300780c */ /* 0x000fe20003f64270 */
[----:B------:R-:W-:Y:S01]  /*64f0*/  IMAD.U32 R196, RZ, RZ, UR54 ;  /* 0x00000036ffc47e24 */ /* 0x000fe2000f8e00ff */
[----:B------:R-:W-:-:S02]  /*6500*/  FMNMX.FTZ R20, R219, R20, !PT ;  /* 0x00000014db147209 */ /* 0x000fc40007810000 */
[----:B------:R-:W-:Y:S02]  /*6510*/  FSEL R221, R168, -INF , P3 ;  /* 0xff800000a8dd7808 */ /* 0x000fe40001800000 */
[----:B------:R-:W-:Y:S02]  /*6520*/  FMNMX.FTZ R20, R197, R20, !PT ;  /* 0x00000014c5147209 */ /* 0x000fe40007810000 */
[----:B------:R-:W-:Y:S02]  /*6530*/  ISETP.GT.AND P3, PT, R3, 0x28, PT ;  /* 0x000000280300780c */ /* 0x000fe40003f64270 */
[----:B------:R-:W-:Y:S02]  /*6540*/  FMNMX.FTZ R20, R221, R20, !PT ;  /* 0x00000014dd147209 */ /* 0x000fe40007810000 */
[----:B------:R-:W-:Y:S02]  /*6550*/  FSEL R223, R172, -INF , P3 ;  /* 0xff800000acdf7808 */ /* 0x000fe40001800000 */
[----:B------:R-:W-:-:S02]  /*6560*/  FMNMX.FTZ R20, R169, R20, !PT ;  /* 0x00000014a9147209 */ /* 0x000fc40007810000 */
[----:B------:R-:W-:Y:S02]  /*6570*/  ISETP.GT.AND P3, PT, R3, 0x30, PT ;  /* 0x000000300300780c */ /* 0x000fe40003f64270 */
[----:B------:R-:W-:Y:S02]  /*6580*/  FMNMX.FTZ R20, R223, R20, !PT ;  /* 0x00000014df147209 */ /* 0x000fe40007810000 */
[----:B------:R-:W-:Y:S02]  /*6590*/  FSEL R225, R176, -INF , P3 ;  /* 0xff800000b0e17808 */ /* 0x000fe40001800000 */
[----:B------:R-:W-:Y:S02]  /*65a0*/  FMNMX.FTZ R20, R173, R20, !PT ;  /* 0x00000014ad147209 */ /* 0x000fe40007810000 */
[----:B------:R-:W-:Y:S02]  /*65b0*/  ISETP.GT.AND P3, PT, R3, 0x38, PT ;  /* 0x000000380300780c */ /* 0x000fe40003f64270 */
        /* <DEDUP_REMOVED lines=41> */
[----:B------:R-:W-:Y:S02]  /*6850*/  @!P0 LEA R196, R196, UR40, 0x3 ;  /* 0x00000028c4c48c11 */ /* 0x000fe4000f8e18ff */
[----:B------:R-:W-:Y:S01]  /*6860*/  FMNMX.FTZ R20, R121, R20, !PT ;  /* 0x0000001479147209 */ /* 0x000fe20007810000 */
[----:B------:R-:W-:-:S02]  /*6870*/  WARPGROUP.DEPBAR.LE gsb0, 0x0 ;  /* 0x00008000000079c5 */ /* 0x000fc40000010000 */
        /* <DEDUP_REMOVED lines=10> */
[----:B------:R-:W-:Y:S01]  /*6920*/  UIADD3 UR6, UR6, 0x600, URZ ;  /* 0x0000060006067890 */ /* 0x000fe2000fffe03f */
[----:B------:R-:W-:-:S02]  /*6930*/  FMNMX.FTZ R20, R215, R20, !PT ;  /* 0x00000014d7147209 */ /* 0x000fc40007810000 */
[----:B------:R-:W-:Y:S02]  /*6940*/  FSEL R132, R132, -INF , P3 ;  /* 0xff80000084847808 */ /* 0x000fe40001800000 */
[----:B------:R-:W-:-:S04]  /*6950*/  FMNMX.FTZ R3, R129, R20, !PT ;  /* 0x0000001481037209 */ /* 0x000fc80007810000 */
[----:B------:R-:W-:-:S04]  /*6960*/  FMNMX.FTZ R20, R132, R3, !PT ;  /* 0x0000000384147209 */ /* 0x000fc80007810000 */
[----:B------:R-:W-:-:S05]  /*6970*/  FMNMX.FTZ R22, R133, R20, !PT ;  /* 0x0000001485167209 */ /* 0x000fca0007810000 */
[----:B------:R-:W0:Y:S02]  /*6980*/  SHFL.BFLY PT, R3, R22, 0x2, 0x1f ;  /* 0x0c401f0016037f89 */ /* 0x000e2400000e0000 */
[----:B0-----:R-:W-:-:S05]  /*6990*/  FMNMX.FTZ R124, R22, R3, !PT ;  /* 0x00000003167c7209 */ /* 0x001fca0007810000 */
[----:B------:R-:W0:Y:S02]  /*69a0*/  SHFL.BFLY PT, R3, R124, 0x1, 0x1f ;  /* 0x0c201f007c037f89 */ /* 0x000e2400000e0000 */
[----:B0-----:R-:W-:-:S04]  /*69b0*/  FMNMX.FTZ R3, R124, R3, !PT ;  /* 0x000000037c037209 */ /* 0x001fc80007810000 */
[----:B------:R-:W-:Y:S01]  /*69c0*/  FSETP.NEU.FTZ.AND P3, PT, R3, -INF , PT ;  /* 0xff8000000300780b */ /* 0x000fe20003f7d000 */
[----:B------:R-:W-:-:S05]  /*69d0*/  FFMA.FTZ R20, R2, R3, -8 ;  /* 0xc100000002147423 */ /* 0x000fca0000010003 */
[----:B------:R-:W-:-:S05]  /*69e0*/  FSEL R20, R20, RZ, P3 ;  /* 0x000000ff14147208 */ /* 0x000fca0001800000 */
[C-C-:B------:R-:W-:Y:S01]  /*69f0*/  FFMA.FTZ R124, R2.reuse, R189, -R20.reuse ;  /* 0x000000bd027c7223 */ /* 0x140fe20000010814 */
[----:B------:R-:W-:-:S01]  /*6a00*/  FFMA.FTZ R185, R2, R185, -R20 ;  /* 0x000000b902b97223 */ /* 0x000fc20000010814 */
[----:B------:R-:W-:Y:S01]  /*6a10*/  FSEL R189, R190, -INF , P4 ;  /* 0xff800000bebd7808 */ /* 0x000fe20002000000 */
[----:B------:R-:W-:-:S01]  /*6a20*/  FFMA.FTZ R193, R2, R193, -R20 ;  /* 0x000000c102c17223 */ /* 0x000fc20000010814 */
[----:B------:R-:W-:Y:S01]  /*6a30*/  ISETP.GT.AND P4, PT, R15, 0x10, PT ;  /* 0x000000100f00780c */ /* 0x000fe20003f84270 */
[----:B------:R-:W-:Y:S01]  /*6a40*/  MUFU.EX2 R22, R185 ;  /* 0x000000b900167308 */ /* 0x000fe20000000800 */
[----:B------:R-:W-:Y:S01]  /*6a50*/  FMNMX.FTZ R0, R189, R0, !PT ;  /* 0x00000000bd007209 */ /* 0x000fe20007810000 */
[C-C-:B------:R-:W-:Y:S01]  /*6a60*/  FFMA.FTZ R128, R2.reuse, R217, -R20.reuse ;  /* 0x000000d902807223 */ /* 0x140fe20000010814 */
[----:B------:R-:W-:-:S01]  /*6a70*/  FFMA.FTZ R136, R2, R219, -R20 ;  /* 0x000000db02887223 */ /* 0x000fc20000010814 */
[C-C-:B------:R-:W-:Y:S01]  /*6a80*/  FFMA.FTZ R152, R2.reuse, R221, -R20.reuse ;  /* 0x000000dd02987223 */ /* 0x140fe20000010814 */
[----:B------:R-:W-:Y:S01]  /*6a90*/  FMNMX.FTZ R0, R191, R0, !PT ;  /* 0x00000000bf007209 */ /* 0x000fe20007810000 */
[C-C-:B------:R-:W-:Y:S01]  /*6aa0*/  FFMA.FTZ R156, R2.reuse, R223, -R20.reuse ;  /* 0x000000df029c7223 */ /* 0x140fe20000010814 */
[----:B------:R-:W-:-:S01]  /*6ab0*/  FFMA.FTZ R160, R2, R225, -R20 ;  /* 0x000000e102a07223 */ /* 0x000fc20000010814 */
[----:B------:R0:W-:Y:S01]  /*6ac0*/  MUFU.EX2 R185, R193 ;  /* 0x000000c100b97308 */ /* 0x0001e20000000800 */
[----:B------:R-:W-:-:S01]  /*6ad0*/  FFMA.FTZ R164, R2, R181, -R20 ;  /* 0x000000b502a47223 */ /* 0x000fc20000010814 */
[----:B------:R-:W-:Y:S01]  /*6ae0*/  FSEL R181, R159, -INF , P5 ;  /* 0xff8000009fb57808 */ /* 0x000fe20002800000 */
[----:B------:R-:W-:-:S01]  /*6af0*/  FFMA.FTZ R21, R2, R21, -R20 ;  /* 0x0000001502157223 */ /* 0x000fc20000010814 */
[----:B------:R-:W-:Y:S01]  /*6b00*/  ISETP.GT.AND P5, PT, R15, 0x51, PT ;  /* 0x000000510f00780c */ /* 0x000fe20003fa4270 */
[----:B------:R-:W-:-:S01]  /*6b10*/  FFMA.FTZ R23, R2, R23, -R20 ;  /* 0x0000001702177223 */ /* 0x000fc20000010814 */
[C-C-:B------:R-:W-:Y:S01]  /*6b20*/  FFMA.FTZ R169, R2.reuse, R169, -R20.reuse ;  /* 0x000000a902a97223 */ /* 0x140fe20000010814 */
[----:B------:R-:W-:-:S01]  /*6b30*/  FFMA.FTZ R173, R2, R173, -R20 ;  /* 0x000000ad02ad7223 */ /* 0x000fc20000010814 */
[----:B------:R-:W-:Y:S01]  /*6b40*/  FSEL R163, R163, -INF , P5 ;  /* 0xff800000a3a37808 */ /* 0x000fe20002800000 */
[----:B0-----:R-:W-:-:S01]  /*6b50*/  FFMA.FTZ R193, R2, R197, -R20 ;  /* 0x000000c502c17223 */ /* 0x001fc20000010814 */
[----:B------:R-:W-:Y:S01]  /*6b60*/  FSEL R197, R194, -INF , P4 ;  /* 0xff800000c2c57808 */ /* 0x000fe20002000000 */
[----:B------:R0:W-:Y:S01]  /*6b70*/  MUFU.EX2 R159, R164 ;  /* 0x000000a4009f7308 */ /* 0x0001e20000000800 */
[----:B------:R-:W-:Y:S01]  /*6b80*/  ISETP.GT.AND P4, PT, R15, 0x18, PT ;  /* 0x000000180f00780c */ /* 0x000fe20003f84270 */
[C-C-:B------:R-:W-:Y:S01]  /*6b90*/  FFMA.FTZ R177, R2.reuse, R177, -R20.reuse ;  /* 0x000000b102b17223 */ /* 0x140fe20000010814 */
[----:B------:R-:W-:Y:S01]  /*6ba0*/  FMNMX.FTZ R0, R197, R0, !PT ;  /* 0x00000000c5007209 */ /* 0x000fe20007810000 */
[C-C-:B------:R-:W-:Y:S01]  /*6bb0*/  FFMA.FTZ R153, R2.reuse, R153, -R20.reuse ;  /* 0x0000009902997223 */ /* 0x140fe20000010814 */
[----:B------:R-:W-:Y:S01]  /*6bc0*/  ISETP.GT.AND P5, PT, R15, 0x59, PT ;  /* 0x000000590f00780c */ /* 0x000fe20003fa4270 */
[C-C-:B------:R-:W-:Y:S01]  /*6bd0*/  FFMA.FTZ R141, R2.reuse, R141, -R20.reuse ;  /* 0x0000008d028d7223 */ /* 0x140fe20000010814 */
[----:B------:R-:W-:Y:S01]  /*6be0*/  FMNMX.FTZ R0, R195, R0, !PT ;  /* 0x00000000c3007209 */ /* 0x000fe20007810000 */
[C-C-:B------:R-:W-:Y:S01]  /*6bf0*/  FFMA.FTZ R145, R2.reuse, R145, -R20.reuse ;  /* 0x0000009102917223 */ /* 0x140fe20000010814 */
[----:B------:R-:W-:Y:S01]  /*6c00*/  FSEL R167, R167, -INF , P5 ;  /* 0xff800000a7a77808 */ /* 0x000fe20002800000 */
[C-C-:B0-----:R-:W-:Y:S01]  /*6c10*/  FFMA.FTZ R164, R2.reuse, R231, -R20.reuse ;  /* 0x000000e702a47223 */ /* 0x141fe20000010814 */
[----:B------:R-:W-:Y:S01]  /*6c20*/  ISETP.GT.AND P5, PT, R15, 0x61, PT ;  /* 0x000000610f00780c */ /* 0x000fe20003fa4270 */
[C-C-:B------:R-:W-:Y:S01]  /*6c30*/  FFMA.FTZ R149, R2.reuse, R149, -R20.reuse ;  /* 0x0000009502957223 */ /* 0x140fe20000010814 */
[----:B------:R-:W-:-:S01]  /*6c40*/  FFMA.FTZ R120, R2, R120, -R20 ;  /* 0x0000007802787223 */ /* 0x000fc20000010814 */
[C-C-:B------:R-:W-:Y:S01]  /*6c50*/  FFMA.FTZ R121, R2.reuse, R121, -R20.reuse ;  /* 0x0000007902797223 */ /* 0x140fe20000010814 */
[----:B------:R-:W-:Y:S01]  /*6c60*/  FSEL R231, R139, -INF , P5 ;  /* 0xff8000008be77808 */ /* 0x000fe20002800000 */
[C-C-:B------:R-:W-:Y:S01]  /*6c70*/  FFMA.FTZ R125, R2.reuse, R125, -R20.reuse ;  /* 0x0000007d027d7223 */ /* 0x140fe20000010814 */
[----:B------:R-:W-:Y:S01]  /*6c80*/  ISETP.GT.AND P5, PT, R15, 0x69, PT ;  /* 0x000000690f00780c */ /* 0x000fe20003fa4270 */
[----:B------:R0:W-:Y:S01]  /*6c90*/  MUFU.EX2 R139, R164 ;  /* 0x000000a4008b7308 */ /* 0x0001e20000000800 */
[----:B------:R-:W-:-:S01]  /*6ca0*/  FFMA.FTZ R129, R2, R129, -R20 ;  /* 0x0000008102817223 */ /* 0x000fc20000010814 */
[C-C-:B------:R-:W-:Y:S01]  /*6cb0*/  FFMA.FTZ R132, R2.reuse, R132, -R20.reuse ;  /* 0x0000008402847223 */ /* 0x140fe20000010814 */
[----:B------:R-:W-:Y:S01]  /*6cc0*/  FSEL R143, R143, -INF , P5 ;  /* 0xff8000008f8f7808 */ /* 0x000fe20002800000 */
[----:B------:R-:W-:Y:S01]  /*6cd0*/  FFMA.FTZ R133, R2, R133, -R20 ;  /* 0x0000008502857223 */ /* 0x000fe20000010814 */
[----:B------:R-:W-:-:S03]  /*6ce0*/  ISETP.GT.AND P5, PT, R15, 0x71, PT ;  /* 0x000000710f00780c */ /* 0x000fc60003fa4270 */
[----:B------:R-:W-:Y:S01]  /*6cf0*/  MUFU.EX2 R21, R21 ;  /* 0x0000001500157308 */ /* 0x000fe20000000800 */
[----:B------:R-:W-:Y:S01]  /*6d00*/  FSEL R147, R147, -INF , P5 ;  /* 0xff80000093937808 */ /* 0x000fe20002800000 */
[----:B0-----:R-:W-:Y:S01]  /*6d10*/  FFMA.FTZ R164, R2, R235, -R20 ;  /* 0x000000eb02a47223 */ /* 0x001fe20000010814 */
[----:B------:R-:W-:-:S05]  /*6d20*/  ISETP.GT.AND P5, PT, R15, 0x79, PT ;  /* 0x000000790f00780c */ /* 0x000fca0003fa4270 */
        /* <DEDUP_REMOVED lines=9> */
[----:B------:R-:W-:Y:S01]  /*6dc0*/  WARPGROUP.ARRIVE ;  /* 0x00000000000079c5 */ /* 0x000fe20000000000 */
[----:B------:R-:W-:-:S03]  /*6dd0*/  ISETP.GT.AND P4, PT, R15, 0x20, PT ;  /* 0x000000200f00780c */ /* 0x000fc60003f84270 */
[----:B------:R-:W-:Y:S01]  /*6de0*/  MUFU.EX2 R156, R156 ;  /* 0x0000009c009c7308 */ /* 0x000fe20000000800 */
[----:B------:R-:W-:Y:S02]  /*6df0*/  FMNMX.FTZ R0, R209, R0, !PT ;  /* 0x00000000d1007209 */ /* 0x000fe40007810000 */
[----:B------:R-:W-:Y:S01]  /*6e00*/  FSEL R211, R170, -INF , P4 ;  /* 0xff800000aad37808 */ /* 0x000fe20002000000 */
[----:B------:R-:W-:Y:S01]  /*6e10*/  QGMMA.64x192x32.F32.E4M3.E4M3 R24, R204, gdesc[UR8], R24, gsb0 ;  /* 0x02e00008cc187df3 */ /* 0x000fe20008000818 */
[----:B------:R-:W-:Y:S02]  /*6e20*/  FMNMX.FTZ R0, R199, R0, !PT ;  /* 0x00000000c7007209 */ /* 0x000fe40007810000 */
[----:B------:R-:W-:Y:S01]  /*6e30*/  ISETP.GT.AND P4, PT, R15, 0x28, PT ;  /* 0x000000280f00780c */ /* 0x000fe20003f84270 */
[----:B------:R-:W-:Y:S01]  /*6e40*/  MUFU.EX2 R173, R173 ;  /* 0x000000ad00ad7308 */ /* 0x000fe20000000800 */
[----:B------:R-:W-:Y:S02]  /*6e50*/  FMNMX.FTZ R0, R211, R0, !PT ;  /* 0x00000000d3007209 */ /* 0x000fe40007810000 */
[----:B------:R-:W-:-:S02]  /*6e60*/  FSEL R217, R174, -INF , P4 ;  /* 0xff800000aed97808 */ /* 0x000fc40002000000 */
[----:B------:R-:W-:Y:S02]  /*6e70*/  FMNMX.FTZ R0, R171, R0, !PT ;  /* 0x00000000ab007209 */ /* 0x000fe40007810000 */
[----:B------:R-:W-:Y:S01]  /*6e80*/  ISETP.GT.AND P4, PT, R15, 0x30, PT ;  /* 0x000000300f00780c */ /* 0x000fe20003f84270 */
[----:B------:R-:W-:Y:S01]  /*6e90*/  MUFU.EX2 R160, R160 ;  /* 0x000000a000a07308 */ /* 0x000fe20000000800 */
[----:B------:R-:W-:Y:S02]  /*6ea0*/  FMNMX.FTZ R0, R217, R0, !PT ;  /* 0x00000000d9007209 */ /* 0x000fe40007810000 */
[----:B------:R-:W-:Y:S02]  /*6eb0*/  FSEL R219, R178, -INF , P4 ;  /* 0xff800000b2db7808 */ /* 0x000fe40002000000 */
[----:B------:R-:W-:Y:S02]  /*6ec0*/  FMNMX.FTZ R0, R175, R0, !PT ;  /* 0x00000000af007209 */ /* 0x000fe40007810000 */
[----:B------:R-:W-:Y:S01]  /*6ed0*/  ISETP.GT.AND P4, PT, R15, 0x38, PT ;  /* 0x000000380f00780c */ /* 0x000fe20003f84270 */
[----:B------:R-:W-:Y:S01]  /*6ee0*/  MUFU.EX2 R177, R177 ;  /* 0x000000b100b17308 */ /* 0x000fe20000000800 */
[----:B------:R-:W-:-:S02]  /*6ef0*/  FMNMX.FTZ R0, R219, R0, !PT ;  /* 0x00000000db007209 */ /* 0x000fc40007810000 */
[----:B------:R-:W-:Y:S02]  /*6f00*/  FSEL R221, R182, -INF , P4 ;  /* 0xff800000b6dd7808 */ /* 0x000fe40002000000 */
[----:B------:R-:W-:Y:S02]  /*6f10*/  FMNMX.FTZ R0, R179, R0, !PT ;  /* 0x00000000b3007209 */ /* 0x000fe40007810000 */
[----:B------:R-:W-:Y:S01]  /*6f20*/  ISETP.GT.AND P4, PT, R15, 0x40, PT ;  /* 0x000000400f00780c */ /* 0x000fe20003f84270 */
[----:B------:R-:W-:Y:S01]  /*6f30*/  MUFU.EX2 R153, R153 ;  /* 0x0000009900997308 */ /* 0x000fe20000000800 */
[----:B------:R-:W-:Y:S02]  /*6f40*/  FMNMX.FTZ R0, R221, R0, !PT ;  /* 0x00000000dd007209 */ /* 0x000fe40007810000 */
[----:B------:R-:W-:Y:S01]  /*6f50*/  FSEL R223, R154, -INF , P4 ;  /* 0xff8000009adf7808 */ /* 0x000fe20002000000 */
[----:B------:R-:W-:-:S01]  /*6f60*/  FFMA.FTZ R154, R2, R227, -R20 ;  /* 0x000000e3029a7223 */ /* 0x000fc20000010814 */
[----:B------:R-:W-:-:S02]  /*6f70*/  FMNMX.FTZ R0, R183, R0, !PT ;  /* 0x00000000b7007209 */ /* 0x000fc40007810000 */
[----:B------:R-:W-:Y:S01]  /*6f80*/  ISETP.GT.AND P4, PT, R15, 0x48, PT ;  /* 0x000000480f00780c */ /* 0x000fe20003f84270 */
[----:B------:R-:W-:Y:S01]  /*6f90*/  MUFU.EX2 R141, R141 ;  /* 0x0000008d008d7308 */ /* 0x000fe20000000800 */
[----:B------:R-:W-:Y:S02]  /*6fa0*/  FMNMX.FTZ R0, R223, R0, !PT ;  /* 0x00000000df007209 */ /* 0x000fe40007810000 */
[----:B------:R-:W-:Y:S01]  /*6fb0*/  FSEL R225, R158, -INF , P4 ;  /* 0xff8000009ee17808 */ /* 0x000fe20002000000 */
[----:B------:R-:W-:-:S01]  /*6fc0*/  FFMA.FTZ R158, R2, R229, -R20 ;  /* 0x000000e5029e7223 */ /* 0x000fc20000010814 */
[----:B------:R-:W-:Y:S02]  /*6fd0*/  FMNMX.FTZ R0, R155, R0, !PT ;  /* 0x000000009b007209 */ /* 0x000fe40007810000 */
[----:B------:R-:W-:Y:S01]  /*6fe0*/  ISETP.GT.AND P4, PT, R15, 0x50, PT ;  /* 0x000000500f00780c */ /* 0x000fe20003f84270 */
[----:B------:R-:W-:Y:S01]  /*6ff0*/  MUFU.EX2 R154, R154 ;  /* 0x0000009a009a7308 */ /* 0x000fe20000000800 */
[----:B------:R-:W-:-:S02]  /*7000*/  FMNMX.FTZ R0, R225, R0, !PT ;  /* 0x00000000e1007209 */ /* 0x000fc40007810000 */
[----:B------:R-:W-:Y:S01]  /*7010*/  FSEL R227, R162, -INF , P4 ;  /* 0xff800000a2e37808 */ /* 0x000fe20002000000 */
[----:B------:R-:W-:-:S01]  /*7020*/  FFMA.FTZ R162, R2, R157, -R20 ;  /* 0x0000009d02a27223 */ /* 0x000fc20000010814 */
[----:B------:R-:W-:Y:S02]  /*7030*/  FMNMX.FTZ R0, R181, R0, !PT ;  /* 0x00000000b5007209 */ /* 0x000fe40007810000 */
[----:B------:R-:W-:Y:S01]  /*7040*/  ISETP.GT.AND P4, PT, R15, 0x58, PT ;  /* 0x000000580f00780c */ /* 0x000fe20003f84270 */
[----:B------:R-:W-:Y:S01]  /*7050*/  MUFU.EX2 R158, R158 ;  /* 0x0000009e009e7308 */ /* 0x000fe20000000800 */
[----:B------:R-:W-:Y:S02]  /*7060*/  FMNMX.FTZ R0, R227, R0, !PT ;  /* 0x00000000e3007209 */ /* 0x000fe40007810000 */
[----:B------:R-:W-:Y:S02]  /*7070*/  FSEL R229, R166, -INF , P4 ;  /* 0xff800000a6e57808 */ /* 0x000fe40002000000 */
[----:B------:R-:W-:-:S02]  /*7080*/  FMNMX.FTZ R0, R163, R0, !PT ;  /* 0x00000000a3007209 */ /* 0x000fc40007810000 */
        /* <DEDUP_REMOVED lines=22> */
[----:B------:R-:W-:Y:S01]  /*71f0*/  FSEL R161, R151, -INF , P5 ;  /* 0xff80000097a17808 */ /* 0x000fe20002800000 */
[----:B------:R-:W-:Y:S01]  /*7200*/  MUFU.EX2 R146, R146 ;  /* 0x0000009200927308 */ /* 0x000fe20000000800 */
[----:B------:R-:W-:-:S02]  /*7210*/  ISETP.GT.AND P4, PT, R15, 0x80, PT ;  /* 0x000000800f00780c */ /* 0x000fc40003f84270 */
[----:B------:R-:W-:Y:S02]  /*7220*/  FMNMX.FTZ R0, R233, R0, !PT ;  /* 0x00000000e9007209 */ /* 0x000fe40007810000 */
[----:B------:R-:W-:Y:S02]  /*7230*/  ISETP.GT.AND P5, PT, R15, 0x81, PT ;  /* 0x000000810f00780c */ /* 0x000fe40003fa4270 */
[----:B------:R-:W-:Y:S01]  /*7240*/  FSEL R122, R122, -INF , P4 ;  /* 0xff8000007a7a7808 */ /* 0x000fe20002000000 */
[----:B------:R0:W-:Y:S01]  /*7250*/  MUFU.EX2 R151, R150 ;  /* 0x0000009600977308 */ /* 0x0001e20000000800 */
[----:B------:R-:W-:Y:S02]  /*7260*/  FMNMX.FTZ R0, R161, R0, !PT ;  /* 0x00000000a1007209 */ /* 0x000fe40007810000 */
[----:B------:R-:W-:Y:S02]  /*7270*/  ISETP.GT.AND P4, PT, R15, 0x88, PT ;  /* 0x000000880f00780c */ /* 0x000fe40003f84270 */
[----:B------:R-:W-:-:S02]  /*7280*/  FSEL R235, R123, -INF , P5 ;  /* 0xff8000007beb7808 */ /* 0x000fc40002800000 */
[----:B------:R-:W-:Y:S01]  /*7290*/  FMNMX.FTZ R0, R122, R0, !PT ;  /* 0x000000007a007209 */ /* 0x000fe20007810000 */
[----:B------:R1:W-:Y:S01]  /*72a0*/  MUFU.EX2 R123, R164 ;  /* 0x000000a4007b7308 */ /* 0x0003e20000000800 */
[----:B0-----:R-:W-:-:S01]  /*72b0*/  FFMA.FTZ R150, R2, R165, -R20 ;  /* 0x000000a502967223 */ /* 0x001fc20000010814 */
[----:B------:R-:W-:Y:S02]  /*72c0*/  ISETP.GT.AND P5, PT, R15, 0x89, PT ;  /* 0x000000890f00780c */ /* 0x000fe40003fa4270 */
[----:B------:R-:W-:Y:S02]  /*72d0*/  FSEL R126, R126, -INF , P4 ;  /* 0xff8000007e7e7808 */ /* 0x000fe40002000000 */
[----:B------:R-:W-:Y:S02]  /*72e0*/  FMNMX.FTZ R165, R235, R0, !PT ;  /* 0x00000000eba57209 */ /* 0x000fe40007810000 */
[----:B------:R-:W-:Y:S01]  /*72f0*/  ISETP.GT.AND P4, PT, R15, 0x90, PT ;  /* 0x000000900f00780c */ /* 0x000fe20003f84270 */
[----:B-1----:R-:W-:Y:S01]  /*7300*/  FFMA.FTZ R164, R2, R137, -R20 ;  /* 0x0000008902a47223 */ /* 0x002fe20000010814 */
[----:B------:R-:W-:Y:S01]  /*7310*/  FSEL R127, R127, -INF , P5 ;  /* 0xff8000007f7f7808 */ /* 0x000fe20002800000 */
[----:B------:R-:W-:Y:S01]  /*7320*/  MUFU.EX2 R150, R150 ;  /* 0x0000009600967308 */ /* 0x000fe20000000800 */
[----:B------:R-:W-:-:S02]  /*7330*/  FMNMX.FTZ R0, R126, R165, !PT ;  /* 0x000000a57e007209 */ /* 0x000fc40007810000 */
[----:B------:R-:W-:Y:S02]  /*7340*/  ISETP.GT.AND P5, PT, R15, 0x91, PT ;  /* 0x000000910f00780c */ /* 0x000fe40003fa4270 */
[----:B------:R-:W-:Y:S01]  /*7350*/  FSEL R165, R130, -INF , P4 ;  /* 0xff80000082a57808 */ /* 0x000fe20002000000 */
[----:B------:R-:W-:Y:S01]  /*7360*/  FFMA.FTZ R130, R2, R237, -R20 ;  /* 0x000000ed02827223 */ /* 0x000fe20000010814 */
[----:B------:R-:W-:Y:S01]  /*7370*/  FMNMX.FTZ R0, R127, R0, !PT ;  /* 0x000000007f007209 */ /* 0x000fe20007810000 */
[----:B------:R-:W-:Y:S01]  /*7380*/  MUFU.EX2 R121, R121 ;  /* 0x0000007900797308 */ /* 0x000fe20000000800 */
[----:B------:R-:W-:Y:S02]  /*7390*/  ISETP.GT.AND P4, PT, R15, 0x98, PT ;  /* 0x000000980f00780c */ /* 0x000fe40003f84270 */
[----:B------:R-:W-:Y:S02]  /*73a0*/  FSEL R131, R131, -INF , P5 ;  /* 0xff80000083837808 */ /* 0x000fe40002800000 */
[----:B------:R-:W-:-:S02]  /*73b0*/  FMNMX.FTZ R0, R165, R0, !PT ;  /* 0x00000000a5007209 */ /* 0x000fc40007810000 */
[----:B------:R-:W-:Y:S01]  /*73c0*/  ISETP.GT.AND P5, PT, R15, 0x99, PT ;  /* 0x000000990f00780c */ /* 0x000fe20003fa4270 */
[----:B------:R-:W-:Y:S01]  /*73d0*/  MUFU.EX2 R130, R130 ;  /* 0x0000008200827308 */ /* 0x000fe20000000800 */
[----:B------:R-:W-:Y:S01]  /*73e0*/  FSEL R15, R134, -INF , P4 ;  /* 0xff800000860f7808 */ /* 0x000fe20002000000 */
[C-C-:B------:R-:W-:Y:S01]  /*73f0*/  FFMA.FTZ R134, R2.reuse, R140, -R20.reuse ;  /* 0x0000008c02867223 */ /* 0x140fe20000010814 */
[----:B------:R-:W-:Y:S01]  /*7400*/  FMNMX.FTZ R0, R131, R0, !PT ;  /* 0x0000000083007209 */ /* 0x000fe20007810000 */
[C-C-:B------:R-:W-:Y:S01]  /*7410*/  FFMA.FTZ R140, R2.reuse, R144, -R20.reuse ;  /* 0x00000090028c7223 */ /* 0x140fe20000010814 */
[----:B------:R-:W-:Y:S01]  /*7420*/  FSEL R137, R135, -INF , P5 ;  /* 0xff80000087897808 */ /* 0x000fe20002800000 */
[C-C-:B------:R-:W-:Y:S01]  /*7430*/  FFMA.FTZ R144, R2.reuse, R148, -R20.reuse ;  /* 0x0000009402907223 */ /* 0x140fe20000010814 */
[----:B------:R-:W-:Y:S01]  /*7440*/  FMNMX.FTZ R0, R15, R0, !PT ;  /* 0x000000000f007209 */ /* 0x000fe20007810000 */
[----:B------:R-:W-:Y:S01]  /*7450*/  FFMA.FTZ R148, R2, R213, -R20 ;  /* 0x000000d502947223 */ /* 0x000fe20000010814 */
[----:B------:R0:W-:Y:S02]  /*7460*/  MUFU.EX2 R135, R164 ;  /* 0x000000a400877308 */ /* 0x0001e40000000800 */
[----:B------:R-:W-:-:S05]  /*7470*/  FMNMX.FTZ R0, R137, R0, !PT ;  /* 0x0000000089007209 */ /* 0x000fca0007810000 */
[----:B------:R-:W1:Y:S01]  /*7480*/  SHFL.BFLY PT, R237, R0, 0x2, 0x1f ;  /* 0x0c401f0000ed7f89 */ /* 0x000e6200000e0000 */
[----:B------:R-:W-:Y:S01]  /*7490*/  MUFU.EX2 R134, R134 ;  /* 0x0000008600867308 */ /* 0x000fe20000000800 */
[----:B0-----:R-:W-:-:S07]  /*74a0*/  FFMA.FTZ R164, R2, R215, -R20 ;  /* 0x000000d702a47223 */ /* 0x001fce0000010814 */
[----:B------:R-:W-:Y:S08]  /*74b0*/  MUFU.EX2 R140, R140 ;  /* 0x0000008c008c7308 */ /* 0x000ff00000000800 */
[----:B------:R-:W-:Y:S01]  /*74c0*/  MUFU.EX2 R144, R144 ;  /* 0x0000009000907308 */ /* 0x000fe20000000800 */
[----:B-1----:R-:W-:-:S07]  /*74d0*/  FMNMX.FTZ R237, R0, R237, !PT ;  /* 0x000000ed00ed7209 */ /* 0x002fce0007810000 */
[----:B------:R-:W-:Y:S01]  /*74e0*/  MUFU.EX2 R148, R148 ;  /* 0x0000009400947308 */ /* 0x000fe20000000800 */
[----:B------:R-:W0:Y:S07]  /*74f0*/  SHFL.BFLY PT, R0, R237, 0x1, 0x1f ;  /* 0x0c201f00ed007f89 */ /* 0x000e2e00000e0000 */
[----:B------:R-:W-:Y:S08]  /*7500*/  MUFU.EX2 R125, R125 ;  /* 0x0000007d007d7308 */ /* 0x000ff00000000800 */
[----:B------:R-:W-:Y:S08]  /*7510*/  MUFU.EX2 R164, R164 ;  /* 0x000000a400a47308 */ /* 0x000ff00000000800 */
[----:B------:R-:W-:Y:S01]  /*7520*/  MUFU.EX2 R129, R129 ;  /* 0x0000008100817308 */ /* 0x000fe20000000800 */
[----:B0-----:R-:W-:Y:S01]  /*7530*/  FMNMX.FTZ R0, R237, R0, !PT ;  /* 0x00000000ed007209 */ /* 0x001fe20007810000 */
[----:B------:R-:W-:-:S03]  /*7540*/  WARPGROUP.DEPBAR.LE gsb0, 0x0 ;  /* 0x00008000000079c5 */ /* 0x000fc60000010000 */
[----:B------:R-:W-:Y:S01]  /*7550*/  FSETP.NEU.FTZ.AND P4, PT, R0, -INF , PT ;  /* 0xff8000000000780b */ /* 0x000fe20003f9d000 */
[----:B------:R-:W-:-:S01]  /*7560*/  FFMA.FTZ R213, R2, R0, -8 ;  /* 0xc100000002d57423 */ /* 0x000fc20000010000 */
[----:B------:R-:W-:Y:S01]  /*7570*/  WARPGROUP.ARRIVE ;  /* 0x00000000000079c5 */ /* 0x000fe20000000000 */
[----:B------:R-:W-:Y:S01]  /*7580*/  MUFU.EX2 R132, R132 ;  /* 0x0000008400847308 */ /* 0x000fe20000000800 */
[----:B------:R-:W-:Y:S02]  /*7590*/  FSEL R184, R0, RZ, P4 ;  /* 0x000000ff00b87208 */ /* 0x000fe40002000000 */
[----:B------:R-:W-:Y:S02]  /*75a0*/  FSEL R213, R213, RZ, P4 ;  /* 0x000000ffd5d57208 */ /* 0x000fe40002000000 */
[----:B------:R-:W-:Y:S01]  /*75b0*/  QGMMA.64x192x32.F32.E4M3.E4M3 R24, R200, gdesc[UR4], R24, gsb0 ;  /* 0x02e00004c8187df3 */ /* 0x000fe20008000818 */
[----:B------:R-:W-:-:S02]  /*75c0*/  FADD.FTZ R11, -R184, R11 ;  /* 0x0000000bb80b7221 */ /* 0x000fc40000010100 */
[C-C-:B------:R-:W-:Y:S01]  /*75d0*/  FFMA.FTZ R168, R2.reuse, R197, -R213.reuse ;  /* 0x000000c502a87223 */ /* 0x140fe200000108d5 */
[----:B------:R-:W-:Y:S01]  /*75e0*/  FSEL R197, R3, RZ, P3 ;  /* 0x000000ff03c57208 */ /* 0x000fe20001800000 */
[C-C-:B------:R-:W-:Y:S01]  /*75f0*/  FFMA.FTZ R20, R2.reuse, R186, -R213.reuse ;  /* 0x000000ba02147223 */ /* 0x140fe200000108d5 */
[C---:B------:R-:W-:Y:S01]  /*7600*/  FMUL.FTZ R11, R2.reuse, R11 ;  /* 0x0000000b020b7220 */ /* 0x040fe20000410000 */
        /* <DEDUP_REMOVED lines=38> */
[----:B------:R-:W-:Y:S01]  /*7870*/  FADD.FTZ R197, R23, R188 ;  /* 0x000000bc17c57221 */ /* 0x000fe20000010000 */
[----:B------:R-:W-:-:S01]  /*7880*/  FFMA.FTZ R15, R2, R15, -R213 ;  /* 0x0000000f020f7223 */ /* 0x000fc200000108d5 */
[----:B------:R-:W-:-:S02]  /*7890*/  FFMA.FTZ R137, R2, R137, -R213 ;  /* 0x0000008902897223 */ /* 0x000fc400000108d5 */
[----:B------:R-:W-:-:S02]  /*78a0*/  FADD.FTZ R197, R124, R197 ;  /* 0x000000c57cc57221 */ /* 0x000fc40000010000 */
[----:B------:R-:W1:Y:S01]  /*78b0*/  MUFU.EX2 R189, R189 ;  /* 0x000000bd00bd7308 */ /* 0x000e620000000800 */
[----:B--2---:R-:W-:-:S07]  /*78c0*/  FADD.FTZ R7, R187, R8 ;  /* 0x00000008bb077221 */ /* 0x004fce0000010000 */
[----:B------:R-:W2:Y:S01]  /*78d0*/  MUFU.EX2 R168, R168 ;  /* 0x000000a800a87308 */ /* 0x000ea20000000800 */
[----:B0-----:R-:W-:-:S07]  /*78e0*/  FADD.FTZ R8, R166, R7 ;  /* 0x00000007a6087221 */ /* 0x001fce0000010000 */
[----:B------:R-:W0:Y:S01]  /*78f0*/  MUFU.EX2 R191, R191 ;  /* 0x000000bf00bf7308 */ /* 0x000e220000000800 */
[----:B-1----:R-:W-:-:S01]  /*7900*/  FADD.FTZ R7, R189, R8 ;  /* 0x00000008bd077221 */ /* 0x002fc20000010000 */
[----:B------:R-:W-:Y:S01]  /*7910*/  FADD.FTZ R8, R128, R197 ;  /* 0x000000c580087221 */ /* 0x000fe20000010000 */
[----:B------:R-:W-:-:S05]  /*7920*/  FFMA.FTZ R197, R2, R231, -R213 ;  /* 0x000000e702c57223 */ /* 0x000fca00000108d5 */
        /* <DEDUP_REMOVED lines=44> */
[----:B------:R-:W-:-:S04]  /*7bf0*/  FADD.FTZ R161, R139, R8 ;  /* 0x000000088ba17221 */ /* 0x000fc80000010000 */
[----:B------:R-:W-:Y:S01]  /*7c00*/  FADD.FTZ R161, R162, R161 ;  /* 0x000000a1a2a17221 */ /* 0x000fe20000010000 */
[----:B------:R-:W0:Y:S01]  /*7c10*/  MUFU.EX2 R184, R184 ;  /* 0x000000b800b87308 */ /* 0x000e220000000800 */
[----:B-1----:R-:W-:-:S07]  /*7c20*/  FADD.FTZ R8, R12, R7 ;  /* 0x000000070c087221 */ /* 0x002fce0000010000 */
[----:B------:R-:W1:Y:S01]  /*7c30*/  MUFU.EX2 R163, R163 ;  /* 0x000000a300a37308 */ /* 0x000e620000000800 */
[----:B--2---:R-:W-:-:S01]  /*7c40*/  FADD.FTZ R7, R181, R8 ;  /* 0x00000008b5077221 */ /* 0x004fc20000010000 */
[----:B------:R-:W-:Y:S01]  /*7c50*/  FADD.FTZ R8, R146, R161 ;  /* 0x000000a192087221 */ /* 0x000fe20000010000 */
[----:B------:R-:W-:-:S03]  /*7c60*/  FFMA.FTZ R161, R2, R235, -R213 ;  /* 0x000000eb02a17223 */ /* 0x000fc600000108d5 */
[----:B------:R-:W-:Y:S02]  /*7c70*/  FADD.FTZ R8, R151, R8 ;  /* 0x0000000897087221 */ /* 0x000fe40000010000 */
[----:B------:R-:W2:Y:S01]  /*7c80*/  MUFU.EX2 R186, R186 ;  /* 0x000000ba00ba7308 */ /* 0x000ea20000000800 */
[----:B0-----:R-:W-:-:S01]  /*7c90*/  FADD.FTZ R192, R184, R7 ;  /* 0x00000007b8c07221 */ /* 0x001fc20000010000 */
[----:B------:R-:W-:Y:S01]  /*7ca0*/  FADD.FTZ R199, R123, R8 ;  /* 0x000000087bc77221 */ /* 0x000fe20000010000 */
[----:B------:R-:W-:-:S03]  /*7cb0*/  WARPGROUP.DEPBAR.LE gsb0, 0x0 ;  /* 0x00008000000079c5 */ /* 0x000fc60000010000 */
[----:B------:R-:W-:Y:S02]  /*7cc0*/  FADD.FTZ R199, R150, R199 ;  /* 0x000000c796c77221 */ /* 0x000fe40000010000 */
[----:B------:R-:W0:Y:S01]  /*7cd0*/  MUFU.EX2 R167, R167 ;  /* 0x000000a700a77308 */ /* 0x000e220000000800 */
[----:B-1----:R-:W-:-:S07]  /*7ce0*/  FADD.FTZ R7, R163, R192 ;  /* 0x000000c0a3077221 */ /* 0x002fce0000010000 */
[----:B------:R-:W1:Y:S01]  /*7cf0*/  MUFU.EX2 R138, R138 ;  /* 0x0000008a008a7308 */ /* 0x000e620000000800 */
[----:B--2---:R-:W-:-:S07]  /*7d00*/  FADD.FTZ R8, R186, R7 ;  /* 0x00000007ba087221 */ /* 0x004fce0000010000 */
[----:B------:R-:W2:Y:S01]  /*7d10*/  MUFU.EX2 R197, R197 ;  /* 0x000000c500c57308 */ /* 0x000ea20000000800 */
[----:B0-----:R-:W-:-:S01]  /*7d20*/  FADD.FTZ R7, R167, R8 ;  /* 0x00000008a7077221 */ /* 0x001fc20000010000 */
[----:B------:R-:W-:Y:S01]  /*7d30*/  FADD.FTZ R8, R130, R199 ;  /* 0x000000c782087221 */ /* 0x000fe20000010000 */
[----:B------:R-:W-:-:S01]  /*7d40*/  FFMA.FTZ R199, R2, R127, -R213 ;  /* 0x0000007f02c77223 */ /* 0x000fc200000108d5 */
        /* <DEDUP_REMOVED lines=8> */
[----:B------:R-:W-:Y:S01]  /*7dd0*/  FADD.FTZ R8, R140, R7 ;  /* 0x000000078c087221 */ /* 0x000fe20000010000 */
[----:B------:R-:W-:Y:S01]  /*7de0*/  IADD3 R7, -R19, 0xb, RZ ;  /* 0x0000000b13077810 */ /* 0x000fe20007ffe1ff */
[----:B------:R-:W2:Y:S01]  /*7df0*/  MUFU.EX2 R157, R157 ;  /* 0x0000009d009d7308 */ /* 0x000ea20000000800 */
[----:B0-----:R-:W-:-:S01]  /*7e00*/  FADD.FTZ R192, R142, R201 ;  /* 0x000000c98ec07221 */ /* 0x001fc20000010000 */
[----:B------:R-:W-:Y:S02]  /*7e10*/  FADD.FTZ R201, R145, R8 ;  /* 0x0000000891c97221 */ /* 0x000fe40000010000 */
[----:B------:R0:W-:Y:S06]  /*7e20*/  BAR.ARV R7, 0x100 ;  /* 0x000400070000751d */ /* 0x0001ec0000002000 */
[----:B------:R-:W3:Y:S01]  /*7e30*/  MUFU.EX2 R188, R188 ;  /* 0x000000bc00bc7308 */ /* 0x000ee20000000800 */
[----:B-1----:R-:W-:-:S01]  /*7e40*/  FADD.FTZ R192, R143, R192 ;  /* 0x000000c08fc07221 */ /* 0x002fc20000010000 */
[----:B------:R-:W-:Y:S01]  /*7e50*/  FADD.FTZ R194, R144, R201 ;  /* 0x000000c990c27221 */ /* 0x000fe20000010000 */
[----:B0-----:R-:W-:-:S02]  /*7e60*/  @!P0 VIADD R7, R196, 0x33440 ;  /* 0x00033440c4078836 */ /* 0x001fc40000000000 */
[----:B--2---:R-:W-:-:S03]  /*7e70*/  FADD.FTZ R165, R157, R192 ;  /* 0x000000c09da57221 */ /* 0x004fc60000010000 */
[----:B------:R-:W0:Y:S01]  /*7e80*/  MUFU.EX2 R147, R147 ;  /* 0x0000009300937308 */ /* 0x000e220000000800 */
[----:B------:R-:W-:-:S01]  /*7e90*/  FFMA.FTZ R192, R2, R131, -R213 ;  /* 0x0000008302c07223 */ /* 0x000fc200000108d5 */
[----:B------:R-:W-:-:S04]  /*7ea0*/  @!P0 PRMT R7, RZ, 0x654, R7 ;  /* 0x00000654ff078816 */ /* 0x000fc80000000007 */
[----:B------:R1:W-:Y:S02]  /*7eb0*/  @!P0 SYNCS.ARRIVE.TRANS64.RED.A1T0 RZ, [R7+URZ], RZ ;  /* 0x000000ff07ff89a7 */ /* 0x0003e4000810043f */
[----:B------:R-:W2:Y:S01]  /*7ec0*/  MUFU.EX2 R190, R190 ;  /* 0x000000be00be7308 */ /* 0x000ea20000000800 */
[----:B---3--:R-:W-:-:S01]  /*7ed0*/  FADD.FTZ R8, R188, R165 ;  /* 0x000000a5bc087221 */ /* 0x008fc20000010000 */
[----:B------:R-:W-:-:S06]  /*7ee0*/  FADD.FTZ R165, R149, R194 ;  /* 0x000000c295a57221 */ /* 0x000fcc0000010000 */
[----:B------:R-:W3:Y:S01]  /*7ef0*/  MUFU.EX2 R122, R122 ;  /* 0x0000007a007a7308 */ /* 0x000ee20000000800 */
[----:B0-----:R-:W-:-:S01]  /*7f00*/  FADD.FTZ R131, R147, R8 ;  /* 0x0000000893837221 */ /* 0x001fc20000010000 */
[----:B------:R-:W-:-:S06]  /*7f10*/  FADD.FTZ R8, R120, R165 ;  /* 0x000000a578087221 */ /* 0x000fcc0000010000 */
[----:B------:R-:W0:Y:S01]  /*7f20*/  MUFU.EX2 R161, R161 ;  /* 0x000000a100a17308 */ /* 0x000e220000000800 */
[----:B--2---:R-:W-:-:S07]  /*7f30*/  FADD.FTZ R131, R190, R131 ;  /* 0x00000083be837221 */ /* 0x004fce0000010000 */
[----:B------:R-:W2:Y:S01]  /*7f40*/  MUFU.EX2 R126, R126 ;  /* 0x0000007e007e7308 */ /* 0x000ea20000000800 */
[----:B---3--:R-:W-:-:S01]  /*7f50*/  FADD.FTZ R194, R122, R131 ;  /* 0x000000837ac27221 */ /* 0x008fc20000010000 */
[----:B------:R-:W-:-:S04]  /*7f60*/  FADD.FTZ R131, R121, R8 ;  /* 0x0000000879837221 */ /* 0x000fc80000010000 */
[----:B------:R-:W-:Y:S02]  /*7f70*/  FADD.FTZ R8, R148, R131 ;  /* 0x0000008394087221 */ /* 0x000fe40000010000 */
[----:B------:R-:W3:Y:S01]  /*7f80*/  MUFU.EX2 R199, R199 ;  /* 0x000000c700c77308 */ /* 0x000ee20000000800 */
[----:B0-----:R-:W-:-:S01]  /*7f90*/  FADD.FTZ R165, R161, R194 ;  /* 0x000000c2a1a57221 */ /* 0x001fc20000010000 */
[----:B-1----:R-:W-:-:S04]  /*7fa0*/  FADD.FTZ R7, R125, R8 ;  /* 0x000000087d077221 */ /* 0x002fc80000010000 */
[----:B------:R-:W-:Y:S02]  /*7fb0*/  FADD.FTZ R8, R164, R7 ;  /* 0x00000007a4087221 */ /* 0x000fe40000010000 */
[----:B------:R-:W0:Y:S01]  /*7fc0*/  MUFU.EX2 R127, R127 ;  /* 0x0000007f007f7308 */ /* 0x000e220000000800 */
[----:B--2---:R-:W-:-:S07]  /*7fd0*/  FADD.FTZ R194, R126, R165 ;  /* 0x000000a57ec27221 */ /* 0x004fce0000010000 */
[----:B------:R-:W1:Y:S01]  /*7fe0*/  MUFU.EX2 R192, R192 ;  /* 0x000000c000c07308 */ /* 0x000e620000000800 */
[----:B---3--:R-:W-:-:S07]  /*7ff0*/  FADD.FTZ R194, R199, R194 ;  /* 0x000000c2c7c27221 */ /* 0x008fce0000010000 */
[----:B------:R2:W3:Y:S01]  /*8000*/  MUFU.EX2 R196, R15 ;  /* 0x0000000f00c47308 */ /* 0x0004e20000000800 */
[----:B0-----:R-:W-:-:S07]  /*8010*/  FADD.FTZ R7, R127, R194 ;  /* 0x000000c27f077221 */ /* 0x001fce0000010000 */
[----:B------:R-:W0:Y:S01]  /*8020*/  MUFU.EX2 R133, R133 ;  /* 0x0000008500857308 */ /* 0x000e220000000800 */
[----:B--2---:R-:W-:-:S01]  /*8030*/  FADD.FTZ R15, R129, R8 ;  /* 0x00000008810f7221 */ /* 0x004fc20000010000 */
[----:B-1----:R-:W-:-:S03]  /*8040*/  FADD.FTZ R7, R192, R7 ;  /* 0x00000007c0077221 */ /* 0x002fc60000010000 */
[----:B------:R-:W-:-:S03]  /*8050*/  FADD.FTZ R8, R132, R15 ;  /* 0x0000000f84087221 */ /* 0x000fc60000010000 */
[----:B------:R-:W1:Y:S01]  /*8060*/  MUFU.EX2 R137, R137 ;  /* 0x0000008900897308 */ /* 0x000e620000000800 */
[----:B---3--:R-:W-:-:S01]  /*8070*/  FADD.FTZ R7, R196, R7 ;  /* 0x00000007c4077221 */ /* 0x008fc20000010000 */
[----:B0-----:R-:W-:-:S03]  /*8080*/  FADD.FTZ R8, R133, R8 ;  /* 0x0000000885087221 */ /* 0x001fc60000010000 */
[----:B-1----:R-:W-:Y:S01]  /*8090*/  FADD.FTZ R7, R137, R7 ;  /* 0x0000000789077221 */ /* 0x002fe20000010000 */
[----:B------:R-:W-:Y:S06]  /*80a0*/  @!P1 BRA `(.L_x_5044) ;  /* 0x0000000000049947 */ /* 0x000fec0003800000 */
[----:B------:R-:W-:Y:S01]  /*80b0*/  BPT.TRAP 0x1 ;  /* 0x000000040000795c */ /* 0x000fe20000300000 */
.L_x_5044:
        /* <DEDUP_REMOVED lines=147> */
.L_x_5035:
        /* <DEDUP_REMOVED lines=8> */
.L_x_5056:
        /* <DEDUP_REMOVED lines=9> */
.L_x_5048:
[----:B------:R-:W-:Y:S01]  /*8b00*/  ULEA UR6, UR54, UR40, 0x3 ;  /* 0x0000002836067291 */ /* 0x000fe2000f8e183f */
[----:B------:R-:W-:-:S08]  /*8b10*/  SHF.L.U32 R0, R6, 0x1f, RZ ;  /* 0x0000001f06007819 */ /* 0x000fd000000006ff */
[----:B------:R0:W1:Y:S01]  /*8b20*/  SYNCS.PHASECHK.TRANS64.TRYWAIT P2, [UR6+0x33430], R0 ;  /* 0x03343000ff0075a7 */ /* 0x0000620008040146 */
[----:B------:R-:W-:Y:S05]  /*8b30*/  @!P1 BRA `(.L_x_5049) ;  /* 0x0000000000049947 */ /* 0x000fea0003800000 */
[----:B------:R-:W-:Y:S01]  /*8b40*/  BPT.TRAP 0x1 ;  /* 0x000000040000795c */ /* 0x000fe20000300000 */
.L_x_5049:
[----:B-1----:R-:W-:Y:S05]  /*8b50*/  @P2 BRA `(.L_x_5047) ;  /* 0x0000000000082947 */ /* 0x002fea0003800000 */
[----:B------:R-:W1:Y:S02]  /*8b60*/  SYNCS.PHASECHK.TRANS64.TRYWAIT P2, [UR6+0x33430], R0 ;  /* 0x03343000ff0075a7 */ /* 0x000e640008040146 */
[----:B-1----:R-:W-:Y:S05]  /*8b70*/  @!P2 BRA `(.L_x_5050) ;  /* 0x000000b00064a947 */ /* 0x002fea0003800000 */
.L_x_5047:
        /* <DEDUP_REMOVED lines=190> */
.L_x_5052:
[----:B------:R-:W-:Y:S01]  /*9760*/  ULEA UR6, UR43, UR40, 0x3 ;  /* 0x000000282b067291 */ /* 0x000fe2000f8e183f */
[----:B01----:R-:W-:-:S08]  /*9770*/  SHF.L.U32 R0, R12, 0x1f, RZ ;  /* 0x0000001f0c007819 */ /* 0x003fd000000006ff */
[----:B------:R0:W1:Y:S01]  /*9780*/  SYNCS.PHASECHK.TRANS64.TRYWAIT P2, [UR6+0x33450], R0 ;  /* 0x03345000ff0075a7 */ /* 0x0000620008040146 */
[----:B------:R-:W-:Y:S05]  /*9790*/  @!P1 BRA `(.L_x_5053) ;  /* 0x0000000000049947 */ /* 0x000fea0003800000 */
[----:B------:R-:W-:Y:S01]  /*97a0*/  BPT.TRAP 0x1 ;  /* 0x000000040000795c */ /* 0x000fe20000300000 */
.L_x_5053:
[----:B-1----:R-:W-:Y:S05]  /*97b0*/  @P2 BRA `(.L_x_5051) ;  /* 0x0000000000082947 */ /* 0x002fea0003800000 */
[----:B------:R-:W1:Y:S02]  /*97c0*/  SYNCS.PHASECHK.TRANS64.TRYWAIT P2, [UR6+0x33450], R0 ;  /* 0x03345000ff0075a7 */ /* 0x000e640008040146 */
[----:B-1----:R-:W-:Y:S05]  /*97d0*/  @!P2 BRA `(.L_x_5054) ;  /* 0x000000a40064a947 */ /* 0x002fea0003800000 */
.L_x_5051:
        /* <DEDUP_REMOVED lines=15> */
[----:B------:R-:W-:Y:S01]  /*98d0*/  FMNMX.FTZ R15, R191, R12, !PT ;  /* 0x0000000cbf0f7209 */ /* 0x000fe20007810000 */
[----:B------:R-:W-:Y:S01]  /*98e0*/  UIADD3 UR10, UR6, 0x180, URZ ;  /* 0x00000180060a7890 */ /* 0x000fe2000fffe03f */
[----:B------:R-:W-:Y:S02]  /*98f0*/  FMNMX.FTZ R0, R192, R3, !PT ;  /* 0x00000003c0007209 */ /* 0x000fe40007810000 */
[----:B------:R-:W-:Y:S02]  /*9900*/  FMNMX.FTZ R12, R194, R15, !PT ;  /* 0x0000000fc20c7209 */ /* 0x000fe40007810000 */
[----:B------:R-:W-:Y:S01]  /*9910*/  QGMMA.64x192x32.F32.E4M3.E4M3 R24, R216, gdesc[UR4], R24, gsb0 ;  /* 0x02e00004d8187df3 */ /* 0x000fe20008000818 */
        /* <DEDUP_REMOVED lines=83> */
[----:B------:R-:W-:Y:S02]  /*9e50*/  WARPGROUP.DEPBAR.LE gsb0, 0x0 ;  /* 0x00008000000079c5 */ /* 0x000fe40000010000 */
[----:B------:R-:W-:Y:S01]  /*9e60*/  WARPGROUP.ARRIVE ;  /* 0x00000000000079c5 */ /* 0x000fe20000000000 */
[C-C-:B------:R-:W-:Y:S01]  /*9e70*/  FFMA.FTZ R168, R2.reuse, R172, -R15.reuse ;  /* 0x000000ac02a87223 */ /* 0x140fe2000001080f */
[----:B------:R-:W-:-:S01]  /*9e80*/  FFMA.FTZ R21, R2, R185, -R15 ;  /* 0x000000b902157223 */ /* 0x000fc2000001080f */
[C-C-:B------:R-:W-:Y:S01]  /*9e90*/  FFMA.FTZ R184, R2.reuse, R189, -R15.reuse ;  /* 0x000000bd02b87223 */ /* 0x140fe2000001080f */
[----:B------:R-:W-:-:S01]  /*9ea0*/  FFMA.FTZ R172, R2, R176, -R15 ;  /* 0x000000b002ac7223 */ /* 0x000fc2000001080f */
[C-C-:B------:R-:W-:Y:S01]  /*9eb0*/  FFMA.FTZ R14, R2.reuse, R188, -R15.reuse ;  /* 0x000000bc020e7223 */ /* 0x140fe2000001080f */
        /* <DEDUP_REMOVED lines=37> */
[----:B------:R-:W-:Y:S01]  /*a110*/  FMUL.FTZ R23, R2, R23 ;  /* 0x0000001702177220 */ /* 0x000fe20000410000 */
[----:B------:R-:W-:Y:S01]  /*a120*/  MUFU.EX2 R12, R12 ;  /* 0x0000000c000c7308 */ /* 0x000fe20000000800 */
[----:B------:R-:W-:-:S02]  /*a130*/  IMAD.U32 R192, RZ, RZ, UR54 ;  /* 0x00000036ffc07e24 */ /* 0x000fc4000f8e00ff */
        /* <DEDUP_REMOVED lines=39> */
[----:B------:R-:W-:Y:S01]  /*a3b0*/  @!P0 LEA R192, R192, UR40, 0x3 ;  /* 0x00000028c0c08c11 */ /* 0x000fe2000f8e18ff */
[----:B------:R-:W-:-:S06]  /*a3c0*/  FFMA.FTZ R134, R2, R134, -R133 ;  /* 0x0000008602867223 */ /* 0x000fcc0000010885 */
        /* <DEDUP_REMOVED lines=16> */
[----:B------:R-:W-:Y:S01]  /*a4d0*/  WARPGROUP.ARRIVE ;  /* 0x00000000000079c5 */ /* 0x000fe20000000000 */
[----:B------:R-:W-:-:S04]  /*a4e0*/  FADD.FTZ R213, -R0, R11 ;  /* 0x0000000b00d57221 */ /* 0x000fc80000010100 */
[----:B------:R-:W-:Y:S01]  /*a4f0*/  MUFU.EX2 R175, R175 ;  /* 0x000000af00af7308 */ /* 0x000fe20000000800 */
[----:B------:R-:W-:Y:S01]  /*a500*/  FMUL.FTZ R10, R2, R213 ;  /* 0x000000d5020a7220 */ /* 0x000fe20000410000 */
[----:B------:R-:W-:Y:S01]  /*a510*/  QGMMA.64x192x32.F32.E4M3.E4M3 R24, R208, gdesc[UR8], R24, gsb0 ;  /* 0x02e00008d0187df3 */ /* 0x000fe20008000818 */
[----:B------:R-:W-:Y:S01]  /*a520*/  UIADD3 UR10, UR6, 0x480, URZ ;  /* 0x00000480060a7890 */ /* 0x000fe2000fffe03f */
[----:B------:R-:W-:-:S04]  /*a530*/  UMOV UR11, 0xc0000010 ;  /* 0xc0000010000b7882 */ /* 0x000fc80000000000 */
[----:B------:R-:W0:Y:S01]  /*a540*/  MUFU.EX2 R11, R23 ;  /* 0x00000017000b7308 */ /* 0x000e220000000800 */
[----:B------:R-:W-:-:S07]  /*a550*/  UIADD3 UR6, UR6, 0x600, URZ ;  /* 0x0000060006067890 */ /* 0x000fce000fffe03f */
[----:B------:R-:W1:Y:S08]  /*a560*/  MUFU.EX2 R10, R10 ;  /* 0x0000000a000a7308 */ /* 0x000e700000000800 */
[----:B------:R2:W-:Y:S01]  /*a570*/  MUFU.EX2 R23, R184 ;  /* 0x000000b800177308 */ /* 0x0005e20000000800 */
[----:B0-----:R-:W-:-:S04]  /*a580*/  FFMA.FTZ R8, R11, R8, R12 ;  /* 0x000000080b087223 */ /* 0x001fc8000001000c */
[----:B------:R-:W-:-:S03]  /*a590*/  FADD.FTZ R197, R21, R8 ;  /* 0x0000000815c57221 */ /* 0x000fc60000010000 */
[----:B------:R-:W-:Y:S01]  /*a5a0*/  MUFU.EX2 R172, R172 ;  /* 0x000000ac00ac7308 */ /* 0x000fe20000000800 */
[----:B--2---:R-:W-:-:S01]  /*a5b0*/  FFMA.FTZ R184, R2, R190, -R133 ;  /* 0x000000be02b87223 */ /* 0x004fc20000010885 */
[----:B-1----:R-:W-:Y:S01]  /*a5c0*/  FFMA.FTZ R7, R10, R7, R193 ;  /* 0x000000070a077223 */ /* 0x002fe200000100c1 */
[----:B------:R-:W-:-:S03]  /*a5d0*/  FADD.FTZ R8, R14, R197 ;  /* 0x000000c50e087221 */ /* 0x000fc60000010000 */
[----:B------:R-:W-:Y:S02]  /*a5e0*/  FADD.FTZ R7, R180, R7 ;  /* 0x00000007b4077221 */ /* 0x000fe40000010000 */
[----:B------:R-:W0:Y:S08]  /*a5f0*/  MUFU.EX2 R184, R184 ;  /* 0x000000b800b87308 */ /* 0x000e300000000800 */
[----:B------:R-:W1:Y:S08]  /*a600*/  MUFU.EX2 R178, R178 ;  /* 0x000000b200b27308 */ /* 0x000e700000000800 */
[----:B------:R-:W2:Y:S01]  /*a610*/  MUFU.EX2 R177, R177 ;  /* 0x000000b100b17308 */ /* 0x000ea20000000800 */
[----:B0-----:R-:W-:-:S01]  /*a620*/  FADD.FTZ R190, R184, R7 ;  /* 0x00000007b8be7221 */ /* 0x001fc20000010000 */
[----:B------:R-:W-:-:S03]  /*a630*/  FADD.FTZ R7, R23, R8 ;  /* 0x0000000817077221 */ /* 0x000fc60000010000 */
[----:B------:R-:W-:Y:S01]  /*a640*/  FADD.FTZ R197, R187, R190 ;  /* 0x000000bebbc57221 */ /* 0x000fe20000010000 */
[----:B------:R-:W-:-:S02]  /*a650*/  FADD.FTZ R8, R16, R7 ;  /* 0x0000000710087221 */ /* 0x000fc40000010000 */
[----:B------:R-:W0:Y:S01]  /*a660*/  MUFU.EX2 R179, R179 ;  /* 0x000000b300b37308 */ /* 0x000e220000000800 */
        /* <DEDUP_REMOVED lines=13> */
[----:B------:R-:W-:-:S02]  /*a740*/  FADD.FTZ R8, R168, R7 ;  /* 0x00000007a8087221 */ /* 0x000fc40000010000 */
[----:B------:R-:W5:Y:S01]  /*a750*/  MUFU.EX2 R181, R181 ;  /* 0x000000b500b57308 */ /* 0x000f620000000800 */
[----:B------:R-:W-:-:S01]  /*a760*/  FADD.FTZ R190, R174, R197 ;  /* 0x000000c5aebe7221 */ /* 0x000fc20000010000 */
[----:B------:R-:W-:-:S03]  /*a770*/  FADD.FTZ R7, R173, R8 ;  /* 0x00000008ad077221 */ /* 0x000fc60000010000 */
[----:B------:R-:W-:Y:S01]  /*a780*/  FADD.FTZ R197, R175, R190 ;  /* 0x000000beafc57221 */ /* 0x000fe20000010000 */
[----:B------:R-:W-:-:S02]  /*a790*/  FADD.FTZ R8, R172, R7 ;  /* 0x00000007ac087221 */ /* 0x000fc40000010000 */
[----:B------:R-:W5:Y:S01]  /*a7a0*/  MUFU.EX2 R183, R183 ;  /* 0x000000b700b77308 */ /* 0x000f620000000800 */
[----:B-1----:R-:W-:-:S01]  /*a7b0*/  FADD.FTZ R190, R178, R197 ;  /* 0x000000c5b2be7221 */ /* 0x002fc20000010000 */
[----:B--2---:R-:W-:-:S03]  /*a7c0*/  FADD.FTZ R7, R177, R8 ;  /* 0x00000008b1077221 */ /* 0x004fc60000010000 */
[----:B0-----:R-:W-:Y:S01]  /*a7d0*/  FADD.FTZ R197, R179, R190 ;  /* 0x000000beb3c57221 */ /* 0x001fe20000010000 */
[----:B---3--:R-:W-:-:S02]  /*a7e0*/  FADD.FTZ R8, R176, R7 ;  /* 0x00000007b0087221 */ /* 0x008fc40000010000 */
[----:B------:R-:W0:Y:S01]  /*a7f0*/  MUFU.EX2 R152, R152 ;  /* 0x0000009800987308 */ /* 0x000e220000000800 */
[----:B----4-:R-:W-:-:S01]  /*a800*/  FADD.FTZ R190, R182, R197 ;  /* 0x000000c5b6be7221 */ /* 0x010fc20000010000 */
[----:B-----5:R-:W-:-:S06]  /*a810*/  FADD.FTZ R7, R181, R8 ;  /* 0x00000008b5077221 */ /* 0x020fcc0000010000 */
[----:B------:R-:W1:Y:S01]  /*a820*/  MUFU.EX2 R154, R154 ;  /* 0x0000009a009a7308 */ /* 0x000e620000000800 */
[----:B------:R-:W-:-:S07]  /*a830*/  FADD.FTZ R197, R183, R190 ;  /* 0x000000beb7c57221 */ /* 0x000fce0000010000 */
        /* <DEDUP_REMOVED lines=28> */
[----:B------:R-:W-:Y:S06]  /*aa00*/  QGMMA.64x192x32.F32.E4M3.E4M3 R24, R204, gdesc[UR8], R24, gsb0 ;  /* 0x02e00008cc187df3 */ /* 0x000fec0008000818 */
        /* <DEDUP_REMOVED lines=35> */
[----:B-1----:R-:W-:-:S01]  /*ac40*/  FADD.FTZ R8, R148, R7 ;  /* 0x0000000794087221 */ /* 0x002fc20000010000 */
[----:B------:R-:W-:-:S05]  /*ac50*/  @!P0 VIADD R7, R192, 0x33440 ;  /* 0x00033440c0078836 */ /* 0x000fca0000000000 */
[----:B------:R-:W-:Y:S01]  /*ac60*/  @!P0 PRMT R7, RZ, 0x654, R7 ;  /* 0x00000654ff078816 */ /* 0x000fe20000000007 */
        /* <DEDUP_REMOVED lines=44> */
.L_x_5055:
[----:B------:R-:W-:Y:S01]  /*af30*/  ULEA UR6, UR43, UR40, 0x3 ;  /* 0x000000282b067291 */ /* 0x000fe2000f8e183f */
[----:B------:R-:W-:Y:S01]  /*af40*/  ISETP.GT.AND P2, PT, R13, R18, PT ;  /* 0x000000120d00720c */ /* 0x000fe20003f44270 */
[-C--:B------:R-:W-:Y:S01]  /*af50*/  FMUL.FTZ R24, R24, R11.reuse ;  /* 0x0000000b18187220 */ /* 0x080fe20000410000 */
        /* <DEDUP_REMOVED lines=144> */
.L_x_5046:
[----:B------:R-:W-:Y:S06]  /*b860*/  BAR.ARV 0x8, 0x180 ;  /* 0x0206000000007b1d */ /* 0x000fec0000002000 */
[----:B------:R-:W-:Y:S05]  /*b870*/  @!P1 BRA `(.L_x_5057) ;  /* 0x0000000000049947 */ /* 0x000fea0003800000 */
[----:B------:R-:W-:Y:S01]  /*b880*/  BPT.TRAP 0x1 ;  /* 0x000000040000795c */ /* 0x000fe20000300000 */
.L_x_5057:
[----:B------:R-:W-:Y:S01]  /*b890*/  ULEA UR5, UR54, UR40, 0x3 ;  /* 0x0000002836057291 */ /* 0x000fe2000f8e183f */
[----:B------:R-:W-:-:S08]  /*b8a0*/  SHF.L.U32 R6, R6, 0x1f, RZ ;  /* 0x0000001f06067819 */ /* 0x000fd000000006ff */
[----:B------:R0:W1:Y:S01]  /*b8b0*/  SYNCS.PHASECHK.TRANS64.TRYWAIT P0, [UR5+0x33450], R6 ;  /* 0x03345006ff0075a7 */ /* 0x0000620008000145 */
[----:B------:R-:W-:Y:S05]  /*b8c0*/  @!P1 BRA `(.L_x_5058) ;  /* 0x0000000000049947 */ /* 0x000fea0003800000 */
[----:B------:R-:W-:Y:S01]  /*b8d0*/  BPT.TRAP 0x1 ;  /* 0x000000040000795c */ /* 0x000fe20000300000 */
.L_x_5058:
[----:B-1----:R-:W-:Y:S05]  /*b8e0*/  @P0 BRA `(.L_x_5059) ;  /* 0x0000000000080947 */ /* 0x002fea0003800000 */
[----:B------:R-:W1:Y:S02]  /*b8f0*/  SYNCS.PHASECHK.TRANS64.TRYWAIT P0, [UR5+0x33450], R6 ;  /* 0x03345006ff0075a7 */ /* 0x000e640008000145 */
[----:B-1----:R-:W-:Y:S05]  /*b900*/  @!P0 BRA `(.L_x_5060) ;  /* 0x0000008400308947 */ /* 0x002fea0003800000 */
.L_x_5059:
[----:B------:R-:W-:Y:S01]  /*b910*/  UIADD3 UR40, UR40, 0x200, URZ ;  /* 0x0000020028287890 */ /* 0x000fe2000fffe03f */
[----:B------:R-:W-:Y:S01]  /*b920*/  WARPGROUP.ARRIVE ;  /* 0x00000000000079c5 */ /* 0x000fe20000000000 */
[----:B------:R-:W-:Y:S01]  /*b930*/  UMOV UR55, 0xc0000010 ;  /* 0xc000001000377882 */ /* 0x000fe20000000000 */
[----:B------:R-:W-:Y:S01]  /*b940*/  UMOV UR7, 0xc0000010 ;  /* 0xc000001000077882 */ /* 0x000fe20000000000 */
[----:B------:R-:W-:Y:S01]  /*b950*/  USHF.R.U32.HI UR40, URZ, 0x4, UR40 ;  /* 0x000000043f287899 */ /* 0x000fe20008011628 */
[----:B------:R-:W2:Y:S03]  /*b960*/  LDC.64 R10, c[0x0][0x9a0] ;  /* 0x00026800ff0a7b82 */ /* 0x000ea60000000a00 */
[----:B------:R-:W-:-:S04]  /*b970*/  ULOP3.LUT UR40, UR40, 0x3fff, URZ, 0xc0, !UPT ;  /* 0x00003fff28287892 */ /* 0x000fc8000f8ec03f */
[----:B------:R-:W-:-:S04]  /*b980*/  ULOP3.LUT UR40, UR40, 0x10000, URZ, 0xfc, !UPT ;  /* 0x0001000028287892 */ /* 0x000fc8000f8efc3f */
[----:B------:R-:W-:-:S04]  /*b990*/  UIMAD UR54, UR54, 0x780, UR40 ;  /* 0x00000780363678a4 */ /* 0x000fc8000f8e0228 */
[----:B------:R-:W-:-:S05]  /*b9a0*/  UIADD3 UR4, UR54, 0x180, URZ ;  /* 0x0000018036047890 */ /* 0x000fca000fffe03f */
[----:B------:R-:W-:Y:S02]  /*b9b0*/  QGMMA.64x192x32.F32.E4M3.E4M3 R24, R216, gdesc[UR52], R24, gsb0 ;  /* 0x02e00034d8187df3 */ /* 0x000fe40008000818 */
[----:B------:R-:W-:Y:S01]  /*b9c0*/  UMOV UR6, UR4 ;  /* 0x0000000400067c82 */ /* 0x000fe20008000000 */
[----:B------:R-:W-:Y:S01]  /*b9d0*/  UIADD3 UR4, UR54, 0x300, URZ ;  /* 0x0000030036047890 */ /* 0x000fe2000fffe03f */
[----:B--2---:R-:W-:-:S04]  /*b9e0*/  ISETP.NE.U32.AND P0, PT, R10, RZ, PT ;  /* 0x000000ff0a00720c */ /* 0x004fc80003f05070 */
[----:B------:R-:W-:-:S13]  /*b9f0*/  ISETP.NE.AND.EX P0, PT, R11, RZ, PT, P0 ;  /* 0x000000ff0b00720c */ /* 0x000fda0003f05300 */
[----:B------:R-:W2:Y:S08]  /*ba00*/  @P0 LDC.64 R12, c[0x0][0x9c8] ;  /* 0x00027200ff0c0b82 */ /* 0x000eb00000000a00 */
[----:B------:R-:W0:Y:S01]  /*ba10*/  @P0 LDC.64 R14, c[0x0][0x9d0] ;  /* 0x00027400ff0e0b82 */ /* 0x000e220000000a00 */
[----:B--2---:R-:W-:-:S04]  /*ba20*/  @P0 IMAD R4, R12, UR37, RZ ;  /* 0x000000250c040c24 */ /* 0x004fc8000f8e02ff */
[----:B------:R-:W-:Y:S01]  /*ba30*/  @P0 IMAD R9, R13, UR36, R4 ;  /* 0x000000240d090c24 */ /* 0x000fe2000f8e0204 */
[----:B------:R-:W-:Y:S01]  /*ba40*/  @P0 SHF.R.S32.HI R13, RZ, 0x1f, R17 ;  /* 0x0000001fff0d0819 */ /* 0x000fe20000011411 */
[----:B-1----:R-:W-:-:S04]  /*ba50*/  @P0 IMAD.WIDE.U32 R4, R12, UR36, RZ ;  /* 0x000000240c040c25 */ /* 0x002fc8000f8e00ff */
[-C--:B0-----:R-:W-:Y:S02]  /*ba60*/  @P0 IMAD R6, R13, R14.reuse, RZ ;  /* 0x0000000e0d060224 */ /* 0x081fe400078e02ff */
        /* <DEDUP_REMOVED lines=11> */
[----:B------:R-:W-:Y:S01]  /*bb20*/  UMOV UR6, UR4 ;  /* 0x0000000400067c82 */ /* 0x000fe20008000000 */
[----:B------:R-:W-:Y:S01]  /*bb30*/  UMOV UR7, 0xc0000010 ;  /* 0xc000001000077882 */ /* 0x000fe20000000000 */
[----:B------:R-:W-:Y:S01]  /*bb40*/  UIADD3 UR4, UR54, 0x480, URZ ;  /* 0x0000048036047890 */ /* 0x000fe2000fffe03f */
[----:B------:R-:W-:Y:S02]  /*bb50*/  WARPGROUP.DEPBAR.LE gsb0, 0x0 ;  /* 0x00008000000079c5 */ /* 0x000fe40000010000 */
[----:B------:R-:W-:-:S14]  /*bb60*/  WARPGROUP.ARRIVE ;  /* 0x00000000000079c5 */ /* 0x000fdc0000000000 */
[----:B------:R-:W-:Y:S01]  /*bb70*/  QGMMA.64x192x32.F32.E4M3.E4M3 R24, R208, gdesc[UR4], R24, gsb0 ;  /* 0x02e00004d0187df3 */ /* 0x000fe20008000818 */
[----:B------:R-:W-:Y:S01]  /*bb80*/  UMOV UR6, UR4 ;  /* 0x0000000400067c82 */ /* 0x000fe20008000000 */
[----:B------:R-:W-:Y:S01]  /*bb90*/  UMOV UR7, 0xc0000010 ;  /* 0xc000001000077882 */ /* 0x000fe20000000000 */
[----:B------:R-:W-:Y:S01]  /*bba0*/  UIADD3 UR54, UR54, 0x600, URZ ;  /* 0x0000060036367890 */ /* 0x000fe2000fffe03f */
[----:B------:R-:W-:Y:S01]  /*bbb0*/  UMOV UR55, 0xc0000010 ;  /* 0xc000001000377882 */ /* 0x000fe20000000000 */
[----:B------:R-:W1:Y:S04]  /*bbc0*/  SHFL.BFLY PT, R5, R8, 0x2, 0x1f ;  /* 0x0c401f0008057f89 */ /* 0x000e6800000e0000 */
[----:B------:R-:W3:Y:S01]  /*bbd0*/  SHFL.BFLY PT, R12, R7, 0x2, 0x1f ;  /* 0x0c401f00070c7f89 */ /* 0x000ee200000e0000 */
[----:B------:R-:W-:-:S02]  /*bbe0*/  WARPGROUP.DEPBAR.LE gsb0, 0x0 ;  /* 0x00008000000079c5 */ /* 0x000fc40000010000 */
[----:B------:R-:W-:-:S08]  /*bbf0*/  WARPGROUP.ARRIVE ;  /* 0x00000000000079c5 */ /* 0x000fd00000000000 */
[----:B------:R-:W-:Y:S01]  /*bc00*/  QGMMA.64x192x32.F32.E4M3.E4M3 R24, R204, gdesc[UR4], R24, gsb0 ;  /* 0x02e00004cc187df3 */ /* 0x000fe20008000818 */
[----:B-1----:R-:W-:Y:S01]  /*bc10*/  FADD.FTZ R5, R5, R8 ;  /* 0x0000000805057221 */ /* 0x002fe20000010000 */
[----:B---3--:R-:W-:-:S04]  /*bc20*/  FADD.FTZ R12, R12, R7 ;  /* 0x000000070c0c7221 */ /* 0x008fc80000010000 */
[----:B------:R-:W1:Y:S04]  /*bc30*/  SHFL.BFLY PT, R4, R5, 0x1, 0x1f ;  /* 0x0c201f0005047f89 */ /* 0x000e6800000e0000 */
[----:B------:R-:W3:Y:S01]  /*bc40*/  SHFL.BFLY PT, R9, R12, 0x1, 0x1f ;  /* 0x0c201f000c097f89 */ /* 0x000ee200000e0000 */
[----:B-1----:R-:W-:Y:S01]  /*bc50*/  FADD.FTZ R13, R5, R4 ;  /* 0x00000004050d7221 */ /* 0x002fe20000010000 */
[----:B---3--:R-:W-:-:S04]  /*bc60*/  FADD.FTZ R14, R12, R9 ;  /* 0x000000090c0e7221 */ /* 0x008fc80000010000 */
[C---:B------:R-:W-:Y:S01]  /*bc70*/  FSETP.NE.FTZ.AND P0, PT, R13.reuse, RZ, PT ;  /* 0x000000ff0d00720b */ /* 0x040fe20003f15000 */
[----:B------:R-:W-:Y:S01]  /*bc80*/  FMUL.FTZ R15, R13, 0.00390625 ;  /* 0x3b8000000d0f7820 */ /* 0x000fe20000410000 */
[----:B0-----:R-:W-:Y:S01]  /*bc90*/  FMUL.FTZ R10, R14, 0.00390625 ;  /* 0x3b8000000e0a7820 */ /* 0x001fe20000410000 */
[----:B------:R-:W-:-:S03]  /*bca0*/  IMAD.MOV.U32 R9, RZ, RZ, RZ ;  /* 0x000000ffff097224 */ /* 0x000fc600078e00ff */
        /* <DEDUP_REMOVED lines=16> */
[----:B--2---:R-:W-:Y:S01]  /*bdb0*/  FMUL.FTZ R9, R9, R6 ;  /* 0x0000000609097220 */ /* 0x004fe20000410000 */
[----:B------:R-:W-:Y:S02]  /*bdc0*/  IMAD.MOV.U32 R5, RZ, RZ, -0x800000 ;  /* 0xff800000ff057424 */ /* 0x000fe400078e00ff */
[----:B------:R-:W-:Y:S01]  /*bdd0*/  @P3 FFMA.FTZ R4, R2, R0, R13 ;  /* 0x0000000002043223 */ /* 0x000fe2000001000d */
[----:B------:R-:W-:Y:S01]  /*bde0*/  @P2 FFMA.FTZ R5, R8, R3, R7 ;  /* 0x0000000308052223 */ /* 0x000fe20000010007 */
[----:B---3--:R-:W-:Y:S01]  /*bdf0*/  FMUL.FTZ R2, R11, R6 ;  /* 0x000000060b027220 */ /* 0x008fe20000410000 */
[----:B------:R-:W-:-:S02]  /*be00*/  WARPGROUP.DEPBAR.LE gsb0, 0x0 ;  /* 0x00008000000079c5 */ /* 0x000fc40000010000 */
[----:B------:R-:W-:Y:S05]  /*be10*/  @!P1 BRA `(.L_x_5061) ;  /* 0x0000000000049947 */ /* 0x000fea0003800000 */
[----:B------:R-:W-:Y:S01]  /*be20*/  BPT.TRAP 0x1 ;  /* 0x000000040000795c */ /* 0x000fe20000300000 */
.L_x_5061:
        /* <DEDUP_REMOVED lines=100> */
.L_x_5028:
[----:B------:R-:W-:Y:S05]  /*c470*/  @P0 BRA `(.L_x_5062) ;  /* 0x0000002c00540947 */ /* 0x000fea0003800000 */
[----:B------:R-:W0:Y:S01]  /*c480*/  S2R R23, SR_TID.X ;  /* 0x0000000000177919 */ /* 0x000e220000002100 */
[----:B------:R-:W-:Y:S01]  /*c490*/  ULDC.64 UR4, c[0x4][0xe0] ;  /* 0x0100380000047ab9 */ /* 0x000fe20000000a00 */
[----:B------:R-:W-:Y:S01]  /*c4a0*/  ULDC.64 UR6, c[0x0][0xb38] ;  /* 0x0002ce0000067ab9 */ /* 0x000fe20000000a00 */
[----:B------:R-:W1:Y:S01]  /*c4b0*/  LDC R129, c[0x0][0xbe8] ;  /* 0x0002fa00ff817b82 */ /* 0x000e620000000800 */
        /* <DEDUP_REMOVED lines=10> */
[----:B-1----:R-:W-:Y:S01]  /*c560*/  ISETP.NE.AND P2, PT, R129, 0x1, PT ;  /* 0x000000018100780c */ /* 0x002fe20003f45270 */
[----:B------:R-:W-:Y:S01]  /*c570*/  BSSY B0, `(.L_x_5063) ;  /* 0x000021b000007945 */ /* 0x000fe20003800000 */
[----:B------:R-:W-:-:S04]  /*c580*/  ISETP.EQ.OR P0, PT, R8, 0x3, !P0 ;  /* 0x000000030800780c */ /* 0x000fc80004702670 */
[----:B------:R-:W-:Y:S02]  /*c590*/  SEL R16, R13, R6, P0 ;  /* 0x000000060d107207 */ /* 0x000fe40000000000 */
[----:B0-----:R-:W-:Y:S02]  /*c5a0*/  SHF.R.S32.HI R2, RZ, 0x1f, R23 ;  /* 0x0000001fff027819 */ /* 0x001fe40000011417 */
[----:B------:R-:W-:Y:S02]  /*c5b0*/  SEL R13, R6, R13, P0 ;  /* 0x0000000d060d7207 */ /* 0x000fe40000000000 */
[----:B------:R-:W-:Y:S02]  /*c5c0*/  LEA.HI R3, R2, R23, RZ, 0x7 ;  /* 0x0000001702037211 */ /* 0x000fe400078f38ff */
[----:B------:R-:W-:Y:S02]  /*c5d0*/  SEL R158, R72, R73, P0 ;  /* 0x00000049489e7207 */ /* 0x000fe40000000000 */
[----:B------:R-:W-:-:S02]  /*c5e0*/  LOP3.LUT R6, R3, 0xffffff80, RZ, 0xc0, !PT ;  /* 0xffffff8003067812 */ /* 0x000fc400078ec0ff */
[----:B------:R-:W-:Y:S02]  /*c5f0*/  SEL R27, R73, R72, P0 ;  /* 0x00000048491b7207 */ /* 0x000fe40000000000 */
[----:B------:R-:W-:Y:S01]  /*c600*/  SEL R102, R21, R50, P0 ;  /* 0x0000003215667207 */ /* 0x000fe20000000000 */
[----:B------:R-:W-:Y:S01]  /*c610*/  IMAD.IADD R72, R23, 0x1, -R6 ;  /* 0x0000000117487824 */ /* 0x000fe200078e0a06 */
[----:B------:R-:W-:Y:S02]  /*c620*/  SEL R46, R50, R21, P0 ;  /* 0x00000015322e7207 */ /* 0x000fe40000000000 */
[----:B------:R-:W-:Y:S02]  /*c630*/  SEL R22, R15, R14, P0 ;  /* 0x0000000e0f167207 */ /* 0x000fe40000000000 */
[----:B------:R-:W-:Y:S02]  /*c640*/  SHF.R.S32.HI R21, RZ, 0x1f, R72 ;  /* 0x0000001fff157819 */ /* 0x000fe40000011448 */
[----:B------:R-:W-:-:S02]  /*c650*/  SEL R15, R14, R15, P0 ;  /* 0x0000000f0e0f7207 */ /* 0x000fc40000000000 */
[----:B------:R-:W-:Y:S02]  /*c660*/  SEL R36, R20, R41, P0 ;  /* 0x0000002914247207 */ /* 0x000fe40000000000 */
[----:B------:R-:W-:Y:S02]  /*c670*/  SEL R14, R41, R20, P0 ;  /* 0x00000014290e7207 */ /* 0x000fe40000000000 */
[----:B------:R-:W-:Y:S02]  /*c680*/  LEA.HI R41, R21, R72, RZ, 0x2 ;  /* 0x0000004815297211 */ /* 0x000fe400078f10ff */
        /* <DEDUP_REMOVED lines=14> */
[--C-:B------:R-:W-:Y:S01]  /*c770*/  SHF.R.S32.HI R2, RZ, 0x2, R41.reuse ;  /* 0x00000002ff027819 */ /* 0x100fe20000011429 */
[----:B------:R-:W0:Y:S01]  /*c780*/  S2R R39, SR_CTAID.X ;  /* 0x0000000000277919 */ /* 0x000e220000002500 */
[----:B------:R-:W-:-:S02]  /*c790*/  SHF.R.S32.HI R7, RZ, 0x1f, R41 ;  /* 0x0000001fff077819 */ /* 0x000fc40000011429 */
        /* <DEDUP_REMOVED lines=9> */
[----:B------:R-:W-:Y:S02]  /*c830*/  LOP3.LUT R52, R37, 0xfffffffc, RZ, 0xc0, !PT ;  /* 0xfffffffc25347812 */ /* 0x000fe400078ec0ff */
[----:B------:R-:W-:Y:S02]  /*c840*/  LEA.HI R3, R7, R2, RZ, 0x3 ;  /* 0x0000000207037211 */ /* 0x000fe400078f18ff */
[----:B------:R-:W-:Y:S01]  /*c850*/  SHF.R.S32.HI R7, RZ, 0x1f, R17 ;  /* 0x0000001fff077819 */ /* 0x000fe20000011411 */
[----:B------:R-:W-:Y:S01]  /*c860*/  IMAD.IADD R51, R23, 0x1, -R52 ;  /* 0x0000000117337824 */ /* 0x000fe200078e0a34 */
[----:B------:R-:W-:-:S02]  /*c870*/  LOP3.LUT R0, R0, 0x3fffffe, RZ, 0xc0, !PT ;  /* 0x03fffffe00007812 */ /* 0x000fc400078ec0ff */
[----:B------:R-:W-:Y:S01]  /*c880*/  SEL R174, R44, R29, P0 ;  /* 0x0000001d2cae7207 */ /* 0x000fe20000000000 */
[----:B------:R-:W-:Y:S01]  /*c890*/  IMAD R52, R7, UR4, RZ ;  /* 0x0000000407347c24 */ /* 0x000fe2000f8e02ff */
[----:B------:R-:W-:Y:S01]  /*c8a0*/  SEL R19, R29, R44, P0 ;  /* 0x0000002c1d137207 */ /* 0x000fe20000000000 */
[----:B------:R-:W-:Y:S01]  /*c8b0*/  IMAD.IADD R0, R6, 0x1, -R0 ;  /* 0x0000000106007824 */ /* 0x000fe200078e0a00 */
[----:B------:R-:W-:Y:S01]  /*c8c0*/  LOP3.LUT R3, R3, 0xfffffff8, RZ, 0xc0, !PT ;  /* 0xfffffff803037812 */ /* 0x000fe200078ec0ff */
[----:B------:R-:W-:Y:S01]  /*c8d0*/  IMAD R23, R17, UR5, R52 ;  /* 0x0000000511177c24 */ /* 0x000fe2000f8e0234 */
[----:B------:R-:W-:Y:S01]  /*c8e0*/  LEA.HI R21, R21, R72, RZ, 0x5 ;  /* 0x0000004815157211 */ /* 0x000fe200078f28ff */
[----:B------:R-:W-:Y:S01]  /*c8f0*/  IMAD R52, R7, UR6, RZ ;  /* 0x0000000607347c24 */ /* 0x000fe2000f8e02ff */
[----:B------:R-:W-:Y:S01]  /*c900*/  SEL R144, R108, R109, P0 ;  /* 0x0000006d6c907207 */ /* 0x000fe20000000000 */
[----:B------:R-:W-:Y:S01]  /*c910*/  IMAD.IADD R6, R2, 0x1, -R3 ;  /* 0x0000000102067824 */ /* 0x000fe200078e0a03 */
[----:B------:R-:W-:Y:S01]  /*c920*/  SEL R44, R109, R108, P0 ;  /* 0x0000006c6d2c7207 */ /* 0x000fe20000000000 */
[C---:B------:R-:W-:Y:S01]  /*c930*/  IMAD R37, R17.reuse, UR7, R52 ;  /* 0x0000000711257c24 */ /* 0x040fe2000f8e0234 */
[----:B------:R-:W-:Y:S01]  /*c940*/  SEL R172, R24, R53, P0 ;  /* 0x0000003518ac7207 */ /* 0x000fe20000000000 */
[----:B------:R-:W-:Y:S01]  /*c950*/  IMAD.WIDE.U32 R2, R17, UR4, RZ ;  /* 0x0000000411027c25 */ /* 0x000fe2000f8e00ff */
[----:B------:R-:W-:Y:S01]  /*c960*/  SEL R130, R70, R71, P0 ;  /* 0x0000004746827207 */ /* 0x000fe20000000000 */
[----:B------:R-:W1:Y:S01]  /*c970*/  S2UR UR4, SR_CTAID.Y ;  /* 0x00000000000479c3 */ /* 0x000e620000002600 */
        /* <DEDUP_REMOVED lines=12> */
[----:B------:R-:W-:Y:S02]  /*ca40*/  LEA.HI R53, R51, R51, RZ, 0x1 ;  /* 0x0000003333357211 */ /* 0x000fe400078f08ff */
[----:B------:R-:W-:Y:S01]  /*ca50*/  SEL R10, R12, R33, P0 ;  /* 0x000000210c0a7207 */ /* 0x000fe20000000000 */
[----:B------:R-:W-:Y:S01]  /*ca60*/  IMAD R21, R21, 0x10, R6 ;  /* 0x0000001015157824 */ /* 0x000fe200078e0206 */
[----:B------:R-:W-:Y:S01]  /*ca70*/  SEL R76, R118, R119, P0 ;  /* 0x00000077764c7207 */ /* 0x000fe20000000000 */
[----:B------:R-:W-:Y:S01]  /*ca80*/  IMAD.WIDE.U32 R6, R17, UR6, RZ ;  /* 0x0000000611067c25 */ /* 0x000fe2000f8e00ff */
[----:B------:R-:W-:Y:S01]  /*ca90*/  SEL R12, R33, R12, P0 ;  /* 0x0000000c210c7207 */ /* 0x000fe20000000000 */
[----:B------:R-:W-:Y:S01]  /*caa0*/  ULDC.64 UR6, c[0x0][0xb48] ;  /* 0x0002d20000067ab9 */ /* 0x000fe20000000a00 */
[----:B------:R-:W-:Y:S01]  /*cab0*/  SEL R77, R119, R118, P0 ;  /* 0x00000076774d7207 */ /* 0x000fe20000000000 */
[----:B------:R-:W-:Y:S01]  /*cac0*/  IMAD R0, R0, 0x40, R21 ;  /* 0x0000004000007824 */ /* 0x000fe200078e0215 */
[----:B------:R-:W-:Y:S01]  /*cad0*/  SEL R166, R120, R69, P0 ;  /* 0x0000004578a67207 */ /* 0x000fe20000000000 */
[----:B------:R-:W-:Y:S01]  /*cae0*/  IMAD.IADD R7, R7, 0x1, R37 ;  /* 0x0000000107077824 */ /* 0x000fe200078e0225 */
[----:B------:R-:W-:Y:S01]  /*caf0*/  SEL R20, R69, R120, P0 ;  /* 0x0000007845147207 */ /* 0x000fe20000000000 */
[----:B0-----:R-:W-:Y:S01]  /*cb00*/  IMAD R74, R39, 0x80, R0 ;  /* 0x00000080274a7824 */ /* 0x001fe200078e0200 */
        /* <DEDUP_REMOVED lines=14> */
[----:B------:R-:W-:-:S02]  /*cbf0*/  SEL R156, R84, R85, P0 ;  /* 0x00000055549c7207 */ /* 0x000fc40000000000 */
[----:B------:R-:W-:Y:S01]  /*cc00*/  SEL R32, R85, R84, P0 ;  /* 0x0000005455207207 */ /* 0x000fe20000000000 */
[----:B------:R-:W-:Y:S01]  /*cc10*/  IMAD R52, R51, 0x8, R0 ;  /* 0x0000000833347824 */ /* 0x000fe200078e0200 */
[----:B------:R-:W-:Y:S02]  /*cc20*/  SEL R142, R116, R117, P0 ;  /* 0x00000075748e7207 */ /* 0x000fe40000000000 */
[----:B------:R-:W-:Y:S01]  /*cc30*/  SEL R47, R117, R116, P0 ;  /* 0x00000074752f7207 */ /* 0x000fe20000000000 */
[----:B------:R-:W-:Y:S01]  /*cc40*/  IMAD R52, R39, 0x80, R52 ;  /* 0x0000008027347824 */ /* 0x000fe200078e0234 */
        /* <DEDUP_REMOVED lines=31> */
[----:B--2---:R-:W-:Y:S01]  /*ce40*/  LOP3.LUT R86, R9, 0x2, RZ, 0x3c, !PT ;  /* 0x0000000209567812 */ /* 0x004fe200078e3cff */
        /* <DEDUP_REMOVED lines=16> */
[----:B------:R0:W-:Y:S04]  /*cf50*/  SHFL.IDX PT, R112, R27, R86, 0x1c1f ;  /* 0x001c1f561b707589 */ /* 0x0001e800000e0000 */
[----:B------:R-:W-:Y:S04]  /*cf60*/  SHFL.IDX PT, R84, R10, R9, 0x1c1f ;  /* 0x001c1f090a547589 */ /* 0x000fe800000e0000 */
[----:B------:R-:W-:Y:S01]  /*cf70*/  SHFL.IDX PT, R39, R88, R9, 0x1c1f ;  /* 0x001c1f0958277589 */ /* 0x000fe200000e0000 */
[----:B0-----:R-:W-:-:S03]  /*cf80*/  SEL R27, R12, R117, P0 ;  /* 0x000000750c1b7207 */ /* 0x001fc60000000000 */
[----:B------:R-:W0:Y:S04]  /*cf90*/  SHFL.IDX PT, R88, R15, R86, 0x1c1f ;  /* 0x001c1f560f587589 */ /* 0x000e2800000e0000 */
[----:B------:R-:W-:Y:S01]  /*cfa0*/  SHFL.IDX PT, R89, R36, R9, 0x1c1f ;  /* 0x001c1f0924597589 */ /* 0x000fe200000e0000 */
[----:B--2---:R-:W-:-:S03]  /*cfb0*/  SEL R77, R62, R13, P0 ;  /* 0x0000000d3e4d7207 */ /* 0x004fc60000000000 */
[----:B------:R-:W-:Y:S04]  /*cfc0*/  SHFL.IDX PT, R41, R90, R9, 0x1c1f ;  /* 0x001c1f095a297589 */ /* 0x000fe800000e0000 */
[----:B------:R-:W-:Y:S04]  /*cfd0*/  SHFL.IDX PT, R14, R14, R86, 0x1c1f ;  /* 0x001c1f560e0e7589 */ /* 0x000fe800000e0000 */
[----:B------:R-:W-:Y:S04]  /*cfe0*/  SHFL.IDX PT, R87, R174, R9, 0x1c1f ;  /* 0x001c1f09ae577589 */ /* 0x000fe800000e0000 */
[----:B------:R-:W-:Y:S04]  /*cff0*/  SHFL.IDX PT, R116, R150, R9, 0x1c1f ;  /* 0x001c1f0996747589 */ /* 0x000fe800000e0000 */
[----:B------:R-:W-:Y:S01]  /*d000*/  SHFL.IDX PT, R90, R19, R86, 0x1c1f ;  /* 0x001c1f56135a7589 */ /* 0x000fe200000e0000 */
[----:B0-----:R-:W-:-:S03]  /*d010*/  SEL R81, R63, R88, P0 ;  /* 0x000000583f517207 */ /* 0x001fc60000000000 */
[----:B------:R-:W-:Y:S04]  /*d020*/  SHFL.IDX PT, R95, R18, R86, 0x1c1f ;  /* 0x001c1f56125f7589 */ /* 0x000fe800000e0000 */
[----:B------:R-:W0:Y:S04]  /*d030*/  SHFL.IDX PT, R31, R31, R86, 0x1c1f ;  /* 0x001c1f561f1f7589 */ /* 0x000e2800000e0000 */
[----:B------:R-:W-:Y:S04]  /*d040*/  SHFL.IDX PT, R119, R144, R9, 0x1c1f ;  /* 0x001c1f0990777589 */ /* 0x000fe800000e0000 */
[----:B------:R2:W3:Y:S04]  /*d050*/  SHFL.IDX PT, R18, R44, R86, 0x1c1f ;  /* 0x001c1f562c127589 */ /* 0x0004e800000e0000 */
[----:B------:R-:W-:Y:S04]  /*d060*/  SHFL.IDX PT, R94, R170, R9, 0x1c1f ;  /* 0x001c1f09aa5e7589 */ /* 0x000fe800000e0000 */
[----:B------:R-:W-:Y:S04]  /*d070*/  SHFL.IDX PT, R113, R156, R9, 0x1c1f ;  /* 0x001c1f099c717589 */ /* 0x000fe800000e0000 */
[----:B------:R-:W-:Y:S04]  /*d080*/  SHFL.IDX PT, R32, R32, R86, 0x1c1f ;  /* 0x001c1f5620207589 */ /* 0x000fe800000e0000 */
[----:B------:R-:W-:Y:S01]  /*d090*/  SHFL.IDX PT, R92, R172, R9, 0x1c1f ;  /* 0x001c1f09ac5c7589 */ /* 0x000fe200000e0000 */
[----:B0-----:R-:W-:-:S02]  /*d0a0*/  SEL R42, R116, R31, P0 ;  /* 0x0000001f742a7207 */ /* 0x001fc40000000000 */
[----:B--2---:R-:W-:Y:S01]  /*d0b0*/  SEL R44, R31, R116, P0 ;  /* 0x000000741f2c7207 */ /* 0x004fe20000000000 */
[----:B------:R-:W0:Y:S04]  /*d0c0*/  SHFL.IDX PT, R93, R24, R86, 0x1c1f ;  /* 0x001c1f56185d7589 */ /* 0x000e2800000e0000 */
[----:B------:R-:W-:Y:S01]  /*d0d0*/  SHFL.IDX PT, R97, R166, R9, 0x1c1f ;  /* 0x001c1f09a6617589 */ /* 0x000fe200000e0000 */
[----:B---3--:R-:W-:-:S03]  /*d0e0*/  SEL R31, R18, R119, P0 ;  /* 0x00000077121f7207 */ /* 0x008fc60000000000 */
[----:B------:R-:W2:Y:S04]  /*d0f0*/  SHFL.IDX PT, R20, R20, R86, 0x1c1f ;  /* 0x001c1f5614147589 */ /* 0x000ea800000e0000 */
[----:B------:R-:W-:Y:S04]  /*d100*/  SHFL.IDX PT, R98, R168, R9, 0x1c1f ;  /* 0x001c1f09a8627589 */ /* 0x000fe800000e0000 */
[----:B------:R-:W-:Y:S04]  /*d110*/  SHFL.IDX PT, R122, R122, R9, 0x1c1f ;  /* 0x001c1f097a7a7589 */ /* 0x000fe800000e0000 */
[----:B------:R-:W-:Y:S04]  /*d120*/  SHFL.IDX PT, R99, R26, R86, 0x1c1f ;  /* 0x001c1f561a637589 */ /* 0x000fe800000e0000 */
[----:B------:R3:W-:Y:S01]  /*d130*/  SHFL.IDX PT, R15, R43, R86, 0x1c1f ;  /* 0x001c1f562b0f7589 */ /* 0x0007e200000e0000 */
[----:B0-----:R-:W-:-:S03]  /*d140*/  SEL R91, R92, R93, P0 ;  /* 0x0000005d5c5b7207 */ /* 0x001fc60000000000 */
[----:B------:R-:W-:Y:S04]  /*d150*/  SHFL.IDX PT, R101, R162, R9, 0x1c1f ;  /* 0x001c1f09a2657589 */ /* 0x000fe800000e0000 */
[----:B------:R-:W-:Y:S01]  /*d160*/  SHFL.IDX PT, R104, R104, R9, 0x1c1f ;  /* 0x001c1f0968687589 */ /* 0x000fe200000e0000 */
[----:B---3--:R-:W-:-:S03]  /*d170*/  SEL R43, R115, R34, P0 ;  /* 0x00000022732b7207 */ /* 0x008fc60000000000 */
[----:B------:R0:W-:Y:S04]  /*d180*/  SHFL.IDX PT, R59, R130, R9, 0x1c1f ;  /* 0x001c1f09823b7589 */ /* 0x0001e800000e0000 */
[----:B------:R3:W4:Y:S04]  /*d190*/  SHFL.IDX PT, R110, R25, R86, 0x1c1f ;  /* 0x001c1f56196e7589 */ /* 0x00072800000e0000 */
[----:B------:R5:W1:Y:S01]  /*d1a0*/  SHFL.IDX PT, R19, R48, R86, 0x1c1f ;  /* 0x001c1f5630137589 */ /* 0x000a6200000e0000 */
[----:B0-----:R-:W0:Y:S03]  /*d1b0*/  LDC.64 R130, c[0x0][0xbd8] ;  /* 0x0002f600ff827b82 */ /* 0x001e260000000a00 */
[----:B------:R-:W-:Y:S01]  /*d1c0*/  SHFL.IDX PT, R107, R164, R9, 0x1c1f ;  /* 0x001c1f09a46b7589 */ /* 0x000fe200000e0000 */
[----:B---3--:R-:W-:-:S03]  /*d1d0*/  SEL R25, R117, R12, P0 ;  /* 0x0000000c75197207 */ /* 0x008fc60000000000 */
[----:B------:R-:W-:Y:S01]  /*d1e0*/  SHFL.IDX PT, R109, R160, R9, 0x1c1f ;  /* 0x001c1f09a06d7589 */ /* 0x000fe200000e0000 */
[----:B-----5:R-:W-:Y:S01]  /*d1f0*/  SEL R48, R114, R29, P0 ;  /* 0x0000001d72307207 */ /* 0x020fe20000000000 */
[----:B------:R-:W3:Y:S02]  /*d200*/  LDC R117, c[0x0][0xc50] ;  /* 0x00031400ff757b82 */ /* 0x000ee40000000800 */
        /* <DEDUP_REMOVED lines=20> */
[----:B------:R5:W-:Y:S01]  /*d350*/  SHFL.IDX PT, R10, R80, R9, 0x1c1f ;  /* 0x001c1f09500a7589 */ /* 0x000be200000e0000 */
[----:B--2---:R-:W-:-:S03]  /*d360*/  SEL R96, R97, R20, P0 ;  /* 0x0000001461607207 */ /* 0x004fc60000000000 */
[----:B------:R-:W2:Y:S01]  /*d370*/  SHFL.IDX PT, R30, R30, R86, 0x1c1f ;  /* 0x001c1f561e1e7589 */ /* 0x000ea200000e0000 */
[----:B----4-:R-:W-:-:S03]  /*d380*/  SEL R100, R101, R110, P0 ;  /* 0x0000006e65647207 */ /* 0x010fc60000000000 */
[----:B------:R4:W3:Y:S01]  /*d390*/  SHFL.IDX PT, R123, R45, R86, 0x1c1f ;  /* 0x001c1f562d7b7589 */ /* 0x0008e200000e0000 */
[----:B-----5:R-:W-:-:S03]  /*d3a0*/  SEL R9, R76, R11, P0 ;  /* 0x0000000b4c097207 */ /* 0x020fc60000000000 */
[----:B------:R5:W3:Y:S01]  /*d3b0*/  SHFL.IDX PT, R125, R46, R86, 0x1c1f ;  /* 0x001c1f562e7d7589 */ /* 0x000ae200000e0000 */
[----:B------:R-:W-:Y:S02]  /*d3c0*/  SEL R11, R11, R76, P0 ;  /* 0x0000004c0b0b7207 */ /* 0x000fe40000000000 */
[----:B------:R-:W-:Y:S01]  /*d3d0*/  SEL R76, R82, R83, P0 ;  /* 0x00000053524c7207 */ /* 0x000fe20000000000 */
[----:B------:R-:W-:Y:S01]  /*d3e0*/  SHFL.IDX PT, R28, R28, R86, 0x1c1f ;  /* 0x001c1f561c1c7589 */ /* 0x000fe200000e0000 */
[----:B------:R-:W-:Y:S02]  /*d3f0*/  SEL R82, R83, R82, P0 ;  /* 0x0000005253527207 */ /* 0x000fe40000000000 */
[----:B----4-:R-:W-:Y:S01]  /*d400*/  SEL R45, R34, R115, P0 ;  /* 0x00000073222d7207 */ /* 0x010fe20000000000 */
[----:B------:R4:W-:Y:S01]  /*d410*/  SHFL.IDX PT, R126, R60, R86, 0x1c1f ;  /* 0x001c1f563c7e7589 */ /* 0x0009e200000e0000 */
[----:B------:R-:W-:Y:S02]  /*d420*/  SEL R83, R13, R62, P0 ;  /* 0x0000003e0d537207 */ /* 0x000fe40000000000 */
[----:B-----5:R-:W-:Y:S01]  /*d430*/  SEL R46, R29, R114, P0 ;  /* 0x000000721d2e7207 */ /* 0x020fe20000000000 */
[----:B------:R2:W-:Y:S01]  /*d440*/  SHFL.IDX PT, R128, R61, R86, 0x1c1f ;  /* 0x001c1f563d807589 */ /* 0x0005e200000e0000 */
[----:B------:R-:W5:Y:S01]  /*d450*/  LDC.64 R114, c[0x0][0xb40] ;  /* 0x0002d000ff727b82 */ /* 0x000f620000000a00 */
[----:B------:R-:W-:-:S02]  /*d460*/  SEL R62, R112, R111, P0 ;  /* 0x0000006f703e7207 */ /* 0x000fc40000000000 */
[----:B------:R-:W-:Y:S01]  /*d470*/  SEL R80, R84, R85, P0 ;  /* 0x0000005554507207 */ /* 0x000fe20000000000 */
[----:B------:R-:W3:Y:S01]  /*d480*/  SHFL.IDX PT, R33, R33, R86, 0x1c1f ;  /* 0x001c1f5621217589 */ /* 0x000ee200000e0000 */
[----:B----4-:R-:W-:Y:S02]  /*d490*/  SEL R60, R111, R112, P0 ;  /* 0x000000706f3c7207 */ /* 0x010fe40000000000 */
[----:B------:R-:W-:Y:S01]  /*d4a0*/  SEL R84, R85, R84, P0 ;  /* 0x0000005455547207 */ /* 0x000fe20000000000 */
[----:B------:R-:W4:Y:S01]  /*d4b0*/  @P2 LDC R111, c[0x0][0xbec] ;  /* 0x0002fb00ff6f2b82 */ /* 0x000f220000000800 */
[----:B------:R-:W3:Y:S01]  /*d4c0*/  SHFL.IDX PT, R35, R35, R86, 0x1c1f ;  /* 0x001c1f5623237589 */ /* 0x000ee200000e0000 */
[----:B------:R-:W-:Y:S02]  /*d4d0*/  SEL R85, R88, R63, P0 ;  /* 0x0000003f58557207 */ /* 0x000fe40000000000 */
[----:B------:R-:W-:Y:S01]  /*d4e0*/  SEL R88, R89, R14, P0 ;  /* 0x0000000e59587207 */ /* 0x000fe20000000000 */
[----:B------:R0:W3:Y:S01]  /*d4f0*/  SHFL.IDX PT, R124, R47, R86, 0x1c1f ;  /* 0x001c1f562f7c7589 */ /* 0x0000e200000e0000 */
[----:B------:R-:W-:-:S02]  /*d500*/  SEL R29, R119, R18, P0 ;  /* 0x00000012771d7207 */ /* 0x000fc40000000000 */
[----:B------:R-:W4:Y:S01]  /*d510*/  @P2 LDC R119, c[0x0][0xbec] ;  /* 0x0002fb00ff772b82 */ /* 0x000f220000000800 */
[----:B------:R0:W4:Y:S01]  /*d520*/  SHFL.IDX PT, R127, R49, R86, 0x1c1f ;  /* 0x001c1f56317f7589 */ /* 0x00012200000e0000 */
[----:B------:R-:W-:Y:S02]  /*d530*/  SEL R34, R15, R122, P0 ;  /* 0x0000007a0f227207 */ /* 0x000fe40000000000 */
[----:B-1----:R-:W-:Y:S01]  /*d540*/  SEL R13, R104, R19, P0 ;  /* 0x00000013680d7207 */ /* 0x002fe20000000000 */
[----:B------:R-:W-:Y:S01]  /*d550*/  SHFL.IDX PT, R78, R78, R86, 0x1c1f ;  /* 0x001c1f564e4e7589 */ /* 0x000fe200000e0000 */
[----:B--2---:R-:W-:Y:S02]  /*d560*/  SEL R61, R109, R30, P0 ;  /* 0x0000001e6d3d7207 */ /* 0x004fe40000000000 */
[----:B0-----:R-:W-:Y:S01]  /*d570*/  SEL R47, R32, R113, P0 ;  /* 0x00000071202f7207 */ /* 0x001fe20000000000 */
[----:B------:R-:W0:Y:S01]  /*d580*/  SHFL.IDX PT, R103, R103, R86, 0x1c1f ;  /* 0x001c1f5667677589 */ /* 0x000e2200000e0000 */
[----:B------:R-:W1:Y:S01]  /*d590*/  @P2 LDC R112, c[0x0][0xbf0] ;  /* 0x0002fc00ff702b82 */ /* 0x000e620000000800 */
[----:B------:R-:W-:Y:S01]  /*d5a0*/  SEL R49, R113, R32, P0 ;  /* 0x0000002071317207 */ /* 0x000fe20000000000 */
[----:B-----5:R-:W-:Y:S01]  /*d5b0*/  IMAD.WIDE.U32 R6, R114, UR36, R6 ;  /* 0x0000002472067c25 */ /* 0x020fe2000f8e0006 */
[----:B------:R-:W-:Y:S01]  /*d5c0*/  SHFL.IDX PT, R55, R55, R86, 0x1c1f ;  /* 0x001c1f5637377589 */ /* 0x000fe200000e0000 */
[----:B------:R-:W-:-:S02]  /*d5d0*/  SEL R32, R122, R15, P0 ;  /* 0x0000000f7a207207 */ /* 0x000fc40000000000 */
[----:B------:R-:W-:Y:S01]  /*d5e0*/  SEL R15, R19, R104, P0 ;  /* 0x00000068130f7207 */ /* 0x000fe20000000000 */
[----:B------:R-:W2:Y:S01]  /*d5f0*/  SHFL.IDX PT, R57, R57, R86, 0x1c1f ;  /* 0x001c1f5639397589 */ /* 0x000ea200000e0000 */
[----:B------:R-:W5:Y:S01]  /*d600*/  @P2 LDC R113, c[0x0][0xbf0] ;  /* 0x0002fc00ff712b82 */ /* 0x000f620000000800 */
[----:B------:R-:W-:Y:S01]  /*d610*/  IMAD R104, R130, UR37, RZ ;  /* 0x0000002582687c24 */ /* 0x000fe2000f8e02ff */
[----:B------:R-:W-:Y:S01]  /*d620*/  SEL R63, R30, R109, P0 ;  /* 0x0000006d1e3f7207 */ /* 0x000fe20000000000 */
[----:B------:R-:W-:Y:S01]  /*d630*/  SHFL.IDX PT, R108, R108, R86, 0x1c1f ;  /* 0x001c1f566c6c7589 */ /* 0x000fe200000e0000 */
[----:B---3--:R-:W-:Y:S01]  /*d640*/  SEL R12, R106, R123, P0 ;  /* 0x0000007b6a0c7207 */ /* 0x008fe20000000000 */
[----:B------:R-:W-:Y:S01]  /*d650*/  IMAD R109, R131, UR36, R104 ;  /* 0x00000024836d7c24 */ /* 0x000fe2000f8e0268 */
[----:B------:R-:W-:Y:S01]  /*d660*/  SEL R18, R102, R125, P0 ;  /* 0x0000007d66127207 */ /* 0x000fe20000000000 */
[----:B------:R-:W3:Y:S01]  /*d670*/  SHFL.IDX PT, R105, R105, R86, 0x1c1f ;  /* 0x001c1f5669697589 */ /* 0x000ee200000e0000 */
[----:B------:R-:W-:Y:S01]  /*d680*/  IMAD R104, R114, UR37, RZ ;  /* 0x0000002572687c24 */ /* 0x000fe2000f8e02ff */
[----:B------:R-:W-:Y:S01]  /*d690*/  SEL R24, R118, R33, P0 ;  /* 0x0000002176187207 */ /* 0x000fe20000000000 */
[----:B----4-:R-:W-:Y:S01]  /*d6a0*/  @P2 IMAD.HI.U32 R119, R52, R119, RZ ;  /* 0x0000007734772227 */ /* 0x010fe200078e00ff */
        /* <DEDUP_REMOVED lines=26> */
[----:B------:R-:W-:Y:S01]  /*d850*/  IMAD.MOV R110, RZ, RZ, -R17 ;  /* 0x000000ffff6e7224 */ /* 0x000fe200078e0a11 */
[----:B------:R-:W-:Y:S02]  /*d860*/  SEL R101, R107, R28, P0 ;  /* 0x0000001c6b657207 */ /* 0x000fe40000000000 */
[----:B------:R-:W-:Y:S01]  /*d870*/  SEL R99, R28, R107, P0 ;  /* 0x0000006b1c637207 */ /* 0x000fe20000000000 */
[----:B------:R-:W-:Y:S01]  /*d880*/  IMAD R117, R117, R110, UR4 ;  /* 0x0000000475757e24 */ /* 0x000fe2000f8e026e */
[----:B------:R-:W-:Y:S01]  /*d890*/  SEL R14, R123, R106, P0 ;  /* 0x0000006a7b0e7207 */ /* 0x000fe20000000000 */
[----:B------:R-:W-:Y:S01]  /*d8a0*/  IMAD.WIDE.U32 R106, R130, UR36, R2 ;  /* 0x00000024826a7c25 */ /* 0x000fe2000f8e0002 */
[----:B------:R-:W-:Y:S01]  /*d8b0*/  SEL R20, R125, R102, P0 ;  /* 0x000000667d147207 */ /* 0x000fe20000000000 */
[----:B------:R-:W-:Y:S01]  /*d8c0*/  ULDC.64 UR4, c[0x0][0xbe0] ;  /* 0x0002f80000047ab9 */ /* 0x000fe20000000a00 */
[----:B------:R-:W-:Y:S01]  /*d8d0*/  SEL R3, R53, R128, P0 ;  /* 0x0000008035037207 */ /* 0x000fe20000000000 */
[----:B------:R-:W-:Y:S01]  /*d8e0*/  @P2 IMAD.HI.U32 R102, R52, R111, RZ ;  /* 0x0000006f34662227 */ /* 0x000fe200078e00ff */
[----:B------:R-:W-:-:S02]  /*d8f0*/  SEL R17, R128, R53, P0 ;  /* 0x0000003580117207 */ /* 0x000fc40000000000 */
[----:B------:R-:W-:Y:S01]  /*d900*/  SHF.R.S32.HI R53, RZ, 0x1f, R117 ;  /* 0x0000001fff357819 */ /* 0x000fe20000011475 */
[----:B------:R-:W-:Y:S01]  /*d910*/  IMAD R111, R115, UR36, R104 ;  /* 0x00000024736f7c24 */ /* 0x000fe2000f8e0268 */
[----:B------:R-:W-:Y:S01]  /*d920*/  SEL R28, R120, R35, P0 ;  /* 0x00000023781c7207 */ /* 0x000fe20000000000 */
[----:B------:R-:W-:Y:S01]  /*d930*/  IMAD.IADD R107, R107, 0x1, R109 ;  /* 0x000000016b6b7824 */ /* 0x000fe200078e026d */
[----:B------:R-:W-:Y:S01]  /*d940*/  SEL R2, R16, R127, P0 ;  /* 0x0000007f10027207 */ /* 0x000fe20000000000 */
[----:B------:R-:W-:Y:S01]  /*d950*/  IMAD.IADD R111, R7, 0x1, R111 ;  /* 0x00000001076f7824 */ /* 0x000fe200078e026f */
[----:B------:R-:W-:Y:S01]  /*d960*/  SEL R35, R124, R121, P0 ;  /* 0x000000797c237207 */ /* 0x000fe20000000000 */
[----:B------:R-:W-:Y:S01]  /*d970*/  IMAD R7, R53, UR4, RZ ;  /* 0x0000000435077c24 */ /* 0x000fe2000f8e02ff */
[----:B------:R-:W-:Y:S01]  /*d980*/  SEL R16, R127, R16, P0 ;  /* 0x000000107f107207 */ /* 0x000fe20000000000 */
[----:B------:R-:W-:Y:S02]  /*d990*/  IMAD.MOV.U32 R110, RZ, RZ, R6 ;  /* 0x000000ffff6e7224 */ /* 0x000fe400078e0006 */
[----:B------:R-:W-:-:S02]  /*d9a0*/  IMAD R104, R117, UR5, R7 ;  /* 0x0000000575687c24 */ /* 0x000fc4000f8e0207 */
[----:B------:R-:W-:Y:S01]  /*d9b0*/  IMAD.MOV.U32 R109, RZ, RZ, R52 ;  /* 0x000000ffff6d7224 */ /* 0x000fe200078e0034 */
[----:B-----5:R-:W-:Y:S01]  /*d9c0*/  @P2 SHF.R.U32.HI R109, RZ, R113, R102 ;  /* 0x00000071ff6d2219 */ /* 0x020fe20000011666 */
[----:B------:R-:W-:Y:S02]  /*d9d0*/  IMAD R53, R53, UR6, RZ ;  /* 0x0000000635357c24 */ /* 0x000fe4000f8e02ff */
[----:B------:R-:W-:Y:S01]  /*d9e0*/  IMAD.WIDE.U32 R6, R117, UR4, R106 ;  /* 0x0000000475067c25 */ /* 0x000fe2000f8e006a */
[----:B------:R-:W-:-:S03]  /*d9f0*/  ULDC.64 UR4, c[0x0][0xb30] ;  /* 0x0002cc0000047ab9 */ /* 0x000fc60000000a00 */
[----:B------:R-:W-:Y:S01]  /*da00*/  IMAD.MOV.U32 R113, RZ, RZ, R52 ;  /* 0x000000ffff717224 */ /* 0x000fe200078e0034 */
[----:B-1----:R-:W-:Y:S01]  /*da10*/  @P2 SHF.R.U32.HI R113, RZ, R112, R119 ;  /* 0x00000070ff712219 */ /* 0x002fe20000011677 */
        /* <DEDUP_REMOVED lines=8> */
[----:B------:R-:W-:-:S02]  /*daa0*/  IMAD.MOV R110, RZ, RZ, -R113 ;  /* 0x000000ffff6e7224 */ /* 0x000fc400078e0a71 */
[C-C-:B------:R-:W-:Y:S02]  /*dab0*/  IMAD R53, R129.reuse, R109, R52.reuse ;  /* 0x0000006d81357224 */ /* 0x140fe400078e0234 */
[----:B------:R-:W-:Y:S02]  /*dac0*/  IMAD R109, R129, R110, R52 ;  /* 0x0000006e816d7224 */ /* 0x000fe400078e0234 */
[----:B------:R-:W-:Y:S01]  /*dad0*/  IMAD.IADD R107, R107, 0x1, R115 ;  /* 0x000000016b6b7824 */ /* 0x000fe200078e0273 */
[----:B------:R-:W-:Y:S01]  /*dae0*/  SHF.R.S32.HI R52, RZ, 0x1f, R53 ;  /* 0x0000001fff347819 */ /* 0x000fe20000011435 */
[----:B------:R-:W-:Y:S02]  /*daf0*/  IMAD R102, R102, UR4, RZ ;  /* 0x0000000466667c24 */ /* 0x000fe4000f8e02ff */
[----:B------:R-:W-:Y:S01]  /*db00*/  IMAD.WIDE.U32 R106, R113, UR4, R106 ;  /* 0x00000004716a7c25 */ /* 0x000fe2000f8e006a */
[----:B------:R-:W-:-:S03]  /*db10*/  UMOV UR4, 0x400 ;  /* 0x0000040000047882 */ /* 0x000fc60000000000 */
[----:B------:R-:W-:Y:S01]  /*db20*/  IMAD R111, R113, UR5, R102 ;  /* 0x00000005716f7c24 */ /* 0x000fe2000f8e0266 */
[----:B------:R-:W-:Y:S01]  /*db30*/  SHF.R.S32.HI R102, RZ, 0x1f, R109 ;  /* 0x0000001fff667819 */ /* 0x000fe2000001146d */
[----:B------:R-:W-:Y:S01]  /*db40*/  IMAD R52, R52, UR6, RZ ;  /* 0x0000000634347c24 */ /* 0x000fe2000f8e02ff */
[----:B------:R-:W1:Y:S01]  /*db50*/  S2UR UR5, SR_CgaCtaId ;  /* 0x00000000000579c3 */ /* 0x000e620000008800 */
[----:B------:R-:W-:Y:S02]  /*db60*/  IMAD.IADD R107, R107, 0x1, R111 ;  /* 0x000000016b6b7824 */ /* 0x000fe400078e026f */
[C---:B------:R-:W-:Y:S02]  /*db70*/  IMAD R111, R53.reuse, UR7, R52 ;  /* 0x00000007356f7c24 */ /* 0x040fe4000f8e0234 */
[----:B------:R-:W-:Y:S02]  /*db80*/  IMAD R102, R102, UR8, RZ ;  /* 0x0000000866667c24 */ /* 0x000fe4000f8e02ff */
[----:B------:R-:W-:Y:S01]  /*db90*/  IMAD.WIDE.U32 R52, R53, UR6, R6 ;  /* 0x0000000635347c25 */ /* 0x000fe2000f8e0006 */
[----:B------:R-:W-:Y:S01]  /*dba0*/  ULDC.64 UR6, c[0x0][0xba8] ;  /* 0x0002ea0000067ab9 */ /* 0x000fe20000000a00 */
[----:B0-----:R-:W-:-:S02]  /*dbb0*/  SEL R6, R50, R103, P0 ;  /* 0x0000006732067207 */ /* 0x001fc40000000000 */
[----:B------:R-:W-:Y:S01]  /*dbc0*/  IMAD R7, R109, UR9, R102 ;  /* 0x000000096d077c24 */ /* 0x000fe2000f8e0266 */
[----:B------:R-:W-:Y:S01]  /*dbd0*/  SEL R50, R103, R50, P0 ;  /* 0x0000003267327207 */ /* 0x000fe20000000000 */
[----:B------:R-:W-:Y:S01]  /*dbe0*/  IMAD.WIDE.U32 R106, R109, UR8, R106 ;  /* 0x000000086d6a7c25 */ /* 0x000fe2000f8e006a */
[----:B------:R-:W-:Y:S01]  /*dbf0*/  LEA R109, P2, R52, UR6, 0x2 ;  /* 0x00000006346d7c11 */ /* 0x000fe2000f8410ff */
[----:B------:R-:W-:Y:S01]  /*dc00*/  ULDC.64 UR8, c[0x0][0xb00] ;  /* 0x0002c00000087ab9 */ /* 0x000fe20000000a00 */
[----:B------:R-:W-:Y:S01]  /*dc10*/  ULDC UR6, c[0x0][0xa88] ;  /* 0x0002a20000067ab9 */ /* 0x000fe20000000800 */
[----:B------:R-:W-:Y:S01]  /*dc20*/  IMAD.IADD R53, R53, 0x1, R111 ;  /* 0x0000000135357824 */ /* 0x000fe200078e026f */
[----:B------:R-:W-:Y:S01]  /*dc30*/  LEA R104, P3, R106, UR8, 0x2 ;  /* 0x000000086a687c11 */ /* 0x000fe2000f8610ff */
[----:B------:R-:W-:Y:S01]  /*dc40*/  IMAD.IADD R7, R107, 0x1, R7 ;  /* 0x000000016b077824 */ /* 0x000fe200078e0207 */
[----:B------:R-:W-:Y:S01]  /*dc50*/  SHFL.IDX PT, R110, R109, RZ, 0x1c1f ;  /* 0x001c1fff6d6e7589 */ /* 0x000fe200000e0000 */
[----:B------:R-:W-:Y:S01]  /*dc60*/  IMAD R107, R129, UR6, RZ ;  /* 0x00000006816b7c24 */ /* 0x000fe2000f8e02ff */
[----:B------:R-:W-:-:S02]  /*dc70*/  LEA.HI.X R114, R52, UR7, R53, 0x2, P2 ;  /* 0x0000000734727c11 */ /* 0x000fc400090f1435 */
[----:B------:R-:W-:Y:S01]  /*dc80*/  SHFL.IDX PT, R112, R109, 0x1, 0x1c1f ;  /* 0x003c1f006d707f89 */ /* 0x000fe200000e0000 */
[----:B------:R-:W-:Y:S01]  /*dc90*/  LEA.HI.X R106, R106, UR9, R7, 0x2, P3 ;  /* 0x000000096a6a7c11 */ /* 0x000fe200098f1407 */
[----:B-1----:R-:W-:Y:S01]  /*dca0*/  ULEA UR4, UR5, UR4, 0x18 ;  /* 0x0000000405047291 */ /* 0x002fe2000f8ec03f */
[----:B------:R-:W-:Y:S01]  /*dcb0*/  SEL R7, R51, R78, P0 ;  /* 0x0000004e33077207 */ /* 0x000fe20000000000 */
[----:B------:R-:W0:Y:S01]  /*dcc0*/  SHFL.IDX PT, R111, R114, RZ, 0x1c1f ;  /* 0x001c1fff726f7589 */ /* 0x000e2200000e0000 */
[----:B------:R-:W-:Y:S01]  /*dcd0*/  SEL R51, R78, R51, P0 ;  /* 0x000000334e337207 */ /* 0x000fe20000000000 */
[C---:B------:R-:W-:Y:S01]  /*dce0*/  VIADD R78, R74.reuse, 0x8 ;  /* 0x000000084a4e7836 */ /* 0x040fe20000000000 */
[----:B------:R-:W-:Y:S01]  /*dcf0*/  UIADD3 UR4, UR4, 0x33420, URZ ;  /* 0x0003342004047890 */ /* 0x000fe2000fffe03f */
[----:B------:R-:W1:Y:S01]  /*dd00*/  SHFL.IDX PT, R113, R114, 0x1, 0x1c1f ;  /* 0x003c1f0072717f89 */ /* 0x000e6200000e0000 */
[-C--:B------:R-:W-:Y:S02]  /*dd10*/  ISETP.GE.OR P2, PT, R74, R107.reuse, P1 ;  /* 0x0000006b4a00720c */ /* 0x080fe40000f46670 */
[-C--:B------:R-:W-:Y:S01]  /*dd20*/  ISETP.GE.OR P1, PT, R78, R107.reuse, P1 ;  /* 0x0000006b4e00720c */ /* 0x080fe20000f26670 */
[----:B------:R-:W-:Y:S01]  /*dd30*/  UPRMT UR4, URZ, 0x654, UR4 ;  /* 0x000006543f047896 */ /* 0x000fe20008000004 */
[----:B------:R-:W-:Y:S01]  /*dd40*/  ISETP.GE.AND P3, PT, R74, R107, PT ;  /* 0x0000006b4a00720c */ /* 0x000fe20003f66270 */
[----:B------:R4:W4:Y:S01]  /*dd50*/  SHFL.IDX PT, R102, R104, RZ, 0x1c1f ;  /* 0x001c1fff68667589 */ /* 0x00092200000e0000 */
[----:B--2---:R-:W-:-:S02]  /*dd60*/  SEL R52, R56, R57, P0 ;  /* 0x0000003938347207 */ /* 0x004fc40000000000 */
[----:B------:R-:W-:Y:S01]  /*dd70*/  SEL R56, R57, R56, P0 ;  /* 0x0000003839387207 */ /* 0x000fe20000000000 */
[----:B------:R2:W2:Y:S01]  /*dd80*/  SHFL.IDX PT, R103, R106, RZ, 0x1c1f ;  /* 0x001c1fff6a677589 */ /* 0x0004a200000e0000 */
[----:B------:R-:W-:Y:S02]  /*dd90*/  SEL R53, R54, R55, P0 ;  /* 0x0000003736357207 */ /* 0x000fe40000000000 */
[----:B------:R-:W-:Y:S01]  /*dda0*/  SYNCS.ARRIVE.TRANS64.RED.A1T0 RZ, [UR4], RZ ;  /* 0x000000ffffff79a7 */ /* 0x000fe20008100404 */
[----:B------:R-:W-:Y:S02]  /*ddb0*/  SEL R57, R55, R54, P0 ;  /* 0x0000003637397207 */ /* 0x000fe40000000000 */
[----:B---3--:R-:W-:Y:S02]  /*ddc0*/  SEL R54, R58, R105, P0 ;  /* 0x000000693a367207 */ /* 0x008fe40000000000 */
[----:B------:R-:W-:Y:S01]  /*ddd0*/  SEL R58, R105, R58, P0 ;  /* 0x0000003a693a7207 */ /* 0x000fe20000000000 */
[----:B------:R-:W-:Y:S01]  /*dde0*/  IMAD.SHL.U32 R105, R72, 0x2, RZ ;  /* 0x0000000248697824 */ /* 0x000fe200078e00ff */
[----:B0-----:R0:W-:Y:S01]  /*ddf0*/  @!P2 ST.E desc[UR38][R110.64], R5 ;  /* 0x000000056e00a985 */ /* 0x0011e2000c101926 */
[----:B------:R-:W-:-:S02]  /*de00*/  SEL R55, R59, R108, P0 ;  /* 0x0000006c3b377207 */ /* 0x000fc40000000000 */
[----:B------:R-:W-:Y:S01]  /*de10*/  SEL R59, R108, R59, P0 ;  /* 0x0000003b6c3b7207 */ /* 0x000fe20000000000 */
[----:B-1----:R0:W-:Y:S01]  /*de20*/  @!P1 ST.E desc[UR38][R112.64], R4 ;  /* 0x0000000470009985 */ /* 0x0021e2000c101926 */
        /* <DEDUP_REMOVED lines=12> */
[----:B------:R-:W-:-:S07]  /*def0*/  ISETP.GE.AND P2, PT, R110, UR4, PT ;  /* 0x000000046e007c0c */ /* 0x000fce000bf46270 */
[----:B------:R-:W-:Y:S02]  /*df00*/  @!P5 LEA.HI R4, R4, R4, RZ, 0x1 ;  /* 0x000000040404d211 */ /* 0x000fe400078f08ff */
[----:B------:R-:W-:Y:S02]  /*df10*/  @!P3 LEA.HI R72, R72, R72, RZ, 0x1 ;  /* 0x000000484848b211 */ /* 0x000fe400078f08ff */
[----:B------:R-:W-:Y:S01]  /*df20*/  @!P5 LOP3.LUT R109, R4, 0xfffffffe, RZ, 0xc0, !PT ;  /* 0xfffffffe046dd812 */ /* 0x000fe200078ec0ff */
[C-C-:B--2-4-:R-:W-:Y:S01]  /*df30*/  @!P4 IMAD.WIDE R4, R105.reuse, 0x4, R102.reuse ;  /* 0x000000046904c825 */ /* 0x154fe200078e0266 */
[----:B------:R-:W-:Y:S02]  /*df40*/  @!P3 LOP3.LUT R111, R72, 0xfffffffe, RZ, 0xc0, !PT ;  /* 0xfffffffe486fb812 */ /* 0x000fe400078ec0ff */
[----:B------:R-:W-:Y:S01]  /*df50*/  @!P1 LEA.HI R74, R74, R74, RZ, 0x1 ;  /* 0x0000004a4a4a9211 */ /* 0x000fe200078f08ff */
[----:B------:R-:W-:Y:S01]  /*df60*/  VIADD R72, R105, 0x38 ;  /* 0x0000003869487836 */ /* 0x000fe20000000000 */
[----:B------:R0:W-:Y:S01]  /*df70*/  @!P4 ST.E.64 desc[UR38][R4.64], R76 ;  /* 0x0000004c0400c985 */ /* 0x0001e2000c101b26 */
[----:B------:R-:W-:Y:S01]  /*df80*/  ISETP.GE.AND P4, PT, R112, UR4, PT ;  /* 0x0000000470007c0c */ /* 0x000fe2000bf86270 */
[----:B------:R-:W-:Y:S01]  /*df90*/  @!P5 IMAD.WIDE R108, R109, 0x4, R102 ;  /* 0x000000046d6cd825 */ /* 0x000fe200078e0266 */
[----:B------:R-:W-:-:S02]  /*dfa0*/  @!P2 LEA.HI R110, R110, R110, RZ, 0x1 ;  /* 0x0000006e6e6ea211 */ /* 0x000fc400078f08ff */
[----:B------:R-:W-:Y:S02]  /*dfb0*/  ISETP.GE.AND P6, PT, R72, UR4, PT ;  /* 0x0000000448007c0c */ /* 0x000fe4000bfc6270 */
[----:B------:R-:W-:Y:S01]  /*dfc0*/  @!P1 LOP3.LUT R113, R74, 0xfffffffe, RZ, 0xc0, !PT ;  /* 0xfffffffe4a719812 */ /* 0x000fe200078ec0ff */
[----:B------:R-:W-:Y:S01]  /*dfd0*/  VIADD R74, R105, 0x40 ;  /* 0x00000040694a7836 */ /* 0x000fe20000000000 */
[----:B------:R1:W-:Y:S01]  /*dfe0*/  @!P5 ST.E.64 desc[UR38][R108.64], R82 ;  /* 0x000000526c00d985 */ /* 0x0003e2000c101b26 */
[----:B------:R-:W-:Y:S01]  /*dff0*/  ISETP.GE.AND P5, PT, R114, UR4, PT ;  /* 0x0000000472007c0c */ /* 0x000fe2000bfa6270 */
[----:B0-----:R-:W-:-:S03]  /*e000*/  @!P3 IMAD.WIDE R4, R111, 0x4, R102 ;  /* 0x000000046f04b825 */ /* 0x001fc600078e0266 */
[----:B------:R-:W-:Y:S01]  /*e010*/  @!P4 LEA.HI R112, R112, R112, RZ, 0x1 ;  /* 0x000000707070c211 */ /* 0x000fe200078f08ff */
[--C-:B------:R-:W-:Y:S01]  /*e020*/  @!P1 IMAD.WIDE R76, R113, 0x4, R102.reuse ;  /* 0x00000004714c9825 */ /* 0x100fe200078e0266 */
[----:B------:R0:W-:Y:S01]  /*e030*/  @!P3 ST.E.64 desc[UR38][R4.64], R80 ;  /* 0x000000500400b985 */ /* 0x0001e2000c101b26 */
[----:B------:R-:W-:Y:S02]  /*e040*/  ISETP.GE.AND P3, PT, R74, UR4, PT ;  /* 0x000000044a007c0c */ /* 0x000fe4000bf66270 */
[----:B------:R-:W-:Y:S01]  /*e050*/  @!P6 LEA.HI R72, R72, R72, RZ, 0x1 ;  /* 0x000000484848e211 */ /* 0x000fe200078f08ff */
[C---:B-1----:R-:W-:Y:S01]  /*e060*/  VIADD R108, R105.reuse, 0x48 ;  /* 0x00000048696c7836 */ /* 0x042fe20000000000 */
[----:B------:R-:W-:Y:S01]  /*e070*/  @!P2 LOP3.LUT R83, R110, 0xfffffffe, RZ, 0xc0, !PT ;  /* 0xfffffffe6e53a812 */ /* 0x000fe200078ec0ff */
[----:B------:R-:W-:Y:S01]  /*e080*/  VIADD R110, R105, 0x50 ;  /* 0x00000050696e7836 */ /* 0x000fe20000000000 */
[----:B------:R-:W-:Y:S01]  /*e090*/  @!P4 LOP3.LUT R109, R112, 0xfffffffe, RZ, 0xc0, !PT ;  /* 0xfffffffe706dc812 */ /* 0x000fe200078ec0ff */
[----:B------:R1:W-:Y:S01]  /*e0a0*/  @!P1 ST.E.64 desc[UR38][R76.64], R84 ;  /* 0x000000544c009985 */ /* 0x0003e2000c101b26 */
[----:B------:R-:W-:Y:S01]  /*e0b0*/  ISETP.GE.AND P1, PT, R108, UR4, PT ;  /* 0x000000046c007c0c */ /* 0x000fe2000bf26270 */
[----:B------:R-:W-:Y:S01]  /*e0c0*/  @!P2 IMAD.WIDE R82, R83, 0x4, R102 ;  /* 0x000000045352a825 */ /* 0x000fe200078e0266 */
[----:B------:R-:W-:-:S03]  /*e0d0*/  @!P5 LEA.HI R114, R114, R114, RZ, 0x1 ;  /* 0x000000727272d211 */ /* 0x000fc600078f08ff */
[--C-:B0-----:R-:W-:Y:S01]  /*e0e0*/  @!P4 IMAD.WIDE R4, R109, 0x4, R102.reuse ;  /* 0x000000046d04c825 */ /* 0x101fe200078e0266 */
[----:B------:R-:W-:Y:S01]  /*e0f0*/  @!P6 LOP3.LUT R81, R72, 0xfffffffe, RZ, 0xc0, !PT ;  /* 0xfffffffe4851e812 */ /* 0x000fe200078ec0ff */
[----:B------:R0:W-:Y:S01]  /*e100*/  @!P2 ST.E.64 desc[UR38][R82.64], R88 ;  /* 0x000000585200a985 */ /* 0x0001e2000c101b26 */
[----:B------:R-:W-:Y:S01]  /*e110*/  ISETP.GE.AND P2, PT, R110, UR4, PT ;  /* 0x000000046e007c0c */ /* 0x000fe2000bf46270 */
[----:B------:R-:W-:Y:S01]  /*e120*/  VIADD R72, R105, 0x58 ;  /* 0x0000005869487836 */ /* 0x000fe20000000000 */
[----:B------:R-:W-:Y:S01]  /*e130*/  @!P3 LEA.HI R74, R74, R74, RZ, 0x1 ;  /* 0x0000004a4a4ab211 */ /* 0x000fe200078f08ff */
[----:B------:R2:W-:Y:S01]  /*e140*/  @!P4 ST.E.64 desc[UR38][R4.64], R86 ;  /* 0x000000560400c985 */ /* 0x0005e2000c101b26 */
[--C-:B------:R-:W-:Y:S01]  /*e150*/  @!P6 IMAD.WIDE R80, R81, 0x4, R102.reuse ;  /* 0x000000045150e825 */ /* 0x100fe200078e0266 */
[----:B-1----:R-:W-:Y:S02]  /*e160*/  @!P5 LOP3.LUT R77, R114, 0xfffffffe, RZ, 0xc0, !PT ;  /* 0xfffffffe724dd812 */ /* 0x002fe400078ec0ff */
[----:B------:R-:W-:Y:S01]  /*e170*/  ISETP.GE.AND P4, PT, R72, UR4, PT ;  /* 0x0000000448007c0c */ /* 0x000fe2000bf86270 */
[----:B------:R-:W-:Y:S01]  /*e180*/  VIADD R84, R105, 0x70 ;  /* 0x0000007069547836 */ /* 0x000fe20000000000 */
[----:B------:R-:W-:Y:S01]  /*e190*/  @!P1 LEA.HI R108, R108, R108, RZ, 0x1 ;  /* 0x0000006c6c6c9211 */ /* 0x000fe200078f08ff */
[----:B------:R-:W-:Y:S01]  /*e1a0*/  @!P5 IMAD.WIDE R76, R77, 0x4, R102 ;  /* 0x000000044d4cd825 */ /* 0x000fe200078e0266 */
[----:B0-----:R-:W-:-:S03]  /*e1b0*/  @!P3 LOP3.LUT R83, R74, 0xfffffffe, RZ, 0xc0, !PT ;  /* 0xfffffffe4a53b812 */ /* 0x001fc600078ec0ff */
[----:B------:R-:W-:Y:S01]  /*e1c0*/  VIADD R74, R105, 0x60 ;  /* 0x00000060694a7836 */ /* 0x000fe20000000000 */
[----:B------:R-:W-:Y:S01]  /*e1d0*/  @!P2 LEA.HI R110, R110, R110, RZ, 0x1 ;  /* 0x0000006e6e6ea211 */ /* 0x000fe200078f08ff */
[----:B------:R0:W-:Y:S01]  /*e1e0*/  @!P5 ST.E.64 desc[UR38][R76.64], R90 ;  /* 0x0000005a4c00d985 */ /* 0x0001e2000c101b26 */
[----:B--2---:R-:W-:Y:S01]  /*e1f0*/  @!P1 LOP3.LUT R5, R108, 0xfffffffe, RZ, 0xc0, !PT ;  /* 0xfffffffe6c059812 */ /* 0x004fe200078ec0ff */
[--C-:B------:R-:W-:Y:S01]  /*e200*/  @!P3 IMAD.WIDE R82, R83, 0x4, R102.reuse ;  /* 0x000000045352b825 */ /* 0x100fe200078e0266 */
[----:B------:R-:W-:Y:S01]  /*e210*/  @!P2 LOP3.LUT R85, R110, 0xfffffffe, RZ, 0xc0, !PT ;  /* 0xfffffffe6e55a812 */ /* 0x000fe200078ec0ff */
[----:B------:R1:W-:Y:S01]  /*e220*/  @!P6 ST.E.64 desc[UR38][R80.64], R94 ;  /* 0x0000005e5000e985 */ /* 0x0003e2000c101b26 */
[----:B------:R-:W-:Y:S01]  /*e230*/  @!P4 LEA.HI R72, R72, R72, RZ, 0x1 ;  /* 0x000000484848c211 */ /* 0x000fe200078f08ff */
[----:B------:R-:W-:Y:S01]  /*e240*/  @!P1 IMAD.WIDE R4, R5, 0x4, R102 ;  /* 0x0000000405049825 */ /* 0x000fe200078e0266 */
[----:B------:R-:W-:Y:S01]  /*e250*/  ISETP.GE.AND P6, PT, R84, UR4, PT ;  /* 0x0000000454007c0c */ /* 0x000fe2000bfc6270 */
[----:B------:R2:W-:Y:S01]  /*e260*/  @!P3 ST.E.64 desc[UR38][R82.64], R96 ;  /* 0x000000605200b985 */ /* 0x0005e2000c101b26 */
[----:B------:R-:W-:-:S03]  /*e270*/  ISETP.GE.AND P3, PT, R74, UR4, PT ;  /* 0x000000044a007c0c */ /* 0x000fc6000bf66270 */
[----:B------:R3:W-:Y:S01]  /*e280*/  @!P1 ST.E.64 desc[UR38][R4.64], R92 ;  /* 0x0000005c04009985 */ /* 0x0007e2000c101b26 */
[----:B0-----:R-:W-:-:S04]  /*e290*/  @!P2 IMAD.WIDE R76, R85, 0x4, R102 ;  /* 0x00000004554ca825 */ /* 0x001fc800078e0266 */
[C---:B-1----:R-:W-:Y:S01]  /*e2a0*/  VIADD R80, R105.reuse, 0x68 ;  /* 0x0000006869507836 */ /* 0x042fe20000000000 */
[----:B------:R-:W-:Y:S01]  /*e2b0*/  @!P4 LOP3.LUT R81, R72, 0xfffffffe, RZ, 0xc0, !PT ;  /* 0xfffffffe4851c812 */ /* 0x000fe200078ec0ff */
[C---:B------:R-:W-:Y:S01]  /*e2c0*/  VIADD R85, R105.reuse, 0x78 ;  /* 0x0000007869557836 */ /* 0x040fe20000000000 */
[----:B------:R0:W-:Y:S01]  /*e2d0*/  @!P2 ST.E.64 desc[UR38][R76.64], R100 ;  /* 0x000000644c00a985 */ /* 0x0001e2000c101b26 */
[C---:B--2---:R-:W-:Y:S01]  /*e2e0*/  VIADD R82, R105.reuse, 0x80 ;  /* 0x0000008069527836 */ /* 0x044fe20000000000 */
[----:B------:R-:W-:Y:S01]  /*e2f0*/  ISETP.GE.AND P1, PT, R80, UR4, PT ;  /* 0x0000000450007c0c */ /* 0x000fe2000bf26270 */
[----:B------:R-:W-:Y:S01]  /*e300*/  VIADD R72, R105, 0x88 ;  /* 0x0000008869487836 */ /* 0x000fe20000000000 */
[----:B------:R-:W-:Y:S01]  /*e310*/  ISETP.GE.AND P5, PT, R85, UR4, PT ;  /* 0x0000000455007c0c */ /* 0x000fe2000bfa6270 */
[----:B---3--:R-:W-:Y:S01]  /*e320*/  @!P4 IMAD.WIDE R4, R81, 0x4, R102 ;  /* 0x000000045104c825 */ /* 0x008fe200078e0266 */
[----:B------:R-:W-:Y:S02]  /*e330*/  ISETP.GE.AND P2, PT, R82, UR4, PT ;  /* 0x0000000452007c0c */ /* 0x000fe4000bf46270 */
[----:B------:R-:W-:-:S02]  /*e340*/  @!P3 LEA.HI R74, R74, R74, RZ, 0x1 ;  /* 0x0000004a4a4ab211 */ /* 0x000fc400078f08ff */
[----:B------:R1:W-:Y:S01]  /*e350*/  @!P4 ST.E.64 desc[UR38][R4.64], R98 ;  /* 0x000000620400c985 */ /* 0x0003e2000c101b26 */
[----:B------:R-:W-:Y:S02]  /*e360*/  ISETP.GE.AND P4, PT, R72, UR4, PT ;  /* 0x0000000448007c0c */ /* 0x000fe4000bf86270 */
[----:B------:R-:W-:Y:S02]  /*e370*/  @!P6 LEA.HI R84, R84, R84, RZ, 0x1 ;  /* 0x000000545454e211 */ /* 0x000fe400078f08ff */
[----:B0-----:R-:W-:Y:S01]  /*e380*/  @!P3 LOP3.LUT R77, R74, 0xfffffffe, RZ, 0xc0, !PT ;  /* 0xfffffffe4a4db812 */ /* 0x001fe200078ec0ff */
[----:B------:R-:W-:Y:S01]  /*e390*/  VIADD R74, R105, 0x98 ;  /* 0x00000098694a7836 */ /* 0x000fe20000000000 */
[----:B------:R-:W-:Y:S02]  /*e3a0*/  @!P1 LEA.HI R80, R80, R80, RZ, 0x1 ;  /* 0x0000005050509211 */ /* 0x000fe400078f08ff */
[----:B------:R-:W-:Y:S01]  /*e3b0*/  @!P5 LEA.HI R85, R85, R85, RZ, 0x1 ;  /* 0x000000555555d211 */ /* 0x000fe200078f08ff */
[----:B------:R-:W-:Y:S01]  /*e3c0*/  @!P3 IMAD.WIDE R76, R77, 0x4, R102 ;  /* 0x000000044d4cb825 */ /* 0x000fe200078e0266 */
[----:B------:R-:W-:-:S02]  /*e3d0*/  @!P1 LOP3.LUT R81, R80, 0xfffffffe, RZ, 0xc0, !PT ;  /* 0xfffffffe50519812 */ /* 0x000fc400078ec0ff */
[----:B------:R-:W-:Y:S02]  /*e3e0*/  @!P2 LEA.HI R82, R82, R82, RZ, 0x1 ;  /* 0x000000525252a211 */ /* 0x000fe400078f08ff */
[----:B------:R-:W-:Y:S01]  /*e3f0*/  @!P6 LOP3.LUT R83, R84, 0xfffffffe, RZ, 0xc0, !PT ;  /* 0xfffffffe5453e812 */ /* 0x000fe200078ec0ff */
[--C-:B------:R-:W-:Y:S01]  /*e400*/  @!P1 IMAD.WIDE R80, R81, 0x4, R102.reuse ;  /* 0x0000000451509825 */ /* 0x100fe200078e0266 */
[----:B------:R-:W-:Y:S01]  /*e410*/  @!P4 LEA.HI R72, R72, R72, RZ, 0x1 ;  /* 0x000000484848c211 */ /* 0x000fe200078f08ff */
[----:B------:R0:W-:Y:S01]  /*e420*/  @!P3 ST.E.64 desc[UR38][R76.64], R60 ;  /* 0x0000003c4c00b985 */ /* 0x0001e2000c101b26 */
[----:B------:R-:W-:Y:S01]  /*e430*/  @!P5 LOP3.LUT R85, R85, 0xfffffffe, RZ, 0xc0, !PT ;  /* 0xfffffffe5555d812 */ /* 0x000fe200078ec0ff */
[--C-:B-1----:R-:W-:Y:S01]  /*e440*/  @!P6 IMAD.WIDE R4, R83, 0x4, R102.reuse ;  /* 0x000000045304e825 */ /* 0x102fe200078e0266 */
[----:B------:R-:W-:Y:S01]  /*e450*/  @!P2 LOP3.LUT R87, R82, 0xfffffffe, RZ, 0xc0, !PT ;  /* 0xfffffffe5257a812 */ /* 0x000fe200078ec0ff */
[----:B------:R1:W-:Y:S02]  /*e460*/  @!P1 ST.E.64 desc[UR38][R80.64], R62 ;  /* 0x0000003e50009985 */ /* 0x0003e4000c101b26 */
[----:B------:R-:W-:-:S02]  /*e470*/  @!P5 IMAD.WIDE R82, R85, 0x4, R102 ;  /* 0x000000045552d825 */ /* 0x000fc400078e0266 */
[----:B------:R2:W-:Y:S04]  /*e480*/  @!P6 ST.E.64 desc[UR38][R4.64], R48 ;  /* 0x000000300400e985 */ /* 0x0005e8000c101b26 */
[----:B------:R-:W-:Y:S01]  /*e490*/  @!P5 ST.E.64 desc[UR38][R82.64], R46 ;  /* 0x0000002e5200d985 */ /* 0x000fe2000c101b26 */
[----:B0-----:R-:W-:Y:S01]  /*e4a0*/  @!P4 LOP3.LUT R77, R72, 0xfffffffe, RZ, 0xc0, !PT ;  /* 0xfffffffe484dc812 */ /* 0x001fe200078ec0ff */
[----:B------:R-:W-:-:S04]  /*e4b0*/  @!P2 IMAD.WIDE R60, R87, 0x4, R102 ;  /* 0x00000004573ca825 */ /* 0x000fc800078e0266 */
[----:B------:R-:W-:Y:S01]  /*e4c0*/  VIADD R72, R105, 0x90 ;  /* 0x0000009069487836 */ /* 0x000fe20000000000 */
[----:B------:R0:W-:Y:S01]  /*e4d0*/  @!P2 ST.E.64 desc[UR38][R60.64], R42 ;  /* 0x0000002a3c00a985 */ /* 0x0001e2000c101b26 */
[----:B-1----:R-:W-:Y:S01]  /*e4e0*/  @!P4 IMAD.WIDE R62, R77, 0x4, R102 ;  /* 0x000000044d3ec825 */ /* 0x002fe200078e0266 */
[----:B------:R-:W-:Y:S02]  /*e4f0*/  ISETP.GE.AND P2, PT, R74, UR4, PT ;  /* 0x000000044a007c0c */ /* 0x000fe4000bf46270 */
[----:B------:R-:W-:Y:S01]  /*e500*/  ISETP.GE.AND P1, PT, R72, UR4, PT ;  /* 0x0000000448007c0c */ /* 0x000fe2000bf26270 */
[C---:B------:R-:W-:Y:S01]  /*e510*/  VIADD R76, R105.reuse, 0xa0 ;  /* 0x000000a0694c7836 */ /* 0x040fe20000000000 */
[----:B------:R1:W-:Y:S01]  /*e520*/  @!P4 ST.E.64 desc[UR38][R62.64], R44 ;  /* 0x0000002c3e00c985 */ /* 0x0003e2000c101b26 */
[C---:B------:R-:W-:Y:S02]  /*e530*/  VIADD R77, R105.reuse, 0xa8 ;  /* 0x000000a8694d7836 */ /* 0x040fe40000000000 */
        /* <DEDUP_REMOVED lines=30> */
.L_x_5064:
[----:B------:R-:W-:Y:S05]  /*e720*/  BSYNC B0 ;  /* 0x0000000000007941 */ /* 0x000fea0003800000 */
.L_x_5063:
[----:B------:R-:W-:Y:S01]  /*e730*/  ISETP.GE.AND P1, PT, R78, R107, PT ;  /* 0x0000006b4e00720c */ /* 0x000fe20003f26270 */
[----:B01----:R0:W1:Y:S01]  /*e740*/  SHFL.IDX PT, R5, R106, 0x1, 0x1c1f ;  /* 0x003c1f006a057f89 */ /* 0x00306200000e0000 */
        /* <DEDUP_REMOVED lines=23> */
[----:B01-3--:R-:W-:Y:S06]  /*e8c0*/  @P1 BRA `(.L_x_5026) ;  /* 0x0000005000a81947 */ /* 0x00bfec0003800000 */
        /* <DEDUP_REMOVED lines=45> */
[----:B------:R-:W-:Y:S01]  /*eba0*/  @!P4 IMAD.WIDE R18, R19, 0x4, R4 ;  /* 0x000000041312c825 */ /* 0x000fe200078e0204 */
[----:B---3--:R-:W-:Y:S01]  /*ebb0*/  @!P5 LOP3.LUT R21, R0, 0xfffffffe, RZ, 0xc0, !PT ;  /* 0xfffffffe0015d812 */ /* 0x008fe200078ec0ff */
[----:B------:R1:W-:Y:S01]  /*ebc0*/  @!P3 ST.E.64 desc[UR38][R14.64], R16 ;  /* 0x000000100e00b985 */ /* 0x0003e2000c101b26 */
[----:B------:R-:W-:Y:S01]  /*ebd0*/  @!P0 LEA.HI R49, R49, R49, RZ, 0x1 ;  /* 0x0000003131318211 */ /* 0x000fe200078f08ff */
[----:B------:R-:W-:-:S02]  /*ebe0*/  VIADD R20, R105, 0x50 ;  /* 0x0000005069147836 */ /* 0x000fc40000000000 */
[----:B------:R-:W-:Y:S01]  /*ebf0*/  VIADD R0, R105, 0x58 ;  /* 0x0000005869007836 */ /* 0x000fe20000000000 */
[----:B------:R-:W-:Y:S01]  /*ec00*/  @!P0 LOP3.LUT R49, R49, 0xfffffffe, RZ, 0xc0, !PT ;  /* 0xfffffffe31318812 */ /* 0x000fe200078ec0ff */
[----:B------:R3:W-:Y:S01]  /*ec10*/  @!P4 ST.E.64 desc[UR38][R18.64], R6 ;  /* 0x000000061200c985 */ /* 0x0007e2000c101b26 */
[----:B------:R-:W-:Y:S01]  /*ec20*/  VIADD R28, R105, 0x60 ;  /* 0x00000060691c7836 */ /* 0x000fe20000000000 */
[----:B------:R-:W-:Y:S02]  /*ec30*/  ISETP.GE.AND P2, PT, R20, UR4, PT ;  /* 0x0000000414007c0c */ /* 0x000fe4000bf46270 */
[----:B0-----:R-:W-:Y:S01]  /*ec40*/  @!P1 LOP3.LUT R13, R46, 0xfffffffe, RZ, 0xc0, !PT ;  /* 0xfffffffe2e0d9812 */ /* 0x001fe200078ec0ff */
[----:B------:R-:W-:Y:S01]  /*ec50*/  @!P5 IMAD.WIDE R2, R21, 0x4, R4 ;  /* 0x000000041502d825 */ /* 0x000fe200078e0204 */
[----:B------:R-:W-:Y:S02]  /*ec60*/  ISETP.GE.AND P3, PT, R0, UR4, PT ;  /* 0x0000000400007c0c */ /* 0x000fe4000bf66270 */
[----:B------:R-:W-:Y:S01]  /*ec70*/  ISETP.GE.AND P4, PT, R28, UR4, PT ;  /* 0x000000041c007c0c */ /* 0x000fe2000bf86270 */
[C---:B-1----:R-:W-:Y:S01]  /*ec80*/  VIADD R14, R105.reuse, 0x68 ;  /* 0x00000068690e7836 */ /* 0x042fe20000000000 */
[----:B------:R0:W-:Y:S01]  /*ec90*/  @!P5 ST.E.64 desc[UR38][R2.64], R50 ;  /* 0x000000320200d985 */ /* 0x0001e2000c101b26 */
[----:B------:R-:W-:-:S02]  /*eca0*/  VIADD R16, R105, 0x70 ;  /* 0x0000007069107836 */ /* 0x000fc40000000000 */
[----:B------:R-:W-:Y:S01]  /*ecb0*/  VIADD R17, R105, 0x78 ;  /* 0x0000007869117836 */ /* 0x000fe20000000000 */
[----:B------:R-:W-:Y:S01]  /*ecc0*/  ISETP.GE.AND P5, PT, R14, UR4, PT ;  /* 0x000000040e007c0c */ /* 0x000fe2000bfa6270 */
[----:B---3--:R-:W-:Y:S01]  /*ecd0*/  @!P1 IMAD.WIDE R6, R13, 0x4, R4 ;  /* 0x000000040d069825 */ /* 0x008fe200078e0204 */
[----:B------:R-:W-:-:S03]  /*ece0*/  @!P2 LEA.HI R20, R20, R20, RZ, 0x1 ;  /* 0x000000141414a211 */ /* 0x000fc600078f08ff */
[----:B------:R-:W-:Y:S01]  /*ecf0*/  @!P0 IMAD.WIDE R12, R49, 0x4, R4 ;  /* 0x00000004310c8825 */ /* 0x000fe200078e0204 */
[----:B------:R1:W-:Y:S01]  /*ed00*/  @!P1 ST.E.64 desc[UR38][R6.64], R52 ;  /* 0x0000003406009985 */ /* 0x0003e2000c101b26 */
[----:B------:R-:W-:Y:S02]  /*ed10*/  ISETP.GE.AND P1, PT, R16, UR4, PT ;  /* 0x0000000410007c0c */ /* 0x000fe4000bf26270 */
[----:B------:R-:W-:Y:S01]  /*ed20*/  @!P3 LEA.HI R0, R0, R0, RZ, 0x1 ;  /* 0x000000000000b211 */ /* 0x000fe200078f08ff */
[----:B------:R3:W-:Y:S01]  /*ed30*/  @!P0 ST.E.64 desc[UR38][R12.64], R56 ;  /* 0x000000380c008985 */ /* 0x0007e2000c101b26 */
[----:B------:R-:W-:Y:S01]  /*ed40*/  ISETP.GE.AND P0, PT, R17, UR4, PT ;  /* 0x0000000411007c0c */ /* 0x000fe2000bf06270 */
[----:B------:R-:W-:Y:S01]  /*ed50*/  VIADD R18, R105, 0x80 ;  /* 0x0000008069127836 */ /* 0x000fe20000000000 */
[----:B0-----:R-:W-:Y:S02]  /*ed60*/  @!P2 LOP3.LUT R3, R20, 0xfffffffe, RZ, 0xc0, !PT ;  /* 0xfffffffe1403a812 */ /* 0x001fe400078ec0ff */
[----:B------:R-:W-:-:S02]  /*ed70*/  @!P4 LEA.HI R28, R28, R28, RZ, 0x1 ;  /* 0x0000001c1c1cc211 */ /* 0x000fc400078f08ff */
[----:B------:R-:W-:Y:S01]  /*ed80*/  @!P5 LEA.HI R14, R14, R14, RZ, 0x1 ;  /* 0x0000000e0e0ed211 */ /* 0x000fe200078f08ff */
[--C-:B------:R-:W-:Y:S02]  /*ed90*/  @!P2 IMAD.WIDE R2, R3, 0x4, R4.reuse ;  /* 0x000000040302a825 */ /* 0x100fe400078e0204 */
[----:B------:R-:W-:Y:S02]  /*eda0*/  @!P1 LEA.HI R16, R16, R16, RZ, 0x1 ;  /* 0x0000001010109211 */ /* 0x000fe400078f08ff */
[----:B-1----:R-:W-:Y:S01]  /*edb0*/  @!P3 LOP3.LUT R7, R0, 0xfffffffe, RZ, 0xc0, !PT ;  /* 0xfffffffe0007b812 */ /* 0x002fe200078ec0ff */
[----:B------:R0:W-:Y:S01]  /*edc0*/  @!P2 ST.E.64 desc[UR38][R2.64], R54 ;  /* 0x000000360200a985 */ /* 0x0001e2000c101b26 */
[----:B---3--:R-:W-:Y:S02]  /*edd0*/  @!P4 LOP3.LUT R13, R28, 0xfffffffe, RZ, 0xc0, !PT ;  /* 0xfffffffe1c0dc812 */ /* 0x008fe400078ec0ff */
[----:B------:R-:W-:Y:S01]  /*ede0*/  @!P5 LOP3.LUT R15, R14, 0xfffffffe, RZ, 0xc0, !PT ;  /* 0xfffffffe0e0fd812 */ /* 0x000fe200078ec0ff */
[----:B------:R-:W-:Y:S01]  /*edf0*/  @!P3 IMAD.WIDE R6, R7, 0x4, R4 ;  /* 0x000000040706b825 */ /* 0x000fe200078e0204 */
[----:B------:R-:W-:-:S02]  /*ee00*/  @!P0 LEA.HI R0, R17, R17, RZ, 0x1 ;  /* 0x0000001111008211 */ /* 0x000fc400078f08ff */
[----:B------:R-:W-:Y:S01]  /*ee10*/  @!P1 LOP3.LUT R17, R16, 0xfffffffe, RZ, 0xc0, !PT ;  /* 0xfffffffe10119812 */ /* 0x000fe200078ec0ff */
[--C-:B------:R-:W-:Y:S01]  /*ee20*/  @!P4 IMAD.WIDE R12, R13, 0x4, R4.reuse ;  /* 0x000000040d0cc825 */ /* 0x100fe200078e0204 */
[----:B------:R-:W-:Y:S01]  /*ee30*/  @!P0 LOP3.LUT R19, R0, 0xfffffffe, RZ, 0xc0, !PT ;  /* 0xfffffffe00138812 */ /* 0x000fe200078ec0ff */
[----:B------:R1:W-:Y:S01]  /*ee40*/  @!P3 ST.E.64 desc[UR38][R6.64], R58 ;  /* 0x0000003a0600b985 */ /* 0x0003e2000c101b26 */
[----:B------:R-:W-:Y:S01]  /*ee50*/  ISETP.GE.AND P2, PT, R18, UR4, PT ;  /* 0x0000000412007c0c */ /* 0x000fe2000bf46270 */
[--C-:B------:R-:W-:Y:S02]  /*ee60*/  @!P5 IMAD.WIDE R14, R15, 0x4, R4.reuse ;  /* 0x000000040f0ed825 */ /* 0x100fe400078e0204 */
[----:B------:R3:W-:Y:S02]  /*ee70*/  @!P4 ST.E.64 desc[UR38][R12.64], R32 ;  /* 0x000000200c00c985 */ /* 0x0007e4000c101b26 */
[----:B0-----:R-:W-:Y:S02]  /*ee80*/  @!P1 IMAD.WIDE R2, R17, 0x4, R4 ;  /* 0x0000000411029825 */ /* 0x001fe400078e0204 */
[----:B------:R0:W-:Y:S02]  /*ee90*/  @!P5 ST.E.64 desc[UR38][R14.64], R34 ;  /* 0x000000220e00d985 */ /* 0x0001e4000c101b26 */
[----:B------:R-:W-:-:S02]  /*eea0*/  VIADD R0, R105, 0x90 ;  /* 0x0000009069007836 */ /* 0x000fc40000000000 */
[----:B------:R-:W-:Y:S01]  /*eeb0*/  VIADD R16, R105, 0x88 ;  /* 0x0000008869107836 */ /* 0x000fe20000000000 */
[----:B------:R5:W-:Y:S01]  /*eec0*/  @!P1 ST.E.64 desc[UR38][R2.64], R36 ;  /* 0x0000002402009985 */ /* 0x000be2000c101b26 */
[----:B-1----:R-:W-:Y:S01]  /*eed0*/  @!P0 IMAD.WIDE R6, R19, 0x4, R4 ;  /* 0x0000000413068825 */ /* 0x002fe200078e0204 */
[----:B------:R-:W-:Y:S02]  /*eee0*/  ISETP.GE.AND P1, PT, R0, UR4, PT ;  /* 0x0000000400007c0c */ /* 0x000fe4000bf26270 */
[----:B------:R-:W-:Y:S01]  /*eef0*/  ISETP.GE.AND P3, PT, R16, UR4, PT ;  /* 0x0000000410007c0c */ /* 0x000fe2000bf66270 */
[C---:B---3--:R-:W-:Y:S01]  /*ef00*/  VIADD R12, R105.reuse, 0x98 ;  /* 0x00000098690c7836 */ /* 0x048fe20000000000 */
[----:B------:R1:W-:Y:S01]  /*ef10*/  @!P0 ST.E.64 desc[UR38][R6.64], R42 ;  /* 0x0000002a06008985 */ /* 0x0003e2000c101b26 */
[C---:B------:R-:W-:Y:S01]  /*ef20*/  VIADD R17, R105.reuse, 0xa8 ;  /* 0x000000a869117836 */ /* 0x040fe20000000000 */
[----:B------:R-:W-:Y:S01]  /*ef30*/  @!P2 LEA.HI R18, R18, R18, RZ, 0x1 ;  /* 0x000000121212a211 */ /* 0x000fe200078f08ff */
[C---:B0-----:R-:W-:Y:S01]  /*ef40*/  VIADD R14, R105.reuse, 0xa0 ;  /* 0x000000a0690e7836 */ /* 0x041fe20000000000 */
[----:B------:R-:W-:Y:S01]  /*ef50*/  ISETP.GE.AND P0, PT, R12, UR4, PT ;  /* 0x000000040c007c0c */ /* 0x000fe2000bf06270 */
[----:B------:R-:W-:Y:S01]  /*ef60*/  VIADD R19, R105, 0xb0 ;  /* 0x000000b069137836 */ /* 0x000fe20000000000 */
[----:B------:R-:W-:Y:S01]  /*ef70*/  ISETP.GE.AND P5, PT, R17, UR4, PT ;  /* 0x0000000411007c0c */ /* 0x000fe2000bfa6270 */
[----:B------:R-:W-:Y:S01]  /*ef80*/  VIADD R105, R105, 0xb8 ;  /* 0x000000b869697836 */ /* 0x000fe20000000000 */
[----:B------:R-:W-:-:S02]  /*ef90*/  ISETP.GE.AND P4, PT, R14, UR4, PT ;  /* 0x000000040e007c0c */ /* 0x000fc4000bf86270 */
[----:B------:R-:W-:Y:S02]  /*efa0*/  @!P2 LOP3.LUT R13, R18, 0xfffffffe, RZ, 0xc0, !PT ;  /* 0xfffffffe120da812 */ /* 0x000fe400078ec0ff */
[----:B------:R-:W-:Y:S02]  /*efb0*/  ISETP.GE.AND P6, PT, R19, UR4, PT ;  /* 0x0000000413007c0c */ /* 0x000fe4000bfc6270 */
[----:B------:R-:W-:Y:S01]  /*efc0*/  @!P1 LEA.HI R0, R0, R0, RZ, 0x1 ;  /* 0x0000000000009211 */ /* 0x000fe200078f08ff */
[--C-:B-----5:R-:W-:Y:S01]  /*efd0*/  @!P2 IMAD.WIDE R2, R13, 0x4, R4.reuse ;  /* 0x000000040d02a825 */ /* 0x120fe200078e0204 */
[----:B------:R-:W-:Y:S02]  /*efe0*/  @!P3 LEA.HI R16, R16, R16, RZ, 0x1 ;  /* 0x000000101010b211 */ /* 0x000fe400078f08ff */
[----:B------:R-:W-:Y:S02]  /*eff0*/  @!P1 LOP3.LUT R13, R0, 0xfffffffe, RZ, 0xc0, !PT ;  /* 0xfffffffe000d9812 */ /* 0x000fe400078ec0ff */
[----:B------:R-:W-:Y:S01]  /*f000*/  @!P0 LEA.HI R0, R12, R12, RZ, 0x1 ;  /* 0x0000000c0c008211 */ /* 0x000fe200078f08ff */
[----:B------:R0:W-:Y:S01]  /*f010*/  @!P2 ST.E.64 desc[UR38][R2.64], R38 ;  /* 0x000000260200a985 */ /* 0x0001e2000c101b26 */
[----:B-1----:R-:W-:Y:S01]  /*f020*/  @!P3 LOP3.LUT R7, R16, 0xfffffffe, RZ, 0xc0, !PT ;  /* 0xfffffffe1007b812 */ /* 0x002fe200078ec0ff */
[----:B------:R-:W-:Y:S01]  /*f030*/  @!P1 IMAD.WIDE R12, R13, 0x4, R4 ;  /* 0x000000040d0c9825 */ /* 0x000fe200078e0204 */
[----:B------:R-:W-:-:S02]  /*f040*/  @!P4 LEA.HI R14, R14, R14, RZ, 0x1 ;  /* 0x0000000e0e0ec211 */ /* 0x000fc400078f08ff */
[----:B------:R-:W-:Y:S01]  /*f050*/  @!P0 LOP3.LUT R15, R0, 0xfffffffe, RZ, 0xc0, !PT ;  /* 0xfffffffe000f8812 */ /* 0x000fe200078ec0ff */
[--C-:B------:R-:W-:Y:S01]  /*f060*/  @!P3 IMAD.WIDE R6, R7, 0x4, R4.reuse ;  /* 0x000000040706b825 */ /* 0x100fe200078e0204 */
[----:B------:R-:W-:Y:S02]  /*f070*/  @!P5 LEA.HI R0, R17, R17, RZ, 0x1 ;  /* 0x000000111100d211 */ /* 0x000fe400078f08ff */
        /* <DEDUP_REMOVED lines=21> */
.L_x_5062:
        /* <DEDUP_REMOVED lines=55> */
.L_x_5024:
        /* <DEDUP_REMOVED lines=18> */
.L_x_5065:
[----:B------:R-:W-:Y:S01]  /*f660*/  ULDC UR8, c[0x0][0xc50] ;  /* 0x0003140000087ab9 */ /* 0x000fe20000000800 */
[----:B------:R-:W-:Y:S01]  /*f670*/  UMOV UR36, UR6 ;  /* 0x0000000600247c82 */ /* 0x000fe20008000000 */
[----:B------:R-:W-:-:S11]  /*f680*/  UISETP.NE.AND UP0, UPT, UR8, 0x1, UPT ;  /* 0x000000010800788c */ /* 0x000fd6000bf05270 */
[----:B------:R-:W-:Y:S01]  /*f690*/  @UP0 ULDC UR4, c[0x0][0xc54] ;  /* 0x0003150000040ab9 */ /* 0x000fe20000000800 */
[----:B------:R-:W-:Y:S01]  /*f6a0*/  @UP0 ULDC UR7, c[0x0][0xc58] ;  /* 0x0003160000070ab9 */ /* 0x000fe20000000800 */
[----:B------:R-:W-:-:S04]  /*f6b0*/  UIMAD.WIDE.U32 UR4, UR6, UR4, URZ ;  /* 0x00000004060472a5 */ /* 0x000fc8000f8e003f */
[----:B------:R-:W-:-:S12]  /*f6c0*/  @UP0 USHF.R.U32.HI UR36, URZ, UR7, UR5 ;  /* 0x000000073f240299 */ /* 0x000fd80008011605 */
.L_x_5066:
        /* <DEDUP_REMOVED lines=22> */
[----:B0-----:R-:W-:-:S04]  /*f830*/  USHF.L.U32 UR41, UR41, 0x7, URZ ;  /* 0x0000000729297899 */ /* 0x001fc8000800063f */
[----:B------:R-:W-:-:S04]  /*f840*/  UIADD3 UR6, UR41, 0x7f, URZ ;  /* 0x0000007f29067890 */ /* 0x000fc8000fffe03f */
[----:B------:R-:W-:Y:S02]  /*f850*/  UIMAD.WIDE.U32 UR4, UR6, UR4, URZ ;  /* 0x00000004060472a5 */ /* 0x000fe4000f8e003f */
[----:B------:R-:W-:Y:S02]  /*f860*/  UIMAD UR4, UR7, UR9, 0x9f ;  /* 0x0000009f070474a4 */ /* 0x000fe4000f8e0209 */
[----:B------:R-:W-:Y:S02]  /*f870*/  @UP1 USHF.R.U32.HI UR6, URZ, UR11, UR5 ;  /* 0x0000000b3f061299 */ /* 0x000fe40008011605 */
[----:B------:R-:W-:Y:S02]  /*f880*/  UIMAD.WIDE UR4, UR4, 0x66666667, URZ ;  /* 0x66666667040478a5 */ /* 0x000fe4000f8e023f */
[----:B------:R-:W-:Y:S02]  /*f890*/  UIADD3 UR6, UR10, UR6, URZ ;  /* 0x000000060a067290 */ /* 0x000fe4000fffe03f */
[----:B------:R-:W-:-:S02]  /*f8a0*/  USHF.R.U32.HI UR9, URZ, 0x1f, UR5 ;  /* 0x0000001f3f097899 */ /* 0x000fc40008011605 */
[----:B------:R-:W-:Y:S02]  /*f8b0*/  UIMAD.WIDE UR6, UR6, 0x66666667, URZ ;  /* 0x66666667060678a5 */ /* 0x000fe4000f8e023f */
[----:B------:R-:W-:Y:S02]  /*f8c0*/  ULEA.HI.SX32 UR9, UR5, UR9, 0x1a ;  /* 0x0000000905097291 */ /* 0x000fe4000f8fd23f */
[----:B------:R-:W-:Y:S02]  /*f8d0*/  USHF.R.U32.HI UR4, URZ, 0x1f, UR7 ;  /* 0x0000001f3f047899 */ /* 0x000fe40008011607 */
[----:B------:R-:W-:Y:S02]  /*f8e0*/  ULOP3.LUT UR5, UR8, 0xffff, URZ, 0xc0, !UPT ;  /* 0x0000ffff08057892 */ /* 0x000fe4000f8ec03f */
[----:B------:R-:W-:Y:S02]  /*f8f0*/  ULEA.HI.SX32 UR4, UR7, UR4, 0x1a ;  /* 0x0000000407047291 */ /* 0x000fe4000f8fd23f */
[----:B------:R-:W-:-:S02]  /*f900*/  USHF.R.U32.HI UR7, URZ, 0x10, UR8 ;  /* 0x000000103f077899 */ /* 0x000fc40008011608 */
[----:B------:R-:W-:-:S04]  /*f910*/  UISETP.LT.AND UP0, UPT, UR9, UR4, UPT ;  /* 0x000000040900728c */ /* 0x000fc8000bf01270 */
[----:B------:R-:W-:Y:S02]  /*f920*/  USEL UR6, UR9, UR4, UP0 ;  /* 0x0000000409067287 */ /* 0x000fe40008000000 */
[----:B------:R-:W-:Y:S02]  /*f930*/  UISETP.NE.AND UP0, UPT, UR7, URZ, UPT ;  /* 0x0000003f0700728c */ /* 0x000fe4000bf05270 */
[----:B------:R-:W-:-:S06]  /*f940*/  UISETP.GE.AND UP1, UPT, UR6, 0x1, UPT ;  /* 0x000000010600788c */ /* 0x000fcc000bf26270 */
        /* <DEDUP_REMOVED lines=31> */
.L_x_5068:
        /* <DEDUP_REMOVED lines=30> */
.L_x_5069:
        /* <DEDUP_REMOVED lines=20> */
.L_x_5070:
        /* <DEDUP_REMOVED lines=20> */
.L_x_5071:
        /* <DEDUP_REMOVED lines=18> */
.L_x_5072:
        /* <DEDUP_REMOVED lines=12> */
[----:B------:R-:W-:Y:S01]  /*10180*/  LOP3.LUT R5, R18, 0x180, RZ, 0xc0, !PT ;  /* 0x0000018012057812 */ /* 0x000fe200078ec0ff */
[----:B0-----:R-:W0:Y:S03]  /*10190*/  LDC.64 R2, c[0x0][0x418] ;  /* 0x00010600ff027b82 */ /* 0x001e260000000a00 */
[----:B------:R-:W-:Y:S01]  /*101a0*/  LOP3.LUT R0, R5, 0x30, R0, 0xf8, !PT ;  /* 0x0000003005007812 */ /* 0x000fe200078ef800 */
[----:B------:R-:W-:-:S05]  /*101b0*/  IMAD.SHL.U32 R5, R6, 0x8, RZ ;  /* 0x0000000806057824 */ /* 0x000fca00078e00ff */
[----:B------:R-:W-:Y:S01]  /*101c0*/  LOP3.LUT R5, R0, 0x30, R5, 0x78, !PT ;  /* 0x0000003000057812 */ /* 0x000fe200078e7805 */
[----:B------:R-:W-:-:S03]  /*101d0*/  IMAD.SHL.U32 R0, R6, 0x20, RZ ;  /* 0x0000002006007824 */ /* 0x000fc600078e00ff */
[----:B------:R-:W-:Y:S01]  /*101e0*/  LOP3.LUT R18, R5, 0x640, R18, 0xf8, !PT ;  /* 0x0000064005127812 */ /* 0x000fe200078ef812 */
[----:B------:R-:W-:Y:S01]  /*101f0*/  IMAD.SHL.U32 R5, R8, 0x10, RZ ;  /* 0x0000001008057824 */ /* 0x000fe200078e00ff */
[----:B------:R-:W-:-:S04]  /*10200*/  LOP3.LUT R4, R0, 0x80, RZ, 0xc0, !PT ;  /* 0x0000008000047812 */ /* 0x000fc800078ec0ff */
[----:B------:R-:W-:Y:S01]  /*10210*/  LOP3.LUT R7, R5, 0x600, RZ, 0xc0, !PT ;  /* 0x0000060005077812 */ /* 0x000fe200078ec0ff */
[----:B------:R-:W-:Y:S01]  /*10220*/  IMAD.SHL.U32 R5, R6, 0x4, RZ ;  /* 0x0000000406057824 */ /* 0x000fe200078e00ff */
[--C-:B------:R-:W-:Y:S02]  /*10230*/  LOP3.LUT R4, R4, 0x10, R6.reuse, 0xf8, !PT ;  /* 0x0000001004047812 */ /* 0x100fe400078ef806 */
[----:B------:R-:W-:Y:S02]  /*10240*/  SHF.R.U32.HI R6, RZ, 0x5, R6 ;  /* 0x00000005ff067819 */ /* 0x000fe40000011606 */
[----:B------:R-:W-:Y:S02]  /*10250*/  LOP3.LUT R4, R4, 0x10, R5, 0x78, !PT ;  /* 0x0000001004047812 */ /* 0x000fe400078e7805 */
[----:B0-----:R-:W-:Y:S02]  /*10260*/  ISETP.NE.U32.AND P0, PT, R2, RZ, PT ;  /* 0x000000ff0200720c */ /* 0x001fe40003f05070 */
[----:B------:R-:W-:-:S02]  /*10270*/  LOP3.LUT R5, R7, 0x60, R0, 0xf8, !PT ;  /* 0x0000006007057812 */ /* 0x000fc400078ef800 */
[----:B------:R-:W-:Y:S02]  /*10280*/  ISETP.NE.AND.EX P1, PT, R3, RZ, PT, P0 ;  /* 0x000000ff0300720c */ /* 0x000fe40003f25300 */
[----:B------:R-:W-:Y:S02]  /*10290*/  LOP3.LUT R5, R5, 0x100, R0, 0xf8, !PT ;  /* 0x0000010005057812 */ /* 0x000fe400078ef800 */
[----:B------:R-:W-:Y:S02]  /*102a0*/  P2R R0, PR, RZ, 0x2 ;  /* 0x00000002ff007803 */ /* 0x000fe40000000000 */
[----:B------:R-:W-:Y:S02]  /*102b0*/  LOP3.LUT R17, R5, R4, RZ, 0xfc, !PT ;  /* 0x0000000405117212 */ /* 0x000fe400078efcff */
[----:B------:R-:W-:Y:S02]  /*102c0*/  LOP3.LUT R6, R6, 0x3, RZ, 0xc0, !PT ;  /* 0x0000000306067812 */ /* 0x000fe400078ec0ff */
[----:B--2---:R-:W-:Y:S01]  /*102d0*/  SHF.R.S32.HI R10, RZ, 0x1f, R9 ;  /* 0x0000001fff0a7819 */ /* 0x004fe20000011409 */
[----:B------:R0:W-:Y:S01]  /*102e0*/  STL [R1+0x4], R9 ;  /* 0x0000040901007387 */ /* 0x0001e20000100800 */
[----:B------:R-:W-:-:S03]  /*102f0*/  SEL R16, R9, RZ, !P1 ;  /* 0x000000ff09107207 */ /* 0x000fc60004800000 */
[----:B------:R0:W-:Y:S04]  /*10300*/  STL [R1+0x14], R0 ;  /* 0x0000140001007387 */ /* 0x0001e80000100800 */
[----:B------:R0:W-:Y:S01]  /*10310*/  STL [R1+0xc], R10 ;  /* 0x00000c0a01007387 */ /* 0x0001e20000100800 */
[----:B------:R-:W-:Y:S05]  /*10320*/  BRA.DIV UR4, `(.L_x_5073) ;  /* 0x0000003a04c07947 */ /* 0x000fea000b800000 */
[----:B------:R1:W2:Y:S02]  /*10330*/  SHFL.IDX PT, R14, R6, RZ, 0x1f ;  /* 0x00001fff060e7589 */ /* 0x0002a400000e0000 */
.L_x_5128:
        /* <DEDUP_REMOVED lines=9> */
.L_x_5131:
        /* <DEDUP_REMOVED lines=20> */
.L_x_5076:
[----:B0-----:R-:W-:Y:S01]  /*10510*/  IMAD.MOV.U32 R2, RZ, RZ, 0x1 ;  /* 0x00000001ff027424 */ /* 0x001fe200078e00ff */
[----:B------:R-:W-:-:S04]  /*10520*/  ISETP.NE.AND P1, PT, R8, RZ, PT ;  /* 0x000000ff0800720c */ /* 0x000fc80003f25270 */
[----:B------:R-:W-:-:S04]  /*10530*/  SHF.L.U32 R2, R2, 0x1f, RZ ;  /* 0x0000001f02027819 */ /* 0x000fc800000006ff */
[----:B------:R-:W0:Y:S02]  /*10540*/  SYNCS.PHASECHK.TRANS64.TRYWAIT P0, [UR40+0x33480], R2 ;  /* 0x03348002ff0075a7 */ /* 0x000e240008000168 */
[----:B0-----:R-:W-:Y:S05]  /*10550*/  @!P0 BRA `(.L_x_5077) ;  /* 0x0000003800748947 */ /* 0x001fea0003800000 */
.L_x_5132:
[----:B------:R-:W-:Y:S05]  /*10560*/  @P1 BRA `(.L_x_5078) ;  /* 0x0000000000181947 */ /* 0x000fea0003800000 */
[----:B------:R-:W2:Y:S01]  /*10570*/  S2R R4, SR_TID.X ;  /* 0x0000000000047919 */ /* 0x000ea20000002100 */
[----:B0-----:R-:W-:-:S04]  /*10580*/  IMAD.MOV.U32 R3, RZ, RZ, 0x7800 ;  /* 0x00007800ff037424 */ /* 0x001fc800078e00ff */
[----:B------:R3:W-:Y:S01]  /*10590*/  SYNCS.ARRIVE.TRANS64 RZ, [UR40+0x33470], R3 ;  /* 0x03347003ffff79a7 */ /* 0x0007e20008000028 */
[----:B--2---:R-:W-:-:S13]  /*105a0*/  LOP3.LUT P0, RZ, R4, 0x1f, RZ, 0xc0, !PT ;  /* 0x0000001f04ff7812 */ /* 0x004fda000780c0ff */
[----:B---3--:R-:W-:Y:S05]  /*105b0*/  @!P0 BRA `(.L_x_5078) ;  /* 0x0000000000048947 */ /* 0x008fea0003800000 */
[----:B------:R-:W-:Y:S01]  /*105c0*/  BPT.TRAP 0x1 ;  /* 0x000000040000795c */ /* 0x000fe20000300000 */
.L_x_5078:
        /* <DEDUP_REMOVED lines=28> */
.L_x_5133:
[----:B------:R-:W-:Y:S05]  /*10790*/  @P1 BRA `(.L_x_5080) ;  /* 0x0000000000181947 */ /* 0x000fea0003800000 */
[----:B0-----:R-:W0:Y:S01]  /*107a0*/  S2R R3, SR_TID.X ;  /* 0x0000000000037919 */ /* 0x001e220000002100 */
[----:B------:R-:W-:-:S04]  /*107b0*/  IMAD.MOV.U32 R2, RZ, RZ, 0x7800 ;  /* 0x00007800ff027424 */ /* 0x000fc800078e00ff */
[----:B------:R2:W-:Y:S01]  /*107c0*/  SYNCS.ARRIVE.TRANS64 RZ, [UR40+0x33430], R2 ;  /* 0x03343002ffff79a7 */ /* 0x0005e20008000028 */
[----:B0-----:R-:W-:-:S13]  /*107d0*/  LOP3.LUT P0, RZ, R3, 0x1f, RZ, 0xc0, !PT ;  /* 0x0000001f03ff7812 */ /* 0x001fda000780c0ff */
[----:B--2---:R-:W-:Y:S05]  /*107e0*/  @!P0 BRA `(.L_x_5080) ;  /* 0x0000000000048947 */ /* 0x004fea0003800000 */
[----:B------:R-:W-:Y:S01]  /*107f0*/  BPT.TRAP 0x1 ;  /* 0x000000040000795c */ /* 0x000fe20000300000 */
.L_x_5080:
        /* <DEDUP_REMOVED lines=27> */
[----:B------:R2:W-:Y:S01]  /*109b0*/  STL [R1+0x10], R0 ;  /* 0x0000100001007387 */ /* 0x0005e20000100800 */
[----:B------:R-:W-:Y:S01]  /*109c0*/  NOP ;  /* 0x0000000000007918 */ /* 0x000fe20000000000 */
.L_x_5074:
        /* <DEDUP_REMOVED lines=22> */
.L_x_5081:
[----:B0-----:R-:W0:Y:S01]  /*10b30*/  S2R R2, SR_TID.X ;  /* 0x0000000000027919 */ /* 0x001e220000002100 */
[----:B------:R-:W2:Y:S01]  /*10b40*/  LDC R9, c[0x0][0x448] ;  /* 0x00011200ff097b82 */ /* 0x000ea20000000800 */
[----:B------:R-:W-:Y:S01]  /*10b50*/  USHF.R.S32.HI UR4, URZ, 0x1f, UR36 ;  /* 0x0000001f3f047899 */ /* 0x000fe20008011424 */
[----:B------:R-:W3:Y:S01]  /*10b60*/  S2R R5, SR_TID.X ;  /* 0x0000000000057919 */ /* 0x000ee20000002100 */
[----:B------:R-:W-:Y:S02]  /*10b70*/  ULDC.64 UR8, c[0x0][0x2d8] ;  /* 0x0000b60000087ab9 */ /* 0x000fe40000000a00 */
[----:B------:R-:W-:Y:S01]  /*10b80*/  UIMAD UR6, UR4, UR8, URZ ;  /* 0x00000008040672a4 */ /* 0x000fe2000f8e023f */
[----:B-1----:R-:W1:Y:S01]  /*10b90*/  S2R R6, SR_CTAID.Z ;  /* 0x0000000000067919 */ /* 0x002e620000002700 */
[----:B------:R-:W-:Y:S02]  /*10ba0*/  UIMAD.WIDE.U32 UR4, UR36, UR8, URZ ;  /* 0x00000008240472a5 */ /* 0x000fe4000f8e003f */
[----:B------:R-:W-:-:S04]  /*10bb0*/  UIMAD UR6, UR36, UR9, UR6 ;  /* 0x00000009240672a4 */ /* 0x000fc8000f8e0206 */
[----:B------:R-:W-:Y:S01]  /*10bc0*/  UIADD3 UR5, UR5, UR6, URZ ;  /* 0x0000000605057290 */ /* 0x000fe2000fffe03f */
[----:B--2---:R-:W-:Y:S02]  /*10bd0*/  ISETP.NE.AND P0, PT, R9, 0x1, PT ;  /* 0x000000010900780c */ /* 0x004fe40003f05270 */
[----:B0-----:R-:W-:Y:S02]  /*10be0*/  SHF.R.U32.HI R0, RZ, 0x3, R2 ;  /* 0x00000003ff007819 */ /* 0x001fe40000011602 */
[----:B------:R-:W-:Y:S01]  /*10bf0*/  LOP3.LUT R2, R2, 0x7f, RZ, 0xc0, !PT ;  /* 0x0000007f02027812 */ /* 0x000fe200078ec0ff */
[C---:B---3--:R-:W-:Y:S01]  /*10c00*/  IMAD.SHL.U32 R8, R5.reuse, 0x10, RZ ;  /* 0x0000001005087824 */ /* 0x048fe200078e00ff */
[----:B------:R-:W-:Y:S01]  /*10c10*/  LOP3.LUT R10, R5, 0x7f, RZ, 0xc0, !PT ;  /* 0x0000007f050a7812 */ /* 0x000fe200078ec0ff */
[----:B------:R-:W-:-:S06]  /*10c20*/  IMAD.SHL.U32 R3, R0, 0x80, RZ ;  /* 0x0000008000037824 */ /* 0x000fcc00078e00ff */
[----:B------:R-:W0:Y:S01]  /*10c30*/  @P0 LDC R7, c[0x0][0x44c] ;  /* 0x00011300ff070b82 */ /* 0x000e220000000800 */
[----:B------:R-:W-:Y:S01]  /*10c40*/  IMAD.SHL.U32 R0, R0, 0x10, RZ ;  /* 0x0000001000007824 */ /* 0x000fe200078e00ff */
[----:B------:R-:W-:Y:S01]  /*10c50*/  LOP3.LUT R8, R8, 0x30, RZ, 0xe2, !PT ;  /* 0x0000003008087812 */ /* 0x000fe200078ee2ff */
[----:B------:R-:W-:Y:S02]  /*10c60*/  IMAD.SHL.U32 R4, R2, 0x10, RZ ;  /* 0x0000001002047824 */ /* 0x000fe400078e00ff */
[C---:B------:R-:W-:Y:S01]  /*10c70*/  IMAD.SHL.U32 R2, R5.reuse, 0x10, RZ ;  /* 0x0000001005027824 */ /* 0x040fe200078e00ff */
[----:B------:R-:W-:Y:S01]  /*10c80*/  LOP3.LUT R3, R8, 0x180, R3, 0xf8, !PT ;  /* 0x0000018008037812 */ /* 0x000fe200078ef803 */
[----:B------:R-:W-:Y:S01]  /*10c90*/  IMAD.SHL.U32 R5, R5, 0x20, RZ ;  /* 0x0000002005057824 */ /* 0x000fe200078e00ff */
[----:B------:R-:W-:Y:S02]  /*10ca0*/  LOP3.LUT R4, R4, 0x600, RZ, 0xc0, !PT ;  /* 0x0000060004047812 */ /* 0x000fe400078ec0ff */
[----:B------:R-:W-:-:S02]  /*10cb0*/  LOP3.LUT R0, R3, 0x30, R0, 0x78, !PT ;  /* 0x0000003003007812 */ /* 0x000fc400078e7800 */
[----:B------:R-:W-:Y:S02]  /*10cc0*/  LOP3.LUT R3, R2, 0x40, RZ, 0xc0, !PT ;  /* 0x0000004002037812 */ /* 0x000fe400078ec0ff */
[----:B------:R-:W-:Y:S02]  /*10cd0*/  LOP3.LUT R5, R5, 0x60, RZ, 0xc0, !PT ;  /* 0x0000006005057812 */ /* 0x000fe400078ec0ff */
[----:B------:R-:W-:Y:S02]  /*10ce0*/  IADD3 R0, R0, R3, R4 ;  /* 0x0000000300007210 */ /* 0x000fe40007ffe004 */
[----:B------:R-:W2:Y:S01]  /*10cf0*/  LDC.64 R2, c[0x0][0x2e0] ;  /* 0x0000b800ff027b82 */ /* 0x000ea20000000a00 */
[----:B-1----:R-:W-:Y:S02]  /*10d00*/  SHF.R.S32.HI R4, RZ, 0x1f, R6 ;  /* 0x0000001fff047819 */ /* 0x002fe40000011406 */
[----:B------:R-:W-:-:S03]  /*10d10*/  LEA.HI R5, R10, R5, RZ, 0x1e ;  /* 0x000000050a057211 */ /* 0x000fc600078ff0ff */
[----:B--2---:R-:W-:-:S04]  /*10d20*/  IMAD R4, R4, R2, RZ ;  /* 0x0000000204047224 */ /* 0x004fc800078e02ff */
[C---:B------:R-:W-:Y:S02]  /*10d30*/  IMAD R4, R6.reuse, R3, R4 ;  /* 0x0000000306047224 */ /* 0x040fe400078e0204 */
[----:B------:R-:W-:Y:S01]  /*10d40*/  IMAD.WIDE.U32 R2, R6, R2, UR4 ;  /* 0x0000000406027e25 */ /* 0x000fe2000f8e0002 */
[----:B------:R-:W-:Y:S01]  /*10d50*/  ULDC.64 UR4, c[0x0][0x2d0] ;  /* 0x0000b40000047ab9 */ /* 0x000fe20000000a00 */
[----:B------:R-:W1:Y:S02]  /*10d60*/  @P0 LDC R6, c[0x0][0x450] ;  /* 0x00011400ff060b82 */ /* 0x000e640000000800 */
[----:B------:R-:W-:Y:S02]  /*10d70*/  IMAD.IADD R3, R3, 0x1, R4 ;  /* 0x0000000103037824 */ /* 0x000fe400078e0204 */
[----:B------:R-:W2:Y:S02]  /*10d80*/  S2R R4, SR_CTAID.X ;  /* 0x0000000000047919 */ /* 0x000ea40000002500 */
[----:B--2---:R-:W-:-:S04]  /*10d90*/  IMAD R4, R4, 0x80, R5 ;  /* 0x0000008004047824 */ /* 0x004fc800078e0205 */
        /* <DEDUP_REMOVED lines=29> */
[----:B------:R-:W1:Y:S01]  /*10f70*/  SHFL.IDX PT, R7, R5, RZ, 0x1c1f ;  /* 0x001c1fff05077589 */ /* 0x000e6200000e0000 */
[----:B0-----:R-:W-:-:S03]  /*10f80*/  LOP3.LUT R10, R6, 0x7f, RZ, 0xc0, !PT ;  /* 0x0000007f060a7812 */ /* 0x001fc600078ec0ff */
[----:B------:R-:W0:Y:S01]  /*10f90*/  SHFL.IDX PT, R6, R4, RZ, 0x1c1f ;  /* 0x001c1fff04067589 */ /* 0x000e2200000e0000 */
[----:B------:R-:W-:-:S04]  /*10fa0*/  LEA.HI R2, R10, UR41, RZ, 0x1e ;  /* 0x000000290a027c11 */ /* 0x000fc8000f8ff0ff */
[----:B------:R-:W-:-:S13]  /*10fb0*/  ISETP.GE.AND P4, PT, R2, R3, PT ;  /* 0x000000030200720c */ /* 0x000fda0003f86270 */
[----:B-1----:R-:W-:Y:S01]  /*10fc0*/  @!P4 IADD3 R7, P3, R8, R7, RZ ;  /* 0x000000070807c210 */ /* 0x002fe20007f7e0ff */
[----:B------:R-:W-:-:S04]  /*10fd0*/  @!P4 VIADD R9, R0, UR40 ;  /* 0x000000280009cc36 */ /* 0x000fc80008000000 */
[----:B0-----:R-:W-:-:S05]  /*10fe0*/  @!P4 IMAD.X R6, RZ, RZ, R6, P3 ;  /* 0x000000ffff06c224 */ /* 0x001fca00018e0606 */
[----:B------:R-:W-:-:S04]  /*10ff0*/  @!P4 LOP3.LUT R7, R7, R6, RZ, 0x3c, !PT ;  /* 0x000000060707c212 */ /* 0x000fc800078e3cff */
[----:B------:R-:W-:-:S04]  /*11000*/  @!P4 LOP3.LUT R6, R7, R6, RZ, 0x3c, !PT ;  /* 0x000000060706c212 */ /* 0x000fc800078e3cff */
[----:B------:R-:W-:-:S05]  /*11010*/  @!P4 LOP3.LUT R7, R7, R6, RZ, 0x3c, !PT ;  /* 0x000000060707c212 */ /* 0x000fca00078e3cff */
[----:B------:R-:W-:Y:S01]  /*11020*/  @!PT LDS RZ, [RZ] ;  /* 0x00000000fffff984 */ /* 0x000fe20000000800 */
[----:B------:R-:W-:Y:S04]  /*11030*/  @!P4 LDGSTS.E.BYPASS.LTC128B.128 [R9+0x1e200], desc[UR38][R6.64], !P2 ;  /* 0x1e2000000609cfae */ /* 0x000fe8000d101d66 */
[----:B------:R-:W-:Y:S04]  /*11040*/  @!P4 LDGSTS.E.BYPASS.LTC128B.128 [R9+0x20200], desc[UR38][R6.64+0x40], !P0 ;  /* 0x202000400609cfae */ /* 0x000fe8000c101d66 */
[----:B------:R0:W-:Y:S02]  /*11050*/  @!P4 LDGSTS.E.BYPASS.LTC128B.128 [R9+0x22200], desc[UR38][R6.64+0x80], !P1 ;  /* 0x222000800609cfae */ /* 0x0001e4000c901d66 */
[----:B0-----:R-:W-:-:S02]  /*11060*/  VIADD R6, R2, 0x20 ;  /* 0x0000002002067836 */ /* 0x001fc40000000000 */
[----:B------:R-:W0:Y:S03]  /*11070*/  SHFL.IDX PT, R7, R5, 0x1, 0x1c1f ;  /* 0x003c1f0005077f89 */ /* 0x000e2600000e0000 */
[----:B------:R-:W-:Y:S02]  /*11080*/  ISETP.GE.AND P3, PT, R6, R3, PT ;  /* 0x000000030600720c */ /* 0x000fe40003f66270 */
        /* <DEDUP_REMOVED lines=8> */
[----:B------:R-:W-:Y:S04]  /*11110*/  @!P3 LDGSTS.E.BYPASS.LTC128B.128 [R9+0x20a00], desc[UR38][R6.64+0x40], !P0 ;  /* 0x20a000400609bfae */ /* 0x000fe8000c101d66 */
[----:B------:R0:W-:Y:S02]  /*11120*/  @!P3 LDGSTS.E.BYPASS.LTC128B.128 [R9+0x22a00], desc[UR38][R6.64+0x80], !P1 ;  /* 0x22a000800609bfae */ /* 0x0001e4000c901d66 */
[----:B0-----:R-:W-:-:S02]  /*11130*/  VIADD R6, R2, 0x40 ;  /* 0x0000004002067836 */ /* 0x001fc40000000000 */
[----:B------:R-:W0:Y:S03]  /*11140*/  SHFL.IDX PT, R7, R5, 0x2, 0x1c1f ;  /* 0x005c1f0005077f89 */ /* 0x000e2600000e0000 */
[----:B------:R-:W-:Y:S01]  /*11150*/  ISETP.GE.AND P3, PT, R6, R3, PT ;  /* 0x000000030600720c */ /* 0x000fe20003f66270 */
[----:B------:R-:W-:Y:S04]  /*11160*/  SHFL.IDX PT, R5, R5, 0x3, 0x1c1f ;  /* 0x007c1f0005057f89 */ /* 0x000fe800000e0000 */
[----:B------:R-:W1:Y:S04]  /*11170*/  SHFL.IDX PT, R6, R4, 0x2, 0x1c1f ;  /* 0x005c1f0004067f89 */ /* 0x000e6800000e0000 */
[----:B------:R-:W2:Y:S04]  /*11180*/  SHFL.IDX PT, R4, R4, 0x3, 0x1c1f ;  /* 0x007c1f0004047f89 */ /* 0x000ea800000e0000 */
[----:B------:R-:W-:Y:S01]  /*11190*/  @!P3 VIADD R21, R0, UR40 ;  /* 0x000000280015bc36 */ /* 0x000fe20008000000 */
        /* <DEDUP_REMOVED lines=8> */
.L_x_5142:
        /* <DEDUP_REMOVED lines=13> */
.L_x_5084:
[----:B------:R-:W-:Y:S05]  /*112f0*/  BSYNC B0 ;  /* 0x0000000000007941 */ /* 0x000fea0003800000 */
.L_x_5083:
[----:B------:R-:W-:Y:S01]  /*11300*/  NOP ;  /* 0x0000000000007918 */ /* 0x000fe20000000000 */
[----:B------:R-:W-:Y:S01]  /*11310*/  SYNCS.ARRIVE.TRANS64.RED.A0T1 RZ, [UR40+0x33400], RZ ;  /* 0x033400ffffff79a7 */ /* 0x000fe20008200428 */
[----:B------:R-:W-:Y:S01]  /*11320*/  IMAD.MOV.U32 R0, RZ, RZ, 0x1 ;  /* 0x00000001ff007424 */ /* 0x000fe200078e00ff */
[----:B------:R-:W-:Y:S04]  /*11330*/  ARRIVES.LDGSTSBAR.64.TRANSCNT [UR40+0x33400] ;  /* 0x03340000ff0079b0 */ /* 0x000fe80008000aa8 */
[----:B------:R-:W-:Y:S01]  /*11340*/  SHF.L.U32 R0, R0, 0x1f, RZ ;  /* 0x0000001f00007819 */ /* 0x000fe200000006ff */
[----:B------:R-:W-:Y:S01]  /*11350*/  NOP ;  /* 0x0000000000007918 */ /* 0x000fe20000000000 */
[----:B--2---:R-:W2:Y:S01]  /*11360*/  LDL R3, [R1+0x8] ;  /* 0x0000080001037983 */ /* 0x004ea20000100800 */
[----:B------:R-:W-:Y:S01]  /*11370*/  SYNCS.ARRIVE.TRANS64.A1T0 RZ, [UR40+0x33400], RZ ;  /* 0x033400ffffff79a7 */ /* 0x000fe20008100028 */
[----:B------:R-:W-:Y:S01]  /*11380*/  VIADD R2, R19, 0xfffffffe ;  /* 0xfffffffe13027836 */ /* 0x000fe20000000000 */
[----:B------:R-:W3:Y:S04]  /*11390*/  SYNCS.PHASECHK.TRANS64.TRYWAIT P0, [UR40+0x33420], R0 ;  /* 0x03342000ff0075a7 */ /* 0x000ee80008000168 */
[----:B--2---:R-:W-:Y:S01]  /*113a0*/  ISETP.GE.AND P1, PT, R2, R3, PT ;  /* 0x000000030200720c */ /* 0x004fe20003f26270 */
[----:B---3--:R-:W-:-:S12]  /*113b0*/  @!P0 BRA `(.L_x_5085) ;  /* 0x0000003000788947 */ /* 0x008fd80003800000 */
.L_x_5143:
[----:B--2---:R-:W-:-:S05]  /*113c0*/  IMAD.MOV.U32 R0, RZ, RZ, 0x1 ;  /* 0x00000001ff007424 */ /* 0x004fca00078e00ff */
[----:B------:R2:W-:Y:S01]  /*113d0*/  STL [R1], R0 ;  /* 0x0000000001007387 */ /* 0x0005e20000100800 */
[----:B------:R-:W-:Y:S05]  /*113e0*/  @!P1 BRA `(.L_x_5086) ;  /* 0x0000001400d49947 */ /* 0x000fea0003800000 */
[----:B------:R-:W3:Y:S01]  /*113f0*/  LDL R3, [R1+0x18] ;  /* 0x0000180001037983 */ /* 0x000ee20000100800 */
[----:B--2---:R-:W-:Y:S02]  /*11400*/  IMAD.MOV.U32 R0, RZ, RZ, 0x1 ;  /* 0x00000001ff007424 */ /* 0x004fe400078e00ff */
[----:B------:R-:W-:Y:S01]  /*11410*/  IMAD.MOV.U32 R8, RZ, RZ, RZ ;  /* 0x000000ffff087224 */ /* 0x000fe200078e00ff */
[C---:B---3--:R-:W-:Y:S02]  /*11420*/  LOP3.LUT R4, R3.reuse, 0x1, RZ, 0xfc, !PT ;  /* 0x0000000103047812 */ /* 0x048fe400078efcff */
[----:B------:R-:W-:-:S03]  /*11430*/  LOP3.LUT R3, R3, 0x2, RZ, 0xfc, !PT ;  /* 0x0000000203037812 */ /* 0x000fc600078efcff */
[----:B------:R2:W-:Y:S04]  /*11440*/  STL [R1+0x20], R4 ;  /* 0x0000200401007387 */ /* 0x0005e80000100800 */
[----:B------:R2:W-:Y:S02]  /*11450*/  STL [R1+0x1c], R3 ;  /* 0x00001c0301007387 */ /* 0x0005e40000100800 */
.L_x_5107:
[----:B--2---:R-:W2:Y:S01]  /*11460*/  LDL R3, [R1+0x10] ;  /* 0x0000100001037983 */ /* 0x004ea20000100800 */
[----:B------:R-:W-:Y:S01]  /*11470*/  VIADD R12, R8, 0x1 ;  /* 0x00000001080c7836 */ /* 0x000fe20000000000 */
[----:B------:R-:W-:Y:S04]  /*11480*/  BSSY B0, `(.L_x_5087) ;  /* 0x00000a0000007945 */ /* 0x000fe80003800000 */
[----:B------:R-:W-:-:S04]  /*11490*/  ISETP.NE.AND P0, PT, R12, 0x2, PT ;  /* 0x000000020c00780c */ /* 0x000fc80003f05270 */
[----:B------:R-:W-:Y:S02]  /*114a0*/  SEL R12, R12, RZ, P0 ;  /* 0x000000ff0c0c7207 */ /* 0x000fe40000000000 */
[----:B--2---:R-:W-:Y:S02]  /*114b0*/  ISETP.NE.AND P1, PT, R3, RZ, PT ;  /* 0x000000ff0300720c */ /* 0x004fe40003f25270 */
[----:B------:R-:W-:-:S04]  /*114c0*/  SEL R3, RZ, 0x1, P0 ;  /* 0x00000001ff037807 */ /* 0x000fc80000000000 */
[----:B-----5:R-:W-:-:S05]  /*114d0*/  LOP3.LUT R10, R0, R3, RZ, 0x3c, !PT ;  /* 0x00000003000a7212 */ /* 0x020fca00078e3cff */
[----:B------:R2:W-:Y:S02]  /*114e0*/  STL [R1], R10 ;  /* 0x0000000a01007387 */ /* 0x0005e40000100800 */
[----:B------:R-:W-:Y:S05]  /*114f0*/  @!P1 BRA `(.L_x_5088) ;  /* 0x0000000800609947 */ /* 0x000fea0003800000 */
[----:B------:R-:W3:Y:S01]  /*11500*/  LDL R4, [R1+0x14] ;  /* 0x0000140001047983 */ /* 0x000ee20000100800 */
[----:B------:R-:W-:Y:S01]  /*11510*/  IMAD.MOV.U32 R3, RZ, RZ, R2 ;  /* 0x000000ffff037224 */ /* 0x000fe200078e0002 */
[----:B---3--:R-:W-:-:S13]  /*11520*/  ISETP.NE.AND P1, PT, R4, RZ, PT ;  /* 0x000000ff0400720c */ /* 0x008fda0003f25270 */
[----:B------:R-:W-:Y:S05]  /*11530*/  @!P1 BRA `(.L_x_5089) ;  /* 0x0000000000509947 */ /* 0x000fea0003800000 */
[----:B------:R-:W3:Y:S01]  /*11540*/  LDL R9, [R1+0xc] ;  /* 0x00000c0001097983 */ /* 0x000ee20000100800 */
[----:B01----:R-:W0:Y:S01]  /*11550*/  LDC R6, c[0x0][0x43c] ;  /* 0x00010f00ff067b82 */ /* 0x003e220000000800 */
[----:B------:R-:W-:Y:S02]  /*11560*/  ULDC.64 UR4, c[0x0][0x428] ;  /* 0x00010a0000047ab9 */ /* 0x000fe40000000a00 */
[----:B------:R-:W4:Y:S01]  /*11570*/  LDL R11, [R1+0x4] ;  /* 0x00000400010b7983 */ /* 0x000f220000100800 */
        /* <DEDUP_REMOVED lines=9> */
[----:B---3--:R-:W-:-:S04]  /*11610*/  IMAD R9, R9, UR4, RZ ;  /* 0x0000000409097c24 */ /* 0x008fc8000f8e02ff */
[C---:B----4-:R-:W-:Y:S02]  /*11620*/  IMAD R9, R11.reuse, UR5, R9 ;  /* 0x000000050b097c24 */ /* 0x050fe4000f8e0209 */
[----:B------:R-:W-:-:S04]  /*11630*/  IMAD.WIDE.U32 R4, R11, UR4, R4 ;  /* 0x000000040b047c25 */ /* 0x000fc8000f8e0004 */
[----:B------:R-:W-:Y:S01]  /*11640*/  IMAD.IADD R9, R9, 0x1, R5 ;  /* 0x0000000109097824 */ /* 0x000fe200078e0205 */
[----:B0-----:R-:W-:-:S04]  /*11650*/  LEA R6, P0, R4, R6, 0x2 ;  /* 0x0000000604067211 */ /* 0x001fc800078010ff */
[----:B------:R-:W-:-:S05]  /*11660*/  LEA.HI.X R7, R4, R7, R9, 0x2, P0 ;  /* 0x0000000704077211 */ /* 0x000fca00000f1409 */
[----:B------:R3:W5:Y:S04]  /*11670*/  LDG.E R16, desc[UR38][R6.64] ;  /* 0x0000002606107981 */ /* 0x000768000c1e1900 */
.L_x_5089:
[----:B01-3--:R-:W-:Y:S01]  /*11680*/  LEA R6, R12, UR40, 0x3 ;  /* 0x000000280c067c11 */ /* 0x00bfe2000f8e18ff */
[----:B------:R-:W0:Y:S01]  /*11690*/  S2R R4, SR_TID.X ;  /* 0x0000000000047919 */ /* 0x000e220000002100 */
[----:B------:R-:W-:-:S04]  /*116a0*/  SHF.L.U32 R5, R10, 0x1f, RZ ;  /* 0x0000001f0a057819 */ /* 0x000fc800000006ff */
[----:B------:R-:W1:Y:S01]  /*116b0*/  SYNCS.PHASECHK.TRANS64.TRYWAIT P0, [R6+URZ+0x33480], R5 ;  /* 0x03348005060075a7 */ /* 0x000e62000800017f */
[----:B0-----:R-:W-:-:S04]  /*116c0*/  LOP3.LUT R4, R4, 0x7f, RZ, 0xc0, !PT ;  /* 0x0000007f04047812 */ /* 0x001fc800078ec0ff */
[----:B------:R-:W-:Y:S01]  /*116d0*/  ISETP.NE.AND P1, PT, R4, RZ, PT ;  /* 0x000000ff0400720c */ /* 0x000fe20003f25270 */
[----:B-1----:R-:W-:-:S12]  /*116e0*/  @!P0 BRA `(.L_x_5090) ;  /* 0x0000002c00c48947 */ /* 0x002fd80003800000 */
.L_x_5144:
        /* <DEDUP_REMOVED lines=9> */
.L_x_5092:
[----:B------:R-:W-:Y:S05]  /*11780*/  BSYNC B1 ;  /* 0x0000000000017941 */ /* 0x000fea0003800000 */
.L_x_5091:
        /* <DEDUP_REMOVED lines=16> */
.L_x_5093:
        /* <DEDUP_REMOVED lines=13> */
.L_x_5094:
        /* <DEDUP_REMOVED lines=15> */
.L_x_5095:
        /* <DEDUP_REMOVED lines=10> */
.L_x_5145:
[----:B------:R-:W-:Y:S01]  /*11af0*/  BSSY B1, `(.L_x_5097) ;  /* 0x000000b000017945 */ /* 0x000fe20003800000 */
[----:B--2---:R-:W-:Y:S02]  /*11b00*/  IMAD.MOV.U32 R10, RZ, RZ, 0x0 ;  /* 0x00000000ff0a7424 */ /* 0x004fe400078e00ff */
        /* <DEDUP_REMOVED lines=9> */
.L_x_5098:
[----:B------:R-:W-:Y:S05]  /*11ba0*/  BSYNC B1 ;  /* 0x0000000000017941 */ /* 0x000fea0003800000 */
.L_x_5097:
        /* <DEDUP_REMOVED lines=12> */
.L_x_5099:
        /* <DEDUP_REMOVED lines=13> */
.L_x_5100:
        /* <DEDUP_REMOVED lines=13> */
.L_x_5101:
[----:B------:R-:W-:-:S13]  /*11e10*/  @P0 ELECT P1, URZ, PT ;  /* 0x00000000003f082f */ /* 0x000fda0003820000 */
[----:B------:R-:W-:Y:S01]  /*11e20*/  @P1 R2UR UR13, R16 ;  /* 0x00000000100d12ca */ /* 0x000fe200000e0000 */
[----:B------:R-:W-:Y:S01]  /*11e30*/  UMOV UR12, UR36 ;  /* 0x00000024000c7c82 */ /* 0x000fe20008000000 */
[----:B------:R-:W-:-:S11]  /*11e40*/  @P1 PLOP3.LUT P0, PT, P1, PT, PT, 0x8, 0x0 ;  /* 0x000000000000181c */ /* 0x000fd60000f0e170 */
[----:B------:R3:W-:Y:S01]  /*11e50*/  UTMALDG.4D [UR8], [UR6], desc[UR14] ;  /* 0x00000e08060075b4 */ /* 0x0007e20008019000 */
[----:B------:R-:W-:Y:S01]  /*11e60*/  PLOP3.LUT P1, PT, PT, PT, PT, 0x8, 0x0 ;  /* 0x000000000000781c */ /* 0x000fe20003f2e170 */
[----:B---3--:R-:W-:-:S12]  /*11e70*/  @P0 BRA.U.ANY `(.L_x_5101) ;  /* 0xfffffffd00e40947 */ /* 0x008fd8000393ffff */
.L_x_5088:
[----:B------:R-:W-:Y:S05]  /*11e80*/  BSYNC B0 ;  /* 0x0000000000007941 */ /* 0x000fea0003800000 */
.L_x_5087:
[----:B------:R-:W3:Y:S02]  /*11e90*/  LDL R3, [R1+0x20] ;  /* 0x0000200001037983 */ /* 0x000ee40000100800 */
[----:B---3--:R-:W-:-:S13]  /*11ea0*/  ISETP.NE.AND P0, PT, R3, 0x3, PT ;  /* 0x000000030300780c */ /* 0x008fda0003f05270 */
[----:B------:R-:W-:Y:S05]  /*11eb0*/  @!P0 BRA `(.L_x_5102) ;  /* 0x0000000000048947 */ /* 0x000fea0003800000 */
[----:B------:R-:W-:Y:S01]  /*11ec0*/  BPT.TRAP 0x1 ;  /* 0x000000040000795c */ /* 0x000fe20000300000 */
.L_x_5102:
[----:B01----:R-:W3:Y:S01]  /*11ed0*/  LDL R5, [R1+0x1c] ;  /* 0x00001c0001057983 */ /* 0x003ee20000100800 */
[----:B------:R-:W-:Y:S02]  /*11ee0*/  LOP3.LUT R4, R0, 0x1, RZ, 0x3c, !PT ;  /* 0x0000000100047812 */ /* 0x000fe400078e3cff */
[----:B------:R-:W-:Y:S02]  /*11ef0*/  LEA R3, R8, UR40, 0x3 ;  /* 0x0000002808037c11 */ /* 0x000fe4000f8e18ff */
[----:B------:R-:W-:-:S04]  /*11f00*/  SHF.L.U32 R4, R4, 0x1f, RZ ;  /* 0x0000001f04047819 */ /* 0x000fc800000006ff */
[----:B------:R-:W0:Y:S01]  /*11f10*/  SYNCS.PHASECHK.TRANS64.TRYWAIT P0, [R3+URZ+0x33470], R4 ;  /* 0x03347004030075a7 */ /* 0x000e22000800017f */
[----:B---3--:R-:W-:Y:S01]  /*11f20*/  ISETP.NE.AND P1, PT, R5, 0x3, PT ;  /* 0x000000030500780c */ /* 0x008fe20003f25270 */
[----:B0-----:R-:W-:-:S12]  /*11f30*/  @!P0 BRA `(.L_x_5103) ;  /* 0x0000002400d88947 */ /* 0x001fd80003800000 */
.L_x_5146:
[----:B------:R-:W-:Y:S05]  /*11f40*/  @!P1 BRA `(.L_x_5104) ;  /* 0x0000000000049947 */ /* 0x000fea0003800000 */
[----:B------:R-:W-:Y:S01]  /*11f50*/  BPT.TRAP 0x1 ;  /* 0x000000040000795c */ /* 0x000fe20000300000 */
.L_x_5104:
[----:B0-----:R-:W-:Y:S01]  /*11f60*/  SHF.L.U32 R4, R0, 0x1f, RZ ;  /* 0x0000001f00047819 */ /* 0x001fe200000006ff */
[----:B------:R-:W-:-:S03]  /*11f70*/  IMAD R0, R8, 0x7800, RZ ;  /* 0x0000780008007824 */ /* 0x000fc600078e02ff */
[----:B------:R-:W0:Y:S02]  /*11f80*/  SYNCS.PHASECHK.TRANS64.TRYWAIT P0, [R3+URZ+0x33460], R4 ;  /* 0x03346004030075a7 */ /* 0x000e24000800017f */
[----:B0-----:R-:W-:Y:S05]  /*11f90*/  @!P0 BRA `(.L_x_5105) ;  /* 0x0000002400d48947 */ /* 0x001fea0003800000 */
.L_x_5147:
[C---:B0-----:R-:W-:Y:S01]  /*11fa0*/  LOP3.LUT R4, R0.reuse, R18, RZ, 0xfc, !PT ;  /* 0x0000001200047212 */ /* 0x041fe200078efcff */
[----:B------:R-:W-:Y:S05]  /*11fb0*/  WARPSYNC.ALL ;  /* 0x0000000000007948 */ /* 0x000fea0003800000 */
[----:B------:R-:W0:Y:S01]  /*11fc0*/  LDSM.16.MT88.4 R4, [R4+UR40+0xf200] ;  /* 0x00f200280404783b */ /* 0x000e220008004200 */
[----:B------:R-:W-:Y:S02]  /*11fd0*/  IMAD.U32 R19, RZ, RZ, UR40 ;  /* 0x00000028ff137e24 */ /* 0x000fe4000f8e00ff */
[----:B------:R-:W-:Y:S02]  /*11fe0*/  VIADD R15, R0, 0x2800 ;  /* 0x00002800000f7836 */ /* 0x000fe40000000000 */
[----:B------:R-:W-:-:S02]  /*11ff0*/  VIADD R19, R19, 0x200 ;  /* 0x0000020013137836 */ /* 0x000fc40000000000 */
[C---:B------:R-:W-:Y:S02]  /*12000*/  VIADD R13, R0.reuse, 0x800 ;  /* 0x00000800000d7836 */ /* 0x040fe40000000000 */
[C---:B------:R-:W-:Y:S02]  /*12010*/  VIADD R14, R0.reuse, 0x5000 ;  /* 0x00005000000e7836 */ /* 0x040fe40000000000 */
[C---:B------:R-:W-:Y:S02]  /*12020*/  VIADD R21, R0.reuse, 0x2000 ;  /* 0x0000200000157836 */ /* 0x040fe40000000000 */
[----:B------:R-:W-:Y:S01]  /*12030*/  VIADD R20, R0, 0x5800 ;  /* 0x0000580000147836 */ /* 0x000fe20000000000 */
[C-C-:B0-----:R-:W-:Y:S02]  /*12040*/  PRMT R8, R4.reuse, 0x6420, R5.reuse ;  /* 0x0000642004087816 */ /* 0x141fe40000000005 */
[----:B------:R-:W-:Y:S02]  /*12050*/  PRMT R9, R4, 0x7531, R5 ;  /* 0x0000753104097816 */ /* 0x000fe40000000005 */
[----:B------:R-:W-:-:S02]  /*12060*/  LOP3.LUT R4, R0, R17, RZ, 0xfc, !PT ;  /* 0x0000001100047212 */ /* 0x000fc400078efcff */
[C-C-:B--2---:R-:W-:Y:S02]  /*12070*/  PRMT R10, R6.reuse, 0x6420, R7.reuse ;  /* 0x00006420060a7816 */ /* 0x144fe40000000007 */
        /* <DEDUP_REMOVED lines=157> */
.L_x_5106:
        /* <DEDUP_REMOVED lines=15> */
.L_x_5086:
[----:B------:R-:W-:-:S07]  /*12b40*/  IMAD.MOV.U32 R12, RZ, RZ, RZ ;  /* 0x000000ffff0c7224 */ /* 0x000fce00078e00ff */
.L_x_5108:
[----:B------:R-:W2:Y:S02]  /*12b50*/  LDL R2, [R1+0x18] ;  /* 0x0000180001027983 */ /* 0x000ea40000100800 */
[----:B--2--5:R-:W-:-:S04]  /*12b60*/  LOP3.LUT R0, R2, 0x1, RZ, 0xfc, !PT ;  /* 0x0000000102007812 */ /* 0x024fc800078efcff */
[----:B------:R-:W-:-:S13]  /*12b70*/  ISETP.NE.AND P0, PT, R0, 0x3, PT ;  /* 0x000000030000780c */ /* 0x000fda0003f05270 */
[----:B------:R-:W-:Y:S05]  /*12b80*/  @!P0 BRA `(.L_x_5109) ;  /* 0x0000000000048947 */ /* 0x000fea0003800000 */
[----:B------:R-:W-:Y:S01]  /*12b90*/  BPT.TRAP 0x1 ;  /* 0x000000040000795c */ /* 0x000fe20000300000 */
.L_x_5109:
[----:B------:R-:W2:Y:S01]  /*12ba0*/  LDL R0, [R1] ;  /* 0x0000000001007983 */ /* 0x000ea20000100800 */
[----:B------:R-:W-:Y:S01]  /*12bb0*/  LOP3.LUT R2, R2, 0x2, RZ, 0xfc, !PT ;  /* 0x0000000202027812 */ /* 0x000fe200078efcff */
[----:B------:R-:W-:Y:S03]  /*12bc0*/  BSSY B0, `(.L_x_5110) ;  /* 0x0000007000007945 */ /* 0x000fe60003800000 */
[----:B------:R-:W-:Y:S02]  /*12bd0*/  ISETP.NE.AND P1, PT, R2, 0x3, PT ;  /* 0x000000030200780c */ /* 0x000fe40003f25270 */
[----:B--2---:R-:W-:Y:S02]  /*12be0*/  LOP3.LUT R3, R0, 0x1, RZ, 0x3c, !PT ;  /* 0x0000000100037812 */ /* 0x004fe400078e3cff */
[----:B------:R-:W-:Y:S02]  /*12bf0*/  LEA R0, R12, UR40, 0x3 ;  /* 0x000000280c007c11 */ /* 0x000fe4000f8e18ff */
[----:B------:R-:W-:-:S04]  /*12c00*/  SHF.L.U32 R3, R3, 0x1f, RZ ;  /* 0x0000001f03037819 */ /* 0x000fc800000006ff */
[----:B------:R-:W2:Y:S02]  /*12c10*/  SYNCS.PHASECHK.TRANS64.TRYWAIT P0, [R0+URZ+0x33470], R3 ;  /* 0x03347003000075a7 */ /* 0x000ea4000800017f */
[----:B--2---:R-:W-:Y:S05]  /*12c20*/  @!P0 BRA `(.L_x_5111) ;  /* 0x0000001800c48947 */ /* 0x004fea0003800000 */
.L_x_5148:
[----:B------:R-:W-:Y:S05]  /*12c30*/  BSYNC B0 ;  /* 0x0000000000007941 */ /* 0x000fea0003800000 */
.L_x_5110:
[----:B------:R-:W-:Y:S05]  /*12c40*/  @!P1 BRA `(.L_x_5112) ;  /* 0x0000000000049947 */ /* 0x000fea0003800000 */
[----:B------:R-:W-:Y:S01]  /*12c50*/  BPT.TRAP 0x1 ;  /* 0x000000040000795c */ /* 0x000fe20000300000 */
.L_x_5112:
[----:B------:R-:W2:Y:S02]  /*12c60*/  LDL R2, [R1] ;  /* 0x0000000001027983 */ /* 0x000ea40000100800 */
[----:B--2---:R-:W-:-:S04]  /*12c70*/  SHF.L.U32 R3, R2, 0x1f, RZ ;  /* 0x0000001f02037819 */ /* 0x004fc800000006ff */
[----:B------:R-:W2:Y:S02]  /*12c80*/  SYNCS.PHASECHK.TRANS64.TRYWAIT P0, [R0+URZ+0x33460], R3 ;  /* 0x03346003000075a7 */ /* 0x000ea4000800017f */
[----:B--2---:R-:W-:Y:S05]  /*12c90*/  @!P0 BRA `(.L_x_5113) ;  /* 0x0000001800bc8947 */ /* 0x004fea0003800000 */
.L_x_5149:
[----:B------:R-:W-:Y:S01]  /*12ca0*/  IMAD R2, R12, 0x7800, RZ ;  /* 0x000078000c027824 */ /* 0x000fe200078e02ff */
[----:B------:R-:W-:Y:S05]  /*12cb0*/  WARPSYNC.ALL ;  /* 0x0000000000007948 */ /* 0x000fea0003800000 */
[C---:B--2---:R-:W-:Y:S01]  /*12cc0*/  LOP3.LUT R3, R2.reuse, R18, RZ, 0xfc, !PT ;  /* 0x0000001202037212 */ /* 0x044fe200078efcff */
[----:B------:R-:W-:Y:S02]  /*12cd0*/  IMAD.U32 R19, RZ, RZ, UR40 ;  /* 0x00000028ff137e24 */ /* 0x000fe4000f8e00ff */
[----:B------:R-:W-:Y:S02]  /*12ce0*/  VIADD R14, R2, 0x2800 ;  /* 0x00002800020e7836 */ /* 0x000fe40000000000 */
[----:B01----:R0:W1:Y:S01]  /*12cf0*/  LDSM.16.MT88.4 R4, [R3+UR40+0xf200] ;  /* 0x00f200280304783b */ /* 0x0030620008004200 */
        /* <DEDUP_REMOVED lines=165> */
.L_x_5114:
        /* <DEDUP_REMOVED lines=15> */
.L_x_5067:
[----:B------:R-:W1:Y:S01]  /*13840*/  S2R R5, SR_CgaCtaId ;  /* 0x0000000000057919 */ /* 0x000e620000008800 */
[----:B------:R-:W-:Y:S02]  /*13850*/  MOV R4, 0x400 ;  /* 0x0000040000047802 */ /* 0x000fe40000000f00 */
[----:B------:R-:W-:Y:S02]  /*13860*/  SHF.L.U32 R3, R3, 0x1f, RZ ;  /* 0x0000001f03037819 */ /* 0x000fe400000006ff */
[----:B-1----:R-:W-:-:S04]  /*13870*/  LEA R6, R5, R4, 0x18 ;  /* 0x0000000405067211 */ /* 0x002fc800078ec0ff */
[----:B------:R-:W1:Y:S02]  /*13880*/  SYNCS.PHASECHK.TRANS64.TRYWAIT P0, [R6+URZ+0x33420], R3 ;  /* 0x03342003060075a7 */ /* 0x000e64000800017f */
[----:B-1----:R-:W-:Y:S05]  /*13890*/  @!P0 BRA `(.L_x_5115) ;  /* 0x0000000c00d08947 */ /* 0x002fea0003800000 */
.L_x_5150:
        /* <DEDUP_REMOVED lines=13> */
.L_x_5116:
        /* <DEDUP_REMOVED lines=12> */
.L_x_5151:
[----:B------:R-:W1:Y:S02]  /*13a30*/  SYNCS.PHASECHK.TRANS64.TRYWAIT P1, [R5+URZ], R0 ;  /* 0x00000000050075a7 */ /* 0x000e64000802017f */
[----:B-1----:R-:W-:Y:S05]  /*13a40*/  @!P1 BRA `(.L_x_5118) ;  /* 0x0000000c008c9947 */ /* 0x002fea0003800000 */
.L_x_5152:
[----:B------:R-:W-:Y:S05]  /*13a50*/  @!P0 BRA `(.L_x_5119) ;  /* 0x0000000000048947 */ /* 0x000fea0003800000 */
[----:B------:R-:W-:Y:S01]  /*13a60*/  BPT.TRAP 0x1 ;  /* 0x000000040000795c */ /* 0x000fe20000300000 */
.L_x_5119:
[----:B-1----:R-:W-:-:S04]  /*13a70*/  IMAD R5, R2, 0x8, R6 ;  /* 0x0000000802057824 */ /* 0x002fc800078e0206 */
[----:B------:R-:W1:Y:S02]  /*13a80*/  SYNCS.PHASECHK.TRANS64.TRYWAIT P1, [R5+URZ+0x33460], R4 ;  /* 0x03346004050075a7 */ /* 0x000e64000802017f */
[----:B-1----:R-:W-:Y:S05]  /*13a90*/  @!P1 BRA `(.L_x_5120) ;  /* 0x0000000c008c9947 */ /* 0x002fea0003800000 */
.L_x_5153:
[----:B------:R-:W-:Y:S05]  /*13aa0*/  @!P0 BRA `(.L_x_5121) ;  /* 0x0000000000048947 */ /* 0x000fea0003800000 */
[----:B------:R-:W-:Y:S01]  /*13ab0*/  BPT.TRAP 0x1 ;  /* 0x000000040000795c */ /* 0x000fe20000300000 */
.L_x_5121:
[----:B------:R-:W-:-:S04]  /*13ac0*/  IMAD R3, R3, 0x8, R6 ;  /* 0x0000000803037824 */ /* 0x000fc800078e0206 */
[----:B------:R-:W2:Y:S02]  /*13ad0*/  SYNCS.PHASECHK.TRANS64.TRYWAIT P1, [R3+URZ+0x33460], R0 ;  /* 0x03346000030075a7 */ /* 0x000ea4000802017f */
[----:B--2---:R-:W-:Y:S05]  /*13ae0*/  @!P1 BRA `(.L_x_5122) ;  /* 0x0000000c008c9947 */ /* 0x004fea0003800000 */
.L_x_5154:
[----:B------:R-:W-:Y:S05]  /*13af0*/  @!P0 BRA `(.L_x_5123) ;  /* 0x0000000000048947 */ /* 0x000fea0003800000 */
[----:B------:R-:W-:Y:S01]  /*13b00*/  BPT.TRAP 0x1 ;  /* 0x000000040000795c */ /* 0x000fe20000300000 */
.L_x_5123:
[----:B------:R-:W3:Y:S02]  /*13b10*/  SYNCS.PHASECHK.TRANS64.TRYWAIT P0, [R5+URZ+0x33480], R4 ;  /* 0x03348004050075a7 */ /* 0x000ee4000800017f */
[----:B---3--:R-:W-:Y:S05]  /*13b20*/  @!P0 BRA `(.L_x_5124) ;  /* 0x0000000c00908947 */ /* 0x008fea0003800000 */
.L_x_5125:
[----:B----4-:R4:W0:Y:S02]  /*13b30*/  SYNCS.PHASECHK.TRANS64.TRYWAIT P0, [R3+URZ+0x33480], R0 ;  /* 0x03348000030075a7 */ /* 0x010824000800017f */
[----:B0-----:R-:W-:Y:S05]  /*13b40*/  @!P0 NANOSLEEP.SYNCS 0x989680 ;  /* 0x009896800000895d */ /* 0x001fea0003900000 */
[----:B------:R-:W0:Y:S02]  /*13b50*/  @!P0 SYNCS.PHASECHK.TRANS64 P0, [R3+URZ+0x33480], R0 ;  /* 0x03348000030085a7 */ /* 0x000e24000800007f */
[----:B0-----:R-:W-:Y:S05]  /*13b60*/  @!P0 BRA `(.L_x_5125) ;  /* 0xfffffffc00f08947 */ /* 0x001fea000383ffff */
.L_x_5026:
[----:B------:R-:W-:Y:S05]  /*13b70*/  BSYNC B6 ;  /* 0x0000000000067941 */ /* 0x000fea0003800000 */
.L_x_5023:
[----:B------:R-:W-:Y:S05]  /*13b80*/  EXIT ;  /* 0x000000000000794d */ /* 0x000fea0003800000 */
.L_x_5030:
[----:B0-----:R-:W-:-:S04]  /*13b90*/  IMAD.U32 R0, RZ, RZ, UR40 ;  /* 0x00000028ff007e24 */ /* 0x001fc8000f8e00ff */
[----:B------:R0:W1:Y:S03]  /*13ba0*/  SYNCS.PHASECHK.TRANS64.TRYWAIT P0, [R0+URZ+0x33400], R3 ;  /* 0x03340003000075a7 */ /* 0x000066000800017f */
[----:B-1----:R-:W-:Y:S05]  /*13bb0*/  @!P0 NANOSLEEP.SYNCS 0x989680 ;  /* 0x009896800000895d */ /* 0x002fea0003900000 */
[----:B------:R-:W1:Y:S02]  /*13bc0*/  @!P0 SYNCS.PHASECHK.TRANS64 P0, [R0+URZ+0x33400], R3 ;  /* 0x03340003000085a7 */ /* 0x000e64000800007f */
[----:B-1----:R-:W-:Y:S05]  /*13bd0*/  @!P0 BRA `(.L_x_5030) ;  /* 0xfffffffc00ec8947 */ /* 0x002fea000383ffff */
[----:B------:R-:W-:Y:S05]  /*13be0*/  BRA `(.L_x_5126) ;  /* 0xfffffed800d87947 */ /* 0x000fea000383ffff */
.L_x_5034:
[----:B0-----:R-:W-:-:S04]  /*13bf0*/  IMAD.U32 R0, RZ, RZ, UR40 ;  /* 0x00000028ff007e24 */ /* 0x001fc8000f8e00ff */
[----:B------:R0:W2:Y:S03]  /*13c00*/  SYNCS.PHASECHK.TRANS64.TRYWAIT P2, [R0+URZ+0x33430], R3 ;  /* 0x03343003000075a7 */ /* 0x0000a6000804017f */
[----:B--2---:R-:W-:Y:S05]  /*13c10*/  @!P2 NANOSLEEP.SYNCS 0x989680 ;  /* 0x009896800000a95d */ /* 0x004fea0003900000 */
[----:B------:R-:W2:Y:S02]  /*13c20*/  @!P2 SYNCS.PHASECHK.TRANS64 P2, [R0+URZ+0x33430], R3 ;  /* 0x033430030000a5a7 */ /* 0x000ea4000804007f */
[----:B--2---:R-:W-:Y:S05]  /*13c30*/  @!P2 BRA `(.L_x_5034) ;  /* 0xfffffffc00eca947 */ /* 0x004fea000383ffff */
[----:B------:R-:W-:Y:S05]  /*13c40*/  BRA `(.L_x_5033) ;  /* 0xfffffed800f47947 */ /* 0x000fea000383ffff */
.L_x_5039:
[----:B-1----:R-:W-:-:S04]  /*13c50*/  IMAD.U32 R3, RZ, RZ, UR6 ;  /* 0x00000006ff037e24 */ /* 0x002fc8000f8e00ff */
[----:B------:R1:W2:Y:S03]  /*13c60*/  SYNCS.PHASECHK.TRANS64.TRYWAIT P3, [R3+URZ+0x33430], R0 ;  /* 0x03343000030075a7 */ /* 0x0002a6000806017f */
[----:B--2---:R-:W-:Y:S05]  /*13c70*/  @!P3 NANOSLEEP.SYNCS 0x989680 ;  /* 0x009896800000b95d */ /* 0x004fea0003900000 */
[----:B------:R-:W2:Y:S02]  /*13c80*/  @!P3 SYNCS.PHASECHK.TRANS64 P3, [R3+URZ+0x33430], R0 ;  /* 0x033430000300b5a7 */ /* 0x000ea4000806007f */
[----:B--2---:R-:W-:Y:S05]  /*13c90*/  @!P3 BRA `(.L_x_5039) ;  /* 0xfffffffc00ecb947 */ /* 0x004fea000383ffff */
[----:B------:R-:W-:Y:S05]  /*13ca0*/  BRA `(.L_x_5036) ;  /* 0xffffff1400387947 */ /* 0x000fea000383ffff */
.L_x_5043:
[----:B-1----:R-:W-:-:S04]  /*13cb0*/  IMAD.U32 R3, RZ, RZ, UR6 ;  /* 0x00000006ff037e24 */ /* 0x002fc8000f8e00ff */
[----:B------:R1:W2:Y:S03]  /*13cc0*/  SYNCS.PHASECHK.TRANS64.TRYWAIT P3, [R3+URZ+0x33450], R0 ;  /* 0x03345000030075a7 */ /* 0x0002a6000806017f */
[----:B--2---:R-:W-:Y:S05]  /*13cd0*/  @!P3 NANOSLEEP.SYNCS 0x989680 ;  /* 0x009896800000b95d */ /* 0x004fea0003900000 */
[----:B------:R-:W2:Y:S02]  /*13ce0*/  @!P3 SYNCS.PHASECHK.TRANS64 P3, [R3+URZ+0x33450], R0 ;  /* 0x033450000300b5a7 */ /* 0x000ea4000806007f */
[----:B--2---:R-:W-:Y:S05]  /*13cf0*/  @!P3 BRA `(.L_x_5043) ;  /* 0xfffffffc00ecb947 */ /* 0x004fea000383ffff */
[----:B------:R-:W-:Y:S05]  /*13d00*/  BRA `(.L_x_5040) ;  /* 0xffffff2000487947 */ /* 0x000fea000383ffff */
.L_x_5050:
[----:B-1----:R-:W-:-:S04]  /*13d10*/  IMAD.U32 R3, RZ, RZ, UR6 ;  /* 0x00000006ff037e24 */ /* 0x002fc8000f8e00ff */
[----:B------:R1:W2:Y:S03]  /*13d20*/  SYNCS.PHASECHK.TRANS64.TRYWAIT P2, [R3+URZ+0x33430], R0 ;  /* 0x03343000030075a7 */ /* 0x0002a6000804017f */
[----:B--2---:R-:W-:Y:S05]  /*13d30*/  @!P2 NANOSLEEP.SYNCS 0x989680 ;  /* 0x009896800000a95d */ /* 0x004fea0003900000 */
[----:B------:R-:W2:Y:S02]  /*13d40*/  @!P2 SYNCS.PHASECHK.TRANS64 P2, [R3+URZ+0x33430], R0 ;  /* 0x033430000300a5a7 */ /* 0x000ea4000804007f */
[----:B--2---:R-:W-:Y:S05]  /*13d50*/  @!P2 BRA `(.L_x_5050) ;  /* 0xfffffffc00eca947 */ /* 0x004fea000383ffff */
[----:B------:R-:W-:Y:S05]  /*13d60*/  BRA `(.L_x_5047) ;  /* 0xffffff4c00847947 */ /* 0x000fea000383ffff */
.L_x_5054:
[----:B-1----:R-:W-:-:S04]  /*13d70*/  IMAD.U32 R3, RZ, RZ, UR6 ;  /* 0x00000006ff037e24 */ /* 0x002fc8000f8e00ff */
[----:B------:R1:W2:Y:S03]  /*13d80*/  SYNCS.PHASECHK.TRANS64.TRYWAIT P2, [R3+URZ+0x33450], R0 ;  /* 0x03345000030075a7 */ /* 0x0002a6000804017f */
[----:B--2---:R-:W-:Y:S05]  /*13d90*/  @!P2 NANOSLEEP.SYNCS 0x989680 ;  /* 0x009896800000a95d */ /* 0x004fea0003900000 */
[----:B------:R-:W2:Y:S02]  /*13da0*/  @!P2 SYNCS.PHASECHK.TRANS64 P2, [R3+URZ+0x33450], R0 ;  /* 0x033450000300a5a7 */ /* 0x000ea4000804007f */
[----:B--2---:R-:W-:Y:S05]  /*13db0*/  @!P2 BRA `(.L_x_5054) ;  /* 0xfffffffc00eca947 */ /* 0x004fea000383ffff */
[----:B------:R-:W-:Y:S05]  /*13dc0*/  BRA `(.L_x_5051) ;  /* 0xffffff5800847947 */ /* 0x000fea000383ffff */
.L_x_5060:
[----:B-1----:R-:W-:-:S04]  /*13dd0*/  IMAD.U32 R5, RZ, RZ, UR5 ;  /* 0x00000005ff057e24 */ /* 0x002fc8000f8e00ff */
[----:B------:R1:W2:Y:S03]  /*13de0*/  SYNCS.PHASECHK.TRANS64.TRYWAIT P0, [R5+URZ+0x33450], R6 ;  /* 0x03345006050075a7 */ /* 0x0002a6000800017f */
[----:B--2---:R-:W-:Y:S05]  /*13df0*/  @!P0 NANOSLEEP.SYNCS 0x989680 ;  /* 0x009896800000895d */ /* 0x004fea0003900000 */
[----:B------:R-:W2:Y:S02]  /*13e00*/  @!P0 SYNCS.PHASECHK.TRANS64 P0, [R5+URZ+0x33450], R6 ;  /* 0x03345006050085a7 */ /* 0x000ea4000800007f */
[----:B--2---:R-:W-:Y:S05]  /*13e10*/  @!P0 BRA `(.L_x_5060) ;  /* 0xfffffffc00ec8947 */ /* 0x004fea000383ffff */
[----:B------:R-:W-:Y:S05]  /*13e20*/  BRA `(.L_x_5059) ;  /* 0xffffff7800b87947 */ /* 0x000fea000383ffff */
.L_x_5073:
[----:B------:R-:W-:Y:S02]  /*13e30*/  IMAD.MOV.U32 R13, RZ, RZ, R6 ;  /* 0x000000ffff0d7224 */ /* 0x000fe400078e0006 */
[----:B------:R-:W-:Y:S02]  /*13e40*/  IMAD.MOV.U32 R12, RZ, RZ, RZ ;  /* 0x000000ffff0c7224 */ /* 0x000fe400078e00ff */
[----:B------:R-:W-:Y:S02]  /*13e50*/  IMAD.MOV.U32 R11, RZ, RZ, 0x1f ;  /* 0x0000001fff0b7424 */ /* 0x000fe400078e00ff */
[----:B------:R-:W-:-:S07]  /*13e60*/  IMAD.MOV.U32 R15, RZ, RZ, -0x1 ;  /* 0xffffffffff0f7424 */ /* 0x000fce00078e00ff */
[----:B0-----:R-:W-:Y:S05]  /*13e70*/  WARPSYNC.COLLECTIVE R15, `(.L_x_5127) ;  /* 0x000000000f087348 */ /* 0x001fea0003c00000 */
[----:B------:R1:W2:Y:S02]  /*13e80*/  SHFL.IDX P6, R14, R13, R12, R11 ;  /* 0x0000000c0d0e7389 */ /* 0x0002a400000c000b */
[----:B012---:R-:W-:Y:S01]  /*13e90*/  ENDCOLLECTIVE ;  /* 0x000000000000791b */ /* 0x007fe20003800000 */
.L_x_5127:
[----:B------:R-:W-:Y:S05]  /*13ea0*/  BRA `(.L_x_5128) ;  /* 0xffffffc400247947 */ /* 0x000fea000383ffff */
.L_x_5075:
[----:B------:R-:W-:Y:S01]  /*13eb0*/  BSSY B0, `(.L_x_5129) ;  /* 0x0000006000007945 */ /* 0x000fe20003800000 */
[----:B------:R-:W-:-:S07]  /*13ec0*/  IMAD.MOV.U32 R15, RZ, RZ, -0x1 ;  /* 0xffffffffff0f7424 */ /* 0x000fce00078e00ff */
[----:B-1----:R-:W-:Y:S05]  /*13ed0*/  WARPSYNC.COLLECTIVE R15, `(.L_x_5130) ;  /* 0x000000000f0c7348 */ /* 0x002fea0003c00000 */
[----:B------:R-:W-:Y:S02]  /*13ee0*/  ELECT P6, UR62, PT ;  /* 0x00000000003e782f */ /* 0x000fe400038c0000 */
[----:B------:R-:W-:Y:S01]  /*13ef0*/  MOV R14, UR62 ;  /* 0x0000003e000e7c02 */ /* 0x000fe20008000f00 */
[----:B-1----:R-:W-:Y:S10]  /*13f00*/  ENDCOLLECTIVE ;  /* 0x000000000000791b */ /* 0x002ff40003800000 */
.L_x_5130:
[----:B------:R-:W-:Y:S05]  /*13f10*/  BSYNC B0 ;  /* 0x0000000000007941 */ /* 0x000fea0003800000 */
.L_x_5129:
[----:B------:R-:W-:Y:S05]  /*13f20*/  BRA `(.L_x_5131) ;  /* 0xffffffc400287947 */ /* 0x000fea000383ffff */
.L_x_5077:
[----:B0-----:R-:W-:-:S04]  /*13f30*/  IMAD.U32 R3, RZ, RZ, UR40 ;  /* 0x00000028ff037e24 */ /* 0x001fc8000f8e00ff */
[----:B------:R0:W2:Y:S03]  /*13f40*/  SYNCS.PHASECHK.TRANS64.TRYWAIT P0, [R3+URZ+0x33480], R2 ;  /* 0x03348002030075a7 */ /* 0x0000a6000800017f */
[----:B--2---:R-:W-:Y:S05]  /*13f50*/  @!P0 NANOSLEEP.SYNCS 0x989680 ;  /* 0x009896800000895d */ /* 0x004fea0003900000 */
[----:B------:R-:W2:Y:S02]  /*13f60*/  @!P0 SYNCS.PHASECHK.TRANS64 P0, [R3+URZ+0x33480], R2 ;  /* 0x03348002030085a7 */ /* 0x000ea4000800007f */
[----:B--2---:R-:W-:Y:S05]  /*13f70*/  @!P0 BRA `(.L_x_5077) ;  /* 0xfffffffc00ec8947 */ /* 0x004fea000383ffff */
[----:B------:R-:W-:Y:S05]  /*13f80*/  BRA `(.L_x_5132) ;  /* 0xffffffc400747947 */ /* 0x000fea000383ffff */
.L_x_5079:
[----:B0-----:R-:W-:-:S04]  /*13f90*/  IMAD.U32 R3, RZ, RZ, UR40 ;  /* 0x00000028ff037e24 */ /* 0x001fc8000f8e00ff */
[----:B------:R0:W2:Y:S03]  /*13fa0*/  SYNCS.PHASECHK.TRANS64.TRYWAIT P0, [R3+URZ+0x33440], R2 ;  /* 0x03344002030075a7 */ /* 0x0000a6000800017f */
[----:B--2---:R-:W-:Y:S05]  /*13fb0*/  @!P0 NANOSLEEP.SYNCS 0x989680 ;  /* 0x009896800000895d */ /* 0x004fea0003900000 */
[----:B------:R-:W2:Y:S02]  /*13fc0*/  @!P0 SYNCS.PHASECHK.TRANS64 P0, [R3+URZ+0x33440], R2 ;  /* 0x03344002030085a7 */ /* 0x000ea4000800007f */
[----:B--2---:R-:W-:Y:S05]  /*13fd0*/  @!P0 BRA `(.L_x_5079) ;  /* 0xfffffffc00ec8947 */ /* 0x004fea000383ffff */
[----:B------:R-:W-:Y:S05]  /*13fe0*/  BRA `(.L_x_5133) ;  /* 0xffffffc400e87947 */ /* 0x000fea000383ffff */
.L_x_5082:
        /* <DEDUP_REMOVED lines=9> */
.L_x_5134:
[----:B------:R-:W-:Y:S02]  /*14080*/  IMAD.MOV.U32 R13, RZ, RZ, R5 ;  /* 0x000000ffff0d7224 */ /* 0x000fe400078e0005 */
[----:B------:R-:W-:-:S07]  /*14090*/  IMAD.MOV.U32 R6, RZ, RZ, R14 ;  /* 0x000000ffff067224 */ /* 0x000fce00078e000e */
[----:B------:R-:W-:Y:S05]  /*140a0*/  WARPSYNC.COLLECTIVE R15, `(.L_x_5135) ;  /* 0x000000000f087348 */ /* 0x000fea0003c00000 */
[----:B------:R0:W1:Y:S02]  /*140b0*/  SHFL.IDX P6, R14, R13, R12, R11 ;  /* 0x0000000c0d0e7389 */ /* 0x00006400000c000b */
[----:B01----:R-:W-:Y:S01]  /*140c0*/  ENDCOLLECTIVE ;  /* 0x000000000000791b */ /* 0x003fe20003800000 */
.L_x_5135:
        /* <DEDUP_REMOVED lines=10> */
.L_x_5136:
        /* <DEDUP_REMOVED lines=17> */
.L_x_5137:
[----:B------:R-:W-:Y:S02]  /*14280*/  @!P3 VIADD R9, R0, UR40 ;  /* 0x000000280009bc36 */ /* 0x000fe40008000000 */
[----:B------:R-:W-:Y:S02]  /*14290*/  IMAD.MOV.U32 R13, RZ, RZ, R4 ;  /* 0x000000ffff0d7224 */ /* 0x000fe400078e0004 */
[----:B------:R-:W-:Y:S02]  /*142a0*/  IMAD.MOV.U32 R12, RZ, RZ, 0x2 ;  /* 0x00000002ff0c7424 */ /* 0x000fe400078e00ff */
[----:B------:R-:W-:-:S07]  /*142b0*/  IMAD.MOV.U32 R7, RZ, RZ, R14 ;  /* 0x000000ffff077224 */ /* 0x000fce00078e000e */
[----:B------:R-:W-:Y:S05]  /*142c0*/  WARPSYNC.COLLECTIVE R15, `(.L_x_5138) ;  /* 0x000000000f087348 */ /* 0x000fea0003c00000 */
[----:B------:R0:W1:Y:S02]  /*142d0*/  SHFL.IDX P6, R14, R13, R12, R11 ;  /* 0x0000000c0d0e7389 */ /* 0x00006400000c000b */
[----:B01----:R-:W-:Y:S01]  /*142e0*/  ENDCOLLECTIVE ;  /* 0x000000000000791b */ /* 0x003fe20003800000 */
.L_x_5138:
        /* <DEDUP_REMOVED lines=18> */
.L_x_5139:
[----:B------:R-:W-:Y:S02]  /*14410*/  @!P3 VIADD R21, R0, UR40 ;  /* 0x000000280015bc36 */ /* 0x000fe40008000000 */
[----:B------:R-:W-:Y:S02]  /*14420*/  IMAD.MOV.U32 R13, RZ, RZ, R4 ;  /* 0x000000ffff0d7224 */ /* 0x000fe400078e0004 */
[----:B------:R-:W-:Y:S02]  /*14430*/  IMAD.MOV.U32 R12, RZ, RZ, 0x3 ;  /* 0x00000003ff0c7424 */ /* 0x000fe400078e00ff */
[----:B------:R-:W-:-:S07]  /*14440*/  IMAD.MOV.U32 R7, RZ, RZ, R14 ;  /* 0x000000ffff077224 */ /* 0x000fce00078e000e */
[----:B------:R-:W-:Y:S05]  /*14450*/  WARPSYNC.COLLECTIVE R15, `(.L_x_5140) ;  /* 0x000000000f087348 */ /* 0x000fea0003c00000 */
[----:B------:R0:W1:Y:S02]  /*14460*/  SHFL.IDX P6, R14, R13, R12, R11 ;  /* 0x0000000c0d0e7389 */ /* 0x00006400000c000b */
[----:B01----:R-:W-:Y:S01]  /*14470*/  ENDCOLLECTIVE ;  /* 0x000000000000791b */ /* 0x003fe20003800000 */
.L_x_5140:
        /* <DEDUP_REMOVED lines=10> */
.L_x_5141:
[----:B------:R-:W-:Y:S01]  /*14520*/  @!PT LDS RZ, [RZ] ;  /* 0x00000000fffff984 */ /* 0x000fe20000000800 */
[----:B------:R-:W-:Y:S01]  /*14530*/  @!PT LDS RZ, [RZ] ;  /* 0x00000000fffff984 */ /* 0x000fe20000000800 */
[----:B------:R-:W-:Y:S01]  /*14540*/  @!PT LDS RZ, [RZ] ;  /* 0x00000000fffff984 */ /* 0x000fe20000000800 */
[----:B------:R0:W-:Y:S04]  /*14550*/  @!P3 LDGSTS.E.BYPASS.LTC128B.128 [R21+0x1f200], desc[UR38][R6.64], !P2 ;  /* 0x1f2000000615bfae */ /* 0x0001e8000d101d66 */
[----:B------:R0:W-:Y:S04]  /*14560*/  @!P3 LDGSTS.E.BYPASS.LTC128B.128 [R21+0x21200], desc[UR38][R6.64+0x40], !P0 ;  /* 0x212000400615bfae */ /* 0x0001e8000c101d66 */
[----:B------:R0:W-:Y:S01]  /*14570*/  @!P3 LDGSTS.E.BYPASS.LTC128B.128 [R21+0x23200], desc[UR38][R6.64+0x80], !P1 ;  /* 0x232000800615bfae */ /* 0x0001e2000c901d66 */
[----:B------:R-:W-:Y:S01]  /*14580*/  IMAD.MOV.U32 R5, RZ, RZ, R14 ;  /* 0x000000ffff057224 */ /* 0x000fe200078e000e */
[----:B------:R-:W-:Y:S06]  /*14590*/  BRA `(.L_x_5142) ;  /* 0xffffffcc00207947 */ /* 0x000fec000383ffff */
.L_x_5085:
[----:B--2---:R-:W-:-:S04]  /*145a0*/  IMAD.U32 R3, RZ, RZ, UR40 ;  /* 0x00000028ff037e24 */ /* 0x004fc8000f8e00ff */
[----:B------:R2:W3:Y:S03]  /*145b0*/  SYNCS.PHASECHK.TRANS64.TRYWAIT P0, [R3+URZ+0x33420], R0 ;  /* 0x03342000030075a7 */ /* 0x0004e6000800017f */
[----:B---3--:R-:W-:Y:S05]  /*145c0*/  @!P0 NANOSLEEP.SYNCS 0x989680 ;  /* 0x009896800000895d */ /* 0x008fea0003900000 */
[----:B------:R-:W3:Y:S02]  /*145d0*/  @!P0 SYNCS.PHASECHK.TRANS64 P0, [R3+URZ+0x33420], R0 ;  /* 0x03342000030085a7 */ /* 0x000ee4000800007f */
[----:B---3--:R-:W-:Y:S05]  /*145e0*/  @!P0 BRA `(.L_x_5085) ;  /* 0xfffffffc00ec8947 */ /* 0x008fea000383ffff */
[----:B------:R-:W-:Y:S05]  /*145f0*/  BRA `(.L_x_5143) ;  /* 0xffffffcc00707947 */ /* 0x000fea000383ffff */
.L_x_5090:
[----:B0-----:R0:W1:Y:S02]  /*14600*/  SYNCS.PHASECHK.TRANS64.TRYWAIT P0, [R6+URZ+0x33480], R5 ;  /* 0x03348005060075a7 */ /* 0x001064000800017f */
[----:B-1----:R-:W-:Y:S05]  /*14610*/  @!P0 NANOSLEEP.SYNCS 0x989680 ;  /* 0x009896800000895d */ /* 0x002fea0003900000 */
[----:B------:R-:W1:Y:S02]  /*14620*/  @!P0 SYNCS.PHASECHK.TRANS64 P0, [R6+URZ+0x33480], R5 ;  /* 0x03348005060085a7 */ /* 0x000e64000800007f */
[----:B-1----:R-:W-:Y:S05]  /*14630*/  @!P0 BRA `(.L_x_5090) ;  /* 0xfffffffc00f08947 */ /* 0x002fea000383ffff */
[----:B------:R-:W-:Y:S05]  /*14640*/  BRA `(.L_x_5144) ;  /* 0xffffffd000287947 */ /* 0x000fea000383ffff */
.L_x_5096:
[----:B-1----:R1:W3:Y:S02]  /*14650*/  SYNCS.PHASECHK.TRANS64.TRYWAIT P0, [R6+URZ+0x33440], R5 ;  /* 0x03344005060075a7 */ /* 0x0022e4000800017f */
[----:B---3--:R-:W-:Y:S05]  /*14660*/  @!P0 NANOSLEEP.SYNCS 0x989680 ;  /* 0x009896800000895d */ /* 0x008fea0003900000 */
[----:B------:R-:W3:Y:S02]  /*14670*/  @!P0 SYNCS.PHASECHK.TRANS64 P0, [R6+URZ+0x33440], R5 ;  /* 0x03344005060085a7 */ /* 0x000ee4000800007f */
[----:B---3--:R-:W-:Y:S05]  /*14680*/  @!P0 BRA `(.L_x_5096) ;  /* 0xfffffffc00f08947 */ /* 0x008fea000383ffff */
[----:B------:R-:W-:Y:S05]  /*14690*/  BRA `(.L_x_5145) ;  /* 0xffffffd400147947 */ /* 0x000fea000383ffff */
.L_x_5103:
[----:B0-----:R0:W1:Y:S02]  /*146a0*/  SYNCS.PHASECHK.TRANS64.TRYWAIT P0, [R3+URZ+0x33470], R4 ;  /* 0x03347004030075a7 */ /* 0x001064000800017f */
[----:B-1----:R-:W-:Y:S05]  /*146b0*/  @!P0 NANOSLEEP.SYNCS 0x989680 ;  /* 0x009896800000895d */ /* 0x002fea0003900000 */
[----:B------:R-:W1:Y:S02]  /*146c0*/  @!P0 SYNCS.PHASECHK.TRANS64 P0, [R3+URZ+0x33470], R4 ;  /* 0x03347004030085a7 */ /* 0x000e64000800007f */
[----:B-1----:R-:W-:Y:S05]  /*146d0*/  @!P0 BRA `(.L_x_5103) ;  /* 0xfffffffc00f08947 */ /* 0x002fea000383ffff */
[----:B------:R-:W-:Y:S05]  /*146e0*/  BRA `(.L_x_5146) ;  /* 0xffffffd800147947 */ /* 0x000fea000383ffff */
.L_x_5105:
[----:B0-----:R0:W1:Y:S02]  /*146f0*/  SYNCS.PHASECHK.TRANS64.TRYWAIT P0, [R3+URZ+0x33460], R4 ;  /* 0x03346004030075a7 */ /* 0x001064000800017f */
[----:B-1----:R-:W-:Y:S05]  /*14700*/  @!P0 NANOSLEEP.SYNCS 0x989680 ;  /* 0x009896800000895d */ /* 0x002fea0003900000 */
[----:B------:R-:W1:Y:S02]  /*14710*/  @!P0 SYNCS.PHASECHK.TRANS64 P0, [R3+URZ+0x33460], R4 ;  /* 0x03346004030085a7 */ /* 0x000e64000800007f */
[----:B-1----:R-:W-:Y:S05]  /*14720*/  @!P0 BRA `(.L_x_5105) ;  /* 0xfffffffc00f08947 */ /* 0x002fea000383ffff */
[----:B------:R-:W-:Y:S05]  /*14730*/  BRA `(.L_x_5147) ;  /* 0xffffffd800187947 */ /* 0x000fea000383ffff */
.L_x_5111:
[----:B--2---:R2:W3:Y:S02]  /*14740*/  SYNCS.PHASECHK.TRANS64.TRYWAIT P0, [R0+URZ+0x33470], R3 ;  /* 0x03347003000075a7 */ /* 0x0044e4000800017f */
[----:B---3--:R-:W-:Y:S05]  /*14750*/  @!P0 NANOSLEEP.SYNCS 0x989680 ;  /* 0x009896800000895d */ /* 0x008fea0003900000 */
[----:B------:R-:W3:Y:S02]  /*14760*/  @!P0 SYNCS.PHASECHK.TRANS64 P0, [R0+URZ+0x33470], R3 ;  /* 0x03347003000085a7 */ /* 0x000ee4000800007f */
[----:B---3--:R-:W-:Y:S05]  /*14770*/  @!P0 BRA `(.L_x_5111) ;  /* 0xfffffffc00f08947 */ /* 0x008fea000383ffff */
[----:B------:R-:W-:Y:S05]  /*14780*/  BRA `(.L_x_5148) ;  /* 0xffffffe400287947 */ /* 0x000fea000383ffff */
.L_x_5113:
[----:B--2---:R2:W3:Y:S02]  /*14790*/  SYNCS.PHASECHK.TRANS64.TRYWAIT P0, [R0+URZ+0x33460], R3 ;  /* 0x03346003000075a7 */ /* 0x0044e4000800017f */
[----:B---3--:R-:W-:Y:S05]  /*147a0*/  @!P0 NANOSLEEP.SYNCS 0x989680 ;  /* 0x009896800000895d */ /* 0x008fea0003900000 */
[----:B------:R-:W3:Y:S02]  /*147b0*/  @!P0 SYNCS.PHASECHK.TRANS64 P0, [R0+URZ+0x33460], R3 ;  /* 0x03346003000085a7 */ /* 0x000ee4000800007f */
[----:B---3--:R-:W-:Y:S05]  /*147c0*/  @!P0 BRA `(.L_x_5113) ;  /* 0xfffffffc00f08947 */ /* 0x008fea000383ffff */
[----:B------:R-:W-:Y:S05]  /*147d0*/  BRA `(.L_x_5149) ;  /* 0xffffffe400307947 */ /* 0x000fea000383ffff */
.L_x_5115:
[----:B-1----:R1:W2:Y:S02]  /*147e0*/  SYNCS.PHASECHK.TRANS64.TRYWAIT P0, [R6+URZ+0x33420], R3 ;  /* 0x03342003060075a7 */ /* 0x0022a4000800017f */
[----:B--2---:R-:W-:Y:S05]  /*147f0*/  @!P0 NANOSLEEP.SYNCS 0x989680 ;  /* 0x009896800000895d */ /* 0x004fea0003900000 */
[----:B------:R-:W2:Y:S02]  /*14800*/  @!P0 SYNCS.PHASECHK.TRANS64 P0, [R6+URZ+0x33420], R3 ;  /* 0x03342003060085a7 */ /* 0x000ea4000800007f */
[----:B--2---:R-:W-:Y:S05]  /*14810*/  @!P0 BRA `(.L_x_5115) ;  /* 0xfffffffc00f08947 */ /* 0x004fea000383ffff */
[----:B------:R-:W-:Y:S05]  /*14820*/  BRA `(.L_x_5150) ;  /* 0xfffffff0001c7947 */ /* 0x000fea000383ffff */
.L_x_5117:
[----:B0-----:R0:W1:Y:S02]  /*14830*/  SYNCS.PHASECHK.TRANS64.TRYWAIT P1, [R7+URZ], R4 ;  /* 0x00000004070075a7 */ /* 0x001064000802017f */
[----:B-1----:R-:W-:Y:S05]  /*14840*/  @!P1 NANOSLEEP.SYNCS 0x989680 ;  /* 0x009896800000995d */ /* 0x002fea0003900000 */
[----:B------:R-:W1:Y:S02]  /*14850*/  @!P1 SYNCS.PHASECHK.TRANS64 P1, [R7+URZ], R4 ;  /* 0x00000004070095a7 */ /* 0x000e64000802007f */
[----:B-1----:R-:W-:Y:S05]  /*14860*/  @!P1 BRA `(.L_x_5117) ;  /* 0xfffffffc00f09947 */ /* 0x002fea000383ffff */
[----:B------:R-:W-:Y:S05]  /*14870*/  BRA `(.L_x_5151) ;  /* 0xfffffff0006c7947 */ /* 0x000fea000383ffff */
.L_x_5118:
[----:B-1----:R1:W2:Y:S02]  /*14880*/  SYNCS.PHASECHK.TRANS64.TRYWAIT P1, [R5+URZ], R0 ;  /* 0x00000000050075a7 */ /* 0x0022a4000802017f */
[----:B--2---:R-:W-:Y:S05]  /*14890*/  @!P1 NANOSLEEP.SYNCS 0x989680 ;  /* 0x009896800000995d */ /* 0x004fea0003900000 */
[----:B------:R-:W2:Y:S02]  /*148a0*/  @!P1 SYNCS.PHASECHK.TRANS64 P1, [R5+URZ], R0 ;  /* 0x00000000050095a7 */ /* 0x000ea4000802007f */
[----:B--2---:R-:W-:Y:S05]  /*148b0*/  @!P1 BRA `(.L_x_5118) ;  /* 0xfffffffc00f09947 */ /* 0x004fea000383ffff */
[----:B------:R-:W-:Y:S05]  /*148c0*/  BRA `(.L_x_5152) ;  /* 0xfffffff000607947 */ /* 0x000fea000383ffff */
.L_x_5120:
[----:B-1----:R1:W2:Y:S02]  /*148d0*/  SYNCS.PHASECHK.TRANS64.TRYWAIT P1, [R5+URZ+0x33460], R4 ;  /* 0x03346004050075a7 */ /* 0x0022a4000802017f */
[----:B--2---:R-:W-:Y:S05]  /*148e0*/  @!P1 NANOSLEEP.SYNCS 0x989680 ;  /* 0x009896800000995d */ /* 0x004fea0003900000 */
[----:B------:R-:W2:Y:S02]  /*148f0*/  @!P1 SYNCS.PHASECHK.TRANS64 P1, [R5+URZ+0x33460], R4 ;  /* 0x03346004050095a7 */ /* 0x000ea4000802007f */
[----:B--2---:R-:W-:Y:S05]  /*14900*/  @!P1 BRA `(.L_x_5120) ;  /* 0xfffffffc00f09947 */ /* 0x004fea000383ffff */
[----:B------:R-:W-:Y:S05]  /*14910*/  BRA `(.L_x_5153) ;  /* 0xfffffff000607947 */ /* 0x000fea000383ffff */
.L_x_5122:
[----:B--2---:R2:W3:Y:S02]  /*14920*/  SYNCS.PHASECHK.TRANS64.TRYWAIT P1, [R3+URZ+0x33460], R0 ;  /* 0x03346000030075a7 */ /* 0x0044e4000802017f */
[----:B---3--:R-:W-:Y:S05]  /*14930*/  @!P1 NANOSLEEP.SYNCS 0x989680 ;  /* 0x009896800000995d */ /* 0x008fea0003900000 */
[----:B------:R-:W3:Y:S02]  /*14940*/  @!P1 SYNCS.PHASECHK.TRANS64 P1, [R3+URZ+0x33460], R0 ;  /* 0x03346000030095a7 */ /* 0x000ee4000802007f */
[----:B---3--:R-:W-:Y:S05]  /*14950*/  @!P1 BRA `(.L_x_5122) ;  /* 0xfffffffc00f09947 */ /* 0x008fea000383ffff */
[----:B------:R-:W-:Y:S05]  /*14960*/  BRA `(.L_x_5154) ;  /* 0xfffffff000607947 */ /* 0x000fea000383ffff */
.L_x_5124:
[----:B---3--:R3:W4:Y:S02]  /*14970*/  SYNCS.PHASECHK.TRANS64.TRYWAIT P0, [R5+URZ+0x33480], R4 ;  /* 0x03348004050075a7 */ /* 0x008724000800017f */
[----:B----4-:R-:W-:Y:S05]  /*14980*/  @!P0 NANOSLEEP.SYNCS 0x989680 ;  /* 0x009896800000895d */ /* 0x010fea0003900000 */
[----:B------:R-:W4:Y:S02]  /*14990*/  @!P0 SYNCS.PHASECHK.TRANS64 P0, [R5+URZ+0x33480], R4 ;  /* 0x03348004050085a7 */ /* 0x000f24000800007f */
[----:B----4-:R-:W-:Y:S05]  /*149a0*/  @!P0 BRA `(.L_x_5124) ;  /* 0xfffffffc00f08947 */ /* 0x010fea000383ffff */
[----:B------:R-:W-:Y:S05]  /*149b0*/  BRA `(.L_x_5125) ;  /* 0xfffffff0005c7947 */ /* 0x000fea000383ffff */
.L_x_5155:
        /* <DEDUP_REMOVED lines=12> */
.L_x_13273:


//--------------------- .text._ZN7cutlass13device_kernelIN5flash11enable_sm90INS1_16FlashAttnFwdSm90INS1_25CollectiveMainloopFwdSm90ILi2EN4cute5tupleIJNS5_1CILi1EEES8_S8_EEENS6_IJNS7_ILi128EEENS7_ILi160EEENS7_ILi192EEEEEELi192ENS_12float_e4m3_tEfNS_4arch4Sm90ELb1ELb0ELb0ELb1ELb0ELb0ELb0ELb1ELb1ELb1ELb1ELb0EEENS1_21CollectiveEpilogueFwdINS6_IJSA_SC_SB_EEES9_NS_10bfloat16_tESG_Li256ELb1ELb1ELb1ELb1EEENS1_36VarlenDynamicPersistentTileSchedulerILi128ELi160ELi256ELi128ELb1ELb1ELb1ELb1ELb1ELb1EEEEEEEEEvNT_6ParamsE --------------------------
	.section	.text._ZN7cutlass13device_kernelIN5flash11enable_sm90INS1_16FlashAttnFwdSm90INS1_25CollectiveMainloopFwdSm90ILi2EN4cute5tupleIJNS5_1CILi1EEES8_S8_EEENS6_IJNS7_ILi128EEENS7_ILi160EEENS7_ILi192EEEEEELi192ENS_12float_e4m3_tEfNS_4arch4Sm90ELb1ELb0ELb0ELb1ELb0ELb0ELb0ELb1ELb1ELb1ELb1ELb0EEENS1_21CollectiveEpilogueFwdINS6_IJSA_SC_SB_EEES9_NS_10bfloat16_tESG_Li256ELb1ELb1ELb1ELb1EEENS1_36VarlenDynamicPersistentTileSchedulerILi128ELi160ELi256ELi128ELb1ELb1ELb1ELb1ELb1ELb1EEEEEEEEEvNT_6ParamsE,"ax",@progbits
	.align	128
.text._ZN7cutlass13device_kernelIN5flash11enable_sm90INS1_16FlashAttnFwdSm90INS1_25CollectiveMainloopFwdSm90ILi2EN4cute5tupleIJNS5_1CILi1EEES8_S8_EEENS6_IJNS7_ILi128EEENS7_ILi160EEENS7_ILi192EEEEEELi192ENS_12float_e4m3_tEfNS_4arch4Sm90ELb1ELb0ELb0ELb1ELb0ELb0ELb0ELb1ELb1ELb1ELb1ELb0EEENS1_21CollectiveEpilogueFwdINS6_IJSA_SC_SB_EEES9_NS_10bfloat16_tESG_Li256ELb1ELb1ELb1ELb1EEENS1_36VarlenDynamicPersistentTileSchedulerILi128ELi160ELi256ELi128ELb1ELb1ELb1ELb1ELb1ELb1EEEEEEEEEvNT_6ParamsE:
        .type           _ZN7cutlass13device_kernelIN5flash11enable_sm90INS1_16FlashAttnFwdSm90INS1_25CollectiveMainloopFwdSm90ILi2EN4cute5tupleIJNS5_1CILi1EEES8_S8_EEENS6_IJNS7_ILi128EEENS7_ILi160EEENS7_ILi192EEEEEELi192ENS_12float_e4m3_tEfNS_4arch4Sm90ELb1ELb0ELb0ELb1ELb0ELb0ELb0ELb1ELb1ELb1ELb1ELb0EEENS1_21CollectiveEpilogueFwdINS6_IJSA_SC_SB_EEES9_NS_10bfloat16_tESG_Li256ELb1ELb1ELb1ELb1EEENS1_36VarlenDynamicPersistentTileSchedulerILi128ELi160ELi256ELi128ELb1ELb1ELb1ELb1ELb1ELb1EEEEEEEEEvNT_6ParamsE,@function
        .size           _ZN7cutlass13device_kernelIN5flash11enable_sm90INS1_16FlashAttnFwdSm90INS1_25CollectiveMainloopFwdSm90ILi2EN4cute5tupleIJNS5_1CILi1EEES8_S8_EEENS6_IJNS7_ILi128EEENS7_ILi160EEENS7_ILi192EEEEEELi192ENS_12float_e4m3_tEfNS_4arch4Sm90ELb1ELb0ELb0ELb1ELb0ELb0ELb0ELb1ELb1ELb1ELb1ELb0EEENS1_21CollectiveEpilogueFwdINS6_IJSA_SC_SB_EEES9_NS_10bfloat16_tESG_Li256ELb1ELb1ELb1ELb1EEENS1_36VarlenDynamicPersistentTileSchedulerILi128ELi160ELi256ELi128ELb1ELb1ELb1ELb1ELb1ELb1EEEEEEEEEvNT_6ParamsE,(.L_x_13274 - _ZN7cutlass13device_kernelIN5flash11enable_sm90INS1_16FlashAttnFwdSm90INS1_25CollectiveMainloopFwdSm90ILi2EN4cute5tupleIJNS5_1CILi1EEES8_S8_EEENS6_IJNS7_ILi128EEENS7_ILi160EEENS7_ILi192EEEEEELi192ENS_12float_e4m3_tEfNS_4arch4Sm90ELb1ELb0ELb0ELb1ELb0ELb0ELb0ELb1ELb1ELb1ELb1ELb0EEENS1_21CollectiveEpilogueFwdINS6_IJSA_SC_SB_EEES9_NS_10bfloat16_tESG_Li256ELb1ELb1ELb1ELb1EEENS1_36VarlenDynamicPersistentTileSchedulerILi128ELi160ELi256ELi128ELb1ELb1ELb1ELb1ELb1ELb1EEEEEEEEEvNT_6ParamsE)
        .other          _ZN7cutlass13device_kernelIN5flash11enable_sm90INS1_16FlashAttnFwdSm90INS1_25CollectiveMainloopFwdSm90ILi2EN4cute5tupleIJNS5_1CILi1EEES8_S8_EEENS6_IJNS7_ILi128EEENS7_ILi160EEENS7_ILi192EEEEEELi192ENS_12float_e4m3_tEfNS_4arch4Sm90ELb1ELb0ELb0ELb1ELb0ELb0ELb0ELb1ELb1ELb1ELb1ELb0EEENS1_21CollectiveEpilogueFwdINS6_IJSA_SC_SB_EEES9_NS_10bfloat16_tESG_Li256ELb1ELb1ELb1ELb1EEENS1_36VarlenDynamicPersistentTileSchedulerILi128ELi160ELi256ELi128ELb1ELb1ELb1ELb1ELb1ELb1EEEEEEEEEvNT_6ParamsE,@"STO_CUDA_ENTRY STV_DEFAULT"
_ZN7cutlass13device_kernelIN5flash11enable_sm90INS1_16FlashAttnFwdSm90INS1_25CollectiveMainloopFwdSm90ILi2EN4cute5tupleIJNS5_1CILi1EEES8_S8_EEENS6_IJNS7_ILi128EEENS7_ILi160EEENS7_ILi192EEEEEELi192ENS_12float_e4m3_tEfNS_4arch4Sm90ELb1ELb0ELb0ELb1ELb0ELb0ELb0ELb1ELb1ELb1ELb1ELb0EEENS1_21CollectiveEpilogueFwdINS6_IJSA_SC_SB_EEES9_NS_10bfloat16_tESG_Li256ELb1ELb1ELb1ELb1EEENS1_36VarlenDynamicPersistentTileSchedulerILi128ELi160ELi256ELi128ELb1ELb1ELb1ELb1ELb1ELb1EEEEEEEEEvNT_6ParamsE:
        /* <DEDUP_REMOVED lines=18> */
.L_x_5157:
[----:B------:R-:W-:Y:S05]  /*0120*/  BSYNC B0 ;  /* 0x0000000000007941 */ /* 0x000fea0003800000 */
.L_x_5156:
        /* <DEDUP_REMOVED lines=41> */
.L_x_5158:
        /* <DEDUP_REMOVED lines=22> */
.L_x_5159:
        /* <DEDUP_REMOVED lines=18> */
.L_x_5160:
        /* <DEDUP_REMOVED lines=22> */
.L_x_5161:
        /* <DEDUP_REMOVED lines=22> */
.L_x_5162:
[----:B------:R-:W-:Y:S01]  /*0900*/  PLOP3.LUT P0, PT, PT, PT, UP0, 0x80, 0x0 ;  /* 0x000000000000781c */ /* 0x000fe20003f0f008 */
[----:B------:R-:W-:Y:S01]  /*0910*/  UMOV UR38, 0x1 ;  /* 0x0000000100267882 */ /* 0x000fe20000000000 */
[----:B------:R-:W-:Y:S01]  /*0920*/  NOP ;  /* 0x0000000000007918 */ /* 0x000fe20000000000 */
[----:B------:R-:W-:Y:S01]  /*0930*/  USEL UR38, UR38, 0x2, !UP0 ;  /* 0x0000000226267887 */ /* 0x000fe2000c000000 */
[----:B------:R-:W-:Y:S01]  /*0940*/  ULDC.64 UR56, c[0x0][0x208] ;  /* 0x0000820000387ab9 */ /* 0x000fe20000000a00 */
[----:B012-4-:R-:W-:Y:S08]  /*0950*/  BAR.SYNC.DEFER_BLOCKING 0x0 ;  /* 0x0000000000007b1d */ /* 0x017ff00000010000 */
[----:B------:R-:W-:Y:S05]  /*0960*/  @!P0 BRA `(.L_x_5163) ;  /* 0x0000011000d88947 */ /* 0x000fea0003800000 */
.L_x_5164:
        /* <DEDUP_REMOVED lines=30> */
[----:B------:R-:W-:Y:S02]  /*0b50*/  LEA.HI R4, R0, R12, RZ, 0x5 ;  /* 0x0000000c00047211 */ /* 0x000fe400078f28ff */
[----:B------:R-:W-:Y:S01]  /*0b60*/  SHF.R.S32.HI R6, RZ, 0x4, R3 ;  /* 0x00000004ff067819 */ /* 0x000fe20000011403 */
[----:B------:R-:W-:Y:S01]  /*0b70*/  IMAD.IADD R237, R12, 0x1, -R237 ;  /* 0x000000010ced7824 */ /* 0x000fe200078e0aed */
[----:B------:R-:W-:Y:S01]  /*0b80*/  SHF.R.S32.HI R13, RZ, 0x7, R2 ;  /* 0x00000007ff0d7819 */ /* 0x000fe20000011402 */
[----:B------:R-:W-:Y:S01]  /*0b90*/  IMAD.SHL.U32 R5, R4, 0x20, RZ ;  /* 0x0000002004057824 */ /* 0x000fe200078e00ff */
[----:B------:R-:W-:Y:S02]  /*0ba0*/  LOP3.LUT R4, R3, 0x3fffff0, RZ, 0xc0, !PT ;  /* 0x03fffff003047812 */ /* 0x000fe400078ec0ff */
[----:B------:R-:W-:-:S02]  /*0bb0*/  SHF.R.S32.HI R8, RZ, 0x1f, R237 ;  /* 0x0000001fff087819 */ /* 0x000fc400000114ed */
[----:B------:R-:W-:Y:S01]  /*0bc0*/  LEA.HI R3, R3, R6, RZ, 0x1 ;  /* 0x0000000603037211 */ /* 0x000fe200078f08ff */
[----:B------:R-:W-:Y:S01]  /*0bd0*/  IMAD.IADD R4, R12, 0x1, -R4 ;  /* 0x000000010c047824 */ /* 0x000fe200078e0a04 */
[----:B------:R-:W-:Y:S02]  /*0be0*/  LEA.HI R7, R8, R237, RZ, 0x2 ;  /* 0x000000ed08077211 */ /* 0x000fe400078f10ff */
[----:B------:R-:W-:Y:S02]  /*0bf0*/  LOP3.LUT R5, R5, 0xfffffc00, RZ, 0xc0, !PT ;  /* 0xfffffc0005057812 */ /* 0x000fe400078ec0ff */
[--C-:B------:R-:W-:Y:S02]  /*0c00*/  SHF.R.S32.HI R9, RZ, 0x2, R7.reuse ;  /* 0x00000002ff097819 */ /* 0x100fe40000011407 */
[----:B------:R-:W-:Y:S01]  /*0c10*/  SHF.R.S32.HI R10, RZ, 0x1f, R7 ;  /* 0x0000001fff0a7819 */ /* 0x000fe20000011407 */
[----:B------:R-:W-:Y:S01]  /*0c20*/  IMAD R4, R4, 0x40, R5 ;  /* 0x0000004004047824 */ /* 0x000fe200078e0205 */
[----:B------:R-:W-:-:S02]  /*0c30*/  LOP3.LUT R3, R3, 0x1ffffffe, RZ, 0xc0, !PT ;  /* 0x1ffffffe03037812 */ /* 0x000fc400078ec0ff */
[----:B------:R-:W-:Y:S02]  /*0c40*/  LEA.HI R10, R10, R9, RZ, 0x3 ;  /* 0x000000090a0a7211 */ /* 0x000fe400078f18ff */
[----:B------:R-:W-:Y:S01]  /*0c50*/  LEA.HI R8, R8, R237, RZ, 0x5 ;  /* 0x000000ed08087211 */ /* 0x000fe200078f28ff */
[----:B------:R-:W-:Y:S01]  /*0c60*/  IMAD.IADD R3, R6, 0x1, -R3 ;  /* 0x0000000106037824 */ /* 0x000fe200078e0a03 */
[----:B------:R-:W-:Y:S02]  /*0c70*/  LOP3.LUT R10, R10, 0xfffffff8, RZ, 0xc0, !PT ;  /* 0xfffffff80a0a7812 */ /* 0x000fe400078ec0ff */
[----:B------:R-:W-:Y:S01]  /*0c80*/  LEA.HI R2, R2, R13, RZ, 0x1 ;  /* 0x0000000d02027211 */ /* 0x000fe200078f08ff */
[----:B------:R-:W-:Y:S01]  /*0c90*/  IMAD R3, R3, 0x8, R4 ;  /* 0x0000000803037824 */ /* 0x000fe200078e0204 */
[----:B------:R-:W-:Y:S01]  /*0ca0*/  SHF.R.S32.HI R8, RZ, 0x5, R8 ;  /* 0x00000005ff087819 */ /* 0x000fe20000011408 */
[----:B------:R-:W-:Y:S01]  /*0cb0*/  IMAD.IADD R9, R9, 0x1, -R10 ;  /* 0x0000000109097824 */ /* 0x000fe200078e0a0a */
[----:B------:R-:W-:-:S02]  /*0cc0*/  LOP3.LUT R2, R2, 0x3fffffe, RZ, 0xc0, !PT ;  /* 0x03fffffe02027812 */ /* 0x000fc400078ec0ff */
[-C--:B------:R-:W-:Y:S01]  /*0cd0*/  LEA.HI R11, R0, R12.reuse, RZ, 0x2 ;  /* 0x0000000c000b7211 */ /* 0x080fe200078f10ff */
[----:B------:R-:W-:Y:S01]  /*0ce0*/  IMAD R9, R8, 0x10, R9 ;  /* 0x0000001008097824 */ /* 0x000fe200078e0209 */
[----:B------:R0:W-:Y:S01]  /*0cf0*/  STL [R1+0x40], R3 ;  /* 0x0000400301007387 */ /* 0x0001e20000100800 */
[----:B------:R-:W-:Y:S01]  /*0d00*/  IMAD.IADD R2, R13, 0x1, -R2 ;  /* 0x000000010d027824 */ /* 0x000fe200078e0a02 */
[----:B------:R-:W-:Y:S02]  /*0d10*/  LOP3.LUT R11, R11, 0xfffffffc, RZ, 0xc0, !PT ;  /* 0xfffffffc0b0b7812 */ /* 0x000fe400078ec0ff */
[----:B------:R-:W-:Y:S02]  /*0d20*/  LOP3.LUT R6, R7, 0x7ffffffc, RZ, 0xc0, !PT ;  /* 0x7ffffffc07067812 */ /* 0x000fe400078ec0ff */
[----:B------:R-:W-:Y:S01]  /*0d30*/  LEA.HI R0, R0, R12, RZ, 0x3 ;  /* 0x0000000c00007211 */ /* 0x000fe200078f18ff */
[----:B------:R-:W-:Y:S02]  /*0d40*/  IMAD.IADD R11, R12, 0x1, -R11 ;  /* 0x000000010c0b7824 */ /* 0x000fe400078e0a0b */
[----:B------:R-:W-:Y:S01]  /*0d50*/  IMAD.IADD R6, R237, 0x1, -R6 ;  /* 0x00000001ed067824 */ /* 0x000fe200078e0a06 */
[----:B------:R-:W-:Y:S01]  /*0d60*/  LOP3.LUT R18, R0, 0xfffffff8, RZ, 0xc0, !PT ;  /* 0xfffffff800127812 */ /* 0x000fe200078ec0ff */
[----:B0-----:R-:W-:Y:S01]  /*0d70*/  IMAD R3, R2, 0x40, R9 ;  /* 0x0000004002037824 */ /* 0x001fe200078e0209 */
[----:B------:R-:W-:Y:S01]  /*0d80*/  LEA.HI R5, R11, R11, RZ, 0x1 ;  /* 0x0000000b0b057211 */ /* 0x000fe200078f08ff */
[----:B------:R-:W-:Y:S01]  /*0d90*/  IMAD.SHL.U32 R16, R6, 0x2, RZ ;  /* 0x0000000206107824 */ /* 0x000fe200078e00ff */
[----:B------:R-:W-:Y:S01]  /*0da0*/  SHF.R.S32.HI R236, RZ, 0x3, R0 ;  /* 0x00000003ffec7819 */ /* 0x000fe20000011400 */
[----:B------:R-:W-:Y:S01]  /*0db0*/  IMAD.IADD R18, R12, 0x1, -R18 ;  /* 0x000000010c127824 */ /* 0x000fe200078e0a12 */
[----:B------:R0:W-:Y:S01]  /*0dc0*/  STL [R1+0x3c], R3 ;  /* 0x00003c0301007387 */ /* 0x0001e20000100800 */
[C---:B------:R-:W-:Y:S01]  /*0dd0*/  VIADD R235, R16.reuse, 0x8 ;  /* 0x0000000810eb7836 */ /* 0x040fe20000000000 */
[----:B------:R-:W-:Y:S01]  /*0de0*/  LOP3.LUT R4, R5, 0x1ffffffe, RZ, 0xc0, !PT ;  /* 0x1ffffffe05047812 */ /* 0x000fe200078ec0ff */
[----:B------:R-:W-:-:S02]  /*0df0*/  VIADD R234, R16, 0x10 ;  /* 0x0000001010ea7836 */ /* 0x000fc40000000000 */
        /* <DEDUP_REMOVED lines=34> */
[----:B------:R-:W-:-:S02]  /*1020*/  VIADD R19, R16, 0x40 ;  /* 0x0000004010137836 */ /* 0x000fc40000000000 */
[----:B0-----:R-:W-:-:S07]  /*1030*/  IMAD R17, R4, 0x8, R3 ;  /* 0x0000000804117824 */ /* 0x001fce00078e0203 */
.L_x_5225:
[----:B------:R-:W-:Y:S01]  /*1040*/  ULDC.64 UR8, c[0x0][0xc88] ;  /* 0x0003220000087ab9 */ /* 0x000fe20000000a00 */
[----:B------:R-:W-:Y:S01]  /*1050*/  ULDC.64 UR10, c[0x0][0xa18] ;  /* 0x00028600000a7ab9 */ /* 0x000fe20000000a00 */
[----:B------:R-:W-:Y:S02]  /*1060*/  UIMAD.WIDE UR8, UR7, 0x4, UR8 ;  /* 0x00000004070878a5 */ /* 0x000fe4000f8e0208 */
[----:B------:R-:W-:Y:S02]  /*1070*/  UISETP.NE.U32.AND UP1, UPT, UR10, URZ, UPT ;  /* 0x0000003f0a00728c */ /* 0x000fe4000bf25070 */
[----:B------:R-:W-:Y:S02]  /*1080*/  ULOP3.LUT UR4, UR6, 0xff000000, URZ, 0xc0, !UPT ;  /* 0xff00000006047892 */ /* 0x000fe4000f8ec03f */
[----:B012---:R-:W-:Y:S01]  /*1090*/  IMAD.U32 R2, RZ, RZ, UR8 ;  /* 0x00000008ff027e24 */ /* 0x007fe2000f8e00ff */
[----:B------:R-:W-:Y:S01]  /*10a0*/  ULDC UR7, c[0x0][0x424] ;  /* 0x0001090000077ab9 */ /* 0x000fe20000000800 */
[----:B------:R-:W-:Y:S01]  /*10b0*/  IMAD.U32 R3, RZ, RZ, UR9 ;  /* 0x00000009ff037e24 */ /* 0x000fe2000f8e00ff */
        /* <DEDUP_REMOVED lines=21> */
[----:B---3--:R-:W3:Y:S01]  /*1210*/  @P2 LDG.E R4, desc[UR56][R4.64] ;  /* 0x0000003804042981 */ /* 0x008ee2000c1e1900 */
        /* <DEDUP_REMOVED lines=28> */
.L_x_5165:
        /* <DEDUP_REMOVED lines=8> */
.L_x_5166:
        /* <DEDUP_REMOVED lines=13> */
.L_x_5167:
        /* <DEDUP_REMOVED lines=44> */
[----:B------:R-:W-:Y:S02]  /*17f0*/  UIMAD.WIDE UR4, UR4, 0x66666667, URZ ;  /* 0x66666667040478a5 */ /* 0x000fe4000f8e023f */
[----:B------:R-:W-:Y:S02]  /*1800*/  UIMAD.WIDE UR6, UR6, 0x66666667, URZ ;  /* 0x66666667060678a5 */ /* 0x000fe4000f8e023f */
[----:B------:R-:W-:-:S02]  /*1810*/  USHF.R.U32.HI UR4, URZ, 0x1f, UR5 ;  /* 0x0000001f3f047899 */ /* 0x000fc40008011605 */
[----:B------:R-:W-:Y:S02]  /*1820*/  USHF.R.U32.HI UR6, URZ, 0x1f, UR7 ;  /* 0x0000001f3f067899 */ /* 0x000fe40008011607 */
[----:B------:R-:W-:Y:S02]  /*1830*/  ULEA.HI.SX32 UR4, UR5, UR4, 0x1a ;  /* 0x0000000405047291 */ /* 0x000fe4000f8fd23f */
[----:B------:R-:W-:-:S04]  /*1840*/  ULEA.HI.SX32 UR6, UR7, UR6, 0x1a ;  /* 0x0000000607067291 */ /* 0x000fc8000f8fd23f */
        /* <DEDUP_REMOVED lines=44> */
.L_x_5168:
        /* <DEDUP_REMOVED lines=9> */
[----:B------:R-:W-:Y:S02]  /*1ba0*/  VIADDMNMX R2, R3, UR39, R2, PT ;  /* 0x0000002703027c46 */ /* 0x000fe4000b800102 */
[----:B------:R-:W-:Y:S02]  /*1bb0*/  CS2R R52, SRZ ;  /* 0x0000000000347805 */ /* 0x000fe4000001ff00 */
[----:B------:R-:W-:Y:S02]  /*1bc0*/  CS2R R28, SRZ ;  /* 0x00000000001c7805 */ /* 0x000fe4000001ff00 */
[----:B------:R-:W-:Y:S02]  /*1bd0*/  CS2R R56, SRZ ;  /* 0x0000000000387805 */ /* 0x000fe4000001ff00 */
[----:B------:R-:W-:-:S02]  /*1be0*/  R2UR UR55, R2 ;  /* 0x00000000023772ca */ /* 0x000fc400000e0000 */
[----:B------:R-:W-:Y:S01]  /*1bf0*/  CS2R R2, SRZ ;  /* 0x0000000000027805 */ /* 0x000fe2000001ff00 */
[----:B------:R-:W-:Y:S01]  /*1c00*/  IMAD.MOV.U32 R80, RZ, RZ, RZ ;  /* 0x000000ffff507224 */ /* 0x000fe200078e00ff */
[----:B------:R-:W-:Y:S01]  /*1c10*/  CS2R R122, SRZ ;  /* 0x00000000007a7805 */ /* 0x000fe2000001ff00 */
[----:B------:R-:W-:Y:S01]  /*1c20*/  IMAD.MOV.U32 R63, RZ, RZ, RZ ;  /* 0x000000ffff3f7224 */ /* 0x000fe200078e00ff */
[----:B------:R-:W-:Y:S02]  /*1c30*/  CS2R R32, SRZ ;  /* 0x0000000000207805 */ /* 0x000fe4000001ff00 */
[----:B------:R-:W-:Y:S01]  /*1c40*/  CS2R R126, SRZ ;  /* 0x00000000007e7805 */ /* 0x000fe2000001ff00 */
[----:B------:R-:W-:Y:S01]  /*1c50*/  IMAD.MOV.U32 R26, RZ, RZ, RZ ;  /* 0x000000ffff1a7224 */ /* 0x000fe200078e00ff */
[----:B------:R-:W-:Y:S02]  /*1c60*/  CS2R R92, SRZ ;  /* 0x00000000005c7805 */ /* 0x000fe4000001ff00 */
[----:B------:R-:W-:-:S02]  /*1c70*/  CS2R R132, SRZ ;  /* 0x0000000000847805 */ /* 0x000fc4000001ff00 */
[----:B------:R-:W-:Y:S02]  /*1c80*/  CS2R R120, SRZ ;  /* 0x0000000000787805 */ /* 0x000fe4000001ff00 */
[----:B------:R-:W-:Y:S02]  /*1c90*/  CS2R R108, SRZ ;  /* 0x00000000006c7805 */ /* 0x000fe4000001ff00 */
[----:B------:R-:W-:Y:S01]  /*1ca0*/  CS2R R60, SRZ ;  /* 0x00000000003c7805 */ /* 0x000fe2000001ff00 */
[----:B------:R-:W-:Y:S01]  /*1cb0*/  UISETP.GT.AND UP0, UPT, UR55, UR39, UPT ;  /* 0x000000273700728c */ /* 0x000fe2000bf04270 */
[----:B------:R-:W-:Y:S02]  /*1cc0*/  CS2R R128, SRZ ;  /* 0x0000000000807805 */ /* 0x000fe4000001ff00 */
[----:B------:R-:W-:Y:S01]  /*1cd0*/  CS2R R24, SRZ ;  /* 0x0000000000187805 */ /* 0x000fe2000001ff00 */
[----:B------:R-:W-:Y:S01]  /*1ce0*/  IMAD.MOV.U32 R143, RZ, RZ, RZ ;  /* 0x000000ffff8f7224 */ /* 0x000fe200078e00ff */
[----:B------:R-:W-:Y:S01]  /*1cf0*/  CS2R R20, SRZ ;  /* 0x0000000000147805 */ /* 0x000fe2000001ff00 */
[----:B------:R-:W-:Y:S01]  /*1d00*/  IMAD.MOV.U32 R145, RZ, RZ, RZ ;  /* 0x000000ffff917224 */ /* 0x000fe200078e00ff */
[----:B------:R-:W-:Y:S01]  /*1d10*/  PLOP3.LUT P1, PT, PT, PT, UP0, 0x80, 0x0 ;  /* 0x000000000000781c */ /* 0x000fe20003f2f008 */
        /* <DEDUP_REMOVED lines=78> */
.L_x_5170:
        /* <DEDUP_REMOVED lines=9> */
.L_x_5326:
[----:B------:R-:W-:Y:S05]  /*2290*/  @!P1 BRA `(.L_x_5172) ;  /* 0x0000000000049947 */ /* 0x000fea0003800000 */
[----:B------:R-:W-:Y:S01]  /*22a0*/  BPT.TRAP 0x1 ;  /* 0x000000040000795c */ /* 0x000fe20000300000 */
.L_x_5172:
[----:B------:R-:W-:Y:S02]  /*22b0*/  IMAD.U32 R2, RZ, RZ, UR54 ;  /* 0x00000036ff027e24 */ /* 0x000fe4000f8e00ff */
[----:B0-----:R-:W-:-:S03]  /*22c0*/  IMAD.U32 R3, RZ, RZ, UR48 ;  /* 0x00000030ff037e24 */ /* 0x001fc6000f8e00ff */
[----:B------:R-:W-:Y:S02]  /*22d0*/  LEA R2, R2, UR41, 0x3 ;  /* 0x0000002902027c11 */ /* 0x000fe4000f8e18ff */
[----:B------:R-:W-:-:S04]  /*22e0*/  SHF.L.U32 R3, R3, 0x1f, RZ ;  /* 0x0000001f03037819 */ /* 0x000fc800000006ff */
[----:B------:R0:W1:Y:S01]  /*22f0*/  SYNCS.PHASECHK.TRANS64.TRYWAIT P2, [R2+URZ+0x33430], R3 ;  /* 0x03343003020075a7 */ /* 0x000062000804017f */
[----:B------:R-:W-:Y:S05]  /*2300*/  @!P1 BRA `(.L_x_5173) ;  /* 0x0000000000049947 */ /* 0x000fea0003800000 */
[----:B------:R-:W-:Y:S01]  /*2310*/  BPT.TRAP 0x1 ;  /* 0x000000040000795c */ /* 0x000fe20000300000 */
.L_x_5173:
[----:B------:R-:W2:Y:S02]  /*2320*/  S2R R0, SR_TID.X ;  /* 0x0000000000007919 */ /* 0x000ea40000002100 */
[----:B--2---:R-:W-:Y:S01]  /*2330*/  LOP3.LUT P0, RZ, R0, 0x7f, RZ, 0xc0, !PT ;  /* 0x0000007f00ff7812 */ /* 0x004fe2000780c0ff */
[----:B-1----:R-:W-:-:S12]  /*2340*/  @P2 BRA `(.L_x_5174) ;  /* 0x0000000000082947 */ /* 0x002fd80003800000 */
[----:B------:R-:W1:Y:S02]  /*2350*/  SYNCS.PHASECHK.TRANS64.TRYWAIT P2, [R2+URZ+0x33430], R3 ;  /* 0x03343003020075a7 */ /* 0x000e64000804017f */
[----:B-1----:R-:W-:Y:S05]  /*2360*/  @!P2 BRA `(.L_x_5175) ;  /* 0x0000016c0014a947 */ /* 0x002fea0003800000 */
.L_x_5174:
[----:B------:R-:W-:Y:S05]  /*2370*/  WARPSYNC.ALL ;  /* 0x0000000000007948 */ /* 0x000fea0003800000 */
[----:B------:R-:W-:Y:S01]  /*2380*/  UIADD3 UR4, UR41, 0x24200, URZ ;  /* 0x0002420029047890 */ /* 0x000fe2000fffe03f */
[----:B------:R-:W-:Y:S01]  /*2390*/  WARPGROUP.ARRIVE ;  /* 0x00000000000079c5 */ /* 0x000fe20000000000 */
[----:B------:R-:W-:Y:S01]  /*23a0*/  ULOP3.LUT UR20, UR58, 0x10000, URZ, 0xfc, !UPT ;  /* 0x000100003a147892 */ /* 0x000fe2000f8efc3f */
[----:B------:R-:W-:Y:S01]  /*23b0*/  VIADD R0, R17, UR36 ;  /* 0x0000002411007c36 */ /* 0x000fe20008000000 */
[----:B------:R-:W-:Y:S01]  /*23c0*/  USHF.R.U32.HI UR4, URZ, 0x4, UR4 ;  /* 0x000000043f047899 */ /* 0x000fe20008011604 */
[----:B------:R-:W-:Y:S01]  /*23d0*/  IMAD.U32 R119, RZ, RZ, UR53 ;  /* 0x00000035ff777e24 */ /* 0x000fe2000f8e00ff */
[----:B------:R-:W-:Y:S01]  /*23e0*/  UMOV UR25, 0x80000020 ;  /* 0x8000002000197882 */ /* 0x000fe20000000000 */
[----:B------:R-:W-:Y:S01]  /*23f0*/  UMOV UR27, 0x80000020 ;  /* 0x80000020001b7882 */ /* 0x000fe20000000000 */
[----:B------:R-:W-:Y:S01]  /*2400*/  ULOP3.LUT UR4, UR4, 0x3fff, URZ, 0xc0, !UPT ;  /* 0x00003fff04047892 */ /* 0x000fe2000f8ec03f */
[----:B------:R-:W-:Y:S01]  /*2410*/  IMAD.MOV.U32 R9, RZ, RZ, R0 ;  /* 0x000000ffff097224 */ /* 0x000fe200078e0000 */
[----:B------:R-:W-:Y:S01]  /*2420*/  UMOV UR24, UR20 ;  /* 0x0000001400187c82 */ /* 0x000fe20008000000 */
[----:B------:R-:W-:Y:S01]  /*2430*/  UIADD3 UR6, UR20, 0x2, URZ ;  /* 0x0000000214067890 */ /* 0x000fe2000fffe03f */
[----:B01----:R-:W-:Y:S01]  /*2440*/  @!P0 VIADD R2, R2, 0x33440 ;  /* 0x0003344002028836 */ /* 0x003fe20000000000 */
        /* <DEDUP_REMOVED lines=11> */
[----:B------:R-:W-:Y:S01]  /*2500*/  UIADD3 UR26, UR28, 0x80, URZ ;  /* 0x000000801c1a7890 */ /* 0x000fe2000fffe03f */
[----:B------:R-:W-:Y:S01]  /*2510*/  UMOV UR27, 0x80000020 ;  /* 0x80000020001b7882 */ /* 0x000fe20000000000 */
[----:B------:R-:W-:-:S02]  /*2520*/  UIADD3 UR9, UR28, 0x202, URZ ;  /* 0x000002021c097890 */ /* 0x000fc4000fffe03f */
[----:B------:R-:W-:Y:S02]  /*2530*/  UIADD3 UR12, UR28, 0x280, URZ ;  /* 0x000002801c0c7890 */ /* 0x000fe4000fffe03f */
[----:B------:R-:W-:Y:S01]  /*2540*/  UIADD3 UR14, UR28, 0x282, URZ ;  /* 0x000002821c0e7890 */ /* 0x000fe2000fffe03f */
[----:B------:R-:W-:Y:S01]  /*2550*/  UMOV UR15, 0x80000020 ;  /* 0x80000020000f7882 */ /* 0x000fe20000000000 */
[----:B------:R-:W-:Y:S02]  /*2560*/  UIADD3 UR16, UR20, 0x400, URZ ;  /* 0x0000040014107890 */ /* 0x000fe4000fffe03f */
[----:B------:R-:W-:Y:S01]  /*2570*/  UIADD3 UR18, UR28, 0x500, URZ ;  /* 0x000005001c127890 */ /* 0x000fe2000fffe03f */
[----:B------:R-:W-:Y:S01]  /*2580*/  UMOV UR17, 0x80000020 ;  /* 0x8000002000117882 */ /* 0x000fe20000000000 */
[----:B------:R-:W-:Y:S01]  /*2590*/  UMOV UR19, 0x80000020 ;  /* 0x8000002000137882 */ /* 0x000fe20000000000 */
[----:B------:R-:W-:Y:S01]  /*25a0*/  UIADD3 UR22, UR28, 0x502, URZ ;  /* 0x000005021c167890 */ /* 0x000fe2000fffe03f */
[----:B------:R-:W-:Y:S01]  /*25b0*/  UMOV UR21, 0x80000020 ;  /* 0x8000002000157882 */ /* 0x000fe20000000000 */
[----:B------:R-:W-:Y:S01]  /*25c0*/  UMOV UR23, 0x80000020 ;  /* 0x8000002000177882 */ /* 0x000fe20000000000 */
[----:B------:R-:W-:Y:S01]  /*25d0*/  UIADD3 UR58, UR55, -0x2, URZ ;  /* 0xfffffffe373a7890 */ /* 0x000fe2000fffe03f */
        /* <DEDUP_REMOVED lines=10> */
[----:B------:R-:W-:Y:S01]  /*2680*/  UMOV UR4, UR6 ;  /* 0x0000000600047c82 */ /* 0x000fe20008000000 */
[----:B------:R-:W-:Y:S01]  /*2690*/  UMOV UR6, UR8 ;  /* 0x0000000800067c82 */ /* 0x000fe20008000000 */
        /* <DEDUP_REMOVED lines=26> */
[----:B------:R-:W-:Y:S01]  /*2840*/  UMOV UR10, UR12 ;  /* 0x0000000c000a7c82 */ /* 0x000fe20008000000 */
        /* <DEDUP_REMOVED lines=39> */
[----:B------:R-:W-:-:S03]  /*2ac0*/  UISETP.NE.AND UP0, UPT, UR10, 0x1, UPT ;  /* 0x000000010a00788c */ /* 0x000fc6000bf05270 */
[----:B------:R-:W-:-:S03]  /*2ad0*/  UMOV UR10, UR36 ;  /* 0x00000024000a7c82 */ /* 0x000fc60008000000 */
[----:B------:R-:W-:-:S05]  /*2ae0*/  PLOP3.LUT P2, PT, PT, PT, UP0, 0x80, 0x0 ;  /* 0x000000000000781c */ /* 0x000fca0003f4f008 */
[----:B------:R-:W-:Y:S01]  /*2af0*/  @UP0 ULDC UR11, c[0x0][0x450] ;  /* 0x00011400000b0ab9 */ /* 0x000fe20000000800 */
        /* <DEDUP_REMOVED lines=42> */
[----:B------:R-:W-:-:S04]  /*2da0*/  @UP0 ULDC UR6, c[0x0][0x450] ;  /* 0x0001140000060ab9 */ /* 0x000fc80000000800 */
[----:B------:R-:W-:Y:S01]  /*2db0*/  @P2 SHF.R.U32.HI R9, RZ, UR6, R3 ;  /* 0x00000006ff092c19 */ /* 0x000fe20008011603 */
[----:B------:R-:W-:-:S04]  /*2dc0*/  UIMAD UR6, UR55, -0xa0, URZ ;  /* 0xffffff60370678a4 */ /* 0x000fc8000f8e023f */
[----:B------:R-:W0:Y:S02]  /*2dd0*/  SHFL.IDX PT, R3, R9, RZ, 0x1c1f ;  /* 0x001c1fff09037589 */ /* 0x000e2400000e0000 */
[----:B------:R-:W-:Y:S01]  /*2de0*/  IMAD.U32 R5, RZ, RZ, UR6 ;  /* 0x00000006ff057e24 */ /* 0x000fe2000f8e00ff */
[----:B------:R-:W-:Y:S01]  /*2df0*/  @UP0 ULDC UR6, c[0x0][0x44c] ;  /* 0x0001130000060ab9 */ /* 0x000fe20000000800 */
[----:B------:R-:W1:Y:S03]  /*2e00*/  SHFL.IDX PT, R9, R9, 0x1, 0x1c1f ;  /* 0x003c1f0009097f89 */ /* 0x000e6600000e0000 */
[----:B------:R-:W-:-:S04]  /*2e10*/  IADD3 R0, -R16, 0xa1, R5 ;  /* 0x000000a110007810 */ /* 0x000fc80007ffe105 */
[----:B------:R-:W-:Y:S01]  /*2e20*/  IADD3 R119, -R119, UR52, R0 ;  /* 0x0000003477777c10 */ /* 0x000fe2000fffe100 */
[----:B------:R-:W-:Y:S02]  /*2e30*/  WARPGROUP.DEPBAR.LE gsb0, 0x0 ;  /* 0x00008000000079c5 */ /* 0x000fe40000010000 */
[----:B------:R-:W-:-:S06]  /*2e40*/  WARPGROUP.ARRIVE ;  /* 0x00000000000079c5 */ /* 0x000fcc0000000000 */
[----:B------:R-:W-:Y:S01]  /*2e50*/  QGMMA.64x32x32.F32.E4M3.E4M3 R40, gdesc[UR16], R40, gsb0 ;  /* 0x00600000102879f3 */ /* 0x000fe20008000828 */
[----:B------:R-:W-:Y:S01]  /*2e60*/  UMOV UR18, UR7 ;  /* 0x0000000700127c82 */ /* 0x000fe20008000000 */
[----:B------:R-:W-:Y:S01]  /*2e70*/  UMOV UR19, 0x80000020 ;  /* 0x8000002000137882 */ /* 0x000fe20000000000 */
[----:B------:R-:W-:-:S06]  /*2e80*/  UIMAD UR7, UR55, -0xa0, UR52 ;  /* 0xffffff60370778a4 */ /* 0x000fcc000f8e0234 */
[----:B------:R-:W-:Y:S01]  /*2e90*/  IMAD.U32 R5, RZ, RZ, UR7 ;  /* 0x00000007ff057e24 */ /* 0x000fe2000f8e00ff */
[----:B------:R-:W-:-:S04]  /*2ea0*/  UIMAD.WIDE.U32 UR6, UR36, UR6, URZ ;  /* 0x00000006240672a5 */ /* 0x000fc8000f8e003f */
[----:B------:R-:W-:Y:S01]  /*2eb0*/  IADD3 R4, -R16, 0xa0, R5 ;  /* 0x000000a010047810 */ /* 0x000fe20007ffe105 */
[----:B------:R-:W-:-:S03]  /*2ec0*/  @UP0 USHF.R.U32.HI UR10, URZ, UR11, UR7 ;  /* 0x0000000b3f0a0299 */ /* 0x000fc60008011607 */
[-CC-:B0-----:R-:W-:Y:S01]  /*2ed0*/  VIADDMNMX R3, R3, R119.reuse, R4.reuse, PT ;  /* 0x0000007703037246 */ /* 0x181fe20003800104 */
[----:B------:R-:W-:Y:S01]  /*2ee0*/  UIADD3 UR6, UR10, UR52, -UR53 ;  /* 0x000000340a067290 */ /* 0x000fe2000fffe835 */
[----:B-1----:R-:W-:Y:S02]  /*2ef0*/  VIADDMNMX R4, R9, R119, R4, PT ;  /* 0x0000007709047246 */ /* 0x002fe40003800104 */
[C---:B------:R-:W-:Y:S01]  /*2f00*/  ISETP.GT.AND P3, PT, R3.reuse, RZ, PT ;  /* 0x000000ff0300720c */ /* 0x040fe20003f64270 */
[----:B------:R-:W-:Y:S01]  /*2f10*/  UIMAD.WIDE UR6, UR6, 0x66666667, URZ ;  /* 0x66666667060678a5 */ /* 0x000fe2000f8e023f */
[C---:B------:R-:W-:Y:S02]  /*2f20*/  ISETP.GT.AND P4, PT, R3.reuse, 0x1, PT ;  /* 0x000000010300780c */ /* 0x040fe40003f84270 */
[----:B------:R-:W-:Y:S01]  /*2f30*/  ISETP.GT.AND P5, PT, R3, 0x8, PT ;  /* 0x000000080300780c */ /* 0x000fe20003fa4270 */
[----:B------:R-:W-:-:S04]  /*2f40*/  USHF.R.U32.HI UR6, URZ, 0x1f, UR7 ;  /* 0x0000001f3f067899 */ /* 0x000fc80008011607 */
[----:B------:R-:W-:-:S04]  /*2f50*/  ULEA.HI.SX32 UR6, UR7, UR6, 0x1a ;  /* 0x0000000607067291 */ /* 0x000fc8000f8fd23f */
[----:B------:R-:W-:-:S04]  /*2f60*/  UISETP.LT.AND UP1, UPT, UR39, UR6, UPT ;  /* 0x000000062700728c */ /* 0x000fc8000bf21270 */
[----:B------:R-:W-:-:S04]  /*2f70*/  USEL UR55, UR39, UR6, !UP1 ;  /* 0x0000000627377287 */ /* 0x000fc8000c800000 */
[----:B------:R-:W-:Y:S01]  /*2f80*/  UISETP.GE.AND UP1, UPT, UR58, UR55, UPT ;  /* 0x000000373a00728c */ /* 0x000fe2000bf26270 */
        /* <DEDUP_REMOVED lines=31> */
[----:B------:R-:W-:Y:S01]  /*3180*/  FSEL R131, R101, -INF , P3 ;  /* 0xff80000065837808 */ /* 0x000fe20001800000 */
[----:B------:R-:W-:Y:S01]  /*3190*/  IMAD.U32 R101, RZ, RZ, UR42 ;  /* 0x0000002aff657e24 */ /* 0x000fe2000f8e00ff */
[----:B------:R-:W-:Y:S02]  /*31a0*/  FMNMX.FTZ R0, R129, R0, !PT ;  /* 0x0000000081007209 */ /* 0x000fe40007810000 */
[----:B------:R-:W-:Y:S02]  /*31b0*/  ISETP.GT.AND P3, PT, R3, 0x21, PT ;  /* 0x000000210300780c */ /* 0x000fe40003f64270 */
[----:B------:R-:W-:Y:S02]  /*31c0*/  FMNMX.FTZ R0, R131, R0, !PT ;  /* 0x0000000083007209 */ /* 0x000fe40007810000 */
[----:B------:R-:W-:-:S04]  /*31d0*/  ISETP.GT.AND P5, PT, R4, 0x8, PT ;  /* 0x000000080400780c */ /* 0x000fc80003fa4270 */
[----:B------:R-:W-:Y:S01]  /*31e0*/  FSEL R94, R94, -INF , P5 ;  /* 0xff8000005e5e7808 */ /* 0x000fe20002800000 */
[----:B------:R-:W-:Y:S02]  /*31f0*/  WARPGROUP.DEPBAR.LE gsb0, 0x0 ;  /* 0x00008000000079c5 */ /* 0x000fe40000010000 */
[----:B------:R-:W-:Y:S01]  /*3200*/  WARPGROUP.ARRIVE ;  /* 0x00000000000079c5 */ /* 0x000fe20000000000 */
[----:B------:R-:W-:Y:S02]  /*3210*/  FSEL R133, R72, -INF , P4 ;  /* 0xff80000048857808 */ /* 0x000fe40002000000 */
[----:B------:R-:W-:Y:S02]  /*3220*/  ISETP.GT.AND P4, PT, R3, 0x28, PT ;  /* 0x000000280300780c */ /* 0x000fe40003f84270 */
[----:B------:R-:W-:Y:S01]  /*3230*/  FSEL R135, R73, -INF , P3 ;  /* 0xff80000049877808 */ /* 0x000fe20001800000 */
[----:B------:R-:W-:Y:S01]  /*3240*/  QGMMA.64x32x32.F32.E4M3.E4M3 R56, gdesc[UR20], R56, gsb0 ;  /* 0x00600000143879f3 */ /* 0x000fe20008000838 */
[----:B------:R-:W-:Y:S01]  /*3250*/  UIADD3 UR22, UR28, 0x682, URZ ;  /* 0x000006821c167890 */ /* 0x000fe2000fffe03f */
[----:B------:R-:W-:Y:S01]  /*3260*/  FMNMX.FTZ R0, R133, R0, !PT ;  /* 0x0000000085007209 */ /* 0x000fe20007810000 */
[----:B------:R-:W-:Y:S01]  /*3270*/  UMOV UR23, 0x80000020 ;  /* 0x8000002000177882 */ /* 0x000fe20000000000 */
[----:B------:R-:W-:-:S02]  /*3280*/  ISETP.GT.AND P3, PT, R3, 0x29, PT ;  /* 0x000000290300780c */ /* 0x000fc40003f64270 */
[----:B------:R-:W-:Y:S02]  /*3290*/  FSEL R117, R76, -INF , P4 ;  /* 0xff8000004c757808 */ /* 0x000fe40002000000 */
[----:B------:R-:W-:Y:S02]  /*32a0*/  FMNMX.FTZ R0, R135, R0, !PT ;  /* 0x0000000087007209 */ /* 0x000fe40007810000 */
[----:B------:R-:W-:Y:S02]  /*32b0*/  ISETP.GT.AND P4, PT, R3, 0x30, PT ;  /* 0x000000300300780c */ /* 0x000fe40003f84270 */
[----:B------:R-:W-:Y:S02]  /*32c0*/  FSEL R115, R77, -INF , P3 ;  /* 0xff8000004d737808 */ /* 0x000fe40001800000 */
[----:B------:R-:W-:Y:S02]  /*32d0*/  FMNMX.FTZ R0, R117, R0, !PT ;  /* 0x0000000075007209 */ /* 0x000fe40007810000 */
        /* <DEDUP_REMOVED lines=13> */
[----:B------:R-:W-:Y:S01]  /*33b0*/  FMNMX.FTZ R0, R107, R0, !PT ;  /* 0x000000006b007209 */ /* 0x000fe20007810000 */
        /* <DEDUP_REMOVED lines=55> */
[----:B------:R-:W-:Y:S01]  /*3730*/  FMNMX.FTZ R0, R53, R0, !PT ;  /* 0x0000000035007209 */ /* 0x000fe20007810000 */
[----:B------:R-:W-:Y:S02]  /*3740*/  WARPGROUP.DEPBAR.LE gsb0, 0x0 ;  /* 0x00008000000079c5 */ /* 0x000fe40000010000 */
        /* <DEDUP_REMOVED lines=20> */
[----:B------:R-:W-:Y:S02]  /*3890*/  FMNMX.FTZ R0, R15, R0, !PT ;  /* 0x000000000f007209 */ /* 0x000fe40007810000 */
[----:B------:R-:W-:-:S02]  /*38a0*/  ISETP.GT.AND P4, PT, R4, 0x1, PT ;  /* 0x000000010400780c */ /* 0x000fc40003f84270 */
[----:B------:R-:W-:-:S05]  /*38b0*/  FMNMX.FTZ R6, R37, R0, !PT ;  /* 0x0000000025067209 */ /* 0x000fca0007810000 */
[----:B------:R-:W0:Y:S02]  /*38c0*/  SHFL.BFLY PT, R3, R6, 0x2, 0x1f ;  /* 0x0c401f0006037f89 */ /* 0x000e2400000e0000 */
[----:B0-----:R-:W-:-:S05]  /*38d0*/  FMNMX.FTZ R8, R6, R3, !PT ;  /* 0x0000000306087209 */ /* 0x001fca0007810000 */
[----:B------:R-:W0:Y:S02]  /*38e0*/  SHFL.BFLY PT, R3, R8, 0x1, 0x1f ;  /* 0x0c201f0008037f89 */ /* 0x000e2400000e0000 */
[----:B0-----:R-:W-:-:S04]  /*38f0*/  FMNMX.FTZ R0, R8, R3, !PT ;  /* 0x0000000308007209 */ /* 0x001fc80007810000 */
[C---:B------:R-:W-:Y:S01]  /*3900*/  FSETP.NEU.FTZ.AND P3, PT, R0.reuse, -INF , PT ;  /* 0xff8000000000780b */ /* 0x040fe20003f7d000 */
[----:B------:R-:W-:-:S01]  /*3910*/  FFMA.FTZ R12, R0, R101, -8 ;  /* 0xc1000000000c7423 */ /* 0x000fc20000010065 */
[----:B------:R-:W-:Y:S02]  /*3920*/  FSEL R101, R91, -INF , P4 ;  /* 0xff8000005b657808 */ /* 0x000fe40002000000 */
[----:B------:R-:W-:Y:S02]  /*3930*/  ISETP.GT.AND P4, PT, R4, 0x10, PT ;  /* 0x000000100400780c */ /* 0x000fe40003f84270 */
[----:B------:R-:W-:Y:S02]  /*3940*/  FSEL R12, R12, RZ, P3 ;  /* 0x000000ff0c0c7208 */ /* 0x000fe40001800000 */
        /* <DEDUP_REMOVED lines=8> */
[----:B------:R-:W-:Y:S01]  /*39d0*/  IMAD.U32 R29, RZ, RZ, UR42 ;  /* 0x0000002aff1d7e24 */ /* 0x000fe2000f8e00ff */
[----:B------:R-:W-:Y:S01]  /*39e0*/  FSEL R95, R95, -INF , P3 ;  /* 0xff8000005f5f7808 */ /* 0x000fe20001800000 */
[----:B------:R-:W-:-:S01]  /*39f0*/  FFMA.FTZ R88, R25, UR42, -R12 ;  /* 0x0000002a19587c23 */ /* 0x000fc2000801080c */
[----:B------:R-:W-:Y:S01]  /*3a00*/  FMNMX.FTZ R20, R94, R91, !PT ;  /* 0x0000005b5e147209 */ /* 0x000fe20007810000 */
        /* <DEDUP_REMOVED lines=46> */
[----:B------:R-:W-:Y:S01]  /*3cf0*/  MUFU.EX2 R3, R3 ;  /* 0x0000000300037308 */ /* 0x000fe20000000800 */
[----:B------:R-:W-:-:S02]  /*3d00*/  ISETP.GT.AND P4, PT, R4, 0x31, PT ;  /* 0x000000310400780c */ /* 0x000fc40003f84270 */
[----:B------:R-:W-:Y:S02]  /*3d10*/  CS2R R116, SRZ ;  /* 0x0000000000747805 */ /* 0x000fe4000001ff00 */
[----:B------:R-:W-:Y:S02]  /*3d20*/  FSEL R82, R82, -INF , P3 ;  /* 0xff80000052527808 */ /* 0x000fe40001800000 */
[----:B------:R-:W-:Y:S02]  /*3d30*/  CS2R R118, SRZ ;  /* 0x0000000000767805 */ /* 0x000fe4000001ff00 */
[----:B------:R-:W-:Y:S01]  /*3d40*/  FMNMX.FTZ R115, R79, R28, !PT ;  /* 0x0000001c4f737209 */ /* 0x000fe20007810000 */
[--C-:B------:R-:W-:Y:S01]  /*3d50*/  FFMA.FTZ R28, R113, UR42, -R12.reuse ;  /* 0x0000002a711c7c23 */ /* 0x100fe2000801080c */
[----:B------:R-:W-:Y:S01]  /*3d60*/  ISETP.GT.AND P3, PT, R4, 0x38, PT ;  /* 0x000000380400780c */ /* 0x000fe20003f64270 */
[----:B------:R-:W-:Y:S01]  /*3d70*/  MUFU.EX2 R6, R6 ;  /* 0x0000000600067308 */ /* 0x000fe20000000800 */
[----:B------:R-:W-:Y:S01]  /*3d80*/  FSEL R36, R83, -INF , P4 ;  /* 0xff80000053247808 */ /* 0x000fe20002000000 */
[----:B------:R-:W-:Y:S01]  /*3d90*/  FFMA.FTZ R83, R111, UR42, -R12 ;  /* 0x0000002a6f537c23 */ /* 0x000fe2000801080c */
[----:B------:R-:W-:-:S02]  /*3da0*/  FMNMX.FTZ R115, R82, R115, !PT ;  /* 0x0000007352737209 */ /* 0x000fc40007810000 */
[----:B------:R-:W-:Y:S02]  /*3db0*/  CS2R R112, SRZ ;  /* 0x0000000000707805 */ /* 0x000fe4000001ff00 */
[----:B------:R-:W-:Y:S02]  /*3dc0*/  ISETP.GT.AND P4, PT, R4, 0x39, PT ;  /* 0x000000390400780c */ /* 0x000fe40003f84270 */
[----:B------:R-:W-:Y:S01]  /*3dd0*/  FSEL R86, R86, -INF , P3 ;  /* 0xff80000056567808 */ /* 0x000fe20001800000 */
[----:B------:R-:W-:Y:S01]  /*3de0*/  MUFU.EX2 R5, R5 ;  /* 0x0000000500057308 */ /* 0x000fe20000000800 */
[----:B------:R-:W-:Y:S02]  /*3df0*/  FMNMX.FTZ R115, R36, R115, !PT ;  /* 0x0000007324737209 */ /* 0x000fe40007810000 */
[----:B------:R-:W-:Y:S02]  /*3e00*/  FSEL R87, R87, -INF , P4 ;  /* 0xff80000057577808 */ /* 0x000fe40002000000 */
[----:B------:R-:W-:-:S02]  /*3e10*/  ISETP.GT.AND P3, PT, R4, 0x40, PT ;  /* 0x000000400400780c */ /* 0x000fc40003f64270 */
[----:B------:R-:W-:Y:S01]  /*3e20*/  FMNMX.FTZ R40, R86, R115, !PT ;  /* 0x0000007356287209 */ /* 0x000fe20007810000 */
[----:B------:R-:W0:Y:S01]  /*3e30*/  MUFU.EX2 R8, R8 ;  /* 0x0000000800087308 */ /* 0x000e220000000800 */
[----:B------:R-:W-:Y:S02]  /*3e40*/  ISETP.GT.AND P4, PT, R4, 0x41, PT ;  /* 0x000000410400780c */ /* 0x000fe40003f84270 */
[----:B------:R-:W-:Y:S02]  /*3e50*/  CS2R R114, SRZ ;  /* 0x0000000000727805 */ /* 0x000fe4000001ff00 */
[----:B------:R-:W-:Y:S02]  /*3e60*/  FSEL R58, R58, -INF , P3 ;  /* 0xff8000003a3a7808 */ /* 0x000fe40001800000 */
[----:B------:R-:W-:Y:S01]  /*3e70*/  FMNMX.FTZ R111, R87, R40, !PT ;  /* 0x00000028576f7209 */ /* 0x000fe20007810000 */
[----:B------:R-:W-:-:S01]  /*3e80*/  FFMA.FTZ R40, R109, UR42, -R12 ;  /* 0x0000002a6d287c23 */ /* 0x000fc2000801080c */
[----:B------:R-:W-:Y:S01]  /*3e90*/  ISETP.GT.AND P3, PT, R4, 0x48, PT ;  /* 0x000000480400780c */ /* 0x000fe20003f64270 */
[----:B------:R-:W-:Y:S01]  /*3ea0*/  MUFU.EX2 R7, R7 ;  /* 0x0000000700077308 */ /* 0x000fe20000000800 */
[----:B------:R-:W-:-:S02]  /*3eb0*/  FSEL R59, R59, -INF , P4 ;  /* 0xff8000003b3b7808 */ /* 0x000fc40002000000 */
[----:B------:R-:W-:Y:S02]  /*3ec0*/  FMNMX.FTZ R44, R58, R111, !PT ;  /* 0x0000006f3a2c7209 */ /* 0x000fe40007810000 */
[----:B------:R-:W-:Y:S02]  /*3ed0*/  CS2R R110, SRZ ;  /* 0x00000000006e7805 */ /* 0x000fe4000001ff00 */
[----:B------:R-:W-:Y:S02]  /*3ee0*/  ISETP.GT.AND P4, PT, R4, 0x49, PT ;  /* 0x000000490400780c */ /* 0x000fe40003f84270 */
[----:B------:R-:W-:Y:S01]  /*3ef0*/  FSEL R62, R62, -INF , P3 ;  /* 0xff8000003e3e7808 */ /* 0x000fe20001800000 */
[----:B------:R-:W-:Y:S01]  /*3f00*/  MUFU.EX2 R10, R10 ;  /* 0x0000000a000a7308 */ /* 0x000fe20000000800 */
[----:B------:R-:W-:Y:S01]  /*3f10*/  FMNMX.FTZ R109, R59, R44, !PT ;  /* 0x0000002c3b6d7209 */ /* 0x000fe20007810000 */
[----:B------:R-:W-:Y:S01]  /*3f20*/  FFMA.FTZ R44, R105, UR42, -R12 ;  /* 0x0000002a692c7c23 */ /* 0x000fe2000801080c */
[----:B------:R-:W-:-:S02]  /*3f30*/  ISETP.GT.AND P3, PT, R4, 0x50, PT ;  /* 0x000000500400780c */ /* 0x000fc40003f64270 */
[----:B------:R-:W-:Y:S02]  /*3f40*/  CS2R R104, SRZ ;  /* 0x0000000000687805 */ /* 0x000fe4000001ff00 */
[----:B------:R-:W-:Y:S01]  /*3f50*/  FSEL R48, R63, -INF , P4 ;  /* 0xff8000003f307808 */ /* 0x000fe20002000000 */
[----:B------:R-:W-:Y:S01]  /*3f60*/  FFMA.FTZ R63, R107, UR42, -R12 ;  /* 0x0000002a6b3f7c23 */ /* 0x000fe2000801080c */
[----:B------:R-:W-:Y:S01]  /*3f70*/  FMNMX.FTZ R109, R62, R109, !PT ;  /* 0x0000006d3e6d7209 */ /* 0x000fe20007810000 */
[----:B------:R-:W-:Y:S01]  /*3f80*/  MUFU.EX2 R9, R9 ;  /* 0x0000000900097308 */ /* 0x000fe20000000800 */
[----:B------:R-:W-:Y:S02]  /*3f90*/  ISETP.GT.AND P4, PT, R4, 0x51, PT ;  /* 0x000000510400780c */ /* 0x000fe40003f84270 */
[----:B------:R-:W-:Y:S02]  /*3fa0*/  CS2R R106, SRZ ;  /* 0x00000000006a7805 */ /* 0x000fe4000001ff00 */
[----:B------:R-:W-:-:S02]  /*3fb0*/  FSEL R66, R66, -INF , P3 ;  /* 0xff80000042427808 */ /* 0x000fc40001800000 */
[----:B------:R-:W-:Y:S02]  /*3fc0*/  FMNMX.FTZ R109, R48, R109, !PT ;  /* 0x0000006d306d7209 */ /* 0x000fe40007810000 */
[----:B------:R-:W-:Y:S01]  /*3fd0*/  ISETP.GT.AND P3, PT, R4, 0x58, PT ;  /* 0x000000580400780c */ /* 0x000fe20003f64270 */
[----:B------:R-:W1:Y:S01]  /*3fe0*/  MUFU.EX2 R14, R14 ;  /* 0x0000000e000e7308 */ /* 0x000e620000000800 */
[----:B------:R-:W-:Y:S01]  /*3ff0*/  FSEL R52, R67, -INF , P4 ;  /* 0xff80000043347808 */ /* 0x000fe20002000000 */
[----:B------:R-:W-:Y:S01]  /*4000*/  FFMA.FTZ R67, R97, UR42, -R12 ;  /* 0x0000002a61437c23 */ /* 0x000fe2000801080c */
[----:B------:R-:W-:Y:S02]  /*4010*/  FMNMX.FTZ R109, R66, R109, !PT ;  /* 0x0000006d426d7209 */ /* 0x000fe40007810000 */
[----:B------:R-:W-:Y:S02]  /*4020*/  ISETP.GT.AND P4, PT, R4, 0x59, PT ;  /* 0x000000590400780c */ /* 0x000fe40003f84270 */
[----:B------:R-:W-:Y:S01]  /*4030*/  FSEL R70, R70, -INF , P3 ;  /* 0xff80000046467808 */ /* 0x000fe20001800000 */
[----:B------:R-:W-:Y:S01]  /*4040*/  MUFU.EX2 R20, R20 ;  /* 0x0000001400147308 */ /* 0x000fe20000000800 */
[----:B------:R-:W-:-:S02]  /*4050*/  FMNMX.FTZ R109, R52, R109, !PT ;  /* 0x0000006d346d7209 */ /* 0x000fc40007810000 */
[----:B------:R-:W-:Y:S02]  /*4060*/  FSEL R71, R71, -INF , P4 ;  /* 0xff80000047477808 */ /* 0x000fe40002000000 */
[----:B------:R-:W-:Y:S02]  /*4070*/  ISETP.GT.AND P3, PT, R4, 0x60, PT ;  /* 0x000000600400780c */ /* 0x000fe40003f64270 */
[----:B------:R-:W-:Y:S01]  /*4080*/  FMNMX.FTZ R56, R70, R109, !PT ;  /* 0x0000006d46387209 */ /* 0x000fe20007810000 */
[----:B------:R-:W-:Y:S01]  /*4090*/  MUFU.EX2 R91, R135 ;  /* 0x00000087005b7308 */ /* 0x000fe20000000800 */
[----:B------:R-:W-:Y:S02]  /*40a0*/  ISETP.GT.AND P4, PT, R4, 0x61, PT ;  /* 0x000000610400780c */ /* 0x000fe40003f84270 */
[----:B------:R-:W-:Y:S02]  /*40b0*/  CS2R R108, SRZ ;  /* 0x00000000006c7805 */ /* 0x000fe4000001ff00 */
[----:B------:R-:W-:-:S02]  /*40c0*/  FSEL R42, R42, -INF , P3 ;  /* 0xff8000002a2a7808 */ /* 0x000fc40001800000 */
[----:B------:R-:W-:Y:S02]  /*40d0*/  FMNMX.FTZ R97, R71, R56, !PT ;  /* 0x0000003847617209 */ /* 0x000fe40007810000 */
[----:B------:R-:W-:Y:S01]  /*40e0*/  ISETP.GT.AND P3, PT, R4, 0x68, PT ;  /* 0x000000680400780c */ /* 0x000fe20003f64270 */
[----:B------:R-:W-:Y:S01]  /*40f0*/  MUFU.EX2 R24, R24 ;  /* 0x0000001800187308 */ /* 0x000fe20000000800 */
[----:B------:R-:W-:Y:S02]  /*4100*/  FSEL R43, R43, -INF , P4 ;  /* 0xff8000002b2b7808 */ /* 0x000fe40002000000 */
[----:B------:R-:W-:Y:S02]  /*4110*/  FMNMX.FTZ R60, R42, R97, !PT ;  /* 0x000000612a3c7209 */ /* 0x000fe40007810000 */
[----:B------:R-:W-:Y:S02]  /*4120*/  ISETP.GT.AND P4, PT, R4, 0x69, PT ;  /* 0x000000690400780c */ /* 0x000fe40003f84270 */
[----:B------:R-:W-:Y:S01]  /*4130*/  FSEL R56, R46, -INF , P3 ;  /* 0xff8000002e387808 */ /* 0x000fe20001800000 */
[----:B------:R-:W-:Y:S01]  /*4140*/  MUFU.EX2 R75, R75 ;  /* 0x0000004b004b7308 */ /* 0x000fe20000000800 */
[----:B------:R-:W-:-:S02]  /*4150*/  FMNMX.FTZ R93, R43, R60, !PT ;  /* 0x0000003c2b5d7209 */ /* 0x000fc40007810000 */
[----:B------:R-:W-:Y:S02]  /*4160*/  ISETP.GT.AND P3, PT, R4, 0x70, PT ;  /* 0x000000700400780c */ /* 0x000fe40003f64270 */
[----:B------:R-:W-:Y:S02]  /*4170*/  FSEL R47, R47, -INF , P4 ;  /* 0xff8000002f2f7808 */ /* 0x000fe40002000000 */
[----:B------:R-:W-:Y:S01]  /*4180*/  FMNMX.FTZ R64, R56, R93, !PT ;  /* 0x0000005d38407209 */ /* 0x000fe20007810000 */
[----:B------:R2:W-:Y:S01]  /*4190*/  MUFU.EX2 R46, R68 ;  /* 0x00000044002e7308 */ /* 0x0005e20000000800 */
[----:B------:R-:W-:Y:S02]  /*41a0*/  ISETP.GT.AND P4, PT, R4, 0x71, PT ;  /* 0x000000710400780c */ /* 0x000fe40003f84270 */
[----:B------:R-:W-:Y:S01]  /*41b0*/  FSEL R60, R50, -INF , P3 ;  /* 0xff800000323c7808 */ /* 0x000fe20001800000 */
[----:B------:R-:W-:-:S01]  /*41c0*/  FFMA.FTZ R50, R85, UR42, -R12 ;  /* 0x0000002a55327c23 */ /* 0x000fc2000801080c */
[----:B------:R-:W-:-:S02]  /*41d0*/  FMNMX.FTZ R93, R47, R64, !PT ;  /* 0x000000402f5d7209 */ /* 0x000fc40007810000 */
        /* <DEDUP_REMOVED lines=8> */
[----:B------:R-:W-:Y:S01]  /*4260*/  FSEL R64, R55, -INF , P4 ;  /* 0xff80000037407808 */ /* 0x000fe20002000000 */
[----:B------:R-:W-:-:S01]  /*4270*/  FFMA.FTZ R55, R81, UR42, -R12 ;  /* 0x0000002a51377c23 */ /* 0x000fc2000801080c */
[----:B------:R-:W-:Y:S02]  /*4280*/  ISETP.GT.AND P3, PT, R4, 0x80, PT ;  /* 0x000000800400780c */ /* 0x000fe40003f64270 */
[----:B------:R-:W-:Y:S01]  /*4290*/  FMNMX.FTZ R85, R54, R85, !PT ;  /* 0x0000005536557209 */ /* 0x000fe20007810000 */
[----:B------:R-:W-:Y:S01]  /*42a0*/  MUFU.EX2 R40, R40 ;  /* 0x0000002800287308 */ /* 0x000fe20000000800 */
[----:B------:R-:W-:Y:S02]  /*42b0*/  ISETP.GT.AND P4, PT, R4, 0x81, PT ;  /* 0x000000810400780c */ /* 0x000fe40003f84270 */
[----:B------:R-:W-:Y:S02]  /*42c0*/  FSEL R26, R26, -INF , P3 ;  /* 0xff8000001a1a7808 */ /* 0x000fe40001800000 */
[----:B------:R-:W-:-:S02]  /*42d0*/  FMNMX.FTZ R85, R64, R85, !PT ;  /* 0x0000005540557209 */ /* 0x000fc40007810000 */
[----:B------:R-:W-:Y:S01]  /*42e0*/  ISETP.GT.AND P3, PT, R4, 0x88, PT ;  /* 0x000000880400780c */ /* 0x000fe20003f64270 */
[----:B------:R-:W3:Y:S01]  /*42f0*/  MUFU.EX2 R63, R63 ;  /* 0x0000003f003f7308 */ /* 0x000ee20000000800 */
[----:B------:R-:W-:Y:S02]  /*4300*/  FSEL R27, R27, -INF , P4 ;  /* 0xff8000001b1b7808 */ /* 0x000fe40002000000 */
[----:B------:R-:W-:Y:S02]  /*4310*/  FMNMX.FTZ R72, R26, R85, !PT ;  /* 0x000000551a487209 */ /* 0x000fe40007810000 */
[----:B------:R-:W-:Y:S02]  /*4320*/  ISETP.GT.AND P4, PT, R4, 0x89, PT ;  /* 0x000000890400780c */ /* 0x000fe40003f84270 */
[----:B--2---:R-:W-:Y:S01]  /*4330*/  FSEL R68, R30, -INF , P3 ;  /* 0xff8000001e447808 */ /* 0x004fe20001800000 */
[----:B------:R-:W-:Y:S01]  /*4340*/  MUFU.EX2 R44, R44 ;  /* 0x0000002c002c7308 */ /* 0x000fe20000000800 */
[----:B------:R-:W-:-:S02]  /*4350*/  FMNMX.FTZ R77, R27, R72, !PT ;  /* 0x000000481b4d7209 */ /* 0x000fc40007810000 */
[----:B------:R-:W-:Y:S02]  /*4360*/  ISETP.GT.AND P3, PT, R4, 0x90, PT ;  /* 0x000000900400780c */ /* 0x000fe40003f64270 */
[----:B------:R-:W-:Y:S02]  /*4370*/  FSEL R31, R31, -INF , P4 ;  /* 0xff8000001f1f7808 */ /* 0x000fe40002000000 */
[----:B------:R-:W-:Y:S01]  /*4380*/  FMNMX.FTZ R72, R68, R77, !PT ;  /* 0x0000004d44487209 */ /* 0x000fe20007810000 */
[----:B------:R2:W-:Y:S01]  /*4390*/  MUFU.EX2 R30, R76 ;  /* 0x0000004c001e7308 */ /* 0x0005e20000000800 */
[----:B------:R-:W-:Y:S02]  /*43a0*/  ISETP.GT.AND P4, PT, R4, 0x91, PT ;  /* 0x000000910400780c */ /* 0x000fe40003f84270 */
[----:B------:R-:W-:Y:S02]  /*43b0*/  FSEL R34, R34, -INF , P3 ;  /* 0xff80000022227808 */ /* 0x000fe40001800000 */
[----:B------:R-:W-:-:S02]  /*43c0*/  FMNMX.FTZ R77, R31, R72, !PT ;  /* 0x000000481f4d7209 */ /* 0x000fc40007810000 */
[----:B------:R-:W-:Y:S01]  /*43d0*/  ISETP.GT.AND P3, PT, R4, 0x98, PT ;  /* 0x000000980400780c */ /* 0x000fe20003f64270 */
[----:B------:R-:W-:Y:S01]  /*43e0*/  MUFU.EX2 R67, R67 ;  /* 0x0000004300437308 */ /* 0x000fe20000000800 */
[----:B------:R-:W-:Y:S02]  /*43f0*/  FSEL R35, R35, -INF , P4 ;  /* 0xff80000023237808 */ /* 0x000fe40002000000 */
[----:B--2---:R-:W-:Y:S02]  /*4400*/  FMNMX.FTZ R76, R34, R77, !PT ;  /* 0x0000004d224c7209 */ /* 0x004fe40007810000 */
[----:B------:R-:W-:Y:S02]  /*4410*/  ISETP.GT.AND P4, PT, R4, 0x99, PT ;  /* 0x000000990400780c */ /* 0x000fe40003f84270 */
[----:B------:R-:W-:Y:S01]  /*4420*/  FSEL R72, R38, -INF , P3 ;  /* 0xff80000026487808 */ /* 0x000fe20001800000 */
[----:B------:R-:W-:-:S01]  /*4430*/  FFMA.FTZ R38, R41, UR42, -R12 ;  /* 0x0000002a29267c23 */ /* 0x000fc2000801080c */
[----:B------:R-:W-:Y:S01]  /*4440*/  FMNMX.FTZ R81, R35, R76, !PT ;  /* 0x0000004c23517209 */ /* 0x000fe20007810000 */
[----:B------:R-:W-:-:S01]  /*4450*/  FFMA.FTZ R76, R57, UR42, -R12 ;  /* 0x0000002a394c7c23 */ /* 0x000fc2000801080c */
[----:B------:R-:W-:Y:S01]  /*4460*/  FSEL R77, R39, -INF , P4 ;  /* 0xff800000274d7808 */ /* 0x000fe20002000000 */
[----:B------:R-:W-:-:S01]  /*4470*/  FFMA.FTZ R39, R69, UR42, -R12 ;  /* 0x0000002a45277c23 */ /* 0x000fc2000801080c */
[----:B------:R-:W-:Y:S01]  /*4480*/  FMNMX.FTZ R4, R72, R81, !PT ;  /* 0x0000005148047209 */ /* 0x000fe20007810000 */
[----:B------:R-:W-:-:S01]  /*4490*/  FFMA.FTZ R41, R49, UR42, -R12 ;  /* 0x0000002a31297c23 */ /* 0x000fc2000801080c */
[----:B------:R-:W-:Y:S01]  /*44a0*/  FFMA.FTZ R12, R37, UR42, -R12 ;  /* 0x0000002a250c7c23 */ /* 0x000fe2000801080c */
[----:B------:R-:W2:Y:S01]  /*44b0*/  MUFU.EX2 R89, R89 ;  /* 0x0000005900597308 */ /* 0x000ea20000000800 */
[----:B------:R-:W-:-:S02]  /*44c0*/  FMNMX.FTZ R4, R77, R4, !PT ;  /* 0x000000044d047209 */ /* 0x000fc40007810000 */
[----:B0-----:R-:W-:Y:S02]  /*44d0*/  F2FP.SATFINITE.E4M3.F32.PACK_AB_MERGE_C R216, R8, R5, RZ ;  /* 0x0000000508d8723e */ /* 0x001fe400048070ff */
[----:B-1----:R-:W-:Y:S01]  /*44e0*/  F2FP.SATFINITE.E4M3.F32.PACK_AB_MERGE_C R218, R14, R9, RZ ;  /* 0x000000090eda723e */ /* 0x002fe200048070ff */
[----:B------:R-:W0:Y:S01]  /*44f0*/  SHFL.BFLY PT, R81, R4, 0x2, 0x1f ;  /* 0x0c401f0004517f89 */ /* 0x000e2200000e0000 */
[----:B---3--:R-:W-:Y:S01]  /*4500*/  F2FP.SATFINITE.E4M3.F32.PACK_AB_MERGE_C R214, R63, R40, RZ ;  /* 0x000000283fd6723e */ /* 0x008fe200048070ff */
[----:B------:R-:W-:Y:S01]  /*4510*/  MUFU.EX2 R50, R50 ;  /* 0x0000003200327308 */ /* 0x000fe20000000800 */
[----:B------:R-:W-:Y:S02]  /*4520*/  F2FP.SATFINITE.E4M3.F32.PACK_AB_MERGE_C R216, R6, R3, R216 ;  /* 0x0000000306d8723e */ /* 0x000fe400048070d8 */
[----:B------:R-:W-:Y:S02]  /*4530*/  F2FP.SATFINITE.E4M3.F32.PACK_AB_MERGE_C R218, R10, R7, R218 ;  /* 0x000000070ada723e */ /* 0x000fe400048070da */
[----:B------:R-:W-:-:S02]  /*4540*/  F2FP.SATFINITE.E4M3.F32.PACK_AB_MERGE_C R212, R75, R24, RZ ;  /* 0x000000184bd4723e */ /* 0x000fc400048070ff */
[----:B------:R-:W-:Y:S01]  /*4550*/  F2FP.SATFINITE.E4M3.F32.PACK_AB_MERGE_C R214, R83, R28, R214 ;  /* 0x0000001c53d6723e */ /* 0x000fe200048070d6 */
[----:B------:R-:W-:Y:S01]  /*4560*/  MUFU.EX2 R55, R55 ;  /* 0x0000003700377308 */ /* 0x000fe20000000800 */
[----:B--2---:R-:W-:Y:S02]  /*4570*/  F2FP.SATFINITE.E4M3.F32.PACK_AB_MERGE_C R208, R89, R46, RZ ;  /* 0x0000002e59d0723e */ /* 0x004fe400048070ff */
[----:B------:R-:W-:Y:S02]  /*4580*/  F2FP.SATFINITE.E4M3.F32.PACK_AB_MERGE_C R212, R91, R20, R212 ;  /* 0x000000145bd4723e */ /* 0x000fe400048070d4 */
[----:B------:R-:W-:-:S03]  /*4590*/  F2FP.SATFINITE.E4M3.F32.PACK_AB_MERGE_C R208, R67, R44, R208 ;  /* 0x0000002c43d0723e */ /* 0x000fc600048070d0 */
        /* <DEDUP_REMOVED lines=33> */
[----:B------:R-:W-:Y:S01]  /*47b0*/  @!P0 PRMT R42, RZ, 0x654, R2 ;  /* 0x00000654ff2a8816 */ /* 0x000fe20000000002 */
[----:B------:R-:W-:-:S01]  /*47c0*/  FFMA.FTZ R78, R78, UR42, -R61 ;  /* 0x0000002a4e4e7c23 */ /* 0x000fc2000801083d */
[--C-:B------:R-:W-:Y:S01]  /*47d0*/  FFMA.FTZ R79, R79, UR42, -R61.reuse ;  /* 0x0000002a4f4f7c23 */ /* 0x100fe2000801083d */
[----:B------:R-:W-:-:S01]  /*47e0*/  FFMA.FTZ R49, R82, UR42, -R61 ;  /* 0x0000002a52317c23 */ /* 0x000fc2000801083d */
[----:B------:R1:W2:Y:S01]  /*47f0*/  MUFU.EX2 R65, R37 ;  /* 0x0000002500417308 */ /* 0x0002a20000000800 */
[----:B------:R3:W-:Y:S01]  /*4800*/  @!P0 SYNCS.ARRIVE.TRANS64.RED.A1T0 RZ, [R42+URZ], RZ ;  /* 0x000000ff2aff89a7 */ /* 0x0007e2000810043f */
[----:B------:R-:W-:-:S01]  /*4810*/  FFMA.FTZ R36, R36, UR42, -R61 ;  /* 0x0000002a24247c23 */ /* 0x000fc2000801083d */
[--C-:B------:R-:W-:Y:S01]  /*4820*/  FFMA.FTZ R86, R86, UR42, -R61.reuse ;  /* 0x0000002a56567c23 */ /* 0x100fe2000801083d */
[----:B------:R-:W-:-:S01]  /*4830*/  FFMA.FTZ R87, R87, UR42, -R61 ;  /* 0x0000002a57577c23 */ /* 0x000fc2000801083d */
[--C-:B------:R-:W-:Y:S01]  /*4840*/  FFMA.FTZ R62, R62, UR42, -R61.reuse ;  /* 0x0000002a3e3e7c23 */ /* 0x100fe2000801083d */
[----:B------:R-:W-:-:S01]  /*4850*/  FFMA.FTZ R70, R70, UR42, -R61 ;  /* 0x0000002a46467c23 */ /* 0x000fc2000801083d */
[----:B------:R-:W-:Y:S01]  /*4860*/  FFMA.FTZ R71, R71, UR42, -R61 ;  /* 0x0000002a47477c23 */ /* 0x000fe2000801083d */
[----:B------:R-:W4:Y:S01]  /*4870*/  MUFU.EX2 R100, R95 ;  /* 0x0000005f00647308 */ /* 0x000f220000000800 */
[----:B0-----:R-:W-:-:S01]  /*4880*/  FADD.FTZ R66, R29, R90 ;  /* 0x0000005a1d427221 */ /* 0x001fc20000010000 */
[--C-:B-1----:R-:W-:Y:S01]  /*4890*/  FFMA.FTZ R37, R74, UR42, -R61.reuse ;  /* 0x0000002a4a257c23 */ /* 0x102fe2000801083d */
[----:B------:R-:W-:-:S01]  /*48a0*/  FFMA.FTZ R43, R43, UR42, -R61 ;  /* 0x0000002a2b2b7c23 */ /* 0x000fc2000801083d */
[--C-:B------:R-:W-:Y:S01]  /*48b0*/  FFMA.FTZ R56, R56, UR42, -R61.reuse ;  /* 0x0000002a38387c23 */ /* 0x100fe2000801083d */
[----:B------:R-:W-:-:S01]  /*48c0*/  FFMA.FTZ R47, R47, UR42, -R61 ;  /* 0x0000002a2f2f7c23 */ /* 0x000fc2000801083d */
[--C-:B------:R-:W-:Y:S01]  /*48d0*/  FFMA.FTZ R60, R60, UR42, -R61.reuse ;  /* 0x0000002a3c3c7c23 */ /* 0x100fe2000801083d */
[----:B------:R-:W-:-:S01]  /*48e0*/  FFMA.FTZ R51, R51, UR42, -R61 ;  /* 0x0000002a33337c23 */ /* 0x000fc2000801083d */
[----:B------:R-:W0:Y:S01]  /*48f0*/  MUFU.EX2 R33, R33 ;  /* 0x0000002100217308 */ /* 0x000e220000000800 */
[----:B--2---:R-:W-:-:S01]  /*4900*/  FADD.FTZ R81, R65, R66 ;  /* 0x0000004241517221 */ /* 0x004fc20000010000 */
[----:B------:R-:W-:Y:S01]  /*4910*/  FADD.FTZ R66, R8, R69 ;  /* 0x0000004508427221 */ /* 0x000fe20000010000 */
[----:B------:R-:W-:-:S01]  /*4920*/  FFMA.FTZ R54, R54, UR42, -R61 ;  /* 0x0000002a36367c23 */ /* 0x000fc2000801083d */
[--C-:B------:R-:W-:Y:S01]  /*4930*/  FFMA.FTZ R64, R64, UR42, -R61.reuse ;  /* 0x0000002a40407c23 */ /* 0x100fe2000801083d */
[----:B------:R-:W-:-:S01]  /*4940*/  FFMA.FTZ R26, R26, UR42, -R61 ;  /* 0x0000002a1a1a7c23 */ /* 0x000fc2000801083d */
[----:B------:R-:W-:Y:S01]  /*4950*/  FADD.FTZ R69, R7, R66 ;  /* 0x0000004207457221 */ /* 0x000fe20000010000 */
[----:B------:R-:W-:-:S01]  /*4960*/  FFMA.FTZ R27, R27, UR42, -R61 ;  /* 0x0000002a1b1b7c23 */ /* 0x000fc2000801083d */
[----:B------:R-:W1:Y:S01]  /*4970*/  MUFU.EX2 R94, R94 ;  /* 0x0000005e005e7308 */ /* 0x000e620000000800 */
[----:B----4-:R-:W-:-:S01]  /*4980*/  FADD.FTZ R74, R100, R81 ;  /* 0x00000051644a7221 */ /* 0x010fc20000010000 */
[----:B---3--:R-:W-:Y:S01]  /*4990*/  FADD.FTZ R42, R10, R69 ;  /* 0x000000450a2a7221 */ /* 0x008fe20000010000 */
[----:B------:R-:W-:Y:S01]  /*49a0*/  F2FP.SATFINITE.E4M3.F32.PACK_AB_MERGE_C R217, R100, R65, RZ ;  /* 0x0000004164d9723e */ /* 0x000fe200048070ff */
        /* <DEDUP_REMOVED lines=10> */
[----:B------:R-:W-:-:S02]  /*4a50*/  F2FP.SATFINITE.E4M3.F32.PACK_AB_MERGE_C R217, R90, R29, R217 ;  /* 0x0000001d5ad9723e */ /* 0x000fc400048070d9 */
[----:B------:R-:W-:Y:S01]  /*4a60*/  CS2R R98, SRZ ;  /* 0x0000000000627805 */ /* 0x000fe2000001ff00 */
[----:B------:R-:W0:Y:S01]  /*4a70*/  MUFU.EX2 R103, R103 ;  /* 0x0000006700677308 */ /* 0x000e220000000800 */
[----:B-1----:R-:W-:-:S01]  /*4a80*/  FADD.FTZ R81, R94, R81 ;  /* 0x000000515e517221 */ /* 0x002fc20000010000 */
[----:B------:R-:W-:-:S06]  /*4a90*/  CS2R R100, SRZ ;  /* 0x0000000000647805 */ /* 0x000fcc000001ff00 */
[----:B------:R-:W1:Y:S01]  /*4aa0*/  MUFU.EX2 R37, R37 ;  /* 0x0000002500257308 */ /* 0x000e620000000800 */
[----:B--2---:R-:W-:-:S07]  /*4ab0*/  FADD.FTZ R42, R102, R81 ;  /* 0x00000051662a7221 */ /* 0x004fce0000010000 */
[----:B------:R-:W-:Y:S01]  /*4ac0*/  MUFU.EX2 R32, R32 ;  /* 0x0000002000207308 */ /* 0x000fe20000000800 */
[----:B0-----:R-:W-:-:S01]  /*4ad0*/  FADD.FTZ R42, R103, R42 ;  /* 0x0000002a672a7221 */ /* 0x001fc20000010000 */
[----:B------:R-:W-:Y:S02]  /*4ae0*/  F2FP.SATFINITE.E4M3.F32.PACK_AB_MERGE_C R219, R103, R102, RZ ;  /* 0x0000006667db723e */ /* 0x000fe400048070ff */
[----:B------:R-:W-:Y:S02]  /*4af0*/  CS2R R102, SRZ ;  /* 0x0000000000667805 */ /* 0x000fe4000001ff00 */
[----:B------:R-:W-:Y:S02]  /*4b00*/  F2FP.SATFINITE.E4M3.F32.PACK_AB_MERGE_C R219, R94, R33, R219 ;  /* 0x000000215edb723e */ /* 0x000fe400048070db */
[----:B------:R-:W-:Y:S01]  /*4b10*/  CS2R R94, SRZ ;  /* 0x00000000005e7805 */ /* 0x000fe2000001ff00 */
[----:B------:R-:W-:Y:S08]  /*4b20*/  MUFU.EX2 R78, R78 ;  /* 0x0000004e004e7308 */ /* 0x000ff00000000800 */
[----:B------:R-:W0:Y:S08]  /*4b30*/  MUFU.EX2 R79, R79 ;  /* 0x0000004f004f7308 */ /* 0x000e300000000800 */
[----:B------:R2:W-:Y:S08]  /*4b40*/  MUFU.EX2 R2, R52 ;  /* 0x0000003400027308 */ /* 0x0005f00000000800 */
[----:B------:R-:W3:Y:S01]  /*4b50*/  MUFU.EX2 R49, R49 ;  /* 0x0000003100317308 */ /* 0x000ee20000000800 */
[----:B--2---:R-:W-:-:S01]  /*4b60*/  FADD.FTZ R52, R20, R69 ;  /* 0x0000004514347221 */ /* 0x004fc20000010000 */
[----:B-1----:R-:W-:Y:S01]  /*4b70*/  FADD.FTZ R69, R37, R42 ;  /* 0x0000002a25457221 */ /* 0x002fe20000010000 */
[----:B0-----:R-:W-:-:S02]  /*4b80*/  F2FP.SATFINITE.E4M3.F32.PACK_AB_MERGE_C R213, R79, R78, RZ ;  /* 0x0000004e4fd5723e */ /* 0x001fc400048070ff */
[----:B------:R-:W-:Y:S01]  /*4b90*/  FADD.FTZ R81, R91, R52 ;  /* 0x000000345b517221 */ /* 0x000fe20000010000 */
[----:B------:R-:W-:-:S01]  /*4ba0*/  FADD.FTZ R69, R32, R69 ;  /* 0x0000004520457221 */ /* 0x000fc20000010000 */
[----:B------:R-:W-:Y:S01]  /*4bb0*/  F2FP.SATFINITE.E4M3.F32.PACK_AB_MERGE_C R213, R32, R37, R213 ;  /* 0x0000002520d5723e */ /* 0x000fe200048070d5 */
[----:B------:R-:W0:Y:S01]  /*4bc0*/  MUFU.EX2 R36, R36 ;  /* 0x0000002400247308 */ /* 0x000e220000000800 */
[----:B------:R-:W-:-:S01]  /*4bd0*/  FADD.FTZ R42, R24, R81 ;  /* 0x00000051182a7221 */ /* 0x000fc20000010000 */
[----:B------:R-:W-:Y:S01]  /*4be0*/  FADD.FTZ R52, R78, R69 ;  /* 0x000000454e347221 */ /* 0x000fe20000010000 */
[----:B------:R-:W-:Y:S02]  /*4bf0*/  CS2R R32, SRZ ;  /* 0x0000000000207805 */ /* 0x000fe4000001ff00 */
[----:B------:R-:W-:Y:S01]  /*4c00*/  CS2R R90, SRZ ;  /* 0x00000000005a7805 */ /* 0x000fe2000001ff00 */
[----:B------:R-:W-:-:S01]  /*4c10*/  FADD.FTZ R69, R75, R42 ;  /* 0x0000002a4b457221 */ /* 0x000fc20000010000 */
[----:B------:R-:W-:Y:S01]  /*4c20*/  FADD.FTZ R52, R79, R52 ;  /* 0x000000344f347221 */ /* 0x000fe20000010000 */
[----:B------:R-:W-:Y:S01]  /*4c30*/  CS2R R74, SRZ ;  /* 0x00000000004a7805 */ /* 0x000fe2000001ff00 */
[----:B------:R-:W1:Y:S01]  /*4c40*/  MUFU.EX2 R86, R86 ;  /* 0x0000005600567308 */ /* 0x000e620000000800 */
[----:B------:R-:W-:-:S01]  /*4c50*/  FADD.FTZ R42, R28, R69 ;  /* 0x000000451c2a7221 */ /* 0x000fc20000010000 */
[----:B---3--:R-:W-:Y:S01]  /*4c60*/  FADD.FTZ R69, R49, R52 ;  /* 0x0000003431457221 */ /* 0x008fe20000010000 */
[----:B------:R-:W-:-:S02]  /*4c70*/  CS2R R28, SRZ ;  /* 0x00000000001c7805 */ /* 0x000fc4000001ff00 */
[----:B------:R-:W-:Y:S01]  /*4c80*/  CS2R R78, SRZ ;  /* 0x00000000004e7805 */ /* 0x000fe2000001ff00 */
[----:B------:R-:W-:-:S01]  /*4c90*/  FADD.FTZ R81, R83, R42 ;  /* 0x0000002a53517221 */ /* 0x000fc20000010000 */
[----:B------:R-:W-:Y:S01]  /*4ca0*/  CS2R R82, SRZ ;  /* 0x0000000000527805 */ /* 0x000fe2000001ff00 */
[----:B------:R-:W2:Y:S01]  /*4cb0*/  MUFU.EX2 R87, R87 ;  /* 0x0000005700577308 */ /* 0x000ea20000000800 */
[----:B0-----:R-:W-:-:S01]  /*4cc0*/  FADD.FTZ R69, R36, R69 ;  /* 0x0000004524457221 */ /* 0x001fc20000010000 */
[----:B------:R-:W-:-:S04]  /*4cd0*/  FADD.FTZ R42, R40, R81 ;  /* 0x00000051282a7221 */ /* 0x000fc80000010000 */
[----:B------:R-:W-:Y:S02]  /*4ce0*/  FADD.FTZ R5, R63, R42 ;  /* 0x0000002a3f057221 */ /* 0x000fe40000010000 */
[----:B------:R-:W0:Y:S01]  /*4cf0*/  MUFU.EX2 R53, R53 ;  /* 0x0000003500357308 */ /* 0x000e220000000800 */
[----:B-1----:R-:W-:-:S01]  /*4d00*/  FADD.FTZ R52, R86, R69 ;  /* 0x0000004556347221 */ /* 0x002fc20000010000 */
[----:B------:R-:W-:-:S04]  /*4d10*/  FADD.FTZ R8, R44, R5 ;  /* 0x000000052c087221 */ /* 0x000fc80000010000 */
[----:B------:R-:W-:Y:S01]  /*4d20*/  FADD.FTZ R9, R67, R8 ;  /* 0x0000000843097221 */ /* 0x000fe20000010000 */
[----:B------:R-:W-:Y:S01]  /*4d30*/  CS2R R66, SRZ ;  /* 0x0000000000427805 */ /* 0x000fe2000001ff00 */
[----:B------:R-:W1:Y:S01]  /*4d40*/  MUFU.EX2 R58, R58 ;  /* 0x0000003a003a7308 */ /* 0x000e620000000800 */
[----:B--2---:R-:W-:-:S01]  /*4d50*/  FADD.FTZ R52, R87, R52 ;  /* 0x0000003457347221 */ /* 0x004fc20000010000 */
[----:B------:R-:W-:Y:S01]  /*4d60*/  FADD.FTZ R8, R46, R9 ;  /* 0x000000092e087221 */ /* 0x000fe20000010000 */
[----:B------:R-:W-:Y:S02]  /*4d70*/  F2FP.SATFINITE.E4M3.F32.PACK_AB_MERGE_C R215, R87, R86, RZ ;  /* 0x0000005657d7723e */ /* 0x000fe400048070ff */
[----:B------:R-:W-:Y:S01]  /*4d80*/  CS2R R86, SRZ ;  /* 0x0000000000567805 */ /* 0x000fe2000001ff00 */
[----:B------:R-:W-:-:S01]  /*4d90*/  FADD.FTZ R9, R89, R8 ;  /* 0x0000000859097221 */ /* 0x000fc20000010000 */
[----:B------:R-:W-:Y:S01]  /*4da0*/  F2FP.SATFINITE.E4M3.F32.PACK_AB_MERGE_C R215, R36, R49, R215 ;  /* 0x0000003124d7723e */ /* 0x000fe200048070d7 */
[----:B------:R-:W2:Y:S01]  /*4db0*/  MUFU.EX2 R62, R62 ;  /* 0x0000003e003e7308 */ /* 0x000ea20000000800 */
[----:B0-----:R-:W-:-:S01]  /*4dc0*/  FADD.FTZ R5, R53, R52 ;  /* 0x0000003435057221 */ /* 0x001fc20000010000 */
[----:B------:R-:W-:Y:S01]  /*4dd0*/  FADD.FTZ R8, R50, R9 ;  /* 0x0000000932087221 */ /* 0x000fe20000010000 */
[----:B------:R-:W-:-:S03]  /*4de0*/  CS2R R36, SRZ ;  /* 0x0000000000247805 */ /* 0x000fc6000001ff00 */
        /* <DEDUP_REMOVED lines=9> */
[----:B------:R-:W2:Y:S01]  /*4e80*/  MUFU.EX2 R57, R57 ;  /* 0x0000003900397308 */ /* 0x000ea20000000800 */
[----:B0-----:R-:W-:-:S01]  /*4e90*/  FADD.FTZ R63, R59, R14 ;  /* 0x0000000e3b3f7221 */ /* 0x001fc20000010000 */
[----:B------:R-:W-:-:S04]  /*4ea0*/  F2FP.SATFINITE.E4M3.F32.PACK_AB_MERGE_C R209, R59, R62, RZ ;  /* 0x0000003e3bd1723e */ /* 0x000fc800048070ff */
[----:B------:R-:W-:Y:S02]  /*4eb0*/  F2FP.SATFINITE.E4M3.F32.PACK_AB_MERGE_C R209, R58, R53, R209 ;  /* 0x000000353ad1723e */ /* 0x000fe400048070d1 */
[----:B------:R-:W-:Y:S01]  /*4ec0*/  CS2R R52, SRZ ;  /* 0x0000000000347805 */ /* 0x000fe2000001ff00 */
[----:B------:R-:W0:Y:S01]  /*4ed0*/  MUFU.EX2 R70, R70 ;  /* 0x0000004600467308 */ /* 0x000e220000000800 */
[----:B-1----:R-:W-:-:S01]  /*4ee0*/  FADD.FTZ R14, R48, R63 ;  /* 0x0000003f300e7221 */ /* 0x002fc20000010000 */
[----:B------:R-:W-:Y:S02]  /*4ef0*/  CS2R R58, SRZ ;  /* 0x00000000003a7805 */ /* 0x000fe4000001ff00 */
[----:B------:R-:W-:-:S04]  /*4f00*/  CS2R R62, SRZ ;  /* 0x00000000003e7805 */ /* 0x000fc8000001ff00 */
[----:B------:R-:W1:Y:S01]  /*4f10*/  MUFU.EX2 R71, R71 ;  /* 0x0000004700477308 */ /* 0x000e620000000800 */
[----:B--2---:R-:W-:-:S07]  /*4f20*/  FADD.FTZ R3, R57, R14 ;  /* 0x0000000e39037221 */ /* 0x004fce0000010000 */
[----:B------:R-:W2:Y:S01]  /*4f30*/  MUFU.EX2 R43, R43 ;  /* 0x0000002b002b7308 */ /* 0x000ea20000000800 */
[----:B0-----:R-:W-:-:S01]  /*4f40*/  FADD.FTZ R8, R70, R3 ;  /* 0x0000000346087221 */ /* 0x001fc20000010000 */
[----:B------:R-:W-:-:S06]  /*4f50*/  FADD.FTZ R3, R11, R6 ;  /* 0x000000060b037221 */ /* 0x000fcc0000010000 */
[----:B------:R-:W0:Y:S01]  /*4f60*/  MUFU.EX2 R56, R56 ;  /* 0x0000003800387308 */ /* 0x000e220000000800 */
[C---:B-1----:R-:W-:Y:S01]  /*4f70*/  F2FP.SATFINITE.E4M3.F32.PACK_AB_MERGE_C R70, R71.reuse, R70, RZ ;  /* 0x000000464746723e */ /* 0x042fe200048070ff */
[----:B------:R-:W-:Y:S01]  /*4f80*/  FADD.FTZ R71, R71, R8 ;  /* 0x0000000847477221 */ /* 0x000fe20000010000 */
[----:B------:R-:W-:-:S02]  /*4f90*/  FADD.FTZ R8, R38, R3 ;  /* 0x0000000326087221 */ /* 0x000fc40000010000 */
[----:B------:R-:W-:Y:S01]  /*4fa0*/  F2FP.SATFINITE.E4M3.F32.PACK_AB_MERGE_C R211, R57, R48, R70 ;  /* 0x0000003039d3723e */ /* 0x000fe20004807046 */
[----:B------:R-:W-:-:S01]  /*4fb0*/  FADD.FTZ R6, R2, R71 ;  /* 0x0000004702067221 */ /* 0x000fc20000010000 */
[----:B------:R-:W-:Y:S01]  /*4fc0*/  FADD.FTZ R7, R13, R8 ;  /* 0x000000080d077221 */ /* 0x000fe20000010000 */
[----:B------:R-:W1:Y:S01]  /*4fd0*/  MUFU.EX2 R47, R47 ;  /* 0x0000002f002f7308 */ /* 0x000e620000000800 */
[C---:B------:R-:W-:Y:S01]  /*4fe0*/  F2FP.SATFINITE.E4M3.F32.PACK_AB_MERGE_C R13, R80.reuse, R13, RZ ;  /* 0x0000000d500d723e */ /* 0x040fe200048070ff */
[----:B--2---:R-:W-:Y:S01]  /*4ff0*/  FADD.FTZ R3, R43, R6 ;  /* 0x000000062b037221 */ /* 0x004fe20000010000 */
[----:B------:R-:W-:-:S01]  /*5000*/  FADD.FTZ R80, R80, R7 ;  /* 0x0000000750507221 */ /* 0x000fc20000010000 */
[----:B------:R-:W-:-:S02]  /*5010*/  CS2R R48, SRZ ;  /* 0x0000000000307805 */ /* 0x000fc4000001ff00 */
[----:B------:R-:W-:Y:S02]  /*5020*/  F2FP.SATFINITE.E4M3.F32.PACK_AB_MERGE_C R204, R38, R11, R13 ;  /* 0x0000000b26cc723e */ /* 0x000fe4000480700d */
[----:B------:R-:W-:Y:S01]  /*5030*/  CS2R R70, SRZ ;  /* 0x0000000000467805 */ /* 0x000fe2000001ff00 */
[----:B------:R-:W2:Y:S01]  /*5040*/  MUFU.EX2 R60, R60 ;  /* 0x0000003c003c7308 */ /* 0x000ea20000000800 */
[----:B0-----:R-:W-:-:S01]  /*5050*/  FADD.FTZ R6, R56, R3 ;  /* 0x0000000338067221 */ /* 0x001fc20000010000 */
[----:B------:R-:W-:Y:S01]  /*5060*/  FADD.FTZ R3, R39, R80 ;  /* 0x0000005027037221 */ /* 0x000fe20000010000 */
[----:B------:R-:W-:-:S03]  /*5070*/  CS2R R80, SRZ ;  /* 0x0000000000507805 */ /* 0x000fc6000001ff00 */
[----:B------:R-:W-:Y:S02]  /*5080*/  FADD.FTZ R8, R76, R3 ;  /* 0x000000034c087221 */ /* 0x000fe40000010000 */
[----:B------:R-:W0:Y:S01]  /*5090*/  MUFU.EX2 R51, R51 ;  /* 0x0000003300337308 */ /* 0x000e220000000800 */
[C---:B-1----:R-:W-:Y:S01]  /*50a0*/  F2FP.SATFINITE.E4M3.F32.PACK_AB_MERGE_C R56, R47.reuse, R56, RZ ;  /* 0x000000382f38723e */ /* 0x042fe200048070ff */
[----:B------:R-:W-:-:S03]  /*50b0*/  FADD.FTZ R47, R47, R6 ;  /* 0x000000062f2f7221 */ /* 0x000fc60000010000 */
[----:B------:R-:W-:Y:S02]  /*50c0*/  F2FP.SATFINITE.E4M3.F32.PACK_AB_MERGE_C R205, R43, R2, R56 ;  /* 0x000000022bcd723e */ /* 0x000fe40004807038 */
[----:B------:R-:W-:Y:S02]  /*50d0*/  CS2R R42, SRZ ;  /* 0x00000000002a7805 */ /* 0x000fe4000001ff00 */
[----:B------:R-:W-:Y:S01]  /*50e0*/  CS2R R56, SRZ ;  /* 0x0000000000387805 */ /* 0x000fe2000001ff00 */
[----:B------:R-:W1:Y:S01]  /*50f0*/  MUFU.EX2 R41, R41 ;  /* 0x0000002900297308 */ /* 0x000e620000000800 */
[----:B--2---:R-:W-:-:S01]  /*5100*/  FADD.FTZ R6, R60, R47 ;  /* 0x0000002f3c067221 */ /* 0x004fc20000010000 */
[----:B------:R-:W-:-:S06]  /*5110*/  CS2R R46, SRZ ;  /* 0x00000000002e7805 */ /* 0x000fcc000001ff00 */
[----:B------:R-:W2:Y:S01]  /*5120*/  MUFU.EX2 R54, R54 ;  /* 0x0000003600367308 */ /* 0x000ea20000000800 */
[----:B0-----:R-:W-:-:S07]  /*5130*/  FADD.FTZ R3, R51, R6 ;  /* 0x0000000633037221 */ /* 0x001fce0000010000 */
[----:B------:R-:W0:Y:S01]  /*5140*/  MUFU.EX2 R84, R84 ;  /* 0x0000005400547308 */ /* 0x000e220000000800 */
[----:B-1----:R-:W-:-:S07]  /*5150*/  FADD.FTZ R7, R41, R8 ;  /* 0x0000000829077221 */ /* 0x002fce0000010000 */
[----:B------:R1:W3:Y:S01]  /*5160*/  MUFU.EX2 R5, R64 ;  /* 0x0000004000057308 */ /* 0x0002e20000000800 */
[----:B--2---:R-:W-:-:S07]  /*5170*/  FADD.FTZ R6, R54, R3 ;  /* 0x0000000336067221 */ /* 0x004fce0000010000 */
[----:B------:R-:W2:Y:S01]  /*5180*/  MUFU.EX2 R45, R45 ;  /* 0x0000002d002d7308 */ /* 0x000ea20000000800 */
[C---:B0-----:R-:W-:Y:S01]  /*5190*/  F2FP.SATFINITE.E4M3.F32.PACK_AB_MERGE_C R41, R84.reuse, R41, RZ ;  /* 0x000000295429723e */ /* 0x041fe200048070ff */
[----:B------:R-:W-:Y:S01]  /*51a0*/  FADD.FTZ R84, R84, R7 ;  /* 0x0000000754547221 */ /* 0x000fe20000010000 */
[----:B-1----:R-:W-:Y:S02]  /*51b0*/  CS2R R64, SRZ ;  /* 0x0000000000407805 */ /* 0x002fe4000001ff00 */
[----:B------:R-:W-:Y:S02]  /*51c0*/  F2FP.SATFINITE.E4M3.F32.PACK_AB_MERGE_C R206, R76, R39, R41 ;  /* 0x000000274cce723e */ /* 0x000fe40004807029 */
[----:B------:R-:W-:Y:S02]  /*51d0*/  CS2R R38, SRZ ;  /* 0x0000000000267805 */ /* 0x000fe4000001ff00 */
[----:B------:R-:W-:Y:S01]  /*51e0*/  CS2R R40, SRZ ;  /* 0x0000000000287805 */ /* 0x000fe2000001ff00 */
[----:B------:R-:W0:Y:S01]  /*51f0*/  MUFU.EX2 R26, R26 ;  /* 0x0000001a001a7308 */ /* 0x000e220000000800 */
[C---:B---3--:R-:W-:Y:S01]  /*5200*/  F2FP.SATFINITE.E4M3.F32.PACK_AB_MERGE_C R54, R5.reuse, R54, RZ ;  /* 0x000000360536723e */ /* 0x048fe200048070ff */
[----:B------:R-:W-:Y:S01]  /*5210*/  FADD.FTZ R5, R5, R6 ;  /* 0x0000000605057221 */ /* 0x000fe20000010000 */
[----:B------:R-:W-:-:S02]  /*5220*/  CS2R R76, SRZ ;  /* 0x00000000004c7805 */ /* 0x000fc4000001ff00 */
        /* <DEDUP_REMOVED lines=19> */
[----:B------:R-:W-:Y:S02]  /*5360*/  F2FP.SATFINITE.E4M3.F32.PACK_AB_MERGE_C R200, R88, R45, R21 ;  /* 0x0000002d58c8723e */ /* 0x000fe40004807015 */
[----:B------:R-:W-:Y:S02]  /*5370*/  CS2R R44, SRZ ;  /* 0x00000000002c7805 */ /* 0x000fe4000001ff00 */
[----:B------:R-:W-:Y:S01]  /*5380*/  CS2R R88, SRZ ;  /* 0x0000000000587805 */ /* 0x000fe2000001ff00 */
[----:B------:R-:W2:Y:S01]  /*5390*/  MUFU.EX2 R34, R34 ;  /* 0x0000002200227308 */ /* 0x000ea20000000800 */
[C---:B0-----:R-:W-:Y:S01]  /*53a0*/  F2FP.SATFINITE.E4M3.F32.PACK_AB_MERGE_C R68, R31.reuse, R68, RZ ;  /* 0x000000441f44723e */ /* 0x041fe200048070ff */
[----:B------:R-:W-:-:S03]  /*53b0*/  FADD.FTZ R31, R31, R2 ;  /* 0x000000021f1f7221 */ /* 0x000fc60000010000 */
[----:B------:R-:W-:Y:S02]  /*53c0*/  F2FP.SATFINITE.E4M3.F32.PACK_AB_MERGE_C R201, R27, R26, R68 ;  /* 0x0000001a1bc9723e */ /* 0x000fe40004807044 */
[----:B------:R-:W-:Y:S02]  /*53d0*/  CS2R R26, SRZ ;  /* 0x00000000001a7805 */ /* 0x000fe4000001ff00 */
[----:B------:R-:W-:Y:S01]  /*53e0*/  CS2R R68, SRZ ;  /* 0x0000000000447805 */ /* 0x000fe2000001ff00 */
[----:B------:R-:W0:Y:S01]  /*53f0*/  MUFU.EX2 R96, R96 ;  /* 0x0000006000607308 */ /* 0x000e220000000800 */
[----:B-1----:R-:W-:-:S01]  /*5400*/  FADD.FTZ R3, R25, R92 ;  /* 0x0000005c19037221 */ /* 0x002fc20000010000 */
[----:B------:R-:W-:-:S06]  /*5410*/  CS2R R92, SRZ ;  /* 0x00000000005c7805 */ /* 0x000fcc000001ff00 */
[----:B------:R-:W1:Y:S01]  /*5420*/  MUFU.EX2 R35, R35 ;  /* 0x0000002300237308 */ /* 0x000e620000000800 */
[----:B--2---:R-:W-:-:S01]  /*5430*/  FADD.FTZ R2, R34, R31 ;  /* 0x0000001f22027221 */ /* 0x004fc20000010000 */
[----:B------:R-:W-:-:S06]  /*5440*/  CS2R R30, SRZ ;  /* 0x00000000001e7805 */ /* 0x000fcc000001ff00 */
[----:B------:R-:W-:Y:S01]  /*5450*/  MUFU.EX2 R15, R15 ;  /* 0x0000000f000f7308 */ /* 0x000fe20000000800 */
[----:B0-----:R-:W-:-:S07]  /*5460*/  FADD.FTZ R6, R96, R3 ;  /* 0x0000000360067221 */ /* 0x001fce0000010000 */
[----:B------:R-:W0:Y:S01]  /*5470*/  MUFU.EX2 R12, R12 ;  /* 0x0000000c000c7308 */ /* 0x000e220000000800 */
[----:B-1----:R-:W-:-:S07]  /*5480*/  FADD.FTZ R3, R35, R2 ;  /* 0x0000000223037221 */ /* 0x002fce0000010000 */
[----:B------:R-:W1:Y:S08]  /*5490*/  MUFU.EX2 R72, R72 ;  /* 0x0000004800487308 */ /* 0x000e700000000800 */
[----:B------:R-:W2:Y:S01]  /*54a0*/  MUFU.EX2 R61, R61 ;  /* 0x0000003d003d7308 */ /* 0x000ea20000000800 */
[----:B0-----:R-:W-:Y:S01]  /*54b0*/  F2FP.SATFINITE.E4M3.F32.PACK_AB_MERGE_C R5, R12, R15, RZ ;  /* 0x0000000f0c05723e */ /* 0x001fe200048070ff */
[----:B------:R-:W-:-:S03]  /*54c0*/  FADD.FTZ R15, R15, R6 ;  /* 0x000000060f0f7221 */ /* 0x000fc60000010000 */
[----:B------:R-:W-:Y:S02]  /*54d0*/  F2FP.SATFINITE.E4M3.F32.PACK_AB_MERGE_C R202, R96, R25, R5 ;  /* 0x0000001960ca723e */ /* 0x000fe40004807005 */
[----:B------:R-:W-:Y:S02]  /*54e0*/  CS2R R24, SRZ ;  /* 0x0000000000187805 */ /* 0x000fe4000001ff00 */
[----:B------:R-:W-:Y:S01]  /*54f0*/  CS2R R96, SRZ ;  /* 0x0000000000607805 */ /* 0x000fe2000001ff00 */
[----:B-1----:R-:W-:-:S01]  /*5500*/  FADD.FTZ R2, R72, R3 ;  /* 0x0000000348027221 */ /* 0x002fc20000010000 */
[----:B------:R-:W-:Y:S01]  /*5510*/  FADD.FTZ R3, R12, R15 ;  /* 0x0000000f0c037221 */ /* 0x000fe20000010000 */
[C---:B--2---:R-:W-:Y:S02]  /*5520*/  F2FP.SATFINITE.E4M3.F32.PACK_AB_MERGE_C R7, R61.reuse, R72, RZ ;  /* 0x000000483d07723e */ /* 0x044fe400048070ff */
[----:B------:R-:W-:Y:S01]  /*5530*/  FADD.FTZ R2, R61, R2 ;  /* 0x000000023d027221 */ /* 0x000fe20000010000 */
[----:B------:R-:W-:-:S02]  /*5540*/  CS2R R60, SRZ ;  /* 0x00000000003c7805 */ /* 0x000fc4000001ff00 */
[----:B------:R-:W-:Y:S02]  /*5550*/  CS2R R72, SRZ ;  /* 0x0000000000487805 */ /* 0x000fe4000001ff00 */
        /* <DEDUP_REMOVED lines=55> */
.L_x_5186:
[----:B------:R-:W-:Y:S01]  /*58d0*/  ISETP.NE.AND P4, PT, RZ, UR46, PT ;  /* 0x0000002eff007c0c */ /* 0x000fe2000bf85270 */
[----:B------:R-:W-:-:S04]  /*58e0*/  UISETP.NE.AND UP1, UPT, UR59, 0x1, UPT ;  /* 0x000000013b00788c */ /* 0x000fc8000bf25270 */
[----:B------:R-:W-:-:S04]  /*58f0*/  USEL UR48, URZ, 0x1, UP1 ;  /* 0x000000013f307887 */ /* 0x000fc80008800000 */
[----:B------:R-:W-:-:S04]  /*5900*/  ULOP3.LUT UR48, UR60, UR48, URZ, 0x3c, !UPT ;  /* 0x000000303c307292 */ /* 0x000fc8000f8e3c3f */
[----:B------:R-:W-:Y:S08]  /*5910*/  @P4 BRA `(.L_x_5177) ;  /* 0x0000000000384947 */ /* 0x000ff00003800000 */
[----:B------:R-:W-:Y:S05]  /*5920*/  @!P1 BRA `(.L_x_5178) ;  /* 0x0000000000049947 */ /* 0x000fea0003800000 */
[----:B------:R-:W-:Y:S01]  /*5930*/  BPT.TRAP 0x1 ;  /* 0x000000040000795c */ /* 0x000fe20000300000 */
.L_x_5178:
        /* <DEDUP_REMOVED lines=9> */
.L_x_5179:
[----:B-1----:R-:W-:Y:S05]  /*59d0*/  @P3 BRA `(.L_x_5177) ;  /* 0x0000000000083947 */ /* 0x002fea0003800000 */
[----:B------:R-:W1:Y:S02]  /*59e0*/  SYNCS.PHASECHK.TRANS64.TRYWAIT P3, [UR6+0x33430], R0 ;  /* 0x03343000ff0075a7 */ /* 0x000e640008060146 */
[----:B-1----:R-:W-:Y:S05]  /*59f0*/  @!P3 BRA `(.L_x_5180) ;  /* 0x000001340084b947 */ /* 0x002fea0003800000 */
.L_x_5177:
        /* <DEDUP_REMOVED lines=192> */
.L_x_5182:
[----:B------:R-:W-:Y:S01]  /*6600*/  ULEA UR6, UR59, UR41, 0x3 ;  /* 0x000000293b067291 */ /* 0x000fe2000f8e183f */
[----:B------:R-:W-:-:S05]  /*6610*/  IMAD.U32 R0, RZ, RZ, UR60 ;  /* 0x0000003cff007e24 */ /* 0x000fca000f8e00ff */
[----:B------:R-:W-:-:S04]  /*6620*/  SHF.L.U32 R0, R0, 0x1f, RZ ;  /* 0x0000001f00007819 */ /* 0x000fc800000006ff */
[----:B------:R0:W1:Y:S01]  /*6630*/  SYNCS.PHASECHK.TRANS64.TRYWAIT P3, [UR6+0x33450], R0 ;  /* 0x03345000ff0075a7 */ /* 0x0000620008060146 */
[----:B------:R-:W-:Y:S05]  /*6640*/  @!P1 BRA `(.L_x_5183) ;  /* 0x0000000000049947 */ /* 0x000fea0003800000 */
[----:B------:R-:W-:Y:S01]  /*6650*/  BPT.TRAP 0x1 ;  /* 0x000000040000795c */ /* 0x000fe20000300000 */
.L_x_5183:
[----:B-1----:R-:W-:Y:S05]  /*6660*/  @P3 BRA `(.L_x_5181) ;  /* 0x0000000000083947 */ /* 0x002fea0003800000 */
[----:B------:R-:W1:Y:S02]  /*6670*/  SYNCS.PHASECHK.TRANS64.TRYWAIT P3, [UR6+0x33450], R0 ;  /* 0x03345000ff0075a7 */ /* 0x000e640008060146 */
[----:B-1----:R-:W-:Y:S05]  /*6680*/  @!P3 BRA `(.L_x_5184) ;  /* 0x000001280078b947 */ /* 0x002fea0003800000 */
.L_x_5181:
[----:B------:R-:W-:Y:S01]  /*6690*/  UIADD3 UR6, UR41, 0x200, URZ ;  /* 0x0000020029067890 */ /* 0x000fe2000fffe03f */
[----:B------:R-:W-:Y:S01]  /*66a0*/  WARPGROUP.ARRIVE ;  /* 0x00000000000079c5 */ /* 0x000fe20000000000 */
[----:B------:R-:W-:Y:S01]  /*66b0*/  UMOV UR7, 0xc0000010 ;  /* 0xc000001000077882 */ /* 0x000fe20000000000 */
[----:B-1----:R-:W-:Y:S01]  /*66c0*/  VIADD R4, R17, UR36 ;  /* 0x0000002411047c36 */ /* 0x002fe20008000000 */
[----:B------:R-:W-:-:S04]  /*66d0*/  USHF.R.U32.HI UR6, URZ, 0x4, UR6 ;  /* 0x000000043f067899 */ /* 0x000fc80008011606 */
[----:B------:R-:W-:-:S04]  /*66e0*/  ULOP3.LUT UR6, UR6, 0x3fff, URZ, 0xc0, !UPT ;  /* 0x00003fff06067892 */ /* 0x000fc8000f8ec03f */
[----:B------:R-:W-:-:S04]  /*66f0*/  ULOP3.LUT UR6, UR6, 0x10000, URZ, 0xfc, !UPT ;  /* 0x0001000006067892 */ /* 0x000fc8000f8efc3f */
[----:B------:R-:W-:-:S07]  /*6700*/  UIMAD UR10, UR59, 0x780, UR6 ;  /* 0x000007803b0a78a4 */ /* 0x000fce000f8e0206 */
[----:B------:R-:W-:Y:S02]  /*6710*/  UMOV UR6, UR10 ;  /* 0x0000000a00067c82 */ /* 0x000fe40008000000 */
[----:B------:R-:W-:Y:S01]  /*6720*/  QGMMA.64x192x32.F32.E4M3.E4M3 R24, R216, gdesc[UR4], R24, gsb0 ;  /* 0x02e00004d8187df3 */ /* 0x000fe20008000818 */
[----:B------:R-:W-:Y:S01]  /*6730*/  UIADD3 UR6, UR10, 0x180, URZ ;  /* 0x000001800a067890 */ /* 0x000fe2000fffe03f */
[----:B------:R-:W-:Y:S01]  /*6740*/  UMOV UR7, 0xc0000010 ;  /* 0xc000001000077882 */ /* 0x000fe20000000000 */
[----:B------:R-:W-:Y:S02]  /*6750*/  WARPGROUP.DEPBAR.LE gsb0, 0x0 ;  /* 0x00008000000079c5 */ /* 0x000fe40000010000 */
[----:B------:R-:W-:-:S06]  /*6760*/  WARPGROUP.ARRIVE ;  /* 0x00000000000079c5 */ /* 0x000fcc0000000000 */
[----:B------:R-:W1:Y:S09]  /*6770*/  S2R R219, SR_TID.X ;  /* 0x0000000000db7919 */ /* 0x000e720000002100 */
[----:B------:R-:W-:Y:S01]  /*6780*/  QGMMA.64x192x32.F32.E4M3.E4M3 R24, R212, gdesc[UR4], R24, gsb0 ;  /* 0x02e00004d4187df3 */ /* 0x000fe20008000818 */
[----:B------:R-:W-:Y:S01]  /*6790*/  UIADD3 UR6, UR10, 0x300, URZ ;  /* 0x000003000a067890 */ /* 0x000fe2000fffe03f */
[----:B------:R-:W-:Y:S01]  /*67a0*/  UMOV UR7, 0xc0000010 ;  /* 0xc000001000077882 */ /* 0x000fe20000000000 */
[----:B-1----:R-:W-:Y:S01]  /*67b0*/  SHF.R.U32.HI R219, RZ, 0x7, R219 ;  /* 0x00000007ffdb7819 */ /* 0x002fe200000116db */
[----:B------:R-:W-:-:S02]  /*67c0*/  WARPGROUP.DEPBAR.LE gsb0, 0x0 ;  /* 0x00008000000079c5 */ /* 0x000fc40000010000 */
[----:B------:R-:W-:-:S14]  /*67d0*/  WARPGROUP.ARRIVE ;  /* 0x00000000000079c5 */ /* 0x000fdc0000000000 */
[----:B------:R-:W-:Y:S01]  /*67e0*/  QGMMA.64x192x32.F32.E4M3.E4M3 R24, R208, gdesc[UR4], R24, gsb0 ;  /* 0x02e00004d0187df3 */ /* 0x000fe20008000818 */
[----:B------:R-:W-:Y:S01]  /*67f0*/  UIADD3 UR6, UR10, 0x480, URZ ;  /* 0x000004800a067890 */ /* 0x000fe2000fffe03f */
[----:B------:R-:W-:Y:S01]  /*6800*/  UMOV UR7, 0xc0000010 ;  /* 0xc000001000077882 */ /* 0x000fe20000000000 */
[----:B------:R-:W-:Y:S02]  /*6810*/  WARPGROUP.DEPBAR.LE gsb0, 0x0 ;  /* 0x00008000000079c5 */ /* 0x000fe40000010000 */
[----:B------:R-:W-:-:S15]  /*6820*/  WARPGROUP.ARRIVE ;  /* 0x00000000000079c5 */ /* 0x000fde0000000000 */
[----:B------:R-:W-:Y:S01]  /*6830*/  QGMMA.64x192x32.F32.E4M3.E4M3 R24, R204, gdesc[UR4], R24, gsb0 ;  /* 0x02e00004cc187df3 */ /* 0x000fe20008000818 */
[----:B------:R-:W-:Y:S01]  /*6840*/  @UP0 ULDC UR6, c[0x0][0x44c] ;  /* 0x0001130000060ab9 */ /* 0x000fe20000000800 */
[----:B------:R-:W-:Y:S01]  /*6850*/  UMOV UR7, 0xc0000010 ;  /* 0xc000001000077882 */ /* 0x000fe20000000000 */
[----:B0-----:R-:W-:Y:S01]  /*6860*/  @P2 IMAD.HI.U32 R0, R4, UR6, RZ ;  /* 0x0000000604002c27 */ /* 0x001fe2000f8e00ff */
[----:B------:R-:W-:-:S04]  /*6870*/  @UP0 ULDC UR6, c[0x0][0x450] ;  /* 0x0001140000060ab9 */ /* 0x000fc80000000800 */
[----:B------:R-:W-:Y:S01]  /*6880*/  @P2 SHF.R.U32.HI R4, RZ, UR6, R0 ;  /* 0x00000006ff042c19 */ /* 0x000fe20008011600 */
[----:B------:R-:W-:-:S04]  /*6890*/  UIMAD UR6, UR58, -0xa0, URZ ;  /* 0xffffff603a0678a4 */ /* 0x000fc8000f8e023f */
[----:B------:R-:W0:Y:S02]  /*68a0*/  SHFL.IDX PT, R7, R4, RZ, 0x1c1f ;  /* 0x001c1fff04077589 */ /* 0x000e2400000e0000 */
[----:B------:R-:W-:Y:S01]  /*68b0*/  IMAD.U32 R9, RZ, RZ, UR6 ;  /* 0x00000006ff097e24 */ /* 0x000fe2000f8e00ff */
[----:B------:R-:W-:-:S04]  /*68c0*/  UIADD3 UR6, UR10, 0x600, URZ ;  /* 0x000006000a067890 */ /* 0x000fc8000fffe03f */
[----:B------:R-:W-:Y:S01]  /*68d0*/  IADD3 R0, -R16, 0x1, R9 ;  /* 0x0000000110007810 */ /* 0x000fe20007ffe109 */
[----:B------:R-:W-:-:S05]  /*68e0*/  IMAD.U32 R9, RZ, RZ, UR53 ;  /* 0x00000035ff097e24 */ /* 0x000fca000f8e00ff */
[----:B------:R-:W-:-:S05]  /*68f0*/  IADD3 R0, -R9, UR52, R0 ;  /* 0x0000003409007c10 */ /* 0x000fca000fffe100 */
[----:B0-----:R-:W-:-:S05]  /*6900*/  IMAD.IADD R8, R0, 0x1, R7 ;  /* 0x0000000100087824 */ /* 0x001fca00078e0207 */
        /* <DEDUP_REMOVED lines=82> */
[----:B------:R-:W-:Y:S01]  /*6e30*/  FSEL R141, R141, -INF , P4 ;  /* 0xff8000008d8d7808 */ /* 0x000fe20002000000 */
[----:B------:R-:W-:Y:S02]  /*6e40*/  WARPGROUP.DEPBAR.LE gsb0, 0x0 ;  /* 0x00008000000079c5 */ /* 0x000fe40000010000 */
[----:B------:R-:W-:Y:S01]  /*6e50*/  FMNMX.FTZ R10, R140, R9, !PT ;  /* 0x000000098c0a7209 */ /* 0x000fe20007810000 */
[----:B------:R-:W-:Y:S01]  /*6e60*/  WARPGROUP.ARRIVE ;  /* 0x00000000000079c5 */ /* 0x000fe20000000000 */
[----:B------:R-:W-:-:S02]  /*6e70*/  ISETP.GT.AND P4, PT, R8, 0x71, PT ;  /* 0x000000710800780c */ /* 0x000fc40003f84270 */
[----:B------:R-:W-:Y:S02]  /*6e80*/  FSEL R144, R144, -INF , P3 ;  /* 0xff80000090907808 */ /* 0x000fe40001800000 */
[----:B------:R-:W-:Y:S01]  /*6e90*/  FMNMX.FTZ R9, R141, R10, !PT ;  /* 0x0000000a8d097209 */ /* 0x000fe20007810000 */
[----:B------:R-:W-:Y:S01]  /*6ea0*/  QGMMA.64x192x32.F32.E4M3.E4M3 R24, R200, gdesc[UR4], R24, gsb0 ;  /* 0x02e00004c8187df3 */ /* 0x000fe20008000818 */
        /* <DEDUP_REMOVED lines=18> */
[----:B------:R-:W-:Y:S02]  /*6fd0*/  FSEL R125, R125, -INF , P5 ;  /* 0xff8000007d7d7808 */ /* 0x000fe40002800000 */
[C---:B------:R-:W-:Y:S02]  /*6fe0*/  ISETP.GT.AND P3, PT, R8.reuse, 0x90, PT ;  /* 0x000000900800780c */ /* 0x040fe40003f64270 */
[C---:B------:R-:W-:Y:S02]  /*6ff0*/  ISETP.GT.AND P4, PT, R8.reuse, 0x91, PT ;  /* 0x000000910800780c */ /* 0x040fe40003f84270 */
[----:B------:R-:W-:-:S02]  /*7000*/  ISETP.GT.AND P6, PT, R8, 0x98, PT ;  /* 0x000000980800780c */ /* 0x000fc40003fc4270 */
[----:B------:R-:W-:Y:S02]  /*7010*/  ISETP.GT.AND P5, PT, R8, 0x99, PT ;  /* 0x000000990800780c */ /* 0x000fe40003fa4270 */
        /* <DEDUP_REMOVED lines=8> */
[----:B------:R-:W-:-:S04]  /*70a0*/  FMNMX.FTZ R8, R132, R9, !PT ;  /* 0x0000000984087209 */ /* 0x000fc80007810000 */
[----:B------:R-:W-:-:S05]  /*70b0*/  FMNMX.FTZ R10, R133, R8, !PT ;  /* 0x00000008850a7209 */ /* 0x000fca0007810000 */
[----:B------:R-:W0:Y:S02]  /*70c0*/  SHFL.BFLY PT, R9, R10, 0x2, 0x1f ;  /* 0x0c401f000a097f89 */ /* 0x000e2400000e0000 */
[----:B0-----:R-:W-:Y:S02]  /*70d0*/  FMNMX.FTZ R11, R10, R9, !PT ;  /* 0x000000090a0b7209 */ /* 0x001fe40007810000 */
[----:B------:R-:W0:Y:S04]  /*70e0*/  SHFL.IDX PT, R9, R4, 0x1, 0x1c1f ;  /* 0x003c1f0004097f89 */ /* 0x000e2800000e0000 */
[----:B------:R-:W1:Y:S01]  /*70f0*/  SHFL.BFLY PT, R12, R11, 0x1, 0x1f ;  /* 0x0c201f000b0c7f89 */ /* 0x000e6200000e0000 */
[----:B0-----:R-:W-:Y:S02]  /*7100*/  IMAD.IADD R8, R0, 0x1, R9 ;  /* 0x0000000100087824 */ /* 0x001fe400078e0209 */
[----:B------:R-:W-:Y:S01]  /*7110*/  IMAD.U32 R9, RZ, RZ, UR42 ;  /* 0x0000002aff097e24 */ /* 0x000fe2000f8e00ff */
[----:B-1----:R-:W-:-:S02]  /*7120*/  FMNMX.FTZ R0, R11, R12, !PT ;  /* 0x0000000c0b007209 */ /* 0x002fc40007810000 */
[C---:B------:R-:W-:Y:S02]  /*7130*/  ISETP.GT.AND P5, PT, R8.reuse, RZ, PT ;  /* 0x000000ff0800720c */ /* 0x040fe40003fa4270 */
[----:B------:R-:W-:Y:S01]  /*7140*/  ISETP.GT.AND P6, PT, R8, 0x1, PT ;  /* 0x000000010800780c */ /* 0x000fe20003fc4270 */
[----:B------:R-:W-:-:S01]  /*7150*/  FFMA.FTZ R10, R0, R9, -8 ;  /* 0xc1000000000a7423 */ /* 0x000fc20000010009 */
        /* <DEDUP_REMOVED lines=10> */
[----:B------:R-:W-:Y:S02]  /*7200*/  FSEL R194, R194, -INF , P5 ;  /* 0xff800000c2c27808 */ /* 0x000fe40002800000 */
[C---:B------:R-:W-:Y:S02]  /*7210*/  ISETP.GT.AND P6, PT, R8.reuse, 0x11, PT ;  /* 0x000000110800780c */ /* 0x040fe40003fc4270 */
[C---:B------:R-:W-:Y:S02]  /*7220*/  ISETP.GT.AND P5, PT, R8.reuse, 0x29, PT ;  /* 0x000000290800780c */ /* 0x040fe40003fa4270 */
[----:B------:R-:W-:Y:S02]  /*7230*/  FMNMX.FTZ R21, R191, R4, !PT ;  /* 0x00000004bf157209 */ /* 0x000fe40007810000 */
[----:B------:R-:W-:Y:S02]  /*7240*/  ISETP.GT.AND P3, PT, R8, 0x18, PT ;  /* 0x000000180800780c */ /* 0x000fe40003f64270 */
[----:B------:R-:W-:-:S02]  /*7250*/  FSEL R195, R195, -INF , P6 ;  /* 0xff800000c3c37808 */ /* 0x000fc40003000000 */
[----:B------:R-:W-:Y:S02]  /*7260*/  FSEL R175, R175, -INF , P5 ;  /* 0xff800000afaf7808 */ /* 0x000fe40002800000 */
[----:B------:R-:W-:Y:S02]  /*7270*/  FMNMX.FTZ R4, R194, R21, !PT ;  /* 0x00000015c2047209 */ /* 0x000fe40007810000 */
[----:B------:R-:W-:Y:S02]  /*7280*/  FSETP.NEU.FTZ.AND P5, PT, R0, -INF , PT ;  /* 0xff8000000000780b */ /* 0x000fe40003fbd000 */
[----:B------:R-:W-:Y:S02]  /*7290*/  ISETP.GT.AND P4, PT, R8, 0x19, PT ;  /* 0x000000190800780c */ /* 0x000fe40003f84270 */
[----:B------:R-:W-:Y:S02]  /*72a0*/  FSEL R198, R198, -INF , P3 ;  /* 0xff800000c6c67808 */ /* 0x000fe40001800000 */
[----:B------:R-:W-:-:S02]  /*72b0*/  FMNMX.FTZ R21, R195, R4, !PT ;  /* 0x00000004c3157209 */ /* 0x000fc40007810000 */
[----:B------:R-:W-:Y:S02]  /*72c0*/  FSEL R10, R10, RZ, P5 ;  /* 0x000000ff0a0a7208 */ /* 0x000fe40002800000 */
[----:B------:R-:W-:Y:S02]  /*72d0*/  FSEL R199, R199, -INF , P4 ;  /* 0xff800000c7c77808 */ /* 0x000fe40002000000 */
        /* <DEDUP_REMOVED lines=13> */
[----:B------:R0:W-:Y:S01]  /*73b0*/  MUFU.EX2 R15, R184 ;  /* 0x000000b8000f7308 */ /* 0x0001e20000000800 */
[----:B------:R-:W-:Y:S01]  /*73c0*/  FMNMX.FTZ R4, R170, R169, !PT ;  /* 0x000000a9aa047209 */ /* 0x000fe20007810000 */
[--C-:B------:R-:W-:Y:S01]  /*73d0*/  FFMA.FTZ R9, R188, UR42, -R10.reuse ;  /* 0x0000002abc097c23 */ /* 0x100fe2000801080a */
[----:B------:R-:W-:Y:S01]  /*73e0*/  FSEL R174, R174, -INF , P4 ;  /* 0xff800000aeae7808 */ /* 0x000fe20002000000 */
[--C-:B------:R-:W-:Y:S01]  /*73f0*/  FFMA.FTZ R14, R189, UR42, -R10.reuse ;  /* 0x0000002abd0e7c23 */ /* 0x100fe2000801080a */
[----:B------:R-:W-:Y:S01]  /*7400*/  FMNMX.FTZ R169, R171, R4, !PT ;  /* 0x00000004aba97209 */ /* 0x000fe20007810000 */
[--C-:B------:R-:W-:Y:S01]  /*7410*/  FFMA.FTZ R11, R192, UR42, -R10.reuse ;  /* 0x0000002ac00b7c23 */ /* 0x100fe2000801080a */
[----:B------:R-:W-:Y:S01]  /*7420*/  ISETP.GT.AND P6, PT, R8, 0x30, PT ;  /* 0x000000300800780c */ /* 0x000fe20003fc4270 */
[----:B------:R1:W-:Y:S01]  /*7430*/  MUFU.EX2 R21, R185 ;  /* 0x000000b900157308 */ /* 0x0003e20000000800 */
[----:B------:R-:W-:Y:S01]  /*7440*/  FMNMX.FTZ R4, R174, R169, !PT ;  /* 0x000000a9ae047209 */ /* 0x000fe20007810000 */
[--C-:B0-----:R-:W-:Y:S01]  /*7450*/  FFMA.FTZ R184, R176, UR42, -R10.reuse ;  /* 0x0000002ab0b87c23 */ /* 0x101fe2000801080a */
[----:B------:R-:W-:Y:S01]  /*7460*/  ISETP.GT.AND P3, PT, R8, 0x31, PT ;  /* 0x000000310800780c */ /* 0x000fe20003f64270 */
[--C-:B------:R-:W-:Y:S01]  /*7470*/  FFMA.FTZ R176, R177, UR42, -R10.reuse ;  /* 0x0000002ab1b07c23 */ /* 0x100fe2000801080a */
[----:B------:R-:W-:Y:S01]  /*7480*/  FSEL R178, R178, -INF , P6 ;  /* 0xff800000b2b27808 */ /* 0x000fe20003000000 */
[--C-:B------:R-:W-:Y:S01]  /*7490*/  FFMA.FTZ R20, R193, UR42, -R10.reuse ;  /* 0x0000002ac1147c23 */ /* 0x100fe2000801080a */
[----:B------:R-:W-:Y:S01]  /*74a0*/  FMNMX.FTZ R173, R175, R4, !PT ;  /* 0x00000004afad7209 */ /* 0x000fe20007810000 */
[--C-:B------:R-:W-:Y:S01]  /*74b0*/  FFMA.FTZ R13, R196, UR42, -R10.reuse ;  /* 0x0000002ac40d7c23 */ /* 0x100fe2000801080a */
[----:B------:R-:W-:Y:S01]  /*74c0*/  ISETP.GT.AND P4, PT, R8, 0x38, PT ;  /* 0x000000380800780c */ /* 0x000fe20003f84270 */
[--C-:B-1----:R-:W-:Y:S01]  /*74d0*/  FFMA.FTZ R185, R180, UR42, -R10.reuse ;  /* 0x0000002ab4b97c23 */ /* 0x102fe2000801080a */
        /* <DEDUP_REMOVED lines=9> */
[--C-:B------:R-:W-:Y:S01]  /*7570*/  FFMA.FTZ R157, R157, UR42, -R10.reuse ;  /* 0x0000002a9d9d7c23 */ /* 0x100fe2000801080a */
[----:B------:R-:W-:Y:S01]  /*7580*/  FSEL R183, R183, -INF , P6 ;  /* 0xff800000b7b77808 */ /* 0x000fe20003000000 */
[--C-:B------:R-:W-:Y:S01]  /*7590*/  FFMA.FTZ R160, R160, UR42, -R10.reuse ;  /* 0x0000002aa0a07c23 */ /* 0x100fe2000801080a */
[----:B------:R-:W-:Y:S01]  /*75a0*/  ISETP.GT.AND P4, PT, R8, 0x40, PT ;  /* 0x000000400800780c */ /* 0x000fe20003f84270 */
        /* <DEDUP_REMOVED lines=36> */
[----:B------:R-:W-:Y:S01]  /*77f0*/  FFMA.FTZ R133, R133, UR42, -R10 ;  /* 0x0000002a85857c23 */ /* 0x000fe2000801080a */
[----:B------:R-:W-:Y:S01]  /*7800*/  FMNMX.FTZ R4, R162, R177, !PT ;  /* 0x000000b1a2047209 */ /* 0x000fe20007810000 */
[----:B------:R-:W-:-:S02]  /*7810*/  WARPGROUP.DEPBAR.LE gsb0, 0x0 ;  /* 0x00008000000079c5 */ /* 0x000fc40000010000 */
[----:B------:R-:W-:Y:S01]  /*7820*/  ISETP.GT.AND P3, PT, R8, 0x59, PT ;  /* 0x000000590800780c */ /* 0x000fe20003f64270 */
[----:B------:R0:W-:Y:S01]  /*7830*/  MUFU.EX2 R169, R184 ;  /* 0x000000b800a97308 */ /* 0x0001e20000000800 */
[----:B------:R-:W-:Y:S02]  /*7840*/  FSEL R166, R166, -INF , P4 ;  /* 0xff800000a6a67808 */ /* 0x000fe40002000000 */
[----:B------:R-:W-:Y:S02]  /*7850*/  FMNMX.FTZ R177, R163, R4, !PT ;  /* 0x00000004a3b17209 */ /* 0x000fe40007810000 */
[----:B------:R-:W-:Y:S02]  /*7860*/  FSEL R167, R167, -INF , P3 ;  /* 0xff800000a7a77808 */ /* 0x000fe40001800000 */
[----:B------:R-:W-:Y:S01]  /*7870*/  ISETP.GT.AND P4, PT, R8, 0x60, PT ;  /* 0x000000600800780c */ /* 0x000fe20003f84270 */
[----:B------:R-:W-:Y:S01]  /*7880*/  MUFU.EX2 R12, R12 ;  /* 0x0000000c000c7308 */ /* 0x000fe20000000800 */
[----:B------:R-:W-:-:S02]  /*7890*/  FMNMX.FTZ R4, R166, R177, !PT ;  /* 0x000000b1a6047209 */ /* 0x000fc40007810000 */
[----:B------:R-:W-:Y:S02]  /*78a0*/  ISETP.GT.AND P3, PT, R8, 0x61, PT ;  /* 0x000000610800780c */ /* 0x000fe40003f64270 */
[----:B------:R-:W-:Y:S02]  /*78b0*/  FSEL R138, R138, -INF , P4 ;  /* 0xff8000008a8a7808 */ /* 0x000fe40002000000 */
[----:B------:R-:W-:Y:S01]  /*78c0*/  FMNMX.FTZ R177, R167, R4, !PT ;  /* 0x00000004a7b17209 */ /* 0x000fe20007810000 */
[----:B------:R-:W-:Y:S01]  /*78d0*/  MUFU.EX2 R7, R7 ;  /* 0x0000000700077308 */ /* 0x000fe20000000800 */
[----:B------:R-:W-:Y:S02]  /*78e0*/  ISETP.GT.AND P6, PT, R8, 0x68, PT ;  /* 0x000000680800780c */ /* 0x000fe40003fc4270 */
[----:B------:R-:W-:Y:S02]  /*78f0*/  FSEL R139, R139, -INF , P3 ;  /* 0xff8000008b8b7808 */ /* 0x000fe40001800000 */
[----:B------:R-:W-:-:S02]  /*7900*/  FMNMX.FTZ R4, R138, R177, !PT ;  /* 0x000000b18a047209 */ /* 0x000fc40007810000 */
[----:B------:R-:W-:Y:S01]  /*7910*/  ISETP.GT.AND P4, PT, R8, 0x69, PT ;  /* 0x000000690800780c */ /* 0x000fe20003f84270 */
[----:B------:R-:W-:Y:S01]  /*7920*/  MUFU.EX2 R9, R9 ;  /* 0x0000000900097308 */ /* 0x000fe20000000800 */
[----:B------:R-:W-:Y:S02]  /*7930*/  FSEL R142, R142, -INF , P6 ;  /* 0xff8000008e8e7808 */ /* 0x000fe40003000000 */
[----:B------:R-:W-:Y:S02]  /*7940*/  FMNMX.FTZ R177, R139, R4, !PT ;  /* 0x000000048bb17209 */ /* 0x000fe40007810000 */
[----:B------:R-:W-:Y:S02]  /*7950*/  ISETP.GT.AND P3, PT, R8, 0x70, PT ;  /* 0x000000700800780c */ /* 0x000fe40003f64270 */
[----:B------:R-:W-:Y:S01]  /*7960*/  FSEL R143, R143, -INF , P4 ;  /* 0xff8000008f8f7808 */ /* 0x000fe20002000000 */
[----:B------:R1:W-:Y:S01]  /*7970*/  MUFU.EX2 R173, R185 ;  /* 0x000000b900ad7308 */ /* 0x0003e20000000800 */
        /* <DEDUP_REMOVED lines=39> */
[----:B------:R-:W-:-:S01]  /*7bf0*/  FFMA.FTZ R8, R197, UR42, -R10 ;  /* 0x0000002ac5087c23 */ /* 0x000fc2000801080a */
[----:B------:R-:W-:Y:S01]  /*7c00*/  FSEL R134, R134, -INF , P4 ;  /* 0xff80000086867808 */ /* 0x000fe20002000000 */
[----:B------:R-:W-:Y:S01]  /*7c10*/  MUFU.EX2 R180, R180 ;  /* 0x000000b400b47308 */ /* 0x000fe20000000800 */
[----:B------:R-:W-:Y:S02]  /*7c20*/  FMNMX.FTZ R177, R131, R4, !PT ;  /* 0x0000000483b17209 */ /* 0x000fe40007810000 */
[----:B------:R-:W-:Y:S02]  /*7c30*/  FSEL R135, R135, -INF , P3 ;  /* 0xff80000087877808 */ /* 0x000fe40001800000 */
[----:B------:R-:W-:Y:S02]  /*7c40*/  FMNMX.FTZ R4, R134, R177, !PT ;  /* 0x000000b186047209 */ /* 0x000fe40007810000 */
[----:B------:R-:W-:Y:S01]  /*7c50*/  FSEL R189, R0, RZ, P5 ;  /* 0x000000ff00bd7208 */ /* 0x000fe20002800000 */
[----:B------:R-:W-:Y:S01]  /*7c60*/  MUFU.EX2 R8, R8 ;  /* 0x0000000800087308 */ /* 0x000fe20000000800 */
[----:B------:R-:W-:-:S03]  /*7c70*/  FMNMX.FTZ R4, R135, R4, !PT ;  /* 0x0000000487047209 */ /* 0x000fc60007810000 */
[----:B------:R-:W-:Y:S02]  /*7c80*/  FADD.FTZ R189, -R189, R6 ;  /* 0x00000006bdbd7221 */ /* 0x000fe40000010100 */
[----:B------:R-:W2:Y:S02]  /*7c90*/  SHFL.BFLY PT, R177, R4, 0x2, 0x1f ;  /* 0x0c401f0004b17f89 */ /* 0x000ea400000e0000 */
[----:B------:R-:W-:Y:S08]  /*7ca0*/  MUFU.EX2 R152, R152 ;  /* 0x0000009800987308 */ /* 0x000ff00000000800 */
[----:B------:R-:W-:Y:S08]  /*7cb0*/  MUFU.EX2 R153, R153 ;  /* 0x0000009900997308 */ /* 0x000ff00000000800 */
[----:B------:R-:W-:Y:S01]  /*7cc0*/  MUFU.EX2 R156, R156 ;  /* 0x0000009c009c7308 */ /* 0x000fe20000000800 */
[----:B--2---:R-:W-:-:S07]  /*7cd0*/  FMNMX.FTZ R177, R4, R177, !PT ;  /* 0x000000b104b17209 */ /* 0x004fce0007810000 */
[----:B------:R-:W-:Y:S01]  /*7ce0*/  MUFU.EX2 R157, R157 ;  /* 0x0000009d009d7308 */ /* 0x000fe20000000800 */
[----:B------:R-:W2:Y:S07]  /*7cf0*/  SHFL.BFLY PT, R4, R177, 0x1, 0x1f ;  /* 0x0c201f00b1047f89 */ /* 0x000eae00000e0000 */
[----:B------:R-:W-:Y:S08]  /*7d00*/  MUFU.EX2 R160, R160 ;  /* 0x000000a000a07308 */ /* 0x000ff00000000800 */
[----:B------:R-:W-:Y:S08]  /*7d10*/  MUFU.EX2 R161, R161 ;  /* 0x000000a100a17308 */ /* 0x000ff00000000800 */
[----:B------:R-:W-:Y:S01]  /*7d20*/  MUFU.EX2 R164, R164 ;  /* 0x000000a400a47308 */ /* 0x000fe20000000800 */
[----:B--2---:R-:W-:Y:S01]  /*7d30*/  FMNMX.FTZ R4, R177, R4, !PT ;  /* 0x00000004b1047209 */ /* 0x004fe20007810000 */
        /* <DEDUP_REMOVED lines=9> */
[----:B------:R-:W-:Y:S02]  /*7dd0*/  IMAD.U32 R158, RZ, RZ, UR54 ;  /* 0x00000036ff9e7e24 */ /* 0x000fe4000f8e00ff */
[----:B------:R-:W-:-:S01]  /*7de0*/  FFMA.FTZ R177, R186, UR42, -R10 ;  /* 0x0000002abab17c23 */ /* 0x000fc2000801080a */
[--C-:B------:R-:W-:Y:S01]  /*7df0*/  FFMA.FTZ R186, R191, UR42, -R10.reuse ;  /* 0x0000002abfba7c23 */ /* 0x100fe2000801080a */
[----:B------:R-:W-:Y:S01]  /*7e00*/  FMUL.FTZ R191, R189, UR42 ;  /* 0x0000002abdbf7c20 */ /* 0x000fe20008410000 */
[----:B------:R-:W-:Y:S01]  /*7e10*/  IADD3 R189, -R219, 0xb, RZ ;  /* 0x0000000bdbbd7810 */ /* 0x000fe20007ffe1ff */
[----:B0-----:R-:W-:-:S01]  /*7e20*/  FFMA.FTZ R184, R187, UR42, -R10 ;  /* 0x0000002abbb87c23 */ /* 0x001fc2000801080a */
[----:B------:R-:W-:Y:S01]  /*7e30*/  @!P0 LEA R158, R158, UR41, 0x3 ;  /* 0x000000299e9e8c11 */ /* 0x000fe2000f8e18ff */
[----:B------:R-:W0:Y:S01]  /*7e40*/  MUFU.EX2 R5, R191 ;  /* 0x000000bf00057308 */ /* 0x000e220000000800 */
[----:B------:R-:W-:-:S01]  /*7e50*/  FFMA.FTZ R181, R190, UR42, -R10 ;  /* 0x0000002abeb57c23 */ /* 0x000fc2000801080a */
[--C-:B-1----:R-:W-:Y:S01]  /*7e60*/  FFMA.FTZ R185, R194, UR42, -R10.reuse ;  /* 0x0000002ac2b97c23 */ /* 0x102fe2000801080a */
[----:B------:R-:W-:-:S01]  /*7e70*/  FFMA.FTZ R188, R195, UR42, -R10 ;  /* 0x0000002ac3bc7c23 */ /* 0x000fc2000801080a */
[----:B------:R-:W-:-:S02]  /*7e80*/  @!P0 VIADD R158, R158, 0x33440 ;  /* 0x000334409e9e8836 */ /* 0x000fc40000000000 */
[----:B------:R-:W-:-:S01]  /*7e90*/  FFMA.FTZ R187, R198, UR42, -R10 ;  /* 0x0000002ac6bb7c23 */ /* 0x000fc2000801080a */
[--C-:B------:R-:W-:Y:S01]  /*7ea0*/  FFMA.FTZ R190, R199, UR42, -R10.reuse ;  /* 0x0000002ac7be7c23 */ /* 0x100fe2000801080a */
[----:B------:R-:W-:-:S01]  /*7eb0*/  FFMA.FTZ R170, R170, UR42, -R10 ;  /* 0x0000002aaaaa7c23 */ /* 0x000fc2000801080a */
[----:B------:R-:W-:Y:S01]  /*7ec0*/  MUFU.EX2 R177, R177 ;  /* 0x000000b100b17308 */ /* 0x000fe20000000800 */
[----:B------:R-:W-:Y:S01]  /*7ed0*/  @!P0 PRMT R158, RZ, 0x654, R158 ;  /* 0x00000654ff9e8816 */ /* 0x000fe2000000009e */
[----:B------:R1:W-:Y:S06]  /*7ee0*/  BAR.ARV R189, 0x100 ;  /* 0x000400bd0000751d */ /* 0x0003ec0000002000 */
[----:B------:R2:W-:Y:S01]  /*7ef0*/  @!P0 SYNCS.ARRIVE.TRANS64.RED.A1T0 RZ, [R158+URZ], RZ ;  /* 0x000000ff9eff89a7 */ /* 0x0005e2000810043f */
[----:B------:R-:W-:Y:S01]  /*7f00*/  MUFU.EX2 R184, R184 ;  /* 0x000000b800b87308 */ /* 0x000fe20000000800 */
[----:B------:R-:W-:-:S01]  /*7f10*/  FFMA.FTZ R171, R171, UR42, -R10 ;  /* 0x0000002aabab7c23 */ /* 0x000fc2000801080a */
[--C-:B------:R-:W-:Y:S01]  /*7f20*/  FFMA.FTZ R174, R174, UR42, -R10.reuse ;  /* 0x0000002aaeae7c23 */ /* 0x100fe2000801080a */
[----:B------:R-:W-:-:S01]  /*7f30*/  FFMA.FTZ R175, R175, UR42, -R10 ;  /* 0x0000002aafaf7c23 */ /* 0x000fc2000801080a */
[--C-:B------:R-:W-:Y:S01]  /*7f40*/  FFMA.FTZ R178, R178, UR42, -R10.reuse ;  /* 0x0000002ab2b27c23 */ /* 0x100fe2000801080a */
[----:B------:R-:W-:-:S01]  /*7f50*/  FFMA.FTZ R179, R179, UR42, -R10 ;  /* 0x0000002ab3b37c23 */ /* 0x000fc2000801080a */
[----:B------:R-:W-:Y:S01]  /*7f60*/  FFMA.FTZ R182, R182, UR42, -R10 ;  /* 0x0000002ab6b67c23 */ /* 0x000fe2000801080a */
[----:B--2---:R-:W-:Y:S01]  /*7f70*/  FMUL.FTZ R158, R192, UR42 ;  /* 0x0000002ac09e7c20 */ /* 0x004fe20008410000 */
[----:B------:R-:W-:Y:S01]  /*7f80*/  MUFU.EX2 R181, R181 ;  /* 0x000000b500b57308 */ /* 0x000fe20000000800 */
        /* <DEDUP_REMOVED lines=33> */
[----:B------:R-:W-:-:S03]  /*81a0*/  FADD.FTZ R135, R181, R2 ;  /* 0x00000002b5877221 */ /* 0x000fc60000010000 */
[----:B------:R-:W-:Y:S01]  /*81b0*/  FADD.FTZ R2, R14, R3 ;  /* 0x000000030e027221 */ /* 0x000fe20000010000 */
[----:B--2---:R-:W-:-:S02]  /*81c0*/  FADD.FTZ R192, R186, R135 ;  /* 0x00000087bac07221 */ /* 0x004fc40000010000 */
[----:B------:R-:W2:Y:S01]  /*81d0*/  MUFU.EX2 R187, R187 ;  /* 0x000000bb00bb7308 */ /* 0x000ea20000000800 */
[----:B------:R-:W-:-:S01]  /*81e0*/  FADD.FTZ R3, R11, R2 ;  /* 0x000000020b037221 */ /* 0x000fc20000010000 */
[----:B---3--:R-:W-:-:S03]  /*81f0*/  FADD.FTZ R135, R185, R192 ;  /* 0x000000c0b9877221 */ /* 0x008fc60000010000 */
[----:B------:R-:W-:-:S03]  /*8200*/  FADD.FTZ R2, R20, R3 ;  /* 0x0000000314027221 */ /* 0x000fc60000010000 */
[----:B------:R-:W3:Y:S01]  /*8210*/  MUFU.EX2 R190, R190 ;  /* 0x000000be00be7308 */ /* 0x000ee20000000800 */
        /* <DEDUP_REMOVED lines=8> */
[----:B---3--:R-:W-:-:S07]  /*82a0*/  FADD.FTZ R135, R190, R135 ;  /* 0x00000087be877221 */ /* 0x008fce0000010000 */
        /* <DEDUP_REMOVED lines=9> */
[----:B---3--:R-:W-:-:S01]  /*8340*/  FADD.FTZ R2, R174, R3 ;  /* 0x00000003ae027221 */ /* 0x008fc20000010000 */
[----:B------:R-:W-:-:S04]  /*8350*/  FADD.FTZ R135, R173, R192 ;  /* 0x000000c0ad877221 */ /* 0x000fc80000010000 */
[----:B------:R-:W-:Y:S02]  /*8360*/  FADD.FTZ R135, R180, R135 ;  /* 0x00000087b4877221 */ /* 0x000fe40000010000 */
[----:B------:R-:W3:Y:S01]  /*8370*/  MUFU.EX2 R179, R179 ;  /* 0x000000b300b37308 */ /* 0x000ee20000000800 */
[----:B0-----:R-:W-:-:S07]  /*8380*/  FADD.FTZ R3, R175, R2 ;  /* 0x00000002af037221 */ /* 0x001fce0000010000 */
[----:B------:R-:W0:Y:S01]  /*8390*/  MUFU.EX2 R182, R182 ;  /* 0x000000b600b67308 */ /* 0x000e220000000800 */
[----:B--2---:R-:W-:-:S07]  /*83a0*/  FADD.FTZ R2, R178, R3 ;  /* 0x00000003b2027221 */ /* 0x004fce0000010000 */
[----:B------:R-:W2:Y:S01]  /*83b0*/  MUFU.EX2 R183, R183 ;  /* 0x000000b700b77308 */ /* 0x000ea20000000800 */
[----:B---3--:R-:W-:-:S07]  /*83c0*/  FADD.FTZ R3, R179, R2 ;  /* 0x00000002b3037221 */ /* 0x008fce0000010000 */
[----:B------:R-:W3:Y:S01]  /*83d0*/  MUFU.EX2 R154, R154 ;  /* 0x0000009a009a7308 */ /* 0x000ee20000000800 */
[----:B0-----:R-:W-:-:S07]  /*83e0*/  FADD.FTZ R2, R182, R3 ;  /* 0x00000003b6027221 */ /* 0x001fce0000010000 */
[----:B------:R-:W0:Y:S01]  /*83f0*/  MUFU.EX2 R155, R155 ;  /* 0x0000009b009b7308 */ /* 0x000e220000000800 */
[----:B--2---:R-:W-:-:S01]  /*8400*/  FADD.FTZ R3, R183, R2 ;  /* 0x00000002b7037221 */ /* 0x004fc20000010000 */
[----:B------:R-:W-:-:S06]  /*8410*/  FADD.FTZ R2, R152, R135 ;  /* 0x0000008798027221 */ /* 0x000fcc0000010000 */
[----:B------:R-:W2:Y:S01]  /*8420*/  MUFU.EX2 R6, R193 ;  /* 0x000000c100067308 */ /* 0x000ea20000000800 */
[----:B---3--:R-:W-:-:S01]  /*8430*/  FADD.FTZ R192, R154, R3 ;  /* 0x000000039ac07221 */ /* 0x008fc20000010000 */
[----:B------:R-:W-:-:S04]  /*8440*/  FADD.FTZ R3, R153, R2 ;  /* 0x0000000299037221 */ /* 0x000fc80000010000 */
[----:B------:R-:W-:Y:S02]  /*8450*/  FADD.FTZ R2, R156, R3 ;  /* 0x000000039c027221 */ /* 0x000fe40000010000 */
        /* <DEDUP_REMOVED lines=78> */
[----:B0-----:R-:W-:-:S03]  /*8940*/  FADD.FTZ R3, R133, R2 ;  /* 0x0000000285037221 */ /* 0x001fc60000010000 */
[----:B--2---:R-:W-:Y:S01]  /*8950*/  FADD.FTZ R2, R135, R192 ;  /* 0x000000c087027221 */ /* 0x004fe20000010000 */
[----:B------:R-:W-:Y:S06]  /*8960*/  @!P1 BRA `(.L_x_5185) ;  /* 0x0000000000049947 */ /* 0x000fec0003800000 */
[----:B------:R-:W-:Y:S01]  /*8970*/  BPT.TRAP 0x1 ;  /* 0x000000040000795c */ /* 0x000fe20000300000 */
.L_x_5185:
        /* <DEDUP_REMOVED lines=148> */
.L_x_5176:
[----:B------:R-:W-:-:S06]  /*92c0*/  UISETP.GE.AND UP0, UPT, UR58, UR39, UPT ;  /* 0x000000273a00728c */ /* 0x000fcc000bf06270 */
[----:B------:R-:W-:-:S13]  /*92d0*/  PLOP3.LUT P2, PT, PT, PT, UP0, 0x80, 0x0 ;  /* 0x000000000000781c */ /* 0x000fda0003f4f008 */
[----:B------:R-:W-:Y:S05]  /*92e0*/  @!P2 BRA `(.L_x_5187) ;  /* 0x0000002c00aca947 */ /* 0x000fea0003800000 */
[----:B------:R-:W-:Y:S01]  /*92f0*/  IMAD.MOV.U32 R5, RZ, RZ, R4 ;  /* 0x000000ffff057224 */ /* 0x000fe200078e0004 */
[----:B------:R-:W-:Y:S01]  /*9300*/  UMOV UR53, UR48 ;  /* 0x0000003000357c82 */ /* 0x000fe20008000000 */
[----:B------:R-:W-:Y:S01]  /*9310*/  IMAD.MOV.U32 R6, RZ, RZ, R0 ;  /* 0x000000ffff067224 */ /* 0x000fe200078e0000 */
[----:B------:R-:W-:-:S06]  /*9320*/  UMOV UR52, UR54 ;  /* 0x0000003600347c82 */ /* 0x000fcc0008000000 */
.L_x_5197:
        /* <DEDUP_REMOVED lines=9> */
.L_x_5189:
[----:B------:R-:W-:Y:S01]  /*93c0*/  ULEA UR6, UR54, UR41, 0x3 ;  /* 0x0000002936067291 */ /* 0x000fe2000f8e183f */
[----:B------:R-:W-:-:S05]  /*93d0*/  IMAD.U32 R0, RZ, RZ, UR48 ;  /* 0x00000030ff007e24 */ /* 0x000fca000f8e00ff */
[----:B------:R-:W-:-:S04]  /*93e0*/  SHF.L.U32 R0, R0, 0x1f, RZ ;  /* 0x0000001f00007819 */ /* 0x000fc800000006ff */
[----:B------:R0:W1:Y:S01]  /*93f0*/  SYNCS.PHASECHK.TRANS64.TRYWAIT P2, [UR6+0x33430], R0 ;  /* 0x03343000ff0075a7 */ /* 0x0000620008040146 */
[----:B------:R-:W-:Y:S05]  /*9400*/  @!P1 BRA `(.L_x_5190) ;  /* 0x0000000000049947 */ /* 0x000fea0003800000 */
[----:B------:R-:W-:Y:S01]  /*9410*/  BPT.TRAP 0x1 ;  /* 0x000000040000795c */ /* 0x000fe20000300000 */
.L_x_5190:
[----:B-1----:R-:W-:Y:S05]  /*9420*/  @P2 BRA `(.L_x_5188) ;  /* 0x0000000000082947 */ /* 0x002fea0003800000 */
[----:B------:R-:W1:Y:S02]  /*9430*/  SYNCS.PHASECHK.TRANS64.TRYWAIT P2, [UR6+0x33430], R0 ;  /* 0x03343000ff0075a7 */ /* 0x000e640008040146 */
[----:B-1----:R-:W-:Y:S05]  /*9440*/  @!P2 BRA `(.L_x_5191) ;  /* 0x000000fc0020a947 */ /* 0x002fea0003800000 */
.L_x_5188:
[----:B------:R-:W2:Y:S01]  /*9450*/  S2R R4, SR_TID.X ;  /* 0x0000000000047919 */ /* 0x000ea20000002100 */
        /* <DEDUP_REMOVED lines=188> */
.L_x_5193:
[----:B------:R-:W-:Y:S01]  /*a020*/  ULEA UR6, UR52, UR41, 0x3 ;  /* 0x0000002934067291 */ /* 0x000fe2000f8e183f */
[----:B------:R-:W-:-:S05]  /*a030*/  IMAD.U32 R0, RZ, RZ, UR53 ;  /* 0x00000035ff007e24 */ /* 0x000fca000f8e00ff */
[----:B------:R-:W-:-:S04]  /*a040*/  SHF.L.U32 R0, R0, 0x1f, RZ ;  /* 0x0000001f00007819 */ /* 0x000fc800000006ff */
[----:B------:R0:W1:Y:S01]  /*a050*/  SYNCS.PHASECHK.TRANS64.TRYWAIT P2, [UR6+0x33450], R0 ;  /* 0x03345000ff0075a7 */ /* 0x0000620008040146 */
[----:B------:R-:W-:Y:S05]  /*a060*/  @!P1 BRA `(.L_x_5194) ;  /* 0x0000000000049947 */ /* 0x000fea0003800000 */
[----:B------:R-:W-:Y:S01]  /*a070*/  BPT.TRAP 0x1 ;  /* 0x000000040000795c */ /* 0x000fe20000300000 */
.L_x_5194:
[----:B-1----:R-:W-:Y:S05]  /*a080*/  @P2 BRA `(.L_x_5192) ;  /* 0x0000000000082947 */ /* 0x002fea0003800000 */
[----:B------:R-:W1:Y:S02]  /*a090*/  SYNCS.PHASECHK.TRANS64.TRYWAIT P2, [UR6+0x33450], R0 ;  /* 0x03345000ff0075a7 */ /* 0x000e640008040146 */
[----:B-1----:R-:W-:Y:S05]  /*a0a0*/  @!P2 BRA `(.L_x_5195) ;  /* 0x000000f00020a947 */ /* 0x002fea0003800000 */
.L_x_5192:
[----:B------:R-:W-:Y:S01]  /*a0b0*/  UIADD3 UR6, UR41, 0x200, URZ ;  /* 0x0000020029067890 */ /* 0x000fe2000fffe03f */
[----:B------:R-:W-:Y:S01]  /*a0c0*/  WARPGROUP.ARRIVE ;  /* 0x00000000000079c5 */ /* 0x000fe20000000000 */
[----:B------:R-:W-:Y:S01]  /*a0d0*/  UMOV UR7, 0xc0000010 ;  /* 0xc000001000077882 */ /* 0x000fe20000000000 */
[----:B01----:R-:W-:Y:S01]  /*a0e0*/  FMNMX.FTZ R0, R184, R6, !PT ;  /* 0x00000006b8007209 */ /* 0x003fe20007810000 */
[----:B------:R-:W-:-:S03]  /*a0f0*/  USHF.R.U32.HI UR6, URZ, 0x4, UR6 ;  /* 0x000000043f067899 */ /* 0x000fc60008011606 */
[----:B------:R-:W-:Y:S01]  /*a100*/  FMNMX.FTZ R7, R185, R0, !PT ;  /* 0x00000000b9077209 */ /* 0x000fe20007810000 */
[----:B------:R-:W-:Y:S01]  /*a110*/  ULOP3.LUT UR6, UR6, 0x3fff, URZ, 0xc0, !UPT ;  /* 0x00003fff06067892 */ /* 0x000fe2000f8ec03f */
[----:B------:R-:W-:-:S03]  /*a120*/  FMNMX.FTZ R0, R186, R5, !PT ;  /* 0x00000005ba007209 */ /* 0x000fc60007810000 */
[----:B------:R-:W-:Y:S01]  /*a130*/  ULOP3.LUT UR6, UR6, 0x10000, URZ, 0xfc, !UPT ;  /* 0x0001000006067892 */ /* 0x000fe2000f8efc3f */
[----:B------:R-:W-:Y:S02]  /*a140*/  FMNMX.FTZ R9, R187, R0, !PT ;  /* 0x00000000bb097209 */ /* 0x000fe40007810000 */
        /* <DEDUP_REMOVED lines=91> */
[----:B------:R-:W-:-:S01]  /*a700*/  FADD.FTZ R6, -R0, R6 ;  /* 0x0000000600067221 */ /* 0x000fc20000010100 */
[----:B------:R-:W-:Y:S02]  /*a710*/  WARPGROUP.DEPBAR.LE gsb0, 0x0 ;  /* 0x00008000000079c5 */ /* 0x000fe40000010000 */
[----:B------:R-:W-:Y:S01]  /*a720*/  WARPGROUP.ARRIVE ;  /* 0x00000000000079c5 */ /* 0x000fe20000000000 */
[--C-:B------:R-:W-:Y:S01]  /*a730*/  FFMA.FTZ R20, R168, UR42, -R7.reuse ;  /* 0x0000002aa8147c23 */ /* 0x100fe20008010807 */
[----:B------:R-:W-:-:S01]  /*a740*/  FFMA.FTZ R21, R169, UR42, -R7 ;  /* 0x0000002aa9157c23 */ /* 0x000fc20008010807 */
[--C-:B------:R-:W-:Y:S01]  /*a750*/  FFMA.FTZ R168, R172, UR42, -R7.reuse ;  /* 0x0000002aaca87c23 */ /* 0x100fe20008010807 */
[----:B------:R-:W-:-:S02]  /*a760*/  FFMA.FTZ R169, R173, UR42, -R7 ;  /* 0x0000002aada97c23 */ /* 0x000fc40008010807 */
[----:B------:R-:W0:Y:S01]  /*a770*/  S2R R219, SR_TID.X ;  /* 0x0000000000db7919 */ /* 0x000e220000002100 */
        /* <DEDUP_REMOVED lines=39> */
[----:B------:R-:W-:-:S02]  /*a9f0*/  IMAD.U32 R133, RZ, RZ, UR42 ;  /* 0x0000002aff857e24 */ /* 0x000fc4000f8e00ff */
[----:B------:R-:W-:Y:S01]  /*aa00*/  FADD.FTZ R5, -R4, R5 ;  /* 0x0000000504057221 */ /* 0x000fe20000010100 */
[----:B------:R-:W-:Y:S01]  /*aa10*/  FMUL.FTZ R6, R6, UR42 ;  /* 0x0000002a06067c20 */ /* 0x000fe20008410000 */
[----:B------:R-:W-:Y:S01]  /*aa20*/  MUFU.EX2 R9, R9 ;  /* 0x0000000900097308 */ /* 0x000fe20000000800 */
[----:B------:R-:W-:-:S01]  /*aa30*/  FFMA.FTZ R133, R4, R133, -8 ;  /* 0xc100000004857423 */ /* 0x000fc20000010085 */
[----:B------:R-:W-:Y:S01]  /*aa40*/  FMUL.FTZ R5, R5, UR42 ;  /* 0x0000002a05057c20 */ /* 0x000fe20008410000 */
[----:B0-----:R-:W-:Y:S02]  /*aa50*/  SHF.R.U32.HI R219, RZ, 0x7, R219 ;  /* 0x00000007ffdb7819 */ /* 0x001fe400000116db */
[--C-:B------:R-:W-:Y:S01]  /*aa60*/  FFMA.FTZ R180, R186, UR42, -R133.reuse ;  /* 0x0000002abab47c23 */ /* 0x100fe20008010885 */
[----:B------:R-:W-:-:S01]  /*aa70*/  FFMA.FTZ R181, R187, UR42, -R133 ;  /* 0x0000002abbb57c23 */ /* 0x000fc20008010885 */
[----:B------:R-:W-:Y:S01]  /*aa80*/  FFMA.FTZ R184, R190, UR42, -R133 ;  /* 0x0000002abeb87c23 */ /* 0x000fe20008010885 */
[----:B------:R-:W0:Y:S01]  /*aa90*/  MUFU.EX2 R6, R6 ;  /* 0x0000000600067308 */ /* 0x000e220000000800 */
[----:B------:R-:W-:-:S02]  /*aaa0*/  IMAD.U32 R190, RZ, RZ, UR54 ;  /* 0x00000036ffbe7e24 */ /* 0x000fc4000f8e00ff */
[--C-:B------:R-:W-:Y:S01]  /*aab0*/  FFMA.FTZ R185, R191, UR42, -R133.reuse ;  /* 0x0000002abfb97c23 */ /* 0x100fe20008010885 */
[----:B------:R-:W-:-:S01]  /*aac0*/  FFMA.FTZ R186, R194, UR42, -R133 ;  /* 0x0000002ac2ba7c23 */ /* 0x000fc20008010885 */
[--C-:B------:R-:W-:Y:S01]  /*aad0*/  FFMA.FTZ R187, R195, UR42, -R133.reuse ;  /* 0x0000002ac3bb7c23 */ /* 0x100fe20008010885 */
[----:B------:R-:W-:-:S01]  /*aae0*/  FFMA.FTZ R188, R198, UR42, -R133 ;  /* 0x0000002ac6bc7c23 */ /* 0x000fc20008010885 */
[----:B------:R-:W-:Y:S01]  /*aaf0*/  @!P0 LEA R190, R190, UR41, 0x3 ;  /* 0x00000029bebe8c11 */ /* 0x000fe2000f8e18ff */
[----:B------:R-:W-:-:S01]  /*ab00*/  FFMA.FTZ R189, R199, UR42, -R133 ;  /* 0x0000002ac7bd7c23 */ /* 0x000fc20008010885 */
[----:B------:R-:W-:Y:S01]  /*ab10*/  MUFU.EX2 R5, R5 ;  /* 0x0000000500057308 */ /* 0x000fe20000000800 */
[----:B------:R-:W-:Y:S01]  /*ab20*/  IADD3 R191, -R219, 0xb, RZ ;  /* 0x0000000bdbbf7810 */ /* 0x000fe20007ffe1ff */
[--C-:B------:R-:W-:Y:S01]  /*ab30*/  FFMA.FTZ R170, R170, UR42, -R133.reuse ;  /* 0x0000002aaaaa7c23 */ /* 0x100fe20008010885 */
[----:B------:R-:W-:Y:S02]  /*ab40*/  @!P0 VIADD R190, R190, 0x33440 ;  /* 0x00033440bebe8836 */ /* 0x000fe40000000000 */
        /* <DEDUP_REMOVED lines=37> */
[----:B------:R-:W-:Y:S01]  /*ada0*/  @!P0 PRMT R190, RZ, 0x654, R190 ;  /* 0x00000654ffbe8816 */ /* 0x000fe200000000be */
[----:B------:R-:W-:Y:S01]  /*adb0*/  FFMA.FTZ R133, R135, UR42, -R133 ;  /* 0x0000002a87857c23 */ /* 0x000fe20008010885 */
[----:B0-----:R-:W-:-:S01]  /*adc0*/  FADD.FTZ R3, R8, R3 ;  /* 0x0000000308037221 */ /* 0x001fc20000010000 */
[----:B--2---:R-:W-:-:S04]  /*add0*/  FADD.FTZ R135, R181, R2 ;  /* 0x00000002b5877221 */ /* 0x004fc80000010000 */
        /* <DEDUP_REMOVED lines=19> */
[----:B-1----:R-:W-:-:S01]  /*af10*/  FADD.FTZ R2, R20, R3 ;  /* 0x0000000314027221 */ /* 0x002fc20000010000 */
[----:B------:R-:W-:-:S02]  /*af20*/  WARPGROUP.DEPBAR.LE gsb0, 0x0 ;  /* 0x00008000000079c5 */ /* 0x000fc40000010000 */
[----:B------:R-:W-:-:S04]  /*af30*/  WARPGROUP.ARRIVE ;  /* 0x00000000000079c5 */ /* 0x000fc80000000000 */
[----:B------:R-:W-:Y:S02]  /*af40*/  MUFU.EX2 R171, R171 ;  /* 0x000000ab00ab7308 */ /* 0x000fe40000000800 */
[----:B------:R-:W-:Y:S01]  /*af50*/  QGMMA.64x192x32.F32.E4M3.E4M3 R24, R208, gdesc[UR4], R24, gsb0 ;  /* 0x02e00004d0187df3 */ /* 0x000fe20008000818 */
[----:B------:R-:W-:Y:S01]  /*af60*/  UIADD3 UR6, UR10, 0x480, URZ ;  /* 0x000004800a067890 */ /* 0x000fe2000fffe03f */
[----:B------:R-:W-:-:S04]  /*af70*/  UMOV UR7, 0xc0000010 ;  /* 0xc000001000077882 */ /* 0x000fc80000000000 */
        /* <DEDUP_REMOVED lines=38> */
[----:B------:R-:W-:Y:S01]  /*b1e0*/  MUFU.EX2 R166, R166 ;  /* 0x000000a600a67308 */ /* 0x000fe20000000800 */
[----:B------:R-:W-:Y:S02]  /*b1f0*/  WARPGROUP.DEPBAR.LE gsb0, 0x0 ;  /* 0x00008000000079c5 */ /* 0x000fe40000010000 */
[----:B------:R-:W-:-:S05]  /*b200*/  WARPGROUP.ARRIVE ;  /* 0x00000000000079c5 */ /* 0x000fca0000000000 */
[----:B------:R-:W0:Y:S01]  /*b210*/  MUFU.EX2 R165, R165 ;  /* 0x000000a500a57308 */ /* 0x000e220000000800 */
[----:B-1----:R-:W-:-:S01]  /*b220*/  FADD.FTZ R2, R164, R3 ;  /* 0x00000003a4027221 */ /* 0x002fc20000010000 */
[----:B------:R-:W-:Y:S01]  /*b230*/  QGMMA.64x192x32.F32.E4M3.E4M3 R24, R204, gdesc[UR4], R24, gsb0 ;  /* 0x02e00004cc187df3 */ /* 0x000fe20008000818 */
[----:B------:R-:W-:Y:S01]  /*b240*/  UIADD3 UR6, UR10, 0x600, URZ ;  /* 0x000006000a067890 */ /* 0x000fe2000fffe03f */
[----:B------:R-:W-:-:S04]  /*b250*/  UMOV UR7, 0xc0000010 ;  /* 0xc000001000077882 */ /* 0x000fc80000000000 */
        /* <DEDUP_REMOVED lines=36> */
[----:B------:R-:W-:Y:S01]  /*b4a0*/  MUFU.EX2 R127, R127 ;  /* 0x0000007f007f7308 */ /* 0x000fe20000000800 */
[----:B------:R-:W-:Y:S02]  /*b4b0*/  WARPGROUP.DEPBAR.LE gsb0, 0x0 ;  /* 0x00008000000079c5 */ /* 0x000fe40000010000 */
[----:B------:R-:W-:-:S05]  /*b4c0*/  WARPGROUP.ARRIVE ;  /* 0x00000000000079c5 */ /* 0x000fca0000000000 */
[----:B------:R-:W1:Y:S01]  /*b4d0*/  MUFU.EX2 R128, R128 ;  /* 0x0000008000807308 */ /* 0x000e620000000800 */
[----:B0-----:R-:W-:-:S01]  /*b4e0*/  FADD.FTZ R3, R125, R2 ;  /* 0x000000027d037221 */ /* 0x001fc20000010000 */
[----:B------:R-:W-:Y:S06]  /*b4f0*/  QGMMA.64x192x32.F32.E4M3.E4M3 R24, R200, gdesc[UR4], R24, gsb0 ;  /* 0x02e00004c8187df3 */ /* 0x000fec0008000818 */
        /* <DEDUP_REMOVED lines=9> */
[----:B------:R-:W1:Y:S01]  /*b590*/  MUFU.EX2 R133, R133 ;  /* 0x0000008500857308 */ /* 0x000e620000000800 */
[----:B0-----:R-:W-:-:S01]  /*b5a0*/  FADD.FTZ R3, R7, R2 ;  /* 0x0000000207037221 */ /* 0x001fc20000010000 */
[----:B------:R-:W-:Y:S02]  /*b5b0*/  WARPGROUP.DEPBAR.LE gsb0, 0x0 ;  /* 0x00008000000079c5 */ /* 0x000fe40000010000 */
[----:B------:R0:W-:Y:S06]  /*b5c0*/  BAR.ARV R191, 0x100 ;  /* 0x000400bf0000751d */ /* 0x0001ec0000002000 */
[----:B------:R2:W-:Y:S02]  /*b5d0*/  @!P0 SYNCS.ARRIVE.TRANS64.RED.A1T0 RZ, [R190+URZ], RZ ;  /* 0x000000ffbeff89a7 */ /* 0x0005e4000810043f */
[----:B--2---:R-:W-:-:S04]  /*b5e0*/  FADD.FTZ R190, R184, R135 ;  /* 0x00000087b8be7221 */ /* 0x004fc80000010000 */
[----:B------:R-:W-:-:S04]  /*b5f0*/  FADD.FTZ R135, R185, R190 ;  /* 0x000000beb9877221 */ /* 0x000fc80000010000 */
        /* <DEDUP_REMOVED lines=35> */
[----:B-1----:R-:W-:Y:S01]  /*b830*/  FADD.FTZ R2, R133, R190 ;  /* 0x000000be85027221 */ /* 0x002fe20000010000 */
[----:B0-----:R-:W-:Y:S06]  /*b840*/  @!P1 BRA `(.L_x_5196) ;  /* 0x0000000000049947 */ /* 0x001fec0003800000 */
[----:B------:R-:W-:Y:S01]  /*b850*/  BPT.TRAP 0x1 ;  /* 0x000000040000795c */ /* 0x000fe20000300000 */
.L_x_5196:
        /* <DEDUP_REMOVED lines=146> */
[----:B------:R-:W-:Y:S01]  /*c180*/  F2FP.SATFINITE.E4M3.F32.PACK_AB_MERGE_C R203, R131, R130, R133 ;  /* 0x0000008283cb723e */ /* 0x000fe20004807085 */
[----:B------:R-:W-:Y:S06]  /*c190*/  @P2 BRA `(.L_x_5197) ;  /* 0xffffffd000642947 */ /* 0x000fec000383ffff */
.L_x_5187:
[----:B------:R-:W-:Y:S06]  /*c1a0*/  BAR.ARV 0x8, 0x180 ;  /* 0x0206000000007b1d */ /* 0x000fec0000002000 */
[----:B------:R-:W-:Y:S05]  /*c1b0*/  @!P1 BRA `(.L_x_5198) ;  /* 0x0000000000049947 */ /* 0x000fea0003800000 */
[----:B------:R-:W-:Y:S01]  /*c1c0*/  BPT.TRAP 0x1 ;  /* 0x000000040000795c */ /* 0x000fe20000300000 */
.L_x_5198:
[----:B------:R-:W-:Y:S01]  /*c1d0*/  ULEA UR5, UR54, UR41, 0x3 ;  /* 0x0000002936057291 */ /* 0x000fe2000f8e183f */
[----:B------:R-:W-:-:S05]  /*c1e0*/  IMAD.U32 R5, RZ, RZ, UR48 ;  /* 0x00000030ff057e24 */ /* 0x000fca000f8e00ff */
[----:B------:R-:W-:-:S04]  /*c1f0*/  SHF.L.U32 R5, R5, 0x1f, RZ ;  /* 0x0000001f05057819 */ /* 0x000fc800000006ff */
[----:B------:R0:W1:Y:S01]  /*c200*/  SYNCS.PHASECHK.TRANS64.TRYWAIT P0, [UR5+0x33450], R5 ;  /* 0x03345005ff0075a7 */ /* 0x0000620008000145 */
[----:B------:R-:W-:Y:S05]  /*c210*/  @!P1 BRA `(.L_x_5199) ;  /* 0x0000000000049947 */ /* 0x000fea0003800000 */
[----:B------:R-:W-:Y:S01]  /*c220*/  BPT.TRAP 0x1 ;  /* 0x000000040000795c */ /* 0x000fe20000300000 */
.L_x_5199:
[----:B-1----:R-:W-:Y:S05]  /*c230*/  @P0 BRA `(.L_x_5200) ;  /* 0x0000000000080947 */ /* 0x002fea0003800000 */
[----:B------:R-:W1:Y:S02]  /*c240*/  SYNCS.PHASECHK.TRANS64.TRYWAIT P0, [UR5+0x33450], R5 ;  /* 0x03345005ff0075a7 */ /* 0x000e640008000145 */
[----:B-1----:R-:W-:Y:S05]  /*c250*/  @!P0 BRA `(.L_x_5201) ;  /* 0x000000cc00cc8947 */ /* 0x002fea0003800000 */
.L_x_5200:
[----:B------:R-:W-:Y:S01]  /*c260*/  UIADD3 UR41, UR41, 0x200, URZ ;  /* 0x0000020029297890 */ /* 0x000fe2000fffe03f */
[----:B------:R-:W-:Y:S01]  /*c270*/  WARPGROUP.ARRIVE ;  /* 0x00000000000079c5 */ /* 0x000fe20000000000 */
[----:B------:R-:W-:Y:S01]  /*c280*/  UMOV UR7, 0xc0000010 ;  /* 0xc000001000077882 */ /* 0x000fe20000000000 */
[----:B------:R-:W-:Y:S01]  /*c290*/  IMAD.MOV.U32 R135, RZ, RZ, 0x3f800000 ;  /* 0x3f800000ff877424 */ /* 0x000fe200078e00ff */
        /* <DEDUP_REMOVED lines=16> */
[----:B------:R-:W-:Y:S02]  /*c3a0*/  ULDC.64 UR6, c[0x0][0x9a0] ;  /* 0x0002680000067ab9 */ /* 0x000fe40000000a00 */
[----:B------:R-:W-:-:S04]  /*c3b0*/  ISETP.NE.U32.AND P0, PT, RZ, UR6, PT ;  /* 0x00000006ff007c0c */ /* 0x000fc8000bf05070 */
[----:B------:R-:W-:-:S13]  /*c3c0*/  ISETP.NE.AND.EX P0, PT, RZ, UR7, PT, P0 ;  /* 0x00000007ff007c0c */ /* 0x000fda000bf05300 */
[----:B------:R-:W1:Y:S08]  /*c3d0*/  @P0 LDC.64 R8, c[0x0][0x9c8] ;  /* 0x00027200ff080b82 */ /* 0x000e700000000a00 */
[----:B------:R-:W2:Y:S01]  /*c3e0*/  @P0 LDC.64 R10, c[0x0][0x9d0] ;  /* 0x00027400ff0a0b82 */ /* 0x000ea20000000a00 */
[----:B-1----:R-:W-:-:S04]  /*c3f0*/  @P0 IMAD R6, R8, UR43, RZ ;  /* 0x0000002b08060c24 */ /* 0x002fc8000f8e02ff */
[----:B0-----:R-:W-:Y:S02]  /*c400*/  @P0 IMAD R5, R9, UR44, R6 ;  /* 0x0000002c09050c24 */ /* 0x001fe4000f8e0206 */
[----:B------:R-:W-:-:S04]  /*c410*/  @P0 IMAD.WIDE.U32 R6, R8, UR44, RZ ;  /* 0x0000002c08060c25 */ /* 0x000fc8000f8e00ff */
[----:B------:R-:W-:Y:S02]  /*c420*/  @P0 IMAD.IADD R7, R7, 0x1, R5 ;  /* 0x0000000107070824 */ /* 0x000fe400078e0205 */
[----:B--2---:R-:W-:-:S04]  /*c430*/  @P0 IMAD.WIDE.U32 R6, R10, UR45, R6 ;  /* 0x0000002d0a060c25 */ /* 0x004fc8000f8e0006 */
[----:B------:R-:W-:Y:S01]  /*c440*/  @P0 IMAD R5, R11, UR45, R7 ;  /* 0x0000002d0b050c24 */ /* 0x000fe2000f8e0207 */
[----:B------:R-:W-:-:S04]  /*c450*/  @P0 LEA R8, P2, R6, UR6, 0x2 ;  /* 0x0000000606080c11 */ /* 0x000fc8000f8410ff */
[----:B------:R-:W-:-:S05]  /*c460*/  @P0 LEA.HI.X R9, R6, UR7, R5, 0x2, P2 ;  /* 0x0000000706090c11 */ /* 0x000fca00090f1405 */
[----:B------:R0:W2:Y:S01]  /*c470*/  @P0 LDG.E R135, desc[UR56][R8.64] ;  /* 0x0000003808870981 */ /* 0x0000a2000c1e1900 */
[----:B------:R-:W-:Y:S01]  /*c480*/  UIADD3 UR6, UR4, 0x480, URZ ;  /* 0x0000048004067890 */ /* 0x000fe2000fffe03f */
[----:B------:R-:W-:Y:S01]  /*c490*/  UMOV UR7, 0xc0000010 ;  /* 0xc000001000077882 */ /* 0x000fe20000000000 */
[----:B------:R-:W-:Y:S02]  /*c4a0*/  WARPGROUP.DEPBAR.LE gsb0, 0x0 ;  /* 0x00008000000079c5 */ /* 0x000fe40000010000 */
[----:B------:R-:W-:-:S06]  /*c4b0*/  WARPGROUP.ARRIVE ;  /* 0x00000000000079c5 */ /* 0x000fcc0000000000 */
[----:B------:R-:W-:Y:S01]  /*c4c0*/  QGMMA.64x192x32.F32.E4M3.E4M3 R24, R204, gdesc[UR4], R24, gsb0 ;  /* 0x02e00004cc187df3 */ /* 0x000fe20008000818 */
[----:B------:R-:W-:Y:S01]  /*c4d0*/  UIADD3 UR6, UR4, 0x600, URZ ;  /* 0x0000060004067890 */ /* 0x000fe2000fffe03f */
        /* <DEDUP_REMOVED lines=31> */
[----:B--2---:R-:W-:Y:S01]  /*c6d0*/  FMUL.FTZ R8, R8, R135 ;  /* 0x0000008708087220 */ /* 0x004fe20000410000 */
[----:B------:R-:W-:Y:S02]  /*c6e0*/  IMAD.MOV.U32 R3, RZ, RZ, -0x800000 ;  /* 0xff800000ff037424 */ /* 0x000fe400078e00ff */
[----:B------:R-:W-:Y:S01]  /*c6f0*/  @P2 FFMA.FTZ R2, R5, R0, R6 ;  /* 0x0000000005022223 */ /* 0x000fe20000010006 */
[----:B------:R-:W-:-:S01]  /*c700*/  @P3 FFMA.FTZ R3, R14, R4, R7 ;  /* 0x000000040e033223 */ /* 0x000fc20000010007 */
[----:B---3--:R-:W-:Y:S01]  /*c710*/  FMUL.FTZ R135, R10, R135 ;  /* 0x000000870a877220 */ /* 0x008fe20000410000 */
[----:B------:R-:W-:-:S02]  /*c720*/  WARPGROUP.DEPBAR.LE gsb0, 0x0 ;  /* 0x00008000000079c5 */ /* 0x000fc40000010000 */
[----:B------:R-:W-:Y:S05]  /*c730*/  @!P1 BRA `(.L_x_5202) ;  /* 0x0000000000049947 */ /* 0x000fea0003800000 */
[----:B------:R-:W-:Y:S01]  /*c740*/  BPT.TRAP 0x1 ;  /* 0x000000040000795c */ /* 0x000fe20000300000 */
.L_x_5202:
        /* <DEDUP_REMOVED lines=101> */
[----:B------:R-:W-:Y:S01]  /*cda0*/  PLOP3.LUT P0, PT, PT, PT, PT, 0x8, 0x0 ;  /* 0x000000000000781c */ /* 0x000fe20003f0e170 */
[----:B------:R-:W-:Y:S01]  /*cdb0*/  FMUL.FTZ R135, R115, R135 ;  /* 0x0000008773877220 */ /* 0x000fe20000410000 */
[----:B------:R-:W-:-:S02]  /*cdc0*/  UIADD3 UR49, UR49, 0x1, URZ ;  /* 0x0000000131317890 */ /* 0x000fc4000fffe03f */
[----:B------:R-:W-:Y:S02]  /*cdd0*/  USEL UR54, UR54, URZ, UP0 ;  /* 0x0000003f36367287 */ /* 0x000fe40008000000 */
[----:B------:R-:W-:-:S12]  /*cde0*/  ULOP3.LUT UR48, UR48, UR4, URZ, 0x3c, !UPT ;  /* 0x0000000430307292 */ /* 0x000fd8000f8e3c3f */
.L_x_5169:
        /* <DEDUP_REMOVED lines=19> */
[----:B0-----:R-:W-:-:S05]  /*cf20*/  IMAD.SHL.U32 R4, R27, 0x4, RZ ;  /* 0x000000041b047824 */ /* 0x001fca00078e00ff */
[----:B------:R-:W-:Y:S01]  /*cf30*/  LOP3.LUT R4, R4, 0xc, RZ, 0xc0, !PT ;  /* 0x0000000c04047812 */ /* 0x000fe200078ec0ff */
[----:B------:R-:W-:Y:S03]  /*cf40*/  BAR.SYNC.DEFER_BLOCKING 0x1, 0x100 ;  /* 0x0044000000007b1d */ /* 0x000fe60000010000 */
[----:B------:R-:W-:-:S05]  /*cf50*/  IADD3 R38, P0, R4, UR10, RZ ;  /* 0x0000000a04267c10 */ /* 0x000fca000ff1e0ff */
[----:B------:R-:W-:-:S05]  /*cf60*/  IMAD.X R39, RZ, RZ, UR11, P0 ;  /* 0x0000000bff277e24 */ /* 0x000fca00080e06ff */
[----:B------:R0:W3:Y:S01]  /*cf70*/  LDG.E.CONSTANT R38, desc[UR56][R38.64] ;  /* 0x0000003826267981 */ /* 0x0000e2000c1e9900 */
[----:B------:R-:W-:-:S04]  /*cf80*/  LOP3.LUT P0, R4, R27, 0x3, RZ, 0xc0, !PT ;  /* 0x000000031b047812 */ /* 0x000fc8000780c0ff */
        /* <DEDUP_REMOVED lines=11> */
[----:B------:R-:W-:Y:S01]  /*d040*/  IMAD.MOV.U32 R20, RZ, RZ, 0x2 ;  /* 0x00000002ff147424 */ /* 0x000fe200078e00ff */
[----:B------:R-:W-:Y:S01]  /*d050*/  UMOV UR10, UR8 ;  /* 0x00000008000a7c82 */ /* 0x000fe20008000000 */
[----:B-1----:R-:W-:Y:S01]  /*d060*/  UMOV UR11, UR4 ;  /* 0x00000004000b7c82 */ /* 0x002fe20008000000 */
        /* <DEDUP_REMOVED lines=86> */
[----:B--2---:R-:W-:-:S03]  /*d5d0*/  IMAD.WIDE R20, R5, R20, UR10 ;  /* 0x0000000a05147e25 */ /* 0x004fc6000f8e0214 */
[C---:B------:R-:W-:Y:S02]  /*d5e0*/  IADD3 R183, P6, R20.reuse, 0x8020, RZ ;  /* 0x0000802014b77810 */ /* 0x040fe40007fde0ff */
[C---:B------:R-:W-:Y:S02]  /*d5f0*/  IADD3 R187, P4, R20.reuse, 0x8060, RZ ;  /* 0x0000806014bb7810 */ /* 0x040fe40007f9e0ff */
[----:B------:R-:W-:Y:S02]  /*d600*/  LOP3.LUT R0, R183, 0x380, RZ, 0xc0, !PT ;  /* 0x00000380b7007812 */ /* 0x000fe400078ec0ff */
[C---:B------:R-:W-:Y:S01]  /*d610*/  IADD3 R185, P3, R20.reuse, 0x8040, RZ ;  /* 0x0000804014b97810 */ /* 0x040fe20007f7e0ff */
[----:B------:R-:W-:Y:S01]  /*d620*/  IMAD.X R25, RZ, RZ, R21, P4 ;  /* 0x000000ffff197224 */ /* 0x000fe200020e0615 */
[----:B------:R-:W-:Y:S02]  /*d630*/  IADD3 R181, P5, R20, 0x8000, RZ ;  /* 0x0000800014b57810 */ /* 0x000fe40007fbe0ff */
[----:B------:R-:W-:-:S02]  /*d640*/  SHF.R.U64 R0, R0, 0x3, RZ ;  /* 0x0000000300007819 */ /* 0x000fc400000012ff */
[----:B------:R-:W-:Y:S02]  /*d650*/  IADD3 R175, P4, R20, 0x4020, RZ ;  /* 0x0000402014af7810 */ /* 0x000fe40007f9e0ff */
[----:B------:R-:W-:Y:S02]  /*d660*/  LOP3.LUT R4, R185, 0x380, RZ, 0xc0, !PT ;  /* 0x00000380b9047812 */ /* 0x000fe400078ec0ff */
[----:B------:R-:W-:Y:S02]  /*d670*/  LOP3.LUT R14, R0, R183, RZ, 0x3c, !PT ;  /* 0x000000b7000e7212 */ /* 0x000fe400078e3cff */
[----:B------:R-:W-:Y:S02]  /*d680*/  LOP3.LUT R8, R181, 0x380, RZ, 0xc0, !PT ;  /* 0x00000380b5087812 */ /* 0x000fe400078ec0ff */
[----:B------:R-:W-:Y:S02]  /*d690*/  LOP3.LUT R6, R187, 0x380, RZ, 0xc0, !PT ;  /* 0x00000380bb067812 */ /* 0x000fe400078ec0ff */
[----:B------:R-:W-:-:S02]  /*d6a0*/  SHF.R.U64 R4, R4, 0x3, RZ ;  /* 0x0000000304047819 */ /* 0x000fc400000012ff */
[----:B------:R-:W-:Y:S02]  /*d6b0*/  LOP3.LUT R0, R175, 0x380, RZ, 0xc0, !PT ;  /* 0x00000380af007812 */ /* 0x000fe400078ec0ff */
[----:B------:R-:W-:Y:S01]  /*d6c0*/  IADD3 R177, P1, R20, 0x4040, RZ ;  /* 0x0000404014b17810 */ /* 0x000fe20007f3e0ff */
[--C-:B------:R-:W-:Y:S01]  /*d6d0*/  IMAD.X R135, RZ, RZ, R21.reuse, P3 ;  /* 0x000000ffff877224 */ /* 0x100fe200018e0615 */
[----:B------:R-:W-:Y:S01]  /*d6e0*/  SHF.R.U64 R8, R8, 0x3, RZ ;  /* 0x0000000308087819 */ /* 0x000fe200000012ff */
[----:B------:R-:W-:Y:S01]  /*d6f0*/  IMAD.X R15, RZ, RZ, R21, P6 ;  /* 0x000000ffff0f7224 */ /* 0x000fe200030e0615 */
[C---:B------:R-:W-:Y:S02]  /*d700*/  IADD3 R179, P2, R20.reuse, 0x4060, RZ ;  /* 0x0000406014b37810 */ /* 0x040fe40007f5e0ff */
[----:B------:R-:W-:Y:S02]  /*d710*/  IADD3 R173, P3, R20, 0x4000, RZ ;  /* 0x0000400014ad7810 */ /* 0x000fe40007f7e0ff */
[----:B------:R-:W-:-:S02]  /*d720*/  SHF.R.U64 R6, R6, 0x3, RZ ;  /* 0x0000000306067819 */ /* 0x000fc400000012ff */
[----:B------:R-:W-:Y:S02]  /*d730*/  LOP3.LUT R134, R4, R185, RZ, 0x3c, !PT ;  /* 0x000000b904867212 */ /* 0x000fe400078e3cff */
[----:B------:R-:W-:Y:S02]  /*d740*/  SHF.R.U64 R0, R0, 0x3, RZ ;  /* 0x0000000300007819 */ /* 0x000fe400000012ff */
[C---:B------:R-:W-:Y:S02]  /*d750*/  IADD3 R33, P6, R20.reuse, 0x20, RZ ;  /* 0x0000002014217810 */ /* 0x040fe40007fde0ff */
[----:B------:R-:W-:Y:S02]  /*d760*/  LOP3.LUT R4, R177, 0x380, RZ, 0xc0, !PT ;  /* 0x00000380b1047812 */ /* 0x000fe400078ec0ff */
[----:B------:R-:W-:Y:S02]  /*d770*/  LOP3.LUT R5, R20, 0x380, RZ, 0xc0, !PT ;  /* 0x0000038014057812 */ /* 0x000fe400078ec0ff */
[----:B------:R-:W-:Y:S01]  /*d780*/  LOP3.LUT R136, R8, R181, RZ, 0x3c, !PT ;  /* 0x000000b508887212 */ /* 0x000fe200078e3cff */
[----:B------:R-:W-:Y:S01]  /*d790*/  IMAD.X R13, RZ, RZ, R21, P2 ;  /* 0x000000ffff0d7224 */ /* 0x000fe200010e0615 */
[----:B------:R-:W-:-:S02]  /*d7a0*/  LOP3.LUT R24, R6, R187, RZ, 0x3c, !PT ;  /* 0x000000bb06187212 */ /* 0x000fc400078e3cff */
[----:B------:R-:W-:Y:S02]  /*d7b0*/  LOP3.LUT R10, R0, R175, RZ, 0x3c, !PT ;  /* 0x000000af000a7212 */ /* 0x000fe400078e3cff */
[----:B------:R-:W-:Y:S02]  /*d7c0*/  LOP3.LUT R8, R173, 0x380, RZ, 0xc0, !PT ;  /* 0x00000380ad087812 */ /* 0x000fe400078ec0ff */
[----:B------:R-:W-:Y:S02]  /*d7d0*/  LOP3.LUT R6, R179, 0x380, RZ, 0xc0, !PT ;  /* 0x00000380b3067812 */ /* 0x000fe400078ec0ff */
[----:B------:R-:W-:Y:S02]  /*d7e0*/  SHF.R.U64 R4, R4, 0x3, RZ ;  /* 0x0000000304047819 */ /* 0x000fe400000012ff */
[----:B------:R-:W-:Y:S02]  /*d7f0*/  LOP3.LUT R0, R33, 0x380, RZ, 0xc0, !PT ;  /* 0x0000038021007812 */ /* 0x000fe400078ec0ff */
[----:B------:R-:W-:-:S02]  /*d800*/  IADD3 R57, P2, R20, 0x40, RZ ;  /* 0x0000004014397810 */ /* 0x000fc40007f5e0ff */
[----:B------:R-:W-:Y:S01]  /*d810*/  SHF.R.U64 R5, R5, 0x3, RZ ;  /* 0x0000000305057819 */ /* 0x000fe200000012ff */
[----:B------:R-:W-:Y:S01]  /*d820*/  IMAD.X R137, RZ, RZ, R21, P5 ;  /* 0x000000ffff897224 */ /* 0x000fe200028e0615 */
[----:B------:R-:W-:Y:S02]  /*d830*/  SHF.R.U64 R8, R8, 0x3, RZ ;  /* 0x0000000308087819 */ /* 0x000fe400000012ff */
[----:B------:R-:W-:Y:S02]  /*d840*/  IADD3 R171, P5, R20, 0x60, RZ ;  /* 0x0000006014ab7810 */ /* 0x000fe40007fbe0ff */
[----:B------:R-:W-:Y:S02]  /*d850*/  SHF.R.U64 R6, R6, 0x3, RZ ;  /* 0x0000000306067819 */ /* 0x000fe400000012ff */
[----:B------:R-:W-:Y:S02]  /*d860*/  LOP3.LUT R138, R4, R177, RZ, 0x3c, !PT ;  /* 0x000000b1048a7212 */ /* 0x000fe400078e3cff */
[----:B------:R-:W-:-:S02]  /*d870*/  SHF.R.U64 R0, R0, 0x3, RZ ;  /* 0x0000000300007819 */ /* 0x000fc400000012ff */
[----:B------:R-:W-:Y:S02]  /*d880*/  LOP3.LUT R20, R5, R20, RZ, 0x3c, !PT ;  /* 0x0000001405147212 */ /* 0x000fe400078e3cff */
[----:B------:R-:W-:Y:S02]  /*d890*/  LOP3.LUT R4, R57, 0x380, RZ, 0xc0, !PT ;  /* 0x0000038039047812 */ /* 0x000fe400078ec0ff */
[----:B------:R-:W-:Y:S01]  /*d8a0*/  LOP3.LUT R140, R8, R173, RZ, 0x3c, !PT ;  /* 0x000000ad088c7212 */ /* 0x000fe200078e3cff */
[--C-:B------:R-:W-:Y:S01]  /*d8b0*/  IMAD.X R139, RZ, RZ, R21.reuse, P1 ;  /* 0x000000ffff8b7224 */ /* 0x100fe200008e0615 */
[----:B------:R-:W-:Y:S01]  /*d8c0*/  LOP3.LUT R12, R6, R179, RZ, 0x3c, !PT ;  /* 0x000000b3060c7212 */ /* 0x000fe200078e3cff */
[--C-:B------:R-:W-:Y:S01]  /*d8d0*/  IMAD.X R11, RZ, RZ, R21.reuse, P4 ;  /* 0x000000ffff0b7224 */ /* 0x100fe200020e0615 */
[----:B------:R-:W-:Y:S01]  /*d8e0*/  LOP3.LUT R8, R0, R33, RZ, 0x3c, !PT ;  /* 0x0000002100087212 */ /* 0x000fe200078e3cff */
[--C-:B------:R-:W-:Y:S01]  /*d8f0*/  IMAD.X R141, RZ, RZ, R21.reuse, P3 ;  /* 0x000000ffff8d7224 */ /* 0x100fe200018e0615 */
[----:B------:R-:W-:Y:S01]  /*d900*/  LOP3.LUT R6, R171, 0x380, RZ, 0xc0, !PT ;  /* 0x00000380ab067812 */ /* 0x000fe200078ec0ff */
[--C-:B------:R-:W-:Y:S01]  /*d910*/  IMAD.X R9, RZ, RZ, R21.reuse, P6 ;  /* 0x000000ffff097224 */ /* 0x100fe200030e0615 */
[----:B------:R-:W-:Y:S01]  /*d920*/  SHF.R.U64 R4, R4, 0x3, RZ ;  /* 0x0000000304047819 */ /* 0x000fe200000012ff */
[--C-:B------:R-:W-:Y:S01]  /*d930*/  IMAD.X R7, RZ, RZ, R21.reuse, P5 ;  /* 0x000000ffff077224 */ /* 0x100fe200028e0615 */
[----:B------:R-:W-:Y:S01]  /*d940*/  MOV R33, R20 ;  /* 0x0000001400217202 */ /* 0x000fe20000000f00 */
[----:B------:R-:W-:Y:S01]  /*d950*/  IMAD.X R5, RZ, RZ, R21, P2 ;  /* 0x000000ffff057224 */ /* 0x000fe200010e0615 */
[----:B---3--:R-:W-:-:S02]  /*d960*/  LOP3.LUT R21, R38, 0x2, RZ, 0x3c, !PT ;  /* 0x0000000226157812 */ /* 0x008fc400078e3cff */
[----:B------:R-:W-:Y:S02]  /*d970*/  SHF.R.U64 R6, R6, 0x3, RZ ;  /* 0x0000000306067819 */ /* 0x000fe400000012ff */
[----:B------:R-:W-:Y:S01]  /*d980*/  LOP3.LUT R4, R4, R57, RZ, 0x3c, !PT ;  /* 0x0000003904047212 */ /* 0x000fe200078e3cff */
[----:B------:R-:W-:Y:S01]  /*d990*/  SHFL.IDX PT, R169, R169, R38, 0x1c1f ;  /* 0x001c1f26a9a97589 */ /* 0x000fe200000e0000 */
[----:B------:R-:W-:Y:S02]  /*d9a0*/  MOV R138, R138 ;  /* 0x0000008a008a7202 */ /* 0x000fe40000000f00 */
[----:B------:R-:W-:Y:S02]  /*d9b0*/  MOV R57, R8 ;  /* 0x0000000800397202 */ /* 0x000fe40000000f00 */
[----:B------:R-:W-:Y:S01]  /*d9c0*/  MOV R139, R10 ;  /* 0x0000000a008b7202 */ /* 0x000fe20000000f00 */
[----:B------:R-:W0:Y:S01]  /*d9d0*/  SHFL.IDX PT, R8, R119, R21, 0x1c1f ;  /* 0x001c1f1577087589 */ /* 0x000e2200000e0000 */
[----:B------:R-:W-:-:S02]  /*d9e0*/  MOV R136, R136 ;  /* 0x0000008800887202 */ /* 0x000fc40000000f00 */
[----:B------:R-:W-:Y:S01]  /*d9f0*/  LOP3.LUT R6, R6, R171, RZ, 0x3c, !PT ;  /* 0x000000ab06067212 */ /* 0x000fe200078e3cff */
[----:B------:R-:W-:Y:S01]  /*da00*/  SHFL.IDX PT, R10, R37, R38, 0x1c1f ;  /* 0x001c1f26250a7589 */ /* 0x000fe200000e0000 */
[----:B------:R-:W-:-:S03]  /*da10*/  MOV R137, R12 ;  /* 0x0000000c00897202 */ /* 0x000fc60000000f00 */
[----:B------:R-:W1:Y:S01]  /*da20*/  SHFL.IDX PT, R9, R36, R21, 0x1c1f ;  /* 0x001c1f1524097589 */ /* 0x000e6200000e0000 */
[----:B------:R-:W-:Y:S02]  /*da30*/  MOV R134, R134 ;  /* 0x0000008600867202 */ /* 0x000fe40000000f00 */
[----:B------:R-:W-:Y:S01]  /*da40*/  MOV R135, R14 ;  /* 0x0000000e00877202 */ /* 0x000fe20000000f00 */
[----:B------:R-:W-:Y:S01]  /*da50*/  SHFL.IDX PT, R11, R43, R38, 0x1c1f ;  /* 0x001c1f262b0b7589 */ /* 0x000fe200000e0000 */
[----:B------:R-:W-:-:S03]  /*da60*/  MOV R140, R140 ;  /* 0x0000008c008c7202 */ /* 0x000fc60000000f00 */
[----:B------:R-:W2:Y:S01]  /*da70*/  SHFL.IDX PT, R12, R28, R21, 0x1c1f ;  /* 0x001c1f151c0c7589 */ /* 0x000ea200000e0000 */
[----:B------:R-:W-:-:S03]  /*da80*/  MOV R141, R6 ;  /* 0x00000006008d7202 */ /* 0x000fc60000000f00 */
[----:B------:R-:W-:Y:S01]  /*da90*/  SHFL.IDX PT, R14, R113, R38, 0x1c1f ;  /* 0x001c1f26710e7589 */ /* 0x000fe200000e0000 */
[----:B------:R-:W-:-:S03]  /*daa0*/  MOV R0, R24 ;  /* 0x0000001800007202 */ /* 0x000fc60000000f00 */
[----:B------:R-:W3:Y:S01]  /*dab0*/  SHFL.IDX PT, R15, R53, R21, 0x1c1f ;  /* 0x001c1f15350f7589 */ /* 0x000ee200000e0000 */
[----:B------:R-:W-:-:S03]  /*dac0*/  MOV R142, R4 ;  /* 0x00000004008e7202 */ /* 0x000fc60000000f00 */
        /* <DEDUP_REMOVED lines=17> */
[----:B------:R-:W4:Y:S04]  /*dbe0*/  SHFL.IDX PT, R118, R31, R21, 0x1c1f ;  /* 0x001c1f151f767589 */ /* 0x000f2800000e0000 */
[----:B------:R-:W4:Y:S04]  /*dbf0*/  SHFL.IDX PT, R126, R30, R21, 0x1c1f ;  /* 0x001c1f151e7e7589 */ /* 0x000f2800000e0000 */
        /* <DEDUP_REMOVED lines=39> */
[----:B------:R-:W4:Y:S04]  /*de70*/  SHFL.IDX PT, R36, R78, R21, 0x1c1f ;  /* 0x001c1f154e247589 */ /* 0x000f2800000e0000 */
[----:B------:R-:W4:Y:S04]  /*de80*/  SHFL.IDX PT, R39, R106, R21, 0x1c1f ;  /* 0x001c1f156a277589 */ /* 0x000f2800000e0000 */
        /* <DEDUP_REMOVED lines=8> */
[----:B------:R-:W4:Y:S04]  /*df10*/  SHFL.IDX PT, R42, R60, R21, 0x1c1f ;  /* 0x001c1f153c2a7589 */ /* 0x000f2800000e0000 */
[----:B------:R-:W-:Y:S04]  /*df20*/  SHFL.IDX PT, R41, R41, R21, 0x1c1f ;  /* 0x001c1f1529297589 */ /* 0x000fe800000e0000 */
[----:B------:R-:W-:Y:S04]  /*df30*/  SHFL.IDX PT, R109, R47, R21, 0x1c1f ;  /* 0x001c1f152f6d7589 */ /* 0x000fe800000e0000 */
[----:B------:R-:W-:Y:S04]  /*df40*/  SHFL.IDX PT, R117, R49, R21, 0x1c1f ;  /* 0x001c1f1531757589 */ /* 0x000fe800000e0000 */
[----:B------:R-:W4:Y:S04]  /*df50*/  SHFL.IDX PT, R40, R61, R21, 0x1c1f ;  /* 0x001c1f153d287589 */ /* 0x000f2800000e0000 */
        /* <DEDUP_REMOVED lines=9> */
[----:B------:R-:W-:Y:S04]  /*dff0*/  SHFL.IDX PT, R34, R46, R21, 0x1c1f ;  /* 0x001c1f152e227589 */ /* 0x000fe800000e0000 */
[----:B------:R-:W4:Y:S04]  /*e000*/  SHFL.IDX PT, R150, R72, R21, 0x1c1f ;  /* 0x001c1f1548967589 */ /* 0x000f2800000e0000 */
[----:B------:R-:W-:Y:S04]  /*e010*/  SHFL.IDX PT, R152, R76, R21, 0x1c1f ;  /* 0x001c1f154c987589 */ /* 0x000fe800000e0000 */
[----:B------:R-:W4:Y:S04]  /*e020*/  SHFL.IDX PT, R55, R82, R21, 0x1c1f ;  /* 0x001c1f1552377589 */ /* 0x000f2800000e0000 */
[----:B------:R-:W4:Y:S04]  /*e030*/  SHFL.IDX PT, R59, R90, R21, 0x1c1f ;  /* 0x001c1f155a3b7589 */ /* 0x000f2800000e0000 */
[----:B------:R4:W4:Y:S01]  /*e040*/  SHFL.IDX PT, R53, R98, R21, 0x1c1f ;  /* 0x001c1f1562357589 */ /* 0x00092200000e0000 */
[----:B0-----:R-:W-:-:S02]  /*e050*/  SEL R5, R169, R8, P0 ;  /* 0x00000008a9057207 */ /* 0x001fc40000000000 */
[----:B------:R-:W-:Y:S02]  /*e060*/  SEL R7, R8, R169, P0 ;  /* 0x000000a908077207 */ /* 0x000fe40000000000 */
[----:B-1----:R-:W-:Y:S02]  /*e070*/  SEL R8, R10, R9, P0 ;  /* 0x000000090a087207 */ /* 0x002fe40000000000 */
[----:B------:R-:W-:Y:S02]  /*e080*/  SEL R10, R9, R10, P0 ;  /* 0x0000000a090a7207 */ /* 0x000fe40000000000 */
[----:B--2---:R-:W-:Y:S02]  /*e090*/  SEL R9, R11, R12, P0 ;  /* 0x0000000c0b097207 */ /* 0x004fe40000000000 */
[----:B------:R-:W-:Y:S02]  /*e0a0*/  SEL R11, R12, R11, P0 ;  /* 0x0000000b0c0b7207 */ /* 0x000fe40000000000 */
[----:B---3--:R-:W-:-:S02]  /*e0b0*/  SEL R12, R14, R15, P0 ;  /* 0x0000000f0e0c7207 */ /* 0x008fc40000000000 */
        /* <DEDUP_REMOVED lines=73> */
[----:B------:R0:W-:Y:S01]  /*e550*/  STSM.16.M88.4 [R33], R36 ;  /* 0x0000002421007844 */ /* 0x0001e20000000200 */
        /* <DEDUP_REMOVED lines=25> */
[----:B------:R-:W-:Y:S02]  /*e6f0*/  F2FP.BF16.F32.PACK_AB R32, R67, R66 ;  /* 0x000000424320723e */ /* 0x000fe400000010ff */
[----:B------:R-:W-:Y:S02]  /*e700*/  F2FP.BF16.F32.PACK_AB R34, R69, R68 ;  /* 0x000000444522723e */ /* 0x000fe400000010ff */
[----:B------:R-:W-:Y:S02]  /*e710*/  F2FP.BF16.F32.PACK_AB R35, R73, R72 ;  /* 0x000000484923723e */ /* 0x000fe400000010ff */
[----:B0-----:R-:W-:-:S02]  /*e720*/  F2FP.BF16.F32.PACK_AB R33, R71, R70 ;  /* 0x000000464721723e */ /* 0x001fc400000010ff */
[----:B------:R-:W-:Y:S02]  /*e730*/  SEL R112, R59, R112, P0 ;  /* 0x000000703b707207 */ /* 0x000fe40000000000 */
[----:B------:R-:W-:Y:S02]  /*e740*/  SEL R118, R120, R53, P0 ;  /* 0x0000003578767207 */ /* 0x000fe40000000000 */
[----:B------:R-:W-:Y:S02]  /*e750*/  F2FP.BF16.F32.PACK_AB R36, R75, R74 ;  /* 0x0000004a4b24723e */ /* 0x000fe400000010ff */
[----:B------:R-:W-:Y:S02]  /*e760*/  F2FP.BF16.F32.PACK_AB R38, R77, R76 ;  /* 0x0000004c4d26723e */ /* 0x000fe400000010ff */
[----:B------:R-:W-:Y:S02]  /*e770*/  F2FP.BF16.F32.PACK_AB R39, R81, R80 ;  /* 0x000000505127723e */ /* 0x000fe400000010ff */
[----:B------:R-:W-:Y:S01]  /*e780*/  F2FP.BF16.F32.PACK_AB R37, R79, R78 ;  /* 0x0000004e4f25723e */ /* 0x000fe200000010ff */
[----:B------:R0:W-:Y:S01]  /*e790*/  STSM.16.M88.4 [R57], R24 ;  /* 0x0000001839007844 */ /* 0x0001e20000000200 */
        /* <DEDUP_REMOVED lines=60> */
[----:B------:R-:W-:-:S03]  /*eb60*/  ULDC UR4, c[0x0][0xa88] ;  /* 0x0002a20000047ab9 */ /* 0x000fc60000000800 */
[----:B------:R-:W-:Y:S01]  /*eb70*/  UISETP.NE.AND.EX UP0, UPT, UR15, URZ, UPT, UP0 ;  /* 0x0000003f0f00728c */ /* 0x000fe2000bf05300 */
[----:B------:R-:W-:Y:S01]  /*eb80*/  IMAD.U32 R31, RZ, RZ, UR4 ;  /* 0x00000004ff1f7e24 */ /* 0x000fe2000f8e00ff */
[----:B------:R-:W-:Y:S01]  /*eb90*/  UMOV UR4, URZ ;  /* 0x0000003f00047c82 */ /* 0x000fe20008000000 */
[----:B------:R-:W-:Y:S01]  /*eba0*/  USEL UR9, UR37, URZ, UP1 ;  /* 0x0000003f25097287 */ /* 0x000fe20008800000 */
[----:B------:R-:W-:Y:S01]  /*ebb0*/  VIADD R35, R17, UR36 ;  /* 0x0000002411237c36 */ /* 0x000fe20008000000 */
        /* <DEDUP_REMOVED lines=49> */
.L_x_5205:
[----:B------:R-:W2:Y:S01]  /*eed0*/  LDL R0, [R1+0x3c] ;  /* 0x00003c0001007983 */ /* 0x000ea20000100800 */
[----:B------:R-:W-:-:S03]  /*eee0*/  LOP3.LUT P0, RZ, R237, 0x3, RZ, 0xc0, !PT ;  /* 0x00000003edff7812 */ /* 0x000fc6000780c0ff */
[----:B------:R-:W-:Y:S04]  /*eef0*/  SHFL.IDX PT, R26, R30, RZ, 0x1c1f ;  /* 0x001c1fff1e1a7589 */ /* 0x000fe800000e0000 */
[----:B------:R-:W0:Y:S04]  /*ef00*/  SHFL.IDX PT, R27, R24, RZ, 0x1c1f ;  /* 0x001c1fff181b7589 */ /* 0x000e2800000e0000 */
[----:B------:R-:W-:Y:S04]  /*ef10*/  SHFL.IDX PT, R28, R30, 0x1, 0x1c1f ;  /* 0x003c1f001e1c7f89 */ /* 0x000fe800000e0000 */
[----:B------:R-:W1:Y:S01]  /*ef20*/  SHFL.IDX PT, R29, R24, 0x1, 0x1c1f ;  /* 0x003c1f00181d7f89 */ /* 0x000e6200000e0000 */
[----:B--2---:R-:W-:-:S02]  /*ef30*/  VIADD R33, R0, UR36 ;  /* 0x0000002400217c36 */ /* 0x004fc40008000000 */
        /* <DEDUP_REMOVED lines=9> */
[----:B------:R-:W-:Y:S01]  /*efd0*/  ULDC.64 UR12, c[0x0][0xaa0] ;  /* 0x0002a800000c7ab9 */ /* 0x000fe20000000a00 */
[----:B------:R-:W-:Y:S01]  /*efe0*/  IMAD.MOV.U32 R3, RZ, RZ, 0x2 ;  /* 0x00000002ff037424 */ /* 0x000fe200078e00ff */
[----:B------:R-:W0:Y:S01]  /*eff0*/  @P1 LDC R61, c[0x0][0xbf0] ;  /* 0x0002fc00ff3d1b82 */ /* 0x000e220000000800 */
[----:B------:R-:W-:-:S04]  /*f000*/  IMAD R2, R236, 0x40, R67 ;  /* 0x00000040ec027824 */ /* 0x000fc800078e0243 */
[----:B------:R-:W-:-:S03]  /*f010*/  IMAD.WIDE R2, R2, R3, UR10 ;  /* 0x0000000a02027e25 */ /* 0x000fc6000f8e0203 */
        /* <DEDUP_REMOVED lines=26> */
[----:B------:R-:W-:Y:S01]  /*f1c0*/  UIMAD UR9, UR14, UR12, URZ ;  /* 0x0000000c0e0972a4 */ /* 0x000fe2000f8e023f */
[C---:B------:R-:W-:Y:S01]  /*f1d0*/  IADD3 R37, P0, R2.reuse, 0x6000, RZ ;  /* 0x0000600002257810 */ /* 0x040fe20007f1e0ff */
[----:B------:R-:W-:Y:S01]  /*f1e0*/  UIMAD.WIDE.U32 UR10, UR4, UR12, URZ ;  /* 0x0000000c040a72a5 */ /* 0x000fe2000f8e003f */
[C---:B------:R-:W-:Y:S01]  /*f1f0*/  IADD3 R41, P4, R2.reuse, 0x7000, RZ ;  /* 0x0000700002297810 */ /* 0x040fe20007f9e0ff */
[----:B------:R-:W-:Y:S01]  /*f200*/  IMAD.X R57, RZ, RZ, R3, P2 ;  /* 0x000000ffff397224 */ /* 0x000fe200010e0603 */
[C---:B------:R-:W-:Y:S01]  /*f210*/  IADD3 R45, P3, R2.reuse, 0x8000, RZ ;  /* 0x00008000022d7810 */ /* 0x040fe20007f7e0ff */
[----:B------:R-:W5:Y:S01]  /*f220*/  LD.E.128 R8, desc[UR56][R8.64] ;  /* 0x0000003808087980 */ /* 0x000f62000c101d00 */
[----:B------:R-:W-:-:S02]  /*f230*/  IADD3 R49, P6, R2, 0x9000, RZ ;  /* 0x0000900002317810 */ /* 0x000fc40007fde0ff */
[C---:B------:R-:W-:Y:S01]  /*f240*/  IADD3 R53, P5, R2.reuse, 0xa000, RZ ;  /* 0x0000a00002357810 */ /* 0x040fe20007fbe0ff */
        /* <DEDUP_REMOVED lines=10> */
[----:B------:R-:W-:Y:S02]  /*f2f0*/  LOP3.LUT R52, R53, 0x380, RZ, 0xc0, !PT ;  /* 0x0000038035347812 */ /* 0x000fe400078ec0ff */
[----:B------:R-:W-:Y:S02]  /*f300*/  SHF.R.U64 R7, R7, 0x3, RZ ;  /* 0x0000000307077819 */ /* 0x000fe400000012ff */
[----:B------:R-:W-:Y:S02]  /*f310*/  SHF.R.U64 R4, R4, 0x3, RZ ;  /* 0x0000000304047819 */ /* 0x000fe400000012ff */
[----:B------:R-:W-:Y:S02]  /*f320*/  SHF.R.U64 R36, R36, 0x3, RZ ;  /* 0x0000000324247819 */ /* 0x000fe400000012ff */
[----:B------:R-:W-:-:S02]  /*f330*/  SHF.R.U64 R40, R40, 0x3, RZ ;  /* 0x0000000328287819 */ /* 0x000fc400000012ff */
[----:B------:R-:W-:Y:S02]  /*f340*/  SHF.R.U64 R44, R44, 0x3, RZ ;  /* 0x000000032c2c7819 */ /* 0x000fe400000012ff */
[----:B------:R-:W-:Y:S02]  /*f350*/  SHF.R.U64 R48, R48, 0x3, RZ ;  /* 0x0000000330307819 */ /* 0x000fe400000012ff */
[----:B------:R-:W-:Y:S02]  /*f360*/  SHF.R.U64 R52, R52, 0x3, RZ ;  /* 0x0000000334347819 */ /* 0x000fe400000012ff */
        /* <DEDUP_REMOVED lines=15> */
[----:B------:R-:W5:Y:S04]  /*f460*/  LD.E.128 R36, desc[UR56][R36.64] ;  /* 0x0000003824247980 */ /* 0x000f68000c101d00 */
[----:B------:R-:W5:Y:S01]  /*f470*/  LD.E.128 R40, desc[UR56][R40.64] ;  /* 0x0000003828287980 */ /* 0x000f62000c101d00 */
[----:B-1----:R-:W1:Y:S01]  /*f480*/  @P1 LDC R3, c[0x0][0xbec] ;  /* 0x0002fb00ff031b82 */ /* 0x002e620000000800 */
[----:B------:R-:W-:Y:S01]  /*f490*/  UIADD3 UR11, UR11, UR9, URZ ;  /* 0x000000090b0b7290 */ /* 0x000fe2000fffe03f */
[----:B------:R-:W-:Y:S01]  /*f4a0*/  IMAD R2, R18, 0x20, R236 ;  /* 0x0000002012027824 */ /* 0x000fe200078e02ec */
[----:B------:R-:W5:Y:S02]  /*f4b0*/  LD.E.128 R44, desc[UR56][R44.64] ;  /* 0x000000382c2c7980 */ /* 0x000f64000c101d00 */
[----:B------:R-:W-:Y:S01]  /*f4c0*/  UIMAD.WIDE.U32 UR10, UR45, UR12, UR10 ;  /* 0x0000000c2d0a72a5 */ /* 0x000fe2000f8e000a */
[----:B------:R-:W-:Y:S01]  /*f4d0*/  VIADD R60, R2, UR36 ;  /* 0x00000024023c7c36 */ /* 0x000fe20008000000 */
[----:B------:R-:W-:Y:S01]  /*f4e0*/  USHF.R.S32.HI UR4, URZ, 0x1f, UR44 ;  /* 0x0000001f3f047899 */ /* 0x000fe2000801142c */
[----:B------:R-:W5:Y:S01]  /*f4f0*/  LD.E.128 R48, desc[UR56][R48.64] ;  /* 0x0000003830307980 */ /* 0x000f62000c101d00 */
[----:B------:R-:W-:-:S03]  /*f500*/  UIMAD UR11, UR45, UR13, UR11 ;  /* 0x0000000d2d0b72a4 */ /* 0x000fc6000f8e020b */
[----:B------:R-:W-:Y:S01]  /*f510*/  ULDC.64 UR12, c[0x0][0xaf0] ;  /* 0x0002bc00000c7ab9 */ /* 0x000fe20000000a00 */
[----:B------:R-:W5:Y:S01]  /*f520*/  LD.E.128 R52, desc[UR56][R52.64] ;  /* 0x0000003834347980 */ /* 0x000f62000c101d00 */
[----:B------:R-:W-:Y:S01]  /*f530*/  UIMAD UR4, UR4, UR12, URZ ;  /* 0x0000000c040472a4 */ /* 0x000fe2000f8e023f */
[----:B------:R-:W-:Y:S02]  /*f540*/  IMAD.MOV.U32 R21, RZ, RZ, R60 ;  /* 0x000000ffff157224 */ /* 0x000fe400078e003c */
[----:B------:R-:W5:Y:S01]  /*f550*/  LD.E.128 R56, desc[UR56][R56.64] ;  /* 0x0000003838387980 */ /* 0x000f62000c101d00 */
[----:B------:R-:W-:Y:S01]  /*f560*/  UIMAD UR4, UR44, UR13, UR4 ;  /* 0x0000000d2c0472a4 */ /* 0x000fe2000f8e0204 */
[----:B-1----:R-:W-:Y:S01]  /*f570*/  @P1 IMAD.HI.U32 R2, R60, R3, RZ ;  /* 0x000000033c021227 */ /* 0x002fe200078e00ff */
[----:B------:R-:W-:Y:S01]  /*f580*/  UIMAD.WIDE.U32 UR44, UR44, UR12, UR10 ;  /* 0x0000000c2c2c72a5 */ /* 0x000fe2000f8e000a */
[----:B------:R-:W-:Y:S01]  /*f590*/  @!PT LDS RZ, [RZ] ;  /* 0x00000000fffff984 */ /* 0x000fe20000000800 */
[----:B------:R-:W-:Y:S01]  /*f5a0*/  @!PT LDS RZ, [RZ] ;  /* 0x00000000fffff984 */ /* 0x000fe20000000800 */
[----:B------:R-:W-:Y:S01]  /*f5b0*/  @!PT LDS RZ, [RZ] ;  /* 0x00000000fffff984 */ /* 0x000fe20000000800 */
[----:B------:R-:W-:Y:S01]  /*f5c0*/  @!PT LDS RZ, [RZ] ;  /* 0x00000000fffff984 */ /* 0x000fe20000000800 */
[----:B------:R1:W-:Y:S06]  /*f5d0*/  MEMBAR.ALL.CTA ;  /* 0x0000000000007992 */ /* 0x0003ec0000008000 */
[----:B-1----:R-:W1:Y:S01]  /*f5e0*/  FENCE.VIEW.ASYNC.S ;  /* 0x00000000000073c6 */ /* 0x002e620000000000 */
[----:B------:R-:W-:Y:S01]  /*f5f0*/  ULDC.64 UR10, c[0x0][0xae0] ;  /* 0x0002b800000a7ab9 */ /* 0x000fe20000000a00 */
[----:B0-----:R-:W-:Y:S01]  /*f600*/  @P1 SHF.R.U32.HI R21, RZ, R61, R2 ;  /* 0x0000003dff151219 */ /* 0x001fe20000011602 */
[----:B------:R-:W-:-:S03]  /*f610*/  UIADD3 UR4, UR45, UR4, URZ ;  /* 0x000000042d047290 */ /* 0x000fc6000fffe03f */
[--C-:B------:R-:W-:Y:S01]  /*f620*/  SHF.R.S32.HI R20, RZ, 0x1f, R21.reuse ;  /* 0x0000001fff147819 */ /* 0x100fe20000011415 */
[----:B------:R-:W-:Y:S02]  /*f630*/  IMAD.MOV R61, RZ, RZ, -R21 ;  /* 0x000000ffff3d7224 */ /* 0x000fe400078e0a15 */
[----:B------:R-:W-:Y:S02]  /*f640*/  IMAD.U32 R3, RZ, RZ, UR45 ;  /* 0x0000002dff037e24 */ /* 0x000fe4000f8e00ff */
[----:B------:R-:W-:Y:S02]  /*f650*/  IMAD R20, R20, UR10, RZ ;  /* 0x0000000a14147c24 */ /* 0x000fe4000f8e02ff */
[----:B------:R-:W-:Y:S02]  /*f660*/  IMAD R61, R134, R61, R60 ;  /* 0x0000003d863d7224 */ /* 0x000fe400078e023c */
[----:B------:R-:W-:Y:S02]  /*f670*/  IMAD.U32 R2, RZ, RZ, UR44 ;  /* 0x0000002cff027e24 */ /* 0x000fe4000f8e00ff */
[----:B------:R-:W-:-:S02]  /*f680*/  IMAD.U32 R3, RZ, RZ, UR4 ;  /* 0x00000004ff037e24 */ /* 0x000fc4000f8e00ff */
[C---:B------:R-:W-:Y:S01]  /*f690*/  IMAD R63, R21.reuse, UR11, R20 ;  /* 0x0000000b153f7c24 */ /* 0x040fe2000f8e0214 */
[----:B------:R-:W-:Y:S01]  /*f6a0*/  SHF.R.S32.HI R20, RZ, 0x1f, R61 ;  /* 0x0000001fff147819 */ /* 0x000fe2000001143d */
[----:B------:R-:W-:Y:S01]  /*f6b0*/  IMAD.WIDE.U32 R2, R21, UR10, R2 ;  /* 0x0000000a15027c25 */ /* 0x000fe2000f8e0002 */
[----:B------:R-:W-:-:S03]  /*f6c0*/  ULDC.64 UR10, c[0x0][0xad8] ;  /* 0x0002b600000a7ab9 */ /* 0x000fc60000000a00 */
[----:B------:R-:W-:Y:S02]  /*f6d0*/  IMAD.IADD R3, R3, 0x1, R63 ;  /* 0x0000000103037824 */ /* 0x000fe400078e023f */
[----:B------:R-:W-:Y:S02]  /*f6e0*/  IMAD R20, R20, UR10, RZ ;  /* 0x0000000a14147c24 */ /* 0x000fe4000f8e02ff */
[----:B------:R-:W-:Y:S01]  /*f6f0*/  VIADD R65, R236, UR36 ;  /* 0x00000024ec417c36 */ /* 0x000fe20008000000 */
[----:B------:R-:W-:Y:S01]  /*f700*/  UIADD3 UR8, UR8, 0x33420, URZ ;  /* 0x0003342008087890 */ /* 0x000fe2000fffe03f */
[C---:B------:R-:W-:Y:S02]  /*f710*/  IMAD R63, R61.reuse, UR11, R20 ;  /* 0x0000000b3d3f7c24 */ /* 0x040fe4000f8e0214 */
[----:B------:R-:W-:Y:S01]  /*f720*/  IMAD.WIDE.U32 R2, R61, UR10, R2 ;  /* 0x0000000a3d027c25 */ /* 0x000fe2000f8e0002 */
[----:B------:R-:W-:Y:S01]  /*f730*/  ISETP.GE.AND P2, PT, R65, R0, PT ;  /* 0x000000004100720c */ /* 0x000fe20003f46270 */
[----:B------:R-:W-:Y:S01]  /*f740*/  ULDC.64 UR10, c[0x0][0xa80] ;  /* 0x0002a000000a7ab9 */ /* 0x000fe20000000a00 */
[----:B------:R-:W-:Y:S01]  /*f750*/  UPRMT UR8, URZ, 0x654, UR8 ;  /* 0x000006543f087896 */ /* 0x000fe20008000008 */
[----:B------:R-:W-:Y:S01]  /*f760*/  IMAD.IADD R3, R3, 0x1, R63 ;  /* 0x0000000103037824 */ /* 0x000fe200078e023f */
[----:B------:R-:W-:Y:S01]  /*f770*/  LEA R62, P3, R2, UR10, 0x1 ;  /* 0x0000000a023e7c11 */ /* 0x000fe2000f8608ff */
[----:B------:R-:W-:-:S03]  /*f780*/  VIADD R61, R65, 0x40 ;  /* 0x00000040413d7836 */ /* 0x000fc60000000000 */
[----:B------:R-:W-:Y:S01]  /*f790*/  LEA.HI.X R63, R2, UR11, R3, 0x1, P3 ;  /* 0x0000000b023f7c11 */ /* 0x000fe200098f0c03 */
[----:B------:R-:W-:Y:S01]  /*f7a0*/  VIADD R21, R65, 0x20 ;  /* 0x0000002041157836 */ /* 0x000fe20000000000 */
[-C--:B------:R-:W-:Y:S01]  /*f7b0*/  ISETP.GE.AND P1, PT, R61, R0.reuse, PT ;  /* 0x000000003d00720c */ /* 0x080fe20003f26270 */
[C---:B------:R-:W-:Y:S01]  /*f7c0*/  VIADD R64, R67.reuse, 0x80 ;  /* 0x0000008043407836 */ /* 0x040fe20000000000 */
[----:B-1----:R-:W-:Y:S01]  /*f7d0*/  SYNCS.ARRIVE.TRANS64.RED.A1T0 RZ, [UR8], RZ ;  /* 0x000000ffffff79a7 */ /* 0x002fe20008100408 */
[----:B------:R-:W-:Y:S01]  /*f7e0*/  VIADD R69, R67, 0x40 ;  /* 0x0000004043457836 */ /* 0x000fe20000000000 */
        /* <DEDUP_REMOVED lines=15> */
[C---:B------:R-:W-:Y:S02]  /*f8e0*/  @!P2 LEA R60, P6, R64.reuse, R60, 0x1 ;  /* 0x0000003c403ca211 */ /* 0x040fe400078c08ff */
[-C--:B------:R-:W-:Y:S01]  /*f8f0*/  @!P3 LEA.HI.X R21, R69, R61.reuse, R70, 0x1, P5 ;  /* 0x0000003d4515b211 */ /* 0x080fe200028f0c46 */
[----:B-----5:R0:W-:Y:S01]  /*f900*/  @!P4 ST.E.128 desc[UR56][R2.64], R4 ;  /* 0x000000040200c985 */ /* 0x0201e2000c101d38 */
[----:B------:R-:W-:-:S03]  /*f910*/  @!P2 LEA.HI.X R61, R64, R61, R66, 0x1, P6 ;  /* 0x0000003d403da211 */ /* 0x000fc600030f0c42 */
[----:B------:R0:W-:Y:S04]  /*f920*/  @!P3 ST.E.128 desc[UR56][R20.64], R28 ;  /* 0x0000001c1400b985 */ /* 0x0001e8000c101d38 */
[----:B------:R0:W-:Y:S02]  /*f930*/  @!P2 ST.E.128 desc[UR56][R60.64], R44 ;  /* 0x0000002c3c00a985 */ /* 0x0001e4000c101d38 */
.L_x_5208:
[----:B------:R-:W-:Y:S05]  /*f940*/  BSYNC B1 ;  /* 0x0000000000017941 */ /* 0x000fea0003800000 */
.L_x_5207:
[----:B0----5:R0:W3:Y:S01]  /*f950*/  SHFL.IDX PT, R7, R63, 0x1, 0x181f ;  /* 0x00381f003f077f89 */ /* 0x0210e200000e0000 */
[----:B------:R-:W-:Y:S03]  /*f960*/  BSSY B1, `(.L_x_5209) ;  /* 0x0000010000017945 */ /* 0x000fe60003800000 */
[----:B------:R0:W4:Y:S01]  /*f970*/  SHFL.IDX PT, R6, R62, 0x1, 0x181f ;  /* 0x00381f003e067f89 */ /* 0x00012200000e0000 */
[----:B------:R-:W-:Y:S05]  /*f980*/  @P0 BRA `(.L_x_5210) ;  /* 0x0000000000340947 */ /* 0x000fea0003800000 */
[----:B------:R-:W-:Y:S02]  /*f990*/  ULDC UR4, c[0x0][0xac8] ;  /* 0x0002b20000047ab9 */ /* 0x000fe40000000800 */
[----:B------:R-:W-:Y:S02]  /*f9a0*/  ISETP.GE.AND P4, PT, R67, UR4, PT ;  /* 0x0000000443007c0c */ /* 0x000fe4000bf86270 */
[----:B------:R-:W-:Y:S02]  /*f9b0*/  ISETP.GE.AND P5, PT, R69, UR4, PT ;  /* 0x0000000445007c0c */ /* 0x000fe4000bfa6270 */
[----:B------:R-:W-:-:S09]  /*f9c0*/  ISETP.GE.AND P6, PT, R64, UR4, PT ;  /* 0x0000000440007c0c */ /* 0x000fd2000bfc6270 */
[-C--:B----4-:R-:W-:Y:S02]  /*f9d0*/  @!P4 LEA R2, P0, R67, R6.reuse, 0x1 ;  /* 0x000000064302c211 */ /* 0x090fe400078008ff */
[-C--:B------:R-:W-:Y:S02]  /*f9e0*/  @!P5 LEA R4, P2, R69, R6.reuse, 0x1 ;  /* 0x000000064504d211 */ /* 0x080fe400078408ff */
[C---:B------:R-:W-:Y:S02]  /*f9f0*/  @!P6 LEA R6, P3, R64.reuse, R6, 0x1 ;  /* 0x000000064006e211 */ /* 0x040fe400078608ff */
[-C--:B---3--:R-:W-:Y:S02]  /*fa00*/  @!P4 LEA.HI.X R3, R67, R7.reuse, R68, 0x1, P0 ;  /* 0x000000074303c211 */ /* 0x088fe400000f0c44 */
[-C--:B------:R-:W-:Y:S02]  /*fa10*/  @!P5 LEA.HI.X R5, R69, R7.reuse, R70, 0x1, P2 ;  /* 0x000000074505d211 */ /* 0x080fe400010f0c46 */
[----:B------:R-:W-:Y:S01]  /*fa20*/  @!P6 LEA.HI.X R7, R64, R7, R66, 0x1, P3 ;  /* 0x000000074007e211 */ /* 0x000fe200018f0c42 */
[----:B------:R3:W-:Y:S04]  /*fa30*/  @!P4 ST.E.128 desc[UR56][R2.64], R8 ;  /* 0x000000080200c985 */ /* 0x0007e8000c101d38 */
[----:B------:R3:W-:Y:S04]  /*fa40*/  @!P5 ST.E.128 desc[UR56][R4.64], R32 ;  /* 0x000000200400d985 */ /* 0x0007e8000c101d38 */
[----:B------:R3:W-:Y:S02]  /*fa50*/  @!P6 ST.E.128 desc[UR56][R6.64], R48 ;  /* 0x000000300600e985 */ /* 0x0007e4000c101d38 */
.L_x_5210:
[----:B------:R-:W-:Y:S05]  /*fa60*/  BSYNC B1 ;  /* 0x0000000000017941 */ /* 0x000fea0003800000 */
.L_x_5209:
        /* <DEDUP_REMOVED lines=11> */
[-C--:B0-----:R-:W-:Y:S02]  /*fb20*/  @!P3 LEA.HI.X R3, R67, R7.reuse, R68, 0x1, P0 ;  /* 0x000000074303b211 */ /* 0x081fe400000f0c44 */
[-C--:B------:R-:W-:Y:S02]  /*fb30*/  @!P4 LEA.HI.X R5, R69, R7.reuse, R70, 0x1, P1 ;  /* 0x000000074505c211 */ /* 0x080fe400008f0c46 */
[----:B------:R-:W-:Y:S01]  /*fb40*/  @!P5 LEA.HI.X R7, R64, R7, R66, 0x1, P2 ;  /* 0x000000074007d211 */ /* 0x000fe200010f0c42 */
[----:B------:R0:W-:Y:S04]  /*fb50*/  @!P3 ST.E.128 desc[UR56][R2.64], R12 ;  /* 0x0000000c0200b985 */ /* 0x0001e8000c101d38 */
[----:B------:R0:W-:Y:S04]  /*fb60*/  @!P4 ST.E.128 desc[UR56][R4.64], R36 ;  /* 0x000000240400c985 */ /* 0x0001e8000c101d38 */
[----:B------:R0:W-:Y:S02]  /*fb70*/  @!P5 ST.E.128 desc[UR56][R6.64], R52 ;  /* 0x000000340600d985 */ /* 0x0001e4000c101d38 */
.L_x_5212:
[----:B------:R-:W-:Y:S05]  /*fb80*/  BSYNC B1 ;  /* 0x0000000000017941 */ /* 0x000fea0003800000 */
.L_x_5211:
[----:B0-----:R-:W-:Y:S01]  /*fb90*/  VIADD R3, R65, 0x60 ;  /* 0x0000006041037836 */ /* 0x001fe20000000000 */
[----:B---3--:R-:W0:Y:S04]  /*fba0*/  SHFL.IDX PT, R63, R63, 0x3, 0x181f ;  /* 0x00781f003f3f7f89 */ /* 0x008e2800000e0000 */
[----:B------:R-:W-:Y:S01]  /*fbb0*/  ISETP.GE.AND P0, PT, R3, R0, PT ;  /* 0x000000000300720c */ /* 0x000fe20003f06270 */
[----:B------:R-:W3:-:S12]  /*fbc0*/  SHFL.IDX PT, R62, R62, 0x3, 0x181f ;  /* 0x00781f003e3e7f89 */ /* 0x000ed800000e0000 */
[----:B------:R-:W-:Y:S05]  /*fbd0*/  @P0 BRA `(.L_x_5213) ;  /* 0x0000002000240947 */ /* 0x000fea0003800000 */
[----:B------:R-:W-:Y:S02]  /*fbe0*/  ULDC UR4, c[0x0][0xac8] ;  /* 0x0002b20000047ab9 */ /* 0x000fe40000000800 */
[----:B------:R-:W-:Y:S02]  /*fbf0*/  ISETP.GE.AND P2, PT, R67, UR4, PT ;  /* 0x0000000443007c0c */ /* 0x000fe4000bf46270 */
[----:B------:R-:W-:-:S11]  /*fc00*/  ISETP.GE.AND P3, PT, R69, UR4, PT ;  /* 0x0000000445007c0c */ /* 0x000fd6000bf66270 */
[-C--:B---3--:R-:W-:Y:S02]  /*fc10*/  @!P2 LEA R2, P0, R67, R62.reuse, 0x1 ;  /* 0x0000003e4302a211 */ /* 0x088fe400078008ff */
[----:B------:R-:W-:Y:S02]  /*fc20*/  @!P3 LEA R4, P1, R69, R62, 0x1 ;  /* 0x0000003e4504b211 */ /* 0x000fe400078208ff */
        /* <DEDUP_REMOVED lines=10> */
.L_x_5206:
        /* <DEDUP_REMOVED lines=70> */
[----:B------:R-:W-:Y:S01]  /*10130*/  ISETP.GE.AND P3, PT, R235, UR4, PT ;  /* 0x00000004eb007c0c */ /* 0x000fe2000bf66270 */
[C---:B------:R-:W-:Y:S01]  /*10140*/  VIADD R35, R16.reuse, 0x28 ;  /* 0x0000002810237836 */ /* 0x040fe20000000000 */
[C---:B------:R-:W-:Y:S01]  /*10150*/  ISETP.GE.AND P0, PT, R16.reuse, UR4, PT ;  /* 0x0000000410007c0c */ /* 0x040fe2000bf06270 */
[----:B------:R-:W-:Y:S01]  /*10160*/  VIADD R37, R16, 0x30 ;  /* 0x0000003010257836 */ /* 0x000fe20000000000 */
[----:B------:R-:W-:Y:S01]  /*10170*/  ISETP.GE.AND P2, PT, R22, UR4, PT ;  /* 0x0000000416007c0c */ /* 0x000fe2000bf46270 */
[----:B------:R-:W-:Y:S01]  /*10180*/  VIADD R39, R16, 0x38 ;  /* 0x0000003810277836 */ /* 0x000fe20000000000 */
[----:B------:R-:W-:Y:S02]  /*10190*/  ISETP.GE.AND P5, PT, R33, UR4, PT ;  /* 0x0000000421007c0c */ /* 0x000fe4000bfa6270 */
[----:B------:R-:W-:-:S02]  /*101a0*/  ISETP.GE.AND P4, PT, R35, UR4, PT ;  /* 0x0000000423007c0c */ /* 0x000fc4000bf86270 */
[----:B------:R-:W-:Y:S02]  /*101b0*/  SHF.R.S32.HI R31, RZ, 0x1f, R22 ;  /* 0x0000001fff1f7819 */ /* 0x000fe40000011416 */
[----:B------:R-:W-:Y:S02]  /*101c0*/  SHF.R.S32.HI R34, RZ, 0x1f, R33 ;  /* 0x0000001fff227819 */ /* 0x000fe40000011421 */
[CC--:B-1----:R-:W-:Y:S01]  /*101d0*/  @!P3 LEA R28, P1, R235.reuse, R2.reuse, 0x2 ;  /* 0x00000002eb1cb211 */ /* 0x0c2fe200078210ff */
[----:B--2---:R-:W-:Y:S02]  /*101e0*/  @!P0 IMAD.WIDE R26, R16, 0x4, R2 ;  /* 0x00000004101a8825 */ /* 0x004fe400078e0202 */
[----:B------:R-:W-:Y:S02]  /*101f0*/  @!P2 LEA R30, P6, R22, R2, 0x2 ;  /* 0x00000002161ea211 */ /* 0x000fe400078c10ff */
[----:B------:R-:W-:Y:S01]  /*10200*/  @!P3 LEA.HI.X R29, R235, R3, R138, 0x2, P1 ;  /* 0x00000003eb1db211 */ /* 0x000fe200008f148a */
[----:B------:R1:W-:Y:S01]  /*10210*/  @!P0 ST.E.64 desc[UR56][R26.64], R8 ;  /* 0x000000081a008985 */ /* 0x0003e2000c101b38 */
[----:B------:R-:W-:-:S02]  /*10220*/  ISETP.GE.AND P1, PT, R234, UR4, PT ;  /* 0x00000004ea007c0c */ /* 0x000fc4000bf26270 */
[----:B------:R-:W-:Y:S01]  /*10230*/  @!P2 LEA.HI.X R31, R22, R3, R31, 0x2, P6 ;  /* 0x00000003161fa211 */ /* 0x000fe200030f141f */
[----:B------:R2:W-:Y:S01]  /*10240*/  @!P3 ST.E.64 desc[UR56][R28.64], R10 ;  /* 0x0000000a1c00b985 */ /* 0x0005e2000c101b38 */
[----:B------:R-:W-:Y:S02]  /*10250*/  ISETP.GE.AND P3, PT, R37, UR4, PT ;  /* 0x0000000425007c0c */ /* 0x000fe4000bf66270 */
[----:B------:R-:W-:-:S04]  /*10260*/  @!P5 LEA R32, P0, R33, R2, 0x2 ;  /* 0x000000022120d211 */ /* 0x000fc800078010ff */
[-C--:B------:R-:W-:Y:S02]  /*10270*/  @!P5 LEA.HI.X R33, R33, R3.reuse, R34, 0x2, P0 ;  /* 0x000000032121d211 */ /* 0x080fe400000f1422 */
[----:B------:R-:W-:Y:S02]  /*10280*/  ISETP.GE.AND P0, PT, R39, UR4, PT ;  /* 0x0000000427007c0c */ /* 0x000fe4000bf06270 */
[C---:B-1----:R-:W-:Y:S02]  /*10290*/  @!P1 LEA R8, P6, R234.reuse, R2, 0x2 ;  /* 0x00000002ea089211 */ /* 0x042fe400078c10ff */
[----:B------:R-:W-:Y:S02]  /*102a0*/  SHF.R.S32.HI R27, RZ, 0x1f, R37 ;  /* 0x0000001fff1b7819 */ /* 0x000fe40000011425 */
[----:B------:R-:W-:Y:S02]  /*102b0*/  @!P1 LEA.HI.X R9, R234, R3, R137, 0x2, P6 ;  /* 0x00000003ea099211 */ /* 0x000fe400030f1489 */
[----:B--2---:R-:W-:-:S02]  /*102c0*/  SHF.R.S32.HI R11, RZ, 0x1f, R35 ;  /* 0x0000001fff0b7819 */ /* 0x004fc40000011423 */
[-C--:B------:R-:W-:Y:S01]  /*102d0*/  @!P4 LEA R10, P6, R35, R2.reuse, 0x2 ;  /* 0x00000002230ac211 */ /* 0x080fe200078c10ff */
[----:B------:R1:W-:Y:S01]  /*102e0*/  @!P1 ST.E.64 desc[UR56][R8.64], R20 ;  /* 0x0000001408009985 */ /* 0x0003e2000c101b38 */
[----:B------:R-:W-:Y:S02]  /*102f0*/  ISETP.GE.AND P1, PT, R19, UR4, PT ;  /* 0x0000000413007c0c */ /* 0x000fe4000bf26270 */
[-C--:B------:R-:W-:Y:S01]  /*10300*/  @!P4 LEA.HI.X R11, R35, R3.reuse, R11, 0x2, P6 ;  /* 0x00000003230bc211 */ /* 0x080fe200030f140b */
[----:B------:R-:W-:Y:S01]  /*10310*/  @!P2 ST.E.64 desc[UR56][R30.64], R44 ;  /* 0x0000002c1e00a985 */ /* 0x000fe2000c101b38 */
[C---:B------:R-:W-:Y:S02]  /*10320*/  @!P3 LEA R26, P6, R37.reuse, R2, 0x2 ;  /* 0x00000002251ab211 */ /* 0x040fe400078c10ff */
[----:B------:R-:W-:Y:S01]  /*10330*/  SHF.R.S32.HI R29, RZ, 0x1f, R39 ;  /* 0x0000001fff1d7819 */ /* 0x000fe20000011427 */
[----:B------:R-:W-:Y:S01]  /*10340*/  @!P5 ST.E.64 desc[UR56][R32.64], R50 ;  /* 0x000000322000d985 */ /* 0x000fe2000c101b38 */
[----:B------:R-:W-:-:S02]  /*10350*/  @!P3 LEA.HI.X R27, R37, R3, R27, 0x2, P6 ;  /* 0x00000003251bb211 */ /* 0x000fc400030f141b */
[-C--:B------:R-:W-:Y:S01]  /*10360*/  @!P0 LEA R28, P6, R39, R2.reuse, 0x2 ;  /* 0x00000002271c8211 */ /* 0x080fe200078c10ff */
[----:B------:R2:W-:Y:S01]  /*10370*/  @!P4 ST.E.64 desc[UR56][R10.64], R60 ;  /* 0x0000003c0a00c985 */ /* 0x0005e2000c101b38 */
[----:B------:R-:W-:Y:S02]  /*10380*/  ISETP.GE.AND P4, PT, R233, UR4, PT ;  /* 0x00000004e9007c0c */ /* 0x000fe4000bf86270 */
[----:B------:R-:W-:Y:S01]  /*10390*/  @!P0 LEA.HI.X R29, R39, R3, R29, 0x2, P6 ;  /* 0x00000003271d8211 */ /* 0x000fe200030f141d */
[----:B------:R3:W-:Y:S01]  /*103a0*/  @!P3 ST.E.64 desc[UR56][R26.64], R66 ;  /* 0x000000421a00b985 */ /* 0x0007e2000c101b38 */
[----:B------:R-:W-:Y:S02]  /*103b0*/  SHF.R.S32.HI R35, RZ, 0x1f, R19 ;  /* 0x0000001fff237819 */ /* 0x000fe40000011413 */
[----:B------:R-:W-:Y:S01]  /*103c0*/  @!P1 LEA R34, P5, R19, R2, 0x2 ;  /* 0x0000000213229211 */ /* 0x000fe200078a10ff */
[----:B------:R4:W-:Y:S01]  /*103d0*/  @!P0 ST.E.64 desc[UR56][R28.64], R68 ;  /* 0x000000441c008985 */ /* 0x0009e2000c101b38 */
[----:B------:R-:W-:-:S02]  /*103e0*/  ISETP.GE.AND P2, PT, R232, UR4, PT ;  /* 0x00000004e8007c0c */ /* 0x000fc4000bf46270 */
[-C--:B------:R-:W-:Y:S02]  /*103f0*/  @!P1 LEA.HI.X R35, R19, R3.reuse, R35, 0x2, P5 ;  /* 0x0000000313239211 */ /* 0x080fe400028f1423 */
[----:B------:R-:W-:Y:S02]  /*10400*/  ISETP.GE.AND P3, PT, R231, UR4, PT ;  /* 0x00000004e7007c0c */ /* 0x000fe4000bf66270 */
[C---:B-1----:R-:W-:Y:S01]  /*10410*/  @!P4 LEA R8, P0, R233.reuse, R2, 0x2 ;  /* 0x00000002e908c211 */ /* 0x042fe200078010ff */
[----:B------:R-:W-:Y:S01]  /*10420*/  @!P1 ST.E.64 desc[UR56][R34.64], R74 ;  /* 0x0000004a22009985 */ /* 0x000fe2000c101b38 */
[----:B------:R-:W-:Y:S02]  /*10430*/  ISETP.GE.AND P1, PT, R230, UR4, PT ;  /* 0x00000004e6007c0c */ /* 0x000fe4000bf26270 */
[----:B------:R-:W-:Y:S02]  /*10440*/  @!P4 LEA.HI.X R9, R233, R3, R136, 0x2, P0 ;  /* 0x00000003e909c211 */ /* 0x000fe400000f1488 */
[----:B------:R-:W-:-:S02]  /*10450*/  ISETP.GE.AND P0, PT, R229, UR4, PT ;  /* 0x00000004e5007c0c */ /* 0x000fc4000bf06270 */
[-C--:B--2---:R-:W-:Y:S01]  /*10460*/  @!P2 LEA R10, P6, R232, R2.reuse, 0x2 ;  /* 0x00000002e80aa211 */ /* 0x084fe200078c10ff */
[----:B------:R1:W-:Y:S01]  /*10470*/  @!P4 ST.E.64 desc[UR56][R8.64], R76 ;  /* 0x0000004c0800c985 */ /* 0x0003e2000c101b38 */
[----:B------:R-:W-:Y:S02]  /*10480*/  ISETP.GE.AND P4, PT, R228, UR4, PT ;  /* 0x00000004e4007c0c */ /* 0x000fe4000bf86270 */
[CC--:B------:R-:W-:Y:S02]  /*10490*/  @!P3 LEA R20, P5, R231.reuse, R2.reuse, 0x2 ;  /* 0x00000002e714b211 */ /* 0x0c0fe400078a10ff */
[-C--:B------:R-:W-:Y:S02]  /*104a0*/  @!P2 LEA.HI.X R11, R232, R3.reuse, R135, 0x2, P6 ;  /* 0x00000003e80ba211 */ /* 0x080fe400030f1487 */
[----:B------:R-:W-:Y:S02]  /*104b0*/  @!P3 LEA.HI.X R21, R231, R3, R59, 0x2, P5 ;  /* 0x00000003e715b211 */ /* 0x000fe400028f143b */
[----:B---3--:R-:W-:Y:S01]  /*104c0*/  @!P1 LEA R26, P5, R230, R2, 0x2 ;  /* 0x00000002e61a9211 */ /* 0x008fe200078a10ff */
[----:B------:R2:W-:Y:S01]  /*104d0*/  @!P2 ST.E.64 desc[UR56][R10.64], R82 ;  /* 0x000000520a00a985 */ /* 0x0005e2000c101b38 */
[----:B------:R-:W-:-:S02]  /*104e0*/  ISETP.GE.AND P2, PT, R227, UR4, PT ;  /* 0x00000004e3007c0c */ /* 0x000fc4000bf46270 */
[CC--:B----4-:R-:W-:Y:S01]  /*104f0*/  @!P0 LEA R28, P6, R229.reuse, R2.reuse, 0x2 ;  /* 0x00000002e51c8211 */ /* 0x0d0fe200078c10ff */
[----:B------:R3:W-:Y:S01]  /*10500*/  @!P3 ST.E.64 desc[UR56][R20.64], R84 ;  /* 0x000000541400b985 */ /* 0x0007e2000c101b38 */
[-C--:B------:R-:W-:Y:S02]  /*10510*/  @!P1 LEA.HI.X R27, R230, R3.reuse, R58, 0x2, P5 ;  /* 0x00000003e61b9211 */ /* 0x080fe400028f143a */
[----:B------:R-:W-:Y:S02]  /*10520*/  ISETP.GE.AND P3, PT, R226, UR4, PT ;  /* 0x00000004e2007c0c */ /* 0x000fe4000bf66270 */
[C---:B------:R-:W-:Y:S01]  /*10530*/  @!P4 LEA R30, P5, R228.reuse, R2, 0x2 ;  /* 0x00000002e41ec211 */ /* 0x040fe200078a10ff */
[----:B------:R4:W-:Y:S01]  /*10540*/  @!P1 ST.E.64 desc[UR56][R26.64], R90 ;  /* 0x0000005a1a009985 */ /* 0x0009e2000c101b38 */
[-C--:B------:R-:W-:Y:S02]  /*10550*/  @!P0 LEA.HI.X R29, R229, R3.reuse, R57, 0x2, P6 ;  /* 0x00000003e51d8211 */ /* 0x080fe400030f1439 */
[----:B------:R-:W-:-:S02]  /*10560*/  @!P4 LEA.HI.X R31, R228, R3, R56, 0x2, P5 ;  /* 0x00000003e41fc211 */ /* 0x000fc400028f1438 */
[----:B------:R-:W-:Y:S01]  /*10570*/  ISETP.GE.AND P1, PT, R225, UR4, PT ;  /* 0x00000004e1007c0c */ /* 0x000fe2000bf26270 */
[----:B------:R5:W-:Y:S01]  /*10580*/  @!P0 ST.E.64 desc[UR56][R28.64], R92 ;  /* 0x0000005c1c008985 */ /* 0x000be2000c101b38 */
[----:B-1----:R-:W-:-:S03]  /*10590*/  @!P2 LEA R8, P0, R227, R2, 0x2 ;  /* 0x00000002e308a211 */ /* 0x002fc600078010ff */
[----:B------:R-:W-:Y:S01]  /*105a0*/  @!P4 ST.E.64 desc[UR56][R30.64], R98 ;  /* 0x000000621e00c985 */ /* 0x000fe2000c101b38 */
[----:B------:R-:W-:Y:S02]  /*105b0*/  ISETP.GE.AND P4, PT, R224, UR4, PT ;  /* 0x00000004e0007c0c */ /* 0x000fe4000bf86270 */
[CC--:B--2---:R-:W-:Y:S02]  /*105c0*/  @!P3 LEA R10, P5, R226.reuse, R2.reuse, 0x2 ;  /* 0x00000002e20ab211 */ /* 0x0c4fe400078a10ff */
[-C--:B------:R-:W-:Y:S02]  /*105d0*/  @!P2 LEA.HI.X R9, R227, R3.reuse, R55, 0x2, P0 ;  /* 0x00000003e309a211 */ /* 0x080fe400000f1437 */
[----:B------:R-:W-:Y:S02]  /*105e0*/  ISETP.GE.AND P0, PT, R223, UR4, PT ;  /* 0x00000004df007c0c */ /* 0x000fe4000bf06270 */
[----:B------:R-:W-:Y:S01]  /*105f0*/  @!P3 LEA.HI.X R11, R226, R3, R54, 0x2, P5 ;  /* 0x00000003e20bb211 */ /* 0x000fe200028f1436 */
[----:B------:R1:W-:Y:S01]  /*10600*/  @!P2 ST.E.64 desc[UR56][R8.64], R100 ;  /* 0x000000640800a985 */ /* 0x0003e2000c101b38 */
[----:B---3--:R-:W-:-:S02]  /*10610*/  @!P1 LEA R20, P6, R225, R2, 0x2 ;  /* 0x00000002e1149211 */ /* 0x008fc400078c10ff */
[----:B------:R-:W-:Y:S01]  /*10620*/  ISETP.GE.AND P2, PT, R222, UR4, PT ;  /* 0x00000004de007c0c */ /* 0x000fe2000bf46270 */
[----:B------:R2:W-:Y:S01]  /*10630*/  @!P3 ST.E.64 desc[UR56][R10.64], R106 ;  /* 0x0000006a0a00b985 */ /* 0x0005e2000c101b38 */
[-C--:B------:R-:W-:Y:S02]  /*10640*/  @!P1 LEA.HI.X R21, R225, R3.reuse, R53, 0x2, P6 ;  /* 0x00000003e1159211 */ /* 0x080fe400030f1435 */
[C---:B----4-:R-:W-:Y:S02]  /*10650*/  @!P4 LEA R26, P3, R224.reuse, R2, 0x2 ;  /* 0x00000002e01ac211 */ /* 0x050fe400078610ff */
        /* <DEDUP_REMOVED lines=11> */
[-C--:B--2---:R-:W-:Y:S02]  /*10710*/  @!P5 LEA R10, P0, R221, R2.reuse, 0x2 ;  /* 0x00000002dd0ad211 */ /* 0x084fe400078010ff */
[CC--:B---3--:R-:W-:Y:S01]  /*10720*/  @!P3 LEA R20, P4, R220.reuse, R2.reuse, 0x2 ;  /* 0x00000002dc14b211 */ /* 0x0c8fe200078810ff */
        /* <DEDUP_REMOVED lines=8> */
.L_x_5215:
[----:B------:R-:W-:Y:S05]  /*107b0*/  BSYNC B1 ;  /* 0x0000000000017941 */ /* 0x000fea0003800000 */
.L_x_5214:
        /* <DEDUP_REMOVED lines=16> */
[CC--:B0-----:R-:W-:Y:S01]  /*108c0*/  @!P4 LEA R10, P0, R235.reuse, R8.reuse, 0x2 ;  /* 0x00000008eb0ac211 */ /* 0x0c1fe200078010ff */
[----:B-12-4-:R-:W-:Y:S02]  /*108d0*/  @!P1 IMAD.WIDE R2, R16, 0x4, R8 ;  /* 0x0000000410029825 */ /* 0x016fe400078e0208 */
[C---:B------:R-:W-:Y:S02]  /*108e0*/  @!P2 LEA R20, P6, R22.reuse, R8, 0x2 ;  /* 0x000000081614a211 */ /* 0x040fe400078c10ff */
[-C--:B------:R-:W-:Y:S01]  /*108f0*/  @!P4 LEA.HI.X R11, R235, R9.reuse, R138, 0x2, P0 ;  /* 0x00000009eb0bc211 */ /* 0x080fe200000f148a */
[----:B------:R0:W-:Y:S01]  /*10900*/  @!P1 ST.E.64 desc[UR56][R2.64], R12 ;  /* 0x0000000c02009985 */ /* 0x0001e2000c101b38 */
[----:B------:R-:W-:-:S02]  /*10910*/  @!P2 LEA.HI.X R21, R22, R9, R21, 0x2, P6 ;  /* 0x000000091615a211 */ /* 0x000fc400030f1415 */
[----:B------:R-:W-:Y:S01]  /*10920*/  ISETP.GE.AND P0, PT, R27, UR4, PT ;  /* 0x000000041b007c0c */ /* 0x000fe2000bf06270 */
[----:B------:R1:W-:Y:S01]  /*10930*/  @!P4 ST.E.64 desc[UR56][R10.64], R14 ;  /* 0x0000000e0a00c985 */ /* 0x0003e2000c101b38 */
[----:B------:R-:W-:Y:S02]  /*10940*/  ISETP.GE.AND P4, PT, R29, UR4, PT ;  /* 0x000000041d007c0c */ /* 0x000fe4000bf86270 */
[----:B------:R-:W-:-:S04]  /*10950*/  @!P3 LEA R24, P1, R25, R8, 0x2 ;  /* 0x000000081918b211 */ /* 0x000fc800078210ff */
[-C--:B------:R-:W-:Y:S02]  /*10960*/  @!P3 LEA.HI.X R25, R25, R9.reuse, R0, 0x2, P1 ;  /* 0x000000091919b211 */ /* 0x080fe400008f1400 */
[----:B------:R-:W-:Y:S02]  /*10970*/  ISETP.GE.AND P1, PT, R31, UR4, PT ;  /* 0x000000041f007c0c */ /* 0x000fe4000bf26270 */
[CC--:B0-----:R-:W-:Y:S02]  /*10980*/  @!P5 LEA R2, P6, R234.reuse, R8.reuse, 0x2 ;  /* 0x00000008ea02d211 */ /* 0x0c1fe400078c10ff */
[----:B------:R-:W-:Y:S02]  /*10990*/  SHF.R.S32.HI R0, RZ, 0x1f, R29 ;  /* 0x0000001fff007819 */ /* 0x000fe4000001141d */
[----:B------:R-:W-:Y:S02]  /*109a0*/  @!P5 LEA.HI.X R3, R234, R9, R137, 0x2, P6 ;  /* 0x00000009ea03d211 */ /* 0x000fe400030f1489 */
[----:B-1----:R-:W-:-:S03]  /*109b0*/  @!P4 LEA R10, P6, R29, R8, 0x2 ;  /* 0x000000081d0ac211 */ /* 0x002fc600078c10ff */
[----:B------:R0:W-:Y:S01]  /*109c0*/  @!P5 ST.E.64 desc[UR56][R2.64], R46 ;  /* 0x0000002e0200d985 */ /* 0x0001e2000c101b38 */
[-C--:B------:R-:W-:Y:S02]  /*109d0*/  @!P4 LEA.HI.X R11, R29, R9.reuse, R0, 0x2, P6 ;  /* 0x000000091d0bc211 */ /* 0x080fe400030f1400 */
[----:B------:R-:W-:Y:S01]  /*109e0*/  SHF.R.S32.HI R0, RZ, 0x1f, R27 ;  /* 0x0000001fff007819 */ /* 0x000fe2000001141b */
[----:B------:R1:W-:Y:S01]  /*109f0*/  @!P2 ST.E.64 desc[UR56][R20.64], R48 ;  /* 0x000000301400a985 */ /* 0x0003e2000c101b38 */
[----:B------:R-:W-:Y:S02]  /*10a00*/  ISETP.GE.AND P2, PT, R19, UR4, PT ;  /* 0x0000000413007c0c */ /* 0x000fe4000bf46270 */
[----:B------:R-:W-:Y:S01]  /*10a10*/  @!P0 LEA R12, P6, R27, R8, 0x2 ;  /* 0x000000081b0c8211 */ /* 0x000fe200078c10ff */
[----:B------:R-:W-:Y:S01]  /*10a20*/  @!P3 ST.E.64 desc[UR56][R24.64], R62 ;  /* 0x0000003e1800b985 */ /* 0x000fe2000c101b38 */
[----:B------:R-:W-:Y:S02]  /*10a30*/  ISETP.GE.AND P3, PT, R233, UR4, PT ;  /* 0x00000004e9007c0c */ /* 0x000fe4000bf66270 */
[----:B------:R-:W-:Y:S01]  /*10a40*/  @!P0 LEA.HI.X R13, R27, R9, R0, 0x2, P6 ;  /* 0x000000091b0d8211 */ /* 0x000fe200030f1400 */
[----:B------:R2:W-:Y:S01]  /*10a50*/  @!P4 ST.E.64 desc[UR56][R10.64], R64 ;  /* 0x000000400a00c985 */ /* 0x0005e2000c101b38 */
[----:B------:R-:W-:-:S02]  /*10a60*/  SHF.R.S32.HI R0, RZ, 0x1f, R31 ;  /* 0x0000001fff007819 */ /* 0x000fc4000001141f */
[CC--:B------:R-:W-:Y:S01]  /*10a70*/  @!P1 LEA R14, P6, R31.reuse, R8.reuse, 0x2 ;  /* 0x000000081f0e9211 */ /* 0x0c0fe200078c10ff */
[----:B------:R3:W-:Y:S01]  /*10a80*/  @!P0 ST.E.64 desc[UR56][R12.64], R70 ;  /* 0x000000460c008985 */ /* 0x0007e2000c101b38 */
[----:B------:R-:W-:Y:S02]  /*10a90*/  ISETP.GE.AND P4, PT, R232, UR4, PT ;  /* 0x00000004e8007c0c */ /* 0x000fe4000bf86270 */
[----:B------:R-:W-:Y:S02]  /*10aa0*/  @!P1 LEA.HI.X R15, R31, R9, R0, 0x2, P6 ;  /* 0x000000091f0f9211 */ /* 0x000fe400030f1400 */
[----:B------:R-:W-:Y:S02]  /*10ab0*/  SHF.R.S32.HI R0, RZ, 0x1f, R19 ;  /* 0x0000001fff007819 */ /* 0x000fe40000011413 */
[----:B------:R-:W-:Y:S01]  /*10ac0*/  @!P2 LEA R26, P5, R19, R8, 0x2 ;  /* 0x00000008131aa211 */ /* 0x000fe200078a10ff */
[----:B------:R4:W-:Y:S01]  /*10ad0*/  @!P1 ST.E.64 desc[UR56][R14.64], R72 ;  /* 0x000000480e009985 */ /* 0x0009e2000c101b38 */
[----:B------:R-:W-:-:S02]  /*10ae0*/  ISETP.GE.AND P0, PT, R231, UR4, PT ;  /* 0x00000004e7007c0c */ /* 0x000fc4000bf06270 */
[-C--:B------:R-:W-:Y:S02]  /*10af0*/  @!P2 LEA.HI.X R27, R19, R9.reuse, R0, 0x2, P5 ;  /* 0x00000009131ba211 */ /* 0x080fe400028f1400 */
[----:B------:R-:W-:Y:S02]  /*10b00*/  ISETP.GE.AND P1, PT, R230, UR4, PT ;  /* 0x00000004e6007c0c */ /* 0x000fe4000bf26270 */
[-C--:B0-----:R-:W-:Y:S01]  /*10b10*/  @!P3 LEA R2, P6, R233, R8.reuse, 0x2 ;  /* 0x00000008e902b211 */ /* 0x081fe200078c10ff */
[----:B------:R-:W-:Y:S01]  /*10b20*/  @!P2 ST.E.64 desc[UR56][R26.64], R78 ;  /* 0x0000004e1a00a985 */ /* 0x000fe2000c101b38 */
[----:B------:R-:W-:Y:S02]  /*10b30*/  ISETP.GE.AND P2, PT, R229, UR4, PT ;  /* 0x00000004e5007c0c */ /* 0x000fe4000bf46270 */
[----:B-1----:R-:W-:Y:S02]  /*10b40*/  @!P4 LEA R20, P5, R232, R8, 0x2 ;  /* 0x00000008e814c211 */ /* 0x002fe400078a10ff */
[----:B------:R-:W-:-:S02]  /*10b50*/  @!P3 LEA.HI.X R3, R233, R9, R136, 0x2, P6 ;  /* 0x00000009e903b211 */ /* 0x000fc400030f1488 */
[-C--:B------:R-:W-:Y:S02]  /*10b60*/  @!P4 LEA.HI.X R21, R232, R9.reuse, R135, 0x2, P5 ;  /* 0x00000009e815c211 */ /* 0x080fe400028f1487 */
[CC--:B--2---:R-:W-:Y:S01]  /*10b70*/  @!P0 LEA R10, P5, R231.reuse, R8.reuse, 0x2 ;  /* 0x00000008e70a8211 */ /* 0x0c4fe200078a10ff */
[----:B------:R0:W-:Y:S01]  /*10b80*/  @!P3 ST.E.64 desc[UR56][R2.64], R80 ;  /* 0x000000500200b985 */ /* 0x0001e2000c101b38 */
[----:B------:R-:W-:Y:S02]  /*10b90*/  ISETP.GE.AND P3, PT, R228, UR4, PT ;  /* 0x00000004e4007c0c */ /* 0x000fe4000bf66270 */
[----:B---3--:R-:W-:Y:S01]  /*10ba0*/  @!P1 LEA R12, P6, R230, R8, 0x2 ;  /* 0x00000008e60c9211 */ /* 0x008fe200078c10ff */
[----:B------:R1:W-:Y:S01]  /*10bb0*/  @!P4 ST.E.64 desc[UR56][R20.64], R86 ;  /* 0x000000561400c985 */ /* 0x0003e2000c101b38 */
[----:B------:R-:W-:Y:S02]  /*10bc0*/  @!P0 LEA.HI.X R11, R231, R9, R59, 0x2, P5 ;  /* 0x00000009e70b8211 */ /* 0x000fe400028f143b */
[----:B------:R-:W-:-:S02]  /*10bd0*/  ISETP.GE.AND P4, PT, R227, UR4, PT ;  /* 0x00000004e3007c0c */ /* 0x000fc4000bf86270 */
[CC--:B----4-:R-:W-:Y:S01]  /*10be0*/  @!P2 LEA R14, P5, R229.reuse, R8.reuse, 0x2 ;  /* 0x00000008e50ea211 */ /* 0x0d0fe200078a10ff */
        /* <DEDUP_REMOVED lines=29> */
[-C--:B------:R-:W-:Y:S02]  /*10dc0*/  @!P5 LEA R14, P1, R222, R8.reuse, 0x2 ;  /* 0x00000008de0ed211 */ /* 0x080fe400078210ff */
[CC--:B-1----:R-:W-:Y:S01]  /*10dd0*/  @!P4 LEA R20, P2, R221.reuse, R8.reuse, 0x2 ;  /* 0x00000008dd14c211 */ /* 0x0c2fe200078410ff */
[----:B------:R4:W-:Y:S01]  /*10de0*/  @!P3 ST.E.64 desc[UR56][R2.64], R120 ;  /* 0x000000780200b985 */ /* 0x0009e2000c101b38 */
[----:B--2---:R-:W-:Y:S02]  /*10df0*/  @!P0 LEA R24, P6, R220, R8, 0x2 ;  /* 0x00000008dc188211 */ /* 0x004fe400078c10ff */
[-C--:B------:R-:W-:Y:S02]  /*10e00*/  @!P5 LEA.HI.X R15, R222, R9.reuse, R42, 0x2, P1 ;  /* 0x00000009de0fd211 */ /* 0x080fe400008f142a */
[-C--:B------:R-:W-:Y:S02]  /*10e10*/  @!P4 LEA.HI.X R21, R221, R9.reuse, R41, 0x2, P2 ;  /* 0x00000009dd15c211 */ /* 0x080fe400010f1429 */
[----:B------:R-:W-:Y:S01]  /*10e20*/  @!P0 LEA.HI.X R25, R220, R9, R40, 0x2, P6 ;  /* 0x00000009dc198211 */ /* 0x000fe200030f1428 */
[----:B------:R4:W-:Y:S04]  /*10e30*/  @!P5 ST.E.64 desc[UR56][R14.64], R126 ;  /* 0x0000007e0e00d985 */ /* 0x0009e8000c101b38 */
[----:B------:R4:W-:Y:S04]  /*10e40*/  @!P4 ST.E.64 desc[UR56][R20.64], R128 ;  /* 0x000000801400c985 */ /* 0x0009e8000c101b38 */
[----:B------:R4:W-:Y:S01]  /*10e50*/  @!P0 ST.E.64 desc[UR56][R24.64], R4 ;  /* 0x0000000418008985 */ /* 0x0009e2000c101b38 */
[----:B------:R-:W-:-:S13]  /*10e60*/  ISETP.GE.AND P0, PT, R23, UR4, PT ;  /* 0x0000000417007c0c */ /* 0x000fda000bf06270 */
[----:B----4-:R-:W-:Y:S05]  /*10e70*/  @P0 BRA `(.L_x_5213) ;  /* 0x0000000c007c0947 */ /* 0x010fea0003800000 */
[----:B------:R-:W-:-:S04]  /*10e80*/  LEA R2, P0, R23, R8, 0x2 ;  /* 0x0000000817027211 */ /* 0x000fc800078010ff */
[----:B------:R-:W-:-:S05]  /*10e90*/  LEA.HI.X R3, R23, R9, R38, 0x2, P0 ;  /* 0x0000000917037211 */ /* 0x000fca00000f1426 */
[----:B------:R0:W-:Y:S01]  /*10ea0*/  ST.E.64 desc[UR56][R2.64], R6 ;  /* 0x0000000602007985 */ /* 0x0001e2000c101b38 */
[----:B------:R-:W-:Y:S05]  /*10eb0*/  BRA `(.L_x_5213) ;  /* 0x0000000c006c7947 */ /* 0x000fea0003800000 */
.L_x_5204:
        /* <DEDUP_REMOVED lines=31> */
.L_x_5216:
[----:B------:R-:W-:Y:S01]  /*110b0*/  USEL UR44, UR44, URZ, !UP0 ;  /* 0x0000003f2c2c7287 */ /* 0x000fe2000c000000 */
[----:B------:R-:W-:Y:S01]  /*110c0*/  BSSY B1, `(.L_x_5217) ;  /* 0x0000038000017945 */ /* 0x000fe20003800000 */
[----:B------:R-:W-:-:S03]  /*110d0*/  USEL UR43, UR43, URZ, !UP0 ;  /* 0x0000003f2b2b7287 */ /* 0x000fc6000c000000 */
[----:B------:R-:W-:Y:S09]  /*110e0*/  @P0 BRA `(.L_x_5218) ;  /* 0x0000000000d40947 */ /* 0x000ff20003800000 */
[----:B------:R-:W0:Y:S01]  /*110f0*/  S2R R3, SR_TID.X ;  /* 0x0000000000037919 */ /* 0x000e220000002100 */
[----:B------:R-:W1:Y:S01]  /*11100*/  LDC R9, c[0x0][0xbe8] ;  /* 0x0002fa00ff097b82 */ /* 0x000e620000000800 */
[----:B------:R-:W-:Y:S02]  /*11110*/  IMAD.U32 R4, RZ, RZ, UR36 ;  /* 0x00000024ff047e24 */ /* 0x000fe4000f8e00ff */
[----:B-1---5:R-:W-:-:S03]  /*11120*/  IMAD R2, R0, R9, RZ ;  /* 0x0000000900027224 */ /* 0x022fc600078e02ff */
        /* <DEDUP_REMOVED lines=49> */
.L_x_5218:
[----:B------:R-:W-:Y:S05]  /*11440*/  BSYNC B1 ;  /* 0x0000000000017941 */ /* 0x000fea0003800000 */
.L_x_5217:
[----:B------:R-:W-:-:S06]  /*11450*/  UISETP.GT.AND UP0, UPT, UR47, 0x1, UPT ;  /* 0x000000012f00788c */ /* 0x000fcc000bf04270 */
[----:B------:R-:W-:-:S13]  /*11460*/  PLOP3.LUT P0, PT, PT, PT, UP0, 0x80, 0x0 ;  /* 0x000000000000781c */ /* 0x000fda0003f0f008 */
[----:B------:R-:W-:Y:S05]  /*11470*/  @P0 BRA `(.L_x_5213) ;  /* 0x0000000400fc0947 */ /* 0x000fea0003800000 */
[----:B------:R-:W1:Y:S01]  /*11480*/  LDC R11, c[0x0][0xbe8] ;  /* 0x0002fa00ff0b7b82 */ /* 0x000e620000000800 */
[----:B------:R-:W-:Y:S01]  /*11490*/  ULDC.64 UR12, c[0x0][0xaa0] ;  /* 0x0002a800000c7ab9 */ /* 0x000fe20000000a00 */
[----:B------:R-:W-:Y:S01]  /*114a0*/  IMAD R2, R18, 0x20, R236 ;  /* 0x0000002012027824 */ /* 0x000fe200078e02ec */
[----:B------:R-:W-:Y:S01]  /*114b0*/  UIMAD UR10, UR16, UR12, URZ ;  /* 0x0000000c100a72a4 */ /* 0x000fe2000f8e023f */
[----:B------:R-:W-:Y:S01]  /*114c0*/  VIADD R8, R236, UR36 ;  /* 0x00000024ec087c36 */ /* 0x000fe20008000000 */
[----:B------:R-:W-:Y:S01]  /*114d0*/  UIMAD.WIDE.U32 UR8, UR4, UR12, URZ ;  /* 0x0000000c040872a5 */ /* 0x000fe2000f8e003f */
[----:B------:R-:W-:Y:S01]  /*114e0*/  VIADD R6, R2, UR36 ;  /* 0x0000002402067c36 */ /* 0x000fe20008000000 */
[----:B------:R-:W-:Y:S01]  /*114f0*/  UIMAD UR10, UR4, UR13, UR10 ;  /* 0x0000000d040a72a4 */ /* 0x000fe2000f8e020a */
[----:B------:R-:W-:Y:S02]  /*11500*/  BSSY B1, `(.L_x_5219) ;  /* 0x0000040000017945 */ /* 0x000fe40003800000 */
[----:B0-----:R-:W-:Y:S01]  /*11510*/  IMAD.MOV.U32 R5, RZ, RZ, R6 ;  /* 0x000000ffff057224 */ /* 0x001fe200078e0006 */
[----:B------:R-:W-:-:S03]  /*11520*/  UIADD3 UR9, UR9, UR10, URZ ;  /* 0x0000000a09097290 */ /* 0x000fc6000fffe03f */
        /* <DEDUP_REMOVED lines=61> */
.L_x_5220:
[----:B------:R-:W-:Y:S05]  /*11900*/  BSYNC B1 ;  /* 0x0000000000017941 */ /* 0x000fea0003800000 */
.L_x_5219:
        /* <DEDUP_REMOVED lines=17> */
.L_x_5222:
[----:B------:R-:W-:Y:S05]  /*11a20*/  BSYNC B1 ;  /* 0x0000000000017941 */ /* 0x000fea0003800000 */
.L_x_5221:
        /* <DEDUP_REMOVED lines=17> */
.L_x_5224:
[----:B------:R-:W-:Y:S05]  /*11b40*/  BSYNC B1 ;  /* 0x0000000000017941 */ /* 0x000fea0003800000 */
.L_x_5223:
        /* <DEDUP_REMOVED lines=18> */
.L_x_5213:
[----:B------:R-:W-:Y:S05]  /*11c70*/  BSYNC B0 ;  /* 0x0000000000007941 */ /* 0x000fea0003800000 */
.L_x_5203:
[----:B------:R-:W-:Y:S02]  /*11c80*/  ULDC UR4, c[0x0][0xc3c] ;  /* 0x00030f0000047ab9 */ /* 0x000fe40000000800 */
[----:B------:R-:W-:-:S06]  /*11c90*/  UISETP.GE.AND UP0, UPT, UR7, UR4, UPT ;  /* 0x000000040700728c */ /* 0x000fcc000bf06270 */
[----:B------:R-:W-:-:S13]  /*11ca0*/  PLOP3.LUT P0, PT, PT, PT, UP0, 0x80, 0x0 ;  /* 0x000000000000781c */ /* 0x000fda0003f0f008 */
[----:B------:R-:W-:Y:S05]  /*11cb0*/  @!P0 BRA `(.L_x_5225) ;  /* 0xfffffef000e08947 */ /* 0x000fea000383ffff */
[----:B------:R-:W-:Y:S05]  /*11cc0*/  EXIT ;  /* 0x000000000000794d */ /* 0x000fea0003800000 */
.L_x_5163:
        /* <DEDUP_REMOVED lines=20> */
.L_x_5226:
        /* <DEDUP_REMOVED lines=44> */
.L_x_5230:
        /* <DEDUP_REMOVED lines=39> */
.L_x_5228:
        /* <DEDUP_REMOVED lines=15> */
.L_x_5231:
        /* <DEDUP_REMOVED lines=62> */
.L_x_5232:
        /* <DEDUP_REMOVED lines=63> */
.L_x_5233:
[----:B01----:R-:W-:-:S05]  /*12c00*/  LOP3.LUT R3, RZ, R2, RZ, 0x33, !PT ;  /* 0x00000002ff037212 */ /* 0x003fca00078e33ff */
[----:B------:R-:W-:-:S05]  /*12c10*/  IMAD.IADD R2, R6, 0x1, R3 ;  /* 0x0000000106027824 */ /* 0x000fca00078e0203 */
[----:B------:R1:W-:Y:S01]  /*12c20*/  STL [R1+0x14], R2 ;  /* 0x0000140201007387 */ /* 0x0003e20000100800 */
[----:B------:R-:W-:Y:S05]  /*12c30*/  BRA `(.L_x_5234) ;  /* 0x00000000000c7947 */ /* 0x000fea0003800000 */
.L_x_5229:
[----:B------:R0:W-:Y:S04]  /*12c40*/  STL [R1+0x10], R7 ;  /* 0x0000100701007387 */ /* 0x0001e80000100800 */
[----:B------:R0:W-:Y:S04]  /*12c50*/  STL [R1+0x14], RZ ;  /* 0x000014ff01007387 */ /* 0x0001e80000100800 */
[----:B------:R0:W-:Y:S02]  /*12c60*/  STL [R1+0x18], RZ ;  /* 0x000018ff01007387 */ /* 0x0001e40000100800 */
.L_x_5234:
        /* <DEDUP_REMOVED lines=11> */
.L_x_5227:
        /* <DEDUP_REMOVED lines=8> */
[----:B------:R-:W0:Y:S01]  /*12da0*/  S2R R10, SR_TID.X ;  /* 0x00000000000a7919 */ /* 0x000e220000002100 */
        /* <DEDUP_REMOVED lines=8> */
[----:B0-----:R-:W-:Y:S01]  /*12e30*/  SHF.R.U32.HI R0, RZ, 0x1, R10 ;  /* 0x00000001ff007819 */ /* 0x001fe2000001160a */
[C---:B-1----:R-:W-:Y:S01]  /*12e40*/  IMAD.SHL.U32 R4, R10.reuse, 0x40, RZ ;  /* 0x000000400a047824 */ /* 0x042fe200078e00ff */
        /* <DEDUP_REMOVED lines=34> */
.L_x_5309:
[----:B------:R-:W-:Y:S01]  /*13070*/  ULDC.64 UR4, c[0x0][0xc88] ;  /* 0x0003220000047ab9 */ /* 0x000fe20000000a00 */
[----:B------:R-:W-:Y:S01]  /*13080*/  IMAD.MOV.U32 R0, RZ, RZ, RZ ;  /* 0x000000ffff007224 */ /* 0x000fe200078e00ff */
[----:B------:R-:W-:Y:S01]  /*13090*/  UIMAD.WIDE UR4, UR42, 0x4, UR4 ;  /* 0x000000042a0478a5 */ /* 0x000fe2000f8e0204 */
[----:B------:R-:W2:Y:S01]  /*130a0*/  LDL.LU R13, [R1+0x18] ;  /* 0x00001800010d7983 */ /* 0x000ea20000300800 */
[----:B------:R-:W-:Y:S01]  /*130b0*/  ULDC.64 UR6, c[0x0][0xa08] ;  /* 0x0002820000067ab9 */ /* 0x000fe20000000a00 */
[----:B------:R-:W-:Y:S01]  /*130c0*/  ULDC.64 UR8, c[0x0][0xa18] ;  /* 0x0002860000087ab9 */ /* 0x000fe20000000a00 */
[----:B0-----:R-:W0:Y:S02]  /*130d0*/  LDC R10, c[0x0][0x288] ;  /* 0x0000a200ff0a7b82 */ /* 0x001e240000000800 */
[----:B------:R-:W-:Y:S02]  /*130e0*/  IMAD.U32 R2, RZ, RZ, UR4 ;  /* 0x00000004ff027e24 */ /* 0x000fe4000f8e00ff */
[----:B------:R-:W-:Y:S01]  /*130f0*/  IMAD.U32 R3, RZ, RZ, UR5 ;  /* 0x00000005ff037e24 */ /* 0x000fe2000f8e00ff */
[----:B------:R-:W-:Y:S01]  /*13100*/  ULDC.64 UR4, c[0x0][0xa28] ;  /* 0x00028a0000047ab9 */ /* 0x000fe20000000a00 */
[----:B------:R-:W-:-:S02]  /*13110*/  IMAD.MOV.U32 R8, RZ, RZ, RZ ;  /* 0x000000ffff087224 */ /* 0x000fc400078e00ff */
[----:B-1----:R-:W1:Y:S01]  /*13120*/  LDC R11, c[0x0][0x2f0] ;  /* 0x0000bc00ff0b7b82 */ /* 0x002e620000000800 */
[----:B------:R-:W3:Y:S01]  /*13130*/  LDG.E R2, desc[UR56][R2.64] ;  /* 0x0000003802027981 */ /* 0x000ee2000c1e1900 */
[----:B------:R-:W-:-:S04]  /*13140*/  UISETP.NE.U32.AND UP0, UPT, UR4, URZ, UPT ;  /* 0x0000003f0400728c */ /* 0x000fc8000bf05070 */
[----:B------:R-:W-:-:S06]  /*13150*/  UISETP.NE.AND.EX UP0, UPT, UR5, URZ, UPT, UP0 ;  /* 0x0000003f0500728c */ /* 0x000fcc000bf05300 */
[----:B------:R-:W-:Y:S02]  /*13160*/  PLOP3.LUT P0, PT, PT, PT, UP0, 0x80, 0x0 ;  /* 0x000000000000781c */ /* 0x000fe40003f0f008 */
[----:B---3--:R-:W-:-:S13]  /*13170*/  R2UR UR46, R2 ;  /* 0x00000000022e72ca */ /* 0x008fda00000e0000 */
[----:B------:R-:W-:Y:S02]  /*13180*/  USHF.R.S32.HI UR45, URZ, 0x1f, UR46 ;  /* 0x0000001f3f2d7899 */ /* 0x000fe4000801142e */
[----:B------:R-:W-:-:S04]  /*13190*/  @UP0 ULEA UR4, UP1, UR46, UR4, 0x2 ;  /* 0x000000042e040291 */ /* 0x000fc8000f82103f */
[----:B------:R-:W-:Y:S02]  /*131a0*/  @UP0 ULEA.HI.X UR5, UR46, UR5, UR45, 0x2, UP1 ;  /* 0x000000052e050291 */ /* 0x000fe400088f142d */
[----:B------:R-:W-:Y:S01]  /*131b0*/  IMAD.U32 R2, RZ, RZ, UR4 ;  /* 0x00000004ff027e24 */ /* 0x000fe2000f8e00ff */
[----:B------:R-:W-:-:S03]  /*131c0*/  USHF.L.U32 UR43, UR46, 0x2, URZ ;  /* 0x000000022e2b7899 */ /* 0x000fc6000800063f */
[----:B------:R-:W-:Y:S01]  /*131d0*/  IMAD.U32 R3, RZ, RZ, UR5 ;  /* 0x00000005ff037e24 */ /* 0x000fe2000f8e00ff */
[----:B------:R-:W-:Y:S01]  /*131e0*/  ULDC.64 UR4, c[0x0][0xa00] ;  /* 0x0002800000047ab9 */ /* 0x000fe20000000a00 */
[----:B------:R-:W-:-:S03]  /*131f0*/  USHF.L.U64.HI UR44, UR46, 0x2, UR45 ;  /* 0x000000022e2c7899 */ /* 0x000fc6000801022d */
[----:B------:R3:W5:Y:S01]  /*13200*/  @P0 LDG.E R0, desc[UR56][R2.64] ;  /* 0x0000003802000981 */ /* 0x000762000c1e1900 */
[----:B------:R-:W-:Y:S01]  /*13210*/  ISETP.NE.U32.AND P0, PT, RZ, UR4, PT ;  /* 0x00000004ff007c0c */ /* 0x000fe2000bf05070 */
[----:B------:R-:W-:-:S03]  /*13220*/  UIADD3 UR4, UP0, UR43, UR4, URZ ;  /* 0x000000042b047290 */ /* 0x000fc6000ff1e03f */
[----:B------:R-:W-:Y:S01]  /*13230*/  ISETP.NE.AND.EX P2, PT, RZ, UR5, PT, P0 ;  /* 0x00000005ff007c0c */ /* 0x000fe2000bf45300 */
[----:B------:R-:W-:Y:S01]  /*13240*/  UIADD3.X UR5, UR44, UR5, URZ, UP0, !UPT ;  /* 0x000000052c057290 */ /* 0x000fe200087fe43f */
[----:B------:R-:W-:Y:S01]  /*13250*/  ISETP.NE.U32.AND P0, PT, RZ, UR6, PT ;  /* 0x00000006ff007c0c */ /* 0x000fe2000bf05070 */
[----:B---3--:R-:W-:Y:S01]  /*13260*/  IMAD.U32 R2, RZ, RZ, UR4 ;  /* 0x00000004ff027e24 */ /* 0x008fe2000f8e00ff */
[----:B------:R-:W-:-:S03]  /*13270*/  UIADD3 UR4, UP0, UR43, UR6, URZ ;  /* 0x000000062b047290 */ /* 0x000fc6000ff1e03f */
[----:B------:R-:W-:Y:S01]  /*13280*/  IMAD.U32 R3, RZ, RZ, UR5 ;  /* 0x00000005ff037e24 */ /* 0x000fe2000f8e00ff */
[----:B------:R-:W-:Y:S02]  /*13290*/  UIADD3.X UR5, UR44, UR7, URZ, UP0, !UPT ;  /* 0x000000072c057290 */ /* 0x000fe400087fe43f */
[----:B------:R-:W-:Y:S01]  /*132a0*/  UISETP.NE.U32.AND UP0, UPT, UR8, URZ, UPT ;  /* 0x0000003f0800728c */ /* 0x000fe2000bf05070 */
[----:B------:R-:W-:Y:S01]  /*132b0*/  IMAD.U32 R4, RZ, RZ, UR4 ;  /* 0x00000004ff047e24 */ /* 0x000fe2000f8e00ff */
[----:B------:R-:W-:Y:S01]  /*132c0*/  ISETP.NE.AND.EX P0, PT, RZ, UR7, PT, P0 ;  /* 0x00000007ff007c0c */ /* 0x000fe2000bf05300 */
[----:B------:R-:W3:Y:S01]  /*132d0*/  @P2 LDG.E R9, desc[UR56][R2.64] ;  /* 0x0000003802092981 */ /* 0x000ee2000c1e1900 */
[----:B------:R-:W-:Y:S01]  /*132e0*/  UISETP.NE.AND.EX UP0, UPT, UR9, URZ, UPT, UP0 ;  /* 0x0000003f0900728c */ /* 0x000fe2000bf05300 */
[----:B------:R-:W-:-:S05]  /*132f0*/  IMAD.U32 R5, RZ, RZ, UR5 ;  /* 0x00000005ff057e24 */ /* 0x000fca000f8e00ff */
[----:B------:R-:W-:-:S05]  /*13300*/  PLOP3.LUT P3, PT, PT, PT, UP0, 0x80, 0x0 ;  /* 0x000000000000781c */ /* 0x000fca0003f6f008 */
[----:B------:R-:W-:Y:S01]  /*13310*/  @UP0 UIADD3 UR4, UP1, UR43, UR8, URZ ;  /* 0x000000082b040290 */ /* 0x000fe2000ff3e03f */
[----:B------:R-:W5:Y:S03]  /*13320*/  @P0 LDG.E R8, desc[UR56][R4.64] ;  /* 0x0000003804080981 */ /* 0x000f66000c1e1900 */
[----:B------:R-:W-:Y:S02]  /*13330*/  @UP0 UIADD3.X UR5, UR44, UR9, URZ, UP1, !UPT ;  /* 0x000000092c050290 */ /* 0x000fe40008ffe43f */
[----:B------:R-:W-:-:S04]  /*13340*/  IMAD.U32 R6, RZ, RZ, UR4 ;  /* 0x00000004ff067e24 */ /* 0x000fc8000f8e00ff */
[----:B------:R-:W-:-:S05]  /*13350*/  IMAD.U32 R7, RZ, RZ, UR5 ;  /* 0x00000005ff077e24 */ /* 0x000fca000f8e00ff */
[----:B0-----:R0:W4:Y:S01]  /*13360*/  @P3 LDG.E R10, desc[UR56][R6.64] ;  /* 0x00000038060a3981 */ /* 0x001122000c1e1900 */
[----:B------:R-:W-:Y:S01]  /*13370*/  UMOV UR47, URZ ;  /* 0x0000003f002f7c82 */ /* 0x000fe20008000000 */
[C---:B--2---:R-:W-:Y:S01]  /*13380*/  R2UR UR36, R13.reuse ;  /* 0x000000000d2472ca */ /* 0x044fe200000e0000 */
[----:B0-----:R-:W0:Y:S02]  /*13390*/  LDC.64 R6, c[0x0][0x418] ;  /* 0x00010600ff067b82 */ /* 0x001e240000000a00 */
[----:B0-----:R-:W-:Y:S02]  /*133a0*/  ISETP.NE.U32.AND P1, PT, R6, RZ, PT ;  /* 0x000000ff0600720c */ /* 0x001fe40003f25070 */
[----:B------:R-:W-:Y:S02]  /*133b0*/  LOP3.LUT R6, R13, 0xff000000, RZ, 0xc0, !PT ;  /* 0xff0000000d067812 */ /* 0x000fe400078ec0ff */
[----:B------:R-:W-:Y:S02]  /*133c0*/  ISETP.NE.AND.EX P1, PT, R7, RZ, PT, P1 ;  /* 0x000000ff0700720c */ /* 0x000fe40003f25310 */
[----:B------:R-:W-:-:S02]  /*133d0*/  LOP3.LUT R7, R13, 0xff0000, RZ, 0xc0, !PT ;  /* 0x00ff00000d077812 */ /* 0x000fc400078ec0ff */
[----:B------:R-:W-:-:S04]  /*133e0*/  SHF.R.U32.HI R6, RZ, 0x8, R6 ;  /* 0x00000008ff067819 */ /* 0x000fc80000011606 */
[----:B------:R-:W-:Y:S02]  /*133f0*/  LEA.HI R6, R7, R6, RZ, 0x10 ;  /* 0x0000000607067211 */ /* 0x000fe400078f80ff */
[----:B---3--:R-:W-:Y:S01]  /*13400*/  @P2 R2UR UR47, R9 ;  /* 0x00000000092f22ca */ /* 0x008fe200000e0000 */
[----:B----4-:R0:W-:Y:S01]  /*13410*/  STL [R1+0x8], R10 ;  /* 0x0000080a01007387 */ /* 0x0101e20000100800 */
[----:B------:R-:W-:Y:S02]  /*13420*/  IMAD.MOV.U32 R12, RZ, RZ, R10 ;  /* 0x000000ffff0c7224 */ /* 0x000fe400078e000a */
[----:B0-----:R-:W0:Y:S01]  /*13430*/  LDC R10, c[0x0][0x424] ;  /* 0x00010900ff0a7b82 */ /* 0x001e220000000800 */
[----:B-1----:R-:W-:Y:S10]  /*13440*/  @P3 BRA `(.L_x_5236) ;  /* 0x0000000000143947 */ /* 0x002ff40003800000 */
[----:B------:R-:W-:Y:S05]  /*13450*/  @!P2 BRA `(.L_x_5236) ;  /* 0x000000000010a947 */ /* 0x000fea0003800000 */
[----:B------:R-:W2:Y:S04]  /*13460*/  LDG.E R7, desc[UR56][R2.64] ;  /* 0x0000003802077981 */ /* 0x000ea8000c1e1900 */
[----:B------:R-:W2:Y:S02]  /*13470*/  LDG.E R2, desc[UR56][R2.64+0x4] ;  /* 0x0000043802027981 */ /* 0x000ea4000c1e1900 */
[----:B--2---:R-:W-:-:S05]  /*13480*/  IMAD.IADD R12, R2, 0x1, -R7 ;  /* 0x00000001020c7824 */ /* 0x004fca00078e0a07 */
[----:B------:R1:W-:Y:S02]  /*13490*/  STL [R1+0x8], R12 ;  /* 0x0000080c01007387 */ /* 0x0003e40000100800 */
.L_x_5236:
[----:B------:R-:W-:Y:S01]  /*134a0*/  IMAD.U32 R3, RZ, RZ, UR46 ;  /* 0x0000002eff037e24 */ /* 0x000fe2000f8e00ff */
[----:B------:R-:W-:Y:S01]  /*134b0*/  ULDC.64 UR4, c[0x0][0xa20] ;  /* 0x0002880000047ab9 */ /* 0x000fe20000000a00 */
[----:B-----5:R-:W-:Y:S01]  /*134c0*/  IMAD.IADD R7, R8, 0x1, R0 ;  /* 0x0000000108077824 */ /* 0x020fe200078e0200 */
[----:B------:R-:W-:Y:S01]  /*134d0*/  ISETP.NE.U32.AND P2, PT, RZ, UR4, PT ;  /* 0x00000004ff007c0c */ /* 0x000fe2000bf45070 */
[----:B------:R-:W-:Y:S01]  /*134e0*/  ULOP3.LUT UR36, UR36, 0xffff, URZ, 0xc0, !UPT ;  /* 0x0000ffff24247892 */ /* 0x000fe2000f8ec03f */
[----:B------:R2:W-:Y:S01]  /*134f0*/  STL [R1+0x18], R3 ;  /* 0x0000180301007387 */ /* 0x0005e20000100800 */
[----:B0-----:R-:W-:Y:S02]  /*13500*/  SEL R2, R10, 0x1, P1 ;  /* 0x000000010a027807 */ /* 0x001fe40000800000 */
[----:B------:R-:W-:Y:S01]  /*13510*/  ISETP.NE.AND.EX P2, PT, RZ, UR5, PT, P2 ;  /* 0x00000005ff007c0c */ /* 0x000fe2000bf45320 */
[----:B------:R2:W-:Y:S02]  /*13520*/  STL [R1+0x28], R7 ;  /* 0x0000280701007387 */ /* 0x0005e40000100800 */
[----:B------:R-:W-:-:S10]  /*13530*/  IMAD R2, R2, R11, RZ ;  /* 0x0000000b02027224 */ /* 0x000fd400078e02ff */
[----:B--2---:R-:W-:Y:S05]  /*13540*/  @!P2 BRA `(.L_x_5237) ;  /* 0x000000000018a947 */ /* 0x004fea0003800000 */
[----:B------:R-:W-:-:S04]  /*13550*/  UIADD3 UR4, UP0, UR43, UR4, URZ ;  /* 0x000000042b047290 */ /* 0x000fc8000ff1e03f */
[----:B------:R-:W-:Y:S02]  /*13560*/  UIADD3.X UR5, UR44, UR5, URZ, UP0, !UPT ;  /* 0x000000052c057290 */ /* 0x000fe400087fe43f */
[----:B------:R-:W-:-:S04]  /*13570*/  IMAD.U32 R2, RZ, RZ, UR4 ;  /* 0x00000004ff027e24 */ /* 0x000fc8000f8e00ff */
[----:B------:R-:W-:-:S05]  /*13580*/  IMAD.U32 R3, RZ, RZ, UR5 ;  /* 0x00000005ff037e24 */ /* 0x000fca000f8e00ff */
[----:B------:R0:W5:Y:S01]  /*13590*/  LDG.E R2, desc[UR56][R2.64] ;  /* 0x0000003802027981 */ /* 0x000162000c1e1900 */
[----:B------:R-:W-:Y:S05]  /*135a0*/  BRA `(.L_x_5238) ;  /* 0x0000000000107947 */ /* 0x000fea0003800000 */
.L_x_5237:
[----:B------:R-:W-:Y:S05]  /*135b0*/  @!P0 BRA `(.L_x_5238) ;  /* 0x00000000000c8947 */ /* 0x000fea0003800000 */
[----:B------:R-:W2:Y:S04]  /*135c0*/  LDG.E R2, desc[UR56][R4.64] ;  /* 0x0000003804027981 */ /* 0x000ea8000c1e1900 */
[----:B------:R-:W2:Y:S02]  /*135d0*/  LDG.E R4, desc[UR56][R4.64+0x4] ;  /* 0x0000043804047981 */ /* 0x000ea4000c1e1900 */
[----:B--2---:R-:W-:-:S07]  /*135e0*/  IMAD.IADD R2, R4, 0x1, -R2 ;  /* 0x0000000104027824 */ /* 0x004fce00078e0a02 */
.L_x_5238:
[----:B0-----:R-:W2:Y:S01]  /*135f0*/  LDL R3, [R1+0x14] ;  /* 0x0000140001037983 */ /* 0x001ea20000100800 */
[----:B-----5:R-:W-:Y:S02]  /*13600*/  IMAD.IADD R2, R2, 0x1, -R0 ;  /* 0x0000000102027824 */ /* 0x020fe400078e0a00 */
[----:B------:R-:W0:Y:S02]  /*13610*/  LDC R0, c[0x0][0x448] ;  /* 0x00011200ff007b82 */ /* 0x000e240000000800 */
[----:B0-----:R-:W-:-:S13]  /*13620*/  ISETP.NE.AND P0, PT, R0, 0x1, PT ;  /* 0x000000010000780c */ /* 0x001fda0003f05270 */
[----:B------:R-:W0:Y:S08]  /*13630*/  @P0 LDC R4, c[0x0][0x44c] ;  /* 0x00011300ff040b82 */ /* 0x000e300000000800 */
[----:B------:R-:W3:Y:S01]  /*13640*/  @P0 LDC R0, c[0x0][0x450] ;  /* 0x00011400ff000b82 */ /* 0x000ee20000000800 */
[----:B--2---:R-:W-:-:S04]  /*13650*/  IMAD.SHL.U32 R3, R3, 0x80, RZ ;  /* 0x0000008003037824 */ /* 0x004fc800078e00ff */
[----:B------:R-:W-:-:S04]  /*13660*/  VIADD R3, R3, 0x7f ;  /* 0x0000007f03037836 */ /* 0x000fc80000000000 */
[----:B0-----:R-:W-:-:S05]  /*13670*/  @P0 IMAD.HI.U32 R4, R3, R4, RZ ;  /* 0x0000000403040227 */ /* 0x001fca00078e00ff */
[----:B---3--:R-:W-:Y:S01]  /*13680*/  @P0 SHF.R.U32.HI R3, RZ, R0, R4 ;  /* 0x00000000ff030219 */ /* 0x008fe20000011604 */
[C---:B------:R-:W-:Y:S01]  /*13690*/  VIADD R0, R2.reuse, 0x9f ;  /* 0x0000009f02007836 */ /* 0x040fe20000000000 */
[----:B------:R-:W-:Y:S02]  /*136a0*/  IADD3 R2, R2, 0xa0, -R12 ;  /* 0x000000a002027810 */ /* 0x000fe40007ffe80c */
[----:B------:R-:W-:Y:S01]  /*136b0*/  SHF.R.U32.HI R4, RZ, 0x10, R6 ;  /* 0x00000010ff047819 */ /* 0x000fe20000011606 */
[----:B------:R-:W-:-:S03]  /*136c0*/  IMAD.HI R0, R0, 0x66666667, RZ ;  /* 0x6666666700007827 */ /* 0x000fc600078e02ff */
[----:B------:R-:W-:Y:S01]  /*136d0*/  ISETP.NE.AND P0, PT, R4, RZ, PT ;  /* 0x000000ff0400720c */ /* 0x000fe20003f05270 */
[----:B------:R-:W-:Y:S01]  /*136e0*/  IMAD.IADD R2, R2, 0x1, R3 ;  /* 0x0000000102027824 */ /* 0x000fe200078e0203 */
[----:B------:R-:W-:-:S03]  /*136f0*/  SHF.R.U32.HI R3, RZ, 0x1f, R0 ;  /* 0x0000001fff037819 */ /* 0x000fc60000011600 */
[----:B------:R-:W-:Y:S01]  /*13700*/  IMAD.HI R2, R2, 0x66666667, RZ ;  /* 0x6666666702027827 */ /* 0x000fe200078e02ff */
[----:B------:R-:W-:-:S04]  /*13710*/  LEA.HI.SX32 R0, R0, R3, 0x1a ;  /* 0x0000000300007211 */ /* 0x000fc800078fd2ff */
[----:B------:R-:W-:-:S03]  /*13720*/  SHF.R.U32.HI R3, RZ, 0x1f, R2 ;  /* 0x0000001fff037819 */ /* 0x000fc60000011602 */
[----:B------:R-:W0:Y:S01]  /*13730*/  @!P0 LDC R4, c[0x0][0x9f0] ;  /* 0x00027c00ff048b82 */ /* 0x000e220000000800 */
[----:B------:R-:W-:Y:S01]  /*13740*/  LEA.HI.SX32 R3, R2, R3, 0x1a ;  /* 0x0000000302037211 */ /* 0x000fe200078fd2ff */
[----:B------:R-:W-:-:S03]  /*13750*/  IMAD.MOV.U32 R2, RZ, RZ, RZ ;  /* 0x000000ffff027224 */ /* 0x000fc600078e00ff */
[----:B------:R-:W-:-:S04]  /*13760*/  VIMNMX R0, R0, R3, PT ;  /* 0x0000000300007248 */ /* 0x000fc80003fe0100 */
[----:B------:R-:W-:-:S13]  /*13770*/  ISETP.GE.AND P1, PT, R0, 0x1, PT ;  /* 0x000000010000780c */ /* 0x000fda0003f26270 */
        /* <DEDUP_REMOVED lines=12> */
[----:B------:R-:W-:-:S04]  /*13840*/  IADD3 R3, R4, -0x1, R0 ;  /* 0xffffffff04037810 */ /* 0x000fc80007ffe000 */
        /* <DEDUP_REMOVED lines=14> */
.L_x_5239:
[----:B------:R-:W-:Y:S01]  /*13930*/  LOP3.LUT R6, R6, 0xff, RZ, 0xc0, !PT ;  /* 0x000000ff06067812 */ /* 0x000fe200078ec0ff */
[----:B------:R-:W-:Y:S04]  /*13940*/  BSSY B7, `(.L_x_5240) ;  /* 0x0000411000077945 */ /* 0x000fe80003800000 */
[----:B------:R-:W-:-:S05]  /*13950*/  IMAD R3, R6, R2, RZ ;  /* 0x0000000206037224 */ /* 0x000fca00078e02ff */
        /* <DEDUP_REMOVED lines=12> */
[----:B------:R-:W3:Y:S01]  /*13a20*/  POPC R5, UR4 ;  /* 0x0000000400057d09 */ /* 0x000ee20008000000 */
[----:B--2---:R-:W-:-:S02]  /*13a30*/  ISETP.EQ.U32.AND P0, PT, R0, R3, PT ;  /* 0x000000030000720c */ /* 0x004fc40003f02070 */
[----:B------:R-:W3:Y:S11]  /*13a40*/  LDC.64 R2, c[0x0][0xc60] ;  /* 0x00031800ff027b82 */ /* 0x000ef60000000a00 */
[----:B---3--:R-:W2:Y:S01]  /*13a50*/  @P0 ATOMG.E.ADD.STRONG.GPU PT, R3, desc[UR56][R2.64], R5 ;  /* 0x00000005020309a8 */ /* 0x008ea200081ee1f8 */
[----:B0-----:R-:W0:Y:S02]  /*13a60*/  S2R R4, SR_LTMASK ;  /* 0x0000000000047919 */ /* 0x001e240000003900 */
[----:B0-----:R-:W-:-:S04]  /*13a70*/  LOP3.LUT R4, R4, UR4, RZ, 0xc0, !PT ;  /* 0x0000000404047c12 */ /* 0x001fc8000f8ec0ff */
[----:B------:R-:W0:Y:S01]  /*13a80*/  POPC R7, R4 ;  /* 0x0000000400077309 */ /* 0x000e220000000000 */
[----:B--2---:R-:W0:Y:S02]  /*13a90*/  SHFL.IDX PT, R0, R3, R0, 0x1f ;  /* 0x00001f0003007589 */ /* 0x004e2400000e0000 */
[----:B0-----:R-:W-:-:S05]  /*13aa0*/  IADD3 R0, R0, UR40, R7 ;  /* 0x0000002800007c10 */ /* 0x001fca000fffe007 */
[----:B------:R2:W-:Y:S01]  /*13ab0*/  STL [R1+0x10], R0 ;  /* 0x0000100001007387 */ /* 0x0005e20000100800 */
[----:B------:R-:W-:Y:S05]  /*13ac0*/  BRA `(.L_x_5242) ;  /* 0x0000003c00e07947 */ /* 0x000fea0003800000 */
.L_x_5241:
        /* <DEDUP_REMOVED lines=16> */
[----:B-1----:R-:W-:Y:S02]  /*13bd0*/  IMAD.MOV.U32 R12, RZ, RZ, 0x1 ;  /* 0x00000001ff0c7424 */ /* 0x002fe400078e00ff */
[----:B------:R-:W-:-:S07]  /*13be0*/  IMAD.MOV.U32 R13, RZ, RZ, RZ ;  /* 0x000000ffff0d7224 */ /* 0x000fce00078e00ff */
[----:B------:R-:W-:-:S07]  /*13bf0*/  LEPC R20, `(.L_x_5244) ;  /* 0x000000001014794e */ /* 0x000fce0000000000 */
[----:B0-----:R-:W-:Y:S05]  /*13c00*/  CALL.ABS.NOINC R2 ;  /* 0x0000000002007343 */ /* 0x001fea0003c00000 */
.L_x_5244:
[----:B------:R-:W-:Y:S05]  /*13c10*/  BSYNC B6 ;  /* 0x0000000000067941 */ /* 0x000fea0003800000 */
.L_x_5243:
        /* <DEDUP_REMOVED lines=21> */
.L_x_5246:
[----:B------:R-:W-:Y:S05]  /*13d70*/  BSYNC B6 ;  /* 0x0000000000067941 */ /* 0x000fea0003800000 */
.L_x_5245:
        /* <DEDUP_REMOVED lines=20> */
.L_x_5248:
[----:B------:R-:W-:Y:S05]  /*13ec0*/  BSYNC B6 ;  /* 0x0000000000067941 */ /* 0x000fea0003800000 */
.L_x_5247:
        /* <DEDUP_REMOVED lines=19> */
.L_x_5250:
[----:B------:R-:W-:Y:S05]  /*14000*/  BSYNC B6 ;  /* 0x0000000000067941 */ /* 0x000fea0003800000 */
.L_x_5249:
        /* <DEDUP_REMOVED lines=9> */
[----:B------:R-:W3:Y:S01]  /*140a0*/  S2R R0, SR_TID.X ;  /* 0x0000000000007919 */ /* 0x000ee20000002100 */
[----:B------:R-:W-:-:S03]  /*140b0*/  ULDC.64 UR4, c[0x0][0xa08] ;  /* 0x0002820000047ab9 */ /* 0x000fc60000000a00 */
[----:B--2---:R2:W4:Y:S01]  /*140c0*/  @P0 LDG.E R8, desc[UR56][R2.64] ;  /* 0x0000003802080981 */ /* 0x004522000c1e1900 */
[----:B---3--:R-:W-:-:S04]  /*140d0*/  SHF.R.U32.HI R0, RZ, 0x5, R0 ;  /* 0x00000005ff007819 */ /* 0x008fc80000011600 */
[----:B------:R-:W-:Y:S01]  /*140e0*/  LOP3.LUT R0, R0, 0x3, RZ, 0xc0, !PT ;  /* 0x0000000300007812 */ /* 0x000fe200078ec0ff */
[----:B--2---:R-:W2:Y:S01]  /*140f0*/  LDC.64 R2, c[0x0][0x418] ;  /* 0x00010600ff027b82 */ /* 0x004ea20000000a00 */
[----:B----4-:R-:W-:Y:S01]  /*14100*/  SHF.R.S32.HI R9, RZ, 0x1f, R8 ;  /* 0x0000001fff097819 */ /* 0x010fe20000011408 */
[----:B------:R3:W-:Y:S01]  /*14110*/  @P0 STL [R1+0x18], R8 ;  /* 0x0000180801000387 */ /* 0x0007e20000100800 */
[----:B--2---:R-:W-:Y:S01]  /*14120*/  LOP3.LUT P0, RZ, R2, UR4, RZ, 0xfc, !PT ;  /* 0x0000000402ff7c12 */ /* 0x004fe2000f80fcff */
[----:B------:R-:W-:Y:S02]  /*14130*/  UMOV UR4, 0xffffffff ;  /* 0xffffffff00047882 */ /* 0x000fe40000000000 */
[----:B------:R3:W-:Y:S01]  /*14140*/  STL [R1+0x20], R9 ;  /* 0x0000200901007387 */ /* 0x0007e20000100800 */
[----:B------:R-:W-:-:S04]  /*14150*/  LOP3.LUT P0, RZ, R3, UR5, RZ, 0xfc, P0 ;  /* 0x0000000503ff7c12 */ /* 0x000fc8000800fcff */
[----:B------:R-:W-:Y:S01]  /*14160*/  SEL R16, R8, RZ, !P0 ;  /* 0x000000ff08107207 */ /* 0x000fe20004000000 */
[----:B------:R-:W-:Y:S08]  /*14170*/  BRA.DIV UR4, `(.L_x_5251) ;  /* 0x00000052041c7947 */ /* 0x000ff0000b800000 */
[----:B------:R2:W4:Y:S02]  /*14180*/  SHFL.IDX PT, R14, R0, RZ, 0x1f ;  /* 0x00001fff000e7589 */ /* 0x00052400000e0000 */
.L_x_5328:
[----:B------:R-:W-:Y:S02]  /*14190*/  PLOP3.LUT P1, PT, PT, PT, PT, 0x8, 0x0 ;  /* 0x000000000000781c */ /* 0x000fe40003f2e170 */
[----:B----4-:R-:W-:Y:S02]  /*141a0*/  ISETP.NE.AND P0, PT, R14, RZ, PT ;  /* 0x000000ff0e00720c */ /* 0x010fe40003f05270 */
[----:B--2---:R-:W-:-:S05]  /*141b0*/  P2R R0, PR, RZ, 0x2 ;  /* 0x00000002ff007803 */ /* 0x004fca0000000000 */
[----:B------:R2:W-:Y:S06]  /*141c0*/  STL [R1+0x24], R0 ;  /* 0x0000240001007387 */ /* 0x0005ec0000100800 */
[----:B------:R-:W-:Y:S05]  /*141d0*/  @P0 BRA `(.L_x_5252) ;  /* 0x0000000400c80947 */ /* 0x000fea0003800000 */
[----:B--2---:R-:W2:Y:S01]  /*141e0*/  LDL R0, [R1+0x30] ;  /* 0x0000300001007983 */ /* 0x004ea20000100800 */
[----:B------:R-:W-:Y:S01]  /*141f0*/  UMOV UR4, 0xffffffff ;  /* 0xffffffff00047882 */ /* 0x000fe20000000000 */
[----:B--2---:R-:W-:Y:S02]  /*14200*/  VIADD R0, R0, 0xffffffff ;  /* 0xffffffff00007836 */ /* 0x004fe40000000000 */
[----:B------:R-:W-:Y:S05]  /*14210*/  BRA.DIV UR4, `(.L_x_5253) ;  /* 0x0000005204147947 */ /* 0x000fea000b800000 */
[----:B------:R-:W-:-:S13]  /*14220*/  ELECT P6, URZ, PT ;  /* 0x00000000003f782f */ /* 0x000fda00038c0000 */
.L_x_5331:
[----:B------:R-:W-:Y:S05]  /*14230*/  @!P6 BRA `(.L_x_5252) ;  /* 0x0000000400b0e947 */ /* 0x000fea0003800000 */
[----:B------:R-:W-:-:S04]  /*14240*/  ISETP.NE.U32.AND P0, PT, R2, RZ, PT ;  /* 0x000000ff0200720c */ /* 0x000fc80003f05070 */
[----:B------:R-:W-:-:S13]  /*14250*/  ISETP.NE.AND.EX P0, PT, R3, RZ, PT, P0 ;  /* 0x000000ff0300720c */ /* 0x000fda0003f05300 */
[----:B------:R-:W-:Y:S05]  /*14260*/  @!P0 BRA `(.L_x_5254) ;  /* 0x0000000000448947 */ /* 0x000fea0003800000 */
[----:B------:R-:W2:Y:S01]  /*14270*/  LDC R7, c[0x0][0x43c] ;  /* 0x00010f00ff077b82 */ /* 0x000ea20000000800 */
[----:B------:R-:W-:Y:S01]  /*14280*/  ULDC.64 UR4, c[0x0][0x428] ;  /* 0x00010a0000047ab9 */ /* 0x000fe20000000a00 */
[----:B--2---:R-:W-:-:S13]  /*14290*/  ISETP.NE.AND P0, PT, R7, 0x1, PT ;  /* 0x000000010700780c */ /* 0x004fda0003f05270 */
        /* <DEDUP_REMOVED lines=14> */
.L_x_5254:
[----:B--2---:R-:W0:Y:S04]  /*14380*/  LDL R3, [R1+0x4] ;  /* 0x0000040001037983 */ /* 0x004e280000100800 */
[----:B------:R-:W2:Y:S01]  /*14390*/  LDL R2, [R1+0xc] ;  /* 0x00000c0001027983 */ /* 0x000ea20000100800 */
[----:B---3--:R-:W3:Y:S02]  /*143a0*/  S2R R8, SR_TID.X ;  /* 0x0000000000087919 */ /* 0x008ee40000002100 */
[----:B---3--:R-:W-:-:S04]  /*143b0*/  LOP3.LUT R8, R8, 0x7f, RZ, 0xc0, !PT ;  /* 0x0000007f08087812 */ /* 0x008fc800078ec0ff */
[----:B------:R-:W-:Y:S01]  /*143c0*/  ISETP.NE.AND P1, PT, R8, RZ, PT ;  /* 0x000000ff0800720c */ /* 0x000fe20003f25270 */
[----:B0-----:R-:W-:Y:S01]  /*143d0*/  IMAD R4, R3, 0x8, R17 ;  /* 0x0000000803047824 */ /* 0x001fe200078e0211 */
[----:B--2---:R-:W-:-:S04]  /*143e0*/  SHF.L.U32 R3, R2, 0x1f, RZ ;  /* 0x0000001f02037819 */ /* 0x004fc800000006ff */
[----:B------:R-:W0:Y:S02]  /*143f0*/  SYNCS.PHASECHK.TRANS64.TRYWAIT P0, [R4+URZ+0x33480], R3 ;  /* 0x03348003040075a7 */ /* 0x000e24000800017f */
[----:B0-----:R-:W-:Y:S05]  /*14400*/  @!P0 BRA `(.L_x_5255) ;  /* 0x0000004c00b88947 */ /* 0x001fea0003800000 */
.L_x_5332:
        /* <DEDUP_REMOVED lines=8> */
.L_x_5256:
        /* <DEDUP_REMOVED lines=30> */
[----:B------:R-:W3:Y:S02]  /*14670*/  SYNCS.PHASECHK.TRANS64.TRYWAIT P0, [R4+URZ+0x33440], R3 ;  /* 0x03344003040075a7 */ /* 0x000ee4000800017f */
[----:B--23--:R-:W-:Y:S05]  /*14680*/  @!P0 BRA `(.L_x_5257) ;  /* 0x0000004c002c8947 */ /* 0x00cfea0003800000 */
.L_x_5333:
[----:B------:R-:W-:Y:S05]  /*14690*/  @P1 BRA `(.L_x_5258) ;  /* 0x00000000001c1947 */ /* 0x000fea0003800000 */
[----:B------:R-:W3:Y:S01]  /*146a0*/  S2R R5, SR_TID.X ;  /* 0x0000000000057919 */ /* 0x000ee20000002100 */
[----:B0-2---:R-:W-:-:S04]  /*146b0*/  IMAD.MOV.U32 R3, RZ, RZ, 0x7800 ;  /* 0x00007800ff037424 */ /* 0x005fc800078e00ff */
[----:B------:R4:W-:Y:S01]  /*146c0*/  SYNCS.ARRIVE.TRANS64 RZ, [R4+URZ+0x33430], R3 ;  /* 0x0334300304ff79a7 */ /* 0x0009e2000800003f */
[----:B---3--:R-:W-:-:S04]  /*146d0*/  LOP3.LUT R5, R5, 0x1f, RZ, 0xc0, !PT ;  /* 0x0000001f05057812 */ /* 0x008fc800078ec0ff */
[----:B------:R-:W-:-:S13]  /*146e0*/  ISETP.NE.AND P0, PT, R5, RZ, PT ;  /* 0x000000ff0500720c */ /* 0x000fda0003f05270 */
[----:B----4-:R-:W-:Y:S05]  /*146f0*/  @!P0 BRA `(.L_x_5258) ;  /* 0x0000000000048947 */ /* 0x010fea0003800000 */
[----:B------:R-:W-:Y:S01]  /*14700*/  BPT.TRAP 0x1 ;  /* 0x000000040000795c */ /* 0x000fe20000300000 */
.L_x_5258:
        /* <DEDUP_REMOVED lines=17> */
[----:B------:R-:W-:Y:S01]  /*14820*/  UIADD3 UR8, UR8, 0x29200, URZ ;  /* 0x0002920008087890 */ /* 0x000fe2000fffe03f */
        /* <DEDUP_REMOVED lines=11> */
[----:B------:R4:W-:Y:S02]  /*148e0*/  UTMALDG.4D [UR8], [UR4], desc[UR6] ;  /* 0x00000608040075b4 */ /* 0x0009e40008019000 */
[----:B----4-:R-:W-:Y:S01]  /*148f0*/  NOP ;  /* 0x0000000000007918 */ /* 0x010fe20000000000 */
.L_x_5252:
[----:B------:R-:W-:Y:S05]  /*14900*/  WARPSYNC.ALL ;  /* 0x0000000000007948 */ /* 0x000fea0003800000 */
[----:B--2---:R-:W-:Y:S01]  /*14910*/  VIADD R0, R17, 0x1e200 ;  /* 0x0001e20011007836 */ /* 0x004fe20000000000 */
        /* <DEDUP_REMOVED lines=26> */
[----:B---3--:R-:W-:Y:S02]  /*14ac0*/  IMAD.MOV.U32 R8, RZ, RZ, 0x70 ;  /* 0x00000070ff087424 */ /* 0x008fe400078e00ff */
[----:B-1----:R-:W-:Y:S02]  /*14ad0*/  IMAD.MOV.U32 R12, RZ, RZ, 0x1 ;  /* 0x00000001ff0c7424 */ /* 0x002fe400078e00ff */
[----:B------:R-:W-:-:S07]  /*14ae0*/  IMAD.MOV.U32 R13, RZ, RZ, RZ ;  /* 0x000000ffff0d7224 */ /* 0x000fce00078e00ff */
[----:B------:R-:W-:-:S07]  /*14af0*/  LEPC R20, `(.L_x_5260) ;  /* 0x000000001014794e */ /* 0x000fce0000000000 */
[----:B0-----:R-:W-:Y:S05]  /*14b00*/  CALL.ABS.NOINC R2 ;  /* 0x0000000002007343 */ /* 0x001fea0003c00000 */
.L_x_5260:
[----:B------:R-:W-:Y:S05]  /*14b10*/  BSYNC B6 ;  /* 0x0000000000067941 */ /* 0x000fea0003800000 */
.L_x_5259:
[----:B------:R-:W2:Y:S01]  /*14b20*/  LDL R10, [R1+0x14] ;  /* 0x00001400010a7983 */ /* 0x000ea20000100800 */
[----:B------:R-:W4:Y:S01]  /*14b30*/  LDC R5, c[0x0][0x448] ;  /* 0x00011200ff057b82 */ /* 0x000f220000000800 */
[----:B------:R-:W-:Y:S01]  /*14b40*/  ULDC.64 UR6, c[0x0][0x2d8] ;  /* 0x0000b60000067ab9 */ /* 0x000fe20000000a00 */
[----:B------:R-:W0:Y:S01]  /*14b50*/  S2R R2, SR_TID.X ;  /* 0x0000000000027919 */ /* 0x000e220000002100 */
[----:B------:R-:W-:Y:S01]  /*14b60*/  UMOV UR4, UR50 ;  /* 0x0000003200047c82 */ /* 0x000fe20008000000 */
[----:B------:R-:W-:Y:S01]  /*14b70*/  UMOV UR5, UR37 ;  /* 0x0000002500057c82 */ /* 0x000fe20008000000 */
[----:B------:R-:W-:Y:S01]  /*14b80*/  ULDC.64 UR8, c[0x0][0x2e0] ;  /* 0x0000b80000087ab9 */ /* 0x000fe20000000a00 */
[----:B----4-:R-:W-:Y:S01]  /*14b90*/  ISETP.NE.AND P0, PT, R5, 0x1, PT ;  /* 0x000000010500780c */ /* 0x010fe20003f05270 */
[----:B------:R-:W4:Y:S01]  /*14ba0*/  S2R R6, SR_TID.X ;  /* 0x0000000000067919 */ /* 0x000f220000002100 */
[----:B0-----:R-:W-:-:S11]  /*14bb0*/  LOP3.LUT R0, R2, 0x7f, RZ, 0xc0, !PT ;  /* 0x0000007f02007812 */ /* 0x001fd600078ec0ff */
[----:B------:R-:W0:Y:S01]  /*14bc0*/  @P0 LDC R3, c[0x0][0x44c] ;  /* 0x00011300ff030b82 */ /* 0x000e220000000800 */
[----:B------:R-:W-:Y:S01]  /*14bd0*/  IMAD.SHL.U32 R2, R2, 0x20, RZ ;  /* 0x0000002002027824 */ /* 0x000fe200078e00ff */
[----:B------:R-:W-:-:S06]  /*14be0*/  SHF.R.U32.HI R0, RZ, 0x2, R0 ;  /* 0x00000002ff007819 */ /* 0x000fcc0000011600 */
[----:B------:R-:W1:Y:S01]  /*14bf0*/  @P0 LDC R4, c[0x0][0x450] ;  /* 0x00011400ff040b82 */ /* 0x000e620000000800 */
[----:B------:R-:W-:Y:S01]  /*14c00*/  LOP3.LUT R2, R0, 0x60, R2, 0xf8, !PT ;  /* 0x0000006000027812 */ /* 0x000fe200078ef802 */
[----:B------:R-:W-:Y:S02]  /*14c10*/  UIMAD.WIDE.U32 UR4, UR36, UR6, UR4 ;  /* 0x00000006240472a5 */ /* 0x000fe4000f8e0004 */
[----:B------:R-:W-:Y:S02]  /*14c20*/  UIMAD UR6, UR45, UR8, URZ ;  /* 0x000000082d0672a4 */ /* 0x000fe4000f8e023f */
[----:B------:R-:W-:Y:S02]  /*14c30*/  UIMAD UR5, UR36, UR7, UR5 ;  /* 0x00000007240572a4 */ /* 0x000fe4000f8e0205 */
[----:B------:R-:W-:Y:S02]  /*14c40*/  UIMAD UR6, UR46, UR9, UR6 ;  /* 0x000000092e0672a4 */ /* 0x000fe4000f8e0206 */
[----:B------:R-:W-:-:S03]  /*14c50*/  UIMAD.WIDE.U32 UR4, UR46, UR8, UR4 ;  /* 0x000000082e0472a5 */ /* 0x000fc6000f8e0004 */
[----:B------:R-:W-:Y:S01]  /*14c60*/  ULDC.64 UR8, c[0x0][0x2d0] ;  /* 0x0000b40000087ab9 */ /* 0x000fe20000000a00 */
[----:B------:R-:W-:Y:S01]  /*14c70*/  UIADD3 UR5, UR5, UR6, URZ ;  /* 0x0000000605057290 */ /* 0x000fe2000fffe03f */
[----:B----4-:R-:W-:-:S05]  /*14c80*/  IMAD.SHL.U32 R6, R6, 0x10, RZ ;  /* 0x0000001006067824 */ /* 0x010fca00078e00ff */
[----:B------:R-:W-:-:S04]  /*14c90*/  LOP3.LUT R6, R6, 0x30, RZ, 0xc0, !PT ;  /* 0x0000003006067812 */ /* 0x000fc800078ec0ff */
[----:B---3--:R-:W-:Y:S01]  /*14ca0*/  LOP3.LUT R8, R6, 0x40, RZ, 0xfc, !PT ;  /* 0x0000004006087812 */ /* 0x008fe200078efcff */
[----:B--2---:R-:W-:-:S04]  /*14cb0*/  IMAD R0, R10, 0x80, R2 ;  /* 0x000000800a007824 */ /* 0x004fc800078e0202 */
[----:B0-----:R-:W-:-:S04]  /*14cc0*/  @P0 IMAD.HI.U32 R3, R0, R3, RZ ;  /* 0x0000000300030227 */ /* 0x001fc800078e00ff */
[----:B------:R-:W-:Y:S01]  /*14cd0*/  IMAD.MOV.U32 R2, RZ, RZ, R0 ;  /* 0x000000ffff027224 */ /* 0x000fe200078e0000 */
[----:B-1----:R-:W-:-:S04]  /*14ce0*/  @P0 SHF.R.U32.HI R2, RZ, R4, R3 ;  /* 0x00000004ff020219 */ /* 0x002fc80000011603 */
        /* <DEDUP_REMOVED lines=19> */
[----:B------:R-:W-:-:S02]  /*14e20*/  LOP3.LUT R6, R6, 0x80, RZ, 0xfc, !PT ;  /* 0x0000008006067812 */ /* 0x000fc400078efcff */
[----:B------:R-:W-:Y:S02]  /*14e30*/  IADD3.X R0, R3, UR5, R0, P0, !PT ;  /* 0x0000000503007c10 */ /* 0x000fe400087fe400 */
[----:B------:R-:W-:Y:S01]  /*14e40*/  ISETP.GE.AND P2, PT, R6, UR4, PT ;  /* 0x0000000406007c0c */ /* 0x000fe2000bf46270 */
        /* <DEDUP_REMOVED lines=8> */
[----:B------:R-:W-:-:S05]  /*14ed0*/  SHF.R.U32.HI R7, RZ, 0x2, R7 ;  /* 0x00000002ff077819 */ /* 0x000fca0000011607 */
[----:B------:R-:W-:Y:S02]  /*14ee0*/  IMAD R3, R10, 0x80, R7 ;  /* 0x000000800a037824 */ /* 0x000fe400078e0207 */
[----:B--2---:R-:W-:Y:S02]  /*14ef0*/  IMAD R2, R6, R5, RZ ;  /* 0x0000000506027224 */ /* 0x004fe400078e02ff */
[----:B------:R-:W0:Y:S03]  /*14f00*/  SHFL.IDX PT, R5, R4, RZ, 0x1c1f ;  /* 0x001c1fff04057589 */ /* 0x000e2600000e0000 */
[----:B------:R-:W-:Y:S01]  /*14f10*/  ISETP.GE.AND P4, PT, R3, R2, PT ;  /* 0x000000020300720c */ /* 0x000fe20003f86270 */
[----:B------:R-:W1:-:S12]  /*14f20*/  SHFL.IDX PT, R6, R0, RZ, 0x1c1f ;  /* 0x001c1fff00067589 */ /* 0x000e5800000e0000 */
[----:B0-----:R-:W-:-:S05]  /*14f30*/  @!P4 IADD3 R5, P3, R9, R5, RZ ;  /* 0x000000050905c210 */ /* 0x001fca0007f7e0ff */
[----:B-1----:R-:W-:-:S04]  /*14f40*/  @!P4 IMAD.X R6, RZ, RZ, R6, P3 ;  /* 0x000000ffff06c224 */ /* 0x002fc800018e0606 */
        /* <DEDUP_REMOVED lines=28> */
.L_x_5342:
        /* <DEDUP_REMOVED lines=12> */
.L_x_5263:
[----:B------:R-:W-:Y:S05]  /*151d0*/  BSYNC B0 ;  /* 0x0000000000007941 */ /* 0x000fea0003800000 */
.L_x_5262:
[----:B------:R-:W-:Y:S01]  /*151e0*/  NOP ;  /* 0x0000000000007918 */ /* 0x000fe20000000000 */
[----:B------:R-:W-:-:S13]  /*151f0*/  PLOP3.LUT P0, PT, PT, PT, PT, 0x80, 0x0 ;  /* 0x000000000000781c */ /* 0x000fda0003f0f070 */
.L_x_5264:
        /* <DEDUP_REMOVED lines=18> */
.L_x_5343:
[----:B------:R-:W-:Y:S05]  /*15320*/  BSYNC B0 ;  /* 0x0000000000007941 */ /* 0x000fea0003800000 */
.L_x_5265:
[----:B------:R-:W2:Y:S04]  /*15330*/  LDL.LU R2, [R1+0x30] ;  /* 0x0000300001027983 */ /* 0x000ea80000300800 */
[----:B------:R-:W3:Y:S01]  /*15340*/  LDL R3, [R1+0x1c] ;  /* 0x00001c0001037983 */ /* 0x000ee20000100800 */
[----:B--2---:R-:W-:-:S05]  /*15350*/  VIADD R2, R2, 0xfffffffe ;  /* 0xfffffffe02027836 */ /* 0x004fca0000000000 */
[----:B---3--:R-:W-:-:S13]  /*15360*/  ISETP.GE.AND P0, PT, R2, R3, PT ;  /* 0x000000030200720c */ /* 0x008fda0003f06270 */
[----:B------:R-:W-:Y:S05]  /*15370*/  @!P0 BRA `(.L_x_5267) ;  /* 0x00000018000c8947 */ /* 0x000fea0003800000 */
[----:B-1----:R1:W5:Y:S04]  /*15380*/  LDL.LU R0, [R1+0xc] ;  /* 0x00000c0001007983 */ /* 0x0023680000300800 */
[----:B0-----:R1:W5:Y:S02]  /*15390*/  LDL.LU R8, [R1+0x4] ;  /* 0x0000040001087983 */ /* 0x0013640000300800 */
.L_x_5291:
        /* <DEDUP_REMOVED lines=36> */
.L_x_5270:
        /* <DEDUP_REMOVED lines=8> */
.L_x_5344:
[----:B------:R-:W-:Y:S05]  /*15660*/  BSYNC B1 ;  /* 0x0000000000017941 */ /* 0x000fea0003800000 */
.L_x_5271:
        /* <DEDUP_REMOVED lines=9> */
.L_x_5274:
[----:B------:R-:W-:Y:S05]  /*15700*/  BSYNC B1 ;  /* 0x0000000000017941 */ /* 0x000fea0003800000 */
.L_x_5273:
        /* <DEDUP_REMOVED lines=13> */
.L_x_5275:
        /* <DEDUP_REMOVED lines=16> */
.L_x_5276:
        /* <DEDUP_REMOVED lines=16> */
.L_x_5277:
        /* <DEDUP_REMOVED lines=13> */
.L_x_5345:
[----:B------:R-:W-:Y:S05]  /*15ab0*/  BSYNC B1 ;  /* 0x0000000000017941 */ /* 0x000fea0003800000 */
.L_x_5278:
        /* <DEDUP_REMOVED lines=11> */
.L_x_5281:
[----:B------:R-:W-:Y:S05]  /*15b70*/  BSYNC B1 ;  /* 0x0000000000017941 */ /* 0x000fea0003800000 */
.L_x_5280:
        /* <DEDUP_REMOVED lines=8> */
.L_x_5282:
        /* <DEDUP_REMOVED lines=15> */
.L_x_5283:
        /* <DEDUP_REMOVED lines=15> */
.L_x_5284:
        /* <DEDUP_REMOVED lines=10> */
.L_x_5269:
[----:B------:R-:W-:Y:S05]  /*15e80*/  BSYNC B0 ;  /* 0x0000000000007941 */ /* 0x000fea0003800000 */
.L_x_5268:
[----:B------:R-:W-:-:S06]  /*15e90*/  UISETP.NE.AND UP0, UPT, UR39, 0x3, UPT ;  /* 0x000000032700788c */ /* 0x000fcc000bf05270 */
[----:B------:R-:W-:-:S13]  /*15ea0*/  PLOP3.LUT P0, PT, PT, PT, UP0, 0x80, 0x0 ;  /* 0x000000000000781c */ /* 0x000fda0003f0f008 */
[----:B------:R-:W-:Y:S05]  /*15eb0*/  @!P0 BRA `(.L_x_5285) ;  /* 0x0000000000048947 */ /* 0x000fea0003800000 */
[----:B------:R-:W-:Y:S01]  /*15ec0*/  BPT.TRAP 0x1 ;  /* 0x000000040000795c */ /* 0x000fe20000300000 */
.L_x_5285:
        /* <DEDUP_REMOVED lines=8> */
.L_x_5346:
[----:B------:R-:W-:Y:S05]  /*15f50*/  BSYNC B0 ;  /* 0x0000000000007941 */ /* 0x000fea0003800000 */
.L_x_5286:
[----:B------:R-:W-:Y:S05]  /*15f60*/  @!P1 BRA `(.L_x_5288) ;  /* 0x0000000000049947 */ /* 0x000fea0003800000 */
[----:B------:R-:W-:Y:S01]  /*15f70*/  BPT.TRAP 0x1 ;  /* 0x000000040000795c */ /* 0x000fe20000300000 */
.L_x_5288:
[----:B--2---:R-:W-:Y:S01]  /*15f80*/  SHF.L.U32 R4, R0, 0x1f, RZ ;  /* 0x0000001f00047819 */ /* 0x004fe200000006ff */
[----:B------:R-:W-:-:S03]  /*15f90*/  IMAD R0, R8, 0x7800, RZ ;  /* 0x0000780008007824 */ /* 0x000fc600078e02ff */
[----:B------:R-:W2:Y:S02]  /*15fa0*/  SYNCS.PHASECHK.TRANS64.TRYWAIT P0, [R3+URZ+0x33460], R4 ;  /* 0x03346004030075a7 */ /* 0x000ea4000800017f */
[----:B--2---:R-:W-:Y:S05]  /*15fb0*/  @!P0 BRA `(.L_x_5289) ;  /* 0x0000003800a48947 */ /* 0x004fea0003800000 */
.L_x_5347:
[----:B------:R3:W-:Y:S04]  /*15fc0*/  STL [R1+0x44], R2 ;  /* 0x0000440201007387 */ /* 0x0007e80000100800 */
[----:B---3--:R-:W2:Y:S01]  /*15fd0*/  LDL R2, [R1] ;  /* 0x0000000001027983 */ /* 0x008ea20000100800 */
        /* <DEDUP_REMOVED lines=175> */
.L_x_5290:
[----:B0-----:R-:W0:Y:S01]  /*16ad0*/  S2R R0, SR_TID.X ;  /* 0x0000000000007919 */ /* 0x001e220000002100 */
[----:B--2---:R2:W-:Y:S01]  /*16ae0*/  SYNCS.ARRIVE.TRANS64.A1T0 RZ, [R3+URZ+0x33450], RZ ;  /* 0x033450ff03ff79a7 */ /* 0x0045e2000810003f */
        /* <DEDUP_REMOVED lines=12> */
.L_x_5267:
        /* <DEDUP_REMOVED lines=18> */
.L_x_5293:
[----:B------:R-:W-:Y:S05]  /*16cd0*/  BSYNC B0 ;  /* 0x0000000000007941 */ /* 0x000fea0003800000 */
.L_x_5292:
[----:B------:R-:W-:-:S06]  /*16ce0*/  UISETP.NE.AND UP0, UPT, UR39, 0x3, UPT ;  /* 0x000000032700788c */ /* 0x000fcc000bf05270 */
[----:B------:R-:W-:-:S13]  /*16cf0*/  PLOP3.LUT P1, PT, PT, PT, UP0, 0x80, 0x0 ;  /* 0x000000000000781c */ /* 0x000fda0003f2f008 */
[----:B------:R-:W-:Y:S05]  /*16d00*/  @!P1 BRA `(.L_x_5294) ;  /* 0x0000000000049947 */ /* 0x000fea0003800000 */
[----:B------:R-:W-:Y:S01]  /*16d10*/  BPT.TRAP 0x1 ;  /* 0x000000040000795c */ /* 0x000fe20000300000 */
.L_x_5294:
        /* <DEDUP_REMOVED lines=10> */
.L_x_5348:
[----:B------:R-:W-:Y:S05]  /*16dc0*/  BSYNC B0 ;  /* 0x0000000000007941 */ /* 0x000fea0003800000 */
.L_x_5295:
[----:B------:R-:W-:Y:S05]  /*16dd0*/  @!P2 BRA `(.L_x_5297) ;  /* 0x000000000004a947 */ /* 0x000fea0003800000 */
[----:B------:R-:W-:Y:S01]  /*16de0*/  BPT.TRAP 0x1 ;  /* 0x000000040000795c */ /* 0x000fe20000300000 */
.L_x_5297:
[----:B------:R-:W1:Y:S02]  /*16df0*/  LDL R2, [R1+0xc] ;  /* 0x00000c0001027983 */ /* 0x000e640000100800 */
[----:B-1----:R-:W-:-:S04]  /*16e00*/  SHF.L.U32 R3, R2, 0x1f, RZ ;  /* 0x0000001f02037819 */ /* 0x002fc800000006ff */
[----:B------:R-:W1:Y:S02]  /*16e10*/  SYNCS.PHASECHK.TRANS64.TRYWAIT P1, [R0+URZ+0x33460], R3 ;  /* 0x03346003000075a7 */ /* 0x000e64000802017f */
[----:B-1----:R-:W-:Y:S05]  /*16e20*/  @!P1 BRA `(.L_x_5298) ;  /* 0x0000002c00309947 */ /* 0x002fea0003800000 */
.L_x_5349:
[----:B------:R-:W2:Y:S04]  /*16e30*/  LDL R2, [R1+0x4] ;  /* 0x0000040001027983 */ /* 0x000ea80000100800 */
[----:B------:R-:W3:Y:S01]  /*16e40*/  LDL R15, [R1] ;  /* 0x00000000010f7983 */ /* 0x000ee20000100800 */
[----:B------:R-:W-:Y:S05]  /*16e50*/  WARPSYNC.ALL ;  /* 0x0000000000007948 */ /* 0x000fea0003800000 */
[----:B--2---:R-:W-:-:S04]  /*16e60*/  IMAD R2, R2, 0x7800, RZ ;  /* 0x0000780002027824 */ /* 0x004fc800078e02ff */
[C---:B------:R-:W-:Y:S01]  /*16e70*/  VIADD R13, R2.reuse, 0x2800 ;  /* 0x00002800020d7836 */ /* 0x040fe20000000000 */
[C---:B---3--:R-:W-:Y:S01]  /*16e80*/  LOP3.LUT R4, R2.reuse, R15, RZ, 0xfc, !PT ;  /* 0x0000000f02047212 */ /* 0x048fe200078efcff */
[C---:B------:R-:W-:Y:S01]  /*16e90*/  VIADD R20, R2.reuse, 0x5000 ;  /* 0x0000500002147836 */ /* 0x040fe20000000000 */
[C---:B-1----:R-:W-:Y:S01]  /*16ea0*/  LOP3.LUT R3, R2.reuse, R19, RZ, 0xfc, !PT ;  /* 0x0000001302037212 */ /* 0x042fe200078efcff */
[----:B------:R-:W-:Y:S02]  /*16eb0*/  VIADD R12, R2, 0x1000 ;  /* 0x00001000020c7836 */ /* 0x000fe40000000000 */
[----:B------:R-:W-:Y:S02]  /*16ec0*/  IMAD.IADD R4, R17, 0x1, R4 ;  /* 0x0000000111047824 */ /* 0x000fe400078e0204 */
[----:B------:R-:W-:Y:S02]  /*16ed0*/  IMAD.IADD R3, R18, 0x1, R3 ;  /* 0x0000000112037824 */ /* 0x000fe400078e0203 */
[----:B------:R-:W-:-:S02]  /*16ee0*/  VIADD R14, R2, 0x1800 ;  /* 0x00001800020e7836 */ /* 0x000fc40000000000 */
[----:B0-----:R-:W0:Y:S01]  /*16ef0*/  LDSM.16.MT88.4 R4, [R4+0xf200] ;  /* 0x00f200000404783b */ /* 0x001e220000004200 */
[----:B------:R-:W-:Y:S01]  /*16f00*/  VIADD R16, R2, 0x2000 ;  /* 0x0000200002107836 */ /* 0x000fe20000000000 */
[C-C-:B0-----:R-:W-:Y:S02]  /*16f10*/  PRMT R8, R4.reuse, 0x6420, R5.reuse ;  /* 0x0000642004087816 */ /* 0x141fe40000000005 */
[----:B------:R-:W-:Y:S02]  /*16f20*/  PRMT R9, R4, 0x7531, R5 ;  /* 0x0000753104097816 */ /* 0x000fe40000000005 */
[C-C-:B------:R-:W-:Y:S02]  /*16f30*/  PRMT R10, R6.reuse, 0x6420, R7.reuse ;  /* 0x00006420060a7816 */ /* 0x140fe40000000007 */
[----:B------:R-:W-:-:S05]  /*16f40*/  PRMT R11, R6, 0x7531, R7 ;  /* 0x00007531060b7816 */ /* 0x000fca0000000007 */
[----:B------:R0:W-:Y:S02]  /*16f50*/  STSM.16.M88.4 [R3], R8 ;  /* 0x0000000803007844 */ /* 0x0001e40000000200 */
[C---:B0-----:R-:W-:Y:S02]  /*16f60*/  LOP3.LUT R3, R13.reuse, R15, RZ, 0xfc, !PT ;  /* 0x0000000f0d037212 */ /* 0x041fe400078efcff */
[----:B------:R-:W-:-:S03]  /*16f70*/  LOP3.LUT R13, R13, R19, RZ, 0xfc, !PT ;  /* 0x000000130d0d7212 */ /* 0x000fc600078efcff */
[----:B------:R-:W-:Y:S02]  /*16f80*/  IMAD.IADD R3, R17, 0x1, R3 ;  /* 0x0000000111037824 */ /* 0x000fe400078e0203 */
[----:B------:R-:W-:-:S03]  /*16f90*/  IMAD.IADD R13, R18, 0x1, R13 ;  /* 0x00000001120d7824 */ /* 0x000fc600078e020d */
        /* <DEDUP_REMOVED lines=56> */
[----:B------:R-:W1:Y:S01]  /*17320*/  LDSM.16.MT88.4 R4, [R4+0xf200] ;  /* 0x00f200000404783b */ /* 0x000e620000004200 */
[----:B------:R-:W-:Y:S01]  /*17330*/  LOP3.LUT R14, R14, R12, RZ, 0xfc, !PT ;  /* 0x0000000c0e0e7212 */ /* 0x000fe200078efcff */
[----:B0-----:R-:W-:Y:S01]  /*17340*/  VIADD R13, R2, 0x6000 ;  /* 0x00006000020d7836 */ /* 0x001fe20000000000 */
        /* <DEDUP_REMOVED lines=98> */
.L_x_5299:
        /* <DEDUP_REMOVED lines=14> */
.L_x_5242:
[----:B------:R-:W-:Y:S05]  /*17a50*/  BSYNC B7 ;  /* 0x0000000000077941 */ /* 0x000fea0003800000 */
.L_x_5240:
[----:B-12---:R-:W2:Y:S02]  /*17a60*/  LDL R0, [R1+0x38] ;  /* 0x0000380001007983 */ /* 0x006ea40000100800 */
[----:B--2---:R-:W-:-:S13]  /*17a70*/  ISETP.NE.AND P0, PT, R0, RZ, PT ;  /* 0x000000ff0000720c */ /* 0x004fda0003f05270 */
        /* <DEDUP_REMOVED lines=13> */
.L_x_5300:
        /* <DEDUP_REMOVED lines=32> */
[----:B------:R-:W0:Y:S01]  /*17d50*/  LDC R7, c[0x0][0xc38] ;  /* 0x00030e00ff077b82 */ /* 0x000e220000000800 */
        /* <DEDUP_REMOVED lines=14> */
.L_x_5304:
        /* <DEDUP_REMOVED lines=11> */
[----:B------:R0:W2:Y:S01]  /*17ef0*/  @!P6 LDG.E R0, desc[UR56][R2.64] ;  /* 0x000000380200e981 */ /* 0x0000a2000c1e1900 */
[----:B------:R-:W-:Y:S01]  /*17f00*/  IMAD.MOV.U32 R8, RZ, RZ, RZ ;  /* 0x000000ffff087224 */ /* 0x000fe200078e00ff */
[----:B0-----:R-:W0:Y:S02]  /*17f10*/  @!P6 LDC.64 R2, c[0x0][0xc78] ;  /* 0x00031e00ff02eb82 */ /* 0x001e240000000a00 */
[----:B0-----:R-:W-:-:S06]  /*17f20*/  @!P6 IMAD.WIDE R2, R7, 0x4, R2 ;  /* 0x000000040702e825 */ /* 0x001fcc00078e0202 */
[----:B------:R-:W0:Y:S01]  /*17f30*/  LDC R7, c[0x0][0xc38] ;  /* 0x00030e00ff077b82 */ /* 0x000e220000000800 */
[----:B------:R-:W2:Y:S02]  /*17f40*/  @!P6 LDG.E R8, desc[UR56][R2.64] ;  /* 0x000000380208e981 */ /* 0x000ea4000c1e1900 */
        /* <DEDUP_REMOVED lines=21> */
.L_x_5302:
        /* <DEDUP_REMOVED lines=13> */
.L_x_5305:
        /* <DEDUP_REMOVED lines=63> */
.L_x_5306:
        /* <DEDUP_REMOVED lines=55> */
[----:B------:R-:W-:Y:S02]  /*188d0*/  ISETP.GE.AND P2, PT, R3, RZ, PT ;  /* 0x000000ff0300720c */ /* 0x000fe40003f46270 */
[----:B------:R-:W-:-:S05]  /*188e0*/  IADD3 R3, R8, 0x1000000, R4 ;  /* 0x0100000008037810 */ /* 0x000fca0007ffe004 */
[----:B------:R-:W-:-:S06]  /*188f0*/  @P0 VIADD R2, R2, 0x1 ;  /* 0x0000000102020836 */ /* 0x000fcc0000000000 */
[----:B------:R-:W-:Y:S01]  /*18900*/  @!P2 IMAD.MOV R2, RZ, RZ, -R2 ;  /* 0x000000ffff02a224 */ /* 0x000fe200078e0a02 */
[----:B------:R-:W-:Y:S01]  /*18910*/  @!P1 LOP3.LUT R2, RZ, R6, RZ, 0x33, !PT ;  /* 0x00000006ff029212 */ /* 0x000fe200078e33ff */
[----:B------:R-:W-:-:S04]  /*18920*/  IMAD.MOV R6, RZ, RZ, -R6 ;  /* 0x000000ffff067224 */ /* 0x000fc800078e0a06 */
[----:B------:R-:W-:Y:S02]  /*18930*/  IMAD R3, R2, R6, R3 ;  /* 0x0000000602037224 */ /* 0x000fe400078e0203 */
[----:B------:R-:W-:-:S03]  /*18940*/  IMAD.MOV.U32 R4, RZ, RZ, R2 ;  /* 0x000000ffff047224 */ /* 0x000fc600078e0002 */
[----:B------:R0:W-:Y:S04]  /*18950*/  STL [R1+0x18], R3 ;  /* 0x0000180301007387 */ /* 0x0001e80000100800 */
.L_x_5307:
[----:B0-----:R-:W-:-:S05]  /*18960*/  LOP3.LUT R3, RZ, R4, RZ, 0x33, !PT ;  /* 0x00000004ff037212 */ /* 0x001fca00078e33ff */
[----:B------:R-:W-:-:S05]  /*18970*/  IMAD.IADD R0, R0, 0x1, R3 ;  /* 0x0000000100007824 */ /* 0x000fca00078e0203 */
[----:B------:R0:W-:Y:S01]  /*18980*/  STL [R1+0x14], R0 ;  /* 0x0000140001007387 */ /* 0x0001e20000100800 */
[----:B------:R-:W-:Y:S05]  /*18990*/  BRA `(.L_x_5308) ;  /* 0x0000000000107947 */ /* 0x000fea0003800000 */
.L_x_5303:
[----:B------:R2:W-:Y:S01]  /*189a0*/  STL [R1+0x10], R4 ;  /* 0x0000100401007387 */ /* 0x0005e20000100800 */
[----:B------:R-:W-:-:S03]  /*189b0*/  ULDC UR42, c[0x0][0xc3c] ;  /* 0x00030f00002a7ab9 */ /* 0x000fc60000000800 */
[----:B------:R2:W-:Y:S04]  /*189c0*/  STL [R1+0x14], RZ ;  /* 0x000014ff01007387 */ /* 0x0005e80000100800 */
[----:B------:R2:W-:Y:S02]  /*189d0*/  STL [R1+0x18], RZ ;  /* 0x000018ff01007387 */ /* 0x0005e40000100800 */
.L_x_5308:
[----:B------:R-:W3:Y:S04]  /*189e0*/  LDL R3, [R1+0x14] ;  /* 0x0000140001037983 */ /* 0x000ee80000100800 */
[----:B-1----:R-:W4:Y:S04]  /*189f0*/  LDL R2, [R1+0x18] ;  /* 0x0000180001027983 */ /* 0x002f280000100800 */
[----:B--2---:R-:W2:Y:S01]  /*18a00*/  LDL R4, [R1+0x10] ;  /* 0x0000100001047983 */ /* 0x004ea20000100800 */
[----:B0-----:R-:W0:Y:S02]  /*18a10*/  S2R R0, SR_TID.X ;  /* 0x0000000000007919 */ /* 0x001e240000002100 */
[----:B0-----:R-:W-:Y:S01]  /*18a20*/  LOP3.LUT R0, R0, 0x1f, RZ, 0xc0, !PT ;  /* 0x0000001f00007812 */ /* 0x001fe200078ec0ff */
[----:B------:R-:W-:Y:S03]  /*18a30*/  BAR.SYNC.DEFER_BLOCKING 0x4, 0x180 ;  /* 0x0106000000007b1d */ /* 0x000fe60000010000 */
[----:B------:R-:W-:-:S13]  /*18a40*/  ISETP.NE.AND P0, PT, R0, RZ, PT ;  /* 0x000000ff0000720c */ /* 0x000fda0003f05270 */
[----:B------:R-:W-:Y:S01]  /*18a50*/  @!P0 MOV R0, 0x400 ;  /* 0x0000040000008802 */ /* 0x000fe20000000f00 */
[----:B---3--:R-:W-:Y:S02]  /*18a60*/  IMAD.MOV.U32 R5, RZ, RZ, R3 ;  /* 0x000000ffff057224 */ /* 0x008fe400078e0003 */
[----:B------:R-:W0:Y:S01]  /*18a70*/  @!P0 S2R R3, SR_CgaCtaId ;  /* 0x0000000000038919 */ /* 0x000e220000008800 */
[----:B----4-:R-:W-:Y:S01]  /*18a80*/  IMAD.MOV.U32 R6, RZ, RZ, R2 ;  /* 0x000000ffff067224 */ /* 0x010fe200078e0002 */
[----:B0-----:R-:W-:Y:S01]  /*18a90*/  @!P0 LEA R17, R3, R0, 0x18 ;  /* 0x0000000003118211 */ /* 0x001fe200078ec0ff */
[----:B------:R-:W-:-:S04]  /*18aa0*/  IMAD.U32 R0, RZ, RZ, UR42 ;  /* 0x0000002aff007e24 */ /* 0x000fc8000f8e00ff */
[----:B------:R-:W-:-:S05]  /*18ab0*/  @!P0 IMAD.MOV.U32 R7, RZ, RZ, R0 ;  /* 0x000000ffff078224 */ /* 0x000fca00078e0000 */
[----:B--2---:R1:W-:Y:S01]  /*18ac0*/  @!P0 STS.128 [R17+0x334d0], R4 ;  /* 0x0334d00411008388 */ /* 0x0043e20000000c00 */
[----:B------:R-:W-:Y:S06]  /*18ad0*/  BAR.ARV 0x5, 0x180 ;  /* 0x0146000000007b1d */ /* 0x000fec0000002000 */
.L_x_5301:
[----:B------:R-:W-:Y:S02]  /*18ae0*/  ULDC UR4, c[0x0][0xc3c] ;  /* 0x00030f0000047ab9 */ /* 0x000fe40000000800 */
[----:B------:R-:W-:-:S06]  /*18af0*/  UISETP.GE.AND UP0, UPT, UR42, UR4, UPT ;  /* 0x000000042a00728c */ /* 0x000fcc000bf06270 */
[----:B------:R-:W-:-:S13]  /*18b00*/  PLOP3.LUT P0, PT, PT, PT, UP0, 0x80, 0x0 ;  /* 0x000000000000781c */ /* 0x000fda0003f0f008 */
[----:B------:R-:W-:Y:S05]  /*18b10*/  @!P0 BRA `(.L_x_5309) ;  /* 0xffffffa400548947 */ /* 0x000fea000383ffff */
.L_x_5235:
        /* <DEDUP_REMOVED lines=12> */
.L_x_5350:
[----:B------:R-:W-:Y:S05]  /*18be0*/  BSYNC B0 ;  /* 0x0000000000007941 */ /* 0x000fea0003800000 */
.L_x_5310:
[----:B------:R-:W-:-:S03]  /*18bf0*/  UMOV UR4, 0xffffffff ;  /* 0xffffffff00047882 */ /* 0x000fc60000000000 */
[----:B------:R-:W-:Y:S05]  /*18c00*/  BRA.DIV UR4, `(.L_x_5312) ;  /* 0x0000000e04e07947 */ /* 0x000fea000b800000 */
[----:B------:R-:W1:Y:S02]  /*18c10*/  S2R R2, SR_TID.X ;  /* 0x0000000000027919 */ /* 0x000e640000002100 */
[----:B-1----:R-:W-:-:S04]  /*18c20*/  SHF.R.U32.HI R2, RZ, 0x5, R2 ;  /* 0x00000005ff027819 */ /* 0x002fc80000011602 */
[----:B------:R-:W-:-:S05]  /*18c30*/  LOP3.LUT R2, R2, 0x3, RZ, 0xc0, !PT ;  /* 0x0000000302027812 */ /* 0x000fca00078ec0ff */
[----:B------:R1:W2:Y:S02]  /*18c40*/  SHFL.IDX PT, R14, R2, RZ, 0x1f ;  /* 0x00001fff020e7589 */ /* 0x0002a400000e0000 */
.L_x_5353:
[----:B--2---:R-:W-:Y:S01]  /*18c50*/  ISETP.NE.AND P0, PT, R14, RZ, PT ;  /* 0x000000ff0e00720c */ /* 0x004fe20003f05270 */
[----:B------:R-:W-:-:S12]  /*18c60*/  BSSY B0, `(.L_x_5313) ;  /* 0x000002e000007945 */ /* 0x000fd80003800000 */
[----:B------:R-:W-:Y:S05]  /*18c70*/  @P0 BRA `(.L_x_5314) ;  /* 0x0000000000b00947 */ /* 0x000fea0003800000 */
[----:B------:R-:W-:-:S03]  /*18c80*/  UMOV UR4, 0xffffffff ;  /* 0xffffffff00047882 */ /* 0x000fc60000000000 */
[----:B------:R-:W-:Y:S05]  /*18c90*/  BRA.DIV UR4, `(.L_x_5315) ;  /* 0x0000000e04f07947 */ /* 0x000fea000b800000 */
[----:B------:R-:W-:-:S13]  /*18ca0*/  ELECT P6, URZ, PT ;  /* 0x00000000003f782f */ /* 0x000fda00038c0000 */
.L_x_5356:
[----:B------:R-:W-:Y:S05]  /*18cb0*/  @!P6 BRA `(.L_x_5314) ;  /* 0x0000000000a0e947 */ /* 0x000fea0003800000 */
[----:B------:R-:W-:-:S06]  /*18cc0*/  ULOP3.LUT UR4, UR38, 0x2, URZ, 0xfc, !UPT ;  /* 0x0000000226047892 */ /* 0x000fcc000f8efc3f */
[----:B-1----:R-:W-:-:S05]  /*18cd0*/  IMAD.U32 R2, RZ, RZ, UR4 ;  /* 0x00000004ff027e24 */ /* 0x002fca000f8e00ff */
[----:B------:R-:W-:-:S13]  /*18ce0*/  ISETP.NE.AND P0, PT, R2, 0x3, PT ;  /* 0x000000030200780c */ /* 0x000fda0003f05270 */
[----:B------:R-:W-:Y:S05]  /*18cf0*/  @!P0 BRA `(.L_x_5316) ;  /* 0x0000000000048947 */ /* 0x000fea0003800000 */
[----:B------:R-:W-:Y:S01]  /*18d00*/  BPT.TRAP 0x1 ;  /* 0x000000040000795c */ /* 0x000fe20000300000 */
.L_x_5316:
        /* <DEDUP_REMOVED lines=14> */
.L_x_5357:
[----:B------:R-:W1:Y:S02]  /*18df0*/  SYNCS.PHASECHK.TRANS64.TRYWAIT P1, [R7+URZ], R2 ;  /* 0x00000002070075a7 */ /* 0x000e64000802017f */
[----:B-1----:R-:W-:Y:S05]  /*18e00*/  @!P1 BRA `(.L_x_5318) ;  /* 0x0000000c00c89947 */ /* 0x002fea0003800000 */
.L_x_5358:
[----:B------:R-:W-:Y:S05]  /*18e10*/  @!P0 BRA `(.L_x_5319) ;  /* 0x0000000000048947 */ /* 0x000fea0003800000 */
[----:B------:R-:W-:Y:S01]  /*18e20*/  BPT.TRAP 0x1 ;  /* 0x000000040000795c */ /* 0x000fe20000300000 */
.L_x_5319:
[----:B------:R-:W2:Y:S02]  /*18e30*/  LDL.LU R4, [R1+0x4] ;  /* 0x0000040001047983 */ /* 0x000ea40000300800 */
[----:B--2---:R-:W-:-:S04]  /*18e40*/  IMAD R4, R4, 0x8, R0 ;  /* 0x0000000804047824 */ /* 0x004fc800078e0200 */
[----:B------:R-:W2:Y:S02]  /*18e50*/  SYNCS.PHASECHK.TRANS64.TRYWAIT P1, [R4+URZ+0x33460], R5 ;  /* 0x03346005040075a7 */ /* 0x000ea4000802017f */
[----:B--2---:R-:W-:Y:S05]  /*18e60*/  @!P1 BRA `(.L_x_5320) ;  /* 0x0000000c00c49947 */ /* 0x004fea0003800000 */
.L_x_5359:
[----:B------:R-:W-:Y:S05]  /*18e70*/  @!P0 BRA `(.L_x_5321) ;  /* 0x0000000000048947 */ /* 0x000fea0003800000 */
[----:B------:R-:W-:Y:S01]  /*18e80*/  BPT.TRAP 0x1 ;  /* 0x000000040000795c */ /* 0x000fe20000300000 */
.L_x_5321:
[----:B------:R-:W-:-:S04]  /*18e90*/  IMAD R3, R3, 0x8, R0 ;  /* 0x0000000803037824 */ /* 0x000fc800078e0200 */
[----:B------:R-:W3:Y:S02]  /*18ea0*/  SYNCS.PHASECHK.TRANS64.TRYWAIT P1, [R3+URZ+0x33460], R2 ;  /* 0x03346002030075a7 */ /* 0x000ee4000802017f */
[----:B---3--:R-:W-:Y:S05]  /*18eb0*/  @!P1 BRA `(.L_x_5322) ;  /* 0x0000000c00c49947 */ /* 0x008fea0003800000 */
.L_x_5360:
[----:B------:R-:W-:Y:S05]  /*18ec0*/  @!P0 BRA `(.L_x_5323) ;  /* 0x0000000000048947 */ /* 0x000fea0003800000 */
[----:B------:R-:W-:Y:S01]  /*18ed0*/  BPT.TRAP 0x1 ;  /* 0x000000040000795c */ /* 0x000fe20000300000 */
.L_x_5323:
[----:B------:R-:W4:Y:S02]  /*18ee0*/  SYNCS.PHASECHK.TRANS64.TRYWAIT P0, [R4+URZ+0x33480], R5 ;  /* 0x03348005040075a7 */ /* 0x000f24000800017f */
[----:B----4-:R-:W-:Y:S05]  /*18ef0*/  @!P0 BRA `(.L_x_5324) ;  /* 0x0000000c00c88947 */ /* 0x010fea0003800000 */
.L_x_5325:
[----:B------:R0:W0:Y:S02]  /*18f00*/  SYNCS.PHASECHK.TRANS64.TRYWAIT P0, [R3+URZ+0x33480], R2 ;  /* 0x03348002030075a7 */ /* 0x000024000800017f */
[----:B0-----:R-:W-:Y:S05]  /*18f10*/  @!P0 NANOSLEEP.SYNCS 0x989680 ;  /* 0x009896800000895d */ /* 0x001fea0003900000 */
[----:B------:R-:W0:Y:S02]  /*18f20*/  @!P0 SYNCS.PHASECHK.TRANS64 P0, [R3+URZ+0x33480], R2 ;  /* 0x03348002030085a7 */ /* 0x000e24000800007f */
[----:B0-----:R-:W-:Y:S05]  /*18f30*/  @!P0 BRA `(.L_x_5325) ;  /* 0xfffffffc00f08947 */ /* 0x001fea000383ffff */
.L_x_5314:
[----:B------:R-:W-:Y:S05]  /*18f40*/  BSYNC B0 ;  /* 0x0000000000007941 */ /* 0x000fea0003800000 */
.L_x_5313:
[----:B------:R-:W-:Y:S05]  /*18f50*/  EXIT ;  /* 0x000000000000794d */ /* 0x000fea0003800000 */
.L_x_5171:
[----:B0-----:R-:W-:-:S04]  /*18f60*/  IMAD.U32 R3, RZ, RZ, UR41 ;  /* 0x00000029ff037e24 */ /* 0x001fc8000f8e00ff */
[----:B------:R0:W1:Y:S03]  /*18f70*/  SYNCS.PHASECHK.TRANS64.TRYWAIT P0, [R3+URZ+0x33400], R0 ;  /* 0x03340000030075a7 */ /* 0x000066000800017f */
[----:B-1----:R-:W-:Y:S05]  /*18f80*/  @!P0 NANOSLEEP.SYNCS 0x989680 ;  /* 0x009896800000895d */ /* 0x002fea0003900000 */
[----:B------:R-:W1:Y:S02]  /*18f90*/  @!P0 SYNCS.PHASECHK.TRANS64 P0, [R3+URZ+0x33400], R0 ;  /* 0x03340000030085a7 */ /* 0x000e64000800007f */
[----:B-1----:R-:W-:Y:S05]  /*18fa0*/  @!P0 BRA `(.L_x_5171) ;  /* 0xfffffffc00ec8947 */ /* 0x002fea000383ffff */
[----:B------:R-:W-:Y:S05]  /*18fb0*/  BRA `(.L_x_5326) ;  /* 0xfffffe9000b47947 */ /* 0x000fea000383ffff */
.L_x_5175:
[----:B-1----:R1:W2:Y:S02]  /*18fc0*/  SYNCS.PHASECHK.TRANS64.TRYWAIT P2, [R2+URZ+0x33430], R3 ;  /* 0x03343003020075a7 */ /* 0x0022a4000804017f */
[----:B--2---:R-:W-:Y:S05]  /*18fd0*/  @!P2 NANOSLEEP.SYNCS 0x989680 ;  /* 0x009896800000a95d */ /* 0x004fea0003900000 */
[----:B------:R-:W2:Y:S02]  /*18fe0*/  @!P2 SYNCS.PHASECHK.TRANS64 P2, [R2+URZ+0x33430], R3 ;  /* 0x033430030200a5a7 */ /* 0x000ea4000804007f */
[----:B--2---:R-:W-:Y:S05]  /*18ff0*/  @!P2 BRA `(.L_x_5175) ;  /* 0xfffffffc00f0a947 */ /* 0x004fea000383ffff */
[----:B------:R-:W-:Y:S05]  /*19000*/  BRA `(.L_x_5174) ;  /* 0xfffffe9000d87947 */ /* 0x000fea000383ffff */
.L_x_5180:
[----:B-1----:R-:W-:-:S04]  /*19010*/  IMAD.U32 R7, RZ, RZ, UR6 ;  /* 0x00000006ff077e24 */ /* 0x002fc8000f8e00ff */
[----:B------:R1:W2:Y:S03]  /*19020*/  SYNCS.PHASECHK.TRANS64.TRYWAIT P3, [R7+URZ+0x33430], R0 ;  /* 0x03343000070075a7 */ /* 0x0002a6000806017f */
[----:B--2---:R-:W-:Y:S05]  /*19030*/  @!P3 NANOSLEEP.SYNCS 0x989680 ;  /* 0x009896800000b95d */ /* 0x004fea0003900000 */
[----:B------:R-:W2:Y:S02]  /*19040*/  @!P3 SYNCS.PHASECHK.TRANS64 P3, [R7+URZ+0x33430], R0 ;  /* 0x033430000700b5a7 */ /* 0x000ea4000806007f */
[----:B--2---:R-:W-:Y:S05]  /*19050*/  @!P3 BRA `(.L_x_5180) ;  /* 0xfffffffc00ecb947 */ /* 0x004fea000383ffff */
[----:B------:R-:W-:Y:S05]  /*19060*/  BRA `(.L_x_5177) ;  /* 0xfffffec800647947 */ /* 0x000fea000383ffff */
.L_x_5184:
[----:B-1----:R-:W-:-:S04]  /*19070*/  IMAD.U32 R4, RZ, RZ, UR6 ;  /* 0x00000006ff047e24 */ /* 0x002fc8000f8e00ff */
[----:B------:R1:W2:Y:S03]  /*19080*/  SYNCS.PHASECHK.TRANS64.TRYWAIT P3, [R4+URZ+0x33450], R0 ;  /* 0x03345000040075a7 */ /* 0x0002a6000806017f */
[----:B--2---:R-:W-:Y:S05]  /*19090*/  @!P3 NANOSLEEP.SYNCS 0x989680 ;  /* 0x009896800000b95d */ /* 0x004fea0003900000 */
[----:B------:R-:W2:Y:S02]  /*190a0*/  @!P3 SYNCS.PHASECHK.TRANS64 P3, [R4+URZ+0x33450], R0 ;  /* 0x033450000400b5a7 */ /* 0x000ea4000806007f */
[----:B--2---:R-:W-:Y:S05]  /*190b0*/  @!P3 BRA `(.L_x_5184) ;  /* 0xfffffffc00ecb947 */ /* 0x004fea000383ffff */
[----:B------:R-:W-:Y:S05]  /*190c0*/  BRA `(.L_x_5181) ;  /* 0xfffffed400707947 */ /* 0x000fea000383ffff */
.L_x_5191:
[----:B-1----:R-:W-:-:S04]  /*190d0*/  IMAD.U32 R7, RZ, RZ, UR6 ;  /* 0x00000006ff077e24 */ /* 0x002fc8000f8e00ff */
[----:B------:R1:W2:Y:S03]  /*190e0*/  SYNCS.PHASECHK.TRANS64.TRYWAIT P2, [R7+URZ+0x33430], R0 ;  /* 0x03343000070075a7 */ /* 0x0002a6000804017f */
[----:B--2---:R-:W-:Y:S05]  /*190f0*/  @!P2 NANOSLEEP.SYNCS 0x989680 ;  /* 0x009896800000a95d */ /* 0x004fea0003900000 */
[----:B------:R-:W2:Y:S02]  /*19100*/  @!P2 SYNCS.PHASECHK.TRANS64 P2, [R7+URZ+0x33430], R0 ;  /* 0x033430000700a5a7 */ /* 0x000ea4000804007f */
[----:B--2---:R-:W-:Y:S05]  /*19110*/  @!P2 BRA `(.L_x_5191) ;  /* 0xfffffffc00eca947 */ /* 0x004fea000383ffff */
[----:B------:R-:W-:Y:S05]  /*19120*/  BRA `(.L_x_5188) ;  /* 0xffffff0000c87947 */ /* 0x000fea000383ffff */
.L_x_5195:
[----:B-1----:R-:W-:-:S04]  /*19130*/  IMAD.U32 R4, RZ, RZ, UR6 ;  /* 0x00000006ff047e24 */ /* 0x002fc8000f8e00ff */
[----:B------:R1:W2:Y:S03]  /*19140*/  SYNCS.PHASECHK.TRANS64.TRYWAIT P2, [R4+URZ+0x33450], R0 ;  /* 0x03345000040075a7 */ /* 0x0002a6000804017f */
[----:B--2---:R-:W-:Y:S05]  /*19150*/  @!P2 NANOSLEEP.SYNCS 0x989680 ;  /* 0x009896800000a95d */ /* 0x004fea0003900000 */
[----:B------:R-:W2:Y:S02]  /*19160*/  @!P2 SYNCS.PHASECHK.TRANS64 P2, [R4+URZ+0x33450], R0 ;  /* 0x033450000400a5a7 */ /* 0x000ea4000804007f */
[----:B--2---:R-:W-:Y:S05]  /*19170*/  @!P2 BRA `(.L_x_5195) ;  /* 0xfffffffc00eca947 */ /* 0x004fea000383ffff */
[----:B------:R-:W-:Y:S05]  /*19180*/  BRA `(.L_x_5192) ;  /* 0xffffff0c00c87947 */ /* 0x000fea000383ffff */
.L_x_5201:
[----:B-1----:R-:W-:-:S04]  /*19190*/  IMAD.U32 R6, RZ, RZ, UR5 ;  /* 0x00000005ff067e24 */ /* 0x002fc8000f8e00ff */
[----:B------:R1:W2:Y:S03]  /*191a0*/  SYNCS.PHASECHK.TRANS64.TRYWAIT P0, [R6+URZ+0x33450], R5 ;  /* 0x03345005060075a7 */ /* 0x0002a6000800017f */
[----:B--2---:R-:W-:Y:S05]  /*191b0*/  @!P0 NANOSLEEP.SYNCS 0x989680 ;  /* 0x009896800000895d */ /* 0x004fea0003900000 */
[----:B------:R-:W2:Y:S02]  /*191c0*/  @!P0 SYNCS.PHASECHK.TRANS64 P0, [R6+URZ+0x33450], R5 ;  /* 0x03345005060085a7 */ /* 0x000ea4000800007f */
[----:B--2---:R-:W-:Y:S05]  /*191d0*/  @!P0 BRA `(.L_x_5201) ;  /* 0xfffffffc00ec8947 */ /* 0x004fea000383ffff */
[----:B------:R-:W-:Y:S05]  /*191e0*/  BRA `(.L_x_5200) ;  /* 0xffffff30001c7947 */ /* 0x000fea000383ffff */
.L_x_5251:
[----:B------:R-:W-:Y:S02]  /*191f0*/  IMAD.MOV.U32 R13, RZ, RZ, R0 ;  /* 0x000000ffff0d7224 */ /* 0x000fe400078e0000 */
[----:B-1----:R-:W-:Y:S02]  /*19200*/  IMAD.MOV.U32 R12, RZ, RZ, RZ ;  /* 0x000000ffff0c7224 */ /* 0x002fe400078e00ff */
[----:B------:R-:W-:Y:S02]  /*19210*/  IMAD.MOV.U32 R11, RZ, RZ, 0x1f ;  /* 0x0000001fff0b7424 */ /* 0x000fe400078e00ff */
[----:B------:R-:W-:-:S07]  /*19220*/  IMAD.MOV.U32 R15, RZ, RZ, -0x1 ;  /* 0xffffffffff0f7424 */ /* 0x000fce00078e00ff */
[----:B0--3--:R-:W-:Y:S05]  /*19230*/  WARPSYNC.COLLECTIVE R15, `(.L_x_5327) ;  /* 0x000000000f087348 */ /* 0x009fea0003c00000 */
[----:B------:R1:W2:Y:S02]  /*19240*/  SHFL.IDX P6, R14, R13, R12, R11 ;  /* 0x0000000c0d0e7389 */ /* 0x0002a400000c000b */
[----:B0123--:R-:W-:Y:S01]  /*19250*/  ENDCOLLECTIVE ;  /* 0x000000000000791b */ /* 0x00ffe20003800000 */
.L_x_5327:
[----:B------:R-:W-:Y:S05]  /*19260*/  BRA `(.L_x_5328) ;  /* 0xffffffac00c87947 */ /* 0x000fea000383ffff */
.L_x_5253:
[----:B------:R-:W-:Y:S01]  /*19270*/  BSSY B0, `(.L_x_5329) ;  /* 0x0000006000007945 */ /* 0x000fe20003800000 */
[----:B------:R-:W-:-:S07]  /*19280*/  IMAD.MOV.U32 R15, RZ, RZ, -0x1 ;  /* 0xffffffffff0f7424 */ /* 0x000fce00078e00ff */
[----:B01-3--:R-:W-:Y:S05]  /*19290*/  WARPSYNC.COLLECTIVE R15, `(.L_x_5330) ;  /* 0x000000000f0c7348 */ /* 0x00bfea0003c00000 */
[----:B------:R-:W-:Y:S02]  /*192a0*/  ELECT P6, UR62, PT ;  /* 0x00000000003e782f */ /* 0x000fe400038c0000 */
[----:B------:R-:W-:Y:S01]  /*192b0*/  MOV R14, UR62 ;  /* 0x0000003e000e7c02 */ /* 0x000fe20008000f00 */
[----:B01-3--:R-:W-:Y:S10]  /*192c0*/  ENDCOLLECTIVE ;  /* 0x000000000000791b */ /* 0x00bff40003800000 */
.L_x_5330:
[----:B------:R-:W-:Y:S05]  /*192d0*/  BSYNC B0 ;  /* 0x0000000000007941 */ /* 0x000fea0003800000 */
.L_x_5329:
[----:B------:R-:W-:Y:S05]  /*192e0*/  BRA `(.L_x_5331) ;  /* 0xffffffac00d07947 */ /* 0x000fea000383ffff */
.L_x_5255:
[----:B0-----:R0:W2:Y:S02]  /*192f0*/  SYNCS.PHASECHK.TRANS64.TRYWAIT P0, [R4+URZ+0x33480], R3 ;  /* 0x03348003040075a7 */ /* 0x0010a4000800017f */
[----:B--2---:R-:W-:Y:S05]  /*19300*/  @!P0 NANOSLEEP.SYNCS 0x989680 ;  /* 0x009896800000895d */ /* 0x004fea0003900000 */
[----:B------:R-:W2:Y:S02]  /*19310*/  @!P0 SYNCS.PHASECHK.TRANS64 P0, [R4+URZ+0x33480], R3 ;  /* 0x03348003040085a7 */ /* 0x000ea4000800007f */
[----:B--2---:R-:W-:Y:S05]  /*19320*/  @!P0 BRA `(.L_x_5255) ;  /* 0xfffffffc00f08947 */ /* 0x004fea000383ffff */
[----:B------:R-:W-:Y:S05]  /*19330*/  BRA `(.L_x_5332) ;  /* 0xffffffb000347947 */ /* 0x000fea000383ffff */
.L_x_5257:
[----:B--2---:R2:W3:Y:S02]  /*19340*/  SYNCS.PHASECHK.TRANS64.TRYWAIT P0, [R4+URZ+0x33440], R3 ;  /* 0x03344003040075a7 */ /* 0x0044e4000800017f */
[----:B---3--:R-:W-:Y:S05]  /*19350*/  @!P0 NANOSLEEP.SYNCS 0x989680 ;  /* 0x009896800000895d */ /* 0x008fea0003900000 */
[----:B------:R-:W3:Y:S02]  /*19360*/  @!P0 SYNCS.PHASECHK.TRANS64 P0, [R4+URZ+0x33440], R3 ;  /* 0x03344003040085a7 */ /* 0x000ee4000800007f */
[----:B---3--:R-:W-:Y:S05]  /*19370*/  @!P0 BRA `(.L_x_5257) ;  /* 0xfffffffc00f08947 */ /* 0x008fea000383ffff */
[----:B------:R-:W-:Y:S05]  /*19380*/  BRA `(.L_x_5333) ;  /* 0xffffffb000c07947 */ /* 0x000fea000383ffff */
.L_x_5261:
[----:B------:R0:W5:Y:S01]  /*19390*/  LDL.LU R6, [R1+0x8] ;  /* 0x0000080001067983 */ /* 0x0001620000300800 */
[----:B------:R-:W-:Y:S01]  /*193a0*/  IMAD.MOV.U32 R13, RZ, RZ, R0 ;  /* 0x000000ffff0d7224 */ /* 0x000fe200078e0000 */
[----:B------:R-:W-:Y:S01]  /*193b0*/  LOP3.LUT R7, R7, 0x7f, RZ, 0xc0, !PT ;  /* 0x0000007f07077812 */ /* 0x000fe200078ec0ff */
[----:B------:R-:W-:Y:S02]  /*193c0*/  IMAD.MOV.U32 R12, RZ, RZ, RZ ;  /* 0x000000ffff0c7224 */ /* 0x000fe400078e00ff */
[----:B------:R-:W-:Y:S01]  /*193d0*/  IMAD.MOV.U32 R11, RZ, RZ, 0x1c1f ;  /* 0x00001c1fff0b7424 */ /* 0x000fe200078e00ff */
[----:B------:R-:W-:Y:S01]  /*193e0*/  SHF.R.U32.HI R3, RZ, 0x2, R7 ;  /* 0x00000002ff037819 */ /* 0x000fe20000011607 */
[----:B------:R-:W-:-:S04]  /*193f0*/  IMAD.MOV.U32 R15, RZ, RZ, -0x1 ;  /* 0xffffffffff0f7424 */ /* 0x000fc800078e00ff */
[----:B0-----:R-:W-:-:S07]  /*19400*/  IMAD R3, R10, 0x80, R3 ;  /* 0x000000800a037824 */ /* 0x001fce00078e0203 */
[----:B-----5:R-:W-:Y:S05]  /*19410*/  WARPSYNC.COLLECTIVE R15, `(.L_x_5334) ;  /* 0x000000000f087348 */ /* 0x020fea0003c00000 */
[----:B------:R0:W1:Y:S02]  /*19420*/  SHFL.IDX P6, R14, R13, R12, R11 ;  /* 0x0000000c0d0e7389 */ /* 0x00006400000c000b */
[----:B01---5:R-:W-:Y:S01]  /*19430*/  ENDCOLLECTIVE ;  /* 0x000000000000791b */ /* 0x023fe20003800000 */
.L_x_5334:
[----:B------:R-:W-:Y:S02]  /*19440*/  IMAD.MOV.U32 R13, RZ, RZ, R4 ;  /* 0x000000ffff0d7224 */ /* 0x000fe400078e0004 */
[----:B------:R-:W-:Y:S02]  /*19450*/  IMAD R2, R6, R5, RZ ;  /* 0x0000000506027224 */ /* 0x000fe400078e02ff */
[----:B------:R-:W-:-:S07]  /*19460*/  IMAD.MOV.U32 R6, RZ, RZ, R14 ;  /* 0x000000ffff067224 */ /* 0x000fce00078e000e */
[----:B------:R-:W-:Y:S05]  /*19470*/  WARPSYNC.COLLECTIVE R15, `(.L_x_5335) ;  /* 0x000000000f087348 */ /* 0x000fea0003c00000 */
[----:B------:R0:W1:Y:S02]  /*19480*/  SHFL.IDX P6, R14, R13, R12, R11 ;  /* 0x0000000c0d0e7389 */ /* 0x00006400000c000b */
[----:B01----:R-:W-:Y:S01]  /*19490*/  ENDCOLLECTIVE ;  /* 0x000000000000791b */ /* 0x003fe20003800000 */
.L_x_5335:
[----:B------:R-:W-:Y:S01]  /*194a0*/  ISETP.GE.AND P4, PT, R3, R2, PT ;  /* 0x000000020300720c */ /* 0x000fe20003f86270 */
[----:B------:R-:W-:Y:S02]  /*194b0*/  IMAD.MOV.U32 R13, RZ, RZ, R0 ;  /* 0x000000ffff0d7224 */ /* 0x000fe400078e0000 */
[----:B------:R-:W-:Y:S02]  /*194c0*/  IMAD.MOV.U32 R12, RZ, RZ, 0x1 ;  /* 0x00000001ff0c7424 */ /* 0x000fe400078e00ff */
[----:B------:R-:W-:-:S08]  /*194d0*/  IMAD.MOV.U32 R5, RZ, RZ, R14 ;  /* 0x000000ffff057224 */ /* 0x000fd000078e000e */
[----:B------:R-:W-:Y:S05]  /*194e0*/  WARPSYNC.COLLECTIVE R15, `(.L_x_5336) ;  /* 0x000000000f087348 */ /* 0x000fea0003c00000 */
[----:B------:R0:W1:Y:S02]  /*194f0*/  SHFL.IDX P6, R14, R13, R12, R11 ;  /* 0x0000000c0d0e7389 */ /* 0x00006400000c000b */
[----:B01----:R-:W-:Y:S01]  /*19500*/  ENDCOLLECTIVE ;  /* 0x000000000000791b */ /* 0x003fe20003800000 */
.L_x_5336:
        /* <DEDUP_REMOVED lines=16> */
.L_x_5337:
        /* <DEDUP_REMOVED lines=10> */
.L_x_5338:
        /* <DEDUP_REMOVED lines=16> */
.L_x_5339:
[----:B------:R-:W-:Y:S02]  /*197b0*/  IMAD.MOV.U32 R13, RZ, RZ, R0 ;  /* 0x000000ffff0d7224 */ /* 0x000fe400078e0000 */
[----:B------:R-:W-:Y:S02]  /*197c0*/  IMAD.MOV.U32 R12, RZ, RZ, 0x3 ;  /* 0x00000003ff0c7424 */ /* 0x000fe400078e00ff */
[----:B------:R-:W-:-:S07]  /*197d0*/  IMAD.MOV.U32 R6, RZ, RZ, R14 ;  /* 0x000000ffff067224 */ /* 0x000fce00078e000e */
[----:B------:R-:W-:Y:S05]  /*197e0*/  WARPSYNC.COLLECTIVE R15, `(.L_x_5340) ;  /* 0x000000000f087348 */ /* 0x000fea0003c00000 */
[----:B------:R0:W1:Y:S02]  /*197f0*/  SHFL.IDX P6, R14, R13, R12, R11 ;  /* 0x0000000c0d0e7389 */ /* 0x00006400000c000b */
[----:B01----:R-:W-:Y:S01]  /*19800*/  ENDCOLLECTIVE ;  /* 0x000000000000791b */ /* 0x003fe20003800000 */
.L_x_5340:
        /* <DEDUP_REMOVED lines=14> */
.L_x_5341:
[----:B------:R-:W-:Y:S01]  /*198f0*/  IMAD.MOV.U32 R4, RZ, RZ, R14 ;  /* 0x000000ffff047224 */ /* 0x000fe200078e000e */
[----:B------:R-:W-:Y:S06]  /*19900*/  BRA `(.L_x_5342) ;  /* 0xffffffb800007947 */ /* 0x000fec000383ffff */
.L_x_5266:
[----:B-1----:R1:W2:Y:S02]  /*19910*/  SYNCS.PHASECHK.TRANS64.TRYWAIT P0, [R17+URZ+0x33420], R0 ;  /* 0x03342000110075a7 */ /* 0x0022a4000800017f */
[----:B--2---:R-:W-:Y:S05]  /*19920*/  @!P0 NANOSLEEP.SYNCS 0x989680 ;  /* 0x009896800000895d */ /* 0x004fea0003900000 */
[----:B------:R-:W2:Y:S02]  /*19930*/  @!P0 SYNCS.PHASECHK.TRANS64 P0, [R17+URZ+0x33420], R0 ;  /* 0x03342000110085a7 */ /* 0x000ea4000800007f */
[----:B--2---:R-:W-:Y:S05]  /*19940*/  @!P0 BRA `(.L_x_5266) ;  /* 0xfffffffc00f08947 */ /* 0x004fea000383ffff */
[----:B------:R-:W-:Y:S05]  /*19950*/  BRA `(.L_x_5343) ;  /* 0xffffffb800707947 */ /* 0x000fea000383ffff */
.L_x_5272:
[----:B--2---:R2:W3:Y:S02]  /*19960*/  SYNCS.PHASECHK.TRANS64.TRYWAIT P0, [R6+URZ+0x33480], R5 ;  /* 0x03348005060075a7 */ /* 0x0044e4000800017f */
[----:B---3--:R-:W-:Y:S05]  /*19970*/  @!P0 NANOSLEEP.SYNCS 0x989680 ;  /* 0x009896800000895d */ /* 0x008fea0003900000 */
[----:B------:R-:W3:Y:S02]  /*19980*/  @!P0 SYNCS.PHASECHK.TRANS64 P0, [R6+URZ+0x33480], R5 ;  /* 0x03348005060085a7 */ /* 0x000ee4000800007f */
[----:B---3--:R-:W-:Y:S05]  /*19990*/  @!P0 BRA `(.L_x_5272) ;  /* 0xfffffffc00f08947 */ /* 0x008fea000383ffff */
[----:B------:R-:W-:Y:S05]  /*199a0*/  BRA `(.L_x_5344) ;  /* 0xffffffbc002c7947 */ /* 0x000fea000383ffff */
.L_x_5279:
[----:B0-----:R0:W3:Y:S02]  /*199b0*/  SYNCS.PHASECHK.TRANS64.TRYWAIT P0, [R6+URZ+0x33440], R5 ;  /* 0x03344005060075a7 */ /* 0x0010e4000800017f */
[----:B---3--:R-:W-:Y:S05]  /*199c0*/  @!P0 NANOSLEEP.SYNCS 0x989680 ;  /* 0x009896800000895d */ /* 0x008fea0003900000 */
[----:B------:R-:W3:Y:S02]  /*199d0*/  @!P0 SYNCS.PHASECHK.TRANS64 P0, [R6+URZ+0x33440], R5 ;  /* 0x03344005060085a7 */ /* 0x000ee4000800007f */
[----:B---3--:R-:W-:Y:S05]  /*199e0*/  @!P0 BRA `(.L_x_5279) ;  /* 0xfffffffc00f08947 */ /* 0x008fea000383ffff */
[----:B------:R-:W-:Y:S05]  /*199f0*/  BRA `(.L_x_5345) ;  /* 0xffffffc0002c7947 */ /* 0x000fea000383ffff */
.L_x_5287:
[----:B--2---:R2:W3:Y:S02]  /*19a00*/  SYNCS.PHASECHK.TRANS64.TRYWAIT P0, [R3+URZ+0x33470], R4 ;  /* 0x03347004030075a7 */ /* 0x0044e4000800017f */
[----:B---3--:R-:W-:Y:S05]  /*19a10*/  @!P0 NANOSLEEP.SYNCS 0x989680 ;  /* 0x009896800000895d */ /* 0x008fea0003900000 */
[----:B------:R-:W3:Y:S02]  /*19a20*/  @!P0 SYNCS.PHASECHK.TRANS64 P0, [R3+URZ+0x33470], R4 ;  /* 0x03347004030085a7 */ /* 0x000ee4000800007f */
[----:B---3--:R-:W-:Y:S05]  /*19a30*/  @!P0 BRA `(.L_x_5287) ;  /* 0xfffffffc00f08947 */ /* 0x008fea000383ffff */
[----:B------:R-:W-:Y:S05]  /*19a40*/  BRA `(.L_x_5346) ;  /* 0xffffffc400407947 */ /* 0x000fea000383ffff */
.L_x_5289:
[----:B--2---:R2:W3:Y:S02]  /*19a50*/  SYNCS.PHASECHK.TRANS64.TRYWAIT P0, [R3+URZ+0x33460], R4 ;  /* 0x03346004030075a7 */ /* 0x0044e4000800017f */
[----:B---3--:R-:W-:Y:S05]  /*19a60*/  @!P0 NANOSLEEP.SYNCS 0x989680 ;  /* 0x009896800000895d */ /* 0x008fea0003900000 */
[----:B------:R-:W3:Y:S02]  /*19a70*/  @!P0 SYNCS.PHASECHK.TRANS64 P0, [R3+URZ+0x33460], R4 ;  /* 0x03346004030085a7 */ /* 0x000ee4000800007f */
[----:B---3--:R-:W-:Y:S05]  /*19a80*/  @!P0 BRA `(.L_x_5289) ;  /* 0xfffffffc00f08947 */ /* 0x008fea000383ffff */
[----:B------:R-:W-:Y:S05]  /*19a90*/  BRA `(.L_x_5347) ;  /* 0xffffffc400487947 */ /* 0x000fea000383ffff */
.L_x_5296:
[----:B-1----:R1:W2:Y:S02]  /*19aa0*/  SYNCS.PHASECHK.TRANS64.TRYWAIT P1, [R0+URZ+0x33470], R3 ;  /* 0x03347003000075a7 */ /* 0x0022a4000802017f */
[----:B--2---:R-:W-:Y:S05]  /*19ab0*/  @!P1 NANOSLEEP.SYNCS 0x989680 ;  /* 0x009896800000995d */ /* 0x004fea0003900000 */
[----:B------:R-:W2:Y:S02]  /*19ac0*/  @!P1 SYNCS.PHASECHK.TRANS64 P1, [R0+URZ+0x33470], R3 ;  /* 0x03347003000095a7 */ /* 0x000ea4000802007f */
[----:B--2---:R-:W-:Y:S05]  /*19ad0*/  @!P1 BRA `(.L_x_5296) ;  /* 0xfffffffc00f09947 */ /* 0x004fea000383ffff */
[----:B------:R-:W-:Y:S05]  /*19ae0*/  BRA `(.L_x_5348) ;  /* 0xffffffd000b47947 */ /* 0x000fea000383ffff */
.L_x_5298:
[----:B-1----:R1:W2:Y:S02]  /*19af0*/  SYNCS.PHASECHK.TRANS64.TRYWAIT P1, [R0+URZ+0x33460], R3 ;  /* 0x03346003000075a7 */ /* 0x0022a4000802017f */
[----:B--2---:R-:W-:Y:S05]  /*19b00*/  @!P1 NANOSLEEP.SYNCS 0x989680 ;  /* 0x009896800000995d */ /* 0x004fea0003900000 */
[----:B------:R-:W2:Y:S02]  /*19b10*/  @!P1 SYNCS.PHASECHK.TRANS64 P1, [R0+URZ+0x33460], R3 ;  /* 0x03346003000095a7 */ /* 0x000ea4000802007f */
[----:B--2---:R-:W-:Y:S05]  /*19b20*/  @!P1 BRA `(.L_x_5298) ;  /* 0xfffffffc00f09947 */ /* 0x004fea000383ffff */
[----:B------:R-:W-:Y:S05]  /*19b30*/  BRA `(.L_x_5349) ;  /* 0xffffffd000bc7947 */ /* 0x000fea000383ffff */
.L_x_5311:
[----:B0-----:R0:W1:Y:S02]  /*19b40*/  SYNCS.PHASECHK.TRANS64.TRYWAIT P0, [R0+URZ+0x33420], R3 ;  /* 0x03342003000075a7 */ /* 0x001064000800017f */
[----:B-1----:R-:W-:Y:S05]  /*19b50*/  @!P0 NANOSLEEP.SYNCS 0x989680 ;  /* 0x009896800000895d */ /* 0x002fea0003900000 */
[----:B------:R-:W1:Y:S02]  /*19b60*/  @!P0 SYNCS.PHASECHK.TRANS64 P0, [R0+URZ+0x33420], R3 ;  /* 0x03342003000085a7 */ /* 0x000e64000800007f */
[----:B-1----:R-:W-:Y:S05]  /*19b70*/  @!P0 BRA `(.L_x_5311) ;  /* 0xfffffffc00f08947 */ /* 0x002fea000383ffff */
[----:B------:R-:W-:Y:S05]  /*19b80*/  BRA `(.L_x_5350) ;  /* 0xfffffff000147947 */ /* 0x000fea000383ffff */
.L_x_5312:
        /* <DEDUP_REMOVED lines=11> */
.L_x_5352:
[----:B------:R-:W-:Y:S05]  /*19c40*/  BSYNC B0 ;  /* 0x0000000000007941 */ /* 0x000fea0003800000 */
.L_x_5351:
[----:B------:R-:W-:Y:S05]  /*19c50*/  BRA `(.L_x_5353) ;  /* 0xffffffec00fc7947 */ /* 0x000fea000383ffff */
.L_x_5315:
[----:B------:R-:W-:Y:S01]  /*19c60*/  BSSY B1, `(.L_x_5354) ;  /* 0x0000006000017945 */ /* 0x000fe20003800000 */
[----:B------:R-:W-:-:S07]  /*19c70*/  IMAD.MOV.U32 R15, RZ, RZ, -0x1 ;  /* 0xffffffffff0f7424 */ /* 0x000fce00078e00ff */
[----:B01----:R-:W-:Y:S05]  /*19c80*/  WARPSYNC.COLLECTIVE R15, `(.L_x_5355) ;  /* 0x000000000f0c7348 */ /* 0x003fea0003c00000 */
[----:B------:R-:W-:Y:S02]  /*19c90*/  ELECT P6, UR62, PT ;  /* 0x00000000003e782f */ /* 0x000fe400038c0000 */
[----:B------:R-:W-:Y:S01]  /*19ca0*/  MOV R14, UR62 ;  /* 0x0000003e000e7c02 */ /* 0x000fe20008000f00 */
[----:B01----:R-:W-:Y:S10]  /*19cb0*/  ENDCOLLECTIVE ;  /* 0x000000000000791b */ /* 0x003ff40003800000 */
.L_x_5355:
[----:B------:R-:W-:Y:S05]  /*19cc0*/  BSYNC B1 ;  /* 0x0000000000017941 */ /* 0x000fea0003800000 */
.L_x_5354:
[----:B------:R-:W-:Y:S05]  /*19cd0*/  BRA `(.L_x_5356) ;  /* 0xffffffec00f47947 */ /* 0x000fea000383ffff */
.L_x_5317:
[----:B0-----:R0:W1:Y:S02]  /*19ce0*/  SYNCS.PHASECHK.TRANS64.TRYWAIT P1, [R6+URZ], R5 ;  /* 0x00000005060075a7 */ /* 0x001064000802017f */
[----:B-1----:R-:W-:Y:S05]  /*19cf0*/  @!P1 NANOSLEEP.SYNCS 0x989680 ;  /* 0x009896800000995d */ /* 0x002fea0003900000 */
[----:B------:R-:W1:Y:S02]  /*19d00*/  @!P1 SYNCS.PHASECHK.TRANS64 P1, [R6+URZ], R5 ;  /* 0x00000005060095a7 */ /* 0x000e64000802007f */
[----:B-1----:R-:W-:Y:S05]  /*19d10*/  @!P1 BRA `(.L_x_5317) ;  /* 0xfffffffc00f09947 */ /* 0x002fea000383ffff */
[----:B------:R-:W-:Y:S05]  /*19d20*/  BRA `(.L_x_5357) ;  /* 0xfffffff000307947 */ /* 0x000fea000383ffff */
.L_x_5318:
[----:B-1----:R1:W2:Y:S02]  /*19d30*/  SYNCS.PHASECHK.TRANS64.TRYWAIT P1, [R7+URZ], R2 ;  /* 0x00000002070075a7 */ /* 0x0022a4000802017f */
[----:B--2---:R-:W-:Y:S05]  /*19d40*/  @!P1 NANOSLEEP.SYNCS 0x989680 ;  /* 0x009896800000995d */ /* 0x004fea0003900000 */
[----:B------:R-:W2:Y:S02]  /*19d50*/  @!P1 SYNCS.PHASECHK.TRANS64 P1, [R7+URZ], R2 ;  /* 0x00000002070095a7 */ /* 0x000ea4000802007f */
[----:B--2---:R-:W-:Y:S05]  /*19d60*/  @!P1 BRA `(.L_x_5318) ;  /* 0xfffffffc00f09947 */ /* 0x004fea000383ffff */
[----:B------:R-:W-:Y:S05]  /*19d70*/  BRA `(.L_x_5358) ;  /* 0xfffffff000247947 */ /* 0x000fea000383ffff */
.L_x_5320:
[----:B--2---:R2:W3:Y:S02]  /*19d80*/  SYNCS.PHASECHK.TRANS64.TRYWAIT P1, [R4+URZ+0x33460], R5 ;  /* 0x03346005040075a7 */ /* 0x0044e4000802017f */
[----:B---3--:R-:W-:Y:S05]  /*19d90*/  @!P1 NANOSLEEP.SYNCS 0x989680 ;  /* 0x009896800000995d */ /* 0x008fea0003900000 */
[----:B------:R-:W3:Y:S02]  /*19da0*/  @!P1 SYNCS.PHASECHK.TRANS64 P1, [R4+URZ+0x33460], R5 ;  /* 0x03346005040095a7 */ /* 0x000ee4000802007f */
[----:B---3--:R-:W-:Y:S05]  /*19db0*/  @!P1 BRA `(.L_x_5320) ;  /* 0xfffffffc00f09947 */ /* 0x008fea000383ffff */
[----:B------:R-:W-:Y:S05]  /*19dc0*/  BRA `(.L_x_5359) ;  /* 0xfffffff000287947 */ /* 0x000fea000383ffff */
.L_x_5322:
[----:B---3--:R3:W4:Y:S02]  /*19dd0*/  SYNCS.PHASECHK.TRANS64.TRYWAIT P1, [R3+URZ+0x33460], R2 ;  /* 0x03346002030075a7 */ /* 0x008724000802017f */
[----:B----4-:R-:W-:Y:S05]  /*19de0*/  @!P1 NANOSLEEP.SYNCS 0x989680 ;  /* 0x009896800000995d */ /* 0x010fea0003900000 */
[----:B------:R-:W4:Y:S02]  /*19df0*/  @!P1 SYNCS.PHASECHK.TRANS64 P1, [R3+URZ+0x33460], R2 ;  /* 0x03346002030095a7 */ /* 0x000f24000802007f */
[----:B----4-:R-:W-:Y:S05]  /*19e00*/  @!P1 BRA `(.L_x_5322) ;  /* 0xfffffffc00f09947 */ /* 0x010fea000383ffff */
[----:B------:R-:W-:Y:S05]  /*19e10*/  BRA `(.L_x_5360) ;  /* 0xfffffff000287947 */ /* 0x000fea000383ffff */
.L_x_5324:
[----:B----4-:R4:W0:Y:S02]  /*19e20*/  SYNCS.PHASECHK.TRANS64.TRYWAIT P0, [R4+URZ+0x33480], R5 ;  /* 0x03348005040075a7 */ /* 0x010824000800017f */
[----:B0-----:R-:W-:Y:S05]  /*19e30*/  @!P0 NANOSLEEP.SYNCS 0x989680 ;  /* 0x009896800000895d */ /* 0x001fea0003900000 */
[----:B------:R-:W0:Y:S02]  /*19e40*/  @!P0 SYNCS.PHASECHK.TRANS64 P0, [R4+URZ+0x33480], R5 ;  /* 0x03348005040085a7 */ /* 0x000e24000800007f */
[----:B0-----:R-:W-:Y:S05]  /*19e50*/  @!P0 BRA `(.L_x_5324) ;  /* 0xfffffffc00f08947 */ /* 0x001fea000383ffff */
[----:B------:R-:W-:Y:S05]  /*19e60*/  BRA `(.L_x_5325) ;  /* 0xfffffff000247947 */ /* 0x000fea000383ffff */
.L_x_5361:
        /* <DEDUP_REMOVED lines=9> */
.L_x_13274:


//--------------------- .text._ZN7cutlass13device_kernelIN5flash11enable_sm90INS1_16FlashAttnFwdSm90INS1_25CollectiveMainloopFwdSm90ILi2EN4cute5tupleIJNS5_1CILi1EEES8_S8_EEENS6_IJNS7_ILi128EEENS7_ILi160EEENS7_ILi192EEEEEELi192ENS_12float_e4m3_tEfNS_4arch4Sm90ELb1ELb0ELb0ELb1ELb0ELb1ELb0ELb1ELb1ELb1ELb1ELb0EEENS1_21CollectiveEpilogueFwdINS6_IJSA_SC_SB_EEES9_NS_10bfloat16_tESG_Li256ELb1ELb1ELb1ELb1EEENS1_36VarlenDynamicPersistentTileSchedulerILi128ELi160ELi256ELi128ELb1ELb1ELb1ELb1ELb1ELb1EEEEEEEEEvNT_6ParamsE --------------------------
	.section	.text._ZN7cutlass13device_kernelIN5flash11enable_sm90INS1_16FlashAttnFwdSm90INS1_25CollectiveMainloopFwdSm90ILi2EN4cute5tupleIJNS5_1CILi1EEES8_S8_EEENS6_IJNS7_ILi128EEENS7_ILi160EEENS7_ILi192EEEEEELi192ENS_12float_e4m3_tEfNS_4arch4Sm90ELb1ELb0ELb0ELb1ELb0ELb1ELb0ELb1ELb1ELb1ELb1ELb0EEENS1_21CollectiveEpilogueFwdINS6_IJSA_SC_SB_EEES9_NS_10bfloat16_tESG_Li256ELb1ELb1ELb1ELb1EEENS1_36VarlenDynamicPersistentTileSchedulerILi128ELi160ELi256ELi128ELb1ELb1ELb1ELb1ELb1ELb1EEEEEEEEEvNT_6ParamsE,"ax",@progbits
	.align	128
.text._ZN7cutlass13device_kernelIN5flash11enable_sm90INS1_16FlashAttnFwdSm90INS1_25CollectiveMainloopFwdSm90ILi2EN4cute5tupleIJNS5_1CILi1EEES8_S8_EEENS6_IJNS7_ILi128EEENS7_ILi160EEENS7_ILi192EEEEEELi192ENS_12float_e4m3_tEfNS_4arch4Sm90ELb1ELb0ELb0ELb1ELb0ELb1ELb0ELb1ELb1ELb1ELb1ELb0EEENS1_21CollectiveEpilogueFwdINS6_IJSA_SC_SB_EEES9_NS_10bfloat16_tESG_Li256ELb1ELb1ELb1ELb1EEENS1_36VarlenDynamicPersistentTileSchedulerILi128ELi160ELi256ELi128ELb1ELb1ELb1ELb1ELb1ELb1EEEEEEEEEvNT_6ParamsE:
        .type           _ZN7cutlass13device_kernelIN5flash11enable_sm90INS1_16FlashAttnFwdSm90INS1_25CollectiveMainloopFwdSm90ILi2EN4cute5tupleIJNS5_1CILi1EEES8_S8_EEENS6_IJNS7_ILi128EEENS7_ILi160EEENS7_ILi192EEEEEELi192ENS_12float_e4m3_tEfNS_4arch4Sm90ELb1ELb0ELb0ELb1ELb0ELb1ELb0ELb1ELb1ELb1ELb1ELb0EEENS1_21CollectiveEpilogueFwdINS6_IJSA_SC_SB_EEES9_NS_10bfloat16_tESG_Li256ELb1ELb1ELb1ELb1EEENS1_36VarlenDynamicPersistentTileSchedulerILi128ELi160ELi256ELi128ELb1ELb1ELb1ELb1ELb1ELb1EEEEEEEEEvNT_6ParamsE,@function
        .size           _ZN7cutlass13device_kernelIN5flash11enable_sm90INS1_16FlashAttnFwdSm90INS1_25CollectiveMainloopFwdSm90ILi2EN4cute5tupleIJNS5_1CILi1EEES8_S8_EEENS6_IJNS7_ILi128EEENS7_ILi160EEENS7_ILi192EEEEEELi192ENS_12float_e4m3_tEfNS_4arch4Sm90ELb1ELb0ELb0ELb1ELb0ELb1ELb0ELb1ELb1ELb1ELb1ELb0EEENS1_21CollectiveEpilogueFwdINS6_IJSA_SC_SB_EEES9_NS_10bfloat16_tESG_Li256ELb1ELb1ELb1ELb1EEENS1_36VarlenDynamicPersistentTileSchedulerILi128ELi160ELi256ELi128ELb1ELb1ELb1ELb1ELb1ELb1EEEEEEEEEvNT_6ParamsE,(.L_x_13275 - _ZN7cutlass13device_kernelIN5flash11enable_sm90INS1_16FlashAttnFwdSm90INS1_25CollectiveMainloopFwdSm90ILi2EN4cute5tupleIJNS5_1CILi1EEES8_S8_EEENS6_IJNS7_ILi128EEENS7_ILi160EEENS7_ILi192EEEEEELi192ENS_12float_e4m3_tEfNS_4arch4Sm90ELb1ELb0ELb0ELb1ELb0ELb1ELb0ELb1ELb1ELb1ELb1ELb0EEENS1_21CollectiveEpilogueFwdINS6_IJSA_SC_SB_EEES9_NS_10bfloat16_tESG_Li256ELb1ELb1ELb1ELb1EEENS1_36VarlenDynamicPersistentTileSchedulerILi128ELi160ELi256ELi128ELb1ELb1ELb1ELb1ELb1ELb1EEEEEEEEEvNT_6ParamsE)
        .other          _ZN7cutlass13device_kernelIN5flash11enable_sm90INS1_16FlashAttnFwdSm90INS1_25CollectiveMainloopFwdSm90ILi2EN4cute5tupleIJNS5_1CILi1EEES8_S8_EEENS6_IJNS7_ILi128EEENS7_ILi160EEENS7_ILi192EEEEEELi192ENS_12float_e4m3_tEfNS_4arch4Sm90ELb1ELb0ELb0ELb1ELb0ELb1ELb0ELb1ELb1ELb1ELb1ELb0EEENS1_21CollectiveEpilogueFwdINS6_IJSA_SC_SB_EEES9_NS_10bfloat16_tESG_Li256ELb1ELb1ELb1ELb1EEENS1_36VarlenDynamicPersistentTileSchedulerILi128ELi160ELi256ELi128ELb1ELb1ELb1ELb1ELb1ELb1EEEEEEEEEvNT_6ParamsE,@"STO_CUDA_ENTRY STV_DEFAULT"
_ZN7cutlass13device_kernelIN5flash11enable_sm90INS1_16FlashAttnFwdSm90INS1_25CollectiveMainloopFwdSm90ILi2EN4cute5tupleIJNS5_1CILi1EEES8_S8_EEENS6_IJNS7_ILi128EEENS7_ILi160EEENS7_ILi192EEEEEELi192ENS_12float_e4m3_tEfNS_4arch4Sm90ELb1ELb0ELb0ELb1ELb0ELb1ELb0ELb1ELb1ELb1ELb1ELb0EEENS1_21CollectiveEpilogueFwdINS6_IJSA_SC_SB_EEES9_NS_10bfloat16_tESG_Li256ELb1ELb1ELb1ELb1EEENS1_36VarlenDynamicPersistentTileSchedulerILi128ELi160ELi256ELi128ELb1ELb1ELb1ELb1ELb1ELb1EEEEEEEEEvNT_6ParamsE:
        /* <DEDUP_REMOVED lines=24> */
.L_x_5363:
[----:B------:R-:W-:Y:S05]  /*0180*/  BSYNC B0 ;  /* 0x0000000000007941 */ /* 0x000fea0003800000 */
.L_x_5362:
        /* <DEDUP_REMOVED lines=41> */
.L_x_5364:
        /* <DEDUP_REMOVED lines=22> */
.L_x_5365:
        /* <DEDUP_REMOVED lines=18> */
.L_x_5366:
        /* <DEDUP_REMOVED lines=22> */
.L_x_5367:
        /* <DEDUP_REMOVED lines=22> */
.L_x_5368:
        /* <DEDUP_REMOVED lines=8> */
.L_x_5371:
        /* <DEDUP_REMOVED lines=26> */
[----:B------:R-:W-:Y:S01]  /*0b80*/  CS2R R222, SRZ ;  /* 0x0000000000de7805 */ /* 0x000fe2000001ff00 */
[----:B------:R-:W-:Y:S01]  /*0b90*/  IMAD.MOV.U32 R221, RZ, RZ, RZ ;  /* 0x000000ffffdd7224 */ /* 0x000fe200078e00ff */
[----:B------:R-:W-:Y:S01]  /*0ba0*/  ULOP3.LUT UR53, UR36, 0x1, URZ, 0xfc, !UPT ;  /* 0x0000000124357892 */ /* 0x000fe2000f8efc3f */
[----:B------:R-:W-:-:S08]  /*0bb0*/  UMOV UR43, URZ ;  /* 0x0000003f002b7c82 */ /* 0x000fd00008000000 */
        /* <DEDUP_REMOVED lines=22> */
[----:B------:R-:W-:Y:S01]  /*0d20*/  IMAD.SHL.U32 R22, R18, 0x8, RZ ;  /* 0x0000000812167824 */ /* 0x000fe200078e00ff */
[----:B------:R-:W-:Y:S01]  /*0d30*/  LEA.HI R8, R8, R9, RZ, 0x1 ;  /* 0x0000000908087211 */ /* 0x000fe200078f08ff */
[----:B------:R-:W-:Y:S01]  /*0d40*/  STL [R1+0x60], R12 ;  /* 0x0000600c01007387 */ /* 0x000fe20000100800 */
[----:B------:R-:W-:Y:S01]  /*0d50*/  LEA.HI R6, R5, R220, RZ, 0x1 ;  /* 0x000000dc05067211 */ /* 0x000fe200078f08ff */
[C---:B------:R-:W-:Y:S01]  /*0d60*/  VIADD R225, R22.reuse, 0x20 ;  /* 0x0000002016e17836 */ /* 0x040fe20000000000 */
[--C-:B------:R-:W-:Y:S01]  /*0d70*/  SHF.R.S32.HI R0, RZ, 0x2, R4.reuse ;  /* 0x00000002ff007819 */ /* 0x100fe20000011404 */
[----:B------:R-:W-:Y:S01]  /*0d80*/  VIADD R224, R22, 0x40 ;  /* 0x0000004016e07836 */ /* 0x000fe20000000000 */
        /* <DEDUP_REMOVED lines=10> */
[----:B------:R-:W-:Y:S01]  /*0e30*/  LOP3.LUT R5, R5, 0xfffffffc, RZ, 0xc0, !PT ;  /* 0xfffffffc05057812 */ /* 0x000fe200078ec0ff */
[----:B------:R-:W-:Y:S01]  /*0e40*/  VIADD R228, R22, 0x50 ;  /* 0x0000005016e47836 */ /* 0x000fe20000000000 */
[----:B------:R-:W-:Y:S01]  /*0e50*/  LOP3.LUT R7, R6, 0x3fffffe, RZ, 0xc0, !PT ;  /* 0x03fffffe06077812 */ /* 0x000fe200078ec0ff */
[----:B------:R-:W-:Y:S01]  /*0e60*/  IMAD.IADD R2, R3, 0x1, -R2 ;  /* 0x0000000103027824 */ /* 0x000fe200078e0a02 */
[----:B------:R-:W-:Y:S01]  /*0e70*/  LEA R3, R8, R11, 0x3 ;  /* 0x0000000b08037211 */ /* 0x000fe200078e18ff */
[----:B------:R-:W-:Y:S01]  /*0e80*/  IMAD.IADD R5, R0, 0x1, -R5 ;  /* 0x0000000100057824 */ /* 0x000fe200078e0a05 */
[----:B------:R-:W-:Y:S01]  /*0e90*/  SHF.R.S32.HI R0, RZ, 0x1f, R12 ;  /* 0x0000001fff007819 */ /* 0x000fe2000001140c */
[----:B------:R-:W-:Y:S01]  /*0ea0*/  IMAD.IADD R7, R220, 0x1, -R7 ;  /* 0x00000001dc077824 */ /* 0x000fe200078e0a07 */
[----:B------:R-:W-:Y:S01]  /*0eb0*/  LEA.HI R4, R10, R10, RZ, 0x1 ;  /* 0x0000000a0a047211 */ /* 0x000fe200078f08ff */
[----:B------:R0:W-:Y:S01]  /*0ec0*/  STL [R1+0x74], R3 ;  /* 0x0000740301007387 */ /* 0x0001e20000100800 */
[----:B------:R-:W-:-:S02]  /*0ed0*/  IMAD.IADD R6, R22, 0x1, R225 ;  /* 0x0000000116067824 */ /* 0x000fc400078e02e1 */
[----:B------:R-:W-:Y:S01]  /*0ee0*/  IMAD R232, R9, 0x8, R7 ;  /* 0x0000000809e87824 */ /* 0x000fe200078e0207 */
[----:B------:R-:W-:Y:S01]  /*0ef0*/  LOP3.LUT R9, R4, 0x1ffffffe, RZ, 0xc0, !PT ;  /* 0x1ffffffe04097812 */ /* 0x000fe200078ec0ff */
[----:B------:R-:W-:Y:S01]  /*0f00*/  IMAD.IADD R8, R22, 0x1, R224 ;  /* 0x0000000116087824 */ /* 0x000fe200078e02e0 */
[----:B------:R-:W-:Y:S01]  /*0f10*/  SHF.R.S32.HI R11, RZ, 0x1f, R6 ;  /* 0x0000001fff0b7819 */ /* 0x000fe20000011406 */
[----:B------:R-:W-:Y:S02]  /*0f20*/  IMAD.SHL.U32 R5, R5, 0x80, RZ ;  /* 0x0000008005057824 */ /* 0x000fe400078e00ff */
[----:B------:R-:W-:Y:S01]  /*0f30*/  IMAD.IADD R9, R10, 0x1, -R9 ;  /* 0x000000010a097824 */ /* 0x000fe200078e0a09 */
[----:B0-----:R-:W-:Y:S01]  /*0f40*/  LEA.HI R3, R0, R12, RZ, 0x2 ;  /* 0x0000000c00037211 */ /* 0x001fe200078f10ff */
[----:B------:R-:W-:Y:S01]  /*0f50*/  IMAD.SHL.U32 R232, R232, 0x40, RZ ;  /* 0x00000040e8e87824 */ /* 0x000fe200078e00ff */
[----:B------:R-:W-:Y:S02]  /*0f60*/  SHF.R.S32.HI R15, RZ, 0x1f, R8 ;  /* 0x0000001fff0f7819 */ /* 0x000fe40000011408 */
[----:B------:R-:W-:-:S02]  /*0f70*/  SHF.R.S32.HI R4, RZ, 0x2, R3 ;  /* 0x00000002ff047819 */ /* 0x000fc40000011403 */
[----:B------:R-:W-:Y:S02]  /*0f80*/  SHF.R.S32.HI R7, RZ, 0x1f, R3 ;  /* 0x0000001fff077819 */ /* 0x000fe40000011403 */
[----:B------:R-:W-:Y:S02]  /*0f90*/  LEA.HI R13, R11, R6, RZ, 0x4 ;  /* 0x000000060b0d7211 */ /* 0x000fe400078f20ff */
[----:B------:R-:W-:Y:S02]  /*0fa0*/  LEA.HI R7, R7, R4, RZ, 0x3 ;  /* 0x0000000407077211 */ /* 0x000fe400078f18ff */
[----:B------:R-:W-:Y:S02]  /*0fb0*/  LEA.HI R10, R11, R6, RZ, 0x6 ;  /* 0x000000060b0a7211 */ /* 0x000fe400078f30ff */
[----:B------:R-:W-:Y:S02]  /*0fc0*/  SHF.R.S32.HI R6, RZ, 0x1f, R14 ;  /* 0x0000001fff067819 */ /* 0x000fe4000001140e */
[----:B------:R-:W-:Y:S01]  /*0fd0*/  LEA.HI R11, R15, R8, RZ, 0x4 ;  /* 0x000000080f0b7211 */ /* 0x000fe200078f20ff */
[----:B------:R-:W-:Y:S01]  /*0fe0*/  IMAD.SHL.U32 R10, R10, 0x80, RZ ;  /* 0x000000800a0a7824 */ /* 0x000fe200078e00ff */
[----:B------:R-:W-:-:S02]  /*0ff0*/  LOP3.LUT R7, R7, 0xfffffff8, RZ, 0xc0, !PT ;  /* 0xfffffff807077812 */ /* 0x000fc400078ec0ff */
[----:B------:R-:W-:Y:S02]  /*1000*/  LEA.HI R0, R0, R12, RZ, 0x5 ;  /* 0x0000000c00007211 */ /* 0x000fe400078f28ff */
[----:B------:R-:W-:Y:S01]  /*1010*/  LEA.HI R15, R15, R8, RZ, 0x6 ;  /* 0x000000080f0f7211 */ /* 0x000fe200078f30ff */
[----:B------:R-:W-:Y:S01]  /*1020*/  IMAD.IADD R7, R4, 0x1, -R7 ;  /* 0x0000000104077824 */ /* 0x000fe200078e0a07 */
[-C--:B------:R-:W-:Y:S02]  /*1030*/  LEA.HI R8, R6, R14.reuse, RZ, 0x3 ;  /* 0x0000000e06087211 */ /* 0x080fe400078f18ff */
[----:B------:R-:W-:Y:S01]  /*1040*/  SHF.R.S32.HI R0, RZ, 0x5, R0 ;  /* 0x00000005ff007819 */ /* 0x000fe20000011400 */
[----:B------:R-:W-:Y:S01]  /*1050*/  IMAD.SHL.U32 R15, R15, 0x80, RZ ;  /* 0x000000800f0f7824 */ /* 0x000fe200078e00ff */
[----:B------:R-:W-:Y:S01]  /*1060*/  LOP3.LUT R230, R5, 0x180, RZ, 0xc0, !PT ;  /* 0x0000018005e67812 */ /* 0x000fe200078ec0ff */
[----:B------:R-:W-:Y:S01]  /*1070*/  IMAD.SHL.U32 R8, R8, 0x40, RZ ;  /* 0x0000004008087824 */ /* 0x000fe200078e00ff */
[----:B------:R-:W-:Y:S01]  /*1080*/  LEA.HI R4, R14, R14, RZ, 0x1 ;  /* 0x0000000e0e047211 */ /* 0x000fe200078f08ff */
[----:B------:R-:W-:Y:S01]  /*1090*/  IMAD R7, R0, 0x10, R7 ;  /* 0x0000001000077824 */ /* 0x000fe200078e0207 */
[----:B------:R-:W-:-:S02]  /*10a0*/  LOP3.LUT R0, R230, 0x30, R13, 0xf8, !PT ;  /* 0x00000030e6007812 */ /* 0x000fc400078ef80d */
[----:B------:R-:W-:Y:S02]  /*10b0*/  SHF.R.U32.HI R231, RZ, 0x3, R230 ;  /* 0x00000003ffe77819 */ /* 0x000fe400000116e6 */
[----:B------:R-:W-:Y:S02]  /*10c0*/  LOP3.LUT R5, R8, 0xfffffe00, RZ, 0xc0, !PT ;  /* 0xfffffe0008057812 */ /* 0x000fe400078ec0ff */
[----:B------:R-:W-:Y:S02]  /*10d0*/  LOP3.LUT R8, R230, 0x30, R11, 0xf8, !PT ;  /* 0x00000030e6087812 */ /* 0x000fe400078ef80b */
[----:B------:R-:W-:Y:S02]  /*10e0*/  LOP3.LUT R11, R10, 0xffffe000, RZ, 0xc0, !PT ;  /* 0xffffe0000a0b7812 */ /* 0x000fe400078ec0ff */
[----:B------:R-:W-:Y:S02]  /*10f0*/  LOP3.LUT R0, R0, R231, RZ, 0x3c, !PT ;  /* 0x000000e700007212 */ /* 0x000fe400078e3cff */
[----:B------:R-:W-:-:S02]  /*1100*/  LOP3.LUT R3, R3, 0x7ffffffc, RZ, 0xc0, !PT ;  /* 0x7ffffffc03037812 */ /* 0x000fc400078ec0ff */
[----:B------:R-:W-:Y:S02]  /*1110*/  LOP3.LUT R6, R4, 0x3fffffe, RZ, 0xc0, !PT ;  /* 0x03fffffe04067812 */ /* 0x000fe400078ec0ff */
[-C--:B------:R-:W-:Y:S01]  /*1120*/  IADD3 R11, R0, R232.reuse, R11 ;  /* 0x000000e8000b7210 */ /* 0x080fe20007ffe00b */
[----:B------:R-:W-:Y:S01]  /*1130*/  IMAD.IADD R3, R12, 0x1, -R3 ;  /* 0x000000010c037824 */ /* 0x000fe200078e0a03 */
[----:B------:R-:W-:Y:S01]  /*1140*/  SHF.R.S32.HI R0, RZ, 0x1f, R220 ;  /* 0x0000001fff007819 */ /* 0x000fe200000114dc */
[----:B------:R-:W-:Y:S01]  /*1150*/  IMAD.IADD R6, R14, 0x1, -R6 ;  /* 0x000000010e067824 */ /* 0x000fe200078e0a06 */
[--C-:B------:R-:W-:Y:S01]  /*1160*/  LOP3.LUT R0, R230, 0x10, R18.reuse, 0xf8, !PT ;  /* 0x00000010e6007812 */ /* 0x100fe200078ef812 */
[----:B------:R-:W-:Y:S01]  /*1170*/  IMAD.SHL.U32 R237, R3, 0x2, RZ ;  /* 0x0000000203ed7824 */ /* 0x000fe200078e00ff */
[----:B------:R-:W-:Y:S01]  /*1180*/  LEA R7, R2, R7, 0x6 ;  /* 0x0000000702077211 */ /* 0x000fe200078e30ff */
[----:B------:R-:W-:Y:S01]  /*1190*/  IMAD R234, R6, 0x40, R5 ;  /* 0x0000004006ea7824 */ /* 0x000fe200078e0205 */
[----:B------:R-:W-:Y:S01]  /*11a0*/  LOP3.LUT R2, R230, 0x30, R18, 0xf8, !PT ;  /* 0x00000030e6027812 */ /* 0x000fe200078ef812 */
[C---:B------:R-:W-:Y:S01]  /*11b0*/  VIADD R33, R237.reuse, 0x10 ;  /* 0x00000010ed217836 */ /* 0x040fe20000000000 */
[-C--:B------:R-:W-:Y:S01]  /*11c0*/  LOP3.LUT R3, R0, R231.reuse, RZ, 0x3c, !PT ;  /* 0x000000e700037212 */ /* 0x080fe200078e3cff */
[C---:B------:R-:W-:Y:S01]  /*11d0*/  VIADD R34, R237.reuse, 0x8 ;  /* 0x00000008ed227836 */ /* 0x040fe20000000000 */
[-C--:B------:R-:W-:Y:S01]  /*11e0*/  LOP3.LUT R5, R2, R231.reuse, RZ, 0x3c, !PT ;  /* 0x000000e702057212 */ /* 0x080fe200078e3cff */
[----:B------:R-:W-:Y:S01]  /*11f0*/  VIADD R2, R237, 0xa0 ;  /* 0x000000a0ed027836 */ /* 0x000fe20000000000 */
[----:B------:R-:W-:Y:S01]  /*1200*/  LOP3.LUT R15, R15, 0xffffe000, RZ, 0xc0, !PT ;  /* 0xffffe0000f0f7812 */ /* 0x000fe200078ec0ff */
[----:B------:R-:W-:Y:S01]  /*1210*/  IMAD.IADD R0, R232, 0x1, R3 ;  /* 0x00000001e8007824 */ /* 0x000fe200078e0203 */
[-C--:B------:R-:W-:Y:S01]  /*1220*/  IADD3 R2, R16, R232.reuse, R5 ;  /* 0x000000e810027210 */ /* 0x080fe20007ffe005 */
[C---:B------:R-:W-:Y:S01]  /*1230*/  VIADD R32, R237.reuse, 0x18 ;  /* 0x00000018ed207836 */ /* 0x040fe20000000000 */
[----:B------:R-:W-:Y:S01]  /*1240*/  LOP3.LUT R8, R8, R231, RZ, 0x3c, !PT ;  /* 0x000000e708087212 */ /* 0x000fe200078e3cff */
[C---:B------:R-:W-:Y:S01]  /*1250*/  VIADD R30, R237.reuse, 0x28 ;  /* 0x00000028ed1e7836 */ /* 0x040fe20000000000 */
[----:B------:R-:W-:Y:S01]  /*1260*/  STL [R1+0x70], R7 ;  /* 0x0000700701007387 */ /* 0x000fe20000100800 */
[C---:B------:R-:W-:Y:S01]  /*1270*/  VIADD R31, R237.reuse, 0x20 ;  /* 0x00000020ed1f7836 */ /* 0x040fe20000000000 */
[C---:B------:R-:W-:Y:S01]  /*1280*/  IADD3 R28, R237.reuse, 0x38, RZ ;  /* 0x00000038ed1c7810 */ /* 0x040fe20007ffe0ff */
[C---:B------:R-:W-:Y:S01]  /*1290*/  VIADD R29, R237.reuse, 0x30 ;  /* 0x00000030ed1d7836 */ /* 0x040fe20000000000 */
[----:B------:R0:W-:Y:S01]  /*12a0*/  STL [R1+0x10], R0 ;  /* 0x0000100001007387 */ /* 0x0001e20000100800 */
[C---:B------:R-:W-:Y:S01]  /*12b0*/  VIADD R27, R237.reuse, 0x40 ;  /* 0x00000040ed1b7836 */ /* 0x040fe20000000000 */
[----:B------:R-:W-:Y:S01]  /*12c0*/  IADD3 R15, R8, R232, R15 ;  /* 0x000000e8080f7210 */ /* 0x000fe20007ffe00f */
[C---:B------:R-:W-:Y:S01]  /*12d0*/  VIADD R26, R237.reuse, 0x48 ;  /* 0x00000048ed1a7836 */ /* 0x040fe20000000000 */
[----:B------:R1:W-:Y:S01]  /*12e0*/  STL [R1+0x6c], R2 ;  /* 0x00006c0201007387 */ /* 0x0003e20000100800 */
[C---:B------:R-:W-:Y:S01]  /*12f0*/  VIADD R24, R237.reuse, 0x58 ;  /* 0x00000058ed187836 */ /* 0x040fe20000000000 */
[----:B------:R-:W-:Y:S01]  /*1300*/  SHF.R.S32.HI R3, RZ, 0x1f, R33 ;  /* 0x0000001fff037819 */ /* 0x000fe20000011421 */
[C---:B------:R-:W-:Y:S01]  /*1310*/  VIADD R25, R237.reuse, 0x50 ;  /* 0x00000050ed197836 */ /* 0x040fe20000000000 */
[----:B------:R-:W-:Y:S01]  /*1320*/  SHF.R.S32.HI R3, RZ, 0x1f, R30 ;  /* 0x0000001fff037819 */ /* 0x000fe2000001141e */
[C---:B------:R-:W-:Y:S01]  /*1330*/  VIADD R21, R237.reuse, 0x60 ;  /* 0x00000060ed157836 */ /* 0x040fe20000000000 */
[----:B0-----:R-:W-:Y:S01]  /*1340*/  SHF.R.S32.HI R0, RZ, 0x1f, R34 ;  /* 0x0000001fff007819 */ /* 0x001fe20000011422 */
[C---:B------:R-:W-:Y:S01]  /*1350*/  VIADD R14, R237.reuse, 0x70 ;  /* 0x00000070ed0e7836 */ /* 0x040fe20000000000 */
[----:B------:R-:W-:Y:S01]  /*1360*/  SHF.R.S32.HI R0, RZ, 0x1f, R31 ;  /* 0x0000001fff007819 */ /* 0x000fe2000001141f */
[C---:B------:R-:W-:Y:S01]  /*1370*/  VIADD R20, R237.reuse, 0x68 ;  /* 0x00000068ed147836 */ /* 0x040fe20000000000 */
[----:B-1----:R-:W-:Y:S01]  /*1380*/  SHF.R.S32.HI R2, RZ, 0x1f, R32 ;  /* 0x0000001fff027819 */ /* 0x002fe20000011420 */
        /* <DEDUP_REMOVED lines=10> */
[----:B------:R-:W-:Y:S02]  /*1430*/  SHF.R.S32.HI R0, RZ, 0x1f, R25 ;  /* 0x0000001fff007819 */ /* 0x000fe40000011419 */
[----:B------:R-:W-:Y:S02]  /*1440*/  SHF.R.S32.HI R2, RZ, 0x1f, R21 ;  /* 0x0000001fff027819 */ /* 0x000fe40000011415 */
[----:B------:R-:W-:Y:S02]  /*1450*/  SHF.R.S32.HI R3, RZ, 0x1f, R14 ;  /* 0x0000001fff037819 */ /* 0x000fe4000001140e */
[----:B------:R-:W-:Y:S02]  /*1460*/  SHF.R.S32.HI R0, RZ, 0x1f, R20 ;  /* 0x0000001fff007819 */ /* 0x000fe40000011414 */
[----:B------:R-:W-:Y:S02]  /*1470*/  SHF.R.S32.HI R2, RZ, 0x1f, R13 ;  /* 0x0000001fff027819 */ /* 0x000fe4000001140d */
[----:B------:R-:W-:Y:S01]  /*1480*/  SHF.R.S32.HI R3, RZ, 0x1f, R10 ;  /* 0x0000001fff037819 */ /* 0x000fe2000001140a */
[----:B------:R-:W-:Y:S01]  /*1490*/  IMAD.IADD R3, R16, 0x1, R11 ;  /* 0x0000000110037824 */ /* 0x000fe200078e020b */
[----:B------:R-:W-:-:S02]  /*14a0*/  SHF.R.S32.HI R0, RZ, 0x1f, R12 ;  /* 0x0000001fff007819 */ /* 0x000fc4000001140c */
[----:B------:R-:W-:Y:S02]  /*14b0*/  SHF.R.S32.HI R2, RZ, 0x1f, R8 ;  /* 0x0000001fff027819 */ /* 0x000fe40000011408 */
[----:B------:R-:W-:Y:S01]  /*14c0*/  SHF.R.S32.HI R0, RZ, 0x1f, R6 ;  /* 0x0000001fff007819 */ /* 0x000fe20000011406 */
[----:B------:R-:W-:Y:S01]  /*14d0*/  IMAD R0, R9, 0x8, R7 ;  /* 0x0000000809007824 */ /* 0x000fe200078e0207 */
[----:B------:R-:W-:Y:S01]  /*14e0*/  IADD3 R2, R16, R15, RZ ;  /* 0x0000000f10027210 */ /* 0x000fe20007ffe0ff */
[----:B------:R0:W-:Y:S01]  /*14f0*/  STL [R1+0x68], R3 ;  /* 0x0000680301007387 */ /* 0x0001e20000100800 */
[----:B------:R-:W-:-:S03]  /*1500*/  SHF.R.S32.HI R4, RZ, 0x1, R4 ;  /* 0x00000001ff047819 */ /* 0x000fc60000011404 */
[----:B------:R0:W-:Y:S02]  /*1510*/  STL [R1+0x64], R2 ;  /* 0x0000640201007387 */ /* 0x0001e40000100800 */
[----:B------:R-:W-:Y:S02]  /*1520*/  IMAD.SHL.U32 R4, R4, 0x80, RZ ;  /* 0x0000008004047824 */ /* 0x000fe400078e00ff */
[----:B------:R0:W-:Y:S03]  /*1530*/  STL [R1+0x14], R0 ;  /* 0x0000140001007387 */ /* 0x0001e60000100800 */
[----:B------:R-:W-:-:S07]  /*1540*/  LOP3.LUT R233, R4, 0x180, RZ, 0xc0, !PT ;  /* 0x0000018004e97812 */ /* 0x000fce00078ec0ff */
.L_x_5588:
[----:B0123--:R-:W0:Y:S02]  /*1550*/  LDC.64 R2, c[0x0][0xc88] ;  /* 0x00032200ff027b82 */ /* 0x00fe240000000a00 */
[----:B0-----:R-:W-:-:S05]  /*1560*/  IMAD.WIDE R2, R43, 0x4, R2 ;  /* 0x000000042b027825 */ /* 0x001fca00078e0202 */
[----:B------:R-:W2:Y:S01]  /*1570*/  LDG.E R28, desc[UR54][R2.64] ;  /* 0x00000036021c7981 */ /* 0x000ea2000c1e1900 */
[----:B------:R-:W-:Y:S05]  /*1580*/  YIELD ;  /* 0x0000000000007946 */ /* 0x000fea0003800000 */
[----:B------:R-:W-:Y:S01]  /*1590*/  ULDC.64 UR4, c[0x0][0xa28] ;  /* 0x00028a0000047ab9 */ /* 0x000fe20000000a00 */
[----:B------:R-:W-:Y:S01]  /*15a0*/  ULDC.64 UR8, c[0x0][0xa18] ;  /* 0x0002860000087ab9 */ /* 0x000fe20000000a00 */
[----:B------:R-:W-:Y:S01]  /*15b0*/  ISETP.NE.U32.AND P1, PT, RZ, UR4, PT ;  /* 0x00000004ff007c0c */ /* 0x000fe2000bf25070 */
[----:B------:R-:W-:Y:S01]  /*15c0*/  IMAD.MOV.U32 R10, RZ, RZ, RZ ;  /* 0x000000ffff0a7224 */ /* 0x000fe200078e00ff */
[----:B------:R-:W-:Y:S01]  /*15d0*/  ULDC.64 UR6, c[0x0][0xa08] ;  /* 0x0002820000067ab9 */ /* 0x000fe20000000a00 */
[----:B------:R-:W-:Y:S01]  /*15e0*/  IMAD.MOV.U32 R26, RZ, RZ, RZ ;  /* 0x000000ffff1a7224 */ /* 0x000fe200078e00ff */
[----:B------:R-:W-:-:S02]  /*15f0*/  ISETP.NE.AND.EX P1, PT, RZ, UR5, PT, P1 ;  /* 0x00000005ff007c0c */ /* 0x000fc4000bf25310 */
        /* <DEDUP_REMOVED lines=32> */
[----:B--2---:R1:W-:Y:S01]  /*1800*/  STL [R1], R0 ;  /* 0x0000000001007387 */ /* 0x0043e20000100800 */
        /* <DEDUP_REMOVED lines=11> */
[----:B------:R0:W-:Y:S02]  /*18c0*/  STL [R1], R14 ;  /* 0x0000000e01007387 */ /* 0x0001e40000100800 */
.L_x_5373:
        /* <DEDUP_REMOVED lines=14> */
.L_x_5374:
[----:B------:R-:W-:Y:S05]  /*19b0*/  @!P0 BRA `(.L_x_5375) ;  /* 0x00000000000c8947 */ /* 0x000fea0003800000 */
[----:B------:R-:W2:Y:S04]  /*19c0*/  LDG.E R0, desc[UR54][R8.64] ;  /* 0x0000003608007981 */ /* 0x000ea8000c1e1900 */
[----:B------:R-:W2:Y:S02]  /*19d0*/  LDG.E R25, desc[UR54][R8.64+0x4] ;  /* 0x0000043608197981 */ /* 0x000ea4000c1e1900 */
[----:B--2---:R-:W-:-:S07]  /*19e0*/  IMAD.IADD R25, R25, 0x1, -R0 ;  /* 0x0000000119197824 */ /* 0x004fce00078e0a00 */
.L_x_5375:
[----:B------:R-:W-:Y:S01]  /*19f0*/  ULDC.64 UR4, c[0x0][0xa10] ;  /* 0x0002840000047ab9 */ /* 0x000fe20000000a00 */
[----:B------:R-:W2:Y:S01]  /*1a00*/  LDC R8, c[0x0][0x448] ;  /* 0x00011200ff087b82 */ /* 0x000ea20000000800 */
[----:B------:R-:W-:-:S04]  /*1a10*/  ISETP.NE.U32.AND P0, PT, RZ, UR4, PT ;  /* 0x00000004ff007c0c */ /* 0x000fc8000bf05070 */
[----:B------:R-:W-:Y:S01]  /*1a20*/  ISETP.NE.AND.EX P0, PT, RZ, UR5, PT, P0 ;  /* 0x00000005ff007c0c */ /* 0x000fe2000bf05300 */
[----:B------:R-:W-:-:S12]  /*1a30*/  ULDC.64 UR4, c[0x0][0xa30] ;  /* 0x00028c0000047ab9 */ /* 0x000fd80000000a00 */
[----:B-1----:R-:W1:Y:S02]  /*1a40*/  @P0 LDC.64 R4, c[0x0][0xa10] ;  /* 0x00028400ff040b82 */ /* 0x002e640000000a00 */
[----:B-1----:R-:W-:-:S05]  /*1a50*/  @P0 IMAD.WIDE R4, R28, 0x4, R4 ;  /* 0x000000041c040825 */ /* 0x002fca00078e0204 */
[----:B------:R-:W3:Y:S04]  /*1a60*/  @P0 LDG.E R0, desc[UR54][R4.64] ;  /* 0x0000003604000981 */ /* 0x000ee8000c1e1900 */
[----:B------:R1:W3:Y:S01]  /*1a70*/  @P0 LDG.E R3, desc[UR54][R4.64+0x4] ;  /* 0x0000043604030981 */ /* 0x0002e2000c1e1900 */
[----:B------:R-:W-:Y:S01]  /*1a80*/  ISETP.NE.U32.AND P1, PT, RZ, UR4, PT ;  /* 0x00000004ff007c0c */ /* 0x000fe2000bf25070 */
[----:B-----5:R-:W-:-:S03]  /*1a90*/  IMAD.MOV.U32 R146, RZ, RZ, R25 ;  /* 0x000000ffff927224 */ /* 0x020fc600078e0019 */
[----:B------:R-:W-:-:S13]  /*1aa0*/  ISETP.NE.AND.EX P1, PT, RZ, UR5, PT, P1 ;  /* 0x00000005ff007c0c */ /* 0x000fda000bf25310 */
[----:B------:R-:W-:-:S04]  /*1ab0*/  @P1 IADD3 R6, P2, R30, UR4, RZ ;  /* 0x000000041e061c10 */ /* 0x000fc8000ff5e0ff */
[----:B------:R-:W-:-:S05]  /*1ac0*/  @P1 IADD3.X R7, R29, UR5, RZ, P2, !PT ;  /* 0x000000051d071c10 */ /* 0x000fca00097fe4ff */
[----:B------:R4:W5:Y:S01]  /*1ad0*/  @P1 LDG.E R146, desc[UR54][R6.64] ;  /* 0x0000003606921981 */ /* 0x000962000c1e1900 */
[----:B--2---:R-:W-:Y:S01]  /*1ae0*/  ISETP.NE.AND P1, PT, R8, 0x1, PT ;  /* 0x000000010800780c */ /* 0x004fe20003f25270 */
[----:B------:R-:W-:Y:S01]  /*1af0*/  IMAD.SHL.U32 R236, R41, 0x80, RZ ;  /* 0x0000008029ec7824 */ /* 0x000fe200078e00ff */
[----:B------:R-:W-:Y:S01]  /*1b00*/  BSSY B0, `(.L_x_5376) ;  /* 0x0000038000007945 */ /* 0x000fe20003800000 */
[----:B------:R-:W-:Y:S02]  /*1b10*/  IMAD.IADD R13, R25, 0x1, -R10 ;  /* 0x00000001190d7824 */ /* 0x000fe400078e0a0a */
[----:B-1----:R-:W-:Y:S01]  /*1b20*/  VIADD R4, R236, 0x7f ;  /* 0x0000007fec047836 */ /* 0x002fe20000000000 */
[----:B----4-:R-:W-:-:S07]  /*1b30*/  SHF.R.U32.HI R6, RZ, 0x10, R11 ;  /* 0x00000010ff067819 */ /* 0x010fce000001160b */
[----:B------:R-:W1:Y:S08]  /*1b40*/  @P1 LDC R9, c[0x0][0x44c] ;  /* 0x00011300ff091b82 */ /* 0x000e700000000800 */
[----:B------:R-:W2:Y:S01]  /*1b50*/  @P1 LDC R5, c[0x0][0x450] ;  /* 0x00011400ff051b82 */ /* 0x000ea20000000800 */
[----:B---3--:R-:W-:Y:S02]  /*1b60*/  @P0 IMAD.IADD R2, R3, 0x1, -R0 ;  /* 0x0000000103020824 */ /* 0x008fe400078e0a00 */
[----:B-1----:R-:W-:-:S03]  /*1b70*/  @P1 IMAD.HI.U32 R0, R4, R9, RZ ;  /* 0x0000000904001227 */ /* 0x002fc600078e00ff */
[----:B------:R-:W-:Y:S02]  /*1b80*/  IADD3 R12, R13, R2, RZ ;  /* 0x000000020d0c7210 */ /* 0x000fe40007ffe0ff */
[----:B--2---:R-:W-:Y:S02]  /*1b90*/  @P1 SHF.R.U32.HI R4, RZ, R5, R0 ;  /* 0x00000005ff041219 */ /* 0x004fe40000011600 */
[C---:B------:R-:W-:Y:S01]  /*1ba0*/  IADD3 R159, R12.reuse, 0xa0, -R14 ;  /* 0x000000a00c9f7810 */ /* 0x040fe20007ffe80e */
[----:B------:R-:W-:Y:S01]  /*1bb0*/  VIADD R0, R12, 0x9f ;  /* 0x0000009f0c007836 */ /* 0x000fe20000000000 */
[----:B------:R1:W-:Y:S03]  /*1bc0*/  STL [R1+0x4], R12 ;  /* 0x0000040c01007387 */ /* 0x0003e60000100800 */
[----:B------:R-:W-:Y:S02]  /*1bd0*/  IMAD.IADD R4, R159, 0x1, R4 ;  /* 0x000000019f047824 */ /* 0x000fe400078e0204 */
[----:B------:R-:W-:-:S04]  /*1be0*/  IMAD.HI R0, R0, 0x66666667, RZ ;  /* 0x6666666700007827 */ /* 0x000fc800078e02ff */
[----:B------:R-:W-:Y:S01]  /*1bf0*/  IMAD.HI R4, R4, 0x66666667, RZ ;  /* 0x6666666704047827 */ /* 0x000fe200078e02ff */
[----:B------:R-:W-:Y:S02]  /*1c00*/  SHF.R.U32.HI R3, RZ, 0x1f, R0 ;  /* 0x0000001fff037819 */ /* 0x000fe40000011600 */
[----:B-1----:R-:W-:Y:S02]  /*1c10*/  LOP3.LUT R12, R11, 0xff, RZ, 0xc0, !PT ;  /* 0x000000ff0b0c7812 */ /* 0x002fe400078ec0ff */
[----:B------:R-:W-:Y:S02]  /*1c20*/  SHF.R.U32.HI R5, RZ, 0x1f, R4 ;  /* 0x0000001fff057819 */ /* 0x000fe40000011604 */
[----:B------:R-:W-:Y:S01]  /*1c30*/  LEA.HI.SX32 R160, R0, R3, 0x1a ;  /* 0x0000000300a07211 */ /* 0x000fe200078fd2ff */
[----:B------:R1:W-:Y:S01]  /*1c40*/  STL [R1+0x34], R12 ;  /* 0x0000340c01007387 */ /* 0x0003e20000100800 */
[----:B------:R-:W-:Y:S01]  /*1c50*/  LEA.HI.SX32 R5, R4, R5, 0x1a ;  /* 0x0000000504057211 */ /* 0x000fe200078fd2ff */
[----:B------:R-:W-:-:S02]  /*1c60*/  IMAD.MOV.U32 R0, RZ, RZ, RZ ;  /* 0x000000ffff007224 */ /* 0x000fc400078e00ff */
[----:B------:R1:W-:Y:S01]  /*1c70*/  STL [R1+0x1c], R6 ;  /* 0x00001c0601007387 */ /* 0x0003e20000100800 */
[----:B------:R-:W-:-:S04]  /*1c80*/  VIMNMX R9, R160, R5, PT ;  /* 0x00000005a0097248 */ /* 0x000fc80003fe0100 */
[----:B------:R-:W-:-:S13]  /*1c90*/  ISETP.GE.AND P0, PT, R9, 0x1, PT ;  /* 0x000000010900780c */ /* 0x000fda0003f06270 */
[----:B-1----:R-:W-:Y:S05]  /*1ca0*/  @!P0 BRA `(.L_x_5377) ;  /* 0x0000000000748947 */ /* 0x002fea0003800000 */
[----:B------:R-:W-:Y:S01]  /*1cb0*/  ISETP.NE.AND P0, PT, R6, RZ, PT ;  /* 0x000000ff0600720c */ /* 0x000fe20003f05270 */
[----:B------:R-:W-:-:S03]  /*1cc0*/  ULDC UR4, c[0x0][0x9f0] ;  /* 0x00027c0000047ab9 */ /* 0x000fc60000000800 */
[----:B------:R-:W-:-:S04]  /*1cd0*/  SEL R10, R6, UR4, P0 ;  /* 0x00000004060a7c07 */ /* 0x000fc80008000000 */
[-C--:B------:R-:W-:Y:S02]  /*1ce0*/  IABS R6, R10.reuse ;  /* 0x0000000a00067213 */ /* 0x080fe40000000000 */
[----:B------:R-:W-:Y:S02]  /*1cf0*/  IADD3 R0, R10, -0x1, R9 ;  /* 0xffffffff0a007810 */ /* 0x000fe40007ffe009 */
[----:B------:R-:W1:Y:S01]  /*1d00*/  I2F.RP R3, R6 ;  /* 0x0000000600037306 */ /* 0x000e620000209400 */
[----:B------:R-:W-:Y:S02]  /*1d10*/  IABS R11, R10 ;  /* 0x0000000a000b7213 */ /* 0x000fe40000000000 */
[----:B------:R-:W-:Y:S02]  /*1d20*/  IABS R8, R0 ;  /* 0x0000000000087213 */ /* 0x000fe40000000000 */
[----:B------:R-:W-:-:S04]  /*1d30*/  LOP3.LUT R0, R0, R10, RZ, 0x3c, !PT ;  /* 0x0000000a00007212 */ /* 0x000fc800078e3cff */
[----:B------:R-:W-:Y:S01]  /*1d40*/  ISETP.GE.AND P2, PT, R0, RZ, PT ;  /* 0x000000ff0000720c */ /* 0x000fe20003f46270 */
[----:B-1----:R-:W1:Y:S02]  /*1d50*/  MUFU.RCP R3, R3 ;  /* 0x0000000300037308 */ /* 0x002e640000001000 */
[----:B-1----:R-:W-:Y:S02]  /*1d60*/  VIADD R4, R3, 0xffffffe ;  /* 0x0ffffffe03047836 */ /* 0x002fe40000000000 */
[----:B------:R-:W-:-:S04]  /*1d70*/  IMAD.MOV R3, RZ, RZ, -R11 ;  /* 0x000000ffff037224 */ /* 0x000fc800078e0a0b */
[----:B------:R1:W2:Y:S02]  /*1d80*/  F2I.FTZ.U32.TRUNC.NTZ R5, R4 ;  /* 0x0000000400057305 */ /* 0x0002a4000021f000 */
[----:B-1----:R-:W-:Y:S02]  /*1d90*/  IMAD.MOV.U32 R4, RZ, RZ, RZ ;  /* 0x000000ffff047224 */ /* 0x002fe400078e00ff */
[----:B--2---:R-:W-:-:S04]  /*1da0*/  IMAD.MOV R7, RZ, RZ, -R5 ;  /* 0x000000ffff077224 */ /* 0x004fc800078e0a05 */
        /* <DEDUP_REMOVED lines=13> */
.L_x_5377:
[----:B------:R-:W-:Y:S05]  /*1e80*/  BSYNC B0 ;  /* 0x0000000000007941 */ /* 0x000fea0003800000 */
.L_x_5376:
        /* <DEDUP_REMOVED lines=25> */
[----:B0-----:R0:W1:Y:S01]  /*2020*/  LDC.64 R14, c[0x4][R0] ;  /* 0x01000000000e7b82 */ /* 0x0010620000000a00 */
        /* <DEDUP_REMOVED lines=11> */
.L_x_5380:
[----:B------:R-:W-:Y:S05]  /*20e0*/  BSYNC B6 ;  /* 0x0000000000067941 */ /* 0x000fea0003800000 */
.L_x_5379:
        /* <DEDUP_REMOVED lines=8> */
[----:B0-----:R0:W1:Y:S01]  /*2170*/  LDC.64 R14, c[0x4][R0] ;  /* 0x01000000000e7b82 */ /* 0x0010620000000a00 */
        /* <DEDUP_REMOVED lines=8> */
[----:B0-----:R-:W-:-:S07]  /*2200*/  IMAD.MOV.U32 R13, RZ, RZ, RZ ;  /* 0x000000ffff0d7224 */ /* 0x001fce00078e00ff */
[----:B------:R-:W-:-:S07]  /*2210*/  LEPC R20, `(.L_x_5382) ;  /* 0x000000001014794e */ /* 0x000fce0000000000 */
[----:B-1---5:R-:W-:Y:S05]  /*2220*/  CALL.ABS.NOINC R14 ;  /* 0x000000000e007343 */ /* 0x022fea0003c00000 */
.L_x_5382:
[----:B------:R-:W-:Y:S05]  /*2230*/  BSYNC B6 ;  /* 0x0000000000067941 */ /* 0x000fea0003800000 */
.L_x_5381:
[----:B------:R-:W-:Y:S01]  /*2240*/  ULDC.64 UR4, c[0x0][0x9f8] ;  /* 0x00027e0000047ab9 */ /* 0x000fe20000000a00 */
[----:B------:R-:W-:Y:S01]  /*2250*/  IMAD.MOV.U32 R0, RZ, RZ, R28 ;  /* 0x000000ffff007224 */ /* 0x000fe200078e001c */
[----:B------:R-:W-:Y:S01]  /*2260*/  ISETP.NE.U32.AND P0, PT, RZ, UR4, PT ;  /* 0x00000004ff007c0c */ /* 0x000fe2000bf05070 */
[----:B0-----:R-:W2:Y:S01]  /*2270*/  LDL.LU R14, [R1+0x8] ;  /* 0x00000800010e7983 */ /* 0x001ea20000300800 */
[----:B------:R-:W0:Y:S02]  /*2280*/  LDC.64 R114, c[0x0][0x300] ;  /* 0x0000c000ff727b82 */ /* 0x000e240000000a00 */
[----:B------:R-:W-:Y:S01]  /*2290*/  ISETP.NE.AND.EX P0, PT, RZ, UR5, PT, P0 ;  /* 0x00000005ff007c0c */ /* 0x000fe2000bf05300 */
[----:B------:R-:W1:Y:S01]  /*22a0*/  S2R R20, SR_TID.X ;  /* 0x0000000000147919 */ /* 0x000e620000002100 */
[----:B------:R-:W-:Y:S01]  /*22b0*/  IMAD.IADD R123, R26, 0x1, R25 ;  /* 0x000000011a7b7824 */ /* 0x000fe200078e0219 */
[----:B------:R-:W-:-:S03]  /*22c0*/  SHF.R.S32.HI R19, RZ, 0x1f, R18 ;  /* 0x0000001fff137819 */ /* 0x000fc60000011412 */
[----:B------:R-:W3:Y:S07]  /*22d0*/  LDC.64 R108, c[0x0][0x3f8] ;  /* 0x0000fe00ff6c7b82 */ /* 0x000eee0000000a00 */
[----:B------:R-:W-:Y:S01]  /*22e0*/  @P0 IADD3 R4, P1, R30, UR4, RZ ;  /* 0x000000041e040c10 */ /* 0x000fe2000ff3e0ff */
[----:B------:R-:W4:Y:S03]  /*22f0*/  LDC.64 R102, c[0x0][0x408] ;  /* 0x00010200ff667b82 */ /* 0x000f260000000a00 */
[----:B------:R-:W-:Y:S01]  /*2300*/  @P0 IADD3.X R5, R29, UR5, RZ, P1, !PT ;  /* 0x000000051d050c10 */ /* 0x000fe20008ffe4ff */
[----:B------:R-:W-:-:S04]  /*2310*/  ULDC.64 UR4, c[0x0][0xa08] ;  /* 0x0002820000047ab9 */ /* 0x000fc80000000a00 */
[----:B------:R1:W2:Y:S01]  /*2320*/  @P0 LDG.E R0, desc[UR54][R4.64] ;  /* 0x0000003604000981 */ /* 0x0002a2000c1e1900 */
[----:B------:R-:W-:Y:S01]  /*2330*/  SHF.R.S32.HI R15, RZ, 0x1f, R123 ;  /* 0x0000001fff0f7819 */ /* 0x000fe2000001147b */
[-C--:B0-----:R-:W-:Y:S01]  /*2340*/  IMAD.WIDE.U32 R6, R123, R114.reuse, RZ ;  /* 0x000000727b067225 */ /* 0x081fe200078e00ff */
[----:B------:R-:W-:Y:S01]  /*2350*/  SHF.R.S32.HI R31, RZ, 0x1f, R220 ;  /* 0x0000001fff1f7819 */ /* 0x000fe200000114dc */
[----:B------:R-:W0:Y:S02]  /*2360*/  LDC R121, c[0x0][0x3f4] ;  /* 0x0000fd00ff797b82 */ /* 0x000e240000000800 */
[----:B------:R-:W-:Y:S01]  /*2370*/  IMAD R8, R15, R114, RZ ;  /* 0x000000720f087224 */ /* 0x000fe200078e02ff */
[----:B------:R-:W-:-:S03]  /*2380*/  ISETP.NE.U32.AND P0, PT, RZ, UR4, PT ;  /* 0x00000004ff007c0c */ /* 0x000fc6000bf05070 */
[----:B------:R-:W-:Y:S02]  /*2390*/  IMAD R3, R123, R115, R8 ;  /* 0x000000737b037224 */ /* 0x000fe400078e0208 */
[----:B-1----:R-:W-:Y:S01]  /*23a0*/  VIADD R9, R20, 0xffffff80 ;  /* 0xffffff8014097836 */ /* 0x002fe20000000000 */
[----:B------:R-:W-:Y:S01]  /*23b0*/  SHF.R.U32.HI R32, RZ, 0x7, R20 ;  /* 0x00000007ff207819 */ /* 0x000fe20000011614 */
[----:B------:R-:W-:Y:S01]  /*23c0*/  IMAD.IADD R7, R7, 0x1, R3 ;  /* 0x0000000107077824 */ /* 0x000fe200078e0203 */
[----:B------:R-:W-:Y:S01]  /*23d0*/  ISETP.NE.AND.EX P0, PT, RZ, UR5, PT, P0 ;  /* 0x00000005ff007c0c */ /* 0x000fe2000bf05300 */
[----:B------:R-:W-:Y:S01]  /*23e0*/  ULDC.64 UR4, c[0x0][0x308] ;  /* 0x0000c20000047ab9 */ /* 0x000fe20000000a00 */
[----:B------:R-:W-:Y:S01]  /*23f0*/  SHF.R.S32.HI R8, RZ, 0x1f, R9 ;  /* 0x0000001fff087819 */ /* 0x000fe20000011409 */
[C---:B------:R-:W-:Y:S01]  /*2400*/  IMAD.WIDE.U32 R4, R27.reuse, UR4, R6 ;  /* 0x000000041b047c25 */ /* 0x040fe2000f8e0006 */
[----:B------:R-:W-:Y:S02]  /*2410*/  ISETP.NE.AND P6, PT, R32, 0x1, PT ;  /* 0x000000012000780c */ /* 0x000fe40003fc5270 */
[----:B------:R-:W-:Y:S01]  /*2420*/  LEA.HI R8, R8, R9, RZ, 0x2 ;  /* 0x0000000908087211 */ /* 0x000fe200078f10ff */
[----:B------:R-:W-:Y:S01]  /*2430*/  IMAD R5, R27, UR5, R5 ;  /* 0x000000051b057c24 */ /* 0x000fe2000f8e0205 */
[----:B------:R-:W-:-:S02]  /*2440*/  ULDC.64 UR4, c[0x0][0x310] ;  /* 0x0000c40000047ab9 */ /* 0x000fc40000000a00 */
[--C-:B------:R-:W-:Y:S02]  /*2450*/  SHF.R.S32.HI R127, RZ, 0x2, R8.reuse ;  /* 0x00000002ff7f7819 */ /* 0x100fe40000011408 */
[----:B------:R-:W-:-:S04]  /*2460*/  SHF.R.S32.HI R8, RZ, 0x1f, R8 ;  /* 0x0000001fff087819 */ /* 0x000fc80000011408 */
[----:B------:R-:W-:-:S04]  /*2470*/  LEA.HI R8, R8, R127, RZ, 0x2 ;  /* 0x0000007f08087211 */ /* 0x000fc800078f10ff */
[----:B------:R-:W-:-:S05]  /*2480*/  LOP3.LUT R8, R8, 0xfffffffc, RZ, 0xc0, !PT ;  /* 0xfffffffc08087812 */ /* 0x000fca00078ec0ff */
[----:B------:R-:W-:Y:S02]  /*2490*/  IMAD.IADD R127, R127, 0x1, -R8 ;  /* 0x000000017f7f7824 */ /* 0x000fe400078e0a08 */
[-C--:B---3--:R-:W-:Y:S02]  /*24a0*/  IMAD R10, R31, R108.reuse, RZ ;  /* 0x0000006c1f0a7224 */ /* 0x088fe400078e02ff */
[----:B------:R-:W-:Y:S02]  /*24b0*/  VIADD R8, R18, 0x80 ;  /* 0x0000008012087836 */ /* 0x000fe40000000000 */
[C---:B------:R-:W-:Y:S01]  /*24c0*/  IMAD R13, R220.reuse, R109, R10 ;  /* 0x0000006ddc0d7224 */ /* 0x040fe200078e020a */
[----:B------:R-:W-:Y:S01]  /*24d0*/  SHF.R.S32.HI R23, RZ, 0x1f, R22 ;  /* 0x0000001fff177819 */ /* 0x000fe20000011416 */
[----:B------:R-:W-:-:S04]  /*24e0*/  IMAD.WIDE.U32 R110, R220, R108, R18 ;  /* 0x0000006cdc6e7225 */ /* 0x000fc800078e0012 */
[----:B------:R-:W-:-:S04]  /*24f0*/  IMAD.WIDE.U32 R112, R220, R108, R22 ;  /* 0x0000006cdc707225 */ /* 0x000fc800078e0016 */
[----:B------:R-:W-:Y:S02]  /*2500*/  IMAD.IADD R113, R113, 0x1, R13 ;  /* 0x0000000171717824 */ /* 0x000fe400078e020d */
[----:B------:R-:W-:Y:S02]  /*2510*/  IMAD.IADD R111, R13, 0x1, R111 ;  /* 0x000000010d6f7824 */ /* 0x000fe400078e026f */
[----:B----4-:R-:W-:-:S04]  /*2520*/  IMAD.WIDE.U32 R106, R220, R102, R22 ;  /* 0x00000066dc6a7225 */ /* 0x010fc800078e0016 */
[----:B------:R-:W-:Y:S01]  /*2530*/  IMAD.WIDE.U32 R104, R220, R102, R18 ;  /* 0x00000066dc687225 */ /* 0x000fe200078e0012 */
[----:B------:R-:W-:-:S03]  /*2540*/  SHF.L.U64.HI R131, R114, 0x7, R115 ;  /* 0x0000000772837819 */ /* 0x000fc60000010273 */
[----:B------:R-:W-:Y:S02]  /*2550*/  VIADD R33, R220, 0x80 ;  /* 0x00000080dc217836 */ /* 0x000fe40000000000 */
[----:B------:R-:W-:Y:S02]  /*2560*/  IMAD R25, R115, 0xa0, RZ ;  /* 0x000000a073197824 */ /* 0x000fe400078e02ff */
[----:B------:R-:W-:Y:S01]  /*2570*/  IMAD.SHL.U32 R133, R114, 0x80, RZ ;  /* 0x0000008072857824 */ /* 0x000fe200078e00ff */
[----:B------:R-:W-:Y:S01]  /*2580*/  SHF.R.S32.HI R147, RZ, 0x1f, R33 ;  /* 0x0000001fff937819 */ /* 0x000fe20000011421 */
[----:B-----5:R-:W-:-:S04]  /*2590*/  IMAD.WIDE.U32 R112, R146, R108, R112 ;  /* 0x0000006c92707225 */ /* 0x020fc800078e0070 */
[----:B------:R-:W-:-:S04]  /*25a0*/  IMAD.WIDE.U32 R110, R146, R108, R110 ;  /* 0x0000006c926e7225 */ /* 0x000fc800078e006e */
[----:B------:R-:W-:Y:S01]  /*25b0*/  IMAD R129, R109, 0xa0, RZ ;  /* 0x000000a06d817824 */ /* 0x000fe200078e02ff */
[----:B------:R-:W-:Y:S02]  /*25c0*/  IADD3 R153, R32, 0x8, RZ ;  /* 0x0000000820997810 */ /* 0x000fe40007ffe0ff */
[----:B--2---:R-:W-:-:S04]  /*25d0*/  SHF.R.S32.HI R3, RZ, 0x1f, R0 ;  /* 0x0000001fff037819 */ /* 0x004fc80000011400 */
[----:B------:R-:W-:Y:S02]  /*25e0*/  SEL R12, R3, RZ, !P0 ;  /* 0x000000ff030c7207 */ /* 0x000fe40004000000 */
[----:B------:R-:W-:-:S03]  /*25f0*/  SEL R21, R0, RZ, !P0 ;  /* 0x000000ff00157207 */ /* 0x000fc60004000000 */
[----:B------:R-:W-:Y:S02]  /*2600*/  IMAD R0, R12, UR4, RZ ;  /* 0x000000040c007c24 */ /* 0x000fe4000f8e02ff */
[----:B------:R-:W-:-:S04]  /*2610*/  IMAD.WIDE.U32 R118, R21, UR4, R4 ;  /* 0x0000000415767c25 */ /* 0x000fc8000f8e0004 */
[----:B------:R-:W-:Y:S01]  /*2620*/  IMAD R9, R21, UR5, R0 ;  /* 0x0000000515097c24 */ /* 0x000fe2000f8e0200 */
[----:B------:R-:W-:Y:S05]  /*2630*/  @!P6 WARPSYNC.ALL ;  /* 0x000000000000e948 */ /* 0x000fea0003800000 */
[----:B------:R-:W-:Y:S01]  /*2640*/  VIADD R0, R18, 0x20 ;  /* 0x0000002012007836 */ /* 0x000fe20000000000 */
[----:B------:R-:W-:Y:S01]  /*2650*/  ULDC.64 UR4, c[0x0][0x330] ;  /* 0x0000cc0000047ab9 */ /* 0x000fe20000000a00 */
[----:B------:R-:W-:Y:S01]  /*2660*/  IMAD R3, R31, R114, RZ ;  /* 0x000000721f037224 */ /* 0x000fe200078e02ff */
[----:B------:R-:W-:Y:S01]  /*2670*/  LOP3.LUT R14, R14, 0xfffffffb, RZ, 0xc0, !PT ;  /* 0xfffffffb0e0e7812 */ /* 0x000fe200078ec0ff */
[----:B------:R-:W-:Y:S01]  /*2680*/  IMAD.WIDE.U32 R116, R27, UR4, R18 ;  /* 0x000000041b747c25 */ /* 0x000fe2000f8e0012 */
[----:B------:R-:W-:Y:S01]  /*2690*/  ULDC UR4, c[0x0][0x2f4] ;  /* 0x0000bd0000047ab9 */ /* 0x000fe20000000800 */
[----:B------:R-:W-:Y:S01]  /*26a0*/  ULDC.64 UR6, c[0x0][0x338] ;  /* 0x0000ce0000067ab9 */ /* 0x000fe20000000a00 */
[----:B------:R-:W-:Y:S01]  /*26b0*/  @!P6 BAR.SYNC.DEFER_BLOCKING 0x9, 0x100 ;  /* 0x024400000000eb1d */ /* 0x000fe20000010000 */
[----:B------:R-:W-:-:S02]  /*26c0*/  ISETP.GE.AND P1, PT, R0, UR4, PT ;  /* 0x0000000400007c0c */ /* 0x000fc4000bf26270 */
[----:B------:R-:W-:Y:S02]  /*26d0*/  ISETP.GE.AND P0, PT, R18, UR4, PT ;  /* 0x0000000412007c0c */ /* 0x000fe4000bf06270 */
[----:B------:R-:W-:Y:S02]  /*26e0*/  SEL R7, RZ, 0xffffffff, P1 ;  /* 0xffffffffff077807 */ /* 0x000fe40000800000 */
[----:B------:R-:W-:Y:S01]  /*26f0*/  SEL R6, RZ, 0x1, P0 ;  /* 0x00000001ff067807 */ /* 0x000fe20000000000 */
[----:B------:R-:W-:Y:S01]  /*2700*/  IMAD.WIDE.U32 R4, R220, R114, R18 ;  /* 0x00000072dc047225 */ /* 0x000fe200078e0012 */
[----:B------:R-:W-:-:S03]  /*2710*/  LOP3.LUT P0, RZ, R127, 0x2, RZ, 0xc0, !PT ;  /* 0x000000027fff7812 */ /* 0x000fc6000780c0ff */
[----:B------:R-:W-:Y:S02]  /*2720*/  IMAD.SHL.U32 R7, R7, 0x2, RZ ;  /* 0x0000000207077824 */ /* 0x000fe400078e00ff */
[----:B------:R-:W-:Y:S01]  /*2730*/  IMAD R11, R220, R115, R3 ;  /* 0x00000073dc0b7224 */ /* 0x000fe200078e0203 */
[----:B------:R-:W-:Y:S01]  /*2740*/  IADD3 R3, P1, R118, R4, RZ ;  /* 0x0000000476037210 */ /* 0x000fe20007f3e0ff */
[----:B------:R-:W-:Y:S01]  /*2750*/  IMAD.IADD R4, R119, 0x1, R9 ;  /* 0x0000000177047824 */ /* 0x000fe200078e0209 */
[----:B------:R-:W-:Y:S01]  /*2760*/  LOP3.LUT R9, R7, 0x2, R6, 0xe2, !PT ;  /* 0x0000000207097812 */ /* 0x000fe200078ee206 */
[C---:B------:R-:W-:Y:S02]  /*2770*/  VIADD R6, R18.reuse, 0x40 ;  /* 0x0000004012067836 */ /* 0x040fe40000000000 */
[----:B------:R-:W-:Y:S01]  /*2780*/  VIADD R7, R18, 0x60 ;  /* 0x0000006012077836 */ /* 0x000fe20000000000 */
[----:B------:R-:W-:Y:S02]  /*2790*/  IADD3.X R5, R4, R5, R11, P1, !PT ;  /* 0x0000000504057210 */ /* 0x000fe40000ffe40b */
[----:B------:R-:W-:-:S02]  /*27a0*/  @P0 LOP3.LUT R14, R14, 0x4, RZ, 0xfc, !PT ;  /* 0x000000040e0e0812 */ /* 0x000fc400078efcff */
[----:B------:R-:W-:Y:S02]  /*27b0*/  ISETP.GE.AND P0, PT, R6, UR4, PT ;  /* 0x0000000406007c0c */ /* 0x000fe4000bf06270 */
[----:B------:R-:W-:Y:S02]  /*27c0*/  ISETP.GE.AND P1, PT, R7, UR4, PT ;  /* 0x0000000407007c0c */ /* 0x000fe4000bf26270 */
[----:B------:R-:W-:Y:S02]  /*27d0*/  SEL R10, RZ, 0x4, P0 ;  /* 0x00000004ff0a7807 */ /* 0x000fe40000000000 */
[----:B------:R-:W-:Y:S02]  /*27e0*/  SEL R11, RZ, 0x8, P1 ;  /* 0x00000008ff0b7807 */ /* 0x000fe40000800000 */
[----:B------:R-:W-:Y:S02]  /*27f0*/  ISETP.GE.AND P0, PT, R8, UR4, PT ;  /* 0x0000000408007c0c */ /* 0x000fe4000bf06270 */
[----:B------:R-:W-:-:S02]  /*2800*/  LOP3.LUT R9, R11, R9, R10, 0xfe, !PT ;  /* 0x000000090b097212 */ /* 0x000fc400078efe0a */
[----:B------:R-:W-:Y:S01]  /*2810*/  SEL R10, RZ, 0x10, P0 ;  /* 0x00000010ff0a7807 */ /* 0x000fe20000000000 */
[----:B------:R-:W-:Y:S01]  /*2820*/  IMAD R11, R12, UR6, RZ ;  /* 0x000000060c0b7c24 */ /* 0x000fe2000f8e02ff */
[-C--:B0-----:R-:W-:Y:S02]  /*2830*/  ISETP.GE.AND P0, PT, R18, R121.reuse, PT ;  /* 0x000000791200720c */ /* 0x081fe40003f06270 */
[----:B------:R-:W-:Y:S01]  /*2840*/  LOP3.LUT R36, R9, R10, RZ, 0xfc, !PT ;  /* 0x0000000a09247212 */ /* 0x000fe200078efcff */
[----:B------:R-:W-:Y:S01]  /*2850*/  IMAD R9, R31, R102, RZ ;  /* 0x000000661f097224 */ /* 0x000fe200078e02ff */
[----:B------:R-:W-:Y:S01]  /*2860*/  ISETP.GE.AND P1, PT, R0, R121, PT ;  /* 0x000000790000720c */ /* 0x000fe20003f26270 */
[----:B------:R-:W-:Y:S02]  /*2870*/  IMAD R35, R21, UR7, R11 ;  /* 0x0000000715237c24 */ /* 0x000fe4000f8e020b */
[----:B------:R-:W-:Y:S01]  /*2880*/  IMAD R13, R220, R103, R9 ;  /* 0x00000067dc0d7224 */ /* 0x000fe200078e0209 */
[----:B------:R-:W-:-:S02]  /*2890*/  SEL R9, R121, RZ, P0 ;  /* 0x000000ff79097207 */ /* 0x000fc40000000000 */
[----:B------:R-:W-:Y:S02]  /*28a0*/  ISETP.GE.AND P2, PT, R6, R121, PT ;  /* 0x000000790600720c */ /* 0x000fe40003f46270 */
[----:B------:R-:W-:Y:S01]  /*28b0*/  SEL R11, R121, RZ, P1 ;  /* 0x000000ff790b7207 */ /* 0x000fe20000800000 */
[----:B------:R-:W-:-:S04]  /*28c0*/  IMAD.IADD R9, R18, 0x1, R9 ;  /* 0x0000000112097824 */ /* 0x000fc800078e0209 */
[----:B------:R-:W-:Y:S01]  /*28d0*/  IMAD.IADD R11, R0, 0x1, R11 ;  /* 0x00000001000b7824 */ /* 0x000fe200078e020b */
[----:B------:R-:W-:Y:S01]  /*28e0*/  LOP3.LUT R14, R14, 0xfffffffe, RZ, 0xc0, !PT ;  /* 0xfffffffe0e0e7812 */ /* 0x000fe200078ec0ff */
[----:B------:R-:W-:Y:S01]  /*28f0*/  IMAD.IADD R105, R13, 0x1, R105 ;  /* 0x000000010d697824 */ /* 0x000fe200078e0269 */
[----:B------:R-:W-:Y:S02]  /*2900*/  SHF.R.S32.HI R10, RZ, 0x1f, R9 ;  /* 0x0000001fff0a7819 */ /* 0x000fe40000011409 */
[----:B------:R-:W-:Y:S02]  /*2910*/  IADD3 R107, R107, R13, RZ ;  /* 0x0000000d6b6b7210 */ /* 0x000fe40007ffe0ff */
[----:B------:R-:W-:Y:S02]  /*2920*/  SHF.R.S32.HI R12, RZ, 0x1f, R11 ;  /* 0x0000001fff0c7819 */ /* 0x000fe4000001140b */
[----:B------:R-:W-:Y:S02]  /*2930*/  SEL R13, R121, RZ, P2 ;  /* 0x000000ff790d7207 */ /* 0x000fe40001000000 */
[----:B------:R-:W-:-:S02]  /*2940*/  @P2 LOP3.LUT R14, R14, 0x1, RZ, 0xfc, !PT ;  /* 0x000000010e0e2812 */ /* 0x000fc400078efcff */
[CC--:B------:R-:W-:Y:S02]  /*2950*/  LEA.HI R26, R10.reuse, R9.reuse, RZ, 0x4 ;  /* 0x000000090a1a7211 */ /* 0x0c0fe400078f20ff */
[----:B------:R-:W-:Y:S02]  /*2960*/  LEA.HI R10, R10, R9, RZ, 0x6 ;  /* 0x000000090a0a7211 */ /* 0x000fe400078f30ff */
[CC--:B------:R-:W-:Y:S01]  /*2970*/  LEA.HI R28, R12.reuse, R11.reuse, RZ, 0x4 ;  /* 0x0000000b0c1c7211 */ /* 0x0c0fe200078f20ff */
[----:B------:R-:W-:Y:S01]  /*2980*/  IMAD R117, R27, UR5, R117 ;  /* 0x000000051b757c24 */ /* 0x000fe2000f8e0275 */
[----:B------:R-:W-:Y:S01]  /*2990*/  LEA.HI R12, R12, R11, RZ, 0x6 ;  /* 0x0000000b0c0c7211 */ /* 0x000fe200078f30ff */
[----:B------:R-:W-:Y:S01]  /*29a0*/  IMAD.IADD R20, R6, 0x1, R13 ;  /* 0x0000000106147824 */ /* 0x000fe200078e020d */
[----:B------:R0:W-:Y:S01]  /*29b0*/  STL [R1+0x8], R14 ;  /* 0x0000080e01007387 */ /* 0x0001e20000100800 */
[----:B------:R-:W-:Y:S01]  /*29c0*/  SHF.R.S32.HI R11, RZ, 0x6, R10 ;  /* 0x00000006ff0b7819 */ /* 0x000fe2000001140a */
[----:B------:R-:W-:Y:S01]  /*29d0*/  IMAD.WIDE.U32 R116, R21, UR6, R116 ;  /* 0x0000000615747c25 */ /* 0x000fe2000f8e0074 */
[----:B------:R-:W-:-:S02]  /*29e0*/  SHF.R.U32.HI R9, RZ, 0x3, R233 ;  /* 0x00000003ff097819 */ /* 0x000fc400000116e9 */
[----:B------:R-:W-:Y:S02]  /*29f0*/  SHF.R.S32.HI R13, RZ, 0x6, R12 ;  /* 0x00000006ff0d7819 */ /* 0x000fe4000001140c */
[C---:B------:R-:W-:Y:S02]  /*2a00*/  LOP3.LUT R12, R230.reuse, 0x30, R28, 0xf8, !PT ;  /* 0x00000030e60c7812 */ /* 0x040fe400078ef81c */
[----:B0-----:R-:W-:Y:S02]  /*2a10*/  LOP3.LUT R14, R233, 0x30, R26, 0xf8, !PT ;  /* 0x00000030e90e7812 */ /* 0x001fe400078ef81a */
[----:B------:R-:W-:Y:S01]  /*2a20*/  SHF.R.S32.HI R21, RZ, 0x1f, R20 ;  /* 0x0000001fff157819 */ /* 0x000fe20000011414 */
[C---:B------:R-:W-:Y:S01]  /*2a30*/  IMAD R145, R11.reuse, 0x2800, R232 ;  /* 0x000028000b917824 */ /* 0x040fe200078e02e8 */
[----:B------:R-:W-:Y:S01]  /*2a40*/  LOP3.LUT R10, R230, 0x30, R26, 0xf8, !PT ;  /* 0x00000030e60a7812 */ /* 0x000fe200078ef81a */
[----:B------:R-:W-:Y:S01]  /*2a50*/  IMAD R143, R11, 0x2800, R234 ;  /* 0x000028000b8f7824 */ /* 0x000fe200078e02ea */
[----:B------:R-:W-:Y:S01]  /*2a60*/  LOP3.LUT R14, R14, R9, RZ, 0x3c, !PT ;  /* 0x000000090e0e7212 */ /* 0x000fe200078e3cff */
[----:B------:R-:W-:Y:S01]  /*2a70*/  IMAD R144, R13, 0x2800, R232 ;  /* 0x000028000d907824 */ /* 0x000fe200078e02e8 */
[----:B------:R-:W-:-:S02]  /*2a80*/  LOP3.LUT R11, R12, R231, RZ, 0x3c, !PT ;  /* 0x000000e70c0b7212 */ /* 0x000fc400078e3cff */
[-C--:B------:R-:W-:Y:S02]  /*2a90*/  LEA.HI R30, R21, R20.reuse, RZ, 0x4 ;  /* 0x00000014151e7211 */ /* 0x080fe400078f20ff */
[----:B------:R-:W-:Y:S02]  /*2aa0*/  LOP3.LUT R12, R233, 0x30, R28, 0xf8, !PT ;  /* 0x00000030e90c7812 */ /* 0x000fe400078ef81c */
[----:B------:R-:W-:Y:S01]  /*2ab0*/  LEA.HI R20, R21, R20, RZ, 0x6 ;  /* 0x0000001415147211 */ /* 0x000fe200078f30ff */
[----:B------:R-:W-:Y:S01]  /*2ac0*/  IMAD.IADD R143, R143, 0x1, R14 ;  /* 0x000000018f8f7824 */ /* 0x000fe200078e020e */
[----:B------:R-:W-:Y:S01]  /*2ad0*/  LOP3.LUT R10, R10, R231, RZ, 0x3c, !PT ;  /* 0x000000e70a0a7212 */ /* 0x000fe200078e3cff */
[----:B------:R-:W-:Y:S01]  /*2ae0*/  IMAD.IADD R144, R144, 0x1, R11 ;  /* 0x0000000190907824 */ /* 0x000fe200078e020b */
[----:B------:R-:W-:Y:S01]  /*2af0*/  LOP3.LUT R14, R233, 0x30, R30, 0xf8, !PT ;  /* 0x00000030e90e7812 */ /* 0x000fe200078ef81e */
[----:B------:R-:W-:Y:S01]  /*2b00*/  IMAD R141, R13, 0x2800, R234 ;  /* 0x000028000d8d7824 */ /* 0x000fe200078e02ea */
[----:B------:R-:W-:-:S02]  /*2b10*/  LOP3.LUT R12, R12, R9, RZ, 0x3c, !PT ;  /* 0x000000090c0c7212 */ /* 0x000fc400078e3cff */
[----:B------:R-:W-:Y:S02]  /*2b20*/  SHF.R.S32.HI R11, RZ, 0x6, R20 ;  /* 0x00000006ff0b7819 */ /* 0x000fe40000011414 */
[----:B------:R-:W-:Y:S01]  /*2b30*/  SHF.R.S32.HI R21, RZ, 0x1f, R146 ;  /* 0x0000001fff157819 */ /* 0x000fe20000011492 */
[----:B------:R-:W-:Y:S01]  /*2b40*/  IMAD.IADD R145, R145, 0x1, R10 ;  /* 0x0000000191917824 */ /* 0x000fe200078e020a */
[----:B------:R-:W-:Y:S01]  /*2b50*/  LOP3.LUT R10, R230, 0x30, R30, 0xf8, !PT ;  /* 0x00000030e60a7812 */ /* 0x000fe200078ef81e */
[----:B------:R-:W-:Y:S01]  /*2b60*/  IMAD.IADD R141, R141, 0x1, R12 ;  /* 0x000000018d8d7824 */ /* 0x000fe200078e020c */
[----:B------:R-:W-:Y:S01]  /*2b70*/  LOP3.LUT R13, R14, R9, RZ, 0x3c, !PT ;  /* 0x000000090e0d7212 */ /* 0x000fe200078e3cff */
[----:B------:R-:W-:Y:S01]  /*2b80*/  VIADD R14, R18, 0xa0 ;  /* 0x000000a0120e7836 */ /* 0x000fe20000000000 */
[----:B------:R-:W-:Y:S01]  /*2b90*/  IADD3 R122, P2, R220, R123, RZ ;  /* 0x0000007bdc7a7210 */ /* 0x000fe20007f5e0ff */
[----:B------:R-:W-:Y:S02]  /*2ba0*/  IMAD R140, R11, 0x2800, R234 ;  /* 0x000028000b8c7824 */ /* 0x000fe400078e02ea */
[----:B------:R-:W-:-:S02]  /*2bb0*/  IMAD R12, R21, R102, RZ ;  /* 0x00000066150c7224 */ /* 0x000fc400078e02ff */
[----:B------:R-:W-:Y:S01]  /*2bc0*/  IMAD R142, R11, 0x2800, R232 ;  /* 0x000028000b8e7824 */ /* 0x000fe200078e02e8 */
[----:B------:R-:W-:Y:S01]  /*2bd0*/  LOP3.LUT R11, R10, R231, RZ, 0x3c, !PT ;  /* 0x000000e70a0b7212 */ /* 0x000fe200078e3cff */
[----:B------:R-:W-:Y:S02]  /*2be0*/  IMAD R10, R21, R108, RZ ;  /* 0x0000006c150a7224 */ /* 0x000fe400078e02ff */
[----:B------:R-:W-:Y:S01]  /*2bf0*/  IMAD.X R123, R31, 0x1, R15, P2 ;  /* 0x000000011f7b7824 */ /* 0x000fe200010e060f */
[----:B------:R-:W-:Y:S01]  /*2c00*/  ISETP.GE.AND P2, PT, R14, UR4, PT ;  /* 0x000000040e007c0c */ /* 0x000fe2000bf46270 */
[----:B------:R-:W-:Y:S02]  /*2c10*/  IMAD.IADD R140, R140, 0x1, R13 ;  /* 0x000000018c8c7824 */ /* 0x000fe400078e020d */
[----:B------:R-:W-:Y:S01]  /*2c20*/  IMAD R29, R146, R103, R12 ;  /* 0x00000067921d7224 */ /* 0x000fe200078e020c */
[----:B------:R-:W-:Y:S01]  /*2c30*/  SHF.L.U64.HI R12, R102, 0x7, R103 ;  /* 0x00000007660c7819 */ /* 0x000fe20000010267 */
[----:B------:R-:W-:-:S02]  /*2c40*/  IMAD R21, R103, 0xa0, RZ ;  /* 0x000000a067157824 */ /* 0x000fc400078e02ff */
[----:B------:R-:W-:Y:S02]  /*2c50*/  IMAD.SHL.U32 R13, R102, 0x80, RZ ;  /* 0x00000080660d7824 */ /* 0x000fe400078e00ff */
[----:B------:R-:W-:Y:S01]  /*2c60*/  IMAD.WIDE.U32 R106, R146, R102, R106 ;  /* 0x00000066926a7225 */ /* 0x000fe200078e006a */
[----:B------:R-:W-:-:S03]  /*2c70*/  SEL R33, RZ, 0x20, P2 ;  /* 0x00000020ff217807 */ /* 0x000fc60001000000 */
[----:B------:R-:W-:-:S04]  /*2c80*/  IMAD.WIDE.U32 R104, R146, R102, R104 ;  /* 0x0000006692687225 */ /* 0x000fc800078e0068 */
[----:B------:R-:W-:-:S04]  /*2c90*/  IMAD.WIDE.U32 R114, R114, 0xa0, RZ ;  /* 0x000000a072727825 */ /* 0x000fc800078e00ff */
[----:B------:R-:W-:-:S04]  /*2ca0*/  IMAD.WIDE.U32 R102, R102, 0xa0, RZ ;  /* 0x000000a066667825 */ /* 0x000fc800078e00ff */
[----:B------:R-:W-:Y:S02]  /*2cb0*/  IMAD R27, R146, R109, R10 ;  /* 0x0000006d921b7224 */ /* 0x000fe400078e020a */
[----:B------:R-:W-:Y:S02]  /*2cc0*/  IMAD.IADD R128, R115, 0x1, R25 ;  /* 0x0000000173807824 */ /* 0x000fe400078e0219 */
[----:B------:R-:W-:Y:S01]  /*2cd0*/  IMAD.IADD R130, R103, 0x1, R21 ;  /* 0x0000000167827824 */ /* 0x000fe200078e0215 */
[----:B------:R-:W-:Y:S01]  /*2ce0*/  SHF.L.U64.HI R10, R108, 0x7, R109 ;  /* 0x000000076c0a7819 */ /* 0x000fe2000001026d */
[----:B------:R-:W-:Y:S01]  /*2cf0*/  IMAD.IADD R142, R142, 0x1, R11 ;  /* 0x000000018e8e7824 */ /* 0x000fe200078e020b */
[----:B------:R-:W-:Y:S01]  /*2d00*/  SHF.R.S32.HI R120, RZ, 0x4, R26 ;  /* 0x00000004ff787819 */ /* 0x000fe2000001141a */
[----:B------:R-:W-:Y:S01]  /*2d10*/  IMAD.IADD R15, R113, 0x1, R27 ;  /* 0x00000001710f7824 */ /* 0x000fe200078e021b */
[----:B------:R-:W-:Y:S01]  /*2d20*/  LOP3.LUT R40, R36, R33, RZ, 0xfc, !PT ;  /* 0x0000002124287212 */ /* 0x000fe200078efcff */
[----:B------:R-:W-:Y:S01]  /*2d30*/  IMAD.IADD R20, R27, 0x1, R111 ;  /* 0x000000011b147824 */ /* 0x000fe200078e026f */
[----:B------:R-:W-:Y:S01]  /*2d40*/  SHF.R.S32.HI R27, RZ, 0x4, R28 ;  /* 0x00000004ff1b7819 */ /* 0x000fe2000001141c */
[----:B------:R-:W-:-:S02]  /*2d50*/  IMAD.IADD R21, R107, 0x1, R29 ;  /* 0x000000016b157824 */ /* 0x000fc400078e021d */
[----:B------:R-:W-:Y:S01]  /*2d60*/  IMAD.IADD R25, R29, 0x1, R105 ;  /* 0x000000011d197824 */ /* 0x000fe200078e0269 */
[----:B------:R-:W-:Y:S01]  /*2d70*/  SHF.R.S32.HI R29, RZ, 0x4, R30 ;  /* 0x00000004ff1d7819 */ /* 0x000fe2000001141e */
[----:B------:R-:W-:Y:S01]  /*2d80*/  IMAD.SHL.U32 R11, R108, 0x80, RZ ;  /* 0x000000806c0b7824 */ /* 0x000fe200078e00ff */
[----:B------:R-:W-:Y:S01]  /*2d90*/  LOP3.LUT R26, R26, 0xfffffff0, RZ, 0xc0, !PT ;  /* 0xfffffff01a1a7812 */ /* 0x000fe200078ec0ff */
[----:B------:R-:W-:Y:S01]  /*2da0*/  IMAD.WIDE.U32 R108, R108, 0xa0, RZ ;  /* 0x000000a06c6c7825 */ /* 0x000fe200078e00ff */
[----:B------:R-:W-:Y:S02]  /*2db0*/  LOP3.LUT R28, R28, 0xfffffff0, RZ, 0xc0, !PT ;  /* 0xfffffff01c1c7812 */ /* 0x000fe400078ec0ff */
[----:B------:R-:W-:Y:S01]  /*2dc0*/  LOP3.LUT R30, R30, 0xfffffff0, RZ, 0xc0, !PT ;  /* 0xfffffff01e1e7812 */ /* 0x000fe200078ec0ff */
[----:B------:R-:W-:Y:S01]  /*2dd0*/  IMAD.IADD R34, R117, 0x1, R35 ;  /* 0x0000000175227824 */ /* 0x000fe200078e0223 */
[----:B------:R-:W-:Y:S01]  /*2de0*/  LOP3.LUT R35, R36, 0x1, RZ, 0xc0, !PT ;  /* 0x0000000124237812 */ /* 0x000fe200078ec0ff */
[----:B------:R-:W-:Y:S01]  /*2df0*/  IMAD.SHL.U32 R121, R121, 0x2, RZ ;  /* 0x0000000279797824 */ /* 0x000fe200078e00ff */
[C---:B------:R-:W-:Y:S01]  /*2e00*/  LOP3.LUT R36, R40.reuse, 0x2, RZ, 0xc0, !PT ;  /* 0x0000000228247812 */ /* 0x040fe200078ec0ff */
[----:B------:R-:W-:Y:S01]  /*2e10*/  IMAD.IADD R129, R109, 0x1, R129 ;  /* 0x000000016d817824 */ /* 0x000fe200078e0281 */
[----:B------:R-:W-:-:S02]  /*2e20*/  LOP3.LUT R37, R40, 0x4, RZ, 0xc0, !PT ;  /* 0x0000000428257812 */ /* 0x000fc400078ec0ff */
[C---:B------:R-:W-:Y:S02]  /*2e30*/  LOP3.LUT R38, R40.reuse, 0x8, RZ, 0xc0, !PT ;  /* 0x0000000828267812 */ /* 0x040fe400078ec0ff */
[C---:B------:R-:W-:Y:S02]  /*2e40*/  LOP3.LUT R39, R40.reuse, 0x10, RZ, 0xc0, !PT ;  /* 0x0000001028277812 */ /* 0x040fe400078ec0ff */
[----:B------:R-:W-:Y:S02]  /*2e50*/  SHF.R.S32.HI R31, RZ, 0x1f, R26 ;  /* 0x0000001fff1f7819 */ /* 0x000fe4000001141a */
[----:B------:R-:W-:Y:S02]  /*2e60*/  SHF.R.S32.HI R32, RZ, 0x1f, R28 ;  /* 0x0000001fff207819 */ /* 0x000fe4000001141c */
[----:B------:R-:W-:Y:S02]  /*2e70*/  SHF.R.S32.HI R33, RZ, 0x1f, R30 ;  /* 0x0000001fff217819 */ /* 0x000fe4000001141e */
[----:B------:R-:W-:-:S07]  /*2e80*/  LOP3.LUT R40, R40, 0x20, RZ, 0xc0, !PT ;  /* 0x0000002028287812 */ /* 0x000fce00078ec0ff */
.L_x_5482:
[----:B------:R-:W2:Y:S01]  /*2e90*/  LDL R43, [R1+0x10] ;  /* 0x00001000012b7983 */ /* 0x000ea20000100800 */
[----:B0-----:R-:W0:Y:S03]  /*2ea0*/  LDC.64 R124, c[0x0][0x2e8] ;  /* 0x0000ba00ff7c7b82 */ /* 0x001e260000000a00 */
[----:B------:R-:W3:Y:S01]  /*2eb0*/  LDL.LU R42, [R1+0x8] ;  /* 0x00000800012a7983 */ /* 0x000ee20000300800 */
        /* <DEDUP_REMOVED lines=10> */
[----:B------:R-:W-:-:S05]  /*2f60*/  IMAD.IADD R96, R135, 0x1, R41 ;  /* 0x0000000187607824 */ /* 0x000fca00078e0229 */
[----:B------:R-:W-:Y:S02]  /*2f70*/  IADD3.X R24, R5, R96, R131, P2, P3 ;  /* 0x0000006005187210 */ /* 0x000fe400017e6483 */
[----:B0-----:R-:W-:-:S04]  /*2f80*/  IADD3 R50, P2, P3, R134, R124, R3 ;  /* 0x0000007c86327210 */ /* 0x001fc80007b5e003 */
[----:B------:R-:W-:Y:S02]  /*2f90*/  IADD3.X R51, R96, R125, R5, P2, P3 ;  /* 0x0000007d60337210 */ /* 0x000fe400017e6405 */
[----:B------:R-:W-:Y:S02]  /*2fa0*/  IADD3 R48, P2, R49, R124, RZ ;  /* 0x0000007c31307210 */ /* 0x000fe40007f5e0ff */
[----:B------:R-:W-:-:S03]  /*2fb0*/  ISETP.GT.AND P3, PT, R47, R126, PT ;  /* 0x0000007e2f00720c */ /* 0x000fc60003f64270 */
[----:B------:R-:W-:Y:S01]  /*2fc0*/  IMAD.X R49, R24, 0x1, R125, P2 ;  /* 0x0000000118317824 */ /* 0x000fe200010e067d */
[----:B-1----:R-:W-:Y:S01]  /*2fd0*/  ISETP.GE.AND P2, PT, R132, 0x1, PT ;  /* 0x000000018400780c */ /* 0x002fe20003f46270 */
[----:B------:R-:W-:Y:S02]  /*2fe0*/  IMAD.MOV.U32 R24, RZ, RZ, R47 ;  /* 0x000000ffff187224 */ /* 0x000fe400078e002f */
[----:B--2---:R-:W-:Y:S01]  /*2ff0*/  IMAD R41, R17, 0x7800, R43 ;  /* 0x0000780011297824 */ /* 0x004fe200078e022b */
[----:B---3--:R-:W-:-:S03]  /*3000*/  LOP3.LUT R42, R42, 0xfffffffd, RZ, 0xc0, !PT ;  /* 0xfffffffd2a2a7812 */ /* 0x008fc600078ec0ff */
[C---:B------:R-:W-:Y:S02]  /*3010*/  VIADD R43, R41.reuse, 0x20 ;  /* 0x00000020292b7836 */ /* 0x040fe40000000000 */
[----:B------:R-:W-:Y:S01]  /*3020*/  @P4 VIADD R43, R41, 0xffffffe0 ;  /* 0xffffffe0292b4836 */ /* 0x000fe20000000000 */
[----:B------:R-:W-:Y:S02]  /*3030*/  @P3 LOP3.LUT R42, R42, 0x2, RZ, 0xfc, !PT ;  /* 0x000000022a2a3812 */ /* 0x000fe400078efcff */
[----:B------:R-:W-:-:S03]  /*3040*/  IADD3 R41, R16, R41, RZ ;  /* 0x0000002910297210 */ /* 0x000fc60007ffe0ff */
[----:B------:R0:W-:Y:S02]  /*3050*/  STL [R1+0x8], R42 ;  /* 0x0000082a01007387 */ /* 0x0001e40000100800 */
[----:B0-----:R-:W-:Y:S01]  /*3060*/  IMAD.IADD R42, R16, 0x1, R43 ;  /* 0x00000001102a7824 */ /* 0x001fe200078e022b */
[----:B------:R-:W-:Y:S06]  /*3070*/  @!P2 BRA `(.L_x_5384) ;  /* 0x000000c800fca947 */ /* 0x000fec0003800000 */
[----:B------:R-:W-:Y:S01]  /*3080*/  ULDC.U8 UR4, c[0x0][0x410] ;  /* 0x0001040000047ab9 */ /* 0x000fe20000000000 */
[-C--:B------:R-:W-:Y:S01]  /*3090*/  IMAD R43, R129, R47.reuse, RZ ;  /* 0x0000002f812b7224 */ /* 0x080fe200078e02ff */
[----:B------:R-:W-:Y:S01]  /*30a0*/  ISETP.NE.AND P2, PT, RZ, UR4, PT ;  /* 0x00000004ff007c0c */ /* 0x000fe2000bf45270 */
[-C--:B------:R-:W-:Y:S02]  /*30b0*/  IMAD R45, R130, R47.reuse, RZ ;  /* 0x0000002f822d7224 */ /* 0x080fe400078e02ff */
[----:B------:R-:W-:Y:S02]  /*30c0*/  IMAD R101, R44, R108, R43 ;  /* 0x0000006c2c657224 */ /* 0x000fe400078e022b */
[----:B------:R-:W-:Y:S02]  /*30d0*/  IMAD R43, R24, -0xa0, R2 ;  /* 0xffffff60182b7824 */ /* 0x000fe400078e0202 */
[----:B------:R-:W-:Y:S02]  /*30e0*/  IMAD R45, R44, R102, R45 ;  /* 0x000000662c2d7224 */ /* 0x000fe400078e022d */
[----:B------:R-:W-:Y:S01]  /*30f0*/  IMAD.WIDE.U32 R94, R108, R47, RZ ;  /* 0x0000002f6c5e7225 */ /* 0x000fe200078e00ff */
[----:B------:R-:W-:-:S03]  /*3100*/  VIMNMX R43, R43, 0xa0, PT ;  /* 0x000000a02b2b7848 */ /* 0x000fc60003fe0100 */
        /* <DEDUP_REMOVED lines=67> */
.L_x_5387:
[----:B------:R-:W-:Y:S05]  /*3540*/  BSYNC B1 ;  /* 0x0000000000017941 */ /* 0x000fea0003800000 */
.L_x_5386:
        /* <DEDUP_REMOVED lines=46> */
.L_x_5389:
[----:B------:R-:W-:Y:S05]  /*3830*/  BSYNC B1 ;  /* 0x0000000000017941 */ /* 0x000fea0003800000 */
.L_x_5388:
[----:B------:R-:W-:Y:S01]  /*3840*/  UISETP.NE.AND UP0, UPT, UR53, 0x3, UPT ;  /* 0x000000033500788c */ /* 0x000fe2000bf05270 */
[----:B------:R-:W-:Y:S01]  /*3850*/  IMAD.MOV.U32 R157, RZ, RZ, R84 ;  /* 0x000000ffff9d7224 */ /* 0x000fe200078e0054 */
        /* <DEDUP_REMOVED lines=10> */
[----:B-----5:R-:W-:Y:S02]  /*3900*/  IMAD.MOV.U32 R92, RZ, RZ, R52 ;  /* 0x000000ffff5c7224 */ /* 0x020fe400078e0034 */
        /* <DEDUP_REMOVED lines=13> */
.L_x_5390:
[----:B------:R-:W-:Y:S01]  /*39e0*/  IMAD R100, R17, 0x8, R16 ;  /* 0x0000000811647824 */ /* 0x000fe200078e0210 */
[----:B------:R-:W-:Y:S01]  /*39f0*/  SHF.L.U32 R101, R223, 0x1f, RZ ;  /* 0x0000001fdf657819 */ /* 0x000fe200000006ff */
[----:B------:R-:W-:Y:S03]  /*3a00*/  BSSY B1, `(.L_x_5391) ;  /* 0x0000003000017945 */ /* 0x000fe60003800000 */
[----:B------:R-:W1:Y:S02]  /*3a10*/  SYNCS.PHASECHK.TRANS64.TRYWAIT P5, [R100+URZ+0x33490], R101 ;  /* 0x03349065640075a7 */ /* 0x000e6400080a017f */
[----:B-1----:R-:W-:Y:S05]  /*3a20*/  @!P5 BRA `(.L_x_5392) ;  /* 0x000002f00020d947 */ /* 0x002fea0003800000 */
.L_x_5733:
[----:B------:R-:W-:Y:S05]  /*3a30*/  BSYNC B1 ;  /* 0x0000000000017941 */ /* 0x000fea0003800000 */
.L_x_5391:
        /* <DEDUP_REMOVED lines=17> */
[----:B------:R-:W-:Y:S02]  /*3b50*/  SHF.R.U32.HI R169, RZ, 0x8, R135 ;  /* 0x00000008ffa97819 */ /* 0x000fe40000011687 */
[----:B------:R-:W-:Y:S02]  /*3b60*/  LOP3.LUT R170, R135, 0xff, RZ, 0xc0, !PT ;  /* 0x000000ff87aa7812 */ /* 0x000fe400078ec0ff */
[----:B------:R-:W-:Y:S02]  /*3b70*/  LOP3.LUT R125, R125, 0xff00, R167, 0xf8, !PT ;  /* 0x0000ff007d7d7812 */ /* 0x000fe400078ef8a7 */
[----:B------:R-:W-:Y:S02]  /*3b80*/  SHF.R.U32.HI R135, RZ, 0x18, R135 ;  /* 0x00000018ff877819 */ /* 0x000fe40000011687 */
[----:B------:R-:W-:Y:S02]  /*3b90*/  LOP3.LUT R125, R125, 0xff0000, R134, 0xf8, !PT ;  /* 0x00ff00007d7d7812 */ /* 0x000fe400078ef886 */
[----:B------:R-:W-:-:S02]  /*3ba0*/  PRMT R135, R135, 0x654, R170 ;  /* 0x0000065487877816 */ /* 0x000fc400000000aa */
[----:B------:R-:W-:Y:S02]  /*3bb0*/  SHF.L.U32 R169, R169, 0x8, RZ ;  /* 0x00000008a9a97819 */ /* 0x000fe400000006ff */
[-C--:B------:R-:W-:Y:S02]  /*3bc0*/  F2FP.F16.E4M3.UNPACK_B R134, R166.reuse.H1 ;  /* 0x000000a6ff86723e */ /* 0x080fe400030006ff */
        /* <DEDUP_REMOVED lines=39> */
[-C--:B------:R-:W-:Y:S02]  /*3e40*/  F2FP.F16.E4M3.UNPACK_B R134, R46.reuse ;  /* 0x0000002eff86723e */ /* 0x080fe400020006ff */
        /* <DEDUP_REMOVED lines=10> */
[C---:B------:R-:W-:Y:S01]  /*3ef0*/  FFMA.FTZ R171, R124.reuse, R47, -R171 ;  /* 0x0000002f7cab7223 */ /* 0x040fe200000108ab */
        /* <DEDUP_REMOVED lines=26> */
[----:B------:R-:W-:Y:S01]  /*40a0*/  FMUL.FTZ R167, R47, R170 ;  /* 0x000000aa2fa77220 */ /* 0x000fe20000410000 */
        /* <DEDUP_REMOVED lines=17> */
.L_x_5398:
[----:B------:R-:W-:Y:S05]  /*41c0*/  BSYNC B3 ;  /* 0x0000000000037941 */ /* 0x000fea0003800000 */
.L_x_5397:
[----:B--2---:R2:W-:Y:S02]  /*41d0*/  STG.E.128 desc[UR54][R50.64], R44 ;  /* 0x0000002c32007986 */ /* 0x0045e4000c101d36 */
.L_x_5396:
[----:B------:R-:W-:Y:S05]  /*41e0*/  BSYNC B2 ;  /* 0x0000000000027941 */ /* 0x000fea0003800000 */
.L_x_5395:
        /* <DEDUP_REMOVED lines=54> */
[----:B------:R-:W-:Y:S01]  /*4550*/  HADD2.F32 R135, -RZ, R166.H1_H1 ;  /* 0x300000a6ff877230 */ /* 0x000fe20000004100 */
[----:B------:R-:W-:Y:S01]  /*4560*/  F2FP.SATFINITE.E4M3.F32.PACK_AB_MERGE_C R98, R125, R98, RZ ;  /* 0x000000627d62723e */ /* 0x000fe200048070ff */
[----:B------:R-:W-:Y:S01]  /*4570*/  HADD2.F32 R167, -RZ, R134.H0_H0 ;  /* 0x20000086ffa77230 */ /* 0x000fe20000004100 */
[----:B------:R-:W-:Y:S01]  /*4580*/  F2FP.F16.E4M3.UNPACK_B R45, R45 ;  /* 0x0000002dff2d723e */ /* 0x000fe200020006ff */
[----:B------:R-:W-:Y:S01]  /*4590*/  HADD2.F32 R166, -RZ, R166.H0_H0 ;  /* 0x200000a6ffa67230 */ /* 0x000fe20000004100 */
[----:B------:R-:W-:Y:S01]  /*45a0*/  F2FP.SATFINITE.E4M3.F32.PACK_AB_MERGE_C R99, R99, R124, R98 ;  /* 0x0000007c6363723e */ /* 0x000fe20004807062 */
[----:B------:R-:W-:-:S02]  /*45b0*/  HADD2.F32 R134, -RZ, R134.H1_H1 ;  /* 0x30000086ff867230 */ /* 0x000fc40000004100 */
[C---:B------:R-:W-:Y:S01]  /*45c0*/  FMUL.FTZ R168, R135.reuse, R167 ;  /* 0x000000a787a87220 */ /* 0x040fe20000410000 */
        /* <DEDUP_REMOVED lines=47> */
[-C--:B------:R-:W-:Y:S02]  /*48c0*/  FMUL.FTZ R97, R44, R164.reuse ;  /* 0x000000a42c617220 */ /* 0x080fe40000410000 */
[C---:B------:R-:W-:Y:S02]  /*48d0*/  FMUL.FTZ R164, R47.reuse, R164 ;  /* 0x000000a42fa47220 */ /* 0x040fe40000410000 */
[-C--:B------:R-:W-:Y:S01]  /*48e0*/  FFMA.FTZ R97, R47, R163.reuse, -R97 ;  /* 0x000000a32f617223 */ /* 0x080fe20000010861 */
[----:B------:R-:W-:Y:S01]  /*48f0*/  F2FP.SATFINITE.E4M3.F32.PACK_AB_MERGE_C R47, R166, R168, R96 ;  /* 0x000000a8a62f723e */ /* 0x000fe20004807060 */
[----:B------:R-:W-:-:S05]  /*4900*/  FFMA.FTZ R164, R44, R163, R164 ;  /* 0x000000a32ca47223 */ /* 0x000fca00000100a4 */
[----:B------:R-:W-:-:S07]  /*4910*/  F2FP.SATFINITE.E4M3.F32.PACK_AB_MERGE_C R44, R164, R97, R124 ;  /* 0x00000061a42c723e */ /* 0x000fce000480707c */
.L_x_5402:
[----:B------:R-:W-:Y:S05]  /*4920*/  BSYNC B3 ;  /* 0x0000000000037941 */ /* 0x000fea0003800000 */
.L_x_5401:
[----:B--2---:R3:W-:Y:S02]  /*4930*/  STG.E.128 desc[UR54][R50.64+0x20], R44 ;  /* 0x0000202c32007986 */ /* 0x0047e4000c101d36 */
.L_x_5400:
[----:B------:R-:W-:Y:S05]  /*4940*/  BSYNC B2 ;  /* 0x0000000000027941 */ /* 0x000fea0003800000 */
.L_x_5399:
        /* <DEDUP_REMOVED lines=19> */
[----:B------:R-:W-:Y:S02]  /*4a80*/  LOP3.LUT R96, R97, 0xff00, R96, 0xf8, !PT ;  /* 0x0000ff0061607812 */ /* 0x000fe400078ef860 */
[----:B------:R-:W-:-:S02]  /*4a90*/  SHF.L.U32 R89, R90, 0x10, RZ ;  /* 0x000000105a597819 */ /* 0x000fc400000006ff */
[-C--:B------:R-:W-:Y:S02]  /*4aa0*/  F2FP.F16.E4M3.UNPACK_B R90, R162.reuse.H1 ;  /* 0x000000a2ff5a723e */ /* 0x080fe400030006ff */
[----:B------:R-:W-:Y:S02]  /*4ab0*/  LOP3.LUT R89, R96, 0xff0000, R89, 0xf8, !PT ;  /* 0x00ff000060597812 */ /* 0x000fe400078ef859 */
[----:B--2---:R-:W-:Y:S01]  /*4ac0*/  F2FP.F16.E4M3.UNPACK_B R96, R45 ;  /* 0x0000002dff60723e */ /* 0x004fe200020006ff */
[----:B------:R-:W-:Y:S01]  /*4ad0*/  HADD2.F32 R124, -RZ, R90.H0_H0 ;  /* 0x2000005aff7c7230 */ /* 0x000fe20000004100 */
[----:B------:R-:W-:Y:S02]  /*4ae0*/  LOP3.LUT R98, R91, 0xff00, R98, 0xf8, !PT ;  /* 0x0000ff005b627812 */ /* 0x000fe400078ef862 */
        /* <DEDUP_REMOVED lines=85> */
[----:B------:R-:W-:Y:S01]  /*5040*/  FFMA.FTZ R89, R47, R161, -R89 ;  /* 0x000000a12f597223 */ /* 0x000fe20000010859 */
[----:B------:R-:W-:Y:S01]  /*5050*/  F2FP.SATFINITE.E4M3.F32.PACK_AB_MERGE_C R47, R125, R135, R88 ;  /* 0x000000877d2f723e */ /* 0x000fe20004807058 */
[----:B------:R-:W-:-:S05]  /*5060*/  FFMA.FTZ R162, R44, R161, R162 ;  /* 0x000000a12ca27223 */ /* 0x000fca00000100a2 */
[----:B------:R-:W-:-:S07]  /*5070*/  F2FP.SATFINITE.E4M3.F32.PACK_AB_MERGE_C R44, R162, R89, R96 ;  /* 0x00000059a22c723e */ /* 0x000fce0004807060 */
.L_x_5406:
[----:B------:R-:W-:Y:S05]  /*5080*/  BSYNC B3 ;  /* 0x0000000000037941 */ /* 0x000fea0003800000 */
.L_x_5405:
[----:B--2---:R4:W-:Y:S02]  /*5090*/  STG.E.128 desc[UR54][R50.64+0x40], R44 ;  /* 0x0000402c32007986 */ /* 0x0049e4000c101d36 */
.L_x_5404:
[----:B------:R-:W-:Y:S05]  /*50a0*/  BSYNC B2 ;  /* 0x0000000000027941 */ /* 0x000fea0003800000 */
.L_x_5403:
        /* <DEDUP_REMOVED lines=118> */
.L_x_5410:
[----:B------:R-:W-:Y:S05]  /*5810*/  BSYNC B3 ;  /* 0x0000000000037941 */ /* 0x000fea0003800000 */
.L_x_5409:
[----:B--2---:R0:W-:Y:S02]  /*5820*/  STG.E.128 desc[UR54][R50.64+0x60], R44 ;  /* 0x0000602c32007986 */ /* 0x0041e4000c101d36 */
.L_x_5408:
[----:B------:R-:W-:Y:S05]  /*5830*/  BSYNC B2 ;  /* 0x0000000000027941 */ /* 0x000fea0003800000 */
.L_x_5407:
        /* <DEDUP_REMOVED lines=10> */
[-C--:B------:R-:W-:Y:S01]  /*58e0*/  F2FP.F16.E4M3.UNPACK_B R45, R82.reuse ;  /* 0x00000052ff2d723e */ /* 0x080fe200020006ff */
[----:B------:R-:W-:Y:S01]  /*58f0*/  HADD2.F32 R80, -RZ, R87.H0_H0 ;  /* 0x20000057ff507230 */ /* 0x000fe20000004100 */
[----:B------:R-:W-:Y:S01]  /*5900*/  F2FP.F16.E4M3.UNPACK_B R82, R82.H1 ;  /* 0x00000052ff52723e */ /* 0x000fe200030006ff */
[----:B------:R-:W-:Y:S01]  /*5910*/  HADD2.F32 R85, -RZ, R86.H0_H0 ;  /* 0x20000056ff557230 */ /* 0x000fe20000004100 */
[--C-:B------:R-:W-:Y:S01]  /*5920*/  SHF.R.U32.HI R98, RZ, 0x8, R81.reuse ;  /* 0x00000008ff627819 */ /* 0x100fe20000011651 */
[--C-:B------:R-:W-:Y:S01]  /*5930*/  HADD2.F32 R84, -RZ, R45.reuse.H1_H1 ;  /* 0x3000002dff547230 */ /* 0x100fe20000004100 */
[----:B------:R-:W-:Y:S01]  /*5940*/  SHF.R.U32.HI R97, RZ, 0x18, R81 ;  /* 0x00000018ff617819 */ /* 0x000fe20000011651 */
[----:B------:R-:W-:-:S02]  /*5950*/  HADD2.F32 R45, -RZ, R45.H0_H0 ;  /* 0x2000002dff2d7230 */ /* 0x000fc40000004100 */
[----:B------:R-:W-:Y:S02]  /*5960*/  HADD2.F32 R87, -RZ, R87.H1_H1 ;  /* 0x30000057ff577230 */ /* 0x000fe40000004100 */
[-C--:B------:R-:W-:Y:S01]  /*5970*/  FMUL.FTZ R88, R84, R80.reuse ;  /* 0x0000005054587220 */ /* 0x080fe20000410000 */
[----:B------:R-:W-:Y:S02]  /*5980*/  HADD2.F32 R86, -RZ, R86.H1_H1 ;  /* 0x30000056ff567230 */ /* 0x000fe40000004100 */
[C---:B------:R-:W-:Y:S01]  /*5990*/  FMUL.FTZ R89, R45.reuse, R80 ;  /* 0x000000502d597220 */ /* 0x040fe20000410000 */
[----:B------:R-:W-:-:S03]  /*59a0*/  FFMA.FTZ R80, R45, R85, -R88 ;  /* 0x000000552d507223 */ /* 0x000fc60000010858 */
[----:B------:R-:W-:Y:S01]  /*59b0*/  FFMA.FTZ R45, R84, R85, R89 ;  /* 0x00000055542d7223 */ /* 0x000fe20000010059 */
[--C-:B------:R-:W-:Y:S02]  /*59c0*/  HADD2.F32 R85, -RZ, R82.reuse.H1_H1 ;  /* 0x30000052ff557230 */ /* 0x100fe40000004100 */
[----:B------:R-:W-:Y:S02]  /*59d0*/  HADD2.F32 R82, -RZ, R82.H0_H0 ;  /* 0x20000052ff527230 */ /* 0x000fe40000004100 */
        /* <DEDUP_REMOVED lines=39> */
[----:B------:R-:W-:Y:S02]  /*5c50*/  LOP3.LUT R96, R90, 0xff00, R81, 0xf8, !PT ;  /* 0x0000ff005a607812 */ /* 0x000fe400078ef851 */
[----:B------:R-:W-:-:S04]  /*5c60*/  SHF.L.U32 R81, R98, 0x8, RZ ;  /* 0x0000000862517819 */ /* 0x000fc800000006ff */
        /* <DEDUP_REMOVED lines=50> */
.L_x_5414:
[----:B------:R-:W-:Y:S05]  /*5f90*/  BSYNC B3 ;  /* 0x0000000000037941 */ /* 0x000fea0003800000 */
.L_x_5413:
[----:B--2---:R0:W-:Y:S02]  /*5fa0*/  STG.E.128 desc[UR54][R50.64+0x80], R44 ;  /* 0x0000802c32007986 */ /* 0x0041e4000c101d36 */
.L_x_5412:
[----:B------:R-:W-:Y:S05]  /*5fb0*/  BSYNC B2 ;  /* 0x0000000000027941 */ /* 0x000fea0003800000 */
.L_x_5411:
        /* <DEDUP_REMOVED lines=113> */
.L_x_5416:
[----:B------:R-:W-:Y:S05]  /*66d0*/  BSYNC B2 ;  /* 0x0000000000027941 */ /* 0x000fea0003800000 */
.L_x_5415:
[----:B--2---:R0:W-:Y:S02]  /*66e0*/  STG.E.128 desc[UR54][R50.64+0xa0], R44 ;  /* 0x0000a02c32007986 */ /* 0x0041e4000c101d36 */
.L_x_5394:
[----:B------:R-:W-:Y:S05]  /*66f0*/  BSYNC B1 ;  /* 0x0000000000017941 */ /* 0x000fea0003800000 */
.L_x_5393:
        /* <DEDUP_REMOVED lines=115> */
.L_x_5421:
[----:B------:R-:W-:Y:S05]  /*6e30*/  BSYNC B2 ;  /* 0x0000000000027941 */ /* 0x000fea0003800000 */
.L_x_5420:
[----:B--2---:R0:W-:Y:S02]  /*6e40*/  STG.E.128 desc[UR54][R48.64], R44 ;  /* 0x0000002c30007986 */ /* 0x0041e4000c101d36 */
.L_x_5419:
[----:B------:R-:W-:Y:S05]  /*6e50*/  BSYNC B1 ;  /* 0x0000000000017941 */ /* 0x000fea0003800000 */
.L_x_5418:
        /* <DEDUP_REMOVED lines=11> */
[----:B------:R-:W-:Y:S02]  /*6f10*/  LOP3.LUT R51, R71, 0xff, RZ, 0xc0, !PT ;  /* 0x000000ff47337812 */ /* 0x000fe400078ec0ff */
[----:B------:R-:W-:-:S02]  /*6f20*/  SHF.R.U32.HI R68, RZ, 0x18, R71 ;  /* 0x00000018ff447819 */ /* 0x000fc40000011647 */
[--C-:B------:R-:W-:Y:S02]  /*6f30*/  SHF.R.U32.HI R70, RZ, 0x8, R71.reuse ;  /* 0x00000008ff467819 */ /* 0x100fe40000011647 */
[----:B------:R-:W-:Y:S01]  /*6f40*/  PRMT R69, R69, 0x654, R50 ;  /* 0x0000065445457816 */ /* 0x000fe20000000032 */
[----:B------:R-:W-:Y:S01]  /*6f50*/  IMAD.SHL.U32 R50, R72, 0x100, RZ ;  /* 0x0000010048327824 */ /* 0x000fe200078e00ff */
[----:B------:R-:W-:Y:S02]  /*6f60*/  SHF.R.U32.HI R73, RZ, 0x10, R71 ;  /* 0x00000010ff497819 */ /* 0x000fe40000011647 */
[----:B------:R-:W-:Y:S01]  /*6f70*/  PRMT R71, R68, 0x654, R51 ;  /* 0x0000065444477816 */ /* 0x000fe20000000033 */
[----:B--2---:R-:W-:Y:S01]  /*6f80*/  IMAD.MOV.U32 R51, RZ, RZ, R45 ;  /* 0x000000ffff337224 */ /* 0x004fe200078e002d */
[----:B------:R-:W-:Y:S01]  /*6f90*/  SHF.L.U32 R70, R70, 0x8, RZ ;  /* 0x0000000846467819 */ /* 0x000fe200000006ff */
[----:B------:R-:W-:Y:S01]  /*6fa0*/  IMAD.U32 R45, R74, 0x10000, RZ ;  /* 0x000100004a2d7824 */ /* 0x000fe200078e00ff */
[----:B------:R-:W-:Y:S01]  /*6fb0*/  LOP3.LUT R50, R69, 0xff00, R50, 0xf8, !PT ;  /* 0x0000ff0045327812 */ /* 0x000fe200078ef832 */
[----:B------:R-:W-:Y:S01]  /*6fc0*/  IMAD.MOV.U32 R68, RZ, RZ, R44 ;  /* 0x000000ffff447224 */ /* 0x000fe200078e002c */
[----:B------:R-:W-:Y:S01]  /*6fd0*/  LOP3.LUT R72, R71, 0xff00, R70, 0xf8, !PT ;  /* 0x0000ff0047487812 */ /* 0x000fe200078ef846 */
[----:B------:R-:W-:Y:S01]  /*6fe0*/  IMAD.U32 R69, R73, 0x10000, RZ ;  /* 0x0001000049457824 */ /* 0x000fe200078e00ff */
[----:B------:R-:W-:-:S02]  /*6ff0*/  F2FP.F16.E4M3.UNPACK_B R70, R150.H1 ;  /* 0x00000096ff46723e */ /* 0x000fc400030006ff */
        /* <DEDUP_REMOVED lines=89> */
.L_x_5425:
[----:B------:R-:W-:Y:S05]  /*7590*/  BSYNC B2 ;  /* 0x0000000000027941 */ /* 0x000fea0003800000 */
.L_x_5424:
[----:B--2---:R0:W-:Y:S02]  /*75a0*/  STG.E.128 desc[UR54][R48.64+0x20], R44 ;  /* 0x0000202c30007986 */ /* 0x0041e4000c101d36 */
.L_x_5423:
[----:B------:R-:W-:Y:S05]  /*75b0*/  BSYNC B1 ;  /* 0x0000000000017941 */ /* 0x000fea0003800000 */
.L_x_5422:
        /* <DEDUP_REMOVED lines=114> */
.L_x_5429:
[----:B------:R-:W-:Y:S05]  /*7ce0*/  BSYNC B2 ;  /* 0x0000000000027941 */ /* 0x000fea0003800000 */
.L_x_5428:
[----:B--2---:R0:W-:Y:S02]  /*7cf0*/  STG.E.128 desc[UR54][R48.64+0x40], R44 ;  /* 0x0000402c30007986 */ /* 0x0041e4000c101d36 */
.L_x_5427:
[----:B------:R-:W-:Y:S05]  /*7d00*/  BSYNC B1 ;  /* 0x0000000000017941 */ /* 0x000fea0003800000 */
.L_x_5426:
        /* <DEDUP_REMOVED lines=9> */
[----:B------:R-:W-:Y:S02]  /*7da0*/  SHF.R.U32.HI R60, RZ, 0x18, R63 ;  /* 0x00000018ff3c7819 */ /* 0x000fe4000001163f */
[--C-:B------:R-:W-:Y:S02]  /*7db0*/  SHF.R.U32.HI R66, RZ, 0x10, R61.reuse ;  /* 0x00000010ff427819 */ /* 0x100fe4000001163d */
[----:B------:R-:W-:Y:S02]  /*7dc0*/  SHF.R.U32.HI R65, RZ, 0x8, R61 ;  /* 0x00000008ff417819 */ /* 0x000fe4000001163d */
[----:B------:R-:W-:-:S02]  /*7dd0*/  LOP3.LUT R50, R61, 0xff, RZ, 0xc0, !PT ;  /* 0x000000ff3d327812 */ /* 0x000fc400078ec0ff */
[----:B------:R-:W-:Y:S02]  /*7de0*/  SHF.R.U32.HI R64, RZ, 0x10, R63 ;  /* 0x00000010ff407819 */ /* 0x000fe4000001163f */
        /* <DEDUP_REMOVED lines=9> */
[-C--:B------:R-:W-:Y:S01]  /*7e80*/  F2FP.F16.E4M3.UNPACK_B R44, R45.reuse ;  /* 0x0000002dff2c723e */ /* 0x080fe200020006ff */
[----:B------:R-:W-:Y:S01]  /*7e90*/  HADD2.F32 R67, -RZ, R62.H0_H0 ;  /* 0x2000003eff437230 */ /* 0x000fe20000004100 */
[----:B------:R-:W-:Y:S01]  /*7ea0*/  LOP3.LUT R61, R61, 0xff00, R50, 0xf8, !PT ;  /* 0x0000ff003d3d7812 */ /* 0x000fe200078ef832 */
[----:B------:R-:W-:Y:S01]  /*7eb0*/  IMAD.U32 R50, R66, 0x10000, RZ ;  /* 0x0001000042327824 */ /* 0x000fe200078e00ff */
[----:B------:R-:W-:Y:S01]  /*7ec0*/  LOP3.LUT R66, R63, 0xff0000, R60, 0xf8, !PT ;  /* 0x00ff00003f427812 */ /* 0x000fe200078ef83c */
[--C-:B------:R-:W-:Y:S01]  /*7ed0*/  HADD2.F32 R60, -RZ, R44.reuse.H1_H1 ;  /* 0x3000002cff3c7230 */ /* 0x100fe20000004100 */
[----:B------:R-:W-:Y:S01]  /*7ee0*/  F2FP.F16.E4M3.UNPACK_B R63, R136.H1 ;  /* 0x00000088ff3f723e */ /* 0x000fe200030006ff */
[----:B------:R-:W-:Y:S01]  /*7ef0*/  HADD2.F32 R44, -RZ, R44.H0_H0 ;  /* 0x2000002cff2c7230 */ /* 0x000fe20000004100 */
[----:B------:R-:W-:Y:S01]  /*7f00*/  F2FP.F16.E4M3.UNPACK_B R45, R45.H1 ;  /* 0x0000002dff2d723e */ /* 0x000fe200030006ff */
[----:B------:R-:W-:Y:S01]  /*7f10*/  HADD2.F32 R64, -RZ, R62.H1_H1 ;  /* 0x3000003eff407230 */ /* 0x000fe20000004100 */
[----:B------:R-:W-:Y:S01]  /*7f20*/  LOP3.LUT R50, R61, 0xff0000, R50, 0xf8, !PT ;  /* 0x00ff00003d327812 */ /* 0x000fe200078ef832 */
[----:B------:R-:W-:-:S02]  /*7f30*/  HADD2.F32 R65, -RZ, R63.H0_H0 ;  /* 0x2000003fff417230 */ /* 0x000fc40000004100 */
[----:B------:R-:W-:Y:S01]  /*7f40*/  FMUL.FTZ R69, R60, R67 ;  /* 0x000000433c457220 */ /* 0x000fe20000410000 */
        /* <DEDUP_REMOVED lines=78> */
.L_x_5433:
[----:B------:R-:W-:Y:S05]  /*8430*/  BSYNC B2 ;  /* 0x0000000000027941 */ /* 0x000fea0003800000 */
.L_x_5432:
[----:B--2---:R0:W-:Y:S02]  /*8440*/  STG.E.128 desc[UR54][R48.64+0x60], R44 ;  /* 0x0000602c30007986 */ /* 0x0041e4000c101d36 */
.L_x_5431:
[----:B------:R-:W-:Y:S05]  /*8450*/  BSYNC B1 ;  /* 0x0000000000017941 */ /* 0x000fea0003800000 */
.L_x_5430:
        /* <DEDUP_REMOVED lines=22> */
[----:B------:R-:W-:Y:S01]  /*85c0*/  IMAD.U32 R56, R60, 0x10000, RZ ;  /* 0x000100003c387824 */ /* 0x000fe200078e00ff */
[----:B------:R-:W-:-:S02]  /*85d0*/  LOP3.LUT R58, R57, 0xff00, R58, 0xf8, !PT ;  /* 0x0000ff00393a7812 */ /* 0x000fc400078ef83a */
        /* <DEDUP_REMOVED lines=90> */
.L_x_5437:
[----:B------:R-:W-:Y:S05]  /*8b80*/  BSYNC B2 ;  /* 0x0000000000027941 */ /* 0x000fea0003800000 */
.L_x_5436:
[----:B--2---:R0:W-:Y:S02]  /*8b90*/  STG.E.128 desc[UR54][R48.64+0x80], R44 ;  /* 0x0000802c30007986 */ /* 0x0041e4000c101d36 */
.L_x_5435:
[----:B------:R-:W-:Y:S05]  /*8ba0*/  BSYNC B1 ;  /* 0x0000000000017941 */ /* 0x000fea0003800000 */
.L_x_5434:
[----:B------:R-:W-:-:S13]  /*8bb0*/  ISETP.NE.AND P3, PT, R40, RZ, PT ;  /* 0x000000ff2800720c */ /* 0x000fda0003f65270 */
        /* <DEDUP_REMOVED lines=12> */
[----:B------:R-:W-:Y:S01]  /*8c80*/  SHF.R.U32.HI R56, RZ, 0x10, R55 ;  /* 0x00000010ff387819 */ /* 0x000fe20000011637 */
[----:B------:R-:W-:Y:S01]  /*8c90*/  IMAD.SHL.U32 R53, R53, 0x100, RZ ;  /* 0x0000010035357824 */ /* 0x000fe200078e00ff */
[----:B------:R-:W-:Y:S01]  /*8ca0*/  LOP3.LUT R54, R55, 0xff0000ff, RZ, 0xc0, !PT ;  /* 0xff0000ff37367812 */ /* 0x000fe200078ec0ff */
        /* <DEDUP_REMOVED lines=95> */
.L_x_5439:
[----:B------:R-:W-:Y:S05]  /*92a0*/  BSYNC B1 ;  /* 0x0000000000017941 */ /* 0x000fea0003800000 */
.L_x_5438:
[----:B--2---:R0:W-:Y:S01]  /*92b0*/  STG.E.128 desc[UR54][R48.64+0xa0], R44 ;  /* 0x0000a02c30007986 */ /* 0x0041e2000c101d36 */
[----:B------:R-:W-:Y:S05]  /*92c0*/  BRA `(.L_x_5417) ;  /* 0x0000006c00447947 */ /* 0x000fea0003800000 */
.L_x_5385:
        /* <DEDUP_REMOVED lines=49> */
.L_x_5441:
[----:B------:R-:W-:Y:S05]  /*95e0*/  BSYNC B1 ;  /* 0x0000000000017941 */ /* 0x000fea0003800000 */
.L_x_5440:
        /* <DEDUP_REMOVED lines=42> */
.L_x_5443:
[----:B------:R-:W-:Y:S05]  /*9890*/  BSYNC B1 ;  /* 0x0000000000017941 */ /* 0x000fea0003800000 */
.L_x_5442:
        /* <DEDUP_REMOVED lines=26> */
.L_x_5444:
[----:B------:R-:W-:Y:S01]  /*9a40*/  IMAD R100, R17, 0x8, R16 ;  /* 0x0000000811647824 */ /* 0x000fe200078e0210 */
[----:B------:R-:W-:Y:S01]  /*9a50*/  SHF.L.U32 R101, R223, 0x1f, RZ ;  /* 0x0000001fdf657819 */ /* 0x000fe200000006ff */
[----:B------:R-:W1:Y:S01]  /*9a60*/  LDC R152, c[0x0][0x2f4] ;  /* 0x0000bd00ff987b82 */ /* 0x000e620000000800 */
[----:B------:R-:W-:Y:S01]  /*9a70*/  BSSY B1, `(.L_x_5445) ;  /* 0x0000004000017945 */ /* 0x000fe20003800000 */
[----:B------:R-:W-:Y:S01]  /*9a80*/  IMAD.MOV.U32 R135, RZ, RZ, R96 ;  /* 0x000000ffff877224 */ /* 0x000fe200078e0060 */
[----:B------:R-:W2:Y:S02]  /*9a90*/  SYNCS.PHASECHK.TRANS64.TRYWAIT P5, [R100+URZ+0x33490], R101 ;  /* 0x03349065640075a7 */ /* 0x000ea400080a017f */
[----:B--2---:R-:W-:Y:S05]  /*9aa0*/  @!P5 BRA `(.L_x_5446) ;  /* 0x000002900014d947 */ /* 0x004fea0003800000 */
.L_x_5734:
[----:B------:R-:W-:Y:S05]  /*9ab0*/  BSYNC B1 ;  /* 0x0000000000017941 */ /* 0x000fea0003800000 */
.L_x_5445:
        /* <DEDUP_REMOVED lines=45> */
[--C-:B------:R-:W-:Y:S01]  /*9d90*/  SHF.R.U32.HI R179, RZ, 0x8, R55.reuse ;  /* 0x00000008ffb37819 */ /* 0x100fe20000011637 */
[----:B------:R-:W-:Y:S01]  /*9da0*/  IMAD.U32 R52, R52, 0x10000, RZ ;  /* 0x0001000034347824 */ /* 0x000fe200078e00ff */
[----:B------:R-:W-:Y:S02]  /*9db0*/  LOP3.LUT R78, R55, 0xff, RZ, 0xc0, !PT ;  /* 0x000000ff374e7812 */ /* 0x000fe400078ec0ff */
[----:B------:R-:W-:-:S02]  /*9dc0*/  SHF.R.U32.HI R183, RZ, 0x18, R55 ;  /* 0x00000018ffb77819 */ /* 0x000fc40000011637 */
[----:B------:R-:W-:Y:S02]  /*9dd0*/  PRMT R182, R182, 0x654, R54 ;  /* 0x00000654b6b67816 */ /* 0x000fe40000000036 */
[--C-:B------:R-:W-:Y:S02]  /*9de0*/  SHF.R.U32.HI R54, RZ, 0x10, R79.reuse ;  /* 0x00000010ff367819 */ /* 0x100fe4000001164f */
[--C-:B------:R-:W-:Y:S02]  /*9df0*/  SHF.R.U32.HI R55, RZ, 0x8, R79.reuse ;  /* 0x00000008ff377819 */ /* 0x100fe4000001164f */
[----:B------:R-:W-:Y:S01]  /*9e00*/  LOP3.LUT R185, R79, 0xff, RZ, 0xc0, !PT ;  /* 0x000000ff4fb97812 */ /* 0x000fe200078ec0ff */
[----:B------:R-:W-:Y:S01]  /*9e10*/  IMAD.U32 R54, R54, 0x10000, RZ ;  /* 0x0001000036367824 */ /* 0x000fe200078e00ff */
[----:B------:R-:W-:Y:S01]  /*9e20*/  PRMT R77, R77, 0x654, R184 ;  /* 0x000006544d4d7816 */ /* 0x000fe200000000b8 */
[----:B------:R-:W-:Y:S01]  /*9e30*/  IMAD.SHL.U32 R55, R55, 0x100, RZ ;  /* 0x0000010037377824 */ /* 0x000fe200078e00ff */
[----:B------:R-:W-:-:S02]  /*9e40*/  SHF.R.U32.HI R79, RZ, 0x18, R79 ;  /* 0x00000018ff4f7819 */ /* 0x000fc4000001164f */
[----:B------:R-:W-:Y:S02]  /*9e50*/  LOP3.LUT R76, R182, 0xff00, R76, 0xf8, !PT ;  /* 0x0000ff00b64c7812 */ /* 0x000fe400078ef84c */
[----:B------:R-:W-:Y:S02]  /*9e60*/  PRMT R183, R183, 0x654, R78 ;  /* 0x00000654b7b77816 */ /* 0x000fe4000000004e */
[----:B------:R-:W-:Y:S02]  /*9e70*/  LOP3.LUT R77, R77, 0xff00, R181, 0xf8, !PT ;  /* 0x0000ff004d4d7812 */ /* 0x000fe400078ef8b5 */
[----:B------:R-:W-:Y:S01]  /*9e80*/  PRMT R78, R79, 0x654, R185 ;  /* 0x000006544f4e7816 */ /* 0x000fe200000000b9 */
[----:B------:R-:W-:Y:S01]  /*9e90*/  IMAD.SHL.U32 R79, R179, 0x100, RZ ;  /* 0x00000100b34f7824 */ /* 0x000fe200078e00ff */
[----:B------:R-:W-:Y:S02]  /*9ea0*/  LOP3.LUT R179, R76, 0xff0000, R52, 0xf8, !PT ;  /* 0x00ff00004cb37812 */ /* 0x000fe400078ef834 */
[----:B------:R-:W-:-:S02]  /*9eb0*/  LOP3.LUT R52, R77, 0xff0000, R180, 0xf8, !PT ;  /* 0x00ff00004d347812 */ /* 0x000fc400078ef8b4 */
[----:B0-----:R-:W-:Y:S02]  /*9ec0*/  F2FP.F16.E4M3.UNPACK_B R180, R97 ;  /* 0x00000061ffb4723e */ /* 0x001fe400020006ff */
[----:B------:R-:W-:Y:S02]  /*9ed0*/  F2FP.F16.E4M3.UNPACK_B R182, R52 ;  /* 0x00000034ffb6723e */ /* 0x000fe400020006ff */
[----:B-1----:R-:W-:Y:S01]  /*9ee0*/  F2FP.F16.E4M3.UNPACK_B R76, R93 ;  /* 0x0000005dff4c723e */ /* 0x002fe200020006ff */
[----:B------:R-:W-:Y:S01]  /*9ef0*/  HADD2.F32 R77, -RZ, R180.H0_H0 ;  /* 0x200000b4ff4d7230 */ /* 0x000fe20000004100 */
[----:B------:R-:W-:Y:S01]  /*9f00*/  LOP3.LUT R79, R183, 0xff00, R79, 0xf8, !PT ;  /* 0x0000ff00b74f7812 */ /* 0x000fe200078ef84f */
        /* <DEDUP_REMOVED lines=15> */
[----:B------:R-:W-:Y:S02]  /*a000*/  LOP3.LUT R78, R78, 0xff00, R55, 0xf8, !PT ;  /* 0x0000ff004e4e7812 */ /* 0x000fe400078ef837 */
        /* <DEDUP_REMOVED lines=32> */
[----:B------:R-:W-:Y:S01]  /*a210*/  HADD2.F32 R184, -RZ, R55.H0_H0 ;  /* 0x20000037ffb87230 */ /* 0x000fe20000004100 */
        /* <DEDUP_REMOVED lines=9> */
[----:B------:R-:W-:Y:S01]  /*a2b0*/  FFMA.FTZ R184, R184, R185, R79 ;  /* 0x000000b9b8b87223 */ /* 0x000fe2000001004f */
[----:B------:R-:W-:Y:S02]  /*a2c0*/  HADD2.F32 R79, -RZ, R78.H1_H1 ;  /* 0x3000004eff4f7230 */ /* 0x000fe40000004100 */
[----:B------:R-:W-:Y:S01]  /*a2d0*/  FMUL.FTZ R78, R55, R99 ;  /* 0x00000063374e7220 */ /* 0x000fe20000410000 */
        /* <DEDUP_REMOVED lines=124> */
.L_x_5452:
[----:B------:R-:W-:Y:S05]  /*aaa0*/  BSYNC B3 ;  /* 0x0000000000037941 */ /* 0x000fea0003800000 */
.L_x_5451:
        /* <DEDUP_REMOVED lines=12> */
.L_x_5450:
[----:B------:R-:W-:Y:S05]  /*ab70*/  BSYNC B2 ;  /* 0x0000000000027941 */ /* 0x000fea0003800000 */
.L_x_5449:
        /* <DEDUP_REMOVED lines=18> */
[----:B------:R-:W-:-:S03]  /*aca0*/  IMAD R52, R17, 0x7800, R144 ;  /* 0x0000780011347824 */ /* 0x000fc600078e0290 */
[C---:B------:R-:W-:Y:S01]  /*acb0*/  IADD3 R76, R16.reuse, R76, RZ ;  /* 0x0000004c104c7210 */ /* 0x040fe20007ffe0ff */
[----:B------:R-:W-:-:S05]  /*acc0*/  IMAD.IADD R52, R16, 0x1, R52 ;  /* 0x0000000110347824 */ /* 0x000fca00078e0234 */
[----:B------:R-:W0:Y:S04]  /*acd0*/  LDS.128 R76, [R76+0x24200] ;  /* 0x024200004c4c7984 */ /* 0x000e280000000c00 */
[----:B------:R-:W1:Y:S01]  /*ace0*/  LDS.128 R52, [R52+0x24200] ;  /* 0x0242000034347984 */ /* 0x000e620000000c00 */
        /* <DEDUP_REMOVED lines=20> */
[--C-:B------:R-:W-:Y:S01]  /*ae30*/  SHF.R.U32.HI R61, RZ, 0x18, R63.reuse ;  /* 0x00000018ff3d7819 */ /* 0x100fe2000001163f */
[----:B------:R-:W-:Y:S01]  /*ae40*/  IMAD.U32 R49, R49, 0x10000, RZ ;  /* 0x0001000031317824 */ /* 0x000fe200078e00ff */
        /* <DEDUP_REMOVED lines=32> */
[----:B------:R-:W-:Y:S01]  /*b050*/  LOP3.LUT R61, R61, 0xff00, R50, 0xf8, !PT ;  /* 0x0000ff003d3d7812 */ /* 0x000fe200078ef832 */
[----:B------:R-:W-:Y:S02]  /*b060*/  IMAD.MOV.U32 R50, RZ, RZ, R79 ;  /* 0x000000ffff327224 */ /* 0x000fe400078e004f */
[CC--:B------:R-:W-:Y:S01]  /*b070*/  FMUL.FTZ R93, R98.reuse, R96.reuse ;  /* 0x00000060625d7220 */ /* 0x0c0fe20000410000 */
[----:B------:R-:W-:Y:S01]  /*b080*/  FMUL.FTZ R96, R53, R96 ;  /* 0x0000006035607220 */ /* 0x000fe20000410000 */
[----:B------:R-:W-:Y:S01]  /*b090*/  LOP3.LUT R63, R63, 0xff0000, R49, 0xf8, !PT ;  /* 0x00ff00003f3f7812 */ /* 0x000fe200078ef831 */
[----:B------:R-:W-:Y:S02]  /*b0a0*/  IMAD.MOV.U32 R79, RZ, RZ, R55 ;  /* 0x000000ffff4f7224 */ /* 0x000fe400078e0037 */
[-C--:B------:R-:W-:Y:S01]  /*b0b0*/  FFMA.FTZ R93, R53, R97.reuse, -R93 ;  /* 0x00000061355d7223 */ /* 0x080fe2000001085d */
[----:B------:R-:W-:Y:S01]  /*b0c0*/  FFMA.FTZ R53, R98, R97, R96 ;  /* 0x0000006162357223 */ /* 0x000fe20000010060 */
[----:B------:R-:W-:Y:S01]  /*b0d0*/  F2FP.F16.E4M3.UNPACK_B R96, R62.H1 ;  /* 0x0000003eff60723e */ /* 0x000fe200030006ff */
[----:B------:R-:W-:Y:S01]  /*b0e0*/  HADD2.F32 R62, -RZ, R77.H0_H0 ;  /* 0x2000004dff3e7230 */ /* 0x000fe20000004100 */
[----:B------:R-:W-:Y:S01]  /*b0f0*/  F2FP.F16.E4M3.UNPACK_B R97, R48.H1 ;  /* 0x00000030ff61723e */ /* 0x000fe200030006ff */
[----:B------:R-:W-:Y:S01]  /*b100*/  HADD2.F32 R98, -RZ, R95.H0_H0 ;  /* 0x2000005fff627230 */ /* 0x000fe20000004100 */
[----:B------:R-:W-:Y:S01]  /*b110*/  LOP3.LUT R49, R61, 0xff0000, R51, 0xf8, !PT ;  /* 0x00ff00003d317812 */ /* 0x000fe200078ef833 */
[--C-:B------:R-:W-:Y:S01]  /*b120*/  HADD2.F32 R48, -RZ, R96.reuse.H0_H0 ;  /* 0x20000060ff307230 */ /* 0x100fe20000004100 */
[-C--:B------:R-:W-:Y:S01]  /*b130*/  F2FP.F16.E4M3.UNPACK_B R51, R50.reuse ;  /* 0x00000032ff33723e */ /* 0x080fe200020006ff */
[--C-:B------:R-:W-:Y:S01]  /*b140*/  HADD2.F32 R99, -RZ, R97.reuse.H0_H0 ;  /* 0x20000061ff637230 */ /* 0x100fe20000004100 */
[----:B------:R-:W-:Y:S01]  /*b150*/  F2FP.F16.E4M3.UNPACK_B R55, R79 ;  /* 0x0000004fff37723e */ /* 0x000fe200020006ff */
[----:B------:R-:W-:Y:S01]  /*b160*/  HADD2.F32 R96, -RZ, R96.H1_H1 ;  /* 0x30000060ff607230 */ /* 0x000fe20000004100 */
[----:B------:R-:W-:Y:S01]  /*b170*/  F2FP.F16.E4M3.UNPACK_B R50, R50.H1 ;  /* 0x00000032ff32723e */ /* 0x000fe200030006ff */
[----:B------:R-:W-:-:S02]  /*b180*/  HADD2.F32 R97, -RZ, R97.H1_H1 ;  /* 0x30000061ff617230 */ /* 0x000fc40000004100 */
[-C--:B------:R-:W-:Y:S01]  /*b190*/  FMUL.FTZ R174, R48, R99.reuse ;  /* 0x0000006330ae7220 */ /* 0x080fe20000410000 */
[----:B------:R-:W-:-:S03]  /*b1a0*/  FMUL.FTZ R99, R62, R99 ;  /* 0x000000633e637220 */ /* 0x000fc60000410000 */
[-C--:B------:R-:W-:Y:S01]  /*b1b0*/  FFMA.FTZ R62, R62, R98.reuse, -R174 ;  /* 0x000000623e3e7223 */ /* 0x080fe200000108ae */
[----:B------:R-:W-:Y:S01]  /*b1c0*/  FFMA.FTZ R48, R48, R98, R99 ;  /* 0x0000006230307223 */ /* 0x000fe20000010063 */
[----:B------:R-:W-:Y:S02]  /*b1d0*/  HADD2.F32 R98, -RZ, R77.H1_H1 ;  /* 0x3000004dff627230 */ /* 0x000fe40000004100 */
[----:B------:R-:W-:Y:S02]  /*b1e0*/  HADD2.F32 R77, -RZ, R95.H1_H1 ;  /* 0x3000005fff4d7230 */ /* 0x000fe40000004100 */
[-C--:B------:R-:W-:Y:S01]  /*b1f0*/  FMUL.FTZ R95, R96, R97.reuse ;  /* 0x00000061605f7220 */ /* 0x080fe20000410000 */
[----:B------:R-:W-:Y:S02]  /*b200*/  HADD2.F32 R174, -RZ, R55.H0_H0 ;  /* 0x20000037ffae7230 */ /* 0x000fe40000004100 */
[C---:B------:R-:W-:Y:S01]  /*b210*/  FMUL.FTZ R97, R98.reuse, R97 ;  /* 0x0000006162617220 */ /* 0x040fe20000410000 */
[----:B------:R-:W-:Y:S01]  /*b220*/  FFMA.FTZ R95, R98, R77, -R95 ;  /* 0x0000004d625f7223 */ /* 0x000fe2000001085f */
[----:B------:R-:W-:-:S02]  /*b230*/  HADD2.F32 R98, -RZ, R51.H0_H0 ;  /* 0x20000033ff627230 */ /* 0x000fc40000004100 */
        /* <DEDUP_REMOVED lines=10> */
[-C--:B------:R-:W-:Y:S01]  /*b2e0*/  FMUL.FTZ R175, R98, R61.reuse ;  /* 0x0000003d62af7220 */ /* 0x080fe20000410000 */
[C---:B------:R-:W-:Y:S01]  /*b2f0*/  FMUL.FTZ R61, R174.reuse, R61 ;  /* 0x0000003dae3d7220 */ /* 0x040fe20000410000 */
        /* <DEDUP_REMOVED lines=21> */
[-C--:B------:R-:W-:Y:S01]  /*b450*/  FMUL.FTZ R174, R79, R99.reuse ;  /* 0x000000634fae7220 */ /* 0x080fe20000410000 */
        /* <DEDUP_REMOVED lines=36> */
[--C-:B------:R-:W-:Y:S01]  /*b6a0*/  HADD2.F32 R77, -RZ, R49.reuse.H0_H0 ;  /* 0x20000031ff4d7230 */ /* 0x100fe20000004100 */
        /* <DEDUP_REMOVED lines=10> */
[C---:B------:R-:W-:Y:S01]  /*b750*/  FMUL.FTZ R62, R76.reuse, R170 ;  /* 0x000000aa4c3e7220 */ /* 0x040fe20000410000 */
[----:B------:R-:W-:Y:S01]  /*b760*/  F2FP.F16.E4M3.UNPACK_B R63, R78.H1 ;  /* 0x0000004eff3f723e */ /* 0x000fe200030006ff */
[C---:B------:R-:W-:Y:S01]  /*b770*/  FMUL.FTZ R170, R49.reuse, R170 ;  /* 0x000000aa31aa7220 */ /* 0x040fe20000410000 */
[-C--:B------:R-:W-:Y:S01]  /*b780*/  F2FP.F16.E4M3.UNPACK_B R77, R173.reuse.H1 ;  /* 0x000000adff4d723e */ /* 0x080fe200030006ff */
[----:B------:R-:W-:Y:S01]  /*b790*/  FFMA.FTZ R62, R49, R172, -R62 ;  /* 0x000000ac313e7223 */ /* 0x000fe2000001083e */
        /* <DEDUP_REMOVED lines=17> */
[-C--:B------:R-:W-:Y:S01]  /*b8b0*/  FMUL.FTZ R172, R76, R174.reuse ;  /* 0x000000ae4cac7220 */ /* 0x080fe20000410000 */
        /* <DEDUP_REMOVED lines=27> */
[----:B------:R-:W-:Y:S01]  /*ba70*/  FFMA.FTZ R63, R61, R173, -R63 ;  /* 0x000000ad3d3f7223 */ /* 0x000fe2000001083f */
[----:B------:R-:W-:Y:S01]  /*ba80*/  MOV R53, R93 ;  /* 0x0000005d00357202 */ /* 0x000fe20000000f00 */
[----:B------:R-:W-:Y:S01]  /*ba90*/  FFMA.FTZ R171, R78, R173, R171 ;  /* 0x000000ad4eab7223 */ /* 0x000fe200000100ab */
[----:B------:R-:W-:Y:S02]  /*baa0*/  IMAD.MOV.U32 R76, RZ, RZ, R49 ;  /* 0x000000ffff4c7224 */ /* 0x000fe400078e0031 */
[----:B------:R-:W-:Y:S02]  /*bab0*/  F2FP.SATFINITE.E4M3.F32.PACK_AB_MERGE_C R62, R63, R96, R62 ;  /* 0x000000603f3e723e */ /* 0x000fe4000480703e */
[----:B------:R-:W-:-:S03]  /*bac0*/  F2FP.SATFINITE.E4M3.F32.PACK_AB_MERGE_C R170, R171, R170, R54 ;  /* 0x000000aaabaa723e */ /* 0x000fc60004807036 */
[----:B------:R-:W-:Y:S02]  /*bad0*/  IMAD.MOV.U32 R54, RZ, RZ, R62 ;  /* 0x000000ffff367224 */ /* 0x000fe400078e003e */
[----:B------:R-:W-:-:S07]  /*bae0*/  IMAD.MOV.U32 R78, RZ, RZ, R170 ;  /* 0x000000ffff4e7224 */ /* 0x000fce00078e00aa */
.L_x_5456:
[----:B------:R-:W-:Y:S05]  /*baf0*/  BSYNC B3 ;  /* 0x0000000000037941 */ /* 0x000fea0003800000 */
.L_x_5455:
        /* <DEDUP_REMOVED lines=12> */
.L_x_5454:
[----:B------:R-:W-:Y:S05]  /*bbc0*/  BSYNC B2 ;  /* 0x0000000000027941 */ /* 0x000fea0003800000 */
.L_x_5453:
        /* <DEDUP_REMOVED lines=49> */
[----:B------:R-:W-:Y:S02]  /*bee0*/  LOP3.LUT R59, R61, 0xff00, R58, 0xf8, !PT ;  /* 0x0000ff003d3b7812 */ /* 0x000fe400078ef83a */
[----:B------:R-:W-:Y:S01]  /*bef0*/  LOP3.LUT R61, R78, 0xff00, R63, 0xf8, !PT ;  /* 0x0000ff004e3d7812 */ /* 0x000fe200078ef83f */
[----:B------:R-:W-:Y:S01]  /*bf00*/  IMAD.U32 R63, R44, 0x10000, RZ ;  /* 0x000100002c3f7824 */ /* 0x000fe200078e00ff */
[----:B------:R-:W-:Y:S01]  /*bf10*/  LOP3.LUT R56, R76, 0xff00, R56, 0xf8, !PT ;  /* 0x0000ff004c387812 */ /* 0x000fe200078ef838 */
[----:B------:R-:W-:Y:S01]  /*bf20*/  IMAD.U32 R44, R62, 0x10000, RZ ;  /* 0x000100003e2c7824 */ /* 0x000fe200078e00ff */
[----:B0-----:R-:W-:Y:S02]  /*bf30*/  MOV R58, R49 ;  /* 0x00000031003a7202 */ /* 0x001fe40000000f00 */
[----:B------:R-:W-:Y:S01]  /*bf40*/  LOP3.LUT R63, R56, 0xff0000, R63, 0xf8, !PT ;  /* 0x00ff0000383f7812 */ /* 0x000fe200078ef83f */
[----:B-1----:R-:W-:Y:S01]  /*bf50*/  IMAD.MOV.U32 R56, RZ, RZ, R53 ;  /* 0x000000ffff387224 */ /* 0x002fe200078e0035 */
[----:B------:R-:W-:-:S02]  /*bf60*/  LOP3.LUT R44, R61, 0xff0000, R44, 0xf8, !PT ;  /* 0x00ff00003d2c7812 */ /* 0x000fc400078ef82c */
[----:B------:R-:W-:Y:S02]  /*bf70*/  F2FP.F16.E4M3.UNPACK_B R49, R58 ;  /* 0x0000003aff31723e */ /* 0x000fe400020006ff */
[----:B------:R-:W-:Y:S02]  /*bf80*/  F2FP.F16.E4M3.UNPACK_B R61, R56 ;  /* 0x00000038ff3d723e */ /* 0x000fe400020006ff */
[----:B------:R-:W-:Y:S01]  /*bf90*/  F2FP.F16.E4M3.UNPACK_B R76, R44 ;  /* 0x0000002cff4c723e */ /* 0x000fe200020006ff */
[----:B------:R-:W-:Y:S01]  /*bfa0*/  HADD2.F32 R62, -RZ, R49.H0_H0 ;  /* 0x20000031ff3e7230 */ /* 0x000fe20000004100 */
        /* <DEDUP_REMOVED lines=12> */
[----:B------:R-:W-:Y:S02]  /*c070*/  HADD2.F32 R78, -RZ, R61.H1_H1 ;  /* 0x3000003dff4e7230 */ /* 0x000fe40000004100 */
[----:B------:R-:W-:-:S03]  /*c080*/  HADD2.F32 R77, -RZ, R77.H1_H1 ;  /* 0x3000004dff4d7230 */ /* 0x000fc60000004100 */
        /* <DEDUP_REMOVED lines=72> */
[--C-:B------:R-:W-:Y:S02]  /*c510*/  HADD2.F32 R63, -RZ, R58.reuse.H0_H0 ;  /* 0x2000003aff3f7230 */ /* 0x100fe40000004100 */
[----:B------:R-:W-:Y:S02]  /*c520*/  HADD2.F32 R58, -RZ, R58.H1_H1 ;  /* 0x3000003aff3a7230 */ /* 0x000fe40000004100 */
[----:B------:R-:W-:Y:S01]  /*c530*/  FFMA.FTZ R77, R59, R76, R77 ;  /* 0x0000004c3b4d7223 */ /* 0x000fe2000001004d */
[CC--:B------:R-:W-:Y:S01]  /*c540*/  FMUL.FTZ R59, R46.reuse, R45.reuse ;  /* 0x0000002d2e3b7220 */ /* 0x0c0fe20000410000 */
[C---:B------:R-:W-:Y:S01]  /*c550*/  FMUL.FTZ R45, R55.reuse, R45 ;  /* 0x0000002d372d7220 */ /* 0x040fe20000410000 */
[----:B------:R-:W-:Y:S02]  /*c560*/  IMAD.MOV.U32 R49, RZ, RZ, R61 ;  /* 0x000000ffff317224 */ /* 0x000fe400078e003d */
        /* <DEDUP_REMOVED lines=41> */
[-C--:B------:R-:W-:Y:S01]  /*c800*/  FFMA.FTZ R56, R45, R166.reuse, -R56 ;  /* 0x000000a62d387223 */ /* 0x080fe20000010838 */
[----:B------:R-:W-:Y:S01]  /*c810*/  F2FP.SATFINITE.E4M3.F32.PACK_AB_MERGE_C R48, R48, R79, RZ ;  /* 0x0000004f3030723e */ /* 0x000fe200048070ff */
[----:B------:R-:W-:Y:S01]  /*c820*/  FFMA.FTZ R45, R52, R166, R168 ;  /* 0x000000a6342d7223 */ /* 0x000fe200000100a8 */
[----:B------:R-:W-:Y:S01]  /*c830*/  IMAD.MOV.U32 R52, RZ, RZ, R50 ;  /* 0x000000ffff347224 */ /* 0x000fe200078e0032 */
[-C--:B------:R-:W-:Y:S01]  /*c840*/  F2FP.F16.E4M3.UNPACK_B R50, R167.reuse.H1 ;  /* 0x000000a7ff32723e */ /* 0x080fe200030006ff */
        /* <DEDUP_REMOVED lines=36> */
[----:B------:R-:W-:Y:S01]  /*ca90*/  F2FP.SATFINITE.E4M3.F32.PACK_AB_MERGE_C R95, R50, R95, RZ ;  /* 0x0000005f325f723e */ /* 0x000fe200048070ff */
[C---:B------:R-:W-:Y:S02]  /*caa0*/  FMUL.FTZ R167, R52.reuse, R167 ;  /* 0x000000a734a77220 */ /* 0x040fe40000410000 */
[----:B------:R-:W-:Y:S01]  /*cab0*/  FFMA.FTZ R56, R52, R165, -R56 ;  /* 0x000000a534387223 */ /* 0x000fe20000010838 */
[----:B------:R-:W-:Y:S01]  /*cac0*/  F2FP.SATFINITE.E4M3.F32.PACK_AB_MERGE_C R52, R45, R63, R48 ;  /* 0x0000003f2d34723e */ /* 0x000fe20004807030 */
[----:B------:R-:W-:Y:S01]  /*cad0*/  FFMA.FTZ R167, R54, R165, R167 ;  /* 0x000000a536a77223 */ /* 0x000fe200000100a7 */
[----:B------:R-:W-:Y:S02]  /*cae0*/  IMAD.MOV.U32 R48, RZ, RZ, R62 ;  /* 0x000000ffff307224 */ /* 0x000fe400078e003e */
[----:B------:R-:W-:Y:S02]  /*caf0*/  F2FP.SATFINITE.E4M3.F32.PACK_AB_MERGE_C R50, R56, R76, R55 ;  /* 0x0000004c3832723e */ /* 0x000fe40004807037 */
[----:B------:R-:W-:-:S02]  /*cb00*/  F2FP.SATFINITE.E4M3.F32.PACK_AB_MERGE_C R54, R167, R92, R95 ;  /* 0x0000005ca736723e */ /* 0x000fc4000480705f */
[----:B------:R-:W-:-:S07]  /*cb10*/  F2FP.SATFINITE.E4M3.F32.PACK_AB_MERGE_C R55, R47, R78, R46 ;  /* 0x0000004e2f37723e */ /* 0x000fce000480702e */
.L_x_5458:
[----:B------:R-:W-:Y:S05]  /*cb20*/  BSYNC B2 ;  /* 0x0000000000027941 */ /* 0x000fea0003800000 */
.L_x_5457:
        /* <DEDUP_REMOVED lines=12> */
.L_x_5448:
[----:B------:R-:W-:Y:S05]  /*cbf0*/  BSYNC B1 ;  /* 0x0000000000017941 */ /* 0x000fea0003800000 */
.L_x_5447:
        /* <DEDUP_REMOVED lines=26> */
[----:B------:R-:W-:-:S03]  /*cda0*/  IMAD R47, R17, 0x7800, R44 ;  /* 0x00007800112f7824 */ /* 0x000fc600078e022c */
[C---:B------:R-:W-:Y:S01]  /*cdb0*/  IADD3 R45, R16.reuse, R45, RZ ;  /* 0x0000002d102d7210 */ /* 0x040fe20007ffe0ff */
[----:B------:R-:W-:-:S05]  /*cdc0*/  IMAD.IADD R48, R16, 0x1, R47 ;  /* 0x0000000110307824 */ /* 0x000fca00078e022f */
[----:B------:R-:W1:Y:S04]  /*cdd0*/  LDS.128 R44, [R45+0x24200] ;  /* 0x024200002d2c7984 */ /* 0x000e680000000c00 */
[----:B------:R-:W3:Y:S01]  /*cde0*/  LDS.128 R48, [R48+0x24200] ;  /* 0x0242000030307984 */ /* 0x000ee20000000c00 */
[----:B------:R-:W-:Y:S05]  /*cdf0*/  @P3 BRA `(.L_x_5462) ;  /* 0x0000000c00603947 */ /* 0x000fea0003800000 */
[----:B---3--:R-:W-:Y:S01]  /*ce00*/  IMAD.MOV.U32 R59, RZ, RZ, R48 ;  /* 0x000000ffff3b7224 */ /* 0x008fe200078e0030 */
[----:B------:R-:W-:Y:S01]  /*ce10*/  F2FP.F16.E4M3.UNPACK_B R60, R164.H1 ;  /* 0x000000a4ff3c723e */ /* 0x000fe200030006ff */
[----:B-1----:R-:W-:Y:S01]  /*ce20*/  IMAD.MOV.U32 R58, RZ, RZ, R44 ;  /* 0x000000ffff3a7224 */ /* 0x002fe200078e002c */
[----:B------:R-:W-:Y:S01]  /*ce30*/  F2FP.F16.E4M3.UNPACK_B R61, R162.H1 ;  /* 0x000000a2ff3d723e */ /* 0x000fe200030006ff */
[----:B0-----:R-:W-:Y:S01]  /*ce40*/  IMAD.MOV.U32 R94, RZ, RZ, R46 ;  /* 0x000000ffff5e7224 */ /* 0x001fe200078e002e */
[----:B------:R-:W-:Y:S01]  /*ce50*/  F2FP.F16.E4M3.UNPACK_B R57, R59.H1 ;  /* 0x0000003bff39723e */ /* 0x000fe200030006ff */
[--C-:B------:R-:W-:Y:S01]  /*ce60*/  HADD2.F32 R77, -RZ, R60.reuse.H0_H0 ;  /* 0x2000003cff4d7230 */ /* 0x100fe20000004100 */
[----:B------:R-:W-:Y:S01]  /*ce70*/  F2FP.F16.E4M3.UNPACK_B R55, R58.H1 ;  /* 0x0000003aff37723e */ /* 0x000fe200030006ff */
[----:B------:R-:W-:Y:S01]  /*ce80*/  HADD2.F32 R62, -RZ, R60.H1_H1 ;  /* 0x3000003cff3e7230 */ /* 0x000fe20000004100 */
[----:B------:R-:W-:Y:S01]  /*ce90*/  F2FP.F16.E4M3.UNPACK_B R46, R163.H1 ;  /* 0x000000a3ff2e723e */ /* 0x000fe200030006ff */
        /* <DEDUP_REMOVED lines=68> */
[----:B------:R-:W-:Y:S01]  /*d2e0*/  FFMA.FTZ R136, R96, R97, R136 ;  /* 0x0000006160887223 */ /* 0x000fe20000010088 */
[----:B------:R-:W-:Y:S01]  /*d2f0*/  HADD2.F32 R94, -RZ, R94.H1_H1 ;  /* 0x3000005eff5e7230 */ /* 0x000fe20000004100 */
[----:B------:R-:W-:Y:S01]  /*d300*/  PRMT R60, R63, 0x654, R60 ;  /* 0x000006543f3c7816 */ /* 0x000fe2000000003c */
[----:B------:R-:W-:Y:S02]  /*d310*/  HADD2.F32 R161, -RZ, R161.H1_H1 ;  /* 0x300000a1ffa17230 */ /* 0x000fe40000004100 */
[-C--:B------:R-:W-:Y:S01]  /*d320*/  FMUL.FTZ R96, R50, R163.reuse ;  /* 0x000000a332607220 */ /* 0x080fe20000410000 */
[----:B------:R-:W-:Y:S01]  /*d330*/  IMAD.SHL.U32 R63, R72, 0x100, RZ ;  /* 0x00000100483f7824 */ /* 0x000fe200078e00ff */
[----:B------:R-:W-:Y:S01]  /*d340*/  SHF.R.U32.HI R76, RZ, 0x10, R73 ;  /* 0x00000010ff4c7819 */ /* 0x000fe20000011649 */
[C---:B------:R-:W-:Y:S01]  /*d350*/  FMUL.FTZ R163, R94.reuse, R163 ;  /* 0x000000a35ea37220 */ /* 0x040fe20000410000 */
[----:B------:R-:W-:Y:S01]  /*d360*/  SHF.R.U32.HI R77, RZ, 0x8, R75 ;  /* 0x00000008ff4d7819 */ /* 0x000fe2000001164b */
[-C--:B------:R-:W-:Y:S01]  /*d370*/  FFMA.FTZ R96, R94, R161.reuse, -R96 ;  /* 0x000000a15e607223 */ /* 0x080fe20000010860 */
[----:B------:R-:W-:Y:S01]  /*d380*/  SHF.R.U32.HI R79, RZ, 0x8, R89 ;  /* 0x00000008ff4f7819 */ /* 0x000fe20000011659 */
[----:B------:R-:W-:Y:S01]  /*d390*/  FFMA.FTZ R163, R50, R161, R163 ;  /* 0x000000a132a37223 */ /* 0x000fe200000100a3 */
[--C-:B------:R-:W-:Y:S01]  /*d3a0*/  SHF.R.U32.HI R74, RZ, 0x18, R75.reuse ;  /* 0x00000018ff4a7819 */ /* 0x100fe2000001164b */
[----:B------:R-:W-:Y:S01]  /*d3b0*/  IMAD.SHL.U32 R50, R77, 0x100, RZ ;  /* 0x000001004d327824 */ /* 0x000fe200078e00ff */
[----:B------:R-:W-:Y:S01]  /*d3c0*/  LOP3.LUT R73, R75, 0xff, RZ, 0xc0, !PT ;  /* 0x000000ff4b497812 */ /* 0x000fe200078ec0ff */
[----:B------:R-:W-:Y:S01]  /*d3d0*/  IMAD.U32 R76, R76, 0x10000, RZ ;  /* 0x000100004c4c7824 */ /* 0x000fe200078e00ff */
[----:B------:R-:W-:Y:S01]  /*d3e0*/  SHF.R.U32.HI R78, RZ, 0x10, R75 ;  /* 0x00000010ff4e7819 */ /* 0x000fe2000001164b */
[----:B------:R-:W-:Y:S01]  /*d3f0*/  FFMA.FTZ R99, R98, R97, -R99 ;  /* 0x0000006162637223 */ /* 0x000fe20000010863 */
[----:B------:R-:W-:-:S02]  /*d400*/  SHF.R.U32.HI R75, RZ, 0x18, R89 ;  /* 0x00000018ff4b7819 */ /* 0x000fc40000011659 */
[----:B------:R-:W-:Y:S02]  /*d410*/  LOP3.LUT R88, R89, 0xff, RZ, 0xc0, !PT ;  /* 0x000000ff59587812 */ /* 0x000fe400078ec0ff */
[----:B------:R-:W-:Y:S02]  /*d420*/  SHF.R.U32.HI R89, RZ, 0x10, R89 ;  /* 0x00000010ff597819 */ /* 0x000fe40000011659 */
[----:B------:R-:W-:Y:S01]  /*d430*/  LOP3.LUT R63, R60, 0xff00, R63, 0xf8, !PT ;  /* 0x0000ff003c3f7812 */ /* 0x000fe200078ef83f */
[----:B------:R-:W-:Y:S01]  /*d440*/  IMAD.SHL.U32 R60, R79, 0x100, RZ ;  /* 0x000001004f3c7824 */ /* 0x000fe200078e00ff */
[----:B------:R-:W-:Y:S01]  /*d450*/  SHF.R.U32.HI R90, RZ, 0x8, R91 ;  /* 0x00000008ff5a7819 */ /* 0x000fe2000001165b */
[----:B------:R-:W-:Y:S01]  /*d460*/  IMAD.U32 R89, R89, 0x10000, RZ ;  /* 0x0001000059597824 */ /* 0x000fe200078e00ff */
[----:B------:R-:W-:Y:S02]  /*d470*/  PRMT R73, R74, 0x654, R73 ;  /* 0x000006544a497816 */ /* 0x000fe40000000049 */
[----:B------:R-:W-:-:S02]  /*d480*/  PRMT R75, R75, 0x654, R88 ;  /* 0x000006544b4b7816 */ /* 0x000fc40000000058 */
[----:B------:R-:W-:Y:S02]  /*d490*/  SHF.R.U32.HI R93, RZ, 0x18, R91 ;  /* 0x00000018ff5d7819 */ /* 0x000fe4000001165b */
[----:B------:R-:W-:Y:S02]  /*d4a0*/  LOP3.LUT R92, R91, 0xff, RZ, 0xc0, !PT ;  /* 0x000000ff5b5c7812 */ /* 0x000fe400078ec0ff */
[----:B------:R-:W-:Y:S01]  /*d4b0*/  LOP3.LUT R50, R73, 0xff00, R50, 0xf8, !PT ;  /* 0x0000ff0049327812 */ /* 0x000fe200078ef832 */
[----:B------:R-:W-:Y:S01]  /*d4c0*/  IMAD.SHL.U32 R73, R90, 0x100, RZ ;  /* 0x000001005a497824 */ /* 0x000fe200078e00ff */
[----:B------:R-:W-:Y:S02]  /*d4d0*/  LOP3.LUT R60, R75, 0xff00, R60, 0xf8, !PT ;  /* 0x0000ff004b3c7812 */ /* 0x000fe400078ef83c */
[----:B------:R-:W-:Y:S02]  /*d4e0*/  PRMT R92, R93, 0x654, R92 ;  /* 0x000006545d5c7816 */ /* 0x000fe4000000005c */
[----:B------:R-:W-:-:S02]  /*d4f0*/  F2FP.SATFINITE.E4M3.F32.PACK_AB_MERGE_C R48, R57, R48, RZ ;  /* 0x000000303930723e */ /* 0x000fc400048070ff */
[----:B------:R-:W-:Y:S02]  /*d500*/  F2FP.SATFINITE.E4M3.F32.PACK_AB_MERGE_C R55, R55, R44, RZ ;  /* 0x0000002c3737723e */ /* 0x000fe400048070ff */
[----:B------:R-:W-:Y:S02]  /*d510*/  LOP3.LUT R72, R60, 0xff0000, R89, 0xf8, !PT ;  /* 0x00ff00003c487812 */ /* 0x000fe400078ef859 */
[----:B------:R-:W-:Y:S01]  /*d520*/  LOP3.LUT R92, R92, 0xff00, R73, 0xf8, !PT ;  /* 0x0000ff005c5c7812 */ /* 0x000fe200078ef849 */
[----:B------:R-:W-:Y:S01]  /*d530*/  IMAD.U32 R73, R78, 0x10000, RZ ;  /* 0x000100004e497824 */ /* 0x000fe200078e00ff */
[----:B------:R-:W-:Y:S02]  /*d540*/  F2FP.SATFINITE.E4M3.F32.PACK_AB_MERGE_C R44, R61, R62, R48 ;  /* 0x0000003e3d2c723e */ /* 0x000fe40004807030 */
[----:B------:R-:W-:Y:S02]  /*d550*/  F2FP.SATFINITE.E4M3.F32.PACK_AB_MERGE_C R48, R59, R58, R55 ;  /* 0x0000003a3b30723e */ /* 0x000fe40004807037 */
[----:B------:R-:W-:-:S02]  /*d560*/  LOP3.LUT R63, R63, 0xff0000, R76, 0xf8, !PT ;  /* 0x00ff00003f3f7812 */ /* 0x000fc400078ef84c */
[----:B------:R-:W-:Y:S02]  /*d570*/  F2FP.F16.E4M3.UNPACK_B R57, R49 ;  /* 0x00000031ff39723e */ /* 0x000fe400020006ff */
[----:B------:R-:W-:Y:S02]  /*d580*/  F2FP.F16.E4M3.UNPACK_B R58, R72 ;  /* 0x00000048ff3a723e */ /* 0x000fe400020006ff */
[----:B------:R-:W-:Y:S01]  /*d590*/  F2FP.F16.E4M3.UNPACK_B R55, R45 ;  /* 0x0000002dff37723e */ /* 0x000fe200020006ff */
[--C-:B------:R-:W-:Y:S01]  /*d5a0*/  HADD2.F32 R59, -RZ, R57.reuse.H0_H0 ;  /* 0x20000039ff3b7230 */ /* 0x100fe20000004100 */
[----:B------:R-:W-:Y:S01]  /*d5b0*/  LOP3.LUT R50, R50, 0xff0000, R73, 0xf8, !PT ;  /* 0x00ff000032327812 */ /* 0x000fe200078ef849 */
[--C-:B------:R-:W-:Y:S01]  /*d5c0*/  HADD2.F32 R76, -RZ, R58.reuse.H0_H0 ;  /* 0x2000003aff4c7230 */ /* 0x100fe20000004100 */
[----:B------:R-:W-:Y:S01]  /*d5d0*/  F2FP.F16.E4M3.UNPACK_B R61, R63 ;  /* 0x0000003fff3d723e */ /* 0x000fe200020006ff */
[----:B------:R-:W-:Y:S01]  /*d5e0*/  HADD2.F32 R62, -RZ, R57.H1_H1 ;  /* 0x30000039ff3e7230 */ /* 0x000fe20000004100 */
[----:B------:R-:W-:Y:S01]  /*d5f0*/  F2FP.F16.E4M3.UNPACK_B R45, R45.H1 ;  /* 0x0000002dff2d723e */ /* 0x000fe200030006ff */
[----:B------:R-:W-:-:S02]  /*d600*/  HADD2.F32 R73, -RZ, R58.H1_H1 ;  /* 0x3000003aff497230 */ /* 0x000fc40000004100 */
[-C--:B------:R-:W-:Y:S01]  /*d610*/  FMUL.FTZ R78, R59, R76.reuse ;  /* 0x0000004c3b4e7220 */ /* 0x080fe20000410000 */
[--C-:B------:R-:W-:Y:S01]  /*d620*/  HADD2.F32 R57, -RZ, R55.reuse.H0_H0 ;  /* 0x20000037ff397230 */ /* 0x100fe20000004100 */
[----:B------:R-:W-:Y:S01]  /*d630*/  SHF.R.U32.HI R91, RZ, 0x10, R91 ;  /* 0x00000010ff5b7819 */ /* 0x000fe2000001165b */
[----:B------:R-:W-:Y:S02]  /*d640*/  HADD2.F32 R58, -RZ, R55.H1_H1 ;  /* 0x30000037ff3a7230 */ /* 0x000fe40000004100 */
        /* <DEDUP_REMOVED lines=78> */
[----:B------:R-:W-:Y:S01]  /*db30*/  F2FP.SATFINITE.E4M3.F32.PACK_AB_MERGE_C R47, R59, R50, R75 ;  /* 0x000000323b2f723e */ /* 0x000fe2000480704b */
[----:B------:R-:W-:Y:S01]  /*db40*/  IMAD.MOV.U32 R50, RZ, RZ, R136 ;  /* 0x000000ffff327224 */ /* 0x000fe200078e0088 */
[----:B------:R-:W-:Y:S02]  /*db50*/  F2FP.SATFINITE.E4M3.F32.PACK_AB_MERGE_C R45, R58, R55, R45 ;  /* 0x000000373a2d723e */ /* 0x000fe4000480702d */
[----:B------:R-:W-:Y:S02]  /*db60*/  F2FP.SATFINITE.E4M3.F32.PACK_AB_MERGE_C R49, R62, R57, R49 ;  /* 0x000000393e31723e */ /* 0x000fe40004807031 */
[----:B------:R-:W-:-:S07]  /*db70*/  F2FP.SATFINITE.E4M3.F32.PACK_AB_MERGE_C R51, R88, R51, R76 ;  /* 0x000000335833723e */ /* 0x000fce000480704c */
.L_x_5462:
[----:B------:R-:W-:Y:S05]  /*db80*/  BSYNC B2 ;  /* 0x0000000000027941 */ /* 0x000fea0003800000 */
.L_x_5461:
        /* <DEDUP_REMOVED lines=10> */
.L_x_5460:
[----:B------:R-:W-:Y:S05]  /*dc30*/  BSYNC B1 ;  /* 0x0000000000017941 */ /* 0x000fea0003800000 */
.L_x_5459:
        /* <DEDUP_REMOVED lines=11> */
[----:B------:R-:W-:Y:S02]  /*dcf0*/  SHF.R.S32.HI R45, RZ, 0x1f, R44 ;  /* 0x0000001fff2d7819 */ /* 0x000fe4000001142c */
[----:B------:R-:W-:Y:S02]  /*dd00*/  SHF.L.U32 R55, R44, 0x4, RZ ;  /* 0x000000042c377819 */ /* 0x000fe400000006ff */
        /* <DEDUP_REMOVED lines=18> */
[----:B------:R-:W-:Y:S01]  /*de30*/  IMAD.SHL.U32 R44, R79, 0x100, RZ ;  /* 0x000001004f2c7824 */ /* 0x000fe200078e00ff */
[----:B------:R-:W-:Y:S01]  /*de40*/  SHF.R.U32.HI R69, RZ, 0x18, R69 ;  /* 0x00000018ff457819 */ /* 0x000fe20000011645 */
[----:B---3--:R-:W-:Y:S01]  /*de50*/  IMAD.MOV.U32 R61, RZ, RZ, R48 ;  /* 0x000000ffff3d7224 */ /* 0x008fe200078e0030 */
[--C-:B------:R-:W-:Y:S01]  /*de60*/  SHF.R.U32.HI R78, RZ, 0x8, R71.reuse ;  /* 0x00000008ff4e7819 */ /* 0x100fe20000011647 */
[----:B------:R-:W-:Y:S01]  /*de70*/  IMAD.MOV.U32 R58, RZ, RZ, R50 ;  /* 0x000000ffff3a7224 */ /* 0x000fe200078e0032 */
[----:B------:R-:W-:Y:S01]  /*de80*/  PRMT R69, R69, 0x654, R68 ;  /* 0x0000065445457816 */ /* 0x000fe20000000044 */
[----:B------:R-:W-:Y:S01]  /*de90*/  IMAD.U32 R48, R63, 0x10000, RZ ;  /* 0x000100003f307824 */ /* 0x000fe200078e00ff */
[----:B------:R-:W-:-:S02]  /*dea0*/  SHF.R.U32.HI R62, RZ, 0x10, R71 ;  /* 0x00000010ff3e7819 */ /* 0x000fc40000011647 */
[----:B------:R-:W-:Y:S02]  /*deb0*/  LOP3.LUT R70, R71, 0xff, RZ, 0xc0, !PT ;  /* 0x000000ff47467812 */ /* 0x000fe400078ec0ff */
[----:B------:R-:W-:Y:S02]  /*dec0*/  SHF.R.U32.HI R76, RZ, 0x8, R85 ;  /* 0x00000008ff4c7819 */ /* 0x000fe40000011655 */
[----:B------:R-:W-:Y:S02]  /*ded0*/  SHF.R.U32.HI R71, RZ, 0x18, R71 ;  /* 0x00000018ff477819 */ /* 0x000fe40000011647 */
[----:B------:R-:W-:Y:S01]  /*dee0*/  LOP3.LUT R72, R85, 0xff, RZ, 0xc0, !PT ;  /* 0x000000ff55487812 */ /* 0x000fe200078ec0ff */
[----:B------:R-:W-:Y:S01]  /*def0*/  IMAD.SHL.U32 R46, R76, 0x100, RZ ;  /* 0x000001004c2e7824 */ /* 0x000fe200078e00ff */
[----:B------:R-:W-:Y:S02]  /*df00*/  SHF.R.U32.HI R73, RZ, 0x18, R85 ;  /* 0x00000018ff497819 */ /* 0x000fe40000011655 */
[----:B------:R-:W-:Y:S01]  /*df10*/  LOP3.LUT R69, R69, 0xff00, R44, 0xf8, !PT ;  /* 0x0000ff0045457812 */ /* 0x000fe200078ef82c */
[----:B------:R-:W-:Y:S01]  /*df20*/  IMAD.SHL.U32 R44, R78, 0x100, RZ ;  /* 0x000001004e2c7824 */ /* 0x000fe200078e00ff */
[----:B------:R-:W-:-:S02]  /*df30*/  SHF.R.U32.HI R75, RZ, 0x8, R87 ;  /* 0x00000008ff4b7819 */ /* 0x000fc40000011657 */
[----:B------:R-:W-:Y:S02]  /*df40*/  PRMT R71, R71, 0x654, R70 ;  /* 0x0000065447477816 */ /* 0x000fe40000000046 */
[----:B------:R-:W-:Y:S01]  /*df50*/  PRMT R73, R73, 0x654, R72 ;  /* 0x0000065449497816 */ /* 0x000fe20000000048 */
[----:B------:R-:W-:Y:S01]  /*df60*/  IMAD.SHL.U32 R50, R75, 0x100, RZ ;  /* 0x000001004b327824 */ /* 0x000fe200078e00ff */
[----:B------:R-:W-:Y:S01]  /*df70*/  LOP3.LUT R71, R71, 0xff00, R44, 0xf8, !PT ;  /* 0x0000ff0047477812 */ /* 0x000fe200078ef82c */
[----:B------:R-:W-:Y:S01]  /*df80*/  IMAD.U32 R44, R62, 0x10000, RZ ;  /* 0x000100003e2c7824 */ /* 0x000fe200078e00ff */
[----:B------:R-:W-:Y:S02]  /*df90*/  LOP3.LUT R75, R73, 0xff00, R46, 0xf8, !PT ;  /* 0x0000ff00494b7812 */ /* 0x000fe400078ef82e */
[----:B------:R-:W-:Y:S02]  /*dfa0*/  LOP3.LUT R74, R87, 0xff, RZ, 0xc0, !PT ;  /* 0x000000ff574a7812 */ /* 0x000fe400078ec0ff */
[----:B------:R-:W-:-:S02]  /*dfb0*/  SHF.R.U32.HI R77, RZ, 0x18, R87 ;  /* 0x00000018ff4d7819 */ /* 0x000fc40000011657 */
        /* <DEDUP_REMOVED lines=177> */
[----:B------:R-:W-:Y:S01]  /*ead0*/  FMUL.FTZ R77, R68, R77 ;  /* 0x0000004d444d7220 */ /* 0x000fe20000410000 */
[----:B------:R-:W-:-:S02]  /*eae0*/  IMAD.MOV.U32 R48, RZ, RZ, R58 ;  /* 0x000000ffff307224 */ /* 0x000fc400078e003a */
[-C--:B------:R-:W-:Y:S01]  /*eaf0*/  FFMA.FTZ R47, R47, R72.reuse, -R74 ;  /* 0x000000482f2f7223 */ /* 0x080fe2000001084a */
[----:B------:R-:W-:Y:S01]  /*eb00*/  FFMA.FTZ R71, R71, R72, R78 ;  /* 0x0000004847477223 */ /* 0x000fe2000001004e */
[-C--:B------:R-:W-:Y:S01]  /*eb10*/  FFMA.FTZ R69, R68, R51.reuse, -R69 ;  /* 0x0000003344457223 */ /* 0x080fe20000010845 */
[----:B------:R-:W-:Y:S01]  /*eb20*/  FFMA.FTZ R77, R70, R51, R77 ;  /* 0x00000033464d7223 */ /* 0x000fe2000001004d */
[----:B------:R-:W-:Y:S01]  /*eb30*/  IMAD.MOV.U32 R50, RZ, RZ, R52 ;  /* 0x000000ffff327224 */ /* 0x000fe200078e0034 */
[----:B------:R-:W-:Y:S02]  /*eb40*/  F2FP.SATFINITE.E4M3.F32.PACK_AB_MERGE_C R47, R47, R88, RZ ;  /* 0x000000582f2f723e */ /* 0x000fe400048070ff */
[----:B------:R-:W-:Y:S02]  /*eb50*/  F2FP.SATFINITE.E4M3.F32.PACK_AB_MERGE_C R71, R71, R84, RZ ;  /* 0x000000544747723e */ /* 0x000fe400048070ff */
[----:B------:R-:W-:Y:S02]  /*eb60*/  F2FP.SATFINITE.E4M3.F32.PACK_AB_MERGE_C R47, R69, R44, R47 ;  /* 0x0000002c452f723e */ /* 0x000fe4000480702f */
[----:B------:R-:W-:Y:S01]  /*eb70*/  F2FP.SATFINITE.E4M3.F32.PACK_AB_MERGE_C R51, R77, R46, R71 ;  /* 0x0000002e4d33723e */ /* 0x000fe20004807047 */
[----:B------:R-:W-:Y:S01]  /*eb80*/  IMAD.MOV.U32 R46, RZ, RZ, R57 ;  /* 0x000000ffff2e7224 */ /* 0x000fe200078e0039 */
[----:B------:R-:W-:-:S07]  /*eb90*/  MOV R44, R59 ;  /* 0x0000003b002c7202 */ /* 0x000fce0000000f00 */
.L_x_5466:
[----:B------:R-:W-:Y:S05]  /*eba0*/  BSYNC B2 ;  /* 0x0000000000027941 */ /* 0x000fea0003800000 */
.L_x_5465:
        /* <DEDUP_REMOVED lines=10> */
.L_x_5464:
[----:B------:R-:W-:Y:S05]  /*ec50*/  BSYNC B1 ;  /* 0x0000000000017941 */ /* 0x000fea0003800000 */
.L_x_5463:
        /* <DEDUP_REMOVED lines=29> */
[----:B------:R-:W-:Y:S01]  /*ee30*/  SHF.R.U32.HI R73, RZ, 0x8, R65 ;  /* 0x00000008ff497819 */ /* 0x000fe20000011641 */
[----:B-1----:R-:W-:Y:S01]  /*ee40*/  IMAD.MOV.U32 R54, RZ, RZ, R45 ;  /* 0x000000ffff367224 */ /* 0x002fe200078e002d */
[--C-:B------:R-:W-:Y:S01]  /*ee50*/  SHF.R.U32.HI R75, RZ, 0x18, R65.reuse ;  /* 0x00000018ff4b7819 */ /* 0x100fe20000011641 */
[----:B------:R-:W-:Y:S01]  /*ee60*/  IMAD.MOV.U32 R57, RZ, RZ, R46 ;  /* 0x000000ffff397224 */ /* 0x000fe200078e002e */
[----:B------:R-:W-:Y:S01]  /*ee70*/  LOP3.LUT R58, R65, 0xff, RZ, 0xc0, !PT ;  /* 0x000000ff413a7812 */ /* 0x000fe200078ec0ff */
[----:B------:R-:W-:Y:S01]  /*ee80*/  IMAD.SHL.U32 R45, R73, 0x100, RZ ;  /* 0x00000100492d7824 */ /* 0x000fe200078e00ff */
[----:B------:R-:W-:Y:S01]  /*ee90*/  SHF.R.U32.HI R72, RZ, 0x10, R65 ;  /* 0x00000010ff487819 */ /* 0x000fe20000011641 */
[----:B------:R-:W-:Y:S01]  /*eea0*/  IMAD.MOV.U32 R60, RZ, RZ, R44 ;  /* 0x000000ffff3c7224 */ /* 0x000fe200078e002c */
[----:B------:R-:W-:Y:S01]  /*eeb0*/  SHF.R.U32.HI R63, RZ, 0x8, R81 ;  /* 0x00000008ff3f7819 */ /* 0x000fe20000011651 */
[----:B---3--:R-:W-:Y:S01]  /*eec0*/  IMAD.MOV.U32 R61, RZ, RZ, R48 ;  /* 0x000000ffff3d7224 */ /* 0x008fe200078e0030 */
[----:B------:R-:W-:Y:S01]  /*eed0*/  SHF.R.U32.HI R65, RZ, 0x8, R83 ;  /* 0x00000008ff417819 */ /* 0x000fe20000011653 */
[----:B------:R-:W-:Y:S01]  /*eee0*/  IMAD.U32 R46, R72, 0x10000, RZ ;  /* 0x00010000482e7824 */ /* 0x000fe200078e00ff */
[----:B------:R-:W-:Y:S01]  /*eef0*/  PRMT R58, R75, 0x654, R58 ;  /* 0x000006544b3a7816 */ /* 0x000fe2000000003a */
[----:B------:R-:W-:Y:S01]  /*ef00*/  IMAD.SHL.U32 R63, R63, 0x100, RZ ;  /* 0x000001003f3f7824 */ /* 0x000fe200078e00ff */
[----:B------:R-:W-:Y:S01]  /*ef10*/  SHF.R.U32.HI R71, RZ, 0x18, R81 ;  /* 0x00000018ff477819 */ /* 0x000fe20000011651 */
[----:B------:R-:W-:Y:S01]  /*ef20*/  IMAD.SHL.U32 R65, R65, 0x100, RZ ;  /* 0x0000010041417824 */ /* 0x000fe200078e00ff */
[----:B------:R-:W-:-:S02]  /*ef30*/  LOP3.LUT R62, R81, 0xff, RZ, 0xc0, !PT ;  /* 0x000000ff513e7812 */ /* 0x000fc400078ec0ff */
[--C-:B------:R-:W-:Y:S02]  /*ef40*/  SHF.R.U32.HI R70, RZ, 0x18, R67.reuse ;  /* 0x00000018ff467819 */ /* 0x100fe40000011643 */
[----:B------:R-:W-:Y:S02]  /*ef50*/  LOP3.LUT R59, R67, 0xff, RZ, 0xc0, !PT ;  /* 0x000000ff433b7812 */ /* 0x000fe400078ec0ff */
[--C-:B------:R-:W-:Y:S02]  /*ef60*/  SHF.R.U32.HI R68, RZ, 0x8, R67.reuse ;  /* 0x00000008ff447819 */ /* 0x100fe40000011643 */
[----:B------:R-:W-:Y:S02]  /*ef70*/  SHF.R.U32.HI R66, RZ, 0x10, R67 ;  /* 0x00000010ff427819 */ /* 0x000fe40000011643 */
[----:B------:R-:W-:Y:S02]  /*ef80*/  LOP3.LUT R45, R58, 0xff00, R45, 0xf8, !PT ;  /* 0x0000ff003a2d7812 */ /* 0x000fe400078ef82d */
[----:B------:R-:W-:-:S02]  /*ef90*/  LOP3.LUT R64, R83, 0xff0000ff, RZ, 0xc0, !PT ;  /* 0xff0000ff53407812 */ /* 0x000fc400078ec0ff */
[----:B------:R-:W-:Y:S02]  /*efa0*/  PRMT R62, R71, 0x654, R62 ;  /* 0x00000654473e7816 */ /* 0x000fe4000000003e */
[----:B------:R-:W-:Y:S02]  /*efb0*/  PRMT R59, R70, 0x654, R59 ;  /* 0x00000654463b7816 */ /* 0x000fe4000000003b */
[----:B------:R-:W-:Y:S02]  /*efc0*/  SHF.L.U32 R44, R68, 0x8, RZ ;  /* 0x00000008442c7819 */ /* 0x000fe400000006ff */
[----:B------:R-:W-:Y:S01]  /*efd0*/  LOP3.LUT R46, R45, 0xff0000, R46, 0xf8, !PT ;  /* 0x00ff00002d2e7812 */ /* 0x000fe200078ef82e */
[----:B------:R-:W-:Y:S01]  /*efe0*/  IMAD.U32 R45, R66, 0x10000, RZ ;  /* 0x00010000422d7824 */ /* 0x000fe200078e00ff */
[----:B------:R-:W-:Y:S02]  /*eff0*/  LOP3.LUT R48, R62, 0xff00, R63, 0xf8, !PT ;  /* 0x0000ff003e307812 */ /* 0x000fe400078ef83f */
[----:B------:R-:W-:-:S02]  /*f000*/  LOP3.LUT R68, R64, 0xff00, R65, 0xf8, !PT ;  /* 0x0000ff0040447812 */ /* 0x000fc400078ef841 */
[----:B------:R-:W-:Y:S02]  /*f010*/  LOP3.LUT R44, R59, 0xff00, R44, 0xf8, !PT ;  /* 0x0000ff003b2c7812 */ /* 0x000fe400078ef82c */
[----:B------:R-:W-:Y:S02]  /*f020*/  F2FP.F16.E4M3.UNPACK_B R66, R151.H1 ;  /* 0x00000097ff42723e */ /* 0x000fe400030006ff */
[----:B------:R-:W-:Y:S02]  /*f030*/  F2FP.F16.E4M3.UNPACK_B R64, R61.H1 ;  /* 0x0000003dff40723e */ /* 0x000fe400030006ff */
[----:B------:R-:W-:Y:S02]  /*f040*/  F2FP.F16.E4M3.UNPACK_B R62, R60.H1 ;  /* 0x0000003cff3e723e */ /* 0x000fe400030006ff */
[----:B------:R-:W-:Y:S01]  /*f050*/  SHF.R.U32.HI R69, RZ, 0x10, R83 ;  /* 0x00000010ff457819 */ /* 0x000fe20000011653 */
[----:B------:R-:W-:Y:S01]  /*f060*/  HADD2.F32 R59, -RZ, R64.H0_H0 ;  /* 0x20000040ff3b7230 */ /* 0x000fe20000004100 */
[----:B------:R-:W-:Y:S01]  /*f070*/  SHF.R.U32.HI R67, RZ, 0x10, R81 ;  /* 0x00000010ff437819 */ /* 0x000fe20000011651 */
[----:B------:R-:W-:Y:S01]  /*f080*/  HADD2.F32 R58, -RZ, R62.H0_H0 ;  /* 0x2000003eff3a7230 */ /* 0x000fe20000004100 */
[----:B------:R-:W-:Y:S01]  /*f090*/  LOP3.LUT R44, R44, 0xff0000, R45, 0xf8, !PT ;  /* 0x00ff00002c2c7812 */ /* 0x000fe200078ef82d */
[----:B------:R-:W-:Y:S01]  /*f0a0*/  HADD2.F32 R45, -RZ, R66.H0_H0 ;  /* 0x20000042ff2d7230 */ /* 0x000fe20000004100 */
[----:B------:R-:W-:Y:S01]  /*f0b0*/  F2FP.F16.E4M3.UNPACK_B R63, R149.H1 ;  /* 0x00000095ff3f723e */ /* 0x000fe200030006ff */
[----:B------:R-:W-:Y:S01]  /*f0c0*/  IMAD.U32 R69, R69, 0x10000, RZ ;  /* 0x0001000045457824 */ /* 0x000fe200078e00ff */
[----:B------:R-:W-:Y:S01]  /*f0d0*/  F2FP.F16.E4M3.UNPACK_B R151, R151 ;  /* 0x00000097ff97723e */ /* 0x000fe200020006ff */
[----:B------:R-:W-:-:S02]  /*f0e0*/  IMAD.U32 R67, R67, 0x10000, RZ ;  /* 0x0001000043437824 */ /* 0x000fc400078e00ff */
[CC--:B------:R-:W-:Y:S01]  /*f0f0*/  FMUL.FTZ R71, R59.reuse, R45.reuse ;  /* 0x0000002d3b477220 */ /* 0x0c0fe20000410000 */
[--C-:B------:R-:W-:Y:S02]  /*f100*/  HADD2.F32 R65, -RZ, R63.reuse.H0_H0 ;  /* 0x2000003fff417230 */ /* 0x100fe40000004100 */
        /* <DEDUP_REMOVED lines=13> */
[-C--:B------:R-:W-:Y:S01]  /*f1e0*/  FMUL.FTZ R70, R63, R66.reuse ;  /* 0x000000423f467220 */ /* 0x080fe20000410000 */
[----:B------:R-:W-:Y:S02]  /*f1f0*/  HADD2.F32 R151, -RZ, R151.H1_H1 ;  /* 0x30000097ff977230 */ /* 0x000fe40000004100 */
[----:B------:R-:W-:Y:S01]  /*f200*/  FMUL.FTZ R60, R67, R66 ;  /* 0x00000042433c7220 */ /* 0x000fe20000410000 */
[----:B------:R-:W-:Y:S02]  /*f210*/  HADD2.F32 R66, -RZ, R65.H0_H0 ;  /* 0x20000041ff427230 */ /* 0x000fe40000004100 */
        /* <DEDUP_REMOVED lines=8> */
[----:B------:R-:W-:Y:S01]  /*f2a0*/  HADD2.F32 R64, -RZ, R64.H1_H1 ;  /* 0x30000040ff407230 */ /* 0x000fe20000004100 */
[----:B------:R-:W-:Y:S01]  /*f2b0*/  F2FP.F16.E4M3.UNPACK_B R71, R150.H1 ;  /* 0x00000096ff47723e */ /* 0x000fe200030006ff */
[----:B------:R-:W-:Y:S01]  /*f2c0*/  HADD2.F32 R149, -RZ, R149.H1_H1 ;  /* 0x30000095ff957230 */ /* 0x000fe20000004100 */
[----:B------:R-:W-:Y:S01]  /*f2d0*/  F2FP.F16.E4M3.UNPACK_B R68, R50.H1 ;  /* 0x00000032ff44723e */ /* 0x000fe200030006ff */
[----:B------:R-:W-:Y:S01]  /*f2e0*/  FFMA.FTZ R63, R66, R63, R69 ;  /* 0x0000003f423f7223 */ /* 0x000fe20000010045 */
[-C--:B------:R-:W-:Y:S01]  /*f2f0*/  FMUL.FTZ R65, R67, R151.reuse ;  /* 0x0000009743417220 */ /* 0x080fe20000410000 */
[----:B------:R-:W-:Y:S01]  /*f300*/  FMUL.FTZ R72, R64, R151 ;  /* 0x0000009740487220 */ /* 0x000fe20000410000 */
[----:B------:R-:W-:Y:S01]  /*f310*/  F2FP.F16.E4M3.UNPACK_B R70, R148.H1 ;  /* 0x00000094ff46723e */ /* 0x000fe200030006ff */
[----:B------:R-:W-:Y:S01]  /*f320*/  HADD2.F32 R74, -RZ, R71.H0_H0 ;  /* 0x20000047ff4a7230 */ /* 0x000fe20000004100 */
[----:B------:R-:W-:Y:S01]  /*f330*/  F2FP.F16.E4M3.UNPACK_B R66, R57.H1 ;  /* 0x00000039ff42723e */ /* 0x000fe200030006ff */
[----:B------:R-:W-:-:S02]  /*f340*/  HADD2.F32 R69, -RZ, R68.H0_H0 ;  /* 0x20000044ff457230 */ /* 0x000fc40000004100 */
[-C--:B------:R-:W-:Y:S01]  /*f350*/  FFMA.FTZ R65, R64, R149.reuse, -R65 ;  /* 0x0000009540417223 */ /* 0x080fe20000010841 */
[----:B------:R-:W-:Y:S01]  /*f360*/  FFMA.FTZ R64, R67, R149, R72 ;  /* 0x0000009543407223 */ /* 0x000fe20000010048 */
[----:B------:R-:W-:Y:S01]  /*f370*/  HADD2.F32 R72, -RZ, R70.H0_H0 ;  /* 0x20000046ff487230 */ /* 0x000fe20000004100 */
[----:B------:R-:W-:Y:S01]  /*f380*/  F2FP.F16.E4M3.UNPACK_B R150, R150 ;  /* 0x00000096ff96723e */ /* 0x000fe200020006ff */
[----:B------:R-:W-:Y:S02]  /*f390*/  HADD2.F32 R67, -RZ, R66.H0_H0 ;  /* 0x20000042ff437230 */ /* 0x000fe40000004100 */
        /* <DEDUP_REMOVED lines=8> */
[----:B------:R-:W-:-:S02]  /*f420*/  HADD2.F32 R67, -RZ, R70.H1_H1 ;  /* 0x30000046ff437230 */ /* 0x000fc40000004100 */
[-C--:B------:R-:W-:Y:S01]  /*f430*/  FMUL.FTZ R73, R68, R71.reuse ;  /* 0x0000004744497220 */ /* 0x080fe20000410000 */
[----:B------:R-:W-:Y:S01]  /*f440*/  FFMA.FTZ R74, R69, R72, R74 ;  /* 0x00000048454a7223 */ /* 0x000fe2000001004a */
[C---:B------:R-:W-:Y:S01]  /*f450*/  FMUL.FTZ R71, R66.reuse, R71 ;  /* 0x0000004742477220 */ /* 0x040fe20000410000 */
[--C-:B------:R-:W-:Y:S02]  /*f460*/  HADD2.F32 R69, -RZ, R150.reuse.H0_H0 ;  /* 0x20000096ff457230 */ /* 0x100fe40000004100 */
[-C--:B------:R-:W-:Y:S01]  /*f470*/  FFMA.FTZ R73, R66, R67.reuse, -R73 ;  /* 0x0000004342497223 */ /* 0x080fe20000010849 */
[----:B------:R-:W-:Y:S01]  /*f480*/  F2FP.F16.E4M3.UNPACK_B R66, R50 ;  /* 0x00000032ff42723e */ /* 0x000fe200020006ff */
[----:B------:R-:W-:Y:S01]  /*f490*/  FFMA.FTZ R75, R68, R67, R71 ;  /* 0x00000043444b7223 */ /* 0x000fe20000010047 */
[----:B------:R-:W-:Y:S01]  /*f4a0*/  HADD2.F32 R50, -RZ, R57.H0_H0 ;  /* 0x20000039ff327230 */ /* 0x000fe20000004100 */
[----:B------:R-:W-:Y:S01]  /*f4b0*/  F2FP.SATFINITE.E4M3.F32.PACK_AB_MERGE_C R58, R61, R58, RZ ;  /* 0x0000003a3d3a723e */ /* 0x000fe200048070ff */
[----:B------:R-:W-:Y:S01]  /*f4c0*/  HADD2.F32 R150, -RZ, R150.H1_H1 ;  /* 0x30000096ff967230 */ /* 0x000fe20000004100 */
[----:B------:R-:W-:Y:S01]  /*f4d0*/  F2FP.SATFINITE.E4M3.F32.PACK_AB_MERGE_C R60, R60, R59, RZ ;  /* 0x0000003b3c3c723e */ /* 0x000fe200048070ff */
[----:B------:R-:W-:-:S02]  /*f4e0*/  HADD2.F32 R67, -RZ, R66.H0_H0 ;  /* 0x20000042ff437230 */ /* 0x000fc40000004100 */
[CC--:B------:R-:W-:Y:S01]  /*f4f0*/  FMUL.FTZ R70, R50.reuse, R69.reuse ;  /* 0x0000004532467220 */ /* 0x0c0fe20000410000 */
[----:B------:R-:W-:Y:S01]  /*f500*/  HADD2.F32 R57, -RZ, R57.H1_H1 ;  /* 0x30000039ff397230 */ /* 0x000fe20000004100 */
[----:B------:R-:W-:Y:S01]  /*f510*/  F2FP.SATFINITE.E4M3.F32.PACK_AB_MERGE_C R59, R65, R62, R58 ;  /* 0x0000003e413b723e */ /* 0x000fe2000480703a */
[----:B------:R-:W-:Y:S02]  /*f520*/  HADD2.F32 R68, -RZ, R148.H0_H0 ;  /* 0x20000094ff447230 */ /* 0x000fe40000004100 */
        /* <DEDUP_REMOVED lines=105> */
.L_x_5468:
[----:B------:R-:W-:Y:S05]  /*fbc0*/  BSYNC B1 ;  /* 0x0000000000017941 */ /* 0x000fea0003800000 */
.L_x_5467:
        /* <DEDUP_REMOVED lines=10> */
.L_x_5384:
[----:B------:R-:W-:-:S06]  /*fc70*/  UISETP.NE.AND UP0, UPT, UR53, 0x3, UPT ;  /* 0x000000033500788c */ /* 0x000fcc000bf05270 */
[----:B------:R-:W-:-:S13]  /*fc80*/  PLOP3.LUT P2, PT, PT, PT, UP0, 0x80, 0x0 ;  /* 0x000000000000781c */ /* 0x000fda0003f4f008 */
[----:B------:R-:W-:Y:S05]  /*fc90*/  @!P2 BRA `(.L_x_5469) ;  /* 0x000000000004a947 */ /* 0x000fea0003800000 */
[----:B------:R-:W-:Y:S01]  /*fca0*/  BPT.TRAP 0x1 ;  /* 0x000000040000795c */ /* 0x000fe20000300000 */
.L_x_5469:
[----:B------:R-:W-:Y:S01]  /*fcb0*/  IMAD R100, R17, 0x8, R16 ;  /* 0x0000000811647824 */ /* 0x000fe200078e0210 */
[----:B------:R-:W-:Y:S01]  /*fcc0*/  SHF.L.U32 R101, R223, 0x1f, RZ ;  /* 0x0000001fdf657819 */ /* 0x000fe200000006ff */
[----:B------:R-:W-:Y:S01]  /*fcd0*/  IMAD R43, R24, -0xa0, R2 ;  /* 0xffffff60182b7824 */ /* 0x000fe200078e0202 */
[----:B------:R-:W-:Y:S02]  /*fce0*/  BSSY B1, `(.L_x_5470) ;  /* 0x0000004000017945 */ /* 0x000fe40003800000 */
[----:B------:R-:W0:Y:S02]  /*fcf0*/  SYNCS.PHASECHK.TRANS64.TRYWAIT P3, [R100+URZ+0x33490], R101 ;  /* 0x03349065640075a7 */ /* 0x000e24000806017f */
[----:B------:R-:W-:Y:S01]  /*fd00*/  VIMNMX R43, R43, 0xa0, PT ;  /* 0x000000a02b2b7848 */ /* 0x000fe20003fe0100 */
[----:B0-----:R-:W-:Y:S06]  /*fd10*/  @!P3 BRA `(.L_x_5471) ;  /* 0x0000022c008cb947 */ /* 0x001fec0003800000 */
.L_x_5735:
[----:B------:R-:W-:Y:S05]  /*fd20*/  BSYNC B1 ;  /* 0x0000000000017941 */ /* 0x000fea0003800000 */
.L_x_5470:
        /* <DEDUP_REMOVED lines=21> */
.L_x_5473:
[----:B------:R-:W-:Y:S05]  /*fe80*/  BSYNC B1 ;  /* 0x0000000000017941 */ /* 0x000fea0003800000 */
.L_x_5472:
        /* <DEDUP_REMOVED lines=21> */
.L_x_5417:
[----:B------:R-:W-:Y:S05]  /*ffe0*/  BSYNC B0 ;  /* 0x0000000000007941 */ /* 0x000fea0003800000 */
.L_x_5383:
        /* <DEDUP_REMOVED lines=17> */
.L_x_5475:
[----:B------:R-:W-:Y:S05]  /*10100*/  BSYNC B0 ;  /* 0x0000000000007941 */ /* 0x000fea0003800000 */
.L_x_5474:
[----:B------:R-:W1:Y:S01]  /*10110*/  SYNCS.PHASECHK.TRANS64.TRYWAIT P2, [R100+URZ+0x334b0], R101 ;  /* 0x0334b065640075a7 */ /* 0x000e62000804017f */
[----:B------:R-:W-:Y:S01]  /*10120*/  ULDC UR37, c[0x0][0x2f4] ;  /* 0x0000bd0000257ab9 */ /* 0x000fe20000000800 */
[----:B------:R-:W-:Y:S01]  /*10130*/  ULDC.64 UR38, c[0x0][0x328] ;  /* 0x0000ca0000267ab9 */ /* 0x000fe20000000a00 */
[----:B------:R-:W-:Y:S01]  /*10140*/  ULDC.64 UR40, c[0x0][0x318] ;  /* 0x0000c60000287ab9 */ /* 0x000fe20000000a00 */
[----:B------:R-:W-:Y:S01]  /*10150*/  BSSY B0, `(.L_x_5476) ;  /* 0x0000003000007945 */ /* 0x000fe20003800000 */
[----:B------:R-:W-:-:S03]  /*10160*/  IMAD.WIDE R48, R24, 0xa0, R122 ;  /* 0x000000a018307825 */ /* 0x000fc600078e027a */
[----:B-1----:R-:W-:Y:S05]  /*10170*/  @!P2 BRA `(.L_x_5477) ;  /* 0x000002280088a947 */ /* 0x002fea0003800000 */
.L_x_5736:
[----:B------:R-:W-:Y:S05]  /*10180*/  BSYNC B0 ;  /* 0x0000000000007941 */ /* 0x000fea0003800000 */
.L_x_5476:
        /* <DEDUP_REMOVED lines=28> */
.L_x_5479:
[----:B------:R-:W-:Y:S05]  /*10350*/  BSYNC B0 ;  /* 0x0000000000007941 */ /* 0x000fea0003800000 */
.L_x_5478:
[----:B0-2---:R-:W-:Y:S01]  /*10360*/  IADD3 R44, R220, 0x80, RZ ;  /* 0x00000080dc2c7810 */ /* 0x005fe20007ffe0ff */
[----:B------:R-:W-:Y:S03]  /*10370*/  BSSY B0, `(.L_x_5480) ;  /* 0x000001e000007945 */ /* 0x000fe60003800000 */
        /* <DEDUP_REMOVED lines=29> */
.L_x_5481:
[----:B------:R-:W-:Y:S05]  /*10550*/  BSYNC B0 ;  /* 0x0000000000007941 */ /* 0x000fea0003800000 */
.L_x_5480:
        /* <DEDUP_REMOVED lines=12> */
[----:B------:R-:W-:Y:S02]  /*10620*/  SEL R42, RZ, 0x1, P2 ;  /* 0x00000001ff2a7807 */ /* 0x000fe40001000000 */
[----:B------:R-:W-:Y:S02]  /*10630*/  SEL R17, R17, RZ, P2 ;  /* 0x000000ff11117207 */ /* 0x000fe40001000000 */
[----:B------:R-:W-:Y:S01]  /*10640*/  LOP3.LUT R223, R223, R42, RZ, 0x3c, !PT ;  /* 0x0000002adfdf7212 */ /* 0x000fe200078e3cff */
[----:B------:R1:W-:Y:S01]  /*10650*/  @!P3 SYNCS.ARRIVE.TRANS64.RED.A1T0 RZ, [R100+URZ], RZ ;  /* 0x000000ff64ffb9a7 */ /* 0x0003e2000810043f */
[----:B--2---:R-:W-:-:S13]  /*10660*/  LOP3.LUT P4, RZ, R41, 0x2, RZ, 0xc0, !PT ;  /* 0x0000000229ff7812 */ /* 0x004fda000788c0ff */
[----:B-1----:R-:W-:Y:S05]  /*10670*/  @P4 BRA `(.L_x_5482) ;  /* 0xffffff2800044947 */ /* 0x002fea000383ffff */
[----:B------:R-:W1:Y:S01]  /*10680*/  S2R R41, SR_TID.X ;  /* 0x0000000000297919 */ /* 0x000e620000002100 */
[----:B------:R-:W-:Y:S02]  /*10690*/  PLOP3.LUT P0, PT, PT, PT, PT, 0x8, 0x0 ;  /* 0x000000000000781c */ /* 0x000fe40003f0e170 */
[----:B-1----:R-:W-:-:S04]  /*106a0*/  SHF.R.U32.HI R41, RZ, 0x7, R41 ;  /* 0x00000007ff297819 */ /* 0x002fc80000011629 */
[----:B------:R-:W-:-:S13]  /*106b0*/  ISETP.NE.AND P4, PT, R41, 0x1, PT ;  /* 0x000000012900780c */ /* 0x000fda0003f85270 */
[----:B------:R-:W-:Y:S06]  /*106c0*/  @!P4 BAR.ARV 0x9, 0x100 ;  /* 0x024400000000cb1d */ /* 0x000fec0000002000 */
.L_x_5378:
[----:B------:R-:W-:Y:S05]  /*106d0*/  @P0 BRA `(.L_x_5483) ;  /* 0x00000000000c0947 */ /* 0x000fea0003800000 */
[----:B------:R-:W1:Y:S01]  /*106e0*/  FENCE.VIEW.ASYNC.G ;  /* 0x00000000000073c6 */ /* 0x000e620000000100 */
[----:B------:R-:W-:Y:S05]  /*106f0*/  WARPSYNC.ALL ;  /* 0x0000000000007948 */ /* 0x000fea0003800000 */
[----:B-1----:R-:W-:Y:S06]  /*10700*/  BAR.ARV 0xc, 0x180 ;  /* 0x0306000000007b1d */ /* 0x002fec0000002000 */
.L_x_5483:
[----:B------:R-:W2:Y:S01]  /*10710*/  LDL R0, [R1+0x28] ;  /* 0x0000280001007983 */ /* 0x000ea20000100800 */
[----:B------:R-:W-:Y:S01]  /*10720*/  ULDC.64 UR6, c[0x0][0x998] ;  /* 0x0002660000067ab9 */ /* 0x000fe20000000a00 */
[----:B------:R-:W-:Y:S02]  /*10730*/  ULDC.64 UR4, c[0x0][0x990] ;  /* 0x0002640000047ab9 */ /* 0x000fe40000000a00 */
[----:B------:R-:W3:Y:S04]  /*10740*/  LDL R3, [R1+0x18] ;  /* 0x0000180001037983 */ /* 0x000ee80000100800 */
[----:B0-----:R-:W4:Y:S01]  /*10750*/  LDL R14, [R1+0xc] ;  /* 0x00000c00010e7983 */ /* 0x001f220000100800 */
[----:B------:R-:W-:Y:S02]  /*10760*/  ISETP.NE.U32.AND P1, PT, RZ, UR6, PT ;  /* 0x00000006ff007c0c */ /* 0x000fe4000bf25070 */
[----:B------:R-:W-:-:S02]  /*10770*/  ISETP.NE.U32.AND P0, PT, RZ, UR4, PT ;  /* 0x00000004ff007c0c */ /* 0x000fc4000bf05070 */
[----:B------:R-:W-:Y:S02]  /*10780*/  ISETP.NE.AND.EX P1, PT, RZ, UR7, PT, P1 ;  /* 0x00000007ff007c0c */ /* 0x000fe4000bf25310 */
        /* <DEDUP_REMOVED lines=25> */
[----:B------:R-:W2:Y:S04]  /*10920*/  @P1 LDG.E R0, desc[UR54][R8.64] ;  /* 0x0000003608001981 */ /* 0x000ea8000c1e1900 */
[----:B------:R1:W2:Y:S01]  /*10930*/  @P0 LDG.E R3, desc[UR54][R4.64] ;  /* 0x0000003604030981 */ /* 0x0002a2000c1e1900 */
[----:B------:R-:W-:Y:S01]  /*10940*/  BSSY B0, `(.L_x_5484) ;  /* 0x000002f000007945 */ /* 0x000fe20003800000 */
[----:B-1----:R-:W-:Y:S01]  /*10950*/  IMAD.MOV.U32 R4, RZ, RZ, RZ ;  /* 0x000000ffff047224 */ /* 0x002fe200078e00ff */
[----:B0-----:R-:W-:Y:S01]  /*10960*/  ISETP.NE.AND P0, PT, R2, 0x1, PT ;  /* 0x000000010200780c */ /* 0x001fe20003f05270 */
[----:B------:R-:W-:-:S12]  /*10970*/  VIADD R2, R236, 0x7f ;  /* 0x0000007fec027836 */ /* 0x000fd80000000000 */
[----:B------:R-:W0:Y:S08]  /*10980*/  @P0 LDC R7, c[0x0][0x44c] ;  /* 0x00011300ff070b82 */ /* 0x000e300000000800 */
[----:B------:R-:W1:Y:S01]  /*10990*/  @P0 LDC R6, c[0x0][0x450] ;  /* 0x00011400ff060b82 */ /* 0x000e620000000800 */
[----:B0-----:R-:W-:-:S05]  /*109a0*/  @P0 IMAD.HI.U32 R7, R2, R7, RZ ;  /* 0x0000000702070227 */ /* 0x001fca00078e00ff */
[----:B-1----:R-:W-:-:S05]  /*109b0*/  @P0 SHF.R.U32.HI R2, RZ, R6, R7 ;  /* 0x00000006ff020219 */ /* 0x002fca0000011607 */
[----:B------:R-:W-:-:S04]  /*109c0*/  IMAD.IADD R2, R159, 0x1, R2 ;  /* 0x000000019f027824 */ /* 0x000fc800078e0202 */
[----:B------:R-:W-:-:S05]  /*109d0*/  IMAD.HI R2, R2, 0x66666667, RZ ;  /* 0x6666666702027827 */ /* 0x000fca00078e02ff */
[----:B------:R-:W-:-:S04]  /*109e0*/  SHF.R.U32.HI R5, RZ, 0x1f, R2 ;  /* 0x0000001fff057819 */ /* 0x000fc80000011602 */
[----:B------:R-:W-:-:S04]  /*109f0*/  LEA.HI.SX32 R5, R2, R5, 0x1a ;  /* 0x0000000502057211 */ /* 0x000fc800078fd2ff */
        /* <DEDUP_REMOVED lines=35> */
.L_x_5485:
[----:B------:R-:W-:Y:S05]  /*10c30*/  BSYNC B0 ;  /* 0x0000000000007941 */ /* 0x000fea0003800000 */
.L_x_5484:
        /* <DEDUP_REMOVED lines=50> */
[----:B------:R-:W-:Y:S02]  /*10f60*/  MOV R103, RZ ;  /* 0x000000ff00677202 */ /* 0x000fe40000000f00 */
[----:B------:R-:W-:Y:S02]  /*10f70*/  CS2R R122, SRZ ;  /* 0x00000000007a7805 */ /* 0x000fe4000001ff00 */
[----:B------:R-:W-:Y:S02]  /*10f80*/  CS2R R104, SRZ ;  /* 0x0000000000687805 */ /* 0x000fe4000001ff00 */
[----:B------:R-:W-:Y:S01]  /*10f90*/  CS2R R94, SRZ ;  /* 0x00000000005e7805 */ /* 0x000fe2000001ff00 */
[----:B------:R-:W-:-:S02]  /*10fa0*/  IMAD.MOV.U32 R117, RZ, RZ, RZ ;  /* 0x000000ffff757224 */ /* 0x000fc400078e00ff */
[----:B--2---:R-:W-:Y:S02]  /*10fb0*/  IMAD R235, R0, R4, RZ ;  /* 0x0000000400eb7224 */ /* 0x004fe400078e02ff */
[----:B------:R-:W-:-:S03]  /*10fc0*/  IMAD.MOV.U32 R0, RZ, RZ, RZ ;  /* 0x000000ffff007224 */ /* 0x000fc600078e00ff */
[----:B------:R-:W-:Y:S02]  /*10fd0*/  VIADDMNMX R107, R235, R4, R107, PT ;  /* 0x00000004eb6b7246 */ /* 0x000fe4000380016b */
[----:B------:R-:W-:Y:S02]  /*10fe0*/  CS2R R4, SRZ ;  /* 0x0000000000047805 */ /* 0x000fe4000001ff00 */
        /* <DEDUP_REMOVED lines=10> */
.L_x_5739:
        /* <DEDUP_REMOVED lines=25> */
.L_x_5488:
        /* <DEDUP_REMOVED lines=13> */
.L_x_5492:
[----:B--2---:R2:W3:Y:S02]  /*112f0*/  SYNCS.PHASECHK.TRANS64.TRYWAIT P0, [R16+URZ+0x33400], R3 ;  /* 0x03340003100075a7 */ /* 0x0044e4000800017f */
[----:B---3--:R-:W-:Y:S05]  /*11300*/  @!P0 NANOSLEEP.SYNCS 0x989680 ;  /* 0x009896800000895d */ /* 0x008fea0003900000 */
[----:B------:R-:W3:Y:S02]  /*11310*/  @!P0 SYNCS.PHASECHK.TRANS64 P0, [R16+URZ+0x33400], R3 ;  /* 0x03340003100085a7 */ /* 0x000ee4000800007f */
[----:B---3--:R-:W-:Y:S05]  /*11320*/  @!P0 BRA `(.L_x_5492) ;  /* 0xfffffffc00f08947 */ /* 0x008fea000383ffff */
.L_x_5491:
[----:B------:R-:W-:Y:S05]  /*11330*/  BSYNC B0 ;  /* 0x0000000000007941 */ /* 0x000fea0003800000 */
.L_x_5490:
[----:B------:R-:W-:Y:S05]  /*11340*/  BRA `(.L_x_5493) ;  /* 0x0000007000387947 */ /* 0x000fea0003800000 */
.L_x_5489:
        /* <DEDUP_REMOVED lines=17> */
[----:B------:R-:W-:Y:S01]  /*11460*/  MOV R4, UR4 ;  /* 0x0000000400047c02 */ /* 0x000fe20008000f00 */
        /* <DEDUP_REMOVED lines=11> */
[----:B--2---:R-:W-:Y:S05]  /*11520*/  CALL.ABS.NOINC R14 ;  /* 0x000000000e007343 */ /* 0x004fea0003c00000 */
.L_x_5494:
[----:B------:R-:W-:Y:S01]  /*11530*/  ULDC.U8 UR4, c[0x0][0x410] ;  /* 0x0001040000047ab9 */ /* 0x000fe20000000000 */
[----:B------:R-:W-:Y:S01]  /*11540*/  BSSY B0, `(.L_x_5495) ;  /* 0x00006e6000007945 */ /* 0x000fe20003800000 */
[----:B------:R-:W-:Y:S01]  /*11550*/  ISETP.NE.AND P0, PT, RZ, UR4, PT ;  /* 0x00000004ff007c0c */ /* 0x000fe2000bf05270 */
[----:B------:R-:W-:-:S12]  /*11560*/  IMAD.IADD R10, R220, 0x1, R236 ;  /* 0x00000001dc0a7824 */ /* 0x000fd800078e02ec */
[----:B------:R-:W-:Y:S05]  /*11570*/  @!P0 BRA `(.L_x_5496) ;  /* 0x0000003400b88947 */ /* 0x000fea0003800000 */
[----:B------:R-:W1:Y:S01]  /*11580*/  LDC R37, c[0x0][0x448] ;  /* 0x00011200ff257b82 */ /* 0x000e620000000800 */
[----:B------:R-:W-:Y:S01]  /*11590*/  IMAD.MOV.U32 R5, RZ, RZ, R10 ;  /* 0x000000ffff057224 */ /* 0x000fe200078e000a */
[----:B------:R-:W-:Y:S01]  /*115a0*/  ULDC.64 UR4, c[0x0][0x3f8] ;  /* 0x0000fe0000047ab9 */ /* 0x000fe20000000a00 */
[----:B------:R-:W-:Y:S01]  /*115b0*/  IMAD.MOV.U32 R6, RZ, RZ, R24 ;  /* 0x000000ffff067224 */ /* 0x000fe200078e0018 */
[----:B------:R-:W-:Y:S01]  /*115c0*/  ULDC.64 UR6, c[0x0][0x408] ;  /* 0x0001020000067ab9 */ /* 0x000fe20000000a00 */
[----:B------:R-:W-:Y:S01]  /*115d0*/  IMAD.MOV.U32 R8, RZ, RZ, R146 ;  /* 0x000000ffff087224 */ /* 0x000fe200078e0092 */
[----:B------:R-:W-:Y:S01]  /*115e0*/  ULDC.64 UR8, c[0x0][0x400] ;  /* 0x0001000000087ab9 */ /* 0x000fe20000000a00 */
[----:B------:R-:W-:Y:S01]  /*115f0*/  IMAD.MOV.U32 R9, RZ, RZ, R29 ;  /* 0x000000ffff097224 */ /* 0x000fe200078e001d */
        /* <DEDUP_REMOVED lines=10> */
[----:B------:R-:W-:Y:S02]  /*116a0*/  IMAD R0, R0, UR6, RZ ;  /* 0x0000000600007c24 */ /* 0x000fe4000f8e02ff */
[C---:B0-----:R-:W-:Y:S01]  /*116b0*/  IMAD R13, R5.reuse, UR5, R4 ;  /* 0x00000005050d7c24 */ /* 0x041fe2000f8e0204 */
[----:B------:R-:W-:Y:S01]  /*116c0*/  ULDC.64 UR4, c[0x0][0x3e8] ;  /* 0x0000fa0000047ab9 */ /* 0x000fe20000000a00 */
[----:B------:R-:W-:Y:S01]  /*116d0*/  IMAD R11, R5, UR7, R0 ;  /* 0x00000007050b7c24 */ /* 0x000fe2000f8e0200 */
[----:B------:R-:W-:Y:S01]  /*116e0*/  IADD3 R3, P0, R6, UR4, RZ ;  /* 0x0000000406037c10 */ /* 0x000fe2000ff1e0ff */
[----:B------:R-:W-:Y:S01]  /*116f0*/  UMOV UR4, 0xffffffff ;  /* 0xffffffff00047882 */ /* 0x000fe20000000000 */
[----:B------:R-:W-:Y:S02]  /*11700*/  IADD3 R5, P1, R8, UR8, RZ ;  /* 0x0000000808057c10 */ /* 0x000fe4000ff3e0ff */
[----:B------:R-:W-:Y:S02]  /*11710*/  IADD3.X R13, R7, UR5, R13, P0, !PT ;  /* 0x00000005070d7c10 */ /* 0x000fe400087fe40d */
[----:B------:R-:W-:Y:S01]  /*11720*/  IADD3.X R4, R9, UR9, R11, P1, !PT ;  /* 0x0000000909047c10 */ /* 0x000fe20008ffe40b */
[----:B------:R-:W-:Y:S08]  /*11730*/  BRA.DIV UR4, `(.L_x_5497) ;  /* 0x0000021604547947 */ /* 0x000ff0000b800000 */
[----:B------:R0:W1:Y:S04]  /*11740*/  SHFL.IDX PT, R0, R13, RZ, 0x1e1f ;  /* 0x001e1fff0d007589 */ /* 0x00006800000e0000 */
[----:B------:R-:W2:Y:S04]  /*11750*/  SHFL.IDX PT, R3, R3, RZ, 0x1e1f ;  /* 0x001e1fff03037589 */ /* 0x000ea800000e0000 */
[----:B------:R-:W3:Y:S04]  /*11760*/  SHFL.IDX PT, R4, R4, RZ, 0x1e1f ;  /* 0x001e1fff04047589 */ /* 0x000ee800000e0000 */
[----:B------:R0:W4:Y:S02]  /*11770*/  SHFL.IDX PT, R14, R5, RZ, 0x1e1f ;  /* 0x001e1fff050e7589 */ /* 0x00012400000e0000 */
.L_x_5745:
[----:B0-----:R-:W5:Y:S01]  /*11780*/  LDL R5, [R1] ;  /* 0x0000000001057983 */ /* 0x001f620000100800 */
        /* <DEDUP_REMOVED lines=12> */
[----:B-----5:R-:W-:-:S05]  /*11850*/  IMAD R37, R5, R37, RZ ;  /* 0x0000002505257224 */ /* 0x020fca00078e02ff */
[----:B------:R-:W-:Y:S02]  /*11860*/  ISETP.GE.AND P0, PT, R10, R37, PT ;  /* 0x000000250a00720c */ /* 0x000fe40003f06270 */
[----:B------:R-:W-:-:S11]  /*11870*/  CS2R R10, SRZ ;  /* 0x00000000000a7805 */ /* 0x000fd6000001ff00 */
[----:B------:R-:W-:Y:S05]  /*11880*/  @P0 BRA `(.L_x_5499) ;  /* 0x0000000000f40947 */ /* 0x000fea0003800000 */
        /* <DEDUP_REMOVED lines=8> */
[----:B----4-:R-:W-:-:S03]  /*11910*/  @!P4 IADD3 R8, P1, R226, R14, RZ ;  /* 0x0000000ee208c210 */ /* 0x010fc60007f3e0ff */
[----:B-1----:R-:W-:Y:S01]  /*11920*/  @!P4 IMAD.X R7, R0, 0x1, R5, P0 ;  /* 0x000000010007c824 */ /* 0x002fe200000e0605 */
[----:B---3--:R-:W-:Y:S02]  /*11930*/  @!P4 IADD3.X R9, R4, R5, RZ, P1, !PT ;  /* 0x000000050409c210 */ /* 0x008fe40000ffe4ff */
        /* <DEDUP_REMOVED lines=17> */
[----:B------:R-:W-:Y:S01]  /*11a50*/  @!P1 IADD3 R52, P4, R224, R3, RZ ;  /* 0x00000003e0349210 */ /* 0x000fe20007f9e0ff */
[----:B------:R-:W-:Y:S01]  /*11a60*/  @!P2 IMAD.X R51, R4, 0x1, R5, P5 ;  /* 0x000000010433a824 */ /* 0x000fe200028e0605 */
[----:B------:R-:W-:Y:S02]  /*11a70*/  @!P1 IADD3 R54, P5, R224, R14, RZ ;  /* 0x0000000ee0369210 */ /* 0x000fe40007fbe0ff */
[----:B------:R-:W-:Y:S02]  /*11a80*/  CS2R R26, SRZ ;  /* 0x00000000001a7805 */ /* 0x000fe4000001ff00 */
[----:B0-----:R-:W-:Y:S01]  /*11a90*/  SHF.R.S32.HI R9, RZ, 0x1f, R228 ;  /* 0x0000001fff097819 */ /* 0x001fe200000114e4 */
[--C-:B------:R-:W-:Y:S01]  /*11aa0*/  @!P1 IMAD.X R53, R0, 0x1, R13.reuse, P4 ;  /* 0x0000000100359824 */ /* 0x100fe200020e060d */
[----:B------:R-:W-:Y:S01]  /*11ab0*/  ISETP.GE.AND P4, PT, R228, UR4, PT ;  /* 0x00000004e4007c0c */ /* 0x000fe2000bf86270 */
[----:B------:R-:W-:Y:S01]  /*11ac0*/  @!P1 IMAD.X R55, R4, 0x1, R13, P5 ;  /* 0x0000000104379824 */ /* 0x000fe200028e060d */
[----:B------:R-:W-:-:S02]  /*11ad0*/  @!P0 SHF.R.S32.HI R5, RZ, 0x1f, R22 ;  /* 0x0000001fff058819 */ /* 0x000fc40000011416 */
[----:B------:R-:W-:Y:S02]  /*11ae0*/  CS2R R24, SRZ ;  /* 0x0000000000187805 */ /* 0x000fe4000001ff00 */
[----:B------:R-:W-:Y:S02]  /*11af0*/  @!P0 IADD3 R6, P5, R22, R3, RZ ;  /* 0x0000000316068210 */ /* 0x000fe40007fbe0ff */
[----:B------:R-:W-:Y:S02]  /*11b00*/  CS2R R20, SRZ ;  /* 0x0000000000147805 */ /* 0x000fe4000001ff00 */
[----:B------:R-:W-:Y:S02]  /*11b10*/  CS2R R38, SRZ ;  /* 0x0000000000267805 */ /* 0x000fe4000001ff00 */
[----:B------:R-:W-:Y:S02]  /*11b20*/  CS2R R40, SRZ ;  /* 0x0000000000287805 */ /* 0x000fe4000001ff00 */
[----:B-1----:R-:W-:Y:S01]  /*11b30*/  CS2R R10, SRZ ;  /* 0x00000000000a7805 */ /* 0x002fe2000001ff00 */
[----:B------:R-:W-:Y:S01]  /*11b40*/  @!P0 IMAD.X R7, R0, 0x1, R5, P5 ;  /* 0x0000000100078824 */ /* 0x000fe200028e0605 */
[----:B------:R-:W-:-:S02]  /*11b50*/  @!P0 IADD3 R42, P5, R22, R14, RZ ;  /* 0x0000000e162a8210 */ /* 0x000fc40007fbe0ff */
[----:B------:R-:W-:Y:S01]  /*11b60*/  CS2R R12, SRZ ;  /* 0x00000000000c7805 */ /* 0x000fe2000001ff00 */
[----:B------:R0:W5:Y:S02]  /*11b70*/  @!P3 LD.E.64 R28, desc[UR54][R46.64] ;  /* 0x000000362e1cb980 */ /* 0x000164000c101b00 */
[----:B------:R-:W-:Y:S01]  /*11b80*/  @!P0 IMAD.X R43, R4, 0x1, R5, P5 ;  /* 0x00000001042b8824 */ /* 0x000fe200028e0605 */
[----:B------:R-:W-:Y:S01]  /*11b90*/  @!P4 IADD3 R56, P5, R228, R3, RZ ;  /* 0x00000003e438c210 */ /* 0x000fe20007fbe0ff */
[----:B------:R0:W5:Y:S04]  /*11ba0*/  @!P2 LD.E.64 R26, desc[UR54][R48.64] ;  /* 0x00000036301aa980 */ /* 0x000168000c101b00 */
[--C-:B------:R-:W-:Y:S01]  /*11bb0*/  @!P4 IMAD.X R57, R0, 0x1, R9.reuse, P5 ;  /* 0x000000010039c824 */ /* 0x100fe200028e0609 */
[----:B------:R-:W-:Y:S01]  /*11bc0*/  @!P4 IADD3 R14, P5, R228, R14, RZ ;  /* 0x0000000ee40ec210 */ /* 0x000fe20007fbe0ff */
[----:B------:R0:W5:Y:S04]  /*11bd0*/  @!P2 LD.E.64 R24, desc[UR54][R50.64] ;  /* 0x000000363218a980 */ /* 0x000168000c101b00 */
[----:B------:R-:W-:Y:S01]  /*11be0*/  @!P4 IMAD.X R15, R4, 0x1, R9, P5 ;  /* 0x00000001040fc824 */ /* 0x000fe200028e0609 */
[----:B------:R-:W-:Y:S01]  /*11bf0*/  CS2R R8, SRZ ;  /* 0x0000000000087805 */ /* 0x000fe2000001ff00 */
[----:B------:R0:W5:Y:S04]  /*11c00*/  @!P1 LD.E.64 R20, desc[UR54][R52.64] ;  /* 0x0000003634149980 */ /* 0x000168000c101b00 */
[----:B------:R0:W5:Y:S04]  /*11c10*/  @!P1 LD.E.64 R12, desc[UR54][R54.64] ;  /* 0x00000036360c9980 */ /* 0x000168000c101b00 */
[----:B------:R0:W5:Y:S04]  /*11c20*/  @!P0 LD.E.64 R38, desc[UR54][R6.64] ;  /* 0x0000003606268980 */ /* 0x000168000c101b00 */
[----:B------:R0:W5:Y:S04]  /*11c30*/  @!P0 LD.E.64 R40, desc[UR54][R42.64] ;  /* 0x000000362a288980 */ /* 0x000168000c101b00 */
[----:B------:R0:W5:Y:S04]  /*11c40*/  @!P4 LD.E.64 R8, desc[UR54][R56.64] ;  /* 0x000000363808c980 */ /* 0x000168000c101b00 */
[----:B------:R0:W5:Y:S02]  /*11c50*/  @!P4 LD.E.64 R10, desc[UR54][R14.64] ;  /* 0x000000360e0ac980 */ /* 0x000164000c101b00 */
.L_x_5499:
[----:B------:R-:W-:Y:S05]  /*11c60*/  BSYNC B1 ;  /* 0x0000000000017941 */ /* 0x000fea0003800000 */
.L_x_5498:
[----:B------:R-:W-:Y:S01]  /*11c70*/  ULEA.HI UR4, UR43, UR43, URZ, 0x1 ;  /* 0x0000002b2b047291 */ /* 0x000fe2000f8f083f */
[----:B--2---:R-:W-:Y:S01]  /*11c80*/  VIADDMNMX R3, R37, -R236, 0x80, PT ;  /* 0x0000008025037446 */ /* 0x004fe200038009ec */
[----:B------:R-:W-:Y:S02]  /*11c90*/  BSSY B1, `(.L_x_5500) ;  /* 0x0000008000017945 */ /* 0x000fe40003800000 */
[----:B------:R-:W-:Y:S01]  /*11ca0*/  ULOP3.LUT UR4, UR4, 0xfffffffe, URZ, 0xc0, !UPT ;  /* 0xfffffffe04047892 */ /* 0x000fe2000f8ec03f */
[----:B------:R-:W-:-:S03]  /*11cb0*/  ISETP.GE.AND P1, PT, R220, R3, PT ;  /* 0x00000003dc00720c */ /* 0x000fc60003f26270 */
[----:B------:R-:W-:-:S06]  /*11cc0*/  UIADD3 UR4, UR43, -UR4, URZ ;  /* 0x800000042b047290 */ /* 0x000fcc000fffe03f */
[----:B------:R-:W-:-:S05]  /*11cd0*/  IMAD.U32 R5, RZ, RZ, UR4 ;  /* 0x00000004ff057e24 */ /* 0x000fca000f8e00ff */
[----:B------:R-:W-:-:S04]  /*11ce0*/  SHF.L.U32 R5, R5, 0x1f, RZ ;  /* 0x0000001f05057819 */ /* 0x000fc800000006ff */
[----:B------:R-:W2:Y:S02]  /*11cf0*/  SYNCS.PHASECHK.TRANS64.TRYWAIT P0, [R16+URZ+0x33400], R5 ;  /* 0x03340005100075a7 */ /* 0x000ea4000800017f */
[----:B--2---:R-:W-:Y:S05]  /*11d00*/  @!P0 BRA `(.L_x_5501) ;  /* 0x00000210004c8947 */ /* 0x004fea0003800000 */
.L_x_5746:
[----:B------:R-:W-:Y:S05]  /*11d10*/  BSYNC B1 ;  /* 0x0000000000017941 */ /* 0x000fea0003800000 */
.L_x_5500:
[----:B------:R-:W-:Y:S05]  /*11d20*/  @P1 BRA `(.L_x_5502) ;  /* 0x00000064009c1947 */ /* 0x000fea0003800000 */
[----:B---3--:R-:W3:Y:S01]  /*11d30*/  LDL R4, [R1+0x10] ;  /* 0x0000100001047983 */ /* 0x008ee20000100800 */
[----:B--2---:R-:W2:Y:S01]  /*11d40*/  LDC R5, c[0x0][0x3f4] ;  /* 0x0000fd00ff057b82 */ /* 0x004ea20000000800 */
[----:B------:R-:W-:Y:S01]  /*11d50*/  LEA.HI R36, R45, R36, RZ, 0x2 ;  /* 0x000000242d247211 */ /* 0x000fe200078f10ff */
[----:B------:R-:W-:Y:S03]  /*11d60*/  BSSY B1, `(.L_x_5503) ;  /* 0x0000086000017945 */ /* 0x000fe60003800000 */
[--C-:B-1----:R-:W-:Y:S02]  /*11d70*/  SHF.R.S32.HI R0, RZ, 0x2, R36.reuse ;  /* 0x00000002ff007819 */ /* 0x102fe40000011424 */
[----:B------:R-:W-:-:S04]  /*11d80*/  SHF.R.S32.HI R3, RZ, 0x1f, R36 ;  /* 0x0000001fff037819 */ /* 0x000fc80000011424 */
[----:B------:R-:W-:-:S04]  /*11d90*/  LEA.HI R3, R3, R0, RZ, 0x2 ;  /* 0x0000000003037211 */ /* 0x000fc800078f10ff */
[----:B0-----:R-:W-:-:S05]  /*11da0*/  LOP3.LUT R7, R3, 0xfffffffc, RZ, 0xc0, !PT ;  /* 0xfffffffc03077812 */ /* 0x001fca00078ec0ff */
[----:B------:R-:W-:Y:S01]  /*11db0*/  IMAD.IADD R7, R0, 0x1, -R7 ;  /* 0x0000000100077824 */ /* 0x000fe200078e0a07 */
[----:B--2---:R-:W-:-:S04]  /*11dc0*/  ISETP.GE.AND P6, PT, R22, R5, PT ;  /* 0x000000051600720c */ /* 0x004fc80003fc6270 */
[----:B------:R-:W-:Y:S02]  /*11dd0*/  LOP3.LUT P0, RZ, R7, 0x2, RZ, 0xc0, !PT ;  /* 0x0000000207ff7812 */ /* 0x000fe4000780c0ff */
[-C--:B------:R-:W-:Y:S02]  /*11de0*/  ISETP.GE.AND P1, PT, R226, R5.reuse, PT ;  /* 0x00000005e200720c */ /* 0x080fe40003f26270 */
[-C--:B------:R-:W-:Y:S02]  /*11df0*/  ISETP.GE.AND P2, PT, R225, R5.reuse, PT ;  /* 0x00000005e100720c */ /* 0x080fe40003f46270 */
[-C--:B------:R-:W-:Y:S02]  /*11e00*/  ISETP.GE.AND P3, PT, R227, R5.reuse, PT ;  /* 0x00000005e300720c */ /* 0x080fe40003f66270 */
[-C--:B------:R-:W-:Y:S02]  /*11e10*/  ISETP.GE.AND P4, PT, R224, R5.reuse, PT ;  /* 0x00000005e000720c */ /* 0x080fe40003f86270 */
[----:B------:R-:W-:Y:S01]  /*11e20*/  ISETP.GE.AND P5, PT, R228, R5, PT ;  /* 0x00000005e400720c */ /* 0x000fe20003fa6270 */
[----:B---3--:R-:W-:-:S04]  /*11e30*/  IMAD.IADD R3, R16, 0x1, R4 ;  /* 0x0000000110037824 */ /* 0x008fc800078e0204 */
[----:B------:R-:W-:Y:S01]  /*11e40*/  VIADD R0, R3, 0x20 ;  /* 0x0000002003007836 */ /* 0x000fe20000000000 */
[----:B------:R-:W-:Y:S07]  /*11e50*/  @P6 BRA `(.L_x_5504) ;  /* 0x0000000400d86947 */ /* 0x000fee0003800000 */
[----:B------:R-:W0:Y:S01]  /*11e60*/  LDS.128 R4, [R3+0x1e200] ;  /* 0x01e2000003047984 */ /* 0x000e220000000c00 */
[----:B-----5:R-:W-:Y:S02]  /*11e70*/  SHF.R.U32.HI R37, RZ, 0x8, R39 ;  /* 0x00000008ff257819 */ /* 0x020fe40000011627 */
[----:B------:R-:W-:Y:S02]  /*11e80*/  LOP3.LUT R36, R39, 0xff, RZ, 0xc0, !PT ;  /* 0x000000ff27247812 */ /* 0x000fe400078ec0ff */
[----:B------:R-:W-:Y:S02]  /*11e90*/  LOP3.LUT R37, R37, 0xff, RZ, 0xc0, !PT ;  /* 0x000000ff25257812 */ /* 0x000fe400078ec0ff */
[----:B------:R-:W-:Y:S02]  /*11ea0*/  SHF.R.U32.HI R15, RZ, 0x8, R38 ;  /* 0x00000008ff0f7819 */ /* 0x000fe40000011626 */
[----:B------:R-:W-:Y:S02]  /*11eb0*/  SHF.R.U32.HI R45, RZ, 0x8, R41 ;  /* 0x00000008ff2d7819 */ /* 0x000fe40000011629 */
[----:B------:R-:W-:-:S02]  /*11ec0*/  PRMT R36, R37, 0x7604, R36 ;  /* 0x0000760425247816 */ /* 0x000fc40000000024 */
[----:B----4-:R-:W-:Y:S02]  /*11ed0*/  LOP3.LUT R14, R38, 0xff, RZ, 0xc0, !PT ;  /* 0x000000ff260e7812 */ /* 0x010fe400078ec0ff */
        /* <DEDUP_REMOVED lines=110> */
.L_x_5504:
[----:B------:R-:W-:Y:S05]  /*125c0*/  BSYNC B1 ;  /* 0x0000000000017941 */ /* 0x000fea0003800000 */
.L_x_5503:
        /* <DEDUP_REMOVED lines=125> */
.L_x_5506:
[----:B------:R-:W-:Y:S05]  /*12da0*/  BSYNC B1 ;  /* 0x0000000000017941 */ /* 0x000fea0003800000 */
.L_x_5505:
        /* <DEDUP_REMOVED lines=36> */
[--C-:B------:R-:W-:Y:S01]  /*12ff0*/  HADD2.F32 R34, -RZ, R31.reuse.H1_H1 ;  /* 0x3000001fff227230 */ /* 0x100fe20000004100 */
[----:B------:R-:W-:Y:S01]  /*13000*/  F2FP.F16.E4M3.UNPACK_B R28, R6 ;  /* 0x00000006ff1c723e */ /* 0x000fe200020006ff */
[----:B------:R-:W-:Y:S01]  /*13010*/  HADD2.F32 R36, -RZ, R36.H0_H0 ;  /* 0x20000024ff247230 */ /* 0x000fe20000004100 */
[----:B------:R-:W-:Y:S01]  /*13020*/  LOP3.LUT R32, R15, 0xff000000, R30, 0xf8, !PT ;  /* 0xff0000000f207812 */ /* 0x000fe200078ef81e */
        /* <DEDUP_REMOVED lines=9> */
[----:B------:R-:W-:Y:S01]  /*130c0*/  F2FP.F16.E4M3.UNPACK_B R30, R7 ;  /* 0x00000007ff1e723e */ /* 0x000fe200020006ff */
[C---:B------:R-:W-:Y:S01]  /*130d0*/  FMUL.FTZ R29, R5.reuse, R36 ;  /* 0x00000024051d7220 */ /* 0x040fe20000410000 */
[----:B------:R-:W-:Y:S01]  /*130e0*/  F2FP.F16.E4M3.UNPACK_B R37, R37.H1 ;  /* 0x00000025ff25723e */ /* 0x000fe200030006ff */
[----:B------:R-:W-:Y:S01]  /*130f0*/  FMUL.FTZ R39, R5, R31 ;  /* 0x0000001f05277220 */ /* 0x000fe20000410000 */
        /* <DEDUP_REMOVED lines=67> */
.L_x_5508:
[----:B------:R-:W-:Y:S05]  /*13530*/  BSYNC B1 ;  /* 0x0000000000017941 */ /* 0x000fea0003800000 */
.L_x_5507:
        /* <DEDUP_REMOVED lines=25> */
[----:B------:R-:W-:Y:S02]  /*136d0*/  PRMT R31, R30, 0x7604, R31 ;  /* 0x000076041e1f7816 */ /* 0x000fe4000000001f */
[----:B------:R-:W-:-:S02]  /*136e0*/  SHF.R.U32.HI R30, RZ, 0x10, R24 ;  /* 0x00000010ff1e7819 */ /* 0x000fc40000011618 */
[----:B------:R-:W-:Y:S02]  /*136f0*/  LOP3.LUT R14, R14, 0xff, RZ, 0xc0, !PT ;  /* 0x000000ff0e0e7812 */ /* 0x000fe400078ec0ff */
[----:B------:R-:W-:Y:S02]  /*13700*/  LOP3.LUT R33, R33, 0xff000000, R25, 0xf8, !PT ;  /* 0xff00000021217812 */ /* 0x000fe400078ef819 */
[----:B------:R-:W-:Y:S02]  /*13710*/  LOP3.LUT R29, R29, 0xff000000, R27, 0xf8, !PT ;  /* 0xff0000001d1d7812 */ /* 0x000fe400078ef81b */
[----:B------:R-:W-:Y:S02]  /*13720*/  LOP3.LUT R30, R30, 0xff, RZ, 0xc0, !PT ;  /* 0x000000ff1e1e7812 */ /* 0x000fe400078ec0ff */
[----:B------:R-:W-:Y:S02]  /*13730*/  PRMT R15, R14, 0x7054, R15 ;  /* 0x000070540e0f7816 */ /* 0x000fe4000000000f */
[----:B0-----:R-:W-:-:S02]  /*13740*/  F2FP.F16.E4M3.UNPACK_B R14, R6.H1 ;  /* 0x00000006ff0e723e */ /* 0x001fc400030006ff */
[----:B------:R-:W-:Y:S02]  /*13750*/  F2FP.F16.E4M3.UNPACK_B R32, R33 ;  /* 0x00000021ff20723e */ /* 0x000fe400020006ff */
[----:B------:R-:W-:Y:S01]  /*13760*/  F2FP.F16.E4M3.UNPACK_B R27, R29 ;  /* 0x0000001dff1b723e */ /* 0x000fe200020006ff */
[--C-:B------:R-:W-:Y:S01]  /*13770*/  HADD2.F32 R25, -RZ, R14.reuse.H0_H0 ;  /* 0x2000000eff197230 */ /* 0x100fe20000004100 */
[----:B------:R-:W-:Y:S01]  /*13780*/  PRMT R31, R30, 0x7054, R31 ;  /* 0x000070541e1f7816 */ /* 0x000fe2000000001f */
        /* <DEDUP_REMOVED lines=11> */
[--C-:B------:R-:W-:Y:S02]  /*13840*/  HADD2.F32 R5, -RZ, R24.reuse.H1_H1 ;  /* 0x30000018ff057230 */ /* 0x100fe40000004100 */
        /* <DEDUP_REMOVED lines=75> */
.L_x_5510:
[----:B------:R-:W-:Y:S05]  /*13d00*/  BSYNC B1 ;  /* 0x0000000000017941 */ /* 0x000fea0003800000 */
.L_x_5509:
        /* <DEDUP_REMOVED lines=120> */
.L_x_5512:
[----:B------:R-:W-:Y:S05]  /*14490*/  BSYNC B1 ;  /* 0x0000000000017941 */ /* 0x000fea0003800000 */
.L_x_5511:
        /* <DEDUP_REMOVED lines=124> */
.L_x_5496:
[----:B------:R-:W1:Y:S01]  /*14c60*/  LDC R25, c[0x0][0x448] ;  /* 0x00011200ff197b82 */ /* 0x000e620000000800 */
        /* <DEDUP_REMOVED lines=19> */
[C---:B0-----:R-:W-:Y:S01]  /*14da0*/  IMAD R13, R9.reuse, UR5, R8 ;  /* 0x00000005090d7c24 */ /* 0x041fe2000f8e0208 */
        /* <DEDUP_REMOVED lines=11> */
.L_x_5752:
[----:B------:R-:W5:Y:S01]  /*14e60*/  LDL R4, [R1] ;  /* 0x0000000001047983 */ /* 0x000f620000100800 */
        /* <DEDUP_REMOVED lines=10> */
[----:B-----5:R-:W-:Y:S01]  /*14f10*/  IMAD R37, R4, R25, RZ ;  /* 0x0000001904257224 */ /* 0x020fe200078e02ff */
[----:B------:R-:W-:Y:S02]  /*14f20*/  CS2R R4, SRZ ;  /* 0x0000000000047805 */ /* 0x000fe4000001ff00 */
[----:B------:R-:W-:-:S02]  /*14f30*/  CS2R R24, SRZ ;  /* 0x0000000000187805 */ /* 0x000fc4000001ff00 */
[----:B------:R-:W-:Y:S02]  /*14f40*/  ISETP.GE.AND P0, PT, R10, R37, PT ;  /* 0x000000250a00720c */ /* 0x000fe40003f06270 */
[----:B------:R-:W-:-:S11]  /*14f50*/  CS2R R10, SRZ ;  /* 0x00000000000a7805 */ /* 0x000fd6000001ff00 */
[----:B------:R-:W-:Y:S05]  /*14f60*/  @P0 BRA `(.L_x_5515) ;  /* 0x0000000000c40947 */ /* 0x000fea0003800000 */
        /* <DEDUP_REMOVED lines=18> */
[----:B----4-:R-:W-:Y:S01]  /*15090*/  @!P2 IADD3 R40, P4, R18, R21, RZ ;  /* 0x000000151228a210 */ /* 0x010fe20007f9e0ff */
[----:B------:R-:W-:Y:S01]  /*150a0*/  @!P1 IMAD.SHL.U32 R46, R4, 0x10, RZ ;  /* 0x00000010042e9824 */ /* 0x000fe200078e00ff */
[----:B------:R-:W-:Y:S02]  /*150b0*/  SHF.R.S32.HI R7, RZ, 0x4, R7 ;  /* 0x00000004ff077819 */ /* 0x000fe40000011407 */
[----:B--2---:R-:W-:Y:S01]  /*150c0*/  @!P2 IADD3 R38, P3, R18, R3, RZ ;  /* 0x000000031226a210 */ /* 0x004fe20007f7e0ff */
[----:B---3--:R-:W-:Y:S01]  /*150d0*/  @!P2 IMAD.X R41, R20, 0x1, R5, P4 ;  /* 0x000000011429a824 */ /* 0x008fe200020e0605 */
[----:B------:R-:W-:Y:S01]  /*150e0*/  @!P1 IADD3 R42, P5, R3, R46, RZ ;  /* 0x0000002e032a9210 */ /* 0x000fe20007fbe0ff */
[----:B------:R-:W-:Y:S01]  /*150f0*/  @!P0 IMAD.SHL.U32 R50, R7, 0x10, RZ ;  /* 0x0000001007328824 */ /* 0x000fe200078e00ff */
[----:B-1----:R-:W-:-:S02]  /*15100*/  @!P2 IADD3.X R39, R0, R5, RZ, P3, !PT ;  /* 0x000000050027a210 */ /* 0x002fc40001ffe4ff */
[----:B------:R-:W-:Y:S02]  /*15110*/  CS2R R6, SRZ ;  /* 0x0000000000067805 */ /* 0x000fe4000001ff00 */
[----:B------:R-:W-:Y:S02]  /*15120*/  @!P1 SHF.R.S32.HI R5, RZ, 0x1f, R46 ;  /* 0x0000001fff059819 */ /* 0x000fe4000001142e */
        /* <DEDUP_REMOVED lines=21> */
.L_x_5515:
[----:B------:R-:W-:Y:S05]  /*15280*/  BSYNC B1 ;  /* 0x0000000000017941 */ /* 0x000fea0003800000 */
.L_x_5514:
[----:B------:R-:W-:Y:S01]  /*15290*/  ULEA.HI UR4, UR43, UR43, URZ, 0x1 ;  /* 0x0000002b2b047291 */ /* 0x000fe2000f8f083f */
[----:B--2---:R-:W-:Y:S01]  /*152a0*/  VIADDMNMX R3, R37, -R236, 0x80, PT ;  /* 0x0000008025037446 */ /* 0x004fe200038009ec */
[----:B------:R-:W-:Y:S02]  /*152b0*/  BSSY B1, `(.L_x_5516) ;  /* 0x0000008000017945 */ /* 0x000fe40003800000 */
[----:B------:R-:W-:Y:S01]  /*152c0*/  ULOP3.LUT UR4, UR4, 0xfffffffe, URZ, 0xc0, !UPT ;  /* 0xfffffffe04047892 */ /* 0x000fe2000f8ec03f */
[----:B------:R-:W-:-:S03]  /*152d0*/  ISETP.GE.AND P1, PT, R220, R3, PT ;  /* 0x00000003dc00720c */ /* 0x000fc60003f26270 */
[----:B------:R-:W-:-:S06]  /*152e0*/  UIADD3 UR4, UR43, -UR4, URZ ;  /* 0x800000042b047290 */ /* 0x000fcc000fffe03f */
[----:B----4-:R-:W-:-:S05]  /*152f0*/  IMAD.U32 R21, RZ, RZ, UR4 ;  /* 0x00000004ff157e24 */ /* 0x010fca000f8e00ff */
[----:B------:R-:W-:-:S04]  /*15300*/  SHF.L.U32 R21, R21, 0x1f, RZ ;  /* 0x0000001f15157819 */ /* 0x000fc800000006ff */
[----:B------:R-:W2:Y:S02]  /*15310*/  SYNCS.PHASECHK.TRANS64.TRYWAIT P0, [R16+URZ+0x33400], R21 ;  /* 0x03340015100075a7 */ /* 0x000ea4000800017f */
[----:B--2---:R-:W-:Y:S05]  /*15320*/  @!P0 BRA `(.L_x_5517) ;  /* 0x000001dc00488947 */ /* 0x004fea0003800000 */
.L_x_5753:
[----:B------:R-:W-:Y:S05]  /*15330*/  BSYNC B1 ;  /* 0x0000000000017941 */ /* 0x000fea0003800000 */
.L_x_5516:
[----:B------:R-:W-:Y:S05]  /*15340*/  @P1 BRA `(.L_x_5502) ;  /* 0x0000003000141947 */ /* 0x000fea0003800000 */
[----:B------:R-:W4:Y:S01]  /*15350*/  LDC R3, c[0x0][0x3f4] ;  /* 0x0000fd00ff037b82 */ /* 0x000f220000000800 */
[C---:B-1----:R-:W-:Y:S01]  /*15360*/  VIADD R0, R18.reuse, 0x20 ;  /* 0x0000002012007836 */ /* 0x042fe20000000000 */
[----:B------:R-:W-:Y:S01]  /*15370*/  BSSY B1, `(.L_x_5518) ;  /* 0x0000100000017945 */ /* 0x000fe20003800000 */
[C---:B---3--:R-:W-:Y:S01]  /*15380*/  VIADD R20, R18.reuse, 0x40 ;  /* 0x0000004012147836 */ /* 0x048fe20000000000 */
[-C--:B----4-:R-:W-:Y:S02]  /*15390*/  ISETP.GE.AND P0, PT, R18, R3.reuse, PT ;  /* 0x000000031200720c */ /* 0x090fe40003f06270 */
[-C--:B------:R-:W-:Y:S02]  /*153a0*/  ISETP.GE.AND P1, PT, R0, R3.reuse, PT ;  /* 0x000000030000720c */ /* 0x080fe40003f26270 */
[----:B------:R-:W-:-:S09]  /*153b0*/  ISETP.GE.AND P2, PT, R20, R3, PT ;  /* 0x000000031400720c */ /* 0x000fd20003f46270 */
[----:B------:R-:W-:Y:S05]  /*153c0*/  @P0 BRA `(.L_x_5519) ;  /* 0x0000000c00e80947 */ /* 0x000fea0003800000 */
[----:B------:R-:W3:Y:S01]  /*153d0*/  LDL R68, [R1+0x6c] ;  /* 0x00006c0001447983 */ /* 0x000ee20000100800 */
[----:B------:R-:W-:Y:S02]  /*153e0*/  LEA.HI R0, R36, R36, RZ, 0x1 ;  /* 0x0000002424007211 */ /* 0x000fe400078f08ff */
[----:B-----5:R-:W-:Y:S02]  /*153f0*/  LOP3.LUT R20, R24, 0xff, RZ, 0xc0, !PT ;  /* 0x000000ff18147812 */ /* 0x020fe400078ec0ff */
[----:B--2---:R-:W-:Y:S02]  /*15400*/  LOP3.LUT R21, R0, 0xfffffffe, RZ, 0xc0, !PT ;  /* 0xfffffffe00157812 */ /* 0x004fe400078ec0ff */
[----:B------:R-:W-:Y:S02]  /*15410*/  SHF.R.U32.HI R0, RZ, 0x8, R24 ;  /* 0x00000008ff007819 */ /* 0x000fe40000011618 */
[----:B------:R-:W-:Y:S01]  /*15420*/  SHF.R.U32.HI R37, RZ, 0x8, R25 ;  /* 0x00000008ff257819 */ /* 0x000fe20000011619 */
[----:B0-----:R-:W-:Y:S01]  /*15430*/  IMAD.IADD R40, R36, 0x1, -R21 ;  /* 0x0000000124287824 */ /* 0x001fe200078e0a15 */
        /* <DEDUP_REMOVED lines=31> */
[----:B------:R-:W-:Y:S02]  /*15630*/  LOP3.LUT R48, R5, 0xff, RZ, 0xc0, !PT ;  /* 0x000000ff05307812 */ /* 0x000fe400078ec0ff */
[----:B------:R-:W-:Y:S02]  /*15640*/  SHF.R.U32.HI R50, RZ, 0x8, R6 ;  /* 0x00000008ff327819 */ /* 0x000fe40000011606 */
        /* <DEDUP_REMOVED lines=10> */
[----:B------:R-:W-:-:S02]  /*156f0*/  SHF.R.U32.HI R49, RZ, 0x10, R27 ;  /* 0x00000010ff317819 */ /* 0x000fc4000001161b */
[----:B------:R-:W-:Y:S02]  /*15700*/  SHF.L.U32 R53, R53, 0x10, RZ ;  /* 0x0000001035357819 */ /* 0x000fe400000006ff */
[----:B------:R-:W-:Y:S01]  /*15710*/  LOP3.LUT R45, R45, 0xff0000, R24, 0xf8, !PT ;  /* 0x00ff00002d2d7812 */ /* 0x000fe200078ef818 */
[----:B------:R-:W-:Y:S01]  /*15720*/  IMAD.U32 R49, R49, 0x10000, RZ ;  /* 0x0001000031317824 */ /* 0x000fe200078e00ff */
[----:B------:R-:W-:Y:S02]  /*15730*/  LOP3.LUT R55, R48, 0xff0000, R53, 0xf8, !PT ;  /* 0x00ff000030377812 */ /* 0x000fe400078ef835 */
[----:B------:R-:W-:Y:S02]  /*15740*/  LOP3.LUT R21, R46, 0xff0000, R21, 0xf8, !PT ;  /* 0x00ff00002e157812 */ /* 0x000fe400078ef815 */
[----:B------:R-:W-:Y:S02]  /*15750*/  LOP3.LUT R47, R47, 0xff0000, R26, 0xf8, !PT ;  /* 0x00ff00002f2f7812 */ /* 0x000fe400078ef81a */
[----:B------:R-:W-:-:S02]  /*15760*/  LOP3.LUT R55, R55, 0xff000000, R5, 0xf8, !PT ;  /* 0xff00000037377812 */ /* 0x000fc400078ef805 */
[----:B------:R-:W-:Y:S02]  /*15770*/  SHF.R.U32.HI R59, RZ, 0x10, R7 ;  /* 0x00000010ff3b7819 */ /* 0x000fe40000011607 */
[----:B------:R-:W-:Y:S02]  /*15780*/  LOP3.LUT R45, R45, 0xff000000, R24, 0xf8, !PT ;  /* 0xff0000002d2d7812 */ /* 0x000fe400078ef818 */
[----:B------:R-:W-:Y:S01]  /*15790*/  LOP3.LUT R49, R20, 0xff0000, R49, 0xf8, !PT ;  /* 0x00ff000014317812 */ /* 0x000fe200078ef831 */
[----:B------:R-:W-:Y:S01]  /*157a0*/  IMAD.U32 R59, R59, 0x10000, RZ ;  /* 0x000100003b3b7824 */ /* 0x000fe200078e00ff */
[----:B------:R-:W-:Y:S02]  /*157b0*/  LOP3.LUT R24, R21, 0xff000000, R25, 0xf8, !PT ;  /* 0xff00000015187812 */ /* 0x000fe400078ef819 */
[----:B------:R-:W-:Y:S02]  /*157c0*/  LOP3.LUT R21, R57, 0xff0000, R6, 0xf8, !PT ;  /* 0x00ff000039157812 */ /* 0x000fe400078ef806 */
[----:B------:R-:W-:-:S02]  /*157d0*/  LOP3.LUT R20, R47, 0xff000000, R26, 0xf8, !PT ;  /* 0xff0000002f147812 */ /* 0x000fc400078ef81a */
[----:B------:R-:W-:Y:S02]  /*157e0*/  F2FP.F16.E4M3.UNPACK_B R54, R55 ;  /* 0x00000037ff36723e */ /* 0x000fe400020006ff */
[----:B0-----:R-:W-:Y:S02]  /*157f0*/  F2FP.F16.E4M3.UNPACK_B R26, R41 ;  /* 0x00000029ff1a723e */ /* 0x001fe400020006ff */
[----:B------:R-:W-:Y:S02]  /*15800*/  LOP3.LUT R53, R49, 0xff000000, R27, 0xf8, !PT ;  /* 0xff00000031357812 */ /* 0x000fe400078ef81b */
[----:B------:R-:W-:Y:S02]  /*15810*/  LOP3.LUT R51, R51, 0xff0000, R4, 0xf8, !PT ;  /* 0x00ff000033337812 */ /* 0x000fe400078ef804 */
[----:B------:R-:W-:Y:S01]  /*15820*/  LOP3.LUT R5, R21, 0xff000000, R6, 0xf8, !PT ;  /* 0xff00000015057812 */ /* 0x000fe200078ef806 */
[--C-:B------:R-:W-:Y:S01]  /*15830*/  HADD2.F32 R6, -RZ, R26.reuse.H0_H0 ;  /* 0x2000001aff067230 */ /* 0x100fe20000004100 */
[----:B------:R-:W-:Y:S01]  /*15840*/  F2FP.F16.E4M3.UNPACK_B R27, R24 ;  /* 0x00000018ff1b723e */ /* 0x000fe200020006ff */
[----:B------:R-:W-:Y:S01]  /*15850*/  HADD2.F32 R26, -RZ, R26.H1_H1 ;  /* 0x3000001aff1a7230 */ /* 0x000fe20000004100 */
[----:B------:R-:W-:-:S02]  /*15860*/  LOP3.LUT R59, R52, 0xff0000, R59, 0xf8, !PT ;  /* 0x00ff0000343b7812 */ /* 0x000fc400078ef83b */
[----:B------:R-:W-:Y:S02]  /*15870*/  LOP3.LUT R57, R51, 0xff000000, R4, 0xf8, !PT ;  /* 0xff00000033397812 */ /* 0x000fe400078ef804 */
[-C--:B------:R-:W-:Y:S02]  /*15880*/  F2FP.F16.E4M3.UNPACK_B R51, R43.reuse ;  /* 0x0000002bff33723e */ /* 0x080fe400020006ff */
[----:B------:R-:W-:Y:S02]  /*15890*/  F2FP.F16.E4M3.UNPACK_B R52, R43.H1 ;  /* 0x0000002bff34723e */ /* 0x000fe400030006ff */
[-C--:B------:R-:W-:Y:S02]  /*158a0*/  F2FP.F16.E4M3.UNPACK_B R43, R40.reuse ;  /* 0x00000028ff2b723e */ /* 0x080fe400020006ff */
[----:B------:R-:W-:Y:S02]  /*158b0*/  F2FP.F16.E4M3.UNPACK_B R50, R40.H1 ;  /* 0x00000028ff32723e */ /* 0x000fe400030006ff */
[----:B------:R-:W-:-:S02]  /*158c0*/  F2FP.F16.E4M3.UNPACK_B R41, R41.H1 ;  /* 0x00000029ff29723e */ /* 0x000fc400030006ff */
[----:B------:R-:W-:Y:S02]  /*158d0*/  F2FP.F16.E4M3.UNPACK_B R55, R55.H1 ;  /* 0x00000037ff37723e */ /* 0x000fe400030006ff */
[----:B------:R-:W-:Y:S01]  /*158e0*/  LOP3.LUT R58, R59, 0xff000000, R7, 0xf8, !PT ;  /* 0xff0000003b3a7812 */ /* 0x000fe200078ef807 */
[----:B------:R-:W-:Y:S01]  /*158f0*/  HADD2.F32 R59, -RZ, R54.H1_H1 ;  /* 0x30000036ff3b7230 */ /* 0x000fe20000004100 */
[-C--:B------:R-:W-:Y:S02]  /*15900*/  F2FP.F16.E4M3.UNPACK_B R7, R42.reuse ;  /* 0x0000002aff07723e */ /* 0x080fe400020006ff */
[----:B------:R-:W-:Y:S02]  /*15910*/  F2FP.F16.E4M3.UNPACK_B R42, R42.H1 ;  /* 0x0000002aff2a723e */ /* 0x000fe400030006ff */
[----:B------:R-:W-:Y:S01]  /*15920*/  FMUL.FTZ R61, R26, R59 ;  /* 0x0000003b1a3d7220 */ /* 0x000fe20000410000 */
[----:B---3--:R-:W0:Y:S02]  /*15930*/  LDS.128 R36, [R68+0x1e200] ;  /* 0x01e2000044247984 */ /* 0x008e240000000c00 */
[----:B0-----:R-:W-:-:S02]  /*15940*/  F2FP.F16.E4M3.UNPACK_B R21, R37 ;  /* 0x00000025ff15723e */ /* 0x001fc400020006ff */
[-C--:B------:R-:W-:Y:S02]  /*15950*/  F2FP.F16.E4M3.UNPACK_B R48, R39.reuse ;  /* 0x00000027ff30723e */ /* 0x080fe400020006ff */
[----:B------:R-:W-:Y:S01]  /*15960*/  F2FP.F16.E4M3.UNPACK_B R49, R39.H1 ;  /* 0x00000027ff31723e */ /* 0x000fe200030006ff */
[----:B------:R-:W-:Y:S01]  /*15970*/  HADD2.F32 R39, -RZ, R54.H0_H0 ;  /* 0x20000036ff277230 */ /* 0x000fe20000004100 */
[-C--:B------:R-:W-:Y:S01]  /*15980*/  F2FP.F16.E4M3.UNPACK_B R46, R36.reuse ;  /* 0x00000024ff2e723e */ /* 0x080fe200020006ff */
[----:B------:R-:W-:Y:S01]  /*15990*/  HADD2.F32 R25, -RZ, R21.H0_H0 ;  /* 0x20000015ff197230 */ /* 0x000fe20000004100 */
[----:B------:R-:W-:Y:S01]  /*159a0*/  F2FP.F16.E4M3.UNPACK_B R47, R36.H1 ;  /* 0x00000024ff2f723e */ /* 0x000fe200030006ff */
[----:B------:R-:W-:Y:S02]  /*159b0*/  HADD2.F32 R36, -RZ, R27.H0_H0 ;  /* 0x2000001bff247230 */ /* 0x000fe40000004100 */
[C---:B------:R-:W-:Y:S01]  /*159c0*/  FMUL.FTZ R40, R6.reuse, R39 ;  /* 0x0000002706287220 */ /* 0x040fe20000410000 */
[----:B------:R-:W-:Y:S01]  /*159d0*/  F2FP.F16.E4M3.UNPACK_B R37, R37.H1 ;  /* 0x00000025ff25723e */ /* 0x000fe200030006ff */
[----:B------:R-:W-:Y:S01]  /*159e0*/  HADD2.F32 R54, -RZ, R55.H0_H0 ;  /* 0x20000037ff367230 */ /* 0x000fe20000004100 */
[----:B------:R-:W-:Y:S01]  /*159f0*/  F2FP.F16.E4M3.UNPACK_B R4, R38 ;  /* 0x00000026ff04723e */ /* 0x000fe200020006ff */
[-C--:B------:R-:W-:Y:S01]  /*15a00*/  FMUL.FTZ R56, R6, R36.reuse ;  /* 0x0000002406387220 */ /* 0x080fe20000410000 */
[----:B------:R-:W-:Y:S01]  /*15a10*/  FFMA.FTZ R6, R25, R36, -R40 ;  /* 0x0000002419067223 */ /* 0x000fe20000010828 */
[----:B------:R-:W-:Y:S01]  /*15a20*/  F2FP.F16.E4M3.UNPACK_B R36, R24.H1 ;  /* 0x00000018ff24723e */ /* 0x000fe200030006ff */
[----:B------:R-:W-:-:S02]  /*15a30*/  HADD2.F32 R24, -RZ, R21.H1_H1 ;  /* 0x30000015ff187230 */ /* 0x000fc40000004100 */
[----:B------:R-:W-:Y:S01]  /*15a40*/  FFMA.FTZ R25, R25, R39, R56 ;  /* 0x0000002719197223 */ /* 0x000fe20000010038 */
[----:B------:R-:W-:Y:S01]  /*15a50*/  HADD2.F32 R39, -RZ, R27.H1_H1 ;  /* 0x3000001bff277230 */ /* 0x000fe20000004100 */
[----:B------:R-:W-:Y:S01]  /*15a60*/  F2FP.F16.E4M3.UNPACK_B R38, R38.H1 ;  /* 0x00000026ff26723e */ /* 0x000fe200030006ff */
[----:B------:R-:W-:Y:S02]  /*15a70*/  HADD2.F32 R21, -RZ, R41.H0_H0 ;  /* 0x20000029ff157230 */ /* 0x000fe40000004100 */
[----:B------:R-:W-:Y:S02]  /*15a80*/  HADD2.F32 R40, -RZ, R36.H0_H0 ;  /* 0x20000024ff287230 */ /* 0x000fe40000004100 */
[----:B------:R-:W-:Y:S01]  /*15a90*/  FMUL.FTZ R26, R26, R39 ;  /* 0x000000271a1a7220 */ /* 0x000fe20000410000 */
[----:B------:R-:W-:Y:S02]  /*15aa0*/  HADD2.F32 R27, -RZ, R37.H0_H0 ;  /* 0x20000025ff1b7230 */ /* 0x000fe40000004100 */
[----:B------:R-:W-:Y:S01]  /*15ab0*/  FMUL.FTZ R56, R21, R54 ;  /* 0x0000003615387220 */ /* 0x000fe20000410000 */
[----:B------:R-:W-:-:S02]  /*15ac0*/  HADD2.F32 R41, -RZ, R41.H1_H1 ;  /* 0x30000029ff297230 */ /* 0x000fc40000004100 */
        /* <DEDUP_REMOVED lines=8> */
[----:B------:R-:W-:Y:S01]  /*15b50*/  F2FP.F16.E4M3.UNPACK_B R58, R58.H1 ;  /* 0x0000003aff3a723e */ /* 0x000fe200030006ff */
[----:B------:R-:W-:Y:S02]  /*15b60*/  HADD2.F32 R56, -RZ, R55.H1_H1 ;  /* 0x30000037ff387230 */ /* 0x000fe40000004100 */
[----:B------:R-:W-:-:S02]  /*15b70*/  HADD2.F32 R36, -RZ, R37.H1_H1 ;  /* 0x30000025ff247230 */ /* 0x000fc40000004100 */
[----:B------:R-:W-:Y:S02]  /*15b80*/  HADD2.F32 R60, -RZ, R59.H0_H0 ;  /* 0x2000003bff3c7230 */ /* 0x000fe40000004100 */
[C---:B------:R-:W-:Y:S01]  /*15b90*/  FMUL.FTZ R61, R41.reuse, R56 ;  /* 0x00000038293d7220 */ /* 0x040fe20000410000 */
[----:B------:R-:W-:Y:S02]  /*15ba0*/  HADD2.F32 R37, -RZ, R51.H0_H0 ;  /* 0x20000033ff257230 */ /* 0x000fe40000004100 */
[----:B------:R-:W-:Y:S01]  /*15bb0*/  FMUL.FTZ R41, R41, R39 ;  /* 0x0000002729297220 */ /* 0x000fe20000410000 */
[----:B------:R-:W-:Y:S02]  /*15bc0*/  HADD2.F32 R55, -RZ, R54.H0_H0 ;  /* 0x20000036ff377230 */ /* 0x000fe40000004100 */
[----:B------:R-:W-:Y:S02]  /*15bd0*/  HADD2.F32 R40, -RZ, R48.H0_H0 ;  /* 0x20000030ff287230 */ /* 0x000fe40000004100 */
[----:B------:R-:W-:Y:S01]  /*15be0*/  FMUL.FTZ R63, R37, R60 ;  /* 0x0000003c253f7220 */ /* 0x000fe20000410000 */
[----:B------:R-:W-:-:S02]  /*15bf0*/  HADD2.F32 R59, -RZ, R59.H1_H1 ;  /* 0x3000003bff3b7230 */ /* 0x000fc40000004100 */
[----:B------:R-:W-:Y:S01]  /*15c00*/  FMUL.FTZ R65, R37, R55 ;  /* 0x0000003725417220 */ /* 0x000fe20000410000 */
[----:B------:R-:W-:Y:S01]  /*15c10*/  FFMA.FTZ R37, R36, R39, -R61 ;  /* 0x0000002724257223 */ /* 0x000fe2000001083d */
[C---:B------:R-:W-:Y:S01]  /*15c20*/  FFMA.FTZ R39, R40.reuse, R55, -R63 ;  /* 0x0000003728277223 */ /* 0x040fe2000001083f */
[----:B------:R-:W-:Y:S01]  /*15c30*/  HADD2.F32 R55, -RZ, R54.H1_H1 ;  /* 0x30000036ff377230 */ /* 0x000fe20000004100 */
[----:B------:R-:W-:Y:S01]  /*15c40*/  F2FP.F16.E4M3.UNPACK_B R54, R53.H1 ;  /* 0x00000035ff36723e */ /* 0x000fe200030006ff */
[----:B------:R-:W-:Y:S02]  /*15c50*/  HADD2.F32 R51, -RZ, R51.H1_H1 ;  /* 0x30000033ff337230 */ /* 0x000fe40000004100 */
[----:B------:R-:W-:Y:S01]  /*15c60*/  FFMA.FTZ R40, R40, R60, R65 ;  /* 0x0000003c28287223 */ /* 0x000fe20000010041 */
[----:B------:R-:W-:Y:S02]  /*15c70*/  HADD2.F32 R48, -RZ, R48.H1_H1 ;  /* 0x30000030ff307230 */ /* 0x000fe40000004100 */
[----:B------:R-:W-:Y:S01]  /*15c80*/  FFMA.FTZ R36, R36, R56, R41 ;  /* 0x0000003824247223 */ /* 0x000fe20000010029 */
[----:B------:R-:W-:-:S02]  /*15c90*/  HADD2.F32 R60, -RZ, R58.H0_H0 ;  /* 0x2000003aff3c7230 */ /* 0x000fc40000004100 */
[C---:B------:R-:W-:Y:S01]  /*15ca0*/  FMUL.FTZ R61, R51.reuse, R59 ;  /* 0x0000003b333d7220 */ /* 0x040fe20000410000 */
[----:B------:R-:W-:Y:S02]  /*15cb0*/  HADD2.F32 R53, -RZ, R52.H0_H0 ;  /* 0x20000034ff357230 */ /* 0x000fe40000004100 */
[-C--:B------:R-:W-:Y:S01]  /*15cc0*/  FMUL.FTZ R64, R51, R55.reuse ;  /* 0x0000003733407220 */ /* 0x080fe20000410000 */
[----:B------:R-:W-:Y:S02]  /*15cd0*/  HADD2.F32 R56, -RZ, R54.H0_H0 ;  /* 0x20000036ff387230 */ /* 0x000fe40000004100 */
[----:B------:R-:W-:Y:S01]  /*15ce0*/  FFMA.FTZ R62, R48, R55, -R61 ;  /* 0x00000037303e7223 */ /* 0x000fe2000001083d */
[----:B------:R-:W-:Y:S02]  /*15cf0*/  HADD2.F32 R41, -RZ, R49.H0_H0 ;  /* 0x20000031ff297230 */ /* 0x000fe40000004100 */
[C---:B------:R-:W-:Y:S01]  /*15d00*/  FMUL.FTZ R66, R53.reuse, R60 ;  /* 0x0000003c35427220 */ /* 0x040fe20000410000 */
[----:B------:R-:W-:Y:S01]  /*15d10*/  F2FP.F16.E4M3.UNPACK_B R55, R57.H1 ;  /* 0x00000039ff37723e */ /* 0x000fe200030006ff */
[----:B------:R-:W-:Y:S01]  /*15d20*/  FMUL.FTZ R53, R53, R56 ;  /* 0x0000003835357220 */ /* 0x000fe20000410000 */
[----:B------:R-:W-:Y:S01]  /*15d30*/  HADD2.F32 R58, -RZ, R58.H1_H1 ;  /* 0x3000003aff3a7230 */ /* 0x000fe20000004100 */
[----:B------:R-:W-:Y:S01]  /*15d40*/  F2FP.F16.E4M3.UNPACK_B R51, R45.H1 ;  /* 0x0000002dff33723e */ /* 0x000fe200030006ff */
[----:B------:R-:W-:-:S02]  /*15d50*/  HADD2.F32 R52, -RZ, R52.H1_H1 ;  /* 0x30000034ff347230 */ /* 0x000fc40000004100 */
[----:B------:R-:W-:Y:S01]  /*15d60*/  FFMA.FTZ R61, R48, R59, R64 ;  /* 0x0000003b303d7223 */ /* 0x000fe20000010040 */
[C---:B------:R-:W-:Y:S01]  /*15d70*/  FFMA.FTZ R66, R41.reuse, R56, -R66 ;  /* 0x0000003829427223 */ /* 0x040fe20000010842 */
[----:B------:R-:W-:Y:S01]  /*15d80*/  FFMA.FTZ R63, R41, R60, R53 ;  /* 0x0000003c293f7223 */ /* 0x000fe20000010035 */
        /* <DEDUP_REMOVED lines=8> */
[----:B------:R-:W-:Y:S02]  /*15e10*/  HADD2.F32 R53, -RZ, R51.H0_H0 ;  /* 0x20000033ff357230 */ /* 0x000fe40000004100 */
[----:B------:R-:W-:Y:S01]  /*15e20*/  FFMA.FTZ R64, R49, R58, R67 ;  /* 0x0000003a31407223 */ /* 0x000fe20000010043 */
        /* <DEDUP_REMOVED lines=9> */
[----:B------:R-:W-:Y:S01]  /*15ec0*/  FMUL.FTZ R50, R50, R51 ;  /* 0x0000003332327220 */ /* 0x000fe20000410000 */
[----:B------:R-:W-:Y:S02]  /*15ed0*/  HADD2.F32 R45, -RZ, R43.H0_H0 ;  /* 0x2000002bff2d7230 */ /* 0x000fe40000004100 */
[----:B------:R-:W-:Y:S01]  /*15ee0*/  FFMA.FTZ R53, R41, R53, -R52 ;  /* 0x0000003529357223 */ /* 0x000fe20000010834 */
[----:B------:R-:W-:Y:S02]  /*15ef0*/  HADD2.F32 R52, -RZ, R57.H0_H0 ;  /* 0x20000039ff347230 */ /* 0x000fe40000004100 */
[----:B------:R-:W-:Y:S01]  /*15f00*/  FFMA.FTZ R60, R47, R55, R50 ;  /* 0x000000372f3c7223 */ /* 0x000fe20000010032 */
[----:B------:R-:W-:-:S02]  /*15f10*/  HADD2.F32 R50, -RZ, R48.H0_H0 ;  /* 0x20000030ff327230 */ /* 0x000fc40000004100 */
[----:B------:R-:W-:Y:S01]  /*15f20*/  FFMA.FTZ R59, R41, R56, R59 ;  /* 0x00000038293b7223 */ /* 0x000fe2000001003b */
[----:B------:R-:W-:Y:S01]  /*15f30*/  FFMA.FTZ R58, R47, R51, -R54 ;  /* 0x000000332f3a7223 */ /* 0x000fe20000010836 */
        /* <DEDUP_REMOVED lines=10> */
[CC--:B------:R-:W-:Y:S01]  /*15fe0*/  FMUL.FTZ R45, R43.reuse, R57.reuse ;  /* 0x000000392b2d7220 */ /* 0x0c0fe20000410000 */
[----:B------:R-:W-:Y:S01]  /*15ff0*/  F2FP.F16.E4M3.UNPACK_B R41, R20.H1 ;  /* 0x00000014ff29723e */ /* 0x000fe200030006ff */
[-C--:B------:R-:W-:Y:S01]  /*16000*/  FMUL.FTZ R50, R43, R48.reuse ;  /* 0x000000302b327220 */ /* 0x080fe20000410000 */
[----:B------:R-:W-:Y:S02]  /*16010*/  HADD2.F32 R43, -RZ, R42.H0_H0 ;  /* 0x2000002aff2b7230 */ /* 0x000fe40000004100 */
[C---:B------:R-:W-:Y:S01]  /*16020*/  FFMA.FTZ R49, R46.reuse, R48, -R45 ;  /* 0x000000302e317223 */ /* 0x040fe2000001082d */
[----:B------:R-:W-:Y:S02]  /*16030*/  HADD2.F32 R48, -RZ, R47.H0_H0 ;  /* 0x2000002fff307230 */ /* 0x000fe40000004100 */
[----:B------:R-:W-:Y:S01]  /*16040*/  FFMA.FTZ R57, R46, R57, R50 ;  /* 0x000000392e397223 */ /* 0x000fe20000010032 */
[----:B------:R-:W-:Y:S01]  /*16050*/  HADD2.F32 R46, -RZ, R41.H0_H0 ;  /* 0x20000029ff2e7230 */ /* 0x000fe20000004100 */
[----:B------:R-:W-:Y:S01]  /*16060*/  F2FP.F16.E4M3.UNPACK_B R20, R20 ;  /* 0x00000014ff14723e */ /* 0x000fe200020006ff */
[----:B------:R-:W-:-:S02]  /*16070*/  HADD2.F32 R47, -RZ, R47.H1_H1 ;  /* 0x3000002fff2f7230 */ /* 0x000fc40000004100 */
[C---:B------:R-:W-:Y:S01]  /*16080*/  FMUL.FTZ R50, R43.reuse, R48 ;  /* 0x000000302b327220 */ /* 0x040fe20000410000 */
[----:B------:R-:W-:Y:S02]  /*16090*/  HADD2.F32 R42, -RZ, R42.H1_H1 ;  /* 0x3000002aff2a7230 */ /* 0x000fe40000004100 */
[-C--:B------:R-:W-:Y:S01]  /*160a0*/  FMUL.FTZ R52, R43, R46.reuse ;  /* 0x0000002e2b347220 */ /* 0x080fe20000410000 */
[----:B------:R-:W-:Y:S01]  /*160b0*/  HADD2.F32 R45, -RZ, R41.H1_H1 ;  /* 0x30000029ff2d7230 */ /* 0x000fe20000004100 */
[----:B------:R-:W-:Y:S01]  /*160c0*/  F2FP.F16.E4M3.UNPACK_B R5, R5 ;  /* 0x00000005ff05723e */ /* 0x000fe200020006ff */
        /* <DEDUP_REMOVED lines=10> */
[----:B------:R-:W-:Y:S01]  /*16170*/  F2FP.SATFINITE.E4M3.F32.PACK_AB_MERGE_C R63, R64, R63, RZ ;  /* 0x0000003f403f723e */ /* 0x000fe200048070ff */
[----:B------:R-:W-:Y:S01]  /*16180*/  HADD2.F32 R41, -RZ, R20.H1_H1 ;  /* 0x30000014ff297230 */ /* 0x000fe20000004100 */
        /* <DEDUP_REMOVED lines=30> */
.L_x_5519:
[----:B------:R-:W-:Y:S05]  /*16370*/  BSYNC B1 ;  /* 0x0000000000017941 */ /* 0x000fea0003800000 */
.L_x_5518:
[----:B------:R-:W-:Y:S04]  /*16380*/  BSSY B1, `(.L_x_5520) ;  /* 0x0000105000017945 */ /* 0x000fe80003800000 */
[----:B------:R-:W-:Y:S05]  /*16390*/  @P1 BRA `(.L_x_5521) ;  /* 0x00000010000c1947 */ /* 0x000fea0003800000 */
[----:B------:R-:W3:Y:S01]  /*163a0*/  LDL R59, [R1+0x68] ;  /* 0x00006800013b7983 */ /* 0x000ee20000100800 */
[----:B-1---5:R-:W-:Y:S01]  /*163b0*/  IMAD.IADD R4, R22, 0x1, R225 ;  /* 0x0000000116047824 */ /* 0x022fe200078e02e1 */
[----:B------:R-:W-:Y:S02]  /*163c0*/  SHF.R.U32.HI R0, RZ, 0x8, R28 ;  /* 0x00000008ff007819 */ /* 0x000fe4000001161c */
[----:B--2---:R-:W-:Y:S02]  /*163d0*/  LOP3.LUT R21, R31, 0xff, RZ, 0xc0, !PT ;  /* 0x000000ff1f157812 */ /* 0x004fe400078ec0ff */
[----:B------:R-:W-:Y:S02]  /*163e0*/  SHF.R.S32.HI R5, RZ, 0x1f, R4 ;  /* 0x0000001fff057819 */ /* 0x000fe40000011404 */
[----:B------:R-:W-:Y:S02]  /*163f0*/  SHF.R.U32.HI R24, RZ, 0x8, R8 ;  /* 0x00000008ff187819 */ /* 0x000fe40000011608 */
[----:B------:R-:W-:-:S02]  /*16400*/  LEA.HI R4, R5, R4, RZ, 0x4 ;  /* 0x0000000405047211 */ /* 0x000fc400078f20ff */
[----:B------:R-:W-:Y:S02]  /*16410*/  LOP3.LUT R5, R28, 0xff, RZ, 0xc0, !PT ;  /* 0x000000ff1c057812 */ /* 0x000fe400078ec0ff */
[----:B------:R-:W-:Y:S02]  /*16420*/  SHF.R.S32.HI R20, RZ, 0x4, R4 ;  /* 0x00000004ff147819 */ /* 0x000fe40000011404 */
[----:B------:R-:W-:Y:S02]  /*16430*/  LOP3.LUT R4, R0, 0xff, RZ, 0xc0, !PT ;  /* 0x000000ff00047812 */ /* 0x000fe400078ec0ff */
[----:B------:R-:W-:Y:S02]  /*16440*/  LEA.HI R0, R3, R20, RZ, 0x1c ;  /* 0x0000001403007211 */ /* 0x000fe400078fe0ff */
[----:B------:R-:W-:Y:S02]  /*16450*/  PRMT R37, R4, 0x7604, R5 ;  /* 0x0000760404257816 */ /* 0x000fe40000000005 */
[----:B------:R-:W-:-:S02]  /*16460*/  SHF.R.S32.HI R5, RZ, 0x1f, R0 ;  /* 0x0000001fff057819 */ /* 0x000fc40000011400 */
[----:B------:R-:W-:Y:S02]  /*16470*/  SHF.R.U32.HI R20, RZ, 0x8, R31 ;  /* 0x00000008ff147819 */ /* 0x000fe4000001161f */
[----:B------:R-:W-:Y:S01]  /*16480*/  LEA.HI R4, R5, R0, RZ, 0x2 ;  /* 0x0000000005047211 */ /* 0x000fe200078f10ff */
[----:B------:R-:W-:Y:S01]  /*16490*/  IMAD.SHL.U32 R5, R0, 0x10, RZ ;  /* 0x0000001000057824 */ /* 0x000fe200078e00ff */
[----:B------:R-:W-:Y:S02]  /*164a0*/  LOP3.LUT R20, R20, 0xff, RZ, 0xc0, !PT ;  /* 0x000000ff14147812 */ /* 0x000fe400078ec0ff */
[----:B------:R-:W-:Y:S01]  /*164b0*/  SHF.R.U32.HI R6, RZ, 0x8, R29 ;  /* 0x00000008ff067819 */ /* 0x000fe2000001161d */
[----:B------:R-:W-:Y:S01]  /*164c0*/  IMAD.SHL.U32 R4, R4, 0x800, RZ ;  /* 0x0000080004047824 */ /* 0x000fe200078e00ff */
[----:B------:R-:W-:Y:S02]  /*164d0*/  LOP3.LUT R0, R230, 0x30, R5, 0xf8, !PT ;  /* 0x00000030e6007812 */ /* 0x000fe400078ef805 */
[----:B0-----:R-:W-:-:S02]  /*164e0*/  PRMT R41, R20, 0x7604, R21 ;  /* 0x0000760414297816 */ /* 0x001fc40000000015 */
[----:B------:R-:W-:Y:S02]  /*164f0*/  LOP3.LUT R0, R0, R231, RZ, 0x3c, !PT ;  /* 0x000000e700007212 */ /* 0x000fe400078e3cff */
[----:B------:R-:W-:Y:S02]  /*16500*/  LOP3.LUT R5, R4, 0xffffe000, RZ, 0xc0, !PT ;  /* 0xffffe00004057812 */ /* 0x000fe400078ec0ff */
[----:B------:R-:W-:Y:S02]  /*16510*/  LOP3.LUT R25, R8, 0xff, RZ, 0xc0, !PT ;  /* 0x000000ff08197812 */ /* 0x000fe400078ec0ff */
[----:B------:R-:W-:Y:S02]  /*16520*/  LOP3.LUT R24, R24, 0xff, RZ, 0xc0, !PT ;  /* 0x000000ff18187812 */ /* 0x000fe400078ec0ff */
[----:B------:R-:W-:Y:S02]  /*16530*/  IADD3 R21, R0, R232, R5 ;  /* 0x000000e800157210 */ /* 0x000fe40007ffe005 */
[----:B------:R-:W-:-:S02]  /*16540*/  SHF.R.U32.HI R0, RZ, 0x8, R9 ;  /* 0x00000008ff007819 */ /* 0x000fc40000011609 */
[----:B------:R-:W-:Y:S02]  /*16550*/  LOP3.LUT R7, R29, 0xff, RZ, 0xc0, !PT ;  /* 0x000000ff1d077812 */ /* 0x000fe400078ec0ff */
[----:B------:R-:W-:Y:S02]  /*16560*/  LOP3.LUT R6, R6, 0xff, RZ, 0xc0, !PT ;  /* 0x000000ff06067812 */ /* 0x000fe400078ec0ff */
[----:B------:R-:W-:Y:S02]  /*16570*/  PRMT R43, R24, 0x7604, R25 ;  /* 0x00007604182b7816 */ /* 0x000fe40000000019 */
[----:B------:R-:W-:Y:S02]  /*16580*/  LOP3.LUT R25, R9, 0xff, RZ, 0xc0, !PT ;  /* 0x000000ff09197812 */ /* 0x000fe400078ec0ff */
[----:B------:R-:W-:Y:S02]  /*16590*/  SHF.R.U32.HI R24, RZ, 0x8, R11 ;  /* 0x00000008ff187819 */ /* 0x000fe4000001160b */
[----:B------:R-:W-:-:S02]  /*165a0*/  LOP3.LUT R0, R0, 0xff, RZ, 0xc0, !PT ;  /* 0x000000ff00007812 */ /* 0x000fc400078ec0ff */
[----:B------:R-:W-:Y:S02]  /*165b0*/  SHF.R.U32.HI R20, RZ, 0x8, R10 ;  /* 0x00000008ff147819 */ /* 0x000fe4000001160a */
[----:B------:R-:W-:Y:S02]  /*165c0*/  PRMT R36, R6, 0x7604, R7 ;  /* 0x0000760406247816 */ /* 0x000fe40000000007 */
[----:B------:R-:W-:Y:S02]  /*165d0*/  SHF.R.U32.HI R6, RZ, 0x8, R30 ;  /* 0x00000008ff067819 */ /* 0x000fe4000001161e */
[----:B------:R-:W-:Y:S02]  /*165e0*/  LOP3.LUT R27, R10, 0xff, RZ, 0xc0, !PT ;  /* 0x000000ff0a1b7812 */ /* 0x000fe400078ec0ff */
[----:B------:R-:W-:Y:S02]  /*165f0*/  LOP3.LUT R24, R24, 0xff, RZ, 0xc0, !PT ;  /* 0x000000ff18187812 */ /* 0x000fe400078ec0ff */
        /* <DEDUP_REMOVED lines=9> */
[----:B------:R-:W-:-:S02]  /*16690*/  PRMT R39, R6, 0x7604, R7 ;  /* 0x0000760406277816 */ /* 0x000fc40000000007 */
[----:B------:R-:W-:Y:S02]  /*166a0*/  SHF.R.U32.HI R21, RZ, 0x10, R29 ;  /* 0x00000010ff157819 */ /* 0x000fe4000001161d */
[----:B------:R-:W-:Y:S02]  /*166b0*/  SHF.R.U32.HI R20, RZ, 0x10, R28 ;  /* 0x00000010ff147819 */ /* 0x000fe4000001161c */
[----:B------:R-:W-:Y:S02]  /*166c0*/  SHF.R.U32.HI R40, RZ, 0x10, R31 ;  /* 0x00000010ff287819 */ /* 0x000fe4000001161f */
[----:B------:R-:W-:Y:S02]  /*166d0*/  LOP3.LUT R21, R21, 0xff, RZ, 0xc0, !PT ;  /* 0x000000ff15157812 */ /* 0x000fe400078ec0ff */
[----:B------:R-:W-:Y:S02]  /*166e0*/  SHF.R.U32.HI R38, RZ, 0x10, R30 ;  /* 0x00000010ff267819 */ /* 0x000fe4000001161e */
[----:B------:R-:W-:-:S02]  /*166f0*/  LOP3.LUT R20, R20, 0xff, RZ, 0xc0, !PT ;  /* 0x000000ff14147812 */ /* 0x000fc400078ec0ff */
[----:B------:R-:W-:Y:S02]  /*16700*/  LOP3.LUT R40, R40, 0xff, RZ, 0xc0, !PT ;  /* 0x000000ff28287812 */ /* 0x000fe400078ec0ff */
[----:B------:R-:W-:Y:S02]  /*16710*/  PRMT R21, R21, 0x7054, R36 ;  /* 0x0000705415157816 */ /* 0x000fe40000000024 */
[----:B------:R-:W-:Y:S02]  /*16720*/  SHF.R.U32.HI R36, RZ, 0x10, R9 ;  /* 0x00000010ff247819 */ /* 0x000fe40000011609 */
[----:B------:R-:W-:Y:S02]  /*16730*/  LOP3.LUT R38, R38, 0xff, RZ, 0xc0, !PT ;  /* 0x000000ff26267812 */ /* 0x000fe400078ec0ff */
[----:B------:R-:W-:Y:S02]  /*16740*/  PRMT R37, R20, 0x7054, R37 ;  /* 0x0000705414257816 */ /* 0x000fe40000000025 */
[----:B------:R-:W-:-:S02]  /*16750*/  PRMT R41, R40, 0x7054, R41 ;  /* 0x0000705428297816 */ /* 0x000fc40000000029 */
[----:B------:R-:W-:Y:S02]  /*16760*/  SHF.R.U32.HI R20, RZ, 0x10, R8 ;  /* 0x00000010ff147819 */ /* 0x000fe40000011608 */
[----:B------:R-:W-:Y:S02]  /*16770*/  SHF.R.U32.HI R40, RZ, 0x10, R11 ;  /* 0x00000010ff287819 */ /* 0x000fe4000001160b */
[----:B------:R-:W-:Y:S02]  /*16780*/  LOP3.LUT R36, R36, 0xff, RZ, 0xc0, !PT ;  /* 0x000000ff24247812 */ /* 0x000fe400078ec0ff */
[----:B------:R-:W-:Y:S02]  /*16790*/  PRMT R39, R38, 0x7054, R39 ;  /* 0x0000705426277816 */ /* 0x000fe40000000027 */
[----:B------:R-:W-:Y:S02]  /*167a0*/  SHF.R.U32.HI R38, RZ, 0x10, R10 ;  /* 0x00000010ff267819 */ /* 0x000fe4000001160a */
[----:B------:R-:W-:-:S02]  /*167b0*/  LOP3.LUT R20, R20, 0xff, RZ, 0xc0, !PT ;  /* 0x000000ff14147812 */ /* 0x000fc400078ec0ff */
[----:B------:R-:W-:Y:S02]  /*167c0*/  LOP3.LUT R40, R40, 0xff, RZ, 0xc0, !PT ;  /* 0x000000ff28287812 */ /* 0x000fe400078ec0ff */
[----:B------:R-:W-:Y:S02]  /*167d0*/  PRMT R49, R36, 0x7054, R45 ;  /* 0x0000705424317816 */ /* 0x000fe4000000002d */
[----:B------:R-:W-:Y:S02]  /*167e0*/  LOP3.LUT R38, R38, 0xff, RZ, 0xc0, !PT ;  /* 0x000000ff26267812 */ /* 0x000fe400078ec0ff */
[----:B------:R-:W-:Y:S02]  /*167f0*/  PRMT R43, R20, 0x7054, R43 ;  /* 0x00007054142b7816 */ /* 0x000fe4000000002b */
[----:B------:R-:W-:Y:S02]  /*16800*/  PRMT R53, R40, 0x7054, R53 ;  /* 0x0000705428357816 */ /* 0x000fe40000000035 */
[----:B------:R-:W-:-:S02]  /*16810*/  LOP3.LUT R49, R49, 0xff000000, R9, 0xf8, !PT ;  /* 0xff00000031317812 */ /* 0x000fc400078ef809 */
[----:B------:R-:W-:Y:S02]  /*16820*/  LOP3.LUT R21, R21, 0xff000000, R29, 0xf8, !PT ;  /* 0xff00000015157812 */ /* 0x000fe400078ef81d */
[----:B------:R-:W-:Y:S02]  /*16830*/  PRMT R51, R38, 0x7054, R47 ;  /* 0x0000705426337816 */ /* 0x000fe4000000002f */
[----:B------:R-:W-:Y:S02]  /*16840*/  LOP3.LUT R47, R43, 0xff000000, R8, 0xf8, !PT ;  /* 0xff0000002b2f7812 */ /* 0x000fe400078ef808 */
[----:B------:R-:W-:Y:S02]  /*16850*/  LOP3.LUT R53, R53, 0xff000000, R11, 0xf8, !PT ;  /* 0xff00000035357812 */ /* 0x000fe400078ef80b */
[----:B------:R-:W-:Y:S02]  /*16860*/  LOP3.LUT R45, R41, 0xff000000, R31, 0xf8, !PT ;  /* 0xff000000292d7812 */ /* 0x000fe400078ef81f */
[----:B------:R-:W-:-:S02]  /*16870*/  F2FP.F16.E4M3.UNPACK_B R43, R49 ;  /* 0x00000031ff2b723e */ /* 0x000fc400020006ff */
[----:B0-----:R-:W-:Y:S02]  /*16880*/  F2FP.F16.E4M3.UNPACK_B R11, R25 ;  /* 0x00000019ff0b723e */ /* 0x001fe400020006ff */
[----:B------:R-:W-:Y:S01]  /*16890*/  F2FP.F16.E4M3.UNPACK_B R41, R21 ;  /* 0x00000015ff29723e */ /* 0x000fe200020006ff */
[----:B------:R-:W-:Y:S01]  /*168a0*/  HADD2.F32 R48, -RZ, R43.H0_H0 ;  /* 0x2000002bff307230 */ /* 0x000fe20000004100 */
[----:B------:R-:W-:Y:S02]  /*168b0*/  LOP3.LUT R20, R39, 0xff000000, R30, 0xf8, !PT ;  /* 0xff00000027147812 */ /* 0x000fe400078ef81e */
[----:B------:R-:W-:Y:S01]  /*168c0*/  LOP3.LUT R8, R51, 0xff000000, R10, 0xf8, !PT ;  /* 0xff00000033087812 */ /* 0x000fe200078ef80a */
[--C-:B------:R-:W-:Y:S01]  /*168d0*/  HADD2.F32 R46, -RZ, R41.reuse.H0_H0 ;  /* 0x20000029ff2e7230 */ /* 0x100fe20000004100 */
[----:B------:R-:W-:Y:S01]  /*168e0*/  LOP3.LUT R42, R37, 0xff000000, R28, 0xf8, !PT ;  /* 0xff000000252a7812 */ /* 0x000fe200078ef81c */
[----:B------:R-:W-:Y:S01]  /*168f0*/  HADD2.F32 R41, -RZ, R41.H1_H1 ;  /* 0x30000029ff297230 */ /* 0x000fe20000004100 */
[----:B------:R-:W-:-:S02]  /*16900*/  F2FP.F16.E4M3.UNPACK_B R37, R24 ;  /* 0x00000018ff25723e */ /* 0x000fc400020006ff */
[----:B------:R-:W-:Y:S02]  /*16910*/  F2FP.F16.E4M3.UNPACK_B R38, R24.H1 ;  /* 0x00000018ff26723e */ /* 0x000fe400030006ff */
[-C--:B------:R-:W-:Y:S02]  /*16920*/  F2FP.F16.E4M3.UNPACK_B R39, R27.reuse ;  /* 0x0000001bff27723e */ /* 0x080fe400020006ff */
[----:B------:R-:W-:Y:S02]  /*16930*/  F2FP.F16.E4M3.UNPACK_B R40, R27.H1 ;  /* 0x0000001bff28723e */ /* 0x000fe400030006ff */
[----:B------:R-:W-:Y:S02]  /*16940*/  F2FP.F16.E4M3.UNPACK_B R25, R25.H1 ;  /* 0x00000019ff19723e */ /* 0x000fe400030006ff */
        /* <DEDUP_REMOVED lines=11> */
[----:B------:R-:W-:Y:S02]  /*16a00*/  F2FP.F16.E4M3.UNPACK_B R29, R4.H1 ;  /* 0x00000004ff1d723e */ /* 0x000fe400030006ff */
[C---:B------:R-:W-:Y:S01]  /*16a10*/  FFMA.FTZ R5, R9.reuse, R46, -R24 ;  /* 0x0000002e09057223 */ /* 0x040fe20000010818 */
[----:B------:R-:W-:Y:S01]  /*16a20*/  FFMA.FTZ R9, R9, R48, R27 ;  /* 0x0000003009097223 */ /* 0x000fe2000001001b */
[----:B------:R-:W-:Y:S01]  /*16a30*/  F2FP.F16.E4M3.UNPACK_B R27, R21.H1 ;  /* 0x00000015ff1b723e */ /* 0x000fe200030006ff */
        /* <DEDUP_REMOVED lines=9> */
[----:B------:R-:W-:Y:S01]  /*16ad0*/  F2FP.F16.E4M3.UNPACK_B R7, R6.H1 ;  /* 0x00000006ff07723e */ /* 0x000fe200030006ff */
[----:B------:R-:W-:Y:S02]  /*16ae0*/  HADD2.F32 R21, -RZ, R30.H0_H0 ;  /* 0x2000001eff157230 */ /* 0x000fe40000004100 */
[C---:B------:R-:W-:Y:S01]  /*16af0*/  FMUL.FTZ R50, R10.reuse, R48 ;  /* 0x000000300a327220 */ /* 0x040fe20000410000 */
[----:B------:R-:W-:Y:S02]  /*16b00*/  HADD2.F32 R49, -RZ, R49.H1_H1 ;  /* 0x30000031ff317230 */ /* 0x000fe40000004100 */
[----:B------:R-:W-:Y:S01]  /*16b10*/  FMUL.FTZ R55, R10, R43 ;  /* 0x0000002b0a377220 */ /* 0x000fe20000410000 */
[C---:B------:R-:W-:Y:S01]  /*16b20*/  FFMA.FTZ R10, R24.reuse, R41, -R51 ;  /* 0x00000029180a7223 */ /* 0x040fe20000010833 */
[----:B------:R-:W-:Y:S01]  /*16b30*/  FFMA.FTZ R24, R24, R46, R11 ;  /* 0x0000002e18187223 */ /* 0x000fe2000001000b */
[C---:B------:R-:W-:Y:S01]  /*16b40*/  FFMA.FTZ R11, R21.reuse, R43, -R50 ;  /* 0x0000002b150b7223 */ /* 0x040fe20000010832 */
        /* <DEDUP_REMOVED lines=8> */
[----:B------:R-:W-:Y:S01]  /*16bd0*/  F2FP.F16.E4M3.UNPACK_B R6, R26 ;  /* 0x0000001aff06723e */ /* 0x000fe200020006ff */
[----:B------:R-:W-:-:S02]  /*16be0*/  HADD2.F32 R43, -RZ, R27.H1_H1 ;  /* 0x3000001bff2b7230 */ /* 0x000fc40000004100 */
[C---:B------:R-:W-:Y:S01]  /*16bf0*/  FMUL.FTZ R58, R41.reuse, R52 ;  /* 0x00000034293a7220 */ /* 0x040fe20000410000 */
[----:B------:R-:W-:Y:S02]  /*16c00*/  HADD2.F32 R25, -RZ, R25.H1_H1 ;  /* 0x30000019ff197230 */ /* 0x000fe40000004100 */
[----:B------:R-:W-:Y:S01]  /*16c10*/  FMUL.FTZ R41, R41, R48 ;  /* 0x0000003029297220 */ /* 0x000fe20000410000 */
[----:B------:R-:W-:Y:S01]  /*16c20*/  HADD2.F32 R27, -RZ, R31.H0_H0 ;  /* 0x2000001fff1b7230 */ /* 0x000fe20000004100 */
[----:B------:R-:W-:Y:S01]  /*16c30*/  F2FP.F16.E4M3.UNPACK_B R26, R26.H1 ;  /* 0x0000001aff1a723e */ /* 0x000fe200030006ff */
[----:B------:R-:W-:Y:S02]  /*16c40*/  HADD2.F32 R30, -RZ, R30.H1_H1 ;  /* 0x3000001eff1e7230 */ /* 0x000fe40000004100 */
[C---:B------:R-:W-:Y:S01]  /*16c50*/  FMUL.FTZ R51, R25.reuse, R49 ;  /* 0x0000003119337220 */ /* 0x040fe20000410000 */
[----:B------:R-:W-:Y:S01]  /*16c60*/  FMUL.FTZ R56, R25, R43 ;  /* 0x0000002b19387220 */ /* 0x000fe20000410000 */
[C---:B------:R-:W-:Y:S01]  /*16c70*/  FFMA.FTZ R25, R27.reuse, R48, -R58 ;  /* 0x000000301b197223 */ /* 0x040fe2000001083a */
[----:B------:R-:W-:Y:S01]  /*16c80*/  FFMA.FTZ R27, R27, R52, R41 ;  /* 0x000000341b1b7223 */ /* 0x000fe20000010029 */
[----:B------:R-:W-:-:S02]  /*16c90*/  HADD2.F32 R50, -RZ, R50.H1_H1 ;  /* 0x30000032ff327230 */ /* 0x000fc40000004100 */
[C---:B------:R-:W-:Y:S01]  /*16ca0*/  FFMA.FTZ R54, R30.reuse, R43, -R51 ;  /* 0x0000002b1e367223 */ /* 0x040fe20000010833 */
[----:B------:R-:W-:Y:S02]  /*16cb0*/  HADD2.F32 R39, -RZ, R39.H1_H1 ;  /* 0x30000027ff277230 */ /* 0x000fe40000004100 */
[----:B------:R-:W-:Y:S01]  /*16cc0*/  FFMA.FTZ R56, R30, R49, R56 ;  /* 0x000000311e387223 */ /* 0x000fe20000010038 */
[----:B------:R-:W-:Y:S02]  /*16cd0*/  HADD2.F32 R48, -RZ, R53.H0_H0 ;  /* 0x20000035ff307230 */ /* 0x000fe40000004100 */
[----:B------:R-:W-:Y:S02]  /*16ce0*/  HADD2.F32 R41, -RZ, R40.H0_H0 ;  /* 0x20000028ff297230 */ /* 0x000fe40000004100 */
[----:B------:R-:W-:Y:S01]  /*16cf0*/  FMUL.FTZ R52, R39, R50 ;  /* 0x0000003227347220 */ /* 0x000fe20000410000 */
[----:B------:R-:W-:Y:S01]  /*16d00*/  HADD2.F32 R46, -RZ, R46.H1_H1 ;  /* 0x3000002eff2e7230 */ /* 0x000fe20000004100 */
[----:B------:R-:W-:Y:S01]  /*16d10*/  F2FP.SATFINITE.E4M3.F32.PACK_AB_MERGE_C R11, R54, R11, RZ ;  /* 0x0000000b360b723e */ /* 0x000fe200048070ff */
[----:B------:R-:W-:-:S02]  /*16d20*/  HADD2.F32 R43, -RZ, R45.H0_H0 ;  /* 0x2000002dff2b7230 */ /* 0x000fc40000004100 */
[----:B------:R-:W-:Y:S01]  /*16d30*/  FMUL.FTZ R49, R41, R48 ;  /* 0x0000003029317220 */ /* 0x000fe20000410000 */
[----:B------:R-:W-:Y:S02]  /*16d40*/  HADD2.F32 R30, -RZ, R36.H0_H0 ;  /* 0x20000024ff1e7230 */ /* 0x000fe40000004100 */
[----:B------:R-:W-:Y:S01]  /*16d50*/  FMUL.FTZ R39, R39, R46 ;  /* 0x0000002e27277220 */ /* 0x000fe20000410000 */
[----:B------:R-:W-:Y:S02]  /*16d60*/  HADD2.F32 R31, -RZ, R31.H1_H1 ;  /* 0x3000001fff1f7230 */ /* 0x000fe40000004100 */
[-C--:B------:R-:W-:Y:S01]  /*16d70*/  FMUL.FTZ R41, R41, R43.reuse ;  /* 0x0000002b29297220 */ /* 0x080fe20000410000 */
[----:B------:R-:W-:Y:S02]  /*16d80*/  HADD2.F32 R53, -RZ, R53.H1_H1 ;  /* 0x30000035ff357230 */ /* 0x000fe40000004100 */
[----:B------:R-:W-:Y:S01]  /*16d90*/  FFMA.FTZ R55, R30, R43, -R49 ;  /* 0x0000002b1e377223 */ /* 0x000fe20000010831 */
[----:B------:R-:W-:Y:S01]  /*16da0*/  F2FP.F16.E4M3.UNPACK_B R43, R47.H1 ;  /* 0x0000002fff2b723e */ /* 0x000fe200030006ff */
[----:B------:R-:W-:Y:S01]  /*16db0*/  FFMA.FTZ R58, R31, R50, R39 ;  /* 0x000000321f3a7223 */ /* 0x000fe20000010027 */
[----:B------:R-:W-:Y:S01]  /*16dc0*/  F2FP.F16.E4M3.UNPACK_B R39, R42.H1 ;  /* 0x0000002aff27723e */ /* 0x000fe200030006ff */
[----:B------:R-:W-:-:S02]  /*16dd0*/  HADD2.F32 R40, -RZ, R40.H1_H1 ;  /* 0x30000028ff287230 */ /* 0x000fc40000004100 */
[----:B------:R-:W-:Y:S01]  /*16de0*/  FFMA.FTZ R52, R31, R46, -R52 ;  /* 0x0000002e1f347223 */ /* 0x000fe20000010834 */
[----:B------:R-:W-:Y:S02]  /*16df0*/  HADD2.F32 R45, -RZ, R45.H1_H1 ;  /* 0x3000002dff2d7230 */ /* 0x000fe40000004100 */
[----:B------:R-:W-:Y:S01]  /*16e00*/  FFMA.FTZ R57, R30, R48, R41 ;  /* 0x000000301e397223 */ /* 0x000fe20000010029 */
[----:B------:R-:W-:Y:S02]  /*16e10*/  HADD2.F32 R46, -RZ, R43.H0_H0 ;  /* 0x2000002bff2e7230 */ /* 0x000fe40000004100 */
[C---:B------:R-:W-:Y:S01]  /*16e20*/  FMUL.FTZ R51, R40.reuse, R53 ;  /* 0x0000003528337220 */ /* 0x040fe20000410000 */
[----:B------:R-:W-:Y:S02]  /*16e30*/  HADD2.F32 R31, -RZ, R38.H0_H0 ;  /* 0x20000026ff1f7230 */ /* 0x000fe40000004100 */
[----:B------:R-:W-:Y:S01]  /*16e40*/  FMUL.FTZ R40, R40, R45 ;  /* 0x0000002d28287220 */ /* 0x000fe20000410000 */
[----:B------:R-:W-:Y:S01]  /*16e50*/  HADD2.F32 R41, -RZ, R39.H0_H0 ;  /* 0x20000027ff297230 */ /* 0x000fe20000004100 */
[----:B------:R-:W-:Y:S01]  /*16e60*/  F2FP.F16.E4M3.UNPACK_B R47, R47 ;  /* 0x0000002fff2f723e */ /* 0x000fe200020006ff */
[----:B------:R-:W-:-:S02]  /*16e70*/  HADD2.F32 R36, -RZ, R36.H1_H1 ;  /* 0x30000024ff247230 */ /* 0x000fc40000004100 */
[C---:B------:R-:W-:Y:S01]  /*16e80*/  FMUL.FTZ R49, R31.reuse, R46 ;  /* 0x0000002e1f317220 */ /* 0x040fe20000410000 */
[----:B------:R-:W-:Y:S02]  /*16e90*/  HADD2.F32 R30, -RZ, R29.H0_H0 ;  /* 0x2000001dff1e7230 */ /* 0x000fe40000004100 */
[----:B------:R-:W-:Y:S01]  /*16ea0*/  FMUL.FTZ R31, R31, R41 ;  /* 0x000000291f1f7220 */ /* 0x000fe20000410000 */
[----:B------:R-:W-:Y:S02]  /*16eb0*/  HADD2.F32 R43, -RZ, R43.H1_H1 ;  /* 0x3000002bff2b7230 */ /* 0x000fe40000004100 */
[----:B------:R-:W-:Y:S01]  /*16ec0*/  FFMA.FTZ R62, R36, R53, R40 ;  /* 0x00000035243e7223 */ /* 0x000fe20000010028 */
[----:B------:R-:W-:Y:S02]  /*16ed0*/  HADD2.F32 R38, -RZ, R38.H1_H1 ;  /* 0x30000026ff267230 */ /* 0x000fe40000004100 */
[----:B------:R-:W-:Y:S01]  /*16ee0*/  FFMA.FTZ R49, R30, R41, -R49 ;  /* 0x000000291e317223 */ /* 0x000fe20000010831 */
[----:B------:R-:W-:-:S02]  /*16ef0*/  HADD2.F32 R39, -RZ, R39.H1_H1 ;  /* 0x30000027ff277230 */ /* 0x000fc40000004100 */
[----:B------:R-:W-:Y:S01]  /*16f00*/  FFMA.FTZ R60, R36, R45, -R51 ;  /* 0x0000002d243c7223 */ /* 0x000fe20000010833 */
[----:B------:R-:W-:Y:S02]  /*16f10*/  HADD2.F32 R29, -RZ, R29.H1_H1 ;  /* 0x3000001dff1d7230 */ /* 0x000fe40000004100 */
[----:B------:R-:W-:Y:S01]  /*16f20*/  FMUL.FTZ R40, R38, R43 ;  /* 0x0000002b26287220 */ /* 0x000fe20000410000 */
[----:B------:R-:W-:Y:S01]  /*16f30*/  FFMA.FTZ R41, R30, R46, R31 ;  /* 0x0000002e1e297223 */ /* 0x000fe2000001001f */
[----:B------:R-:W-:Y:S01]  /*16f40*/  F2FP.F16.E4M3.UNPACK_B R42, R42 ;  /* 0x0000002aff2a723e */ /* 0x000fe200020006ff */
[-C--:B------:R-:W-:Y:S01]  /*16f50*/  FMUL.FTZ R38, R38, R39.reuse ;  /* 0x0000002726267220 */ /* 0x080fe20000410000 */
[----:B------:R-:W-:Y:S02]  /*16f60*/  HADD2.F32 R36, -RZ, R47.H0_H0 ;  /* 0x2000002fff247230 */ /* 0x000fe40000004100 */
[----:B------:R-:W-:Y:S01]  /*16f70*/  FFMA.FTZ R48, R29, R39, -R40 ;  /* 0x000000271d307223 */ /* 0x000fe20000010828 */
[----:B------:R-:W-:-:S02]  /*16f80*/  HADD2.F32 R30, -RZ, R37.H0_H0 ;  /* 0x20000025ff1e7230 */ /* 0x000fc40000004100 */
[----:B------:R-:W-:Y:S01]  /*16f90*/  FFMA.FTZ R50, R29, R43, R38 ;  /* 0x0000002b1d327223 */ /* 0x000fe20000010026 */
[----:B------:R-:W-:Y:S01]  /*16fa0*/  HADD2.F32 R31, -RZ, R42.H0_H0 ;  /* 0x2000002aff1f7230 */ /* 0x000fe20000004100 */
[----:B------:R-:W-:Y:S01]  /*16fb0*/  F2FP.SATFINITE.E4M3.F32.PACK_AB_MERGE_C R21, R56, R21, RZ ;  /* 0x000000153815723e */ /* 0x000fe200048070ff */
[----:B------:R-:W-:Y:S02]  /*16fc0*/  HADD2.F32 R29, -RZ, R28.H0_H0 ;  /* 0x2000001cff1d7230 */ /* 0x000fe40000004100 */
[C---:B------:R-:W-:Y:S01]  /*16fd0*/  FMUL.FTZ R38, R30.reuse, R36 ;  /* 0x000000241e267220 */ /* 0x040fe20000410000 */
[----:B------:R-:W-:Y:S02]  /*16fe0*/  HADD2.F32 R47, -RZ, R47.H1_H1 ;  /* 0x3000002fff2f7230 */ /* 0x000fe40000004100 */
[-C--:B------:R-:W-:Y:S01]  /*16ff0*/  FMUL.FTZ R30, R30, R31.reuse ;  /* 0x0000001f1e1e7220 */ /* 0x080fe20000410000 */
[----:B------:R-:W-:Y:S02]  /*17000*/  HADD2.F32 R37, -RZ, R37.H1_H1 ;  /* 0x30000025ff257230 */ /* 0x000fe40000004100 */
[----:B------:R-:W-:Y:S01]  /*17010*/  FFMA.FTZ R39, R29, R31, -R38 ;  /* 0x0000001f1d277223 */ /* 0x000fe20000010826 */
[----:B------:R-:W-:Y:S01]  /*17020*/  HADD2.F32 R42, -RZ, R42.H1_H1 ;  /* 0x3000002aff2a7230 */ /* 0x000fe20000004100 */
[----:B------:R-:W-:Y:S01]  /*17030*/  F2FP.F16.E4M3.UNPACK_B R38, R8.H1 ;  /* 0x00000008ff26723e */ /* 0x000fe200030006ff */
[----:B------:R-:W-:-:S02]  /*17040*/  HADD2.F32 R28, -RZ, R28.H1_H1 ;  /* 0x3000001cff1c7230 */ /* 0x000fc40000004100 */
[----:B------:R-:W-:Y:S01]  /*17050*/  FFMA.FTZ R40, R29, R36, R30 ;  /* 0x000000241d287223 */ /* 0x000fe2000001001e */
        /* <DEDUP_REMOVED lines=9> */
[----:B------:R-:W-:-:S02]  /*170f0*/  HADD2.F32 R28, -RZ, R7.H0_H0 ;  /* 0x20000007ff1c7230 */ /* 0x000fc40000004100 */
[C---:B------:R-:W-:Y:S01]  /*17100*/  FMUL.FTZ R37, R29.reuse, R36 ;  /* 0x000000241d257220 */ /* 0x040fe20000410000 */
[----:B------:R-:W-:Y:S02]  /*17110*/  HADD2.F32 R30, -RZ, R30.H1_H1 ;  /* 0x3000001eff1e7230 */ /* 0x000fe40000004100 */
[-C--:B------:R-:W-:Y:S01]  /*17120*/  FMUL.FTZ R29, R29, R31.reuse ;  /* 0x0000001f1d1d7220 */ /* 0x080fe20000410000 */
[----:B------:R-:W-:Y:S02]  /*17130*/  HADD2.F32 R38, -RZ, R38.H1_H1 ;  /* 0x30000026ff267230 */ /* 0x000fe40000004100 */
[C---:B------:R-:W-:Y:S01]  /*17140*/  FFMA.FTZ R45, R28.reuse, R31, -R37 ;  /* 0x0000001f1c2d7223 */ /* 0x040fe20000010825 */
[----:B------:R-:W-:Y:S01]  /*17150*/  HADD2.F32 R26, -RZ, R26.H1_H1 ;  /* 0x3000001aff1a7230 */ /* 0x000fe20000004100 */
[----:B------:R-:W-:Y:S01]  /*17160*/  F2FP.F16.E4M3.UNPACK_B R8, R8 ;  /* 0x00000008ff08723e */ /* 0x000fe200020006ff */
[----:B------:R-:W-:Y:S02]  /*17170*/  HADD2.F32 R7, -RZ, R7.H1_H1 ;  /* 0x30000007ff077230 */ /* 0x000fe40000004100 */
[----:B------:R-:W-:Y:S01]  /*17180*/  FFMA.FTZ R28, R28, R36, R29 ;  /* 0x000000241c1c7223 */ /* 0x000fe2000001001d */
[----:B------:R-:W-:-:S02]  /*17190*/  HADD2.F32 R29, -RZ, R20.H1_H1 ;  /* 0x30000014ff1d7230 */ /* 0x000fc40000004100 */
[C---:B------:R-:W-:Y:S01]  /*171a0*/  FMUL.FTZ R46, R26.reuse, R38 ;  /* 0x000000261a2e7220 */ /* 0x040fe20000410000 */
[-C--:B------:R-:W-:Y:S01]  /*171b0*/  FMUL.FTZ R31, R26, R30.reuse ;  /* 0x0000001e1a1f7220 */ /* 0x080fe20000410000 */
[----:B------:R-:W-:Y:S01]  /*171c0*/  HADD2.F32 R26, -RZ, R20.H0_H0 ;  /* 0x20000014ff1a7230 */ /* 0x000fe20000004100 */
[----:B------:R-:W-:Y:S01]  /*171d0*/  F2FP.SATFINITE.E4M3.F32.PACK_AB_MERGE_C R57, R62, R57, RZ ;  /* 0x000000393e39723e */ /* 0x000fe200048070ff */
[C---:B------:R-:W-:Y:S01]  /*171e0*/  FFMA.FTZ R46, R7.reuse, R30, -R46 ;  /* 0x0000001e072e7223 */ /* 0x040fe2000001082e */
[----:B------:R-:W-:Y:S01]  /*171f0*/  FFMA.FTZ R51, R7, R38, R31 ;  /* 0x0000002607337223 */ /* 0x000fe2000001001f */
[----:B------:R-:W-:Y:S01]  /*17200*/  HADD2.F32 R20, -RZ, R8.H0_H0 ;  /* 0x20000008ff147230 */ /* 0x000fe20000004100 */
[----:B------:R-:W-:Y:S01]  /*17210*/  F2FP.SATFINITE.E4M3.F32.PACK_AB_MERGE_C R5, R10, R5, R11 ;  /* 0x000000050a05723e */ /* 0x000fe2000480700b */
[----:B------:R-:W-:Y:S01]  /*17220*/  HADD2.F32 R7, -RZ, R6.H0_H0 ;  /* 0x20000006ff077230 */ /* 0x000fe20000004100 */
        /* <DEDUP_REMOVED lines=21> */
[----:B------:R-:W-:Y:S01]  /*17380*/  F2FP.SATFINITE.E4M3.F32.PACK_AB_MERGE_C R11, R58, R27, R57 ;  /* 0x0000001b3a0b723e */ /* 0x000fe20004807039 */
[----:B------:R3:W-:Y:S01]  /*17390*/  STS.128 [R59+0x1e200], R4 ;  /* 0x01e200043b007388 */ /* 0x0007e20000000c00 */
[----:B------:R-:W-:Y:S02]  /*173a0*/  F2FP.SATFINITE.E4M3.F32.PACK_AB_MERGE_C R8, R47, R40, R8 ;  /* 0x000000282f08723e */ /* 0x000fe40004807008 */
[----:B------:R-:W-:-:S05]  /*173b0*/  F2FP.SATFINITE.E4M3.F32.PACK_AB_MERGE_C R10, R31, R20, R28 ;  /* 0x000000141f0a723e */ /* 0x000fca000480701c */
[----:B------:R3:W-:Y:S02]  /*173c0*/  STS.128 [R0+0x1e200], R8 ;  /* 0x01e2000800007388 */ /* 0x0007e40000000c00 */
.L_x_5521:
[----:B------:R-:W-:Y:S05]  /*173d0*/  BSYNC B1 ;  /* 0x0000000000017941 */ /* 0x000fea0003800000 */
.L_x_5520:
[----:B------:R-:W-:Y:S05]  /*173e0*/  @P2 BRA `(.L_x_5502) ;  /* 0x0000000c00ec2947 */ /* 0x000fea0003800000 */
[----:B0-----:R-:W4:Y:S01]  /*173f0*/  LDL R51, [R1+0x64] ;  /* 0x0000640001337983 */ /* 0x001f220000100800 */
[----:B-1-3--:R-:W-:Y:S01]  /*17400*/  IMAD.IADD R0, R22, 0x1, R224 ;  /* 0x0000000116007824 */ /* 0x00afe200078e02e0 */
        /* <DEDUP_REMOVED lines=10> */
[----:B--2---:R-:W-:-:S02]  /*174b0*/  PRMT R21, R5, 0x7604, R0 ;  /* 0x0000760405157816 */ /* 0x004fc40000000000 */
        /* <DEDUP_REMOVED lines=13> */
[----:B------:R-:W-:-:S02]  /*17590*/  LOP3.LUT R7, R12, 0xff, RZ, 0xc0, !PT ;  /* 0x000000ff0c077812 */ /* 0x000fc400078ec0ff */
[----:B------:R-:W-:Y:S02]  /*175a0*/  LOP3.LUT R8, R8, 0xff, RZ, 0xc0, !PT ;  /* 0x000000ff08087812 */ /* 0x000fe400078ec0ff */
        /* <DEDUP_REMOVED lines=22> */
[----:B------:R-:W-:-:S02]  /*17710*/  LOP3.LUT R27, R14, 0xff, RZ, 0xc0, !PT ;  /* 0x000000ff0e1b7812 */ /* 0x000fc400078ec0ff */
[----:B------:R-:W-:Y:S01]  /*17720*/  LOP3.LUT R28, R28, 0xff, RZ, 0xc0, !PT ;  /* 0x000000ff1c1c7812 */ /* 0x000fe200078ec0ff */
[----:B------:R-:W-:Y:S01]  /*17730*/  IMAD.U32 R39, R39, 0x10000, RZ ;  /* 0x0001000027277824 */ /* 0x000fe200078e00ff */
[----:B------:R-:W-:Y:S02]  /*17740*/  LOP3.LUT R31, R26, 0xff0000, R31, 0xf8, !PT ;  /* 0x00ff00001a1f7812 */ /* 0x000fe400078ef81f */
[----:B------:R-:W-:Y:S02]  /*17750*/  PRMT R37, R28, 0x7604, R27 ;  /* 0x000076041c257816 */ /* 0x000fe4000000001b */
[----:B------:R-:W-:Y:S02]  /*17760*/  LOP3.LUT R3, R20, 0xff0000, R3, 0xf8, !PT ;  /* 0x00ff000014037812 */ /* 0x000fe400078ef803 */
[----:B------:R-:W-:Y:S02]  /*17770*/  SHF.R.U32.HI R27, RZ, 0x10, R35 ;  /* 0x00000010ff1b7819 */ /* 0x000fe40000011623 */
[----:B------:R-:W-:-:S02]  /*17780*/  LOP3.LUT R41, R30, 0xff0000, R39, 0xf8, !PT ;  /* 0x00ff00001e297812 */ /* 0x000fc400078ef827 */
[----:B------:R-:W-:Y:S01]  /*17790*/  LOP3.LUT R25, R25, 0xff0000, R34, 0xf8, !PT ;  /* 0x00ff000019197812 */ /* 0x000fe200078ef822 */
[----:B------:R-:W-:Y:S01]  /*177a0*/  IMAD.U32 R27, R27, 0x10000, RZ ;  /* 0x000100001b1b7824 */ /* 0x000fe200078e00ff */
[----:B------:R-:W-:Y:S02]  /*177b0*/  LOP3.LUT R39, R31, 0xff000000, R13, 0xf8, !PT ;  /* 0xff0000001f277812 */ /* 0x000fe400078ef80d */
[----:B------:R-:W-:Y:S02]  /*177c0*/  LOP3.LUT R33, R3, 0xff000000, R33, 0xf8, !PT ;  /* 0xff00000003217812 */ /* 0x000fe400078ef821 */
[----:B------:R-:W-:Y:S02]  /*177d0*/  LOP3.LUT R21, R21, 0xff0000, R32, 0xf8, !PT ;  /* 0x00ff000015157812 */ /* 0x000fe400078ef820 */
[----:B------:R-:W-:Y:S02]  /*177e0*/  LOP3.LUT R3, R25, 0xff000000, R34, 0xf8, !PT ;  /* 0xff00000019037812 */ /* 0x000fe400078ef822 */
[----:B------:R-:W-:-:S02]  /*177f0*/  F2FP.F16.E4M3.UNPACK_B R40, R39 ;  /* 0x00000027ff28723e */ /* 0x000fc400020006ff */
[----:B0-----:R-:W-:Y:S02]  /*17800*/  F2FP.F16.E4M3.UNPACK_B R28, R9 ;  /* 0x00000009ff1c723e */ /* 0x001fe400020006ff */
[----:B------:R-:W-:Y:S01]  /*17810*/  F2FP.F16.E4M3.UNPACK_B R34, R33 ;  /* 0x00000021ff22723e */ /* 0x000fe200020006ff */
[--C-:B------:R-:W-:Y:S01]  /*17820*/  HADD2.F32 R42, -RZ, R40.reuse.H0_H0 ;  /* 0x20000028ff2a7230 */ /* 0x100fe20000004100 */
[----:B------:R-:W-:Y:S01]  /*17830*/  LOP3.LUT R36, R21, 0xff000000, R32, 0xf8, !PT ;  /* 0xff00000015247812 */ /* 0x000fe200078ef820 */
[----:B------:R-:W-:Y:S01]  /*17840*/  HADD2.F32 R40, -RZ, R40.H1_H1 ;  /* 0x30000028ff287230 */ /* 0x000fe20000004100 */
[----:B------:R-:W-:Y:S01]  /*17850*/  LOP3.LUT R29, R29, 0xff0000, R12, 0xf8, !PT ;  /* 0x00ff00001d1d7812 */ /* 0x000fe200078ef80c */
[--C-:B------:R-:W-:Y:S01]  /*17860*/  HADD2.F32 R38, -RZ, R34.reuse.H0_H0 ;  /* 0x20000022ff267230 */ /* 0x100fe20000004100 */
[----:B------:R-:W-:Y:S01]  /*17870*/  LOP3.LUT R41, R41, 0xff000000, R15, 0xf8, !PT ;  /* 0xff00000029297812 */ /* 0x000fe200078ef80f */
[----:B------:R-:W-:Y:S01]  /*17880*/  HADD2.F32 R34, -RZ, R34.H1_H1 ;  /* 0x30000022ff227230 */ /* 0x000fe20000004100 */
[----:B------:R-:W-:-:S02]  /*17890*/  LOP3.LUT R27, R24, 0xff0000, R27, 0xf8, !PT ;  /* 0x00ff0000181b7812 */ /* 0x000fc400078ef81b */
[----:B------:R-:W-:Y:S02]  /*178a0*/  LOP3.LUT R21, R37, 0xff0000, R14, 0xf8, !PT ;  /* 0x00ff000025157812 */ /* 0x000fe400078ef80e */
[----:B------:R-:W-:Y:S02]  /*178b0*/  LOP3.LUT R37, R29, 0xff000000, R12, 0xf8, !PT ;  /* 0xff0000001d257812 */ /* 0x000fe400078ef80c */
[----:B------:R-:W-:Y:S02]  /*178c0*/  LOP3.LUT R35, R27, 0xff000000, R35, 0xf8, !PT ;  /* 0xff0000001b237812 */ /* 0x000fe400078ef823 */
[----:B------:R-:W-:Y:S02]  /*178d0*/  LOP3.LUT R12, R21, 0xff000000, R14, 0xf8, !PT ;  /* 0xff000000150c7812 */ /* 0x000fe400078ef80e */
[-C--:B------:R-:W-:Y:S02]  /*178e0*/  F2FP.F16.E4M3.UNPACK_B R26, R8.reuse ;  /* 0x00000008ff1a723e */ /* 0x080fe400020006ff */
[----:B------:R-:W-:-:S02]  /*178f0*/  F2FP.F16.E4M3.UNPACK_B R27, R8.H1 ;  /* 0x00000008ff1b723e */ /* 0x000fc400030006ff */
[----:B------:R-:W-:Y:S02]  /*17900*/  F2FP.F16.E4M3.UNPACK_B R29, R9.H1 ;  /* 0x00000009ff1d723e */ /* 0x000fe400030006ff */
[----:B------:R-:W-:Y:S02]  /*17910*/  F2FP.F16.E4M3.UNPACK_B R39, R39.H1 ;  /* 0x00000027ff27723e */ /* 0x000fe400030006ff */
[----:B------:R-:W-:Y:S02]  /*17920*/  F2FP.F16.E4M3.UNPACK_B R33, R33.H1 ;  /* 0x00000021ff21723e */ /* 0x000fe400030006ff */
[----:B------:R-:W-:Y:S02]  /*17930*/  F2FP.F16.E4M3.UNPACK_B R30, R10.H1 ;  /* 0x0000000aff1e723e */ /* 0x000fe400030006ff */
[-C--:B------:R-:W-:Y:S02]  /*17940*/  F2FP.F16.E4M3.UNPACK_B R31, R11.reuse ;  /* 0x0000000bff1f723e */ /* 0x080fe400020006ff */
[----:B------:R-:W-:Y:S01]  /*17950*/  F2FP.F16.E4M3.UNPACK_B R32, R11.H1 ;  /* 0x0000000bff20723e */ /* 0x000fe200030006ff */
[----:B----4-:R-:W0:Y:S02]  /*17960*/  LDS.128 R4, [R51+0x1e200] ;  /* 0x01e2000033047984 */ /* 0x010e240000000c00 */
        /* <DEDUP_REMOVED lines=9> */
[----:B------:R-:W-:Y:S01]  /*17a00*/  F2FP.F16.E4M3.UNPACK_B R13, R4 ;  /* 0x00000004ff0d723e */ /* 0x000fe200020006ff */
[----:B------:R-:W-:-:S02]  /*17a10*/  HADD2.F32 R15, -RZ, R15.H1_H1 ;  /* 0x3000000fff0f7230 */ /* 0x000fc40000004100 */
[C---:B------:R-:W-:Y:S01]  /*17a20*/  FFMA.FTZ R5, R21.reuse, R38, -R8 ;  /* 0x0000002615057223 */ /* 0x040fe20000010808 */
[----:B------:R-:W-:Y:S01]  /*17a30*/  F2FP.F16.E4M3.UNPACK_B R14, R4.H1 ;  /* 0x00000004ff0e723e */ /* 0x000fe200030006ff */
[----:B------:R-:W-:Y:S01]  /*17a40*/  FFMA.FTZ R9, R21, R42, R9 ;  /* 0x0000002a15097223 */ /* 0x000fe20000010009 */
[----:B------:R-:W-:Y:S01]  /*17a50*/  HADD2.F32 R38, -RZ, R39.H0_H0 ;  /* 0x20000027ff267230 */ /* 0x000fe20000004100 */
[-C--:B------:R-:W-:Y:S01]  /*17a60*/  F2FP.F16.E4M3.UNPACK_B R4, R6.reuse ;  /* 0x00000006ff04723e */ /* 0x080fe200020006ff */
[----:B------:R-:W-:Y:S01]  /*17a70*/  HADD2.F32 R8, -RZ, R29.H0_H0 ;  /* 0x2000001dff087230 */ /* 0x000fe20000004100 */
[----:B------:R-:W-:Y:S01]  /*17a80*/  F2FP.F16.E4M3.UNPACK_B R7, R6.H1 ;  /* 0x00000006ff07723e */ /* 0x000fe200030006ff */
[----:B------:R-:W-:Y:S01]  /*17a90*/  HADD2.F32 R21, -RZ, R33.H0_H0 ;  /* 0x20000021ff157230 */ /* 0x000fe20000004100 */
[----:B------:R-:W-:Y:S01]  /*17aa0*/  F2FP.F16.E4M3.UNPACK_B R6, R10 ;  /* 0x0000000aff06723e */ /* 0x000fe200020006ff */
[----:B------:R-:W-:Y:S01]  /*17ab0*/  FMUL.FTZ R10, R28, R40 ;  /* 0x000000281c0a7220 */ /* 0x000fe20000410000 */
[----:B------:R-:W-:-:S02]  /*17ac0*/  HADD2.F32 R11, -RZ, R20.H0_H0 ;  /* 0x20000014ff0b7230 */ /* 0x000fc40000004100 */
[----:B------:R-:W-:Y:S01]  /*17ad0*/  FMUL.FTZ R43, R28, R34 ;  /* 0x000000221c2b7220 */ /* 0x000fe20000410000 */
        /* <DEDUP_REMOVED lines=12> */
[----:B------:R-:W-:-:S02]  /*17ba0*/  HADD2.F32 R28, -RZ, R21.H0_H0 ;  /* 0x20000015ff1c7230 */ /* 0x000fc40000004100 */
[----:B------:R-:W-:Y:S02]  /*17bb0*/  HADD2.F32 R33, -RZ, R33.H1_H1 ;  /* 0x30000021ff217230 */ /* 0x000fe40000004100 */
[C---:B------:R-:W-:Y:S01]  /*17bc0*/  FMUL.FTZ R46, R15.reuse, R38 ;  /* 0x000000260f2e7220 */ /* 0x040fe20000410000 */
[----:B------:R-:W-:Y:S02]  /*17bd0*/  HADD2.F32 R39, -RZ, R39.H1_H1 ;  /* 0x30000027ff277230 */ /* 0x000fe40000004100 */
[----:B------:R-:W-:Y:S01]  /*17be0*/  FMUL.FTZ R15, R15, R28 ;  /* 0x0000001c0f0f7220 */ /* 0x000fe20000410000 */
[----:B------:R-:W-:Y:S02]  /*17bf0*/  HADD2.F32 R29, -RZ, R29.H1_H1 ;  /* 0x3000001dff1d7230 */ /* 0x000fe40000004100 */
[----:B------:R-:W-:Y:S02]  /*17c00*/  HADD2.F32 R11, -RZ, R24.H0_H0 ;  /* 0x20000018ff0b7230 */ /* 0x000fe40000004100 */
[----:B------:R-:W-:-:S02]  /*17c10*/  HADD2.F32 R20, -RZ, R20.H1_H1 ;  /* 0x30000014ff147230 */ /* 0x000fc40000004100 */
[C---:B------:R-:W-:Y:S01]  /*17c20*/  FMUL.FTZ R43, R29.reuse, R39 ;  /* 0x000000271d2b7220 */ /* 0x040fe20000410000 */
[-C--:B------:R-:W-:Y:S01]  /*17c30*/  FMUL.FTZ R42, R29, R33.reuse ;  /* 0x000000211d2a7220 */ /* 0x080fe20000410000 */
[C---:B------:R-:W-:Y:S01]  /*17c40*/  FFMA.FTZ R46, R11.reuse, R28, -R46 ;  /* 0x0000001c0b2e7223 */ /* 0x040fe2000001082e */
[----:B------:R-:W-:Y:S01]  /*17c50*/  FFMA.FTZ R38, R11, R38, R15 ;  /* 0x000000260b267223 */ /* 0x000fe2000001000f */
[----:B------:R-:W-:Y:S02]  /*17c60*/  HADD2.F32 R34, -RZ, R34.H1_H1 ;  /* 0x30000022ff227230 */ /* 0x000fe40000004100 */
[C---:B------:R-:W-:Y:S01]  /*17c70*/  FFMA.FTZ R43, R20.reuse, R33, -R43 ;  /* 0x00000021142b7223 */ /* 0x040fe2000001082b */
[----:B------:R-:W-:Y:S02]  /*17c80*/  HADD2.F32 R31, -RZ, R31.H1_H1 ;  /* 0x3000001fff1f7230 */ /* 0x000fe40000004100 */
[----:B------:R-:W-:Y:S01]  /*17c90*/  FFMA.FTZ R42, R20, R39, R42 ;  /* 0x00000027142a7223 */ /* 0x000fe2000001002a */
[----:B------:R-:W-:-:S02]  /*17ca0*/  HADD2.F32 R28, -RZ, R41.H0_H0 ;  /* 0x20000029ff1c7230 */ /* 0x000fc40000004100 */
[----:B------:R-:W-:Y:S02]  /*17cb0*/  HADD2.F32 R15, -RZ, R32.H0_H0 ;  /* 0x20000020ff0f7230 */ /* 0x000fe40000004100 */
[----:B------:R-:W-:Y:S01]  /*17cc0*/  FMUL.FTZ R29, R31, R34 ;  /* 0x000000221f1d7220 */ /* 0x000fe20000410000 */
[----:B------:R-:W-:Y:S01]  /*17cd0*/  HADD2.F32 R21, -RZ, R21.H1_H1 ;  /* 0x30000015ff157230 */ /* 0x000fe20000004100 */
[----:B------:R-:W-:Y:S01]  /*17ce0*/  F2FP.SATFINITE.E4M3.F32.PACK_AB_MERGE_C R40, R43, R40, RZ ;  /* 0x000000282b28723e */ /* 0x000fe200048070ff */
[----:B------:R-:W-:Y:S02]  /*17cf0*/  HADD2.F32 R24, -RZ, R24.H1_H1 ;  /* 0x30000018ff187230 */ /* 0x000fe40000004100 */
[----:B------:R-:W-:Y:S01]  /*17d00*/  FMUL.FTZ R48, R15, R28 ;  /* 0x0000001c0f307220 */ /* 0x000fe20000410000 */
[----:B------:R-:W-:Y:S02]  /*17d10*/  HADD2.F32 R20, -RZ, R35.H0_H0 ;  /* 0x20000023ff147230 */ /* 0x000fe40000004100 */
[----:B------:R-:W-:Y:S01]  /*17d20*/  FMUL.FTZ R31, R31, R21 ;  /* 0x000000151f1f7220 */ /* 0x000fe20000410000 */
[----:B------:R-:W-:-:S02]  /*17d30*/  HADD2.F32 R11, -RZ, R25.H0_H0 ;  /* 0x20000019ff0b7230 */ /* 0x000fc40000004100 */
[C---:B------:R-:W-:Y:S01]  /*17d40*/  FFMA.FTZ R39, R24.reuse, R21, -R29 ;  /* 0x0000001518277223 */ /* 0x040fe2000001081d */
[-C--:B------:R-:W-:Y:S01]  /*17d50*/  F2FP.F16.E4M3.UNPACK_B R21, R37.reuse.H1 ;  /* 0x00000025ff15723e */ /* 0x080fe200030006ff */
[-C--:B------:R-:W-:Y:S01]  /*17d60*/  FMUL.FTZ R15, R15, R20.reuse ;  /* 0x000000140f0f7220 */ /* 0x080fe20000410000 */
[----:B------:R-:W-:Y:S02]  /*17d70*/  HADD2.F32 R35, -RZ, R35.H1_H1 ;  /* 0x30000023ff237230 */ /* 0x000fe40000004100 */
[C---:B------:R-:W-:Y:S01]  /*17d80*/  FFMA.FTZ R48, R11.reuse, R20, -R48 ;  /* 0x000000140b307223 */ /* 0x040fe20000010830 */
[----:B------:R-:W-:Y:S01]  /*17d90*/  F2FP.F16.E4M3.UNPACK_B R20, R36.H1 ;  /* 0x00000024ff14723e */ /* 0x000fe200030006ff */
[----:B------:R-:W-:Y:S01]  /*17da0*/  FFMA.FTZ R49, R11, R28, R15 ;  /* 0x0000001c0b317223 */ /* 0x000fe2000001000f */
[----:B------:R-:W-:Y:S02]  /*17db0*/  HADD2.F32 R41, -RZ, R41.H1_H1 ;  /* 0x30000029ff297230 */ /* 0x000fe40000004100 */
[----:B------:R-:W-:Y:S01]  /*17dc0*/  FFMA.FTZ R47, R24, R34, R31 ;  /* 0x00000022182f7223 */ /* 0x000fe2000001001f */
        /* <DEDUP_REMOVED lines=18> */
[----:B------:R-:W-:Y:S02]  /*17ef0*/  HADD2.F32 R14, -RZ, R14.H1_H1 ;  /* 0x3000000eff0e7230 */ /* 0x000fe40000004100 */
[----:B------:R-:W-:Y:S01]  /*17f00*/  FMUL.FTZ R28, R27, R20 ;  /* 0x000000141b1c7220 */ /* 0x000fe20000410000 */
[----:B------:R-:W-:-:S02]  /*17f10*/  HADD2.F32 R24, -RZ, R37.H0_H0 ;  /* 0x20000025ff187230 */ /* 0x000fc40000004100 */
[C---:B------:R-:W-:Y:S01]  /*17f20*/  FFMA.FTZ R35, R25.reuse, R35, -R34 ;  /* 0x0000002319237223 */ /* 0x040fe20000010822 */
[----:B------:R-:W-:Y:S02]  /*17f30*/  HADD2.F32 R15, -RZ, R26.H0_H0 ;  /* 0x2000001aff0f7230 */ /* 0x000fe40000004100 */
[C---:B------:R-:W-:Y:S01]  /*17f40*/  FFMA.FTZ R27, R14.reuse, R20, -R11 ;  /* 0x000000140e1b7223 */ /* 0x040fe2000001080b */
[----:B------:R-:W-:Y:S01]  /*17f50*/  FFMA.FTZ R34, R14, R21, R28 ;  /* 0x000000150e227223 */ /* 0x000fe2000001001c */
        /* <DEDUP_REMOVED lines=21> */
[----:B------:R-:W-:Y:S01]  /*180b0*/  F2FP.SATFINITE.E4M3.F32.PACK_AB_MERGE_C R42, R42, R45, RZ ;  /* 0x0000002d2a2a723e */ /* 0x000fe200048070ff */
        /* <DEDUP_REMOVED lines=8> */
[----:B------:R-:W-:Y:S01]  /*18140*/  HADD2.F32 R7, -RZ, R7.H1_H1 ;  /* 0x30000007ff077230 */ /* 0x000fe20000004100 */
[----:B------:R-:W-:Y:S01]  /*18150*/  F2FP.F16.E4M3.UNPACK_B R13, R12 ;  /* 0x0000000cff0d723e */ /* 0x000fe200020006ff */
[----:B------:R-:W-:Y:S01]  /*18160*/  FFMA.FTZ R21, R11, R21, R14 ;  /* 0x000000150b157223 */ /* 0x000fe2000001000e */
[CC--:B------:R-:W-:Y:S01]  /*18170*/  FMUL.FTZ R24, R30.reuse, R20.reuse ;  /* 0x000000141e187220 */ /* 0x0c0fe20000410000 */
[----:B------:R-:W-:Y:S01]  /*18180*/  FMUL.FTZ R33, R30, R15 ;  /* 0x0000000f1e217220 */ /* 0x000fe20000410000 */
[----:B------:R-:W-:Y:S01]  /*18190*/  HADD2.F32 R12, -RZ, R3.H0_H0 ;  /* 0x20000003ff0c7230 */ /* 0x000fe20000004100 */
[----:B------:R-:W-:Y:S01]  /*181a0*/  F2FP.SATFINITE.E4M3.F32.PACK_AB_MERGE_C R5, R8, R5, R40 ;  /* 0x000000050805723e */ /* 0x000fe20004807028 */
        /* <DEDUP_REMOVED lines=10> */
[----:B------:R-:W-:Y:S02]  /*18250*/  HADD2.F32 R6, -RZ, R6.H1_H1 ;  /* 0x30000006ff067230 */ /* 0x000fe40000004100 */
[----:B------:R-:W-:Y:S01]  /*18260*/  FMUL.FTZ R7, R7, R12 ;  /* 0x0000000c07077220 */ /* 0x000fe20000410000 */
[--C-:B------:R-:W-:Y:S01]  /*18270*/  HADD2.F32 R3, -RZ, R4.reuse.H0_H0 ;  /* 0x20000004ff037230 */ /* 0x100fe20000004100 */
[----:B------:R-:W-:Y:S01]  /*18280*/  F2FP.SATFINITE.E4M3.F32.PACK_AB_MERGE_C R8, R37, R28, R29 ;  /* 0x0000001c2508723e */ /* 0x000fe2000480701d */
        /* <DEDUP_REMOVED lines=15> */
[----:B------:R0:W-:Y:S04]  /*18380*/  STS.128 [R51+0x1e200], R4 ;  /* 0x01e2000433007388 */ /* 0x0001e80000000c00 */
[----:B------:R0:W-:Y:S02]  /*18390*/  STS.128 [R0+0x1e200], R8 ;  /* 0x01e2000800007388 */ /* 0x0001e40000000c00 */
.L_x_5502:
[----:B------:R-:W-:Y:S05]  /*183a0*/  BSYNC B0 ;  /* 0x0000000000007941 */ /* 0x000fea0003800000 */
.L_x_5495:
        /* <DEDUP_REMOVED lines=8> */
.L_x_5493:
[----:B0--3--:R-:W-:-:S05]  /*18430*/  IMAD.U32 R0, RZ, RZ, UR53 ;  /* 0x00000035ff007e24 */ /* 0x009fca000f8e00ff */
[----:B------:R-:W-:-:S13]  /*18440*/  ISETP.NE.AND P1, PT, R0, 0x3, PT ;  /* 0x000000030000780c */ /* 0x000fda0003f25270 */
[----:B------:R-:W-:Y:S05]  /*18450*/  @!P1 BRA `(.L_x_5522) ;  /* 0x0000000000049947 */ /* 0x000fea0003800000 */
[----:B------:R-:W-:Y:S01]  /*18460*/  BPT.TRAP 0x1 ;  /* 0x000000040000795c */ /* 0x000fe20000300000 */
.L_x_5522:
[----:B-12---:R-:W-:Y:S01]  /*18470*/  IMAD R3, R221, 0x8, R16 ;  /* 0x00000008dd037824 */ /* 0x006fe200078e0210 */
[----:B------:R-:W-:-:S04]  /*18480*/  SHF.L.U32 R0, R222, 0x1f, RZ ;  /* 0x0000001fde007819 */ /* 0x000fc800000006ff */
[----:B------:R0:W1:Y:S01]  /*18490*/  SYNCS.PHASECHK.TRANS64.TRYWAIT P0, [R3+URZ+0x33430], R0 ;  /* 0x03343000030075a7 */ /* 0x000062000800017f */
[----:B------:R-:W-:Y:S05]  /*184a0*/  @!P1 BRA `(.L_x_5523) ;  /* 0x0000000000049947 */ /* 0x000fea0003800000 */
[----:B------:R-:W-:Y:S01]  /*184b0*/  BPT.TRAP 0x1 ;  /* 0x000000040000795c */ /* 0x000fe20000300000 */
.L_x_5523:
[----:B-----5:R-:W2:Y:S02]  /*184c0*/  S2R R4, SR_TID.X ;  /* 0x0000000000047919 */ /* 0x020ea40000002100 */
[----:B--2---:R-:W-:-:S04]  /*184d0*/  LOP3.LUT R4, R4, 0x7f, RZ, 0xc0, !PT ;  /* 0x0000007f04047812 */ /* 0x004fc800078ec0ff */
[----:B------:R-:W-:Y:S01]  /*184e0*/  ISETP.NE.AND P2, PT, R4, RZ, PT ;  /* 0x000000ff0400720c */ /* 0x000fe20003f45270 */
[----:B-1----:R-:W-:-:S12]  /*184f0*/  @P0 BRA `(.L_x_5524) ;  /* 0x0000000000080947 */ /* 0x002fd80003800000 */
[----:B------:R-:W1:Y:S02]  /*18500*/  SYNCS.PHASECHK.TRANS64.TRYWAIT P0, [R3+URZ+0x33430], R0 ;  /* 0x03343000030075a7 */ /* 0x000e64000800017f */
[----:B-1----:R-:W-:Y:S05]  /*18510*/  @!P0 BRA `(.L_x_5525) ;  /* 0x000001a800e08947 */ /* 0x002fea0003800000 */
.L_x_5524:
[----:B------:R-:W-:Y:S05]  /*18520*/  WARPSYNC.ALL ;  /* 0x0000000000007948 */ /* 0x000fea0003800000 */
[----:B01----:R-:W-:Y:S01]  /*18530*/  IADD3 R0, R16, 0x24200, RZ ;  /* 0x0002420010007810 */ /* 0x003fe20007ffe0ff */
[----:B------:R-:W2:Y:S03]  /*18540*/  LDL R10, [R1+0x14] ;  /* 0x00001400010a7983 */ /* 0x000ea60000100800 */
[----:B------:R-:W-:Y:S01]  /*18550*/  SHF.R.U32.HI R0, RZ, 0x4, R0 ;  /* 0x00000004ff007819 */ /* 0x000fe20000011600 */
[----:B------:R-:W3:Y:S03]  /*18560*/  LDL R114, [R1+0x4] ;  /* 0x0000040001727983 */ /* 0x000ee60000100800 */
[----:B------:R-:W-:Y:S01]  /*18570*/  LOP3.LUT R0, R0, 0x3fff, RZ, 0xc0, !PT ;  /* 0x00003fff00007812 */ /* 0x000fe200078ec0ff */
[----:B------:R-:W5:Y:S01]  /*18580*/  LDL R116, [R1] ;  /* 0x0000000001747983 */ /* 0x000f620000100800 */
[----:B------:R-:W-:-:S02]  /*18590*/  R2UR UR24, R44 ;  /* 0x000000002c1872ca */ /* 0x000fc400000e0000 */
[----:B----4-:R-:W-:Y:S01]  /*185a0*/  LOP3.LUT R14, R0, 0x10000, RZ, 0xfc, !PT ;  /* 0x00010000000e7812 */ /* 0x010fe200078efcff */
[----:B------:R-:W-:Y:S01]  /*185b0*/  IMAD.MOV.U32 R5, RZ, RZ, -0x7fffffe0 ;  /* 0x80000020ff057424 */ /* 0x000fe200078e00ff */
[----:B------:R-:W-:Y:S01]  /*185c0*/  WARPGROUP.ARRIVE ;  /* 0x00000000000079c5 */ /* 0x000fe20000000000 */
[----:B------:R-:W-:Y:S01]  /*185d0*/  UMOV UR25, 0x80000020 ;  /* 0x8000002000197882 */ /* 0x000fe20000000000 */
[----:B------:R-:W-:Y:S01]  /*185e0*/  IMAD.MOV.U32 R7, RZ, RZ, -0x7fffffe0 ;  /* 0x80000020ff077424 */ /* 0x000fe200078e00ff */
[----:B------:R-:W0:Y:S01]  /*185f0*/  LDC R0, c[0x0][0x448] ;  /* 0x00011200ff007b82 */ /* 0x000e220000000800 */
[----:B------:R-:W-:Y:S01]  /*18600*/  IMAD R4, R221, 0x780, R14 ;  /* 0x00000780dd047824 */ /* 0x000fe200078e020e */
[----:B------:R-:W-:-:S04]  /*18610*/  R2UR UR27, R5 ;  /* 0x00000000051b72ca */ /* 0x000fc800000e0000 */
[----:B------:R-:W-:Y:S01]  /*18620*/  R2UR UR26, R4 ;  /* 0x00000000041a72ca */ /* 0x000fe200000e0000 */
[----:B------:R-:W-:-:S12]  /*18630*/  ULOP3.LUT UR24, UR24, 0x10000, URZ, 0xfc, !UPT ;  /* 0x0001000018187892 */ /* 0x000fd8000f8efc3f */
[----:B------:R-:W-:Y:S01]  /*18640*/  QGMMA.64x32x32.F32.E4M3.E4M3 R88, gdesc[UR24], RZ, !UPT, gsb0 ;  /* 0x00600000185879f3 */ /* 0x000fe2000c0008ff */
[----:B------:R-:W-:Y:S01]  /*18650*/  VIADD R6, R4, 0x80 ;  /* 0x0000008004067836 */ /* 0x000fe20000000000 */
[----:B------:R-:W-:-:S04]  /*18660*/  R2UR UR7, R7 ;  /* 0x00000000070772ca */ /* 0x000fc800000e0000 */
[----:B------:R-:W-:Y:S01]  /*18670*/  R2UR UR6, R6 ;  /* 0x00000000060672ca */ /* 0x000fe200000e0000 */
[----:B------:R-:W-:Y:S01]  /*18680*/  UMOV UR4, UR24 ;  /* 0x0000001800047c82 */ /* 0x000fe20008000000 */
[----:B------:R-:W-:Y:S01]  /*18690*/  UMOV UR5, UR25 ;  /* 0x0000001900057c82 */ /* 0x000fe20008000000 */
[----:B------:R-:W-:Y:S02]  /*186a0*/  WARPGROUP.DEPBAR.LE gsb0, 0x0 ;  /* 0x00008000000079c5 */ /* 0x000fe40000010000 */
[----:B------:R-:W-:-:S08]  /*186b0*/  WARPGROUP.ARRIVE ;  /* 0x00000000000079c5 */ /* 0x000fd00000000000 */
[----:B------:R-:W-:Y:S01]  /*186c0*/  QGMMA.64x32x32.F32.E4M3.E4M3 R72, gdesc[UR4], RZ, !UPT, gsb0 ;  /* 0x00600000044879f3 */ /* 0x000fe2000c0008ff */
[----:B------:R-:W-:Y:S02]  /*186d0*/  VIADD R6, R4, 0x100 ;  /* 0x0000010004067836 */ /* 0x000fe40000000000 */
[----:B------:R-:W-:-:S03]  /*186e0*/  IMAD.MOV.U32 R7, RZ, RZ, -0x7fffffe0 ;  /* 0x80000020ff077424 */ /* 0x000fc600078e00ff */
[----:B------:R-:W-:Y:S02]  /*186f0*/  R2UR UR18, R6 ;  /* 0x00000000061272ca */ /* 0x000fe400000e0000 */
        /* <DEDUP_REMOVED lines=28> */
[----:B------:R-:W-:Y:S01]  /*188c0*/  UIADD3 UR4, UR24, 0x2, URZ ;  /* 0x0000000218047890 */ /* 0x000fe2000fffe03f */
[----:B------:R-:W-:Y:S01]  /*188d0*/  UMOV UR5, 0x80000020 ;  /* 0x8000002000057882 */ /* 0x000fe20000000000 */
[----:B------:R-:W-:Y:S02]  /*188e0*/  WARPGROUP.DEPBAR.LE gsb0, 0x0 ;  /* 0x00008000000079c5 */ /* 0x000fe40000010000 */
[----:B------:R-:W-:-:S08]  /*188f0*/  WARPGROUP.ARRIVE ;  /* 0x00000000000079c5 */ /* 0x000fd00000000000 */
[----:B------:R-:W-:Y:S01]  /*18900*/  QGMMA.64x32x32.F32.E4M3.E4M3 R88, gdesc[UR4], R88, gsb0 ;  /* 0x00600000045879f3 */ /* 0x000fe20008000858 */
[----:B------:R-:W-:Y:S02]  /*18910*/  VIADD R6, R4, 0x82 ;  /* 0x0000008204067836 */ /* 0x000fe40000000000 */
[----:B------:R-:W-:-:S03]  /*18920*/  IMAD.MOV.U32 R7, RZ, RZ, -0x7fffffe0 ;  /* 0x80000020ff077424 */ /* 0x000fc600078e00ff */
[----:B------:R-:W-:Y:S02]  /*18930*/  R2UR UR6, R6 ;  /* 0x00000000060672ca */ /* 0x000fe400000e0000 */
[----:B------:R-:W-:Y:S01]  /*18940*/  R2UR UR7, R7 ;  /* 0x00000000070772ca */ /* 0x000fe200000e0000 */
[----:B------:R-:W-:Y:S02]  /*18950*/  WARPGROUP.DEPBAR.LE gsb0, 0x0 ;  /* 0x00008000000079c5 */ /* 0x000fe40000010000 */
[----:B------:R-:W-:-:S10]  /*18960*/  WARPGROUP.ARRIVE ;  /* 0x00000000000079c5 */ /* 0x000fd40000000000 */
[----:B------:R-:W-:Y:S01]  /*18970*/  QGMMA.64x32x32.F32.E4M3.E4M3 R72, gdesc[UR4], R72, gsb0 ;  /* 0x00600000044879f3 */ /* 0x000fe20008000848 */
[----:B------:R-:W-:Y:S01]  /*18980*/  VIADD R8, R4, 0x102 ;  /* 0x0000010204087836 */ /* 0x000fe20000000000 */
[----:B------:R-:W-:-:S04]  /*18990*/  MOV R9, 0x80000020 ;  /* 0x8000002000097802 */ /* 0x000fc80000000f00 */
[----:B------:R-:W-:Y:S02]  /*189a0*/  R2UR UR6, R8 ;  /* 0x00000000080672ca */ /* 0x000fe400000e0000 */
[----:B------:R-:W-:Y:S01]  /*189b0*/  R2UR UR7, R9 ;  /* 0x00000000090772ca */ /* 0x000fe200000e0000 */
[----:B------:R-:W-:Y:S02]  /*189c0*/  WARPGROUP.DEPBAR.LE gsb0, 0x0 ;  /* 0x00008000000079c5 */ /* 0x000fe40000010000 */
[----:B------:R-:W-:-:S10]  /*189d0*/  WARPGROUP.ARRIVE ;  /* 0x00000000000079c5 */ /* 0x000fd40000000000 */
[----:B------:R-:W-:Y:S01]  /*189e0*/  QGMMA.64x32x32.F32.E4M3.E4M3 R56, gdesc[UR4], R56, gsb0 ;  /* 0x00600000043879f3 */ /* 0x000fe20008000838 */
        /* <DEDUP_REMOVED lines=68> */
[----:B------:R-:W-:Y:S01]  /*18e30*/  IMAD.MOV.U32 R7, RZ, RZ, -0x7fffffe0 ;  /* 0x80000020ff077424 */ /* 0x000fe200078e00ff */
[----:B------:R-:W-:-:S04]  /*18e40*/  IADD3 R6, R4, 0x302, RZ ;  /* 0x0000030204067810 */ /* 0x000fc80007ffe0ff */
        /* <DEDUP_REMOVED lines=90> */
[----:B------:R-:W-:Y:S02]  /*193f0*/  R2UR UR23, R7 ;  /* 0x00000000071772ca */ /* 0x000fe400000e0000 */
[----:B0-----:R-:W-:-:S13]  /*19400*/  ISETP.NE.AND P0, PT, R0, 0x1, PT ;  /* 0x000000010000780c */ /* 0x001fda0003f05270 */
[----:B------:R-:W0:Y:S08]  /*19410*/  @P0 LDC R5, c[0x0][0x44c] ;  /* 0x00011300ff050b82 */ /* 0x000e300000000800 */
[----:B------:R-:W1:Y:S01]  /*19420*/  @P0 LDC R9, c[0x0][0x450] ;  /* 0x00011400ff090b82 */ /* 0x000e620000000800 */
[----:B------:R-:W-:Y:S02]  /*19430*/  WARPGROUP.DEPBAR.LE gsb0, 0x0 ;  /* 0x00008000000079c5 */ /* 0x000fe40000010000 */
[----:B------:R-:W-:-:S06]  /*19440*/  WARPGROUP.ARRIVE ;  /* 0x00000000000079c5 */ /* 0x000fcc0000000000 */
[----:B------:R-:W-:Y:S01]  /*19450*/  QGMMA.64x32x32.F32.E4M3.E4M3 R56, gdesc[UR20], R56, gsb0 ;  /* 0x00600000143879f3 */ /* 0x000fe20008000838 */
[----:B--2---:R-:W-:-:S04]  /*19460*/  IMAD.IADD R20, R10, 0x1, R236 ;  /* 0x000000010a147824 */ /* 0x004fc800078e02ec */
[----:B0-----:R-:W-:-:S05]  /*19470*/  @P0 IMAD.HI.U32 R0, R20, R5, RZ ;  /* 0x0000000514000227 */ /* 0x001fca00078e00ff */
[----:B-1----:R-:W-:-:S05]  /*19480*/  @P0 SHF.R.U32.HI R20, RZ, R9, R0 ;  /* 0x00000009ff140219 */ /* 0x002fca0000011600 */
[----:B------:R-:W0:Y:S01]  /*19490*/  SHFL.IDX PT, R5, R20, RZ, 0x1c1f ;  /* 0x001c1fff14057589 */ /* 0x000e2200000e0000 */
[----:B------:R-:W-:Y:S02]  /*194a0*/  IMAD R0, R107, -0xa0, RZ ;  /* 0xffffff606b007824 */ /* 0x000fe400078e02ff */
[----:B------:R-:W-:Y:S02]  /*194b0*/  VIADD R6, R4, 0x682 ;  /* 0x0000068204067836 */ /* 0x000fe40000000000 */
[----:B------:R-:W-:Y:S01]  /*194c0*/  IMAD.MOV.U32 R7, RZ, RZ, -0x7fffffe0 ;  /* 0x80000020ff077424 */ /* 0x000fe200078e00ff */
[----:B------:R-:W-:Y:S01]  /*194d0*/  IADD3 R0, -R237, 0xa1, R0 ;  /* 0x000000a1ed007810 */ /* 0x000fe20007ffe100 */
[----:B---3--:R-:W-:Y:S01]  /*194e0*/  IMAD R104, R107, -0xa0, R114 ;  /* 0xffffff606b687824 */ /* 0x008fe200078e0272 */
[----:B------:R-:W-:Y:S02]  /*194f0*/  R2UR UR22, R6 ;  /* 0x00000000061672ca */ /* 0x000fe400000e0000 */
[----:B------:R-:W-:-:S02]  /*19500*/  R2UR UR23, R7 ;  /* 0x00000000071772ca */ /* 0x000fc400000e0000 */
[----:B------:R-:W-:Y:S02]  /*19510*/  IADD3 R104, -R237, 0xa0, R104 ;  /* 0x000000a0ed687810 */ /* 0x000fe40007ffe168 */
[----:B-----5:R-:W-:-:S04]  /*19520*/  IADD3 R105, -R116, R0, R114 ;  /* 0x0000000074697210 */ /* 0x020fc80007ffe172 */
[----:B0-----:R-:W-:-:S04]  /*19530*/  VIADDMNMX R0, R5, R105, R104, PT ;  /* 0x0000006905007246 */ /* 0x001fc80003800168 */
[C---:B------:R-:W-:Y:S02]  /*19540*/  ISETP.GT.AND P4, PT, R0.reuse, RZ, PT ;  /* 0x000000ff0000720c */ /* 0x040fe40003f84270 */
[C---:B------:R-:W-:Y:S02]  /*19550*/  ISETP.GT.AND P5, PT, R0.reuse, 0x1, PT ;  /* 0x000000010000780c */ /* 0x040fe40003fa4270 */
[----:B------:R-:W-:Y:S02]  /*19560*/  ISETP.GT.AND P3, PT, R0, 0x8, PT ;  /* 0x000000080000780c */ /* 0x000fe40003f64270 */
[----:B------:R-:W-:Y:S01]  /*19570*/  FSEL R110, R88, -INF , P4 ;  /* 0xff800000586e7808 */ /* 0x000fe20002000000 */
[----:B------:R-:W-:Y:S02]  /*19580*/  WARPGROUP.DEPBAR.LE gsb0, 0x0 ;  /* 0x00008000000079c5 */ /* 0x000fe40000010000 */
[----:B------:R-:W-:Y:S01]  /*19590*/  WARPGROUP.ARRIVE ;  /* 0x00000000000079c5 */ /* 0x000fe20000000000 */
[----:B------:R-:W-:-:S05]  /*195a0*/  FSEL R106, R89, -INF , P5 ;  /* 0xff800000596a7808 */ /* 0x000fca0002800000 */
[----:B------:R-:W-:Y:S01]  /*195b0*/  QGMMA.64x32x32.F32.E4M3.E4M3 R40, gdesc[UR20], R40, gsb0 ;  /* 0x00600000142879f3 */ /* 0x000fe20008000828 */
        /* <DEDUP_REMOVED lines=32> */
[----:B------:R-:W-:Y:S01]  /*197c0*/  FMNMX.FTZ R7, R76, R5, !PT ;  /* 0x000000054c077209 */ /* 0x000fe20007810000 */
[----:B------:R-:W-:Y:S02]  /*197d0*/  VIADD R4, R4, 0x702 ;  /* 0x0000070204047836 */ /* 0x000fe40000000000 */
[----:B------:R-:W-:Y:S01]  /*197e0*/  IMAD.MOV.U32 R5, RZ, RZ, -0x7fffffe0 ;  /* 0x80000020ff057424 */ /* 0x000fe200078e00ff */
[----:B------:R-:W-:Y:S02]  /*197f0*/  ISETP.GT.AND P3, PT, R0, 0x38, PT ;  /* 0x000000380000780c */ /* 0x000fe40003f64270 */
[----:B------:R-:W-:-:S02]  /*19800*/  FSEL R72, R81, -INF , P4 ;  /* 0xff80000051487808 */ /* 0x000fc40002000000 */
[----:B------:R-:W-:Y:S02]  /*19810*/  FMNMX.FTZ R7, R80, R7, !PT ;  /* 0x0000000750077209 */ /* 0x000fe40007810000 */
[----:B------:R-:W-:Y:S02]  /*19820*/  R2UR UR22, R4 ;  /* 0x00000000041672ca */ /* 0x000fe400000e0000 */
[----:B------:R-:W-:Y:S02]  /*19830*/  R2UR UR23, R5 ;  /* 0x00000000051772ca */ /* 0x000fe400000e0000 */
[----:B------:R-:W-:Y:S02]  /*19840*/  ISETP.GT.AND P4, PT, R0, 0x39, PT ;  /* 0x000000390000780c */ /* 0x000fe40003f84270 */
[----:B------:R-:W-:Y:S02]  /*19850*/  FSEL R84, R84, -INF , P3 ;  /* 0xff80000054547808 */ /* 0x000fe40001800000 */
[----:B------:R-:W-:Y:S01]  /*19860*/  FMNMX.FTZ R7, R72, R7, !PT ;  /* 0x0000000748077209 */ /* 0x000fe20007810000 */
[----:B------:R-:W-:-:S02]  /*19870*/  WARPGROUP.DEPBAR.LE gsb0, 0x0 ;  /* 0x00008000000079c5 */ /* 0x000fc40000010000 */
[----:B------:R-:W-:Y:S02]  /*19880*/  ISETP.GT.AND P3, PT, R0, 0x40, PT ;  /* 0x000000400000780c */ /* 0x000fe40003f64270 */
[----:B------:R-:W-:Y:S02]  /*19890*/  FSEL R10, R85, -INF , P4 ;  /* 0xff800000550a7808 */ /* 0x000fe40002000000 */
[----:B------:R-:W-:Y:S01]  /*198a0*/  FMNMX.FTZ R7, R84, R7, !PT ;  /* 0x0000000754077209 */ /* 0x000fe20007810000 */
[----:B------:R-:W-:Y:S01]  /*198b0*/  WARPGROUP.ARRIVE ;  /* 0x00000000000079c5 */ /* 0x000fe20000000000 */
[----:B------:R-:W-:Y:S02]  /*198c0*/  ISETP.GT.AND P4, PT, R0, 0x41, PT ;  /* 0x000000410000780c */ /* 0x000fe40003f84270 */
[----:B------:R-:W-:Y:S02]  /*198d0*/  FSEL R56, R56, -INF , P3 ;  /* 0xff80000038387808 */ /* 0x000fe40001800000 */
[----:B------:R-:W-:Y:S01]  /*198e0*/  FMNMX.FTZ R7, R10, R7, !PT ;  /* 0x000000070a077209 */ /* 0x000fe20007810000 */
[----:B------:R-:W-:Y:S01]  /*198f0*/  QGMMA.64x32x32.F32.E4M3.E4M3 R24, gdesc[UR20], R24, gsb0 ;  /* 0x00600000141879f3 */ /* 0x000fe20008000818 */
        /* <DEDUP_REMOVED lines=44> */
[----:B------:R-:W-:Y:S01]  /*19bc0*/  FMNMX.FTZ R4, R21, R4, !PT ;  /* 0x0000000415047209 */ /* 0x000fe20007810000 */
[----:B------:R-:W-:Y:S02]  /*19bd0*/  WARPGROUP.DEPBAR.LE gsb0, 0x0 ;  /* 0x00008000000079c5 */ /* 0x000fe40000010000 */
        /* <DEDUP_REMOVED lines=21> */
[----:B------:R-:W-:-:S02]  /*19d30*/  FSEL R4, R37, -INF , P4 ;  /* 0xff80000025047808 */ /* 0x000fc40002000000 */
[----:B------:R-:W-:-:S04]  /*19d40*/  FMNMX.FTZ R37, R85, R0, !PT ;  /* 0x0000000055257209 */ /* 0x000fc80007810000 */
[----:B------:R-:W-:-:S05]  /*19d50*/  FMNMX.FTZ R24, R4, R37, !PT ;  /* 0x0000002504187209 */ /* 0x000fca0007810000 */
[----:B------:R-:W0:Y:S04]  /*19d60*/  SHFL.BFLY PT, R37, R24, 0x2, 0x1f ;  /* 0x0c401f0018257f89 */ /* 0x000e2800000e0000 */
[----:B------:R-:W1:Y:S01]  /*19d70*/  SHFL.IDX PT, R20, R20, 0x1, 0x1c1f ;  /* 0x003c1f0014147f89 */ /* 0x000e6200000e0000 */
[----:B0-----:R-:W-:-:S05]  /*19d80*/  FMNMX.FTZ R28, R24, R37, !PT ;  /* 0x00000025181c7209 */ /* 0x001fca0007810000 */
[----:B------:R-:W0:Y:S01]  /*19d90*/  SHFL.BFLY PT, R37, R28, 0x1, 0x1f ;  /* 0x0c201f001c257f89 */ /* 0x000e2200000e0000 */
[----:B-1----:R-:W-:-:S04]  /*19da0*/  VIADDMNMX R104, R20, R105, R104, PT ;  /* 0x0000006914687246 */ /* 0x002fc80003800168 */
[C---:B------:R-:W-:Y:S02]  /*19db0*/  ISETP.GT.AND P4, PT, R104.reuse, RZ, PT ;  /* 0x000000ff6800720c */ /* 0x040fe40003f84270 */
[----:B------:R-:W-:Y:S02]  /*19dc0*/  ISETP.GT.AND P5, PT, R104, 0x1, PT ;  /* 0x000000016800780c */ /* 0x000fe40003fa4270 */
[----:B------:R-:W-:Y:S02]  /*19dd0*/  FSEL R101, R90, -INF , P4 ;  /* 0xff8000005a657808 */ /* 0x000fe40002000000 */
[----:B------:R-:W-:Y:S02]  /*19de0*/  FSEL R91, R91, -INF , P5 ;  /* 0xff8000005b5b7808 */ /* 0x000fe40002800000 */
[----:B0-----:R-:W-:-:S04]  /*19df0*/  FMNMX.FTZ R0, R28, R37, !PT ;  /* 0x000000251c007209 */ /* 0x001fc80007810000 */
[----:B------:R-:W-:Y:S01]  /*19e00*/  FSETP.NEU.FTZ.AND P3, PT, R0, -INF , PT ;  /* 0xff8000000000780b */ /* 0x000fe20003f7d000 */
[----:B------:R-:W-:-:S05]  /*19e10*/  FFMA.FTZ R37, R2, R0, -8 ;  /* 0xc100000002257423 */ /* 0x000fca0000010000 */
[----:B------:R-:W-:Y:S02]  /*19e20*/  FSEL R37, R37, RZ, P3 ;  /* 0x000000ff25257208 */ /* 0x000fe40001800000 */
[C---:B------:R-:W-:Y:S02]  /*19e30*/  ISETP.GT.AND P3, PT, R104.reuse, 0x8, PT ;  /* 0x000000086800780c */ /* 0x040fe40003f64270 */
        /* <DEDUP_REMOVED lines=16> */
[C---:B------:R-:W-:Y:S02]  /*19f40*/  ISETP.GT.AND P3, PT, R104.reuse, 0x20, PT ;  /* 0x000000206800780c */ /* 0x040fe40003f64270 */
        /* <DEDUP_REMOVED lines=37> */
[----:B------:R-:W-:Y:S01]  /*1a1a0*/  FFMA.FTZ R59, R2, R10, -R37 ;  /* 0x0000000a023b7223 */ /* 0x000fe20000010825 */
        /* <DEDUP_REMOVED lines=24> */
[----:B------:R-:W-:-:S01]  /*1a330*/  FFMA.FTZ R42, R2, R61, -R37 ;  /* 0x0000003d022a7223 */ /* 0x000fc20000010825 */
        /* <DEDUP_REMOVED lines=10> */
[----:B------:R-:W-:Y:S02]  /*1a3e0*/  ISETP.GT.AND P3, PT, R104, 0x80, PT ;  /* 0x000000806800780c */ /* 0x000fe40003f64270 */
        /* <DEDUP_REMOVED lines=25> */
[----:B------:R-:W-:Y:S01]  /*1a580*/  FMNMX.FTZ R10, R147, R10, !PT ;  /* 0x0000000a930a7209 */ /* 0x000fe20007810000 */
[----:B------:R-:W-:-:S03]  /*1a590*/  FFMA.FTZ R204, R2, R11, -R37 ;  /* 0x0000000b02cc7223 */ /* 0x000fc60000010825 */
[----:B------:R-:W-:Y:S01]  /*1a5a0*/  FMNMX.FTZ R10, R39, R10, !PT ;  /* 0x0000000a270a7209 */ /* 0x000fe20007810000 */
[----:B------:R-:W-:-:S04]  /*1a5b0*/  FFMA.FTZ R11, R2, R41, -R37 ;  /* 0x00000029020b7223 */ /* 0x000fc80000010825 */
[----:B------:R-:W0:Y:S01]  /*1a5c0*/  SHFL.BFLY PT, R41, R10, 0x2, 0x1f ;  /* 0x0c401f000a297f89 */ /* 0x000e2200000e0000 */
[----:B------:R-:W-:-:S01]  /*1a5d0*/  FFMA.FTZ R30, R2, R45, -R37 ;  /* 0x0000002d021e7223 */ /* 0x000fc20000010825 */
[----:B0-----:R-:W-:-:S05]  /*1a5e0*/  FMNMX.FTZ R45, R10, R41, !PT ;  /* 0x000000290a2d7209 */ /* 0x001fca0007810000 */
[----:B------:R-:W0:Y:S01]  /*1a5f0*/  SHFL.BFLY PT, R10, R45, 0x1, 0x1f ;  /* 0x0c201f002d0a7f89 */ /* 0x000e2200000e0000 */
[----:B------:R-:W-:-:S01]  /*1a600*/  FFMA.FTZ R6, R2, R110, -R37 ;  /* 0x0000006e02067223 */ /* 0x000fc20000010825 */
[C-C-:B------:R-:W-:Y:S01]  /*1a610*/  FFMA.FTZ R89, R2.reuse, R106, -R37.reuse ;  /* 0x0000006a02597223 */ /* 0x140fe20000010825 */
[----:B------:R-:W-:-:S01]  /*1a620*/  FFMA.FTZ R8, R2, R8, -R37 ;  /* 0x0000000802087223 */ /* 0x000fc20000010825 */
[C-C-:B------:R-:W-:Y:S01]  /*1a630*/  FFMA.FTZ R93, R2.reuse, R12, -R37.reuse ;  /* 0x0000000c025d7223 */ /* 0x140fe20000010825 */
[----:B------:R-:W-:-:S01]  /*1a640*/  FFMA.FTZ R20, R2, R109, -R37 ;  /* 0x0000006d02147223 */ /* 0x000fc20000010825 */
[C-C-:B------:R-:W-:Y:S01]  /*1a650*/  FFMA.FTZ R38, R2.reuse, R21, -R37.reuse ;  /* 0x0000001502267223 */ /* 0x140fe20000010825 */
[----:B------:R-:W-:-:S01]  /*1a660*/  FFMA.FTZ R44, R2, R25, -R37 ;  /* 0x00000019022c7223 */ /* 0x000fc20000010825 */
[----:B0-----:R-:W-:-:S04]  /*1a670*/  FMNMX.FTZ R10, R45, R10, !PT ;  /* 0x0000000a2d0a7209 */ /* 0x001fc80007810000 */
[----:B------:R-:W-:Y:S01]  /*1a680*/  FSETP.NEU.FTZ.AND P3, PT, R10, -INF , PT ;  /* 0xff8000000a00780b */ /* 0x000fe20003f7d000 */
[----:B------:R-:W-:-:S05]  /*1a690*/  FFMA.FTZ R50, R2, R10, -8 ;  /* 0xc100000002327423 */ /* 0x000fca000001000a */
[----:B------:R-:W-:Y:S01]  /*1a6a0*/  FSEL R50, R50, RZ, P3 ;  /* 0x000000ff32327208 */ /* 0x000fe20001800000 */
[----:B------:R-:W-:-:S01]  /*1a6b0*/  FFMA.FTZ R46, R2, R29, -R37 ;  /* 0x0000001d022e7223 */ /* 0x000fc20000010825 */
[----:B------:R-:W-:-:S03]  /*1a6c0*/  FFMA.FTZ R48, R2, R33, -R37 ;  /* 0x0000002102307223 */ /* 0x000fc60000010825 */
        /* <DEDUP_REMOVED lines=27> */
[----:B------:R-:W-:-:S07]  /*1a880*/  FFMA.FTZ R37, R2, R105, -R50 ;  /* 0x0000006902257223 */ /* 0x000fce0000010832 */
[----:B------:R-:W0:Y:S01]  /*1a890*/  MUFU.EX2 R89, R89 ;  /* 0x0000005900597308 */ /* 0x000e220000000800 */
[----:B------:R-:W-:-:S07]  /*1a8a0*/  FFMA.FTZ R219, R2, R111, -R50 ;  /* 0x0000006f02db7223 */ /* 0x000fce0000010832 */
[----:B------:R-:W-:Y:S08]  /*1a8b0*/  MUFU.EX2 R217, R217 ;  /* 0x000000d900d97308 */ /* 0x000ff00000000800 */
[----:B------:R-:W-:Y:S08]  /*1a8c0*/  MUFU.EX2 R52, R52 ;  /* 0x0000003400347308 */ /* 0x000ff00000000800 */
[----:B------:R1:W-:Y:S08]  /*1a8d0*/  MUFU.EX2 R36, R56 ;  /* 0x0000003800247308 */ /* 0x0003f00000000800 */
[----:B------:R-:W2:Y:S01]  /*1a8e0*/  MUFU.EX2 R8, R8 ;  /* 0x0000000800087308 */ /* 0x000ea20000000800 */
[----:B-1----:R-:W-:-:S01]  /*1a8f0*/  FFMA.FTZ R56, R2, R95, -R50 ;  /* 0x0000005f02387223 */ /* 0x002fc20000010832 */
[----:B------:R-:W-:-:S06]  /*1a900*/  FFMA.FTZ R54, R2, R113, -R50 ;  /* 0x0000007102367223 */ /* 0x000fcc0000010832 */
[----:B------:R-:W-:Y:S08]  /*1a910*/  MUFU.EX2 R37, R37 ;  /* 0x0000002500257308 */ /* 0x000ff00000000800 */
[----:B------:R-:W1:Y:S01]  /*1a920*/  MUFU.EX2 R93, R93 ;  /* 0x0000005d005d7308 */ /* 0x000e620000000800 */
[----:B------:R-:W-:-:S01]  /*1a930*/  FFMA.FTZ R45, R2, R115, -R50 ;  /* 0x00000073022d7223 */ /* 0x000fc20000010832 */
[----:B------:R-:W-:-:S06]  /*1a940*/  FFMA.FTZ R76, R2, R43, -R50 ;  /* 0x0000002b024c7223 */ /* 0x000fcc0000010832 */
[----:B------:R-:W3:Y:S01]  /*1a950*/  MUFU.EX2 R56, R56 ;  /* 0x0000003800387308 */ /* 0x000ee20000000800 */
[----:B0-----:R-:W-:-:S07]  /*1a960*/  FADD.FTZ R43, R6, R89 ;  /* 0x00000059062b7221 */ /* 0x001fce0000010000 */
[----:B------:R-:W0:Y:S01]  /*1a970*/  MUFU.EX2 R12, R12 ;  /* 0x0000000c000c7308 */ /* 0x000e220000000800 */
[----:B------:R-:W-:-:S07]  /*1a980*/  FFMA.FTZ R60, R2, R103, -R50 ;  /* 0x00000067023c7223 */ /* 0x000fce0000010832 */
[----:B------:R-:W4:Y:S01]  /*1a990*/  MUFU.EX2 R219, R219 ;  /* 0x000000db00db7308 */ /* 0x000f220000000800 */
[----:B--2---:R-:W-:-:S07]  /*1a9a0*/  FADD.FTZ R82, R8, R43 ;  /* 0x0000002b08527221 */ /* 0x004fce0000010000 */
[----:B------:R-:W2:Y:S01]  /*1a9b0*/  MUFU.EX2 R97, R97 ;  /* 0x0000006100617308 */ /* 0x000ea20000000800 */
[----:B------:R-:W-:-:S01]  /*1a9c0*/  FFMA.FTZ R213, R2, R117, -R50 ;  /* 0x0000007502d57223 */ /* 0x000fc20000010832 */
[----:B------:R-:W-:-:S06]  /*1a9d0*/  FFMA.FTZ R78, R2, R47, -R50 ;  /* 0x0000002f024e7223 */ /* 0x000fcc0000010832 */
[----:B------:R5:W-:Y:S01]  /*1a9e0*/  MUFU.EX2 R32, R80 ;  /* 0x0000005000207308 */ /* 0x000be20000000800 */
[----:B-1----:R-:W-:-:S07]  /*1a9f0*/  FADD.FTZ R47, R93, R82 ;  /* 0x000000525d2f7221 */ /* 0x002fce0000010000 */
[----:B------:R-:W1:Y:S01]  /*1aa00*/  MUFU.EX2 R54, R54 ;  /* 0x0000003600367308 */ /* 0x000e620000000800 */
[----:B-----5:R-:W-:-:S04]  /*1aa10*/  FADD.FTZ R80, R217, R52 ;  /* 0x00000034d9507221 */ /* 0x020fc80000010000 */
[----:B------:R-:W-:-:S03]  /*1aa20*/  FADD.FTZ R43, R37, R80 ;  /* 0x00000050252b7221 */ /* 0x000fc60000010000 */
[----:B------:R-:W5:Y:S01]  /*1aa30*/  MUFU.EX2 R20, R20 ;  /* 0x0000001400147308 */ /* 0x000f620000000800 */
[----:B---3--:R-:W-:-:S01]  /*1aa40*/  FADD.FTZ R80, R56, R43 ;  /* 0x0000002b38507221 */ /* 0x008fc20000010000 */
[----:B------:R-:W-:-:S06]  /*1aa50*/  FFMA.FTZ R58, R2, R75, -R50 ;  /* 0x0000004b023a7223 */ /* 0x000fcc0000010832 */
[----:B------:R-:W3:Y:S01]  /*1aa60*/  MUFU.EX2 R45, R45 ;  /* 0x0000002d002d7308 */ /* 0x000ee20000000800 */
[----:B0-----:R-:W-:-:S07]  /*1aa70*/  FADD.FTZ R82, R12, R47 ;  /* 0x0000002f0c527221 */ /* 0x001fce0000010000 */
[----:B------:R-:W0:Y:S01]  /*1aa80*/  MUFU.EX2 R109, R109 ;  /* 0x0000006d006d7308 */ /* 0x000e220000000800 */
[----:B----4-:R-:W-:-:S01]  /*1aa90*/  FADD.FTZ R43, R219, R80 ;  /* 0x00000050db2b7221 */ /* 0x010fc20000010000 */
[----:B------:R-:W-:-:S06]  /*1aaa0*/  FFMA.FTZ R49, R2, R119, -R50 ;  /* 0x0000007702317223 */ /* 0x000fcc0000010832 */
[----:B------:R-:W4:Y:S01]  /*1aab0*/  MUFU.EX2 R60, R60 ;  /* 0x0000003c003c7308 */ /* 0x000f220000000800 */
[----:B--2---:R-:W-:-:S07]  /*1aac0*/  FADD.FTZ R47, R97, R82 ;  /* 0x00000052612f7221 */ /* 0x004fce0000010000 */
[----:B------:R-:W2:Y:S01]  /*1aad0*/  MUFU.EX2 R24, R96 ;  /* 0x0000006000187308 */ /* 0x000ea20000000800 */
[----:B-1----:R-:W-:-:S01]  /*1aae0*/  FADD.FTZ R80, R54, R43 ;  /* 0x0000002b36507221 */ /* 0x002fc20000010000 */
[----:B------:R-:W-:-:S06]  /*1aaf0*/  FFMA.FTZ R66, R2, R79, -R50 ;  /* 0x0000004f02427223 */ /* 0x000fcc0000010832 */
[----:B------:R-:W1:Y:S01]  /*1ab00*/  MUFU.EX2 R213, R213 ;  /* 0x000000d500d57308 */ /* 0x000e620000000800 */
[----:B-----5:R-:W-:-:S07]  /*1ab10*/  FADD.FTZ R82, R20, R47 ;  /* 0x0000002f14527221 */ /* 0x020fce0000010000 */
[----:B------:R-:W5:Y:S01]  /*1ab20*/  MUFU.EX2 R99, R99 ;  /* 0x0000006300637308 */ /* 0x000f620000000800 */
[----:B---3--:R-:W-:-:S01]  /*1ab30*/  FADD.FTZ R43, R45, R80 ;  /* 0x000000502d2b7221 */ /* 0x008fc20000010000 */
[----:B------:R-:W-:-:S06]  /*1ab40*/  FFMA.FTZ R215, R2, R123, -R50 ;  /* 0x0000007b02d77223 */ /* 0x000fcc0000010832 */
[----:B------:R-:W3:Y:S01]  /*1ab50*/  MUFU.EX2 R58, R58 ;  /* 0x0000003a003a7308 */ /* 0x000ee20000000800 */
[----:B------:R-:W-:Y:S02]  /*1ab60*/  @!P2 VIADD R3, R3, 0x33440 ;  /* 0x000334400303a836 */ /* 0x000fe40000000000 */
[----:B0-----:R-:W-:-:S05]  /*1ab70*/  FADD.FTZ R47, R109, R82 ;  /* 0x000000526d2f7221 */ /* 0x001fca0000010000 */
[----:B------:R-:W0:Y:S01]  /*1ab80*/  MUFU.EX2 R28, R88 ;  /* 0x00000058001c7308 */ /* 0x000e220000000800 */
[----:B----4-:R-:W-:-:S01]  /*1ab90*/  FADD.FTZ R80, R60, R43 ;  /* 0x0000002b3c507221 */ /* 0x010fc20000010000 */
[----:B------:R-:W-:-:S06]  /*1aba0*/  FFMA.FTZ R62, R2, R125, -R50 ;  /* 0x0000007d023e7223 */ /* 0x000fcc0000010832 */
[----:B------:R-:W4:Y:S01]  /*1abb0*/  MUFU.EX2 R49, R49 ;  /* 0x0000003100317308 */ /* 0x000f220000000800 */
[----:B------:R-:W-:Y:S01]  /*1abc0*/  @!P2 PRMT R3, RZ, 0x654, R3 ;  /* 0x00000654ff03a816 */ /* 0x000fe20000000003 */
[----:B--2---:R-:W-:-:S06]  /*1abd0*/  FADD.FTZ R82, R24, R47 ;  /* 0x0000002f18527221 */ /* 0x004fcc0000010000 */
[----:B------:R-:W2:Y:S01]  /*1abe0*/  MUFU.EX2 R121, R121 ;  /* 0x0000007900797308 */ /* 0x000ea20000000800 */
[----:B-1----:R-:W-:-:S01]  /*1abf0*/  FADD.FTZ R43, R213, R80 ;  /* 0x00000050d52b7221 */ /* 0x002fc20000010000 */
[C-C-:B------:R-:W-:Y:S01]  /*1ac00*/  FFMA.FTZ R53, R2.reuse, R127, -R50.reuse ;  /* 0x0000007f02357223 */ /* 0x140fe20000010832 */
[----:B------:R-:W-:-:S01]  /*1ac10*/  FFMA.FTZ R73, R2, R63, -R50 ;  /* 0x0000003f02497223 */ /* 0x000fc20000010832 */
[----:B------:R1:W-:Y:S04]  /*1ac20*/  @!P2 SYNCS.ARRIVE.TRANS64.RED.A1T0 RZ, [R3+URZ], RZ ;  /* 0x000000ff03ffa9a7 */ /* 0x0003e8000810043f */
[----:B------:R-:W2:Y:S01]  /*1ac30*/  MUFU.EX2 R66, R66 ;  /* 0x0000004200427308 */ /* 0x000ea20000000800 */
[----:B-----5:R-:W-:-:S01]  /*1ac40*/  FADD.FTZ R47, R99, R82 ;  /* 0x00000052632f7221 */ /* 0x020fc20000010000 */
[C-C-:B------:R-:W-:Y:S01]  /*1ac50*/  FFMA.FTZ R72, R2.reuse, R87, -R50.reuse ;  /* 0x0000005702487223 */ /* 0x140fe20000010832 */
[----:B------:R-:W-:-:S01]  /*1ac60*/  FFMA.FTZ R209, R2, R129, -R50 ;  /* 0x0000008102d17223 */ /* 0x000fc20000010832 */
[----:B------:R-:W-:-:S04]  /*1ac70*/  FFMA.FTZ R64, R2, R133, -R50 ;  /* 0x0000008502407223 */ /* 0x000fc80000010832 */
[----:B------:R-:W5:Y:S01]  /*1ac80*/  MUFU.EX2 R215, R215 ;  /* 0x000000d700d77308 */ /* 0x000f620000000800 */
[----:B------:R-:W-:-:S01]  /*1ac90*/  FFMA.FTZ R70, R2, R131, -R50 ;  /* 0x0000008302467223 */ /* 0x000fc20000010832 */
[C-C-:B------:R-:W-:Y:S01]  /*1aca0*/  FFMA.FTZ R211, R2.reuse, R135, -R50.reuse ;  /* 0x0000008702d37223 */ /* 0x140fe20000010832 */
[----:B------:R-:W-:-:S01]  /*1acb0*/  FFMA.FTZ R68, R2, R137, -R50 ;  /* 0x0000008902447223 */ /* 0x000fc20000010832 */
[C-C-:B------:R-:W-:Y:S01]  /*1acc0*/  FFMA.FTZ R63, R2.reuse, R139, -R50.reuse ;  /* 0x0000008b023f7223 */ /* 0x140fe20000010832 */
[----:B------:R-:W-:-:S01]  /*1acd0*/  FFMA.FTZ R74, R2, R71, -R50 ;  /* 0x00000047024a7223 */ /* 0x000fc20000010832 */
[C-C-:B------:R-:W-:Y:S02]  /*1ace0*/  FFMA.FTZ R205, R2.reuse, R67, -R50.reuse ;  /* 0x0000004302cd7223 */ /* 0x140fe40000010832 */
[----:B------:R-:W5:Y:S01]  /*1acf0*/  MUFU.EX2 R83, R83 ;  /* 0x0000005300537308 */ /* 0x000f620000000800 */
[----:B-1----:R-:W-:-:S01]  /*1ad00*/  FFMA.FTZ R3, R2, R141, -R50 ;  /* 0x0000008d02037223 */ /* 0x002fc20000010832 */
        /* <DEDUP_REMOVED lines=12> */
[----:B------:R-:W-:Y:S01]  /*1add0*/  FFMA.FTZ R39, R2, R39, -R50 ;  /* 0x0000002702277223 */ /* 0x000fe20000010832 */
[----:B---3--:R-:W-:-:S01]  /*1ade0*/  FADD.FTZ R50, R58, R43 ;  /* 0x0000002b3a327221 */ /* 0x008fc20000010000 */
[----:B------:R-:W3:Y:S01]  /*1adf0*/  MUFU.EX2 R40, R40 ;  /* 0x0000002800287308 */ /* 0x000ee20000000800 */
[----:B0-----:R-:W-:-:S01]  /*1ae00*/  FADD.FTZ R80, R28, R47 ;  /* 0x0000002f1c507221 */ /* 0x001fc20000010000 */
[----:B------:R-:W-:Y:S01]  /*1ae10*/  F2FP.SATFINITE.E4M3.F32.PACK_AB_MERGE_C R56, R56, R37, RZ ;  /* 0x000000253838723e */ /* 0x000fe200048070ff */
[----:B----4-:R-:W-:-:S01]  /*1ae20*/  FADD.FTZ R43, R49, R50 ;  /* 0x00000032312b7221 */ /* 0x010fc20000010000 */
[----:B------:R-:W-:Y:S01]  /*1ae30*/  F2FP.SATFINITE.E4M3.F32.PACK_AB_MERGE_C R218, R109, R20, RZ ;  /* 0x000000146dda723e */ /* 0x000fe200048070ff */
[----:B--2---:R-:W-:-:S03]  /*1ae40*/  FADD.FTZ R37, R121, R80 ;  /* 0x0000005079257221 */ /* 0x004fc60000010000 */
[----:B------:R-:W0:Y:S01]  /*1ae50*/  MUFU.EX2 R53, R53 ;  /* 0x0000003500357308 */ /* 0x000e220000000800 */
[----:B------:R-:W-:-:S01]  /*1ae60*/  FADD.FTZ R20, R66, R43 ;  /* 0x0000002b42147221 */ /* 0x000fc20000010000 */
[----:B------:R-:W-:-:S06]  /*1ae70*/  FADD.FTZ R50, R32, R37 ;  /* 0x0000002520327221 */ /* 0x000fcc0000010000 */
[----:B------:R-:W2:Y:S01]  /*1ae80*/  MUFU.EX2 R59, R59 ;  /* 0x0000003b003b7308 */ /* 0x000ea20000000800 */
[----:B-----5:R-:W-:-:S07]  /*1ae90*/  FADD.FTZ R37, R215, R20 ;  /* 0x00000014d7257221 */ /* 0x020fce0000010000 */
[----:B------:R-:W4:Y:S01]  /*1aea0*/  MUFU.EX2 R72, R72 ;  /* 0x0000004800487308 */ /* 0x000f220000000800 */
[----:B------:R-:W-:-:S01]  /*1aeb0*/  FADD.FTZ R43, R83, R50 ;  /* 0x00000032532b7221 */ /* 0x000fc20000010000 */
[----:B-1----:R-:W-:-:S06]  /*1aec0*/  FADD.FTZ R20, R62, R37 ;  /* 0x000000253e147221 */ /* 0x002fcc0000010000 */
[----:B------:R-:W1:Y:S01]  /*1aed0*/  MUFU.EX2 R209, R209 ;  /* 0x000000d100d17308 */ /* 0x000e620000000800 */
[----:B------:R-:W-:Y:S01]  /*1aee0*/  F2FP.SATFINITE.E4M3.F32.PACK_AB_MERGE_C R212, R121, R28, RZ ;  /* 0x0000001c79d4723e */ /* 0x000fe200048070ff */
[----:B---3--:R-:W-:-:S06]  /*1aef0*/  FADD.FTZ R28, R40, R43 ;  /* 0x0000002b281c7221 */ /* 0x008fcc0000010000 */
[----:B------:R-:W3:Y:S01]  /*1af00*/  MUFU.EX2 R57, R57 ;  /* 0x0000003900397308 */ /* 0x000ee20000000800 */
[----:B0-----:R-:W-:-:S01]  /*1af10*/  FADD.FTZ R37, R53, R20 ;  /* 0x0000001435257221 */ /* 0x001fc20000010000 */
[----:B--2---:R-:W-:-:S06]  /*1af20*/  F2FP.SATFINITE.E4M3.F32.PACK_AB_MERGE_C R214, R59, R40, RZ ;  /* 0x000000283bd6723e */ /* 0x004fcc00048070ff */
[----:B------:R-:W0:Y:S01]  /*1af30*/  MUFU.EX2 R64, R64 ;  /* 0x0000004000407308 */ /* 0x000e220000000800 */
[----:B------:R-:W-:-:S01]  /*1af40*/  FADD.FTZ R59, R59, R28 ;  /* 0x0000001c3b3b7221 */ /* 0x000fc20000010000 */
[----:B----4-:R-:W-:-:S06]  /*1af50*/  F2FP.SATFINITE.E4M3.F32.PACK_AB_MERGE_C R53, R72, R53, RZ ;  /* 0x000000354835723e */ /* 0x010fcc00048070ff */
[----:B------:R-:W2:Y:S01]  /*1af60*/  MUFU.EX2 R5, R5 ;  /* 0x0000000500057308 */ /* 0x000ea20000000800 */
[----:B------:R-:W-:-:S07]  /*1af70*/  FADD.FTZ R72, R72, R37 ;  /* 0x0000002548487221 */ /* 0x000fce0000010000 */
[----:B------:R-:W4:Y:S01]  /*1af80*/  MUFU.EX2 R70, R70 ;  /* 0x0000004600467308 */ /* 0x000f220000000800 */
[----:B------:R-:W-:-:S07]  /*1af90*/  FADD.FTZ R20, R36, R59 ;  /* 0x0000003b24147221 */ /* 0x000fce0000010000 */
[----:B------:R-:W5:Y:S01]  /*1afa0*/  MUFU.EX2 R42, R42 ;  /* 0x0000002a002a7308 */ /* 0x000f620000000800 */
[----:B-1----:R-:W-:-:S07]  /*1afb0*/  FADD.FTZ R37, R209, R72 ;  /* 0x00000048d1257221 */ /* 0x002fce0000010000 */
[----:B------:R-:W1:Y:S01]  /*1afc0*/  MUFU.EX2 R73, R73 ;  /* 0x0000004900497308 */ /* 0x000e620000000800 */
[----:B---3--:R-:W-:-:S07]  /*1afd0*/  FADD.FTZ R20, R57, R20 ;  /* 0x0000001439147221 */ /* 0x008fce0000010000 */
[----:B------:R-:W3:Y:S01]  /*1afe0*/  MUFU.EX2 R7, R7 ;  /* 0x0000000700077308 */ /* 0x000ee20000000800 */
[----:B0-----:R-:W-:-:S07]  /*1aff0*/  FADD.FTZ R37, R64, R37 ;  /* 0x0000002540257221 */ /* 0x001fce0000010000 */
[----:B------:R-:W0:Y:S01]  /*1b000*/  MUFU.EX2 R211, R211 ;  /* 0x000000d300d37308 */ /* 0x000e220000000800 */
[----:B--2---:R-:W-:-:S01]  /*1b010*/  FADD.FTZ R43, R5, R20 ;  /* 0x00000014052b7221 */ /* 0x004fc20000010000 */
[----:B------:R-:W-:-:S06]  /*1b020*/  F2FP.SATFINITE.E4M3.F32.PACK_AB_MERGE_C R218, R97, R12, R218 ;  /* 0x0000000c61da723e */ /* 0x000fcc00048070da */
[----:B------:R-:W2:Y:S01]  /*1b030*/  MUFU.EX2 R210, R210 ;  /* 0x000000d200d27308 */ /* 0x000ea20000000800 */
[----:B----4-:R-:W-:-:S01]  /*1b040*/  FADD.FTZ R12, R70, R37 ;  /* 0x00000025460c7221 */ /* 0x010fc20000010000 */
[----:B-----5:R-:W-:-:S06]  /*1b050*/  F2FP.SATFINITE.E4M3.F32.PACK_AB_MERGE_C R208, R42, R5, RZ ;  /* 0x000000052ad0723e */ /* 0x020fcc00048070ff */
[----:B------:R-:W4:Y:S01]  /*1b060*/  MUFU.EX2 R68, R68 ;  /* 0x0000004400447308 */ /* 0x000f220000000800 */
[----:B------:R-:W-:-:S07]  /*1b070*/  FADD.FTZ R42, R42, R43 ;  /* 0x0000002b2a2a7221 */ /* 0x000fce0000010000 */
[----:B------:R-:W5:Y:S01]  /*1b080*/  MUFU.EX2 R9, R9 ;  /* 0x0000000900097308 */ /* 0x000f620000000800 */
[----:B-1----:R-:W-:-:S07]  /*1b090*/  FADD.FTZ R20, R73, R12 ;  /* 0x0000000c49147221 */ /* 0x002fce0000010000 */
[----:B------:R-:W-:Y:S01]  /*1b0a0*/  MUFU.EX2 R63, R63 ;  /* 0x0000003f003f7308 */ /* 0x000fe20000000800 */
[----:B---3--:R-:W-:-:S07]  /*1b0b0*/  FADD.FTZ R5, R7, R42 ;  /* 0x0000002a07057221 */ /* 0x008fce0000010000 */
[----:B------:R-:W1:Y:S01]  /*1b0c0*/  MUFU.EX2 R26, R26 ;  /* 0x0000001a001a7308 */ /* 0x000e620000000800 */
[----:B0-----:R-:W-:-:S07]  /*1b0d0*/  FADD.FTZ R37, R211, R20 ;  /* 0x00000014d3257221 */ /* 0x001fce0000010000 */
[----:B------:R-:W0:Y:S01]  /*1b0e0*/  MUFU.EX2 R74, R74 ;  /* 0x0000004a004a7308 */ /* 0x000e220000000800 */
[----:B--2---:R-:W-:-:S01]  /*1b0f0*/  FADD.FTZ R20, R210, R5 ;  /* 0x00000005d2147221 */ /* 0x004fc20000010000 */
[----:B------:R-:W-:-:S06]  /*1b100*/  F2FP.SATFINITE.E4M3.F32.PACK_AB_MERGE_C R212, R99, R24, R212 ;  /* 0x0000001863d4723e */ /* 0x000fcc00048070d4 */
[----:B------:R-:W2:Y:S01]  /*1b110*/  MUFU.EX2 R204, R204 ;  /* 0x000000cc00cc7308 */ /* 0x000ea20000000800 */
[----:B----4-:R-:W-:-:S07]  /*1b120*/  FADD.FTZ R24, R68, R37 ;  /* 0x0000002544187221 */ /* 0x010fce0000010000 */
[----:B------:R-:W3:Y:S01]  /*1b130*/  MUFU.EX2 R205, R205 ;  /* 0x000000cd00cd7308 */ /* 0x000ee20000000800 */
[----:B-----5:R-:W-:-:S07]  /*1b140*/  FADD.FTZ R5, R9, R20 ;  /* 0x0000001409057221 */ /* 0x020fce0000010000 */
[----:B------:R-:W4:Y:S01]  /*1b150*/  MUFU.EX2 R11, R11 ;  /* 0x0000000b000b7308 */ /* 0x000f220000000800 */
[----:B-1----:R-:W-:-:S07]  /*1b160*/  FADD.FTZ R5, R26, R5 ;  /* 0x000000051a057221 */ /* 0x002fce0000010000 */
[----:B------:R-:W-:Y:S08]  /*1b170*/  MUFU.EX2 R13, R13 ;  /* 0x0000000d000d7308 */ /* 0x000ff00000000800 */
[----:B------:R-:W-:Y:S01]  /*1b180*/  MUFU.EX2 R30, R30 ;  /* 0x0000001e001e7308 */ /* 0x000fe20000000800 */
[----:B------:R-:W-:Y:S01]  /*1b190*/  F2FP.SATFINITE.E4M3.F32.PACK_AB_MERGE_C R216, R93, R8, RZ ;  /* 0x000000085dd8723e */ /* 0x000fe200048070ff */
[----:B------:R-:W1:Y:S06]  /*1b1a0*/  @P0 LDC R28, c[0x0][0x450] ;  /* 0x00011400ff1c0b82 */ /* 0x000e6c0000000800 */
[----:B------:R-:W5:Y:S08]  /*1b1b0*/  MUFU.EX2 R76, R76 ;  /* 0x0000004c004c7308 */ /* 0x000f700000000800 */
[----:B------:R-:W5:Y:S08]  /*1b1c0*/  MUFU.EX2 R3, R3 ;  /* 0x0000000300037308 */ /* 0x000f700000000800 */
[----:B------:R0:W-:Y:S08]  /*1b1d0*/  MUFU.EX2 R12, R27 ;  /* 0x0000001b000c7308 */ /* 0x0001f00000000800 */
[----:B------:R-:W1:Y:S01]  /*1b1e0*/  MUFU.EX2 R78, R78 ;  /* 0x0000004e004e7308 */ /* 0x000e620000000800 */
[----:B0-----:R-:W-:-:S01]  /*1b1f0*/  FADD.FTZ R27, R63, R24 ;  /* 0x000000183f1b7221 */ /* 0x001fc20000010000 */
[----:B------:R-:W-:Y:S01]  /*1b200*/  F2FP.SATFINITE.E4M3.F32.PACK_AB_MERGE_C R63, R74, R63, RZ ;  /* 0x0000003f4a3f723e */ /* 0x000fe200048070ff */
[----:B--2---:R-:W-:-:S02]  /*1b210*/  FADD.FTZ R24, R204, R5 ;  /* 0x00000005cc187221 */ /* 0x004fc40000010000 */
[----:B------:R-:W-:-:S03]  /*1b220*/  FADD.FTZ R74, R74, R27 ;  /* 0x0000001b4a4a7221 */ /* 0x000fc60000010000 */
[----:B------:R-:W0:Y:S01]  /*1b230*/  MUFU.EX2 R15, R15 ;  /* 0x0000000f000f7308 */ /* 0x000e220000000800 */
[----:B---3--:R-:W-:-:S01]  /*1b240*/  FADD.FTZ R5, R205, R74 ;  /* 0x0000004acd057221 */ /* 0x008fc20000010000 */
[----:B----4-:R-:W-:Y:S01]  /*1b250*/  FADD.FTZ R24, R11, R24 ;  /* 0x000000180b187221 */ /* 0x010fe20000010000 */
[----:B------:R-:W-:-:S05]  /*1b260*/  F2FP.SATFINITE.E4M3.F32.PACK_AB_MERGE_C R9, R26, R9, RZ ;  /* 0x000000091a09723e */ /* 0x000fca00048070ff */
[----:B------:R-:W2:Y:S01]  /*1b270*/  MUFU.EX2 R207, R207 ;  /* 0x000000cf00cf7308 */ /* 0x000ea20000000800 */
[----:B-----5:R-:W-:-:S01]  /*1b280*/  FADD.FTZ R26, R76, R5 ;  /* 0x000000054c1a7221 */ /* 0x020fc20000010000 */
[----:B------:R-:W-:Y:S01]  /*1b290*/  F2FP.SATFINITE.E4M3.F32.PACK_AB_MERGE_C R216, R89, R6, R216 ;  /* 0x0000000659d8723e */ /* 0x000fe200048070d8 */
[----:B------:R-:W-:-:S05]  /*1b2a0*/  FADD.FTZ R5, R13, R24 ;  /* 0x000000180d057221 */ /* 0x000fca0000010000 */
[----:B------:R-:W3:Y:S01]  /*1b2b0*/  MUFU.EX2 R34, R34 ;  /* 0x0000002200227308 */ /* 0x000ee20000000800 */
[----:B------:R-:W-:Y:S01]  /*1b2c0*/  F2FP.SATFINITE.E4M3.F32.PACK_AB_MERGE_C R210, R210, R7, R9 ;  /* 0x00000007d2d2723e */ /* 0x000fe20004807009 */
[----:B------:R-:W-:Y:S01]  /*1b2d0*/  FADD.FTZ R7, R3, R26 ;  /* 0x0000001a03077221 */ /* 0x000fe20000010000 */
[----:B------:R-:W-:-:S05]  /*1b2e0*/  F2FP.SATFINITE.E4M3.F32.PACK_AB_MERGE_C R13, R30, R13, RZ ;  /* 0x0000000d1e0d723e */ /* 0x000fca00048070ff */
[----:B------:R-:W-:Y:S01]  /*1b2f0*/  MUFU.EX2 R38, R38 ;  /* 0x0000002600267308 */ /* 0x000fe20000000800 */
[----:B-1----:R-:W-:Y:S01]  /*1b300*/  F2FP.SATFINITE.E4M3.F32.PACK_AB_MERGE_C R3, R78, R3, RZ ;  /* 0x000000034e03723e */ /* 0x002fe200048070ff */
[----:B------:R-:W-:Y:S01]  /*1b310*/  FADD.FTZ R30, R30, R5 ;  /* 0x000000051e1e7221 */ /* 0x000fe20000010000 */
[----:B------:R-:W1:Y:S05]  /*1b320*/  @P0 LDC R9, c[0x0][0x44c] ;  /* 0x00011300ff090b82 */ /* 0x000e6a0000000800 */
[----:B------:R-:W-:Y:S08]  /*1b330*/  MUFU.EX2 R21, R21 ;  /* 0x0000001500157308 */ /* 0x000ff00000000800 */
[----:B------:R-:W4:Y:S01]  /*1b340*/  MUFU.EX2 R8, R51 ;  /* 0x0000003300087308 */ /* 0x000f220000000800 */
[----:B------:R-:W-:-:S01]  /*1b350*/  FADD.FTZ R78, R78, R7 ;  /* 0x000000074e4e7221 */ /* 0x000fc20000010000 */
[----:B------:R-:W-:-:S06]  /*1b360*/  F2FP.SATFINITE.E4M3.F32.PACK_AB_MERGE_C R205, R76, R205, R3 ;  /* 0x000000cd4ccd723e */ /* 0x000fcc0004807003 */
[----:B------:R-:W-:Y:S01]  /*1b370*/  MUFU.EX2 R143, R143 ;  /* 0x0000008f008f7308 */ /* 0x000fe20000000800 */
[----:B0-----:R-:W-:-:S07]  /*1b380*/  FADD.FTZ R3, R15, R30 ;  /* 0x0000001e0f037221 */ /* 0x001fce0000010000 */
[----:B------:R-:W0:Y:S01]  /*1b390*/  MUFU.EX2 R6, R55 ;  /* 0x0000003700067308 */ /* 0x000e220000000800 */
[----:B--2---:R-:W-:-:S01]  /*1b3a0*/  FADD.FTZ R5, R207, R78 ;  /* 0x0000004ecf057221 */ /* 0x004fc20000010000 */
[----:B---3--:R-:W-:-:S06]  /*1b3b0*/  FADD.FTZ R3, R34, R3 ;  /* 0x0000000322037221 */ /* 0x008fcc0000010000 */
[----:B------:R-:W2:Y:S01]  /*1b3c0*/  MUFU.EX2 R41, R41 ;  /* 0x0000002900297308 */ /* 0x000ea20000000800 */
[----:B----4-:R-:W-:-:S01]  /*1b3d0*/  FADD.FTZ R26, R8, R5 ;  /* 0x00000005081a7221 */ /* 0x010fc20000010000 */
[----:B------:R-:W-:-:S06]  /*1b3e0*/  F2FP.SATFINITE.E4M3.F32.PACK_AB_MERGE_C R206, R21, R38, RZ ;  /* 0x0000002615ce723e */ /* 0x000fcc00048070ff */
[----:B------:R-:W3:Y:S01]  /*1b3f0*/  MUFU.EX2 R65, R65 ;  /* 0x0000004100417308 */ /* 0x000ee20000000800 */
[----:B------:R-:W-:-:S07]  /*1b400*/  FADD.FTZ R38, R38, R3 ;  /* 0x0000000326267221 */ /* 0x000fce0000010000 */
[----:B------:R-:W4:Y:S01]  /*1b410*/  MUFU.EX2 R44, R44 ;  /* 0x0000002c002c7308 */ /* 0x000f220000000800 */
[----:B0-----:R-:W-:Y:S01]  /*1b420*/  F2FP.SATFINITE.E4M3.F32.PACK_AB_MERGE_C R5, R6, R143, RZ ;  /* 0x0000008f0605723e */ /* 0x001fe200048070ff */
[----:B------:R-:W-:-:S06]  /*1b430*/  FADD.FTZ R143, R143, R26 ;  /* 0x0000001a8f8f7221 */ /* 0x000fcc0000010000 */
[----:B------:R-:W-:Y:S01]  /*1b440*/  MUFU.EX2 R25, R25 ;  /* 0x0000001900197308 */ /* 0x000fe20000000800 */
[----:B------:R-:W-:-:S07]  /*1b450*/  FADD.FTZ R38, R21, R38 ;  /* 0x0000002615267221 */ /* 0x000fce0000010000 */
[----:B------:R-:W0:Y:S01]  /*1b460*/  MUFU.EX2 R46, R46 ;  /* 0x0000002e002e7308 */ /* 0x000e220000000800 */
[----:B------:R-:W-:-:S01]  /*1b470*/  FADD.FTZ R6, R6, R143 ;  /* 0x0000008f06067221 */ /* 0x000fc20000010000 */
[----:B--2---:R-:W-:-:S06]  /*1b480*/  FADD.FTZ R3, R41, R38 ;  /* 0x0000002629037221 */ /* 0x004fcc0000010000 */
[----:B------:R-:W2:Y:S01]  /*1b490*/  MUFU.EX2 R145, R145 ;  /* 0x0000009100917308 */ /* 0x000ea20000000800 */
[----:B------:R-:W-:Y:S01]  /*1b4a0*/  F2FP.SATFINITE.E4M3.F32.PACK_AB_MERGE_C R207, R8, R207, R5 ;  /* 0x000000cf08cf723e */ /* 0x000fe20004807005 */
[----:B---3--:R-:W-:-:S06]  /*1b4b0*/  FADD.FTZ R5, R65, R6 ;  /* 0x0000000641057221 */ /* 0x008fcc0000010000 */
[----:B------:R-:W3:Y:S01]  /*1b4c0*/  MUFU.EX2 R20, R31 ;  /* 0x0000001f00147308 */ /* 0x000ee20000000800 */
[----:B----4-:R-:W-:-:S07]  /*1b4d0*/  FADD.FTZ R8, R44, R3 ;  /* 0x000000032c087221 */ /* 0x010fce0000010000 */
[----:B------:R-:W4:Y:S01]  /*1b4e0*/  MUFU.EX2 R29, R29 ;  /* 0x0000001d001d7308 */ /* 0x000f220000000800 */
[----:B-1----:R-:W-:Y:S01]  /*1b4f0*/  @P0 IMAD.HI.U32 R9, R236, R9, RZ ;  /* 0x00000009ec090227 */ /* 0x002fe200078e00ff */
[----:B0-----:R-:W-:-:S03]  /*1b500*/  F2FP.SATFINITE.E4M3.F32.PACK_AB_MERGE_C R200, R46, R25, RZ ;  /* 0x000000192ec8723e */ /* 0x001fc600048070ff */
[----:B------:R-:W-:-:S03]  /*1b510*/  FADD.FTZ R26, R12, R5 ;  /* 0x000000050c1a7221 */ /* 0x000fc60000010000 */
[----:B------:R-:W0:Y:S01]  /*1b520*/  MUFU.EX2 R48, R48 ;  /* 0x0000003000307308 */ /* 0x000e220000000800 */
[----:B------:R-:W-:-:S01]  /*1b530*/  FADD.FTZ R25, R25, R8 ;  /* 0x0000000819197221 */ /* 0x000fc20000010000 */
[----:B------:R-:W-:Y:S02]  /*1b540*/  IMAD.MOV.U32 R7, RZ, RZ, R236 ;  /* 0x000000ffff077224 */ /* 0x000fe400078e00ec */
[----:B--2---:R-:W-:-:S04]  /*1b550*/  FADD.FTZ R3, R145, R26 ;  /* 0x0000001a91037221 */ /* 0x004fc80000010000 */
[----:B------:R-:W-:Y:S01]  /*1b560*/  MUFU.EX2 R33, R33 ;  /* 0x0000002100217308 */ /* 0x000fe20000000800 */
[----:B------:R-:W-:Y:S01]  /*1b570*/  @P0 SHF.R.U32.HI R7, RZ, R28, R9 ;  /* 0x0000001cff070219 */ /* 0x000fe20000011609 */
[----:B------:R-:W-:-:S06]  /*1b580*/  FADD.FTZ R46, R46, R25 ;  /* 0x000000192e2e7221 */ /* 0x000fcc0000010000 */
[----:B------:R-:W1:Y:S01]  /*1b590*/  MUFU.EX2 R4, R4 ;  /* 0x0000000400047308 */ /* 0x000e620000000800 */
[C---:B---3--:R-:W-:Y:S01]  /*1b5a0*/  F2FP.SATFINITE.E4M3.F32.PACK_AB_MERGE_C R201, R20.reuse, R145, RZ ;  /* 0x0000009114c9723e */ /* 0x048fe200048070ff */
[----:B------:R-:W-:Y:S01]  /*1b5b0*/  FADD.FTZ R20, R20, R3 ;  /* 0x0000000314147221 */ /* 0x000fe20000010000 */
[----:B------:R-:W-:Y:S01]  /*1b5c0*/  IADD3 R7, R7, R114, -R116 ;  /* 0x0000007207077210 */ /* 0x000fe20007ffe874 */
[----:B----4-:R-:W-:-:S04]  /*1b5d0*/  FADD.FTZ R3, R29, R46 ;  /* 0x0000002e1d037221 */ /* 0x010fc80000010000 */
[----:B------:R-:W-:-:S04]  /*1b5e0*/  IMAD.HI R7, R7, 0x66666667, RZ ;  /* 0x6666666707077827 */ /* 0x000fc800078e02ff */
[----:B0-----:R-:W-:-:S01]  /*1b5f0*/  FADD.FTZ R8, R48, R3 ;  /* 0x0000000330087221 */ /* 0x001fc20000010000 */
[----:B------:R-:W0:Y:S01]  /*1b600*/  MUFU.EX2 R69, R69 ;  /* 0x0000004500457308 */ /* 0x000e220000000800 */
[----:B-1----:R-:W-:Y:S02]  /*1b610*/  F2FP.SATFINITE.E4M3.F32.PACK_AB_MERGE_C R202, R4, R33, RZ ;  /* 0x0000002104ca723e */ /* 0x002fe400048070ff */
[----:B------:R-:W-:Y:S01]  /*1b620*/  FADD.FTZ R33, R33, R8 ;  /* 0x0000000821217221 */ /* 0x000fe20000010000 */
[----:B------:R-:W-:-:S04]  /*1b630*/  SHF.R.U32.HI R8, RZ, 0x1f, R7 ;  /* 0x0000001fff087819 */ /* 0x000fc80000011607 */
[----:B------:R-:W1:Y:S01]  /*1b640*/  MUFU.EX2 R24, R35 ;  /* 0x0000002300187308 */ /* 0x000e620000000800 */
[----:B------:R-:W-:Y:S01]  /*1b650*/  LEA.HI.SX32 R8, R7, R8, 0x1a ;  /* 0x0000000807087211 */ /* 0x000fe200078fd2ff */
[----:B------:R-:W-:Y:S01]  /*1b660*/  VIADD R7, R107, 0xfffffffe ;  /* 0xfffffffe6b077836 */ /* 0x000fe20000000000 */
[----:B------:R-:W-:-:S05]  /*1b670*/  F2FP.SATFINITE.E4M3.F32.PACK_AB_MERGE_C R206, R34, R15, R206 ;  /* 0x0000000f22ce723e */ /* 0x000fca00048070ce */
[----:B------:R-:W2:Y:S01]  /*1b680*/  MUFU.EX2 R147, R147 ;  /* 0x0000009300937308 */ /* 0x000ea20000000800 */
[----:B------:R-:W-:-:S07]  /*1b690*/  VIMNMX R15, R235, R8, !PT ;  /* 0x00000008eb0f7248 */ /* 0x000fce0007fe0100 */
[----:B------:R-:W3:Y:S01]  /*1b6a0*/  MUFU.EX2 R6, R39 ;  /* 0x0000002700067308 */ /* 0x000ee20000000800 */
[----:B------:R-:W-:Y:S01]  /*1b6b0*/  ISETP.GE.AND P2, PT, R7, R15, PT ;  /* 0x0000000f0700720c */ /* 0x000fe20003f46270 */
[----:B0-----:R-:W-:Y:S01]  /*1b6c0*/  FADD.FTZ R5, R69, R20 ;  /* 0x0000001445057221 */ /* 0x001fe20000010000 */
[----:B------:R-:W-:-:S03]  /*1b6d0*/  F2FP.SATFINITE.E4M3.F32.PACK_AB_MERGE_C R201, R12, R65, R201 ;  /* 0x000000410cc9723e */ /* 0x000fc600048070c9 */
[----:B-1----:R-:W-:Y:S01]  /*1b6e0*/  FADD.FTZ R12, R24, R5 ;  /* 0x00000005180c7221 */ /* 0x002fe20000010000 */
[----:B------:R-:W-:Y:S02]  /*1b6f0*/  F2FP.SATFINITE.E4M3.F32.PACK_AB_MERGE_C R45, R60, R45, RZ ;  /* 0x0000002d3c2d723e */ /* 0x000fe400048070ff */
[----:B------:R-:W-:Y:S01]  /*1b700*/  F2FP.SATFINITE.E4M3.F32.PACK_AB_MERGE_C R49, R66, R49, RZ ;  /* 0x000000314231723e */ /* 0x000fe200048070ff */
[----:B--2---:R-:W-:-:S01]  /*1b710*/  FADD.FTZ R3, R147, R12 ;  /* 0x0000000c93037221 */ /* 0x004fc20000010000 */
[----:B------:R-:W-:Y:S01]  /*1b720*/  F2FP.SATFINITE.E4M3.F32.PACK_AB_MERGE_C R70, R73, R70, RZ ;  /* 0x000000464946723e */ /* 0x000fe200048070ff */
[----:B------:R-:W-:-:S01]  /*1b730*/  FADD.FTZ R4, R4, R33 ;  /* 0x0000002104047221 */ /* 0x000fc20000010000 */
[----:B------:R-:W-:Y:S02]  /*1b740*/  F2FP.SATFINITE.E4M3.F32.PACK_AB_MERGE_C R217, R52, R217, R56 ;  /* 0x000000d934d9723e */ /* 0x000fe40004807038 */
[C---:B---3--:R-:W-:Y:S01]  /*1b750*/  F2FP.SATFINITE.E4M3.F32.PACK_AB_MERGE_C R5, R6.reuse, R147, RZ ;  /* 0x000000930605723e */ /* 0x048fe200048070ff */
[----:B------:R-:W-:Y:S01]  /*1b760*/  FADD.FTZ R3, R6, R3 ;  /* 0x0000000306037221 */ /* 0x000fe20000010000 */
        /* <DEDUP_REMOVED lines=60> */
[----:B------:R-:W-:Y:S01]  /*1bb30*/  MOV R5, R10 ;  /* 0x0000000a00057202 */ /* 0x000fe20000000f00 */
[----:B------:R-:W-:Y:S01]  /*1bb40*/  IMAD.MOV.U32 R6, RZ, RZ, R0 ;  /* 0x000000ffff067224 */ /* 0x000fe200078e0000 */
[----:B------:R-:W-:Y:S01]  /*1bb50*/  CS2R R118, SRZ ;  /* 0x0000000000767805 */ /* 0x000fe2000001ff00 */
[----:B------:R-:W-:Y:S01]  /*1bb60*/  IMAD.MOV.U32 R8, RZ, RZ, R222 ;  /* 0x000000ffff087224 */ /* 0x000fe200078e00de */
        /* <DEDUP_REMOVED lines=46> */
[----:B------:R-:W-:-:S07]  /*1be50*/  CS2R R24, SRZ ;  /* 0x0000000000187805 */ /* 0x000fce000001ff00 */
.L_x_5537:
        /* <DEDUP_REMOVED lines=8> */
.L_x_5528:
        /* <DEDUP_REMOVED lines=8> */
.L_x_5529:
[----:B------:R-:W-:Y:S04]  /*1bf60*/  BSSY B0, `(.L_x_5527) ;  /* 0x0000004000007945 */ /* 0x000fe80003800000 */
[----:B-1----:R-:W-:Y:S05]  /*1bf70*/  @P3 BRA `(.L_x_5530) ;  /* 0x0000000000083947 */ /* 0x002fea0003800000 */
[----:B------:R-:W1:Y:S02]  /*1bf80*/  SYNCS.PHASECHK.TRANS64.TRYWAIT P3, [R9+URZ+0x33430], R0 ;  /* 0x03343000090075a7 */ /* 0x000e64000806017f */
[----:B-1----:R-:W-:Y:S05]  /*1bf90*/  @!P3 BRA `(.L_x_5531) ;  /* 0x000001700054b947 */ /* 0x002fea0003800000 */
.L_x_5530:
[----:B------:R-:W-:Y:S05]  /*1bfa0*/  BSYNC B0 ;  /* 0x0000000000007941 */ /* 0x000fea0003800000 */
.L_x_5527:
[----:B01----:R-:W0:Y:S01]  /*1bfb0*/  S2R R0, SR_TID.X ;  /* 0x0000000000007919 */ /* 0x003e220000002100 */
[----:B------:R-:W-:Y:S01]  /*1bfc0*/  VIADD R9, R221, 0x1 ;  /* 0x00000001dd097836 */ /* 0x000fe20000000000 */
[----:B------:R-:W-:Y:S05]  /*1bfd0*/  WARPSYNC.ALL ;  /* 0x0000000000007948 */ /* 0x000fea0003800000 */
[C---:B------:R-:W-:Y:S01]  /*1bfe0*/  ISETP.NE.AND P3, PT, R9.reuse, 0x2, PT ;  /* 0x000000020900780c */ /* 0x040fe20003f65270 */
[----:B------:R-:W-:Y:S01]  /*1bff0*/  IMAD.MOV.U32 R11, RZ, RZ, -0x7fffffe0 ;  /* 0x80000020ff0b7424 */ /* 0x000fe200078e00ff */
[----:B------:R-:W-:Y:S01]  /*1c000*/  UMOV UR48, UR24 ;  /* 0x0000001800307c82 */ /* 0x000fe20008000000 */
[----:B------:R-:W-:Y:S01]  /*1c010*/  UMOV UR49, UR25 ;  /* 0x0000001900317c82 */ /* 0x000fe20008000000 */
[----:B------:R-:W-:Y:S01]  /*1c020*/  SEL R9, R9, RZ, P3 ;  /* 0x000000ff09097207 */ /* 0x000fe20001800000 */
[----:B------:R-:W-:Y:S01]  /*1c030*/  IMAD.MOV.U32 R121, RZ, RZ, -0x7fffffe0 ;  /* 0x80000020ff797424 */ /* 0x000fe200078e00ff */
[----:B------:R-:W-:Y:S01]  /*1c040*/  R2UR UR51, R11 ;  /* 0x000000000b3372ca */ /* 0x000fe200000e0000 */
[----:B------:R-:W-:Y:S01]  /*1c050*/  UMOV UR44, UR24 ;  /* 0x00000018002c7c82 */ /* 0x000fe20008000000 */
[----:B------:R-:W-:Y:S01]  /*1c060*/  UMOV UR45, UR25 ;  /* 0x00000019002d7c82 */ /* 0x000fe20008000000 */
[----:B------:R-:W-:Y:S01]  /*1c070*/  IMAD R10, R9, 0x780, R14 ;  /* 0x00000780090a7824 */ /* 0x000fe200078e020e */
[----:B------:R-:W-:Y:S01]  /*1c080*/  R2UR UR47, R121 ;  /* 0x00000000792f72ca */ /* 0x000fe200000e0000 */
[----:B------:R-:W-:Y:S01]  /*1c090*/  IMAD.MOV.U32 R13, RZ, RZ, -0x7fffffe0 ;  /* 0x80000020ff0d7424 */ /* 0x000fe200078e00ff */
[----:B------:R-:W-:Y:S01]  /*1c0a0*/  UMOV UR32, UR24 ;  /* 0x0000001800207c82 */ /* 0x000fe20008000000 */
[C---:B------:R-:W-:Y:S01]  /*1c0b0*/  VIADD R120, R10.reuse, 0x80 ;  /* 0x000000800a787836 */ /* 0x040fe20000000000 */
[C---:B------:R-:W-:Y:S01]  /*1c0c0*/  R2UR UR50, R10.reuse ;  /* 0x000000000a3272ca */ /* 0x040fe200000e0000 */
[C---:B------:R-:W-:Y:S01]  /*1c0d0*/  VIADD R12, R10.reuse, 0x100 ;  /* 0x000001000a0c7836 */ /* 0x040fe20000000000 */
[----:B------:R-:W-:Y:S01]  /*1c0e0*/  R2UR UR27, R13 ;  /* 0x000000000d1b72ca */ /* 0x000fe200000e0000 */
[----:B------:R-:W-:Y:S01]  /*1c0f0*/  VIADD R20, R10, 0x180 ;  /* 0x000001800a147836 */ /* 0x000fe20000000000 */
[----:B------:R-:W-:Y:S01]  /*1c100*/  R2UR UR46, R120 ;  /* 0x00000000782e72ca */ /* 0x000fe200000e0000 */
[----:B------:R-:W-:Y:S01]  /*1c110*/  IMAD.MOV.U32 R21, RZ, RZ, -0x7fffffe0 ;  /* 0x80000020ff157424 */ /* 0x000fe200078e00ff */
[----:B------:R-:W-:Y:S01]  /*1c120*/  R2UR UR26, R12 ;  /* 0x000000000c1a72ca */ /* 0x000fe200000e0000 */
[----:B------:R-:W-:Y:S01]  /*1c130*/  UMOV UR33, UR25 ;  /* 0x0000001900217c82 */ /* 0x000fe20008000000 */
[----:B------:R-:W-:Y:S01]  /*1c140*/  R2UR UR34, R20 ;  /* 0x00000000142272ca */ /* 0x000fe200000e0000 */
[----:B------:R-:W-:Y:S01]  /*1c150*/  VIADD R120, R10, 0x200 ;  /* 0x000002000a787836 */ /* 0x000fe20000000000 */
[----:B------:R-:W-:Y:S01]  /*1c160*/  R2UR UR35, R21 ;  /* 0x00000000152372ca */ /* 0x000fe200000e0000 */
[----:B------:R-:W-:Y:S01]  /*1c170*/  UMOV UR28, UR24 ;  /* 0x00000018001c7c82 */ /* 0x000fe20008000000 */
[----:B0-----:R-:W-:Y:S01]  /*1c180*/  SHF.R.U32.HI R0, RZ, 0x7, R0 ;  /* 0x00000007ff007819 */ /* 0x001fe20000011600 */
[----:B------:R-:W-:Y:S01]  /*1c190*/  UMOV UR29, UR25 ;  /* 0x00000019001d7c82 */ /* 0x000fe20008000000 */
[----:B------:R-:W-:Y:S01]  /*1c1a0*/  R2UR UR30, R120 ;  /* 0x00000000781e72ca */ /* 0x000fe200000e0000 */
[----:B------:R-:W-:Y:S01]  /*1c1b0*/  VIADD R12, R10, 0x2 ;  /* 0x000000020a0c7836 */ /* 0x000fe20000000000 */
[----:B------:R-:W-:Y:S01]  /*1c1c0*/  R2UR UR31, R121 ;  /* 0x00000000791f72ca */ /* 0x000fe200000e0000 */
[----:B------:R-:W-:Y:S01]  /*1c1d0*/  VIADD R0, R0, 0x8 ;  /* 0x0000000800007836 */ /* 0x000fe20000000000 */
[----:B------:R-:W-:Y:S01]  /*1c1e0*/  R2UR UR7, R13 ;  /* 0x000000000d0772ca */ /* 0x000fe200000e0000 */
[----:B------:R-:W-:Y:S01]  /*1c1f0*/  IMAD.MOV.U32 R21, RZ, RZ, -0x7fffffe0 ;  /* 0x80000020ff157424 */ /* 0x000fe200078e00ff */
[----:B------:R-:W-:Y:S01]  /*1c200*/  R2UR UR6, R12 ;  /* 0x000000000c0672ca */ /* 0x000fe200000e0000 */
[C---:B------:R-:W-:Y:S01]  /*1c210*/  VIADD R12, R10.reuse, 0x102 ;  /* 0x000001020a0c7836 */ /* 0x040fe20000000000 */
[----:B------:R0:W-:Y:S01]  /*1c220*/  BAR.SYNC.DEFER_BLOCKING R0, 0x100 ;  /* 0x000400000000751d */ /* 0x0001e20000010000 */
[----:B------:R-:W-:Y:S01]  /*1c230*/  IADD3 R20, R10, 0x82, RZ ;  /* 0x000000820a147810 */ /* 0x000fe20007ffe0ff */
[----:B------:R-:W-:-:S02]  /*1c240*/  IMAD.MOV.U32 R13, RZ, RZ, -0x7fffffe0 ;  /* 0x80000020ff0d7424 */ /* 0x000fc400078e00ff */
[----:B------:R-:W-:Y:S02]  /*1c250*/  IMAD.MOV.U32 R11, RZ, RZ, -0x7fffffe0 ;  /* 0x80000020ff0b7424 */ /* 0x000fe400078e00ff */
        /* <DEDUP_REMOVED lines=15> */
[----:B------:R-:W-:Y:S02]  /*1c350*/  WARPGROUP.DEPBAR.LE gsb0, 0x0 ;  /* 0x00008000000079c5 */ /* 0x000fe40000010000 */
[----:B------:R-:W-:-:S06]  /*1c360*/  WARPGROUP.ARRIVE ;  /* 0x00000000000079c5 */ /* 0x000fcc0000000000 */
[----:B------:R-:W-:Y:S03]  /*1c370*/  QGMMA.64x32x32.F32.E4M3.E4M3 R152, gdesc[UR24], RZ, !UPT, gsb0 ;  /* 0x00600000189879f3 */ /* 0x000fe6000c0008ff */
[----:B------:R-:W-:Y:S02]  /*1c380*/  WARPGROUP.DEPBAR.LE gsb0, 0x0 ;  /* 0x00008000000079c5 */ /* 0x000fe40000010000 */
[----:B------:R-:W-:-:S06]  /*1c390*/  WARPGROUP.ARRIVE ;  /* 0x00000000000079c5 */ /* 0x000fcc0000000000 */
[----:B------:R-:W-:Y:S01]  /*1c3a0*/  QGMMA.64x32x32.F32.E4M3.E4M3 R136, gdesc[UR32], RZ, !UPT, gsb0 ;  /* 0x00600000208879f3 */ /* 0x000fe2000c0008ff */
[----:B------:R-:W-:Y:S01]  /*1c3b0*/  UMOV UR32, UR4 ;  /* 0x0000000400207c82 */ /* 0x000fe20008000000 */
        /* <DEDUP_REMOVED lines=49> */
[----:B------:R-:W-:Y:S02]  /*1c6d0*/  R2UR UR46, R12 ;  /* 0x000000000c2e72ca */ /* 0x000fe400000e0000 */
[----:B------:R-:W-:Y:S01]  /*1c6e0*/  R2UR UR47, R13 ;  /* 0x000000000d2f72ca */ /* 0x000fe200000e0000 */
[----:B------:R-:W-:Y:S01]  /*1c6f0*/  IMAD.MOV.U32 R13, RZ, RZ, -0x7fffffe0 ;  /* 0x80000020ff0d7424 */ /* 0x000fe200078e00ff */
[----:B------:R-:W-:-:S04]  /*1c700*/  IADD3 R12, R10, 0x480, RZ ;  /* 0x000004800a0c7810 */ /* 0x000fc80007ffe0ff */
        /* <DEDUP_REMOVED lines=149> */
.L_x_5533:
[----:B------:R-:W-:Y:S02]  /*1d060*/  SHF.L.U32 R0, R8, 0x1f, RZ ;  /* 0x0000001f08007819 */ /* 0x000fe400000006ff */
[----:B------:R-:W-:-:S04]  /*1d070*/  LEA R8, R221, R16, 0x3 ;  /* 0x00000010dd087211 */ /* 0x000fc800078e18ff */
[----:B------:R0:W1:Y:S01]  /*1d080*/  SYNCS.PHASECHK.TRANS64.TRYWAIT P2, [R8+URZ+0x33450], R0 ;  /* 0x03345000080075a7 */ /* 0x000062000804017f */
[----:B------:R-:W-:Y:S05]  /*1d090*/  @!P1 BRA `(.L_x_5534) ;  /* 0x0000000000049947 */ /* 0x000fea0003800000 */
[----:B------:R-:W-:Y:S01]  /*1d0a0*/  BPT.TRAP 0x1 ;  /* 0x000000040000795c */ /* 0x000fe20000300000 */
.L_x_5534:
[----:B-1----:R-:W-:Y:S05]  /*1d0b0*/  @P2 BRA `(.L_x_5532) ;  /* 0x0000000000082947 */ /* 0x002fea0003800000 */
[----:B------:R-:W1:Y:S02]  /*1d0c0*/  SYNCS.PHASECHK.TRANS64.TRYWAIT P2, [R8+URZ+0x33450], R0 ;  /* 0x03345000080075a7 */ /* 0x000e64000804017f */
[----:B-1----:R-:W-:Y:S05]  /*1d0d0*/  @!P2 BRA `(.L_x_5535) ;  /* 0x000001600018a947 */ /* 0x002fea0003800000 */
.L_x_5532:
[----:B01----:R-:W-:Y:S01]  /*1d0e0*/  VIADD R0, R16, 0x200 ;  /* 0x0000020010007836 */ /* 0x003fe20000000000 */
[----:B------:R-:W-:Y:S05]  /*1d0f0*/  WARPSYNC.ALL ;  /* 0x0000000000007948 */ /* 0x000fea0003800000 */
[----:B------:R-:W-:Y:S01]  /*1d100*/  SHF.R.U32.HI R0, RZ, 0x4, R0 ;  /* 0x00000004ff007819 */ /* 0x000fe20000011600 */
[----:B------:R-:W-:Y:S01]  /*1d110*/  IMAD.MOV.U32 R11, RZ, RZ, -0x3ffffff0 ;  /* 0xc0000010ff0b7424 */ /* 0x000fe200078e00ff */
[----:B------:R-:W2:Y:S04]  /*1d120*/  LDL R21, [R1+0x4] ;  /* 0x0000040001157983 */ /* 0x000ea80000100800 */
[----:B------:R-:W2:Y:S01]  /*1d130*/  LDL R20, [R1] ;  /* 0x0000000001147983 */ /* 0x000ea20000100800 */
[----:B------:R-:W-:Y:S01]  /*1d140*/  LOP3.LUT R0, R0, 0x3fff, RZ, 0xc0, !PT ;  /* 0x00003fff00007812 */ /* 0x000fe200078ec0ff */
[----:B------:R-:W-:Y:S01]  /*1d150*/  WARPGROUP.ARRIVE ;  /* 0x00000000000079c5 */ /* 0x000fe20000000000 */
[----:B------:R-:W-:Y:S01]  /*1d160*/  R2UR UR7, R11 ;  /* 0x000000000b0772ca */ /* 0x000fe200000e0000 */
[----:B------:R-:W-:Y:S01]  /*1d170*/  IMAD.MOV.U32 R13, RZ, RZ, -0x3ffffff0 ;  /* 0xc0000010ff0d7424 */ /* 0x000fe200078e00ff */
[----:B------:R-:W-:Y:S01]  /*1d180*/  LOP3.LUT R0, R0, 0x10000, RZ, 0xfc, !PT ;  /* 0x0001000000007812 */ /* 0x000fe200078efcff */
[----:B------:R-:W0:Y:S04]  /*1d190*/  @P0 LDC R8, c[0x0][0x450] ;  /* 0x00011400ff080b82 */ /* 0x000e280000000800 */
[----:B------:R-:W-:-:S04]  /*1d1a0*/  IMAD R10, R221, 0x780, R0 ;  /* 0x00000780dd0a7824 */ /* 0x000fc800078e0200 */
[----:B------:R-:W1:Y:S01]  /*1d1b0*/  @P0 LDC R0, c[0x0][0x44c] ;  /* 0x00011300ff000b82 */ /* 0x000e620000000800 */
[----:B------:R-:W-:-:S13]  /*1d1c0*/  R2UR UR6, R10 ;  /* 0x000000000a0672ca */ /* 0x000fda00000e0000 */
[----:B------:R-:W-:Y:S01]  /*1d1d0*/  QGMMA.64x192x32.F32.E4M3.E4M3 R24, R216, gdesc[UR4], R24, gsb0 ;  /* 0x02e00004d8187df3 */ /* 0x000fe20008000818 */
[----:B------:R-:W-:Y:S01]  /*1d1e0*/  VIADD R12, R10, 0x180 ;  /* 0x000001800a0c7836 */ /* 0x000fe20000000000 */
[----:B------:R-:W-:-:S04]  /*1d1f0*/  R2UR UR7, R13 ;  /* 0x000000000d0772ca */ /* 0x000fc800000e0000 */
[----:B------:R-:W-:Y:S01]  /*1d200*/  R2UR UR6, R12 ;  /* 0x000000000c0672ca */ /* 0x000fe200000e0000 */
[----:B------:R-:W-:Y:S02]  /*1d210*/  WARPGROUP.DEPBAR.LE gsb0, 0x0 ;  /* 0x00008000000079c5 */ /* 0x000fe40000010000 */
[----:B------:R-:W3:Y:S01]  /*1d220*/  LDL R219, [R1+0x14] ;  /* 0x0000140001db7983 */ /* 0x000ee20000100800 */
[----:B------:R-:W-:Y:S01]  /*1d230*/  WARPGROUP.ARRIVE ;  /* 0x00000000000079c5 */ /* 0x000fe20000000000 */
[----:B------:R-:W-:Y:S02]  /*1d240*/  VIADD R12, R10, 0x300 ;  /* 0x000003000a0c7836 */ /* 0x000fe40000000000 */
[----:B------:R-:W-:-:S07]  /*1d250*/  IMAD.MOV.U32 R13, RZ, RZ, -0x3ffffff0 ;  /* 0xc0000010ff0d7424 */ /* 0x000fce00078e00ff */
[----:B------:R-:W-:Y:S01]  /*1d260*/  QGMMA.64x192x32.F32.E4M3.E4M3 R24, R212, gdesc[UR4], R24, gsb0 ;  /* 0x02e00004d4187df3 */ /* 0x000fe20008000818 */
[----:B------:R-:W-:Y:S01]  /*1d270*/  R2UR UR6, R12 ;  /* 0x000000000c0672ca */ /* 0x000fe200000e0000 */
[C---:B------:R-:W-:Y:S01]  /*1d280*/  VIADD R12, R10.reuse, 0x480 ;  /* 0x000004800a0c7836 */ /* 0x040fe20000000000 */
[----:B------:R-:W-:Y:S01]  /*1d290*/  R2UR UR7, R13 ;  /* 0x000000000d0772ca */ /* 0x000fe200000e0000 */
[----:B------:R-:W-:Y:S02]  /*1d2a0*/  IMAD.MOV.U32 R13, RZ, RZ, -0x3ffffff0 ;  /* 0xc0000010ff0d7424 */ /* 0x000fe400078e00ff */
[----:B------:R-:W-:Y:S01]  /*1d2b0*/  VIADD R10, R10, 0x600 ;  /* 0x000006000a0a7836 */ /* 0x000fe20000000000 */
[----:B------:R-:W-:Y:S02]  /*1d2c0*/  WARPGROUP.DEPBAR.LE gsb0, 0x0 ;  /* 0x00008000000079c5 */ /* 0x000fe40000010000 */
[----:B------:R-:W-:-:S11]  /*1d2d0*/  WARPGROUP.ARRIVE ;  /* 0x00000000000079c5 */ /* 0x000fd60000000000 */
[----:B------:R-:W-:Y:S01]  /*1d2e0*/  QGMMA.64x192x32.F32.E4M3.E4M3 R24, R208, gdesc[UR4], R24, gsb0 ;  /* 0x02e00004d0187df3 */ /* 0x000fe20008000818 */
[----:B------:R-:W-:Y:S02]  /*1d2f0*/  R2UR UR6, R12 ;  /* 0x000000000c0672ca */ /* 0x000fe400000e0000 */
[----:B------:R-:W-:Y:S01]  /*1d300*/  R2UR UR7, R13 ;  /* 0x000000000d0772ca */ /* 0x000fe200000e0000 */
[----:B---3--:R-:W-:Y:S02]  /*1d310*/  IMAD.IADD R11, R219, 0x1, R236 ;  /* 0x00000001db0b7824 */ /* 0x008fe400078e02ec */
[----:B------:R-:W3:Y:S02]  /*1d320*/  S2R R219, SR_TID.X ;  /* 0x0000000000db7919 */ /* 0x000ee40000002100 */
[----:B-1----:R-:W-:-:S05]  /*1d330*/  @P0 IMAD.HI.U32 R0, R11, R0, RZ ;  /* 0x000000000b000227 */ /* 0x002fca00078e00ff */
[----:B0-----:R-:W-:Y:S01]  /*1d340*/  @P0 SHF.R.U32.HI R11, RZ, R8, R0 ;  /* 0x00000008ff0b0219 */ /* 0x001fe20000011600 */
[----:B------:R-:W-:-:S04]  /*1d350*/  IMAD R0, R7, -0xa0, RZ ;  /* 0xffffff6007007824 */ /* 0x000fc800078e02ff */
[----:B------:R-:W0:Y:S01]  /*1d360*/  SHFL.IDX PT, R8, R11, RZ, 0x1c1f ;  /* 0x001c1fff0b087589 */ /* 0x000e2200000e0000 */
[----:B------:R-:W-:-:S04]  /*1d370*/  IADD3 R0, -R237, 0x1, R0 ;  /* 0x00000001ed007810 */ /* 0x000fc80007ffe100 */
[----:B--2---:R-:W-:-:S05]  /*1d380*/  IADD3 R0, -R20, R0, R21 ;  /* 0x0000000014007210 */ /* 0x004fca0007ffe115 */
        /* <DEDUP_REMOVED lines=43> */
[----:B------:R-:W-:Y:S01]  /*1d640*/  ISETP.GT.AND P3, PT, R8, 0x39, PT ;  /* 0x000000390800780c */ /* 0x000fe20003f64270 */
[----:B------:R-:W-:Y:S02]  /*1d650*/  WARPGROUP.DEPBAR.LE gsb0, 0x0 ;  /* 0x00008000000079c5 */ /* 0x000fe40000010000 */
[----:B------:R-:W-:Y:S01]  /*1d660*/  FSEL R180, R180, -INF , P2 ;  /* 0xff800000b4b47808 */ /* 0x000fe20001000000 */
[----:B------:R-:W-:Y:S01]  /*1d670*/  WARPGROUP.ARRIVE ;  /* 0x00000000000079c5 */ /* 0x000fe20000000000 */
[----:B------:R-:W-:Y:S02]  /*1d680*/  FMNMX.FTZ R12, R177, R12, !PT ;  /* 0x0000000cb10c7209 */ /* 0x000fe40007810000 */
[----:B------:R-:W-:Y:S02]  /*1d690*/  ISETP.GT.AND P2, PT, R8, 0x40, PT ;  /* 0x000000400800780c */ /* 0x000fe40003f44270 */
[----:B------:R-:W-:Y:S01]  /*1d6a0*/  FSEL R181, R181, -INF , P3 ;  /* 0xff800000b5b57808 */ /* 0x000fe20001800000 */
[----:B------:R-:W-:Y:S01]  /*1d6b0*/  QGMMA.64x192x32.F32.E4M3.E4M3 R24, R204, gdesc[UR4], R24, gsb0 ;  /* 0x02e00004cc187df3 */ /* 0x000fe20008000818 */
        /* <DEDUP_REMOVED lines=72> */
[----:B------:R-:W-:-:S02]  /*1db40*/  R2UR UR6, R10 ;  /* 0x000000000a0672ca */ /* 0x000fc400000e0000 */
[----:B------:R-:W-:-:S05]  /*1db50*/  FMNMX.FTZ R8, R133, R8, !PT ;  /* 0x0000000885087209 */ /* 0x000fca0007810000 */
[----:B------:R-:W0:Y:S02]  /*1db60*/  SHFL.BFLY PT, R12, R8, 0x2, 0x1f ;  /* 0x0c401f00080c7f89 */ /* 0x000e2400000e0000 */
[----:B0-----:R-:W-:Y:S02]  /*1db70*/  FMNMX.FTZ R8, R8, R12, !PT ;  /* 0x0000000c08087209 */ /* 0x001fe40007810000 */
[----:B------:R0:W1:Y:S04]  /*1db80*/  SHFL.IDX PT, R12, R11, 0x1, 0x1c1f ;  /* 0x003c1f000b0c7f89 */ /* 0x00006800000e0000 */
[----:B------:R-:W2:Y:S01]  /*1db90*/  SHFL.BFLY PT, R13, R8, 0x1, 0x1f ;  /* 0x0c201f00080d7f89 */ /* 0x000ea200000e0000 */
[----:B0-----:R-:W-:-:S05]  /*1dba0*/  IMAD.MOV.U32 R11, RZ, RZ, -0x3ffffff0 ;  /* 0xc0000010ff0b7424 */ /* 0x001fca00078e00ff */
[----:B------:R-:W-:Y:S01]  /*1dbb0*/  R2UR UR7, R11 ;  /* 0x000000000b0772ca */ /* 0x000fe200000e0000 */
[----:B-1----:R-:W-:Y:S01]  /*1dbc0*/  IMAD.IADD R12, R0, 0x1, R12 ;  /* 0x00000001000c7824 */ /* 0x002fe200078e020c */
[----:B--2---:R-:W-:Y:S01]  /*1dbd0*/  FMNMX.FTZ R0, R8, R13, !PT ;  /* 0x0000000d08007209 */ /* 0x004fe20007810000 */
[----:B------:R-:W-:-:S03]  /*1dbe0*/  WARPGROUP.DEPBAR.LE gsb0, 0x0 ;  /* 0x00008000000079c5 */ /* 0x000fc60000010000 */
[C---:B------:R-:W-:Y:S01]  /*1dbf0*/  ISETP.GT.AND P4, PT, R12.reuse, RZ, PT ;  /* 0x000000ff0c00720c */ /* 0x040fe20003f84270 */
[----:B------:R-:W-:Y:S01]  /*1dc00*/  WARPGROUP.ARRIVE ;  /* 0x00000000000079c5 */ /* 0x000fe20000000000 */
[----:B------:R-:W-:Y:S01]  /*1dc10*/  ISETP.GT.AND P5, PT, R12, 0x1, PT ;  /* 0x000000010c00780c */ /* 0x000fe20003fa4270 */
[----:B------:R-:W-:-:S01]  /*1dc20*/  FFMA.FTZ R11, R2, R0, -8 ;  /* 0xc1000000020b7423 */ /* 0x000fc20000010000 */
[----:B------:R-:W-:Y:S02]  /*1dc30*/  FSEL R186, R186, -INF , P4 ;  /* 0xff800000baba7808 */ /* 0x000fe40002000000 */
[----:B------:R-:W-:Y:S01]  /*1dc40*/  ISETP.GT.AND P2, PT, R12, 0x8, PT ;  /* 0x000000080c00780c */ /* 0x000fe20003f44270 */
[----:B------:R-:W-:Y:S01]  /*1dc50*/  QGMMA.64x192x32.F32.E4M3.E4M3 R24, R200, gdesc[UR4], R24, gsb0 ;  /* 0x02e00004c8187df3 */ /* 0x000fe20008000818 */
        /* <DEDUP_REMOVED lines=18> */
[----:B------:R-:W-:Y:S02]  /*1dd80*/  ISETP.GT.AND P2, PT, R12, 0x20, PT ;  /* 0x000000200c00780c */ /* 0x000fe40003f44270 */
        /* <DEDUP_REMOVED lines=58> */
[----:B------:R-:W-:Y:S02]  /*1e130*/  FSETP.NEU.FTZ.AND P2, PT, R0, -INF , PT ;  /* 0xff8000000000780b */ /* 0x000fe40003f5d000 */
[----:B------:R-:W-:Y:S02]  /*1e140*/  ISETP.GT.AND P3, PT, R12, 0x70, PT ;  /* 0x000000700c00780c */ /* 0x000fe40003f64270 */
[----:B------:R-:W-:-:S02]  /*1e150*/  FSEL R143, R143, -INF , P4 ;  /* 0xff8000008f8f7808 */ /* 0x000fc40002000000 */
[----:B------:R-:W-:Y:S02]  /*1e160*/  FMNMX.FTZ R10, R142, R10, !PT ;  /* 0x0000000a8e0a7209 */ /* 0x000fe40007810000 */
[----:B------:R-:W-:Y:S02]  /*1e170*/  FSEL R11, R11, RZ, P2 ;  /* 0x000000ff0b0b7208 */ /* 0x000fe40001000000 */
[----:B------:R-:W-:Y:S02]  /*1e180*/  ISETP.GT.AND P5, PT, R12, 0x71, PT ;  /* 0x000000710c00780c */ /* 0x000fe40003fa4270 */
[----:B------:R-:W-:Y:S01]  /*1e190*/  FSEL R146, R146, -INF , P3 ;  /* 0xff80000092927808 */ /* 0x000fe20001800000 */
[----:B------:R-:W-:-:S01]  /*1e1a0*/  FFMA.FTZ R8, R2, R185, -R11 ;  /* 0x000000b902087223 */ /* 0x000fc2000001080b */
[----:B------:R-:W-:Y:S01]  /*1e1b0*/  FMNMX.FTZ R10, R143, R10, !PT ;  /* 0x0000000a8f0a7209 */ /* 0x000fe20007810000 */
[----:B------:R-:W-:-:S01]  /*1e1c0*/  FFMA.FTZ R13, R2, R188, -R11 ;  /* 0x000000bc020d7223 */ /* 0x000fc2000001080b */
[----:B------:R-:W-:Y:S01]  /*1e1d0*/  ISETP.GT.AND P4, PT, R12, 0x78, PT ;  /* 0x000000780c00780c */ /* 0x000fe20003f84270 */
[----:B------:R-:W-:-:S01]  /*1e1e0*/  FFMA.FTZ R20, R2, R189, -R11 ;  /* 0x000000bd02147223 */ /* 0x000fc2000001080b */
        /* <DEDUP_REMOVED lines=10> */
[----:B------:R-:W-:Y:S01]  /*1e290*/  FSEL R151, R151, -INF , P3 ;  /* 0xff80000097977808 */ /* 0x000fe20001800000 */
[----:B------:R-:W-:-:S01]  /*1e2a0*/  FFMA.FTZ R152, R2, R152, -R11 ;  /* 0x0000009802987223 */ /* 0x000fc2000001080b */
[----:B------:R-:W-:Y:S01]  /*1e2b0*/  ISETP.GT.AND P4, PT, R12, 0x80, PT ;  /* 0x000000800c00780c */ /* 0x000fe20003f84270 */
        /* <DEDUP_REMOVED lines=31> */
[----:B------:R-:W-:Y:S01]  /*1e4b0*/  ISETP.GT.AND P4, PT, R12, 0x98, PT ;  /* 0x000000980c00780c */ /* 0x000fe20003f84270 */
[----:B------:R-:W-:-:S01]  /*1e4c0*/  FFMA.FTZ R124, R2, R124, -R11 ;  /* 0x0000007c027c7223 */ /* 0x000fc2000001080b */
[----:B------:R-:W-:Y:S01]  /*1e4d0*/  ISETP.GT.AND P3, PT, R12, 0x99, PT ;  /* 0x000000990c00780c */ /* 0x000fe20003f64270 */
[----:B------:R-:W-:-:S01]  /*1e4e0*/  FFMA.FTZ R12, R2, R168, -R11 ;  /* 0x000000a8020c7223 */ /* 0x000fc2000001080b */
[C-C-:B------:R-:W-:Y:S01]  /*1e4f0*/  FFMA.FTZ R168, R2.reuse, R169, -R11.reuse ;  /* 0x000000a902a87223 */ /* 0x140fe2000001080b */
[----:B------:R-:W-:Y:S01]  /*1e500*/  FMNMX.FTZ R10, R189, R10, !PT ;  /* 0x0000000abd0a7209 */ /* 0x000fe20007810000 */
[C-C-:B------:R-:W-:Y:S01]  /*1e510*/  FFMA.FTZ R169, R2.reuse, R172, -R11.reuse ;  /* 0x000000ac02a97223 */ /* 0x140fe2000001080b */
[----:B------:R-:W-:-:S01]  /*1e520*/  FFMA.FTZ R172, R2, R173, -R11 ;  /* 0x000000ad02ac7223 */ /* 0x000fc2000001080b */
[C-C-:B------:R-:W-:Y:S01]  /*1e530*/  FFMA.FTZ R173, R2.reuse, R176, -R11.reuse ;  /* 0x000000b002ad7223 */ /* 0x140fe2000001080b */
[----:B------:R-:W-:-:S01]  /*1e540*/  FFMA.FTZ R176, R2, R177, -R11 ;  /* 0x000000b102b07223 */ /* 0x000fc2000001080b */
[----:B------:R-:W-:Y:S01]  /*1e550*/  FSEL R131, R131, -INF , P5 ;  /* 0xff80000083837808 */ /* 0x000fe20002800000 */
[----:B------:R-:W-:-:S01]  /*1e560*/  FFMA.FTZ R177, R2, R180, -R11 ;  /* 0x000000b402b17223 */ /* 0x000fc2000001080b */
[----:B------:R-:W-:Y:S01]  /*1e570*/  FMNMX.FTZ R10, R130, R10, !PT ;  /* 0x0000000a820a7209 */ /* 0x000fe20007810000 */
[----:B------:R-:W-:-:S01]  /*1e580*/  FFMA.FTZ R180, R2, R181, -R11 ;  /* 0x000000b502b47223 */ /* 0x000fc2000001080b */
[--C-:B------:R-:W-:Y:S01]  /*1e590*/  FFMA.FTZ R181, R2, R140, -R11.reuse ;  /* 0x0000008c02b57223 */ /* 0x100fe2000001080b */
[----:B------:R-:W-:Y:S01]  /*1e5a0*/  FSEL R140, R134, -INF , P4 ;  /* 0xff800000868c7808 */ /* 0x000fe20002000000 */
[C-C-:B------:R-:W-:Y:S01]  /*1e5b0*/  FFMA.FTZ R125, R2.reuse, R125, -R11.reuse ;  /* 0x0000007d027d7223 */ /* 0x140fe2000001080b */
[----:B------:R-:W-:Y:S01]  /*1e5c0*/  FMNMX.FTZ R10, R131, R10, !PT ;  /* 0x0000000a830a7209 */ /* 0x000fe20007810000 */
[----:B------:R0:W-:Y:S01]  /*1e5d0*/  MUFU.EX2 R134, R181 ;  /* 0x000000b500867308 */ /* 0x0001e20000000800 */
[----:B------:R-:W-:Y:S01]  /*1e5e0*/  FSEL R135, R135, -INF , P3 ;  /* 0xff80000087877808 */ /* 0x000fe20001800000 */
[--C-:B------:R-:W-:Y:S01]  /*1e5f0*/  FFMA.FTZ R128, R2, R128, -R11.reuse ;  /* 0x0000008002807223 */ /* 0x100fe2000001080b */
[----:B------:R-:W-:Y:S01]  /*1e600*/  FMNMX.FTZ R10, R140, R10, !PT ;  /* 0x0000000a8c0a7209 */ /* 0x000fe20007810000 */
[C-C-:B------:R-:W-:Y:S01]  /*1e610*/  FFMA.FTZ R129, R2.reuse, R129, -R11.reuse ;  /* 0x0000008102817223 */ /* 0x140fe2000001080b */
[----:B------:R-:W-:-:S01]  /*1e620*/  FFMA.FTZ R132, R2, R132, -R11 ;  /* 0x0000008402847223 */ /* 0x000fc2000001080b */
[----:B------:R-:W-:Y:S01]  /*1e630*/  FFMA.FTZ R11, R2, R133, -R11 ;  /* 0x00000085020b7223 */ /* 0x000fe2000001080b */
[----:B------:R-:W-:Y:S01]  /*1e640*/  FMNMX.FTZ R10, R135, R10, !PT ;  /* 0x0000000a870a7209 */ /* 0x000fe20007810000 */
[----:B------:R1:W-:Y:S01]  /*1e650*/  MUFU.EX2 R122, R196 ;  /* 0x000000c4007a7308 */ /* 0x0003e20000000800 */
[----:B---3--:R-:W-:Y:S01]  /*1e660*/  LOP3.LUT R204, R219, 0x7f, RZ, 0xc0, !PT ;  /* 0x0000007fdbcc7812 */ /* 0x008fe200078ec0ff */
[----:B------:R-:W-:-:S02]  /*1e670*/  WARPGROUP.DEPBAR.LE gsb0, 0x0 ;  /* 0x00008000000079c5 */ /* 0x000fc40000010000 */
[----:B0-----:R-:W0:Y:S01]  /*1e680*/  SHFL.BFLY PT, R181, R10, 0x2, 0x1f ;  /* 0x0c401f000ab57f89 */ /* 0x001e2200000e0000 */
[----:B------:R-:W-:Y:S01]  /*1e690*/  ISETP.NE.AND P4, PT, R204, RZ, PT ;  /* 0x000000ffcc00720c */ /* 0x000fe20003f85270 */
[----:B------:R-:W2:Y:S01]  /*1e6a0*/  S2R R219, SR_TID.X ;  /* 0x0000000000db7919 */ /* 0x000ea20000002100 */
[----:B-1----:R-:W-:Y:S01]  /*1e6b0*/  FSEL R196, R0, RZ, P2 ;  /* 0x000000ff00c47208 */ /* 0x002fe20001000000 */
[----:B------:R-:W-:Y:S04]  /*1e6c0*/  MUFU.EX2 R184, R184 ;  /* 0x000000b800b87308 */ /* 0x000fe80000000800 */
[----:B------:R-:W-:-:S04]  /*1e6d0*/  FADD.FTZ R196, -R196, R6 ;  /* 0x00000006c4c47221 */ /* 0x000fc80000010100 */
[----:B------:R-:W-:Y:S01]  /*1e6e0*/  FMUL.FTZ R196, R2, R196 ;  /* 0x000000c402c47220 */ /* 0x000fe20000410000 */
[----:B------:R-:W-:Y:S08]  /*1e6f0*/  MUFU.EX2 R8, R8 ;  /* 0x0000000800087308 */ /* 0x000ff00000000800 */
[----:B------:R-:W1:Y:S01]  /*1e700*/  MUFU.EX2 R196, R196 ;  /* 0x000000c400c47308 */ /* 0x000e620000000800 */
[----:B0-----:R-:W-:-:S05]  /*1e710*/  FMNMX.FTZ R10, R10, R181, !PT ;  /* 0x000000b50a0a7209 */ /* 0x001fca0007810000 */
[----:B------:R-:W0:Y:S02]  /*1e720*/  SHFL.BFLY PT, R181, R10, 0x1, 0x1f ;  /* 0x0c201f000ab57f89 */ /* 0x000e2400000e0000 */
[----:B------:R-:W-:Y:S01]  /*1e730*/  MUFU.EX2 R13, R13 ;  /* 0x0000000d000d7308 */ /* 0x000fe20000000800 */
[----:B--2---:R-:W-:-:S07]  /*1e740*/  SHF.R.U32.HI R204, RZ, 0x7, R219 ;  /* 0x00000007ffcc7819 */ /* 0x004fce00000116db */
[----:B------:R-:W-:Y:S01]  /*1e750*/  MUFU.EX2 R20, R20 ;  /* 0x0000001400147308 */ /* 0x000fe20000000800 */
[----:B-1----:R-:W-:-:S04]  /*1e760*/  FFMA.FTZ R4, R196, R4, R184 ;  /* 0x00000004c4047223 */ /* 0x002fc800000100b8 */
[----:B------:R-:W-:-:S03]  /*1e770*/  FADD.FTZ R4, R8, R4 ;  /* 0x0000000408047221 */ /* 0x000fc60000010000 */
[----:B------:R-:W-:Y:S01]  /*1e780*/  MUFU.EX2 R21, R21 ;  /* 0x0000001500157308 */ /* 0x000fe20000000800 */
[----:B0-----:R-:W-:-:S07]  /*1e790*/  FMNMX.FTZ R10, R10, R181, !PT ;  /* 0x000000b50a0a7209 */ /* 0x001fce0007810000 */
[----:B------:R0:W-:Y:S01]  /*1e7a0*/  MUFU.EX2 R147, R193 ;  /* 0x000000c100937308 */ /* 0x0001e20000000800 */
[----:B------:R-:W-:Y:S01]  /*1e7b0*/  FSETP.NEU.FTZ.AND P3, PT, R10, -INF , PT ;  /* 0xff8000000a00780b */ /* 0x000fe20003f7d000 */
[----:B------:R-:W-:-:S05]  /*1e7c0*/  FFMA.FTZ R133, R2, R10, -8 ;  /* 0xc100000002857423 */ /* 0x000fca000001000a */
        /* <DEDUP_REMOVED lines=9> */
[--C-:B------:R-:W-:Y:S01]  /*1e860*/  FFMA.FTZ R191, R2, R194, -R133.reuse ;  /* 0x000000c202bf7223 */ /* 0x100fe20000010885 */
[----:B------:R-:W-:Y:S01]  /*1e870*/  MUFU.EX2 R181, R181 ;  /* 0x000000b500b57308 */ /* 0x000fe20000000800 */
[----:B------:R-:W-:Y:S01]  /*1e880*/  IADD3 R5, -R204, 0xb, RZ ;  /* 0x0000000bcc057810 */ /* 0x000fe20007ffe1ff */
[C---:B------:R-:W-:Y:S01]  /*1e890*/  FMUL.FTZ R195, R2.reuse, R195 ;  /* 0x000000c302c37220 */ /* 0x040fe20000410000 */
[----:B0-----:R-:W-:-:S01]  /*1e8a0*/  FFMA.FTZ R193, R2, R198, -R133 ;  /* 0x000000c602c17223 */ /* 0x001fc20000010885 */
        /* <DEDUP_REMOVED lines=22> */
[----:B------:R1:W-:Y:S06]  /*1ea10*/  BAR.ARV R5, 0x100 ;  /* 0x000400050000751d */ /* 0x0003ec0000002000 */
[----:B------:R-:W0:Y:S01]  /*1ea20*/  MUFU.EX2 R190, R190 ;  /* 0x000000be00be7308 */ /* 0x000e220000000800 */
[----:B------:R-:W-:-:S01]  /*1ea30*/  FFMA.FTZ R139, R2, R139, -R133 ;  /* 0x0000008b028b7223 */ /* 0x000fc20000010885 */
[----:B-1----:R-:W-:Y:S01]  /*1ea40*/  FADD.FTZ R5, R186, R3 ;  /* 0x00000003ba057221 */ /* 0x002fe20000010000 */
[----:B------:R-:W-:-:S01]  /*1ea50*/  FADD.FTZ R3, R13, R4 ;  /* 0x000000040d037221 */ /* 0x000fc20000010000 */
[C-C-:B------:R-:W-:Y:S01]  /*1ea60*/  FFMA.FTZ R142, R2.reuse, R142, -R133.reuse ;  /* 0x0000008e028e7223 */ /* 0x140fe20000010885 */
[----:B------:R-:W-:-:S01]  /*1ea70*/  FFMA.FTZ R143, R2, R143, -R133 ;  /* 0x0000008f028f7223 */ /* 0x000fc20000010885 */
[----:B------:R-:W-:Y:S01]  /*1ea80*/  FFMA.FTZ R146, R2, R146, -R133 ;  /* 0x0000009202927223 */ /* 0x000fe20000010885 */
[----:B------:R-:W-:-:S01]  /*1ea90*/  FADD.FTZ R3, R20, R3 ;  /* 0x0000000314037221 */ /* 0x000fc20000010000 */
[----:B------:R-:W1:Y:S01]  /*1eaa0*/  MUFU.EX2 R191, R191 ;  /* 0x000000bf00bf7308 */ /* 0x000e620000000800 */
[----:B--2---:R-:W-:-:S01]  /*1eab0*/  FADD.FTZ R4, R187, R5 ;  /* 0x00000005bb047221 */ /* 0x004fc20000010000 */
[----:B------:R-:W-:Y:S01]  /*1eac0*/  FFMA.FTZ R185, R2, R185, -R133 ;  /* 0x000000b902b97223 */ /* 0x000fe20000010885 */
[----:B------:R-:W-:-:S01]  /*1ead0*/  FADD.FTZ R3, R21, R3 ;  /* 0x0000000315037221 */ /* 0x000fc20000010000 */
[C-C-:B------:R-:W-:Y:S01]  /*1eae0*/  FFMA.FTZ R150, R2.reuse, R150, -R133.reuse ;  /* 0x0000009602967223 */ /* 0x140fe20000010885 */
[----:B------:R-:W-:-:S01]  /*1eaf0*/  FFMA.FTZ R151, R2, R151, -R133 ;  /* 0x0000009702977223 */ /* 0x000fc20000010885 */
[----:B------:R-:W-:Y:S01]  /*1eb00*/  FFMA.FTZ R188, R2, R188, -R133 ;  /* 0x000000bc02bc7223 */ /* 0x000fe20000010885 */
[----:B------:R-:W-:-:S01]  /*1eb10*/  FADD.FTZ R3, R147, R3 ;  /* 0x0000000393037221 */ /* 0x000fc20000010000 */
[----:B------:R-:W2:Y:S01]  /*1eb20*/  MUFU.EX2 R192, R192 ;  /* 0x000000c000c07308 */ /* 0x000ea20000000800 */
[----:B0-----:R-:W-:-:S01]  /*1eb30*/  FADD.FTZ R4, R190, R4 ;  /* 0x00000004be047221 */ /* 0x001fc20000010000 */
[----:B------:R-:W-:Y:S01]  /*1eb40*/  FFMA.FTZ R123, R2, R123, -R133 ;  /* 0x0000007b027b7223 */ /* 0x000fe20000010885 */
[----:B------:R-:W-:-:S01]  /*1eb50*/  FADD.FTZ R3, R122, R3 ;  /* 0x000000037a037221 */ /* 0x000fc20000010000 */
[C-C-:B------:R-:W-:Y:S01]  /*1eb60*/  FFMA.FTZ R126, R2.reuse, R126, -R133.reuse ;  /* 0x0000007e027e7223 */ /* 0x140fe20000010885 */
[----:B------:R-:W-:-:S01]  /*1eb70*/  FFMA.FTZ R189, R2, R189, -R133 ;  /* 0x000000bd02bd7223 */ /* 0x000fc20000010885 */
[----:B------:R-:W-:Y:S01]  /*1eb80*/  FFMA.FTZ R130, R2, R130, -R133 ;  /* 0x0000008202827223 */ /* 0x000fe20000010885 */
[----:B------:R-:W-:-:S01]  /*1eb90*/  FADD.FTZ R3, R127, R3 ;  /* 0x000000037f037221 */ /* 0x000fc20000010000 */
[----:B------:R-:W0:Y:S01]  /*1eba0*/  MUFU.EX2 R193, R193 ;  /* 0x000000c100c17308 */ /* 0x000e220000000800 */
[----:B-1----:R-:W-:-:S01]  /*1ebb0*/  FADD.FTZ R4, R191, R4 ;  /* 0x00000004bf047221 */ /* 0x002fc20000010000 */
[C-C-:B------:R-:W-:Y:S01]  /*1ebc0*/  FFMA.FTZ R131, R2.reuse, R131, -R133.reuse ;  /* 0x0000008302837223 */ /* 0x140fe20000010885 */
[----:B------:R-:W-:-:S01]  /*1ebd0*/  FFMA.FTZ R140, R2, R140, -R133 ;  /* 0x0000008c028c7223 */ /* 0x000fc20000010885 */
[----:B------:R-:W-:-:S04]  /*1ebe0*/  FFMA.FTZ R133, R2, R135, -R133 ;  /* 0x0000008702857223 */ /* 0x000fc80000010885 */
        /* <DEDUP_REMOVED lines=48> */
[----:B------:R1:W3:Y:S01]  /*1eef0*/  MUFU.EX2 R6, R159 ;  /* 0x0000009f00067308 */ /* 0x0002e20000000800 */
[----:B--2---:R-:W-:-:S07]  /*1ef00*/  FADD.FTZ R4, R158, R4 ;  /* 0x000000049e047221 */ /* 0x004fce0000010000 */
[----:B------:R-:W2:Y:S01]  /*1ef10*/  MUFU.EX2 R160, R160 ;  /* 0x000000a000a07308 */ /* 0x000ea20000000800 */
[----:B0-----:R-:W-:-:S01]  /*1ef20*/  FADD.FTZ R3, R157, R3 ;  /* 0x000000039d037221 */ /* 0x001fc20000010000 */
[----:B-1----:R-:W-:-:S04]  /*1ef30*/  @!P4 IMAD R159, R9, 0x8, R16 ;  /* 0x00000008099fc824 */ /* 0x002fc800078e0210 */
[----:B------:R-:W-:Y:S02]  /*1ef40*/  @!P4 VIADD R159, R159, 0x33440 ;  /* 0x000334409f9fc836 */ /* 0x000fe40000000000 */
[----:B------:R-:W0:Y:S01]  /*1ef50*/  MUFU.EX2 R162, R162 ;  /* 0x000000a200a27308 */ /* 0x000e220000000800 */
[----:B---3--:R-:W-:-:S02]  /*1ef60*/  FADD.FTZ R4, R6, R4 ;  /* 0x0000000406047221 */ /* 0x008fc40000010000 */
[----:B------:R-:W-:-:S04]  /*1ef70*/  @!P4 PRMT R159, RZ, 0x654, R159 ;  /* 0x00000654ff9fc816 */ /* 0x000fc8000000009f */
[----:B------:R1:W-:Y:S01]  /*1ef80*/  @!P4 SYNCS.ARRIVE.TRANS64.RED.A1T0 RZ, [R159+URZ], RZ ;  /* 0x000000ff9fffc9a7 */ /* 0x0003e2000810043f */
[----:B------:R-:W3:Y:S01]  /*1ef90*/  MUFU.EX2 R161, R161 ;  /* 0x000000a100a17308 */ /* 0x000ee20000000800 */
[----:B--2---:R-:W-:-:S07]  /*1efa0*/  FADD.FTZ R3, R160, R3 ;  /* 0x00000003a0037221 */ /* 0x004fce0000010000 */
[----:B------:R-:W2:Y:S01]  /*1efb0*/  MUFU.EX2 R163, R163 ;  /* 0x000000a300a37308 */ /* 0x000ea20000000800 */
[----:B0-----:R-:W-:-:S07]  /*1efc0*/  FADD.FTZ R4, R162, R4 ;  /* 0x00000004a2047221 */ /* 0x001fce0000010000 */
[----:B------:R-:W0:Y:S01]  /*1efd0*/  MUFU.EX2 R164, R164 ;  /* 0x000000a400a47308 */ /* 0x000e220000000800 */
[----:B---3--:R-:W-:-:S07]  /*1efe0*/  FADD.FTZ R3, R161, R3 ;  /* 0x00000003a1037221 */ /* 0x008fce0000010000 */
        /* <DEDUP_REMOVED lines=15> */
[----:B0-----:R-:W-:-:S04]  /*1f0e0*/  FADD.FTZ R3, R137, R3 ;  /* 0x0000000389037221 */ /* 0x001fc80000010000 */
[----:B------:R-:W-:-:S03]  /*1f0f0*/  FADD.FTZ R3, R134, R3 ;  /* 0x0000000386037221 */ /* 0x000fc60000010000 */
        /* <DEDUP_REMOVED lines=51> */
[----:B--2---:R-:W-:-:S01]  /*1f430*/  FADD.FTZ R5, R140, R4 ;  /* 0x000000048c057221 */ /* 0x004fc20000010000 */
[----:B0-----:R-:W-:-:S03]  /*1f440*/  FADD.FTZ R4, R11, R3 ;  /* 0x000000030b047221 */ /* 0x001fc60000010000 */
[----:B---3--:R-:W-:Y:S01]  /*1f450*/  FADD.FTZ R3, R133, R5 ;  /* 0x0000000585037221 */ /* 0x008fe20000010000 */
[----:B-1----:R-:W-:Y:S06]  /*1f460*/  @!P1 BRA `(.L_x_5536) ;  /* 0x0000000000049947 */ /* 0x002fec0003800000 */
[----:B------:R-:W-:Y:S01]  /*1f470*/  BPT.TRAP 0x1 ;  /* 0x000000040000795c */ /* 0x000fe20000300000 */
.L_x_5536:
[----:B------:R-:W-:Y:S01]  /*1f480*/  LEA R5, R221, R16, 0x3 ;  /* 0x00000010dd057211 */ /* 0x000fe200078e18ff */
[----:B------:R-:W-:Y:S01]  /*1f490*/  IMAD.U32 R135, RZ, RZ, UR42 ;  /* 0x0000002aff877e24 */ /* 0x000fe2000f8e00ff */
[----:B------:R-:W-:Y:S01]  /*1f4a0*/  ISETP.GT.AND P2, PT, R7, R15, PT ;  /* 0x0000000f0700720c */ /* 0x000fe20003f44270 */
[-C--:B------:R-:W-:Y:S01]  /*1f4b0*/  FMUL.FTZ R24, R24, R196.reuse ;  /* 0x000000c418187220 */ /* 0x080fe20000410000 */
[----:B------:R-:W-:Y:S01]  /*1f4c0*/  F2FP.SATFINITE.E4M3.F32.PACK_AB_MERGE_C R13, R20, R13, RZ ;  /* 0x0000000d140d723e */ /* 0x000fe200048070ff */
[----:B------:R-:W-:Y:S01]  /*1f4d0*/  VIADD R5, R5, 0x33460 ;  /* 0x0003346005057836 */ /* 0x000fe20000000000 */
        /* <DEDUP_REMOVED lines=158> */
[----:B------:R-:W-:Y:S06]  /*1fec0*/  @P2 BRA `(.L_x_5537) ;  /* 0xffffffbc00e42947 */ /* 0x000fec000383ffff */
[----:B------:R-:W-:-:S07]  /*1fed0*/  IMAD.MOV.U32 R221, RZ, RZ, R9 ;  /* 0x000000ffffdd7224 */ /* 0x000fce00078e0009 */
.L_x_5526:
[----:B------:R-:W-:-:S13]  /*1fee0*/  ISETP.GE.AND P0, PT, R7, R235, PT ;  /* 0x000000eb0700720c */ /* 0x000fda0003f06270 */
[----:B------:R-:W-:Y:S05]  /*1fef0*/  @!P0 BRA `(.L_x_5538) ;  /* 0x00000034003c8947 */ /* 0x000fea0003800000 */
[----:B------:R-:W-:Y:S02]  /*1ff00*/  IMAD.MOV.U32 R5, RZ, RZ, R10 ;  /* 0x000000ffff057224 */ /* 0x000fe400078e000a */
[----:B------:R-:W-:Y:S02]  /*1ff10*/  IMAD.MOV.U32 R6, RZ, RZ, R0 ;  /* 0x000000ffff067224 */ /* 0x000fe400078e0000 */
[----:B------:R-:W-:Y:S02]  /*1ff20*/  IMAD.MOV.U32 R8, RZ, RZ, R222 ;  /* 0x000000ffff087224 */ /* 0x000fe400078e00de */
[----:B------:R-:W-:-:S07]  /*1ff30*/  IMAD.MOV.U32 R9, RZ, RZ, R221 ;  /* 0x000000ffff097224 */ /* 0x000fce00078e00dd */
.L_x_5549:
        /* <DEDUP_REMOVED lines=10> */
.L_x_5540:
[----:B------:R-:W-:Y:S01]  /*1ffe0*/  IMAD R0, R221, 0x8, R16 ;  /* 0x00000008dd007824 */ /* 0x000fe200078e0210 */
[----:B------:R-:W-:-:S04]  /*1fff0*/  SHF.L.U32 R11, R222, 0x1f, RZ ;  /* 0x0000001fde0b7819 */ /* 0x000fc800000006ff */
[----:B------:R0:W1:Y:S01]  /*20000*/  SYNCS.PHASECHK.TRANS64.TRYWAIT P0, [R0+URZ+0x33430], R11 ;  /* 0x0334300b000075a7 */ /* 0x000062000800017f */
[----:B------:R-:W-:Y:S05]  /*20010*/  @!P1 BRA `(.L_x_5541) ;  /* 0x0000000000049947 */ /* 0x000fea0003800000 */
[----:B------:R-:W-:Y:S01]  /*20020*/  BPT.TRAP 0x1 ;  /* 0x000000040000795c */ /* 0x000fe20000300000 */
.L_x_5541:
[----:B------:R-:W-:Y:S04]  /*20030*/  BSSY B0, `(.L_x_5539) ;  /* 0x0000004000007945 */ /* 0x000fe80003800000 */
[----:B-1----:R-:W-:Y:S05]  /*20040*/  @P0 BRA `(.L_x_5542) ;  /* 0x0000000000080947 */ /* 0x002fea0003800000 */
[----:B------:R-:W1:Y:S02]  /*20050*/  SYNCS.PHASECHK.TRANS64.TRYWAIT P0, [R0+URZ+0x33430], R11 ;  /* 0x0334300b000075a7 */ /* 0x000e64000800017f */
[----:B-1----:R-:W-:Y:S05]  /*20060*/  @!P0 BRA `(.L_x_5543) ;  /* 0x0000013000488947 */ /* 0x002fea0003800000 */
.L_x_5542:
[----:B------:R-:W-:Y:S05]  /*20070*/  BSYNC B0 ;  /* 0x0000000000007941 */ /* 0x000fea0003800000 */
.L_x_5539:
[----:B01----:R-:W0:Y:S01]  /*20080*/  S2R R0, SR_TID.X ;  /* 0x0000000000007919 */ /* 0x003e220000002100 */
[----:B------:R-:W-:Y:S05]  /*20090*/  WARPSYNC.ALL ;  /* 0x0000000000007948 */ /* 0x000fea0003800000 */
[----:B------:R-:W-:Y:S01]  /*200a0*/  IMAD R10, R221, 0x780, R14 ;  /* 0x00000780dd0a7824 */ /* 0x000fe200078e020e */
[----:B------:R-:W-:Y:S01]  /*200b0*/  UMOV UR48, UR24 ;  /* 0x0000001800307c82 */ /* 0x000fe20008000000 */
[----:B------:R-:W-:Y:S01]  /*200c0*/  IMAD.MOV.U32 R11, RZ, RZ, -0x7fffffe0 ;  /* 0x80000020ff0b7424 */ /* 0x000fe200078e00ff */
[----:B------:R-:W-:Y:S01]  /*200d0*/  UMOV UR49, UR25 ;  /* 0x0000001900317c82 */ /* 0x000fe20008000000 */
[C---:B------:R-:W-:Y:S01]  /*200e0*/  VIADD R120, R10.reuse, 0x80 ;  /* 0x000000800a787836 */ /* 0x040fe20000000000 */
[----:B------:R-:W-:Y:S01]  /*200f0*/  R2UR UR50, R10 ;  /* 0x000000000a3272ca */ /* 0x000fe200000e0000 */
[----:B------:R-:W-:Y:S01]  /*20100*/  IMAD.MOV.U32 R121, RZ, RZ, -0x7fffffe0 ;  /* 0x80000020ff797424 */ /* 0x000fe200078e00ff */
[----:B------:R-:W-:Y:S01]  /*20110*/  R2UR UR51, R11 ;  /* 0x000000000b3372ca */ /* 0x000fe200000e0000 */
[----:B------:R-:W-:Y:S01]  /*20120*/  UMOV UR44, UR24 ;  /* 0x00000018002c7c82 */ /* 0x000fe20008000000 */
[----:B------:R-:W-:Y:S01]  /*20130*/  R2UR UR46, R120 ;  /* 0x00000000782e72ca */ /* 0x000fe200000e0000 */
[----:B------:R-:W-:Y:S01]  /*20140*/  UMOV UR45, UR25 ;  /* 0x00000019002d7c82 */ /* 0x000fe20008000000 */
[----:B------:R-:W-:Y:S01]  /*20150*/  R2UR UR47, R121 ;  /* 0x00000000792f72ca */ /* 0x000fe200000e0000 */
[C---:B------:R-:W-:Y:S01]  /*20160*/  VIADD R12, R10.reuse, 0x100 ;  /* 0x000001000a0c7836 */ /* 0x040fe20000000000 */
[----:B------:R-:W-:Y:S01]  /*20170*/  UMOV UR32, UR24 ;  /* 0x0000001800207c82 */ /* 0x000fe20008000000 */
[----:B------:R-:W-:Y:S01]  /*20180*/  IMAD.MOV.U32 R13, RZ, RZ, -0x7fffffe0 ;  /* 0x80000020ff0d7424 */ /* 0x000fe200078e00ff */
[----:B------:R-:W-:Y:S01]  /*20190*/  UMOV UR33, UR25 ;  /* 0x0000001900217c82 */ /* 0x000fe20008000000 */
[----:B------:R-:W-:Y:S01]  /*201a0*/  VIADD R20, R10, 0x180 ;  /* 0x000001800a147836 */ /* 0x000fe20000000000 */
[----:B------:R-:W-:Y:S01]  /*201b0*/  R2UR UR26, R12 ;  /* 0x000000000c1a72ca */ /* 0x000fe200000e0000 */
[----:B------:R-:W-:Y:S01]  /*201c0*/  IMAD.MOV.U32 R21, RZ, RZ, -0x7fffffe0 ;  /* 0x80000020ff157424 */ /* 0x000fe200078e00ff */
[----:B------:R-:W-:Y:S01]  /*201d0*/  R2UR UR27, R13 ;  /* 0x000000000d1b72ca */ /* 0x000fe200000e0000 */
[----:B------:R-:W-:Y:S01]  /*201e0*/  VIADD R120, R10, 0x200 ;  /* 0x000002000a787836 */ /* 0x000fe20000000000 */
[----:B------:R-:W-:Y:S01]  /*201f0*/  R2UR UR34, R20 ;  /* 0x00000000142272ca */ /* 0x000fe200000e0000 */
[----:B------:R-:W-:Y:S01]  /*20200*/  UMOV UR28, UR24 ;  /* 0x00000018001c7c82 */ /* 0x000fe20008000000 */
[----:B------:R-:W-:Y:S01]  /*20210*/  R2UR UR35, R21 ;  /* 0x00000000152372ca */ /* 0x000fe200000e0000 */
[----:B------:R-:W-:Y:S01]  /*20220*/  UMOV UR29, UR25 ;  /* 0x00000019001d7c82 */ /* 0x000fe20008000000 */
[----:B------:R-:W-:Y:S01]  /*20230*/  R2UR UR30, R120 ;  /* 0x00000000781e72ca */ /* 0x000fe200000e0000 */
[C---:B------:R-:W-:Y:S01]  /*20240*/  VIADD R12, R10.reuse, 0x2 ;  /* 0x000000020a0c7836 */ /* 0x040fe20000000000 */
[----:B0-----:R-:W-:Y:S01]  /*20250*/  SHF.R.U32.HI R0, RZ, 0x7, R0 ;  /* 0x00000007ff007819 */ /* 0x001fe20000011600 */
[----:B------:R-:W-:Y:S01]  /*20260*/  VIADD R20, R10, 0x82 ;  /* 0x000000820a147836 */ /* 0x000fe20000000000 */
[----:B------:R-:W-:Y:S01]  /*20270*/  R2UR UR31, R121 ;  /* 0x00000000791f72ca */ /* 0x000fe200000e0000 */
[----:B------:R-:W-:Y:S01]  /*20280*/  IMAD.MOV.U32 R21, RZ, RZ, -0x7fffffe0 ;  /* 0x80000020ff157424 */ /* 0x000fe200078e00ff */
[----:B------:R-:W-:Y:S01]  /*20290*/  IADD3 R0, R0, 0x8, RZ ;  /* 0x0000000800007810 */ /* 0x000fe20007ffe0ff */
[----:B------:R-:W-:Y:S01]  /*202a0*/  IMAD.MOV.U32 R11, RZ, RZ, -0x7fffffe0 ;  /* 0x80000020ff0b7424 */ /* 0x000fe200078e00ff */
[----:B------:R-:W-:Y:S01]  /*202b0*/  R2UR UR6, R12 ;  /* 0x000000000c0672ca */ /* 0x000fe200000e0000 */
[----:B------:R-:W-:Y:S01]  /*202c0*/  VIADD R12, R10, 0x102 ;  /* 0x000001020a0c7836 */ /* 0x000fe20000000000 */
[----:B------:R-:W-:Y:S01]  /*202d0*/  R2UR UR7, R13 ;  /* 0x000000000d0772ca */ /* 0x000fe200000e0000 */
[----:B------:R0:W-:Y:S01]  /*202e0*/  BAR.SYNC.DEFER_BLOCKING R0, 0x100 ;  /* 0x000400000000751d */ /* 0x0001e20000010000 */
[----:B------:R-:W-:-:S05]  /*202f0*/  IMAD.MOV.U32 R13, RZ, RZ, -0x7fffffe0 ;  /* 0x80000020ff0d7424 */ /* 0x000fca00078e00ff */
        /* <DEDUP_REMOVED lines=224> */
.L_x_5545:
[----:B------:R-:W-:Y:S01]  /*21100*/  SHF.L.U32 R0, R8, 0x1f, RZ ;  /* 0x0000001f08007819 */ /* 0x000fe200000006ff */
[----:B------:R-:W-:-:S04]  /*21110*/  IMAD R8, R9, 0x8, R16 ;  /* 0x0000000809087824 */ /* 0x000fc800078e0210 */
[----:B------:R0:W1:Y:S01]  /*21120*/  SYNCS.PHASECHK.TRANS64.TRYWAIT P0, [R8+URZ+0x33450], R0 ;  /* 0x03345000080075a7 */ /* 0x000062000800017f */
[----:B------:R-:W-:Y:S05]  /*21130*/  @!P1 BRA `(.L_x_5546) ;  /* 0x0000000000049947 */ /* 0x000fea0003800000 */
[----:B------:R-:W-:Y:S01]  /*21140*/  BPT.TRAP 0x1 ;  /* 0x000000040000795c */ /* 0x000fe20000300000 */
.L_x_5546:
[----:B-1----:R-:W-:Y:S05]  /*21150*/  @P0 BRA `(.L_x_5544) ;  /* 0x0000000000080947 */ /* 0x002fea0003800000 */
[----:B------:R-:W1:Y:S02]  /*21160*/  SYNCS.PHASECHK.TRANS64.TRYWAIT P0, [R8+URZ+0x33450], R0 ;  /* 0x03345000080075a7 */ /* 0x000e64000800017f */
[----:B-1----:R-:W-:Y:S05]  /*21170*/  @!P0 BRA `(.L_x_5547) ;  /* 0x0000012000188947 */ /* 0x002fea0003800000 */
.L_x_5544:
[----:B01----:R-:W-:Y:S01]  /*21180*/  VIADD R0, R16, 0x200 ;  /* 0x0000020010007836 */ /* 0x003fe20000000000 */
[----:B------:R-:W-:Y:S05]  /*21190*/  WARPSYNC.ALL ;  /* 0x0000000000007948 */ /* 0x000fea0003800000 */
[----:B------:R-:W-:Y:S01]  /*211a0*/  SHF.R.U32.HI R0, RZ, 0x4, R0 ;  /* 0x00000004ff007819 */ /* 0x000fe20000011600 */
[----:B------:R-:W-:Y:S01]  /*211b0*/  IMAD.MOV.U32 R11, RZ, RZ, -0x3ffffff0 ;  /* 0xc0000010ff0b7424 */ /* 0x000fe200078e00ff */
[----:B------:R-:W-:Y:S01]  /*211c0*/  WARPGROUP.ARRIVE ;  /* 0x00000000000079c5 */ /* 0x000fe20000000000 */
[----:B------:R-:W-:Y:S01]  /*211d0*/  IMAD.MOV.U32 R13, RZ, RZ, -0x3ffffff0 ;  /* 0xc0000010ff0d7424 */ /* 0x000fe200078e00ff */
[----:B------:R-:W-:-:S02]  /*211e0*/  LOP3.LUT R0, R0, 0x3fff, RZ, 0xc0, !PT ;  /* 0x00003fff00007812 */ /* 0x000fc400078ec0ff */
[----:B------:R-:W-:Y:S02]  /*211f0*/  R2UR UR7, R11 ;  /* 0x000000000b0772ca */ /* 0x000fe400000e0000 */
[----:B------:R-:W-:Y:S02]  /*21200*/  LOP3.LUT R0, R0, 0x10000, RZ, 0xfc, !PT ;  /* 0x0001000000007812 */ /* 0x000fe400078efcff */
[----:B------:R-:W-:-:S03]  /*21210*/  FMNMX.FTZ R8, R186, R5, !PT ;  /* 0x00000005ba087209 */ /* 0x000fc60007810000 */
[----:B------:R-:W-:Y:S01]  /*21220*/  IMAD R10, R9, 0x780, R0 ;  /* 0x00000780090a7824 */ /* 0x000fe200078e0200 */
[----:B------:R-:W-:Y:S02]  /*21230*/  FMNMX.FTZ R0, R184, R6, !PT ;  /* 0x00000006b8007209 */ /* 0x000fe40007810000 */
[----:B------:R-:W-:Y:S01]  /*21240*/  FMNMX.FTZ R8, R187, R8, !PT ;  /* 0x00000008bb087209 */ /* 0x000fe20007810000 */
[C---:B------:R-:W-:Y:S01]  /*21250*/  VIADD R12, R10.reuse, 0x180 ;  /* 0x000001800a0c7836 */ /* 0x040fe20000000000 */
[----:B------:R-:W-:Y:S02]  /*21260*/  R2UR UR6, R10 ;  /* 0x000000000a0672ca */ /* 0x000fe400000e0000 */
[----:B------:R-:W-:Y:S02]  /*21270*/  FMNMX.FTZ R0, R185, R0, !PT ;  /* 0x00000000b9007209 */ /* 0x000fe40007810000 */
[----:B------:R-:W-:Y:S02]  /*21280*/  FMNMX.FTZ R8, R190, R8, !PT ;  /* 0x00000008be087209 */ /* 0x000fe40007810000 */
[----:B------:R-:W-:-:S02]  /*21290*/  FMNMX.FTZ R0, R188, R0, !PT ;  /* 0x00000000bc007209 */ /* 0x000fc40007810000 */
[----:B------:R-:W-:Y:S02]  /*212a0*/  FMNMX.FTZ R8, R191, R8, !PT ;  /* 0x00000008bf087209 */ /* 0x000fe40007810000 */
[----:B------:R-:W-:Y:S02]  /*212b0*/  FMNMX.FTZ R0, R189, R0, !PT ;  /* 0x00000000bd007209 */ /* 0x000fe40007810000 */
[----:B------:R-:W-:Y:S01]  /*212c0*/  FMNMX.FTZ R8, R194, R8, !PT ;  /* 0x00000008c2087209 */ /* 0x000fe20007810000 */
[----:B------:R-:W-:Y:S01]  /*212d0*/  QGMMA.64x192x32.F32.E4M3.E4M3 R24, R216, gdesc[UR4], R24, gsb0 ;  /* 0x02e00004d8187df3 */ /* 0x000fe20008000818 */
[----:B------:R-:W-:Y:S01]  /*212e0*/  R2UR UR6, R12 ;  /* 0x000000000c0672ca */ /* 0x000fe200000e0000 */
[----:B------:R-:W-:Y:S01]  /*212f0*/  VIADD R12, R10, 0x300 ;  /* 0x000003000a0c7836 */ /* 0x000fe20000000000 */
[----:B------:R-:W-:Y:S02]  /*21300*/  R2UR UR7, R13 ;  /* 0x000000000d0772ca */ /* 0x000fe400000e0000 */
[----:B------:R-:W-:-:S02]  /*21310*/  MOV R13, 0xc0000010 ;  /* 0xc0000010000d7802 */ /* 0x000fc40000000f00 */
        /* <DEDUP_REMOVED lines=91> */
[----:B------:R-:W-:Y:S01]  /*218d0*/  R2UR UR7, R13 ;  /* 0x000000000d0772ca */ /* 0x000fe200000e0000 */
[----:B------:R-:W0:Y:S02]  /*218e0*/  SHFL.BFLY PT, R12, R8, 0x2, 0x1f ;  /* 0x0c401f00080c7f89 */ /* 0x000e2400000e0000 */
[----:B0-----:R-:W-:Y:S02]  /*218f0*/  FMNMX.FTZ R12, R8, R12, !PT ;  /* 0x0000000c080c7209 */ /* 0x001fe40007810000 */
[----:B------:R-:W0:Y:S02]  /*21900*/  SHFL.BFLY PT, R8, R0, 0x1, 0x1f ;  /* 0x0c201f0000087f89 */ /* 0x000e2400000e0000 */
[----:B0-----:R-:W-:-:S05]  /*21910*/  FMNMX.FTZ R0, R0, R8, !PT ;  /* 0x0000000800007209 */ /* 0x001fca0007810000 */
[----:B------:R-:W-:-:S04]  /*21920*/  FADD.FTZ R6, -R0, R6 ;  /* 0x0000000600067221 */ /* 0x000fc80000010100 */
[----:B------:R-:W-:-:S06]  /*21930*/  FMUL.FTZ R6, R2, R6 ;  /* 0x0000000602067220 */ /* 0x000fcc0000410000 */
[----:B------:R-:W-:Y:S01]  /*21940*/  MUFU.EX2 R6, R6 ;  /* 0x0000000600067308 */ /* 0x000fe20000000800 */
[----:B------:R-:W-:Y:S02]  /*21950*/  WARPGROUP.DEPBAR.LE gsb0, 0x0 ;  /* 0x00008000000079c5 */ /* 0x000fe40000010000 */
[----:B------:R-:W-:-:S06]  /*21960*/  WARPGROUP.ARRIVE ;  /* 0x00000000000079c5 */ /* 0x000fcc0000000000 */
[----:B------:R-:W-:Y:S01]  /*21970*/  QGMMA.64x192x32.F32.E4M3.E4M3 R24, R204, gdesc[UR4], R24, gsb0 ;  /* 0x02e00004cc187df3 */ /* 0x000fe20008000818 */
[----:B------:R-:W-:Y:S02]  /*21980*/  R2UR UR6, R10 ;  /* 0x000000000a0672ca */ /* 0x000fe400000e0000 */
[----:B------:R-:W0:Y:S01]  /*21990*/  SHFL.BFLY PT, R10, R12, 0x1, 0x1f ;  /* 0x0c201f000c0a7f89 */ /* 0x000e2200000e0000 */
[----:B------:R-:W-:Y:S01]  /*219a0*/  R2UR UR7, R11 ;  /* 0x000000000b0772ca */ /* 0x000fe200000e0000 */
[----:B------:R-:W-:-:S04]  /*219b0*/  FFMA.FTZ R11, R2, R0, -8 ;  /* 0xc1000000020b7423 */ /* 0x000fc80000010000 */
        /* <DEDUP_REMOVED lines=18> */
[----:B0-----:R-:W-:Y:S01]  /*21ae0*/  FMNMX.FTZ R10, R12, R10, !PT ;  /* 0x0000000a0c0a7209 */ /* 0x001fe20007810000 */
        /* <DEDUP_REMOVED lines=22> */
[----:B------:R-:W-:-:S01]  /*21c50*/  FADD.FTZ R5, -R10, R5 ;  /* 0x000000050a057221 */ /* 0x000fc20000010100 */
[C---:B------:R-:W-:Y:S01]  /*21c60*/  FFMA.FTZ R133, R2.reuse, R10, -8 ;  /* 0xc100000002857423 */ /* 0x040fe2000001000a */
[----:B------:R-:W0:Y:S02]  /*21c70*/  MUFU.EX2 R8, R8 ;  /* 0x0000000800087308 */ /* 0x000e240000000800 */
[C---:B------:R-:W-:Y:S01]  /*21c80*/  FMUL.FTZ R5, R2.reuse, R5 ;  /* 0x0000000502057220 */ /* 0x040fe20000410000 */
[C-C-:B------:R-:W-:Y:S01]  /*21c90*/  FFMA.FTZ R186, R2.reuse, R186, -R133.reuse ;  /* 0x000000ba02ba7223 */ /* 0x140fe20000010885 */
[----:B------:R-:W-:-:S01]  /*21ca0*/  FFMA.FTZ R187, R2, R187, -R133 ;  /* 0x000000bb02bb7223 */ /* 0x000fc20000010885 */
[C-C-:B------:R-:W-:Y:S01]  /*21cb0*/  FFMA.FTZ R188, R2.reuse, R190, -R133.reuse ;  /* 0x000000be02bc7223 */ /* 0x140fe20000010885 */
[----:B------:R-:W-:-:S01]  /*21cc0*/  FFMA.FTZ R189, R2, R191, -R133 ;  /* 0x000000bf02bd7223 */ /* 0x000fc20000010885 */
[C-C-:B------:R-:W-:Y:S01]  /*21cd0*/  FFMA.FTZ R190, R2.reuse, R194, -R133.reuse ;  /* 0x000000c202be7223 */ /* 0x140fe20000010885 */
        /* <DEDUP_REMOVED lines=40> */
[----:B------:R-:W3:Y:S01]  /*21f60*/  MUFU.EX2 R188, R188 ;  /* 0x000000bc00bc7308 */ /* 0x000ee20000000800 */
[----:B------:R-:W-:-:S01]  /*21f70*/  FFMA.FTZ R134, R2, R134, -R133 ;  /* 0x0000008602867223 */ /* 0x000fc20000010885 */
[----:B------:R-:W-:Y:S01]  /*21f80*/  FFMA.FTZ R133, R2, R135, -R133 ;  /* 0x0000008702857223 */ /* 0x000fe20000010885 */
[----:B0-----:R-:W-:-:S01]  /*21f90*/  FADD.FTZ R4, R12, R4 ;  /* 0x000000040c047221 */ /* 0x001fc20000010000 */
[----:B--2---:R-:W-:Y:S01]  /*21fa0*/  FADD.FTZ R135, R187, R3 ;  /* 0x00000003bb877221 */ /* 0x004fe20000010000 */
[----:B------:R-:W-:Y:S01]  /*21fb0*/  @!P0 IMAD R194, R221, 0x8, R16 ;  /* 0x00000008ddc28824 */ /* 0x000fe200078e0210 */
[----:B------:R-:W-:-:S02]  /*21fc0*/  IADD3 R195, -R219, 0xb, RZ ;  /* 0x0000000bdbc37810 */ /* 0x000fc40007ffe1ff */
[----:B------:R-:W0:Y:S01]  /*21fd0*/  MUFU.EX2 R15, R15 ;  /* 0x0000000f000f7308 */ /* 0x000e220000000800 */
[----:B-1----:R-:W-:-:S01]  /*21fe0*/  FADD.FTZ R3, R13, R4 ;  /* 0x000000040d037221 */ /* 0x002fc20000010000 */
[----:B------:R-:W-:-:S05]  /*21ff0*/  @!P0 VIADD R194, R194, 0x33440 ;  /* 0x00033440c2c28836 */ /* 0x000fca0000000000 */
[----:B------:R-:W-:Y:S01]  /*22000*/  @!P0 PRMT R194, RZ, 0x654, R194 ;  /* 0x00000654ffc28816 */ /* 0x000fe200000000c2 */
        /* <DEDUP_REMOVED lines=28> */
[----:B------:R-:W-:Y:S06]  /*221d0*/  QGMMA.64x192x32.F32.E4M3.E4M3 R24, R200, gdesc[UR4], R24, gsb0 ;  /* 0x02e00004c8187df3 */ /* 0x000fec0008000818 */
        /* <DEDUP_REMOVED lines=53> */
[----:B------:R1:W-:Y:S06]  /*22530*/  BAR.ARV R195, 0x100 ;  /* 0x000400c30000751d */ /* 0x0003ec0000002000 */
[----:B------:R-:W3:Y:S01]  /*22540*/  MUFU.EX2 R165, R165 ;  /* 0x000000a500a57308 */ /* 0x000ee20000000800 */
[----:B--2---:R-:W-:-:S01]  /*22550*/  FADD.FTZ R3, R164, R3 ;  /* 0x00000003a4037221 */ /* 0x004fc20000010000 */
[----:B------:R1:W-:Y:S01]  /*22560*/  @!P0 SYNCS.ARRIVE.TRANS64.RED.A1T0 RZ, [R194+URZ], RZ ;  /* 0x000000ffc2ff89a7 */ /* 0x0003e2000810043f */
[----:B0-----:R-:W-:-:S05]  /*22570*/  FADD.FTZ R4, R166, R4 ;  /* 0x00000004a6047221 */ /* 0x001fca0000010000 */
[----:B------:R-:W0:Y:S08]  /*22580*/  MUFU.EX2 R167, R167 ;  /* 0x000000a700a77308 */ /* 0x000e300000000800 */
        /* <DEDUP_REMOVED lines=63> */
[----:B0-----:R-:W-:-:S01]  /*22980*/  FADD.FTZ R135, R134, R4 ;  /* 0x0000000486877221 */ /* 0x001fc20000010000 */
[----:B--2---:R-:W-:-:S03]  /*22990*/  FADD.FTZ R4, R11, R3 ;  /* 0x000000030b047221 */ /* 0x004fc60000010000 */
[----:B---3--:R-:W-:Y:S01]  /*229a0*/  FADD.FTZ R3, R133, R135 ;  /* 0x0000008785037221 */ /* 0x008fe20000010000 */
[----:B-1----:R-:W-:Y:S06]  /*229b0*/  @!P1 BRA `(.L_x_5548) ;  /* 0x0000000000049947 */ /* 0x002fec0003800000 */
[----:B------:R-:W-:Y:S01]  /*229c0*/  BPT.TRAP 0x1 ;  /* 0x000000040000795c */ /* 0x000fe20000300000 */
.L_x_5548:
        /* <DEDUP_REMOVED lines=161> */
[----:B------:R-:W-:Y:S06]  /*233e0*/  @P0 BRA `(.L_x_5549) ;  /* 0xffffffc800d40947 */ /* 0x000fec000383ffff */
.L_x_5538:
[----:B------:R-:W-:Y:S05]  /*233f0*/  WARPSYNC.ALL ;  /* 0x0000000000007948 */ /* 0x000fea0003800000 */
[----:B------:R-:W-:Y:S06]  /*23400*/  BAR.ARV 0x8, 0x180 ;  /* 0x0206000000007b1d */ /* 0x000fec0000002000 */
[----:B------:R-:W-:Y:S05]  /*23410*/  @!P1 BRA `(.L_x_5550) ;  /* 0x0000000000049947 */ /* 0x000fea0003800000 */
[----:B------:R-:W-:Y:S01]  /*23420*/  BPT.TRAP 0x1 ;  /* 0x000000040000795c */ /* 0x000fe20000300000 */
.L_x_5550:
[----:B------:R-:W-:Y:S01]  /*23430*/  IMAD R5, R221, 0x8, R16 ;  /* 0x00000008dd057824 */ /* 0x000fe200078e0210 */
[----:B------:R-:W-:-:S04]  /*23440*/  SHF.L.U32 R6, R222, 0x1f, RZ ;  /* 0x0000001fde067819 */ /* 0x000fc800000006ff */
[----:B------:R0:W1:Y:S01]  /*23450*/  SYNCS.PHASECHK.TRANS64.TRYWAIT P0, [R5+URZ+0x33450], R6 ;  /* 0x03345006050075a7 */ /* 0x000062000800017f */
[----:B------:R-:W-:Y:S05]  /*23460*/  @!P1 BRA `(.L_x_5551) ;  /* 0x0000000000049947 */ /* 0x000fea0003800000 */
[----:B------:R-:W-:Y:S01]  /*23470*/  BPT.TRAP 0x1 ;  /* 0x000000040000795c */ /* 0x000fe20000300000 */
.L_x_5551:
[----:B------:R-:W-:-:S05]  /*23480*/  VIADD R16, R16, 0x200 ;  /* 0x0000020010107836 */ /* 0x000fca0000000000 */
[----:B------:R-:W-:-:S04]  /*23490*/  SHF.R.U32.HI R16, RZ, 0x4, R16 ;  /* 0x00000004ff107819 */ /* 0x000fc80000011610 */
[----:B------:R-:W-:-:S04]  /*234a0*/  LOP3.LUT R16, R16, 0x3fff, RZ, 0xc0, !PT ;  /* 0x00003fff10107812 */ /* 0x000fc800078ec0ff */
[----:B------:R-:W-:Y:S01]  /*234b0*/  LOP3.LUT R16, R16, 0x10000, RZ, 0xfc, !PT ;  /* 0x0001000010107812 */ /* 0x000fe200078efcff */
[----:B-1----:R-:W-:Y:S06]  /*234c0*/  @P0 BRA `(.L_x_5552) ;  /* 0x0000000000080947 */ /* 0x002fec0003800000 */
[----:B------:R-:W1:Y:S02]  /*234d0*/  SYNCS.PHASECHK.TRANS64.TRYWAIT P0, [R5+URZ+0x33450], R6 ;  /* 0x03345006050075a7 */ /* 0x000e64000800017f */
[----:B-1----:R-:W-:Y:S05]  /*234e0*/  @!P0 BRA `(.L_x_5553) ;  /* 0x000000fc00508947 */ /* 0x002fea0003800000 */
.L_x_5552:
[----:B01----:R-:W-:Y:S01]  /*234f0*/  IMAD R6, R221, 0x780, R16 ;  /* 0x00000780dd067824 */ /* 0x003fe200078e0210 */
[----:B------:R-:W2:Y:S01]  /*23500*/  LDL R14, [R1+0x28] ;  /* 0x00002800010e7983 */ /* 0x000ea20000100800 */
[----:B------:R-:W-:Y:S01]  /*23510*/  IMAD.MOV.U32 R7, RZ, RZ, -0x3ffffff0 ;  /* 0xc0000010ff077424 */ /* 0x000fe200078e00ff */
[----:B------:R-:W-:Y:S05]  /*23520*/  WARPSYNC.ALL ;  /* 0x0000000000007948 */ /* 0x000fea0003800000 */
[----:B------:R-:W-:Y:S01]  /*23530*/  R2UR UR6, R6 ;  /* 0x00000000060672ca */ /* 0x000fe200000e0000 */
[----:B------:R-:W3:Y:S01]  /*23540*/  LDL R15, [R1+0x18] ;  /* 0x00001800010f7983 */ /* 0x000ee20000100800 */
[----:B------:R-:W-:Y:S01]  /*23550*/  R2UR UR7, R7 ;  /* 0x00000000070772ca */ /* 0x000fe200000e0000 */
[----:B------:R-:W-:-:S02]  /*23560*/  WARPGROUP.ARRIVE ;  /* 0x00000000000079c5 */ /* 0x000fc40000000000 */
[----:B------:R-:W4:Y:S01]  /*23570*/  LDL R11, [R1+0xc] ;  /* 0x00000c00010b7983 */ /* 0x000f220000100800 */
[----:B------:R-:W-:Y:S01]  /*23580*/  IMAD.MOV.U32 R9, RZ, RZ, -0x3ffffff0 ;  /* 0xc0000010ff097424 */ /* 0x000fe200078e00ff */
[----:B------:R-:W-:Y:S01]  /*23590*/  IADD3 R8, R6, 0x180, RZ ;  /* 0x0000018006087810 */ /* 0x000fe20007ffe0ff */
[----:B------:R-:W-:Y:S02]  /*235a0*/  ULDC.64 UR4, c[0x0][0x9a0] ;  /* 0x0002680000047ab9 */ /* 0x000fe40000000a00 */
[----:B------:R-:W-:-:S04]  /*235b0*/  ISETP.NE.U32.AND P0, PT, RZ, UR4, PT ;  /* 0x00000004ff007c0c */ /* 0x000fc8000bf05070 */
[----:B------:R-:W-:Y:S01]  /*235c0*/  ISETP.NE.AND.EX P0, PT, RZ, UR5, PT, P0 ;  /* 0x00000005ff007c0c */ /* 0x000fe2000bf05300 */
[----:B------:R-:W-:Y:S01]  /*235d0*/  QGMMA.64x192x32.F32.E4M3.E4M3 R24, R216, gdesc[UR4], R24, gsb0 ;  /* 0x02e00004d8187df3 */ /* 0x000fe20008000818 */
[----:B------:R-:W-:Y:S01]  /*235e0*/  R2UR UR6, R8 ;  /* 0x00000000080672ca */ /* 0x000fe200000e0000 */
[----:B------:R-:W-:Y:S01]  /*235f0*/  VIADD R8, R6, 0x300 ;  /* 0x0000030006087836 */ /* 0x000fe20000000000 */
[----:B------:R-:W-:Y:S01]  /*23600*/  R2UR UR7, R9 ;  /* 0x00000000090772ca */ /* 0x000fe200000e0000 */
[----:B------:R-:W-:-:S08]  /*23610*/  IMAD.MOV.U32 R9, RZ, RZ, -0x3ffffff0 ;  /* 0xc0000010ff097424 */ /* 0x000fd000078e00ff */
[----:B------:R-:W2:Y:S01]  /*23620*/  @P0 LDC.64 R12, c[0x0][0x9c8] ;  /* 0x00027200ff0c0b82 */ /* 0x000ea20000000a00 */
[----:B------:R-:W-:Y:S02]  /*23630*/  WARPGROUP.DEPBAR.LE gsb0, 0x0 ;  /* 0x00008000000079c5 */ /* 0x000fe40000010000 */
[----:B------:R-:W-:-:S06]  /*23640*/  WARPGROUP.ARRIVE ;  /* 0x00000000000079c5 */ /* 0x000fcc0000000000 */
[----:B------:R-:W-:Y:S01]  /*23650*/  QGMMA.64x192x32.F32.E4M3.E4M3 R24, R212, gdesc[UR4], R24, gsb0 ;  /* 0x02e00004d4187df3 */ /* 0x000fe20008000818 */
[----:B------:R-:W-:Y:S02]  /*23660*/  R2UR UR6, R8 ;  /* 0x00000000080672ca */ /* 0x000fe400000e0000 */
[----:B------:R-:W-:Y:S02]  /*23670*/  R2UR UR7, R9 ;  /* 0x00000000090772ca */ /* 0x000fe400000e0000 */
[----:B------:R-:W4:Y:S01]  /*23680*/  @P0 LDC.64 R8, c[0x0][0x9d0] ;  /* 0x00027400ff080b82 */ /* 0x000f220000000a00 */
[----:B--2---:R-:W-:-:S04]  /*23690*/  @P0 IMAD R14, R14, R12, RZ ;  /* 0x0000000c0e0e0224 */ /* 0x004fc800078e02ff */
[C---:B---3--:R-:W-:Y:S02]  /*236a0*/  @P0 IMAD R7, R15.reuse, R13, R14 ;  /* 0x0000000d0f070224 */ /* 0x048fe400078e020e */
[----:B------:R-:W-:-:S04]  /*236b0*/  @P0 IMAD.WIDE.U32 R12, R15, R12, RZ ;  /* 0x0000000c0f0c0225 */ /* 0x000fc800078e00ff */
[----:B------:R-:W-:Y:S02]  /*236c0*/  @P0 IMAD.IADD R13, R13, 0x1, R7 ;  /* 0x000000010d0d0824 */ /* 0x000fe400078e0207 */
[----:B----4-:R-:W-:-:S04]  /*236d0*/  @P0 IMAD.WIDE.U32 R12, R11, R8, R12 ;  /* 0x000000080b0c0225 */ /* 0x010fc800078e000c */
[----:B------:R-:W-:Y:S01]  /*236e0*/  @P0 IMAD R9, R11, R9, R13 ;  /* 0x000000090b090224 */ /* 0x000fe200078e020d */
[----:B------:R-:W-:Y:S01]  /*236f0*/  @P0 LEA R8, P2, R12, UR4, 0x2 ;  /* 0x000000040c080c11 */ /* 0x000fe2000f8410ff */
[----:B------:R-:W-:-:S03]  /*23700*/  IMAD.MOV.U32 R11, RZ, RZ, 0x3f800000 ;  /* 0x3f800000ff0b7424 */ /* 0x000fc600078e00ff */
        /* <DEDUP_REMOVED lines=16> */
[----:B------:R-:W-:Y:S02]  /*23810*/  R2UR UR7, R7 ;  /* 0x00000000070772ca */ /* 0x000fe400000e0000 */
[----:B------:R-:W1:Y:S01]  /*23820*/  SHFL.BFLY PT, R7, R4, 0x2, 0x1f ;  /* 0x0c401f0004077f89 */ /* 0x000e6200000e0000 */
[----:B0-----:R-:W-:-:S05]  /*23830*/  FADD.FTZ R12, R12, R3 ;  /* 0x000000030c0c7221 */ /* 0x001fca0000010000 */
[----:B------:R-:W0:Y:S01]  /*23840*/  SHFL.BFLY PT, R9, R12, 0x1, 0x1f ;  /* 0x0c201f000c097f89 */ /* 0x000e2200000e0000 */
[----:B-1----:R-:W-:-:S05]  /*23850*/  FADD.FTZ R7, R7, R4 ;  /* 0x0000000407077221 */ /* 0x002fca0000010000 */
[----:B------:R-:W1:Y:S01]  /*23860*/  SHFL.BFLY PT, R6, R7, 0x1, 0x1f ;  /* 0x0c201f0007067f89 */ /* 0x000e6200000e0000 */
[----:B0-----:R-:W-:-:S01]  /*23870*/  FADD.FTZ R9, R12, R9 ;  /* 0x000000090c097221 */ /* 0x001fc20000010000 */
[----:B------:R-:W-:-:S03]  /*23880*/  IMAD.MOV.U32 R4, RZ, RZ, RZ ;  /* 0x000000ffff047224 */ /* 0x000fc600078e00ff */
[----:B------:R-:W-:-:S05]  /*23890*/  FMUL.FTZ R15, R9, 0.00390625 ;  /* 0x3b800000090f7820 */ /* 0x000fca0000410000 */
[----:B------:R-:W-:Y:S01]  /*238a0*/  FSETP.NE.FTZ.AND P3, PT, R15, RZ, PT ;  /* 0x000000ff0f00720b */ /* 0x000fe20003f75000 */
[----:B-1----:R-:W-:-:S05]  /*238b0*/  FADD.FTZ R13, R7, R6 ;  /* 0x00000006070d7221 */ /* 0x002fca0000010000 */
[C---:B------:R-:W-:Y:S01]  /*238c0*/  FSETP.NE.FTZ.AND P0, PT, R13.reuse, RZ, PT ;  /* 0x000000ff0d00720b */ /* 0x040fe20003f15000 */
[----:B------:R-:W-:-:S05]  /*238d0*/  FMUL.FTZ R14, R13, 0.00390625 ;  /* 0x3b8000000d0e7820 */ /* 0x000fca0000410000 */
        /* <DEDUP_REMOVED lines=23> */
.L_x_5554:
[----:B------:R-:W-:Y:S01]  /*23a50*/  VIADD R5, R5, 0x33460 ;  /* 0x0003346005057836 */ /* 0x000fe20000000000 */
[----:B------:R-:W-:Y:S01]  /*23a60*/  IADD3 R221, R221, 0x1, RZ ;  /* 0x00000001dddd7810 */ /* 0x000fe20007ffe0ff */
[----:B------:R-:W-:Y:S02]  /*23a70*/  IMAD.U32 R4, RZ, RZ, UR42 ;  /* 0x0000002aff047e24 */ /* 0x000fe4000f8e00ff */
[-C--:B------:R-:W-:Y:S01]  /*23a80*/  FMUL.FTZ R20, R69, R12.reuse ;  /* 0x0000000c45147220 */ /* 0x080fe20000410000 */
[-C--:B------:R-:W-:Y:S01]  /*23a90*/  FMUL.FTZ R135, R57, R12.reuse ;  /* 0x0000000c39877220 */ /* 0x080fe20000410000 */
[----:B------:R-:W-:Y:S01]  /*23aa0*/  ISETP.NE.AND P1, PT, R221, 0x2, PT ;  /* 0x00000002dd00780c */ /* 0x000fe20003f25270 */
[-C--:B------:R-:W-:Y:S01]  /*23ab0*/  FMUL.FTZ R0, R24, R12.reuse ;  /* 0x0000000c18007220 */ /* 0x080fe20000410000 */
[----:B------:R-:W-:Y:S01]  /*23ac0*/  PRMT R3, R4, 0x654, R5 ;  /* 0x0000065404037816 */ /* 0x000fe20000000005 */
[-C--:B------:R-:W-:Y:S01]  /*23ad0*/  FMUL.FTZ R142, R29, R12.reuse ;  /* 0x0000000c1d8e7220 */ /* 0x080fe20000410000 */
[-C--:B------:R-:W-:Y:S01]  /*23ae0*/  FMUL.FTZ R69, R109, R12.reuse ;  /* 0x0000000c6d457220 */ /* 0x080fe20000410000 */
[-C--:B------:R-:W-:Y:S01]  /*23af0*/  FMUL.FTZ R130, R68, R12.reuse ;  /* 0x0000000c44827220 */ /* 0x080fe20000410000 */
[----:B------:R0:W-:Y:S01]  /*23b00*/  SYNCS.ARRIVE.TRANS64.RED.A1T0 RZ, [R3+URZ], RZ ;  /* 0x000000ff03ff79a7 */ /* 0x0001e2000810043f */
[----:B------:R-:W-:Y:S01]  /*23b10*/  FMUL.FTZ R139, R65, R12 ;  /* 0x0000000c418b7220 */ /* 0x000fe20000410000 */
[----:B------:R-:W-:Y:S01]  /*23b20*/  FMUL.FTZ R57, R58, R2 ;  /* 0x000000023a397220 */ /* 0x000fe20000410000 */
        /* <DEDUP_REMOVED lines=93> */
.L_x_5486:
        /* <DEDUP_REMOVED lines=16> */
[----:B------:R-:W1:Y:S01]  /*24200*/  S2R R165, SR_TID.X ;  /* 0x0000000000a57919 */ /* 0x000e620000002100 */
[----:B------:R-:W3:Y:S01]  /*24210*/  S2R R3, SR_SWINHI ;  /* 0x0000000000037919 */ /* 0x000ee20000002f00 */
[----:B-1----:R-:W-:Y:S01]  /*24220*/  IMAD.SHL.U32 R2, R165, 0x4, RZ ;  /* 0x00000004a5027824 */ /* 0x002fe200078e00ff */
[----:B------:R-:W-:Y:S02]  /*24230*/  MOV R86, R16 ;  /* 0x0000001000567202 */ /* 0x000fe40000000f00 */
[----:B---3--:R-:W-:Y:S02]  /*24240*/  MOV R87, R3 ;  /* 0x0000000300577202 */ /* 0x008fe40000000f00 */
        /* <DEDUP_REMOVED lines=43> */
[C---:B------:R-:W-:Y:S02]  /*24500*/  IADD3 R71, P5, R82.reuse, 0x4000, RZ ;  /* 0x0000400052477810 */ /* 0x040fe40007fbe0ff */
[C---:B------:R-:W-:Y:S02]  /*24510*/  IADD3 R75, P1, R82.reuse, 0x60, RZ ;  /* 0x00000060524b7810 */ /* 0x040fe40007f3e0ff */
[C---:B------:R-:W-:Y:S02]  /*24520*/  IADD3 R79, P2, R82.reuse, 0x40, RZ ;  /* 0x00000040524f7810 */ /* 0x040fe40007f5e0ff */
[----:B------:R-:W-:Y:S02]  /*24530*/  IADD3 R81, P3, R82, 0x20, RZ ;  /* 0x0000002052517810 */ /* 0x000fe40007f7e0ff */
[----:B------:R-:W-:Y:S02]  /*24540*/  LOP3.LUT R66, R67, 0x380, RZ, 0xc0, !PT ;  /* 0x0000038043427812 */ /* 0x000fe400078ec0ff */
[----:B------:R-:W-:-:S02]  /*24550*/  LOP3.LUT R70, R71, 0x380, RZ, 0xc0, !PT ;  /* 0x0000038047467812 */ /* 0x000fc400078ec0ff */
[----:B------:R-:W-:Y:S02]  /*24560*/  LOP3.LUT R74, R75, 0x380, RZ, 0xc0, !PT ;  /* 0x000003804b4a7812 */ /* 0x000fe400078ec0ff */
[----:B------:R-:W-:Y:S02]  /*24570*/  LOP3.LUT R78, R79, 0x380, RZ, 0xc0, !PT ;  /* 0x000003804f4e7812 */ /* 0x000fe400078ec0ff */
[----:B------:R-:W-:Y:S02]  /*24580*/  LOP3.LUT R80, R81, 0x380, RZ, 0xc0, !PT ;  /* 0x0000038051507812 */ /* 0x000fe400078ec0ff */
[----:B-1----:R-:W-:Y:S02]  /*24590*/  LOP3.LUT R45, R82, 0x380, RZ, 0xc0, !PT ;  /* 0x00000380522d7812 */ /* 0x002fe400078ec0ff */
[----:B------:R-:W-:Y:S02]  /*245a0*/  SHF.R.U64 R66, R66, 0x3, RZ ;  /* 0x0000000342427819 */ /* 0x000fe400000012ff */
[----:B------:R-:W-:-:S02]  /*245b0*/  SHF.R.U64 R70, R70, 0x3, RZ ;  /* 0x0000000346467819 */ /* 0x000fc400000012ff */
        /* <DEDUP_REMOVED lines=44> */
[----:B------:R-:W-:Y:S01]  /*24880*/  SHFL.IDX PT, R91, R91, R44, 0x1c1f ;  /* 0x001c1f2c5b5b7589 */ /* 0x000fe200000e0000 */
        /* <DEDUP_REMOVED lines=114> */
[----:B-1----:R-:W-:Y:S02]  /*24fb0*/  SEL R85, R99, R101, P0 ;  /* 0x0000006563557207 */ /* 0x002fe40000000000 */
        /* <DEDUP_REMOVED lines=9> */
[----:B-1----:R-:W-:Y:S01]  /*25050*/  SEL R110, R111, R40, P0 ;  /* 0x000000286f6e7207 */ /* 0x002fe20000000000 */
[----:B------:R-:W-:Y:S01]  /*25060*/  SHFL.IDX PT, R129, R83, R44, 0x1c1f ;  /* 0x001c1f2c53817589 */ /* 0x000fe200000e0000 */
[----:B------:R-:W-:-:S02]  /*25070*/  SEL R111, R40, R111, P0 ;  /* 0x0000006f286f7207 */ /* 0x000fc40000000000 */
[----:B------:R-:W-:Y:S01]  /*25080*/  SEL R102, R66, R102, P0 ;  /* 0x0000006642667207 */ /* 0x000fe20000000000 */
[----:B------:R2:W1:Y:S04]  /*25090*/  SHFL.IDX PT, R105, R4, R77, 0x1c1f ;  /* 0x001c1f4d04697589 */ /* 0x00046800000e0000 */
[----:B------:R-:W3:Y:S04]  /*250a0*/  SHFL.IDX PT, R92, R7, R77, 0x1c1f ;  /* 0x001c1f4d075c7589 */ /* 0x000ee800000e0000 */
[----:B------:R4:W-:Y:S01]  /*250b0*/  SHFL.IDX PT, R75, R8, R77, 0x1c1f ;  /* 0x001c1f4d084b7589 */ /* 0x0009e200000e0000 */
[----:B--2---:R-:W-:-:S03]  /*250c0*/  SEL R4, R103, R97, P0 ;  /* 0x0000006167047207 */ /* 0x004fc60000000000 */
[----:B------:R-:W2:Y:S04]  /*250d0*/  SHFL.IDX PT, R71, R32, R77, 0x1c1f ;  /* 0x001c1f4d20477589 */ /* 0x000ea800000e0000 */
[----:B------:R-:W-:Y:S01]  /*250e0*/  SHFL.IDX PT, R136, R109, R44, 0x1c1f ;  /* 0x001c1f2c6d887589 */ /* 0x000fe200000e0000 */
[----:B----4-:R-:W-:-:S03]  /*250f0*/  SEL R8, R25, R9, P0 ;  /* 0x0000000919087207 */ /* 0x010fc60000000000 */
[----:B------:R-:W-:Y:S01]  /*25100*/  SHFL.IDX PT, R119, R116, R44, 0x1c1f ;  /* 0x001c1f2c74777589 */ /* 0x000fe200000e0000 */
[----:B------:R-:W-:-:S03]  /*25110*/  SEL R9, R9, R25, P0 ;  /* 0x0000001909097207 */ /* 0x000fc60000000000 */
[----:B------:R-:W-:Y:S01]  /*25120*/  SHFL.IDX PT, R84, R124, R44, 0x1c1f ;  /* 0x001c1f2c7c547589 */ /* 0x000fe200000e0000 */
[----:B-1----:R-:W-:-:S03]  /*25130*/  SEL R5, R93, R105, P0 ;  /* 0x000000695d057207 */ /* 0x002fc60000000000 */
[----:B------:R-:W-:Y:S01]  /*25140*/  SHFL.IDX PT, R83, R57, R44, 0x1c1f ;  /* 0x001c1f2c39537589 */ /* 0x000fe200000e0000 */
[----:B---3--:R-:W-:Y:S02]  /*25150*/  SEL R7, R95, R92, P0 ;  /* 0x0000005c5f077207 */ /* 0x008fe40000000000 */
[----:B------:R-:W-:Y:S01]  /*25160*/  SEL R92, R92, R95, P0 ;  /* 0x0000005f5c5c7207 */ /* 0x000fe20000000000 */
[----:B------:R1:W3:Y:S04]  /*25170*/  SHFL.IDX PT, R141, R10, R77, 0x1c1f ;  /* 0x001c1f4d0a8d7589 */ /* 0x0002e800000e0000 */
[----:B------:R-:W4:Y:S01]  /*25180*/  SHFL.IDX PT, R139, R21, R77, 0x1c1f ;  /* 0x001c1f4d158b7589 */ /* 0x000f2200000e0000 */
[----:B--2---:R-:W-:Y:S02]  /*25190*/  SEL R32, R132, R71, P0 ;  /* 0x0000004784207207 */ /* 0x004fe40000000000 */
[----:B------:R-:W-:Y:S01]  /*251a0*/  SEL R33, R71, R132, P0 ;  /* 0x0000008447217207 */ /* 0x000fe20000000000 */
[----:B------:R-:W-:Y:S01]  /*251b0*/  SHFL.IDX PT, R69, R69, R77, 0x1c1f ;  /* 0x001c1f4d45457589 */ /* 0x000fe200000e0000 */
[----:B-1----:R-:W-:-:S03]  /*251c0*/  SEL R10, R20, R75, P0 ;  /* 0x0000004b140a7207 */ /* 0x002fc60000000000 */
[----:B------:R-:W-:Y:S01]  /*251d0*/  SHFL.IDX PT, R81, R81, R77, 0x1c1f ;  /* 0x001c1f4d51517589 */ /* 0x000fe200000e0000 */
[----:B------:R-:W-:-:S03]  /*251e0*/  SEL R20, R75, R20, P0 ;  /* 0x000000144b147207 */ /* 0x000fc60000000000 */
[----:B------:R1:W2:Y:S04]  /*251f0*/  SHFL.IDX PT, R144, R30, R77, 0x1c1f ;  /* 0x001c1f4d1e907589 */ /* 0x0002a800000e0000 */
[----:B------:R-:W0:Y:S04]  /*25200*/  SHFL.IDX PT, R145, R35, R77, 0x1c1f ;  /* 0x001c1f4d23917589 */ /* 0x000e2800000e0000 */
[----:B------:R4:W0:Y:S01]  /*25210*/  SHFL.IDX PT, R149, R38, R77, 0x1c1f ;  /* 0x001c1f4d26957589 */ /* 0x00082200000e0000 */
[----:B---3--:R-:W-:Y:S02]  /*25220*/  SEL R25, R122, R141, P0 ;  /* 0x0000008d7a197207 */ /* 0x008fe40000000000 */
[----:B-1----:R-:W-:Y:S01]  /*25230*/  SEL R30, R31, R36, P0 ;  /* 0x000000241f1e7207 */ /* 0x002fe20000000000 */
[----:B------:R-:W-:Y:S01]  /*25240*/  SHFL.IDX PT, R79, R79, R77, 0x1c1f ;  /* 0x001c1f4d4f4f7589 */ /* 0x000fe200000e0000 */
[----:B------:R-:W-:-:S02]  /*25250*/  SEL R31, R36, R31, P0 ;  /* 0x0000001f241f7207 */ /* 0x000fc40000000000 */
[----:B----4-:R-:W-:Y:S01]  /*25260*/  SEL R21, R136, R139, P0 ;  /* 0x0000008b88157207 */ /* 0x010fe20000000000 */
[----:B------:R1:W3:Y:S01]  /*25270*/  SHFL.IDX PT, R96, R138, R44, 0x1c1f ;  /* 0x001c1f2c8a607589 */ /* 0x0002e200000e0000 */
[----:B------:R-:W-:-:S03]  /*25280*/  SEL R38, R129, R146, P0 ;  /* 0x0000009281267207 */ /* 0x000fc60000000000 */
[----:B------:R-:W-:Y:S04]  /*25290*/  SHFL.IDX PT, R109, R108, R44, 0x1c1f ;  /* 0x001c1f2c6c6d7589 */ /* 0x000fe800000e0000 */
[----:B------:R4:W-:Y:S01]  /*252a0*/  SHFL.IDX PT, R117, R112, R44, 0x1c1f ;  /* 0x001c1f2c70757589 */ /* 0x0009e200000e0000 */
[----:B--2---:R-:W-:Y:S02]  /*252b0*/  SEL R34, R134, R144, P0 ;  /* 0x0000009086227207 */ /* 0x004fe40000000000 */
[----:B-1----:R-:W-:Y:S01]  /*252c0*/  SEL R138, R3, R2, P0 ;  /* 0x00000002038a7207 */ /* 0x002fe20000000000 */
[----:B------:R1:W2:Y:S01]  /*252d0*/  SHFL.IDX PT, R123, R114, R44, 0x1c1f ;  /* 0x001c1f2c727b7589 */ /* 0x0002a200000e0000 */
[----:B------:R-:W-:Y:S02]  /*252e0*/  SEL R2, R2, R3, P0 ;  /* 0x0000000302027207 */ /* 0x000fe40000000000 */
[----:B------:R-:W-:Y:S01]  /*252f0*/  SEL R3, R97, R103, P0 ;  /* 0x0000006761037207 */ /* 0x000fe20000000000 */
[----:B------:R-:W-:Y:S01]  /*25300*/  SHFL.IDX PT, R89, R88, R44, 0x1c1f ;  /* 0x001c1f2c58597589 */ /* 0x000fe200000e0000 */
[----:B------:R-:W-:-:S02]  /*25310*/  SEL R97, R98, R27, P0 ;  /* 0x0000001b62617207 */ /* 0x000fc40000000000 */
[----:B----4-:R-:W-:Y:S01]  /*25320*/  SEL R112, R118, R113, P0 ;  /* 0x0000007176707207 */ /* 0x010fe20000000000 */
[----:B------:R-:W-:Y:S01]  /*25330*/  SHFL.IDX PT, R128, R90, R44, 0x1c1f ;  /* 0x001c1f2c5a807589 */ /* 0x000fe200000e0000 */
[----:B------:R-:W-:Y:S02]  /*25340*/  SEL R103, R104, R82, P0 ;  /* 0x0000005268677207 */ /* 0x000fe40000000000 */
[----:B------:R-:W-:Y:S01]  /*25350*/  SEL R113, R113, R118, P0 ;  /* 0x0000007671717207 */ /* 0x000fe20000000000 */
[----:B------:R-:W-:Y:S01]  /*25360*/  SHFL.IDX PT, R80, R52, R44, 0x1c1f ;  /* 0x001c1f2c34507589 */ /* 0x000fe200000e0000 */
[----:B------:R-:W-:Y:S02]  /*25370*/  SEL R98, R27, R98, P0 ;  /* 0x000000621b627207 */ /* 0x000fe40000000000 */
[----:B------:R-:W-:Y:S01]  /*25380*/  SEL R104, R82, R104, P0 ;  /* 0x0000006852687207 */ /* 0x000fe20000000000 */
[----:B------:R-:W-:Y:S01]  /*25390*/  SHFL.IDX PT, R133, R61, R44, 0x1c1f ;  /* 0x001c1f2c3d857589 */ /* 0x000fe200000e0000 */
[----:B-1----:R-:W-:-:S02]  /*253a0*/  SEL R114, R115, R69, P0 ;  /* 0x0000004573727207 */ /* 0x002fc40000000000 */
[----:B------:R-:W-:Y:S01]  /*253b0*/  SEL R118, R119, R81, P0 ;  /* 0x0000005177767207 */ /* 0x000fe20000000000 */
[----:B------:R-:W-:Y:S01]  /*253c0*/  SHFL.IDX PT, R131, R72, R44, 0x1c1f ;  /* 0x001c1f2c48837589 */ /* 0x000fe200000e0000 */
[----:B------:R-:W-:Y:S02]  /*253d0*/  SEL R35, R144, R134, P0 ;  /* 0x0000008690237207 */ /* 0x000fe40000000000 */
[----:B0-----:R-:W-:Y:S01]  /*253e0*/  SEL R36, R127, R145, P0 ;  /* 0x000000917f247207 */ /* 0x001fe20000000000 */
[----:B------:R-:W-:Y:S01]  /*253f0*/  SHFL.IDX PT, R137, R67, R44, 0x1c1f ;  /* 0x001c1f2c43897589 */ /* 0x000fe200000e0000 */
[----:B------:R-:W-:Y:S02]  /*25400*/  SEL R70, R84, R149, P0 ;  /* 0x0000009554467207 */ /* 0x000fe40000000000 */
[----:B------:R-:W-:Y:S01]  /*25410*/  SEL R71, R149, R84, P0 ;  /* 0x0000005495477207 */ /* 0x000fe20000000000 */
[----:B------:R-:W-:Y:S01]  /*25420*/  SHFL.IDX PT, R135, R74, R44, 0x1c1f ;  /* 0x001c1f2c4a877589 */ /* 0x000fe200000e0000 */
[----:B---3--:R-:W-:-:S02]  /*25430*/  SEL R95, R96, R60, P0 ;  /* 0x0000003c605f7207 */ /* 0x008fc40000000000 */
[----:B------:R-:W-:Y:S01]  /*25440*/  SEL R115, R69, R115, P0 ;  /* 0x0000007345737207 */ /* 0x000fe20000000000 */
[----:B------:R0:W1:Y:S01]  /*25450*/  SHFL.IDX PT, R140, R6, R77, 0x1c1f ;  /* 0x001c1f4d068c7589 */ /* 0x00006200000e0000 */
[----:B------:R-:W-:Y:S02]  /*25460*/  SEL R119, R81, R119, P0 ;  /* 0x0000007751777207 */ /* 0x000fe40000000000 */
[----:B------:R-:W-:Y:S01]  /*25470*/  SEL R96, R60, R96, P0 ;  /* 0x000000603c607207 */ /* 0x000fe20000000000 */
[----:B------:R3:W4:Y:S04]  /*25480*/  SHFL.IDX PT, R143, R24, R77, 0x1c1f ;  /* 0x001c1f4d188f7589 */ /* 0x00072800000e0000 */
[----:B------:R2:W4:Y:S01]  /*25490*/  SHFL.IDX PT, R142, R26, R77, 0x1c1f ;  /* 0x001c1f4d1a8e7589 */ /* 0x00052200000e0000 */
[----:B0-----:R-:W-:-:S03]  /*254a0*/  SEL R6, R105, R93, P0 ;  /* 0x0000005d69067207 */ /* 0x001fc60000000000 */
[----:B------:R-:W0:Y:S01]  /*254b0*/  SHFL.IDX PT, R65, R65, R77, 0x1c1f ;  /* 0x001c1f4d41417589 */ /* 0x000e2200000e0000 */
[----:B------:R-:W-:Y:S02]  /*254c0*/  SEL R105, R106, R11, P0 ;  /* 0x0000000b6a697207 */ /* 0x000fe40000000000 */
[----:B---3--:R-:W-:Y:S01]  /*254d0*/  SEL R24, R139, R136, P0 ;  /* 0x000000888b187207 */ /* 0x008fe20000000000 */
[----:B------:R-:W-:Y:S01]  /*254e0*/  SHFL.IDX PT, R64, R64, R77, 0x1c1f ;  /* 0x001c1f4d40407589 */ /* 0x000fe200000e0000 */
[----:B------:R-:W-:Y:S01]  /*254f0*/  SEL R106, R11, R106, P0 ;  /* 0x0000006a0b6a7207 */ /* 0x000fe20000000000 */
[----:B------:R-:W-:Y:S01]  /*25500*/  IMAD.MOV.U32 R11, RZ, RZ, RZ ;  /* 0x000000ffff0b7224 */ /* 0x000fe200078e00ff */
[----:B--2---:R-:W-:Y:S01]  /*25510*/  SEL R26, R141, R122, P0 ;  /* 0x0000007a8d1a7207 */ /* 0x004fe20000000000 */
[----:B------:R-:W2:Y:S01]  /*25520*/  SHFL.IDX PT, R47, R47, R77, 0x1c1f ;  /* 0x001c1f4d2f2f7589 */ /* 0x000ea200000e0000 */
[----:B------:R-:W-:Y:S02]  /*25530*/  SEL R122, R123, R12, P0 ;  /* 0x0000000c7b7a7207 */ /* 0x000fe40000000000 */
[----:B------:R-:W-:Y:S01]  /*25540*/  SEL R123, R12, R123, P0 ;  /* 0x0000007b0c7b7207 */ /* 0x000fe20000000000 */
[----:B------:R-:W3:Y:S01]  /*25550*/  SHFL.IDX PT, R51, R51, R77, 0x1c1f ;  /* 0x001c1f4d33337589 */ /* 0x000ee200000e0000 */
[----:B-1----:R-:W-:-:S02]  /*25560*/  SEL R93, R94, R140, P0 ;  /* 0x0000008c5e5d7207 */ /* 0x002fc40000000000 */
[----:B------:R-:W-:Y:S01]  /*25570*/  SEL R94, R140, R94, P0 ;  /* 0x0000005e8c5e7207 */ /* 0x000fe20000000000 */
[----:B------:R-:W1:Y:S01]  /*25580*/  SHFL.IDX PT, R58, R58, R77, 0x1c1f ;  /* 0x001c1f4d3a3a7589 */ /* 0x000e6200000e0000 */
[----:B----4-:R-:W-:Y:S02]  /*25590*/  SEL R108, R109, R143, P0 ;  /* 0x0000008f6d6c7207 */ /* 0x010fe40000000000 */
[----:B------:R-:W-:Y:S01]  /*255a0*/  SEL R109, R143, R109, P0 ;  /* 0x0000006d8f6d7207 */ /* 0x000fe20000000000 */
[----:B------:R-:W4:Y:S01]  /*255b0*/  SHFL.IDX PT, R59, R59, R77, 0x1c1f ;  /* 0x001c1f4d3b3b7589 */ /* 0x000f2200000e0000 */
[----:B------:R-:W-:Y:S02]  /*255c0*/  SEL R27, R107, R142, P0 ;  /* 0x0000008e6b1b7207 */ /* 0x000fe40000000000 */
[----:B------:R-:W-:Y:S01]  /*255d0*/  SEL R107, R142, R107, P0 ;  /* 0x0000006b8e6b7207 */ /* 0x000fe20000000000 */
[----:B------:R-:W4:Y:S01]  /*255e0*/  SHFL.IDX PT, R63, R63, R77, 0x1c1f ;  /* 0x001c1f4d3f3f7589 */ /* 0x000f2200000e0000 */
[----:B0-----:R-:W-:-:S02]  /*255f0*/  SEL R116, R117, R65, P0 ;  /* 0x0000004175747207 */ /* 0x001fc40000000000 */
[----:B------:R-:W-:Y:S01]  /*25600*/  SEL R117, R65, R117, P0 ;  /* 0x0000007541757207 */ /* 0x000fe20000000000 */
[----:B------:R-:W0:Y:S04]  /*25610*/  SHFL.IDX PT, R57, R73, R77, 0x1c1f ;  /* 0x001c1f4d49397589 */ /* 0x000e2800000e0000 */
[----:B------:R-:W-:Y:S01]  /*25620*/  SHFL.IDX PT, R88, R125, R44, 0x1c1f ;  /* 0x001c1f2c7d587589 */ /* 0x000fe200000e0000 */
[----:B--2---:R-:W-:Y:S02]  /*25630*/  SEL R74, R80, R47, P0 ;  /* 0x0000002f504a7207 */ /* 0x004fe40000000000 */
[----:B------:R-:W-:Y:S01]  /*25640*/  SEL R75, R47, R80, P0 ;  /* 0x000000502f4b7207 */ /* 0x000fe20000000000 */
[----:B------:R-:W-:Y:S01]  /*25650*/  SHFL.IDX PT, R55, R55, R44, 0x1c1f ;  /* 0x001c1f2c37377589 */ /* 0x000fe200000e0000 */
[----:B---3--:R-:W-:-:S02]  /*25660*/  SEL R82, R83, R51, P0 ;  /* 0x0000003353527207 */ /* 0x008fc40000000000 */
[----:B------:R-:W-:Y:S01]  /*25670*/  SEL R83, R51, R83, P0 ;  /* 0x0000005333537207 */ /* 0x000fe20000000000 */
[----:B------:R-:W-:Y:S01]  /*25680*/  SHFL.IDX PT, R54, R54, R44, 0x1c1f ;  /* 0x001c1f2c36367589 */ /* 0x000fe200000e0000 */
[----:B-1----:R-:W-:Y:S02]  /*25690*/  SEL R132, R133, R58, P0 ;  /* 0x0000003a85847207 */ /* 0x002fe40000000000 */
[----:B------:R-:W-:Y:S01]  /*256a0*/  SEL R133, R58, R133, P0 ;  /* 0x000000853a857207 */ /* 0x000fe20000000000 */
[----:B------:R-:W-:Y:S01]  /*256b0*/  SHFL.IDX PT, R56, R56, R44, 0x1c1f ;  /* 0x001c1f2c38387589 */ /* 0x000fe200000e0000 */
[----:B----4-:R-:W-:Y:S02]  /*256c0*/  SEL R84, R131, R59, P0 ;  /* 0x0000003b83547207 */ /* 0x010fe40000000000 */
[----:B------:R-:W-:Y:S01]  /*256d0*/  SEL R131, R59, R131, P0 ;  /* 0x000000833b837207 */ /* 0x000fe20000000000 */
[----:B------:R-:W-:Y:S01]  /*256e0*/  SHFL.IDX PT, R62, R62, R44, 0x1c1f ;  /* 0x001c1f2c3e3e7589 */ /* 0x000fe200000e0000 */
[----:B------:R-:W-:-:S02]  /*256f0*/  SEL R136, R137, R63, P0 ;  /* 0x0000003f89887207 */ /* 0x000fc40000000000 */
[----:B------:R-:W-:Y:S01]  /*25700*/  SEL R137, R63, R137, P0 ;  /* 0x000000893f897207 */ /* 0x000fe20000000000 */
[----:B------:R1:W2:Y:S01]  /*25710*/  SHFL.IDX PT, R148, R37, R77, 0x1c1f ;  /* 0x001c1f4d25947589 */ /* 0x0002a200000e0000 */
[----:B0-----:R-:W-:Y:S02]  /*25720*/  SEL R134, R135, R57, P0 ;  /* 0x0000003987867207 */ /* 0x001fe40000000000 */
[----:B------:R-:W-:Y:S01]  /*25730*/  SEL R135, R57, R135, P0 ;  /* 0x0000008739877207 */ /* 0x000fe20000000000 */
[----:B------:R0:W3:Y:S04]  /*25740*/  SHFL.IDX PT, R147, R39, R77, 0x1c1f ;  /* 0x001c1f4d27937589 */ /* 0x0000e800000e0000 */
[----:B------:R4:W4:Y:S01]  /*25750*/  SHFL.IDX PT, R90, R68, R77, 0x1c1f ;  /* 0x001c1f4d445a7589 */ /* 0x00092200000e0000 */
[----:B-1----:R-:W-:-:S03]  /*25760*/  SEL R37, R145, R127, P0 ;  /* 0x0000007f91257207 */ /* 0x002fc60000000000 */
[----:B------:R-:W1:Y:S01]  /*25770*/  SHFL.IDX PT, R48, R48, R77, 0x1c1f ;  /* 0x001c1f4d30307589 */ /* 0x000e6200000e0000 */
[----:B------:R-:W-:Y:S02]  /*25780*/  SEL R127, R128, R64, P0 ;  /* 0x00000040807f7207 */ /* 0x000fe40000000000 */
[----:B0-----:R-:W-:Y:S01]  /*25790*/  SEL R39, R146, R129, P0 ;  /* 0x0000008192277207 */ /* 0x001fe20000000000 */
[----:B------:R-:W0:Y:S01]  /*257a0*/  SHFL.IDX PT, R49, R49, R77, 0x1c1f ;  /* 0x001c1f4d31317589 */ /* 0x000e2200000e0000 */
[----:B------:R-:W-:Y:S02]  /*257b0*/  SEL R129, R130, R79, P0 ;  /* 0x0000004f82817207 */ /* 0x000fe40000000000 */
[----:B------:R-:W-:Y:S01]  /*257c0*/  SEL R130, R79, R130, P0 ;  /* 0x000000824f827207 */ /* 0x000fe20000000000 */
[----:B------:R-:W-:Y:S01]  /*257d0*/  SHFL.IDX PT, R50, R50, R77, 0x1c1f ;  /* 0x001c1f4d32327589 */ /* 0x000fe200000e0000 */
[----:B------:R-:W-:-:S03]  /*257e0*/  SEL R128, R64, R128, P0 ;  /* 0x0000008040807207 */ /* 0x000fc60000000000 */
[----:B------:R-:W0:Y:S01]  /*257f0*/  SHFL.IDX PT, R53, R53, R77, 0x1c1f ;  /* 0x001c1f4d35357589 */ /* 0x000e2200000e0000 */
[----:B--2---:R-:W-:Y:S02]  /*25800*/  SEL R69, R89, R148, P0 ;  /* 0x0000009459457207 */ /* 0x004fe40000000000 */
[----:B------:R-:W-:Y:S01]  /*25810*/  SEL R124, R148, R89, P0 ;  /* 0x00000059947c7207 */ /* 0x000fe20000000000 */
[----:B------:R-:W2:Y:S01]  /*25820*/  SHFL.IDX PT, R45, R45, R44, 0x1c1f ;  /* 0x001c1f2c2d2d7589 */ /* 0x000ea200000e0000 */
[----:B---3--:R-:W-:Y:S02]  /*25830*/  SEL R40, R91, R147, P0 ;  /* 0x000000935b287207 */ /* 0x008fe40000000000 */
[----:B----4-:R-:W-:Y:S01]  /*25840*/  SEL R68, R147, R91, P0 ;  /* 0x0000005b93447207 */ /* 0x010fe20000000000 */
[----:B------:R3:W4:Y:S01]  /*25850*/  SHFL.IDX PT, R52, R78, R44, 0x1c1f ;  /* 0x001c1f2c4e347589 */ /* 0x00072200000e0000 */
[----:B------:R-:W-:Y:S02]  /*25860*/  SEL R125, R88, R90, P0 ;  /* 0x0000005a587d7207 */ /* 0x000fe40000000000 */
[----:B------:R-:W-:Y:S01]  /*25870*/  SEL R126, R90, R88, P0 ;  /* 0x000000585a7e7207 */ /* 0x000fe20000000000 */
[----:B------:R-:W2:Y:S01]  /*25880*/  SHFL.IDX PT, R14, R46, R77, 0x1c1f ;  /* 0x001c1f4d2e0e7589 */ /* 0x000ea200000e0000 */
[----:B-1----:R-:W-:-:S02]  /*25890*/  SEL R72, R55, R48, P0 ;  /* 0x0000003037487207 */ /* 0x002fc40000000000 */
[----:B------:R-:W-:Y:S01]  /*258a0*/  SEL R73, R48, R55, P0 ;  /* 0x0000003730497207 */ /* 0x000fe20000000000 */
[----:B------:R1:W2:Y:S01]  /*258b0*/  SHFL.IDX PT, R44, R76, R77, 0x1c1f ;  /* 0x001c1f4d4c2c7589 */ /* 0x0002a200000e0000 */
[----:B0-----:R-:W-:Y:S02]  /*258c0*/  SEL R79, R49, R54, P0 ;  /* 0x00000036314f7207 */ /* 0x001fe40000000000 */
[----:B---3--:R-:W-:Y:S02]  /*258d0*/  SEL R78, R54, R49, P0 ;  /* 0x00000031364e7207 */ /* 0x008fe40000000000 */
[----:B------:R-:W-:Y:S02]  /*258e0*/  SEL R80, R62, R53, P0 ;  /* 0x000000353e507207 */ /* 0x000fe40000000000 */
[----:B-1----:R-:W-:Y:S02]  /*258f0*/  SEL R76, R56, R50, P0 ;  /* 0x00000032384c7207 */ /* 0x002fe40000000000 */
[----:B------:R-:W-:-:S02]  /*25900*/  SEL R77, R50, R56, P0 ;  /* 0x00000038324d7207 */ /* 0x000fc40000000000 */
[----:B------:R-:W-:-:S07]  /*25910*/  SEL R81, R53, R62, P0 ;  /* 0x0000003e35517207 */ /* 0x000fce0000000000 */
.L_x_5850:
[----:B------:R-:W3:Y:S01]  /*25920*/  LDL.LU R140, [R1+0x20] ;  /* 0x00002000018c7983 */ /* 0x000ee20000300800 */
[----:B------:R-:W-:Y:S05]  /*25930*/  WARPSYNC.ALL ;  /* 0x0000000000007948 */ /* 0x000fea0003800000 */
[----:B------:R-:W3:Y:S01]  /*25940*/  LDL.LU R139, [R1+0x24] ;  /* 0x00002400018b7983 */ /* 0x000ee20000300800 */
[----:B--2-4-:R-:W-:Y:S01]  /*25950*/  SEL R89, R52, R44, P0 ;  /* 0x0000002c34597207 */ /* 0x014fe20000000000 */
[----:B------:R-:W-:Y:S01]  /*25960*/  ULDC.64 UR6, c[0x0][0xc08] ;  /* 0x0003020000067ab9 */ /* 0x000fe20000000a00 */
[----:B------:R-:W-:Y:S01]  /*25970*/  SEL R91, R44, R52, P0 ;  /* 0x000000342c5b7207 */ /* 0x000fe20000000000 */
[----:B------:R-:W-:Y:S01]  /*25980*/  ULDC.64 UR4, c[0x0][0xc00] ;  /* 0x0003000000047ab9 */ /* 0x000fe20000000a00 */
[----:B------:R-:W-:Y:S01]  /*25990*/  F2FP.BF16.F32.PACK_AB R48, R85, R138 ;  /* 0x0000008a5530723e */ /* 0x000fe200000010ff */
[----:B------:R-:W0:Y:S01]  /*259a0*/  LDC R141, c[0x0][0xbe8] ;  /* 0x0002fa00ff8d7b82 */ /* 0x000e220000000800 */
[----:B------:R-:W-:-:S02]  /*259b0*/  F2FP.BF16.F32.PACK_AB R49, R28, R30 ;  /* 0x0000001e1c31723e */ /* 0x000fc400000010ff */
[----:B------:R-:W-:Y:S02]  /*259c0*/  F2FP.BF16.F32.PACK_AB R50, R0, R2 ;  /* 0x000000020032723e */ /* 0x000fe400000010ff */
[----:B------:R-:W-:-:S03]  /*259d0*/  F2FP.BF16.F32.PACK_AB R51, R29, R31 ;  /* 0x0000001f1d33723e */ /* 0x000fc600000010ff */
        /* <DEDUP_REMOVED lines=8> */
[----:B------:R-:W-:Y:S02]  /*25a60*/  F2FP.BF16.F32.PACK_AB R59, R37, R39 ;  /* 0x00000027253b723e */ /* 0x000fe400000010ff */
[----:B------:R-:W-:Y:S02]  /*25a70*/  SEL R88, R45, R14, P0 ;  /* 0x0000000e2d587207 */ /* 0x000fe40000000000 */
[----:B------:R-:W-:Y:S02]  /*25a80*/  SEL R90, R14, R45, P0 ;  /* 0x0000002d0e5a7207 */ /* 0x000fe40000000000 */
        /* <DEDUP_REMOVED lines=15> */
[----:B-1----:R-:W-:Y:S02]  /*25b80*/  F2FP.BF16.F32.PACK_AB R48, R103, R105 ;  /* 0x000000696730723e */ /* 0x002fe400000010ff */
[----:B------:R-:W-:Y:S02]  /*25b90*/  F2FP.BF16.F32.PACK_AB R49, R129, R70 ;  /* 0x000000468131723e */ /* 0x000fe400000010ff */
[----:B------:R-:W-:Y:S02]  /*25ba0*/  F2FP.BF16.F32.PACK_AB R50, R104, R106 ;  /* 0x0000006a6832723e */ /* 0x000fe400000010ff */
[----:B------:R-:W-:Y:S02]  /*25bb0*/  F2FP.BF16.F32.PACK_AB R51, R130, R71 ;  /* 0x000000478233723e */ /* 0x000fe400000010ff */
[----:B--2---:R-:W-:-:S02]  /*25bc0*/  F2FP.BF16.F32.PACK_AB R52, R8, R10 ;  /* 0x0000000a0834723e */ /* 0x004fc400000010ff */
[----:B------:R-:W-:Y:S01]  /*25bd0*/  F2FP.BF16.F32.PACK_AB R53, R72, R74 ;  /* 0x0000004a4835723e */ /* 0x000fe200000010ff */
[----:B------:R3:W-:Y:S01]  /*25be0*/  STSM.16.M88.4 [R157], R48 ;  /* 0x000000309d007844 */ /* 0x0007e20000000200 */
[----:B------:R-:W-:Y:S02]  /*25bf0*/  F2FP.BF16.F32.PACK_AB R54, R9, R20 ;  /* 0x000000140936723e */ /* 0x000fe400000010ff */
[----:B------:R-:W-:Y:S02]  /*25c00*/  F2FP.BF16.F32.PACK_AB R55, R73, R75 ;  /* 0x0000004b4937723e */ /* 0x000fe400000010ff */
[----:B----4-:R-:W-:Y:S02]  /*25c10*/  F2FP.BF16.F32.PACK_AB R56, R21, R25 ;  /* 0x000000191538723e */ /* 0x010fe400000010ff */
[----:B------:R-:W-:Y:S01]  /*25c20*/  F2FP.BF16.F32.PACK_AB R57, R76, R78 ;  /* 0x0000004e4c39723e */ /* 0x000fe200000010ff */
[----:B------:R-:W-:Y:S01]  /*25c30*/  STSM.16.M88.4 [R158], R52 ;  /* 0x000000349e007844 */ /* 0x000fe20000000200 */
[----:B------:R-:W-:-:S02]  /*25c40*/  F2FP.BF16.F32.PACK_AB R58, R24, R26 ;  /* 0x0000001a183a723e */ /* 0x000fc400000010ff */
[----:B------:R-:W-:Y:S02]  /*25c50*/  F2FP.BF16.F32.PACK_AB R59, R77, R79 ;  /* 0x0000004f4d3b723e */ /* 0x000fe400000010ff */
[----:B------:R-:W-:Y:S02]  /*25c60*/  F2FP.BF16.F32.PACK_AB R62, R107, R109 ;  /* 0x0000006d6b3e723e */ /* 0x000fe400000010ff */
[----:B------:R-:W-:Y:S01]  /*25c70*/  F2FP.BF16.F32.PACK_AB R63, R81, R83 ;  /* 0x00000053513f723e */ /* 0x000fe200000010ff */
[----:B------:R-:W-:Y:S01]  /*25c80*/  STSM.16.M88.4 [R159], R56 ;  /* 0x000000389f007844 */ /* 0x000fe20000000200 */
        /* <DEDUP_REMOVED lines=10> */
[----:B------:R-:W-:-:S02]  /*25d30*/  F2FP.BF16.F32.PACK_AB R44, R118, R122 ;  /* 0x0000007a762c723e */ /* 0x000fc400000010ff */
[----:B------:R-:W-:Y:S01]  /*25d40*/  F2FP.BF16.F32.PACK_AB R46, R119, R123 ;  /* 0x0000007b772e723e */ /* 0x000fe200000010ff */
[----:B------:R0:W-:Y:S01]  /*25d50*/  STSM.16.M88.4 [R162], R12 ;  /* 0x0000000ca2007844 */ /* 0x0001e20000000200 */
[----:B------:R-:W-:Y:S02]  /*25d60*/  F2FP.BF16.F32.PACK_AB R45, R89, R88 ;  /* 0x00000058592d723e */ /* 0x000fe400000010ff */
[----:B------:R-:W-:Y:S02]  /*25d70*/  F2FP.BF16.F32.PACK_AB R47, R91, R90 ;  /* 0x0000005a5b2f723e */ /* 0x000fe400000010ff */
[----:B------:R-:W-:Y:S02]  /*25d80*/  ISETP.NE.U32.AND P3, PT, RZ, UR6, PT ;  /* 0x00000006ff007c0c */ /* 0x000fe4000bf65070 */
[----:B------:R-:W-:Y:S01]  /*25d90*/  ISETP.NE.U32.AND P0, PT, RZ, UR4, PT ;  /* 0x00000004ff007c0c */ /* 0x000fe2000bf05070 */
[----:B------:R1:W-:Y:S01]  /*25da0*/  STSM.16.M88.4 [R163], R44 ;  /* 0x0000002ca3007844 */ /* 0x0003e20000000200 */
[----:B------:R-:W-:Y:S01]  /*25db0*/  BAR.SYNC.DEFER_BLOCKING 0x1, 0x100 ;  /* 0x0044000000007b1d */ /* 0x000fe20000010000 */
[----:B------:R-:W-:-:S02]  /*25dc0*/  ISETP.NE.AND.EX P3, PT, RZ, UR7, PT, P3 ;  /* 0x00000007ff007c0c */ /* 0x000fc4000bf65330 */
[----:B------:R-:W-:Y:S02]  /*25dd0*/  ISETP.NE.AND.EX P0, PT, RZ, UR5, PT, P0 ;  /* 0x00000005ff007c0c */ /* 0x000fe4000bf05300 */
[----:B---3--:R-:W-:-:S04]  /*25de0*/  IADD3 R48, P1, R140, UR4, RZ ;  /* 0x000000048c307c10 */ /* 0x008fc8000ff3e0ff */
[----:B------:R-:W-:-:S05]  /*25df0*/  IADD3.X R49, R139, UR5, RZ, P1, !PT ;  /* 0x000000058b317c10 */ /* 0x000fca0008ffe4ff */
[----:B0-----:R-:W-:Y:S01]  /*25e00*/  @P3 IADD3 R12, P1, R140, UR6, RZ ;  /* 0x000000068c0c3c10 */ /* 0x001fe2000ff3e0ff */
[----:B------:R-:W-:Y:S02]  /*25e10*/  ULDC UR6, c[0x0][0xa88] ;  /* 0x0002a20000067ab9 */ /* 0x000fe40000000800 */
[----:B------:R-:W-:Y:S01]  /*25e20*/  MOV R52, UR6 ;  /* 0x0000000600347c02 */ /* 0x000fe20008000f00 */
[----:B------:R0:W5:Y:S01]  /*25e30*/  @P0 LDG.E R11, desc[UR54][R48.64] ;  /* 0x00000036300b0981 */ /* 0x000162000c1e1900 */
[----:B------:R-:W-:-:S05]  /*25e40*/  @P3 IADD3.X R13, R139, UR7, RZ, P1, !PT ;  /* 0x000000078b0d3c10 */ /* 0x000fca0008ffe4ff */
[----:B------:R0:W5:Y:S01]  /*25e50*/  @P3 LDG.E R52, desc[UR54][R12.64] ;  /* 0x000000360c343981 */ /* 0x000162000c1e1900 */
[----:B------:R-:W-:Y:S01]  /*25e60*/  IMAD.MOV.U32 R53, RZ, RZ, 0x9b8 ;  /* 0x000009b8ff357424 */ /* 0x000fe200078e00ff */
[----:B------:R-:W-:Y:S02]  /*25e70*/  ISETP.GT.AND P2, PT, R164, 0x1, PT ;  /* 0x00000001a400780c */ /* 0x000fe40003f44270 */
[----:B------:R-:W-:Y:S02]  /*25e80*/  ISETP.NE.AND P1, PT, R141, 0x1, PT ;  /* 0x000000018d00780c */ /* 0x000fe40003f25270 */
[----:B------:R-:W-:-:S04]  /*25e90*/  SEL R53, R53, 0x978, P2 ;  /* 0x0000097835357807 */ /* 0x000fc80001000000 */
[----:B-1----:R0:W1:Y:S08]  /*25ea0*/  LDC.64 R46, c[0x0][R53+0x220] ;  /* 0x00008800352e7b82 */ /* 0x0020700000000a00 */
[----:B------:R0:W2:Y:S08]  /*25eb0*/  LDC.64 R50, c[0x0][R53+0x218] ;  /* 0x0000860035327b82 */ /* 0x0000b00000000a00 */
[----:B------:R0:W3:Y:S01]  /*25ec0*/  LDC.64 R44, c[0x0][R53+0x228] ;  /* 0x00008a00352c7b82 */ /* 0x0000e20000000a00 */
[----:B------:R-:W-:Y:S05]  /*25ed0*/  @P3 BRA `(.L_x_5558) ;  /* 0x0000000000103947 */ /* 0x000fea0003800000 */
[----:B------:R-:W-:Y:S05]  /*25ee0*/  @!P0 BRA `(.L_x_5558) ;  /* 0x00000000000c8947 */ /* 0x000fea0003800000 */
[----:B0-----:R-:W4:Y:S04]  /*25ef0*/  LDG.E R13, desc[UR54][R48.64] ;  /* 0x00000036300d7981 */ /* 0x001f28000c1e1900 */
[----:B-----5:R-:W4:Y:S02]  /*25f00*/  LDG.E R52, desc[UR54][R48.64+0x4] ;  /* 0x0000043630347981 */ /* 0x020f24000c1e1900 */
[----:B----4-:R-:W-:-:S07]  /*25f10*/  IMAD.IADD R52, R52, 0x1, -R13 ;  /* 0x0000000134347824 */ /* 0x010fce00078e0a0d */
.L_x_5558:
[----:B------:R-:W4:Y:S01]  /*25f20*/  LDL.LU R14, [R1+0x18] ;  /* 0x00001800010e7983 */ /* 0x000f220000300800 */
[----:B0-----:R0:W3:Y:S03]  /*25f30*/  LDC.64 R12, c[0x0][R53+0x210] ;  /* 0x00008400350c7b82 */ /* 0x0010e60000000a00 */
[----:B------:R-:W2:Y:S04]  /*25f40*/  LDL.LU R49, [R1+0x28] ;  /* 0x0000280001317983 */ /* 0x000ea80000300800 */
[----:B------:R-:W3:Y:S01]  /*25f50*/  LDL R143, [R1+0xc] ;  /* 0x00000c00018f7983 */ /* 0x000ee20000100800 */
[----:B------:R-:W-:Y:S01]  /*25f60*/  ISETP.NE.U32.AND P0, PT, RZ, UR4, PT ;  /* 0x00000004ff007c0c */ /* 0x000fe2000bf05070 */
[----:B------:R-:W3:Y:S02]  /*25f70*/  @P1 LDC R59, c[0x0][0xbec] ;  /* 0x0002fb00ff3b1b82 */ /* 0x000ee40000000800 */
[----:B------:R-:W3:Y:S04]  /*25f80*/  LDL R48, [R1+0x14] ;  /* 0x0000140001307983 */ /* 0x000ee80000100800 */
[----:B------:R-:W3:Y:S02]  /*25f90*/  LDL R142, [R1+0x34] ;  /* 0x00003400018e7983 */ /* 0x000ee40000100800 */
[----:B------:R-:W3:Y:S02]  /*25fa0*/  @P1 LDC R61, c[0x0][0xbf0] ;  /* 0x0002fc00ff3d1b82 */ /* 0x000ee40000000800 */
[----:B------:R-:W3:Y:S04]  /*25fb0*/  LDL R54, [R1+0x70] ;  /* 0x0000700001367983 */ /* 0x000ee80000100800 */
[----:B0-----:R-:W3:Y:S01]  /*25fc0*/  LDL R53, [R1+0x60] ;  /* 0x0000600001357983 */ /* 0x001ee20000100800 */
[----:B------:R-:W-:-:S02]  /*25fd0*/  ISETP.NE.AND.EX P0, PT, RZ, UR5, PT, P0 ;  /* 0x00000005ff007c0c */ /* 0x000fc4000bf05300 */
[----:B-----5:R-:W-:Y:S02]  /*25fe0*/  SHF.R.S32.HI R140, RZ, 0x1f, R11 ;  /* 0x0000001fff8c7819 */ /* 0x020fe4000001140b */
[----:B----4-:R-:W-:Y:S02]  /*25ff0*/  SEL R139, R14, RZ, !P0 ;  /* 0x000000ff0e8b7207 */ /* 0x010fe40004000000 */
[----:B------:R-:W0:Y:S01]  /*26000*/  LDC.64 R14, c[0x0][0xba8] ;  /* 0x0002ea00ff0e7b82 */ /* 0x000e220000000a00 */
[----:B--2---:R-:W-:Y:S02]  /*26010*/  SEL R49, R49, RZ, !P0 ;  /* 0x000000ff31317207 */ /* 0x004fe40004000000 */
[----:B-1----:R-:W-:Y:S02]  /*26020*/  IMAD R47, R47, R139, RZ ;  /* 0x0000008b2f2f7224 */ /* 0x002fe400078e02ff */
[----:B---3--:R-:W-:Y:S02]  /*26030*/  IMAD R55, R51, R143, RZ ;  /* 0x0000008f33377224 */ /* 0x008fe400078e02ff */
[----:B------:R-:W-:-:S02]  /*26040*/  IMAD R57, R46, R49, R47 ;  /* 0x000000312e397224 */ /* 0x000fc400078e022f */
[----:B------:R-:W-:-:S04]  /*26050*/  IMAD.WIDE.U32 R50, R50, R143, RZ ;  /* 0x0000008f32327225 */ /* 0x000fc800078e00ff */
[----:B------:R-:W-:-:S04]  /*26060*/  IMAD.WIDE.U32 R46, R46, R139, RZ ;  /* 0x0000008b2e2e7225 */ /* 0x000fc800078e00ff */
[----:B------:R-:W-:Y:S01]  /*26070*/  IMAD.IADD R48, R48, 0x1, R236 ;  /* 0x0000000130307824 */ /* 0x000fe200078e02ec */
[----:B------:R-:W-:-:S03]  /*26080*/  IADD3 R50, P0, P3, R46, R50, R11 ;  /* 0x000000322e327210 */ /* 0x000fc60007b1e00b */
[----:B------:R-:W-:Y:S01]  /*26090*/  @P1 IMAD.HI.U32 R46, R48, R59, RZ ;  /* 0x0000003b302e1227 */ /* 0x000fe200078e00ff */
[----:B------:R-:W-:Y:S01]  /*260a0*/  SEL R49, R142, RZ, P2 ;  /* 0x000000ff8e317207 */ /* 0x000fe20001000000 */
[----:B0-----:R-:W0:Y:S02]  /*260b0*/  @!P2 LDC R14, c[0x0][0xb50] ;  /* 0x0002d400ff0eab82 */ /* 0x001e240000000800 */
[----:B------:R-:W-:Y:S02]  /*260c0*/  IMAD.IADD R57, R47, 0x1, R57 ;  /* 0x000000012f397824 */ /* 0x000fe400078e0239 */
[----:B------:R-:W-:Y:S01]  /*260d0*/  IMAD.MOV.U32 R47, RZ, RZ, R48 ;  /* 0x000000ffff2f7224 */ /* 0x000fe200078e0030 */
[----:B------:R-:W-:Y:S01]  /*260e0*/  @P1 SHF.R.U32.HI R47, RZ, R61, R46 ;  /* 0x0000003dff2f1219 */ /* 0x000fe2000001162e */
[----:B------:R-:W-:Y:S02]  /*260f0*/  IMAD.IADD R55, R51, 0x1, R55 ;  /* 0x0000000133377824 */ /* 0x000fe400078e0237 */
[-C--:B------:R-:W-:Y:S01]  /*26100*/  IMAD R51, R45, R49.reuse, RZ ;  /* 0x000000312d337224 */ /* 0x080fe200078e02ff */
[----:B------:R-:W1:Y:S01]  /*26110*/  @!P2 LDC R15, c[0x0][0xb54] ;  /* 0x0002d500ff0fab82 */ /* 0x000e620000000800 */
        /* <DEDUP_REMOVED lines=12> */
[----:B0-----:R-:W-:-:S03]  /*261e0*/  LEA R49, P0, R44, R14, 0x2 ;  /* 0x0000000e2c317211 */ /* 0x001fc600078010ff */
[----:B------:R-:W-:-:S05]  /*261f0*/  IMAD.IADD R12, R45, 0x1, R13 ;  /* 0x000000012d0c7824 */ /* 0x000fca00078e020d */
[----:B-1----:R-:W-:Y:S01]  /*26200*/  LEA.HI.X R44, R44, R15, R12, 0x2, P0 ;  /* 0x0000000f2c2c7211 */ /* 0x002fe200000f140c */
[----:B------:R-:W-:Y:S01]  /*26210*/  SHFL.IDX PT, R14, R49, 0x1, 0x1c1f ;  /* 0x003c1f00310e7f89 */ /* 0x000fe200000e0000 */
[----:B------:R-:W-:-:S03]  /*26220*/  IMAD.IADD R45, R54, 0x1, R236 ;  /* 0x00000001362d7824 */ /* 0x000fc600078e02ec */
        /* <DEDUP_REMOVED lines=18> */
[----:B------:R-:W-:-:S03]  /*26350*/  SHF.R.S32.HI R8, RZ, 0x3, R3 ;  /* 0x00000003ff087819 */ /* 0x000fc60000011403 */
[----:B------:R-:W-:-:S04]  /*26360*/  IMAD.IADD R45, R0, 0x1, -R5 ;  /* 0x00000001002d7824 */ /* 0x000fc800078e0a05 */
        /* <DEDUP_REMOVED lines=9> */
[----:B------:R-:W-:Y:S02]  /*26400*/  LOP3.LUT R24, R24, R25, RZ, 0x3c, !PT ;  /* 0x0000001918187212 */ /* 0x000fe400078e3cff */
[----:B------:R-:W-:Y:S02]  /*26410*/  IADD3.X R25, RZ, R87, RZ, P3, !PT ;  /* 0x00000057ff197210 */ /* 0x000fe40001ffe4ff */
        /* <DEDUP_REMOVED lines=39> */
[----:B------:R-:W-:Y:S01]  /*26690*/  IMAD.IADD R12, R236, 0x1, R11 ;  /* 0x00000001ec0c7824 */ /* 0x000fe200078e020b */
        /* <DEDUP_REMOVED lines=33> */
[----:B------:R-:W-:Y:S01]  /*268b0*/  IMAD.WIDE.U32 R2, R139, UR4, R2 ;  /* 0x000000048b027c25 */ /* 0x000fe2000f8e0002 */
[--C-:B------:R-:W-:Y:S01]  /*268c0*/  SHF.R.S32.HI R0, RZ, 0x1f, R11.reuse ;  /* 0x0000001fff007819 */ /* 0x100fe2000001140b */
[----:B------:R-:W-:Y:S01]  /*268d0*/  ULDC.64 UR4, c[0x0][0xae0] ;  /* 0x0002b80000047ab9 */ /* 0x000fe20000000a00 */
[----:B------:R0:W5:Y:S01]  /*268e0*/  LD.E.128 R4, desc[UR54][R86.64] ;  /* 0x0000003656047980 */ /* 0x000162000c101d00 */
[----:B------:R-:W-:Y:S01]  /*268f0*/  IMAD.MOV R10, RZ, RZ, -R11 ;  /* 0x000000ffff0a7224 */ /* 0x000fe200078e0a0b */
[----:B------:R-:W-:-:S02]  /*26900*/  IADD3 R3, R3, R13, RZ ;  /* 0x0000000d03037210 */ /* 0x000fc40007ffe0ff */
[----:B------:R-:W5:Y:S01]  /*26910*/  LD.E.128 R56, desc[UR54][R56.64] ;  /* 0x0000003638387980 */ /* 0x000f62000c101d00 */
[----:B------:R-:W-:-:S03]  /*26920*/  IMAD R141, R141, R10, R12 ;  /* 0x0000000a8d8d7224 */ /* 0x000fc600078e020c */
        /* <DEDUP_REMOVED lines=16> */
[C---:B------:R-:W-:Y:S02]  /*26a30*/  IMAD R13, R141.reuse, UR5, R10 ;  /* 0x000000058d0d7c24 */ /* 0x040fe4000f8e020a */
[----:B------:R-:W-:Y:S02]  /*26a40*/  VIADD R0, R16, 0x33420 ;  /* 0x0003342010007836 */ /* 0x000fe40000000000 */
        /* <DEDUP_REMOVED lines=16> */
.L_x_5853:
[----:B------:R-:W-:Y:S01]  /*26b50*/  IMAD.IADD R21, R8, 0x1, R236 ;  /* 0x0000000108157824 */ /* 0x000fe200078e02ec */
        /* <DEDUP_REMOVED lines=16> */
.L_x_5562:
[----:B------:R-:W-:Y:S05]  /*26c60*/  BSYNC B1 ;  /* 0x0000000000017941 */ /* 0x000fea0003800000 */
.L_x_5561:
[----:B------:R-:W-:-:S03]  /*26c70*/  UMOV UR4, 0xffffffff ;  /* 0xffffffff00047882 */ /* 0x000fc60000000000 */
[----:B------:R-:W-:Y:S05]  /*26c80*/  BRA.DIV UR4, `(.L_x_5563) ;  /* 0x000000f204e07947 */ /* 0x000fea000b800000 */
[----:B-1----:R1:W4:Y:S04]  /*26c90*/  SHFL.IDX PT, R0, R3, 0x1, 0x181f ;  /* 0x00381f0003007f89 */ /* 0x00232800000e0000 */
[----:B--23--:R1:W2:Y:S02]  /*26ca0*/  SHFL.IDX PT, R14, R2, 0x1, 0x181f ;  /* 0x00381f00020e7f89 */ /* 0x00c2a400000e0000 */
.L_x_5857:
        /* <DEDUP_REMOVED lines=17> */
.L_x_5565:
[----:B------:R-:W-:Y:S05]  /*26dc0*/  BSYNC B1 ;  /* 0x0000000000017941 */ /* 0x000fea0003800000 */
.L_x_5564:
[----:B------:R-:W-:-:S03]  /*26dd0*/  UMOV UR4, 0xffffffff ;  /* 0xffffffff00047882 */ /* 0x000fc60000000000 */
[----:B------:R-:W-:Y:S05]  /*26de0*/  BRA.DIV UR4, `(.L_x_5566) ;  /* 0x000000f204d07947 */ /* 0x000fea000b800000 */
[----:B----4-:R4:W0:Y:S04]  /*26df0*/  SHFL.IDX PT, R0, R3, 0x2, 0x181f ;  /* 0x00581f0003007f89 */ /* 0x01082800000e0000 */
[----:B--23--:R4:W2:Y:S02]  /*26e00*/  SHFL.IDX PT, R14, R2, 0x2, 0x181f ;  /* 0x00581f00020e7f89 */ /* 0x00c8a400000e0000 */
.L_x_5861:
        /* <DEDUP_REMOVED lines=17> */
.L_x_5568:
[----:B------:R-:W-:Y:S05]  /*26f20*/  BSYNC B1 ;  /* 0x0000000000017941 */ /* 0x000fea0003800000 */
.L_x_5567:
[----:B------:R-:W-:-:S03]  /*26f30*/  UMOV UR4, 0xffffffff ;  /* 0xffffffff00047882 */ /* 0x000fc60000000000 */
[----:B------:R-:W-:Y:S05]  /*26f40*/  BRA.DIV UR4, `(.L_x_5569) ;  /* 0x000000f204c07947 */ /* 0x000fea000b800000 */
[----:B0-----:R0:W0:Y:S04]  /*26f50*/  SHFL.IDX PT, R0, R3, 0x3, 0x181f ;  /* 0x00781f0003007f89 */ /* 0x00102800000e0000 */
[----:B--23--:R2:W3:Y:S02]  /*26f60*/  SHFL.IDX PT, R14, R2, 0x3, 0x181f ;  /* 0x00781f00020e7f89 */ /* 0x00c4e400000e0000 */
.L_x_5865:
        /* <DEDUP_REMOVED lines=18> */
.L_x_5559:
        /* <DEDUP_REMOVED lines=8> */
[----:B------:R-:W-:Y:S02]  /*27110*/  IMAD.IADD R13, R13, 0x1, R11 ;  /* 0x000000010d0d7824 */ /* 0x000fe400078e020b */
[----:B------:R-:W-:Y:S02]  /*27120*/  IMAD.MOV.U32 R11, RZ, RZ, R48 ;  /* 0x000000ffff0b7224 */ /* 0x000fe400078e0030 */
        /* <DEDUP_REMOVED lines=30> */
[----:B------:R-:W-:Y:S01]  /*27310*/  UMOV UR4, 0xffffffff ;  /* 0xffffffff00047882 */ /* 0x000fe20000000000 */
[----:B------:R-:W-:-:S04]  /*27320*/  IADD3 R11, R13, R11, RZ ;  /* 0x0000000b0d0b7210 */ /* 0x000fc80007ffe0ff */
[----:B------:R-:W-:Y:S01]  /*27330*/  LEA.HI.X R50, R12, UR5, R11, 0x2, P0 ;  /* 0x000000050c327c11 */ /* 0x000fe200080f140b */
[----:B0-----:R-:W-:Y:S06]  /*27340*/  BRA.DIV UR4, `(.L_x_5571) ;  /* 0x000000f204087947 */ /* 0x001fec000b800000 */
[----:B------:R0:W1:Y:S04]  /*27350*/  SHFL.IDX PT, R49, R50, RZ, 0x1c1f ;  /* 0x001c1fff32317589 */ /* 0x00006800000e0000 */
[----:B------:R0:W2:Y:S02]  /*27360*/  SHFL.IDX PT, R51, R48, RZ, 0x1c1f ;  /* 0x001c1fff30337589 */ /* 0x0000a400000e0000 */
.L_x_5868:
[----:B------:R-:W-:Y:S01]  /*27370*/  ISETP.GE.AND P0, PT, R45, R46, PT ;  /* 0x0000002e2d00720c */ /* 0x000fe20003f06270 */
[----:B------:R-:W-:-:S12]  /*27380*/  BSSY B1, `(.L_x_5572) ;  /* 0x00000d3000017945 */ /* 0x000fd80003800000 */
[----:B------:R-:W-:Y:S05]  /*27390*/  @P0 BRA `(.L_x_5573) ;  /* 0x0000000c00440947 */ /* 0x000fea0003800000 */
[----:B------:R-:W-:Y:S01]  /*273a0*/  ULDC UR4, c[0x0][0xac8] ;  /* 0x0002b20000047ab9 */ /* 0x000fe20000000800 */
[C---:B------:R-:W-:Y:S01]  /*273b0*/  VIADD R54, R237.reuse, 0x8 ;  /* 0x00000008ed367836 */ /* 0x040fe20000000000 */
        /* <DEDUP_REMOVED lines=8> */
[----:B------:R-:W-:Y:S01]  /*27440*/  VIADD R55, R237, 0x10 ;  /* 0x00000010ed377836 */ /* 0x000fe20000000000 */
[----:B------:R-:W-:-:S03]  /*27450*/  SHF.R.S32.HI R56, RZ, 0x1f, R56 ;  /* 0x0000001fff387819 */ /* 0x000fc60000011438 */
[----:B--2---:R-:W-:Y:S01]  /*27460*/  @!P1 IMAD.MOV.U32 R12, RZ, RZ, R51 ;  /* 0x000000ffff0c9224 */ /* 0x004fe200078e0033 */
[----:B------:R-:W-:Y:S01]  /*27470*/  SHF.R.S32.HI R55, RZ, 0x1f, R55 ;  /* 0x0000001fff377819 */ /* 0x000fe20000011437 */
[----:B-1----:R-:W-:Y:S02]  /*27480*/  @!P1 IMAD.MOV.U32 R13, RZ, RZ, R49 ;  /* 0x000000ffff0d9224 */ /* 0x002fe400078e0031 */
[----:B------:R-:W-:Y:S01]  /*27490*/  @!P1 IMAD.MOV.U32 R14, RZ, RZ, R138 ;  /* 0x000000ffff0e9224 */ /* 0x000fe200078e008a */
[----:B------:R-:W-:Y:S01]  /*274a0*/  @!P0 LEA R44, P4, R54, R51, 0x2 ;  /* 0x00000033362c8211 */ /* 0x000fe200078810ff */
[----:B------:R-:W-:-:S03]  /*274b0*/  @!P1 IMAD.WIDE R12, R237, 0x4, R12 ;  /* 0x00000004ed0c9825 */ /* 0x000fc600078e020c */
[----:B------:R-:W-:Y:S01]  /*274c0*/  @!P0 LEA.HI.X R45, R54, R49, R56, 0x2, P4 ;  /* 0x00000031362d8211 */ /* 0x000fe200020f1438 */
[----:B------:R-:W-:Y:S01]  /*274d0*/  @!P1 IMAD.MOV.U32 R15, RZ, RZ, R85 ;  /* 0x000000ffff0f9224 */ /* 0x000fe200078e0055 */
[C---:B------:R-:W-:Y:S01]  /*274e0*/  IADD3 R56, R237.reuse, 0x18, RZ ;  /* 0x00000018ed387810 */ /* 0x040fe20007ffe0ff */
[----:B------:R-:W-:-:S03]  /*274f0*/  VIADD R54, R237, 0x28 ;  /* 0x00000028ed367836 */ /* 0x000fc60000000000 */
[----:B------:R1:W-:Y:S01]  /*27500*/  @!P1 ST.E.64 desc[UR54][R12.64], R14 ;  /* 0x0000000e0c009985 */ /* 0x0003e2000c101b36 */
[----:B------:R-:W-:Y:S02]  /*27510*/  ISETP.GE.AND P1, PT, R11, UR4, PT ;  /* 0x000000040b007c0c */ /* 0x000fe4000bf26270 */
[----:B------:R-:W-:Y:S02]  /*27520*/  SHF.R.S32.HI R56, RZ, 0x1f, R56 ;  /* 0x0000001fff387819 */ /* 0x000fe40000011438 */
[C---:B-1----:R-:W-:Y:S01]  /*27530*/  @!P2 LEA R12, P5, R53.reuse, R51, 0x2 ;  /* 0x00000033350ca211 */ /* 0x042fe200078a10ff */
[----:B------:R-:W-:Y:S02]  /*27540*/  @!P0 IMAD.MOV.U32 R14, RZ, RZ, R2 ;  /* 0x000000ffff0e8224 */ /* 0x000fe400078e0002 */
[----:B------:R-:W-:Y:S01]  /*27550*/  @!P0 IMAD.MOV.U32 R15, RZ, RZ, R0 ;  /* 0x000000ffff0f8224 */ /* 0x000fe200078e0000 */
[----:B------:R-:W-:Y:S01]  /*27560*/  @!P2 LEA.HI.X R13, R53, R49, R55, 0x2, P5 ;  /* 0x00000031350da211 */ /* 0x000fe200028f1437 */
[----:B------:R-:W-:-:S02]  /*27570*/  @!P2 IMAD.MOV.U32 R2, RZ, RZ, R5 ;  /* 0x000000ffff02a224 */ /* 0x000fc400078e0005 */
[C---:B------:R-:W-:Y:S01]  /*27580*/  VIADD R53, R237.reuse, 0x30 ;  /* 0x00000030ed357836 */ /* 0x040fe20000000000 */
[----:B------:R1:W-:Y:S01]  /*27590*/  @!P0 ST.E.64 desc[UR54][R44.64], R14 ;  /* 0x0000000e2c008985 */ /* 0x0003e2000c101b36 */
[----:B------:R-:W-:Y:S01]  /*275a0*/  ISETP.GE.AND P0, PT, R54, UR4, PT ;  /* 0x0000000436007c0c */ /* 0x000fe2000bf06270 */
[----:B------:R-:W-:Y:S02]  /*275b0*/  VIADD R55, R237, 0x20 ;  /* 0x00000020ed377836 */ /* 0x000fe40000000000 */
[----:B------:R2:W-:Y:S01]  /*275c0*/  @!P2 ST.E.64 desc[UR54][R12.64], R2 ;  /* 0x000000020c00a985 */ /* 0x0005e2000c101b36 */
[----:B------:R-:W-:Y:S01]  /*275d0*/  @!P3 IMAD.MOV.U32 R5, RZ, RZ, R4 ;  /* 0x000000ffff05b224 */ /* 0x000fe200078e0004 */
[----:B------:R-:W-:Y:S01]  /*275e0*/  ISETP.GE.AND P2, PT, R53, UR4, PT ;  /* 0x0000000435007c0c */ /* 0x000fe2000bf46270 */
[----:B------:R-:W-:Y:S01]  /*275f0*/  @!P3 IMAD.MOV.U32 R4, RZ, RZ, R6 ;  /* 0x000000ffff04b224 */ /* 0x000fe200078e0006 */
[----:B------:R-:W-:Y:S01]  /*27600*/  SHF.R.S32.HI R55, RZ, 0x1f, R55 ;  /* 0x0000001fff377819 */ /* 0x000fe20000011437 */
[C---:B------:R-:W-:Y:S01]  /*27610*/  VIADD R0, R237.reuse, 0x40 ;  /* 0x00000040ed007836 */ /* 0x040fe20000000000 */
[----:B-1----:R-:W-:Y:S01]  /*27620*/  @!P3 LEA R14, P4, R52, R51, 0x2 ;  /* 0x00000033340eb211 */ /* 0x002fe200078810ff */
[----:B------:R-:W-:-:S03]  /*27630*/  VIADD R44, R237, 0x68 ;  /* 0x00000068ed2c7836 */ /* 0x000fc60000000000 */
[----:B------:R-:W-:Y:S02]  /*27640*/  SHF.R.S32.HI R0, RZ, 0x1f, R0 ;  /* 0x0000001fff007819 */ /* 0x000fe40000011400 */
[----:B------:R-:W-:Y:S01]  /*27650*/  @!P3 LEA.HI.X R15, R52, R49, R56, 0x2, P4 ;  /* 0x00000031340fb211 */ /* 0x000fe200020f1438 */
[----:B------:R-:W-:Y:S01]  /*27660*/  VIADD R52, R237, 0x38 ;  /* 0x00000038ed347836 */ /* 0x000fe20000000000 */
[-C--:B--2---:R-:W-:Y:S01]  /*27670*/  @!P1 LEA R2, P5, R11, R51.reuse, 0x2 ;  /* 0x000000330b029211 */ /* 0x084fe200078a10ff */
[----:B------:R-:W-:Y:S01]  /*27680*/  VIADD R56, R237, 0x28 ;  /* 0x00000028ed387836 */ /* 0x000fe20000000000 */
[----:B------:R-:W-:Y:S01]  /*27690*/  @!P0 LEA R6, P4, R54, R51, 0x2 ;  /* 0x0000003336068211 */ /* 0x000fe200078810ff */
[----:B------:R1:W-:Y:S01]  /*276a0*/  @!P3 ST.E.64 desc[UR54][R14.64], R4 ;  /* 0x000000040e00b985 */ /* 0x0003e2000c101b36 */
[----:B------:R-:W-:Y:S01]  /*276b0*/  @!P1 LEA.HI.X R3, R11, R49, R55, 0x2, P5 ;  /* 0x000000310b039211 */ /* 0x000fe200028f1437 */
[C---:B------:R-:W-:Y:S01]  /*276c0*/  VIADD R11, R237.reuse, 0x40 ;  /* 0x00000040ed0b7836 */ /* 0x040fe20000000000 */
[----:B------:R-:W-:Y:S01]  /*276d0*/  ISETP.GE.AND P3, PT, R52, UR4, PT ;  /* 0x0000000434007c0c */ /* 0x000fe2000bf66270 */
[C---:B------:R-:W-:Y:S01]  /*276e0*/  VIADD R55, R237.reuse, 0x30 ;  /* 0x00000030ed377836 */ /* 0x040fe20000000000 */
[----:B------:R-:W-:Y:S01]  /*276f0*/  SHF.R.S32.HI R56, RZ, 0x1f, R56 ;  /* 0x0000001fff387819 */ /* 0x000fe20000011438 */
[C---:B------:R-:W-:Y:S01]  /*27700*/  VIADD R12, R237.reuse, 0x48 ;  /* 0x00000048ed0c7836 */ /* 0x040fe20000000000 */
[----:B------:R-:W-:Y:S01]  /*27710*/  SHF.R.S32.HI R44, RZ, 0x1f, R44 ;  /* 0x0000001fff2c7819 */ /* 0x000fe2000001142c */
[----:B------:R-:W-:Y:S01]  /*27720*/  VIADD R13, R237, 0x60 ;  /* 0x00000060ed0d7836 */ /* 0x000fe20000000000 */
[----:B------:R-:W-:-:S02]  /*27730*/  SHF.R.S32.HI R55, RZ, 0x1f, R55 ;  /* 0x0000001fff377819 */ /* 0x000fc40000011437 */
[----:B------:R-:W-:Y:S02]  /*27740*/  SHF.R.S32.HI R12, RZ, 0x1f, R12 ;  /* 0x0000001fff0c7819 */ /* 0x000fe4000001140c */
[----:B------:R-:W-:Y:S01]  /*27750*/  SHF.R.S32.HI R13, RZ, 0x1f, R13 ;  /* 0x0000001fff0d7819 */ /* 0x000fe2000001140d */
[----:B-1----:R-:W-:Y:S01]  /*27760*/  @!P1 IMAD.MOV.U32 R4, RZ, RZ, R93 ;  /* 0x000000ffff049224 */ /* 0x002fe200078e005d */
[----:B------:R-:W-:Y:S01]  /*27770*/  IADD3 R14, R237, 0x58, RZ ;  /* 0x00000058ed0e7810 */ /* 0x000fe20007ffe0ff */
[----:B------:R-:W-:Y:S01]  /*27780*/  @!P1 IMAD.MOV.U32 R5, RZ, RZ, R7 ;  /* 0x000000ffff059224 */ /* 0x000fe200078e0007 */
[----:B------:R-:W-:Y:S01]  /*27790*/  @!P0 LEA.HI.X R7, R54, R49, R56, 0x2, P4 ;  /* 0x0000003136078211 */ /* 0x000fe200020f1438 */
[----:B------:R-:W-:Y:S01]  /*277a0*/  @!P0 IMAD.MOV.U32 R93, RZ, RZ, R92 ;  /* 0x000000ffff5d8224 */ /* 0x000fe200078e005c */
[----:B------:R-:W-:Y:S01]  /*277b0*/  SHF.R.S32.HI R14, RZ, 0x1f, R14 ;  /* 0x0000001fff0e7819 */ /* 0x000fe2000001140e */
[----:B------:R-:W-:Y:S01]  /*277c0*/  @!P0 IMAD.MOV.U32 R92, RZ, RZ, R94 ;  /* 0x000000ffff5c8224 */ /* 0x000fe200078e005e */
[----:B------:R1:W-:Y:S01]  /*277d0*/  @!P1 ST.E.64 desc[UR54][R2.64], R4 ;  /* 0x0000000402009985 */ /* 0x0003e2000c101b36 */
[----:B------:R-:W-:Y:S01]  /*277e0*/  ISETP.GE.AND P1, PT, R11, UR4, PT ;  /* 0x000000040b007c0c */ /* 0x000fe2000bf26270 */
[----:B------:R-:W-:-:S02]  /*277f0*/  VIADD R54, R237, 0x48 ;  /* 0x00000048ed367836 */ /* 0x000fc40000000000 */
[----:B------:R2:W-:Y:S01]  /*27800*/  @!P0 ST.E.64 desc[UR54][R6.64], R92 ;  /* 0x0000005c06008985 */ /* 0x0005e2000c101b36 */
[----:B------:R-:W-:Y:S02]  /*27810*/  VIADD R15, R237, 0x78 ;  /* 0x00000078ed0f7836 */ /* 0x000fe40000000000 */
[----:B------:R-:W-:Y:S02]  /*27820*/  ISETP.GE.AND P0, PT, R54, UR4, PT ;  /* 0x0000000436007c0c */ /* 0x000fe4000bf06270 */
[C---:B-1----:R-:W-:Y:S01]  /*27830*/  @!P2 LEA R2, P5, R53.reuse, R51, 0x2 ;  /* 0x000000333502a211 */ /* 0x042fe200078a10ff */
[----:B------:R-:W-:Y:S02]  /*27840*/  @!P2 IMAD.MOV.U32 R4, RZ, RZ, R97 ;  /* 0x000000ffff04a224 */ /* 0x000fe400078e0061 */
[----:B------:R-:W-:Y:S01]  /*27850*/  @!P2 IMAD.MOV.U32 R5, RZ, RZ, R95 ;  /* 0x000000ffff05a224 */ /* 0x000fe200078e005f */
[----:B------:R-:W-:Y:S01]  /*27860*/  @!P2 LEA.HI.X R3, R53, R49, R55, 0x2, P5 ;  /* 0x000000313503a211 */ /* 0x000fe200028f1437 */
[C---:B------:R-:W-:Y:S01]  /*27870*/  VIADD R53, R237.reuse, 0x50 ;  /* 0x00000050ed357836 */ /* 0x040fe20000000000 */
[----:B------:R-:W-:Y:S01]  /*27880*/  IADD3 R55, R237, 0x38, RZ ;  /* 0x00000038ed377810 */ /* 0x000fe20007ffe0ff */
[----:B------:R-:W-:Y:S01]  /*27890*/  @!P3 IMAD.MOV.U32 R97, RZ, RZ, R96 ;  /* 0x000000ffff61b224 */ /* 0x000fe200078e0060 */
[----:B--2---:R-:W-:Y:S01]  /*278a0*/  @!P3 LEA R6, P4, R52, R51, 0x2 ;  /* 0x000000333406b211 */ /* 0x004fe200078810ff */
[----:B------:R1:W-:Y:S01]  /*278b0*/  @!P2 ST.E.64 desc[UR54][R2.64], R4 ;  /* 0x000000040200a985 */ /* 0x0003e2000c101b36 */
[----:B------:R-:W-:Y:S01]  /*278c0*/  SHF.R.S32.HI R55, RZ, 0x1f, R55 ;  /* 0x0000001fff377819 */ /* 0x000fe20000011437 */
[----:B------:R-:W-:Y:S01]  /*278d0*/  @!P3 IMAD.MOV.U32 R96, RZ, RZ, R98 ;  /* 0x000000ffff60b224 */ /* 0x000fe200078e0062 */
[----:B------:R-:W-:-:S02]  /*278e0*/  ISETP.GE.AND P2, PT, R53, UR4, PT ;  /* 0x0000000435007c0c */ /* 0x000fc4000bf46270 */
[----:B------:R-:W-:Y:S01]  /*278f0*/  @!P3 LEA.HI.X R7, R52, R49, R55, 0x2, P4 ;  /* 0x000000313407b211 */ /* 0x000fe200020f1437 */
[----:B------:R-:W-:-:S04]  /*27900*/  VIADD R52, R237, 0x58 ;  /* 0x00000058ed347836 */ /* 0x000fc80000000000 */
[----:B------:R2:W-:Y:S01]  /*27910*/  @!P3 ST.E.64 desc[UR54][R6.64], R96 ;  /* 0x000000600600b985 */ /* 0x0005e2000c101b36 */
[----:B------:R-:W-:Y:S02]  /*27920*/  ISETP.GE.AND P3, PT, R52, UR4, PT ;  /* 0x0000000434007c0c */ /* 0x000fe4000bf66270 */
[C---:B-1----:R-:W-:Y:S01]  /*27930*/  @!P1 LEA R2, P5, R11.reuse, R51, 0x2 ;  /* 0x000000330b029211 */ /* 0x042fe200078a10ff */
[----:B------:R-:W-:Y:S02]  /*27940*/  @!P1 IMAD.MOV.U32 R4, RZ, RZ, R101 ;  /* 0x000000ffff049224 */ /* 0x000fe400078e0065 */
[----:B------:R-:W-:Y:S01]  /*27950*/  @!P1 IMAD.MOV.U32 R5, RZ, RZ, R99 ;  /* 0x000000ffff059224 */ /* 0x000fe200078e0063 */
[----:B------:R-:W-:Y:S01]  /*27960*/  @!P1 LEA.HI.X R3, R11, R49, R0, 0x2, P5 ;  /* 0x000000310b039211 */ /* 0x000fe200028f1400 */
[C---:B------:R-:W-:Y:S02]  /*27970*/  VIADD R11, R237.reuse, 0x60 ;  /* 0x00000060ed0b7836 */ /* 0x040fe40000000000 */
[----:B------:R-:W-:-:S02]  /*27980*/  VIADD R0, R237, 0x50 ;  /* 0x00000050ed007836 */ /* 0x000fc40000000000 */
[----:B------:R1:W-:Y:S01]  /*27990*/  @!P1 ST.E.64 desc[UR54][R2.64], R4 ;  /* 0x0000000402009985 */ /* 0x0003e2000c101b36 */
[C---:B--2---:R-:W-:Y:S01]  /*279a0*/  @!P0 LEA R6, P4, R54.reuse, R51, 0x2 ;  /* 0x0000003336068211 */ /* 0x044fe200078810ff */
[----:B------:R-:W-:Y:S01]  /*279b0*/  @!P0 IMAD.MOV.U32 R101, RZ, RZ, R100 ;  /* 0x000000ffff658224 */ /* 0x000fe200078e0064 */
[----:B------:R-:W-:Y:S01]  /*279c0*/  ISETP.GE.AND P1, PT, R11, UR4, PT ;  /* 0x000000040b007c0c */ /* 0x000fe2000bf26270 */
[----:B------:R-:W-:Y:S01]  /*279d0*/  @!P0 IMAD.MOV.U32 R100, RZ, RZ, R102 ;  /* 0x000000ffff648224 */ /* 0x000fe200078e0066 */
[----:B------:R-:W-:Y:S01]  /*279e0*/  @!P0 LEA.HI.X R7, R54, R49, R12, 0x2, P4 ;  /* 0x0000003136078211 */ /* 0x000fe200020f140c */
[----:B------:R-:W-:Y:S01]  /*279f0*/  VIADD R12, R237, 0x68 ;  /* 0x00000068ed0c7836 */ /* 0x000fe20000000000 */
[----:B------:R-:W-:-:S03]  /*27a00*/  SHF.R.S32.HI R0, RZ, 0x1f, R0 ;  /* 0x0000001fff007819 */ /* 0x000fc60000011400 */
[----:B------:R2:W-:Y:S01]  /*27a10*/  @!P0 ST.E.64 desc[UR54][R6.64], R100 ;  /* 0x0000006406008985 */ /* 0x0005e2000c101b36 */
[----:B------:R-:W-:Y:S02]  /*27a20*/  ISETP.GE.AND P4, PT, R12, UR4, PT ;  /* 0x000000040c007c0c */ /* 0x000fe4000bf86270 */
[C---:B-1----:R-:W-:Y:S01]  /*27a30*/  @!P2 LEA R2, P5, R53.reuse, R51, 0x2 ;  /* 0x000000333502a211 */ /* 0x042fe200078a10ff */
[----:B------:R-:W-:Y:S02]  /*27a40*/  @!P2 IMAD.MOV.U32 R4, RZ, RZ, R105 ;  /* 0x000000ffff04a224 */ /* 0x000fe400078e0069 */
[----:B------:R-:W-:Y:S01]  /*27a50*/  @!P2 IMAD.MOV.U32 R5, RZ, RZ, R103 ;  /* 0x000000ffff05a224 */ /* 0x000fe200078e0067 */
[----:B------:R-:W-:Y:S01]  /*27a60*/  @!P2 LEA.HI.X R3, R53, R49, R0, 0x2, P5 ;  /* 0x000000313503a211 */ /* 0x000fe200028f1400 */
[----:B------:R-:W-:Y:S02]  /*27a70*/  VIADD R0, R237, 0x70 ;  /* 0x00000070ed007836 */ /* 0x000fe40000000000 */
[----:B------:R-:W-:-:S02]  /*27a80*/  @!P3 IMAD.MOV.U32 R105, RZ, RZ, R104 ;  /* 0x000000ffff69b224 */ /* 0x000fc400078e0068 */
[----:B------:R1:W-:Y:S01]  /*27a90*/  @!P2 ST.E.64 desc[UR54][R2.64], R4 ;  /* 0x000000040200a985 */ /* 0x0003e2000c101b36 */
[----:B--2---:R-:W-:Y:S01]  /*27aa0*/  @!P3 LEA R6, P0, R52, R51, 0x2 ;  /* 0x000000333406b211 */ /* 0x004fe200078010ff */
[----:B------:R-:W-:Y:S01]  /*27ab0*/  @!P3 IMAD.MOV.U32 R104, RZ, RZ, R106 ;  /* 0x000000ffff68b224 */ /* 0x000fe200078e006a */
[----:B------:R-:W-:Y:S02]  /*27ac0*/  ISETP.GE.AND P2, PT, R0, UR4, PT ;  /* 0x0000000400007c0c */ /* 0x000fe4000bf46270 */
[----:B------:R-:W-:Y:S01]  /*27ad0*/  @!P3 LEA.HI.X R7, R52, R49, R14, 0x2, P0 ;  /* 0x000000313407b211 */ /* 0x000fe200000f140e */
[----:B------:R-:W-:Y:S01]  /*27ae0*/  VIADD R14, R237, 0x70 ;  /* 0x00000070ed0e7836 */ /* 0x000fe20000000000 */
[----:B------:R-:W-:-:S03]  /*27af0*/  ISETP.GE.AND P0, PT, R15, UR4, PT ;  /* 0x000000040f007c0c */ /* 0x000fc6000bf06270 */
[----:B------:R2:W-:Y:S01]  /*27b00*/  @!P3 ST.E.64 desc[UR54][R6.64], R104 ;  /* 0x000000680600b985 */ /* 0x0005e2000c101b36 */
[----:B------:R-:W-:Y:S02]  /*27b10*/  SHF.R.S32.HI R14, RZ, 0x1f, R14 ;  /* 0x0000001fff0e7819 */ /* 0x000fe4000001140e */
[----:B-1----:R-:W-:-:S04]  /*27b20*/  @!P1 LEA R2, P5, R11, R51, 0x2 ;  /* 0x000000330b029211 */ /* 0x002fc800078a10ff */
[----:B------:R-:W-:Y:S01]  /*27b30*/  @!P1 LEA.HI.X R3, R11, R49, R13, 0x2, P5 ;  /* 0x000000310b039211 */ /* 0x000fe200028f140d */
[----:B------:R-:W-:Y:S01]  /*27b40*/  VIADD R13, R237, 0x80 ;  /* 0x00000080ed0d7836 */ /* 0x000fe20000000000 */
[----:B------:R-:W-:Y:S01]  /*27b50*/  @!P4 LEA R4, P5, R12, R51, 0x2 ;  /* 0x000000330c04c211 */ /* 0x000fe200078a10ff */
[----:B------:R-:W-:-:S03]  /*27b60*/  @!P1 IMAD.MOV.U32 R11, RZ, RZ, R8 ;  /* 0x000000ffff0b9224 */ /* 0x000fc600078e0008 */
[----:B------:R-:W-:Y:S01]  /*27b70*/  ISETP.GE.AND P3, PT, R13, UR4, PT ;  /* 0x000000040d007c0c */ /* 0x000fe2000bf66270 */
[----:B--2---:R-:W-:Y:S01]  /*27b80*/  @!P4 IMAD.MOV.U32 R6, RZ, RZ, R20 ;  /* 0x000000ffff06c224 */ /* 0x004fe200078e0014 */
[----:B------:R-:W-:Y:S01]  /*27b90*/  @!P4 LEA.HI.X R5, R12, R49, R44, 0x2, P5 ;  /* 0x000000310c05c211 */ /* 0x000fe200028f142c */
[----:B------:R-:W-:Y:S01]  /*27ba0*/  @!P4 IMAD.MOV.U32 R7, RZ, RZ, R9 ;  /* 0x000000ffff07c224 */ /* 0x000fe200078e0009 */
[----:B------:R1:W-:Y:S01]  /*27bb0*/  @!P1 ST.E.64 desc[UR54][R2.64], R10 ;  /* 0x0000000a02009985 */ /* 0x0003e2000c101b36 */
[C---:B------:R-:W-:Y:S02]  /*27bc0*/  VIADD R12, R237.reuse, 0x88 ;  /* 0x00000088ed0c7836 */ /* 0x040fe40000000000 */
[----:B------:R-:W-:Y:S01]  /*27bd0*/  VIADD R44, R237, 0x78 ;  /* 0x00000078ed2c7836 */ /* 0x000fe20000000000 */
[----:B------:R2:W-:Y:S04]  /*27be0*/  @!P4 ST.E.64 desc[UR54][R4.64], R6 ;  /* 0x000000060400c985 */ /* 0x0005e8000c101b36 */
[----:B------:R-:W-:-:S02]  /*27bf0*/  SHF.R.S32.HI R44, RZ, 0x1f, R44 ;  /* 0x0000001fff2c7819 */ /* 0x000fc4000001142c */
[C---:B-1----:R-:W-:Y:S01]  /*27c00*/  @!P2 LEA R2, P1, R0.reuse, R51, 0x2 ;  /* 0x000000330002a211 */ /* 0x042fe200078210ff */
[C---:B------:R-:W-:Y:S01]  /*27c10*/  VIADD R10, R237.reuse, 0xa8 ;  /* 0x000000a8ed0a7836 */ /* 0x040fe20000000000 */
[C---:B------:R-:W-:Y:S02]  /*27c20*/  IADD3 R11, R237.reuse, 0x98, RZ ;  /* 0x00000098ed0b7810 */ /* 0x040fe40007ffe0ff */
[----:B------:R-:W-:Y:S01]  /*27c30*/  @!P2 LEA.HI.X R3, R0, R49, R14, 0x2, P1 ;  /* 0x000000310003a211 */ /* 0x000fe200008f140e */
[----:B--2---:R-:W-:Y:S01]  /*27c40*/  @!P2 IMAD.MOV.U32 R4, RZ, RZ, R25 ;  /* 0x000000ffff04a224 */ /* 0x004fe200078e0019 */
[C---:B------:R-:W-:Y:S01]  /*27c50*/  IADD3 R14, R237.reuse, 0x80, RZ ;  /* 0x00000080ed0e7810 */ /* 0x040fe20007ffe0ff */
[----:B------:R-:W-:Y:S01]  /*27c60*/  @!P2 IMAD.MOV.U32 R5, RZ, RZ, R21 ;  /* 0x000000ffff05a224 */ /* 0x000fe200078e0015 */
[----:B------:R-:W-:Y:S01]  /*27c70*/  ISETP.GE.AND P1, PT, R12, UR4, PT ;  /* 0x000000040c007c0c */ /* 0x000fe2000bf26270 */
[----:B------:R-:W-:Y:S01]  /*27c80*/  VIADD R0, R237, 0x90 ;  /* 0x00000090ed007836 */ /* 0x000fe20000000000 */
[C---:B------:R-:W-:Y:S01]  /*27c90*/  @!P0 LEA R6, P4, R15.reuse, R51, 0x2 ;  /* 0x000000330f068211 */ /* 0x040fe200078810ff */
[----:B------:R-:W-:Y:S01]  /*27ca0*/  @!P0 IMAD.MOV.U32 R25, RZ, RZ, R24 ;  /* 0x000000ffff198224 */ /* 0x000fe200078e0018 */
[----:B------:R1:W-:Y:S01]  /*27cb0*/  @!P2 ST.E.64 desc[UR54][R2.64], R4 ;  /* 0x000000040200a985 */ /* 0x0003e2000c101b36 */
[----:B------:R-:W-:Y:S01]  /*27cc0*/  SHF.R.S32.HI R14, RZ, 0x1f, R14 ;  /* 0x0000001fff0e7819 */ /* 0x000fe2000001140e */
[----:B------:R-:W-:Y:S01]  /*27cd0*/  @!P0 IMAD.MOV.U32 R24, RZ, RZ, R26 ;  /* 0x000000ffff188224 */ /* 0x000fe200078e001a */
[----:B------:R-:W-:Y:S01]  /*27ce0*/  @!P0 LEA.HI.X R7, R15, R49, R44, 0x2, P4 ;  /* 0x000000310f078211 */ /* 0x000fe200020f142c */
[----:B------:R-:W-:Y:S01]  /*27cf0*/  VIADD R15, R237, 0x98 ;  /* 0x00000098ed0f7836 */ /* 0x000fe20000000000 */
[----:B------:R-:W-:-:S02]  /*27d00*/  ISETP.GE.AND P2, PT, R0, UR4, PT ;  /* 0x0000000400007c0c */ /* 0x000fc4000bf46270 */
[----:B------:R-:W-:Y:S01]  /*27d10*/  SHF.R.S32.HI R11, RZ, 0x1f, R11 ;  /* 0x0000001fff0b7819 */ /* 0x000fe2000001140b */
[----:B------:R2:W-:Y:S01]  /*27d20*/  @!P0 ST.E.64 desc[UR54][R6.64], R24 ;  /* 0x0000001806008985 */ /* 0x0005e2000c101b36 */
[C---:B-1----:R-:W-:Y:S01]  /*27d30*/  @!P3 LEA R2, P5, R13.reuse, R51, 0x2 ;  /* 0x000000330d02b211 */ /* 0x042fe200078a10ff */
[----:B------:R-:W-:Y:S02]  /*27d40*/  @!P3 IMAD.MOV.U32 R4, RZ, RZ, R108 ;  /* 0x000000ffff04b224 */ /* 0x000fe400078e006c */
[----:B------:R-:W-:Y:S01]  /*27d50*/  @!P3 IMAD.MOV.U32 R5, RZ, RZ, R27 ;  /* 0x000000ffff05b224 */ /* 0x000fe200078e001b */
[----:B------:R-:W-:Y:S01]  /*27d60*/  @!P3 LEA.HI.X R3, R13, R49, R14, 0x2, P5 ;  /* 0x000000310d03b211 */ /* 0x000fe200028f140e */
[C---:B------:R-:W-:Y:S02]  /*27d70*/  VIADD R14, R237.reuse, 0x88 ;  /* 0x00000088ed0e7836 */ /* 0x040fe40000000000 */
[----:B------:R-:W-:Y:S01]  /*27d80*/  VIADD R13, R237, 0xa0 ;  /* 0x000000a0ed0d7836 */ /* 0x000fe20000000000 */
[----:B--2---:R-:W-:Y:S01]  /*27d90*/  @!P1 LEA R6, P0, R12, R51, 0x2 ;  /* 0x000000330c069211 */ /* 0x004fe200078010ff */
[----:B------:R1:W-:Y:S01]  /*27da0*/  @!P3 ST.E.64 desc[UR54][R2.64], R4 ;  /* 0x000000040200b985 */ /* 0x0003e2000c101b36 */
[----:B------:R-:W-:-:S02]  /*27db0*/  SHF.R.S32.HI R14, RZ, 0x1f, R14 ;  /* 0x0000001fff0e7819 */ /* 0x000fc4000001140e */
[----:B------:R-:W-:Y:S02]  /*27dc0*/  ISETP.GE.AND P3, PT, R15, UR4, PT ;  /* 0x000000040f007c0c */ /* 0x000fe4000bf66270 */
[----:B------:R-:W-:Y:S01]  /*27dd0*/  @!P1 LEA.HI.X R7, R12, R49, R14, 0x2, P0 ;  /* 0x000000310c079211 */ /* 0x000fe200000f140e */
[----:B------:R-:W-:Y:S01]  /*27de0*/  VIADD R12, R237, 0x90 ;  /* 0x00000090ed0c7836 */ /* 0x000fe20000000000 */
[----:B------:R-:W-:Y:S01]  /*27df0*/  ISETP.GE.AND P0, PT, R13, UR4, PT ;  /* 0x000000040d007c0c */ /* 0x000fe2000bf06270 */
[----:B------:R-:W-:-:S03]  /*27e00*/  VIADD R14, R237, 0xb8 ;  /* 0x000000b8ed0e7836 */ /* 0x000fc60000000000 */
[----:B------:R-:W-:Y:S01]  /*27e10*/  SHF.R.S32.HI R12, RZ, 0x1f, R12 ;  /* 0x0000001fff0c7819 */ /* 0x000fe2000001140c */
[----:B-1----:R-:W-:Y:S01]  /*27e20*/  @!P1 IMAD.MOV.U32 R4, RZ, RZ, R109 ;  /* 0x000000ffff049224 */ /* 0x002fe200078e006d */
[CC--:B------:R-:W-:Y:S01]  /*27e30*/  @!P2 LEA R2, P4, R0.reuse, R51.reuse, 0x2 ;  /* 0x000000330002a211 */ /* 0x0c0fe200078810ff */
[----:B------:R-:W-:Y:S02]  /*27e40*/  @!P1 IMAD.MOV.U32 R5, RZ, RZ, R107 ;  /* 0x000000ffff059224 */ /* 0x000fe400078e006b */
[----:B------:R-:W-:Y:S02]  /*27e50*/  @!P3 LEA R8, P5, R15, R51, 0x2 ;  /* 0x000000330f08b211 */ /* 0x000fe400078a10ff */
[----:B------:R-:W-:Y:S01]  /*27e60*/  @!P2 LEA.HI.X R3, R0, R49, R12, 0x2, P4 ;  /* 0x000000310003a211 */ /* 0x000fe200020f140c */
[----:B------:R-:W-:Y:S01]  /*27e70*/  VIADD R12, R237, 0xb0 ;  /* 0x000000b0ed0c7836 */ /* 0x000fe20000000000 */
[----:B------:R1:W-:Y:S01]  /*27e80*/  @!P1 ST.E.64 desc[UR54][R6.64], R4 ;  /* 0x0000000406009985 */ /* 0x0003e2000c101b36 */
[----:B------:R-:W-:-:S02]  /*27e90*/  ISETP.GE.AND P1, PT, R10, UR4, PT ;  /* 0x000000040a007c0c */ /* 0x000fc4000bf26270 */
[----:B------:R-:W-:Y:S02]  /*27ea0*/  SHF.R.S32.HI R0, RZ, 0x1f, R13 ;  /* 0x0000001fff007819 */ /* 0x000fe4000001140d */
[----:B------:R-:W-:Y:S02]  /*27eb0*/  @!P3 LEA.HI.X R9, R15, R49, R11, 0x2, P5 ;  /* 0x000000310f09b211 */ /* 0x000fe400028f140b */
[----:B------:R-:W-:Y:S02]  /*27ec0*/  SHF.R.S32.HI R11, RZ, 0x1f, R10 ;  /* 0x0000001fff0b7819 */ /* 0x000fe4000001140a */
[----:B------:R-:W-:Y:S01]  /*27ed0*/  ISETP.GE.AND P5, PT, R14, UR4, PT ;  /* 0x000000040e007c0c */ /* 0x000fe2000bfa6270 */
[----:B-1----:R-:W-:Y:S01]  /*27ee0*/  @!P2 IMAD.MOV.U32 R4, RZ, RZ, R112 ;  /* 0x000000ffff04a224 */ /* 0x002fe200078e0070 */
[----:B------:R-:W-:Y:S01]  /*27ef0*/  @!P0 LEA R6, P4, R13, R51, 0x2 ;  /* 0x000000330d068211 */ /* 0x000fe200078810ff */
[----:B------:R-:W-:-:S03]  /*27f00*/  @!P2 IMAD.MOV.U32 R5, RZ, RZ, R110 ;  /* 0x000000ffff05a224 */ /* 0x000fc600078e006e */
[----:B------:R-:W-:Y:S01]  /*27f10*/  @!P0 LEA.HI.X R7, R13, R49, R0, 0x2, P4 ;  /* 0x000000310d078211 */ /* 0x000fe200020f1400 */
[----:B------:R-:W-:Y:S01]  /*27f20*/  @!P3 IMAD.MOV.U32 R13, RZ, RZ, R111 ;  /* 0x000000ffff0db224 */ /* 0x000fe200078e006f */
[----:B------:R1:W-:Y:S01]  /*27f30*/  @!P2 ST.E.64 desc[UR54][R2.64], R4 ;  /* 0x000000040200a985 */ /* 0x0003e2000c101b36 */
[----:B------:R-:W-:Y:S02]  /*27f40*/  ISETP.GE.AND P2, PT, R12, UR4, PT ;  /* 0x000000040c007c0c */ /* 0x000fe4000bf46270 */
[----:B------:R-:W-:Y:S02]  /*27f50*/  SHF.R.S32.HI R0, RZ, 0x1f, R12 ;  /* 0x0000001fff007819 */ /* 0x000fe4000001140c */
[----:B-1----:R-:W-:-:S04]  /*27f60*/  @!P1 LEA R4, P4, R10, R51, 0x2 ;  /* 0x000000330a049211 */ /* 0x002fc800078810ff */
[----:B------:R-:W-:-:S05]  /*27f70*/  @!P1 LEA.HI.X R5, R10, R49, R11, 0x2, P4 ;  /* 0x000000310a059211 */ /* 0x000fca00020f140b */
[----:B------:R-:W-:-:S04]  /*27f80*/  @!P2 LEA R2, P4, R12, R51, 0x2 ;  /* 0x000000330c02a211 */ /* 0x000fc800078810ff */
[----:B------:R-:W-:Y:S01]  /*27f90*/  @!P2 LEA.HI.X R3, R12, R49, R0, 0x2, P4 ;  /* 0x000000310c03a211 */ /* 0x000fe200020f1400 */
[----:B------:R-:W-:Y:S01]  /*27fa0*/  @!P3 IMAD.MOV.U32 R12, RZ, RZ, R113 ;  /* 0x000000ffff0cb224 */ /* 0x000fe200078e0071 */
[----:B------:R-:W-:Y:S02]  /*27fb0*/  SHF.R.S32.HI R0, RZ, 0x1f, R14 ;  /* 0x0000001fff007819 */ /* 0x000fe4000001140e */
[C---:B------:R-:W-:Y:S02]  /*27fc0*/  @!P5 LEA R10, P4, R14.reuse, R51, 0x2 ;  /* 0x000000330e0ad211 */ /* 0x040fe400078810ff */
[----:B------:R1:W-:Y:S02]  /*27fd0*/  @!P3 ST.E.64 desc[UR54][R8.64], R12 ;  /* 0x0000000c0800b985 */ /* 0x0003e4000c101b36 */
[----:B------:R-:W-:Y:S01]  /*27fe0*/  @!P5 LEA.HI.X R11, R14, R49, R0, 0x2, P4 ;  /* 0x000000310e0bd211 */ /* 0x000fe200020f1400 */
[----:B-1----:R-:W-:Y:S02]  /*27ff0*/  @!P0 IMAD.MOV.U32 R8, RZ, RZ, R116 ;  /* 0x000000ffff088224 */ /* 0x002fe400078e0074 */
[----:B------:R-:W-:-:S05]  /*28000*/  @!P0 IMAD.MOV.U32 R9, RZ, RZ, R114 ;  /* 0x000000ffff098224 */ /* 0x000fca00078e0072 */
[----:B------:R1:W-:Y:S02]  /*28010*/  @!P0 ST.E.64 desc[UR54][R6.64], R8 ;  /* 0x0000000806008985 */ /* 0x0003e4000c101b36 */
[----:B-1----:R-:W-:Y:S02]  /*28020*/  @!P1 IMAD.MOV.U32 R6, RZ, RZ, R117 ;  /* 0x000000ffff069224 */ /* 0x002fe400078e0075 */
[----:B------:R-:W-:-:S05]  /*28030*/  @!P1 IMAD.MOV.U32 R7, RZ, RZ, R115 ;  /* 0x000000ffff079224 */ /* 0x000fca00078e0073 */
[----:B------:R1:W-:Y:S02]  /*28040*/  @!P1 ST.E.64 desc[UR54][R4.64], R6 ;  /* 0x0000000604009985 */ /* 0x0003e4000c101b36 */
[----:B-1----:R-:W-:Y:S02]  /*28050*/  @!P2 IMAD.MOV.U32 R4, RZ, RZ, R122 ;  /* 0x000000ffff04a224 */ /* 0x002fe400078e007a */
[----:B------:R-:W-:Y:S02]  /*28060*/  @!P2 IMAD.MOV.U32 R5, RZ, RZ, R118 ;  /* 0x000000ffff05a224 */ /* 0x000fe400078e0076 */
[----:B------:R-:W-:Y:S02]  /*28070*/  @!P5 IMAD.MOV.U32 R6, RZ, RZ, R123 ;  /* 0x000000ffff06d224 */ /* 0x000fe400078e007b */
[----:B------:R-:W-:Y:S01]  /*28080*/  @!P5 IMAD.MOV.U32 R7, RZ, RZ, R119 ;  /* 0x000000ffff07d224 */ /* 0x000fe200078e0077 */
[----:B------:R3:W-:Y:S04]  /*28090*/  @!P2 ST.E.64 desc[UR54][R2.64], R4 ;  /* 0x000000040200a985 */ /* 0x0007e8000c101b36 */
[----:B------:R3:W-:Y:S02]  /*280a0*/  @!P5 ST.E.64 desc[UR54][R10.64], R6 ;  /* 0x000000060a00d985 */ /* 0x0007e4000c101b36 */
.L_x_5573:
[----:B------:R-:W-:Y:S05]  /*280b0*/  BSYNC B1 ;  /* 0x0000000000017941 */ /* 0x000fea0003800000 */
.L_x_5572:
[----:B------:R-:W-:-:S03]  /*280c0*/  UMOV UR4, 0xffffffff ;  /* 0xffffffff00047882 */ /* 0x000fc60000000000 */
[----:B------:R-:W-:Y:S05]  /*280d0*/  BRA.DIV UR4, `(.L_x_5574) ;  /* 0x000000e204dc7947 */ /* 0x000fea000b800000 */
[----:B0-----:R-:W0:Y:S04]  /*280e0*/  SHFL.IDX PT, R50, R50, 0x1, 0x1c1f ;  /* 0x003c1f0032327f89 */ /* 0x001e2800000e0000 */
[----:B------:R4:W0:Y:S02]  /*280f0*/  SHFL.IDX PT, R14, R48, 0x1, 0x1c1f ;  /* 0x003c1f00300e7f89 */ /* 0x00082400000e0000 */
.L_x_5872:
[----:B------:R-:W-:-:S13]  /*28100*/  ISETP.GE.AND P0, PT, R47, R46, PT ;  /* 0x0000002e2f00720c */ /* 0x000fda0003f06270 */
[----:B------:R-:W-:Y:S05]  /*28110*/  @P0 BRA `(.L_x_5570) ;  /* 0x0000001800a00947 */ /* 0x000fea0003800000 */
[----:B------:R-:W-:Y:S01]  /*28120*/  ULDC UR4, c[0x0][0xac8] ;  /* 0x0002b20000047ab9 */ /* 0x000fe20000000800 */
[C---:B------:R-:W-:Y:S01]  /*28130*/  VIADD R8, R237.reuse, 0x8 ;  /* 0x00000008ed087836 */ /* 0x040fe20000000000 */
[C---:B------:R-:W-:Y:S01]  /*28140*/  ISETP.GE.AND P4, PT, R237.reuse, UR4, PT ;  /* 0x00000004ed007c0c */ /* 0x040fe2000bf86270 */
[C---:B------:R-:W-:Y:S01]  /*28150*/  VIADD R0, R237.reuse, 0x10 ;  /* 0x00000010ed007836 */ /* 0x040fe20000000000 */
[C---:B------:R-:W-:Y:S01]  /*28160*/  IADD3 R9, R237.reuse, 0x8, RZ ;  /* 0x00000008ed097810 */ /* 0x040fe20007ffe0ff */
[C---:B---3--:R-:W-:Y:S01]  /*28170*/  VIADD R10, R237.reuse, 0x18 ;  /* 0x00000018ed0a7836 */ /* 0x048fe20000000000 */
[----:B------:R-:W-:Y:S01]  /*28180*/  ISETP.GE.AND P1, PT, R8, UR4, PT ;  /* 0x0000000408007c0c */ /* 0x000fe2000bf26270 */
[C---:B------:R-:W-:Y:S01]  /*28190*/  VIADD R20, R237.reuse, 0x20 ;  /* 0x00000020ed147836 */ /* 0x040fe20000000000 */
[----:B------:R-:W-:Y:S01]  /*281a0*/  ISETP.GE.AND P2, PT, R0, UR4, PT ;  /* 0x0000000400007c0c */ /* 0x000fe2000bf46270 */
[C---:B------:R-:W-:Y:S01]  /*281b0*/  VIADD R13, R237.reuse, 0x10 ;  /* 0x00000010ed0d7836 */ /* 0x040fe20000000000 */
[----:B------:R-:W-:Y:S01]  /*281c0*/  ISETP.GE.AND P3, PT, R10, UR4, PT ;  /* 0x000000040a007c0c */ /* 0x000fe2000bf66270 */
[C---:B------:R-:W-:Y:S01]  /*281d0*/  VIADD R12, R237.reuse, 0x28 ;  /* 0x00000028ed0c7836 */ /* 0x040fe20000000000 */
[----:B------:R-:W-:Y:S01]  /*281e0*/  SHF.R.S32.HI R9, RZ, 0x1f, R9 ;  /* 0x0000001fff097819 */ /* 0x000fe20000011409 */
[----:B------:R-:W-:Y:S01]  /*281f0*/  VIADD R11, R237, 0x18 ;  /* 0x00000018ed0b7836 */ /* 0x000fe20000000000 */
[----:B------:R-:W-:Y:S01]  /*28200*/  SHF.R.S32.HI R13, RZ, 0x1f, R13 ;  /* 0x0000001fff0d7819 */ /* 0x000fe2000001140d */
[----:B0-----:R-:W-:-:S02]  /*28210*/  @!P4 IMAD.MOV.U32 R4, RZ, RZ, R14 ;  /* 0x000000ffff04c224 */ /* 0x001fc400078e000e */
[----:B------:R-:W-:Y:S01]  /*28220*/  @!P4 IMAD.MOV.U32 R5, RZ, RZ, R50 ;  /* 0x000000ffff05c224 */ /* 0x000fe200078e0032 */
[----:B------:R-:W-:Y:S01]  /*28230*/  SHF.R.S32.HI R11, RZ, 0x1f, R11 ;  /* 0x0000001fff0b7819 */ /* 0x000fe2000001140b */
[----:B------:R-:W-:Y:S01]  /*28240*/  @!P4 IMAD.MOV.U32 R6, RZ, RZ, R30 ;  /* 0x000000ffff06c224 */ /* 0x000fe200078e001e */
[----:B------:R-:W-:Y:S01]  /*28250*/  @!P1 LEA R2, P0, R8, R14, 0x2 ;  /* 0x0000000e08029211 */ /* 0x000fe200078010ff */
[----:B------:R-:W-:-:S03]  /*28260*/  @!P4 IMAD.WIDE R4, R237, 0x4, R4 ;  /* 0x00000004ed04c825 */ /* 0x000fc600078e0204 */
[----:B------:R-:W-:Y:S01]  /*28270*/  @!P1 LEA.HI.X R3, R8, R50, R9, 0x2, P0 ;  /* 0x0000003208039211 */ /* 0x000fe200000f1409 */
[----:B------:R-:W-:Y:S01]  /*28280*/  @!P4 IMAD.MOV.U32 R7, RZ, RZ, R28 ;  /* 0x000000ffff07c224 */ /* 0x000fe200078e001c */
[----:B------:R-:W-:Y:S01]  /*28290*/  ISETP.GE.AND P0, PT, R20, UR4, PT ;  /* 0x0000000414007c0c */ /* 0x000fe2000bf06270 */
[C---:B------:R-:W-:Y:S01]  /*282a0*/  VIADD R21, R237.reuse, 0x20 ;  /* 0x00000020ed157836 */ /* 0x040fe20000000000 */
[C---:B------:R-:W-:Y:S01]  /*282b0*/  @!P3 LEA R8, P5, R10.reuse, R14, 0x2 ;  /* 0x0000000e0a08b211 */ /* 0x040fe200078a10ff */
[C---:B------:R-:W-:Y:S01]  /*282c0*/  VIADD R15, R237.reuse, 0x28 ;  /* 0x00000028ed0f7836 */ /* 0x040fe20000000000 */
[----:B------:R0:W-:Y:S01]  /*282d0*/  @!P4 ST.E.64 desc[UR54][R4.64], R6 ;  /* 0x000000060400c985 */ /* 0x0001e2000c101b36 */
[----:B------:R-:W-:Y:S01]  /*282e0*/  VIADD R24, R237, 0x60 ;  /* 0x00000060ed187836 */ /* 0x000fe20000000000 */
[----:B------:R-:W-:Y:S02]  /*282f0*/  @!P3 LEA.HI.X R9, R10, R50, R11, 0x2, P5 ;  /* 0x000000320a09b211 */ /* 0x000fe400028f140b */
[----:B------:R-:W-:-:S02]  /*28300*/  SHF.R.S32.HI R21, RZ, 0x1f, R21 ;  /* 0x0000001fff157819 */ /* 0x000fc40000011415 */
[----:B------:R-:W-:Y:S02]  /*28310*/  SHF.R.S32.HI R15, RZ, 0x1f, R15 ;  /* 0x0000001fff0f7819 */ /* 0x000fe4000001140f */
[----:B------:R-:W-:Y:S01]  /*28320*/  SHF.R.S32.HI R24, RZ, 0x1f, R24 ;  /* 0x0000001fff187819 */ /* 0x000fe20000011418 */
[----:B0-----:R-:W-:Y:S01]  /*28330*/  @!P1 IMAD.MOV.U32 R4, RZ, RZ, R31 ;  /* 0x000000ffff049224 */ /* 0x001fe200078e001f */
[----:B------:R-:W-:Y:S01]  /*28340*/  @!P2 LEA R6, P4, R0, R14, 0x2 ;  /* 0x0000000e0006a211 */ /* 0x000fe200078810ff */
[----:B------:R-:W-:-:S03]  /*28350*/  @!P1 IMAD.MOV.U32 R5, RZ, RZ, R29 ;  /* 0x000000ffff059224 */ /* 0x000fc600078e001d */
[----:B------:R-:W-:Y:S01]  /*28360*/  @!P2 LEA.HI.X R7, R0, R50, R13, 0x2, P4 ;  /* 0x000000320007a211 */ /* 0x000fe200020f140d */
[C---:B------:R-:W-:Y:S01]  /*28370*/  VIADD R0, R237.reuse, 0x30 ;  /* 0x00000030ed007836 */ /* 0x040fe20000000000 */
[----:B------:R0:W-:Y:S01]  /*28380*/  @!P1 ST.E.64 desc[UR54][R2.64], R4 ;  /* 0x0000000402009985 */ /* 0x0001e2000c101b36 */
[----:B------:R-:W-:Y:S01]  /*28390*/  ISETP.GE.AND P1, PT, R12, UR4, PT ;  /* 0x000000040c007c0c */ /* 0x000fe2000bf26270 */
[----:B------:R-:W-:Y:S01]  /*283a0*/  VIADD R13, R237, 0x38 ;  /* 0x00000038ed0d7836 */ /* 0x000fe20000000000 */
[----:B------:R-:W-:-:S04]  /*283b0*/  @!P0 LEA R10, P4, R20, R14, 0x2 ;  /* 0x0000000e140a8211 */ /* 0x000fc800078810ff */
[----:B------:R-:W-:Y:S01]  /*283c0*/  @!P0 LEA.HI.X R11, R20, R50, R21, 0x2, P4 ;  /* 0x00000032140b8211 */ /* 0x000fe200020f1415 */
[C---:B------:R-:W-:Y:S01]  /*283d0*/  VIADD R21, R237.reuse, 0x30 ;  /* 0x00000030ed157836 */ /* 0x040fe20000000000 */
[----:B------:R-:W-:-:S04]  /*283e0*/  IADD3 R20, R237, 0x40, RZ ;  /* 0x00000040ed147810 */ /* 0x000fc80007ffe0ff */
[----:B------:R-:W-:Y:S01]  /*283f0*/  SHF.R.S32.HI R21, RZ, 0x1f, R21 ;  /* 0x0000001fff157819 */ /* 0x000fe20000011415 */
[----:B0-----:R-:W-:Y:S01]  /*28400*/  @!P2 IMAD.MOV.U32 R2, RZ, RZ, R34 ;  /* 0x000000ffff02a224 */ /* 0x001fe200078e0022 */
[C---:B------:R-:W-:Y:S01]  /*28410*/  @!P1 LEA R4, P5, R12.reuse, R14, 0x2 ;  /* 0x0000000e0c049211 */ /* 0x040fe200078a10ff */
[----:B------:R-:W-:Y:S02]  /*28420*/  @!P2 IMAD.MOV.U32 R3, RZ, RZ, R32 ;  /* 0x000000ffff03a224 */ /* 0x000fe400078e0020 */
[----:B------:R-:W-:Y:S01]  /*28430*/  @!P3 IMAD.MOV.U32 R32, RZ, RZ, R35 ;  /* 0x000000ffff20b224 */ /* 0x000fe200078e0023 */
[----:B------:R-:W-:Y:S01]  /*28440*/  @!P1 LEA.HI.X R5, R12, R50, R15, 0x2, P5 ;  /* 0x000000320c059211 */ /* 0x000fe200028f140f */
[C---:B------:R-:W-:Y:S01]  /*28450*/  VIADD R12, R237.reuse, 0x48 ;  /* 0x00000048ed0c7836 */ /* 0x040fe20000000000 */
[----:B------:R0:W-:Y:S01]  /*28460*/  @!P2 ST.E.64 desc[UR54][R6.64], R2 ;  /* 0x000000020600a985 */ /* 0x0001e2000c101b36 */
[----:B------:R-:W-:Y:S01]  /*28470*/  ISETP.GE.AND P2, PT, R0, UR4, PT ;  /* 0x0000000400007c0c */ /* 0x000fe2000bf46270 */
[----:B------:R-:W-:-:S02]  /*28480*/  VIADD R15, R237, 0x38 ;  /* 0x00000038ed0f7836 */ /* 0x000fc40000000000 */
[----:B------:R3:W-:Y:S01]  /*28490*/  @!P3 ST.E.64 desc[UR54][R8.64], R32 ;  /* 0x000000200800b985 */ /* 0x0007e2000c101b36 */
[----:B------:R-:W-:Y:S02]  /*284a0*/  ISETP.GE.AND P3, PT, R13, UR4, PT ;  /* 0x000000040d007c0c */ /* 0x000fe4000bf66270 */
[----:B------:R-:W-:Y:S01]  /*284b0*/  SHF.R.S32.HI R15, RZ, 0x1f, R15 ;  /* 0x0000001fff0f7819 */ /* 0x000fe2000001140f */
[----:B0-----:R-:W-:-:S06]  /*284c0*/  @!P0 IMAD.MOV.U32 R2, RZ, RZ, R38 ;  /* 0x000000ffff028224 */ /* 0x001fcc00078e0026 */
[-C--:B------:R-:W-:Y:S01]  /*284d0*/  @!P2 LEA R6, P4, R0, R14.reuse, 0x2 ;  /* 0x0000000e0006a211 */ /* 0x080fe200078810ff */
[----:B------:R-:W-:Y:S02]  /*284e0*/  @!P0 IMAD.MOV.U32 R3, RZ, RZ, R36 ;  /* 0x000000ffff038224 */ /* 0x000fe400078e0024 */
[----:B------:R-:W-:Y:S01]  /*284f0*/  @!P1 IMAD.MOV.U32 R36, RZ, RZ, R39 ;  /* 0x000000ffff249224 */ /* 0x000fe200078e0027 */
[----:B---3--:R-:W-:Y:S02]  /*28500*/  @!P3 LEA R8, P5, R13, R14, 0x2 ;  /* 0x0000000e0d08b211 */ /* 0x008fe400078a10ff */
[----:B------:R0:W-:Y:S01]  /*28510*/  @!P0 ST.E.64 desc[UR54][R10.64], R2 ;  /* 0x000000020a008985 */ /* 0x0001e2000c101b36 */
[----:B------:R-:W-:Y:S02]  /*28520*/  ISETP.GE.AND P0, PT, R20, UR4, PT ;  /* 0x0000000414007c0c */ /* 0x000fe4000bf06270 */
[-C--:B------:R-:W-:Y:S01]  /*28530*/  @!P2 LEA.HI.X R7, R0, R50.reuse, R21, 0x2, P4 ;  /* 0x000000320007a211 */ /* 0x080fe200020f1415 */
[----:B------:R3:W-:Y:S01]  /*28540*/  @!P1 ST.E.64 desc[UR54][R4.64], R36 ;  /* 0x0000002404009985 */ /* 0x0007e2000c101b36 */
[----:B------:R-:W-:Y:S01]  /*28550*/  ISETP.GE.AND P1, PT, R12, UR4, PT ;  /* 0x000000040c007c0c */ /* 0x000fe2000bf26270 */
[----:B------:R-:W-:Y:S01]  /*28560*/  VIADD R0, R237, 0x50 ;  /* 0x00000050ed007836 */ /* 0x000fe20000000000 */
[----:B------:R-:W-:Y:S01]  /*28570*/  @!P3 LEA.HI.X R9, R13, R50, R15, 0x2, P5 ;  /* 0x000000320d09b211 */ /* 0x000fe200028f140f */
[----:B------:R-:W-:-:S02]  /*28580*/  VIADD R21, R237, 0x40 ;  /* 0x00000040ed157836 */ /* 0x000fc40000000000 */
[C---:B------:R-:W-:Y:S02]  /*28590*/  VIADD R13, R237.reuse, 0x58 ;  /* 0x00000058ed0d7836 */ /* 0x040fe40000000000 */
[----:B------:R-:W-:Y:S01]  /*285a0*/  VIADD R15, R237, 0x48 ;  /* 0x00000048ed0f7836 */ /* 0x000fe20000000000 */
[----:B------:R-:W-:Y:S01]  /*285b0*/  SHF.R.S32.HI R21, RZ, 0x1f, R21 ;  /* 0x0000001fff157819 */ /* 0x000fe20000011415 */
[----:B0-----:R-:W-:Y:S01]  /*285c0*/  @!P2 IMAD.MOV.U32 R2, RZ, RZ, R69 ;  /* 0x000000ffff02a224 */ /* 0x001fe200078e0045 */
[----:B------:R-:W-:Y:S01]  /*285d0*/  @!P0 LEA R10, P5, R20, R14, 0x2 ;  /* 0x0000000e140a8211 */ /* 0x000fe200078a10ff */
[----:B------:R-:W-:Y:S01]  /*285e0*/  @!P2 IMAD.MOV.U32 R3, RZ, RZ, R40 ;  /* 0x000000ffff03a224 */ /* 0x000fe200078e0028 */
[----:B------:R-:W-:Y:S01]  /*285f0*/  ISETP.GE.AND P4, PT, R13, UR4, PT ;  /* 0x000000040d007c0c */ /* 0x000fe2000bf86270 */
[----:B------:R-:W-:Y:S01]  /*28600*/  @!P3 IMAD.MOV.U32 R69, RZ, RZ, R68 ;  /* 0x000000ffff45b224 */ /* 0x000fe200078e0044 */
[----:B------:R-:W-:Y:S01]  /*28610*/  SHF.R.S32.HI R15, RZ, 0x1f, R15 ;  /* 0x0000001fff0f7819 */ /* 0x000fe2000001140f */
[----:B------:R-:W-:Y:S01]  /*28620*/  @!P3 IMAD.MOV.U32 R68, RZ, RZ, R124 ;  /* 0x000000ffff44b224 */ /* 0x000fe200078e007c */
[----:B------:R0:W-:Y:S01]  /*28630*/  @!P2 ST.E.64 desc[UR54][R6.64], R2 ;  /* 0x000000020600a985 */ /* 0x0001e2000c101b36 */
[----:B------:R-:W-:-:S02]  /*28640*/  ISETP.GE.AND P2, PT, R0, UR4, PT ;  /* 0x0000000400007c0c */ /* 0x000fc4000bf46270 */
[----:B------:R-:W-:Y:S01]  /*28650*/  @!P0 MOV R124, R127 ;  /* 0x0000007f007c8202 */ /* 0x000fe20000000f00 */
[----:B------:R5:W-:Y:S01]  /*28660*/  @!P3 ST.E.64 desc[UR54][R8.64], R68 ;  /* 0x000000440800b985 */ /* 0x000be2000c101b36 */
[----:B---3--:R-:W-:Y:S01]  /*28670*/  @!P1 LEA R4, P3, R12, R14, 0x2 ;  /* 0x0000000e0c049211 */ /* 0x008fe200078610ff */
[----:B------:R-:W-:Y:S01]  /*28680*/  @!P1 IMAD.MOV.U32 R127, RZ, RZ, R126 ;  /* 0x000000ffff7f9224 */ /* 0x000fe200078e007e */
[-C--:B------:R-:W-:Y:S01]  /*28690*/  @!P0 LEA.HI.X R11, R20, R50.reuse, R21, 0x2, P5 ;  /* 0x00000032140b8211 */ /* 0x080fe200028f1415 */
[----:B------:R-:W-:Y:S01]  /*286a0*/  @!P1 IMAD.MOV.U32 R126, RZ, RZ, R128 ;  /* 0x000000ffff7e9224 */ /* 0x000fe200078e0080 */
[----:B------:R-:W-:Y:S01]  /*286b0*/  @!P1 LEA.HI.X R5, R12, R50, R15, 0x2, P3 ;  /* 0x000000320c059211 */ /* 0x000fe200018f140f */
[C---:B------:R-:W-:Y:S02]  /*286c0*/  VIADD R21, R237.reuse, 0x50 ;  /* 0x00000050ed157836 */ /* 0x040fe40000000000 */
[C---:B------:R-:W-:Y:S01]  /*286d0*/  VIADD R20, R237.reuse, 0x60 ;  /* 0x00000060ed147836 */ /* 0x040fe20000000000 */
[----:B------:R-:W-:Y:S01]  /*286e0*/  @!P0 ST.E.64 desc[UR54][R10.64], R124 ;  /* 0x0000007c0a008985 */ /* 0x000fe2000c101b36 */
[C---:B------:R-:W-:Y:S01]  /*286f0*/  VIADD R12, R237.reuse, 0x68 ;  /* 0x00000068ed0c7836 */ /* 0x040fe20000000000 */
[----:B0-----:R-:W-:Y:S01]  /*28700*/  @!P2 LEA R2, P3, R0, R14, 0x2 ;  /* 0x0000000e0002a211 */ /* 0x001fe200078610ff */
[----:B------:R-:W-:Y:S01]  /*28710*/  VIADD R15, R237, 0x58 ;  /* 0x00000058ed0f7836 */ /* 0x000fe20000000000 */
[----:B------:R0:W-:Y:S01]  /*28720*/  @!P1 ST.E.64 desc[UR54][R4.64], R126 ;  /* 0x0000007e04009985 */ /* 0x0001e2000c101b36 */
[----:B------:R-:W-:Y:S01]  /*28730*/  SHF.R.S32.HI R21, RZ, 0x1f, R21 ;  /* 0x0000001fff157819 */ /* 0x000fe20000011415 */
[----:B------:R-:W-:Y:S01]  /*28740*/  @!P2 IMAD.MOV.U32 R128, RZ, RZ, R70 ;  /* 0x000000ffff80a224 */ /* 0x000fe200078e0046 */
[----:B------:R-:W-:-:S02]  /*28750*/  ISETP.GE.AND P0, PT, R20, UR4, PT ;  /* 0x0000000414007c0c */ /* 0x000fc4000bf06270 */
[----:B------:R-:W-:Y:S02]  /*28760*/  ISETP.GE.AND P1, PT, R12, UR4, PT ;  /* 0x000000040c007c0c */ /* 0x000fe4000bf26270 */
[----:B------:R-:W-:Y:S02]  /*28770*/  @!P4 LEA R6, P5, R13, R14, 0x2 ;  /* 0x0000000e0d06c211 */ /* 0x000fe400078a10ff */
[----:B------:R-:W-:Y:S02]  /*28780*/  SHF.R.S32.HI R15, RZ, 0x1f, R15 ;  /* 0x0000001fff0f7819 */ /* 0x000fe4000001140f */
[-C--:B------:R-:W-:Y:S01]  /*28790*/  @!P2 LEA.HI.X R3, R0, R50.reuse, R21, 0x2, P3 ;  /* 0x000000320003a211 */ /* 0x080fe200018f1415 */
[----:B------:R-:W-:Y:S01]  /*287a0*/  VIADD R0, R237, 0x70 ;  /* 0x00000070ed007836 */ /* 0x000fe20000000000 */
[----:B------:R-:W-:Y:S01]  /*287b0*/  @!P4 LEA.HI.X R7, R13, R50, R15, 0x2, P5 ;  /* 0x000000320d07c211 */ /* 0x000fe200028f140f */
[C---:B------:R-:W-:Y:S02]  /*287c0*/  VIADD R13, R237.reuse, 0x68 ;  /* 0x00000068ed0d7836 */ /* 0x040fe40000000000 */
[----:B------:R3:W-:Y:S01]  /*287d0*/  @!P2 ST.E.64 desc[UR54][R2.64], R128 ;  /* 0x000000800200a985 */ /* 0x0007e2000c101b36 */
[----:B------:R-:W-:Y:S01]  /*287e0*/  ISETP.GE.AND P2, PT, R0, UR4, PT ;  /* 0x0000000400007c0c */ /* 0x000fe2000bf46270 */
[C---:B------:R-:W-:Y:S01]  /*287f0*/  VIADD R21, R237.reuse, 0x78 ;  /* 0x00000078ed157836 */ /* 0x040fe20000000000 */
[-C--:B-----5:R-:W-:Y:S01]  /*28800*/  @!P0 LEA R8, P3, R20, R14.reuse, 0x2 ;  /* 0x0000000e14088211 */ /* 0x0a0fe200078610ff */
[----:B------:R-:W-:Y:S01]  /*28810*/  VIADD R15, R237, 0x80 ;  /* 0x00000080ed0f7836 */ /* 0x000fe20000000000 */
[----:B0-----:R-:W-:-:S02]  /*28820*/  @!P1 LEA R4, P5, R12, R14, 0x2 ;  /* 0x0000000e0c049211 */ /* 0x001fc400078a10ff */
[----:B------:R-:W-:Y:S02]  /*28830*/  SHF.R.S32.HI R13, RZ, 0x1f, R13 ;  /* 0x0000001fff0d7819 */ /* 0x000fe4000001140d */
[-C--:B------:R-:W-:Y:S01]  /*28840*/  @!P0 LEA.HI.X R9, R20, R50.reuse, R24, 0x2, P3 ;  /* 0x0000003214098211 */ /* 0x080fe200018f1418 */
[C---:B------:R-:W-:Y:S01]  /*28850*/  VIADD R20, R237.reuse, 0x88 ;  /* 0x00000088ed147836 */ /* 0x040fe20000000000 */
[----:B------:R-:W-:Y:S01]  /*28860*/  @!P1 LEA.HI.X R5, R12, R50, R13, 0x2, P5 ;  /* 0x000000320c059211 */ /* 0x000fe200028f140d */
[----:B------:R-:W-:Y:S01]  /*28870*/  VIADD R12, R237, 0x70 ;  /* 0x00000070ed0c7836 */ /* 0x000fe20000000000 */
[----:B------:R-:W-:Y:S01]  /*28880*/  ISETP.GE.AND P3, PT, R15, UR4, PT ;  /* 0x000000040f007c0c */ /* 0x000fe2000bf66270 */
[----:B---3--:R-:W-:Y:S02]  /*28890*/  @!P4 IMAD.MOV.U32 R2, RZ, RZ, R71 ;  /* 0x000000ffff02c224 */ /* 0x008fe400078e0047 */
[----:B------:R-:W-:Y:S01]  /*288a0*/  @!P4 IMAD.MOV.U32 R3, RZ, RZ, R130 ;  /* 0x000000ffff03c224 */ /* 0x000fe200078e0082 */
[----:B------:R-:W-:Y:S01]  /*288b0*/  SHF.R.S32.HI R12, RZ, 0x1f, R12 ;  /* 0x0000001fff0c7819 */ /* 0x000fe2000001140c */
[----:B------:R-:W-:-:S03]  /*288c0*/  VIADD R24, R237, 0x78 ;  /* 0x00000078ed187836 */ /* 0x000fc60000000000 */
[----:B------:R0:W-:Y:S01]  /*288d0*/  @!P4 ST.E.64 desc[UR54][R6.64], R2 ;  /* 0x000000020600c985 */ /* 0x0001e2000c101b36 */
[----:B------:R-:W-:Y:S02]  /*288e0*/  ISETP.GE.AND P4, PT, R21, UR4, PT ;  /* 0x0000000415007c0c */ /* 0x000fe4000bf86270 */
[----:B------:R-:W-:Y:S01]  /*288f0*/  SHF.R.S32.HI R24, RZ, 0x1f, R24 ;  /* 0x0000001fff187819 */ /* 0x000fe20000011418 */
[----:B0-----:R-:W-:Y:S02]  /*28900*/  @!P0 IMAD.MOV.U32 R2, RZ, RZ, R74 ;  /* 0x000000ffff028224 */ /* 0x001fe400078e004a */
[----:B------:R-:W-:Y:S01]  /*28910*/  @!P0 IMAD.MOV.U32 R3, RZ, RZ, R72 ;  /* 0x000000ffff038224 */ /* 0x000fe200078e0048 */
[----:B------:R-:W-:-:S04]  /*28920*/  @!P1 MOV R72, R75 ;  /* 0x0000004b00489202 */ /* 0x000fc80000000f00 */
[----:B------:R0:W-:Y:S01]  /*28930*/  @!P0 ST.E.64 desc[UR54][R8.64], R2 ;  /* 0x0000000208008985 */ /* 0x0001e2000c101b36 */
[----:B------:R-:W-:-:S03]  /*28940*/  @!P2 LEA R10, P0, R0, R14, 0x2 ;  /* 0x0000000e000aa211 */ /* 0x000fc600078010ff */
[----:B------:R3:W-:Y:S01]  /*28950*/  @!P1 ST.E.64 desc[UR54][R4.64], R72 ;  /* 0x0000004804009985 */ /* 0x0007e2000c101b36 */
[----:B------:R-:W-:Y:S01]  /*28960*/  @!P2 LEA.HI.X R11, R0, R50, R12, 0x2, P0 ;  /* 0x00000032000ba211 */ /* 0x000fe200000f140c */
[----:B------:R-:W-:Y:S01]  /*28970*/  VIADD R0, R237, 0x90 ;  /* 0x00000090ed007836 */ /* 0x000fe20000000000 */
[C---:B------:R-:W-:Y:S02]  /*28980*/  @!P4 LEA R6, P1, R21.reuse, R14, 0x2 ;  /* 0x0000000e1506c211 */ /* 0x040fe400078210ff */
[----:B------:R-:W-:Y:S02]  /*28990*/  ISETP.GE.AND P0, PT, R20, UR4, PT ;  /* 0x0000000414007c0c */ /* 0x000fe4000bf06270 */
[----:B------:R-:W-:Y:S01]  /*289a0*/  @!P4 LEA.HI.X R7, R21, R50, R24, 0x2, P1 ;  /* 0x000000321507c211 */ /* 0x000fe200008f1418 */
[----:B------:R-:W-:Y:S01]  /*289b0*/  VIADD R21, R237, 0x80 ;  /* 0x00000080ed157836 */ /* 0x000fe20000000000 */
[----:B------:R-:W-:Y:S01]  /*289c0*/  @!P3 LEA R12, P5, R15, R14, 0x2 ;  /* 0x0000000e0f0cb211 */ /* 0x000fe200078a10ff */
[----:B0-----:R-:W-:Y:S01]  /*289d0*/  @!P2 IMAD.MOV.U32 R2, RZ, RZ, R78 ;  /* 0x000000ffff02a224 */ /* 0x001fe200078e004e */
[----:B------:R-:W-:Y:S01]  /*289e0*/  ISETP.GE.AND P1, PT, R0, UR4, PT ;  /* 0x0000000400007c0c */ /* 0x000fe2000bf26270 */
[----:B------:R-:W-:Y:S01]  /*289f0*/  @!P2 IMAD.MOV.U32 R3, RZ, RZ, R76 ;  /* 0x000000ffff03a224 */ /* 0x000fe200078e004c */
[----:B------:R-:W-:Y:S01]  /*28a00*/  SHF.R.S32.HI R21, RZ, 0x1f, R21 ;  /* 0x0000001fff157819 */ /* 0x000fe20000011415 */
[----:B------:R-:W-:-:S02]  /*28a10*/  VIADD R24, R237, 0x88 ;  /* 0x00000088ed187836 */ /* 0x000fc40000000000 */
[----:B------:R-:W-:Y:S01]  /*28a20*/  @!P4 IMAD.MOV.U32 R76, RZ, RZ, R79 ;  /* 0x000000ffff4cc224 */ /* 0x000fe200078e004f */
[----:B------:R0:W-:Y:S01]  /*28a30*/  @!P2 ST.E.64 desc[UR54][R10.64], R2 ;  /* 0x000000020a00a985 */ /* 0x0001e2000c101b36 */
[C---:B---3--:R-:W-:Y:S02]  /*28a40*/  @!P0 LEA R4, P2, R20.reuse, R14, 0x2 ;  /* 0x0000000e14048211 */ /* 0x048fe400078410ff */
[----:B------:R-:W-:Y:S01]  /*28a50*/  SHF.R.S32.HI R24, RZ, 0x1f, R24 ;  /* 0x0000001fff187819 */ /* 0x000fe20000011418 */
[----:B------:R-:W-:Y:S01]  /*28a60*/  @!P4 ST.E.64 desc[UR54][R6.64], R76 ;  /* 0x0000004c0600c985 */ /* 0x000fe2000c101b36 */
[-C--:B------:R-:W-:Y:S01]  /*28a70*/  @!P3 LEA.HI.X R13, R15, R50.reuse, R21, 0x2, P5 ;  /* 0x000000320f0db211 */ /* 0x080fe200028f1415 */
[C---:B------:R-:W-:Y:S01]  /*28a80*/  VIADD R21, R237.reuse, 0x98 ;  /* 0x00000098ed157836 */ /* 0x040fe20000000000 */
[----:B------:R-:W-:Y:S01]  /*28a90*/  @!P0 LEA.HI.X R5, R20, R50, R24, 0x2, P2 ;  /* 0x0000003214058211 */ /* 0x000fe200010f1418 */
[C---:B------:R-:W-:Y:S01]  /*28aa0*/  VIADD R15, R237.reuse, 0xa8 ;  /* 0x000000a8ed0f7836 */ /* 0x040fe20000000000 */
[----:B------:R-:W-:Y:S01]  /*28ab0*/  @!P1 LEA R8, P2, R0, R14, 0x2 ;  /* 0x0000000e00089211 */ /* 0x000fe200078410ff */
[----:B------:R-:W-:Y:S01]  /*28ac0*/  VIADD R24, R237, 0x90 ;  /* 0x00000090ed187836 */ /* 0x000fe20000000000 */
[----:B------:R-:W-:Y:S01]  /*28ad0*/  ISETP.GE.AND P4, PT, R21, UR4, PT ;  /* 0x0000000415007c0c */ /* 0x000fe2000bf86270 */
[----:B------:R-:W-:-:S02]  /*28ae0*/  VIADD R20, R237, 0xa0 ;  /* 0x000000a0ed147836 */ /* 0x000fc40000000000 */
[----:B0-----:R-:W-:Y:S01]  /*28af0*/  @!P3 IMAD.MOV.U32 R2, RZ, RZ, R82 ;  /* 0x000000ffff02b224 */ /* 0x001fe200078e0052 */
[----:B------:R-:W-:Y:S01]  /*28b00*/  SHF.R.S32.HI R24, RZ, 0x1f, R24 ;  /* 0x0000001fff187819 */ /* 0x000fe20000011418 */
[----:B------:R-:W-:Y:S01]  /*28b10*/  @!P3 IMAD.MOV.U32 R3, RZ, RZ, R80 ;  /* 0x000000ffff03b224 */ /* 0x000fe200078e0050 */
[----:B------:R-:W-:Y:S01]  /*28b20*/  @!P0 MOV R80, R83 ;  /* 0x0000005300508202 */ /* 0x000fe20000000f00 */
[----:B------:R-:W-:Y:S01]  /*28b30*/  VIADD R11, R237, 0xb0 ;  /* 0x000000b0ed0b7836 */ /* 0x000fe20000000000 */
[----:B------:R-:W-:Y:S01]  /*28b40*/  ISETP.GE.AND P5, PT, R20, UR4, PT ;  /* 0x0000000414007c0c */ /* 0x000fe2000bfa6270 */
[----:B------:R-:W-:Y:S01]  /*28b50*/  @!P1 IMAD.MOV.U32 R85, RZ, RZ, R84 ;  /* 0x000000ffff559224 */ /* 0x000fe200078e0054 */
[----:B------:R0:W-:Y:S01]  /*28b60*/  @!P3 ST.E.64 desc[UR54][R12.64], R2 ;  /* 0x000000020c00b985 */ /* 0x0001e2000c101b36 */
[----:B------:R-:W-:Y:S01]  /*28b70*/  ISETP.GE.AND P3, PT, R15, UR4, PT ;  /* 0x000000040f007c0c */ /* 0x000fe2000bf66270 */
[----:B------:R-:W-:Y:S01]  /*28b80*/  @!P1 IMAD.MOV.U32 R84, RZ, RZ, R132 ;  /* 0x000000ffff549224 */ /* 0x000fe200078e0084 */
[----:B------:R-:W-:Y:S01]  /*28b90*/  @!P1 LEA.HI.X R9, R0, R50, R24, 0x2, P2 ;  /* 0x0000003200099211 */ /* 0x000fe200010f1418 */
[----:B------:R3:W-:Y:S01]  /*28ba0*/  @!P0 ST.E.64 desc[UR54][R4.64], R80 ;  /* 0x0000005004008985 */ /* 0x0007e2000c101b36 */
[----:B------:R-:W-:Y:S01]  /*28bb0*/  ISETP.GE.AND P0, PT, R11, UR4, PT ;  /* 0x000000040b007c0c */ /* 0x000fe2000bf06270 */
[----:B------:R-:W-:Y:S01]  /*28bc0*/  VIADD R24, R237, 0x98 ;  /* 0x00000098ed187836 */ /* 0x000fe20000000000 */
[----:B------:R-:W-:Y:S01]  /*28bd0*/  SHF.R.S32.HI R0, RZ, 0x1f, R15 ;  /* 0x0000001fff007819 */ /* 0x000fe2000001140f */
[----:B------:R5:W-:Y:S01]  /*28be0*/  @!P1 ST.E.64 desc[UR54][R8.64], R84 ;  /* 0x0000005408009985 */ /* 0x000be2000c101b36 */
[----:B------:R-:W-:-:S02]  /*28bf0*/  @!P4 IMAD.MOV.U32 R130, RZ, RZ, R133 ;  /* 0x000000ffff82c224 */ /* 0x000fc400078e0085 */
[----:B------:R-:W-:Y:S02]  /*28c00*/  SHF.R.S32.HI R24, RZ, 0x1f, R24 ;  /* 0x0000001fff187819 */ /* 0x000fe40000011418 */
[-C--:B0-----:R-:W-:Y:S02]  /*28c10*/  @!P4 LEA R2, P1, R21, R14.reuse, 0x2 ;  /* 0x0000000e1502c211 */ /* 0x081fe400078210ff */
[----:B------:R-:W-:Y:S02]  /*28c20*/  @!P3 LEA R6, P2, R15, R14, 0x2 ;  /* 0x0000000e0f06b211 */ /* 0x000fe400078410ff */
[----:B------:R-:W-:Y:S02]  /*28c30*/  @!P4 LEA.HI.X R3, R21, R50, R24, 0x2, P1 ;  /* 0x000000321503c211 */ /* 0x000fe400008f1418 */
[----:B------:R-:W-:Y:S02]  /*28c40*/  SHF.R.S32.HI R13, RZ, 0x1f, R20 ;  /* 0x0000001fff0d7819 */ /* 0x000fe40000011414 */
[----:B---3--:R-:W-:Y:S01]  /*28c50*/  @!P5 LEA R4, P1, R20, R14, 0x2 ;  /* 0x0000000e1404d211 */ /* 0x008fe200078210ff */
[----:B------:R0:W-:Y:S01]  /*28c60*/  @!P4 ST.E.64 desc[UR54][R2.64], R130 ;  /* 0x000000820200c985 */ /* 0x0001e2000c101b36 */
[----:B------:R-:W-:Y:S01]  /*28c70*/  @!P3 LEA.HI.X R7, R15, R50, R0, 0x2, P2 ;  /* 0x000000320f07b211 */ /* 0x000fe200010f1400 */
[----:B-----5:R-:W-:Y:S01]  /*28c80*/  VIADD R9, R237, 0xb8 ;  /* 0x000000b8ed097836 */ /* 0x020fe20000000000 */
[----:B------:R-:W-:-:S02]  /*28c90*/  SHF.R.S32.HI R0, RZ, 0x1f, R11 ;  /* 0x0000001fff007819 */ /* 0x000fc4000001140b */
[C---:B------:R-:W-:Y:S02]  /*28ca0*/  @!P0 LEA R10, P2, R11.reuse, R14, 0x2 ;  /* 0x0000000e0b0a8211 */ /* 0x040fe400078410ff */
[-C--:B------:R-:W-:Y:S02]  /*28cb0*/  @!P5 LEA.HI.X R5, R20, R50.reuse, R13, 0x2, P1 ;  /* 0x000000321405d211 */ /* 0x080fe400008f140d */
[----:B------:R-:W-:Y:S01]  /*28cc0*/  @!P0 LEA.HI.X R11, R11, R50, R0, 0x2, P2 ;  /* 0x000000320b0b8211 */ /* 0x000fe200010f1400 */
[----:B0-----:R-:W-:Y:S02]  /*28cd0*/  @!P5 IMAD.MOV.U32 R2, RZ, RZ, R136 ;  /* 0x000000ffff02d224 */ /* 0x001fe400078e0088 */
[----:B------:R-:W-:Y:S02]  /*28ce0*/  @!P5 IMAD.MOV.U32 R3, RZ, RZ, R134 ;  /* 0x000000ffff03d224 */ /* 0x000fe400078e0086 */
[----:B------:R-:W-:-:S03]  /*28cf0*/  @!P3 IMAD.MOV.U32 R134, RZ, RZ, R137 ;  /* 0x000000ffff86b224 */ /* 0x000fc600078e0089 */
        /* <DEDUP_REMOVED lines=10> */
.L_x_5556:
        /* <DEDUP_REMOVED lines=26> */
.L_x_5575:
[----:B--2---:R-:W2:Y:S04]  /*28f40*/  LDL.LU R2, [R1+0x18] ;  /* 0x0000180001027983 */ /* 0x004ea80000300800 */
[----:B------:R-:W3:Y:S01]  /*28f50*/  LDL.LU R0, [R1+0x28] ;  /* 0x0000280001007983 */ /* 0x000ee20000300800 */
[----:B------:R-:W-:Y:S01]  /*28f60*/  BSSY B1, `(.L_x_5576) ;  /* 0x0000037000017945 */ /* 0x000fe20003800000 */
[----:B-----5:R-:W-:Y:S02]  /*28f70*/  SHF.R.S32.HI R12, RZ, 0x1f, R13 ;  /* 0x0000001fff0c7819 */ /* 0x020fe4000001140d */
[----:B--2---:R-:W-:Y:S02]  /*28f80*/  SEL R21, R2, RZ, !P0 ;  /* 0x000000ff02157207 */ /* 0x004fe40004000000 */
[----:B---3--:R-:W-:Y:S01]  /*28f90*/  SEL R14, R0, RZ, !P0 ;  /* 0x000000ff000e7207 */ /* 0x008fe20004000000 */
[----:B------:R-:W-:Y:S06]  /*28fa0*/  @P3 BRA `(.L_x_5577) ;  /* 0x0000000000c83947 */ /* 0x000fec0003800000 */
[----:B------:R-:W1:Y:S01]  /*28fb0*/  LDC R27, c[0x0][0xbe8] ;  /* 0x0002fa00ff1b7b82 */ /* 0x000e620000000800 */
[----:B------:R-:W-:Y:S01]  /*28fc0*/  IADD3 R25, R236, -0x80, R26 ;  /* 0xffffff80ec197810 */ /* 0x000fe20007ffe01a */
[----:B-1----:R-:W-:-:S05]  /*28fd0*/  IMAD R0, R20, R27, RZ ;  /* 0x0000001b14007224 */ /* 0x002fca00078e02ff */
        /* <DEDUP_REMOVED lines=10> */
[----:B------:R-:W4:Y:S08]  /*29080*/  LDC.64 R6, c[0x0][R24+0x220] ;  /* 0x0000880018067b82 */ /* 0x000f300000000a00 */
[----:B------:R-:W2:Y:S08]  /*29090*/  LDC.64 R2, c[0x0][R24+0x218] ;  /* 0x0000860018027b82 */ /* 0x000eb00000000a00 */
[----:B------:R-:W5:Y:S08]  /*290a0*/  LDC.64 R8, c[0x0][R24+0x228] ;  /* 0x00008a0018087b82 */ /* 0x000f700000000a00 */
[----:B------:R-:W0:Y:S08]  /*290b0*/  LDC.64 R4, c[0x0][R24+0x210] ;  /* 0x0000840018047b82 */ /* 0x000e300000000a00 */
[----:B------:R-:W5:Y:S08]  /*290c0*/  @P0 LDC R0, c[0x0][0xbec] ;  /* 0x0002fb00ff000b82 */ /* 0x000f700000000800 */
[----:B------:R-:W0:Y:S01]  /*290d0*/  @P0 LDC R33, c[0x0][0xbf0] ;  /* 0x0002fc00ff210b82 */ /* 0x000e220000000800 */
[----:B----4-:R-:W-:-:S07]  /*290e0*/  IMAD R7, R7, R21, RZ ;  /* 0x0000001507077224 */ /* 0x010fce00078e02ff */
[----:B-1----:R-:W1:Y:S01]  /*290f0*/  @!P3 LDC R28, c[0x0][0xb50] ;  /* 0x0002d400ff1cbb82 */ /* 0x002e620000000800 */
[----:B------:R-:W-:Y:S02]  /*29100*/  IMAD R7, R6, R14, R7 ;  /* 0x0000000e06077224 */ /* 0x000fe400078e0207 */
[----:B-----5:R-:W-:-:S05]  /*29110*/  @P0 IMAD.HI.U32 R0, R25, R0, RZ ;  /* 0x0000000019000227 */ /* 0x020fca00078e00ff */
[----:B------:R-:W4:Y:S01]  /*29120*/  @!P3 LDC R29, c[0x0][0xb54] ;  /* 0x0002d500ff1dbb82 */ /* 0x000f220000000800 */
[----:B0-----:R-:W-:-:S05]  /*29130*/  @P0 SHF.R.U32.HI R15, RZ, R33, R0 ;  /* 0x00000021ff0f0219 */ /* 0x001fca0000011600 */
[----:B------:R-:W-:Y:S02]  /*29140*/  IMAD.MOV R0, RZ, RZ, -R15 ;  /* 0x000000ffff007224 */ /* 0x000fe400078e0a0f */
[-C--:B--2---:R-:W-:Y:S02]  /*29150*/  IMAD R31, R3, R10.reuse, RZ ;  /* 0x0000000a031f7224 */ /* 0x084fe400078e02ff */
[----:B------:R-:W-:Y:S01]  /*29160*/  IMAD.WIDE.U32 R10, R2, R10, RZ ;  /* 0x0000000a020a7225 */ /* 0x000fe200078e00ff */
[----:B---3--:R-:W-:-:S03]  /*29170*/  SEL R33, R30, RZ, P3 ;  /* 0x000000ff1e217207 */ /* 0x008fc60001800000 */
[----:B------:R-:W-:Y:S01]  /*29180*/  IMAD.WIDE.U32 R2, R6, R21, RZ ;  /* 0x0000001506027225 */ /* 0x000fe200078e00ff */
[----:B------:R-:W-:-:S03]  /*29190*/  IADD3 R11, R31, R11, RZ ;  /* 0x0000000b1f0b7210 */ /* 0x000fc60007ffe0ff */
[----:B------:R-:W-:Y:S01]  /*291a0*/  IMAD.IADD R6, R3, 0x1, R7 ;  /* 0x0000000103067824 */ /* 0x000fe200078e0207 */
[----:B------:R-:W-:Y:S01]  /*291b0*/  IADD3 R10, P0, P1, R2, R10, R13 ;  /* 0x0000000a020a7210 */ /* 0x000fe2000791e00d */
        /* <DEDUP_REMOVED lines=9> */
[----:B------:R-:W-:-:S04]  /*29250*/  IMAD R0, R5, R7, RZ ;  /* 0x0000000705007224 */ /* 0x000fc800078e02ff */
[C---:B------:R-:W-:Y:S02]  /*29260*/  IMAD R9, R4.reuse, R9, R0 ;  /* 0x0000000904097224 */ /* 0x040fe400078e0200 */
[----:B------:R-:W-:-:S04]  /*29270*/  IMAD.WIDE.U32 R2, R4, R7, R2 ;  /* 0x0000000704027225 */ /* 0x000fc800078e0002 */
[----:B------:R-:W-:Y:S01]  /*29280*/  IMAD.IADD R0, R3, 0x1, R9 ;  /* 0x0000000103007824 */ /* 0x000fe200078e0209 */
[----:B-1----:R-:W-:Y:S01]  /*29290*/  LEA R4, P0, R2, R28, 0x2 ;  /* 0x0000001c02047211 */ /* 0x002fe200078010ff */
[----:B------:R-:W-:-:S03]  /*292a0*/  IMAD.MOV.U32 R3, RZ, RZ, -0x800000 ;  /* 0xff800000ff037424 */ /* 0x000fc600078e00ff */
[----:B----4-:R-:W-:-:S05]  /*292b0*/  LEA.HI.X R5, R2, R29, R0, 0x2, P0 ;  /* 0x0000001d02057211 */ /* 0x010fca00000f1400 */
[----:B------:R1:W-:Y:S04]  /*292c0*/  STG.E desc[UR54][R4.64], R3 ;  /* 0x0000000304007986 */ /* 0x0003e8000c101936 */
.L_x_5577:
[----:B------:R-:W-:Y:S05]  /*292d0*/  BSYNC B1 ;  /* 0x0000000000017941 */ /* 0x000fea0003800000 */
.L_x_5576:
[----:B------:R-:W-:Y:S05]  /*292e0*/  @P2 BRA `(.L_x_5570) ;  /* 0x00000008002c2947 */ /* 0x000fea0003800000 */
[----:B------:R-:W2:Y:S01]  /*292f0*/  LDL.LU R10, [R1+0xc] ;  /* 0x00000c00010a7983 */ /* 0x000ea20000300800 */
[----:B------:R-:W3:Y:S01]  /*29300*/  LDC R25, c[0x0][0xbe8] ;  /* 0x0002fa00ff197b82 */ /* 0x000ee20000000800 */
[----:B-1----:R-:W-:Y:S01]  /*29310*/  VIADD R4, R26, 0xffffff80 ;  /* 0xffffff801a047836 */ /* 0x002fe20000000000 */
        /* <DEDUP_REMOVED lines=10> */
[----:B------:R-:W-:-:S03]  /*293c0*/  SHF.R.S32.HI R27, RZ, 0x3, R7 ;  /* 0x00000003ff1b7819 */ /* 0x000fc60000011407 */
[----:B------:R-:W-:Y:S02]  /*293d0*/  IMAD.IADD R8, R4, 0x1, -R9 ;  /* 0x0000000104087824 */ /* 0x000fe400078e0a09 */
[----:B------:R-:W-:Y:S02]  /*293e0*/  IMAD R4, R14, UR6, RZ ;  /* 0x000000060e047c24 */ /* 0x000fe4000f8e02ff */
[----:B------:R-:W-:Y:S01]  /*293f0*/  IMAD R5, R8, 0x20, R27 ;  /* 0x0000002008057824 */ /* 0x000fe200078e021b */
[----:B---3--:R-:W-:Y:S01]  /*29400*/  ISETP.NE.AND P0, PT, R25, 0x1, PT ;  /* 0x000000011900780c */ /* 0x008fe20003f05270 */
[----:B------:R-:W-:Y:S02]  /*29410*/  IMAD R7, R21, UR7, R4 ;  /* 0x0000000715077c24 */ /* 0x000fe4000f8e0204 */
[----:B------:R-:W-:-:S04]  /*29420*/  IMAD.IADD R9, R236, 0x1, R5 ;  /* 0x00000001ec097824 */ /* 0x000fc800078e0205 */
[----:B------:R-:W-:-:S06]  /*29430*/  IMAD.MOV.U32 R5, RZ, RZ, R9 ;  /* 0x000000ffff057224 */ /* 0x000fcc00078e0009 */
[----:B------:R-:W1:Y:S08]  /*29440*/  @P0 LDC R6, c[0x0][0xbec] ;  /* 0x0002fb00ff060b82 */ /* 0x000e700000000800 */
[----:B------:R-:W3:Y:S01]  /*29450*/  @P0 LDC R11, c[0x0][0xbf0] ;  /* 0x0002fc00ff0b0b82 */ /* 0x000ee20000000800 */
[----:B-1----:R-:W-:-:S05]  /*29460*/  @P0 IMAD.HI.U32 R0, R9, R6, RZ ;  /* 0x0000000609000227 */ /* 0x002fca00078e00ff */
[----:B---3--:R-:W-:-:S04]  /*29470*/  @P0 SHF.R.U32.HI R5, RZ, R11, R0 ;  /* 0x0000000bff050219 */ /* 0x008fc80000011600 */
[--C-:B------:R-:W-:Y:S01]  /*29480*/  SHF.R.S32.HI R0, RZ, 0x1f, R5.reuse ;  /* 0x0000001fff007819 */ /* 0x100fe20000011405 */
[----:B------:R-:W-:Y:S02]  /*29490*/  IMAD.MOV R4, RZ, RZ, -R5 ;  /* 0x000000ffff047224 */ /* 0x000fe400078e0a05 */
[----:B--2---:R-:W-:-:S04]  /*294a0*/  IMAD.WIDE.U32 R2, R10, UR4, R2 ;  /* 0x000000040a027c25 */ /* 0x004fc8000f8e0002 */
[----:B------:R-:W-:Y:S01]  /*294b0*/  IMAD R3, R10, UR5, R3 ;  /* 0x000000050a037c24 */ /* 0x000fe2000f8e0203 */
[----:B------:R-:W-:Y:S02]  /*294c0*/  ULDC.64 UR4, c[0x0][0xae0] ;  /* 0x0002b80000047ab9 */ /* 0x000fe40000000a00 */
[----:B------:R-:W-:Y:S02]  /*294d0*/  IMAD R0, R0, UR4, RZ ;  /* 0x0000000400007c24 */ /* 0x000fe4000f8e02ff */
[----:B------:R-:W-:-:S04]  /*294e0*/  IMAD.WIDE.U32 R2, R21, UR6, R2 ;  /* 0x0000000615027c25 */ /* 0x000fc8000f8e0002 */
[----:B------:R-:W-:Y:S02]  /*294f0*/  IMAD.IADD R3, R3, 0x1, R7 ;  /* 0x0000000103037824 */ /* 0x000fe400078e0207 */
[----:B------:R-:W-:Y:S02]  /*29500*/  IMAD R7, R25, R4, R9 ;  /* 0x0000000419077224 */ /* 0x000fe400078e0209 */
        /* <DEDUP_REMOVED lines=22> */
.L_x_5875:
[----:B------:R-:W-:Y:S01]  /*29670*/  IMAD R25, R20, R25, RZ ;  /* 0x0000001914197224 */ /* 0x000fe200078e02ff */
[----:B------:R-:W-:Y:S01]  /*29680*/  BSSY B1, `(.L_x_5579) ;  /* 0x0000011000017945 */ /* 0x000fe20003800000 */
[----:B------:R-:W-:-:S05]  /*29690*/  IMAD.IADD R236, R27, 0x1, R236 ;  /* 0x000000011bec7824 */ /* 0x000fca00078e02ec */
        /* <DEDUP_REMOVED lines=15> */
.L_x_5580:
[----:B------:R-:W-:Y:S05]  /*29790*/  BSYNC B1 ;  /* 0x0000000000017941 */ /* 0x000fea0003800000 */
.L_x_5579:
[----:B------:R-:W-:-:S03]  /*297a0*/  UMOV UR4, 0xffffffff ;  /* 0xffffffff00047882 */ /* 0x000fc60000000000 */
[----:B------:R-:W-:Y:S05]  /*297b0*/  BRA.DIV UR4, `(.L_x_5581) ;  /* 0x000000ce04a07947 */ /* 0x000fea000b800000 */
[----:B--2---:R2:W0:Y:S04]  /*297c0*/  SHFL.IDX PT, R0, R3, 0x1, 0x181f ;  /* 0x00381f0003007f89 */ /* 0x00442800000e0000 */
[----:B---34-:R2:W3:Y:S02]  /*297d0*/  SHFL.IDX PT, R14, R2, 0x1, 0x181f ;  /* 0x00381f00020e7f89 */ /* 0x0184e400000e0000 */
.L_x_5879:
        /* <DEDUP_REMOVED lines=17> */
.L_x_5583:
[----:B------:R-:W-:Y:S05]  /*298f0*/  BSYNC B1 ;  /* 0x0000000000017941 */ /* 0x000fea0003800000 */
.L_x_5582:
[----:B------:R-:W-:-:S03]  /*29900*/  UMOV UR4, 0xffffffff ;  /* 0xffffffff00047882 */ /* 0x000fc60000000000 */
[----:B------:R-:W-:Y:S05]  /*29910*/  BRA.DIV UR4, `(.L_x_5584) ;  /* 0x000000ce04907947 */ /* 0x000fea000b800000 */
[----:B0-----:R0:W0:Y:S04]  /*29920*/  SHFL.IDX PT, R0, R3, 0x2, 0x181f ;  /* 0x00581f0003007f89 */ /* 0x00102800000e0000 */
[----:B---34-:R3:W4:Y:S02]  /*29930*/  SHFL.IDX PT, R14, R2, 0x2, 0x181f ;  /* 0x00581f00020e7f89 */ /* 0x01872400000e0000 */
.L_x_5883:
        /* <DEDUP_REMOVED lines=17> */
.L_x_5586:
[----:B------:R-:W-:Y:S05]  /*29a50*/  BSYNC B1 ;  /* 0x0000000000017941 */ /* 0x000fea0003800000 */
.L_x_5585:
[----:B------:R-:W-:-:S03]  /*29a60*/  UMOV UR4, 0xffffffff ;  /* 0xffffffff00047882 */ /* 0x000fc60000000000 */
[----:B------:R-:W-:Y:S05]  /*29a70*/  BRA.DIV UR4, `(.L_x_5587) ;  /* 0x000000ce04807947 */ /* 0x000fea000b800000 */
[----:B0-----:R0:W0:Y:S04]  /*29a80*/  SHFL.IDX PT, R0, R3, 0x3, 0x181f ;  /* 0x00781f0003007f89 */ /* 0x00102800000e0000 */
[----:B----4-:R4:W0:Y:S02]  /*29a90*/  SHFL.IDX PT, R14, R2, 0x3, 0x181f ;  /* 0x00781f00020e7f89 */ /* 0x01082400000e0000 */
.L_x_5887:
        /* <DEDUP_REMOVED lines=16> */
.L_x_5570:
[----:B------:R-:W-:Y:S05]  /*29ba0*/  BSYNC B0 ;  /* 0x0000000000007941 */ /* 0x000fea0003800000 */
.L_x_5555:
[----:B------:R-:W-:Y:S02]  /*29bb0*/  ULDC UR4, c[0x0][0xc3c] ;  /* 0x00030f0000047ab9 */ /* 0x000fe40000000800 */
[----:B------:R-:W-:-:S13]  /*29bc0*/  ISETP.GE.AND P0, PT, R43, UR4, PT ;  /* 0x000000042b007c0c */ /* 0x000fda000bf06270 */
[----:B------:R-:W-:Y:S05]  /*29bd0*/  @!P0 BRA `(.L_x_5588) ;  /* 0xfffffd78005c8947 */ /* 0x000fea000383ffff */
[----:B------:R-:W-:Y:S05]  /*29be0*/  BRA `(.L_x_5372) ;  /* 0x0000008c00a87947 */ /* 0x000fea0003800000 */
.L_x_5370:
        /* <DEDUP_REMOVED lines=20> */
.L_x_5589:
        /* <DEDUP_REMOVED lines=44> */
.L_x_5593:
[----:B------:R-:W0:Y:S01]  /*29ff0*/  LDC R2, c[0x0][0xc3c] ;  /* 0x00030f00ff027b82 */ /* 0x000e220000000800 */
[----:B------:R-:W-:Y:S01]  /*2a000*/  ULDC UR7, c[0x0][0xc3c] ;  /* 0x00030f0000077ab9 */ /* 0x000fe20000000800 */
[----:B------:R-:W-:Y:S01]  /*2a010*/  UIADD3 UR4, UR4, 0x1f, URZ ;  /* 0x0000001f04047890 */ /* 0x000fe2000fffe03f */
[----:B------:R-:W-:-:S05]  /*2a020*/  MOV R3, UR7 ;  /* 0x0000000700037c02 */ /* 0x000fca0008000f00 */
        /* <DEDUP_REMOVED lines=35> */
.L_x_5591:
        /* <DEDUP_REMOVED lines=12> */
.L_x_5594:
        /* <DEDUP_REMOVED lines=16> */
[----:B0-----:R-:W-:Y:S01]  /*2a420*/  IMAD.MOV.U32 R2, RZ, RZ, RZ ;  /* 0x000000ffff027224 */ /* 0x001fe200078e00ff */
[----:B-1----:R-:W-:-:S05]  /*2a430*/  IADD3 R11, RZ, -R3, RZ ;  /* 0x80000003ff0b7210 */ /* 0x002fca0007ffe0ff */
        /* <DEDUP_REMOVED lines=36> */
[----:B------:R-:W-:-:S04]  /*2a680*/  @!P1 LOP3.LUT R6, RZ, R7, RZ, 0x33, !PT ;  /* 0x00000007ff069212 */ /* 0x000fc800078e33ff */
[----:B------:R-:W-:Y:S01]  /*2a690*/  IADD3 R2, -R6, RZ, RZ ;  /* 0x000000ff06027210 */ /* 0x000fe20007ffe1ff */
[----:B------:R-:W-:-:S04]  /*2a6a0*/  IMAD R6, R7, 0x1000000, R6 ;  /* 0x0100000007067824 */ /* 0x000fc800078e0206 */
[--C-:B------:R-:W-:Y:S02]  /*2a6b0*/  IMAD R7, R7, R2, R9.reuse ;  /* 0x0000000207077224 */ /* 0x100fe400078e0209 */
[----:B------:R-:W-:Y:S02]  /*2a6c0*/  IMAD.MOV R2, RZ, RZ, -R9 ;  /* 0x000000ffff027224 */ /* 0x000fe400078e0a09 */
[----:B------:R-:W-:Y:S02]  /*2a6d0*/  IMAD R3, R7, 0x10000, R6 ;  /* 0x0001000007037824 */ /* 0x000fe400078e0206 */
[----:B------:R-:W-:-:S03]  /*2a6e0*/  IMAD R2, R4, R2, R5 ;  /* 0x0000000204027224 */ /* 0x000fc600078e0205 */
[----:B------:R1:W-:Y:S01]  /*2a6f0*/  STL [R1+0x18], R3 ;  /* 0x0000180301007387 */ /* 0x0003e20000100800 */
[----:B------:R-:W-:Y:S05]  /*2a700*/  BRA `(.L_x_5596) ;  /* 0x0000000000f47947 */ /* 0x000fea0003800000 */
.L_x_5595:
        /* <DEDUP_REMOVED lines=40> */
[----:B0-----:R-:W-:-:S05]  /*2a990*/  IADD3 R2, RZ, -R3, RZ ;  /* 0x80000003ff027210 */ /* 0x001fca0007ffe0ff */
        /* <DEDUP_REMOVED lines=20> */
.L_x_5596:
[----:B01----:R-:W-:-:S05]  /*2aae0*/  LOP3.LUT R3, RZ, R2, RZ, 0x33, !PT ;  /* 0x00000002ff037212 */ /* 0x003fca00078e33ff */
[----:B------:R-:W-:-:S05]  /*2aaf0*/  IMAD.IADD R2, R4, 0x1, R3 ;  /* 0x0000000104027824 */ /* 0x000fca00078e0203 */
[----:B------:R1:W-:Y:S01]  /*2ab00*/  STL [R1+0x14], R2 ;  /* 0x0000140201007387 */ /* 0x0003e20000100800 */
[----:B------:R-:W-:Y:S05]  /*2ab10*/  BRA `(.L_x_5597) ;  /* 0x0000000000107947 */ /* 0x000fea0003800000 */
.L_x_5592:
[----:B------:R-:W-:Y:S01]  /*2ab20*/  IMAD.U32 R2, RZ, RZ, UR6 ;  /* 0x00000006ff027e24 */ /* 0x000fe2000f8e00ff */
[----:B------:R0:W-:Y:S04]  /*2ab30*/  STL [R1+0x14], RZ ;  /* 0x000014ff01007387 */ /* 0x0001e80000100800 */
[----:B------:R0:W-:Y:S04]  /*2ab40*/  STL [R1+0x18], RZ ;  /* 0x000018ff01007387 */ /* 0x0001e80000100800 */
[----:B------:R0:W-:Y:S02]  /*2ab50*/  STL [R1+0x10], R2 ;  /* 0x0000100201007387 */ /* 0x0001e40000100800 */
.L_x_5597:
        /* <DEDUP_REMOVED lines=10> */
.L_x_5590:
        /* <DEDUP_REMOVED lines=8> */
[----:B------:R-:W3:Y:S01]  /*2ac80*/  S2R R9, SR_TID.X ;  /* 0x0000000000097919 */ /* 0x000ee20000002100 */
[----:B------:R-:W2:Y:S01]  /*2ac90*/  S2UR UR5, SR_CgaCtaId ;  /* 0x00000000000579c3 */ /* 0x000ea20000008800 */
[----:B------:R-:W-:Y:S01]  /*2aca0*/  UMOV UR4, 0x400 ;  /* 0x0000040000047882 */ /* 0x000fe20000000000 */
[----:B------:R-:W-:Y:S01]  /*2acb0*/  BSSY B7, `(.L_x_5598) ;  /* 0x000079c000077945 */ /* 0x000fe20003800000 */
[----:B------:R-:W-:Y:S01]  /*2acc0*/  ULDC.64 UR40, c[0x0][0x198] ;  /* 0x0000660000287ab9 */ /* 0x000fe20000000a00 */
[----:B------:R-:W-:Y:S02]  /*2acd0*/  ULOP3.LUT UR37, UR36, 0x1, URZ, 0xfc, !UPT ;  /* 0x0000000124257892 */ /* 0x000fe4000f8efc3f */
[----:B------:R-:W-:Y:S01]  /*2ace0*/  ULOP3.LUT UR39, UR36, 0x2, URZ, 0xfc, !UPT ;  /* 0x0000000224277892 */ /* 0x000fe2000f8efc3f */
[----:B------:R-:W-:Y:S01]  /*2acf0*/  ULDC UR38, c[0x0][0xc] ;  /* 0x0000030000267ab9 */ /* 0x000fe20000000800 */
[----:B--2---:R-:W-:-:S06]  /*2ad00*/  ULEA UR4, UR5, UR4, 0x18 ;  /* 0x0000000405047291 */ /* 0x004fcc000f8ec03f */
[----:B------:R-:W-:Y:S01]  /*2ad10*/  IMAD.U32 R18, RZ, RZ, UR4 ;  /* 0x00000004ff127e24 */ /* 0x000fe2000f8e00ff */
[----:B---3--:R-:W-:Y:S01]  /*2ad20*/  SHF.R.U32.HI R0, RZ, 0x1, R9 ;  /* 0x00000001ff007819 */ /* 0x008fe20000011609 */
        /* <DEDUP_REMOVED lines=9> */
[----:B------:R-:W-:Y:S02]  /*2adc0*/  LOP3.LUT R7, R2, 0x600, RZ, 0xc0, !PT ;  /* 0x0000060002077812 */ /* 0x000fe400078ec0ff */
[----:B------:R-:W-:-:S04]  /*2add0*/  SHF.L.U32 R2, R9, 0x3, RZ ;  /* 0x0000000309027819 */ /* 0x000fc800000006ff */
        /* <DEDUP_REMOVED lines=28> */
.L_x_5718:
        /* <DEDUP_REMOVED lines=13> */
[----:B--23--:R-:W-:Y:S01]  /*2b070*/  SHF.R.S32.HI R4, RZ, 0x1f, R19 ;  /* 0x0000001fff047819 */ /* 0x00cfe20000011413 */
[----:B------:R-:W-:-:S10]  /*2b080*/  IMAD.SHL.U32 R15, R19, 0x4, RZ ;  /* 0x00000004130f7824 */ /* 0x000fd400078e00ff */
        /* <DEDUP_REMOVED lines=51> */
.L_x_5599:
[----:B------:R-:W2:Y:S01]  /*2b3c0*/  LDL.LU R3, [R1+0x18] ;  /* 0x0000180001037983 */ /* 0x000ea20000300800 */
[----:B------:R-:W-:Y:S01]  /*2b3d0*/  MOV R12, R19 ;  /* 0x00000013000c7202 */ /* 0x000fe20000000f00 */
        /* <DEDUP_REMOVED lines=16> */
.L_x_5600:
[----:B------:R-:W-:Y:S05]  /*2b4e0*/  @!P0 BRA `(.L_x_5601) ;  /* 0x00000000000c8947 */ /* 0x000fea0003800000 */
[----:B------:R-:W2:Y:S04]  /*2b4f0*/  LDG.E R8, desc[UR54][R6.64] ;  /* 0x0000003606087981 */ /* 0x000ea8000c1e1900 */
[----:B------:R-:W2:Y:S02]  /*2b500*/  LDG.E R6, desc[UR54][R6.64+0x4] ;  /* 0x0000043606067981 */ /* 0x000ea4000c1e1900 */
[----:B--2---:R-:W-:-:S07]  /*2b510*/  IMAD.IADD R8, R6, 0x1, -R8 ;  /* 0x0000000106087824 */ /* 0x004fce00078e0a08 */
.L_x_5601:
[----:B-12---:R-:W2:Y:S01]  /*2b520*/  @P1 LDG.E R2, desc[UR54][R4.64] ;  /* 0x0000003604021981 */ /* 0x006ea2000c1e1900 */
[----:B------:R-:W1:Y:S03]  /*2b530*/  LDC R3, c[0x0][0x448] ;  /* 0x00011200ff037b82 */ /* 0x000e660000000800 */
[----:B------:R-:W3:Y:S04]  /*2b540*/  LDL R6, [R1+0x14] ;  /* 0x0000140001067983 */ /* 0x000ee80000100800 */
[----:B------:R4:W2:Y:S01]  /*2b550*/  @P1 LDG.E R4, desc[UR54][R4.64+0x4] ;  /* 0x0000043604041981 */ /* 0x0008a2000c1e1900 */
[----:B-1----:R-:W-:-:S13]  /*2b560*/  ISETP.NE.AND P0, PT, R3, 0x1, PT ;  /* 0x000000010300780c */ /* 0x002fda0003f05270 */
[----:B------:R-:W1:Y:S08]  /*2b570*/  @P0 LDC R3, c[0x0][0x44c] ;  /* 0x00011300ff030b82 */ /* 0x000e700000000800 */
[----:B----4-:R-:W4:Y:S01]  /*2b580*/  @P0 LDC R5, c[0x0][0x450] ;  /* 0x00011400ff050b82 */ /* 0x010f220000000800 */
[----:B-----5:R-:W-:Y:S01]  /*2b590*/  IMAD.IADD R7, R8, 0x1, -R0 ;  /* 0x0000000108077824 */ /* 0x020fe200078e0a00 */
        /* <DEDUP_REMOVED lines=11> */
[----:B------:R-:W-:Y:S02]  /*2b650*/  IMAD.IADD R2, R20, 0x1, R2 ;  /* 0x0000000114027824 */ /* 0x000fe400078e0202 */
[----:B------:R-:W-:-:S04]  /*2b660*/  IMAD.HI R0, R3, 0x66666667, RZ ;  /* 0x6666666703007827 */ /* 0x000fc800078e02ff */
[----:B------:R-:W-:Y:S01]  /*2b670*/  IMAD.HI R2, R2, 0x66666667, RZ ;  /* 0x6666666702027827 */ /* 0x000fe200078e02ff */
[----:B------:R-:W-:-:S04]  /*2b680*/  SHF.R.U32.HI R19, RZ, 0x1f, R0 ;  /* 0x0000001fff137819 */ /* 0x000fc80000011600 */
[----:B------:R-:W-:Y:S02]  /*2b690*/  SHF.R.U32.HI R6, RZ, 0x1f, R2 ;  /* 0x0000001fff067819 */ /* 0x000fe40000011602 */
[----:B------:R-:W-:Y:S02]  /*2b6a0*/  LEA.HI.SX32 R19, R0, R19, 0x1a ;  /* 0x0000001300137211 */ /* 0x000fe400078fd2ff */
[----:B------:R-:W-:-:S04]  /*2b6b0*/  LEA.HI.SX32 R6, R2, R6, 0x1a ;  /* 0x0000000602067211 */ /* 0x000fc800078fd2ff */
        /* <DEDUP_REMOVED lines=33> */
.L_x_5603:
[----:B------:R-:W-:Y:S05]  /*2b8d0*/  BSYNC B0 ;  /* 0x0000000000007941 */ /* 0x000fea0003800000 */
.L_x_5602:
[-C--:B------:R-:W-:Y:S01]  /*2b8e0*/  IMAD R2, R21, R0.reuse, RZ ;  /* 0x0000000015027224 */ /* 0x080fe200078e02ff */
[----:B------:R-:W-:Y:S04]  /*2b8f0*/  BSSY B0, `(.L_x_5604) ;  /* 0x000015f000007945 */ /* 0x000fe80003800000 */
[----:B------:R-:W-:-:S05]  /*2b900*/  VIADDMNMX R0, R2, R0, R6, PT ;  /* 0x0000000002007246 */ /* 0x000fca0003800106 */
[--C-:B------:R-:W-:Y:S02]  /*2b910*/  IMAD R3, R0, 0xa0, -R7.reuse ;  /* 0x000000a000037824 */ /* 0x100fe400078e0a07 */
[----:B------:R-:W-:-:S03]  /*2b920*/  IMAD R0, R2, 0xa0, -R7 ;  /* 0x000000a002007824 */ /* 0x000fc600078e0a07 */
[----:B------:R-:W-:Y:S02]  /*2b930*/  VIMNMX R9, R3, R9, PT ;  /* 0x0000000903097248 */ /* 0x000fe40003fe0100 */
[----:B------:R-:W-:-:S04]  /*2b940*/  VIMNMX R0, RZ, R0, !PT ;  /* 0x00000000ff007248 */ /* 0x000fc80007fe0100 */
[----:B------:R-:W-:Y:S01]  /*2b950*/  ISETP.GT.AND P0, PT, R9, R0, PT ;  /* 0x000000000900720c */ /* 0x000fe20003f04270 */
[----:B------:R-:W-:-:S05]  /*2b960*/  IMAD.WIDE.U32 R2, R0, -0x33333333, RZ ;  /* 0xcccccccd00027825 */ /* 0x000fca00078e00ff */
[----:B------:R-:W-:-:S05]  /*2b970*/  SHF.R.U32.HI R2, RZ, 0x7, R3 ;  /* 0x00000007ff027819 */ /* 0x000fca0000011603 */
[----:B------:R-:W-:Y:S02]  /*2b980*/  IMAD.MOV.U32 R8, RZ, RZ, R2 ;  /* 0x000000ffff087224 */ /* 0x000fe400078e0002 */
        /* <DEDUP_REMOVED lines=14> */
.L_x_5890:
[----:B--2---:R-:W-:Y:S02]  /*2ba70*/  ISETP.NE.AND P0, PT, R14, RZ, PT ;  /* 0x000000ff0e00720c */ /* 0x004fe40003f05270 */
[----:B------:R-:W-:-:S11]  /*2ba80*/  PLOP3.LUT P6, PT, PT, PT, PT, 0x8, 0x0 ;  /* 0x000000000000781c */ /* 0x000fd60003fce170 */
[----:B------:R-:W-:Y:S05]  /*2ba90*/  @P0 BRA `(.L_x_5607) ;  /* 0x00000000000c0947 */ /* 0x000fea0003800000 */
[----:B------:R-:W-:-:S03]  /*2baa0*/  UMOV UR4, 0xffffffff ;  /* 0xffffffff00047882 */ /* 0x000fc60000000000 */
[----:B------:R-:W-:Y:S05]  /*2bab0*/  BRA.DIV UR4, `(.L_x_5608) ;  /* 0x000000ae04ec7947 */ /* 0x000fea000b800000 */
[----:B------:R-:W-:-:S13]  /*2bac0*/  ELECT P6, URZ, PT ;  /* 0x00000000003f782f */ /* 0x000fda00038c0000 */
.L_x_5607:
        /* <DEDUP_REMOVED lines=9> */
.L_x_5893:
[----:B------:R-:W-:Y:S05]  /*2bb60*/  BSYNC B1 ;  /* 0x0000000000017941 */ /* 0x000fea0003800000 */
.L_x_5609:
        /* <DEDUP_REMOVED lines=12> */
.L_x_5894:
[----:B------:R-:W-:Y:S05]  /*2bc30*/  BSYNC B2 ;  /* 0x0000000000027941 */ /* 0x000fea0003800000 */
.L_x_5613:
        /* <DEDUP_REMOVED lines=9> */
.L_x_5616:
[----:B------:R-:W-:Y:S05]  /*2bcd0*/  BSYNC B2 ;  /* 0x0000000000027941 */ /* 0x000fea0003800000 */
.L_x_5615:
        /* <DEDUP_REMOVED lines=13> */
.L_x_5617:
        /* <DEDUP_REMOVED lines=12> */
[----:B------:R-:W-:Y:S01]  /*2be70*/  UMOV UR6, 0x0 ;  /* 0x0000000000067882 */ /* 0x000fe20000000000 */
[----:B------:R-:W-:Y:S01]  /*2be80*/  IADD3 R5, R7, 0x26a00, RZ ;  /* 0x00026a0007057810 */ /* 0x000fe20007ffe0ff */
[----:B------:R-:W-:Y:S01]  /*2be90*/  UMOV UR7, 0x12f00000 ;  /* 0x12f0000000077882 */ /* 0x000fe20000000000 */
[----:B------:R-:W-:-:S15]  /*2bea0*/  R2UR UR10, R14 ;  /* 0x000000000e0a72ca */ /* 0x000fde00000e0000 */
.L_x_5618:
        /* <DEDUP_REMOVED lines=16> */
.L_x_5619:
        /* <DEDUP_REMOVED lines=13> */
.L_x_5895:
[----:B------:R-:W-:Y:S05]  /*2c080*/  BSYNC B2 ;  /* 0x0000000000027941 */ /* 0x000fea0003800000 */
.L_x_5620:
        /* <DEDUP_REMOVED lines=11> */
.L_x_5623:
[----:B------:R-:W-:Y:S05]  /*2c140*/  BSYNC B2 ;  /* 0x0000000000027941 */ /* 0x000fea0003800000 */
.L_x_5622:
        /* <DEDUP_REMOVED lines=8> */
.L_x_5624:
        /* <DEDUP_REMOVED lines=15> */
.L_x_5625:
        /* <DEDUP_REMOVED lines=15> */
.L_x_5626:
        /* <DEDUP_REMOVED lines=10> */
.L_x_5612:
[----:B------:R-:W-:Y:S05]  /*2c450*/  BSYNC B1 ;  /* 0x0000000000017941 */ /* 0x000fea0003800000 */
.L_x_5611:
        /* <DEDUP_REMOVED lines=13> */
.L_x_5643:
[----:B------:R-:W-:Y:S05]  /*2c530*/  YIELD ;  /* 0x0000000000007946 */ /* 0x000fea0003800000 */
[----:B------:R-:W-:Y:S04]  /*2c540*/  BSSY B1, `(.L_x_5627) ;  /* 0x000008d000017945 */ /* 0x000fe80003800000 */
[----:B--2---:R-:W-:Y:S05]  /*2c550*/  @!P6 BRA `(.L_x_5628) ;  /* 0x00000008002ce947 */ /* 0x004fea0003800000 */
[----:B-1----:R-:W2:Y:S04]  /*2c560*/  LDL R5, [R1+0x20] ;  /* 0x0000200001057983 */ /* 0x002ea80000100800 */
        /* <DEDUP_REMOVED lines=9> */
.L_x_5896:
[----:B------:R-:W-:Y:S05]  /*2c600*/  BSYNC B2 ;  /* 0x0000000000027941 */ /* 0x000fea0003800000 */
.L_x_5629:
        /* <DEDUP_REMOVED lines=9> */
.L_x_5632:
[----:B------:R-:W-:Y:S05]  /*2c6a0*/  BSYNC B2 ;  /* 0x0000000000027941 */ /* 0x000fea0003800000 */
.L_x_5631:
        /* <DEDUP_REMOVED lines=9> */
[----:B--2---:R-:W-:Y:S01]  /*2c740*/  IMAD R5, R3, 0x7800, R18 ;  /* 0x0000780003057824 */ /* 0x004fe200078e0212 */
[----:B------:R-:W-:-:S03]  /*2c750*/  IADD3 R3, R7, 0x33490, RZ ;  /* 0x0003349007037810 */ /* 0x000fc60007ffe0ff */
[----:B------:R-:W-:-:S08]  /*2c760*/  VIADD R9, R5, 0x24200 ;  /* 0x0002420005097836 */ /* 0x000fd00000000000 */
.L_x_5633:
        /* <DEDUP_REMOVED lines=16> */
.L_x_5634:
        /* <DEDUP_REMOVED lines=16> */
.L_x_5635:
        /* <DEDUP_REMOVED lines=13> */
.L_x_5897:
[----:B------:R-:W-:Y:S05]  /*2ca40*/  BSYNC B2 ;  /* 0x0000000000027941 */ /* 0x000fea0003800000 */
.L_x_5636:
        /* <DEDUP_REMOVED lines=11> */
.L_x_5639:
[----:B------:R-:W-:Y:S05]  /*2cb00*/  BSYNC B2 ;  /* 0x0000000000027941 */ /* 0x000fea0003800000 */
.L_x_5638:
        /* <DEDUP_REMOVED lines=8> */
.L_x_5640:
        /* <DEDUP_REMOVED lines=15> */
.L_x_5641:
        /* <DEDUP_REMOVED lines=15> */
.L_x_5642:
        /* <DEDUP_REMOVED lines=10> */
.L_x_5628:
[----:B------:R-:W-:Y:S05]  /*2ce10*/  BSYNC B1 ;  /* 0x0000000000017941 */ /* 0x000fea0003800000 */
.L_x_5627:
        /* <DEDUP_REMOVED lines=12> */
.L_x_5605:
[----:B------:R-:W-:Y:S05]  /*2cee0*/  BSYNC B0 ;  /* 0x0000000000007941 */ /* 0x000fea0003800000 */
.L_x_5604:
        /* <DEDUP_REMOVED lines=8> */
[----:B------:R-:W4:Y:S08]  /*2cf70*/  @P1 LDC R2, c[0x0][0x44c] ;  /* 0x00011300ff021b82 */ /* 0x000f300000000800 */
[----:B-12---:R-:W1:Y:S01]  /*2cf80*/  @P1 LDC R3, c[0x0][0x450] ;  /* 0x00011400ff031b82 */ /* 0x006e620000000800 */
[----:B---3--:R-:W-:-:S05]  /*2cf90*/  LEA R0, R4, 0x7f, 0x7 ;  /* 0x0000007f04007811 */ /* 0x008fca00078e38ff */
[----:B----4-:R-:W-:-:S05]  /*2cfa0*/  @P1 IMAD.HI.U32 R2, R0, R2, RZ ;  /* 0x0000000200021227 */ /* 0x010fca00078e00ff */
[----:B-1----:R-:W-:-:S04]  /*2cfb0*/  @P1 SHF.R.U32.HI R0, RZ, R3, R2 ;  /* 0x00000003ff001219 */ /* 0x002fc80000011602 */
[----:B------:R-:W-:-:S05]  /*2cfc0*/  IADD3 R0, R20, R0, RZ ;  /* 0x0000000014007210 */ /* 0x000fca0007ffe0ff */
[----:B------:R-:W-:-:S05]  /*2cfd0*/  IMAD.HI R0, R0, 0x66666667, RZ ;  /* 0x6666666700007827 */ /* 0x000fca00078e02ff */
[----:B------:R-:W-:-:S04]  /*2cfe0*/  SHF.R.U32.HI R4, RZ, 0x1f, R0 ;  /* 0x0000001fff047819 */ /* 0x000fc80000011600 */
[----:B------:R-:W-:Y:S01]  /*2cff0*/  LEA.HI.SX32 R4, R0, R4, 0x1a ;  /* 0x0000000400047211 */ /* 0x000fe200078fd2ff */
[----:B------:R-:W-:-:S03]  /*2d000*/  IMAD.MOV.U32 R0, RZ, RZ, RZ ;  /* 0x000000ffff007224 */ /* 0x000fc600078e00ff */
[----:B------:R-:W-:-:S04]  /*2d010*/  VIMNMX R4, R19, R4, PT ;  /* 0x0000000413047248 */ /* 0x000fc80003fe0100 */
[----:B------:R-:W-:-:S13]  /*2d020*/  ISETP.GE.AND P1, PT, R4, 0x1, PT ;  /* 0x000000010400780c */ /* 0x000fda0003f26270 */
[----:B0-----:R-:W-:Y:S05]  /*2d030*/  @!P1 BRA `(.L_x_5645) ;  /* 0x00000000006c9947 */ /* 0x001fea0003800000 */
        /* <DEDUP_REMOVED lines=27> */
.L_x_5645:
[----:B------:R-:W-:Y:S05]  /*2d1f0*/  BSYNC B0 ;  /* 0x0000000000007941 */ /* 0x000fea0003800000 */
.L_x_5644:
        /* <DEDUP_REMOVED lines=24> */
.L_x_5646:
        /* <DEDUP_REMOVED lines=20> */
.L_x_5649:
[----:B------:R-:W-:Y:S05]  /*2d4c0*/  BSYNC B6 ;  /* 0x0000000000067941 */ /* 0x000fea0003800000 */
.L_x_5648:
        /* <DEDUP_REMOVED lines=24> */
.L_x_5651:
[----:B------:R-:W-:Y:S05]  /*2d650*/  BSYNC B6 ;  /* 0x0000000000067941 */ /* 0x000fea0003800000 */
.L_x_5650:
        /* <DEDUP_REMOVED lines=20> */
.L_x_5653:
[----:B------:R-:W-:Y:S05]  /*2d7a0*/  BSYNC B6 ;  /* 0x0000000000067941 */ /* 0x000fea0003800000 */
.L_x_5652:
        /* <DEDUP_REMOVED lines=19> */
.L_x_5655:
[----:B------:R-:W-:Y:S05]  /*2d8e0*/  BSYNC B6 ;  /* 0x0000000000067941 */ /* 0x000fea0003800000 */
.L_x_5654:
        /* <DEDUP_REMOVED lines=23> */
.L_x_5900:
        /* <DEDUP_REMOVED lines=10> */
.L_x_5903:
        /* <DEDUP_REMOVED lines=23> */
.L_x_5659:
        /* <DEDUP_REMOVED lines=9> */
.L_x_5904:
        /* <DEDUP_REMOVED lines=8> */
.L_x_5661:
        /* <DEDUP_REMOVED lines=29> */
.L_x_5905:
        /* <DEDUP_REMOVED lines=8> */
.L_x_5663:
        /* <DEDUP_REMOVED lines=29> */
.L_x_5657:
        /* <DEDUP_REMOVED lines=28> */
[----:B------:R-:W-:Y:S01]  /*2e360*/  MOV R4, UR4 ;  /* 0x0000000400047c02 */ /* 0x000fe20008000f00 */
[----:B------:R-:W-:Y:S01]  /*2e370*/  IMAD.U32 R5, RZ, RZ, UR5 ;  /* 0x00000005ff057e24 */ /* 0x000fe2000f8e00ff */
        /* <DEDUP_REMOVED lines=10> */
.L_x_5665:
[----:B------:R-:W-:Y:S05]  /*2e420*/  BSYNC B6 ;  /* 0x0000000000067941 */ /* 0x000fea0003800000 */
.L_x_5664:
        /* <DEDUP_REMOVED lines=13> */
[C---:B------:R-:W-:Y:S02]  /*2e500*/  LOP3.LUT R11, R8.reuse, 0x40, RZ, 0xfc, !PT ;  /* 0x00000040080b7812 */ /* 0x040fe400078efcff */
[----:B------:R-:W-:Y:S01]  /*2e510*/  LOP3.LUT R8, R8, 0x80, RZ, 0xfc, !PT ;  /* 0x0000008008087812 */ /* 0x000fe200078efcff */
[----:B---3--:R-:W-:Y:S02]  /*2e520*/  IMAD.MOV.U32 R3, RZ, RZ, R5 ;  /* 0x000000ffff037224 */ /* 0x008fe400078e0005 */
        /* <DEDUP_REMOVED lines=26> */
[----:B------:R-:W0:Y:S03]  /*2e6d0*/  S2R R5, SR_TID.X ;  /* 0x0000000000057919 */ /* 0x000e260000002100 */
[----:B------:R-:W-:Y:S02]  /*2e6e0*/  IADD3 R3, R3, R0, RZ ;  /* 0x0000000003037210 */ /* 0x000fe40007ffe0ff */
        /* <DEDUP_REMOVED lines=9> */
[----:B0-----:R-:W-:-:S05]  /*2e780*/  IMAD.SHL.U32 R9, R5, 0x10, RZ ;  /* 0x0000001005097824 */ /* 0x001fca00078e00ff */
[----:B------:R-:W-:-:S04]  /*2e790*/  LOP3.LUT R9, R9, 0x30, RZ, 0xc0, !PT ;  /* 0x0000003009097812 */ /* 0x000fc800078ec0ff */
[----:B------:R-:W-:Y:S01]  /*2e7a0*/  ISETP.GE.AND P0, PT, R9, UR4, PT ;  /* 0x0000000409007c0c */ /* 0x000fe2000bf06270 */
[----:B------:R-:W-:Y:S01]  /*2e7b0*/  UMOV UR4, 0xffffffff ;  /* 0xffffffff00047882 */ /* 0x000fe20000000000 */
[----:B------:R-:W-:Y:S02]  /*2e7c0*/  IADD3.X R3, R3, UR7, R0, P3, !PT ;  /* 0x0000000703037c10 */ /* 0x000fe40009ffe400 */
[----:B-1----:R-:W-:Y:S09]  /*2e7d0*/  BRA.DIV UR4, `(.L_x_5666) ;  /* 0x0000008604a47947 */ /* 0x002ff2000b800000 */
[----:B------:R-:W0:Y:S02]  /*2e7e0*/  S2R R6, SR_TID.X ;  /* 0x0000000000067919 */ /* 0x000e240000002100 */
[----:B0-----:R-:W-:Y:S02]  /*2e7f0*/  LOP3.LUT R11, R6, 0x7f, RZ, 0xc0, !PT ;  /* 0x0000007f060b7812 */ /* 0x001fe400078ec0ff */
[----:B------:R-:W2:Y:S02]  /*2e800*/  LDL.LU R6, [R1+0x48] ;  /* 0x0000480001067983 */ /* 0x000ea40000300800 */
[----:B------:R-:W-:-:S05]  /*2e810*/  SHF.R.U32.HI R11, RZ, 0x2, R11 ;  /* 0x00000002ff0b7819 */ /* 0x000fca000001160b */
[----:B------:R-:W-:-:S04]  /*2e820*/  IMAD R0, R10, 0x80, R11 ;  /* 0x000000800a007824 */ /* 0x000fc800078e020b */
        /* <DEDUP_REMOVED lines=36> */
.L_x_5914:
        /* <DEDUP_REMOVED lines=12> */
.L_x_5668:
[----:B------:R-:W-:Y:S05]  /*2eb30*/  BSYNC B0 ;  /* 0x0000000000007941 */ /* 0x000fea0003800000 */
.L_x_5667:
[----:B------:R-:W-:Y:S01]  /*2eb40*/  NOP ;  /* 0x0000000000007918 */ /* 0x000fe20000000000 */
[----:B------:R-:W-:-:S13]  /*2eb50*/  PLOP3.LUT P0, PT, PT, PT, PT, 0x80, 0x0 ;  /* 0x000000000000781c */ /* 0x000fda0003f0f070 */
.L_x_5669:
[----:B------:R-:W-:Y:S02]  /*2eb60*/  PLOP3.LUT P1, PT, P1, P0, PT, 0xa2, 0x0 ;  /* 0x000000000000781c */ /* 0x000fe40000f21472 */
[----:B------:R-:W-:-:S08]  /*2eb70*/  @P0 R2UR P1, UR4, R18 ;  /* 0x00000000120402ca */ /* 0x000fd00000020000 */
[----:B------:R-:W-:-:S05]  /*2eb80*/  @P0 PLOP3.LUT P0, PT, P1, PT, PT, 0x80, 0x0 ;  /* 0x000000000000081c */ /* 0x000fca0000f0f070 */
[----:B------:R-:W-:Y:S01]  /*2eb90*/  @!P1 SYNCS.ARRIVE.TRANS64.RED.A0T1 RZ, [UR4+0x33400], RZ ;  /* 0x033400ffffff99a7 */ /* 0x000fe20008200404 */
[----:B------:R-:W-:Y:S07]  /*2eba0*/  @!P1 ARRIVES.LDGSTSBAR.64.TRANSCNT [UR4+0x33400] ;  /* 0x03340000ff0099b0 */ /* 0x000fee0008000a84 */
[----:B------:R-:W-:Y:S05]  /*2ebb0*/  @P0 BRA.U.ANY `(.L_x_5669) ;  /* 0xfffffffd00e80947 */ /* 0x000fea000393ffff */
[----:B----4-:R-:W4:Y:S02]  /*2ebc0*/  LDL.LU R2, [R1+0x5c] ;  /* 0x00005c0001027983 */ /* 0x010f240000300800 */
[----:B----4-:R-:W-:-:S04]  /*2ebd0*/  IADD3 R2, R2, 0x1, RZ ;  /* 0x0000000102027810 */ /* 0x010fc80007ffe0ff */
        /* <DEDUP_REMOVED lines=10> */
.L_x_5915:
[----:B------:R-:W-:Y:S05]  /*2ec80*/  BSYNC B0 ;  /* 0x0000000000007941 */ /* 0x000fea0003800000 */
.L_x_5670:
[----:B------:R-:W5:Y:S04]  /*2ec90*/  LDL.LU R2, [R1+0x4c] ;  /* 0x00004c0001027983 */ /* 0x000f680000300800 */
[----:B0-2---:R-:W2:Y:S01]  /*2eca0*/  LDL R3, [R1+0x2c] ;  /* 0x00002c0001037983 */ /* 0x005ea20000100800 */
[----:B-----5:R-:W-:-:S05]  /*2ecb0*/  VIADD R2, R2, 0xfffffffe ;  /* 0xfffffffe02027836 */ /* 0x020fca0000000000 */
[----:B--2---:R-:W-:-:S13]  /*2ecc0*/  ISETP.GE.AND P0, PT, R2, R3, PT ;  /* 0x000000030200720c */ /* 0x004fda0003f06270 */
[----:B------:R-:W-:Y:S05]  /*2ecd0*/  @!P0 BRA `(.L_x_5672) ;  /* 0x0000001800188947 */ /* 0x000fea0003800000 */
[----:B----4-:R0:W5:Y:S04]  /*2ece0*/  LDL.LU R0, [R1+0xc] ;  /* 0x00000c0001007983 */ /* 0x0101680000300800 */
[----:B---3--:R0:W5:Y:S02]  /*2ecf0*/  LDL.LU R8, [R1+0x24] ;  /* 0x0000240001087983 */ /* 0x0081640000300800 */
.L_x_5696:
        /* <DEDUP_REMOVED lines=36> */
.L_x_5675:
        /* <DEDUP_REMOVED lines=8> */
.L_x_5916:
[----:B------:R-:W-:Y:S05]  /*2efc0*/  BSYNC B1 ;  /* 0x0000000000017941 */ /* 0x000fea0003800000 */
.L_x_5676:
        /* <DEDUP_REMOVED lines=9> */
.L_x_5679:
[----:B------:R-:W-:Y:S05]  /*2f060*/  BSYNC B1 ;  /* 0x0000000000017941 */ /* 0x000fea0003800000 */
.L_x_5678:
        /* <DEDUP_REMOVED lines=13> */
.L_x_5680:
        /* <DEDUP_REMOVED lines=16> */
.L_x_5681:
        /* <DEDUP_REMOVED lines=16> */
.L_x_5682:
        /* <DEDUP_REMOVED lines=13> */
.L_x_5917:
[----:B------:R-:W-:Y:S05]  /*2f410*/  BSYNC B1 ;  /* 0x0000000000017941 */ /* 0x000fea0003800000 */
.L_x_5683:
        /* <DEDUP_REMOVED lines=11> */
.L_x_5686:
[----:B------:R-:W-:Y:S05]  /*2f4d0*/  BSYNC B1 ;  /* 0x0000000000017941 */ /* 0x000fea0003800000 */
.L_x_5685:
        /* <DEDUP_REMOVED lines=8> */
.L_x_5687:
        /* <DEDUP_REMOVED lines=15> */
.L_x_5688:
        /* <DEDUP_REMOVED lines=15> */
.L_x_5689:
        /* <DEDUP_REMOVED lines=10> */
.L_x_5674:
[----:B------:R-:W-:Y:S05]  /*2f7e0*/  BSYNC B0 ;  /* 0x0000000000007941 */ /* 0x000fea0003800000 */
.L_x_5673:
[----:B------:R-:W-:-:S06]  /*2f7f0*/  UISETP.NE.AND UP0, UPT, UR37, 0x3, UPT ;  /* 0x000000032500788c */ /* 0x000fcc000bf05270 */
[----:B------:R-:W-:-:S13]  /*2f800*/  PLOP3.LUT P0, PT, PT, PT, UP0, 0x80, 0x0 ;  /* 0x000000000000781c */ /* 0x000fda0003f0f008 */
[----:B------:R-:W-:Y:S05]  /*2f810*/  @!P0 BRA `(.L_x_5690) ;  /* 0x0000000000048947 */ /* 0x000fea0003800000 */
[----:B------:R-:W-:Y:S01]  /*2f820*/  BPT.TRAP 0x1 ;  /* 0x000000040000795c */ /* 0x000fe20000300000 */
.L_x_5690:
        /* <DEDUP_REMOVED lines=8> */
.L_x_5918:
[----:B------:R-:W-:Y:S05]  /*2f8b0*/  BSYNC B0 ;  /* 0x0000000000007941 */ /* 0x000fea0003800000 */
.L_x_5691:
[----:B------:R-:W-:Y:S05]  /*2f8c0*/  @!P1 BRA `(.L_x_5693) ;  /* 0x0000000000049947 */ /* 0x000fea0003800000 */
[----:B------:R-:W-:Y:S01]  /*2f8d0*/  BPT.TRAP 0x1 ;  /* 0x000000040000795c */ /* 0x000fe20000300000 */
.L_x_5693:
[----:B---3--:R-:W-:Y:S01]  /*2f8e0*/  SHF.L.U32 R4, R8, 0x1f, RZ ;  /* 0x0000001f08047819 */ /* 0x008fe200000006ff */
[----:B------:R-:W-:-:S03]  /*2f8f0*/  IMAD R0, R0, 0x7800, RZ ;  /* 0x0000780000007824 */ /* 0x000fc600078e02ff */
[----:B------:R-:W3:Y:S02]  /*2f900*/  SYNCS.PHASECHK.TRANS64.TRYWAIT P0, [R3+URZ+0x33460], R4 ;  /* 0x03346004030075a7 */ /* 0x000ee4000800017f */
[----:B---3--:R-:W-:Y:S05]  /*2f910*/  @!P0 BRA `(.L_x_5694) ;  /* 0x0000007c00108947 */ /* 0x008fea0003800000 */
.L_x_5919:
[----:B------:R3:W-:Y:S04]  /*2f920*/  STL [R1+0x7c], R3 ;  /* 0x00007c0301007387 */ /* 0x0007e80000100800 */
[----:B---3--:R-:W3:Y:S04]  /*2f930*/  LDL R3, [R1+0x4] ;  /* 0x0000040001037983 */ /* 0x008ee80000100800 */
[----:B------:R4:W-:Y:S04]  /*2f940*/  STL [R1+0x78], R2 ;  /* 0x0000780201007387 */ /* 0x0009e80000100800 */
[----:B----4-:R-:W4:Y:S01]  /*2f950*/  LDL R2, [R1] ;  /* 0x0000000001027983 */ /* 0x010f220000100800 */
[----:B------:R-:W-:Y:S05]  /*2f960*/  WARPSYNC.ALL ;  /* 0x0000000000007948 */ /* 0x000fea0003800000 */
[C---:B------:R-:W-:Y:S01]  /*2f970*/  VIADD R14, R0.reuse, 0x2800 ;  /* 0x00002800000e7836 */ /* 0x040fe20000000000 */
[C---:B------:R-:W-:Y:S01]  /*2f980*/  IADD3 R12, R0.reuse, 0x800, RZ ;  /* 0x00000800000c7810 */ /* 0x040fe20007ffe0ff */
[----:B------:R-:W-:-:S02]  /*2f990*/  VIADD R13, R0, 0x5000 ;  /* 0x00005000000d7836 */ /* 0x000fc40000000000 */
[C---:B------:R-:W-:Y:S02]  /*2f9a0*/  VIADD R15, R0.reuse, 0x1800 ;  /* 0x00001800000f7836 */ /* 0x040fe40000000000 */
[C---:B------:R-:W-:Y:S02]  /*2f9b0*/  VIADD R21, R0.reuse, 0x2000 ;  /* 0x0000200000157836 */ /* 0x040fe40000000000 */
[C---:B------:R-:W-:Y:S01]  /*2f9c0*/  VIADD R20, R0.reuse, 0x5800 ;  /* 0x0000580000147836 */ /* 0x040fe20000000000 */
[----:B---3--:R-:W-:-:S05]  /*2f9d0*/  LOP3.LUT R4, R0, R3, RZ, 0xfc, !PT ;  /* 0x0000000300047212 */ /* 0x008fca00078efcff */
[----:B------:R-:W-:-:S06]  /*2f9e0*/  IMAD.IADD R4, R18, 0x1, R4 ;  /* 0x0000000112047824 */ /* 0x000fcc00078e0204 */
        /* <DEDUP_REMOVED lines=61> */
[----:B------:R-:W-:-:S02]  /*2fdc0*/  PRMT R11, R6, 0x7531, R7 ;  /* 0x00007531060b7816 */ /* 0x000fc40000000007 */
[----:B------:R-:W-:-:S05]  /*2fdd0*/  IADD3 R4, R19, R4, RZ ;  /* 0x0000000413047210 */ /* 0x000fca0007ffe0ff */
        /* <DEDUP_REMOVED lines=55> */
[----:B------:R-:W-:Y:S02]  /*30150*/  PRMT R11, R6, 0x7531, R7 ;  /* 0x00007531060b7816 */ /* 0x000fe40000000007 */
[----:B------:R-:W-:-:S05]  /*30160*/  IADD3 R4, R19, R4, RZ ;  /* 0x0000000413047210 */ /* 0x000fca0007ffe0ff */
        /* <DEDUP_REMOVED lines=47> */
.L_x_5695:
[----:B-1----:R-:W1:Y:S01]  /*30460*/  S2R R0, SR_TID.X ;  /* 0x0000000000007919 */ /* 0x002e620000002100 */
[----:B--2--5:R2:W-:Y:S01]  /*30470*/  SYNCS.ARRIVE.TRANS64.A1T0 RZ, [R3+URZ+0x33450], RZ ;  /* 0x033450ff03ff79a7 */ /* 0x0245e2000810003f */
        /* <DEDUP_REMOVED lines=12> */
.L_x_5672:
        /* <DEDUP_REMOVED lines=18> */
.L_x_5698:
[----:B------:R-:W-:Y:S05]  /*30660*/  BSYNC B0 ;  /* 0x0000000000007941 */ /* 0x000fea0003800000 */
.L_x_5697:
[----:B------:R-:W-:-:S06]  /*30670*/  UISETP.NE.AND UP0, UPT, UR37, 0x3, UPT ;  /* 0x000000032500788c */ /* 0x000fcc000bf05270 */
[----:B------:R-:W-:-:S13]  /*30680*/  PLOP3.LUT P1, PT, PT, PT, UP0, 0x80, 0x0 ;  /* 0x000000000000781c */ /* 0x000fda0003f2f008 */
[----:B------:R-:W-:Y:S05]  /*30690*/  @!P1 BRA `(.L_x_5699) ;  /* 0x0000000000049947 */ /* 0x000fea0003800000 */
[----:B------:R-:W-:Y:S01]  /*306a0*/  BPT.TRAP 0x1 ;  /* 0x000000040000795c */ /* 0x000fe20000300000 */
.L_x_5699:
        /* <DEDUP_REMOVED lines=10> */
.L_x_5920:
[----:B------:R-:W-:Y:S05]  /*30750*/  BSYNC B0 ;  /* 0x0000000000007941 */ /* 0x000fea0003800000 */
.L_x_5700:
[----:B------:R-:W-:Y:S05]  /*30760*/  @!P2 BRA `(.L_x_5702) ;  /* 0x000000000004a947 */ /* 0x000fea0003800000 */
[----:B------:R-:W-:Y:S01]  /*30770*/  BPT.TRAP 0x1 ;  /* 0x000000040000795c */ /* 0x000fe20000300000 */
.L_x_5702:
[----:B--2---:R-:W2:Y:S02]  /*30780*/  LDL R2, [R1+0x24] ;  /* 0x0000240001027983 */ /* 0x004ea40000100800 */
[----:B--2---:R-:W-:-:S04]  /*30790*/  SHF.L.U32 R2, R2, 0x1f, RZ ;  /* 0x0000001f02027819 */ /* 0x004fc800000006ff */
[----:B------:R-:W2:Y:S02]  /*307a0*/  SYNCS.PHASECHK.TRANS64.TRYWAIT P1, [R0+URZ+0x33460], R2 ;  /* 0x03346002000075a7 */ /* 0x000ea4000802017f */
[----:B--2---:R-:W-:Y:S05]  /*307b0*/  @!P1 BRA `(.L_x_5703) ;  /* 0x0000006c00909947 */ /* 0x004fea0003800000 */
.L_x_5921:
        /* <DEDUP_REMOVED lines=8> */
[----:B------:R-:W-:Y:S01]  /*30840*/  VIADD R20, R2, 0x5000 ;  /* 0x0000500002147836 */ /* 0x000fe20000000000 */
[----:B------:R-:W-:Y:S01]  /*30850*/  IADD3 R3, R18, R3, RZ ;  /* 0x0000000312037210 */ /* 0x000fe20007ffe0ff */
[C---:B------:R-:W-:Y:S02]  /*30860*/  VIADD R13, R2.reuse, 0x1000 ;  /* 0x00001000020d7836 */ /* 0x040fe40000000000 */
[C---:B------:R-:W-:Y:S02]  /*30870*/  VIADD R15, R2.reuse, 0x1800 ;  /* 0x00001800020f7836 */ /* 0x040fe40000000000 */
        /* <DEDUP_REMOVED lines=12> */
[----:B------:R-:W-:-:S03]  /*30940*/  LOP3.LUT R12, R12, R17, RZ, 0xfc, !PT ;  /* 0x000000110c0c7212 */ /* 0x000fc600078efcff */
[----:B------:R-:W-:Y:S01]  /*30950*/  IMAD.IADD R3, R19, 0x1, R3 ;  /* 0x0000000113037824 */ /* 0x000fe200078e0203 */
[C-C-:B--2---:R-:W-:Y:S02]  /*30960*/  PRMT R8, R4.reuse, 0x6420, R5.reuse ;  /* 0x0000642004087816 */ /* 0x144fe40000000005 */
[----:B------:R-:W-:Y:S02]  /*30970*/  PRMT R9, R4, 0x7531, R5 ;  /* 0x0000753104097816 */ /* 0x000fe40000000005 */
        /* <DEDUP_REMOVED lines=27> */
[----:B------:R-:W-:Y:S02]  /*30b30*/  PRMT R9, R4, 0x7531, R5 ;  /* 0x0000753104097816 */ /* 0x000fe40000000005 */
[----:B------:R-:W-:Y:S01]  /*30b40*/  MOV R5, R17 ;  /* 0x0000001100057202 */ /* 0x000fe20000000f00 */
[----:B------:R-:W-:Y:S01]  /*30b50*/  VIADD R17, R2, 0x2000 ;  /* 0x0000200002117836 */ /* 0x000fe20000000000 */
[C-C-:B------:R-:W-:Y:S02]  /*30b60*/  PRMT R10, R6.reuse, 0x6420, R7.reuse ;  /* 0x00006420060a7816 */ /* 0x140fe40000000007 */
[----:B------:R-:W-:-:S02]  /*30b70*/  PRMT R11, R6, 0x7531, R7 ;  /* 0x00007531060b7816 */ /* 0x000fc40000000007 */
        /* <DEDUP_REMOVED lines=9> */
[----:B-1----:R-:W-:Y:S01]  /*30c10*/  LOP3.LUT R3, R14, R11, RZ, 0xfc, !PT ;  /* 0x0000000b0e037212 */ /* 0x002fe200078efcff */
[----:B------:R-:W-:-:S04]  /*30c20*/  IMAD.MOV.U32 R14, RZ, RZ, R11 ;  /* 0x000000ffff0e7224 */ /* 0x000fc800078e000b */
        /* <DEDUP_REMOVED lines=13> */
[----:B------:R-:W-:Y:S02]  /*30d00*/  IMAD.MOV.U32 R12, RZ, RZ, R14 ;  /* 0x000000ffff0c7224 */ /* 0x000fe400078e000e */
[----:B------:R-:W-:Y:S02]  /*30d10*/  VIADD R14, R2, 0x6000 ;  /* 0x00006000020e7836 */ /* 0x000fe40000000000 */
[----:B------:R-:W-:Y:S01]  /*30d20*/  IMAD.IADD R3, R19, 0x1, R3 ;  /* 0x0000000113037824 */ /* 0x000fe200078e0203 */
[C-C-:B--2---:R-:W-:Y:S02]  /*30d30*/  PRMT R8, R4.reuse, 0x6420, R5.reuse ;  /* 0x0000642004087816 */ /* 0x144fe40000000005 */
[----:B------:R-:W-:-:S02]  /*30d40*/  PRMT R9, R4, 0x7531, R5 ;  /* 0x0000753104097816 */ /* 0x000fc40000000005 */
[C-C-:B------:R-:W-:Y:S02]  /*30d50*/  PRMT R10, R6.reuse, 0x6420, R7.reuse ;  /* 0x00006420060a7816 */ /* 0x140fe40000000007 */
[----:B------:R-:W-:-:S05]  /*30d60*/  PRMT R11, R6, 0x7531, R7 ;  /* 0x00007531060b7816 */ /* 0x000fca0000000007 */
[----:B------:R1:W-:Y:S02]  /*30d70*/  STSM.16.M88.4 [R3], R8 ;  /* 0x0000000803007844 */ /* 0x0003e40000000200 */
[----:B-1----:R-:W-:-:S05]  /*30d80*/  VIADD R3, R2, 0x3800 ;  /* 0x0000380002037836 */ /* 0x002fca0000000000 */
[C---:B------:R-:W-:Y:S02]  /*30d90*/  LOP3.LUT R4, R3.reuse, R13, RZ, 0xfc, !PT ;  /* 0x0000000d03047212 */ /* 0x040fe400078efcff */
[----:B------:R-:W-:Y:S02]  /*30da0*/  LOP3.LUT R3, R3, R12, RZ, 0xfc, !PT ;  /* 0x0000000c03037212 */ /* 0x000fe400078efcff */
[----:B------:R-:W-:-:S03]  /*30db0*/  IADD3 R4, R18, R4, RZ ;  /* 0x0000000412047210 */ /* 0x000fc60007ffe0ff */
[----:B------:R-:W-:-:S03]  /*30dc0*/  IMAD.IADD R3, R19, 0x1, R3 ;  /* 0x0000000113037824 */ /* 0x000fc600078e0203 */
        /* <DEDUP_REMOVED lines=29> */
[----:B------:R-:W-:Y:S02]  /*30fa0*/  IMAD.IADD R4, R18, 0x1, R12 ;  /* 0x0000000112047824 */ /* 0x000fe400078e020c */
[----:B------:R-:W-:Y:S02]  /*30fb0*/  IMAD.IADD R3, R19, 0x1, R3 ;  /* 0x0000000113037824 */ /* 0x000fe400078e0203 */
[----:B------:R-:W-:-:S03]  /*30fc0*/  IMAD.MOV.U32 R12, RZ, RZ, R5 ;  /* 0x000000ffff0c7224 */ /* 0x000fc600078e0005 */
        /* <DEDUP_REMOVED lines=9> */
[----:B-1----:R-:W-:Y:S01]  /*31060*/  MOV R11, R12 ;  /* 0x0000000c000b7202 */ /* 0x002fe20000000f00 */
        /* <DEDUP_REMOVED lines=51> */
.L_x_5704:
        /* <DEDUP_REMOVED lines=14> */
.L_x_5647:
        /* <DEDUP_REMOVED lines=8> */
[----:B------:R-:W-:-:S05]  /*31500*/  IMAD.U32 R18, RZ, RZ, UR4 ;  /* 0x00000004ff127e24 */ /* 0x000fca000f8e00ff */
[----:B------:R-:W2:Y:S04]  /*31510*/  LDS.128 R4, [R18+0x334d0] ;  /* 0x0334d00012047984 */ /* 0x000ea80000000c00 */
[----:B--2---:R2:W-:Y:S04]  /*31520*/  STL.64 [R1+0x10], R4 ;  /* 0x0000100401007387 */ /* 0x0045e80000100a00 */
[----:B------:R2:W-:Y:S01]  /*31530*/  STL.64 [R1+0x18], R6 ;  /* 0x0000180601007387 */ /* 0x0005e20000100a00 */
[----:B------:R-:W-:Y:S06]  /*31540*/  BAR.ARV 0x4, 0x180 ;  /* 0x0106000000007b1d */ /* 0x000fec0000002000 */
[----:B------:R-:W-:Y:S05]  /*31550*/  BRA `(.L_x_5706) ;  /* 0x0000001000347947 */ /* 0x000fea0003800000 */
.L_x_5705:
        /* <DEDUP_REMOVED lines=8> */
[----:B-1----:R-:W-:Y:S01]  /*315e0*/  IMAD.MOV.U32 R10, RZ, RZ, R2 ;  /* 0x000000ffff0a7224 */ /* 0x002fe200078e0002 */
[----:B--2---:R-:W-:-:S04]  /*315f0*/  IADD3 R0, R3, R16, RZ ;  /* 0x0000001003007210 */ /* 0x004fc80007ffe0ff */
        /* <DEDUP_REMOVED lines=36> */
.L_x_5931:
[----:B------:R-:W-:Y:S02]  /*31840*/  ULDC UR4, c[0x0][0xc38] ;  /* 0x00030e0000047ab9 */ /* 0x000fe40000000800 */
[----:B------:R-:W-:-:S04]  /*31850*/  IMAD.U32 R2, RZ, RZ, UR4 ;  /* 0x00000004ff027e24 */ /* 0x000fc8000f8e00ff */
[----:B--2---:R-:W-:-:S04]  /*31860*/  IMAD R9, R9, R2, RZ ;  /* 0x0000000209097224 */ /* 0x004fc800078e02ff */
[----:B------:R-:W-:-:S05]  /*31870*/  IMAD.IADD R0, R0, 0x1, R9 ;  /* 0x0000000100007824 */ /* 0x000fca00078e0209 */
[----:B------:R-:W-:-:S13]  /*31880*/  ISETP.GT.AND P6, PT, R0, R5, PT ;  /* 0x000000050000720c */ /* 0x000fda0003fc4270 */
[----:B------:R-:W-:Y:S05]  /*31890*/  @P6 BRA `(.L_x_5708) ;  /* 0x0000000000ac6947 */ /* 0x000fea0003800000 */
.L_x_5711:
[----:B------:R-:W2:Y:S01]  /*318a0*/  LDL.LU R3, [R1+0x1c] ;  /* 0x00001c0001037983 */ /* 0x000ea20000300800 */
[----:B------:R-:W3:Y:S01]  /*318b0*/  LDC R2, c[0x0][0xc3c] ;  /* 0x00030f00ff027b82 */ /* 0x000ee20000000800 */
[----:B--2---:R-:W-:-:S05]  /*318c0*/  VIADD R3, R3, 0x1f ;  /* 0x0000001f03037836 */ /* 0x004fca0000000000 */
[----:B---3--:R-:W-:-:S13]  /*318d0*/  ISETP.GE.AND P6, PT, R3, R2, PT ;  /* 0x000000020300720c */ /* 0x008fda0003fc6270 */
[----:B------:R-:W-:Y:S05]  /*318e0*/  @P6 BRA `(.L_x_5709) ;  /* 0x0000000800e86947 */ /* 0x000fea0003800000 */
[----:B------:R-:W2:Y:S01]  /*318f0*/  S2R R4, SR_TID.X ;  /* 0x0000000000047919 */ /* 0x000ea20000002100 */
[----:B------:R3:W-:Y:S01]  /*31900*/  STL [R1+0x1c], R3 ;  /* 0x00001c0301007387 */ /* 0x0007e20000100800 */
[----:B--2---:R-:W-:-:S04]  /*31910*/  LOP3.LUT R4, R4, 0x1f, RZ, 0xc0, !PT ;  /* 0x0000001f04047812 */ /* 0x004fc800078ec0ff */
[----:B------:R-:W-:Y:S01]  /*31920*/  IADD3 R6, R3, R4, RZ ;  /* 0x0000000403067210 */ /* 0x000fe20007ffe0ff */
        /* <DEDUP_REMOVED lines=28> */
.L_x_5939:
[----:B------:R-:W-:Y:S02]  /*31af0*/  ULDC UR4, c[0x0][0xc38] ;  /* 0x00030e0000047ab9 */ /* 0x000fe40000000800 */
[----:B------:R-:W-:-:S04]  /*31b00*/  IMAD.U32 R2, RZ, RZ, UR4 ;  /* 0x00000004ff027e24 */ /* 0x000fc8000f8e00ff */
[----:B--2---:R-:W-:-:S04]  /*31b10*/  IMAD R9, R9, R2, RZ ;  /* 0x0000000209097224 */ /* 0x004fc800078e02ff */
[----:B------:R-:W-:-:S05]  /*31b20*/  IMAD.IADD R0, R9, 0x1, R0 ;  /* 0x0000000109007824 */ /* 0x000fca00078e0200 */
[----:B------:R-:W-:-:S13]  /*31b30*/  ISETP.GT.AND P6, PT, R0, R5, PT ;  /* 0x000000050000720c */ /* 0x000fda0003fc4270 */
[----:B------:R-:W-:Y:S05]  /*31b40*/  @!P6 BRA `(.L_x_5711) ;  /* 0xfffffffc0054e947 */ /* 0x000fea000383ffff */
.L_x_5708:
        /* <DEDUP_REMOVED lines=12> */
.L_x_5944:
[----:B------:R-:W-:-:S13]  /*31c10*/  ISETP.NE.AND P0, PT, R0, RZ, PT ;  /* 0x000000ff0000720c */ /* 0x000fda0003f05270 */
[----:B------:R-:W-:Y:S05]  /*31c20*/  @!P0 BRA `(.L_x_5713) ;  /* 0x0000000000148947 */ /* 0x000fea0003800000 */
[----:B------:R-:W-:Y:S01]  /*31c30*/  UMOV UR4, 0xffffffff ;  /* 0xffffffff00047882 */ /* 0x000fe20000000000 */
[----:B---3--:R-:W-:Y:S02]  /*31c40*/  VIADD R3, R3, 0xffffffff ;  /* 0xffffffff03037836 */ /* 0x008fe40000000000 */
[----:B------:R-:W-:Y:S05]  /*31c50*/  BRA.DIV UR4, `(.L_x_5714) ;  /* 0x00000066041c7947 */ /* 0x000fea000b800000 */
[----:B------:R2:W3:Y:S02]  /*31c60*/  SHFL.IDX PT, R3, R7, R3, 0x1f ;  /* 0x00001f0307037589 */ /* 0x0004e400000e0000 */
.L_x_5947:
[----:B---3--:R-:W-:-:S07]  /*31c70*/  IMAD.MOV.U32 R8, RZ, RZ, R3 ;  /* 0x000000ffff087224 */ /* 0x008fce00078e0003 */
.L_x_5713:
        /* <DEDUP_REMOVED lines=8> */
[----:B----4-:R-:W-:-:S06]  /*31d00*/  IADD3 R2, R2, 0xffffffe, RZ ;  /* 0x0ffffffe02027810 */ /* 0x010fcc0007ffe0ff */
        /* <DEDUP_REMOVED lines=22> */
[----:B-12---:R-:W-:Y:S02]  /*31e70*/  IMAD R7, R2, R5, RZ ;  /* 0x0000000502077224 */ /* 0x006fe400078e02ff */
        /* <DEDUP_REMOVED lines=13> */
[----:B------:R-:W-:Y:S01]  /*31f50*/  @!P1 IMAD.IADD R2, R2, 0x1, -R5 ;  /* 0x0000000102029824 */ /* 0x000fe200078e0a05 */
[----:B------:R-:W-:Y:S02]  /*31f60*/  @!P1 IADD3 R7, R7, 0x1, RZ ;  /* 0x0000000107079810 */ /* 0x000fe40007ffe0ff */
        /* <DEDUP_REMOVED lines=15> */
.L_x_5715:
[----:B---3--:R-:W3:Y:S01]  /*32060*/  LDL R3, [R1+0x1c] ;  /* 0x00001c0001037983 */ /* 0x008ee20000100800 */
[----:B-12---:R-:W3:Y:S02]  /*32070*/  LDC.64 R6, c[0x0][0xc90] ;  /* 0x00032400ff067b82 */ /* 0x006ee40000000a00 */
[----:B---3--:R-:W-:-:S05]  /*32080*/  IMAD.WIDE R6, R3, 0x4, R6 ;  /* 0x0000000403067825 */ /* 0x008fca00078e0206 */
        /* <DEDUP_REMOVED lines=32> */
[----:B------:R-:W1:Y:S08]  /*32290*/  I2F.RP R2, R9 ;  /* 0x0000000900027306 */ /* 0x000e700000209400 */
[----:B-1----:R-:W1:Y:S02]  /*322a0*/  MUFU.RCP R2, R2 ;  /* 0x0000000200027308 */ /* 0x002e640000001000 */
[----:B-1----:R-:W-:-:S06]  /*322b0*/  IADD3 R2, R2, 0xffffffe, RZ ;  /* 0x0ffffffe02027810 */ /* 0x002fcc0007ffe0ff */
[----:B------:R1:W2:Y:S02]  /*322c0*/  F2I.FTZ.U32.TRUNC.NTZ R3, R2 ;  /* 0x0000000200037305 */ /* 0x0002a4000021f000 */
[----:B-1----:R-:W-:Y:S02]  /*322d0*/  IMAD.MOV.U32 R2, RZ, RZ, RZ ;  /* 0x000000ffff027224 */ /* 0x002fe400078e00ff */
[----:B--2---:R-:W-:-:S04]  /*322e0*/  IMAD.MOV R0, RZ, RZ, -R3 ;  /* 0x000000ffff007224 */ /* 0x004fc800078e0a03 */
        /* <DEDUP_REMOVED lines=22> */
.L_x_5716:
[----:B------:R-:W-:-:S05]  /*32450*/  LOP3.LUT R0, RZ, R0, RZ, 0x33, !PT ;  /* 0x00000000ff007212 */ /* 0x000fca00078e33ff */
[----:B------:R-:W-:-:S05]  /*32460*/  IMAD.IADD R0, R4, 0x1, R0 ;  /* 0x0000000104007824 */ /* 0x000fca00078e0200 */
[----:B------:R3:W-:Y:S01]  /*32470*/  STL [R1+0x14], R0 ;  /* 0x0000140001007387 */ /* 0x0007e20000100800 */
[----:B------:R-:W-:Y:S05]  /*32480*/  BRA `(.L_x_5717) ;  /* 0x0000000000287947 */ /* 0x000fea0003800000 */
.L_x_5709:
        /* <DEDUP_REMOVED lines=10> */
.L_x_5717:
[----:B-12-4-:R-:W2:Y:S04]  /*32530*/  LDL R2, [R1+0x1c] ;  /* 0x00001c0001027983 */ /* 0x016ea80000100800 */
[----:B------:R-:W4:Y:S04]  /*32540*/  LDL R3, [R1+0x18] ;  /* 0x0000180001037983 */ /* 0x000f280000100800 */
[----:B------:R-:W5:Y:S04]  /*32550*/  LDL R4, [R1+0x10] ;  /* 0x0000100001047983 */ /* 0x000f680000100800 */
[----:B------:R-:W5:Y:S01]  /*32560*/  LDL R5, [R1+0x14] ;  /* 0x0000140001057983 */ /* 0x000f620000100800 */
[----:B---3--:R-:W1:Y:S01]  /*32570*/  S2R R0, SR_TID.X ;  /* 0x0000000000007919 */ /* 0x008e620000002100 */
[----:B------:R-:W-:Y:S05]  /*32580*/  WARPSYNC.ALL ;  /* 0x0000000000007948 */ /* 0x000fea0003800000 */
[----:B-1----:R-:W-:Y:S01]  /*32590*/  LOP3.LUT R0, R0, 0x1f, RZ, 0xc0, !PT ;  /* 0x0000001f00007812 */ /* 0x002fe200078ec0ff */
[----:B------:R-:W-:Y:S03]  /*325a0*/  BAR.SYNC.DEFER_BLOCKING 0x4, 0x180 ;  /* 0x0106000000007b1d */ /* 0x000fe60000010000 */
[----:B------:R-:W-:-:S13]  /*325b0*/  ISETP.NE.AND P0, PT, R0, RZ, PT ;  /* 0x000000ff0000720c */ /* 0x000fda0003f05270 */
[----:B------:R-:W1:Y:S01]  /*325c0*/  @!P0 S2R R0, SR_CgaCtaId ;  /* 0x0000000000008919 */ /* 0x000e620000008800 */
[----:B--2---:R-:W-:Y:S01]  /*325d0*/  IMAD.MOV.U32 R7, RZ, RZ, R2 ;  /* 0x000000ffff077224 */ /* 0x004fe200078e0002 */
[----:B------:R-:W-:Y:S02]  /*325e0*/  @!P0 MOV R2, 0x400 ;  /* 0x0000040000028802 */ /* 0x000fe40000000f00 */
[----:B----4-:R-:W-:Y:S02]  /*325f0*/  MOV R6, R3 ;  /* 0x0000000300067202 */ /* 0x010fe40000000f00 */
[----:B-1----:R-:W-:-:S05]  /*32600*/  @!P0 LEA R18, R0, R2, 0x18 ;  /* 0x0000000200128211 */ /* 0x002fca00078ec0ff */
[----:B-----5:R3:W-:Y:S01]  /*32610*/  @!P0 STS.128 [R18+0x334d0], R4 ;  /* 0x0334d00412008388 */ /* 0x0207e20000000c00 */
[----:B------:R-:W-:Y:S06]  /*32620*/  BAR.ARV 0x5, 0x180 ;  /* 0x0146000000007b1d */ /* 0x000fec0000002000 */
.L_x_5706:
[----:B------:R-:W4:Y:S01]  /*32630*/  LDL R0, [R1+0x1c] ;  /* 0x00001c0001007983 */ /* 0x000f220000100800 */
[----:B------:R-:W-:Y:S02]  /*32640*/  ULDC UR4, c[0x0][0xc3c] ;  /* 0x00030f0000047ab9 */ /* 0x000fe40000000800 */
[----:B----4-:R-:W-:-:S13]  /*32650*/  ISETP.GE.AND P0, PT, R0, UR4, PT ;  /* 0x0000000400007c0c */ /* 0x010fda000bf06270 */
[----:B------:R-:W-:Y:S05]  /*32660*/  @!P0 BRA `(.L_x_5718) ;  /* 0xffffff88004c8947 */ /* 0x000fea000383ffff */
[----:B------:R-:W-:Y:S05]  /*32670*/  BSYNC B7 ;  /* 0x0000000000077941 */ /* 0x000fea0003800000 */
.L_x_5598:
        /* <DEDUP_REMOVED lines=12> */
.L_x_5948:
[----:B------:R-:W-:Y:S05]  /*32740*/  BSYNC B0 ;  /* 0x0000000000007941 */ /* 0x000fea0003800000 */
.L_x_5719:
[----:B------:R-:W-:-:S03]  /*32750*/  UMOV UR4, 0xffffffff ;  /* 0xffffffff00047882 */ /* 0x000fc60000000000 */
[----:B------:R-:W-:Y:S05]  /*32760*/  BRA.DIV UR4, `(.L_x_5721) ;  /* 0x0000005a04987947 */ /* 0x000fea000b800000 */
[----:B------:R-:W1:Y:S02]  /*32770*/  S2R R2, SR_TID.X ;  /* 0x0000000000027919 */ /* 0x000e640000002100 */
[----:B-1----:R-:W-:-:S04]  /*32780*/  SHF.R.U32.HI R2, RZ, 0x5, R2 ;  /* 0x00000005ff027819 */ /* 0x002fc80000011602 */
[----:B------:R-:W-:-:S05]  /*32790*/  LOP3.LUT R2, R2, 0x3, RZ, 0xc0, !PT ;  /* 0x0000000302027812 */ /* 0x000fca00078ec0ff */
[----:B------:R1:W2:Y:S02]  /*327a0*/  SHFL.IDX PT, R14, R2, RZ, 0x1f ;  /* 0x00001fff020e7589 */ /* 0x0002a400000e0000 */
.L_x_5951:
[----:B--2---:R-:W-:-:S13]  /*327b0*/  ISETP.NE.AND P0, PT, R14, RZ, PT ;  /* 0x000000ff0e00720c */ /* 0x004fda0003f05270 */
[----:B------:R-:W-:Y:S05]  /*327c0*/  @P0 BRA `(.L_x_5372) ;  /* 0x0000000000b00947 */ /* 0x000fea0003800000 */
[----:B------:R-:W-:-:S03]  /*327d0*/  UMOV UR4, 0xffffffff ;  /* 0xffffffff00047882 */ /* 0x000fc60000000000 */
[----:B------:R-:W-:Y:S05]  /*327e0*/  BRA.DIV UR4, `(.L_x_5722) ;  /* 0x0000005a04ac7947 */ /* 0x000fea000b800000 */
[----:B------:R-:W-:-:S13]  /*327f0*/  ELECT P6, URZ, PT ;  /* 0x00000000003f782f */ /* 0x000fda00038c0000 */
.L_x_5954:
[----:B------:R-:W-:Y:S05]  /*32800*/  @!P6 BRA `(.L_x_5372) ;  /* 0x0000000000a0e947 */ /* 0x000fea0003800000 */
[----:B------:R-:W-:-:S06]  /*32810*/  ULOP3.LUT UR4, UR36, 0x2, URZ, 0xfc, !UPT ;  /* 0x0000000224047892 */ /* 0x000fcc000f8efc3f */
[----:B-1----:R-:W-:-:S05]  /*32820*/  IMAD.U32 R2, RZ, RZ, UR4 ;  /* 0x00000004ff027e24 */ /* 0x002fca000f8e00ff */
[----:B------:R-:W-:-:S13]  /*32830*/  ISETP.NE.AND P0, PT, R2, 0x3, PT ;  /* 0x000000030200780c */ /* 0x000fda0003f05270 */
[----:B------:R-:W-:Y:S05]  /*32840*/  @!P0 BRA `(.L_x_5723) ;  /* 0x0000000000048947 */ /* 0x000fea0003800000 */
[----:B------:R-:W-:Y:S01]  /*32850*/  BPT.TRAP 0x1 ;  /* 0x000000040000795c */ /* 0x000fe20000300000 */
.L_x_5723:
        /* <DEDUP_REMOVED lines=14> */
.L_x_5955:
[----:B------:R-:W1:Y:S02]  /*32940*/  SYNCS.PHASECHK.TRANS64.TRYWAIT P1, [R7+URZ], R2 ;  /* 0x00000002070075a7 */ /* 0x000e64000802017f */
[----:B-1----:R-:W-:Y:S05]  /*32950*/  @!P1 BRA `(.L_x_5725) ;  /* 0x0000005800849947 */ /* 0x002fea0003800000 */
.L_x_5956:
[----:B------:R-:W-:Y:S05]  /*32960*/  @!P0 BRA `(.L_x_5726) ;  /* 0x0000000000048947 */ /* 0x000fea0003800000 */
[----:B------:R-:W-:Y:S01]  /*32970*/  BPT.TRAP 0x1 ;  /* 0x000000040000795c */ /* 0x000fe20000300000 */
.L_x_5726:
[----:B------:R-:W2:Y:S02]  /*32980*/  LDL.LU R4, [R1+0xc] ;  /* 0x00000c0001047983 */ /* 0x000ea40000300800 */
[----:B--2---:R-:W-:-:S04]  /*32990*/  IMAD R4, R4, 0x8, R0 ;  /* 0x0000000804047824 */ /* 0x004fc800078e0200 */
[----:B------:R-:W2:Y:S02]  /*329a0*/  SYNCS.PHASECHK.TRANS64.TRYWAIT P1, [R4+URZ+0x33460], R5 ;  /* 0x03346005040075a7 */ /* 0x000ea4000802017f */
[----:B--2---:R-:W-:Y:S05]  /*329b0*/  @!P1 BRA `(.L_x_5727) ;  /* 0x0000005800809947 */ /* 0x004fea0003800000 */
.L_x_5957:
[----:B------:R-:W-:Y:S05]  /*329c0*/  @!P0 BRA `(.L_x_5728) ;  /* 0x0000000000048947 */ /* 0x000fea0003800000 */
[----:B------:R-:W-:Y:S01]  /*329d0*/  BPT.TRAP 0x1 ;  /* 0x000000040000795c */ /* 0x000fe20000300000 */
.L_x_5728:
[----:B------:R-:W-:-:S04]  /*329e0*/  IMAD R3, R3, 0x8, R0 ;  /* 0x0000000803037824 */ /* 0x000fc800078e0200 */
[----:B------:R-:W3:Y:S02]  /*329f0*/  SYNCS.PHASECHK.TRANS64.TRYWAIT P1, [R3+URZ+0x33460], R2 ;  /* 0x03346002030075a7 */ /* 0x000ee4000802017f */
[----:B---3--:R-:W-:Y:S05]  /*32a00*/  @!P1 BRA `(.L_x_5729) ;  /* 0x0000005800809947 */ /* 0x008fea0003800000 */
.L_x_5958:
[----:B------:R-:W-:Y:S05]  /*32a10*/  @!P0 BRA `(.L_x_5730) ;  /* 0x0000000000048947 */ /* 0x000fea0003800000 */
[----:B------:R-:W-:Y:S01]  /*32a20*/  BPT.TRAP 0x1 ;  /* 0x000000040000795c */ /* 0x000fe20000300000 */
.L_x_5730:
[----:B------:R-:W4:Y:S02]  /*32a30*/  SYNCS.PHASECHK.TRANS64.TRYWAIT P0, [R4+URZ+0x33480], R5 ;  /* 0x03348005040075a7 */ /* 0x000f24000800017f */
[----:B----4-:R-:W-:Y:S05]  /*32a40*/  @!P0 BRA `(.L_x_5731) ;  /* 0x0000005800848947 */ /* 0x010fea0003800000 */
.L_x_5732:
[----:B------:R0:W0:Y:S02]  /*32a50*/  SYNCS.PHASECHK.TRANS64.TRYWAIT P0, [R3+URZ+0x33480], R2 ;  /* 0x03348002030075a7 */ /* 0x000024000800017f */
[----:B0-----:R-:W-:Y:S05]  /*32a60*/  @!P0 NANOSLEEP.SYNCS 0x989680 ;  /* 0x009896800000895d */ /* 0x001fea0003900000 */
[----:B------:R-:W0:Y:S02]  /*32a70*/  @!P0 SYNCS.PHASECHK.TRANS64 P0, [R3+URZ+0x33480], R2 ;  /* 0x03348002030085a7 */ /* 0x000e24000800007f */
[----:B0-----:R-:W-:Y:S05]  /*32a80*/  @!P0 BRA `(.L_x_5732) ;  /* 0xfffffffc00f08947 */ /* 0x001fea000383ffff */
.L_x_5372:
[----:B------:R-:W-:Y:S05]  /*32a90*/  BSYNC B8 ;  /* 0x0000000000087941 */ /* 0x000fea0003800000 */
.L_x_5369:
[----:B------:R-:W-:Y:S05]  /*32aa0*/  EXIT ;  /* 0x000000000000794d */ /* 0x000fea0003800000 */
.L_x_5392:
[----:B-1----:R1:W2:Y:S02]  /*32ab0*/  SYNCS.PHASECHK.TRANS64.TRYWAIT P5, [R100+URZ+0x33490], R101 ;  /* 0x03349065640075a7 */ /* 0x0022a400080a017f */
[----:B--2---:R-:W-:Y:S05]  /*32ac0*/  @!P5 NANOSLEEP.SYNCS 0x989680 ;  /* 0x009896800000d95d */ /* 0x004fea0003900000 */
[----:B------:R-:W2:Y:S02]  /*32ad0*/  @!P5 SYNCS.PHASECHK.TRANS64 P5, [R100+URZ+0x33490], R101 ;  /* 0x033490656400d5a7 */ /* 0x000ea400080a007f */
[----:B--2---:R-:W-:Y:S05]  /*32ae0*/  @!P5 BRA `(.L_x_5392) ;  /* 0xfffffffc00f0d947 */ /* 0x004fea000383ffff */
[----:B------:R-:W-:Y:S05]  /*32af0*/  BRA `(.L_x_5733) ;  /* 0xfffffd0c00cc7947 */ /* 0x000fea000383ffff */
.L_x_5446:
[----:B--2---:R2:W3:Y:S02]  /*32b00*/  SYNCS.PHASECHK.TRANS64.TRYWAIT P5, [R100+URZ+0x33490], R101 ;  /* 0x03349065640075a7 */ /* 0x0044e400080a017f */
[----:B---3--:R-:W-:Y:S05]  /*32b10*/  @!P5 NANOSLEEP.SYNCS 0x989680 ;  /* 0x009896800000d95d */ /* 0x008fea0003900000 */
[----:B------:R-:W3:Y:S02]  /*32b20*/  @!P5 SYNCS.PHASECHK.TRANS64 P5, [R100+URZ+0x33490], R101 ;  /* 0x033490656400d5a7 */ /* 0x000ee400080a007f */
[----:B---3--:R-:W-:Y:S05]  /*32b30*/  @!P5 BRA `(.L_x_5446) ;  /* 0xfffffffc00f0d947 */ /* 0x008fea000383ffff */
[----:B------:R-:W-:Y:S05]  /*32b40*/  BRA `(.L_x_5734) ;  /* 0xfffffd6c00d87947 */ /* 0x000fea000383ffff */
.L_x_5471:
[----:B0-----:R0:W1:Y:S02]  /*32b50*/  SYNCS.PHASECHK.TRANS64.TRYWAIT P3, [R100+URZ+0x33490], R101 ;  /* 0x03349065640075a7 */ /* 0x001064000806017f */
[----:B-1----:R-:W-:Y:S05]  /*32b60*/  @!P3 NANOSLEEP.SYNCS 0x989680 ;  /* 0x009896800000b95d */ /* 0x002fea0003900000 */
[----:B------:R-:W1:Y:S02]  /*32b70*/  @!P3 SYNCS.PHASECHK.TRANS64 P3, [R100+URZ+0x33490], R101 ;  /* 0x033490656400b5a7 */ /* 0x000e64000806007f */
[----:B-1----:R-:W-:Y:S05]  /*32b80*/  @!P3 BRA `(.L_x_5471) ;  /* 0xfffffffc00f0b947 */ /* 0x002fea000383ffff */
[----:B------:R-:W-:Y:S05]  /*32b90*/  BRA `(.L_x_5735) ;  /* 0xfffffdd000607947 */ /* 0x000fea000383ffff */
.L_x_5477:
[----:B-1----:R1:W2:Y:S02]  /*32ba0*/  SYNCS.PHASECHK.TRANS64.TRYWAIT P2, [R100+URZ+0x334b0], R101 ;  /* 0x0334b065640075a7 */ /* 0x0022a4000804017f */
[----:B--2---:R-:W-:Y:S05]  /*32bb0*/  @!P2 NANOSLEEP.SYNCS 0x989680 ;  /* 0x009896800000a95d */ /* 0x004fea0003900000 */
[----:B------:R-:W2:Y:S02]  /*32bc0*/  @!P2 SYNCS.PHASECHK.TRANS64 P2, [R100+URZ+0x334b0], R101 ;  /* 0x0334b0656400a5a7 */ /* 0x000ea4000804007f */
[----:B--2---:R-:W-:Y:S05]  /*32bd0*/  @!P2 BRA `(.L_x_5477) ;  /* 0xfffffffc00f0a947 */ /* 0x004fea000383ffff */
[----:B------:R-:W-:Y:S05]  /*32be0*/  BRA `(.L_x_5736) ;  /* 0xfffffdd400647947 */ /* 0x000fea000383ffff */
.L_x_5487:
[----:B------:R-:W-:Y:S01]  /*32bf0*/  BSSY B0, `(.L_x_5737) ;  /* 0x0000007000007945 */ /* 0x000fe20003800000 */
[----:B------:R-:W-:Y:S02]  /*32c00*/  IMAD.MOV.U32 R12, RZ, RZ, RZ ;  /* 0x000000ffff0c7224 */ /* 0x000fe400078e00ff */
[----:B------:R-:W-:Y:S02]  /*32c10*/  IMAD.MOV.U32 R11, RZ, RZ, 0x1f ;  /* 0x0000001fff0b7424 */ /* 0x000fe400078e00ff */
[----:B------:R-:W-:-:S07]  /*32c20*/  IMAD.MOV.U32 R15, RZ, RZ, -0x1 ;  /* 0xffffffffff0f7424 */ /* 0x000fce00078e00ff */
[----:B-----5:R-:W-:Y:S05]  /*32c30*/  WARPSYNC.COLLECTIVE R15, `(.L_x_5738) ;  /* 0x000000000f087348 */ /* 0x020fea0003c00000 */
[----:B------:R0:W1:Y:S02]  /*32c40*/  SHFL.IDX P6, R14, R13, R12, R11 ;  /* 0x0000000c0d0e7389 */ /* 0x00006400000c000b */
[----:B01---5:R-:W-:Y:S01]  /*32c50*/  ENDCOLLECTIVE ;  /* 0x000000000000791b */ /* 0x023fe20003800000 */
.L_x_5738:
[----:B------:R-:W-:Y:S05]  /*32c60*/  BSYNC B0 ;  /* 0x0000000000007941 */ /* 0x000fea0003800000 */
.L_x_5737:
[----:B------:R-:W-:Y:S01]  /*32c70*/  IMAD.MOV.U32 R229, RZ, RZ, R14 ;  /* 0x000000ffffe57224 */ /* 0x000fe200078e000e */
[----:B------:R-:W-:Y:S06]  /*32c80*/  BRA `(.L_x_5739) ;  /* 0xfffffde400007947 */ /* 0x000fec000383ffff */
.L_x_5497:
[----:B------:R-:W-:Y:S01]  /*32c90*/  BSSY B1, `(.L_x_5740) ;  /* 0x0000007000017945 */ /* 0x000fe20003800000 */
[----:B------:R-:W-:Y:S01]  /*32ca0*/  MOV R12, RZ ;  /* 0x000000ff000c7202 */ /* 0x000fe20000000f00 */
[----:B------:R-:W-:Y:S02]  /*32cb0*/  IMAD.MOV.U32 R11, RZ, RZ, 0x1e1f ;  /* 0x00001e1fff0b7424 */ /* 0x000fe400078e00ff */
[----:B------:R-:W-:-:S07]  /*32cc0*/  IMAD.MOV.U32 R15, RZ, RZ, -0x1 ;  /* 0xffffffffff0f7424 */ /* 0x000fce00078e00ff */
[----:B------:R-:W-:Y:S05]  /*32cd0*/  WARPSYNC.COLLECTIVE R15, `(.L_x_5741) ;  /* 0x000000000f087348 */ /* 0x000fea0003c00000 */
[----:B------:R0:W1:Y:S02]  /*32ce0*/  SHFL.IDX P6, R14, R13, R12, R11 ;  /* 0x0000000c0d0e7389 */ /* 0x00006400000c000b */
[----:B01----:R-:W-:Y:S01]  /*32cf0*/  ENDCOLLECTIVE ;  /* 0x000000000000791b */ /* 0x003fe20003800000 */
.L_x_5741:
[----:B------:R-:W-:Y:S05]  /*32d00*/  BSYNC B1 ;  /* 0x0000000000017941 */ /* 0x000fea0003800000 */
.L_x_5740:
        /* <DEDUP_REMOVED lines=8> */
.L_x_5742:
[----:B------:R-:W-:Y:S02]  /*32d90*/  IMAD.MOV.U32 R13, RZ, RZ, R4 ;  /* 0x000000ffff0d7224 */ /* 0x000fe400078e0004 */
[----:B------:R-:W-:-:S07]  /*32da0*/  IMAD.MOV.U32 R3, RZ, RZ, R14 ;  /* 0x000000ffff037224 */ /* 0x000fce00078e000e */
[----:B------:R-:W-:Y:S05]  /*32db0*/  WARPSYNC.COLLECTIVE R15, `(.L_x_5743) ;  /* 0x000000000f087348 */ /* 0x000fea0003c00000 */
[----:B------:R0:W1:Y:S02]  /*32dc0*/  SHFL.IDX P6, R14, R13, R12, R11 ;  /* 0x0000000c0d0e7389 */ /* 0x00006400000c000b */
[----:B01----:R-:W-:Y:S01]  /*32dd0*/  ENDCOLLECTIVE ;  /* 0x000000000000791b */ /* 0x003fe20003800000 */
.L_x_5743:
[----:B------:R-:W-:Y:S02]  /*32de0*/  IMAD.MOV.U32 R13, RZ, RZ, R5 ;  /* 0x000000ffff0d7224 */ /* 0x000fe400078e0005 */
[----:B------:R-:W-:-:S07]  /*32df0*/  IMAD.MOV.U32 R4, RZ, RZ, R14 ;  /* 0x000000ffff047224 */ /* 0x000fce00078e000e */
[----:B------:R-:W-:Y:S05]  /*32e00*/  WARPSYNC.COLLECTIVE R15, `(.L_x_5744) ;  /* 0x000000000f087348 */ /* 0x000fea0003c00000 */
[----:B------:R0:W1:Y:S02]  /*32e10*/  SHFL.IDX P6, R14, R13, R12, R11 ;  /* 0x0000000c0d0e7389 */ /* 0x00006400000c000b */
[----:B01----:R-:W-:Y:S01]  /*32e20*/  ENDCOLLECTIVE ;  /* 0x000000000000791b */ /* 0x003fe20003800000 */
.L_x_5744:
[----:B------:R-:W-:Y:S05]  /*32e30*/  BRA `(.L_x_5745) ;  /* 0xfffffde800507947 */ /* 0x000fea000383ffff */
.L_x_5501:
[----:B--2---:R2:W0:Y:S02]  /*32e40*/  SYNCS.PHASECHK.TRANS64.TRYWAIT P0, [R16+URZ+0x33400], R5 ;  /* 0x03340005100075a7 */ /* 0x004424000800017f */
[----:B0-----:R-:W-:Y:S05]  /*32e50*/  @!P0 NANOSLEEP.SYNCS 0x989680 ;  /* 0x009896800000895d */ /* 0x001fea0003900000 */
[----:B------:R-:W0:Y:S02]  /*32e60*/  @!P0 SYNCS.PHASECHK.TRANS64 P0, [R16+URZ+0x33400], R5 ;  /* 0x03340005100085a7 */ /* 0x000e24000800007f */
[----:B0-----:R-:W-:Y:S05]  /*32e70*/  @!P0 BRA `(.L_x_5501) ;  /* 0xfffffffc00f08947 */ /* 0x001fea000383ffff */
[----:B------:R-:W-:Y:S05]  /*32e80*/  BRA `(.L_x_5746) ;  /* 0xfffffdec00a07947 */ /* 0x000fea000383ffff */
.L_x_5513:
[----:B------:R-:W-:Y:S01]  /*32e90*/  BSSY B1, `(.L_x_5747) ;  /* 0x0000007000017945 */ /* 0x000fe20003800000 */
[----:B------:R-:W-:Y:S02]  /*32ea0*/  IMAD.MOV.U32 R12, RZ, RZ, RZ ;  /* 0x000000ffff0c7224 */ /* 0x000fe400078e00ff */
[----:B------:R-:W-:Y:S02]  /*32eb0*/  IMAD.MOV.U32 R11, RZ, RZ, 0x1e1f ;  /* 0x00001e1fff0b7424 */ /* 0x000fe400078e00ff */
[----:B------:R-:W-:-:S07]  /*32ec0*/  IMAD.MOV.U32 R15, RZ, RZ, -0x1 ;  /* 0xffffffffff0f7424 */ /* 0x000fce00078e00ff */
[----:B------:R-:W-:Y:S05]  /*32ed0*/  WARPSYNC.COLLECTIVE R15, `(.L_x_5748) ;  /* 0x000000000f087348 */ /* 0x000fea0003c00000 */
[----:B------:R0:W1:Y:S02]  /*32ee0*/  SHFL.IDX P6, R14, R13, R12, R11 ;  /* 0x0000000c0d0e7389 */ /* 0x00006400000c000b */
[----:B01----:R-:W-:Y:S01]  /*32ef0*/  ENDCOLLECTIVE ;  /* 0x000000000000791b */ /* 0x003fe20003800000 */
.L_x_5748:
[----:B------:R-:W-:Y:S05]  /*32f00*/  BSYNC B1 ;  /* 0x0000000000017941 */ /* 0x000fea0003800000 */
.L_x_5747:
        /* <DEDUP_REMOVED lines=8> */
.L_x_5749:
[----:B------:R-:W-:Y:S02]  /*32f90*/  IMAD.MOV.U32 R13, RZ, RZ, R20 ;  /* 0x000000ffff0d7224 */ /* 0x000fe400078e0014 */
[----:B------:R-:W-:-:S07]  /*32fa0*/  IMAD.MOV.U32 R3, RZ, RZ, R14 ;  /* 0x000000ffff037224 */ /* 0x000fce00078e000e */
[----:B------:R-:W-:Y:S05]  /*32fb0*/  WARPSYNC.COLLECTIVE R15, `(.L_x_5750) ;  /* 0x000000000f087348 */ /* 0x000fea0003c00000 */
[----:B------:R0:W1:Y:S02]  /*32fc0*/  SHFL.IDX P6, R14, R13, R12, R11 ;  /* 0x0000000c0d0e7389 */ /* 0x00006400000c000b */
[----:B01----:R-:W-:Y:S01]  /*32fd0*/  ENDCOLLECTIVE ;  /* 0x000000000000791b */ /* 0x003fe20003800000 */
.L_x_5750:
[----:B------:R-:W-:Y:S02]  /*32fe0*/  IMAD.MOV.U32 R13, RZ, RZ, R21 ;  /* 0x000000ffff0d7224 */ /* 0x000fe400078e0015 */
[----:B------:R-:W-:-:S07]  /*32ff0*/  IMAD.MOV.U32 R20, RZ, RZ, R14 ;  /* 0x000000ffff147224 */ /* 0x000fce00078e000e */
[----:B------:R-:W-:Y:S05]  /*33000*/  WARPSYNC.COLLECTIVE R15, `(.L_x_5751) ;  /* 0x000000000f087348 */ /* 0x000fea0003c00000 */
[----:B------:R0:W1:Y:S02]  /*33010*/  SHFL.IDX P6, R14, R13, R12, R11 ;  /* 0x0000000c0d0e7389 */ /* 0x00006400000c000b */
[----:B01----:R-:W-:Y:S01]  /*33020*/  ENDCOLLECTIVE ;  /* 0x000000000000791b */ /* 0x003fe20003800000 */
.L_x_5751:
[----:B------:R-:W-:Y:S01]  /*33030*/  IMAD.MOV.U32 R21, RZ, RZ, R14 ;  /* 0x000000ffff157224 */ /* 0x000fe200078e000e */
[----:B------:R-:W-:Y:S06]  /*33040*/  BRA `(.L_x_5752) ;  /* 0xfffffe1c00847947 */ /* 0x000fec000383ffff */
.L_x_5517:
[----:B--2---:R2:W4:Y:S02]  /*33050*/  SYNCS.PHASECHK.TRANS64.TRYWAIT P0, [R16+URZ+0x33400], R21 ;  /* 0x03340015100075a7 */ /* 0x004524000800017f */
[----:B----4-:R-:W-:Y:S05]  /*33060*/  @!P0 NANOSLEEP.SYNCS 0x989680 ;  /* 0x009896800000895d */ /* 0x010fea0003900000 */
[----:B------:R-:W4:Y:S02]  /*33070*/  @!P0 SYNCS.PHASECHK.TRANS64 P0, [R16+URZ+0x33400], R21 ;  /* 0x03340015100085a7 */ /* 0x000f24000800007f */
[----:B----4-:R-:W-:Y:S05]  /*33080*/  @!P0 BRA `(.L_x_5517) ;  /* 0xfffffffc00f08947 */ /* 0x010fea000383ffff */
[----:B------:R-:W-:Y:S05]  /*33090*/  BRA `(.L_x_5753) ;  /* 0xfffffe2000a47947 */ /* 0x000fea000383ffff */
.L_x_5525:
[----:B-1----:R1:W2:Y:S02]  /*330a0*/  SYNCS.PHASECHK.TRANS64.TRYWAIT P0, [R3+URZ+0x33430], R0 ;  /* 0x03343000030075a7 */ /* 0x0022a4000800017f */
[----:B--2---:R-:W-:Y:S05]  /*330b0*/  @!P0 NANOSLEEP.SYNCS 0x989680 ;  /* 0x009896800000895d */ /* 0x004fea0003900000 */
[----:B------:R-:W2:Y:S02]  /*330c0*/  @!P0 SYNCS.PHASECHK.TRANS64 P0, [R3+URZ+0x33430], R0 ;  /* 0x03343000030085a7 */ /* 0x000ea4000800007f */
[----:B--2---:R-:W-:Y:S05]  /*330d0*/  @!P0 BRA `(.L_x_5525) ;  /* 0xfffffffc00f08947 */ /* 0x004fea000383ffff */
[----:B------:R-:W-:Y:S05]  /*330e0*/  BRA `(.L_x_5524) ;  /* 0xfffffe54000c7947 */ /* 0x000fea000383ffff */
.L_x_5531:
[----:B-1----:R1:W2:Y:S02]  /*330f0*/  SYNCS.PHASECHK.TRANS64.TRYWAIT P3, [R9+URZ+0x33430], R0 ;  /* 0x03343000090075a7 */ /* 0x0022a4000806017f */
[----:B--2---:R-:W-:Y:S05]  /*33100*/  @!P3 NANOSLEEP.SYNCS 0x989680 ;  /* 0x009896800000b95d */ /* 0x004fea0003900000 */
[----:B------:R-:W2:Y:S02]  /*33110*/  @!P3 SYNCS.PHASECHK.TRANS64 P3, [R9+URZ+0x33430], R0 ;  /* 0x033430000900b5a7 */ /* 0x000ea4000806007f */
[----:B--2---:R-:W-:Y:S05]  /*33120*/  @!P3 BRA `(.L_x_5531) ;  /* 0xfffffffc00f0b947 */ /* 0x004fea000383ffff */
[----:B------:R-:W-:Y:S05]  /*33130*/  BRA `(.L_x_5530) ;  /* 0xfffffe8c00987947 */ /* 0x000fea000383ffff */
.L_x_5535:
[----:B-1----:R1:W2:Y:S02]  /*33140*/  SYNCS.PHASECHK.TRANS64.TRYWAIT P2, [R8+URZ+0x33450], R0 ;  /* 0x03345000080075a7 */ /* 0x0022a4000804017f */
[----:B--2---:R-:W-:Y:S05]  /*33150*/  @!P2 NANOSLEEP.SYNCS 0x989680 ;  /* 0x009896800000a95d */ /* 0x004fea0003900000 */
[----:B------:R-:W2:Y:S02]  /*33160*/  @!P2 SYNCS.PHASECHK.TRANS64 P2, [R8+URZ+0x33450], R0 ;  /* 0x033450000800a5a7 */ /* 0x000ea4000804007f */
[----:B--2---:R-:W-:Y:S05]  /*33170*/  @!P2 BRA `(.L_x_5535) ;  /* 0xfffffffc00f0a947 */ /* 0x004fea000383ffff */
[----:B------:R-:W-:Y:S05]  /*33180*/  BRA `(.L_x_5532) ;  /* 0xfffffe9c00d47947 */ /* 0x000fea000383ffff */
.L_x_5543:
[----:B-1----:R1:W2:Y:S02]  /*33190*/  SYNCS.PHASECHK.TRANS64.TRYWAIT P0, [R0+URZ+0x33430], R11 ;  /* 0x0334300b000075a7 */ /* 0x0022a4000800017f */
[----:B--2---:R-:W-:Y:S05]  /*331a0*/  @!P0 NANOSLEEP.SYNCS 0x989680 ;  /* 0x009896800000895d */ /* 0x004fea0003900000 */
[----:B------:R-:W2:Y:S02]  /*331b0*/  @!P0 SYNCS.PHASECHK.TRANS64 P0, [R0+URZ+0x33430], R11 ;  /* 0x0334300b000085a7 */ /* 0x000ea4000800007f */
[----:B--2---:R-:W-:Y:S05]  /*331c0*/  @!P0 BRA `(.L_x_5543) ;  /* 0xfffffffc00f08947 */ /* 0x004fea000383ffff */
[----:B------:R-:W-:Y:S05]  /*331d0*/  BRA `(.L_x_5542) ;  /* 0xfffffecc00a47947 */ /* 0x000fea000383ffff */
.L_x_5547:
[----:B-1----:R1:W2:Y:S02]  /*331e0*/  SYNCS.PHASECHK.TRANS64.TRYWAIT P0, [R8+URZ+0x33450], R0 ;  /* 0x03345000080075a7 */ /* 0x0022a4000800017f */
[----:B--2---:R-:W-:Y:S05]  /*331f0*/  @!P0 NANOSLEEP.SYNCS 0x989680 ;  /* 0x009896800000895d */ /* 0x004fea0003900000 */
[----:B------:R-:W2:Y:S02]  /*33200*/  @!P0 SYNCS.PHASECHK.TRANS64 P0, [R8+URZ+0x33450], R0 ;  /* 0x03345000080085a7 */ /* 0x000ea4000800007f */
[----:B--2---:R-:W-:Y:S05]  /*33210*/  @!P0 BRA `(.L_x_5547) ;  /* 0xfffffffc00f08947 */ /* 0x004fea000383ffff */
[----:B------:R-:W-:Y:S05]  /*33220*/  BRA `(.L_x_5544) ;  /* 0xfffffedc00d47947 */ /* 0x000fea000383ffff */
.L_x_5553:
[----:B-1----:R1:W2:Y:S02]  /*33230*/  SYNCS.PHASECHK.TRANS64.TRYWAIT P0, [R5+URZ+0x33450], R6 ;  /* 0x03345006050075a7 */ /* 0x0022a4000800017f */
[----:B--2---:R-:W-:Y:S05]  /*33240*/  @!P0 NANOSLEEP.SYNCS 0x989680 ;  /* 0x009896800000895d */ /* 0x004fea0003900000 */
[----:B------:R-:W2:Y:S02]  /*33250*/  @!P0 SYNCS.PHASECHK.TRANS64 P0, [R5+URZ+0x33450], R6 ;  /* 0x03345006050085a7 */ /* 0x000ea4000800007f */
[----:B--2---:R-:W-:Y:S05]  /*33260*/  @!P0 BRA `(.L_x_5553) ;  /* 0xfffffffc00f08947 */ /* 0x004fea000383ffff */
[----:B------:R-:W-:Y:S05]  /*33270*/  BRA `(.L_x_5552) ;  /* 0xffffff00009c7947 */ /* 0x000fea000383ffff */
.L_x_5557:
        /* <DEDUP_REMOVED lines=11> */
[----:B------:R-:W-:Y:S01]  /*33330*/  IMAD.MOV.U32 R11, RZ, RZ, 0x1c1f ;  /* 0x00001c1fff0b7424 */ /* 0x000fe200078e00ff */
[----:B------:R-:W-:-:S02]  /*33340*/  SEL R126, R131, R15, P0 ;  /* 0x0000000f837e7207 */ /* 0x000fc40000000000 */
[----:B------:R-:W-:Y:S01]  /*33350*/  SEL R79, R15, R131, P0 ;  /* 0x000000830f4f7207 */ /* 0x000fe20000000000 */
[----:B------:R-:W-:Y:S01]  /*33360*/  IMAD.MOV.U32 R15, RZ, RZ, -0x1 ;  /* 0xffffffffff0f7424 */ /* 0x000fe200078e00ff */
[----:B------:R-:W-:Y:S01]  /*33370*/  SEL R46, R46, R12, P0 ;  /* 0x0000000c2e2e7207 */ /* 0x000fe20000000000 */
[----:B-----5:R-:W-:Y:S01]  /*33380*/  IMAD.MOV.U32 R12, RZ, RZ, R44 ;  /* 0x000000ffff0c7224 */ /* 0x020fe200078e002c */
        /* <DEDUP_REMOVED lines=13> */
[----:B------:R-:W-:-:S07]  /*33460*/  SEL R51, R62, R14, P0 ;  /* 0x0000000e3e337207 */ /* 0x000fce0000000000 */
[----:B0-----:R-:W-:Y:S05]  /*33470*/  WARPSYNC.COLLECTIVE R15, `(.L_x_5754) ;  /* 0x000000000f087348 */ /* 0x001fea0003c00000 */
[----:B------:R1:W2:Y:S02]  /*33480*/  SHFL.IDX P6, R14, R13, R12, R11 ;  /* 0x0000000c0d0e7389 */ /* 0x0002a400000c000b */
[----:B012---:R-:W-:Y:S01]  /*33490*/  ENDCOLLECTIVE ;  /* 0x000000000000791b */ /* 0x007fe20003800000 */
.L_x_5754:
[----:B------:R-:W-:Y:S02]  /*334a0*/  SEL R61, R58, R99, P0 ;  /* 0x000000633a3d7207 */ /* 0x000fe40000000000 */
[----:B------:R-:W-:Y:S02]  /*334b0*/  SEL R58, R99, R58, P0 ;  /* 0x0000003a633a7207 */ /* 0x000fe40000000000 */
[----:B------:R-:W-:Y:S02]  /*334c0*/  LOP3.LUT R77, R44, 0x2, RZ, 0x3c, !PT ;  /* 0x000000022c4d7812 */ /* 0x000fe400078e3cff */
        /* <DEDUP_REMOVED lines=15> */
.L_x_5755:
        /* <DEDUP_REMOVED lines=18> */
.L_x_5756:
        /* <DEDUP_REMOVED lines=18> */
.L_x_5757:
        /* <DEDUP_REMOVED lines=19> */
.L_x_5758:
        /* <DEDUP_REMOVED lines=18> */
.L_x_5759:
[----:B------:R-:W-:Y:S02]  /*33a50*/  SEL R33, R148, R33, P0 ;  /* 0x0000002194217207 */ /* 0x000fe40000000000 */
        /* <DEDUP_REMOVED lines=8> */
.L_x_5760:
[----:B------:R-:W-:Y:S02]  /*33ae0*/  IMAD.MOV.U32 R13, RZ, RZ, R4 ;  /* 0x000000ffff0d7224 */ /* 0x000fe400078e0004 */
[----:B------:R-:W-:-:S07]  /*33af0*/  IMAD.MOV.U32 R103, RZ, RZ, R14 ;  /* 0x000000ffff677224 */ /* 0x000fce00078e000e */
[----:B------:R-:W-:Y:S05]  /*33b00*/  WARPSYNC.COLLECTIVE R15, `(.L_x_5761) ;  /* 0x000000000f087348 */ /* 0x000fea0003c00000 */
[----:B------:R0:W1:Y:S02]  /*33b10*/  SHFL.IDX P6, R14, R13, R12, R11 ;  /* 0x0000000c0d0e7389 */ /* 0x00006400000c000b */
[----:B01----:R-:W-:Y:S01]  /*33b20*/  ENDCOLLECTIVE ;  /* 0x000000000000791b */ /* 0x003fe20003800000 */
.L_x_5761:
[----:B------:R-:W-:Y:S01]  /*33b30*/  SEL R4, R103, R97, P0 ;  /* 0x0000006167047207 */ /* 0x000fe20000000000 */
[----:B------:R-:W-:Y:S02]  /*33b40*/  IMAD.MOV.U32 R13, RZ, RZ, R132 ;  /* 0x000000ffff0d7224 */ /* 0x000fe400078e0084 */
[----:B------:R-:W-:Y:S01]  /*33b50*/  IMAD.MOV.U32 R12, RZ, RZ, R44 ;  /* 0x000000ffff0c7224 */ /* 0x000fe200078e002c */
[----:B------:R-:W-:-:S07]  /*33b60*/  MOV R105, R14 ;  /* 0x0000000e00697202 */ /* 0x000fce0000000f00 */
[----:B------:R-:W-:Y:S05]  /*33b70*/  WARPSYNC.COLLECTIVE R15, `(.L_x_5762) ;  /* 0x000000000f087348 */ /* 0x000fea0003c00000 */
[----:B------:R0:W1:Y:S02]  /*33b80*/  SHFL.IDX P6, R14, R13, R12, R11 ;  /* 0x0000000c0d0e7389 */ /* 0x00006400000c000b */
[----:B01----:R-:W-:Y:S01]  /*33b90*/  ENDCOLLECTIVE ;  /* 0x000000000000791b */ /* 0x003fe20003800000 */
.L_x_5762:
[----:B------:R-:W-:Y:S01]  /*33ba0*/  SEL R5, R93, R105, P0 ;  /* 0x000000695d057207 */ /* 0x000fe20000000000 */
[----:B------:R-:W-:Y:S02]  /*33bb0*/  IMAD.MOV.U32 R13, RZ, RZ, R92 ;  /* 0x000000ffff0d7224 */ /* 0x000fe400078e005c */
[----:B------:R-:W-:-:S07]  /*33bc0*/  IMAD.MOV.U32 R95, RZ, RZ, R14 ;  /* 0x000000ffff5f7224 */ /* 0x000fce00078e000e */
[----:B------:R-:W-:Y:S05]  /*33bd0*/  WARPSYNC.COLLECTIVE R15, `(.L_x_5763) ;  /* 0x000000000f087348 */ /* 0x000fea0003c00000 */
[----:B------:R0:W1:Y:S02]  /*33be0*/  SHFL.IDX P6, R14, R13, R12, R11 ;  /* 0x0000000c0d0e7389 */ /* 0x00006400000c000b */
[----:B01----:R-:W-:Y:S01]  /*33bf0*/  ENDCOLLECTIVE ;  /* 0x000000000000791b */ /* 0x003fe20003800000 */
.L_x_5763:
[----:B------:R-:W-:Y:S02]  /*33c00*/  IMAD.MOV.U32 R13, RZ, RZ, R7 ;  /* 0x000000ffff0d7224 */ /* 0x000fe400078e0007 */
[----:B------:R-:W-:Y:S02]  /*33c10*/  IMAD.MOV.U32 R12, RZ, RZ, R77 ;  /* 0x000000ffff0c7224 */ /* 0x000fe400078e004d */
[----:B------:R-:W-:-:S07]  /*33c20*/  IMAD.MOV.U32 R94, RZ, RZ, R14 ;  /* 0x000000ffff5e7224 */ /* 0x000fce00078e000e */
[----:B------:R-:W-:Y:S05]  /*33c30*/  WARPSYNC.COLLECTIVE R15, `(.L_x_5764) ;  /* 0x000000000f087348 */ /* 0x000fea0003c00000 */
[----:B------:R0:W1:Y:S02]  /*33c40*/  SHFL.IDX P6, R14, R13, R12, R11 ;  /* 0x0000000c0d0e7389 */ /* 0x00006400000c000b */
[----:B01----:R-:W-:Y:S01]  /*33c50*/  ENDCOLLECTIVE ;  /* 0x000000000000791b */ /* 0x003fe20003800000 */
.L_x_5764:
[----:B------:R-:W-:Y:S01]  /*33c60*/  IMAD.MOV.U32 R13, RZ, RZ, R6 ;  /* 0x000000ffff0d7224 */ /* 0x000fe200078e0006 */
[----:B------:R-:W-:Y:S01]  /*33c70*/  SEL R6, R105, R93, P0 ;  /* 0x0000005d69067207 */ /* 0x000fe20000000000 */
[----:B------:R-:W-:-:S07]  /*33c80*/  IMAD.MOV.U32 R92, RZ, RZ, R14 ;  /* 0x000000ffff5c7224 */ /* 0x000fce00078e000e */
[----:B------:R-:W-:Y:S05]  /*33c90*/  WARPSYNC.COLLECTIVE R15, `(.L_x_5765) ;  /* 0x000000000f087348 */ /* 0x000fea0003c00000 */
[----:B------:R0:W1:Y:S02]  /*33ca0*/  SHFL.IDX P6, R14, R13, R12, R11 ;  /* 0x0000000c0d0e7389 */ /* 0x00006400000c000b */
[----:B01----:R-:W-:Y:S01]  /*33cb0*/  ENDCOLLECTIVE ;  /* 0x000000000000791b */ /* 0x003fe20003800000 */
.L_x_5765:
[----:B------:R-:W-:Y:S02]  /*33cc0*/  SEL R7, R95, R92, P0 ;  /* 0x0000005c5f077207 */ /* 0x000fe40000000000 */
[----:B------:R-:W-:Y:S01]  /*33cd0*/  SEL R92, R92, R95, P0 ;  /* 0x0000005f5c5c7207 */ /* 0x000fe20000000000 */
[----:B------:R-:W-:Y:S01]  /*33ce0*/  IMAD.MOV.U32 R13, RZ, RZ, R138 ;  /* 0x000000ffff0d7224 */ /* 0x000fe200078e008a */
        /* <DEDUP_REMOVED lines=8> */
.L_x_5766:
[----:B------:R-:W-:Y:S02]  /*33d70*/  SEL R93, R94, R140, P0 ;  /* 0x0000008c5e5d7207 */ /* 0x000fe40000000000 */
[----:B------:R-:W-:Y:S01]  /*33d80*/  SEL R94, R140, R94, P0 ;  /* 0x0000005e8c5e7207 */ /* 0x000fe20000000000 */
[----:B------:R-:W-:Y:S02]  /*33d90*/  IMAD.MOV.U32 R13, RZ, RZ, R128 ;  /* 0x000000ffff0d7224 */ /* 0x000fe400078e0080 */
[----:B------:R-:W-:-:S07]  /*33da0*/  IMAD.MOV.U32 R96, RZ, RZ, R14 ;  /* 0x000000ffff607224 */ /* 0x000fce00078e000e */
[----:B------:R-:W-:Y:S05]  /*33db0*/  WARPSYNC.COLLECTIVE R15, `(.L_x_5767) ;  /* 0x000000000f087348 */ /* 0x000fea0003c00000 */
[----:B------:R0:W1:Y:S02]  /*33dc0*/  SHFL.IDX P6, R14, R13, R12, R11 ;  /* 0x0000000c0d0e7389 */ /* 0x00006400000c000b */
[----:B01----:R-:W-:Y:S01]  /*33dd0*/  ENDCOLLECTIVE ;  /* 0x000000000000791b */ /* 0x003fe20003800000 */
.L_x_5767:
[----:B------:R-:W-:Y:S02]  /*33de0*/  IMAD.MOV.U32 R13, RZ, RZ, R60 ;  /* 0x000000ffff0d7224 */ /* 0x000fe400078e003c */
[----:B------:R-:W-:Y:S01]  /*33df0*/  IMAD.MOV.U32 R12, RZ, RZ, R77 ;  /* 0x000000ffff0c7224 */ /* 0x000fe200078e004d */
[----:B------:R-:W-:-:S07]  /*33e00*/  MOV R98, R14 ;  /* 0x0000000e00627202 */ /* 0x000fce0000000f00 */
[----:B------:R-:W-:Y:S05]  /*33e10*/  WARPSYNC.COLLECTIVE R15, `(.L_x_5768) ;  /* 0x000000000f087348 */ /* 0x000fea0003c00000 */
[----:B------:R0:W1:Y:S02]  /*33e20*/  SHFL.IDX P6, R14, R13, R12, R11 ;  /* 0x0000000c0d0e7389 */ /* 0x00006400000c000b */
[----:B01----:R-:W-:Y:S01]  /*33e30*/  ENDCOLLECTIVE ;  /* 0x000000000000791b */ /* 0x003fe20003800000 */
.L_x_5768:
[----:B------:R-:W-:Y:S02]  /*33e40*/  IMAD.MOV.U32 R13, RZ, RZ, R27 ;  /* 0x000000ffff0d7224 */ /* 0x000fe400078e001b */
[----:B------:R-:W-:-:S07]  /*33e50*/  IMAD.MOV.U32 R60, RZ, RZ, R14 ;  /* 0x000000ffff3c7224 */ /* 0x000fce00078e000e */
[----:B------:R-:W-:Y:S05]  /*33e60*/  WARPSYNC.COLLECTIVE R15, `(.L_x_5769) ;  /* 0x000000000f087348 */ /* 0x000fea0003c00000 */
[----:B------:R0:W1:Y:S02]  /*33e70*/  SHFL.IDX P6, R14, R13, R12, R11 ;  /* 0x0000000c0d0e7389 */ /* 0x00006400000c000b */
[----:B01----:R-:W-:Y:S01]  /*33e80*/  ENDCOLLECTIVE ;  /* 0x000000000000791b */ /* 0x003fe20003800000 */
.L_x_5769:
        /* <DEDUP_REMOVED lines=8> */
.L_x_5770:
[----:B------:R-:W-:Y:S02]  /*33f10*/  SEL R97, R98, R27, P0 ;  /* 0x0000001b62617207 */ /* 0x000fe40000000000 */
[----:B------:R-:W-:Y:S01]  /*33f20*/  SEL R98, R27, R98, P0 ;  /* 0x000000621b627207 */ /* 0x000fe20000000000 */
[----:B------:R-:W-:Y:S02]  /*33f30*/  IMAD.MOV.U32 R13, RZ, RZ, R137 ;  /* 0x000000ffff0d7224 */ /* 0x000fe400078e0089 */
[----:B------:R-:W-:-:S07]  /*33f40*/  IMAD.MOV.U32 R100, RZ, RZ, R14 ;  /* 0x000000ffff647224 */ /* 0x000fce00078e000e */
[----:B------:R-:W-:Y:S05]  /*33f50*/  WARPSYNC.COLLECTIVE R15, `(.L_x_5771) ;  /* 0x000000000f087348 */ /* 0x000fea0003c00000 */
[----:B------:R0:W1:Y:S02]  /*33f60*/  SHFL.IDX P6, R14, R13, R12, R11 ;  /* 0x0000000c0d0e7389 */ /* 0x00006400000c000b */
[----:B01----:R-:W-:Y:S01]  /*33f70*/  ENDCOLLECTIVE ;  /* 0x000000000000791b */ /* 0x003fe20003800000 */
.L_x_5771:
[----:B------:R-:W-:Y:S02]  /*33f80*/  IMAD.MOV.U32 R13, RZ, RZ, R70 ;  /* 0x000000ffff0d7224 */ /* 0x000fe400078e0046 */
[----:B------:R-:W-:Y:S02]  /*33f90*/  IMAD.MOV.U32 R12, RZ, RZ, R77 ;  /* 0x000000ffff0c7224 */ /* 0x000fe400078e004d */
[----:B------:R-:W-:-:S07]  /*33fa0*/  IMAD.MOV.U32 R102, RZ, RZ, R14 ;  /* 0x000000ffff667224 */ /* 0x000fce00078e000e */
[----:B------:R-:W-:Y:S05]  /*33fb0*/  WARPSYNC.COLLECTIVE R15, `(.L_x_5772) ;  /* 0x000000000f087348 */ /* 0x000fea0003c00000 */
[----:B------:R0:W1:Y:S02]  /*33fc0*/  SHFL.IDX P6, R14, R13, R12, R11 ;  /* 0x0000000c0d0e7389 */ /* 0x00006400000c000b */
[----:B01----:R-:W-:Y:S01]  /*33fd0*/  ENDCOLLECTIVE ;  /* 0x000000000000791b */ /* 0x003fe20003800000 */
.L_x_5772:
[----:B------:R-:W-:Y:S02]  /*33fe0*/  IMAD.MOV.U32 R13, RZ, RZ, R66 ;  /* 0x000000ffff0d7224 */ /* 0x000fe400078e0042 */
[----:B------:R-:W-:-:S07]  /*33ff0*/  IMAD.MOV.U32 R70, RZ, RZ, R14 ;  /* 0x000000ffff467224 */ /* 0x000fce00078e000e */
[----:B------:R-:W-:Y:S05]  /*34000*/  WARPSYNC.COLLECTIVE R15, `(.L_x_5773) ;  /* 0x000000000f087348 */ /* 0x000fea0003c00000 */
[----:B------:R0:W1:Y:S02]  /*34010*/  SHFL.IDX P6, R14, R13, R12, R11 ;  /* 0x0000000c0d0e7389 */ /* 0x00006400000c000b */
[----:B01----:R-:W-:Y:S01]  /*34020*/  ENDCOLLECTIVE ;  /* 0x000000000000791b */ /* 0x003fe20003800000 */
.L_x_5773:
        /* <DEDUP_REMOVED lines=8> */
.L_x_5774:
[----:B------:R-:W-:Y:S02]  /*340b0*/  SEL R101, R102, R66, P0 ;  /* 0x0000004266657207 */ /* 0x000fe40000000000 */
[----:B------:R-:W-:Y:S01]  /*340c0*/  SEL R102, R66, R102, P0 ;  /* 0x0000006642667207 */ /* 0x000fe20000000000 */
[----:B------:R-:W-:Y:S02]  /*340d0*/  IMAD.MOV.U32 R13, RZ, RZ, R129 ;  /* 0x000000ffff0d7224 */ /* 0x000fe400078e0081 */
[----:B------:R-:W-:-:S07]  /*340e0*/  IMAD.MOV.U32 R104, RZ, RZ, R14 ;  /* 0x000000ffff687224 */ /* 0x000fce00078e000e */
[----:B------:R-:W-:Y:S05]  /*340f0*/  WARPSYNC.COLLECTIVE R15, `(.L_x_5775) ;  /* 0x000000000f087348 */ /* 0x000fea0003c00000 */
[----:B------:R0:W1:Y:S02]  /*34100*/  SHFL.IDX P6, R14, R13, R12, R11 ;  /* 0x0000000c0d0e7389 */ /* 0x00006400000c000b */
[----:B01----:R-:W-:Y:S01]  /*34110*/  ENDCOLLECTIVE ;  /* 0x000000000000791b */ /* 0x003fe20003800000 */
.L_x_5775:
[----:B------:R-:W-:Y:S02]  /*34120*/  IMAD.MOV.U32 R13, RZ, RZ, R82 ;  /* 0x000000ffff0d7224 */ /* 0x000fe400078e0052 */
[----:B------:R-:W-:Y:S02]  /*34130*/  IMAD.MOV.U32 R12, RZ, RZ, R77 ;  /* 0x000000ffff0c7224 */ /* 0x000fe400078e004d */
[----:B------:R-:W-:-:S07]  /*34140*/  IMAD.MOV.U32 R106, RZ, RZ, R14 ;  /* 0x000000ffff6a7224 */ /* 0x000fce00078e000e */
[----:B------:R-:W-:Y:S05]  /*34150*/  WARPSYNC.COLLECTIVE R15, `(.L_x_5776) ;  /* 0x000000000f087348 */ /* 0x000fea0003c00000 */
[----:B------:R0:W1:Y:S02]  /*34160*/  SHFL.IDX P6, R14, R13, R12, R11 ;  /* 0x0000000c0d0e7389 */ /* 0x00006400000c000b */
[----:B01----:R-:W-:Y:S01]  /*34170*/  ENDCOLLECTIVE ;  /* 0x000000000000791b */ /* 0x003fe20003800000 */
.L_x_5776:
[----:B------:R-:W-:Y:S02]  /*34180*/  IMAD.MOV.U32 R13, RZ, RZ, R75 ;  /* 0x000000ffff0d7224 */ /* 0x000fe400078e004b */
[----:B------:R-:W-:-:S07]  /*34190*/  IMAD.MOV.U32 R82, RZ, RZ, R14 ;  /* 0x000000ffff527224 */ /* 0x000fce00078e000e */
[----:B------:R-:W-:Y:S05]  /*341a0*/  WARPSYNC.COLLECTIVE R15, `(.L_x_5777) ;  /* 0x000000000f087348 */ /* 0x000fea0003c00000 */
[----:B------:R0:W1:Y:S02]  /*341b0*/  SHFL.IDX P6, R14, R13, R12, R11 ;  /* 0x0000000c0d0e7389 */ /* 0x00006400000c000b */
[----:B01----:R-:W-:Y:S01]  /*341c0*/  ENDCOLLECTIVE ;  /* 0x000000000000791b */ /* 0x003fe20003800000 */
.L_x_5777:
        /* <DEDUP_REMOVED lines=11> */
.L_x_5778:
[----:B------:R-:W-:Y:S01]  /*34280*/  MOV R13, R20 ;  /* 0x00000014000d7202 */ /* 0x000fe20000000f00 */
[----:B------:R-:W-:-:S07]  /*34290*/  IMAD.MOV.U32 R25, RZ, RZ, R14 ;  /* 0x000000ffff197224 */ /* 0x000fce00078e000e */
[----:B------:R-:W-:Y:S05]  /*342a0*/  WARPSYNC.COLLECTIVE R15, `(.L_x_5779) ;  /* 0x000000000f087348 */ /* 0x000fea0003c00000 */
[----:B------:R0:W1:Y:S02]  /*342b0*/  SHFL.IDX P6, R14, R13, R12, R11 ;  /* 0x0000000c0d0e7389 */ /* 0x00006400000c000b */
[----:B01----:R-:W-:Y:S01]  /*342c0*/  ENDCOLLECTIVE ;  /* 0x000000000000791b */ /* 0x003fe20003800000 */
.L_x_5779:
[----:B------:R-:W-:Y:S02]  /*342d0*/  IMAD.MOV.U32 R13, RZ, RZ, R9 ;  /* 0x000000ffff0d7224 */ /* 0x000fe400078e0009 */
[----:B------:R-:W-:Y:S02]  /*342e0*/  IMAD.MOV.U32 R12, RZ, RZ, R77 ;  /* 0x000000ffff0c7224 */ /* 0x000fe400078e004d */
[----:B------:R-:W-:-:S07]  /*342f0*/  IMAD.MOV.U32 R20, RZ, RZ, R14 ;  /* 0x000000ffff147224 */ /* 0x000fce00078e000e */
[----:B------:R-:W-:Y:S05]  /*34300*/  WARPSYNC.COLLECTIVE R15, `(.L_x_5780) ;  /* 0x000000000f087348 */ /* 0x000fea0003c00000 */
[----:B------:R0:W1:Y:S02]  /*34310*/  SHFL.IDX P6, R14, R13, R12, R11 ;  /* 0x0000000c0d0e7389 */ /* 0x00006400000c000b */
[----:B01----:R-:W-:Y:S01]  /*34320*/  ENDCOLLECTIVE ;  /* 0x000000000000791b */ /* 0x003fe20003800000 */
.L_x_5780:
[----:B------:R-:W-:Y:S02]  /*34330*/  IMAD.MOV.U32 R13, RZ, RZ, R8 ;  /* 0x000000ffff0d7224 */ /* 0x000fe400078e0008 */
[----:B------:R-:W-:-:S07]  /*34340*/  IMAD.MOV.U32 R9, RZ, RZ, R14 ;  /* 0x000000ffff097224 */ /* 0x000fce00078e000e */
[----:B------:R-:W-:Y:S05]  /*34350*/  WARPSYNC.COLLECTIVE R15, `(.L_x_5781) ;  /* 0x000000000f087348 */ /* 0x000fea0003c00000 */
[----:B------:R0:W1:Y:S02]  /*34360*/  SHFL.IDX P6, R14, R13, R12, R11 ;  /* 0x0000000c0d0e7389 */ /* 0x00006400000c000b */
[----:B01----:R-:W-:Y:S01]  /*34370*/  ENDCOLLECTIVE ;  /* 0x000000000000791b */ /* 0x003fe20003800000 */
.L_x_5781:
        /* <DEDUP_REMOVED lines=8> */
.L_x_5782:
[----:B------:R-:W-:Y:S02]  /*34400*/  IMAD.MOV.U32 R13, RZ, RZ, R107 ;  /* 0x000000ffff0d7224 */ /* 0x000fe400078e006b */
[----:B------:R-:W-:-:S07]  /*34410*/  IMAD.MOV.U32 R136, RZ, RZ, R14 ;  /* 0x000000ffff887224 */ /* 0x000fce00078e000e */
[----:B------:R-:W-:Y:S05]  /*34420*/  WARPSYNC.COLLECTIVE R15, `(.L_x_5783) ;  /* 0x000000000f087348 */ /* 0x000fea0003c00000 */
[----:B------:R0:W1:Y:S02]  /*34430*/  SHFL.IDX P6, R14, R13, R12, R11 ;  /* 0x0000000c0d0e7389 */ /* 0x00006400000c000b */
[----:B01----:R-:W-:Y:S01]  /*34440*/  ENDCOLLECTIVE ;  /* 0x000000000000791b */ /* 0x003fe20003800000 */
.L_x_5783:
[----:B------:R-:W-:Y:S02]  /*34450*/  IMAD.MOV.U32 R13, RZ, RZ, R21 ;  /* 0x000000ffff0d7224 */ /* 0x000fe400078e0015 */
[----:B------:R-:W-:Y:S02]  /*34460*/  IMAD.MOV.U32 R12, RZ, RZ, R77 ;  /* 0x000000ffff0c7224 */ /* 0x000fe400078e004d */
[----:B------:R-:W-:-:S07]  /*34470*/  IMAD.MOV.U32 R122, RZ, RZ, R14 ;  /* 0x000000ffff7a7224 */ /* 0x000fce00078e000e */
[----:B------:R-:W-:Y:S05]  /*34480*/  WARPSYNC.COLLECTIVE R15, `(.L_x_5784) ;  /* 0x000000000f087348 */ /* 0x000fea0003c00000 */
[----:B------:R0:W1:Y:S02]  /*34490*/  SHFL.IDX P6, R14, R13, R12, R11 ;  /* 0x0000000c0d0e7389 */ /* 0x00006400000c000b */
[----:B01----:R-:W-:Y:S01]  /*344a0*/  ENDCOLLECTIVE ;  /* 0x000000000000791b */ /* 0x003fe20003800000 */
.L_x_5784:
[----:B------:R-:W-:Y:S02]  /*344b0*/  MOV R13, R10 ;  /* 0x0000000a000d7202 */ /* 0x000fe40000000f00 */
[----:B------:R-:W-:Y:S02]  /*344c0*/  SEL R10, R20, R75, P0 ;  /* 0x0000004b140a7207 */ /* 0x000fe40000000000 */
[----:B------:R-:W-:Y:S01]  /*344d0*/  SEL R20, R75, R20, P0 ;  /* 0x000000144b147207 */ /* 0x000fe20000000000 */
[----:B------:R-:W-:-:S07]  /*344e0*/  IMAD.MOV.U32 R139, RZ, RZ, R14 ;  /* 0x000000ffff8b7224 */ /* 0x000fce00078e000e */
[----:B------:R-:W-:Y:S05]  /*344f0*/  WARPSYNC.COLLECTIVE R15, `(.L_x_5785) ;  /* 0x000000000f087348 */ /* 0x000fea0003c00000 */
[----:B------:R0:W1:Y:S02]  /*34500*/  SHFL.IDX P6, R14, R13, R12, R11 ;  /* 0x0000000c0d0e7389 */ /* 0x00006400000c000b */
[----:B01----:R-:W-:Y:S01]  /*34510*/  ENDCOLLECTIVE ;  /* 0x000000000000791b */ /* 0x003fe20003800000 */
.L_x_5785:
[----:B------:R-:W-:Y:S01]  /*34520*/  SEL R21, R136, R139, P0 ;  /* 0x0000008b88157207 */ /* 0x000fe20000000000 */
[----:B------:R-:W-:Y:S02]  /*34530*/  IMAD.MOV.U32 R13, RZ, RZ, R111 ;  /* 0x000000ffff0d7224 */ /* 0x000fe400078e006f */
[----:B------:R-:W-:Y:S02]  /*34540*/  IMAD.MOV.U32 R12, RZ, RZ, R44 ;  /* 0x000000ffff0c7224 */ /* 0x000fe400078e002c */
[----:B------:R-:W-:-:S07]  /*34550*/  IMAD.MOV.U32 R141, RZ, RZ, R14 ;  /* 0x000000ffff8d7224 */ /* 0x000fce00078e000e */
[----:B------:R-:W-:Y:S05]  /*34560*/  WARPSYNC.COLLECTIVE R15, `(.L_x_5786) ;  /* 0x000000000f087348 */ /* 0x000fea0003c00000 */
[----:B------:R0:W1:Y:S02]  /*34570*/  SHFL.IDX P6, R14, R13, R12, R11 ;  /* 0x0000000c0d0e7389 */ /* 0x00006400000c000b */
[----:B01----:R-:W-:Y:S01]  /*34580*/  ENDCOLLECTIVE ;  /* 0x000000000000791b */ /* 0x003fe20003800000 */
.L_x_5786:
[----:B------:R-:W-:Y:S01]  /*34590*/  SEL R25, R122, R141, P0 ;  /* 0x0000008d7a197207 */ /* 0x000fe20000000000 */
[----:B------:R-:W-:Y:S02]  /*345a0*/  IMAD.MOV.U32 R13, RZ, RZ, R108 ;  /* 0x000000ffff0d7224 */ /* 0x000fe400078e006c */
[----:B------:R-:W-:-:S07]  /*345b0*/  IMAD.MOV.U32 R107, RZ, RZ, R14 ;  /* 0x000000ffff6b7224 */ /* 0x000fce00078e000e */
[----:B------:R-:W-:Y:S05]  /*345c0*/  WARPSYNC.COLLECTIVE R15, `(.L_x_5787) ;  /* 0x000000000f087348 */ /* 0x000fea0003c00000 */
[----:B------:R0:W1:Y:S02]  /*345d0*/  SHFL.IDX P6, R14, R13, R12, R11 ;  /* 0x0000000c0d0e7389 */ /* 0x00006400000c000b */
[----:B01----:R-:W-:Y:S01]  /*345e0*/  ENDCOLLECTIVE ;  /* 0x000000000000791b */ /* 0x003fe20003800000 */
.L_x_5787:
[----:B------:R-:W-:Y:S01]  /*345f0*/  IMAD.MOV.U32 R13, RZ, RZ, R26 ;  /* 0x000000ffff0d7224 */ /* 0x000fe200078e001a */
[----:B------:R-:W-:Y:S01]  /*34600*/  SEL R26, R141, R122, P0 ;  /* 0x0000007a8d1a7207 */ /* 0x000fe20000000000 */
[----:B------:R-:W-:Y:S02]  /*34610*/  IMAD.MOV.U32 R12, RZ, RZ, R77 ;  /* 0x000000ffff0c7224 */ /* 0x000fe400078e004d */
[----:B------:R-:W-:-:S07]  /*34620*/  IMAD.MOV.U32 R109, RZ, RZ, R14 ;  /* 0x000000ffff6d7224 */ /* 0x000fce00078e000e */
[----:B------:R-:W-:Y:S05]  /*34630*/  WARPSYNC.COLLECTIVE R15, `(.L_x_5788) ;  /* 0x000000000f087348 */ /* 0x000fea0003c00000 */
[----:B------:R0:W1:Y:S02]  /*34640*/  SHFL.IDX P6, R14, R13, R12, R11 ;  /* 0x0000000c0d0e7389 */ /* 0x00006400000c000b */
[----:B01----:R-:W-:Y:S01]  /*34650*/  ENDCOLLECTIVE ;  /* 0x000000000000791b */ /* 0x003fe20003800000 */
.L_x_5788:
[----:B------:R-:W-:Y:S01]  /*34660*/  IMAD.MOV.U32 R13, RZ, RZ, R24 ;  /* 0x000000ffff0d7224 */ /* 0x000fe200078e0018 */
[----:B------:R-:W-:Y:S01]  /*34670*/  SEL R24, R139, R136, P0 ;  /* 0x000000888b187207 */ /* 0x000fe20000000000 */
[----:B------:R-:W-:-:S07]  /*34680*/  IMAD.MOV.U32 R142, RZ, RZ, R14 ;  /* 0x000000ffff8e7224 */ /* 0x000fce00078e000e */
[----:B------:R-:W-:Y:S05]  /*34690*/  WARPSYNC.COLLECTIVE R15, `(.L_x_5789) ;  /* 0x000000000f087348 */ /* 0x000fea0003c00000 */
[----:B------:R0:W1:Y:S02]  /*346a0*/  SHFL.IDX P6, R14, R13, R12, R11 ;  /* 0x0000000c0d0e7389 */ /* 0x00006400000c000b */
[----:B01----:R-:W-:Y:S01]  /*346b0*/  ENDCOLLECTIVE ;  /* 0x000000000000791b */ /* 0x003fe20003800000 */
.L_x_5789:
        /* <DEDUP_REMOVED lines=8> */
.L_x_5790:
[----:B------:R-:W-:Y:S02]  /*34740*/  SEL R108, R109, R143, P0 ;  /* 0x0000008f6d6c7207 */ /* 0x000fe40000000000 */
[----:B------:R-:W-:Y:S02]  /*34750*/  SEL R109, R143, R109, P0 ;  /* 0x0000006d8f6d7207 */ /* 0x000fe40000000000 */
[----:B------:R-:W-:Y:S01]  /*34760*/  MOV R13, R110 ;  /* 0x0000006e000d7202 */ /* 0x000fe20000000f00 */
[----:B------:R-:W-:-:S07]  /*34770*/  IMAD.MOV.U32 R111, RZ, RZ, R14 ;  /* 0x000000ffff6f7224 */ /* 0x000fce00078e000e */
[----:B------:R-:W-:Y:S05]  /*34780*/  WARPSYNC.COLLECTIVE R15, `(.L_x_5791) ;  /* 0x000000000f087348 */ /* 0x000fea0003c00000 */
[----:B------:R0:W1:Y:S02]  /*34790*/  SHFL.IDX P6, R14, R13, R12, R11 ;  /* 0x0000000c0d0e7389 */ /* 0x00006400000c000b */
[----:B01----:R-:W-:Y:S01]  /*347a0*/  ENDCOLLECTIVE ;  /* 0x000000000000791b */ /* 0x003fe20003800000 */
.L_x_5791:
[----:B------:R-:W-:Y:S02]  /*347b0*/  IMAD.MOV.U32 R13, RZ, RZ, R40 ;  /* 0x000000ffff0d7224 */ /* 0x000fe400078e0028 */
[----:B------:R-:W-:Y:S02]  /*347c0*/  IMAD.MOV.U32 R12, RZ, RZ, R77 ;  /* 0x000000ffff0c7224 */ /* 0x000fe400078e004d */
[----:B------:R-:W-:-:S07]  /*347d0*/  IMAD.MOV.U32 R118, RZ, RZ, R14 ;  /* 0x000000ffff767224 */ /* 0x000fce00078e000e */
[----:B------:R-:W-:Y:S05]  /*347e0*/  WARPSYNC.COLLECTIVE R15, `(.L_x_5792) ;  /* 0x000000000f087348 */ /* 0x000fea0003c00000 */
[----:B------:R0:W1:Y:S02]  /*347f0*/  SHFL.IDX P6, R14, R13, R12, R11 ;  /* 0x0000000c0d0e7389 */ /* 0x00006400000c000b */
[----:B01----:R-:W-:Y:S01]  /*34800*/  ENDCOLLECTIVE ;  /* 0x000000000000791b */ /* 0x003fe20003800000 */
.L_x_5792:
[----:B------:R-:W-:Y:S02]  /*34810*/  IMAD.MOV.U32 R13, RZ, RZ, R36 ;  /* 0x000000ffff0d7224 */ /* 0x000fe400078e0024 */
[----:B------:R-:W-:-:S07]  /*34820*/  IMAD.MOV.U32 R40, RZ, RZ, R14 ;  /* 0x000000ffff287224 */ /* 0x000fce00078e000e */
[----:B------:R-:W-:Y:S05]  /*34830*/  WARPSYNC.COLLECTIVE R15, `(.L_x_5793) ;  /* 0x000000000f087348 */ /* 0x000fea0003c00000 */
[----:B------:R0:W1:Y:S02]  /*34840*/  SHFL.IDX P6, R14, R13, R12, R11 ;  /* 0x0000000c0d0e7389 */ /* 0x00006400000c000b */
[----:B01----:R-:W-:Y:S01]  /*34850*/  ENDCOLLECTIVE ;  /* 0x000000000000791b */ /* 0x003fe20003800000 */
.L_x_5793:
        /* <DEDUP_REMOVED lines=8> */
.L_x_5794:
[----:B------:R-:W-:Y:S01]  /*348e0*/  IMAD.MOV.U32 R13, RZ, RZ, R112 ;  /* 0x000000ffff0d7224 */ /* 0x000fe200078e0070 */
[----:B------:R-:W-:Y:S02]  /*348f0*/  SEL R112, R118, R113, P0 ;  /* 0x0000007176707207 */ /* 0x000fe40000000000 */
[----:B------:R-:W-:Y:S01]  /*34900*/  SEL R113, R113, R118, P0 ;  /* 0x0000007671717207 */ /* 0x000fe20000000000 */
[----:B------:R-:W-:-:S07]  /*34910*/  IMAD.MOV.U32 R115, RZ, RZ, R14 ;  /* 0x000000ffff737224 */ /* 0x000fce00078e000e */
[----:B------:R-:W-:Y:S05]  /*34920*/  WARPSYNC.COLLECTIVE R15, `(.L_x_5795) ;  /* 0x000000000f087348 */ /* 0x000fea0003c00000 */
[----:B------:R0:W1:Y:S02]  /*34930*/  SHFL.IDX P6, R14, R13, R12, R11 ;  /* 0x0000000c0d0e7389 */ /* 0x00006400000c000b */
[----:B01----:R-:W-:Y:S01]  /*34940*/  ENDCOLLECTIVE ;  /* 0x000000000000791b */ /* 0x003fe20003800000 */
.L_x_5795:
[----:B------:R-:W-:Y:S02]  /*34950*/  IMAD.MOV.U32 R13, RZ, RZ, R69 ;  /* 0x000000ffff0d7224 */ /* 0x000fe400078e0045 */
[----:B------:R-:W-:Y:S02]  /*34960*/  IMAD.MOV.U32 R12, RZ, RZ, R77 ;  /* 0x000000ffff0c7224 */ /* 0x000fe400078e004d */
[----:B------:R-:W-:-:S07]  /*34970*/  IMAD.MOV.U32 R117, RZ, RZ, R14 ;  /* 0x000000ffff757224 */ /* 0x000fce00078e000e */
[----:B------:R-:W-:Y:S05]  /*34980*/  WARPSYNC.COLLECTIVE R15, `(.L_x_5796) ;  /* 0x000000000f087348 */ /* 0x000fea0003c00000 */
[----:B------:R0:W1:Y:S02]  /*34990*/  SHFL.IDX P6, R14, R13, R12, R11 ;  /* 0x0000000c0d0e7389 */ /* 0x00006400000c000b */
[----:B01----:R-:W-:Y:S01]  /*349a0*/  ENDCOLLECTIVE ;  /* 0x000000000000791b */ /* 0x003fe20003800000 */
.L_x_5796:
[----:B------:R-:W-:Y:S01]  /*349b0*/  MOV R13, R65 ;  /* 0x00000041000d7202 */ /* 0x000fe20000000f00 */
[----:B------:R-:W-:-:S07]  /*349c0*/  IMAD.MOV.U32 R69, RZ, RZ, R14 ;  /* 0x000000ffff457224 */ /* 0x000fce00078e000e */
[----:B------:R-:W-:Y:S05]  /*349d0*/  WARPSYNC.COLLECTIVE R15, `(.L_x_5797) ;  /* 0x000000000f087348 */ /* 0x000fea0003c00000 */
[----:B------:R0:W1:Y:S02]  /*349e0*/  SHFL.IDX P6, R14, R13, R12, R11 ;  /* 0x0000000c0d0e7389 */ /* 0x00006400000c000b */
[----:B01----:R-:W-:Y:S01]  /*349f0*/  ENDCOLLECTIVE ;  /* 0x000000000000791b */ /* 0x003fe20003800000 */
.L_x_5797:
[----:B------:R-:W-:Y:S02]  /*34a00*/  IMAD.MOV.U32 R13, RZ, RZ, R116 ;  /* 0x000000ffff0d7224 */ /* 0x000fe400078e0074 */
[----:B------:R-:W-:Y:S02]  /*34a10*/  IMAD.MOV.U32 R12, RZ, RZ, R44 ;  /* 0x000000ffff0c7224 */ /* 0x000fe400078e002c */
[----:B------:R-:W-:-:S07]  /*34a20*/  IMAD.MOV.U32 R65, RZ, RZ, R14 ;  /* 0x000000ffff417224 */ /* 0x000fce00078e000e */
[----:B------:R-:W-:Y:S05]  /*34a30*/  WARPSYNC.COLLECTIVE R15, `(.L_x_5798) ;  /* 0x000000000f087348 */ /* 0x000fea0003c00000 */
[----:B------:R0:W1:Y:S02]  /*34a40*/  SHFL.IDX P6, R14, R13, R12, R11 ;  /* 0x0000000c0d0e7389 */ /* 0x00006400000c000b */
[----:B01----:R-:W-:Y:S01]  /*34a50*/  ENDCOLLECTIVE ;  /* 0x000000000000791b */ /* 0x003fe20003800000 */
.L_x_5798:
        /* <DEDUP_REMOVED lines=9> */
.L_x_5799:
[----:B------:R-:W-:Y:S02]  /*34af0*/  IMAD.MOV.U32 R13, RZ, RZ, R81 ;  /* 0x000000ffff0d7224 */ /* 0x000fe400078e0051 */
[----:B------:R-:W-:Y:S02]  /*34b00*/  IMAD.MOV.U32 R12, RZ, RZ, R77 ;  /* 0x000000ffff0c7224 */ /* 0x000fe400078e004d */
[----:B------:R-:W-:-:S07]  /*34b10*/  IMAD.MOV.U32 R123, RZ, RZ, R14 ;  /* 0x000000ffff7b7224 */ /* 0x000fce00078e000e */
[----:B------:R-:W-:Y:S05]  /*34b20*/  WARPSYNC.COLLECTIVE R15, `(.L_x_5800) ;  /* 0x000000000f087348 */ /* 0x000fea0003c00000 */
[----:B------:R0:W1:Y:S02]  /*34b30*/  SHFL.IDX P6, R14, R13, R12, R11 ;  /* 0x0000000c0d0e7389 */ /* 0x00006400000c000b */
[----:B01----:R-:W-:Y:S01]  /*34b40*/  ENDCOLLECTIVE ;  /* 0x000000000000791b */ /* 0x003fe20003800000 */
.L_x_5800:
[----:B------:R-:W-:Y:S02]  /*34b50*/  IMAD.MOV.U32 R13, RZ, RZ, R71 ;  /* 0x000000ffff0d7224 */ /* 0x000fe400078e0047 */
[----:B------:R-:W-:-:S07]  /*34b60*/  IMAD.MOV.U32 R81, RZ, RZ, R14 ;  /* 0x000000ffff517224 */ /* 0x000fce00078e000e */
[----:B------:R-:W-:Y:S05]  /*34b70*/  WARPSYNC.COLLECTIVE R15, `(.L_x_5801) ;  /* 0x000000000f087348 */ /* 0x000fea0003c00000 */
[----:B------:R0:W1:Y:S02]  /*34b80*/  SHFL.IDX P6, R14, R13, R12, R11 ;  /* 0x0000000c0d0e7389 */ /* 0x00006400000c000b */
[----:B01----:R-:W-:Y:S01]  /*34b90*/  ENDCOLLECTIVE ;  /* 0x000000000000791b */ /* 0x003fe20003800000 */
.L_x_5801:
        /* <DEDUP_REMOVED lines=10> */
.L_x_5802:
[----:B------:R-:W-:Y:S01]  /*34c40*/  MOV R13, R31 ;  /* 0x0000001f000d7202 */ /* 0x000fe20000000f00 */
[----:B------:R-:W-:-:S07]  /*34c50*/  IMAD.MOV.U32 R34, RZ, RZ, R14 ;  /* 0x000000ffff227224 */ /* 0x000fce00078e000e */
[----:B------:R-:W-:Y:S05]  /*34c60*/  WARPSYNC.COLLECTIVE R15, `(.L_x_5803) ;  /* 0x000000000f087348 */ /* 0x000fea0003c00000 */
[----:B------:R0:W1:Y:S02]  /*34c70*/  SHFL.IDX P6, R14, R13, R12, R11 ;  /* 0x0000000c0d0e7389 */ /* 0x00006400000c000b */
[----:B01----:R-:W-:Y:S01]  /*34c80*/  ENDCOLLECTIVE ;  /* 0x000000000000791b */ /* 0x003fe20003800000 */
.L_x_5803:
[----:B------:R-:W-:Y:S02]  /*34c90*/  IMAD.MOV.U32 R13, RZ, RZ, R29 ;  /* 0x000000ffff0d7224 */ /* 0x000fe400078e001d */
[----:B------:R-:W-:Y:S02]  /*34ca0*/  IMAD.MOV.U32 R12, RZ, RZ, R77 ;  /* 0x000000ffff0c7224 */ /* 0x000fe400078e004d */
[----:B------:R-:W-:-:S07]  /*34cb0*/  IMAD.MOV.U32 R31, RZ, RZ, R14 ;  /* 0x000000ffff1f7224 */ /* 0x000fce00078e000e */
[----:B------:R-:W-:Y:S05]  /*34cc0*/  WARPSYNC.COLLECTIVE R15, `(.L_x_5804) ;  /* 0x000000000f087348 */ /* 0x000fea0003c00000 */
[----:B------:R0:W1:Y:S02]  /*34cd0*/  SHFL.IDX P6, R14, R13, R12, R11 ;  /* 0x0000000c0d0e7389 */ /* 0x00006400000c000b */
[----:B01----:R-:W-:Y:S01]  /*34ce0*/  ENDCOLLECTIVE ;  /* 0x000000000000791b */ /* 0x003fe20003800000 */
.L_x_5804:
[----:B------:R-:W-:Y:S02]  /*34cf0*/  IMAD.MOV.U32 R13, RZ, RZ, R28 ;  /* 0x000000ffff0d7224 */ /* 0x000fe400078e001c */
[----:B------:R-:W-:-:S07]  /*34d00*/  IMAD.MOV.U32 R29, RZ, RZ, R14 ;  /* 0x000000ffff1d7224 */ /* 0x000fce00078e000e */
[----:B------:R-:W-:Y:S05]  /*34d10*/  WARPSYNC.COLLECTIVE R15, `(.L_x_5805) ;  /* 0x000000000f087348 */ /* 0x000fea0003c00000 */
[----:B------:R0:W1:Y:S02]  /*34d20*/  SHFL.IDX P6, R14, R13, R12, R11 ;  /* 0x0000000c0d0e7389 */ /* 0x00006400000c000b */
[----:B01----:R-:W-:Y:S01]  /*34d30*/  ENDCOLLECTIVE ;  /* 0x000000000000791b */ /* 0x003fe20003800000 */
.L_x_5805:
        /* <DEDUP_REMOVED lines=8> */
.L_x_5806:
[----:B------:R-:W-:Y:S02]  /*34dc0*/  IMAD.MOV.U32 R13, RZ, RZ, R80 ;  /* 0x000000ffff0d7224 */ /* 0x000fe400078e0050 */
[----:B------:R-:W-:-:S07]  /*34dd0*/  IMAD.MOV.U32 R132, RZ, RZ, R14 ;  /* 0x000000ffff847224 */ /* 0x000fce00078e000e */
[----:B------:R-:W-:Y:S05]  /*34de0*/  WARPSYNC.COLLECTIVE R15, `(.L_x_5807) ;  /* 0x000000000f087348 */ /* 0x000fea0003c00000 */
[----:B------:R0:W1:Y:S02]  /*34df0*/  SHFL.IDX P6, R14, R13, R12, R11 ;  /* 0x0000000c0d0e7389 */ /* 0x00006400000c000b */
[----:B01----:R-:W-:Y:S01]  /*34e00*/  ENDCOLLECTIVE ;  /* 0x000000000000791b */ /* 0x003fe20003800000 */
.L_x_5807:
[----:B------:R-:W-:Y:S02]  /*34e10*/  IMAD.MOV.U32 R13, RZ, RZ, R32 ;  /* 0x000000ffff0d7224 */ /* 0x000fe400078e0020 */
[----:B------:R-:W-:Y:S02]  /*34e20*/  IMAD.MOV.U32 R12, RZ, RZ, R77 ;  /* 0x000000ffff0c7224 */ /* 0x000fe400078e004d */
[----:B------:R-:W-:-:S07]  /*34e30*/  IMAD.MOV.U32 R134, RZ, RZ, R14 ;  /* 0x000000ffff867224 */ /* 0x000fce00078e000e */
[----:B------:R-:W-:Y:S05]  /*34e40*/  WARPSYNC.COLLECTIVE R15, `(.L_x_5808) ;  /* 0x000000000f087348 */ /* 0x000fea0003c00000 */
[----:B------:R0:W1:Y:S02]  /*34e50*/  SHFL.IDX P6, R14, R13, R12, R11 ;  /* 0x0000000c0d0e7389 */ /* 0x00006400000c000b */
[----:B01----:R-:W-:Y:S01]  /*34e60*/  ENDCOLLECTIVE ;  /* 0x000000000000791b */ /* 0x003fe20003800000 */
.L_x_5808:
[----:B------:R-:W-:Y:S02]  /*34e70*/  MOV R13, R30 ;  /* 0x0000001e000d7202 */ /* 0x000fe40000000f00 */
[----:B------:R-:W-:Y:S02]  /*34e80*/  SEL R30, R31, R36, P0 ;  /* 0x000000241f1e7207 */ /* 0x000fe40000000000 */
[----:B------:R-:W-:Y:S01]  /*34e90*/  SEL R31, R36, R31, P0 ;  /* 0x0000001f241f7207 */ /* 0x000fe20000000000 */
[----:B------:R-:W-:-:S07]  /*34ea0*/  IMAD.MOV.U32 R71, RZ, RZ, R14 ;  /* 0x000000ffff477224 */ /* 0x000fce00078e000e */
[----:B------:R-:W-:Y:S05]  /*34eb0*/  WARPSYNC.COLLECTIVE R15, `(.L_x_5809) ;  /* 0x000000000f087348 */ /* 0x000fea0003c00000 */
[----:B------:R0:W1:Y:S02]  /*34ec0*/  SHFL.IDX P6, R14, R13, R12, R11 ;  /* 0x0000000c0d0e7389 */ /* 0x00006400000c000b */
[----:B01----:R-:W-:Y:S01]  /*34ed0*/  ENDCOLLECTIVE ;  /* 0x000000000000791b */ /* 0x003fe20003800000 */
.L_x_5809:
[----:B------:R-:W-:Y:S01]  /*34ee0*/  SEL R32, R132, R71, P0 ;  /* 0x0000004784207207 */ /* 0x000fe20000000000 */
[----:B------:R-:W-:Y:S02]  /*34ef0*/  IMAD.MOV.U32 R13, RZ, RZ, R89 ;  /* 0x000000ffff0d7224 */ /* 0x000fe400078e0059 */
[----:B------:R-:W-:Y:S02]  /*34f00*/  IMAD.MOV.U32 R12, RZ, RZ, R44 ;  /* 0x000000ffff0c7224 */ /* 0x000fe400078e002c */
[----:B------:R-:W-:-:S07]  /*34f10*/  IMAD.MOV.U32 R144, RZ, RZ, R14 ;  /* 0x000000ffff907224 */ /* 0x000fce00078e000e */
[----:B------:R-:W-:Y:S05]  /*34f20*/  WARPSYNC.COLLECTIVE R15, `(.L_x_5810) ;  /* 0x000000000f087348 */ /* 0x000fea0003c00000 */
[----:B------:R0:W1:Y:S02]  /*34f30*/  SHFL.IDX P6, R14, R13, R12, R11 ;  /* 0x0000000c0d0e7389 */ /* 0x00006400000c000b */
[----:B01----:R-:W-:Y:S01]  /*34f40*/  ENDCOLLECTIVE ;  /* 0x000000000000791b */ /* 0x003fe20003800000 */
.L_x_5810:
[----:B------:R-:W-:Y:S01]  /*34f50*/  SEL R34, R134, R144, P0 ;  /* 0x0000009086227207 */ /* 0x000fe20000000000 */
[----:B------:R-:W-:Y:S02]  /*34f60*/  IMAD.MOV.U32 R13, RZ, RZ, R83 ;  /* 0x000000ffff0d7224 */ /* 0x000fe400078e0053 */
[----:B------:R-:W-:-:S07]  /*34f70*/  IMAD.MOV.U32 R127, RZ, RZ, R14 ;  /* 0x000000ffff7f7224 */ /* 0x000fce00078e000e */
[----:B------:R-:W-:Y:S05]  /*34f80*/  WARPSYNC.COLLECTIVE R15, `(.L_x_5811) ;  /* 0x000000000f087348 */ /* 0x000fea0003c00000 */
[----:B------:R0:W1:Y:S02]  /*34f90*/  SHFL.IDX P6, R14, R13, R12, R11 ;  /* 0x0000000c0d0e7389 */ /* 0x00006400000c000b */
[----:B01----:R-:W-:Y:S01]  /*34fa0*/  ENDCOLLECTIVE ;  /* 0x000000000000791b */ /* 0x003fe20003800000 */
.L_x_5811:
[----:B------:R-:W-:Y:S01]  /*34fb0*/  IMAD.MOV.U32 R13, RZ, RZ, R35 ;  /* 0x000000ffff0d7224 */ /* 0x000fe200078e0023 */
[----:B------:R-:W-:Y:S01]  /*34fc0*/  SEL R35, R144, R134, P0 ;  /* 0x0000008690237207 */ /* 0x000fe20000000000 */
[----:B------:R-:W-:Y:S02]  /*34fd0*/  IMAD.MOV.U32 R12, RZ, RZ, R77 ;  /* 0x000000ffff0c7224 */ /* 0x000fe400078e004d */
[----:B------:R-:W-:-:S07]  /*34fe0*/  IMAD.MOV.U32 R129, RZ, RZ, R14 ;  /* 0x000000ffff817224 */ /* 0x000fce00078e000e */
[----:B------:R-:W-:Y:S05]  /*34ff0*/  WARPSYNC.COLLECTIVE R15, `(.L_x_5812) ;  /* 0x000000000f087348 */ /* 0x000fea0003c00000 */
[----:B------:R0:W1:Y:S02]  /*35000*/  SHFL.IDX P6, R14, R13, R12, R11 ;  /* 0x0000000c0d0e7389 */ /* 0x00006400000c000b */
[----:B01----:R-:W-:Y:S01]  /*35010*/  ENDCOLLECTIVE ;  /* 0x000000000000791b */ /* 0x003fe20003800000 */
.L_x_5812:
[----:B------:R-:W-:Y:S01]  /*35020*/  IMAD.MOV.U32 R13, RZ, RZ, R33 ;  /* 0x000000ffff0d7224 */ /* 0x000fe200078e0021 */
[----:B------:R-:W-:Y:S01]  /*35030*/  SEL R33, R71, R132, P0 ;  /* 0x0000008447217207 */ /* 0x000fe20000000000 */
[----:B------:R-:W-:-:S07]  /*35040*/  IMAD.MOV.U32 R145, RZ, RZ, R14 ;  /* 0x000000ffff917224 */ /* 0x000fce00078e000e */
[----:B------:R-:W-:Y:S05]  /*35050*/  WARPSYNC.COLLECTIVE R15, `(.L_x_5813) ;  /* 0x000000000f087348 */ /* 0x000fea0003c00000 */
[----:B------:R0:W1:Y:S02]  /*35060*/  SHFL.IDX P6, R14, R13, R12, R11 ;  /* 0x0000000c0d0e7389 */ /* 0x00006400000c000b */
[----:B01----:R-:W-:Y:S01]  /*35070*/  ENDCOLLECTIVE ;  /* 0x000000000000791b */ /* 0x003fe20003800000 */
.L_x_5813:
[----:B------:R-:W-:Y:S01]  /*35080*/  SEL R36, R127, R145, P0 ;  /* 0x000000917f247207 */ /* 0x000fe20000000000 */
[----:B------:R-:W-:Y:S02]  /*35090*/  IMAD.MOV.U32 R13, RZ, RZ, R91 ;  /* 0x000000ffff0d7224 */ /* 0x000fe400078e005b */
[----:B------:R-:W-:Y:S02]  /*350a0*/  IMAD.MOV.U32 R12, RZ, RZ, R44 ;  /* 0x000000ffff0c7224 */ /* 0x000fe400078e002c */
[----:B------:R-:W-:-:S07]  /*350b0*/  IMAD.MOV.U32 R146, RZ, RZ, R14 ;  /* 0x000000ffff927224 */ /* 0x000fce00078e000e */
[----:B------:R-:W-:Y:S05]  /*350c0*/  WARPSYNC.COLLECTIVE R15, `(.L_x_5814) ;  /* 0x000000000f087348 */ /* 0x000fea0003c00000 */
[----:B------:R0:W1:Y:S02]  /*350d0*/  SHFL.IDX P6, R14, R13, R12, R11 ;  /* 0x0000000c0d0e7389 */ /* 0x00006400000c000b */
[----:B01----:R-:W-:Y:S01]  /*350e0*/  ENDCOLLECTIVE ;  /* 0x000000000000791b */ /* 0x003fe20003800000 */
.L_x_5814:
[----:B------:R-:W-:Y:S01]  /*350f0*/  MOV R13, R88 ;  /* 0x00000058000d7202 */ /* 0x000fe20000000f00 */
[----:B------:R-:W-:-:S07]  /*35100*/  IMAD.MOV.U32 R91, RZ, RZ, R14 ;  /* 0x000000ffff5b7224 */ /* 0x000fce00078e000e */
[----:B------:R-:W-:Y:S05]  /*35110*/  WARPSYNC.COLLECTIVE R15, `(.L_x_5815) ;  /* 0x000000000f087348 */ /* 0x000fea0003c00000 */
[----:B------:R0:W1:Y:S02]  /*35120*/  SHFL.IDX P6, R14, R13, R12, R11 ;  /* 0x0000000c0d0e7389 */ /* 0x00006400000c000b */
[----:B01----:R-:W-:Y:S01]  /*35130*/  ENDCOLLECTIVE ;  /* 0x000000000000791b */ /* 0x003fe20003800000 */
.L_x_5815:
[----:B------:R-:W-:Y:S01]  /*35140*/  IMAD.MOV.U32 R13, RZ, RZ, R39 ;  /* 0x000000ffff0d7224 */ /* 0x000fe200078e0027 */
[----:B------:R-:W-:Y:S01]  /*35150*/  SEL R39, R146, R129, P0 ;  /* 0x0000008192277207 */ /* 0x000fe20000000000 */
[----:B------:R-:W-:Y:S02]  /*35160*/  IMAD.MOV.U32 R12, RZ, RZ, R77 ;  /* 0x000000ffff0c7224 */ /* 0x000fe400078e004d */
[----:B------:R-:W-:-:S07]  /*35170*/  IMAD.MOV.U32 R89, RZ, RZ, R14 ;  /* 0x000000ffff597224 */ /* 0x000fce00078e000e */
[----:B------:R-:W-:Y:S05]  /*35180*/  WARPSYNC.COLLECTIVE R15, `(.L_x_5816) ;  /* 0x000000000f087348 */ /* 0x000fea0003c00000 */
[----:B------:R0:W1:Y:S02]  /*35190*/  SHFL.IDX P6, R14, R13, R12, R11 ;  /* 0x0000000c0d0e7389 */ /* 0x00006400000c000b */
[----:B01----:R-:W-:Y:S01]  /*351a0*/  ENDCOLLECTIVE ;  /* 0x000000000000791b */ /* 0x003fe20003800000 */
.L_x_5816:
[----:B------:R-:W-:Y:S01]  /*351b0*/  IMAD.MOV.U32 R13, RZ, RZ, R37 ;  /* 0x000000ffff0d7224 */ /* 0x000fe200078e0025 */
[----:B------:R-:W-:Y:S01]  /*351c0*/  SEL R37, R145, R127, P0 ;  /* 0x0000007f91257207 */ /* 0x000fe20000000000 */
[----:B------:R-:W-:-:S07]  /*351d0*/  IMAD.MOV.U32 R147, RZ, RZ, R14 ;  /* 0x000000ffff937224 */ /* 0x000fce00078e000e */
[----:B------:R-:W-:Y:S05]  /*351e0*/  WARPSYNC.COLLECTIVE R15, `(.L_x_5817) ;  /* 0x000000000f087348 */ /* 0x000fea0003c00000 */
[----:B------:R0:W1:Y:S02]  /*351f0*/  SHFL.IDX P6, R14, R13, R12, R11 ;  /* 0x0000000c0d0e7389 */ /* 0x00006400000c000b */
[----:B01----:R-:W-:Y:S01]  /*35200*/  ENDCOLLECTIVE ;  /* 0x000000000000791b */ /* 0x003fe20003800000 */
.L_x_5817:
[----:B------:R-:W-:Y:S01]  /*35210*/  SEL R40, R91, R147, P0 ;  /* 0x000000935b287207 */ /* 0x000fe20000000000 */
[----:B------:R-:W-:Y:S02]  /*35220*/  IMAD.MOV.U32 R13, RZ, RZ, R125 ;  /* 0x000000ffff0d7224 */ /* 0x000fe400078e007d */
[----:B------:R-:W-:Y:S02]  /*35230*/  IMAD.MOV.U32 R12, RZ, RZ, R44 ;  /* 0x000000ffff0c7224 */ /* 0x000fe400078e002c */
[----:B------:R-:W-:-:S07]  /*35240*/  IMAD.MOV.U32 R148, RZ, RZ, R14 ;  /* 0x000000ffff947224 */ /* 0x000fce00078e000e */
[----:B------:R-:W-:Y:S05]  /*35250*/  WARPSYNC.COLLECTIVE R15, `(.L_x_5818) ;  /* 0x000000000f087348 */ /* 0x000fea0003c00000 */
[----:B------:R0:W1:Y:S02]  /*35260*/  SHFL.IDX P6, R14, R13, R12, R11 ;  /* 0x0000000c0d0e7389 */ /* 0x00006400000c000b */
[----:B01----:R-:W-:Y:S01]  /*35270*/  ENDCOLLECTIVE ;  /* 0x000000000000791b */ /* 0x003fe20003800000 */
.L_x_5818:
[----:B------:R-:W-:Y:S01]  /*35280*/  SEL R69, R89, R148, P0 ;  /* 0x0000009459457207 */ /* 0x000fe20000000000 */
[----:B------:R-:W-:Y:S02]  /*35290*/  IMAD.MOV.U32 R13, RZ, RZ, R90 ;  /* 0x000000ffff0d7224 */ /* 0x000fe400078e005a */
[----:B------:R-:W-:-:S07]  /*352a0*/  IMAD.MOV.U32 R88, RZ, RZ, R14 ;  /* 0x000000ffff587224 */ /* 0x000fce00078e000e */
[----:B------:R-:W-:Y:S05]  /*352b0*/  WARPSYNC.COLLECTIVE R15, `(.L_x_5819) ;  /* 0x000000000f087348 */ /* 0x000fea0003c00000 */
[----:B------:R0:W1:Y:S02]  /*352c0*/  SHFL.IDX P6, R14, R13, R12, R11 ;  /* 0x0000000c0d0e7389 */ /* 0x00006400000c000b */
[----:B01----:R-:W-:Y:S01]  /*352d0*/  ENDCOLLECTIVE ;  /* 0x000000000000791b */ /* 0x003fe20003800000 */
.L_x_5819:
[----:B------:R-:W-:Y:S01]  /*352e0*/  IMAD.MOV.U32 R13, RZ, RZ, R68 ;  /* 0x000000ffff0d7224 */ /* 0x000fe200078e0044 */
[----:B------:R-:W-:Y:S01]  /*352f0*/  SEL R68, R147, R91, P0 ;  /* 0x0000005b93447207 */ /* 0x000fe20000000000 */
[----:B------:R-:W-:Y:S02]  /*35300*/  IMAD.MOV.U32 R12, RZ, RZ, R77 ;  /* 0x000000ffff0c7224 */ /* 0x000fe400078e004d */
[----:B------:R-:W-:-:S07]  /*35310*/  IMAD.MOV.U32 R128, RZ, RZ, R14 ;  /* 0x000000ffff807224 */ /* 0x000fce00078e000e */
[----:B------:R-:W-:Y:S05]  /*35320*/  WARPSYNC.COLLECTIVE R15, `(.L_x_5820) ;  /* 0x000000000f087348 */ /* 0x000fea0003c00000 */
[----:B------:R0:W1:Y:S02]  /*35330*/  SHFL.IDX P6, R14, R13, R12, R11 ;  /* 0x0000000c0d0e7389 */ /* 0x00006400000c000b */
[----:B01----:R-:W-:Y:S01]  /*35340*/  ENDCOLLECTIVE ;  /* 0x000000000000791b */ /* 0x003fe20003800000 */
.L_x_5820:
[----:B------:R-:W-:Y:S01]  /*35350*/  MOV R13, R64 ;  /* 0x00000040000d7202 */ /* 0x000fe20000000f00 */
[----:B------:R-:W-:-:S07]  /*35360*/  IMAD.MOV.U32 R90, RZ, RZ, R14 ;  /* 0x000000ffff5a7224 */ /* 0x000fce00078e000e */
[----:B------:R-:W-:Y:S05]  /*35370*/  WARPSYNC.COLLECTIVE R15, `(.L_x_5821) ;  /* 0x000000000f087348 */ /* 0x000fea0003c00000 */
[----:B------:R0:W1:Y:S02]  /*35380*/  SHFL.IDX P6, R14, R13, R12, R11 ;  /* 0x0000000c0d0e7389 */ /* 0x00006400000c000b */
[----:B01----:R-:W-:Y:S01]  /*35390*/  ENDCOLLECTIVE ;  /* 0x000000000000791b */ /* 0x003fe20003800000 */
.L_x_5821:
        /* <DEDUP_REMOVED lines=8> */
.L_x_5822:
        /* <DEDUP_REMOVED lines=8> */
.L_x_5823:
[----:B------:R-:W-:Y:S02]  /*354a0*/  IMAD.MOV.U32 R13, RZ, RZ, R79 ;  /* 0x000000ffff0d7224 */ /* 0x000fe400078e004f */
[----:B------:R-:W-:Y:S02]  /*354b0*/  IMAD.MOV.U32 R12, RZ, RZ, R77 ;  /* 0x000000ffff0c7224 */ /* 0x000fe400078e004d */
[----:B------:R-:W-:-:S07]  /*354c0*/  IMAD.MOV.U32 R84, RZ, RZ, R14 ;  /* 0x000000ffff547224 */ /* 0x000fce00078e000e */
[----:B------:R-:W-:Y:S05]  /*354d0*/  WARPSYNC.COLLECTIVE R15, `(.L_x_5824) ;  /* 0x000000000f087348 */ /* 0x000fea0003c00000 */
[----:B------:R0:W1:Y:S02]  /*354e0*/  SHFL.IDX P6, R14, R13, R12, R11 ;  /* 0x0000000c0d0e7389 */ /* 0x00006400000c000b */
[----:B01----:R-:W-:Y:S01]  /*354f0*/  ENDCOLLECTIVE ;  /* 0x000000000000791b */ /* 0x003fe20003800000 */
.L_x_5824:
[----:B------:R-:W-:Y:S01]  /*35500*/  IMAD.MOV.U32 R13, RZ, RZ, R38 ;  /* 0x000000ffff0d7224 */ /* 0x000fe200078e0026 */
[----:B------:R-:W-:Y:S01]  /*35510*/  SEL R38, R129, R146, P0 ;  /* 0x0000009281267207 */ /* 0x000fe20000000000 */
[----:B------:R-:W-:-:S07]  /*35520*/  IMAD.MOV.U32 R79, RZ, RZ, R14 ;  /* 0x000000ffff4f7224 */ /* 0x000fce00078e000e */
[----:B------:R-:W-:Y:S05]  /*35530*/  WARPSYNC.COLLECTIVE R15, `(.L_x_5825) ;  /* 0x000000000f087348 */ /* 0x000fea0003c00000 */
[----:B------:R0:W1:Y:S02]  /*35540*/  SHFL.IDX P6, R14, R13, R12, R11 ;  /* 0x0000000c0d0e7389 */ /* 0x00006400000c000b */
[----:B01----:R-:W-:Y:S01]  /*35550*/  ENDCOLLECTIVE ;  /* 0x000000000000791b */ /* 0x003fe20003800000 */
.L_x_5825:
        /* <DEDUP_REMOVED lines=8> */
.L_x_5826:
[----:B------:R-:W-:Y:S02]  /*355e0*/  SEL R70, R84, R149, P0 ;  /* 0x0000009554467207 */ /* 0x000fe40000000000 */
[----:B------:R-:W-:Y:S02]  /*355f0*/  SEL R71, R149, R84, P0 ;  /* 0x0000005495477207 */ /* 0x000fe40000000000 */
[----:B------:R-:W-:Y:S01]  /*35600*/  MOV R13, R52 ;  /* 0x00000034000d7202 */ /* 0x000fe20000000f00 */
[----:B------:R-:W-:-:S07]  /*35610*/  IMAD.MOV.U32 R55, RZ, RZ, R14 ;  /* 0x000000ffff377224 */ /* 0x000fce00078e000e */
[----:B------:R-:W-:Y:S05]  /*35620*/  WARPSYNC.COLLECTIVE R15, `(.L_x_5827) ;  /* 0x000000000f087348 */ /* 0x000fea0003c00000 */
[----:B------:R0:W1:Y:S02]  /*35630*/  SHFL.IDX P6, R14, R13, R12, R11 ;  /* 0x0000000c0d0e7389 */ /* 0x00006400000c000b */
[----:B01----:R-:W-:Y:S01]  /*35640*/  ENDCOLLECTIVE ;  /* 0x000000000000791b */ /* 0x003fe20003800000 */
.L_x_5827:
[----:B------:R-:W-:Y:S02]  /*35650*/  IMAD.MOV.U32 R13, RZ, RZ, R48 ;  /* 0x000000ffff0d7224 */ /* 0x000fe400078e0030 */
[----:B------:R-:W-:Y:S02]  /*35660*/  IMAD.MOV.U32 R12, RZ, RZ, R77 ;  /* 0x000000ffff0c7224 */ /* 0x000fe400078e004d */
[----:B------:R-:W-:-:S07]  /*35670*/  IMAD.MOV.U32 R80, RZ, RZ, R14 ;  /* 0x000000ffff507224 */ /* 0x000fce00078e000e */
[----:B------:R-:W-:Y:S05]  /*35680*/  WARPSYNC.COLLECTIVE R15, `(.L_x_5828) ;  /* 0x000000000f087348 */ /* 0x000fea0003c00000 */
[----:B------:R0:W1:Y:S02]  /*35690*/  SHFL.IDX P6, R14, R13, R12, R11 ;  /* 0x0000000c0d0e7389 */ /* 0x00006400000c000b */
[----:B01----:R-:W-:Y:S01]  /*356a0*/  ENDCOLLECTIVE ;  /* 0x000000000000791b */ /* 0x003fe20003800000 */
.L_x_5828:
[----:B------:R-:W-:Y:S02]  /*356b0*/  IMAD.MOV.U32 R13, RZ, RZ, R47 ;  /* 0x000000ffff0d7224 */ /* 0x000fe400078e002f */
[----:B------:R-:W-:-:S07]  /*356c0*/  IMAD.MOV.U32 R48, RZ, RZ, R14 ;  /* 0x000000ffff307224 */ /* 0x000fce00078e000e */
[----:B------:R-:W-:Y:S05]  /*356d0*/  WARPSYNC.COLLECTIVE R15, `(.L_x_5829) ;  /* 0x000000000f087348 */ /* 0x000fea0003c00000 */
[----:B------:R0:W1:Y:S02]  /*356e0*/  SHFL.IDX P6, R14, R13, R12, R11 ;  /* 0x0000000c0d0e7389 */ /* 0x00006400000c000b */
[----:B01----:R-:W-:Y:S01]  /*356f0*/  ENDCOLLECTIVE ;  /* 0x000000000000791b */ /* 0x003fe20003800000 */
.L_x_5829:
[----:B------:R-:W-:Y:S02]  /*35700*/  IMAD.MOV.U32 R13, RZ, RZ, R56 ;  /* 0x000000ffff0d7224 */ /* 0x000fe400078e0038 */
[----:B------:R-:W-:Y:S02]  /*35710*/  IMAD.MOV.U32 R12, RZ, RZ, R44 ;  /* 0x000000ffff0c7224 */ /* 0x000fe400078e002c */
[----:B------:R-:W-:-:S07]  /*35720*/  IMAD.MOV.U32 R47, RZ, RZ, R14 ;  /* 0x000000ffff2f7224 */ /* 0x000fce00078e000e */
[----:B------:R-:W-:Y:S05]  /*35730*/  WARPSYNC.COLLECTIVE R15, `(.L_x_5830) ;  /* 0x000000000f087348 */ /* 0x000fea0003c00000 */
[----:B------:R0:W1:Y:S02]  /*35740*/  SHFL.IDX P6, R14, R13, R12, R11 ;  /* 0x0000000c0d0e7389 */ /* 0x00006400000c000b */
[----:B01----:R-:W-:Y:S01]  /*35750*/  ENDCOLLECTIVE ;  /* 0x000000000000791b */ /* 0x003fe20003800000 */
.L_x_5830:
[----:B------:R-:W-:Y:S01]  /*35760*/  SEL R75, R47, R80, P0 ;  /* 0x000000502f4b7207 */ /* 0x000fe20000000000 */
[----:B------:R-:W-:Y:S02]  /*35770*/  IMAD.MOV.U32 R13, RZ, RZ, R54 ;  /* 0x000000ffff0d7224 */ /* 0x000fe400078e0036 */
[----:B------:R-:W-:-:S07]  /*35780*/  IMAD.MOV.U32 R56, RZ, RZ, R14 ;  /* 0x000000ffff387224 */ /* 0x000fce00078e000e */
[----:B------:R-:W-:Y:S05]  /*35790*/  WARPSYNC.COLLECTIVE R15, `(.L_x_5831) ;  /* 0x000000000f087348 */ /* 0x000fea0003c00000 */
[----:B------:R0:W1:Y:S02]  /*357a0*/  SHFL.IDX P6, R14, R13, R12, R11 ;  /* 0x0000000c0d0e7389 */ /* 0x00006400000c000b */
[----:B01----:R-:W-:Y:S01]  /*357b0*/  ENDCOLLECTIVE ;  /* 0x000000000000791b */ /* 0x003fe20003800000 */
.L_x_5831:
[----:B------:R-:W-:Y:S02]  /*357c0*/  IMAD.MOV.U32 R13, RZ, RZ, R50 ;  /* 0x000000ffff0d7224 */ /* 0x000fe400078e0032 */
[----:B------:R-:W-:Y:S02]  /*357d0*/  IMAD.MOV.U32 R12, RZ, RZ, R77 ;  /* 0x000000ffff0c7224 */ /* 0x000fe400078e004d */
[----:B------:R-:W-:-:S07]  /*357e0*/  IMAD.MOV.U32 R54, RZ, RZ, R14 ;  /* 0x000000ffff367224 */ /* 0x000fce00078e000e */
[----:B------:R-:W-:Y:S05]  /*357f0*/  WARPSYNC.COLLECTIVE R15, `(.L_x_5832) ;  /* 0x000000000f087348 */ /* 0x000fea0003c00000 */
[----:B------:R0:W1:Y:S02]  /*35800*/  SHFL.IDX P6, R14, R13, R12, R11 ;  /* 0x0000000c0d0e7389 */ /* 0x00006400000c000b */
[----:B01----:R-:W-:Y:S01]  /*35810*/  ENDCOLLECTIVE ;  /* 0x000000000000791b */ /* 0x003fe20003800000 */
.L_x_5832:
[----:B------:R-:W-:Y:S01]  /*35820*/  MOV R13, R49 ;  /* 0x00000031000d7202 */ /* 0x000fe20000000f00 */
[----:B------:R-:W-:-:S07]  /*35830*/  IMAD.MOV.U32 R50, RZ, RZ, R14 ;  /* 0x000000ffff327224 */ /* 0x000fce00078e000e */
[----:B------:R-:W-:Y:S05]  /*35840*/  WARPSYNC.COLLECTIVE R15, `(.L_x_5833) ;  /* 0x000000000f087348 */ /* 0x000fea0003c00000 */
[----:B------:R0:W1:Y:S02]  /*35850*/  SHFL.IDX P6, R14, R13, R12, R11 ;  /* 0x0000000c0d0e7389 */ /* 0x00006400000c000b */
[----:B01----:R-:W-:Y:S01]  /*35860*/  ENDCOLLECTIVE ;  /* 0x000000000000791b */ /* 0x003fe20003800000 */
.L_x_5833:
[----:B------:R-:W-:Y:S02]  /*35870*/  IMAD.MOV.U32 R13, RZ, RZ, R62 ;  /* 0x000000ffff0d7224 */ /* 0x000fe400078e003e */
[----:B------:R-:W-:Y:S02]  /*35880*/  IMAD.MOV.U32 R12, RZ, RZ, R44 ;  /* 0x000000ffff0c7224 */ /* 0x000fe400078e002c */
[----:B------:R-:W-:-:S07]  /*35890*/  IMAD.MOV.U32 R49, RZ, RZ, R14 ;  /* 0x000000ffff317224 */ /* 0x000fce00078e000e */
[----:B------:R-:W-:Y:S05]  /*358a0*/  WARPSYNC.COLLECTIVE R15, `(.L_x_5834) ;  /* 0x000000000f087348 */ /* 0x000fea0003c00000 */
[----:B------:R0:W1:Y:S02]  /*358b0*/  SHFL.IDX P6, R14, R13, R12, R11 ;  /* 0x0000000c0d0e7389 */ /* 0x00006400000c000b */
[----:B01----:R-:W-:Y:S01]  /*358c0*/  ENDCOLLECTIVE ;  /* 0x000000000000791b */ /* 0x003fe20003800000 */
.L_x_5834:
[----:B------:R-:W-:Y:S01]  /*358d0*/  SEL R79, R49, R54, P0 ;  /* 0x00000036314f7207 */ /* 0x000fe20000000000 */
[----:B------:R-:W-:Y:S02]  /*358e0*/  IMAD.MOV.U32 R13, RZ, RZ, R57 ;  /* 0x000000ffff0d7224 */ /* 0x000fe400078e0039 */
[----:B------:R-:W-:-:S07]  /*358f0*/  IMAD.MOV.U32 R62, RZ, RZ, R14 ;  /* 0x000000ffff3e7224 */ /* 0x000fce00078e000e */
[----:B------:R-:W-:Y:S05]  /*35900*/  WARPSYNC.COLLECTIVE R15, `(.L_x_5835) ;  /* 0x000000000f087348 */ /* 0x000fea0003c00000 */
[----:B------:R0:W1:Y:S02]  /*35910*/  SHFL.IDX P6, R14, R13, R12, R11 ;  /* 0x0000000c0d0e7389 */ /* 0x00006400000c000b */
[----:B01----:R-:W-:Y:S01]  /*35920*/  ENDCOLLECTIVE ;  /* 0x000000000000791b */ /* 0x003fe20003800000 */
.L_x_5835:
[----:B------:R-:W-:Y:S02]  /*35930*/  IMAD.MOV.U32 R13, RZ, RZ, R53 ;  /* 0x000000ffff0d7224 */ /* 0x000fe400078e0035 */
[----:B------:R-:W-:Y:S02]  /*35940*/  IMAD.MOV.U32 R12, RZ, RZ, R77 ;  /* 0x000000ffff0c7224 */ /* 0x000fe400078e004d */
[----:B------:R-:W-:-:S07]  /*35950*/  IMAD.MOV.U32 R83, RZ, RZ, R14 ;  /* 0x000000ffff537224 */ /* 0x000fce00078e000e */
[----:B------:R-:W-:Y:S05]  /*35960*/  WARPSYNC.COLLECTIVE R15, `(.L_x_5836) ;  /* 0x000000000f087348 */ /* 0x000fea0003c00000 */
[----:B------:R0:W1:Y:S02]  /*35970*/  SHFL.IDX P6, R14, R13, R12, R11 ;  /* 0x0000000c0d0e7389 */ /* 0x00006400000c000b */
[----:B01----:R-:W-:Y:S01]  /*35980*/  ENDCOLLECTIVE ;  /* 0x000000000000791b */ /* 0x003fe20003800000 */
.L_x_5836:
[----:B------:R-:W-:Y:S02]  /*35990*/  IMAD.MOV.U32 R13, RZ, RZ, R51 ;  /* 0x000000ffff0d7224 */ /* 0x000fe400078e0033 */
[----:B------:R-:W-:-:S07]  /*359a0*/  IMAD.MOV.U32 R53, RZ, RZ, R14 ;  /* 0x000000ffff357224 */ /* 0x000fce00078e000e */
[----:B------:R-:W-:Y:S05]  /*359b0*/  WARPSYNC.COLLECTIVE R15, `(.L_x_5837) ;  /* 0x000000000f087348 */ /* 0x000fea0003c00000 */
[----:B------:R0:W1:Y:S02]  /*359c0*/  SHFL.IDX P6, R14, R13, R12, R11 ;  /* 0x0000000c0d0e7389 */ /* 0x00006400000c000b */
[----:B01----:R-:W-:Y:S01]  /*359d0*/  ENDCOLLECTIVE ;  /* 0x000000000000791b */ /* 0x003fe20003800000 */
.L_x_5837:
        /* <DEDUP_REMOVED lines=8> */
.L_x_5838:
[----:B------:R-:W-:Y:S02]  /*35a60*/  SEL R82, R83, R51, P0 ;  /* 0x0000003353527207 */ /* 0x000fe40000000000 */
[----:B------:R-:W-:Y:S02]  /*35a70*/  SEL R83, R51, R83, P0 ;  /* 0x0000005333537207 */ /* 0x000fe40000000000 */
[----:B------:R-:W-:Y:S01]  /*35a80*/  MOV R13, R61 ;  /* 0x0000003d000d7202 */ /* 0x000fe20000000f00 */
[----:B------:R-:W-:-:S07]  /*35a90*/  IMAD.MOV.U32 R131, RZ, RZ, R14 ;  /* 0x000000ffff837224 */ /* 0x000fce00078e000e */
[----:B------:R-:W-:Y:S05]  /*35aa0*/  WARPSYNC.COLLECTIVE R15, `(.L_x_5839) ;  /* 0x000000000f087348 */ /* 0x000fea0003c00000 */
[----:B------:R0:W1:Y:S02]  /*35ab0*/  SHFL.IDX P6, R14, R13, R12, R11 ;  /* 0x0000000c0d0e7389 */ /* 0x00006400000c000b */
[----:B01----:R-:W-:Y:S01]  /*35ac0*/  ENDCOLLECTIVE ;  /* 0x000000000000791b */ /* 0x003fe20003800000 */
.L_x_5839:
[----:B------:R-:W-:Y:S02]  /*35ad0*/  IMAD.MOV.U32 R13, RZ, RZ, R59 ;  /* 0x000000ffff0d7224 */ /* 0x000fe400078e003b */
[----:B------:R-:W-:Y:S02]  /*35ae0*/  IMAD.MOV.U32 R12, RZ, RZ, R77 ;  /* 0x000000ffff0c7224 */ /* 0x000fe400078e004d */
[----:B------:R-:W-:-:S07]  /*35af0*/  IMAD.MOV.U32 R133, RZ, RZ, R14 ;  /* 0x000000ffff857224 */ /* 0x000fce00078e000e */
[----:B------:R-:W-:Y:S05]  /*35b00*/  WARPSYNC.COLLECTIVE R15, `(.L_x_5840) ;  /* 0x000000000f087348 */ /* 0x000fea0003c00000 */
[----:B------:R0:W1:Y:S02]  /*35b10*/  SHFL.IDX P6, R14, R13, R12, R11 ;  /* 0x0000000c0d0e7389 */ /* 0x00006400000c000b */
[----:B01----:R-:W-:Y:S01]  /*35b20*/  ENDCOLLECTIVE ;  /* 0x000000000000791b */ /* 0x003fe20003800000 */
.L_x_5840:
[----:B------:R-:W-:Y:S02]  /*35b30*/  IMAD.MOV.U32 R13, RZ, RZ, R58 ;  /* 0x000000ffff0d7224 */ /* 0x000fe400078e003a */
[----:B------:R-:W-:-:S07]  /*35b40*/  IMAD.MOV.U32 R59, RZ, RZ, R14 ;  /* 0x000000ffff3b7224 */ /* 0x000fce00078e000e */
[----:B------:R-:W-:Y:S05]  /*35b50*/  WARPSYNC.COLLECTIVE R15, `(.L_x_5841) ;  /* 0x000000000f087348 */ /* 0x000fea0003c00000 */
[----:B------:R0:W1:Y:S02]  /*35b60*/  SHFL.IDX P6, R14, R13, R12, R11 ;  /* 0x0000000c0d0e7389 */ /* 0x00006400000c000b */
[----:B01----:R-:W-:Y:S01]  /*35b70*/  ENDCOLLECTIVE ;  /* 0x000000000000791b */ /* 0x003fe20003800000 */
.L_x_5841:
[----:B------:R-:W-:Y:S02]  /*35b80*/  SEL R84, R131, R59, P0 ;  /* 0x0000003b83547207 */ /* 0x000fe40000000000 */
[----:B------:R-:W-:Y:S01]  /*35b90*/  SEL R131, R59, R131, P0 ;  /* 0x000000833b837207 */ /* 0x000fe20000000000 */
        /* <DEDUP_REMOVED lines=8> */
.L_x_5842:
[----:B------:R-:W-:Y:S02]  /*35c20*/  SEL R132, R133, R58, P0 ;  /* 0x0000003a85847207 */ /* 0x000fe40000000000 */
[----:B------:R-:W-:Y:S01]  /*35c30*/  SEL R133, R58, R133, P0 ;  /* 0x000000853a857207 */ /* 0x000fe20000000000 */
[----:B------:R-:W-:Y:S02]  /*35c40*/  IMAD.MOV.U32 R13, RZ, RZ, R67 ;  /* 0x000000ffff0d7224 */ /* 0x000fe400078e0043 */
[----:B------:R-:W-:-:S07]  /*35c50*/  IMAD.MOV.U32 R135, RZ, RZ, R14 ;  /* 0x000000ffff877224 */ /* 0x000fce00078e000e */
[----:B------:R-:W-:Y:S05]  /*35c60*/  WARPSYNC.COLLECTIVE R15, `(.L_x_5843) ;  /* 0x000000000f087348 */ /* 0x000fea0003c00000 */
[----:B------:R0:W1:Y:S02]  /*35c70*/  SHFL.IDX P6, R14, R13, R12, R11 ;  /* 0x0000000c0d0e7389 */ /* 0x00006400000c000b */
[----:B01----:R-:W-:Y:S01]  /*35c80*/  ENDCOLLECTIVE ;  /* 0x000000000000791b */ /* 0x003fe20003800000 */
.L_x_5843:
[----:B------:R-:W-:Y:S01]  /*35c90*/  IMAD.MOV.U32 R13, RZ, RZ, R73 ;  /* 0x000000ffff0d7224 */ /* 0x000fe200078e0049 */
[----:B------:R-:W-:Y:S01]  /*35ca0*/  SEL R73, R48, R55, P0 ;  /* 0x0000003730497207 */ /* 0x000fe20000000000 */
[----:B------:R-:W-:Y:S02]  /*35cb0*/  IMAD.MOV.U32 R12, RZ, RZ, R77 ;  /* 0x000000ffff0c7224 */ /* 0x000fe400078e004d */
[----:B------:R-:W-:-:S07]  /*35cc0*/  IMAD.MOV.U32 R137, RZ, RZ, R14 ;  /* 0x000000ffff897224 */ /* 0x000fce00078e000e */
[----:B------:R-:W-:Y:S05]  /*35cd0*/  WARPSYNC.COLLECTIVE R15, `(.L_x_5844) ;  /* 0x000000000f087348 */ /* 0x000fea0003c00000 */
[----:B------:R0:W1:Y:S02]  /*35ce0*/  SHFL.IDX P6, R14, R13, R12, R11 ;  /* 0x0000000c0d0e7389 */ /* 0x00006400000c000b */
[----:B01----:R-:W-:Y:S01]  /*35cf0*/  ENDCOLLECTIVE ;  /* 0x000000000000791b */ /* 0x003fe20003800000 */
.L_x_5844:
[----:B------:R-:W-:Y:S01]  /*35d00*/  MOV R13, R63 ;  /* 0x0000003f000d7202 */ /* 0x000fe20000000f00 */
[----:B------:R-:W-:-:S07]  /*35d10*/  IMAD.MOV.U32 R57, RZ, RZ, R14 ;  /* 0x000000ffff397224 */ /* 0x000fce00078e000e */
[----:B------:R-:W-:Y:S05]  /*35d20*/  WARPSYNC.COLLECTIVE R15, `(.L_x_5845) ;  /* 0x000000000f087348 */ /* 0x000fea0003c00000 */
[----:B------:R0:W1:Y:S02]  /*35d30*/  SHFL.IDX P6, R14, R13, R12, R11 ;  /* 0x0000000c0d0e7389 */ /* 0x00006400000c000b */
[----:B01----:R-:W-:Y:S01]  /*35d40*/  ENDCOLLECTIVE ;  /* 0x000000000000791b */ /* 0x003fe20003800000 */
.L_x_5845:
        /* <DEDUP_REMOVED lines=9> */
.L_x_5846:
[----:B------:R-:W-:Y:S02]  /*35de0*/  SEL R136, R137, R63, P0 ;  /* 0x0000003f89887207 */ /* 0x000fe40000000000 */
[----:B------:R-:W-:Y:S01]  /*35df0*/  SEL R137, R63, R137, P0 ;  /* 0x000000893f897207 */ /* 0x000fe20000000000 */
[----:B------:R-:W-:Y:S02]  /*35e00*/  IMAD.MOV.U32 R13, RZ, RZ, R45 ;  /* 0x000000ffff0d7224 */ /* 0x000fe400078e002d */
[----:B------:R-:W-:-:S07]  /*35e10*/  IMAD.MOV.U32 R52, RZ, RZ, R14 ;  /* 0x000000ffff347224 */ /* 0x000fce00078e000e */
[----:B------:R-:W-:Y:S05]  /*35e20*/  WARPSYNC.COLLECTIVE R15, `(.L_x_5847) ;  /* 0x000000000f087348 */ /* 0x000fea0003c00000 */
[----:B------:R0:W1:Y:S02]  /*35e30*/  SHFL.IDX P6, R14, R13, R12, R11 ;  /* 0x0000000c0d0e7389 */ /* 0x00006400000c000b */
[----:B01----:R-:W-:Y:S01]  /*35e40*/  ENDCOLLECTIVE ;  /* 0x000000000000791b */ /* 0x003fe20003800000 */
.L_x_5847:
        /* <DEDUP_REMOVED lines=8> */
.L_x_5848:
[----:B------:R-:W-:Y:S02]  /*35ed0*/  IMAD.MOV.U32 R13, RZ, RZ, R46 ;  /* 0x000000ffff0d7224 */ /* 0x000fe400078e002e */
[----:B------:R-:W-:-:S07]  /*35ee0*/  IMAD.MOV.U32 R44, RZ, RZ, R14 ;  /* 0x000000ffff2c7224 */ /* 0x000fce00078e000e */
[----:B------:R-:W-:Y:S05]  /*35ef0*/  WARPSYNC.COLLECTIVE R15, `(.L_x_5849) ;  /* 0x000000000f087348 */ /* 0x000fea0003c00000 */
[----:B------:R0:W1:Y:S02]  /*35f00*/  SHFL.IDX P6, R14, R13, R12, R11 ;  /* 0x0000000c0d0e7389 */ /* 0x00006400000c000b */
[----:B01----:R-:W-:Y:S01]  /*35f10*/  ENDCOLLECTIVE ;  /* 0x000000000000791b */ /* 0x003fe20003800000 */
.L_x_5849:
[----:B------:R-:W-:Y:S01]  /*35f20*/  IMAD.MOV.U32 R11, RZ, RZ, RZ ;  /* 0x000000ffff0b7224 */ /* 0x000fe200078e00ff */
[----:B------:R-:W-:Y:S06]  /*35f30*/  BRA `(.L_x_5850) ;  /* 0xfffffef800787947 */ /* 0x000fec000383ffff */
.L_x_5560:
[----:B------:R-:W-:Y:S01]  /*35f40*/  IMAD.MOV.U32 R13, RZ, RZ, R3 ;  /* 0x000000ffff0d7224 */ /* 0x000fe200078e0003 */
[----:B------:R-:W-:Y:S01]  /*35f50*/  MOV R15, 0xffffffff ;  /* 0xffffffff000f7802 */ /* 0x000fe20000000f00 */
[----:B------:R-:W-:Y:S02]  /*35f60*/  IMAD.MOV.U32 R12, RZ, RZ, RZ ;  /* 0x000000ffff0c7224 */ /* 0x000fe400078e00ff */
[----:B------:R-:W-:-:S07]  /*35f70*/  IMAD.MOV.U32 R11, RZ, RZ, 0x181f ;  /* 0x0000181fff0b7424 */ /* 0x000fce00078e00ff */
[----:B-----5:R-:W-:Y:S05]  /*35f80*/  WARPSYNC.COLLECTIVE R15, `(.L_x_5851) ;  /* 0x000000000f087348 */ /* 0x020fea0003c00000 */
[----:B------:R0:W1:Y:S02]  /*35f90*/  SHFL.IDX P6, R14, R13, R12, R11 ;  /* 0x0000000c0d0e7389 */ /* 0x00006400000c000b */
[----:B01---5:R-:W-:Y:S01]  /*35fa0*/  ENDCOLLECTIVE ;  /* 0x000000000000791b */ /* 0x023fe20003800000 */
.L_x_5851:
[----:B------:R-:W-:Y:S02]  /*35fb0*/  IMAD.MOV.U32 R13, RZ, RZ, R2 ;  /* 0x000000ffff0d7224 */ /* 0x000fe400078e0002 */
[----:B------:R-:W-:-:S07]  /*35fc0*/  IMAD.MOV.U32 R0, RZ, RZ, R14 ;  /* 0x000000ffff007224 */ /* 0x000fce00078e000e */
[----:B------:R-:W-:Y:S05]  /*35fd0*/  WARPSYNC.COLLECTIVE R15, `(.L_x_5852) ;  /* 0x000000000f087348 */ /* 0x000fea0003c00000 */
[----:B------:R0:W1:Y:S02]  /*35fe0*/  SHFL.IDX P6, R14, R13, R12, R11 ;  /* 0x0000000c0d0e7389 */ /* 0x00006400000c000b */
[----:B01----:R-:W-:Y:S01]  /*35ff0*/  ENDCOLLECTIVE ;  /* 0x000000000000791b */ /* 0x003fe20003800000 */
.L_x_5852:
[----:B------:R-:W-:Y:S05]  /*36000*/  BRA `(.L_x_5853) ;  /* 0xffffff0800d07947 */ /* 0x000fea000383ffff */
.L_x_5563:
        /* <DEDUP_REMOVED lines=8> */
.L_x_5855:
[----:B------:R-:W-:Y:S05]  /*36090*/  BSYNC B1 ;  /* 0x0000000000017941 */ /* 0x000fea0003800000 */
.L_x_5854:
        /* <DEDUP_REMOVED lines=8> */
.L_x_5856:
[----:B------:R-:W-:Y:S05]  /*36120*/  BRA `(.L_x_5857) ;  /* 0xffffff0800e07947 */ /* 0x000fea000383ffff */
.L_x_5566:
[----:B------:R-:W-:Y:S01]  /*36130*/  BSSY B1, `(.L_x_5858) ;  /* 0x0000008000017945 */ /* 0x000fe20003800000 */
[----:B------:R-:W-:Y:S01]  /*36140*/  IMAD.MOV.U32 R13, RZ, RZ, R3 ;  /* 0x000000ffff0d7224 */ /* 0x000fe200078e0003 */
[----:B---3--:R-:W-:Y:S01]  /*36150*/  MOV R15, 0xffffffff ;  /* 0xffffffff000f7802 */ /* 0x008fe20000000f00 */
[----:B------:R-:W-:Y:S02]  /*36160*/  IMAD.MOV.U32 R12, RZ, RZ, 0x2 ;  /* 0x00000002ff0c7424 */ /* 0x000fe400078e00ff */
[----:B------:R-:W-:-:S07]  /*36170*/  IMAD.MOV.U32 R11, RZ, RZ, 0x181f ;  /* 0x0000181fff0b7424 */ /* 0x000fce00078e00ff */
[----:B012-4-:R-:W-:Y:S05]  /*36180*/  WARPSYNC.COLLECTIVE R15, `(.L_x_5859) ;  /* 0x000000000f087348 */ /* 0x017fea0003c00000 */
[----:B--2---:R2:W3:Y:S02]  /*36190*/  SHFL.IDX P6, R14, R13, R12, R11 ;  /* 0x0000000c0d0e7389 */ /* 0x0044e400000c000b */
[----:B01234-:R-:W-:Y:S01]  /*361a0*/  ENDCOLLECTIVE ;  /* 0x000000000000791b */ /* 0x01ffe20003800000 */
.L_x_5859:
[----:B------:R-:W-:Y:S05]  /*361b0*/  BSYNC B1 ;  /* 0x0000000000017941 */ /* 0x000fea0003800000 */
.L_x_5858:
        /* <DEDUP_REMOVED lines=8> */
.L_x_5860:
[----:B------:R-:W-:Y:S05]  /*36240*/  BRA `(.L_x_5861) ;  /* 0xffffff0800f07947 */ /* 0x000fea000383ffff */
.L_x_5569:
        /* <DEDUP_REMOVED lines=8> */
.L_x_5863:
[----:B------:R-:W-:Y:S05]  /*362d0*/  BSYNC B1 ;  /* 0x0000000000017941 */ /* 0x000fea0003800000 */
.L_x_5862:
        /* <DEDUP_REMOVED lines=8> */
.L_x_5864:
[----:B------:R-:W-:Y:S05]  /*36360*/  BRA `(.L_x_5865) ;  /* 0xffffff0c00007947 */ /* 0x000fea000383ffff */
.L_x_5571:
[----:B------:R-:W-:Y:S01]  /*36370*/  MOV R13, R50 ;  /* 0x00000032000d7202 */ /* 0x000fe20000000f00 */
[----:B------:R-:W-:Y:S02]  /*36380*/  IMAD.MOV.U32 R12, RZ, RZ, RZ ;  /* 0x000000ffff0c7224 */ /* 0x000fe400078e00ff */
[----:B------:R-:W-:Y:S02]  /*36390*/  IMAD.MOV.U32 R11, RZ, RZ, 0x1c1f ;  /* 0x00001c1fff0b7424 */ /* 0x000fe400078e00ff */
[----:B------:R-:W-:-:S07]  /*363a0*/  IMAD.MOV.U32 R15, RZ, RZ, -0x1 ;  /* 0xffffffffff0f7424 */ /* 0x000fce00078e00ff */
[----:B------:R-:W-:Y:S05]  /*363b0*/  WARPSYNC.COLLECTIVE R15, `(.L_x_5866) ;  /* 0x000000000f087348 */ /* 0x000fea0003c00000 */
[----:B------:R0:W1:Y:S02]  /*363c0*/  SHFL.IDX P6, R14, R13, R12, R11 ;  /* 0x0000000c0d0e7389 */ /* 0x00006400000c000b */
[----:B01----:R-:W-:Y:S01]  /*363d0*/  ENDCOLLECTIVE ;  /* 0x000000000000791b */ /* 0x003fe20003800000 */
.L_x_5866:
[----:B------:R-:W-:Y:S02]  /*363e0*/  IMAD.MOV.U32 R13, RZ, RZ, R48 ;  /* 0x000000ffff0d7224 */ /* 0x000fe400078e0030 */
[----:B------:R-:W-:-:S07]  /*363f0*/  IMAD.MOV.U32 R49, RZ, RZ, R14 ;  /* 0x000000ffff317224 */ /* 0x000fce00078e000e */
[----:B------:R-:W-:Y:S05]  /*36400*/  WARPSYNC.COLLECTIVE R15, `(.L_x_5867) ;  /* 0x000000000f087348 */ /* 0x000fea0003c00000 */
[----:B------:R0:W1:Y:S02]  /*36410*/  SHFL.IDX P6, R14, R13, R12, R11 ;  /* 0x0000000c0d0e7389 */ /* 0x00006400000c000b */
[----:B01----:R-:W-:Y:S01]  /*36420*/  ENDCOLLECTIVE ;  /* 0x000000000000791b */ /* 0x003fe20003800000 */
.L_x_5867:
[----:B------:R-:W-:Y:S01]  /*36430*/  IMAD.MOV.U32 R51, RZ, RZ, R14 ;  /* 0x000000ffff337224 */ /* 0x000fe200078e000e */
[----:B------:R-:W-:Y:S06]  /*36440*/  BRA `(.L_x_5868) ;  /* 0xffffff0c00c87947 */ /* 0x000fec000383ffff */
.L_x_5574:
[----:B------:R-:W-:Y:S01]  /*36450*/  BSSY B1, `(.L_x_5869) ;  /* 0x0000008000017945 */ /* 0x000fe20003800000 */
[----:B------:R-:W-:Y:S02]  /*36460*/  IMAD.MOV.U32 R13, RZ, RZ, R50 ;  /* 0x000000ffff0d7224 */ /* 0x000fe400078e0032 */
[----:B------:R-:W-:Y:S02]  /*36470*/  IMAD.MOV.U32 R12, RZ, RZ, 0x1 ;  /* 0x00000001ff0c7424 */ /* 0x000fe400078e00ff */
[----:B---3--:R-:W-:Y:S02]  /*36480*/  IMAD.MOV.U32 R11, RZ, RZ, 0x1c1f ;  /* 0x00001c1fff0b7424 */ /* 0x008fe400078e00ff */
[----:B------:R-:W-:-:S07]  /*36490*/  IMAD.MOV.U32 R15, RZ, RZ, -0x1 ;  /* 0xffffffffff0f7424 */ /* 0x000fce00078e00ff */
[----:B012---:R-:W-:Y:S05]  /*364a0*/  WARPSYNC.COLLECTIVE R15, `(.L_x_5870) ;  /* 0x000000000f087348 */ /* 0x007fea0003c00000 */
[----:B------:R3:W4:Y:S02]  /*364b0*/  SHFL.IDX P6, R14, R13, R12, R11 ;  /* 0x0000000c0d0e7389 */ /* 0x00072400000c000b */
[----:B01234-:R-:W-:Y:S01]  /*364c0*/  ENDCOLLECTIVE ;  /* 0x000000000000791b */ /* 0x01ffe20003800000 */
.L_x_5870:
[----:B------:R-:W-:Y:S05]  /*364d0*/  BSYNC B1 ;  /* 0x0000000000017941 */ /* 0x000fea0003800000 */
.L_x_5869:
        /* <DEDUP_REMOVED lines=8> */
.L_x_5871:
[----:B------:R-:W-:Y:S05]  /*36560*/  BRA `(.L_x_5872) ;  /* 0xffffff1800e47947 */ /* 0x000fea000383ffff */
.L_x_5578:
[----:B------:R-:W-:Y:S02]  /*36570*/  IMAD.MOV.U32 R13, RZ, RZ, R3 ;  /* 0x000000ffff0d7224 */ /* 0x000fe400078e0003 */
[----:B------:R-:W-:Y:S02]  /*36580*/  IMAD.MOV.U32 R12, RZ, RZ, RZ ;  /* 0x000000ffff0c7224 */ /* 0x000fe400078e00ff */
[----:B------:R-:W-:Y:S02]  /*36590*/  IMAD.MOV.U32 R11, RZ, RZ, 0x181f ;  /* 0x0000181fff0b7424 */ /* 0x000fe400078e00ff */
[----:B------:R-:W-:-:S07]  /*365a0*/  IMAD.MOV.U32 R15, RZ, RZ, -0x1 ;  /* 0xffffffffff0f7424 */ /* 0x000fce00078e00ff */
[----:B0-----:R-:W-:Y:S05]  /*365b0*/  WARPSYNC.COLLECTIVE R15, `(.L_x_5873) ;  /* 0x000000000f087348 */ /* 0x001fea0003c00000 */
[----:B------:R1:W2:Y:S02]  /*365c0*/  SHFL.IDX P6, R14, R13, R12, R11 ;  /* 0x0000000c0d0e7389 */ /* 0x0002a400000c000b */
[----:B012---:R-:W-:Y:S01]  /*365d0*/  ENDCOLLECTIVE ;  /* 0x000000000000791b */ /* 0x007fe20003800000 */
.L_x_5873:
[----:B------:R-:W-:Y:S02]  /*365e0*/  IMAD.MOV.U32 R13, RZ, RZ, R2 ;  /* 0x000000ffff0d7224 */ /* 0x000fe400078e0002 */
[----:B------:R-:W-:-:S07]  /*365f0*/  IMAD.MOV.U32 R0, RZ, RZ, R14 ;  /* 0x000000ffff007224 */ /* 0x000fce00078e000e */
[----:B------:R-:W-:Y:S05]  /*36600*/  WARPSYNC.COLLECTIVE R15, `(.L_x_5874) ;  /* 0x000000000f087348 */ /* 0x000fea0003c00000 */
[----:B------:R0:W1:Y:S02]  /*36610*/  SHFL.IDX P6, R14, R13, R12, R11 ;  /* 0x0000000c0d0e7389 */ /* 0x00006400000c000b */
[----:B01----:R-:W-:Y:S01]  /*36620*/  ENDCOLLECTIVE ;  /* 0x000000000000791b */ /* 0x003fe20003800000 */
.L_x_5874:
[----:B------:R-:W-:Y:S05]  /*36630*/  BRA `(.L_x_5875) ;  /* 0xffffff30000c7947 */ /* 0x000fea000383ffff */
.L_x_5581:
[----:B------:R-:W-:Y:S01]  /*36640*/  BSSY B1, `(.L_x_5876) ;  /* 0x0000008000017945 */ /* 0x000fe20003800000 */
[----:B----4-:R-:W-:Y:S02]  /*36650*/  IMAD.MOV.U32 R13, RZ, RZ, R3 ;  /* 0x000000ffff0d7224 */ /* 0x010fe400078e0003 */
[----:B------:R-:W-:Y:S02]  /*36660*/  IMAD.MOV.U32 R12, RZ, RZ, 0x1 ;  /* 0x00000001ff0c7424 */ /* 0x000fe400078e00ff */
[----:B------:R-:W-:Y:S02]  /*36670*/  IMAD.MOV.U32 R11, RZ, RZ, 0x181f ;  /* 0x0000181fff0b7424 */ /* 0x000fe400078e00ff */
[----:B------:R-:W-:-:S07]  /*36680*/  IMAD.MOV.U32 R15, RZ, RZ, -0x1 ;  /* 0xffffffffff0f7424 */ /* 0x000fce00078e00ff */
[----:B0123--:R-:W-:Y:S05]  /*36690*/  WARPSYNC.COLLECTIVE R15, `(.L_x_5877) ;  /* 0x000000000f087348 */ /* 0x00ffea0003c00000 */
[----:B---3--:R3:W4:Y:S02]  /*366a0*/  SHFL.IDX P6, R14, R13, R12, R11 ;  /* 0x0000000c0d0e7389 */ /* 0x00872400000c000b */
[----:B01234-:R-:W-:Y:S01]  /*366b0*/  ENDCOLLECTIVE ;  /* 0x000000000000791b */ /* 0x01ffe20003800000 */
.L_x_5877:
[----:B------:R-:W-:Y:S05]  /*366c0*/  BSYNC B1 ;  /* 0x0000000000017941 */ /* 0x000fea0003800000 */
.L_x_5876:
        /* <DEDUP_REMOVED lines=8> */
.L_x_5878:
[----:B------:R-:W-:Y:S05]  /*36750*/  BRA `(.L_x_5879) ;  /* 0xffffff3000207947 */ /* 0x000fea000383ffff */
.L_x_5584:
        /* <DEDUP_REMOVED lines=8> */
.L_x_5881:
[----:B------:R-:W-:Y:S05]  /*367e0*/  BSYNC B1 ;  /* 0x0000000000017941 */ /* 0x000fea0003800000 */
.L_x_5880:
        /* <DEDUP_REMOVED lines=8> */
.L_x_5882:
[----:B------:R-:W-:Y:S05]  /*36870*/  BRA `(.L_x_5883) ;  /* 0xffffff3000307947 */ /* 0x000fea000383ffff */
.L_x_5587:
[----:B------:R-:W-:Y:S01]  /*36880*/  BSSY B1, `(.L_x_5884) ;  /* 0x0000008000017945 */ /* 0x000fe20003800000 */
[----:B0-----:R-:W-:Y:S02]  /*36890*/  IMAD.MOV.U32 R13, RZ, RZ, R3 ;  /* 0x000000ffff0d7224 */ /* 0x001fe400078e0003 */
[----:B------:R-:W-:Y:S02]  /*368a0*/  IMAD.MOV.U32 R12, RZ, RZ, 0x3 ;  /* 0x00000003ff0c7424 */ /* 0x000fe400078e00ff */
[----:B------:R-:W-:Y:S02]  /*368b0*/  IMAD.MOV.U32 R11, RZ, RZ, 0x181f ;  /* 0x0000181fff0b7424 */ /* 0x000fe400078e00ff */
[----:B------:R-:W-:-:S07]  /*368c0*/  IMAD.MOV.U32 R15, RZ, RZ, -0x1 ;  /* 0xffffffffff0f7424 */ /* 0x000fce00078e00ff */
[----:B-1234-:R-:W-:Y:S05]  /*368d0*/  WARPSYNC.COLLECTIVE R15, `(.L_x_5885) ;  /* 0x000000000f087348 */ /* 0x01efea0003c00000 */
[----:B----4-:R0:W4:Y:S02]  /*368e0*/  SHFL.IDX P6, R14, R13, R12, R11 ;  /* 0x0000000c0d0e7389 */ /* 0x01012400000c000b */
[----:B01234-:R-:W-:Y:S01]  /*368f0*/  ENDCOLLECTIVE ;  /* 0x000000000000791b */ /* 0x01ffe20003800000 */
.L_x_5885:
[----:B------:R-:W-:Y:S05]  /*36900*/  BSYNC B1 ;  /* 0x0000000000017941 */ /* 0x000fea0003800000 */
.L_x_5884:
        /* <DEDUP_REMOVED lines=8> */
.L_x_5886:
[----:B------:R-:W-:Y:S05]  /*36990*/  BRA `(.L_x_5887) ;  /* 0xffffff3000407947 */ /* 0x000fea000383ffff */
.L_x_5606:
        /* <DEDUP_REMOVED lines=11> */
.L_x_5889:
[----:B------:R-:W-:Y:S05]  /*36a50*/  BSYNC B1 ;  /* 0x0000000000017941 */ /* 0x000fea0003800000 */
.L_x_5888:
[----:B------:R-:W-:Y:S05]  /*36a60*/  BRA `(.L_x_5890) ;  /* 0xffffff5000007947 */ /* 0x000fea000383ffff */
.L_x_5608:
[----:B------:R-:W-:Y:S01]  /*36a70*/  BSSY B1, `(.L_x_5891) ;  /* 0x0000006000017945 */ /* 0x000fe20003800000 */
[----:B------:R-:W-:-:S07]  /*36a80*/  IMAD.MOV.U32 R15, RZ, RZ, -0x1 ;  /* 0xffffffffff0f7424 */ /* 0x000fce00078e00ff */
[----:B01----:R-:W-:Y:S05]  /*36a90*/  WARPSYNC.COLLECTIVE R15, `(.L_x_5892) ;  /* 0x000000000f0c7348 */ /* 0x003fea0003c00000 */
[----:B------:R-:W-:Y:S02]  /*36aa0*/  ELECT P6, UR62, PT ;  /* 0x00000000003e782f */ /* 0x000fe400038c0000 */
[----:B------:R-:W-:Y:S01]  /*36ab0*/  MOV R14, UR62 ;  /* 0x0000003e000e7c02 */ /* 0x000fe20008000f00 */
[----:B01----:R-:W-:Y:S10]  /*36ac0*/  ENDCOLLECTIVE ;  /* 0x000000000000791b */ /* 0x003ff40003800000 */
.L_x_5892:
[----:B------:R-:W-:Y:S05]  /*36ad0*/  BSYNC B1 ;  /* 0x0000000000017941 */ /* 0x000fea0003800000 */
.L_x_5891:
[----:B------:R-:W-:Y:S05]  /*36ae0*/  BRA `(.L_x_5607) ;  /* 0xffffff4c00f87947 */ /* 0x000fea000383ffff */
.L_x_5610:
[----:B-1----:R1:W2:Y:S02]  /*36af0*/  SYNCS.PHASECHK.TRANS64.TRYWAIT P0, [R18+URZ+0x33420], R3 ;  /* 0x03342003120075a7 */ /* 0x0022a4000800017f */
[----:B--2---:R-:W-:Y:S05]  /*36b00*/  @!P0 NANOSLEEP.SYNCS 0x989680 ;  /* 0x009896800000895d */ /* 0x004fea0003900000 */
[----:B------:R-:W2:Y:S02]  /*36b10*/  @!P0 SYNCS.PHASECHK.TRANS64 P0, [R18+URZ+0x33420], R3 ;  /* 0x03342003120085a7 */ /* 0x000ea4000800007f */
[----:B--2---:R-:W-:Y:S05]  /*36b20*/  @!P0 BRA `(.L_x_5610) ;  /* 0xfffffffc00f08947 */ /* 0x004fea000383ffff */
[----:B------:R-:W-:Y:S05]  /*36b30*/  BRA `(.L_x_5893) ;  /* 0xffffff5000087947 */ /* 0x000fea000383ffff */
.L_x_5614:
[----:B--2---:R2:W3:Y:S02]  /*36b40*/  SYNCS.PHASECHK.TRANS64.TRYWAIT P0, [R6+URZ+0x334a0], R9 ;  /* 0x0334a009060075a7 */ /* 0x0044e4000800017f */
[----:B---3--:R-:W-:Y:S05]  /*36b50*/  @!P0 NANOSLEEP.SYNCS 0x989680 ;  /* 0x009896800000895d */ /* 0x008fea0003900000 */
[----:B------:R-:W3:Y:S02]  /*36b60*/  @!P0 SYNCS.PHASECHK.TRANS64 P0, [R6+URZ+0x334a0], R9 ;  /* 0x0334a009060085a7 */ /* 0x000ee4000800007f */
[----:B---3--:R-:W-:Y:S05]  /*36b70*/  @!P0 BRA `(.L_x_5614) ;  /* 0xfffffffc00f08947 */ /* 0x008fea000383ffff */
[----:B------:R-:W-:Y:S05]  /*36b80*/  BRA `(.L_x_5894) ;  /* 0xffffff5000287947 */ /* 0x000fea000383ffff */
.L_x_5621:
[----:B-1----:R1:W3:Y:S02]  /*36b90*/  SYNCS.PHASECHK.TRANS64.TRYWAIT P0, [R6+URZ+0x334c0], R9 ;  /* 0x0334c009060075a7 */ /* 0x0022e4000800017f */
[----:B---3--:R-:W-:Y:S05]  /*36ba0*/  @!P0 NANOSLEEP.SYNCS 0x989680 ;  /* 0x009896800000895d */ /* 0x008fea0003900000 */
[----:B------:R-:W3:Y:S02]  /*36bb0*/  @!P0 SYNCS.PHASECHK.TRANS64 P0, [R6+URZ+0x334c0], R9 ;  /* 0x0334c009060085a7 */ /* 0x000ee4000800007f */
[----:B---3--:R-:W-:Y:S05]  /*36bc0*/  @!P0 BRA `(.L_x_5621) ;  /* 0xfffffffc00f08947 */ /* 0x008fea000383ffff */
[----:B------:R-:W-:Y:S05]  /*36bd0*/  BRA `(.L_x_5895) ;  /* 0xffffff5400287947 */ /* 0x000fea000383ffff */
.L_x_5630:
[----:B-1----:R1:W2:Y:S02]  /*36be0*/  SYNCS.PHASECHK.TRANS64.TRYWAIT P1, [R7+URZ+0x334a0], R6 ;  /* 0x0334a006070075a7 */ /* 0x0022a4000802017f */
[----:B--2---:R-:W-:Y:S05]  /*36bf0*/  @!P1 NANOSLEEP.SYNCS 0x989680 ;  /* 0x009896800000995d */ /* 0x004fea0003900000 */
[----:B------:R-:W2:Y:S02]  /*36c00*/  @!P1 SYNCS.PHASECHK.TRANS64 P1, [R7+URZ+0x334a0], R6 ;  /* 0x0334a006070095a7 */ /* 0x000ea4000802007f */
[----:B--2---:R-:W-:Y:S05]  /*36c10*/  @!P1 BRA `(.L_x_5630) ;  /* 0xfffffffc00f09947 */ /* 0x004fea000383ffff */
[----:B------:R-:W-:Y:S05]  /*36c20*/  BRA `(.L_x_5896) ;  /* 0xffffff5800747947 */ /* 0x000fea000383ffff */
.L_x_5637:
[----:B--2---:R2:W3:Y:S02]  /*36c30*/  SYNCS.PHASECHK.TRANS64.TRYWAIT P1, [R7+URZ+0x334c0], R6 ;  /* 0x0334c006070075a7 */ /* 0x0044e4000802017f */
[----:B---3--:R-:W-:Y:S05]  /*36c40*/  @!P1 NANOSLEEP.SYNCS 0x989680 ;  /* 0x009896800000995d */ /* 0x008fea0003900000 */
[----:B------:R-:W3:Y:S02]  /*36c50*/  @!P1 SYNCS.PHASECHK.TRANS64 P1, [R7+URZ+0x334c0], R6 ;  /* 0x0334c006070095a7 */ /* 0x000ee4000802007f */
[----:B---3--:R-:W-:Y:S05]  /*36c60*/  @!P1 BRA `(.L_x_5637) ;  /* 0xfffffffc00f09947 */ /* 0x008fea000383ffff */
[----:B------:R-:W-:Y:S05]  /*36c70*/  BRA `(.L_x_5897) ;  /* 0xffffff5c00707947 */ /* 0x000fea000383ffff */
.L_x_5656:
        /* <DEDUP_REMOVED lines=11> */
.L_x_5899:
[----:B------:R-:W-:Y:S05]  /*36d30*/  BSYNC B0 ;  /* 0x0000000000007941 */ /* 0x000fea0003800000 */
.L_x_5898:
[----:B------:R-:W-:Y:S05]  /*36d40*/  BRA `(.L_x_5900) ;  /* 0xffffff6c00447947 */ /* 0x000fea000383ffff */
.L_x_5658:
[----:B------:R-:W-:Y:S01]  /*36d50*/  BSSY B0, `(.L_x_5901) ;  /* 0x0000006000007945 */ /* 0x000fe20003800000 */
[----:B------:R-:W-:-:S07]  /*36d60*/  IMAD.MOV.U32 R15, RZ, RZ, -0x1 ;  /* 0xffffffffff0f7424 */ /* 0x000fce00078e00ff */
[----:B01----:R-:W-:Y:S05]  /*36d70*/  WARPSYNC.COLLECTIVE R15, `(.L_x_5902) ;  /* 0x000000000f0c7348 */ /* 0x003fea0003c00000 */
[----:B------:R-:W-:Y:S02]  /*36d80*/  ELECT P6, UR62, PT ;  /* 0x00000000003e782f */ /* 0x000fe400038c0000 */
[----:B------:R-:W-:Y:S01]  /*36d90*/  MOV R14, UR62 ;  /* 0x0000003e000e7c02 */ /* 0x000fe20008000f00 */
[----:B01----:R-:W-:Y:S10]  /*36da0*/  ENDCOLLECTIVE ;  /* 0x000000000000791b */ /* 0x003ff40003800000 */
.L_x_5902:
[----:B------:R-:W-:Y:S05]  /*36db0*/  BSYNC B0 ;  /* 0x0000000000007941 */ /* 0x000fea0003800000 */
.L_x_5901:
[----:B------:R-:W-:Y:S05]  /*36dc0*/  BRA `(.L_x_5903) ;  /* 0xffffff6c004c7947 */ /* 0x000fea000383ffff */
.L_x_5660:
[----:B0-----:R0:W1:Y:S02]  /*36dd0*/  SYNCS.PHASECHK.TRANS64.TRYWAIT P0, [R2+URZ+0x33480], R4 ;  /* 0x03348004020075a7 */ /* 0x001064000800017f */
[----:B-1----:R-:W-:Y:S05]  /*36de0*/  @!P0 NANOSLEEP.SYNCS 0x989680 ;  /* 0x009896800000895d */ /* 0x002fea0003900000 */
[----:B------:R-:W1:Y:S02]  /*36df0*/  @!P0 SYNCS.PHASECHK.TRANS64 P0, [R2+URZ+0x33480], R4 ;  /* 0x03348004020085a7 */ /* 0x000e64000800007f */
[----:B-1----:R-:W-:Y:S05]  /*36e00*/  @!P0 BRA `(.L_x_5660) ;  /* 0xfffffffc00f08947 */ /* 0x002fea000383ffff */
[----:B------:R-:W-:Y:S05]  /*36e10*/  BRA `(.L_x_5904) ;  /* 0xffffff6c00b87947 */ /* 0x000fea000383ffff */
.L_x_5662:
[----:B-1----:R1:W2:Y:S02]  /*36e20*/  SYNCS.PHASECHK.TRANS64.TRYWAIT P0, [R2+URZ+0x33440], R4 ;  /* 0x03344004020075a7 */ /* 0x0022a4000800017f */
[----:B--2---:R-:W-:Y:S05]  /*36e30*/  @!P0 NANOSLEEP.SYNCS 0x989680 ;  /* 0x009896800000895d */ /* 0x004fea0003900000 */
[----:B------:R-:W2:Y:S02]  /*36e40*/  @!P0 SYNCS.PHASECHK.TRANS64 P0, [R2+URZ+0x33440], R4 ;  /* 0x03344004020085a7 */ /* 0x000ea4000800007f */
[----:B--2---:R-:W-:Y:S05]  /*36e50*/  @!P0 BRA `(.L_x_5662) ;  /* 0xfffffffc00f08947 */ /* 0x004fea000383ffff */
[----:B------:R-:W-:Y:S05]  /*36e60*/  BRA `(.L_x_5905) ;  /* 0xffffff7000387947 */ /* 0x000fea000383ffff */
.L_x_5666:
[----:B------:R-:W2:Y:S01]  /*36e70*/  LDL.LU R11, [R1+0x48] ;  /* 0x00004800010b7983 */ /* 0x000ea20000300800 */
[----:B------:R-:W-:Y:S01]  /*36e80*/  IMAD.MOV.U32 R13, RZ, RZ, R3 ;  /* 0x000000ffff0d7224 */ /* 0x000fe200078e0003 */
[----:B------:R-:W-:Y:S01]  /*36e90*/  MOV R12, RZ ;  /* 0x000000ff000c7202 */ /* 0x000fe20000000f00 */
[----:B------:R-:W-:Y:S01]  /*36ea0*/  IMAD.MOV.U32 R15, RZ, RZ, -0x1 ;  /* 0xffffffffff0f7424 */ /* 0x000fe200078e00ff */
[----:B------:R-:W-:-:S04]  /*36eb0*/  LOP3.LUT R5, R5, 0x7f, RZ, 0xc0, !PT ;  /* 0x0000007f05057812 */ /* 0x000fc800078ec0ff */
        /* <DEDUP_REMOVED lines=9> */
.L_x_5906:
[----:B------:R-:W-:Y:S02]  /*36f50*/  IMAD.MOV.U32 R13, RZ, RZ, R4 ;  /* 0x000000ffff0d7224 */ /* 0x000fe400078e0004 */
[----:B------:R-:W-:-:S07]  /*36f60*/  IMAD.MOV.U32 R6, RZ, RZ, R14 ;  /* 0x000000ffff067224 */ /* 0x000fce00078e000e */
[----:B------:R-:W-:Y:S05]  /*36f70*/  WARPSYNC.COLLECTIVE R15, `(.L_x_5907) ;  /* 0x000000000f087348 */ /* 0x000fea0003c00000 */
[----:B------:R0:W1:Y:S02]  /*36f80*/  SHFL.IDX P6, R14, R13, R12, R11 ;  /* 0x0000000c0d0e7389 */ /* 0x00006400000c000b */
[----:B01----:R-:W-:Y:S01]  /*36f90*/  ENDCOLLECTIVE ;  /* 0x000000000000791b */ /* 0x003fe20003800000 */
.L_x_5907:
[----:B------:R-:W-:Y:S02]  /*36fa0*/  IMAD.MOV.U32 R13, RZ, RZ, R3 ;  /* 0x000000ffff0d7224 */ /* 0x000fe400078e0003 */
[----:B------:R-:W-:Y:S02]  /*36fb0*/  IMAD.MOV.U32 R12, RZ, RZ, 0x1 ;  /* 0x00000001ff0c7424 */ /* 0x000fe400078e00ff */
[----:B------:R-:W-:-:S07]  /*36fc0*/  IMAD.MOV.U32 R7, RZ, RZ, R14 ;  /* 0x000000ffff077224 */ /* 0x000fce00078e000e */
[----:B------:R-:W-:Y:S05]  /*36fd0*/  WARPSYNC.COLLECTIVE R15, `(.L_x_5908) ;  /* 0x000000000f087348 */ /* 0x000fea0003c00000 */
[----:B------:R0:W1:Y:S02]  /*36fe0*/  SHFL.IDX P6, R14, R13, R12, R11 ;  /* 0x0000000c0d0e7389 */ /* 0x00006400000c000b */
[----:B01----:R-:W-:Y:S01]  /*36ff0*/  ENDCOLLECTIVE ;  /* 0x000000000000791b */ /* 0x003fe20003800000 */
.L_x_5908:
        /* <DEDUP_REMOVED lines=17> */
.L_x_5909:
[----:B------:R-:W-:Y:S02]  /*37110*/  IMAD.MOV.U32 R13, RZ, RZ, R3 ;  /* 0x000000ffff0d7224 */ /* 0x000fe400078e0003 */
[----:B------:R-:W-:Y:S02]  /*37120*/  IMAD.MOV.U32 R12, RZ, RZ, 0x2 ;  /* 0x00000002ff0c7424 */ /* 0x000fe400078e00ff */
[----:B------:R-:W-:-:S07]  /*37130*/  IMAD.MOV.U32 R5, RZ, RZ, R14 ;  /* 0x000000ffff057224 */ /* 0x000fce00078e000e */
[----:B------:R-:W-:Y:S05]  /*37140*/  WARPSYNC.COLLECTIVE R15, `(.L_x_5910) ;  /* 0x000000000f087348 */ /* 0x000fea0003c00000 */
[----:B------:R0:W1:Y:S02]  /*37150*/  SHFL.IDX P6, R14, R13, R12, R11 ;  /* 0x0000000c0d0e7389 */ /* 0x00006400000c000b */
[----:B01----:R-:W-:Y:S01]  /*37160*/  ENDCOLLECTIVE ;  /* 0x000000000000791b */ /* 0x003fe20003800000 */
.L_x_5910:
        /* <DEDUP_REMOVED lines=17> */
.L_x_5911:
[----:B------:R-:W-:Y:S02]  /*37280*/  IMAD.MOV.U32 R13, RZ, RZ, R3 ;  /* 0x000000ffff0d7224 */ /* 0x000fe400078e0003 */
[----:B------:R-:W-:Y:S02]  /*37290*/  IMAD.MOV.U32 R12, RZ, RZ, 0x3 ;  /* 0x00000003ff0c7424 */ /* 0x000fe400078e00ff */
[----:B------:R-:W-:-:S07]  /*372a0*/  IMAD.MOV.U32 R5, RZ, RZ, R14 ;  /* 0x000000ffff057224 */ /* 0x000fce00078e000e */
[----:B------:R-:W-:Y:S05]  /*372b0*/  WARPSYNC.COLLECTIVE R15, `(.L_x_5912) ;  /* 0x000000000f087348 */ /* 0x000fea0003c00000 */
[----:B------:R0:W1:Y:S02]  /*372c0*/  SHFL.IDX P6, R14, R13, R12, R11 ;  /* 0x0000000c0d0e7389 */ /* 0x00006400000c000b */
[----:B01----:R-:W-:Y:S01]  /*372d0*/  ENDCOLLECTIVE ;  /* 0x000000000000791b */ /* 0x003fe20003800000 */
.L_x_5912:
        /* <DEDUP_REMOVED lines=14> */
.L_x_5913:
[----:B------:R-:W-:Y:S01]  /*373c0*/  @!PT LDS RZ, [RZ] ;  /* 0x00000000fffff984 */ /* 0x000fe20000000800 */
[----:B------:R-:W-:Y:S01]  /*373d0*/  @!PT LDS RZ, [RZ] ;  /* 0x00000000fffff984 */ /* 0x000fe20000000800 */
[----:B------:R-:W-:Y:S01]  /*373e0*/  @!PT LDS RZ, [RZ] ;  /* 0x00000000fffff984 */ /* 0x000fe20000000800 */
[----:B------:R3:W-:Y:S01]  /*373f0*/  @!P3 LDGSTS.E.BYPASS.LTC128B.128 [R8+0x23200], desc[UR54][R6.64+0x80], !P2 ;  /* 0x232000800608bfae */ /* 0x0007e2000d101d76 */
[----:B------:R-:W-:Y:S01]  /*37400*/  MOV R3, R14 ;  /* 0x0000000e00037202 */ /* 0x000fe20000000f00 */
[----:B------:R-:W-:Y:S06]  /*37410*/  BRA `(.L_x_5914) ;  /* 0xffffff7400947947 */ /* 0x000fec000383ffff */
.L_x_5671:
[----:B----4-:R4:W0:Y:S02]  /*37420*/  SYNCS.PHASECHK.TRANS64.TRYWAIT P0, [R18+URZ+0x33420], R0 ;  /* 0x03342000120075a7 */ /* 0x010824000800017f */
[----:B0-----:R-:W-:Y:S05]  /*37430*/  @!P0 NANOSLEEP.SYNCS 0x989680 ;  /* 0x009896800000895d */ /* 0x001fea0003900000 */
[----:B------:R-:W0:Y:S02]  /*37440*/  @!P0 SYNCS.PHASECHK.TRANS64 P0, [R18+URZ+0x33420], R0 ;  /* 0x03342000120085a7 */ /* 0x000e24000800007f */
[----:B0-----:R-:W-:Y:S05]  /*37450*/  @!P0 BRA `(.L_x_5671) ;  /* 0xfffffffc00f08947 */ /* 0x001fea000383ffff */
[----:B------:R-:W-:Y:S05]  /*37460*/  BRA `(.L_x_5915) ;  /* 0xffffff7800047947 */ /* 0x000fea000383ffff */
.L_x_5677:
[----:B-1----:R1:W3:Y:S02]  /*37470*/  SYNCS.PHASECHK.TRANS64.TRYWAIT P0, [R6+URZ+0x33480], R5 ;  /* 0x03348005060075a7 */ /* 0x0022e4000800017f */
[----:B---3--:R-:W-:Y:S05]  /*37480*/  @!P0 NANOSLEEP.SYNCS 0x989680 ;  /* 0x009896800000895d */ /* 0x008fea0003900000 */
[----:B------:R-:W3:Y:S02]  /*37490*/  @!P0 SYNCS.PHASECHK.TRANS64 P0, [R6+URZ+0x33480], R5 ;  /* 0x03348005060085a7 */ /* 0x000ee4000800007f */
[----:B---3--:R-:W-:Y:S05]  /*374a0*/  @!P0 BRA `(.L_x_5677) ;  /* 0xfffffffc00f08947 */ /* 0x008fea000383ffff */
[----:B------:R-:W-:Y:S05]  /*374b0*/  BRA `(.L_x_5916) ;  /* 0xffffff7800c07947 */ /* 0x000fea000383ffff */
.L_x_5684:
[----:B--2---:R2:W3:Y:S02]  /*374c0*/  SYNCS.PHASECHK.TRANS64.TRYWAIT P0, [R6+URZ+0x33440], R5 ;  /* 0x03344005060075a7 */ /* 0x0044e4000800017f */
[----:B---3--:R-:W-:Y:S05]  /*374d0*/  @!P0 NANOSLEEP.SYNCS 0x989680 ;  /* 0x009896800000895d */ /* 0x008fea0003900000 */
[----:B------:R-:W3:Y:S02]  /*374e0*/  @!P0 SYNCS.PHASECHK.TRANS64 P0, [R6+URZ+0x33440], R5 ;  /* 0x03344005060085a7 */ /* 0x000ee4000800007f */
[----:B---3--:R-:W-:Y:S05]  /*374f0*/  @!P0 BRA `(.L_x_5684) ;  /* 0xfffffffc00f08947 */ /* 0x008fea000383ffff */
[----:B------:R-:W-:Y:S05]  /*37500*/  BRA `(.L_x_5917) ;  /* 0xffffff7c00c07947 */ /* 0x000fea000383ffff */
.L_x_5692:
[----:B---3--:R3:W4:Y:S02]  /*37510*/  SYNCS.PHASECHK.TRANS64.TRYWAIT P0, [R3+URZ+0x33470], R4 ;  /* 0x03347004030075a7 */ /* 0x008724000800017f */
[----:B----4-:R-:W-:Y:S05]  /*37520*/  @!P0 NANOSLEEP.SYNCS 0x989680 ;  /* 0x009896800000895d */ /* 0x010fea0003900000 */
[----:B------:R-:W4:Y:S02]  /*37530*/  @!P0 SYNCS.PHASECHK.TRANS64 P0, [R3+URZ+0x33470], R4 ;  /* 0x03347004030085a7 */ /* 0x000f24000800007f */
[----:B----4-:R-:W-:Y:S05]  /*37540*/  @!P0 BRA `(.L_x_5692) ;  /* 0xfffffffc00f08947 */ /* 0x010fea000383ffff */
[----:B------:R-:W-:Y:S05]  /*37550*/  BRA `(.L_x_5918) ;  /* 0xffffff8000d47947 */ /* 0x000fea000383ffff */
.L_x_5694:
[----:B---3--:R3:W4:Y:S02]  /*37560*/  SYNCS.PHASECHK.TRANS64.TRYWAIT P0, [R3+URZ+0x33460], R4 ;  /* 0x03346004030075a7 */ /* 0x008724000800017f */
[----:B----4-:R-:W-:Y:S05]  /*37570*/  @!P0 NANOSLEEP.SYNCS 0x989680 ;  /* 0x009896800000895d */ /* 0x010fea0003900000 */
[----:B------:R-:W4:Y:S02]  /*37580*/  @!P0 SYNCS.PHASECHK.TRANS64 P0, [R3+URZ+0x33460], R4 ;  /* 0x03346004030085a7 */ /* 0x000f24000800007f */
[----:B----4-:R-:W-:Y:S05]  /*37590*/  @!P0 BRA `(.L_x_5694) ;  /* 0xfffffffc00f08947 */ /* 0x010fea000383ffff */
[----:B------:R-:W-:Y:S05]  /*375a0*/  BRA `(.L_x_5919) ;  /* 0xffffff8000dc7947 */ /* 0x000fea000383ffff */
.L_x_5701:
[----:B--2---:R2:W3:Y:S02]  /*375b0*/  SYNCS.PHASECHK.TRANS64.TRYWAIT P1, [R0+URZ+0x33470], R2 ;  /* 0x03347002000075a7 */ /* 0x0044e4000802017f */
[----:B---3--:R-:W-:Y:S05]  /*375c0*/  @!P1 NANOSLEEP.SYNCS 0x989680 ;  /* 0x009896800000995d */ /* 0x008fea0003900000 */
[----:B------:R-:W3:Y:S02]  /*375d0*/  @!P1 SYNCS.PHASECHK.TRANS64 P1, [R0+URZ+0x33470], R2 ;  /* 0x03347002000095a7 */ /* 0x000ee4000802007f */
[----:B---3--:R-:W-:Y:S05]  /*375e0*/  @!P1 BRA `(.L_x_5701) ;  /* 0xfffffffc00f09947 */ /* 0x008fea000383ffff */
[----:B------:R-:W-:Y:S05]  /*375f0*/  BRA `(.L_x_5920) ;  /* 0xffffff9000547947 */ /* 0x000fea000383ffff */
.L_x_5703:
[----:B--2---:R2:W3:Y:S02]  /*37600*/  SYNCS.PHASECHK.TRANS64.TRYWAIT P1, [R0+URZ+0x33460], R2 ;  /* 0x03346002000075a7 */ /* 0x0044e4000802017f */
[----:B---3--:R-:W-:Y:S05]  /*37610*/  @!P1 NANOSLEEP.SYNCS 0x989680 ;  /* 0x009896800000995d */ /* 0x008fea0003900000 */
[----:B------:R-:W3:Y:S02]  /*37620*/  @!P1 SYNCS.PHASECHK.TRANS64 P1, [R0+URZ+0x33460], R2 ;  /* 0x03346002000095a7 */ /* 0x000ee4000802007f */
[----:B---3--:R-:W-:Y:S05]  /*37630*/  @!P1 BRA `(.L_x_5703) ;  /* 0xfffffffc00f09947 */ /* 0x008fea000383ffff */
[----:B------:R-:W-:Y:S05]  /*37640*/  BRA `(.L_x_5921) ;  /* 0xffffff90005c7947 */ /* 0x000fea000383ffff */
.L_x_5707:
        /* <DEDUP_REMOVED lines=9> */
.L_x_5923:
[----:B------:R-:W-:Y:S05]  /*376e0*/  BSYNC B0 ;  /* 0x0000000000007941 */ /* 0x000fea0003800000 */
.L_x_5922:
        /* <DEDUP_REMOVED lines=9> */
.L_x_5924:
        /* <DEDUP_REMOVED lines=18> */
[----:B------:R-:W-:Y:S01]  /*378a0*/  IMAD.MOV.U32 R8, RZ, RZ, RZ ;  /* 0x000000ffff087224 */ /* 0x000fe200078e00ff */
[----:B---3--:R-:W-:-:S02]  /*378b0*/  @!P1 MOV R6, R2 ;  /* 0x0000000200069202 */ /* 0x008fc40000000f00 */
[----:B------:R-:W-:-:S03]  /*378c0*/  ISETP.NE.AND P1, PT, R16, RZ, PT ;  /* 0x000000ff1000720c */ /* 0x000fc60003f25270 */
[----:B------:R-:W-:-:S04]  /*378d0*/  IMAD R2, R6, R4, RZ ;  /* 0x0000000406027224 */ /* 0x000fc800078e02ff */
[----:B------:R-:W-:-:S07]  /*378e0*/  IMAD.MOV.U32 R13, RZ, RZ, R2 ;  /* 0x000000ffff0d7224 */ /* 0x000fce00078e0002 */
[----:B------:R-:W-:Y:S05]  /*378f0*/  WARPSYNC.COLLECTIVE R15, `(.L_x_5925) ;  /* 0x000000000f087348 */ /* 0x000fea0003c00000 */
[----:B------:R0:W1:Y:S02]  /*37900*/  SHFL.UP P6, R14, R13, R12, R11 ;  /* 0x0400000c0d0e7389 */ /* 0x00006400000c000b */
[----:B01----:R-:W-:Y:S01]  /*37910*/  ENDCOLLECTIVE ;  /* 0x000000000000791b */ /* 0x003fe20003800000 */
.L_x_5925:
        /* <DEDUP_REMOVED lines=8> */
.L_x_5926:
        /* <DEDUP_REMOVED lines=8> */
.L_x_5927:
        /* <DEDUP_REMOVED lines=8> */
.L_x_5928:
        /* <DEDUP_REMOVED lines=8> */
.L_x_5929:
        /* <DEDUP_REMOVED lines=9> */
.L_x_5930:
[----:B------:R-:W-:Y:S01]  /*37bb0*/  IMAD.MOV.U32 R9, RZ, RZ, R14 ;  /* 0x000000ffff097224 */ /* 0x000fe200078e000e */
[----:B------:R-:W-:Y:S06]  /*37bc0*/  BRA `(.L_x_5931) ;  /* 0xffffff9c001c7947 */ /* 0x000fec000383ffff */
.L_x_5710:
        /* <DEDUP_REMOVED lines=8> */
.L_x_5933:
[----:B------:R-:W-:Y:S05]  /*37c50*/  BSYNC B0 ;  /* 0x0000000000007941 */ /* 0x000fea0003800000 */
.L_x_5932:
[----:B------:R-:W-:Y:S01]  /*37c60*/  MOV R3, R14 ;  /* 0x0000000e00037202 */ /* 0x000fe20000000f00 */
        /* <DEDUP_REMOVED lines=9> */
.L_x_5934:
        /* <DEDUP_REMOVED lines=8> */
.L_x_5935:
        /* <DEDUP_REMOVED lines=8> */
.L_x_5936:
        /* <DEDUP_REMOVED lines=8> */
.L_x_5937:
        /* <DEDUP_REMOVED lines=9> */
.L_x_5938:
[----:B------:R-:W-:Y:S01]  /*37f10*/  IMAD.MOV.U32 R9, RZ, RZ, R14 ;  /* 0x000000ffff097224 */ /* 0x000fe200078e000e */
[----:B------:R-:W-:Y:S06]  /*37f20*/  BRA `(.L_x_5939) ;  /* 0xffffff9800f07947 */ /* 0x000fec000383ffff */
.L_x_5712:
[----:B------:R-:W-:Y:S01]  /*37f30*/  BSSY B0, `(.L_x_5940) ;  /* 0x0000006000007945 */ /* 0x000fe20003800000 */
[----:B------:R-:W-:Y:S01]  /*37f40*/  PLOP3.LUT P6, PT, P6, PT, PT, 0x8, 0x0 ;  /* 0x000000000000781c */ /* 0x000fe200037ce170 */
[----:B------:R-:W-:-:S12]  /*37f50*/  IMAD.MOV.U32 R15, RZ, RZ, -0x1 ;  /* 0xffffffffff0f7424 */ /* 0x000fd800078e00ff */
[----:B01----:R-:W-:Y:S05]  /*37f60*/  WARPSYNC.COLLECTIVE R15, `(.L_x_5941) ;  /* 0x000000000f087348 */ /* 0x003fea0003c00000 */
[----:B------:R-:W-:Y:S01]  /*37f70*/  VOTE.ANY R14, PT, P6 ;  /* 0x00000000000e7806 */ /* 0x000fe200030e0100 */
[----:B01----:R-:W-:Y:S06]  /*37f80*/  ENDCOLLECTIVE ;  /* 0x000000000000791b */ /* 0x003fec0003800000 */
.L_x_5941:
[----:B------:R-:W-:Y:S05]  /*37f90*/  BSYNC B0 ;  /* 0x0000000000007941 */ /* 0x000fea0003800000 */
.L_x_5940:
        /* <DEDUP_REMOVED lines=10> */
.L_x_5942:
[----:B------:R-:W-:Y:S01]  /*38040*/  IMAD.MOV.U32 R13, RZ, RZ, R6 ;  /* 0x000000ffff0d7224 */ /* 0x000fe200078e0006 */
[----:B------:R-:W-:-:S07]  /*38050*/  MOV R4, R14 ;  /* 0x0000000e00047202 */ /* 0x000fce0000000f00 */
[----:B------:R-:W-:Y:S05]  /*38060*/  WARPSYNC.COLLECTIVE R15, `(.L_x_5943) ;  /* 0x000000000f087348 */ /* 0x000fea0003c00000 */
[----:B------:R0:W1:Y:S02]  /*38070*/  SHFL.IDX P6, R14, R13, R12, R11 ;  /* 0x0000000c0d0e7389 */ /* 0x00006400000c000b */
[----:B01----:R-:W-:Y:S01]  /*38080*/  ENDCOLLECTIVE ;  /* 0x000000000000791b */ /* 0x003fe20003800000 */
.L_x_5943:
[----:B------:R-:W-:Y:S02]  /*38090*/  IMAD.MOV.U32 R6, RZ, RZ, R14 ;  /* 0x000000ffff067224 */ /* 0x000fe400078e000e */
[----:B------:R-:W-:-:S05]  /*380a0*/  IMAD.IADD R10, R3, 0x1, R10 ;  /* 0x00000001030a7824 */ /* 0x000fca00078e020a */
[----:B------:R0:W-:Y:S01]  /*380b0*/  STL [R1+0x1c], R10 ;  /* 0x00001c0a01007387 */ /* 0x0001e20000100800 */
[----:B------:R-:W-:Y:S05]  /*380c0*/  BRA `(.L_x_5944) ;  /* 0xffffff9800d07947 */ /* 0x000fea000383ffff */
.L_x_5714:
        /* <DEDUP_REMOVED lines=8> */
.L_x_5946:
[----:B------:R-:W-:Y:S05]  /*38150*/  BSYNC B0 ;  /* 0x0000000000007941 */ /* 0x000fea0003800000 */
.L_x_5945:
[----:B------:R-:W-:Y:S01]  /*38160*/  IMAD.MOV.U32 R3, RZ, RZ, R14 ;  /* 0x000000ffff037224 */ /* 0x000fe200078e000e */
[----:B------:R-:W-:Y:S06]  /*38170*/  BRA `(.L_x_5947) ;  /* 0xffffff9800bc7947 */ /* 0x000fec000383ffff */
.L_x_5720:
[----:B0-----:R0:W1:Y:S02]  /*38180*/  SYNCS.PHASECHK.TRANS64.TRYWAIT P0, [R0+URZ+0x33420], R3 ;  /* 0x03342003000075a7 */ /* 0x001064000800017f */
[----:B-1----:R-:W-:Y:S05]  /*38190*/  @!P0 NANOSLEEP.SYNCS 0x989680 ;  /* 0x009896800000895d */ /* 0x002fea0003900000 */
[----:B------:R-:W1:Y:S02]  /*381a0*/  @!P0 SYNCS.PHASECHK.TRANS64 P0, [R0+URZ+0x33420], R3 ;  /* 0x03342003000085a7 */ /* 0x000e64000800007f */
[----:B-1----:R-:W-:Y:S05]  /*381b0*/  @!P0 BRA `(.L_x_5720) ;  /* 0xfffffffc00f08947 */ /* 0x002fea000383ffff */
[----:B------:R-:W-:Y:S05]  /*381c0*/  BRA `(.L_x_5948) ;  /* 0xffffffa4005c7947 */ /* 0x000fea000383ffff */
.L_x_5721:
        /* <DEDUP_REMOVED lines=11> */
.L_x_5950:
[----:B------:R-:W-:Y:S05]  /*38280*/  BSYNC B0 ;  /* 0x0000000000007941 */ /* 0x000fea0003800000 */
.L_x_5949:
[----:B------:R-:W-:Y:S05]  /*38290*/  BRA `(.L_x_5951) ;  /* 0xffffffa400447947 */ /* 0x000fea000383ffff */
.L_x_5722:
[----:B------:R-:W-:Y:S01]  /*382a0*/  BSSY B0, `(.L_x_5952) ;  /* 0x0000006000007945 */ /* 0x000fe20003800000 */
[----:B------:R-:W-:-:S07]  /*382b0*/  IMAD.MOV.U32 R15, RZ, RZ, -0x1 ;  /* 0xffffffffff0f7424 */ /* 0x000fce00078e00ff */
[----:B01----:R-:W-:Y:S05]  /*382c0*/  WARPSYNC.COLLECTIVE R15, `(.L_x_5953) ;  /* 0x000000000f0c7348 */ /* 0x003fea0003c00000 */
[----:B------:R-:W-:Y:S02]  /*382d0*/  ELECT P6, UR62, PT ;  /* 0x00000000003e782f */ /* 0x000fe400038c0000 */
[----:B------:R-:W-:Y:S01]  /*382e0*/  MOV R14, UR62 ;  /* 0x0000003e000e7c02 */ /* 0x000fe20008000f00 */
[----:B01----:R-:W-:Y:S10]  /*382f0*/  ENDCOLLECTIVE ;  /* 0x000000000000791b */ /* 0x003ff40003800000 */
.L_x_5953:
[----:B------:R-:W-:Y:S05]  /*38300*/  BSYNC B0 ;  /* 0x0000000000007941 */ /* 0x000fea0003800000 */
.L_x_5952:
[----:B------:R-:W-:Y:S05]  /*38310*/  BRA `(.L_x_5954) ;  /* 0xffffffa400387947 */ /* 0x000fea000383ffff */
.L_x_5724:
[----:B0-----:R0:W1:Y:S02]  /*38320*/  SYNCS.PHASECHK.TRANS64.TRYWAIT P1, [R6+URZ], R5 ;  /* 0x00000005060075a7 */ /* 0x001064000802017f */
[----:B-1----:R-:W-:Y:S05]  /*38330*/  @!P1 NANOSLEEP.SYNCS 0x989680 ;  /* 0x009896800000995d */ /* 0x002fea0003900000 */
[----:B------:R-:W1:Y:S02]  /*38340*/  @!P1 SYNCS.PHASECHK.TRANS64 P1, [R6+URZ], R5 ;  /* 0x00000005060095a7 */ /* 0x000e64000802007f */
[----:B-1----:R-:W-:Y:S05]  /*38350*/  @!P1 BRA `(.L_x_5724) ;  /* 0xfffffffc00f09947 */ /* 0x002fea000383ffff */
[----:B------:R-:W-:Y:S05]  /*38360*/  BRA `(.L_x_5955) ;  /* 0xffffffa400747947 */ /* 0x000fea000383ffff */
.L_x_5725:
[----:B-1----:R1:W2:Y:S02]  /*38370*/  SYNCS.PHASECHK.TRANS64.TRYWAIT P1, [R7+URZ], R2 ;  /* 0x00000002070075a7 */ /* 0x0022a4000802017f */
[----:B--2---:R-:W-:Y:S05]  /*38380*/  @!P1 NANOSLEEP.SYNCS 0x989680 ;  /* 0x009896800000995d */ /* 0x004fea0003900000 */
[----:B------:R-:W2:Y:S02]  /*38390*/  @!P1 SYNCS.PHASECHK.TRANS64 P1, [R7+URZ], R2 ;  /* 0x00000002070095a7 */ /* 0x000ea4000802007f */
[----:B--2---:R-:W-:Y:S05]  /*383a0*/  @!P1 BRA `(.L_x_5725) ;  /* 0xfffffffc00f09947 */ /* 0x004fea000383ffff */
[----:B------:R-:W-:Y:S05]  /*383b0*/  BRA `(.L_x_5956) ;  /* 0xffffffa400687947 */ /* 0x000fea000383ffff */
.L_x_5727:
[----:B--2---:R2:W3:Y:S02]  /*383c0*/  SYNCS.PHASECHK.TRANS64.TRYWAIT P1, [R4+URZ+0x33460], R5 ;  /* 0x03346005040075a7 */ /* 0x0044e4000802017f */
[----:B---3--:R-:W-:Y:S05]  /*383d0*/  @!P1 NANOSLEEP.SYNCS 0x989680 ;  /* 0x009896800000995d */ /* 0x008fea0003900000 */
[----:B------:R-:W3:Y:S02]  /*383e0*/  @!P1 SYNCS.PHASECHK.TRANS64 P1, [R4+URZ+0x33460], R5 ;  /* 0x03346005040095a7 */ /* 0x000ee4000802007f */
[----:B---3--:R-:W-:Y:S05]  /*383f0*/  @!P1 BRA `(.L_x_5727) ;  /* 0xfffffffc00f09947 */ /* 0x008fea000383ffff */
[----:B------:R-:W-:Y:S05]  /*38400*/  BRA `(.L_x_5957) ;  /* 0xffffffa4006c7947 */ /* 0x000fea000383ffff */
.L_x_5729:
[----:B---3--:R3:W4:Y:S02]  /*38410*/  SYNCS.PHASECHK.TRANS64.TRYWAIT P1, [R3+URZ+0x33460], R2 ;  /* 0x03346002030075a7 */ /* 0x008724000802017f */
[----:B----4-:R-:W-:Y:S05]  /*38420*/  @!P1 NANOSLEEP.SYNCS 0x989680 ;  /* 0x009896800000995d */ /* 0x010fea0003900000 */
[----:B------:R-:W4:Y:S02]  /*38430*/  @!P1 SYNCS.PHASECHK.TRANS64 P1, [R3+URZ+0x33460], R2 ;  /* 0x03346002030095a7 */ /* 0x000f24000802007f */
[----:B----4-:R-:W-:Y:S05]  /*38440*/  @!P1 BRA `(.L_x_5729) ;  /* 0xfffffffc00f09947 */ /* 0x010fea000383ffff */
[----:B------:R-:W-:Y:S05]  /*38450*/  BRA `(.L_x_5958) ;  /* 0xffffffa4006c7947 */ /* 0x000fea000383ffff */
.L_x_5731:
[----:B----4-:R4:W0:Y:S02]  /*38460*/  SYNCS.PHASECHK.TRANS64.TRYWAIT P0, [R4+URZ+0x33480], R5 ;  /* 0x03348005040075a7 */ /* 0x010824000800017f */
[----:B0-----:R-:W-:Y:S05]  /*38470*/  @!P0 NANOSLEEP.SYNCS 0x989680 ;  /* 0x009896800000895d */ /* 0x001fea0003900000 */
[----:B------:R-:W0:Y:S02]  /*38480*/  @!P0 SYNCS.PHASECHK.TRANS64 P0, [R4+URZ+0x33480], R5 ;  /* 0x03348005040085a7 */ /* 0x000e24000800007f */
[----:B0-----:R-:W-:Y:S05]  /*38490*/  @!P0 BRA `(.L_x_5731) ;  /* 0xfffffffc00f08947 */ /* 0x001fea000383ffff */
[----:B------:R-:W-:Y:S05]  /*384a0*/  BRA `(.L_x_5732) ;  /* 0xffffffa400687947 */ /* 0x000fea000383ffff */
.L_x_5959:
        /* <DEDUP_REMOVED lines=13> */
.L_x_13275:


//--------------------- .text._ZN7cutlass13device_kernelIN5flash11enable_sm90INS1_16FlashAttnFwdSm90INS1_25CollectiveMainloopFwdSm90ILi2EN4cute5tupleIJNS5_1CILi1EEES8_S8_EEENS6_IJNS7_ILi128EEENS7_ILi224EEESA_EEELi128ENS_12float_e4m3_tEfNS_4arch4Sm90ELb0ELb0ELb0ELb0ELb0ELb0ELb0ELb1ELb1ELb1ELb1ELb0EEENS1_21CollectiveEpilogueFwdINS6_IJSA_SA_SB_EEES9_NS_10bfloat16_tESF_Li256ELb0ELb1ELb1ELb1EEENS1_19SingleTileSchedulerILb0ELb1ELb1ELi128EEEEEEEEEvNT_6ParamsE --------------------------
	.section	.text._ZN7cutlass13device_kernelIN5flash11enable_sm90INS1_16FlashAttnFwdSm90INS1_25CollectiveMainloopFwdSm90ILi2EN4cute5tupleIJNS5_1CILi1EEES8_S8_EEENS6_IJNS7_ILi128EEENS7_ILi224EEESA_EEELi128ENS_12float_e4m3_tEfNS_4arch4Sm90ELb0ELb0ELb0ELb0ELb0ELb0ELb0ELb1ELb1ELb1ELb1ELb0EEENS1_21CollectiveEpilogueFwdINS6_IJSA_SA_SB_EEES9_NS_10bfloat16_tESF_Li256ELb0ELb1ELb1ELb1EEENS1_19SingleTileSchedulerILb0ELb1ELb1ELi128EEEEEEEEEvNT_6ParamsE,"ax",@progbits
	.align	128
.text._ZN7cutlass13device_kernelIN5flash11enable_sm90INS1_16FlashAttnFwdSm90INS1_25CollectiveMainloopFwdSm90ILi2EN4cute5tupleIJNS5_1CILi1EEES8_S8_EEENS6_IJNS7_ILi128EEENS7_ILi224EEESA_EEELi128ENS_12float_e4m3_tEfNS_4arch4Sm90ELb0ELb0ELb0ELb0ELb0ELb0ELb0ELb1ELb1ELb1ELb1ELb0EEENS1_21CollectiveEpilogueFwdINS6_IJSA_SA_SB_EEES9_NS_10bfloat16_tESF_Li256ELb0ELb1ELb1ELb1EEENS1_19SingleTileSchedulerILb0ELb1ELb1ELi128EEEEEEEEEvNT_6ParamsE:
        .type           _ZN7cutlass13device_kernelIN5flash11enable_sm90INS1_16FlashAttnFwdSm90INS1_25CollectiveMainloopFwdSm90ILi2EN4cute5tupleIJNS5_1CILi1EEES8_S8_EEENS6_IJNS7_ILi128EEENS7_ILi224EEESA_EEELi128ENS_12float_e4m3_tEfNS_4arch4Sm90ELb0ELb0ELb0ELb0ELb0ELb0ELb0ELb1ELb1ELb1ELb1ELb0EEENS1_21CollectiveEpilogueFwdINS6_IJSA_SA_SB_EEES9_NS_10bfloat16_tESF_Li256ELb0ELb1ELb1ELb1EEENS1_19SingleTileSchedulerILb0ELb1ELb1ELi128EEEEEEEEEvNT_6ParamsE,@function
        .size           _ZN7cutlass13device_kernelIN5flash11enable_sm90INS1_16FlashAttnFwdSm90INS1_25CollectiveMainloopFwdSm90ILi2EN4cute5tupleIJNS5_1CILi1EEES8_S8_EEENS6_IJNS7_ILi128EEENS7_ILi224EEESA_EEELi128ENS_12float_e4m3_tEfNS_4arch4Sm90ELb0ELb0ELb0ELb0ELb0ELb0ELb0ELb1ELb1ELb1ELb1ELb0EEENS1_21CollectiveEpilogueFwdINS6_IJSA_SA_SB_EEES9_NS_10bfloat16_tESF_Li256ELb0ELb1ELb1ELb1EEENS1_19SingleTileSchedulerILb0ELb1ELb1ELi128EEEEEEEEEvNT_6ParamsE,(.L_x_13276 - _ZN7cutlass13device_kernelIN5flash11enable_sm90INS1_16FlashAttnFwdSm90INS1_25CollectiveMainloopFwdSm90ILi2EN4cute5tupleIJNS5_1CILi1EEES8_S8_EEENS6_IJNS7_ILi128EEENS7_ILi224EEESA_EEELi128ENS_12float_e4m3_tEfNS_4arch4Sm90ELb0ELb0ELb0ELb0ELb0ELb0ELb0ELb1ELb1ELb1ELb1ELb0EEENS1_21CollectiveEpilogueFwdINS6_IJSA_SA_SB_EEES9_NS_10bfloat16_tESF_Li256ELb0ELb1ELb1ELb1EEENS1_19SingleTileSchedulerILb0ELb1ELb1ELi128EEEEEEEEEvNT_6ParamsE)
        .other          _ZN7cutlass13device_kernelIN5flash11enable_sm90INS1_16FlashAttnFwdSm90INS1_25CollectiveMainloopFwdSm90ILi2EN4cute5tupleIJNS5_1CILi1EEES8_S8_EEENS6_IJNS7_ILi128EEENS7_ILi224EEESA_EEELi128ENS_12float_e4m3_tEfNS_4arch4Sm90ELb0ELb0ELb0ELb0ELb0ELb0ELb0ELb1ELb1ELb1ELb1ELb0EEENS1_21CollectiveEpilogueFwdINS6_IJSA_SA_SB_EEES9_NS_10bfloat16_tESF_Li256ELb0ELb1ELb1ELb1EEENS1_19SingleTileSchedulerILb0ELb1ELb1ELi128EEEEEEEEEvNT_6ParamsE,@"STO_CUDA_ENTRY STV_DEFAULT"
_ZN7cutlass13device_kernelIN5flash11enable_sm90INS1_16FlashAttnFwdSm90INS1_25CollectiveMainloopFwdSm90ILi2EN4cute5tupleIJNS5_1CILi1EEES8_S8_EEENS6_IJNS7_ILi128EEENS7_ILi224EEESA_EEELi128ENS_12float_e4m3_tEfNS_4arch4Sm90ELb0ELb0ELb0ELb0ELb0ELb0ELb0ELb1ELb1ELb1ELb1ELb0EEENS1_21CollectiveEpilogueFwdINS6_IJSA_SA_SB_EEES9_NS_10bfloat16_tESF_Li256ELb0ELb1ELb1ELb1EEENS1_19SingleTileSchedulerILb0ELb1ELb1ELi128EEEEEEEEEvNT_6ParamsE:
        /* <DEDUP_REMOVED lines=17> */
.L_x_5961:
[----:B------:R-:W-:Y:S05]  /*0110*/  BSYNC B0 ;  /* 0x0000000000007941 */ /* 0x000fea0003800000 */
.L_x_5960:
        /* <DEDUP_REMOVED lines=40> */
.L_x_5962:
        /* <DEDUP_REMOVED lines=22> */
.L_x_5963:
        /* <DEDUP_REMOVED lines=18> */
.L_x_5964:
        /* <DEDUP_REMOVED lines=22> */
.L_x_5965:
        /* <DEDUP_REMOVED lines=22> */
.L_x_5966:
        /* <DEDUP_REMOVED lines=9> */
.L_x_5969:
        /* <DEDUP_REMOVED lines=48> */
[----:B------:R-:W-:Y:S01]  /*0c70*/  @P1 IMAD.WIDE.U32 R6, R16, R22, R4 ;  /* 0x0000001610061225 */ /* 0x000fe200078e0004 */
[----:B------:R-:W-:-:S03]  /*0c80*/  @P0 LEA R4, P2, R2, R12, 0x2 ;  /* 0x0000000c02040211 */ /* 0x000fc600078410ff */
[----:B------:R-:W-:Y:S01]  /*0c90*/  @P0 IMAD.IADD R3, R3, 0x1, R9 ;  /* 0x0000000103030824 */ /* 0x000fe200078e0209 */
[----:B------:R-:W-:Y:S01]  /*0ca0*/  @P1 LEA R8, P3, R6, R20, 0x2 ;  /* 0x0000001406081211 */ /* 0x000fe200078610ff */
[----:B------:R-:W-:-:S03]  /*0cb0*/  @P1 IMAD R11, R16, R23, R0 ;  /* 0x00000017100b1224 */ /* 0x000fc600078e0200 */
[----:B------:R-:W-:Y:S01]  /*0cc0*/  @P0 LEA.HI.X R5, R2, R13, R3, 0x2, P2 ;  /* 0x0000000d02050211 */ /* 0x000fe200010f1403 */
[----:B------:R-:W-:Y:S01]  /*0cd0*/  @P1 IMAD.IADD R0, R7, 0x1, R11 ;  /* 0x0000000107001824 */ /* 0x000fe200078e020b */
[----:B------:R-:W0:Y:S01]  /*0ce0*/  LDC.64 R2, c[0x0][0x418] ;  /* 0x00010600ff027b82 */ /* 0x000e220000000a00 */
[----:B------:R-:W-:-:S03]  /*0cf0*/  IMAD.MOV.U32 R7, RZ, RZ, 0x3f800000 ;  /* 0x3f800000ff077424 */ /* 0x000fc600078e00ff */
[----:B------:R-:W-:Y:S01]  /*0d00*/  @P1 LEA.HI.X R9, R6, R21, R0, 0x2, P3 ;  /* 0x0000001506091211 */ /* 0x000fe200018f1400 */
[----:B------:R-:W-:Y:S02]  /*0d10*/  IMAD.MOV.U32 R0, RZ, RZ, 0x3f800000 ;  /* 0x3f800000ff007424 */ /* 0x000fe400078e00ff */
[----:B------:R-:W5:Y:S01]  /*0d20*/  @P0 LDG.E R7, desc[UR44][R4.64] ;  /* 0x0000002c04070981 */ /* 0x000f62000c1e1900 */
[----:B------:R-:W1:Y:S03]  /*0d30*/  LDC R6, c[0x0][0x2f0] ;  /* 0x0000bc00ff067b82 */ /* 0x000e660000000800 */
[----:B------:R3:W5:Y:S02]  /*0d40*/  @P1 LDG.E R0, desc[UR44][R8.64] ;  /* 0x0000002c08001981 */ /* 0x000764000c1e1900 */
[----:B---3--:R-:W-:Y:S02]  /*0d50*/  LOP3.LUT R8, R17, 0xffff, RZ, 0xc0, !PT ;  /* 0x0000ffff11087812 */ /* 0x008fe400078ec0ff */
[----:B0-----:R-:W-:Y:S01]  /*0d60*/  ISETP.NE.U32.AND P0, PT, R2, RZ, PT ;  /* 0x000000ff0200720c */ /* 0x001fe20003f05070 */
[----:B------:R-:W-:-:S03]  /*0d70*/  IMAD.MOV.U32 R2, RZ, RZ, RZ ;  /* 0x000000ffff027224 */ /* 0x000fc600078e00ff */
[----:B------:R-:W-:-:S04]  /*0d80*/  ISETP.NE.AND.EX P0, PT, R3, RZ, PT, P0 ;  /* 0x000000ff0300720c */ /* 0x000fc80003f05300 */
[----:B--2---:R-:W-:-:S05]  /*0d90*/  SEL R19, R19, 0x1, P0 ;  /* 0x0000000113137807 */ /* 0x004fca0000000000 */
[----:B-1----:R-:W-:-:S04]  /*0da0*/  IMAD R19, R19, R6, RZ ;  /* 0x0000000613137224 */ /* 0x002fc800078e02ff */
[C---:B------:R-:W-:Y:S01]  /*0db0*/  VIADD R3, R19.reuse, 0xdf ;  /* 0x000000df13037836 */ /* 0x040fe20000000000 */
[----:B------:R-:W-:-:S03]  /*0dc0*/  ISETP.GE.AND P0, PT, R19, 0x1, PT ;  /* 0x000000011300780c */ /* 0x000fc60003f06270 */
[----:B------:R-:W-:-:S05]  /*0dd0*/  IMAD.HI R2, R3, -0x6db6db6d, R2 ;  /* 0x9249249303027827 */ /* 0x000fca00078e0202 */
[----:B------:R-:W-:-:S04]  /*0de0*/  SHF.R.U32.HI R3, RZ, 0x1f, R2 ;  /* 0x0000001fff037819 */ /* 0x000fc80000011602 */
[----:B------:R-:W-:Y:S01]  /*0df0*/  LEA.HI.SX32 R22, R2, R3, 0x19 ;  /* 0x0000000302167211 */ /* 0x000fe200078fcaff */
[----:B------:R-:W-:Y:S01]  /*0e00*/  IMAD.MOV.U32 R3, RZ, RZ, RZ ;  /* 0x000000ffff037224 */ /* 0x000fe200078e00ff */
[----:B------:R-:W-:Y:S06]  /*0e10*/  @!P0 BRA `(.L_x_5971) ;  /* 0x0000000000748947 */ /* 0x000fec0003800000 */
        /* <DEDUP_REMOVED lines=29> */
.L_x_5971:
        /* <DEDUP_REMOVED lines=10> */
[----:B------:R-:W-:Y:S02]  /*1090*/  ISETP.GT.AND P1, PT, R22, R17, PT ;  /* 0x000000111600720c */ /* 0x000fe40003f24270 */
        /* <DEDUP_REMOVED lines=72> */
.L_x_5973:
[----:B------:R-:W2:Y:S01]  /*1520*/  LDL.LU R20, [R1+0x18] ;  /* 0x0000180001147983 */ /* 0x000ea20000300800 */
[----:B------:R-:W-:-:S04]  /*1530*/  SHF.L.U32 R3, RZ, 0x1f, RZ ;  /* 0x0000001fff037819 */ /* 0x000fc800000006ff */
[----:B------:R-:W0:Y:S01]  /*1540*/  SYNCS.PHASECHK.TRANS64.TRYWAIT P1, [UR39+0x2e800], R3 ;  /* 0x02e80003ff0075a7 */ /* 0x000e220008020167 */
[----:B--2---:R-:W-:-:S04]  /*1550*/  LOP3.LUT R0, R20, 0x1, RZ, 0xfc, !PT ;  /* 0x0000000114007812 */ /* 0x004fc800078efcff */
[----:B------:R-:W-:Y:S01]  /*1560*/  ISETP.NE.AND P0, PT, R0, 0x3, PT ;  /* 0x000000030000780c */ /* 0x000fe20003f05270 */
[----:B0-----:R-:W-:-:S12]  /*1570*/  @!P1 BRA `(.L_x_5974) ;  /* 0x000000dc00b89947 */ /* 0x001fd80003800000 */
.L_x_6053:
[----:B------:R-:W-:Y:S05]  /*1580*/  @!P0 BRA `(.L_x_5975) ;  /* 0x0000000000048947 */ /* 0x000fea0003800000 */
[----:B------:R-:W-:Y:S01]  /*1590*/  BPT.TRAP 0x1 ;  /* 0x000000040000795c */ /* 0x000fe20000300000 */
.L_x_5975:
[----:B------:R1:W2:Y:S01]  /*15a0*/  SYNCS.PHASECHK.TRANS64.TRYWAIT P2, [UR39+0x2e830], R3 ;  /* 0x02e83003ff0075a7 */ /* 0x0002a20008040167 */
[----:B------:R-:W-:Y:S05]  /*15b0*/  @!P0 BRA `(.L_x_5976) ;  /* 0x0000000000048947 */ /* 0x000fea0003800000 */
[----:B------:R-:W-:Y:S01]  /*15c0*/  BPT.TRAP 0x1 ;  /* 0x000000040000795c */ /* 0x000fe20000300000 */
.L_x_5976:
[----:B0-----:R-:W0:Y:S01]  /*15d0*/  S2R R0, SR_TID.X ;  /* 0x0000000000007919 */ /* 0x001e220000002100 */
[----:B------:R-:W-:Y:S01]  /*15e0*/  IMAD.U32 R4, RZ, RZ, UR40 ;  /* 0x00000028ff047e24 */ /* 0x000fe2000f8e00ff */
[----:B0-----:R-:W-:-:S04]  /*15f0*/  LOP3.LUT R0, R0, 0x7f, RZ, 0xc0, !PT ;  /* 0x0000007f00007812 */ /* 0x001fc800078ec0ff */
[----:B------:R-:W-:Y:S01]  /*1600*/  ISETP.NE.AND P1, PT, R0, RZ, PT ;  /* 0x000000ff0000720c */ /* 0x000fe20003f25270 */
[----:B--2---:R-:W-:-:S12]  /*1610*/  @P2 BRA `(.L_x_5977) ;  /* 0x0000000000082947 */ /* 0x004fd80003800000 */
[----:B------:R-:W0:Y:S02]  /*1620*/  SYNCS.PHASECHK.TRANS64.TRYWAIT P2, [UR39+0x2e830], R3 ;  /* 0x02e83003ff0075a7 */ /* 0x000e240008040167 */
[----:B0-----:R-:W-:Y:S05]  /*1630*/  @!P2 BRA `(.L_x_5978) ;  /* 0x000000dc00a0a947 */ /* 0x001fea0003800000 */
.L_x_5977:
[----:B------:R-:W-:Y:S05]  /*1640*/  WARPSYNC.ALL ;  /* 0x0000000000007948 */ /* 0x000fea0003800000 */
[----:B0-----:R-:W-:Y:S01]  /*1650*/  IMAD.MOV.U32 R0, RZ, RZ, RZ ;  /* 0x000000ffff007224 */ /* 0x001fe200078e00ff */
[----:B------:R-:W-:Y:S01]  /*1660*/  LOP3.LUT R4, R4, 0x10000, RZ, 0xfc, !PT ;  /* 0x0001000004047812 */ /* 0x000fe200078efcff */
[----:B------:R-:W-:Y:S02]  /*1670*/  IMAD.MOV.U32 R25, RZ, RZ, RZ ;  /* 0x000000ffff197224 */ /* 0x000fe400078e00ff */
[----:B------:R-:W-:Y:S01]  /*1680*/  IMAD.MOV.U32 R5, RZ, RZ, 0x40000040 ;  /* 0x40000040ff057424 */ /* 0x000fe200078e00ff */
        /* <DEDUP_REMOVED lines=18> */
[----:B------:R-:W-:Y:S01]  /*17b0*/  UIADD3 UR12, UR6, 0x400, URZ ;  /* 0x00000400060c7890 */ /* 0x000fe2000fffe03f */
[C---:B------:R-:W-:Y:S01]  /*17c0*/  R2UR UR25, R5.reuse ;  /* 0x00000000051972ca */ /* 0x040fe200000e0000 */
        /* <DEDUP_REMOVED lines=8> */
[----:B------:R-:W-:Y:S01]  /*1850*/  UIADD3 UR26, UR6, 0x500, URZ ;  /* 0x00000500061a7890 */ /* 0x000fe2000fffe03f */
[----:B------:R-:W-:Y:S01]  /*1860*/  R2UR UR4, R4 ;  /* 0x00000000040472ca */ /* 0x000fe200000e0000 */
[----:B------:R-:W-:Y:S01]  /*1870*/  UMOV UR27, 0x40000040 ;  /* 0x40000040001b7882 */ /* 0x000fe20000000000 */
[----:B------:R-:W-:Y:S01]  /*1880*/  UIADD3 UR7, UR6, 0x2, URZ ;  /* 0x0000000206077890 */ /* 0x000fe2000fffe03f */
[----:B------:R-:W-:Y:S01]  /*1890*/  LOP3.LUT R24, R24, 0xffffff80, RZ, 0xc0, !PT ;  /* 0xffffff8018187812 */ /* 0x000fe200078ec0ff */
[----:B------:R-:W-:Y:S01]  /*18a0*/  UIADD3 UR14, UR6, 0x4, URZ ;  /* 0x00000004060e7890 */ /* 0x000fe2000fffe03f */
[----:B------:R-:W-:Y:S01]  /*18b0*/  IMAD.MOV.U32 R6, RZ, RZ, -0x2 ;  /* 0xfffffffeff067424 */ /* 0x000fe200078e00ff */
[----:B------:R-:W-:Y:S01]  /*18c0*/  UMOV UR13, 0x40000040 ;  /* 0x40000040000d7882 */ /* 0x000fe20000000000 */
[----:B------:R-:W-:Y:S01]  /*18d0*/  UMOV UR15, 0x40000040 ;  /* 0x40000040000f7882 */ /* 0x000fe20000000000 */
[----:B------:R-:W-:Y:S01]  /*18e0*/  UIADD3 UR34, UR6, 0x206, URZ ;  /* 0x0000020606227890 */ /* 0x000fe2000fffe03f */
[----:B------:R-:W-:Y:S01]  /*18f0*/  IMAD.IADD R24, R23, 0x1, -R24 ;  /* 0x0000000117187824 */ /* 0x000fe200078e0a18 */
[----:B------:R-:W-:Y:S01]  /*1900*/  UMOV UR35, 0x40000040 ;  /* 0x4000004000237882 */ /* 0x000fe20000000000 */
[----:B------:R-:W-:-:S02]  /*1910*/  P2R R10, PR, RZ, 0x2 ;  /* 0x00000002ff0a7803 */ /* 0x000fc40000000000 */
[----:B------:R-:W-:Y:S01]  /*1920*/  UIADD3 UR5, UR4, 0x2, URZ ;  /* 0x0000000204057890 */ /* 0x000fe2000fffe03f */
[----:B-1----:R-:W-:Y:S01]  /*1930*/  SHF.R.S32.HI R3, RZ, 0x1f, R24 ;  /* 0x0000001fff037819 */ /* 0x002fe20000011418 */
[----:B------:R-:W-:Y:S01]  /*1940*/  UIADD3 UR12, UR4, 0x4, URZ ;  /* 0x00000004040c7890 */ /* 0x000fe2000fffe03f */
[----:B------:R-:W-:Y:S02]  /*1950*/  P2R R8, PR, RZ, 0x1 ;  /* 0x00000001ff087803 */ /* 0x000fe40000000000 */
[----:B------:R-:W-:-:S04]  /*1960*/  LEA.HI R3, R3, R24, RZ, 0x2 ;  /* 0x0000001803037211 */ /* 0x000fc800078f10ff */
[----:B------:R-:W-:-:S05]  /*1970*/  LOP3.LUT R3, R3, 0x7ffffffc, RZ, 0xc0, !PT ;  /* 0x7ffffffc03037812 */ /* 0x000fca00078ec0ff */
[----:B------:R-:W-:-:S04]  /*1980*/  IMAD.IADD R3, R24, 0x1, -R3 ;  /* 0x0000000118037824 */ /* 0x000fc800078e0a03 */
[----:B------:R-:W-:-:S04]  /*1990*/  IMAD R6, R3, R6, 0xe0 ;  /* 0x000000e003067424 */ /* 0x000fc800078e0206 */
[----:B------:R-:W-:-:S04]  /*19a0*/  IMAD.IADD R19, R6, 0x1, R19 ;  /* 0x0000000106137824 */ /* 0x000fc800078e0213 */
[C---:B------:R-:W-:Y:S02]  /*19b0*/  IMAD R6, R22.reuse, -0xe0, R19 ;  /* 0xffffff2016067824 */ /* 0x040fe400078e0213 */
[----:B------:R-:W-:-:S03]  /*19c0*/  VIADD R22, R22, 0xfffffffe ;  /* 0xfffffffe16167836 */ /* 0x000fc60000000000 */
[C---:B------:R-:W-:Y:S02]  /*19d0*/  ISETP.GT.AND P3, PT, R6.reuse, RZ, PT ;  /* 0x000000ff0600720c */ /* 0x040fe40003f64270 */
[C---:B------:R-:W-:Y:S02]  /*19e0*/  ISETP.GT.AND P6, PT, R6.reuse, 0x1, PT ;  /* 0x000000010600780c */ /* 0x040fe40003fc4270 */
[C---:B------:R-:W-:Y:S02]  /*19f0*/  ISETP.GT.AND P5, PT, R6.reuse, 0x8, PT ;  /* 0x000000080600780c */ /* 0x040fe40003fa4270 */
[C---:B------:R-:W-:Y:S02]  /*1a00*/  ISETP.GT.AND P2, PT, R6.reuse, 0x9, PT ;  /* 0x000000090600780c */ /* 0x040fe40003f44270 */
[C---:B------:R-:W-:Y:S01]  /*1a10*/  ISETP.GT.AND P4, PT, R6.reuse, 0x10, PT ;  /* 0x000000100600780c */ /* 0x040fe20003f84270 */
[----:B------:R-:W-:Y:S02]  /*1a20*/  WARPGROUP.DEPBAR.LE gsb0, 0x0 ;  /* 0x00008000000079c5 */ /* 0x000fe40000010000 */
[----:B------:R-:W-:Y:S01]  /*1a30*/  WARPGROUP.ARRIVE ;  /* 0x00000000000079c5 */ /* 0x000fe20000000000 */
[----:B------:R-:W-:-:S02]  /*1a40*/  ISETP.GT.AND P1, PT, R6, 0xb9, PT ;  /* 0x000000b90600780c */ /* 0x000fc40003f24270 */
[----:B------:R-:W-:-:S03]  /*1a50*/  ISETP.GT.AND P0, PT, R6, 0xc0, PT ;  /* 0x000000c00600780c */ /* 0x000fc60003f04270 */
[----:B------:R-:W-:Y:S01]  /*1a60*/  QGMMA.64x32x32.F32.E4M3.E4M3 R108, gdesc[UR8], RZ, !UPT, gsb0 ;  /* 0x00600000086c79f3 */ /* 0x000fe2000c0008ff */
[----:B------:R-:W-:Y:S01]  /*1a70*/  UIADD3 UR8, UR6, 0x200, URZ ;  /* 0x0000020006087890 */ /* 0x000fe2000fffe03f */
[----:B------:R-:W-:Y:S01]  /*1a80*/  R2UR UR9, R5 ;  /* 0x00000000050972ca */ /* 0x000fe200000e0000 */
[----:B------:R-:W-:Y:S01]  /*1a90*/  UIADD3 UR10, UR6, 0x300, URZ ;  /* 0x00000300060a7890 */ /* 0x000fe2000fffe03f */
[----:B------:R-:W-:-:S04]  /*1aa0*/  UMOV UR11, 0x40000040 ;  /* 0x40000040000b7882 */ /* 0x000fc80000000000 */
[----:B------:R-:W-:Y:S01]  /*1ab0*/  UMOV UR22, UR8 ;  /* 0x0000000800167c82 */ /* 0x000fe20008000000 */
[----:B------:R-:W-:Y:S01]  /*1ac0*/  R2UR UR8, R4 ;  /* 0x00000000040872ca */ /* 0x000fe200000e0000 */
[----:B------:R-:W-:Y:S01]  /*1ad0*/  UMOV UR18, UR10 ;  /* 0x0000000a00127c82 */ /* 0x000fe20008000000 */
[----:B------:R-:W-:Y:S01]  /*1ae0*/  UIADD3 UR10, UR6, 0x600, URZ ;  /* 0x00000600060a7890 */ /* 0x000fe2000fffe03f */
[----:B------:R-:W-:Y:S02]  /*1af0*/  WARPGROUP.DEPBAR.LE gsb0, 0x0 ;  /* 0x00008000000079c5 */ /* 0x000fe40000010000 */
[----:B------:R-:W-:-:S06]  /*1b00*/  WARPGROUP.ARRIVE ;  /* 0x00000000000079c5 */ /* 0x000fcc0000000000 */
[----:B------:R-:W-:Y:S01]  /*1b10*/  QGMMA.64x32x32.F32.E4M3.E4M3 R92, gdesc[UR20], RZ, !UPT, gsb0 ;  /* 0x00600000145c79f3 */ /* 0x000fe2000c0008ff */
[----:B------:R-:W-:Y:S01]  /*1b20*/  UIADD3 UR22, UR6, 0x506, URZ ;  /* 0x0000050606167890 */ /* 0x000fe2000fffe03f */
        /* <DEDUP_REMOVED lines=8> */
[----:B------:R-:W-:Y:S01]  /*1bb0*/  UMOV UR19, 0x40000040 ;  /* 0x4000004000137882 */ /* 0x000fe20000000000 */
[----:B------:R-:W-:Y:S01]  /*1bc0*/  UMOV UR32, UR16 ;  /* 0x0000001000207c82 */ /* 0x000fe20008000000 */
[----:B------:R-:W-:Y:S01]  /*1bd0*/  UMOV UR33, UR17 ;  /* 0x0000001100217c82 */ /* 0x000fe20008000000 */
[----:B------:R-:W-:Y:S01]  /*1be0*/  UMOV UR20, UR16 ;  /* 0x0000001000147c82 */ /* 0x000fe20008000000 */
[----:B------:R-:W-:Y:S01]  /*1bf0*/  UMOV UR21, UR17 ;  /* 0x0000001100157c82 */ /* 0x000fe20008000000 */
        /* <DEDUP_REMOVED lines=91> */
[----:B------:R-:W0:Y:S01]  /*21b0*/  S2UR UR5, SR_CgaCtaId ;  /* 0x00000000000579c3 */ /* 0x000e220000008800 */
        /* <DEDUP_REMOVED lines=14> */
[----:B------:R-:W-:Y:S01]  /*22a0*/  FMNMX.FTZ R12, R9, R125, !PT ;  /* 0x0000007d090c7209 */ /* 0x000fe20007810000 */
[----:B------:R-:W-:Y:S01]  /*22b0*/  UIADD3 UR18, UR6, 0x606, URZ ;  /* 0x0000060606127890 */ /* 0x000fe2000fffe03f */
[----:B------:R-:W-:Y:S01]  /*22c0*/  FSEL R129, R129, -INF , P2 ;  /* 0xff80000081817808 */ /* 0x000fe20001000000 */
[----:B------:R-:W-:Y:S01]  /*22d0*/  UMOV UR19, 0x40000040 ;  /* 0x4000004000137882 */ /* 0x000fe20000000000 */
        /* <DEDUP_REMOVED lines=14> */
[----:B------:R-:W-:Y:S02]  /*23c0*/  FSEL R137, R137, -INF , P5 ;  /* 0xff80000089897808 */ /* 0x000fe40002800000 */
[----:B------:R-:W-:Y:S02]  /*23d0*/  ISETP.GT.AND P3, PT, R6, 0x20, PT ;  /* 0x000000200600780c */ /* 0x000fe40003f64270 */
[----:B------:R-:W-:Y:S02]  /*23e0*/  FMNMX.FTZ R12, R145, R12, !PT ;  /* 0x0000000c910c7209 */ /* 0x000fe40007810000 */
[----:B------:R-:W-:Y:S02]  /*23f0*/  FSEL R15, R138, -INF , P6 ;  /* 0xff8000008a0f7808 */ /* 0x000fe40003000000 */
[----:B------:R-:W-:-:S02]  /*2400*/  ISETP.GT.AND P6, PT, R6, 0x21, PT ;  /* 0x000000210600780c */ /* 0x000fc40003fc4270 */
[----:B------:R-:W-:Y:S02]  /*2410*/  FMNMX.FTZ R12, R137, R12, !PT ;  /* 0x0000000c890c7209 */ /* 0x000fe40007810000 */
[----:B------:R-:W-:Y:S02]  /*2420*/  FSEL R139, R139, -INF , P5 ;  /* 0xff8000008b8b7808 */ /* 0x000fe40002800000 */
[C---:B------:R-:W-:Y:S02]  /*2430*/  ISETP.GT.AND P5, PT, R6.reuse, 0x28, PT ;  /* 0x000000280600780c */ /* 0x040fe40003fa4270 */
[----:B------:R-:W-:Y:S02]  /*2440*/  FSEL R131, R131, -INF , P2 ;  /* 0xff80000083837808 */ /* 0x000fe40001000000 */
        /* <DEDUP_REMOVED lines=19> */
[----:B------:R-:W-:Y:S02]  /*2580*/  FSEL R157, R117, -INF , P3 ;  /* 0xff800000759d7808 */ /* 0x000fe40001800000 */
[----:B------:R-:W-:Y:S02]  /*2590*/  ISETP.GT.AND P6, PT, R6, 0x38, PT ;  /* 0x000000380600780c */ /* 0x000fe40003fc4270 */
[----:B------:R-:W-:-:S02]  /*25a0*/  FSEL R23, R118, -INF , P4 ;  /* 0xff80000076177808 */ /* 0x000fc40002000000 */
[----:B------:R-:W-:Y:S02]  /*25b0*/  FMNMX.FTZ R12, R155, R12, !PT ;  /* 0x0000000c9b0c7209 */ /* 0x000fe40007810000 */
[----:B------:R-:W-:Y:S02]  /*25c0*/  ISETP.GT.AND P3, PT, R6, 0x49, PT ;  /* 0x000000490600780c */ /* 0x000fe40003f64270 */
[----:B------:R-:W-:Y:S02]  /*25d0*/  FSEL R21, R114, -INF , P5 ;  /* 0xff80000072157808 */ /* 0x000fe40002800000 */
[C---:B------:R-:W-:Y:S02]  /*25e0*/  ISETP.GT.AND P4, PT, R6.reuse, 0x40, PT ;  /* 0x000000400600780c */ /* 0x040fe40003f84270 */
        /* <DEDUP_REMOVED lines=8> */
[----:B------:R-:W-:Y:S02]  /*2670*/  FMNMX.FTZ R12, R177, R12, !PT ;  /* 0x0000000cb10c7209 */ /* 0x000fe40007810000 */
[----:B------:R-:W-:Y:S02]  /*2680*/  ISETP.GT.AND P2, PT, R6, 0x48, PT ;  /* 0x000000480600780c */ /* 0x000fe40003f44270 */
[----:B------:R-:W-:Y:S02]  /*2690*/  FSEL R27, R122, -INF , P6 ;  /* 0xff8000007a1b7808 */ /* 0x000fe40003000000 */
[----:B------:R-:W-:Y:S01]  /*26a0*/  ISETP.GT.AND P6, PT, R6, 0x69, PT ;  /* 0x000000690600780c */ /* 0x000fe20003fc4270 */
[----:B------:R-:W-:Y:S02]  /*26b0*/  WARPGROUP.DEPBAR.LE gsb0, 0x0 ;  /* 0x00008000000079c5 */ /* 0x000fe40000010000 */
[----:B------:R-:W-:Y:S01]  /*26c0*/  WARPGROUP.ARRIVE ;  /* 0x00000000000079c5 */ /* 0x000fe20000000000 */
[----:B------:R-:W-:-:S02]  /*26d0*/  FSEL R187, R97, -INF , P3 ;  /* 0xff80000061bb7808 */ /* 0x000fc40001800000 */
[----:B------:R-:W-:Y:S02]  /*26e0*/  FSEL R99, R99, -INF , P3 ;  /* 0xff80000063637808 */ /* 0x000fe40001800000 */
[----:B------:R-:W-:Y:S01]  /*26f0*/  FSEL R109, R94, -INF , P4 ;  /* 0xff8000005e6d7808 */ /* 0x000fe20002000000 */
[----:B------:R-:W-:Y:S01]  /*2700*/  QGMMA.64x32x32.F32.E4M3.E4M3 R76, gdesc[UR28], R76, gsb0 ;  /* 0x006000001c4c79f3 */ /* 0x000fe2000800084c */
[----:B------:R-:W-:Y:S02]  /*2710*/  FSEL R195, R92, -INF , P4 ;  /* 0xff8000005cc37808 */ /* 0x000fe40002000000 */
[C---:B------:R-:W-:Y:S02]  /*2720*/  ISETP.GT.AND P3, PT, R6.reuse, 0x59, PT ;  /* 0x000000590600780c */ /* 0x040fe40003f64270 */
[----:B------:R-:W-:Y:S02]  /*2730*/  ISETP.GT.AND P4, PT, R6, 0x50, PT ;  /* 0x000000500600780c */ /* 0x000fe40003f84270 */
[----:B------:R-:W-:-:S02]  /*2740*/  FSEL R107, R107, -INF , P3 ;  /* 0xff8000006b6b7808 */ /* 0x000fc40001800000 */
[----:B------:R-:W-:Y:S02]  /*2750*/  FSEL R197, R105, -INF , P3 ;  /* 0xff80000069c57808 */ /* 0x000fe40001800000 */
[----:B------:R-:W-:Y:S02]  /*2760*/  FSEL R183, R100, -INF , P4 ;  /* 0xff80000064b77808 */ /* 0x000fe40002000000 */
[----:B------:R-:W-:Y:S02]  /*2770*/  FSEL R97, R102, -INF , P4 ;  /* 0xff80000066617808 */ /* 0x000fe40002000000 */
[----:B------:R-:W-:Y:S02]  /*2780*/  ISETP.GT.AND P3, PT, R6, 0x61, PT ;  /* 0x000000610600780c */ /* 0x000fe40003f64270 */
[----:B------:R-:W-:Y:S02]  /*2790*/  FSEL R185, R93, -INF , P5 ;  /* 0xff8000005db97808 */ /* 0x000fe40002800000 */
[----:B------:R-:W-:-:S02]  /*27a0*/  FSEL R95, R95, -INF , P5 ;  /* 0xff8000005f5f7808 */ /* 0x000fc40002800000 */
[C---:B------:R-:W-:Y:S02]  /*27b0*/  ISETP.GT.AND P4, PT, R6.reuse, 0x60, PT ;  /* 0x000000600600780c */ /* 0x040fe40003f84270 */
[C---:B------:R-:W-:Y:S02]  /*27c0*/  ISETP.GT.AND P5, PT, R6.reuse, 0x51, PT ;  /* 0x000000510600780c */ /* 0x040fe40003fa4270 */
[----:B------:R-:W-:Y:S02]  /*27d0*/  FMNMX.FTZ R12, R195, R12, !PT ;  /* 0x0000000cc30c7209 */ /* 0x000fe40007810000 */
[----:B------:R-:W-:Y:S02]  /*27e0*/  FSEL R103, R103, -INF , P5 ;  /* 0xff80000067677808 */ /* 0x000fe40002800000 */
[----:B------:R-:W-:Y:S02]  /*27f0*/  FSEL R193, R101, -INF , P5 ;  /* 0xff80000065c17808 */ /* 0x000fe40002800000 */
        /* <DEDUP_REMOVED lines=8> */
[----:B------:R-:W-:Y:S02]  /*2880*/  FSEL R191, R104, -INF , P2 ;  /* 0xff80000068bf7808 */ /* 0x000fe40001000000 */
[----:B------:R-:W-:Y:S02]  /*2890*/  ISETP.GT.AND P2, PT, R6, 0x68, PT ;  /* 0x000000680600780c */ /* 0x000fe40003f44270 */
[----:B------:R-:W-:-:S04]  /*28a0*/  FMNMX.FTZ R12, R183, R12, !PT ;  /* 0x0000000cb70c7209 */ /* 0x000fc80007810000 */
[----:B------:R-:W-:-:S04]  /*28b0*/  FMNMX.FTZ R12, R193, R12, !PT ;  /* 0x0000000cc10c7209 */ /* 0x000fc80007810000 */
[----:B------:R-:W-:Y:S01]  /*28c0*/  FMNMX.FTZ R12, R191, R12, !PT ;  /* 0x0000000cbf0c7209 */ /* 0x000fe20007810000 */
[----:B------:R-:W-:Y:S02]  /*28d0*/  WARPGROUP.DEPBAR.LE gsb0, 0x0 ;  /* 0x00008000000079c5 */ /* 0x000fe40000010000 */
[----:B------:R-:W-:Y:S01]  /*28e0*/  WARPGROUP.ARRIVE ;  /* 0x00000000000079c5 */ /* 0x000fe20000000000 */
[----:B------:R-:W-:Y:S02]  /*28f0*/  FSEL R171, R77, -INF , P3 ;  /* 0xff8000004dab7808 */ /* 0x000fe40001800000 */
[----:B------:R-:W-:Y:S02]  /*2900*/  FSEL R181, R76, -INF , P4 ;  /* 0xff8000004cb57808 */ /* 0x000fe40002000000 */
[----:B------:R-:W-:Y:S01]  /*2910*/  FSEL R77, R78, -INF , P4 ;  /* 0xff8000004e4d7808 */ /* 0x000fe20002000000 */
[----:B------:R-:W-:Y:S01]  /*2920*/  QGMMA.64x32x32.F32.E4M3.E4M3 R60, gdesc[UR24], R60, gsb0 ;  /* 0x00600000183c79f3 */ /* 0x000fe2000800083c */
[----:B------:R-:W-:-:S02]  /*2930*/  ISETP.GT.AND P4, PT, R6, 0x71, PT ;  /* 0x000000710600780c */ /* 0x000fc40003f84270 */
[----:B------:R-:W-:Y:S02]  /*2940*/  FSEL R167, R84, -INF , P5 ;  /* 0xff80000054a77808 */ /* 0x000fe40002800000 */
[----:B------:R-:W-:Y:S02]  /*2950*/  FSEL R165, R85, -INF , P4 ;  /* 0xff80000055a57808 */ /* 0x000fe40002000000 */
[----:B------:R-:W-:Y:S02]  /*2960*/  FSEL R85, R86, -INF , P5 ;  /* 0xff80000056557808 */ /* 0x000fe40002800000 */
[----:B------:R-:W-:Y:S02]  /*2970*/  FSEL R79, R79, -INF , P3 ;  /* 0xff8000004f4f7808 */ /* 0x000fe40001800000 */
[C---:B------:R-:W-:Y:S02]  /*2980*/  ISETP.GT.AND P5, PT, R6.reuse, 0x81, PT ;  /* 0x000000810600780c */ /* 0x040fe40003fa4270 */
[----:B------:R-:W-:-:S02]  /*2990*/  ISETP.GT.AND P3, PT, R6, 0x78, PT ;  /* 0x000000780600780c */ /* 0x000fc40003f64270 */
[----:B------:R-:W-:Y:S02]  /*29a0*/  FSEL R163, R81, -INF , P6 ;  /* 0xff80000051a37808 */ /* 0x000fe40003000000 */
[----:B------:R-:W-:Y:S02]  /*29b0*/  FSEL R159, R88, -INF , P3 ;  /* 0xff800000589f7808 */ /* 0x000fe40001800000 */
[----:B------:R-:W-:Y:S02]  /*29c0*/  FSEL R83, R83, -INF , P6 ;  /* 0xff80000053537808 */ /* 0x000fe40003000000 */
[----:B------:R-:W-:Y:S02]  /*29d0*/  ISETP.GT.AND P6, PT, R6, 0x80, PT ;  /* 0x000000800600780c */ /* 0x000fe40003fc4270 */
[----:B------:R-:W-:Y:S02]  /*29e0*/  FSEL R87, R87, -INF , P4 ;  /* 0xff80000057577808 */ /* 0x000fe40002000000 */
[----:B------:R-:W-:-:S02]  /*29f0*/  FSEL R161, R80, -INF , P2 ;  /* 0xff80000050a17808 */ /* 0x000fc40001000000 */
[----:B------:R-:W-:Y:S02]  /*2a00*/  FSEL R81, R82, -INF , P2 ;  /* 0xff80000052517808 */ /* 0x000fe40001000000 */
[C---:B------:R-:W-:Y:S02]  /*2a10*/  ISETP.GT.AND P4, PT, R6.reuse, 0x88, PT ;  /* 0x000000880600780c */ /* 0x040fe40003f84270 */
[----:B------:R-:W-:Y:S02]  /*2a20*/  ISETP.GT.AND P2, PT, R6, 0x79, PT ;  /* 0x000000790600780c */ /* 0x000fe40003f44270 */
[----:B------:R-:W-:Y:S02]  /*2a30*/  FMNMX.FTZ R12, R197, R12, !PT ;  /* 0x0000000cc50c7209 */ /* 0x000fe40007810000 */
[----:B------:R-:W-:Y:S02]  /*2a40*/  FSEL R173, R89, -INF , P2 ;  /* 0xff80000059ad7808 */ /* 0x000fe40001000000 */
[----:B------:R-:W-:-:S02]  /*2a50*/  FSEL R91, R91, -INF , P2 ;  /* 0xff8000005b5b7808 */ /* 0x000fc40001000000 */
[----:B------:R-:W-:Y:S02]  /*2a60*/  ISETP.GT.AND P2, PT, R6, 0x90, PT ;  /* 0x000000900600780c */ /* 0x000fe40003f44270 */
[----:B------:R-:W-:-:S04]  /*2a70*/  FMNMX.FTZ R12, R181, R12, !PT ;  /* 0x0000000cb50c7209 */ /* 0x000fc80007810000 */
[----:B------:R-:W-:-:S04]  /*2a80*/  FMNMX.FTZ R12, R171, R12, !PT ;  /* 0x0000000cab0c7209 */ /* 0x000fc80007810000 */
[----:B------:R-:W-:-:S04]  /*2a90*/  FMNMX.FTZ R12, R161, R12, !PT ;  /* 0x0000000ca10c7209 */ /* 0x000fc80007810000 */
[----:B------:R-:W-:-:S04]  /*2aa0*/  FMNMX.FTZ R12, R163, R12, !PT ;  /* 0x0000000ca30c7209 */ /* 0x000fc80007810000 */
[----:B------:R-:W-:Y:S01]  /*2ab0*/  FMNMX.FTZ R12, R167, R12, !PT ;  /* 0x0000000ca70c7209 */ /* 0x000fe20007810000 */
[----:B------:R-:W-:Y:S02]  /*2ac0*/  WARPGROUP.DEPBAR.LE gsb0, 0x0 ;  /* 0x00008000000079c5 */ /* 0x000fe40000010000 */
[----:B------:R-:W-:Y:S01]  /*2ad0*/  WARPGROUP.ARRIVE ;  /* 0x00000000000079c5 */ /* 0x000fe20000000000 */
[----:B------:R-:W-:Y:S02]  /*2ae0*/  FSEL R189, R61, -INF , P5 ;  /* 0xff8000003dbd7808 */ /* 0x000fe40002800000 */
[----:B------:R-:W-:Y:S02]  /*2af0*/  FSEL R61, R90, -INF , P3 ;  /* 0xff8000005a3d7808 */ /* 0x000fe40001800000 */
[----:B------:R-:W-:Y:S01]  /*2b00*/  ISETP.GT.AND P3, PT, R6, 0x89, PT ;  /* 0x000000890600780c */ /* 0x000fe20003f64270 */
[----:B------:R-:W-:Y:S01]  /*2b10*/  QGMMA.64x32x32.F32.E4M3.E4M3 R44, gdesc[UR20], R44, gsb0 ;  /* 0x00600000142c79f3 */ /* 0x000fe2000800082c */
[----:B------:R-:W-:-:S02]  /*2b20*/  FSEL R179, R60, -INF , P6 ;  /* 0xff8000003cb37808 */ /* 0x000fc40003000000 */
[----:B------:R-:W-:Y:S02]  /*2b30*/  FSEL R201, R65, -INF , P3 ;  /* 0xff80000041c97808 */ /* 0x000fe40001800000 */
[----:B------:R-:W-:Y:S02]  /*2b40*/  FSEL R65, R62, -INF , P6 ;  /* 0xff8000003e417808 */ /* 0x000fe40003000000 */
[----:B------:R-:W-:Y:S02]  /*2b50*/  ISETP.GT.AND P6, PT, R6, 0x91, PT ;  /* 0x000000910600780c */ /* 0x000fe40003fc4270 */
[----:B------:R-:W-:Y:S02]  /*2b60*/  FSEL R199, R64, -INF , P4 ;  /* 0xff80000040c77808 */ /* 0x000fe40002000000 */
[----:B------:R-:W-:Y:S02]  /*2b70*/  FSEL R205, R69, -INF , P6 ;  /* 0xff80000045cd7808 */ /* 0x000fe40003000000 */
[----:B------:R-:W-:-:S02]  /*2b80*/  FSEL R69, R66, -INF , P4 ;  /* 0xff80000042457808 */ /* 0x000fc40002000000 */
[----:B------:R-:W-:Y:S02]  /*2b90*/  ISETP.GT.AND P4, PT, R6, 0x99, PT ;  /* 0x000000990600780c */ /* 0x000fe40003f84270 */
[----:B------:R-:W-:Y:S02]  /*2ba0*/  FSEL R203, R68, -INF , P2 ;  /* 0xff80000044cb7808 */ /* 0x000fe40001000000 */
[----:B------:R-:W-:Y:S02]  /*2bb0*/  FSEL R211, R73, -INF , P4 ;  /* 0xff80000049d37808 */ /* 0x000fe40002000000 */
[----:B------:R-:W-:Y:S02]  /*2bc0*/  FSEL R73, R70, -INF , P2 ;  /* 0xff80000046497808 */ /* 0x000fe40001000000 */
[----:B------:R-:W-:Y:S02]  /*2bd0*/  ISETP.GT.AND P2, PT, R6, 0xa1, PT ;  /* 0x000000a10600780c */ /* 0x000fe40003f44270 */
[----:B------:R-:W-:-:S02]  /*2be0*/  FSEL R63, R63, -INF , P5 ;  /* 0xff8000003f3f7808 */ /* 0x000fc40002800000 */
[----:B------:R-:W-:Y:S02]  /*2bf0*/  ISETP.GT.AND P5, PT, R6, 0x98, PT ;  /* 0x000000980600780c */ /* 0x000fe40003fa4270 */
[----:B------:R-:W-:Y:S02]  /*2c00*/  FSEL R67, R67, -INF , P3 ;  /* 0xff80000043437808 */ /* 0x000fe40001800000 */
[----:B------:R-:W-:Y:S02]  /*2c10*/  FSEL R207, R72, -INF , P5 ;  /* 0xff80000048cf7808 */ /* 0x000fe40002800000 */
[----:B------:R-:W-:Y:S02]  /*2c20*/  ISETP.GT.AND P3, PT, R6, 0xa0, PT ;  /* 0x000000a00600780c */ /* 0x000fe40003f64270 */
[----:B------:R-:W-:Y:S02]  /*2c30*/  FMNMX.FTZ R12, R165, R12, !PT ;  /* 0x0000000ca50c7209 */ /* 0x000fe40007810000 */
[----:B------:R-:W-:-:S02]  /*2c40*/  FSEL R75, R75, -INF , P4 ;  /* 0xff8000004b4b7808 */ /* 0x000fc40002000000 */
[----:B------:R-:W-:Y:S02]  /*2c50*/  FMNMX.FTZ R12, R159, R12, !PT ;  /* 0x0000000c9f0c7209 */ /* 0x000fe40007810000 */
[C---:B------:R-:W-:Y:S02]  /*2c60*/  ISETP.GT.AND P4, PT, R6.reuse, 0xb0, PT ;  /* 0x000000b00600780c */ /* 0x040fe40003f84270 */
[----:B------:R-:W-:Y:S02]  /*2c70*/  FMNMX.FTZ R12, R173, R12, !PT ;  /* 0x0000000cad0c7209 */ /* 0x000fe40007810000 */
[----:B------:R-:W-:Y:S02]  /*2c80*/  FSEL R71, R71, -INF , P6 ;  /* 0xff80000047477808 */ /* 0x000fe40003000000 */
[----:B------:R-:W-:Y:S02]  /*2c90*/  FMNMX.FTZ R12, R179, R12, !PT ;  /* 0x0000000cb30c7209 */ /* 0x000fe40007810000 */
[----:B------:R-:W-:-:S02]  /*2ca0*/  ISETP.GT.AND P6, PT, R6, 0xa8, PT ;  /* 0x000000a80600780c */ /* 0x000fc40003fc4270 */
        /* <DEDUP_REMOVED lines=10> */
[----:B------:R-:W-:Y:S02]  /*2d50*/  ISETP.GT.AND P2, PT, R6, 0xb8, PT ;  /* 0x000000b80600780c */ /* 0x000fe40003f44270 */
[----:B------:R-:W-:Y:S02]  /*2d60*/  FSEL R45, R74, -INF , P5 ;  /* 0xff8000004a2d7808 */ /* 0x000fe40002800000 */
[----:B------:R-:W-:Y:S02]  /*2d70*/  ISETP.GT.AND P5, PT, R6, 0xa9, PT ;  /* 0x000000a90600780c */ /* 0x000fe40003fa4270 */
[----:B------:R-:W-:Y:S02]  /*2d80*/  FSEL R223, R56, -INF , P2 ;  /* 0xff80000038df7808 */ /* 0x000fe40001000000 */
[----:B------:R-:W-:Y:S02]  /*2d90*/  P2R R26, PR, RZ, 0x2 ;  /* 0x00000002ff1a7803 */ /* 0x000fe40000000000 */
[----:B------:R-:W-:-:S02]  /*2da0*/  FSEL R217, R49, -INF , P5 ;  /* 0xff80000031d97808 */ /* 0x000fc40002800000 */
[----:B------:R-:W-:Y:S02]  /*2db0*/  FSEL R49, R46, -INF , P3 ;  /* 0xff8000002e317808 */ /* 0x000fe40001800000 */
[----:B------:R-:W-:Y:S02]  /*2dc0*/  FSEL R213, R44, -INF , P3 ;  /* 0xff8000002cd57808 */ /* 0x000fe40001800000 */
[----:B------:R-:W-:Y:S02]  /*2dd0*/  ISETP.GT.AND P3, PT, R6, 0xb1, PT ;  /* 0x000000b10600780c */ /* 0x000fe40003f64270 */
[----:B------:R-:W-:Y:S02]  /*2de0*/  FSEL R219, R52, -INF , P4 ;  /* 0xff80000034db7808 */ /* 0x000fe40002000000 */
[----:B------:R-:W-:Y:S02]  /*2df0*/  FSEL R221, R53, -INF , P3 ;  /* 0xff80000035dd7808 */ /* 0x000fe40001800000 */
[----:B------:R-:W-:-:S02]  /*2e00*/  FSEL R55, R55, -INF , P3 ;  /* 0xff80000037377808 */ /* 0x000fc40001800000 */
[----:B------:R-:W-:Y:S02]  /*2e10*/  FSEL R57, R54, -INF , P4 ;  /* 0xff80000036397808 */ /* 0x000fe40002000000 */
[C---:B------:R-:W-:Y:S02]  /*2e20*/  ISETP.GT.AND P3, PT, R6.reuse, 0xd0, PT ;  /* 0x000000d00600780c */ /* 0x040fe40003f64270 */
        /* <DEDUP_REMOVED lines=8> */
[----:B------:R-:W-:Y:S02]  /*2eb0*/  FSEL R53, R50, -INF , P6 ;  /* 0xff80000032357808 */ /* 0x000fe40003000000 */
[----:B------:R-:W-:-:S02]  /*2ec0*/  FMNMX.FTZ R12, R213, R12, !PT ;  /* 0x0000000cd50c7209 */ /* 0x000fc40007810000 */
[----:B------:R-:W-:Y:S02]  /*2ed0*/  ISETP.GT.AND P6, PT, R6, 0xd9, PT ;  /* 0x000000d90600780c */ /* 0x000fe40003fc4270 */
[----:B------:R-:W-:-:S04]  /*2ee0*/  FMNMX.FTZ R12, R209, R12, !PT ;  /* 0x0000000cd10c7209 */ /* 0x000fc80007810000 */
[----:B------:R-:W-:Y:S01]  /*2ef0*/  FMNMX.FTZ R12, R215, R12, !PT ;  /* 0x0000000cd70c7209 */ /* 0x000fe20007810000 */
[----:B------:R-:W-:Y:S02]  /*2f00*/  WARPGROUP.DEPBAR.LE gsb0, 0x0 ;  /* 0x00008000000079c5 */ /* 0x000fe40000010000 */
[----:B------:R-:W-:Y:S02]  /*2f10*/  FSEL R227, R28, -INF , P0 ;  /* 0xff8000001ce37808 */ /* 0x000fe40000000000 */
[----:B------:R-:W-:Y:S02]  /*2f20*/  FSEL R229, R29, -INF , P1 ;  /* 0xff8000001de57808 */ /* 0x000fe40000800000 */
[----:B------:R-:W-:Y:S02]  /*2f30*/  FMNMX.FTZ R28, R7, R127, !PT ;  /* 0x0000007f071c7209 */ /* 0x000fe40007810000 */
[----:B------:R-:W-:Y:S02]  /*2f40*/  FSEL R29, R58, -INF , P2 ;  /* 0xff8000003a1d7808 */ /* 0x000fe40001000000 */
[----:B------:R-:W-:-:S02]  /*2f50*/  ISETP.GT.AND P2, PT, R6, 0xc9, PT ;  /* 0x000000c90600780c */ /* 0x000fc40003f44270 */
[----:B------:R-:W-:Y:S02]  /*2f60*/  ISETP.GT.AND P1, PT, R6, 0xc0, PT ;  /* 0x000000c00600780c */ /* 0x000fe40003f24270 */
[----:B------:R-:W-:Y:S02]  /*2f70*/  FMNMX.FTZ R28, R11, R28, !PT ;  /* 0x0000001c0b1c7209 */ /* 0x000fe40007810000 */
[----:B------:R-:W-:Y:S02]  /*2f80*/  FSEL R46, R33, -INF , P2 ;  /* 0xff800000212e7808 */ /* 0x000fe40001000000 */
[----:B------:R-:W-:Y:S02]  /*2f90*/  FSEL R33, R30, -INF , P1 ;  /* 0xff8000001e217808 */ /* 0x000fe40000800000 */
[----:B------:R-:W-:Y:S02]  /*2fa0*/  FMNMX.FTZ R30, R131, R28, !PT ;  /* 0x0000001c831e7209 */ /* 0x000fe40007810000 */
[----:B------:R-:W-:-:S02]  /*2fb0*/  ISETP.GT.AND P0, PT, R6, 0xc8, PT ;  /* 0x000000c80600780c */ /* 0x000fc40003f04270 */
[----:B------:R-:W-:Y:S02]  /*2fc0*/  FMNMX.FTZ R30, R13, R30, !PT ;  /* 0x0000001e0d1e7209 */ /* 0x000fe40007810000 */
[----:B------:R-:W-:Y:S02]  /*2fd0*/  FSEL R235, R32, -INF , P0 ;  /* 0xff80000020eb7808 */ /* 0x000fe40000000000 */
[----:B------:R-:W-:Y:S02]  /*2fe0*/  FMNMX.FTZ R30, R135, R30, !PT ;  /* 0x0000001e871e7209 */ /* 0x000fe40007810000 */
[----:B------:R-:W-:Y:S02]  /*2ff0*/  P2R R24, PR, RZ, 0x1 ;  /* 0x00000001ff187803 */ /* 0x000fe40000000000 */
[----:B------:R-:W-:Y:S02]  /*3000*/  FMNMX.FTZ R30, R15, R30, !PT ;  /* 0x0000001e0f1e7209 */ /* 0x000fe40007810000 */
[----:B------:R-:W-:-:S02]  /*3010*/  ISETP.GT.AND P0, PT, R6, 0xb9, PT ;  /* 0x000000b90600780c */ /* 0x000fc40003f04270 */
[----:B------:R-:W-:Y:S02]  /*3020*/  FMNMX.FTZ R32, R139, R30, !PT ;  /* 0x0000001e8b207209 */ /* 0x000fe40007810000 */
[----:B------:R-:W-:Y:S02]  /*3030*/  FSEL R59, R59, -INF , P0 ;  /* 0xff8000003b3b7808 */ /* 0x000fe40000000000 */
[----:B------:R-:W-:Y:S02]  /*3040*/  FMNMX.FTZ R32, R19, R32, !PT ;  /* 0x0000002013207209 */ /* 0x000fe40007810000 */
[----:B------:R-:W-:Y:S02]  /*3050*/  ISETP.NE.AND P0, PT, R24, RZ, PT ;  /* 0x000000ff1800720c */ /* 0x000fe40003f05270 */
[----:B------:R-:W-:Y:S02]  /*3060*/  FMNMX.FTZ R32, R111, R32, !PT ;  /* 0x000000206f207209 */ /* 0x000fe40007810000 */
[----:B------:R-:W-:-:S02]  /*3070*/  FSEL R44, R36, -INF , P3 ;  /* 0xff800000242c7808 */ /* 0x000fc40001800000 */
[----:B------:R-:W-:Y:S02]  /*3080*/  FMNMX.FTZ R32, R21, R32, !PT ;  /* 0x0000002015207209 */ /* 0x000fe40007810000 */
[----:B------:R-:W-:Y:S02]  /*3090*/  FSEL R36, R37, -INF , P4 ;  /* 0xff80000025247808 */ /* 0x000fe40002000000 */
[----:B------:R-:W-:Y:S02]  /*30a0*/  FSEL R37, R34, -INF , P0 ;  /* 0xff80000022257808 */ /* 0x000fe40000000000 */
[----:B------:R-:W-:Y:S02]  /*30b0*/  FMNMX.FTZ R34, R115, R32, !PT ;  /* 0x0000002073227209 */ /* 0x000fe40007810000 */
[----:B------:R-:W-:Y:S02]  /*30c0*/  FSEL R233, R40, -INF , P5 ;  /* 0xff80000028e97808 */ /* 0x000fe40002800000 */
        /* <DEDUP_REMOVED lines=23> */
[----:B------:R-:W-:Y:S02]  /*3240*/  FSEL R231, R41, -INF , P6 ;  /* 0xff80000029e77808 */ /* 0x000fe40003000000 */
[----:B------:R-:W-:-:S02]  /*3250*/  FMNMX.FTZ R50, R77, R50, !PT ;  /* 0x000000324d327209 */ /* 0x000fc40007810000 */
[----:B------:R-:W-:Y:S02]  /*3260*/  FMNMX.FTZ R12, R233, R12, !PT ;  /* 0x0000000ce90c7209 */ /* 0x000fe40007810000 */
[----:B------:R-:W-:Y:S02]  /*3270*/  FMNMX.FTZ R50, R79, R50, !PT ;  /* 0x000000324f327209 */ /* 0x000fe40007810000 */
[----:B------:R-:W-:Y:S02]  /*3280*/  FMNMX.FTZ R12, R231, R12, !PT ;  /* 0x0000000ce70c7209 */ /* 0x000fe40007810000 */
[----:B------:R-:W-:Y:S02]  /*3290*/  FMNMX.FTZ R50, R81, R50, !PT ;  /* 0x0000003251327209 */ /* 0x000fe40007810000 */
[----:B------:R-:W-:Y:S01]  /*32a0*/  P2R R20, PR, RZ, 0x4 ;  /* 0x00000004ff147803 */ /* 0x000fe20000000000 */
[----:B------:R-:W1:Y:S01]  /*32b0*/  SHFL.BFLY PT, R3, R12, 0x2, 0x1f ;  /* 0x0c401f000c037f89 */ /* 0x000e6200000e0000 */
[----:B------:R-:W-:-:S02]  /*32c0*/  FMNMX.FTZ R52, R83, R50, !PT ;  /* 0x0000003253347209 */ /* 0x000fc40007810000 */
[----:B------:R-:W-:Y:S02]  /*32d0*/  ISETP.NE.AND P1, PT, R26, RZ, PT ;  /* 0x000000ff1a00720c */ /* 0x000fe40003f25270 */
[----:B------:R-:W-:Y:S02]  /*32e0*/  FMNMX.FTZ R52, R85, R52, !PT ;  /* 0x0000003455347209 */ /* 0x000fe40007810000 */
[----:B------:R-:W-:Y:S02]  /*32f0*/  FSEL R31, R31, -INF , P1 ;  /* 0xff8000001f1f7808 */ /* 0x000fe40000800000 */
[----:B------:R-:W-:Y:S02]  /*3300*/  FMNMX.FTZ R52, R87, R52, !PT ;  /* 0x0000003457347209 */ /* 0x000fe40007810000 */
[----:B------:R-:W-:Y:S02]  /*3310*/  ISETP.NE.AND P0, PT, R8, RZ, PT ;  /* 0x000000ff0800720c */ /* 0x000fe40003f05270 */
[----:B------:R-:W-:-:S02]  /*3320*/  FMNMX.FTZ R52, R61, R52, !PT ;  /* 0x000000343d347209 */ /* 0x000fc40007810000 */
[----:B------:R-:W-:Y:S02]  /*3330*/  ISETP.NE.AND P1, PT, R10, RZ, PT ;  /* 0x000000ff0a00720c */ /* 0x000fe40003f25270 */
[----:B------:R-:W-:-:S04]  /*3340*/  FMNMX.FTZ R54, R91, R52, !PT ;  /* 0x000000345b367209 */ /* 0x000fc80007810000 */
[----:B------:R-:W-:Y:S02]  /*3350*/  FMNMX.FTZ R54, R65, R54, !PT ;  /* 0x0000003641367209 */ /* 0x000fe40007810000 */
[----:B-1----:R-:W-:Y:S02]  /*3360*/  FMNMX.FTZ R14, R12, R3, !PT ;  /* 0x000000030c0e7209 */ /* 0x002fe40007810000 */
[----:B------:R-:W-:-:S03]  /*3370*/  FMNMX.FTZ R54, R63, R54, !PT ;  /* 0x000000363f367209 */ /* 0x000fc60007810000 */
[----:B------:R-:W1:Y:S01]  /*3380*/  SHFL.BFLY PT, R3, R14, 0x1, 0x1f ;  /* 0x0c201f000e037f89 */ /* 0x000e6200000e0000 */
[----:B------:R-:W-:-:S04]  /*3390*/  FMNMX.FTZ R54, R69, R54, !PT ;  /* 0x0000003645367209 */ /* 0x000fc80007810000 */
[----:B------:R-:W-:-:S04]  /*33a0*/  FMNMX.FTZ R56, R67, R54, !PT ;  /* 0x0000003643387209 */ /* 0x000fc80007810000 */
[----:B------:R-:W-:-:S04]  /*33b0*/  FMNMX.FTZ R56, R73, R56, !PT ;  /* 0x0000003849387209 */ /* 0x000fc80007810000 */
[----:B------:R-:W-:-:S04]  /*33c0*/  FMNMX.FTZ R56, R71, R56, !PT ;  /* 0x0000003847387209 */ /* 0x000fc80007810000 */
[----:B------:R-:W-:-:S04]  /*33d0*/  FMNMX.FTZ R56, R45, R56, !PT ;  /* 0x000000382d387209 */ /* 0x000fc80007810000 */
[----:B------:R-:W-:Y:S02]  /*33e0*/  FMNMX.FTZ R58, R75, R56, !PT ;  /* 0x000000384b3a7209 */ /* 0x000fe40007810000 */
[----:B-1----:R-:W-:Y:S02]  /*33f0*/  FMNMX.FTZ R3, R14, R3, !PT ;  /* 0x000000030e037209 */ /* 0x002fe40007810000 */
[----:B------:R-:W-:Y:S02]  /*3400*/  FMNMX.FTZ R58, R49, R58, !PT ;  /* 0x0000003a313a7209 */ /* 0x000fe40007810000 */
        /* <DEDUP_REMOVED lines=10> */
[C-C-:B------:R-:W-:Y:S01]  /*34b0*/  FFMA.FTZ R14, R2.reuse, R147, -R237.reuse ;  /* 0x00000093020e7223 */ /* 0x140fe200000108ed */
[----:B------:R1:W-:Y:S01]  /*34c0*/  MUFU.EX2 R52, R159 ;  /* 0x0000009f00347308 */ /* 0x0003e20000000800 */
[----:B------:R-:W-:Y:S01]  /*34d0*/  FMNMX.FTZ R60, R55, R60, !PT ;  /* 0x0000003c373c7209 */ /* 0x000fe20007810000 */
[C-C-:B------:R-:W-:Y:S01]  /*34e0*/  FFMA.FTZ R147, R2.reuse, R163, -R237.reuse ;  /* 0x000000a302937223 */ /* 0x140fe200000108ed */
[----:B------:R-:W-:Y:S01]  /*34f0*/  FSEL R163, R39, -INF , P4 ;  /* 0xff80000027a37808 */ /* 0x000fe20002000000 */
[C-C-:B------:R-:W-:Y:S01]  /*3500*/  FFMA.FTZ R113, R2.reuse, R149, -R237.reuse ;  /* 0x0000009502717223 */ /* 0x140fe200000108ed */
[----:B------:R-:W-:Y:S01]  /*3510*/  FMNMX.FTZ R60, R29, R60, !PT ;  /* 0x0000003c1d3c7209 */ /* 0x000fe20007810000 */
[C-C-:B------:R-:W-:Y:S01]  /*3520*/  FFMA.FTZ R167, R2.reuse, R167, -R237.reuse ;  /* 0x000000a702a77223 */ /* 0x140fe200000108ed */
[C-C-:B------:R-:W-:Y:S01]  /*3530*/  FFMA.FTZ R149, R2.reuse, R165, -R237.reuse ;  /* 0x000000a502957223 */ /* 0x140fe200000108ed */
[----:B------:R2:W-:Y:S01]  /*3540*/  MUFU.EX2 R48, R161 ;  /* 0x000000a100307308 */ /* 0x0005e20000000800 */
[----:B------:R-:W-:Y:S01]  /*3550*/  FMNMX.FTZ R62, R59, R60, !PT ;  /* 0x0000003c3b3e7209 */ /* 0x000fe20007810000 */
[C-C-:B------:R-:W-:Y:S01]  /*3560*/  FFMA.FTZ R6, R2.reuse, R9, -R237.reuse ;  /* 0x0000000902067223 */ /* 0x140fe200000108ed */
[----:B-1----:R-:W-:Y:S01]  /*3570*/  FSEL R159, R35, -INF , P2 ;  /* 0xff800000239f7808 */ /* 0x002fe20001000000 */
[C-C-:B------:R-:W-:Y:S01]  /*3580*/  FFMA.FTZ R175, R2.reuse, R175, -R237.reuse ;  /* 0x000000af02af7223 */ /* 0x140fe200000108ed */
[----:B------:R-:W-:Y:S01]  /*3590*/  FMNMX.FTZ R62, R33, R62, !PT ;  /* 0x0000003e213e7209 */ /* 0x000fe20007810000 */
[--C-:B------:R-:W-:Y:S01]  /*35a0*/  FFMA.FTZ R41, R2, R125, -R237.reuse ;  /* 0x0000007d02297223 */ /* 0x100fe200000108ed */
[----:B------:R-:W-:Y:S01]  /*35b0*/  FSEL R165, R42, -INF , P5 ;  /* 0xff8000002aa57808 */ /* 0x000fe20002800000 */
[----:B------:R1:W-:Y:S01]  /*35c0*/  MUFU.EX2 R50, R167 ;  /* 0x000000a700327308 */ /* 0x0003e20000000800 */
[----:B------:R-:W-:Y:S01]  /*35d0*/  FMNMX.FTZ R62, R31, R62, !PT ;  /* 0x0000003e1f3e7209 */ /* 0x000fe20007810000 */
[--C-:B------:R-:W-:Y:S01]  /*35e0*/  FFMA.FTZ R8, R2, R141, -R237.reuse ;  /* 0x0000008d02087223 */ /* 0x100fe200000108ed */
[----:B--2---:R-:W-:Y:S01]  /*35f0*/  FSEL R161, R38, -INF , P3 ;  /* 0xff80000026a17808 */ /* 0x004fe20001800000 */
        /* <DEDUP_REMOVED lines=10> */
[C-C-:B------:R-:W-:Y:S01]  /*36a0*/  FFMA.FTZ R24, R2.reuse, R151, -R237.reuse ;  /* 0x0000009702187223 */ /* 0x140fe200000108ed */
[C-C-:B------:R-:W-:Y:S01]  /*36b0*/  FFMA.FTZ R125, R2.reuse, R153, -R237.reuse ;  /* 0x00000099027d7223 */ /* 0x140fe200000108ed */
[----:B------:R-:W-:Y:S01]  /*36c0*/  MUFU.EX2 R6, R6 ;  /* 0x0000000600067308 */ /* 0x000fe20000000800 */
[----:B------:R-:W-:Y:S01]  /*36d0*/  FMNMX.FTZ R62, R163, R62, !PT ;  /* 0x0000003ea33e7209 */ /* 0x000fe20007810000 */
[C-C-:B--2---:R-:W-:Y:S01]  /*36e0*/  FFMA.FTZ R175, R2.reuse, R46, -R237.reuse ;  /* 0x0000002e02af7223 */ /* 0x144fe200000108ed */
[C-C-:B------:R-:W-:Y:S01]  /*36f0*/  FFMA.FTZ R20, R2.reuse, R155, -R237.reuse ;  /* 0x0000009b02147223 */ /* 0x140fe200000108ed */
[C-C-:B------:R-:W-:Y:S01]  /*3700*/  FFMA.FTZ R121, R2.reuse, R157, -R237.reuse ;  /* 0x0000009d02797223 */ /* 0x140fe200000108ed */
[----:B------:R-:W-:Y:S01]  /*3710*/  FMNMX.FTZ R62, R165, R62, !PT ;  /* 0x0000003ea53e7209 */ /* 0x000fe20007810000 */
[C-C-:B------:R-:W-:Y:S01]  /*3720*/  FFMA.FTZ R26, R2.reuse, R169, -R237.reuse ;  /* 0x000000a9021a7223 */ /* 0x140fe200000108ed */
[C-C-:B------:R-:W-:Y:S01]  /*3730*/  FFMA.FTZ R129, R2.reuse, R177, -R237.reuse ;  /* 0x000000b102817223 */ /* 0x140fe200000108ed */
[----:B------:R-:W-:Y:S01]  /*3740*/  MUFU.EX2 R41, R41 ;  /* 0x0000002900297308 */ /* 0x000fe20000000800 */
[----:B------:R-:W-:Y:S01]  /*3750*/  FMNMX.FTZ R9, R167, R62, !PT ;  /* 0x0000003ea7097209 */ /* 0x000fe20007810000 */
[C-C-:B------:R-:W-:Y:S01]  /*3760*/  FFMA.FTZ R195, R2.reuse, R195, -R237.reuse ;  /* 0x000000c302c37223 */ /* 0x140fe200000108ed */
[C-C-:B------:R-:W-:Y:S01]  /*3770*/  FFMA.FTZ R133, R2.reuse, R185, -R237.reuse ;  /* 0x000000b902857223 */ /* 0x140fe200000108ed */
[C-C-:B------:R-:W-:Y:S01]  /*3780*/  FFMA.FTZ R137, R2.reuse, R187, -R237.reuse ;  /* 0x000000bb02897223 */ /* 0x140fe200000108ed */
[C-C-:B------:R-:W-:Y:S01]  /*3790*/  FFMA.FTZ R183, R2.reuse, R183, -R237.reuse ;  /* 0x000000b702b77223 */ /* 0x140fe200000108ed */
[----:B------:R-:W1:Y:S01]  /*37a0*/  SHFL.BFLY PT, R66, R9, 0x2, 0x1f ;  /* 0x0c401f0009427f89 */ /* 0x000e6200000e0000 */
        /* <DEDUP_REMOVED lines=23> */
[----:B-1----:R-:W-:Y:S01]  /*3920*/  FMNMX.FTZ R70, R9, R66, !PT ;  /* 0x0000004209467209 */ /* 0x002fe20007810000 */
[C-C-:B------:R-:W-:Y:S01]  /*3930*/  FFMA.FTZ R62, R2.reuse, R219, -R237.reuse ;  /* 0x000000db023e7223 */ /* 0x140fe200000108ed */
[----:B------:R-:W-:Y:S01]  /*3940*/  MUFU.EX2 R105, R105 ;  /* 0x0000006900697308 */ /* 0x000fe20000000800 */
[----:B--2---:R-:W-:Y:S01]  /*3950*/  F2FP.SATFINITE.E4M3.F32.PACK_AB_MERGE_C R200, R89, R8, RZ ;  /* 0x0000000859c8723e */ /* 0x004fe200048070ff */
[C-C-:B------:R-:W-:Y:S01]  /*3960*/  FFMA.FTZ R169, R2.reuse, R221, -R237.reuse ;  /* 0x000000dd02a97223 */ /* 0x140fe200000108ed */
[----:B------:R-:W1:Y:S01]  /*3970*/  SHFL.BFLY PT, R9, R70, 0x1, 0x1f ;  /* 0x0c201f0046097f89 */ /* 0x000e6200000e0000 */
[C-C-:B------:R-:W-:Y:S01]  /*3980*/  FFMA.FTZ R68, R2.reuse, R235, -R237.reuse ;  /* 0x000000eb02447223 */ /* 0x140fe200000108ed */
[C-C-:B------:R-:W-:Y:S01]  /*3990*/  FFMA.FTZ R66, R2.reuse, R227, -R237.reuse ;  /* 0x000000e302427223 */ /* 0x140fe200000108ed */
[----:B------:R-:W-:Y:S01]  /*39a0*/  F2FP.SATFINITE.E4M3.F32.PACK_AB_MERGE_C R200, R41, R6, R200 ;  /* 0x0000000629c8723e */ /* 0x000fe200048070c8 */
[C-C-:B------:R-:W-:Y:S01]  /*39b0*/  FFMA.FTZ R173, R2.reuse, R229, -R237.reuse ;  /* 0x000000e502ad7223 */ /* 0x140fe200000108ed */
[----:B------:R-:W-:Y:S01]  /*39c0*/  MUFU.EX2 R12, R12 ;  /* 0x0000000c000c7308 */ /* 0x000fe20000000800 */
[C-C-:B------:R-:W-:Y:S01]  /*39d0*/  FFMA.FTZ R177, R2.reuse, R36, -R237.reuse ;  /* 0x0000002402b17223 */ /* 0x140fe200000108ed */
[C-C-:B------:R-:W-:Y:S01]  /*39e0*/  FFMA.FTZ R36, R2.reuse, R233, -R237.reuse ;  /* 0x000000e902247223 */ /* 0x140fe200000108ed */
[----:B------:R-:W-:-:S05]  /*39f0*/  FFMA.FTZ R44, R2, R44, -R237 ;  /* 0x0000002c022c7223 */ /* 0x000fca00000108ed */
[----:B------:R-:W2:Y:S08]  /*3a00*/  MUFU.EX2 R117, R117 ;  /* 0x0000007500757308 */ /* 0x000eb00000000800 */
[----:B------:R-:W-:Y:S01]  /*3a10*/  MUFU.EX2 R14, R14 ;  /* 0x0000000e000e7308 */ /* 0x000fe20000000800 */
[----:B-1----:R-:W-:-:S04]  /*3a20*/  FMNMX.FTZ R9, R70, R9, !PT ;  /* 0x0000000946097209 */ /* 0x002fc80007810000 */
[----:B------:R-:W-:Y:S01]  /*3a30*/  FSETP.NEU.FTZ.AND P2, PT, R9, -INF , PT ;  /* 0xff8000000900780b */ /* 0x000fe20003f5d000 */
[----:B------:R-:W-:Y:S02]  /*3a40*/  FFMA.FTZ R72, R2, R9, -8 ;  /* 0xc100000002487423 */ /* 0x000fe40000010009 */
[----:B------:R-:W-:Y:S01]  /*3a50*/  MUFU.EX2 R113, R113 ;  /* 0x0000007100717308 */ /* 0x000fe20000000800 */
[----:B--2---:R-:W-:Y:S02]  /*3a60*/  F2FP.SATFINITE.E4M3.F32.PACK_AB_MERGE_C R202, R117, R12, RZ ;  /* 0x0000000c75ca723e */ /* 0x004fe400048070ff */
[----:B------:R-:W-:Y:S02]  /*3a70*/  FSEL R72, R72, RZ, P2 ;  /* 0x000000ff48487208 */ /* 0x000fe40001000000 */
[----:B------:R-:W-:-:S03]  /*3a80*/  F2FP.SATFINITE.E4M3.F32.PACK_AB_MERGE_C R202, R105, R10, R202 ;  /* 0x0000000a69ca723e */ /* 0x000fc600048070ca */
        /* <DEDUP_REMOVED lines=11> */
[--C-:B------:R-:W-:Y:S01]  /*3b40*/  FFMA.FTZ R90, R2, R79, -R72.reuse ;  /* 0x0000004f025a7223 */ /* 0x100fe20000010848 */
[----:B------:R-:W-:Y:S01]  /*3b50*/  FADD.FTZ R61, R6, R41 ;  /* 0x00000029063d7221 */ /* 0x000fe20000010000 */
[C-C-:B------:R-:W-:Y:S01]  /*3b60*/  FFMA.FTZ R79, R2.reuse, R85, -R72.reuse ;  /* 0x00000055024f7223 */ /* 0x140fe20000010848 */
[C-C-:B------:R-:W-:Y:S01]  /*3b70*/  FFMA.FTZ R131, R2.reuse, R139, -R72.reuse ;  /* 0x0000008b02837223 */ /* 0x140fe20000010848 */
[--C-:B------:R-:W-:Y:S01]  /*3b80*/  FFMA.FTZ R13, R2, R19, -R72.reuse ;  /* 0x00000013020d7223 */ /* 0x100fe20000010848 */
[----:B------:R-:W1:Y:S01]  /*3b90*/  MUFU.EX2 R46, R46 ;  /* 0x0000002e002e7308 */ /* 0x000e620000000800 */
[----:B------:R-:W-:Y:S01]  /*3ba0*/  FADD.FTZ R96, R8, R61 ;  /* 0x0000003d08607221 */ /* 0x000fe20000010000 */
[C-C-:B------:R-:W-:Y:S01]  /*3bb0*/  FFMA.FTZ R61, R2.reuse, R65, -R72.reuse ;  /* 0x00000041023d7223 */ /* 0x140fe20000010848 */
[C-C-:B------:R-:W-:Y:S01]  /*3bc0*/  FFMA.FTZ R74, R2.reuse, R111, -R72.reuse ;  /* 0x0000006f024a7223 */ /* 0x140fe20000010848 */
[C---:B------:R-:W-:Y:S01]  /*3bd0*/  FFMA.FTZ R21, R2.reuse, R21, -R72 ;  /* 0x0000001502157223 */ /* 0x040fe20000010848 */
[----:B------:R-:W-:Y:S01]  /*3be0*/  FADD.FTZ R65, R89, R96 ;  /* 0x0000006059417221 */ /* 0x000fe20000010000 */
[C-C-:B------:R-:W-:Y:S01]  /*3bf0*/  FFMA.FTZ R96, R2.reuse, R63, -R72.reuse ;  /* 0x0000003f02607223 */ /* 0x140fe20000010848 */
[--C-:B------:R-:W-:Y:S01]  /*3c00*/  FFMA.FTZ R84, R2, R115, -R72.reuse ;  /* 0x0000007302547223 */ /* 0x100fe20000010848 */
[----:B------:R-:W2:Y:S01]  /*3c10*/  MUFU.EX2 R76, R76 ;  /* 0x0000004c004c7308 */ /* 0x000ea20000000800 */
[----:B------:R-:W-:Y:S01]  /*3c20*/  FADD.FTZ R106, R10, R65 ;  /* 0x000000410a6a7221 */ /* 0x000fe20000010000 */
[C-C-:B------:R-:W-:Y:S01]  /*3c30*/  FFMA.FTZ R15, R2.reuse, R23, -R72.reuse ;  /* 0x00000017020f7223 */ /* 0x140fe20000010848 */
[C-C-:B------:R-:W-:Y:S01]  /*3c40*/  FFMA.FTZ R78, R2.reuse, R119, -R72.reuse ;  /* 0x00000077024e7223 */ /* 0x140fe20000010848 */
[C---:B------:R-:W-:Y:S01]  /*3c50*/  FFMA.FTZ R27, R2.reuse, R27, -R72 ;  /* 0x0000001b021b7223 */ /* 0x040fe20000010848 */
[----:B------:R-:W-:Y:S01]  /*3c60*/  FADD.FTZ R63, R105, R106 ;  /* 0x0000006a693f7221 */ /* 0x000fe20000010000 */
[C-C-:B------:R-:W-:Y:S01]  /*3c70*/  FFMA.FTZ R88, R2.reuse, R123, -R72.reuse ;  /* 0x0000007b02587223 */ /* 0x140fe20000010848 */
[C---:B------:R-:W-:Y:S01]  /*3c80*/  FFMA.FTZ R19, R2.reuse, R109, -R72 ;  /* 0x0000006d02137223 */ /* 0x040fe20000010848 */
[----:B------:R-:W3:Y:S01]  /*3c90*/  MUFU.EX2 R127, R127 ;  /* 0x0000007f007f7308 */ /* 0x000ee20000000800 */
[----:B-1----:R-:W-:Y:S01]  /*3ca0*/  FADD.FTZ R85, R7, R46 ;  /* 0x0000002e07557221 */ /* 0x002fe20000010000 */
[C-C-:B------:R-:W-:Y:S01]  /*3cb0*/  FFMA.FTZ R82, R2.reuse, R95, -R72.reuse ;  /* 0x0000005f02527223 */ /* 0x140fe20000010848 */
[C-C-:B------:R-:W-:Y:S01]  /*3cc0*/  FFMA.FTZ R67, R2.reuse, R67, -R72.reuse ;  /* 0x0000004302437223 */ /* 0x140fe20000010848 */
[C-C-:B------:R-:W-:Y:S01]  /*3cd0*/  FFMA.FTZ R92, R2.reuse, R93, -R72.reuse ;  /* 0x0000005d025c7223 */ /* 0x140fe20000010848 */
[C-C-:B------:R-:W-:Y:S01]  /*3ce0*/  FFMA.FTZ R93, R2.reuse, R99, -R72.reuse ;  /* 0x00000063025d7223 */ /* 0x140fe20000010848 */
[C-C-:B------:R-:W-:Y:S01]  /*3cf0*/  FFMA.FTZ R23, R2.reuse, R97, -R72.reuse ;  /* 0x0000006102177223 */ /* 0x140fe20000010848 */
[----:B------:R-:W-:Y:S01]  /*3d00*/  FFMA.FTZ R86, R2, R103, -R72 ;  /* 0x0000006702567223 */ /* 0x000fe20000010848 */
[----:B------:R-:W1:Y:S01]  /*3d10*/  MUFU.EX2 R11, R11 ;  /* 0x0000000b000b7308 */ /* 0x000e620000000800 */
[----:B--2---:R-:W-:Y:S01]  /*3d20*/  FADD.FTZ R98, R76, R85 ;  /* 0x000000554c627221 */ /* 0x004fe20000010000 */
[----:B------:R-:W-:-:S02]  /*3d30*/  IMAD.U32 R85, RZ, RZ, UR39 ;  /* 0x00000027ff557e24 */ /* 0x000fc4000f8e00ff */
[C-C-:B------:R-:W-:Y:S01]  /*3d40*/  FFMA.FTZ R95, R2.reuse, R101, -R72.reuse ;  /* 0x00000065025f7223 */ /* 0x140fe20000010848 */
[C-C-:B------:R-:W-:Y:S01]  /*3d50*/  FFMA.FTZ R100, R2.reuse, R107, -R72.reuse ;  /* 0x0000006b02647223 */ /* 0x140fe20000010848 */
[C-C-:B------:R-:W-:Y:S01]  /*3d60*/  FFMA.FTZ R77, R2.reuse, R77, -R72.reuse ;  /* 0x0000004d024d7223 */ /* 0x140fe20000010848 */
[----:B------:R-:W-:Y:S02]  /*3d70*/  @!P1 VIADD R65, R85, 0x2e840 ;  /* 0x0002e84055419836 */ /* 0x000fe40000000000 */
[C---:B------:R-:W-:Y:S01]  /*3d80*/  FFMA.FTZ R81, R2.reuse, R81, -R72 ;  /* 0x0000005102517223 */ /* 0x040fe20000010848 */
[----:B------:R-:W2:Y:S01]  /*3d90*/  MUFU.EX2 R70, R70 ;  /* 0x0000004600467308 */ /* 0x000ea20000000800 */
[----:B---3--:R-:W-:Y:S01]  /*3da0*/  FADD.FTZ R98, R127, R98 ;  /* 0x000000627f627221 */ /* 0x008fe20000010000 */
[C-C-:B------:R-:W-:Y:S01]  /*3db0*/  FFMA.FTZ R49, R2.reuse, R49, -R72.reuse ;  /* 0x0000003102317223 */ /* 0x140fe20000010848 */
[----:B------:R-:W-:Y:S01]  /*3dc0*/  @!P1 PRMT R65, RZ, 0x654, R65 ;  /* 0x00000654ff419816 */ /* 0x000fe20000000041 */
[C-C-:B------:R-:W-:Y:S01]  /*3dd0*/  FFMA.FTZ R47, R2.reuse, R47, -R72.reuse ;  /* 0x0000002f022f7223 */ /* 0x140fe20000010848 */
[C-C-:B------:R-:W-:Y:S01]  /*3de0*/  FFMA.FTZ R94, R2.reuse, R87, -R72.reuse ;  /* 0x00000057025e7223 */ /* 0x140fe20000010848 */
[----:B------:R-:W-:Y:S01]  /*3df0*/  FFMA.FTZ R104, R2, R91, -R72 ;  /* 0x0000005b02687223 */ /* 0x000fe20000010848 */
[----:B------:R3:W-:Y:S01]  /*3e00*/  @!P1 SYNCS.ARRIVE.TRANS64.RED.A1T0 RZ, [R65+URZ], RZ ;  /* 0x000000ff41ff99a7 */ /* 0x0007e2000810043f */
[----:B------:R-:W4:Y:S01]  /*3e10*/  MUFU.EX2 R80, R80 ;  /* 0x0000005000507308 */ /* 0x000f220000000800 */
[----:B-1----:R-:W-:Y:S01]  /*3e20*/  FADD.FTZ R85, R11, R98 ;  /* 0x000000620b557221 */ /* 0x002fe20000010000 */
[----:B------:R-:W-:Y:S01]  /*3e30*/  FADD.FTZ R98, R12, R63 ;  /* 0x0000003f0c627221 */ /* 0x000fe20000010000 */
[C-C-:B------:R-:W-:Y:S01]  /*3e40*/  FFMA.FTZ R69, R2.reuse, R69, -R72.reuse ;  /* 0x0000004502457223 */ /* 0x140fe20000010848 */
[C-C-:B------:R-:W-:Y:S01]  /*3e50*/  FFMA.FTZ R73, R2.reuse, R73, -R72.reuse ;  /* 0x0000004902497223 */ /* 0x140fe20000010848 */
[C---:B------:R-:W-:Y:S01]  /*3e60*/  FFMA.FTZ R75, R2.reuse, R75, -R72 ;  /* 0x0000004b024b7223 */ /* 0x040fe20000010848 */
[----:B------:R-:W-:Y:S01]  /*3e70*/  FADD.FTZ R63, R117, R98 ;  /* 0x00000062753f7221 */ /* 0x000fe20000010000 */
[--C-:B------:R-:W-:Y:S01]  /*3e80*/  FFMA.FTZ R98, R2, R71, -R72.reuse ;  /* 0x0000004702627223 */ /* 0x100fe20000010848 */
[----:B------:R-:W1:Y:S01]  /*3e90*/  MUFU.EX2 R131, R131 ;  /* 0x0000008300837308 */ /* 0x000e620000000800 */
[----:B--2---:R-:W-:Y:S01]  /*3ea0*/  FADD.FTZ R85, R70, R85 ;  /* 0x0000005546557221 */ /* 0x004fe20000010000 */
[----:B------:R-:W-:Y:S01]  /*3eb0*/  FADD.FTZ R108, R14, R63 ;  /* 0x0000003f0e6c7221 */ /* 0x000fe20000010000 */
[C-C-:B------:R-:W-:Y:S01]  /*3ec0*/  FFMA.FTZ R63, R2.reuse, R45, -R72.reuse ;  /* 0x0000002d023f7223 */ /* 0x140fe20000010848 */
[C-C-:B------:R-:W-:Y:S01]  /*3ed0*/  FFMA.FTZ R53, R2.reuse, R53, -R72.reuse ;  /* 0x0000003502357223 */ /* 0x140fe20000010848 */
[C---:B------:R-:W-:Y:S01]  /*3ee0*/  FFMA.FTZ R51, R2.reuse, R51, -R72 ;  /* 0x0000003302337223 */ /* 0x040fe20000010848 */
[----:B------:R-:W-:Y:S01]  /*3ef0*/  FADD.FTZ R71, R113, R108 ;  /* 0x0000006c71477221 */ /* 0x000fe20000010000 */
[--C-:B------:R-:W-:Y:S01]  /*3f00*/  FFMA.FTZ R57, R2, R57, -R72.reuse ;  /* 0x0000003902397223 */ /* 0x100fe20000010848 */
[----:B------:R-:W3:Y:S01]  /*3f10*/  MUFU.EX2 R13, R13 ;  /* 0x0000000d000d7308 */ /* 0x000ee20000000800 */
[----:B----4-:R-:W-:Y:S01]  /*3f20*/  FADD.FTZ R106, R80, R85 ;  /* 0x00000055506a7221 */ /* 0x010fe20000010000 */
[----:B------:R-:W-:Y:S01]  /*3f30*/  FADD.FTZ R110, R24, R71 ;  /* 0x00000047186e7221 */ /* 0x000fe20000010000 */
[C-C-:B------:R-:W-:Y:S01]  /*3f40*/  FFMA.FTZ R55, R2.reuse, R55, -R72.reuse ;  /* 0x0000003702377223 */ /* 0x140fe20000010848 */
[C-C-:B------:R-:W-:Y:S01]  /*3f50*/  FFMA.FTZ R59, R2.reuse, R59, -R72.reuse ;  /* 0x0000003b023b7223 */ /* 0x140fe20000010848 */
[C-C-:B------:R-:W-:Y:S01]  /*3f60*/  FFMA.FTZ R33, R2.reuse, R33, -R72.reuse ;  /* 0x0000002102217223 */ /* 0x140fe20000010848 */
[----:B------:R-:W-:Y:S01]  /*3f70*/  F2FP.SATFINITE.E4M3.F32.PACK_AB_MERGE_C R76, R127, R76, RZ ;  /* 0x0000004c7f4c723e */ /* 0x000fe200048070ff */
[----:B------:R-:W-:Y:S01]  /*3f80*/  FFMA.FTZ R31, R2, R31, -R72 ;  /* 0x0000001f021f7223 */ /* 0x000fe20000010848 */
[----:B------:R-:W2:Y:S01]  /*3f90*/  MUFU.EX2 R74, R74 ;  /* 0x0000004a004a7308 */ /* 0x000ea20000000800 */
[C---:B-1----:R-:W-:Y:S01]  /*3fa0*/  FADD.FTZ R106, R131.reuse, R106 ;  /* 0x0000006a836a7221 */ /* 0x042fe20000010000 */
[----:B------:R-:W-:Y:S01]  /*3fb0*/  F2FP.SATFINITE.E4M3.F32.PACK_AB_MERGE_C R201, R46, R7, R76 ;  /* 0x000000072ec9723e */ /* 0x000fe2000480704c */
[C-C-:B------:R-:W-:Y:S01]  /*3fc0*/  FFMA.FTZ R37, R2.reuse, R37, -R72.reuse ;  /* 0x0000002502257223 */ /* 0x140fe20000010848 */
[C-C-:B------:R-:W-:Y:S01]  /*3fd0*/  FFMA.FTZ R159, R2.reuse, R159, -R72.reuse ;  /* 0x0000009f029f7223 */ /* 0x140fe20000010848 */
[C-C-:B------:R-:W-:Y:S01]  /*3fe0*/  FFMA.FTZ R161, R2.reuse, R161, -R72.reuse ;  /* 0x000000a102a17223 */ /* 0x140fe20000010848 */
[----:B------:R-:W-:Y:S01]  /*3ff0*/  F2FP.SATFINITE.E4M3.F32.PACK_AB_MERGE_C R80, R131, R80, RZ ;  /* 0x000000508350723e */ /* 0x000fe200048070ff */
[C---:B------:R-:W-:Y:S01]  /*4000*/  FFMA.FTZ R163, R2.reuse, R163, -R72 ;  /* 0x000000a302a37223 */ /* 0x040fe20000010848 */
[----:B------:R-:W1:Y:S01]  /*4010*/  MUFU.EX2 R21, R21 ;  /* 0x0000001500157308 */ /* 0x000e620000000800 */
[----:B---3--:R-:W-:Y:S01]  /*4020*/  FADD.FTZ R65, R13, R106 ;  /* 0x0000006a0d417221 */ /* 0x008fe20000010000 */
[----:B------:R-:W-:Y:S01]  /*4030*/  FFMA.FTZ R165, R2, R165, -R72 ;  /* 0x000000a502a57223 */ /* 0x000fe20000010848 */
[----:B------:R-:W-:Y:S01]  /*4040*/  ISETP.GE.AND P2, PT, R22, R17, PT ;  /* 0x000000111600720c */ /* 0x000fe20003f46270 */
[----:B------:R-:W-:-:S02]  /*4050*/  IMAD.MOV.U32 R41, RZ, RZ, R25 ;  /* 0x000000ffff297224 */ /* 0x000fc400078e0019 */
[----:B------:R-:W-:Y:S02]  /*4060*/  IMAD.MOV.U32 R46, RZ, RZ, R25 ;  /* 0x000000ffff2e7224 */ /* 0x000fe400078e0019 */
[----:B------:R-:W3:Y:S01]  /*4070*/  MUFU.EX2 R125, R125 ;  /* 0x0000007d007d7308 */ /* 0x000ee20000000800 */
[----:B--2---:R-:W-:Y:S01]  /*4080*/  FADD.FTZ R108, R74, R65 ;  /* 0x000000414a6c7221 */ /* 0x004fe20000010000 */
[--C-:B------:R-:W-:Y:S02]  /*4090*/  IMAD.MOV.U32 R76, RZ, RZ, R25.reuse ;  /* 0x000000ffff4c7224 */ /* 0x100fe400078e0019 */
[--C-:B------:R-:W-:Y:S02]  /*40a0*/  IMAD.MOV.U32 R85, RZ, RZ, R25.reuse ;  /* 0x000000ffff557224 */ /* 0x100fe400078e0019 */
[----:B------:R-:W-:Y:S02]  /*40b0*/  IMAD.MOV.U32 R87, RZ, RZ, R25 ;  /* 0x000000ffff577224 */ /* 0x000fe400078e0019 */
[----:B------:R-:W2:Y:S01]  /*40c0*/  MUFU.EX2 R84, R84 ;  /* 0x0000005400547308 */ /* 0x000ea20000000800 */
[----:B-1----:R-:W-:-:S07]  /*40d0*/  FADD.FTZ R45, R21, R108 ;  /* 0x0000006c152d7221 */ /* 0x002fce0000010000 */
[----:B------:R-:W1:Y:S01]  /*40e0*/  MUFU.EX2 R20, R20 ;  /* 0x0000001400147308 */ /* 0x000e620000000800 */
[C---:B---3--:R-:W-:Y:S01]  /*40f0*/  FADD.FTZ R65, R125.reuse, R110 ;  /* 0x0000006e7d417221 */ /* 0x048fe20000010000 */
[----:B------:R-:W-:-:S04]  /*4100*/  F2FP.SATFINITE.E4M3.F32.PACK_AB_MERGE_C R204, R125, R24, RZ ;  /* 0x000000187dcc723e */ /* 0x000fc800048070ff */
[----:B------:R-:W-:Y:S02]  /*4110*/  F2FP.SATFINITE.E4M3.F32.PACK_AB_MERGE_C R204, R113, R14, R204 ;  /* 0x0000000e71cc723e */ /* 0x000fe400048070cc */
[----:B------:R-:W3:Y:S01]  /*4120*/  MUFU.EX2 R15, R15 ;  /* 0x0000000f000f7308 */ /* 0x000ee20000000800 */
[C---:B--2---:R-:W-:Y:S01]  /*4130*/  FADD.FTZ R108, R84.reuse, R45 ;  /* 0x0000002d546c7221 */ /* 0x044fe20000010000 */
[----:B------:R-:W-:-:S04]  /*4140*/  F2FP.SATFINITE.E4M3.F32.PACK_AB_MERGE_C R84, R84, R21, RZ ;  /* 0x000000155454723e */ /* 0x000fc800048070ff */
[----:B------:R-:W-:Y:S01]  /*4150*/  F2FP.SATFINITE.E4M3.F32.PACK_AB_MERGE_C R205, R74, R13, R84 ;  /* 0x0000000d4acd723e */ /* 0x000fe20004807054 */
[----:B------:R-:W-:Y:S01]  /*4160*/  IMAD.MOV.U32 R74, RZ, RZ, R25 ;  /* 0x000000ffff4a7224 */ /* 0x000fe200078e0019 */
[----:B------:R-:W-:Y:S01]  /*4170*/  MUFU.EX2 R121, R121 ;  /* 0x0000007900797308 */ /* 0x000fe20000000800 */
[----:B-1----:R-:W-:Y:S01]  /*4180*/  FADD.FTZ R110, R20, R65 ;  /* 0x00000041146e7221 */ /* 0x002fe20000010000 */
[----:B------:R-:W-:-:S06]  /*4190*/  IMAD.MOV.U32 R84, RZ, RZ, R25 ;  /* 0x000000ffff547224 */ /* 0x000fcc00078e0019 */
[----:B------:R-:W1:Y:S01]  /*41a0*/  MUFU.EX2 R78, R78 ;  /* 0x0000004e004e7308 */ /* 0x000e620000000800 */
[----:B---3--:R-:W-:-:S07]  /*41b0*/  FADD.FTZ R65, R15, R108 ;  /* 0x0000006c0f417221 */ /* 0x008fce0000010000 */
[----:B------:R-:W-:Y:S08]  /*41c0*/  MUFU.EX2 R26, R26 ;  /* 0x0000001a001a7308 */ /* 0x000ff00000000800 */
[----:B------:R-:W-:Y:S01]  /*41d0*/  MUFU.EX2 R27, R27 ;  /* 0x0000001b001b7308 */ /* 0x000fe20000000800 */
[----:B-1----:R-:W-:Y:S01]  /*41e0*/  FADD.FTZ R108, R78, R65 ;  /* 0x000000414e6c7221 */ /* 0x002fe20000010000 */
[C-C-:B------:R-:W-:Y:S01]  /*41f0*/  FFMA.FTZ R65, R2.reuse, R29, -R72.reuse ;  /* 0x0000001d02417223 */ /* 0x140fe20000010848 */
[----:B------:R-:W-:-:S05]  /*4200*/  FFMA.FTZ R72, R2, R167, -R72 ;  /* 0x000000a702487223 */ /* 0x000fca0000010848 */
[----:B------:R-:W1:Y:S08]  /*4210*/  MUFU.EX2 R129, R129 ;  /* 0x0000008100817308 */ /* 0x000e700000000800 */
[----:B------:R-:W2:Y:S08]  /*4220*/  MUFU.EX2 R88, R88 ;  /* 0x0000005800587308 */ /* 0x000eb00000000800 */
[----:B------:R-:W3:Y:S01]  /*4230*/  MUFU.EX2 R28, R195 ;  /* 0x000000c3001c7308 */ /* 0x000ee20000000800 */
[----:B-1----:R-:W-:-:S04]  /*4240*/  F2FP.SATFINITE.E4M3.F32.PACK_AB_MERGE_C R206, R129, R26, RZ ;  /* 0x0000001a81ce723e */ /* 0x002fc800048070ff */
[----:B------:R-:W-:-:S03]  /*4250*/  F2FP.SATFINITE.E4M3.F32.PACK_AB_MERGE_C R206, R121, R20, R206 ;  /* 0x0000001479ce723e */ /* 0x000fc600048070ce */
[----:B------:R-:W1:Y:S08]  /*4260*/  MUFU.EX2 R19, R19 ;  /* 0x0000001300137308 */ /* 0x000e700000000800 */
[----:B------:R-:W4:Y:S08]  /*4270*/  MUFU.EX2 R133, R133 ;  /* 0x0000008500857308 */ /* 0x000f300000000800 */
[----:B------:R5:W-:Y:S08]  /*4280*/  MUFU.EX2 R106, R67 ;  /* 0x00000043006a7308 */ /* 0x000bf00000000800 */
[----:B------:R-:W0:Y:S01]  /*4290*/  MUFU.EX2 R82, R82 ;  /* 0x0000005200527308 */ /* 0x000e220000000800 */
[----:B-----5:R-:W-:-:S04]  /*42a0*/  FADD.FTZ R67, R121, R110 ;  /* 0x0000006e79437221 */ /* 0x020fc80000010000 */
[----:B------:R-:W-:Y:S01]  /*42b0*/  FADD.FTZ R110, R26, R67 ;  /* 0x000000431a6e7221 */ /* 0x000fe20000010000 */
[----:B------:R-:W-:Y:S02]  /*42c0*/  FADD.FTZ R67, R27, R108 ;  /* 0x0000006c1b437221 */ /* 0x000fe40000010000 */
[----:B------:R-:W5:Y:S01]  /*42d0*/  MUFU.EX2 R92, R92 ;  /* 0x0000005c005c7308 */ /* 0x000f620000000800 */
[----:B------:R-:W-:Y:S01]  /*42e0*/  FADD.FTZ R29, R129, R110 ;  /* 0x0000006e811d7221 */ /* 0x000fe20000010000 */
[C---:B--2---:R-:W-:Y:S01]  /*42f0*/  FADD.FTZ R108, R88.reuse, R67 ;  /* 0x00000043586c7221 */ /* 0x044fe20000010000 */
[----:B------:R-:W-:Y:S02]  /*4300*/  F2FP.SATFINITE.E4M3.F32.PACK_AB_MERGE_C R88, R88, R27, RZ ;  /* 0x0000001b5858723e */ /* 0x000fe400048070ff */
[----:B---3--:R-:W-:Y:S01]  /*4310*/  FADD.FTZ R110, R28, R29 ;  /* 0x0000001d1c6e7221 */ /* 0x008fe20000010000 */
[----:B-1----:R-:W-:Y:S02]  /*4320*/  FADD.FTZ R29, R19, R108 ;  /* 0x0000006c131d7221 */ /* 0x002fe40000010000 */
[----:B------:R-:W1:Y:S01]  /*4330*/  MUFU.EX2 R137, R137 ;  /* 0x0000008900897308 */ /* 0x000e620000000800 */
[----:B----4-:R-:W-:Y:S01]  /*4340*/  FADD.FTZ R67, R133, R110 ;  /* 0x0000006e85437221 */ /* 0x010fe20000010000 */
[----:B0-----:R-:W-:-:S03]  /*4350*/  FADD.FTZ R29, R82, R29 ;  /* 0x0000001d521d7221 */ /* 0x001fc60000010000 */
[----:B------:R-:W-:-:S03]  /*4360*/  FADD.FTZ R110, R30, R67 ;  /* 0x000000431e6e7221 */ /* 0x000fc60000010000 */
[----:B------:R-:W0:Y:S01]  /*4370*/  MUFU.EX2 R93, R93 ;  /* 0x0000005d005d7308 */ /* 0x000e220000000800 */
[----:B-----5:R-:W-:-:S07]  /*4380*/  FADD.FTZ R112, R92, R29 ;  /* 0x0000001d5c707221 */ /* 0x020fce0000010000 */
[----:B------:R-:W2:Y:S01]  /*4390*/  MUFU.EX2 R32, R183 ;  /* 0x000000b700207308 */ /* 0x000ea20000000800 */
[C---:B-1----:R-:W-:Y:S01]  /*43a0*/  FADD.FTZ R67, R137.reuse, R110 ;  /* 0x0000006e89437221 */ /* 0x042fe20000010000 */
[----:B------:R-:W-:-:S04]  /*43b0*/  F2FP.SATFINITE.E4M3.F32.PACK_AB_MERGE_C R208, R137, R30, RZ ;  /* 0x0000001e89d0723e */ /* 0x000fc800048070ff */
[----:B------:R-:W-:Y:S01]  /*43c0*/  F2FP.SATFINITE.E4M3.F32.PACK_AB_MERGE_C R208, R133, R28, R208 ;  /* 0x0000001c85d0723e */ /* 0x000fe200048070d0 */
[----:B------:R-:W-:Y:S01]  /*43d0*/  IMAD.MOV.U32 R28, RZ, RZ, R25 ;  /* 0x000000ffff1c7224 */ /* 0x000fe200078e0019 */
[----:B------:R-:W1:Y:S01]  /*43e0*/  MUFU.EX2 R23, R23 ;  /* 0x0000001700177308 */ /* 0x000e620000000800 */
[C---:B0-----:R-:W-:Y:S01]  /*43f0*/  FADD.FTZ R112, R93.reuse, R112 ;  /* 0x000000705d707221 */ /* 0x041fe20000010000 */
[----:B------:R-:W-:-:S04]  /*4400*/  F2FP.SATFINITE.E4M3.F32.PACK_AB_MERGE_C R92, R93, R92, RZ ;  /* 0x0000005c5d5c723e */ /* 0x000fc800048070ff */
[----:B------:R-:W-:Y:S01]  /*4410*/  F2FP.SATFINITE.E4M3.F32.PACK_AB_MERGE_C R209, R82, R19, R92 ;  /* 0x0000001352d1723e */ /* 0x000fe2000480705c */
[----:B------:R-:W-:Y:S01]  /*4420*/  IMAD.MOV.U32 R82, RZ, RZ, R25 ;  /* 0x000000ffff527224 */ /* 0x000fe200078e0019 */
        /* <DEDUP_REMOVED lines=9> */
[----:B-1----:R-:W-:Y:S01]  /*44c0*/  FADD.FTZ R112, R34, R71 ;  /* 0x0000004722707221 */ /* 0x002fe20000010000 */
[----:B------:R-:W-:-:S06]  /*44d0*/  IMAD.MOV.U32 R71, RZ, RZ, R25 ;  /* 0x000000ffff477224 */ /* 0x000fcc00078e0019 */
[----:B------:R-:W-:Y:S08]  /*44e0*/  MUFU.EX2 R100, R100 ;  /* 0x0000006400647308 */ /* 0x000ff00000000800 */
[----:B------:R-:W1:Y:S01]  /*44f0*/  MUFU.EX2 R40, R181 ;  /* 0x000000b500287308 */ /* 0x000e620000000800 */
[C---:B0-----:R-:W-:Y:S01]  /*4500*/  FADD.FTZ R67, R145.reuse, R112 ;  /* 0x0000007091437221 */ /* 0x041fe20000010000 */
[----:B------:R-:W-:Y:S01]  /*4510*/  F2FP.SATFINITE.E4M3.F32.PACK_AB_MERGE_C R210, R145, R34, RZ ;  /* 0x0000002291d2723e */ /* 0x000fe200048070ff */
[----:B------:R-:W-:-:S03]  /*4520*/  IMAD.MOV.U32 R34, RZ, RZ, R25 ;  /* 0x000000ffff227224 */ /* 0x000fc600078e0019 */
[----:B------:R-:W-:Y:S01]  /*4530*/  F2FP.SATFINITE.E4M3.F32.PACK_AB_MERGE_C R210, R141, R32, R210 ;  /* 0x000000208dd2723e */ /* 0x000fe200048070d2 */
[----:B------:R-:W-:Y:S01]  /*4540*/  IMAD.MOV.U32 R32, RZ, RZ, R25 ;  /* 0x000000ffff207224 */ /* 0x000fe200078e0019 */
[----:B------:R-:W-:Y:S08]  /*4550*/  MUFU.EX2 R77, R77 ;  /* 0x0000004d004d7308 */ /* 0x000ff00000000800 */
[----:B------:R-:W0:Y:S01]  /*4560*/  MUFU.EX2 R143, R143 ;  /* 0x0000008f008f7308 */ /* 0x000e220000000800 */
[----:B-1----:R-:W-:Y:S01]  /*4570*/  FADD.FTZ R24, R40, R67 ;  /* 0x0000004328187221 */ /* 0x002fe20000010000 */
[----:B------:R-:W-:-:S06]  /*4580*/  IMAD.MOV.U32 R67, RZ, RZ, R25 ;  /* 0x000000ffff437224 */ /* 0x000fcc00078e0019 */
[----:B------:R-:W-:Y:S08]  /*4590*/  MUFU.EX2 R90, R90 ;  /* 0x0000005a005a7308 */ /* 0x000ff00000000800 */
[----:B------:R-:W-:Y:S08]  /*45a0*/  MUFU.EX2 R81, R81 ;  /* 0x0000005100517308 */ /* 0x000ff00000000800 */
[----:B------:R1:W-:Y:S08]  /*45b0*/  MUFU.EX2 R29, R49 ;  /* 0x00000031001d7308 */ /* 0x0003f00000000800 */
[----:B------:R-:W2:Y:S01]  /*45c0*/  MUFU.EX2 R147, R147 ;  /* 0x0000009300937308 */ /* 0x000ea20000000800 */
[----:B-1----:R-:W-:Y:S01]  /*45d0*/  FADD.FTZ R49, R95, R110 ;  /* 0x0000006e5f317221 */ /* 0x002fe20000010000 */
[----:B------:R-:W-:-:S03]  /*45e0*/  F2FP.SATFINITE.E4M3.F32.PACK_AB_MERGE_C R95, R100, R95, RZ ;  /* 0x0000005f645f723e */ /* 0x000fc600048070ff */
[----:B------:R-:W-:Y:S01]  /*45f0*/  FADD.FTZ R12, R100, R49 ;  /* 0x00000031640c7221 */ /* 0x000fe20000010000 */
[----:B0-----:R-:W-:Y:S02]  /*4600*/  FADD.FTZ R49, R143, R24 ;  /* 0x000000188f317221 */ /* 0x001fe40000010000 */
[----:B------:R-:W0:Y:S02]  /*4610*/  MUFU.EX2 R102, R102 ;  /* 0x0000006600667308 */ /* 0x000e240000000800 */
[----:B------:R-:W-:Y:S01]  /*4620*/  FADD.FTZ R26, R48, R49 ;  /* 0x00000031301a7221 */ /* 0x000fe20000010000 */
[----:B------:R-:W-:-:S05]  /*4630*/  IMAD.MOV.U32 R49, RZ, RZ, R25 ;  /* 0x000000ffff317224 */ /* 0x000fca00078e0019 */
[----:B------:R-:W1:Y:S01]  /*4640*/  MUFU.EX2 R79, R79 ;  /* 0x0000004f004f7308 */ /* 0x000e620000000800 */
[C---:B--2---:R-:W-:Y:S01]  /*4650*/  F2FP.SATFINITE.E4M3.F32.PACK_AB_MERGE_C R212, R147.reuse, R48, RZ ;  /* 0x0000003093d4723e */ /* 0x044fe200048070ff */
[----:B------:R-:W-:Y:S01]  /*4660*/  FADD.FTZ R147, R147, R26 ;  /* 0x0000001a93937221 */ /* 0x000fe20000010000 */
[----:B------:R-:W-:Y:S02]  /*4670*/  IMAD.MOV.U32 R48, RZ, RZ, R25 ;  /* 0x000000ffff307224 */ /* 0x000fe400078e0019 */
[----:B------:R-:W-:Y:S01]  /*4680*/  F2FP.SATFINITE.E4M3.F32.PACK_AB_MERGE_C R212, R143, R40, R212 ;  /* 0x000000288fd4723e */ /* 0x000fe200048070d4 */
[----:B------:R-:W-:Y:S01]  /*4690*/  FADD.FTZ R26, R50, R147 ;  /* 0x00000093321a7221 */ /* 0x000fe20000010000 */
[----:B------:R-:W-:Y:S01]  /*46a0*/  IMAD.MOV.U32 R40, RZ, RZ, R25 ;  /* 0x000000ffff287224 */ /* 0x000fe200078e0019 */
[----:B------:R2:W-:Y:S08]  /*46b0*/  MUFU.EX2 R8, R47 ;  /* 0x0000002f00087308 */ /* 0x0005f00000000800 */
[----:B------:R-:W3:Y:S01]  /*46c0*/  MUFU.EX2 R149, R149 ;  /* 0x0000009500957308 */ /* 0x000ee20000000800 */
[----:B--2---:R-:W-:-:S04]  /*46d0*/  FADD.FTZ R47, R77, R12 ;  /* 0x0000000c4d2f7221 */ /* 0x004fc80000010000 */
[----:B------:R-:W-:-:S03]  /*46e0*/  FADD.FTZ R24, R90, R47 ;  /* 0x0000002f5a187221 */ /* 0x000fc60000010000 */
[----:B------:R-:W2:Y:S01]  /*46f0*/  MUFU.EX2 R94, R94 ;  /* 0x0000005e005e7308 */ /* 0x000ea20000000800 */
[----:B------:R-:W-:Y:S01]  /*4700*/  FADD.FTZ R47, R81, R24 ;  /* 0x00000018512f7221 */ /* 0x000fe20000010000 */
[----:B0-----:R-:W-:-:S03]  /*4710*/  F2FP.SATFINITE.E4M3.F32.PACK_AB_MERGE_C R81, R102, R81, RZ ;  /* 0x000000516651723e */ /* 0x001fc600048070ff */
[----:B------:R-:W-:Y:S01]  /*4720*/  FADD.FTZ R24, R102, R47 ;  /* 0x0000002f66187221 */ /* 0x000fe20000010000 */
[----:B------:R-:W-:Y:S01]  /*4730*/  F2FP.SATFINITE.E4M3.F32.PACK_AB_MERGE_C R213, R90, R77, R81 ;  /* 0x0000004d5ad5723e */ /* 0x000fe20004807051 */
[--C-:B------:R-:W-:Y:S01]  /*4740*/  IMAD.MOV.U32 R47, RZ, RZ, R25.reuse ;  /* 0x000000ffff2f7224 */ /* 0x100fe200078e0019 */
[----:B------:R-:W0:Y:S01]  /*4750*/  MUFU.EX2 R83, R83 ;  /* 0x0000005300537308 */ /* 0x000e220000000800 */
[----:B-1----:R-:W-:Y:S01]  /*4760*/  FADD.FTZ R21, R79, R24 ;  /* 0x000000184f157221 */ /* 0x002fe20000010000 */
[----:B---3--:R-:W-:Y:S01]  /*4770*/  FADD.FTZ R27, R149, R26 ;  /* 0x0000001a951b7221 */ /* 0x008fe20000010000 */
[--C-:B------:R-:W-:Y:S02]  /*4780*/  IMAD.MOV.U32 R77, RZ, RZ, R25.reuse ;  /* 0x000000ffff4d7224 */ /* 0x100fe400078e0019 */
[----:B------:R-:W-:Y:S02]  /*4790*/  IMAD.MOV.U32 R81, RZ, RZ, R25 ;  /* 0x000000ffff517224 */ /* 0x000fe400078e0019 */
[----:B------:R-:W-:Y:S01]  /*47a0*/  FADD.FTZ R30, R52, R27 ;  /* 0x0000001b341e7221 */ /* 0x000fe20000010000 */
[----:B------:R-:W1:Y:S01]  /*47b0*/  MUFU.EX2 R151, R151 ;  /* 0x0000009700977308 */ /* 0x000e620000000800 */
[----:B--2---:R-:W-:-:S07]  /*47c0*/  FADD.FTZ R26, R94, R21 ;  /* 0x000000155e1a7221 */ /* 0x004fce0000010000 */
[----:B------:R-:W2:Y:S01]  /*47d0*/  MUFU.EX2 R104, R104 ;  /* 0x0000006800687308 */ /* 0x000ea20000000800 */
[----:B0-----:R-:W-:-:S07]  /*47e0*/  FADD.FTZ R21, R83, R26 ;  /* 0x0000001a53157221 */ /* 0x001fce0000010000 */
[----:B------:R0:W3:Y:S01]  /*47f0*/  MUFU.EX2 R54, R179 ;  /* 0x000000b300367308 */ /* 0x0000e20000000800 */
[C---:B-1----:R-:W-:Y:S01]  /*4800*/  F2FP.SATFINITE.E4M3.F32.PACK_AB_MERGE_C R52, R151.reuse, R52, RZ ;  /* 0x000000349734723e */ /* 0x042fe200048070ff */
[----:B------:R-:W-:Y:S01]  /*4810*/  FADD.FTZ R151, R151, R30 ;  /* 0x0000001e97977221 */ /* 0x000fe20000010000 */
[--C-:B------:R-:W-:Y:S02]  /*4820*/  IMAD.MOV.U32 R30, RZ, RZ, R25.reuse ;  /* 0x000000ffff1e7224 */ /* 0x100fe400078e0019 */
[----:B------:R-:W-:Y:S01]  /*4830*/  F2FP.SATFINITE.E4M3.F32.PACK_AB_MERGE_C R214, R149, R50, R52 ;  /* 0x0000003295d6723e */ /* 0x000fe20004807034 */
[----:B------:R-:W-:Y:S02]  /*4840*/  IMAD.MOV.U32 R50, RZ, RZ, R25 ;  /* 0x000000ffff327224 */ /* 0x000fe400078e0019 */
[----:B------:R-:W1:Y:S01]  /*4850*/  MUFU.EX2 R61, R61 ;  /* 0x0000003d003d7308 */ /* 0x000e620000000800 */
[C---:B--2---:R-:W-:Y:S01]  /*4860*/  F2FP.SATFINITE.E4M3.F32.PACK_AB_MERGE_C R83, R104.reuse, R83, RZ ;  /* 0x000000536853723e */ /* 0x044fe200048070ff */
[----:B------:R-:W-:Y:S01]  /*4870*/  FADD.FTZ R104, R104, R21 ;  /* 0x0000001568687221 */ /* 0x000fe20000010000 */
[----:B0-----:R-:W-:Y:S01]  /*4880*/  FFMA.FTZ R179, R2, R231, -R237 ;  /* 0x000000e702b37223 */ /* 0x001fe200000108ed */
[----:B------:R-:W-:Y:S01]  /*4890*/  IMAD.MOV.U32 R52, RZ, RZ, R25 ;  /* 0x000000ffff347224 */ /* 0x000fe200078e0019 */
[----:B------:R-:W-:Y:S01]  /*48a0*/  F2FP.SATFINITE.E4M3.F32.PACK_AB_MERGE_C R215, R94, R79, R83 ;  /* 0x0000004f5ed7723e */ /* 0x000fe20004807053 */
[----:B------:R-:W-:-:S02]  /*48b0*/  IMAD.MOV.U32 R79, RZ, RZ, R25 ;  /* 0x000000ffff4f7224 */ /* 0x000fc400078e0019 */
[----:B------:R-:W0:Y:S01]  /*48c0*/  MUFU.EX2 R153, R153 ;  /* 0x0000009900997308 */ /* 0x000e220000000800 */
[----:B---3--:R-:W-:Y:S01]  /*48d0*/  FADD.FTZ R26, R54, R151 ;  /* 0x00000097361a7221 */ /* 0x008fe20000010000 */
[----:B------:R-:W-:-:S06]  /*48e0*/  IMAD.MOV.U32 R83, RZ, RZ, R25 ;  /* 0x000000ffff537224 */ /* 0x000fcc00078e0019 */
        /* <DEDUP_REMOVED lines=8> */
[----:B------:R1:W3:Y:S01]  /*4970*/  MUFU.EX2 R58, R203 ;  /* 0x000000cb003a7308 */ /* 0x0002e20000000800 */
[----:B0-----:R-:W-:Y:S01]  /*4980*/  FADD.FTZ R21, R69, R10 ;  /* 0x0000000a45157221 */ /* 0x001fe20000010000 */
[----:B------:R-:W-:-:S03]  /*4990*/  F2FP.SATFINITE.E4M3.F32.PACK_AB_MERGE_C R69, R106, R69, RZ ;  /* 0x000000456a45723e */ /* 0x000fc600048070ff */
[----:B------:R-:W-:Y:S01]  /*49a0*/  FADD.FTZ R106, R106, R21 ;  /* 0x000000156a6a7221 */ /* 0x000fe20000010000 */
[----:B------:R-:W-:Y:S01]  /*49b0*/  F2FP.SATFINITE.E4M3.F32.PACK_AB_MERGE_C R217, R96, R61, R69 ;  /* 0x0000003d60d9723e */ /* 0x000fe20004807045 */
[--C-:B------:R-:W-:Y:S01]  /*49c0*/  IMAD.MOV.U32 R61, RZ, RZ, R25.reuse ;  /* 0x000000ffff3d7224 */ /* 0x100fe200078e0019 */
[----:B------:R0:W4:Y:S01]  /*49d0*/  MUFU.EX2 R45, R73 ;  /* 0x00000049002d7308 */ /* 0x0001220000000800 */
[C---:B--2---:R-:W-:Y:S01]  /*49e0*/  F2FP.SATFINITE.E4M3.F32.PACK_AB_MERGE_C R56, R155.reuse, R56, RZ ;  /* 0x000000389b38723e */ /* 0x044fe200048070ff */
[----:B------:R-:W-:Y:S01]  /*49f0*/  FADD.FTZ R155, R155, R14 ;  /* 0x0000000e9b9b7221 */ /* 0x000fe20000010000 */
[----:B-1----:R-:W-:Y:S01]  /*4a00*/  F2FP.SATFINITE.E4M3.F32.PACK_AB_MERGE_C R203, R70, R11, R80 ;  /* 0x0000000b46cb723e */ /* 0x002fe20004807050 */
[--C-:B------:R-:W-:Y:S01]  /*4a10*/  IMAD.MOV.U32 R69, RZ, RZ, R25.reuse ;  /* 0x000000ffff457224 */ /* 0x100fe200078e0019 */
[----:B------:R-:W-:Y:S01]  /*4a20*/  F2FP.SATFINITE.E4M3.F32.PACK_AB_MERGE_C R216, R153, R54, R56 ;  /* 0x0000003699d8723e */ /* 0x000fe20004807038 */
[----:B------:R-:W-:Y:S02]  /*4a30*/  IMAD.MOV.U32 R54, RZ, RZ, R25 ;  /* 0x000000ffff367224 */ /* 0x000fe400078e0019 */
[----:B------:R-:W1:Y:S01]  /*4a40*/  MUFU.EX2 R157, R157 ;  /* 0x0000009d009d7308 */ /* 0x000e620000000800 */
[----:B---3--:R-:W-:Y:S01]  /*4a50*/  FADD.FTZ R10, R58, R155 ;  /* 0x0000009b3a0a7221 */ /* 0x008fe20000010000 */
[----:B------:R-:W-:-:S02]  /*4a60*/  IMAD.MOV.U32 R56, RZ, RZ, R25 ;  /* 0x000000ffff387224 */ /* 0x000fc400078e0019 */
[--C-:B------:R-:W-:Y:S02]  /*4a70*/  IMAD.MOV.U32 R70, RZ, RZ, R25.reuse ;  /* 0x000000ffff467224 */ /* 0x100fe400078e0019 */
[--C-:B0-----:R-:W-:Y:S02]  /*4a80*/  IMAD.MOV.U32 R73, RZ, RZ, R25.reuse ;  /* 0x000000ffff497224 */ /* 0x101fe400078e0019 */
[----:B------:R-:W0:Y:S01]  /*4a90*/  MUFU.EX2 R98, R98 ;  /* 0x0000006200627308 */ /* 0x000e220000000800 */
[----:B----4-:R-:W-:Y:S01]  /*4aa0*/  FADD.FTZ R21, R45, R106 ;  /* 0x0000006a2d157221 */ /* 0x010fe20000010000 */
[----:B------:R-:W-:-:S06]  /*4ab0*/  IMAD.MOV.U32 R80, RZ, RZ, R25 ;  /* 0x000000ffff507224 */ /* 0x000fcc00078e0019 */
[----:B------:R2:W3:Y:S01]  /*4ac0*/  MUFU.EX2 R60, R207 ;  /* 0x000000cf003c7308 */ /* 0x0004e20000000800 */
[----:B-1----:R-:W-:-:S07]  /*4ad0*/  FADD.FTZ R27, R157, R10 ;  /* 0x0000000a9d1b7221 */ /* 0x002fce0000010000 */
[----:B------:R-:W1:Y:S01]  /*4ae0*/  MUFU.EX2 R63, R63 ;  /* 0x0000003f003f7308 */ /* 0x000e620000000800 */
[----:B0-----:R-:W-:Y:S01]  /*4af0*/  FADD.FTZ R14, R98, R21 ;  /* 0x00000015620e7221 */ /* 0x001fe20000010000 */
[----:B--2---:R-:W-:Y:S01]  /*4b00*/  F2FP.SATFINITE.E4M3.F32.PACK_AB_MERGE_C R207, R78, R15, R88 ;  /* 0x0000000f4ecf723e */ /* 0x004fe20004807058 */
[----:B------:R-:W-:-:S05]  /*4b10*/  IMAD.MOV.U32 R78, RZ, RZ, R25 ;  /* 0x000000ffff4e7224 */ /* 0x000fca00078e0019 */
[----:B------:R0:W2:Y:S01]  /*4b20*/  MUFU.EX2 R35, R211 ;  /* 0x000000d300237308 */ /* 0x0000a20000000800 */
[----:B---3--:R-:W-:-:S07]  /*4b30*/  FADD.FTZ R20, R60, R27 ;  /* 0x0000001b3c147221 */ /* 0x008fce0000010000 */
[----:B------:R3:W4:Y:S01]  /*4b40*/  MUFU.EX2 R108, R75 ;  /* 0x0000004b006c7308 */ /* 0x0007220000000800 */
[----:B-1----:R-:W-:Y:S01]  /*4b50*/  FADD.FTZ R21, R63, R14 ;  /* 0x0000000e3f157221 */ /* 0x002fe20000010000 */
[----:B0-----:R-:W-:Y:S01]  /*4b60*/  F2FP.SATFINITE.E4M3.F32.PACK_AB_MERGE_C R211, R86, R23, R95 ;  /* 0x0000001756d3723e */ /* 0x001fe2000480705f */
[----:B------:R-:W-:-:S05]  /*4b70*/  IMAD.MOV.U32 R86, RZ, RZ, R25 ;  /* 0x000000ffff567224 */ /* 0x000fca00078e0019 */
[----:B------:R-:W0:Y:S01]  /*4b80*/  MUFU.EX2 R38, R38 ;  /* 0x0000002600267308 */ /* 0x000e220000000800 */
[C---:B--2---:R-:W-:Y:S01]  /*4b90*/  F2FP.SATFINITE.E4M3.F32.PACK_AB_MERGE_C R60, R35.reuse, R60, RZ ;  /* 0x0000003c233c723e */ /* 0x044fe200048070ff */
[----:B------:R-:W-:Y:S01]  /*4ba0*/  FADD.FTZ R35, R35, R20 ;  /* 0x0000001423237221 */ /* 0x000fe20000010000 */
[--C-:B---3--:R-:W-:Y:S02]  /*4bb0*/  IMAD.MOV.U32 R75, RZ, RZ, R25.reuse ;  /* 0x000000ffff4b7224 */ /* 0x108fe400078e0019 */
[----:B------:R-:W-:Y:S01]  /*4bc0*/  F2FP.SATFINITE.E4M3.F32.PACK_AB_MERGE_C R218, R157, R58, R60 ;  /* 0x0000003a9dda723e */ /* 0x000fe2000480703c */
[----:B------:R-:W-:Y:S02]  /*4bd0*/  IMAD.MOV.U32 R58, RZ, RZ, R25 ;  /* 0x000000ffff3a7224 */ /* 0x000fe400078e0019 */
[----:B------:R-:W1:Y:S01]  /*4be0*/  MUFU.EX2 R39, R39 ;  /* 0x0000002700277308 */ /* 0x000e620000000800 */
[C---:B----4-:R-:W-:Y:S01]  /*4bf0*/  F2FP.SATFINITE.E4M3.F32.PACK_AB_MERGE_C R63, R108.reuse, R63, RZ ;  /* 0x0000003f6c3f723e */ /* 0x050fe200048070ff */
[----:B------:R-:W-:Y:S01]  /*4c00*/  FADD.FTZ R108, R108, R21 ;  /* 0x000000156c6c7221 */ /* 0x000fe20000010000 */
[----:B------:R-:W-:-:S02]  /*4c10*/  IMAD.MOV.U32 R60, RZ, RZ, R25 ;  /* 0x000000ffff3c7224 */ /* 0x000fc400078e0019 */
[----:B------:R-:W-:Y:S01]  /*4c20*/  F2FP.SATFINITE.E4M3.F32.PACK_AB_MERGE_C R219, R98, R45, R63 ;  /* 0x0000002d62db723e */ /* 0x000fe2000480703f */
[----:B------:R-:W-:Y:S01]  /*4c30*/  FADD.FTZ R21, R29, R108 ;  /* 0x0000006c1d157221 */ /* 0x000fe20000010000 */
[----:B------:R-:W-:Y:S01]  /*4c40*/  IMAD.MOV.U32 R45, RZ, RZ, R25 ;  /* 0x000000ffff2d7224 */ /* 0x000fe200078e0019 */
[----:B------:R-:W-:Y:S01]  /*4c50*/  MUFU.EX2 R42, R42 ;  /* 0x0000002a002a7308 */ /* 0x000fe20000000800 */
[----:B0-----:R-:W-:Y:S01]  /*4c60*/  FADD.FTZ R14, R38, R35 ;  /* 0x00000023260e7221 */ /* 0x001fe20000010000 */
[----:B------:R-:W-:Y:S01]  /*4c70*/  FADD.FTZ R20, R8, R21 ;  /* 0x0000001508147221 */ /* 0x000fe20000010000 */
[--C-:B------:R-:W-:Y:S02]  /*4c80*/  IMAD.MOV.U32 R35, RZ, RZ, R25.reuse ;  /* 0x000000ffff237224 */ /* 0x100fe400078e0019 */
[----:B------:R-:W-:-:S03]  /*4c90*/  IMAD.MOV.U32 R63, RZ, RZ, R25 ;  /* 0x000000ffff3f7224 */ /* 0x000fc600078e0019 */
[----:B------:R-:W0:Y:S01]  /*4ca0*/  MUFU.EX2 R43, R43 ;  /* 0x0000002b002b7308 */ /* 0x000e220000000800 */
[----:B-1----:R-:W-:-:S07]  /*4cb0*/  FADD.FTZ R27, R39, R14 ;  /* 0x0000000e271b7221 */ /* 0x002fce0000010000 */
[----:B------:R-:W1:Y:S08]  /*4cc0*/  MUFU.EX2 R53, R53 ;  /* 0x0000003500357308 */ /* 0x000e700000000800 */
[----:B------:R-:W2:Y:S01]  /*4cd0*/  MUFU.EX2 R12, R51 ;  /* 0x00000033000c7308 */ /* 0x000ea20000000800 */
[----:B0-----:R-:W-:Y:S01]  /*4ce0*/  F2FP.SATFINITE.E4M3.F32.PACK_AB_MERGE_C R26, R43, R42, RZ ;  /* 0x0000002a2b1a723e */ /* 0x001fe200048070ff */
[----:B------:R-:W-:Y:S01]  /*4cf0*/  FADD.FTZ R42, R42, R27 ;  /* 0x0000001b2a2a7221 */ /* 0x000fe20000010000 */
[----:B------:R-:W-:-:S02]  /*4d00*/  IMAD.MOV.U32 R27, RZ, RZ, R25 ;  /* 0x000000ffff1b7224 */ /* 0x000fc400078e0019 */
[----:B------:R-:W-:Y:S01]  /*4d10*/  F2FP.SATFINITE.E4M3.F32.PACK_AB_MERGE_C R220, R39, R38, R26 ;  /* 0x0000002627dc723e */ /* 0x000fe2000480701a */
[----:B------:R-:W-:Y:S01]  /*4d20*/  FADD.FTZ R43, R43, R42 ;  /* 0x0000002a2b2b7221 */ /* 0x000fe20000010000 */
[--C-:B------:R-:W-:Y:S01]  /*4d30*/  IMAD.MOV.U32 R26, RZ, RZ, R25.reuse ;  /* 0x000000ffff1a7224 */ /* 0x100fe200078e0019 */
[----:B------:R-:W-:Y:S01]  /*4d40*/  MUFU.EX2 R64, R64 ;  /* 0x0000004000407308 */ /* 0x000fe20000000800 */
[----:B-1----:R-:W-:Y:S01]  /*4d50*/  FADD.FTZ R21, R53, R20 ;  /* 0x0000001435157221 */ /* 0x002fe20000010000 */
[--C-:B------:R-:W-:Y:S02]  /*4d60*/  IMAD.MOV.U32 R39, RZ, RZ, R25.reuse ;  /* 0x000000ffff277224 */ /* 0x100fe400078e0019 */
[--C-:B------:R-:W-:Y:S02]  /*4d70*/  IMAD.MOV.U32 R38, RZ, RZ, R25.reuse ;  /* 0x000000ffff267224 */ /* 0x100fe400078e0019 */
[----:B------:R-:W-:Y:S02]  /*4d80*/  IMAD.MOV.U32 R42, RZ, RZ, R25 ;  /* 0x000000ffff2a7224 */ /* 0x000fe400078e0019 */
[----:B------:R-:W0:Y:S01]  /*4d90*/  MUFU.EX2 R171, R171 ;  /* 0x000000ab00ab7308 */ /* 0x000e220000000800 */
[C---:B--2---:R-:W-:Y:S01]  /*4da0*/  F2FP.SATFINITE.E4M3.F32.PACK_AB_MERGE_C R53, R12.reuse, R53, RZ ;  /* 0x000000350c35723e */ /* 0x044fe200048070ff */
[----:B------:R-:W-:Y:S01]  /*4db0*/  FADD.FTZ R12, R12, R21 ;  /* 0x000000150c0c7221 */ /* 0x000fe20000010000 */
[----:B------:R-:W-:-:S02]  /*4dc0*/  IMAD.MOV.U32 R51, RZ, RZ, R25 ;  /* 0x000000ffff337224 */ /* 0x000fc400078e0019 */
[----:B------:R-:W-:Y:S01]  /*4dd0*/  F2FP.SATFINITE.E4M3.F32.PACK_AB_MERGE_C R221, R8, R29, R53 ;  /* 0x0000001d08dd723e */ /* 0x000fe20004807035 */
[--C-:B------:R-:W-:Y:S02]  /*4de0*/  IMAD.MOV.U32 R29, RZ, RZ, R25.reuse ;  /* 0x000000ffff1d7224 */ /* 0x100fe400078e0019 */
[----:B------:R-:W1:Y:S01]  /*4df0*/  MUFU.EX2 R62, R62 ;  /* 0x0000003e003e7308 */ /* 0x000e620000000800 */
[----:B------:R-:W-:-:S07]  /*4e00*/  IMAD.MOV.U32 R53, RZ, RZ, R25 ;  /* 0x000000ffff357224 */ /* 0x000fce00078e0019 */
[----:B------:R-:W2:Y:S01]  /*4e10*/  MUFU.EX2 R57, R57 ;  /* 0x0000003900397308 */ /* 0x000ea20000000800 */
[----:B0-----:R-:W-:-:S07]  /*4e20*/  F2FP.SATFINITE.E4M3.F32.PACK_AB_MERGE_C R21, R171, R64, RZ ;  /* 0x00000040ab15723e */ /* 0x001fce00048070ff */
[----:B------:R-:W0:Y:S01]  /*4e30*/  MUFU.EX2 R169, R169 ;  /* 0x000000a900a97308 */ /* 0x000e220000000800 */
[----:B-1----:R-:W-:Y:S01]  /*4e40*/  FADD.FTZ R20, R62, R43 ;  /* 0x0000002b3e147221 */ /* 0x002fe20000010000 */
[----:B------:R-:W-:-:S06]  /*4e50*/  IMAD.MOV.U32 R43, RZ, RZ, R25 ;  /* 0x000000ffff2b7224 */ /* 0x000fcc00078e0019 */
[----:B------:R1:W3:Y:S01]  /*4e60*/  MUFU.EX2 R24, R55 ;  /* 0x0000003700187308 */ /* 0x0002e20000000800 */
[----:B--2---:R-:W-:-:S07]  /*4e70*/  FADD.FTZ R7, R57, R12 ;  /* 0x0000000c39077221 */ /* 0x004fce0000010000 */
[----:B------:R-:W2:Y:S01]  /*4e80*/  MUFU.EX2 R65, R65 ;  /* 0x0000004100417308 */ /* 0x000ea20000000800 */
[C---:B0-----:R-:W-:Y:S01]  /*4e90*/  F2FP.SATFINITE.E4M3.F32.PACK_AB_MERGE_C R222, R169.reuse, R62, R21 ;  /* 0x0000003ea9de723e */ /* 0x041fe20004807015 */
[----:B------:R-:W-:Y:S01]  /*4ea0*/  FADD.FTZ R169, R169, R20 ;  /* 0x00000014a9a97221 */ /* 0x000fe20000010000 */
[--C-:B-1----:R-:W-:Y:S02]  /*4eb0*/  IMAD.MOV.U32 R55, RZ, RZ, R25.reuse ;  /* 0x000000ffff377224 */ /* 0x102fe400078e0019 */
[----:B------:R-:W-:Y:S02]  /*4ec0*/  IMAD.MOV.U32 R62, RZ, RZ, R25 ;  /* 0x000000ffff3e7224 */ /* 0x000fe400078e0019 */
[----:B------:R-:W-:Y:S01]  /*4ed0*/  FADD.FTZ R64, R64, R169 ;  /* 0x000000a940407221 */ /* 0x000fe20000010000 */
[----:B------:R0:W1:Y:S01]  /*4ee0*/  MUFU.EX2 R6, R59 ;  /* 0x0000003b00067308 */ /* 0x0000620000000800 */
[----:B---3--:R-:W-:Y:S02]  /*4ef0*/  FADD.FTZ R20, R24, R7 ;  /* 0x0000000718147221 */ /* 0x008fe40000010000 */
[----:B------:R-:W-:Y:S01]  /*4f00*/  FADD.FTZ R171, R171, R64 ;  /* 0x00000040abab7221 */ /* 0x000fe20000010000 */
[----:B------:R-:W-:-:S04]  /*4f10*/  IMAD.MOV.U32 R64, RZ, RZ, R25 ;  /* 0x000000ffff407224 */ /* 0x000fc800078e0019 */
[----:B------:R-:W-:Y:S01]  /*4f20*/  MUFU.EX2 R68, R68 ;  /* 0x0000004400447308 */ /* 0x000fe20000000800 */
[----:B--2---:R-:W-:Y:S01]  /*4f30*/  FADD.FTZ R7, R65, R20 ;  /* 0x0000001441077221 */ /* 0x004fe20000010000 */
[----:B0-----:R-:W-:-:S06]  /*4f40*/  IMAD.MOV.U32 R59, RZ, RZ, R25 ;  /* 0x000000ffff3b7224 */ /* 0x001fcc00078e0019 */
[----:B------:R-:W0:Y:S01]  /*4f50*/  MUFU.EX2 R175, R175 ;  /* 0x000000af00af7308 */ /* 0x000e220000000800 */
[C---:B-1----:R-:W-:Y:S01]  /*4f60*/  F2FP.SATFINITE.E4M3.F32.PACK_AB_MERGE_C R65, R6.reuse, R65, RZ ;  /* 0x000000410641723e */ /* 0x042fe200048070ff */
        /* <DEDUP_REMOVED lines=18> */
[----:B------:R-:W0:Y:S01]  /*5090*/  MUFU.EX2 R14, R159 ;  /* 0x0000009f000e7308 */ /* 0x000e220000000800 */
[----:B---3--:R-:W-:Y:S02]  /*50a0*/  FADD.FTZ R6, R10, R7 ;  /* 0x000000070a067221 */ /* 0x008fe40000010000 */
[----:B------:R-:W-:Y:S01]  /*50b0*/  FADD.FTZ R175, R175, R68 ;  /* 0x00000044afaf7221 */ /* 0x000fe20000010000 */
[----:B------:R-:W-:-:S04]  /*50c0*/  IMAD.MOV.U32 R68, RZ, RZ, R25 ;  /* 0x000000ffff447224 */ /* 0x000fc800078e0019 */
        /* <DEDUP_REMOVED lines=14> */
[----:B--2---:R-:W-:-:S07]  /*51b0*/  FADD.FTZ R7, R161, R14 ;  /* 0x0000000ea1077221 */ /* 0x004fce0000010000 */
        /* <DEDUP_REMOVED lines=8> */
[----:B------:R-:W-:-:S03]  /*5240*/  FADD.FTZ R8, R179, R8 ;  /* 0x00000008b3087221 */ /* 0x000fc60000010000 */
        /* <DEDUP_REMOVED lines=43> */
[----:B------:R-:W-:-:S06]  /*5500*/  UMOV UR4, URZ ;  /* 0x0000003f00047c82 */ /* 0x000fcc0008000000 */
.L_x_5989:
[----:B------:R-:W-:Y:S01]  /*5510*/  ISETP.NE.AND P3, PT, RZ, UR38, PT ;  /* 0x00000026ff007c0c */ /* 0x000fe2000bf65270 */
[----:B------:R-:W-:-:S04]  /*5520*/  UISETP.NE.AND UP0, UPT, UR4, 0x1, UPT ;  /* 0x000000010400788c */ /* 0x000fc8000bf05270 */
[----:B------:R-:W-:-:S06]  /*5530*/  USEL UR7, URZ, 0x1, UP0 ;  /* 0x000000013f077887 */ /* 0x000fcc0008000000 */
[----:B------:R-:W-:Y:S02]  /*5540*/  LOP3.LUT R6, R12, UR7, RZ, 0x3c, !PT ;  /* 0x000000070c067c12 */ /* 0x000fe4000f8e3cff */
[----:B------:R-:W-:Y:S05]  /*5550*/  @P3 BRA `(.L_x_5980) ;  /* 0x0000000000343947 */ /* 0x000fea0003800000 */
[----:B------:R-:W-:Y:S05]  /*5560*/  @!P0 BRA `(.L_x_5981) ;  /* 0x0000000000048947 */ /* 0x000fea0003800000 */
[----:B------:R-:W-:Y:S01]  /*5570*/  BPT.TRAP 0x1 ;  /* 0x000000040000795c */ /* 0x000fe20000300000 */
.L_x_5981:
        /* <DEDUP_REMOVED lines=8> */
.L_x_5982:
[----:B-1----:R-:W-:Y:S05]  /*5600*/  @P2 BRA `(.L_x_5980) ;  /* 0x0000000000082947 */ /* 0x002fea0003800000 */
[----:B------:R-:W1:Y:S02]  /*5610*/  SYNCS.PHASECHK.TRANS64.TRYWAIT P2, [UR7+0x2e830], R3 ;  /* 0x02e83003ff0075a7 */ /* 0x000e640008040147 */
[----:B-1----:R-:W-:Y:S05]  /*5620*/  @!P2 BRA `(.L_x_5983) ;  /* 0x0000009c00bca947 */ /* 0x002fea0003800000 */
.L_x_5980:
        /* <DEDUP_REMOVED lines=31> */
[----:B------:R-:W-:Y:S01]  /*5820*/  R2UR UR40, R4 ;  /* 0x00000000042872ca */ /* 0x000fe200000e0000 */
[----:B------:R-:W-:Y:S01]  /*5830*/  UIADD3 UR42, UR46, 0x500, URZ ;  /* 0x000005002e2a7890 */ /* 0x000fe2000fffe03f */
[----:B------:R-:W-:Y:S01]  /*5840*/  R2UR UR41, R5 ;  /* 0x00000000052972ca */ /* 0x000fe200000e0000 */
[----:B------:R-:W-:Y:S01]  /*5850*/  UMOV UR43, 0x40000040 ;  /* 0x40000040002b7882 */ /* 0x000fe20000000000 */
[----:B------:R-:W-:Y:S01]  /*5860*/  UMOV UR15, 0x40000040 ;  /* 0x40000040000f7882 */ /* 0x000fe20000000000 */
[----:B------:R-:W-:Y:S01]  /*5870*/  UIADD3 UR18, UR46, 0x6, URZ ;  /* 0x000000062e127890 */ /* 0x000fe2000fffe03f */
[----:B------:R-:W-:Y:S01]  /*5880*/  UMOV UR19, 0x40000040 ;  /* 0x4000004000137882 */ /* 0x000fe20000000000 */
[----:B------:R-:W-:Y:S02]  /*5890*/  WARPGROUP.DEPBAR.LE gsb0, 0x0 ;  /* 0x00008000000079c5 */ /* 0x000fe40000010000 */
[----:B------:R-:W-:-:S06]  /*58a0*/  WARPGROUP.ARRIVE ;  /* 0x00000000000079c5 */ /* 0x000fcc0000000000 */
[----:B------:R-:W-:Y:S01]  /*58b0*/  QGMMA.64x32x32.F32.E4M3.E4M3 R168, gdesc[UR20], RZ, !UPT, gsb0 ;  /* 0x0060000014a879f3 */ /* 0x000fe2000c0008ff */
[----:B------:R-:W-:Y:S01]  /*58c0*/  R2UR UR20, R4 ;  /* 0x00000000041472ca */ /* 0x000fe200000e0000 */
[----:B------:R-:W-:Y:S01]  /*58d0*/  UIADD3 UR22, UR46, 0x600, URZ ;  /* 0x000006002e167890 */ /* 0x000fe2000fffe03f */
[----:B------:R-:W-:Y:S01]  /*58e0*/  R2UR UR21, R5 ;  /* 0x00000000051572ca */ /* 0x000fe200000e0000 */
        /* <DEDUP_REMOVED lines=143> */
.L_x_5985:
[----:B------:R-:W-:Y:S01]  /*61e0*/  ULEA UR10, UR4, UR39, 0x3 ;  /* 0x00000027040a7291 */ /* 0x000fe2000f8e183f */
[----:B------:R-:W-:-:S08]  /*61f0*/  SHF.L.U32 R3, R12, 0x1f, RZ ;  /* 0x0000001f0c037819 */ /* 0x000fd000000006ff */
[----:B------:R0:W1:Y:S01]  /*6200*/  SYNCS.PHASECHK.TRANS64.TRYWAIT P2, [UR10+0x2e850], R3 ;  /* 0x02e85003ff0075a7 */ /* 0x000062000804014a */
[----:B------:R-:W-:Y:S05]  /*6210*/  @!P0 BRA `(.L_x_5986) ;  /* 0x0000000000048947 */ /* 0x000fea0003800000 */
[----:B------:R-:W-:Y:S01]  /*6220*/  BPT.TRAP 0x1 ;  /* 0x000000040000795c */ /* 0x000fe20000300000 */
.L_x_5986:
[----:B-1----:R-:W-:Y:S05]  /*6230*/  @P2 BRA `(.L_x_5984) ;  /* 0x0000000000082947 */ /* 0x002fea0003800000 */
[----:B------:R-:W1:Y:S02]  /*6240*/  SYNCS.PHASECHK.TRANS64.TRYWAIT P2, [UR10+0x2e850], R3 ;  /* 0x02e85003ff0075a7 */ /* 0x000e64000804014a */
[----:B-1----:R-:W-:Y:S05]  /*6250*/  @!P2 BRA `(.L_x_5987) ;  /* 0x0000009000c8a947 */ /* 0x002fea0003800000 */
.L_x_5984:
[----:B------:R-:W-:Y:S01]  /*6260*/  UIADD3 UR10, UR39, 0x400, URZ ;  /* 0x00000400270a7890 */ /* 0x000fe2000fffe03f */
[----:B------:R-:W-:Y:S01]  /*6270*/  WARPGROUP.ARRIVE ;  /* 0x00000000000079c5 */ /* 0x000fe20000000000 */
[----:B------:R-:W-:Y:S01]  /*6280*/  UMOV UR11, 0xc0000010 ;  /* 0xc0000010000b7882 */ /* 0x000fe20000000000 */
[----:B------:R-:W-:Y:S01]  /*6290*/  UMOV UR15, 0xc0000010 ;  /* 0xc0000010000f7882 */ /* 0x000fe20000000000 */
[----:B------:R-:W-:Y:S01]  /*62a0*/  USHF.R.U32.HI UR10, URZ, 0x4, UR10 ;  /* 0x000000043f0a7899 */ /* 0x000fe2000801160a */
[----:B------:R-:W-:Y:S02]  /*62b0*/  FMNMX.FTZ R14, R186, R11, !PT ;  /* 0x0000000bba0e7209 */ /* 0x000fe40007810000 */
[----:B-1----:R-:W-:Y:S01]  /*62c0*/  FMNMX.FTZ R12, R184, R10, !PT ;  /* 0x0000000ab80c7209 */ /* 0x002fe20007810000 */
[----:B------:R-:W-:Y:S01]  /*62d0*/  ULOP3.LUT UR10, UR10, 0x3fff, URZ, 0xc0, !UPT ;  /* 0x00003fff0a0a7892 */ /* 0x000fe2000f8ec03f */
[----:B------:R-:W-:Y:S02]  /*62e0*/  FMNMX.FTZ R9, R187, R14, !PT ;  /* 0x0000000ebb097209 */ /* 0x000fe40007810000 */
[----:B0-----:R-:W-:Y:S01]  /*62f0*/  FMNMX.FTZ R3, R185, R12, !PT ;  /* 0x0000000cb9037209 */ /* 0x001fe20007810000 */
        /* <DEDUP_REMOVED lines=9> */
[----:B------:R-:W-:Y:S01]  /*6390*/  QGMMA.64x128x32.F32.E4M3.E4M3 R24, R200, gdesc[UR8], R24, gsb0 ;  /* 0x01e00008c8187df3 */ /* 0x000fe20008000818 */
        /* <DEDUP_REMOVED lines=71> */
[----:B------:R-:W-:Y:S01]  /*6810*/  FMNMX.FTZ R14, R106, R9, !PT ;  /* 0x000000096a0e7209 */ /* 0x000fe20007810000 */
[----:B------:R-:W-:Y:S02]  /*6820*/  WARPGROUP.DEPBAR.LE gsb0, 0x0 ;  /* 0x00008000000079c5 */ /* 0x000fe40000010000 */
[----:B------:R-:W-:Y:S01]  /*6830*/  WARPGROUP.ARRIVE ;  /* 0x00000000000079c5 */ /* 0x000fe20000000000 */
[----:B------:R-:W-:Y:S02]  /*6840*/  FMNMX.FTZ R12, R104, R3, !PT ;  /* 0x00000003680c7209 */ /* 0x000fe40007810000 */
[----:B------:R-:W-:-:S02]  /*6850*/  FMNMX.FTZ R9, R107, R14, !PT ;  /* 0x0000000e6b097209 */ /* 0x000fc40007810000 */
[----:B------:R-:W-:Y:S01]  /*6860*/  FMNMX.FTZ R3, R105, R12, !PT ;  /* 0x0000000c69037209 */ /* 0x000fe20007810000 */
[----:B------:R-:W-:Y:S01]  /*6870*/  QGMMA.64x128x32.F32.E4M3.E4M3 R24, R204, gdesc[UR12], R24, gsb0 ;  /* 0x01e0000ccc187df3 */ /* 0x000fe20008000818 */
        /* <DEDUP_REMOVED lines=40> */
[C---:B------:R-:W-:Y:S01]  /*6b00*/  FMUL.FTZ R10, R2.reuse, R13 ;  /* 0x0000000d020a7220 */ /* 0x040fe20000410000 */
[----:B------:R-:W-:-:S01]  /*6b10*/  FFMA.FTZ R13, R2, R3, -8 ;  /* 0xc1000000020d7423 */ /* 0x000fc20000010003 */
[----:B------:R-:W-:-:S03]  /*6b20*/  FMUL.FTZ R19, R2, R19 ;  /* 0x0000001302137220 */ /* 0x000fc60000410000 */
        /* <DEDUP_REMOVED lines=15> */
[----:B------:R-:W-:-:S02]  /*6c20*/  WARPGROUP.DEPBAR.LE gsb0, 0x0 ;  /* 0x00008000000079c5 */ /* 0x000fc40000010000 */
[----:B------:R-:W-:Y:S01]  /*6c30*/  WARPGROUP.ARRIVE ;  /* 0x00000000000079c5 */ /* 0x000fe20000000000 */
[----:B------:R-:W-:-:S01]  /*6c40*/  FFMA.FTZ R181, R2, R181, -R13 ;  /* 0x000000b502b57223 */ /* 0x000fc2000001080d */
[C-C-:B------:R-:W-:Y:S01]  /*6c50*/  FFMA.FTZ R152, R2.reuse, R152, -R13.reuse ;  /* 0x0000009802987223 */ /* 0x140fe2000001080d */
[----:B------:R-:W-:-:S01]  /*6c60*/  FFMA.FTZ R153, R2, R153, -R13 ;  /* 0x0000009902997223 */ /* 0x000fc2000001080d */
[C-C-:B------:R-:W-:Y:S01]  /*6c70*/  FFMA.FTZ R156, R2.reuse, R156, -R13.reuse ;  /* 0x0000009c029c7223 */ /* 0x140fe2000001080d */
[----:B------:R-:W-:-:S01]  /*6c80*/  FFMA.FTZ R157, R2, R157, -R13 ;  /* 0x0000009d029d7223 */ /* 0x000fc2000001080d */
[----:B------:R-:W-:Y:S01]  /*6c90*/  QGMMA.64x128x32.F32.E4M3.E4M3 R24, R208, gdesc[UR12], R24, gsb0 ;  /* 0x01e0000cd0187df3 */ /* 0x000fe20008000818 */
        /* <DEDUP_REMOVED lines=39> */
[----:B------:R-:W-:Y:S03]  /*6f10*/  MUFU.EX2 R11, R19 ;  /* 0x00000013000b7308 */ /* 0x000fe60000000800 */
        /* <DEDUP_REMOVED lines=54> */
[----:B--2---:R-:W-:-:S01]  /*7280*/  FADD.FTZ R7, R184, R7 ;  /* 0x00000007b8077221 */ /* 0x004fc20000010000 */
[C-C-:B------:R-:W-:Y:S01]  /*7290*/  FFMA.FTZ R115, R2.reuse, R115, -R101.reuse ;  /* 0x0000007302737223 */ /* 0x140fe20000010865 */
[----:B------:R-:W-:-:S01]  /*72a0*/  FFMA.FTZ R118, R2, R118, -R101 ;  /* 0x0000007602767223 */ /* 0x000fc20000010865 */
[C-C-:B------:R-:W-:Y:S01]  /*72b0*/  FFMA.FTZ R119, R2.reuse, R119, -R101.reuse ;  /* 0x0000007702777223 */ /* 0x140fe20000010865 */
[----:B------:R-:W-:-:S01]  /*72c0*/  FFMA.FTZ R90, R2, R90, -R101 ;  /* 0x0000005a025a7223 */ /* 0x000fc20000010865 */
[C-C-:B------:R-:W-:Y:S01]  /*72d0*/  FFMA.FTZ R91, R2.reuse, R91, -R101.reuse ;  /* 0x0000005b025b7223 */ /* 0x140fe20000010865 */
[----:B------:R-:W-:-:S01]  /*72e0*/  FFMA.FTZ R94, R2, R94, -R101 ;  /* 0x0000005e025e7223 */ /* 0x000fc20000010865 */
[----:B------:R2:W3:Y:S01]  /*72f0*/  MUFU.EX2 R19, R189 ;  /* 0x000000bd00137308 */ /* 0x0004e20000000800 */
[----:B-1----:R-:W-:-:S01]  /*7300*/  FADD.FTZ R8, R14, R193 ;  /* 0x000000c10e087221 */ /* 0x002fc20000010000 */
[----:B------:R-:W-:-:S02]  /*7310*/  IMAD.U32 R194, RZ, RZ, UR7 ;  /* 0x00000007ffc27e24 */ /* 0x000fc4000f8e00ff */
[----:B------:R-:W-:-:S03]  /*7320*/  FFMA.FTZ R102, R2, R102, -R101 ;  /* 0x0000006602667223 */ /* 0x000fc60000010865 */
[----:B------:R-:W-:Y:S01]  /*7330*/  @!P1 LEA R194, R194, UR39, 0x3 ;  /* 0x00000027c2c29c11 */ /* 0x000fe2000f8e18ff */
[----:B------:R-:W1:Y:S01]  /*7340*/  MUFU.EX2 R187, R187 ;  /* 0x000000bb00bb7308 */ /* 0x000e620000000800 */
[----:B--2---:R-:W-:-:S01]  /*7350*/  FFMA.FTZ R189, R2, R195, -R101 ;  /* 0x000000c302bd7223 */ /* 0x004fc20000010865 */
[----:B0-----:R-:W-:-:S06]  /*7360*/  FADD.FTZ R192, R186, R7 ;  /* 0x00000007bac07221 */ /* 0x001fcc0000010000 */
[----:B------:R-:W0:Y:S01]  /*7370*/  MUFU.EX2 R20, R20 ;  /* 0x0000001400147308 */ /* 0x000e220000000800 */
[----:B---3--:R-:W-:-:S07]  /*7380*/  FADD.FTZ R7, R19, R8 ;  /* 0x0000000813077221 */ /* 0x008fce0000010000 */
        /* <DEDUP_REMOVED lines=8> */
[----:B------:R-:W-:Y:S01]  /*7410*/  QGMMA.64x128x32.F32.E4M3.E4M3 R24, R212, gdesc[UR12], R24, gsb0 ;  /* 0x01e0000cd4187df3 */ /* 0x000fe20008000818 */
        /* <DEDUP_REMOVED lines=42> */
[----:B------:R-:W-:Y:S01]  /*76c0*/  QGMMA.64x128x32.F32.E4M3.E4M3 R24, R216, gdesc[UR12], R24, gsb0 ;  /* 0x01e0000cd8187df3 */ /* 0x000fe20008000818 */
[----:B------:R-:W-:Y:S01]  /*76d0*/  UIADD3 UR14, UR10, 0x500, URZ ;  /* 0x000005000a0e7890 */ /* 0x000fe2000fffe03f */
[----:B------:R-:W-:Y:S01]  /*76e0*/  UMOV UR15, 0xc0000010 ;  /* 0xc0000010000f7882 */ /* 0x000fe20000000000 */
[----:B------:R-:W-:-:S03]  /*76f0*/  UIADD3 UR10, UR10, 0x600, URZ ;  /* 0x000006000a0a7890 */ /* 0x000fc6000fffe03f */
        /* <DEDUP_REMOVED lines=79> */
[----:B------:R-:W-:Y:S06]  /*7bf0*/  QGMMA.64x128x32.F32.E4M3.E4M3 R24, R224, gdesc[UR8], R24, gsb0 ;  /* 0x01e00008e0187df3 */ /* 0x000fec0008000818 */
        /* <DEDUP_REMOVED lines=37> */
[----:B-1----:R-:W-:-:S01]  /*7e50*/  FADD.FTZ R195, R107, R192 ;  /* 0x000000c06bc37221 */ /* 0x002fc20000010000 */
[----:B------:R-:W-:-:S06]  /*7e60*/  WARPGROUP.DEPBAR.LE gsb0, 0x0 ;  /* 0x00008000000079c5 */ /* 0x000fcc0000010000 */
        /* <DEDUP_REMOVED lines=10> */
[----:B------:R-:W-:-:S05]  /*7f10*/  IADD3 R7, -R18, 0xb, RZ ;  /* 0x0000000b12077810 */ /* 0x000fca0007ffe1ff */
[----:B------:R0:W-:Y:S06]  /*7f20*/  BAR.ARV R7, 0x100 ;  /* 0x000400070000751d */ /* 0x0001ec0000002000 */
[----:B------:R-:W3:Y:S01]  /*7f30*/  MUFU.EX2 R115, R115 ;  /* 0x0000007300737308 */ /* 0x000ee20000000800 */
[----:B-1----:R-:W-:-:S01]  /*7f40*/  FADD.FTZ R98, R114, R195 ;  /* 0x000000c372627221 */ /* 0x002fc20000010000 */
[----:B0-----:R-:W-:Y:S02]  /*7f50*/  @!P1 VIADD R7, R194, 0x2e840 ;  /* 0x0002e840c2079836 */ /* 0x001fe40000000000 */
[----:B--2---:R-:W-:-:S03]  /*7f60*/  FADD.FTZ R195, R113, R8 ;  /* 0x0000000871c37221 */ /* 0x004fc60000010000 */
[----:B------:R-:W-:Y:S01]  /*7f70*/  @!P1 PRMT R7, RZ, 0x654, R7 ;  /* 0x00000654ff079816 */ /* 0x000fe20000000007 */
[----:B------:R-:W0:Y:S03]  /*7f80*/  MUFU.EX2 R116, R116 ;  /* 0x0000007400747308 */ /* 0x000e260000000800 */
[----:B------:R1:W-:Y:S05]  /*7f90*/  @!P1 SYNCS.ARRIVE.TRANS64.RED.A1T0 RZ, [R7+URZ], RZ ;  /* 0x000000ff07ff99a7 */ /* 0x0003ea000810043f */
[----:B------:R-:W2:Y:S01]  /*7fa0*/  MUFU.EX2 R118, R118 ;  /* 0x0000007600767308 */ /* 0x000ea20000000800 */
[----:B---3--:R-:W-:-:S01]  /*7fb0*/  FADD.FTZ R197, R115, R98 ;  /* 0x0000006273c57221 */ /* 0x008fc20000010000 */
[C-C-:B------:R-:W-:Y:S01]  /*7fc0*/  FFMA.FTZ R98, R2.reuse, R99, -R101.reuse ;  /* 0x0000006302627223 */ /* 0x140fe20000010865 */
[----:B------:R-:W-:-:S05]  /*7fd0*/  FFMA.FTZ R101, R2, R103, -R101 ;  /* 0x0000006702657223 */ /* 0x000fca0000010865 */
        /* <DEDUP_REMOVED lines=40> */
.L_x_5988:
        /* <DEDUP_REMOVED lines=131> */
[----:B------:R-:W-:-:S07]  /*8a90*/  IMAD.U32 R0, RZ, RZ, UR7 ;  /* 0x00000007ff007e24 */ /* 0x000fce000f8e00ff */
.L_x_5979:
[----:B------:R-:W-:Y:S06]  /*8aa0*/  BAR.ARV 0x8, 0x180 ;  /* 0x0206000000007b1d */ /* 0x000fec0000002000 */
[----:B------:R-:W-:Y:S05]  /*8ab0*/  @!P0 BRA `(.L_x_5990) ;  /* 0x0000000000048947 */ /* 0x000fea0003800000 */
[----:B------:R-:W-:Y:S01]  /*8ac0*/  BPT.TRAP 0x1 ;  /* 0x000000040000795c */ /* 0x000fe20000300000 */
.L_x_5990:
[----:B------:R-:W-:Y:S02]  /*8ad0*/  R2UR UR7, R0 ;  /* 0x00000000000772ca */ /* 0x000fe400000e0000 */
[----:B------:R-:W-:-:S11]  /*8ae0*/  SHF.L.U32 R6, R6, 0x1f, RZ ;  /* 0x0000001f06067819 */ /* 0x000fd600000006ff */
[----:B------:R-:W-:-:S09]  /*8af0*/  ULEA UR7, UR7, UR39, 0x3 ;  /* 0x0000002707077291 */ /* 0x000fd2000f8e183f */
[----:B------:R0:W1:Y:S01]  /*8b00*/  SYNCS.PHASECHK.TRANS64.TRYWAIT P1, [UR7+0x2e850], R6 ;  /* 0x02e85006ff0075a7 */ /* 0x0000620008020147 */
[----:B------:R-:W-:Y:S05]  /*8b10*/  @!P0 BRA `(.L_x_5991) ;  /* 0x0000000000048947 */ /* 0x000fea0003800000 */
[----:B------:R-:W-:Y:S01]  /*8b20*/  BPT.TRAP 0x1 ;  /* 0x000000040000795c */ /* 0x000fe20000300000 */
.L_x_5991:
[----:B-1----:R-:W-:Y:S05]  /*8b30*/  @P1 BRA `(.L_x_5992) ;  /* 0x0000000000081947 */ /* 0x002fea0003800000 */
[----:B------:R-:W1:Y:S02]  /*8b40*/  SYNCS.PHASECHK.TRANS64.TRYWAIT P1, [UR7+0x2e850], R6 ;  /* 0x02e85006ff0075a7 */ /* 0x000e640008020147 */
[----:B-1----:R-:W-:Y:S05]  /*8b50*/  @!P1 BRA `(.L_x_5993) ;  /* 0x0000006800a09947 */ /* 0x002fea0003800000 */
.L_x_5992:
        /* <DEDUP_REMOVED lines=8> */
[----:B------:R-:W-:-:S04]  /*8be0*/  UIMAD UR4, UR6, 0x700, UR4 ;  /* 0x00000700060478a4 */ /* 0x000fc8000f8e0204 */
[----:B------:R-:W-:-:S03]  /*8bf0*/  UIADD3 UR6, UR4, 0x100, URZ ;  /* 0x0000010004067890 */ /* 0x000fc6000fffe03f */
[----:B------:R-:W-:Y:S02]  /*8c00*/  UMOV UR10, UR4 ;  /* 0x00000004000a7c82 */ /* 0x000fe40008000000 */
[----:B------:R-:W-:Y:S01]  /*8c10*/  QGMMA.64x128x32.F32.E4M3.E4M3 R24, R200, gdesc[UR8], R24, gsb0 ;  /* 0x01e00008c8187df3 */ /* 0x000fe20008000818 */
[----:B------:R-:W-:Y:S01]  /*8c20*/  UMOV UR11, 0xc0000010 ;  /* 0xc0000010000b7882 */ /* 0x000fe20000000000 */
[----:B------:R-:W-:Y:S01]  /*8c30*/  UMOV UR10, UR6 ;  /* 0x00000006000a7c82 */ /* 0x000fe20008000000 */
[----:B------:R-:W-:Y:S01]  /*8c40*/  UIADD3 UR6, UR4, 0x200, URZ ;  /* 0x0000020004067890 */ /* 0x000fe2000fffe03f */
        /* <DEDUP_REMOVED lines=19> */
[----:B------:R-:W-:Y:S01]  /*8d80*/  QGMMA.64x128x32.F32.E4M3.E4M3 R24, R204, gdesc[UR8], R24, gsb0 ;  /* 0x01e00008cc187df3 */ /* 0x000fe20008000818 */
[----:B------:R-:W-:Y:S01]  /*8d90*/  UMOV UR10, UR6 ;  /* 0x00000006000a7c82 */ /* 0x000fe20008000000 */
[----:B------:R-:W-:Y:S01]  /*8da0*/  UMOV UR11, 0xc0000010 ;  /* 0xc0000010000b7882 */ /* 0x000fe20000000000 */
[----:B------:R-:W-:Y:S01]  /*8db0*/  UIADD3 UR6, UR4, 0x300, URZ ;  /* 0x0000030004067890 */ /* 0x000fe2000fffe03f */
        /* <DEDUP_REMOVED lines=18> */
[----:B------:R-:W3:Y:S04]  /*8ee0*/  SHFL.BFLY PT, R13, R8, 0x2, 0x1f ;  /* 0x0c401f00080d7f89 */ /* 0x000ee800000e0000 */
[----:B------:R-:W4:Y:S01]  /*8ef0*/  SHFL.BFLY PT, R4, R7, 0x2, 0x1f ;  /* 0x0c401f0007047f89 */ /* 0x000f2200000e0000 */
[----:B------:R-:W-:Y:S02]  /*8f00*/  WARPGROUP.DEPBAR.LE gsb0, 0x0 ;  /* 0x00008000000079c5 */ /* 0x000fe40000010000 */
[----:B------:R-:W-:-:S06]  /*8f10*/  WARPGROUP.ARRIVE ;  /* 0x00000000000079c5 */ /* 0x000fcc0000000000 */
[----:B------:R-:W-:Y:S01]  /*8f20*/  QGMMA.64x128x32.F32.E4M3.E4M3 R24, R220, gdesc[UR8], R24, gsb0 ;  /* 0x01e00008dc187df3 */ /* 0x000fe20008000818 */
[----:B------:R-:W-:Y:S01]  /*8f30*/  UMOV UR10, UR4 ;  /* 0x00000004000a7c82 */ /* 0x000fe20008000000 */
[----:B------:R-:W-:Y:S01]  /*8f40*/  UMOV UR11, 0xc0000010 ;  /* 0xc0000010000b7882 */ /* 0x000fe20000000000 */
[----:B---3--:R-:W-:Y:S01]  /*8f50*/  FADD.FTZ R13, R13, R8 ;  /* 0x000000080d0d7221 */ /* 0x008fe20000010000 */
[----:B----4-:R-:W-:-:S04]  /*8f60*/  FADD.FTZ R4, R4, R7 ;  /* 0x0000000704047221 */ /* 0x010fc80000010000 */
[----:B------:R-:W3:Y:S04]  /*8f70*/  SHFL.BFLY PT, R0, R13, 0x1, 0x1f ;  /* 0x0c201f000d007f89 */ /* 0x000ee800000e0000 */
[----:B-1----:R-:W1:Y:S01]  /*8f80*/  SHFL.BFLY PT, R11, R4, 0x1, 0x1f ;  /* 0x0c201f00040b7f89 */ /* 0x002e6200000e0000 */
[----:B0-----:R-:W-:Y:S02]  /*8f90*/  IMAD.MOV.U32 R6, RZ, RZ, RZ ;  /* 0x000000ffff067224 */ /* 0x001fe400078e00ff */
        /* <DEDUP_REMOVED lines=9> */
[----:B------:R-:W-:Y:S01]  /*9030*/  IMAD.MOV.U32 R10, RZ, RZ, RZ ;  /* 0x000000ffff0a7224 */ /* 0x000fe200078e00ff */
[----:B------:R-:W-:Y:S02]  /*9040*/  WARPGROUP.DEPBAR.LE gsb0, 0x0 ;  /* 0x00008000000079c5 */ /* 0x000fe40000010000 */
[----:B------:R-:W-:-:S06]  /*9050*/  WARPGROUP.ARRIVE ;  /* 0x00000000000079c5 */ /* 0x000fcc0000000000 */
[----:B------:R-:W-:Y:S01]  /*9060*/  QGMMA.64x128x32.F32.E4M3.E4M3 R24, R224, gdesc[UR8], R24, gsb0 ;  /* 0x01e00008e0187df3 */ /* 0x000fe20008000818 */
[----:B------:R-:W0:Y:S08]  /*9070*/  @P2 MUFU.LG2 R7, R15 ;  /* 0x0000000f00072308 */ /* 0x000e300000000c00 */
[----:B------:R-:W1:Y:S08]  /*9080*/  @P3 MUFU.LG2 R11, R11 ;  /* 0x0000000b000b3308 */ /* 0x000e700000000c00 */
[----:B------:R-:W3:Y:S01]  /*9090*/  @P1 MUFU.RCP R10, R14 ;  /* 0x0000000e000a1308 */ /* 0x000ee20000001000 */
[C---:B------:R-:W-:Y:S01]  /*90a0*/  @P2 FMUL.FTZ R8, R2.reuse, 0.69314718246459960938 ;  /* 0x3f31721802082820 */ /* 0x040fe20000410000 */
[----:B------:R-:W-:Y:S01]  /*90b0*/  @P3 FMUL.FTZ R13, R2, 0.69314718246459960938 ;  /* 0x3f317218020d3820 */ /* 0x000fe20000410000 */
[----:B0-----:R-:W-:Y:S01]  /*90c0*/  @P2 FMUL.FTZ R7, R7, 0.69314718246459960938 ;  /* 0x3f31721807072820 */ /* 0x001fe20000410000 */
[----:B------:R-:W-:-:S02]  /*90d0*/  IMAD.MOV.U32 R0, RZ, RZ, -0x800000 ;  /* 0xff800000ff007424 */ /* 0x000fc400078e00ff */
[----:B------:R-:W-:Y:S02]  /*90e0*/  IMAD.MOV.U32 R4, RZ, RZ, -0x800000 ;  /* 0xff800000ff047424 */ /* 0x000fe400078e00ff */
[----:B-1----:R-:W-:Y:S01]  /*90f0*/  @P3 FMUL.FTZ R2, R11, 0.69314718246459960938 ;  /* 0x3f3172180b023820 */ /* 0x002fe20000410000 */
[----:B------:R-:W-:-:S03]  /*9100*/  @P2 FFMA.FTZ R0, R8, R3, R7 ;  /* 0x0000000308002223 */ /* 0x000fc60000010007 */
[----:B------:R-:W-:Y:S01]  /*9110*/  @P3 FFMA.FTZ R4, R13, R9, R2 ;  /* 0x000000090d043223 */ /* 0x000fe20000010002 */
[-C--:B--2---:R-:W-:Y:S01]  /*9120*/  FMUL.FTZ R2, R6, R5.reuse ;  /* 0x0000000506027220 */ /* 0x084fe20000410000 */
[----:B---3--:R-:W-:Y:S01]  /*9130*/  FMUL.FTZ R3, R10, R5 ;  /* 0x000000050a037220 */ /* 0x008fe20000410000 */
[----:B------:R-:W-:Y:S02]  /*9140*/  WARPGROUP.DEPBAR.LE gsb0, 0x0 ;  /* 0x00008000000079c5 */ /* 0x000fe40000010000 */
[----:B------:R-:W-:Y:S05]  /*9150*/  @!P0 BRA `(.L_x_5994) ;  /* 0x0000000000048947 */ /* 0x000fea0003800000 */
[----:B------:R-:W-:Y:S01]  /*9160*/  BPT.TRAP 0x1 ;  /* 0x000000040000795c */ /* 0x000fe20000300000 */
.L_x_5994:
        /* <DEDUP_REMOVED lines=68> */
.L_x_5972:
        /* <DEDUP_REMOVED lines=10> */
[----:B------:R-:W-:-:S05]  /*9650*/  ULDC.64 UR4, c[0x0][0xbd0] ;  /* 0x0002f40000047ab9 */ /* 0x000fca0000000a00 */
[----:B------:R0:W2:Y:S01]  /*9660*/  LDG.E.CONSTANT R3, desc[UR44][R2.64] ;  /* 0x0000002c02037981 */ /* 0x0000a2000c1e9900 */
[----:B------:R-:W-:Y:S01]  /*9670*/  LOP3.LUT P0, R17, R18, 0x3, RZ, 0xc0, !PT ;  /* 0x0000000312117812 */ /* 0x000fe2000780c0ff */
[----:B------:R-:W-:Y:S03]  /*9680*/  BSSY B0, `(.L_x_5996) ;  /* 0x000018e000007945 */ /* 0x000fe60003800000 */
        /* <DEDUP_REMOVED lines=12> */
[----:B------:R-:W-:Y:S01]  /*9750*/  SEL R113, R13, R44, P0 ;  /* 0x0000002c0d717207 */ /* 0x000fe20000000000 */
[----:B------:R-:W-:Y:S01]  /*9760*/  IMAD.IADD R14, R8, 0x1, -R5 ;  /* 0x00000001080e7824 */ /* 0x000fe200078e0a05 */
[----:B------:R-:W-:-:S02]  /*9770*/  SEL R98, R52, R15, P0 ;  /* 0x0000000f34627207 */ /* 0x000fc40000000000 */
[----:B------:R-:W-:Y:S02]  /*9780*/  SEL R111, R15, R52, P0 ;  /* 0x000000340f6f7207 */ /* 0x000fe40000000000 */
[----:B------:R-:W-:Y:S02]  /*9790*/  SHF.R.S32.HI R13, RZ, 0x1f, R14 ;  /* 0x0000001fff0d7819 */ /* 0x000fe4000001140e */
[----:B------:R-:W-:Y:S02]  /*97a0*/  LEA.HI R7, R7, R8, RZ, 0x2 ;  /* 0x0000000807077211 */ /* 0x000fe400078f10ff */
[----:B------:R-:W-:Y:S02]  /*97b0*/  LEA.HI R15, R13, R14, RZ, 0x2 ;  /* 0x0000000e0d0f7211 */ /* 0x000fe400078f10ff */
[----:B------:R-:W-:Y:S02]  /*97c0*/  SEL R72, R32, R73, P0 ;  /* 0x0000004920487207 */ /* 0x000fe40000000000 */
[----:B------:R-:W-:-:S02]  /*97d0*/  SHF.R.S32.HI R5, RZ, 0x2, R15 ;  /* 0x00000002ff057819 */ /* 0x000fc4000001140f */
[----:B------:R-:W-:Y:S02]  /*97e0*/  SHF.R.S32.HI R6, RZ, 0x1f, R15 ;  /* 0x0000001fff067819 */ /* 0x000fe4000001140f */
[----:B------:R-:W-:Y:S01]  /*97f0*/  SEL R97, R73, R32, P0 ;  /* 0x0000002049617207 */ /* 0x000fe20000000000 */
[----:B------:R-:W-:Y:S01]  /*9800*/  IMAD.WIDE.U32 R32, R16, UR4, RZ ;  /* 0x0000000410207c25 */ /* 0x000fe2000f8e00ff */
[----:B------:R-:W-:Y:S01]  /*9810*/  LOP3.LUT R7, R7, 0xfffffffc, RZ, 0xc0, !PT ;  /* 0xfffffffc07077812 */ /* 0x000fe200078ec0ff */
[----:B------:R-:W0:Y:S01]  /*9820*/  S2R R73, SR_CTAID.X ;  /* 0x0000000000497919 */ /* 0x000e220000002500 */
[----:B------:R-:W-:Y:S02]  /*9830*/  LEA.HI R6, R6, R5, RZ, 0x3 ;  /* 0x0000000506067211 */ /* 0x000fe400078f18ff */
[----:B------:R-:W-:Y:S01]  /*9840*/  SEL R102, R9, R10, P0 ;  /* 0x0000000a09667207 */ /* 0x000fe20000000000 */
[----:B------:R-:W-:Y:S01]  /*9850*/  IMAD.IADD R7, R8, 0x1, -R7 ;  /* 0x0000000108077824 */ /* 0x000fe200078e0a07 */
[----:B------:R-:W-:-:S02]  /*9860*/  SEL R115, R10, R9, P0 ;  /* 0x000000090a737207 */ /* 0x000fc40000000000 */
[----:B------:R-:W-:Y:S02]  /*9870*/  LOP3.LUT R8, R6, 0xfffffff8, RZ, 0xc0, !PT ;  /* 0xfffffff806087812 */ /* 0x000fe400078ec0ff */
[----:B------:R-:W-:Y:S02]  /*9880*/  SHF.R.S32.HI R9, RZ, 0x7, R2 ;  /* 0x00000007ff097819 */ /* 0x000fe40000011402 */
[----:B------:R-:W-:Y:S01]  /*9890*/  LEA.HI R6, R13, R14, RZ, 0x5 ;  /* 0x0000000e0d067211 */ /* 0x000fe200078f28ff */
[----:B------:R-:W-:Y:S01]  /*98a0*/  IMAD.IADD R5, R5, 0x1, -R8 ;  /* 0x0000000105057824 */ /* 0x000fe200078e0a08 */
[----:B------:R-:W-:Y:S02]  /*98b0*/  LEA.HI R2, R2, R9, RZ, 0x1 ;  /* 0x0000000902027211 */ /* 0x000fe400078f08ff */
[----:B------:R-:W-:Y:S02]  /*98c0*/  SHF.R.S32.HI R6, RZ, 0x5, R6 ;  /* 0x00000005ff067819 */ /* 0x000fe40000011406 */
[----:B------:R-:W-:-:S02]  /*98d0*/  SEL R104, R36, R11, P0 ;  /* 0x0000000b24687207 */ /* 0x000fc40000000000 */
[----:B------:R-:W-:Y:S01]  /*98e0*/  SEL R117, R11, R36, P0 ;  /* 0x000000240b757207 */ /* 0x000fe20000000000 */
[----:B------:R-:W-:Y:S01]  /*98f0*/  IMAD R5, R6, 0x10, R5 ;  /* 0x0000001006057824 */ /* 0x000fe200078e0205 */
[----:B------:R-:W-:Y:S02]  /*9900*/  LOP3.LUT R2, R2, 0x3fffffe, RZ, 0xc0, !PT ;  /* 0x03fffffe02027812 */ /* 0x000fe400078ec0ff */
[----:B------:R-:W-:Y:S02]  /*9910*/  SHF.R.S32.HI R11, RZ, 0x1f, R16 ;  /* 0x0000001fff0b7819 */ /* 0x000fe40000011410 */
[----:B------:R-:W-:Y:S01]  /*9920*/  LEA.HI R6, R7, R7, RZ, 0x1 ;  /* 0x0000000707067211 */ /* 0x000fe200078f08ff */
[----:B------:R-:W-:Y:S01]  /*9930*/  IMAD.IADD R2, R9, 0x1, -R2 ;  /* 0x0000000109027824 */ /* 0x000fe200078e0a02 */
[----:B------:R-:W-:Y:S01]  /*9940*/  SEL R28, R82, R83, P0 ;  /* 0x00000053521c7207 */ /* 0x000fe20000000000 */
[----:B------:R-:W-:Y:S01]  /*9950*/  IMAD R9, R11, UR4, RZ ;  /* 0x000000040b097c24 */ /* 0x000fe2000f8e02ff */
[----:B------:R-:W-:Y:S01]  /*9960*/  SEL R83, R83, R82, P0 ;  /* 0x0000005253537207 */ /* 0x000fe20000000000 */
[----:B------:R-:W-:Y:S01]  /*9970*/  IMAD R11, R11, UR6, RZ ;  /* 0x000000060b0b7c24 */ /* 0x000fe2000f8e02ff */
[----:B------:R-:W-:Y:S01]  /*9980*/  SEL R22, R12, R41, P0 ;  /* 0x000000290c167207 */ /* 0x000fe20000000000 */
[----:B------:R-:W1:Y:S01]  /*9990*/  LDC R82, c[0x0][0xbe8] ;  /* 0x0002fa00ff527b82 */ /* 0x000e620000000800 */
[----:B------:R-:W-:Y:S01]  /*99a0*/  SEL R23, R41, R12, P0 ;  /* 0x0000000c29177207 */ /* 0x000fe20000000000 */
[----:B------:R-:W-:Y:S01]  /*99b0*/  IMAD R13, R16, UR7, R11 ;  /* 0x00000007100d7c24 */ /* 0x000fe2000f8e020b */
[----:B------:R-:W-:Y:S01]  /*99c0*/  SEL R12, R30, R31, P0 ;  /* 0x0000001f1e0c7207 */ /* 0x000fe20000000000 */
[----:B------:R-:W-:Y:S01]  /*99d0*/  IMAD R2, R2, 0x40, R5 ;  /* 0x0000004002027824 */ /* 0x000fe200078e0205 */
[----:B------:R-:W-:Y:S01]  /*99e0*/  LOP3.LUT R6, R6, 0x1ffffffe, RZ, 0xc0, !PT ;  /* 0x1ffffffe06067812 */ /* 0x000fe200078ec0ff */
[----:B------:R-:W-:Y:S01]  /*99f0*/  IMAD R9, R16, UR5, R9 ;  /* 0x0000000510097c24 */ /* 0x000fe2000f8e0209 */
[----:B------:R-:W-:Y:S01]  /*9a00*/  SEL R80, R76, R37, P0 ;  /* 0x000000254c507207 */ /* 0x000fe20000000000 */
[----:B------:R-:W3:Y:S01]  /*9a10*/  S2UR UR4, SR_CTAID.Y ;  /* 0x00000000000479c3 */ /* 0x000ee20000002600 */
[----:B------:R-:W-:Y:S01]  /*9a20*/  SEL R99, R37, R76, P0 ;  /* 0x0000004c25637207 */ /* 0x000fe20000000000 */
[----:B------:R-:W-:Y:S01]  /*9a30*/  IMAD.IADD R7, R7, 0x1, -R6 ;  /* 0x0000000107077824 */ /* 0x000fe200078e0a06 */
[----:B------:R-:W-:Y:S01]  /*9a40*/  SEL R76, R84, R45, P0 ;  /* 0x0000002d544c7207 */ /* 0x000fe20000000000 */
[----:B------:R-:W-:Y:S01]  /*9a50*/  IMAD.IADD R33, R33, 0x1, R9 ;  /* 0x0000000121217824 */ /* 0x000fe200078e0209 */
[----:B------:R-:W-:Y:S01]  /*9a60*/  SEL R77, R45, R84, P0 ;  /* 0x000000542d4d7207 */ /* 0x000fe20000000000 */
[----:B------:R-:W-:Y:S01]  /*9a70*/  IMAD R7, R7, 0x8, R2 ;  /* 0x0000000807077824 */ /* 0x000fe200078e0202 */
[----:B------:R-:W-:-:S02]  /*9a80*/  SEL R64, R40, R81, P0 ;  /* 0x0000005128407207 */ /* 0x000fc40000000000 */
[----:B------:R-:W-:Y:S01]  /*9a90*/  SEL R95, R81, R40, P0 ;  /* 0x00000028515f7207 */ /* 0x000fe20000000000 */
[----:B------:R-:W-:Y:S01]  /*9aa0*/  IMAD.WIDE.U32 R40, R16, UR6, RZ ;  /* 0x0000000610287c25 */ /* 0x000fe2000f8e00ff */
[----:B------:R-:W-:Y:S01]  /*9ab0*/  SEL R92, R20, R57, P0 ;  /* 0x00000039145c7207 */ /* 0x000fe20000000000 */
[----:B------:R-:W-:Y:S01]  /*9ac0*/  ULDC.64 UR6, c[0x0][0xb48] ;  /* 0x0002d20000067ab9 */ /* 0x000fe20000000a00 */
[----:B------:R-:W-:Y:S01]  /*9ad0*/  SEL R105, R57, R20, P0 ;  /* 0x0000001439697207 */ /* 0x000fe20000000000 */
[----:B------:R-:W-:Y:S01]  /*9ae0*/  IMAD.IADD R41, R41, 0x1, R13 ;  /* 0x0000000129297824 */ /* 0x000fe200078e020d */
[----:B------:R-:W-:Y:S02]  /*9af0*/  SEL R48, R34, R35, P0 ;  /* 0x0000002322307207 */ /* 0x000fe40000000000 */
[----:B------:R-:W-:Y:S02]  /*9b00*/  SEL R81, R35, R34, P0 ;  /* 0x0000002223517207 */ /* 0x000fe40000000000 */
[----:B------:R-:W-:-:S02]  /*9b10*/  SEL R8, R86, R87, P0 ;  /* 0x0000005756087207 */ /* 0x000fc40000000000 */
[----:B------:R-:W-:Y:S02]  /*9b20*/  SEL R11, R87, R86, P0 ;  /* 0x00000056570b7207 */ /* 0x000fe40000000000 */
[----:B------:R-:W-:Y:S01]  /*9b30*/  SEL R34, R78, R79, P0 ;  /* 0x0000004f4e227207 */ /* 0x000fe20000000000 */
[----:B------:R-:W4:Y:S01]  /*9b40*/  LDC.64 R86, c[0x0][0xb40] ;  /* 0x0002d000ff567b82 */ /* 0x000f220000000a00 */
        /* <DEDUP_REMOVED lines=11> */
[----:B0-----:R-:W-:Y:S01]  /*9c00*/  IMAD R71, R73, 0x80, R2 ;  /* 0x0000008049477824 */ /* 0x001fe200078e0202 */
[----:B------:R-:W-:Y:S01]  /*9c10*/  SEL R29, R51, R50, P0 ;  /* 0x00000032331d7207 */ /* 0x000fe20000000000 */
[----:B------:R-:W-:Y:S01]  /*9c20*/  IMAD R73, R73, 0x80, R7 ;  /* 0x0000008049497824 */ /* 0x000fe200078e0207 */
[----:B------:R-:W-:Y:S01]  /*9c30*/  LOP3.LUT R15, R15, 0x7ffffffc, RZ, 0xc0, !PT ;  /* 0x7ffffffc0f0f7812 */ /* 0x000fe200078ec0ff */
[----:B----4-:R-:W-:Y:S01]  /*9c40*/  IMAD.WIDE.U32 R40, R86, UR36, R40 ;  /* 0x0000002456287c25 */ /* 0x010fe2000f8e0028 */
        /* <DEDUP_REMOVED lines=9> */
[----:B------:R-:W-:-:S02]  /*9ce0*/  LOP3.LUT P1, RZ, R14, 0x3, RZ, 0xc0, !PT ;  /* 0x000000030eff7812 */ /* 0x000fc4000782c0ff */
[----:B------:R-:W-:Y:S02]  /*9cf0*/  SEL R88, R24, R65, P0 ;  /* 0x0000004118587207 */ /* 0x000fe40000000000 */
[----:B------:R-:W-:Y:S02]  /*9d00*/  SEL R101, R65, R24, P0 ;  /* 0x0000001841657207 */ /* 0x000fe40000000000 */
[----:B-1----:R-:W-:Y:S02]  /*9d10*/  ISETP.NE.AND P2, PT, R82, 0x1, PT ;  /* 0x000000015200780c */ /* 0x002fe40003f45270 */
        /* <DEDUP_REMOVED lines=8> */
[----:B------:R-:W0:Y:S01]  /*9da0*/  @P2 LDC R74, c[0x0][0xbec] ;  /* 0x0002fb00ff4a2b82 */ /* 0x000e220000000800 */
[----:B--2---:R1:W-:Y:S04]  /*9db0*/  SHFL.IDX PT, R45, R12, R3, 0x1c1f ;  /* 0x001c1f030c2d7589 */ /* 0x0043e800000e0000 */
[----:B------:R-:W-:Y:S04]  /*9dc0*/  SHFL.IDX PT, R30, R92, R3, 0x1c1f ;  /* 0x001c1f035c1e7589 */ /* 0x000fe800000e0000 */
[----:B------:R-:W-:Y:S01]  /*9dd0*/  SHFL.IDX PT, R2, R34, R3, 0x1c1f ;  /* 0x001c1f0322027589 */ /* 0x000fe200000e0000 */
[----:B-1----:R-:W-:-:S03]  /*9de0*/  LOP3.LUT R12, R3, 0x2, RZ, 0x3c, !PT ;  /* 0x00000002030c7812 */ /* 0x002fc600078e3cff */
[----:B------:R-:W-:Y:S04]  /*9df0*/  SHFL.IDX PT, R8, R8, R3, 0x1c1f ;  /* 0x001c1f0308087589 */ /* 0x000fe800000e0000 */
[----:B------:R-:W-:Y:S04]  /*9e00*/  SHFL.IDX PT, R31, R105, R12, 0x1c1f ;  /* 0x001c1f0c691f7589 */ /* 0x000fe800000e0000 */
[----:B------:R-:W1:Y:S04]  /*9e10*/  SHFL.IDX PT, R11, R11, R12, 0x1c1f ;  /* 0x001c1f0c0b0b7589 */ /* 0x000e6800000e0000 */
[----:B------:R-:W-:Y:S04]  /*9e20*/  SHFL.IDX PT, R6, R106, R3, 0x1c1f ;  /* 0x001c1f036a067589 */ /* 0x000fe800000e0000 */
[----:B------:R-:W-:Y:S04]  /*9e30*/  SHFL.IDX PT, R27, R94, R3, 0x1c1f ;  /* 0x001c1f035e1b7589 */ /* 0x000fe800000e0000 */
[----:B------:R-:W-:Y:S04]  /*9e40*/  SHFL.IDX PT, R9, R119, R12, 0x1c1f ;  /* 0x001c1f0c77097589 */ /* 0x000fe800000e0000 */
[----:B------:R-:W2:Y:S04]  /*9e50*/  SHFL.IDX PT, R34, R107, R12, 0x1c1f ;  /* 0x001c1f0c6b227589 */ /* 0x000ea800000e0000 */
[----:B------:R4:W-:Y:S04]  /*9e60*/  SHFL.IDX PT, R67, R85, R12, 0x1c1f ;  /* 0x001c1f0c55437589 */ /* 0x0009e800000e0000 */
[----:B------:R-:W-:Y:S01]  /*9e70*/  SHFL.IDX PT, R62, R10, R3, 0x1c1f ;  /* 0x001c1f030a3e7589 */ /* 0x000fe200000e0000 */
[----:B-1----:R-:W-:-:S03]  /*9e80*/  SEL R5, R8, R11, P0 ;  /* 0x0000000b08057207 */ /* 0x002fc60000000000 */
[----:B------:R-:W-:Y:S01]  /*9e90*/  SHFL.IDX PT, R7, R108, R3, 0x1c1f ;  /* 0x001c1f036c077589 */ /* 0x000fe200000e0000 */
[----:B----4-:R-:W1:Y:S03]  /*9ea0*/  LDC.64 R84, c[0x0][0xbd8] ;  /* 0x0002f600ff547b82 */ /* 0x010e660000000a00 */
[----:B------:R-:W4:Y:S04]  /*9eb0*/  SHFL.IDX PT, R10, R121, R12, 0x1c1f ;  /* 0x001c1f0c790a7589 */ /* 0x000f2800000e0000 */
[----:B------:R-:W-:Y:S04]  /*9ec0*/  SHFL.IDX PT, R14, R102, R3, 0x1c1f ;  /* 0x001c1f03660e7589 */ /* 0x000fe800000e0000 */
[----:B------:R-:W5:Y:S04]  /*9ed0*/  SHFL.IDX PT, R15, R115, R12, 0x1c1f ;  /* 0x001c1f0c730f7589 */ /* 0x000f6800000e0000 */
[----:B------:R-:W-:Y:S04]  /*9ee0*/  SHFL.IDX PT, R22, R22, R3, 0x1c1f ;  /* 0x001c1f0316167589 */ /* 0x000fe800000e0000 */
[----:B------:R-:W-:Y:S04]  /*9ef0*/  SHFL.IDX PT, R66, R18, R3, 0x1c1f ;  /* 0x001c1f0312427589 */ /* 0x000fe800000e0000 */
[----:B------:R-:W-:Y:S04]  /*9f00*/  SHFL.IDX PT, R23, R23, R12, 0x1c1f ;  /* 0x001c1f0c17177589 */ /* 0x000fe800000e0000 */
[----:B------:R-:W-:Y:S04]  /*9f10*/  SHFL.IDX PT, R13, R104, R3, 0x1c1f ;  /* 0x001c1f03680d7589 */ /* 0x000fe800000e0000 */
[----:B------:R-:W-:Y:S04]  /*9f20*/  SHFL.IDX PT, R49, R20, R3, 0x1c1f ;  /* 0x001c1f0314317589 */ /* 0x000fe800000e0000 */
[----:B------:R-:W3:Y:S04]  /*9f30*/  SHFL.IDX PT, R18, R117, R12, 0x1c1f ;  /* 0x001c1f0c75127589 */ /* 0x000ee800000e0000 */
[----:B------:R-:W-:Y:S04]  /*9f40*/  SHFL.IDX PT, R19, R100, R3, 0x1c1f ;  /* 0x001c1f0364137589 */ /* 0x000fe800000e0000 */
[----:B------:R-:W0:Y:S04]  /*9f50*/  SHFL.IDX PT, R20, R113, R12, 0x1c1f ;  /* 0x001c1f0c71147589 */ /* 0x000e2800000e0000 */
[----:B------:R-:W-:Y:S04]  /*9f60*/  SHFL.IDX PT, R24, R96, R3, 0x1c1f ;  /* 0x001c1f0360187589 */ /* 0x000fe800000e0000 */
[----:B------:R-:W-:Y:S04]  /*9f70*/  SHFL.IDX PT, R21, R109, R12, 0x1c1f ;  /* 0x001c1f0c6d157589 */ /* 0x000fe800000e0000 */
[----:B------:R-:W-:Y:S04]  /*9f80*/  SHFL.IDX PT, R25, R98, R3, 0x1c1f ;  /* 0x001c1f0362197589 */ /* 0x000fe800000e0000 */
[----:B------:R-:W-:Y:S04]  /*9f90*/  SHFL.IDX PT, R26, R111, R12, 0x1c1f ;  /* 0x001c1f0c6f1a7589 */ /* 0x000fe800000e0000 */
[----:B------:R2:W-:Y:S04]  /*9fa0*/  SHFL.IDX PT, R46, R88, R3, 0x1c1f ;  /* 0x001c1f03582e7589 */ /* 0x0005e800000e0000 */
[----:B------:R-:W0:Y:S04]  /*9fb0*/  SHFL.IDX PT, R47, R101, R12, 0x1c1f ;  /* 0x001c1f0c652f7589 */ /* 0x000e2800000e0000 */
[----:B------:R-:W-:Y:S01]  /*9fc0*/  SHFL.IDX PT, R58, R72, R3, 0x1c1f ;  /* 0x001c1f03483a7589 */ /* 0x000fe200000e0000 */
[----:B--2---:R-:W2:Y:S03]  /*9fd0*/  @P2 LDC R88, c[0x0][0xbec] ;  /* 0x0002fb00ff582b82 */ /* 0x004ea60000000800 */
[----:B------:R-:W0:Y:S04]  /*9fe0*/  SHFL.IDX PT, R59, R97, R12, 0x1c1f ;  /* 0x001c1f0c613b7589 */ /* 0x000e2800000e0000 */
[----:B------:R-:W-:Y:S04]  /*9ff0*/  SHFL.IDX PT, R55, R80, R3, 0x1c1f ;  /* 0x001c1f0350377589 */ /* 0x000fe800000e0000 */
[----:B------:R4:W-:Y:S04]  /*a000*/  SHFL.IDX PT, R80, R89, R12, 0x1c1f ;  /* 0x001c1f0c59507589 */ /* 0x0009e800000e0000 */
[----:B------:R-:W-:Y:S04]  /*a010*/  SHFL.IDX PT, R35, R90, R3, 0x1c1f ;  /* 0x001c1f035a237589 */ /* 0x000fe800000e0000 */
[----:B------:R-:W0:Y:S01]  /*a020*/  SHFL.IDX PT, R54, R103, R12, 0x1c1f ;  /* 0x001c1f0c67367589 */ /* 0x000e2200000e0000 */
[----:B----4-:R-:W4:Y:S03]  /*a030*/  LDC R89, c[0x0][0xc50] ;  /* 0x00031400ff597b82 */ /* 0x010f260000000800 */
[----:B------:R5:W-:Y:S01]  /*a040*/  SHFL.IDX PT, R17, R28, R3, 0x1c1f ;  /* 0x001c1f031c117589 */ /* 0x000be200000e0000 */
[----:B--2---:R-:W-:-:S03]  /*a050*/  @P2 IMAD.HI.U32 R88, R73, R88, RZ ;  /* 0x0000005849582227 */ /* 0x004fc600078e00ff */
[----:B------:R-:W-:Y:S04]  /*a060*/  SHFL.IDX PT, R65, R64, R3, 0x1c1f ;  /* 0x001c1f0340417589 */ /* 0x000fe800000e0000 */
[----:B------:R-:W-:Y:S01]  /*a070*/  SHFL.IDX PT, R76, R76, R3, 0x1c1f ;  /* 0x001c1f034c4c7589 */ /* 0x000fe200000e0000 */
[----:B-----5:R-:W-:-:S03]  /*a080*/  SEL R28, R30, R31, P0 ;  /* 0x0000001f1e1c7207 */ /* 0x020fc60000000000 */
[----:B------:R-:W-:Y:S01]  /*a090*/  SHFL.IDX PT, R44, R44, R3, 0x1c1f ;  /* 0x001c1f032c2c7589 */ /* 0x000fe200000e0000 */
[----:B------:R-:W-:Y:S02]  /*a0a0*/  SEL R30, R31, R30, P0 ;  /* 0x0000001e1f1e7207 */ /* 0x000fe40000000000 */
        /* <DEDUP_REMOVED lines=9> */
[----:B------:R-:W5:Y:S04]  /*a140*/  SHFL.IDX PT, R64, R99, R12, 0x1c1f ;  /* 0x001c1f0c63407589 */ /* 0x000f6800000e0000 */
[----:B------:R1:W-:Y:S01]  /*a150*/  SHFL.IDX PT, R63, R29, R12, 0x1c1f ;  /* 0x001c1f0c1d3f7589 */ /* 0x0003e200000e0000 */
[----:B--2---:R-:W-:-:S02]  /*a160*/  SEL R3, R11, R8, P0 ;  /* 0x000000080b037207 */ /* 0x004fc40000000000 */
[----:B------:R-:W-:Y:S01]  /*a170*/  SEL R8, R6, R9, P0 ;  /* 0x0000000906087207 */ /* 0x000fe20000000000 */
[----:B------:R2:W-:Y:S01]  /*a180*/  SHFL.IDX PT, R38, R83, R12, 0x1c1f ;  /* 0x001c1f0c53267589 */ /* 0x0005e200000e0000 */
[----:B------:R-:W-:Y:S02]  /*a190*/  SEL R6, R9, R6, P0 ;  /* 0x0000000609067207 */ /* 0x000fe40000000000 */
[----:B------:R-:W-:Y:S01]  /*a1a0*/  SEL R9, R7, R10, P0 ;  /* 0x0000000a07097207 */ /* 0x000fe20000000000 */
[----:B------:R-:W-:Y:S01]  /*a1b0*/  SHFL.IDX PT, R77, R77, R12, 0x1c1f ;  /* 0x001c1f0c4d4d7589 */ /* 0x000fe200000e0000 */
[----:B-1----:R-:W-:Y:S01]  /*a1c0*/  SEL R29, R27, R34, P0 ;  /* 0x000000221b1d7207 */ /* 0x002fe20000000000 */
[----:B------:R-:W-:Y:S01]  /*a1d0*/  IMAD R34, R84, UR37, RZ ;  /* 0x0000002554227c24 */ /* 0x000fe2000f8e02ff */
[----:B------:R-:W-:Y:S01]  /*a1e0*/  SEL R7, R10, R7, P0 ;  /* 0x000000070a077207 */ /* 0x000fe20000000000 */
[----:B------:R-:W1:Y:S01]  /*a1f0*/  SHFL.IDX PT, R72, R95, R12, 0x1c1f ;  /* 0x001c1f0c5f487589 */ /* 0x000e6200000e0000 */
[----:B------:R-:W-:Y:S01]  /*a200*/  SEL R10, R14, R15, P0 ;  /* 0x0000000f0e0a7207 */ /* 0x000fe20000000000 */
[----:B--2---:R-:W2:Y:S01]  /*a210*/  @P2 LDC R83, c[0x0][0xbf0] ;  /* 0x0002fc00ff532b82 */ /* 0x004ea20000000800 */
[----:B------:R-:W-:Y:S01]  /*a220*/  SEL R14, R15, R14, P0 ;  /* 0x0000000e0f0e7207 */ /* 0x000fe20000000000 */
[----:B------:R-:W-:Y:S01]  /*a230*/  SHFL.IDX PT, R78, R93, R12, 0x1c1f ;  /* 0x001c1f0c5d4e7589 */ /* 0x000fe200000e0000 */
[----:B------:R-:W-:Y:S01]  /*a240*/  IMAD R75, R85, UR36, R34 ;  /* 0x00000024554b7c24 */ /* 0x000fe2000f8e0222 */
[----:B---3--:R-:W-:-:S02]  /*a250*/  SEL R11, R13, R18, P0 ;  /* 0x000000120d0b7207 */ /* 0x008fc40000000000 */
[----:B------:R-:W3:Y:S01]  /*a260*/  SHFL.IDX PT, R79, R91, R12, 0x1c1f ;  /* 0x001c1f0c5b4f7589 */ /* 0x000ee200000e0000 */
[----:B------:R-:W-:Y:S01]  /*a270*/  SEL R15, R18, R13, P0 ;  /* 0x0000000d120f7207 */ /* 0x000fe20000000000 */
[----:B------:R-:W1:Y:S01]  /*a280*/  @P2 LDC R85, c[0x0][0xbf0] ;  /* 0x0002fc00ff552b82 */ /* 0x000e620000000800 */
[----:B0-----:R-:W-:Y:S01]  /*a290*/  SEL R13, R19, R20, P0 ;  /* 0x00000014130d7207 */ /* 0x001fe20000000000 */
[----:B------:R-:W0:Y:S01]  /*a2a0*/  SHFL.IDX PT, R81, R81, R12, 0x1c1f ;  /* 0x001c1f0c51517589 */ /* 0x000e2200000e0000 */
        /* <DEDUP_REMOVED lines=18> */
[----:B------:R-:W-:Y:S01]  /*a3d0*/  SEL R26, R47, R46, P0 ;  /* 0x0000002e2f1a7207 */ /* 0x000fe20000000000 */
[----:B------:R-:W-:Y:S01]  /*a3e0*/  IMAD.WIDE.U32 R46, R84, UR36, R32 ;  /* 0x00000024542e7c25 */ /* 0x000fe2000f8e0020 */
[----:B------:R-:W-:Y:S02]  /*a3f0*/  SEL R32, R58, R59, P0 ;  /* 0x0000003b3a207207 */ /* 0x000fe40000000000 */
[----:B------:R-:W-:Y:S01]  /*a400*/  SEL R19, R35, R54, P0 ;  /* 0x0000003623137207 */ /* 0x000fe20000000000 */
[----:B------:R-:W-:Y:S01]  /*a410*/  IMAD.MOV R58, RZ, RZ, -R16 ;  /* 0x000000ffff3a7224 */ /* 0x000fe200078e0a10 */
[----:B-----5:R-:W-:Y:S01]  /*a420*/  SEL R33, R55, R64, P0 ;  /* 0x0000004037217207 */ /* 0x020fe20000000000 */
[----:B------:R-:W-:Y:S01]  /*a430*/  IMAD R54, R86, UR37, RZ ;  /* 0x0000002556367c24 */ /* 0x000fe2000f8e02ff */
[----:B------:R-:W-:Y:S01]  /*a440*/  SEL R35, R64, R55, P0 ;  /* 0x0000003740237207 */ /* 0x000fe20000000000 */
[----:B------:R-:W-:Y:S01]  /*a450*/  IMAD R89, R89, R58, UR4 ;  /* 0x0000000459597e24 */ /* 0x000fe2000f8e023a */
[----:B------:R-:W-:Y:S01]  /*a460*/  ULDC.64 UR4, c[0x0][0xbe0] ;  /* 0x0002f80000047ab9 */ /* 0x000fe20000000a00 */
[----:B------:R-:W-:-:S03]  /*a470*/  @P2 IMAD.HI.U32 R16, R73, R74, RZ ;  /* 0x0000004a49102227 */ /* 0x000fc600078e00ff */
[----:B------:R-:W-:Y:S01]  /*a480*/  SHF.R.S32.HI R64, RZ, 0x1f, R89 ;  /* 0x0000001fff407819 */ /* 0x000fe20000011459 */
[----:B------:R-:W-:Y:S02]  /*a490*/  IMAD R55, R87, UR36, R54 ;  /* 0x0000002457377c24 */ /* 0x000fe4000f8e0236 */
[----:B------:R-:W-:Y:S02]  /*a4a0*/  IMAD.IADD R47, R47, 0x1, R75 ;  /* 0x000000012f2f7824 */ /* 0x000fe400078e024b */
[----:B------:R-:W-:Y:S01]  /*a4b0*/  IMAD.MOV.U32 R59, RZ, RZ, R73 ;  /* 0x000000ffff3b7224 */ /* 0x000fe200078e0049 */
[----:B--2---:R-:W-:Y:S01]  /*a4c0*/  @P2 SHF.R.U32.HI R59, RZ, R83, R16 ;  /* 0x00000053ff3b2219 */ /* 0x004fe20000011610 */
[----:B------:R-:W-:Y:S02]  /*a4d0*/  IMAD.IADD R55, R41, 0x1, R55 ;  /* 0x0000000129377824 */ /* 0x000fe400078e0237 */
[----:B------:R-:W-:Y:S02]  /*a4e0*/  IMAD.MOV.U32 R54, RZ, RZ, R40 ;  /* 0x000000ffff367224 */ /* 0x000fe400078e0028 */
[----:B------:R-:W-:Y:S01]  /*a4f0*/  IMAD.MOV.U32 R75, RZ, RZ, R73 ;  /* 0x000000ffff4b7224 */ /* 0x000fe200078e0049 */
[----:B-1----:R-:W-:Y:S01]  /*a500*/  @P2 SHF.R.U32.HI R75, RZ, R85, R88 ;  /* 0x00000055ff4b2219 */ /* 0x002fe20000011658 */
[----:B------:R-:W-:-:S02]  /*a510*/  IMAD R16, R64, UR4, RZ ;  /* 0x0000000440107c24 */ /* 0x000fc4000f8e02ff */
[----:B------:R-:W-:-:S04]  /*a520*/  IMAD.WIDE.U32 R40, R89, UR4, R46 ;  /* 0x0000000459287c25 */ /* 0x000fc8000f8e002e */
        /* <DEDUP_REMOVED lines=8> */
[----:B------:R-:W-:Y:S01]  /*a5b0*/  IMAD R64, R64, UR6, RZ ;  /* 0x0000000640407c24 */ /* 0x000fe2000f8e02ff */
[----:B------:R-:W-:Y:S01]  /*a5c0*/  SEL R58, R72, R65, P0 ;  /* 0x00000041483a7207 */ /* 0x000fe20000000000 */
[----:B------:R-:W-:-:S02]  /*a5d0*/  IMAD.MOV R59, RZ, RZ, -R75 ;  /* 0x000000ffff3b7224 */ /* 0x000fc400078e0a4b */
[----:B------:R-:W-:Y:S02]  /*a5e0*/  IMAD R16, R16, UR4, RZ ;  /* 0x0000000410107c24 */ /* 0x000fe4000f8e02ff */
[C-C-:B------:R-:W-:Y:S02]  /*a5f0*/  IMAD R55, R82.reuse, R54, R73.reuse ;  /* 0x0000003652377224 */ /* 0x140fe400078e0249 */
[----:B------:R-:W-:Y:S01]  /*a600*/  IMAD R83, R89, UR7, R64 ;  /* 0x0000000759537c24 */ /* 0x000fe2000f8e0240 */
[----:B------:R-:W-:Y:S01]  /*a610*/  ULDC.64 UR6, c[0x0][0xbc8] ;  /* 0x0002f20000067ab9 */ /* 0x000fe20000000a00 */
[----:B------:R-:W-:Y:S02]  /*a620*/  IMAD R59, R82, R59, R73 ;  /* 0x0000003b523b7224 */ /* 0x000fe400078e0249 */
[----:B------:R-:W-:Y:S01]  /*a630*/  IMAD R73, R75, UR5, R16 ;  /* 0x000000054b497c24 */ /* 0x000fe2000f8e0210 */
[----:B------:R-:W-:Y:S01]  /*a640*/  SHF.R.S32.HI R16, RZ, 0x1f, R55 ;  /* 0x0000001fff107819 */ /* 0x000fe20000011437 */
[----:B------:R-:W-:Y:S01]  /*a650*/  IMAD.IADD R47, R47, 0x1, R83 ;  /* 0x000000012f2f7824 */ /* 0x000fe200078e0253 */
[----:B------:R-:W-:Y:S01]  /*a660*/  SHF.R.S32.HI R54, RZ, 0x1f, R59 ;  /* 0x0000001fff367819 */ /* 0x000fe2000001143b */
[----:B------:R-:W1:Y:S01]  /*a670*/  S2UR UR5, SR_CgaCtaId ;  /* 0x00000000000579c3 */ /* 0x000e620000008800 */
[----:B------:R-:W-:-:S04]  /*a680*/  IMAD.WIDE.U32 R40, R55, UR6, R40 ;  /* 0x0000000637287c25 */ /* 0x000fc8000f8e0028 */
[----:B------:R-:W-:Y:S01]  /*a690*/  IMAD.WIDE.U32 R46, R75, UR4, R46 ;  /* 0x000000044b2e7c25 */ /* 0x000fe2000f8e002e */
[----:B------:R-:W-:-:S03]  /*a6a0*/  UMOV UR4, 0x400 ;  /* 0x0000040000047882 */ /* 0x000fc60000000000 */
[----:B------:R-:W-:Y:S02]  /*a6b0*/  IMAD R16, R16, UR6, RZ ;  /* 0x0000000610107c24 */ /* 0x000fe4000f8e02ff */
[----:B------:R-:W-:Y:S02]  /*a6c0*/  IMAD.IADD R47, R47, 0x1, R73 ;  /* 0x000000012f2f7824 */ /* 0x000fe400078e0249 */
[----:B------:R-:W-:Y:S02]  /*a6d0*/  IMAD R54, R54, UR8, RZ ;  /* 0x0000000836367c24 */ /* 0x000fe4000f8e02ff */
[----:B------:R-:W-:Y:S01]  /*a6e0*/  IMAD R73, R55, UR7, R16 ;  /* 0x0000000737497c24 */ /* 0x000fe2000f8e0210 */
[----:B------:R-:W-:Y:S01]  /*a6f0*/  ULDC.64 UR6, c[0x0][0xba8] ;  /* 0x0002ea0000067ab9 */ /* 0x000fe20000000a00 */
[C---:B------:R-:W-:Y:S01]  /*a700*/  IMAD R75, R59.reuse, UR9, R54 ;  /* 0x000000093b4b7c24 */ /* 0x040fe2000f8e0236 */
[----:B------:R-:W-:Y:S01]  /*a710*/  LEA R84, P2, R40, UR6, 0x2 ;  /* 0x0000000628547c11 */ /* 0x000fe2000f8410ff */
[----:B------:R-:W-:Y:S01]  /*a720*/  IMAD.WIDE.U32 R46, R59, UR8, R46 ;  /* 0x000000083b2e7c25 */ /* 0x000fe2000f8e002e */
[----:B------:R-:W-:Y:S01]  /*a730*/  SEL R54, R65, R72, P0 ;  /* 0x0000004841367207 */ /* 0x000fe20000000000 */
[----:B------:R-:W-:Y:S01]  /*a740*/  ULDC UR6, c[0x0][0xa88] ;  /* 0x0002a20000067ab9 */ /* 0x000fe20000000800 */
[----:B------:R-:W-:Y:S01]  /*a750*/  ULDC.64 UR8, c[0x0][0xb00] ;  /* 0x0002c00000087ab9 */ /* 0x000fe20000000a00 */
[----:B------:R-:W-:Y:S01]  /*a760*/  IMAD.IADD R55, R41, 0x1, R73 ;  /* 0x0000000129377824 */ /* 0x000fe200078e0249 */
[----:B------:R-:W-:Y:S01]  /*a770*/  SHFL.IDX PT, R72, R84, RZ, 0x1c1f ;  /* 0x001c1fff54487589 */ /* 0x000fe200000e0000 */
[----:B------:R-:W-:Y:S01]  /*a780*/  IMAD.IADD R41, R47, 0x1, R75 ;  /* 0x000000012f297824 */ /* 0x000fe200078e024b */
[----:B-1----:R-:W-:Y:S01]  /*a790*/  ULEA UR4, UR5, UR4, 0x18 ;  /* 0x0000000405047291 */ /* 0x002fe2000f8ec03f */
[----:B------:R-:W-:Y:S01]  /*a7a0*/  IMAD R16, R82, UR6, RZ ;  /* 0x0000000652107c24 */ /* 0x000fe2000f8e02ff */
[----:B------:R-:W-:Y:S01]  /*a7b0*/  LEA.HI.X R47, R40, UR7, R55, 0x2, P2 ;  /* 0x00000007282f7c11 */ /* 0x000fe200090f1437 */
[----:B------:R-:W-:Y:S01]  /*a7c0*/  SHFL.IDX PT, R74, R84, 0x1, 0x1c1f ;  /* 0x003c1f00544a7f89 */ /* 0x000fe200000e0000 */
[C---:B------:R-:W-:Y:S01]  /*a7d0*/  VIADD R83, R71.reuse, 0x8 ;  /* 0x0000000847537836 */ /* 0x040fe20000000000 */
[----:B------:R-:W-:Y:S01]  /*a7e0*/  UIADD3 UR4, UR4, 0x2e820, URZ ;  /* 0x0002e82004047890 */ /* 0x000fe2000fffe03f */
[-C--:B------:R-:W-:Y:S01]  /*a7f0*/  ISETP.GE.OR P2, PT, R71, R16.reuse, P1 ;  /* 0x000000104700720c */ /* 0x080fe20000f46670 */
[----:B------:R-:W1:Y:S01]  /*a800*/  SHFL.IDX PT, R73, R47, RZ, 0x1c1f ;  /* 0x001c1fff2f497589 */ /* 0x000e6200000e0000 */
[C---:B------:R-:W-:Y:S01]  /*a810*/  LEA R85, P3, R46.reuse, UR8, 0x2 ;  /* 0x000000082e557c11 */ /* 0x040fe2000f8610ff */
[----:B------:R-:W-:Y:S01]  /*a820*/  UPRMT UR4, URZ, 0x654, UR4 ;  /* 0x000006543f047896 */ /* 0x000fe20008000004 */
[----:B------:R-:W-:Y:S01]  /*a830*/  ISETP.GE.OR P1, PT, R83, R16, P1 ;  /* 0x000000105300720c */ /* 0x000fe20000f26670 */
[----:B------:R2:W4:Y:S01]  /*a840*/  SHFL.IDX PT, R75, R47, 0x1, 0x1c1f ;  /* 0x003c1f002f4b7f89 */ /* 0x00052200000e0000 */
[----:B------:R-:W-:-:S02]  /*a850*/  LEA.HI.X R86, R46, UR9, R41, 0x2, P3 ;  /* 0x000000092e567c11 */ /* 0x000fc400098f1429 */
[----:B------:R-:W-:Y:S01]  /*a860*/  ISETP.GE.AND P3, PT, R71, R16, PT ;  /* 0x000000104700720c */ /* 0x000fe20003f66270 */
[----:B------:R1:W4:Y:S01]  /*a870*/  SHFL.IDX PT, R64, R85, RZ, 0x1c1f ;  /* 0x001c1fff55407589 */ /* 0x00032200000e0000 */
[----:B---3--:R-:W-:Y:S01]  /*a880*/  SEL R40, R44, R79, P0 ;  /* 0x0000004f2c287207 */ /* 0x008fe20000000000 */
[----:B------:R-:W-:Y:S01]  /*a890*/  IMAD.SHL.U32 R71, R70, 0x2, RZ ;  /* 0x0000000246477824 */ /* 0x000fe200078e00ff */
[----:B------:R-:W-:Y:S01]  /*a8a0*/  SYNCS.ARRIVE.TRANS64.RED.A1T0 RZ, [UR4], RZ ;  /* 0x000000ffffff79a7 */ /* 0x000fe20008100404 */
[----:B------:R3:W3:Y:S01]  /*a8b0*/  SHFL.IDX PT, R65, R86, RZ, 0x1c1f ;  /* 0x001c1fff56417589 */ /* 0x0006e200000e0000 */
[----:B------:R-:W-:Y:S02]  /*a8c0*/  SEL R41, R45, R78, P0 ;  /* 0x0000004e2d297207 */ /* 0x000fe40000000000 */
[----:B0-----:R-:W-:Y:S02]  /*a8d0*/  SEL R46, R48, R81, P0 ;  /* 0x00000051302e7207 */ /* 0x001fe40000000000 */
[----:B--2---:R-:W-:-:S02]  /*a8e0*/  SEL R47, R49, R80, P0 ;  /* 0x00000050312f7207 */ /* 0x004fc40000000000 */
[----:B------:R-:W-:Y:S02]  /*a8f0*/  SEL R55, R76, R77, P0 ;  /* 0x0000004d4c377207 */ /* 0x000fe40000000000 */
[----:B------:R-:W-:Y:S02]  /*a900*/  SEL R59, R77, R76, P0 ;  /* 0x0000004c4d3b7207 */ /* 0x000fe40000000000 */
[----:B------:R-:W-:Y:S01]  /*a910*/  SEL R44, R79, R44, P0 ;  /* 0x0000002c4f2c7207 */ /* 0x000fe20000000000 */
[----:B-1----:R0:W-:Y:S01]  /*a920*/  @!P2 ST.E desc[UR44][R72.64], R0 ;  /* 0x000000004800a985 */ /* 0x0021e2000c10192c */
[----:B------:R-:W-:Y:S02]  /*a930*/  SEL R45, R78, R45, P0 ;  /* 0x0000002d4e2d7207 */ /* 0x000fe40000000000 */
[----:B------:R-:W-:Y:S01]  /*a940*/  SEL R48, R81, R48, P0 ;  /* 0x0000003051307207 */ /* 0x000fe20000000000 */
[----:B----4-:R0:W-:Y:S01]  /*a950*/  @!P1 ST.E desc[UR44][R74.64], R4 ;  /* 0x000000044a009985 */ /* 0x0101e2000c10192c */
[----:B------:R-:W-:Y:S01]  /*a960*/  SEL R49, R80, R49, P0 ;  /* 0x0000003150317207 */ /* 0x000fe20000000000 */
[----:B------:R-:W-:Y:S06]  /*a970*/  @P3 BRA `(.L_x_5997) ;  /* 0x0000000400783947 */ /* 0x000fec0003800000 */
        /* <DEDUP_REMOVED lines=9> */
[----:B------:R-:W-:-:S04]  /*aa10*/  ISETP.GE.AND P1, PT, R78, UR4, PT ;  /* 0x000000044e007c0c */ /* 0x000fc8000bf26270 */
[----:B------:R-:W-:-:S03]  /*aa20*/  ISETP.GE.AND P5, PT, R80, UR4, PT ;  /* 0x0000000450007c0c */ /* 0x000fc6000bfa6270 */
[C-C-:B---3--:R-:W-:Y:S02]  /*aa30*/  @!P2 IMAD.WIDE R72, R71.reuse, 0x4, R64.reuse ;  /* 0x000000044748a825 */ /* 0x148fe400078e0240 */
[----:B------:R-:W-:Y:S02]  /*aa40*/  @!P3 LEA.HI R0, R0, R0, RZ, 0x1 ;  /* 0x000000000000b211 */ /* 0x000fe400078f08ff */
[----:B------:R-:W-:Y:S01]  /*aa50*/  @!P4 LEA.HI R70, R70, R70, RZ, 0x1 ;  /* 0x000000464646c211 */ /* 0x000fe200078f08ff */
[----:B------:R0:W-:Y:S01]  /*aa60*/  @!P2 ST.E.64 desc[UR44][R72.64], R8 ;  /* 0x000000084800a985 */ /* 0x0001e2000c101b2c */
[----:B------:R-:W-:Y:S01]  /*aa70*/  @!P3 LOP3.LUT R75, R0, 0xfffffffe, RZ, 0xc0, !PT ;  /* 0xfffffffe004bb812 */ /* 0x000fe200078ec0ff */
[----:B------:R-:W-:Y:S01]  /*aa80*/  VIADD R0, R71, 0x28 ;  /* 0x0000002847007836 */ /* 0x000fe20000000000 */
[----:B------:R-:W-:Y:S02]  /*aa90*/  @!P1 LEA.HI R78, R78, R78, RZ, 0x1 ;  /* 0x0000004e4e4e9211 */ /* 0x000fe400078f08ff */
[----:B------:R-:W-:Y:S01]  /*aaa0*/  @!P4 LOP3.LUT R77, R70, 0xfffffffe, RZ, 0xc0, !PT ;  /* 0xfffffffe464dc812 */ /* 0x000fe200078ec0ff */
[----:B------:R-:W-:Y:S01]  /*aab0*/  @!P3 IMAD.WIDE R74, R75, 0x4, R64 ;  /* 0x000000044b4ab825 */ /* 0x000fe200078e0240 */
[----:B------:R-:W-:-:S02]  /*aac0*/  ISETP.GE.AND P2, PT, R79, UR4, PT ;  /* 0x000000044f007c0c */ /* 0x000fc4000bf46270 */
[----:B------:R-:W-:Y:S01]  /*aad0*/  @!P5 LEA.HI R80, R80, R80, RZ, 0x1 ;  /* 0x000000505050d211 */ /* 0x000fe200078f08ff */
[----:B------:R-:W-:Y:S01]  /*aae0*/  VIADD R70, R71, 0x30 ;  /* 0x0000003047467836 */ /* 0x000fe20000000000 */
[----:B------:R1:W-:Y:S01]  /*aaf0*/  @!P3 ST.E.64 desc[UR44][R74.64], R6 ;  /* 0x000000064a00b985 */ /* 0x0003e2000c101b2c */
[----:B------:R-:W-:Y:S01]  /*ab00*/  @!P4 IMAD.WIDE R76, R77, 0x4, R64 ;  /* 0x000000044d4cc825 */ /* 0x000fe200078e0240 */
[----:B------:R-:W-:Y:S02]  /*ab10*/  ISETP.GE.AND P3, PT, R0, UR4, PT ;  /* 0x0000000400007c0c */ /* 0x000fe4000bf66270 */
[----:B0-----:R-:W-:Y:S01]  /*ab20*/  @!P1 LOP3.LUT R9, R78, 0xfffffffe, RZ, 0xc0, !PT ;  /* 0xfffffffe4e099812 */ /* 0x001fe200078ec0ff */
[C---:B------:R-:W-:Y:S01]  /*ab30*/  VIADD R72, R71.reuse, 0x40 ;  /* 0x0000004047487836 */ /* 0x040fe20000000000 */
[----:B------:R-:W-:Y:S01]  /*ab40*/  ISETP.GE.AND P6, PT, R70, UR4, PT ;  /* 0x0000000446007c0c */ /* 0x000fe2000bfc6270 */
[----:B------:R-:W-:Y:S01]  /*ab50*/  VIADD R78, R71, 0x48 ;  /* 0x00000048474e7836 */ /* 0x000fe20000000000 */
[----:B------:R0:W-:Y:S01]  /*ab60*/  @!P4 ST.E.64 desc[UR44][R76.64], R10 ;  /* 0x0000000a4c00c985 */ /* 0x0001e2000c101b2c */
[----:B------:R-:W-:-:S02]  /*ab70*/  @!P2 LEA.HI R79, R79, R79, RZ, 0x1 ;  /* 0x0000004f4f4fa211 */ /* 0x000fc400078f08ff */
[----:B------:R-:W-:Y:S01]  /*ab80*/  ISETP.GE.AND P4, PT, R72, UR4, PT ;  /* 0x0000000448007c0c */ /* 0x000fe2000bf86270 */
[--C-:B-1----:R-:W-:Y:S01]  /*ab90*/  @!P1 IMAD.WIDE R6, R9, 0x4, R64.reuse ;  /* 0x0000000409069825 */ /* 0x102fe200078e0240 */
[----:B------:R-:W-:Y:S02]  /*aba0*/  @!P2 LOP3.LUT R9, R79, 0xfffffffe, RZ, 0xc0, !PT ;  /* 0xfffffffe4f09a812 */ /* 0x000fe400078ec0ff */
[----:B------:R-:W-:Y:S02]  /*abb0*/  @!P3 LEA.HI R0, R0, R0, RZ, 0x1 ;  /* 0x000000000000b211 */ /* 0x000fe400078f08ff */
[----:B------:R1:W-:Y:S01]  /*abc0*/  @!P1 ST.E.64 desc[UR44][R6.64], R14 ;  /* 0x0000000e06009985 */ /* 0x0003e2000c101b2c */
[----:B------:R-:W-:Y:S01]  /*abd0*/  ISETP.GE.AND P1, PT, R78, UR4, PT ;  /* 0x000000044e007c0c */ /* 0x000fe2000bf26270 */
[--C-:B------:R-:W-:Y:S01]  /*abe0*/  @!P2 IMAD.WIDE R8, R9, 0x4, R64.reuse ;  /* 0x000000040908a825 */ /* 0x100fe200078e0240 */
[----:B------:R-:W-:Y:S02]  /*abf0*/  @!P6 LEA.HI R70, R70, R70, RZ, 0x1 ;  /* 0x000000464646e211 */ /* 0x000fe400078f08ff */
[----:B0-----:R-:W-:Y:S01]  /*ac00*/  @!P3 LOP3.LUT R11, R0, 0xfffffffe, RZ, 0xc0, !PT ;  /* 0xfffffffe000bb812 */ /* 0x001fe200078ec0ff */
[----:B------:R-:W-:Y:S01]  /*ac10*/  VIADD R0, R71, 0x50 ;  /* 0x0000005047007836 */ /* 0x000fe20000000000 */
[----:B------:R-:W-:Y:S01]  /*ac20*/  @!P6 LOP3.LUT R73, R70, 0xfffffffe, RZ, 0xc0, !PT ;  /* 0xfffffffe4649e812 */ /* 0x000fe200078ec0ff */
[----:B------:R0:W-:Y:S01]  /*ac30*/  @!P2 ST.E.64 desc[UR44][R8.64], R12 ;  /* 0x0000000c0800a985 */ /* 0x0001e2000c101b2c */
[----:B------:R-:W-:Y:S01]  /*ac40*/  @!P4 LEA.HI R72, R72, R72, RZ, 0x1 ;  /* 0x000000484848c211 */ /* 0x000fe200078f08ff */
[----:B------:R-:W-:-:S04]  /*ac50*/  @!P3 IMAD.WIDE R10, R11, 0x4, R64 ;  /* 0x000000040b0ab825 */ /* 0x000fc800078e0240 */
[----:B------:R-:W-:Y:S01]  /*ac60*/  @!P1 LEA.HI R78, R78, R78, RZ, 0x1 ;  /* 0x0000004e4e4e9211 */ /* 0x000fe200078f08ff */
[----:B-1----:R-:W-:Y:S01]  /*ac70*/  @!P6 IMAD.WIDE R6, R73, 0x4, R64 ;  /* 0x000000044906e825 */ /* 0x002fe200078e0240 */
[----:B------:R-:W-:Y:S01]  /*ac80*/  @!P5 LOP3.LUT R15, R80, 0xfffffffe, RZ, 0xc0, !PT ;  /* 0xfffffffe500fd812 */ /* 0x000fe200078ec0ff */
[----:B------:R1:W-:Y:S01]  /*ac90*/  @!P3 ST.E.64 desc[UR44][R10.64], R22 ;  /* 0x000000160a00b985 */ /* 0x0003e2000c101b2c */
[----:B------:R-:W-:-:S03]  /*aca0*/  @!P4 LOP3.LUT R73, R72, 0xfffffffe, RZ, 0xc0, !PT ;  /* 0xfffffffe4849c812 */ /* 0x000fc600078ec0ff */
[--C-:B------:R-:W-:Y:S01]  /*acb0*/  @!P5 IMAD.WIDE R14, R15, 0x4, R64.reuse ;  /* 0x000000040f0ed825 */ /* 0x100fe200078e0240 */
[----:B0-----:R-:W-:Y:S01]  /*acc0*/  @!P1 LOP3.LUT R13, R78, 0xfffffffe, RZ, 0xc0, !PT ;  /* 0xfffffffe4e0d9812 */ /* 0x001fe200078ec0ff */
[----:B------:R0:W-:Y:S02]  /*acd0*/  @!P6 ST.E.64 desc[UR44][R6.64], R20 ;  /* 0x000000140600e985 */ /* 0x0001e4000c101b2c */
[--C-:B------:R-:W-:Y:S02]  /*ace0*/  @!P4 IMAD.WIDE R8, R73, 0x4, R64.reuse ;  /* 0x000000044908c825 */ /* 0x100fe400078e0240 */
[----:B------:R-:W-:Y:S02]  /*acf0*/  @!P5 ST.E.64 desc[UR44][R14.64], R24 ;  /* 0x000000180e00d985 */ /* 0x000fe4000c101b2c */
[----:B------:R-:W-:Y:S02]  /*ad00*/  VIADD R12, R71, 0x58 ;  /* 0x00000058470c7836 */ /* 0x000fe40000000000 */
[----:B-1----:R-:W-:Y:S01]  /*ad10*/  @!P1 IMAD.WIDE R10, R13, 0x4, R64 ;  /* 0x000000040d0a9825 */ /* 0x002fe200078e0240 */
[----:B------:R1:W-:Y:S02]  /*ad20*/  @!P4 ST.E.64 desc[UR44][R8.64], R28 ;  /* 0x0000001c0800c985 */ /* 0x0003e4000c101b2c */
[----:B------:R-:W-:Y:S01]  /*ad30*/  ISETP.GE.AND P2, PT, R12, UR4, PT ;  /* 0x000000040c007c0c */ /* 0x000fe2000bf46270 */
[C---:B------:R-:W-:Y:S01]  /*ad40*/  VIADD R13, R71.reuse, 0x60 ;  /* 0x00000060470d7836 */ /* 0x040fe20000000000 */
[----:B------:R2:W-:Y:S01]  /*ad50*/  @!P1 ST.E.64 desc[UR44][R10.64], R30 ;  /* 0x0000001e0a009985 */ /* 0x0005e2000c101b2c */
[C---:B------:R-:W-:Y:S01]  /*ad60*/  VIADD R22, R71.reuse, 0x68 ;  /* 0x0000006847167836 */ /* 0x040fe20000000000 */
[----:B------:R-:W-:Y:S01]  /*ad70*/  ISETP.GE.AND P1, PT, R0, UR4, PT ;  /* 0x0000000400007c0c */ /* 0x000fe2000bf26270 */
[----:B0-----:R-:W-:Y:S01]  /*ad80*/  VIADD R7, R71, 0x78 ;  /* 0x0000007847077836 */ /* 0x001fe20000000000 */
        /* <DEDUP_REMOVED lines=9> */
[----:B-1----:R-:W-:Y:S02]  /*ae20*/  @!P6 LEA.HI R8, R7, R7, RZ, 0x1 ;  /* 0x000000070708e211 */ /* 0x002fe400078f08ff */
[----:B------:R-:W-:Y:S02]  /*ae30*/  @!P5 LEA.HI R6, R6, R6, RZ, 0x1 ;  /* 0x000000060606d211 */ /* 0x000fe400078f08ff */
[----:B------:R-:W-:-:S02]  /*ae40*/  @!P1 LOP3.LUT R7, R0, 0xfffffffe, RZ, 0xc0, !PT ;  /* 0xfffffffe00079812 */ /* 0x000fc400078ec0ff */
[----:B------:R-:W-:Y:S02]  /*ae50*/  @!P2 LOP3.LUT R9, R12, 0xfffffffe, RZ, 0xc0, !PT ;  /* 0xfffffffe0c09a812 */ /* 0x000fe400078ec0ff */
[----:B--2---:R-:W-:Y:S02]  /*ae60*/  @!P3 LOP3.LUT R11, R13, 0xfffffffe, RZ, 0xc0, !PT ;  /* 0xfffffffe0d0bb812 */ /* 0x004fe400078ec0ff */
        /* <DEDUP_REMOVED lines=15> */
.L_x_5997:
[----:B------:R-:W-:Y:S05]  /*af60*/  BSYNC B0 ;  /* 0x0000000000007941 */ /* 0x000fea0003800000 */
.L_x_5996:
[----:B------:R-:W-:Y:S01]  /*af70*/  ISETP.GE.AND P1, PT, R83, R16, PT ;  /* 0x000000105300720c */ /* 0x000fe20003f26270 */
[----:B-1----:R1:W2:Y:S01]  /*af80*/  SHFL.IDX PT, R27, R86, 0x1, 0x1c1f ;  /* 0x003c1f00561b7f89 */ /* 0x0022a200000e0000 */
[----:B------:R-:W-:Y:S02]  /*af90*/  SEL R14, R68, R69, P0 ;  /* 0x00000045440e7207 */ /* 0x000fe40000000000 */
[----:B------:R-:W-:Y:S01]  /*afa0*/  SEL R18, R62, R63, P0 ;  /* 0x0000003f3e127207 */ /* 0x000fe20000000000 */
[----:B------:R1:W4:Y:S01]  /*afb0*/  SHFL.IDX PT, R26, R85, 0x1, 0x1c1f ;  /* 0x003c1f00551a7f89 */ /* 0x00032200000e0000 */
        /* <DEDUP_REMOVED lines=20> */
[----:B-12-4-:R-:W-:Y:S06]  /*b100*/  @P1 BRA `(.L_x_5970) ;  /* 0x0000004000cc1947 */ /* 0x016fec0003800000 */
        /* <DEDUP_REMOVED lines=10> */
[C---:B------:R-:W-:Y:S01]  /*b1b0*/  VIADD R17, R71.reuse, 0x30 ;  /* 0x0000003047117836 */ /* 0x040fe20000000000 */
[----:B------:R-:W-:Y:S01]  /*b1c0*/  ISETP.GE.AND P3, PT, R12, UR4, PT ;  /* 0x000000040c007c0c */ /* 0x000fe2000bf66270 */
[----:B------:R-:W-:Y:S01]  /*b1d0*/  VIADD R28, R71, 0x38 ;  /* 0x00000038471c7836 */ /* 0x000fe20000000000 */
[----:B------:R-:W-:-:S03]  /*b1e0*/  ISETP.GE.AND P5, PT, R16, UR4, PT ;  /* 0x0000000410007c0c */ /* 0x000fc6000bfa6270 */
[--C-:B------:R-:W-:Y:S02]  /*b1f0*/  @!P0 IMAD.WIDE R6, R71, 0x4, R26.reuse ;  /* 0x0000000447068825 */ /* 0x100fe400078e021a */
[----:B------:R-:W-:Y:S02]  /*b200*/  @!P4 LEA.HI R0, R0, R0, RZ, 0x1 ;  /* 0x000000000000c211 */ /* 0x000fe400078f08ff */
[----:B------:R-:W-:Y:S01]  /*b210*/  @!P1 LEA.HI R10, R10, R10, RZ, 0x1 ;  /* 0x0000000a0a0a9211 */ /* 0x000fe200078f08ff */
[----:B------:R0:W-:Y:S01]  /*b220*/  @!P0 ST.E.64 desc[UR44][R6.64], R40 ;  /* 0x0000002806008985 */ /* 0x0001e2000c101b2c */
[----:B------:R-:W-:Y:S02]  /*b230*/  @!P4 LOP3.LUT R9, R0, 0xfffffffe, RZ, 0xc0, !PT ;  /* 0xfffffffe0009c812 */ /* 0x000fe400078ec0ff */
[----:B------:R-:W-:Y:S02]  /*b240*/  ISETP.GE.AND P0, PT, R28, UR4, PT ;  /* 0x000000041c007c0c */ /* 0x000fe4000bf06270 */
[----:B------:R-:W-:Y:S01]  /*b250*/  @!P2 LEA.HI R0, R11, R11, RZ, 0x1 ;  /* 0x0000000b0b00a211 */ /* 0x000fe200078f08ff */
[----:B------:R-:W-:Y:S01]  /*b260*/  @!P4 IMAD.WIDE R8, R9, 0x4, R26 ;  /* 0x000000040908c825 */ /* 0x000fe200078e021a */
[----:B------:R-:W-:-:S02]  /*b270*/  @!P1 LOP3.LUT R11, R10, 0xfffffffe, RZ, 0xc0, !PT ;  /* 0xfffffffe0a0b9812 */ /* 0x000fc400078ec0ff */
[----:B------:R-:W-:Y:S01]  /*b280*/  @!P2 LOP3.LUT R13, R0, 0xfffffffe, RZ, 0xc0, !PT ;  /* 0xfffffffe000da812 */ /* 0x000fe200078ec0ff */
[----:B------:R-:W-:Y:S01]  /*b290*/  VIADD R0, R71, 0x40 ;  /* 0x0000004047007836 */ /* 0x000fe20000000000 */
[----:B------:R1:W-:Y:S01]  /*b2a0*/  @!P4 ST.E.64 desc[UR44][R8.64], R44 ;  /* 0x0000002c0800c985 */ /* 0x0003e2000c101b2c */
[----:B------:R-:W-:Y:S02]  /*b2b0*/  ISETP.GE.AND P4, PT, R17, UR4, PT ;  /* 0x0000000411007c0c */ /* 0x000fe4000bf86270 */
[----:B------:R-:W-:Y:S01]  /*b2c0*/  @!P3 LEA.HI R12, R12, R12, RZ, 0x1 ;  /* 0x0000000c0c0cb211 */ /* 0x000fe200078f08ff */
[--C-:B0-----:R-:W-:Y:S01]  /*b2d0*/  @!P1 IMAD.WIDE R6, R11, 0x4, R26.reuse ;  /* 0x000000040b069825 */ /* 0x101fe200078e021a */
[----:B------:R-:W-:Y:S02]  /*b2e0*/  @!P5 LEA.HI R16, R16, R16, RZ, 0x1 ;  /* 0x000000101010d211 */ /* 0x000fe400078f08ff */
[----:B------:R-:W-:Y:S02]  /*b2f0*/  @!P3 LOP3.LUT R11, R12, 0xfffffffe, RZ, 0xc0, !PT ;  /* 0xfffffffe0c0bb812 */ /* 0x000fe400078ec0ff */
[----:B------:R-:W-:Y:S01]  /*b300*/  @!P0 LEA.HI R28, R28, R28, RZ, 0x1 ;  /* 0x0000001c1c1c8211 */ /* 0x000fe200078f08ff */
[----:B------:R0:W-:Y:S01]  /*b310*/  @!P1 ST.E.64 desc[UR44][R6.64], R46 ;  /* 0x0000002e06009985 */ /* 0x0001e2000c101b2c */
[----:B------:R-:W-:Y:S01]  /*b320*/  ISETP.GE.AND P1, PT, R0, UR4, PT ;  /* 0x0000000400007c0c */ /* 0x000fe2000bf26270 */
[----:B------:R-:W-:Y:S01]  /*b330*/  @!P3 IMAD.WIDE R10, R11, 0x4, R26 ;  /* 0x000000040b0ab825 */ /* 0x000fe200078e021a */
[----:B------:R-:W-:-:S02]  /*b340*/  @!P0 LOP3.LUT R29, R28, 0xfffffffe, RZ, 0xc0, !PT ;  /* 0xfffffffe1c1d8812 */ /* 0x000fc400078ec0ff */
[----:B------:R-:W-:Y:S01]  /*b350*/  @!P4 LEA.HI R17, R17, R17, RZ, 0x1 ;  /* 0x000000111111c211 */ /* 0x000fe200078f08ff */
[--C-:B-1----:R-:W-:Y:S01]  /*b360*/  @!P2 IMAD.WIDE R8, R13, 0x4, R26.reuse ;  /* 0x000000040d08a825 */ /* 0x102fe200078e021a */
[----:B------:R-:W-:Y:S02]  /*b370*/  @!P5 LOP3.LUT R13, R16, 0xfffffffe, RZ, 0xc0, !PT ;  /* 0xfffffffe100dd812 */ /* 0x000fe400078ec0ff */
[----:B------:R-:W-:Y:S01]  /*b380*/  @!P4 LOP3.LUT R17, R17, 0xfffffffe, RZ, 0xc0, !PT ;  /* 0xfffffffe1111c812 */ /* 0x000fe200078ec0ff */
[----:B------:R-:W-:Y:S01]  /*b390*/  VIADD R16, R71, 0x48 ;  /* 0x0000004847107836 */ /* 0x000fe20000000000 */
[----:B------:R1:W-:Y:S01]  /*b3a0*/  @!P2 ST.E.64 desc[UR44][R8.64], R48 ;  /* 0x000000300800a985 */ /* 0x0003e2000c101b2c */
[--C-:B------:R-:W-:Y:S02]  /*b3b0*/  @!P5 IMAD.WIDE R12, R13, 0x4, R26.reuse ;  /* 0x000000040d0cd825 */ /* 0x100fe400078e021a */
[----:B------:R-:W-:Y:S01]  /*b3c0*/  @!P1 LEA.HI R0, R0, R0, RZ, 0x1 ;  /* 0x0000000000009211 */ /* 0x000fe200078f08ff */
[----:B------:R2:W-:Y:S01]  /*b3d0*/  @!P3 ST.E.64 desc[UR44][R10.64], R14 ;  /* 0x0000000e0a00b985 */ /* 0x0005e2000c101b2c */
[----:B0-----:R-:W-:Y:S01]  /*b3e0*/  @!P4 IMAD.WIDE R6, R17, 0x4, R26 ;  /* 0x000000041106c825 */ /* 0x001fe200078e021a */
[----:B------:R-:W-:-:S02]  /*b3f0*/  ISETP.GE.AND P2, PT, R16, UR4, PT ;  /* 0x0000000410007c0c */ /* 0x000fc4000bf46270 */
[----:B------:R0:W-:Y:S04]  /*b400*/  @!P5 ST.E.64 desc[UR44][R12.64], R68 ;  /* 0x000000440c00d985 */ /* 0x0001e8000c101b2c */
        /* <DEDUP_REMOVED lines=32> */
[----:B------:R-:W-:Y:S01]  /*b610*/  @!P6 LOP3.LUT R19, R16, 0xfffffffe, RZ, 0xc0, !PT ;  /* 0xfffffffe1013e812 */ /* 0x000fe200078ec0ff */
[----:B------:R2:W-:Y:S02]  /*b620*/  @!P3 ST.E.64 desc[UR44][R10.64], R22 ;  /* 0x000000160a00b985 */ /* 0x0005e4000c101b2c */
[----:B0-----:R-:W-:-:S02]  /*b630*/  @!P4 IMAD.WIDE R6, R15, 0x4, R26 ;  /* 0x000000040f06c825 */ /* 0x001fc400078e021a */
[----:B------:R2:W-:Y:S01]  /*b640*/  @!P0 ST.E.64 desc[UR44][R12.64], R50 ;  /* 0x000000320c008985 */ /* 0x0005e2000c101b2c */
[----:B------:R-:W-:Y:S01]  /*b650*/  ISETP.GE.AND P0, PT, R71, UR4, PT ;  /* 0x0000000447007c0c */ /* 0x000fe2000bf06270 */
[--C-:B-1----:R-:W-:Y:S02]  /*b660*/  @!P5 IMAD.WIDE R8, R17, 0x4, R26.reuse ;  /* 0x000000041108d825 */ /* 0x102fe400078e021a */
[----:B------:R2:W-:Y:S02]  /*b670*/  @!P4 ST.E.64 desc[UR44][R6.64], R24 ;  /* 0x000000180600c985 */ /* 0x0005e4000c101b2c */
[----:B------:R-:W-:Y:S02]  /*b680*/  @!P6 IMAD.WIDE R14, R19, 0x4, R26 ;  /* 0x00000004130ee825 */ /* 0x000fe400078e021a */
[----:B------:R2:W-:Y:S04]  /*b690*/  @!P5 ST.E.64 desc[UR44][R8.64], R36 ;  /* 0x000000240800d985 */ /* 0x0005e8000c101b2c */
[----:B------:R2:W-:Y:S02]  /*b6a0*/  @!P6 ST.E.64 desc[UR44][R14.64], R4 ;  /* 0x000000040e00e985 */ /* 0x0005e4000c101b2c */
[----:B------:R-:W-:Y:S05]  /*b6b0*/  @P0 BRA `(.L_x_5970) ;  /* 0x0000003c00600947 */ /* 0x000fea0003800000 */
[----:B------:R-:W-:-:S04]  /*b6c0*/  LEA.HI R71, R71, R71, RZ, 0x1 ;  /* 0x0000004747477211 */ /* 0x000fc800078f08ff */
[----:B--2---:R-:W-:-:S05]  /*b6d0*/  LOP3.LUT R5, R71, 0xfffffffe, RZ, 0xc0, !PT ;  /* 0xfffffffe47057812 */ /* 0x004fca00078ec0ff */
[----:B------:R-:W-:-:S05]  /*b6e0*/  IMAD.WIDE R4, R5, 0x4, R26 ;  /* 0x0000000405047825 */ /* 0x000fca00078e021a */
[----:B------:R1:W-:Y:S01]  /*b6f0*/  ST.E.64 desc[UR44][R4.64], R2 ;  /* 0x0000000204007985 */ /* 0x0003e2000c101b2c */
[----:B------:R-:W-:Y:S05]  /*b700*/  BRA `(.L_x_5970) ;  /* 0x0000003c004c7947 */ /* 0x000fea0003800000 */
.L_x_5995:
        /* <DEDUP_REMOVED lines=55> */
.L_x_5968:
        /* <DEDUP_REMOVED lines=18> */
.L_x_5998:
[----:B------:R-:W-:Y:S01]  /*bba0*/  ULDC UR7, c[0x0][0xc50] ;  /* 0x0003140000077ab9 */ /* 0x000fe20000000800 */
[----:B------:R-:W-:Y:S01]  /*bbb0*/  UMOV UR36, UR6 ;  /* 0x0000000600247c82 */ /* 0x000fe20008000000 */
[----:B------:R-:W-:-:S11]  /*bbc0*/  UISETP.NE.AND UP0, UPT, UR7, 0x1, UPT ;  /* 0x000000010700788c */ /* 0x000fd6000bf05270 */
[----:B------:R-:W-:Y:S01]  /*bbd0*/  @UP0 ULDC UR4, c[0x0][0xc54] ;  /* 0x0003150000040ab9 */ /* 0x000fe20000000800 */
[----:B------:R-:W-:Y:S01]  /*bbe0*/  @UP0 ULDC UR8, c[0x0][0xc58] ;  /* 0x0003160000080ab9 */ /* 0x000fe20000000800 */
[----:B------:R-:W-:-:S04]  /*bbf0*/  UIMAD.WIDE.U32 UR4, UR6, UR4, URZ ;  /* 0x00000004060472a5 */ /* 0x000fc8000f8e003f */
[----:B------:R-:W-:-:S12]  /*bc00*/  @UP0 USHF.R.U32.HI UR36, URZ, UR8, UR5 ;  /* 0x000000083f240299 */ /* 0x000fd80008011605 */
.L_x_5999:
        /* <DEDUP_REMOVED lines=17> */
[----:B------:R-:W-:-:S03]  /*bd20*/  UIADD3 UR5, UR4, 0xdf, URZ ;  /* 0x000000df04057890 */ /* 0x000fc6000fffe03f */
[----:B------:R-:W-:Y:S01]  /*bd30*/  UMOV UR4, URZ ;  /* 0x0000003f00047c82 */ /* 0x000fe20008000000 */
[----:B------:R-:W-:Y:S01]  /*bd40*/  PLOP3.LUT P0, PT, PT, PT, UP0, 0x80, 0x0 ;  /* 0x000000000000781c */ /* 0x000fe20003f0f008 */
[----:B------:R-:W-:-:S04]  /*bd50*/  UIMAD.WIDE UR4, UR5, -0x6db6db6d, UR4 ;  /* 0x92492493050478a5 */ /* 0x000fc8000f8e0204 */
        /* <DEDUP_REMOVED lines=34> */
.L_x_6001:
        /* <DEDUP_REMOVED lines=30> */
.L_x_6002:
        /* <DEDUP_REMOVED lines=20> */
.L_x_6003:
        /* <DEDUP_REMOVED lines=20> */
.L_x_6004:
        /* <DEDUP_REMOVED lines=18> */
.L_x_6005:
[----:B------:R-:W0:Y:S01]  /*c500*/  LDC.64 R2, c[0x0][0x9f8] ;  /* 0x00027e00ff027b82 */ /* 0x000e220000000a00 */
[----:B------:R-:W-:Y:S01]  /*c510*/  IMAD.MOV.U32 R9, RZ, RZ, R18 ;  /* 0x000000ffff097224 */ /* 0x000fe200078e0012 */
[----:B------:R-:W2:Y:S01]  /*c520*/  LDL.LU R6, [R1] ;  /* 0x0000000001067983 */ /* 0x000ea20000300800 */
[----:B------:R-:W1:Y:S01]  /*c530*/  S2R R11, SR_TID.X ;  /* 0x00000000000b7919 */ /* 0x000e620000002100 */
[----:B0-----:R-:W-:-:S04]  /*c540*/  ISETP.NE.U32.AND P0, PT, R2, RZ, PT ;  /* 0x000000ff0200720c */ /* 0x001fc80003f05070 */
[----:B------:R-:W-:-:S13]  /*c550*/  ISETP.NE.AND.EX P0, PT, R3, RZ, PT, P0 ;  /* 0x000000ff0300720c */ /* 0x000fda0003f05300 */
[----:B------:R-:W0:Y:S02]  /*c560*/  @P0 LDC.64 R2, c[0x0][0x9f8] ;  /* 0x00027e00ff020b82 */ /* 0x000e240000000a00 */
[----:B0-----:R-:W-:-:S05]  /*c570*/  @P0 IMAD.WIDE R2, R18, 0x4, R2 ;  /* 0x0000000412020825 */ /* 0x001fca00078e0202 */
[----:B------:R0:W3:Y:S01]  /*c580*/  @P0 LDG.E R9, desc[UR44][R2.64] ;  /* 0x0000002c02090981 */ /* 0x0000e2000c1e1900 */
[C---:B-1----:R-:W-:Y:S02]  /*c590*/  IMAD.SHL.U32 R4, R11.reuse, 0x20, RZ ;  /* 0x000000200b047824 */ /* 0x042fe400078e00ff */
[----:B------:R-:W-:-:S03]  /*c5a0*/  IMAD.SHL.U32 R7, R11, 0x4, RZ ;  /* 0x000000040b077824 */ /* 0x000fc600078e00ff */
[----:B------:R-:W-:Y:S01]  /*c5b0*/  LOP3.LUT R0, R4, 0x80, RZ, 0xc0, !PT ;  /* 0x0000008004007812 */ /* 0x000fe200078ec0ff */
[----:B0-----:R-:W0:Y:S03]  /*c5c0*/  LDC.64 R2, c[0x0][0x418] ;  /* 0x00010600ff027b82 */ /* 0x001e260000000a00 */
[----:B------:R-:W-:Y:S02]  /*c5d0*/  LOP3.LUT R0, R0, 0x10, R11, 0xf8, !PT ;  /* 0x0000001000007812 */ /* 0x000fe400078ef80b */
[----:B------:R-:W-:Y:S02]  /*c5e0*/  LOP3.LUT R8, R11, 0x7f, RZ, 0xc0, !PT ;  /* 0x0000007f0b087812 */ /* 0x000fe400078ec0ff */
[----:B------:R-:W-:Y:S02]  /*c5f0*/  LOP3.LUT R7, R0, 0x10, R7, 0x78, !PT ;  /* 0x0000001000077812 */ /* 0x000fe400078e7807 */
[----:B------:R-:W-:-:S02]  /*c600*/  SHF.R.U32.HI R0, RZ, 0x5, R8 ;  /* 0x00000005ff007819 */ /* 0x000fc40000011608 */
[C---:B------:R-:W-:Y:S01]  /*c610*/  LOP3.LUT R5, R4.reuse, 0x60, RZ, 0xc0, !PT ;  /* 0x0000006004057812 */ /* 0x040fe200078ec0ff */
[----:B------:R-:W-:Y:S01]  /*c620*/  IMAD.SHL.U32 R18, R11, 0x80, RZ ;  /* 0x000000800b127824 */ /* 0x000fe200078e00ff */
[----:B------:R-:W-:-:S03]  /*c630*/  LOP3.LUT R4, R4, 0x100, RZ, 0xc0, !PT ;  /* 0x0000010004047812 */ /* 0x000fc600078ec0ff */
[----:B------:R-:W-:Y:S02]  /*c640*/  IMAD R5, R0, 0x200, R5 ;  /* 0x0000020000057824 */ /* 0x000fe400078e0205 */
[----:B------:R-:W-:-:S03]  /*c650*/  IMAD.SHL.U32 R19, R11, 0x10, RZ ;  /* 0x000000100b137824 */ /* 0x000fc600078e00ff */
[----:B------:R-:W-:Y:S02]  /*c660*/  IADD3 R4, R7, R5, R4 ;  /* 0x0000000507047210 */ /* 0x000fe40007ffe004 */
[----:B------:R-:W-:Y:S02]  /*c670*/  LOP3.LUT R5, R18, 0x380, RZ, 0xc0, !PT ;  /* 0x0000038012057812 */ /* 0x000fe400078ec0ff */
[----:B0-----:R-:W-:-:S03]  /*c680*/  ISETP.NE.U32.AND P0, PT, R2, RZ, PT ;  /* 0x000000ff0200720c */ /* 0x001fc60003f05070 */
[----:B------:R-:W-:Y:S01]  /*c690*/  IMAD R0, R0, 0x10, R5 ;  /* 0x0000001000007824 */ /* 0x000fe200078e0205 */
[----:B------:R-:W-:Y:S02]  /*c6a0*/  LOP3.LUT R19, R19, 0x70, RZ, 0xc0, !PT ;  /* 0x0000007013137812 */ /* 0x000fe400078ec0ff */
[----:B------:R-:W-:Y:S02]  /*c6b0*/  ISETP.NE.AND.EX P2, PT, R3, RZ, PT, P0 ;  /* 0x000000ff0300720c */ /* 0x000fe40003f45300 */
[----:B------:R-:W-:Y:S01]  /*c6c0*/  LOP3.LUT R5, R0, R19, RZ, 0x3c, !PT ;  /* 0x0000001300057212 */ /* 0x000fe200078e3cff */
[----:B------:R-:W-:Y:S01]  /*c6d0*/  IMAD.MOV.U32 R0, RZ, RZ, 0x40 ;  /* 0x00000040ff007424 */ /* 0x000fe200078e00ff */
[----:B------:R-:W-:-:S04]  /*c6e0*/  LOP3.LUT P1, RZ, R11, 0x4, RZ, 0xc0, !PT ;  /* 0x000000040bff7812 */ /* 0x000fc8000782c0ff */
[----:B------:R-:W-:Y:S01]  /*c6f0*/  SEL R0, R0, 0xffffffc0, !P1 ;  /* 0xffffffc000007807 */ /* 0x000fe20004800000 */
[----:B------:R0:W-:Y:S04]  /*c700*/  STL [R1+0x14], R4 ;  /* 0x0000140401007387 */ /* 0x0001e80000100800 */
[----:B------:R1:W-:Y:S01]  /*c710*/  STL [R1+0x24], R0 ;  /* 0x0000240001007387 */ /* 0x0003e20000100800 */
[----:B------:R-:W-:Y:S01]  /*c720*/  UMOV UR4, 0xffffffff ;  /* 0xffffffff00047882 */ /* 0x000fe20000000000 */
[----:B------:R-:W-:Y:S02]  /*c730*/  LOP3.LUT R18, R5, 0xc00, R18, 0xf8, !PT ;  /* 0x00000c0005127812 */ /* 0x000fe400078ef812 */
[----:B0-----:R-:W-:-:S04]  /*c740*/  SHF.R.U32.HI R4, RZ, 0x5, R11 ;  /* 0x00000005ff047819 */ /* 0x001fc8000001160b */
[----:B------:R-:W-:Y:S02]  /*c750*/  LOP3.LUT R4, R4, 0x3, RZ, 0xc0, !PT ;  /* 0x0000000304047812 */ /* 0x000fe400078ec0ff */
[----:B--2---:R-:W-:-:S04]  /*c760*/  LOP3.LUT R6, R6, 0xfffffffe, RZ, 0xc0, !PT ;  /* 0xfffffffe06067812 */ /* 0x004fc800078ec0ff */
[----:B------:R-:W-:Y:S02]  /*c770*/  @P2 LOP3.LUT R6, R6, 0x1, RZ, 0xfc, !PT ;  /* 0x0000000106062812 */ /* 0x000fe400078efcff */
[----:B---3--:R-:W-:Y:S01]  /*c780*/  SHF.R.S32.HI R10, RZ, 0x1f, R9 ;  /* 0x0000001fff0a7819 */ /* 0x008fe20000011409 */
[----:B------:R1:W-:Y:S04]  /*c790*/  STL [R1+0x4], R9 ;  /* 0x0000040901007387 */ /* 0x0003e80000100800 */
[----:B------:R1:W-:Y:S04]  /*c7a0*/  STL [R1], R6 ;  /* 0x0000000601007387 */ /* 0x0003e80000100800 */
[----:B------:R1:W-:Y:S01]  /*c7b0*/  STL [R1+0xc], R10 ;  /* 0x00000c0a01007387 */ /* 0x0003e20000100800 */
[----:B------:R-:W-:Y:S01]  /*c7c0*/  SEL R16, R9, RZ, !P2 ;  /* 0x000000ff09107207 */ /* 0x000fe20005000000 */
[----:B------:R-:W-:Y:S06]  /*c7d0*/  BRA.DIV UR4, `(.L_x_6006) ;  /* 0x0000002e04987947 */ /* 0x000fec000b800000 */
[----:B------:R0:W2:Y:S02]  /*c7e0*/  SHFL.IDX PT, R14, R4, RZ, 0x1f ;  /* 0x00001fff040e7589 */ /* 0x0000a400000e0000 */
.L_x_6055:
[----:B------:R-:W-:Y:S01]  /*c7f0*/  PLOP3.LUT P1, PT, PT, PT, PT, 0x8, 0x0 ;  /* 0x000000000000781c */ /* 0x000fe20003f2e170 */
[----:B-1----:R-:W-:Y:S01]  /*c800*/  IMAD.MOV.U32 R0, RZ, RZ, R6 ;  /* 0x000000ffff007224 */ /* 0x002fe200078e0006 */
[----:B--2---:R-:W-:-:S04]  /*c810*/  ISETP.NE.AND P0, PT, R14, RZ, PT ;  /* 0x000000ff0e00720c */ /* 0x004fc80003f05270 */
[----:B------:R-:W-:-:S07]  /*c820*/  LOP3.LUT R0, R0, 0xfffffffd, RZ, 0xc0, !PT ;  /* 0xfffffffd00007812 */ /* 0x000fce00078ec0ff */
[----:B------:R-:W-:-:S05]  /*c830*/  @P1 LOP3.LUT R0, R0, 0x2, RZ, 0xfc, !PT ;  /* 0x0000000200001812 */ /* 0x000fca00078efcff */
[----:B------:R1:W-:Y:S01]  /*c840*/  STL [R1], R0 ;  /* 0x0000000001007387 */ /* 0x0003e20000100800 */
[----:B------:R-:W-:Y:S05]  /*c850*/  @P0 BRA `(.L_x_6007) ;  /* 0x0000000400300947 */ /* 0x000fea0003800000 */
[----:B------:R-:W-:Y:S01]  /*c860*/  UMOV UR4, 0xffffffff ;  /* 0xffffffff00047882 */ /* 0x000fe20000000000 */
[----:B-1----:R-:W-:Y:S02]  /*c870*/  VIADD R0, R17, 0xffffffff ;  /* 0xffffffff11007836 */ /* 0x002fe40000000000 */
[----:B------:R-:W-:Y:S05]  /*c880*/  BRA.DIV UR4, `(.L_x_6008) ;  /* 0x0000002e048c7947 */ /* 0x000fea000b800000 */
[----:B------:R-:W-:-:S13]  /*c890*/  ELECT P6, URZ, PT ;  /* 0x00000000003f782f */ /* 0x000fda00038c0000 */
.L_x_6058:
[----:B------:R-:W-:Y:S05]  /*c8a0*/  @!P6 BRA `(.L_x_6007) ;  /* 0x00000004001ce947 */ /* 0x000fea0003800000 */
[----:B------:R-:W-:Y:S01]  /*c8b0*/  IMAD.MOV.U32 R16, RZ, RZ, R9 ;  /* 0x000000ffff107224 */ /* 0x000fe200078e0009 */
[----:B------:R-:W-:Y:S06]  /*c8c0*/  @!P2 BRA `(.L_x_6009) ;  /* 0x000000000044a947 */ /* 0x000fec0003800000 */
        /* <DEDUP_REMOVED lines=17> */
.L_x_6009:
[----:B-1----:R-:W-:Y:S01]  /*c9e0*/  IMAD.MOV.U32 R2, RZ, RZ, 0x1 ;  /* 0x00000001ff027424 */ /* 0x002fe200078e00ff */
[----:B------:R-:W-:-:S04]  /*c9f0*/  ISETP.NE.AND P1, PT, R8, RZ, PT ;  /* 0x000000ff0800720c */ /* 0x000fc80003f25270 */
[----:B------:R-:W-:-:S04]  /*ca00*/  SHF.L.U32 R2, R2, 0x1f, RZ ;  /* 0x0000001f02027819 */ /* 0x000fc800000006ff */
[----:B------:R-:W1:Y:S02]  /*ca10*/  SYNCS.PHASECHK.TRANS64.TRYWAIT P0, [UR38+0x2e880], R2 ;  /* 0x02e88002ff0075a7 */ /* 0x000e640008000166 */
[----:B-1----:R-:W-:Y:S05]  /*ca20*/  @!P0 BRA `(.L_x_6010) ;  /* 0x0000002c00448947 */ /* 0x002fea0003800000 */
.L_x_6059:
[----:B------:R-:W-:Y:S05]  /*ca30*/  @P1 BRA `(.L_x_6011) ;  /* 0x0000000000181947 */ /* 0x000fea0003800000 */
[----:B0-----:R-:W0:Y:S01]  /*ca40*/  S2R R4, SR_TID.X ;  /* 0x0000000000047919 */ /* 0x001e220000002100 */
[----:B-1----:R-:W-:-:S04]  /*ca50*/  IMAD.MOV.U32 R3, RZ, RZ, 0x7000 ;  /* 0x00007000ff037424 */ /* 0x002fc800078e00ff */
[----:B------:R2:W-:Y:S01]  /*ca60*/  SYNCS.ARRIVE.TRANS64 RZ, [UR38+0x2e870], R3 ;  /* 0x02e87003ffff79a7 */ /* 0x0005e20008000026 */
[----:B0-----:R-:W-:-:S13]  /*ca70*/  LOP3.LUT P0, RZ, R4, 0x1f, RZ, 0xc0, !PT ;  /* 0x0000001f04ff7812 */ /* 0x001fda000780c0ff */
[----:B--2---:R-:W-:Y:S05]  /*ca80*/  @!P0 BRA `(.L_x_6011) ;  /* 0x0000000000048947 */ /* 0x004fea0003800000 */
[----:B------:R-:W-:Y:S01]  /*ca90*/  BPT.TRAP 0x1 ;  /* 0x000000040000795c */ /* 0x000fe20000300000 */
.L_x_6011:
[----:B------:R-:W-:Y:S01]  /*caa0*/  IMAD R0, R0, 0xe0, RZ ;  /* 0x000000e000007824 */ /* 0x000fe200078e02ff */
[----:B------:R-:W-:Y:S01]  /*cab0*/  ULDC.64 UR4, c[0x0][0x198] ;  /* 0x0000660000047ab9 */ /* 0x000fe20000000a00 */
[----:B-----5:R-:W-:Y:S01]  /*cac0*/  R2UR UR13, R16 ;  /* 0x00000000100d72ca */ /* 0x020fe200000e0000 */
[----:B------:R-:W-:Y:S02]  /*cad0*/  UIADD3 UR4, UP0, UR4, 0x470, URZ ;  /* 0x0000047004047890 */ /* 0x000fe4000ff1e03f */
[----:B------:R-:W-:Y:S01]  /*cae0*/  R2UR UR11, R0 ;  /* 0x00000000000b72ca */ /* 0x000fe200000e0000 */
[----:B------:R-:W-:Y:S02]  /*caf0*/  UIADD3 UR8, UR38, 0xe400, URZ ;  /* 0x0000e40026087890 */ /* 0x000fe4000fffe03f */
[----:B------:R-:W-:Y:S02]  /*cb00*/  UIADD3 UR9, UR38, 0x2e870, URZ ;  /* 0x0002e87026097890 */ /* 0x000fe4000fffe03f */
[----:B------:R-:W-:Y:S01]  /*cb10*/  UIADD3.X UR5, URZ, UR5, URZ, UP0, !UPT ;  /* 0x000000053f057290 */ /* 0x000fe200087fe43f */
[----:B------:R-:W-:Y:S01]  /*cb20*/  UMOV UR6, 0x0 ;  /* 0x0000000000067882 */ /* 0x000fe20000000000 */
[----:B------:R-:W-:Y:S01]  /*cb30*/  UMOV UR7, 0x14f00000 ;  /* 0x14f0000000077882 */ /* 0x000fe20000000000 */
[----:B------:R-:W-:Y:S01]  /*cb40*/  UMOV UR10, URZ ;  /* 0x0000003f000a7c82 */ /* 0x000fe20008000000 */
[----:B------:R-:W-:-:S05]  /*cb50*/  UMOV UR12, UR36 ;  /* 0x00000024000c7c82 */ /* 0x000fca0008000000 */
[----:B------:R2:W-:Y:S01]  /*cb60*/  UTMALDG.4D [UR8], [UR4], desc[UR6] ;  /* 0x00000608040075b4 */ /* 0x0005e20008019000 */
[----:B------:R-:W3:Y:S02]  /*cb70*/  SYNCS.PHASECHK.TRANS64.TRYWAIT P0, [UR38+0x2e840], R2 ;  /* 0x02e84002ff0075a7 */ /* 0x000ee40008000166 */
[----:B--23--:R-:W-:Y:S05]  /*cb80*/  @!P0 BRA `(.L_x_6012) ;  /* 0x0000002c00048947 */ /* 0x00cfea0003800000 */
.L_x_6060:
[----:B------:R-:W-:Y:S05]  /*cb90*/  @P1 BRA `(.L_x_6013) ;  /* 0x0000000000181947 */ /* 0x000fea0003800000 */
[----:B-1----:R-:W1:Y:S01]  /*cba0*/  S2R R3, SR_TID.X ;  /* 0x0000000000037919 */ /* 0x002e620000002100 */
[----:B------:R-:W-:-:S04]  /*cbb0*/  IMAD.MOV.U32 R2, RZ, RZ, 0x7000 ;  /* 0x00007000ff027424 */ /* 0x000fc800078e00ff */
[----:B------:R2:W-:Y:S01]  /*cbc0*/  SYNCS.ARRIVE.TRANS64 RZ, [UR38+0x2e830], R2 ;  /* 0x02e83002ffff79a7 */ /* 0x0005e20008000026 */
[----:B-1----:R-:W-:-:S13]  /*cbd0*/  LOP3.LUT P0, RZ, R3, 0x1f, RZ, 0xc0, !PT ;  /* 0x0000001f03ff7812 */ /* 0x002fda000780c0ff */
[----:B--2---:R-:W-:Y:S05]  /*cbe0*/  @!P0 BRA `(.L_x_6013) ;  /* 0x0000000000048947 */ /* 0x004fea0003800000 */
[----:B------:R-:W-:Y:S01]  /*cbf0*/  BPT.TRAP 0x1 ;  /* 0x000000040000795c */ /* 0x000fe20000300000 */
.L_x_6013:
[----:B-1----:R-:W2:Y:S01]  /*cc00*/  LDL.LU R2, [R1] ;  /* 0x0000000001027983 */ /* 0x002ea20000300800 */
[----:B------:R-:W-:Y:S01]  /*cc10*/  PLOP3.LUT P0, PT, PT, PT, PT, 0x80, 0x0 ;  /* 0x000000000000781c */ /* 0x000fe20003f0f070 */
[----:B------:R-:W-:Y:S01]  /*cc20*/  ULDC.64 UR4, c[0x0][0x198] ;  /* 0x0000660000047ab9 */ /* 0x000fe20000000a00 */
[----:B------:R-:W-:Y:S01]  /*cc30*/  R2UR UR11, R0 ;  /* 0x00000000000b72ca */ /* 0x000fe200000e0000 */
[----:B------:R-:W-:Y:S01]  /*cc40*/  UIADD3 UR4, UP0, UR4, 0x370, URZ ;  /* 0x0000037004047890 */ /* 0x000fe2000ff1e03f */
        /* <DEDUP_REMOVED lines=9> */
[----:B--2---:R-:W-:-:S04]  /*cce0*/  LOP3.LUT R2, R2, 0xfffffffd, RZ, 0xc0, !PT ;  /* 0xfffffffd02027812 */ /* 0x004fc800078ec0ff */
[----:B------:R-:W-:-:S05]  /*ccf0*/  @P0 LOP3.LUT R2, R2, 0x2, RZ, 0xfc, !PT ;  /* 0x0000000202020812 */ /* 0x000fca00078efcff */
[----:B------:R3:W-:Y:S01]  /*cd00*/  STL [R1], R2 ;  /* 0x0000000201007387 */ /* 0x0007e20000100800 */
[----:B------:R-:W-:Y:S01]  /*cd10*/  NOP ;  /* 0x0000000000007918 */ /* 0x000fe20000000000 */
.L_x_6007:
        /* <DEDUP_REMOVED lines=22> */
.L_x_6014:
[----:B0-----:R-:W1:Y:S01]  /*ce80*/  S2R R4, SR_CTAID.Z ;  /* 0x0000000000047919 */ /* 0x001e620000002700 */
[----:B------:R-:W0:Y:S01]  /*ce90*/  LDC R8, c[0x0][0x448] ;  /* 0x00011200ff087b82 */ /* 0x000e220000000800 */
[----:B------:R-:W-:Y:S01]  /*cea0*/  USHF.R.S32.HI UR4, URZ, 0x1f, UR36 ;  /* 0x0000001f3f047899 */ /* 0x000fe20008011424 */
[----:B------:R-:W2:Y:S01]  /*ceb0*/  S2R R9, SR_TID.X ;  /* 0x0000000000097919 */ /* 0x000ea20000002100 */
[----:B------:R-:W-:Y:S02]  /*cec0*/  ULDC.64 UR8, c[0x0][0x2d8] ;  /* 0x0000b60000087ab9 */ /* 0x000fe40000000a00 */
[----:B------:R-:W-:Y:S01]  /*ced0*/  UIMAD UR6, UR4, UR8, URZ ;  /* 0x00000008040672a4 */ /* 0x000fe2000f8e023f */
[----:B------:R-:W3:Y:S02]  /*cee0*/  S2R R10, SR_CTAID.X ;  /* 0x00000000000a7919 */ /* 0x000ee40000002500 */
[----:B------:R-:W4:Y:S01]  /*cef0*/  LDC.64 R2, c[0x0][0x2e0] ;  /* 0x0000b800ff027b82 */ /* 0x000f220000000a00 */
[----:B------:R-:W-:-:S02]  /*cf00*/  UIMAD.WIDE.U32 UR4, UR36, UR8, URZ ;  /* 0x00000008240472a5 */ /* 0x000fc4000f8e003f */
[----:B------:R-:W-:-:S04]  /*cf10*/  UIMAD UR6, UR36, UR9, UR6 ;  /* 0x00000009240672a4 */ /* 0x000fc8000f8e0206 */
[----:B------:R-:W-:Y:S01]  /*cf20*/  UIADD3 UR5, UR5, UR6, URZ ;  /* 0x0000000605057290 */ /* 0x000fe2000fffe03f */
[----:B0-----:R-:W-:Y:S02]  /*cf30*/  ISETP.NE.AND P0, PT, R8, 0x1, PT ;  /* 0x000000010800780c */ /* 0x001fe40003f05270 */
[----:B-1----:R-:W-:Y:S02]  /*cf40*/  SHF.R.S32.HI R0, RZ, 0x1f, R4 ;  /* 0x0000001fff007819 */ /* 0x002fe40000011404 */
[----:B--2---:R-:W-:-:S03]  /*cf50*/  LOP3.LUT R7, R9, 0x7f, RZ, 0xc0, !PT ;  /* 0x0000007f09077812 */ /* 0x004fc600078ec0ff */
[----:B----4-:R-:W-:-:S06]  /*cf60*/  IMAD R0, R0, R2, RZ ;  /* 0x0000000200007224 */ /* 0x010fcc00078e02ff */
[----:B------:R-:W0:Y:S01]  /*cf70*/  @P0 LDC R6, c[0x0][0x44c] ;  /* 0x00011300ff060b82 */ /* 0x000e220000000800 */
[----:B------:R-:W-:Y:S01]  /*cf80*/  SHF.R.U32.HI R9, RZ, 0x3, R9 ;  /* 0x00000003ff097819 */ /* 0x000fe20000011609 */
[C---:B------:R-:W-:Y:S01]  /*cf90*/  IMAD R0, R4.reuse, R3, R0 ;  /* 0x0000000304007224 */ /* 0x040fe200078e0200 */
[----:B------:R-:W-:Y:S01]  /*cfa0*/  LEA.HI R5, R7, R19, RZ, 0x1d ;  /* 0x0000001307057211 */ /* 0x000fe200078fe8ff */
[----:B------:R-:W-:Y:S01]  /*cfb0*/  IMAD.WIDE.U32 R2, R4, R2, UR4 ;  /* 0x0000000404027e25 */ /* 0x000fe2000f8e0002 */
[----:B------:R-:W-:-:S03]  /*cfc0*/  ULDC.64 UR4, c[0x0][0x2d0] ;  /* 0x0000b40000047ab9 */ /* 0x000fc60000000a00 */
[----:B------:R-:W-:Y:S02]  /*cfd0*/  IMAD.IADD R3, R3, 0x1, R0 ;  /* 0x0000000103037824 */ /* 0x000fe400078e0200 */
[----:B------:R-:W1:Y:S01]  /*cfe0*/  @P0 LDC R0, c[0x0][0x450] ;  /* 0x00011400ff000b82 */ /* 0x000e620000000800 */
[----:B---3--:R-:W-:-:S04]  /*cff0*/  IMAD R5, R10, 0x80, R5 ;  /* 0x000000800a057824 */ /* 0x008fc800078e0205 */
        /* <DEDUP_REMOVED lines=18> */
[----:B------:R-:W-:Y:S01]  /*d120*/  IMAD.SHL.U32 R2, R9, 0x80, RZ ;  /* 0x0000008009027824 */ /* 0x000fe200078e00ff */
[----:B------:R-:W-:Y:S02]  /*d130*/  ULDC UR4, c[0x0][0x2b8] ;  /* 0x0000ae0000047ab9 */ /* 0x000fe40000000800 */
[----:B------:R-:W-:Y:S01]  /*d140*/  IADD3.X R3, R3, UR5, R4, P0, !PT ;  /* 0x0000000503037c10 */ /* 0x000fe200087fe404 */
[----:B------:R-:W-:Y:S01]  /*d150*/  IMAD.SHL.U32 R4, R9, 0x10, RZ ;  /* 0x0000001009047824 */ /* 0x000fe200078e00ff */
[C---:B------:R-:W-:Y:S02]  /*d160*/  LOP3.LUT R2, R19.reuse, 0x380, R2, 0xf8, !PT ;  /* 0x0000038013027812 */ /* 0x040fe400078ef802 */
[----:B------:R-:W-:Y:S01]  /*d170*/  ISETP.GE.AND P0, PT, R19, UR4, PT ;  /* 0x0000000413007c0c */ /* 0x000fe2000bf06270 */
[----:B------:R-:W-:Y:S01]  /*d180*/  UMOV UR4, 0xffffffff ;  /* 0xffffffff00047882 */ /* 0x000fe20000000000 */
        /* <DEDUP_REMOVED lines=8> */
[----:B------:R-:W-:-:S03]  /*d210*/  IMAD R2, R8, UR4, RZ ;  /* 0x0000000408027c24 */ /* 0x000fc6000f8e02ff */
[----:B------:R-:W-:Y:S02]  /*d220*/  SHFL.IDX PT, R14, R0, 0x7, 0x181f ;  /* 0x00f81f00000e7f89 */ /* 0x000fe400000e0000 */
[----:B------:R-:W-:-:S13]  /*d230*/  ISETP.GE.AND P1, PT, R5, R2, PT ;  /* 0x000000020500720c */ /* 0x000fda0003f26270 */
[----:B------:R-:W-:Y:S01]  /*d240*/  @!P1 VIADD R8, R4, UR38 ;  /* 0x0000002604089c36 */ /* 0x000fe20008000000 */
[----:B0-----:R-:W-:-:S05]  /*d250*/  @!P1 IADD3 R7, P2, R19, R7, RZ ;  /* 0x0000000713079210 */ /* 0x001fca0007f5e0ff */
[----:B-1----:R-:W-:-:S05]  /*d260*/  @!P1 IMAD.X R6, RZ, RZ, R6, P2 ;  /* 0x000000ffff069224 */ /* 0x002fca00010e0606 */
[----:B------:R-:W-:-:S04]  /*d270*/  @!P1 LOP3.LUT R7, R7, R6, RZ, 0x3c, !PT ;  /* 0x0000000607079212 */ /* 0x000fc800078e3cff */
[----:B------:R-:W-:-:S04]  /*d280*/  @!P1 LOP3.LUT R6, R7, R6, RZ, 0x3c, !PT ;  /* 0x0000000607069212 */ /* 0x000fc800078e3cff */
[----:B------:R-:W-:-:S05]  /*d290*/  @!P1 LOP3.LUT R7, R7, R6, RZ, 0x3c, !PT ;  /* 0x0000000607079212 */ /* 0x000fca00078e3cff */
[----:B------:R0:W-:Y:S02]  /*d2a0*/  @!P1 LDGSTS.E.BYPASS.LTC128B.128 [R8+0x1c400], desc[UR44][R6.64], !P0 ;  /* 0x1c40000006089fae */ /* 0x0001e4000c101d6c */
[----:B0-----:R-:W-:Y:S02]  /*d2b0*/  VIADD R6, R5, 0x10 ;  /* 0x0000001005067836 */ /* 0x001fe40000000000 */
        /* <DEDUP_REMOVED lines=65> */
[----:B--2---:R0:W-:Y:S02]  /*d6d0*/  @!P1 LDGSTS.E.BYPASS.LTC128B.128 [R8+0x1f400], desc[UR44][R6.64], !P0 ;  /* 0x1f40000006089fae */ /* 0x0041e4000c101d6c */
.L_x_6077:
[----:B------:R-:W-:Y:S02]  /*d6e0*/  VIADD R5, R5, 0x70 ;  /* 0x0000007005057836 */ /* 0x000fe40000000000 */
[----:B------:R-:W-:-:S03]  /*d6f0*/  IMAD.MOV.U32 R0, RZ, RZ, 0x1 ;  /* 0x00000001ff007424 */ /* 0x000fc600078e00ff */
[----:B------:R-:W-:Y:S02]  /*d700*/  ISETP.GE.AND P1, PT, R5, R2, PT ;  /* 0x000000020500720c */ /* 0x000fe40003f26270 */
[----:B------:R-:W-:-:S11]  /*d710*/  SHF.L.U32 R0, R0, 0x1f, RZ ;  /* 0x0000001f00007819 */ /* 0x000fd600000006ff */
[----:B------:R-:W-:Y:S01]  /*d720*/  @!P1 IADD3 R2, P2, R19, R14, RZ ;  /* 0x0000000e13029210 */ /* 0x000fe20007f5e0ff */
[----:B------:R-:W-:-:S04]  /*d730*/  @!P1 VIADD R5, R4, UR38 ;  /* 0x0000002604059c36 */ /* 0x000fc80008000000 */
[----:B------:R-:W-:-:S05]  /*d740*/  @!P1 IMAD.X R3, RZ, RZ, R3, P2 ;  /* 0x000000ffff039224 */ /* 0x000fca00010e0603 */
[----:B------:R-:W-:Y:S01]  /*d750*/  @!PT LDS RZ, [RZ] ;  /* 0x00000000fffff984 */ /* 0x000fe20000000800 */
[----:B------:R-:W-:Y:S01]  /*d760*/  @!PT LDS RZ, [RZ] ;  /* 0x00000000fffff984 */ /* 0x000fe20000000800 */
[----:B------:R-:W-:Y:S01]  /*d770*/  @!PT LDS RZ, [RZ] ;  /* 0x00000000fffff984 */ /* 0x000fe20000000800 */
[----:B------:R1:W-:Y:S01]  /*d780*/  @!P1 LDGSTS.E.BYPASS.LTC128B.128 [R5+0x1fc00], desc[UR44][R2.64], !P0 ;  /* 0x1fc0000002059fae */ /* 0x0003e2000c101d6c */
[----:B------:R-:W-:Y:S01]  /*d790*/  NOP ;  /* 0x0000000000007918 */ /* 0x000fe20000000000 */
[----:B------:R-:W-:Y:S02]  /*d7a0*/  SYNCS.ARRIVE.TRANS64.RED.A0T1 RZ, [UR38+0x2e800], RZ ;  /* 0x02e800ffffff79a7 */ /* 0x000fe40008200426 */
[----:B------:R-:W-:Y:S01]  /*d7b0*/  ARRIVES.LDGSTSBAR.64.TRANSCNT [UR38+0x2e800] ;  /* 0x02e80000ff0079b0 */ /* 0x000fe20008000aa6 */
[----:B------:R-:W-:-:S03]  /*d7c0*/  NOP ;  /* 0x0000000000007918 */ /* 0x000fc60000000000 */
[----:B0-----:R-:W2:Y:S01]  /*d7d0*/  LDL R6, [R1+0x8] ;  /* 0x0000080001067983 */ /* 0x001ea20000100800 */
[----:B------:R-:W-:Y:S01]  /*d7e0*/  SYNCS.ARRIVE.TRANS64.A1T0 RZ, [UR38+0x2e800], RZ ;  /* 0x02e800ffffff79a7 */ /* 0x000fe20008100026 */
[----:B------:R-:W-:Y:S01]  /*d7f0*/  VIADD R17, R17, 0xfffffffe ;  /* 0xfffffffe11117836 */ /* 0x000fe20000000000 */
[----:B------:R-:W0:Y:S04]  /*d800*/  SYNCS.PHASECHK.TRANS64.TRYWAIT P0, [UR38+0x2e820], R0 ;  /* 0x02e82000ff0075a7 */ /* 0x000e280008000166 */
[----:B--2---:R-:W-:Y:S01]  /*d810*/  ISETP.GE.AND P1, PT, R17, R6, PT ;  /* 0x000000061100720c */ /* 0x004fe20003f26270 */
[----:B01----:R-:W-:-:S12]  /*d820*/  @!P0 BRA `(.L_x_6016) ;  /* 0x0000002800b48947 */ /* 0x003fd80003800000 */
.L_x_6078:
[----:B------:R-:W-:Y:S01]  /*d830*/  IMAD.MOV.U32 R21, RZ, RZ, 0x1 ;  /* 0x00000001ff157424 */ /* 0x000fe200078e00ff */
[----:B------:R-:W-:Y:S06]  /*d840*/  @!P1 BRA `(.L_x_6017) ;  /* 0x00000010000c9947 */ /* 0x000fec0003800000 */
[----:B------:R-:W2:Y:S04]  /*d850*/  LDL R3, [R1+0x18] ;  /* 0x0000180001037983 */ /* 0x000ea80000100800 */
[----:B0-----:R-:W3:Y:S01]  /*d860*/  LDL R2, [R1+0x24] ;  /* 0x0000240001027983 */ /* 0x001ee20000100800 */
[----:B------:R-:W-:Y:S01]  /*d870*/  IMAD.MOV.U32 R6, RZ, RZ, RZ ;  /* 0x000000ffff067224 */ /* 0x000fe200078e00ff */
[C---:B--2---:R-:W-:Y:S02]  /*d880*/  LOP3.LUT R0, R3.reuse, 0x1, RZ, 0xfc, !PT ;  /* 0x0000000103007812 */ /* 0x044fe400078efcff */
[----:B------:R-:W-:Y:S01]  /*d890*/  LOP3.LUT R3, R3, 0x2, RZ, 0xfc, !PT ;  /* 0x0000000203037812 */ /* 0x000fe200078efcff */
[----:B---3--:R-:W-:Y:S02]  /*d8a0*/  IMAD.IADD R2, R2, 0x1, R18 ;  /* 0x0000000102027824 */ /* 0x008fe400078e0212 */
[----:B------:R0:W-:Y:S04]  /*d8b0*/  STL [R1+0x20], R0 ;  /* 0x0000200001007387 */ /* 0x0001e80000100800 */
[----:B------:R1:W-:Y:S04]  /*d8c0*/  STL [R1+0x1c], R3 ;  /* 0x00001c0301007387 */ /* 0x0003e80000100800 */
[----:B------:R1:W-:Y:S01]  /*d8d0*/  STL [R1+0x10], R2 ;  /* 0x0000100201007387 */ /* 0x0003e20000100800 */
[----:B0-----:R-:W-:-:S07]  /*d8e0*/  IMAD.MOV.U32 R0, RZ, RZ, 0x1 ;  /* 0x00000001ff007424 */ /* 0x001fce00078e00ff */
.L_x_6034:
[----:B-1----:R-:W2:Y:S01]  /*d8f0*/  LDL R2, [R1] ;  /* 0x0000000001027983 */ /* 0x002ea20000100800 */
[----:B------:R-:W-:Y:S01]  /*d900*/  VIADD R20, R6, 0x1 ;  /* 0x0000000106147836 */ /* 0x000fe20000000000 */
[----:B------:R-:W-:Y:S04]  /*d910*/  BSSY B0, `(.L_x_6018) ;  /* 0x0000066000007945 */ /* 0x000fe80003800000 */
[----:B------:R-:W-:-:S04]  /*d920*/  ISETP.NE.AND P0, PT, R20, 0x2, PT ;  /* 0x000000021400780c */ /* 0x000fc80003f05270 */
[----:B------:R-:W-:Y:S02]  /*d930*/  SEL R21, RZ, 0x1, P0 ;  /* 0x00000001ff157807 */ /* 0x000fe40000000000 */
[----:B------:R-:W-:Y:S02]  /*d940*/  SEL R20, R20, RZ, P0 ;  /* 0x000000ff14147207 */ /* 0x000fe40000000000 */
[----:B------:R-:W-:Y:S02]  /*d950*/  LOP3.LUT R21, R0, R21, RZ, 0x3c, !PT ;  /* 0x0000001500157212 */ /* 0x000fe400078e3cff */
[----:B--2---:R-:W-:-:S13]  /*d960*/  LOP3.LUT P1, RZ, R2, 0x2, RZ, 0xc0, !PT ;  /* 0x0000000202ff7812 */ /* 0x004fda000782c0ff */
[----:B------:R-:W-:Y:S05]  /*d970*/  @!P1 BRA `(.L_x_6019) ;  /* 0x00000004007c9947 */ /* 0x000fea0003800000 */
        /* <DEDUP_REMOVED lines=23> */
.L_x_6020:
[----:B0-----:R-:W-:Y:S01]  /*daf0*/  LEA R4, R20, UR38, 0x3 ;  /* 0x0000002614047c11 */ /* 0x001fe2000f8e18ff */
[----:B------:R-:W0:Y:S01]  /*db00*/  S2R R2, SR_TID.X ;  /* 0x0000000000027919 */ /* 0x000e220000002100 */
[----:B------:R-:W-:-:S04]  /*db10*/  SHF.L.U32 R3, R21, 0x1f, RZ ;  /* 0x0000001f15037819 */ /* 0x000fc800000006ff */
[----:B------:R-:W1:Y:S01]  /*db20*/  SYNCS.PHASECHK.TRANS64.TRYWAIT P0, [R4+URZ+0x2e880], R3 ;  /* 0x02e88003040075a7 */ /* 0x000e62000800017f */
[----:B0-----:R-:W-:-:S04]  /*db30*/  LOP3.LUT R2, R2, 0x7f, RZ, 0xc0, !PT ;  /* 0x0000007f02027812 */ /* 0x001fc800078ec0ff */
[----:B------:R-:W-:Y:S01]  /*db40*/  ISETP.NE.AND P1, PT, R2, RZ, PT ;  /* 0x000000ff0200720c */ /* 0x000fe20003f25270 */
[----:B-1----:R-:W-:-:S12]  /*db50*/  @!P0 BRA `(.L_x_6021) ;  /* 0x0000002800008947 */ /* 0x002fd80003800000 */
.L_x_6079:
        /* <DEDUP_REMOVED lines=9> */
.L_x_6023:
[----:B------:R-:W-:Y:S05]  /*dbf0*/  BSYNC B1 ;  /* 0x0000000000017941 */ /* 0x000fea0003800000 */
.L_x_6022:
        /* <DEDUP_REMOVED lines=16> */
.L_x_6024:
[----:B------:R-:W-:-:S13]  /*dd00*/  @P0 ELECT P2, URZ, PT ;  /* 0x00000000003f082f */ /* 0x000fda0003840000 */
[----:B-----5:R-:W-:Y:S02]  /*dd10*/  @P2 R2UR UR37, R16 ;  /* 0x00000000102522ca */ /* 0x020fe400000e0000 */
[----:B------:R-:W-:-:S11]  /*dd20*/  @P2 PLOP3.LUT P0, PT, P2, PT, PT, 0x8, 0x0 ;  /* 0x000000000000281c */ /* 0x000fd6000170e170 */
[----:B------:R1:W-:Y:S01]  /*dd30*/  UTMALDG.4D [UR32], [UR4], desc[UR6] ;  /* 0x00000620040075b4 */ /* 0x0003e20008019000 */
[----:B------:R-:W-:Y:S01]  /*dd40*/  PLOP3.LUT P2, PT, PT, PT, PT, 0x8, 0x0 ;  /* 0x000000000000781c */ /* 0x000fe20003f4e170 */
[----:B-1----:R-:W-:-:S12]  /*dd50*/  @P0 BRA.U.ANY `(.L_x_6024) ;  /* 0xfffffffd00e80947 */ /* 0x002fd8000393ffff */
[----:B------:R-:W1:Y:S02]  /*dd60*/  SYNCS.PHASECHK.TRANS64.TRYWAIT P0, [R4+URZ+0x2e840], R3 ;  /* 0x02e84003040075a7 */ /* 0x000e64000800017f */
[----:B-1----:R-:W-:Y:S05]  /*dd70*/  @!P0 BRA `(.L_x_6025) ;  /* 0x00000024008c8947 */ /* 0x002fea0003800000 */
.L_x_6080:
        /* <DEDUP_REMOVED lines=11> */
.L_x_6027:
[----:B------:R-:W-:Y:S05]  /*de30*/  BSYNC B1 ;  /* 0x0000000000017941 */ /* 0x000fea0003800000 */
.L_x_6026:
        /* <DEDUP_REMOVED lines=12> */
.L_x_6028:
[----:B------:R-:W-:-:S13]  /*df00*/  @P0 ELECT P1, URZ, PT ;  /* 0x00000000003f082f */ /* 0x000fda0003820000 */
[----:B------:R-:W-:Y:S01]  /*df10*/  @P1 R2UR UR13, R16 ;  /* 0x00000000100d12ca */ /* 0x000fe200000e0000 */
[----:B------:R-:W-:Y:S01]  /*df20*/  UMOV UR12, UR36 ;  /* 0x00000024000c7c82 */ /* 0x000fe20008000000 */
[----:B------:R-:W-:-:S11]  /*df30*/  @P1 PLOP3.LUT P0, PT, P1, PT, PT, 0x8, 0x0 ;  /* 0x000000000000181c */ /* 0x000fd60000f0e170 */
[----:B------:R2:W-:Y:S01]  /*df40*/  UTMALDG.4D [UR8], [UR4], desc[UR6] ;  /* 0x00000608040075b4 */ /* 0x0005e20008019000 */
[----:B------:R-:W-:Y:S01]  /*df50*/  PLOP3.LUT P1, PT, PT, PT, PT, 0x8, 0x0 ;  /* 0x000000000000781c */ /* 0x000fe20003f2e170 */
[----:B--2---:R-:W-:-:S12]  /*df60*/  @P0 BRA.U.ANY `(.L_x_6028) ;  /* 0xfffffffd00e40947 */ /* 0x004fd8000393ffff */
.L_x_6019:
[----:B------:R-:W-:Y:S05]  /*df70*/  BSYNC B0 ;  /* 0x0000000000007941 */ /* 0x000fea0003800000 */
.L_x_6018:
[----:B------:R-:W2:Y:S02]  /*df80*/  LDL R2, [R1+0x20] ;  /* 0x0000200001027983 */ /* 0x000ea40000100800 */
[----:B--2---:R-:W-:-:S13]  /*df90*/  ISETP.NE.AND P0, PT, R2, 0x3, PT ;  /* 0x000000030200780c */ /* 0x004fda0003f05270 */
[----:B------:R-:W-:Y:S05]  /*dfa0*/  @!P0 BRA `(.L_x_6029) ;  /* 0x0000000000048947 */ /* 0x000fea0003800000 */
[----:B------:R-:W-:Y:S01]  /*dfb0*/  BPT.TRAP 0x1 ;  /* 0x000000040000795c */ /* 0x000fe20000300000 */
.L_x_6029:
[----:B01----:R-:W2:Y:S01]  /*dfc0*/  LDL R3, [R1+0x1c] ;  /* 0x00001c0001037983 */ /* 0x003ea20000100800 */
[----:B------:R-:W-:Y:S02]  /*dfd0*/  LOP3.LUT R2, R0, 0x1, RZ, 0x3c, !PT ;  /* 0x0000000100027812 */ /* 0x000fe400078e3cff */
[----:B------:R-:W-:Y:S02]  /*dfe0*/  LEA R19, R6, UR38, 0x3 ;  /* 0x0000002606137c11 */ /* 0x000fe4000f8e18ff */
[----:B------:R-:W-:-:S04]  /*dff0*/  SHF.L.U32 R2, R2, 0x1f, RZ ;  /* 0x0000001f02027819 */ /* 0x000fc800000006ff */
[----:B------:R-:W0:Y:S01]  /*e000*/  SYNCS.PHASECHK.TRANS64.TRYWAIT P0, [R19+URZ+0x2e870], R2 ;  /* 0x02e87002130075a7 */ /* 0x000e22000800017f */
[----:B--2---:R-:W-:Y:S01]  /*e010*/  ISETP.NE.AND P1, PT, R3, 0x3, PT ;  /* 0x000000030300780c */ /* 0x004fe20003f25270 */
[----:B0-----:R-:W-:-:S12]  /*e020*/  @!P0 BRA `(.L_x_6030) ;  /* 0x0000002000f48947 */ /* 0x001fd80003800000 */
.L_x_6081:
[----:B------:R-:W-:Y:S05]  /*e030*/  @!P1 BRA `(.L_x_6031) ;  /* 0x0000000000049947 */ /* 0x000fea0003800000 */
[----:B------:R-:W-:Y:S01]  /*e040*/  BPT.TRAP 0x1 ;  /* 0x000000040000795c */ /* 0x000fe20000300000 */
.L_x_6031:
[----:B------:R-:W-:Y:S01]  /*e050*/  SHF.L.U32 R0, R0, 0x1f, RZ ;  /* 0x0000001f00007819 */ /* 0x000fe200000006ff */
[----:B0-----:R-:W-:-:S03]  /*e060*/  IMAD R2, R6, 0x7000, RZ ;  /* 0x0000700006027824 */ /* 0x001fc600078e02ff */
[----:B------:R-:W0:Y:S02]  /*e070*/  SYNCS.PHASECHK.TRANS64.TRYWAIT P0, [R19+URZ+0x2e860], R0 ;  /* 0x02e86000130075a7 */ /* 0x000e24000800017f */
[----:B0-----:R-:W-:Y:S05]  /*e080*/  @!P0 BRA `(.L_x_6032) ;  /* 0x0000002000f08947 */ /* 0x001fea0003800000 */
.L_x_6082:
[----:B------:R-:W2:Y:S04]  /*e090*/  LDL R3, [R1+0x10] ;  /* 0x0000100001037983 */ /* 0x000ea80000100800 */
[----:B------:R-:W0:Y:S01]  /*e0a0*/  LDL R13, [R1+0x14] ;  /* 0x00001400010d7983 */ /* 0x000e220000100800 */
[----:B------:R-:W-:Y:S01]  /*e0b0*/  LOP3.LUT R4, R2, R18, RZ, 0xfc, !PT ;  /* 0x0000001202047212 */ /* 0x000fe200078efcff */
[----:B------:R-:W-:Y:S05]  /*e0c0*/  WARPSYNC.ALL ;  /* 0x0000000000007948 */ /* 0x000fea0003800000 */
[----:B------:R-:W1:Y:S01]  /*e0d0*/  LDSM.16.MT88.4 R4, [R4+UR38+0xe400] ;  /* 0x00e400260404783b */ /* 0x000e620008004200 */
[----:B------:R-:W-:-:S04]  /*e0e0*/  IMAD.U32 R12, RZ, RZ, UR38 ;  /* 0x00000026ff0c7e24 */ /* 0x000fc8000f8e00ff */
[----:B------:R-:W-:Y:S01]  /*e0f0*/  VIADD R12, R12, 0x400 ;  /* 0x000004000c0c7836 */ /* 0x000fe20000000000 */
[C-C-:B-1----:R-:W-:Y:S02]  /*e100*/  PRMT R8, R4.reuse, 0x6420, R5.reuse ;  /* 0x0000642004087816 */ /* 0x142fe40000000005 */
[----:B------:R-:W-:Y:S02]  /*e110*/  PRMT R9, R4, 0x7531, R5 ;  /* 0x0000753104097816 */ /* 0x000fe40000000005 */
[C-C-:B------:R-:W-:Y:S02]  /*e120*/  PRMT R10, R6.reuse, 0x6420, R7.reuse ;  /* 0x00006420060a7816 */ /* 0x140fe40000000007 */
[----:B------:R-:W-:Y:S02]  /*e130*/  PRMT R11, R6, 0x7531, R7 ;  /* 0x00007531060b7816 */ /* 0x000fe40000000007 */
[----:B--2---:R-:W-:Y:S02]  /*e140*/  IADD3 R3, R3, UR38, R2 ;  /* 0x0000002603037c10 */ /* 0x004fe4000fffe002 */
[----:B0-----:R-:W-:-:S03]  /*e150*/  IADD3 R0, R12, R2, R13 ;  /* 0x000000020c007210 */ /* 0x001fc60007ffe00d */
        /* <DEDUP_REMOVED lines=14> */
[----:B------:R-:W0:Y:S04]  /*e240*/  LDSM.16.MT88.4 R4, [R3+0xf400] ;  /* 0x00f400000304783b */ /* 0x000e280000004200 */
[----:B------:R-:W-:Y:S01]  /*e250*/  STSM.16.M88.4 [R0+0x1000], R12 ;  /* 0x0010000c00007844 */ /* 0x000fe20000000200 */
        /* <DEDUP_REMOVED lines=51> */
[----:B------:R-:W0:Y:S02]  /*e590*/  LDSM.16.MT88.4 R4, [R4+UR38+0xe400] ;  /* 0x00e400260404783b */ /* 0x000e240008004200 */
[C-C-:B0-----:R-:W-:Y:S02]  /*e5a0*/  PRMT R12, R4.reuse, 0x6420, R5.reuse ;  /* 0x00006420040c7816 */ /* 0x141fe40000000005 */
[----:B------:R-:W-:-:S02]  /*e5b0*/  PRMT R13, R4, 0x7531, R5 ;  /* 0x00007531040d7816 */ /* 0x000fc40000000005 */
[C-C-:B------:R-:W-:Y:S02]  /*e5c0*/  PRMT R14, R6.reuse, 0x6420, R7.reuse ;  /* 0x00006420060e7816 */ /* 0x140fe40000000007 */
[----:B------:R-:W-:Y:S02]  /*e5d0*/  PRMT R15, R6, 0x7531, R7 ;  /* 0x00007531060f7816 */ /* 0x000fe40000000007 */
[----:B------:R-:W0:Y:S04]  /*e5e0*/  LDSM.16.MT88.4 R4, [R3+0x13400] ;  /* 0x013400000304783b */ /* 0x000e280000004200 */
[----:B------:R-:W-:Y:S01]  /*e5f0*/  STSM.16.M88.4 [R0+0x5000], R12 ;  /* 0x0050000c00007844 */ /* 0x000fe20000000200 */
[C-C-:B0-----:R-:W-:Y:S02]  /*e600*/  PRMT R8, R4.reuse, 0x6420, R5.reuse ;  /* 0x0000642004087816 */ /* 0x141fe40000000005 */
[----:B------:R-:W-:-:S02]  /*e610*/  PRMT R9, R4, 0x7531, R5 ;  /* 0x0000753104097816 */ /* 0x000fc40000000005 */
[C-C-:B------:R-:W-:Y:S02]  /*e620*/  PRMT R10, R6.reuse, 0x6420, R7.reuse ;  /* 0x00006420060a7816 */ /* 0x140fe40000000007 */
[----:B------:R-:W-:-:S05]  /*e630*/  PRMT R11, R6, 0x7531, R7 ;  /* 0x00007531060b7816 */ /* 0x000fca0000000007 */
[----:B------:R-:W-:Y:S04]  /*e640*/  STSM.16.M88.4 [R0+0x5800], R8 ;  /* 0x0058000800007844 */ /* 0x000fe80000000200 */
[----:B------:R-:W0:Y:S02]  /*e650*/  LDSM.16.MT88.4 R4, [R2+UR38+0xe400] ;  /* 0x00e400260204783b */ /* 0x000e240008004200 */
        /* <DEDUP_REMOVED lines=19> */
.L_x_6033:
[----:B-1----:R-:W1:Y:S01]  /*e790*/  S2R R0, SR_TID.X ;  /* 0x0000000000007919 */ /* 0x002e620000002100 */
[----:B0-----:R0:W-:Y:S01]  /*e7a0*/  SYNCS.ARRIVE.TRANS64.A1T0 RZ, [R19+URZ+0x2e850], RZ ;  /* 0x02e850ff13ff79a7 */ /* 0x0011e2000810003f */
[----:B-1----:R-:W-:Y:S02]  /*e7b0*/  LOP3.LUT R2, R0, 0x7f, RZ, 0xc0, !PT ;  /* 0x0000007f00027812 */ /* 0x002fe400078ec0ff */
[----:B------:R-:W2:Y:S01]  /*e7c0*/  LDL R0, [R1+0x8] ;  /* 0x0000080001007983 */ /* 0x000ea20000100800 */
[----:B------:R-:W-:Y:S01]  /*e7d0*/  IMAD.MOV.U32 R6, RZ, RZ, R20 ;  /* 0x000000ffff067224 */ /* 0x000fe200078e0014 */
[----:B------:R-:W-:Y:S01]  /*e7e0*/  BAR.SYNC.DEFER_BLOCKING 0x2, 0x80 ;  /* 0x0082000000007b1d */ /* 0x000fe20000010000 */
[----:B------:R-:W-:-:S13]  /*e7f0*/  ISETP.NE.AND P0, PT, R2, RZ, PT ;  /* 0x000000ff0200720c */ /* 0x000fda0003f05270 */
[----:B0-----:R-:W-:-:S05]  /*e800*/  @!P0 VIADD R19, R19, 0x2e880 ;  /* 0x0002e88013138836 */ /* 0x001fca0000000000 */
[----:B------:R-:W-:-:S04]  /*e810*/  @!P0 PRMT R19, RZ, 0x654, R19 ;  /* 0x00000654ff138816 */ /* 0x000fc80000000013 */
[----:B------:R0:W-:Y:S01]  /*e820*/  @!P0 SYNCS.ARRIVE.TRANS64.RED.A1T0 RZ, [R19+URZ], RZ ;  /* 0x000000ff13ff89a7 */ /* 0x0001e2000810043f */
[C---:B--2---:R-:W-:Y:S01]  /*e830*/  ISETP.GT.AND P0, PT, R17.reuse, R0, PT ;  /* 0x000000001100720c */ /* 0x044fe20003f04270 */
[----:B------:R-:W-:Y:S02]  /*e840*/  VIADD R17, R17, 0xffffffff ;  /* 0xffffffff11117836 */ /* 0x000fe40000000000 */
[----:B------:R-:W-:-:S10]  /*e850*/  IMAD.MOV.U32 R0, RZ, RZ, R21 ;  /* 0x000000ffff007224 */ /* 0x000fd400078e0015 */
[----:B0-----:R-:W-:Y:S05]  /*e860*/  @P0 BRA `(.L_x_6034) ;  /* 0xfffffff000200947 */ /* 0x001fea000383ffff */
[----:B------:R-:W-:Y:S05]  /*e870*/  BRA `(.L_x_6035) ;  /* 0x0000000000047947 */ /* 0x000fea0003800000 */
.L_x_6017:
[----:B------:R-:W-:-:S07]  /*e880*/  IMAD.MOV.U32 R20, RZ, RZ, RZ ;  /* 0x000000ffff147224 */ /* 0x000fce00078e00ff */
.L_x_6035:
[----:B0-----:R-:W2:Y:S02]  /*e890*/  LDL R2, [R1+0x18] ;  /* 0x0000180001027983 */ /* 0x001ea40000100800 */
[----:B--2---:R-:W-:-:S04]  /*e8a0*/  LOP3.LUT R0, R2, 0x1, RZ, 0xfc, !PT ;  /* 0x0000000102007812 */ /* 0x004fc800078efcff */
[----:B------:R-:W-:-:S13]  /*e8b0*/  ISETP.NE.AND P0, PT, R0, 0x3, PT ;  /* 0x000000030000780c */ /* 0x000fda0003f05270 */
[----:B------:R-:W-:Y:S05]  /*e8c0*/  @!P0 BRA `(.L_x_6036) ;  /* 0x0000000000048947 */ /* 0x000fea0003800000 */
[----:B------:R-:W-:Y:S01]  /*e8d0*/  BPT.TRAP 0x1 ;  /* 0x000000040000795c */ /* 0x000fe20000300000 */
.L_x_6036:
[----:B------:R-:W-:Y:S01]  /*e8e0*/  LOP3.LUT R0, R21, 0x1, RZ, 0x3c, !PT ;  /* 0x0000000115007812 */ /* 0x000fe200078e3cff */
[----:B------:R-:W-:Y:S01]  /*e8f0*/  BSSY B0, `(.L_x_6037) ;  /* 0x0000008000007945 */ /* 0x000fe20003800000 */
[----:B------:R-:W-:Y:S02]  /*e900*/  LEA R3, R20, UR38, 0x3 ;  /* 0x0000002614037c11 */ /* 0x000fe4000f8e18ff */
[----:B------:R-:W-:Y:S02]  /*e910*/  SHF.L.U32 R0, R0, 0x1f, RZ ;  /* 0x0000001f00007819 */ /* 0x000fe400000006ff */
[----:B------:R-:W-:Y:S01]  /*e920*/  LOP3.LUT R2, R2, 0x2, RZ, 0xfc, !PT ;  /* 0x0000000202027812 */ /* 0x000fe200078efcff */
[----:B------:R0:W-:Y:S01]  /*e930*/  STL [R1], R3 ;  /* 0x0000000301007387 */ /* 0x0001e20000100800 */
[----:B------:R-:W1:Y:S02]  /*e940*/  SYNCS.PHASECHK.TRANS64.TRYWAIT P0, [R3+URZ+0x2e870], R0 ;  /* 0x02e87000030075a7 */ /* 0x000e64000800017f */
[----:B------:R-:W-:Y:S01]  /*e950*/  ISETP.NE.AND P1, PT, R2, 0x3, PT ;  /* 0x000000030200780c */ /* 0x000fe20003f25270 */
[----:B01----:R-:W-:-:S12]  /*e960*/  @!P0 BRA `(.L_x_6038) ;  /* 0x0000001800cc8947 */ /* 0x003fd80003800000 */
.L_x_6083:
[----:B------:R-:W-:Y:S05]  /*e970*/  BSYNC B0 ;  /* 0x0000000000007941 */ /* 0x000fea0003800000 */
.L_x_6037:
[----:B------:R-:W-:Y:S05]  /*e980*/  @!P1 BRA `(.L_x_6039) ;  /* 0x0000000000049947 */ /* 0x000fea0003800000 */
[----:B------:R-:W-:Y:S01]  /*e990*/  BPT.TRAP 0x1 ;  /* 0x000000040000795c */ /* 0x000fe20000300000 */
.L_x_6039:
[----:B0-----:R-:W2:Y:S01]  /*e9a0*/  LDL R2, [R1] ;  /* 0x0000000001027983 */ /* 0x001ea20000100800 */
[----:B------:R-:W-:Y:S01]  /*e9b0*/  SHF.L.U32 R0, R21, 0x1f, RZ ;  /* 0x0000001f15007819 */ /* 0x000fe200000006ff */
[----:B------:R-:W-:-:S03]  /*e9c0*/  IMAD R13, R20, 0x7000, RZ ;  /* 0x00007000140d7824 */ /* 0x000fc600078e02ff */
[----:B--2---:R0:W1:Y:S02]  /*e9d0*/  SYNCS.PHASECHK.TRANS64.TRYWAIT P0, [R2+URZ+0x2e860], R0 ;  /* 0x02e86000020075a7 */ /* 0x004064000800017f */
[----:B0-----:R-:W-:Y:S01]  /*e9e0*/  LOP3.LUT R2, R13, R18, RZ, 0xfc, !PT ;  /* 0x000000120d027212 */ /* 0x001fe200078efcff */
[----:B-1----:R-:W-:Y:S06]  /*e9f0*/  @!P0 BRA `(.L_x_6040) ;  /* 0x0000001800c08947 */ /* 0x002fec0003800000 */
.L_x_6084:
[----:B------:R-:W2:Y:S04]  /*ea00*/  LDL.LU R4, [R1+0x24] ;  /* 0x0000240001047983 */ /* 0x000ea80000300800 */
[----:B------:R-:W3:Y:S01]  /*ea10*/  LDL.LU R12, [R1+0x14] ;  /* 0x00001400010c7983 */ /* 0x000ee20000300800 */
[----:B0-----:R-:W-:Y:S01]  /*ea20*/  VIADD R3, R2, UR38 ;  /* 0x0000002602037c36 */ /* 0x001fe20008000000 */
[----:B------:R-:W-:Y:S05]  /*ea30*/  WARPSYNC.ALL ;  /* 0x0000000000007948 */ /* 0x000fea0003800000 */
[----:B------:R-:W0:Y:S02]  /*ea40*/  LDSM.16.MT88.4 R8, [R2+UR38+0xe400] ;  /* 0x00e400260208783b */ /* 0x000e240008004200 */
[----:B0-----:R-:W-:-:S02]  /*ea50*/  PRMT R14, R10, 0x6420, R11 ;  /* 0x000064200a0e7816 */ /* 0x001fc4000000000b */
[----:B------:R-:W-:Y:S01]  /*ea60*/  PRMT R15, R10, 0x7531, R11 ;  /* 0x000075310a0f7816 */ /* 0x000fe2000000000b */
[----:B--2---:R-:W-:Y:S01]  /*ea70*/  IMAD.IADD R3, R4, 0x1, R3 ;  /* 0x0000000104037824 */ /* 0x004fe200078e0203 */
[----:B---3--:R-:W-:-:S04]  /*ea80*/  IADD3 R0, R13, UR38, R12 ;  /* 0x000000260d007c10 */ /* 0x008fc8000fffe00c */
[----:B------:R-:W0:Y:S01]  /*ea90*/  LDSM.16.MT88.4 R4, [R3+0xe400] ;  /* 0x00e400000304783b */ /* 0x000e220000004200 */
[C-C-:B------:R-:W-:Y:S02]  /*eaa0*/  PRMT R12, R8.reuse, 0x6420, R9.reuse ;  /* 0x00006420080c7816 */ /* 0x140fe40000000009 */
[----:B------:R-:W-:-:S05]  /*eab0*/  PRMT R13, R8, 0x7531, R9 ;  /* 0x00007531080d7816 */ /* 0x000fca0000000009 */
[----:B------:R-:W-:Y:S01]  /*eac0*/  STSM.16.M88.4 [R0+0x400], R12 ;  /* 0x0004000c00007844 */ /* 0x000fe20000000200 */
[C-C-:B0-----:R-:W-:Y:S02]  /*ead0*/  PRMT R8, R4.reuse, 0x6420, R5.reuse ;  /* 0x0000642004087816 */ /* 0x141fe40000000005 */
[----:B------:R-:W-:Y:S02]  /*eae0*/  PRMT R9, R4, 0x7531, R5 ;  /* 0x0000753104097816 */ /* 0x000fe40000000005 */
[C-C-:B------:R-:W-:Y:S02]  /*eaf0*/  PRMT R10, R6.reuse, 0x6420, R7.reuse ;  /* 0x00006420060a7816 */ /* 0x140fe40000000007 */
[----:B------:R-:W-:-:S05]  /*eb00*/  PRMT R11, R6, 0x7531, R7 ;  /* 0x00007531060b7816 */ /* 0x000fca0000000007 */
[----:B------:R-:W-:Y:S04]  /*eb10*/  STSM.16.M88.4 [R0+0xc00], R8 ;  /* 0x000c000800007844 */ /* 0x000fe80000000200 */
[----:B------:R-:W0:Y:S04]  /*eb20*/  LDSM.16.MT88.4 R8, [R2+UR38+0xf400] ;  /* 0x00f400260208783b */ /* 0x000e280008004200 */
[----:B------:R-:W1:Y:S01]  /*eb30*/  LDSM.16.MT88.4 R4, [R3+0xf400] ;  /* 0x00f400000304783b */ /* 0x000e620000004200 */
[C-C-:B0-----:R-:W-:Y:S02]  /*eb40*/  PRMT R16, R8.reuse, 0x6420, R9.reuse ;  /* 0x0000642008107816 */ /* 0x141fe40000000009 */
[----:B------:R-:W-:-:S02]  /*eb50*/  PRMT R17, R8, 0x7531, R9 ;  /* 0x0000753108117816 */ /* 0x000fc40000000009 */
[C-C-:B------:R-:W-:Y:S02]  /*eb60*/  PRMT R18, R10.reuse, 0x6420, R11.reuse ;  /* 0x000064200a127816 */ /* 0x140fe4000000000b */
[----:B------:R-:W-:Y:S02]  /*eb70*/  PRMT R19, R10, 0x7531, R11 ;  /* 0x000075310a137816 */ /* 0x000fe4000000000b */
[C-C-:B-1----:R-:W-:Y:S02]  /*eb80*/  PRMT R12, R4.reuse, 0x6420, R5.reuse ;  /* 0x00006420040c7816 */ /* 0x142fe40000000005 */
[----:B------:R-:W-:Y:S01]  /*eb90*/  PRMT R13, R4, 0x7531, R5 ;  /* 0x00007531040d7816 */ /* 0x000fe20000000005 */
[----:B------:R-:W-:Y:S01]  /*eba0*/  STSM.16.M88.4 [R0+0x1400], R16 ;  /* 0x0014001000007844 */ /* 0x000fe20000000200 */
        /* <DEDUP_REMOVED lines=71> */
.L_x_6041:
[----:B------:R-:W1:Y:S01]  /*f020*/  LDL.LU R2, [R1] ;  /* 0x0000000001027983 */ /* 0x000e620000300800 */
[----:B0-----:R-:W0:Y:S02]  /*f030*/  S2R R0, SR_TID.X ;  /* 0x0000000000007919 */ /* 0x001e240000002100 */
[----:B0-----:R-:W-:-:S04]  /*f040*/  LOP3.LUT R0, R0, 0x7f, RZ, 0xc0, !PT ;  /* 0x0000007f00007812 */ /* 0x001fc800078ec0ff */
[----:B------:R-:W-:Y:S01]  /*f050*/  ISETP.NE.AND P0, PT, R0, RZ, PT ;  /* 0x000000ff0000720c */ /* 0x000fe20003f05270 */
[----:B-1----:R-:W-:-:S12]  /*f060*/  SYNCS.ARRIVE.TRANS64.A1T0 RZ, [R2+URZ+0x2e850], RZ ;  /* 0x02e850ff02ff79a7 */ /* 0x002fd8000810003f */
[----:B------:R-:W-:-:S05]  /*f070*/  @!P0 VIADD R0, R2, 0x2e880 ;  /* 0x0002e88002008836 */ /* 0x000fca0000000000 */
[----:B------:R-:W-:Y:S01]  /*f080*/  @!P0 PRMT R0, RZ, 0x654, R0 ;  /* 0x00000654ff008816 */ /* 0x000fe20000000000 */
[----:B------:R-:W-:Y:S06]  /*f090*/  BAR.SYNC.DEFER_BLOCKING 0x2, 0x80 ;  /* 0x0082000000007b1d */ /* 0x000fec0000010000 */
[----:B------:R0:W-:Y:S02]  /*f0a0*/  @!P0 SYNCS.ARRIVE.TRANS64.RED.A1T0 RZ, [R0+URZ], RZ ;  /* 0x000000ff00ff89a7 */ /* 0x0001e4000810043f */
[----:B0-----:R-:W-:-:S05]  /*f0b0*/  VIADD R0, R20, 0x1 ;  /* 0x0000000114007836 */ /* 0x001fca0000000000 */
[----:B------:R-:W-:-:S04]  /*f0c0*/  ISETP.NE.AND P0, PT, R0, 0x2, PT ;  /* 0x000000020000780c */ /* 0x000fc80003f05270 */
[----:B------:R-:W-:Y:S02]  /*f0d0*/  SEL R2, RZ, 0x1, P0 ;  /* 0x00000001ff027807 */ /* 0x000fe40000000000 */
[----:B------:R-:W-:Y:S02]  /*f0e0*/  SEL R0, R0, RZ, P0 ;  /* 0x000000ff00007207 */ /* 0x000fe40000000000 */
[----:B------:R-:W-:Y:S01]  /*f0f0*/  LOP3.LUT R21, R21, R2, RZ, 0x3c, !PT ;  /* 0x0000000215157212 */ /* 0x000fe200078e3cff */
[----:B------:R-:W-:-:S07]  /*f100*/  IMAD.MOV.U32 R2, RZ, RZ, RZ ;  /* 0x000000ffff027224 */ /* 0x000fce00078e00ff */
.L_x_6000:
[----:B------:R-:W0:Y:S01]  /*f110*/  S2R R4, SR_CgaCtaId ;  /* 0x0000000000047919 */ /* 0x000e220000008800 */
[----:B------:R-:W-:Y:S02]  /*f120*/  MOV R3, 0x400 ;  /* 0x0000040000037802 */ /* 0x000fe40000000f00 */
[----:B------:R-:W-:Y:S02]  /*f130*/  SHF.L.U32 R2, R2, 0x1f, RZ ;  /* 0x0000001f02027819 */ /* 0x000fe400000006ff */
[----:B0-----:R-:W-:-:S04]  /*f140*/  LEA R7, R4, R3, 0x18 ;  /* 0x0000000304077211 */ /* 0x001fc800078ec0ff */
[----:B------:R-:W0:Y:S02]  /*f150*/  SYNCS.PHASECHK.TRANS64.TRYWAIT P0, [R7+URZ+0x2e820], R2 ;  /* 0x02e82002070075a7 */ /* 0x000e24000800017f */
[----:B0-----:R-:W-:Y:S05]  /*f160*/  @!P0 BRA `(.L_x_6042) ;  /* 0x0000001000fc8947 */ /* 0x001fea0003800000 */
.L_x_6085:
        /* <DEDUP_REMOVED lines=13> */
.L_x_6043:
        /* <DEDUP_REMOVED lines=12> */
.L_x_6086:
[----:B------:R-:W1:Y:S02]  /*f300*/  SYNCS.PHASECHK.TRANS64.TRYWAIT P1, [R5+URZ], R2 ;  /* 0x00000002050075a7 */ /* 0x000e64000802017f */
[----:B-1----:R-:W-:Y:S05]  /*f310*/  @!P1 BRA `(.L_x_6045) ;  /* 0x0000001000b89947 */ /* 0x002fea0003800000 */
.L_x_6087:
[----:B------:R-:W-:Y:S05]  /*f320*/  @!P0 BRA `(.L_x_6046) ;  /* 0x0000000000048947 */ /* 0x000fea0003800000 */
[----:B------:R-:W-:Y:S01]  /*f330*/  BPT.TRAP 0x1 ;  /* 0x000000040000795c */ /* 0x000fe20000300000 */
.L_x_6046:
[----:B------:R-:W-:-:S04]  /*f340*/  IMAD R0, R0, 0x8, R7 ;  /* 0x0000000800007824 */ /* 0x000fc800078e0207 */
[----:B------:R-:W2:Y:S02]  /*f350*/  SYNCS.PHASECHK.TRANS64.TRYWAIT P1, [R0+URZ+0x2e860], R3 ;  /* 0x02e86003000075a7 */ /* 0x000ea4000802017f */
[----:B--2---:R-:W-:Y:S05]  /*f360*/  @!P1 BRA `(.L_x_6047) ;  /* 0x0000001000b89947 */ /* 0x004fea0003800000 */
.L_x_6088:
[----:B------:R-:W-:Y:S05]  /*f370*/  @!P0 BRA `(.L_x_6048) ;  /* 0x0000000000048947 */ /* 0x000fea0003800000 */
[----:B------:R-:W-:Y:S01]  /*f380*/  BPT.TRAP 0x1 ;  /* 0x000000040000795c */ /* 0x000fe20000300000 */
.L_x_6048:
[----:B-1----:R-:W-:-:S04]  /*f390*/  IMAD R5, R4, 0x8, R7 ;  /* 0x0000000804057824 */ /* 0x002fc800078e0207 */
[----:B------:R-:W1:Y:S02]  /*f3a0*/  SYNCS.PHASECHK.TRANS64.TRYWAIT P1, [R5+URZ+0x2e860], R2 ;  /* 0x02e86002050075a7 */ /* 0x000e64000802017f */
[----:B-1----:R-:W-:Y:S05]  /*f3b0*/  @!P1 BRA `(.L_x_6049) ;  /* 0x0000001000b89947 */ /* 0x002fea0003800000 */
.L_x_6089:
[----:B------:R-:W-:Y:S05]  /*f3c0*/  @!P0 BRA `(.L_x_6050) ;  /* 0x0000000000048947 */ /* 0x000fea0003800000 */
[----:B------:R-:W-:Y:S01]  /*f3d0*/  BPT.TRAP 0x1 ;  /* 0x000000040000795c */ /* 0x000fe20000300000 */
.L_x_6050:
[----:B------:R-:W3:Y:S02]  /*f3e0*/  SYNCS.PHASECHK.TRANS64.TRYWAIT P0, [R0+URZ+0x2e880], R3 ;  /* 0x02e88003000075a7 */ /* 0x000ee4000800017f */
[----:B---3--:R-:W-:Y:S05]  /*f3f0*/  @!P0 BRA `(.L_x_6051) ;  /* 0x0000001000bc8947 */ /* 0x008fea0003800000 */
.L_x_6052:
[----:B----4-:R4:W0:Y:S02]  /*f400*/  SYNCS.PHASECHK.TRANS64.TRYWAIT P0, [R5+URZ+0x2e880], R2 ;  /* 0x02e88002050075a7 */ /* 0x010824000800017f */
[----:B0-----:R-:W-:Y:S05]  /*f410*/  @!P0 NANOSLEEP.SYNCS 0x989680 ;  /* 0x009896800000895d */ /* 0x001fea0003900000 */
[----:B------:R-:W0:Y:S02]  /*f420*/  @!P0 SYNCS.PHASECHK.TRANS64 P0, [R5+URZ+0x2e880], R2 ;  /* 0x02e88002050085a7 */ /* 0x000e24000800007f */
[----:B0-----:R-:W-:Y:S05]  /*f430*/  @!P0 BRA `(.L_x_6052) ;  /* 0xfffffffc00f08947 */ /* 0x001fea000383ffff */
.L_x_5970:
[----:B------:R-:W-:Y:S05]  /*f440*/  BSYNC B6 ;  /* 0x0000000000067941 */ /* 0x000fea0003800000 */
.L_x_5967:
[----:B------:R-:W-:Y:S05]  /*f450*/  EXIT ;  /* 0x000000000000794d */ /* 0x000fea0003800000 */
.L_x_5974:
[----:B0-----:R-:W-:-:S04]  /*f460*/  IMAD.U32 R0, RZ, RZ, UR39 ;  /* 0x00000027ff007e24 */ /* 0x001fc8000f8e00ff */
[----:B------:R0:W1:Y:S03]  /*f470*/  SYNCS.PHASECHK.TRANS64.TRYWAIT P1, [R0+URZ+0x2e800], R3 ;  /* 0x02e80003000075a7 */ /* 0x000066000802017f */
[----:B-1----:R-:W-:Y:S05]  /*f480*/  @!P1 NANOSLEEP.SYNCS 0x989680 ;  /* 0x009896800000995d */ /* 0x002fea0003900000 */
[----:B------:R-:W1:Y:S02]  /*f490*/  @!P1 SYNCS.PHASECHK.TRANS64 P1, [R0+URZ+0x2e800], R3 ;  /* 0x02e80003000095a7 */ /* 0x000e64000802007f */
[----:B-1----:R-:W-:Y:S05]  /*f4a0*/  @!P1 BRA `(.L_x_5974) ;  /* 0xfffffffc00ec9947 */ /* 0x002fea000383ffff */
[----:B------:R-:W-:Y:S05]  /*f4b0*/  BRA `(.L_x_6053) ;  /* 0xffffff2000307947 */ /* 0x000fea000383ffff */
.L_x_5978:
[----:B0-----:R-:W-:-:S04]  /*f4c0*/  IMAD.U32 R0, RZ, RZ, UR39 ;  /* 0x00000027ff007e24 */ /* 0x001fc8000f8e00ff */
[----:B------:R0:W2:Y:S03]  /*f4d0*/  SYNCS.PHASECHK.TRANS64.TRYWAIT P2, [R0+URZ+0x2e830], R3 ;  /* 0x02e83003000075a7 */ /* 0x0000a6000804017f */
[----:B--2---:R-:W-:Y:S05]  /*f4e0*/  @!P2 NANOSLEEP.SYNCS 0x989680 ;  /* 0x009896800000a95d */ /* 0x004fea0003900000 */
[----:B------:R-:W2:Y:S02]  /*f4f0*/  @!P2 SYNCS.PHASECHK.TRANS64 P2, [R0+URZ+0x2e830], R3 ;  /* 0x02e830030000a5a7 */ /* 0x000ea4000804007f */
[----:B--2---:R-:W-:Y:S05]  /*f500*/  @!P2 BRA `(.L_x_5978) ;  /* 0xfffffffc00eca947 */ /* 0x004fea000383ffff */
[----:B------:R-:W-:Y:S05]  /*f510*/  BRA `(.L_x_5977) ;  /* 0xffffff2000487947 */ /* 0x000fea000383ffff */
.L_x_5983:
[----:B-1----:R-:W-:-:S04]  /*f520*/  IMAD.U32 R14, RZ, RZ, UR7 ;  /* 0x00000007ff0e7e24 */ /* 0x002fc8000f8e00ff */
[----:B------:R1:W2:Y:S03]  /*f530*/  SYNCS.PHASECHK.TRANS64.TRYWAIT P2, [R14+URZ+0x2e830], R3 ;  /* 0x02e830030e0075a7 */ /* 0x0002a6000804017f */
[----:B--2---:R-:W-:Y:S05]  /*f540*/  @!P2 NANOSLEEP.SYNCS 0x989680 ;  /* 0x009896800000a95d */ /* 0x004fea0003900000 */
[----:B------:R-:W2:Y:S02]  /*f550*/  @!P2 SYNCS.PHASECHK.TRANS64 P2, [R14+URZ+0x2e830], R3 ;  /* 0x02e830030e00a5a7 */ /* 0x000ea4000804007f */
[----:B--2---:R-:W-:Y:S05]  /*f560*/  @!P2 BRA `(.L_x_5983) ;  /* 0xfffffffc00eca947 */ /* 0x004fea000383ffff */
[----:B------:R-:W-:Y:S05]  /*f570*/  BRA `(.L_x_5980) ;  /* 0xffffff60002c7947 */ /* 0x000fea000383ffff */
.L_x_5987:
[----:B-1----:R-:W-:-:S04]  /*f580*/  IMAD.U32 R12, RZ, RZ, UR10 ;  /* 0x0000000aff0c7e24 */ /* 0x002fc8000f8e00ff */
[----:B------:R1:W2:Y:S03]  /*f590*/  SYNCS.PHASECHK.TRANS64.TRYWAIT P2, [R12+URZ+0x2e850], R3 ;  /* 0x02e850030c0075a7 */ /* 0x0002a6000804017f */
[----:B--2---:R-:W-:Y:S05]  /*f5a0*/  @!P2 NANOSLEEP.SYNCS 0x989680 ;  /* 0x009896800000a95d */ /* 0x004fea0003900000 */
[----:B------:R-:W2:Y:S02]  /*f5b0*/  @!P2 SYNCS.PHASECHK.TRANS64 P2, [R12+URZ+0x2e850], R3 ;  /* 0x02e850030c00a5a7 */ /* 0x000ea4000804007f */
[----:B--2---:R-:W-:Y:S05]  /*f5c0*/  @!P2 BRA `(.L_x_5987) ;  /* 0xfffffffc00eca947 */ /* 0x004fea000383ffff */
[----:B------:R-:W-:Y:S05]  /*f5d0*/  BRA `(.L_x_5984) ;  /* 0xffffff6c00207947 */ /* 0x000fea000383ffff */
.L_x_5993:
[----:B-1----:R-:W-:-:S04]  /*f5e0*/  IMAD.U32 R5, RZ, RZ, UR7 ;  /* 0x00000007ff057e24 */ /* 0x002fc8000f8e00ff */
[----:B------:R1:W2:Y:S03]  /*f5f0*/  SYNCS.PHASECHK.TRANS64.TRYWAIT P1, [R5+URZ+0x2e850], R6 ;  /* 0x02e85006050075a7 */ /* 0x0002a6000802017f */
[----:B--2---:R-:W-:Y:S05]  /*f600*/  @!P1 NANOSLEEP.SYNCS 0x989680 ;  /* 0x009896800000995d */ /* 0x004fea0003900000 */
[----:B------:R-:W2:Y:S02]  /*f610*/  @!P1 SYNCS.PHASECHK.TRANS64 P1, [R5+URZ+0x2e850], R6 ;  /* 0x02e85006050095a7 */ /* 0x000ea4000802007f */
[----:B--2---:R-:W-:Y:S05]  /*f620*/  @!P1 BRA `(.L_x_5993) ;  /* 0xfffffffc00ec9947 */ /* 0x004fea000383ffff */
[----:B------:R-:W-:Y:S05]  /*f630*/  BRA `(.L_x_5992) ;  /* 0xffffff9400487947 */ /* 0x000fea000383ffff */
.L_x_6006:
[----:B------:R-:W-:Y:S02]  /*f640*/  IMAD.MOV.U32 R13, RZ, RZ, R4 ;  /* 0x000000ffff0d7224 */ /* 0x000fe400078e0004 */
[----:B------:R-:W-:Y:S02]  /*f650*/  IMAD.MOV.U32 R12, RZ, RZ, RZ ;  /* 0x000000ffff0c7224 */ /* 0x000fe400078e00ff */
[----:B------:R-:W-:Y:S02]  /*f660*/  IMAD.MOV.U32 R11, RZ, RZ, 0x1f ;  /* 0x0000001fff0b7424 */ /* 0x000fe400078e00ff */
[----:B------:R-:W-:-:S07]  /*f670*/  IMAD.MOV.U32 R15, RZ, RZ, -0x1 ;  /* 0xffffffffff0f7424 */ /* 0x000fce00078e00ff */
[----:B-1----:R-:W-:Y:S05]  /*f680*/  WARPSYNC.COLLECTIVE R15, `(.L_x_6054) ;  /* 0x000000000f087348 */ /* 0x002fea0003c00000 */
[----:B------:R0:W2:Y:S02]  /*f690*/  SHFL.IDX P6, R14, R13, R12, R11 ;  /* 0x0000000c0d0e7389 */ /* 0x0000a400000c000b */
[----:B012---:R-:W-:Y:S01]  /*f6a0*/  ENDCOLLECTIVE ;  /* 0x000000000000791b */ /* 0x007fe20003800000 */
.L_x_6054:
[----:B------:R-:W-:Y:S05]  /*f6b0*/  BRA `(.L_x_6055) ;  /* 0xffffffd0004c7947 */ /* 0x000fea000383ffff */
.L_x_6008:
[----:B------:R-:W-:Y:S01]  /*f6c0*/  BSSY B0, `(.L_x_6056) ;  /* 0x0000006000007945 */ /* 0x000fe20003800000 */
[----:B------:R-:W-:-:S07]  /*f6d0*/  IMAD.MOV.U32 R15, RZ, RZ, -0x1 ;  /* 0xffffffffff0f7424 */ /* 0x000fce00078e00ff */
[----:B0-----:R-:W-:Y:S05]  /*f6e0*/  WARPSYNC.COLLECTIVE R15, `(.L_x_6057) ;  /* 0x000000000f0c7348 */ /* 0x001fea0003c00000 */
[----:B------:R-:W-:Y:S02]  /*f6f0*/  ELECT P6, UR62, PT ;  /* 0x00000000003e782f */ /* 0x000fe400038c0000 */
[----:B------:R-:W-:Y:S01]  /*f700*/  MOV R14, UR62 ;  /* 0x0000003e000e7c02 */ /* 0x000fe20008000f00 */
[----:B0-----:R-:W-:Y:S10]  /*f710*/  ENDCOLLECTIVE ;  /* 0x000000000000791b */ /* 0x001ff40003800000 */
.L_x_6057:
[----:B------:R-:W-:Y:S05]  /*f720*/  BSYNC B0 ;  /* 0x0000000000007941 */ /* 0x000fea0003800000 */
.L_x_6056:
[----:B------:R-:W-:Y:S05]  /*f730*/  BRA `(.L_x_6058) ;  /* 0xffffffd000587947 */ /* 0x000fea000383ffff */
.L_x_6010:
[----:B-1----:R-:W-:-:S04]  /*f740*/  IMAD.U32 R3, RZ, RZ, UR38 ;  /* 0x00000026ff037e24 */ /* 0x002fc8000f8e00ff */
[----:B------:R1:W2:Y:S03]  /*f750*/  SYNCS.PHASECHK.TRANS64.TRYWAIT P0, [R3+URZ+0x2e880], R2 ;  /* 0x02e88002030075a7 */ /* 0x0002a6000800017f */
[----:B--2---:R-:W-:Y:S05]  /*f760*/  @!P0 NANOSLEEP.SYNCS 0x989680 ;  /* 0x009896800000895d */ /* 0x004fea0003900000 */
[----:B------:R-:W2:Y:S02]  /*f770*/  @!P0 SYNCS.PHASECHK.TRANS64 P0, [R3+URZ+0x2e880], R2 ;  /* 0x02e88002030085a7 */ /* 0x000ea4000800007f */
[----:B--2---:R-:W-:Y:S05]  /*f780*/  @!P0 BRA `(.L_x_6010) ;  /* 0xfffffffc00ec8947 */ /* 0x004fea000383ffff */
[----:B------:R-:W-:Y:S05]  /*f790*/  BRA `(.L_x_6059) ;  /* 0xffffffd000a47947 */ /* 0x000fea000383ffff */
.L_x_6012:
[----:B-1----:R-:W-:-:S04]  /*f7a0*/  IMAD.U32 R3, RZ, RZ, UR38 ;  /* 0x00000026ff037e24 */ /* 0x002fc8000f8e00ff */
[----:B------:R1:W2:Y:S03]  /*f7b0*/  SYNCS.PHASECHK.TRANS64.TRYWAIT P0, [R3+URZ+0x2e840], R2 ;  /* 0x02e84002030075a7 */ /* 0x0002a6000800017f */
[----:B--2---:R-:W-:Y:S05]  /*f7c0*/  @!P0 NANOSLEEP.SYNCS 0x989680 ;  /* 0x009896800000895d */ /* 0x004fea0003900000 */
[----:B------:R-:W2:Y:S02]  /*f7d0*/  @!P0 SYNCS.PHASECHK.TRANS64 P0, [R3+URZ+0x2e840], R2 ;  /* 0x02e84002030085a7 */ /* 0x000ea4000800007f */
[----:B--2---:R-:W-:Y:S05]  /*f7e0*/  @!P0 BRA `(.L_x_6012) ;  /* 0xfffffffc00ec8947 */ /* 0x004fea000383ffff */
[----:B------:R-:W-:Y:S05]  /*f7f0*/  BRA `(.L_x_6060) ;  /* 0xffffffd000e47947 */ /* 0x000fea000383ffff */
.L_x_6015:
        /* <DEDUP_REMOVED lines=8> */
.L_x_6061:
[----:B------:R-:W-:Y:S02]  /*f880*/  VIADD R9, R5, 0x60 ;  /* 0x0000006005097836 */ /* 0x000fe40000000000 */
[----:B------:R-:W-:Y:S02]  /*f890*/  IMAD.MOV.U32 R13, RZ, RZ, R0 ;  /* 0x000000ffff0d7224 */ /* 0x000fe400078e0000 */
[----:B------:R-:W-:-:S07]  /*f8a0*/  IMAD.MOV.U32 R6, RZ, RZ, R14 ;  /* 0x000000ffff067224 */ /* 0x000fce00078e000e */
[----:B------:R-:W-:Y:S05]  /*f8b0*/  WARPSYNC.COLLECTIVE R15, `(.L_x_6062) ;  /* 0x000000000f087348 */ /* 0x000fea0003c00000 */
[----:B------:R0:W1:Y:S02]  /*f8c0*/  SHFL.IDX P6, R14, R13, R12, R11 ;  /* 0x0000000c0d0e7389 */ /* 0x00006400000c000b */
[----:B01----:R-:W-:Y:S01]  /*f8d0*/  ENDCOLLECTIVE ;  /* 0x000000000000791b */ /* 0x003fe20003800000 */
.L_x_6062:
        /* <DEDUP_REMOVED lines=10> */
.L_x_6063:
        /* <DEDUP_REMOVED lines=9> */
[----:B------:R0:W-:Y:S02]  /*fa10*/  @!P1 LDGSTS.E.BYPASS.LTC128B.128 [R8+0x1c400], desc[UR44][R6.64], !P0 ;  /* 0x1c40000006089fae */ /* 0x0001e4000c101d6c */
[----:B0-----:R-:W-:-:S05]  /*fa20*/  VIADD R6, R5, 0x10 ;  /* 0x0000001005067836 */ /* 0x001fca0000000000 */
[----:B------:R-:W-:Y:S01]  /*fa30*/  ISETP.GE.AND P1, PT, R6, R2, PT ;  /* 0x000000020600720c */ /* 0x000fe20003f26270 */
[----:B------:R-:W-:-:S12]  /*fa40*/  IMAD.MOV.U32 R6, RZ, RZ, R14 ;  /* 0x000000ffff067224 */ /* 0x000fd800078e000e */
[----:B------:R-:W-:Y:S05]  /*fa50*/  WARPSYNC.COLLECTIVE R15, `(.L_x_6064) ;  /* 0x000000000f087348 */ /* 0x000fea0003c00000 */
[----:B------:R0:W1:Y:S02]  /*fa60*/  SHFL.IDX P6, R14, R13, R12, R11 ;  /* 0x0000000c0d0e7389 */ /* 0x00006400000c000b */
[----:B01----:R-:W-:Y:S01]  /*fa70*/  ENDCOLLECTIVE ;  /* 0x000000000000791b */ /* 0x003fe20003800000 */
.L_x_6064:
[----:B------:R-:W-:Y:S02]  /*fa80*/  @!P1 VIADD R8, R4, UR38 ;  /* 0x0000002604089c36 */ /* 0x000fe40008000000 */
[----:B------:R-:W-:Y:S02]  /*fa90*/  IMAD.MOV.U32 R13, RZ, RZ, R3 ;  /* 0x000000ffff0d7224 */ /* 0x000fe400078e0003 */
[----:B------:R-:W-:Y:S02]  /*faa0*/  IMAD.MOV.U32 R12, RZ, RZ, 0x2 ;  /* 0x00000002ff0c7424 */ /* 0x000fe400078e00ff */
[----:B------:R-:W-:-:S07]  /*fab0*/  IMAD.MOV.U32 R7, RZ, RZ, R14 ;  /* 0x000000ffff077224 */ /* 0x000fce00078e000e */
[----:B------:R-:W-:Y:S05]  /*fac0*/  WARPSYNC.COLLECTIVE R15, `(.L_x_6065) ;  /* 0x000000000f087348 */ /* 0x000fea0003c00000 */
[----:B------:R0:W1:Y:S02]  /*fad0*/  SHFL.IDX P6, R14, R13, R12, R11 ;  /* 0x0000000c0d0e7389 */ /* 0x00006400000c000b */
[----:B01----:R-:W-:Y:S01]  /*fae0*/  ENDCOLLECTIVE ;  /* 0x000000000000791b */ /* 0x003fe20003800000 */
.L_x_6065:
        /* <DEDUP_REMOVED lines=16> */
.L_x_6066:
[----:B------:R-:W-:Y:S02]  /*fbf0*/  @!P1 VIADD R8, R4, UR38 ;  /* 0x0000002604089c36 */ /* 0x000fe40008000000 */
[----:B------:R-:W-:Y:S02]  /*fc00*/  IMAD.MOV.U32 R13, RZ, RZ, R3 ;  /* 0x000000ffff0d7224 */ /* 0x000fe400078e0003 */
[----:B------:R-:W-:Y:S02]  /*fc10*/  IMAD.MOV.U32 R12, RZ, RZ, 0x3 ;  /* 0x00000003ff0c7424 */ /* 0x000fe400078e00ff */
[----:B------:R-:W-:-:S07]  /*fc20*/  IMAD.MOV.U32 R7, RZ, RZ, R14 ;  /* 0x000000ffff077224 */ /* 0x000fce00078e000e */
[----:B------:R-:W-:Y:S05]  /*fc30*/  WARPSYNC.COLLECTIVE R15, `(.L_x_6067) ;  /* 0x000000000f087348 */ /* 0x000fea0003c00000 */
[----:B------:R0:W1:Y:S02]  /*fc40*/  SHFL.IDX P6, R14, R13, R12, R11 ;  /* 0x0000000c0d0e7389 */ /* 0x00006400000c000b */
[----:B01----:R-:W-:Y:S01]  /*fc50*/  ENDCOLLECTIVE ;  /* 0x000000000000791b */ /* 0x003fe20003800000 */
.L_x_6067:
        /* <DEDUP_REMOVED lines=16> */
.L_x_6068:
[----:B------:R-:W-:Y:S02]  /*fd60*/  @!P1 VIADD R8, R4, UR38 ;  /* 0x0000002604089c36 */ /* 0x000fe40008000000 */
[----:B------:R-:W-:Y:S02]  /*fd70*/  IMAD.MOV.U32 R13, RZ, RZ, R3 ;  /* 0x000000ffff0d7224 */ /* 0x000fe400078e0003 */
[----:B------:R-:W-:Y:S02]  /*fd80*/  IMAD.MOV.U32 R12, RZ, RZ, 0x4 ;  /* 0x00000004ff0c7424 */ /* 0x000fe400078e00ff */
[----:B------:R-:W-:-:S07]  /*fd90*/  IMAD.MOV.U32 R7, RZ, RZ, R14 ;  /* 0x000000ffff077224 */ /* 0x000fce00078e000e */
[----:B------:R-:W-:Y:S05]  /*fda0*/  WARPSYNC.COLLECTIVE R15, `(.L_x_6069) ;  /* 0x000000000f087348 */ /* 0x000fea0003c00000 */
[----:B------:R0:W1:Y:S02]  /*fdb0*/  SHFL.IDX P6, R14, R13, R12, R11 ;  /* 0x0000000c0d0e7389 */ /* 0x00006400000c000b */
[----:B01----:R-:W-:Y:S01]  /*fdc0*/  ENDCOLLECTIVE ;  /* 0x000000000000791b */ /* 0x003fe20003800000 */
.L_x_6069:
        /* <DEDUP_REMOVED lines=16> */
.L_x_6070:
[----:B------:R-:W-:Y:S02]  /*fed0*/  @!P1 VIADD R8, R4, UR38 ;  /* 0x0000002604089c36 */ /* 0x000fe40008000000 */
[----:B------:R-:W-:Y:S02]  /*fee0*/  IMAD.MOV.U32 R13, RZ, RZ, R3 ;  /* 0x000000ffff0d7224 */ /* 0x000fe400078e0003 */
[----:B------:R-:W-:Y:S02]  /*fef0*/  IMAD.MOV.U32 R12, RZ, RZ, 0x5 ;  /* 0x00000005ff0c7424 */ /* 0x000fe400078e00ff */
[----:B------:R-:W-:-:S07]  /*ff00*/  IMAD.MOV.U32 R7, RZ, RZ, R14 ;  /* 0x000000ffff077224 */ /* 0x000fce00078e000e */
[----:B------:R-:W-:Y:S05]  /*ff10*/  WARPSYNC.COLLECTIVE R15, `(.L_x_6071) ;  /* 0x000000000f087348 */ /* 0x000fea0003c00000 */
[----:B------:R0:W1:Y:S02]  /*ff20*/  SHFL.IDX P6, R14, R13, R12, R11 ;  /* 0x0000000c0d0e7389 */ /* 0x00006400000c000b */
[----:B01----:R-:W-:Y:S01]  /*ff30*/  ENDCOLLECTIVE ;  /* 0x000000000000791b */ /* 0x003fe20003800000 */
.L_x_6071:
        /* <DEDUP_REMOVED lines=16> */
.L_x_6072:
[----:B------:R-:W-:Y:S02]  /*10040*/  @!P1 VIADD R8, R4, UR38 ;  /* 0x0000002604089c36 */ /* 0x000fe40008000000 */
[----:B------:R-:W-:Y:S02]  /*10050*/  IMAD.MOV.U32 R13, RZ, RZ, R3 ;  /* 0x000000ffff0d7224 */ /* 0x000fe400078e0003 */
[----:B------:R-:W-:Y:S02]  /*10060*/  IMAD.MOV.U32 R12, RZ, RZ, 0x6 ;  /* 0x00000006ff0c7424 */ /* 0x000fe400078e00ff */
[----:B------:R-:W-:-:S07]  /*10070*/  IMAD.MOV.U32 R7, RZ, RZ, R14 ;  /* 0x000000ffff077224 */ /* 0x000fce00078e000e */
[----:B------:R-:W-:Y:S05]  /*10080*/  WARPSYNC.COLLECTIVE R15, `(.L_x_6073) ;  /* 0x000000000f087348 */ /* 0x000fea0003c00000 */
[----:B------:R0:W1:Y:S02]  /*10090*/  SHFL.IDX P6, R14, R13, R12, R11 ;  /* 0x0000000c0d0e7389 */ /* 0x00006400000c000b */
[----:B01----:R-:W-:Y:S01]  /*100a0*/  ENDCOLLECTIVE ;  /* 0x000000000000791b */ /* 0x003fe20003800000 */
.L_x_6073:
        /* <DEDUP_REMOVED lines=9> */
[----:B------:R0:W-:Y:S01]  /*10140*/  @!P1 LDGSTS.E.BYPASS.LTC128B.128 [R8+0x1ec00], desc[UR44][R6.64], !P0 ;  /* 0x1ec0000006089fae */ /* 0x0001e2000c101d6c */
[----:B------:R-:W-:Y:S01]  /*10150*/  ISETP.GE.AND P1, PT, R9, R2, PT ;  /* 0x000000020900720c */ /* 0x000fe20003f26270 */
[----:B0-----:R-:W-:-:S12]  /*10160*/  IMAD.MOV.U32 R6, RZ, RZ, R14 ;  /* 0x000000ffff067224 */ /* 0x001fd800078e000e */
[----:B------:R-:W-:Y:S05]  /*10170*/  WARPSYNC.COLLECTIVE R15, `(.L_x_6074) ;  /* 0x000000000f087348 */ /* 0x000fea0003c00000 */
[----:B------:R0:W1:Y:S02]  /*10180*/  SHFL.IDX P6, R14, R13, R12, R11 ;  /* 0x0000000c0d0e7389 */ /* 0x00006400000c000b */
[----:B01----:R-:W-:Y:S01]  /*10190*/  ENDCOLLECTIVE ;  /* 0x000000000000791b */ /* 0x003fe20003800000 */
.L_x_6074:
[----:B------:R-:W-:Y:S02]  /*101a0*/  @!P1 VIADD R8, R4, UR38 ;  /* 0x0000002604089c36 */ /* 0x000fe40008000000 */
[----:B------:R-:W-:Y:S02]  /*101b0*/  IMAD.MOV.U32 R13, RZ, RZ, R3 ;  /* 0x000000ffff0d7224 */ /* 0x000fe400078e0003 */
[----:B------:R-:W-:Y:S02]  /*101c0*/  IMAD.MOV.U32 R12, RZ, RZ, 0x7 ;  /* 0x00000007ff0c7424 */ /* 0x000fe400078e00ff */
[----:B------:R-:W-:-:S07]  /*101d0*/  IMAD.MOV.U32 R7, RZ, RZ, R14 ;  /* 0x000000ffff077224 */ /* 0x000fce00078e000e */
[----:B------:R-:W-:Y:S05]  /*101e0*/  WARPSYNC.COLLECTIVE R15, `(.L_x_6075) ;  /* 0x000000000f087348 */ /* 0x000fea0003c00000 */
[----:B------:R0:W1:Y:S02]  /*101f0*/  SHFL.IDX P6, R14, R13, R12, R11 ;  /* 0x0000000c0d0e7389 */ /* 0x00006400000c000b */
[----:B01----:R-:W-:Y:S01]  /*10200*/  ENDCOLLECTIVE ;  /* 0x000000000000791b */ /* 0x003fe20003800000 */
.L_x_6075:
        /* <DEDUP_REMOVED lines=14> */
.L_x_6076:
[----:B------:R-:W-:Y:S05]  /*102f0*/  BRA `(.L_x_6077) ;  /* 0xffffffd000f87947 */ /* 0x000fea000383ffff */
.L_x_6016:
[----:B0-----:R-:W-:-:S04]  /*10300*/  IMAD.U32 R2, RZ, RZ, UR38 ;  /* 0x00000026ff027e24 */ /* 0x001fc8000f8e00ff */
[----:B------:R0:W1:Y:S03]  /*10310*/  SYNCS.PHASECHK.TRANS64.TRYWAIT P0, [R2+URZ+0x2e820], R0 ;  /* 0x02e82000020075a7 */ /* 0x000066000800017f */
[----:B-1----:R-:W-:Y:S05]  /*10320*/  @!P0 NANOSLEEP.SYNCS 0x989680 ;  /* 0x009896800000895d */ /* 0x002fea0003900000 */
[----:B------:R-:W1:Y:S02]  /*10330*/  @!P0 SYNCS.PHASECHK.TRANS64 P0, [R2+URZ+0x2e820], R0 ;  /* 0x02e82000020085a7 */ /* 0x000e64000800007f */
[----:B-1----:R-:W-:Y:S05]  /*10340*/  @!P0 BRA `(.L_x_6016) ;  /* 0xfffffffc00ec8947 */ /* 0x002fea000383ffff */
[----:B------:R-:W-:Y:S05]  /*10350*/  BRA `(.L_x_6078) ;  /* 0xffffffd400347947 */ /* 0x000fea000383ffff */
.L_x_6021:
[----:B0-----:R0:W1:Y:S02]  /*10360*/  SYNCS.PHASECHK.TRANS64.TRYWAIT P0, [R4+URZ+0x2e880], R3 ;  /* 0x02e88003040075a7 */ /* 0x001064000800017f */
[----:B-1----:R-:W-:Y:S05]  /*10370*/  @!P0 NANOSLEEP.SYNCS 0x989680 ;  /* 0x009896800000895d */ /* 0x002fea0003900000 */
[----:B------:R-:W1:Y:S02]  /*10380*/  @!P0 SYNCS.PHASECHK.TRANS64 P0, [R4+URZ+0x2e880], R3 ;  /* 0x02e88003040085a7 */ /* 0x000e64000800007f */
[----:B-1----:R-:W-:Y:S05]  /*10390*/  @!P0 BRA `(.L_x_6021) ;  /* 0xfffffffc00f08947 */ /* 0x002fea000383ffff */
[----:B------:R-:W-:Y:S05]  /*103a0*/  BRA `(.L_x_6079) ;  /* 0xffffffd400ec7947 */ /* 0x000fea000383ffff */
.L_x_6025:
[----:B-1----:R1:W2:Y:S02]  /*103b0*/  SYNCS.PHASECHK.TRANS64.TRYWAIT P0, [R4+URZ+0x2e840], R3 ;  /* 0x02e84003040075a7 */ /* 0x0022a4000800017f */
[----:B--2---:R-:W-:Y:S05]  /*103c0*/  @!P0 NANOSLEEP.SYNCS 0x989680 ;  /* 0x009896800000895d */ /* 0x004fea0003900000 */
[----:B------:R-:W2:Y:S02]  /*103d0*/  @!P0 SYNCS.PHASECHK.TRANS64 P0, [R4+URZ+0x2e840], R3 ;  /* 0x02e84003040085a7 */ /* 0x000ea4000800007f */
[----:B--2---:R-:W-:Y:S05]  /*103e0*/  @!P0 BRA `(.L_x_6025) ;  /* 0xfffffffc00f08947 */ /* 0x004fea000383ffff */
[----:B------:R-:W-:Y:S05]  /*103f0*/  BRA `(.L_x_6080) ;  /* 0xffffffd800607947 */ /* 0x000fea000383ffff */
.L_x_6030:
[----:B0-----:R0:W1:Y:S02]  /*10400*/  SYNCS.PHASECHK.TRANS64.TRYWAIT P0, [R19+URZ+0x2e870], R2 ;  /* 0x02e87002130075a7 */ /* 0x001064000800017f */
[----:B-1----:R-:W-:Y:S05]  /*10410*/  @!P0 NANOSLEEP.SYNCS 0x989680 ;  /* 0x009896800000895d */ /* 0x002fea0003900000 */
[----:B------:R-:W1:Y:S02]  /*10420*/  @!P0 SYNCS.PHASECHK.TRANS64 P0, [R19+URZ+0x2e870], R2 ;  /* 0x02e87002130085a7 */ /* 0x000e64000800007f */
[----:B-1----:R-:W-:Y:S05]  /*10430*/  @!P0 BRA `(.L_x_6030) ;  /* 0xfffffffc00f08947 */ /* 0x002fea000383ffff */
[----:B------:R-:W-:Y:S05]  /*10440*/  BRA `(.L_x_6081) ;  /* 0xffffffd800f87947 */ /* 0x000fea000383ffff */
.L_x_6032:
[----:B0-----:R0:W1:Y:S02]  /*10450*/  SYNCS.PHASECHK.TRANS64.TRYWAIT P0, [R19+URZ+0x2e860], R0 ;  /* 0x02e86000130075a7 */ /* 0x001064000800017f */
[----:B-1----:R-:W-:Y:S05]  /*10460*/  @!P0 NANOSLEEP.SYNCS 0x989680 ;  /* 0x009896800000895d */ /* 0x002fea0003900000 */
[----:B------:R-:W1:Y:S02]  /*10470*/  @!P0 SYNCS.PHASECHK.TRANS64 P0, [R19+URZ+0x2e860], R0 ;  /* 0x02e86000130085a7 */ /* 0x000e64000800007f */
[----:B-1----:R-:W-:Y:S05]  /*10480*/  @!P0 BRA `(.L_x_6032) ;  /* 0xfffffffc00f08947 */ /* 0x002fea000383ffff */
[----:B------:R-:W-:Y:S05]  /*10490*/  BRA `(.L_x_6082) ;  /* 0xffffffd800fc7947 */ /* 0x000fea000383ffff */
.L_x_6038:
[----:B0-----:R-:W2:Y:S02]  /*104a0*/  LDL R2, [R1] ;  /* 0x0000000001027983 */ /* 0x001ea40000100800 */
[----:B--2---:R0:W1:Y:S02]  /*104b0*/  SYNCS.PHASECHK.TRANS64.TRYWAIT P0, [R2+URZ+0x2e870], R0 ;  /* 0x02e87000020075a7 */ /* 0x004064000800017f */
[----:B-1----:R-:W-:Y:S05]  /*104c0*/  @!P0 NANOSLEEP.SYNCS 0x989680 ;  /* 0x009896800000895d */ /* 0x002fea0003900000 */
[----:B------:R-:W1:Y:S02]  /*104d0*/  @!P0 SYNCS.PHASECHK.TRANS64 P0, [R2+URZ+0x2e870], R0 ;  /* 0x02e87000020085a7 */ /* 0x000e64000800007f */
[----:B-1----:R-:W-:Y:S05]  /*104e0*/  @!P0 BRA `(.L_x_6038) ;  /* 0xfffffffc00ec8947 */ /* 0x002fea000383ffff */
[----:B------:R-:W-:Y:S05]  /*104f0*/  BRA `(.L_x_6083) ;  /* 0xffffffe4001c7947 */ /* 0x000fea000383ffff */
.L_x_6040:
[----:B0-----:R-:W2:Y:S02]  /*10500*/  LDL R3, [R1] ;  /* 0x0000000001037983 */ /* 0x001ea40000100800 */
[----:B--2---:R0:W1:Y:S02]  /*10510*/  SYNCS.PHASECHK.TRANS64.TRYWAIT P0, [R3+URZ+0x2e860], R0 ;  /* 0x02e86000030075a7 */ /* 0x004064000800017f */
[----:B-1----:R-:W-:Y:S05]  /*10520*/  @!P0 NANOSLEEP.SYNCS 0x989680 ;  /* 0x009896800000895d */ /* 0x002fea0003900000 */
[----:B------:R-:W1:Y:S02]  /*10530*/  @!P0 SYNCS.PHASECHK.TRANS64 P0, [R3+URZ+0x2e860], R0 ;  /* 0x02e86000030085a7 */ /* 0x000e64000800007f */
[----:B-1----:R-:W-:Y:S05]  /*10540*/  @!P0 BRA `(.L_x_6040) ;  /* 0xfffffffc00ec8947 */ /* 0x002fea000383ffff */
[----:B------:R-:W-:Y:S05]  /*10550*/  BRA `(.L_x_6084) ;  /* 0xffffffe400287947 */ /* 0x000fea000383ffff */
.L_x_6042:
[----:B0-----:R0:W1:Y:S02]  /*10560*/  SYNCS.PHASECHK.TRANS64.TRYWAIT P0, [R7+URZ+0x2e820], R2 ;  /* 0x02e82002070075a7 */ /* 0x001064000800017f */
[----:B-1----:R-:W-:Y:S05]  /*10570*/  @!P0 NANOSLEEP.SYNCS 0x989680 ;  /* 0x009896800000895d */ /* 0x002fea0003900000 */
[----:B------:R-:W1:Y:S02]  /*10580*/  @!P0 SYNCS.PHASECHK.TRANS64 P0, [R7+URZ+0x2e820], R2 ;  /* 0x02e82002070085a7 */ /* 0x000e64000800007f */
[----:B-1----:R-:W-:Y:S05]  /*10590*/  @!P0 BRA `(.L_x_6042) ;  /* 0xfffffffc00f08947 */ /* 0x002fea000383ffff */
[----:B------:R-:W-:Y:S05]  /*105a0*/  BRA `(.L_x_6085) ;  /* 0xffffffe800f07947 */ /* 0x000fea000383ffff */
.L_x_6044:
[----:B0-----:R0:W1:Y:S02]  /*105b0*/  SYNCS.PHASECHK.TRANS64.TRYWAIT P1, [R6+URZ], R3 ;  /* 0x00000003060075a7 */ /* 0x001064000802017f */
[----:B-1----:R-:W-:Y:S05]  /*105c0*/  @!P1 NANOSLEEP.SYNCS 0x989680 ;  /* 0x009896800000995d */ /* 0x002fea0003900000 */
[----:B------:R-:W1:Y:S02]  /*105d0*/  @!P1 SYNCS.PHASECHK.TRANS64 P1, [R6+URZ], R3 ;  /* 0x00000003060095a7 */ /* 0x000e64000802007f */
[----:B-1----:R-:W-:Y:S05]  /*105e0*/  @!P1 BRA `(.L_x_6044) ;  /* 0xfffffffc00f09947 */ /* 0x002fea000383ffff */
[----:B------:R-:W-:Y:S05]  /*105f0*/  BRA `(.L_x_6086) ;  /* 0xffffffec00407947 */ /* 0x000fea000383ffff */
.L_x_6045:
[----:B-1----:R1:W2:Y:S02]  /*10600*/  SYNCS.PHASECHK.TRANS64.TRYWAIT P1, [R5+URZ], R2 ;  /* 0x00000002050075a7 */ /* 0x0022a4000802017f */
[----:B--2---:R-:W-:Y:S05]  /*10610*/  @!P1 NANOSLEEP.SYNCS 0x989680 ;  /* 0x009896800000995d */ /* 0x004fea0003900000 */
[----:B------:R-:W2:Y:S02]  /*10620*/  @!P1 SYNCS.PHASECHK.TRANS64 P1, [R5+URZ], R2 ;  /* 0x00000002050095a7 */ /* 0x000ea4000802007f */
[----:B--2---:R-:W-:Y:S05]  /*10630*/  @!P1 BRA `(.L_x_6045) ;  /* 0xfffffffc00f09947 */ /* 0x004fea000383ffff */
[----:B------:R-:W-:Y:S05]  /*10640*/  BRA `(.L_x_6087) ;  /* 0xffffffec00347947 */ /* 0x000fea000383ffff */
.L_x_6047:
[----:B--2---:R2:W3:Y:S02]  /*10650*/  SYNCS.PHASECHK.TRANS64.TRYWAIT P1, [R0+URZ+0x2e860], R3 ;  /* 0x02e86003000075a7 */ /* 0x0044e4000802017f */
[----:B---3--:R-:W-:Y:S05]  /*10660*/  @!P1 NANOSLEEP.SYNCS 0x989680 ;  /* 0x009896800000995d */ /* 0x008fea0003900000 */
[----:B------:R-:W3:Y:S02]  /*10670*/  @!P1 SYNCS.PHASECHK.TRANS64 P1, [R0+URZ+0x2e860], R3 ;  /* 0x02e86003000095a7 */ /* 0x000ee4000802007f */
[----:B---3--:R-:W-:Y:S05]  /*10680*/  @!P1 BRA `(.L_x_6047) ;  /* 0xfffffffc00f09947 */ /* 0x008fea000383ffff */
[----:B------:R-:W-:Y:S05]  /*10690*/  BRA `(.L_x_6088) ;  /* 0xffffffec00347947 */ /* 0x000fea000383ffff */
.L_x_6049:
[----:B-1----:R1:W3:Y:S02]  /*106a0*/  SYNCS.PHASECHK.TRANS64.TRYWAIT P1, [R5+URZ+0x2e860], R2 ;  /* 0x02e86002050075a7 */ /* 0x0022e4000802017f */
[----:B---3--:R-:W-:Y:S05]  /*106b0*/  @!P1 NANOSLEEP.SYNCS 0x989680 ;  /* 0x009896800000995d */ /* 0x008fea0003900000 */
[----:B------:R-:W3:Y:S02]  /*106c0*/  @!P1 SYNCS.PHASECHK.TRANS64 P1, [R5+URZ+0x2e860], R2 ;  /* 0x02e86002050095a7 */ /* 0x000ee4000802007f */
[----:B---3--:R-:W-:Y:S05]  /*106d0*/  @!P1 BRA `(.L_x_6049) ;  /* 0xfffffffc00f09947 */ /* 0x008fea000383ffff */
[----:B------:R-:W-:Y:S05]  /*106e0*/  BRA `(.L_x_6089) ;  /* 0xffffffec00347947 */ /* 0x000fea000383ffff */
.L_x_6051:
[----:B---3--:R3:W4:Y:S02]  /*106f0*/  SYNCS.PHASECHK.TRANS64.TRYWAIT P0, [R0+URZ+0x2e880], R3 ;  /* 0x02e88003000075a7 */ /* 0x008724000800017f */
[----:B----4-:R-:W-:Y:S05]  /*10700*/  @!P0 NANOSLEEP.SYNCS 0x989680 ;  /* 0x009896800000895d */ /* 0x010fea0003900000 */
[----:B------:R-:W4:Y:S02]  /*10710*/  @!P0 SYNCS.PHASECHK.TRANS64 P0, [R0+URZ+0x2e880], R3 ;  /* 0x02e88003000085a7 */ /* 0x000f24000800007f */
[----:B----4-:R-:W-:Y:S05]  /*10720*/  @!P0 BRA `(.L_x_6051) ;  /* 0xfffffffc00f08947 */ /* 0x010fea000383ffff */
[----:B------:R-:W-:Y:S05]  /*10730*/  BRA `(.L_x_6052) ;  /* 0xffffffec00307947 */ /* 0x000fea000383ffff */
.L_x_6090:
        /* <DEDUP_REMOVED lines=12> */
.L_x_13276:


//--------------------- .text._ZN7cutlass13device_kernelIN5flash11enable_sm90INS1_16FlashAttnFwdSm90INS1_25CollectiveMainloopFwdSm90ILi2EN4cute5tupleIJNS5_1CILi1EEES8_S8_EEENS6_IJNS7_ILi128EEENS7_ILi224EEESA_EEELi128ENS_12float_e4m3_tEfNS_4arch4Sm90ELb0ELb0ELb0ELb1ELb0ELb0ELb0ELb1ELb1ELb1ELb1ELb0EEENS1_21CollectiveEpilogueFwdINS6_IJSA_SA_SB_EEES9_NS_10bfloat16_tESF_Li256ELb1ELb1ELb1ELb1EEENS1_36VarlenDynamicPersistentTileSchedulerILi128ELi224ELi256ELi128ELb1ELb1ELb1ELb0ELb1ELb1EEEEEEEEEvNT_6ParamsE --------------------------
	.section	.text._ZN7cutlass13device_kernelIN5flash11enable_sm90INS1_16FlashAttnFwdSm90INS1_25CollectiveMainloopFwdSm90ILi2EN4cute5tupleIJNS5_1CILi1EEES8_S8_EEENS6_IJNS7_ILi128EEENS7_ILi224EEESA_EEELi128ENS_12float_e4m3_tEfNS_4arch4Sm90ELb0ELb0ELb0ELb1ELb0ELb0ELb0ELb1ELb1ELb1ELb1ELb0EEENS1_21CollectiveEpilogueFwdINS6_IJSA_SA_SB_EEES9_NS_10bfloat16_tESF_Li256ELb1ELb1ELb1ELb1EEENS1_36VarlenDynamicPersistentTileSchedulerILi128ELi224ELi256ELi128ELb1ELb1ELb1ELb0ELb1ELb1EEEEEEEEEvNT_6ParamsE,"ax",@progbits
	.align	128
.text._ZN7cutlass13device_kernelIN5flash11enable_sm90INS1_16FlashAttnFwdSm90INS1_25CollectiveMainloopFwdSm90ILi2EN4cute5tupleIJNS5_1CILi1EEES8_S8_EEENS6_IJNS7_ILi128EEENS7_ILi224EEESA_EEELi128ENS_12float_e4m3_tEfNS_4arch4Sm90ELb0ELb0ELb0ELb1ELb0ELb0ELb0ELb1ELb1ELb1ELb1ELb0EEENS1_21CollectiveEpilogueFwdINS6_IJSA_SA_SB_EEES9_NS_10bfloat16_tESF_Li256ELb1ELb1ELb1ELb1EEENS1_36VarlenDynamicPersistentTileSchedulerILi128ELi224ELi256ELi128ELb1ELb1ELb1ELb0ELb1ELb1EEEEEEEEEvNT_6ParamsE:
        .type           _ZN7cutlass13device_kernelIN5flash11enable_sm90INS1_16FlashAttnFwdSm90INS1_25CollectiveMainloopFwdSm90ILi2EN4cute5tupleIJNS5_1CILi1EEES8_S8_EEENS6_IJNS7_ILi128EEENS7_ILi224EEESA_EEELi128ENS_12float_e4m3_tEfNS_4arch4Sm90ELb0ELb0ELb0ELb1ELb0ELb0ELb0ELb1ELb1ELb1ELb1ELb0EEENS1_21CollectiveEpilogueFwdINS6_IJSA_SA_SB_EEES9_NS_10bfloat16_tESF_Li256ELb1ELb1ELb1ELb1EEENS1_36VarlenDynamicPersistentTileSchedulerILi128ELi224ELi256ELi128ELb1ELb1ELb1ELb0ELb1ELb1EEEEEEEEEvNT_6ParamsE,@function
        .size           _ZN7cutlass13device_kernelIN5flash11enable_sm90INS1_16FlashAttnFwdSm90INS1_25CollectiveMainloopFwdSm90ILi2EN4cute5tupleIJNS5_1CILi1EEES8_S8_EEENS6_IJNS7_ILi128EEENS7_ILi224EEESA_EEELi128ENS_12float_e4m3_tEfNS_4arch4Sm90ELb0ELb0ELb0ELb1ELb0ELb0ELb0ELb1ELb1ELb1ELb1ELb0EEENS1_21CollectiveEpilogueFwdINS6_IJSA_SA_SB_EEES9_NS_10bfloat16_tESF_Li256ELb1ELb1ELb1ELb1EEENS1_36VarlenDynamicPersistentTileSchedulerILi128ELi224ELi256ELi128ELb1ELb1ELb1ELb0ELb1ELb1EEEEEEEEEvNT_6ParamsE,(.L_x_13277 - _ZN7cutlass13device_kernelIN5flash11enable_sm90INS1_16FlashAttnFwdSm90INS1_25CollectiveMainloopFwdSm90ILi2EN4cute5tupleIJNS5_1CILi1EEES8_S8_EEENS6_IJNS7_ILi128EEENS7_ILi224EEESA_EEELi128ENS_12float_e4m3_tEfNS_4arch4Sm90ELb0ELb0ELb0ELb1ELb0ELb0ELb0ELb1ELb1ELb1ELb1ELb0EEENS1_21CollectiveEpilogueFwdINS6_IJSA_SA_SB_EEES9_NS_10bfloat16_tESF_Li256ELb1ELb1ELb1ELb1EEENS1_36VarlenDynamicPersistentTileSchedulerILi128ELi224ELi256ELi128ELb1ELb1ELb1ELb0ELb1ELb1EEEEEEEEEvNT_6ParamsE)
        .other          _ZN7cutlass13device_kernelIN5flash11enable_sm90INS1_16FlashAttnFwdSm90INS1_25CollectiveMainloopFwdSm90ILi2EN4cute5tupleIJNS5_1CILi1EEES8_S8_EEENS6_IJNS7_ILi128EEENS7_ILi224EEESA_EEELi128ENS_12float_e4m3_tEfNS_4arch4Sm90ELb0ELb0ELb0ELb1ELb0ELb0ELb0ELb1ELb1ELb1ELb1ELb0EEENS1_21CollectiveEpilogueFwdINS6_IJSA_SA_SB_EEES9_NS_10bfloat16_tESF_Li256ELb1ELb1ELb1ELb1EEENS1_36VarlenDynamicPersistentTileSchedulerILi128ELi224ELi256ELi128ELb1ELb1ELb1ELb0ELb1ELb1EEEEEEEEEvNT_6ParamsE,@"STO_CUDA_ENTRY STV_DEFAULT"
_ZN7cutlass13device_kernelIN5flash11enable_sm90INS1_16FlashAttnFwdSm90INS1_25CollectiveMainloopFwdSm90ILi2EN4cute5tupleIJNS5_1CILi1EEES8_S8_EEENS6_IJNS7_ILi128EEENS7_ILi224EEESA_EEELi128ENS_12float_e4m3_tEfNS_4arch4Sm90ELb0ELb0ELb0ELb1ELb0ELb0ELb0ELb1ELb1ELb1ELb1ELb0EEENS1_21CollectiveEpilogueFwdINS6_IJSA_SA_SB_EEES9_NS_10bfloat16_tESF_Li256ELb1ELb1ELb1ELb1EEENS1_36VarlenDynamicPersistentTileSchedulerILi128ELi224ELi256ELi128ELb1ELb1ELb1ELb0ELb1ELb1EEEEEEEEEvNT_6ParamsE:
        /* <DEDUP_REMOVED lines=18> */
.L_x_6092:
[----:B------:R-:W-:Y:S05]  /*0120*/  BSYNC B0 ;  /* 0x0000000000007941 */ /* 0x000fea0003800000 */
.L_x_6091:
        /* <DEDUP_REMOVED lines=41> */
.L_x_6093:
        /* <DEDUP_REMOVED lines=22> */
.L_x_6094:
        /* <DEDUP_REMOVED lines=18> */
.L_x_6095:
        /* <DEDUP_REMOVED lines=22> */
.L_x_6096:
        /* <DEDUP_REMOVED lines=22> */
.L_x_6097:
[----:B------:R-:W-:Y:S01]  /*0900*/  PLOP3.LUT P0, PT, PT, PT, UP0, 0x80, 0x0 ;  /* 0x000000000000781c */ /* 0x000fe20003f0f008 */
[----:B------:R-:W-:Y:S01]  /*0910*/  UMOV UR38, 0x1 ;  /* 0x0000000100267882 */ /* 0x000fe20000000000 */
[----:B------:R-:W-:Y:S01]  /*0920*/  NOP ;  /* 0x0000000000007918 */ /* 0x000fe20000000000 */
[----:B------:R-:W-:Y:S01]  /*0930*/  USEL UR38, UR38, 0x2, !UP0 ;  /* 0x0000000226267887 */ /* 0x000fe2000c000000 */
[----:B------:R-:W-:Y:S01]  /*0940*/  ULDC.64 UR50, c[0x0][0x208] ;  /* 0x0000820000327ab9 */ /* 0x000fe20000000a00 */
[----:B012-4-:R-:W-:Y:S08]  /*0950*/  BAR.SYNC.DEFER_BLOCKING 0x0 ;  /* 0x0000000000007b1d */ /* 0x017ff00000010000 */
[----:B------:R-:W-:Y:S05]  /*0960*/  @!P0 BRA `(.L_x_6098) ;  /* 0x000000d4001c8947 */ /* 0x000fea0003800000 */
.L_x_6099:
        /* <DEDUP_REMOVED lines=25> */
[----:B------:R-:W-:Y:S02]  /*0b00*/  UMOV UR52, URZ ;  /* 0x0000003f00347c82 */ /* 0x000fe40008000000 */
[CC--:B------:R-:W-:Y:S02]  /*0b10*/  LEA.HI R2, R0.reuse, R12.reuse, RZ, 0x7 ;  /* 0x0000000c00027211 */ /* 0x0c0fe400078f38ff */
[----:B------:R-:W-:-:S02]  /*0b20*/  LEA.HI R4, R0, R12, RZ, 0x5 ;  /* 0x0000000c00047211 */ /* 0x000fc400078f28ff */
[----:B------:R-:W-:-:S03]  /*0b30*/  LOP3.LUT R3, R2, 0xffffff80, RZ, 0xc0, !PT ;  /* 0xffffff8002037812 */ /* 0x000fc600078ec0ff */
[----:B------:R-:W-:Y:S02]  /*0b40*/  IMAD.SHL.U32 R5, R4, 0x20, RZ ;  /* 0x0000002004057824 */ /* 0x000fe400078e00ff */
[----:B------:R-:W-:Y:S01]  /*0b50*/  IMAD.IADD R11, R12, 0x1, -R3 ;  /* 0x000000010c0b7824 */ /* 0x000fe200078e0a03 */
[----:B------:R-:W-:Y:S02]  /*0b60*/  LEA.HI R3, R0, R12, RZ, 0x4 ;  /* 0x0000000c00037211 */ /* 0x000fe400078f20ff */
[----:B------:R-:W-:Y:S02]  /*0b70*/  LOP3.LUT R5, R5, 0xfffffc00, RZ, 0xc0, !PT ;  /* 0xfffffc0005057812 */ /* 0x000fe400078ec0ff */
[C---:B------:R-:W-:Y:S02]  /*0b80*/  LOP3.LUT R4, R3.reuse, 0x3fffff0, RZ, 0xc0, !PT ;  /* 0x03fffff003047812 */ /* 0x040fe400078ec0ff */
[----:B------:R-:W-:Y:S02]  /*0b90*/  SHF.R.S32.HI R6, RZ, 0x4, R3 ;  /* 0x00000004ff067819 */ /* 0x000fe40000011403 */
[----:B------:R-:W-:Y:S01]  /*0ba0*/  SHF.R.S32.HI R7, RZ, 0x1f, R11 ;  /* 0x0000001fff077819 */ /* 0x000fe2000001140b */
[----:B------:R-:W-:Y:S01]  /*0bb0*/  IMAD.IADD R4, R12, 0x1, -R4 ;  /* 0x000000010c047824 */ /* 0x000fe200078e0a04 */
[----:B------:R-:W-:-:S02]  /*0bc0*/  LEA.HI R3, R3, R6, RZ, 0x1 ;  /* 0x0000000603037211 */ /* 0x000fc400078f08ff */
[----:B------:R-:W-:Y:S01]  /*0bd0*/  LEA.HI R8, R7, R11, RZ, 0x2 ;  /* 0x0000000b07087211 */ /* 0x000fe200078f10ff */
[----:B------:R-:W-:Y:S01]  /*0be0*/  IMAD R4, R4, 0x40, R5 ;  /* 0x0000004004047824 */ /* 0x000fe200078e0205 */
[----:B------:R-:W-:Y:S02]  /*0bf0*/  LOP3.LUT R3, R3, 0x1ffffffe, RZ, 0xc0, !PT ;  /* 0x1ffffffe03037812 */ /* 0x000fe400078ec0ff */
[-C--:B------:R-:W-:Y:S02]  /*0c00*/  LEA.HI R5, R0, R12.reuse, RZ, 0x2 ;  /* 0x0000000c00057211 */ /* 0x080fe400078f10ff */
[--C-:B------:R-:W-:Y:S01]  /*0c10*/  SHF.R.S32.HI R9, RZ, 0x2, R8.reuse ;  /* 0x00000002ff097819 */ /* 0x100fe20000011408 */
[----:B------:R-:W-:Y:S01]  /*0c20*/  IMAD.IADD R3, R6, 0x1, -R3 ;  /* 0x0000000106037824 */ /* 0x000fe200078e0a03 */
[----:B------:R-:W-:Y:S02]  /*0c30*/  LOP3.LUT R5, R5, 0xfffffffc, RZ, 0xc0, !PT ;  /* 0xfffffffc05057812 */ /* 0x000fe400078ec0ff */
[----:B------:R-:W-:Y:S01]  /*0c40*/  SHF.R.S32.HI R10, RZ, 0x1f, R8 ;  /* 0x0000001fff0a7819 */ /* 0x000fe20000011408 */
[----:B------:R-:W-:Y:S01]  /*0c50*/  IMAD R3, R3, 0x8, R4 ;  /* 0x0000000803037824 */ /* 0x000fe200078e0204 */
[----:B------:R-:W-:Y:S01]  /*0c60*/  LEA.HI R0, R0, R12, RZ, 0x3 ;  /* 0x0000000c00007211 */ /* 0x000fe200078f18ff */
[----:B------:R-:W-:Y:S01]  /*0c70*/  IMAD.IADD R5, R12, 0x1, -R5 ;  /* 0x000000010c057824 */ /* 0x000fe200078e0a05 */
[----:B------:R-:W-:-:S02]  /*0c80*/  LEA.HI R10, R10, R9, RZ, 0x3 ;  /* 0x000000090a0a7211 */ /* 0x000fc400078f18ff */
[----:B------:R-:W-:Y:S01]  /*0c90*/  SHF.R.S32.HI R6, RZ, 0x7, R2 ;  /* 0x00000007ff067819 */ /* 0x000fe20000011402 */
[----:B------:R0:W-:Y:S01]  /*0ca0*/  STL [R1+0x4c], R3 ;  /* 0x00004c0301007387 */ /* 0x0001e20000100800 */
[----:B------:R-:W-:Y:S02]  /*0cb0*/  LOP3.LUT R18, R0, 0xfffffff8, RZ, 0xc0, !PT ;  /* 0xfffffff800127812 */ /* 0x000fe400078ec0ff */
[----:B------:R-:W-:Y:S02]  /*0cc0*/  LOP3.LUT R10, R10, 0xfffffff8, RZ, 0xc0, !PT ;  /* 0xfffffff80a0a7812 */ /* 0x000fe400078ec0ff */
[----:B------:R-:W-:Y:S01]  /*0cd0*/  LEA.HI R7, R7, R11, RZ, 0x5 ;  /* 0x0000000b07077211 */ /* 0x000fe200078f28ff */
[----:B------:R-:W-:Y:S01]  /*0ce0*/  IMAD.IADD R18, R12, 0x1, -R18 ;  /* 0x000000010c127824 */ /* 0x000fe200078e0a12 */
[----:B------:R-:W-:Y:S01]  /*0cf0*/  LEA.HI R2, R2, R6, RZ, 0x1 ;  /* 0x0000000602027211 */ /* 0x000fe200078f08ff */
[----:B------:R-:W-:Y:S01]  /*0d00*/  IMAD.IADD R10, R9, 0x1, -R10 ;  /* 0x00000001090a7824 */ /* 0x000fe200078e0a0a */
[----:B------:R-:W-:Y:S01]  /*0d10*/  LOP3.LUT R8, R8, 0x7ffffffc, RZ, 0xc0, !PT ;  /* 0x7ffffffc08087812 */ /* 0x000fe200078ec0ff */
[----:B------:R-:W-:Y:S01]  /*0d20*/  IMAD.SHL.U32 R16, R18, 0x8, RZ ;  /* 0x0000000812107824 */ /* 0x000fe200078e00ff */
[----:B0-----:R-:W-:-:S02]  /*0d30*/  LEA.HI R3, R5, R5, RZ, 0x1 ;  /* 0x0000000505037211 */ /* 0x001fc400078f08ff */
[----:B------:R-:W-:Y:S01]  /*0d40*/  SHF.R.S32.HI R7, RZ, 0x5, R7 ;  /* 0x00000005ff077819 */ /* 0x000fe20000011407 */
[----:B------:R-:W-:Y:S01]  /*0d50*/  IMAD.IADD R8, R11, 0x1, -R8 ;  /* 0x000000010b087824 */ /* 0x000fe200078e0a08 */
[----:B------:R-:W-:Y:S01]  /*0d60*/  LOP3.LUT R2, R2, 0x3fffffe, RZ, 0xc0, !PT ;  /* 0x03fffffe02027812 */ /* 0x000fe200078ec0ff */
[----:B------:R-:W-:Y:S01]  /*0d70*/  VIADD R17, R16, 0x40 ;  /* 0x0000004010117836 */ /* 0x000fe20000000000 */
[----:B------:R-:W-:Y:S01]  /*0d80*/  LOP3.LUT R4, R3, 0x1ffffffe, RZ, 0xc0, !PT ;  /* 0x1ffffffe03047812 */ /* 0x000fe200078ec0ff */
[----:B------:R-:W-:Y:S01]  /*0d90*/  IMAD R7, R7, 0x10, R10 ;  /* 0x0000001007077824 */ /* 0x000fe200078e020a */
[----:B------:R-:W-:Y:S01]  /*0da0*/  SHF.R.S32.HI R3, RZ, 0x1f, R16 ;  /* 0x0000001fff037819 */ /* 0x000fe20000011410 */
[----:B------:R-:W-:Y:S01]  /*0db0*/  IMAD.IADD R2, R6, 0x1, -R2 ;  /* 0x0000000106027824 */ /* 0x000fe200078e0a02 */
[----:B------:R-:W-:Y:S01]  /*0dc0*/  SHF.R.S32.HI R6, RZ, 0x3, R0 ;  /* 0x00000003ff067819 */ /* 0x000fe20000011400 */
[----:B------:R-:W-:Y:S01]  /*0dd0*/  IMAD.IADD R4, R5, 0x1, -R4 ;  /* 0x0000000105047824 */ /* 0x000fe200078e0a04 */
[----:B------:R-:W-:Y:S01]  /*0de0*/  SHF.R.S32.HI R0, RZ, 0x1f, R17 ;  /* 0x0000001fff007819 */ /* 0x000fe20000011411 */
[----:B------:R-:W-:-:S02]  /*0df0*/  IMAD.SHL.U32 R5, R8, 0x2, RZ ;  /* 0x0000000208057824 */ /* 0x000fc400078e00ff */
[----:B------:R-:W-:Y:S02]  /*0e00*/  IMAD R2, R2, 0x40, R7 ;  /* 0x0000004002027824 */ /* 0x000fe400078e0207 */
[C---:B------:R-:W-:Y:S02]  /*0e10*/  VIADD R3, R5.reuse, 0x8 ;  /* 0x0000000805037836 */ /* 0x040fe40000000000 */
[C---:B------:R-:W-:Y:S01]  /*0e20*/  VIADD R0, R5.reuse, 0x10 ;  /* 0x0000001005007836 */ /* 0x040fe20000000000 */
[----:B------:R-:W-:Y:S01]  /*0e30*/  STL [R1+0x44], R2 ;  /* 0x0000440201007387 */ /* 0x000fe20000100800 */
[C---:B------:R-:W-:Y:S01]  /*0e40*/  VIADD R236, R5.reuse, 0x20 ;  /* 0x0000002005ec7836 */ /* 0x040fe20000000000 */
[----:B------:R-:W-:Y:S01]  /*0e50*/  SHF.R.S32.HI R6, RZ, 0x1f, R3 ;  /* 0x0000001fff067819 */ /* 0x000fe20000011403 */
[C---:B------:R-:W-:Y:S01]  /*0e60*/  VIADD R233, R5.reuse, 0x38 ;  /* 0x0000003805e97836 */ /* 0x040fe20000000000 */
[----:B------:R-:W-:Y:S01]  /*0e70*/  STL [R1+0x8], R5 ;  /* 0x0000080501007387 */ /* 0x000fe20000100800 */
[----:B------:R-:W-:-:S02]  /*0e80*/  VIADD R230, R5, 0x50 ;  /* 0x0000005005e67836 */ /* 0x000fc40000000000 */
[C---:B------:R-:W-:Y:S01]  /*0e90*/  VIADD R237, R5.reuse, 0x18 ;  /* 0x0000001805ed7836 */ /* 0x040fe20000000000 */
[----:B------:R0:W-:Y:S01]  /*0ea0*/  STL [R1+0x4], R3 ;  /* 0x0000040301007387 */ /* 0x0001e20000100800 */
[C---:B------:R-:W-:Y:S02]  /*0eb0*/  VIADD R235, R5.reuse, 0x28 ;  /* 0x0000002805eb7836 */ /* 0x040fe40000000000 */
[C---:B------:R-:W-:Y:S01]  /*0ec0*/  VIADD R234, R5.reuse, 0x30 ;  /* 0x0000003005ea7836 */ /* 0x040fe20000000000 */
[----:B------:R1:W-:Y:S01]  /*0ed0*/  STL [R1], R0 ;  /* 0x0000000001007387 */ /* 0x0003e20000100800 */
[C---:B------:R-:W-:Y:S02]  /*0ee0*/  VIADD R232, R5.reuse, 0x40 ;  /* 0x0000004005e87836 */ /* 0x040fe40000000000 */
[C---:B------:R-:W-:Y:S01]  /*0ef0*/  VIADD R231, R5.reuse, 0x48 ;  /* 0x0000004805e77836 */ /* 0x040fe20000000000 */
[----:B------:R-:W-:Y:S01]  /*0f00*/  STL [R1+0x40], R6 ;  /* 0x0000400601007387 */ /* 0x000fe20000100800 */
        /* <DEDUP_REMOVED lines=10> */
[----:B-1----:R-:W-:Y:S02]  /*0fb0*/  SHF.R.S32.HI R0, RZ, 0x1f, R236 ;  /* 0x0000001fff007819 */ /* 0x002fe400000114ec */
[----:B------:R-:W-:Y:S01]  /*0fc0*/  SHF.R.S32.HI R0, RZ, 0x1f, R233 ;  /* 0x0000001fff007819 */ /* 0x000fe200000114e9 */
[----:B------:R0:W-:Y:S01]  /*0fd0*/  STL [R1+0x3c], R5 ;  /* 0x00003c0501007387 */ /* 0x0001e20000100800 */
[----:B------:R-:W-:Y:S02]  /*0fe0*/  SHF.R.S32.HI R0, RZ, 0x1f, R230 ;  /* 0x0000001fff007819 */ /* 0x000fe400000114e6 */
[----:B------:R-:W-:Y:S01]  /*0ff0*/  SHF.R.S32.HI R0, RZ, 0x1f, R23 ;  /* 0x0000001fff007819 */ /* 0x000fe20000011417 */
[----:B------:R-:W-:Y:S01]  /*1000*/  IMAD R0, R4, 0x8, R2 ;  /* 0x0000000804007824 */ /* 0x000fe200078e0202 */
[----:B------:R-:W-:-:S04]  /*1010*/  SHF.R.S32.HI R3, RZ, 0x1f, R19 ;  /* 0x0000001fff037819 */ /* 0x000fc80000011413 */
[----:B------:R1:W-:Y:S01]  /*1020*/  STL [R1+0x48], R0 ;  /* 0x0000480001007387 */ /* 0x0003e20000100800 */
[----:B0-----:R-:W-:Y:S02]  /*1030*/  SHF.R.S32.HI R5, RZ, 0x1f, R235 ;  /* 0x0000001fff057819 */ /* 0x001fe400000114eb */
[----:B------:R-:W-:Y:S02]  /*1040*/  SHF.R.S32.HI R5, RZ, 0x1f, R232 ;  /* 0x0000001fff057819 */ /* 0x000fe400000114e8 */
[----:B------:R-:W-:Y:S02]  /*1050*/  SHF.R.S32.HI R5, RZ, 0x1f, R229 ;  /* 0x0000001fff057819 */ /* 0x000fe400000114e5 */
[----:B------:R-:W-:-:S07]  /*1060*/  SHF.R.S32.HI R5, RZ, 0x1f, R22 ;  /* 0x0000001fff057819 */ /* 0x000fce0000011416 */
.L_x_6147:
[----:B0-23--:R-:W0:Y:S01]  /*1070*/  LDC.64 R2, c[0x0][0xc88] ;  /* 0x00032200ff027b82 */ /* 0x00de220000000a00 */
[----:B------:R-:W-:Y:S01]  /*1080*/  ULDC.64 UR14, c[0x0][0x998] ;  /* 0x00026600000e7ab9 */ /* 0x000fe20000000a00 */
[----:B------:R-:W-:Y:S01]  /*1090*/  ULDC.64 UR12, c[0x0][0x990] ;  /* 0x00026400000c7ab9 */ /* 0x000fe20000000a00 */
[----:B------:R-:W-:Y:S01]  /*10a0*/  ULDC.64 UR8, c[0x0][0xa28] ;  /* 0x00028a0000087ab9 */ /* 0x000fe20000000a00 */
[----:B------:R-:W-:Y:S01]  /*10b0*/  ULDC.64 UR10, c[0x0][0xa20] ;  /* 0x00028800000a7ab9 */ /* 0x000fe20000000a00 */
[----:B------:R-:W-:Y:S01]  /*10c0*/  ULOP3.LUT UR42, UR6, 0xffff, URZ, 0xc0, !UPT ;  /* 0x0000ffff062a7892 */ /* 0x000fe2000f8ec03f */
[----:B------:R-:W-:Y:S01]  /*10d0*/  ULDC UR4, c[0x0][0x424] ;  /* 0x0001090000047ab9 */ /* 0x000fe20000000800 */
[----:B0-----:R-:W-:-:S06]  /*10e0*/  IMAD.WIDE R2, R31, 0x4, R2 ;  /* 0x000000041f027825 */ /* 0x001fcc00078e0202 */
[----:B------:R-:W2:Y:S01]  /*10f0*/  LDG.E R2, desc[UR50][R2.64] ;  /* 0x0000003202027981 */ /* 0x000ea2000c1e1900 */
[----:B------:R-:W-:Y:S01]  /*1100*/  ISETP.NE.U32.AND P1, PT, RZ, UR14, PT ;  /* 0x0000000eff007c0c */ /* 0x000fe2000bf25070 */
[----:B------:R-:W-:Y:S01]  /*1110*/  UISETP.NE.U32.AND UP0, UPT, UR8, URZ, UPT ;  /* 0x0000003f0800728c */ /* 0x000fe2000bf05070 */
[----:B------:R-:W-:Y:S01]  /*1120*/  ISETP.NE.U32.AND P0, PT, RZ, UR12, PT ;  /* 0x0000000cff007c0c */ /* 0x000fe2000bf05070 */
[----:B------:R-:W-:Y:S01]  /*1130*/  UISETP.NE.U32.AND UP1, UPT, UR10, URZ, UPT ;  /* 0x0000003f0a00728c */ /* 0x000fe2000bf25070 */
[----:B------:R-:W-:Y:S01]  /*1140*/  ISETP.NE.AND.EX P1, PT, RZ, UR15, PT, P1 ;  /* 0x0000000fff007c0c */ /* 0x000fe2000bf25310 */
[----:B------:R-:W-:Y:S01]  /*1150*/  UISETP.NE.AND.EX UP0, UPT, UR9, URZ, UPT, UP0 ;  /* 0x0000003f0900728c */ /* 0x000fe2000bf05300 */
[----:B------:R-:W-:Y:S01]  /*1160*/  ISETP.NE.AND.EX P0, PT, RZ, UR13, PT, P0 ;  /* 0x0000000dff007c0c */ /* 0x000fe2000bf05300 */
[----:B------:R-:W-:-:S04]  /*1170*/  UISETP.NE.AND.EX UP1, UPT, UR11, URZ, UPT, UP1 ;  /* 0x0000003f0b00728c */ /* 0x000fc8000bf25310 */
[----:B------:R-:W-:Y:S02]  /*1180*/  PLOP3.LUT P4, PT, PT, PT, UP0, 0x80, 0x0 ;  /* 0x000000000000781c */ /* 0x000fe40003f8f008 */
[----:B------:R-:W-:-:S04]  /*1190*/  PLOP3.LUT P5, PT, PT, PT, UP1, 0x80, 0x0 ;  /* 0x000000000000781c */ /* 0x000fc80003faf018 */
[----:B------:R-:W0:Y:S08]  /*11a0*/  @P1 LDC.64 R8, c[0x0][0x9b8] ;  /* 0x00026e00ff081b82 */ /* 0x000e300000000a00 */
[----:B-1----:R-:W1:Y:S08]  /*11b0*/  @P0 LDC.64 R6, c[0x0][0x9a8] ;  /* 0x00026a00ff060b82 */ /* 0x002e700000000a00 */
[----:B------:R-:W3:Y:S08]  /*11c0*/  @P0 LDC.64 R14, c[0x0][0x9b0] ;  /* 0x00026c00ff0e0b82 */ /* 0x000ef00000000a00 */
[----:B----4-:R-:W4:Y:S01]  /*11d0*/  @P1 LDC.64 R20, c[0x0][0x9c0] ;  /* 0x00027000ff141b82 */ /* 0x010f220000000a00 */
        /* <DEDUP_REMOVED lines=58> */
.L_x_6100:
[----:B------:R-:W-:Y:S01]  /*1580*/  UIADD3 UR53, -UR53, UR4, URZ ;  /* 0x0000000435357290 */ /* 0x000fe2000fffe13f */
[----:B-----5:R-:W-:Y:S01]  /*1590*/  FMUL.FTZ R0, R7, R0 ;  /* 0x0000000007007220 */ /* 0x020fe20000410000 */
[----:B------:R-:W-:Y:S02]  /*15a0*/  USHF.R.U32.HI UR9, URZ, 0x8, UR6 ;  /* 0x000000083f097899 */ /* 0x000fe40008011606 */
[----:B------:R-:W-:Y:S02]  /*15b0*/  UISETP.GE.AND UP0, UPT, UR53, 0x1, UPT ;  /* 0x000000013500788c */ /* 0x000fe4000bf06270 */
[----:B------:R-:W-:Y:S01]  /*15c0*/  UIADD3 UR5, UR53, 0xdf, URZ ;  /* 0x000000df35057890 */ /* 0x000fe2000fffe03f */
[----:B------:R-:W-:Y:S01]  /*15d0*/  UMOV UR4, URZ ;  /* 0x0000003f00047c82 */ /* 0x000fe20008000000 */
[----:B------:R-:W-:Y:S02]  /*15e0*/  ULEA.HI UR8, UR8, UR9, URZ, 0x10 ;  /* 0x0000000908087291 */ /* 0x000fe4000f8f803f */
[----:B------:R-:W-:Y:S01]  /*15f0*/  PLOP3.LUT P0, PT, PT, PT, UP0, 0x80, 0x0 ;  /* 0x000000000000781c */ /* 0x000fe20003f0f008 */
[----:B------:R-:W-:Y:S01]  /*1600*/  UIMAD.WIDE UR6, UR5, -0x6db6db6d, UR4 ;  /* 0x92492493050678a5 */ /* 0x000fe2000f8e0204 */
[----:B------:R-:W-:Y:S01]  /*1610*/  ULDC UR11, c[0x0][0x988] ;  /* 0x00026200000b7ab9 */ /* 0x000fe20000000800 */
[----:B------:R-:W-:-:S02]  /*1620*/  ULOP3.LUT UR39, UR8, 0xff, URZ, 0xc0, !UPT ;  /* 0x000000ff08277892 */ /* 0x000fc4000f8ec03f */
[----:B------:R-:W-:Y:S02]  /*1630*/  USHF.R.U32.HI UR5, URZ, 0x1f, UR7 ;  /* 0x0000001f3f057899 */ /* 0x000fe40008011607 */
[----:B------:R-:W-:Y:S02]  /*1640*/  USHF.R.U32.HI UR45, URZ, 0x10, UR8 ;  /* 0x000000103f2d7899 */ /* 0x000fe40008011608 */
[----:B------:R-:W-:-:S04]  /*1650*/  ULEA.HI.SX32 UR9, UR7, UR5, 0x19 ;  /* 0x0000000507097291 */ /* 0x000fc8000f8fca3f */
[----:B------:R-:W-:Y:S08]  /*1660*/  @!P0 BRA `(.L_x_6101) ;  /* 0x0000000000908947 */ /* 0x000ff00003800000 */
        /* <DEDUP_REMOVED lines=36> */
.L_x_6101:
        /* <DEDUP_REMOVED lines=26> */
[----:B------:R-:W-:Y:S01]  /*1a50*/  UISETP.GT.AND UP0, UPT, UR49, UR40, UPT ;  /* 0x000000283100728c */ /* 0x000fe2000bf04270 */
[----:B------:R-:W-:Y:S01]  /*1a60*/  IMAD.MOV.U32 R90, RZ, RZ, RZ ;  /* 0x000000ffff5a7224 */ /* 0x000fe200078e00ff */
[----:B------:R-:W-:Y:S02]  /*1a70*/  CS2R R60, SRZ ;  /* 0x00000000003c7805 */ /* 0x000fe4000001ff00 */
[----:B------:R-:W-:Y:S02]  /*1a80*/  CS2R R56, SRZ ;  /* 0x0000000000387805 */ /* 0x000fe4000001ff00 */
[----:B------:R-:W-:Y:S02]  /*1a90*/  CS2R R62, SRZ ;  /* 0x00000000003e7805 */ /* 0x000fe4000001ff00 */
[----:B------:R-:W-:Y:S02]  /*1aa0*/  CS2R R58, SRZ ;  /* 0x00000000003a7805 */ /* 0x000fe4000001ff00 */
[----:B------:R-:W-:-:S02]  /*1ab0*/  PLOP3.LUT P1, PT, PT, PT, UP0, 0x80, 0x0 ;  /* 0x000000000000781c */ /* 0x000fc40003f2f008 */
        /* <DEDUP_REMOVED lines=49> */
.L_x_6103:
        /* <DEDUP_REMOVED lines=13> */
.L_x_6238:
[----:B------:R-:W-:Y:S05]  /*1ea0*/  @!P0 BRA `(.L_x_6105) ;  /* 0x0000000000048947 */ /* 0x000fea0003800000 */
[----:B------:R-:W-:Y:S01]  /*1eb0*/  BPT.TRAP 0x1 ;  /* 0x000000040000795c */ /* 0x000fe20000300000 */
.L_x_6105:
[----:B------:R-:W-:Y:S02]  /*1ec0*/  IMAD.U32 R6, RZ, RZ, UR46 ;  /* 0x0000002eff067e24 */ /* 0x000fe4000f8e00ff */
[----:B------:R-:W-:-:S03]  /*1ed0*/  IMAD.U32 R7, RZ, RZ, UR52 ;  /* 0x00000034ff077e24 */ /* 0x000fc6000f8e00ff */
[----:B------:R-:W-:Y:S01]  /*1ee0*/  SHF.L.U32 R6, R6, 0x1f, RZ ;  /* 0x0000001f06067819 */ /* 0x000fe200000006ff */
[----:B------:R-:W-:-:S04]  /*1ef0*/  IMAD R7, R7, 0x8, R0 ;  /* 0x0000000807077824 */ /* 0x000fc800078e0200 */
[----:B------:R1:W2:Y:S01]  /*1f00*/  SYNCS.PHASECHK.TRANS64.TRYWAIT P2, [R7+URZ+0x2e830], R6 ;  /* 0x02e83006070075a7 */ /* 0x0002a2000804017f */
[----:B------:R-:W-:Y:S05]  /*1f10*/  @!P0 BRA `(.L_x_6106) ;  /* 0x0000000000048947 */ /* 0x000fea0003800000 */
[----:B------:R-:W-:Y:S01]  /*1f20*/  BPT.TRAP 0x1 ;  /* 0x000000040000795c */ /* 0x000fe20000300000 */
.L_x_6106:
[----:B0-----:R-:W0:Y:S01]  /*1f30*/  S2R R3, SR_TID.X ;  /* 0x0000000000037919 */ /* 0x001e220000002100 */
[----:B------:R-:W-:-:S05]  /*1f40*/  VIADD R4, R0, 0x20400 ;  /* 0x0002040000047836 */ /* 0x000fca0000000000 */
[----:B------:R-:W-:-:S04]  /*1f50*/  SHF.R.U32.HI R4, RZ, 0x4, R4 ;  /* 0x00000004ff047819 */ /* 0x000fc80000011604 */
[----:B------:R-:W-:Y:S02]  /*1f60*/  LOP3.LUT R4, R4, 0x3fff, RZ, 0xc0, !PT ;  /* 0x00003fff04047812 */ /* 0x000fe400078ec0ff */
[----:B0-----:R-:W-:Y:S01]  /*1f70*/  LOP3.LUT P1, R3, R3, 0x7f, RZ, 0xc0, !PT ;  /* 0x0000007f03037812 */ /* 0x001fe2000782c0ff */
[----:B--2---:R-:W-:-:S12]  /*1f80*/  @P2 BRA `(.L_x_6107) ;  /* 0x0000000000082947 */ /* 0x004fd80003800000 */
[----:B------:R-:W0:Y:S02]  /*1f90*/  SYNCS.PHASECHK.TRANS64.TRYWAIT P2, [R7+URZ+0x2e830], R6 ;  /* 0x02e83006070075a7 */ /* 0x000e24000804017f */
[----:B0-----:R-:W-:Y:S05]  /*1fa0*/  @!P2 BRA `(.L_x_6108) ;  /* 0x0000011800a0a947 */ /* 0x001fea0003800000 */
.L_x_6107:
[----:B------:R-:W-:Y:S05]  /*1fb0*/  WARPSYNC.ALL ;  /* 0x0000000000007948 */ /* 0x000fea0003800000 */
[----:B------:R-:W-:Y:S01]  /*1fc0*/  IMAD.MOV.U32 R25, RZ, RZ, RZ ;  /* 0x000000ffff197224 */ /* 0x000fe200078e00ff */
[----:B------:R-:W-:-:S04]  /*1fd0*/  LOP3.LUT R4, R4, 0x10000, RZ, 0xfc, !PT ;  /* 0x0001000004047812 */ /* 0x000fc800078efcff */
[----:B------:R-:W-:Y:S01]  /*1fe0*/  R2UR UR20, R4 ;  /* 0x00000000041472ca */ /* 0x000fe200000e0000 */
[----:B------:R-:W-:Y:S01]  /*1ff0*/  ULOP3.LUT UR12, UR54, 0x10000, URZ, 0xfc, !UPT ;  /* 0x00010000360c7892 */ /* 0x000fe2000f8efc3f */
[----:B------:R-:W-:Y:S01]  /*2000*/  WARPGROUP.ARRIVE ;  /* 0x00000000000079c5 */ /* 0x000fe20000000000 */
[----:B------:R-:W-:Y:S01]  /*2010*/  UMOV UR17, 0x40000040 ;  /* 0x4000004000117882 */ /* 0x000fe20000000000 */
[----:B------:R-:W-:Y:S01]  /*2020*/  UMOV UR19, 0x40000040 ;  /* 0x4000004000137882 */ /* 0x000fe20000000000 */
[----:B------:R-:W2:Y:S01]  /*2030*/  LDL R10, [R1+0x8] ;  /* 0x00000800010a7983 */ /* 0x000ea20000100800 */
[----:B------:R-:W-:Y:S01]  /*2040*/  UIADD3 UR7, UR12, 0x2, URZ ;  /* 0x000000020c077890 */ /* 0x000fe2000fffe03f */
[----:B01----:R-:W-:Y:S01]  /*2050*/  IMAD.U32 R6, RZ, RZ, UR53 ;  /* 0x00000035ff067e24 */ /* 0x003fe2000f8e00ff */
[----:B------:R-:W-:Y:S01]  /*2060*/  UMOV UR16, UR12 ;  /* 0x0000000c00107c82 */ /* 0x000fe20008000000 */
[----:B------:R-:W-:Y:S01]  /*2070*/  UIADD3 UR11, UR12, 0x4, URZ ;  /* 0x000000040c0b7890 */ /* 0x000fe2000fffe03f */
[----:B------:R-:W-:Y:S01]  /*2080*/  IMAD.U32 R5, RZ, RZ, UR49 ;  /* 0x00000031ff057e24 */ /* 0x000fe2000f8e00ff */
[----:B------:R-:W-:Y:S01]  /*2090*/  UIADD3 UR14, UR12, 0x6, URZ ;  /* 0x000000060c0e7890 */ /* 0x000fe2000fffe03f */
[----:B------:R-:W-:Y:S01]  /*20a0*/  P2R R8, PR, RZ, 0x2 ;  /* 0x00000002ff087803 */ /* 0x000fe20000000000 */
[----:B------:R-:W-:Y:S01]  /*20b0*/  UIMAD UR20, UR52, 0x700, UR20 ;  /* 0x00000700341478a4 */ /* 0x000fe2000f8e0214 */
[----:B------:R-:W-:Y:S01]  /*20c0*/  P2R R9, PR, RZ, 0x1 ;  /* 0x00000001ff097803 */ /* 0x000fe20000000000 */
[----:B------:R-:W-:Y:S01]  /*20d0*/  UMOV UR15, 0x40000040 ;  /* 0x40000040000f7882 */ /* 0x000fe20000000000 */
[----:B------:R-:W-:-:S02]  /*20e0*/  UIADD3 UR49, UR49, -0x2, URZ ;  /* 0xfffffffe31317890 */ /* 0x000fc4000fffe03f */
[----:B------:R-:W-:Y:S02]  /*20f0*/  UIADD3 UR4, UR20, 0x300, URZ ;  /* 0x0000030014047890 */ /* 0x000fe4000fffe03f */
[----:B------:R-:W-:Y:S01]  /*2100*/  UMOV UR18, UR20 ;  /* 0x0000001400127c82 */ /* 0x000fe20008000000 */
[----:B------:R-:W-:Y:S01]  /*2110*/  UIADD3 UR5, UR20, 0x400, URZ ;  /* 0x0000040014057890 */ /* 0x000fe2000fffe03f */
[----:B------:R-:W-:Y:S01]  /*2120*/  QGMMA.64x32x32.F32.E4M3.E4M3 R124, gdesc[UR16], RZ, !UPT, gsb0 ;  /* 0x00600000107c79f3 */ /* 0x000fe2000c0008ff */
[----:B------:R-:W-:Y:S01]  /*2130*/  UIADD3 UR18, UR20, 0x100, URZ ;  /* 0x0000010014127890 */ /* 0x000fe2000fffe03f */
[----:B------:R-:W-:Y:S01]  /*2140*/  UMOV UR19, 0x40000040 ;  /* 0x4000004000137882 */ /* 0x000fe20000000000 */
[----:B------:R-:W-:Y:S02]  /*2150*/  UIADD3 UR6, UR20, 0x500, URZ ;  /* 0x0000050014067890 */ /* 0x000fe4000fffe03f */
[----:B------:R-:W-:Y:S02]  /*2160*/  UIADD3 UR8, UR20, 0x2, URZ ;  /* 0x0000000214087890 */ /* 0x000fe4000fffe03f */
[----:B------:R-:W-:-:S02]  /*2170*/  UIADD3 UR9, UR20, 0x402, URZ ;  /* 0x0000040214097890 */ /* 0x000fc4000fffe03f */
[----:B------:R-:W-:Y:S02]  /*2180*/  UIADD3 UR10, UR20, 0x502, URZ ;  /* 0x00000502140a7890 */ /* 0x000fe4000fffe03f */
[----:B------:R-:W-:Y:S02]  /*2190*/  UIADD3 UR13, UR20, 0x4, URZ ;  /* 0x00000004140d7890 */ /* 0x000fe4000fffe03f */
[----:B------:R-:W-:Y:S02]  /*21a0*/  UIADD3 UR12, UR20, 0x504, URZ ;  /* 0x00000504140c7890 */ /* 0x000fe4000fffe03f */
[----:B------:R-:W-:Y:S01]  /*21b0*/  UISETP.GE.AND UP0, UPT, UR49, UR40, UPT ;  /* 0x000000283100728c */ /* 0x000fe2000bf06270 */
        /* <DEDUP_REMOVED lines=19> */
[----:B------:R-:W-:Y:S01]  /*22f0*/  QGMMA.64x32x32.F32.E4M3.E4M3 R60, gdesc[UR16], RZ, !UPT, gsb0 ;  /* 0x00600000103c79f3 */ /* 0x000fe2000c0008ff */
[----:B------:R-:W-:Y:S01]  /*2300*/  UMOV UR18, UR6 ;  /* 0x0000000600127c82 */ /* 0x000fe20008000000 */
[----:B------:R-:W-:Y:S01]  /*2310*/  UMOV UR19, 0x40000040 ;  /* 0x4000004000137882 */ /* 0x000fe20000000000 */
[----:B------:R-:W-:Y:S01]  /*2320*/  UMOV UR6, UR8 ;  /* 0x0000000800067c82 */ /* 0x000fe20008000000 */
[----:B------:R-:W-:Y:S01]  /*2330*/  UIADD3 UR8, UR20, 0x302, URZ ;  /* 0x0000030214087890 */ /* 0x000fe2000fffe03f */
[----:B--2---:R-:W-:-:S05]  /*2340*/  IADD3 R6, R6, 0xe0, -R10 ;  /* 0x000000e006067810 */ /* 0x004fca0007ffe80a */
[----:B------:R-:W-:-:S05]  /*2350*/  IMAD R6, R5, -0xe0, R6 ;  /* 0xffffff2005067824 */ /* 0x000fca00078e0206 */
        /* <DEDUP_REMOVED lines=9> */
[----:B------:R-:W-:Y:S01]  /*23f0*/  QGMMA.64x32x32.F32.E4M3.E4M3 R44, gdesc[UR16], RZ, !UPT, gsb0 ;  /* 0x00600000102c79f3 */ /* 0x000fe2000c0008ff */
[----:B------:R-:W-:Y:S01]  /*2400*/  UMOV UR18, UR4 ;  /* 0x0000000400127c82 */ /* 0x000fe20008000000 */
[----:B------:R-:W-:Y:S01]  /*2410*/  UMOV UR19, 0x40000040 ;  /* 0x4000004000137882 */ /* 0x000fe20000000000 */
[----:B------:R-:W-:Y:S01]  /*2420*/  UMOV UR4, UR7 ;  /* 0x0000000700047c82 */ /* 0x000fe20008000000 */
        /* <DEDUP_REMOVED lines=117> */
[C---:B------:R-:W-:Y:S02]  /*2b80*/  ISETP.GT.AND P6, PT, R6.reuse, 0x21, PT ;  /* 0x000000210600780c */ /* 0x040fe40003fc4270 */
        /* <DEDUP_REMOVED lines=16> */
[----:B------:R-:W-:Y:S01]  /*2c90*/  FMNMX.FTZ R5, R109, R10, !PT ;  /* 0x0000000a6d057209 */ /* 0x000fe20007810000 */
[----:B------:R-:W-:Y:S01]  /*2ca0*/  UIADD3 UR20, UR20, 0x606, URZ ;  /* 0x0000060614147890 */ /* 0x000fe2000fffe03f */
        /* <DEDUP_REMOVED lines=33> */
[----:B------:R-:W-:Y:S01]  /*2ec0*/  UMOV UR14, UR6 ;  /* 0x00000006000e7c82 */ /* 0x000fe20008000000 */
[----:B------:R-:W-:Y:S01]  /*2ed0*/  UMOV UR15, 0x40000040 ;  /* 0x40000040000f7882 */ /* 0x000fe20000000000 */
        /* <DEDUP_REMOVED lines=17> */
[----:B------:R-:W-:Y:S02]  /*2ff0*/  FSEL R105, R105, -INF , P5 ;  /* 0xff80000069697808 */ /* 0x000fe40002800000 */
[----:B------:R-:W-:-:S02]  /*3000*/  ISETP.GT.AND P4, PT, R6, 0x60, PT ;  /* 0x000000600600780c */ /* 0x000fc40003f84270 */
[----:B------:R-:W-:Y:S02]  /*3010*/  FMNMX.FTZ R10, R104, R5, !PT ;  /* 0x00000005680a7209 */ /* 0x000fe40007810000 */
[----:B------:R-:W-:Y:S02]  /*3020*/  FSEL R103, R103, -INF , P3 ;  /* 0xff80000067677808 */ /* 0x000fe40001800000 */
[C---:B------:R-:W-:Y:S02]  /*3030*/  ISETP.GT.AND P3, PT, R6.reuse, 0x61, PT ;  /* 0x000000610600780c */ /* 0x040fe40003f64270 */
[----:B------:R-:W-:Y:S02]  /*3040*/  FMNMX.FTZ R5, R105, R10, !PT ;  /* 0x0000000a69057209 */ /* 0x000fe40007810000 */
[----:B------:R-:W-:Y:S02]  /*3050*/  FSEL R99, R99, -INF , P2 ;  /* 0xff80000063637808 */ /* 0x000fe40001000000 */
[----:B------:R-:W-:-:S02]  /*3060*/  ISETP.GT.AND P2, PT, R6, 0x68, PT ;  /* 0x000000680600780c */ /* 0x000fc40003f44270 */
[----:B------:R-:W-:Y:S02]  /*3070*/  FSEL R106, R106, -INF , P6 ;  /* 0xff8000006a6a7808 */ /* 0x000fe40003000000 */
        /* <DEDUP_REMOVED lines=9> */
[----:B------:R-:W-:Y:S01]  /*3110*/  UMOV UR14, UR7 ;  /* 0x00000007000e7c82 */ /* 0x000fe20008000000 */
[----:B------:R-:W-:Y:S01]  /*3120*/  UMOV UR15, 0x40000040 ;  /* 0x40000040000f7882 */ /* 0x000fe20000000000 */
        /* <DEDUP_REMOVED lines=21> */
[C---:B------:R-:W-:Y:S02]  /*3280*/  ISETP.GT.AND P5, PT, R6.reuse, 0x81, PT ;  /* 0x000000810600780c */ /* 0x040fe40003fa4270 */
[----:B------:R-:W-:Y:S02]  /*3290*/  FMNMX.FTZ R5, R89, R10, !PT ;  /* 0x0000000a59057209 */ /* 0x000fe40007810000 */
[----:B------:R-:W-:Y:S02]  /*32a0*/  FSEL R87, R87, -INF , P4 ;  /* 0xff80000057577808 */ /* 0x000fe40002000000 */
[----:B------:R-:W-:Y:S02]  /*32b0*/  ISETP.GT.AND P4, PT, R6, 0x88, PT ;  /* 0x000000880600780c */ /* 0x000fe40003f84270 */
        /* <DEDUP_REMOVED lines=64> */
[----:B------:R-:W-:Y:S02]  /*36c0*/  FMNMX.FTZ R10, R142, R5, !PT ;  /* 0x000000058e0a7209 */ /* 0x000fe40007810000 */
[----:B------:R-:W-:Y:S02]  /*36d0*/  FSEL R58, R58, -INF , P2 ;  /* 0xff8000003a3a7808 */ /* 0x000fe40001000000 */
[C---:B------:R-:W-:Y:S02]  /*36e0*/  ISETP.GT.AND P2, PT, R6.reuse, 0xc9, PT ;  /* 0x000000c90600780c */ /* 0x040fe40003f44270 */
[----:B------:R-:W-:Y:S02]  /*36f0*/  FSEL R55, R55, -INF , P3 ;  /* 0xff80000037377808 */ /* 0x000fe40001800000 */
[----:B------:R-:W-:-:S02]  /*3700*/  ISETP.GT.AND P3, PT, R6, 0xd0, PT ;  /* 0x000000d00600780c */ /* 0x000fc40003f64270 */
[----:B------:R-:W-:Y:S02]  /*3710*/  FSEL R54, R54, -INF , P4 ;  /* 0xff80000036367808 */ /* 0x000fe40002000000 */
[C---:B------:R-:W-:Y:S02]  /*3720*/  ISETP.GT.AND P4, PT, R6.reuse, 0xd1, PT ;  /* 0x000000d10600780c */ /* 0x040fe40003f84270 */
[----:B------:R-:W-:Y:S02]  /*3730*/  FSEL R51, R51, -INF , P5 ;  /* 0xff80000033337808 */ /* 0x000fe40002800000 */
[----:B------:R-:W-:Y:S02]  /*3740*/  ISETP.GT.AND P5, PT, R6, 0xd8, PT ;  /* 0x000000d80600780c */ /* 0x000fe40003fa4270 */
[----:B------:R-:W-:Y:S02]  /*3750*/  FSEL R50, R50, -INF , P6 ;  /* 0xff80000032327808 */ /* 0x000fe40003000000 */
[----:B------:R-:W-:-:S02]  /*3760*/  ISETP.GT.AND P6, PT, R6, 0xd9, PT ;  /* 0x000000d90600780c */ /* 0x000fc40003fc4270 */
[----:B------:R-:W-:Y:S02]  /*3770*/  P2R R15, PR, RZ, 0x2 ;  /* 0x00000002ff0f7803 */ /* 0x000fe40000000000 */
[----:B------:R-:W-:Y:S01]  /*3780*/  P2R R13, PR, RZ, 0x4 ;  /* 0x00000004ff0d7803 */ /* 0x000fe20000000000 */
[----:B------:R-:W-:Y:S02]  /*3790*/  WARPGROUP.DEPBAR.LE gsb0, 0x0 ;  /* 0x00008000000079c5 */ /* 0x000fe40000010000 */
        /* <DEDUP_REMOVED lines=16> */
[----:B------:R-:W-:Y:S02]  /*38a0*/  FMNMX.FTZ R33, R126, R127, !PT ;  /* 0x0000007f7e217209 */ /* 0x000fe40007810000 */
[----:B------:R-:W-:Y:S02]  /*38b0*/  FMNMX.FTZ R10, R145, R10, !PT ;  /* 0x0000000a910a7209 */ /* 0x000fe40007810000 */
[----:B------:R-:W-:Y:S02]  /*38c0*/  P2R R14, PR, RZ, 0x1 ;  /* 0x00000001ff0e7803 */ /* 0x000fe40000000000 */
[C---:B------:R-:W-:Y:S01]  /*38d0*/  ISETP.GT.AND P0, PT, R6.reuse, 0xb9, PT ;  /* 0x000000b90600780c */ /* 0x040fe20003f04270 */
[----:B------:R-:W0:Y:S01]  /*38e0*/  SHFL.BFLY PT, R5, R10, 0x2, 0x1f ;  /* 0x0c401f000a057f89 */ /* 0x000e2200000e0000 */
[----:B------:R-:W-:Y:S02]  /*38f0*/  ISETP.GT.AND P1, PT, R6, 0xc0, PT ;  /* 0x000000c00600780c */ /* 0x000fe40003f24270 */
        /* <DEDUP_REMOVED lines=11> */
[----:B0-----:R-:W-:Y:S02]  /*39b0*/  FMNMX.FTZ R11, R10, R5, !PT ;  /* 0x000000050a0b7209 */ /* 0x001fe40007810000 */
[----:B------:R-:W-:-:S02]  /*39c0*/  FMNMX.FTZ R6, R110, R41, !PT ;  /* 0x000000296e067209 */ /* 0x000fc40007810000 */
[----:B------:R-:W-:Y:S01]  /*39d0*/  FSEL R34, R34, -INF , P0 ;  /* 0xff80000022227808 */ /* 0x000fe20000000000 */
[----:B------:R-:W0:Y:S01]  /*39e0*/  SHFL.BFLY PT, R12, R11, 0x1, 0x1f ;  /* 0x0c201f000b0c7f89 */ /* 0x000e2200000e0000 */
[----:B------:R-:W-:Y:S02]  /*39f0*/  FMNMX.FTZ R41, R111, R6, !PT ;  /* 0x000000066f297209 */ /* 0x000fe40007810000 */
[----:B------:R-:W-:Y:S02]  /*3a00*/  ISETP.NE.AND P1, PT, R8, RZ, PT ;  /* 0x000000ff0800720c */ /* 0x000fe40003f25270 */
[----:B------:R-:W-:Y:S02]  /*3a10*/  FMNMX.FTZ R6, R114, R41, !PT ;  /* 0x0000002972067209 */ /* 0x000fe40007810000 */
[----:B------:R-:W-:Y:S02]  /*3a20*/  ISETP.NE.AND P0, PT, R9, RZ, PT ;  /* 0x000000ff0900720c */ /* 0x000fe40003f05270 */
[----:B------:R-:W-:-:S04]  /*3a30*/  FMNMX.FTZ R53, R115, R6, !PT ;  /* 0x0000000673357209 */ /* 0x000fc80007810000 */
[----:B------:R-:W-:-:S03]  /*3a40*/  FMNMX.FTZ R6, R118, R53, !PT ;  /* 0x0000003576067209 */ /* 0x000fc60007810000 */
[----:B------:R-:W-:Y:S01]  /*3a50*/  @!P1 VIADD R7, R7, 0x2e840 ;  /* 0x0002e84007079836 */ /* 0x000fe20000000000 */
        /* <DEDUP_REMOVED lines=8> */
[----:B------:R-:W-:Y:S02]  /*3ae0*/  FSEL R149, R149, RZ, P2 ;  /* 0x000000ff95957208 */ /* 0x000fe40001000000 */
[----:B------:R-:W-:Y:S02]  /*3af0*/  FMNMX.FTZ R57, R95, R6, !PT ;  /* 0x000000065f397209 */ /* 0x000fe40007810000 */
[----:B------:R-:W-:Y:S01]  /*3b00*/  ISETP.NE.AND P2, PT, R13, RZ, PT ;  /* 0x000000ff0d00720c */ /* 0x000fe20003f45270 */
[----:B------:R-:W-:-:S01]  /*3b10*/  FFMA.FTZ R93, R93, UR41, -R149 ;  /* 0x000000295d5d7c23 */ /* 0x000fc20008010895 */
[----:B------:R-:W-:Y:S01]  /*3b20*/  FMNMX.FTZ R6, R98, R57, !PT ;  /* 0x0000003962067209 */ /* 0x000fe20007810000 */
[----:B------:R-:W-:-:S01]  /*3b30*/  FFMA.FTZ R40, R100, UR41, -R149 ;  /* 0x0000002964287c23 */ /* 0x000fc20008010895 */
[--C-:B------:R-:W-:Y:S01]  /*3b40*/  FFMA.FTZ R101, R101, UR41, -R149.reuse ;  /* 0x0000002965657c23 */ /* 0x100fe20008010895 */
[----:B------:R0:W-:Y:S01]  /*3b50*/  MUFU.EX2 R37, R93 ;  /* 0x0000005d00257308 */ /* 0x0001e20000000800 */
[----:B------:R-:W-:Y:S01]  /*3b60*/  FSEL R100, R35, -INF , P2 ;  /* 0xff80000023647808 */ /* 0x000fe20001000000 */
[--C-:B------:R-:W-:Y:S01]  /*3b70*/  FFMA.FTZ R56, R104, UR41, -R149.reuse ;  /* 0x0000002968387c23 */ /* 0x100fe20008010895 */
[----:B------:R-:W-:-:S01]  /*3b80*/  FFMA.FTZ R105, R105, UR41, -R149 ;  /* 0x0000002969697c23 */ /* 0x000fc20008010895 */
[----:B------:R-:W-:Y:S01]  /*3b90*/  FSEL R104, R39, -INF , P4 ;  /* 0xff80000027687808 */ /* 0x000fe20002000000 */
[----:B------:R-:W-:-:S01]  /*3ba0*/  FFMA.FTZ R20, R108, UR41, -R149 ;  /* 0x000000296c147c23 */ /* 0x000fc20008010895 */
[----:B------:R-:W-:Y:S01]  /*3bb0*/  FSEL R108, R43, -INF , P6 ;  /* 0xff8000002b6c7808 */ /* 0x000fe20003000000 */
        /* <DEDUP_REMOVED lines=9> */
[----:B------:R0:W-:Y:S01]  /*3c50*/  MUFU.EX2 R57, R105 ;  /* 0x0000006900397308 */ /* 0x0001e20000000800 */
[----:B------:R-:W-:Y:S01]  /*3c60*/  FMNMX.FTZ R93, R103, R6, !PT ;  /* 0x00000006675d7209 */ /* 0x000fe20007810000 */
[--C-:B------:R-:W-:Y:S01]  /*3c70*/  FFMA.FTZ R26, R116, UR41, -R149.reuse ;  /* 0x00000029741a7c23 */ /* 0x100fe20008010895 */
[----:B-1----:R-:W-:Y:S01]  /*3c80*/  FSEL R101, R38, -INF , P3 ;  /* 0xff80000026657808 */ /* 0x002fe20001800000 */
[--C-:B------:R-:W-:Y:S01]  /*3c90*/  FFMA.FTZ R10, R128, UR41, -R149.reuse ;  /* 0x00000029800a7c23 */ /* 0x100fe20008010895 */
[----:B------:R-:W-:Y:S01]  /*3ca0*/  FMNMX.FTZ R6, R106, R93, !PT ;  /* 0x0000005d6a067209 */ /* 0x000fe20007810000 */
[--C-:B------:R-:W-:Y:S01]  /*3cb0*/  FFMA.FTZ R11, R129, UR41, -R149.reuse ;  /* 0x00000029810b7c23 */ /* 0x100fe20008010895 */
[----:B------:R-:W-:-:S01]  /*3cc0*/  FFMA.FTZ R12, R132, UR41, -R149 ;  /* 0x00000029840c7c23 */ /* 0x000fc20008010895 */
[----:B------:R-:W-:Y:S01]  /*3cd0*/  MUFU.EX2 R41, R97 ;  /* 0x0000006100297308 */ /* 0x000fe20000000800 */
[----:B------:R-:W-:Y:S01]  /*3ce0*/  FMNMX.FTZ R93, R107, R6, !PT ;  /* 0x000000066b5d7209 */ /* 0x000fe20007810000 */
[--C-:B------:R-:W-:Y:S01]  /*3cf0*/  FFMA.FTZ R29, R117, UR41, -R149.reuse ;  /* 0x00000029751d7c23 */ /* 0x100fe20008010895 */
[----:B0-----:R-:W-:Y:S01]  /*3d00*/  FSEL R105, R42, -INF , P5 ;  /* 0xff8000002a697808 */ /* 0x001fe20002800000 */
[--C-:B------:R-:W-:Y:S01]  /*3d10*/  FFMA.FTZ R13, R133, UR41, -R149.reuse ;  /* 0x00000029850d7c23 */ /* 0x100fe20008010895 */
[----:B------:R-:W-:Y:S01]  /*3d20*/  FMNMX.FTZ R6, R78, R93, !PT ;  /* 0x0000005d4e067209 */ /* 0x000fe20007810000 */
[--C-:B------:R-:W-:Y:S01]  /*3d30*/  FFMA.FTZ R28, R120, UR41, -R149.reuse ;  /* 0x00000029781c7c23 */ /* 0x100fe20008010895 */
[----:B------:R-:W-:-:S01]  /*3d40*/  FFMA.FTZ R14, R136, UR41, -R149 ;  /* 0x00000029880e7c23 */ /* 0x000fc20008010895 */
[----:B------:R0:W-:Y:S01]  /*3d50*/  MUFU.EX2 R33, R121 ;  /* 0x0000007900217308 */ /* 0x0001e20000000800 */
        /* <DEDUP_REMOVED lines=8> */
[----:B------:R-:W-:Y:S01]  /*3de0*/  FMNMX.FTZ R93, R83, R6, !PT ;  /* 0x00000006535d7209 */ /* 0x000fe20007810000 */
[----:B0-----:R-:W-:-:S02]  /*3df0*/  IMAD.U32 R121, RZ, RZ, UR41 ;  /* 0x00000029ff797e24 */ /* 0x001fc4000f8e00ff */
[----:B------:R-:W-:-:S01]  /*3e00*/  FFMA.FTZ R76, R76, UR41, -R149 ;  /* 0x000000294c4c7c23 */ /* 0x000fc20008010895 */
[--C-:B------:R-:W-:Y:S01]  /*3e10*/  FFMA.FTZ R77, R77, UR41, -R149.reuse ;  /* 0x000000294d4d7c23 */ /* 0x100fe20008010895 */
[----:B------:R-:W-:Y:S01]  /*3e20*/  FMNMX.FTZ R6, R86, R93, !PT ;  /* 0x0000005d56067209 */ /* 0x000fe20007810000 */
[--C-:B------:R-:W-:Y:S01]  /*3e30*/  FFMA.FTZ R80, R80, UR41, -R149.reuse ;  /* 0x0000002950507c23 */ /* 0x100fe20008010895 */
[----:B------:R-:W-:-:S01]  /*3e40*/  FFMA.FTZ R81, R81, UR41, -R149 ;  /* 0x0000002951517c23 */ /* 0x000fc20008010895 */
        /* <DEDUP_REMOVED lines=33> */
[----:B------:R-:W-:-:S02]  /*4060*/  FMNMX.FTZ R93, R71, R6, !PT ;  /* 0x00000006475d7209 */ /* 0x000fc40007810000 */
[----:B0-----:R-:W-:Y:S02]  /*4070*/  F2FP.SATFINITE.E4M3.F32.PACK_AB_MERGE_C R200, R11, R10, RZ ;  /* 0x0000000a0bc8723e */ /* 0x001fe400048070ff */
[----:B------:R-:W-:Y:S02]  /*4080*/  FMNMX.FTZ R6, R74, R93, !PT ;  /* 0x0000005d4a067209 */ /* 0x000fe40007810000 */
[----:B------:R-:W-:Y:S01]  /*4090*/  F2FP.SATFINITE.E4M3.F32.PACK_AB_MERGE_C R200, R9, R8, R200 ;  /* 0x0000000809c8723e */ /* 0x000fe200048070c8 */
[----:B------:R-:W-:Y:S01]  /*40a0*/  MUFU.EX2 R14, R14 ;  /* 0x0000000e000e7308 */ /* 0x000fe20000000800 */
[----:B------:R-:W-:-:S04]  /*40b0*/  FMNMX.FTZ R93, R75, R6, !PT ;  /* 0x000000064b5d7209 */ /* 0x000fc80007810000 */
[----:B------:R-:W-:-:S03]  /*40c0*/  FMNMX.FTZ R6, R46, R93, !PT ;  /* 0x0000005d2e067209 */ /* 0x000fc60007810000 */
[----:B------:R-:W0:Y:S01]  /*40d0*/  MUFU.EX2 R15, R15 ;  /* 0x0000000f000f7308 */ /* 0x000e220000000800 */
[----:B------:R-:W-:-:S04]  /*40e0*/  FMNMX.FTZ R93, R47, R6, !PT ;  /* 0x000000062f5d7209 */ /* 0x000fc80007810000 */
[----:B------:R-:W-:-:S03]  /*40f0*/  FMNMX.FTZ R6, R50, R93, !PT ;  /* 0x0000005d32067209 */ /* 0x000fc60007810000 */
[----:B------:R-:W-:Y:S01]  /*4100*/  MUFU.EX2 R20, R20 ;  /* 0x0000001400147308 */ /* 0x000fe20000000800 */
[----:B------:R-:W-:-:S04]  /*4110*/  FMNMX.FTZ R93, R51, R6, !PT ;  /* 0x00000006335d7209 */ /* 0x000fc80007810000 */
[----:B------:R-:W-:-:S03]  /*4120*/  FMNMX.FTZ R6, R54, R93, !PT ;  /* 0x0000005d36067209 */ /* 0x000fc60007810000 */
[----:B------:R-:W-:Y:S01]  /*4130*/  MUFU.EX2 R21, R21 ;  /* 0x0000001500157308 */ /* 0x000fe20000000800 */
[----:B------:R-:W-:Y:S02]  /*4140*/  FMNMX.FTZ R93, R55, R6, !PT ;  /* 0x00000006375d7209 */ /* 0x000fe40007810000 */
        /* <DEDUP_REMOVED lines=10> */
[----:B------:R-:W-:Y:S01]  /*41f0*/  FMNMX.FTZ R6, R100, R93, !PT ;  /* 0x0000005d64067209 */ /* 0x000fe20007810000 */
[----:B------:R-:W-:-:S03]  /*4200*/  FFMA.FTZ R93, R150, UR41, -R149 ;  /* 0x00000029965d7c23 */ /* 0x000fc60008010895 */
[----:B------:R-:W-:-:S03]  /*4210*/  FMNMX.FTZ R39, R101, R6, !PT ;  /* 0x0000000665277209 */ /* 0x000fc60007810000 */
[----:B------:R-:W-:Y:S01]  /*4220*/  MUFU.EX2 R29, R29 ;  /* 0x0000001d001d7308 */ /* 0x000fe20000000800 */
[----:B------:R-:W-:Y:S01]  /*4230*/  FMNMX.FTZ R6, R104, R39, !PT ;  /* 0x0000002768067209 */ /* 0x000fe20007810000 */
[--C-:B------:R-:W-:Y:S01]  /*4240*/  FFMA.FTZ R39, R45, UR41, -R149.reuse ;  /* 0x000000292d277c23 */ /* 0x100fe20008010895 */
[----:B0-----:R-:W-:Y:S01]  /*4250*/  F2FP.SATFINITE.E4M3.F32.PACK_AB_MERGE_C R204, R27, R24, RZ ;  /* 0x000000181bcc723e */ /* 0x001fe200048070ff */
[--C-:B------:R-:W-:Y:S01]  /*4260*/  FFMA.FTZ R45, R140, UR41, -R149.reuse ;  /* 0x000000298c2d7c23 */ /* 0x100fe20008010895 */
[----:B------:R-:W-:Y:S02]  /*4270*/  FMNMX.FTZ R43, R105, R6, !PT ;  /* 0x00000006692b7209 */ /* 0x000fe40007810000 */
[----:B------:R-:W-:Y:S01]  /*4280*/  F2FP.SATFINITE.E4M3.F32.PACK_AB_MERGE_C R204, R21, R20, R204 ;  /* 0x0000001415cc723e */ /* 0x000fe200048070cc */
[----:B------:R-:W0:Y:S01]  /*4290*/  MUFU.EX2 R28, R28 ;  /* 0x0000001c001c7308 */ /* 0x000e220000000800 */
[----:B------:R-:W-:Y:S01]  /*42a0*/  FMNMX.FTZ R6, R108, R43, !PT ;  /* 0x0000002b6c067209 */ /* 0x000fe20007810000 */
[--C-:B------:R-:W-:Y:S01]  /*42b0*/  FFMA.FTZ R43, R49, UR41, -R149.reuse ;  /* 0x00000029312b7c23 */ /* 0x100fe20008010895 */
[----:B------:R-:W-:-:S03]  /*42c0*/  FFMA.FTZ R49, R142, UR41, -R149 ;  /* 0x000000298e317c23 */ /* 0x000fc60008010895 */
[----:B------:R-:W1:Y:S02]  /*42d0*/  SHFL.BFLY PT, R73, R6, 0x2, 0x1f ;  /* 0x0c401f0006497f89 */ /* 0x000e6400000e0000 */
[----:B------:R-:W-:Y:S08]  /*42e0*/  MUFU.EX2 R32, R32 ;  /* 0x0000002000207308 */ /* 0x000ff00000000800 */
[----:B------:R-:W2:Y:S01]  /*42f0*/  MUFU.EX2 R36, R36 ;  /* 0x0000002400247308 */ /* 0x000ea20000000800 */
[----:B0-----:R-:W-:-:S04]  /*4300*/  F2FP.SATFINITE.E4M3.F32.PACK_AB_MERGE_C R206, R33, R28, RZ ;  /* 0x0000001c21ce723e */ /* 0x001fc800048070ff */
[----:B------:R-:W-:-:S03]  /*4310*/  F2FP.SATFINITE.E4M3.F32.PACK_AB_MERGE_C R206, R29, R26, R206 ;  /* 0x0000001a1dce723e */ /* 0x000fc600048070ce */
[----:B------:R-:W-:Y:S01]  /*4320*/  MUFU.EX2 R40, R40 ;  /* 0x0000002800287308 */ /* 0x000fe20000000800 */
[----:B-1----:R-:W-:Y:S01]  /*4330*/  FMNMX.FTZ R97, R6, R73, !PT ;  /* 0x0000004906617209 */ /* 0x002fe20007810000 */
[----:B------:R-:W-:-:S06]  /*4340*/  FFMA.FTZ R73, R147, UR41, -R149 ;  /* 0x0000002993497c23 */ /* 0x000fcc0008010895 */
[----:B------:R-:W0:Y:S01]  /*4350*/  MUFU.EX2 R56, R56 ;  /* 0x0000003800387308 */ /* 0x000e220000000800 */
[----:B--2---:R-:W-:Y:S01]  /*4360*/  F2FP.SATFINITE.E4M3.F32.PACK_AB_MERGE_C R208, R41, R36, RZ ;  /* 0x0000002429d0723e */ /* 0x004fe200048070ff */
[----:B------:R-:W1:Y:S03]  /*4370*/  SHFL.BFLY PT, R6, R97, 0x1, 0x1f ;  /* 0x0c201f0061067f89 */ /* 0x000e6600000e0000 */
[----:B------:R-:W-:-:S03]  /*4380*/  F2FP.SATFINITE.E4M3.F32.PACK_AB_MERGE_C R208, R37, R32, R208 ;  /* 0x0000002025d0723e */ /* 0x000fc600048070d0 */
[----:B------:R-:W-:Y:S08]  /*4390*/  MUFU.EX2 R76, R76 ;  /* 0x0000004c004c7308 */ /* 0x000ff00000000800 */
[----:B------:R-:W-:Y:S01]  /*43a0*/  MUFU.EX2 R77, R77 ;  /* 0x0000004d004d7308 */ /* 0x000fe20000000800 */
[----:B0-----:R-:W-:-:S04]  /*43b0*/  F2FP.SATFINITE.E4M3.F32.PACK_AB_MERGE_C R210, R57, R56, RZ ;  /* 0x0000003839d2723e */ /* 0x001fc800048070ff */
[----:B------:R-:W-:-:S03]  /*43c0*/  F2FP.SATFINITE.E4M3.F32.PACK_AB_MERGE_C R210, R53, R40, R210 ;  /* 0x0000002835d2723e */ /* 0x000fc600048070d2 */
[----:B------:R-:W-:Y:S01]  /*43d0*/  MUFU.EX2 R80, R80 ;  /* 0x0000005000507308 */ /* 0x000fe20000000800 */
[----:B-1----:R-:W-:Y:S01]  /*43e0*/  FMNMX.FTZ R6, R97, R6, !PT ;  /* 0x0000000661067209 */ /* 0x002fe20007810000 */
[----:B------:R-:W-:-:S03]  /*43f0*/  FFMA.FTZ R97, R144, UR41, -R149 ;  /* 0x0000002990617c23 */ /* 0x000fc60008010895 */
[C---:B------:R-:W-:Y:S01]  /*4400*/  FSETP.NEU.FTZ.AND P2, PT, R6.reuse, -INF , PT ;  /* 0xff8000000600780b */ /* 0x040fe20003f5d000 */
[----:B------:R-:W-:-:S02]  /*4410*/  FFMA.FTZ R121, R6, R121, -8 ;  /* 0xc100000006797423 */ /* 0x000fc40000010079 */
[----:B------:R-:W-:Y:S03]  /*4420*/  MUFU.EX2 R81, R81 ;  /* 0x0000005100517308 */ /* 0x000fe60000000800 */
[----:B------:R-:W-:-:S05]  /*4430*/  FSEL R121, R121, RZ, P2 ;  /* 0x000000ff79797208 */ /* 0x000fca0001000000 */
        /* <DEDUP_REMOVED lines=26> */
[----:B------:R-:W-:Y:S01]  /*45e0*/  FADD.FTZ R91, R8, R9 ;  /* 0x00000009085b7221 */ /* 0x000fe20000010000 */
[----:B------:R-:W-:-:S01]  /*45f0*/  FFMA.FTZ R106, R82, UR41, -R121 ;  /* 0x00000029526a7c23 */ /* 0x000fc20008010879 */
[--C-:B------:R-:W-:Y:S01]  /*4600*/  FFMA.FTZ R82, R86, UR41, -R121.reuse ;  /* 0x0000002956527c23 */ /* 0x100fe20008010879 */
[----:B------:R-:W-:-:S01]  /*4610*/  FFMA.FTZ R127, R139, UR41, -R121 ;  /* 0x000000298b7f7c23 */ /* 0x000fc20008010879 */
[----:B------:R-:W-:Y:S01]  /*4620*/  FFMA.FTZ R86, R90, UR41, -R121 ;  /* 0x000000295a567c23 */ /* 0x000fe20008010879 */
[----:B------:R-:W-:-:S01]  /*4630*/  FADD.FTZ R90, R10, R91 ;  /* 0x0000005b0a5a7221 */ /* 0x000fc20000010000 */
[----:B------:R-:W2:Y:S01]  /*4640*/  MUFU.EX2 R125, R125 ;  /* 0x0000007d007d7308 */ /* 0x000ea20000000800 */
[----:B0-----:R-:W-:-:S01]  /*4650*/  FADD.FTZ R131, R113, R116 ;  /* 0x0000007471837221 */ /* 0x001fc20000010000 */
[----:B------:R-:W-:Y:S01]  /*4660*/  FFMA.FTZ R110, R110, UR41, -R121 ;  /* 0x000000296e6e7c23 */ /* 0x000fe20008010879 */
[----:B------:R-:W-:-:S01]  /*4670*/  FADD.FTZ R91, R11, R90 ;  /* 0x0000005a0b5b7221 */ /* 0x000fc20000010000 */
[--C-:B------:R-:W-:Y:S01]  /*4680*/  FFMA.FTZ R111, R111, UR41, -R121.reuse ;  /* 0x000000296f6f7c23 */ /* 0x100fe20008010879 */
[----:B------:R-:W-:-:S01]  /*4690*/  FFMA.FTZ R90, R63, UR41, -R121 ;  /* 0x000000293f5a7c23 */ /* 0x000fc20008010879 */
[----:B------:R-:W-:Y:S01]  /*46a0*/  @!P1 PRMT R63, RZ, 0x654, R7 ;  /* 0x00000654ff3f9816 */ /* 0x000fe20000000007 */
[----:B------:R-:W-:-:S01]  /*46b0*/  FADD.FTZ R132, R12, R91 ;  /* 0x0000005b0c847221 */ /* 0x000fc20000010000 */
[----:B------:R-:W0:Y:S01]  /*46c0*/  MUFU.EX2 R117, R117 ;  /* 0x0000007500757308 */ /* 0x000e220000000800 */
[----:B-1----:R-:W-:-:S01]  /*46d0*/  FADD.FTZ R130, R124, R131 ;  /* 0x000000837c827221 */ /* 0x002fc20000010000 */
[----:B------:R1:W-:Y:S01]  /*46e0*/  @!P1 SYNCS.ARRIVE.TRANS64.RED.A1T0 RZ, [R63+URZ], RZ ;  /* 0x000000ff3fff99a7 */ /* 0x0003e2000810043f */
[----:B------:R-:W-:-:S01]  /*46f0*/  FADD.FTZ R131, R13, R132 ;  /* 0x000000840d837221 */ /* 0x000fc20000010000 */
[--C-:B------:R-:W-:Y:S01]  /*4700*/  FFMA.FTZ R94, R94, UR41, -R121.reuse ;  /* 0x000000295e5e7c23 */ /* 0x100fe20008010879 */
[----:B------:R-:W-:-:S01]  /*4710*/  FFMA.FTZ R95, R95, UR41, -R121 ;  /* 0x000000295f5f7c23 */ /* 0x000fc20008010879 */
[--C-:B------:R-:W-:Y:S01]  /*4720*/  FFMA.FTZ R70, R70, UR41, -R121.reuse ;  /* 0x0000002946467c23 */ /* 0x100fe20008010879 */
[----:B------:R-:W-:-:S01]  /*4730*/  FFMA.FTZ R71, R71, UR41, -R121 ;  /* 0x0000002947477c23 */ /* 0x000fc20008010879 */
[----:B------:R-:W3:Y:S01]  /*4740*/  MUFU.EX2 R120, R120 ;  /* 0x0000007800787308 */ /* 0x000ee20000000800 */
[----:B--2---:R-:W-:-:S01]  /*4750*/  FADD.FTZ R130, R125, R130 ;  /* 0x000000827d827221 */ /* 0x004fc20000010000 */
[--C-:B-1----:R-:W-:Y:S01]  /*4760*/  FFMA.FTZ R63, R66, UR41, -R121.reuse ;  /* 0x00000029423f7c23 */ /* 0x102fe20008010879 */
[----:B------:R-:W-:-:S01]  /*4770*/  FFMA.FTZ R66, R67, UR41, -R121 ;  /* 0x0000002943427c23 */ /* 0x000fc20008010879 */
[--C-:B------:R-:W-:Y:S01]  /*4780*/  FFMA.FTZ R78, R78, UR41, -R121.reuse ;  /* 0x000000294e4e7c23 */ /* 0x100fe20008010879 */
[----:B------:R-:W-:-:S01]  /*4790*/  FFMA.FTZ R74, R74, UR41, -R121 ;  /* 0x000000294a4a7c23 */ /* 0x000fc20008010879 */
[--C-:B------:R-:W-:Y:S01]  /*47a0*/  FFMA.FTZ R79, R79, UR41, -R121.reuse ;  /* 0x000000294f4f7c23 */ /* 0x100fe20008010879 */
[----:B------:R-:W-:-:S01]  /*47b0*/  FFMA.FTZ R75, R75, UR41, -R121 ;  /* 0x000000294b4b7c23 */ /* 0x000fc20008010879 */
[----:B------:R-:W1:Y:S01]  /*47c0*/  MUFU.EX2 R126, R126 ;  /* 0x0000007e007e7308 */ /* 0x000e620000000800 */
[----:B0-----:R-:W-:-:S01]  /*47d0*/  FADD.FTZ R91, R117, R130 ;  /* 0x00000082755b7221 */ /* 0x001fc20000010000 */
[----:B------:R-:W-:Y:S01]  /*47e0*/  FADD.FTZ R130, R14, R131 ;  /* 0x000000830e827221 */ /* 0x000fe20000010000 */
[----:B------:R-:W-:-:S01]  /*47f0*/  FFMA.FTZ R131, R54, UR41, -R121 ;  /* 0x0000002936837c23 */ /* 0x000fc20008010879 */
[--C-:B------:R-:W-:Y:S01]  /*4800*/  FFMA.FTZ R62, R62, UR41, -R121.reuse ;  /* 0x000000293e3e7c23 */ /* 0x100fe20008010879 */
[----:B------:R-:W-:Y:S01]  /*4810*/  F2FP.SATFINITE.E4M3.F32.PACK_AB_MERGE_C R212, R81, R80, RZ ;  /* 0x0000005051d4723e */ /* 0x000fe200048070ff */
[--C-:B------:R-:W-:Y:S01]  /*4820*/  FFMA.FTZ R55, R55, UR41, -R121.reuse ;  /* 0x0000002937377c23 */ /* 0x100fe20008010879 */
[----:B------:R-:W-:-:S01]  /*4830*/  FFMA.FTZ R58, R58, UR41, -R121 ;  /* 0x000000293a3a7c23 */ /* 0x000fc20008010879 */
[----:B------:R-:W0:Y:S01]  /*4840*/  MUFU.EX2 R127, R127 ;  /* 0x0000007f007f7308 */ /* 0x000e220000000800 */
[----:B---3--:R-:W-:-:S01]  /*4850*/  FADD.FTZ R91, R120, R91 ;  /* 0x0000005b785b7221 */ /* 0x008fc20000010000 */
[--C-:B------:R-:W-:Y:S01]  /*4860*/  FFMA.FTZ R59, R59, UR41, -R121.reuse ;  /* 0x000000293b3b7c23 */ /* 0x100fe20008010879 */
[----:B------:R-:W-:-:S01]  /*4870*/  FFMA.FTZ R34, R34, UR41, -R121 ;  /* 0x0000002922227c23 */ /* 0x000fc20008010879 */
[--C-:B------:R-:W-:Y:S01]  /*4880*/  FFMA.FTZ R100, R100, UR41, -R121.reuse ;  /* 0x0000002964647c23 */ /* 0x100fe20008010879 */
[----:B------:R-:W-:-:S01]  /*4890*/  FFMA.FTZ R101, R101, UR41, -R121 ;  /* 0x0000002965657c23 */ /* 0x000fc20008010879 */
[--C-:B------:R-:W-:Y:S01]  /*48a0*/  FFMA.FTZ R104, R104, UR41, -R121.reuse ;  /* 0x0000002968687c23 */ /* 0x100fe20008010879 */
[----:B------:R-:W-:-:S01]  /*48b0*/  FFMA.FTZ R105, R105, UR41, -R121 ;  /* 0x0000002969697c23 */ /* 0x000fc20008010879 */
[----:B------:R-:W2:Y:S01]  /*48c0*/  MUFU.EX2 R110, R110 ;  /* 0x0000006e006e7308 */ /* 0x000ea20000000800 */
[----:B-1----:R-:W-:-:S01]  /*48d0*/  FADD.FTZ R132, R126, R91 ;  /* 0x0000005b7e847221 */ /* 0x002fc20000010000 */
[----:B------:R-:W-:Y:S01]  /*48e0*/  FADD.FTZ R91, R15, R130 ;  /* 0x000000820f5b7221 */ /* 0x000fe20000010000 */
[----:B------:R-:W-:-:S01]  /*48f0*/  FFMA.FTZ R108, R108, UR41, -R121 ;  /* 0x000000296c6c7c23 */ /* 0x000fc20008010879 */
[----:B------:R-:W-:-:S02]  /*4900*/  PLOP3.LUT P1, PT, PT, PT, UP0, 0x80, 0x0 ;  /* 0x000000000000781c */ /* 0x000fc40003f2f008 */
[----:B------:R-:W-:-:S01]  /*4910*/  FADD.FTZ R130, R20, R91 ;  /* 0x0000005b14827221 */ /* 0x000fc20000010000 */
[----:B------:R-:W-:Y:S01]  /*4920*/  F2FP.SATFINITE.E4M3.F32.PACK_AB_MERGE_C R201, R125, R124, RZ ;  /* 0x0000007c7dc9723e */ /* 0x000fe200048070ff */
[----:B------:R-:W1:Y:S01]  /*4930*/  MUFU.EX2 R111, R111 ;  /* 0x0000006f006f7308 */ /* 0x000e620000000800 */
[----:B0-----:R-:W-:-:S01]  /*4940*/  FADD.FTZ R67, R127, R132 ;  /* 0x000000847f437221 */ /* 0x001fc20000010000 */
[----:B------:R-:W-:Y:S02]  /*4950*/  F2FP.SATFINITE.E4M3.F32.PACK_AB_MERGE_C R203, R127, R126, RZ ;  /* 0x0000007e7fcb723e */ /* 0x000fe400048070ff */
[----:B------:R-:W-:Y:S02]  /*4960*/  F2FP.SATFINITE.E4M3.F32.PACK_AB_MERGE_C R212, R77, R76, R212 ;  /* 0x0000004c4dd4723e */ /* 0x000fe400048070d4 */
[----:B------:R-:W-:Y:S02]  /*4970*/  F2FP.SATFINITE.E4M3.F32.PACK_AB_MERGE_C R201, R116, R113, R201 ;  /* 0x0000007174c9723e */ /* 0x000fe400048070c9 */
[----:B------:R-:W0:Y:S01]  /*4980*/  MUFU.EX2 R128, R128 ;  /* 0x0000008000807308 */ /* 0x000e220000000800 */
[----:B------:R-:W-:-:S07]  /*4990*/  F2FP.SATFINITE.E4M3.F32.PACK_AB_MERGE_C R203, R120, R117, R203 ;  /* 0x0000007578cb723e */ /* 0x000fce00048070cb */
[----:B------:R-:W3:Y:S08]  /*49a0*/  MUFU.EX2 R129, R129 ;  /* 0x0000008100817308 */ /* 0x000ef00000000800 */
[----:B------:R-:W4:Y:S08]  /*49b0*/  MUFU.EX2 R114, R114 ;  /* 0x0000007200727308 */ /* 0x000f300000000800 */
[----:B------:R2:W-:Y:S08]  /*49c0*/  MUFU.EX2 R7, R90 ;  /* 0x0000005a00077308 */ /* 0x0005f00000000800 */
[----:B------:R-:W5:Y:S01]  /*49d0*/  MUFU.EX2 R115, R115 ;  /* 0x0000007300737308 */ /* 0x000f620000000800 */
[----:B--2---:R-:W-:-:S01]  /*49e0*/  FADD.FTZ R90, R110, R67 ;  /* 0x000000436e5a7221 */ /* 0x004fc20000010000 */
[----:B------:R-:W-:-:S03]  /*49f0*/  FADD.FTZ R67, R21, R130 ;  /* 0x0000008215437221 */ /* 0x000fc60000010000 */
[----:B-1----:R-:W-:Y:S01]  /*4a00*/  FADD.FTZ R91, R111, R90 ;  /* 0x0000005a6f5b7221 */ /* 0x002fe20000010000 */
[----:B------:R-:W-:-:S01]  /*4a10*/  FADD.FTZ R90, R24, R67 ;  /* 0x00000043185a7221 */ /* 0x000fc20000010000 */
[----:B------:R-:W-:Y:S01]  /*4a20*/  FFMA.FTZ R67, R46, UR41, -R121 ;  /* 0x000000292e437c23 */ /* 0x000fe20008010879 */
[----:B------:R-:W1:Y:S01]  /*4a30*/  MUFU.EX2 R118, R118 ;  /* 0x0000007600767308 */ /* 0x000e620000000800 */
[----:B0-----:R-:W-:-:S01]  /*4a40*/  FADD.FTZ R130, R128, R91 ;  /* 0x0000005b80827221 */ /* 0x001fc20000010000 */
[----:B------:R-:W-:Y:S01]  /*4a50*/  FADD.FTZ R91, R27, R90 ;  /* 0x0000005a1b5b7221 */ /* 0x000fe20000010000 */
[----:B------:R-:W-:-:S01]  /*4a60*/  FFMA.FTZ R90, R47, UR41, -R121 ;  /* 0x000000292f5a7c23 */ /* 0x000fc20008010879 */
[C---:B---3--:R-:W-:Y:S01]  /*4a70*/  F2FP.SATFINITE.E4M3.F32.PACK_AB_MERGE_C R128, R129.reuse, R128, RZ ;  /* 0x000000808180723e */ /* 0x048fe200048070ff */
[----:B------:R-:W-:-:S01]  /*4a80*/  FADD.FTZ R47, R129, R130 ;  /* 0x00000082812f7221 */ /* 0x000fc20000010000 */
[----:B------:R-:W-:Y:S01]  /*4a90*/  FADD.FTZ R132, R26, R91 ;  /* 0x0000005b1a847221 */ /* 0x000fe20000010000 */
[----:B------:R-:W-:-:S01]  /*4aa0*/  FFMA.FTZ R91, R50, UR41, -R121 ;  /* 0x00000029325b7c23 */ /* 0x000fc20008010879 */
[----:B------:R-:W0:Y:S01]  /*4ab0*/  MUFU.EX2 R119, R119 ;  /* 0x0000007700777308 */ /* 0x000e220000000800 */
[----:B----4-:R-:W-:-:S01]  /*4ac0*/  FADD.FTZ R50, R114, R47 ;  /* 0x0000002f72327221 */ /* 0x010fc20000010000 */
[----:B------:R-:W-:Y:S01]  /*4ad0*/  FFMA.FTZ R130, R51, UR41, -R121 ;  /* 0x0000002933827c23 */ /* 0x000fe20008010879 */
[----:B------:R-:W-:-:S01]  /*4ae0*/  FADD.FTZ R51, R29, R132 ;  /* 0x000000841d337221 */ /* 0x000fc20000010000 */
[----:B------:R-:W-:Y:S01]  /*4af0*/  F2FP.SATFINITE.E4M3.F32.PACK_AB_MERGE_C R205, R111, R110, R128 ;  /* 0x0000006e6fcd723e */ /* 0x000fe20004807080 */
[----:B-----5:R-:W-:-:S01]  /*4b00*/  FADD.FTZ R133, R115, R50 ;  /* 0x0000003273857221 */ /* 0x020fc20000010000 */
[----:B------:R-:W-:-:S02]  /*4b10*/  IMAD.MOV.U32 R26, RZ, RZ, R25 ;  /* 0x000000ffff1a7224 */ /* 0x000fc400078e0019 */
[----:B------:R-:W-:-:S01]  /*4b20*/  FADD.FTZ R50, R28, R51 ;  /* 0x000000331c327221 */ /* 0x000fc20000010000 */
[----:B------:R-:W2:Y:S01]  /*4b30*/  MUFU.EX2 R94, R94 ;  /* 0x0000005e005e7308 */ /* 0x000ea20000000800 */
[----:B-1----:R-:W-:-:S01]  /*4b40*/  FADD.FTZ R54, R118, R133 ;  /* 0x0000008576367221 */ /* 0x002fc20000010000 */
[----:B------:R-:W-:Y:S02]  /*4b50*/  IMAD.MOV.U32 R29, RZ, RZ, R25 ;  /* 0x000000ffff1d7224 */ /* 0x000fe400078e0019 */
[----:B------:R-:W-:-:S04]  /*4b60*/  FADD.FTZ R51, R33, R50 ;  /* 0x0000003221337221 */ /* 0x000fc80000010000 */
[----:B------:R-:W1:Y:S01]  /*4b70*/  MUFU.EX2 R95, R95 ;  /* 0x0000005f005f7308 */ /* 0x000e620000000800 */
[----:B0-----:R-:W-:-:S01]  /*4b80*/  FADD.FTZ R133, R119, R54 ;  /* 0x0000003677857221 */ /* 0x001fc20000010000 */
[----:B------:R-:W-:Y:S01]  /*4b90*/  FFMA.FTZ R54, R30, UR41, -R121 ;  /* 0x000000291e367c23 */ /* 0x000fe20008010879 */
[----:B------:R-:W-:-:S04]  /*4ba0*/  F2FP.SATFINITE.E4M3.F32.PACK_AB_MERGE_C R118, R119, R118, RZ ;  /* 0x000000767776723e */ /* 0x000fc800048070ff */
[----:B------:R-:W-:Y:S01]  /*4bb0*/  F2FP.SATFINITE.E4M3.F32.PACK_AB_MERGE_C R207, R115, R114, R118 ;  /* 0x0000007273cf723e */ /* 0x000fe20004807076 */
[----:B------:R-:W0:Y:S01]  /*4bc0*/  MUFU.EX2 R122, R122 ;  /* 0x0000007a007a7308 */ /* 0x000e220000000800 */
[----:B--2---:R-:W-:-:S07]  /*4bd0*/  FADD.FTZ R30, R94, R133 ;  /* 0x000000855e1e7221 */ /* 0x004fce0000010000 */
[----:B------:R-:W2:Y:S01]  /*4be0*/  MUFU.EX2 R123, R123 ;  /* 0x0000007b007b7308 */ /* 0x000ea20000000800 */
[----:B-1----:R-:W-:-:S07]  /*4bf0*/  FADD.FTZ R133, R95, R30 ;  /* 0x0000001e5f857221 */ /* 0x002fce0000010000 */
[----:B------:R1:W-:Y:S08]  /*4c00*/  MUFU.EX2 R46, R70 ;  /* 0x00000046002e7308 */ /* 0x0003f00000000800 */
[----:B------:R-:W3:Y:S01]  /*4c10*/  MUFU.EX2 R98, R98 ;  /* 0x0000006200627308 */ /* 0x000ee20000000800 */
[----:B-1----:R-:W-:-:S01]  /*4c20*/  FADD.FTZ R70, R32, R51 ;  /* 0x0000003320467221 */ /* 0x002fc20000010000 */
[----:B------:R-:W-:Y:S01]  /*4c30*/  FFMA.FTZ R51, R31, UR41, -R121 ;  /* 0x000000291f337c23 */ /* 0x000fe20008010879 */
[----:B------:R-:W-:-:S05]  /*4c40*/  IMAD.MOV.U32 R32, RZ, RZ, R25 ;  /* 0x000000ffff207224 */ /* 0x000fca00078e0019 */
[----:B------:R1:W-:Y:S08]  /*4c50*/  MUFU.EX2 R47, R71 ;  /* 0x00000047002f7308 */ /* 0x0003f00000000800 */
[----:B------:R-:W4:Y:S01]  /*4c60*/  MUFU.EX2 R99, R99 ;  /* 0x0000006300637308 */ /* 0x000f220000000800 */
[----:B-1----:R-:W-:-:S01]  /*4c70*/  FADD.FTZ R71, R37, R70 ;  /* 0x0000004625477221 */ /* 0x002fc20000010000 */
[----:B0-----:R-:W-:Y:S01]  /*4c80*/  FADD.FTZ R70, R122, R133 ;  /* 0x000000857a467221 */ /* 0x001fe20000010000 */
[----:B--2---:R-:W-:Y:S01]  /*4c90*/  F2FP.SATFINITE.E4M3.F32.PACK_AB_MERGE_C R122, R123, R122, RZ ;  /* 0x0000007a7b7a723e */ /* 0x004fe200048070ff */
[----:B------:R-:W-:-:S02]  /*4ca0*/  IMAD.MOV.U32 R37, RZ, RZ, R25 ;  /* 0x000000ffff257224 */ /* 0x000fc400078e0019 */
[----:B------:R-:W-:-:S01]  /*4cb0*/  FADD.FTZ R30, R36, R71 ;  /* 0x00000047241e7221 */ /* 0x000fc20000010000 */
[----:B------:R-:W-:Y:S01]  /*4cc0*/  FADD.FTZ R133, R123, R70 ;  /* 0x000000467b857221 */ /* 0x000fe20000010000 */
[----:B------:R-:W-:Y:S01]  /*4cd0*/  F2FP.SATFINITE.E4M3.F32.PACK_AB_MERGE_C R209, R95, R94, R122 ;  /* 0x0000005e5fd1723e */ /* 0x000fe2000480707a */
[----:B------:R-:W0:Y:S01]  /*4ce0*/  MUFU.EX2 R102, R102 ;  /* 0x0000006600667308 */ /* 0x000e220000000800 */
[----:B------:R-:W-:-:S01]  /*4cf0*/  FADD.FTZ R71, R41, R30 ;  /* 0x0000001e29477221 */ /* 0x000fc20000010000 */
[----:B------:R-:W-:-:S03]  /*4d00*/  IMAD.MOV.U32 R36, RZ, RZ, R25 ;  /* 0x000000ffff247224 */ /* 0x000fc600078e0019 */
[----:B------:R-:W-:Y:S01]  /*4d10*/  FADD.FTZ R70, R40, R71 ;  /* 0x0000004728467221 */ /* 0x000fe20000010000 */
[----:B------:R-:W-:Y:S02]  /*4d20*/  IMAD.MOV.U32 R40, RZ, RZ, R25 ;  /* 0x000000ffff287224 */ /* 0x000fe400078e0019 */
[----:B------:R-:W1:Y:S01]  /*4d30*/  MUFU.EX2 R103, R103 ;  /* 0x0000006700677308 */ /* 0x000e620000000800 */
[----:B------:R-:W-:-:S01]  /*4d40*/  FADD.FTZ R71, R53, R70 ;  /* 0x0000004635477221 */ /* 0x000fc20000010000 */
[--C-:B------:R-:W-:Y:S02]  /*4d50*/  IMAD.MOV.U32 R53, RZ, RZ, R25.reuse ;  /* 0x000000ffff357224 */ /* 0x100fe400078e0019 */
[----:B------:R-:W-:Y:S02]  /*4d60*/  IMAD.MOV.U32 R70, RZ, RZ, R25 ;  /* 0x000000ffff467224 */ /* 0x000fe400078e0019 */
[----:B------:R-:W-:Y:S01]  /*4d70*/  FADD.FTZ R10, R56, R71 ;  /* 0x00000047380a7221 */ /* 0x000fe20000010000 */
[----:B------:R-:W-:Y:S01]  /*4d80*/  IMAD.MOV.U32 R56, RZ, RZ, R25 ;  /* 0x000000ffff387224 */ /* 0x000fe200078e0019 */
[----:B------:R-:W2:Y:S02]  /*4d90*/  MUFU.EX2 R78, R78 ;  /* 0x0000004e004e7308 */ /* 0x000ea40000000800 */
[----:B------:R-:W-:-:S01]  /*4da0*/  FADD.FTZ R15, R57, R10 ;  /* 0x0000000a390f7221 */ /* 0x000fc20000010000 */
[----:B------:R-:W-:-:S02]  /*4db0*/  IMAD.MOV.U32 R57, RZ, RZ, R25 ;  /* 0x000000ffff397224 */ /* 0x000fc400078e0019 */
[----:B------:R-:W-:Y:S02]  /*4dc0*/  IMAD.MOV.U32 R71, RZ, RZ, R25 ;  /* 0x000000ffff477224 */ /* 0x000fe400078e0019 */
[----:B------:R-:W-:Y:S01]  /*4dd0*/  FADD.FTZ R10, R76, R15 ;  /* 0x0000000f4c0a7221 */ /* 0x000fe20000010000 */
[----:B------:R-:W-:Y:S01]  /*4de0*/  IMAD.MOV.U32 R76, RZ, RZ, R25 ;  /* 0x000000ffff4c7224 */ /* 0x000fe200078e0019 */
[----:B------:R3:W-:Y:S02]  /*4df0*/  MUFU.EX2 R50, R74 ;  /* 0x0000004a00327308 */ /* 0x0007e40000000800 */
[----:B------:R-:W-:-:S01]  /*4e00*/  FADD.FTZ R15, R77, R10 ;  /* 0x0000000a4d0f7221 */ /* 0x000fc20000010000 */
[----:B------:R-:W-:-:S03]  /*4e10*/  IMAD.MOV.U32 R77, RZ, RZ, R25 ;  /* 0x000000ffff4d7224 */ /* 0x000fc600078e0019 */
[----:B------:R-:W-:Y:S01]  /*4e20*/  FADD.FTZ R10, R80, R15 ;  /* 0x0000000f500a7221 */ /* 0x000fe20000010000 */
[----:B------:R-:W-:Y:S01]  /*4e30*/  IMAD.MOV.U32 R80, RZ, RZ, R25 ;  /* 0x000000ffff507224 */ /* 0x000fe200078e0019 */
[----:B------:R-:W5:Y:S01]  /*4e40*/  MUFU.EX2 R79, R79 ;  /* 0x0000004f004f7308 */ /* 0x000f620000000800 */
[----:B---3--:R-:W-:-:S01]  /*4e50*/  FADD.FTZ R74, R98, R133 ;  /* 0x00000085624a7221 */ /* 0x008fc20000010000 */
[----:B------:R-:W-:-:S06]  /*4e60*/  FADD.FTZ R81, R81, R10 ;  /* 0x0000000a51517221 */ /* 0x000fcc0000010000 */
[----:B------:R4:W-:Y:S08]  /*4e70*/  MUFU.EX2 R31, R75 ;  /* 0x0000004b001f7308 */ /* 0x0009f00000000800 */
[----:B------:R-:W3:Y:S01]  /*4e80*/  MUFU.EX2 R106, R106 ;  /* 0x0000006a006a7308 */ /* 0x000ee20000000800 */
[----:B----4-:R-:W-:-:S01]  /*4e90*/  FADD.FTZ R75, R99, R74 ;  /* 0x0000004a634b7221 */ /* 0x010fc20000010000 */
[----:B------:R-:W-:-:S03]  /*4ea0*/  IMAD.MOV.U32 R74, RZ, RZ, R25 ;  /* 0x000000ffff4a7224 */ /* 0x000fc600078e0019 */
[----:B0-----:R-:W-:Y:S01]  /*4eb0*/  FADD.FTZ R14, R102, R75 ;  /* 0x0000004b660e7221 */ /* 0x001fe20000010000 */
[C---:B-1----:R-:W-:Y:S01]  /*4ec0*/  F2FP.SATFINITE.E4M3.F32.PACK_AB_MERGE_C R102, R103.reuse, R102, RZ ;  /* 0x000000666766723e */ /* 0x042fe200048070ff */
[----:B------:R-:W-:Y:S01]  /*4ed0*/  IMAD.MOV.U32 R75, RZ, RZ, R25 ;  /* 0x000000ffff4b7224 */ /* 0x000fe200078e0019 */
[----:B------:R-:W0:Y:S01]  /*4ee0*/  MUFU.EX2 R107, R107 ;  /* 0x0000006b006b7308 */ /* 0x000e220000000800 */
[----:B------:R-:W-:-:S01]  /*4ef0*/  FADD.FTZ R27, R103, R14 ;  /* 0x0000000e671b7221 */ /* 0x000fc20000010000 */
[----:B------:R-:W-:-:S03]  /*4f00*/  F2FP.SATFINITE.E4M3.F32.PACK_AB_MERGE_C R211, R99, R98, R102 ;  /* 0x0000006263d3723e */ /* 0x000fc60004807066 */
[----:B--2---:R-:W-:-:S03]  /*4f10*/  FADD.FTZ R24, R78, R27 ;  /* 0x0000001b4e187221 */ /* 0x004fc60000010000 */
[----:B------:R-:W1:Y:S01]  /*4f20*/  MUFU.EX2 R82, R82 ;  /* 0x0000005200527308 */ /* 0x000e620000000800 */
[----:B-----5:R-:W-:-:S04]  /*4f30*/  FADD.FTZ R33, R79, R24 ;  /* 0x000000184f217221 */ /* 0x020fc80000010000 */
[----:B---3--:R-:W-:-:S03]  /*4f40*/  FADD.FTZ R24, R106, R33 ;  /* 0x000000216a187221 */ /* 0x008fc60000010000 */
[----:B------:R-:W2:Y:S01]  /*4f50*/  MUFU.EX2 R85, R85 ;  /* 0x0000005500557308 */ /* 0x000ea20000000800 */
[----:B0-----:R-:W-:-:S01]  /*4f60*/  FADD.FTZ R15, R107, R24 ;  /* 0x000000186b0f7221 */ /* 0x001fc20000010000 */
[----:B------:R-:W-:Y:S01]  /*4f70*/  FADD.FTZ R24, R84, R81 ;  /* 0x0000005154187221 */ /* 0x000fe20000010000 */
[----:B------:R-:W-:Y:S01]  /*4f80*/  F2FP.SATFINITE.E4M3.F32.PACK_AB_MERGE_C R106, R107, R106, RZ ;  /* 0x0000006a6b6a723e */ /* 0x000fe200048070ff */
[----:B------:R-:W-:-:S03]  /*4f90*/  IMAD.MOV.U32 R81, RZ, RZ, R25 ;  /* 0x000000ffff517224 */ /* 0x000fc600078e0019 */
[----:B------:R-:W-:Y:S01]  /*4fa0*/  F2FP.SATFINITE.E4M3.F32.PACK_AB_MERGE_C R213, R79, R78, R106 ;  /* 0x0000004e4fd5723e */ /* 0x000fe2000480706a */
[----:B------:R-:W0:Y:S01]  /*4fb0*/  MUFU.EX2 R83, R83 ;  /* 0x0000005300537308 */ /* 0x000e220000000800 */
[----:B-1----:R-:W-:-:S01]  /*4fc0*/  FADD.FTZ R28, R82, R15 ;  /* 0x0000000f521c7221 */ /* 0x002fc20000010000 */
[--C-:B------:R-:W-:Y:S02]  /*4fd0*/  IMAD.MOV.U32 R79, RZ, RZ, R25.reuse ;  /* 0x000000ffff4f7224 */ /* 0x100fe400078e0019 */
[----:B------:R-:W-:-:S04]  /*4fe0*/  IMAD.MOV.U32 R78, RZ, RZ, R25 ;  /* 0x000000ffff4e7224 */ /* 0x000fc800078e0019 */
[----:B------:R-:W1:Y:S01]  /*4ff0*/  MUFU.EX2 R88, R88 ;  /* 0x0000005800587308 */ /* 0x000e620000000800 */
[----:B--2---:R-:W-:-:S07]  /*5000*/  FADD.FTZ R33, R85, R24 ;  /* 0x0000001855217221 */ /* 0x004fce0000010000 */
[----:B------:R-:W2:Y:S01]  /*5010*/  MUFU.EX2 R86, R86 ;  /* 0x0000005600567308 */ /* 0x000ea20000000800 */
[----:B0-----:R-:W-:-:S07]  /*5020*/  FADD.FTZ R41, R83, R28 ;  /* 0x0000001c53297221 */ /* 0x001fce0000010000 */
[----:B------:R-:W0:Y:S01]  /*5030*/  MUFU.EX2 R89, R89 ;  /* 0x0000005900597308 */ /* 0x000e220000000800 */
[----:B-1----:R-:W-:-:S01]  /*5040*/  FADD.FTZ R24, R88, R33 ;  /* 0x0000002158187221 */ /* 0x002fc20000010000 */
[----:B------:R-:W-:-:S06]  /*5050*/  IMAD.MOV.U32 R33, RZ, RZ, R25 ;  /* 0x000000ffff217224 */ /* 0x000fcc00078e0019 */
[----:B------:R-:W1:Y:S01]  /*5060*/  MUFU.EX2 R87, R87 ;  /* 0x0000005700577308 */ /* 0x000e620000000800 */
[----:B--2---:R-:W-:-:S01]  /*5070*/  FADD.FTZ R28, R86, R41 ;  /* 0x00000029561c7221 */ /* 0x004fc20000010000 */
[----:B------:R-:W-:-:S06]  /*5080*/  IMAD.MOV.U32 R41, RZ, RZ, R25 ;  /* 0x000000ffff297224 */ /* 0x000fcc00078e0019 */
[----:B------:R-:W2:Y:S01]  /*5090*/  MUFU.EX2 R60, R60 ;  /* 0x0000003c003c7308 */ /* 0x000ea20000000800 */
[C---:B0-----:R-:W-:Y:S01]  /*50a0*/  F2FP.SATFINITE.E4M3.F32.PACK_AB_MERGE_C R214, R89.reuse, R88, RZ ;  /* 0x0000005859d6723e */ /* 0x041fe200048070ff */
[----:B------:R-:W-:-:S03]  /*50b0*/  FADD.FTZ R89, R89, R24 ;  /* 0x0000001859597221 */ /* 0x000fc60000010000 */
[----:B------:R-:W-:Y:S01]  /*50c0*/  F2FP.SATFINITE.E4M3.F32.PACK_AB_MERGE_C R214, R85, R84, R214 ;  /* 0x0000005455d6723e */ /* 0x000fe200048070d6 */
[--C-:B------:R-:W-:Y:S02]  /*50d0*/  IMAD.MOV.U32 R85, RZ, RZ, R25.reuse ;  /* 0x000000ffff557224 */ /* 0x100fe400078e0019 */
[----:B------:R-:W0:Y:S01]  /*50e0*/  MUFU.EX2 R62, R62 ;  /* 0x0000003e003e7308 */ /* 0x000e220000000800 */
[C---:B-1----:R-:W-:Y:S01]  /*50f0*/  F2FP.SATFINITE.E4M3.F32.PACK_AB_MERGE_C R86, R87.reuse, R86, RZ ;  /* 0x000000565756723e */ /* 0x042fe200048070ff */
[----:B------:R-:W-:Y:S01]  /*5100*/  FADD.FTZ R87, R87, R28 ;  /* 0x0000001c57577221 */ /* 0x000fe20000010000 */
[--C-:B------:R-:W-:Y:S02]  /*5110*/  IMAD.MOV.U32 R28, RZ, RZ, R25.reuse ;  /* 0x000000ffff1c7224 */ /* 0x100fe400078e0019 */
[----:B------:R-:W-:Y:S01]  /*5120*/  F2FP.SATFINITE.E4M3.F32.PACK_AB_MERGE_C R215, R83, R82, R86 ;  /* 0x0000005253d7723e */ /* 0x000fe20004807056 */
[----:B------:R-:W-:Y:S02]  /*5130*/  IMAD.MOV.U32 R83, RZ, RZ, R25 ;  /* 0x000000ffff537224 */ /* 0x000fe400078e0019 */
[----:B------:R-:W1:Y:S01]  /*5140*/  MUFU.EX2 R61, R61 ;  /* 0x0000003d003d7308 */ /* 0x000e620000000800 */
[----:B--2---:R-:W-:-:S01]  /*5150*/  FADD.FTZ R24, R60, R89 ;  /* 0x000000593c187221 */ /* 0x004fc20000010000 */
[----:B------:R-:W-:-:S02]  /*5160*/  IMAD.MOV.U32 R82, RZ, RZ, R25 ;  /* 0x000000ffff527224 */ /* 0x000fc400078e0019 */
[--C-:B------:R-:W-:Y:S02]  /*5170*/  IMAD.MOV.U32 R84, RZ, RZ, R25.reuse ;  /* 0x000000ffff547224 */ /* 0x100fe400078e0019 */
[----:B------:R-:W-:Y:S02]  /*5180*/  IMAD.MOV.U32 R86, RZ, RZ, R25 ;  /* 0x000000ffff567224 */ /* 0x000fe400078e0019 */
[----:B------:R-:W2:Y:S01]  /*5190*/  MUFU.EX2 R64, R64 ;  /* 0x0000004000407308 */ /* 0x000ea20000000800 */
[----:B0-----:R-:W-:-:S01]  /*51a0*/  FADD.FTZ R8, R62, R87 ;  /* 0x000000573e087221 */ /* 0x001fc20000010000 */
[----:B------:R-:W-:-:S03]  /*51b0*/  IMAD.MOV.U32 R87, RZ, RZ, R25 ;  /* 0x000000ffff577224 */ /* 0x000fc600078e0019 */
[----:B------:R-:W-:-:S03]  /*51c0*/  FADD.FTZ R8, R7, R8 ;  /* 0x0000000807087221 */ /* 0x000fc60000010000 */
        /* <DEDUP_REMOVED lines=15> */
[----:B------:R-:W-:Y:S01]  /*52c0*/  F2FP.SATFINITE.E4M3.F32.PACK_AB_MERGE_C R63, R66, R63, RZ ;  /* 0x0000003f423f723e */ /* 0x000fe200048070ff */
[----:B------:R-:W-:-:S02]  /*52d0*/  IMAD.MOV.U32 R60, RZ, RZ, R25 ;  /* 0x000000ffff3c7224 */ /* 0x000fc400078e0019 */
[----:B------:R-:W-:Y:S01]  /*52e0*/  FADD.FTZ R12, R46, R9 ;  /* 0x000000092e0c7221 */ /* 0x000fe20000010000 */
[----:B------:R-:W-:Y:S01]  /*52f0*/  F2FP.SATFINITE.E4M3.F32.PACK_AB_MERGE_C R217, R7, R62, R63 ;  /* 0x0000003e07d9723e */ /* 0x000fe2000480703f */
[----:B------:R-:W-:Y:S01]  /*5300*/  IMAD.MOV.U32 R63, RZ, RZ, R25 ;  /* 0x000000ffff3f7224 */ /* 0x000fe200078e0019 */
[----:B------:R-:W2:Y:S01]  /*5310*/  MUFU.EX2 R72, R72 ;  /* 0x0000004800487308 */ /* 0x000ea20000000800 */
[----:B0-----:R-:W-:-:S01]  /*5320*/  FADD.FTZ R8, R68, R65 ;  /* 0x0000004144087221 */ /* 0x001fc20000010000 */
[----:B------:R-:W-:Y:S01]  /*5330*/  FADD.FTZ R13, R47, R12 ;  /* 0x0000000c2f0d7221 */ /* 0x000fe20000010000 */
[--C-:B------:R-:W-:Y:S02]  /*5340*/  IMAD.MOV.U32 R62, RZ, RZ, R25.reuse ;  /* 0x000000ffff3e7224 */ /* 0x100fe400078e0019 */
[----:B------:R-:W-:Y:S02]  /*5350*/  IMAD.MOV.U32 R65, RZ, RZ, R25 ;  /* 0x000000ffff417224 */ /* 0x000fe400078e0019 */
[----:B------:R-:W-:-:S01]  /*5360*/  FADD.FTZ R12, R50, R13 ;  /* 0x0000000d320c7221 */ /* 0x000fc20000010000 */
[----:B------:R-:W-:Y:S01]  /*5370*/  F2FP.SATFINITE.E4M3.F32.PACK_AB_MERGE_C R50, R31, R50, RZ ;  /* 0x000000321f32723e */ /* 0x000fe200048070ff */
[----:B------:R-:W0:Y:S01]  /*5380*/  MUFU.EX2 R35, R35 ;  /* 0x0000002300237308 */ /* 0x000e220000000800 */
[----:B-1----:R-:W-:-:S01]  /*5390*/  FADD.FTZ R9, R69, R8 ;  /* 0x0000000845097221 */ /* 0x002fc20000010000 */
[----:B------:R-:W-:Y:S01]  /*53a0*/  FADD.FTZ R31, R31, R12 ;  /* 0x0000000c1f1f7221 */ /* 0x000fe20000010000 */
[----:B------:R-:W-:Y:S01]  /*53b0*/  F2FP.SATFINITE.E4M3.F32.PACK_AB_MERGE_C R219, R47, R46, R50 ;  /* 0x0000002e2fdb723e */ /* 0x000fe20004807032 */
[----:B------:R-:W-:-:S02]  /*53c0*/  IMAD.MOV.U32 R47, RZ, RZ, R25 ;  /* 0x000000ffff2f7224 */ /* 0x000fc400078e0019 */
[----:B------:R-:W-:Y:S02]  /*53d0*/  IMAD.MOV.U32 R46, RZ, RZ, R25 ;  /* 0x000000ffff2e7224 */ /* 0x000fe400078e0019 */
[----:B------:R-:W1:Y:S01]  /*53e0*/  MUFU.EX2 R38, R38 ;  /* 0x0000002600267308 */ /* 0x000e620000000800 */
[----:B--2---:R-:W-:-:S01]  /*53f0*/  FADD.FTZ R8, R72, R9 ;  /* 0x0000000948087221 */ /* 0x004fc20000010000 */
[--C-:B------:R-:W-:Y:S02]  /*5400*/  IMAD.MOV.U32 R50, RZ, RZ, R25.reuse ;  /* 0x000000ffff327224 */ /* 0x100fe400078e0019 */
[----:B------:R-:W-:-:S04]  /*5410*/  IMAD.MOV.U32 R66, RZ, RZ, R25 ;  /* 0x000000ffff427224 */ /* 0x000fc800078e0019 */
[----:B------:R2:W3:Y:S01]  /*5420*/  MUFU.EX2 R30, R67 ;  /* 0x00000043001e7308 */ /* 0x0004e20000000800 */
[C---:B0-----:R-:W-:Y:S01]  /*5430*/  F2FP.SATFINITE.E4M3.F32.PACK_AB_MERGE_C R218, R35.reuse, R72, RZ ;  /* 0x0000004823da723e */ /* 0x041fe200048070ff */
[----:B------:R-:W-:Y:S01]  /*5440*/  FADD.FTZ R35, R35, R8 ;  /* 0x0000000823237221 */ /* 0x000fe20000010000 */
[--C-:B------:R-:W-:Y:S02]  /*5450*/  IMAD.MOV.U32 R72, RZ, RZ, R25.reuse ;  /* 0x000000ffff487224 */ /* 0x100fe400078e0019 */
[----:B------:R-:W-:Y:S01]  /*5460*/  F2FP.SATFINITE.E4M3.F32.PACK_AB_MERGE_C R218, R69, R68, R218 ;  /* 0x0000004445da723e */ /* 0x000fe200048070da */
[----:B------:R-:W-:Y:S02]  /*5470*/  IMAD.MOV.U32 R69, RZ, RZ, R25 ;  /* 0x000000ffff457224 */ /* 0x000fe400078e0019 */
[----:B------:R-:W0:Y:S01]  /*5480*/  MUFU.EX2 R39, R39 ;  /* 0x0000002700277308 */ /* 0x000e220000000800 */
[----:B-1----:R-:W-:-:S01]  /*5490*/  FADD.FTZ R8, R38, R35 ;  /* 0x0000002326087221 */ /* 0x002fc20000010000 */
[----:B------:R-:W-:-:S02]  /*54a0*/  IMAD.MOV.U32 R35, RZ, RZ, R25 ;  /* 0x000000ffff237224 */ /* 0x000fc400078e0019 */
[--C-:B--2---:R-:W-:Y:S02]  /*54b0*/  IMAD.MOV.U32 R67, RZ, RZ, R25.reuse ;  /* 0x000000ffff437224 */ /* 0x104fe400078e0019 */
[----:B------:R-:W-:Y:S02]  /*54c0*/  IMAD.MOV.U32 R68, RZ, RZ, R25 ;  /* 0x000000ffff447224 */ /* 0x000fe400078e0019 */
[----:B------:R-:W1:Y:S01]  /*54d0*/  MUFU.EX2 R11, R90 ;  /* 0x0000005a000b7308 */ /* 0x000e620000000800 */
[----:B---3--:R-:W-:-:S01]  /*54e0*/  FADD.FTZ R12, R30, R31 ;  /* 0x0000001f1e0c7221 */ /* 0x008fc20000010000 */
[----:B------:R-:W-:-:S06]  /*54f0*/  IMAD.MOV.U32 R31, RZ, RZ, R25 ;  /* 0x000000ffff1f7224 */ /* 0x000fcc00078e0019 */
        /* <DEDUP_REMOVED lines=8> */
[----:B------:R-:W-:Y:S01]  /*5580*/  F2FP.SATFINITE.E4M3.F32.PACK_AB_MERGE_C R220, R39, R38, R220 ;  /* 0x0000002627dc723e */ /* 0x000fe200048070dc */
[----:B------:R-:W-:-:S01]  /*5590*/  FADD.FTZ R43, R43, R42 ;  /* 0x0000002a2b2b7221 */ /* 0x000fc20000010000 */
[----:B------:R-:W-:Y:S01]  /*55a0*/  IMAD.MOV.U32 R39, RZ, RZ, R25 ;  /* 0x000000ffff277224 */ /* 0x000fe200078e0019 */
[----:B------:R-:W-:Y:S01]  /*55b0*/  MUFU.EX2 R48, R48 ;  /* 0x0000003000307308 */ /* 0x000fe20000000800 */
[----:B-1----:R-:W-:-:S01]  /*55c0*/  FADD.FTZ R8, R14, R21 ;  /* 0x000000150e087221 */ /* 0x002fc20000010000 */
[--C-:B------:R-:W-:Y:S02]  /*55d0*/  IMAD.MOV.U32 R38, RZ, RZ, R25.reuse ;  /* 0x000000ffff267224 */ /* 0x100fe400078e0019 */
[----:B------:R-:W-:-:S04]  /*55e0*/  IMAD.MOV.U32 R42, RZ, RZ, R25 ;  /* 0x000000ffff2a7224 */ /* 0x000fc800078e0019 */
[----:B------:R-:W0:Y:S01]  /*55f0*/  MUFU.EX2 R49, R49 ;  /* 0x0000003100317308 */ /* 0x000e220000000800 */
[C---:B--2---:R-:W-:Y:S01]  /*5600*/  F2FP.SATFINITE.E4M3.F32.PACK_AB_MERGE_C R14, R27.reuse, R14, RZ ;  /* 0x0000000e1b0e723e */ /* 0x044fe200048070ff */
[----:B------:R-:W-:-:S03]  /*5610*/  FADD.FTZ R27, R27, R8 ;  /* 0x000000081b1b7221 */ /* 0x000fc60000010000 */
[----:B------:R-:W-:Y:S01]  /*5620*/  F2FP.SATFINITE.E4M3.F32.PACK_AB_MERGE_C R221, R11, R30, R14 ;  /* 0x0000001e0bdd723e */ /* 0x000fe2000480700e */
[----:B------:R-:W-:Y:S02]  /*5630*/  IMAD.MOV.U32 R30, RZ, RZ, R25 ;  /* 0x000000ffff1e7224 */ /* 0x000fe400078e0019 */
[----:B------:R-:W1:Y:S08]  /*5640*/  MUFU.EX2 R44, R44 ;  /* 0x0000002c002c7308 */ /* 0x000e700000000800 */
[----:B------:R-:W2:Y:S01]  /*5650*/  MUFU.EX2 R10, R131 ;  /* 0x00000083000a7308 */ /* 0x000ea20000000800 */
[----:B0-----:R-:W-:-:S07]  /*5660*/  F2FP.SATFINITE.E4M3.F32.PACK_AB_MERGE_C R13, R49, R48, RZ ;  /* 0x00000030310d723e */ /* 0x001fce00048070ff */
[----:B------:R-:W0:Y:S01]  /*5670*/  MUFU.EX2 R45, R45 ;  /* 0x0000002d002d7308 */ /* 0x000e220000000800 */
[----:B-1----:R-:W-:-:S01]  /*5680*/  FADD.FTZ R8, R44, R43 ;  /* 0x0000002b2c087221 */ /* 0x002fc20000010000 */
[----:B------:R-:W-:-:S06]  /*5690*/  IMAD.MOV.U32 R43, RZ, RZ, R25 ;  /* 0x000000ffff2b7224 */ /* 0x000fcc00078e0019 */
[----:B------:R1:W3:Y:S01]  /*56a0*/  MUFU.EX2 R15, R55 ;  /* 0x00000037000f7308 */ /* 0x0002e20000000800 */
[----:B--2---:R-:W-:-:S01]  /*56b0*/  FADD.FTZ R12, R10, R27 ;  /* 0x0000001b0a0c7221 */ /* 0x004fc20000010000 */
[----:B------:R-:W-:-:S06]  /*56c0*/  IMAD.MOV.U32 R27, RZ, RZ, R25 ;  /* 0x000000ffff1b7224 */ /* 0x000fcc00078e0019 */
[----:B------:R-:W2:Y:S01]  /*56d0*/  MUFU.EX2 R58, R58 ;  /* 0x0000003a003a7308 */ /* 0x000ea20000000800 */
[C---:B0-----:R-:W-:Y:S01]  /*56e0*/  F2FP.SATFINITE.E4M3.F32.PACK_AB_MERGE_C R222, R45.reuse, R44, R13 ;  /* 0x0000002c2dde723e */ /* 0x041fe2000480700d */
[----:B------:R-:W-:Y:S01]  /*56f0*/  FADD.FTZ R45, R45, R8 ;  /* 0x000000082d2d7221 */ /* 0x000fe20000010000 */
[--C-:B------:R-:W-:Y:S02]  /*5700*/  IMAD.MOV.U32 R44, RZ, RZ, R25.reuse ;  /* 0x000000ffff2c7224 */ /* 0x100fe400078e0019 */
[----:B-1----:R-:W-:Y:S02]  /*5710*/  IMAD.MOV.U32 R55, RZ, RZ, R25 ;  /* 0x000000ffff377224 */ /* 0x002fe400078e0019 */
[----:B------:R-:W-:-:S01]  /*5720*/  FADD.FTZ R48, R48, R45 ;  /* 0x0000002d30307221 */ /* 0x000fc20000010000 */
[----:B------:R-:W-:Y:S01]  /*5730*/  IMAD.MOV.U32 R45, RZ, RZ, R25 ;  /* 0x000000ffff2d7224 */ /* 0x000fe200078e0019 */
[----:B------:R-:W0:Y:S01]  /*5740*/  MUFU.EX2 R59, R59 ;  /* 0x0000003b003b7308 */ /* 0x000e220000000800 */
[----:B---3--:R-:W-:-:S01]  /*5750*/  FADD.FTZ R13, R15, R12 ;  /* 0x0000000c0f0d7221 */ /* 0x008fc20000010000 */
        /* <DEDUP_REMOVED lines=8> */
[----:B------:R-:W-:Y:S02]  /*57e0*/  IMAD.MOV.U32 R58, RZ, RZ, R25 ;  /* 0x000000ffff3a7224 */ /* 0x000fe400078e0019 */
        /* <DEDUP_REMOVED lines=16> */
[----:B0-----:R-:W-:-:S01]  /*58f0*/  FADD.FTZ R13, R51, R12 ;  /* 0x0000000c330d7221 */ /* 0x001fc20000010000 */
[----:B------:R-:W-:-:S06]  /*5900*/  FADD.FTZ R93, R93, R92 ;  /* 0x0000005c5d5d7221 */ /* 0x000fcc0000010000 */
[----:B------:R-:W0:Y:S01]  /*5910*/  MUFU.EX2 R96, R96 ;  /* 0x0000006000607308 */ /* 0x000e220000000800 */
[----:B--2---:R-:W-:-:S07]  /*5920*/  FADD.FTZ R8, R34, R13 ;  /* 0x0000000d22087221 */ /* 0x004fce0000010000 */
[----:B------:R-:W2:Y:S01]  /*5930*/  MUFU.EX2 R101, R101 ;  /* 0x0000006500657308 */ /* 0x000ea20000000800 */
[----:B-1----:R-:W-:-:S01]  /*5940*/  FADD.FTZ R8, R9, R8 ;  /* 0x0000000809087221 */ /* 0x002fc20000010000 */
[----:B------:R-:W-:-:S04]  /*5950*/  F2FP.SATFINITE.E4M3.F32.PACK_AB_MERGE_C R34, R9, R34, RZ ;  /* 0x000000220922723e */ /* 0x000fc800048070ff */
[----:B------:R-:W-:Y:S01]  /*5960*/  F2FP.SATFINITE.E4M3.F32.PACK_AB_MERGE_C R225, R51, R54, R34 ;  /* 0x0000003633e1723e */ /* 0x000fe20004807022 */
[----:B------:R-:W-:Y:S01]  /*5970*/  IMAD.MOV.U32 R34, RZ, RZ, R25 ;  /* 0x000000ffff227224 */ /* 0x000fe200078e0019 */
[----:B------:R-:W-:Y:S01]  /*5980*/  MUFU.EX2 R109, R109 ;  /* 0x0000006d006d7308 */ /* 0x000fe20000000800 */
[----:B0-----:R-:W-:-:S01]  /*5990*/  FADD.FTZ R12, R96, R93 ;  /* 0x0000005d600c7221 */ /* 0x001fc20000010000 */
[--C-:B------:R-:W-:Y:S02]  /*59a0*/  IMAD.MOV.U32 R51, RZ, RZ, R25.reuse ;  /* 0x000000ffff337224 */ /* 0x100fe400078e0019 */
[----:B------:R-:W-:-:S04]  /*59b0*/  IMAD.MOV.U32 R54, RZ, RZ, R25 ;  /* 0x000000ffff367224 */ /* 0x000fc800078e0019 */
[----:B------:R-:W0:Y:S01]  /*59c0*/  MUFU.EX2 R112, R112 ;  /* 0x0000007000707308 */ /* 0x000e220000000800 */
[----:B--2---:R-:W-:-:S07]  /*59d0*/  FADD.FTZ R7, R101, R8 ;  /* 0x0000000865077221 */ /* 0x004fce0000010000 */
[----:B------:R-:W1:Y:S08]  /*59e0*/  MUFU.EX2 R97, R97 ;  /* 0x0000006100617308 */ /* 0x000e700000000800 */
[----:B------:R-:W2:Y:S01]  /*59f0*/  MUFU.EX2 R104, R104 ;  /* 0x0000006800687308 */ /* 0x000ea20000000800 */
[----:B0-----:R-:W-:-:S07]  /*5a00*/  F2FP.SATFINITE.E4M3.F32.PACK_AB_MERGE_C R9, R112, R109, RZ ;  /* 0x0000006d7009723e */ /* 0x001fce00048070ff */
[----:B------:R-:W-:Y:S01]  /*5a10*/  MUFU.EX2 R105, R105 ;  /* 0x0000006900697308 */ /* 0x000fe20000000800 */
[----:B-1----:R-:W-:-:S01]  /*5a20*/  FADD.FTZ R12, R97, R12 ;  /* 0x0000000c610c7221 */ /* 0x002fc20000010000 */
[----:B------:R-:W-:-:S06]  /*5a30*/  F2FP.SATFINITE.E4M3.F32.PACK_AB_MERGE_C R226, R97, R96, R9 ;  /* 0x0000006061e2723e */ /* 0x000fcc0004807009 */
[----:B------:R-:W0:Y:S01]  /*5a40*/  MUFU.EX2 R108, R108 ;  /* 0x0000006c006c7308 */ /* 0x000e220000000800 */
[----:B--2---:R-:W-:-:S01]  /*5a50*/  FADD.FTZ R8, R104, R7 ;  /* 0x0000000768087221 */ /* 0x004fc20000010000 */
[----:B------:R-:W-:-:S04]  /*5a60*/  FADD.FTZ R7, R109, R12 ;  /* 0x0000000c6d077221 */ /* 0x000fc80000010000 */
[----:B------:R-:W-:Y:S01]  /*5a70*/  FADD.FTZ R7, R112, R7 ;  /* 0x0000000770077221 */ /* 0x000fe20000010000 */
[----:B0-----:R-:W-:Y:S01]  /*5a80*/  F2FP.SATFINITE.E4M3.F32.PACK_AB_MERGE_C R9, R108, R105, RZ ;  /* 0x000000696c09723e */ /* 0x001fe200048070ff */
[----:B------:R-:W-:-:S03]  /*5a90*/  FADD.FTZ R105, R105, R8 ;  /* 0x0000000869697221 */ /* 0x000fc60000010000 */
[----:B------:R-:W-:Y:S01]  /*5aa0*/  F2FP.SATFINITE.E4M3.F32.PACK_AB_MERGE_C R227, R104, R101, R9 ;  /* 0x0000006568e3723e */ /* 0x000fe20004807009 */
[----:B------:R-:W-:-:S01]  /*5ab0*/  FADD.FTZ R8, R108, R105 ;  /* 0x000000696c087221 */ /* 0x000fc20000010000 */
        /* <DEDUP_REMOVED lines=35> */
[----:B------:R-:W-:Y:S01]  /*5cf0*/  UMOV UR54, UR46 ;  /* 0x0000002e00367c82 */ /* 0x000fe20008000000 */
[----:B------:R-:W-:-:S05]  /*5d00*/  UMOV UR53, UR52 ;  /* 0x0000003400357c82 */ /* 0x000fca0008000000 */
.L_x_6119:
[----:B------:R-:W-:Y:S01]  /*5d10*/  ISETP.NE.AND P2, PT, RZ, UR44, PT ;  /* 0x0000002cff007c0c */ /* 0x000fe2000bf45270 */
[----:B------:R-:W-:-:S04]  /*5d20*/  UISETP.NE.AND UP0, UPT, UR53, 0x1, UPT ;  /* 0x000000013500788c */ /* 0x000fc8000bf05270 */
[----:B------:R-:W-:-:S04]  /*5d30*/  USEL UR46, URZ, 0x1, UP0 ;  /* 0x000000013f2e7887 */ /* 0x000fc80008000000 */
[----:B------:R-:W-:-:S04]  /*5d40*/  ULOP3.LUT UR46, UR54, UR46, URZ, 0x3c, !UPT ;  /* 0x0000002e362e7292 */ /* 0x000fc8000f8e3c3f */
[----:B------:R-:W-:Y:S08]  /*5d50*/  @P2 BRA `(.L_x_6110) ;  /* 0x0000000000442947 */ /* 0x000ff00003800000 */
[----:B------:R-:W-:Y:S05]  /*5d60*/  @!P0 BRA `(.L_x_6111) ;  /* 0x0000000000048947 */ /* 0x000fea0003800000 */
[----:B------:R-:W-:Y:S01]  /*5d70*/  BPT.TRAP 0x1 ;  /* 0x000000040000795c */ /* 0x000fe20000300000 */
.L_x_6111:
        /* <DEDUP_REMOVED lines=12> */
.L_x_6112:
[----:B-1----:R-:W-:Y:S05]  /*5e40*/  @P1 BRA `(.L_x_6110) ;  /* 0x0000000000081947 */ /* 0x002fea0003800000 */
[----:B------:R-:W1:Y:S02]  /*5e50*/  SYNCS.PHASECHK.TRANS64.TRYWAIT P1, [UR6+0x2e830], R0 ;  /* 0x02e83000ff0075a7 */ /* 0x000e640008020146 */
[----:B-1----:R-:W-:Y:S05]  /*5e60*/  @!P1 BRA `(.L_x_6113) ;  /* 0x000000dc00049947 */ /* 0x002fea0003800000 */
.L_x_6110:
[----:B------:R-:W2:Y:S01]  /*5e70*/  S2R R2, SR_TID.X ;  /* 0x0000000000027919 */ /* 0x000ea20000002100 */
[----:B------:R-:W-:Y:S01]  /*5e80*/  R2UR UR55, R4 ;  /* 0x00000000043772ca */ /* 0x000fe200000e0000 */
        /* <DEDUP_REMOVED lines=11> */
[----:B------:R-:W-:Y:S02]  /*5f40*/  UMOV UR28, UR16 ;  /* 0x00000010001c7c82 */ /* 0x000fe40008000000 */
[----:B------:R-:W-:Y:S02]  /*5f50*/  UIADD3 UR22, UR55, 0x100, URZ ;  /* 0x0000010037167890 */ /* 0x000fe4000fffe03f */
[----:B------:R-:W-:Y:S02]  /*5f60*/  UIADD3 UR26, UR55, 0x200, URZ ;  /* 0x00000200371a7890 */ /* 0x000fe4000fffe03f */
[----:B------:R-:W-:Y:S01]  /*5f70*/  UMOV UR18, UR55 ;  /* 0x0000003700127c82 */ /* 0x000fe20008000000 */
[----:B------:R-:W-:Y:S01]  /*5f80*/  UIADD3 UR30, UR55, 0x300, URZ ;  /* 0x00000300371e7890 */ /* 0x000fe2000fffe03f */
[----:B------:R-:W-:Y:S01]  /*5f90*/  UMOV UR29, UR17 ;  /* 0x00000011001d7c82 */ /* 0x000fe20008000000 */
[----:B------:R-:W-:Y:S01]  /*5fa0*/  UMOV UR31, 0x40000040 ;  /* 0x40000040001f7882 */ /* 0x000fe20000000000 */
[----:B------:R-:W-:Y:S01]  /*5fb0*/  UIADD3 UR34, UR55, 0x400, URZ ;  /* 0x0000040037227890 */ /* 0x000fe2000fffe03f */
[----:B------:R-:W-:Y:S01]  /*5fc0*/  UMOV UR32, UR16 ;  /* 0x0000001000207c82 */ /* 0x000fe20008000000 */
[----:B------:R-:W-:Y:S01]  /*5fd0*/  UMOV UR33, UR17 ;  /* 0x0000001100217c82 */ /* 0x000fe20008000000 */
[----:B------:R-:W-:Y:S01]  /*5fe0*/  UMOV UR35, 0x40000040 ;  /* 0x4000004000237882 */ /* 0x000fe20000000000 */
[----:B--2---:R-:W-:Y:S01]  /*5ff0*/  SHF.R.U32.HI R2, RZ, 0x7, R2 ;  /* 0x00000007ff027819 */ /* 0x004fe20000011602 */
[----:B------:R-:W-:Y:S01]  /*6000*/  UIADD3 UR6, UR55, 0x2, URZ ;  /* 0x0000000237067890 */ /* 0x000fe2000fffe03f */
[----:B------:R-:W-:Y:S01]  /*6010*/  UMOV UR7, 0x40000040 ;  /* 0x4000004000077882 */ /* 0x000fe20000000000 */
[----:B------:R-:W-:-:S02]  /*6020*/  UIADD3 UR10, UR55, 0x602, URZ ;  /* 0x00000602370a7890 */ /* 0x000fc4000fffe03f */
[----:B01----:R-:W-:Y:S01]  /*6030*/  VIADD R0, R2, 0x8 ;  /* 0x0000000802007836 */ /* 0x003fe20000000000 */
[----:B------:R-:W-:Y:S01]  /*6040*/  UMOV UR11, 0x40000040 ;  /* 0x40000040000b7882 */ /* 0x000fe20000000000 */
[----:B------:R-:W-:Y:S01]  /*6050*/  UIADD3 UR14, UR55, 0x6, URZ ;  /* 0x00000006370e7890 */ /* 0x000fe2000fffe03f */
[----:B------:R-:W-:Y:S02]  /*6060*/  UMOV UR15, 0x40000040 ;  /* 0x40000040000f7882 */ /* 0x000fe40000000000 */
        /* <DEDUP_REMOVED lines=157> */
.L_x_6115:
        /* <DEDUP_REMOVED lines=9> */
.L_x_6116:
[----:B-1----:R-:W-:Y:S05]  /*6ad0*/  @P1 BRA `(.L_x_6114) ;  /* 0x0000000000081947 */ /* 0x002fea0003800000 */
[----:B------:R-:W1:Y:S02]  /*6ae0*/  SYNCS.PHASECHK.TRANS64.TRYWAIT P1, [UR6+0x2e850], R0 ;  /* 0x02e85000ff0075a7 */ /* 0x000e640008020146 */
[----:B-1----:R-:W-:Y:S05]  /*6af0*/  @!P1 BRA `(.L_x_6117) ;  /* 0x000000cc00f89947 */ /* 0x002fea0003800000 */
.L_x_6114:
        /* <DEDUP_REMOVED lines=44> */
[----:B------:R-:W-:Y:S01]  /*6dc0*/  QGMMA.64x128x32.F32.E4M3.E4M3 R24, R200, gdesc[UR4], R24, gsb0 ;  /* 0x01e00004c8187df3 */ /* 0x000fe20008000818 */
        /* <DEDUP_REMOVED lines=71> */
[----:B------:R-:W-:Y:S01]  /*7240*/  FMNMX.FTZ R5, R92, R5, !PT ;  /* 0x000000055c057209 */ /* 0x000fe20007810000 */
[----:B------:R-:W-:Y:S02]  /*7250*/  WARPGROUP.DEPBAR.LE gsb0, 0x0 ;  /* 0x00008000000079c5 */ /* 0x000fe40000010000 */
[----:B------:R-:W-:Y:S01]  /*7260*/  WARPGROUP.ARRIVE ;  /* 0x00000000000079c5 */ /* 0x000fe20000000000 */
[----:B------:R-:W-:-:S05]  /*7270*/  FMNMX.FTZ R6, R94, R6, !PT ;  /* 0x000000065e067209 */ /* 0x000fca0007810000 */
[----:B------:R-:W0:Y:S01]  /*7280*/  S2R R203, SR_TID.X ;  /* 0x0000000000cb7919 */ /* 0x000e220000002100 */
[----:B------:R-:W-:Y:S02]  /*7290*/  FMNMX.FTZ R5, R93, R5, !PT ;  /* 0x000000055d057209 */ /* 0x000fe40007810000 */
[----:B------:R-:W-:Y:S01]  /*72a0*/  FMNMX.FTZ R6, R95, R6, !PT ;  /* 0x000000065f067209 */ /* 0x000fe20007810000 */
[----:B------:R-:W-:Y:S01]  /*72b0*/  QGMMA.64x128x32.F32.E4M3.E4M3 R24, R204, gdesc[UR4], R24, gsb0 ;  /* 0x01e00004cc187df3 */ /* 0x000fe20008000818 */
[----:B------:R-:W-:Y:S01]  /*72c0*/  UIADD3 UR6, UR10, 0x200, URZ ;  /* 0x000002000a067890 */ /* 0x000fe2000fffe03f */
[----:B------:R-:W-:Y:S01]  /*72d0*/  FMNMX.FTZ R5, R96, R5, !PT ;  /* 0x0000000560057209 */ /* 0x000fe20007810000 */
[----:B------:R-:W-:Y:S01]  /*72e0*/  UMOV UR7, 0xc0000010 ;  /* 0xc000001000077882 */ /* 0x000fe20000000000 */
        /* <DEDUP_REMOVED lines=8> */
[----:B------:R-:W1:Y:S04]  /*7370*/  SHFL.BFLY PT, R12, R5, 0x2, 0x1f ;  /* 0x0c401f00050c7f89 */ /* 0x000e6800000e0000 */
[----:B------:R-:W2:Y:S01]  /*7380*/  SHFL.BFLY PT, R11, R6, 0x2, 0x1f ;  /* 0x0c401f00060b7f89 */ /* 0x000ea200000e0000 */
[----:B0-----:R-:W-:-:S02]  /*7390*/  SHF.R.U32.HI R203, RZ, 0x7, R203 ;  /* 0x00000007ffcb7819 */ /* 0x001fc400000116cb */
[----:B-1----:R-:W-:Y:S02]  /*73a0*/  FMNMX.FTZ R5, R5, R12, !PT ;  /* 0x0000000c05057209 */ /* 0x002fe40007810000 */
[----:B--2---:R-:W-:-:S03]  /*73b0*/  FMNMX.FTZ R6, R6, R11, !PT ;  /* 0x0000000b06067209 */ /* 0x004fc60007810000 */
        /* <DEDUP_REMOVED lines=66> */
[----:B------:R-:W-:Y:S01]  /*77e0*/  FMUL.FTZ R10, R10, UR41 ;  /* 0x000000290a0a7c20 */ /* 0x000fe20008410000 */
[----:B------:R-:W-:Y:S01]  /*77f0*/  MUFU.EX2 R13, R13 ;  /* 0x0000000d000d7308 */ /* 0x000fe20000000800 */
[----:B------:R-:W-:-:S02]  /*7800*/  WARPGROUP.DEPBAR.LE gsb0, 0x0 ;  /* 0x00008000000079c5 */ /* 0x000fc40000010000 */
[----:B------:R-:W-:Y:S01]  /*7810*/  WARPGROUP.ARRIVE ;  /* 0x00000000000079c5 */ /* 0x000fe20000000000 */
[----:B------:R-:W-:Y:S01]  /*7820*/  FMUL.FTZ R9, R9, UR41 ;  /* 0x0000002909097c20 */ /* 0x000fe20008410000 */
[--C-:B------:R-:W-:Y:S01]  /*7830*/  FFMA.FTZ R186, R186, UR41, -R101.reuse ;  /* 0x00000029baba7c23 */ /* 0x100fe20008010865 */
[----:B------:R-:W-:-:S01]  /*7840*/  FFMA.FTZ R187, R187, UR41, -R101 ;  /* 0x00000029bbbb7c23 */ /* 0x000fc20008010865 */
[--C-:B------:R-:W-:Y:S01]  /*7850*/  FFMA.FTZ R188, R190, UR41, -R101.reuse ;  /* 0x00000029bebc7c23 */ /* 0x100fe20008010865 */
[----:B------:R-:W0:Y:S01]  /*7860*/  MUFU.EX2 R10, R10 ;  /* 0x0000000a000a7308 */ /* 0x000e220000000800 */
[----:B------:R-:W-:Y:S01]  /*7870*/  QGMMA.64x128x32.F32.E4M3.E4M3 R24, R208, gdesc[UR4], R24, gsb0 ;  /* 0x01e00004d0187df3 */ /* 0x000fe20008000818 */
[----:B------:R-:W-:Y:S01]  /*7880*/  UIADD3 UR6, UR10, 0x300, URZ ;  /* 0x000003000a067890 */ /* 0x000fe2000fffe03f */
[--C-:B------:R-:W-:Y:S01]  /*7890*/  FFMA.FTZ R189, R191, UR41, -R101.reuse ;  /* 0x00000029bfbd7c23 */ /* 0x100fe20008010865 */
[----:B------:R-:W-:Y:S01]  /*78a0*/  UMOV UR7, 0xc0000010 ;  /* 0xc000001000077882 */ /* 0x000fe20000000000 */
        /* <DEDUP_REMOVED lines=36> */
[----:B0-----:R-:W-:-:S01]  /*7af0*/  FADD.FTZ R195, R12, R7 ;  /* 0x000000070cc37221 */ /* 0x001fc20000010000 */
[--C-:B------:R-:W-:Y:S01]  /*7b00*/  FFMA.FTZ R123, R123, UR41, -R101.reuse ;  /* 0x000000297b7b7c23 */ /* 0x100fe20008010865 */
[----:B------:R-:W-:-:S01]  /*7b10*/  FFMA.FTZ R126, R126, UR41, -R101 ;  /* 0x000000297e7e7c23 */ /* 0x000fc20008010865 */
[--C-:B------:R-:W-:Y:S01]  /*7b20*/  FFMA.FTZ R127, R127, UR41, -R101.reuse ;  /* 0x000000297f7f7c23 */ /* 0x100fe20008010865 */
[----:B------:R-:W-:-:S01]  /*7b30*/  FFMA.FTZ R130, R130, UR41, -R101 ;  /* 0x0000002982827c23 */ /* 0x000fc20008010865 */
[--C-:B------:R-:W-:Y:S01]  /*7b40*/  FFMA.FTZ R131, R131, UR41, -R101.reuse ;  /* 0x0000002983837c23 */ /* 0x100fe20008010865 */
[----:B------:R-:W-:-:S01]  /*7b50*/  FFMA.FTZ R134, R134, UR41, -R101 ;  /* 0x0000002986867c23 */ /* 0x000fc20008010865 */
[----:B------:R-:W0:Y:S01]  /*7b60*/  MUFU.EX2 R188, R188 ;  /* 0x000000bc00bc7308 */ /* 0x000e220000000800 */
        /* <DEDUP_REMOVED lines=19> */
[----:B------:R-:W-:-:S02]  /*7ca0*/  IMAD.U32 R199, RZ, RZ, UR52 ;  /* 0x00000034ffc77e24 */ /* 0x000fc4000f8e00ff */
[----:B------:R-:W-:-:S01]  /*7cb0*/  FFMA.FTZ R99, R99, UR41, -R101 ;  /* 0x0000002963637c23 */ /* 0x000fc20008010865 */
[--C-:B------:R-:W-:Y:S01]  /*7cc0*/  FFMA.FTZ R102, R102, UR41, -R101.reuse ;  /* 0x0000002966667c23 */ /* 0x100fe20008010865 */
[----:B------:R-:W-:-:S01]  /*7cd0*/  FFMA.FTZ R101, R103, UR41, -R101 ;  /* 0x0000002967657c23 */ /* 0x000fc20008010865 */
[----:B------:R-:W0:Y:S01]  /*7ce0*/  MUFU.EX2 R20, R20 ;  /* 0x0000001400147308 */ /* 0x000e220000000800 */
[----:B--2---:R-:W-:-:S01]  /*7cf0*/  FADD.FTZ R195, R15, R8 ;  /* 0x000000080fc37221 */ /* 0x004fc20000010000 */
[----:B------:R-:W-:-:S06]  /*7d00*/  @!P1 IMAD R196, R199, 0x8, R0 ;  /* 0x00000008c7c49824 */ /* 0x000fcc00078e0200 */
        /* <DEDUP_REMOVED lines=22> */
[----:B-1----:R-:W-:Y:S01]  /*7e70*/  FADD.FTZ R8, R168, R195 ;  /* 0x000000c3a8087221 */ /* 0x002fe20000010000 */
[----:B------:R-:W-:-:S03]  /*7e80*/  UMOV UR7, 0xc0000010 ;  /* 0xc000001000077882 */ /* 0x000fc60000000000 */
        /* <DEDUP_REMOVED lines=39> */
[----:B------:R-:W-:Y:S01]  /*8100*/  QGMMA.64x128x32.F32.E4M3.E4M3 R24, R216, gdesc[UR4], R24, gsb0 ;  /* 0x01e00004d8187df3 */ /* 0x000fe20008000818 */
[----:B------:R-:W-:Y:S01]  /*8110*/  UIADD3 UR6, UR10, 0x500, URZ ;  /* 0x000005000a067890 */ /* 0x000fe2000fffe03f */
[----:B------:R-:W-:-:S04]  /*8120*/  UMOV UR7, 0xc0000010 ;  /* 0xc000001000077882 */ /* 0x000fc80000000000 */
        /* <DEDUP_REMOVED lines=40> */
[----:B0-----:R-:W-:-:S04]  /*83b0*/  FADD.FTZ R194, R142, R7 ;  /* 0x000000078ec27221 */ /* 0x001fc80000010000 */
[----:B------:R-:W0:Y:S01]  /*83c0*/  MUFU.EX2 R143, R143 ;  /* 0x0000008f008f7308 */ /* 0x000e220000000800 */
[----:B------:R-:W-:-:S07]  /*83d0*/  UMOV UR7, 0xc0000010 ;  /* 0xc000001000077882 */ /* 0x000fce0000000000 */
        /* <DEDUP_REMOVED lines=38> */
[----:B------:R-:W-:Y:S06]  /*8640*/  QGMMA.64x128x32.F32.E4M3.E4M3 R24, R224, gdesc[UR4], R24, gsb0 ;  /* 0x01e00004e0187df3 */ /* 0x000fec0008000818 */
        /* <DEDUP_REMOVED lines=36> */
[----:B--2---:R-:W-:-:S01]  /*8890*/  FADD.FTZ R194, R114, R195 ;  /* 0x000000c372c27221 */ /* 0x004fc20000010000 */
[----:B------:R-:W-:Y:S02]  /*88a0*/  WARPGROUP.DEPBAR.LE gsb0, 0x0 ;  /* 0x00008000000079c5 */ /* 0x000fe40000010000 */
[----:B------:R2:W-:Y:S06]  /*88b0*/  BAR.ARV R7, 0x100 ;  /* 0x000400070000751d */ /* 0x0005ec0000002000 */
[----:B------:R-:W3:Y:S01]  /*88c0*/  MUFU.EX2 R116, R116 ;  /* 0x0000007400747308 */ /* 0x000ee20000000800 */
[----:B-1----:R-:W-:-:S01]  /*88d0*/  FADD.FTZ R195, R113, R8 ;  /* 0x0000000871c37221 */ /* 0x002fc20000010000 */
[----:B--2---:R-:W-:-:S02]  /*88e0*/  @!P1 VIADD R7, R196, 0x2e840 ;  /* 0x0002e840c4079836 */ /* 0x004fc40000000000 */
[----:B0-----:R-:W-:-:S04]  /*88f0*/  FADD.FTZ R197, R115, R194 ;  /* 0x000000c273c57221 */ /* 0x001fc80000010000 */
[----:B------:R-:W0:Y:S01]  /*8900*/  MUFU.EX2 R118, R118 ;  /* 0x0000007600767308 */ /* 0x000e220000000800 */
[----:B------:R-:W-:-:S04]  /*8910*/  @!P1 PRMT R7, RZ, 0x654, R7 ;  /* 0x00000654ff079816 */ /* 0x000fc80000000007 */
[----:B------:R1:W-:Y:S03]  /*8920*/  @!P1 SYNCS.ARRIVE.TRANS64.RED.A1T0 RZ, [R7+URZ], RZ ;  /* 0x000000ff07ff99a7 */ /* 0x0003e6000810043f */
        /* <DEDUP_REMOVED lines=16> */
[----:B------:R-:W1:Y:S01]  /*8a30*/  MUFU.EX2 R93, R93 ;  /* 0x0000005d005d7308 */ /* 0x000e620000000800 */
[----:B--2---:R-:W-:-:S07]  /*8a40*/  FADD.FTZ R8, R92, R195 ;  /* 0x000000c35c087221 */ /* 0x004fce0000010000 */
[----:B------:R-:W0:Y:S01]  /*8a50*/  MUFU.EX2 R95, R95 ;  /* 0x0000005f005f7308 */ /* 0x000e220000000800 */
[----:B---3--:R-:W-:-:S07]  /*8a60*/  FADD.FTZ R194, R94, R197 ;  /* 0x000000c55ec27221 */ /* 0x008fce0000010000 */
        /* <DEDUP_REMOVED lines=20> */
.L_x_6118:
[----:B------:R-:W-:Y:S01]  /*8bb0*/  F2FP.SATFINITE.E4M3.F32.PACK_AB_MERGE_C R100, R11, R100, RZ ;  /* 0x000000640b64723e */ /* 0x000fe200048070ff */
[----:B------:R-:W-:Y:S01]  /*8bc0*/  UISETP.GT.AND UP0, UPT, UR49, UR40, UPT ;  /* 0x000000283100728c */ /* 0x000fe2000bf04270 */
[----:B------:R-:W-:Y:S01]  /*8bd0*/  IMAD.U32 R11, RZ, RZ, UR53 ;  /* 0x00000035ff0b7e24 */ /* 0x000fe2000f8e00ff */
[----:B------:R-:W-:Y:S01]  /*8be0*/  F2FP.SATFINITE.E4M3.F32.PACK_AB_MERGE_C R14, R15, R14, RZ ;  /* 0x0000000e0f0e723e */ /* 0x000fe200048070ff */
[----:B------:R-:W-:Y:S01]  /*8bf0*/  UIADD3 UR49, UR49, -0x1, URZ ;  /* 0xffffffff31317890 */ /* 0x000fe2000fffe03f */
[----:B------:R-:W-:Y:S01]  /*8c00*/  F2FP.SATFINITE.E4M3.F32.PACK_AB_MERGE_C R188, R189, R188, RZ ;  /* 0x000000bcbdbc723e */ /* 0x000fe200048070ff */
[----:B------:R-:W-:Y:S01]  /*8c10*/  IMAD R11, R11, 0x8, R0 ;  /* 0x000000080b0b7824 */ /* 0x000fe200078e0200 */
[----:B------:R-:W-:Y:S01]  /*8c20*/  PLOP3.LUT P1, PT, PT, PT, UP0, 0x80, 0x0 ;  /* 0x000000000000781c */ /* 0x000fe20003f2f008 */
[----:B------:R-:W-:Y:S01]  /*8c30*/  UMOV UR54, UR46 ;  /* 0x0000002e00367c82 */ /* 0x000fe20008000000 */
[----:B------:R-:W-:Y:S01]  /*8c40*/  F2FP.SATFINITE.E4M3.F32.PACK_AB_MERGE_C R184, R185, R184, RZ ;  /* 0x000000b8b9b8723e */ /* 0x000fe200048070ff */
[----:B------:R-:W-:Y:S01]  /*8c50*/  VIADD R11, R11, 0x2e860 ;  /* 0x0002e8600b0b7836 */ /* 0x000fe20000000000 */
[----:B------:R-:W-:Y:S01]  /*8c60*/  F2FP.SATFINITE.E4M3.F32.PACK_AB_MERGE_C R192, R193, R192, RZ ;  /* 0x000000c0c1c0723e */ /* 0x000fe200048070ff */
[----:B------:R-:W-:Y:S01]  /*8c70*/  UMOV UR53, UR52 ;  /* 0x0000003400357c82 */ /* 0x000fe20008000000 */
[----:B------:R-:W-:Y:S01]  /*8c80*/  F2FP.SATFINITE.E4M3.F32.PACK_AB_MERGE_C R172, R173, R172, RZ ;  /* 0x000000acadac723e */ /* 0x000fe200048070ff */
[-C--:B------:R-:W-:Y:S01]  /*8c90*/  FMUL.FTZ R24, R24, R10.reuse ;  /* 0x0000000a18187220 */ /* 0x080fe20000410000 */
[----:B------:R-:W-:Y:S01]  /*8ca0*/  PRMT R11, R2, 0x654, R11 ;  /* 0x00000654020b7816 */ /* 0x000fe2000000000b */
[----:B------:R-:W-:Y:S01]  /*8cb0*/  FMUL.FTZ R25, R25, R10 ;  /* 0x0000000a19197220 */ /* 0x000fe20000410000 */
[----:B------:R-:W-:Y:S01]  /*8cc0*/  F2FP.SATFINITE.E4M3.F32.PACK_AB_MERGE_C R174, R175, R174, RZ ;  /* 0x000000aeafae723e */ /* 0x000fe200048070ff */
[----:B------:R-:W-:Y:S01]  /*8cd0*/  FMUL.FTZ R28, R28, R10 ;  /* 0x0000000a1c1c7220 */ /* 0x000fe20000410000 */
[----:B------:R-:W-:Y:S01]  /*8ce0*/  F2FP.SATFINITE.E4M3.F32.PACK_AB_MERGE_C R180, R181, R180, RZ ;  /* 0x000000b4b5b4723e */ /* 0x000fe200048070ff */
[----:B------:R0:W-:Y:S01]  /*8cf0*/  SYNCS.ARRIVE.TRANS64.RED.A1T0 RZ, [R11+URZ], RZ ;  /* 0x000000ff0bff79a7 */ /* 0x0001e2000810043f */
        /* <DEDUP_REMOVED lines=110> */
[----:B------:R-:W-:Y:S01]  /*93e0*/  F2FP.SATFINITE.E4M3.F32.PACK_AB_MERGE_C R227, R99, R98, R101 ;  /* 0x0000006263e3723e */ /* 0x000fe20004807065 */
[----:B0-----:R-:W-:Y:S06]  /*93f0*/  @P1 BRA `(.L_x_6119) ;  /* 0xffffffc800441947 */ /* 0x001fec000383ffff */
.L_x_6109:
[----:B------:R-:W-:Y:S06]  /*9400*/  BAR.ARV 0x8, 0x180 ;  /* 0x0206000000007b1d */ /* 0x000fec0000002000 */
[----:B------:R-:W-:Y:S05]  /*9410*/  @!P0 BRA `(.L_x_6120) ;  /* 0x0000000000048947 */ /* 0x000fea0003800000 */
[----:B------:R-:W-:Y:S01]  /*9420*/  BPT.TRAP 0x1 ;  /* 0x000000040000795c */ /* 0x000fe20000300000 */
.L_x_6120:
[----:B------:R-:W-:Y:S02]  /*9430*/  IMAD.U32 R3, RZ, RZ, UR52 ;  /* 0x00000034ff037e24 */ /* 0x000fe4000f8e00ff */
[----:B------:R-:W-:Y:S02]  /*9440*/  IMAD.U32 R4, RZ, RZ, UR46 ;  /* 0x0000002eff047e24 */ /* 0x000fe4000f8e00ff */
[----:B------:R-:W-:-:S03]  /*9450*/  IMAD R20, R3, 0x8, R0 ;  /* 0x0000000803147824 */ /* 0x000fc600078e0200 */
[----:B------:R-:W-:-:S04]  /*9460*/  SHF.L.U32 R3, R4, 0x1f, RZ ;  /* 0x0000001f04037819 */ /* 0x000fc800000006ff */
[----:B------:R0:W1:Y:S01]  /*9470*/  SYNCS.PHASECHK.TRANS64.TRYWAIT P1, [R20+URZ+0x2e850], R3 ;  /* 0x02e85003140075a7 */ /* 0x000062000802017f */
[----:B------:R-:W-:Y:S05]  /*9480*/  @!P0 BRA `(.L_x_6121) ;  /* 0x0000000000048947 */ /* 0x000fea0003800000 */
[----:B------:R-:W-:Y:S01]  /*9490*/  BPT.TRAP 0x1 ;  /* 0x000000040000795c */ /* 0x000fe20000300000 */
.L_x_6121:
        /* <DEDUP_REMOVED lines=8> */
.L_x_6122:
[----:B------:R-:W-:Y:S01]  /*9520*/  IMAD R10, R11, 0x700, R0 ;  /* 0x000007000b0a7824 */ /* 0x000fe200078e0200 */
[----:B------:R-:W-:Y:S05]  /*9530*/  WARPSYNC.ALL ;  /* 0x0000000000007948 */ /* 0x000fea0003800000 */
[----:B------:R-:W-:Y:S01]  /*9540*/  IMAD.MOV.U32 R11, RZ, RZ, -0x3ffffff0 ;  /* 0xc0000010ff0b7424 */ /* 0x000fe200078e00ff */
[C---:B------:R-:W-:Y:S01]  /*9550*/  R2UR UR6, R10.reuse ;  /* 0x000000000a0672ca */ /* 0x040fe200000e0000 */
[----:B------:R-:W-:Y:S01]  /*9560*/  WARPGROUP.ARRIVE ;  /* 0x00000000000079c5 */ /* 0x000fe20000000000 */
[C---:B------:R-:W-:Y:S01]  /*9570*/  VIADD R12, R10.reuse, 0x100 ;  /* 0x000001000a0c7836 */ /* 0x040fe20000000000 */
[----:B------:R-:W-:Y:S01]  /*9580*/  ULDC.64 UR4, c[0x0][0x9a0] ;  /* 0x0002680000047ab9 */ /* 0x000fe20000000a00 */
[----:B------:R-:W-:Y:S01]  /*9590*/  R2UR UR7, R11 ;  /* 0x000000000b0772ca */ /* 0x000fe200000e0000 */
[----:B------:R-:W-:Y:S01]  /*95a0*/  IMAD.MOV.U32 R13, RZ, RZ, -0x3ffffff0 ;  /* 0xc0000010ff0d7424 */ /* 0x000fe200078e00ff */
[----:B------:R-:W-:Y:S01]  /*95b0*/  ISETP.NE.U32.AND P1, PT, RZ, UR4, PT ;  /* 0x00000004ff007c0c */ /* 0x000fe2000bf25070 */
[----:B------:R-:W-:-:S02]  /*95c0*/  VIADD R88, R10, 0x400 ;  /* 0x000004000a587836 */ /* 0x000fc40000000000 */
[----:B------:R-:W-:Y:S01]  /*95d0*/  IMAD.MOV.U32 R89, RZ, RZ, -0x3ffffff0 ;  /* 0xc0000010ff597424 */ /* 0x000fe200078e00ff */
[----:B------:R-:W-:Y:S01]  /*95e0*/  ISETP.NE.AND.EX P1, PT, RZ, UR5, PT, P1 ;  /* 0x00000005ff007c0c */ /* 0x000fe2000bf25310 */
[----:B------:R-:W-:-:S06]  /*95f0*/  IMAD.MOV.U32 R4, RZ, RZ, 0x3f800000 ;  /* 0x3f800000ff047424 */ /* 0x000fcc00078e00ff */
[----:B------:R-:W-:Y:S01]  /*9600*/  QGMMA.64x128x32.F32.E4M3.E4M3 R24, R200, gdesc[UR4], R24, gsb0 ;  /* 0x01e00004c8187df3 */ /* 0x000fe20008000818 */
[----:B------:R-:W-:Y:S01]  /*9610*/  R2UR UR6, R12 ;  /* 0x000000000c0672ca */ /* 0x000fe200000e0000 */
[----:B------:R-:W-:Y:S01]  /*9620*/  VIADD R12, R10, 0x200 ;  /* 0x000002000a0c7836 */ /* 0x000fe20000000000 */
[----:B------:R-:W-:Y:S01]  /*9630*/  R2UR UR7, R13 ;  /* 0x000000000d0772ca */ /* 0x000fe200000e0000 */
[----:B------:R-:W-:Y:S02]  /*9640*/  IMAD.MOV.U32 R13, RZ, RZ, -0x3ffffff0 ;  /* 0xc0000010ff0d7424 */ /* 0x000fe400078e00ff */
[----:B------:R-:W2:Y:S01]  /*9650*/  @P1 LDC.64 R14, c[0x0][0x9d0] ;  /* 0x00027400ff0e1b82 */ /* 0x000ea20000000a00 */
[----:B------:R-:W-:Y:S02]  /*9660*/  WARPGROUP.DEPBAR.LE gsb0, 0x0 ;  /* 0x00008000000079c5 */ /* 0x000fe40000010000 */
[----:B------:R-:W-:-:S07]  /*9670*/  WARPGROUP.ARRIVE ;  /* 0x00000000000079c5 */ /* 0x000fce0000000000 */
[----:B------:R-:W-:Y:S01]  /*9680*/  QGMMA.64x128x32.F32.E4M3.E4M3 R24, R204, gdesc[UR4], R24, gsb0 ;  /* 0x01e00004cc187df3 */ /* 0x000fe20008000818 */
[----:B------:R-:W-:Y:S01]  /*9690*/  R2UR UR6, R12 ;  /* 0x000000000c0672ca */ /* 0x000fe200000e0000 */
[----:B------:R-:W-:Y:S01]  /*96a0*/  VIADD R12, R10, 0x300 ;  /* 0x000003000a0c7836 */ /* 0x000fe20000000000 */
[----:B------:R-:W-:Y:S01]  /*96b0*/  R2UR UR7, R13 ;  /* 0x000000000d0772ca */ /* 0x000fe200000e0000 */
[----:B------:R-:W-:Y:S01]  /*96c0*/  IMAD.MOV.U32 R13, RZ, RZ, -0x3ffffff0 ;  /* 0xc0000010ff0d7424 */ /* 0x000fe200078e00ff */
[----:B------:R-:W-:Y:S02]  /*96d0*/  WARPGROUP.DEPBAR.LE gsb0, 0x0 ;  /* 0x00008000000079c5 */ /* 0x000fe40000010000 */
[----:B------:R-:W-:-:S09]  /*96e0*/  WARPGROUP.ARRIVE ;  /* 0x00000000000079c5 */ /* 0x000fd20000000000 */
[----:B------:R-:W-:Y:S01]  /*96f0*/  QGMMA.64x128x32.F32.E4M3.E4M3 R24, R208, gdesc[UR4], R24, gsb0 ;  /* 0x01e00004d0187df3 */ /* 0x000fe20008000818 */
        /* <DEDUP_REMOVED lines=12> */
[----:B------:R-:W-:Y:S02]  /*97c0*/  WARPGROUP.DEPBAR.LE gsb0, 0x0 ;  /* 0x00008000000079c5 */ /* 0x000fe40000010000 */
[----:B------:R-:W-:-:S06]  /*97d0*/  WARPGROUP.ARRIVE ;  /* 0x00000000000079c5 */ /* 0x000fcc0000000000 */
[----:B------:R-:W-:Y:S01]  /*97e0*/  QGMMA.64x128x32.F32.E4M3.E4M3 R24, R212, gdesc[UR4], R24, gsb0 ;  /* 0x01e00004d4187df3 */ /* 0x000fe20008000818 */
[----:B------:R-:W-:Y:S02]  /*97f0*/  R2UR UR6, R88 ;  /* 0x00000000580672ca */ /* 0x000fe400000e0000 */
[----:B------:R-:W-:Y:S01]  /*9800*/  R2UR UR7, R89 ;  /* 0x00000000590772ca */ /* 0x000fe200000e0000 */
[----:B------:R-:W-:Y:S02]  /*9810*/  VIADD R12, R10, 0x500 ;  /* 0x000005000a0c7836 */ /* 0x000fe40000000000 */
[----:B------:R-:W-:Y:S01]  /*9820*/  IMAD.MOV.U32 R13, RZ, RZ, -0x3ffffff0 ;  /* 0xc0000010ff0d7424 */ /* 0x000fe200078e00ff */
[----:B------:R-:W-:Y:S02]  /*9830*/  WARPGROUP.DEPBAR.LE gsb0, 0x0 ;  /* 0x00008000000079c5 */ /* 0x000fe40000010000 */
[----:B------:R-:W-:-:S07]  /*9840*/  WARPGROUP.ARRIVE ;  /* 0x00000000000079c5 */ /* 0x000fce0000000000 */
[----:B------:R-:W-:Y:S01]  /*9850*/  QGMMA.64x128x32.F32.E4M3.E4M3 R24, R216, gdesc[UR4], R24, gsb0 ;  /* 0x01e00004d8187df3 */ /* 0x000fe20008000818 */
[----:B------:R-:W-:Y:S02]  /*9860*/  R2UR UR6, R12 ;  /* 0x000000000c0672ca */ /* 0x000fe400000e0000 */
[----:B------:R-:W-:Y:S01]  /*9870*/  R2UR UR7, R13 ;  /* 0x000000000d0772ca */ /* 0x000fe200000e0000 */
[----:B------:R-:W-:Y:S02]  /*9880*/  VIADD R10, R10, 0x600 ;  /* 0x000006000a0a7836 */ /* 0x000fe40000000000 */
[----:B------:R-:W-:Y:S01]  /*9890*/  IMAD.MOV.U32 R11, RZ, RZ, -0x3ffffff0 ;  /* 0xc0000010ff0b7424 */ /* 0x000fe200078e00ff */
[----:B------:R-:W1:Y:S04]  /*98a0*/  SHFL.BFLY PT, R0, R7, 0x2, 0x1f ;  /* 0x0c401f0007007f89 */ /* 0x000e6800000e0000 */
[----:B------:R-:W3:Y:S01]  /*98b0*/  SHFL.BFLY PT, R9, R8, 0x2, 0x1f ;  /* 0x0c401f0008097f89 */ /* 0x000ee200000e0000 */
[----:B------:R-:W-:-:S02]  /*98c0*/  WARPGROUP.DEPBAR.LE gsb0, 0x0 ;  /* 0x00008000000079c5 */ /* 0x000fc40000010000 */
[----:B------:R-:W-:-:S06]  /*98d0*/  WARPGROUP.ARRIVE ;  /* 0x00000000000079c5 */ /* 0x000fcc0000000000 */
[----:B------:R-:W-:Y:S01]  /*98e0*/  QGMMA.64x128x32.F32.E4M3.E4M3 R24, R220, gdesc[UR4], R24, gsb0 ;  /* 0x01e00004dc187df3 */ /* 0x000fe20008000818 */
[----:B------:R-:W-:Y:S02]  /*98f0*/  R2UR UR6, R10 ;  /* 0x000000000a0672ca */ /* 0x000fe400000e0000 */
[----:B------:R-:W-:Y:S01]  /*9900*/  R2UR UR7, R11 ;  /* 0x000000000b0772ca */ /* 0x000fe200000e0000 */
[----:B-1----:R-:W-:-:S01]  /*9910*/  FADD.FTZ R0, R0, R7 ;  /* 0x0000000700007221 */ /* 0x002fc20000010000 */
[----:B---3--:R-:W-:-:S04]  /*9920*/  FADD.FTZ R9, R9, R8 ;  /* 0x0000000809097221 */ /* 0x008fc80000010000 */
[----:B------:R-:W1:Y:S04]  /*9930*/  SHFL.BFLY PT, R3, R0, 0x1, 0x1f ;  /* 0x0c201f0000037f89 */ /* 0x000e6800000e0000 */
[----:B------:R-:W0:Y:S01]  /*9940*/  SHFL.BFLY PT, R10, R9, 0x1, 0x1f ;  /* 0x0c201f00090a7f89 */ /* 0x000e2200000e0000 */
[----:B------:R-:W-:Y:S02]  /*9950*/  IMAD.MOV.U32 R7, RZ, RZ, RZ ;  /* 0x000000ffff077224 */ /* 0x000fe400078e00ff */
[----:B-1----:R-:W-:Y:S01]  /*9960*/  FADD.FTZ R13, R0, R3 ;  /* 0x00000003000d7221 */ /* 0x002fe20000010000 */
[----:B0-----:R-:W-:-:S04]  /*9970*/  FADD.FTZ R14, R9, R10 ;  /* 0x0000000a090e7221 */ /* 0x001fc80000010000 */
        /* <DEDUP_REMOVED lines=29> */
.L_x_6124:
        /* <DEDUP_REMOVED lines=74> */
.L_x_6102:
[----:B------:R-:W0:Y:S01]  /*9ff0*/  S2R R5, SR_CgaCtaId ;  /* 0x0000000000057919 */ /* 0x000e220000008800 */
[----:B------:R-:W-:Y:S01]  /*a000*/  MOV R2, 0x400 ;  /* 0x0000040000027802 */ /* 0x000fe20000000f00 */
[----:B------:R-:W-:Y:S01]  /*a010*/  UISETP.NE.AND UP0, UPT, UR45, URZ, UPT ;  /* 0x0000003f2d00728c */ /* 0x000fe2000bf05270 */
[----:B------:R-:W-:Y:S01]  /*a020*/  BSSY B0, `(.L_x_6125) ;  /* 0x00003d7000007945 */ /* 0x000fe20003800000 */
[----:B------:R-:W-:Y:S09]  /*a030*/  BAR.SYNC.DEFER_BLOCKING 0x5, 0x180 ;  /* 0x0146000000007b1d */ /* 0x000ff20000010000 */
[----:B------:R-:W-:Y:S01]  /*a040*/  @!UP0 ULDC UR45, c[0x0][0xad4] ;  /* 0x0002b500002d8ab9 */ /* 0x000fe20000000800 */
[----:B0-----:R-:W-:-:S05]  /*a050*/  LEA R2, R5, R2, 0x18 ;  /* 0x0000000205027211 */ /* 0x001fca00078ec0ff */
[----:B------:R-:W0:Y:S02]  /*a060*/  LDS.128 R28, [R2+0x2e8d0] ;  /* 0x02e8d000021c7984 */ /* 0x000e240000000c00 */
[----:B0-----:R-:W-:Y:S02]  /*a070*/  R2UR UR5, R29 ;  /* 0x000000001d0572ca */ /* 0x001fe400000e0000 */
[----:B------:R-:W-:Y:S01]  /*a080*/  R2UR UR6, R30 ;  /* 0x000000001e0672ca */ /* 0x000fe200000e0000 */
[----:B------:R-:W-:Y:S06]  /*a090*/  BAR.ARV 0x4, 0x180 ;  /* 0x0106000000007b1d */ /* 0x000fec0000002000 */
[----:B------:R-:W-:Y:S08]  /*a0a0*/  @P0 BRA `(.L_x_6126) ;  /* 0x0000003000080947 */ /* 0x000ff00003800000 */
[----:B------:R-:W0:Y:S01]  /*a0b0*/  S2R R112, SR_TID.X ;  /* 0x0000000000707919 */ /* 0x000e220000002100 */
[----:B------:R-:W-:Y:S01]  /*a0c0*/  ULDC.64 UR8, c[0x4][0xa8] ;  /* 0x01002a0000087ab9 */ /* 0x000fe20000000a00 */
[----:B------:R-:W-:Y:S01]  /*a0d0*/  ULDC.64 UR10, c[0x0][0xc00] ;  /* 0x00030000000a7ab9 */ /* 0x000fe20000000a00 */
[----:B------:R-:W2:Y:S04]  /*a0e0*/  LDL R92, [R1+0x4c] ;  /* 0x00004c00015c7983 */ /* 0x000ea80000100800 */
[----:B------:R-:W3:Y:S01]  /*a0f0*/  LDL R114, [R1+0x48] ;  /* 0x0000480001727983 */ /* 0x000ee20000100800 */
[----:B0-----:R-:W-:-:S05]  /*a100*/  IMAD.SHL.U32 R4, R112, 0x4, RZ ;  /* 0x0000000470047824 */ /* 0x001fca00078e00ff */
[----:B------:R-:W-:Y:S01]  /*a110*/  LOP3.LUT R4, R4, 0xc, RZ, 0xc0, !PT ;  /* 0x0000000c04047812 */ /* 0x000fe200078ec0ff */
[----:B------:R-:W-:Y:S03]  /*a120*/  BAR.SYNC.DEFER_BLOCKING 0x1, 0x100 ;  /* 0x0044000000007b1d */ /* 0x000fe60000010000 */
[----:B------:R-:W-:-:S05]  /*a130*/  IADD3 R4, P0, R4, UR8, RZ ;  /* 0x0000000804047c10 */ /* 0x000fca000ff1e0ff */
[----:B------:R-:W-:Y:S01]  /*a140*/  IMAD.X R5, RZ, RZ, UR9, P0 ;  /* 0x00000009ff057e24 */ /* 0x000fe200080e06ff */
[----:B------:R-:W-:-:S04]  /*a150*/  ULDC.64 UR8, c[0x0][0xc00] ;  /* 0x0003000000087ab9 */ /* 0x000fc80000000a00 */
[----:B------:R0:W4:Y:S01]  /*a160*/  LDG.E.CONSTANT R24, desc[UR50][R4.64] ;  /* 0x0000003204187981 */ /* 0x000122000c1e9900 */
[----:B------:R-:W-:-:S04]  /*a170*/  LOP3.LUT P0, R25, R112, 0x3, RZ, 0xc0, !PT ;  /* 0x0000000370197812 */ /* 0x000fc8000780c0ff */
[----:B------:R-:W-:-:S04]  /*a180*/  ISETP.EQ.OR P0, PT, R25, 0x3, !P0 ;  /* 0x000000031900780c */ /* 0x000fc80004702670 */
[----:B------:R-:W-:Y:S01]  /*a190*/  SEL R147, R21, R40, P0 ;  /* 0x0000002815937207 */ /* 0x000fe20000000000 */
[----:B0-----:R-:W0:Y:S01]  /*a1a0*/  S2R R5, SR_SWINHI ;  /* 0x0000000000057919 */ /* 0x001e220000002f00 */
        /* <DEDUP_REMOVED lines=16> */
[----:B------:R-:W-:-:S02]  /*a2b0*/  MOV R20, R2 ;  /* 0x0000000200147202 */ /* 0x000fc40000000f00 */
[----:B0-----:R-:W-:Y:S02]  /*a2c0*/  MOV R21, R5 ;  /* 0x0000000500157202 */ /* 0x001fe40000000f00 */
        /* <DEDUP_REMOVED lines=47> */
[----:B------:R-:W-:Y:S01]  /*a5c0*/  UIMAD.WIDE UR8, UR36, 0x4, UR8 ;  /* 0x00000004240878a5 */ /* 0x000fe2000f8e0208 */
[----:B--2---:R-:W-:-:S03]  /*a5d0*/  IMAD.WIDE R10, R92, 0x2, R20 ;  /* 0x000000025c0a7825 */ /* 0x004fc600078e0214 */
[C---:B------:R-:W-:Y:S02]  /*a5e0*/  IADD3 R53, P6, R10.reuse, 0x20, RZ ;  /* 0x000000200a357810 */ /* 0x040fe40007fde0ff */
[C---:B------:R-:W-:Y:S02]  /*a5f0*/  IADD3 R55, P1, R10.reuse, 0x40, RZ ;  /* 0x000000400a377810 */ /* 0x040fe40007f3e0ff */
[----:B------:R-:W-:Y:S02]  /*a600*/  LOP3.LUT R4, R53, 0x380, RZ, 0xc0, !PT ;  /* 0x0000038035047812 */ /* 0x000fe400078ec0ff */
[----:B------:R-:W-:Y:S02]  /*a610*/  LOP3.LUT R6, R55, 0x380, RZ, 0xc0, !PT ;  /* 0x0000038037067812 */ /* 0x000fe400078ec0ff */
[----:B------:R-:W-:Y:S02]  /*a620*/  IADD3 R59, P2, R10, 0x60, RZ ;  /* 0x000000600a3b7810 */ /* 0x000fe40007f5e0ff */
[----:B------:R-:W-:-:S02]  /*a630*/  SHF.R.U64 R4, R4, 0x3, RZ ;  /* 0x0000000304047819 */ /* 0x000fc400000012ff */
[----:B------:R-:W-:Y:S02]  /*a640*/  SHF.R.U64 R6, R6, 0x3, RZ ;  /* 0x0000000306067819 */ /* 0x000fe400000012ff */
[C---:B------:R-:W-:Y:S02]  /*a650*/  IADD3 R63, P3, R10.reuse, 0x4000, RZ ;  /* 0x000040000a3f7810 */ /* 0x040fe40007f7e0ff */
[C---:B------:R-:W-:Y:S02]  /*a660*/  IADD3 R71, P4, R10.reuse, 0x4020, RZ ;  /* 0x000040200a477810 */ /* 0x040fe40007f9e0ff */
[----:B------:R-:W-:Y:S02]  /*a670*/  IADD3 R75, P5, R10, 0x4040, RZ ;  /* 0x000040400a4b7810 */ /* 0x000fe40007fbe0ff */
[----:B------:R-:W-:Y:S02]  /*a680*/  LOP3.LUT R8, R59, 0x380, RZ, 0xc0, !PT ;  /* 0x000003803b087812 */ /* 0x000fe400078ec0ff */
[----:B------:R-:W-:-:S02]  /*a690*/  LOP3.LUT R100, R4, R53, RZ, 0x3c, !PT ;  /* 0x0000003504647212 */ /* 0x000fc400078e3cff */
[----:B------:R-:W-:Y:S01]  /*a6a0*/  LOP3.LUT R14, R6, R55, RZ, 0x3c, !PT ;  /* 0x00000037060e7212 */ /* 0x000fe200078e3cff */
[----:B------:R-:W-:Y:S01]  /*a6b0*/  IMAD.X R101, RZ, RZ, R11, P6 ;  /* 0x000000ffff657224 */ /* 0x000fe200030e060b */
[----:B------:R-:W-:Y:S02]  /*a6c0*/  LOP3.LUT R4, R63, 0x380, RZ, 0xc0, !PT ;  /* 0x000003803f047812 */ /* 0x000fe400078ec0ff */
[----:B------:R-:W-:Y:S02]  /*a6d0*/  LOP3.LUT R6, R71, 0x380, RZ, 0xc0, !PT ;  /* 0x0000038047067812 */ /* 0x000fe400078ec0ff */
[----:B------:R-:W-:Y:S02]  /*a6e0*/  LOP3.LUT R30, R75, 0x380, RZ, 0xc0, !PT ;  /* 0x000003804b1e7812 */ /* 0x000fe400078ec0ff */
[----:B------:R-:W-:Y:S02]  /*a6f0*/  IADD3 R79, P6, R10, 0x4060, RZ ;  /* 0x000040600a4f7810 */ /* 0x000fe40007fde0ff */
[----:B------:R-:W-:-:S02]  /*a700*/  SHF.R.U64 R8, R8, 0x3, RZ ;  /* 0x0000000308087819 */ /* 0x000fc400000012ff */
[----:B------:R-:W-:Y:S02]  /*a710*/  SHF.R.U64 R4, R4, 0x3, RZ ;  /* 0x0000000304047819 */ /* 0x000fe400000012ff */
[----:B------:R-:W-:Y:S02]  /*a720*/  SHF.R.U64 R6, R6, 0x3, RZ ;  /* 0x0000000306067819 */ /* 0x000fe400000012ff */
[----:B------:R-:W-:Y:S02]  /*a730*/  LOP3.LUT R5, R10, 0x380, RZ, 0xc0, !PT ;  /* 0x000003800a057812 */ /* 0x000fe400078ec0ff */
[----:B------:R-:W-:Y:S01]  /*a740*/  SHF.R.U64 R30, R30, 0x3, RZ ;  /* 0x000000031e1e7819 */ /* 0x000fe200000012ff */
[--C-:B------:R-:W-:Y:S01]  /*a750*/  IMAD.X R95, RZ, RZ, R11.reuse, P3 ;  /* 0x000000ffff5f7224 */ /* 0x100fe200018e060b */
[----:B------:R-:W-:Y:S01]  /*a760*/  LOP3.LUT R52, R79, 0x380, RZ, 0xc0, !PT ;  /* 0x000003804f347812 */ /* 0x000fe200078ec0ff */
[----:B------:R-:W-:Y:S01]  /*a770*/  IMAD.X R7, RZ, RZ, R11, P5 ;  /* 0x000000ffff077224 */ /* 0x000fe200028e060b */
[----:B------:R-:W-:-:S02]  /*a780*/  LOP3.LUT R12, R8, R59, RZ, 0x3c, !PT ;  /* 0x0000003b080c7212 */ /* 0x000fc400078e3cff */
[----:B------:R-:W-:Y:S02]  /*a790*/  LOP3.LUT R94, R4, R63, RZ, 0x3c, !PT ;  /* 0x0000003f045e7212 */ /* 0x000fe400078e3cff */
[----:B------:R-:W-:Y:S02]  /*a7a0*/  LOP3.LUT R8, R6, R71, RZ, 0x3c, !PT ;  /* 0x0000004706087212 */ /* 0x000fe400078e3cff */
[----:B------:R-:W-:Y:S02]  /*a7b0*/  SHF.R.U64 R5, R5, 0x3, RZ ;  /* 0x0000000305057819 */ /* 0x000fe400000012ff */
[----:B------:R-:W-:Y:S02]  /*a7c0*/  LOP3.LUT R6, R30, R75, RZ, 0x3c, !PT ;  /* 0x0000004b1e067212 */ /* 0x000fe400078e3cff */
[----:B------:R-:W-:Y:S02]  /*a7d0*/  SHF.R.U64 R52, R52, 0x3, RZ ;  /* 0x0000000334347819 */ /* 0x000fe400000012ff */
[----:B------:R-:W-:-:S02]  /*a7e0*/  MOV R94, R94 ;  /* 0x0000005e005e7202 */ /* 0x000fc40000000f00 */
[----:B------:R-:W-:Y:S01]  /*a7f0*/  LOP3.LUT R10, R5, R10, RZ, 0x3c, !PT ;  /* 0x0000000a050a7212 */ /* 0x000fe200078e3cff */
[--C-:B------:R-:W-:Y:S01]  /*a800*/  IMAD.X R5, RZ, RZ, R11.reuse, P6 ;  /* 0x000000ffff057224 */ /* 0x100fe200030e060b */
[----:B------:R-:W-:Y:S01]  /*a810*/  MOV R95, R6 ;  /* 0x00000006005f7202 */ /* 0x000fe20000000f00 */
[--C-:B------:R-:W-:Y:S01]  /*a820*/  IMAD.X R9, RZ, RZ, R11.reuse, P4 ;  /* 0x000000ffff097224 */ /* 0x100fe200020e060b */
[----:B------:R-:W-:Y:S02]  /*a830*/  LOP3.LUT R4, R52, R79, RZ, 0x3c, !PT ;  /* 0x0000004f34047212 */ /* 0x000fe400078e3cff */
[----:B----4-:R-:W-:Y:S01]  /*a840*/  LOP3.LUT R6, R24, 0x2, RZ, 0x3c, !PT ;  /* 0x0000000218067812 */ /* 0x010fe200078e3cff */
[--C-:B------:R-:W-:Y:S01]  /*a850*/  IMAD.X R13, RZ, RZ, R11.reuse, P2 ;  /* 0x000000ffff0d7224 */ /* 0x100fe200010e060b */
[----:B------:R-:W-:Y:S01]  /*a860*/  MOV R96, R4 ;  /* 0x0000000400607202 */ /* 0x000fe20000000f00 */
[----:B------:R-:W-:Y:S01]  /*a870*/  IMAD.X R15, RZ, RZ, R11, P1 ;  /* 0x000000ffff0f7224 */ /* 0x000fe200008e060b */
[----:B------:R-:W-:Y:S01]  /*a880*/  SHFL.IDX PT, R90, R153, R24, 0x1c1f ;  /* 0x001c1f18995a7589 */ /* 0x000fe200000e0000 */
[----:B------:R-:W-:-:S02]  /*a890*/  MOV R100, R100 ;  /* 0x0000006400647202 */ /* 0x000fc40000000f00 */
[----:B------:R-:W-:Y:S01]  /*a8a0*/  MOV R30, R8 ;  /* 0x00000008001e7202 */ /* 0x000fe20000000f00 */
[----:B------:R-:W-:Y:S01]  /*a8b0*/  SHFL.IDX PT, R86, R149, R24, 0x1c1f ;  /* 0x001c1f1895567589 */ /* 0x000fe200000e0000 */
[----:B------:R-:W-:-:S03]  /*a8c0*/  MOV R99, R10 ;  /* 0x0000000a00637202 */ /* 0x000fc60000000f00 */
[----:B------:R-:W0:Y:S01]  /*a8d0*/  SHFL.IDX PT, R25, R25, R6, 0x1c1f ;  /* 0x001c1f0619197589 */ /* 0x000e2200000e0000 */
[----:B------:R-:W-:-:S03]  /*a8e0*/  MOV R98, R12 ;  /* 0x0000000c00627202 */ /* 0x000fc60000000f00 */
[----:B------:R-:W1:Y:S01]  /*a8f0*/  SHFL.IDX PT, R87, R26, R6, 0x1c1f ;  /* 0x001c1f061a577589 */ /* 0x000e6200000e0000 */
[----:B------:R-:W-:-:S03]  /*a900*/  MOV R97, R14 ;  /* 0x0000000e00617202 */ /* 0x000fc60000000f00 */
[----:B------:R-:W-:Y:S04]  /*a910*/  SHFL.IDX PT, R4, R155, R24, 0x1c1f ;  /* 0x001c1f189b047589 */ /* 0x000fe800000e0000 */
[----:B------:R-:W-:Y:S04]  /*a920*/  SHFL.IDX PT, R82, R145, R24, 0x1c1f ;  /* 0x001c1f1891527589 */ /* 0x000fe800000e0000 */
[----:B------:R-:W-:Y:S04]  /*a930*/  SHFL.IDX PT, R53, R121, R24, 0x1c1f ;  /* 0x001c1f1879357589 */ /* 0x000fe800000e0000 */
[----:B------:R-:W-:Y:S04]  /*a940*/  SHFL.IDX PT, R52, R123, R24, 0x1c1f ;  /* 0x001c1f187b347589 */ /* 0x000fe800000e0000 */
[----:B------:R-:W2:Y:S04]  /*a950*/  SHFL.IDX PT, R27, R27, R6, 0x1c1f ;  /* 0x001c1f061b1b7589 */ /* 0x000ea800000e0000 */
[----:B------:R-:W-:Y:S04]  /*a960*/  SHFL.IDX PT, R83, R28, R6, 0x1c1f ;  /* 0x001c1f061c537589 */ /* 0x000fe800000e0000 */
[----:B------:R-:W4:Y:S04]  /*a970*/  SHFL.IDX PT, R44, R44, R6, 0x1c1f ;  /* 0x001c1f062c2c7589 */ /* 0x000f2800000e0000 */
[----:B------:R-:W3:Y:S04]  /*a980*/  SHFL.IDX PT, R45, R45, R6, 0x1c1f ;  /* 0x001c1f062d2d7589 */ /* 0x000ee800000e0000 */
        /* <DEDUP_REMOVED lines=24> */
[----:B------:R-:W3:Y:S04]  /*ab10*/  SHFL.IDX PT, R73, R50, R6, 0x1c1f ;  /* 0x001c1f0632497589 */ /* 0x000ee800000e0000 */
[----:B------:R-:W-:Y:S04]  /*ab20*/  SHFL.IDX PT, R9, R143, R24, 0x1c1f ;  /* 0x001c1f188f097589 */ /* 0x000fe800000e0000 */
[----:B------:R-:W-:Y:S04]  /*ab30*/  SHFL.IDX PT, R70, R133, R24, 0x1c1f ;  /* 0x001c1f1885467589 */ /* 0x000fe800000e0000 */
[----:B------:R-:W-:Y:S04]  /*ab40*/  SHFL.IDX PT, R68, R129, R24, 0x1c1f ;  /* 0x001c1f1881447589 */ /* 0x000fe800000e0000 */
[----:B------:R-:W-:Y:S04]  /*ab50*/  SHFL.IDX PT, R62, R125, R24, 0x1c1f ;  /* 0x001c1f187d3e7589 */ /* 0x000fe800000e0000 */
[----:B------:R2:W-:Y:S04]  /*ab60*/  SHFL.IDX PT, R60, R93, R24, 0x1c1f ;  /* 0x001c1f185d3c7589 */ /* 0x0005e800000e0000 */
[----:B------:R-:W-:Y:S04]  /*ab70*/  SHFL.IDX PT, R59, R113, R24, 0x1c1f ;  /* 0x001c1f18713b7589 */ /* 0x000fe800000e0000 */
[----:B------:R3:W3:Y:S04]  /*ab80*/  SHFL.IDX PT, R12, R36, R6, 0x1c1f ;  /* 0x001c1f06240c7589 */ /* 0x0006e800000e0000 */
[----:B------:R3:W-:Y:S04]  /*ab90*/  SHFL.IDX PT, R71, R35, R6, 0x1c1f ;  /* 0x001c1f0623477589 */ /* 0x0007e800000e0000 */
[----:B------:R-:W-:Y:S04]  /*aba0*/  SHFL.IDX PT, R69, R38, R6, 0x1c1f ;  /* 0x001c1f0626457589 */ /* 0x000fe800000e0000 */
        /* <DEDUP_REMOVED lines=9> */
[----:B------:R3:W3:Y:S04]  /*ac40*/  SHFL.IDX PT, R14, R37, R6, 0x1c1f ;  /* 0x001c1f06250e7589 */ /* 0x0006e800000e0000 */
[----:B------:R-:W3:Y:S04]  /*ac50*/  SHFL.IDX PT, R24, R40, R6, 0x1c1f ;  /* 0x001c1f0628187589 */ /* 0x000ee800000e0000 */
[----:B------:R-:W3:Y:S04]  /*ac60*/  SHFL.IDX PT, R58, R41, R6, 0x1c1f ;  /* 0x001c1f06293a7589 */ /* 0x000ee800000e0000 */
[----:B------:R-:W3:Y:S04]  /*ac70*/  SHFL.IDX PT, R26, R42, R6, 0x1c1f ;  /* 0x001c1f062a1a7589 */ /* 0x000ee800000e0000 */
[----:B------:R3:W-:Y:S04]  /*ac80*/  SHFL.IDX PT, R104, R89, R6, 0x1c1f ;  /* 0x001c1f0659687589 */ /* 0x0007e800000e0000 */
[----:B------:R-:W3:Y:S04]  /*ac90*/  SHFL.IDX PT, R103, R103, R6, 0x1c1f ;  /* 0x001c1f0667677589 */ /* 0x000ee800000e0000 */
[----:B------:R3:W-:Y:S04]  /*aca0*/  SHFL.IDX PT, R108, R85, R6, 0x1c1f ;  /* 0x001c1f06556c7589 */ /* 0x0007e800000e0000 */
[----:B------:R-:W3:Y:S04]  /*acb0*/  SHFL.IDX PT, R107, R107, R6, 0x1c1f ;  /* 0x001c1f066b6b7589 */ /* 0x000ee800000e0000 */
[----:B------:R3:W3:Y:S01]  /*acc0*/  SHFL.IDX PT, R110, R81, R6, 0x1c1f ;  /* 0x001c1f06516e7589 */ /* 0x0006e200000e0000 */
[----:B0-----:R-:W-:-:S02]  /*acd0*/  SEL R92, R90, R25, P0 ;  /* 0x000000195a5c7207 */ /* 0x001fc40000000000 */
[----:B-1----:R-:W-:Y:S02]  /*ace0*/  SEL R88, R86, R87, P0 ;  /* 0x0000005756587207 */ /* 0x002fe40000000000 */
[----:B------:R-:W-:Y:S02]  /*acf0*/  SEL R90, R25, R90, P0 ;  /* 0x0000005a195a7207 */ /* 0x000fe40000000000 */
[----:B--2---:R-:W-:Y:S02]  /*ad00*/  SEL R93, R4, R27, P0 ;  /* 0x0000001b045d7207 */ /* 0x004fe40000000000 */
[----:B------:R-:W-:Y:S02]  /*ad10*/  SEL R91, R27, R4, P0 ;  /* 0x000000041b5b7207 */ /* 0x000fe40000000000 */
[----:B----4-:R-:W-:Y:S02]  /*ad20*/  SEL R34, R53, R44, P0 ;  /* 0x0000002c35227207 */ /* 0x010fe40000000000 */
[----:B---3--:R-:W-:-:S02]  /*ad30*/  SEL R36, R44, R53, P0 ;  /* 0x000000352c247207 */ /* 0x008fc40000000000 */
        /* <DEDUP_REMOVED lines=63> */
[----:B------:R-:W-:Y:S02]  /*b130*/  F2FP.BF16.F32.PACK_AB R24, R81, R80 ;  /* 0x000000505118723e */ /* 0x000fe400000010ff */
[----:B------:R-:W-:Y:S02]  /*b140*/  F2FP.BF16.F32.PACK_AB R25, R47, R46 ;  /* 0x0000002e2f19723e */ /* 0x000fe400000010ff */
[----:B------:R-:W-:-:S02]  /*b150*/  F2FP.BF16.F32.PACK_AB R26, R79, R78 ;  /* 0x0000004e4f1a723e */ /* 0x000fc400000010ff */
[----:B------:R-:W-:Y:S01]  /*b160*/  F2FP.BF16.F32.PACK_AB R27, R49, R48 ;  /* 0x00000030311b723e */ /* 0x000fe200000010ff */
[----:B------:R0:W-:Y:S01]  /*b170*/  STSM.16.M88.4 [R99], R4 ;  /* 0x0000000463007844 */ /* 0x0001e20000000200 */
[----:B------:R-:W-:Y:S02]  /*b180*/  SEL R58, R106, R107, P0 ;  /* 0x0000006b6a3a7207 */ /* 0x000fe40000000000 */
[----:B------:R-:W-:Y:S02]  /*b190*/  SEL R60, R107, R106, P0 ;  /* 0x0000006a6b3c7207 */ /* 0x000fe40000000000 */
[----:B------:R-:W-:Y:S02]  /*b1a0*/  SEL R59, R105, R108, P0 ;  /* 0x0000006c693b7207 */ /* 0x000fe40000000000 */
[----:B------:R-:W-:Y:S01]  /*b1b0*/  SEL R61, R108, R105, P0 ;  /* 0x000000696c3d7207 */ /* 0x000fe20000000000 */
[----:B------:R1:W-:Y:S01]  /*b1c0*/  STSM.16.M88.4 [R100], R8 ;  /* 0x0000000864007844 */ /* 0x0003e20000000200 */
[----:B------:R-:W-:-:S02]  /*b1d0*/  SEL R28, R109, R110, P0 ;  /* 0x0000006e6d1c7207 */ /* 0x000fc40000000000 */
[----:B------:R-:W-:Y:S01]  /*b1e0*/  SEL R32, R110, R109, P0 ;  /* 0x0000006d6e207207 */ /* 0x000fe20000000000 */
[----:B------:R2:W-:Y:S01]  /*b1f0*/  STSM.16.M88.4 [R97], R12 ;  /* 0x0000000c61007844 */ /* 0x0005e20000000200 */
[----:B0-----:R-:W-:Y:S02]  /*b200*/  F2FP.BF16.F32.PACK_AB R4, R77, R76 ;  /* 0x0000004c4d04723e */ /* 0x001fe400000010ff */
[----:B------:R-:W-:Y:S02]  /*b210*/  F2FP.BF16.F32.PACK_AB R5, R51, R50 ;  /* 0x000000323305723e */ /* 0x000fe400000010ff */
[----:B------:R-:W-:Y:S02]  /*b220*/  F2FP.BF16.F32.PACK_AB R6, R75, R74 ;  /* 0x0000004a4b06723e */ /* 0x000fe400000010ff */
[----:B------:R-:W-:Y:S01]  /*b230*/  F2FP.BF16.F32.PACK_AB R7, R53, R52 ;  /* 0x000000343507723e */ /* 0x000fe200000010ff */
[----:B------:R0:W-:Y:S01]  /*b240*/  STSM.16.M88.4 [R98], R24 ;  /* 0x0000001862007844 */ /* 0x0001e20000000200 */
[----:B-1----:R-:W-:-:S02]  /*b250*/  F2FP.BF16.F32.PACK_AB R8, R73, R72 ;  /* 0x000000484908723e */ /* 0x002fc400000010ff */
[----:B------:R-:W-:Y:S02]  /*b260*/  F2FP.BF16.F32.PACK_AB R9, R55, R54 ;  /* 0x000000363709723e */ /* 0x000fe400000010ff */
[----:B------:R-:W-:Y:S02]  /*b270*/  F2FP.BF16.F32.PACK_AB R10, R71, R70 ;  /* 0x00000046470a723e */ /* 0x000fe400000010ff */
[----:B------:R-:W-:Y:S02]  /*b280*/  F2FP.BF16.F32.PACK_AB R11, R57, R56 ;  /* 0x00000038390b723e */ /* 0x000fe400000010ff */
[----:B--2---:R-:W-:Y:S02]  /*b290*/  F2FP.BF16.F32.PACK_AB R12, R67, R66 ;  /* 0x00000042430c723e */ /* 0x004fe400000010ff */
[----:B------:R-:W-:Y:S02]  /*b2a0*/  F2FP.BF16.F32.PACK_AB R13, R59, R58 ;  /* 0x0000003a3b0d723e */ /* 0x000fe400000010ff */
[----:B------:R-:W-:-:S02]  /*b2b0*/  F2FP.BF16.F32.PACK_AB R14, R69, R68 ;  /* 0x00000044450e723e */ /* 0x000fc400000010ff */
[----:B------:R-:W-:Y:S02]  /*b2c0*/  F2FP.BF16.F32.PACK_AB R15, R61, R60 ;  /* 0x0000003c3d0f723e */ /* 0x000fe400000010ff */
[----:B0-----:R-:W-:Y:S02]  /*b2d0*/  F2FP.BF16.F32.PACK_AB R24, R65, R64 ;  /* 0x000000404118723e */ /* 0x001fe400000010ff */
[----:B------:R-:W-:Y:S02]  /*b2e0*/  F2FP.BF16.F32.PACK_AB R25, R29, R28 ;  /* 0x0000001c1d19723e */ /* 0x000fe400000010ff */
[----:B------:R-:W-:Y:S02]  /*b2f0*/  F2FP.BF16.F32.PACK_AB R26, R63, R62 ;  /* 0x0000003e3f1a723e */ /* 0x000fe400000010ff */
[----:B------:R-:W-:Y:S01]  /*b300*/  F2FP.BF16.F32.PACK_AB R27, R33, R32 ;  /* 0x00000020211b723e */ /* 0x000fe200000010ff */
[----:B------:R0:W-:Y:S04]  /*b310*/  STSM.16.M88.4 [R94], R4 ;  /* 0x000000045e007844 */ /* 0x0001e80000000200 */
[----:B------:R1:W-:Y:S04]  /*b320*/  STSM.16.M88.4 [R30], R8 ;  /* 0x000000081e007844 */ /* 0x0003e80000000200 */
[----:B------:R2:W-:Y:S04]  /*b330*/  STSM.16.M88.4 [R95], R12 ;  /* 0x0000000c5f007844 */ /* 0x0005e80000000200 */
[----:B------:R3:W-:Y:S01]  /*b340*/  STSM.16.M88.4 [R96], R24 ;  /* 0x0000001860007844 */ /* 0x0007e20000000200 */
[----:B------:R-:W-:Y:S01]  /*b350*/  BAR.SYNC.DEFER_BLOCKING 0x1, 0x100 ;  /* 0x0044000000007b1d */ /* 0x000fe20000010000 */
[----:B------:R-:W-:-:S04]  /*b360*/  ISETP.NE.U32.AND P0, PT, RZ, UR10, PT ;  /* 0x0000000aff007c0c */ /* 0x000fc8000bf05070 */
[----:B------:R-:W-:Y:S01]  /*b370*/  ISETP.NE.AND.EX P0, PT, RZ, UR11, PT, P0 ;  /* 0x0000000bff007c0c */ /* 0x000fe2000bf05300 */
[----:B------:R-:W-:Y:S02]  /*b380*/  IMAD.U32 R98, RZ, RZ, UR8 ;  /* 0x00000008ff627e24 */ /* 0x000fe4000f8e00ff */
[----:B0-----:R-:W0:Y:S01]  /*b390*/  LDC R94, c[0x0][0xbe8] ;  /* 0x0002fa00ff5e7b82 */ /* 0x001e220000000800 */
[----:B------:R-:W-:Y:S01]  /*b3a0*/  IMAD.U32 R99, RZ, RZ, UR9 ;  /* 0x00000009ff637e24 */ /* 0x000fe2000f8e00ff */
[----:B------:R-:W-:-:S08]  /*b3b0*/  ULDC.64 UR8, c[0x0][0xc08] ;  /* 0x0003020000087ab9 */ /* 0x000fd00000000a00 */
[----:B------:R-:W4:Y:S01]  /*b3c0*/  @P0 LDG.E R97, desc[UR50][R98.64] ;  /* 0x0000003262610981 */ /* 0x000f22000c1e1900 */
[----:B------:R-:W-:-:S04]  /*b3d0*/  UISETP.NE.U32.AND UP0, UPT, UR8, URZ, UPT ;  /* 0x0000003f0800728c */ /* 0x000fc8000bf05070 */
[----:B------:R-:W-:Y:S01]  /*b3e0*/  UISETP.NE.AND.EX UP0, UPT, UR9, URZ, UPT, UP0 ;  /* 0x0000003f0900728c */ /* 0x000fe2000bf05300 */
[----:B0-----:R-:W-:Y:S01]  /*b3f0*/  ISETP.NE.AND P1, PT, R94, 0x1, PT ;  /* 0x000000015e00780c */ /* 0x001fe20003f25270 */
[----:B------:R-:W-:-:S09]  /*b400*/  UMOV UR16, 0x9b8 ;  /* 0x000009b800107882 */ /* 0x000fd20000000000 */
[----:B------:R-:W-:-:S03]  /*b410*/  @UP0 ULEA UR8, UP1, UR36, UR8, 0x2 ;  /* 0x0000000824080291 */ /* 0x000fc6000f82103f */
[----:B------:R-:W0:Y:S01]  /*b420*/  @P1 LDC R6, c[0x0][0xbec] ;  /* 0x0002fb00ff061b82 */ /* 0x000e220000000800 */
[----:B------:R-:W-:Y:S02]  /*b430*/  @UP0 ULEA.HI.X UR9, UR36, UR9, UR37, 0x2, UP1 ;  /* 0x0000000924090291 */ /* 0x000fe400088f1425 */
[----:B------:R-:W-:-:S05]  /*b440*/  UISETP.GT.AND UP1, UPT, UR45, 0x1, UPT ;  /* 0x000000012d00788c */ /* 0x000fca000bf24270 */
[----:B-1----:R-:W1:Y:S01]  /*b450*/  @P1 LDC R11, c[0x0][0xbf0] ;  /* 0x0002fc00ff0b1b82 */ /* 0x002e620000000800 */
[----:B------:R-:W-:Y:S01]  /*b460*/  USEL UR16, UR16, 0x978, UP1 ;  /* 0x0000097810107887 */ /* 0x000fe20008800000 */
[----:B------:R-:W-:Y:S01]  /*b470*/  PLOP3.LUT P4, PT, PT, PT, UP0, 0x80, 0x0 ;  /* 0x000000000000781c */ /* 0x000fe20003f8f008 */
[----:B------:R-:W-:Y:S01]  /*b480*/  UISETP.NE.U32.AND UP0, UPT, UR10, URZ, UPT ;  /* 0x0000003f0a00728c */ /* 0x000fe2000bf05070 */
[----:B--2---:R-:W-:Y:S01]  /*b490*/  IMAD.U32 R13, RZ, RZ, UR43 ;  /* 0x0000002bff0d7e24 */ /* 0x004fe2000f8e00ff */
[----:B------:R-:W-:Y:S01]  /*b4a0*/  ULDC UR4, c[0x0][0xa88] ;  /* 0x0002a20000047ab9 */ /* 0x000fe20000000800 */
[----:B------:R-:W-:Y:S01]  /*b4b0*/  IMAD.U32 R4, RZ, RZ, UR8 ;  /* 0x00000008ff047e24 */ /* 0x000fe2000f8e00ff */
[----:B------:R-:W-:Y:S01]  /*b4c0*/  UISETP.NE.AND.EX UP0, UPT, UR11, URZ, UPT, UP0 ;  /* 0x0000003f0b00728c */ /* 0x000fe2000bf05300 */
[----:B------:R-:W-:Y:S01]  /*b4d0*/  IMAD.U32 R9, RZ, RZ, UR4 ;  /* 0x00000004ff097e24 */ /* 0x000fe2000f8e00ff */
[----:B------:R-:W-:Y:S01]  /*b4e0*/  UMOV UR4, URZ ;  /* 0x0000003f00047c82 */ /* 0x000fe20008000000 */
[----:B------:R-:W-:Y:S01]  /*b4f0*/  IMAD.U32 R5, RZ, RZ, UR9 ;  /* 0x00000009ff057e24 */ /* 0x000fe2000f8e00ff */
[----:B------:R-:W-:Y:S01]  /*b500*/  USEL UR7, UR39, URZ, UP1 ;  /* 0x0000003f27077287 */ /* 0x000fe20008800000 */
[----:B------:R-:W-:Y:S01]  /*b510*/  IMAD R13, R13, 0x80, R114 ;  /* 0x000000800d0d7824 */ /* 0x000fe200078e0272 */
[----:B------:R-:W-:Y:S01]  /*b520*/  ULDC.64 UR10, c[0x0][UR16+0x218] ;  /* 0x00008600100a7abb */ /* 0x000fe20008000a00 */
[----:B------:R-:W-:Y:S01]  /*b530*/  ULDC.64 UR14, c[0x0][UR16+0x228] ;  /* 0x00008a00100e7abb */ /* 0x000fe20008000a00 */
[----:B------:R-:W-:Y:S01]  /*b540*/  USEL UR36, UR36, URZ, !UP0 ;  /* 0x0000003f24247287 */ /* 0x000fe2000c000000 */
[----:B------:R0:W5:Y:S01]  /*b550*/  @P4 LDG.E R9, desc[UR50][R4.64] ;  /* 0x0000003204094981 */ /* 0x000162000c1e1900 */
[----:B------:R-:W-:Y:S01]  /*b560*/  ULDC.64 UR12, c[0x0][UR16+0x220] ;  /* 0x00008800100c7abb */ /* 0x000fe20008000a00 */
[----:B------:R-:W-:-:S02]  /*b570*/  UIMAD.WIDE.U32 UR8, UR10, UR42, URZ ;  /* 0x0000002a0a0872a5 */ /* 0x000fc4000f8e003f */
[----:B------:R-:W-:Y:S02]  /*b580*/  UIMAD.WIDE.U32 UR18, UR14, UR7, URZ ;  /* 0x000000070e1272a5 */ /* 0x000fe4000f8e003f */
[----:B------:R-:W-:Y:S02]  /*b590*/  UIMAD UR10, UR11, UR42, URZ ;  /* 0x0000002a0b0a72a4 */ /* 0x000fe4000f8e023f */
[----:B------:R-:W-:Y:S01]  /*b5a0*/  UIMAD UR14, UR15, UR7, URZ ;  /* 0x000000070f0e72a4 */ /* 0x000fe2000f8e023f */
[----:B0-----:R-:W-:Y:S01]  /*b5b0*/  @P1 IMAD.HI.U32 R4, R13, R6, RZ ;  /* 0x000000060d041227 */ /* 0x001fe200078e00ff */
[----:B------:R-:W-:Y:S02]  /*b5c0*/  USEL UR37, UR37, URZ, !UP0 ;  /* 0x0000003f25257287 */ /* 0x000fe4000c000000 */
[----:B------:R-:W-:Y:S01]  /*b5d0*/  UIMAD UR7, UR13, UR36, URZ ;  /* 0x000000240d0772a4 */ /* 0x000fe2000f8e023f */
[----:B------:R-:W-:Y:S01]  /*b5e0*/  IMAD.MOV.U32 R7, RZ, RZ, R13 ;  /* 0x000000ffff077224 */ /* 0x000fe200078e000d */
[----:B------:R-:W-:Y:S01]  /*b5f0*/  UIADD3 UR9, UR9, UR10, URZ ;  /* 0x0000000a09097290 */ /* 0x000fe2000fffe03f */
[----:B-1----:R-:W-:Y:S01]  /*b600*/  @P1 SHF.R.U32.HI R7, RZ, R11, R4 ;  /* 0x0000000bff071219 */ /* 0x002fe20000011604 */
[----:B------:R-:W-:-:S02]  /*b610*/  UIMAD.WIDE.U32 UR10, UR12, UR36, URZ ;  /* 0x000000240c0a72a5 */ /* 0x000fc4000f8e003f */
[----:B------:R-:W-:Y:S02]  /*b620*/  UIMAD UR7, UR12, UR37, UR7 ;  /* 0x000000250c0772a4 */ /* 0x000fe4000f8e0207 */
[----:B------:R-:W-:Y:S01]  /*b630*/  UIADD3 UR14, UR19, UR14, URZ ;  /* 0x0000000e130e7290 */ /* 0x000fe2000fffe03f */
[----:B------:R-:W-:Y:S01]  /*b640*/  IMAD.U32 R4, RZ, RZ, UR18 ;  /* 0x00000012ff047e24 */ /* 0x000fe2000f8e00ff */
[----:B------:R-:W-:Y:S01]  /*b650*/  UIADD3 UR7, UR11, UR7, URZ ;  /* 0x000000070b077290 */ /* 0x000fe2000fffe03f */
[--C-:B------:R-:W-:Y:S02]  /*b660*/  IMAD.MOV R11, RZ, RZ, -R7.reuse ;  /* 0x000000ffff0b7224 */ /* 0x100fe400078e0a07 */
[----:B------:R-:W-:Y:S01]  /*b670*/  IMAD.U32 R5, RZ, RZ, UR19 ;  /* 0x00000013ff057e24 */ /* 0x000fe2000f8e00ff */
[----:B------:R-:W-:Y:S01]  /*b680*/  SHF.R.S32.HI R5, RZ, 0x1f, R7 ;  /* 0x0000001fff057819 */ /* 0x000fe20000011407 */
[----:B------:R-:W-:Y:S02]  /*b690*/  IMAD R11, R94, R11, R13 ;  /* 0x0000000b5e0b7224 */ /* 0x000fe400078e020d */
[----:B------:R-:W-:-:S03]  /*b6a0*/  IMAD.U32 R8, RZ, RZ, UR14 ;  /* 0x0000000eff087e24 */ /* 0x000fc6000f8e00ff */
[----:B------:R-:W-:Y:S02]  /*b6b0*/  SHF.R.S32.HI R6, RZ, 0x1f, R11 ;  /* 0x0000001fff067819 */ /* 0x000fe4000001140b */
[----:B----4-:R-:W-:-:S13]  /*b6c0*/  @P0 R2UR UR4, R97 ;  /* 0x00000000610402ca */ /* 0x010fda00000e0000 */
        /* <DEDUP_REMOVED lines=15> */
[----:B---3--:R-:W-:Y:S08]  /*b7c0*/  @P4 BRA `(.L_x_6127) ;  /* 0x0000000000104947 */ /* 0x008ff00003800000 */
[----:B------:R-:W-:Y:S05]  /*b7d0*/  @!P0 BRA `(.L_x_6127) ;  /* 0x00000000000c8947 */ /* 0x000fea0003800000 */
[----:B------:R-:W2:Y:S04]  /*b7e0*/  LDG.E R4, desc[UR50][R98.64] ;  /* 0x0000003262047981 */ /* 0x000ea8000c1e1900 */
[----:B-----5:R-:W2:Y:S02]  /*b7f0*/  LDG.E R9, desc[UR50][R98.64+0x4] ;  /* 0x0000043262097981 */ /* 0x020ea4000c1e1900 */
[----:B--2---:R-:W-:-:S07]  /*b800*/  IMAD.IADD R9, R9, 0x1, -R4 ;  /* 0x0000000109097824 */ /* 0x004fce00078e0a04 */
.L_x_6127:
[----:B------:R-:W2:Y:S01]  /*b810*/  LDL R14, [R1+0x44] ;  /* 0x00004400010e7983 */ /* 0x000ea20000100800 */
[----:B------:R-:W0:Y:S03]  /*b820*/  S2R R6, SR_TID.X ;  /* 0x0000000000067919 */ /* 0x000e260000002100 */
[----:B------:R-:W-:Y:S04]  /*b830*/  SHFL.IDX PT, R4, R8, RZ, 0x1c1f ;  /* 0x001c1fff08047589 */ /* 0x000fe800000e0000 */
[----:B------:R-:W1:Y:S01]  /*b840*/  SHFL.IDX PT, R5, R10, RZ, 0x1c1f ;  /* 0x001c1fff0a057589 */ /* 0x000e6200000e0000 */
[----:B0-----:R-:W-:-:S05]  /*b850*/  VIADD R11, R6, 0xffffff80 ;  /* 0xffffff80060b7836 */ /* 0x001fca0000000000 */
[----:B------:R-:W-:-:S04]  /*b860*/  SHF.R.S32.HI R12, RZ, 0x1f, R11 ;  /* 0x0000001fff0c7819 */ /* 0x000fc8000001140b */
[----:B------:R-:W-:-:S04]  /*b870*/  LEA.HI R12, R12, R11, RZ, 0x7 ;  /* 0x0000000b0c0c7211 */ /* 0x000fc800078f38ff */
[----:B------:R-:W-:Y:S01]  /*b880*/  LOP3.LUT R12, R12, 0xffffff80, RZ, 0xc0, !PT ;  /* 0xffffff800c0c7812 */ /* 0x000fe200078ec0ff */
[----:B------:R-:W-:Y:S04]  /*b890*/  SHFL.IDX PT, R6, R8, 0x1, 0x1c1f ;  /* 0x003c1f0008067f89 */ /* 0x000fe800000e0000 */
[----:B------:R-:W-:Y:S02]  /*b8a0*/  IMAD.IADD R12, R11, 0x1, -R12 ;  /* 0x000000010b0c7824 */ /* 0x000fe400078e0a0c */
[----:B------:R-:W-:Y:S01]  /*b8b0*/  IMAD.U32 R11, RZ, RZ, UR43 ;  /* 0x0000002bff0b7e24 */ /* 0x000fe2000f8e00ff */
[----:B------:R-:W0:Y:S01]  /*b8c0*/  SHFL.IDX PT, R7, R10, 0x1, 0x1c1f ;  /* 0x003c1f000a077f89 */ /* 0x000e2200000e0000 */
[----:B-----5:R-:W-:Y:S01]  /*b8d0*/  IMAD R30, R9, R94, RZ ;  /* 0x0000005e091e7224 */ /* 0x020fe200078e02ff */
[----:B------:R-:W-:Y:S01]  /*b8e0*/  LOP3.LUT P0, RZ, R12, 0x3, RZ, 0xc0, !PT ;  /* 0x000000030cff7812 */ /* 0x000fe2000780c0ff */
[----:B--2---:R-:W-:-:S04]  /*b8f0*/  IMAD R11, R11, 0x80, R14 ;  /* 0x000000800b0b7824 */ /* 0x004fc800078e020e */
[C---:B------:R-:W-:Y:S01]  /*b900*/  VIADD R25, R11.reuse, 0x8 ;  /* 0x000000080b197836 */ /* 0x040fe20000000000 */
[----:B------:R-:W-:-:S04]  /*b910*/  ISETP.GE.OR P2, PT, R11, R30, P0 ;  /* 0x0000001e0b00720c */ /* 0x000fc80000746670 */
[----:B------:R-:W-:-:S09]  /*b920*/  ISETP.GE.OR P0, PT, R25, R30, P0 ;  /* 0x0000001e1900720c */ /* 0x000fd20000706670 */
[----:B-1----:R1:W-:Y:S04]  /*b930*/  @!P2 ST.E desc[UR50][R4.64], R3 ;  /* 0x000000030400a985 */ /* 0x0023e8000c101932 */
[----:B0-----:R1:W-:Y:S01]  /*b940*/  @!P0 ST.E desc[UR50][R6.64], R0 ;  /* 0x0000000006008985 */ /* 0x0013e2000c101932 */
[----:B------:R-:W-:-:S13]  /*b950*/  PLOP3.LUT P0, PT, PT, PT, UP1, 0x80, 0x0 ;  /* 0x000000000000781c */ /* 0x000fda0003f0f018 */
[----:B-1----:R-:W-:Y:S05]  /*b960*/  @P0 BRA `(.L_x_6128) ;  /* 0x0000000800a80947 */ /* 0x002fea0003800000 */
[----:B------:R-:W-:Y:S01]  /*b970*/  VIADD R12, R112, 0xffffff80 ;  /* 0xffffff80700c7836 */ /* 0x000fe20000000000 */
[----:B------:R-:W0:Y:S01]  /*b980*/  @P1 LDC R29, c[0x0][0xbec] ;  /* 0x0002fb00ff1d1b82 */ /* 0x000e220000000800 */
[----:B------:R-:W-:-:S03]  /*b990*/  ULDC.64 UR10, c[0x0][0xaa0] ;  /* 0x0002a800000a7ab9 */ /* 0x000fc60000000a00 */
[----:B------:R-:W-:-:S04]  /*b9a0*/  SHF.R.S32.HI R95, RZ, 0x1f, R12 ;  /* 0x0000001fff5f7819 */ /* 0x000fc8000001140c */
[----:B------:R-:W-:-:S04]  /*b9b0*/  LEA.HI R95, R95, R12, RZ, 0x3 ;  /* 0x0000000c5f5f7211 */ /* 0x000fc800078f18ff */
[----:B------:R-:W-:-:S05]  /*b9c0*/  SHF.R.S32.HI R95, RZ, 0x3, R95 ;  /* 0x00000003ff5f7819 */ /* 0x000fca000001145f */
[----:B------:R-:W-:-:S04]  /*b9d0*/  IMAD R3, R95, 0x40, R16 ;  /* 0x000000405f037824 */ /* 0x000fc800078e0210 */
[----:B------:R-:W-:-:S03]  /*b9e0*/  IMAD.WIDE R20, R3, 0x2, R20 ;  /* 0x0000000203147825 */ /* 0x000fc600078e0214 */
[C---:B------:R-:W-:Y:S02]  /*b9f0*/  IADD3 R9, P6, R20.reuse, 0x1000, RZ ;  /* 0x0000100014097810 */ /* 0x040fe40007fde0ff */
[C---:B------:R-:W-:Y:S02]  /*ba00*/  IADD3 R13, P5, R20.reuse, 0x2000, RZ ;  /* 0x00002000140d7810 */ /* 0x040fe40007fbe0ff */
[----:B------:R-:W-:Y:S02]  /*ba10*/  LOP3.LUT R8, R9, 0x380, RZ, 0xc0, !PT ;  /* 0x0000038009087812 */ /* 0x000fe400078ec0ff */
[C---:B------:R-:W-:Y:S02]  /*ba20*/  IADD3 R25, P4, R20.reuse, 0x3000, RZ ;  /* 0x0000300014197810 */ /* 0x040fe40007f9e0ff */
[C---:B------:R-:W-:Y:S02]  /*ba30*/  IADD3 R33, P3, R20.reuse, 0x4000, RZ ;  /* 0x0000400014217810 */ /* 0x040fe40007f7e0ff */
[----:B------:R-:W-:-:S02]  /*ba40*/  IADD3 R37, P2, R20, 0x5000, RZ ;  /* 0x0000500014257810 */ /* 0x000fc40007f5e0ff */
[C---:B------:R-:W-:Y:S02]  /*ba50*/  IADD3 R41, P0, R20.reuse, 0x6000, RZ ;  /* 0x0000600014297810 */ /* 0x040fe40007f1e0ff */
[----:B------:R-:W-:Y:S02]  /*ba60*/  LOP3.LUT R5, R20, 0x380, RZ, 0xc0, !PT ;  /* 0x0000038014057812 */ /* 0x000fe400078ec0ff */
[----:B------:R-:W-:Y:S02]  /*ba70*/  SHF.R.U64 R8, R8, 0x3, RZ ;  /* 0x0000000308087819 */ /* 0x000fe400000012ff */
[----:B------:R-:W-:Y:S02]  /*ba80*/  LOP3.LUT R12, R13, 0x380, RZ, 0xc0, !PT ;  /* 0x000003800d0c7812 */ /* 0x000fe400078ec0ff */
[----:B------:R-:W-:Y:S02]  /*ba90*/  LOP3.LUT R24, R25, 0x380, RZ, 0xc0, !PT ;  /* 0x0000038019187812 */ /* 0x000fe400078ec0ff */
[----:B------:R-:W-:-:S02]  /*baa0*/  LOP3.LUT R32, R33, 0x380, RZ, 0xc0, !PT ;  /* 0x0000038021207812 */ /* 0x000fc400078ec0ff */
[----:B------:R-:W-:Y:S02]  /*bab0*/  LOP3.LUT R36, R37, 0x380, RZ, 0xc0, !PT ;  /* 0x0000038025247812 */ /* 0x000fe400078ec0ff */
[----:B------:R-:W-:Y:S02]  /*bac0*/  LOP3.LUT R40, R41, 0x380, RZ, 0xc0, !PT ;  /* 0x0000038029287812 */ /* 0x000fe400078ec0ff */
[----:B------:R-:W-:Y:S02]  /*bad0*/  SHF.R.U64 R5, R5, 0x3, RZ ;  /* 0x0000000305057819 */ /* 0x000fe400000012ff */
[----:B------:R-:W-:Y:S01]  /*bae0*/  LOP3.LUT R8, R8, R9, RZ, 0x3c, !PT ;  /* 0x0000000908087212 */ /* 0x000fe200078e3cff */
[----:B------:R-:W-:Y:S01]  /*baf0*/  IMAD.X R9, RZ, RZ, R21, P6 ;  /* 0x000000ffff097224 */ /* 0x000fe200030e0615 */
[----:B------:R-:W-:Y:S02]  /*bb00*/  IADD3 R3, P6, R20, 0x7000, RZ ;  /* 0x0000700014037810 */ /* 0x000fe40007fde0ff */
[----:B------:R-:W-:-:S02]  /*bb10*/  SHF.R.U64 R12, R12, 0x3, RZ ;  /* 0x000000030c0c7819 */ /* 0x000fc400000012ff */
[----:B------:R-:W-:Y:S01]  /*bb20*/  SHF.R.U64 R24, R24, 0x3, RZ ;  /* 0x0000000318187819 */ /* 0x000fe200000012ff */
[--C-:B------:R-:W-:Y:S01]  /*bb30*/  IMAD.X R45, RZ, RZ, R21.reuse, P6 ;  /* 0x000000ffff2d7224 */ /* 0x100fe200030e0615 */
[----:B------:R-:W-:Y:S01]  /*bb40*/  SHF.R.U64 R32, R32, 0x3, RZ ;  /* 0x0000000320207819 */ /* 0x000fe200000012ff */
[----:B------:R-:W-:Y:S01]  /*bb50*/  UIMAD UR7, UR12, UR10, URZ ;  /* 0x0000000a0c0772a4 */ /* 0x000fe2000f8e023f */
[----:B------:R-:W-:Y:S01]  /*bb60*/  SHF.R.U64 R36, R36, 0x3, RZ ;  /* 0x0000000324247819 */ /* 0x000fe200000012ff */
[----:B------:R-:W-:Y:S01]  /*bb70*/  UIMAD.WIDE.U32 UR8, UR4, UR10, URZ ;  /* 0x0000000a040872a5 */ /* 0x000fe2000f8e003f */
[----:B------:R-:W-:Y:S01]  /*bb80*/  SHF.R.U64 R40, R40, 0x3, RZ ;  /* 0x0000000328287819 */ /* 0x000fe200000012ff */
[----:B------:R-:W-:Y:S01]  /*bb90*/  ULDC.64 UR12, c[0x0][0xaf0] ;  /* 0x0002bc00000c7ab9 */ /* 0x000fe20000000a00 */
[----:B------:R-:W-:Y:S01]  /*bba0*/  LOP3.LUT R20, R5, R20, RZ, 0x3c, !PT ;  /* 0x0000001405147212 */ /* 0x000fe200078e3cff */
        /* <DEDUP_REMOVED lines=11> */
[----:B------:R1:W5:Y:S01]  /*bc60*/  LD.E.128 R4, desc[UR50][R20.64] ;  /* 0x0000003214047980 */ /* 0x000362000c101d00 */
[----:B------:R-:W-:Y:S01]  /*bc70*/  LOP3.LUT R0, R3, 0x380, RZ, 0xc0, !PT ;  /* 0x0000038003007812 */ /* 0x000fe200078ec0ff */
[----:B------:R-:W-:-:S02]  /*bc80*/  UIMAD UR7, UR4, UR11, UR7 ;  /* 0x0000000b040772a4 */ /* 0x000fc4000f8e0207 */
[----:B------:R-:W5:Y:S01]  /*bc90*/  LD.E.128 R12, desc[UR50][R12.64] ;  /* 0x000000320c0c7980 */ /* 0x000f62000c101d00 */
[----:B------:R-:W-:-:S03]  /*bca0*/  SHF.R.U64 R0, R0, 0x3, RZ ;  /* 0x0000000300007819 */ /* 0x000fc600000012ff */
[----:B------:R-:W5:Y:S01]  /*bcb0*/  LD.E.128 R24, desc[UR50][R24.64] ;  /* 0x0000003218187980 */ /* 0x000f62000c101d00 */
[----:B------:R-:W-:Y:S01]  /*bcc0*/  LOP3.LUT R44, R0, R3, RZ, 0x3c, !PT ;  /* 0x00000003002c7212 */ /* 0x000fe200078e3cff */
[----:B-1----:R-:W1:Y:S01]  /*bcd0*/  @P1 LDC R21, c[0x0][0xbf0] ;  /* 0x0002fc00ff151b82 */ /* 0x002e620000000800 */
[----:B------:R-:W-:Y:S01]  /*bce0*/  IMAD R0, R18, 0x20, R95 ;  /* 0x0000002012007824 */ /* 0x000fe200078e025f */
[----:B------:R-:W-:Y:S01]  /*bcf0*/  ULDC.64 UR10, c[0x0][0xae8] ;  /* 0x0002ba00000a7ab9 */ /* 0x000fe20000000a00 */
[----:B------:R-:W-:Y:S01]  /*bd00*/  IMAD.U32 R3, RZ, RZ, UR43 ;  /* 0x0000002bff037e24 */ /* 0x000fe2000f8e00ff */
[----:B------:R-:W-:Y:S01]  /*bd10*/  UIADD3 UR9, UR9, UR7, URZ ;  /* 0x0000000709097290 */ /* 0x000fe2000fffe03f */
[----:B------:R-:W5:Y:S01]  /*bd20*/  LD.E.128 R32, desc[UR50][R32.64] ;  /* 0x0000003220207980 */ /* 0x000f62000c101d00 */
[----:B------:R-:W-:Y:S01]  /*bd30*/  USHF.R.S32.HI UR4, URZ, 0x1f, UR36 ;  /* 0x0000001f3f047899 */ /* 0x000fe20008011424 */
[----:B------:R-:W-:Y:S01]  /*bd40*/  IMAD R28, R3, 0x80, R0 ;  /* 0x00000080031c7824 */ /* 0x000fe200078e0200 */
[----:B------:R-:W-:Y:S01]  /*bd50*/  UIMAD.WIDE.U32 UR8, UR42, UR10, UR8 ;  /* 0x0000000a2a0872a5 */ /* 0x000fe2000f8e0008 */
[----:B------:R-:W5:Y:S01]  /*bd60*/  LD.E.128 R36, desc[UR50][R36.64] ;  /* 0x0000003224247980 */ /* 0x000f62000c101d00 */
[----:B------:R-:W-:Y:S01]  /*bd70*/  UIMAD UR4, UR4, UR12, URZ ;  /* 0x0000000c040472a4 */ /* 0x000fe2000f8e023f */
[----:B0-----:R-:W-:Y:S01]  /*bd80*/  @P1 IMAD.HI.U32 R0, R28, R29, RZ ;  /* 0x0000001d1c001227 */ /* 0x001fe200078e00ff */
[----:B------:R-:W-:Y:S01]  /*bd90*/  UIMAD UR9, UR42, UR11, UR9 ;  /* 0x0000000b2a0972a4 */ /* 0x000fe2000f8e0209 */
[----:B------:R-:W5:Y:S01]  /*bda0*/  LD.E.128 R40, desc[UR50][R40.64] ;  /* 0x0000003228287980 */ /* 0x000f62000c101d00 */
[----:B------:R-:W-:Y:S01]  /*bdb0*/  UIMAD UR4, UR36, UR13, UR4 ;  /* 0x0000000d240472a4 */ /* 0x000fe2000f8e0204 */
[----:B------:R-:W-:Y:S01]  /*bdc0*/  IMAD.MOV.U32 R3, RZ, RZ, R28 ;  /* 0x000000ffff037224 */ /* 0x000fe200078e001c */
[----:B------:R-:W-:Y:S01]  /*bdd0*/  UIMAD.WIDE.U32 UR36, UR36, UR12, UR8 ;  /* 0x0000000c242472a5 */ /* 0x000fe2000f8e0008 */
[----:B------:R-:W5:Y:S02]  /*bde0*/  LD.E.128 R44, desc[UR50][R44.64] ;  /* 0x000000322c2c7980 */ /* 0x000f64000c101d00 */
[----:B------:R-:W-:Y:S01]  /*bdf0*/  ULDC.64 UR8, c[0x0][0xae0] ;  /* 0x0002b80000087ab9 */ /* 0x000fe20000000a00 */
[----:B-1----:R-:W-:Y:S01]  /*be00*/  @P1 SHF.R.U32.HI R3, RZ, R21, R0 ;  /* 0x00000015ff031219 */ /* 0x002fe20000011600 */
[----:B------:R-:W-:Y:S01]  /*be10*/  UIADD3 UR4, UR37, UR4, URZ ;  /* 0x0000000425047290 */ /* 0x000fe2000fffe03f */
[----:B------:R-:W-:Y:S01]  /*be20*/  IMAD.U32 R20, RZ, RZ, UR36 ;  /* 0x00000024ff147e24 */ /* 0x000fe2000f8e00ff */
[----:B------:R-:W-:Y:S01]  /*be30*/  @!PT LDS RZ, [RZ] ;  /* 0x00000000fffff984 */ /* 0x000fe20000000800 */
[----:B------:R-:W-:Y:S01]  /*be40*/  @!PT LDS RZ, [RZ] ;  /* 0x00000000fffff984 */ /* 0x000fe20000000800 */
[----:B------:R-:W-:Y:S01]  /*be50*/  @!PT LDS RZ, [RZ] ;  /* 0x00000000fffff984 */ /* 0x000fe20000000800 */
[----:B------:R-:W-:Y:S01]  /*be60*/  @!PT LDS RZ, [RZ] ;  /* 0x00000000fffff984 */ /* 0x000fe20000000800 */
[----:B------:R0:W-:Y:S06]  /*be70*/  MEMBAR.ALL.CTA ;  /* 0x0000000000007992 */ /* 0x0001ec0000008000 */
[----:B0-----:R-:W0:Y:S01]  /*be80*/  FENCE.VIEW.ASYNC.S ;  /* 0x00000000000073c6 */ /* 0x001e220000000000 */
[--C-:B------:R-:W-:Y:S01]  /*be90*/  SHF.R.S32.HI R0, RZ, 0x1f, R3.reuse ;  /* 0x0000001fff007819 */ /* 0x100fe20000011403 */
[----:B------:R-:W-:-:S02]  /*bea0*/  IMAD.MOV R29, RZ, RZ, -R3 ;  /* 0x000000ffff1d7224 */ /* 0x000fc400078e0a03 */
[----:B------:R-:W-:Y:S02]  /*beb0*/  IMAD.U32 R21, RZ, RZ, UR37 ;  /* 0x00000025ff157e24 */ /* 0x000fe4000f8e00ff */
[----:B------:R-:W-:Y:S02]  /*bec0*/  IMAD R0, R0, UR8, RZ ;  /* 0x0000000800007c24 */ /* 0x000fe4000f8e02ff */
[----:B------:R-:W-:Y:S02]  /*bed0*/  IMAD R29, R94, R29, R28 ;  /* 0x0000001d5e1d7224 */ /* 0x000fe400078e021c */
[----:B------:R-:W-:Y:S02]  /*bee0*/  IMAD.U32 R21, RZ, RZ, UR4 ;  /* 0x00000004ff157e24 */ /* 0x000fe4000f8e00ff */
[C---:B------:R-:W-:Y:S01]  /*bef0*/  IMAD R49, R3.reuse, UR9, R0 ;  /* 0x0000000903317c24 */ /* 0x040fe2000f8e0200 */
[----:B------:R-:W-:Y:S01]  /*bf00*/  SHF.R.S32.HI R0, RZ, 0x1f, R29 ;  /* 0x0000001fff007819 */ /* 0x000fe2000001141d */
[----:B------:R-:W-:Y:S01]  /*bf10*/  IMAD.WIDE.U32 R20, R3, UR8, R20 ;  /* 0x0000000803147c25 */ /* 0x000fe2000f8e0014 */
[----:B------:R-:W-:-:S03]  /*bf20*/  ULDC.64 UR8, c[0x0][0xad8] ;  /* 0x0002b60000087ab9 */ /* 0x000fc60000000a00 */
[----:B------:R-:W-:Y:S02]  /*bf30*/  IMAD.U32 R51, RZ, RZ, UR43 ;  /* 0x0000002bff337e24 */ /* 0x000fe4000f8e00ff */
[----:B------:R-:W-:Y:S02]  /*bf40*/  IMAD.IADD R21, R21, 0x1, R49 ;  /* 0x0000000115157824 */ /* 0x000fe400078e0231 */
[----:B------:R-:W-:Y:S02]  /*bf50*/  IMAD R0, R0, UR8, RZ ;  /* 0x0000000800007c24 */ /* 0x000fe4000f8e02ff */
[----:B------:R-:W-:Y:S02]  /*bf60*/  IMAD R51, R51, 0x80, R95 ;  /* 0x0000008033337824 */ /* 0x000fe400078e025f */
[C---:B------:R-:W-:Y:S02]  /*bf70*/  IMAD R49, R29.reuse, UR9, R0 ;  /* 0x000000091d317c24 */ /* 0x040fe4000f8e0200 */
[----:B------:R-:W-:Y:S01]  /*bf80*/  IMAD.WIDE.U32 R20, R29, UR8, R20 ;  /* 0x000000081d147c25 */ /* 0x000fe2000f8e0014 */
[----:B------:R-:W-:Y:S01]  /*bf90*/  ISETP.GE.AND P2, PT, R51, R30, PT ;  /* 0x0000001e3300720c */ /* 0x000fe20003f46270 */
[----:B------:R-:W-:-:S02]  /*bfa0*/  ULDC.64 UR8, c[0x0][0xa80] ;  /* 0x0002a00000087ab9 */ /* 0x000fc40000000a00 */
[----:B------:R-:W-:Y:S01]  /*bfb0*/  IMAD.IADD R21, R21, 0x1, R49 ;  /* 0x0000000115157824 */ /* 0x000fe200078e0231 */
[----:B------:R-:W-:Y:S01]  /*bfc0*/  LEA R0, P3, R20, UR8, 0x1 ;  /* 0x0000000814007c11 */ /* 0x000fe2000f8608ff */
[----:B------:R-:W-:Y:S02]  /*bfd0*/  VIADD R2, R2, 0x2e820 ;  /* 0x0002e82002027836 */ /* 0x000fe40000000000 */
[----:B------:R-:W-:Y:S01]  /*bfe0*/  VIADD R3, R51, 0x20 ;  /* 0x0000002033037836 */ /* 0x000fe20000000000 */
[----:B------:R-:W-:Y:S02]  /*bff0*/  LEA.HI.X R28, R20, UR9, R21, 0x1, P3 ;  /* 0x00000009141c7c11 */ /* 0x000fe400098f0c15 */
[----:B------:R-:W-:Y:S02]  /*c000*/  PRMT R2, RZ, 0x654, R2 ;  /* 0x00000654ff027816 */ /* 0x000fe40000000002 */
[-C--:B------:R-:W-:Y:S01]  /*c010*/  ISETP.GE.AND P0, PT, R3, R30.reuse, PT ;  /* 0x0000001e0300720c */ /* 0x080fe20003f06270 */
[----:B------:R-:W-:Y:S01]  /*c020*/  VIADD R3, R51, 0x40 ;  /* 0x0000004033037836 */ /* 0x000fe20000000000 */
[----:B0-----:R0:W-:Y:S01]  /*c030*/  SYNCS.ARRIVE.TRANS64.RED.A1T0 RZ, [R2+URZ], RZ ;  /* 0x000000ff02ff79a7 */ /* 0x0011e2000810043f */
[----:B------:R0:W1:Y:S01]  /*c040*/  SHFL.IDX PT, R20, R0, RZ, 0x181f ;  /* 0x00181fff00147589 */ /* 0x00006200000e0000 */
[----:B------:R-:W-:Y:S03]  /*c050*/  BSSY B1, `(.L_x_6129) ;  /* 0x000000f000017945 */ /* 0x000fe60003800000 */
[----:B------:R0:W2:Y:S01]  /*c060*/  SHFL.IDX PT, R21, R28, RZ, 0x181f ;  /* 0x00181fff1c157589 */ /* 0x0000a200000e0000 */
[----:B------:R-:W-:-:S02]  /*c070*/  ISETP.GE.AND P1, PT, R3, R30, PT ;  /* 0x0000001e0300720c */ /* 0x000fc40003f26270 */
[----:B------:R-:W-:Y:S02]  /*c080*/  SHF.R.S32.HI R95, RZ, 0x1f, R17 ;  /* 0x0000001fff5f7819 */ /* 0x000fe40000011411 */
[----:B------:R-:W-:Y:S01]  /*c090*/  SHF.R.S32.HI R96, RZ, 0x1f, R16 ;  /* 0x0000001fff607819 */ /* 0x000fe20000011410 */
[----:B------:R-:W-:Y:S08]  /*c0a0*/  @P2 BRA `(.L_x_6130) ;  /* 0x0000000000242947 */ /* 0x000ff00003800000 */
[----:B------:R-:W-:Y:S02]  /*c0b0*/  ULDC UR4, c[0x0][0xac8] ;  /* 0x0002b20000047ab9 */ /* 0x000fe40000000800 */
[----:B------:R-:W-:Y:S02]  /*c0c0*/  ISETP.GE.AND P2, PT, R16, UR4, PT ;  /* 0x0000000410007c0c */ /* 0x000fe4000bf46270 */
[----:B------:R-:W-:-:S11]  /*c0d0*/  ISETP.GE.AND P3, PT, R17, UR4, PT ;  /* 0x0000000411007c0c */ /* 0x000fd6000bf66270 */
[CC--:B01----:R-:W-:Y:S02]  /*c0e0*/  @!P2 LEA R2, P4, R16.reuse, R20.reuse, 0x1 ;  /* 0x000000141002a211 */ /* 0x0c3fe400078808ff */
[C---:B------:R-:W-:Y:S02]  /*c0f0*/  @!P3 LEA R20, P5, R17.reuse, R20, 0x1 ;  /* 0x000000141114b211 */ /* 0x040fe400078a08ff */
[-C--:B--2---:R-:W-:Y:S02]  /*c100*/  @!P2 LEA.HI.X R3, R16, R21.reuse, R96, 0x1, P4 ;  /* 0x000000151003a211 */ /* 0x084fe400020f0c60 */
[----:B------:R-:W-:-:S03]  /*c110*/  @!P3 LEA.HI.X R21, R17, R21, R95, 0x1, P5 ;  /* 0x000000151115b211 */ /* 0x000fc600028f0c5f */
[----:B-----5:R3:W-:Y:S04]  /*c120*/  @!P2 ST.E.128 desc[UR50][R2.64], R4 ;  /* 0x000000040200a985 */ /* 0x0207e8000c101d32 */
[----:B------:R3:W-:Y:S02]  /*c130*/  @!P3 ST.E.128 desc[UR50][R20.64], R32 ;  /* 0x000000201400b985 */ /* 0x0007e4000c101d32 */
.L_x_6130:
[----:B------:R-:W-:Y:S05]  /*c140*/  BSYNC B1 ;  /* 0x0000000000017941 */ /* 0x000fea0003800000 */
.L_x_6129:
[----:B---3-5:R3:W4:Y:S01]  /*c150*/  SHFL.IDX PT, R5, R28, 0x1, 0x181f ;  /* 0x00381f001c057f89 */ /* 0x02872200000e0000 */
[----:B------:R-:W-:Y:S03]  /*c160*/  BSSY B1, `(.L_x_6131) ;  /* 0x000000c000017945 */ /* 0x000fe60003800000 */
[----:B------:R3:W0:Y:S01]  /*c170*/  SHFL.IDX PT, R4, R0, 0x1, 0x181f ;  /* 0x00381f0000047f89 */ /* 0x00062200000e0000 */
[----:B------:R-:W-:Y:S05]  /*c180*/  @P0 BRA `(.L_x_6132) ;  /* 0x0000000000240947 */ /* 0x000fea0003800000 */
[----:B------:R-:W-:Y:S02]  /*c190*/  ULDC UR4, c[0x0][0xac8] ;  /* 0x0002b20000047ab9 */ /* 0x000fe40000000800 */
[----:B------:R-:W-:Y:S02]  /*c1a0*/  ISETP.GE.AND P3, PT, R16, UR4, PT ;  /* 0x0000000410007c0c */ /* 0x000fe4000bf66270 */
[----:B------:R-:W-:-:S11]  /*c1b0*/  ISETP.GE.AND P4, PT, R17, UR4, PT ;  /* 0x0000000411007c0c */ /* 0x000fd6000bf86270 */
[CC--:B0-----:R-:W-:Y:S02]  /*c1c0*/  @!P3 LEA R2, P0, R16.reuse, R4.reuse, 0x1 ;  /* 0x000000041002b211 */ /* 0x0c1fe400078008ff */
[C---:B------:R-:W-:Y:S02]  /*c1d0*/  @!P4 LEA R4, P2, R17.reuse, R4, 0x1 ;  /* 0x000000041104c211 */ /* 0x040fe400078408ff */
[-C--:B----4-:R-:W-:Y:S02]  /*c1e0*/  @!P3 LEA.HI.X R3, R16, R5.reuse, R96, 0x1, P0 ;  /* 0x000000051003b211 */ /* 0x090fe400000f0c60 */
[----:B------:R-:W-:-:S03]  /*c1f0*/  @!P4 LEA.HI.X R5, R17, R5, R95, 0x1, P2 ;  /* 0x000000051105c211 */ /* 0x000fc600010f0c5f */
[----:B------:R0:W-:Y:S04]  /*c200*/  @!P3 ST.E.128 desc[UR50][R2.64], R8 ;  /* 0x000000080200b985 */ /* 0x0001e8000c101d32 */
[----:B------:R0:W-:Y:S02]  /*c210*/  @!P4 ST.E.128 desc[UR50][R4.64], R36 ;  /* 0x000000240400c985 */ /* 0x0001e4000c101d32 */
.L_x_6132:
[----:B------:R-:W-:Y:S05]  /*c220*/  BSYNC B1 ;  /* 0x0000000000017941 */ /* 0x000fea0003800000 */
.L_x_6131:
[----:B0---4-:R0:W4:Y:S01]  /*c230*/  SHFL.IDX PT, R5, R28, 0x2, 0x181f ;  /* 0x00581f001c057f89 */ /* 0x01112200000e0000 */
        /* <DEDUP_REMOVED lines=12> */
.L_x_6134:
[----:B------:R-:W-:Y:S05]  /*c300*/  BSYNC B1 ;  /* 0x0000000000017941 */ /* 0x000fea0003800000 */
.L_x_6133:
[----:B0-----:R-:W-:Y:S01]  /*c310*/  VIADD R3, R51, 0x60 ;  /* 0x0000006033037836 */ /* 0x001fe20000000000 */
[----:B---3--:R-:W0:Y:S04]  /*c320*/  SHFL.IDX PT, R28, R28, 0x3, 0x181f ;  /* 0x00781f001c1c7f89 */ /* 0x008e2800000e0000 */
[----:B------:R-:W-:Y:S01]  /*c330*/  ISETP.GE.AND P0, PT, R3, R30, PT ;  /* 0x0000001e0300720c */ /* 0x000fe20003f06270 */
[----:B------:R-:W3:-:S12]  /*c340*/  SHFL.IDX PT, R0, R0, 0x3, 0x181f ;  /* 0x00781f0000007f89 */ /* 0x000ed800000e0000 */
[----:B------:R-:W-:Y:S05]  /*c350*/  @P0 BRA `(.L_x_6135) ;  /* 0x00000018008c0947 */ /* 0x000fea0003800000 */
[----:B------:R-:W-:Y:S02]  /*c360*/  ULDC UR4, c[0x0][0xac8] ;  /* 0x0002b20000047ab9 */ /* 0x000fe40000000800 */
[----:B------:R-:W-:-:S13]  /*c370*/  ISETP.GE.AND P1, PT, R16, UR4, PT ;  /* 0x0000000410007c0c */ /* 0x000fda000bf26270 */
[----:B---3--:R-:W-:-:S04]  /*c380*/  @!P1 LEA R2, P0, R16, R0, 0x1 ;  /* 0x0000000010029211 */ /* 0x008fc800078008ff */
[----:B0-----:R-:W-:Y:S02]  /*c390*/  @!P1 LEA.HI.X R3, R16, R28, R96, 0x1, P0 ;  /* 0x0000001c10039211 */ /* 0x001fe400000f0c60 */
[----:B------:R-:W-:-:S03]  /*c3a0*/  ISETP.GE.AND P0, PT, R17, UR4, PT ;  /* 0x0000000411007c0c */ /* 0x000fc6000bf06270 */
[----:B------:R0:W-:Y:S10]  /*c3b0*/  @!P1 ST.E.128 desc[UR50][R2.64], R24 ;  /* 0x0000001802009985 */ /* 0x0001f4000c101d32 */
[----:B------:R-:W-:Y:S05]  /*c3c0*/  @P0 BRA `(.L_x_6135) ;  /* 0x0000001800700947 */ /* 0x000fea0003800000 */
[----:B0-----:R-:W-:-:S04]  /*c3d0*/  LEA R2, P0, R17, R0, 0x1 ;  /* 0x0000000011027211 */ /* 0x001fc800078008ff */
[----:B------:R-:W-:-:S05]  /*c3e0*/  LEA.HI.X R3, R17, R28, R95, 0x1, P0 ;  /* 0x0000001c11037211 */ /* 0x000fca00000f0c5f */
[----:B------:R0:W-:Y:S01]  /*c3f0*/  ST.E.128 desc[UR50][R2.64], R44 ;  /* 0x0000002c02007985 */ /* 0x0001e2000c101d32 */
[----:B------:R-:W-:Y:S05]  /*c400*/  BRA `(.L_x_6135) ;  /* 0x0000001800607947 */ /* 0x000fea0003800000 */
.L_x_6128:
[----:B------:R0:W5:Y:S01]  /*c410*/  LDL R108, [R1+0x8] ;  /* 0x00000800016c7983 */ /* 0x0001620000100800 */
[----:B------:R-:W-:Y:S01]  /*c420*/  ULDC.64 UR10, c[0x0][0xb08] ;  /* 0x0002c200000a7ab9 */ /* 0x000fe20000000a00 */
[----:B------:R-:W1:Y:S02]  /*c430*/  @P1 LDC R0, c[0x0][0xbec] ;  /* 0x0002fb00ff001b82 */ /* 0x000e640000000800 */
[----:B------:R0:W5:Y:S04]  /*c440*/  LDL R107, [R1+0x40] ;  /* 0x00004000016b7983 */ /* 0x0001680000100800 */
[----:B------:R0:W5:Y:S04]  /*c450*/  LDL R106, [R1+0x4] ;  /* 0x00000400016a7983 */ /* 0x0001680000100800 */
[----:B------:R0:W5:Y:S04]  /*c460*/  LDL R105, [R1+0x3c] ;  /* 0x00003c0001697983 */ /* 0x0001680000100800 */
[----:B------:R0:W5:Y:S01]  /*c470*/  LDL R104, [R1] ;  /* 0x0000000001687983 */ /* 0x0001620000100800 */
[----:B------:R-:W-:Y:S01]  /*c480*/  UIMAD UR7, UR12, UR10, URZ ;  /* 0x0000000a0c0772a4 */ /* 0x000fe2000f8e023f */
[----:B------:R-:W2:Y:S01]  /*c490*/  @P1 LDC R5, c[0x0][0xbf0] ;  /* 0x0002fc00ff051b82 */ /* 0x000ea20000000800 */
[----:B------:R-:W-:Y:S01]  /*c4a0*/  UIMAD.WIDE.U32 UR8, UR4, UR10, URZ ;  /* 0x0000000a040872a5 */ /* 0x000fe2000f8e003f */
[----:B------:R-:W-:Y:S01]  /*c4b0*/  IMAD.MOV.U32 R3, RZ, RZ, R13 ;  /* 0x000000ffff037224 */ /* 0x000fe200078e000d */
[----:B------:R-:W-:Y:S01]  /*c4c0*/  UIMAD UR7, UR4, UR11, UR7 ;  /* 0x0000000b040772a4 */ /* 0x000fe2000f8e0207 */
[----:B------:R-:W-:Y:S01]  /*c4d0*/  ISETP.GE.AND P0, PT, R11, R30, PT ;  /* 0x0000001e0b00720c */ /* 0x000fe20003f06270 */
[----:B------:R-:W-:Y:S01]  /*c4e0*/  USHF.R.S32.HI UR4, URZ, 0x1f, UR36 ;  /* 0x0000001f3f047899 */ /* 0x000fe20008011424 */
[----:B------:R-:W-:Y:S01]  /*c4f0*/  VIADD R2, R2, 0x2e820 ;  /* 0x0002e82002027836 */ /* 0x000fe20000000000 */
[----:B------:R-:W-:Y:S01]  /*c500*/  UIADD3 UR9, UR9, UR7, URZ ;  /* 0x0000000709097290 */ /* 0x000fe2000fffe03f */
[----:B-1----:R-:W-:Y:S01]  /*c510*/  @P1 IMAD.HI.U32 R0, R13, R0, RZ ;  /* 0x000000000d001227 */ /* 0x002fe200078e00ff */
[----:B------:R-:W-:Y:S01]  /*c520*/  ULDC.64 UR10, c[0x0][0xb38] ;  /* 0x0002ce00000a7ab9 */ /* 0x000fe20000000a00 */
[----:B------:R-:W-:Y:S01]  /*c530*/  BSSY B1, `(.L_x_6136) ;  /* 0x0000073000017945 */ /* 0x000fe20003800000 */
[----:B------:R-:W-:Y:S01]  /*c540*/  UIMAD.WIDE.U32 UR8, UR42, UR10, UR8 ;  /* 0x0000000a2a0872a5 */ /* 0x000fe2000f8e0008 */
[----:B------:R-:W-:-:S02]  /*c550*/  PRMT R2, RZ, 0x654, R2 ;  /* 0x00000654ff027816 */ /* 0x000fc40000000002 */
[----:B------:R-:W-:Y:S01]  /*c560*/  SHF.R.S32.HI R21, RZ, 0x1f, R19 ;  /* 0x0000001fff157819 */ /* 0x000fe20000011413 */
[----:B------:R-:W-:Y:S01]  /*c570*/  UIMAD UR9, UR42, UR11, UR9 ;  /* 0x0000000b2a0972a4 */ /* 0x000fe2000f8e0209 */
[----:B------:R0:W-:Y:S01]  /*c580*/  SYNCS.ARRIVE.TRANS64.RED.A1T0 RZ, [R2+URZ], RZ ;  /* 0x000000ff02ff79a7 */ /* 0x0001e2000810043f */
[----:B------:R-:W-:Y:S01]  /*c590*/  SHF.R.S32.HI R24, RZ, 0x1f, R22 ;  /* 0x0000001fff187819 */ /* 0x000fe20000011416 */
[----:B------:R-:W-:Y:S01]  /*c5a0*/  ULDC.64 UR10, c[0x0][0xb40] ;  /* 0x0002d000000a7ab9 */ /* 0x000fe20000000a00 */
[----:B------:R-:W-:Y:S01]  /*c5b0*/  SHF.R.S32.HI R26, RZ, 0x1f, R23 ;  /* 0x0000001fff1a7819 */ /* 0x000fe20000011417 */
[----:B------:R-:W-:Y:S01]  /*c5c0*/  UIMAD UR4, UR4, UR10, URZ ;  /* 0x0000000a040472a4 */ /* 0x000fe2000f8e023f */
[----:B------:R-:W-:Y:S02]  /*c5d0*/  SHF.R.S32.HI R27, RZ, 0x1f, R228 ;  /* 0x0000001fff1b7819 */ /* 0x000fe400000114e4 */
[----:B------:R-:W-:Y:S01]  /*c5e0*/  SHF.R.S32.HI R95, RZ, 0x1f, R229 ;  /* 0x0000001fff5f7819 */ /* 0x000fe200000114e5 */
[----:B------:R-:W-:Y:S01]  /*c5f0*/  UIMAD UR4, UR36, UR11, UR4 ;  /* 0x0000000b240472a4 */ /* 0x000fe2000f8e0204 */
[----:B--2---:R-:W-:Y:S01]  /*c600*/  @P1 SHF.R.U32.HI R3, RZ, R5, R0 ;  /* 0x00000005ff031219 */ /* 0x004fe20000011600 */
[----:B------:R-:W-:Y:S01]  /*c610*/  UIMAD.WIDE.U32 UR36, UR36, UR10, UR8 ;  /* 0x0000000a242472a5 */ /* 0x000fe2000f8e0008 */
[----:B------:R-:W-:-:S02]  /*c620*/  SHF.R.S32.HI R96, RZ, 0x1f, R230 ;  /* 0x0000001fff607819 */ /* 0x000fc400000114e6 */
[----:B------:R-:W-:Y:S01]  /*c630*/  ULDC.64 UR10, c[0x0][0xb48] ;  /* 0x0002d200000a7ab9 */ /* 0x000fe20000000a00 */
[----:B------:R-:W-:Y:S01]  /*c640*/  UIADD3 UR9, UR37, UR4, URZ ;  /* 0x0000000425097290 */ /* 0x000fe2000fffe03f */
[--C-:B------:R-:W-:Y:S01]  /*c650*/  SHF.R.S32.HI R0, RZ, 0x1f, R3.reuse ;  /* 0x0000001fff007819 */ /* 0x100fe20000011403 */
[----:B------:R-:W-:Y:S01]  /*c660*/  IMAD.MOV R7, RZ, RZ, -R3 ;  /* 0x000000ffff077224 */ /* 0x000fe200078e0a03 */
[----:B------:R-:W-:Y:S01]  /*c670*/  UMOV UR8, UR36 ;  /* 0x0000002400087c82 */ /* 0x000fe20008000000 */
[----:B------:R-:W-:Y:S01]  /*c680*/  SHF.R.S32.HI R97, RZ, 0x1f, R231 ;  /* 0x0000001fff617819 */ /* 0x000fe200000114e7 */
[----:B------:R-:W-:Y:S01]  /*c690*/  UIMAD.WIDE.U32 UR8, UR39, UR10, UR8 ;  /* 0x0000000a270872a5 */ /* 0x000fe2000f8e0008 */
[----:B------:R-:W-:Y:S01]  /*c6a0*/  IMAD R7, R94, R7, R13 ;  /* 0x000000075e077224 */ /* 0x000fe200078e020d */
[----:B------:R-:W-:Y:S02]  /*c6b0*/  SHF.R.S32.HI R98, RZ, 0x1f, R232 ;  /* 0x0000001fff627819 */ /* 0x000fe400000114e8 */
[----:B------:R-:W-:Y:S01]  /*c6c0*/  UIMAD UR39, UR39, UR11, UR9 ;  /* 0x0000000b272772a4 */ /* 0x000fe2000f8e0209 */
[----:B------:R-:W-:Y:S01]  /*c6d0*/  SHF.R.S32.HI R99, RZ, 0x1f, R233 ;  /* 0x0000001fff637819 */ /* 0x000fe200000114e9 */
[----:B------:R-:W-:Y:S01]  /*c6e0*/  IMAD.U32 R5, RZ, RZ, UR9 ;  /* 0x00000009ff057e24 */ /* 0x000fe2000f8e00ff */
[----:B------:R-:W-:Y:S01]  /*c6f0*/  ULDC.64 UR10, c[0x0][0xb30] ;  /* 0x0002cc00000a7ab9 */ /* 0x000fe20000000a00 */
[----:B------:R-:W-:Y:S01]  /*c700*/  IMAD.U32 R4, RZ, RZ, UR8 ;  /* 0x00000008ff047e24 */ /* 0x000fe2000f8e00ff */
[----:B------:R-:W-:Y:S01]  /*c710*/  ULDC.64 UR8, c[0x0][0xb28] ;  /* 0x0002ca0000087ab9 */ /* 0x000fe20000000a00 */
[----:B------:R-:W-:Y:S01]  /*c720*/  IMAD R0, R0, UR10, RZ ;  /* 0x0000000a00007c24 */ /* 0x000fe2000f8e02ff */
[----:B------:R-:W-:Y:S01]  /*c730*/  SHF.R.S32.HI R100, RZ, 0x1f, R234 ;  /* 0x0000001fff647819 */ /* 0x000fe200000114ea */
        /* <DEDUP_REMOVED lines=18> */
[----:B------:R-:W-:Y:S02]  /*c860*/  ULDC UR4, c[0x0][0xac8] ;  /* 0x0002b20000047ab9 */ /* 0x000fe40000000800 */
[----:B-----5:R-:W-:Y:S02]  /*c870*/  ISETP.GE.AND P3, PT, R106, UR4, PT ;  /* 0x000000046a007c0c */ /* 0x020fe4000bf66270 */
[----:B------:R-:W-:Y:S02]  /*c880*/  ISETP.GE.AND P2, PT, R108, UR4, PT ;  /* 0x000000046c007c0c */ /* 0x000fe4000bf46270 */
[----:B------:R-:W-:Y:S02]  /*c890*/  ISETP.GE.AND P1, PT, R104, UR4, PT ;  /* 0x0000000468007c0c */ /* 0x000fe4000bf26270 */
[----:B------:R-:W-:Y:S02]  /*c8a0*/  ISETP.GE.AND P0, PT, R237, UR4, PT ;  /* 0x00000004ed007c0c */ /* 0x000fe4000bf06270 */
[----:B------:R-:W-:-:S05]  /*c8b0*/  ISETP.GE.AND P4, PT, R236, UR4, PT ;  /* 0x00000004ec007c0c */ /* 0x000fca000bf86270 */
[-C--:B-1----:R-:W-:Y:S02]  /*c8c0*/  @!P3 LEA R6, P5, R106, R4.reuse, 0x2 ;  /* 0x000000046a06b211 */ /* 0x082fe400078a10ff */
[----:B0-2---:R-:W-:Y:S02]  /*c8d0*/  @!P2 IMAD.WIDE R2, R108, 0x4, R4 ;  /* 0x000000046c02a825 */ /* 0x005fe400078e0204 */
[----:B------:R-:W-:Y:S02]  /*c8e0*/  @!P3 LEA.HI.X R7, R106, R5, R107, 0x2, P5 ;  /* 0x000000056a07b211 */ /* 0x000fe400028f146b */
[-C--:B------:R-:W-:Y:S01]  /*c8f0*/  @!P1 LEA R8, P6, R104, R4.reuse, 0x2 ;  /* 0x0000000468089211 */ /* 0x080fe200078c10ff */
[----:B------:R0:W-:Y:S01]  /*c900*/  @!P2 ST.E.64 desc[UR50][R2.64], R92 ;  /* 0x0000005c0200a985 */ /* 0x0001e2000c101b32 */
[----:B------:R-:W-:Y:S02]  /*c910*/  ISETP.GE.AND P2, PT, R235, UR4, PT ;  /* 0x00000004eb007c0c */ /* 0x000fe4000bf46270 */
[----:B------:R-:W-:Y:S01]  /*c920*/  @!P0 LEA R10, P5, R237, R4, 0x2 ;  /* 0x00000004ed0a8211 */ /* 0x000fe200078a10ff */
[----:B------:R1:W-:Y:S01]  /*c930*/  @!P3 ST.E.64 desc[UR50][R6.64], R90 ;  /* 0x0000005a0600b985 */ /* 0x0003e2000c101b32 */
[----:B------:R-:W-:-:S02]  /*c940*/  ISETP.GE.AND P3, PT, R234, UR4, PT ;  /* 0x00000004ea007c0c */ /* 0x000fc4000bf66270 */
[-C--:B------:R-:W-:Y:S02]  /*c950*/  @!P1 LEA.HI.X R9, R104, R5.reuse, R105, 0x2, P6 ;  /* 0x0000000568099211 */ /* 0x080fe400030f1469 */
[----:B------:R-:W-:-:S03]  /*c960*/  @!P0 LEA.HI.X R11, R237, R5, R103, 0x2, P5 ;  /* 0x00000005ed0b8211 */ /* 0x000fc600028f1467 */
[----:B------:R2:W-:Y:S01]  /*c970*/  @!P1 ST.E.64 desc[UR50][R8.64], R88 ;  /* 0x0000005808009985 */ /* 0x0005e2000c101b32 */
[----:B0-----:R-:W-:-:S03]  /*c980*/  @!P4 LEA R2, P1, R236, R4, 0x2 ;  /* 0x00000004ec02c211 */ /* 0x001fc600078210ff */
[----:B------:R0:W-:Y:S01]  /*c990*/  @!P0 ST.E.64 desc[UR50][R10.64], R86 ;  /* 0x000000560a008985 */ /* 0x0001e2000c101b32 */
[----:B------:R-:W-:Y:S02]  /*c9a0*/  ISETP.GE.AND P0, PT, R233, UR4, PT ;  /* 0x00000004e9007c0c */ /* 0x000fe4000bf06270 */
[-C--:B------:R-:W-:Y:S02]  /*c9b0*/  @!P4 LEA.HI.X R3, R236, R5.reuse, R102, 0x2, P1 ;  /* 0x00000005ec03c211 */ /* 0x080fe400008f1466 */
[CC--:B------:R-:W-:Y:S02]  /*c9c0*/  @!P2 LEA R12, P6, R235.reuse, R4.reuse, 0x2 ;  /* 0x00000004eb0ca211 */ /* 0x0c0fe400078c10ff */
[----:B------:R-:W-:Y:S01]  /*c9d0*/  ISETP.GE.AND P1, PT, R232, UR4, PT ;  /* 0x00000004e8007c0c */ /* 0x000fe2000bf26270 */
[----:B------:R3:W-:Y:S01]  /*c9e0*/  @!P4 ST.E.64 desc[UR50][R2.64], R84 ;  /* 0x000000540200c985 */ /* 0x0007e2000c101b32 */
[----:B------:R-:W-:Y:S02]  /*c9f0*/  @!P3 LEA R14, P5, R234, R4, 0x2 ;  /* 0x00000004ea0eb211 */ /* 0x000fe400078a10ff */
[----:B------:R-:W-:-:S02]  /*ca00*/  @!P2 LEA.HI.X R13, R235, R5, R101, 0x2, P6 ;  /* 0x00000005eb0da211 */ /* 0x000fc400030f1465 */
[----:B------:R-:W-:Y:S02]  /*ca10*/  ISETP.GE.AND P4, PT, R231, UR4, PT ;  /* 0x00000004e7007c0c */ /* 0x000fe4000bf86270 */
[----:B------:R-:W-:Y:S01]  /*ca20*/  @!P3 LEA.HI.X R15, R234, R5, R100, 0x2, P5 ;  /* 0x00000005ea0fb211 */ /* 0x000fe200028f1464 */
[----:B------:R4:W-:Y:S01]  /*ca30*/  @!P2 ST.E.64 desc[UR50][R12.64], R82 ;  /* 0x000000520c00a985 */ /* 0x0009e2000c101b32 */
[----:B-1----:R-:W-:-:S03]  /*ca40*/  @!P0 LEA R6, P2, R233, R4, 0x2 ;  /* 0x00000004e9068211 */ /* 0x002fc600078410ff */
[----:B------:R-:W-:Y:S01]  /*ca50*/  @!P3 ST.E.64 desc[UR50][R14.64], R80 ;  /* 0x000000500e00b985 */ /* 0x000fe2000c101b32 */
[----:B------:R-:W-:Y:S02]  /*ca60*/  ISETP.GE.AND P3, PT, R230, UR4, PT ;  /* 0x00000004e6007c0c */ /* 0x000fe4000bf66270 */
[CC--:B--2---:R-:W-:Y:S02]  /*ca70*/  @!P1 LEA R8, P5, R232.reuse, R4.reuse, 0x2 ;  /* 0x00000004e8089211 */ /* 0x0c4fe400078a10ff */
[-C--:B------:R-:W-:Y:S02]  /*ca80*/  @!P0 LEA.HI.X R7, R233, R5.reuse, R99, 0x2, P2 ;  /* 0x00000005e9078211 */ /* 0x080fe400010f1463 */
[----:B------:R-:W-:Y:S02]  /*ca90*/  ISETP.GE.AND P2, PT, R229, UR4, PT ;  /* 0x00000004e5007c0c */ /* 0x000fe4000bf46270 */
[----:B0-----:R-:W-:Y:S01]  /*caa0*/  @!P4 LEA R10, P6, R231, R4, 0x2 ;  /* 0x00000004e70ac211 */ /* 0x001fe200078c10ff */
[----:B------:R0:W-:Y:S01]  /*cab0*/  @!P0 ST.E.64 desc[UR50][R6.64], R78 ;  /* 0x0000004e06008985 */ /* 0x0001e2000c101b32 */
[----:B------:R-:W-:-:S02]  /*cac0*/  @!P1 LEA.HI.X R9, R232, R5, R98, 0x2, P5 ;  /* 0x00000005e8099211 */ /* 0x000fc400028f1462 */
[-C--:B------:R-:W-:Y:S02]  /*cad0*/  @!P4 LEA.HI.X R11, R231, R5.reuse, R97, 0x2, P6 ;  /* 0x00000005e70bc211 */ /* 0x080fe400030f1461 */
[----:B------:R-:W-:Y:S01]  /*cae0*/  ISETP.GE.AND P0, PT, R228, UR4, PT ;  /* 0x00000004e4007c0c */ /* 0x000fe2000bf06270 */
[----:B------:R1:W-:Y:S01]  /*caf0*/  @!P1 ST.E.64 desc[UR50][R8.64], R76 ;  /* 0x0000004c08009985 */ /* 0x0003e2000c101b32 */
[C---:B---3--:R-:W-:Y:S02]  /*cb00*/  @!P3 LEA R2, P1, R230.reuse, R4, 0x2 ;  /* 0x00000004e602b211 */ /* 0x048fe400078210ff */
[----:B------:R-:W-:Y:S01]  /*cb10*/  ISETP.GE.AND P5, PT, R23, UR4, PT ;  /* 0x0000000417007c0c */ /* 0x000fe2000bfa6270 */
[----:B------:R2:W-:Y:S01]  /*cb20*/  @!P4 ST.E.64 desc[UR50][R10.64], R74 ;  /* 0x0000004a0a00c985 */ /* 0x0005e2000c101b32 */
[----:B------:R-:W-:Y:S02]  /*cb30*/  @!P3 LEA.HI.X R3, R230, R5, R96, 0x2, P1 ;  /* 0x00000005e603b211 */ /* 0x000fe400008f1460 */
[----:B------:R-:W-:-:S02]  /*cb40*/  ISETP.GE.AND P4, PT, R22, UR4, PT ;  /* 0x0000000416007c0c */ /* 0x000fc4000bf86270 */
[----:B------:R-:W-:Y:S01]  /*cb50*/  ISETP.GE.AND P1, PT, R19, UR4, PT ;  /* 0x0000000413007c0c */ /* 0x000fe2000bf26270 */
[----:B------:R3:W-:Y:S01]  /*cb60*/  @!P3 ST.E.64 desc[UR50][R2.64], R72 ;  /* 0x000000480200b985 */ /* 0x0007e2000c101b32 */
[CC--:B----4-:R-:W-:Y:S02]  /*cb70*/  @!P2 LEA R12, P6, R229.reuse, R4.reuse, 0x2 ;  /* 0x00000004e50ca211 */ /* 0x0d0fe400078c10ff */
        /* <DEDUP_REMOVED lines=14> */
.L_x_6137:
[----:B------:R-:W-:Y:S05]  /*cc60*/  BSYNC B1 ;  /* 0x0000000000017941 */ /* 0x000fea0003800000 */
.L_x_6136:
[----:B------:R-:W-:Y:S01]  /*cc70*/  ISETP.GE.AND P0, PT, R25, R30, PT ;  /* 0x0000001e1900720c */ /* 0x000fe20003f06270 */
[----:B--23--:R2:W3:Y:S04]  /*cc80*/  SHFL.IDX PT, R5, R20, 0x1, 0x1c1f ;  /* 0x003c1f0014057f89 */ /* 0x00c4e800000e0000 */
[----:B-1----:R2:W1:Y:S08]  /*cc90*/  SHFL.IDX PT, R4, R0, 0x1, 0x1c1f ;  /* 0x003c1f0000047f89 */ /* 0x00247000000e0000 */
[----:B--2---:R-:W-:Y:S05]  /*cca0*/  @P0 BRA `(.L_x_6135) ;  /* 0x0000001000380947 */ /* 0x004fea0003800000 */
[----:B------:R-:W-:Y:S02]  /*ccb0*/  ULDC UR4, c[0x0][0xac8] ;  /* 0x0002b20000047ab9 */ /* 0x000fe40000000800 */
[----:B-----5:R-:W-:Y:S02]  /*ccc0*/  ISETP.GE.AND P1, PT, R106, UR4, PT ;  /* 0x000000046a007c0c */ /* 0x020fe4000bf26270 */
[----:B------:R-:W-:Y:S02]  /*ccd0*/  ISETP.GE.AND P6, PT, R108, UR4, PT ;  /* 0x000000046c007c0c */ /* 0x000fe4000bfc6270 */
[----:B------:R-:W-:Y:S02]  /*cce0*/  ISETP.GE.AND P0, PT, R104, UR4, PT ;  /* 0x0000000468007c0c */ /* 0x000fe4000bf06270 */
[----:B------:R-:W-:Y:S02]  /*ccf0*/  ISETP.GE.AND P2, PT, R237, UR4, PT ;  /* 0x00000004ed007c0c */ /* 0x000fe4000bf46270 */
[----:B------:R-:W-:-:S05]  /*cd00*/  ISETP.GE.AND P3, PT, R236, UR4, PT ;  /* 0x00000004ec007c0c */ /* 0x000fca000bf66270 */
[-C--:B-1----:R-:W-:Y:S02]  /*cd10*/  @!P1 LEA R6, P4, R106, R4.reuse, 0x2 ;  /* 0x000000046a069211 */ /* 0x082fe400078810ff */
[----:B0--3--:R-:W-:Y:S02]  /*cd20*/  @!P6 IMAD.WIDE R2, R108, 0x4, R4 ;  /* 0x000000046c02e825 */ /* 0x009fe400078e0204 */
[-C--:B------:R-:W-:Y:S02]  /*cd30*/  @!P1 LEA.HI.X R7, R106, R5.reuse, R107, 0x2, P4 ;  /* 0x000000056a079211 */ /* 0x080fe400020f146b */
[----:B------:R-:W-:Y:S01]  /*cd40*/  ISETP.GE.AND P4, PT, R235, UR4, PT ;  /* 0x00000004eb007c0c */ /* 0x000fe2000bf86270 */
[----:B------:R0:W-:Y:S01]  /*cd50*/  @!P6 ST.E.64 desc[UR50][R2.64], R34 ;  /* 0x000000220200e985 */ /* 0x0001e2000c101b32 */
[-C--:B------:R-:W-:Y:S02]  /*cd60*/  @!P0 LEA R8, P5, R104, R4.reuse, 0x2 ;  /* 0x0000000468088211 */ /* 0x080fe400078a10ff */
[----:B------:R-:W-:Y:S01]  /*cd70*/  @!P3 LEA R12, P6, R236, R4, 0x2 ;  /* 0x00000004ec0cb211 */ /* 0x000fe200078c10ff */
[----:B------:R1:W-:Y:S01]  /*cd80*/  @!P1 ST.E.64 desc[UR50][R6.64], R36 ;  /* 0x0000002406009985 */ /* 0x0003e2000c101b32 */
[----:B------:R-:W-:-:S02]  /*cd90*/  @!P0 LEA.HI.X R9, R104, R5, R105, 0x2, P5 ;  /* 0x0000000568098211 */ /* 0x000fc400028f1469 */
[CC--:B------:R-:W-:Y:S02]  /*cda0*/  @!P2 LEA R10, P1, R237.reuse, R4.reuse, 0x2 ;  /* 0x00000004ed0aa211 */ /* 0x0c0fe400078210ff */
        /* <DEDUP_REMOVED lines=9> */
[----:B------:R4:W-:Y:S02]  /*ce40*/  @!P3 ST.E.64 desc[UR50][R12.64], R42 ;  /* 0x0000002a0c00b985 */ /* 0x0009e4000c101b32 */
[CC--:B0-----:R-:W-:Y:S02]  /*ce50*/  @!P0 LEA R2, P3, R234.reuse, R4.reuse, 0x2 ;  /* 0x00000004ea028211 */ /* 0x0c1fe400078610ff */
[----:B------:R-:W-:Y:S01]  /*ce60*/  @!P4 ST.E.64 desc[UR50][R14.64], R44 ;  /* 0x0000002c0e00c985 */ /* 0x000fe2000c101b32 */
[----:B------:R-:W-:Y:S02]  /*ce70*/  ISETP.GE.AND P4, PT, R231, UR4, PT ;  /* 0x00000004e7007c0c */ /* 0x000fe4000bf86270 */
[----:B-1----:R-:W-:Y:S02]  /*ce80*/  @!P1 LEA R6, P5, R233, R4, 0x2 ;  /* 0x00000004e9069211 */ /* 0x002fe400078a10ff */
[----:B------:R-:W-:-:S02]  /*ce90*/  @!P0 LEA.HI.X R3, R234, R5, R100, 0x2, P3 ;  /* 0x00000005ea038211 */ /* 0x000fc400018f1464 */
[----:B------:R-:W-:Y:S02]  /*cea0*/  ISETP.GE.AND P3, PT, R230, UR4, PT ;  /* 0x00000004e6007c0c */ /* 0x000fe4000bf66270 */
[CC--:B--2---:R-:W-:Y:S01]  /*ceb0*/  @!P2 LEA R8, P6, R232.reuse, R4.reuse, 0x2 ;  /* 0x00000004e808a211 */ /* 0x0c4fe200078c10ff */
[----:B------:R0:W-:Y:S01]  /*cec0*/  @!P0 ST.E.64 desc[UR50][R2.64], R46 ;  /* 0x0000002e02008985 */ /* 0x0001e2000c101b32 */
[-C--:B------:R-:W-:Y:S02]  /*ced0*/  @!P1 LEA.HI.X R7, R233, R5.reuse, R99, 0x2, P5 ;  /* 0x00000005e9079211 */ /* 0x080fe400028f1463 */
[----:B------:R-:W-:Y:S02]  /*cee0*/  @!P2 LEA.HI.X R9, R232, R5, R98, 0x2, P6 ;  /* 0x00000005e809a211 */ /* 0x000fe400030f1462 */
[----:B------:R-:W-:Y:S01]  /*cef0*/  ISETP.GE.AND P0, PT, R229, UR4, PT ;  /* 0x00000004e5007c0c */ /* 0x000fe2000bf06270 */
[----:B------:R1:W-:Y:S01]  /*cf00*/  @!P1 ST.E.64 desc[UR50][R6.64], R48 ;  /* 0x0000003006009985 */ /* 0x0003e2000c101b32 */
[----:B---3--:R-:W-:-:S02]  /*cf10*/  @!P4 LEA R10, P1, R231, R4, 0x2 ;  /* 0x00000004e70ac211 */ /* 0x008fc400078210ff */
[----:B------:R-:W-:Y:S01]  /*cf20*/  ISETP.GE.AND P5, PT, R228, UR4, PT ;  /* 0x00000004e4007c0c */ /* 0x000fe2000bfa6270 */
[----:B------:R2:W-:Y:S01]  /*cf30*/  @!P2 ST.E.64 desc[UR50][R8.64], R50 ;  /* 0x000000320800a985 */ /* 0x0005e2000c101b32 */
[----:B------:R-:W-:Y:S02]  /*cf40*/  @!P4 LEA.HI.X R11, R231, R5, R97, 0x2, P1 ;  /* 0x00000005e70bc211 */ /* 0x000fe400008f1461 */
[----:B------:R-:W-:Y:S02]  /*cf50*/  ISETP.GE.AND P2, PT, R23, UR4, PT ;  /* 0x0000000417007c0c */ /* 0x000fe4000bf46270 */
[----:B------:R-:W-:Y:S01]  /*cf60*/  ISETP.GE.AND P1, PT, R22, UR4, PT ;  /* 0x0000000416007c0c */ /* 0x000fe2000bf26270 */
[----:B------:R3:W-:Y:S01]  /*cf70*/  @!P4 ST.E.64 desc[UR50][R10.64], R52 ;  /* 0x000000340a00c985 */ /* 0x0007e2000c101b32 */
[-C--:B----4-:R-:W-:Y:S02]  /*cf80*/  @!P3 LEA R12, P6, R230, R4.reuse, 0x2 ;  /* 0x00000004e60cb211 */ /* 0x090fe400078c10ff */
[----:B0-----:R-:W-:-:S02]  /*cf90*/  @!P0 LEA R2, P4, R229, R4, 0x2 ;  /* 0x00000004e5028211 */ /* 0x001fc400078810ff */
        /* <DEDUP_REMOVED lines=15> */
[----:B---3--:R-:W-:-:S04]  /*d090*/  LEA R2, P0, R19, R4, 0x2 ;  /* 0x0000000413027211 */ /* 0x008fc800078010ff */
[----:B------:R-:W-:-:S05]  /*d0a0*/  LEA.HI.X R3, R19, R5, R21, 0x2, P0 ;  /* 0x0000000513037211 */ /* 0x000fca00000f1415 */
[----:B------:R0:W-:Y:S01]  /*d0b0*/  ST.E.64 desc[UR50][R2.64], R32 ;  /* 0x0000002002007985 */ /* 0x0001e2000c101b32 */
[----:B------:R-:W-:Y:S05]  /*d0c0*/  BRA `(.L_x_6135) ;  /* 0x0000000c00307947 */ /* 0x000fea0003800000 */
.L_x_6126:
        /* <DEDUP_REMOVED lines=31> */
.L_x_6138:
[----:B------:R-:W-:Y:S01]  /*d2c0*/  USEL UR36, UR36, URZ, !UP0 ;  /* 0x0000003f24247287 */ /* 0x000fe2000c000000 */
[----:B------:R-:W-:Y:S01]  /*d2d0*/  BSSY B1, `(.L_x_6139) ;  /* 0x0000038000017945 */ /* 0x000fe20003800000 */
[----:B------:R-:W-:-:S03]  /*d2e0*/  USEL UR37, UR37, URZ, !UP0 ;  /* 0x0000003f25257287 */ /* 0x000fc6000c000000 */
[----:B------:R-:W-:Y:S09]  /*d2f0*/  @P0 BRA `(.L_x_6140) ;  /* 0x0000000000d40947 */ /* 0x000ff20003800000 */
[----:B------:R-:W0:Y:S01]  /*d300*/  LDC R9, c[0x0][0xbe8] ;  /* 0x0002fa00ff097b82 */ /* 0x000e220000000800 */
[----:B------:R-:W-:-:S04]  /*d310*/  IMAD.U32 R2, RZ, RZ, UR43 ;  /* 0x0000002bff027e24 */ /* 0x000fc8000f8e00ff */
[----:B------:R-:W-:-:S04]  /*d320*/  IMAD R2, R2, 0x80, R7 ;  /* 0x0000008002027824 */ /* 0x000fc800078e0207 */
[----:B------:R-:W-:Y:S02]  /*d330*/  VIADD R4, R2, 0xffffff80 ;  /* 0xffffff8002047836 */ /* 0x000fe40000000000 */
        /* <DEDUP_REMOVED lines=13> */
[----:B------:R-:W-:Y:S01]  /*d410*/  UIMAD UR7, UR11, UR36, URZ ;  /* 0x000000240b0772a4 */ /* 0x000fe2000f8e023f */
[----:B------:R-:W1:Y:S01]  /*d420*/  @P0 LDC R7, c[0x0][0xbf0] ;  /* 0x0002fc00ff070b82 */ /* 0x000e620000000800 */
[----:B------:R-:W-:Y:S02]  /*d430*/  UIMAD.WIDE.U32 UR14, UR8, UR42, URZ ;  /* 0x0000002a080e72a5 */ /* 0x000fe4000f8e003f */
        /* <DEDUP_REMOVED lines=12> */
[----:B------:R-:W-:Y:S01]  /*d500*/  UIADD3.X UR7, UR7, UR11, UR16, UP0, UP1 ;  /* 0x0000000b07077290 */ /* 0x000fe200087e2410 */
[----:B-1----:R-:W-:Y:S01]  /*d510*/  @P0 SHF.R.U32.HI R5, RZ, R7, R2 ;  /* 0x00000007ff050219 */ /* 0x002fe20000011602 */
[----:B------:R-:W-:Y:S01]  /*d520*/  IMAD.U32 R2, RZ, RZ, UR20 ;  /* 0x00000014ff027e24 */ /* 0x000fe2000f8e00ff */
[----:B------:R-:W-:Y:S01]  /*d530*/  ULDC.64 UR8, c[0x0][UR17+0x210] ;  /* 0x0000840011087abb */ /* 0x000fe20008000a00 */
[----:B------:R-:W-:Y:S01]  /*d540*/  ULDC.64 UR10, c[0x0][0xba8] ;  /* 0x0002ea00000a7ab9 */ /* 0x000fe20000000a00 */
[----:B------:R-:W-:Y:S01]  /*d550*/  @!UP2 ULDC UR10, c[0x0][0xb50] ;  /* 0x0002d400000aaab9 */ /* 0x000fe20000000800 */
[--C-:B------:R-:W-:Y:S01]  /*d560*/  IMAD.MOV R7, RZ, RZ, -R5.reuse ;  /* 0x000000ffff077224 */ /* 0x100fe200078e0a05 */
[----:B------:R-:W-:Y:S01]  /*d570*/  IADD3 R2, P0, P1, R5, UR14, R2 ;  /* 0x0000000e05027c10 */ /* 0x000fe2000f91e002 */
[----:B------:R-:W-:Y:S01]  /*d580*/  @!UP2 ULDC UR11, c[0x0][0xb54] ;  /* 0x0002d500000baab9 */ /* 0x000fe20000000800 */
[----:B------:R-:W-:Y:S01]  /*d590*/  SHF.R.S32.HI R5, RZ, 0x1f, R5 ;  /* 0x0000001fff057819 */ /* 0x000fe20000011405 */
[----:B------:R-:W-:-:S03]  /*d5a0*/  IMAD R7, R9, R7, R4 ;  /* 0x0000000709077224 */ /* 0x000fc600078e0204 */
[----:B------:R-:W-:Y:S01]  /*d5b0*/  IADD3.X R3, R5, UR7, R6, P0, P1 ;  /* 0x0000000705037c10 */ /* 0x000fe200087e2406 */
[C---:B------:R-:W-:Y:S01]  /*d5c0*/  IMAD R9, R7.reuse, UR9, RZ ;  /* 0x0000000907097c24 */ /* 0x040fe2000f8e02ff */
[----:B------:R-:W-:Y:S01]  /*d5d0*/  SHF.R.S32.HI R4, RZ, 0x1f, R7 ;  /* 0x0000001fff047819 */ /* 0x000fe20000011407 */
[----:B------:R-:W-:-:S04]  /*d5e0*/  IMAD.WIDE.U32 R2, R7, UR8, R2 ;  /* 0x0000000807027c25 */ /* 0x000fc8000f8e0002 */
[----:B------:R-:W-:Y:S01]  /*d5f0*/  IMAD R9, R4, UR8, R9 ;  /* 0x0000000804097c24 */ /* 0x000fe2000f8e0209 */
[----:B------:R-:W-:-:S03]  /*d600*/  LEA R4, P0, R2, UR10, 0x2 ;  /* 0x0000000a02047c11 */ /* 0x000fc6000f8010ff */
[----:B------:R-:W-:-:S05]  /*d610*/  IMAD.IADD R3, R3, 0x1, R9 ;  /* 0x0000000103037824 */ /* 0x000fca00078e0209 */
[----:B------:R-:W-:Y:S01]  /*d620*/  LEA.HI.X R5, R2, UR11, R3, 0x2, P0 ;  /* 0x0000000b02057c11 */ /* 0x000fe200080f1403 */
[----:B------:R-:W-:-:S05]  /*d630*/  IMAD.MOV.U32 R3, RZ, RZ, -0x800000 ;  /* 0xff800000ff037424 */ /* 0x000fca00078e00ff */
[----:B------:R0:W-:Y:S02]  /*d640*/  STG.E desc[UR50][R4.64], R3 ;  /* 0x0000000304007986 */ /* 0x0001e4000c101932 */
.L_x_6140:
[----:B------:R-:W-:Y:S05]  /*d650*/  BSYNC B1 ;  /* 0x0000000000017941 */ /* 0x000fea0003800000 */
.L_x_6139:
[----:B------:R-:W-:-:S06]  /*d660*/  UISETP.GT.AND UP0, UPT, UR45, 0x1, UPT ;  /* 0x000000012d00788c */ /* 0x000fcc000bf04270 */
[----:B------:R-:W-:-:S13]  /*d670*/  PLOP3.LUT P0, PT, PT, PT, UP0, 0x80, 0x0 ;  /* 0x000000000000781c */ /* 0x000fda0003f0f008 */
[----:B------:R-:W-:Y:S05]  /*d680*/  @P0 BRA `(.L_x_6135) ;  /* 0x0000000400c00947 */ /* 0x000fea0003800000 */
[----:B------:R-:W1:Y:S01]  /*d690*/  LDC R11, c[0x0][0xbe8] ;  /* 0x0002fa00ff0b7b82 */ /* 0x000e620000000800 */
[----:B------:R-:W-:Y:S01]  /*d6a0*/  SHF.R.S32.HI R8, RZ, 0x1f, R10 ;  /* 0x0000001fff087819 */ /* 0x000fe2000001140a */
[----:B------:R-:W-:Y:S01]  /*d6b0*/  ULDC.64 UR10, c[0x0][0xaa0] ;  /* 0x0002a800000a7ab9 */ /* 0x000fe20000000a00 */
[----:B0-----:R-:W-:Y:S01]  /*d6c0*/  IMAD.U32 R5, RZ, RZ, UR43 ;  /* 0x0000002bff057e24 */ /* 0x001fe2000f8e00ff */
[----:B------:R-:W-:Y:S01]  /*d6d0*/  UIMAD UR7, UR16, UR10, URZ ;  /* 0x0000000a100772a4 */ /* 0x000fe2000f8e023f */
[----:B------:R-:W-:Y:S01]  /*d6e0*/  LEA.HI R8, R8, R10, RZ, 0x3 ;  /* 0x0000000a08087211 */ /* 0x000fe200078f18ff */
[----:B------:R-:W-:Y:S01]  /*d6f0*/  UIMAD.WIDE.U32 UR8, UR4, UR10, URZ ;  /* 0x0000000a040872a5 */ /* 0x000fe2000f8e003f */
[----:B------:R-:W-:Y:S01]  /*d700*/  BSSY B1, `(.L_x_6141) ;  /* 0x000003e000017945 */ /* 0x000fe20003800000 */
[----:B------:R-:W-:Y:S01]  /*d710*/  UIMAD UR7, UR4, UR11, UR7 ;  /* 0x0000000b040772a4 */ /* 0x000fe2000f8e0207 */
[----:B------:R-:W-:Y:S02]  /*d720*/  SHF.R.S32.HI R8, RZ, 0x3, R8 ;  /* 0x00000003ff087819 */ /* 0x000fe40000011408 */
[----:B------:R-:W-:Y:S01]  /*d730*/  ULDC.64 UR10, c[0x0][0xae8] ;  /* 0x0002ba00000a7ab9 */ /* 0x000fe20000000a00 */
[----:B------:R-:W-:Y:S01]  /*d740*/  UIADD3 UR9, UR9, UR7, URZ ;  /* 0x0000000709097290 */ /* 0x000fe2000fffe03f */
[----:B------:R-:W-:Y:S01]  /*d750*/  SHF.R.S32.HI R10, RZ, 0x1f, R17 ;  /* 0x0000001fff0a7819 */ /* 0x000fe20000011411 */
[----:B------:R-:W-:Y:S01]  /*d760*/  IMAD R2, R18, 0x20, R8 ;  /* 0x0000002012027824 */ /* 0x000fe200078e0208 */
[----:B------:R-:W-:Y:S01]  /*d770*/  SHF.R.S32.HI R12, RZ, 0x1f, R16 ;  /* 0x0000001fff0c7819 */ /* 0x000fe20000011410 */
[----:B------:R-:W-:-:S02]  /*d780*/  UIMAD.WIDE.U32 UR8, UR42, UR10, UR8 ;  /* 0x0000000a2a0872a5 */ /* 0x000fc4000f8e0008 */
[----:B------:R-:W-:Y:S02]  /*d790*/  IMAD R6, R5, 0x80, R2 ;  /* 0x0000008005067824 */ /* 0x000fe400078e0202 */
[----:B------:R-:W-:Y:S02]  /*d7a0*/  UIMAD UR9, UR42, UR11, UR9 ;  /* 0x0000000b2a0972a4 */ /* 0x000fe4000f8e0209 */
[----:B------:R-:W-:Y:S01]  /*d7b0*/  IMAD.MOV.U32 R5, RZ, RZ, R6 ;  /* 0x000000ffff057224 */ /* 0x000fe200078e0006 */
        /* <DEDUP_REMOVED lines=26> */
[----:B-----5:R-:W-:Y:S02]  /*d960*/  IMAD R11, R0, R11, RZ ;  /* 0x0000000b000b7224 */ /* 0x020fe400078e02ff */
[----:B------:R-:W-:-:S02]  /*d970*/  IMAD R5, R7, UR9, R4 ;  /* 0x0000000907057c24 */ /* 0x000fc4000f8e0204 */
[----:B------:R-:W-:Y:S01]  /*d980*/  IMAD.WIDE.U32 R2, R7, UR8, R2 ;  /* 0x0000000807027c25 */ /* 0x000fe2000f8e0002 */
[C---:B------:R-:W-:Y:S01]  /*d990*/  ISETP.GE.AND P2, PT, R6.reuse, R11, PT ;  /* 0x0000000b0600720c */ /* 0x040fe20003f46270 */
[----:B------:R-:W-:Y:S02]  /*d9a0*/  ULDC.64 UR8, c[0x0][0xa80] ;  /* 0x0002a00000087ab9 */ /* 0x000fe40000000a00 */
[----:B------:R-:W-:Y:S01]  /*d9b0*/  VIADD R0, R6, 0x20 ;  /* 0x0000002006007836 */ /* 0x000fe20000000000 */
[----:B------:R-:W-:Y:S01]  /*d9c0*/  LEA R4, P3, R2, UR8, 0x1 ;  /* 0x0000000802047c11 */ /* 0x000fe2000f8608ff */
[----:B------:R-:W-:-:S03]  /*d9d0*/  IMAD.IADD R3, R3, 0x1, R5 ;  /* 0x0000000103037824 */ /* 0x000fc600078e0205 */
[-C--:B------:R-:W-:Y:S01]  /*d9e0*/  ISETP.GE.AND P1, PT, R0, R11.reuse, PT ;  /* 0x0000000b0000720c */ /* 0x080fe20003f26270 */
[----:B------:R-:W-:Y:S01]  /*d9f0*/  VIADD R0, R6, 0x40 ;  /* 0x0000004006007836 */ /* 0x000fe20000000000 */
[----:B------:R-:W-:Y:S02]  /*da00*/  LEA.HI.X R5, R2, UR9, R3, 0x1, P3 ;  /* 0x0000000902057c11 */ /* 0x000fe400098f0c03 */
[----:B------:R0:W1:Y:S02]  /*da10*/  SHFL.IDX PT, R2, R4, RZ, 0x181f ;  /* 0x00181fff04027589 */ /* 0x00006400000e0000 */
[----:B------:R-:W-:Y:S02]  /*da20*/  ISETP.GE.AND P0, PT, R0, R11, PT ;  /* 0x0000000b0000720c */ /* 0x000fe40003f06270 */
[----:B------:R0:W2:Y:S01]  /*da30*/  SHFL.IDX PT, R0, R5, RZ, 0x181f ;  /* 0x00181fff05007589 */ /* 0x0000a200000e0000 */
[----:B------:R-:W-:Y:S10]  /*da40*/  @P2 BRA `(.L_x_6142) ;  /* 0x0000000000242947 */ /* 0x000ff40003800000 */
[----:B------:R-:W-:Y:S02]  /*da50*/  ULDC UR4, c[0x0][0xac8] ;  /* 0x0002b20000047ab9 */ /* 0x000fe40000000800 */
[----:B------:R-:W-:Y:S02]  /*da60*/  ISETP.GE.AND P4, PT, R16, UR4, PT ;  /* 0x0000000410007c0c */ /* 0x000fe4000bf86270 */
[----:B------:R-:W-:-:S11]  /*da70*/  ISETP.GE.AND P5, PT, R17, UR4, PT ;  /* 0x0000000411007c0c */ /* 0x000fd6000bfa6270 */
[CC--:B-1----:R-:W-:Y:S02]  /*da80*/  @!P4 LEA R8, P2, R16.reuse, R2.reuse, 0x1 ;  /* 0x000000021008c211 */ /* 0x0c2fe400078408ff */
[C---:B------:R-:W-:Y:S02]  /*da90*/  @!P5 LEA R2, P3, R17.reuse, R2, 0x1 ;  /* 0x000000021102d211 */ /* 0x040fe400078608ff */
[-C--:B--2---:R-:W-:Y:S02]  /*daa0*/  @!P4 LEA.HI.X R9, R16, R0.reuse, R12, 0x1, P2 ;  /* 0x000000001009c211 */ /* 0x084fe400010f0c0c */
[----:B------:R-:W-:-:S03]  /*dab0*/  @!P5 LEA.HI.X R3, R17, R0, R10, 0x1, P3 ;  /* 0x000000001103d211 */ /* 0x000fc600018f0c0a */
[----:B------:R3:W-:Y:S04]  /*dac0*/  @!P4 ST.E.128 desc[UR50][R8.64], RZ ;  /* 0x000000ff0800c985 */ /* 0x0007e8000c101d32 */
[----:B------:R3:W-:Y:S02]  /*dad0*/  @!P5 ST.E.128 desc[UR50][R2.64], RZ ;  /* 0x000000ff0200d985 */ /* 0x0007e4000c101d32 */
.L_x_6142:
[----:B------:R-:W-:Y:S05]  /*dae0*/  BSYNC B1 ;  /* 0x0000000000017941 */ /* 0x000fea0003800000 */
.L_x_6141:
[----:B--2---:R2:W4:Y:S01]  /*daf0*/  SHFL.IDX PT, R0, R5, 0x1, 0x181f ;  /* 0x00381f0005007f89 */ /* 0x00452200000e0000 */
[----:B------:R-:W-:Y:S03]  /*db00*/  BSSY B1, `(.L_x_6143) ;  /* 0x000000c000017945 */ /* 0x000fe60003800000 */
[----:B-1-3--:R2:W1:Y:S01]  /*db10*/  SHFL.IDX PT, R2, R4, 0x1, 0x181f ;  /* 0x00381f0004027f89 */ /* 0x00a46200000e0000 */
[----:B------:R-:W-:Y:S05]  /*db20*/  @P1 BRA `(.L_x_6144) ;  /* 0x0000000000241947 */ /* 0x000fea0003800000 */
[----:B------:R-:W-:Y:S02]  /*db30*/  ULDC UR4, c[0x0][0xac8] ;  /* 0x0002b20000047ab9 */ /* 0x000fe40000000800 */
[----:B------:R-:W-:Y:S02]  /*db40*/  ISETP.GE.AND P3, PT, R16, UR4, PT ;  /* 0x0000000410007c0c */ /* 0x000fe4000bf66270 */
[----:B------:R-:W-:-:S11]  /*db50*/  ISETP.GE.AND P4, PT, R17, UR4, PT ;  /* 0x0000000411007c0c */ /* 0x000fd6000bf86270 */
[CC--:B-1----:R-:W-:Y:S02]  /*db60*/  @!P3 LEA R8, P1, R16.reuse, R2.reuse, 0x1 ;  /* 0x000000021008b211 */ /* 0x0c2fe400078208ff */
[C---:B------:R-:W-:Y:S02]  /*db70*/  @!P4 LEA R2, P2, R17.reuse, R2, 0x1 ;  /* 0x000000021102c211 */ /* 0x040fe400078408ff */
[-C--:B----4-:R-:W-:Y:S02]  /*db80*/  @!P3 LEA.HI.X R9, R16, R0.reuse, R12, 0x1, P1 ;  /* 0x000000001009b211 */ /* 0x090fe400008f0c0c */
[----:B------:R-:W-:-:S03]  /*db90*/  @!P4 LEA.HI.X R3, R17, R0, R10, 0x1, P2 ;  /* 0x000000001103c211 */ /* 0x000fc600010f0c0a */
[----:B------:R3:W-:Y:S04]  /*dba0*/  @!P3 ST.E.128 desc[UR50][R8.64], RZ ;  /* 0x000000ff0800b985 */ /* 0x0007e8000c101d32 */
[----:B------:R3:W-:Y:S02]  /*dbb0*/  @!P4 ST.E.128 desc[UR50][R2.64], RZ ;  /* 0x000000ff0200c985 */ /* 0x0007e4000c101d32 */
.L_x_6144:
[----:B------:R-:W-:Y:S05]  /*dbc0*/  BSYNC B1 ;  /* 0x0000000000017941 */ /* 0x000fea0003800000 */
.L_x_6143:
[----:B----4-:R4:W0:Y:S01]  /*dbd0*/  SHFL.IDX PT, R0, R5, 0x2, 0x181f ;  /* 0x00581f0005007f89 */ /* 0x01082200000e0000 */
        /* <DEDUP_REMOVED lines=8> */
[-C--:B0-----:R-:W-:Y:S02]  /*dc60*/  @!P2 LEA.HI.X R9, R16, R0.reuse, R12, 0x1, P0 ;  /* 0x000000001009a211 */ /* 0x081fe400000f0c0c */
[----:B------:R-:W-:-:S03]  /*dc70*/  @!P3 LEA.HI.X R3, R17, R0, R10, 0x1, P1 ;  /* 0x000000001103b211 */ /* 0x000fc600008f0c0a */
[----:B------:R3:W-:Y:S04]  /*dc80*/  @!P2 ST.E.128 desc[UR50][R8.64], RZ ;  /* 0x000000ff0800a985 */ /* 0x0007e8000c101d32 */
[----:B------:R3:W-:Y:S02]  /*dc90*/  @!P3 ST.E.128 desc[UR50][R2.64], RZ ;  /* 0x000000ff0200b985 */ /* 0x0007e4000c101d32 */
.L_x_6146:
[----:B------:R-:W-:Y:S05]  /*dca0*/  BSYNC B1 ;  /* 0x0000000000017941 */ /* 0x000fea0003800000 */
.L_x_6145:
[----:B0-----:R-:W-:Y:S01]  /*dcb0*/  VIADD R0, R6, 0x60 ;  /* 0x0000006006007836 */ /* 0x001fe20000000000 */
[----:B--2-4-:R-:W0:Y:S04]  /*dcc0*/  SHFL.IDX PT, R5, R5, 0x3, 0x181f ;  /* 0x00781f0005057f89 */ /* 0x014e2800000e0000 */
[----:B------:R-:W-:Y:S01]  /*dcd0*/  ISETP.GE.AND P0, PT, R0, R11, PT ;  /* 0x0000000b0000720c */ /* 0x000fe20003f06270 */
[----:B-1-3--:R1:W2:-:S12]  /*dce0*/  SHFL.IDX PT, R2, R4, 0x3, 0x181f ;  /* 0x00781f0004027f89 */ /* 0x00a29800000e0000 */
[----:B-1----:R-:W-:Y:S05]  /*dcf0*/  @P0 BRA `(.L_x_6135) ;  /* 0x0000000000240947 */ /* 0x002fea0003800000 */
[----:B------:R-:W-:Y:S02]  /*dd00*/  ULDC UR4, c[0x0][0xac8] ;  /* 0x0002b20000047ab9 */ /* 0x000fe40000000800 */
[----:B------:R-:W-:Y:S02]  /*dd10*/  ISETP.GE.AND P2, PT, R16, UR4, PT ;  /* 0x0000000410007c0c */ /* 0x000fe4000bf46270 */
[----:B------:R-:W-:-:S11]  /*dd20*/  ISETP.GE.AND P3, PT, R17, UR4, PT ;  /* 0x0000000411007c0c */ /* 0x000fd6000bf66270 */
[CC--:B--2---:R-:W-:Y:S02]  /*dd30*/  @!P2 LEA R6, P0, R16.reuse, R2.reuse, 0x1 ;  /* 0x000000021006a211 */ /* 0x0c4fe400078008ff */
[C---:B------:R-:W-:Y:S02]  /*dd40*/  @!P3 LEA R2, P1, R17.reuse, R2, 0x1 ;  /* 0x000000021102b211 */ /* 0x040fe400078208ff */
[-C--:B0-----:R-:W-:Y:S02]  /*dd50*/  @!P2 LEA.HI.X R7, R16, R5.reuse, R12, 0x1, P0 ;  /* 0x000000051007a211 */ /* 0x081fe400000f0c0c */
[----:B------:R-:W-:-:S03]  /*dd60*/  @!P3 LEA.HI.X R3, R17, R5, R10, 0x1, P1 ;  /* 0x000000051103b211 */ /* 0x000fc600008f0c0a */
[----:B------:R0:W-:Y:S04]  /*dd70*/  @!P2 ST.E.128 desc[UR50][R6.64], RZ ;  /* 0x000000ff0600a985 */ /* 0x0001e8000c101d32 */
[----:B------:R0:W-:Y:S02]  /*dd80*/  @!P3 ST.E.128 desc[UR50][R2.64], RZ ;  /* 0x000000ff0200b985 */ /* 0x0001e4000c101d32 */
.L_x_6135:
[----:B------:R-:W-:Y:S05]  /*dd90*/  BSYNC B0 ;  /* 0x0000000000007941 */ /* 0x000fea0003800000 */
.L_x_6125:
[----:B------:R-:W-:Y:S02]  /*dda0*/  ULDC UR4, c[0x0][0xc3c] ;  /* 0x00030f0000047ab9 */ /* 0x000fe40000000800 */
[----:B------:R-:W-:-:S13]  /*ddb0*/  ISETP.GE.AND P0, PT, R31, UR4, PT ;  /* 0x000000041f007c0c */ /* 0x000fda000bf06270 */
[----:B------:R-:W-:Y:S05]  /*ddc0*/  @!P0 BRA `(.L_x_6147) ;  /* 0xffffff3000a88947 */ /* 0x000fea000383ffff */
[----:B------:R-:W-:Y:S05]  /*ddd0*/  EXIT ;  /* 0x000000000000794d */ /* 0x000fea0003800000 */
.L_x_6098:
        /* <DEDUP_REMOVED lines=22> */
.L_x_6148:
        /* <DEDUP_REMOVED lines=44> */
.L_x_6152:
        /* <DEDUP_REMOVED lines=38> */
.L_x_6150:
        /* <DEDUP_REMOVED lines=20> */
.L_x_6153:
        /* <DEDUP_REMOVED lines=56> */
.L_x_6151:
[----:B------:R1:W-:Y:S04]  /*e920*/  STL [R1+0x10], R7 ;  /* 0x0000100701007387 */ /* 0x0003e80000100800 */
[----:B------:R1:W-:Y:S04]  /*e930*/  STL [R1+0x14], RZ ;  /* 0x000014ff01007387 */ /* 0x0003e80000100800 */
[----:B------:R1:W-:Y:S02]  /*e940*/  STL [R1+0x18], RZ ;  /* 0x000018ff01007387 */ /* 0x0003e40000100800 */
.L_x_6154:
        /* <DEDUP_REMOVED lines=11> */
.L_x_6149:
[----:B--2---:R-:W-:Y:S01]  /*ea00*/  IMAD.MOV.U32 R0, RZ, RZ, 0x1 ;  /* 0x00000001ff007424 */ /* 0x004fe200078e00ff */
[----:B------:R-:W-:Y:S01]  /*ea10*/  ULDC UR4, c[0x0][0xc3c] ;  /* 0x00030f0000047ab9 */ /* 0x000fe20000000800 */
[----:B------:R2:W-:Y:S01]  /*ea20*/  STL [R1], RZ ;  /* 0x000000ff01007387 */ /* 0x0005e20000100800 */
        /* <DEDUP_REMOVED lines=16> */
[C---:B------:R-:W-:Y:S01]  /*eb30*/  LOP3.LUT P0, RZ, R6.reuse, 0x4, RZ, 0xc0, !PT ;  /* 0x0000000406ff7812 */ /* 0x040fe2000780c0ff */
[C---:B------:R-:W-:Y:S01]  /*eb40*/  IMAD.SHL.U32 R5, R6.reuse, 0x4, RZ ;  /* 0x0000000406057824 */ /* 0x040fe200078e00ff */
[----:B------:R-:W-:Y:S01]  /*eb50*/  SHF.R.U32.HI R3, RZ, 0x5, R4 ;  /* 0x00000005ff037819 */ /* 0x000fe20000011604 */
[----:B------:R-:W-:Y:S01]  /*eb60*/  IMAD.SHL.U32 R19, R6, 0x80, RZ ;  /* 0x0000008006137824 */ /* 0x000fe200078e00ff */
[----:B0-----:R-:W-:-:S04]  /*eb70*/  LOP3.LUT R2, R0, 0x80, RZ, 0xc0, !PT ;  /* 0x0000008000027812 */ /* 0x001fc800078ec0ff */
[----:B------:R-:W-:-:S04]  /*eb80*/  LOP3.LUT R2, R2, 0x10, R6, 0xf8, !PT ;  /* 0x0000001002027812 */ /* 0x000fc800078ef806 */
[----:B------:R-:W-:Y:S02]  /*eb90*/  LOP3.LUT R5, R2, 0x10, R5, 0x78, !PT ;  /* 0x0000001002057812 */ /* 0x000fe400078e7805 */
[C---:B------:R-:W-:Y:S02]  /*eba0*/  LOP3.LUT R2, R0.reuse, 0x60, RZ, 0xc0, !PT ;  /* 0x0000006000027812 */ /* 0x040fe400078ec0ff */
[----:B------:R-:W-:-:S03]  /*ebb0*/  LOP3.LUT R0, R0, 0x100, RZ, 0xc0, !PT ;  /* 0x0000010000007812 */ /* 0x000fc600078ec0ff */
[----:B------:R-:W-:-:S05]  /*ebc0*/  IMAD R2, R3, 0x200, R2 ;  /* 0x0000020003027824 */ /* 0x000fca00078e0202 */
[----:B------:R-:W-:Y:S02]  /*ebd0*/  IADD3 R2, R5, R2, R0 ;  /* 0x0000000205027210 */ /* 0x000fe40007ffe000 */
[----:B------:R-:W-:-:S03]  /*ebe0*/  LOP3.LUT R0, R19, 0x380, RZ, 0xc0, !PT ;  /* 0x0000038013007812 */ /* 0x000fc600078ec0ff */
[----:B------:R0:W-:Y:S02]  /*ebf0*/  STL [R1+0x24], R2 ;  /* 0x0000240201007387 */ /* 0x0001e40000100800 */
[----:B------:R-:W-:Y:S02]  /*ec00*/  IMAD R3, R3, 0x10, R0 ;  /* 0x0000001003037824 */ /* 0x000fe400078e0200 */
[----:B------:R-:W-:-:S05]  /*ec10*/  IMAD.SHL.U32 R0, R6, 0x10, RZ ;  /* 0x0000001006007824 */ /* 0x000fca00078e00ff */
[----:B0-----:R-:W-:Y:S01]  /*ec20*/  LOP3.LUT R2, R3, 0x70, R0, 0x78, !PT ;  /* 0x0000007003027812 */ /* 0x001fe200078e7800 */
[----:B------:R-:W-:-:S03]  /*ec30*/  IMAD.SHL.U32 R3, R6, 0x2, RZ ;  /* 0x0000000206037824 */ /* 0x000fc600078e00ff */
[----:B------:R-:W-:Y:S02]  /*ec40*/  LOP3.LUT R19, R2, 0xc00, R19, 0xf8, !PT ;  /* 0x00000c0002137812 */ /* 0x000fe400078ef813 */
[----:B------:R-:W-:-:S04]  /*ec50*/  LOP3.LUT R2, R0, 0x3f0, RZ, 0xc0, !PT ;  /* 0x000003f000027812 */ /* 0x000fc800078ec0ff */
[----:B------:R-:W-:Y:S01]  /*ec60*/  LOP3.LUT R3, R2, 0x70, R3, 0x78, !PT ;  /* 0x0000007002037812 */ /* 0x000fe200078e7803 */
[----:B------:R-:W-:Y:S01]  /*ec70*/  IMAD.SHL.U32 R2, R4, 0x10, RZ ;  /* 0x0000001004027824 */ /* 0x000fe200078e00ff */
[----:B------:R-:W-:-:S04]  /*ec80*/  SHF.R.U32.HI R4, RZ, 0x3, R4 ;  /* 0x00000003ff047819 */ /* 0x000fc80000011604 */
[----:B------:R-:W-:Y:S01]  /*ec90*/  LOP3.LUT R2, R3, 0x400, R2, 0xf8, !PT ;  /* 0x0000040003027812 */ /* 0x000fe200078ef802 */
[----:B------:R-:W-:Y:S01]  /*eca0*/  IMAD.MOV.U32 R3, RZ, RZ, 0x40 ;  /* 0x00000040ff037424 */ /* 0x000fe200078e00ff */
[----:B------:R-:W-:Y:S01]  /*ecb0*/  LOP3.LUT R4, R4, 0x70, R0, 0xf8, !PT ;  /* 0x0000007004047812 */ /* 0x000fe200078ef800 */
[----:B------:R-:W-:Y:S02]  /*ecc0*/  IMAD.MOV.U32 R0, RZ, RZ, 0x1 ;  /* 0x00000001ff007424 */ /* 0x000fe400078e00ff */
[----:B------:R-:W-:Y:S01]  /*ecd0*/  IMAD.IADD R2, R17, 0x1, R2 ;  /* 0x0000000111027824 */ /* 0x000fe200078e0202 */
[----:B------:R-:W-:-:S05]  /*ece0*/  SEL R3, R3, 0xffffffc0, !P0 ;  /* 0xffffffc003037807 */ /* 0x000fca0004000000 */
[----:B------:R-:W-:Y:S04]  /*ecf0*/  STL [R1+0x38], R3 ;  /* 0x0000380301007387 */ /* 0x000fe80000100800 */
[----:B------:R-:W-:Y:S04]  /*ed00*/  STL [R1+0x2c], R2 ;  /* 0x00002c0201007387 */ /* 0x000fe80000100800 */
[----:B------:R-:W-:Y:S04]  /*ed10*/  STL [R1+0x34], RZ ;  /* 0x000034ff01007387 */ /* 0x000fe80000100800 */
[----:B------:R0:W-:Y:S04]  /*ed20*/  STL [R1+0x4], R0 ;  /* 0x0000040001007387 */ /* 0x0001e80000100800 */
[----:B------:R1:W-:Y:S01]  /*ed30*/  STL [R1], RZ ;  /* 0x000000ff01007387 */ /* 0x0003e20000100800 */
[----:B0-----:R-:W-:-:S05]  /*ed40*/  IMAD.IADD R0, R3, 0x1, R19 ;  /* 0x0000000103007824 */ /* 0x001fca00078e0213 */
[----:B------:R1:W-:Y:S02]  /*ed50*/  STL [R1+0x28], R0 ;  /* 0x0000280001007387 */ /* 0x0003e40000100800 */
.L_x_6221:
[----:B------:R-:W-:Y:S01]  /*ed60*/  ULDC.64 UR4, c[0x0][0xc88] ;  /* 0x0003220000047ab9 */ /* 0x000fe20000000a00 */
[----:B------:R-:W-:Y:S01]  /*ed70*/  ULDC.64 UR6, c[0x0][0xa18] ;  /* 0x0002860000067ab9 */ /* 0x000fe20000000a00 */
[----:B------:R-:W-:Y:S01]  /*ed80*/  UIMAD.WIDE UR4, UR43, 0x4, UR4 ;  /* 0x000000042b0478a5 */ /* 0x000fe2000f8e0204 */
[----:B------:R-:W2:Y:S01]  /*ed90*/  LDL.LU R10, [R1+0x18] ;  /* 0x00001800010a7983 */ /* 0x000ea20000300800 */
        /* <DEDUP_REMOVED lines=37> */
[----:B------:R-:W-:Y:S02]  /*eff0*/  UIADD3.X UR7, UR48, UR9, URZ, UP1, !UPT ;  /* 0x0000000930077290 */ /* 0x000fe40008ffe43f */
[----:B------:R-:W-:-:S04]  /*f000*/  IMAD.U32 R6, RZ, RZ, UR6 ;  /* 0x00000006ff067e24 */ /* 0x000fc8000f8e00ff */
[----:B------:R-:W-:-:S05]  /*f010*/  IMAD.U32 R7, RZ, RZ, UR7 ;  /* 0x00000007ff077e24 */ /* 0x000fca000f8e00ff */
[----:B------:R-:W3:Y:S04]  /*f020*/  @P2 LDG.E R8, desc[UR50][R6.64] ;  /* 0x0000003206082981 */ /* 0x000ee8000c1e1900 */
[----:B----4-:R1:W-:Y:S04]  /*f030*/  STL [R1+0x30], R0 ;  /* 0x0000300001007387 */ /* 0x0103e80000100800 */
[----:B-1----:R1:W4:Y:S02]  /*f040*/  @P4 LDG.E R0, desc[UR50][R4.64] ;  /* 0x0000003204004981 */ /* 0x002324000c1e1900 */
[----:B-1----:R-:W-:-:S02]  /*f050*/  IMAD.U32 R4, RZ, RZ, UR4 ;  /* 0x00000004ff047e24 */ /* 0x002fc4000f8e00ff */
[----:B------:R-:W-:-:S05]  /*f060*/  IMAD.U32 R5, RZ, RZ, UR5 ;  /* 0x00000005ff057e24 */ /* 0x000fca000f8e00ff */
[----:B------:R-:W5:Y:S01]  /*f070*/  @P0 LDG.E R2, desc[UR50][R4.64] ;  /* 0x0000003204020981 */ /* 0x000f62000c1e1900 */
[----:B------:R-:W-:Y:S02]  /*f080*/  ISETP.NE.AND.EX P1, PT, R3, RZ, PT, P1 ;  /* 0x000000ff0300720c */ /* 0x000fe40003f25310 */
[----:B------:R-:W1:Y:S01]  /*f090*/  LDC R3, c[0x0][0x424] ;  /* 0x00010900ff037b82 */ /* 0x000e620000000800 */
        /* <DEDUP_REMOVED lines=17> */
.L_x_6156:
[----:B------:R-:W-:Y:S01]  /*f1b0*/  SEL R3, R3, 0x1, P1 ;  /* 0x0000000103037807 */ /* 0x000fe20000800000 */
[----:B------:R-:W-:Y:S01]  /*f1c0*/  ULDC.64 UR6, c[0x0][0xa20] ;  /* 0x0002880000067ab9 */ /* 0x000fe20000000a00 */
[----:B------:R-:W-:Y:S01]  /*f1d0*/  ULOP3.LUT UR36, UR36, 0xffff, URZ, 0xc0, !UPT ;  /* 0x0000ffff24247892 */ /* 0x000fe2000f8ec03f */
[----:B------:R-:W-:Y:S01]  /*f1e0*/  ISETP.NE.U32.AND P0, PT, RZ, UR6, PT ;  /* 0x00000006ff007c0c */ /* 0x000fe2000bf05070 */
[----:B------:R-:W-:Y:S01]  /*f1f0*/  UIADD3 UR40, UR40, UR4, URZ ;  /* 0x0000000428287290 */ /* 0x000fe2000fffe03f */
[----:B0-----:R-:W-:Y:S02]  /*f200*/  IMAD R2, R3, R9, RZ ;  /* 0x0000000903027224 */ /* 0x001fe400078e02ff */
[----:B------:R-:W-:Y:S01]  /*f210*/  IMAD.U32 R3, RZ, RZ, UR45 ;  /* 0x0000002dff037e24 */ /* 0x000fe2000f8e00ff */
[----:B------:R-:W-:-:S04]  /*f220*/  ISETP.NE.AND.EX P0, PT, RZ, UR7, PT, P0 ;  /* 0x00000007ff007c0c */ /* 0x000fc8000bf05300 */
[----:B------:R0:W-:Y:S09]  /*f230*/  STL [R1+0x8], R3 ;  /* 0x0000080301007387 */ /* 0x0001f20000100800 */
[----:B------:R-:W-:Y:S05]  /*f240*/  @!P0 BRA `(.L_x_6157) ;  /* 0x0000000000188947 */ /* 0x000fea0003800000 */
[----:B------:R-:W-:-:S04]  /*f250*/  UIADD3 UR5, UP0, UR47, UR6, URZ ;  /* 0x000000062f057290 */ /* 0x000fc8000ff1e03f */
[----:B------:R-:W-:Y:S02]  /*f260*/  UIADD3.X UR6, UR48, UR7, URZ, UP0, !UPT ;  /* 0x0000000730067290 */ /* 0x000fe400087fe43f */
[----:B------:R-:W-:-:S04]  /*f270*/  IMAD.U32 R2, RZ, RZ, UR5 ;  /* 0x00000005ff027e24 */ /* 0x000fc8000f8e00ff */
[----:B0-----:R-:W-:-:S05]  /*f280*/  IMAD.U32 R3, RZ, RZ, UR6 ;  /* 0x00000006ff037e24 */ /* 0x001fca000f8e00ff */
[----:B------:R0:W5:Y:S01]  /*f290*/  LDG.E R2, desc[UR50][R2.64] ;  /* 0x0000003202027981 */ /* 0x000162000c1e1900 */
[----:B------:R-:W-:Y:S05]  /*f2a0*/  BRA `(.L_x_6158) ;  /* 0x0000000000107947 */ /* 0x000fea0003800000 */
.L_x_6157:
[----:B------:R-:W-:Y:S05]  /*f2b0*/  @!P2 BRA `(.L_x_6158) ;  /* 0x00000000000ca947 */ /* 0x000fea0003800000 */
[----:B------:R-:W2:Y:S04]  /*f2c0*/  LDG.E R2, desc[UR50][R6.64] ;  /* 0x0000003206027981 */ /* 0x000ea8000c1e1900 */
[----:B------:R-:W2:Y:S02]  /*f2d0*/  LDG.E R6, desc[UR50][R6.64+0x4] ;  /* 0x0000043206067981 */ /* 0x000ea4000c1e1900 */
[----:B--2---:R-:W-:-:S07]  /*f2e0*/  IMAD.IADD R2, R6, 0x1, -R2 ;  /* 0x0000000106027824 */ /* 0x004fce00078e0a02 */
.L_x_6158:
[----:B-----5:R-:W-:-:S04]  /*f2f0*/  VIADD R2, R2, -UR4 ;  /* 0x8000000402027c36 */ /* 0x020fc80008000000 */
[C---:B0-----:R-:W-:Y:S01]  /*f300*/  VIADD R3, R2.reuse, 0xdf ;  /* 0x000000df02037836 */ /* 0x041fe20000000000 */
[----:B------:R-:W-:Y:S01]  /*f310*/  ISETP.GE.AND P0, PT, R2, 0x1, PT ;  /* 0x000000010200780c */ /* 0x000fe20003f06270 */
[----:B------:R-:W-:-:S04]  /*f320*/  IMAD.MOV.U32 R2, RZ, RZ, RZ ;  /* 0x000000ffff027224 */ /* 0x000fc800078e00ff */
        /* <DEDUP_REMOVED lines=34> */
.L_x_6159:
[----:B------:R-:W-:Y:S01]  /*f550*/  LOP3.LUT R0, R0, 0xff, RZ, 0xc0, !PT ;  /* 0x000000ff00007812 */ /* 0x000fe200078ec0ff */
[----:B------:R-:W-:Y:S04]  /*f560*/  BSSY B7, `(.L_x_6160) ;  /* 0x000033d000077945 */ /* 0x000fe80003800000 */
[----:B------:R-:W-:-:S05]  /*f570*/  IMAD R3, R0, R2, RZ ;  /* 0x0000000200037224 */ /* 0x000fca00078e02ff */
[----:B------:R0:W-:Y:S01]  /*f580*/  STL [R1+0x18], R3 ;  /* 0x0000180301007387 */ /* 0x0001e20000100800 */
[----:B------:R-:W-:-:S04]  /*f590*/  VIADDMNMX R18, R3, R2, R18, PT ;  /* 0x0000000203127246 */ /* 0x000fc80003800112 */
[----:B------:R-:W-:-:S13]  /*f5a0*/  ISETP.GT.AND P0, PT, R18, R3, PT ;  /* 0x000000031200720c */ /* 0x000fda0003f04270 */
        /* <DEDUP_REMOVED lines=19> */
.L_x_6161:
        /* <DEDUP_REMOVED lines=20> */
.L_x_6164:
[----:B------:R-:W-:Y:S05]  /*f820*/  BSYNC B6 ;  /* 0x0000000000067941 */ /* 0x000fea0003800000 */
.L_x_6163:
        /* <DEDUP_REMOVED lines=24> */
.L_x_6166:
[----:B------:R-:W-:Y:S05]  /*f9b0*/  BSYNC B6 ;  /* 0x0000000000067941 */ /* 0x000fea0003800000 */
.L_x_6165:
[----:B------:R-:W-:Y:S01]  /*f9c0*/  VIADD R0, R17, 0x400 ;  /* 0x0000040011007836 */ /* 0x000fe20000000000 */
[----:B------:R-:W-:Y:S04]  /*f9d0*/  BSSY B6, `(.L_x_6167) ;  /* 0x0000014000067945 */ /* 0x000fe80003800000 */
[----:B------:R1:W-:Y:S01]  /*f9e0*/  STL [R1+0x20], R0 ;  /* 0x0000200001007387 */ /* 0x0003e20000100800 */
[----:B------:R-:W-:-:S13]  /*f9f0*/  LOP3.LUT P0, RZ, R0, 0x9f, RZ, 0xc0, !PT ;  /* 0x0000009f00ff7812 */ /* 0x000fda000780c0ff */
[----:B-1----:R-:W-:Y:S05]  /*fa00*/  @!P0 BRA `(.L_x_6168) ;  /* 0x0000000000408947 */ /* 0x002fea0003800000 */
        /* <DEDUP_REMOVED lines=16> */
.L_x_6168:
[----:B------:R-:W-:Y:S05]  /*fb10*/  BSYNC B6 ;  /* 0x0000000000067941 */ /* 0x000fea0003800000 */
.L_x_6167:
        /* <DEDUP_REMOVED lines=19> */
.L_x_6170:
[----:B------:R-:W-:Y:S05]  /*fc50*/  BSYNC B6 ;  /* 0x0000000000067941 */ /* 0x000fea0003800000 */
.L_x_6169:
        /* <DEDUP_REMOVED lines=24> */
.L_x_6240:
        /* <DEDUP_REMOVED lines=11> */
.L_x_6243:
        /* <DEDUP_REMOVED lines=21> */
.L_x_6174:
[----:B0-----:R-:W3:Y:S04]  /*ffe0*/  LDL R3, [R1] ;  /* 0x0000000001037983 */ /* 0x001ee80000100800 */
        /* <DEDUP_REMOVED lines=8> */
.L_x_6244:
        /* <DEDUP_REMOVED lines=8> */
.L_x_6176:
[----:B------:R-:W2:Y:S01]  /*100f0*/  LDL R5, [R1] ;  /* 0x0000000001057983 */ /* 0x000ea20000100800 */
        /* <DEDUP_REMOVED lines=9> */
[----:B------:R-:W-:-:S04]  /*10190*/  UMOV UR34, URZ ;  /* 0x0000003f00227c82 */ /* 0x000fc80008000000 */
[----:B------:R-:W-:Y:S01]  /*101a0*/  UIADD3 UR33, UR33, 0x2e870, URZ ;  /* 0x0002e87021217890 */ /* 0x000fe2000fffe03f */
[----:B--2---:R-:W-:-:S05]  /*101b0*/  IMAD R4, R5, 0x7000, R17 ;  /* 0x0000700005047824 */ /* 0x004fca00078e0211 */
[----:B------:R-:W-:-:S13]  /*101c0*/  R2UR UR32, R4 ;  /* 0x00000000042072ca */ /* 0x000fda00000e0000 */
[----:B------:R-:W-:-:S09]  /*101d0*/  UIADD3 UR32, UR32, 0xe400, URZ ;  /* 0x0000e40020207890 */ /* 0x000fd2000fffe03f */
[----:B------:R1:W-:Y:S01]  /*101e0*/  UTMALDG.4D [UR32], [UR4], desc[UR6] ;  /* 0x00000620040075b4 */ /* 0x0003e20008019000 */
[----:B------:R-:W2:Y:S02]  /*101f0*/  SYNCS.PHASECHK.TRANS64.TRYWAIT P0, [R3+URZ+0x2e840], R2 ;  /* 0x02e84002030075a7 */ /* 0x000ea4000800017f */
[----:B-12---:R-:W-:Y:S05]  /*10200*/  @!P0 BRA `(.L_x_6177) ;  /* 0x0000003800b48947 */ /* 0x006fea0003800000 */
.L_x_6245:
        /* <DEDUP_REMOVED lines=8> */
.L_x_6178:
        /* <DEDUP_REMOVED lines=11> */
[----:B------:R-:W-:-:S03]  /*10340*/  UMOV UR12, UR36 ;  /* 0x00000024000c7c82 */ /* 0x000fc60008000000 */
[----:B------:R-:W-:Y:S02]  /*10350*/  UIADD3 UR8, UR8, 0x20400, URZ ;  /* 0x0002040008087890 */ /* 0x000fe4000fffe03f */
[----:B------:R-:W-:-:S09]  /*10360*/  UIADD3 UR9, UR9, 0x2e830, URZ ;  /* 0x0002e83009097890 */ /* 0x000fd2000fffe03f */
[----:B------:R1:W-:Y:S01]  /*10370*/  UTMALDG.4D [UR8], [UR4], desc[UR6] ;  /* 0x00000608040075b4 */ /* 0x0003e20008019000 */
[----:B--2---:R-:W-:-:S04]  /*10380*/  LOP3.LUT R2, R2, 0xfffffffe, RZ, 0xc0, !PT ;  /* 0xfffffffe02027812 */ /* 0x004fc800078ec0ff */
[----:B------:R-:W-:-:S05]  /*10390*/  @P0 LOP3.LUT R2, R2, 0x1, RZ, 0xfc, !PT ;  /* 0x0000000102020812 */ /* 0x000fca00078efcff */
[----:B------:R1:W-:Y:S01]  /*103a0*/  STL [R1+0xc], R2 ;  /* 0x00000c0201007387 */ /* 0x0003e20000100800 */
[----:B------:R-:W-:Y:S01]  /*103b0*/  NOP ;  /* 0x0000000000007918 */ /* 0x000fe20000000000 */
.L_x_6172:
        /* <DEDUP_REMOVED lines=33> */
.L_x_6180:
[----:B------:R-:W-:Y:S05]  /*105d0*/  BSYNC B6 ;  /* 0x0000000000067941 */ /* 0x000fea0003800000 */
.L_x_6179:
        /* <DEDUP_REMOVED lines=24> */
[----:B------:R-:W-:Y:S02]  /*10760*/  LOP3.LUT R9, R9, 0x70, RZ, 0xc0, !PT ;  /* 0x0000007009097812 */ /* 0x000fe400078ec0ff */
[----:B------:R-:W-:-:S04]  /*10770*/  LOP3.LUT R7, R7, 0x7f, RZ, 0xc0, !PT ;  /* 0x0000007f07077812 */ /* 0x000fc800078ec0ff */
[----:B------:R-:W-:Y:S01]  /*10780*/  SHF.R.U32.HI R10, RZ, 0x3, R7 ;  /* 0x00000003ff0a7819 */ /* 0x000fe20000011607 */
        /* <DEDUP_REMOVED lines=20> */
[----:B------:R-:W-:-:S03]  /*108d0*/  ULDC UR4, c[0x0][0x2b8] ;  /* 0x0000ae0000047ab9 */ /* 0x000fc60000000800 */
[----:B------:R-:W-:Y:S02]  /*108e0*/  IADD3.X R2, R3, UR5, R4, P0, !PT ;  /* 0x0000000503027c10 */ /* 0x000fe400087fe404 */
[----:B------:R-:W-:Y:S01]  /*108f0*/  ISETP.GE.AND P0, PT, R9, UR4, PT ;  /* 0x0000000409007c0c */ /* 0x000fe2000bf06270 */
[----:B------:R-:W-:-:S03]  /*10900*/  UMOV UR4, 0xffffffff ;  /* 0xffffffff00047882 */ /* 0x000fc60000000000 */
[----:B--2---:R-:W-:Y:S09]  /*10910*/  BRA.DIV UR4, `(.L_x_6181) ;  /* 0x0000003604047947 */ /* 0x004ff2000b800000 */
        /* <DEDUP_REMOVED lines=8> */
[----:B-1----:R-:W-:-:S05]  /*109a0*/  @!P1 IMAD.X R7, RZ, RZ, R7, P2 ;  /* 0x000000ffff079224 */ /* 0x002fca00010e0607 */
[----:B------:R-:W-:Y:S01]  /*109b0*/  @!PT LDS RZ, [RZ] ;  /* 0x00000000fffff984 */ /* 0x000fe20000000800 */
[----:B-----5:R0:W-:Y:S01]  /*109c0*/  @!P1 LDGSTS.E.BYPASS.LTC128B.128 [R8+0x1c400], desc[UR50][R6.64], !P0 ;  /* 0x1c40000006089fae */ /* 0x0201e2000c101d72 */
[----:B------:R-:W-:-:S03]  /*109d0*/  ISETP.GE.AND P1, PT, R5, R4, PT ;  /* 0x000000040500720c */ /* 0x000fc60003f26270 */
[----:B------:R-:W-:Y:S04]  /*109e0*/  SHFL.IDX PT, R5, R2, 0x1, 0x181f ;  /* 0x00381f0002057f89 */ /* 0x000fe800000e0000 */
[----:B0-----:R-:W0:Y:S06]  /*109f0*/  SHFL.IDX PT, R6, R0, 0x1, 0x181f ;  /* 0x00381f0000067f89 */ /* 0x001e2c00000e0000 */
[----:B0-----:R-:W-:-:S05]  /*10a00*/  @!P1 IADD3 R6, P2, R9, R6, RZ ;  /* 0x0000000609069210 */ /* 0x001fca0007f5e0ff */
[----:B------:R-:W-:-:S04]  /*10a10*/  @!P1 IMAD.X R5, RZ, RZ, R5, P2 ;  /* 0x000000ffff059224 */ /* 0x000fc800010e0605 */
[----:B------:R-:W-:Y:S02]  /*10a20*/  @!P1 IMAD.MOV.U32 R7, RZ, RZ, R5 ;  /* 0x000000ffff079224 */ /* 0x000fe400078e0005 */
[----:B------:R-:W-:-:S03]  /*10a30*/  VIADD R5, R3, 0x20 ;  /* 0x0000002003057836 */ /* 0x000fc60000000000 */
[----:B------:R0:W-:Y:S02]  /*10a40*/  @!P1 LDGSTS.E.BYPASS.LTC128B.128 [R8+0x1cc00], desc[UR50][R6.64], !P0 ;  /* 0x1cc0000006089fae */ /* 0x0001e4000c101d72 */
[----:B------:R-:W-:Y:S02]  /*10a50*/  ISETP.GE.AND P1, PT, R5, R4, PT ;  /* 0x000000040500720c */ /* 0x000fe40003f26270 */
[----:B------:R-:W-:Y:S04]  /*10a60*/  SHFL.IDX PT, R5, R2, 0x2, 0x181f ;  /* 0x00581f0002057f89 */ /* 0x000fe800000e0000 */
[----:B0-----:R-:W0:Y:S07]  /*10a70*/  SHFL.IDX PT, R6, R0, 0x2, 0x181f ;  /* 0x00581f0000067f89 */ /* 0x001e2e00000e0000 */
        /* <DEDUP_REMOVED lines=31> */
[----:B0-----:R-:W0:Y:S04]  /*10c70*/  SHFL.IDX PT, R6, R0, 0x6, 0x181f ;  /* 0x00d81f0000067f89 */ /* 0x001e2800000e0000 */
[----:B------:R-:W1:Y:S03]  /*10c80*/  SHFL.IDX PT, R0, R0, 0x7, 0x181f ;  /* 0x00f81f0000007f89 */ /* 0x000e6600000e0000 */
[----:B0-----:R-:W-:-:S05]  /*10c90*/  @!P1 IADD3 R6, P2, R9, R6, RZ ;  /* 0x0000000609069210 */ /* 0x001fca0007f5e0ff */
[----:B------:R-:W-:-:S04]  /*10ca0*/  @!P1 IMAD.X R5, RZ, RZ, R5, P2 ;  /* 0x000000ffff059224 */ /* 0x000fc800010e0605 */
[----:B------:R-:W-:Y:S02]  /*10cb0*/  @!P1 IMAD.MOV.U32 R7, RZ, RZ, R5 ;  /* 0x000000ffff079224 */ /* 0x000fe400078e0005 */
[----:B------:R0:W2:Y:S04]  /*10cc0*/  SHFL.IDX PT, R5, R2, 0x7, 0x181f ;  /* 0x00f81f0002057f89 */ /* 0x0000a800000e0000 */
[----:B-1----:R0:W-:Y:S02]  /*10cd0*/  @!P1 LDGSTS.E.BYPASS.LTC128B.128 [R8+0x1f400], desc[UR50][R6.64], !P0 ;  /* 0x1f40000006089fae */ /* 0x0021e4000c101d72 */
.L_x_6262:
[----:B------:R-:W-:-:S05]  /*10ce0*/  VIADD R3, R3, 0x70 ;  /* 0x0000007003037836 */ /* 0x000fca0000000000 */
[----:B------:R-:W-:-:S13]  /*10cf0*/  ISETP.GE.AND P1, PT, R3, R4, PT ;  /* 0x000000040300720c */ /* 0x000fda0003f26270 */
[----:B0-----:R-:W-:-:S05]  /*10d00*/  @!P1 IADD3 R2, P2, R9, R0, RZ ;  /* 0x0000000009029210 */ /* 0x001fca0007f5e0ff */
[----:B--2---:R-:W-:-:S05]  /*10d10*/  @!P1 IMAD.X R3, RZ, RZ, R5, P2 ;  /* 0x000000ffff039224 */ /* 0x004fca00010e0605 */
[----:B------:R-:W-:Y:S01]  /*10d20*/  @!PT LDS RZ, [RZ] ;  /* 0x00000000fffff984 */ /* 0x000fe20000000800 */
[----:B------:R-:W-:Y:S01]  /*10d30*/  @!PT LDS RZ, [RZ] ;  /* 0x00000000fffff984 */ /* 0x000fe20000000800 */
[----:B------:R-:W-:Y:S01]  /*10d40*/  @!PT LDS RZ, [RZ] ;  /* 0x00000000fffff984 */ /* 0x000fe20000000800 */
[----:B------:R0:W-:Y:S01]  /*10d50*/  @!P1 LDGSTS.E.BYPASS.LTC128B.128 [R8+0x1fc00], desc[UR50][R2.64], !P0 ;  /* 0x1fc0000002089fae */ /* 0x0001e2000c101d72 */
[----:B------:R-:W-:Y:S01]  /*10d60*/  PLOP3.LUT P0, PT, PT, PT, PT, 0x80, 0x0 ;  /* 0x000000000000781c */ /* 0x000fe20003f0f070 */
[----:B------:R-:W-:-:S12]  /*10d70*/  NOP ;  /* 0x0000000000007918 */ /* 0x000fd80000000000 */
.L_x_6182:
[----:B------:R-:W-:Y:S02]  /*10d80*/  PLOP3.LUT P1, PT, P1, P0, PT, 0xa2, 0x0 ;  /* 0x000000000000781c */ /* 0x000fe40000f21472 */
[----:B------:R-:W-:-:S08]  /*10d90*/  @P0 R2UR P1, UR4, R17 ;  /* 0x00000000110402ca */ /* 0x000fd00000020000 */
[----:B------:R-:W-:-:S05]  /*10da0*/  @P0 PLOP3.LUT P0, PT, P1, PT, PT, 0x80, 0x0 ;  /* 0x000000000000081c */ /* 0x000fca0000f0f070 */
[----:B------:R-:W-:Y:S01]  /*10db0*/  @!P1 SYNCS.ARRIVE.TRANS64.RED.A0T1 RZ, [UR4+0x2e800], RZ ;  /* 0x02e800ffffff99a7 */ /* 0x000fe20008200404 */
[----:B------:R-:W-:Y:S07]  /*10dc0*/  @!P1 ARRIVES.LDGSTSBAR.64.TRANSCNT [UR4+0x2e800] ;  /* 0x02e80000ff0099b0 */ /* 0x000fee0008000a84 */
[----:B------:R-:W-:Y:S05]  /*10dd0*/  @P0 BRA.U.ANY `(.L_x_6182) ;  /* 0xfffffffd00e80947 */ /* 0x000fea000393ffff */
[----:B0-----:R-:W2:Y:S02]  /*10de0*/  LDL.LU R2, [R1+0x34] ;  /* 0x0000340001027983 */ /* 0x001ea40000300800 */
        /* <DEDUP_REMOVED lines=11> */
.L_x_6263:
[----:B------:R-:W-:Y:S05]  /*10ea0*/  BSYNC B0 ;  /* 0x0000000000007941 */ /* 0x000fea0003800000 */
.L_x_6183:
[----:B------:R-:W2:Y:S01]  /*10eb0*/  LDL R2, [R1+0x18] ;  /* 0x0000180001027983 */ /* 0x000ea20000100800 */
[----:B------:R-:W-:-:S05]  /*10ec0*/  VIADD R18, R18, 0xfffffffe ;  /* 0xfffffffe12127836 */ /* 0x000fca0000000000 */
[----:B--2---:R-:W-:-:S13]  /*10ed0*/  ISETP.GE.AND P0, PT, R18, R2, PT ;  /* 0x000000021200720c */ /* 0x004fda0003f06270 */
[----:B------:R-:W-:Y:S05]  /*10ee0*/  @!P0 BRA `(.L_x_6185) ;  /* 0x0000001000288947 */ /* 0x000fea0003800000 */
[----:B0-----:R0:W5:Y:S04]  /*10ef0*/  LDL.LU R0, [R1+0x4] ;  /* 0x0000040001007983 */ /* 0x0011680000300800 */
[----:B------:R0:W5:Y:S02]  /*10f00*/  LDL.LU R6, [R1] ;  /* 0x0000000001067983 */ /* 0x0001640000300800 */
.L_x_6205:
        /* <DEDUP_REMOVED lines=25> */
[----:B------:R-:W-:-:S05]  /*110a0*/  @P0 SHF.R.U32.HI R2, RZ, R3, R4 ;  /* 0x00000003ff020219 */ /* 0x000fca0000011604 */
[----:B------:R-:W-:-:S04]  /*110b0*/  IMAD.MOV R3, RZ, RZ, -R2 ;  /* 0x000000ffff037224 */ /* 0x000fc800078e0a02 */
[----:B------:R-:W-:Y:S01]  /*110c0*/  IMAD R7, R7, R3, R18 ;  /* 0x0000000307077224 */ /* 0x000fe200078e0212 */
[----:B------:R-:W-:Y:S01]  /*110d0*/  SHF.R.S32.HI R3, RZ, 0x1f, R2 ;  /* 0x0000001fff037819 */ /* 0x000fe20000011402 */
[----:B--2---:R-:W-:-:S04]  /*110e0*/  IMAD R4, R10, UR6, RZ ;  /* 0x000000060a047c24 */ /* 0x004fc8000f8e02ff */
[C---:B----4-:R-:W-:Y:S02]  /*110f0*/  IMAD R4, R5.reuse, UR7, R4 ;  /* 0x0000000705047c24 */ /* 0x050fe4000f8e0204 */
[----:B------:R-:W-:-:S04]  /*11100*/  IMAD.WIDE.U32 R2, R5, UR6, R2 ;  /* 0x0000000605027c25 */ /* 0x000fc8000f8e0002 */
[----:B------:R-:W-:Y:S01]  /*11110*/  IMAD.IADD R3, R4, 0x1, R3 ;  /* 0x0000000104037824 */ /* 0x000fe200078e0203 */
[----:B------:R-:W-:-:S04]  /*11120*/  LEA R4, P0, R2, UR4, 0x2 ;  /* 0x0000000402047c11 */ /* 0x000fc8000f8010ff */
[----:B------:R-:W-:-:S05]  /*11130*/  LEA.HI.X R5, R2, UR5, R3, 0x2, P0 ;  /* 0x0000000502057c11 */ /* 0x000fca00080f1403 */
[----:B------:R2:W5:Y:S04]  /*11140*/  LDG.E R16, desc[UR50][R4.64] ;  /* 0x0000003204107981 */ /* 0x000568000c1e1900 */
.L_x_6188:
[----:B------:R-:W2:Y:S01]  /*11150*/  S2R R2, SR_TID.X ;  /* 0x0000000000027919 */ /* 0x000ea20000002100 */
[----:B------:R-:W-:Y:S01]  /*11160*/  IMAD R3, R9, 0x8, R17 ;  /* 0x0000000809037824 */ /* 0x000fe200078e0211 */
[----:B------:R-:W-:Y:S01]  /*11170*/  BSSY B1, `(.L_x_6189) ;  /* 0x0000006000017945 */ /* 0x000fe20003800000 */
[----:B--2---:R-:W-:Y:S02]  /*11180*/  LOP3.LUT R4, R2, 0x7f, RZ, 0xc0, !PT ;  /* 0x0000007f02047812 */ /* 0x004fe400078ec0ff */
[----:B------:R-:W-:Y:S02]  /*11190*/  SHF.L.U32 R2, R8, 0x1f, RZ ;  /* 0x0000001f08027819 */ /* 0x000fe400000006ff */
[----:B------:R-:W-:Y:S02]  /*111a0*/  ISETP.NE.AND P1, PT, R4, RZ, PT ;  /* 0x000000ff0400720c */ /* 0x000fe40003f25270 */
[----:B------:R-:W2:Y:S02]  /*111b0*/  SYNCS.PHASECHK.TRANS64.TRYWAIT P0, [R3+URZ+0x2e880], R2 ;  /* 0x02e88002030075a7 */ /* 0x000ea4000800017f */
[----:B--2---:R-:W-:Y:S09]  /*111c0*/  @!P0 BRA `(.L_x_6190) ;  /* 0x0000003400588947 */ /* 0x004ff20003800000 */
.L_x_6264:
[----:B------:R-:W-:Y:S05]  /*111d0*/  BSYNC B1 ;  /* 0x0000000000017941 */ /* 0x000fea0003800000 */
.L_x_6189:
        /* <DEDUP_REMOVED lines=9> */
.L_x_6192:
[----:B------:R-:W-:Y:S05]  /*11270*/  BSYNC B1 ;  /* 0x0000000000017941 */ /* 0x000fea0003800000 */
.L_x_6191:
[----:B------:R-:W3:Y:S01]  /*11280*/  LDL R5, [R1] ;  /* 0x0000000001057983 */ /* 0x000ee20000100800 */
[----:B-1----:R-:W-:Y:S01]  /*11290*/  IMAD.MOV.U32 R9, RZ, RZ, RZ ;  /* 0x000000ffff097224 */ /* 0x002fe200078e00ff */
        /* <DEDUP_REMOVED lines=10> */
[----:B------:R-:W-:-:S07]  /*11340*/  VIADD R8, R5, 0xe400 ;  /* 0x0000e40005087836 */ /* 0x000fce0000000000 */
.L_x_6193:
        /* <DEDUP_REMOVED lines=13> */
.L_x_6265:
[----:B------:R-:W-:Y:S05]  /*11420*/  BSYNC B1 ;  /* 0x0000000000017941 */ /* 0x000fea0003800000 */
.L_x_6194:
        /* <DEDUP_REMOVED lines=11> */
.L_x_6197:
[----:B------:R-:W-:Y:S05]  /*114e0*/  BSYNC B1 ;  /* 0x0000000000017941 */ /* 0x000fea0003800000 */
.L_x_6196:
[----:B------:R-:W-:Y:S01]  /*114f0*/  R2UR UR10, R9 ;  /* 0x00000000090a72ca */ /* 0x000fe200000e0000 */
[----:B------:R-:W-:Y:S01]  /*11500*/  UIADD3 UR4, UP0, UR52, 0x370, URZ ;  /* 0x0000037034047890 */ /* 0x000fe2000ff1e03f */
[----:B------:R-:W-:Y:S01]  /*11510*/  R2UR UR6, R10 ;  /* 0x000000000a0672ca */ /* 0x000fe200000e0000 */
[----:B------:R-:W-:Y:S01]  /*11520*/  VIADD R5, R5, 0x20400 ;  /* 0x0002040005057836 */ /* 0x000fe20000000000 */
[----:B------:R-:W-:Y:S01]  /*11530*/  R2UR UR7, R11 ;  /* 0x000000000b0772ca */ /* 0x000fe200000e0000 */
[----:B-12---:R-:W-:Y:S01]  /*11540*/  VIADD R3, R3, 0x2e830 ;  /* 0x0002e83003037836 */ /* 0x006fe20000000000 */
[----:B------:R-:W-:Y:S01]  /*11550*/  PLOP3.LUT P0, PT, PT, PT, PT, 0x80, 0x0 ;  /* 0x000000000000781c */ /* 0x000fe20003f0f070 */
[----:B------:R-:W-:-:S12]  /*11560*/  UIADD3.X UR5, URZ, UR53, URZ, UP0, !UPT ;  /* 0x000000353f057290 */ /* 0x000fd800087fe43f */
.L_x_6198:
        /* <DEDUP_REMOVED lines=10> */
.L_x_6187:
[----:B------:R-:W-:Y:S05]  /*11610*/  BSYNC B0 ;  /* 0x0000000000007941 */ /* 0x000fea0003800000 */
.L_x_6186:
[----:B------:R-:W-:-:S06]  /*11620*/  UISETP.NE.AND UP0, UPT, UR39, 0x3, UPT ;  /* 0x000000032700788c */ /* 0x000fcc000bf05270 */
[----:B------:R-:W-:-:S13]  /*11630*/  PLOP3.LUT P0, PT, PT, PT, UP0, 0x80, 0x0 ;  /* 0x000000000000781c */ /* 0x000fda0003f0f008 */
[----:B------:R-:W-:Y:S05]  /*11640*/  @!P0 BRA `(.L_x_6199) ;  /* 0x0000000000048947 */ /* 0x000fea0003800000 */
[----:B------:R-:W-:Y:S01]  /*11650*/  BPT.TRAP 0x1 ;  /* 0x000000040000795c */ /* 0x000fe20000300000 */
.L_x_6199:
        /* <DEDUP_REMOVED lines=8> */
.L_x_6266:
[----:B------:R-:W-:Y:S05]  /*116e0*/  BSYNC B0 ;  /* 0x0000000000007941 */ /* 0x000fea0003800000 */
.L_x_6200:
[----:B------:R-:W-:Y:S05]  /*116f0*/  @!P1 BRA `(.L_x_6202) ;  /* 0x0000000000049947 */ /* 0x000fea0003800000 */
[----:B------:R-:W-:Y:S01]  /*11700*/  BPT.TRAP 0x1 ;  /* 0x000000040000795c */ /* 0x000fe20000300000 */
.L_x_6202:
[----:B------:R-:W-:Y:S01]  /*11710*/  SHF.L.U32 R0, R0, 0x1f, RZ ;  /* 0x0000001f00007819 */ /* 0x000fe200000006ff */
[----:B--2---:R-:W-:-:S03]  /*11720*/  IMAD R2, R6, 0x7000, RZ ;  /* 0x0000700006027824 */ /* 0x004fc600078e02ff */
[----:B------:R-:W2:Y:S02]  /*11730*/  SYNCS.PHASECHK.TRANS64.TRYWAIT P0, [R20+URZ+0x2e860], R0 ;  /* 0x02e86000140075a7 */ /* 0x000ea4000800017f */
[----:B--2---:R-:W-:Y:S05]  /*11740*/  @!P0 BRA `(.L_x_6203) ;  /* 0x0000003000348947 */ /* 0x004fea0003800000 */
.L_x_6267:
[----:B------:R-:W3:Y:S04]  /*11750*/  LDL R3, [R1+0x28] ;  /* 0x0000280001037983 */ /* 0x000ee80000100800 */
[----:B------:R-:W4:Y:S04]  /*11760*/  LDL R13, [R1+0x24] ;  /* 0x00002400010d7983 */ /* 0x000f280000100800 */
[----:B------:R-:W4:Y:S01]  /*11770*/  LDL R12, [R1+0x20] ;  /* 0x00002000010c7983 */ /* 0x000f220000100800 */
[----:B--2---:R-:W-:Y:S01]  /*11780*/  LOP3.LUT R0, R2, R19, RZ, 0xfc, !PT ;  /* 0x0000001302007212 */ /* 0x004fe200078efcff */
[----:B------:R-:W-:Y:S05]  /*11790*/  WARPSYNC.ALL ;  /* 0x0000000000007948 */ /* 0x000fea0003800000 */
[----:B------:R-:W-:-:S05]  /*117a0*/  IMAD.IADD R0, R17, 0x1, R0 ;  /* 0x0000000111007824 */ /* 0x000fca00078e0200 */
[----:B------:R-:W1:Y:S02]  /*117b0*/  LDSM.16.MT88.4 R4, [R0+0xe400] ;  /* 0x00e400000004783b */ /* 0x000e640000004200 */
[C-C-:B-1----:R-:W-:Y:S02]  /*117c0*/  PRMT R8, R4.reuse, 0x6420, R5.reuse ;  /* 0x0000642004087816 */ /* 0x142fe40000000005 */
[----:B------:R-:W-:Y:S02]  /*117d0*/  PRMT R9, R4, 0x7531, R5 ;  /* 0x0000753104097816 */ /* 0x000fe40000000005 */
[C-C-:B------:R-:W-:Y:S02]  /*117e0*/  PRMT R10, R6.reuse, 0x6420, R7.reuse ;  /* 0x00006420060a7816 */ /* 0x140fe40000000007 */
[----:B------:R-:W-:Y:S02]  /*117f0*/  PRMT R11, R6, 0x7531, R7 ;  /* 0x00007531060b7816 */ /* 0x000fe40000000007 */
[----:B---3--:R-:W-:-:S05]  /*11800*/  IADD3 R3, R17, R3, R2 ;  /* 0x0000000311037210 */ /* 0x008fca0007ffe002 */
[----:B------:R-:W1:Y:S01]  /*11810*/  LDSM.16.MT88.4 R4, [R3+0xe400] ;  /* 0x00e400000304783b */ /* 0x000e620000004200 */
[----:B----4-:R-:W-:-:S05]  /*11820*/  IADD3 R0, R12, R2, R13 ;  /* 0x000000020c007210 */ /* 0x010fca0007ffe00d */
[----:B------:R-:W-:Y:S01]  /*11830*/  STSM.16.M88.4 [R0], R8 ;  /* 0x0000000800007844 */ /* 0x000fe20000000200 */
[C-C-:B-1----:R-:W-:Y:S02]  /*11840*/  PRMT R12, R4.reuse, 0x6420, R5.reuse ;  /* 0x00006420040c7816 */ /* 0x142fe40000000005 */
[----:B------:R-:W-:Y:S01]  /*11850*/  PRMT R13, R4, 0x7531, R5 ;  /* 0x00007531040d7816 */ /* 0x000fe20000000005 */
[----:B------:R-:W-:Y:S01]  /*11860*/  VIADD R4, R2, 0x1000 ;  /* 0x0000100002047836 */ /* 0x000fe20000000000 */
[C-C-:B------:R-:W-:Y:S02]  /*11870*/  PRMT R14, R6.reuse, 0x6420, R7.reuse ;  /* 0x00006420060e7816 */ /* 0x140fe40000000007 */
[----:B------:R-:W-:Y:S02]  /*11880*/  PRMT R15, R6, 0x7531, R7 ;  /* 0x00007531060f7816 */ /* 0x000fe40000000007 */
[----:B------:R-:W-:-:S03]  /*11890*/  LOP3.LUT R4, R4, R19, RZ, 0xfc, !PT ;  /* 0x0000001304047212 */ /* 0x000fc600078efcff */
[----:B------:R-:W-:Y:S02]  /*118a0*/  STSM.16.M88.4 [R0+0x800], R12 ;  /* 0x0008000c00007844 */ /* 0x000fe40000000200 */
[----:B------:R-:W-:-:S05]  /*118b0*/  IMAD.IADD R4, R17, 0x1, R4 ;  /* 0x0000000111047824 */ /* 0x000fca00078e0204 */
[----:B------:R-:W1:Y:S02]  /*118c0*/  LDSM.16.MT88.4 R8, [R4+0xe400] ;  /* 0x00e400000408783b */ /* 0x000e640000004200 */
[C-C-:B-1----:R-:W-:Y:S02]  /*118d0*/  PRMT R4, R8.reuse, 0x6420, R9.reuse ;  /* 0x0000642008047816 */ /* 0x142fe40000000009 */
[----:B------:R-:W-:Y:S02]  /*118e0*/  PRMT R5, R8, 0x7531, R9 ;  /* 0x0000753108057816 */ /* 0x000fe40000000009 */
[C-C-:B------:R-:W-:Y:S02]  /*118f0*/  PRMT R6, R10.reuse, 0x6420, R11.reuse ;  /* 0x000064200a067816 */ /* 0x140fe4000000000b */
[----:B------:R-:W-:Y:S02]  /*11900*/  PRMT R7, R10, 0x7531, R11 ;  /* 0x000075310a077816 */ /* 0x000fe4000000000b */
[----:B------:R-:W1:Y:S04]  /*11910*/  LDSM.16.MT88.4 R8, [R3+0xf400] ;  /* 0x00f400000308783b */ /* 0x000e680000004200 */
[----:B------:R2:W-:Y:S02]  /*11920*/  STSM.16.M88.4 [R0+0x1000], R4 ;  /* 0x0010000400007844 */ /* 0x0005e40000000200 */
[----:B--2---:R-:W-:-:S05]  /*11930*/  VIADD R4, R2, 0x2000 ;  /* 0x0000200002047836 */ /* 0x004fca0000000000 */
        /* <DEDUP_REMOVED lines=44> */
[C---:B--2---:R-:W-:Y:S02]  /*11c00*/  VIADD R4, R2.reuse, 0x5000 ;  /* 0x0000500002047836 */ /* 0x044fe40000000000 */
[----:B------:R-:W-:-:S03]  /*11c10*/  VIADD R2, R2, 0x6000 ;  /* 0x0000600002027836 */ /* 0x000fc60000000000 */
[-C--:B------:R-:W-:Y:S02]  /*11c20*/  LOP3.LUT R4, R4, R19.reuse, RZ, 0xfc, !PT ;  /* 0x0000001304047212 */ /* 0x080fe400078efcff */
[----:B------:R-:W-:-:S03]  /*11c30*/  LOP3.LUT R2, R2, R19, RZ, 0xfc, !PT ;  /* 0x0000001302027212 */ /* 0x000fc600078efcff */
[C---:B------:R-:W-:Y:S02]  /*11c40*/  IMAD.IADD R4, R17.reuse, 0x1, R4 ;  /* 0x0000000111047824 */ /* 0x040fe400078e0204 */
        /* <DEDUP_REMOVED lines=12> */
[----:B------:R-:W-:Y:S01]  /*11d10*/  STSM.16.M88.4 [R0+0x5000], R4 ;  /* 0x0050000400007844 */ /* 0x000fe20000000200 */
[C-C-:B-1----:R-:W-:Y:S02]  /*11d20*/  PRMT R12, R8.reuse, 0x6420, R9.reuse ;  /* 0x00006420080c7816 */ /* 0x142fe40000000009 */
[----:B------:R-:W-:Y:S02]  /*11d30*/  PRMT R13, R8, 0x7531, R9 ;  /* 0x00007531080d7816 */ /* 0x000fe40000000009 */
[----:B------:R-:W-:-:S02]  /*11d40*/  PRMT R14, R10, 0x6420, R11 ;  /* 0x000064200a0e7816 */ /* 0x000fc4000000000b */
        /* <DEDUP_REMOVED lines=22> */
.L_x_6204:
[----:B-1----:R-:W1:Y:S01]  /*11eb0*/  S2R R0, SR_TID.X ;  /* 0x0000000000007919 */ /* 0x002e620000002100 */
[----:B--2---:R2:W-:Y:S01]  /*11ec0*/  SYNCS.ARRIVE.TRANS64.A1T0 RZ, [R20+URZ+0x2e850], RZ ;  /* 0x02e850ff14ff79a7 */ /* 0x0045e2000810003f */
[----:B------:R3:W5:Y:S01]  /*11ed0*/  LDL R6, [R1] ;  /* 0x0000000001067983 */ /* 0x0007620000100800 */
        /* <DEDUP_REMOVED lines=11> */
.L_x_6185:
        /* <DEDUP_REMOVED lines=8> */
[----:B------:R-:W0:Y:S01]  /*12010*/  POPC R5, UR4 ;  /* 0x0000000400057d09 */ /* 0x000e220008000000 */
        /* <DEDUP_REMOVED lines=9> */
.L_x_6207:
[----:B------:R-:W-:Y:S05]  /*120b0*/  BSYNC B0 ;  /* 0x0000000000007941 */ /* 0x000fea0003800000 */
.L_x_6206:
[----:B------:R-:W-:-:S06]  /*120c0*/  UISETP.NE.AND UP0, UPT, UR39, 0x3, UPT ;  /* 0x000000032700788c */ /* 0x000fcc000bf05270 */
[----:B------:R-:W-:-:S13]  /*120d0*/  PLOP3.LUT P1, PT, PT, PT, UP0, 0x80, 0x0 ;  /* 0x000000000000781c */ /* 0x000fda0003f2f008 */
[----:B------:R-:W-:Y:S05]  /*120e0*/  @!P1 BRA `(.L_x_6208) ;  /* 0x0000000000049947 */ /* 0x000fea0003800000 */
[----:B------:R-:W-:Y:S01]  /*120f0*/  BPT.TRAP 0x1 ;  /* 0x000000040000795c */ /* 0x000fe20000300000 */
.L_x_6208:
[----:B------:R-:W2:Y:S04]  /*12100*/  LDL R3, [R1+0x4] ;  /* 0x0000040001037983 */ /* 0x000ea80000100800 */
[----:B------:R-:W3:Y:S01]  /*12110*/  LDL R2, [R1] ;  /* 0x0000000001027983 */ /* 0x000ee20000100800 */
        /* <DEDUP_REMOVED lines=8> */
.L_x_6268:
[----:B------:R-:W-:Y:S05]  /*121a0*/  BSYNC B0 ;  /* 0x0000000000007941 */ /* 0x000fea0003800000 */
.L_x_6209:
[----:B------:R-:W-:Y:S05]  /*121b0*/  @!P2 BRA `(.L_x_6211) ;  /* 0x000000000004a947 */ /* 0x000fea0003800000 */
[----:B------:R-:W-:Y:S01]  /*121c0*/  BPT.TRAP 0x1 ;  /* 0x000000040000795c */ /* 0x000fe20000300000 */
.L_x_6211:
[----:B------:R-:W0:Y:S02]  /*121d0*/  LDL R0, [R1+0x4] ;  /* 0x0000040001007983 */ /* 0x000e240000100800 */
[----:B0-----:R-:W-:-:S04]  /*121e0*/  SHF.L.U32 R3, R0, 0x1f, RZ ;  /* 0x0000001f00037819 */ /* 0x001fc800000006ff */
[----:B------:R-:W0:Y:S02]  /*121f0*/  SYNCS.PHASECHK.TRANS64.TRYWAIT P1, [R16+URZ+0x2e860], R3 ;  /* 0x02e86003100075a7 */ /* 0x000e24000802017f */
[----:B0-----:R-:W-:Y:S05]  /*12200*/  @!P1 BRA `(.L_x_6212) ;  /* 0x0000002400ac9947 */ /* 0x001fea0003800000 */
.L_x_6269:
[----:B------:R-:W2:Y:S04]  /*12210*/  LDL R18, [R1] ;  /* 0x0000000001127983 */ /* 0x000ea80000100800 */
[----:B------:R-:W0:Y:S04]  /*12220*/  LDL R13, [R1+0x38] ;  /* 0x00003800010d7983 */ /* 0x000e280000100800 */
[----:B------:R-:W3:Y:S01]  /*12230*/  LDL R12, [R1+0x24] ;  /* 0x00002400010c7983 */ /* 0x000ee20000100800 */
[----:B------:R-:W-:Y:S05]  /*12240*/  WARPSYNC.ALL ;  /* 0x0000000000007948 */ /* 0x000fea0003800000 */
[----:B--2---:R-:W-:-:S05]  /*12250*/  IMAD R0, R18, 0x7000, RZ ;  /* 0x0000700012007824 */ /* 0x004fca00078e02ff */
[----:B------:R-:W-:-:S05]  /*12260*/  LOP3.LUT R2, R0, R19, RZ, 0xfc, !PT ;  /* 0x0000001300027212 */ /* 0x000fca00078efcff */
[----:B------:R-:W-:-:S05]  /*12270*/  IMAD.IADD R2, R17, 0x1, R2 ;  /* 0x0000000111027824 */ /* 0x000fca00078e0202 */
[----:B------:R-:W1:Y:S01]  /*12280*/  LDSM.16.MT88.4 R4, [R2+0xe400] ;  /* 0x00e400000204783b */ /* 0x000e620000004200 */
[----:B0-----:R-:W-:Y:S01]  /*12290*/  IMAD.IADD R3, R13, 0x1, R2 ;  /* 0x000000010d037824 */ /* 0x001fe200078e0202 */
[----:B---3--:R-:W-:Y:S02]  /*122a0*/  IADD3 R0, R17, R0, R12 ;  /* 0x0000000011007210 */ /* 0x008fe40007ffe00c */
[C-C-:B-1----:R-:W-:Y:S02]  /*122b0*/  PRMT R8, R4.reuse, 0x6420, R5.reuse ;  /* 0x0000642004087816 */ /* 0x142fe40000000005 */
[----:B------:R-:W-:Y:S02]  /*122c0*/  PRMT R9, R4, 0x7531, R5 ;  /* 0x0000753104097816 */ /* 0x000fe40000000005 */
[C-C-:B------:R-:W-:Y:S02]  /*122d0*/  PRMT R10, R6.reuse, 0x6420, R7.reuse ;  /* 0x00006420060a7816 */ /* 0x140fe40000000007 */
[----:B------:R-:W-:-:S02]  /*122e0*/  PRMT R11, R6, 0x7531, R7 ;  /* 0x00007531060b7816 */ /* 0x000fc40000000007 */
[----:B------:R-:W0:Y:S04]  /*122f0*/  LDSM.16.MT88.4 R4, [R3+0xe400] ;  /* 0x00e400000304783b */ /* 0x000e280000004200 */
[----:B------:R0:W-:Y:S02]  /*12300*/  STSM.16.M88.4 [R0+0x400], R8 ;  /* 0x0004000800007844 */ /* 0x0001e40000000200 */
[C-C-:B0-----:R-:W-:Y:S02]  /*12310*/  PRMT R8, R4.reuse, 0x6420, R5.reuse ;  /* 0x0000642004087816 */ /* 0x141fe40000000005 */
[----:B------:R-:W-:Y:S02]  /*12320*/  PRMT R9, R4, 0x7531, R5 ;  /* 0x0000753104097816 */ /* 0x000fe40000000005 */
[----:B------:R-:W-:-:S02]  /*12330*/  PRMT R10, R6, 0x6420, R7 ;  /* 0x00006420060a7816 */ /* 0x000fc40000000007 */
        /* <DEDUP_REMOVED lines=8> */
[----:B------:R-:W-:Y:S01]  /*123c0*/  STSM.16.M88.4 [R0+0x1400], R12 ;  /* 0x0014000c00007844 */ /* 0x000fe20000000200 */
        /* <DEDUP_REMOVED lines=73> */
.L_x_6213:
[----:B------:R-:W2:Y:S01]  /*12860*/  LDL.LU R3, [R1+0x4] ;  /* 0x0000040001037983 */ /* 0x000ea20000300800 */
[----:B0-----:R-:W-:Y:S01]  /*12870*/  SYNCS.ARRIVE.TRANS64.A1T0 RZ, [R16+URZ+0x2e850], RZ ;  /* 0x02e850ff10ff79a7 */ /* 0x001fe2000810003f */
[----:B-1----:R-:W-:-:S05]  /*12880*/  @!P0 VIADD R0, R16, 0x2e880 ;  /* 0x0002e88010008836 */ /* 0x002fca0000000000 */
[----:B------:R-:W-:Y:S01]  /*12890*/  @!P0 PRMT R0, RZ, 0x654, R0 ;  /* 0x00000654ff008816 */ /* 0x000fe20000000000 */
[----:B------:R-:W-:Y:S06]  /*128a0*/  BAR.SYNC.DEFER_BLOCKING 0x2, 0x80 ;  /* 0x0082000000007b1d */ /* 0x000fec0000010000 */
[----:B------:R0:W-:Y:S02]  /*128b0*/  @!P0 SYNCS.ARRIVE.TRANS64.RED.A1T0 RZ, [R0+URZ], RZ ;  /* 0x000000ff00ff89a7 */ /* 0x0001e4000810043f */
[----:B0-----:R-:W-:-:S05]  /*128c0*/  VIADD R0, R18, 0x1 ;  /* 0x0000000112007836 */ /* 0x001fca0000000000 */
[----:B------:R-:W-:-:S04]  /*128d0*/  ISETP.NE.AND P0, PT, R0, 0x2, PT ;  /* 0x000000020000780c */ /* 0x000fc80003f05270 */
[----:B------:R-:W-:Y:S02]  /*128e0*/  SEL R2, RZ, 0x1, P0 ;  /* 0x00000001ff027807 */ /* 0x000fe40000000000 */
[----:B------:R-:W-:-:S05]  /*128f0*/  SEL R0, R0, RZ, P0 ;  /* 0x000000ff00007207 */ /* 0x000fca0000000000 */
[----:B------:R1:W-:Y:S01]  /*12900*/  STL [R1], R0 ;  /* 0x0000000001007387 */ /* 0x0003e20000100800 */
[----:B--2---:R-:W-:-:S05]  /*12910*/  LOP3.LUT R3, R3, R2, RZ, 0x3c, !PT ;  /* 0x0000000203037212 */ /* 0x004fca00078e3cff */
[----:B------:R1:W-:Y:S02]  /*12920*/  STL [R1+0x4], R3 ;  /* 0x0000040301007387 */ /* 0x0003e40000100800 */
.L_x_6162:
[----:B------:R-:W-:Y:S05]  /*12930*/  BSYNC B7 ;  /* 0x0000000000077941 */ /* 0x000fea0003800000 */
.L_x_6160:
        /* <DEDUP_REMOVED lines=15> */
.L_x_6214:
        /* <DEDUP_REMOVED lines=47> */
.L_x_6218:
        /* <DEDUP_REMOVED lines=38> */
.L_x_6216:
        /* <DEDUP_REMOVED lines=13> */
.L_x_6219:
        /* <DEDUP_REMOVED lines=61> */
.L_x_6217:
[----:B------:R0:W-:Y:S01]  /*13420*/  STL [R1+0x10], R4 ;  /* 0x0000100401007387 */ /* 0x0001e20000100800 */
[----:B------:R-:W-:-:S03]  /*13430*/  ULDC UR43, c[0x0][0xc3c] ;  /* 0x00030f00002b7ab9 */ /* 0x000fc60000000800 */
[----:B------:R0:W-:Y:S04]  /*13440*/  STL [R1+0x14], RZ ;  /* 0x000014ff01007387 */ /* 0x0001e80000100800 */
[----:B------:R0:W-:Y:S02]  /*13450*/  STL [R1+0x18], RZ ;  /* 0x000018ff01007387 */ /* 0x0001e40000100800 */
.L_x_6220:
        /* <DEDUP_REMOVED lines=16> */
.L_x_6215:
[----:B------:R-:W-:Y:S02]  /*13560*/  ULDC UR4, c[0x0][0xc3c] ;  /* 0x00030f0000047ab9 */ /* 0x000fe40000000800 */
[----:B------:R-:W-:-:S06]  /*13570*/  UISETP.GE.AND UP0, UPT, UR43, UR4, UPT ;  /* 0x000000042b00728c */ /* 0x000fcc000bf06270 */
[----:B------:R-:W-:-:S13]  /*13580*/  PLOP3.LUT P0, PT, PT, PT, UP0, 0x80, 0x0 ;  /* 0x000000000000781c */ /* 0x000fda0003f0f008 */
[----:B------:R-:W-:Y:S05]  /*13590*/  @!P0 BRA `(.L_x_6221) ;  /* 0xffffffb400f08947 */ /* 0x000fea000383ffff */
.L_x_6155:
        /* <DEDUP_REMOVED lines=12> */
.L_x_6270:
[----:B------:R-:W-:Y:S05]  /*13660*/  BSYNC B0 ;  /* 0x0000000000007941 */ /* 0x000fea0003800000 */
.L_x_6222:
[----:B------:R-:W-:-:S03]  /*13670*/  UMOV UR4, 0xffffffff ;  /* 0xffffffff00047882 */ /* 0x000fc60000000000 */
[----:B------:R-:W-:Y:S05]  /*13680*/  BRA.DIV UR4, `(.L_x_6224) ;  /* 0x0000001204b47947 */ /* 0x000fea000b800000 */
[----:B------:R-:W1:Y:S02]  /*13690*/  S2R R2, SR_TID.X ;  /* 0x0000000000027919 */ /* 0x000e640000002100 */
[----:B-1----:R-:W-:-:S04]  /*136a0*/  SHF.R.U32.HI R2, RZ, 0x5, R2 ;  /* 0x00000005ff027819 */ /* 0x002fc80000011602 */
[----:B------:R-:W-:-:S05]  /*136b0*/  LOP3.LUT R2, R2, 0x3, RZ, 0xc0, !PT ;  /* 0x0000000302027812 */ /* 0x000fca00078ec0ff */
[----:B------:R1:W2:Y:S02]  /*136c0*/  SHFL.IDX PT, R14, R2, RZ, 0x1f ;  /* 0x00001fff020e7589 */ /* 0x0002a400000e0000 */
.L_x_6273:
[----:B--2---:R-:W-:Y:S01]  /*136d0*/  ISETP.NE.AND P0, PT, R14, RZ, PT ;  /* 0x000000ff0e00720c */ /* 0x004fe20003f05270 */
[----:B------:R-:W-:-:S12]  /*136e0*/  BSSY B0, `(.L_x_6225) ;  /* 0x000002e000007945 */ /* 0x000fd80003800000 */
[----:B------:R-:W-:Y:S05]  /*136f0*/  @P0 BRA `(.L_x_6226) ;  /* 0x0000000000b00947 */ /* 0x000fea0003800000 */
[----:B------:R-:W-:-:S03]  /*13700*/  UMOV UR4, 0xffffffff ;  /* 0xffffffff00047882 */ /* 0x000fc60000000000 */
[----:B------:R-:W-:Y:S05]  /*13710*/  BRA.DIV UR4, `(.L_x_6227) ;  /* 0x0000001204c47947 */ /* 0x000fea000b800000 */
[----:B------:R-:W-:-:S13]  /*13720*/  ELECT P6, URZ, PT ;  /* 0x00000000003f782f */ /* 0x000fda00038c0000 */
.L_x_6276:
[----:B------:R-:W-:Y:S05]  /*13730*/  @!P6 BRA `(.L_x_6226) ;  /* 0x0000000000a0e947 */ /* 0x000fea0003800000 */
[----:B------:R-:W-:-:S06]  /*13740*/  ULOP3.LUT UR4, UR38, 0x2, URZ, 0xfc, !UPT ;  /* 0x0000000226047892 */ /* 0x000fcc000f8efc3f */
[----:B-1----:R-:W-:-:S05]  /*13750*/  IMAD.U32 R2, RZ, RZ, UR4 ;  /* 0x00000004ff027e24 */ /* 0x002fca000f8e00ff */
[----:B------:R-:W-:-:S13]  /*13760*/  ISETP.NE.AND P0, PT, R2, 0x3, PT ;  /* 0x000000030200780c */ /* 0x000fda0003f05270 */
[----:B------:R-:W-:Y:S05]  /*13770*/  @!P0 BRA `(.L_x_6228) ;  /* 0x0000000000048947 */ /* 0x000fea0003800000 */
[----:B------:R-:W-:Y:S01]  /*13780*/  BPT.TRAP 0x1 ;  /* 0x000000040000795c */ /* 0x000fe20000300000 */
.L_x_6228:
        /* <DEDUP_REMOVED lines=14> */
.L_x_6277:
[----:B------:R-:W1:Y:S02]  /*13870*/  SYNCS.PHASECHK.TRANS64.TRYWAIT P1, [R7+URZ], R2 ;  /* 0x00000002070075a7 */ /* 0x000e64000802017f */
[----:B-1----:R-:W-:Y:S05]  /*13880*/  @!P1 BRA `(.L_x_6230) ;  /* 0x00000010009c9947 */ /* 0x002fea0003800000 */
.L_x_6278:
[----:B------:R-:W-:Y:S05]  /*13890*/  @!P0 BRA `(.L_x_6231) ;  /* 0x0000000000048947 */ /* 0x000fea0003800000 */
[----:B------:R-:W-:Y:S01]  /*138a0*/  BPT.TRAP 0x1 ;  /* 0x000000040000795c */ /* 0x000fe20000300000 */
.L_x_6231:
[----:B------:R-:W2:Y:S02]  /*138b0*/  LDL.LU R4, [R1] ;  /* 0x0000000001047983 */ /* 0x000ea40000300800 */
[----:B--2---:R-:W-:-:S04]  /*138c0*/  IMAD R4, R4, 0x8, R0 ;  /* 0x0000000804047824 */ /* 0x004fc800078e0200 */
[----:B------:R-:W2:Y:S02]  /*138d0*/  SYNCS.PHASECHK.TRANS64.TRYWAIT P1, [R4+URZ+0x2e860], R5 ;  /* 0x02e86005040075a7 */ /* 0x000ea4000802017f */
[----:B--2---:R-:W-:Y:S05]  /*138e0*/  @!P1 BRA `(.L_x_6232) ;  /* 0x0000001000989947 */ /* 0x004fea0003800000 */
.L_x_6279:
[----:B------:R-:W-:Y:S05]  /*138f0*/  @!P0 BRA `(.L_x_6233) ;  /* 0x0000000000048947 */ /* 0x000fea0003800000 */
[----:B------:R-:W-:Y:S01]  /*13900*/  BPT.TRAP 0x1 ;  /* 0x000000040000795c */ /* 0x000fe20000300000 */
.L_x_6233:
[----:B------:R-:W-:-:S04]  /*13910*/  IMAD R3, R3, 0x8, R0 ;  /* 0x0000000803037824 */ /* 0x000fc800078e0200 */
[----:B------:R-:W3:Y:S02]  /*13920*/  SYNCS.PHASECHK.TRANS64.TRYWAIT P1, [R3+URZ+0x2e860], R2 ;  /* 0x02e86002030075a7 */ /* 0x000ee4000802017f */
[----:B---3--:R-:W-:Y:S05]  /*13930*/  @!P1 BRA `(.L_x_6234) ;  /* 0x0000001000989947 */ /* 0x008fea0003800000 */
.L_x_6280:
[----:B------:R-:W-:Y:S05]  /*13940*/  @!P0 BRA `(.L_x_6235) ;  /* 0x0000000000048947 */ /* 0x000fea0003800000 */
[----:B------:R-:W-:Y:S01]  /*13950*/  BPT.TRAP 0x1 ;  /* 0x000000040000795c */ /* 0x000fe20000300000 */
.L_x_6235:
[----:B------:R-:W4:Y:S02]  /*13960*/  SYNCS.PHASECHK.TRANS64.TRYWAIT P0, [R4+URZ+0x2e880], R5 ;  /* 0x02e88005040075a7 */ /* 0x000f24000800017f */
[----:B----4-:R-:W-:Y:S05]  /*13970*/  @!P0 BRA `(.L_x_6236) ;  /* 0x00000010009c8947 */ /* 0x010fea0003800000 */
.L_x_6237:
[----:B------:R0:W0:Y:S02]  /*13980*/  SYNCS.PHASECHK.TRANS64.TRYWAIT P0, [R3+URZ+0x2e880], R2 ;  /* 0x02e88002030075a7 */ /* 0x000024000800017f */
[----:B0-----:R-:W-:Y:S05]  /*13990*/  @!P0 NANOSLEEP.SYNCS 0x989680 ;  /* 0x009896800000895d */ /* 0x001fea0003900000 */
[----:B------:R-:W0:Y:S02]  /*139a0*/  @!P0 SYNCS.PHASECHK.TRANS64 P0, [R3+URZ+0x2e880], R2 ;  /* 0x02e88002030085a7 */ /* 0x000e24000800007f */
[----:B0-----:R-:W-:Y:S05]  /*139b0*/  @!P0 BRA `(.L_x_6237) ;  /* 0xfffffffc00f08947 */ /* 0x001fea000383ffff */
.L_x_6226:
[----:B------:R-:W-:Y:S05]  /*139c0*/  BSYNC B0 ;  /* 0x0000000000007941 */ /* 0x000fea0003800000 */
.L_x_6225:
[----:B------:R-:W-:Y:S05]  /*139d0*/  EXIT ;  /* 0x000000000000794d */ /* 0x000fea0003800000 */
.L_x_6104:
[----:B0-----:R0:W1:Y:S02]  /*139e0*/  SYNCS.PHASECHK.TRANS64.TRYWAIT P1, [R0+URZ+0x2e800], R3 ;  /* 0x02e80003000075a7 */ /* 0x001064000802017f */
[----:B-1----:R-:W-:Y:S05]  /*139f0*/  @!P1 NANOSLEEP.SYNCS 0x989680 ;  /* 0x009896800000995d */ /* 0x002fea0003900000 */
[----:B------:R-:W1:Y:S02]  /*13a00*/  @!P1 SYNCS.PHASECHK.TRANS64 P1, [R0+URZ+0x2e800], R3 ;  /* 0x02e80003000095a7 */ /* 0x000e64000802007f */
[----:B-1----:R-:W-:Y:S05]  /*13a10*/  @!P1 BRA `(.L_x_6104) ;  /* 0xfffffffc00f09947 */ /* 0x002fea000383ffff */
[----:B------:R-:W-:Y:S05]  /*13a20*/  BRA `(.L_x_6238) ;  /* 0xfffffee4001c7947 */ /* 0x000fea000383ffff */
.L_x_6108:
[----:B0-----:R0:W2:Y:S02]  /*13a30*/  SYNCS.PHASECHK.TRANS64.TRYWAIT P2, [R7+URZ+0x2e830], R6 ;  /* 0x02e83006070075a7 */ /* 0x0010a4000804017f */
[----:B--2---:R-:W-:Y:S05]  /*13a40*/  @!P2 NANOSLEEP.SYNCS 0x989680 ;  /* 0x009896800000a95d */ /* 0x004fea0003900000 */
[----:B------:R-:W2:Y:S02]  /*13a50*/  @!P2 SYNCS.PHASECHK.TRANS64 P2, [R7+URZ+0x2e830], R6 ;  /* 0x02e830060700a5a7 */ /* 0x000ea4000804007f */
[----:B--2---:R-:W-:Y:S05]  /*13a60*/  @!P2 BRA `(.L_x_6108) ;  /* 0xfffffffc00f0a947 */ /* 0x004fea000383ffff */
[----:B------:R-:W-:Y:S05]  /*13a70*/  BRA `(.L_x_6107) ;  /* 0xfffffee4004c7947 */ /* 0x000fea000383ffff */
.L_x_6113:
[----:B-1----:R-:W-:-:S04]  /*13a80*/  IMAD.U32 R5, RZ, RZ, UR6 ;  /* 0x00000006ff057e24 */ /* 0x002fc8000f8e00ff */
[----:B------:R1:W2:Y:S03]  /*13a90*/  SYNCS.PHASECHK.TRANS64.TRYWAIT P1, [R5+URZ+0x2e830], R0 ;  /* 0x02e83000050075a7 */ /* 0x0002a6000802017f */
[----:B--2---:R-:W-:Y:S05]  /*13aa0*/  @!P1 NANOSLEEP.SYNCS 0x989680 ;  /* 0x009896800000995d */ /* 0x004fea0003900000 */
[----:B------:R-:W2:Y:S02]  /*13ab0*/  @!P1 SYNCS.PHASECHK.TRANS64 P1, [R5+URZ+0x2e830], R0 ;  /* 0x02e83000050095a7 */ /* 0x000ea4000802007f */
[----:B--2---:R-:W-:Y:S05]  /*13ac0*/  @!P1 BRA `(.L_x_6113) ;  /* 0xfffffffc00ec9947 */ /* 0x004fea000383ffff */
[----:B------:R-:W-:Y:S05]  /*13ad0*/  BRA `(.L_x_6110) ;  /* 0xffffff2000e47947 */ /* 0x000fea000383ffff */
.L_x_6117:
[----:B-1----:R-:W-:-:S04]  /*13ae0*/  IMAD.U32 R2, RZ, RZ, UR6 ;  /* 0x00000006ff027e24 */ /* 0x002fc8000f8e00ff */
[----:B------:R1:W2:Y:S03]  /*13af0*/  SYNCS.PHASECHK.TRANS64.TRYWAIT P1, [R2+URZ+0x2e850], R0 ;  /* 0x02e85000020075a7 */ /* 0x0002a6000802017f */
[----:B--2---:R-:W-:Y:S05]  /*13b00*/  @!P1 NANOSLEEP.SYNCS 0x989680 ;  /* 0x009896800000995d */ /* 0x004fea0003900000 */
[----:B------:R-:W2:Y:S02]  /*13b10*/  @!P1 SYNCS.PHASECHK.TRANS64 P1, [R2+URZ+0x2e850], R0 ;  /* 0x02e85000020095a7 */ /* 0x000ea4000802007f */
[----:B--2---:R-:W-:Y:S05]  /*13b20*/  @!P1 BRA `(.L_x_6117) ;  /* 0xfffffffc00ec9947 */ /* 0x004fea000383ffff */
[----:B------:R-:W-:Y:S05]  /*13b30*/  BRA `(.L_x_6114) ;  /* 0xffffff2c00f07947 */ /* 0x000fea000383ffff */
.L_x_6123:
[----:B-1----:R1:W2:Y:S02]  /*13b40*/  SYNCS.PHASECHK.TRANS64.TRYWAIT P1, [R20+URZ+0x2e850], R3 ;  /* 0x02e85003140075a7 */ /* 0x0022a4000802017f */
[----:B--2---:R-:W-:Y:S05]  /*13b50*/  @!P1 NANOSLEEP.SYNCS 0x989680 ;  /* 0x009896800000995d */ /* 0x004fea0003900000 */
[----:B------:R-:W2:Y:S02]  /*13b60*/  @!P1 SYNCS.PHASECHK.TRANS64 P1, [R20+URZ+0x2e850], R3 ;  /* 0x02e85003140095a7 */ /* 0x000ea4000802007f */
[----:B--2---:R-:W-:Y:S05]  /*13b70*/  @!P1 BRA `(.L_x_6123) ;  /* 0xfffffffc00f09947 */ /* 0x004fea000383ffff */
[----:B------:R-:W-:Y:S05]  /*13b80*/  BRA `(.L_x_6122) ;  /* 0xffffff5800647947 */ /* 0x000fea000383ffff */
.L_x_6171:
[----:B------:R-:W-:Y:S02]  /*13b90*/  IMAD.MOV.U32 R13, RZ, RZ, R0 ;  /* 0x000000ffff0d7224 */ /* 0x000fe400078e0000 */
[----:B------:R-:W-:Y:S02]  /*13ba0*/  IMAD.MOV.U32 R12, RZ, RZ, RZ ;  /* 0x000000ffff0c7224 */ /* 0x000fe400078e00ff */
[----:B------:R-:W-:Y:S02]  /*13bb0*/  IMAD.MOV.U32 R11, RZ, RZ, 0x1f ;  /* 0x0000001fff0b7424 */ /* 0x000fe400078e00ff */
[----:B------:R-:W-:-:S07]  /*13bc0*/  IMAD.MOV.U32 R15, RZ, RZ, -0x1 ;  /* 0xffffffffff0f7424 */ /* 0x000fce00078e00ff */
[----:B--2---:R-:W-:Y:S05]  /*13bd0*/  WARPSYNC.COLLECTIVE R15, `(.L_x_6239) ;  /* 0x000000000f087348 */ /* 0x004fea0003c00000 */
[----:B------:R0:W1:Y:S02]  /*13be0*/  SHFL.IDX P6, R14, R13, R12, R11 ;  /* 0x0000000c0d0e7389 */ /* 0x00006400000c000b */
[----:B012---:R-:W-:Y:S01]  /*13bf0*/  ENDCOLLECTIVE ;  /* 0x000000000000791b */ /* 0x007fe20003800000 */
.L_x_6239:
[----:B------:R-:W-:Y:S05]  /*13c00*/  BRA `(.L_x_6240) ;  /* 0xffffffc000747947 */ /* 0x000fea000383ffff */
.L_x_6173:
[----:B------:R-:W-:Y:S01]  /*13c10*/  BSSY B0, `(.L_x_6241) ;  /* 0x0000006000007945 */ /* 0x000fe20003800000 */
[----:B------:R-:W-:-:S07]  /*13c20*/  IMAD.MOV.U32 R15, RZ, RZ, -0x1 ;  /* 0xffffffffff0f7424 */ /* 0x000fce00078e00ff */
[----:B--2---:R-:W-:Y:S05]  /*13c30*/  WARPSYNC.COLLECTIVE R15, `(.L_x_6242) ;  /* 0x000000000f0c7348 */ /* 0x004fea0003c00000 */
[----:B------:R-:W-:Y:S02]  /*13c40*/  ELECT P6, UR62, PT ;  /* 0x00000000003e782f */ /* 0x000fe400038c0000 */
[----:B------:R-:W-:Y:S01]  /*13c50*/  MOV R14, UR62 ;  /* 0x0000003e000e7c02 */ /* 0x000fe20008000f00 */
[----:B--2---:R-:W-:Y:S10]  /*13c60*/  ENDCOLLECTIVE ;  /* 0x000000000000791b */ /* 0x004ff40003800000 */
.L_x_6242:
[----:B------:R-:W-:Y:S05]  /*13c70*/  BSYNC B0 ;  /* 0x0000000000007941 */ /* 0x000fea0003800000 */
.L_x_6241:
[----:B------:R-:W-:Y:S05]  /*13c80*/  BRA `(.L_x_6243) ;  /* 0xffffffc000807947 */ /* 0x000fea000383ffff */
.L_x_6175:
[----:B0-----:R0:W1:Y:S02]  /*13c90*/  SYNCS.PHASECHK.TRANS64.TRYWAIT P0, [R3+URZ+0x2e880], R2 ;  /* 0x02e88002030075a7 */ /* 0x001064000800017f */
[----:B-1----:R-:W-:Y:S05]  /*13ca0*/  @!P0 NANOSLEEP.SYNCS 0x989680 ;  /* 0x009896800000895d */ /* 0x002fea0003900000 */
[----:B------:R-:W1:Y:S02]  /*13cb0*/  @!P0 SYNCS.PHASECHK.TRANS64 P0, [R3+URZ+0x2e880], R2 ;  /* 0x02e88002030085a7 */ /* 0x000e64000800007f */
[----:B-1----:R-:W-:Y:S05]  /*13cc0*/  @!P0 BRA `(.L_x_6175) ;  /* 0xfffffffc00f08947 */ /* 0x002fea000383ffff */
[----:B------:R-:W-:Y:S05]  /*13cd0*/  BRA `(.L_x_6244) ;  /* 0xffffffc000e47947 */ /* 0x000fea000383ffff */
.L_x_6177:
[----:B-1----:R1:W2:Y:S02]  /*13ce0*/  SYNCS.PHASECHK.TRANS64.TRYWAIT P0, [R3+URZ+0x2e840], R2 ;  /* 0x02e84002030075a7 */ /* 0x0022a4000800017f */
[----:B--2---:R-:W-:Y:S05]  /*13cf0*/  @!P0 NANOSLEEP.SYNCS 0x989680 ;  /* 0x009896800000895d */ /* 0x004fea0003900000 */
[----:B------:R-:W2:Y:S02]  /*13d00*/  @!P0 SYNCS.PHASECHK.TRANS64 P0, [R3+URZ+0x2e840], R2 ;  /* 0x02e84002030085a7 */ /* 0x000ea4000800007f */
[----:B--2---:R-:W-:Y:S05]  /*13d10*/  @!P0 BRA `(.L_x_6177) ;  /* 0xfffffffc00f08947 */ /* 0x004fea000383ffff */
[----:B------:R-:W-:Y:S05]  /*13d20*/  BRA `(.L_x_6245) ;  /* 0xffffffc400387947 */ /* 0x000fea000383ffff */
.L_x_6181:
        /* <DEDUP_REMOVED lines=9> */
.L_x_6246:
[----:B------:R-:W-:Y:S02]  /*13dc0*/  VIADD R5, R3, 0x10 ;  /* 0x0000001003057836 */ /* 0x000fe40000000000 */
[----:B------:R-:W-:Y:S02]  /*13dd0*/  IMAD.MOV.U32 R13, RZ, RZ, R0 ;  /* 0x000000ffff0d7224 */ /* 0x000fe400078e0000 */
[----:B------:R-:W-:Y:S02]  /*13de0*/  IMAD R4, R7, R6, RZ ;  /* 0x0000000607047224 */ /* 0x000fe400078e02ff */
[----:B------:R-:W-:-:S07]  /*13df0*/  IMAD.MOV.U32 R7, RZ, RZ, R14 ;  /* 0x000000ffff077224 */ /* 0x000fce00078e000e */
[----:B------:R-:W-:Y:S05]  /*13e00*/  WARPSYNC.COLLECTIVE R15, `(.L_x_6247) ;  /* 0x000000000f087348 */ /* 0x000fea0003c00000 */
[----:B------:R0:W1:Y:S02]  /*13e10*/  SHFL.IDX P6, R14, R13, R12, R11 ;  /* 0x0000000c0d0e7389 */ /* 0x00006400000c000b */
[----:B01----:R-:W-:Y:S01]  /*13e20*/  ENDCOLLECTIVE ;  /* 0x000000000000791b */ /* 0x003fe20003800000 */
.L_x_6247:
[----:B------:R-:W-:Y:S01]  /*13e30*/  ISETP.GE.AND P1, PT, R3, R4, PT ;  /* 0x000000040300720c */ /* 0x000fe20003f26270 */
[----:B------:R-:W-:Y:S02]  /*13e40*/  IMAD.MOV.U32 R13, RZ, RZ, R2 ;  /* 0x000000ffff0d7224 */ /* 0x000fe400078e0002 */
[----:B------:R-:W-:Y:S02]  /*13e50*/  IMAD.MOV.U32 R12, RZ, RZ, 0x1 ;  /* 0x00000001ff0c7424 */ /* 0x000fe400078e00ff */
[----:B------:R-:W-:-:S08]  /*13e60*/  IMAD.MOV.U32 R6, RZ, RZ, R14 ;  /* 0x000000ffff067224 */ /* 0x000fd000078e000e */
[----:B------:R-:W-:Y:S05]  /*13e70*/  WARPSYNC.COLLECTIVE R15, `(.L_x_6248) ;  /* 0x000000000f087348 */ /* 0x000fea0003c00000 */
[----:B------:R0:W1:Y:S02]  /*13e80*/  SHFL.IDX P6, R14, R13, R12, R11 ;  /* 0x0000000c0d0e7389 */ /* 0x00006400000c000b */
[----:B01----:R-:W-:Y:S01]  /*13e90*/  ENDCOLLECTIVE ;  /* 0x000000000000791b */ /* 0x003fe20003800000 */
.L_x_6248:
[----:B------:R-:W-:-:S05]  /*13ea0*/  @!P1 IADD3 R6, P2, R9, R6, RZ ;  /* 0x0000000609069210 */ /* 0x000fca0007f5e0ff */
[----:B------:R-:W-:-:S05]  /*13eb0*/  @!P1 IMAD.X R7, RZ, RZ, R7, P2 ;  /* 0x000000ffff079224 */ /* 0x000fca00010e0607 */
[----:B------:R-:W-:Y:S01]  /*13ec0*/  @!PT LDS RZ, [RZ] ;  /* 0x00000000fffff984 */ /* 0x000fe20000000800 */
[----:B------:R-:W-:Y:S01]  /*13ed0*/  @!PT LDS RZ, [RZ] ;  /* 0x00000000fffff984 */ /* 0x000fe20000000800 */
[----:B------:R-:W-:Y:S01]  /*13ee0*/  @!PT LDS RZ, [RZ] ;  /* 0x00000000fffff984 */ /* 0x000fe20000000800 */
[----:B------:R0:W-:Y:S01]  /*13ef0*/  @!P1 LDGSTS.E.BYPASS.LTC128B.128 [R8+0x1c400], desc[UR50][R6.64], !P0 ;  /* 0x1c40000006089fae */ /* 0x0001e2000c101d72 */
[----:B------:R-:W-:Y:S01]  /*13f00*/  IMAD.MOV.U32 R13, RZ, RZ, R0 ;  /* 0x000000ffff0d7224 */ /* 0x000fe200078e0000 */
[----:B------:R-:W-:Y:S01]  /*13f10*/  ISETP.GE.AND P1, PT, R5, R4, PT ;  /* 0x000000040500720c */ /* 0x000fe20003f26270 */
[----:B------:R-:W-:-:S12]  /*13f20*/  IMAD.MOV.U32 R5, RZ, RZ, R14 ;  /* 0x000000ffff057224 */ /* 0x000fd800078e000e */
[----:B0-----:R-:W-:Y:S05]  /*13f30*/  WARPSYNC.COLLECTIVE R15, `(.L_x_6249) ;  /* 0x000000000f087348 */ /* 0x001fea0003c00000 */
[----:B------:R1:W2:Y:S02]  /*13f40*/  SHFL.IDX P6, R14, R13, R12, R11 ;  /* 0x0000000c0d0e7389 */ /* 0x0002a400000c000b */
[----:B012---:R-:W-:Y:S01]  /*13f50*/  ENDCOLLECTIVE ;  /* 0x000000000000791b */ /* 0x007fe20003800000 */
.L_x_6249:
[----:B------:R-:W-:Y:S02]  /*13f60*/  IMAD.MOV.U32 R13, RZ, RZ, R2 ;  /* 0x000000ffff0d7224 */ /* 0x000fe400078e0002 */
[----:B------:R-:W-:Y:S02]  /*13f70*/  IMAD.MOV.U32 R12, RZ, RZ, 0x2 ;  /* 0x00000002ff0c7424 */ /* 0x000fe400078e00ff */
[----:B------:R-:W-:-:S07]  /*13f80*/  IMAD.MOV.U32 R6, RZ, RZ, R14 ;  /* 0x000000ffff067224 */ /* 0x000fce00078e000e */
[----:B------:R-:W-:Y:S05]  /*13f90*/  WARPSYNC.COLLECTIVE R15, `(.L_x_6250) ;  /* 0x000000000f087348 */ /* 0x000fea0003c00000 */
[----:B------:R0:W1:Y:S02]  /*13fa0*/  SHFL.IDX P6, R14, R13, R12, R11 ;  /* 0x0000000c0d0e7389 */ /* 0x00006400000c000b */
[----:B01----:R-:W-:Y:S01]  /*13fb0*/  ENDCOLLECTIVE ;  /* 0x000000000000791b */ /* 0x003fe20003800000 */
.L_x_6250:
        /* <DEDUP_REMOVED lines=8> */
[----:B------:R0:W-:Y:S02]  /*14040*/  @!P1 LDGSTS.E.BYPASS.LTC128B.128 [R8+0x1cc00], desc[UR50][R6.64], !P0 ;  /* 0x1cc0000006089fae */ /* 0x0001e4000c101d72 */
[----:B------:R-:W-:Y:S01]  /*14050*/  ISETP.GE.AND P1, PT, R5, R4, PT ;  /* 0x000000040500720c */ /* 0x000fe20003f26270 */
[----:B------:R-:W-:-:S12]  /*14060*/  IMAD.MOV.U32 R5, RZ, RZ, R14 ;  /* 0x000000ffff057224 */ /* 0x000fd800078e000e */
[----:B0-----:R-:W-:Y:S05]  /*14070*/  WARPSYNC.COLLECTIVE R15, `(.L_x_6251) ;  /* 0x000000000f087348 */ /* 0x001fea0003c00000 */
[----:B------:R1:W2:Y:S02]  /*14080*/  SHFL.IDX P6, R14, R13, R12, R11 ;  /* 0x0000000c0d0e7389 */ /* 0x0002a400000c000b */
[----:B012---:R-:W-:Y:S01]  /*14090*/  ENDCOLLECTIVE ;  /* 0x000000000000791b */ /* 0x007fe20003800000 */
.L_x_6251:
[----:B------:R-:W-:Y:S02]  /*140a0*/  IMAD.MOV.U32 R13, RZ, RZ, R2 ;  /* 0x000000ffff0d7224 */ /* 0x000fe400078e0002 */
[----:B------:R-:W-:Y:S02]  /*140b0*/  IMAD.MOV.U32 R12, RZ, RZ, 0x3 ;  /* 0x00000003ff0c7424 */ /* 0x000fe400078e00ff */
[----:B------:R-:W-:-:S07]  /*140c0*/  IMAD.MOV.U32 R6, RZ, RZ, R14 ;  /* 0x000000ffff067224 */ /* 0x000fce00078e000e */
[----:B------:R-:W-:Y:S05]  /*140d0*/  WARPSYNC.COLLECTIVE R15, `(.L_x_6252) ;  /* 0x000000000f087348 */ /* 0x000fea0003c00000 */
[----:B------:R0:W1:Y:S02]  /*140e0*/  SHFL.IDX P6, R14, R13, R12, R11 ;  /* 0x0000000c0d0e7389 */ /* 0x00006400000c000b */
[----:B01----:R-:W-:Y:S01]  /*140f0*/  ENDCOLLECTIVE ;  /* 0x000000000000791b */ /* 0x003fe20003800000 */
.L_x_6252:
        /* <DEDUP_REMOVED lines=14> */
.L_x_6253:
[----:B------:R-:W-:Y:S02]  /*141e0*/  IMAD.MOV.U32 R13, RZ, RZ, R2 ;  /* 0x000000ffff0d7224 */ /* 0x000fe400078e0002 */
[----:B------:R-:W-:Y:S02]  /*141f0*/  IMAD.MOV.U32 R12, RZ, RZ, 0x4 ;  /* 0x00000004ff0c7424 */ /* 0x000fe400078e00ff */
[----:B------:R-:W-:-:S07]  /*14200*/  IMAD.MOV.U32 R6, RZ, RZ, R14 ;  /* 0x000000ffff067224 */ /* 0x000fce00078e000e */
[----:B------:R-:W-:Y:S05]  /*14210*/  WARPSYNC.COLLECTIVE R15, `(.L_x_6254) ;  /* 0x000000000f087348 */ /* 0x000fea0003c00000 */
[----:B------:R0:W1:Y:S02]  /*14220*/  SHFL.IDX P6, R14, R13, R12, R11 ;  /* 0x0000000c0d0e7389 */ /* 0x00006400000c000b */
[----:B01----:R-:W-:Y:S01]  /*14230*/  ENDCOLLECTIVE ;  /* 0x000000000000791b */ /* 0x003fe20003800000 */
.L_x_6254:
        /* <DEDUP_REMOVED lines=14> */
.L_x_6255:
[----:B------:R-:W-:Y:S02]  /*14320*/  IMAD.MOV.U32 R13, RZ, RZ, R2 ;  /* 0x000000ffff0d7224 */ /* 0x000fe400078e0002 */
[----:B------:R-:W-:Y:S02]  /*14330*/  IMAD.MOV.U32 R12, RZ, RZ, 0x5 ;  /* 0x00000005ff0c7424 */ /* 0x000fe400078e00ff */
[----:B------:R-:W-:-:S07]  /*14340*/  IMAD.MOV.U32 R6, RZ, RZ, R14 ;  /* 0x000000ffff067224 */ /* 0x000fce00078e000e */
[----:B------:R-:W-:Y:S05]  /*14350*/  WARPSYNC.COLLECTIVE R15, `(.L_x_6256) ;  /* 0x000000000f087348 */ /* 0x000fea0003c00000 */
[----:B------:R0:W1:Y:S02]  /*14360*/  SHFL.IDX P6, R14, R13, R12, R11 ;  /* 0x0000000c0d0e7389 */ /* 0x00006400000c000b */
[----:B01----:R-:W-:Y:S01]  /*14370*/  ENDCOLLECTIVE ;  /* 0x000000000000791b */ /* 0x003fe20003800000 */
.L_x_6256:
        /* <DEDUP_REMOVED lines=14> */
.L_x_6257:
[----:B------:R-:W-:Y:S02]  /*14460*/  IMAD.MOV.U32 R13, RZ, RZ, R2 ;  /* 0x000000ffff0d7224 */ /* 0x000fe400078e0002 */
[----:B------:R-:W-:Y:S02]  /*14470*/  IMAD.MOV.U32 R12, RZ, RZ, 0x6 ;  /* 0x00000006ff0c7424 */ /* 0x000fe400078e00ff */
[----:B------:R-:W-:-:S07]  /*14480*/  IMAD.MOV.U32 R6, RZ, RZ, R14 ;  /* 0x000000ffff067224 */ /* 0x000fce00078e000e */
[----:B------:R-:W-:Y:S05]  /*14490*/  WARPSYNC.COLLECTIVE R15, `(.L_x_6258) ;  /* 0x000000000f087348 */ /* 0x000fea0003c00000 */
[----:B------:R0:W1:Y:S02]  /*144a0*/  SHFL.IDX P6, R14, R13, R12, R11 ;  /* 0x0000000c0d0e7389 */ /* 0x00006400000c000b */
[----:B01----:R-:W-:Y:S01]  /*144b0*/  ENDCOLLECTIVE ;  /* 0x000000000000791b */ /* 0x003fe20003800000 */
.L_x_6258:
[----:B------:R-:W-:-:S05]  /*144c0*/  @!P1 IADD3 R6, P2, R9, R6, RZ ;  /* 0x0000000609069210 */ /* 0x000fca0007f5e0ff */
[----:B------:R-:W-:-:S04]  /*144d0*/  @!P1 IMAD.X R5, RZ, RZ, R5, P2 ;  /* 0x000000ffff059224 */ /* 0x000fc800010e0605 */
[----:B------:R-:W-:Y:S02]  /*144e0*/  @!P1 IMAD.MOV.U32 R7, RZ, RZ, R5 ;  /* 0x000000ffff079224 */ /* 0x000fe400078e0005 */
[----:B------:R-:W-:-:S03]  /*144f0*/  IMAD.MOV.U32 R13, RZ, RZ, R0 ;  /* 0x000000ffff0d7224 */ /* 0x000fc600078e0000 */
[----:B------:R-:W-:Y:S01]  /*14500*/  @!PT LDS RZ, [RZ] ;  /* 0x00000000fffff984 */ /* 0x000fe20000000800 */
[----:B------:R-:W-:Y:S01]  /*14510*/  @!PT LDS RZ, [RZ] ;  /* 0x00000000fffff984 */ /* 0x000fe20000000800 */
[----:B------:R-:W-:Y:S01]  /*14520*/  @!PT LDS RZ, [RZ] ;  /* 0x00000000fffff984 */ /* 0x000fe20000000800 */
[----:B------:R0:W-:Y:S01]  /*14530*/  @!P1 LDGSTS.E.BYPASS.LTC128B.128 [R8+0x1ec00], desc[UR50][R6.64], !P0 ;  /* 0x1ec0000006089fae */ /* 0x0001e2000c101d72 */
[----:B------:R-:W-:-:S07]  /*14540*/  IMAD.MOV.U32 R5, RZ, RZ, R14 ;  /* 0x000000ffff057224 */ /* 0x000fce00078e000e */
[----:B0-----:R-:W-:Y:S05]  /*14550*/  WARPSYNC.COLLECTIVE R15, `(.L_x_6259) ;  /* 0x000000000f087348 */ /* 0x001fea0003c00000 */
[----:B------:R1:W2:Y:S02]  /*14560*/  SHFL.IDX P6, R14, R13, R12, R11 ;  /* 0x0000000c0d0e7389 */ /* 0x0002a400000c000b */
[----:B012---:R-:W-:Y:S01]  /*14570*/  ENDCOLLECTIVE ;  /* 0x000000000000791b */ /* 0x007fe20003800000 */
.L_x_6259:
        /* <DEDUP_REMOVED lines=8> */
.L_x_6260:
        /* <DEDUP_REMOVED lines=12> */
.L_x_6261:
[----:B------:R-:W-:Y:S01]  /*146c0*/  IMAD.MOV.U32 R0, RZ, RZ, R14 ;  /* 0x000000ffff007224 */ /* 0x000fe200078e000e */
[----:B------:R-:W-:Y:S06]  /*146d0*/  BRA `(.L_x_6262) ;  /* 0xffffffc400807947 */ /* 0x000fec000383ffff */
.L_x_6184:
[----:B0-----:R0:W1:Y:S02]  /*146e0*/  SYNCS.PHASECHK.TRANS64.TRYWAIT P0, [R17+URZ+0x2e820], R0 ;  /* 0x02e82000110075a7 */ /* 0x001064000800017f */
[----:B-1----:R-:W-:Y:S05]  /*146f0*/  @!P0 NANOSLEEP.SYNCS 0x989680 ;  /* 0x009896800000895d */ /* 0x002fea0003900000 */
[----:B------:R-:W1:Y:S02]  /*14700*/  @!P0 SYNCS.PHASECHK.TRANS64 P0, [R17+URZ+0x2e820], R0 ;  /* 0x02e82000110085a7 */ /* 0x000e64000800007f */
[----:B-1----:R-:W-:Y:S05]  /*14710*/  @!P0 BRA `(.L_x_6184) ;  /* 0xfffffffc00f08947 */ /* 0x002fea000383ffff */
[----:B------:R-:W-:Y:S05]  /*14720*/  BRA `(.L_x_6263) ;  /* 0xffffffc400dc7947 */ /* 0x000fea000383ffff */
.L_x_6190:
[----:B--2---:R2:W3:Y:S02]  /*14730*/  SYNCS.PHASECHK.TRANS64.TRYWAIT P0, [R3+URZ+0x2e880], R2 ;  /* 0x02e88002030075a7 */ /* 0x0044e4000800017f */
[----:B---3--:R-:W-:Y:S05]  /*14740*/  @!P0 NANOSLEEP.SYNCS 0x989680 ;  /* 0x009896800000895d */ /* 0x008fea0003900000 */
[----:B------:R-:W3:Y:S02]  /*14750*/  @!P0 SYNCS.PHASECHK.TRANS64 P0, [R3+URZ+0x2e880], R2 ;  /* 0x02e88002030085a7 */ /* 0x000ee4000800007f */
[----:B---3--:R-:W-:Y:S05]  /*14760*/  @!P0 BRA `(.L_x_6190) ;  /* 0xfffffffc00f08947 */ /* 0x008fea000383ffff */
[----:B------:R-:W-:Y:S05]  /*14770*/  BRA `(.L_x_6264) ;  /* 0xffffffc800947947 */ /* 0x000fea000383ffff */
.L_x_6195:
[----:B-1----:R1:W3:Y:S02]  /*14780*/  SYNCS.PHASECHK.TRANS64.TRYWAIT P0, [R3+URZ+0x2e840], R2 ;  /* 0x02e84002030075a7 */ /* 0x0022e4000800017f */
[----:B---3--:R-:W-:Y:S05]  /*14790*/  @!P0 NANOSLEEP.SYNCS 0x989680 ;  /* 0x009896800000895d */ /* 0x008fea0003900000 */
[----:B------:R-:W3:Y:S02]  /*147a0*/  @!P0 SYNCS.PHASECHK.TRANS64 P0, [R3+URZ+0x2e840], R2 ;  /* 0x02e84002030085a7 */ /* 0x000ee4000800007f */
[----:B---3--:R-:W-:Y:S05]  /*147b0*/  @!P0 BRA `(.L_x_6195) ;  /* 0xfffffffc00f08947 */ /* 0x008fea000383ffff */
[----:B------:R-:W-:Y:S05]  /*147c0*/  BRA `(.L_x_6265) ;  /* 0xffffffcc00147947 */ /* 0x000fea000383ffff */
.L_x_6201:
[----:B--2---:R2:W3:Y:S02]  /*147d0*/  SYNCS.PHASECHK.TRANS64.TRYWAIT P0, [R20+URZ+0x2e870], R2 ;  /* 0x02e87002140075a7 */ /* 0x0044e4000800017f */
[----:B---3--:R-:W-:Y:S05]  /*147e0*/  @!P0 NANOSLEEP.SYNCS 0x989680 ;  /* 0x009896800000895d */ /* 0x008fea0003900000 */
[----:B------:R-:W3:Y:S02]  /*147f0*/  @!P0 SYNCS.PHASECHK.TRANS64 P0, [R20+URZ+0x2e870], R2 ;  /* 0x02e87002140085a7 */ /* 0x000ee4000800007f */
[----:B---3--:R-:W-:Y:S05]  /*14800*/  @!P0 BRA `(.L_x_6201) ;  /* 0xfffffffc00f08947 */ /* 0x008fea000383ffff */
[----:B------:R-:W-:Y:S05]  /*14810*/  BRA `(.L_x_6266) ;  /* 0xffffffcc00b07947 */ /* 0x000fea000383ffff */
.L_x_6203:
[----:B--2---:R2:W3:Y:S02]  /*14820*/  SYNCS.PHASECHK.TRANS64.TRYWAIT P0, [R20+URZ+0x2e860], R0 ;  /* 0x02e86000140075a7 */ /* 0x0044e4000800017f */
[----:B---3--:R-:W-:Y:S05]  /*14830*/  @!P0 NANOSLEEP.SYNCS 0x989680 ;  /* 0x009896800000895d */ /* 0x008fea0003900000 */
[----:B------:R-:W3:Y:S02]  /*14840*/  @!P0 SYNCS.PHASECHK.TRANS64 P0, [R20+URZ+0x2e860], R0 ;  /* 0x02e86000140085a7 */ /* 0x000ee4000800007f */
[----:B---3--:R-:W-:Y:S05]  /*14850*/  @!P0 BRA `(.L_x_6203) ;  /* 0xfffffffc00f08947 */ /* 0x008fea000383ffff */
[----:B------:R-:W-:Y:S05]  /*14860*/  BRA `(.L_x_6267) ;  /* 0xffffffcc00b87947 */ /* 0x000fea000383ffff */
.L_x_6210:
[----:B0-----:R0:W1:Y:S02]  /*14870*/  SYNCS.PHASECHK.TRANS64.TRYWAIT P1, [R16+URZ+0x2e870], R3 ;  /* 0x02e87003100075a7 */ /* 0x001064000802017f */
[----:B-1----:R-:W-:Y:S05]  /*14880*/  @!P1 NANOSLEEP.SYNCS 0x989680 ;  /* 0x009896800000995d */ /* 0x002fea0003900000 */
[----:B------:R-:W1:Y:S02]  /*14890*/  @!P1 SYNCS.PHASECHK.TRANS64 P1, [R16+URZ+0x2e870], R3 ;  /* 0x02e87003100095a7 */ /* 0x000e64000802007f */
[----:B-1----:R-:W-:Y:S05]  /*148a0*/  @!P1 BRA `(.L_x_6210) ;  /* 0xfffffffc00f09947 */ /* 0x002fea000383ffff */
[----:B------:R-:W-:Y:S05]  /*148b0*/  BRA `(.L_x_6268) ;  /* 0xffffffd800387947 */ /* 0x000fea000383ffff */
.L_x_6212:
[----:B0-----:R0:W1:Y:S02]  /*148c0*/  SYNCS.PHASECHK.TRANS64.TRYWAIT P1, [R16+URZ+0x2e860], R3 ;  /* 0x02e86003100075a7 */ /* 0x001064000802017f */
[----:B-1----:R-:W-:Y:S05]  /*148d0*/  @!P1 NANOSLEEP.SYNCS 0x989680 ;  /* 0x009896800000995d */ /* 0x002fea0003900000 */
[----:B------:R-:W1:Y:S02]  /*148e0*/  @!P1 SYNCS.PHASECHK.TRANS64 P1, [R16+URZ+0x2e860], R3 ;  /* 0x02e86003100095a7 */ /* 0x000e64000802007f */
[----:B-1----:R-:W-:Y:S05]  /*148f0*/  @!P1 BRA `(.L_x_6212) ;  /* 0xfffffffc00f09947 */ /* 0x002fea000383ffff */
[----:B------:R-:W-:Y:S05]  /*14900*/  BRA `(.L_x_6269) ;  /* 0xffffffd800407947 */ /* 0x000fea000383ffff */
.L_x_6223:
[----:B0-----:R0:W1:Y:S02]  /*14910*/  SYNCS.PHASECHK.TRANS64.TRYWAIT P0, [R0+URZ+0x2e820], R3 ;  /* 0x02e82003000075a7 */ /* 0x001064000800017f */
[----:B-1----:R-:W-:Y:S05]  /*14920*/  @!P0 NANOSLEEP.SYNCS 0x989680 ;  /* 0x009896800000895d */ /* 0x002fea0003900000 */
[----:B------:R-:W1:Y:S02]  /*14930*/  @!P0 SYNCS.PHASECHK.TRANS64 P0, [R0+URZ+0x2e820], R3 ;  /* 0x02e82003000085a7 */ /* 0x000e64000800007f */
[----:B-1----:R-:W-:Y:S05]  /*14940*/  @!P0 BRA `(.L_x_6223) ;  /* 0xfffffffc00f08947 */ /* 0x002fea000383ffff */
[----:B------:R-:W-:Y:S05]  /*14950*/  BRA `(.L_x_6270) ;  /* 0xffffffec00407947 */ /* 0x000fea000383ffff */
.L_x_6224:
        /* <DEDUP_REMOVED lines=11> */
.L_x_6272:
[----:B------:R-:W-:Y:S05]  /*14a10*/  BSYNC B0 ;  /* 0x0000000000007941 */ /* 0x000fea0003800000 */
.L_x_6271:
[----:B------:R-:W-:Y:S05]  /*14a20*/  BRA `(.L_x_6273) ;  /* 0xffffffec00287947 */ /* 0x000fea000383ffff */
.L_x_6227:
[----:B------:R-:W-:Y:S01]  /*14a30*/  BSSY B1, `(.L_x_6274) ;  /* 0x0000006000017945 */ /* 0x000fe20003800000 */
[----:B------:R-:W-:-:S07]  /*14a40*/  IMAD.MOV.U32 R15, RZ, RZ, -0x1 ;  /* 0xffffffffff0f7424 */ /* 0x000fce00078e00ff */
[----:B01----:R-:W-:Y:S05]  /*14a50*/  WARPSYNC.COLLECTIVE R15, `(.L_x_6275) ;  /* 0x000000000f0c7348 */ /* 0x003fea0003c00000 */
[----:B------:R-:W-:Y:S02]  /*14a60*/  ELECT P6, UR62, PT ;  /* 0x00000000003e782f */ /* 0x000fe400038c0000 */
[----:B------:R-:W-:Y:S01]  /*14a70*/  MOV R14, UR62 ;  /* 0x0000003e000e7c02 */ /* 0x000fe20008000f00 */
[----:B01----:R-:W-:Y:S10]  /*14a80*/  ENDCOLLECTIVE ;  /* 0x000000000000791b */ /* 0x003ff40003800000 */
.L_x_6275:
[----:B------:R-:W-:Y:S05]  /*14a90*/  BSYNC B1 ;  /* 0x0000000000017941 */ /* 0x000fea0003800000 */
.L_x_6274:
[----:B------:R-:W-:Y:S05]  /*14aa0*/  BRA `(.L_x_6276) ;  /* 0xffffffec00207947 */ /* 0x000fea000383ffff */
.L_x_6229:
[----:B0-----:R0:W1:Y:S02]  /*14ab0*/  SYNCS.PHASECHK.TRANS64.TRYWAIT P1, [R6+URZ], R5 ;  /* 0x00000005060075a7 */ /* 0x001064000802017f */
[----:B-1----:R-:W-:Y:S05]  /*14ac0*/  @!P1 NANOSLEEP.SYNCS 0x989680 ;  /* 0x009896800000995d */ /* 0x002fea0003900000 */
[----:B------:R-:W1:Y:S02]  /*14ad0*/  @!P1 SYNCS.PHASECHK.TRANS64 P1, [R6+URZ], R5 ;  /* 0x00000005060095a7 */ /* 0x000e64000802007f */
[----:B-1----:R-:W-:Y:S05]  /*14ae0*/  @!P1 BRA `(.L_x_6229) ;  /* 0xfffffffc00f09947 */ /* 0x002fea000383ffff */
[----:B------:R-:W-:Y:S05]  /*14af0*/  BRA `(.L_x_6277) ;  /* 0xffffffec005c7947 */ /* 0x000fea000383ffff */
.L_x_6230:
[----:B-1----:R1:W2:Y:S02]  /*14b00*/  SYNCS.PHASECHK.TRANS64.TRYWAIT P1, [R7+URZ], R2 ;  /* 0x00000002070075a7 */ /* 0x0022a4000802017f */
[----:B--2---:R-:W-:Y:S05]  /*14b10*/  @!P1 NANOSLEEP.SYNCS 0x989680 ;  /* 0x009896800000995d */ /* 0x004fea0003900000 */
[----:B------:R-:W2:Y:S02]  /*14b20*/  @!P1 SYNCS.PHASECHK.TRANS64 P1, [R7+URZ], R2 ;  /* 0x00000002070095a7 */ /* 0x000ea4000802007f */
[----:B--2---:R-:W-:Y:S05]  /*14b30*/  @!P1 BRA `(.L_x_6230) ;  /* 0xfffffffc00f09947 */ /* 0x004fea000383ffff */
[----:B------:R-:W-:Y:S05]  /*14b40*/  BRA `(.L_x_6278) ;  /* 0xffffffec00507947 */ /* 0x000fea000383ffff */
.L_x_6232:
[----:B--2---:R2:W3:Y:S02]  /*14b50*/  SYNCS.PHASECHK.TRANS64.TRYWAIT P1, [R4+URZ+0x2e860], R5 ;  /* 0x02e86005040075a7 */ /* 0x0044e4000802017f */
[----:B---3--:R-:W-:Y:S05]  /*14b60*/  @!P1 NANOSLEEP.SYNCS 0x989680 ;  /* 0x009896800000995d */ /* 0x008fea0003900000 */
[----:B------:R-:W3:Y:S02]  /*14b70*/  @!P1 SYNCS.PHASECHK.TRANS64 P1, [R4+URZ+0x2e860], R5 ;  /* 0x02e86005040095a7 */ /* 0x000ee4000802007f */
[----:B---3--:R-:W-:Y:S05]  /*14b80*/  @!P1 BRA `(.L_x_6232) ;  /* 0xfffffffc00f09947 */ /* 0x008fea000383ffff */
[----:B------:R-:W-:Y:S05]  /*14b90*/  BRA `(.L_x_6279) ;  /* 0xffffffec00547947 */ /* 0x000fea000383ffff */
.L_x_6234:
[----:B---3--:R3:W4:Y:S02]  /*14ba0*/  SYNCS.PHASECHK.TRANS64.TRYWAIT P1, [R3+URZ+0x2e860], R2 ;  /* 0x02e86002030075a7 */ /* 0x008724000802017f */
[----:B----4-:R-:W-:Y:S05]  /*14bb0*/  @!P1 NANOSLEEP.SYNCS 0x989680 ;  /* 0x009896800000995d */ /* 0x010fea0003900000 */
[----:B------:R-:W4:Y:S02]  /*14bc0*/  @!P1 SYNCS.PHASECHK.TRANS64 P1, [R3+URZ+0x2e860], R2 ;  /* 0x02e86002030095a7 */ /* 0x000f24000802007f */
[----:B----4-:R-:W-:Y:S05]  /*14bd0*/  @!P1 BRA `(.L_x_6234) ;  /* 0xfffffffc00f09947 */ /* 0x010fea000383ffff */
[----:B------:R-:W-:Y:S05]  /*14be0*/  BRA `(.L_x_6280) ;  /* 0xffffffec00547947 */ /* 0x000fea000383ffff */
.L_x_6236:
[----:B----4-:R4:W0:Y:S02]  /*14bf0*/  SYNCS.PHASECHK.TRANS64.TRYWAIT P0, [R4+URZ+0x2e880], R5 ;  /* 0x02e88005040075a7 */ /* 0x010824000800017f */
[----:B0-----:R-:W-:Y:S05]  /*14c00*/  @!P0 NANOSLEEP.SYNCS 0x989680 ;  /* 0x009896800000895d */ /* 0x001fea0003900000 */
[----:B------:R-:W0:Y:S02]  /*14c10*/  @!P0 SYNCS.PHASECHK.TRANS64 P0, [R4+URZ+0x2e880], R5 ;  /* 0x02e88005040085a7 */ /* 0x000e24000800007f */
[----:B0-----:R-:W-:Y:S05]  /*14c20*/  @!P0 BRA `(.L_x_6236) ;  /* 0xfffffffc00f08947 */ /* 0x001fea000383ffff */
[----:B------:R-:W-:Y:S05]  /*14c30*/  BRA `(.L_x_6237) ;  /* 0xffffffec00507947 */ /* 0x000fea000383ffff */
.L_x_6281:
        /* <DEDUP_REMOVED lines=12> */
.L_x_13277:


//--------------------- .text._ZN7cutlass13device_kernelIN5flash11enable_sm90INS1_16FlashAttnFwdSm90INS1_25CollectiveMainloopFwdSm90ILi2EN4cute5tupleIJNS5_1CILi1EEES8_S8_EEENS6_IJNS7_ILi128EEENS7_ILi224EEESA_EEELi128ENS_12float_e4m3_tEfNS_4arch4Sm90ELb0ELb0ELb0ELb1ELb0ELb1ELb0ELb1ELb1ELb1ELb1ELb0EEENS1_21CollectiveEpilogueFwdINS6_IJSA_SA_SB_EEES9_NS_10bfloat16_tESF_Li256ELb1ELb1ELb1ELb1EEENS1_36VarlenDynamicPersistentTileSchedulerILi128ELi224ELi256ELi128ELb1ELb1ELb1ELb0ELb1ELb1EEEEEEEEEvNT_6ParamsE --------------------------
	.section	.text._ZN7cutlass13device_kernelIN5flash11enable_sm90INS1_16FlashAttnFwdSm90INS1_25CollectiveMainloopFwdSm90ILi2EN4cute5tupleIJNS5_1CILi1EEES8_S8_EEENS6_IJNS7_ILi128EEENS7_ILi224EEESA_EEELi128ENS_12float_e4m3_tEfNS_4arch4Sm90ELb0ELb0ELb0ELb1ELb0ELb1ELb0ELb1ELb1ELb1ELb1ELb0EEENS1_21CollectiveEpilogueFwdINS6_IJSA_SA_SB_EEES9_NS_10bfloat16_tESF_Li256ELb1ELb1ELb1ELb1EEENS1_36VarlenDynamicPersistentTileSchedulerILi128ELi224ELi256ELi128ELb1ELb1ELb1ELb0ELb1ELb1EEEEEEEEEvNT_6ParamsE,"ax",@progbits
	.align	128
.text._ZN7cutlass13device_kernelIN5flash11enable_sm90INS1_16FlashAttnFwdSm90INS1_25CollectiveMainloopFwdSm90ILi2EN4cute5tupleIJNS5_1CILi1EEES8_S8_EEENS6_IJNS7_ILi128EEENS7_ILi224EEESA_EEELi128ENS_12float_e4m3_tEfNS_4arch4Sm90ELb0ELb0ELb0ELb1ELb0ELb1ELb0ELb1ELb1ELb1ELb1ELb0EEENS1_21CollectiveEpilogueFwdINS6_IJSA_SA_SB_EEES9_NS_10bfloat16_tESF_Li256ELb1ELb1ELb1ELb1EEENS1_36VarlenDynamicPersistentTileSchedulerILi128ELi224ELi256ELi128ELb1ELb1ELb1ELb0ELb1ELb1EEEEEEEEEvNT_6ParamsE:
        .type           _ZN7cutlass13device_kernelIN5flash11enable_sm90INS1_16FlashAttnFwdSm90INS1_25CollectiveMainloopFwdSm90ILi2EN4cute5tupleIJNS5_1CILi1EEES8_S8_EEENS6_IJNS7_ILi128EEENS7_ILi224EEESA_EEELi128ENS_12float_e4m3_tEfNS_4arch4Sm90ELb0ELb0ELb0ELb1ELb0ELb1ELb0ELb1ELb1ELb1ELb1ELb0EEENS1_21CollectiveEpilogueFwdINS6_IJSA_SA_SB_EEES9_NS_10bfloat16_tESF_Li256ELb1ELb1ELb1ELb1EEENS1_36VarlenDynamicPersistentTileSchedulerILi128ELi224ELi256ELi128ELb1ELb1ELb1ELb0ELb1ELb1EEEEEEEEEvNT_6ParamsE,@function
        .size           _ZN7cutlass13device_kernelIN5flash11enable_sm90INS1_16FlashAttnFwdSm90INS1_25CollectiveMainloopFwdSm90ILi2EN4cute5tupleIJNS5_1CILi1EEES8_S8_EEENS6_IJNS7_ILi128EEENS7_ILi224EEESA_EEELi128ENS_12float_e4m3_tEfNS_4arch4Sm90ELb0ELb0ELb0ELb1ELb0ELb1ELb0ELb1ELb1ELb1ELb1ELb0EEENS1_21CollectiveEpilogueFwdINS6_IJSA_SA_SB_EEES9_NS_10bfloat16_tESF_Li256ELb1ELb1ELb1ELb1EEENS1_36VarlenDynamicPersistentTileSchedulerILi128ELi224ELi256ELi128ELb1ELb1ELb1ELb0ELb1ELb1EEEEEEEEEvNT_6ParamsE,(.L_x_13278 - _ZN7cutlass13device_kernelIN5flash11enable_sm90INS1_16FlashAttnFwdSm90INS1_25CollectiveMainloopFwdSm90ILi2EN4cute5tupleIJNS5_1CILi1EEES8_S8_EEENS6_IJNS7_ILi128EEENS7_ILi224EEESA_EEELi128ENS_12float_e4m3_tEfNS_4arch4Sm90ELb0ELb0ELb0ELb1ELb0ELb1ELb0ELb1ELb1ELb1ELb1ELb0EEENS1_21CollectiveEpilogueFwdINS6_IJSA_SA_SB_EEES9_NS_10bfloat16_tESF_Li256ELb1ELb1ELb1ELb1EEENS1_36VarlenDynamicPersistentTileSchedulerILi128ELi224ELi256ELi128ELb1ELb1ELb1ELb0ELb1ELb1EEEEEEEEEvNT_6ParamsE)
        .other          _ZN7cutlass13device_kernelIN5flash11enable_sm90INS1_16FlashAttnFwdSm90INS1_25CollectiveMainloopFwdSm90ILi2EN4cute5tupleIJNS5_1CILi1EEES8_S8_EEENS6_IJNS7_ILi128EEENS7_ILi224EEESA_EEELi128ENS_12float_e4m3_tEfNS_4arch4Sm90ELb0ELb0ELb0ELb1ELb0ELb1ELb0ELb1ELb1ELb1ELb1ELb0EEENS1_21CollectiveEpilogueFwdINS6_IJSA_SA_SB_EEES9_NS_10bfloat16_tESF_Li256ELb1ELb1ELb1ELb1EEENS1_36VarlenDynamicPersistentTileSchedulerILi128ELi224ELi256ELi128ELb1ELb1ELb1ELb0ELb1ELb1EEEEEEEEEvNT_6ParamsE,@"STO_CUDA_ENTRY STV_DEFAULT"
_ZN7cutlass13device_kernelIN5flash11enable_sm90INS1_16FlashAttnFwdSm90INS1_25CollectiveMainloopFwdSm90ILi2EN4cute5tupleIJNS5_1CILi1EEES8_S8_EEENS6_IJNS7_ILi128EEENS7_ILi224EEESA_EEELi128ENS_12float_e4m3_tEfNS_4arch4Sm90ELb0ELb0ELb0ELb1ELb0ELb1ELb0ELb1ELb1ELb1ELb1ELb0EEENS1_21CollectiveEpilogueFwdINS6_IJSA_SA_SB_EEES9_NS_10bfloat16_tESF_Li256ELb1ELb1ELb1ELb1EEENS1_36VarlenDynamicPersistentTileSchedulerILi128ELi224ELi256ELi128ELb1ELb1ELb1ELb0ELb1ELb1EEEEEEEEEvNT_6ParamsE:
        /* <DEDUP_REMOVED lines=24> */
.L_x_6283:
[----:B------:R-:W-:Y:S05]  /*0180*/  BSYNC B0 ;  /* 0x0000000000007941 */ /* 0x000fea0003800000 */
.L_x_6282:
        /* <DEDUP_REMOVED lines=41> */
.L_x_6284:
        /* <DEDUP_REMOVED lines=22> */
.L_x_6285:
        /* <DEDUP_REMOVED lines=18> */
.L_x_6286:
        /* <DEDUP_REMOVED lines=22> */
.L_x_6287:
        /* <DEDUP_REMOVED lines=22> */
.L_x_6288:
        /* <DEDUP_REMOVED lines=10> */
.L_x_6291:
[----:B------:R-:W-:-:S08]  /*0a00*/  NOP ;  /* 0x0000000000007918 */ /* 0x000fd00000000000 */
[----:B------:R-:W1:Y:S02]  /*0a10*/  USETMAXREG.TRY_ALLOC.CTAPOOL UP0, 0xf0 ;  /* 0x000000f0000079c8 */ /* 0x000e640008000600 */
[----:B-1----:R-:W-:-:S13]  /*0a20*/  PLOP3.LUT P0, PT, PT, PT, UP0, 0x80, 0x0 ;  /* 0x000000000000781c */ /* 0x002fda0003f0f008 */
[----:B------:R-:W-:Y:S05]  /*0a30*/  @!P0 BRA `(.L_x_6291) ;  /* 0xfffffffc00f08947 */ /* 0x000fea000383ffff */
[----:B------:R-:W2:Y:S01]  /*0a40*/  LDL.LU R0, [R1+0x18] ;  /* 0x0000180001007983 */ /* 0x000ea20000300800 */
[----:B0-----:R-:W0:Y:S01]  /*0a50*/  S2R R2, SR_TID.X ;  /* 0x0000000000027919 */ /* 0x001e220000002100 */
        /* <DEDUP_REMOVED lines=11> */
[----:B------:R-:W-:Y:S01]  /*0b10*/  IMAD.U32 R2, RZ, RZ, UR5 ;  /* 0x00000005ff027e24 */ /* 0x000fe2000f8e00ff */
[----:B------:R-:W-:Y:S06]  /*0b20*/  BAR.ARV 0x4, 0x180 ;  /* 0x0106000000007b1d */ /* 0x000fec0000002000 */
[----:B------:R1:W-:Y:S01]  /*0b30*/  STL [R1+0x84], R2 ;  /* 0x0000840201007387 */ /* 0x0003e20000100800 */
[----:B--2---:R-:W-:-:S04]  /*0b40*/  LOP3.LUT R0, R0, 0xffffffef, RZ, 0xc0, !PT ;  /* 0xffffffef00007812 */ /* 0x004fc800078ec0ff */
[----:B------:R-:W-:-:S05]  /*0b50*/  @P0 LOP3.LUT R0, R0, 0x10, RZ, 0xfc, !PT ;  /* 0x0000001000000812 */ /* 0x000fca00078efcff */
[----:B------:R1:W-:Y:S01]  /*0b60*/  STL [R1+0x18], R0 ;  /* 0x0000180001007387 */ /* 0x0003e20000100800 */
[----:B0-----:R-:W-:-:S13]  /*0b70*/  ISETP.GE.AND P0, PT, R123, UR4, PT ;  /* 0x000000047b007c0c */ /* 0x001fda000bf06270 */
[----:B-1----:R-:W-:Y:S05]  /*0b80*/  @P0 BRA `(.L_x_6292) ;  /* 0x0000025800180947 */ /* 0x002fea0003800000 */
[----:B------:R-:W2:Y:S01]  /*0b90*/  LDL R2, [R1+0xe0] ;  /* 0x0000e00001027983 */ /* 0x000ea20000100800 */
[----:B------:R-:W-:Y:S02]  /*0ba0*/  IMAD.MOV.U32 R17, RZ, RZ, RZ ;  /* 0x000000ffff117224 */ /* 0x000fe400078e00ff */
[----:B------:R-:W-:Y:S01]  /*0bb0*/  IMAD.MOV.U32 R231, RZ, RZ, RZ ;  /* 0x000000ffffe77224 */ /* 0x000fe200078e00ff */
[----:B------:R-:W0:Y:S01]  /*0bc0*/  S2R R0, SR_TID.X ;  /* 0x0000000000007919 */ /* 0x000e220000002100 */
[----:B------:R-:W-:Y:S02]  /*0bd0*/  IMAD.MOV.U32 R236, RZ, RZ, RZ ;  /* 0x000000ffffec7224 */ /* 0x000fe400078e00ff */
[----:B------:R-:W-:Y:S02]  /*0be0*/  IMAD.MOV.U32 R233, RZ, RZ, RZ ;  /* 0x000000ffffe97224 */ /* 0x000fe400078e00ff */
[----:B0-----:R-:W-:-:S05]  /*0bf0*/  VIADD R12, R0, 0xffffff80 ;  /* 0xffffff80000c7836 */ /* 0x001fca0000000000 */
[----:B------:R-:W-:Y:S02]  /*0c00*/  SHF.R.S32.HI R0, RZ, 0x1f, R12 ;  /* 0x0000001fff007819 */ /* 0x000fe4000001140c */
[----:B--2---:R-:W-:Y:S02]  /*0c10*/  R2UR UR4, R2 ;  /* 0x00000000020472ca */ /* 0x004fe400000e0000 */
[----:B------:R-:W-:-:S04]  /*0c20*/  LEA.HI R2, R0, R12, RZ, 0x7 ;  /* 0x0000000c00027211 */ /* 0x000fc800078f38ff */
[----:B------:R-:W-:Y:S02]  /*0c30*/  LOP3.LUT R3, R2, 0xffffff80, RZ, 0xc0, !PT ;  /* 0xffffff8002037812 */ /* 0x000fe400078ec0ff */
[----:B------:R-:W-:-:S03]  /*0c40*/  SHF.R.S32.HI R13, RZ, 0x7, R2 ;  /* 0x00000007ff0d7819 */ /* 0x000fc60000011402 */
[----:B------:R-:W-:Y:S01]  /*0c50*/  IMAD.IADD R11, R12, 0x1, -R3 ;  /* 0x000000010c0b7824 */ /* 0x000fe200078e0a03 */
[----:B------:R-:W-:Y:S01]  /*0c60*/  LEA.HI R2, R2, R13, RZ, 0x1 ;  /* 0x0000000d02027211 */ /* 0x000fe200078f08ff */
[----:B------:R-:W-:-:S03]  /*0c70*/  ULOP3.LUT UR4, UR4, 0x1, URZ, 0xfc, !UPT ;  /* 0x0000000104047892 */ /* 0x000fc6000f8efc3f */
[----:B------:R-:W-:Y:S02]  /*0c80*/  SHF.R.S32.HI R6, RZ, 0x1f, R11 ;  /* 0x0000001fff067819 */ /* 0x000fe4000001140b */
[----:B------:R-:W-:Y:S02]  /*0c90*/  LOP3.LUT R2, R2, 0x3fffffe, RZ, 0xc0, !PT ;  /* 0x03fffffe02027812 */ /* 0x000fe400078ec0ff */
[CC--:B------:R-:W-:Y:S02]  /*0ca0*/  LEA.HI R8, R6.reuse, R11.reuse, RZ, 0x2 ;  /* 0x0000000b06087211 */ /* 0x0c0fe400078f10ff */
[----:B------:R-:W-:Y:S01]  /*0cb0*/  LEA.HI R6, R6, R11, RZ, 0x5 ;  /* 0x0000000b06067211 */ /* 0x000fe200078f28ff */
[----:B------:R-:W-:Y:S01]  /*0cc0*/  IMAD.IADD R2, R13, 0x1, -R2 ;  /* 0x000000010d027824 */ /* 0x000fe200078e0a02 */
[--C-:B------:R-:W-:Y:S02]  /*0cd0*/  SHF.R.S32.HI R5, RZ, 0x2, R8.reuse ;  /* 0x00000002ff057819 */ /* 0x100fe40000011408 */
[----:B------:R-:W-:-:S02]  /*0ce0*/  SHF.R.S32.HI R4, RZ, 0x1f, R8 ;  /* 0x0000001fff047819 */ /* 0x000fc40000011408 */
[----:B------:R-:W-:Y:S02]  /*0cf0*/  SHF.R.S32.HI R6, RZ, 0x5, R6 ;  /* 0x00000005ff067819 */ /* 0x000fe40000011406 */
[----:B------:R-:W-:Y:S02]  /*0d00*/  LEA.HI R3, R4, R5, RZ, 0x3 ;  /* 0x0000000504037211 */ /* 0x000fe400078f18ff */
[CC--:B------:R-:W-:Y:S02]  /*0d10*/  LEA.HI R4, R0.reuse, R12.reuse, RZ, 0x4 ;  /* 0x0000000c00047211 */ /* 0x0c0fe400078f20ff */
[----:B------:R-:W-:Y:S02]  /*0d20*/  LOP3.LUT R10, R3, 0xfffffff8, RZ, 0xc0, !PT ;  /* 0xfffffff8030a7812 */ /* 0x000fe400078ec0ff */
[----:B------:R-:W-:Y:S02]  /*0d30*/  LEA.HI R3, R0, R12, RZ, 0x5 ;  /* 0x0000000c00037211 */ /* 0x000fe400078f28ff */
[----:B------:R-:W-:Y:S01]  /*0d40*/  SHF.R.S32.HI R7, RZ, 0x4, R4 ;  /* 0x00000004ff077819 */ /* 0x000fe20000011404 */
[----:B------:R-:W-:Y:S01]  /*0d50*/  IMAD.IADD R9, R5, 0x1, -R10 ;  /* 0x0000000105097824 */ /* 0x000fe200078e0a0a */
[C---:B------:R-:W-:Y:S01]  /*0d60*/  LOP3.LUT R5, R4.reuse, 0x3fffff0, RZ, 0xc0, !PT ;  /* 0x03fffff004057812 */ /* 0x040fe200078ec0ff */
[----:B------:R-:W-:Y:S01]  /*0d70*/  IMAD.SHL.U32 R3, R3, 0x20, RZ ;  /* 0x0000002003037824 */ /* 0x000fe200078e00ff */
[----:B------:R-:W-:Y:S01]  /*0d80*/  LEA.HI R4, R4, R7, RZ, 0x1 ;  /* 0x0000000704047211 */ /* 0x000fe200078f08ff */
[----:B------:R-:W-:Y:S01]  /*0d90*/  IMAD R9, R6, 0x10, R9 ;  /* 0x0000001006097824 */ /* 0x000fe200078e0209 */
[----:B------:R-:W-:-:S02]  /*0da0*/  IADD3 R5, R12, -R5, RZ ;  /* 0x800000050c057210 */ /* 0x000fc40007ffe0ff */
[----:B------:R-:W-:Y:S01]  /*0db0*/  LOP3.LUT R4, R4, 0x1ffffffe, RZ, 0xc0, !PT ;  /* 0x1ffffffe04047812 */ /* 0x000fe200078ec0ff */
[----:B------:R-:W-:Y:S01]  /*0dc0*/  IMAD R10, R2, 0x40, R9 ;  /* 0x00000040020a7824 */ /* 0x000fe200078e0209 */
[----:B------:R-:W-:Y:S02]  /*0dd0*/  LOP3.LUT R14, R3, 0xfffffc00, RZ, 0xc0, !PT ;  /* 0xfffffc00030e7812 */ /* 0x000fe400078ec0ff */
[----:B------:R-:W-:Y:S01]  /*0de0*/  LEA.HI R2, R0, R12, RZ, 0x2 ;  /* 0x0000000c00027211 */ /* 0x000fe200078f10ff */
[----:B------:R-:W-:Y:S01]  /*0df0*/  IMAD.IADD R4, R7, 0x1, -R4 ;  /* 0x0000000107047824 */ /* 0x000fe200078e0a04 */
[----:B------:R-:W-:Y:S01]  /*0e00*/  LOP3.LUT R8, R8, 0x7ffffffc, RZ, 0xc0, !PT ;  /* 0x7ffffffc08087812 */ /* 0x000fe200078ec0ff */
[----:B------:R-:W-:Y:S01]  /*0e10*/  IMAD R5, R5, 0x40, R14 ;  /* 0x0000004005057824 */ /* 0x000fe200078e020e */
[----:B------:R-:W-:-:S03]  /*0e20*/  SHF.R.S32.HI R228, RZ, 0x2, R2 ;  /* 0x00000002ffe47819 */ /* 0x000fc60000011402 */
[----:B------:R-:W-:Y:S01]  /*0e30*/  IMAD R3, R4, 0x8, R5 ;  /* 0x0000000804037824 */ /* 0x000fe200078e0205 */
[----:B------:R-:W-:Y:S01]  /*0e40*/  LEA.HI R4, R0, R12, RZ, 0x3 ;  /* 0x0000000c00047211 */ /* 0x000fe200078f18ff */
[----:B------:R-:W-:Y:S01]  /*0e50*/  VIADD R15, R228, 0x40 ;  /* 0x00000040e40f7836 */ /* 0x000fe20000000000 */
[----:B------:R-:W-:Y:S01]  /*0e60*/  LOP3.LUT R0, R2, 0xfffffffc, RZ, 0xc0, !PT ;  /* 0xfffffffc02007812 */ /* 0x000fe200078ec0ff */
[C---:B------:R-:W-:Y:S01]  /*0e70*/  VIADD R13, R228.reuse, 0xc0 ;  /* 0x000000c0e40d7836 */ /* 0x040fe20000000000 */
[----:B------:R0:W-:Y:S01]  /*0e80*/  STL [R1+0xd4], R3 ;  /* 0x0000d40301007387 */ /* 0x0001e20000100800 */
[----:B------:R-:W-:Y:S02]  /*0e90*/  VIADD R14, R228, 0x80 ;  /* 0x00000080e40e7836 */ /* 0x000fe40000000000 */
[----:B------:R-:W-:Y:S01]  /*0ea0*/  IMAD.IADD R0, R12, 0x1, -R0 ;  /* 0x000000010c007824 */ /* 0x000fe200078e0a00 */
[----:B------:R-:W-:Y:S01]  /*0eb0*/  STL [R1+0xcc], R10 ;  /* 0x0000cc0a01007387 */ /* 0x000fe20000100800 */
[----:B------:R-:W-:Y:S01]  /*0ec0*/  IMAD.SHL.U32 R7, R13, 0x80, RZ ;  /* 0x000000800d077824 */ /* 0x000fe200078e00ff */
[----:B------:R-:W-:Y:S01]  /*0ed0*/  SHF.R.S32.HI R6, RZ, 0x1f, R14 ;  /* 0x0000001fff067819 */ /* 0x000fe2000001140e */
[C---:B------:R-:W-:Y:S01]  /*0ee0*/  IMAD.SHL.U32 R18, R0.reuse, 0x10, RZ ;  /* 0x0000001000127824 */ /* 0x040fe200078e00ff */
[----:B------:R-:W-:Y:S01]  /*0ef0*/  SHF.R.S32.HI R9, RZ, 0x1f, R13 ;  /* 0x0000001fff097819 */ /* 0x000fe2000001140d */
[----:B------:R-:W-:Y:S01]  /*0f00*/  IMAD.SHL.U32 R22, R0, 0x8, RZ ;  /* 0x0000000800167824 */ /* 0x000fe200078e00ff */
[----:B0-----:R-:W-:Y:S01]  /*0f10*/  MOV R3, UR4 ;  /* 0x0000000400037c02 */ /* 0x001fe20008000f00 */
[----:B------:R-:W-:Y:S01]  /*0f20*/  IMAD.IADD R8, R11, 0x1, -R8 ;  /* 0x000000010b087824 */ /* 0x000fe200078e0a08 */
[----:B------:R-:W-:Y:S01]  /*0f30*/  LEA.HI R6, R6, R14, RZ, 0x3 ;  /* 0x0000000e06067211 */ /* 0x000fe200078f18ff */
[----:B------:R-:W-:Y:S01]  /*0f40*/  UMOV UR4, URZ ;  /* 0x0000003f00047c82 */ /* 0x000fe20008000000 */
[----:B------:R-:W-:Y:S01]  /*0f50*/  LEA.HI R9, R9, R13, RZ, 0x3 ;  /* 0x0000000d09097211 */ /* 0x000fe200078f18ff */
[----:B------:R0:W-:Y:S01]  /*0f60*/  STL [R1+0x48], R3 ;  /* 0x0000480301007387 */ /* 0x0001e20000100800 */
[----:B------:R-:W-:Y:S01]  /*0f70*/  SHF.R.S32.HI R19, RZ, 0x1f, R18 ;  /* 0x0000001fff137819 */ /* 0x000fe20000011412 */
[----:B------:R-:W-:Y:S01]  /*0f80*/  IMAD.SHL.U32 R6, R6, 0x80, RZ ;  /* 0x0000008006067824 */ /* 0x000fe200078e00ff */
[----:B------:R-:W-:Y:S01]  /*0f90*/  SHF.R.S32.HI R23, RZ, 0x1f, R22 ;  /* 0x0000001fff177819 */ /* 0x000fe20000011416 */
[----:B------:R-:W-:-:S02]  /*0fa0*/  IMAD.SHL.U32 R9, R9, 0x80, RZ ;  /* 0x0000008009097824 */ /* 0x000fc400078e00ff */
[----:B------:R-:W-:Y:S01]  /*0fb0*/  VIADD R230, R22, 0x20 ;  /* 0x0000002016e67836 */ /* 0x000fe20000000000 */
[----:B0-----:R-:W-:Y:S02]  /*0fc0*/  SHF.R.S32.HI R3, RZ, 0x1f, R2 ;  /* 0x0000001fff037819 */ /* 0x001fe40000011402 */
[----:B------:R-:W-:Y:S02]  /*0fd0*/  LOP3.LUT R2, R4, 0xfffffff8, RZ, 0xc0, !PT ;  /* 0xfffffff804027812 */ /* 0x000fe400078ec0ff */
[----:B------:R-:W-:Y:S02]  /*0fe0*/  LEA.HI R3, R3, R228, RZ, 0x3 ;  /* 0x000000e403037211 */ /* 0x000fe400078f18ff */
[----:B------:R-:W-:Y:S01]  /*0ff0*/  SHF.R.S32.HI R4, RZ, 0x3, R4 ;  /* 0x00000003ff047819 */ /* 0x000fe20000011404 */
[----:B------:R-:W-:Y:S01]  /*1000*/  IMAD.IADD R12, R12, 0x1, -R2 ;  /* 0x000000010c0c7824 */ /* 0x000fe200078e0a02 */
[----:B------:R-:W-:Y:S01]  /*1010*/  LEA.HI R2, R0, R0, RZ, 0x1 ;  /* 0x0000000000027211 */ /* 0x000fe200078f08ff */
[----:B------:R-:W-:Y:S01]  /*1020*/  IMAD.SHL.U32 R4, R14, 0x80, RZ ;  /* 0x000000800e047824 */ /* 0x000fe200078e00ff */
[----:B------:R-:W-:Y:S01]  /*1030*/  LOP3.LUT R3, R3, 0xfffffff8, RZ, 0xc0, !PT ;  /* 0xfffffff803037812 */ /* 0x000fe200078ec0ff */
[----:B------:R-:W-:Y:S01]  /*1040*/  IMAD.SHL.U32 R12, R12, 0x8, RZ ;  /* 0x000000080c0c7824 */ /* 0x000fe200078e00ff */
[----:B------:R-:W-:-:S02]  /*1050*/  LOP3.LUT R5, R2, 0x1ffffffe, RZ, 0xc0, !PT ;  /* 0x1ffffffe02057812 */ /* 0x000fc400078ec0ff */
[----:B------:R-:W-:Y:S01]  /*1060*/  SHF.R.S32.HI R2, RZ, 0x1f, R228 ;  /* 0x0000001fff027819 */ /* 0x000fe200000114e4 */
[----:B------:R-:W-:Y:S01]  /*1070*/  IMAD.IADD R229, R228, 0x1, -R3 ;  /* 0x00000001e4e57824 */ /* 0x000fe200078e0a03 */
[----:B------:R-:W-:Y:S01]  /*1080*/  SHF.R.S32.HI R2, RZ, 0x1f, R15 ;  /* 0x0000001fff027819 */ /* 0x000fe2000001140f */
[----:B------:R-:W-:Y:S01]  /*1090*/  STL [R1+0x64], R12 ;  /* 0x0000640c01007387 */ /* 0x000fe20000100800 */
[----:B------:R-:W-:Y:S01]  /*10a0*/  IADD3 R5, R0, -R5, RZ ;  /* 0x8000000500057210 */ /* 0x000fe20007ffe0ff */
[----:B------:R-:W-:Y:S01]  /*10b0*/  IMAD.SHL.U32 R0, R15, 0x80, RZ ;  /* 0x000000800f007824 */ /* 0x000fe200078e00ff */
[----:B------:R-:W-:Y:S02]  /*10c0*/  LEA.HI R2, R2, R15, RZ, 0x3 ;  /* 0x0000000f02027211 */ /* 0x000fe400078f18ff */
[----:B------:R-:W-:Y:S01]  /*10d0*/  LOP3.LUT R3, R7, 0x380, RZ, 0xc0, !PT ;  /* 0x0000038007037812 */ /* 0x000fe200078ec0ff */
[----:B------:R-:W-:Y:S01]  /*10e0*/  IMAD.SHL.U32 R7, R8, 0x2, RZ ;  /* 0x0000000208077824 */ /* 0x000fe200078e00ff */
[----:B------:R-:W-:Y:S01]  /*10f0*/  LOP3.LUT R4, R4, 0x380, RZ, 0xc0, !PT ;  /* 0x0000038004047812 */ /* 0x000fe200078ec0ff */
[----:B------:R-:W-:Y:S01]  /*1100*/  VIADD R4, R12, 0x40 ;  /* 0x000000400c047836 */ /* 0x000fe20000000000 */
[----:B------:R-:W-:-:S02]  /*1110*/  SHF.R.S32.HI R3, RZ, 0x1f, R12 ;  /* 0x0000001fff037819 */ /* 0x000fc4000001140c */
[----:B------:R-:W-:Y:S02]  /*1120*/  LOP3.LUT R0, R0, 0x380, RZ, 0xc0, !PT ;  /* 0x0000038000007812 */ /* 0x000fe400078ec0ff */
[----:B------:R-:W-:Y:S01]  /*1130*/  SHF.L.U32 R2, R2, 0x7, RZ ;  /* 0x0000000702027819 */ /* 0x000fe200000006ff */
[----:B------:R0:W-:Y:S03]  /*1140*/  STL [R1+0xdc], R3 ;  /* 0x0000dc0301007387 */ /* 0x0001e60000100800 */
[----:B------:R-:W-:Y:S01]  /*1150*/  LOP3.LUT R2, R2, 0xfffffc00, RZ, 0xc0, !PT ;  /* 0xfffffc0002027812 */ /* 0x000fe200078ec0ff */
[----:B------:R1:W-:Y:S04]  /*1160*/  STL [R1+0x88], R4 ;  /* 0x0000880401007387 */ /* 0x0003e80000100800 */
[----:B------:R2:W-:Y:S01]  /*1170*/  STL [R1+0x70], R2 ;  /* 0x0000700201007387 */ /* 0x0005e20000100800 */
[----:B0-----:R-:W-:-:S02]  /*1180*/  SHF.R.U32.HI R3, RZ, 0x3, R0 ;  /* 0x00000003ff037819 */ /* 0x001fc40000011600 */
[----:B------:R-:W-:Y:S02]  /*1190*/  LOP3.LUT R0, R0, 0x70, R18, 0xf8, !PT ;  /* 0x0000007000007812 */ /* 0x000fe400078ef812 */
[----:B-1----:R-:W-:Y:S02]  /*11a0*/  SHF.R.S32.HI R4, RZ, 0x1f, R4 ;  /* 0x0000001fff047819 */ /* 0x002fe40000011404 */
[----:B------:R-:W-:Y:S02]  /*11b0*/  LOP3.LUT R3, R2, R0, R3, 0xf6, !PT ;  /* 0x0000000002037212 */ /* 0x000fe400078ef603 */
[----:B--2---:R-:W-:Y:S01]  /*11c0*/  LOP3.LUT R2, R9, 0xfffffc00, RZ, 0xc0, !PT ;  /* 0xfffffc0009027812 */ /* 0x004fe200078ec0ff */
[----:B------:R0:W-:Y:S02]  /*11d0*/  STL [R1+0xd8], R4 ;  /* 0x0000d80401007387 */ /* 0x0001e40000100800 */
[----:B------:R-:W-:Y:S01]  /*11e0*/  IMAD.IADD R0, R16, 0x1, R3 ;  /* 0x0000000110007824 */ /* 0x000fe200078e0203 */
[----:B0-----:R-:W-:Y:S01]  /*11f0*/  LOP3.LUT R4, R6, 0xfffffc00, RZ, 0xc0, !PT ;  /* 0xfffffc0006047812 */ /* 0x001fe200078ec0ff */
[----:B------:R-:W-:-:S04]  /*1200*/  VIADD R6, R7, 0x60 ;  /* 0x0000006007067836 */ /* 0x000fc80000000000 */
[----:B------:R0:W-:Y:S04]  /*1210*/  STL [R1+0x78], R4 ;  /* 0x0000780401007387 */ /* 0x0001e80000100800 */
[----:B------:R-:W-:Y:S04]  /*1220*/  STL [R1+0x80], R7 ;  /* 0x0000800701007387 */ /* 0x000fe80000100800 */
[----:B------:R1:W-:Y:S01]  /*1230*/  STL [R1+0x74], R2 ;  /* 0x0000740201007387 */ /* 0x0003e20000100800 */
[----:B0-----:R-:W-:-:S03]  /*1240*/  VIADD R4, R7, 0x68 ;  /* 0x0000006807047836 */ /* 0x001fc60000000000 */
[----:B------:R0:W-:Y:S02]  /*1250*/  STL [R1+0xc8], R0 ;  /* 0x0000c80001007387 */ /* 0x0001e40000100800 */
[----:B------:R-:W-:Y:S02]  /*1260*/  SHF.R.S32.HI R3, RZ, 0x1f, R4 ;  /* 0x0000001fff037819 */ /* 0x000fe40000011404 */
[----:B------:R2:W-:Y:S01]  /*1270*/  STL [R1+0xb0], R6 ;  /* 0x0000b00601007387 */ /* 0x0005e20000100800 */
[----:B-1----:R-:W-:-:S03]  /*1280*/  VIADD R2, R7, 0x70 ;  /* 0x0000007007027836 */ /* 0x002fc60000000000 */
[----:B------:R-:W-:Y:S01]  /*1290*/  STL [R1+0xac], R4 ;  /* 0x0000ac0401007387 */ /* 0x000fe20000100800 */
[----:B0-----:R-:W-:Y:S02]  /*12a0*/  IADD3 R0, R7, 0x78, RZ ;  /* 0x0000007807007810 */ /* 0x001fe40007ffe0ff */
[----:B--2---:R-:W-:-:S05]  /*12b0*/  SHF.R.S32.HI R6, RZ, 0x1f, R6 ;  /* 0x0000001fff067819 */ /* 0x004fca0000011406 */
[----:B------:R-:W-:Y:S04]  /*12c0*/  STL [R1+0xc4], R6 ;  /* 0x0000c40601007387 */ /* 0x000fe80000100800 */
[----:B------:R0:W-:Y:S04]  /*12d0*/  STL [R1+0xa8], R2 ;  /* 0x0000a80201007387 */ /* 0x0001e80000100800 */
[----:B------:R-:W-:Y:S04]  /*12e0*/  STL [R1+0xc0], R3 ;  /* 0x0000c00301007387 */ /* 0x000fe80000100800 */
[----:B------:R1:W-:Y:S01]  /*12f0*/  STL [R1+0xa4], R0 ;  /* 0x0000a40001007387 */ /* 0x0003e20000100800 */
[----:B0-----:R-:W-:-:S05]  /*1300*/  SHF.R.S32.HI R2, RZ, 0x1f, R2 ;  /* 0x0000001fff027819 */ /* 0x001fca0000011402 */
[----:B------:R0:W-:Y:S01]  /*1310*/  STL [R1+0xbc], R2 ;  /* 0x0000bc0201007387 */ /* 0x0001e20000100800 */
[----:B-1----:R-:W-:-:S05]  /*1320*/  SHF.R.S32.HI R0, RZ, 0x1f, R0 ;  /* 0x0000001fff007819 */ /* 0x002fca0000011400 */
[----:B------:R1:W-:Y:S01]  /*1330*/  STL [R1+0xb8], R0 ;  /* 0x0000b80001007387 */ /* 0x0003e20000100800 */
[----:B0-----:R-:W-:-:S05]  /*1340*/  IMAD R2, R5, 0x8, R10 ;  /* 0x0000000805027824 */ /* 0x001fca00078e020a */
[----:B------:R0:W-:Y:S01]  /*1350*/  STL [R1+0xd0], R2 ;  /* 0x0000d00201007387 */ /* 0x0001e20000100800 */
[----:B-1----:R-:W-:-:S05]  /*1360*/  IMAD.U32 R0, RZ, RZ, UR4 ;  /* 0x00000004ff007e24 */ /* 0x002fca000f8e00ff */
[----:B------:R0:W-:Y:S02]  /*1370*/  STL [R1+0xb4], R0 ;  /* 0x0000b40001007387 */ /* 0x0001e40000100800 */
.L_x_6476:
[----:B0-23--:R-:W0:Y:S02]  /*1380*/  LDC.64 R2, c[0x0][0xc88] ;  /* 0x00032200ff027b82 */ /* 0x00de240000000a00 */
        /* <DEDUP_REMOVED lines=17> */
[----:B-1----:R-:W-:Y:S01]  /*14a0*/  @P1 LEA.HI.X R5, R30, UR5, R0, 0x2, P2 ;  /* 0x000000051e051c11 */ /* 0x002fe200090f1400 */
        /* <DEDUP_REMOVED lines=33> */
[----:B--2---:R-:W-:-:S07]  /*16c0*/  IADD3 R134, -R134, R3, RZ ;  /* 0x0000000386867210 */ /* 0x004fce0007ffe1ff */
.L_x_6293:
        /* <DEDUP_REMOVED lines=15> */
.L_x_6294:
[----:B------:R-:W-:Y:S05]  /*17c0*/  @!P0 BRA `(.L_x_6295) ;  /* 0x00000000000c8947 */ /* 0x000fea0003800000 */
[----:B------:R-:W2:Y:S04]  /*17d0*/  LDG.E R3, desc[UR60][R8.64] ;  /* 0x0000003c08037981 */ /* 0x000ea8000c1e1900 */
[----:B------:R-:W2:Y:S02]  /*17e0*/  LDG.E R26, desc[UR60][R8.64+0x4] ;  /* 0x0000043c081a7981 */ /* 0x000ea4000c1e1900 */
[----:B--2---:R-:W-:-:S07]  /*17f0*/  IMAD.IADD R26, R26, 0x1, -R3 ;  /* 0x000000011a1a7824 */ /* 0x004fce00078e0a03 */
.L_x_6295:
        /* <DEDUP_REMOVED lines=17> */
[----:B0-----:R-:W-:Y:S01]  /*1910*/  IMAD.MOV.U32 R4, RZ, RZ, RZ ;  /* 0x000000ffff047224 */ /* 0x001fe200078e00ff */
[----:B------:R-:W-:Y:S01]  /*1920*/  SHF.R.U32.HI R8, RZ, 0x10, R10 ;  /* 0x00000010ff087819 */ /* 0x000fe2000001160a */
[----:B------:R-:W-:Y:S02]  /*1930*/  BSSY B0, `(.L_x_6296) ;  /* 0x000002c000007945 */ /* 0x000fe40003800000 */
[----:B------:R1:W-:Y:S01]  /*1940*/  STL [R1+0xa0], R12 ;  /* 0x0000a00c01007387 */ /* 0x0003e20000100800 */
[----:B--2---:R-:W-:Y:S01]  /*1950*/  LOP3.LUT R28, R28, 0xfffffff7, RZ, 0xc0, !PT ;  /* 0xfffffff71c1c7812 */ /* 0x004fe200078ec0ff */
[----:B---3--:R-:W-:Y:S02]  /*1960*/  @P0 IMAD.IADD R2, R3, 0x1, -R0 ;  /* 0x0000000103020824 */ /* 0x008fe400078e0a00 */
[----:B------:R-:W-:-:S02]  /*1970*/  IMAD.MOV.U32 R0, RZ, RZ, RZ ;  /* 0x000000ffff007224 */ /* 0x000fc400078e00ff */
[----:B------:R-:W-:-:S04]  /*1980*/  IMAD.IADD R138, R11, 0x1, R2 ;  /* 0x000000010b8a7824 */ /* 0x000fc800078e0202 */
[C---:B------:R-:W-:Y:S01]  /*1990*/  VIADD R5, R138.reuse, 0xdf ;  /* 0x000000df8a057836 */ /* 0x040fe20000000000 */
[----:B------:R-:W-:-:S03]  /*19a0*/  ISETP.GE.AND P3, PT, R138, 0x1, PT ;  /* 0x000000018a00780c */ /* 0x000fc60003f66270 */
[----:B------:R-:W-:-:S05]  /*19b0*/  IMAD.HI R4, R5, -0x6db6db6d, R4 ;  /* 0x9249249305047827 */ /* 0x000fca00078e0204 */
[----:B------:R-:W-:-:S04]  /*19c0*/  SHF.R.U32.HI R131, RZ, 0x1f, R4 ;  /* 0x0000001fff837819 */ /* 0x000fc80000011604 */
[----:B------:R-:W-:Y:S02]  /*19d0*/  LEA.HI.SX32 R131, R4, R131, 0x19 ;  /* 0x0000008304837211 */ /* 0x000fe400078fcaff */
[----:B------:R-:W-:-:S05]  /*19e0*/  @P3 LOP3.LUT R28, R28, 0x8, RZ, 0xfc, !PT ;  /* 0x000000081c1c3812 */ /* 0x000fca00078efcff */
[----:B------:R1:W-:Y:S04]  /*19f0*/  STL [R1+0x18], R28 ;  /* 0x0000181c01007387 */ /* 0x0003e80000100800 */
[----:B------:R1:W-:Y:S01]  /*1a00*/  STL [R1+0x8c], R8 ;  /* 0x00008c0801007387 */ /* 0x0003e20000100800 */
[----:B------:R-:W-:Y:S05]  /*1a10*/  @!P3 BRA `(.L_x_6297) ;  /* 0x000000000074b947 */ /* 0x000fea0003800000 */
[----:B------:R-:W-:Y:S01]  /*1a20*/  ISETP.NE.AND P0, PT, R8, RZ, PT ;  /* 0x000000ff0800720c */ /* 0x000fe20003f05270 */
[----:B------:R-:W-:-:S03]  /*1a30*/  ULDC UR4, c[0x0][0x9f0] ;  /* 0x00027c0000047ab9 */ /* 0x000fc60000000800 */
[----:B------:R-:W-:-:S04]  /*1a40*/  SEL R9, R8, UR4, P0 ;  /* 0x0000000408097c07 */ /* 0x000fc80008000000 */
[-C--:B-1----:R-:W-:Y:S02]  /*1a50*/  IABS R6, R9.reuse ;  /* 0x0000000900067213 */ /* 0x082fe40000000000 */
        /* <DEDUP_REMOVED lines=25> */
.L_x_6297:
[----:B------:R-:W-:Y:S05]  /*1bf0*/  BSYNC B0 ;  /* 0x0000000000007941 */ /* 0x000fea0003800000 */
.L_x_6296:
        /* <DEDUP_REMOVED lines=8> */
[----:B------:R-:W-:-:S04]  /*1c80*/  IMAD.WIDE.U32 R24, R24, 0x24924925, RZ ;  /* 0x2492492518187825 */ /* 0x000fc800078e00ff */
[----:B------:R-:W-:-:S04]  /*1c90*/  IMAD.MOV.U32 R24, RZ, RZ, R25 ;  /* 0x000000ffff187224 */ /* 0x000fc800078e0019 */
[----:B------:R-:W-:Y:S02]  /*1ca0*/  IMAD.MOV.U32 R25, RZ, RZ, R24 ;  /* 0x000000ffff197224 */ /* 0x000fe400078e0018 */
[----:B------:R-:W-:Y:S01]  /*1cb0*/  @P0 IADD3 R5, R4, 0xdf, RZ ;  /* 0x000000df04050810 */ /* 0x000fe20007ffe0ff */
[----:B------:R-:W-:-:S04]  /*1cc0*/  @P0 IMAD.MOV.U32 R4, RZ, RZ, RZ ;  /* 0x000000ffff040224 */ /* 0x000fc800078e00ff */
[----:B------:R-:W-:-:S05]  /*1cd0*/  @P0 IMAD.HI R4, R5, -0x6db6db6d, R4 ;  /* 0x9249249305040827 */ /* 0x000fca00078e0204 */
        /* <DEDUP_REMOVED lines=16> */
[----:B------:R-:W-:Y:S01]  /*1de0*/  MOV R10, UR6 ;  /* 0x00000006000a7c02 */ /* 0x000fe20008000f00 */
[----:B-1----:R-:W-:Y:S02]  /*1df0*/  IMAD.U32 R6, RZ, RZ, UR4 ;  /* 0x00000004ff067e24 */ /* 0x002fe4000f8e00ff */
[----:B------:R-:W-:-:S02]  /*1e00*/  IMAD.U32 R7, RZ, RZ, UR5 ;  /* 0x00000005ff077e24 */ /* 0x000fc4000f8e00ff */
[----:B------:R-:W-:Y:S02]  /*1e10*/  IMAD.U32 R11, RZ, RZ, UR7 ;  /* 0x00000007ff0b7e24 */ /* 0x000fe4000f8e00ff */
[----:B------:R-:W-:Y:S02]  /*1e20*/  IMAD.MOV.U32 R8, RZ, RZ, 0x70 ;  /* 0x00000070ff087424 */ /* 0x000fe400078e00ff */
[----:B------:R-:W-:Y:S02]  /*1e30*/  IMAD.MOV.U32 R12, RZ, RZ, 0x1 ;  /* 0x00000001ff0c7424 */ /* 0x000fe400078e00ff */
[----:B0-----:R-:W-:-:S07]  /*1e40*/  IMAD.MOV.U32 R13, RZ, RZ, RZ ;  /* 0x000000ffff0d7224 */ /* 0x001fce00078e00ff */
[----:B------:R-:W-:-:S07]  /*1e50*/  LEPC R20, `(.L_x_6300) ;  /* 0x000000001014794e */ /* 0x000fce0000000000 */
[----:B--2--5:R-:W-:Y:S05]  /*1e60*/  CALL.ABS.NOINC R14 ;  /* 0x000000000e007343 */ /* 0x024fea0003c00000 */
.L_x_6300:
[----:B------:R-:W-:Y:S05]  /*1e70*/  BSYNC B6 ;  /* 0x0000000000067941 */ /* 0x000fea0003800000 */
.L_x_6299:
        /* <DEDUP_REMOVED lines=12> */
[----:B-1----:R-:W-:Y:S01]  /*1f40*/  MOV R7, UR5 ;  /* 0x0000000500077c02 */ /* 0x002fe20008000f00 */
[----:B------:R-:W-:Y:S02]  /*1f50*/  IMAD.U32 R6, RZ, RZ, UR4 ;  /* 0x00000004ff067e24 */ /* 0x000fe4000f8e00ff */
[----:B------:R-:W-:-:S02]  /*1f60*/  IMAD.U32 R11, RZ, RZ, UR7 ;  /* 0x00000007ff0b7e24 */ /* 0x000fc4000f8e00ff */
[----:B------:R-:W-:Y:S02]  /*1f70*/  IMAD.MOV.U32 R8, RZ, RZ, 0x70 ;  /* 0x00000070ff087424 */ /* 0x000fe400078e00ff */
[----:B------:R-:W-:Y:S02]  /*1f80*/  IMAD.MOV.U32 R12, RZ, RZ, 0x1 ;  /* 0x00000001ff0c7424 */ /* 0x000fe400078e00ff */
[----:B0-----:R-:W-:-:S07]  /*1f90*/  IMAD.MOV.U32 R13, RZ, RZ, RZ ;  /* 0x000000ffff0d7224 */ /* 0x001fce00078e00ff */
[----:B------:R-:W-:-:S07]  /*1fa0*/  LEPC R20, `(.L_x_6302) ;  /* 0x000000001014794e */ /* 0x000fce0000000000 */
[----:B--2--5:R-:W-:Y:S05]  /*1fb0*/  CALL.ABS.NOINC R14 ;  /* 0x000000000e007343 */ /* 0x024fea0003c00000 */
.L_x_6302:
[----:B------:R-:W-:Y:S05]  /*1fc0*/  BSYNC B6 ;  /* 0x0000000000067941 */ /* 0x000fea0003800000 */
.L_x_6301:
[----:B------:R-:W-:Y:S01]  /*1fd0*/  ULDC.64 UR4, c[0x0][0x9f8] ;  /* 0x00027e0000047ab9 */ /* 0x000fe20000000a00 */
[----:B------:R-:W-:Y:S01]  /*1fe0*/  IMAD.MOV.U32 R0, RZ, RZ, R30 ;  /* 0x000000ffff007224 */ /* 0x000fe200078e001e */
[----:B------:R-:W-:Y:S01]  /*1ff0*/  ISETP.NE.U32.AND P0, PT, RZ, UR4, PT ;  /* 0x00000004ff007c0c */ /* 0x000fe2000bf05070 */
[----:B------:R-:W0:Y:S01]  /*2000*/  LDC R115, c[0x0][0x3f4] ;  /* 0x0000fd00ff737b82 */ /* 0x000e220000000800 */
[----:B------:R-:W-:Y:S01]  /*2010*/  IMAD.MOV.U32 R20, RZ, RZ, R28 ;  /* 0x000000ffff147224 */ /* 0x000fe200078e001c */
[----:B------:R-:W-:Y:S01]  /*2020*/  ULDC.64 UR6, c[0x0][0x310] ;  /* 0x0000c40000067ab9 */ /* 0x000fe20000000a00 */
[----:B------:R-:W-:Y:S01]  /*2030*/  ISETP.NE.AND.EX P0, PT, RZ, UR5, PT, P0 ;  /* 0x00000005ff007c0c */ /* 0x000fe2000bf05300 */
[----:B------:R-:W2:Y:S04]  /*2040*/  S2R R21, SR_TID.X ;  /* 0x0000000000157919 */ /* 0x000ea80000002100 */
[----:B------:R-:W3:Y:S08]  /*2050*/  LDC.64 R42, c[0x0][0x300] ;  /* 0x0000c000ff2a7b82 */ /* 0x000ef00000000a00 */
[----:B------:R-:W-:Y:S01]  /*2060*/  @P0 IADD3 R4, P1, R32, UR4, RZ ;  /* 0x0000000420040c10 */ /* 0x000fe2000ff3e0ff */
[----:B------:R-:W-:Y:S01]  /*2070*/  IMAD.IADD R101, R27, 0x1, R26 ;  /* 0x000000011b657824 */ /* 0x000fe200078e021a */
[----:B------:R-:W4:Y:S02]  /*2080*/  LDC.64 R38, c[0x0][0x3f8] ;  /* 0x0000fe00ff267b82 */ /* 0x000f240000000a00 */
[----:B------:R-:W-:Y:S01]  /*2090*/  @P0 IADD3.X R5, R31, UR5, RZ, P1, !PT ;  /* 0x000000051f050c10 */ /* 0x000fe20008ffe4ff */
[----:B------:R-:W-:-:S04]  /*20a0*/  ULDC.64 UR4, c[0x0][0xa08] ;  /* 0x0002820000047ab9 */ /* 0x000fc80000000a00 */
[----:B------:R2:W4:Y:S01]  /*20b0*/  @P0 LDG.E R0, desc[UR60][R4.64] ;  /* 0x0000003c04000981 */ /* 0x000522000c1e1900 */
[----:B0-----:R-:W-:Y:S01]  /*20c0*/  ISETP.GE.AND P2, PT, R18, R115, PT ;  /* 0x000000731200720c */ /* 0x001fe20003f46270 */
[----:B------:R-:W-:Y:S01]  /*20d0*/  VIADD R26, R228, 0x80 ;  /* 0x00000080e41a7836 */ /* 0x000fe20000000000 */
[----:B------:R-:W-:Y:S01]  /*20e0*/  LOP3.LUT R20, R20, 0xfffffffd, RZ, 0xc0, !PT ;  /* 0xfffffffd14147812 */ /* 0x000fe200078ec0ff */
[----:B------:R-:W0:Y:S01]  /*20f0*/  LDC.64 R98, c[0x0][0x408] ;  /* 0x00010200ff627b82 */ /* 0x000e220000000a00 */
[----:B------:R-:W-:Y:S01]  /*2100*/  SHF.R.S32.HI R15, RZ, 0x1f, R101 ;  /* 0x0000001fff0f7819 */ /* 0x000fe20000011465 */
[----:B-1----:R-:W-:Y:S01]  /*2110*/  VIADD R12, R228, 0xc0 ;  /* 0x000000c0e40c7836 */ /* 0x002fe20000000000 */
[----:B------:R-:W-:Y:S01]  /*2120*/  ISETP.NE.U32.AND P0, PT, RZ, UR4, PT ;  /* 0x00000004ff007c0c */ /* 0x000fe2000bf05070 */
[-C--:B---3--:R-:W-:Y:S01]  /*2130*/  IMAD.WIDE.U32 R6, R101, R42.reuse, RZ ;  /* 0x0000002a65067225 */ /* 0x088fe200078e00ff */
[----:B------:R-:W-:Y:S02]  /*2140*/  SHF.R.S32.HI R122, RZ, 0x1f, R26 ;  /* 0x0000001fff7a7819 */ /* 0x000fe4000001141a */
[----:B--2---:R-:W-:Y:S01]  /*2150*/  SHF.R.U32.HI R21, RZ, 0x7, R21 ;  /* 0x00000007ff157819 */ /* 0x004fe20000011615 */
[-C--:B------:R-:W-:Y:S01]  /*2160*/  IMAD R8, R15, R42.reuse, RZ ;  /* 0x0000002a0f087224 */ /* 0x080fe200078e02ff */
[----:B------:R-:W-:Y:S01]  /*2170*/  ISETP.NE.AND.EX P0, PT, RZ, UR5, PT, P0 ;  /* 0x00000005ff007c0c */ /* 0x000fe2000bf05300 */
[----:B------:R-:W-:Y:S01]  /*2180*/  ULDC.64 UR4, c[0x0][0x308] ;  /* 0x0000c20000047ab9 */ /* 0x000fe20000000a00 */
[----:B------:R-:W-:Y:S01]  /*2190*/  @P2 LOP3.LUT R20, R20, 0x2, RZ, 0xfc, !PT ;  /* 0x0000000214142812 */ /* 0x000fe200078efcff */
[----:B------:R-:W-:Y:S01]  /*21a0*/  IMAD R3, R101, R43, R8 ;  /* 0x0000002b65037224 */ /* 0x000fe200078e0208 */
[C---:B------:R-:W-:Y:S01]  /*21b0*/  ISETP.NE.AND P6, PT, R21.reuse, 0x1, PT ;  /* 0x000000011500780c */ /* 0x040fe20003fc5270 */
[----:B------:R-:W1:Y:S01]  /*21c0*/  S2R R26, SR_TID.X ;  /* 0x00000000001a7919 */ /* 0x000e620000002100 */
[----:B------:R-:W-:Y:S01]  /*21d0*/  SHF.R.S32.HI R28, RZ, 0x1f, R228 ;  /* 0x0000001fff1c7819 */ /* 0x000fe200000114e4 */
[----:B------:R-:W-:Y:S01]  /*21e0*/  VIADD R135, R21, 0x8 ;  /* 0x0000000815877836 */ /* 0x000fe20000000000 */
[----:B------:R-:W-:Y:S01]  /*21f0*/  IADD3 R7, R7, R3, RZ ;  /* 0x0000000307077210 */ /* 0x000fe20007ffe0ff */
[----:B------:R2:W-:Y:S01]  /*2200*/  STL [R1+0x18], R20 ;  /* 0x0000181401007387 */ /* 0x0005e20000100800 */
[----:B------:R-:W-:Y:S01]  /*2210*/  SHF.R.S32.HI R120, RZ, 0x1f, R12 ;  /* 0x0000001fff787819 */ /* 0x000fe2000001140c */
[----:B------:R-:W-:Y:S01]  /*2220*/  IMAD R12, R28, R42, RZ ;  /* 0x0000002a1c0c7224 */ /* 0x000fe200078e02ff */
[C---:B------:R-:W-:Y:S01]  /*2230*/  SHF.L.U64.HI R105, R42.reuse, 0x6, R43 ;  /* 0x000000062a697819 */ /* 0x040fe2000001022b */
[----:B------:R-:W3:Y:S01]  /*2240*/  LDL R52, [R1+0x70] ;  /* 0x0000700001347983 */ /* 0x000ee20000100800 */
[----:B------:R-:W-:Y:S01]  /*2250*/  IMAD.WIDE.U32 R4, R29, UR4, R6 ;  /* 0x000000041d047c25 */ /* 0x000fe2000f8e0006 */
[----:B------:R-:W-:-:S02]  /*2260*/  SHF.L.U64.HI R107, R42, 0x7, R43 ;  /* 0x000000072a6b7819 */ /* 0x000fc4000001022b */
[----:B------:R-:W3:Y:S01]  /*2270*/  LDL R50, [R1+0x78] ;  /* 0x0000780001327983 */ /* 0x000ee20000100800 */
[----:B------:R-:W-:Y:S02]  /*2280*/  IMAD R5, R29, UR5, R5 ;  /* 0x000000051d057c24 */ /* 0x000fe4000f8e0205 */
[----:B--2---:R-:W-:Y:S01]  /*2290*/  VIADD R20, R228, 0x80 ;  /* 0x00000080e4147836 */ /* 0x004fe20000000000 */
[----:B------:R-:W2:Y:S01]  /*22a0*/  LDL R48, [R1+0x74] ;  /* 0x0000740001307983 */ /* 0x000ea20000100800 */
[----:B------:R-:W-:Y:S02]  /*22b0*/  IMAD R21, R43, 0xe0, RZ ;  /* 0x000000e02b157824 */ /* 0x000fe400078e02ff */
[----:B------:R-:W-:Y:S02]  /*22c0*/  IMAD.SHL.U32 R20, R20, 0x80, RZ ;  /* 0x0000008014147824 */ /* 0x000fe400078e00ff */
[----:B------:R-:W-:-:S03]  /*22d0*/  IMAD.WIDE.U32 R124, R42, 0xe0, RZ ;  /* 0x000000e02a7c7825 */ /* 0x000fc600078e00ff */
[----:B------:R-:W-:Y:S01]  /*22e0*/  LOP3.LUT R20, R20, 0x380, RZ, 0xc0, !PT ;  /* 0x0000038014147812 */ /* 0x000fe200078ec0ff */
[----:B------:R-:W-:Y:S02]  /*22f0*/  IMAD.SHL.U32 R104, R42, 0x40, RZ ;  /* 0x000000402a687824 */ /* 0x000fe400078e00ff */
[----:B------:R-:W-:Y:S01]  /*2300*/  IMAD.IADD R40, R125, 0x1, R21 ;  /* 0x000000017d287824 */ /* 0x000fe200078e0215 */
[----:B------:R-:W-:Y:S01]  /*2310*/  SHF.R.U32.HI R140, RZ, 0x3, R20 ;  /* 0x00000003ff8c7819 */ /* 0x000fe20000011614 */
[C---:B------:R-:W-:Y:S02]  /*2320*/  IMAD R35, R228.reuse, R43, R12 ;  /* 0x0000002be4237224 */ /* 0x040fe400078e020c */
[----:B------:R-:W-:-:S04]  /*2330*/  IMAD.WIDE.U32 R132, R228, R42, R104 ;  /* 0x0000002ae4847225 */ /* 0x000fc800078e0068 */
[----:B----4-:R-:W-:-:S04]  /*2340*/  IMAD.WIDE.U32 R8, R228, R38, R18 ;  /* 0x00000026e4087225 */ /* 0x010fc800078e0012 */
[C---:B------:R-:W-:Y:S02]  /*2350*/  VIADD R14, R228.reuse, 0xc0 ;  /* 0x000000c0e40e7836 */ /* 0x040fe40000000000 */
[----:B0-----:R-:W-:Y:S01]  /*2360*/  IMAD.WIDE.U32 R10, R228, R98, R18 ;  /* 0x00000062e40a7225 */ /* 0x001fe200078e0012 */
[----:B------:R-:W-:-:S03]  /*2370*/  IADD3 R43, R35, R133, RZ ;  /* 0x00000085232b7210 */ /* 0x000fc60007ffe0ff */
[----:B------:R-:W-:Y:S01]  /*2380*/  IMAD.MOV.U32 R90, RZ, RZ, R8 ;  /* 0x000000ffff5a7224 */ /* 0x000fe200078e0008 */
[----:B------:R-:W-:Y:S01]  /*2390*/  MOV R96, R10 ;  /* 0x0000000a00607202 */ /* 0x000fe20000000f00 */
[----:B------:R-:W-:Y:S01]  /*23a0*/  IMAD.SHL.U32 R14, R14, 0x80, RZ ;  /* 0x000000800e0e7824 */ /* 0x000fe200078e00ff */
[C---:B------:R-:W-:Y:S01]  /*23b0*/  SHF.L.U64.HI R10, R38.reuse, 0x7, R39 ;  /* 0x00000007260a7819 */ /* 0x040fe20000010227 */
[C---:B------:R-:W-:Y:S02]  /*23c0*/  IMAD.SHL.U32 R8, R38.reuse, 0x80, RZ ;  /* 0x0000008026087824 */ /* 0x040fe400078e00ff */
[----:B------:R-:W-:Y:S01]  /*23d0*/  IMAD.WIDE.U32 R92, R38, 0xe0, RZ ;  /* 0x000000e0265c7825 */ /* 0x000fe200078e00ff */
[----:B------:R-:W-:-:S03]  /*23e0*/  LOP3.LUT R14, R14, 0x380, RZ, 0xc0, !PT ;  /* 0x000003800e0e7812 */ /* 0x000fc600078ec0ff */
[----:B------:R-:W-:Y:S01]  /*23f0*/  IMAD.WIDE.U32 R102, R228, R42, R18 ;  /* 0x0000002ae4667225 */ /* 0x000fe200078e0012 */
[----:B------:R-:W-:-:S03]  /*2400*/  SHF.R.U32.HI R139, RZ, 0x3, R14 ;  /* 0x00000003ff8b7819 */ /* 0x000fc6000001160e */
[----:B------:R-:W-:Y:S02]  /*2410*/  IMAD R27, R99, 0xe0, RZ ;  /* 0x000000e0631b7824 */ /* 0x000fe400078e02ff */
[----:B------:R-:W-:Y:S02]  /*2420*/  IMAD.IADD R35, R103, 0x1, R35 ;  /* 0x0000000167237824 */ /* 0x000fe400078e0223 */
[----:B------:R-:W-:-:S05]  /*2430*/  VIADD R30, R228, 0x40 ;  /* 0x00000040e41e7836 */ /* 0x000fca0000000000 */
[----:B------:R-:W-:Y:S02]  /*2440*/  SHF.R.S32.HI R123, RZ, 0x1f, R30 ;  /* 0x0000001fff7b7819 */ /* 0x000fe4000001141e */
[----:B------:R-:W-:Y:S02]  /*2450*/  SHF.R.S32.HI R3, RZ, 0x1f, R0 ;  /* 0x0000001fff037819 */ /* 0x000fe40000011400 */
[----:B------:R-:W-:Y:S02]  /*2460*/  SEL R7, R0, RZ, !P0 ;  /* 0x000000ff00077207 */ /* 0x000fe40004000000 */
[----:B------:R-:W-:Y:S02]  /*2470*/  SEL R3, R3, RZ, !P0 ;  /* 0x000000ff03037207 */ /* 0x000fe40004000000 */
[----:B------:R-:W-:Y:S01]  /*2480*/  IADD3 R100, P0, R228, R101, RZ ;  /* 0x00000065e4647210 */ /* 0x000fe20007f1e0ff */
[----:B------:R-:W-:-:S04]  /*2490*/  IMAD.WIDE.U32 R44, R7, UR6, R4 ;  /* 0x00000006072c7c25 */ /* 0x000fc8000f8e0004 */
[----:B------:R-:W-:Y:S02]  /*24a0*/  IMAD R0, R3, UR6, RZ ;  /* 0x0000000603007c24 */ /* 0x000fe4000f8e02ff */
[C---:B------:R-:W-:Y:S02]  /*24b0*/  IMAD.X R101, R28.reuse, 0x1, R15, P0 ;  /* 0x000000011c657824 */ /* 0x040fe400000e060f */
[----:B------:R-:W-:Y:S01]  /*24c0*/  IMAD R49, R7, UR7, R0 ;  /* 0x0000000707317c24 */ /* 0x000fe2000f8e0200 */
[----:B------:R-:W-:Y:S05]  /*24d0*/  @!P6 WARPSYNC.ALL ;  /* 0x000000000000e948 */ /* 0x000fea0003800000 */
[----:B------:R-:W-:Y:S01]  /*24e0*/  ULDC.64 UR4, c[0x0][0x330] ;  /* 0x0000cc0000047ab9 */ /* 0x000fe20000000a00 */
[----:B------:R-:W-:-:S02]  /*24f0*/  IMAD R0, R28, R38, RZ ;  /* 0x000000261c007224 */ /* 0x000fc400078e02ff */
[----:B------:R-:W-:-:S04]  /*2500*/  IMAD.WIDE.U32 R4, R29, UR4, R18 ;  /* 0x000000041d047c25 */ /* 0x000fc8000f8e0012 */
[----:B------:R-:W-:Y:S01]  /*2510*/  IMAD R47, R29, UR5, R5 ;  /* 0x000000051d2f7c24 */ /* 0x000fe2000f8e0205 */
[----:B------:R-:W-:Y:S01]  /*2520*/  ULDC.64 UR4, c[0x0][0x338] ;  /* 0x0000ce0000047ab9 */ /* 0x000fe20000000a00 */
[----:B------:R-:W-:Y:S02]  /*2530*/  IMAD.MOV.U32 R46, RZ, RZ, R4 ;  /* 0x000000ffff2e7224 */ /* 0x000fe400078e0004 */
[----:B------:R-:W-:Y:S02]  /*2540*/  IMAD R3, R3, UR4, RZ ;  /* 0x0000000403037c24 */ /* 0x000fe4000f8e02ff */
[----:B------:R-:W-:Y:S02]  /*2550*/  IMAD R91, R228, R39, R0 ;  /* 0x00000027e45b7224 */ /* 0x000fe400078e0200 */
[----:B------:R-:W-:Y:S01]  /*2560*/  IMAD R51, R7, UR5, R3 ;  /* 0x0000000507337c24 */ /* 0x000fe2000f8e0203 */
[----:B------:R-:W-:Y:S01]  /*2570*/  SEL R3, R115, RZ, P2 ;  /* 0x000000ff73037207 */ /* 0x000fe20001000000 */
[----:B------:R-:W-:-:S02]  /*2580*/  IMAD R0, R28, R98, RZ ;  /* 0x000000621c007224 */ /* 0x000fc400078e02ff */
[----:B------:R-:W-:Y:S01]  /*2590*/  IMAD.WIDE.U32 R46, R7, UR4, R46 ;  /* 0x00000004072e7c25 */ /* 0x000fe2000f8e002e */
[----:B------:R-:W-:Y:S01]  /*25a0*/  IADD3 R41, P0, R104, R132, RZ ;  /* 0x0000008468297210 */ /* 0x000fe20007f1e0ff */
[----:B------:R-:W-:Y:S02]  /*25b0*/  ULDC UR4, c[0x0][0x2f4] ;  /* 0x0000bd0000047ab9 */ /* 0x000fe40000000800 */
[----:B------:R-:W-:-:S04]  /*25c0*/  IMAD.WIDE.U32 R6, R228, R98, R22 ;  /* 0x00000062e4067225 */ /* 0x000fc800078e0016 */
[----:B------:R-:W-:Y:S02]  /*25d0*/  IMAD R97, R228, R99, R0 ;  /* 0x00000063e4617224 */ /* 0x000fe400078e0200 */
[----:B------:R-:W-:Y:S02]  /*25e0*/  IMAD.IADD R3, R18, 0x1, R3 ;  /* 0x0000000112037824 */ /* 0x000fe400078e0203 */
[----:B------:R-:W-:Y:S01]  /*25f0*/  IMAD.IADD R95, R7, 0x1, R97 ;  /* 0x00000001075f7824 */ /* 0x000fe200078e0261 */
[----:B-----5:R-:W-:Y:S01]  /*2600*/  SHF.R.S32.HI R7, RZ, 0x1f, R119 ;  /* 0x0000001fff077819 */ /* 0x020fe20000011477 */
[----:B-1----:R-:W-:Y:S01]  /*2610*/  VIADD R28, R26, 0xffffff80 ;  /* 0xffffff801a1c7836 */ /* 0x002fe20000000000 */
[----:B------:R-:W-:Y:S01]  /*2620*/  SHF.R.S32.HI R0, RZ, 0x1f, R3 ;  /* 0x0000001fff007819 */ /* 0x000fe20000011403 */
[----:B------:R-:W-:-:S03]  /*2630*/  IMAD.WIDE.U32 R4, R228, R38, R22 ;  /* 0x00000026e4047225 */ /* 0x000fc600078e0016 */
[----:B------:R-:W-:Y:S01]  /*2640*/  LEA.HI R13, R0, R3, RZ, 0x4 ;  /* 0x00000003000d7211 */ /* 0x000fe200078f20ff */
[----:B------:R-:W-:Y:S01]  /*2650*/  IMAD R0, R7, R98, RZ ;  /* 0x0000006207007224 */ /* 0x000fe200078e02ff */
[----:B------:R-:W-:Y:S01]  /*2660*/  SHF.R.S32.HI R53, RZ, 0x1f, R28 ;  /* 0x0000001fff357819 */ /* 0x000fe2000001141c */
[----:B------:R-:W-:Y:S02]  /*2670*/  VIADD R26, R228, 0x40 ;  /* 0x00000040e41a7836 */ /* 0x000fe40000000000 */
[----:B------:R-:W-:Y:S01]  /*2680*/  IMAD R29, R119, R99, R0 ;  /* 0x00000063771d7224 */ /* 0x000fe200078e0200 */
[----:B------:R-:W-:Y:S01]  /*2690*/  SHF.L.U32 R0, R229, 0x7, RZ ;  /* 0x00000007e5007819 */ /* 0x000fe200000006ff */
[----:B------:R-:W-:Y:S01]  /*26a0*/  IMAD.IADD R5, R5, 0x1, R91 ;  /* 0x0000000105057824 */ /* 0x000fe200078e025b */
[----:B------:R-:W-:Y:S01]  /*26b0*/  LOP3.LUT R21, R20, 0x70, R13, 0xf8, !PT ;  /* 0x0000007014157812 */ /* 0x000fe200078ef80d */
[----:B------:R-:W-:Y:S01]  /*26c0*/  VIADD R20, R228, 0x40 ;  /* 0x00000040e4147836 */ /* 0x000fe20000000000 */
[----:B------:R-:W-:Y:S01]  /*26d0*/  LEA.HI R53, R53, R28, RZ, 0x5 ;  /* 0x0000001c35357211 */ /* 0x000fe200078f28ff */
[----:B------:R-:W-:Y:S01]  /*26e0*/  IMAD.SHL.U32 R26, R26, 0x80, RZ ;  /* 0x000000801a1a7824 */ /* 0x000fe200078e00ff */
[----:B------:R-:W-:Y:S01]  /*26f0*/  LOP3.LUT R0, R0, 0x380, RZ, 0xc0, !PT ;  /* 0x0000038000007812 */ /* 0x000fe200078ec0ff */
[----:B------:R-:W-:-:S02]  /*2700*/  IMAD.SHL.U32 R20, R20, 0x80, RZ ;  /* 0x0000008014147824 */ /* 0x000fc400078e00ff */
[----:B------:R-:W-:Y:S01]  /*2710*/  IMAD.SHL.U32 R53, R53, 0x20, RZ ;  /* 0x0000002035357824 */ /* 0x000fe200078e00ff */
[----:B------:R-:W-:Y:S01]  /*2720*/  SHF.R.U32.HI R106, RZ, 0x3, R0 ;  /* 0x00000003ff6a7819 */ /* 0x000fe20000011600 */
[----:B------:R-:W-:Y:S01]  /*2730*/  IMAD.IADD R91, R91, 0x1, R9 ;  /* 0x000000015b5b7824 */ /* 0x000fe200078e0209 */
[----:B------:R-:W-:Y:S01]  /*2740*/  LOP3.LUT R15, R0, 0x30, R18, 0xf8, !PT ;  /* 0x00000030000f7812 */ /* 0x000fe200078ef812 */
[----:B------:R-:W-:Y:S01]  /*2750*/  IMAD.IADD R97, R97, 0x1, R11 ;  /* 0x0000000161617824 */ /* 0x000fe200078e020b */
[----:B------:R-:W-:Y:S01]  /*2760*/  LOP3.LUT R26, R26, 0x380, RZ, 0xc0, !PT ;  /* 0x000003801a1a7812 */ /* 0x000fe200078ec0ff */
[----:B------:R-:W-:Y:S01]  /*2770*/  IMAD.MOV.U32 R94, RZ, RZ, R6 ;  /* 0x000000ffff5e7224 */ /* 0x000fe200078e0006 */
[----:B------:R-:W-:Y:S01]  /*2780*/  LOP3.LUT R20, R20, 0x380, RZ, 0xc0, !PT ;  /* 0x0000038014147812 */ /* 0x000fe200078ec0ff */
[----:B------:R-:W-:Y:S01]  /*2790*/  IMAD R6, R7, R38, RZ ;  /* 0x0000002607067224 */ /* 0x000fe200078e02ff */
[----:B------:R-:W-:Y:S01]  /*27a0*/  LOP3.LUT R15, R15, R106, RZ, 0x3c, !PT ;  /* 0x0000006a0f0f7212 */ /* 0x000fe200078e3cff */
[C---:B------:R-:W-:Y:S01]  /*27b0*/  IMAD.SHL.U32 R9, R38.reuse, 0x40, RZ ;  /* 0x0000004026097824 */ /* 0x040fe200078e00ff */
[----:B------:R-:W-:Y:S01]  /*27c0*/  LOP3.LUT R53, R53, 0xfffffc00, RZ, 0xc0, !PT ;  /* 0xfffffc0035357812 */ /* 0x000fe200078ec0ff */
[----:B------:R-:W-:Y:S01]  /*27d0*/  IMAD.WIDE.U32 R88, R119, R38, R4 ;  /* 0x0000002677587225 */ /* 0x000fe200078e0004 */
[----:B------:R-:W-:-:S03]  /*27e0*/  SHF.L.U64.HI R11, R38, 0x6, R39 ;  /* 0x00000006260b7819 */ /* 0x000fc60000010227 */
[----:B------:R-:W-:Y:S01]  /*27f0*/  IMAD.WIDE.U32 R90, R119, R38, R90 ;  /* 0x00000026775a7225 */ /* 0x000fe200078e005a */
[----:B------:R-:W-:Y:S02]  /*2800*/  LOP3.LUT R12, R26, 0x70, R13, 0xf8, !PT ;  /* 0x000000701a0c7812 */ /* 0x000fe400078ef80d */
[----:B------:R-:W-:Y:S01]  /*2810*/  SHF.R.U32.HI R20, RZ, 0x3, R20 ;  /* 0x00000003ff147819 */ /* 0x000fe20000011614 */
[----:B------:R-:W-:Y:S01]  /*2820*/  IMAD.X R38, R43, 0x1, R105, P0 ;  /* 0x000000012b267824 */ /* 0x000fe200000e0669 */
[----:B------:R-:W-:Y:S01]  /*2830*/  IADD3 R37, P0, R41, R104, RZ ;  /* 0x0000006829257210 */ /* 0x000fe20007f1e0ff */
[----:B------:R-:W-:Y:S01]  /*2840*/  IMAD R31, R119, R39, R6 ;  /* 0x00000027771f7224 */ /* 0x000fe200078e0206 */
[C---:B------:R-:W-:Y:S01]  /*2850*/  SHF.L.U64.HI R7, R98.reuse, 0x6, R99 ;  /* 0x0000000662077819 */ /* 0x040fe20000010263 */
[----:B------:R-:W-:Y:S01]  /*2860*/  IMAD.IADD R34, R53, 0x1, R15 ;  /* 0x0000000135227824 */ /* 0x000fe200078e020f */
[C---:B------:R-:W-:Y:S01]  /*2870*/  SHF.L.U64.HI R6, R98.reuse, 0x7, R99 ;  /* 0x0000000762067819 */ /* 0x040fe20000010263 */
[----:B------:R-:W-:Y:S01]  /*2880*/  IMAD.SHL.U32 R5, R98, 0x40, RZ ;  /* 0x0000004062057824 */ /* 0x000fe200078e00ff */
[----:B------:R-:W-:Y:S01]  /*2890*/  LOP3.LUT R15, R0, 0x70, R13, 0xf8, !PT ;  /* 0x00000070000f7812 */ /* 0x000fe200078ef80d */
[----:B------:R-:W-:Y:S01]  /*28a0*/  IMAD.SHL.U32 R4, R98, 0x80, RZ ;  /* 0x0000008062047824 */ /* 0x000fe200078e00ff */
[----:B------:R-:W-:Y:S01]  /*28b0*/  IADD3.X R33, R38, R105, RZ, P0, !PT ;  /* 0x0000006926217210 */ /* 0x000fe200007fe4ff */
[----:B------:R-:W-:Y:S01]  /*28c0*/  IMAD.WIDE.U32 R94, R119, R98, R94 ;  /* 0x00000062775e7225 */ /* 0x000fe200078e005e */
[----:B------:R-:W-:-:S02]  /*28d0*/  LOP3.LUT R14, R14, 0x70, R13, 0xf8, !PT ;  /* 0x000000700e0e7812 */ /* 0x000fc400078ef80d */
[----:B------:R-:W-:Y:S01]  /*28e0*/  LOP3.LUT R113, R12, R20, RZ, 0x3c, !PT ;  /* 0x000000140c717212 */ /* 0x000fe200078e3cff */
[----:B------:R-:W-:Y:S01]  /*28f0*/  IMAD.WIDE.U32 R96, R119, R98, R96 ;  /* 0x0000006277607225 */ /* 0x000fe200078e0060 */
[----:B------:R-:W-:Y:S02]  /*2900*/  IADD3 R26, P0, R44, R102, RZ ;  /* 0x000000662c1a7210 */ /* 0x000fe40007f1e0ff */
[----:B------:R-:W-:Y:S01]  /*2910*/  IADD3 R20, R45, R49, RZ ;  /* 0x000000312d147210 */ /* 0x000fe20007ffe0ff */
[----:B------:R-:W-:Y:S01]  /*2920*/  IMAD.WIDE.U32 R98, R98, 0xe0, RZ ;  /* 0x000000e062627825 */ /* 0x000fe200078e00ff */
[----:B------:R-:W-:Y:S02]  /*2930*/  LOP3.LUT R114, R15, R106, RZ, 0x3c, !PT ;  /* 0x0000006a0f727212 */ /* 0x000fe400078e3cff */
[----:B------:R-:W-:Y:S01]  /*2940*/  LOP3.LUT R108, R14, R139, RZ, 0x3c, !PT ;  /* 0x0000008b0e6c7212 */ /* 0x000fe200078e3cff */
[----:B------:R-:W-:Y:S01]  /*2950*/  IMAD.IADD R36, R99, 0x1, R27 ;  /* 0x0000000163247824 */ /* 0x000fe200078e021b */
[----:B------:R-:W-:Y:S01]  /*2960*/  IADD3 R15, P1, R44, 0x40, RZ ;  /* 0x000000402c0f7810 */ /* 0x000fe20007f3e0ff */
[----:B------:R-:W-:Y:S01]  /*2970*/  VIADD R3, R18, 0x40 ;  /* 0x0000004012037836 */ /* 0x000fe20000000000 */
[----:B------:R-:W-:Y:S01]  /*2980*/  SHF.R.S32.HI R28, RZ, 0x4, R13 ;  /* 0x00000004ff1c7819 */ /* 0x000fe2000001140d */
[----:B------:R-:W-:Y:S01]  /*2990*/  IMAD R39, R39, 0xe0, RZ ;  /* 0x000000e027277824 */ /* 0x000fe200078e02ff */
[----:B------:R-:W-:Y:S01]  /*29a0*/  LOP3.LUT R27, R13, 0xfffffff0, RZ, 0xc0, !PT ;  /* 0xfffffff00d1b7812 */ /* 0x000fe200078ec0ff */
[--C-:B------:R-:W-:Y:S01]  /*29b0*/  IMAD.X R13, R35, 0x1, R20.reuse, P0 ;  /* 0x00000001230d7824 */ /* 0x100fe200000e0614 */
[----:B------:R-:W-:Y:S01]  /*29c0*/  LOP3.LUT R112, R21, R140, RZ, 0x3c, !PT ;  /* 0x0000008c15707212 */ /* 0x000fe200078e3cff */
[----:B------:R-:W-:Y:S01]  /*29d0*/  IMAD.SHL.U32 R115, R115, 0x2, RZ ;  /* 0x0000000273737824 */ /* 0x000fe200078e00ff */
[----:B------:R-:W-:Y:S01]  /*29e0*/  IADD3 R14, P2, R26, 0x40, RZ ;  /* 0x000000401a0e7810 */ /* 0x000fe20007f5e0ff */
[----:B------:R-:W-:Y:S01]  /*29f0*/  IMAD.IADD R32, R89, 0x1, R31 ;  /* 0x0000000159207824 */ /* 0x000fe200078e021f */
[----:B------:R-:W-:Y:S01]  /*2a00*/  SHF.R.S32.HI R21, RZ, 0x1f, R27 ;  /* 0x0000001fff157819 */ /* 0x000fe2000001141b */
[----:B------:R-:W-:Y:S01]  /*2a10*/  IMAD.IADD R30, R95, 0x1, R29 ;  /* 0x000000015f1e7824 */ /* 0x000fe200078e021d */
[----:B------:R-:W-:Y:S01]  /*2a20*/  ISETP.GE.AND P0, PT, R18, UR4, PT ;  /* 0x0000000412007c0c */ /* 0x000fe2000bf06270 */
[----:B------:R-:W-:Y:S01]  /*2a30*/  IMAD.X R12, RZ, RZ, R20, P1 ;  /* 0x000000ffff0c7224 */ /* 0x000fe200008e0614 */
[----:B------:R-:W-:Y:S01]  /*2a40*/  ISETP.GE.AND P1, PT, R3, UR4, PT ;  /* 0x0000000403007c0c */ /* 0x000fe2000bf26270 */
[----:B------:R-:W-:-:S02]  /*2a50*/  IMAD.IADD R39, R93, 0x1, R39 ;  /* 0x000000015d277824 */ /* 0x000fc400078e0227 */
[----:B------:R-:W-:Y:S02]  /*2a60*/  IMAD.IADD R31, R31, 0x1, R91 ;  /* 0x000000011f1f7824 */ /* 0x000fe400078e025b */
[----:B------:R-:W-:Y:S02]  /*2a70*/  IMAD.IADD R29, R29, 0x1, R97 ;  /* 0x000000011d1d7824 */ /* 0x000fe400078e0261 */
[----:B------:R-:W-:Y:S02]  /*2a80*/  IMAD.IADD R114, R53, 0x1, R114 ;  /* 0x0000000135727824 */ /* 0x000fe400078e0272 */
[----:B---3--:R-:W-:Y:S02]  /*2a90*/  IMAD.IADD R113, R52, 0x1, R113 ;  /* 0x0000000134717824 */ /* 0x008fe400078e0271 */
[----:B------:R-:W-:Y:S02]  /*2aa0*/  IMAD.IADD R112, R50, 0x1, R112 ;  /* 0x0000000132707824 */ /* 0x000fe400078e0270 */
[----:B--2---:R-:W-:-:S02]  /*2ab0*/  IMAD.IADD R108, R48, 0x1, R108 ;  /* 0x00000001306c7824 */ /* 0x004fc400078e026c */
[----:B------:R-:W-:Y:S02]  /*2ac0*/  IMAD.X R109, RZ, RZ, R13, P2 ;  /* 0x000000ffff6d7224 */ /* 0x000fe400010e060d */
[----:B------:R-:W-:Y:S01]  /*2ad0*/  IMAD.IADD R110, R47, 0x1, R51 ;  /* 0x000000012f6e7824 */ /* 0x000fe200078e0233 */
[----:B------:R-:W-:Y:S06]  /*2ae0*/  @!P6 BAR.SYNC.DEFER_BLOCKING 0x9, 0x100 ;  /* 0x024400000000eb1d */ /* 0x000fec0000010000 */
.L_x_6386:
[----:B------:R-:W2:Y:S01]  /*2af0*/  LDL.LU R48, [R1+0x18] ;  /* 0x0000180001307983 */ /* 0x000ea20000300800 */
[----:B------:R-:W-:Y:S01]  /*2b00*/  IADD3 R25, R25, -0x1, RZ ;  /* 0xffffffff19197810 */ /* 0x000fe20007ffe0ff */
[----:B------:R-:W0:Y:S01]  /*2b10*/  LDC R128, c[0x0][0x3f4] ;  /* 0x0000fd00ff807b82 */ /* 0x000e220000000800 */
[----:B------:R-:W-:Y:S01]  /*2b20*/  IMAD R116, R17, 0x7000, R34 ;  /* 0x0000700011747824 */ /* 0x000fe200078e0222 */
[----:B------:R-:W-:Y:S05]  /*2b30*/  YIELD ;  /* 0x0000000000007946 */ /* 0x000fea0003800000 */
[----:B------:R-:W-:Y:S01]  /*2b40*/  ISETP.GT.AND P3, PT, R25, R24, PT ;  /* 0x000000181900720c */ /* 0x000fe20003f64270 */
[----:B------:R-:W-:Y:S01]  /*2b50*/  BSSY B0, `(.L_x_6303) ;  /* 0x000097e000007945 */ /* 0x000fe20003800000 */
[----:B------:R-:W-:Y:S01]  /*2b60*/  IMAD.IADD R117, R16, 0x1, R116 ;  /* 0x0000000110757824 */ /* 0x000fe200078e0274 */
[----:B0-----:R-:W-:-:S02]  /*2b70*/  ISETP.GE.AND P2, PT, R128, 0x1, PT ;  /* 0x000000018000780c */ /* 0x001fc40003f46270 */
[----:B--2---:R-:W-:-:S08]  /*2b80*/  LOP3.LUT R48, R48, 0xfffffffb, RZ, 0xc0, !PT ;  /* 0xfffffffb30307812 */ /* 0x004fd000078ec0ff */
[----:B------:R-:W-:-:S05]  /*2b90*/  @P3 LOP3.LUT R48, R48, 0x4, RZ, 0xfc, !PT ;  /* 0x0000000430303812 */ /* 0x000fca00078efcff */
[----:B------:R0:W-:Y:S01]  /*2ba0*/  STL [R1+0x18], R48 ;  /* 0x0000183001007387 */ /* 0x0001e20000100800 */
[----:B------:R-:W-:Y:S05]  /*2bb0*/  @!P2 BRA `(.L_x_6304) ;  /* 0x000000900024a947 */ /* 0x000fea0003800000 */
[----:B------:R-:W-:Y:S01]  /*2bc0*/  ULDC.U8 UR4, c[0x0][0x410] ;  /* 0x0001040000047ab9 */ /* 0x000fe20000000000 */
[----:B------:R-:W-:Y:S01]  /*2bd0*/  SHF.R.S32.HI R49, RZ, 0x1f, R25 ;  /* 0x0000001fff317819 */ /* 0x000fe20000011419 */
[-C--:B0-----:R-:W-:Y:S01]  /*2be0*/  IMAD R48, R40, R25.reuse, RZ ;  /* 0x0000001928307224 */ /* 0x081fe200078e02ff */
        /* <DEDUP_REMOVED lines=50> */
.L_x_6307:
[----:B------:R-:W-:Y:S05]  /*2f10*/  BSYNC B1 ;  /* 0x0000000000017941 */ /* 0x000fea0003800000 */
.L_x_6306:
        /* <DEDUP_REMOVED lines=26> */
.L_x_6309:
[----:B------:R-:W-:Y:S05]  /*30c0*/  BSYNC B1 ;  /* 0x0000000000017941 */ /* 0x000fea0003800000 */
.L_x_6308:
[----:B0-----:R-:W-:Y:S01]  /*30d0*/  VIADD R84, R228, 0x80 ;  /* 0x00000080e4547836 */ /* 0x001fe20000000000 */
[----:B------:R-:W-:Y:S04]  /*30e0*/  BSSY B1, `(.L_x_6310) ;  /* 0x0000018000017945 */ /* 0x000fe80003800000 */
[----:B------:R-:W-:-:S04]  /*30f0*/  ISETP.GE.AND P4, PT, R84, R118, PT ;  /* 0x000000765400720c */ /* 0x000fc80003f86270 */
[----:B------:R-:W-:-:S09]  /*3100*/  P2R R136, PR, RZ, 0x10 ;  /* 0x00000010ff887803 */ /* 0x000fd20000000000 */
        /* <DEDUP_REMOVED lines=21> */
.L_x_6311:
[----:B------:R-:W-:Y:S05]  /*3260*/  BSYNC B1 ;  /* 0x0000000000017941 */ /* 0x000fea0003800000 */
.L_x_6310:
[----:B0-----:R-:W-:Y:S01]  /*3270*/  IADD3 R84, R228, 0xc0, RZ ;  /* 0x000000c0e4547810 */ /* 0x001fe20007ffe0ff */
[----:B------:R-:W-:Y:S03]  /*3280*/  BSSY B1, `(.L_x_6312) ;  /* 0x000001d000017945 */ /* 0x000fe60003800000 */
        /* <DEDUP_REMOVED lines=28> */
.L_x_6313:
[----:B------:R-:W-:Y:S05]  /*3450*/  BSYNC B1 ;  /* 0x0000000000017941 */ /* 0x000fea0003800000 */
.L_x_6312:
[----:B0-----:R-:W2:Y:S01]  /*3460*/  LDL R48, [R1+0x48] ;  /* 0x0000480001307983 */ /* 0x001ea20000100800 */
[----:B------:R-:W-:Y:S01]  /*3470*/  IMAD.MOV.U32 R153, RZ, RZ, R78 ;  /* 0x000000ffff997224 */ /* 0x000fe200078e004e */
[----:B-----5:R-:W-:Y:S01]  /*3480*/  MOV R148, R70 ;  /* 0x0000004600947202 */ /* 0x020fe20000000f00 */
        /* <DEDUP_REMOVED lines=12> */
[----:B--2---:R-:W-:-:S13]  /*3550*/  R2UR UR4, R48 ;  /* 0x00000000300472ca */ /* 0x004fda00000e0000 */
[----:B------:R-:W-:-:S06]  /*3560*/  UISETP.NE.AND UP0, UPT, UR4, 0x3, UPT ;  /* 0x000000030400788c */ /* 0x000fcc000bf05270 */
[----:B------:R-:W-:-:S13]  /*3570*/  PLOP3.LUT P5, PT, PT, PT, UP0, 0x80, 0x0 ;  /* 0x000000000000781c */ /* 0x000fda0003faf008 */
[----:B------:R-:W-:Y:S05]  /*3580*/  @!P5 BRA `(.L_x_6314) ;  /* 0x000000000004d947 */ /* 0x000fea0003800000 */
[----:B------:R-:W-:Y:S01]  /*3590*/  BPT.TRAP 0x1 ;  /* 0x000000040000795c */ /* 0x000fe20000300000 */
.L_x_6314:
[----:B------:R-:W-:Y:S01]  /*35a0*/  IMAD R111, R17, 0x8, R16 ;  /* 0x00000008116f7824 */ /* 0x000fe200078e0210 */
[----:B------:R-:W-:Y:S01]  /*35b0*/  SHF.L.U32 R130, R231, 0x1f, RZ ;  /* 0x0000001fe7827819 */ /* 0x000fe200000006ff */
[----:B------:R-:W-:Y:S03]  /*35c0*/  BSSY B1, `(.L_x_6315) ;  /* 0x0000003000017945 */ /* 0x000fe60003800000 */
[----:B------:R-:W0:Y:S02]  /*35d0*/  SYNCS.PHASECHK.TRANS64.TRYWAIT P6, [R111+URZ+0x2e890], R130 ;  /* 0x02e890826f0075a7 */ /* 0x000e2400080c017f */
[----:B0-----:R-:W-:Y:S05]  /*35e0*/  @!P6 BRA `(.L_x_6316) ;  /* 0x0000022c0088e947 */ /* 0x001fea0003800000 */
.L_x_6603:
[----:B------:R-:W-:Y:S05]  /*35f0*/  BSYNC B1 ;  /* 0x0000000000017941 */ /* 0x000fea0003800000 */
.L_x_6315:
[----:B------:R-:W-:Y:S01]  /*3600*/  BSSY B1, `(.L_x_6317) ;  /* 0x00000f5000017945 */ /* 0x000fe20003800000 */
[----:B------:R-:W-:-:S03]  /*3610*/  IMAD R143, R17, 0x7000, R34 ;  /* 0x00007000118f7824 */ /* 0x000fc600078e0222 */
[----:B------:R-:W-:Y:S05]  /*3620*/  @P2 BRA `(.L_x_6318) ;  /* 0x0000000c00c82947 */ /* 0x000fea0003800000 */
[----:B------:R-:W-:Y:S01]  /*3630*/  IADD3 R152, P2, R102, R126, RZ ;  /* 0x0000007e66987210 */ /* 0x000fe20007f5e0ff */
[----:B------:R-:W-:Y:S04]  /*3640*/  BSSY B2, `(.L_x_6319) ;  /* 0x0000077000027945 */ /* 0x000fe80003800000 */
[----:B------:R-:W-:Y:S01]  /*3650*/  IMAD.X R151, R129, 0x1, R35, P2 ;  /* 0x0000000181977824 */ /* 0x000fe200010e0623 */
[----:B------:R-:W-:Y:S07]  /*3660*/  @P0 BRA `(.L_x_6320) ;  /* 0x0000000400d00947 */ /* 0x000fee0003800000 */
[----:B------:R1:W2:Y:S01]  /*3670*/  LDS.128 R48, [R117+0x20400] ;  /* 0x0204000075307984 */ /* 0x0002a20000000c00 */
[----:B------:R-:W-:Y:S01]  /*3680*/  ISETP.GE.AND P2, PT, R22, R128, PT ;  /* 0x000000801600720c */ /* 0x000fe20003f46270 */
[----:B------:R-:W-:-:S12]  /*3690*/  BSSY B3, `(.L_x_6321) ;  /* 0x000006d000037945 */ /* 0x000fd80003800000 */
[----:B-1----:R-:W-:Y:S05]  /*36a0*/  @P2 BRA `(.L_x_6322) ;  /* 0x0000000400ac2947 */ /* 0x002fea0003800000 */
[--C-:B------:R-:W-:Y:S02]  /*36b0*/  SHF.R.U32.HI R159, RZ, 0x10, R81.reuse ;  /* 0x00000010ff9f7819 */ /* 0x100fe40000011651 */
[--C-:B------:R-:W-:Y:S02]  /*36c0*/  SHF.R.U32.HI R158, RZ, 0x8, R81.reuse ;  /* 0x00000008ff9e7819 */ /* 0x100fe40000011651 */
[----:B------:R-:W-:Y:S02]  /*36d0*/  LOP3.LUT R80, R81, 0xff, RZ, 0xc0, !PT ;  /* 0x000000ff51507812 */ /* 0x000fe400078ec0ff */
[----:B------:R-:W-:Y:S02]  /*36e0*/  SHF.R.U32.HI R81, RZ, 0x18, R81 ;  /* 0x00000018ff517819 */ /* 0x000fe40000011651 */
[--C-:B------:R-:W-:Y:S02]  /*36f0*/  SHF.R.U32.HI R157, RZ, 0x10, R83.reuse ;  /* 0x00000010ff9d7819 */ /* 0x100fe40000011653 */
[----:B------:R-:W-:-:S02]  /*3700*/  SHF.R.U32.HI R155, RZ, 0x8, R83 ;  /* 0x00000008ff9b7819 */ /* 0x000fc40000011653 */
[----:B------:R-:W-:Y:S02]  /*3710*/  LOP3.LUT R82, R83, 0xff, RZ, 0xc0, !PT ;  /* 0x000000ff53527812 */ /* 0x000fe400078ec0ff */
        /* <DEDUP_REMOVED lines=11> */
[-C--:B------:R-:W-:Y:S01]  /*37d0*/  F2FP.F16.E4M3.UNPACK_B R48, R49.reuse ;  /* 0x00000031ff30723e */ /* 0x080fe200020006ff */
        /* <DEDUP_REMOVED lines=10> */
[----:B------:R-:W-:Y:S01]  /*3880*/  FMUL.FTZ R162, R48, R159 ;  /* 0x0000009f30a27220 */ /* 0x000fe20000410000 */
[--C-:B------:R-:W-:Y:S01]  /*3890*/  HADD2.F32 R155, -RZ, R49.reuse.H0_H0 ;  /* 0x20000031ff9b7230 */ /* 0x100fe20000004100 */
[----:B------:R-:W-:Y:S01]  /*38a0*/  F2FP.F16.E4M3.UNPACK_B R154, R154 ;  /* 0x0000009aff9a723e */ /* 0x000fe200020006ff */
[----:B------:R-:W-:Y:S02]  /*38b0*/  HADD2.F32 R156, -RZ, R49.H1_H1 ;  /* 0x30000031ff9c7230 */ /* 0x000fe40000004100 */
[----:B------:R-:W-:Y:S01]  /*38c0*/  FFMA.FTZ R49, R83, R158, R162 ;  /* 0x0000009e53317223 */ /* 0x000fe200000100a2 */
[----:B------:R-:W-:Y:S02]  /*38d0*/  HADD2.F32 R157, -RZ, R157.H1_H1 ;  /* 0x3000009dff9d7230 */ /* 0x000fe40000004100 */
[C---:B------:R-:W-:Y:S01]  /*38e0*/  FMUL.FTZ R159, R155.reuse, R160 ;  /* 0x000000a09b9f7220 */ /* 0x040fe20000410000 */
[----:B------:R-:W-:Y:S01]  /*38f0*/  F2FP.F16.E4M3.UNPACK_B R83, R82.H1 ;  /* 0x00000052ff53723e */ /* 0x000fe200030006ff */
[----:B------:R-:W-:Y:S01]  /*3900*/  FMUL.FTZ R164, R156, R160 ;  /* 0x000000a09ca47220 */ /* 0x000fe20000410000 */
[----:B------:R-:W-:Y:S01]  /*3910*/  FFMA.FTZ R48, R48, R158, -R161 ;  /* 0x0000009e30307223 */ /* 0x000fe200000108a1 */
[-C--:B------:R-:W-:Y:S01]  /*3920*/  FFMA.FTZ R161, R156, R157.reuse, R159 ;  /* 0x0000009d9ca17223 */ /* 0x080fe2000001009f */
[----:B------:R-:W-:Y:S01]  /*3930*/  F2FP.F16.E4M3.UNPACK_B R82, R82 ;  /* 0x00000052ff52723e */ /* 0x000fe200020006ff */
[----:B------:R-:W-:Y:S01]  /*3940*/  FFMA.FTZ R164, R155, R157, -R164 ;  /* 0x0000009d9ba47223 */ /* 0x000fe200000108a4 */
[----:B------:R-:W-:Y:S01]  /*3950*/  F2FP.F16.E4M3.UNPACK_B R156, R144 ;  /* 0x00000090ff9c723e */ /* 0x000fe200020006ff */
[--C-:B------:R-:W-:Y:S01]  /*3960*/  HADD2.F32 R158, -RZ, R154.reuse.H1_H1 ;  /* 0x3000009aff9e7230 */ /* 0x100fe20000004100 */
[-C--:B------:R-:W-:Y:S01]  /*3970*/  F2FP.F16.E4M3.UNPACK_B R163, R81.reuse.H1 ;  /* 0x00000051ffa3723e */ /* 0x080fe200030006ff */
[----:B------:R-:W-:Y:S01]  /*3980*/  HADD2.F32 R157, -RZ, R154.H0_H0 ;  /* 0x2000009aff9d7230 */ /* 0x000fe20000004100 */
[----:B------:R-:W-:Y:S01]  /*3990*/  F2FP.F16.E4M3.UNPACK_B R162, R81 ;  /* 0x00000051ffa2723e */ /* 0x000fe200020006ff */
[--C-:B------:R-:W-:Y:S01]  /*39a0*/  HADD2.F32 R155, -RZ, R83.reuse.H1_H1 ;  /* 0x30000053ff9b7230 */ /* 0x100fe20000004100 */
[----:B------:R-:W-:Y:S01]  /*39b0*/  F2FP.F16.E4M3.UNPACK_B R81, R80 ;  /* 0x00000050ff51723e */ /* 0x000fe200020006ff */
[----:B------:R-:W-:-:S02]  /*39c0*/  HADD2.F32 R154, -RZ, R83.H0_H0 ;  /* 0x20000053ff9a7230 */ /* 0x000fc40000004100 */
[--C-:B------:R-:W-:Y:S02]  /*39d0*/  HADD2.F32 R83, -RZ, R82.reuse.H0_H0 ;  /* 0x20000052ff537230 */ /* 0x100fe40000004100 */
[-C--:B------:R-:W-:Y:S01]  /*39e0*/  FMUL.FTZ R159, R155, R158.reuse ;  /* 0x0000009e9b9f7220 */ /* 0x080fe20000410000 */
[----:B------:R-:W-:Y:S02]  /*39f0*/  HADD2.F32 R144, -RZ, R82.H1_H1 ;  /* 0x30000052ff907230 */ /* 0x000fe40000004100 */
[----:B------:R-:W-:Y:S01]  /*3a00*/  FMUL.FTZ R160, R154, R158 ;  /* 0x0000009e9aa07220 */ /* 0x000fe20000410000 */
        /* <DEDUP_REMOVED lines=13> */
[----:B------:R-:W-:Y:S01]  /*3ae0*/  F2FP.SATFINITE.E4M3.F32.PACK_AB_MERGE_C R144, R161, R164, RZ ;  /* 0x000000a4a190723e */ /* 0x000fe200048070ff */
[----:B------:R-:W-:Y:S01]  /*3af0*/  HADD2.F32 R159, -RZ, R155.H1_H1 ;  /* 0x3000009bff9f7230 */ /* 0x000fe20000004100 */
[----:B------:R-:W-:Y:S01]  /*3b00*/  F2FP.F16.E4M3.UNPACK_B R155, R80.H1 ;  /* 0x00000050ff9b723e */ /* 0x000fe200030006ff */
[----:B------:R-:W-:-:S02]  /*3b10*/  HADD2.F32 R157, -RZ, R156.H1_H1 ;  /* 0x3000009cff9d7230 */ /* 0x000fc40000004100 */
[CC--:B------:R-:W-:Y:S01]  /*3b20*/  FMUL.FTZ R166, R158.reuse, R160.reuse ;  /* 0x000000a09ea67220 */ /* 0x0c0fe20000410000 */
[----:B------:R-:W-:Y:S02]  /*3b30*/  HADD2.F32 R164, -RZ, R162.H1_H1 ;  /* 0x300000a2ffa47230 */ /* 0x000fe40000004100 */
[----:B------:R-:W-:Y:S01]  /*3b40*/  FMUL.FTZ R165, R159, R160 ;  /* 0x000000a09fa57220 */ /* 0x000fe20000410000 */
[----:B------:R-:W-:Y:S01]  /*3b50*/  HADD2.F32 R161, -RZ, R155.H1_H1 ;  /* 0x3000009bffa17230 */ /* 0x000fe20000004100 */
[----:B------:R-:W-:Y:S01]  /*3b60*/  F2FP.F16.E4M3.UNPACK_B R50, R50 ;  /* 0x00000032ff32723e */ /* 0x000fe200020006ff */
[----:B------:R-:W-:Y:S01]  /*3b70*/  HADD2.F32 R156, -RZ, R156.H0_H0 ;  /* 0x2000009cff9c7230 */ /* 0x000fe20000004100 */
[----:B------:R-:W-:Y:S01]  /*3b80*/  F2FP.SATFINITE.E4M3.F32.PACK_AB_MERGE_C R49, R49, R48, R144 ;  /* 0x000000303131723e */ /* 0x000fe20004807090 */
[----:B------:R-:W-:Y:S02]  /*3b90*/  HADD2.F32 R160, -RZ, R81.H1_H1 ;  /* 0x30000051ffa07230 */ /* 0x000fe40000004100 */
[----:B------:R-:W-:Y:S01]  /*3ba0*/  FFMA.FTZ R80, R158, R161, -R165 ;  /* 0x000000a19e507223 */ /* 0x000fe200000108a5 */
[-C--:B------:R-:W-:Y:S01]  /*3bb0*/  FMUL.FTZ R165, R157, R164.reuse ;  /* 0x000000a49da57220 */ /* 0x080fe20000410000 */
[----:B------:R-:W-:Y:S01]  /*3bc0*/  F2FP.F16.E4M3.UNPACK_B R158, R51 ;  /* 0x00000033ff9e723e */ /* 0x000fe200020006ff */
[C---:B------:R-:W-:Y:S01]  /*3bd0*/  FMUL.FTZ R164, R156.reuse, R164 ;  /* 0x000000a49ca47220 */ /* 0x040fe20000410000 */
[----:B------:R-:W-:Y:S01]  /*3be0*/  FFMA.FTZ R51, R159, R161, R166 ;  /* 0x000000a19f337223 */ /* 0x000fe200000100a6 */
[----:B------:R-:W-:Y:S01]  /*3bf0*/  FFMA.FTZ R165, R156, R160, -R165 ;  /* 0x000000a09ca57223 */ /* 0x000fe200000108a5 */
[----:B------:R-:W-:-:S02]  /*3c00*/  HADD2.F32 R156, -RZ, R50.H0_H0 ;  /* 0x20000032ff9c7230 */ /* 0x000fc40000004100 */
[----:B------:R-:W-:Y:S01]  /*3c10*/  FFMA.FTZ R164, R157, R160, R164 ;  /* 0x000000a09da47223 */ /* 0x000fe200000100a4 */
[--C-:B------:R-:W-:Y:S01]  /*3c20*/  HADD2.F32 R157, -RZ, R158.reuse.H0_H0 ;  /* 0x2000009eff9d7230 */ /* 0x100fe20000004100 */
[----:B------:R-:W-:Y:S01]  /*3c30*/  F2FP.SATFINITE.E4M3.F32.PACK_AB_MERGE_C R51, R51, R80, RZ ;  /* 0x000000503333723e */ /* 0x000fe200048070ff */
[----:B------:R-:W-:Y:S01]  /*3c40*/  HADD2.F32 R158, -RZ, R158.H1_H1 ;  /* 0x3000009eff9e7230 */ /* 0x000fe20000004100 */
[----:B------:R-:W-:Y:S01]  /*3c50*/  F2FP.SATFINITE.E4M3.F32.PACK_AB_MERGE_C R48, R83, R82, R154 ;  /* 0x000000525330723e */ /* 0x000fe2000480709a */
[----:B------:R-:W-:Y:S01]  /*3c60*/  HADD2.F32 R163, -RZ, R163.H0_H0 ;  /* 0x200000a3ffa37230 */ /* 0x000fe20000004100 */
[----:B------:R-:W-:Y:S01]  /*3c70*/  F2FP.SATFINITE.E4M3.F32.PACK_AB_MERGE_C R164, R164, R165, RZ ;  /* 0x000000a5a4a4723e */ /* 0x000fe200048070ff */
[----:B------:R-:W-:Y:S02]  /*3c80*/  HADD2.F32 R50, -RZ, R50.H1_H1 ;  /* 0x30000032ff327230 */ /* 0x000fe40000004100 */
[----:B------:R-:W-:Y:S02]  /*3c90*/  HADD2.F32 R159, -RZ, R162.H0_H0 ;  /* 0x200000a2ff9f7230 */ /* 0x000fe40000004100 */
[----:B------:R-:W-:Y:S01]  /*3ca0*/  FMUL.FTZ R160, R158, R163 ;  /* 0x000000a39ea07220 */ /* 0x000fe20000410000 */
[----:B------:R-:W-:-:S02]  /*3cb0*/  HADD2.F32 R155, -RZ, R155.H0_H0 ;  /* 0x2000009bff9b7230 */ /* 0x000fc40000004100 */
[C---:B------:R-:W-:Y:S01]  /*3cc0*/  FMUL.FTZ R163, R157.reuse, R163 ;  /* 0x000000a39da37220 */ /* 0x040fe20000410000 */
[----:B------:R-:W-:Y:S02]  /*3cd0*/  HADD2.F32 R81, -RZ, R81.H0_H0 ;  /* 0x20000051ff517230 */ /* 0x000fe40000004100 */
[-C--:B------:R-:W-:Y:S01]  /*3ce0*/  FMUL.FTZ R161, R50, R159.reuse ;  /* 0x0000009f32a17220 */ /* 0x080fe20000410000 */
[----:B------:R-:W-:Y:S01]  /*3cf0*/  FMUL.FTZ R159, R156, R159 ;  /* 0x0000009f9c9f7220 */ /* 0x000fe20000410000 */
[-C--:B------:R-:W-:Y:S01]  /*3d00*/  FFMA.FTZ R160, R157, R155.reuse, -R160 ;  /* 0x0000009b9da07223 */ /* 0x080fe200000108a0 */
[----:B------:R-:W-:Y:S01]  /*3d10*/  FFMA.FTZ R163, R158, R155, R163 ;  /* 0x0000009b9ea37223 */ /* 0x000fe200000100a3 */
[-C--:B------:R-:W-:Y:S01]  /*3d20*/  FFMA.FTZ R161, R156, R81.reuse, -R161 ;  /* 0x000000519ca17223 */ /* 0x080fe200000108a1 */
[----:B------:R-:W-:-:S03]  /*3d30*/  FFMA.FTZ R50, R50, R81, R159 ;  /* 0x0000005132327223 */ /* 0x000fc6000001009f */
[----:B------:R-:W-:Y:S02]  /*3d40*/  F2FP.SATFINITE.E4M3.F32.PACK_AB_MERGE_C R51, R163, R160, R51 ;  /* 0x000000a0a333723e */ /* 0x000fe40004807033 */
[----:B------:R-:W-:-:S07]  /*3d50*/  F2FP.SATFINITE.E4M3.F32.PACK_AB_MERGE_C R50, R50, R161, R164 ;  /* 0x000000a13232723e */ /* 0x000fce00048070a4 */
.L_x_6322:
[----:B------:R-:W-:Y:S05]  /*3d60*/  BSYNC B3 ;  /* 0x0000000000037941 */ /* 0x000fea0003800000 */
.L_x_6321:
[----:B------:R-:W-:Y:S02]  /*3d70*/  ULDC.64 UR4, c[0x0][0x2e8] ;  /* 0x0000ba0000047ab9 */ /* 0x000fe40000000a00 */
[----:B------:R-:W-:-:S04]  /*3d80*/  IADD3 R80, P2, P6, R152, UR4, R44 ;  /* 0x0000000498507c10 */ /* 0x000fc8000fe5e02c */
[----:B------:R-:W-:-:S05]  /*3d90*/  IADD3.X R81, R151, UR5, R20, P2, P6 ;  /* 0x0000000597517c10 */ /* 0x000fca00097ec414 */
[----:B--2---:R1:W-:Y:S04]  /*3da0*/  STG.E.128 desc[UR60][R80.64], R48 ;  /* 0x0000003050007986 */ /* 0x0043e8000c101d3c */
.L_x_6320:
[----:B------:R-:W-:Y:S05]  /*3db0*/  BSYNC B2 ;  /* 0x0000000000027941 */ /* 0x000fea0003800000 */
.L_x_6319:
[----:B------:R-:W-:Y:S05]  /*3dc0*/  @P1 BRA `(.L_x_6318) ;  /* 0x0000000400e01947 */ /* 0x000fea0003800000 */
[----:B------:R-:W-:Y:S01]  /*3dd0*/  LOP3.LUT P2, RZ, R229, 0x4, RZ, 0xc0, !PT ;  /* 0x00000004e5ff7812 */ /* 0x000fe2000784c0ff */
[C---:B-1----:R-:W-:Y:S01]  /*3de0*/  VIADD R49, R143.reuse, 0x40 ;  /* 0x000000408f317836 */ /* 0x042fe20000000000 */
[----:B------:R-:W-:Y:S11]  /*3df0*/  BSSY B2, `(.L_x_6323) ;  /* 0x0000071000027945 */ /* 0x000ff60003800000 */
[----:B------:R-:W-:-:S02]  /*3e00*/  @P2 IADD3 R49, R143, -0x40, RZ ;  /* 0xffffffc08f312810 */ /* 0x000fc40007ffe0ff */
[----:B------:R-:W-:-:S03]  /*3e10*/  ISETP.GE.AND P2, PT, R230, R128, PT ;  /* 0x00000080e600720c */ /* 0x000fc60003f46270 */
[----:B------:R-:W-:-:S06]  /*3e20*/  IMAD.IADD R49, R16, 0x1, R49 ;  /* 0x0000000110317824 */ /* 0x000fcc00078e0231 */
[----:B------:R-:W1:Y:S04]  /*3e30*/  LDS.128 R48, [R49+0x20400] ;  /* 0x0204000031307984 */ /* 0x000e680000000c00 */
[----:B------:R-:W-:Y:S05]  /*3e40*/  @P2 BRA `(.L_x_6324) ;  /* 0x0000000400ac2947 */ /* 0x000fea0003800000 */
        /* <DEDUP_REMOVED lines=12> */
[----:B------:R-:W-:Y:S01]  /*3f10*/  IMAD.U32 R82, R82, 0x10000, RZ ;  /* 0x0001000052527824 */ /* 0x000fe200078e00ff */
[----:B------:R-:W-:Y:S01]  /*3f20*/  LOP3.LUT R76, R76, 0xff00, R77, 0xf8, !PT ;  /* 0x0000ff004c4c7812 */ /* 0x000fe200078ef84d */
[----:B------:R-:W-:Y:S01]  /*3f30*/  IMAD.U32 R77, R81, 0x10000, RZ ;  /* 0x00010000514d7824 */ /* 0x000fe200078e00ff */
[----:B------:R-:W-:Y:S01]  /*3f40*/  LOP3.LUT R79, R79, 0xff00, R80, 0xf8, !PT ;  /* 0x0000ff004f4f7812 */ /* 0x000fe200078ef850 */
[----:B-1----:R-:W-:Y:S01]  /*3f50*/  IMAD.MOV.U32 R78, RZ, RZ, R48 ;  /* 0x000000ffff4e7224 */ /* 0x002fe200078e0030 */
        /* <DEDUP_REMOVED lines=18> */
[-C--:B------:R-:W-:Y:S01]  /*4080*/  FMUL.FTZ R155, R81, R154.reuse ;  /* 0x0000009a519b7220 */ /* 0x080fe20000410000 */
[----:B------:R-:W-:Y:S01]  /*4090*/  FFMA.FTZ R49, R79, R83, R144 ;  /* 0x000000534f317223 */ /* 0x000fe20000010090 */
[C---:B------:R-:W-:Y:S01]  /*40a0*/  FMUL.FTZ R154, R80.reuse, R154 ;  /* 0x0000009a509a7220 */ /* 0x040fe20000410000 */
[----:B------:R-:W-:Y:S01]  /*40b0*/  F2FP.F16.E4M3.UNPACK_B R79, R78.H1 ;  /* 0x0000004eff4f723e */ /* 0x000fe200030006ff */
[----:B------:R-:W-:Y:S01]  /*40c0*/  FFMA.FTZ R155, R80, R82, -R155 ;  /* 0x00000052509b7223 */ /* 0x000fe2000001089b */
[----:B------:R-:W-:Y:S01]  /*40d0*/  F2FP.F16.E4M3.UNPACK_B R78, R78 ;  /* 0x0000004eff4e723e */ /* 0x000fe200020006ff */
[----:B------:R-:W-:Y:S01]  /*40e0*/  FFMA.FTZ R156, R81, R82, R154 ;  /* 0x00000052519c7223 */ /* 0x000fe2000001009a */
[----:B------:R-:W-:Y:S01]  /*40f0*/  HADD2.F32 R83, -RZ, R153.H1_H1 ;  /* 0x30000099ff537230 */ /* 0x000fe20000004100 */
[----:B------:R-:W-:Y:S01]  /*4100*/  F2FP.F16.E4M3.UNPACK_B R137, R137 ;  /* 0x00000089ff89723e */ /* 0x000fe200020006ff */
[----:B------:R-:W-:-:S02]  /*4110*/  HADD2.F32 R82, -RZ, R79.H1_H1 ;  /* 0x3000004fff527230 */ /* 0x000fc40000004100 */
[----:B------:R-:W-:Y:S02]  /*4120*/  HADD2.F32 R81, -RZ, R79.H0_H0 ;  /* 0x2000004fff517230 */ /* 0x000fe40000004100 */
[----:B------:R-:W-:Y:S02]  /*4130*/  HADD2.F32 R153, -RZ, R153.H0_H0 ;  /* 0x20000099ff997230 */ /* 0x000fe40000004100 */
[-C--:B------:R-:W-:Y:S01]  /*4140*/  FMUL.FTZ R154, R82, R83.reuse ;  /* 0x00000053529a7220 */ /* 0x080fe20000410000 */
[--C-:B------:R-:W-:Y:S02]  /*4150*/  HADD2.F32 R80, -RZ, R78.reuse.H1_H1 ;  /* 0x3000004eff507230 */ /* 0x100fe40000004100 */
[----:B------:R-:W-:Y:S01]  /*4160*/  FMUL.FTZ R83, R81, R83 ;  /* 0x0000005351537220 */ /* 0x000fe20000410000 */
[----:B------:R-:W-:Y:S02]  /*4170*/  HADD2.F32 R79, -RZ, R78.H0_H0 ;  /* 0x2000004eff4f7230 */ /* 0x000fe40000004100 */
[----:B------:R-:W-:-:S02]  /*4180*/  HADD2.F32 R78, -RZ, R137.H1_H1 ;  /* 0x30000089ff4e7230 */ /* 0x000fc40000004100 */
[-C--:B------:R-:W-:Y:S01]  /*4190*/  FMUL.FTZ R144, R80, R153.reuse ;  /* 0x0000009950907220 */ /* 0x080fe20000410000 */
[----:B------:R-:W-:Y:S02]  /*41a0*/  HADD2.F32 R137, -RZ, R137.H0_H0 ;  /* 0x20000089ff897230 */ /* 0x000fe40000004100 */
        /* <DEDUP_REMOVED lines=8> */
[--C-:B------:R-:W-:Y:S01]  /*4230*/  HADD2.F32 R137, -RZ, R83.reuse.H0_H0 ;  /* 0x20000053ff897230 */ /* 0x100fe20000004100 */
[----:B------:R-:W-:Y:S01]  /*4240*/  F2FP.SATFINITE.E4M3.F32.PACK_AB_MERGE_C R81, R82, R81, RZ ;  /* 0x000000515251723e */ /* 0x000fe200048070ff */
[----:B------:R-:W-:Y:S01]  /*4250*/  HADD2.F32 R83, -RZ, R83.H1_H1 ;  /* 0x30000053ff537230 */ /* 0x000fe20000004100 */
[----:B------:R-:W-:Y:S01]  /*4260*/  F2FP.F16.E4M3.UNPACK_B R153, R76.H1 ;  /* 0x0000004cff99723e */ /* 0x000fe200030006ff */
[--C-:B------:R-:W-:Y:S01]  /*4270*/  HADD2.F32 R158, -RZ, R156.reuse.H1_H1 ;  /* 0x3000009cff9e7230 */ /* 0x100fe20000004100 */
[----:B------:R-:W-:Y:S01]  /*4280*/  F2FP.F16.E4M3.UNPACK_B R82, R50.H1 ;  /* 0x00000032ff52723e */ /* 0x000fe200030006ff */
[----:B------:R-:W-:Y:S01]  /*4290*/  HADD2.F32 R156, -RZ, R156.H0_H0 ;  /* 0x2000009cff9c7230 */ /* 0x000fe20000004100 */
[----:B------:R-:W-:Y:S01]  /*42a0*/  F2FP.F16.E4M3.UNPACK_B R155, R77 ;  /* 0x0000004dff9b723e */ /* 0x000fe200020006ff */
[----:B------:R-:W-:Y:S01]  /*42b0*/  HADD2.F32 R154, -RZ, R153.H1_H1 ;  /* 0x30000099ff9a7230 */ /* 0x000fe20000004100 */
        /* <DEDUP_REMOVED lines=19> */
[--C-:B------:R-:W-:Y:S02]  /*43f0*/  HADD2.F32 R51, -RZ, R50.reuse.H0_H0 ;  /* 0x20000032ff337230 */ /* 0x100fe40000004100 */
[-C--:B------:R-:W-:Y:S01]  /*4400*/  FMUL.FTZ R83, R77, R156.reuse ;  /* 0x0000009c4d537220 */ /* 0x080fe20000410000 */
[----:B------:R-:W-:Y:S02]  /*4410*/  HADD2.F32 R50, -RZ, R50.H1_H1 ;  /* 0x30000032ff327230 */ /* 0x000fe40000004100 */
[----:B------:R-:W-:Y:S01]  /*4420*/  FMUL.FTZ R160, R82, R156 ;  /* 0x0000009c52a07220 */ /* 0x000fe20000410000 */
        /* <DEDUP_REMOVED lines=9> */
[----:B------:R-:W-:Y:S02]  /*44c0*/  F2FP.SATFINITE.E4M3.F32.PACK_AB_MERGE_C R76, R157, R76, RZ ;  /* 0x0000004c9d4c723e */ /* 0x000fe400048070ff */
[----:B------:R-:W-:Y:S02]  /*44d0*/  F2FP.SATFINITE.E4M3.F32.PACK_AB_MERGE_C R48, R79, R78, R81 ;  /* 0x0000004e4f30723e */ /* 0x000fe40004807051 */
[----:B------:R-:W-:-:S02]  /*44e0*/  F2FP.SATFINITE.E4M3.F32.PACK_AB_MERGE_C R50, R155, R154, R158 ;  /* 0x0000009a9b32723e */ /* 0x000fc4000480709e */
[----:B------:R-:W-:-:S07]  /*44f0*/  F2FP.SATFINITE.E4M3.F32.PACK_AB_MERGE_C R51, R83, R160, R76 ;  /* 0x000000a05333723e */ /* 0x000fce000480704c */
.L_x_6324:
[----:B------:R-:W-:Y:S05]  /*4500*/  BSYNC B2 ;  /* 0x0000000000027941 */ /* 0x000fea0003800000 */
.L_x_6323:
[----:B------:R-:W-:Y:S02]  /*4510*/  ULDC.64 UR4, c[0x0][0x2e8] ;  /* 0x0000ba0000047ab9 */ /* 0x000fe40000000a00 */
[----:B------:R-:W-:-:S04]  /*4520*/  IADD3 R76, P2, P6, R15, UR4, R152 ;  /* 0x000000040f4c7c10 */ /* 0x000fc8000fe5e098 */
[----:B------:R-:W-:-:S05]  /*4530*/  IADD3.X R77, R12, UR5, R151, P2, P6 ;  /* 0x000000050c4d7c10 */ /* 0x000fca00097ec497 */
[----:B-1----:R2:W-:Y:S04]  /*4540*/  STG.E.128 desc[UR60][R76.64], R48 ;  /* 0x000000304c007986 */ /* 0x0025e8000c101d3c */
.L_x_6318:
[----:B------:R-:W-:Y:S05]  /*4550*/  BSYNC B1 ;  /* 0x0000000000017941 */ /* 0x000fea0003800000 */
.L_x_6317:
[----:B------:R-:W-:Y:S04]  /*4560*/  BSSY B1, `(.L_x_6325) ;  /* 0x00000f5000017945 */ /* 0x000fe80003800000 */
[----:B------:R-:W-:Y:S05]  /*4570*/  @P3 BRA `(.L_x_6326) ;  /* 0x0000000c00cc3947 */ /* 0x000fea0003800000 */
[----:B--2---:R-:W-:Y:S01]  /*4580*/  IADD3 R76, P2, P3, R132, R126, R18 ;  /* 0x0000007e844c7210 */ /* 0x004fe20007b5e012 */
[----:B------:R-:W-:Y:S03]  /*4590*/  BSSY B2, `(.L_x_6327) ;  /* 0x0000077000027945 */ /* 0x000fe60003800000 */
[----:B------:R-:W-:Y:S01]  /*45a0*/  IADD3.X R77, R43, R129, R19, P2, P3 ;  /* 0x000000812b4d7210 */ /* 0x000fe200017e6413 */
[----:B------:R-:W-:Y:S08]  /*45b0*/  @P0 BRA `(.L_x_6328) ;  /* 0x0000000400d00947 */ /* 0x000ff00003800000 */
[----:B-1----:R1:W2:Y:S01]  /*45c0*/  LDS.128 R48, [R117+0x22400] ;  /* 0x0224000075307984 */ /* 0x0022a20000000c00 */
[----:B------:R-:W-:Y:S01]  /*45d0*/  ISETP.GE.AND P2, PT, R22, R128, PT ;  /* 0x000000801600720c */ /* 0x000fe20003f46270 */
[----:B------:R-:W-:-:S12]  /*45e0*/  BSSY B3, `(.L_x_6329) ;  /* 0x000006d000037945 */ /* 0x000fd80003800000 */
[----:B-1----:R-:W-:Y:S05]  /*45f0*/  @P2 BRA `(.L_x_6330) ;  /* 0x0000000400ac2947 */ /* 0x002fea0003800000 */
        /* <DEDUP_REMOVED lines=44> */
[----:B------:R-:W-:-:S02]  /*48c0*/  HADD2.F32 R79, -RZ, R75.H0_H0 ;  /* 0x2000004bff4f7230 */ /* 0x000fc40000004100 */
[----:B------:R-:W-:Y:S02]  /*48d0*/  HADD2.F32 R80, -RZ, R75.H1_H1 ;  /* 0x3000004bff507230 */ /* 0x000fe40000004100 */
        /* <DEDUP_REMOVED lines=14> */
[----:B------:R-:W-:Y:S02]  /*49c0*/  F2FP.F16.E4M3.UNPACK_B R81, R51.H1 ;  /* 0x00000033ff51723e */ /* 0x000fe400030006ff */
[----:B------:R-:W-:Y:S01]  /*49d0*/  F2FP.SATFINITE.E4M3.F32.PACK_AB_MERGE_C R78, R152, R137, RZ ;  /* 0x00000089984e723e */ /* 0x000fe200048070ff */
[--C-:B------:R-:W-:Y:S01]  /*49e0*/  HADD2.F32 R152, -RZ, R150.reuse.H1_H1 ;  /* 0x30000096ff987230 */ /* 0x100fe20000004100 */
[----:B------:R-:W-:Y:S01]  /*49f0*/  F2FP.SATFINITE.E4M3.F32.PACK_AB_MERGE_C R79, R80, R79, RZ ;  /* 0x0000004f504f723e */ /* 0x000fe200048070ff */
[--C-:B------:R-:W-:Y:S01]  /*4a00*/  HADD2.F32 R82, -RZ, R81.reuse.H0_H0 ;  /* 0x20000051ff527230 */ /* 0x100fe20000004100 */
[----:B------:R-:W-:Y:S01]  /*4a10*/  F2FP.F16.E4M3.UNPACK_B R80, R50.H1 ;  /* 0x00000032ff50723e */ /* 0x000fe200030006ff */
[----:B------:R-:W-:Y:S01]  /*4a20*/  HADD2.F32 R81, -RZ, R81.H1_H1 ;  /* 0x30000051ff517230 */ /* 0x000fe20000004100 */
[-C--:B------:R-:W-:Y:S01]  /*4a30*/  F2FP.F16.E4M3.UNPACK_B R137, R72.reuse.H1 ;  /* 0x00000048ff89723e */ /* 0x080fe200030006ff */
[----:B------:R-:W-:Y:S01]  /*4a40*/  HADD2.F32 R150, -RZ, R150.H0_H0 ;  /* 0x20000096ff967230 */ /* 0x000fe20000004100 */
        /* <DEDUP_REMOVED lines=23> */
[----:B------:R-:W-:Y:S02]  /*4bc0*/  HADD2.F32 R50, -RZ, R50.H1_H1 ;  /* 0x30000032ff327230 */ /* 0x000fe40000004100 */
[----:B------:R-:W-:Y:S01]  /*4bd0*/  FMUL.FTZ R81, R73, R150 ;  /* 0x0000009649517220 */ /* 0x000fe20000410000 */
[----:B------:R-:W-:-:S02]  /*4be0*/  HADD2.F32 R137, -RZ, R137.H0_H0 ;  /* 0x20000089ff897230 */ /* 0x000fc40000004100 */
        /* <DEDUP_REMOVED lines=8> */
[----:B------:R-:W-:Y:S02]  /*4c70*/  F2FP.SATFINITE.E4M3.F32.PACK_AB_MERGE_C R151, R151, R152, RZ ;  /* 0x000000989797723e */ /* 0x000fe400048070ff */
[----:B------:R-:W-:-:S02]  /*4c80*/  F2FP.SATFINITE.E4M3.F32.PACK_AB_MERGE_C R48, R75, R74, R79 ;  /* 0x0000004a4b30723e */ /* 0x000fc4000480704f */
[----:B------:R-:W-:Y:S02]  /*4c90*/  F2FP.SATFINITE.E4M3.F32.PACK_AB_MERGE_C R50, R149, R80, R82 ;  /* 0x000000509532723e */ /* 0x000fe40004807052 */
[----:B------:R-:W-:-:S07]  /*4ca0*/  F2FP.SATFINITE.E4M3.F32.PACK_AB_MERGE_C R51, R150, R81, R151 ;  /* 0x000000519633723e */ /* 0x000fce0004807097 */
.L_x_6330:
[----:B------:R-:W-:Y:S05]  /*4cb0*/  BSYNC B3 ;  /* 0x0000000000037941 */ /* 0x000fea0003800000 */
.L_x_6329:
[----:B------:R-:W-:Y:S02]  /*4cc0*/  ULDC.64 UR4, c[0x0][0x2e8] ;  /* 0x0000ba0000047ab9 */ /* 0x000fe40000000a00 */
[----:B------:R-:W-:-:S04]  /*4cd0*/  IADD3 R72, P2, P3, R76, UR4, R44 ;  /* 0x000000044c487c10 */ /* 0x000fc8000fb5e02c */
[----:B------:R-:W-:-:S05]  /*4ce0*/  IADD3.X R73, R77, UR5, R20, P2, P3 ;  /* 0x000000054d497c10 */ /* 0x000fca00097e6414 */
[----:B--2---:R2:W-:Y:S04]  /*4cf0*/  STG.E.128 desc[UR60][R72.64], R48 ;  /* 0x0000003048007986 */ /* 0x0045e8000c101d3c */
.L_x_6328:
[----:B------:R-:W-:Y:S05]  /*4d00*/  BSYNC B2 ;  /* 0x0000000000027941 */ /* 0x000fea0003800000 */
.L_x_6327:
[----:B------:R-:W-:Y:S05]  /*4d10*/  @P1 BRA `(.L_x_6326) ;  /* 0x0000000400e41947 */ /* 0x000fea0003800000 */
[----:B------:R-:W-:Y:S01]  /*4d20*/  LOP3.LUT P2, RZ, R229, 0x4, RZ, 0xc0, !PT ;  /* 0x00000004e5ff7812 */ /* 0x000fe2000784c0ff */
[C---:B-12---:R-:W-:Y:S01]  /*4d30*/  VIADD R49, R143.reuse, 0x40 ;  /* 0x000000408f317836 */ /* 0x046fe20000000000 */
[----:B------:R-:W-:Y:S11]  /*4d40*/  BSSY B2, `(.L_x_6331) ;  /* 0x0000072000027945 */ /* 0x000ff60003800000 */
[----:B------:R-:W-:Y:S01]  /*4d50*/  @P2 VIADD R49, R143, 0xffffffc0 ;  /* 0xffffffc08f312836 */ /* 0x000fe20000000000 */
        /* <DEDUP_REMOVED lines=10> */
[--C-:B------:R-:W-:Y:S01]  /*4e00*/  SHF.R.U32.HI R70, RZ, 0x18, R71.reuse ;  /* 0x00000018ff467819 */ /* 0x100fe20000011647 */
[----:B------:R-:W-:Y:S01]  /*4e10*/  IMAD.SHL.U32 R72, R72, 0x100, RZ ;  /* 0x0000010048487824 */ /* 0x000fe200078e00ff */
[----:B------:R-:W-:Y:S02]  /*4e20*/  SHF.R.U32.HI R75, RZ, 0x10, R71 ;  /* 0x00000010ff4b7819 */ /* 0x000fe40000011647 */
[----:B------:R-:W-:Y:S01]  /*4e30*/  PRMT R71, R73, 0x654, R68 ;  /* 0x0000065449477816 */ /* 0x000fe20000000044 */
[----:B------:R-:W-:Y:S01]  /*4e40*/  IMAD.SHL.U32 R68, R74, 0x100, RZ ;  /* 0x000001004a447824 */ /* 0x000fe200078e00ff */
[----:B------:R-:W-:Y:S01]  /*4e50*/  PRMT R73, R70, 0x654, R69 ;  /* 0x0000065446497816 */ /* 0x000fe20000000045 */
[----:B-1----:R-:W-:Y:S01]  /*4e60*/  IMAD.MOV.U32 R69, RZ, RZ, R49 ;  /* 0x000000ffff457224 */ /* 0x002fe200078e0031 */
        /* <DEDUP_REMOVED lines=32> */
[----:B------:R-:W-:-:S02]  /*5070*/  HADD2.F32 R74, -RZ, R71.H1_H1 ;  /* 0x30000047ff4a7230 */ /* 0x000fc40000004100 */
[----:B------:R-:W-:Y:S01]  /*5080*/  HADD2.F32 R73, -RZ, R71.H0_H0 ;  /* 0x20000047ff497230 */ /* 0x000fe20000004100 */
[----:B------:R-:W-:Y:S01]  /*5090*/  F2FP.SATFINITE.E4M3.F32.PACK_AB_MERGE_C R149, R82, R81, RZ ;  /* 0x000000515295723e */ /* 0x000fe200048070ff */
[--C-:B------:R-:W-:Y:S02]  /*50a0*/  HADD2.F32 R71, -RZ, R70.reuse.H0_H0 ;  /* 0x20000046ff477230 */ /* 0x100fe40000004100 */
[-C--:B------:R-:W-:Y:S01]  /*50b0*/  FMUL.FTZ R80, R74, R75.reuse ;  /* 0x0000004b4a507220 */ /* 0x080fe20000410000 */
[----:B------:R-:W-:Y:S02]  /*50c0*/  HADD2.F32 R72, -RZ, R70.H1_H1 ;  /* 0x30000046ff487230 */ /* 0x000fe40000004100 */
[----:B------:R-:W-:Y:S01]  /*50d0*/  FMUL.FTZ R79, R73, R75 ;  /* 0x0000004b494f7220 */ /* 0x000fe20000410000 */
[----:B------:R-:W-:Y:S01]  /*50e0*/  HADD2.F32 R70, -RZ, R147.H1_H1 ;  /* 0x30000093ff467230 */ /* 0x000fe20000004100 */
[----:B------:R-:W-:Y:S01]  /*50f0*/  F2FP.F16.E4M3.UNPACK_B R81, R68.H1 ;  /* 0x00000044ff51723e */ /* 0x000fe200030006ff */
[----:B------:R-:W-:-:S02]  /*5100*/  HADD2.F32 R148, -RZ, R148.H0_H0 ;  /* 0x20000094ff947230 */ /* 0x000fc40000004100 */
[----:B------:R-:W-:Y:S02]  /*5110*/  HADD2.F32 R147, -RZ, R147.H0_H0 ;  /* 0x20000093ff937230 */ /* 0x000fe40000004100 */
[-C--:B------:R-:W-:Y:S01]  /*5120*/  FFMA.FTZ R80, R73, R70.reuse, -R80 ;  /* 0x0000004649507223 */ /* 0x080fe20000010850 */
[----:B------:R-:W-:Y:S01]  /*5130*/  FFMA.FTZ R79, R74, R70, R79 ;  /* 0x000000464a4f7223 */ /* 0x000fe2000001004f */
[CC--:B------:R-:W-:Y:S01]  /*5140*/  FMUL.FTZ R78, R72.reuse, R148.reuse ;  /* 0x00000094484e7220 */ /* 0x0c0fe20000410000 */
[----:B------:R-:W-:Y:S01]  /*5150*/  F2FP.F16.E4M3.UNPACK_B R73, R51.H1 ;  /* 0x00000033ff49723e */ /* 0x000fe200030006ff */
[C---:B------:R-:W-:Y:S01]  /*5160*/  FMUL.FTZ R75, R71.reuse, R148 ;  /* 0x00000094474b7220 */ /* 0x040fe20000410000 */
[----:B------:R-:W-:Y:S02]  /*5170*/  HADD2.F32 R82, -RZ, R81.H1_H1 ;  /* 0x30000051ff527230 */ /* 0x000fe40000004100 */
[-C--:B------:R-:W-:Y:S01]  /*5180*/  FFMA.FTZ R70, R71, R147.reuse, -R78 ;  /* 0x0000009347467223 */ /* 0x080fe2000001084e */
[----:B------:R-:W-:Y:S01]  /*5190*/  F2FP.SATFINITE.E4M3.F32.PACK_AB_MERGE_C R148, R79, R80, RZ ;  /* 0x000000504f94723e */ /* 0x000fe200048070ff */
[----:B------:R-:W-:Y:S01]  /*51a0*/  FFMA.FTZ R71, R72, R147, R75 ;  /* 0x0000009348477223 */ /* 0x000fe2000001004b */
[--C-:B------:R-:W-:Y:S01]  /*51b0*/  HADD2.F32 R74, -RZ, R73.reuse.H0_H0 ;  /* 0x20000049ff4a7230 */ /* 0x100fe20000004100 */
[-C--:B------:R-:W-:Y:S01]  /*51c0*/  F2FP.F16.E4M3.UNPACK_B R78, R49.reuse.H1 ;  /* 0x00000031ff4e723e */ /* 0x080fe200030006ff */
[----:B------:R-:W-:Y:S01]  /*51d0*/  HADD2.F32 R73, -RZ, R73.H1_H1 ;  /* 0x30000049ff497230 */ /* 0x000fe20000004100 */
[----:B------:R-:W-:Y:S01]  /*51e0*/  F2FP.F16.E4M3.UNPACK_B R72, R50.H1 ;  /* 0x00000032ff48723e */ /* 0x000fe200030006ff */
[----:B------:R-:W-:Y:S01]  /*51f0*/  HADD2.F32 R81, -RZ, R81.H0_H0 ;  /* 0x20000051ff517230 */ /* 0x000fe20000004100 */
[----:B------:R-:W-:Y:S01]  /*5200*/  F2FP.F16.E4M3.UNPACK_B R80, R68 ;  /* 0x00000044ff50723e */ /* 0x000fe200020006ff */
[----:B------:R-:W-:Y:S01]  /*5210*/  HADD2.F32 R79, -RZ, R78.H1_H1 ;  /* 0x3000004eff4f7230 */ /* 0x000fe20000004100 */
[----:B------:R-:W-:Y:S01]  /*5220*/  F2FP.F16.E4M3.UNPACK_B R75, R49 ;  /* 0x00000031ff4b723e */ /* 0x000fe200020006ff */
[----:B------:R-:W-:-:S02]  /*5230*/  HADD2.F32 R68, -RZ, R72.H1_H1 ;  /* 0x30000048ff447230 */ /* 0x000fc40000004100 */
[----:B------:R-:W-:Y:S01]  /*5240*/  FMUL.FTZ R49, R73, R82 ;  /* 0x0000005249317220 */ /* 0x000fe20000410000 */
[----:B------:R-:W-:Y:S01]  /*5250*/  HADD2.F32 R83, -RZ, R80.H1_H1 ;  /* 0x30000050ff537230 */ /* 0x000fe20000004100 */
[----:B------:R-:W-:Y:S01]  /*5260*/  F2FP.F16.E4M3.UNPACK_B R51, R51 ;  /* 0x00000033ff33723e */ /* 0x000fe200020006ff */
[----:B------:R-:W-:Y:S02]  /*5270*/  HADD2.F32 R72, -RZ, R72.H0_H0 ;  /* 0x20000048ff487230 */ /* 0x000fe40000004100 */
[----:B------:R-:W-:Y:S01]  /*5280*/  FFMA.FTZ R144, R74, R79, -R49 ;  /* 0x0000004f4a907223 */ /* 0x000fe20000010831 */
[----:B------:R-:W-:Y:S02]  /*5290*/  HADD2.F32 R49, -RZ, R75.H1_H1 ;  /* 0x3000004bff317230 */ /* 0x000fe40000004100 */
[-C--:B------:R-:W-:Y:S01]  /*52a0*/  FMUL.FTZ R137, R68, R83.reuse ;  /* 0x0000005344897220 */ /* 0x080fe20000410000 */
[----:B------:R-:W-:Y:S01]  /*52b0*/  F2FP.F16.E4M3.UNPACK_B R50, R50 ;  /* 0x00000032ff32723e */ /* 0x000fe200020006ff */
[----:B------:R-:W-:Y:S01]  /*52c0*/  FMUL.FTZ R83, R72, R83 ;  /* 0x0000005348537220 */ /* 0x000fe20000410000 */
[----:B------:R-:W-:Y:S01]  /*52d0*/  FMUL.FTZ R82, R74, R82 ;  /* 0x000000524a527220 */ /* 0x000fe20000410000 */
[----:B------:R-:W-:Y:S01]  /*52e0*/  FFMA.FTZ R137, R72, R49, -R137 ;  /* 0x0000003148897223 */ /* 0x000fe20000010889 */
[----:B------:R-:W-:-:S02]  /*52f0*/  HADD2.F32 R80, -RZ, R80.H0_H0 ;  /* 0x20000050ff507230 */ /* 0x000fc40000004100 */
[----:B------:R-:W-:Y:S01]  /*5300*/  FFMA.FTZ R74, R68, R49, R83 ;  /* 0x00000031444a7223 */ /* 0x000fe20000010053 */
[--C-:B------:R-:W-:Y:S02]  /*5310*/  HADD2.F32 R68, -RZ, R51.reuse.H0_H0 ;  /* 0x20000033ff447230 */ /* 0x100fe40000004100 */
[----:B------:R-:W-:Y:S01]  /*5320*/  FFMA.FTZ R147, R73, R79, R82 ;  /* 0x0000004f49937223 */ /* 0x000fe20000010052 */
[--C-:B------:R-:W-:Y:S02]  /*5330*/  HADD2.F32 R49, -RZ, R50.reuse.H0_H0 ;  /* 0x20000032ff317230 */ /* 0x100fe40000004100 */
[----:B------:R-:W-:Y:S02]  /*5340*/  HADD2.F32 R51, -RZ, R51.H1_H1 ;  /* 0x30000033ff337230 */ /* 0x000fe40000004100 */
[----:B------:R-:W-:Y:S01]  /*5350*/  FMUL.FTZ R82, R68, R81 ;  /* 0x0000005144527220 */ /* 0x000fe20000410000 */
[----:B------:R-:W-:Y:S02]  /*5360*/  HADD2.F32 R50, -RZ, R50.H1_H1 ;  /* 0x30000032ff327230 */ /* 0x000fe40000004100 */
[----:B------:R-:W-:Y:S01]  /*5370*/  FMUL.FTZ R73, R49, R80 ;  /* 0x0000005031497220 */ /* 0x000fe20000410000 */
[----:B------:R-:W-:-:S02]  /*5380*/  HADD2.F32 R78, -RZ, R78.H0_H0 ;  /* 0x2000004eff4e7230 */ /* 0x000fc40000004100 */
        /* <DEDUP_REMOVED lines=8> */
[----:B------:R-:W-:Y:S02]  /*5410*/  F2FP.SATFINITE.E4M3.F32.PACK_AB_MERGE_C R144, R147, R144, RZ ;  /* 0x000000909390723e */ /* 0x000fe400048070ff */
[----:B------:R-:W-:-:S02]  /*5420*/  F2FP.SATFINITE.E4M3.F32.PACK_AB_MERGE_C R49, R69, R48, R149 ;  /* 0x000000304531723e */ /* 0x000fc40004807095 */
[----:B------:R-:W-:Y:S02]  /*5430*/  F2FP.SATFINITE.E4M3.F32.PACK_AB_MERGE_C R48, R71, R70, R148 ;  /* 0x000000464730723e */ /* 0x000fe40004807094 */
[----:B------:R-:W-:Y:S02]  /*5440*/  F2FP.SATFINITE.E4M3.F32.PACK_AB_MERGE_C R50, R73, R72, R74 ;  /* 0x000000484932723e */ /* 0x000fe4000480704a */
[----:B------:R-:W-:-:S07]  /*5450*/  F2FP.SATFINITE.E4M3.F32.PACK_AB_MERGE_C R51, R82, R79, R144 ;  /* 0x0000004f5233723e */ /* 0x000fce0004807090 */
.L_x_6332:
[----:B------:R-:W-:Y:S05]  /*5460*/  BSYNC B2 ;  /* 0x0000000000027941 */ /* 0x000fea0003800000 */
.L_x_6331:
[----:B------:R-:W-:Y:S02]  /*5470*/  ULDC.64 UR4, c[0x0][0x2e8] ;  /* 0x0000ba0000047ab9 */ /* 0x000fe40000000a00 */
[----:B------:R-:W-:-:S04]  /*5480*/  IADD3 R68, P2, P3, R15, UR4, R76 ;  /* 0x000000040f447c10 */ /* 0x000fc8000fb5e04c */
[----:B------:R-:W-:-:S05]  /*5490*/  IADD3.X R69, R12, UR5, R77, P2, P3 ;  /* 0x000000050c457c10 */ /* 0x000fca00097e644d */
[----:B-1----:R3:W-:Y:S04]  /*54a0*/  STG.E.128 desc[UR60][R68.64], R48 ;  /* 0x0000003044007986 */ /* 0x0027e8000c101d3c */
.L_x_6326:
[----:B------:R-:W-:Y:S05]  /*54b0*/  BSYNC B1 ;  /* 0x0000000000017941 */ /* 0x000fea0003800000 */
.L_x_6325:
[----:B------:R-:W-:Y:S01]  /*54c0*/  ISETP.NE.AND P2, PT, R136, RZ, PT ;  /* 0x000000ff8800720c */ /* 0x000fe20003f45270 */
[----:B------:R-:W-:-:S12]  /*54d0*/  BSSY B1, `(.L_x_6333) ;  /* 0x00000f4000017945 */ /* 0x000fd80003800000 */
[----:B------:R-:W-:Y:S05]  /*54e0*/  @P2 BRA `(.L_x_6334) ;  /* 0x0000000c00c82947 */ /* 0x000fea0003800000 */
[----:B---3--:R-:W-:Y:S01]  /*54f0*/  IADD3 R68, P2, P3, R41, R126, R18 ;  /* 0x0000007e29447210 */ /* 0x008fe20007b5e012 */
[----:B------:R-:W-:Y:S03]  /*5500*/  BSSY B2, `(.L_x_6335) ;  /* 0x0000077000027945 */ /* 0x000fe60003800000 */
[----:B------:R-:W-:Y:S01]  /*5510*/  IADD3.X R69, R38, R129, R19, P2, P3 ;  /* 0x0000008126457210 */ /* 0x000fe200017e6413 */
[----:B------:R-:W-:Y:S08]  /*5520*/  @P0 BRA `(.L_x_6336) ;  /* 0x0000000400d00947 */ /* 0x000ff00003800000 */
[----:B-12---:R1:W2:Y:S01]  /*5530*/  LDS.128 R48, [R117+0x24400] ;  /* 0x0244000075307984 */ /* 0x0062a20000000c00 */
[----:B------:R-:W-:Y:S01]  /*5540*/  ISETP.GE.AND P2, PT, R22, R128, PT ;  /* 0x000000801600720c */ /* 0x000fe20003f46270 */
[----:B------:R-:W-:-:S12]  /*5550*/  BSSY B3, `(.L_x_6337) ;  /* 0x000006d000037945 */ /* 0x000fd80003800000 */
[----:B-1----:R-:W-:Y:S05]  /*5560*/  @P2 BRA `(.L_x_6338) ;  /* 0x0000000400ac2947 */ /* 0x002fea0003800000 */
        /* <DEDUP_REMOVED lines=57> */
[CC--:B------:R-:W-:Y:S01]  /*5900*/  FMUL.FTZ R71, R65.reuse, R146.reuse ;  /* 0x0000009241477220 */ /* 0x0c0fe20000410000 */
[----:B------:R-:W-:Y:S01]  /*5910*/  FMUL.FTZ R74, R64, R146 ;  /* 0x00000092404a7220 */ /* 0x000fe20000410000 */
[----:B------:R-:W-:Y:S02]  /*5920*/  F2FP.F16.E4M3.UNPACK_B R70, R72.H1 ;  /* 0x00000048ff46723e */ /* 0x000fe400030006ff */
[----:B------:R-:W-:Y:S01]  /*5930*/  F2FP.SATFINITE.E4M3.F32.PACK_AB_MERGE_C R81, R76, R73, RZ ;  /* 0x000000494c51723e */ /* 0x000fe200048070ff */
[----:B------:R-:W-:Y:S01]  /*5940*/  FFMA.FTZ R77, R65, R145, -R74 ;  /* 0x00000091414d7223 */ /* 0x000fe2000001084a */
[----:B------:R-:W-:Y:S01]  /*5950*/  F2FP.F16.E4M3.UNPACK_B R65, R51.H1 ;  /* 0x00000033ff41723e */ /* 0x000fe200030006ff */
[----:B------:R-:W-:Y:S01]  /*5960*/  FFMA.FTZ R78, R64, R145, R71 ;  /* 0x00000091404e7223 */ /* 0x000fe20000010047 */
[-C--:B------:R-:W-:Y:S01]  /*5970*/  F2FP.F16.E4M3.UNPACK_B R73, R75.reuse.H1 ;  /* 0x0000004bff49723e */ /* 0x080fe200030006ff */
[----:B------:R-:W-:Y:S01]  /*5980*/  HADD2.F32 R71, -RZ, R70.H1_H1 ;  /* 0x30000046ff477230 */ /* 0x000fe20000004100 */
[----:B------:R-:W-:Y:S01]  /*5990*/  F2FP.F16.E4M3.UNPACK_B R64, R50.H1 ;  /* 0x00000032ff40723e */ /* 0x000fe200030006ff */
        /* <DEDUP_REMOVED lines=18> */
[--C-:B------:R-:W-:Y:S02]  /*5ac0*/  HADD2.F32 R64, -RZ, R51.reuse.H0_H0 ;  /* 0x20000033ff407230 */ /* 0x100fe40000004100 */
[----:B------:R-:W-:Y:S01]  /*5ad0*/  FFMA.FTZ R74, R65, R66, R74 ;  /* 0x00000042414a7223 */ /* 0x000fe2000001004a */
[----:B------:R-:W-:Y:S02]  /*5ae0*/  HADD2.F32 R65, -RZ, R51.H1_H1 ;  /* 0x30000033ff417230 */ /* 0x000fe40000004100 */
        /* <DEDUP_REMOVED lines=19> */
.L_x_6338:
[----:B------:R-:W-:Y:S05]  /*5c20*/  BSYNC B3 ;  /* 0x0000000000037941 */ /* 0x000fea0003800000 */
.L_x_6337:
[----:B------:R-:W-:Y:S02]  /*5c30*/  ULDC.64 UR4, c[0x0][0x2e8] ;  /* 0x0000ba0000047ab9 */ /* 0x000fe40000000a00 */
[----:B------:R-:W-:-:S04]  /*5c40*/  IADD3 R64, P2, P3, R68, UR4, R44 ;  /* 0x0000000444407c10 */ /* 0x000fc8000fb5e02c */
[----:B------:R-:W-:-:S05]  /*5c50*/  IADD3.X R65, R69, UR5, R20, P2, P3 ;  /* 0x0000000545417c10 */ /* 0x000fca00097e6414 */
[----:B--2---:R3:W-:Y:S04]  /*5c60*/  STG.E.128 desc[UR60][R64.64], R48 ;  /* 0x0000003040007986 */ /* 0x0047e8000c101d3c */
.L_x_6336:
[----:B------:R-:W-:Y:S05]  /*5c70*/  BSYNC B2 ;  /* 0x0000000000027941 */ /* 0x000fea0003800000 */
.L_x_6335:
[----:B------:R-:W-:Y:S05]  /*5c80*/  @P1 BRA `(.L_x_6334) ;  /* 0x0000000400e01947 */ /* 0x000fea0003800000 */
[----:B------:R-:W-:Y:S01]  /*5c90*/  LOP3.LUT P2, RZ, R229, 0x4, RZ, 0xc0, !PT ;  /* 0x00000004e5ff7812 */ /* 0x000fe2000784c0ff */
[C---:B-123--:R-:W-:Y:S01]  /*5ca0*/  VIADD R49, R143.reuse, 0x40 ;  /* 0x000000408f317836 */ /* 0x04efe20000000000 */
[----:B------:R-:W-:Y:S11]  /*5cb0*/  BSSY B2, `(.L_x_6339) ;  /* 0x0000071000027945 */ /* 0x000ff60003800000 */
[----:B------:R-:W-:-:S02]  /*5cc0*/  @P2 IADD3 R49, R143, -0x40, RZ ;  /* 0xffffffc08f312810 */ /* 0x000fc40007ffe0ff */
[----:B------:R-:W-:-:S03]  /*5cd0*/  ISETP.GE.AND P2, PT, R230, R128, PT ;  /* 0x00000080e600720c */ /* 0x000fc60003f46270 */
[----:B------:R-:W-:-:S06]  /*5ce0*/  IMAD.IADD R49, R16, 0x1, R49 ;  /* 0x0000000110317824 */ /* 0x000fcc00078e0231 */
[----:B------:R-:W1:Y:S04]  /*5cf0*/  LDS.128 R48, [R49+0x24400] ;  /* 0x0244000031307984 */ /* 0x000e680000000c00 */
[----:B------:R-:W-:Y:S05]  /*5d00*/  @P2 BRA `(.L_x_6340) ;  /* 0x0000000400ac2947 */ /* 0x000fea0003800000 */
        /* <DEDUP_REMOVED lines=9> */
[----:B------:R-:W-:Y:S01]  /*5da0*/  SHF.R.U32.HI R66, RZ, 0x10, R61 ;  /* 0x00000010ff427819 */ /* 0x000fe2000001163d */
[----:B------:R-:W-:Y:S01]  /*5db0*/  IMAD.SHL.U32 R64, R64, 0x100, RZ ;  /* 0x0000010040407824 */ /* 0x000fe200078e00ff */
[----:B------:R-:W-:Y:S01]  /*5dc0*/  PRMT R61, R71, 0x654, R60 ;  /* 0x00000654473d7816 */ /* 0x000fe2000000003c */
[----:B-1----:R-:W-:Y:S01]  /*5dd0*/  IMAD.MOV.U32 R60, RZ, RZ, R48 ;  /* 0x000000ffff3c7224 */ /* 0x002fe200078e0030 */
        /* <DEDUP_REMOVED lines=94> */
.L_x_6340:
[----:B------:R-:W-:Y:S05]  /*63c0*/  BSYNC B2 ;  /* 0x0000000000027941 */ /* 0x000fea0003800000 */
.L_x_6339:
[----:B------:R-:W-:Y:S02]  /*63d0*/  ULDC.64 UR4, c[0x0][0x2e8] ;  /* 0x0000ba0000047ab9 */ /* 0x000fe40000000a00 */
[----:B------:R-:W-:-:S04]  /*63e0*/  IADD3 R60, P2, P3, R15, UR4, R68 ;  /* 0x000000040f3c7c10 */ /* 0x000fc8000fb5e044 */
[----:B------:R-:W-:-:S05]  /*63f0*/  IADD3.X R61, R12, UR5, R69, P2, P3 ;  /* 0x000000050c3d7c10 */ /* 0x000fca00097e6445 */
[----:B-1----:R4:W-:Y:S04]  /*6400*/  STG.E.128 desc[UR60][R60.64], R48 ;  /* 0x000000303c007986 */ /* 0x0029e8000c101d3c */
.L_x_6334:
[----:B------:R-:W-:Y:S05]  /*6410*/  BSYNC B1 ;  /* 0x0000000000017941 */ /* 0x000fea0003800000 */
.L_x_6333:
[----:B------:R-:W-:Y:S05]  /*6420*/  @P4 BRA `(.L_x_6341) ;  /* 0x0000005c00c04947 */ /* 0x000fea0003800000 */
[----:B------:R-:W-:Y:S01]  /*6430*/  IADD3 R126, P2, P3, R37, R126, R18 ;  /* 0x0000007e257e7210 */ /* 0x000fe20007b5e012 */
[----:B------:R-:W-:Y:S03]  /*6440*/  BSSY B1, `(.L_x_6342) ;  /* 0x0000077000017945 */ /* 0x000fe60003800000 */
[----:B------:R-:W-:Y:S01]  /*6450*/  IADD3.X R129, R33, R129, R19, P2, P3 ;  /* 0x0000008121817210 */ /* 0x000fe200017e6413 */
[----:B------:R-:W-:Y:S08]  /*6460*/  @P0 BRA `(.L_x_6343) ;  /* 0x0000000400d00947 */ /* 0x000ff00003800000 */
[----:B-1234-:R1:W2:Y:S01]  /*6470*/  LDS.128 R48, [R117+0x26400] ;  /* 0x0264000075307984 */ /* 0x01e2a20000000c00 */
[----:B------:R-:W-:Y:S01]  /*6480*/  ISETP.GE.AND P2, PT, R22, R128, PT ;  /* 0x000000801600720c */ /* 0x000fe20003f46270 */
[----:B------:R-:W-:-:S12]  /*6490*/  BSSY B2, `(.L_x_6344) ;  /* 0x000006d000027945 */ /* 0x000fd80003800000 */
[----:B-1----:R-:W-:Y:S05]  /*64a0*/  @P2 BRA `(.L_x_6345) ;  /* 0x0000000400ac2947 */ /* 0x002fea0003800000 */
        /* <DEDUP_REMOVED lines=12> */
[----:B------:R-:W-:Y:S01]  /*6570*/  IMAD.U32 R61, R61, 0x10000, RZ ;  /* 0x000100003d3d7824 */ /* 0x000fe200078e00ff */
[----:B--2---:R-:W-:Y:S02]  /*6580*/  MOV R56, R48 ;  /* 0x0000003000387202 */ /* 0x004fe40000000f00 */
        /* <DEDUP_REMOVED lines=93> */
.L_x_6345:
[----:B------:R-:W-:Y:S05]  /*6b60*/  BSYNC B2 ;  /* 0x0000000000027941 */ /* 0x000fea0003800000 */
.L_x_6344:
[----:B------:R-:W-:Y:S02]  /*6b70*/  ULDC.64 UR4, c[0x0][0x2e8] ;  /* 0x0000ba0000047ab9 */ /* 0x000fe40000000a00 */
[----:B------:R-:W-:-:S04]  /*6b80*/  IADD3 R56, P2, P3, R126, UR4, R44 ;  /* 0x000000047e387c10 */ /* 0x000fc8000fb5e02c */
[----:B------:R-:W-:-:S05]  /*6b90*/  IADD3.X R57, R129, UR5, R20, P2, P3 ;  /* 0x0000000581397c10 */ /* 0x000fca00097e6414 */
[----:B--2---:R1:W-:Y:S04]  /*6ba0*/  STG.E.128 desc[UR60][R56.64], R48 ;  /* 0x0000003038007986 */ /* 0x0043e8000c101d3c */
.L_x_6343:
[----:B------:R-:W-:Y:S05]  /*6bb0*/  BSYNC B1 ;  /* 0x0000000000017941 */ /* 0x000fea0003800000 */
.L_x_6342:
[----:B------:R-:W-:Y:S05]  /*6bc0*/  @P1 BRA `(.L_x_6341) ;  /* 0x0000005400d81947 */ /* 0x000fea0003800000 */
[----:B------:R-:W-:Y:S01]  /*6bd0*/  LOP3.LUT P2, RZ, R229, 0x4, RZ, 0xc0, !PT ;  /* 0x00000004e5ff7812 */ /* 0x000fe2000784c0ff */
[C---:B-1234-:R-:W-:Y:S01]  /*6be0*/  VIADD R49, R143.reuse, 0x40 ;  /* 0x000000408f317836 */ /* 0x05efe20000000000 */
[----:B------:R-:W-:Y:S11]  /*6bf0*/  BSSY B1, `(.L_x_6346) ;  /* 0x000006e000017945 */ /* 0x000ff60003800000 */
[----:B------:R-:W-:Y:S01]  /*6c00*/  @P2 VIADD R49, R143, 0xffffffc0 ;  /* 0xffffffc08f312836 */ /* 0x000fe20000000000 */
[----:B------:R-:W-:-:S03]  /*6c10*/  ISETP.GE.AND P2, PT, R230, R128, PT ;  /* 0x00000080e600720c */ /* 0x000fc60003f46270 */
[----:B------:R-:W-:-:S06]  /*6c20*/  IMAD.IADD R49, R16, 0x1, R49 ;  /* 0x0000000110317824 */ /* 0x000fcc00078e0231 */
[----:B------:R-:W1:Y:S04]  /*6c30*/  LDS.128 R48, [R49+0x26400] ;  /* 0x0264000031307984 */ /* 0x000e680000000c00 */
[----:B------:R-:W-:Y:S05]  /*6c40*/  @P2 BRA `(.L_x_6347) ;  /* 0x0000000400a02947 */ /* 0x000fea0003800000 */
        /* <DEDUP_REMOVED lines=9> */
[----:B------:R-:W-:-:S03]  /*6ce0*/  IMAD.SHL.U32 R52, R58, 0x100, RZ ;  /* 0x000001003a347824 */ /* 0x000fc600078e00ff */
[----:B------:R-:W-:Y:S02]  /*6cf0*/  LOP3.LUT R58, R56, 0xff00, R55, 0xf8, !PT ;  /* 0x0000ff00383a7812 */ /* 0x000fe400078ef837 */
[----:B------:R-:W-:Y:S01]  /*6d00*/  LOP3.LUT R54, R53, 0xff00, R52, 0xf8, !PT ;  /* 0x0000ff0035367812 */ /* 0x000fe200078ef834 */
[----:B------:R-:W-:Y:S01]  /*6d10*/  IMAD.U32 R53, R59, 0x10000, RZ ;  /* 0x000100003b357824 */ /* 0x000fe200078e00ff */
[----:B------:R-:W-:Y:S02]  /*6d20*/  SHF.L.U32 R55, R57, 0x10, RZ ;  /* 0x0000001039377819 */ /* 0x000fe400000006ff */
[----:B------:R-:W-:Y:S02]  /*6d30*/  F2FP.F16.E4M3.UNPACK_B R56, R85.H1 ;  /* 0x00000055ff38723e */ /* 0x000fe400030006ff */
[-C--:B-1----:R-:W-:Y:S02]  /*6d40*/  F2FP.F16.E4M3.UNPACK_B R52, R49.reuse ;  /* 0x00000031ff34723e */ /* 0x082fe400020006ff */
[----:B------:R-:W-:Y:S01]  /*6d50*/  LOP3.LUT R60, R58, 0xff0000, R55, 0xf8, !PT ;  /* 0x00ff00003a3c7812 */ /* 0x000fe200078ef837 */
[----:B------:R-:W-:Y:S01]  /*6d60*/  HADD2.F32 R58, -RZ, R56.H0_H0 ;  /* 0x20000038ff3a7230 */ /* 0x000fe20000004100 */
[----:B------:R-:W-:Y:S01]  /*6d70*/  LOP3.LUT R57, R54, 0xff0000, R53, 0xf8, !PT ;  /* 0x00ff000036397812 */ /* 0x000fe200078ef835 */
[----:B------:R-:W-:Y:S01]  /*6d80*/  HADD2.F32 R53, -RZ, R52.H1_H1 ;  /* 0x30000034ff357230 */ /* 0x000fe20000004100 */
[----:B------:R-:W-:Y:S01]  /*6d90*/  F2FP.F16.E4M3.UNPACK_B R55, R84.H1 ;  /* 0x00000054ff37723e */ /* 0x000fe200030006ff */
[----:B------:R-:W-:Y:S01]  /*6da0*/  HADD2.F32 R59, -RZ, R56.H1_H1 ;  /* 0x30000038ff3b7230 */ /* 0x000fe20000004100 */
[----:B------:R-:W-:Y:S01]  /*6db0*/  F2FP.F16.E4M3.UNPACK_B R49, R49.H1 ;  /* 0x00000031ff31723e */ /* 0x000fe200030006ff */
[----:B------:R-:W-:-:S02]  /*6dc0*/  HADD2.F32 R52, -RZ, R52.H0_H0 ;  /* 0x20000034ff347230 */ /* 0x000fc40000004100 */
[CC--:B------:R-:W-:Y:S01]  /*6dd0*/  FMUL.FTZ R61, R53.reuse, R58.reuse ;  /* 0x0000003a353d7220 */ /* 0x0c0fe20000410000 */
[----:B------:R-:W-:Y:S01]  /*6de0*/  HADD2.F32 R56, -RZ, R55.H0_H0 ;  /* 0x20000037ff387230 */ /* 0x000fe20000004100 */
[----:B------:R-:W-:Y:S01]  /*6df0*/  F2FP.F16.E4M3.UNPACK_B R85, R85 ;  /* 0x00000055ff55723e */ /* 0x000fe200020006ff */
[--C-:B------:R-:W-:Y:S02]  /*6e00*/  HADD2.F32 R54, -RZ, R49.reuse.H1_H1 ;  /* 0x30000031ff367230 */ /* 0x100fe40000004100 */
[C---:B------:R-:W-:Y:S01]  /*6e10*/  FMUL.FTZ R58, R52.reuse, R58 ;  /* 0x0000003a343a7220 */ /* 0x040fe20000410000 */
[----:B------:R-:W-:Y:S02]  /*6e20*/  HADD2.F32 R49, -RZ, R49.H0_H0 ;  /* 0x20000031ff317230 */ /* 0x000fe40000004100 */
[-C--:B------:R-:W-:Y:S01]  /*6e30*/  FFMA.FTZ R62, R52, R56.reuse, -R61 ;  /* 0x00000038343e7223 */ /* 0x080fe2000001083d */
[----:B------:R-:W-:Y:S02]  /*6e40*/  HADD2.F32 R55, -RZ, R55.H1_H1 ;  /* 0x30000037ff377230 */ /* 0x000fe40000004100 */
[CC--:B------:R-:W-:Y:S01]  /*6e50*/  FMUL.FTZ R52, R54.reuse, R59.reuse ;  /* 0x0000003b36347220 */ /* 0x0c0fe20000410000 */
[----:B------:R-:W-:Y:S01]  /*6e60*/  FFMA.FTZ R63, R53, R56, R58 ;  /* 0x00000038353f7223 */ /* 0x000fe2000001003a */
[C---:B------:R-:W-:Y:S01]  /*6e70*/  FMUL.FTZ R59, R49.reuse, R59 ;  /* 0x0000003b313b7220 */ /* 0x040fe20000410000 */
[----:B------:R-:W-:Y:S01]  /*6e80*/  F2FP.F16.E4M3.UNPACK_B R84, R84 ;  /* 0x00000054ff54723e */ /* 0x000fe200020006ff */
[-C--:B------:R-:W-:Y:S01]  /*6e90*/  FFMA.FTZ R64, R49, R55.reuse, -R52 ;  /* 0x0000003731407223 */ /* 0x080fe20000010834 */
[-C--:B------:R-:W-:Y:S01]  /*6ea0*/  F2FP.F16.E4M3.UNPACK_B R49, R48.reuse.H1 ;  /* 0x00000030ff31723e */ /* 0x080fe200030006ff */
        /* <DEDUP_REMOVED lines=10> */
[----:B------:R-:W-:-:S02]  /*6f50*/  HADD2.F32 R48, -RZ, R48.H1_H1 ;  /* 0x30000030ff307230 */ /* 0x000fc40000004100 */
[--C-:B------:R-:W-:Y:S02]  /*6f60*/  HADD2.F32 R54, -RZ, R84.reuse.H1_H1 ;  /* 0x30000054ff367230 */ /* 0x100fe40000004100 */
[----:B------:R-:W-:Y:S02]  /*6f70*/  HADD2.F32 R84, -RZ, R84.H0_H0 ;  /* 0x20000054ff547230 */ /* 0x000fe40000004100 */
[-C--:B------:R-:W-:Y:S01]  /*6f80*/  FMUL.FTZ R56, R48, R85.reuse ;  /* 0x0000005530387220 */ /* 0x080fe20000410000 */
[----:B------:R-:W-:Y:S01]  /*6f90*/  FMUL.FTZ R85, R49, R85 ;  /* 0x0000005531557220 */ /* 0x000fe20000410000 */
[-C--:B------:R-:W-:Y:S01]  /*6fa0*/  FFMA.FTZ R59, R52, R54.reuse, -R59 ;  /* 0x00000036343b7223 */ /* 0x080fe2000001083b */
[----:B------:R-:W-:Y:S01]  /*6fb0*/  FFMA.FTZ R58, R53, R54, R58 ;  /* 0x00000036353a7223 */ /* 0x000fe2000001003a */
[-C--:B------:R-:W-:Y:S01]  /*6fc0*/  FFMA.FTZ R61, R49, R84.reuse, -R56 ;  /* 0x00000054313d7223 */ /* 0x080fe20000010838 */
[----:B------:R-:W-:Y:S01]  /*6fd0*/  F2FP.F16.E4M3.UNPACK_B R49, R51.H1 ;  /* 0x00000033ff31723e */ /* 0x000fe200030006ff */
[----:B------:R-:W-:Y:S01]  /*6fe0*/  FFMA.FTZ R84, R48, R84, R85 ;  /* 0x0000005430547223 */ /* 0x000fe20000010055 */
[----:B------:R-:W-:-:S02]  /*6ff0*/  F2FP.F16.E4M3.UNPACK_B R56, R60.H1 ;  /* 0x0000003cff38723e */ /* 0x000fc400030006ff */
[----:B------:R-:W-:Y:S01]  /*7000*/  F2FP.SATFINITE.E4M3.F32.PACK_AB_MERGE_C R66, R58, R59, RZ ;  /* 0x0000003b3a42723e */ /* 0x000fe200048070ff */
[--C-:B------:R-:W-:Y:S01]  /*7010*/  HADD2.F32 R53, -RZ, R49.reuse.H1_H1 ;  /* 0x30000031ff357230 */ /* 0x100fe20000004100 */
[-C--:B------:R-:W-:Y:S01]  /*7020*/  F2FP.F16.E4M3.UNPACK_B R54, R57.reuse.H1 ;  /* 0x00000039ff36723e */ /* 0x080fe200030006ff */
[----:B------:R-:W-:Y:S01]  /*7030*/  HADD2.F32 R59, -RZ, R56.H1_H1 ;  /* 0x30000038ff3b7230 */ /* 0x000fe20000004100 */
[----:B------:R-:W-:Y:S01]  /*7040*/  F2FP.F16.E4M3.UNPACK_B R48, R50.H1 ;  /* 0x00000032ff30723e */ /* 0x000fe200030006ff */
[----:B------:R-:W-:Y:S01]  /*7050*/  HADD2.F32 R52, -RZ, R49.H0_H0 ;  /* 0x20000031ff347230 */ /* 0x000fe20000004100 */
        /* <DEDUP_REMOVED lines=14> */
[-C--:B------:R-:W-:Y:S01]  /*7140*/  FFMA.FTZ R59, R48, R52.reuse, -R59 ;  /* 0x00000034303b7223 */ /* 0x080fe2000001083b */
[----:B------:R-:W-:Y:S01]  /*7150*/  FFMA.FTZ R64, R53, R55, R64 ;  /* 0x0000003735407223 */ /* 0x000fe20000010040 */
[----:B------:R-:W-:Y:S01]  /*7160*/  FFMA.FTZ R58, R49, R52, R58 ;  /* 0x00000034313a7223 */ /* 0x000fe2000001003a */
[----:B------:R-:W-:-:S02]  /*7170*/  HADD2.F32 R49, -RZ, R51.H0_H0 ;  /* 0x20000033ff317230 */ /* 0x000fc40000004100 */
[----:B------:R-:W-:Y:S01]  /*7180*/  HADD2.F32 R48, -RZ, R50.H0_H0 ;  /* 0x20000032ff307230 */ /* 0x000fe20000004100 */
[----:B------:R-:W-:Y:S01]  /*7190*/  F2FP.SATFINITE.E4M3.F32.PACK_AB_MERGE_C R64, R64, R65, RZ ;  /* 0x000000414040723e */ /* 0x000fe200048070ff */
[----:B------:R-:W-:Y:S01]  /*71a0*/  HADD2.F32 R51, -RZ, R51.H1_H1 ;  /* 0x30000033ff337230 */ /* 0x000fe20000004100 */
[----:B------:R-:W-:Y:S01]  /*71b0*/  F2FP.SATFINITE.E4M3.F32.PACK_AB_MERGE_C R58, R58, R59, RZ ;  /* 0x0000003b3a3a723e */ /* 0x000fe200048070ff */
[----:B------:R-:W-:Y:S02]  /*71c0*/  HADD2.F32 R56, -RZ, R56.H0_H0 ;  /* 0x20000038ff387230 */ /* 0x000fe40000004100 */
[----:B------:R-:W-:Y:S02]  /*71d0*/  HADD2.F32 R50, -RZ, R50.H1_H1 ;  /* 0x30000032ff327230 */ /* 0x000fe40000004100 */
[----:B------:R-:W-:Y:S02]  /*71e0*/  HADD2.F32 R53, -RZ, R60.H0_H0 ;  /* 0x2000003cff357230 */ /* 0x000fe40000004100 */
[----:B------:R-:W-:Y:S01]  /*71f0*/  FMUL.FTZ R52, R51, R56 ;  /* 0x0000003833347220 */ /* 0x000fe20000410000 */
[----:B------:R-:W-:-:S02]  /*7200*/  HADD2.F32 R54, -RZ, R54.H0_H0 ;  /* 0x20000036ff367230 */ /* 0x000fc40000004100 */
[C---:B------:R-:W-:Y:S01]  /*7210*/  FMUL.FTZ R56, R49.reuse, R56 ;  /* 0x0000003831387220 */ /* 0x040fe20000410000 */
[----:B------:R-:W-:Y:S02]  /*7220*/  HADD2.F32 R57, -RZ, R57.H0_H0 ;  /* 0x20000039ff397230 */ /* 0x000fe40000004100 */
[-C--:B------:R-:W-:Y:S01]  /*7230*/  FMUL.FTZ R55, R50, R53.reuse ;  /* 0x0000003532377220 */ /* 0x080fe20000410000 */
[C---:B------:R-:W-:Y:S01]  /*7240*/  FMUL.FTZ R53, R48.reuse, R53 ;  /* 0x0000003530357220 */ /* 0x040fe20000410000 */
[-C--:B------:R-:W-:Y:S01]  /*7250*/  FFMA.FTZ R52, R49, R54.reuse, -R52 ;  /* 0x0000003631347223 */ /* 0x080fe20000010834 */
[----:B------:R-:W-:Y:S01]  /*7260*/  FFMA.FTZ R51, R51, R54, R56 ;  /* 0x0000003633337223 */ /* 0x000fe20000010038 */
[-C--:B------:R-:W-:Y:S01]  /*7270*/  FFMA.FTZ R55, R48, R57.reuse, -R55 ;  /* 0x0000003930377223 */ /* 0x080fe20000010837 */
[----:B------:R-:W-:Y:S01]  /*7280*/  FFMA.FTZ R50, R50, R57, R53 ;  /* 0x0000003932327223 */ /* 0x000fe20000010035 */
[----:B------:R-:W-:Y:S02]  /*7290*/  F2FP.SATFINITE.E4M3.F32.PACK_AB_MERGE_C R49, R63, R62, R67 ;  /* 0x0000003e3f31723e */ /* 0x000fe40004807043 */
[----:B------:R-:W-:-:S02]  /*72a0*/  F2FP.SATFINITE.E4M3.F32.PACK_AB_MERGE_C R48, R84, R61, R66 ;  /* 0x0000003d5430723e */ /* 0x000fc40004807042 */
[----:B------:R-:W-:Y:S02]  /*72b0*/  F2FP.SATFINITE.E4M3.F32.PACK_AB_MERGE_C R50, R50, R55, R58 ;  /* 0x000000373232723e */ /* 0x000fe4000480703a */
[----:B------:R-:W-:-:S07]  /*72c0*/  F2FP.SATFINITE.E4M3.F32.PACK_AB_MERGE_C R51, R51, R52, R64 ;  /* 0x000000343333723e */ /* 0x000fce0004807040 */
.L_x_6347:
[----:B------:R-:W-:Y:S05]  /*72d0*/  BSYNC B1 ;  /* 0x0000000000017941 */ /* 0x000fea0003800000 */
.L_x_6346:
[----:B------:R-:W-:Y:S02]  /*72e0*/  ULDC.64 UR4, c[0x0][0x2e8] ;  /* 0x0000ba0000047ab9 */ /* 0x000fe40000000a00 */
[----:B------:R-:W-:-:S04]  /*72f0*/  IADD3 R52, P2, P3, R15, UR4, R126 ;  /* 0x000000040f347c10 */ /* 0x000fc8000fb5e07e */
[----:B------:R-:W-:-:S05]  /*7300*/  IADD3.X R53, R12, UR5, R129, P2, P3 ;  /* 0x000000050c357c10 */ /* 0x000fca00097e6481 */
[----:B-1----:R1:W-:Y:S01]  /*7310*/  STG.E.128 desc[UR60][R52.64], R48 ;  /* 0x0000003034007986 */ /* 0x0023e2000c101d3c */
[----:B------:R-:W-:Y:S05]  /*7320*/  BRA `(.L_x_6341) ;  /* 0x0000005000007947 */ /* 0x000fea0003800000 */
.L_x_6305:
[----:B------:R-:W2:Y:S01]  /*7330*/  LDL R52, [R1+0x48] ;  /* 0x0000480001347983 */ /* 0x000ea20000100800 */
[C---:B------:R-:W-:Y:S01]  /*7340*/  ISETP.GE.AND P5, PT, R228.reuse, R118, PT ;  /* 0x00000076e400720c */ /* 0x040fe20003fa6270 */
[C---:B------:R-:W-:Y:S01]  /*7350*/  VIADD R60, R228.reuse, 0x40 ;  /* 0x00000040e43c7836 */ /* 0x040fe20000000000 */
[----:B------:R-:W-:Y:S01]  /*7360*/  P2R R61, PR, RZ, 0x1 ;  /* 0x00000001ff3d7803 */ /* 0x000fe20000000000 */
[----:B------:R-:W-:Y:S01]  /*7370*/  VIADD R62, R228, 0x80 ;  /* 0x00000080e43e7836 */ /* 0x000fe20000000000 */
[----:B------:R-:W-:-:S13]  /*7380*/  ISETP.GE.OR P5, PT, R18, R128, P5 ;  /* 0x000000801200720c */ /* 0x000fda0002fa6670 */
[----:B------:R-:W0:Y:S08]  /*7390*/  @!P5 LDC.64 R56, c[0x0][0x3e8] ;  /* 0x0000fa00ff38db82 */ /* 0x000e300000000a00 */
[----:B------:R-:W1:Y:S01]  /*73a0*/  @!P5 LDC.64 R58, c[0x0][0x400] ;  /* 0x00010000ff3adb82 */ /* 0x000e620000000a00 */
[----:B0-----:R-:W-:-:S04]  /*73b0*/  @!P5 IADD3 R56, P2, P3, R90, R56, R48 ;  /* 0x000000385a38d210 */ /* 0x001fc80007b5e030 */
[----:B------:R-:W-:Y:S02]  /*73c0*/  @!P5 IADD3.X R57, R31, R57, R141, P2, P3 ;  /* 0x000000391f39d210 */ /* 0x000fe400017e648d */
[----:B------:R-:W-:Y:S02]  /*73d0*/  CS2R R70, SRZ ;  /* 0x0000000000467805 */ /* 0x000fe4000001ff00 */
[----:B------:R-:W-:Y:S02]  /*73e0*/  CS2R R68, SRZ ;  /* 0x0000000000447805 */ /* 0x000fe4000001ff00 */
[----:B------:R-:W-:Y:S02]  /*73f0*/  CS2R R78, SRZ ;  /* 0x00000000004e7805 */ /* 0x000fe4000001ff00 */
[----:B------:R-:W-:Y:S02]  /*7400*/  CS2R R76, SRZ ;  /* 0x00000000004c7805 */ /* 0x000fe4000001ff00 */
[----:B--2---:R-:W-:Y:S01]  /*7410*/  R2UR UR4, R52 ;  /* 0x00000000340472ca */ /* 0x004fe200000e0000 */
[----:B------:R-:W-:-:S05]  /*7420*/  VIADD R52, R228, 0xc0 ;  /* 0x000000c0e4347836 */ /* 0x000fca0000000000 */
[----:B------:R-:W-:-:S04]  /*7430*/  ISETP.GE.AND P2, PT, R52, R118, PT ;  /* 0x000000763400720c */ /* 0x000fc80003f46270 */
[----:B------:R-:W-:-:S13]  /*7440*/  ISETP.GE.OR P2, PT, R18, R128, P2 ;  /* 0x000000801200720c */ /* 0x000fda0001746670 */
[----:B------:R-:W0:Y:S01]  /*7450*/  @!P2 LDC.64 R52, c[0x0][0x3f8] ;  /* 0x0000fe00ff34ab82 */ /* 0x000e220000000a00 */
[----:B------:R-:W-:Y:S02]  /*7460*/  @!P2 IMAD.MOV.U32 R49, RZ, RZ, R141 ;  /* 0x000000ffff31a224 */ /* 0x000fe400078e008d */
[----:B------:R-:W-:-:S05]  /*7470*/  @!P2 IMAD.MOV.U32 R51, RZ, RZ, R111 ;  /* 0x000000ffff33a224 */ /* 0x000fca00078e006f */
[----:B------:R-:W2:Y:S08]  /*7480*/  @!P2 LDC.64 R80, c[0x0][0x3e8] ;  /* 0x0000fa00ff50ab82 */ /* 0x000eb00000000a00 */
[----:B------:R-:W3:Y:S01]  /*7490*/  @!P2 LDC.64 R82, c[0x0][0x400] ;  /* 0x00010000ff52ab82 */ /* 0x000ee20000000a00 */
[----:B0-----:R-:W-:-:S04]  /*74a0*/  @!P2 IMAD.WIDE.U32 R54, R52, 0xc0, R48 ;  /* 0x000000c03436a825 */ /* 0x001fc800078e0030 */
[----:B------:R-:W-:-:S04]  /*74b0*/  @!P2 IMAD R53, R53, 0xc0, RZ ;  /* 0x000000c03535a824 */ /* 0x000fc800078e02ff */
[----:B------:R-:W-:Y:S01]  /*74c0*/  @!P2 IMAD.IADD R52, R55, 0x1, R53 ;  /* 0x000000013734a824 */ /* 0x000fe200078e0235 */
[----:B--2---:R-:W-:-:S04]  /*74d0*/  @!P2 IADD3 R80, P3, P4, R90, R80, R54 ;  /* 0x000000505a50a210 */ /* 0x004fc80007c7e036 */
[----:B------:R-:W-:Y:S02]  /*74e0*/  @!P2 IADD3.X R81, R31, R81, R52, P3, P4 ;  /* 0x000000511f51a210 */ /* 0x000fe40001fe8434 */
[----:B------:R-:W0:Y:S02]  /*74f0*/  @!P2 LDC.64 R52, c[0x0][0x408] ;  /* 0x00010200ff34ab82 */ /* 0x000e240000000a00 */
[----:B0-----:R-:W-:-:S04]  /*7500*/  @!P2 IMAD.WIDE.U32 R54, R52, 0xc0, R50 ;  /* 0x000000c03436a825 */ /* 0x001fc800078e0032 */
[----:B------:R-:W-:Y:S01]  /*7510*/  @!P2 IMAD R53, R53, 0xc0, RZ ;  /* 0x000000c03535a824 */ /* 0x000fe200078e02ff */
[----:B---3--:R-:W-:-:S03]  /*7520*/  @!P2 IADD3 R82, P3, P4, R96, R82, R54 ;  /* 0x000000526052a210 */ /* 0x008fc60007c7e036 */
[----:B------:R-:W-:-:S05]  /*7530*/  @!P2 IMAD.IADD R52, R55, 0x1, R53 ;  /* 0x000000013734a824 */ /* 0x000fca00078e0235 */
[----:B------:R-:W-:Y:S02]  /*7540*/  @!P2 IADD3.X R83, R29, R83, R52, P3, P4 ;  /* 0x000000531d53a210 */ /* 0x000fe40001fe8434 */
[----:B-1----:R-:W-:-:S03]  /*7550*/  @!P5 IADD3 R58, P3, P4, R96, R58, R50 ;  /* 0x0000003a603ad210 */ /* 0x002fc60007c7e032 */
[----:B------:R-:W2:Y:S01]  /*7560*/  @!P2 LDG.E.128 R76, desc[UR60][R82.64] ;  /* 0x0000003c524ca981 */ /* 0x000ea2000c1e1d00 */
[----:B------:R-:W-:Y:S02]  /*7570*/  @!P5 IADD3.X R59, R29, R59, R111, P3, P4 ;  /* 0x0000003b1d3bd210 */ /* 0x000fe40001fe846f */
[----:B------:R-:W-:-:S04]  /*7580*/  ISETP.GE.AND P4, PT, R60, R118, PT ;  /* 0x000000763c00720c */ /* 0x000fc80003f86270 */
        /* <DEDUP_REMOVED lines=8> */
[----:B------:R-:W3:Y:S03]  /*7610*/  @!P3 LDC.64 R72, c[0x0][0x3e8] ;  /* 0x0000fa00ff48bb82 */ /* 0x000ee60000000a00 */
[----:B------:R-:W-:Y:S02]  /*7620*/  @!P3 IADD3.X R52, R31, R10, R141, P0, P6 ;  /* 0x0000000a1f34b210 */ /* 0x000fe400007ec48d */
[----:B------:R-:W-:-:S03]  /*7630*/  @!P4 IADD3 R53, P0, P6, R96, R50, R5 ;  /* 0x000000326035c210 */ /* 0x000fc60007e1e005 */
[----:B------:R-:W4:Y:S01]  /*7640*/  @!P3 LDC.64 R74, c[0x0][0x400] ;  /* 0x00010000ff4abb82 */ /* 0x000f220000000a00 */
[----:B------:R-:W-:Y:S02]  /*7650*/  @!P4 IADD3.X R54, R29, R111, R7, P0, P6 ;  /* 0x0000006f1d36c210 */ /* 0x000fe400007ec407 */
[----:B------:R-:W-:-:S04]  /*7660*/  @!P3 IADD3 R51, P0, P6, R96, R4, R50 ;  /* 0x000000046033b210 */ /* 0x000fc80007e1e032 */
[----:B------:R-:W-:Y:S02]  /*7670*/  @!P3 IADD3.X R48, R29, R6, R111, P0, P6 ;  /* 0x000000061d30b210 */ /* 0x000fe400007ec46f */
[----:B0-----:R-:W-:Y:S02]  /*7680*/  @!P4 IADD3 R64, P6, R55, R64, RZ ;  /* 0x000000403740c210 */ /* 0x001fe40007fde0ff */
[----:B------:R-:W-:Y:S02]  /*7690*/  CS2R R62, SRZ ;  /* 0x00000000003e7805 */ /* 0x000fe4000001ff00 */
[----:B------:R-:W-:Y:S01]  /*76a0*/  ISETP.NE.AND P0, PT, R61, RZ, PT ;  /* 0x000000ff3d00720c */ /* 0x000fe20003f05270 */
[----:B------:R-:W-:Y:S01]  /*76b0*/  @!P4 IMAD.X R65, R60, 0x1, R65, P6 ;  /* 0x000000013c41c824 */ /* 0x000fe200030e0641 */
[----:B-1----:R-:W-:-:S04]  /*76c0*/  @!P4 IADD3 R66, P6, R53, R66, RZ ;  /* 0x000000423542c210 */ /* 0x002fc80007fde0ff */
[----:B------:R-:W-:Y:S02]  /*76d0*/  @!P4 IADD3.X R67, R54, R67, RZ, P6, !PT ;  /* 0x000000433643c210 */ /* 0x000fe400037fe4ff */
[----:B------:R-:W-:Y:S02]  /*76e0*/  CS2R R54, SRZ ;  /* 0x0000000000367805 */ /* 0x000fe4000001ff00 */
[----:B---3--:R-:W-:-:S05]  /*76f0*/  @!P3 IADD3 R72, P6, R49, R72, RZ ;  /* 0x000000483148b210 */ /* 0x008fca0007fde0ff */
[----:B------:R-:W-:Y:S01]  /*7700*/  @!P3 IMAD.X R73, R52, 0x1, R73, P6 ;  /* 0x000000013449b824 */ /* 0x000fe200030e0649 */
[----:B----4-:R-:W-:Y:S02]  /*7710*/  @!P3 IADD3 R74, P6, R51, R74, RZ ;  /* 0x0000004a334ab210 */ /* 0x010fe40007fde0ff */
[----:B------:R-:W-:Y:S02]  /*7720*/  CS2R R50, SRZ ;  /* 0x0000000000327805 */ /* 0x000fe4000001ff00 */
[----:B------:R-:W-:Y:S01]  /*7730*/  CS2R R52, SRZ ;  /* 0x0000000000347805 */ /* 0x000fe2000001ff00 */
[----:B------:R-:W-:Y:S01]  /*7740*/  @!P3 IMAD.X R75, R48, 0x1, R75, P6 ;  /* 0x00000001304bb824 */ /* 0x000fe200030e064b */
[----:B------:R-:W-:Y:S02]  /*7750*/  CS2R R48, SRZ ;  /* 0x0000000000307805 */ /* 0x000fe4000001ff00 */
[----:B------:R-:W-:Y:S02]  /*7760*/  CS2R R60, SRZ ;  /* 0x00000000003c7805 */ /* 0x000fe4000001ff00 */
[----:B------:R0:W3:Y:S04]  /*7770*/  @!P5 LDG.E.128 R52, desc[UR60][R58.64] ;  /* 0x0000003c3a34d981 */ /* 0x0000e8000c1e1d00 */
[----:B------:R1:W4:Y:S04]  /*7780*/  @!P5 LDG.E.128 R48, desc[UR60][R56.64] ;  /* 0x0000003c3830d981 */ /* 0x000328000c1e1d00 */
[----:B------:R5:W4:Y:S01]  /*7790*/  @!P4 LDG.E.128 R60, desc[UR60][R66.64] ;  /* 0x0000003c423cc981 */ /* 0x000b22000c1e1d00 */
[----:B0-----:R-:W-:-:S03]  /*77a0*/  CS2R R58, SRZ ;  /* 0x00000000003a7805 */ /* 0x001fc6000001ff00 */
[----:B------:R0:W4:Y:S01]  /*77b0*/  @!P3 LDG.E.128 R68, desc[UR60][R74.64] ;  /* 0x0000003c4a44b981 */ /* 0x000122000c1e1d00 */
[----:B-1----:R-:W-:Y:S02]  /*77c0*/  CS2R R56, SRZ ;  /* 0x0000000000387805 */ /* 0x002fe4000001ff00 */
[----:B-----5:R-:W-:-:S04]  /*77d0*/  CS2R R66, SRZ ;  /* 0x0000000000427805 */ /* 0x020fc8000001ff00 */
[----:B------:R1:W5:Y:S01]  /*77e0*/  @!P4 LDG.E.128 R56, desc[UR60][R64.64] ;  /* 0x0000003c4038c981 */ /* 0x000362000c1e1d00 */
[----:B0-----:R-:W-:Y:S02]  /*77f0*/  CS2R R74, SRZ ;  /* 0x00000000004a7805 */ /* 0x001fe4000001ff00 */
[----:B-1----:R-:W-:-:S06]  /*7800*/  CS2R R64, SRZ ;  /* 0x0000000000407805 */ /* 0x002fcc000001ff00 */
[----:B------:R0:W5:Y:S02]  /*7810*/  @!P3 LDG.E.128 R64, desc[UR60][R72.64] ;  /* 0x0000003c4840b981 */ /* 0x000164000c1e1d00 */
[----:B0-----:R-:W-:-:S06]  /*7820*/  CS2R R72, SRZ ;  /* 0x0000000000487805 */ /* 0x001fcc000001ff00 */
[----:B------:R-:W5:Y:S01]  /*7830*/  @!P2 LDG.E.128 R72, desc[UR60][R80.64] ;  /* 0x0000003c5048a981 */ /* 0x000f62000c1e1d00 */
[----:B------:R-:W-:-:S06]  /*7840*/  UISETP.NE.AND UP0, UPT, UR4, 0x3, UPT ;  /* 0x000000030400788c */ /* 0x000fcc000bf05270 */
[----:B------:R-:W-:Y:S02]  /*7850*/  PLOP3.LUT P5, PT, PT, PT, UP0, 0x80, 0x0 ;  /* 0x000000000000781c */ /* 0x000fe40003faf008 */
[----:B------:R-:W-:Y:S01]  /*7860*/  ISETP.GE.AND P2, PT, R18, R128, PT ;  /* 0x000000801200720c */ /* 0x000fe20003f46270 */
[----:B--2---:R-:W-:Y:S01]  /*7870*/  IMAD.MOV.U32 R143, RZ, RZ, R78 ;  /* 0x000000ffff8f7224 */ /* 0x004fe200078e004e */
[----:B------:R-:W-:Y:S01]  /*7880*/  MOV R144, R76 ;  /* 0x0000004c00907202 */ /* 0x000fe20000000f00 */
[----:B---3--:R-:W-:Y:S02]  /*7890*/  IMAD.MOV.U32 R155, RZ, RZ, R54 ;  /* 0x000000ffff9b7224 */ /* 0x008fe400078e0036 */
[----:B------:R-:W-:Y:S02]  /*78a0*/  IMAD.MOV.U32 R170, RZ, RZ, R52 ;  /* 0x000000ffffaa7224 */ /* 0x000fe400078e0034 */
[----:B----4-:R-:W-:Y:S02]  /*78b0*/  IMAD.MOV.U32 R156, RZ, RZ, R50 ;  /* 0x000000ffff9c7224 */ /* 0x010fe400078e0032 */
[----:B------:R-:W-:Y:S01]  /*78c0*/  IMAD.MOV.U32 R169, RZ, RZ, R48 ;  /* 0x000000ffffa97224 */ /* 0x000fe200078e0030 */
[----:B------:R-:W-:Y:S01]  /*78d0*/  MOV R153, R62 ;  /* 0x0000003e00997202 */ /* 0x000fe20000000f00 */
[----:B------:R-:W-:-:S02]  /*78e0*/  IMAD.MOV.U32 R154, RZ, RZ, R60 ;  /* 0x000000ffff9a7224 */ /* 0x000fc400078e003c */
[----:B------:R-:W-:Y:S02]  /*78f0*/  IMAD.MOV.U32 R149, RZ, RZ, R70 ;  /* 0x000000ffff957224 */ /* 0x000fe400078e0046 */
[----:B------:R-:W-:Y:S02]  /*7900*/  IMAD.MOV.U32 R150, RZ, RZ, R68 ;  /* 0x000000ffff967224 */ /* 0x000fe400078e0044 */
[----:B-----5:R-:W-:Y:S02]  /*7910*/  IMAD.MOV.U32 R151, RZ, RZ, R58 ;  /* 0x000000ffff977224 */ /* 0x020fe400078e003a */
[----:B------:R-:W-:Y:S02]  /*7920*/  IMAD.MOV.U32 R152, RZ, RZ, R56 ;  /* 0x000000ffff987224 */ /* 0x000fe400078e0038 */
[----:B------:R-:W-:Y:S02]  /*7930*/  IMAD.MOV.U32 R147, RZ, RZ, R66 ;  /* 0x000000ffff937224 */ /* 0x000fe400078e0042 */
[----:B------:R-:W-:-:S02]  /*7940*/  IMAD.MOV.U32 R148, RZ, RZ, R64 ;  /* 0x000000ffff947224 */ /* 0x000fc400078e0040 */
[----:B------:R-:W-:Y:S02]  /*7950*/  IMAD.MOV.U32 R141, RZ, RZ, R74 ;  /* 0x000000ffff8d7224 */ /* 0x000fe400078e004a */
[----:B------:R-:W-:Y:S01]  /*7960*/  IMAD.MOV.U32 R142, RZ, RZ, R72 ;  /* 0x000000ffff8e7224 */ /* 0x000fe200078e0048 */
[----:B------:R-:W-:Y:S06]  /*7970*/  @!P5 BRA `(.L_x_6348) ;  /* 0x000000000004d947 */ /* 0x000fec0003800000 */
[----:B------:R-:W-:Y:S01]  /*7980*/  BPT.TRAP 0x1 ;  /* 0x000000040000795c */ /* 0x000fe20000300000 */
.L_x_6348:
[----:B------:R-:W-:Y:S01]  /*7990*/  IMAD R111, R17, 0x8, R16 ;  /* 0x00000008116f7824 */ /* 0x000fe200078e0210 */
[----:B------:R-:W-:Y:S01]  /*79a0*/  SHF.L.U32 R130, R231, 0x1f, RZ ;  /* 0x0000001fe7827819 */ /* 0x000fe200000006ff */
[----:B------:R-:W0:Y:S01]  /*79b0*/  LDC R145, c[0x0][0x2f4] ;  /* 0x0000bd00ff917b82 */ /* 0x000e220000000800 */
[----:B------:R-:W-:Y:S01]  /*79c0*/  IMAD.MOV.U32 R127, RZ, RZ, R129 ;  /* 0x000000ffff7f7224 */ /* 0x000fe200078e0081 */
[----:B------:R-:W-:Y:S01]  /*79d0*/  BSSY B1, `(.L_x_6349) ;  /* 0x0000005000017945 */ /* 0x000fe20003800000 */
[----:B------:R-:W1:Y:S05]  /*79e0*/  SYNCS.PHASECHK.TRANS64.TRYWAIT P3, [R111+URZ+0x2e890], R130 ;  /* 0x02e890826f0075a7 */ /* 0x000e6a000806017f */
[----:B------:R-:W2:Y:S01]  /*79f0*/  LDC.64 R128, c[0x0][0x300] ;  /* 0x0000c000ff807b82 */ /* 0x000ea20000000a00 */
[----:B0-----:R-:W-:Y:S01]  /*7a00*/  IMAD.IADD R146, R145, 0x1, -R115 ;  /* 0x0000000191927824 */ /* 0x001fe200078e0a73 */
[----:B-1----:R-:W-:Y:S06]  /*7a10*/  @!P3 BRA `(.L_x_6350) ;  /* 0x000001e80090b947 */ /* 0x002fec0003800000 */
.L_x_6604:
[----:B------:R-:W-:Y:S05]  /*7a20*/  BSYNC B1 ;  /* 0x0000000000017941 */ /* 0x000fea0003800000 */
.L_x_6349:
[----:B------:R-:W-:Y:S01]  /*7a30*/  ISETP.GE.OR P3, PT, R228, R118, P0 ;  /* 0x00000076e400720c */ /* 0x000fe20000766670 */
[----:B------:R-:W-:-:S12]  /*7a40*/  BSSY B1, `(.L_x_6351) ;  /* 0x0000105000017945 */ /* 0x000fd80003800000 */
[----:B------:R-:W-:Y:S05]  /*7a50*/  @P3 BRA `(.L_x_6352) ;  /* 0x00000010000c3947 */ /* 0x000fea0003800000 */
[----:B------:R-:W3:Y:S01]  /*7a60*/  LDL R81, [R1+0x18] ;  /* 0x0000180001517983 */ /* 0x000ee20000100800 */
[----:B------:R-:W-:Y:S01]  /*7a70*/  SHF.R.S32.HI R80, RZ, 0x1f, R228 ;  /* 0x0000001fff507819 */ /* 0x000fe200000114e4 */
[-C--:B--2---:R-:W-:Y:S01]  /*7a80*/  IMAD.WIDE.U32 R136, R228, R128.reuse, R126 ;  /* 0x00000080e4887225 */ /* 0x084fe200078e007e */
[----:B------:R-:W-:Y:S01]  /*7a90*/  BSSY B2, `(.L_x_6353) ;  /* 0x00000f4000027945 */ /* 0x000fe20003800000 */
[----:B------:R-:W1:Y:S02]  /*7aa0*/  S2R R82, SR_TID.X ;  /* 0x0000000000527919 */ /* 0x000e640000002100 */
[----:B------:R-:W-:Y:S01]  /*7ab0*/  IMAD R80, R80, R128, RZ ;  /* 0x0000008050507224 */ /* 0x000fe200078e02ff */
[----:B------:R-:W-:Y:S01]  /*7ac0*/  IADD3 R159, P3, P4, R44, R136, R27 ;  /* 0x000000882c9f7210 */ /* 0x000fe20007c7e01b */
[----:B-1----:R-:W-:-:S05]  /*7ad0*/  VIADD R83, R82, 0xffffff80 ;  /* 0xffffff8052537836 */ /* 0x002fca0000000000 */
[----:B------:R-:W-:-:S04]  /*7ae0*/  SHF.R.S32.HI R82, RZ, 0x1f, R83 ;  /* 0x0000001fff527819 */ /* 0x000fc80000011453 */
[----:B------:R-:W-:-:S05]  /*7af0*/  LEA.HI R82, R82, R83, RZ, 0x5 ;  /* 0x0000005352527211 */ /* 0x000fca00078f28ff */
[----:B------:R-:W-:-:S05]  /*7b00*/  IMAD.SHL.U32 R82, R82, 0x20, RZ ;  /* 0x0000002052527824 */ /* 0x000fca00078e00ff */
[----:B------:R-:W-:Y:S02]  /*7b10*/  LOP3.LUT R82, R82, 0xfffffc00, RZ, 0xc0, !PT ;  /* 0xfffffc0052527812 */ /* 0x000fe400078ec0ff */
[----:B---3--:R-:W-:Y:S01]  /*7b20*/  LOP3.LUT P6, RZ, R81, 0x2, RZ, 0xc0, !PT ;  /* 0x0000000251ff7812 */ /* 0x008fe200078cc0ff */
[----:B------:R-:W-:-:S03]  /*7b30*/  IMAD R81, R228, R129, R80 ;  /* 0x00000081e4517224 */ /* 0x000fc600078e0250 */
[----:B------:R-:W-:Y:S01]  /*7b40*/  SEL R80, R115, R146, !P6 ;  /* 0x0000009273507207 */ /* 0x000fe20007000000 */
[----:B------:R-:W-:-:S03]  /*7b50*/  IMAD.IADD R158, R81, 0x1, R137 ;  /* 0x00000001519e7824 */ /* 0x000fc600078e0289 */
[----:B------:R-:W-:Y:S02]  /*7b60*/  SHF.R.S32.HI R81, RZ, 0x1f, R80 ;  /* 0x0000001fff517819 */ /* 0x000fe40000011450 */
[----:B------:R-:W-:Y:S02]  /*7b70*/  IADD3.X R157, R20, R158, R21, P3, P4 ;  /* 0x0000009e149d7210 */ /* 0x000fe40001fe8415 */
[----:B------:R-:W-:-:S04]  /*7b80*/  LEA.HI R81, R81, R80, RZ, 0x5 ;  /* 0x0000005051517211 */ /* 0x000fc800078f28ff */
[----:B------:R-:W-:-:S05]  /*7b90*/  LEA.HI.SX32 R81, R81, R28, 0x1b ;  /* 0x0000001c51517211 */ /* 0x000fca00078fdaff */
[----:B------:R-:W-:-:S05]  /*7ba0*/  IMAD.SHL.U32 R160, R81, 0x10, RZ ;  /* 0x0000001051a07824 */ /* 0x000fca00078e00ff */
[----:B------:R-:W-:-:S04]  /*7bb0*/  LOP3.LUT R81, R0, 0x70, R160, 0xf8, !PT ;  /* 0x0000007000517812 */ /* 0x000fc800078ef8a0 */
[----:B------:R-:W-:-:S05]  /*7bc0*/  LOP3.LUT R81, R81, R106, RZ, 0x3c, !PT ;  /* 0x0000006a51517212 */ /* 0x000fca00078e3cff */
[----:B------:R-:W-:Y:S02]  /*7bd0*/  IMAD.IADD R80, R82, 0x1, R81 ;  /* 0x0000000152507824 */ /* 0x000fe400078e0251 */
[C---:B------:R-:W-:Y:S02]  /*7be0*/  IMAD R81, R17.reuse, 0x7000, R114 ;  /* 0x0000700011517824 */ /* 0x040fe400078e0272 */
[----:B------:R-:W-:-:S03]  /*7bf0*/  IMAD R83, R17, 0x7000, R80 ;  /* 0x0000700011537824 */ /* 0x000fc600078e0250 */
[C---:B------:R-:W-:Y:S01]  /*7c00*/  IADD3 R81, R16.reuse, R81, RZ ;  /* 0x0000005110517210 */ /* 0x040fe20007ffe0ff */
[----:B------:R-:W-:-:S05]  /*7c10*/  IMAD.IADD R84, R16, 0x1, R83 ;  /* 0x0000000110547824 */ /* 0x000fca00078e0253 */
[----:B------:R-:W1:Y:S04]  /*7c20*/  LDS.128 R80, [R81+0x20400] ;  /* 0x0204000051507984 */ /* 0x000e680000000c00 */
[----:B------:R-:W2:Y:S01]  /*7c30*/  LDS.128 R84, [R84+0x20400] ;  /* 0x0204000054547984 */ /* 0x000ea20000000c00 */
[----:B------:R-:W-:Y:S05]  /*7c40*/  @P2 BRA `(.L_x_6354) ;  /* 0x0000000c00602947 */ /* 0x000fea0003800000 */
[--C-:B------:R-:W-:Y:S01]  /*7c50*/  SHF.R.U32.HI R168, RZ, 0x18, R55.reuse ;  /* 0x00000018ffa87819 */ /* 0x100fe20000011637 */
[----:B--2---:R-:W-:Y:S01]  /*7c60*/  IMAD.MOV.U32 R175, RZ, RZ, R84 ;  /* 0x000000ffffaf7224 */ /* 0x004fe200078e0054 */
[----:B------:R-:W-:Y:S02]  /*7c70*/  LOP3.LUT R167, R55, 0xff, RZ, 0xc0, !PT ;  /* 0x000000ff37a77812 */ /* 0x000fe400078ec0ff */
[--C-:B------:R-:W-:Y:S02]  /*7c80*/  SHF.R.U32.HI R166, RZ, 0x8, R55.reuse ;  /* 0x00000008ffa67819 */ /* 0x100fe40000011637 */
[----:B------:R-:W-:Y:S01]  /*7c90*/  SHF.R.U32.HI R171, RZ, 0x10, R55 ;  /* 0x00000010ffab7819 */ /* 0x000fe20000011637 */
[----:B-1----:R-:W-:Y:S01]  /*7ca0*/  IMAD.MOV.U32 R55, RZ, RZ, R80 ;  /* 0x000000ffff377224 */ /* 0x002fe200078e0050 */
[----:B------:R-:W-:Y:S01]  /*7cb0*/  F2FP.F16.E4M3.UNPACK_B R172, R170.H1 ;  /* 0x000000aaffac723e */ /* 0x000fe200030006ff */
[----:B------:R-:W-:Y:S01]  /*7cc0*/  IMAD.SHL.U32 R166, R166, 0x100, RZ ;  /* 0x00000100a6a67824 */ /* 0x000fe200078e00ff */
[----:B------:R-:W-:-:S02]  /*7cd0*/  F2FP.F16.E4M3.UNPACK_B R173, R175.H1 ;  /* 0x000000afffad723e */ /* 0x000fc400030006ff */
[----:B------:R-:W-:Y:S01]  /*7ce0*/  F2FP.F16.E4M3.UNPACK_B R174, R55.H1 ;  /* 0x00000037ffae723e */ /* 0x000fe200030006ff */
[----:B------:R-:W-:Y:S01]  /*7cf0*/  HADD2.F32 R179, -RZ, R172.H0_H0 ;  /* 0x200000acffb37230 */ /* 0x000fe20000004100 */
[----:B------:R-:W-:Y:S01]  /*7d00*/  F2FP.F16.E4M3.UNPACK_B R176, R169.H1 ;  /* 0x000000a9ffb0723e */ /* 0x000fe200030006ff */
[----:B------:R-:W-:Y:S01]  /*7d10*/  HADD2.F32 R80, -RZ, R173.H0_H0 ;  /* 0x200000adff507230 */ /* 0x000fe20000004100 */
[----:B------:R-:W-:Y:S01]  /*7d20*/  F2FP.F16.E4M3.UNPACK_B R175, R175 ;  /* 0x000000afffaf723e */ /* 0x000fe200020006ff */
[----:B------:R-:W-:Y:S01]  /*7d30*/  HADD2.F32 R84, -RZ, R174.H0_H0 ;  /* 0x200000aeff547230 */ /* 0x000fe20000004100 */
[----:B------:R-:W-:Y:S01]  /*7d40*/  F2FP.F16.E4M3.UNPACK_B R169, R169 ;  /* 0x000000a9ffa9723e */ /* 0x000fe200020006ff */
        /* <DEDUP_REMOVED lines=10> */
[----:B------:R-:W-:Y:S01]  /*7df0*/  HADD2.F32 R178, -RZ, R169.H0_H0 ;  /* 0x200000a9ffb27230 */ /* 0x000fe20000004100 */
[----:B------:R-:W-:Y:S01]  /*7e00*/  F2FP.F16.E4M3.UNPACK_B R179, R156.H1 ;  /* 0x0000009cffb3723e */ /* 0x000fe200030006ff */
[C---:B------:R-:W-:Y:S01]  /*7e10*/  FMUL.FTZ R172, R177.reuse, R172 ;  /* 0x000000acb1ac7220 */ /* 0x040fe20000410000 */
[----:B------:R-:W-:Y:S01]  /*7e20*/  FFMA.FTZ R174, R177, R176, -R174 ;  /* 0x000000b0b1ae7223 */ /* 0x000fe200000108ae */
[----:B------:R-:W-:-:S02]  /*7e30*/  SHF.R.U32.HI R50, RZ, 0x8, R49 ;  /* 0x00000008ff327819 */ /* 0x000fc40000011631 */
[--C-:B------:R-:W-:Y:S02]  /*7e40*/  HADD2.F32 R181, -RZ, R179.reuse.H0_H0 ;  /* 0x200000b3ffb57230 */ /* 0x100fe40000004100 */
[----:B------:R-:W-:Y:S01]  /*7e50*/  FFMA.FTZ R173, R173, R176, R172 ;  /* 0x000000b0adad7223 */ /* 0x000fe200000100ac */
[----:B------:R-:W-:Y:S01]  /*7e60*/  F2FP.F16.E4M3.UNPACK_B R172, R170 ;  /* 0x000000aaffac723e */ /* 0x000fe200020006ff */
[----:B------:R-:W-:Y:S01]  /*7e70*/  HADD2.F32 R179, -RZ, R179.H1_H1 ;  /* 0x300000b3ffb37230 */ /* 0x000fe20000004100 */
[----:B------:R-:W-:Y:S01]  /*7e80*/  F2FP.F16.E4M3.UNPACK_B R176, R55 ;  /* 0x00000037ffb0723e */ /* 0x000fe200020006ff */
[----:B------:R-:W-:Y:S01]  /*7e90*/  HADD2.F32 R55, -RZ, R175.H0_H0 ;  /* 0x200000afff377230 */ /* 0x000fe20000004100 */
[----:B------:R-:W-:Y:S01]  /*7ea0*/  SHF.R.U32.HI R165, RZ, 0x18, R53 ;  /* 0x00000018ffa57819 */ /* 0x000fe20000011635 */
[----:B------:R-:W-:Y:S01]  /*7eb0*/  HADD2.F32 R180, -RZ, R172.H0_H0 ;  /* 0x200000acffb47230 */ /* 0x000fe20000004100 */
[----:B------:R-:W-:Y:S01]  /*7ec0*/  LOP3.LUT R164, R53, 0xff, RZ, 0xc0, !PT ;  /* 0x000000ff35a47812 */ /* 0x000fe200078ec0ff */
[----:B------:R-:W-:Y:S01]  /*7ed0*/  HADD2.F32 R177, -RZ, R176.H0_H0 ;  /* 0x200000b0ffb17230 */ /* 0x000fe20000004100 */
[----:B------:R-:W-:Y:S01]  /*7ee0*/  SHF.R.U32.HI R161, RZ, 0x8, R51 ;  /* 0x00000008ffa17819 */ /* 0x000fe20000011633 */
[----:B------:R-:W-:-:S02]  /*7ef0*/  HADD2.F32 R172, -RZ, R172.H1_H1 ;  /* 0x300000acffac7230 */ /* 0x000fc40000004100 */
[-C--:B------:R-:W-:Y:S01]  /*7f00*/  FMUL.FTZ R170, R55, R180.reuse ;  /* 0x000000b437aa7220 */ /* 0x080fe20000410000 */
[----:B------:R-:W-:Y:S02]  /*7f10*/  HADD2.F32 R175, -RZ, R175.H1_H1 ;  /* 0x300000afffaf7230 */ /* 0x000fe40000004100 */
[C---:B------:R-:W-:Y:S01]  /*7f20*/  FMUL.FTZ R180, R177.reuse, R180 ;  /* 0x000000b4b1b47220 */ /* 0x040fe20000410000 */
[--C-:B------:R-:W-:Y:S01]  /*7f30*/  SHF.R.U32.HI R52, RZ, 0x18, R49.reuse ;  /* 0x00000018ff347819 */ /* 0x100fe20000011631 */
[-C--:B------:R-:W-:Y:S01]  /*7f40*/  FFMA.FTZ R170, R177, R178.reuse, -R170 ;  /* 0x000000b2b1aa7223 */ /* 0x080fe200000108aa */
[----:B------:R-:W-:Y:S02]  /*7f50*/  HADD2.F32 R177, -RZ, R176.H1_H1 ;  /* 0x300000b0ffb17230 */ /* 0x000fe40000004100 */
[----:B------:R-:W-:Y:S01]  /*7f60*/  FFMA.FTZ R55, R55, R178, R180 ;  /* 0x000000b237377223 */ /* 0x000fe200000100b4 */
[----:B------:R-:W-:Y:S02]  /*7f70*/  HADD2.F32 R176, -RZ, R169.H1_H1 ;  /* 0x300000a9ffb07230 */ /* 0x000fe40000004100 */
[-C--:B------:R-:W-:Y:S01]  /*7f80*/  FMUL.FTZ R178, R175, R172.reuse ;  /* 0x000000acafb27220 */ /* 0x080fe20000410000 */
[----:B------:R-:W-:Y:S01]  /*7f90*/  LOP3.LUT R48, R49, 0xff, RZ, 0xc0, !PT ;  /* 0x000000ff31307812 */ /* 0x000fe200078ec0ff */
[C---:B------:R-:W-:Y:S01]  /*7fa0*/  FMUL.FTZ R180, R177.reuse, R172 ;  /* 0x000000acb1b47220 */ /* 0x040fe20000410000 */
[----:B------:R-:W-:Y:S01]  /*7fb0*/  SHF.R.U32.HI R54, RZ, 0x10, R49 ;  /* 0x00000010ff367819 */ /* 0x000fe20000011631 */
[-C--:B------:R-:W-:Y:S01]  /*7fc0*/  FFMA.FTZ R172, R177, R176.reuse, -R178 ;  /* 0x000000b0b1ac7223 */ /* 0x080fe200000108b2 */
[----:B------:R-:W-:Y:S01]  /*7fd0*/  SHF.R.U32.HI R49, RZ, 0x18, R51 ;  /* 0x00000018ff317819 */ /* 0x000fe20000011633 */
[----:B------:R-:W-:Y:S01]  /*7fe0*/  FFMA.FTZ R169, R175, R176, R180 ;  /* 0x000000b0afa97223 */ /* 0x000fe200000100b4 */
[----:B------:R-:W-:Y:S01]  /*7ff0*/  IMAD.MOV.U32 R175, RZ, RZ, R86 ;  /* 0x000000ffffaf7224 */ /* 0x000fe200078e0056 */
[----:B------:R-:W-:-:S02]  /*8000*/  F2FP.F16.E4M3.UNPACK_B R86, R155.H1 ;  /* 0x0000009bff56723e */ /* 0x000fc400030006ff */
[----:B------:R-:W-:Y:S02]  /*8010*/  F2FP.F16.E4M3.UNPACK_B R176, R82.H1 ;  /* 0x00000052ffb0723e */ /* 0x000fe400030006ff */
[----:B------:R-:W-:Y:S01]  /*8020*/  F2FP.F16.E4M3.UNPACK_B R177, R175.H1 ;  /* 0x000000afffb1723e */ /* 0x000fe200030006ff */
[----:B------:R-:W-:Y:S01]  /*8030*/  HADD2.F32 R183, -RZ, R86.H0_H0 ;  /* 0x20000056ffb77230 */ /* 0x000fe20000004100 */
[----:B------:R-:W-:Y:S01]  /*8040*/  LOP3.LUT R162, R51, 0xff, RZ, 0xc0, !PT ;  /* 0x000000ff33a27812 */ /* 0x000fe200078ec0ff */
[----:B------:R-:W-:Y:S01]  /*8050*/  HADD2.F32 R180, -RZ, R176.H0_H0 ;  /* 0x200000b0ffb47230 */ /* 0x000fe20000004100 */
[----:B------:R-:W-:Y:S01]  /*8060*/  SHF.R.U32.HI R163, RZ, 0x8, R53 ;  /* 0x00000008ffa37819 */ /* 0x000fe20000011635 */
[--C-:B------:R-:W-:Y:S01]  /*8070*/  HADD2.F32 R178, -RZ, R177.reuse.H0_H0 ;  /* 0x200000b1ffb27230 */ /* 0x100fe20000004100 */
[----:B------:R-:W-:Y:S01]  /*8080*/  PRMT R164, R165, 0x654, R164 ;  /* 0x00000654a5a47816 */ /* 0x000fe200000000a4 */
[----:B------:R-:W-:Y:S01]  /*8090*/  HADD2.F32 R86, -RZ, R86.H1_H1 ;  /* 0x30000056ff567230 */ /* 0x000fe20000004100 */
[----:B------:R-:W-:Y:S01]  /*80a0*/  SHF.R.U32.HI R51, RZ, 0x10, R51 ;  /* 0x00000010ff337819 */ /* 0x000fe20000011633 */
[----:B------:R-:W-:-:S02]  /*80b0*/  HADD2.F32 R177, -RZ, R177.H1_H1 ;  /* 0x300000b1ffb17230 */ /* 0x000fc40000004100 */
[-C--:B------:R-:W-:Y:S01]  /*80c0*/  FMUL.FTZ R182, R178, R183.reuse ;  /* 0x000000b7b2b67220 */ /* 0x080fe20000410000 */
[----:B------:R-:W-:Y:S01]  /*80d0*/  FMUL.FTZ R183, R180, R183 ;  /* 0x000000b7b4b77220 */ /* 0x000fe20000410000 */
[----:B------:R-:W-:Y:S01]  /*80e0*/  HADD2.F32 R176, -RZ, R176.H1_H1 ;  /* 0x300000b0ffb07230 */ /* 0x000fe20000004100 */
[----:B------:R-:W-:Y:S01]  /*80f0*/  F2FP.F16.E4M3.UNPACK_B R155, R155 ;  /* 0x0000009bff9b723e */ /* 0x000fe200020006ff */
[----:B------:R-:W-:Y:S02]  /*8100*/  IMAD.SHL.U32 R165, R50, 0x100, RZ ;  /* 0x0000010032a57824 */ /* 0x000fe400078e00ff */
[----:B------:R-:W-:Y:S01]  /*8110*/  FFMA.FTZ R183, R178, R181, R183 ;  /* 0x000000b5b2b77223 */ /* 0x000fe200000100b7 */
[-C--:B------:R-:W-:Y:S01]  /*8120*/  FMUL.FTZ R178, R177, R86.reuse ;  /* 0x00000056b1b27220 */ /* 0x080fe20000410000 */
[----:B------:R-:W-:Y:S02]  /*8130*/  IMAD.SHL.U32 R50, R161, 0x100, RZ ;  /* 0x00000100a1327824 */ /* 0x000fe400078e00ff */
[----:B------:R-:W-:Y:S01]  /*8140*/  FMUL.FTZ R86, R176, R86 ;  /* 0x00000056b0567220 */ /* 0x000fe20000410000 */
[----:B------:R-:W-:Y:S01]  /*8150*/  F2FP.F16.E4M3.UNPACK_B R175, R175 ;  /* 0x000000afffaf723e */ /* 0x000fe200020006ff */
[----:B------:R-:W-:Y:S01]  /*8160*/  IMAD.SHL.U32 R163, R163, 0x100, RZ ;  /* 0x00000100a3a37824 */ /* 0x000fe200078e00ff */
[----:B------:R-:W-:Y:S01]  /*8170*/  F2FP.F16.E4M3.UNPACK_B R82, R82 ;  /* 0x00000052ff52723e */ /* 0x000fe200020006ff */
[----:B------:R-:W-:Y:S01]  /*8180*/  FFMA.FTZ R182, R180, R181, -R182 ;  /* 0x000000b5b4b67223 */ /* 0x000fe200000108b6 */
[----:B------:R-:W-:Y:S01]  /*8190*/  PRMT R49, R49, 0x654, R162 ;  /* 0x0000065431317816 */ /* 0x000fe200000000a2 */
[-C--:B------:R-:W-:Y:S01]  /*81a0*/  FFMA.FTZ R176, R176, R179.reuse, -R178 ;  /* 0x000000b3b0b07223 */ /* 0x080fe200000108b2 */
[----:B------:R-:W-:Y:S01]  /*81b0*/  SHF.R.U32.HI R53, RZ, 0x10, R53 ;  /* 0x00000010ff357819 */ /* 0x000fe20000011635 */
[----:B------:R-:W-:Y:S01]  /*81c0*/  FFMA.FTZ R86, R177, R179, R86 ;  /* 0x000000b3b1567223 */ /* 0x000fe20000010056 */
[----:B------:R-:W-:Y:S01]  /*81d0*/  PRMT R48, R52, 0x654, R48 ;  /* 0x0000065434307816 */ /* 0x000fe20000000030 */
[----:B------:R-:W-:Y:S01]  /*81e0*/  HADD2.F32 R181, -RZ, R155.H0_H0 ;  /* 0x2000009bffb57230 */ /* 0x000fe20000004100 */
[----:B------:R-:W-:Y:S01]  /*81f0*/  F2FP.F16.E4M3.UNPACK_B R156, R156 ;  /* 0x0000009cff9c723e */ /* 0x000fe200020006ff */
[----:B------:R-:W-:Y:S01]  /*8200*/  HADD2.F32 R177, -RZ, R175.H0_H0 ;  /* 0x200000afffb17230 */ /* 0x000fe20000004100 */
[----:B------:R-:W-:Y:S01]  /*8210*/  LOP3.LUT R52, R49, 0xff00, R50, 0xf8, !PT ;  /* 0x0000ff0031347812 */ /* 0x000fe200078ef832 */
[--C-:B------:R-:W-:Y:S01]  /*8220*/  HADD2.F32 R179, -RZ, R82.reuse.H0_H0 ;  /* 0x20000052ffb37230 */ /* 0x100fe20000004100 */
[----:B------:R-:W-:Y:S01]  /*8230*/  LOP3.LUT R48, R48, 0xff00, R165, 0xf8, !PT ;  /* 0x0000ff0030307812 */ /* 0x000fe200078ef8a5 */
[----:B------:R-:W-:Y:S01]  /*8240*/  IMAD.U32 R51, R51, 0x10000, RZ ;  /* 0x0001000033337824 */ /* 0x000fe200078e00ff */
[----:B------:R-:W-:Y:S01]  /*8250*/  SHF.L.U32 R49, R54, 0x10, RZ ;  /* 0x0000001036317819 */ /* 0x000fe200000006ff */
[----:B------:R-:W-:Y:S01]  /*8260*/  IMAD.U32 R54, R53, 0x10000, RZ ;  /* 0x0001000035367824 */ /* 0x000fe200078e00ff */
[----:B------:R-:W-:Y:S01]  /*8270*/  LOP3.LUT R163, R164, 0xff00, R163, 0xf8, !PT ;  /* 0x0000ff00a4a37812 */ /* 0x000fe200078ef8a3 */
[----:B------:R-:W-:Y:S01]  /*8280*/  HADD2.F32 R155, -RZ, R155.H1_H1 ;  /* 0x3000009bff9b7230 */ /* 0x000fe20000004100 */
[----:B------:R-:W-:Y:S01]  /*8290*/  LOP3.LUT R50, R48, 0xff0000, R49, 0xf8, !PT ;  /* 0x00ff000030327812 */ /* 0x000fe200078ef831 */
[----:B------:R-:W-:Y:S01]  /*82a0*/  HADD2.F32 R175, -RZ, R175.H1_H1 ;  /* 0x300000afffaf7230 */ /* 0x000fe20000004100 */
[----:B------:R-:W-:Y:S01]  /*82b0*/  LOP3.LUT R48, R52, 0xff0000, R51, 0xf8, !PT ;  /* 0x00ff000034307812 */ /* 0x000fe200078ef833 */
[----:B------:R-:W-:-:S02]  /*82c0*/  HADD2.F32 R82, -RZ, R82.H1_H1 ;  /* 0x30000052ff527230 */ /* 0x000fc40000004100 */
[----:B------:R-:W-:Y:S01]  /*82d0*/  FMUL.FTZ R180, R177, R181 ;  /* 0x000000b5b1b47220 */ /* 0x000fe20000410000 */
[--C-:B------:R-:W-:Y:S01]  /*82e0*/  HADD2.F32 R178, -RZ, R156.reuse.H0_H0 ;  /* 0x2000009cffb27230 */ /* 0x100fe20000004100 */
[----:B------:R-:W-:Y:S01]  /*82f0*/  LOP3.LUT R53, R163, 0xff0000, R54, 0xf8, !PT ;  /* 0x00ff0000a3357812 */ /* 0x000fe200078ef836 */
[----:B------:R-:W-:Y:S02]  /*8300*/  HADD2.F32 R156, -RZ, R156.H1_H1 ;  /* 0x3000009cff9c7230 */ /* 0x000fe40000004100 */
[-C--:B------:R-:W-:Y:S01]  /*8310*/  FMUL.FTZ R51, R175, R155.reuse ;  /* 0x0000009baf337220 */ /* 0x080fe20000410000 */
[----:B------:R-:W-:Y:S01]  /*8320*/  FMUL.FTZ R52, R82, R155 ;  /* 0x0000009b52347220 */ /* 0x000fe20000410000 */
[----:B------:R-:W-:Y:S01]  /*8330*/  F2FP.SATFINITE.E4M3.F32.PACK_AB_MERGE_C R155, R174, R84, RZ ;  /* 0x00000054ae9b723e */ /* 0x000fe200048070ff */
[C---:B------:R-:W-:Y:S01]  /*8340*/  FMUL.FTZ R181, R179.reuse, R181 ;  /* 0x000000b5b3b57220 */ /* 0x040fe20000410000 */
[----:B------:R-:W-:Y:S01]  /*8350*/  FFMA.FTZ R180, R179, R178, -R180 ;  /* 0x000000b2b3b47223 */ /* 0x000fe200000108b4 */
[-C--:B------:R-:W-:Y:S01]  /*8360*/  FFMA.FTZ R51, R82, R156.reuse, -R51 ;  /* 0x0000009c52337223 */ /* 0x080fe20000010833 */
[----:B------:R-:W-:Y:S01]  /*8370*/  FFMA.FTZ R162, R175, R156, R52 ;  /* 0x0000009cafa27223 */ /* 0x000fe20000010034 */
[----:B------:R-:W-:Y:S01]  /*8380*/  F2FP.SATFINITE.E4M3.F32.PACK_AB_MERGE_C R84, R173, R80, RZ ;  /* 0x00000050ad54723e */ /* 0x000fe200048070ff */
[----:B------:R-:W-:Y:S01]  /*8390*/  FFMA.FTZ R181, R177, R178, R181 ;  /* 0x000000b2b1b57223 */ /* 0x000fe200000100b5 */
[----:B------:R-:W-:Y:S01]  /*83a0*/  F2FP.F16.E4M3.UNPACK_B R54, R85 ;  /* 0x00000055ff36723e */ /* 0x000fe200020006ff */
[----:B------:R-:W-:Y:S01]  /*83b0*/  IMAD.U32 R49, R171, 0x10000, RZ ;  /* 0x00010000ab317824 */ /* 0x000fe200078e00ff */
[----:B------:R-:W-:-:S02]  /*83c0*/  F2FP.F16.E4M3.UNPACK_B R161, R53 ;  /* 0x00000035ffa1723e */ /* 0x000fc400020006ff */
[----:B------:R-:W-:Y:S02]  /*83d0*/  PRMT R167, R168, 0x654, R167 ;  /* 0x00000654a8a77816 */ /* 0x000fe400000000a7 */
[----:B------:R-:W-:Y:S01]  /*83e0*/  F2FP.SATFINITE.E4M3.F32.PACK_AB_MERGE_C R82, R176, R182, RZ ;  /* 0x000000b6b052723e */ /* 0x000fe200048070ff */
[--C-:B------:R-:W-:Y:S01]  /*83f0*/  HADD2.F32 R164, -RZ, R161.reuse.H0_H0 ;  /* 0x200000a1ffa47230 */ /* 0x100fe20000004100 */
[----:B------:R-:W-:Y:S01]  /*8400*/  F2FP.F16.E4M3.UNPACK_B R52, R81 ;  /* 0x00000051ff34723e */ /* 0x000fe200020006ff */
[----:B------:R-:W-:Y:S01]  /*8410*/  HADD2.F32 R161, -RZ, R161.H1_H1 ;  /* 0x300000a1ffa17230 */ /* 0x000fe20000004100 */
[----:B------:R-:W-:Y:S01]  /*8420*/  F2FP.SATFINITE.E4M3.F32.PACK_AB_MERGE_C R84, R169, R55, R84 ;  /* 0x00000037a954723e */ /* 0x000fe20004807054 */
[----:B------:R-:W-:Y:S01]  /*8430*/  HADD2.F32 R55, -RZ, R54.H0_H0 ;  /* 0x20000036ff377230 */ /* 0x000fe20000004100 */
[----:B------:R-:W-:Y:S02]  /*8440*/  LOP3.LUT R166, R167, 0xff00, R166, 0xf8, !PT ;  /* 0x0000ff00a7a67812 */ /* 0x000fe400078ef8a6 */
[----:B------:R-:W-:-:S02]  /*8450*/  F2FP.SATFINITE.E4M3.F32.PACK_AB_MERGE_C R86, R86, R183, RZ ;  /* 0x000000b75656723e */ /* 0x000fc400048070ff */
[----:B------:R-:W-:Y:S02]  /*8460*/  F2FP.F16.E4M3.UNPACK_B R156, R50 ;  /* 0x00000032ff9c723e */ /* 0x000fe400020006ff */
[----:B------:R-:W-:Y:S01]  /*8470*/  F2FP.SATFINITE.E4M3.F32.PACK_AB_MERGE_C R82, R51, R180, R82 ;  /* 0x000000b43352723e */ /* 0x000fe20004807052 */
[----:B------:R-:W-:Y:S01]  /*8480*/  HADD2.F32 R51, -RZ, R52.H0_H0 ;  /* 0x20000034ff337230 */ /* 0x000fe20000004100 */
[----:B------:R-:W-:Y:S01]  /*8490*/  LOP3.LUT R49, R166, 0xff0000, R49, 0xf8, !PT ;  /* 0x00ff0000a6317812 */ /* 0x000fe200078ef831 */
[----:B------:R-:W-:Y:S01]  /*84a0*/  FMUL.FTZ R166, R55, R164 ;  /* 0x000000a437a67220 */ /* 0x000fe20000410000 */
[----:B------:R-:W-:Y:S01]  /*84b0*/  F2FP.SATFINITE.E4M3.F32.PACK_AB_MERGE_C R80, R172, R170, R155 ;  /* 0x000000aaac50723e */ /* 0x000fe2000480709b */
[----:B------:R-:W-:Y:S01]  /*84c0*/  HADD2.F32 R155, -RZ, R54.H1_H1 ;  /* 0x30000036ff9b7230 */ /* 0x000fe20000004100 */
[----:B------:R-:W-:Y:S01]  /*84d0*/  F2FP.SATFINITE.E4M3.F32.PACK_AB_MERGE_C R86, R162, R181, R86 ;  /* 0x000000b5a256723e */ /* 0x000fe20004807056 */
[----:B------:R-:W-:Y:S02]  /*84e0*/  HADD2.F32 R162, -RZ, R156.H0_H0 ;  /* 0x2000009cffa27230 */ /* 0x000fe40000004100 */
[----:B------:R-:W-:Y:S01]  /*84f0*/  FMUL.FTZ R164, R51, R164 ;  /* 0x000000a433a47220 */ /* 0x000fe20000410000 */
[----:B------:R-:W-:Y:S01]  /*8500*/  HADD2.F32 R54, -RZ, R52.H1_H1 ;  /* 0x30000034ff367230 */ /* 0x000fe20000004100 */
[----:B------:R-:W-:Y:S01]  /*8510*/  F2FP.F16.E4M3.UNPACK_B R85, R85.H1 ;  /* 0x00000055ff55723e */ /* 0x000fe200030006ff */
[----:B------:R-:W-:-:S02]  /*8520*/  HADD2.F32 R156, -RZ, R156.H1_H1 ;  /* 0x3000009cff9c7230 */ /* 0x000fc40000004100 */
[-C--:B------:R-:W-:Y:S01]  /*8530*/  FFMA.FTZ R51, R51, R162.reuse, -R166 ;  /* 0x000000a233337223 */ /* 0x080fe200000108a6 */
[----:B------:R-:W-:Y:S01]  /*8540*/  FFMA.FTZ R52, R55, R162, R164 ;  /* 0x000000a237347223 */ /* 0x000fe200000100a4 */
[CC--:B------:R-:W-:Y:S01]  /*8550*/  FMUL.FTZ R55, R155.reuse, R161.reuse ;  /* 0x000000a19b377220 */ /* 0x0c0fe20000410000 */
[C---:B------:R-:W-:Y:S01]  /*8560*/  FMUL.FTZ R162, R54.reuse, R161 ;  /* 0x000000a136a27220 */ /* 0x040fe20000410000 */
[----:B------:R-:W-:Y:S02]  /*8570*/  F2FP.F16.E4M3.UNPACK_B R161, R53.H1 ;  /* 0x00000035ffa1723e */ /* 0x000fe400030006ff */
[----:B------:R-:W-:Y:S01]  /*8580*/  F2FP.F16.E4M3.UNPACK_B R81, R81.H1 ;  /* 0x00000051ff51723e */ /* 0x000fe200030006ff */
[----:B------:R-:W-:Y:S01]  /*8590*/  FFMA.FTZ R53, R155, R156, R162 ;  /* 0x0000009c9b357223 */ /* 0x000fe200000100a2 */
[----:B------:R-:W-:Y:S01]  /*85a0*/  F2FP.F16.E4M3.UNPACK_B R50, R50.H1 ;  /* 0x00000032ff32723e */ /* 0x000fe200030006ff */
[----:B------:R-:W-:Y:S01]  /*85b0*/  FFMA.FTZ R54, R54, R156, -R55 ;  /* 0x0000009c36367223 */ /* 0x000fe20000010837 */
[----:B------:R-:W-:-:S02]  /*85c0*/  HADD2.F32 R155, -RZ, R85.H0_H0 ;  /* 0x20000055ff9b7230 */ /* 0x000fc40000004100 */
[----:B------:R-:W-:Y:S02]  /*85d0*/  HADD2.F32 R164, -RZ, R161.H0_H0 ;  /* 0x200000a1ffa47230 */ /* 0x000fe40000004100 */
[----:B------:R-:W-:Y:S02]  /*85e0*/  HADD2.F32 R55, -RZ, R81.H0_H0 ;  /* 0x20000051ff377230 */ /* 0x000fe40000004100 */
[----:B------:R-:W-:Y:S02]  /*85f0*/  HADD2.F32 R156, -RZ, R85.H1_H1 ;  /* 0x30000055ff9c7230 */ /* 0x000fe40000004100 */
[-C--:B------:R-:W-:Y:S01]  /*8600*/  FMUL.FTZ R166, R155, R164.reuse ;  /* 0x000000a49ba67220 */ /* 0x080fe20000410000 */
[----:B------:R-:W-:Y:S02]  /*8610*/  HADD2.F32 R81, -RZ, R81.H1_H1 ;  /* 0x30000051ff517230 */ /* 0x000fe40000004100 */
[----:B------:R-:W-:Y:S01]  /*8620*/  FMUL.FTZ R164, R55, R164 ;  /* 0x000000a437a47220 */ /* 0x000fe20000410000 */
[----:B------:R-:W-:-:S02]  /*8630*/  HADD2.F32 R85, -RZ, R161.H1_H1 ;  /* 0x300000a1ff557230 */ /* 0x000fc40000004100 */
[--C-:B------:R-:W-:Y:S02]  /*8640*/  HADD2.F32 R162, -RZ, R50.reuse.H0_H0 ;  /* 0x20000032ffa27230 */ /* 0x100fe40000004100 */
[----:B------:R-:W-:Y:S02]  /*8650*/  HADD2.F32 R161, -RZ, R50.H1_H1 ;  /* 0x30000032ffa17230 */ /* 0x000fe40000004100 */
[-C--:B------:R-:W-:Y:S01]  /*8660*/  FMUL.FTZ R163, R81, R85.reuse ;  /* 0x0000005551a37220 */ /* 0x080fe20000410000 */
[C---:B------:R-:W-:Y:S01]  /*8670*/  FMUL.FTZ R168, R156.reuse, R85 ;  /* 0x000000559ca87220 */ /* 0x040fe20000410000 */
[-C--:B------:R-:W-:Y:S01]  /*8680*/  FFMA.FTZ R50, R55, R162.reuse, -R166 ;  /* 0x000000a237327223 */ /* 0x080fe200000108a6 */
[----:B------:R-:W-:Y:S01]  /*8690*/  FFMA.FTZ R55, R155, R162, R164 ;  /* 0x000000a29b377223 */ /* 0x000fe200000100a4 */
[----:B------:R-:W-:Y:S01]  /*86a0*/  F2FP.F16.E4M3.UNPACK_B R155, R83 ;  /* 0x00000053ff9b723e */ /* 0x000fe200020006ff */
[----:B------:R-:W-:Y:S01]  /*86b0*/  FFMA.FTZ R156, R156, R161, R163 ;  /* 0x000000a19c9c7223 */ /* 0x000fe200000100a3 */
[----:B------:R-:W-:Y:S01]  /*86c0*/  F2FP.F16.E4M3.UNPACK_B R83, R83.H1 ;  /* 0x00000053ff53723e */ /* 0x000fe200030006ff */
[----:B------:R-:W-:Y:S01]  /*86d0*/  FFMA.FTZ R81, R81, R161, -R168 ;  /* 0x000000a151517223 */ /* 0x000fe200000108a8 */
[----:B------:R-:W-:Y:S01]  /*86e0*/  F2FP.F16.E4M3.UNPACK_B R163, R87.H1 ;  /* 0x00000057ffa3723e */ /* 0x000fe200030006ff */
[----:B------:R-:W-:Y:S01]  /*86f0*/  HADD2.F32 R161, -RZ, R155.H0_H0 ;  /* 0x2000009bffa17230 */ /* 0x000fe20000004100 */
[----:B------:R-:W-:Y:S01]  /*8700*/  F2FP.F16.E4M3.UNPACK_B R164, R49.H1 ;  /* 0x00000031ffa4723e */ /* 0x000fe200030006ff */
[----:B------:R-:W-:Y:S01]  /*8710*/  HADD2.F32 R165, -RZ, R83.H0_H0 ;  /* 0x20000053ffa57230 */ /* 0x000fe20000004100 */
[----:B------:R-:W-:Y:S01]  /*8720*/  F2FP.F16.E4M3.UNPACK_B R85, R87 ;  /* 0x00000057ff55723e */ /* 0x000fe200020006ff */
[----:B------:R-:W-:Y:S01]  /*8730*/  HADD2.F32 R166, -RZ, R163.H0_H0 ;  /* 0x200000a3ffa67230 */ /* 0x000fe20000004100 */
[----:B------:R-:W-:Y:S01]  /*8740*/  F2FP.F16.E4M3.UNPACK_B R87, R49 ;  /* 0x00000031ff57723e */ /* 0x000fe200020006ff */
[----:B------:R-:W-:Y:S01]  /*8750*/  HADD2.F32 R170, -RZ, R164.H0_H0 ;  /* 0x200000a4ffaa7230 */ /* 0x000fe20000004100 */
[-C--:B------:R-:W-:Y:S01]  /*8760*/  F2FP.F16.E4M3.UNPACK_B R49, R48.reuse ;  /* 0x00000030ff31723e */ /* 0x080fe200020006ff */
[----:B------:R-:W-:Y:S01]  /*8770*/  HADD2.F32 R162, -RZ, R85.H0_H0 ;  /* 0x20000055ffa27230 */ /* 0x000fe20000004100 */
[----:B------:R-:W-:Y:S01]  /*8780*/  F2FP.F16.E4M3.UNPACK_B R48, R48.H1 ;  /* 0x00000030ff30723e */ /* 0x000fe200030006ff */
[----:B------:R-:W-:-:S02]  /*8790*/  HADD2.F32 R169, -RZ, R87.H0_H0 ;  /* 0x20000057ffa97230 */ /* 0x000fc40000004100 */
[-C--:B------:R-:W-:Y:S01]  /*87a0*/  FMUL.FTZ R174, R166, R170.reuse ;  /* 0x000000aaa6ae7220 */ /* 0x080fe20000410000 */
[----:B------:R-:W-:Y:S01]  /*87b0*/  FMUL.FTZ R171, R165, R170 ;  /* 0x000000aaa5ab7220 */ /* 0x000fe20000410000 */
        /* <DEDUP_REMOVED lines=11> */
[----:B------:R-:W-:Y:S01]  /*8870*/  FFMA.FTZ R161, R161, R167, -R172 ;  /* 0x000000a7a1a17223 */ /* 0x000fe200000108ac */
[----:B------:R-:W-:Y:S02]  /*8880*/  HADD2.F32 R168, -RZ, R87.H1_H1 ;  /* 0x30000057ffa87230 */ /* 0x000fe40000004100 */
[----:B------:R-:W-:Y:S01]  /*8890*/  FMUL.FTZ R174, R83, R170 ;  /* 0x000000aa53ae7220 */ /* 0x000fe20000410000 */
[----:B------:R-:W-:-:S02]  /*88a0*/  HADD2.F32 R155, -RZ, R155.H1_H1 ;  /* 0x3000009bff9b7230 */ /* 0x000fc40000004100 */
[----:B------:R-:W-:Y:S01]  /*88b0*/  FMUL.FTZ R172, R163, R170 ;  /* 0x000000aaa3ac7220 */ /* 0x000fe20000410000 */
[----:B------:R-:W-:Y:S02]  /*88c0*/  HADD2.F32 R48, -RZ, R48.H1_H1 ;  /* 0x30000030ff307230 */ /* 0x000fe40000004100 */
[-C--:B------:R-:W-:Y:S01]  /*88d0*/  FMUL.FTZ R170, R85, R168.reuse ;  /* 0x000000a855aa7220 */ /* 0x080fe20000410000 */
[----:B------:R-:W-:Y:S02]  /*88e0*/  HADD2.F32 R164, -RZ, R49.H1_H1 ;  /* 0x30000031ffa47230 */ /* 0x000fe40000004100 */
[----:B------:R-:W-:Y:S01]  /*88f0*/  FMUL.FTZ R168, R155, R168 ;  /* 0x000000a89ba87220 */ /* 0x000fe20000410000 */
[----:B------:R-:W-:Y:S01]  /*8900*/  FFMA.FTZ R162, R162, R167, R169 ;  /* 0x000000a7a2a27223 */ /* 0x000fe200000100a9 */
[-C--:B------:R-:W-:Y:S01]  /*8910*/  FFMA.FTZ R163, R163, R48.reuse, R174 ;  /* 0x00000030a3a37223 */ /* 0x080fe200000100ae */
[----:B------:R-:W-:Y:S01]  /*8920*/  FFMA.FTZ R172, R83, R48, -R172 ;  /* 0x0000003053ac7223 */ /* 0x000fe200000108ac */
[-C--:B------:R-:W-:Y:S01]  /*8930*/  FFMA.FTZ R85, R85, R164.reuse, R168 ;  /* 0x000000a455557223 */ /* 0x080fe200000100a8 */
[----:B------:R-:W-:Y:S01]  /*8940*/  FFMA.FTZ R170, R155, R164, -R170 ;  /* 0x000000a49baa7223 */ /* 0x000fe200000108aa */
[----:B------:R-:W-:-:S02]  /*8950*/  F2FP.SATFINITE.E4M3.F32.PACK_AB_MERGE_C R53, R53, R52, R55 ;  /* 0x000000343535723e */ /* 0x000fc40004807037 */
[----:B------:R-:W-:Y:S02]  /*8960*/  F2FP.SATFINITE.E4M3.F32.PACK_AB_MERGE_C R163, R163, R166, RZ ;  /* 0x000000a6a3a3723e */ /* 0x000fe400048070ff */
[----:B------:R-:W-:Y:S02]  /*8970*/  F2FP.SATFINITE.E4M3.F32.PACK_AB_MERGE_C R50, R81, R50, RZ ;  /* 0x000000325132723e */ /* 0x000fe400048070ff */
[----:B------:R-:W-:Y:S02]  /*8980*/  F2FP.SATFINITE.E4M3.F32.PACK_AB_MERGE_C R165, R172, R165, RZ ;  /* 0x000000a5aca5723e */ /* 0x000fe400048070ff */
[----:B------:R-:W-:Y:S01]  /*8990*/  F2FP.SATFINITE.E4M3.F32.PACK_AB_MERGE_C R87, R85, R162, R163 ;  /* 0x000000a25557723e */ /* 0x000fe200048070a3 */
[----:B------:R-:W-:Y:S01]  /*89a0*/  IMAD.MOV.U32 R85, RZ, RZ, R53 ;  /* 0x000000ffff557224 */ /* 0x000fe200078e0035 */
[----:B------:R-:W-:Y:S02]  /*89b0*/  F2FP.SATFINITE.E4M3.F32.PACK_AB_MERGE_C R81, R54, R51, R50 ;  /* 0x000000333651723e */ /* 0x000fe40004807032 */
[----:B------:R-:W-:-:S07]  /*89c0*/  F2FP.SATFINITE.E4M3.F32.PACK_AB_MERGE_C R83, R170, R161, R165 ;  /* 0x000000a1aa53723e */ /* 0x000fce00048070a5 */
.L_x_6354:
[----:B------:R-:W-:Y:S05]  /*89d0*/  BSYNC B2 ;  /* 0x0000000000027941 */ /* 0x000fea0003800000 */
.L_x_6353:
[----:B------:R-:W-:Y:S01]  /*89e0*/  ISETP.GE.AND P3, PT, R160, R145, PT ;  /* 0x00000091a000720c */ /* 0x000fe20003f66270 */
[----:B------:R-:W-:-:S12]  /*89f0*/  ULDC.64 UR4, c[0x0][0x2e8] ;  /* 0x0000ba0000047ab9 */ /* 0x000fd80000000a00 */
[--C-:B------:R-:W-:Y:S02]  /*8a00*/  @!P3 SHF.R.S32.HI R49, RZ, 0x1f, R160.reuse ;  /* 0x0000001fff31b819 */ /* 0x100fe400000114a0 */
[----:B------:R-:W-:-:S04]  /*8a10*/  @!P3 IADD3 R50, P4, P6, R44, R136, R160 ;  /* 0x000000882c32b210 */ /* 0x000fc80007e9e0a0 */
[----:B------:R-:W-:Y:S02]  /*8a20*/  @!P3 IADD3.X R158, R20, R158, R49, P4, P6 ;  /* 0x0000009e149eb210 */ /* 0x000fe400027ec431 */
[----:B------:R-:W-:-:S04]  /*8a30*/  IADD3 R48, P4, R159, UR4, RZ ;  /* 0x000000049f307c10 */ /* 0x000fc8000ff9e0ff */
[----:B------:R-:W-:Y:S02]  /*8a40*/  IADD3.X R49, R157, UR5, RZ, P4, !PT ;  /* 0x000000059d317c10 */ /* 0x000fe4000a7fe4ff */
[----:B------:R-:W-:-:S03]  /*8a50*/  @!P3 IADD3 R50, P4, R50, UR4, RZ ;  /* 0x000000043232bc10 */ /* 0x000fc6000ff9e0ff */
[----:B-1----:R1:W-:Y:S01]  /*8a60*/  STG.E.128 desc[UR60][R48.64], R80 ;  /* 0x0000005030007986 */ /* 0x0023e2000c101d3c */
[----:B------:R-:W-:-:S05]  /*8a70*/  @!P3 IADD3.X R51, R158, UR5, RZ, P4, !PT ;  /* 0x000000059e33bc10 */ /* 0x000fca000a7fe4ff */
[----:B--2---:R1:W-:Y:S04]  /*8a80*/  @!P3 STG.E.128 desc[UR60][R50.64], R84 ;  /* 0x000000543200b986 */ /* 0x0043e8000c101d3c */
.L_x_6352:
[----:B------:R-:W-:Y:S05]  /*8a90*/  BSYNC B1 ;  /* 0x0000000000017941 */ /* 0x000fea0003800000 */
.L_x_6351:
[----:B-1----:R-:W-:Y:S01]  /*8aa0*/  VIADD R49, R228, 0x40 ;  /* 0x00000040e4317836 */ /* 0x002fe20000000000 */
[----:B------:R-:W-:Y:S04]  /*8ab0*/  BSSY B1, `(.L_x_6355) ;  /* 0x000010b000017945 */ /* 0x000fe80003800000 */
[----:B------:R-:W-:-:S13]  /*8ac0*/  ISETP.GE.OR P3, PT, R49, R118, P0 ;  /* 0x000000763100720c */ /* 0x000fda0000766670 */
[----:B------:R-:W-:Y:S05]  /*8ad0*/  @P3 BRA `(.L_x_6356) ;  /* 0x0000001000203947 */ /* 0x000fea0003800000 */
[----:B------:R-:W3:Y:S04]  /*8ae0*/  LDL R48, [R1+0x18] ;  /* 0x0000180001307983 */ /* 0x000ee80000100800 */
[----:B------:R-:W4:Y:S01]  /*8af0*/  LDL R50, [R1+0x70] ;  /* 0x0000700001327983 */ /* 0x000f220000100800 */
[----:B--2---:R-:W-:Y:S01]  /*8b00*/  IMAD.WIDE.U32 R80, R49, R128, R126 ;  /* 0x0000008031507225 */ /* 0x004fe200078e007e */
[C---:B------:R-:W-:Y:S01]  /*8b10*/  IADD3 R52, R228.reuse, 0x40, RZ ;  /* 0x00000040e4347810 */ /* 0x040fe20007ffe0ff */
[----:B------:R-:W-:Y:S02]  /*8b20*/  BSSY B2, `(.L_x_6357) ;  /* 0x00000f8000027945 */ /* 0x000fe40003800000 */
[----:B------:R-:W-:Y:S01]  /*8b30*/  VIADD R51, R228, 0x40 ;  /* 0x00000040e4337836 */ /* 0x000fe20000000000 */
[----:B------:R-:W-:Y:S01]  /*8b40*/  IADD3 R82, P3, P4, R44, R80, R27 ;  /* 0x000000502c527210 */ /* 0x000fe20007c7e01b */
[----:B------:R-:W-:-:S02]  /*8b50*/  IMAD.SHL.U32 R52, R52, 0x80, RZ ;  /* 0x0000008034347824 */ /* 0x000fc400078e00ff */
[----:B------:R-:W-:-:S03]  /*8b60*/  IMAD.SHL.U32 R51, R51, 0x80, RZ ;  /* 0x0000008033337824 */ /* 0x000fc600078e00ff */
[----:B------:R-:W-:Y:S02]  /*8b70*/  LOP3.LUT R52, R52, 0x380, RZ, 0xc0, !PT ;  /* 0x0000038034347812 */ /* 0x000fe400078ec0ff */
[----:B------:R-:W-:-:S04]  /*8b80*/  LOP3.LUT R51, R51, 0x380, RZ, 0xc0, !PT ;  /* 0x0000038033337812 */ /* 0x000fc800078ec0ff */
[----:B------:R-:W-:Y:S02]  /*8b90*/  SHF.R.U32.HI R51, RZ, 0x3, R51 ;  /* 0x00000003ff337819 */ /* 0x000fe40000011633 */
[----:B---3--:R-:W-:Y:S01]  /*8ba0*/  LOP3.LUT P6, RZ, R48, 0x2, RZ, 0xc0, !PT ;  /* 0x0000000230ff7812 */ /* 0x008fe200078cc0ff */
[----:B------:R-:W-:-:S04]  /*8bb0*/  IMAD R48, R123, R128, RZ ;  /* 0x000000807b307224 */ /* 0x000fc800078e02ff */
[----:B------:R-:W-:Y:S01]  /*8bc0*/  IMAD R83, R49, R129, R48 ;  /* 0x0000008131537224 */ /* 0x000fe200078e0230 */
[----:B------:R-:W-:-:S03]  /*8bd0*/  SEL R48, R115, R146, !P6 ;  /* 0x0000009273307207 */ /* 0x000fc60007000000 */
[----:B------:R-:W-:Y:S01]  /*8be0*/  IMAD.IADD R83, R81, 0x1, R83 ;  /* 0x0000000151537824 */ /* 0x000fe200078e0253 */
[----:B------:R-:W-:-:S04]  /*8bf0*/  SHF.R.S32.HI R49, RZ, 0x1f, R48 ;  /* 0x0000001fff317819 */ /* 0x000fc80000011430 */
[----:B------:R-:W-:Y:S02]  /*8c00*/  LEA.HI R49, R49, R48, RZ, 0x5 ;  /* 0x0000003031317211 */ /* 0x000fe400078f28ff */
[----:B------:R-:W-:Y:S02]  /*8c10*/  IADD3.X R86, R20, R83, R21, P3, P4 ;  /* 0x0000005314567210 */ /* 0x000fe40001fe8415 */
[----:B------:R-:W-:-:S05]  /*8c20*/  LEA.HI.SX32 R49, R49, R28, 0x1b ;  /* 0x0000001c31317211 */ /* 0x000fca00078fdaff */
[----:B------:R-:W-:Y:S02]  /*8c30*/  IMAD.SHL.U32 R85, R49, 0x10, RZ ;  /* 0x0000001031557824 */ /* 0x000fe400078e00ff */
[----:B------:R-:W-:-:S03]  /*8c40*/  IMAD R49, R17, 0x7000, R113 ;  /* 0x0000700011317824 */ /* 0x000fc600078e0271 */
[----:B------:R-:W-:Y:S01]  /*8c50*/  LOP3.LUT R48, R52, 0x70, R85, 0xf8, !PT ;  /* 0x0000007034307812 */ /* 0x000fe200078ef855 */
[----:B------:R-:W-:-:S03]  /*8c60*/  IMAD.IADD R49, R16, 0x1, R49 ;  /* 0x0000000110317824 */ /* 0x000fc600078e0231 */
[----:B------:R-:W-:-:S05]  /*8c70*/  LOP3.LUT R48, R48, R51, RZ, 0x3c, !PT ;  /* 0x0000003330307212 */ /* 0x000fca00078e3cff */
[----:B----4-:R-:W-:-:S04]  /*8c80*/  IMAD.IADD R48, R50, 0x1, R48 ;  /* 0x0000000132307824 */ /* 0x010fc800078e0230 */
[----:B------:R-:W-:-:S04]  /*8c90*/  IMAD R51, R17, 0x7000, R48 ;  /* 0x0000700011337824 */ /* 0x000fc800078e0230 */
[----:B------:R-:W-:Y:S02]  /*8ca0*/  IMAD.IADD R52, R16, 0x1, R51 ;  /* 0x0000000110347824 */ /* 0x000fe400078e0233 */
[----:B------:R-:W1:Y:S04]  /*8cb0*/  LDS.128 R48, [R49+0x20400] ;  /* 0x0204000031307984 */ /* 0x000e680000000c00 */
[----:B------:R-:W2:Y:S01]  /*8cc0*/  LDS.128 R52, [R52+0x20400] ;  /* 0x0204000034347984 */ /* 0x000ea20000000c00 */
[----:B------:R-:W-:Y:S05]  /*8cd0*/  @P2 BRA `(.L_x_6358) ;  /* 0x0000000c00702947 */ /* 0x000fea0003800000 */
[--C-:B------:R-:W-:Y:S01]  /*8ce0*/  SHF.R.U32.HI R163, RZ, 0x8, R57.reuse ;  /* 0x00000008ffa37819 */ /* 0x100fe20000011639 */
[----:B-1----:R-:W-:Y:S01]  /*8cf0*/  IMAD.MOV.U32 R60, RZ, RZ, R48 ;  /* 0x000000ffff3c7224 */ /* 0x002fe200078e0030 */
[----:B------:R-:W-:Y:S01]  /*8d00*/  LOP3.LUT R87, R57, 0xff, RZ, 0xc0, !PT ;  /* 0x000000ff39577812 */ /* 0x000fe200078ec0ff */
[----:B------:R-:W-:Y:S01]  /*8d10*/  IMAD.MOV.U32 R56, RZ, RZ, R50 ;  /* 0x000000ffff387224 */ /* 0x000fe200078e0032 */
[----:B------:R-:W-:Y:S01]  /*8d20*/  SHF.R.U32.HI R162, RZ, 0x18, R57 ;  /* 0x00000018ffa27819 */ /* 0x000fe20000011639 */
[----:B------:R-:W-:Y:S01]  /*8d30*/  IMAD.SHL.U32 R48, R163, 0x100, RZ ;  /* 0x00000100a3307824 */ /* 0x000fe200078e00ff */
[--C-:B------:R-:W-:Y:S02]  /*8d40*/  SHF.R.U32.HI R157, RZ, 0x8, R63.reuse ;  /* 0x00000008ff9d7819 */ /* 0x100fe4000001163f */
[----:B------:R-:W-:Y:S02]  /*8d50*/  LOP3.LUT R155, R63, 0xff, RZ, 0xc0, !PT ;  /* 0x000000ff3f9b7812 */ /* 0x000fe400078ec0ff */
[----:B------:R-:W-:-:S02]  /*8d60*/  SHF.R.U32.HI R156, RZ, 0x18, R63 ;  /* 0x00000018ff9c7819 */ /* 0x000fc4000001163f */
[----:B------:R-:W-:Y:S02]  /*8d70*/  SHF.R.U32.HI R160, RZ, 0x8, R59 ;  /* 0x00000008ffa07819 */ /* 0x000fe4000001163b */
[----:B------:R-:W-:Y:S02]  /*8d80*/  PRMT R87, R162, 0x654, R87 ;  /* 0x00000654a2577816 */ /* 0x000fe40000000057 */
[----:B------:R-:W-:Y:S02]  /*8d90*/  SHF.R.U32.HI R84, RZ, 0x10, R57 ;  /* 0x00000010ff547819 */ /* 0x000fe40000011639 */
[----:B--2---:R-:W-:Y:S01]  /*8da0*/  MOV R58, R54 ;  /* 0x00000036003a7202 */ /* 0x004fe20000000f00 */
[----:B------:R-:W-:Y:S01]  /*8db0*/  IMAD.SHL.U32 R54, R157, 0x100, RZ ;  /* 0x000001009d367824 */ /* 0x000fe200078e00ff */
[----:B------:R-:W-:Y:S02]  /*8dc0*/  LOP3.LUT R136, R59, 0xff, RZ, 0xc0, !PT ;  /* 0x000000ff3b887812 */ /* 0x000fe400078ec0ff */
[----:B------:R-:W-:-:S02]  /*8dd0*/  SHF.R.U32.HI R161, RZ, 0x18, R59 ;  /* 0x00000018ffa17819 */ /* 0x000fc4000001163b */
[--C-:B------:R-:W-:Y:S02]  /*8de0*/  SHF.R.U32.HI R57, RZ, 0x10, R61.reuse ;  /* 0x00000010ff397819 */ /* 0x100fe4000001163d */
[--C-:B------:R-:W-:Y:S02]  /*8df0*/  SHF.R.U32.HI R159, RZ, 0x8, R61.reuse ;  /* 0x00000008ff9f7819 */ /* 0x100fe4000001163d */
[----:B------:R-:W-:Y:S02]  /*8e00*/  LOP3.LUT R137, R61, 0xff, RZ, 0xc0, !PT ;  /* 0x000000ff3d897812 */ /* 0x000fe400078ec0ff */
[----:B------:R-:W-:Y:S01]  /*8e10*/  SHF.R.U32.HI R158, RZ, 0x18, R61 ;  /* 0x00000018ff9e7819 */ /* 0x000fe2000001163d */
[----:B------:R-:W-:Y:S01]  /*8e20*/  IMAD.MOV.U32 R61, RZ, RZ, R52 ;  /* 0x000000ffff3d7224 */ /* 0x000fe200078e0034 */
[----:B------:R-:W-:Y:S01]  /*8e30*/  PRMT R155, R156, 0x654, R155 ;  /* 0x000006549c9b7816 */ /* 0x000fe2000000009b */
[----:B------:R-:W-:Y:S01]  /*8e40*/  IMAD.SHL.U32 R50, R159, 0x100, RZ ;  /* 0x000001009f327824 */ /* 0x000fe200078e00ff */
[----:B------:R-:W-:Y:S01]  /*8e50*/  SHF.R.U32.HI R62, RZ, 0x10, R59 ;  /* 0x00000010ff3e7819 */ /* 0x000fe2000001163b */
[----:B------:R-:W-:Y:S01]  /*8e60*/  IMAD.U32 R52, R84, 0x10000, RZ ;  /* 0x0001000054347824 */ /* 0x000fe200078e00ff */
[----:B------:R-:W-:Y:S01]  /*8e70*/  LOP3.LUT R87, R87, 0xff00, R48, 0xf8, !PT ;  /* 0x0000ff0057577812 */ /* 0x000fe200078ef830 */
[----:B------:R-:W-:Y:S01]  /*8e80*/  IMAD.SHL.U32 R48, R160, 0x100, RZ ;  /* 0x00000100a0307824 */ /* 0x000fe200078e00ff */
[----:B------:R-:W-:-:S02]  /*8e90*/  SHF.R.U32.HI R59, RZ, 0x10, R63 ;  /* 0x00000010ff3b7819 */ /* 0x000fc4000001163f */
[----:B------:R-:W-:Y:S02]  /*8ea0*/  PRMT R63, R161, 0x654, R136 ;  /* 0x00000654a13f7816 */ /* 0x000fe40000000088 */
[----:B------:R-:W-:Y:S01]  /*8eb0*/  PRMT R137, R158, 0x654, R137 ;  /* 0x000006549e897816 */ /* 0x000fe20000000089 */
[----:B------:R-:W-:Y:S01]  /*8ec0*/  IMAD.U32 R59, R59, 0x10000, RZ ;  /* 0x000100003b3b7824 */ /* 0x000fe200078e00ff */
[----:B------:R-:W-:Y:S01]  /*8ed0*/  LOP3.LUT R158, R155, 0xff00, R54, 0xf8, !PT ;  /* 0x0000ff009b9e7812 */ /* 0x000fe200078ef836 */
[----:B------:R-:W-:Y:S01]  /*8ee0*/  IMAD.U32 R54, R57, 0x10000, RZ ;  /* 0x0001000039367824 */ /* 0x000fe200078e00ff */
        /* <DEDUP_REMOVED lines=8> */
[----:B------:R-:W-:-:S02]  /*8f70*/  F2FP.F16.E4M3.UNPACK_B R62, R60.H1 ;  /* 0x0000003cff3e723e */ /* 0x000fc400030006ff */
[----:B------:R-:W-:Y:S02]  /*8f80*/  F2FP.F16.E4M3.UNPACK_B R136, R152.H1 ;  /* 0x00000098ff88723e */ /* 0x000fe400030006ff */
[----:B------:R-:W-:Y:S01]  /*8f90*/  LOP3.LUT R48, R63, 0xff0000, R48, 0xf8, !PT ;  /* 0x00ff00003f307812 */ /* 0x000fe200078ef830 */
[----:B------:R-:W-:Y:S02]  /*8fa0*/  HADD2.F32 R63, -RZ, R62.H0_H0 ;  /* 0x2000003eff3f7230 */ /* 0x000fe40000004100 */
[-C--:B------:R-:W-:Y:S01]  /*8fb0*/  FMUL.FTZ R160, R87, R50.reuse ;  /* 0x0000003257a07220 */ /* 0x080fe20000410000 */
[--C-:B------:R-:W-:Y:S01]  /*8fc0*/  HADD2.F32 R156, -RZ, R136.reuse.H0_H0 ;  /* 0x20000088ff9c7230 */ /* 0x100fe20000004100 */
[----:B------:R-:W-:Y:S01]  /*8fd0*/  LOP3.LUT R54, R137, 0xff0000, R54, 0xf8, !PT ;  /* 0x00ff000089367812 */ /* 0x000fe200078ef836 */
[----:B------:R-:W-:Y:S02]  /*8fe0*/  HADD2.F32 R137, -RZ, R136.H1_H1 ;  /* 0x30000088ff897230 */ /* 0x000fe40000004100 */
[----:B------:R-:W-:Y:S01]  /*8ff0*/  FMUL.FTZ R162, R63, R50 ;  /* 0x000000323fa27220 */ /* 0x000fe20000410000 */
[----:B------:R-:W-:-:S02]  /*9000*/  HADD2.F32 R62, -RZ, R62.H1_H1 ;  /* 0x3000003eff3e7230 */ /* 0x000fc40000004100 */
[----:B------:R-:W-:Y:S01]  /*9010*/  FFMA.FTZ R57, R63, R156, -R160 ;  /* 0x0000009c3f397223 */ /* 0x000fe200000108a0 */
[----:B------:R-:W-:Y:S01]  /*9020*/  HADD2.F32 R63, -RZ, R155.H1_H1 ;  /* 0x3000009bff3f7230 */ /* 0x000fe20000004100 */
[----:B------:R-:W-:Y:S01]  /*9030*/  F2FP.F16.E4M3.UNPACK_B R155, R154 ;  /* 0x0000009aff9b723e */ /* 0x000fe200020006ff */
[----:B------:R-:W-:Y:S01]  /*9040*/  HADD2.F32 R136, -RZ, R84.H1_H1 ;  /* 0x30000054ff887230 */ /* 0x000fe20000004100 */
[----:B------:R-:W-:Y:S02]  /*9050*/  F2FP.F16.E4M3.UNPACK_B R61, R61 ;  /* 0x0000003dff3d723e */ /* 0x000fe400020006ff */
[----:B------:R-:W-:Y:S01]  /*9060*/  F2FP.F16.E4M3.UNPACK_B R84, R60 ;  /* 0x0000003cff54723e */ /* 0x000fe200020006ff */
[----:B------:R-:W-:Y:S01]  /*9070*/  FMUL.FTZ R159, R62, R63 ;  /* 0x0000003f3e9f7220 */ /* 0x000fe20000410000 */
[----:B------:R-:W-:Y:S01]  /*9080*/  LOP3.LUT R50, R158, 0xff0000, R59, 0xf8, !PT ;  /* 0x00ff00009e327812 */ /* 0x000fe200078ef83b */
[----:B------:R-:W-:Y:S01]  /*9090*/  FFMA.FTZ R59, R87, R156, R162 ;  /* 0x0000009c573b7223 */ /* 0x000fe200000100a2 */
[----:B------:R-:W-:Y:S01]  /*90a0*/  F2FP.F16.E4M3.UNPACK_B R152, R152 ;  /* 0x00000098ff98723e */ /* 0x000fe200020006ff */
[----:B------:R-:W-:-:S02]  /*90b0*/  HADD2.F32 R156, -RZ, R155.H0_H0 ;  /* 0x2000009bff9c7230 */ /* 0x000fc40000004100 */
[----:B------:R-:W-:Y:S01]  /*90c0*/  FMUL.FTZ R157, R136, R63 ;  /* 0x0000003f889d7220 */ /* 0x000fe20000410000 */
[----:B------:R-:W-:Y:S02]  /*90d0*/  HADD2.F32 R87, -RZ, R61.H0_H0 ;  /* 0x2000003dff577230 */ /* 0x000fe40000004100 */
[----:B------:R-:W-:Y:S02]  /*90e0*/  HADD2.F32 R63, -RZ, R84.H0_H0 ;  /* 0x20000054ff3f7230 */ /* 0x000fe40000004100 */
[-C--:B------:R-:W-:Y:S01]  /*90f0*/  FFMA.FTZ R60, R62, R137.reuse, -R157 ;  /* 0x000000893e3c7223 */ /* 0x080fe2000001089d */
[----:B------:R-:W-:Y:S01]  /*9100*/  FFMA.FTZ R62, R136, R137, R159 ;  /* 0x00000089883e7223 */ /* 0x000fe2000001009f */
[----:B------:R-:W-:Y:S02]  /*9110*/  HADD2.F32 R154, -RZ, R152.H0_H0 ;  /* 0x20000098ff9a7230 */ /* 0x000fe40000004100 */
        /* <DEDUP_REMOVED lines=9> */
[-C--:B------:R-:W-:Y:S01]  /*91b0*/  FMUL.FTZ R87, R136, R155.reuse ;  /* 0x0000009b88577220 */ /* 0x080fe20000410000 */
[----:B------:R-:W-:Y:S01]  /*91c0*/  F2FP.F16.E4M3.UNPACK_B R152, R58.H1 ;  /* 0x0000003aff98723e */ /* 0x000fe200030006ff */
[C---:B------:R-:W-:Y:S01]  /*91d0*/  FMUL.FTZ R155, R84.reuse, R155 ;  /* 0x0000009b549b7220 */ /* 0x040fe20000410000 */
[----:B------:R-:W-:Y:S01]  /*91e0*/  F2FP.F16.E4M3.UNPACK_B R156, R151.H1 ;  /* 0x00000097ff9c723e */ /* 0x000fe200030006ff */
[----:B------:R-:W-:Y:S01]  /*91f0*/  FFMA.FTZ R84, R84, R137, -R87 ;  /* 0x0000008954547223 */ /* 0x000fe20000010857 */
[----:B------:R-:W-:Y:S01]  /*9200*/  F2FP.F16.E4M3.UNPACK_B R87, R56.H1 ;  /* 0x00000038ff57723e */ /* 0x000fe200030006ff */
[----:B------:R-:W-:-:S02]  /*9210*/  HADD2.F32 R158, -RZ, R157.H0_H0 ;  /* 0x2000009dff9e7230 */ /* 0x000fc40000004100 */
[----:B------:R-:W-:Y:S01]  /*9220*/  FFMA.FTZ R136, R136, R137, R155 ;  /* 0x0000008988887223 */ /* 0x000fe2000001009b */
[--C-:B------:R-:W-:Y:S01]  /*9230*/  HADD2.F32 R154, -RZ, R152.reuse.H0_H0 ;  /* 0x20000098ff9a7230 */ /* 0x100fe20000004100 */
[----:B------:R-:W-:Y:S01]  /*9240*/  F2FP.F16.E4M3.UNPACK_B R153, R153 ;  /* 0x00000099ff99723e */ /* 0x000fe200020006ff */
[----:B------:R-:W-:Y:S01]  /*9250*/  HADD2.F32 R159, -RZ, R157.H1_H1 ;  /* 0x3000009dff9f7230 */ /* 0x000fe20000004100 */
[----:B------:R-:W-:Y:S01]  /*9260*/  F2FP.F16.E4M3.UNPACK_B R56, R56 ;  /* 0x00000038ff38723e */ /* 0x000fe200020006ff */
[----:B------:R-:W-:Y:S02]  /*9270*/  HADD2.F32 R155, -RZ, R152.H1_H1 ;  /* 0x30000098ff9b7230 */ /* 0x000fe40000004100 */
[----:B------:R-:W-:Y:S01]  /*9280*/  FMUL.FTZ R160, R154, R158 ;  /* 0x0000009e9aa07220 */ /* 0x000fe20000410000 */
[----:B------:R-:W-:Y:S01]  /*9290*/  HADD2.F32 R137, -RZ, R87.H0_H0 ;  /* 0x20000057ff897230 */ /* 0x000fe20000004100 */
[----:B------:R-:W-:Y:S01]  /*92a0*/  F2FP.SATFINITE.E4M3.F32.PACK_AB_MERGE_C R57, R60, R57, RZ ;  /* 0x000000393c39723e */ /* 0x000fe200048070ff */
[----:B------:R-:W-:-:S02]  /*92b0*/  HADD2.F32 R157, -RZ, R156.H0_H0 ;  /* 0x2000009cff9d7230 */ /* 0x000fc40000004100 */
[----:B------:R-:W-:Y:S01]  /*92c0*/  FMUL.FTZ R163, R155, R159 ;  /* 0x0000009f9ba37220 */ /* 0x000fe20000410000 */
[----:B------:R-:W-:Y:S02]  /*92d0*/  HADD2.F32 R152, -RZ, R87.H1_H1 ;  /* 0x30000057ff987230 */ /* 0x000fe40000004100 */
[C---:B------:R-:W-:Y:S01]  /*92e0*/  FMUL.FTZ R161, R137.reuse, R158 ;  /* 0x0000009e89a17220 */ /* 0x040fe20000410000 */
[----:B------:R-:W-:Y:S02]  /*92f0*/  HADD2.F32 R156, -RZ, R156.H1_H1 ;  /* 0x3000009cff9c7230 */ /* 0x000fe40000004100 */
[----:B------:R-:W-:Y:S01]  /*9300*/  FFMA.FTZ R87, R137, R157, -R160 ;  /* 0x0000009d89577223 */ /* 0x000fe200000108a0 */
[----:B------:R-:W-:Y:S01]  /*9310*/  FMUL.FTZ R160, R152, R159 ;  /* 0x0000009f98a07220 */ /* 0x000fe20000410000 */
[----:B------:R-:W-:Y:S01]  /*9320*/  FFMA.FTZ R137, R154, R157, R161 ;  /* 0x0000009d9a897223 */ /* 0x000fe200000100a1 */
[----:B------:R-:W-:Y:S01]  /*9330*/  FFMA.FTZ R158, R152, R156, -R163 ;  /* 0x0000009c989e7223 */ /* 0x000fe200000108a3 */
[----:B------:R-:W-:Y:S01]  /*9340*/  F2FP.F16.E4M3.UNPACK_B R152, R58 ;  /* 0x0000003aff98723e */ /* 0x000fe200020006ff */
[----:B------:R-:W-:Y:S01]  /*9350*/  FFMA.FTZ R160, R155, R156, R160 ;  /* 0x0000009c9ba07223 */ /* 0x000fe200000100a0 */
[----:B------:R-:W-:-:S02]  /*9360*/  HADD2.F32 R155, -RZ, R153.H0_H0 ;  /* 0x20000099ff9b7230 */ /* 0x000fc40000004100 */
[----:B------:R-:W-:Y:S01]  /*9370*/  HADD2.F32 R157, -RZ, R153.H1_H1 ;  /* 0x30000099ff9d7230 */ /* 0x000fe20000004100 */
[----:B------:R-:W-:Y:S01]  /*9380*/  F2FP.F16.E4M3.UNPACK_B R153, R151 ;  /* 0x00000097ff99723e */ /* 0x000fe200020006ff */
[----:B------:R-:W-:Y:S01]  /*9390*/  HADD2.F32 R151, -RZ, R152.H0_H0 ;  /* 0x20000098ff977230 */ /* 0x000fe20000004100 */
        /* <DEDUP_REMOVED lines=8> */
[----:B------:R-:W-:Y:S01]  /*9420*/  FFMA.FTZ R159, R58, R154, -R159 ;  /* 0x0000009a3a9f7223 */ /* 0x000fe2000001089f */
[----:B------:R-:W-:Y:S01]  /*9430*/  F2FP.SATFINITE.E4M3.F32.PACK_AB_MERGE_C R58, R62, R59, RZ ;  /* 0x0000003b3e3a723e */ /* 0x000fe200048070ff */
[----:B------:R-:W-:Y:S02]  /*9440*/  HADD2.F32 R153, -RZ, R153.H1_H1 ;  /* 0x30000099ff997230 */ /* 0x000fe40000004100 */
[----:B------:R-:W-:Y:S01]  /*9450*/  FMUL.FTZ R155, R152, R157 ;  /* 0x0000009d989b7220 */ /* 0x000fe20000410000 */
[----:B------:R-:W-:Y:S01]  /*9460*/  F2FP.SATFINITE.E4M3.F32.PACK_AB_MERGE_C R59, R84, R63, R57 ;  /* 0x0000003f543b723e */ /* 0x000fe20004807039 */
[C---:B------:R-:W-:Y:S01]  /*9470*/  FMUL.FTZ R157, R56.reuse, R157 ;  /* 0x0000009d389d7220 */ /* 0x040fe20000410000 */
[----:B------:R-:W-:Y:S01]  /*9480*/  F2FP.F16.E4M3.UNPACK_B R62, R53 ;  /* 0x00000035ff3e723e */ /* 0x000fe200020006ff */
[----:B------:R-:W-:Y:S01]  /*9490*/  FFMA.FTZ R56, R56, R153, -R155 ;  /* 0x0000009938387223 */ /* 0x000fe2000001089b */
[----:B------:R-:W-:Y:S01]  /*94a0*/  F2FP.F16.E4M3.UNPACK_B R63, R54 ;  /* 0x00000036ff3f723e */ /* 0x000fe200020006ff */
[----:B------:R-:W-:Y:S01]  /*94b0*/  FFMA.FTZ R156, R151, R154, R156 ;  /* 0x0000009a979c7223 */ /* 0x000fe2000001009c */
[----:B------:R-:W-:Y:S01]  /*94c0*/  F2FP.SATFINITE.E4M3.F32.PACK_AB_MERGE_C R58, R136, R61, R58 ;  /* 0x0000003d883a723e */ /* 0x000fe2000480703a */
[----:B------:R-:W-:Y:S01]  /*94d0*/  FFMA.FTZ R157, R152, R153, R157 ;  /* 0x00000099989d7223 */ /* 0x000fe2000001009d */
[----:B------:R-:W-:Y:S01]  /*94e0*/  F2FP.F16.E4M3.UNPACK_B R61, R49 ;  /* 0x00000031ff3d723e */ /* 0x000fe200020006ff */
[----:B------:R-:W-:Y:S01]  /*94f0*/  HADD2.F32 R84, -RZ, R62.H0_H0 ;  /* 0x2000003eff547230 */ /* 0x000fe20000004100 */
[----:B------:R-:W-:Y:S01]  /*9500*/  F2FP.F16.E4M3.UNPACK_B R136, R52 ;  /* 0x00000034ff88723e */ /* 0x000fe200020006ff */
[----:B------:R-:W-:Y:S01]  /*9510*/  HADD2.F32 R151, -RZ, R63.H0_H0 ;  /* 0x2000003fff977230 */ /* 0x000fe20000004100 */
        /* <DEDUP_REMOVED lines=13> */
[----:B------:R-:W-:Y:S01]  /*95f0*/  F2FP.F16.E4M3.UNPACK_B R84, R53.H1 ;  /* 0x00000035ff54723e */ /* 0x000fe200030006ff */
[C---:B------:R-:W-:Y:S01]  /*9600*/  FMUL.FTZ R152, R63.reuse, R152 ;  /* 0x000000983f987220 */ /* 0x040fe20000410000 */
[----:B------:R-:W-:Y:S02]  /*9610*/  F2FP.F16.E4M3.UNPACK_B R137, R54.H1 ;  /* 0x00000036ff89723e */ /* 0x000fe400030006ff */
[----:B------:R-:W-:Y:S01]  /*9620*/  F2FP.F16.E4M3.UNPACK_B R62, R49.H1 ;  /* 0x00000031ff3e723e */ /* 0x000fe200030006ff */
[-C--:B------:R-:W-:Y:S01]  /*9630*/  FFMA.FTZ R49, R63, R136.reuse, -R154 ;  /* 0x000000883f317223 */ /* 0x080fe2000001089a */
[----:B------:R-:W-:Y:S01]  /*9640*/  FFMA.FTZ R54, R87, R136, R152 ;  /* 0x0000008857367223 */ /* 0x000fe20000010098 */
[----:B------:R-:W-:Y:S01]  /*9650*/  F2FP.F16.E4M3.UNPACK_B R52, R52.H1 ;  /* 0x00000034ff34723e */ /* 0x000fe200030006ff */
[----:B------:R-:W-:Y:S01]  /*9660*/  HADD2.F32 R63, -RZ, R84.H0_H0 ;  /* 0x20000054ff3f7230 */ /* 0x000fe20000004100 */
[-C--:B------:R-:W-:Y:S01]  /*9670*/  F2FP.F16.E4M3.UNPACK_B R157, R50.reuse.H1 ;  /* 0x00000032ff9d723e */ /* 0x080fe200030006ff */
[----:B------:R-:W-:Y:S01]  /*9680*/  HADD2.F32 R136, -RZ, R137.H0_H0 ;  /* 0x20000089ff887230 */ /* 0x000fe20000004100 */
[----:B------:R-:W-:Y:S01]  /*9690*/  F2FP.F16.E4M3.UNPACK_B R156, R50 ;  /* 0x00000032ff9c723e */ /* 0x000fe200020006ff */
        /* <DEDUP_REMOVED lines=9> */
[-C--:B------:R-:W-:Y:S01]  /*9730*/  FFMA.FTZ R52, R53, R84.reuse, -R152 ;  /* 0x0000005435347223 */ /* 0x080fe20000010898 */
[-C--:B------:R-:W-:Y:S01]  /*9740*/  FMUL.FTZ R153, R87, R151.reuse ;  /* 0x0000009757997220 */ /* 0x080fe20000410000 */
[----:B------:R-:W-:Y:S01]  /*9750*/  FFMA.FTZ R53, R63, R84, R136 ;  /* 0x000000543f357223 */ /* 0x000fe20000010088 */
[C---:B------:R-:W-:Y:S01]  /*9760*/  FMUL.FTZ R152, R62.reuse, R151 ;  /* 0x000000973e987220 */ /* 0x040fe20000410000 */
[----:B------:R-:W-:Y:S01]  /*9770*/  F2FP.F16.E4M3.UNPACK_B R84, R51 ;  /* 0x00000033ff54723e */ /* 0x000fe200020006ff */
[----:B------:R-:W-:Y:S01]  /*9780*/  FFMA.FTZ R63, R62, R137, -R153 ;  /* 0x000000893e3f7223 */ /* 0x000fe20000010899 */
[----:B------:R-:W-:Y:S01]  /*9790*/  F2FP.F16.E4M3.UNPACK_B R51, R51.H1 ;  /* 0x00000033ff33723e */ /* 0x000fe200030006ff */
[----:B------:R-:W-:Y:S01]  /*97a0*/  FFMA.FTZ R62, R87, R137, R152 ;  /* 0x00000089573e7223 */ /* 0x000fe20000010098 */
[-C--:B------:R-:W-:Y:S01]  /*97b0*/  F2FP.F16.E4M3.UNPACK_B R136, R55.reuse ;  /* 0x00000037ff88723e */ /* 0x080fe200020006ff */
[----:B------:R-:W-:Y:S01]  /*97c0*/  HADD2.F32 R158, -RZ, R157.H0_H0 ;  /* 0x2000009dff9e7230 */ /* 0x000fe20000004100 */
[----:B------:R-:W-:Y:S01]  /*97d0*/  F2FP.F16.E4M3.UNPACK_B R137, R55.H1 ;  /* 0x00000037ff89723e */ /* 0x000fe200030006ff */
[----:B------:R-:W-:Y:S01]  /*97e0*/  HADD2.F32 R87, -RZ, R51.H0_H0 ;  /* 0x20000033ff577230 */ /* 0x000fe20000004100 */
[----:B------:R-:W-:Y:S01]  /*97f0*/  F2FP.F16.E4M3.UNPACK_B R153, R48 ;  /* 0x00000030ff99723e */ /* 0x000fe200020006ff */
[----:B------:R-:W-:Y:S01]  /*9800*/  HADD2.F32 R151, -RZ, R136.H0_H0 ;  /* 0x20000088ff977230 */ /* 0x000fe20000004100 */
[----:B------:R-:W-:Y:S01]  /*9810*/  F2FP.SATFINITE.E4M3.F32.PACK_AB_MERGE_C R52, R63, R52, RZ ;  /* 0x000000343f34723e */ /* 0x000fe200048070ff */
[----:B------:R-:W-:-:S02]  /*9820*/  HADD2.F32 R48, -RZ, R156.H0_H0 ;  /* 0x2000009cff307230 */ /* 0x000fc40000004100 */
[----:B------:R-:W-:Y:S01]  /*9830*/  FMUL.FTZ R159, R87, R158 ;  /* 0x0000009e579f7220 */ /* 0x000fe20000410000 */
[----:B------:R-:W-:Y:S01]  /*9840*/  HADD2.F32 R152, -RZ, R137.H0_H0 ;  /* 0x20000089ff987230 */ /* 0x000fe20000004100 */
[----:B------:R-:W-:Y:S01]  /*9850*/  F2FP.SATFINITE.E4M3.F32.PACK_AB_MERGE_C R53, R62, R53, RZ ;  /* 0x000000353e35723e */ /* 0x000fe200048070ff */
[----:B------:R-:W-:Y:S02]  /*9860*/  HADD2.F32 R155, -RZ, R154.H0_H0 ;  /* 0x2000009aff9b7230 */ /* 0x000fe40000004100 */
[----:B------:R-:W-:Y:S01]  /*9870*/  FMUL.FTZ R160, R151, R48 ;  /* 0x0000003097a07220 */ /* 0x000fe20000410000 */
[----:B------:R-:W-:Y:S02]  /*9880*/  HADD2.F32 R55, -RZ, R84.H0_H0 ;  /* 0x20000054ff377230 */ /* 0x000fe40000004100 */
[C---:B------:R-:W-:Y:S01]  /*9890*/  FMUL.FTZ R164, R152.reuse, R158 ;  /* 0x0000009e98a47220 */ /* 0x040fe20000410000 */
[----:B------:R-:W-:Y:S02]  /*98a0*/  HADD2.F32 R50, -RZ, R153.H0_H0 ;  /* 0x20000099ff327230 */ /* 0x000fe40000004100 */
[----:B------:R-:W-:Y:S01]  /*98b0*/  FFMA.FTZ R159, R152, R155, R159 ;  /* 0x0000009b989f7223 */ /* 0x000fe2000001009f */
[----:B------:R-:W-:-:S02]  /*98c0*/  HADD2.F32 R137, -RZ, R137.H1_H1 ;  /* 0x30000089ff897230 */ /* 0x000fc40000004100 */
[C---:B------:R-:W-:Y:S01]  /*98d0*/  FMUL.FTZ R162, R55.reuse, R48 ;  /* 0x0000003037a27220 */ /* 0x040fe20000410000 */
[----:B------:R-:W-:Y:S02]  /*98e0*/  HADD2.F32 R152, -RZ, R157.H1_H1 ;  /* 0x3000009dff987230 */ /* 0x000fe40000004100 */
[-C--:B------:R-:W-:Y:S01]  /*98f0*/  FFMA.FTZ R48, R55, R50.reuse, -R160 ;  /* 0x0000003237307223 */ /* 0x080fe200000108a0 */
[----:B------:R-:W-:Y:S02]  /*9900*/  HADD2.F32 R51, -RZ, R51.H1_H1 ;  /* 0x30000033ff337230 */ /* 0x000fe40000004100 */
[----:B------:R-:W-:Y:S01]  /*9910*/  FFMA.FTZ R164, R87, R155, -R164 ;  /* 0x0000009b57a47223 */ /* 0x000fe200000108a4 */
[----:B------:R-:W-:Y:S02]  /*9920*/  HADD2.F32 R136, -RZ, R136.H1_H1 ;  /* 0x30000088ff887230 */ /* 0x000fe40000004100 */
[----:B------:R-:W-:Y:S01]  /*9930*/  FFMA.FTZ R50, R151, R50, R162 ;  /* 0x0000003297327223 */ /* 0x000fe200000100a2 */
[----:B------:R-:W-:-:S02]  /*9940*/  HADD2.F32 R55, -RZ, R156.H1_H1 ;  /* 0x3000009cff377230 */ /* 0x000fc40000004100 */
[-C--:B------:R-:W-:Y:S01]  /*9950*/  FMUL.FTZ R156, R137, R152.reuse ;  /* 0x00000098899c7220 */ /* 0x080fe20000410000 */
[----:B------:R-:W-:Y:S02]  /*9960*/  HADD2.F32 R84, -RZ, R84.H1_H1 ;  /* 0x30000054ff547230 */ /* 0x000fe40000004100 */
[----:B------:R-:W-:Y:S01]  /*9970*/  FMUL.FTZ R152, R51, R152 ;  /* 0x0000009833987220 */ /* 0x000fe20000410000 */
[----:B------:R-:W-:Y:S02]  /*9980*/  HADD2.F32 R154, -RZ, R154.H1_H1 ;  /* 0x3000009aff9a7230 */ /* 0x000fe40000004100 */
[-C--:B------:R-:W-:Y:S01]  /*9990*/  FMUL.FTZ R87, R136, R55.reuse ;  /* 0x0000003788577220 */ /* 0x080fe20000410000 */
[----:B------:R-:W-:Y:S02]  /*99a0*/  HADD2.F32 R153, -RZ, R153.H1_H1 ;  /* 0x30000099ff997230 */ /* 0x000fe40000004100 */
[C---:B------:R-:W-:Y:S01]  /*99b0*/  FMUL.FTZ R55, R84.reuse, R55 ;  /* 0x0000003754377220 */ /* 0x040fe20000410000 */
[----:B------:R-:W-:Y:S01]  /*99c0*/  F2FP.SATFINITE.E4M3.F32.PACK_AB_MERGE_C R49, R49, R60, R52 ;  /* 0x0000003c3131723e */ /* 0x000fe20004807034 */
        /* <DEDUP_REMOVED lines=9> */
[----:B------:R-:W-:Y:S02]  /*9a60*/  F2FP.SATFINITE.E4M3.F32.PACK_AB_MERGE_C R51, R87, R48, R51 ;  /* 0x000000305733723e */ /* 0x000fe40004807033 */
[----:B------:R-:W-:Y:S01]  /*9a70*/  F2FP.SATFINITE.E4M3.F32.PACK_AB_MERGE_C R55, R55, R50, R152 ;  /* 0x000000323737723e */ /* 0x000fe20004807098 */
[----:B------:R-:W-:Y:S01]  /*9a80*/  IMAD.MOV.U32 R50, RZ, RZ, R57 ;  /* 0x000000ffff327224 */ /* 0x000fe200078e0039 */
[----:B------:R-:W-:-:S07]  /*9a90*/  MOV R48, R59 ;  /* 0x0000003b00307202 */ /* 0x000fce0000000f00 */
.L_x_6358:
[----:B------:R-:W-:Y:S05]  /*9aa0*/  BSYNC B2 ;  /* 0x0000000000027941 */ /* 0x000fea0003800000 */
.L_x_6357:
        /* <DEDUP_REMOVED lines=11> */
.L_x_6356:
[----:B------:R-:W-:Y:S05]  /*9b60*/  BSYNC B1 ;  /* 0x0000000000017941 */ /* 0x000fea0003800000 */
.L_x_6355:
[----:B-1----:R-:W-:Y:S01]  /*9b70*/  VIADD R49, R228, 0x80 ;  /* 0x00000080e4317836 */ /* 0x002fe20000000000 */
[----:B------:R-:W-:Y:S04]  /*9b80*/  BSSY B1, `(.L_x_6359) ;  /* 0x0000106000017945 */ /* 0x000fe80003800000 */
[----:B------:R-:W-:-:S13]  /*9b90*/  ISETP.GE.OR P3, PT, R49, R118, P0 ;  /* 0x000000763100720c */ /* 0x000fda0000766670 */
[----:B------:R-:W-:Y:S05]  /*9ba0*/  @P3 BRA `(.L_x_6360) ;  /* 0x00000010000c3947 */ /* 0x000fea0003800000 */
[----:B------:R-:W3:Y:S04]  /*9bb0*/  LDL R48, [R1+0x18] ;  /* 0x0000180001307983 */ /* 0x000ee80000100800 */
[----:B------:R-:W4:Y:S01]  /*9bc0*/  LDL R50, [R1+0x78] ;  /* 0x0000780001327983 */ /* 0x000f220000100800 */
[----:B--2---:R-:W-:Y:S01]  /*9bd0*/  IMAD.WIDE.U32 R56, R49, R128, R126 ;  /* 0x0000008031387225 */ /* 0x004fe200078e007e */
[----:B------:R-:W-:Y:S03]  /*9be0*/  BSSY B2, `(.L_x_6361) ;  /* 0x00000f4000027945 */ /* 0x000fe60003800000 */
[----:B------:R-:W-:Y:S01]  /*9bf0*/  VIADD R51, R228, 0x80 ;  /* 0x00000080e4337836 */ /* 0x000fe20000000000 */
[----:B------:R-:W-:-:S03]  /*9c00*/  IADD3 R58, P3, P4, R44, R56, R27 ;  /* 0x000000382c3a7210 */ /* 0x000fc60007c7e01b */
[----:B------:R-:W-:-:S05]  /*9c10*/  IMAD.SHL.U32 R51, R51, 0x80, RZ ;  /* 0x0000008033337824 */ /* 0x000fca00078e00ff */
[----:B------:R-:W-:Y:S02]  /*9c20*/  LOP3.LUT R51, R51, 0x380, RZ, 0xc0, !PT ;  /* 0x0000038033337812 */ /* 0x000fe400078ec0ff */
        /* <DEDUP_REMOVED lines=9> */
[----:B------:R-:W-:-:S05]  /*9cc0*/  IMAD.SHL.U32 R61, R49, 0x10, RZ ;  /* 0x00000010313d7824 */ /* 0x000fca00078e00ff */
[----:B------:R-:W-:-:S04]  /*9cd0*/  LOP3.LUT R49, R51, 0x70, R61, 0xf8, !PT ;  /* 0x0000007033317812 */ /* 0x000fc800078ef83d */
[----:B------:R-:W-:-:S04]  /*9ce0*/  LOP3.LUT R49, R49, R140, RZ, 0x3c, !PT ;  /* 0x0000008c31317212 */ /* 0x000fc800078e3cff */
[----:B----4-:R-:W-:Y:S01]  /*9cf0*/  IADD3 R48, R50, R49, RZ ;  /* 0x0000003132307210 */ /* 0x010fe20007ffe0ff */
        /* <DEDUP_REMOVED lines=9> */
[--C-:B------:R-:W-:Y:S01]  /*9d90*/  SHF.R.U32.HI R152, RZ, 0x18, R65.reuse ;  /* 0x00000018ff987819 */ /* 0x100fe20000011641 */
[----:B------:R-:W-:Y:S01]  /*9da0*/  IMAD.MOV.U32 R62, RZ, RZ, R50 ;  /* 0x000000ffff3e7224 */ /* 0x000fe200078e0032 */
[----:B------:R-:W-:Y:S01]  /*9db0*/  LOP3.LUT R63, R65, 0xff, RZ, 0xc0, !PT ;  /* 0x000000ff413f7812 */ /* 0x000fe200078ec0ff */
[----:B--2---:R-:W-:Y:S01]  /*9dc0*/  IMAD.MOV.U32 R66, RZ, RZ, R52 ;  /* 0x000000ffff427224 */ /* 0x004fe200078e0034 */
[----:B------:R-:W-:Y:S01]  /*9dd0*/  SHF.R.U32.HI R136, RZ, 0x10, R65 ;  /* 0x00000010ff887819 */ /* 0x000fe20000011641 */
[----:B------:R-:W-:Y:S01]  /*9de0*/  IMAD.MOV.U32 R65, RZ, RZ, R48 ;  /* 0x000000ffff417224 */ /* 0x000fe200078e0030 */
[--C-:B------:R-:W-:Y:S01]  /*9df0*/  SHF.R.U32.HI R87, RZ, 0x18, R67.reuse ;  /* 0x00000018ff577819 */ /* 0x100fe20000011643 */
[----:B------:R-:W-:Y:S01]  /*9e00*/  IMAD.SHL.U32 R48, R137, 0x100, RZ ;  /* 0x0000010089307824 */ /* 0x000fe200078e00ff */
[----:B------:R-:W-:Y:S01]  /*9e10*/  LOP3.LUT R64, R67, 0xff, RZ, 0xc0, !PT ;  /* 0x000000ff43407812 */ /* 0x000fe200078ec0ff */
[----:B------:R-:W-:Y:S01]  /*9e20*/  IMAD.U32 R49, R136, 0x10000, RZ ;  /* 0x0001000088317824 */ /* 0x000fe200078e00ff */
[----:B------:R-:W-:-:S02]  /*9e30*/  SHF.R.U32.HI R86, RZ, 0x8, R67 ;  /* 0x00000008ff567819 */ /* 0x000fc40000011643 */
[----:B------:R-:W-:Y:S02]  /*9e40*/  SHF.R.U32.HI R85, RZ, 0x10, R67 ;  /* 0x00000010ff557819 */ /* 0x000fe40000011643 */
[--C-:B------:R-:W-:Y:S02]  /*9e50*/  SHF.R.U32.HI R84, RZ, 0x18, R69.reuse ;  /* 0x00000018ff547819 */ /* 0x100fe40000011645 */
[----:B------:R-:W-:Y:S02]  /*9e60*/  LOP3.LUT R67, R69, 0xff, RZ, 0xc0, !PT ;  /* 0x000000ff45437812 */ /* 0x000fe400078ec0ff */
[--C-:B------:R-:W-:Y:S02]  /*9e70*/  SHF.R.U32.HI R82, RZ, 0x8, R69.reuse ;  /* 0x00000008ff527819 */ /* 0x100fe40000011645 */
[----:B------:R-:W-:Y:S02]  /*9e80*/  SHF.R.U32.HI R70, RZ, 0x10, R69 ;  /* 0x00000010ff467819 */ /* 0x000fe40000011645 */
[----:B------:R-:W-:-:S02]  /*9e90*/  SHF.R.U32.HI R69, RZ, 0x8, R71 ;  /* 0x00000008ff457819 */ /* 0x000fc40000011647 */
[----:B------:R-:W-:Y:S02]  /*9ea0*/  PRMT R63, R152, 0x654, R63 ;  /* 0x00000654983f7816 */ /* 0x000fe4000000003f */
[----:B------:R-:W-:Y:S01]  /*9eb0*/  SHF.R.U32.HI R81, RZ, 0x18, R71 ;  /* 0x00000018ff517819 */ /* 0x000fe20000011647 */
[----:B------:R-:W-:Y:S01]  /*9ec0*/  IMAD.SHL.U32 R69, R69, 0x100, RZ ;  /* 0x0000010045457824 */ /* 0x000fe200078e00ff */
[----:B------:R-:W-:Y:S02]  /*9ed0*/  LOP3.LUT R68, R71, 0xff, RZ, 0xc0, !PT ;  /* 0x000000ff47447812 */ /* 0x000fe400078ec0ff */
[----:B------:R-:W-:Y:S02]  /*9ee0*/  PRMT R67, R84, 0x654, R67 ;  /* 0x0000065454437816 */ /* 0x000fe40000000043 */
[----:B------:R-:W-:Y:S02]  /*9ef0*/  SHF.L.U32 R50, R82, 0x8, RZ ;  /* 0x0000000852327819 */ /* 0x000fe400000006ff */
[----:B------:R-:W-:Y:S01]  /*9f00*/  LOP3.LUT R48, R63, 0xff00, R48, 0xf8, !PT ;  /* 0x0000ff003f307812 */ /* 0x000fe200078ef830 */
[----:B------:R-:W-:Y:S01]  /*9f10*/  IMAD.SHL.U32 R63, R86, 0x100, RZ ;  /* 0x00000100563f7824 */ /* 0x000fe200078e00ff */
[----:B------:R-:W-:Y:S01]  /*9f20*/  PRMT R68, R81, 0x654, R68 ;  /* 0x0000065451447816 */ /* 0x000fe20000000044 */
[----:B------:R-:W-:Y:S01]  /*9f30*/  IMAD.U32 R81, R70, 0x10000, RZ ;  /* 0x0001000046517824 */ /* 0x000fe200078e00ff */
[----:B------:R-:W-:-:S02]  /*9f40*/  PRMT R64, R87, 0x654, R64 ;  /* 0x0000065457407816 */ /* 0x000fc40000000040 */
[----:B------:R-:W-:Y:S02]  /*9f50*/  LOP3.LUT R52, R67, 0xff00, R50, 0xf8, !PT ;  /* 0x0000ff0043347812 */ /* 0x000fe400078ef832 */
[----:B------:R-:W-:Y:S01]  /*9f60*/  LOP3.LUT R50, R48, 0xff0000, R49, 0xf8, !PT ;  /* 0x00ff000030327812 */ /* 0x000fe200078ef831 */
[----:B------:R-:W-:Y:S01]  /*9f70*/  IMAD.U32 R48, R85, 0x10000, RZ ;  /* 0x0001000055307824 */ /* 0x000fe200078e00ff */
[----:B------:R-:W-:Y:S02]  /*9f80*/  SHF.R.U32.HI R83, RZ, 0x10, R71 ;  /* 0x00000010ff537819 */ /* 0x000fe40000011647 */
[----:B------:R-:W-:Y:S02]  /*9f90*/  LOP3.LUT R82, R68, 0xff00, R69, 0xf8, !PT ;  /* 0x0000ff0044527812 */ /* 0x000fe400078ef845 */
[----:B------:R-:W-:Y:S01]  /*9fa0*/  LOP3.LUT R63, R64, 0xff00, R63, 0xf8, !PT ;  /* 0x0000ff00403f7812 */ /* 0x000fe200078ef83f */
[----:B------:R-:W-:Y:S01]  /*9fb0*/  IMAD.U32 R83, R83, 0x10000, RZ ;  /* 0x0001000053537824 */ /* 0x000fe200078e00ff */
[----:B------:R-:W-:-:S02]  /*9fc0*/  F2FP.F16.E4M3.UNPACK_B R71, R150.H1 ;  /* 0x00000096ff47723e */ /* 0x000fc400030006ff */
[----:B------:R-:W-:Y:S02]  /*9fd0*/  F2FP.F16.E4M3.UNPACK_B R69, R66.H1 ;  /* 0x00000042ff45723e */ /* 0x000fe400030006ff */
[----:B------:R-:W-:Y:S01]  /*9fe0*/  F2FP.F16.E4M3.UNPACK_B R67, R65.H1 ;  /* 0x00000041ff43723e */ /* 0x000fe200030006ff */
[----:B------:R-:W-:Y:S01]  /*9ff0*/  HADD2.F32 R49, -RZ, R71.H0_H0 ;  /* 0x20000047ff317230 */ /* 0x000fe20000004100 */
[----:B------:R-:W-:Y:S01]  /*a000*/  LOP3.LUT R48, R63, 0xff0000, R48, 0xf8, !PT ;  /* 0x00ff00003f307812 */ /* 0x000fe200078ef830 */
[----:B------:R-:W-:Y:S01]  /*a010*/  HADD2.F32 R64, -RZ, R69.H0_H0 ;  /* 0x20000045ff407230 */ /* 0x000fe20000004100 */
[----:B------:R-:W-:Y:S01]  /*a020*/  F2FP.F16.E4M3.UNPACK_B R68, R148.H1 ;  /* 0x00000094ff44723e */ /* 0x000fe200030006ff */
[----:B------:R-:W-:Y:S01]  /*a030*/  HADD2.F32 R63, -RZ, R67.H0_H0 ;  /* 0x20000043ff3f7230 */ /* 0x000fe20000004100 */
[----:B------:R-:W-:Y:S01]  /*a040*/  LOP3.LUT R52, R52, 0xff0000, R81, 0xf8, !PT ;  /* 0x00ff000034347812 */ /* 0x000fe200078ef851 */
[----:B------:R-:W-:Y:S02]  /*a050*/  HADD2.F32 R71, -RZ, R71.H1_H1 ;  /* 0x30000047ff477230 */ /* 0x000fe40000004100 */
[----:B------:R-:W-:Y:S01]  /*a060*/  FMUL.FTZ R84, R64, R49 ;  /* 0x0000003140547220 */ /* 0x000fe20000410000 */
[----:B------:R-:W-:-:S02]  /*a070*/  HADD2.F32 R70, -RZ, R68.H0_H0 ;  /* 0x20000044ff467230 */ /* 0x000fc40000004100 */
[C---:B------:R-:W-:Y:S01]  /*a080*/  FMUL.FTZ R85, R63.reuse, R49 ;  /* 0x000000313f557220 */ /* 0x040fe20000410000 */
[----:B------:R-:W-:Y:S01]  /*a090*/  LOP3.LUT R49, R82, 0xff0000, R83, 0xf8, !PT ;  /* 0x00ff000052317812 */ /* 0x000fe200078ef853 */
[----:B------:R-:W-:Y:S01]  /*a0a0*/  HADD2.F32 R82, -RZ, R68.H1_H1 ;  /* 0x30000044ff527230 */ /* 0x000fe20000004100 */
[----:B------:R-:W-:Y:S01]  /*a0b0*/  F2FP.F16.E4M3.UNPACK_B R150, R150 ;  /* 0x00000096ff96723e */ /* 0x000fe200020006ff */
[-C--:B------:R-:W-:Y:S01]  /*a0c0*/  FFMA.FTZ R63, R63, R70.reuse, -R84 ;  /* 0x000000463f3f7223 */ /* 0x080fe20000010854 */
[----:B------:R-:W-:Y:S01]  /*a0d0*/  FFMA.FTZ R64, R64, R70, R85 ;  /* 0x0000004640407223 */ /* 0x000fe20000010055 */
        /* <DEDUP_REMOVED lines=8> */
[----:B------:R-:W-:Y:S01]  /*a160*/  HADD2.F32 R71, -RZ, R70.H0_H0 ;  /* 0x20000046ff477230 */ /* 0x000fe20000004100 */
[----:B------:R-:W-:Y:S01]  /*a170*/  F2FP.F16.E4M3.UNPACK_B R85, R149.H1 ;  /* 0x00000095ff55723e */ /* 0x000fe200030006ff */
[----:B------:R-:W-:-:S02]  /*a180*/  HADD2.F32 R67, -RZ, R69.H0_H0 ;  /* 0x20000045ff437230 */ /* 0x000fc40000004100 */
[-C--:B------:R-:W-:Y:S01]  /*a190*/  FFMA.FTZ R66, R68, R82.reuse, -R65 ;  /* 0x0000005244427223 */ /* 0x080fe20000010841 */
[----:B------:R-:W-:Y:S01]  /*a1a0*/  FFMA.FTZ R65, R81, R82, R86 ;  /* 0x0000005251417223 */ /* 0x000fe20000010056 */
[----:B------:R-:W-:Y:S02]  /*a1b0*/  HADD2.F32 R68, -RZ, R148.H0_H0 ;  /* 0x20000094ff447230 */ /* 0x000fe40000004100 */
[-C--:B------:R-:W-:Y:S01]  /*a1c0*/  FMUL.FTZ R82, R71, R84.reuse ;  /* 0x0000005447527220 */ /* 0x080fe20000410000 */
[C---:B------:R-:W-:Y:S01]  /*a1d0*/  FMUL.FTZ R84, R67.reuse, R84 ;  /* 0x0000005443547220 */ /* 0x040fe20000410000 */
[----:B------:R-:W-:Y:S01]  /*a1e0*/  HADD2.F32 R150, -RZ, R150.H1_H1 ;  /* 0x30000096ff967230 */ /* 0x000fe20000004100 */
[----:B------:R-:W-:Y:S01]  /*a1f0*/  F2FP.F16.E4M3.UNPACK_B R149, R149 ;  /* 0x00000095ff95723e */ /* 0x000fe200020006ff */
[----:B------:R-:W-:Y:S02]  /*a200*/  HADD2.F32 R81, -RZ, R70.H1_H1 ;  /* 0x30000046ff517230 */ /* 0x000fe40000004100 */
[----:B------:R-:W-:Y:S01]  /*a210*/  FFMA.FTZ R67, R67, R68, -R82 ;  /* 0x0000004443437223 */ /* 0x000fe20000010852 */
[----:B------:R-:W-:Y:S01]  /*a220*/  HADD2.F32 R69, -RZ, R69.H1_H1 ;  /* 0x30000045ff457230 */ /* 0x000fe20000004100 */
[----:B------:R-:W-:Y:S01]  /*a230*/  F2FP.F16.E4M3.UNPACK_B R82, R54.H1 ;  /* 0x00000036ff52723e */ /* 0x000fe200030006ff */
[----:B------:R-:W-:-:S02]  /*a240*/  HADD2.F32 R148, -RZ, R148.H1_H1 ;  /* 0x30000094ff947230 */ /* 0x000fc40000004100 */
[----:B------:R-:W-:Y:S01]  /*a250*/  FFMA.FTZ R68, R71, R68, R84 ;  /* 0x0000004447447223 */ /* 0x000fe20000010054 */
[-C--:B------:R-:W-:Y:S01]  /*a260*/  FMUL.FTZ R70, R81, R150.reuse ;  /* 0x0000009651467220 */ /* 0x080fe20000410000 */
[C---:B------:R-:W-:Y:S01]  /*a270*/  FMUL.FTZ R150, R69.reuse, R150 ;  /* 0x0000009645967220 */ /* 0x040fe20000410000 */
[----:B------:R-:W-:Y:S01]  /*a280*/  F2FP.F16.E4M3.UNPACK_B R84, R147.H1 ;  /* 0x00000093ff54723e */ /* 0x000fe200030006ff */
[--C-:B------:R-:W-:Y:S01]  /*a290*/  HADD2.F32 R136, -RZ, R85.reuse.H0_H0 ;  /* 0x20000055ff887230 */ /* 0x100fe20000004100 */
[----:B------:R-:W-:Y:S01]  /*a2a0*/  F2FP.F16.E4M3.UNPACK_B R71, R62.H1 ;  /* 0x0000003eff47723e */ /* 0x000fe200030006ff */
[--C-:B------:R-:W-:Y:S02]  /*a2b0*/  HADD2.F32 R83, -RZ, R82.reuse.H0_H0 ;  /* 0x20000052ff537230 */ /* 0x100fe40000004100 */
[-C--:B------:R-:W-:Y:S01]  /*a2c0*/  FFMA.FTZ R70, R69, R148.reuse, -R70 ;  /* 0x0000009445467223 */ /* 0x080fe20000010846 */
[----:B------:R-:W-:Y:S02]  /*a2d0*/  HADD2.F32 R85, -RZ, R85.H1_H1 ;  /* 0x30000055ff557230 */ /* 0x000fe40000004100 */
[----:B------:R-:W-:Y:S01]  /*a2e0*/  FFMA.FTZ R69, R81, R148, R150 ;  /* 0x0000009451457223 */ /* 0x000fe20000010096 */
[----:B------:R-:W-:-:S02]  /*a2f0*/  HADD2.F32 R82, -RZ, R82.H1_H1 ;  /* 0x30000052ff527230 */ /* 0x000fc40000004100 */
[----:B------:R-:W-:Y:S01]  /*a300*/  FMUL.FTZ R148, R83, R136 ;  /* 0x0000008853947220 */ /* 0x000fe20000410000 */
[--C-:B------:R-:W-:Y:S01]  /*a310*/  HADD2.F32 R81, -RZ, R71.reuse.H0_H0 ;  /* 0x20000047ff517230 */ /* 0x100fe20000004100 */
[----:B------:R-:W-:Y:S01]  /*a320*/  F2FP.F16.E4M3.UNPACK_B R62, R62 ;  /* 0x0000003eff3e723e */ /* 0x000fe200020006ff */
[--C-:B------:R-:W-:Y:S02]  /*a330*/  HADD2.F32 R86, -RZ, R84.reuse.H0_H0 ;  /* 0x20000054ff567230 */ /* 0x100fe40000004100 */
[----:B------:R-:W-:Y:S01]  /*a340*/  FMUL.FTZ R150, R82, R85 ;  /* 0x0000005552967220 */ /* 0x000fe20000410000 */
[----:B------:R-:W-:Y:S02]  /*a350*/  HADD2.F32 R71, -RZ, R71.H1_H1 ;  /* 0x30000047ff477230 */ /* 0x000fe40000004100 */
[C---:B------:R-:W-:Y:S01]  /*a360*/  FMUL.FTZ R136, R81.reuse, R136 ;  /* 0x0000008851887220 */ /* 0x040fe20000410000 */
[----:B------:R-:W-:Y:S02]  /*a370*/  HADD2.F32 R84, -RZ, R84.H1_H1 ;  /* 0x30000054ff547230 */ /* 0x000fe40000004100 */
[-C--:B------:R-:W-:Y:S01]  /*a380*/  FFMA.FTZ R148, R81, R86.reuse, -R148 ;  /* 0x0000005651947223 */ /* 0x080fe20000010894 */
[----:B------:R-:W-:Y:S01]  /*a390*/  F2FP.F16.E4M3.UNPACK_B R147, R147 ;  /* 0x00000093ff93723e */ /* 0x000fe200020006ff */
[----:B------:R-:W-:Y:S01]  /*a3a0*/  FMUL.FTZ R85, R71, R85 ;  /* 0x0000005547557220 */ /* 0x000fe20000410000 */
[----:B------:R-:W-:Y:S01]  /*a3b0*/  FFMA.FTZ R136, R83, R86, R136 ;  /* 0x0000005653887223 */ /* 0x000fe20000010088 */
[----:B------:R-:W-:Y:S01]  /*a3c0*/  FFMA.FTZ R87, R71, R84, -R150 ;  /* 0x0000005447577223 */ /* 0x000fe20000010896 */
[----:B------:R-:W-:Y:S01]  /*a3d0*/  F2FP.F16.E4M3.UNPACK_B R71, R54 ;  /* 0x00000036ff47723e */ /* 0x000fe200020006ff */
[----:B------:R-:W-:-:S02]  /*a3e0*/  HADD2.F32 R83, -RZ, R149.H0_H0 ;  /* 0x20000095ff537230 */ /* 0x000fc40000004100 */
[----:B------:R-:W-:Y:S01]  /*a3f0*/  FFMA.FTZ R137, R82, R84, R85 ;  /* 0x0000005452897223 */ /* 0x000fe20000010055 */
[--C-:B------:R-:W-:Y:S01]  /*a400*/  HADD2.F32 R54, -RZ, R62.reuse.H0_H0 ;  /* 0x2000003eff367230 */ /* 0x100fe20000004100 */
[----:B------:R-:W-:Y:S01]  /*a410*/  F2FP.SATFINITE.E4M3.F32.PACK_AB_MERGE_C R63, R66, R63, RZ ;  /* 0x0000003f423f723e */ /* 0x000fe200048070ff */
        /* <DEDUP_REMOVED lines=12> */
[----:B------:R-:W-:Y:S01]  /*a4e0*/  F2FP.SATFINITE.E4M3.F32.PACK_AB_MERGE_C R64, R70, R67, R63 ;  /* 0x000000434640723e */ /* 0x000fe2000480703f */
[-C--:B------:R-:W-:Y:S01]  /*a4f0*/  FFMA.FTZ R85, R54, R82.reuse, -R85 ;  /* 0x0000005236557223 */ /* 0x080fe20000010855 */
[----:B------:R-:W-:Y:S01]  /*a500*/  FFMA.FTZ R54, R81, R82, R84 ;  /* 0x0000005251367223 */ /* 0x000fe20000010054 */
[-C--:B------:R-:W-:Y:S01]  /*a510*/  FFMA.FTZ R62, R62, R147.reuse, -R83 ;  /* 0x000000933e3e7223 */ /* 0x080fe20000010853 */
[----:B------:R-:W-:Y:S01]  /*a520*/  FFMA.FTZ R147, R71, R147, R86 ;  /* 0x0000009347937223 */ /* 0x000fe20000010056 */
[----:B------:R-:W-:Y:S02]  /*a530*/  F2FP.F16.E4M3.UNPACK_B R71, R53 ;  /* 0x00000035ff47723e */ /* 0x000fe400020006ff */
[----:B------:R-:W-:-:S02]  /*a540*/  F2FP.F16.E4M3.UNPACK_B R81, R52 ;  /* 0x00000034ff51723e */ /* 0x000fc400020006ff */
[----:B------:R-:W-:Y:S01]  /*a550*/  F2FP.SATFINITE.E4M3.F32.PACK_AB_MERGE_C R63, R69, R68, R65 ;  /* 0x00000044453f723e */ /* 0x000fe20004807041 */
[----:B------:R-:W-:Y:S01]  /*a560*/  HADD2.F32 R67, -RZ, R71.H0_H0 ;  /* 0x20000047ff437230 */ /* 0x000fe20000004100 */
[-C--:B------:R-:W-:Y:S01]  /*a570*/  F2FP.F16.E4M3.UNPACK_B R69, R50.reuse ;  /* 0x00000032ff45723e */ /* 0x080fe200020006ff */
[----:B------:R-:W-:Y:S01]  /*a580*/  HADD2.F32 R68, -RZ, R81.H0_H0 ;  /* 0x20000051ff447230 */ /* 0x000fe20000004100 */
[----:B------:R-:W-:Y:S01]  /*a590*/  F2FP.F16.E4M3.UNPACK_B R50, R50.H1 ;  /* 0x00000032ff32723e */ /* 0x000fe200030006ff */
        /* <DEDUP_REMOVED lines=13> */
[----:B------:R-:W-:Y:S01]  /*a670*/  FMUL.FTZ R82, R68, R81 ;  /* 0x0000005144527220 */ /* 0x000fe20000410000 */
[----:B------:R-:W-:-:S02]  /*a680*/  F2FP.F16.E4M3.UNPACK_B R81, R52.H1 ;  /* 0x00000034ff51723e */ /* 0x000fc400030006ff */
[----:B------:R-:W-:Y:S01]  /*a690*/  F2FP.F16.E4M3.UNPACK_B R67, R60.H1 ;  /* 0x0000003cff43723e */ /* 0x000fe200030006ff */
[-C--:B------:R-:W-:Y:S01]  /*a6a0*/  FFMA.FTZ R60, R68, R70.reuse, -R83 ;  /* 0x00000046443c7223 */ /* 0x080fe20000010853 */
        /* <DEDUP_REMOVED lines=8> */
[----:B------:R-:W-:-:S02]  /*a730*/  HADD2.F32 R71, -RZ, R50.H0_H0 ;  /* 0x20000032ff477230 */ /* 0x000fc40000004100 */
[----:B------:R-:W-:Y:S01]  /*a740*/  FMUL.FTZ R83, R52, R83 ;  /* 0x0000005334537220 */ /* 0x000fe20000410000 */
[----:B------:R-:W-:Y:S01]  /*a750*/  HADD2.F32 R67, -RZ, R67.H1_H1 ;  /* 0x30000043ff437230 */ /* 0x000fe20000004100 */
[----:B------:R-:W-:Y:S01]  /*a760*/  F2FP.SATFINITE.E4M3.F32.PACK_AB_MERGE_C R62, R62, R85, R87 ;  /* 0x000000553e3e723e */ /* 0x000fe20004807057 */
[----:B------:R-:W-:Y:S02]  /*a770*/  HADD2.F32 R82, -RZ, R50.H1_H1 ;  /* 0x30000032ff527230 */ /* 0x000fe40000004100 */
[-C--:B------:R-:W-:Y:S01]  /*a780*/  FFMA.FTZ R50, R52, R71.reuse, -R81 ;  /* 0x0000004734327223 */ /* 0x080fe20000010851 */
[----:B------:R-:W-:Y:S02]  /*a790*/  HADD2.F32 R69, -RZ, R69.H1_H1 ;  /* 0x30000045ff457230 */ /* 0x000fe40000004100 */
[----:B------:R-:W-:Y:S01]  /*a7a0*/  FFMA.FTZ R52, R68, R71, R83 ;  /* 0x0000004744347223 */ /* 0x000fe20000010053 */
[-C--:B------:R-:W-:Y:S01]  /*a7b0*/  FMUL.FTZ R68, R67, R70.reuse ;  /* 0x0000004643447220 */ /* 0x080fe20000410000 */
[----:B------:R-:W-:Y:S01]  /*a7c0*/  F2FP.F16.E4M3.UNPACK_B R85, R49.H1 ;  /* 0x00000031ff55723e */ /* 0x000fe200030006ff */
[----:B------:R-:W-:-:S02]  /*a7d0*/  FMUL.FTZ R84, R69, R70 ;  /* 0x0000004645547220 */ /* 0x000fc40000410000 */
[-C--:B------:R-:W-:Y:S01]  /*a7e0*/  FFMA.FTZ R147, R69, R82.reuse, R68 ;  /* 0x0000005245937223 */ /* 0x080fe20000010044 */
[----:B------:R-:W-:Y:S01]  /*a7f0*/  F2FP.F16.E4M3.UNPACK_B R69, R55.H1 ;  /* 0x00000037ff45723e */ /* 0x000fe200030006ff */
[----:B------:R-:W-:Y:S02]  /*a800*/  HADD2.F32 R87, -RZ, R85.H0_H0 ;  /* 0x20000055ff577230 */ /* 0x000fe40000004100 */
[----:B------:R-:W-:Y:S01]  /*a810*/  FFMA.FTZ R137, R67, R82, -R84 ;  /* 0x0000005243897223 */ /* 0x000fe20000010854 */
[----:B------:R-:W-:Y:S02]  /*a820*/  F2FP.F16.E4M3.UNPACK_B R67, R51 ;  /* 0x00000033ff43723e */ /* 0x000fe400020006ff */
[----:B------:R-:W-:Y:S02]  /*a830*/  F2FP.F16.E4M3.UNPACK_B R84, R49 ;  /* 0x00000031ff54723e */ /* 0x000fe400020006ff */
[----:B------:R-:W-:Y:S01]  /*a840*/  F2FP.F16.E4M3.UNPACK_B R70, R55 ;  /* 0x00000037ff46723e */ /* 0x000fe200020006ff */
[----:B------:R-:W-:Y:S01]  /*a850*/  HADD2.F32 R55, -RZ, R67.H0_H0 ;  /* 0x20000043ff377230 */ /* 0x000fe20000004100 */
        /* <DEDUP_REMOVED lines=8> */
[-C--:B------:R-:W-:Y:S01]  /*a8e0*/  FMUL.FTZ R136, R71, R86.reuse ;  /* 0x0000005647887220 */ /* 0x080fe20000410000 */
[----:B------:R-:W-:Y:S02]  /*a8f0*/  HADD2.F32 R83, -RZ, R81.H0_H0 ;  /* 0x20000051ff537230 */ /* 0x000fe40000004100 */
[-C--:B------:R-:W-:Y:S01]  /*a900*/  FMUL.FTZ R149, R48, R87.reuse ;  /* 0x0000005730957220 */ /* 0x080fe20000410000 */
[----:B------:R-:W-:Y:S02]  /*a910*/  HADD2.F32 R82, -RZ, R49.H0_H0 ;  /* 0x20000031ff527230 */ /* 0x000fe40000004100 */
[C---:B------:R-:W-:Y:S01]  /*a920*/  FMUL.FTZ R87, R68.reuse, R87 ;  /* 0x0000005744577220 */ /* 0x040fe20000410000 */
[----:B------:R-:W-:Y:S01]  /*a930*/  FMUL.FTZ R86, R55, R86 ;  /* 0x0000005637567220 */ /* 0x000fe20000410000 */
[-C--:B------:R-:W-:Y:S01]  /*a940*/  FFMA.FTZ R149, R68, R83.reuse, -R149 ;  /* 0x0000005344957223 */ /* 0x080fe20000010895 */
[----:B------:R-:W-:Y:S02]  /*a950*/  HADD2.F32 R69, -RZ, R69.H1_H1 ;  /* 0x30000045ff457230 */ /* 0x000fe40000004100 */
[----:B------:R-:W-:Y:S01]  /*a960*/  FFMA.FTZ R87, R48, R83, R87 ;  /* 0x0000005330577223 */ /* 0x000fe20000010057 */
[----:B------:R-:W-:-:S02]  /*a970*/  HADD2.F32 R68, -RZ, R85.H1_H1 ;  /* 0x30000055ff447230 */ /* 0x000fc40000004100 */
[-C--:B------:R-:W-:Y:S01]  /*a980*/  FFMA.FTZ R136, R55, R82.reuse, -R136 ;  /* 0x0000005237887223 */ /* 0x080fe20000010888 */
[----:B------:R-:W-:Y:S02]  /*a990*/  HADD2.F32 R51, -RZ, R51.H1_H1 ;  /* 0x30000033ff337230 */ /* 0x000fe40000004100 */
[----:B------:R-:W-:Y:S01]  /*a9a0*/  FFMA.FTZ R86, R71, R82, R86 ;  /* 0x0000005247567223 */ /* 0x000fe20000010056 */
[----:B------:R-:W-:Y:S02]  /*a9b0*/  HADD2.F32 R67, -RZ, R67.H1_H1 ;  /* 0x30000043ff437230 */ /* 0x000fe40000004100 */
[-C--:B------:R-:W-:Y:S01]  /*a9c0*/  FMUL.FTZ R82, R69, R68.reuse ;  /* 0x0000004445527220 */ /* 0x080fe20000410000 */
[----:B------:R-:W-:Y:S02]  /*a9d0*/  HADD2.F32 R70, -RZ, R70.H1_H1 ;  /* 0x30000046ff467230 */ /* 0x000fe40000004100 */
[----:B------:R-:W-:Y:S01]  /*a9e0*/  FMUL.FTZ R148, R51, R68 ;  /* 0x0000004433947220 */ /* 0x000fe20000410000 */
[----:B------:R-:W-:Y:S01]  /*a9f0*/  HADD2.F32 R84, -RZ, R84.H1_H1 ;  /* 0x30000054ff547230 */ /* 0x000fe20000004100 */
[----:B------:R-:W-:Y:S01]  /*aa00*/  F2FP.SATFINITE.E4M3.F32.PACK_AB_MERGE_C R52, R147, R52, RZ ;  /* 0x000000349334723e */ /* 0x000fe200048070ff */
[----:B------:R-:W-:-:S02]  /*aa10*/  HADD2.F32 R48, -RZ, R81.H1_H1 ;  /* 0x30000051ff307230 */ /* 0x000fc40000004100 */
[----:B------:R-:W-:Y:S02]  /*aa20*/  HADD2.F32 R49, -RZ, R49.H1_H1 ;  /* 0x30000031ff317230 */ /* 0x000fe40000004100 */
[CC--:B------:R-:W-:Y:S01]  /*aa30*/  FMUL.FTZ R68, R70.reuse, R84.reuse ;  /* 0x0000005446447220 */ /* 0x0c0fe20000410000 */
[----:B------:R-:W-:Y:S01]  /*aa40*/  FMUL.FTZ R55, R67, R84 ;  /* 0x0000005443377220 */ /* 0x000fe20000410000 */
        /* <DEDUP_REMOVED lines=13> */
.L_x_6362:
[----:B------:R-:W-:Y:S05]  /*ab20*/  BSYNC B2 ;  /* 0x0000000000027941 */ /* 0x000fea0003800000 */
.L_x_6361:
        /* <DEDUP_REMOVED lines=11> */
.L_x_6360:
[----:B------:R-:W-:Y:S05]  /*abe0*/  BSYNC B1 ;  /* 0x0000000000017941 */ /* 0x000fea0003800000 */
.L_x_6359:
[----:B-1----:R-:W-:Y:S01]  /*abf0*/  IADD3 R49, R228, 0xc0, RZ ;  /* 0x000000c0e4317810 */ /* 0x002fe20007ffe0ff */
[----:B--2---:R-:W-:-:S03]  /*ac00*/  IMAD R48, R120, R128, RZ ;  /* 0x0000008078307224 */ /* 0x004fc600078e02ff */
[C---:B------:R-:W-:Y:S01]  /*ac10*/  ISETP.GE.OR P3, PT, R49.reuse, R118, P0 ;  /* 0x000000763100720c */ /* 0x040fe20000766670 */
[----:B------:R-:W-:-:S04]  /*ac20*/  IMAD.WIDE.U32 R126, R49, R128, R126 ;  /* 0x00000080317e7225 */ /* 0x000fc800078e007e */
[----:B------:R-:W-:-:S08]  /*ac30*/  IMAD R61, R49, R129, R48 ;  /* 0x00000081313d7224 */ /* 0x000fd000078e0230 */
[----:B------:R-:W-:Y:S05]  /*ac40*/  @P3 BRA `(.L_x_6341) ;  /* 0x0000001400b83947 */ /* 0x000fea0003800000 */
[----:B------:R-:W2:Y:S01]  /*ac50*/  LDL R49, [R1+0x18] ;  /* 0x0000180001317983 */ /* 0x000ea20000100800 */
[----:B------:R-:W1:Y:S03]  /*ac60*/  LDC.64 R56, c[0x0][0x2e8] ;  /* 0x0000ba00ff387b82 */ /* 0x000e660000000a00 */
[----:B------:R-:W3:Y:S01]  /*ac70*/  LDL R50, [R1+0x74] ;  /* 0x0000740001327983 */ /* 0x000ee20000100800 */
[----:B------:R-:W-:Y:S01]  /*ac80*/  VIADD R51, R228, 0xc0 ;  /* 0x000000c0e4337836 */ /* 0x000fe20000000000 */
[----:B------:R-:W-:Y:S01]  /*ac90*/  IADD3 R59, P3, P4, R44, R126, R27 ;  /* 0x0000007e2c3b7210 */ /* 0x000fe20007c7e01b */
[----:B------:R-:W-:Y:S01]  /*aca0*/  IMAD.IADD R61, R127, 0x1, R61 ;  /* 0x000000017f3d7824 */ /* 0x000fe200078e023d */
[----:B------:R-:W-:Y:S01]  /*acb0*/  BSSY B1, `(.L_x_6363) ;  /* 0x00000ef000017945 */ /* 0x000fe20003800000 */
[----:B------:R-:W-:-:S03]  /*acc0*/  IMAD.SHL.U32 R51, R51, 0x80, RZ ;  /* 0x0000008033337824 */ /* 0x000fc600078e00ff */
[----:B------:R-:W-:Y:S02]  /*acd0*/  IADD3.X R48, R20, R61, R21, P3, P4 ;  /* 0x0000003d14307210 */ /* 0x000fe40001fe8415 */
[----:B------:R-:W-:Y:S02]  /*ace0*/  LOP3.LUT R51, R51, 0x380, RZ, 0xc0, !PT ;  /* 0x0000038033337812 */ /* 0x000fe400078ec0ff */
[----:B-1----:R-:W-:-:S05]  /*acf0*/  IADD3 R58, P3, R59, R56, RZ ;  /* 0x000000383b3a7210 */ /* 0x002fca0007f7e0ff */
[----:B------:R-:W-:Y:S01]  /*ad00*/  IMAD.X R59, R48, 0x1, R57, P3 ;  /* 0x00000001303b7824 */ /* 0x000fe200018e0639 */
[----:B--2---:R-:W-:-:S04]  /*ad10*/  LOP3.LUT P6, RZ, R49, 0x2, RZ, 0xc0, !PT ;  /* 0x0000000231ff7812 */ /* 0x004fc800078cc0ff */
[----:B------:R-:W-:-:S04]  /*ad20*/  SEL R146, R115, R146, !P6 ;  /* 0x0000009273927207 */ /* 0x000fc80007000000 */
[----:B------:R-:W-:-:S04]  /*ad30*/  SHF.R.S32.HI R49, RZ, 0x1f, R146 ;  /* 0x0000001fff317819 */ /* 0x000fc80000011492 */
[----:B------:R-:W-:-:S04]  /*ad40*/  LEA.HI R49, R49, R146, RZ, 0x5 ;  /* 0x0000009231317211 */ /* 0x000fc800078f28ff */
[----:B------:R-:W-:-:S05]  /*ad50*/  LEA.HI.SX32 R49, R49, R28, 0x1b ;  /* 0x0000001c31317211 */ /* 0x000fca00078fdaff */
[----:B------:R-:W-:Y:S02]  /*ad60*/  IMAD.SHL.U32 R63, R49, 0x10, RZ ;  /* 0x00000010313f7824 */ /* 0x000fe400078e00ff */
[----:B------:R-:W-:-:S03]  /*ad70*/  IMAD R49, R17, 0x7000, R108 ;  /* 0x0000700011317824 */ /* 0x000fc600078e026c */
[----:B------:R-:W-:Y:S01]  /*ad80*/  LOP3.LUT R48, R51, 0x70, R63, 0xf8, !PT ;  /* 0x0000007033307812 */ /* 0x000fe200078ef83f */
[----:B------:R-:W-:-:S03]  /*ad90*/  IMAD.IADD R49, R16, 0x1, R49 ;  /* 0x0000000110317824 */ /* 0x000fc600078e0231 */
[----:B------:R-:W-:-:S05]  /*ada0*/  LOP3.LUT R48, R48, R139, RZ, 0x3c, !PT ;  /* 0x0000008b30307212 */ /* 0x000fca00078e3cff */
[----:B---3--:R-:W-:-:S04]  /*adb0*/  IMAD.IADD R48, R50, 0x1, R48 ;  /* 0x0000000132307824 */ /* 0x008fc800078e0230 */
        /* <DEDUP_REMOVED lines=8> */
[----:B--2---:R-:W-:Y:S01]  /*ae40*/  IMAD.MOV.U32 R68, RZ, RZ, R52 ;  /* 0x000000ffff447224 */ /* 0x004fe200078e0034 */
[--C-:B------:R-:W-:Y:S01]  /*ae50*/  SHF.R.U32.HI R81, RZ, 0x18, R73.reuse ;  /* 0x00000018ff517819 */ /* 0x100fe20000011649 */
[----:B------:R-:W-:Y:S01]  /*ae60*/  IMAD.SHL.U32 R48, R82, 0x100, RZ ;  /* 0x0000010052307824 */ /* 0x000fe200078e00ff */
[----:B------:R-:W-:Y:S01]  /*ae70*/  SHF.R.U32.HI R83, RZ, 0x10, R73 ;  /* 0x00000010ff537819 */ /* 0x000fe20000011649 */
[----:B------:R-:W-:Y:S01]  /*ae80*/  IMAD.MOV.U32 R62, RZ, RZ, R50 ;  /* 0x000000ffff3e7224 */ /* 0x000fe200078e0032 */
[----:B------:R-:W-:Y:S02]  /*ae90*/  MOV R60, R49 ;  /* 0x00000031003c7202 */ /* 0x000fe40000000f00 */
[----:B------:R-:W-:Y:S01]  /*aea0*/  SHF.R.U32.HI R73, RZ, 0x8, R75 ;  /* 0x00000008ff497819 */ /* 0x000fe2000001164b */
[----:B------:R-:W-:Y:S01]  /*aeb0*/  IMAD.U32 R50, R83, 0x10000, RZ ;  /* 0x0001000053327824 */ /* 0x000fe200078e00ff */
[----:B------:R-:W-:-:S02]  /*aec0*/  SHF.R.U32.HI R71, RZ, 0x8, R77 ;  /* 0x00000008ff477819 */ /* 0x000fc4000001164d */
[----:B------:R-:W-:Y:S02]  /*aed0*/  SHF.R.U32.HI R70, RZ, 0x8, R79 ;  /* 0x00000008ff467819 */ /* 0x000fe4000001164f */
[----:B------:R-:W-:Y:S01]  /*aee0*/  PRMT R49, R81, 0x654, R64 ;  /* 0x0000065451317816 */ /* 0x000fe20000000040 */
[----:B------:R-:W-:Y:S01]  /*aef0*/  IMAD.SHL.U32 R52, R71, 0x100, RZ ;  /* 0x0000010047347824 */ /* 0x000fe200078e00ff */
[----:B------:R-:W-:Y:S01]  /*af00*/  LOP3.LUT R65, R75, 0xff, RZ, 0xc0, !PT ;  /* 0x000000ff4b417812 */ /* 0x000fe200078ec0ff */
[----:B------:R-:W-:Y:S01]  /*af10*/  IMAD.SHL.U32 R64, R70, 0x100, RZ ;  /* 0x0000010046407824 */ /* 0x000fe200078e00ff */
[----:B------:R-:W-:Y:S02]  /*af20*/  SHF.R.U32.HI R78, RZ, 0x18, R75 ;  /* 0x00000018ff4e7819 */ /* 0x000fe4000001164b */
[----:B------:R-:W-:Y:S02]  /*af30*/  LOP3.LUT R67, R77, 0xff, RZ, 0xc0, !PT ;  /* 0x000000ff4d437812 */ /* 0x000fe400078ec0ff */
[----:B------:R-:W-:-:S02]  /*af40*/  SHF.R.U32.HI R74, RZ, 0x18, R77 ;  /* 0x00000018ff4a7819 */ /* 0x000fc4000001164d */
[----:B------:R-:W-:Y:S01]  /*af50*/  LOP3.LUT R49, R49, 0xff00, R48, 0xf8, !PT ;  /* 0x0000ff0031317812 */ /* 0x000fe200078ef830 */
[----:B------:R-:W-:Y:S01]  /*af60*/  IMAD.SHL.U32 R48, R73, 0x100, RZ ;  /* 0x0000010049307824 */ /* 0x000fe200078e00ff */
[----:B------:R-:W-:Y:S02]  /*af70*/  LOP3.LUT R69, R79, 0xff0000ff, RZ, 0xc0, !PT ;  /* 0xff0000ff4f457812 */ /* 0x000fe400078ec0ff */
[----:B------:R-:W-:Y:S02]  /*af80*/  PRMT R65, R78, 0x654, R65 ;  /* 0x000006544e417816 */ /* 0x000fe40000000041 */
[----:B------:R-:W-:Y:S02]  /*af90*/  PRMT R67, R74, 0x654, R67 ;  /* 0x000006544a437816 */ /* 0x000fe40000000043 */
[----:B------:R-:W-:Y:S02]  /*afa0*/  SHF.R.U32.HI R80, RZ, 0x10, R75 ;  /* 0x00000010ff507819 */ /* 0x000fe4000001164b */
[----:B------:R-:W-:-:S02]  /*afb0*/  SHF.R.U32.HI R76, RZ, 0x10, R77 ;  /* 0x00000010ff4c7819 */ /* 0x000fc4000001164d */
[----:B------:R-:W-:Y:S02]  /*afc0*/  LOP3.LUT R65, R65, 0xff00, R48, 0xf8, !PT ;  /* 0x0000ff0041417812 */ /* 0x000fe400078ef830 */
[----:B------:R-:W-:Y:S01]  /*afd0*/  LOP3.LUT R75, R67, 0xff00, R52, 0xf8, !PT ;  /* 0x0000ff00434b7812 */ /* 0x000fe200078ef834 */
[----:B------:R-:W-:Y:S01]  /*afe0*/  IMAD.U32 R52, R76, 0x10000, RZ ;  /* 0x000100004c347824 */ /* 0x000fe200078e00ff */
[----:B------:R-:W-:Y:S02]  /*aff0*/  LOP3.LUT R77, R69, 0xff00, R64, 0xf8, !PT ;  /* 0x0000ff00454d7812 */ /* 0x000fe400078ef840 */
[----:B------:R-:W-:Y:S02]  /*b000*/  SHF.L.U32 R48, R80, 0x10, RZ ;  /* 0x0000001050307819 */ /* 0x000fe400000006ff */
[----:B------:R-:W-:Y:S02]  /*b010*/  F2FP.F16.E4M3.UNPACK_B R73, R144.H1 ;  /* 0x00000090ff49723e */ /* 0x000fe400030006ff */
[----:B------:R-:W-:-:S02]  /*b020*/  F2FP.F16.E4M3.UNPACK_B R69, R68.H1 ;  /* 0x00000044ff45723e */ /* 0x000fc400030006ff */
[----:B------:R-:W-:Y:S02]  /*b030*/  F2FP.F16.E4M3.UNPACK_B R67, R66.H1 ;  /* 0x00000042ff43723e */ /* 0x000fe400030006ff */
[----:B------:R-:W-:Y:S02]  /*b040*/  SHF.R.U32.HI R72, RZ, 0x10, R79 ;  /* 0x00000010ff487819 */ /* 0x000fe4000001164f */
[----:B------:R-:W-:Y:S01]  /*b050*/  LOP3.LUT R50, R49, 0xff0000, R50, 0xf8, !PT ;  /* 0x00ff000031327812 */ /* 0x000fe200078ef832 */
[----:B------:R-:W-:Y:S01]  /*b060*/  HADD2.F32 R49, -RZ, R73.H0_H0 ;  /* 0x20000049ff317230 */ /* 0x000fe20000004100 */
[----:B------:R-:W-:Y:S01]  /*b070*/  LOP3.LUT R48, R65, 0xff0000, R48, 0xf8, !PT ;  /* 0x00ff000041307812 */ /* 0x000fe200078ef830 */
[----:B------:R-:W-:Y:S01]  /*b080*/  HADD2.F32 R65, -RZ, R69.H0_H0 ;  /* 0x20000045ff417230 */ /* 0x000fe20000004100 */
[----:B------:R-:W-:Y:S01]  /*b090*/  F2FP.F16.E4M3.UNPACK_B R70, R142.H1 ;  /* 0x0000008eff46723e */ /* 0x000fe200030006ff */
[----:B------:R-:W-:Y:S01]  /*b0a0*/  HADD2.F32 R64, -RZ, R67.H0_H0 ;  /* 0x20000043ff407230 */ /* 0x000fe20000004100 */
[----:B------:R-:W-:Y:S01]  /*b0b0*/  F2FP.F16.E4M3.UNPACK_B R144, R144 ;  /* 0x00000090ff90723e */ /* 0x000fe200020006ff */
[----:B------:R-:W-:-:S02]  /*b0c0*/  IMAD.U32 R72, R72, 0x10000, RZ ;  /* 0x0001000048487824 */ /* 0x000fc400078e00ff */
[-C--:B------:R-:W-:Y:S01]  /*b0d0*/  FMUL.FTZ R79, R65, R49.reuse ;  /* 0x00000031414f7220 */ /* 0x080fe20000410000 */
[--C-:B------:R-:W-:Y:S02]  /*b0e0*/  HADD2.F32 R71, -RZ, R70.reuse.H0_H0 ;  /* 0x20000046ff477230 */ /* 0x100fe40000004100 */
[C---:B------:R-:W-:Y:S01]  /*b0f0*/  FMUL.FTZ R74, R64.reuse, R49 ;  /* 0x00000031404a7220 */ /* 0x040fe20000410000 */
[----:B------:R-:W-:Y:S01]  /*b100*/  HADD2.F32 R67, -RZ, R67.H1_H1 ;  /* 0x30000043ff437230 */ /* 0x000fe20000004100 */
[----:B------:R-:W-:Y:S01]  /*b110*/  LOP3.LUT R49, R77, 0xff0000, R72, 0xf8, !PT ;  /* 0x00ff00004d317812 */ /* 0x000fe200078ef848 */
[----:B------:R-:W-:Y:S02]  /*b120*/  HADD2.F32 R72, -RZ, R70.H1_H1 ;  /* 0x30000046ff487230 */ /* 0x000fe40000004100 */
[-C--:B------:R-:W-:Y:S01]  /*b130*/  FFMA.FTZ R64, R64, R71.reuse, -R79 ;  /* 0x0000004740407223 */ /* 0x080fe2000001084f */
[----:B------:R-:W-:Y:S01]  /*b140*/  FFMA.FTZ R65, R65, R71, R74 ;  /* 0x0000004741417223 */ /* 0x000fe2000001004a */
[----:B------:R-:W-:Y:S01]  /*b150*/  HADD2.F32 R70, -RZ, R73.H1_H1 ;  /* 0x30000049ff467230 */ /* 0x000fe20000004100 */
[----:B------:R-:W-:Y:S01]  /*b160*/  F2FP.F16.E4M3.UNPACK_B R66, R66 ;  /* 0x00000042ff42723e */ /* 0x000fe200020006ff */
[----:B------:R-:W-:Y:S01]  /*b170*/  HADD2.F32 R71, -RZ, R69.H1_H1 ;  /* 0x30000045ff477230 */ /* 0x000fe20000004100 */
[----:B------:R-:W-:Y:S01]  /*b180*/  F2FP.F16.E4M3.UNPACK_B R69, R68 ;  /* 0x00000044ff45723e */ /* 0x000fe200020006ff */
[----:B------:R-:W-:-:S02]  /*b190*/  HADD2.F32 R73, -RZ, R144.H0_H0 ;  /* 0x20000090ff497230 */ /* 0x000fc40000004100 */
[----:B------:R-:W-:Y:S01]  /*b1a0*/  FMUL.FTZ R76, R67, R70 ;  /* 0x00000046434c7220 */ /* 0x000fe20000410000 */
[----:B------:R-:W-:Y:S01]  /*b1b0*/  F2FP.F16.E4M3.UNPACK_B R142, R142 ;  /* 0x0000008eff8e723e */ /* 0x000fe200020006ff */
[----:B------:R-:W-:Y:S01]  /*b1c0*/  FMUL.FTZ R74, R71, R70 ;  /* 0x00000046474a7220 */ /* 0x000fe20000410000 */
[----:B------:R-:W-:Y:S01]  /*b1d0*/  HADD2.F32 R70, -RZ, R69.H0_H0 ;  /* 0x20000045ff467230 */ /* 0x000fe20000004100 */
[----:B------:R-:W-:Y:S01]  /*b1e0*/  LOP3.LUT R52, R75, 0xff0000, R52, 0xf8, !PT ;  /* 0x00ff00004b347812 */ /* 0x000fe200078ef834 */
[----:B------:R-:W-:Y:S02]  /*b1f0*/  HADD2.F32 R68, -RZ, R66.H0_H0 ;  /* 0x20000042ff447230 */ /* 0x000fe40000004100 */
[----:B------:R-:W-:Y:S01]  /*b200*/  FFMA.FTZ R78, R71, R72, R76 ;  /* 0x00000048474e7223 */ /* 0x000fe2000001004c */
[----:B------:R-:W-:Y:S02]  /*b210*/  HADD2.F32 R71, -RZ, R142.H0_H0 ;  /* 0x2000008eff477230 */ /* 0x000fe40000004100 */
[----:B------:R-:W-:Y:S01]  /*b220*/  FMUL.FTZ R75, R70, R73 ;  /* 0x00000049464b7220 */ /* 0x000fe20000410000 */
[----:B------:R-:W-:-:S02]  /*b230*/  HADD2.F32 R144, -RZ, R144.H1_H1 ;  /* 0x30000090ff907230 */ /* 0x000fc40000004100 */
[C---:B------:R-:W-:Y:S01]  /*b240*/  FMUL.FTZ R73, R68.reuse, R73 ;  /* 0x0000004944497220 */ /* 0x040fe20000410000 */
[----:B------:R-:W-:Y:S02]  /*b250*/  HADD2.F32 R69, -RZ, R69.H1_H1 ;  /* 0x30000045ff457230 */ /* 0x000fe40000004100 */
[----:B------:R-:W-:Y:S01]  /*b260*/  FFMA.FTZ R67, R67, R72, -R74 ;  /* 0x0000004843437223 */ /* 0x000fe2000001084a */
[-C--:B------:R-:W-:Y:S01]  /*b270*/  FFMA.FTZ R74, R68, R71.reuse, -R75 ;  /* 0x00000047444a7223 */ /* 0x080fe2000001084b */
[----:B------:R-:W-:Y:S01]  /*b280*/  FFMA.FTZ R76, R70, R71, R73 ;  /* 0x00000047464c7223 */ /* 0x000fe20000010049 */
[----:B------:R-:W-:Y:S02]  /*b290*/  HADD2.F32 R66, -RZ, R66.H1_H1 ;  /* 0x30000042ff427230 */ /* 0x000fe40000004100 */
[-C--:B------:R-:W-:Y:S01]  /*b2a0*/  FMUL.FTZ R71, R69, R144.reuse ;  /* 0x0000009045477220 */ /* 0x080fe20000410000 */
[----:B------:R-:W-:Y:S01]  /*b2b0*/  HADD2.F32 R142, -RZ, R142.H1_H1 ;  /* 0x3000008eff8e7230 */ /* 0x000fe20000004100 */
[----:B------:R-:W-:Y:S01]  /*b2c0*/  F2FP.F16.E4M3.UNPACK_B R68, R143.H1 ;  /* 0x0000008fff44723e */ /* 0x000fe200030006ff */
[----:B------:R-:W-:Y:S01]  /*b2d0*/  FMUL.FTZ R144, R66, R144 ;  /* 0x0000009042907220 */ /* 0x000fe20000410000 */
[----:B------:R-:W-:-:S02]  /*b2e0*/  F2FP.F16.E4M3.UNPACK_B R70, R54.H1 ;  /* 0x00000036ff46723e */ /* 0x000fc400030006ff */
[----:B------:R-:W-:Y:S01]  /*b2f0*/  FFMA.FTZ R77, R66, R142, -R71 ;  /* 0x0000008e424d7223 */ /* 0x000fe20000010847 */
[----:B------:R-:W-:Y:S01]  /*b300*/  F2FP.F16.E4M3.UNPACK_B R66, R62.H1 ;  /* 0x0000003eff42723e */ /* 0x000fe200030006ff */
[--C-:B------:R-:W-:Y:S01]  /*b310*/  HADD2.F32 R73, -RZ, R68.reuse.H0_H0 ;  /* 0x20000044ff497230 */ /* 0x100fe20000004100 */
[----:B------:R-:W-:Y:S01]  /*b320*/  F2FP.F16.E4M3.UNPACK_B R72, R141.H1 ;  /* 0x0000008dff48723e */ /* 0x000fe200030006ff */
[----:B------:R-:W-:Y:S02]  /*b330*/  HADD2.F32 R75, -RZ, R68.H1_H1 ;  /* 0x30000044ff4b7230 */ /* 0x000fe40000004100 */
[----:B------:R-:W-:Y:S01]  /*b340*/  FFMA.FTZ R79, R69, R142, R144 ;  /* 0x0000008e454f7223 */ /* 0x000fe20000010090 */
[----:B------:R-:W-:Y:S01]  /*b350*/  HADD2.F32 R71, -RZ, R70.H0_H0 ;  /* 0x20000046ff477230 */ /* 0x000fe20000004100 */
[----:B------:R-:W-:Y:S01]  /*b360*/  F2FP.F16.E4M3.UNPACK_B R143, R143 ;  /* 0x0000008fff8f723e */ /* 0x000fe200020006ff */
[----:B------:R-:W-:Y:S01]  /*b370*/  HADD2.F32 R68, -RZ, R66.H0_H0 ;  /* 0x20000042ff447230 */ /* 0x000fe20000004100 */
[----:B------:R-:W-:Y:S01]  /*b380*/  F2FP.F16.E4M3.UNPACK_B R62, R62 ;  /* 0x0000003eff3e723e */ /* 0x000fe200020006ff */
[----:B------:R-:W-:-:S02]  /*b390*/  HADD2.F32 R70, -RZ, R70.H1_H1 ;  /* 0x30000046ff467230 */ /* 0x000fc40000004100 */
[CC--:B------:R-:W-:Y:S01]  /*b3a0*/  FMUL.FTZ R81, R71.reuse, R73.reuse ;  /* 0x0000004947517220 */ /* 0x0c0fe20000410000 */
[----:B------:R-:W-:Y:S02]  /*b3b0*/  HADD2.F32 R66, -RZ, R66.H1_H1 ;  /* 0x30000042ff427230 */ /* 0x000fe40000004100 */
[----:B------:R-:W-:Y:S01]  /*b3c0*/  FMUL.FTZ R80, R68, R73 ;  /* 0x0000004944507220 */ /* 0x000fe20000410000 */
[--C-:B------:R-:W-:Y:S02]  /*b3d0*/  HADD2.F32 R73, -RZ, R72.reuse.H1_H1 ;  /* 0x30000048ff497230 */ /* 0x100fe40000004100 */
[-C--:B------:R-:W-:Y:S01]  /*b3e0*/  FMUL.FTZ R83, R70, R75.reuse ;  /* 0x0000004b46537220 */ /* 0x080fe20000410000 */
[----:B------:R-:W-:Y:S02]  /*b3f0*/  HADD2.F32 R69, -RZ, R72.H0_H0 ;  /* 0x20000048ff457230 */ /* 0x000fe40000004100 */
[C---:B------:R-:W-:Y:S01]  /*b400*/  FMUL.FTZ R75, R66.reuse, R75 ;  /* 0x0000004b424b7220 */ /* 0x040fe20000410000 */
[----:B------:R-:W-:Y:S01]  /*b410*/  F2FP.F16.E4M3.UNPACK_B R141, R141 ;  /* 0x0000008dff8d723e */ /* 0x000fe200020006ff */
[----:B------:R-:W-:Y:S01]  /*b420*/  FFMA.FTZ R72, R66, R73, -R83 ;  /* 0x0000004942487223 */ /* 0x000fe20000010853 */
[----:B------:R-:W-:Y:S01]  /*b430*/  F2FP.F16.E4M3.UNPACK_B R66, R54 ;  /* 0x00000036ff42723e */ /* 0x000fe200020006ff */
[-C--:B------:R-:W-:Y:S01]  /*b440*/  FFMA.FTZ R81, R68, R69.reuse, -R81 ;  /* 0x0000004544517223 */ /* 0x080fe20000010851 */
[----:B------:R-:W-:Y:S01]  /*b450*/  FFMA.FTZ R80, R71, R69, R80 ;  /* 0x0000004547507223 */ /* 0x000fe20000010050 */
[----:B------:R-:W-:-:S02]  /*b460*/  HADD2.F32 R71, -RZ, R143.H0_H0 ;  /* 0x2000008fff477230 */ /* 0x000fc40000004100 */
[----:B------:R-:W-:Y:S01]  /*b470*/  FFMA.FTZ R83, R70, R73, R75 ;  /* 0x0000004946537223 */ /* 0x000fe2000001004b */
[----:B------:R-:W-:Y:S01]  /*b480*/  HADD2.F32 R68, -RZ, R66.H0_H0 ;  /* 0x20000042ff447230 */ /* 0x000fe20000004100 */
[----:B------:R-:W-:Y:S01]  /*b490*/  F2FP.SATFINITE.E4M3.F32.PACK_AB_MERGE_C R64, R67, R64, RZ ;  /* 0x000000404340723e */ /* 0x000fe200048070ff */
[----:B------:R-:W-:Y:S01]  /*b4a0*/  HADD2.F32 R54, -RZ, R62.H0_H0 ;  /* 0x2000003eff367230 */ /* 0x000fe20000004100 */
[----:B------:R-:W-:Y:S01]  /*b4b0*/  F2FP.F16.E4M3.UNPACK_B R67, R60 ;  /* 0x0000003cff43723e */ /* 0x000fe200020006ff */
[----:B------:R-:W-:Y:S02]  /*b4c0*/  HADD2.F32 R143, -RZ, R143.H1_H1 ;  /* 0x3000008fff8f7230 */ /* 0x000fe40000004100 */
[-C--:B------:R-:W-:Y:S01]  /*b4d0*/  FMUL.FTZ R73, R68, R71.reuse ;  /* 0x0000004744497220 */ /* 0x080fe20000410000 */
[----:B------:R-:W-:Y:S02]  /*b4e0*/  HADD2.F32 R66, -RZ, R66.H1_H1 ;  /* 0x30000042ff427230 */ /* 0x000fe40000004100 */
[----:B------:R-:W-:Y:S01]  /*b4f0*/  FMUL.FTZ R71, R54, R71 ;  /* 0x0000004736477220 */ /* 0x000fe20000410000 */
[----:B------:R-:W-:Y:S01]  /*b500*/  HADD2.F32 R69, -RZ, R141.H0_H0 ;  /* 0x2000008dff457230 */ /* 0x000fe20000004100 */
[----:B------:R-:W-:Y:S01]  /*b510*/  F2FP.SATFINITE.E4M3.F32.PACK_AB_MERGE_C R64, R77, R74, R64 ;  /* 0x0000004a4d40723e */ /* 0x000fe20004807040 */
[----:B------:R-:W-:-:S02]  /*b520*/  HADD2.F32 R62, -RZ, R62.H1_H1 ;  /* 0x3000003eff3e7230 */ /* 0x000fc40000004100 */
[----:B------:R-:W-:Y:S01]  /*b530*/  FMUL.FTZ R75, R66, R143 ;  /* 0x0000008f424b7220 */ /* 0x000fe20000410000 */
[----:B------:R-:W-:Y:S02]  /*b540*/  HADD2.F32 R141, -RZ, R141.H1_H1 ;  /* 0x3000008dff8d7230 */ /* 0x000fe40000004100 */
[-C--:B------:R-:W-:Y:S01]  /*b550*/  FFMA.FTZ R54, R54, R69.reuse, -R73 ;  /* 0x0000004536367223 */ /* 0x080fe20000010849 */
[----:B------:R-:W-:Y:S01]  /*b560*/  FFMA.FTZ R70, R68, R69, R71 ;  /* 0x0000004544467223 */ /* 0x000fe20000010047 */
[C---:B------:R-:W-:Y:S01]  /*b570*/  FMUL.FTZ R143, R62.reuse, R143 ;  /* 0x0000008f3e8f7220 */ /* 0x040fe20000410000 */
[----:B------:R-:W-:Y:S01]  /*b580*/  F2FP.F16.E4M3.UNPACK_B R68, R53 ;  /* 0x00000035ff44723e */ /* 0x000fe200020006ff */
[-C--:B------:R-:W-:Y:S01]  /*b590*/  FFMA.FTZ R75, R62, R141.reuse, -R75 ;  /* 0x0000008d3e4b7223 */ /* 0x080fe2000001084b */
[----:B------:R-:W-:Y:S01]  /*b5a0*/  F2FP.F16.E4M3.UNPACK_B R73, R52 ;  /* 0x00000034ff49723e */ /* 0x000fe200020006ff */
[----:B------:R-:W-:Y:S01]  /*b5b0*/  FFMA.FTZ R143, R66, R141, R143 ;  /* 0x0000008d428f7223 */ /* 0x000fe2000001008f */
[----:B------:R-:W-:Y:S01]  /*b5c0*/  F2FP.SATFINITE.E4M3.F32.PACK_AB_MERGE_C R62, R72, R81, RZ ;  /* 0x00000051483e723e */ /* 0x000fe200048070ff */
[--C-:B------:R-:W-:Y:S01]  /*b5d0*/  HADD2.F32 R69, -RZ, R68.reuse.H0_H0 ;  /* 0x20000044ff457230 */ /* 0x100fe20000004100 */
[----:B------:R-:W-:Y:S01]  /*b5e0*/  F2FP.F16.E4M3.UNPACK_B R71, R50 ;  /* 0x00000032ff47723e */ /* 0x000fe200020006ff */
[----:B------:R-:W-:Y:S01]  /*b5f0*/  HADD2.F32 R74, -RZ, R73.H0_H0 ;  /* 0x20000049ff4a7230 */ /* 0x000fe20000004100 */
[----:B------:R-:W-:Y:S01]  /*b600*/  F2FP.SATFINITE.E4M3.F32.PACK_AB_MERGE_C R80, R83, R80, RZ ;  /* 0x000000505350723e */ /* 0x000fe200048070ff */
[----:B------:R-:W-:Y:S01]  /*b610*/  HADD2.F32 R66, -RZ, R67.H0_H0 ;  /* 0x20000043ff427230 */ /* 0x000fe20000004100 */
[----:B------:R-:W-:Y:S01]  /*b620*/  F2FP.SATFINITE.E4M3.F32.PACK_AB_MERGE_C R62, R75, R54, R62 ;  /* 0x000000364b3e723e */ /* 0x000fe2000480703e */
[----:B------:R-:W-:Y:S01]  /*b630*/  HADD2.F32 R72, -RZ, R71.H0_H0 ;  /* 0x20000047ff487230 */ /* 0x000fe20000004100 */
[----:B------:R-:W-:Y:S01]  /*b640*/  F2FP.SATFINITE.E4M3.F32.PACK_AB_MERGE_C R54, R143, R70, R80 ;  /* 0x000000468f36723e */ /* 0x000fe20004807050 */
        /* <DEDUP_REMOVED lines=10> */
[C---:B------:R-:W-:Y:S01]  /*b6f0*/  FMUL.FTZ R73, R68.reuse, R73 ;  /* 0x0000004944497220 */ /* 0x040fe20000410000 */
[----:B------:R-:W-:Y:S01]  /*b700*/  F2FP.F16.E4M3.UNPACK_B R60, R60.H1 ;  /* 0x0000003cff3c723e */ /* 0x000fe200030006ff */
[-C--:B------:R-:W-:Y:S01]  /*b710*/  FFMA.FTZ R53, R68, R71.reuse, -R75 ;  /* 0x0000004744357223 */ /* 0x080fe2000001084b */
[----:B------:R-:W-:Y:S01]  /*b720*/  F2FP.F16.E4M3.UNPACK_B R72, R52.H1 ;  /* 0x00000034ff48723e */ /* 0x000fe200030006ff */
[----:B------:R-:W-:Y:S01]  /*b730*/  FFMA.FTZ R52, R70, R71, R73 ;  /* 0x0000004746347223 */ /* 0x000fe20000010049 */
[--C-:B------:R-:W-:Y:S01]  /*b740*/  HADD2.F32 R70, -RZ, R69.reuse.H0_H0 ;  /* 0x20000045ff467230 */ /* 0x100fe20000004100 */
[----:B------:R-:W-:Y:S01]  /*b750*/  F2FP.F16.E4M3.UNPACK_B R50, R50.H1 ;  /* 0x00000032ff32723e */ /* 0x000fe200030006ff */
[----:B------:R-:W-:Y:S01]  /*b760*/  HADD2.F32 R68, -RZ, R60.H0_H0 ;  /* 0x2000003cff447230 */ /* 0x000fe20000004100 */
[----:B------:R-:W-:Y:S01]  /*b770*/  F2FP.SATFINITE.E4M3.F32.PACK_AB_MERGE_C R65, R78, R65, RZ ;  /* 0x000000414e41723e */ /* 0x000fe200048070ff */
[----:B------:R-:W-:-:S02]  /*b780*/  HADD2.F32 R69, -RZ, R69.H1_H1 ;  /* 0x30000045ff457230 */ /* 0x000fc40000004100 */
[--C-:B------:R-:W-:Y:S01]  /*b790*/  HADD2.F32 R74, -RZ, R72.reuse.H1_H1 ;  /* 0x30000048ff4a7230 */ /* 0x100fe20000004100 */
[----:B------:R-:W-:Y:S01]  /*b7a0*/  F2FP.SATFINITE.E4M3.F32.PACK_AB_MERGE_C R65, R79, R76, R65 ;  /* 0x0000004c4f41723e */ /* 0x000fe20004807041 */
[----:B------:R-:W-:Y:S02]  /*b7b0*/  HADD2.F32 R73, -RZ, R72.H0_H0 ;  /* 0x20000048ff497230 */ /* 0x000fe40000004100 */
[----:B------:R-:W-:Y:S02]  /*b7c0*/  HADD2.F32 R60, -RZ, R60.H1_H1 ;  /* 0x3000003cff3c7230 */ /* 0x000fe40000004100 */
[----:B------:R-:W-:Y:S01]  /*b7d0*/  FMUL.FTZ R77, R69, R74 ;  /* 0x0000004a454d7220 */ /* 0x000fe20000410000 */
[--C-:B------:R-:W-:Y:S02]  /*b7e0*/  HADD2.F32 R71, -RZ, R50.reuse.H0_H0 ;  /* 0x20000032ff477230 */ /* 0x100fe40000004100 */
[----:B------:R-:W-:Y:S01]  /*b7f0*/  FMUL.FTZ R75, R70, R73 ;  /* 0x00000049464b7220 */ /* 0x000fe20000410000 */
[----:B------:R-:W-:-:S02]  /*b800*/  HADD2.F32 R72, -RZ, R50.H1_H1 ;  /* 0x30000032ff487230 */ /* 0x000fc40000004100 */
[----:B------:R-:W-:Y:S01]  /*b810*/  FMUL.FTZ R74, R60, R74 ;  /* 0x0000004a3c4a7220 */ /* 0x000fe20000410000 */
[C---:B------:R-:W-:Y:S01]  /*b820*/  FMUL.FTZ R73, R68.reuse, R73 ;  /* 0x0000004944497220 */ /* 0x040fe20000410000 */
[----:B------:R-:W-:Y:S01]  /*b830*/  FFMA.FTZ R78, R68, R71, -R75 ;  /* 0x00000047444e7223 */ /* 0x000fe2000001084b */
[----:B------:R-:W-:Y:S01]  /*b840*/  F2FP.F16.E4M3.UNPACK_B R75, R49.H1 ;  /* 0x00000031ff4b723e */ /* 0x000fe200030006ff */
[-C--:B------:R-:W-:Y:S01]  /*b850*/  FFMA.FTZ R80, R69, R72.reuse, R74 ;  /* 0x0000004845507223 */ /* 0x080fe2000001004a */
[----:B------:R-:W-:Y:S01]  /*b860*/  F2FP.F16.E4M3.UNPACK_B R69, R55.H1 ;  /* 0x00000037ff45723e */ /* 0x000fe200030006ff */
[----:B------:R-:W-:Y:S01]  /*b870*/  FFMA.FTZ R79, R70, R71, R73 ;  /* 0x00000047464f7223 */ /* 0x000fe20000010049 */
[----:B------:R-:W-:Y:S01]  /*b880*/  F2FP.F16.E4M3.UNPACK_B R50, R51 ;  /* 0x00000033ff32723e */ /* 0x000fe200020006ff */
[----:B------:R-:W-:Y:S01]  /*b890*/  FFMA.FTZ R81, R60, R72, -R77 ;  /* 0x000000483c517223 */ /* 0x000fe2000001084d */
[----:B------:R-:W-:Y:S01]  /*b8a0*/  F2FP.F16.E4M3.UNPACK_B R74, R49 ;  /* 0x00000031ff4a723e */ /* 0x000fe200020006ff */
[----:B------:R-:W-:Y:S01]  /*b8b0*/  HADD2.F32 R77, -RZ, R75.H0_H0 ;  /* 0x2000004bff4d7230 */ /* 0x000fe20000004100 */
[----:B------:R-:W-:Y:S01]  /*b8c0*/  F2FP.F16.E4M3.UNPACK_B R68, R55 ;  /* 0x00000037ff44723e */ /* 0x000fe200020006ff */
[----:B------:R-:W-:Y:S01]  /*b8d0*/  HADD2.F32 R55, -RZ, R50.H0_H0 ;  /* 0x20000032ff377230 */ /* 0x000fe20000004100 */
[----:B------:R-:W-:Y:S01]  /*b8e0*/  F2FP.F16.E4M3.UNPACK_B R51, R51.H1 ;  /* 0x00000033ff33723e */ /* 0x000fe200030006ff */
[----:B------:R-:W-:Y:S01]  /*b8f0*/  HADD2.F32 R76, -RZ, R74.H0_H0 ;  /* 0x2000004aff4c7230 */ /* 0x000fe20000004100 */
[-C--:B------:R-:W-:Y:S01]  /*b900*/  F2FP.F16.E4M3.UNPACK_B R49, R48.reuse ;  /* 0x00000030ff31723e */ /* 0x080fe200020006ff */
[----:B------:R-:W-:Y:S01]  /*b910*/  HADD2.F32 R70, -RZ, R68.H0_H0 ;  /* 0x20000044ff467230 */ /* 0x000fe20000004100 */
[----:B------:R-:W-:Y:S01]  /*b920*/  F2FP.F16.E4M3.UNPACK_B R71, R48.H1 ;  /* 0x00000030ff47723e */ /* 0x000fe200030006ff */
[----:B------:R-:W-:-:S02]  /*b930*/  HADD2.F32 R48, -RZ, R69.H0_H0 ;  /* 0x20000045ff307230 */ /* 0x000fc40000004100 */
[-C--:B------:R-:W-:Y:S01]  /*b940*/  FMUL.FTZ R83, R55, R76.reuse ;  /* 0x0000004c37537220 */ /* 0x080fe20000410000 */
[----:B------:R-:W-:Y:S02]  /*b950*/  HADD2.F32 R60, -RZ, R51.H0_H0 ;  /* 0x20000033ff3c7230 */ /* 0x000fe40000004100 */
[----:B------:R-:W-:Y:S01]  /*b960*/  FMUL.FTZ R82, R70, R76 ;  /* 0x0000004c46527220 */ /* 0x000fe20000410000 */
[----:B------:R-:W-:Y:S02]  /*b970*/  HADD2.F32 R73, -RZ, R71.H0_H0 ;  /* 0x20000047ff497230 */ /* 0x000fe40000004100 */
[-C--:B------:R-:W-:Y:S01]  /*b980*/  FMUL.FTZ R85, R48, R77.reuse ;  /* 0x0000004d30557220 */ /* 0x080fe20000410000 */
[----:B------:R-:W-:Y:S02]  /*b990*/  HADD2.F32 R72, -RZ, R49.H0_H0 ;  /* 0x20000031ff487230 */ /* 0x000fe40000004100 */
[----:B------:R-:W-:Y:S01]  /*b9a0*/  FMUL.FTZ R77, R60, R77 ;  /* 0x0000004d3c4d7220 */ /* 0x000fe20000410000 */
[----:B------:R-:W-:-:S02]  /*b9b0*/  HADD2.F32 R69, -RZ, R69.H1_H1 ;  /* 0x30000045ff457230 */ /* 0x000fc40000004100 */
[-C--:B------:R-:W-:Y:S01]  /*b9c0*/  FFMA.FTZ R85, R60, R73.reuse, -R85 ;  /* 0x000000493c557223 */ /* 0x080fe20000010855 */
        /* <DEDUP_REMOVED lines=8> */
[----:B------:R-:W-:Y:S01]  /*ba50*/  FMUL.FTZ R60, R51, R60 ;  /* 0x0000003c333c7220 */ /* 0x000fe20000410000 */
[----:B------:R-:W-:Y:S01]  /*ba60*/  HADD2.F32 R50, -RZ, R50.H1_H1 ;  /* 0x30000032ff327230 */ /* 0x000fe20000004100 */
[----:B------:R-:W-:Y:S01]  /*ba70*/  F2FP.SATFINITE.E4M3.F32.PACK_AB_MERGE_C R78, R81, R78, RZ ;  /* 0x0000004e514e723e */ /* 0x000fe200048070ff */
[----:B------:R-:W-:Y:S02]  /*ba80*/  HADD2.F32 R48, -RZ, R71.H1_H1 ;  /* 0x30000047ff307230 */ /* 0x000fe40000004100 */
[-C--:B------:R-:W-:Y:S01]  /*ba90*/  FMUL.FTZ R71, R68, R55.reuse ;  /* 0x0000003744477220 */ /* 0x080fe20000410000 */
[----:B------:R-:W-:Y:S02]  /*baa0*/  HADD2.F32 R49, -RZ, R49.H1_H1 ;  /* 0x30000031ff317230 */ /* 0x000fe40000004100 */
[----:B------:R-:W-:Y:S01]  /*bab0*/  FMUL.FTZ R55, R50, R55 ;  /* 0x0000003732377220 */ /* 0x000fe20000410000 */
[----:B------:R-:W-:Y:S01]  /*bac0*/  F2FP.SATFINITE.E4M3.F32.PACK_AB_MERGE_C R79, R80, R79, RZ ;  /* 0x0000004f504f723e */ /* 0x000fe200048070ff */
        /* <DEDUP_REMOVED lines=13> */
.L_x_6364:
[----:B------:R-:W-:Y:S05]  /*bba0*/  BSYNC B1 ;  /* 0x0000000000017941 */ /* 0x000fea0003800000 */
.L_x_6363:
        /* <DEDUP_REMOVED lines=8> */
[----:B--2---:R1:W-:Y:S01]  /*bc30*/  STG.E.128 desc[UR60][R56.64], R52 ;  /* 0x0000003438007986 */ /* 0x0043e2000c101d3c */
[----:B------:R-:W-:Y:S05]  /*bc40*/  BRA `(.L_x_6341) ;  /* 0x0000000400b87947 */ /* 0x000fea0003800000 */
.L_x_6304:
[----:B0-----:R-:W2:Y:S02]  /*bc50*/  LDL R48, [R1+0x48] ;  /* 0x0000480001307983 */ /* 0x001ea40000100800 */
[----:B--2---:R-:W-:-:S13]  /*bc60*/  R2UR UR4, R48 ;  /* 0x00000000300472ca */ /* 0x004fda00000e0000 */
[----:B------:R-:W-:-:S06]  /*bc70*/  UISETP.NE.AND UP0, UPT, UR4, 0x3, UPT ;  /* 0x000000030400788c */ /* 0x000fcc000bf05270 */
[----:B------:R-:W-:-:S13]  /*bc80*/  PLOP3.LUT P5, PT, PT, PT, UP0, 0x80, 0x0 ;  /* 0x000000000000781c */ /* 0x000fda0003faf008 */
[----:B------:R-:W-:Y:S05]  /*bc90*/  @!P5 BRA `(.L_x_6365) ;  /* 0x000000000004d947 */ /* 0x000fea0003800000 */
[----:B------:R-:W-:Y:S01]  /*bca0*/  BPT.TRAP 0x1 ;  /* 0x000000040000795c */ /* 0x000fe20000300000 */
.L_x_6365:
[----:B------:R-:W-:Y:S01]  /*bcb0*/  IMAD R111, R17, 0x8, R16 ;  /* 0x00000008116f7824 */ /* 0x000fe200078e0210 */
[----:B------:R-:W-:Y:S01]  /*bcc0*/  SHF.L.U32 R130, R231, 0x1f, RZ ;  /* 0x0000001fe7827819 */ /* 0x000fe200000006ff */
[-C--:B------:R-:W-:Y:S01]  /*bcd0*/  IMAD R48, R40, R25.reuse, RZ ;  /* 0x0000001928307224 */ /* 0x080fe200078e02ff */
[----:B------:R-:W-:Y:S01]  /*bce0*/  SHF.R.S32.HI R49, RZ, 0x1f, R25 ;  /* 0x0000001fff317819 */ /* 0x000fe20000011419 */
[----:B------:R-:W-:Y:S01]  /*bcf0*/  IMAD R118, R25, -0xe0, R2 ;  /* 0xffffff2019767824 */ /* 0x000fe200078e0202 */
[----:B------:R-:W0:Y:S01]  /*bd00*/  SYNCS.PHASECHK.TRANS64.TRYWAIT P2, [R111+URZ+0x2e890], R130 ;  /* 0x02e890826f0075a7 */ /* 0x000e22000804017f */
[----:B------:R-:W-:Y:S01]  /*bd10*/  IMAD.WIDE.U32 R52, R124, R25, RZ ;  /* 0x000000197c347225 */ /* 0x000fe200078e00ff */
[----:B------:R-:W-:Y:S02]  /*bd20*/  BSSY B1, `(.L_x_6366) ;  /* 0x0000005000017945 */ /* 0x000fe40003800000 */
[----:B------:R-:W-:Y:S01]  /*bd30*/  VIMNMX R118, R118, 0xe0, PT ;  /* 0x000000e076767848 */ /* 0x000fe20003fe0100 */
[----:B------:R-:W-:-:S04]  /*bd40*/  IMAD R49, R49, R124, R48 ;  /* 0x0000007c31317224 */ /* 0x000fc800078e0230 */
[----:B------:R-:W-:Y:S01]  /*bd50*/  IMAD.IADD R56, R49, 0x1, R53 ;  /* 0x0000000131387824 */ /* 0x000fe200078e0235 */
[----:B0-----:R-:W-:Y:S06]  /*bd60*/  @!P2 BRA `(.L_x_6367) ;  /* 0x000001a400d0a947 */ /* 0x001fec0003800000 */
.L_x_6605:
[----:B------:R-:W-:Y:S05]  /*bd70*/  BSYNC B1 ;  /* 0x0000000000017941 */ /* 0x000fea0003800000 */
.L_x_6366:
[----:B------:R-:W-:Y:S01]  /*bd80*/  ISETP.GE.AND P2, PT, R228, R118, PT ;  /* 0x00000076e400720c */ /* 0x000fe20003f46270 */
[----:B------:R-:W-:-:S12]  /*bd90*/  BSSY B1, `(.L_x_6368) ;  /* 0x0000012000017945 */ /* 0x000fd80003800000 */
[----:B------:R-:W-:Y:S05]  /*bda0*/  @P2 BRA `(.L_x_6369) ;  /* 0x0000000000402947 */ /* 0x000fea0003800000 */
[----:B------:R-:W1:Y:S01]  /*bdb0*/  @!P0 LDS.128 R48, [R117+0x20400] ;  /* 0x0204000075308984 */ /* 0x000e620000000c00 */
[----:B------:R-:W2:Y:S02]  /*bdc0*/  @!P0 LDC.64 R54, c[0x0][0x2e8] ;  /* 0x0000ba00ff368b82 */ /* 0x000ea40000000a00 */
[----:B--2---:R-:W-:-:S04]  /*bdd0*/  @!P0 IADD3 R54, P2, P3, R52, R54, R26 ;  /* 0x0000003634368210 */ /* 0x004fc80007b5e01a */
[----:B------:R-:W-:-:S05]  /*bde0*/  @!P0 IADD3.X R55, R56, R55, R13, P2, P3 ;  /* 0x0000003738378210 */ /* 0x000fca00017e640d */
[----:B-1----:R1:W-:Y:S01]  /*bdf0*/  @!P0 STG.E.128 desc[UR60][R54.64], R48 ;  /* 0x0000003036008986 */ /* 0x0023e2000c101d3c */
[----:B------:R-:W-:Y:S05]  /*be00*/  @P1 BRA `(.L_x_6369) ;  /* 0x0000000000281947 */ /* 0x000fea0003800000 */
[----:B------:R-:W-:Y:S01]  /*be10*/  ULDC.64 UR4, c[0x0][0x2e8] ;  /* 0x0000ba0000047ab9 */ /* 0x000fe20000000a00 */
[----:B-1----:R-:W-:Y:S02]  /*be20*/  IADD3 R48, R34, 0x40, RZ ;  /* 0x0000004022307810 */ /* 0x002fe40007ffe0ff */
[----:B------:R-:W-:-:S04]  /*be30*/  IADD3 R54, P2, P3, R14, UR4, R52 ;  /* 0x000000040e367c10 */ /* 0x000fc8000fb5e034 */
[----:B------:R-:W-:Y:S02]  /*be40*/  IADD3.X R55, R109, UR5, R56, P2, P3 ;  /* 0x000000056d377c10 */ /* 0x000fe400097e6438 */
[----:B------:R-:W-:-:S13]  /*be50*/  LOP3.LUT P2, RZ, R229, 0x4, RZ, 0xc0, !PT ;  /* 0x00000004e5ff7812 */ /* 0x000fda000784c0ff */
[----:B------:R-:W-:-:S04]  /*be60*/  @P2 VIADD R48, R34, 0xffffffc0 ;  /* 0xffffffc022302836 */ /* 0x000fc80000000000 */
[----:B------:R-:W-:-:S04]  /*be70*/  IMAD R49, R17, 0x7000, R48 ;  /* 0x0000700011317824 */ /* 0x000fc800078e0230 */
[----:B------:R-:W-:-:S06]  /*be80*/  IMAD.IADD R49, R16, 0x1, R49 ;  /* 0x0000000110317824 */ /* 0x000fcc00078e0231 */
[----:B------:R-:W1:Y:S04]  /*be90*/  LDS.128 R48, [R49+0x20400] ;  /* 0x0204000031307984 */ /* 0x000e680000000c00 */
[----:B-1----:R2:W-:Y:S02]  /*bea0*/  STG.E.128 desc[UR60][R54.64], R48 ;  /* 0x0000003036007986 */ /* 0x0025e4000c101d3c */
.L_x_6369:
[----:B------:R-:W-:Y:S05]  /*beb0*/  BSYNC B1 ;  /* 0x0000000000017941 */ /* 0x000fea0003800000 */
.L_x_6368:
[----:B-12---:R-:W-:Y:S01]  /*bec0*/  VIADD R48, R228, 0x40 ;  /* 0x00000040e4307836 */ /* 0x006fe20000000000 */
[----:B------:R-:W-:Y:S04]  /*bed0*/  BSSY B1, `(.L_x_6370) ;  /* 0x0000015000017945 */ /* 0x000fe80003800000 */
[----:B------:R-:W-:-:S13]  /*bee0*/  ISETP.GE.AND P2, PT, R48, R118, PT ;  /* 0x000000763000720c */ /* 0x000fda0003f46270 */
[----:B------:R-:W-:Y:S05]  /*bef0*/  @P2 BRA `(.L_x_6371) ;  /* 0x0000000000482947 */ /* 0x000fea0003800000 */
[----:B------:R-:W1:Y:S01]  /*bf00*/  @!P0 LDS.128 R48, [R117+0x22400] ;  /* 0x0224000075308984 */ /* 0x000e620000000c00 */
[----:B------:R-:W2:Y:S01]  /*bf10*/  @!P0 LDC.64 R54, c[0x0][0x2e8] ;  /* 0x0000ba00ff368b82 */ /* 0x000ea20000000a00 */
[----:B------:R-:W-:-:S05]  /*bf20*/  IADD3 R57, P2, R104, R52, RZ ;  /* 0x0000003468397210 */ /* 0x000fca0007f5e0ff */
[----:B------:R-:W-:Y:S01]  /*bf30*/  IMAD.X R58, R56, 0x1, R105, P2 ;  /* 0x00000001383a7824 */ /* 0x000fe200010e0669 */
[----:B--2---:R-:W-:-:S04]  /*bf40*/  @!P0 IADD3 R54, P2, P3, R57, R54, R26 ;  /* 0x0000003639368210 */ /* 0x004fc80007b5e01a */
[----:B------:R-:W-:-:S05]  /*bf50*/  @!P0 IADD3.X R55, R58, R55, R13, P2, P3 ;  /* 0x000000373a378210 */ /* 0x000fca00017e640d */
[----:B-1----:R1:W-:Y:S01]  /*bf60*/  @!P0 STG.E.128 desc[UR60][R54.64], R48 ;  /* 0x0000003036008986 */ /* 0x0023e2000c101d3c */
[----:B------:R-:W-:Y:S05]  /*bf70*/  @P1 BRA `(.L_x_6371) ;  /* 0x0000000000281947 */ /* 0x000fea0003800000 */
[----:B------:R-:W-:Y:S01]  /*bf80*/  ULDC.64 UR4, c[0x0][0x2e8] ;  /* 0x0000ba0000047ab9 */ /* 0x000fe20000000a00 */
[----:B-1----:R-:W-:Y:S01]  /*bf90*/  VIADD R48, R34, 0x40 ;  /* 0x0000004022307836 */ /* 0x002fe20000000000 */
        /* <DEDUP_REMOVED lines=8> */
.L_x_6371:
[----:B------:R-:W-:Y:S05]  /*c020*/  BSYNC B1 ;  /* 0x0000000000017941 */ /* 0x000fea0003800000 */
.L_x_6370:
[----:B-12---:R-:W-:Y:S01]  /*c030*/  VIADD R48, R228, 0x80 ;  /* 0x00000080e4307836 */ /* 0x006fe20000000000 */
[----:B------:R-:W-:Y:S04]  /*c040*/  BSSY B1, `(.L_x_6372) ;  /* 0x0000015000017945 */ /* 0x000fe80003800000 */
[----:B------:R-:W-:-:S13]  /*c050*/  ISETP.GE.AND P2, PT, R48, R118, PT ;  /* 0x000000763000720c */ /* 0x000fda0003f46270 */
[----:B------:R-:W-:Y:S05]  /*c060*/  @P2 BRA `(.L_x_6373) ;  /* 0x0000000000482947 */ /* 0x000fea0003800000 */
[----:B------:R-:W1:Y:S01]  /*c070*/  @!P0 LDS.128 R48, [R117+0x24400] ;  /* 0x0244000075308984 */ /* 0x000e620000000c00 */
[----:B------:R-:W2:Y:S01]  /*c080*/  @!P0 LDC.64 R54, c[0x0][0x2e8] ;  /* 0x0000ba00ff368b82 */ /* 0x000ea20000000a00 */
[----:B------:R-:W-:-:S04]  /*c090*/  LEA R57, P2, R42, R52, 0x7 ;  /* 0x000000342a397211 */ /* 0x000fc800078438ff */
[----:B------:R-:W-:Y:S02]  /*c0a0*/  IADD3.X R58, R56, R107, RZ, P2, !PT ;  /* 0x0000006b383a7210 */ /* 0x000fe400017fe4ff */
        /* <DEDUP_REMOVED lines=14> */
.L_x_6373:
[----:B------:R-:W-:Y:S05]  /*c190*/  BSYNC B1 ;  /* 0x0000000000017941 */ /* 0x000fea0003800000 */
.L_x_6372:
[----:B-12---:R-:W-:-:S05]  /*c1a0*/  VIADD R48, R228, 0xc0 ;  /* 0x000000c0e4307836 */ /* 0x006fca0000000000 */
[----:B------:R-:W-:-:S13]  /*c1b0*/  ISETP.GE.AND P2, PT, R48, R118, PT ;  /* 0x000000763000720c */ /* 0x000fda0003f46270 */
[----:B------:R-:W-:Y:S05]  /*c1c0*/  @P2 BRA `(.L_x_6341) ;  /* 0x0000000000582947 */ /* 0x000fea0003800000 */
[----:B------:R-:W1:Y:S01]  /*c1d0*/  LDC.64 R50, c[0x0][0x300] ;  /* 0x0000c000ff327b82 */ /* 0x000e620000000a00 */
[----:B------:R-:W-:Y:S02]  /*c1e0*/  IMAD.MOV.U32 R54, RZ, RZ, R52 ;  /* 0x000000ffff367224 */ /* 0x000fe400078e0034 */
[----:B------:R-:W-:-:S05]  /*c1f0*/  IMAD.MOV.U32 R55, RZ, RZ, R56 ;  /* 0x000000ffff377224 */ /* 0x000fca00078e0038 */
[----:B------:R-:W2:Y:S01]  /*c200*/  @!P0 LDC.64 R48, c[0x0][0x2e8] ;  /* 0x0000ba00ff308b82 */ /* 0x000ea20000000a00 */
[----:B-1----:R-:W-:-:S04]  /*c210*/  IMAD.WIDE.U32 R54, R50, 0xc0, R54 ;  /* 0x000000c032367825 */ /* 0x002fc800078e0036 */
[----:B------:R-:W-:-:S04]  /*c220*/  IMAD R51, R51, 0xc0, RZ ;  /* 0x000000c033337824 */ /* 0x000fc800078e02ff */
[----:B------:R-:W-:Y:S01]  /*c230*/  IMAD.IADD R56, R55, 0x1, R51 ;  /* 0x0000000137387824 */ /* 0x000fe200078e0233 */
[----:B--2---:R-:W-:-:S04]  /*c240*/  @!P0 IADD3 R52, P2, P3, R54, R48, R26 ;  /* 0x0000003036348210 */ /* 0x004fc80007b5e01a */
[----:B------:R-:W-:Y:S02]  /*c250*/  @!P0 IADD3.X R53, R56, R49, R13, P2, P3 ;  /* 0x0000003138358210 */ /* 0x000fe400017e640d */
[----:B------:R-:W1:Y:S04]  /*c260*/  @!P0 LDS.128 R48, [R117+0x26400] ;  /* 0x0264000075308984 */ /* 0x000e680000000c00 */
[----:B-1----:R1:W-:Y:S01]  /*c270*/  @!P0 STG.E.128 desc[UR60][R52.64], R48 ;  /* 0x0000003034008986 */ /* 0x0023e2000c101d3c */
[----:B------:R-:W-:Y:S05]  /*c280*/  @P1 BRA `(.L_x_6341) ;  /* 0x0000000000281947 */ /* 0x000fea0003800000 */
[----:B------:R-:W-:Y:S01]  /*c290*/  ULDC.64 UR4, c[0x0][0x2e8] ;  /* 0x0000ba0000047ab9 */ /* 0x000fe20000000a00 */
[----:B-1----:R-:W-:Y:S01]  /*c2a0*/  VIADD R48, R34, 0x40 ;  /* 0x0000004022307836 */ /* 0x002fe20000000000 */
[----:B------:R-:W-:-:S04]  /*c2b0*/  IADD3 R54, P2, P3, R14, UR4, R54 ;  /* 0x000000040e367c10 */ /* 0x000fc8000fb5e036 */
[----:B------:R-:W-:Y:S02]  /*c2c0*/  IADD3.X R55, R109, UR5, R56, P2, P3 ;  /* 0x000000056d377c10 */ /* 0x000fe400097e6438 */
[----:B------:R-:W-:-:S13]  /*c2d0*/  LOP3.LUT P2, RZ, R229, 0x4, RZ, 0xc0, !PT ;  /* 0x00000004e5ff7812 */ /* 0x000fda000784c0ff */
[----:B------:R-:W-:-:S05]  /*c2e0*/  @P2 IADD3 R48, R34, -0x40, RZ ;  /* 0xffffffc022302810 */ /* 0x000fca0007ffe0ff */
[----:B------:R-:W-:-:S04]  /*c2f0*/  IMAD R49, R17, 0x7000, R48 ;  /* 0x0000700011317824 */ /* 0x000fc800078e0230 */
[----:B------:R-:W-:-:S06]  /*c300*/  IMAD.IADD R49, R16, 0x1, R49 ;  /* 0x0000000110317824 */ /* 0x000fcc00078e0231 */
[----:B------:R-:W1:Y:S04]  /*c310*/  LDS.128 R48, [R49+0x26400] ;  /* 0x0264000031307984 */ /* 0x000e680000000c00 */
[----:B-1----:R2:W-:Y:S02]  /*c320*/  STG.E.128 desc[UR60][R54.64], R48 ;  /* 0x0000003036007986 */ /* 0x0025e4000c101d3c */
.L_x_6341:
[----:B------:R-:W-:Y:S05]  /*c330*/  BSYNC B0 ;  /* 0x0000000000007941 */ /* 0x000fea0003800000 */
.L_x_6303:
[----:B-1234-:R-:W1:Y:S01]  /*c340*/  S2R R48, SR_TID.X ;  /* 0x0000000000307919 */ /* 0x01ee620000002100 */
        /* <DEDUP_REMOVED lines=8> */
[----:B-1----:R-:W-:Y:S01]  /*c3d0*/  LOP3.LUT R48, R48, 0x7f, RZ, 0xc0, !PT ;  /* 0x0000007f30307812 */ /* 0x002fe200078ec0ff */
[----:B--2---:R1:W-:Y:S03]  /*c3e0*/  BAR.SYNC.DEFER_BLOCKING R135, 0x80 ;  /* 0x000200870000751d */ /* 0x0043e60000010000 */
[----:B------:R-:W-:-:S13]  /*c3f0*/  ISETP.NE.AND P2, PT, R48, RZ, PT ;  /* 0x000000ff3000720c */ /* 0x000fda0003f45270 */
[----:B------:R-:W-:-:S05]  /*c400*/  @!P2 VIADD R48, R111, 0x2e8a0 ;  /* 0x0002e8a06f30a836 */ /* 0x000fca0000000000 */
[----:B------:R-:W-:-:S04]  /*c410*/  @!P2 PRMT R48, RZ, 0x654, R48 ;  /* 0x00000654ff30a816 */ /* 0x000fc80000000030 */
[----:B------:R1:W-:Y:S01]  /*c420*/  @!P2 SYNCS.ARRIVE.TRANS64.RED.A1T0 RZ, [R48+URZ], RZ ;  /* 0x000000ff30ffa9a7 */ /* 0x0003e2000810043f */
[----:B------:R-:W-:Y:S05]  /*c430*/  @!P5 BRA `(.L_x_6375) ;  /* 0x000000000004d947 */ /* 0x000fea0003800000 */
[----:B------:R-:W-:Y:S01]  /*c440*/  BPT.TRAP 0x1 ;  /* 0x000000040000795c */ /* 0x000fe20000300000 */
.L_x_6375:
[----:B------:R-:W-:Y:S05]  /*c450*/  BSYNC B0 ;  /* 0x0000000000007941 */ /* 0x000fea0003800000 */
.L_x_6374:
[----:B------:R-:W2:Y:S01]  /*c460*/  SYNCS.PHASECHK.TRANS64.TRYWAIT P3, [R111+URZ+0x2e8b0], R130 ;  /* 0x02e8b0826f0075a7 */ /* 0x000ea2000806017f */
[----:B------:R-:W-:Y:S01]  /*c470*/  ULDC.64 UR38, c[0x0][0x328] ;  /* 0x0000ca0000267ab9 */ /* 0x000fe20000000a00 */
[----:B------:R-:W-:Y:S01]  /*c480*/  ULDC.64 UR36, c[0x0][0x318] ;  /* 0x0000c60000247ab9 */ /* 0x000fe20000000a00 */
[----:B------:R-:W-:Y:S01]  /*c490*/  BSSY B0, `(.L_x_6376) ;  /* 0x0000003000007945 */ /* 0x000fe20003800000 */
[----:B------:R-:W-:-:S03]  /*c4a0*/  IMAD.WIDE R52, R25, 0xe0, R100 ;  /* 0x000000e019347825 */ /* 0x000fc600078e0264 */
[----:B--2---:R-:W-:Y:S05]  /*c4b0*/  @!P3 BRA `(.L_x_6377) ;  /* 0x000001a00010b947 */ /* 0x004fea0003800000 */
.L_x_6606:
[----:B------:R-:W-:Y:S05]  /*c4c0*/  BSYNC B0 ;  /* 0x0000000000007941 */ /* 0x000fea0003800000 */
.L_x_6376:
[----:B------:R-:W-:Y:S01]  /*c4d0*/  ISETP.GE.AND P3, PT, R228, R118, PT ;  /* 0x00000076e400720c */ /* 0x000fe20003f66270 */
[----:B------:R-:W-:-:S12]  /*c4e0*/  BSSY B0, `(.L_x_6378) ;  /* 0x0000016000007945 */ /* 0x000fd80003800000 */
[----:B------:R-:W-:Y:S05]  /*c4f0*/  @P3 BRA `(.L_x_6379) ;  /* 0x0000000000503947 */ /* 0x000fea0003800000 */
[----:B------:R-:W-:Y:S01]  /*c500*/  ULDC UR4, c[0x0][0x2f4] ;  /* 0x0000bd0000047ab9 */ /* 0x000fe20000000800 */
[----:B------:R-:W-:Y:S01]  /*c510*/  PLOP3.LUT P4, PT, PT, PT, PT, 0x8, 0x0 ;  /* 0x000000000000781c */ /* 0x000fe20003f8e170 */
[----:B-1----:R-:W-:Y:S01]  /*c520*/  IMAD.MOV.U32 R48, RZ, RZ, R46 ;  /* 0x000000ffff307224 */ /* 0x002fe200078e002e */
[----:B------:R-:W-:Y:S01]  /*c530*/  ISETP.GE.AND P3, PT, R3, UR4, PT ;  /* 0x0000000403007c0c */ /* 0x000fe2000bf66270 */
[----:B------:R-:W-:Y:S02]  /*c540*/  IMAD.MOV.U32 R49, RZ, RZ, R110 ;  /* 0x000000ffff317224 */ /* 0x000fe400078e006e */
[----:B------:R-:W-:Y:S02]  /*c550*/  IMAD R51, R53, UR38, RZ ;  /* 0x0000002635337c24 */ /* 0x000fe4000f8e02ff */
[----:B------:R-:W-:-:S04]  /*c560*/  IMAD.WIDE.U32 R48, R52, UR38, R48 ;  /* 0x0000002634307c25 */ /* 0x000fc8000f8e0030 */
[----:B------:R-:W-:-:S04]  /*c570*/  IMAD R51, R52, UR39, R51 ;  /* 0x0000002734337c24 */ /* 0x000fc8000f8e0233 */
[----:B------:R-:W-:Y:S01]  /*c580*/  @!P3 LOP3.LUT P5, RZ, R229, 0x4, RZ, 0xc0, !PT ;  /* 0x00000004e5ffb812 */ /* 0x000fe200078ac0ff */
[----:B------:R-:W-:-:S03]  /*c590*/  @!P3 VIADD R56, R116, 0x40 ;  /* 0x000000407438b836 */ /* 0x000fc60000000000 */
[----:B------:R-:W-:Y:S02]  /*c5a0*/  @!P3 PLOP3.LUT P4, PT, P5, PT, PT, 0x80, 0x0 ;  /* 0x000000000000b81c */ /* 0x000fe40002f8f070 */
[----:B------:R-:W-:-:S04]  /*c5b0*/  IADD3 R54, P5, R48, UR36, RZ ;  /* 0x0000002430367c10 */ /* 0x000fc8000ffbe0ff */
[----:B------:R-:W-:-:S07]  /*c5c0*/  IADD3.X R55, R49, UR37, R51, P5, !PT ;  /* 0x0000002531377c10 */ /* 0x000fce000affe433 */
[----:B------:R-:W-:Y:S01]  /*c5d0*/  @P4 VIADD R56, R116, 0xffffffc0 ;  /* 0xffffffc074384836 */ /* 0x000fe20000000000 */
[----:B------:R-:W-:-:S03]  /*c5e0*/  ISETP.GE.AND P4, PT, R18, UR4, PT ;  /* 0x0000000412007c0c */ /* 0x000fc6000bf86270 */
[----:B------:R-:W-:-:S10]  /*c5f0*/  @!P3 IMAD.IADD R56, R16, 0x1, R56 ;  /* 0x000000011038b824 */ /* 0x000fd400078e0238 */
[----:B------:R-:W1:Y:S04]  /*c600*/  @!P4 LDS.128 R48, [R117+0xe400] ;  /* 0x00e400007530c984 */ /* 0x000e680000000c00 */
[----:B-1----:R-:W-:Y:S04]  /*c610*/  @!P4 STG.E.128 desc[UR60][R54.64], R48 ;  /* 0x000000303600c986 */ /* 0x002fe8000c101d3c */
[----:B------:R-:W1:Y:S04]  /*c620*/  @!P3 LDS.128 R48, [R56+0xe400] ;  /* 0x00e400003830b984 */ /* 0x000e680000000c00 */
[----:B-1----:R3:W-:Y:S02]  /*c630*/  @!P3 STG.E.128 desc[UR60][R54.64+0x40], R48 ;  /* 0x000040303600b986 */ /* 0x0027e4000c101d3c */
.L_x_6379:
[----:B------:R-:W-:Y:S05]  /*c640*/  BSYNC B0 ;  /* 0x0000000000007941 */ /* 0x000fea0003800000 */
.L_x_6378:
[----:B-1-3--:R-:W-:Y:S01]  /*c650*/  VIADD R48, R228, 0x40 ;  /* 0x00000040e4307836 */ /* 0x00afe20000000000 */
[----:B------:R-:W-:Y:S04]  /*c660*/  BSSY B0, `(.L_x_6380) ;  /* 0x0000019000007945 */ /* 0x000fe80003800000 */
[----:B------:R-:W-:-:S13]  /*c670*/  ISETP.GE.AND P3, PT, R48, R118, PT ;  /* 0x000000763000720c */ /* 0x000fda0003f66270 */
[----:B------:R-:W-:Y:S05]  /*c680*/  @P3 BRA `(.L_x_6381) ;  /* 0x0000000000583947 */ /* 0x000fea0003800000 */
[----:B------:R-:W-:Y:S01]  /*c690*/  ULDC UR4, c[0x0][0x2f4] ;  /* 0x0000bd0000047ab9 */ /* 0x000fe20000000800 */
[----:B------:R-:W-:Y:S01]  /*c6a0*/  PLOP3.LUT P4, PT, PT, PT, PT, 0x8, 0x0 ;  /* 0x000000000000781c */ /* 0x000fe20003f8e170 */
[----:B------:R-:W-:Y:S01]  /*c6b0*/  IMAD.MOV.U32 R48, RZ, RZ, R46 ;  /* 0x000000ffff307224 */ /* 0x000fe200078e002e */
[----:B------:R-:W-:Y:S01]  /*c6c0*/  ISETP.GE.AND P3, PT, R3, UR4, PT ;  /* 0x0000000403007c0c */ /* 0x000fe2000bf66270 */
[----:B------:R-:W-:-:S12]  /*c6d0*/  IMAD.MOV.U32 R49, RZ, RZ, R110 ;  /* 0x000000ffff317224 */ /* 0x000fd800078e006e */
[----:B------:R-:W-:Y:S01]  /*c6e0*/  @!P3 LOP3.LUT P5, RZ, R229, 0x4, RZ, 0xc0, !PT ;  /* 0x00000004e5ffb812 */ /* 0x000fe200078ac0ff */
[----:B------:R-:W-:-:S03]  /*c6f0*/  @!P3 VIADD R56, R116, 0x40 ;  /* 0x000000407438b836 */ /* 0x000fc60000000000 */
[----:B------:R-:W-:Y:S02]  /*c700*/  @!P3 PLOP3.LUT P4, PT, P5, PT, PT, 0x80, 0x0 ;  /* 0x000000000000b81c */ /* 0x000fe40002f8f070 */
[----:B------:R-:W-:-:S04]  /*c710*/  IADD3 R51, P5, R52, 0x40, RZ ;  /* 0x0000004034337810 */ /* 0x000fc80007fbe0ff */
[----:B------:R-:W-:Y:S01]  /*c720*/  IADD3.X R50, RZ, R53, RZ, P5, !PT ;  /* 0x00000035ff327210 */ /* 0x000fe20002ffe4ff */
[----:B------:R-:W-:-:S04]  /*c730*/  IMAD.WIDE.U32 R48, R51, UR38, R48 ;  /* 0x0000002633307c25 */ /* 0x000fc8000f8e0030 */
[----:B------:R-:W-:Y:S02]  /*c740*/  IMAD R50, R50, UR38, RZ ;  /* 0x0000002632327c24 */ /* 0x000fe4000f8e02ff */
[----:B------:R-:W-:Y:S01]  /*c750*/  @P4 VIADD R56, R116, 0xffffffc0 ;  /* 0xffffffc074384836 */ /* 0x000fe20000000000 */
[----:B------:R-:W-:Y:S01]  /*c760*/  IADD3 R54, P4, R48, UR36, RZ ;  /* 0x0000002430367c10 */ /* 0x000fe2000ff9e0ff */
[----:B------:R-:W-:Y:S02]  /*c770*/  IMAD R51, R51, UR39, R50 ;  /* 0x0000002733337c24 */ /* 0x000fe4000f8e0232 */
[----:B------:R-:W-:-:S03]  /*c780*/  @!P3 IMAD.IADD R56, R16, 0x1, R56 ;  /* 0x000000011038b824 */ /* 0x000fc600078e0238 */
[----:B------:R-:W-:Y:S02]  /*c790*/  IADD3.X R55, R49, UR37, R51, P4, !PT ;  /* 0x0000002531377c10 */ /* 0x000fe4000a7fe433 */
[----:B------:R-:W-:-:S13]  /*c7a0*/  ISETP.GE.AND P4, PT, R18, UR4, PT ;  /* 0x0000000412007c0c */ /* 0x000fda000bf86270 */
[----:B------:R-:W1:Y:S04]  /*c7b0*/  @!P4 LDS.128 R48, [R117+0x10400] ;  /* 0x010400007530c984 */ /* 0x000e680000000c00 */
[----:B-1----:R-:W-:Y:S04]  /*c7c0*/  @!P4 STG.E.128 desc[UR60][R54.64], R48 ;  /* 0x000000303600c986 */ /* 0x002fe8000c101d3c */
[----:B------:R-:W1:Y:S04]  /*c7d0*/  @!P3 LDS.128 R48, [R56+0x10400] ;  /* 0x010400003830b984 */ /* 0x000e680000000c00 */
[----:B-1----:R1:W-:Y:S02]  /*c7e0*/  @!P3 STG.E.128 desc[UR60][R54.64+0x40], R48 ;  /* 0x000040303600b986 */ /* 0x0023e4000c101d3c */
.L_x_6381:
[----:B------:R-:W-:Y:S05]  /*c7f0*/  BSYNC B0 ;  /* 0x0000000000007941 */ /* 0x000fea0003800000 */
.L_x_6380:
[----:B-1----:R-:W-:Y:S01]  /*c800*/  VIADD R48, R228, 0x80 ;  /* 0x00000080e4307836 */ /* 0x002fe20000000000 */
        /* <DEDUP_REMOVED lines=11> */
[----:B------:R-:W-:-:S05]  /*c8c0*/  IADD3 R51, P5, R52, 0x80, RZ ;  /* 0x0000008034337810 */ /* 0x000fca0007fbe0ff */
[----:B------:R-:W-:Y:S02]  /*c8d0*/  IMAD.X R50, RZ, RZ, R53, P5 ;  /* 0x000000ffff327224 */ /* 0x000fe400028e0635 */
[----:B------:R-:W-:-:S04]  /*c8e0*/  IMAD.WIDE.U32 R48, R51, UR38, R48 ;  /* 0x0000002633307c25 */ /* 0x000fc8000f8e0030 */
[----:B------:R-:W-:Y:S01]  /*c8f0*/  IMAD R50, R50, UR38, RZ ;  /* 0x0000002632327c24 */ /* 0x000fe2000f8e02ff */
[----:B------:R-:W-:Y:S02]  /*c900*/  @P4 IADD3 R56, R116, -0x40, RZ ;  /* 0xffffffc074384810 */ /* 0x000fe40007ffe0ff */
        /* <DEDUP_REMOVED lines=9> */
.L_x_6383:
[----:B------:R-:W-:Y:S05]  /*c9a0*/  BSYNC B0 ;  /* 0x0000000000007941 */ /* 0x000fea0003800000 */
.L_x_6382:
[----:B-1----:R-:W-:Y:S01]  /*c9b0*/  VIADD R48, R228, 0xc0 ;  /* 0x000000c0e4307836 */ /* 0x002fe20000000000 */
[----:B------:R-:W-:Y:S04]  /*c9c0*/  BSSY B0, `(.L_x_6384) ;  /* 0x0000019000007945 */ /* 0x000fe80003800000 */
[----:B------:R-:W-:-:S13]  /*c9d0*/  ISETP.GE.AND P3, PT, R48, R118, PT ;  /* 0x000000763000720c */ /* 0x000fda0003f66270 */
[----:B------:R-:W-:Y:S05]  /*c9e0*/  @P3 BRA `(.L_x_6385) ;  /* 0x0000000000583947 */ /* 0x000fea0003800000 */
[----:B------:R-:W-:Y:S01]  /*c9f0*/  ULDC UR4, c[0x0][0x2f4] ;  /* 0x0000bd0000047ab9 */ /* 0x000fe20000000800 */
[----:B------:R-:W-:Y:S01]  /*ca00*/  PLOP3.LUT P4, PT, PT, PT, PT, 0x8, 0x0 ;  /* 0x000000000000781c */ /* 0x000fe20003f8e170 */
[----:B------:R-:W-:Y:S01]  /*ca10*/  IMAD.MOV.U32 R48, RZ, RZ, R46 ;  /* 0x000000ffff307224 */ /* 0x000fe200078e002e */
[----:B------:R-:W-:Y:S02]  /*ca20*/  ISETP.GE.AND P3, PT, R3, UR4, PT ;  /* 0x0000000403007c0c */ /* 0x000fe4000bf66270 */
[----:B------:R-:W-:-:S11]  /*ca30*/  MOV R49, R110 ;  /* 0x0000006e00317202 */ /* 0x000fd60000000f00 */
[----:B------:R-:W-:Y:S01]  /*ca40*/  @!P3 LOP3.LUT P5, RZ, R229, 0x4, RZ, 0xc0, !PT ;  /* 0x00000004e5ffb812 */ /* 0x000fe200078ac0ff */
[----:B------:R-:W-:-:S03]  /*ca50*/  @!P3 VIADD R54, R116, 0x40 ;  /* 0x000000407436b836 */ /* 0x000fc60000000000 */
[----:B------:R-:W-:Y:S02]  /*ca60*/  @!P3 PLOP3.LUT P4, PT, P5, PT, PT, 0x80, 0x0 ;  /* 0x000000000000b81c */ /* 0x000fe40002f8f070 */
[----:B------:R-:W-:-:S05]  /*ca70*/  IADD3 R51, P5, R52, 0xc0, RZ ;  /* 0x000000c034337810 */ /* 0x000fca0007fbe0ff */
[----:B------:R-:W-:Y:S02]  /*ca80*/  IMAD.X R52, RZ, RZ, R53, P5 ;  /* 0x000000ffff347224 */ /* 0x000fe400028e0635 */
[----:B------:R-:W-:-:S04]  /*ca90*/  IMAD.WIDE.U32 R48, R51, UR38, R48 ;  /* 0x0000002633307c25 */ /* 0x000fc8000f8e0030 */
[----:B------:R-:W-:Y:S02]  /*caa0*/  IMAD R52, R52, UR38, RZ ;  /* 0x0000002634347c24 */ /* 0x000fe4000f8e02ff */
[----:B------:R-:W-:Y:S02]  /*cab0*/  @P4 VIADD R54, R116, 0xffffffc0 ;  /* 0xffffffc074364836 */ /* 0x000fe40000000000 */
[----:B------:R-:W-:Y:S01]  /*cac0*/  IMAD R51, R51, UR39, R52 ;  /* 0x0000002733337c24 */ /* 0x000fe2000f8e0234 */
[----:B------:R-:W-:Y:S01]  /*cad0*/  IADD3 R52, P4, R48, UR36, RZ ;  /* 0x0000002430347c10 */ /* 0x000fe2000ff9e0ff */
[----:B------:R-:W-:-:S03]  /*cae0*/  @!P3 IMAD.IADD R54, R16, 0x1, R54 ;  /* 0x000000011036b824 */ /* 0x000fc600078e0236 */
[----:B------:R-:W-:Y:S02]  /*caf0*/  IADD3.X R53, R49, UR37, R51, P4, !PT ;  /* 0x0000002531357c10 */ /* 0x000fe4000a7fe433 */
[----:B------:R-:W-:-:S13]  /*cb00*/  ISETP.GE.AND P4, PT, R18, UR4, PT ;  /* 0x0000000412007c0c */ /* 0x000fda000bf86270 */
[----:B------:R-:W1:Y:S04]  /*cb10*/  @!P4 LDS.128 R48, [R117+0x14400] ;  /* 0x014400007530c984 */ /* 0x000e680000000c00 */
[----:B-1----:R-:W-:Y:S04]  /*cb20*/  @!P4 STG.E.128 desc[UR60][R52.64], R48 ;  /* 0x000000303400c986 */ /* 0x002fe8000c101d3c */
[----:B------:R-:W1:Y:S04]  /*cb30*/  @!P3 LDS.128 R48, [R54+0x14400] ;  /* 0x014400003630b984 */ /* 0x000e680000000c00 */
[----:B-1----:R1:W-:Y:S02]  /*cb40*/  @!P3 STG.E.128 desc[UR60][R52.64+0x40], R48 ;  /* 0x000040303400b986 */ /* 0x0023e4000c101d3c */
.L_x_6385:
[----:B------:R-:W-:Y:S05]  /*cb50*/  BSYNC B0 ;  /* 0x0000000000007941 */ /* 0x000fea0003800000 */
.L_x_6384:
[----:B-1----:R-:W3:Y:S01]  /*cb60*/  LDL R48, [R1+0x18] ;  /* 0x0000180001307983 */ /* 0x002ee20000100800 */
[----:B0-2---:R-:W-:Y:S02]  /*cb70*/  @!P2 VIADD R111, R111, 0x2e8c0 ;  /* 0x0002e8c06f6fa836 */ /* 0x005fe40000000000 */
[----:B------:R-:W-:Y:S01]  /*cb80*/  VIADD R17, R17, 0x1 ;  /* 0x0000000111117836 */ /* 0x000fe20000000000 */
        /* <DEDUP_REMOVED lines=10> */
[----:B------:R-:W-:Y:S02]  /*cc30*/  SEL R17, R17, RZ, P2 ;  /* 0x000000ff11117207 */ /* 0x000fe40001000000 */
[----:B---3--:R-:W-:Y:S02]  /*cc40*/  LOP3.LUT P3, RZ, R48, 0x4, RZ, 0xc0, !PT ;  /* 0x0000000430ff7812 */ /* 0x008fe4000786c0ff */
[----:B------:R-:W-:-:S04]  /*cc50*/  SEL R48, RZ, 0x1, P2 ;  /* 0x00000001ff307807 */ /* 0x000fc80001000000 */
[----:B------:R-:W-:-:S07]  /*cc60*/  LOP3.LUT R231, R231, R48, RZ, 0x3c, !PT ;  /* 0x00000030e7e77212 */ /* 0x000fce00078e3cff */
[----:B0-----:R-:W-:Y:S05]  /*cc70*/  @P3 BRA `(.L_x_6386) ;  /* 0xffffff5c009c3947 */ /* 0x001fea000383ffff */
[----:B------:R-:W0:Y:S01]  /*cc80*/  S2R R49, SR_TID.X ;  /* 0x0000000000317919 */ /* 0x000e220000002100 */
[----:B------:R-:W-:Y:S02]  /*cc90*/  PLOP3.LUT P0, PT, PT, PT, PT, 0x8, 0x0 ;  /* 0x000000000000781c */ /* 0x000fe40003f0e170 */
[----:B0-----:R-:W-:-:S04]  /*cca0*/  SHF.R.U32.HI R49, RZ, 0x7, R49 ;  /* 0x00000007ff317819 */ /* 0x001fc80000011631 */
[----:B------:R-:W-:-:S13]  /*ccb0*/  ISETP.NE.AND P3, PT, R49, 0x1, PT ;  /* 0x000000013100780c */ /* 0x000fda0003f65270 */
[----:B------:R-:W-:Y:S06]  /*ccc0*/  @!P3 BAR.ARV 0x9, 0x100 ;  /* 0x024400000000bb1d */ /* 0x000fec0000002000 */
.L_x_6298:
[----:B------:R-:W-:Y:S05]  /*ccd0*/  @P0 BRA `(.L_x_6387) ;  /* 0x00000000000c0947 */ /* 0x000fea0003800000 */
[----:B------:R-:W0:Y:S01]  /*cce0*/  FENCE.VIEW.ASYNC.G ;  /* 0x00000000000073c6 */ /* 0x000e220000000100 */
[----:B------:R-:W-:Y:S05]  /*ccf0*/  WARPSYNC.ALL ;  /* 0x0000000000007948 */ /* 0x000fea0003800000 */
[----:B0-----:R-:W-:Y:S06]  /*cd00*/  BAR.ARV 0xc, 0x180 ;  /* 0x0306000000007b1d */ /* 0x001fec0000002000 */
.L_x_6387:
[----:B------:R-:W2:Y:S01]  /*cd10*/  LDL R0, [R1+0x18] ;  /* 0x0000180001007983 */ /* 0x000ea20000100800 */
[----:B------:R-:W-:Y:S01]  /*cd20*/  ULDC.64 UR4, c[0x0][0x990] ;  /* 0x0002640000047ab9 */ /* 0x000fe20000000a00 */
[----:B------:R-:W-:Y:S02]  /*cd30*/  ULDC.64 UR6, c[0x0][0x998] ;  /* 0x0002660000067ab9 */ /* 0x000fe40000000a00 */
[----:B------:R-:W3:Y:S04]  /*cd40*/  LDL R2, [R1+0x98] ;  /* 0x0000980001027983 */ /* 0x000ee80000100800 */
[----:B------:R-:W4:Y:S04]  /*cd50*/  LDL R4, [R1+0x7c] ;  /* 0x00007c0001047983 */ /* 0x000f280000100800 */
[----:B------:R-:W4:Y:S01]  /*cd60*/  LDL R14, [R1+0x6c] ;  /* 0x00006c00010e7983 */ /* 0x000f220000100800 */
[----:B------:R-:W-:-:S02]  /*cd70*/  ISETP.NE.U32.AND P0, PT, RZ, UR4, PT ;  /* 0x00000004ff007c0c */ /* 0x000fc4000bf05070 */
[----:B------:R-:W-:Y:S02]  /*cd80*/  ISETP.NE.U32.AND P1, PT, RZ, UR6, PT ;  /* 0x00000006ff007c0c */ /* 0x000fe4000bf25070 */
[----:B------:R-:W-:Y:S02]  /*cd90*/  ISETP.NE.AND.EX P0, PT, RZ, UR5, PT, P0 ;  /* 0x00000005ff007c0c */ /* 0x000fe4000bf05300 */
[----:B------:R-:W-:-:S11]  /*cda0*/  ISETP.NE.AND.EX P1, PT, RZ, UR7, PT, P1 ;  /* 0x00000007ff007c0c */ /* 0x000fd6000bf25310 */
[----:B-1----:R-:W3:Y:S08]  /*cdb0*/  @P0 LDC.64 R6, c[0x0][0x9a8] ;  /* 0x00026a00ff060b82 */ /* 0x002ef00000000a00 */
[----:B------:R-:W0:Y:S08]  /*cdc0*/  @P1 LDC.64 R8, c[0x0][0x9b8] ;  /* 0x00026e00ff081b82 */ /* 0x000e300000000a00 */
[----:B------:R-:W1:Y:S08]  /*cdd0*/  @P0 LDC.64 R10, c[0x0][0x9b0] ;  /* 0x00026c00ff0a0b82 */ /* 0x000e700000000a00 */
[----:B------:R-:W1:Y:S01]  /*cde0*/  @P1 LDC.64 R12, c[0x0][0x9c0] ;  /* 0x00027000ff0c1b82 */ /* 0x000e620000000a00 */
[----:B--2---:R-:W-:Y:S01]  /*cdf0*/  LOP3.LUT P4, RZ, R0, 0x8, RZ, 0xc0, !PT ;  /* 0x0000000800ff7812 */ /* 0x004fe2000788c0ff */
[----:B---3--:R-:W-:-:S02]  /*ce00*/  @P0 IMAD R0, R2, R6, RZ ;  /* 0x0000000602000224 */ /* 0x008fc400078e02ff */
[----:B0-----:R-:W-:Y:S02]  /*ce10*/  @P1 IMAD R2, R2, R8, RZ ;  /* 0x0000000802021224 */ /* 0x001fe400078e02ff */
[C---:B----4-:R-:W-:Y:S02]  /*ce20*/  @P0 IMAD R7, R4.reuse, R7, R0 ;  /* 0x0000000704070224 */ /* 0x050fe400078e0200 */
[C---:B------:R-:W-:Y:S02]  /*ce30*/  @P1 IMAD R9, R4.reuse, R9, R2 ;  /* 0x0000000904091224 */ /* 0x040fe400078e0202 */
[----:B------:R-:W-:-:S04]  /*ce40*/  @P0 IMAD.WIDE.U32 R2, R4, R6, RZ ;  /* 0x0000000604020225 */ /* 0x000fc800078e00ff */
        /* <DEDUP_REMOVED lines=11> */
[----:B------:R-:W-:Y:S02]  /*cf00*/  @P0 LEA.HI.X R5, R2, UR5, R5, 0x2, P2 ;  /* 0x0000000502050c11 */ /* 0x000fe400090f1405 */
[----:B------:R-:W-:Y:S01]  /*cf10*/  @P1 LEA.HI.X R9, R6, UR7, R3, 0x2, P3 ;  /* 0x0000000706091c11 */ /* 0x000fe200098f1403 */
[----:B------:R-:W-:-:S04]  /*cf20*/  IMAD.MOV.U32 R3, RZ, RZ, 0x3f800000 ;  /* 0x3f800000ff037424 */ /* 0x000fc800078e00ff */
[----:B------:R-:W2:Y:S04]  /*cf30*/  @P1 LDG.E R0, desc[UR60][R8.64] ;  /* 0x0000003c08001981 */ /* 0x000ea8000c1e1900 */
[----:B------:R-:W2:Y:S01]  /*cf40*/  @P0 LDG.E R3, desc[UR60][R4.64] ;  /* 0x0000003c04030981 */ /* 0x000ea2000c1e1900 */
[----:B------:R-:W-:Y:S01]  /*cf50*/  BSSY B0, `(.L_x_6388) ;  /* 0x0000023000007945 */ /* 0x000fe20003800000 */
[----:B------:R-:W-:Y:S02]  /*cf60*/  IMAD.MOV.U32 R136, RZ, RZ, RZ ;  /* 0x000000ffff887224 */ /* 0x000fe400078e00ff */
[----:B--2---:R-:W-:-:S04]  /*cf70*/  FMUL.FTZ R0, R3, R0 ;  /* 0x0000000003007220 */ /* 0x004fc80000410000 */
        /* <DEDUP_REMOVED lines=32> */
.L_x_6389:
[----:B------:R-:W-:Y:S05]  /*d180*/  BSYNC B0 ;  /* 0x0000000000007941 */ /* 0x000fea0003800000 */
.L_x_6388:
[----:B------:R-:W2:Y:S01]  /*d190*/  LDL R0, [R1+0xa0] ;  /* 0x0000a00001007983 */ /* 0x000ea20000100800 */
[----:B------:R-:W-:Y:S02]  /*d1a0*/  PLOP3.LUT P0, PT, PT, PT, PT, 0x80, 0x0 ;  /* 0x000000000000781c */ /* 0x000fe40003f0f070 */
        /* <DEDUP_REMOVED lines=29> */
[----:B------:R-:W-:Y:S01]  /*d380*/  MOV R77, RZ ;  /* 0x000000ff004d7202 */ /* 0x000fe20000000f00 */
[----:B------:R-:W-:Y:S01]  /*d390*/  IMAD.MOV.U32 R142, RZ, RZ, RZ ;  /* 0x000000ffff8e7224 */ /* 0x000fe200078e00ff */
[----:B------:R-:W-:Y:S01]  /*d3a0*/  CS2R R64, SRZ ;  /* 0x0000000000407805 */ /* 0x000fe2000001ff00 */
[----:B------:R-:W-:Y:S01]  /*d3b0*/  IMAD.MOV.U32 R3, RZ, RZ, RZ ;  /* 0x000000ffff037224 */ /* 0x000fe200078e00ff */
[----:B------:R-:W-:Y:S01]  /*d3c0*/  CS2R R8, SRZ ;  /* 0x0000000000087805 */ /* 0x000fe2000001ff00 */
[----:B------:R-:W-:Y:S01]  /*d3d0*/  IMAD.MOV.U32 R71, RZ, RZ, RZ ;  /* 0x000000ffff477224 */ /* 0x000fe200078e00ff */
[----:B------:R-:W-:-:S02]  /*d3e0*/  CS2R R24, SRZ ;  /* 0x0000000000187805 */ /* 0x000fc4000001ff00 */
[----:B------:R-:W-:Y:S01]  /*d3f0*/  CS2R R26, SRZ ;  /* 0x00000000001a7805 */ /* 0x000fe2000001ff00 */
[----:B------:R-:W-:Y:S02]  /*d400*/  IMAD.MOV.U32 R80, RZ, RZ, RZ ;  /* 0x000000ffff507224 */ /* 0x000fe400078e00ff */
[----:B------:R-:W-:Y:S02]  /*d410*/  IMAD.MOV.U32 R6, RZ, RZ, RZ ;  /* 0x000000ffff067224 */ /* 0x000fe400078e00ff */
[----:B------:R-:W-:Y:S02]  /*d420*/  IMAD.MOV.U32 R92, RZ, RZ, RZ ;  /* 0x000000ffff5c7224 */ /* 0x000fe400078e00ff */
[----:B--2---:R-:W-:Y:S01]  /*d430*/  IMAD R4, R0, R136, RZ ;  /* 0x0000008800047224 */ /* 0x004fe200078e02ff */
[----:B------:R-:W-:-:S04]  /*d440*/  MOV R0, RZ ;  /* 0x000000ff00007202 */ /* 0x000fc80000000f00 */
[----:B------:R0:W-:Y:S01]  /*d450*/  STL [R1+0x4c], R4 ;  /* 0x00004c0401007387 */ /* 0x0001e20000100800 */
[----:B------:R-:W-:-:S04]  /*d460*/  VIADDMNMX R136, R4, R136, R131, PT ;  /* 0x0000008804887246 */ /* 0x000fc80003800183 */
[----:B------:R-:W-:-:S13]  /*d470*/  ISETP.GT.AND P1, PT, R136, R4, PT ;  /* 0x000000048800720c */ /* 0x000fda0003f24270 */
[----:B0-----:R-:W-:Y:S05]  /*d480*/  @!P1 BRA `(.L_x_6390) ;  /* 0x000000d400589947 */ /* 0x001fea0003800000 */
[----:B------:R-:W-:-:S03]  /*d490*/  UMOV UR4, 0xffffffff ;  /* 0xffffffff00047882 */ /* 0x000fc60000000000 */
[----:B------:R-:W-:Y:S05]  /*d4a0*/  BRA.DIV UR4, `(.L_x_6391) ;  /* 0x0000019204287947 */ /* 0x000fea000b800000 */
[----:B------:R-:W0:Y:S02]  /*d4b0*/  S2R R0, SR_TID.X ;  /* 0x0000000000007919 */ /* 0x000e240000002100 */
[----:B0-----:R-:W-:-:S05]  /*d4c0*/  VIADD R3, R0, 0xffffff80 ;  /* 0xffffff8000037836 */ /* 0x001fca0000000000 */
[----:B------:R-:W-:-:S04]  /*d4d0*/  SHF.R.S32.HI R0, RZ, 0x1f, R3 ;  /* 0x0000001fff007819 */ /* 0x000fc80000011403 */
[----:B------:R-:W-:-:S04]  /*d4e0*/  LEA.HI R0, R0, R3, RZ, 0x7 ;  /* 0x0000000300007211 */ /* 0x000fc800078f38ff */
[----:B------:R-:W-:-:S06]  /*d4f0*/  SHF.R.S32.HI R0, RZ, 0x7, R0 ;  /* 0x00000007ff007819 */ /* 0x000fcc0000011400 */
[----:B------:R-:W0:Y:S04]  /*d500*/  SHFL.IDX PT, R0, R0, RZ, 0x1f ;  /* 0x00001fff00007589 */ /* 0x000e2800000e0000 */
[----:B0-----:R0:W-:Y:S02]  /*d510*/  STL [R1+0x50], R0 ;  /* 0x0000500001007387 */ /* 0x0011e40000100800 */
.L_x_6609:
[----:B------:R-:W0:Y:S01]  /*d520*/  LDL R3, [R1+0x50] ;  /* 0x0000500001037983 */ /* 0x000e220000100800 */
[----:B------:R-:W-:Y:S01]  /*d530*/  VIADD R27, R16, 0x1c400 ;  /* 0x0001c400101b7836 */ /* 0x000fe20000000000 */
[----:B------:R-:W-:Y:S04]  /*d540*/  BSSY B6, `(.L_x_6392) ;  /* 0x0000019000067945 */ /* 0x000fe80003800000 */
[----:B------:R-:W-:Y:S02]  /*d550*/  LOP3.LUT P0, RZ, R27, 0x9f, RZ, 0xc0, !PT ;  /* 0x0000009f1bff7812 */ /* 0x000fe4000780c0ff */
[----:B0-----:R-:W-:-:S04]  /*d560*/  LEA.HI R0, R3, R3, RZ, 0x1 ;  /* 0x0000000303007211 */ /* 0x001fc800078f08ff */
[----:B------:R-:W-:-:S04]  /*d570*/  LOP3.LUT R0, R0, 0x1e, RZ, 0xc0, !PT ;  /* 0x0000001e00007812 */ /* 0x000fc800078ec0ff */
[----:B------:R-:W-:-:S05]  /*d580*/  IADD3 R0, R3, -R0, RZ ;  /* 0x8000000003007210 */ /* 0x000fca0007ffe0ff */
        /* <DEDUP_REMOVED lines=8> */
[----:B-1----:R0:W1:Y:S01]  /*d610*/  LDC.64 R14, c[0x4][R0] ;  /* 0x01000000000e7b82 */ /* 0x0020620000000a00 */
        /* <DEDUP_REMOVED lines=11> */
.L_x_6393:
[----:B------:R-:W-:Y:S05]  /*d6d0*/  BSYNC B6 ;  /* 0x0000000000067941 */ /* 0x000fea0003800000 */
.L_x_6392:
[----:B------:R-:W-:Y:S02]  /*d6e0*/  ULDC UR4, c[0x0][0x3f4] ;  /* 0x0000fd0000047ab9 */ /* 0x000fe40000000800 */
[----:B------:R-:W-:-:S13]  /*d6f0*/  ISETP.LT.AND P0, PT, RZ, UR4, PT ;  /* 0x00000004ff007c0c */ /* 0x000fda000bf01270 */
[----:B------:R-:W-:Y:S05]  /*d700*/  @P0 BRA `(.L_x_6394) ;  /* 0x0000000000480947 */ /* 0x000fea0003800000 */
[----:B------:R-:W2:Y:S02]  /*d710*/  LDL R20, [R1+0xb4] ;  /* 0x0000b40001147983 */ /* 0x000ea40000100800 */
[----:B--2---:R-:W-:-:S13]  /*d720*/  R2UR UR5, R20 ;  /* 0x00000000140572ca */ /* 0x004fda00000e0000 */
        /* <DEDUP_REMOVED lines=10> */
.L_x_6397:
[----:B--2---:R2:W3:Y:S02]  /*d7d0*/  SYNCS.PHASECHK.TRANS64.TRYWAIT P0, [R16+URZ+0x2e800], R3 ;  /* 0x02e80003100075a7 */ /* 0x0044e4000800017f */
[----:B---3--:R-:W-:Y:S05]  /*d7e0*/  @!P0 NANOSLEEP.SYNCS 0x989680 ;  /* 0x009896800000895d */ /* 0x008fea0003900000 */
[----:B------:R-:W3:Y:S02]  /*d7f0*/  @!P0 SYNCS.PHASECHK.TRANS64 P0, [R16+URZ+0x2e800], R3 ;  /* 0x02e80003100085a7 */ /* 0x000ee4000800007f */
[----:B---3--:R-:W-:Y:S05]  /*d800*/  @!P0 BRA `(.L_x_6397) ;  /* 0xfffffffc00f08947 */ /* 0x008fea000383ffff */
.L_x_6396:
[----:B------:R-:W-:Y:S05]  /*d810*/  BSYNC B0 ;  /* 0x0000000000007941 */ /* 0x000fea0003800000 */
.L_x_6395:
[----:B------:R-:W-:Y:S05]  /*d820*/  BRA `(.L_x_6398) ;  /* 0x0000004000447947 */ /* 0x000fea0003800000 */
.L_x_6394:
[----:B------:R-:W0:Y:S01]  /*d830*/  LDC.64 R24, c[0x0][0x3e8] ;  /* 0x0000fa00ff187b82 */ /* 0x000e220000000a00 */
[----:B------:R-:W-:Y:S01]  /*d840*/  LOP3.LUT P0, RZ, R27, 0x3ff, RZ, 0xc0, !PT ;  /* 0x000003ff1bff7812 */ /* 0x000fe2000780c0ff */
[----:B------:R-:W-:Y:S01]  /*d850*/  ULDC.64 UR4, c[0x0][0x3f8] ;  /* 0x0000fe0000047ab9 */ /* 0x000fe20000000a00 */
[----:B-----5:R-:W-:Y:S01]  /*d860*/  SHF.R.S32.HI R0, RZ, 0x1f, R119 ;  /* 0x0000001fff007819 */ /* 0x020fe20000011477 */
[----:B------:R-:W-:Y:S01]  /*d870*/  ULDC.64 UR6, c[0x0][0x408] ;  /* 0x0001020000067ab9 */ /* 0x000fe20000000a00 */
[----:B------:R-:W-:Y:S03]  /*d880*/  BSSY B6, `(.L_x_6399) ;  /* 0x000001b000067945 */ /* 0x000fe60003800000 */
[----:B------:R-:W2:Y:S01]  /*d890*/  LDC.64 R28, c[0x0][0x400] ;  /* 0x00010000ff1c7b82 */ /* 0x000ea20000000a00 */
[C---:B------:R-:W-:Y:S02]  /*d8a0*/  IMAD R4, R0.reuse, UR4, RZ ;  /* 0x0000000400047c24 */ /* 0x040fe4000f8e02ff */
        /* <DEDUP_REMOVED lines=16> */
[----:B------:R-:W-:Y:S01]  /*d9b0*/  MOV R10, UR4 ;  /* 0x00000004000a7c02 */ /* 0x000fe20008000f00 */
[----:B------:R-:W-:Y:S02]  /*d9c0*/  IMAD.U32 R7, RZ, RZ, UR7 ;  /* 0x00000007ff077e24 */ /* 0x000fe4000f8e00ff */
[----:B------:R-:W-:-:S02]  /*d9d0*/  IMAD.U32 R11, RZ, RZ, UR5 ;  /* 0x00000005ff0b7e24 */ /* 0x000fc4000f8e00ff */
[----:B------:R-:W-:Y:S02]  /*d9e0*/  IMAD.MOV.U32 R8, RZ, RZ, 0x70 ;  /* 0x00000070ff087424 */ /* 0x000fe400078e00ff */
[----:B------:R-:W-:Y:S02]  /*d9f0*/  IMAD.MOV.U32 R12, RZ, RZ, 0x1 ;  /* 0x00000001ff0c7424 */ /* 0x000fe400078e00ff */
[----:B0-----:R-:W-:-:S07]  /*da00*/  IMAD.MOV.U32 R13, RZ, RZ, RZ ;  /* 0x000000ffff0d7224 */ /* 0x001fce00078e00ff */
[----:B------:R-:W-:-:S07]  /*da10*/  LEPC R20, `(.L_x_6400) ;  /* 0x000000001014794e */ /* 0x000fce0000000000 */
[----:B-1----:R-:W-:Y:S05]  /*da20*/  CALL.ABS.NOINC R14 ;  /* 0x000000000e007343 */ /* 0x002fea0003c00000 */
.L_x_6400:
[----:B------:R-:W-:Y:S05]  /*da30*/  BSYNC B6 ;  /* 0x0000000000067941 */ /* 0x000fea0003800000 */
.L_x_6399:
        /* <DEDUP_REMOVED lines=8> */
[----:B-1----:R0:W1:Y:S04]  /*dac0*/  SHFL.IDX PT, R14, R28, RZ, 0x1c1f ;  /* 0x001c1fff1c0e7589 */ /* 0x00206800000e0000 */
[----:B------:R0:W3:Y:S04]  /*dad0*/  SHFL.IDX PT, R3, R26, RZ, 0x1c1f ;  /* 0x001c1fff1a037589 */ /* 0x0000e800000e0000 */
[----:B------:R0:W4:Y:S02]  /*dae0*/  SHFL.IDX PT, R7, R27, RZ, 0x1c1f ;  /* 0x001c1fff1b077589 */ /* 0x00012400000e0000 */
.L_x_6615:
[----:B------:R-:W5:Y:S01]  /*daf0*/  S2R R6, SR_TID.X ;  /* 0x0000000000067919 */ /* 0x000f620000002100 */
[----:B------:R-:W-:Y:S01]  /*db00*/  ULDC UR4, c[0x0][0x448] ;  /* 0x0001120000047ab9 */ /* 0x000fe20000000800 */
[C---:B------:R-:W-:Y:S01]  /*db10*/  IMAD.SHL.U32 R4, R229.reuse, 0x80, RZ ;  /* 0x00000080e5047824 */ /* 0x040fe200078e00ff */
[----:B------:R-:W-:Y:S01]  /*db20*/  BSSY B1, `(.L_x_6404) ;  /* 0x0000026000017945 */ /* 0x000fe20003800000 */
[----:B0-----:R-:W-:Y:S01]  /*db30*/  IMAD R28, R134, UR4, RZ ;  /* 0x00000004861c7c24 */ /* 0x001fe2000f8e02ff */
[----:B------:R-:W-:Y:S02]  /*db40*/  LOP3.LUT P0, RZ, R229, 0x4, RZ, 0xc0, !PT ;  /* 0x00000004e5ff7812 */ /* 0x000fe4000780c0ff */
[----:B------:R-:W-:Y:S02]  /*db50*/  CS2R R12, SRZ ;  /* 0x00000000000c7805 */ /* 0x000fe4000001ff00 */
[----:B------:R-:W-:Y:S02]  /*db60*/  LOP3.LUT R9, R4, 0x380, RZ, 0xc0, !PT ;  /* 0x0000038004097812 */ /* 0x000fe400078ec0ff */
[----:B------:R-:W-:-:S02]  /*db70*/  CS2R R20, SRZ ;  /* 0x0000000000147805 */ /* 0x000fc4000001ff00 */
[----:B------:R-:W-:Y:S01]  /*db80*/  ISETP.GE.AND P1, PT, R0, R28, PT ;  /* 0x0000001c0000720c */ /* 0x000fe20003f26270 */
[----:B------:R-:W-:Y:S01]  /*db90*/  IMAD R28, R121, -0x80, R28 ;  /* 0xffffff80791c7824 */ /* 0x000fe200078e021c */
[----:B------:R-:W-:Y:S02]  /*dba0*/  LOP3.LUT R4, R9, 0x30, R18, 0xf8, !PT ;  /* 0x0000003009047812 */ /* 0x000fe400078ef812 */
[----:B------:R-:W-:-:S04]  /*dbb0*/  SHF.R.U32.HI R9, RZ, 0x3, R9 ;  /* 0x00000003ff097819 */ /* 0x000fc80000011609 */
[----:B------:R-:W-:Y:S01]  /*dbc0*/  LOP3.LUT R11, R4, R9, RZ, 0x3c, !PT ;  /* 0x00000009040b7212 */ /* 0x000fe200078e3cff */
[----:B-----5:R-:W-:-:S05]  /*dbd0*/  VIADD R8, R6, 0xffffff80 ;  /* 0xffffff8006087836 */ /* 0x020fca0000000000 */
[----:B------:R-:W-:-:S04]  /*dbe0*/  SHF.R.S32.HI R6, RZ, 0x1f, R8 ;  /* 0x0000001fff067819 */ /* 0x000fc80000011408 */
[----:B------:R-:W-:Y:S02]  /*dbf0*/  LEA.HI R6, R6, R8, RZ, 0x5 ;  /* 0x0000000806067211 */ /* 0x000fe400078f28ff */
[----:B------:R-:W-:-:S03]  /*dc00*/  CS2R R8, SRZ ;  /* 0x0000000000087805 */ /* 0x000fc6000001ff00 */
[----:B------:R-:W-:-:S05]  /*dc10*/  IMAD.SHL.U32 R6, R6, 0x20, RZ ;  /* 0x0000002006067824 */ /* 0x000fca00078e00ff */
[----:B------:R-:W-:-:S04]  /*dc20*/  LOP3.LUT R6, R6, 0xfffffc00, RZ, 0xc0, !PT ;  /* 0xfffffc0006067812 */ /* 0x000fc800078ec0ff */
[----:B------:R-:W-:Y:S02]  /*dc30*/  IADD3 R0, R16, R11, R6 ;  /* 0x0000000b10007210 */ /* 0x000fe40007ffe006 */
[----:B------:R-:W-:Y:S01]  /*dc40*/  CS2R R10, SRZ ;  /* 0x00000000000a7805 */ /* 0x000fe2000001ff00 */
[----:B------:R-:W-:Y:S06]  /*dc50*/  @P1 BRA `(.L_x_6405) ;  /* 0x0000000000481947 */ /* 0x000fec0003800000 */
[----:B------:R-:W-:Y:S01]  /*dc60*/  ULDC UR4, c[0x0][0x3f4] ;  /* 0x0000fd0000047ab9 */ /* 0x000fe20000000800 */
[----:B------:R-:W-:Y:S02]  /*dc70*/  SHF.R.S32.HI R6, RZ, 0x1f, R230 ;  /* 0x0000001fff067819 */ /* 0x000fe400000114e6 */
[----:B------:R-:W-:Y:S02]  /*dc80*/  ISETP.GE.AND P2, PT, R22, UR4, PT ;  /* 0x0000000416007c0c */ /* 0x000fe4000bf46270 */
[----:B------:R-:W-:Y:S02]  /*dc90*/  ISETP.GE.AND P1, PT, R230, UR4, PT ;  /* 0x00000004e6007c0c */ /* 0x000fe4000bf26270 */
[----:B------:R-:W-:Y:S02]  /*dca0*/  CS2R R12, SRZ ;  /* 0x00000000000c7805 */ /* 0x000fe4000001ff00 */
[----:B------:R-:W-:-:S07]  /*dcb0*/  CS2R R8, SRZ ;  /* 0x0000000000087805 */ /* 0x000fce000001ff00 */
[-C--:B--2---:R-:W-:Y:S02]  /*dcc0*/  @!P2 IADD3 R4, P5, R22, R5.reuse, RZ ;  /* 0x000000051604a210 */ /* 0x084fe40007fbe0ff */
[C---:B------:R-:W-:Y:S02]  /*dcd0*/  @!P1 IADD3 R24, P4, R230.reuse, R5, RZ ;  /* 0x00000005e6189210 */ /* 0x040fe40007f9e0ff */
[-C--:B-1----:R-:W-:Y:S02]  /*dce0*/  @!P1 IADD3 R26, P3, R230, R14.reuse, RZ ;  /* 0x0000000ee61a9210 */ /* 0x082fe40007f7e0ff */
[C---:B---3--:R-:W-:Y:S01]  /*dcf0*/  @!P2 IADD3.X R5, R3.reuse, R23, RZ, P5, !PT ;  /* 0x000000170305a210 */ /* 0x048fe20002ffe4ff */
[--C-:B------:R-:W-:Y:S01]  /*dd00*/  @!P1 IMAD.X R25, R3, 0x1, R6.reuse, P4 ;  /* 0x0000000103199824 */ /* 0x100fe200020e0606 */
[----:B------:R-:W-:Y:S01]  /*dd10*/  @!P2 IADD3 R14, P5, R22, R14, RZ ;  /* 0x0000000e160ea210 */ /* 0x000fe20007fbe0ff */
[C---:B----4-:R-:W-:Y:S02]  /*dd20*/  @!P1 IMAD.X R27, R7.reuse, 0x1, R6, P3 ;  /* 0x00000001071b9824 */ /* 0x050fe400018e0606 */
[----:B------:R0:W5:Y:S02]  /*dd30*/  @!P2 LD.E.64 R20, desc[UR60][R4.64] ;  /* 0x0000003c0414a980 */ /* 0x000164000c101b00 */
[----:B------:R-:W-:-:S02]  /*dd40*/  @!P2 IMAD.X R15, R7, 0x1, R23, P5 ;  /* 0x00000001070fa824 */ /* 0x000fc400028e0617 */
[----:B------:R0:W5:Y:S04]  /*dd50*/  @!P1 LD.E.64 R12, desc[UR60][R24.64] ;  /* 0x0000003c180c9980 */ /* 0x000168000c101b00 */
[----:B------:R0:W5:Y:S04]  /*dd60*/  @!P2 LD.E.64 R10, desc[UR60][R14.64] ;  /* 0x0000003c0e0aa980 */ /* 0x000168000c101b00 */
[----:B------:R0:W5:Y:S02]  /*dd70*/  @!P1 LD.E.64 R8, desc[UR60][R26.64] ;  /* 0x0000003c1a089980 */ /* 0x000164000c101b00 */
.L_x_6405:
[----:B------:R-:W-:Y:S05]  /*dd80*/  BSYNC B1 ;  /* 0x0000000000017941 */ /* 0x000fea0003800000 */
.L_x_6404:
[----:B---3--:R-:W3:Y:S01]  /*dd90*/  LDL R3, [R1+0xb4] ;  /* 0x0000b40001037983 */ /* 0x008ee20000100800 */
[----:B----4-:R-:W-:Y:S01]  /*dda0*/  VIADD R7, R0, 0x1c400 ;  /* 0x0001c40000077836 */ /* 0x010fe20000000000 */
[----:B0----5:R-:W-:Y:S01]  /*ddb0*/  SHF.R.U32.HI R4, RZ, 0x8, R20 ;  /* 0x00000008ff047819 */ /* 0x021fe20000011614 */
[----:B------:R-:W-:Y:S01]  /*ddc0*/  BSSY B1, `(.L_x_6406) ;  /* 0x0000042000017945 */ /* 0x000fe20003800000 */
[----:B------:R-:W-:Y:S02]  /*ddd0*/  SHF.R.U32.HI R15, RZ, 0x8, R21 ;  /* 0x00000008ff0f7819 */ /* 0x000fe40000011615 */
[----:B--2---:R-:W-:Y:S02]  /*dde0*/  LOP3.LUT R5, R20, 0xff, RZ, 0xc0, !PT ;  /* 0x000000ff14057812 */ /* 0x004fe400078ec0ff */
[----:B------:R-:W-:Y:S02]  /*ddf0*/  LOP3.LUT R4, R4, 0xff, RZ, 0xc0, !PT ;  /* 0x000000ff04047812 */ /* 0x000fe400078ec0ff */
[----:B------:R-:W-:-:S02]  /*de00*/  LOP3.LUT R6, R21, 0xff, RZ, 0xc0, !PT ;  /* 0x000000ff15067812 */ /* 0x000fc400078ec0ff */
[----:B------:R-:W-:Y:S02]  /*de10*/  LOP3.LUT R15, R15, 0xff, RZ, 0xc0, !PT ;  /* 0x000000ff0f0f7812 */ /* 0x000fe400078ec0ff */
[----:B-1----:R-:W-:Y:S02]  /*de20*/  LOP3.LUT R14, R12, 0xff, RZ, 0xc0, !PT ;  /* 0x000000ff0c0e7812 */ /* 0x002fe400078ec0ff */
[----:B------:R-:W-:Y:S02]  /*de30*/  PRMT R6, R15, 0x7604, R6 ;  /* 0x000076040f067816 */ /* 0x000fe40000000006 */
[----:B------:R-:W-:Y:S02]  /*de40*/  LOP3.LUT R26, R10, 0xff, RZ, 0xc0, !PT ;  /* 0x000000ff0a1a7812 */ /* 0x000fe400078ec0ff */
[----:B------:R-:W-:Y:S02]  /*de50*/  SHF.R.U32.HI R27, RZ, 0x8, R13 ;  /* 0x00000008ff1b7819 */ /* 0x000fe4000001160d */
[----:B------:R-:W-:-:S02]  /*de60*/  LOP3.LUT R24, R13, 0xff, RZ, 0xc0, !PT ;  /* 0x000000ff0d187812 */ /* 0x000fc400078ec0ff */
[----:B------:R-:W-:Y:S02]  /*de70*/  LOP3.LUT R27, R27, 0xff, RZ, 0xc0, !PT ;  /* 0x000000ff1b1b7812 */ /* 0x000fe400078ec0ff */
[----:B------:R-:W-:Y:S02]  /*de80*/  SHF.R.U32.HI R31, RZ, 0x10, R11 ;  /* 0x00000010ff1f7819 */ /* 0x000fe4000001160b */
[----:B------:R-:W-:Y:S02]  /*de90*/  PRMT R24, R27, 0x7604, R24 ;  /* 0x000076041b187816 */ /* 0x000fe40000000018 */
[--C-:B------:R-:W-:Y:S01]  /*dea0*/  SHF.R.U32.HI R27, RZ, 0x8, R9.reuse ;  /* 0x00000008ff1b7819 */ /* 0x100fe20000011609 */
[----:B------:R-:W-:Y:S01]  /*deb0*/  IMAD.U32 R31, R31, 0x10000, RZ ;  /* 0x000100001f1f7824 */ /* 0x000fe200078e00ff */
[----:B------:R-:W-:Y:S02]  /*dec0*/  SHF.R.U32.HI R35, RZ, 0x10, R9 ;  /* 0x00000010ff237819 */ /* 0x000fe40000011609 */
[----:B------:R-:W-:-:S03]  /*ded0*/  LOP3.LUT R27, R27, 0xff, RZ, 0xc0, !PT ;  /* 0x000000ff1b1b7812 */ /* 0x000fc600078ec0ff */
[----:B------:R-:W-:Y:S01]  /*dee0*/  IMAD.U32 R35, R35, 0x10000, RZ ;  /* 0x0001000023237824 */ /* 0x000fe200078e00ff */
[----:B---3--:R-:W-:Y:S01]  /*def0*/  R2UR UR5, R3 ;  /* 0x00000000030572ca */ /* 0x008fe200000e0000 */
[----:B------:R-:W-:Y:S02]  /*df00*/  VIADD R3, R0, 0x1c440 ;  /* 0x0001c44000037836 */ /* 0x000fe40000000000 */
[----:B------:R-:W-:Y:S01]  /*df10*/  @P0 VIADD R3, R7, 0xffffffc0 ;  /* 0xffffffc007030836 */ /* 0x000fe20000000000 */
[----:B------:R-:W-:Y:S02]  /*df20*/  PRMT R7, R4, 0x7604, R5 ;  /* 0x0000760404077816 */ /* 0x000fe40000000005 */
[----:B------:R-:W-:Y:S02]  /*df30*/  SHF.R.U32.HI R4, RZ, 0x8, R12 ;  /* 0x00000008ff047819 */ /* 0x000fe4000001160c */
[----:B------:R-:W-:Y:S02]  /*df40*/  SHF.R.U32.HI R5, RZ, 0x8, R10 ;  /* 0x00000008ff057819 */ /* 0x000fe4000001160a */
[----:B------:R-:W-:-:S02]  /*df50*/  LOP3.LUT R15, R4, 0xff, RZ, 0xc0, !PT ;  /* 0x000000ff040f7812 */ /* 0x000fc400078ec0ff */
[----:B------:R-:W-:Y:S01]  /*df60*/  LOP3.LUT R5, R5, 0xff, RZ, 0xc0, !PT ;  /* 0x000000ff05057812 */ /* 0x000fe200078ec0ff */
[----:B------:R-:W-:Y:S01]  /*df70*/  ULEA.HI UR4, UR5, UR5, URZ, 0x1 ;  /* 0x0000000505047291 */ /* 0x000fe2000f8f083f */
[----:B------:R-:W-:Y:S02]  /*df80*/  PRMT R25, R15, 0x7604, R14 ;  /* 0x000076040f197816 */ /* 0x000fe4000000000e */
[----:B------:R-:W-:Y:S01]  /*df90*/  SHF.R.U32.HI R14, RZ, 0x8, R11 ;  /* 0x00000008ff0e7819 */ /* 0x000fe2000001160b */
[----:B------:R-:W-:Y:S01]  /*dfa0*/  ULOP3.LUT UR4, UR4, 0xfffffffe, URZ, 0xc0, !UPT ;  /* 0xfffffffe04047892 */ /* 0x000fe2000f8ec03f */
[----:B------:R-:W-:Y:S02]  /*dfb0*/  SHF.R.U32.HI R4, RZ, 0x8, R8 ;  /* 0x00000008ff047819 */ /* 0x000fe40000011608 */
[----:B------:R-:W-:Y:S01]  /*dfc0*/  PRMT R29, R5, 0x7604, R26 ;  /* 0x00007604051d7816 */ /* 0x000fe2000000001a */
[----:B------:R-:W-:Y:S01]  /*dfd0*/  UIADD3 UR4, UR5, -UR4, URZ ;  /* 0x8000000405047290 */ /* 0x000fe2000fffe03f */
[----:B------:R-:W-:-:S02]  /*dfe0*/  LOP3.LUT R5, R11, 0xff, RZ, 0xc0, !PT ;  /* 0x000000ff0b057812 */ /* 0x000fc400078ec0ff */
[----:B------:R-:W-:Y:S02]  /*dff0*/  LOP3.LUT R14, R14, 0xff, RZ, 0xc0, !PT ;  /* 0x000000ff0e0e7812 */ /* 0x000fe400078ec0ff */
[----:B------:R-:W-:Y:S01]  /*e000*/  LOP3.LUT R15, R8, 0xff, RZ, 0xc0, !PT ;  /* 0x000000ff080f7812 */ /* 0x000fe200078ec0ff */
[----:B------:R-:W-:Y:S01]  /*e010*/  IMAD.U32 R37, RZ, RZ, UR4 ;  /* 0x00000004ff257e24 */ /* 0x000fe2000f8e00ff */
[----:B------:R-:W-:Y:S02]  /*e020*/  LOP3.LUT R4, R4, 0xff, RZ, 0xc0, !PT ;  /* 0x000000ff04047812 */ /* 0x000fe400078ec0ff */
[----:B------:R-:W-:Y:S02]  /*e030*/  PRMT R14, R14, 0x7604, R5 ;  /* 0x000076040e0e7816 */ /* 0x000fe40000000005 */
[----:B------:R-:W-:Y:S02]  /*e040*/  SHF.L.U32 R37, R37, 0x1f, RZ ;  /* 0x0000001f25257819 */ /* 0x000fe400000006ff */
[----:B------:R-:W-:-:S02]  /*e050*/  SHF.R.U32.HI R5, RZ, 0x10, R21 ;  /* 0x00000010ff057819 */ /* 0x000fc40000011615 */
[----:B------:R-:W0:Y:S01]  /*e060*/  SYNCS.PHASECHK.TRANS64.TRYWAIT P0, [R16+URZ+0x2e800], R37 ;  /* 0x02e80025100075a7 */ /* 0x000e22000800017f */
[----:B------:R-:W-:Y:S02]  /*e070*/  PRMT R33, R4, 0x7604, R15 ;  /* 0x0000760404217816 */ /* 0x000fe4000000000f */
[----:B------:R-:W-:Y:S01]  /*e080*/  SHF.R.U32.HI R15, RZ, 0x10, R13 ;  /* 0x00000010ff0f7819 */ /* 0x000fe2000001160d */
[----:B------:R-:W-:Y:S01]  /*e090*/  IMAD.U32 R5, R5, 0x10000, RZ ;  /* 0x0001000005057824 */ /* 0x000fe200078e00ff */
[----:B------:R-:W-:Y:S02]  /*e0a0*/  LOP3.LUT R26, R9, 0xff, RZ, 0xc0, !PT ;  /* 0x000000ff091a7812 */ /* 0x000fe400078ec0ff */
[----:B------:R-:W-:Y:S02]  /*e0b0*/  SHF.L.U32 R15, R15, 0x10, RZ ;  /* 0x000000100f0f7819 */ /* 0x000fe400000006ff */
[----:B------:R-:W-:Y:S02]  /*e0c0*/  PRMT R26, R27, 0x7604, R26 ;  /* 0x000076041b1a7816 */ /* 0x000fe4000000001a */
[----:B------:R-:W-:-:S02]  /*e0d0*/  LOP3.LUT R27, R24, 0xff0000, R15, 0xf8, !PT ;  /* 0x00ff0000181b7812 */ /* 0x000fc400078ef80f */
[----:B------:R-:W-:Y:S02]  /*e0e0*/  LOP3.LUT R7, R7, 0xff0000, R20, 0xf8, !PT ;  /* 0x00ff000007077812 */ /* 0x000fe400078ef814 */
[----:B------:R-:W-:Y:S02]  /*e0f0*/  LOP3.LUT R5, R6, 0xff0000, R5, 0xf8, !PT ;  /* 0x00ff000006057812 */ /* 0x000fe400078ef805 */
[----:B------:R-:W-:Y:S02]  /*e100*/  VIMNMX R15, R28, 0x80, PT ;  /* 0x000000801c0f7848 */ /* 0x000fe40003fe0100 */
[----:B------:R-:W-:Y:S02]  /*e110*/  LOP3.LUT R31, R14, 0xff0000, R31, 0xf8, !PT ;  /* 0x00ff00000e1f7812 */ /* 0x000fe400078ef81f */
[----:B------:R-:W-:Y:S02]  /*e120*/  LOP3.LUT R25, R25, 0xff0000, R12, 0xf8, !PT ;  /* 0x00ff000019197812 */ /* 0x000fe400078ef80c */
[----:B------:R-:W-:-:S02]  /*e130*/  LOP3.LUT R29, R29, 0xff0000, R10, 0xf8, !PT ;  /* 0x00ff00001d1d7812 */ /* 0x000fc400078ef80a */
[----:B------:R-:W-:Y:S02]  /*e140*/  LOP3.LUT R14, R7, 0xff000000, R20, 0xf8, !PT ;  /* 0xff000000070e7812 */ /* 0x000fe400078ef814 */
[----:B------:R-:W-:Y:S02]  /*e150*/  LOP3.LUT R35, R26, 0xff0000, R35, 0xf8, !PT ;  /* 0x00ff00001a237812 */ /* 0x000fe400078ef823 */
[----:B------:R-:W-:Y:S02]  /*e160*/  ISETP.GE.AND P1, PT, R228, R15, PT ;  /* 0x0000000fe400720c */ /* 0x000fe40003f26270 */
[----:B------:R-:W-:Y:S02]  /*e170*/  LOP3.LUT R20, R5, 0xff000000, R21, 0xf8, !PT ;  /* 0xff00000005147812 */ /* 0x000fe400078ef815 */
[----:B------:R-:W-:Y:S02]  /*e180*/  LOP3.LUT R12, R25, 0xff000000, R12, 0xf8, !PT ;  /* 0xff000000190c7812 */ /* 0x000fe400078ef80c */
[----:B------:R-:W-:-:S02]  /*e190*/  LOP3.LUT R13, R27, 0xff000000, R13, 0xf8, !PT ;  /* 0xff0000001b0d7812 */ /* 0x000fc400078ef80d */
[----:B------:R-:W-:Y:S02]  /*e1a0*/  LOP3.LUT R10, R29, 0xff000000, R10, 0xf8, !PT ;  /* 0xff0000001d0a7812 */ /* 0x000fe400078ef80a */
[----:B------:R-:W-:Y:S02]  /*e1b0*/  LOP3.LUT R11, R31, 0xff000000, R11, 0xf8, !PT ;  /* 0xff0000001f0b7812 */ /* 0x000fe400078ef80b */
[----:B------:R-:W-:Y:S01]  /*e1c0*/  LOP3.LUT R33, R33, 0xff0000, R8, 0xf8, !PT ;  /* 0x00ff000021217812 */ /* 0x000fe200078ef808 */
[----:B0-----:R-:W-:Y:S06]  /*e1d0*/  @!P0 BRA `(.L_x_6407) ;  /* 0x00000184008c8947 */ /* 0x001fec0003800000 */
.L_x_6616:
[----:B------:R-:W-:Y:S05]  /*e1e0*/  BSYNC B1 ;  /* 0x0000000000017941 */ /* 0x000fea0003800000 */
.L_x_6406:
[----:B------:R-:W-:Y:S01]  /*e1f0*/  BSSY B1, `(.L_x_6408) ;  /* 0x00000bf000017945 */ /* 0x000fe20003800000 */
[----:B------:R-:W-:Y:S02]  /*e200*/  LOP3.LUT R8, R33, 0xff000000, R8, 0xf8, !PT ;  /* 0xff00000021087812 */ /* 0x000fe400078ef808 */
[----:B------:R-:W-:Y:S01]  /*e210*/  LOP3.LUT R9, R35, 0xff000000, R9, 0xf8, !PT ;  /* 0xff00000023097812 */ /* 0x000fe200078ef809 */
[----:B------:R-:W-:Y:S06]  /*e220*/  @P1 BRA `(.L_x_6409) ;  /* 0x0000000800ec1947 */ /* 0x000fec0003800000 */
[----:B------:R-:W1:Y:S01]  /*e230*/  LDC R5, c[0x0][0x3f4] ;  /* 0x0000fd00ff057b82 */ /* 0x000e620000000800 */
[----:B------:R-:W-:Y:S01]  /*e240*/  BSSY B2, `(.L_x_6410) ;  /* 0x000005e000027945 */ /* 0x000fe20003800000 */
[-C--:B-1----:R-:W-:Y:S02]  /*e250*/  ISETP.GE.AND P0, PT, R22, R5.reuse, PT ;  /* 0x000000051600720c */ /* 0x082fe40003f06270 */
[----:B------:R-:W-:-:S11]  /*e260*/  ISETP.GE.AND P1, PT, R230, R5, PT ;  /* 0x00000005e600720c */ /* 0x000fd60003f26270 */
[----:B------:R-:W-:Y:S05]  /*e270*/  @P0 BRA `(.L_x_6411) ;  /* 0x0000000400680947 */ /* 0x000fea0003800000 */
[----:B------:R-:W1:Y:S01]  /*e280*/  LDS.128 R4, [R0+0x1c400] ;  /* 0x01c4000000047984 */ /* 0x000e620000000c00 */
[----:B------:R-:W-:Y:S02]  /*e290*/  F2FP.F16.E4M3.UNPACK_B R31, R10 ;  /* 0x0000000aff1f723e */ /* 0x000fe400020006ff */
[----:B------:R-:W-:-:S03]  /*e2a0*/  F2FP.F16.E4M3.UNPACK_B R28, R14 ;  /* 0x0000000eff1c723e */ /* 0x000fc600020006ff */
[--C-:B------:R-:W-:Y:S02]  /*e2b0*/  HADD2.F32 R32, -RZ, R31.reuse.H1_H1 ;  /* 0x3000001fff207230 */ /* 0x100fe40000004100 */
[--C-:B------:R-:W-:Y:S02]  /*e2c0*/  HADD2.F32 R29, -RZ, R28.reuse.H1_H1 ;  /* 0x3000001cff1d7230 */ /* 0x100fe40000004100 */
        /* <DEDUP_REMOVED lines=11> */
[----:B------:R-:W-:Y:S01]  /*e380*/  FMUL.FTZ R33, R21, R29 ;  /* 0x0000001d15217220 */ /* 0x000fe20000410000 */
        /* <DEDUP_REMOVED lines=20> */
[C---:B0-----:R-:W-:Y:S01]  /*e4d0*/  FFMA.FTZ R37, R26.reuse, R28, -R31 ;  /* 0x0000001c1a257223 */ /* 0x041fe2000001081f */
[----:B------:R-:W-:Y:S01]  /*e4e0*/  HADD2.F32 R24, -RZ, R24.H0_H0 ;  /* 0x20000018ff187230 */ /* 0x000fe20000004100 */
[----:B------:R-:W-:Y:S01]  /*e4f0*/  F2FP.F16.E4M3.UNPACK_B R28, R11 ;  /* 0x0000000bff1c723e */ /* 0x000fe200020006ff */
[----:B------:R-:W-:Y:S02]  /*e500*/  HADD2.F32 R25, -RZ, R25.H0_H0 ;  /* 0x20000019ff197230 */ /* 0x000fe40000004100 */
[----:B------:R-:W-:Y:S01]  /*e510*/  FFMA.FTZ R32, R26, R32, R5 ;  /* 0x000000201a207223 */ /* 0x000fe20000010005 */
[C---:B------:R-:W-:Y:S01]  /*e520*/  FMUL.FTZ R38, R4.reuse, R29 ;  /* 0x0000001d04267220 */ /* 0x040fe20000410000 */
[----:B------:R-:W-:Y:S01]  /*e530*/  F2FP.F16.E4M3.UNPACK_B R26, R20 ;  /* 0x00000014ff1a723e */ /* 0x000fe200020006ff */
        /* <DEDUP_REMOVED lines=9> */
[----:B------:R-:W-:Y:S02]  /*e5d0*/  HADD2.F32 R26, -RZ, R26.H0_H0 ;  /* 0x2000001aff1a7230 */ /* 0x000fe40000004100 */
[-C--:B------:R-:W-:Y:S01]  /*e5e0*/  FMUL.FTZ R41, R5, R24.reuse ;  /* 0x0000001805297220 */ /* 0x080fe20000410000 */
[----:B------:R-:W-:Y:S02]  /*e5f0*/  HADD2.F32 R28, -RZ, R28.H0_H0 ;  /* 0x2000001cff1c7230 */ /* 0x000fe40000004100 */
[----:B------:R-:W-:Y:S01]  /*e600*/  FFMA.FTZ R39, R6, R24, -R25 ;  /* 0x0000001806277223 */ /* 0x000fe20000010819 */
[--C-:B------:R-:W-:Y:S01]  /*e610*/  HADD2.F32 R4, -RZ, R27.reuse.H1_H1 ;  /* 0x3000001bff047230 */ /* 0x100fe20000004100 */
[----:B------:R-:W-:Y:S01]  /*e620*/  F2FP.F16.E4M3.UNPACK_B R5, R20.H1 ;  /* 0x00000014ff05723e */ /* 0x000fe200030006ff */
[----:B------:R-:W-:-:S02]  /*e630*/  HADD2.F32 R27, -RZ, R27.H0_H0 ;  /* 0x2000001bff1b7230 */ /* 0x000fc40000004100 */
[----:B------:R-:W-:Y:S01]  /*e640*/  FFMA.FTZ R40, R6, R31, R41 ;  /* 0x0000001f06287223 */ /* 0x000fe20000010029 */
[C---:B------:R-:W-:Y:S01]  /*e650*/  FMUL.FTZ R24, R4.reuse, R28 ;  /* 0x0000001c04187220 */ /* 0x040fe20000410000 */
[-C--:B------:R-:W-:Y:S01]  /*e660*/  FMUL.FTZ R25, R4, R26.reuse ;  /* 0x0000001a04197220 */ /* 0x080fe20000410000 */
[----:B------:R-:W-:Y:S01]  /*e670*/  F2FP.F16.E4M3.UNPACK_B R4, R11.H1 ;  /* 0x0000000bff04723e */ /* 0x000fe200030006ff */
[--C-:B------:R-:W-:Y:S02]  /*e680*/  HADD2.F32 R6, -RZ, R5.reuse.H0_H0 ;  /* 0x20000005ff067230 */ /* 0x100fe40000004100 */
[C---:B------:R-:W-:Y:S01]  /*e690*/  FFMA.FTZ R31, R27.reuse, R26, -R24 ;  /* 0x0000001a1b1f7223 */ /* 0x040fe20000010818 */
[----:B------:R-:W-:Y:S02]  /*e6a0*/  HADD2.F32 R24, -RZ, R5.H1_H1 ;  /* 0x30000005ff187230 */ /* 0x000fe40000004100 */
[----:B------:R-:W-:Y:S01]  /*e6b0*/  FFMA.FTZ R28, R27, R28, R25 ;  /* 0x0000001c1b1c7223 */ /* 0x000fe20000010019 */
[----:B------:R-:W-:-:S02]  /*e6c0*/  HADD2.F32 R26, -RZ, R4.H1_H1 ;  /* 0x30000004ff1a7230 */ /* 0x000fc40000004100 */
[----:B------:R-:W-:Y:S02]  /*e6d0*/  HADD2.F32 R5, -RZ, R7.H1_H1 ;  /* 0x30000007ff057230 */ /* 0x000fe40000004100 */
[----:B------:R-:W-:Y:S02]  /*e6e0*/  HADD2.F32 R25, -RZ, R4.H0_H0 ;  /* 0x20000004ff197230 */ /* 0x000fe40000004100 */
[----:B------:R-:W-:Y:S02]  /*e6f0*/  HADD2.F32 R4, -RZ, R21.H1_H1 ;  /* 0x30000015ff047230 */ /* 0x000fe40000004100 */
[C---:B------:R-:W-:Y:S01]  /*e700*/  FMUL.FTZ R44, R5.reuse, R26 ;  /* 0x0000001a052c7220 */ /* 0x040fe20000410000 */
[----:B------:R-:W-:Y:S02]  /*e710*/  HADD2.F32 R7, -RZ, R7.H0_H0 ;  /* 0x20000007ff077230 */ /* 0x000fe40000004100 */
[----:B------:R-:W-:Y:S01]  /*e720*/  FMUL.FTZ R5, R5, R24 ;  /* 0x0000001805057220 */ /* 0x000fe20000410000 */
[----:B------:R-:W-:-:S02]  /*e730*/  HADD2.F32 R21, -RZ, R21.H0_H0 ;  /* 0x20000015ff157230 */ /* 0x000fc40000004100 */
[CC--:B------:R-:W-:Y:S01]  /*e740*/  FMUL.FTZ R42, R4.reuse, R25.reuse ;  /* 0x00000019042a7220 */ /* 0x0c0fe20000410000 */
        /* <DEDUP_REMOVED lines=11> */
[----:B------:R-:W-:-:S05]  /*e800*/  F2FP.SATFINITE.E4M3.F32.PACK_AB_MERGE_C R7, R24, R7, R44 ;  /* 0x000000071807723e */ /* 0x000fca000480702c */
[----:B------:R1:W-:Y:S02]  /*e810*/  STS.128 [R0+0x1c400], R4 ;  /* 0x01c4000400007388 */ /* 0x0003e40000000c00 */
.L_x_6411:
[----:B------:R-:W-:Y:S05]  /*e820*/  BSYNC B2 ;  /* 0x0000000000027941 */ /* 0x000fea0003800000 */
.L_x_6410:
[----:B------:R-:W-:Y:S05]  /*e830*/  @P1 BRA `(.L_x_6409) ;  /* 0x0000000400681947 */ /* 0x000fea0003800000 */
[----:B-1----:R-:W1:Y:S01]  /*e840*/  LDS.128 R4, [R3] ;  /* 0x0000000003047984 */ /* 0x002e620000000c00 */
        /* <DEDUP_REMOVED lines=88> */
[----:B------:R2:W-:Y:S02]  /*edd0*/  STS.128 [R3], R4 ;  /* 0x0000000403007388 */ /* 0x0005e40000000c00 */
.L_x_6409:
[----:B------:R-:W-:Y:S05]  /*ede0*/  BSYNC B1 ;  /* 0x0000000000017941 */ /* 0x000fea0003800000 */
.L_x_6408:
[----:B-12---:R-:W-:-:S05]  /*edf0*/  VIADD R4, R228, 0x40 ;  /* 0x00000040e4047836 */ /* 0x006fca0000000000 */
[----:B------:R-:W-:-:S13]  /*ee00*/  ISETP.GE.AND P0, PT, R4, R15, PT ;  /* 0x0000000f0400720c */ /* 0x000fda0003f06270 */
[----:B------:R-:W-:Y:S05]  /*ee10*/  @P0 BRA `(.L_x_6412) ;  /* 0x0000002800a40947 */ /* 0x000fea0003800000 */
        /* <DEDUP_REMOVED lines=8> */
[----:B------:R-:W-:Y:S02]  /*eea0*/  HADD2.F32 R33, -RZ, R31.H1_H1 ;  /* 0x3000001fff217230 */ /* 0x000fe40000004100 */
[----:B------:R-:W-:Y:S02]  /*eeb0*/  HADD2.F32 R29, -RZ, R27.H1_H1 ;  /* 0x3000001bff1d7230 */ /* 0x000fe40000004100 */
[----:B------:R-:W-:Y:S01]  /*eec0*/  HADD2.F32 R34, -RZ, R31.H0_H0 ;  /* 0x2000001fff227230 */ /* 0x000fe20000004100 */
[----:B------:R-:W-:Y:S02]  /*eed0*/  F2FP.F16.E4M3.UNPACK_B R31, R14.H1 ;  /* 0x0000000eff1f723e */ /* 0x000fe400030006ff */
[-C--:B-1----:R-:W-:Y:S02]  /*eee0*/  F2FP.F16.E4M3.UNPACK_B R15, R4.reuse.H1 ;  /* 0x00000004ff0f723e */ /* 0x082fe400030006ff */
[----:B------:R-:W-:Y:S02]  /*eef0*/  F2FP.F16.E4M3.UNPACK_B R4, R4 ;  /* 0x00000004ff04723e */ /* 0x000fe400020006ff */
[-C--:B------:R-:W-:Y:S01]  /*ef00*/  F2FP.F16.E4M3.UNPACK_B R24, R5.reuse ;  /* 0x00000005ff18723e */ /* 0x080fe200020006ff */
[--C-:B------:R-:W-:Y:S01]  /*ef10*/  HADD2.F32 R21, -RZ, R15.reuse.H0_H0 ;  /* 0x2000000fff157230 */ /* 0x100fe20000004100 */
[----:B------:R-:W-:Y:S01]  /*ef20*/  F2FP.F16.E4M3.UNPACK_B R25, R5.H1 ;  /* 0x00000005ff19723e */ /* 0x000fe200030006ff */
[----:B------:R-:W-:Y:S01]  /*ef30*/  HADD2.F32 R15, -RZ, R15.H1_H1 ;  /* 0x3000000fff0f7230 */ /* 0x000fe20000004100 */
[-C--:B------:R-:W-:Y:S01]  /*ef40*/  F2FP.F16.E4M3.UNPACK_B R26, R6.reuse ;  /* 0x00000006ff1a723e */ /* 0x080fe200020006ff */
[--C-:B------:R-:W-:Y:S01]  /*ef50*/  HADD2.F32 R5, -RZ, R4.reuse.H1_H1 ;  /* 0x30000004ff057230 */ /* 0x100fe20000004100 */
[----:B------:R-:W-:Y:S01]  /*ef60*/  F2FP.F16.E4M3.UNPACK_B R6, R6.H1 ;  /* 0x00000006ff06723e */ /* 0x000fe200030006ff */
[----:B------:R-:W-:-:S02]  /*ef70*/  HADD2.F32 R4, -RZ, R4.H0_H0 ;  /* 0x20000004ff047230 */ /* 0x000fc40000004100 */
[-C--:B------:R-:W-:Y:S01]  /*ef80*/  FMUL.FTZ R28, R33, R15.reuse ;  /* 0x0000000f211c7220 */ /* 0x080fe20000410000 */
[C---:B------:R-:W-:Y:S01]  /*ef90*/  FMUL.FTZ R32, R29.reuse, R15 ;  /* 0x0000000f1d207220 */ /* 0x040fe20000410000 */
[----:B------:R-:W-:Y:S02]  /*efa0*/  F2FP.F16.E4M3.UNPACK_B R15, R7 ;  /* 0x00000007ff0f723e */ /* 0x000fe400020006ff */
[-C--:B------:R-:W-:Y:S01]  /*efb0*/  FFMA.FTZ R28, R29, R21.reuse, -R28 ;  /* 0x000000151d1c7223 */ /* 0x080fe2000001081c */
[----:B------:R-:W-:Y:S01]  /*efc0*/  FFMA.FTZ R29, R33, R21, R32 ;  /* 0x00000015211d7223 */ /* 0x000fe20000010020 */
[----:B------:R-:W-:Y:S01]  /*efd0*/  HADD2.F32 R32, -RZ, R27.H0_H0 ;  /* 0x2000001bff207230 */ /* 0x000fe20000004100 */
[----:B------:R-:W-:Y:S01]  /*efe0*/  F2FP.F16.E4M3.UNPACK_B R33, R10.H1 ;  /* 0x0000000aff21723e */ /* 0x000fe200030006ff */
[----:B------:R-:W-:Y:S01]  /*eff0*/  FMUL.FTZ R21, R34, R5 ;  /* 0x0000000522157220 */ /* 0x000fe20000410000 */
[----:B------:R-:W-:Y:S02]  /*f000*/  F2FP.F16.E4M3.UNPACK_B R7, R7.H1 ;  /* 0x00000007ff07723e */ /* 0x000fe400030006ff */
[----:B------:R-:W-:Y:S01]  /*f010*/  FMUL.FTZ R27, R32, R5 ;  /* 0x00000005201b7220 */ /* 0x000fe20000410000 */
[----:B------:R-:W-:-:S02]  /*f020*/  HADD2.F32 R35, -RZ, R33.H1_H1 ;  /* 0x30000021ff237230 */ /* 0x000fc40000004100 */
[-C--:B------:R-:W-:Y:S01]  /*f030*/  FFMA.FTZ R21, R32, R4.reuse, -R21 ;  /* 0x0000000420157223 */ /* 0x080fe20000010815 */
[----:B------:R-:W-:Y:S02]  /*f040*/  HADD2.F32 R5, -RZ, R25.H1_H1 ;  /* 0x30000019ff057230 */ /* 0x000fe40000004100 */
[----:B------:R-:W-:Y:S01]  /*f050*/  FFMA.FTZ R10, R34, R4, R27 ;  /* 0x00000004220a7223 */ /* 0x000fe2000001001b */
[----:B------:R-:W-:Y:S02]  /*f060*/  HADD2.F32 R27, -RZ, R31.H1_H1 ;  /* 0x3000001fff1b7230 */ /* 0x000fe40000004100 */
[----:B------:R-:W-:Y:S02]  /*f070*/  HADD2.F32 R25, -RZ, R25.H0_H0 ;  /* 0x20000019ff197230 */ /* 0x000fe40000004100 */
[-C--:B------:R-:W-:Y:S01]  /*f080*/  FMUL.FTZ R14, R35, R5.reuse ;  /* 0x00000005230e7220 */ /* 0x080fe20000410000 */
[----:B------:R-:W-:Y:S02]  /*f090*/  HADD2.F32 R34, -RZ, R33.H0_H0 ;  /* 0x20000021ff227230 */ /* 0x000fe40000004100 */
[----:B------:R-:W-:Y:S01]  /*f0a0*/  FMUL.FTZ R32, R27, R5 ;  /* 0x000000051b207220 */ /* 0x000fe20000410000 */
[----:B------:R-:W-:-:S02]  /*f0b0*/  HADD2.F32 R4, -RZ, R24.H1_H1 ;  /* 0x30000018ff047230 */ /* 0x000fc40000004100 */
[----:B------:R-:W-:Y:S01]  /*f0c0*/  FFMA.FTZ R27, R27, R25, -R14 ;  /* 0x000000191b1b7223 */ /* 0x000fe2000001080e */
[----:B------:R-:W-:Y:S01]  /*f0d0*/  HADD2.F32 R14, -RZ, R31.H0_H0 ;  /* 0x2000001fff0e7230 */ /* 0x000fe20000004100 */
[----:B------:R-:W-:Y:S01]  /*f0e0*/  F2FP.F16.E4M3.UNPACK_B R33, R11 ;  /* 0x0000000bff21723e */ /* 0x000fe200020006ff */
[----:B------:R-:W-:Y:S02]  /*f0f0*/  HADD2.F32 R24, -RZ, R24.H0_H0 ;  /* 0x20000018ff187230 */ /* 0x000fe40000004100 */
[----:B------:R-:W-:Y:S01]  /*f100*/  FMUL.FTZ R5, R34, R4 ;  /* 0x0000000422057220 */ /* 0x000fe20000410000 */
[----:B------:R-:W-:Y:S01]  /*f110*/  FFMA.FTZ R32, R35, R25, R32 ;  /* 0x0000001923207223 */ /* 0x000fe20000010020 */
[----:B------:R-:W-:Y:S01]  /*f120*/  F2FP.F16.E4M3.UNPACK_B R31, R20 ;  /* 0x00000014ff1f723e */ /* 0x000fe200020006ff */
[C---:B------:R-:W-:Y:S01]  /*f130*/  FMUL.FTZ R25, R14.reuse, R4 ;  /* 0x000000040e197220 */ /* 0x040fe20000410000 */
[----:B------:R-:W-:Y:S01]  /*f140*/  FFMA.FTZ R14, R14, R24, -R5 ;  /* 0x000000180e0e7223 */ /* 0x000fe20000010805 */
[----:B------:R-:W-:Y:S01]  /*f150*/  HADD2.F32 R38, -RZ, R33.H1_H1 ;  /* 0x30000021ff267230 */ /* 0x000fe20000004100 */
[----:B------:R-:W-:Y:S01]  /*f160*/  F2FP.F16.E4M3.UNPACK_B R20, R20.H1 ;  /* 0x00000014ff14723e */ /* 0x000fe200030006ff */
[----:B------:R-:W-:-:S02]  /*f170*/  HADD2.F32 R5, -RZ, R6.H1_H1 ;  /* 0x30000006ff057230 */ /* 0x000fc40000004100 */
[----:B------:R-:W-:Y:S01]  /*f180*/  FFMA.FTZ R25, R34, R24, R25 ;  /* 0x0000001822197223 */ /* 0x000fe20000010019 */
[--C-:B------:R-:W-:Y:S01]  /*f190*/  HADD2.F32 R24, -RZ, R31.reuse.H1_H1 ;  /* 0x3000001fff187230 */ /* 0x100fe20000004100 */
[----:B------:R-:W-:Y:S01]  /*f1a0*/  F2FP.SATFINITE.E4M3.F32.PACK_AB_MERGE_C R27, R32, R27, RZ ;  /* 0x0000001b201b723e */ /* 0x000fe200048070ff */
[----:B------:R-:W-:Y:S02]  /*f1b0*/  HADD2.F32 R34, -RZ, R31.H0_H0 ;  /* 0x2000001fff227230 */ /* 0x000fe40000004100 */
[-C--:B------:R-:W-:Y:S01]  /*f1c0*/  FMUL.FTZ R31, R38, R5.reuse ;  /* 0x00000005261f7220 */ /* 0x080fe20000410000 */
[----:B------:R-:W-:Y:S02]  /*f1d0*/  HADD2.F32 R6, -RZ, R6.H0_H0 ;  /* 0x20000006ff067230 */ /* 0x000fe40000004100 */
[----:B------:R-:W-:Y:S02]  /*f1e0*/  HADD2.F32 R36, -RZ, R33.H0_H0 ;  /* 0x20000021ff247230 */ /* 0x000fe40000004100 */
[----:B------:R-:W-:Y:S01]  /*f1f0*/  FMUL.FTZ R33, R24, R5 ;  /* 0x0000000518217220 */ /* 0x000fe20000410000 */
[----:B------:R-:W-:-:S02]  /*f200*/  HADD2.F32 R4, -RZ, R26.H1_H1 ;  /* 0x3000001aff047230 */ /* 0x000fc40000004100 */
[-C--:B------:R-:W-:Y:S01]  /*f210*/  FFMA.FTZ R24, R24, R6.reuse, -R31 ;  /* 0x0000000618187223 */ /* 0x080fe2000001081f */
[----:B------:R-:W-:Y:S02]  /*f220*/  HADD2.F32 R26, -RZ, R26.H0_H0 ;  /* 0x2000001aff1a7230 */ /* 0x000fe40000004100 */
[----:B------:R-:W-:Y:S01]  /*f230*/  FFMA.FTZ R33, R38, R6, R33 ;  /* 0x0000000626217223 */ /* 0x000fe20000010021 */
[--C-:B------:R-:W-:Y:S02]  /*f240*/  HADD2.F32 R35, -RZ, R20.reuse.H1_H1 ;  /* 0x30000014ff237230 */ /* 0x100fe40000004100 */
[-C--:B------:R-:W-:Y:S01]  /*f250*/  FMUL.FTZ R5, R36, R4.reuse ;  /* 0x0000000424057220 */ /* 0x080fe20000410000 */
[C---:B------:R-:W-:Y:S01]  /*f260*/  FMUL.FTZ R31, R34.reuse, R4 ;  /* 0x00000004221f7220 */ /* 0x040fe20000410000 */
[----:B------:R-:W-:Y:S01]  /*f270*/  F2FP.F16.E4M3.UNPACK_B R4, R11.H1 ;  /* 0x0000000bff04723e */ /* 0x000fe200030006ff */
[----:B------:R-:W-:Y:S02]  /*f280*/  HADD2.F32 R11, -RZ, R20.H0_H0 ;  /* 0x20000014ff0b7230 */ /* 0x000fe40000004100 */
[----:B------:R-:W-:Y:S01]  /*f290*/  FFMA.FTZ R6, R34, R26, -R5 ;  /* 0x0000001a22067223 */ /* 0x000fe20000010805 */
[----:B------:R-:W-:-:S02]  /*f2a0*/  HADD2.F32 R5, -RZ, R7.H1_H1 ;  /* 0x30000007ff057230 */ /* 0x000fc40000004100 */
[----:B------:R-:W-:Y:S01]  /*f2b0*/  FFMA.FTZ R31, R36, R26, R31 ;  /* 0x0000001a241f7223 */ /* 0x000fe2000001001f */
[--C-:B------:R-:W-:Y:S01]  /*f2c0*/  HADD2.F32 R39, -RZ, R4.reuse.H1_H1 ;  /* 0x30000004ff277230 */ /* 0x100fe20000004100 */
[----:B------:R-:W-:Y:S01]  /*f2d0*/  F2FP.SATFINITE.E4M3.F32.PACK_AB_MERGE_C R24, R33, R24, RZ ;  /* 0x000000182118723e */ /* 0x000fe200048070ff */
[----:B0-----:R-:W-:Y:S02]  /*f2e0*/  HADD2.F32 R37, -RZ, R4.H0_H0 ;  /* 0x20000004ff257230 */ /* 0x001fe40000004100 */
[-C--:B------:R-:W-:Y:S01]  /*f2f0*/  FMUL.FTZ R34, R35, R5.reuse ;  /* 0x0000000523227220 */ /* 0x080fe20000410000 */
[----:B------:R-:W-:Y:S02]  /*f300*/  HADD2.F32 R4, -RZ, R15.H1_H1 ;  /* 0x3000000fff047230 */ /* 0x000fe40000004100 */
[----:B------:R-:W-:Y:S01]  /*f310*/  FMUL.FTZ R26, R39, R5 ;  /* 0x00000005271a7220 */ /* 0x000fe20000410000 */
[----:B------:R-:W-:Y:S01]  /*f320*/  HADD2.F32 R7, -RZ, R7.H0_H0 ;  /* 0x20000007ff077230 */ /* 0x000fe20000004100 */
[----:B------:R-:W-:Y:S01]  /*f330*/  F2FP.SATFINITE.E4M3.F32.PACK_AB_MERGE_C R6, R31, R6, R24 ;  /* 0x000000061f06723e */ /* 0x000fe20004807018 */
        /* <DEDUP_REMOVED lines=8> */
[----:B------:R-:W-:Y:S02]  /*f3c0*/  F2FP.SATFINITE.E4M3.F32.PACK_AB_MERGE_C R26, R5, R26, RZ ;  /* 0x0000001a051a723e */ /* 0x000fe400048070ff */
[----:B------:R-:W-:-:S02]  /*f3d0*/  F2FP.SATFINITE.E4M3.F32.PACK_AB_MERGE_C R4, R10, R21, R4 ;  /* 0x000000150a04723e */ /* 0x000fc40004807004 */
[----:B------:R-:W-:Y:S02]  /*f3e0*/  F2FP.SATFINITE.E4M3.F32.PACK_AB_MERGE_C R5, R25, R14, R27 ;  /* 0x0000000e1905723e */ /* 0x000fe4000480701b */
[----:B------:R-:W-:-:S05]  /*f3f0*/  F2FP.SATFINITE.E4M3.F32.PACK_AB_MERGE_C R7, R20, R7, R26 ;  /* 0x000000071407723e */ /* 0x000fca000480701a */
[----:B------:R1:W-:Y:S02]  /*f400*/  STS.128 [R0+0x1e400], R4 ;  /* 0x01e4000400007388 */ /* 0x0003e40000000c00 */
.L_x_6414:
[----:B------:R-:W-:Y:S05]  /*f410*/  BSYNC B1 ;  /* 0x0000000000017941 */ /* 0x000fea0003800000 */
.L_x_6413:
[----:B------:R-:W-:Y:S05]  /*f420*/  @P1 BRA `(.L_x_6412) ;  /* 0x0000002400201947 */ /* 0x000fea0003800000 */
[----:B-1----:R-:W1:Y:S01]  /*f430*/  LDS.128 R4, [R3+0x2000] ;  /* 0x0020000003047984 */ /* 0x002e620000000c00 */
[----:B------:R-:W-:Y:S02]  /*f440*/  F2FP.F16.E4M3.UNPACK_B R26, R12 ;  /* 0x0000000cff1a723e */ /* 0x000fe400020006ff */
[----:B------:R-:W-:Y:S02]  /*f450*/  F2FP.F16.E4M3.UNPACK_B R28, R8 ;  /* 0x00000008ff1c723e */ /* 0x000fe400020006ff */
[----:B------:R-:W-:Y:S01]  /*f460*/  F2FP.F16.E4M3.UNPACK_B R12, R12.H1 ;  /* 0x0000000cff0c723e */ /* 0x000fe200030006ff */
[----:B------:R-:W-:Y:S02]  /*f470*/  HADD2.F32 R24, -RZ, R26.H1_H1 ;  /* 0x3000001aff187230 */ /* 0x000fe40000004100 */
[----:B------:R-:W-:Y:S02]  /*f480*/  HADD2.F32 R32, -RZ, R28.H1_H1 ;  /* 0x3000001cff207230 */ /* 0x000fe40000004100 */
[----:B------:R-:W-:-:S02]  /*f490*/  HADD2.F32 R26, -RZ, R26.H0_H0 ;  /* 0x2000001aff1a7230 */ /* 0x000fc40000004100 */
[----:B------:R-:W-:Y:S02]  /*f4a0*/  HADD2.F32 R28, -RZ, R28.H0_H0 ;  /* 0x2000001cff1c7230 */ /* 0x000fe40000004100 */
        /* <DEDUP_REMOVED lines=8> */
[----:B------:R-:W-:Y:S01]  /*f530*/  F2FP.F16.E4M3.UNPACK_B R15, R6.H1 ;  /* 0x00000006ff0f723e */ /* 0x000fe200030006ff */
[----:B------:R-:W-:Y:S02]  /*f540*/  HADD2.F32 R6, -RZ, R5.H1_H1 ;  /* 0x30000005ff067230 */ /* 0x000fe40000004100 */
[-C--:B------:R-:W-:Y:S01]  /*f550*/  FMUL.FTZ R21, R32, R0.reuse ;  /* 0x0000000020157220 */ /* 0x080fe20000410000 */
[C---:B------:R-:W-:Y:S01]  /*f560*/  FMUL.FTZ R25, R24.reuse, R0 ;  /* 0x0000000018197220 */ /* 0x040fe20000410000 */
[--C-:B------:R-:W-:Y:S01]  /*f570*/  HADD2.F32 R0, -RZ, R4.reuse.H1_H1 ;  /* 0x30000004ff007230 */ /* 0x100fe20000004100 */
[----:B------:R-:W-:Y:S01]  /*f580*/  F2FP.F16.E4M3.UNPACK_B R20, R7 ;  /* 0x00000007ff14723e */ /* 0x000fe200020006ff */
[-C--:B------:R-:W-:Y:S01]  /*f590*/  FFMA.FTZ R24, R24, R10.reuse, -R21 ;  /* 0x0000000a18187223 */ /* 0x080fe20000010815 */
[----:B------:R-:W-:Y:S01]  /*f5a0*/  FFMA.FTZ R27, R32, R10, R25 ;  /* 0x0000000a201b7223 */ /* 0x000fe20000010019 */
[----:B------:R-:W-:Y:S01]  /*f5b0*/  F2FP.F16.E4M3.UNPACK_B R10, R8.H1 ;  /* 0x00000008ff0a723e */ /* 0x000fe200030006ff */
[----:B------:R-:W-:-:S02]  /*f5c0*/  HADD2.F32 R4, -RZ, R4.H0_H0 ;  /* 0x20000004ff047230 */ /* 0x000fc40000004100 */
[-C--:B------:R-:W-:Y:S01]  /*f5d0*/  FMUL.FTZ R25, R26, R0.reuse ;  /* 0x000000001a197220 */ /* 0x080fe20000410000 */
[C---:B------:R-:W-:Y:S01]  /*f5e0*/  FMUL.FTZ R21, R28.reuse, R0 ;  /* 0x000000001c157220 */ /* 0x040fe20000410000 */
[----:B------:R-:W-:Y:S01]  /*f5f0*/  HADD2.F32 R5, -RZ, R5.H0_H0 ;  /* 0x20000005ff057230 */ /* 0x000fe20000004100 */
[----:B------:R-:W-:Y:S01]  /*f600*/  F2FP.F16.E4M3.UNPACK_B R7, R7.H1 ;  /* 0x00000007ff07723e */ /* 0x000fe200030006ff */
[----:B------:R-:W-:Y:S02]  /*f610*/  HADD2.F32 R33, -RZ, R10.H1_H1 ;  /* 0x3000000aff217230 */ /* 0x000fe40000004100 */
[-C--:B------:R-:W-:Y:S01]  /*f620*/  FFMA.FTZ R8, R28, R4.reuse, R25 ;  /* 0x000000041c087223 */ /* 0x080fe20000010019 */
[----:B------:R-:W-:Y:S01]  /*f630*/  FFMA.FTZ R21, R26, R4, -R21 ;  /* 0x000000041a157223 */ /* 0x000fe20000010815 */
[----:B------:R-:W-:Y:S01]  /*f640*/  HADD2.F32 R25, -RZ, R12.H1_H1 ;  /* 0x3000000cff197230 */ /* 0x000fe20000004100 */
[----:B------:R-:W-:Y:S01]  /*f650*/  F2FP.F16.E4M3.UNPACK_B R26, R9 ;  /* 0x00000009ff1a723e */ /* 0x000fe200020006ff */
[----:B------:R-:W-:Y:S01]  /*f660*/  FMUL.FTZ R4, R33, R6 ;  /* 0x0000000621047220 */ /* 0x000fe20000410000 */
[----:B------:R-:W-:Y:S01]  /*f670*/  HADD2.F32 R31, -RZ, R10.H0_H0 ;  /* 0x2000000aff1f7230 */ /* 0x000fe20000004100 */
[----:B------:R-:W-:Y:S01]  /*f680*/  F2FP.F16.E4M3.UNPACK_B R12, R13 ;  /* 0x0000000dff0c723e */ /* 0x000fe200020006ff */
[----:B------:R-:W-:-:S02]  /*f690*/  HADD2.F32 R0, -RZ, R11.H1_H1 ;  /* 0x3000000bff007230 */ /* 0x000fc40000004100 */
[C---:B------:R-:W-:Y:S01]  /*f6a0*/  FMUL.FTZ R6, R25.reuse, R6 ;  /* 0x0000000619067220 */ /* 0x040fe20000410000 */
[----:B------:R-:W-:Y:S01]  /*f6b0*/  FFMA.FTZ R10, R25, R5, -R4 ;  /* 0x00000005190a7223 */ /* 0x000fe20000010804 */
[----:B------:R-:W-:Y:S01]  /*f6c0*/  HADD2.F32 R11, -RZ, R11.H0_H0 ;  /* 0x2000000bff0b7230 */ /* 0x000fe20000004100 */
[----:B------:R-:W-:Y:S01]  /*f6d0*/  F2FP.F16.E4M3.UNPACK_B R9, R9.H1 ;  /* 0x00000009ff09723e */ /* 0x000fe200030006ff */
[-C--:B------:R-:W-:Y:S01]  /*f6e0*/  FMUL.FTZ R4, R31, R0.reuse ;  /* 0x000000001f047220 */ /* 0x080fe20000410000 */
[----:B------:R-:W-:Y:S01]  /*f6f0*/  FMUL.FTZ R0, R29, R0 ;  /* 0x000000001d007220 */ /* 0x000fe20000410000 */
[----:B------:R-:W-:Y:S01]  /*f700*/  FFMA.FTZ R25, R33, R5, R6 ;  /* 0x0000000521197223 */ /* 0x000fe20000010006 */
[----:B------:R-:W-:Y:S02]  /*f710*/  HADD2.F32 R28, -RZ, R12.H0_H0 ;  /* 0x2000000cff1c7230 */ /* 0x000fe40000004100 */
[----:B------:R-:W-:Y:S01]  /*f720*/  FFMA.FTZ R5, R29, R11, -R4 ;  /* 0x0000000b1d057223 */ /* 0x000fe20000010804 */
[----:B------:R-:W-:-:S02]  /*f730*/  HADD2.F32 R29, -RZ, R26.H1_H1 ;  /* 0x3000001aff1d7230 */ /* 0x000fc40000004100 */
[----:B------:R-:W-:Y:S01]  /*f740*/  FFMA.FTZ R6, R31, R11, R0 ;  /* 0x0000000b1f067223 */ /* 0x000fe20000010000 */
[--C-:B------:R-:W-:Y:S01]  /*f750*/  HADD2.F32 R4, -RZ, R15.reuse.H1_H1 ;  /* 0x3000000fff047230 */ /* 0x100fe20000004100 */
[----:B------:R-:W-:Y:S01]  /*f760*/  F2FP.SATFINITE.E4M3.F32.PACK_AB_MERGE_C R10, R25, R10, RZ ;  /* 0x0000000a190a723e */ /* 0x000fe200048070ff */
[----:B------:R-:W-:Y:S02]  /*f770*/  HADD2.F32 R11, -RZ, R12.H1_H1 ;  /* 0x3000000cff0b7230 */ /* 0x000fe40000004100 */
[----:B------:R-:W-:Y:S02]  /*f780*/  HADD2.F32 R15, -RZ, R15.H0_H0 ;  /* 0x2000000fff0f7230 */ /* 0x000fe40000004100 */
[-C--:B------:R-:W-:Y:S01]  /*f790*/  FMUL.FTZ R12, R29, R4.reuse ;  /* 0x000000041d0c7220 */ /* 0x080fe20000410000 */
[----:B------:R-:W-:Y:S02]  /*f7a0*/  HADD2.F32 R32, -RZ, R26.H0_H0 ;  /* 0x2000001aff207230 */ /* 0x000fe40000004100 */
[C---:B------:R-:W-:Y:S01]  /*f7b0*/  FMUL.FTZ R4, R11.reuse, R4 ;  /* 0x000000040b047220 */ /* 0x040fe20000410000 */
[--C-:B------:R-:W-:Y:S01]  /*f7c0*/  HADD2.F32 R0, -RZ, R14.reuse.H1_H1 ;  /* 0x3000000eff007230 */ /* 0x100fe20000004100 */
[----:B------:R-:W-:Y:S01]  /*f7d0*/  F2FP.F16.E4M3.UNPACK_B R26, R13.H1 ;  /* 0x0000000dff1a723e */ /* 0x000fe200030006ff */
[----:B------:R-:W-:Y:S01]  /*f7e0*/  FFMA.FTZ R12, R11, R15, -R12 ;  /* 0x0000000f0b0c7223 */ /* 0x000fe2000001080c */
[----:B------:R-:W-:-:S02]  /*f7f0*/  HADD2.F32 R14, -RZ, R14.H0_H0 ;  /* 0x2000000eff0e7230 */ /* 0x000fc40000004100 */
[----:B------:R-:W-:Y:S01]  /*f800*/  FFMA.FTZ R15, R29, R15, R4 ;  /* 0x0000000f1d0f7223 */ /* 0x000fe20000010004 */
[-C--:B------:R-:W-:Y:S01]  /*f810*/  FMUL.FTZ R11, R32, R0.reuse ;  /* 0x00000000200b7220 */ /* 0x080fe20000410000 */
[----:B------:R-:W-:Y:S01]  /*f820*/  FMUL.FTZ R13, R28, R0 ;  /* 0x000000001c0d7220 */ /* 0x000fe20000410000 */
[----:B------:R-:W-:Y:S01]  /*f830*/  HADD2.F32 R31, -RZ, R9.H1_H1 ;  /* 0x30000009ff1f7230 */ /* 0x000fe20000004100 */
[----:B------:R-:W-:Y:S01]  /*f840*/  F2FP.SATFINITE.E4M3.F32.PACK_AB_MERGE_C R5, R6, R5, R10 ;  /* 0x000000050605723e */ /* 0x000fe2000480700a */
[----:B------:R-:W-:Y:S02]  /*f850*/  HADD2.F32 R4, -RZ, R7.H1_H1 ;  /* 0x30000007ff047230 */ /* 0x000fe40000004100 */
[-C--:B------:R-:W-:Y:S01]  /*f860*/  FFMA.FTZ R11, R28, R14.reuse, -R11 ;  /* 0x0000000e1c0b7223 */ /* 0x080fe2000001080b */
[--C-:B------:R-:W-:Y:S02]  /*f870*/  HADD2.F32 R29, -RZ, R26.reuse.H1_H1 ;  /* 0x3000001aff1d7230 */ /* 0x100fe40000004100 */
[----:B------:R-:W-:Y:S01]  /*f880*/  FFMA.FTZ R14, R32, R14, R13 ;  /* 0x0000000e200e7223 */ /* 0x000fe2000001000d */
[----:B------:R-:W-:-:S02]  /*f890*/  HADD2.F32 R28, -RZ, R26.H0_H0 ;  /* 0x2000001aff1c7230 */ /* 0x000fc40000004100 */
[-C--:B------:R-:W-:Y:S01]  /*f8a0*/  FMUL.FTZ R26, R31, R4.reuse ;  /* 0x000000041f1a7220 */ /* 0x080fe20000410000 */
[----:B------:R-:W-:Y:S02]  /*f8b0*/  HADD2.F32 R32, -RZ, R9.H0_H0 ;  /* 0x20000009ff207230 */ /* 0x000fe40000004100 */
[----:B------:R-:W-:Y:S01]  /*f8c0*/  FMUL.FTZ R4, R29, R4 ;  /* 0x000000041d047220 */ /* 0x000fe20000410000 */
[--C-:B------:R-:W-:Y:S01]  /*f8d0*/  HADD2.F32 R0, -RZ, R20.reuse.H1_H1 ;  /* 0x30000014ff007230 */ /* 0x100fe20000004100 */
[----:B------:R-:W-:Y:S01]  /*f8e0*/  F2FP.SATFINITE.E4M3.F32.PACK_AB_MERGE_C R12, R15, R12, RZ ;  /* 0x0000000c0f0c723e */ /* 0x000fe200048070ff */
        /* <DEDUP_REMOVED lines=11> */
[----:B------:R-:W-:Y:S02]  /*f9a0*/  F2FP.SATFINITE.E4M3.F32.PACK_AB_MERGE_C R6, R14, R11, R12 ;  /* 0x0000000b0e06723e */ /* 0x000fe4000480700c */
[----:B------:R-:W-:-:S05]  /*f9b0*/  F2FP.SATFINITE.E4M3.F32.PACK_AB_MERGE_C R7, R20, R7, R26 ;  /* 0x000000071407723e */ /* 0x000fca000480701a */
[----:B------:R2:W-:Y:S01]  /*f9c0*/  STS.128 [R3+0x2000], R4 ;  /* 0x0020000403007388 */ /* 0x0005e20000000c00 */
[----:B------:R-:W-:Y:S05]  /*f9d0*/  BRA `(.L_x_6412) ;  /* 0x0000001c00b47947 */ /* 0x000fea0003800000 */
.L_x_6402:
[----:B------:R-:W-:-:S03]  /*f9e0*/  UMOV UR4, 0xffffffff ;  /* 0xffffffff00047882 */ /* 0x000fc60000000000 */
[----:B------:R-:W-:Y:S05]  /*f9f0*/  BRA.DIV UR4, `(.L_x_6415) ;  /* 0x0000016e04987947 */ /* 0x000fea000b800000 */
[----:B------:R0:W2:Y:S04]  /*fa00*/  SHFL.IDX PT, R21, R24, RZ, 0x1c1f ;  /* 0x001c1fff18157589 */ /* 0x0000a800000e0000 */
[----:B-1----:R0:W1:Y:S04]  /*fa10*/  SHFL.IDX PT, R14, R28, RZ, 0x1c1f ;  /* 0x001c1fff1c0e7589 */ /* 0x00206800000e0000 */
[----:B------:R0:W3:Y:S04]  /*fa20*/  SHFL.IDX PT, R3, R26, RZ, 0x1c1f ;  /* 0x001c1fff1a037589 */ /* 0x0000e800000e0000 */
[----:B------:R0:W4:Y:S02]  /*fa30*/  SHFL.IDX PT, R25, R27, RZ, 0x1c1f ;  /* 0x001c1fff1b197589 */ /* 0x00012400000e0000 */
.L_x_6622:
        /* <DEDUP_REMOVED lines=19> */
.L_x_6417:
[----:B------:R-:W-:Y:S05]  /*fb70*/  BSYNC B1 ;  /* 0x0000000000017941 */ /* 0x000fea0003800000 */
.L_x_6416:
[----:B------:R-:W2:Y:S01]  /*fb80*/  LDL R0, [R1+0xb4] ;  /* 0x0000b40001007983 */ /* 0x000ea20000100800 */
[----:B---3-5:R-:W-:Y:S01]  /*fb90*/  LOP3.LUT R3, R4, 0xff, RZ, 0xc0, !PT ;  /* 0x000000ff04037812 */ /* 0x028fe200078ec0ff */
[----:B------:R-:W-:Y:S01]  /*fba0*/  IMAD R26, R121, -0x80, R26 ;  /* 0xffffff80791a7824 */ /* 0x000fe200078e021a */
[----:B0-----:R-:W-:Y:S01]  /*fbb0*/  SHF.R.U32.HI R15, RZ, 0x8, R5 ;  /* 0x00000008ff0f7819 */ /* 0x001fe20000011605 */
[----:B------:R-:W-:Y:S01]  /*fbc0*/  VIADD R32, R228, 0x40 ;  /* 0x00000040e4207836 */ /* 0x000fe20000000000 */
[----:B------:R-:W-:Y:S01]  /*fbd0*/  LOP3.LUT R24, R8, 0xff, RZ, 0xc0, !PT ;  /* 0x000000ff08187812 */ /* 0x000fe200078ec0ff */
[----:B------:R-:W-:Y:S01]  /*fbe0*/  BSSY B1, `(.L_x_6418) ;  /* 0x0000043000017945 */ /* 0x000fe20003800000 */
[----:B------:R-:W-:Y:S02]  /*fbf0*/  LOP3.LUT R12, R5, 0xff, RZ, 0xc0, !PT ;  /* 0x000000ff050c7812 */ /* 0x000fe400078ec0ff */
[----:B----4-:R-:W-:Y:S02]  /*fc00*/  SHF.R.U32.HI R25, RZ, 0x8, R7 ;  /* 0x00000008ff197819 */ /* 0x010fe40000011607 */
[----:B------:R-:W-:-:S02]  /*fc10*/  LOP3.LUT R15, R15, 0xff, RZ, 0xc0, !PT ;  /* 0x000000ff0f0f7812 */ /* 0x000fc400078ec0ff */
[----:B-1----:R-:W-:Y:S02]  /*fc20*/  LOP3.LUT R14, R6, 0xff, RZ, 0xc0, !PT ;  /* 0x000000ff060e7812 */ /* 0x002fe400078ec0ff */
[----:B------:R-:W-:Y:S02]  /*fc30*/  LOP3.LUT R20, R7, 0xff, RZ, 0xc0, !PT ;  /* 0x000000ff07147812 */ /* 0x000fe400078ec0ff */
[----:B------:R-:W-:Y:S02]  /*fc40*/  LOP3.LUT R25, R25, 0xff, RZ, 0xc0, !PT ;  /* 0x000000ff19197812 */ /* 0x000fe400078ec0ff */
[----:B------:R-:W-:Y:S02]  /*fc50*/  PRMT R12, R15, 0x7604, R12 ;  /* 0x000076040f0c7816 */ /* 0x000fe4000000000c */
[----:B------:R-:W-:Y:S02]  /*fc60*/  SHF.R.U32.HI R15, RZ, 0x8, R9 ;  /* 0x00000008ff0f7819 */ /* 0x000fe40000011609 */
[----:B------:R-:W-:-:S02]  /*fc70*/  PRMT R20, R25, 0x7604, R20 ;  /* 0x0000760419147816 */ /* 0x000fc40000000014 */
[----:B------:R-:W-:Y:S02]  /*fc80*/  LOP3.LUT R15, R15, 0xff, RZ, 0xc0, !PT ;  /* 0x000000ff0f0f7812 */ /* 0x000fe400078ec0ff */
[--C-:B------:R-:W-:Y:S02]  /*fc90*/  SHF.R.U32.HI R28, RZ, 0x8, R11.reuse ;  /* 0x00000008ff1c7819 */ /* 0x100fe4000001160b */
[----:B------:R-:W-:Y:S02]  /*fca0*/  SHF.R.U32.HI R33, RZ, 0x10, R11 ;  /* 0x00000010ff217819 */ /* 0x000fe4000001160b */
[----:B------:R-:W-:Y:S02]  /*fcb0*/  SHF.R.U32.HI R29, RZ, 0x10, R9 ;  /* 0x00000010ff1d7819 */ /* 0x000fe40000011609 */
[----:B------:R-:W-:Y:S01]  /*fcc0*/  VIMNMX R37, R26, 0x80, PT ;  /* 0x000000801a257848 */ /* 0x000fe20003fe0100 */
[----:B------:R-:W-:Y:S01]  /*fcd0*/  IMAD.U32 R33, R33, 0x10000, RZ ;  /* 0x0001000021217824 */ /* 0x000fe200078e00ff */
[----:B------:R-:W-:-:S02]  /*fce0*/  SHF.L.U32 R29, R29, 0x10, RZ ;  /* 0x000000101d1d7819 */ /* 0x000fc400000006ff */
[----:B--2---:R-:W-:Y:S02]  /*fcf0*/  R2UR UR5, R0 ;  /* 0x00000000000572ca */ /* 0x004fe400000e0000 */
[----:B------:R-:W-:-:S04]  /*fd00*/  SHF.R.U32.HI R0, RZ, 0x8, R4 ;  /* 0x00000008ff007819 */ /* 0x000fc80000011604 */
[----:B------:R-:W-:-:S04]  /*fd10*/  LOP3.LUT R0, R0, 0xff, RZ, 0xc0, !PT ;  /* 0x000000ff00007812 */ /* 0x000fc800078ec0ff */
[----:B------:R-:W-:Y:S02]  /*fd20*/  PRMT R13, R0, 0x7604, R3 ;  /* 0x00007604000d7816 */ /* 0x000fe40000000003 */
[----:B------:R-:W-:Y:S01]  /*fd30*/  SHF.R.U32.HI R3, RZ, 0x8, R8 ;  /* 0x00000008ff037819 */ /* 0x000fe20000011608 */
[----:B------:R-:W-:Y:S01]  /*fd40*/  ULEA.HI UR4, UR5, UR5, URZ, 0x1 ;  /* 0x0000000505047291 */ /* 0x000fe2000f8f083f */
[----:B------:R-:W-:Y:S02]  /*fd50*/  SHF.R.U32.HI R0, RZ, 0x8, R6 ;  /* 0x00000008ff007819 */ /* 0x000fe40000011606 */
[----:B------:R-:W-:Y:S01]  /*fd60*/  LOP3.LUT R3, R3, 0xff, RZ, 0xc0, !PT ;  /* 0x000000ff03037812 */ /* 0x000fe200078ec0ff */
[----:B------:R-:W-:Y:S01]  /*fd70*/  ULOP3.LUT UR4, UR4, 0xfffffffe, URZ, 0xc0, !UPT ;  /* 0xfffffffe04047892 */ /* 0x000fe2000f8ec03f */
[----:B------:R-:W-:Y:S02]  /*fd80*/  LOP3.LUT R21, R0, 0xff, RZ, 0xc0, !PT ;  /* 0x000000ff00157812 */ /* 0x000fe400078ec0ff */
[----:B------:R-:W-:Y:S01]  /*fd90*/  PRMT R27, R3, 0x7604, R24 ;  /* 0x00007604031b7816 */ /* 0x000fe20000000018 */
[----:B------:R-:W-:Y:S01]  /*fda0*/  UIADD3 UR4, UR5, -UR4, URZ ;  /* 0x8000000405047290 */ /* 0x000fe2000fffe03f */
[----:B------:R-:W0:Y:S01]  /*fdb0*/  LDC R3, c[0x0][0x3f4] ;  /* 0x0000fd00ff037b82 */ /* 0x000e220000000800 */
[----:B------:R-:W-:-:S02]  /*fdc0*/  SHF.R.U32.HI R0, RZ, 0x8, R10 ;  /* 0x00000008ff007819 */ /* 0x000fc4000001160a */
[----:B------:R-:W-:Y:S02]  /*fdd0*/  PRMT R21, R21, 0x7604, R14 ;  /* 0x0000760415157816 */ /* 0x000fe4000000000e */
[----:B------:R-:W-:Y:S01]  /*fde0*/  IMAD.U32 R35, RZ, RZ, UR4 ;  /* 0x00000004ff237e24 */ /* 0x000fe2000f8e00ff */
[----:B------:R-:W-:Y:S02]  /*fdf0*/  LOP3.LUT R14, R9, 0xff, RZ, 0xc0, !PT ;  /* 0x000000ff090e7812 */ /* 0x000fe400078ec0ff */
[----:B------:R-:W-:Y:S02]  /*fe00*/  LOP3.LUT R24, R10, 0xff, RZ, 0xc0, !PT ;  /* 0x000000ff0a187812 */ /* 0x000fe400078ec0ff */
[----:B------:R-:W-:Y:S02]  /*fe10*/  SHF.L.U32 R35, R35, 0x1f, RZ ;  /* 0x0000001f23237819 */ /* 0x000fe400000006ff */
[----:B------:R-:W-:Y:S02]  /*fe20*/  LOP3.LUT R25, R0, 0xff, RZ, 0xc0, !PT ;  /* 0x000000ff00197812 */ /* 0x000fe400078ec0ff */
[----:B------:R-:W1:Y:S01]  /*fe30*/  SYNCS.PHASECHK.TRANS64.TRYWAIT P1, [R16+URZ+0x2e800], R35 ;  /* 0x02e80023100075a7 */ /* 0x000e62000802017f */
        /* <DEDUP_REMOVED lines=8> */
[----:B------:R-:W-:-:S02]  /*fec0*/  LOP3.LUT R13, R13, 0xff0000, R4, 0xf8, !PT ;  /* 0x00ff00000d0d7812 */ /* 0x000fc400078ef804 */
[----:B------:R-:W-:Y:S01]  /*fed0*/  LOP3.LUT R33, R0, 0xff0000, R33, 0xf8, !PT ;  /* 0x00ff000000217812 */ /* 0x000fe200078ef821 */
[----:B------:R-:W-:Y:S01]  /*fee0*/  IMAD.U32 R25, R25, 0x10000, RZ ;  /* 0x0001000019197824 */ /* 0x000fe200078e00ff */
[----:B------:R-:W-:Y:S02]  /*fef0*/  LOP3.LUT R15, R12, 0xff0000, R15, 0xf8, !PT ;  /* 0x00ff00000c0f7812 */ /* 0x000fe400078ef80f */
[----:B------:R-:W-:Y:S02]  /*ff00*/  LOP3.LUT R0, R13, 0xff000000, R4, 0xf8, !PT ;  /* 0xff0000000d007812 */ /* 0x000fe400078ef804 */
[----:B0-----:R-:W-:Y:S02]  /*ff10*/  ISETP.GE.AND P0, PT, R18, R3, PT ;  /* 0x000000031200720c */ /* 0x001fe40003f06270 */
[----:B------:R-:W-:Y:S02]  /*ff20*/  LOP3.LUT R12, R15, 0xff000000, R5, 0xf8, !PT ;  /* 0xff0000000f0c7812 */ /* 0x000fe400078ef805 */
[----:B------:R-:W-:-:S02]  /*ff30*/  LOP3.LUT R13, R21, 0xff0000, R6, 0xf8, !PT ;  /* 0x00ff0000150d7812 */ /* 0x000fc400078ef806 */
[----:B------:R-:W-:Y:S02]  /*ff40*/  LOP3.LUT R25, R20, 0xff0000, R25, 0xf8, !PT ;  /* 0x00ff000014197812 */ /* 0x000fe400078ef819 */
[----:B------:R-:W-:Y:S02]  /*ff50*/  LOP3.LUT R29, R14, 0xff0000, R29, 0xf8, !PT ;  /* 0x00ff00000e1d7812 */ /* 0x000fe400078ef81d */
[----:B------:R-:W-:Y:S02]  /*ff60*/  LOP3.LUT R15, R27, 0xff0000, R8, 0xf8, !PT ;  /* 0x00ff00001b0f7812 */ /* 0x000fe400078ef808 */
[----:B------:R-:W-:Y:S02]  /*ff70*/  LOP3.LUT R21, R31, 0xff0000, R10, 0xf8, !PT ;  /* 0x00ff00001f157812 */ /* 0x000fe400078ef80a */
[-C--:B------:R-:W-:Y:S02]  /*ff80*/  ISETP.GE.OR P2, PT, R228, R37.reuse, P0 ;  /* 0x00000025e400720c */ /* 0x080fe40000746670 */
[----:B------:R-:W-:-:S02]  /*ff90*/  ISETP.GE.OR P0, PT, R32, R37, P0 ;  /* 0x000000252000720c */ /* 0x000fc40000706670 */
[----:B------:R-:W-:Y:S02]  /*ffa0*/  LOP3.LUT R13, R13, 0xff000000, R6, 0xf8, !PT ;  /* 0xff0000000d0d7812 */ /* 0x000fe400078ef806 */
[----:B------:R-:W-:Y:S02]  /*ffb0*/  LOP3.LUT R14, R25, 0xff000000, R7, 0xf8, !PT ;  /* 0xff000000190e7812 */ /* 0x000fe400078ef807 */
[----:B------:R-:W-:Y:S02]  /*ffc0*/  LOP3.LUT R15, R15, 0xff000000, R8, 0xf8, !PT ;  /* 0xff0000000f0f7812 */ /* 0x000fe400078ef808 */
[----:B------:R-:W-:Y:S02]  /*ffd0*/  LOP3.LUT R20, R29, 0xff000000, R9, 0xf8, !PT ;  /* 0xff0000001d147812 */ /* 0x000fe400078ef809 */
[----:B------:R-:W-:Y:S02]  /*ffe0*/  LOP3.LUT R21, R21, 0xff000000, R10, 0xf8, !PT ;  /* 0xff00000015157812 */ /* 0x000fe400078ef80a */
[----:B------:R-:W-:Y:S01]  /*fff0*/  LOP3.LUT R24, R33, 0xff000000, R11, 0xf8, !PT ;  /* 0xff00000021187812 */ /* 0x000fe200078ef80b */
[----:B-1----:R-:W-:Y:S06]  /*10000*/  @!P1 BRA `(.L_x_6419) ;  /* 0x0000016800849947 */ /* 0x002fec0003800000 */
.L_x_6623:
[----:B------:R-:W-:Y:S05]  /*10010*/  BSYNC B1 ;  /* 0x0000000000017941 */ /* 0x000fea0003800000 */
.L_x_6418:
[----:B------:R-:W-:Y:S04]  /*10020*/  BSSY B1, `(.L_x_6420) ;  /* 0x00000c6000017945 */ /* 0x000fe80003800000 */
[----:B------:R-:W-:Y:S05]  /*10030*/  @P2 BRA `(.L_x_6421) ;  /* 0x0000000c00102947 */ /* 0x000fea0003800000 */
[----:B------:R-:W1:Y:S01]  /*10040*/  S2R R5, SR_TID.X ;  /* 0x0000000000057919 */ /* 0x000e620000002100 */
[----:B------:R-:W-:Y:S01]  /*10050*/  IMAD.SHL.U32 R4, R229, 0x80, RZ ;  /* 0x00000080e5047824 */ /* 0x000fe200078e00ff */
[----:B------:R-:W-:Y:S02]  /*10060*/  F2FP.F16.E4M3.UNPACK_B R38, R0.H1 ;  /* 0x00000000ff26723e */ /* 0x000fe400030006ff */
[-C--:B------:R-:W-:Y:S02]  /*10070*/  F2FP.F16.E4M3.UNPACK_B R42, R15.reuse.H1 ;  /* 0x0000000fff2a723e */ /* 0x080fe400030006ff */
[----:B------:R-:W-:Y:S01]  /*10080*/  LOP3.LUT R6, R4, 0x380, RZ, 0xc0, !PT ;  /* 0x0000038004067812 */ /* 0x000fe200078ec0ff */
[----:B------:R-:W-:Y:S01]  /*10090*/  HADD2.F32 R39, -RZ, R38.H0_H0 ;  /* 0x20000026ff277230 */ /* 0x000fe20000004100 */
[----:B------:R-:W-:Y:S01]  /*100a0*/  F2FP.F16.E4M3.UNPACK_B R41, R15 ;  /* 0x0000000fff29723e */ /* 0x000fe200020006ff */
[----:B------:R-:W-:Y:S01]  /*100b0*/  HADD2.F32 R40, -RZ, R42.H0_H0 ;  /* 0x2000002aff287230 */ /* 0x000fe20000004100 */
[----:B------:R-:W-:-:S02]  /*100c0*/  LOP3.LUT R4, R6, 0x70, R18, 0xf8, !PT ;  /* 0x0000007006047812 */ /* 0x000fc400078ef812 */
[----:B------:R-:W-:-:S04]  /*100d0*/  SHF.R.U32.HI R9, RZ, 0x3, R6 ;  /* 0x00000003ff097819 */ /* 0x000fc80000011606 */
[----:B------:R-:W-:Y:S01]  /*100e0*/  LOP3.LUT R25, R4, R9, RZ, 0x3c, !PT ;  /* 0x0000000904197212 */ /* 0x000fe200078e3cff */
[----:B-1----:R-:W-:-:S05]  /*100f0*/  VIADD R5, R5, 0xffffff80 ;  /* 0xffffff8005057836 */ /* 0x002fca0000000000 */
[----:B------:R-:W-:-:S04]  /*10100*/  SHF.R.S32.HI R8, RZ, 0x1f, R5 ;  /* 0x0000001fff087819 */ /* 0x000fc80000011405 */
[----:B------:R-:W-:Y:S01]  /*10110*/  LEA.HI R8, R8, R5, RZ, 0x5 ;  /* 0x0000000508087211 */ /* 0x000fe200078f28ff */
[----:B------:R-:W-:-:S04]  /*10120*/  IMAD.IADD R5, R18, 0x1, R3 ;  /* 0x0000000112057824 */ /* 0x000fc800078e0203 */
[----:B------:R-:W-:Y:S01]  /*10130*/  IMAD.SHL.U32 R8, R8, 0x20, RZ ;  /* 0x0000002008087824 */ /* 0x000fe200078e00ff */
[----:B------:R-:W-:-:S04]  /*10140*/  LOP3.LUT R5, R6, 0x70, R5, 0xf8, !PT ;  /* 0x0000007006057812 */ /* 0x000fc800078ef805 */
[----:B------:R-:W-:Y:S02]  /*10150*/  LOP3.LUT R8, R8, 0xfffffc00, RZ, 0xc0, !PT ;  /* 0xfffffc0008087812 */ /* 0x000fe400078ec0ff */
[----:B------:R-:W-:Y:S02]  /*10160*/  LOP3.LUT R9, R5, R9, RZ, 0x3c, !PT ;  /* 0x0000000905097212 */ /* 0x000fe400078e3cff */
[C-C-:B------:R-:W-:Y:S02]  /*10170*/  IADD3 R25, R16.reuse, R25, R8.reuse ;  /* 0x0000001910197210 */ /* 0x140fe40007ffe008 */
[----:B------:R-:W-:-:S03]  /*10180*/  IADD3 R26, R16, R9, R8 ;  /* 0x00000009101a7210 */ /* 0x000fc60007ffe008 */
[----:B------:R-:W1:Y:S04]  /*10190*/  LDS.128 R4, [R25+0x1c400] ;  /* 0x01c4000019047984 */ /* 0x000e680000000c00 */
[----:B------:R-:W2:Y:S01]  /*101a0*/  LDS.128 R8, [R26+0x1c400] ;  /* 0x01c400001a087984 */ /* 0x000ea20000000c00 */
[-C--:B-1----:R-:W-:Y:S02]  /*101b0*/  F2FP.F16.E4M3.UNPACK_B R27, R4.reuse ;  /* 0x00000004ff1b723e */ /* 0x082fe400020006ff */
[----:B------:R-:W-:Y:S02]  /*101c0*/  F2FP.F16.E4M3.UNPACK_B R4, R4.H1 ;  /* 0x00000004ff04723e */ /* 0x000fe400030006ff */
[----:B--2---:R-:W-:Y:S02]  /*101d0*/  F2FP.F16.E4M3.UNPACK_B R33, R8.H1 ;  /* 0x00000008ff21723e */ /* 0x004fe400030006ff */
[----:B------:R-:W-:-:S02]  /*101e0*/  F2FP.F16.E4M3.UNPACK_B R28, R5 ;  /* 0x00000005ff1c723e */ /* 0x000fc400020006ff */
[----:B------:R-:W-:Y:S01]  /*101f0*/  F2FP.F16.E4M3.UNPACK_B R29, R5.H1 ;  /* 0x00000005ff1d723e */ /* 0x000fe200030006ff */
[--C-:B------:R-:W-:Y:S01]  /*10200*/  HADD2.F32 R34, -RZ, R33.reuse.H0_H0 ;  /* 0x20000021ff227230 */ /* 0x100fe20000004100 */
[-C--:B0-----:R-:W-:Y:S01]  /*10210*/  F2FP.F16.E4M3.UNPACK_B R35, R9.reuse ;  /* 0x00000009ff23723e */ /* 0x081fe200020006ff */
[----:B------:R-:W-:Y:S01]  /*10220*/  HADD2.F32 R5, -RZ, R4.H0_H0 ;  /* 0x20000004ff057230 */ /* 0x000fe20000004100 */
[----:B------:R-:W-:Y:S01]  /*10230*/  F2FP.F16.E4M3.UNPACK_B R36, R9.H1 ;  /* 0x00000009ff24723e */ /* 0x000fe200030006ff */
[----:B------:R-:W-:Y:S02]  /*10240*/  HADD2.F32 R33, -RZ, R33.H1_H1 ;  /* 0x30000021ff217230 */ /* 0x000fe40000004100 */
[CC--:B------:R-:W-:Y:S01]  /*10250*/  FMUL.FTZ R9, R34.reuse, R39.reuse ;  /* 0x0000002722097220 */ /* 0x0c0fe20000410000 */
[----:B------:R-:W-:Y:S01]  /*10260*/  FMUL.FTZ R44, R34, R40 ;  /* 0x00000028222c7220 */ /* 0x000fe20000410000 */
[----:B------:R-:W-:Y:S02]  /*10270*/  F2FP.F16.E4M3.UNPACK_B R8, R8 ;  /* 0x00000008ff08723e */ /* 0x000fe400020006ff */
[C---:B------:R-:W-:Y:S01]  /*10280*/  FFMA.FTZ R46, R5.reuse, R40, R9 ;  /* 0x00000028052e7223 */ /* 0x040fe20000010009 */
[----:B------:R-:W-:Y:S01]  /*10290*/  FFMA.FTZ R45, R5, R39, -R44 ;  /* 0x00000027052d7223 */ /* 0x000fe2000001082c */
        /* <DEDUP_REMOVED lines=11> */
[----:B------:R-:W-:Y:S01]  /*10350*/  FMUL.FTZ R33, R9, R42 ;  /* 0x0000002a09217220 */ /* 0x000fe20000410000 */
[----:B------:R-:W-:Y:S02]  /*10360*/  HADD2.F32 R4, -RZ, R27.H0_H0 ;  /* 0x2000001bff047230 */ /* 0x000fe40000004100 */
[C---:B------:R-:W-:Y:S01]  /*10370*/  FFMA.FTZ R47, R5.reuse, R44, R43 ;  /* 0x0000002c052f7223 */ /* 0x040fe2000001002b */
[----:B------:R-:W-:Y:S01]  /*10380*/  FFMA.FTZ R48, R5, R40, -R48 ;  /* 0x0000002805307223 */ /* 0x000fe20000010830 */
[----:B------:R-:W-:Y:S01]  /*10390*/  FMUL.FTZ R9, R9, R39 ;  /* 0x0000002709097220 */ /* 0x000fe20000410000 */
[----:B------:R-:W-:-:S02]  /*103a0*/  HADD2.F32 R5, -RZ, R36.H0_H0 ;  /* 0x20000024ff057230 */ /* 0x000fc40000004100 */
[C---:B------:R-:W-:Y:S01]  /*103b0*/  FFMA.FTZ R43, R4.reuse, R39, -R33 ;  /* 0x00000027042b7223 */ /* 0x040fe20000010821 */
[----:B------:R-:W-:Y:S01]  /*103c0*/  F2FP.F16.E4M3.UNPACK_B R39, R20.H1 ;  /* 0x00000014ff27723e */ /* 0x000fe200030006ff */
[----:B------:R-:W-:Y:S01]  /*103d0*/  FFMA.FTZ R42, R4, R42, R9 ;  /* 0x0000002a042a7223 */ /* 0x000fe20000010009 */
[----:B------:R-:W-:Y:S01]  /*103e0*/  F2FP.F16.E4M3.UNPACK_B R9, R12.H1 ;  /* 0x0000000cff09723e */ /* 0x000fe200030006ff */
[----:B------:R-:W-:Y:S01]  /*103f0*/  HADD2.F32 R41, -RZ, R41.H1_H1 ;  /* 0x30000029ff297230 */ /* 0x000fe20000004100 */
[-C--:B------:R-:W-:Y:S01]  /*10400*/  F2FP.F16.E4M3.UNPACK_B R31, R6.reuse ;  /* 0x00000006ff1f723e */ /* 0x080fe200020006ff */
[----:B------:R-:W-:Y:S01]  /*10410*/  HADD2.F32 R40, -RZ, R39.H0_H0 ;  /* 0x20000027ff287230 */ /* 0x000fe20000004100 */
[----:B------:R-:W-:Y:S01]  /*10420*/  F2FP.F16.E4M3.UNPACK_B R6, R6.H1 ;  /* 0x00000006ff06723e */ /* 0x000fe200030006ff */
[----:B------:R-:W-:Y:S01]  /*10430*/  HADD2.F32 R8, -RZ, R8.H1_H1 ;  /* 0x30000008ff087230 */ /* 0x000fe20000004100 */
[----:B------:R-:W-:Y:S01]  /*10440*/  F2FP.F16.E4M3.UNPACK_B R34, R11 ;  /* 0x0000000bff22723e */ /* 0x000fe200020006ff */
[----:B------:R-:W-:-:S02]  /*10450*/  HADD2.F32 R38, -RZ, R38.H1_H1 ;  /* 0x30000026ff267230 */ /* 0x000fc40000004100 */
[C---:B------:R-:W-:Y:S01]  /*10460*/  FMUL.FTZ R49, R5.reuse, R40 ;  /* 0x0000002805317220 */ /* 0x040fe20000410000 */
[----:B------:R-:W-:Y:S02]  /*10470*/  HADD2.F32 R33, -RZ, R9.H0_H0 ;  /* 0x20000009ff217230 */ /* 0x000fe40000004100 */
[C---:B------:R-:W-:Y:S01]  /*10480*/  FMUL.FTZ R44, R8.reuse, R41 ;  /* 0x00000029082c7220 */ /* 0x040fe20000410000 */
[----:B------:R-:W-:Y:S02]  /*10490*/  HADD2.F32 R4, -RZ, R29.H0_H0 ;  /* 0x2000001dff047230 */ /* 0x000fe40000004100 */
[----:B------:R-:W-:Y:S01]  /*104a0*/  FMUL.FTZ R8, R8, R38 ;  /* 0x0000002608087220 */ /* 0x000fe20000410000 */
[----:B------:R-:W-:Y:S02]  /*104b0*/  HADD2.F32 R27, -RZ, R27.H1_H1 ;  /* 0x3000001bff1b7230 */ /* 0x000fe40000004100 */
[----:B------:R-:W-:Y:S01]  /*104c0*/  FMUL.FTZ R5, R5, R33 ;  /* 0x0000002105057220 */ /* 0x000fe20000410000 */
[----:B------:R-:W-:-:S02]  /*104d0*/  HADD2.F32 R39, -RZ, R39.H1_H1 ;  /* 0x30000027ff277230 */ /* 0x000fc40000004100 */
[C---:B------:R-:W-:Y:S01]  /*104e0*/  FFMA.FTZ R51, R4.reuse, R33, -R49 ;  /* 0x0000002104337223 */ /* 0x040fe20000010831 */
[----:B------:R-:W-:Y:S01]  /*104f0*/  F2FP.F16.E4M3.UNPACK_B R33, R20 ;  /* 0x00000014ff21723e */ /* 0x000fe200020006ff */
[C---:B------:R-:W-:Y:S01]  /*10500*/  FFMA.FTZ R44, R27.reuse, R38, -R44 ;  /* 0x000000261b2c7223 */ /* 0x040fe2000001082c */
[----:B------:R-:W-:Y:S01]  /*10510*/  FFMA.FTZ R41, R27, R41, R8 ;  /* 0x000000291b297223 */ /* 0x000fe20000010008 */
[----:B------:R-:W-:Y:S01]  /*10520*/  HADD2.F32 R36, -RZ, R36.H1_H1 ;  /* 0x30000024ff247230 */ /* 0x000fe20000004100 */
[----:B------:R-:W-:Y:S01]  /*10530*/  F2FP.F16.E4M3.UNPACK_B R8, R12 ;  /* 0x0000000cff08723e */ /* 0x000fe200020006ff */
[----:B------:R-:W-:Y:S02]  /*10540*/  HADD2.F32 R27, -RZ, R9.H1_H1 ;  /* 0x30000009ff1b7230 */ /* 0x000fe40000004100 */
[----:B------:R-:W-:Y:S01]  /*10550*/  FFMA.FTZ R52, R4, R40, R5 ;  /* 0x0000002804347223 */ /* 0x000fe20000010005 */
[----:B------:R-:W-:Y:S02]  /*10560*/  HADD2.F32 R38, -RZ, R33.H0_H0 ;  /* 0x20000021ff267230 */ /* 0x000fe40000004100 */
[----:B------:R-:W-:Y:S01]  /*10570*/  FMUL.FTZ R40, R36, R39 ;  /* 0x0000002724287220 */ /* 0x000fe20000410000 */
[----:B------:R-:W-:-:S02]  /*10580*/  HADD2.F32 R5, -RZ, R35.H0_H0 ;  /* 0x20000023ff057230 */ /* 0x000fc40000004100 */
[----:B------:R-:W-:Y:S01]  /*10590*/  FMUL.FTZ R36, R36, R27 ;  /* 0x0000001b24247220 */ /* 0x000fe20000410000 */
[----:B------:R-:W-:Y:S01]  /*105a0*/  HADD2.F32 R29, -RZ, R29.H1_H1 ;  /* 0x3000001dff1d7230 */ /* 0x000fe20000004100 */
[----:B------:R-:W-:Y:S01]  /*105b0*/  F2FP.F16.E4M3.UNPACK_B R11, R11.H1 ;  /* 0x0000000bff0b723e */ /* 0x000fe200030006ff */
[----:B------:R-:W-:Y:S02]  /*105c0*/  HADD2.F32 R9, -RZ, R8.H0_H0 ;  /* 0x20000008ff097230 */ /* 0x000fe40000004100 */
[-C--:B------:R-:W-:Y:S01]  /*105d0*/  FMUL.FTZ R49, R5, R38.reuse ;  /* 0x0000002605317220 */ /* 0x080fe20000410000 */
[----:B------:R-:W-:Y:S02]  /*105e0*/  HADD2.F32 R4, -RZ, R28.H0_H0 ;  /* 0x2000001cff047230 */ /* 0x000fe40000004100 */
[C---:B------:R-:W-:Y:S01]  /*105f0*/  FFMA.FTZ R54, R29.reuse, R27, -R40 ;  /* 0x0000001b1d367223 */ /* 0x040fe20000010828 */
[----:B------:R-:W-:Y:S01]  /*10600*/  FFMA.FTZ R53, R29, R39, R36 ;  /* 0x000000271d357223 */ /* 0x000fe20000010024 */
[----:B------:R-:W-:Y:S01]  /*10610*/  FMUL.FTZ R5, R5, R9 ;  /* 0x0000000905057220 */ /* 0x000fe20000410000 */
[----:B------:R-:W-:Y:S01]  /*10620*/  F2FP.F16.E4M3.UNPACK_B R29, R21.H1 ;  /* 0x00000015ff1d723e */ /* 0x000fe200030006ff */
[C---:B------:R-:W-:Y:S01]  /*10630*/  FFMA.FTZ R49, R4.reuse, R9, -R49 ;  /* 0x0000000904317223 */ /* 0x040fe20000010831 */
[----:B------:R-:W-:Y:S01]  /*10640*/  F2FP.F16.E4M3.UNPACK_B R9, R13.H1 ;  /* 0x0000000dff09723e */ /* 0x000fe200030006ff */
[----:B------:R-:W-:Y:S01]  /*10650*/  FFMA.FTZ R38, R4, R38, R5 ;  /* 0x0000002604267223 */ /* 0x000fe20000010005 */
[----:B------:R-:W-:Y:S01]  /*10660*/  HADD2.F32 R8, -RZ, R8.H1_H1 ;  /* 0x30000008ff087230 */ /* 0x000fe20000004100 */
[-C--:B------:R-:W-:Y:S01]  /*10670*/  F2FP.F16.E4M3.UNPACK_B R32, R7.reuse ;  /* 0x00000007ff20723e */ /* 0x080fe200020006ff */
        /* <DEDUP_REMOVED lines=8> */
[----:B------:R-:W-:Y:S02]  /*10700*/  HADD2.F32 R4, -RZ, R6.H0_H0 ;  /* 0x20000006ff047230 */ /* 0x000fe40000004100 */
[----:B------:R-:W-:Y:S01]  /*10710*/  FMUL.FTZ R35, R5, R36 ;  /* 0x0000002405237220 */ /* 0x000fe20000410000 */
[----:B------:R-:W-:-:S02]  /*10720*/  HADD2.F32 R28, -RZ, R28.H1_H1 ;  /* 0x3000001cff1c7230 */ /* 0x000fc40000004100 */
[-C--:B------:R-:W-:Y:S01]  /*10730*/  FMUL.FTZ R5, R5, R27.reuse ;  /* 0x0000001b05057220 */ /* 0x080fe20000410000 */
[----:B------:R-:W-:Y:S02]  /*10740*/  HADD2.F32 R29, -RZ, R29.H1_H1 ;  /* 0x3000001dff1d7230 */ /* 0x000fe40000004100 */
[----:B------:R-:W-:Y:S01]  /*10750*/  FFMA.FTZ R35, R4, R27, -R35 ;  /* 0x0000001b04237223 */ /* 0x000fe20000010823 */
[----:B------:R-:W-:Y:S02]  /*10760*/  HADD2.F32 R10, -RZ, R10.H1_H1 ;  /* 0x3000000aff0a7230 */ /* 0x000fe40000004100 */
[----:B------:R-:W-:Y:S01]  /*10770*/  FFMA.FTZ R40, R28, R8, -R39 ;  /* 0x000000081c287223 */ /* 0x000fe20000010827 */
        /* <DEDUP_REMOVED lines=8> */
[----:B------:R-:W-:Y:S01]  /*10800*/  FFMA.FTZ R33, R28, R33, R50 ;  /* 0x000000211c217223 */ /* 0x000fe20000010032 */
[----:B------:R-:W-:Y:S02]  /*10810*/  HADD2.F32 R5, -RZ, R37.H0_H0 ;  /* 0x20000025ff057230 */ /* 0x000fe40000004100 */
[C---:B------:R-:W-:Y:S01]  /*10820*/  FFMA.FTZ R56, R6.reuse, R9, -R55 ;  /* 0x0000000906387223 */ /* 0x040fe20000010837 */
[----:B------:R-:W-:Y:S01]  /*10830*/  FFMA.FTZ R58, R6, R29, R4 ;  /* 0x0000001d063a7223 */ /* 0x000fe20000010004 */
[----:B------:R-:W-:Y:S02]  /*10840*/  HADD2.F32 R6, -RZ, R8.H0_H0 ;  /* 0x20000008ff067230 */ /* 0x000fe40000004100 */
        /* <DEDUP_REMOVED lines=17> */
[--C-:B------:R-:W-:Y:S02]  /*10960*/  HADD2.F32 R6, -RZ, R4.reuse.H0_H0 ;  /* 0x20000004ff067230 */ /* 0x100fe40000004100 */
[----:B------:R-:W-:Y:S02]  /*10970*/  HADD2.F32 R8, -RZ, R4.H1_H1 ;  /* 0x30000004ff087230 */ /* 0x000fe40000004100 */
[----:B------:R-:W-:Y:S01]  /*10980*/  FMUL.FTZ R31, R5, R10 ;  /* 0x0000000a051f7220 */ /* 0x000fe20000410000 */
[----:B------:R-:W-:Y:S02]  /*10990*/  HADD2.F32 R4, -RZ, R7.H0_H0 ;  /* 0x20000007ff047230 */ /* 0x000fe40000004100 */
[----:B------:R-:W-:-:S02]  /*109a0*/  HADD2.F32 R28, -RZ, R9.H1_H1 ;  /* 0x30000009ff1c7230 */ /* 0x000fc40000004100 */
[-C--:B------:R-:W-:Y:S01]  /*109b0*/  FMUL.FTZ R9, R5, R6.reuse ;  /* 0x0000000605097220 */ /* 0x080fe20000410000 */
[----:B------:R-:W-:Y:S02]  /*109c0*/  HADD2.F32 R11, -RZ, R11.H1_H1 ;  /* 0x3000000bff0b7230 */ /* 0x000fe40000004100 */
[C---:B------:R-:W-:Y:S01]  /*109d0*/  FFMA.FTZ R37, R4.reuse, R6, -R31 ;  /* 0x0000000604257223 */ /* 0x040fe2000001081f */
[----:B------:R-:W-:Y:S01]  /*109e0*/  HADD2.F32 R7, -RZ, R7.H1_H1 ;  /* 0x30000007ff077230 */ /* 0x000fe20000004100 */
[----:B------:R-:W-:Y:S01]  /*109f0*/  F2FP.F16.E4M3.UNPACK_B R5, R14 ;  /* 0x0000000eff05723e */ /* 0x000fe200020006ff */
[----:B------:R-:W-:Y:S01]  /*10a00*/  FFMA.FTZ R55, R4, R10, R9 ;  /* 0x0000000a04377223 */ /* 0x000fe20000010009 */
[C---:B------:R-:W-:Y:S01]  /*10a10*/  FMUL.FTZ R6, R11.reuse, R28 ;  /* 0x0000001c0b067220 */ /* 0x040fe20000410000 */
[----:B------:R-:W-:Y:S01]  /*10a20*/  FMUL.FTZ R11, R11, R8 ;  /* 0x000000080b0b7220 */ /* 0x000fe20000410000 */
[----:B------:R-:W-:Y:S02]  /*10a30*/  F2FP.F16.E4M3.UNPACK_B R4, R24 ;  /* 0x00000018ff04723e */ /* 0x000fe400020006ff */
[C---:B------:R-:W-:Y:S01]  /*10a40*/  FFMA.FTZ R60, R7.reuse, R8, -R6 ;  /* 0x00000008073c7223 */ /* 0x040fe20000010806 */
[----:B------:R-:W-:Y:S01]  /*10a50*/  FFMA.FTZ R62, R7, R28, R11 ;  /* 0x0000001c073e7223 */ /* 0x000fe2000001000b */
[----:B------:R-:W-:-:S02]  /*10a60*/  HADD2.F32 R6, -RZ, R5.H0_H0 ;  /* 0x20000005ff067230 */ /* 0x000fc40000004100 */
[----:B------:R-:W-:Y:S02]  /*10a70*/  HADD2.F32 R7, -RZ, R5.H1_H1 ;  /* 0x30000005ff077230 */ /* 0x000fe40000004100 */
[----:B------:R-:W-:Y:S01]  /*10a80*/  HADD2.F32 R8, -RZ, R4.H0_H0 ;  /* 0x20000004ff087230 */ /* 0x000fe20000004100 */
[----:B------:R-:W-:Y:S01]  /*10a90*/  F2FP.SATFINITE.E4M3.F32.PACK_AB_MERGE_C R55, R62, R55, RZ ;  /* 0x000000373e37723e */ /* 0x000fe200048070ff */
[----:B------:R-:W-:Y:S02]  /*10aa0*/  HADD2.F32 R5, -RZ, R34.H0_H0 ;  /* 0x20000022ff057230 */ /* 0x000fe40000004100 */
        /* <DEDUP_REMOVED lines=16> */
[----:B------:R-:W-:Y:S02]  /*10bb0*/  F2FP.SATFINITE.E4M3.F32.PACK_AB_MERGE_C R8, R47, R46, RZ ;  /* 0x0000002e2f08723e */ /* 0x000fe400048070ff */
[----:B------:R-:W-:Y:S02]  /*10bc0*/  F2FP.SATFINITE.E4M3.F32.PACK_AB_MERGE_C R9, R53, R52, RZ ;  /* 0x000000343509723e */ /* 0x000fe400048070ff */
[----:B------:R-:W-:Y:S02]  /*10bd0*/  F2FP.SATFINITE.E4M3.F32.PACK_AB_MERGE_C R10, R58, R39, RZ ;  /* 0x000000273a0a723e */ /* 0x000fe400048070ff */
[----:B------:R-:W-:-:S02]  /*10be0*/  F2FP.SATFINITE.E4M3.F32.PACK_AB_MERGE_C R4, R44, R43, R4 ;  /* 0x0000002b2c04723e */ /* 0x000fc40004807004 */
[----:B------:R-:W-:Y:S02]  /*10bf0*/  F2FP.SATFINITE.E4M3.F32.PACK_AB_MERGE_C R5, R40, R49, R5 ;  /* 0x000000312805723e */ /* 0x000fe40004807005 */
[----:B------:R-:W-:Y:S02]  /*10c00*/  F2FP.SATFINITE.E4M3.F32.PACK_AB_MERGE_C R6, R36, R27, R6 ;  /* 0x0000001b2406723e */ /* 0x000fe40004807006 */
[----:B------:R-:W-:Y:S02]  /*10c10*/  F2FP.SATFINITE.E4M3.F32.PACK_AB_MERGE_C R7, R34, R11, R7 ;  /* 0x0000000b2207723e */ /* 0x000fe40004807007 */
[----:B------:R-:W-:Y:S02]  /*10c20*/  F2FP.SATFINITE.E4M3.F32.PACK_AB_MERGE_C R8, R41, R42, R8 ;  /* 0x0000002a2908723e */ /* 0x000fe40004807008 */
[----:B------:R-:W-:Y:S01]  /*10c30*/  F2FP.SATFINITE.E4M3.F32.PACK_AB_MERGE_C R9, R33, R38, R9 ;  /* 0x000000262109723e */ /* 0x000fe20004807009 */
[----:B------:R1:W-:Y:S01]  /*10c40*/  STS.128 [R25+0x1c400], R4 ;  /* 0x01c4000419007388 */ /* 0x0003e20000000c00 */
[----:B------:R-:W-:-:S02]  /*10c50*/  F2FP.SATFINITE.E4M3.F32.PACK_AB_MERGE_C R10, R50, R29, R10 ;  /* 0x0000001d320a723e */ /* 0x000fc4000480700a */
[----:B------:R-:W-:-:S05]  /*10c60*/  F2FP.SATFINITE.E4M3.F32.PACK_AB_MERGE_C R11, R31, R28, R55 ;  /* 0x0000001c1f0b723e */ /* 0x000fca0004807037 */
[----:B------:R1:W-:Y:S02]  /*10c70*/  STS.128 [R26+0x1c400], R8 ;  /* 0x01c400081a007388 */ /* 0x0003e40000000c00 */
.L_x_6421:
[----:B------:R-:W-:Y:S05]  /*10c80*/  BSYNC B1 ;  /* 0x0000000000017941 */ /* 0x000fea0003800000 */
.L_x_6420:
[----:B------:R-:W-:Y:S05]  /*10c90*/  @P0 BRA `(.L_x_6412) ;  /* 0x0000000c00040947 */ /* 0x000fea0003800000 */
[----:B-1----:R-:W2:Y:S01]  /*10ca0*/  LDL R8, [R1+0x70] ;  /* 0x0000700001087983 */ /* 0x002ea20000100800 */
[C---:B------:R-:W-:Y:S01]  /*10cb0*/  IADD3 R5, R228.reuse, 0x40, RZ ;  /* 0x00000040e4057810 */ /* 0x040fe20007ffe0ff */
[----:B------:R-:W-:Y:S02]  /*10cc0*/  VIADD R4, R228, 0x40 ;  /* 0x00000040e4047836 */ /* 0x000fe40000000000 */
[----:B------:R-:W3:Y:S02]  /*10cd0*/  LDL R49, [R1+0xc8] ;  /* 0x0000c80001317983 */ /* 0x000ee40000100800 */
[----:B------:R-:W-:Y:S02]  /*10ce0*/  IMAD.SHL.U32 R4, R4, 0x80, RZ ;  /* 0x0000008004047824 */ /* 0x000fe400078e00ff */
[----:B------:R-:W-:Y:S02]  /*10cf0*/  IMAD.SHL.U32 R5, R5, 0x80, RZ ;  /* 0x0000008005057824 */ /* 0x000fe400078e00ff */
[----:B------:R-:W-:Y:S01]  /*10d00*/  IMAD.IADD R3, R18, 0x1, R3 ;  /* 0x0000000112037824 */ /* 0x000fe200078e0203 */
[----:B------:R-:W-:-:S02]  /*10d10*/  LOP3.LUT R4, R4, 0x380, RZ, 0xc0, !PT ;  /* 0x0000038004047812 */ /* 0x000fc400078ec0ff */
[----:B------:R-:W-:Y:S02]  /*10d20*/  LOP3.LUT R5, R5, 0x380, RZ, 0xc0, !PT ;  /* 0x0000038005057812 */ /* 0x000fe400078ec0ff */
[----:B------:R-:W-:Y:S02]  /*10d30*/  SHF.R.U32.HI R4, RZ, 0x3, R4 ;  /* 0x00000003ff047819 */ /* 0x000fe40000011604 */
[----:B------:R-:W-:-:S04]  /*10d40*/  LOP3.LUT R3, R5, 0x70, R3, 0xf8, !PT ;  /* 0x0000007005037812 */ /* 0x000fc800078ef803 */
[----:B------:R-:W-:Y:S02]  /*10d50*/  LOP3.LUT R3, R3, R4, RZ, 0x3c, !PT ;  /* 0x0000000403037212 */ /* 0x000fe400078e3cff */
[----:B------:R-:W-:Y:S02]  /*10d60*/  F2FP.F16.E4M3.UNPACK_B R37, R0.H1 ;  /* 0x00000000ff25723e */ /* 0x000fe400030006ff */
[----:B------:R-:W-:-:S03]  /*10d70*/  F2FP.F16.E4M3.UNPACK_B R41, R15.H1 ;  /* 0x0000000fff29723e */ /* 0x000fc600030006ff */
[----:B0-----:R-:W-:Y:S02]  /*10d80*/  HADD2.F32 R35, -RZ, R37.H0_H0 ;  /* 0x20000025ff237230 */ /* 0x001fe40000004100 */
[--C-:B------:R-:W-:Y:S02]  /*10d90*/  HADD2.F32 R39, -RZ, R41.reuse.H0_H0 ;  /* 0x20000029ff277230 */ /* 0x100fe40000004100 */
[----:B------:R-:W-:Y:S02]  /*10da0*/  HADD2.F32 R46, -RZ, R41.H1_H1 ;  /* 0x30000029ff2e7230 */ /* 0x000fe40000004100 */
[----:B------:R-:W-:Y:S01]  /*10db0*/  HADD2.F32 R40, -RZ, R37.H1_H1 ;  /* 0x30000025ff287230 */ /* 0x000fe20000004100 */
[----:B------:R-:W-:Y:S02]  /*10dc0*/  F2FP.F16.E4M3.UNPACK_B R45, R20 ;  /* 0x00000014ff2d723e */ /* 0x000fe400020006ff */
[----:B--2---:R-:W-:Y:S01]  /*10dd0*/  IADD3 R3, R16, R3, R8 ;  /* 0x0000000310037210 */ /* 0x004fe20007ffe008 */
[----:B---3--:R-:W0:Y:S04]  /*10de0*/  LDS.128 R4, [R49+0x1c400] ;  /* 0x01c4000031047984 */ /* 0x008e280000000c00 */
[----:B------:R-:W1:Y:S01]  /*10df0*/  LDS.128 R8, [R3+0x1c400] ;  /* 0x01c4000003087984 */ /* 0x000e620000000c00 */
[----:B0-----:R-:W-:-:S02]  /*10e00*/  F2FP.F16.E4M3.UNPACK_B R25, R4 ;  /* 0x00000004ff19723e */ /* 0x001fc400020006ff */
[----:B-1----:R-:W-:Y:S02]  /*10e10*/  F2FP.F16.E4M3.UNPACK_B R31, R8.H1 ;  /* 0x00000008ff1f723e */ /* 0x002fe400030006ff */
[----:B------:R-:W-:-:S03]  /*10e20*/  F2FP.F16.E4M3.UNPACK_B R4, R4.H1 ;  /* 0x00000004ff04723e */ /* 0x000fc600030006ff */
[--C-:B------:R-:W-:Y:S01]  /*10e30*/  HADD2.F32 R32, -RZ, R31.reuse.H0_H0 ;  /* 0x2000001fff207230 */ /* 0x100fe20000004100 */
[-C--:B------:R-:W-:Y:S02]  /*10e40*/  F2FP.F16.E4M3.UNPACK_B R26, R5.reuse ;  /* 0x00000005ff1a723e */ /* 0x080fe400020006ff */
[----:B------:R-:W-:Y:S01]  /*10e50*/  F2FP.F16.E4M3.UNPACK_B R27, R5.H1 ;  /* 0x00000005ff1b723e */ /* 0x000fe200030006ff */
[----:B------:R-:W-:Y:S02]  /*10e60*/  HADD2.F32 R5, -RZ, R4.H0_H0 ;  /* 0x20000004ff057230 */ /* 0x000fe40000004100 */
[-C--:B------:R-:W-:Y:S01]  /*10e70*/  FMUL.FTZ R38, R35, R32.reuse ;  /* 0x0000002023267220 */ /* 0x080fe20000410000 */
[C---:B------:R-:W-:Y:S01]  /*10e80*/  FMUL.FTZ R36, R39.reuse, R32 ;  /* 0x0000002027247220 */ /* 0x040fe20000410000 */
[----:B------:R-:W-:Y:S02]  /*10e90*/  F2FP.F16.E4M3.UNPACK_B R8, R8 ;  /* 0x00000008ff08723e */ /* 0x000fe400020006ff */
[----:B------:R-:W-:Y:S01]  /*10ea0*/  FFMA.FTZ R38, R39, R5, R38 ;  /* 0x0000000527267223 */ /* 0x000fe20000010026 */
[----:B------:R-:W-:Y:S01]  /*10eb0*/  F2FP.F16.E4M3.UNPACK_B R39, R15 ;  /* 0x0000000fff27723e */ /* 0x000fe200020006ff */
[----:B------:R-:W-:Y:S01]  /*10ec0*/  FFMA.FTZ R35, R35, R5, -R36 ;  /* 0x0000000523237223 */ /* 0x000fe20000010824 */
[----:B------:R-:W-:Y:S01]  /*10ed0*/  F2FP.F16.E4M3.UNPACK_B R36, R0 ;  /* 0x00000000ff24723e */ /* 0x000fe200020006ff */
[----:B------:R-:W-:-:S02]  /*10ee0*/  HADD2.F32 R31, -RZ, R31.H1_H1 ;  /* 0x3000001fff1f7230 */ /* 0x000fc40000004100 */
[----:B------:R-:W-:Y:S02]  /*10ef0*/  HADD2.F32 R44, -RZ, R39.H0_H0 ;  /* 0x20000027ff2c7230 */ /* 0x000fe40000004100 */
[----:B------:R-:W-:Y:S02]  /*10f00*/  HADD2.F32 R5, -RZ, R8.H0_H0 ;  /* 0x20000008ff057230 */ /* 0x000fe40000004100 */
[-C--:B------:R-:W-:Y:S01]  /*10f10*/  FMUL.FTZ R37, R46, R31.reuse ;  /* 0x0000001f2e257220 */ /* 0x080fe20000410000 */
[----:B------:R-:W-:Y:S02]  /*10f20*/  HADD2.F32 R4, -RZ, R4.H1_H1 ;  /* 0x30000004ff047230 */ /* 0x000fe40000004100 */
[----:B------:R-:W-:Y:S01]  /*10f30*/  FMUL.FTZ R31, R40, R31 ;  /* 0x0000001f281f7220 */ /* 0x000fe20000410000 */
[----:B------:R-:W-:Y:S02]  /*10f40*/  HADD2.F32 R42, -RZ, R36.H0_H0 ;  /* 0x20000024ff2a7230 */ /* 0x000fe40000004100 */
[----:B------:R-:W-:Y:S01]  /*10f50*/  FMUL.FTZ R15, R44, R5 ;  /* 0x000000052c0f7220 */ /* 0x000fe20000410000 */
[----:B------:R-:W-:-:S02]  /*10f60*/  HADD2.F32 R0, -RZ, R25.H0_H0 ;  /* 0x20000019ff007230 */ /* 0x000fc40000004100 */
[----:B------:R-:W-:Y:S02]  /*10f70*/  HADD2.F32 R43, -RZ, R39.H1_H1 ;  /* 0x30000027ff2b7230 */ /* 0x000fe40000004100 */
[----:B------:R-:W-:Y:S02]  /*10f80*/  HADD2.F32 R8, -RZ, R8.H1_H1 ;  /* 0x30000008ff087230 */ /* 0x000fe40000004100 */
[----:B------:R-:W-:Y:S01]  /*10f90*/  HADD2.F32 R41, -RZ, R36.H1_H1 ;  /* 0x30000024ff297230 */ /* 0x000fe20000004100 */
[----:B------:R-:W-:Y:S01]  /*10fa0*/  F2FP.F16.E4M3.UNPACK_B R33, R9 ;  /* 0x00000009ff21723e */ /* 0x000fe200020006ff */
[----:B------:R-:W-:Y:S01]  /*10fb0*/  FMUL.FTZ R5, R42, R5 ;  /* 0x000000052a057220 */ /* 0x000fe20000410000 */
[----:B------:R-:W-:Y:S01]  /*10fc0*/  FFMA.FTZ R31, R46, R4, R31 ;  /* 0x000000042e1f7223 */ /* 0x000fe2000001001f */
[----:B------:R-:W-:Y:S01]  /*10fd0*/  FFMA.FTZ R15, R42, R0, -R15 ;  /* 0x000000002a0f7223 */ /* 0x000fe2000001080f */
[----:B------:R-:W-:Y:S01]  /*10fe0*/  F2FP.F16.E4M3.UNPACK_B R9, R9.H1 ;  /* 0x00000009ff09723e */ /* 0x000fe200030006ff */
[----:B------:R-:W-:Y:S01]  /*10ff0*/  HADD2.F32 R25, -RZ, R25.H1_H1 ;  /* 0x30000019ff197230 */ /* 0x000fe20000004100 */
[----:B------:R-:W-:Y:S01]  /*11000*/  F2FP.F16.E4M3.UNPACK_B R46, R20.H1 ;  /* 0x00000014ff2e723e */ /* 0x000fe200030006ff */
[----:B------:R-:W-:Y:S01]  /*11010*/  FMUL.FTZ R36, R43, R8 ;  /* 0x000000082b247220 */ /* 0x000fe20000410000 */
[----:B------:R-:W-:Y:S01]  /*11020*/  F2FP.F16.E4M3.UNPACK_B R42, R12.H1 ;  /* 0x0000000cff2a723e */ /* 0x000fe200030006ff */
[----:B------:R-:W-:Y:S01]  /*11030*/  FMUL.FTZ R8, R41, R8 ;  /* 0x0000000829087220 */ /* 0x000fe20000410000 */
[----:B------:R-:W-:Y:S01]  /*11040*/  FFMA.FTZ R40, R40, R4, -R37 ;  /* 0x0000000428287223 */ /* 0x000fe20000010825 */
[----:B------:R-:W-:Y:S01]  /*11050*/  FFMA.FTZ R5, R44, R0, R5 ;  /* 0x000000002c057223 */ /* 0x000fe20000010005 */
[----:B------:R-:W-:-:S02]  /*11060*/  HADD2.F32 R48, -RZ, R46.H0_H0 ;  /* 0x2000002eff307230 */ /* 0x000fc40000004100 */
[-C--:B------:R-:W-:Y:S01]  /*11070*/  FFMA.FTZ R8, R43, R25.reuse, R8 ;  /* 0x000000192b087223 */ /* 0x080fe20000010008 */
[--C-:B------:R-:W-:Y:S02]  /*11080*/  HADD2.F32 R4, -RZ, R9.reuse.H0_H0 ;  /* 0x20000009ff047230 */ /* 0x100fe40000004100 */
[--C-:B------:R-:W-:Y:S02]  /*11090*/  HADD2.F32 R44, -RZ, R42.reuse.H0_H0 ;  /* 0x2000002aff2c7230 */ /* 0x100fe40000004100 */
[----:B------:R-:W-:Y:S02]  /*110a0*/  HADD2.F32 R43, -RZ, R42.H1_H1 ;  /* 0x3000002aff2b7230 */ /* 0x000fe40000004100 */
[----:B------:R-:W-:Y:S02]  /*110b0*/  HADD2.F32 R9, -RZ, R9.H1_H1 ;  /* 0x30000009ff097230 */ /* 0x000fe40000004100 */
[----:B------:R-:W-:Y:S01]  /*110c0*/  FFMA.FTZ R36, R41, R25, -R36 ;  /* 0x0000001929247223 */ /* 0x000fe20000010824 */
[----:B------:R-:W-:-:S02]  /*110d0*/  HADD2.F32 R0, -RZ, R27.H0_H0 ;  /* 0x2000001bff007230 */ /* 0x000fc40000004100 */
[-C--:B------:R-:W-:Y:S01]  /*110e0*/  FMUL.FTZ R37, R48, R4.reuse ;  /* 0x0000000430257220 */ /* 0x080fe20000410000 */
[C---:B------:R-:W-:Y:S01]  /*110f0*/  FMUL.FTZ R39, R44.reuse, R4 ;  /* 0x000000042c277220 */ /* 0x040fe20000410000 */
[----:B------:R-:W-:Y:S01]  /*11100*/  HADD2.F32 R47, -RZ, R46.H1_H1 ;  /* 0x3000002eff2f7230 */ /* 0x000fe20000004100 */
[----:B------:R-:W-:Y:S01]  /*11110*/  F2FP.F16.E4M3.UNPACK_B R41, R12 ;  /* 0x0000000cff29723e */ /* 0x000fe200020006ff */
[----:B------:R-:W-:Y:S02]  /*11120*/  HADD2.F32 R27, -RZ, R27.H1_H1 ;  /* 0x3000001bff1b7230 */ /* 0x000fe40000004100 */
[----:B------:R-:W-:Y:S01]  /*11130*/  FMUL.FTZ R42, R43, R9 ;  /* 0x000000092b2a7220 */ /* 0x000fe20000410000 */
[----:B------:R-:W-:Y:S02]  /*11140*/  HADD2.F32 R46, -RZ, R45.H0_H0 ;  /* 0x2000002dff2e7230 */ /* 0x000fe40000004100 */
[----:B------:R-:W-:Y:S02]  /*11150*/  HADD2.F32 R4, -RZ, R33.H0_H0 ;  /* 0x20000021ff047230 */ /* 0x000fe40000004100 */
[-C--:B------:R-:W-:Y:S01]  /*11160*/  FFMA.FTZ R37, R44, R0.reuse, -R37 ;  /* 0x000000002c257223 */ /* 0x080fe20000010825 */
[----:B------:R-:W-:Y:S01]  /*11170*/  FFMA.FTZ R39, R48, R0, R39 ;  /* 0x0000000030277223 */ /* 0x000fe20000010027 */
[----:B------:R-:W-:-:S02]  /*11180*/  HADD2.F32 R44, -RZ, R41.H0_H0 ;  /* 0x20000029ff2c7230 */ /* 0x000fc40000004100 */
[C---:B------:R-:W-:Y:S01]  /*11190*/  FMUL.FTZ R12, R47.reuse, R9 ;  /* 0x000000092f0c7220 */ /* 0x040fe20000410000 */
[----:B------:R-:W-:Y:S01]  /*111a0*/  HADD2.F32 R0, -RZ, R26.H0_H0 ;  /* 0x2000001aff007230 */ /* 0x000fe20000004100 */
[----:B------:R-:W-:Y:S01]  /*111b0*/  F2FP.F16.E4M3.UNPACK_B R34, R10 ;  /* 0x0000000aff22723e */ /* 0x000fe200020006ff */
[----:B------:R-:W-:Y:S01]  /*111c0*/  FMUL.FTZ R9, R46, R4 ;  /* 0x000000042e097220 */ /* 0x000fe20000410000 */
[----:B------:R-:W-:Y:S01]  /*111d0*/  FFMA.FTZ R42, R47, R27, R42 ;  /* 0x0000001b2f2a7223 */ /* 0x000fe2000001002a */
[----:B------:R-:W-:Y:S02]  /*111e0*/  F2FP.F16.E4M3.UNPACK_B R10, R10.H1 ;  /* 0x0000000aff0a723e */ /* 0x000fe400030006ff */
[----:B------:R-:W-:Y:S01]  /*111f0*/  F2FP.F16.E4M3.UNPACK_B R47, R21.H1 ;  /* 0x00000015ff2f723e */ /* 0x000fe200030006ff */
[C---:B------:R-:W-:Y:S01]  /*11200*/  FMUL.FTZ R25, R44.reuse, R4 ;  /* 0x000000042c197220 */ /* 0x040fe20000410000 */
[----:B------:R-:W-:Y:S01]  /*11210*/  F2FP.F16.E4M3.UNPACK_B R28, R6 ;  /* 0x00000006ff1c723e */ /* 0x000fe200020006ff */
[----:B------:R-:W-:Y:S01]  /*11220*/  FFMA.FTZ R9, R44, R0, -R9 ;  /* 0x000000002c097223 */ /* 0x000fe20000010809 */
[----:B------:R-:W-:Y:S01]  /*11230*/  F2FP.F16.E4M3.UNPACK_B R6, R6.H1 ;  /* 0x00000006ff06723e */ /* 0x000fe200030006ff */
[----:B------:R-:W-:Y:S01]  /*11240*/  HADD2.F32 R50, -RZ, R47.H0_H0 ;  /* 0x2000002fff327230 */ /* 0x000fe20000004100 */
[----:B------:R-:W-:Y:S01]  /*11250*/  F2FP.F16.E4M3.UNPACK_B R44, R13.H1 ;  /* 0x0000000dff2c723e */ /* 0x000fe200030006ff */
[----:B------:R-:W-:-:S02]  /*11260*/  HADD2.F32 R4, -RZ, R10.H0_H0 ;  /* 0x2000000aff047230 */ /* 0x000fc40000004100 */
[----:B------:R-:W-:Y:S01]  /*11270*/  FFMA.FTZ R20, R43, R27, -R12 ;  /* 0x0000001b2b147223 */ /* 0x000fe2000001080c */
[----:B------:R-:W-:Y:S01]  /*11280*/  FFMA.FTZ R25, R46, R0, R25 ;  /* 0x000000002e197223 */ /* 0x000fe20000010019 */
[----:B------:R-:W-:Y:S02]  /*11290*/  HADD2.F32 R48, -RZ, R45.H1_H1 ;  /* 0x3000002dff307230 */ /* 0x000fe40000004100 */
[----:B------:R-:W-:Y:S02]  /*112a0*/  HADD2.F32 R33, -RZ, R33.H1_H1 ;  /* 0x30000021ff217230 */ /* 0x000fe40000004100 */
[----:B------:R-:W-:Y:S02]  /*112b0*/  HADD2.F32 R12, -RZ, R41.H1_H1 ;  /* 0x30000029ff0c7230 */ /* 0x000fe40000004100 */
[----:B------:R-:W-:Y:S01]  /*112c0*/  FMUL.FTZ R41, R50, R4 ;  /* 0x0000000432297220 */ /* 0x000fe20000410000 */
[----:B------:R-:W-:Y:S02]  /*112d0*/  HADD2.F32 R46, -RZ, R44.H0_H0 ;  /* 0x2000002cff2e7230 */ /* 0x000fe40000004100 */
[----:B------:R-:W-:-:S02]  /*112e0*/  HADD2.F32 R0, -RZ, R6.H0_H0 ;  /* 0x20000006ff007230 */ /* 0x000fc40000004100 */
[-C--:B------:R-:W-:Y:S01]  /*112f0*/  FMUL.FTZ R27, R48, R33.reuse ;  /* 0x00000021301b7220 */ /* 0x080fe20000410000 */
[----:B------:R-:W-:Y:S02]  /*11300*/  HADD2.F32 R26, -RZ, R26.H1_H1 ;  /* 0x3000001aff1a7230 */ /* 0x000fe40000004100 */
[----:B------:R-:W-:Y:S01]  /*11310*/  FMUL.FTZ R33, R12, R33 ;  /* 0x000000210c217220 */ /* 0x000fe20000410000 */
[C---:B------:R-:W-:Y:S01]  /*11320*/  FMUL.FTZ R43, R46.reuse, R4 ;  /* 0x000000042e2b7220 */ /* 0x040fe20000410000 */
[----:B------:R-:W-:Y:S01]  /*11330*/  FFMA.FTZ R41, R46, R0, -R41 ;  /* 0x000000002e297223 */ /* 0x000fe20000010829 */
[----:B------:R-:W-:Y:S02]  /*11340*/  HADD2.F32 R46, -RZ, R47.H1_H1 ;  /* 0x3000002fff2e7230 */ /* 0x000fe40000004100 */
[----:B------:R-:W-:Y:S02]  /*11350*/  HADD2.F32 R10, -RZ, R10.H1_H1 ;  /* 0x3000000aff0a7230 */ /* 0x000fe40000004100 */
[----:B------:R-:W-:-:S02]  /*11360*/  HADD2.F32 R44, -RZ, R44.H1_H1 ;  /* 0x3000002cff2c7230 */ /* 0x000fc40000004100 */
[-C--:B------:R-:W-:Y:S01]  /*11370*/  FFMA.FTZ R12, R12, R26.reuse, -R27 ;  /* 0x0000001a0c0c7223 */ /* 0x080fe2000001081b */
[----:B------:R-:W-:Y:S01]  /*11380*/  FFMA.FTZ R26, R48, R26, R33 ;  /* 0x0000001a301a7223 */ /* 0x000fe20000010021 */
[----:B------:R-:W-:Y:S01]  /*11390*/  F2FP.F16.E4M3.UNPACK_B R33, R21 ;  /* 0x00000015ff21723e */ /* 0x000fe200020006ff */
[----:B------:R-:W-:Y:S01]  /*113a0*/  HADD2.F32 R6, -RZ, R6.H1_H1 ;  /* 0x30000006ff067230 */ /* 0x000fe20000004100 */
[----:B------:R-:W-:Y:S01]  /*113b0*/  F2FP.F16.E4M3.UNPACK_B R27, R13 ;  /* 0x0000000dff1b723e */ /* 0x000fe200020006ff */
[-C--:B------:R-:W-:Y:S01]  /*113c0*/  FMUL.FTZ R13, R46, R10.reuse ;  /* 0x0000000a2e0d7220 */ /* 0x080fe20000410000 */
[C---:B------:R-:W-:Y:S01]  /*113d0*/  FMUL.FTZ R21, R44.reuse, R10 ;  /* 0x0000000a2c157220 */ /* 0x040fe20000410000 */
[----:B------:R-:W-:Y:S02]  /*113e0*/  HADD2.F32 R10, -RZ, R33.H0_H0 ;  /* 0x20000021ff0a7230 */ /* 0x000fe40000004100 */
[-C--:B------:R-:W-:Y:S01]  /*113f0*/  FFMA.FTZ R44, R44, R6.reuse, -R13 ;  /* 0x000000062c2c7223 */ /* 0x080fe2000001080d */
[----:B------:R-:W-:Y:S01]  /*11400*/  FFMA.FTZ R46, R46, R6, R21 ;  /* 0x000000062e2e7223 */ /* 0x000fe20000010015 */
[----:B------:R-:W-:-:S02]  /*11410*/  HADD2.F32 R4, -RZ, R34.H0_H0 ;  /* 0x20000022ff047230 */ /* 0x000fc40000004100 */
[----:B------:R-:W-:Y:S02]  /*11420*/  HADD2.F32 R6, -RZ, R27.H0_H0 ;  /* 0x2000001bff067230 */ /* 0x000fe40000004100 */
[----:B------:R-:W-:Y:S01]  /*11430*/  FFMA.FTZ R43, R50, R0, R43 ;  /* 0x00000000322b7223 */ /* 0x000fe2000001002b */
[----:B------:R-:W-:Y:S02]  /*11440*/  HADD2.F32 R0, -RZ, R28.H0_H0 ;  /* 0x2000001cff007230 */ /* 0x000fe40000004100 */
[-C--:B------:R-:W-:Y:S01]  /*11450*/  FMUL.FTZ R13, R10, R4.reuse ;  /* 0x000000040a0d7220 */ /* 0x080fe20000410000 */
[----:B------:R-:W-:Y:S02]  /*11460*/  HADD2.F32 R48, -RZ, R33.H1_H1 ;  /* 0x30000021ff307230 */ /* 0x000fe40000004100 */
[C---:B------:R-:W-:Y:S01]  /*11470*/  FMUL.FTZ R21, R6.reuse, R4 ;  /* 0x0000000406157220 */ /* 0x040fe20000410000 */
[----:B------:R-:W-:Y:S02]  /*11480*/  HADD2.F32 R34, -RZ, R34.H1_H1 ;  /* 0x30000022ff227230 */ /* 0x000fe40000004100 */
[----:B------:R-:W-:Y:S01]  /*11490*/  HADD2.F32 R4, -RZ, R27.H1_H1 ;  /* 0x3000001bff047230 */ /* 0x000fe20000004100 */
[----:B------:R-:W-:Y:S01]  /*114a0*/  F2FP.F16.E4M3.UNPACK_B R32, R11 ;  /* 0x0000000bff20723e */ /* 0x000fe200020006ff */
[----:B------:R-:W-:Y:S01]  /*114b0*/  FFMA.FTZ R6, R6, R0, -R13 ;  /* 0x0000000006067223 */ /* 0x000fe2000001080d */
[----:B------:R-:W-:-:S02]  /*114c0*/  HADD2.F32 R28, -RZ, R28.H1_H1 ;  /* 0x3000001cff1c7230 */ /* 0x000fc40000004100 */
[----:B------:R-:W-:Y:S01]  /*114d0*/  FFMA.FTZ R10, R10, R0, R21 ;  /* 0x000000000a0a7223 */ /* 0x000fe20000010015 */
[----:B------:R-:W-:Y:S01]  /*114e0*/  F2FP.F16.E4M3.UNPACK_B R11, R11.H1 ;  /* 0x0000000bff0b723e */ /* 0x000fe200030006ff */
[----:B------:R-:W-:Y:S01]  /*114f0*/  FMUL.FTZ R13, R48, R34 ;  /* 0x00000022300d7220 */ /* 0x000fe20000410000 */
[----:B------:R-:W-:Y:S01]  /*11500*/  F2FP.F16.E4M3.UNPACK_B R33, R24.H1 ;  /* 0x00000018ff21723e */ /* 0x000fe200030006ff */
[C---:B------:R-:W-:Y:S01]  /*11510*/  FMUL.FTZ R21, R4.reuse, R34 ;  /* 0x0000002204157220 */ /* 0x040fe20000410000 */
[----:B------:R-:W-:Y:S01]  /*11520*/  F2FP.F16.E4M3.UNPACK_B R0, R14.H1 ;  /* 0x0000000eff00723e */ /* 0x000fe200030006ff */
[-C--:B------:R-:W-:Y:S01]  /*11530*/  FFMA.FTZ R13, R4, R28.reuse, -R13 ;  /* 0x0000001c040d7223 */ /* 0x080fe2000001080d */
[-C--:B------:R-:W-:Y:S01]  /*11540*/  F2FP.F16.E4M3.UNPACK_B R29, R7.reuse ;  /* 0x00000007ff1d723e */ /* 0x080fe200020006ff */
[----:B------:R-:W-:Y:S01]  /*11550*/  FFMA.FTZ R21, R48, R28, R21 ;  /* 0x0000001c30157223 */ /* 0x000fe20000010015 */
[----:B------:R-:W-:Y:S01]  /*11560*/  F2FP.F16.E4M3.UNPACK_B R7, R7.H1 ;  /* 0x00000007ff07723e */ /* 0x000fe200030006ff */
[----:B------:R-:W-:-:S02]  /*11570*/  HADD2.F32 R50, -RZ, R33.H0_H0 ;  /* 0x20000021ff327230 */ /* 0x000fc40000004100 */
[----:B------:R-:W-:Y:S02]  /*11580*/  HADD2.F32 R4, -RZ, R11.H0_H0 ;  /* 0x2000000bff047230 */ /* 0x000fe40000004100 */
[--C-:B------:R-:W-:Y:S02]  /*11590*/  HADD2.F32 R28, -RZ, R0.reuse.H0_H0 ;  /* 0x20000000ff1c7230 */ /* 0x100fe40000004100 */
[----:B------:R-:W-:Y:S02]  /*115a0*/  HADD2.F32 R45, -RZ, R0.H1_H1 ;  /* 0x30000000ff2d7230 */ /* 0x000fe40000004100 */
[-C--:B------:R-:W-:Y:S01]  /*115b0*/  FMUL.FTZ R27, R50, R4.reuse ;  /* 0x00000004321b7220 */ /* 0x080fe20000410000 */
[----:B------:R-:W-:Y:S02]  /*115c0*/  HADD2.F32 R0, -RZ, R7.H0_H0 ;  /* 0x20000007ff007230 */ /* 0x000fe40000004100 */
[----:B------:R-:W-:Y:S02]  /*115d0*/  HADD2.F32 R47, -RZ, R33.H1_H1 ;  /* 0x30000021ff2f7230 */ /* 0x000fe40000004100 */
[----:B------:R-:W-:Y:S01]  /*115e0*/  FMUL.FTZ R33, R28, R4 ;  /* 0x000000041c217220 */ /* 0x000fe20000410000 */
[----:B------:R-:W-:-:S02]  /*115f0*/  HADD2.F32 R11, -RZ, R11.H1_H1 ;  /* 0x3000000bff0b7230 */ /* 0x000fc40000004100 */
[----:B------:R-:W-:Y:S01]  /*11600*/  FFMA.FTZ R27, R28, R0, -R27 ;  /* 0x000000001c1b7223 */ /* 0x000fe2000001081b */
[----:B------:R-:W-:Y:S01]  /*11610*/  HADD2.F32 R7, -RZ, R7.H1_H1 ;  /* 0x30000007ff077230 */ /* 0x000fe20000004100 */
[----:B------:R-:W-:Y:S01]  /*11620*/  F2FP.F16.E4M3.UNPACK_B R34, R14 ;  /* 0x0000000eff22723e */ /* 0x000fe200020006ff */
[----:B------:R-:W-:Y:S01]  /*11630*/  FFMA.FTZ R33, R50, R0, R33 ;  /* 0x0000000032217223 */ /* 0x000fe20000010021 */
[-C--:B------:R-:W-:Y:S01]  /*11640*/  FMUL.FTZ R4, R47, R11.reuse ;  /* 0x0000000b2f047220 */ /* 0x080fe20000410000 */
[----:B------:R-:W-:Y:S01]  /*11650*/  F2FP.F16.E4M3.UNPACK_B R0, R24 ;  /* 0x00000018ff00723e */ /* 0x000fe200020006ff */
[C---:B------:R-:W-:Y:S01]  /*11660*/  FMUL.FTZ R28, R45.reuse, R11 ;  /* 0x0000000b2d1c7220 */ /* 0x040fe20000410000 */
[--C-:B------:R-:W-:Y:S02]  /*11670*/  HADD2.F32 R24, -RZ, R34.reuse.H0_H0 ;  /* 0x20000022ff187230 */ /* 0x100fe40000004100 */
[----:B------:R-:W-:Y:S01]  /*11680*/  FFMA.FTZ R14, R45, R7, -R4 ;  /* 0x000000072d0e7223 */ /* 0x000fe20000010804 */
[----:B------:R-:W-:-:S02]  /*11690*/  HADD2.F32 R45, -RZ, R34.H1_H1 ;  /* 0x30000022ff2d7230 */ /* 0x000fc40000004100 */
[----:B------:R-:W-:Y:S01]  /*116a0*/  FFMA.FTZ R28, R47, R7, R28 ;  /* 0x000000072f1c7223 */ /* 0x000fe2000001001c */
[----:B------:R-:W-:Y:S02]  /*116b0*/  HADD2.F32 R34, -RZ, R0.H0_H0 ;  /* 0x20000000ff227230 */ /* 0x000fe40000004100 */
[----:B------:R-:W-:Y:S02]  /*116c0*/  HADD2.F32 R4, -RZ, R32.H0_H0 ;  /* 0x20000020ff047230 */ /* 0x000fe40000004100 */
[----:B------:R-:W-:Y:S02]  /*116d0*/  HADD2.F32 R47, -RZ, R0.H1_H1 ;  /* 0x30000000ff2f7230 */ /* 0x000fe40000004100 */
[----:B------:R-:W-:Y:S02]  /*116e0*/  HADD2.F32 R32, -RZ, R32.H1_H1 ;  /* 0x30000020ff207230 */ /* 0x000fe40000004100 */
[----:B------:R-:W-:Y:S01]  /*116f0*/  FMUL.FTZ R7, R34, R4 ;  /* 0x0000000422077220 */ /* 0x000fe20000410000 */
[----:B------:R-:W-:-:S02]  /*11700*/  HADD2.F32 R0, -RZ, R29.H0_H0 ;  /* 0x2000001dff007230 */ /* 0x000fc40000004100 */
[C---:B------:R-:W-:Y:S01]  /*11710*/  FMUL.FTZ R11, R24.reuse, R4 ;  /* 0x00000004180b7220 */ /* 0x040fe20000410000 */
[----:B------:R-:W-:Y:S02]  /*11720*/  HADD2.F32 R29, -RZ, R29.H1_H1 ;  /* 0x3000001dff1d7230 */ /* 0x000fe40000004100 */
[-C--:B------:R-:W-:Y:S01]  /*11730*/  FMUL.FTZ R4, R47, R32.reuse ;  /* 0x000000202f047220 */ /* 0x080fe20000410000 */
[C---:B------:R-:W-:Y:S01]  /*11740*/  FMUL.FTZ R32, R45.reuse, R32 ;  /* 0x000000202d207220 */ /* 0x040fe20000410000 */
[-C--:B------:R-:W-:Y:S01]  /*11750*/  FFMA.FTZ R7, R24, R0.reuse, -R7 ;  /* 0x0000000018077223 */ /* 0x080fe20000010807 */
[----:B------:R-:W-:Y:S01]  /*11760*/  FFMA.FTZ R11, R34, R0, R11 ;  /* 0x00000000220b7223 */ /* 0x000fe2000001000b */
[-C--:B------:R-:W-:Y:S01]  /*11770*/  FFMA.FTZ R0, R45, R29.reuse, -R4 ;  /* 0x0000001d2d007223 */ /* 0x080fe20000010804 */
[----:B------:R-:W-:Y:S01]  /*11780*/  F2FP.SATFINITE.E4M3.F32.PACK_AB_MERGE_C R31, R31, R38, RZ ;  /* 0x000000261f1f723e */ /* 0x000fe200048070ff */
[----:B------:R-:W-:Y:S01]  /*11790*/  FFMA.FTZ R32, R47, R29, R32 ;  /* 0x0000001d2f207223 */ /* 0x000fe20000010020 */
[----:B------:R-:W-:-:S02]  /*117a0*/  F2FP.SATFINITE.E4M3.F32.PACK_AB_MERGE_C R4, R40, R35, RZ ;  /* 0x000000232804723e */ /* 0x000fc400048070ff */
[----:B------:R-:W-:Y:S02]  /*117b0*/  F2FP.SATFINITE.E4M3.F32.PACK_AB_MERGE_C R20, R20, R37, RZ ;  /* 0x000000251414723e */ /* 0x000fe400048070ff */
[----:B------:R-:W-:Y:S02]  /*117c0*/  F2FP.SATFINITE.E4M3.F32.PACK_AB_MERGE_C R41, R44, R41, RZ ;  /* 0x000000292c29723e */ /* 0x000fe400048070ff */
[----:B------:R-:W-:Y:S02]  /*117d0*/  F2FP.SATFINITE.E4M3.F32.PACK_AB_MERGE_C R14, R14, R27, RZ ;  /* 0x0000001b0e0e723e */ /* 0x000fe400048070ff */
[----:B------:R-:W-:Y:S02]  /*117e0*/  F2FP.SATFINITE.E4M3.F32.PACK_AB_MERGE_C R39, R42, R39, RZ ;  /* 0x000000272a27723e */ /* 0x000fe400048070ff */
[----:B------:R-:W-:Y:S02]  /*117f0*/  F2FP.SATFINITE.E4M3.F32.PACK_AB_MERGE_C R43, R46, R43, RZ ;  /* 0x0000002b2e2b723e */ /* 0x000fe400048070ff */
[----:B------:R-:W-:-:S02]  /*11800*/  F2FP.SATFINITE.E4M3.F32.PACK_AB_MERGE_C R28, R28, R33, RZ ;  /* 0x000000211c1c723e */ /* 0x000fc400048070ff */
        /* <DEDUP_REMOVED lines=10> */
.L_x_6412:
[----:B------:R-:W-:Y:S05]  /*118b0*/  BSYNC B0 ;  /* 0x0000000000007941 */ /* 0x000fea0003800000 */
.L_x_6401:
[----:B------:R-:W-:Y:S01]  /*118c0*/  @!PT LDS RZ, [RZ] ;  /* 0x00000000fffff984 */ /* 0x000fe20000000800 */
[----:B------:R-:W-:Y:S01]  /*118d0*/  @!PT LDS RZ, [RZ] ;  /* 0x00000000fffff984 */ /* 0x000fe20000000800 */
[----:B------:R-:W-:Y:S01]  /*118e0*/  @!PT LDS RZ, [RZ] ;  /* 0x00000000fffff984 */ /* 0x000fe20000000800 */
[----:B------:R-:W-:Y:S01]  /*118f0*/  @!PT LDS RZ, [RZ] ;  /* 0x00000000fffff984 */ /* 0x000fe20000000800 */
[----:B------:R4:W-:Y:S06]  /*11900*/  MEMBAR.ALL.CTA ;  /* 0x0000000000007992 */ /* 0x0009ec0000008000 */
[----:B----4-:R-:W4:Y:S01]  /*11910*/  FENCE.VIEW.ASYNC.S ;  /* 0x00000000000073c6 */ /* 0x010f220000000000 */
[----:B------:R-:W-:Y:S05]  /*11920*/  WARPSYNC.ALL ;  /* 0x0000000000007948 */ /* 0x000fea0003800000 */
[----:B----4-:R-:W-:Y:S06]  /*11930*/  BAR.SYNC.DEFER_BLOCKING 0xd, 0x100 ;  /* 0x0344000000007b1d */ /* 0x010fec0000010000 */
.L_x_6398:
[----:B-1----:R-:W4:Y:S02]  /*11940*/  LDL R0, [R1+0x48] ;  /* 0x0000480001007983 */ /* 0x002f240000100800 */
[----:B----4-:R-:W-:-:S13]  /*11950*/  R2UR UR4, R0 ;  /* 0x00000000000472ca */ /* 0x010fda00000e0000 */
[----:B------:R-:W-:-:S05]  /*11960*/  IMAD.U32 R0, RZ, RZ, UR4 ;  /* 0x00000004ff007e24 */ /* 0x000fca000f8e00ff */
[----:B------:R-:W-:-:S13]  /*11970*/  ISETP.NE.AND P0, PT, R0, 0x3, PT ;  /* 0x000000030000780c */ /* 0x000fda0003f05270 */
[----:B------:R-:W-:Y:S05]  /*11980*/  @!P0 BRA `(.L_x_6422) ;  /* 0x0000000000048947 */ /* 0x000fea0003800000 */
[----:B------:R-:W-:Y:S01]  /*11990*/  BPT.TRAP 0x1 ;  /* 0x000000040000795c */ /* 0x000fe20000300000 */
.L_x_6422:
[----:B0-23--:R-:W-:Y:S01]  /*119a0*/  IMAD R3, R233, 0x8, R16 ;  /* 0x00000008e9037824 */ /* 0x00dfe200078e0210 */
[----:B------:R-:W-:-:S04]  /*119b0*/  SHF.L.U32 R6, R236, 0x1f, RZ ;  /* 0x0000001fec067819 */ /* 0x000fc800000006ff */
[----:B------:R0:W1:Y:S01]  /*119c0*/  SYNCS.PHASECHK.TRANS64.TRYWAIT P1, [R3+URZ+0x2e830], R6 ;  /* 0x02e83006030075a7 */ /* 0x000062000802017f */
[----:B------:R-:W-:Y:S05]  /*119d0*/  @!P0 BRA `(.L_x_6423) ;  /* 0x0000000000048947 */ /* 0x000fea0003800000 */
[----:B------:R-:W-:Y:S01]  /*119e0*/  BPT.TRAP 0x1 ;  /* 0x000000040000795c */ /* 0x000fe20000300000 */
.L_x_6423:
        /* <DEDUP_REMOVED lines=10> */
.L_x_6424:
[----:B--2---:R-:W2:Y:S01]  /*11a90*/  LDL R0, [R1+0x54] ;  /* 0x0000540001007983 */ /* 0x004ea20000100800 */
[----:B------:R-:W-:Y:S01]  /*11aa0*/  IMAD.MOV.U32 R13, RZ, RZ, 0x40000040 ;  /* 0x40000040ff0d7424 */ /* 0x000fe200078e00ff */
[----:B------:R-:W-:Y:S05]  /*11ab0*/  WARPSYNC.ALL ;  /* 0x0000000000007948 */ /* 0x000fea0003800000 */
[----:B------:R-:W-:Y:S02]  /*11ac0*/  R2UR UR4, R4 ;  /* 0x00000000040472ca */ /* 0x000fe400000e0000 */
[----:B------:R-:W-:Y:S02]  /*11ad0*/  R2UR UR5, R5 ;  /* 0x00000000050572ca */ /* 0x000fe400000e0000 */
[----:B------:R-:W-:Y:S01]  /*11ae0*/  R2UR UR7, R13 ;  /* 0x000000000d0772ca */ /* 0x000fe200000e0000 */
[----:B------:R-:W-:Y:S01]  /*11af0*/  WARPGROUP.ARRIVE ;  /* 0x00000000000079c5 */ /* 0x000fe20000000000 */
[----:B------:R-:W-:-:S02]  /*11b00*/  MOV R7, 0x40000040 ;  /* 0x4000004000077802 */ /* 0x000fc40000000f00 */
[C---:B------:R-:W-:Y:S02]  /*11b10*/  R2UR UR16, R4.reuse ;  /* 0x00000000041072ca */ /* 0x040fe400000e0000 */
[----:B------:R-:W-:Y:S02]  /*11b20*/  R2UR UR17, R5 ;  /* 0x00000000051172ca */ /* 0x000fe400000e0000 */
[----:B------:R-:W-:Y:S01]  /*11b30*/  R2UR UR19, R7 ;  /* 0x00000000071372ca */ /* 0x000fe200000e0000 */
[----:B------:R-:W-:Y:S01]  /*11b40*/  IMAD.MOV.U32 R7, RZ, RZ, 0x40000040 ;  /* 0x40000040ff077424 */ /* 0x000fe200078e00ff */
[C---:B------:R-:W-:Y:S02]  /*11b50*/  R2UR UR12, R4.reuse ;  /* 0x00000000040c72ca */ /* 0x040fe400000e0000 */
[----:B------:R-:W-:Y:S02]  /*11b60*/  R2UR UR13, R5 ;  /* 0x00000000050d72ca */ /* 0x000fe400000e0000 */
[----:B------:R-:W-:Y:S01]  /*11b70*/  R2UR UR15, R7 ;  /* 0x00000000070f72ca */ /* 0x000fe200000e0000 */
[----:B------:R-:W-:Y:S01]  /*11b80*/  IMAD.MOV.U32 R9, RZ, RZ, 0x40000040 ;  /* 0x40000040ff097424 */ /* 0x000fe200078e00ff */
[----:B------:R-:W-:-:S02]  /*11b90*/  R2UR UR8, R4 ;  /* 0x00000000040872ca */ /* 0x000fc400000e0000 */
[----:B------:R-:W-:Y:S02]  /*11ba0*/  R2UR UR9, R5 ;  /* 0x00000000050972ca */ /* 0x000fe400000e0000 */
[----:B------:R-:W-:Y:S01]  /*11bb0*/  R2UR UR11, R9 ;  /* 0x00000000090b72ca */ /* 0x000fe200000e0000 */
[----:B------:R-:W-:Y:S01]  /*11bc0*/  IMAD.MOV.U32 R11, RZ, RZ, 0x40000040 ;  /* 0x40000040ff0b7424 */ /* 0x000fe200078e00ff */
[----:B------:R-:W-:Y:S01]  /*11bd0*/  P2R R140, PR, RZ, 0x1 ;  /* 0x00000001ff8c7803 */ /* 0x000fe20000000000 */
[----:B--2---:R-:W-:Y:S02]  /*11be0*/  IMAD R12, R233, 0x700, R0 ;  /* 0x00000700e90c7824 */ /* 0x004fe400078e0200 */
[----:B------:R-:W-:Y:S01]  /*11bf0*/  IMAD.MOV.U32 R7, RZ, RZ, 0x40000040 ;  /* 0x40000040ff077424 */ /* 0x000fe200078e00ff */
[----:B------:R-:W-:Y:S01]  /*11c00*/  R2UR UR20, R4 ;  /* 0x00000000041472ca */ /* 0x000fe200000e0000 */
[----:B------:R-:W-:Y:S01]  /*11c10*/  IMAD.MOV.U32 R9, RZ, RZ, 0x40000040 ;  /* 0x40000040ff097424 */ /* 0x000fe200078e00ff */
[C---:B------:R-:W-:Y:S01]  /*11c20*/  R2UR UR6, R12.reuse ;  /* 0x000000000c0672ca */ /* 0x040fe200000e0000 */
[----:B------:R-:W-:Y:S01]  /*11c30*/  IMAD.MOV.U32 R15, RZ, RZ, 0x40000040 ;  /* 0x40000040ff0f7424 */ /* 0x000fe200078e00ff */
[----:B------:R-:W-:Y:S01]  /*11c40*/  R2UR UR21, R5 ;  /* 0x00000000051572ca */ /* 0x000fe200000e0000 */
[----:B------:R-:W-:Y:S01]  /*11c50*/  IMAD.MOV.U32 R21, RZ, RZ, 0x40000040 ;  /* 0x40000040ff157424 */ /* 0x000fe200078e00ff */
[----:B------:R-:W2:Y:S01]  /*11c60*/  LDL R0, [R1+0x80] ;  /* 0x0000800001007983 */ /* 0x000ea20000100800 */
[C---:B01----:R-:W-:Y:S01]  /*11c70*/  VIADD R6, R12.reuse, 0x100 ;  /* 0x000001000c067836 */ /* 0x043fe20000000000 */
[----:B------:R-:W-:Y:S01]  /*11c80*/  R2UR UR23, R9 ;  /* 0x00000000091772ca */ /* 0x000fe200000e0000 */
[C---:B------:R-:W-:Y:S01]  /*11c90*/  VIADD R8, R12.reuse, 0x300 ;  /* 0x000003000c087836 */ /* 0x040fe20000000000 */
[C---:B------:R-:W-:Y:S01]  /*11ca0*/  IADD3 R14, R12.reuse, 0x2, RZ ;  /* 0x000000020c0e7810 */ /* 0x040fe20007ffe0ff */
[----:B------:R-:W-:Y:S01]  /*11cb0*/  VIADD R10, R12, 0x400 ;  /* 0x000004000c0a7836 */ /* 0x000fe20000000000 */
[----:B------:R-:W-:Y:S01]  /*11cc0*/  R2UR UR18, R6 ;  /* 0x00000000061272ca */ /* 0x000fe200000e0000 */
[----:B------:R-:W-:Y:S01]  /*11cd0*/  VIADD R6, R12, 0x200 ;  /* 0x000002000c067836 */ /* 0x000fe20000000000 */
[----:B------:R-:W-:Y:S01]  /*11ce0*/  R2UR UR10, R8 ;  /* 0x00000000080a72ca */ /* 0x000fe200000e0000 */
[----:B------:R-:W-:Y:S01]  /*11cf0*/  QGMMA.64x32x32.F32.E4M3.E4M3 R120, gdesc[UR4], RZ, !UPT, gsb0 ;  /* 0x00600000047879f3 */ /* 0x000fe2000c0008ff */
[----:B------:R-:W-:Y:S01]  /*11d00*/  R2UR UR6, R10 ;  /* 0x000000000a0672ca */ /* 0x000fe200000e0000 */
[----:B------:R-:W-:Y:S01]  /*11d10*/  VIADD R8, R12, 0x600 ;  /* 0x000006000c087836 */ /* 0x000fe20000000000 */
[----:B------:R-:W-:Y:S01]  /*11d20*/  R2UR UR14, R6 ;  /* 0x00000000060e72ca */ /* 0x000fe200000e0000 */
[----:B------:R-:W-:Y:S01]  /*11d30*/  VIADD R6, R12, 0x500 ;  /* 0x000005000c067836 */ /* 0x000fe20000000000 */
[----:B------:R-:W-:Y:S01]  /*11d40*/  R2UR UR7, R11 ;  /* 0x000000000b0772ca */ /* 0x000fe200000e0000 */
[C---:B------:R-:W-:Y:S01]  /*11d50*/  VIADD R10, R4.reuse, 0x2 ;  /* 0x00000002040a7836 */ /* 0x040fe20000000000 */
[----:B------:R-:W-:Y:S01]  /*11d60*/  R2UR UR4, R4 ;  /* 0x00000000040472ca */ /* 0x000fe200000e0000 */
[----:B------:R-:W-:Y:S01]  /*11d70*/  IMAD.MOV.U32 R11, RZ, RZ, 0x40000040 ;  /* 0x40000040ff0b7424 */ /* 0x000fe200078e00ff */
[----:B------:R-:W-:Y:S01]  /*11d80*/  R2UR UR5, R5 ;  /* 0x00000000050572ca */ /* 0x000fe200000e0000 */
[----:B------:R-:W-:Y:S01]  /*11d90*/  IMAD.MOV.U32 R9, RZ, RZ, 0x40000040 ;  /* 0x40000040ff097424 */ /* 0x000fe200078e00ff */
[----:B------:R-:W-:Y:S01]  /*11da0*/  R2UR UR22, R8 ;  /* 0x00000000081672ca */ /* 0x000fe200000e0000 */
[----:B------:R-:W-:Y:S01]  /*11db0*/  VIADD R8, R12, 0x202 ;  /* 0x000002020c087836 */ /* 0x000fe20000000000 */
[----:B------:R-:W-:Y:S01]  /*11dc0*/  R2UR UR26, R14 ;  /* 0x000000000e1a72ca */ /* 0x000fe200000e0000 */
[----:B------:R-:W-:Y:S01]  /*11dd0*/  VIADD R20, R12, 0x304 ;  /* 0x000003040c147836 */ /* 0x000fe20000000000 */
[----:B------:R-:W-:Y:S01]  /*11de0*/  R2UR UR27, R15 ;  /* 0x000000000f1b72ca */ /* 0x000fe200000e0000 */
[----:B------:R-:W-:Y:S01]  /*11df0*/  IMAD.MOV.U32 R15, RZ, RZ, 0x40000040 ;  /* 0x40000040ff0f7424 */ /* 0x000fe200078e00ff */
[----:B------:R-:W-:Y:S01]  /*11e00*/  R2UR UR24, R10 ;  /* 0x000000000a1872ca */ /* 0x000fe200000e0000 */
[----:B------:R-:W-:Y:S01]  /*11e10*/  IMAD.MOV.U32 R13, RZ, RZ, 0x40000040 ;  /* 0x40000040ff0d7424 */ /* 0x000fe200078e00ff */
[----:B------:R-:W-:Y:S01]  /*11e20*/  R2UR UR25, R11 ;  /* 0x000000000b1972ca */ /* 0x000fe200000e0000 */
[----:B------:R-:W0:Y:S01]  /*11e30*/  S2R R142, SR_TID.X ;  /* 0x00000000008e7919 */ /* 0x000e220000002100 */
[----:B------:R-:W-:-:S02]  /*11e40*/  IADD3 R14, R12, 0x302, RZ ;  /* 0x000003020c0e7810 */ /* 0x000fc40007ffe0ff */
[----:B0-----:R-:W-:Y:S01]  /*11e50*/  LOP3.LUT R142, R142, 0x7f, RZ, 0xc0, !PT ;  /* 0x0000007f8e8e7812 */ /* 0x001fe200078ec0ff */
[----:B------:R-:W-:Y:S02]  /*11e60*/  WARPGROUP.DEPBAR.LE gsb0, 0x0 ;  /* 0x00008000000079c5 */ /* 0x000fe40000010000 */
[----:B-----5:R-:W-:-:S06]  /*11e70*/  WARPGROUP.ARRIVE ;  /* 0x00000000000079c5 */ /* 0x020fcc0000000000 */
[----:B------:R-:W-:Y:S01]  /*11e80*/  QGMMA.64x32x32.F32.E4M3.E4M3 R104, gdesc[UR16], RZ, !UPT, gsb0 ;  /* 0x00600000106879f3 */ /* 0x000fe2000c0008ff */
[----:B------:R-:W-:Y:S01]  /*11e90*/  R2UR UR18, R6 ;  /* 0x00000000061272ca */ /* 0x000fe200000e0000 */
[----:B------:R-:W-:Y:S01]  /*11ea0*/  VIADD R6, R12, 0x102 ;  /* 0x000001020c067836 */ /* 0x000fe20000000000 */
[----:B------:R-:W-:Y:S01]  /*11eb0*/  R2UR UR19, R7 ;  /* 0x00000000071372ca */ /* 0x000fe200000e0000 */
[----:B------:R-:W-:Y:S01]  /*11ec0*/  IMAD.MOV.U32 R7, RZ, RZ, 0x40000040 ;  /* 0x40000040ff077424 */ /* 0x000fe200078e00ff */
[----:B------:R-:W-:Y:S02]  /*11ed0*/  R2UR UR16, R4 ;  /* 0x00000000041072ca */ /* 0x000fe400000e0000 */
[----:B------:R-:W-:Y:S01]  /*11ee0*/  R2UR UR17, R5 ;  /* 0x00000000051172ca */ /* 0x000fe200000e0000 */
[----:B------:R-:W-:Y:S02]  /*11ef0*/  WARPGROUP.DEPBAR.LE gsb0, 0x0 ;  /* 0x00008000000079c5 */ /* 0x000fe40000010000 */
[----:B------:R-:W-:-:S06]  /*11f00*/  WARPGROUP.ARRIVE ;  /* 0x00000000000079c5 */ /* 0x000fcc0000000000 */
        /* <DEDUP_REMOVED lines=19> */
[----:B------:R-:W-:Y:S02]  /*12040*/  R2UR UR4, R10 ;  /* 0x000000000a0472ca */ /* 0x000fe400000e0000 */
[----:B------:R-:W-:Y:S02]  /*12050*/  R2UR UR5, R11 ;  /* 0x000000000b0572ca */ /* 0x000fe400000e0000 */
        /* <DEDUP_REMOVED lines=12> */
[----:B------:R-:W-:Y:S02]  /*12120*/  R2UR UR16, R10 ;  /* 0x000000000a1072ca */ /* 0x000fe400000e0000 */
[----:B------:R-:W-:Y:S02]  /*12130*/  R2UR UR17, R11 ;  /* 0x000000000b1172ca */ /* 0x000fe400000e0000 */
[----:B------:R-:W-:Y:S01]  /*12140*/  R2UR UR18, R6 ;  /* 0x00000000061272ca */ /* 0x000fe200000e0000 */
[----:B------:R-:W-:Y:S01]  /*12150*/  VIADD R6, R12, 0x402 ;  /* 0x000004020c067836 */ /* 0x000fe20000000000 */
[----:B------:R-:W-:Y:S01]  /*12160*/  R2UR UR19, R7 ;  /* 0x00000000071372ca */ /* 0x000fe200000e0000 */
[----:B------:R-:W-:-:S03]  /*12170*/  IMAD.MOV.U32 R7, RZ, RZ, 0x40000040 ;  /* 0x40000040ff077424 */ /* 0x000fc600078e00ff */
[----:B------:R-:W-:Y:S01]  /*12180*/  R2UR UR6, R6 ;  /* 0x00000000060672ca */ /* 0x000fe200000e0000 */
[----:B------:R-:W-:Y:S01]  /*12190*/  VIADD R6, R12, 0x602 ;  /* 0x000006020c067836 */ /* 0x000fe20000000000 */
[----:B------:R-:W-:Y:S01]  /*121a0*/  R2UR UR7, R7 ;  /* 0x00000000070772ca */ /* 0x000fe200000e0000 */
[----:B------:R-:W-:Y:S01]  /*121b0*/  IMAD.MOV.U32 R7, RZ, RZ, 0x40000040 ;  /* 0x40000040ff077424 */ /* 0x000fe200078e00ff */
        /* <DEDUP_REMOVED lines=11> */
[----:B------:R-:W-:Y:S01]  /*12270*/  QGMMA.64x32x32.F32.E4M3.E4M3 R120, gdesc[UR24], R120, gsb0 ;  /* 0x00600000187879f3 */ /* 0x000fe20008000878 */
[----:B------:R-:W-:Y:S01]  /*12280*/  R2UR UR26, R14 ;  /* 0x000000000e1a72ca */ /* 0x000fe200000e0000 */
[----:B------:R-:W-:Y:S01]  /*12290*/  VIADD R14, R12, 0x404 ;  /* 0x000004040c0e7836 */ /* 0x000fe20000000000 */
[----:B------:R-:W-:Y:S01]  /*122a0*/  R2UR UR27, R15 ;  /* 0x000000000f1b72ca */ /* 0x000fe200000e0000 */
[----:B------:R-:W-:Y:S01]  /*122b0*/  IMAD.MOV.U32 R15, RZ, RZ, 0x40000040 ;  /* 0x40000040ff0f7424 */ /* 0x000fe200078e00ff */
[----:B------:R-:W-:Y:S02]  /*122c0*/  WARPGROUP.DEPBAR.LE gsb0, 0x0 ;  /* 0x00008000000079c5 */ /* 0x000fe40000010000 */
[----:B------:R-:W-:-:S06]  /*122d0*/  WARPGROUP.ARRIVE ;  /* 0x00000000000079c5 */ /* 0x000fcc0000000000 */
[----:B------:R-:W-:Y:S01]  /*122e0*/  QGMMA.64x32x32.F32.E4M3.E4M3 R104, gdesc[UR16], R104, gsb0 ;  /* 0x00600000106879f3 */ /* 0x000fe20008000868 */
[----:B------:R-:W-:Y:S02]  /*122f0*/  R2UR UR18, R8 ;  /* 0x00000000081272ca */ /* 0x000fe400000e0000 */
[----:B------:R-:W-:Y:S01]  /*12300*/  R2UR UR19, R9 ;  /* 0x00000000091372ca */ /* 0x000fe200000e0000 */
[----:B------:R-:W-:Y:S01]  /*12310*/  IMAD.MOV.U32 R9, RZ, RZ, 0x40000040 ;  /* 0x40000040ff097424 */ /* 0x000fe200078e00ff */
[----:B------:R-:W-:Y:S02]  /*12320*/  R2UR UR16, R10 ;  /* 0x000000000a1072ca */ /* 0x000fe400000e0000 */
[----:B------:R-:W-:Y:S02]  /*12330*/  R2UR UR17, R11 ;  /* 0x000000000b1172ca */ /* 0x000fe400000e0000 */
[----:B------:R-:W-:Y:S02]  /*12340*/  IADD3 R8, R4, 0x4, RZ ;  /* 0x0000000404087810 */ /* 0x000fe40007ffe0ff */
[----:B------:R-:W-:-:S02]  /*12350*/  R2UR UR25, R9 ;  /* 0x00000000091972ca */ /* 0x000fc400000e0000 */
[----:B------:R-:W-:Y:S01]  /*12360*/  R2UR UR24, R8 ;  /* 0x00000000081872ca */ /* 0x000fe200000e0000 */
[----:B------:R-:W-:Y:S02]  /*12370*/  WARPGROUP.DEPBAR.LE gsb0, 0x0 ;  /* 0x00008000000079c5 */ /* 0x000fe40000010000 */
[----:B------:R-:W-:-:S06]  /*12380*/  WARPGROUP.ARRIVE ;  /* 0x00000000000079c5 */ /* 0x000fcc0000000000 */
[----:B------:R-:W-:Y:S01]  /*12390*/  QGMMA.64x32x32.F32.E4M3.E4M3 R88, gdesc[UR12], R88, gsb0 ;  /* 0x006000000c5879f3 */ /* 0x000fe20008000858 */
[----:B------:R-:W-:Y:S02]  /*123a0*/  R2UR UR12, R8 ;  /* 0x00000000080c72ca */ /* 0x000fe400000e0000 */
[----:B------:R-:W-:Y:S01]  /*123b0*/  R2UR UR13, R9 ;  /* 0x00000000090d72ca */ /* 0x000fe200000e0000 */
[----:B------:R-:W-:Y:S02]  /*123c0*/  WARPGROUP.DEPBAR.LE gsb0, 0x0 ;  /* 0x00008000000079c5 */ /* 0x000fe40000010000 */
[----:B------:R-:W-:-:S06]  /*123d0*/  WARPGROUP.ARRIVE ;  /* 0x00000000000079c5 */ /* 0x000fcc0000000000 */
[----:B------:R-:W-:Y:S01]  /*123e0*/  QGMMA.64x32x32.F32.E4M3.E4M3 R72, gdesc[UR8], R72, gsb0 ;  /* 0x00600000084879f3 */ /* 0x000fe20008000848 */
[----:B------:R-:W-:Y:S01]  /*123f0*/  R2UR UR10, R20 ;  /* 0x00000000140a72ca */ /* 0x000fe200000e0000 */
[----:B------:R-:W-:Y:S01]  /*12400*/  VIADD R20, R12, 0x6 ;  /* 0x000000060c147836 */ /* 0x000fe20000000000 */
[----:B------:R-:W-:Y:S02]  /*12410*/  R2UR UR11, R21 ;  /* 0x00000000150b72ca */ /* 0x000fe400000e0000 */
[----:B------:R-:W-:Y:S02]  /*12420*/  R2UR UR8, R8 ;  /* 0x00000000080872ca */ /* 0x000fe400000e0000 */
[----:B------:R-:W-:Y:S02]  /*12430*/  R2UR UR9, R9 ;  /* 0x00000000090972ca */ /* 0x000fe400000e0000 */
[----:B------:R-:W-:Y:S01]  /*12440*/  MOV R21, 0x40000040 ;  /* 0x4000004000157802 */ /* 0x000fe20000000f00 */
[----:B------:R-:W-:-:S02]  /*12450*/  WARPGROUP.DEPBAR.LE gsb0, 0x0 ;  /* 0x00008000000079c5 */ /* 0x000fc40000010000 */
[----:B------:R-:W-:-:S06]  /*12460*/  WARPGROUP.ARRIVE ;  /* 0x00000000000079c5 */ /* 0x000fcc0000000000 */
[----:B------:R-:W-:Y:S01]  /*12470*/  QGMMA.64x32x32.F32.E4M3.E4M3 R56, gdesc[UR4], R56, gsb0 ;  /* 0x00600000043879f3 */ /* 0x000fe20008000838 */
        /* <DEDUP_REMOVED lines=9> */
[----:B------:R-:W-:Y:S02]  /*12510*/  R2UR UR16, R8 ;  /* 0x00000000081072ca */ /* 0x000fe400000e0000 */
[----:B------:R-:W-:Y:S02]  /*12520*/  R2UR UR17, R9 ;  /* 0x00000000091172ca */ /* 0x000fe400000e0000 */
[----:B------:R-:W-:Y:S01]  /*12530*/  R2UR UR18, R6 ;  /* 0x00000000061272ca */ /* 0x000fe200000e0000 */
[----:B------:R-:W-:Y:S01]  /*12540*/  VIADD R6, R12, 0x204 ;  /* 0x000002040c067836 */ /* 0x000fe20000000000 */
[----:B------:R-:W-:Y:S02]  /*12550*/  R2UR UR19, R7 ;  /* 0x00000000071372ca */ /* 0x000fe400000e0000 */
[----:B------:R-:W-:Y:S02]  /*12560*/  MOV R7, 0x40000040 ;  /* 0x4000004000077802 */ /* 0x000fe40000000f00 */
[----:B------:R-:W-:Y:S01]  /*12570*/  R2UR UR14, R6 ;  /* 0x00000000060e72ca */ /* 0x000fe200000e0000 */
[----:B------:R-:W-:Y:S01]  /*12580*/  VIADD R6, R12, 0x504 ;  /* 0x000005040c067836 */ /* 0x000fe20000000000 */
[----:B------:R-:W-:Y:S01]  /*12590*/  R2UR UR15, R7 ;  /* 0x00000000070f72ca */ /* 0x000fe200000e0000 */
[----:B------:R-:W-:Y:S01]  /*125a0*/  IMAD.MOV.U32 R7, RZ, RZ, 0x40000040 ;  /* 0x40000040ff077424 */ /* 0x000fe200078e00ff */
        /* <DEDUP_REMOVED lines=13> */
[----:B------:R-:W-:Y:S01]  /*12680*/  R2UR UR27, R21 ;  /* 0x00000000151b72ca */ /* 0x000fe200000e0000 */
[----:B------:R-:W-:Y:S01]  /*12690*/  IMAD.MOV.U32 R21, RZ, RZ, 0x40000040 ;  /* 0x40000040ff157424 */ /* 0x000fe200078e00ff */
[----:B------:R-:W-:Y:S01]  /*126a0*/  IADD3 R20, R12, 0x506, RZ ;  /* 0x000005060c147810 */ /* 0x000fe20007ffe0ff */
[----:B------:R-:W-:Y:S02]  /*126b0*/  WARPGROUP.DEPBAR.LE gsb0, 0x0 ;  /* 0x00008000000079c5 */ /* 0x000fe40000010000 */
[----:B------:R-:W-:-:S06]  /*126c0*/  WARPGROUP.ARRIVE ;  /* 0x00000000000079c5 */ /* 0x000fcc0000000000 */
[----:B------:R-:W-:Y:S01]  /*126d0*/  QGMMA.64x32x32.F32.E4M3.E4M3 R104, gdesc[UR16], R104, gsb0 ;  /* 0x00600000106879f3 */ /* 0x000fe20008000868 */
[----:B------:R-:W-:Y:S01]  /*126e0*/  R2UR UR18, R6 ;  /* 0x00000000061272ca */ /* 0x000fe200000e0000 */
[----:B------:R-:W-:Y:S01]  /*126f0*/  VIADD R6, R4, 0x6 ;  /* 0x0000000604067836 */ /* 0x000fe20000000000 */
[----:B------:R-:W-:Y:S01]  /*12700*/  R2UR UR19, R7 ;  /* 0x00000000071372ca */ /* 0x000fe200000e0000 */
[----:B------:R-:W-:Y:S01]  /*12710*/  IMAD.MOV.U32 R7, RZ, RZ, 0x40000040 ;  /* 0x40000040ff077424 */ /* 0x000fe200078e00ff */
[----:B------:R-:W-:Y:S02]  /*12720*/  R2UR UR16, R8 ;  /* 0x00000000081072ca */ /* 0x000fe400000e0000 */
[----:B------:R-:W-:Y:S02]  /*12730*/  R2UR UR17, R9 ;  /* 0x00000000091172ca */ /* 0x000fe400000e0000 */
[----:B------:R-:W-:Y:S02]  /*12740*/  R2UR UR24, R6 ;  /* 0x00000000061872ca */ /* 0x000fe400000e0000 */
[----:B------:R-:W-:Y:S01]  /*12750*/  R2UR UR25, R7 ;  /* 0x00000000071972ca */ /* 0x000fe200000e0000 */
[----:B------:R-:W-:-:S02]  /*12760*/  WARPGROUP.DEPBAR.LE gsb0, 0x0 ;  /* 0x00008000000079c5 */ /* 0x000fc40000010000 */
[----:B------:R-:W-:-:S06]  /*12770*/  WARPGROUP.ARRIVE ;  /* 0x00000000000079c5 */ /* 0x000fcc0000000000 */
[----:B------:R-:W-:Y:S03]  /*12780*/  QGMMA.64x32x32.F32.E4M3.E4M3 R88, gdesc[UR12], R88, gsb0 ;  /* 0x006000000c5879f3 */ /* 0x000fe60008000858 */
[----:B------:R-:W-:Y:S02]  /*12790*/  WARPGROUP.DEPBAR.LE gsb0, 0x0 ;  /* 0x00008000000079c5 */ /* 0x000fe40000010000 */
[----:B------:R-:W-:-:S06]  /*127a0*/  WARPGROUP.ARRIVE ;  /* 0x00000000000079c5 */ /* 0x000fcc0000000000 */
[----:B------:R-:W-:Y:S01]  /*127b0*/  QGMMA.64x32x32.F32.E4M3.E4M3 R72, gdesc[UR8], R72, gsb0 ;  /* 0x00600000084879f3 */ /* 0x000fe20008000848 */
[----:B------:R-:W-:Y:S02]  /*127c0*/  R2UR UR10, R20 ;  /* 0x00000000140a72ca */ /* 0x000fe400000e0000 */
[----:B------:R-:W-:Y:S02]  /*127d0*/  R2UR UR11, R21 ;  /* 0x00000000150b72ca */ /* 0x000fe400000e0000 */
        /* <DEDUP_REMOVED lines=9> */
[----:B------:R-:W-:Y:S01]  /*12870*/  R2UR UR7, R15 ;  /* 0x000000000f0772ca */ /* 0x000fe200000e0000 */
[----:B------:R-:W-:Y:S01]  /*12880*/  IMAD.MOV.U32 R15, RZ, RZ, 0x40000040 ;  /* 0x40000040ff0f7424 */ /* 0x000fe200078e00ff */
        /* <DEDUP_REMOVED lines=10> */
[----:B------:R-:W-:Y:S01]  /*12930*/  WARPGROUP.ARRIVE ;  /* 0x00000000000079c5 */ /* 0x000fe20000000000 */
[----:B------:R-:W-:Y:S02]  /*12940*/  FSEL R141, R120, -INF , P2 ;  /* 0xff800000788d7808 */ /* 0x000fe40001000000 */
[----:B------:R-:W-:Y:S02]  /*12950*/  FSEL R120, R121, -INF , P5 ;  /* 0xff80000079787808 */ /* 0x000fe40002800000 */
[----:B------:R-:W-:Y:S01]  /*12960*/  FSEL R143, R124, -INF , P4 ;  /* 0xff8000007c8f7808 */ /* 0x000fe20002000000 */
[----:B------:R-:W-:Y:S01]  /*12970*/  QGMMA.64x32x32.F32.E4M3.E4M3 R104, gdesc[UR4], R104, gsb0 ;  /* 0x00600000046879f3 */ /* 0x000fe20008000868 */
[----:B------:R-:W-:Y:S01]  /*12980*/  R2UR UR6, R14 ;  /* 0x000000000e0672ca */ /* 0x000fe200000e0000 */
[----:B------:R-:W-:Y:S01]  /*12990*/  VIADD R14, R12, 0x306 ;  /* 0x000003060c0e7836 */ /* 0x000fe20000000000 */
[----:B------:R-:W-:Y:S01]  /*129a0*/  R2UR UR7, R15 ;  /* 0x000000000f0772ca */ /* 0x000fe200000e0000 */
[----:B------:R-:W-:Y:S01]  /*129b0*/  IMAD.MOV.U32 R15, RZ, RZ, 0x40000040 ;  /* 0x40000040ff0f7424 */ /* 0x000fe200078e00ff */
[----:B------:R-:W-:-:S02]  /*129c0*/  R2UR UR4, R6 ;  /* 0x00000000060472ca */ /* 0x000fc400000e0000 */
[----:B------:R-:W-:Y:S02]  /*129d0*/  R2UR UR5, R7 ;  /* 0x00000000070572ca */ /* 0x000fe400000e0000 */
[----:B------:R-:W-:Y:S02]  /*129e0*/  FMNMX.FTZ R0, R141, R120, !PT ;  /* 0x000000788d007209 */ /* 0x000fe40007810000 */
        /* <DEDUP_REMOVED lines=16> */
[----:B------:R-:W-:Y:S02]  /*12af0*/  ISETP.GT.AND P2, PT, R137, 0x20, PT ;  /* 0x000000208900780c */ /* 0x000fe40003f44270 */
[----:B------:R-:W-:Y:S02]  /*12b00*/  FMNMX.FTZ R0, R151, R0, !PT ;  /* 0x0000000097007209 */ /* 0x000fe40007810000 */
[----:B------:R-:W-:Y:S02]  /*12b10*/  FSEL R129, R134, -INF , P5 ;  /* 0xff80000086817808 */ /* 0x000fe40002800000 */
[----:B------:R-:W-:Y:S02]  /*12b20*/  ISETP.GT.AND P5, PT, R137, 0x21, PT ;  /* 0x000000218900780c */ /* 0x000fe40003fa4270 */
[----:B------:R-:W-:Y:S02]  /*12b30*/  FMNMX.FTZ R0, R133, R0, !PT ;  /* 0x0000000085007209 */ /* 0x000fe40007810000 */
        /* <DEDUP_REMOVED lines=10> */
[----:B------:R-:W-:Y:S01]  /*12be0*/  R2UR UR6, R14 ;  /* 0x000000000e0672ca */ /* 0x000fe200000e0000 */
[----:B------:R-:W-:Y:S01]  /*12bf0*/  VIADD R14, R12, 0x406 ;  /* 0x000004060c0e7836 */ /* 0x000fe20000000000 */
[----:B------:R-:W-:Y:S01]  /*12c00*/  R2UR UR7, R15 ;  /* 0x000000000f0772ca */ /* 0x000fe200000e0000 */
[----:B------:R-:W-:Y:S01]  /*12c10*/  IMAD.MOV.U32 R15, RZ, RZ, 0x40000040 ;  /* 0x40000040ff0f7424 */ /* 0x000fe200078e00ff */
[----:B------:R-:W-:Y:S01]  /*12c20*/  R2UR UR4, R6 ;  /* 0x00000000060472ca */ /* 0x000fe200000e0000 */
[----:B------:R-:W-:Y:S01]  /*12c30*/  VIADD R12, R12, 0x606 ;  /* 0x000006060c0c7836 */ /* 0x000fe20000000000 */
[----:B------:R-:W-:Y:S02]  /*12c40*/  R2UR UR5, R7 ;  /* 0x00000000070572ca */ /* 0x000fe400000e0000 */
        /* <DEDUP_REMOVED lines=20> */
[----:B------:R-:W-:Y:S02]  /*12d90*/  ISETP.GT.AND P2, PT, R137, 0x40, PT ;  /* 0x000000408900780c */ /* 0x000fe40003f44270 */
[----:B------:R-:W-:Y:S02]  /*12da0*/  FMNMX.FTZ R0, R167, R0, !PT ;  /* 0x00000000a7007209 */ /* 0x000fe40007810000 */
[----:B------:R-:W-:Y:S02]  /*12db0*/  FSEL R113, R118, -INF , P5 ;  /* 0xff80000076717808 */ /* 0x000fe40002800000 */
[----:B------:R-:W-:Y:S02]  /*12dc0*/  ISETP.GT.AND P5, PT, R137, 0x41, PT ;  /* 0x000000418900780c */ /* 0x000fe40003fa4270 */
[----:B------:R-:W-:-:S02]  /*12dd0*/  FMNMX.FTZ R0, R117, R0, !PT ;  /* 0x0000000075007209 */ /* 0x000fc40007810000 */
[----:B------:R-:W-:Y:S01]  /*12de0*/  FSEL R119, R119, -INF , P4 ;  /* 0xff80000077777808 */ /* 0x000fe20002000000 */
[----:B------:R-:W-:Y:S02]  /*12df0*/  WARPGROUP.DEPBAR.LE gsb0, 0x0 ;  /* 0x00008000000079c5 */ /* 0x000fe40000010000 */
[----:B------:R-:W-:Y:S01]  /*12e00*/  WARPGROUP.ARRIVE ;  /* 0x00000000000079c5 */ /* 0x000fe20000000000 */
[----:B------:R-:W-:Y:S02]  /*12e10*/  FSEL R21, R88, -INF , P2 ;  /* 0xff80000058157808 */ /* 0x000fe40001000000 */
[----:B------:R-:W-:Y:S02]  /*12e20*/  ISETP.GT.AND P4, PT, R137, 0x48, PT ;  /* 0x000000488900780c */ /* 0x000fe40003f84270 */
[----:B------:R-:W-:Y:S01]  /*12e30*/  FSEL R169, R89, -INF , P5 ;  /* 0xff80000059a97808 */ /* 0x000fe20002800000 */
[----:B------:R-:W-:Y:S01]  /*12e40*/  QGMMA.64x32x32.F32.E4M3.E4M3 R72, gdesc[UR4], R72, gsb0 ;  /* 0x00600000044879f3 */ /* 0x000fe20008000848 */
[----:B------:R-:W-:-:S02]  /*12e50*/  R2UR UR6, R14 ;  /* 0x000000000e0672ca */ /* 0x000fc400000e0000 */
[----:B------:R-:W-:Y:S02]  /*12e60*/  R2UR UR7, R15 ;  /* 0x000000000f0772ca */ /* 0x000fe400000e0000 */
[----:B------:R-:W-:Y:S02]  /*12e70*/  R2UR UR4, R6 ;  /* 0x00000000060472ca */ /* 0x000fe400000e0000 */
[----:B------:R-:W-:Y:S02]  /*12e80*/  R2UR UR5, R7 ;  /* 0x00000000070572ca */ /* 0x000fe400000e0000 */
        /* <DEDUP_REMOVED lines=23> */
[----:B------:R-:W-:Y:S02]  /*13000*/  FSEL R95, R95, -INF , P1 ;  /* 0xff8000005f5f7808 */ /* 0x000fe40000800000 */
[----:B------:R-:W-:Y:S02]  /*13010*/  FSEL R175, R98, -INF , P3 ;  /* 0xff80000062af7808 */ /* 0x000fe40001800000 */
[C---:B------:R-:W-:Y:S01]  /*13020*/  ISETP.GT.AND P4, PT, R137.reuse, 0x70, PT ;  /* 0x000000708900780c */ /* 0x040fe20003f84270 */
[----:B------:R-:W-:Y:S02]  /*13030*/  WARPGROUP.DEPBAR.LE gsb0, 0x0 ;  /* 0x00008000000079c5 */ /* 0x000fe40000010000 */
[----:B------:R-:W-:Y:S01]  /*13040*/  WARPGROUP.ARRIVE ;  /* 0x00000000000079c5 */ /* 0x000fe20000000000 */
[----:B------:R-:W-:-:S02]  /*13050*/  ISETP.GT.AND P3, PT, R137, 0x60, PT ;  /* 0x000000608900780c */ /* 0x000fc40003f64270 */
[----:B------:R-:W-:Y:S02]  /*13060*/  FMNMX.FTZ R0, R179, R0, !PT ;  /* 0x00000000b3007209 */ /* 0x000fe40007810000 */
[----:B------:R-:W-:Y:S01]  /*13070*/  ISETP.GT.AND P1, PT, R137, 0x61, PT ;  /* 0x000000618900780c */ /* 0x000fe20003f24270 */
[----:B------:R-:W-:Y:S01]  /*13080*/  QGMMA.64x32x32.F32.E4M3.E4M3 R56, gdesc[UR4], R56, gsb0 ;  /* 0x00600000043879f3 */ /* 0x000fe20008000838 */
[----:B------:R-:W-:Y:S02]  /*13090*/  R2UR UR7, R13 ;  /* 0x000000000d0772ca */ /* 0x000fe400000e0000 */
[----:B------:R-:W-:Y:S02]  /*130a0*/  FSEL R187, R80, -INF , P4 ;  /* 0xff80000050bb7808 */ /* 0x000fe40002000000 */
[----:B------:R-:W-:Y:S02]  /*130b0*/  FSEL R191, R82, -INF , P4 ;  /* 0xff80000052bf7808 */ /* 0x000fe40002000000 */
[----:B------:R-:W-:-:S02]  /*130c0*/  FSEL R13, R72, -INF , P3 ;  /* 0xff800000480d7808 */ /* 0x000fc40001800000 */
[----:B------:R-:W-:Y:S02]  /*130d0*/  FMNMX.FTZ R0, R101, R0, !PT ;  /* 0x0000000065007209 */ /* 0x000fe40007810000 */
[----:B------:R-:W-:Y:S02]  /*130e0*/  FSEL R73, R73, -INF , P1 ;  /* 0xff80000049497808 */ /* 0x000fe40000800000 */
[----:B------:R-:W-:Y:S02]  /*130f0*/  FSEL R75, R75, -INF , P1 ;  /* 0xff8000004b4b7808 */ /* 0x000fe40000800000 */
[C---:B------:R-:W-:Y:S02]  /*13100*/  ISETP.GT.AND P4, PT, R137.reuse, 0x81, PT ;  /* 0x000000818900780c */ /* 0x040fe40003f84270 */
[----:B------:R-:W-:Y:S02]  /*13110*/  FSEL R97, R102, -INF , P5 ;  /* 0xff80000066617808 */ /* 0x000fe40002800000 */
[----:B------:R-:W-:-:S02]  /*13120*/  ISETP.GT.AND P1, PT, R137, 0x78, PT ;  /* 0x000000788900780c */ /* 0x000fc40003f24270 */
[----:B------:R-:W-:Y:S02]  /*13130*/  ISETP.GT.AND P5, PT, R137, 0x69, PT ;  /* 0x000000698900780c */ /* 0x000fe40003fa4270 */
[----:B------:R-:W-:Y:S02]  /*13140*/  FSEL R99, R99, -INF , P2 ;  /* 0xff80000063637808 */ /* 0x000fe40001000000 */
[----:B------:R-:W-:Y:S02]  /*13150*/  ISETP.GT.AND P2, PT, R137, 0x68, PT ;  /* 0x000000688900780c */ /* 0x000fe40003f44270 */
[----:B------:R-:W-:Y:S02]  /*13160*/  FMNMX.FTZ R0, R13, R0, !PT ;  /* 0x000000000d007209 */ /* 0x000fe40007810000 */
[----:B------:R-:W-:Y:S02]  /*13170*/  FSEL R189, R84, -INF , P1 ;  /* 0xff80000054bd7808 */ /* 0x000fe40000800000 */
[----:B------:R-:W-:-:S02]  /*13180*/  FSEL R77, R77, -INF , P5 ;  /* 0xff8000004d4d7808 */ /* 0x000fc40002800000 */
[----:B------:R-:W-:Y:S02]  /*13190*/  FSEL R79, R79, -INF , P5 ;  /* 0xff8000004f4f7808 */ /* 0x000fe40002800000 */
[----:B------:R-:W-:Y:S02]  /*131a0*/  ISETP.GT.AND P5, PT, R137, 0x80, PT ;  /* 0x000000808900780c */ /* 0x000fe40003fa4270 */
[----:B------:R-:W-:Y:S02]  /*131b0*/  FSEL R181, R76, -INF , P2 ;  /* 0xff8000004cb57808 */ /* 0x000fe40001000000 */
[----:B------:R-:W-:Y:S02]  /*131c0*/  FMNMX.FTZ R0, R73, R0, !PT ;  /* 0x0000000049007209 */ /* 0x000fe40007810000 */
[----:B------:R-:W-:Y:S02]  /*131d0*/  FSEL R183, R74, -INF , P3 ;  /* 0xff8000004ab77808 */ /* 0x000fe40001800000 */
[----:B------:R-:W-:-:S02]  /*131e0*/  FMNMX.FTZ R0, R181, R0, !PT ;  /* 0x00000000b5007209 */ /* 0x000fc40007810000 */
[----:B------:R-:W-:Y:S02]  /*131f0*/  ISETP.GT.AND P3, PT, R137, 0x71, PT ;  /* 0x000000718900780c */ /* 0x000fe40003f64270 */
[----:B------:R-:W-:Y:S02]  /*13200*/  FMNMX.FTZ R0, R77, R0, !PT ;  /* 0x000000004d007209 */ /* 0x000fe40007810000 */
[----:B------:R-:W-:Y:S02]  /*13210*/  FSEL R81, R81, -INF , P3 ;  /* 0xff80000051517808 */ /* 0x000fe40001800000 */
[----:B------:R-:W-:Y:S02]  /*13220*/  FMNMX.FTZ R0, R187, R0, !PT ;  /* 0x00000000bb007209 */ /* 0x000fe40007810000 */
[----:B------:R-:W-:Y:S02]  /*13230*/  R2UR UR6, R12 ;  /* 0x000000000c0672ca */ /* 0x000fe400000e0000 */
[----:B------:R-:W-:-:S02]  /*13240*/  FSEL R185, R78, -INF , P2 ;  /* 0xff8000004eb97808 */ /* 0x000fc40001000000 */
[----:B------:R-:W-:Y:S02]  /*13250*/  R2UR UR4, R6 ;  /* 0x00000000060472ca */ /* 0x000fe400000e0000 */
[----:B------:R-:W-:Y:S01]  /*13260*/  R2UR UR5, R7 ;  /* 0x00000000070572ca */ /* 0x000fe200000e0000 */
        /* <DEDUP_REMOVED lines=13> */
[C---:B------:R-:W-:Y:S02]  /*13340*/  ISETP.GT.AND P5, PT, R137.reuse, 0xa8, PT ;  /* 0x000000a88900780c */ /* 0x040fe40003fa4270 */
[C---:B------:R-:W-:Y:S02]  /*13350*/  ISETP.GT.AND P4, PT, R137.reuse, 0x98, PT ;  /* 0x000000988900780c */ /* 0x040fe40003f84270 */
[----:B------:R-:W-:Y:S02]  /*13360*/  ISETP.GT.AND P2, PT, R137, 0x79, PT ;  /* 0x000000798900780c */ /* 0x000fe40003f44270 */
[----:B------:R-:W-:Y:S02]  /*13370*/  FMNMX.FTZ R0, R81, R0, !PT ;  /* 0x0000000051007209 */ /* 0x000fe40007810000 */
[----:B------:R-:W-:Y:S02]  /*13380*/  FSEL R205, R68, -INF , P4 ;  /* 0xff80000044cd7808 */ /* 0x000fe40002000000 */
[----:B------:R-:W-:-:S02]  /*13390*/  FSEL R211, R70, -INF , P4 ;  /* 0xff80000046d37808 */ /* 0x000fc40002000000 */
[----:B------:R-:W-:Y:S02]  /*133a0*/  FSEL R63, R63, -INF , P1 ;  /* 0xff8000003f3f7808 */ /* 0x000fe40000800000 */
[C---:B------:R-:W-:Y:S02]  /*133b0*/  ISETP.GT.AND P4, PT, R137.reuse, 0xa9, PT ;  /* 0x000000a98900780c */ /* 0x040fe40003f84270 */
[----:B------:R-:W-:Y:S02]  /*133c0*/  ISETP.GT.AND P1, PT, R137, 0xa0, PT ;  /* 0x000000a08900780c */ /* 0x000fe40003f24270 */
[----:B------:R-:W-:Y:S02]  /*133d0*/  FSEL R85, R85, -INF , P2 ;  /* 0xff80000055557808 */ /* 0x000fe40001000000 */
[----:B------:R-:W-:Y:S02]  /*133e0*/  FMNMX.FTZ R0, R189, R0, !PT ;  /* 0x00000000bd007209 */ /* 0x000fe40007810000 */
[----:B------:R-:W-:-:S02]  /*133f0*/  FSEL R83, R83, -INF , P3 ;  /* 0xff80000053537808 */ /* 0x000fc40001800000 */
        /* <DEDUP_REMOVED lines=8> */
[----:B------:R-:W-:Y:S02]  /*13480*/  FSEL R71, R71, -INF , P3 ;  /* 0xff80000047477808 */ /* 0x000fe40001800000 */
[----:B------:R-:W-:Y:S02]  /*13490*/  ISETP.GT.AND P3, PT, R137, 0xb0, PT ;  /* 0x000000b08900780c */ /* 0x000fe40003f64270 */
[----:B------:R-:W-:Y:S01]  /*134a0*/  FSEL R87, R87, -INF , P2 ;  /* 0xff80000057577808 */ /* 0x000fe20001000000 */
[----:B------:R-:W-:Y:S02]  /*134b0*/  WARPGROUP.DEPBAR.LE gsb0, 0x0 ;  /* 0x00008000000079c5 */ /* 0x000fe40000010000 */
[----:B------:R-:W-:Y:S01]  /*134c0*/  FSEL R213, R44, -INF , P5 ;  /* 0xff8000002cd57808 */ /* 0x000fe20002800000 */
[----:B------:R-:W-:Y:S01]  /*134d0*/  WARPGROUP.ARRIVE ;  /* 0x00000000000079c5 */ /* 0x000fe20000000000 */
[----:B------:R-:W-:-:S02]  /*134e0*/  FMNMX.FTZ R44, R139, R123, !PT ;  /* 0x0000007b8b2c7209 */ /* 0x000fc40007810000 */
[----:B------:R-:W-:Y:S02]  /*134f0*/  FSEL R215, R45, -INF , P4 ;  /* 0xff8000002dd77808 */ /* 0x000fe40002000000 */
[----:B------:R-:W-:Y:S01]  /*13500*/  FMNMX.FTZ R44, R121, R44, !PT ;  /* 0x0000002c792c7209 */ /* 0x000fe20007810000 */
[----:B------:R-:W-:Y:S01]  /*13510*/  QGMMA.64x32x32.F32.E4M3.E4M3 R24, gdesc[UR4], R24, gsb0 ;  /* 0x00600000041879f3 */ /* 0x000fe20008000818 */
[----:B------:R-:W-:Y:S02]  /*13520*/  FSEL R209, R40, -INF , P1 ;  /* 0xff80000028d17808 */ /* 0x000fe40000800000 */
[----:B------:R-:W-:Y:S02]  /*13530*/  FMNMX.FTZ R44, R127, R44, !PT ;  /* 0x0000002c7f2c7209 */ /* 0x000fe40007810000 */
[----:B------:R-:W-:Y:S02]  /*13540*/  FSEL R45, R42, -INF , P1 ;  /* 0xff8000002a2d7808 */ /* 0x000fe40000800000 */
[----:B------:R-:W-:-:S02]  /*13550*/  ISETP.GT.AND P1, PT, R137, 0xb1, PT ;  /* 0x000000b18900780c */ /* 0x000fc40003f24270 */
[----:B------:R-:W-:Y:S02]  /*13560*/  FMNMX.FTZ R44, R145, R44, !PT ;  /* 0x0000002c912c7209 */ /* 0x000fe40007810000 */
[----:B------:R-:W-:Y:S02]  /*13570*/  FSEL R219, R49, -INF , P1 ;  /* 0xff80000031db7808 */ /* 0x000fe40000800000 */
[----:B------:R-:W-:Y:S02]  /*13580*/  FSEL R49, R46, -INF , P5 ;  /* 0xff8000002e317808 */ /* 0x000fe40002800000 */
[----:B------:R-:W-:Y:S02]  /*13590*/  FMNMX.FTZ R46, R131, R44, !PT ;  /* 0x0000002c832e7209 */ /* 0x000fe40007810000 */
[----:B------:R-:W-:Y:S02]  /*135a0*/  ISETP.GT.AND P2, PT, R137, 0x90, PT ;  /* 0x000000908900780c */ /* 0x000fe40003f44270 */
[----:B------:R-:W-:-:S02]  /*135b0*/  FMNMX.FTZ R46, R129, R46, !PT ;  /* 0x0000002e812e7209 */ /* 0x000fc40007810000 */
[----:B------:R-:W-:Y:S02]  /*135c0*/  FMNMX.FTZ R0, R197, R0, !PT ;  /* 0x00000000c5007209 */ /* 0x000fe40007810000 */
[----:B------:R-:W-:Y:S02]  /*135d0*/  FSEL R217, R48, -INF , P3 ;  /* 0xff80000030d97808 */ /* 0x000fe40001800000 */
[----:B------:R-:W-:Y:S02]  /*135e0*/  FMNMX.FTZ R48, R135, R46, !PT ;  /* 0x0000002e87307209 */ /* 0x000fe40007810000 */
[----:B------:R-:W-:Y:S02]  /*135f0*/  FSEL R201, R64, -INF , P2 ;  /* 0xff80000040c97808 */ /* 0x000fe40001000000 */
[----:B------:R-:W-:Y:S02]  /*13600*/  FMNMX.FTZ R0, R199, R0, !PT ;  /* 0x00000000c7007209 */ /* 0x000fe40007810000 */
[----:B------:R-:W-:-:S02]  /*13610*/  FMNMX.FTZ R48, R153, R48, !PT ;  /* 0x0000003099307209 */ /* 0x000fc40007810000 */
[----:B------:R-:W-:Y:S02]  /*13620*/  FMNMX.FTZ R0, R201, R0, !PT ;  /* 0x00000000c9007209 */ /* 0x000fe40007810000 */
[----:B------:R-:W-:Y:S02]  /*13630*/  FMNMX.FTZ R48, R107, R48, !PT ;  /* 0x000000306b307209 */ /* 0x000fe40007810000 */
[----:B------:R-:W-:Y:S02]  /*13640*/  FMNMX.FTZ R0, R203, R0, !PT ;  /* 0x00000000cb007209 */ /* 0x000fe40007810000 */
[----:B------:R-:W-:Y:S02]  /*13650*/  FMNMX.FTZ R48, R105, R48, !PT ;  /* 0x0000003069307209 */ /* 0x000fe40007810000 */
[----:B------:R-:W-:Y:S02]  /*13660*/  FMNMX.FTZ R0, R205, R0, !PT ;  /* 0x00000000cd007209 */ /* 0x000fe40007810000 */
[----:B------:R-:W-:-:S02]  /*13670*/  FSEL R223, R53, -INF , P0 ;  /* 0xff80000035df7808 */ /* 0x000fc40000000000 */
[----:B------:R-:W-:Y:S02]  /*13680*/  FSEL R53, R50, -INF , P3 ;  /* 0xff80000032357808 */ /* 0x000fe40001800000 */
[----:B------:R-:W-:Y:S02]  /*13690*/  FMNMX.FTZ R50, R111, R48, !PT ;  /* 0x000000306f327209 */ /* 0x000fe40007810000 */
[----:B------:R-:W-:Y:S02]  /*136a0*/  FSEL R207, R66, -INF , P2 ;  /* 0xff80000042cf7808 */ /* 0x000fe40001000000 */
[----:B------:R-:W-:Y:S02]  /*136b0*/  ISETP.GT.AND P2, PT, R137, 0xa1, PT ;  /* 0x000000a18900780c */ /* 0x000fe40003f44270 */
[----:B------:R-:W-:Y:S02]  /*136c0*/  FMNMX.FTZ R0, R69, R0, !PT ;  /* 0x0000000045007209 */ /* 0x000fe40007810000 */
[----:B------:R-:W-:-:S02]  /*136d0*/  FMNMX.FTZ R50, R161, R50, !PT ;  /* 0x00000032a1327209 */ /* 0x000fc40007810000 */
[----:B------:R-:W-:Y:S02]  /*136e0*/  FSEL R41, R41, -INF , P2 ;  /* 0xff80000029297808 */ /* 0x000fe40001000000 */
[----:B------:R-:W-:Y:S01]  /*136f0*/  FMNMX.FTZ R0, R209, R0, !PT ;  /* 0x00000000d1007209 */ /* 0x000fe20007810000 */
[----:B------:R-:W-:Y:S02]  /*13700*/  WARPGROUP.DEPBAR.LE gsb0, 0x0 ;  /* 0x00008000000079c5 */ /* 0x000fe40000010000 */
[----:B------:R-:W-:Y:S02]  /*13710*/  FMNMX.FTZ R50, R115, R50, !PT ;  /* 0x0000003273327209 */ /* 0x000fe40007810000 */
[----:B------:R-:W-:Y:S02]  /*13720*/  FMNMX.FTZ R0, R41, R0, !PT ;  /* 0x0000000029007209 */ /* 0x000fe40007810000 */
[----:B------:R-:W-:Y:S02]  /*13730*/  FSEL R43, R43, -INF , P2 ;  /* 0xff8000002b2b7808 */ /* 0x000fe40001000000 */
[----:B------:R-:W-:-:S02]  /*13740*/  ISETP.GT.AND P2, PT, R137, 0xb8, PT ;  /* 0x000000b88900780c */ /* 0x000fc40003f44270 */
[----:B------:R-:W-:Y:S02]  /*13750*/  FMNMX.FTZ R50, R113, R50, !PT ;  /* 0x0000003271327209 */ /* 0x000fe40007810000 */
[----:B------:R-:W-:Y:S02]  /*13760*/  FMNMX.FTZ R0, R213, R0, !PT ;  /* 0x00000000d5007209 */ /* 0x000fe40007810000 */
[----:B------:R-:W-:Y:S02]  /*13770*/  FSEL R221, R52, -INF , P2 ;  /* 0xff80000034dd7808 */ /* 0x000fe40001000000 */
        /* <DEDUP_REMOVED lines=9> */
[----:B------:R-:W-:Y:S02]  /*13810*/  FMNMX.FTZ R54, R95, R52, !PT ;  /* 0x000000345f367209 */ /* 0x000fe40007810000 */
[----:B------:R-:W-:Y:S02]  /*13820*/  ISETP.GT.AND P0, PT, R137, 0xc1, PT ;  /* 0x000000c18900780c */ /* 0x000fe40003f04270 */
[----:B------:R-:W-:Y:S02]  /*13830*/  FSEL R225, R24, -INF , P6 ;  /* 0xff80000018e17808 */ /* 0x000fe40003000000 */
[----:B------:R-:W-:Y:S02]  /*13840*/  FMNMX.FTZ R0, R223, R0, !PT ;  /* 0x00000000df007209 */ /* 0x000fe40007810000 */
[----:B------:R-:W-:Y:S02]  /*13850*/  FMNMX.FTZ R54, R175, R54, !PT ;  /* 0x00000036af367209 */ /* 0x000fe40007810000 */
[----:B------:R-:W-:-:S02]  /*13860*/  FSEL R51, R51, -INF , P1 ;  /* 0xff80000033337808 */ /* 0x000fc40000800000 */
[----:B------:R-:W-:Y:S02]  /*13870*/  ISETP.GT.AND P1, PT, R137, 0xc8, PT ;  /* 0x000000c88900780c */ /* 0x000fe40003f24270 */
[----:B------:R-:W-:Y:S02]  /*13880*/  FSEL R25, R25, -INF , P0 ;  /* 0xff80000019197808 */ /* 0x000fe40000000000 */
[----:B------:R-:W-:Y:S02]  /*13890*/  FMNMX.FTZ R0, R225, R0, !PT ;  /* 0x00000000e1007209 */ /* 0x000fe40007810000 */
[----:B------:R-:W-:Y:S02]  /*138a0*/  FMNMX.FTZ R54, R99, R54, !PT ;  /* 0x0000003663367209 */ /* 0x000fe40007810000 */
[----:B------:R-:W-:Y:S02]  /*138b0*/  ISETP.GT.AND P2, PT, R137, 0xc9, PT ;  /* 0x000000c98900780c */ /* 0x000fe40003f44270 */
[----:B------:R-:W-:-:S02]  /*138c0*/  FSEL R235, R28, -INF , P1 ;  /* 0xff8000001ceb7808 */ /* 0x000fc40000800000 */
[----:B------:R-:W-:Y:S02]  /*138d0*/  FMNMX.FTZ R0, R25, R0, !PT ;  /* 0x0000000019007209 */ /* 0x000fe40007810000 */
[----:B------:R-:W-:Y:S02]  /*138e0*/  FMNMX.FTZ R54, R97, R54, !PT ;  /* 0x0000003661367209 */ /* 0x000fe40007810000 */
[----:B------:R-:W-:Y:S02]  /*138f0*/  FSEL R29, R29, -INF , P2 ;  /* 0xff8000001d1d7808 */ /* 0x000fe40001000000 */
[----:B------:R-:W-:Y:S02]  /*13900*/  FMNMX.FTZ R0, R235, R0, !PT ;  /* 0x00000000eb007209 */ /* 0x000fe40007810000 */
[----:B------:R-:W-:Y:S02]  /*13910*/  ISETP.GT.AND P3, PT, R137, 0xd0, PT ;  /* 0x000000d08900780c */ /* 0x000fe40003f64270 */
[----:B------:R-:W-:-:S02]  /*13920*/  FMNMX.FTZ R56, R103, R54, !PT ;  /* 0x0000003667387209 */ /* 0x000fc40007810000 */
[----:B------:R-:W-:Y:S02]  /*13930*/  FSEL R47, R47, -INF , P4 ;  /* 0xff8000002f2f7808 */ /* 0x000fe40002000000 */
        /* <DEDUP_REMOVED lines=14> */
[----:B------:R-:W-:Y:S02]  /*13a20*/  FMNMX.FTZ R58, R79, R56, !PT ;  /* 0x000000384f3a7209 */ /* 0x000fe40007810000 */
[----:B------:R-:W-:Y:S02]  /*13a30*/  FMNMX.FTZ R14, R37, R0, !PT ;  /* 0x00000000250e7209 */ /* 0x000fe40007810000 */
[----:B------:R-:W-:-:S02]  /*13a40*/  FMNMX.FTZ R58, R191, R58, !PT ;  /* 0x0000003abf3a7209 */ /* 0x000fc40007810000 */
[----:B------:R-:W-:Y:S01]  /*13a50*/  P2R R28, PR, RZ, 0x4 ;  /* 0x00000004ff1c7803 */ /* 0x000fe20000000000 */
[----:B------:R-:W0:Y:S01]  /*13a60*/  SHFL.BFLY PT, R0, R14, 0x2, 0x1f ;  /* 0x0c401f000e007f89 */ /* 0x000e2200000e0000 */
[----:B------:R-:W-:Y:S02]  /*13a70*/  FMNMX.FTZ R58, R83, R58, !PT ;  /* 0x0000003a533a7209 */ /* 0x000fe40007810000 */
[----:B------:R-:W-:Y:S02]  /*13a80*/  P2R R42, PR, RZ, 0x1 ;  /* 0x00000001ff2a7803 */ /* 0x000fe40000000000 */
[----:B------:R-:W-:Y:S02]  /*13a90*/  FMNMX.FTZ R58, R57, R58, !PT ;  /* 0x0000003a393a7209 */ /* 0x000fe40007810000 */
[----:B------:R-:W-:Y:S02]  /*13aa0*/  P2R R40, PR, RZ, 0x2 ;  /* 0x00000002ff287803 */ /* 0x000fe40000000000 */
[----:B------:R-:W-:-:S02]  /*13ab0*/  FMNMX.FTZ R60, R87, R58, !PT ;  /* 0x0000003a573c7209 */ /* 0x000fc40007810000 */
[----:B------:R-:W-:Y:S02]  /*13ac0*/  ISETP.GT.AND P1, PT, R137, 0xb9, PT ;  /* 0x000000b98900780c */ /* 0x000fe40003f24270 */
[----:B------:R-:W-:Y:S02]  /*13ad0*/  FMNMX.FTZ R60, R61, R60, !PT ;  /* 0x0000003c3d3c7209 */ /* 0x000fe40007810000 */
[----:B------:R-:W-:Y:S02]  /*13ae0*/  ISETP.GT.AND P0, PT, R137, 0xc0, PT ;  /* 0x000000c08900780c */ /* 0x000fe40003f04270 */
[----:B------:R-:W-:Y:S02]  /*13af0*/  FMNMX.FTZ R60, R59, R60, !PT ;  /* 0x0000003c3b3c7209 */ /* 0x000fe40007810000 */
[----:B------:R-:W-:Y:S02]  /*13b00*/  FSEL R55, R55, -INF , P1 ;  /* 0xff80000037377808 */ /* 0x000fe40000800000 */
[----:B------:R-:W-:-:S02]  /*13b10*/  FMNMX.FTZ R60, R65, R60, !PT ;  /* 0x0000003c413c7209 */ /* 0x000fc40007810000 */
[----:B------:R-:W-:Y:S02]  /*13b20*/  FSEL R26, R26, -INF , P0 ;  /* 0xff8000001a1a7808 */ /* 0x000fe40000000000 */
[----:B0-----:R-:W-:Y:S02]  /*13b30*/  FMNMX.FTZ R20, R14, R0, !PT ;  /* 0x000000000e147209 */ /* 0x001fe40007810000 */
[----:B------:R-:W-:Y:S02]  /*13b40*/  FMNMX.FTZ R62, R63, R60, !PT ;  /* 0x0000003c3f3e7209 */ /* 0x000fe40007810000 */
[----:B------:R-:W-:Y:S01]  /*13b50*/  ISETP.NE.AND P0, PT, R42, RZ, PT ;  /* 0x000000ff2a00720c */ /* 0x000fe20003f05270 */
[----:B------:R-:W0:Y:S01]  /*13b60*/  SHFL.BFLY PT, R0, R20, 0x1, 0x1f ;  /* 0x0c201f0014007f89 */ /* 0x000e2200000e0000 */
[----:B------:R-:W-:Y:S02]  /*13b70*/  FMNMX.FTZ R62, R207, R62, !PT ;  /* 0x0000003ecf3e7209 */ /* 0x000fe40007810000 */
[----:B------:R-:W-:-:S02]  /*13b80*/  ISETP.NE.AND P1, PT, R40, RZ, PT ;  /* 0x000000ff2800720c */ /* 0x000fc40003f25270 */
[----:B------:R-:W-:Y:S02]  /*13b90*/  FMNMX.FTZ R62, R67, R62, !PT ;  /* 0x0000003e433e7209 */ /* 0x000fe40007810000 */
[----:B------:R-:W-:Y:S02]  /*13ba0*/  FSEL R27, R27, -INF , P0 ;  /* 0xff8000001b1b7808 */ /* 0x000fe40000000000 */
[----:B------:R-:W-:Y:S02]  /*13bb0*/  FMNMX.FTZ R62, R211, R62, !PT ;  /* 0x0000003ed33e7209 */ /* 0x000fe40007810000 */
[----:B------:R-:W-:Y:S02]  /*13bc0*/  FSEL R30, R30, -INF , P1 ;  /* 0xff8000001e1e7808 */ /* 0x000fe40000800000 */
[----:B------:R-:W-:Y:S01]  /*13bd0*/  FMNMX.FTZ R64, R71, R62, !PT ;  /* 0x0000003e47407209 */ /* 0x000fe20007810000 */
[----:B------:R-:W-:Y:S01]  /*13be0*/  VIADD R232, R136, 0xfffffffe ;  /* 0xfffffffe88e87836 */ /* 0x000fe20000000000 */
[----:B------:R-:W-:-:S02]  /*13bf0*/  ISETP.NE.AND P0, PT, R140, RZ, PT ;  /* 0x000000ff8c00720c */ /* 0x000fc40003f05270 */
[----:B------:R-:W-:-:S04]  /*13c00*/  FMNMX.FTZ R64, R45, R64, !PT ;  /* 0x000000402d407209 */ /* 0x000fc80007810000 */
        /* <DEDUP_REMOVED lines=14> */
[----:B------:R0:W-:Y:S01]  /*13cf0*/  MUFU.EX2 R52, R13 ;  /* 0x0000000d00347308 */ /* 0x0001e20000000800 */
[----:B------:R-:W-:-:S01]  /*13d00*/  FFMA.FTZ R40, R2, R163, -R137 ;  /* 0x000000a302287223 */ /* 0x000fc20000010889 */
[----:B------:R-:W-:Y:S01]  /*13d10*/  FSEL R163, R34, -INF , P3 ;  /* 0xff80000022a37808 */ /* 0x000fe20001800000 */
[----:B------:R-:W-:-:S01]  /*13d20*/  FFMA.FTZ R20, R2, R143, -R137 ;  /* 0x0000008f02147223 */ /* 0x000fc20000010889 */
[C-C-:B------:R-:W-:Y:S01]  /*13d30*/  FFMA.FTZ R143, R2.reuse, R149, -R137.reuse ;  /* 0x00000095028f7223 */ /* 0x140fe20000010889 */
[----:B------:R-:W-:-:S01]  /*13d40*/  FFMA.FTZ R149, R2, R165, -R137 ;  /* 0x000000a502957223 */ /* 0x000fc20000010889 */
[----:B------:R-:W-:Y:S01]  /*13d50*/  FSEL R165, R35, -INF , P4 ;  /* 0xff80000023a57808 */ /* 0x000fe20002000000 */
[----:B------:R-:W-:-:S01]  /*13d60*/  FFMA.FTZ R42, R2, R167, -R137 ;  /* 0x000000a7022a7223 */ /* 0x000fc20000010889 */
[C-C-:B------:R-:W-:Y:S01]  /*13d70*/  FFMA.FTZ R171, R2.reuse, R171, -R137.reuse ;  /* 0x000000ab02ab7223 */ /* 0x140fe20000010889 */
[----:B0-----:R-:W-:Y:S01]  /*13d80*/  FMNMX.FTZ R13, R55, R66, !PT ;  /* 0x00000042370d7209 */ /* 0x001fe20007810000 */
[--C-:B------:R-:W-:Y:S01]  /*13d90*/  FFMA.FTZ R14, R2, R141, -R137.reuse ;  /* 0x0000008d020e7223 */ /* 0x100fe20000010889 */
[----:B------:R-:W-:Y:S01]  /*13da0*/  FSEL R167, R38, -INF , P5 ;  /* 0xff80000026a77808 */ /* 0x000fe20002800000 */
        /* <DEDUP_REMOVED lines=9> */
[----:B------:R-:W-:Y:S01]  /*13e40*/  FMNMX.FTZ R68, R30, R13, !PT ;  /* 0x0000000d1e447209 */ /* 0x000fe20007810000 */
[C-C-:B------:R-:W-:Y:S01]  /*13e50*/  FFMA.FTZ R235, R2.reuse, R37, -R137.reuse ;  /* 0x0000002502eb7223 */ /* 0x140fe20000010889 */
[----:B0-----:R-:W-:Y:S01]  /*13e60*/  FSEL R171, R39, -INF , P6 ;  /* 0xff80000027ab7808 */ /* 0x001fe20003000000 */
[C-C-:B------:R-:W-:Y:S01]  /*13e70*/  FFMA.FTZ R28, R2.reuse, R151, -R137.reuse ;  /* 0x00000097021c7223 */ /* 0x140fe20000010889 */
[----:B------:R-:W-:Y:S01]  /*13e80*/  FMNMX.FTZ R68, R69, R68, !PT ;  /* 0x0000004445447209 */ /* 0x000fe20007810000 */
[C-C-:B------:R-:W-:Y:S01]  /*13e90*/  FFMA.FTZ R133, R2.reuse, R133, -R137.reuse ;  /* 0x0000008502857223 */ /* 0x140fe20000010889 */
[----:B------:R-:W-:-:S01]  /*13ea0*/  FFMA.FTZ R32, R2, R155, -R137 ;  /* 0x0000009b02207223 */ /* 0x000fc20000010889 */
[----:B------:R-:W-:Y:S01]  /*13eb0*/  MUFU.EX2 R14, R14 ;  /* 0x0000000e000e7308 */ /* 0x000fe20000000800 */
[----:B------:R-:W-:Y:S01]  /*13ec0*/  FMNMX.FTZ R68, R163, R68, !PT ;  /* 0x00000044a3447209 */ /* 0x000fe20007810000 */
[C-C-:B-1----:R-:W-:Y:S01]  /*13ed0*/  FFMA.FTZ R173, R2.reuse, R12, -R137.reuse ;  /* 0x0000000c02ad7223 */ /* 0x142fe20000010889 */
[----:B------:R-:W-:-:S01]  /*13ee0*/  FFMA.FTZ R12, R2, R33, -R137 ;  /* 0x00000021020c7223 */ /* 0x000fc20000010889 */
        /* <DEDUP_REMOVED lines=10> */
[C-C-:B------:R-:W-:Y:S01]  /*13f90*/  FFMA.FTZ R93, R2.reuse, R93, -R137.reuse ;  /* 0x0000005d025d7223 */ /* 0x140fe20000010889 */
[----:B------:R-:W-:-:S01]  /*13fa0*/  FFMA.FTZ R151, R2, R177, -R137 ;  /* 0x000000b102977223 */ /* 0x000fc20000010889 */
[----:B------:R-:W1:Y:S01]  /*13fb0*/  MUFU.EX2 R20, R20 ;  /* 0x0000001400147308 */ /* 0x000e620000000800 */
[----:B------:R-:W-:-:S01]  /*13fc0*/  FFMA.FTZ R179, R2, R179, -R137 ;  /* 0x000000b302b37223 */ /* 0x000fc20000010889 */
[----:B------:R-:W2:Y:S01]  /*13fd0*/  SHFL.BFLY PT, R72, R13, 0x2, 0x1f ;  /* 0x0c401f000d487f89 */ /* 0x000ea200000e0000 */
        /* <DEDUP_REMOVED lines=23> */
[----:B--2---:R-:W-:Y:S01]  /*14150*/  FMNMX.FTZ R78, R13, R72, !PT ;  /* 0x000000480d4e7209 */ /* 0x004fe20007810000 */
[----:B------:R-:W-:-:S01]  /*14160*/  FFMA.FTZ R41, R2, R217, -R137 ;  /* 0x000000d902297223 */ /* 0x000fc20000010889 */
[C-C-:B------:R-:W-:Y:S01]  /*14170*/  FFMA.FTZ R29, R2.reuse, R29, -R137.reuse ;  /* 0x0000001d021d7223 */ /* 0x140fe20000010889 */
[----:B------:R-:W-:-:S01]  /*14180*/  FFMA.FTZ R25, R2, R25, -R137 ;  /* 0x0000001902197223 */ /* 0x000fc20000010889 */
[--C-:B------:R-:W-:Y:S01]  /*14190*/  FFMA.FTZ R76, R2, R237, -R137.reuse ;  /* 0x000000ed024c7223 */ /* 0x100fe20000010889 */
[----:B------:R-:W2:Y:S01]  /*141a0*/  SHFL.BFLY PT, R13, R78, 0x1, 0x1f ;  /* 0x0c201f004e0d7f89 */ /* 0x000ea200000e0000 */
[----:B------:R-:W-:Y:S08]  /*141b0*/  MUFU.EX2 R28, R28 ;  /* 0x0000001c001c7308 */ /* 0x000ff00000000800 */
[----:B------:R-:W-:Y:S08]  /*141c0*/  MUFU.EX2 R133, R133 ;  /* 0x0000008500857308 */ /* 0x000ff00000000800 */
[----:B------:R-:W-:Y:S08]  /*141d0*/  MUFU.EX2 R32, R32 ;  /* 0x0000002000207308 */ /* 0x000ff00000000800 */
[----:B------:R-:W-:Y:S01]  /*141e0*/  MUFU.EX2 R147, R147 ;  /* 0x0000009300937308 */ /* 0x000fe20000000800 */
[----:B--2---:R-:W-:Y:S01]  /*141f0*/  FMNMX.FTZ R13, R78, R13, !PT ;  /* 0x0000000d4e0d7209 */ /* 0x004fe20007810000 */
[----:B------:R-:W-:-:S03]  /*14200*/  FFMA.FTZ R72, R2, R225, -R137 ;  /* 0x000000e102487223 */ /* 0x000fc60000010889 */
[----:B------:R-:W-:Y:S01]  /*14210*/  FSETP.NEU.FTZ.AND P1, PT, R13, -INF , PT ;  /* 0xff8000000d00780b */ /* 0x000fe20003f3d000 */
[----:B------:R-:W-:-:S02]  /*14220*/  FFMA.FTZ R82, R2, R13, -8 ;  /* 0xc100000002527423 */ /* 0x000fc4000001000d */
[----:B------:R-:W-:Y:S03]  /*14230*/  MUFU.EX2 R36, R36 ;  /* 0x0000002400247308 */ /* 0x000fe60000000800 */
[----:B------:R-:W-:-:S05]  /*14240*/  FSEL R82, R82, RZ, P1 ;  /* 0x000000ff52527208 */ /* 0x000fca0000800000 */
[----:B------:R-:W-:Y:S01]  /*14250*/  MUFU.EX2 R109, R109 ;  /* 0x0000006d006d7308 */ /* 0x000fe20000000800 */
[----:B------:R-:W-:-:S01]  /*14260*/  FFMA.FTZ R108, R2, R103, -R82 ;  /* 0x00000067026c7223 */ /* 0x000fc20000010852 */
[C-C-:B------:R-:W-:Y:S01]  /*14270*/  FFMA.FTZ R33, R2.reuse, R139, -R82.reuse ;  /* 0x0000008b02217223 */ /* 0x140fe20000010852 */
[----:B------:R-:W2:Y:S01]  /*14280*/  LDL R103, [R1+0x4c] ;  /* 0x00004c0001677983 */ /* 0x000ea20000100800 */
        /* <DEDUP_REMOVED lines=30> */
[----:B---3--:R-:W-:-:S06]  /*14470*/  FADD.FTZ R61, R33, R78 ;  /* 0x0000004e213d7221 */ /* 0x008fcc0000010000 */
        /* <DEDUP_REMOVED lines=10> */
[----:B------:R-:W-:-:S02]  /*14520*/  F2FP.SATFINITE.E4M3.F32.PACK_AB_MERGE_C R224, R125, R20, RZ ;  /* 0x000000147de0723e */ /* 0x000fc400048070ff */
[----:B------:R-:W-:Y:S02]  /*14530*/  F2FP.SATFINITE.E4M3.F32.PACK_AB_MERGE_C R226, R133, R28, RZ ;  /* 0x0000001c85e2723e */ /* 0x000fe400048070ff */
[----:B------:R-:W-:-:S03]  /*14540*/  ISETP.NE.AND P1, PT, R142, RZ, PT ;  /* 0x000000ff8e00720c */ /* 0x000fc60003f25270 */
[----:B------:R-:W3:Y:S01]  /*14550*/  MUFU.EX2 R37, R37 ;  /* 0x0000002500257308 */ /* 0x000ee20000000800 */
[----:B------:R-:W-:-:S01]  /*14560*/  FADD.FTZ R83, R125, R102 ;  /* 0x000000667d537221 */ /* 0x000fc20000010000 */
[----:B0-----:R-:W-:Y:S01]  /*14570*/  FADD.FTZ R114, R86, R61 ;  /* 0x0000003d56727221 */ /* 0x001fe20000010000 */
[----:B------:R-:W-:-:S01]  /*14580*/  FFMA.FTZ R105, R2, R115, -R82 ;  /* 0x0000007302697223 */ /* 0x000fc20000010852 */
[----:B------:R-:W-:-:S04]  /*14590*/  FFMA.FTZ R113, R2, R119, -R82 ;  /* 0x0000007702717223 */ /* 0x000fc80000010852 */
[----:B------:R-:W0:Y:S01]  /*145a0*/  MUFU.EX2 R80, R80 ;  /* 0x0000005000507308 */ /* 0x000e220000000800 */
[----:B------:R-:W-:-:S01]  /*145b0*/  FADD.FTZ R116, R24, R83 ;  /* 0x0000005318747221 */ /* 0x000fc20000010000 */
[----:B-1----:R-:W-:-:S06]  /*145c0*/  FADD.FTZ R114, R121, R114 ;  /* 0x0000007279727221 */ /* 0x002fcc0000010000 */
[----:B------:R-:W1:Y:S01]  /*145d0*/  MUFU.EX2 R90, R90 ;  /* 0x0000005a005a7308 */ /* 0x000e620000000800 */
[----:B------:R-:W-:-:S01]  /*145e0*/  FFMA.FTZ R102, R2, R59, -R82 ;  /* 0x0000003b02667223 */ /* 0x000fc20000010852 */
[----:B------:R-:W-:Y:S01]  /*145f0*/  FADD.FTZ R59, R143, R116 ;  /* 0x000000748f3b7221 */ /* 0x000fe20000010000 */
[----:B---3--:R-:W-:-:S01]  /*14600*/  FADD.FTZ R61, R37, R114 ;  /* 0x00000072253d7221 */ /* 0x008fc20000010000 */
[C-C-:B------:R-:W-:Y:S01]  /*14610*/  FFMA.FTZ R89, R2.reuse, R175, -R82.reuse ;  /* 0x000000af02597223 */ /* 0x140fe20000010852 */
[----:B------:R-:W-:-:S03]  /*14620*/  FFMA.FTZ R91, R2, R183, -R82 ;  /* 0x000000b7025b7223 */ /* 0x000fc60000010852 */
[----:B------:R-:W3:Y:S01]  /*14630*/  MUFU.EX2 R123, R123 ;  /* 0x0000007b007b7308 */ /* 0x000ee20000000800 */
[----:B------:R-:W-:-:S01]  /*14640*/  FADD.FTZ R114, R28, R59 ;  /* 0x0000003b1c727221 */ /* 0x000fc20000010000 */
[----:B0-----:R-:W-:-:S06]  /*14650*/  FADD.FTZ R61, R80, R61 ;  /* 0x0000003d503d7221 */ /* 0x001fcc0000010000 */
[----:B------:R-:W0:Y:S01]  /*14660*/  MUFU.EX2 R84, R84 ;  /* 0x0000005400547308 */ /* 0x000e220000000800 */
[----:B------:R-:W-:-:S01]  /*14670*/  FFMA.FTZ R116, R2, R63, -R82 ;  /* 0x0000003f02747223 */ /* 0x000fc20000010852 */
[----:B------:R-:W-:Y:S01]  /*14680*/  FADD.FTZ R63, R133, R114 ;  /* 0x00000072853f7221 */ /* 0x000fe20000010000 */
[----:B-1----:R-:W-:-:S01]  /*14690*/  FADD.FTZ R118, R90, R61 ;  /* 0x0000003d5a767221 */ /* 0x002fc20000010000 */
[C-C-:B------:R-:W-:Y:S01]  /*146a0*/  FFMA.FTZ R99, R2.reuse, R185, -R82.reuse ;  /* 0x000000b902637223 */ /* 0x140fe20000010852 */
[----:B------:R-:W-:-:S03]  /*146b0*/  FFMA.FTZ R75, R2, R191, -R82 ;  /* 0x000000bf024b7223 */ /* 0x000fc60000010852 */
[----:B------:R-:W1:Y:S01]  /*146c0*/  MUFU.EX2 R107, R107 ;  /* 0x0000006b006b7308 */ /* 0x000e620000000800 */
[----:B------:R-:W-:-:S01]  /*146d0*/  FADD.FTZ R120, R32, R63 ;  /* 0x0000003f20787221 */ /* 0x000fc20000010000 */
[----:B---3--:R-:W-:-:S06]  /*146e0*/  FADD.FTZ R61, R123, R118 ;  /* 0x000000767b3d7221 */ /* 0x008fcc0000010000 */
[----:B------:R-:W3:Y:S01]  /*146f0*/  MUFU.EX2 R98, R98 ;  /* 0x0000006200627308 */ /* 0x000ee20000000800 */
[----:B------:R-:W-:-:S01]  /*14700*/  FADD.FTZ R63, R147, R120 ;  /* 0x00000078933f7221 */ /* 0x000fc20000010000 */
[----:B0-----:R-:W-:-:S06]  /*14710*/  FADD.FTZ R120, R84, R61 ;  /* 0x0000003d54787221 */ /* 0x001fcc0000010000 */
[----:B------:R-:W0:Y:S01]  /*14720*/  MUFU.EX2 R111, R111 ;  /* 0x0000006f006f7308 */ /* 0x000e220000000800 */
[----:B------:R-:W-:-:S01]  /*14730*/  FADD.FTZ R122, R36, R63 ;  /* 0x0000003f247a7221 */ /* 0x000fc20000010000 */
[----:B------:R-:W-:Y:S01]  /*14740*/  FFMA.FTZ R61, R2, R45, -R82 ;  /* 0x0000002d023d7223 */ /* 0x000fe20000010852 */
[----:B-1----:R-:W-:-:S05]  /*14750*/  FADD.FTZ R45, R107, R120 ;  /* 0x000000786b2d7221 */ /* 0x002fca0000010000 */
[----:B------:R-:W1:Y:S01]  /*14760*/  MUFU.EX2 R88, R88 ;  /* 0x0000005800587308 */ /* 0x000e620000000800 */
[----:B------:R-:W-:-:S01]  /*14770*/  FFMA.FTZ R63, R2, R43, -R82 ;  /* 0x0000002b023f7223 */ /* 0x000fc20000010852 */
[----:B------:R-:W-:Y:S01]  /*14780*/  FADD.FTZ R43, R109, R122 ;  /* 0x0000007a6d2b7221 */ /* 0x000fe20000010000 */
[----:B---3--:R-:W-:-:S05]  /*14790*/  FADD.FTZ R120, R98, R45 ;  /* 0x0000002d62787221 */ /* 0x008fca0000010000 */
        /* <DEDUP_REMOVED lines=10> */
[----:B------:R-:W-:-:S07]  /*14840*/  F2FP.SATFINITE.E4M3.F32.PACK_AB_MERGE_C R220, R109, R36, RZ ;  /* 0x000000246ddc723e */ /* 0x000fce00048070ff */
[----:B------:R-:W-:Y:S08]  /*14850*/  MUFU.EX2 R77, R77 ;  /* 0x0000004d004d7308 */ /* 0x000ff00000000800 */
[----:B------:R-:W-:Y:S08]  /*14860*/  MUFU.EX2 R96, R96 ;  /* 0x0000006000607308 */ /* 0x000ff00000000800 */
[----:B------:R-:W-:Y:S08]  /*14870*/  MUFU.EX2 R56, R187 ;  /* 0x000000bb00387308 */ /* 0x000ff00000000800 */
[----:B------:R-:W-:Y:S01]  /*14880*/  MUFU.EX2 R110, R110 ;  /* 0x0000006e006e7308 */ /* 0x000fe20000000800 */
[----:B------:R-:W-:-:S07]  /*14890*/  FFMA.FTZ R112, R2, R87, -R82 ;  /* 0x0000005702707223 */ /* 0x000fce0000010852 */
        /* <DEDUP_REMOVED lines=8> */
[----:B------:R-:W-:Y:S01]  /*14920*/  MUFU.EX2 R62, R197 ;  /* 0x000000c5003e7308 */ /* 0x000fe20000000800 */
[----:B------:R-:W-:-:S07]  /*14930*/  FFMA.FTZ R51, R2, R51, -R82 ;  /* 0x0000003302337223 */ /* 0x000fce0000010852 */
        /* <DEDUP_REMOVED lines=8> */
[----:B------:R-:W-:Y:S08]  /*149c0*/  MUFU.EX2 R34, R34 ;  /* 0x0000002200227308 */ /* 0x000ff00000000800 */
[----:B------:R-:W-:Y:S01]  /*149d0*/  MUFU.EX2 R35, R35 ;  /* 0x0000002300237308 */ /* 0x000fe20000000800 */
[----:B------:R-:W-:-:S01]  /*149e0*/  FFMA.FTZ R53, R2, R53, -R82 ;  /* 0x0000003502357223 */ /* 0x000fc20000010852 */
[----:B------:R-:W-:-:S06]  /*149f0*/  FFMA.FTZ R169, R2, R223, -R137 ;  /* 0x000000df02a97223 */ /* 0x000fcc0000010889 */
[----:B------:R-:W3:Y:S01]  /*14a00*/  MUFU.EX2 R105, R105 ;  /* 0x0000006900697308 */ /* 0x000ee20000000800 */
[----:B------:R-:W-:-:S01]  /*14a10*/  FADD.FTZ R122, R40, R43 ;  /* 0x0000002b287a7221 */ /* 0x000fc20000010000 */
[----:B0-----:R-:W-:-:S06]  /*14a20*/  FADD.FTZ R43, R111, R120 ;  /* 0x000000786f2b7221 */ /* 0x001fcc0000010000 */
[----:B------:R-:W0:Y:S01]  /*14a30*/  MUFU.EX2 R113, R113 ;  /* 0x0000007100717308 */ /* 0x000e220000000800 */
[----:B------:R-:W-:-:S01]  /*14a40*/  FADD.FTZ R45, R149, R122 ;  /* 0x0000007a952d7221 */ /* 0x000fc20000010000 */
[----:B-1----:R-:W-:Y:S01]  /*14a50*/  FADD.FTZ R120, R88, R43 ;  /* 0x0000002b58787221 */ /* 0x002fe20000010000 */
[----:B------:R-:W-:-:S01]  /*14a60*/  FFMA.FTZ R59, R2, R65, -R82 ;  /* 0x00000041023b7223 */ /* 0x000fc20000010852 */
[----:B------:R-:W-:Y:S01]  /*14a70*/  FFMA.FTZ R114, R2, R67, -R82 ;  /* 0x0000004302727223 */ /* 0x000fe20000010852 */
[----:B------:R-:W-:-:S03]  /*14a80*/  FADD.FTZ R122, R42, R45 ;  /* 0x0000002d2a7a7221 */ /* 0x000fc60000010000 */
[----:B------:R-:W1:Y:S01]  /*14a90*/  MUFU.EX2 R89, R89 ;  /* 0x0000005900597308 */ /* 0x000e620000000800 */
[----:B---3--:R-:W-:-:S01]  /*14aa0*/  FADD.FTZ R45, R105, R120 ;  /* 0x00000078692d7221 */ /* 0x008fc20000010000 */
[----:B------:R-:W-:Y:S01]  /*14ab0*/  FADD.FTZ R122, R117, R122 ;  /* 0x0000007a757a7221 */ /* 0x000fe20000010000 */
[----:B------:R-:W-:-:S01]  /*14ac0*/  FFMA.FTZ R65, R2, R49, -R82 ;  /* 0x0000003102417223 */ /* 0x000fc20000010852 */
[----:B------:R-:W-:Y:S01]  /*14ad0*/  FFMA.FTZ R118, R2, R71, -R82 ;  /* 0x0000004702767223 */ /* 0x000fe20000010852 */
[----:B------:R-:W-:-:S01]  /*14ae0*/  FADD.FTZ R120, R104, R45 ;  /* 0x0000002d68787221 */ /* 0x000fc20000010000 */
[----:B------:R-:W-:Y:S01]  /*14af0*/  FFMA.FTZ R49, R2, R47, -R82 ;  /* 0x0000002f02317223 */ /* 0x000fe20000010852 */
[----:B------:R-:W-:-:S01]  /*14b00*/  FADD.FTZ R47, R21, R122 ;  /* 0x0000007a152f7221 */ /* 0x000fc20000010000 */
[----:B------:R-:W3:Y:S01]  /*14b10*/  MUFU.EX2 R91, R91 ;  /* 0x0000005b005b7308 */ /* 0x000ee20000000800 */
[----:B0-----:R-:W-:-:S07]  /*14b20*/  FADD.FTZ R120, R113, R120 ;  /* 0x0000007871787221 */ /* 0x001fce0000010000 */
[----:B------:R-:W0:Y:S01]  /*14b30*/  MUFU.EX2 R99, R99 ;  /* 0x0000006300637308 */ /* 0x000e220000000800 */
[----:B------:R-:W-:-:S01]  /*14b40*/  FADD.FTZ R67, R44, R47 ;  /* 0x0000002f2c437221 */ /* 0x000fc20000010000 */
[----:B------:R-:W-:Y:S01]  /*14b50*/  FADD.FTZ R47, R15, R120 ;  /* 0x000000780f2f7221 */ /* 0x000fe20000010000 */
[----:B------:R-:W-:-:S05]  /*14b60*/  FFMA.FTZ R45, R2, R26, -R82 ;  /* 0x0000001a022d7223 */ /* 0x000fca0000010852 */
[----:B------:R-:W4:Y:S01]  /*14b70*/  MUFU.EX2 R75, R75 ;  /* 0x0000004b004b7308 */ /* 0x000f220000000800 */
[----:B------:R-:W-:-:S01]  /*14b80*/  FADD.FTZ R26, R46, R67 ;  /* 0x000000432e1a7221 */ /* 0x000fc20000010000 */
[----:B------:R-:W-:Y:S01]  /*14b90*/  FADD.FTZ R47, R92, R47 ;  /* 0x0000002f5c2f7221 */ /* 0x000fe20000010000 */
[----:B------:R-:W-:Y:S01]  /*14ba0*/  F2FP.SATFINITE.E4M3.F32.PACK_AB_MERGE_C R204, R77, R54, RZ ;  /* 0x000000364dcc723e */ /* 0x000fe200048070ff */
[----:B------:R-:W-:Y:S02]  /*14bb0*/  @!P1 VIADD R3, R3, 0x2e840 ;  /* 0x0002e84003039836 */ /* 0x000fe40000000000 */
[----:B------:R-:W-:-:S01]  /*14bc0*/  FADD.FTZ R67, R93, R26 ;  /* 0x0000001a5d437221 */ /* 0x000fc20000010000 */
[----:B------:R-:W-:Y:S01]  /*14bd0*/  FADD.FTZ R120, R106, R47 ;  /* 0x0000002f6a787221 */ /* 0x000fe20000010000 */
[----:B------:R-:W2:Y:S02]  /*14be0*/  MUFU.EX2 R112, R112 ;  /* 0x0000007000707308 */ /* 0x000ea40000000800 */
[----:B------:R-:W-:-:S01]  /*14bf0*/  FADD.FTZ R122, R48, R67 ;  /* 0x00000043307a7221 */ /* 0x000fc20000010000 */
[----:B------:R-:W-:-:S05]  /*14c00*/  FADD.FTZ R120, R95, R120 ;  /* 0x000000785f787221 */ /* 0x000fca0000010000 */
[----:B------:R-:W2:Y:S01]  /*14c10*/  MUFU.EX2 R57, R57 ;  /* 0x0000003900397308 */ /* 0x000ea20000000800 */
[----:B------:R-:W-:-:S01]  /*14c20*/  FADD.FTZ R71, R151, R122 ;  /* 0x0000007a97477221 */ /* 0x000fc20000010000 */
[----:B-1----:R-:W-:Y:S01]  /*14c30*/  FADD.FTZ R67, R89, R120 ;  /* 0x0000007859437221 */ /* 0x002fe20000010000 */
[----:B------:R-:W-:Y:S01]  /*14c40*/  F2FP.SATFINITE.E4M3.F32.PACK_AB_MERGE_C R206, R85, R58, RZ ;  /* 0x0000003a55ce723e */ /* 0x000fe200048070ff */
[----:B------:R-:W-:Y:S01]  /*14c50*/  FFMA.FTZ R70, R2, R221, -R137 ;  /* 0x000000dd02467223 */ /* 0x000fe20000010889 */
[----:B------:R-:W-:-:S01]  /*14c60*/  FADD.FTZ R20, R50, R71 ;  /* 0x0000004732147221 */ /* 0x000fc20000010000 */
[----:B------:R-:W-:Y:S02]  /*14c70*/  FADD.FTZ R28, R94, R67 ;  /* 0x000000435e1c7221 */ /* 0x000fe40000010000 */
[----:B------:R1:W-:Y:S01]  /*14c80*/  MUFU.EX2 R26, R61 ;  /* 0x0000003d001a7308 */ /* 0x0003e20000000800 */
[----:B------:R-:W-:-:S04]  /*14c90*/  FADD.FTZ R67, R101, R20 ;  /* 0x0000001465437221 */ /* 0x000fc80000010000 */
[----:B------:R-:W-:-:S03]  /*14ca0*/  FADD.FTZ R36, R52, R67 ;  /* 0x0000004334247221 */ /* 0x000fc60000010000 */
[----:B------:R3:W-:Y:S01]  /*14cb0*/  MUFU.EX2 R47, R63 ;  /* 0x0000003f002f7308 */ /* 0x0007e20000000800 */
[----:B-1----:R-:W-:-:S04]  /*14cc0*/  FADD.FTZ R61, R97, R28 ;  /* 0x0000001c613d7221 */ /* 0x002fc80000010000 */
[----:B------:R-:W-:Y:S01]  /*14cd0*/  FADD.FTZ R28, R108, R61 ;  /* 0x0000003d6c1c7221 */ /* 0x000fe20000010000 */
[----:B------:R-:W-:Y:S02]  /*14ce0*/  @!P1 PRMT R3, RZ, 0x654, R3 ;  /* 0x00000654ff039816 */ /* 0x000fe40000000003 */
[----:B------:R-:W1:Y:S01]  /*14cf0*/  MUFU.EX2 R102, R102 ;  /* 0x0000006600667308 */ /* 0x000e620000000800 */
[----:B---3--:R-:W-:-:S01]  /*14d00*/  FADD.FTZ R63, R73, R36 ;  /* 0x00000024493f7221 */ /* 0x008fc20000010000 */
[----:B------:R-:W-:Y:S01]  /*14d10*/  FADD.FTZ R61, R91, R28 ;  /* 0x0000001c5b3d7221 */ /* 0x000fe20000010000 */
[----:B------:R3:W-:Y:S02]  /*14d20*/  @!P1 SYNCS.ARRIVE.TRANS64.RED.A1T0 RZ, [R3+URZ], RZ ;  /* 0x000000ff03ff99a7 */ /* 0x0007e4000810043f */
[----:B------:R-:W-:-:S01]  /*14d30*/  FADD.FTZ R36, R54, R63 ;  /* 0x0000003f36247221 */ /* 0x000fc20000010000 */
[----:B------:R-:W-:Y:S02]  /*14d40*/  FADD.FTZ R28, R96, R61 ;  /* 0x0000003d601c7221 */ /* 0x000fe40000010000 */
[----:B------:R-:W1:Y:S01]  /*14d50*/  MUFU.EX2 R59, R59 ;  /* 0x0000003b003b7308 */ /* 0x000e620000000800 */
[----:B------:R-:W-:-:S01]  /*14d60*/  FADD.FTZ R77, R77, R36 ;  /* 0x000000244d4d7221 */ /* 0x000fc20000010000 */
[----:B0-----:R-:W-:-:S03]  /*14d70*/  FADD.FTZ R61, R99, R28 ;  /* 0x0000001c633d7221 */ /* 0x001fc60000010000 */
[----:B------:R-:W-:Y:S01]  /*14d80*/  FADD.FTZ R28, R56, R77 ;  /* 0x0000004d381c7221 */ /* 0x000fe20000010000 */
[----:B------:R-:W-:-:S01]  /*14d90*/  FADD.FTZ R36, R110, R61 ;  /* 0x0000003d6e247221 */ /* 0x000fc20000010000 */
[----:B------:R-:W-:Y:S01]  /*14da0*/  F2FP.SATFINITE.E4M3.F32.PACK_AB_MERGE_C R226, R143, R24, R226 ;  /* 0x000000188fe2723e */ /* 0x000fe200048070e2 */
[----:B------:R-:W0:Y:S01]  /*14db0*/  MUFU.EX2 R116, R116 ;  /* 0x0000007400747308 */ /* 0x000e220000000800 */
[----:B------:R-:W-:-:S01]  /*14dc0*/  FADD.FTZ R63, R81, R28 ;  /* 0x0000001c513f7221 */ /* 0x000fc20000010000 */
[----:B----4-:R-:W-:-:S03]  /*14dd0*/  FADD.FTZ R61, R75, R36 ;  /* 0x000000244b3d7221 */ /* 0x010fc60000010000 */
[----:B------:R-:W-:Y:S01]  /*14de0*/  FADD.FTZ R42, R58, R63 ;  /* 0x0000003f3a2a7221 */ /* 0x000fe20000010000 */
[----:B------:R-:W-:-:S01]  /*14df0*/  FADD.FTZ R36, R100, R61 ;  /* 0x0000003d64247221 */ /* 0x000fc20000010000 */
[----:B---3--:R-:W-:Y:S01]  /*14e00*/  FFMA.FTZ R3, R2, R207, -R82 ;  /* 0x000000cf02037223 */ /* 0x008fe20000010852 */
[----:B------:R-:W-:Y:S01]  /*14e10*/  F2FP.SATFINITE.E4M3.F32.PACK_AB_MERGE_C R220, R147, R32, R220 ;  /* 0x0000002093dc723e */ /* 0x000fe200048070dc */
[----:B------:R-:W-:Y:S01]  /*14e20*/  FADD.FTZ R85, R85, R42 ;  /* 0x0000002a55557221 */ /* 0x000fe20000010000 */
[----:B------:R-:W-:-:S01]  /*14e30*/  FADD.FTZ R61, R79, R36 ;  /* 0x000000244f3d7221 */ /* 0x000fc20000010000 */
[----:B--2---:R-:W-:Y:S01]  /*14e40*/  F2FP.SATFINITE.E4M3.F32.PACK_AB_MERGE_C R79, R112, R79, RZ ;  /* 0x0000004f704f723e */ /* 0x004fe200048070ff */
[----:B------:R-:W-:Y:S01]  /*14e50*/  MUFU.EX2 R114, R114 ;  /* 0x0000007200727308 */ /* 0x000fe20000000800 */
[----:B------:R-:W-:-:S01]  /*14e60*/  FADD.FTZ R24, R60, R85 ;  /* 0x000000553c187221 */ /* 0x000fc20000010000 */
[----:B------:R-:W-:-:S03]  /*14e70*/  FADD.FTZ R112, R112, R61 ;  /* 0x0000003d70707221 */ /* 0x000fc60000010000 */
[----:B------:R-:W-:-:S03]  /*14e80*/  FADD.FTZ R61, R155, R24 ;  /* 0x000000189b3d7221 */ /* 0x000fc60000010000 */
[----:B------:R-:W2:Y:S01]  /*14e90*/  MUFU.EX2 R3, R3 ;  /* 0x0000000300037308 */ /* 0x000ea20000000800 */
[----:B------:R-:W-:Y:S01]  /*14ea0*/  F2FP.SATFINITE.E4M3.F32.PACK_AB_MERGE_C R200, R93, R46, RZ ;  /* 0x0000002e5dc8723e */ /* 0x000fe200048070ff */
[----:B------:R-:W-:-:S06]  /*14eb0*/  FADD.FTZ R32, R62, R61 ;  /* 0x0000003d3e207221 */ /* 0x000fcc0000010000 */
[----:B------:R3:W-:Y:S01]  /*14ec0*/  MUFU.EX2 R28, R51 ;  /* 0x00000033001c7308 */ /* 0x0007e20000000800 */
[C---:B------:R-:W-:Y:S01]  /*14ed0*/  F2FP.SATFINITE.E4M3.F32.PACK_AB_MERGE_C R208, R157.reuse, R62, RZ ;  /* 0x0000003e9dd0723e */ /* 0x040fe200048070ff */
[----:B------:R-:W-:-:S06]  /*14ee0*/  FADD.FTZ R157, R157, R32 ;  /* 0x000000209d9d7221 */ /* 0x000fcc0000010000 */
[----:B------:R-:W4:Y:S01]  /*14ef0*/  MUFU.EX2 R43, R211 ;  /* 0x000000d3002b7308 */ /* 0x000f220000000800 */
[----:B---3--:R-:W-:-:S01]  /*14f00*/  FADD.FTZ R51, R57, R112 ;  /* 0x0000007039337221 */ /* 0x008fc20000010000 */
[----:B------:R-:W-:-:S03]  /*14f10*/  F2FP.SATFINITE.E4M3.F32.PACK_AB_MERGE_C R200, R44, R21, R200 ;  /* 0x000000152cc8723e */ /* 0x000fc600048070c8 */
[----:B-1----:R-:W-:-:S03]  /*14f20*/  FADD.FTZ R24, R102, R51 ;  /* 0x0000003366187221 */ /* 0x002fc60000010000 */
[----:B------:R-:W1:Y:S01]  /*14f30*/  MUFU.EX2 R118, R118 ;  /* 0x0000007600767308 */ /* 0x000e620000000800 */
[----:B------:R-:W-:-:S01]  /*14f40*/  FADD.FTZ R21, R59, R24 ;  /* 0x000000183b157221 */ /* 0x000fc20000010000 */
[----:B------:R-:W-:Y:S01]  /*14f50*/  FADD.FTZ R24, R64, R157 ;  /* 0x0000009d40187221 */ /* 0x000fe20000010000 */
[C---:B0-----:R-:W-:Y:S02]  /*14f60*/  F2FP.SATFINITE.E4M3.F32.PACK_AB_MERGE_C R59, R116.reuse, R59, RZ ;  /* 0x0000003b743b723e */ /* 0x041fe400048070ff */
[----:B------:R-:W-:Y:S01]  /*14f70*/  FADD.FTZ R116, R116, R21 ;  /* 0x0000001574747221 */ /* 0x000fe20000010000 */
[----:B------:R-:W-:-:S01]  /*14f80*/  FADD.FTZ R51, R159, R24 ;  /* 0x000000189f337221 */ /* 0x000fc20000010000 */
[----:B------:R-:W-:Y:S01]  /*14f90*/  F2FP.SATFINITE.E4M3.F32.PACK_AB_MERGE_C R210, R31, R66, RZ ;  /* 0x000000421fd2723e */ /* 0x000fe200048070ff */
[----:B------:R-:W-:Y:S01]  /*14fa0*/  MUFU.EX2 R49, R49 ;  /* 0x0000003100317308 */ /* 0x000fe20000000800 */
[----:B--2---:R-:W-:-:S01]  /*14fb0*/  FADD.FTZ R21, R3, R116 ;  /* 0x0000007403157221 */ /* 0x004fc20000010000 */
[----:B------:R-:W-:-:S03]  /*14fc0*/  FADD.FTZ R36, R66, R51 ;  /* 0x0000003342247221 */ /* 0x000fc60000010000 */
[----:B------:R-:W-:Y:S01]  /*14fd0*/  FADD.FTZ R32, R114, R21 ;  /* 0x0000001572207221 */ /* 0x000fe20000010000 */
[----:B------:R-:W-:-:S02]  /*14fe0*/  FADD.FTZ R31, R31, R36 ;  /* 0x000000241f1f7221 */ /* 0x000fc40000010000 */
[----:B------:R-:W0:Y:S01]  /*14ff0*/  MUFU.EX2 R20, R65 ;  /* 0x0000004100147308 */ /* 0x000e220000000800 */
[----:B----4-:R-:W-:-:S01]  /*15000*/  FADD.FTZ R21, R43, R32 ;  /* 0x000000202b157221 */ /* 0x010fc20000010000 */
[----:B------:R-:W-:Y:S01]  /*15010*/  F2FP.SATFINITE.E4M3.F32.PACK_AB_MERGE_C R212, R39, R38, RZ ;  /* 0x0000002627d4723e */ /* 0x000fe200048070ff */
[----:B------:R-:W-:-:S02]  /*15020*/  FADD.FTZ R32, R34, R31 ;  /* 0x0000001f22207221 */ /* 0x000fc40000010000 */
[----:B-1----:R-:W-:Y:S01]  /*15030*/  FADD.FTZ R21, R118, R21 ;  /* 0x0000001576157221 */ /* 0x002fe20000010000 */
[C---:B------:R-:W-:Y:S02]  /*15040*/  F2FP.SATFINITE.E4M3.F32.PACK_AB_MERGE_C R212, R35.reuse, R34, R212 ;  /* 0x0000002223d4723e */ /* 0x040fe400048070d4 */
[----:B------:R-:W1:Y:S01]  /*15050*/  MUFU.EX2 R41, R41 ;  /* 0x0000002900297308 */ /* 0x000e620000000800 */
[----:B------:R-:W-:-:S01]  /*15060*/  FADD.FTZ R35, R35, R32 ;  /* 0x0000002023237221 */ /* 0x000fc20000010000 */
[----:B------:R-:W-:Y:S01]  /*15070*/  FADD.FTZ R32, R26, R21 ;  /* 0x000000151a207221 */ /* 0x000fe20000010000 */
[----:B------:R-:W-:-:S05]  /*15080*/  FFMA.FTZ R227, R2, R227, -R82 ;  /* 0x000000e302e37223 */ /* 0x000fca0000010852 */
[----:B------:R-:W-:Y:S01]  /*15090*/  MUFU.EX2 R53, R53 ;  /* 0x0000003500357308 */ /* 0x000fe20000000800 */
[----:B------:R-:W-:-:S01]  /*150a0*/  FADD.FTZ R21, R47, R32 ;  /* 0x000000202f157221 */ /* 0x000fc20000010000 */
[----:B------:R-:W-:Y:S01]  /*150b0*/  FFMA.FTZ R55, R2, R55, -R82 ;  /* 0x0000003702377223 */ /* 0x000fe20000010852 */
[----:B------:R-:W-:-:S05]  /*150c0*/  FADD.FTZ R38, R38, R35 ;  /* 0x0000002326267221 */ /* 0x000fca0000010000 */
[----:B------:R-:W2:Y:S01]  /*150d0*/  MUFU.EX2 R68, R68 ;  /* 0x0000004400447308 */ /* 0x000ea20000000800 */
[----:B------:R-:W-:Y:S01]  /*150e0*/  F2FP.SATFINITE.E4M3.F32.PACK_AB_MERGE_C R224, R141, R14, R224 ;  /* 0x0000000e8de0723e */ /* 0x000fe200048070e0 */
[----:B0-----:R-:W-:-:S06]  /*150f0*/  FADD.FTZ R32, R20, R21 ;  /* 0x0000001514207221 */ /* 0x001fcc0000010000 */
[----:B------:R-:W-:Y:S01]  /*15100*/  MUFU.EX2 R70, R70 ;  /* 0x0000004600467308 */ /* 0x000fe20000000800 */
[----:B------:R-:W-:-:S07]  /*15110*/  FADD.FTZ R38, R39, R38 ;  /* 0x0000002627267221 */ /* 0x000fce0000010000 */
[----:B------:R-:W0:Y:S01]  /*15120*/  MUFU.EX2 R169, R169 ;  /* 0x000000a900a97308 */ /* 0x000e220000000800 */
[----:B------:R-:W-:-:S01]  /*15130*/  FFMA.FTZ R27, R2, R27, -R82 ;  /* 0x0000001b021b7223 */ /* 0x000fc20000010852 */
[----:B------:R-:W-:-:S06]  /*15140*/  FADD.FTZ R32, R49, R32 ;  /* 0x0000002031207221 */ /* 0x000fcc0000010000 */
[----:B------:R-:W3:Y:S01]  /*15150*/  MUFU.EX2 R14, R227 ;  /* 0x000000e3000e7308 */ /* 0x000ee20000000800 */
[----:B-1----:R-:W-:-:S01]  /*15160*/  FADD.FTZ R21, R41, R38 ;  /* 0x0000002629157221 */ /* 0x002fc20000010000 */
[----:B------:R-:W-:-:S06]  /*15170*/  FFMA.FTZ R30, R2, R30, -R82 ;  /* 0x0000001e021e7223 */ /* 0x000fcc0000010852 */
[----:B------:R-:W1:Y:S01]  /*15180*/  MUFU.EX2 R55, R55 ;  /* 0x0000003700377308 */ /* 0x000e620000000800 */
[----:B--2---:R-:W-:-:S07]  /*15190*/  FADD.FTZ R21, R68, R21 ;  /* 0x0000001544157221 */ /* 0x004fce0000010000 */
[----:B------:R-:W-:Y:S08]  /*151a0*/  MUFU.EX2 R72, R72 ;  /* 0x0000004800487308 */ /* 0x000ff00000000800 */
[----:B------:R-:W-:Y:S08]  /*151b0*/  MUFU.EX2 R74, R74 ;  /* 0x0000004a004a7308 */ /* 0x000ff00000000800 */
[----:B------:R-:W2:Y:S01]  /*151c0*/  MUFU.EX2 R29, R29 ;  /* 0x0000001d001d7308 */ /* 0x000ea20000000800 */
[----:B0-----:R-:W-:Y:S01]  /*151d0*/  F2FP.SATFINITE.E4M3.F32.PACK_AB_MERGE_C R214, R169, R70, RZ ;  /* 0x00000046a9d6723e */ /* 0x001fe200048070ff */
[----:B------:R-:W-:-:S06]  /*151e0*/  FFMA.FTZ R69, R2, R69, -R82 ;  /* 0x0000004502457223 */ /* 0x000fcc0000010852 */
[----:B------:R-:W0:Y:S01]  /*151f0*/  MUFU.EX2 R45, R45 ;  /* 0x0000002d002d7308 */ /* 0x000e220000000800 */
[----:B------:R-:W-:-:S07]  /*15200*/  FADD.FTZ R70, R70, R21 ;  /* 0x0000001546467221 */ /* 0x000fce0000010000 */
[----:B------:R4:W-:Y:S01]  /*15210*/  MUFU.EX2 R24, R27 ;  /* 0x0000001b00187308 */ /* 0x0009e20000000800 */
[----:B------:R-:W-:-:S07]  /*15220*/  F2FP.SATFINITE.E4M3.F32.PACK_AB_MERGE_C R31, R49, R20, RZ ;  /* 0x00000014311f723e */ /* 0x000fce00048070ff */
[----:B------:R-:W0:Y:S01]  /*15230*/  MUFU.EX2 R25, R25 ;  /* 0x0000001900197308 */ /* 0x000e220000000800 */
[----:B----4-:R-:W-:-:S04]  /*15240*/  FADD.FTZ R27, R53, R32 ;  /* 0x00000020351b7221 */ /* 0x010fc80000010000 */
[----:B------:R-:W-:Y:S01]  /*15250*/  FADD.FTZ R27, R28, R27 ;  /* 0x0000001b1c1b7221 */ /* 0x000fe20000010000 */
[----:B------:R-:W-:-:S02]  /*15260*/  FFMA.FTZ R163, R2, R163, -R82 ;  /* 0x000000a302a37223 */ /* 0x000fc40000010852 */
[----:B------:R-:W4:Y:S01]  /*15270*/  MUFU.EX2 R30, R30 ;  /* 0x0000001e001e7308 */ /* 0x000f220000000800 */
[----:B---3--:R-:W-:-:S01]  /*15280*/  FADD.FTZ R20, R14, R27 ;  /* 0x0000001b0e147221 */ /* 0x008fc20000010000 */
[----:B------:R-:W-:Y:S01]  /*15290*/  FADD.FTZ R169, R169, R70 ;  /* 0x00000046a9a97221 */ /* 0x000fe20000010000 */
[----:B------:R-:W-:-:S01]  /*152a0*/  FFMA.FTZ R165, R2, R165, -R82 ;  /* 0x000000a502a57223 */ /* 0x000fc20000010852 */
[C-C-:B------:R-:W-:Y:S01]  /*152b0*/  FFMA.FTZ R167, R2.reuse, R167, -R82.reuse ;  /* 0x000000a702a77223 */ /* 0x140fe20000010852 */
[----:B------:R-:W-:Y:S01]  /*152c0*/  F2FP.SATFINITE.E4M3.F32.PACK_AB_MERGE_C R201, R95, R106, RZ ;  /* 0x0000006a5fc9723e */ /* 0x000fe200048070ff */
[----:B------:R-:W-:Y:S01]  /*152d0*/  FFMA.FTZ R82, R2, R171, -R82 ;  /* 0x000000ab02527223 */ /* 0x000fe20000010852 */
[C---:B-1----:R-:W-:Y:S01]  /*152e0*/  F2FP.SATFINITE.E4M3.F32.PACK_AB_MERGE_C R21, R55.reuse, R14, RZ ;  /* 0x0000000e3715723e */ /* 0x042fe200048070ff */
[----:B------:R-:W1:Y:S01]  /*152f0*/  MUFU.EX2 R69, R69 ;  /* 0x0000004500457308 */ /* 0x000e620000000800 */
[----:B------:R-:W-:-:S01]  /*15300*/  FADD.FTZ R20, R55, R20 ;  /* 0x0000001437147221 */ /* 0x000fc20000010000 */
[----:B--2---:R-:W-:Y:S01]  /*15310*/  F2FP.SATFINITE.E4M3.F32.PACK_AB_MERGE_C R27, R29, R74, RZ ;  /* 0x0000004a1d1b723e */ /* 0x004fe200048070ff */
[----:B------:R-:W-:-:S01]  /*15320*/  FADD.FTZ R14, R72, R169 ;  /* 0x000000a9480e7221 */ /* 0x000fc20000010000 */
[----:B------:R-:W-:Y:S01]  /*15330*/  F2FP.SATFINITE.E4M3.F32.PACK_AB_MERGE_C R201, R92, R15, R201 ;  /* 0x0000000f5cc9723e */ /* 0x000fe200048070c9 */
[----:B0-----:R-:W-:-:S03]  /*15340*/  FADD.FTZ R15, R45, R20 ;  /* 0x000000142d0f7221 */ /* 0x001fc60000010000 */
[----:B------:R-:W-:Y:S01]  /*15350*/  MUFU.EX2 R12, R12 ;  /* 0x0000000c000c7308 */ /* 0x000fe20000000800 */
[C---:B------:R-:W-:Y:S01]  /*15360*/  F2FP.SATFINITE.E4M3.F32.PACK_AB_MERGE_C R216, R25.reuse, R72, R27 ;  /* 0x0000004819d8723e */ /* 0x040fe2000480701b */
[----:B------:R-:W-:-:S06]  /*15370*/  FADD.FTZ R25, R25, R14 ;  /* 0x0000000e19197221 */ /* 0x000fcc0000010000 */
[----:B------:R-:W0:Y:S01]  /*15380*/  MUFU.EX2 R235, R235 ;  /* 0x000000eb00eb7308 */ /* 0x000e220000000800 */
[----:B------:R-:W-:-:S07]  /*15390*/  FADD.FTZ R15, R24, R15 ;  /* 0x0000000f180f7221 */ /* 0x000fce0000010000 */
[----:B------:R-:W2:Y:S08]  /*153a0*/  MUFU.EX2 R163, R163 ;  /* 0x000000a300a37308 */ /* 0x000eb00000000800 */
[----:B------:R-:W3:Y:S01]  /*153b0*/  MUFU.EX2 R76, R76 ;  /* 0x0000004c004c7308 */ /* 0x000ee20000000800 */
[----:B----4-:R-:W-:-:S07]  /*153c0*/  FADD.FTZ R20, R30, R15 ;  /* 0x0000000f1e147221 */ /* 0x010fce0000010000 */
[----:B------:R-:W4:Y:S01]  /*153d0*/  MUFU.EX2 R173, R173 ;  /* 0x000000ad00ad7308 */ /* 0x000f220000000800 */
[----:B------:R-:W-:-:S07]  /*153e0*/  FADD.FTZ R74, R74, R25 ;  /* 0x000000194a4a7221 */ /* 0x000fce0000010000 */
[----:B------:R-:W-:Y:S08]  /*153f0*/  MUFU.EX2 R167, R167 ;  /* 0x000000a700a77308 */ /* 0x000ff00000000800 */
[----:B------:R-:W4:Y:S08]  /*15400*/  MUFU.EX2 R82, R82 ;  /* 0x0000005200527308 */ /* 0x000f300000000800 */
[----:B------:R-:W4:Y:S01]  /*15410*/  MUFU.EX2 R14, R165 ;  /* 0x000000a5000e7308 */ /* 0x000f220000000800 */
[----:B------:R-:W-:Y:S01]  /*15420*/  F2FP.SATFINITE.E4M3.F32.PACK_AB_MERGE_C R43, R118, R43, RZ ;  /* 0x0000002b762b723e */ /* 0x000fe200048070ff */
[----:B-1----:R-:W-:Y:S01]  /*15430*/  FADD.FTZ R20, R69, R20 ;  /* 0x0000001445147221 */ /* 0x002fe20000010000 */
[----:B------:R-:W-:-:S01]  /*15440*/  FADD.FTZ R29, R29, R74 ;  /* 0x0000004a1d1d7221 */ /* 0x000fc20000010000 */
[----:B0-----:R-:W-:-:S02]  /*15450*/  F2FP.SATFINITE.E4M3.F32.PACK_AB_MERGE_C R15, R235, R12, RZ ;  /* 0x0000000ceb0f723e */ /* 0x001fc400048070ff */
[----:B------:R-:W-:Y:S02]  /*15460*/  ISETP.GE.AND P1, PT, R232, R103, PT ;  /* 0x00000067e800720c */ /* 0x000fe40003f26270 */
[----:B------:R-:W-:Y:S01]  /*15470*/  F2FP.SATFINITE.E4M3.F32.PACK_AB_MERGE_C R211, R114, R3, R43 ;  /* 0x0000000372d3723e */ /* 0x000fe2000480702b */
[----:B--2---:R-:W-:-:S01]  /*15480*/  FADD.FTZ R3, R163, R20 ;  /* 0x00000014a3037221 */ /* 0x004fc20000010000 */
[----:B------:R-:W-:Y:S01]  /*15490*/  F2FP.SATFINITE.E4M3.F32.PACK_AB_MERGE_C R213, R47, R26, R31 ;  /* 0x0000001a2fd5723e */ /* 0x000fe2000480701f */
[----:B---3--:R-:W-:-:S01]  /*154a0*/  FADD.FTZ R26, R76, R29 ;  /* 0x0000001d4c1a7221 */ /* 0x008fc20000010000 */
[C---:B----4-:R-:W-:Y:S02]  /*154b0*/  F2FP.SATFINITE.E4M3.F32.PACK_AB_MERGE_C R218, R173.reuse, R76, R15 ;  /* 0x0000004cadda723e */ /* 0x050fe4000480700f */
[----:B------:R-:W-:Y:S01]  /*154c0*/  F2FP.SATFINITE.E4M3.F32.PACK_AB_MERGE_C R15, R82, R167, RZ ;  /* 0x000000a7520f723e */ /* 0x000fe200048070ff */
[----:B------:R-:W-:Y:S01]  /*154d0*/  FADD.FTZ R173, R173, R26 ;  /* 0x0000001aadad7221 */ /* 0x000fe20000010000 */
[----:B------:R-:W-:-:S02]  /*154e0*/  FADD.FTZ R20, R14, R3 ;  /* 0x000000030e147221 */ /* 0x000fc40000010000 */
[----:B------:R-:W-:Y:S01]  /*154f0*/  F2FP.SATFINITE.E4M3.F32.PACK_AB_MERGE_C R219, R14, R163, R15 ;  /* 0x000000a30edb723e */ /* 0x000fe2000480700f */
[----:B------:R-:W-:Y:S01]  /*15500*/  IMAD.MOV.U32 R25, RZ, RZ, RZ ;  /* 0x000000ffff197224 */ /* 0x000fe200078e00ff */
[----:B------:R-:W-:Y:S01]  /*15510*/  F2FP.SATFINITE.E4M3.F32.PACK_AB_MERGE_C R202, R101, R50, RZ ;  /* 0x0000003265ca723e */ /* 0x000fe200048070ff */
[----:B------:R-:W-:-:S01]  /*15520*/  FADD.FTZ R15, R167, R20 ;  /* 0x00000014a70f7221 */ /* 0x000fc20000010000 */
[----:B------:R-:W-:Y:S01]  /*15530*/  F2FP.SATFINITE.E4M3.F32.PACK_AB_MERGE_C R86, R121, R86, RZ ;  /* 0x000000567956723e */ /* 0x000fe200048070ff */
[----:B------:R-:W-:-:S01]  /*15540*/  FADD.FTZ R12, R12, R173 ;  /* 0x000000ad0c0c7221 */ /* 0x000fc20000010000 */
[----:B------:R-:W-:Y:S02]  /*15550*/  F2FP.SATFINITE.E4M3.F32.PACK_AB_MERGE_C R90, R123, R90, RZ ;  /* 0x0000005a7b5a723e */ /* 0x000fe400048070ff */
[----:B------:R-:W-:Y:S02]  /*15560*/  F2FP.SATFINITE.E4M3.F32.PACK_AB_MERGE_C R221, R111, R98, RZ ;  /* 0x000000626fdd723e */ /* 0x000fe400048070ff */
[----:B------:R-:W-:-:S02]  /*15570*/  F2FP.SATFINITE.E4M3.F32.PACK_AB_MERGE_C R30, R69, R30, RZ ;  /* 0x0000001e451e723e */ /* 0x000fc400048070ff */
[----:B------:R-:W-:Y:S02]  /*15580*/  F2FP.SATFINITE.E4M3.F32.PACK_AB_MERGE_C R223, R113, R104, RZ ;  /* 0x0000006871df723e */ /* 0x000fe400048070ff */
[----:B------:R-:W-:Y:S02]  /*15590*/  F2FP.SATFINITE.E4M3.F32.PACK_AB_MERGE_C R97, R108, R97, RZ ;  /* 0x000000616c61723e */ /* 0x000fe400048070ff */
[----:B------:R-:W-:Y:S01]  /*155a0*/  F2FP.SATFINITE.E4M3.F32.PACK_AB_MERGE_C R99, R110, R99, RZ ;  /* 0x000000636e63723e */ /* 0x000fe200048070ff */
        /* <DEDUP_REMOVED lines=81> */
[----:B------:R-:W-:Y:S01]  /*15ac0*/  IMAD.MOV.U32 R86, RZ, RZ, R25 ;  /* 0x000000ffff567224 */ /* 0x000fe200078e0019 */
[----:B------:R-:W-:Y:S06]  /*15ad0*/  @!P1 BRA `(.L_x_6426) ;  /* 0x0000004000b09947 */ /* 0x000fec0003800000 */
[----:B------:R-:W-:Y:S01]  /*15ae0*/  IMAD.MOV.U32 R14, RZ, RZ, R13 ;  /* 0x000000ffff0e7224 */ /* 0x000fe200078e000d */
[----:B------:R-:W-:Y:S01]  /*15af0*/  MOV R3, R0 ;  /* 0x0000000000037202 */ /* 0x000fe20000000f00 */
        /* <DEDUP_REMOVED lines=32> */
[----:B------:R-:W-:-:S07]  /*15d00*/  CS2R R24, SRZ ;  /* 0x0000000000187805 */ /* 0x000fce000001ff00 */
.L_x_6437:
[----:B------:R-:W2:Y:S01]  /*15d10*/  LDL R0, [R1+0x50] ;  /* 0x0000500001007983 */ /* 0x000ea20000100800 */
[----:B------:R-:W-:Y:S01]  /*15d20*/  ISETP.NE.AND P1, PT, R233, 0x1, PT ;  /* 0x00000001e900780c */ /* 0x000fe20003f25270 */
[----:B------:R-:W-:Y:S05]  /*15d30*/  YIELD ;  /* 0x0000000000007946 */ /* 0x000fea0003800000 */
[----:B------:R-:W-:-:S04]  /*15d40*/  SEL R13, RZ, 0x1, P1 ;  /* 0x00000001ff0d7807 */ /* 0x000fc80000800000 */
[----:B------:R-:W-:Y:S02]  /*15d50*/  LOP3.LUT R236, R12, R13, RZ, 0x3c, !PT ;  /* 0x0000000d0cec7212 */ /* 0x000fe400078e3cff */
[----:B--2---:R-:W-:-:S13]  /*15d60*/  ISETP.NE.AND P1, PT, R0, RZ, PT ;  /* 0x000000ff0000720c */ /* 0x004fda0003f25270 */
[----:B0-----:R-:W-:Y:S05]  /*15d70*/  @P1 BRA `(.L_x_6427) ;  /* 0x00000000003c1947 */ /* 0x001fea0003800000 */
[----:B------:R-:W-:Y:S05]  /*15d80*/  @!P0 BRA `(.L_x_6428) ;  /* 0x0000000000048947 */ /* 0x000fea0003800000 */
[----:B------:R-:W-:Y:S01]  /*15d90*/  BPT.TRAP 0x1 ;  /* 0x000000040000795c */ /* 0x000fe20000300000 */
.L_x_6428:
        /* <DEDUP_REMOVED lines=8> */
.L_x_6429:
[----:B------:R-:W-:Y:S04]  /*15e20*/  BSSY B0, `(.L_x_6427) ;  /* 0x0000004000007945 */ /* 0x000fe80003800000 */
[----:B-1----:R-:W-:Y:S05]  /*15e30*/  @P2 BRA `(.L_x_6430) ;  /* 0x0000000000082947 */ /* 0x002fea0003800000 */
[----:B------:R-:W1:Y:S02]  /*15e40*/  SYNCS.PHASECHK.TRANS64.TRYWAIT P2, [R13+URZ+0x2e830], R0 ;  /* 0x02e830000d0075a7 */ /* 0x000e64000804017f */
[----:B-1----:R-:W-:Y:S05]  /*15e50*/  @!P2 BRA `(.L_x_6431) ;  /* 0x0000010c0018a947 */ /* 0x002fea0003800000 */
.L_x_6430:
[----:B------:R-:W-:Y:S05]  /*15e60*/  BSYNC B0 ;  /* 0x0000000000007941 */ /* 0x000fea0003800000 */
.L_x_6427:
[----:B01----:R-:W2:Y:S01]  /*15e70*/  LDL R0, [R1+0x54] ;  /* 0x0000540001007983 */ /* 0x003ea20000100800 */
[----:B------:R-:W-:Y:S01]  /*15e80*/  VIADD R234, R233, 0x1 ;  /* 0x00000001e9ea7836 */ /* 0x000fe20000000000 */
[----:B------:R-:W-:Y:S05]  /*15e90*/  WARPSYNC.ALL ;  /* 0x0000000000007948 */ /* 0x000fea0003800000 */
[C---:B------:R-:W-:Y:S01]  /*15ea0*/  ISETP.NE.AND P2, PT, R234.reuse, 0x2, PT ;  /* 0x00000002ea00780c */ /* 0x040fe20003f45270 */
[----:B------:R-:W0:Y:S01]  /*15eb0*/  S2R R13, SR_TID.X ;  /* 0x00000000000d7919 */ /* 0x000e220000002100 */
[----:B------:R-:W-:Y:S01]  /*15ec0*/  IMAD.MOV.U32 R89, RZ, RZ, 0x40000040 ;  /* 0x40000040ff597424 */ /* 0x000fe200078e00ff */
[----:B------:R-:W-:Y:S01]  /*15ed0*/  MOV R237, UR38 ;  /* 0x0000002600ed7c02 */ /* 0x000fe20008000f00 */
[----:B------:R-:W-:Y:S01]  /*15ee0*/  IMAD.MOV.U32 R93, RZ, RZ, 0x40000040 ;  /* 0x40000040ff5d7424 */ /* 0x000fe200078e00ff */
[----:B------:R-:W-:Y:S01]  /*15ef0*/  SEL R234, R234, RZ, P2 ;  /* 0x000000ffeaea7207 */ /* 0x000fe20001000000 */
[----:B------:R-:W-:Y:S01]  /*15f00*/  STL [R1+0x11c], R27 ;  /* 0x00011c1b01007387 */ /* 0x000fe20000100800 */
[----:B------:R-:W-:Y:S01]  /*15f10*/  R2UR UR35, R89 ;  /* 0x00000000592372ca */ /* 0x000fe200000e0000 */
[----:B------:R-:W-:Y:S01]  /*15f20*/  IMAD.MOV.U32 R21, RZ, RZ, 0x40000040 ;  /* 0x40000040ff157424 */ /* 0x000fe200078e00ff */
[----:B------:R-:W-:Y:S01]  /*15f30*/  R2UR UR17, R93 ;  /* 0x000000005d1172ca */ /* 0x000fe200000e0000 */
[----:B------:R-:W-:Y:S01]  /*15f40*/  STL [R1+0x118], R26 ;  /* 0x0001181a01007387 */ /* 0x000fe20000100800 */
[----:B------:R-:W-:Y:S01]  /*15f50*/  IMAD.MOV.U32 R91, RZ, RZ, 0x40000040 ;  /* 0x40000040ff5b7424 */ /* 0x000fe200078e00ff */
[----:B------:R-:W-:-:S02]  /*15f60*/  R2UR UR25, R89 ;  /* 0x00000000591972ca */ /* 0x000fc400000e0000 */
[----:B------:R-:W-:Y:S01]  /*15f70*/  STL [R1+0x114], R25 ;  /* 0x0001141901007387 */ /* 0x000fe20000100800 */
[----:B------:R-:W-:Y:S01]  /*15f80*/  R2UR UR19, R21 ;  /* 0x00000000151372ca */ /* 0x000fe200000e0000 */
[----:B------:R-:W-:Y:S01]  /*15f90*/  IMAD.MOV.U32 R21, RZ, RZ, 0x40000040 ;  /* 0x40000040ff157424 */ /* 0x000fe200078e00ff */
[C---:B------:R-:W-:Y:S01]  /*15fa0*/  R2UR UR43, R91.reuse ;  /* 0x000000005b2b72ca */ /* 0x040fe200000e0000 */
[----:B------:R-:W-:Y:S01]  /*15fb0*/  STL [R1+0x110], R24 ;  /* 0x0001101801007387 */ /* 0x000fe20000100800 */
[C---:B------:R-:W-:Y:S02]  /*15fc0*/  R2UR UR5, R91.reuse ;  /* 0x000000005b0572ca */ /* 0x040fe400000e0000 */
[----:B------:R-:W-:Y:S01]  /*15fd0*/  R2UR UR7, R91 ;  /* 0x000000005b0772ca */ /* 0x000fe200000e0000 */
[----:B------:R-:W-:Y:S01]  /*15fe0*/  STL [R1+0x10c], R23 ;  /* 0x00010c1701007387 */ /* 0x000fe20000100800 */
[----:B------:R-:W-:Y:S02]  /*15ff0*/  R2UR UR9, R93 ;  /* 0x000000005d0972ca */ /* 0x000fe400000e0000 */
[----:B------:R-:W-:Y:S01]  /*16000*/  R2UR UR11, R89 ;  /* 0x00000000590b72ca */ /* 0x000fe200000e0000 */
[----:B------:R-:W-:Y:S01]  /*16010*/  STL [R1+0x108], R22 ;  /* 0x0001081601007387 */ /* 0x000fe20000100800 */
[----:B------:R-:W-:-:S02]  /*16020*/  R2UR UR59, R91 ;  /* 0x000000005b3b72ca */ /* 0x000fc400000e0000 */
[----:B------:R-:W-:Y:S01]  /*16030*/  R2UR UR29, R91 ;  /* 0x000000005b1d72ca */ /* 0x000fe200000e0000 */
[----:B------:R1:W-:Y:S01]  /*16040*/  STL [R1+0x104], R19 ;  /* 0x0001041301007387 */ /* 0x0003e20000100800 */
[----:B------:R-:W-:Y:S02]  /*16050*/  R2UR UR13, R89 ;  /* 0x00000000590d72ca */ /* 0x000fe400000e0000 */
[----:B0-----:R-:W-:Y:S01]  /*16060*/  SHF.R.U32.HI R13, RZ, 0x7, R13 ;  /* 0x00000007ff0d7819 */ /* 0x001fe2000001160d */
[----:B------:R-:W-:Y:S01]  /*16070*/  STL [R1+0x100], R18 ;  /* 0x0001001201007387 */ /* 0x000fe20000100800 */
[----:B------:R-:W-:Y:S02]  /*16080*/  R2UR UR15, R93 ;  /* 0x000000005d0f72ca */ /* 0x000fe400000e0000 */
[----:B------:R-:W-:Y:S01]  /*16090*/  R2UR UR31, R89 ;  /* 0x00000000591f72ca */ /* 0x000fe200000e0000 */
[----:B------:R-:W-:Y:S01]  /*160a0*/  VIADD R94, R13, 0x8 ;  /* 0x000000080d5e7836 */ /* 0x000fe20000000000 */
[----:B------:R0:W-:Y:S01]  /*160b0*/  STL [R1+0xfc], R17 ;  /* 0x0000fc1101007387 */ /* 0x0001e20000100800 */
[----:B-1----:R-:W-:Y:S01]  /*160c0*/  MOV R19, UR43 ;  /* 0x0000002b00137c02 */ /* 0x002fe20008000f00 */
[----:B------:R-:W-:Y:S01]  /*160d0*/  UMOV UR43, UR25 ;  /* 0x00000019002b7c82 */ /* 0x000fe20008000000 */
[----:B------:R-:W-:Y:S01]  /*160e0*/  R2UR UR21, R91 ;  /* 0x000000005b1572ca */ /* 0x000fe200000e0000 */
[----:B------:R1:W-:Y:S01]  /*160f0*/  BAR.SYNC.DEFER_BLOCKING R94, 0x100 ;  /* 0x0004005e0000751d */ /* 0x0003e20000010000 */
[----:B------:R-:W-:-:S02]  /*16100*/  MOV R96, UR43 ;  /* 0x0000002b00607c02 */ /* 0x000fc40008000f00 */
[----:B------:R-:W-:Y:S02]  /*16110*/  R2UR UR23, R91 ;  /* 0x000000005b1772ca */ /* 0x000fe400000e0000 */
[----:B------:R-:W-:Y:S01]  /*16120*/  R2UR UR27, R89 ;  /* 0x00000000591b72ca */ /* 0x000fe200000e0000 */
[----:B------:R-:W-:Y:S01]  /*16130*/  UMOV UR43, UR5 ;  /* 0x00000005002b7c82 */ /* 0x000fe20008000000 */
[----:B0-----:R-:W-:Y:S01]  /*16140*/  MOV R17, UR35 ;  /* 0x0000002300117c02 */ /* 0x001fe20008000f00 */
[----:B------:R-:W-:Y:S01]  /*16150*/  STL [R1+0xf8], R16 ;  /* 0x0000f81001007387 */ /* 0x000fe20000100800 */
[----:B------:R-:W-:Y:S01]  /*16160*/  UMOV UR35, UR17 ;  /* 0x0000001100237c82 */ /* 0x000fe20008000000 */
[C---:B------:R-:W-:Y:S02]  /*16170*/  R2UR UR17, R5.reuse ;  /* 0x00000000051172ca */ /* 0x040fe400000e0000 */
[C---:B------:R-:W-:Y:S01]  /*16180*/  R2UR UR5, R5.reuse ;  /* 0x00000000050572ca */ /* 0x040fe200000e0000 */
[----:B------:R0:W-:Y:S01]  /*16190*/  STL [R1+0xf4], R15 ;  /* 0x0000f40f01007387 */ /* 0x0001e20000100800 */
[----:B------:R-:W-:Y:S01]  /*161a0*/  MOV R27, UR35 ;  /* 0x00000023001b7c02 */ /* 0x000fe20008000f00 */
[----:B------:R-:W-:Y:S01]  /*161b0*/  UMOV UR35, UR9 ;  /* 0x0000000900237c82 */ /* 0x000fe20008000000 */
[C---:B------:R-:W-:Y:S01]  /*161c0*/  R2UR UR9, R5.reuse ;  /* 0x00000000050972ca */ /* 0x040fe200000e0000 */
[----:B------:R-:W-:Y:S01]  /*161d0*/  STL [R1+0xf0], R14 ;  /* 0x0000f00e01007387 */ /* 0x000fe20000100800 */
[----:B------:R-:W-:-:S02]  /*161e0*/  R2UR UR25, R5 ;  /* 0x00000000051972ca */ /* 0x000fc400000e0000 */
[C---:B------:R-:W-:Y:S01]  /*161f0*/  R2UR UR47, R89.reuse ;  /* 0x00000000592f72ca */ /* 0x040fe200000e0000 */
[----:B------:R-:W-:Y:S01]  /*16200*/  STL [R1+0xec], R12 ;  /* 0x0000ec0c01007387 */ /* 0x000fe20000100800 */
[----:B------:R-:W-:Y:S01]  /*16210*/  R2UR UR55, R89 ;  /* 0x00000000593772ca */ /* 0x000fe200000e0000 */
[----:B------:R-:W-:Y:S01]  /*16220*/  IMAD.MOV.U32 R89, RZ, RZ, 0x40000040 ;  /* 0x40000040ff597424 */ /* 0x000fe200078e00ff */
[----:B------:R-:W-:Y:S01]  /*16230*/  WARPGROUP.ARRIVE ;  /* 0x00000000000079c5 */ /* 0x000fe20000000000 */
[----:B0-----:R-:W-:Y:S01]  /*16240*/  MOV R15, UR59 ;  /* 0x0000003b000f7c02 */ /* 0x001fe20008000f00 */
[----:B------:R-:W-:Y:S01]  /*16250*/  UMOV UR59, UR29 ;  /* 0x0000001d003b7c82 */ /* 0x000fe20008000000 */
[----:B------:R-:W-:Y:S01]  /*16260*/  STL [R1+0xe8], R3 ;  /* 0x0000e80301007387 */ /* 0x000fe20000100800 */
[----:B------:R-:W-:Y:S01]  /*16270*/  MOV R25, UR59 ;  /* 0x0000003b00197c02 */ /* 0x000fe20008000f00 */
[----:B------:R-:W-:Y:S01]  /*16280*/  UMOV UR59, UR13 ;  /* 0x0000000d003b7c82 */ /* 0x000fe20008000000 */
[----:B------:R-:W-:Y:S01]  /*16290*/  R2UR UR13, R5 ;  /* 0x00000000050d72ca */ /* 0x000fe200000e0000 */
[----:B------:R0:W-:Y:S01]  /*162a0*/  STL [R1+0xe4], R2 ;  /* 0x0000e40201007387 */ /* 0x0001e20000100800 */
[----:B------:R-:W-:Y:S01]  /*162b0*/  R2UR UR51, R91 ;  /* 0x000000005b3372ca */ /* 0x000fe200000e0000 */
[----:B------:R-:W-:Y:S01]  /*162c0*/  IMAD.MOV.U32 R91, RZ, RZ, 0x40000040 ;  /* 0x40000040ff5b7424 */ /* 0x000fe200078e00ff */
[----:B------:R-:W-:-:S02]  /*162d0*/  R2UR UR40, R4 ;  /* 0x00000000042872ca */ /* 0x000fc400000e0000 */
[----:B------:R-:W-:Y:S02]  /*162e0*/  R2UR UR41, R5 ;  /* 0x00000000052972ca */ /* 0x000fe400000e0000 */
[C---:B------:R-:W-:Y:S02]  /*162f0*/  R2UR UR32, R10.reuse ;  /* 0x000000000a2072ca */ /* 0x040fe400000e0000 */
[----:B------:R-:W-:Y:S02]  /*16300*/  R2UR UR33, R11 ;  /* 0x000000000b2172ca */ /* 0x000fe400000e0000 */
[----:B0-----:R-:W-:Y:S02]  /*16310*/  MOV R2, UR39 ;  /* 0x0000002700027c02 */ /* 0x001fe40008000f00 */
[----:B------:R-:W-:Y:S02]  /*16320*/  R2UR UR39, R93 ;  /* 0x000000005d2772ca */ /* 0x000fe400000e0000 */
[----:B------:R-:W-:-:S02]  /*16330*/  R2UR UR56, R10 ;  /* 0x000000000a3872ca */ /* 0x000fc400000e0000 */
[----:B------:R-:W-:Y:S02]  /*16340*/  R2UR UR57, R11 ;  /* 0x000000000b3972ca */ /* 0x000fe400000e0000 */
[----:B------:R-:W-:-:S07]  /*16350*/  MOV R13, UR37 ;  /* 0x00000025000d7c02 */ /* 0x000fce0008000f00 */
[----:B------:R-:W-:Y:S01]  /*16360*/  MOV R12, UR39 ;  /* 0x00000027000c7c02 */ /* 0x000fe20008000f00 */
[----:B------:R-:W-:Y:S01]  /*16370*/  UMOV UR39, UR31 ;  /* 0x0000001f00277c82 */ /* 0x000fe20008000000 */
[----:B------:R-:W-:Y:S02]  /*16380*/  R2UR UR31, R21 ;  /* 0x00000000151f72ca */ /* 0x000fe400000e0000 */
[----:B------:R-:W-:Y:S01]  /*16390*/  MOV R23, UR39 ;  /* 0x0000002700177c02 */ /* 0x000fe20008000f00 */
[----:B------:R-:W-:Y:S01]  /*163a0*/  UMOV UR39, UR21 ;  /* 0x0000001500277c82 */ /* 0x000fe20008000000 */
[----:B------:R-:W-:Y:S01]  /*163b0*/  R2UR UR21, R5 ;  /* 0x00000000051572ca */ /* 0x000fe200000e0000 */
[----:B--2---:R-:W-:Y:S01]  /*163c0*/  IMAD R20, R234, 0x700, R0 ;  /* 0x00000700ea147824 */ /* 0x004fe200078e0200 */
[----:B------:R-:W-:-:S03]  /*163d0*/  MOV R0, UR36 ;  /* 0x0000002400007c02 */ /* 0x000fc60008000f00 */
[C---:B------:R-:W-:Y:S01]  /*163e0*/  VIADD R88, R20.reuse, 0x200 ;  /* 0x0000020014587836 */ /* 0x040fe20000000000 */
[C---:B------:R-:W-:Y:S01]  /*163f0*/  IADD3 R92, R20.reuse, 0x300, RZ ;  /* 0x00000300145c7810 */ /* 0x040fe20007ffe0ff */
[C---:B------:R-:W-:Y:S01]  /*16400*/  VIADD R90, R20.reuse, 0x100 ;  /* 0x00000100145a7836 */ /* 0x040fe20000000000 */
[----:B------:R-:W-:Y:S02]  /*16410*/  R2UR UR18, R20 ;  /* 0x00000000141272ca */ /* 0x000fe400000e0000 */
        /* <DEDUP_REMOVED lines=16> */
[----:B------:R-:W-:-:S02]  /*16520*/  R2UR UR4, R90 ;  /* 0x000000005a0472ca */ /* 0x000fc400000e0000 */
[----:B------:R-:W-:Y:S01]  /*16530*/  R2UR UR24, R88 ;  /* 0x00000000581872ca */ /* 0x000fe200000e0000 */
[C---:B------:R-:W-:Y:S01]  /*16540*/  VIADD R88, R20.reuse, 0x602 ;  /* 0x0000060214587836 */ /* 0x040fe20000000000 */
[----:B------:R-:W-:Y:S02]  /*16550*/  IADD3 R90, R20, 0x202, RZ ;  /* 0x00000202145a7810 */ /* 0x000fe40007ffe0ff */
[----:B------:R-:W-:Y:S02]  /*16560*/  R2UR UR38, R92 ;  /* 0x000000005c2672ca */ /* 0x000fe400000e0000 */
[----:B------:R-:W-:Y:S01]  /*16570*/  R2UR UR30, R88 ;  /* 0x00000000581e72ca */ /* 0x000fe200000e0000 */
[----:B------:R-:W-:Y:S01]  /*16580*/  VIADD R88, R20, 0x204 ;  /* 0x0000020414587836 */ /* 0x000fe20000000000 */
[----:B------:R-:W-:Y:S01]  /*16590*/  R2UR UR20, R90 ;  /* 0x000000005a1472ca */ /* 0x000fe200000e0000 */
[----:B------:R-:W-:-:S03]  /*165a0*/  VIADD R90, R20, 0x502 ;  /* 0x00000502145a7836 */ /* 0x000fc60000000000 */
[----:B------:R-:W-:Y:S02]  /*165b0*/  R2UR UR34, R88 ;  /* 0x00000000582272ca */ /* 0x000fe400000e0000 */
[----:B------:R-:W-:Y:S01]  /*165c0*/  R2UR UR28, R90 ;  /* 0x000000005a1c72ca */ /* 0x000fe200000e0000 */
[C---:B------:R-:W-:Y:S01]  /*165d0*/  VIADD R90, R20.reuse, 0x104 ;  /* 0x00000104145a7836 */ /* 0x040fe20000000000 */
[----:B------:R-:W-:Y:S02]  /*165e0*/  IADD3 R88, R20, 0x404, RZ ;  /* 0x0000040414587810 */ /* 0x000fe40007ffe0ff */
[----:B------:R-:W-:Y:S01]  /*165f0*/  MOV R3, UR38 ;  /* 0x0000002600037c02 */ /* 0x000fe20008000f00 */
[----:B------:R-:W-:Y:S01]  /*16600*/  UMOV UR38, UR30 ;  /* 0x0000001e00267c82 */ /* 0x000fe20008000000 */
[----:B------:R-:W-:Y:S01]  /*16610*/  R2UR UR58, R90 ;  /* 0x000000005a3a72ca */ /* 0x000fe200000e0000 */
[----:B------:R-:W-:Y:S01]  /*16620*/  VIADD R90, R20, 0x304 ;  /* 0x00000304145a7836 */ /* 0x000fe20000000000 */
[----:B------:R-:W-:Y:S01]  /*16630*/  MOV R22, UR38 ;  /* 0x0000002600167c02 */ /* 0x000fe20008000f00 */
[----:B------:R-:W-:Y:S01]  /*16640*/  UMOV UR38, UR20 ;  /* 0x0000001400267c82 */ /* 0x000fe20008000000 */
[----:B------:R-:W-:-:S02]  /*16650*/  R2UR UR20, R4 ;  /* 0x00000000041472ca */ /* 0x000fc400000e0000 */
[----:B------:R-:W-:Y:S01]  /*16660*/  MOV R16, UR34 ;  /* 0x0000002200107c02 */ /* 0x000fe20008000f00 */
[----:B------:R-:W-:Y:S01]  /*16670*/  UMOV UR34, UR16 ;  /* 0x0000001000227c82 */ /* 0x000fe20008000000 */
[----:B------:R-:W-:Y:S02]  /*16680*/  R2UR UR16, R4 ;  /* 0x00000000041072ca */ /* 0x000fe400000e0000 */
[----:B------:R-:W-:Y:S01]  /*16690*/  R2UR UR42, R90 ;  /* 0x000000005a2a72ca */ /* 0x000fe200000e0000 */
[----:B------:R-:W-:Y:S01]  /*166a0*/  VIADD R90, R20, 0x504 ;  /* 0x00000504145a7836 */ /* 0x000fe20000000000 */
[----:B------:R-:W-:Y:S01]  /*166b0*/  MOV R26, UR34 ;  /* 0x00000022001a7c02 */ /* 0x000fe20008000f00 */
[----:B------:R-:W-:Y:S01]  /*166c0*/  UMOV UR34, UR8 ;  /* 0x0000000800227c82 */ /* 0x000fe20008000000 */
[----:B------:R-:W-:Y:S02]  /*166d0*/  R2UR UR8, R4 ;  /* 0x00000000040872ca */ /* 0x000fe400000e0000 */
[----:B------:R-:W-:Y:S01]  /*166e0*/  MOV R14, UR58 ;  /* 0x0000003a000e7c02 */ /* 0x000fe20008000f00 */
[----:B------:R-:W-:Y:S01]  /*166f0*/  UMOV UR58, UR28 ;  /* 0x0000001c003a7c82 */ /* 0x000fe20008000000 */
[----:B------:R-:W-:Y:S01]  /*16700*/  R2UR UR46, R88 ;  /* 0x00000000582e72ca */ /* 0x000fe200000e0000 */
[----:B------:R-:W-:Y:S01]  /*16710*/  VIADD R88, R20, 0x604 ;  /* 0x0000060414587836 */ /* 0x000fe20000000000 */
[----:B------:R-:W-:Y:S01]  /*16720*/  MOV R24, UR58 ;  /* 0x0000003a00187c02 */ /* 0x000fe20008000f00 */
[----:B------:R-:W-:Y:S01]  /*16730*/  QGMMA.64x32x32.F32.E4M3.E4M3 R184, gdesc[UR16], RZ, !UPT, gsb0 ;  /* 0x0060000010b879f3 */ /* 0x000fe2000c0008ff */
[----:B------:R-:W-:Y:S01]  /*16740*/  UMOV UR58, UR12 ;  /* 0x0000000c003a7c82 */ /* 0x000fe20008000000 */
[----:B------:R-:W-:Y:S01]  /*16750*/  MOV R18, UR42 ;  /* 0x0000002a00127c02 */ /* 0x000fe20008000f00 */
[----:B------:R-:W-:Y:S01]  /*16760*/  UMOV UR42, UR24 ;  /* 0x00000018002a7c82 */ /* 0x000fe20008000000 */
[----:B------:R-:W-:-:S02]  /*16770*/  R2UR UR12, R4 ;  /* 0x00000000040c72ca */ /* 0x000fc400000e0000 */
[----:B------:R-:W-:Y:S01]  /*16780*/  MOV R95, UR42 ;  /* 0x0000002a005f7c02 */ /* 0x000fe20008000f00 */
[----:B------:R-:W-:Y:S01]  /*16790*/  UMOV UR42, UR4 ;  /* 0x00000004002a7c82 */ /* 0x000fe20008000000 */
[C---:B------:R-:W-:Y:S02]  /*167a0*/  R2UR UR4, R4.reuse ;  /* 0x00000000040472ca */ /* 0x040fe400000e0000 */
[----:B------:R-:W-:Y:S02]  /*167b0*/  R2UR UR24, R4 ;  /* 0x00000000041872ca */ /* 0x000fe400000e0000 */
[----:B------:R-:W-:Y:S01]  /*167c0*/  R2UR UR50, R90 ;  /* 0x000000005a3272ca */ /* 0x000fe200000e0000 */
[----:B------:R-:W-:Y:S01]  /*167d0*/  VIADD R90, R20, 0x6 ;  /* 0x00000006145a7836 */ /* 0x000fe20000000000 */
[----:B------:R-:W-:Y:S01]  /*167e0*/  R2UR UR54, R88 ;  /* 0x00000000583672ca */ /* 0x000fe200000e0000 */
[----:B------:R-:W-:Y:S01]  /*167f0*/  VIADD R88, R20, 0x106 ;  /* 0x0000010614587836 */ /* 0x000fe20000000000 */
[----:B------:R-:W-:Y:S01]  /*16800*/  MOV R21, R95 ;  /* 0x0000005f00157202 */ /* 0x000fe20000000f00 */
[----:B------:R-:W-:-:S02]  /*16810*/  WARPGROUP.DEPBAR.LE gsb0, 0x0 ;  /* 0x00008000000079c5 */ /* 0x000fc40000010000 */
[----:B------:R-:W-:-:S06]  /*16820*/  WARPGROUP.ARRIVE ;  /* 0x00000000000079c5 */ /* 0x000fcc0000000000 */
[----:B------:R-:W-:Y:S01]  /*16830*/  QGMMA.64x32x32.F32.E4M3.E4M3 R168, gdesc[UR4], RZ, !UPT, gsb0 ;  /* 0x0060000004a879f3 */ /* 0x000fe2000c0008ff */
[----:B------:R-:W-:Y:S01]  /*16840*/  R2UR UR6, R90 ;  /* 0x000000005a0672ca */ /* 0x000fe200000e0000 */
[----:B------:R-:W-:Y:S01]  /*16850*/  VIADD R90, R20, 0x206 ;  /* 0x00000206145a7836 */ /* 0x000fe20000000000 */
[----:B------:R-:W-:Y:S02]  /*16860*/  R2UR UR7, R91 ;  /* 0x000000005b0772ca */ /* 0x000fe400000e0000 */
[----:B------:R-:W-:Y:S01]  /*16870*/  MOV R91, 0x40000040 ;  /* 0x40000040005b7802 */ /* 0x000fe20000000f00 */
[----:B------:R-:W-:Y:S02]  /*16880*/  WARPGROUP.DEPBAR.LE gsb0, 0x0 ;  /* 0x00008000000079c5 */ /* 0x000fe40000010000 */
[----:B------:R-:W-:-:S06]  /*16890*/  WARPGROUP.ARRIVE ;  /* 0x00000000000079c5 */ /* 0x000fcc0000000000 */
[----:B------:R-:W-:Y:S01]  /*168a0*/  QGMMA.64x32x32.F32.E4M3.E4M3 R152, gdesc[UR8], RZ, !UPT, gsb0 ;  /* 0x00600000089879f3 */ /* 0x000fe2000c0008ff */
        /* <DEDUP_REMOVED lines=12> */
[C---:B------:R-:W-:Y:S01]  /*16970*/  VIADD R90, R20.reuse, 0x406 ;  /* 0x00000406145a7836 */ /* 0x040fe20000000000 */
[----:B------:R-:W-:Y:S01]  /*16980*/  R2UR UR15, R91 ;  /* 0x000000005b0f72ca */ /* 0x000fe200000e0000 */
[----:B------:R-:W-:Y:S02]  /*16990*/  VIADD R20, R20, 0x606 ;  /* 0x0000060614147836 */ /* 0x000fe40000000000 */
[----:B------:R-:W-:-:S03]  /*169a0*/  IMAD.MOV.U32 R91, RZ, RZ, 0x40000040 ;  /* 0x40000040ff5b7424 */ /* 0x000fc600078e00ff */
[----:B------:R-:W-:Y:S01]  /*169b0*/  R2UR UR30, R20 ;  /* 0x00000000141e72ca */ /* 0x000fe200000e0000 */
[----:B------:R-:W-:Y:S01]  /*169c0*/  IMAD.MOV.U32 R20, RZ, RZ, R96 ;  /* 0x000000ffff147224 */ /* 0x000fe200078e0060 */
[----:B------:R-:W-:Y:S02]  /*169d0*/  WARPGROUP.DEPBAR.LE gsb0, 0x0 ;  /* 0x00008000000079c5 */ /* 0x000fe40000010000 */
[----:B------:R-:W-:-:S06]  /*169e0*/  WARPGROUP.ARRIVE ;  /* 0x00000000000079c5 */ /* 0x000fcc0000000000 */
[----:B------:R-:W-:Y:S01]  /*169f0*/  QGMMA.64x32x32.F32.E4M3.E4M3 R120, gdesc[UR20], RZ, !UPT, gsb0 ;  /* 0x00600000147879f3 */ /* 0x000fe2000c0008ff */
[----:B------:R-:W-:Y:S02]  /*16a00*/  R2UR UR22, R90 ;  /* 0x000000005a1672ca */ /* 0x000fe400000e0000 */
[----:B------:R-:W-:Y:S01]  /*16a10*/  R2UR UR23, R91 ;  /* 0x000000005b1772ca */ /* 0x000fe200000e0000 */
[----:B------:R-:W-:Y:S02]  /*16a20*/  WARPGROUP.DEPBAR.LE gsb0, 0x0 ;  /* 0x00008000000079c5 */ /* 0x000fe40000010000 */
[----:B------:R-:W-:-:S06]  /*16a30*/  WARPGROUP.ARRIVE ;  /* 0x00000000000079c5 */ /* 0x000fcc0000000000 */
[----:B------:R-:W-:Y:S01]  /*16a40*/  QGMMA.64x32x32.F32.E4M3.E4M3 R104, gdesc[UR24], RZ, !UPT, gsb0 ;  /* 0x00600000186879f3 */ /* 0x000fe2000c0008ff */
[----:B------:R-:W-:Y:S02]  /*16a50*/  R2UR UR26, R88 ;  /* 0x00000000581a72ca */ /* 0x000fe400000e0000 */
[----:B------:R-:W-:Y:S01]  /*16a60*/  R2UR UR27, R89 ;  /* 0x00000000591b72ca */ /* 0x000fe200000e0000 */
[----:B------:R-:W-:Y:S02]  /*16a70*/  WARPGROUP.DEPBAR.LE gsb0, 0x0 ;  /* 0x00008000000079c5 */ /* 0x000fe40000010000 */
[----:B-1----:R-:W-:-:S06]  /*16a80*/  WARPGROUP.ARRIVE ;  /* 0x00000000000079c5 */ /* 0x002fcc0000000000 */
[----:B------:R-:W-:Y:S01]  /*16a90*/  QGMMA.64x32x32.F32.E4M3.E4M3 R88, gdesc[UR40], RZ, !UPT, gsb0 ;  /* 0x00600000285879f3 */ /* 0x000fe2000c0008ff */
        /* <DEDUP_REMOVED lines=9> */
[----:B------:R-:W-:Y:S02]  /*16b30*/  R2UR UR35, R27 ;  /* 0x000000001b2372ca */ /* 0x000fe400000e0000 */
[----:B------:R-:W-:Y:S01]  /*16b40*/  R2UR UR34, R26 ;  /* 0x000000001a2272ca */ /* 0x000fe200000e0000 */
[----:B------:R0:W5:Y:S01]  /*16b50*/  LDL.LU R27, [R1+0x11c] ;  /* 0x00011c00011b7983 */ /* 0x0001620000300800 */
[----:B------:R-:W-:Y:S02]  /*16b60*/  R2UR UR32, R10 ;  /* 0x000000000a2072ca */ /* 0x000fe400000e0000 */
[----:B------:R-:W-:Y:S01]  /*16b70*/  R2UR UR33, R11 ;  /* 0x000000000b2172ca */ /* 0x000fe200000e0000 */
[----:B------:R0:W5:Y:S01]  /*16b80*/  LDL.LU R26, [R1+0x118] ;  /* 0x00011800011a7983 */ /* 0x0001620000300800 */
[----:B------:R-:W-:-:S02]  /*16b90*/  WARPGROUP.DEPBAR.LE gsb0, 0x0 ;  /* 0x00008000000079c5 */ /* 0x000fc40000010000 */
        /* <DEDUP_REMOVED lines=11> */
[----:B------:R-:W-:Y:S02]  /*16c50*/  R2UR UR59, R25 ;  /* 0x00000000193b72ca */ /* 0x000fe400000e0000 */
[----:B------:R-:W-:Y:S01]  /*16c60*/  R2UR UR58, R24 ;  /* 0x00000000183a72ca */ /* 0x000fe200000e0000 */
[----:B------:R0:W5:Y:S01]  /*16c70*/  LDL.LU R25, [R1+0x114] ;  /* 0x0001140001197983 */ /* 0x0001620000300800 */
[----:B------:R-:W-:Y:S02]  /*16c80*/  R2UR UR56, R10 ;  /* 0x000000000a3872ca */ /* 0x000fe400000e0000 */
[----:B------:R-:W-:Y:S01]  /*16c90*/  R2UR UR57, R11 ;  /* 0x000000000b3972ca */ /* 0x000fe200000e0000 */
[----:B------:R0:W5:Y:S01]  /*16ca0*/  LDL.LU R24, [R1+0x110] ;  /* 0x0001100001187983 */ /* 0x0001620000300800 */
[----:B------:R-:W-:Y:S02]  /*16cb0*/  WARPGROUP.DEPBAR.LE gsb0, 0x0 ;  /* 0x00008000000079c5 */ /* 0x000fe40000010000 */
[----:B------:R-:W-:-:S09]  /*16cc0*/  WARPGROUP.ARRIVE ;  /* 0x00000000000079c5 */ /* 0x000fd20000000000 */
        /* <DEDUP_REMOVED lines=11> */
[----:B------:R-:W-:Y:S02]  /*16d80*/  R2UR UR38, R3 ;  /* 0x00000000032672ca */ /* 0x000fe400000e0000 */
[----:B------:R-:W-:Y:S02]  /*16d90*/  R2UR UR36, R8 ;  /* 0x00000000082472ca */ /* 0x000fe400000e0000 */
[----:B------:R-:W-:Y:S01]  /*16da0*/  R2UR UR37, R9 ;  /* 0x00000000092572ca */ /* 0x000fe200000e0000 */
[----:B------:R-:W-:Y:S02]  /*16db0*/  WARPGROUP.DEPBAR.LE gsb0, 0x0 ;  /* 0x00008000000079c5 */ /* 0x000fe40000010000 */
[----:B------:R-:W-:-:S10]  /*16dc0*/  WARPGROUP.ARRIVE ;  /* 0x00000000000079c5 */ /* 0x000fd40000000000 */
        /* <DEDUP_REMOVED lines=16> */
[----:B------:R-:W-:Y:S01]  /*16ed0*/  R2UR UR42, R18 ;  /* 0x00000000122a72ca */ /* 0x000fe200000e0000 */
[----:B------:R0:W5:Y:S01]  /*16ee0*/  LDL.LU R19, [R1+0x104] ;  /* 0x0001040001137983 */ /* 0x0001620000300800 */
[C---:B------:R-:W-:Y:S02]  /*16ef0*/  R2UR UR40, R8.reuse ;  /* 0x00000000082872ca */ /* 0x040fe400000e0000 */
[C---:B------:R-:W-:Y:S01]  /*16f00*/  R2UR UR41, R9.reuse ;  /* 0x00000000092972ca */ /* 0x040fe200000e0000 */
[----:B------:R0:W5:Y:S01]  /*16f10*/  LDL.LU R18, [R1+0x100] ;  /* 0x0001000001127983 */ /* 0x0001620000300800 */
[C---:B------:R-:W-:Y:S02]  /*16f20*/  R2UR UR44, R8.reuse ;  /* 0x00000000082c72ca */ /* 0x040fe400000e0000 */
[----:B------:R-:W-:Y:S01]  /*16f30*/  R2UR UR45, R9 ;  /* 0x00000000092d72ca */ /* 0x000fe200000e0000 */
[----:B------:R0:W5:Y:S01]  /*16f40*/  LDL.LU R17, [R1+0xfc] ;  /* 0x0000fc0001117983 */ /* 0x0001620000300800 */
[----:B------:R-:W-:-:S02]  /*16f50*/  R2UR UR48, R8 ;  /* 0x00000000083072ca */ /* 0x000fc400000e0000 */
[C---:B------:R-:W-:Y:S01]  /*16f60*/  R2UR UR49, R9.reuse ;  /* 0x00000000093172ca */ /* 0x040fe200000e0000 */
[----:B------:R0:W5:Y:S01]  /*16f70*/  LDL.LU R16, [R1+0xf8] ;  /* 0x0000f80001107983 */ /* 0x0001620000300800 */
[----:B------:R-:W-:Y:S02]  /*16f80*/  R2UR UR52, R8 ;  /* 0x00000000083472ca */ /* 0x000fe400000e0000 */
[----:B------:R-:W-:Y:S01]  /*16f90*/  R2UR UR53, R9 ;  /* 0x00000000093572ca */ /* 0x000fe200000e0000 */
        /* <DEDUP_REMOVED lines=29> */
[----:B------:R0:W5:Y:S01]  /*17170*/  LDL.LU R2, [R1+0xe4] ;  /* 0x0000e40001027983 */ /* 0x0001620000300800 */
[----:B------:R-:W-:Y:S02]  /*17180*/  WARPGROUP.DEPBAR.LE gsb0, 0x0 ;  /* 0x00008000000079c5 */ /* 0x000fe40000010000 */
[----:B------:R-:W-:-:S06]  /*17190*/  WARPGROUP.ARRIVE ;  /* 0x00000000000079c5 */ /* 0x000fcc0000000000 */
[----:B------:R-:W-:Y:S01]  /*171a0*/  QGMMA.64x32x32.F32.E4M3.E4M3 R152, gdesc[UR12], R152, gsb0 ;  /* 0x006000000c9879f3 */ /* 0x000fe20008000898 */
[----:B------:R-:W-:Y:S02]  /*171b0*/  R2UR UR16, R6 ;  /* 0x00000000061072ca */ /* 0x000fe400000e0000 */
[----:B------:R-:W-:Y:S01]  /*171c0*/  R2UR UR17, R7 ;  /* 0x00000000071172ca */ /* 0x000fe200000e0000 */
[----:B------:R-:W-:Y:S02]  /*171d0*/  WARPGROUP.DEPBAR.LE gsb0, 0x0 ;  /* 0x00008000000079c5 */ /* 0x000fe40000010000 */
[----:B------:R-:W-:-:S10]  /*171e0*/  WARPGROUP.ARRIVE ;  /* 0x00000000000079c5 */ /* 0x000fd40000000000 */
        /* <DEDUP_REMOVED lines=17> */
[----:B------:R-:W-:Y:S02]  /*17300*/  R2UR UR37, R13 ;  /* 0x000000000d2572ca */ /* 0x000fe400000e0000 */
[----:B------:R-:W-:Y:S01]  /*17310*/  R2UR UR36, R0 ;  /* 0x00000000002472ca */ /* 0x000fe200000e0000 */
[----:B------:R-:W-:Y:S02]  /*17320*/  WARPGROUP.DEPBAR.LE gsb0, 0x0 ;  /* 0x00008000000079c5 */ /* 0x000fe40000010000 */
[----:B0-----:R-:W-:-:S12]  /*17330*/  @P1 BRA `(.L_x_6432) ;  /* 0x0000000000281947 */ /* 0x001fd80003800000 */
[----:B------:R-:W-:Y:S05]  /*17340*/  @!P0 BRA `(.L_x_6433) ;  /* 0x0000000000048947 */ /* 0x000fea0003800000 */
[----:B------:R-:W-:Y:S01]  /*17350*/  BPT.TRAP 0x1 ;  /* 0x000000040000795c */ /* 0x000fe20000300000 */
.L_x_6433:
[----:B-----5:R-:W-:Y:S01]  /*17360*/  SHF.L.U32 R0, R12, 0x1f, RZ ;  /* 0x0000001f0c007819 */ /* 0x020fe200000006ff */
[----:B------:R-:W-:-:S04]  /*17370*/  IMAD R12, R233, 0x8, R16 ;  /* 0x00000008e90c7824 */ /* 0x000fc800078e0210 */
[----:B------:R0:W1:Y:S01]  /*17380*/  SYNCS.PHASECHK.TRANS64.TRYWAIT P1, [R12+URZ+0x2e850], R0 ;  /* 0x02e850000c0075a7 */ /* 0x000062000802017f */
[----:B------:R-:W-:Y:S05]  /*17390*/  @!P0 BRA `(.L_x_6434) ;  /* 0x0000000000048947 */ /* 0x000fea0003800000 */
[----:B------:R-:W-:Y:S01]  /*173a0*/  BPT.TRAP 0x1 ;  /* 0x000000040000795c */ /* 0x000fe20000300000 */
.L_x_6434:
[----:B-1----:R-:W-:Y:S05]  /*173b0*/  @P1 BRA `(.L_x_6432) ;  /* 0x0000000000081947 */ /* 0x002fea0003800000 */
[----:B------:R-:W1:Y:S02]  /*173c0*/  SYNCS.PHASECHK.TRANS64.TRYWAIT P1, [R12+URZ+0x2e850], R0 ;  /* 0x02e850000c0075a7 */ /* 0x000e64000802017f */
[----:B-1----:R-:W-:Y:S05]  /*173d0*/  @!P1 BRA `(.L_x_6435) ;  /* 0x000000f400cc9947 */ /* 0x002fea0003800000 */
.L_x_6432:
[----:B01---5:R-:W-:Y:S01]  /*173e0*/  VIADD R0, R16, 0x400 ;  /* 0x0000040010007836 */ /* 0x023fe20000000000 */
        /* <DEDUP_REMOVED lines=20> */
[----:B------:R-:W-:Y:S01]  /*17530*/  QGMMA.64x128x32.F32.E4M3.E4M3 R24, R224, gdesc[UR4], R24, gsb0 ;  /* 0x01e00004e0187df3 */ /* 0x000fe20008000818 */
[----:B------:R-:W-:Y:S01]  /*17540*/  R2UR UR6, R20 ;  /* 0x00000000140672ca */ /* 0x000fe200000e0000 */
[----:B------:R-:W-:Y:S01]  /*17550*/  VIADD R20, R12, 0x200 ;  /* 0x000002000c147836 */ /* 0x000fe20000000000 */
[----:B------:R-:W-:Y:S01]  /*17560*/  R2UR UR7, R21 ;  /* 0x00000000150772ca */ /* 0x000fe200000e0000 */
[----:B------:R-:W-:Y:S01]  /*17570*/  IMAD.MOV.U32 R21, RZ, RZ, -0x3ffffff0 ;  /* 0xc0000010ff157424 */ /* 0x000fe200078e00ff */
        /* <DEDUP_REMOVED lines=76> */
[----:B------:R-:W-:Y:S01]  /*17a40*/  R2UR UR6, R20 ;  /* 0x00000000140672ca */ /* 0x000fe200000e0000 */
[----:B------:R-:W-:Y:S01]  /*17a50*/  VIADD R20, R12, 0x300 ;  /* 0x000003000c147836 */ /* 0x000fe20000000000 */
[----:B------:R-:W-:Y:S02]  /*17a60*/  R2UR UR7, R21 ;  /* 0x00000000150772ca */ /* 0x000fe400000e0000 */
[----:B------:R-:W-:Y:S02]  /*17a70*/  MOV R21, 0xc0000010 ;  /* 0xc000001000157802 */ /* 0x000fe40000000f00 */
        /* <DEDUP_REMOVED lines=30> */
[----:B0-----:R-:W-:-:S02]  /*17c60*/  LOP3.LUT R227, R227, 0x7f, RZ, 0xc0, !PT ;  /* 0x0000007fe3e37812 */ /* 0x001fc400078ec0ff */
[----:B------:R-:W-:Y:S02]  /*17c70*/  FMNMX.FTZ R13, R103, R13, !PT ;  /* 0x0000000d670d7209 */ /* 0x000fe40007810000 */
[----:B------:R-:W-:Y:S02]  /*17c80*/  ISETP.NE.AND P1, PT, R227, RZ, PT ;  /* 0x000000ffe300720c */ /* 0x000fe40003f25270 */
[----:B------:R-:W0:Y:S02]  /*17c90*/  S2R R227, SR_TID.X ;  /* 0x0000000000e37919 */ /* 0x000e240000002100 */
[----:B0-----:R-:W-:Y:S01]  /*17ca0*/  SHF.R.U32.HI R227, RZ, 0x7, R227 ;  /* 0x00000007ffe37819 */ /* 0x001fe200000116e3 */
[----:B------:R-:W-:Y:S02]  /*17cb0*/  WARPGROUP.DEPBAR.LE gsb0, 0x0 ;  /* 0x00008000000079c5 */ /* 0x000fe40000010000 */
[----:B------:R-:W-:-:S06]  /*17cc0*/  WARPGROUP.ARRIVE ;  /* 0x00000000000079c5 */ /* 0x000fcc0000000000 */
        /* <DEDUP_REMOVED lines=9> */
[----:B------:R-:W0:Y:S01]  /*17d60*/  SHFL.BFLY PT, R21, R0, 0x2, 0x1f ;  /* 0x0c401f0000157f89 */ /* 0x000e2200000e0000 */
[----:B------:R-:W-:-:S03]  /*17d70*/  R2UR UR6, R20 ;  /* 0x00000000140672ca */ /* 0x000fc600000e0000 */
[----:B------:R-:W1:Y:S01]  /*17d80*/  SHFL.BFLY PT, R20, R13, 0x2, 0x1f ;  /* 0x0c401f000d147f89 */ /* 0x000e6200000e0000 */
[----:B0-----:R-:W-:Y:S01]  /*17d90*/  FMNMX.FTZ R0, R0, R21, !PT ;  /* 0x0000001500007209 */ /* 0x001fe20007810000 */
[----:B------:R-:W-:Y:S01]  /*17da0*/  IMAD.MOV.U32 R21, RZ, RZ, -0x3ffffff0 ;  /* 0xc0000010ff157424 */ /* 0x000fe200078e00ff */
[----:B-1----:R-:W-:-:S03]  /*17db0*/  FMNMX.FTZ R13, R13, R20, !PT ;  /* 0x000000140d0d7209 */ /* 0x002fc60007810000 */
[----:B------:R-:W0:Y:S01]  /*17dc0*/  SHFL.BFLY PT, R201, R0, 0x1, 0x1f ;  /* 0x0c201f0000c97f89 */ /* 0x000e2200000e0000 */
[----:B------:R-:W-:-:S03]  /*17dd0*/  VIADD R20, R12, 0x500 ;  /* 0x000005000c147836 */ /* 0x000fc60000000000 */
        /* <DEDUP_REMOVED lines=10> */
[----:B------:R-:W-:-:S06]  /*17e80*/  WARPGROUP.ARRIVE ;  /* 0x00000000000079c5 */ /* 0x000fcc0000000000 */
[----:B------:R-:W-:Y:S01]  /*17e90*/  QGMMA.64x128x32.F32.E4M3.E4M3 R24, R208, gdesc[UR4], R24, gsb0 ;  /* 0x01e00004d0187df3 */ /* 0x000fe20008000818 */
[----:B------:R-:W-:Y:S01]  /*17ea0*/  R2UR UR7, R21 ;  /* 0x00000000150772ca */ /* 0x000fe200000e0000 */
[----:B------:R-:W-:Y:S01]  /*17eb0*/  FFMA.FTZ R21, R2, R0, -8 ;  /* 0xc100000002157423 */ /* 0x000fe20000010000 */
[----:B------:R-:W-:-:S03]  /*17ec0*/  R2UR UR6, R20 ;  /* 0x00000000140672ca */ /* 0x000fc600000e0000 */
        /* <DEDUP_REMOVED lines=57> */
[----:B------:R-:W0:Y:S03]  /*18260*/  MUFU.EX2 R20, R20 ;  /* 0x0000001400147308 */ /* 0x000e260000000800 */
[----:B------:R-:W-:-:S01]  /*18270*/  FFMA.FTZ R186, R2, R186, -R101 ;  /* 0x000000ba02ba7223 */ /* 0x000fc20000010865 */
[C-C-:B------:R-:W-:Y:S01]  /*18280*/  FFMA.FTZ R187, R2.reuse, R187, -R101.reuse ;  /* 0x000000bb02bb7223 */ /* 0x140fe20000010865 */
[----:B------:R-:W-:-:S01]  /*18290*/  FFMA.FTZ R190, R2, R190, -R101 ;  /* 0x000000be02be7223 */ /* 0x000fc20000010865 */
[C-C-:B------:R-:W-:Y:S01]  /*182a0*/  FFMA.FTZ R191, R2.reuse, R191, -R101.reuse ;  /* 0x000000bf02bf7223 */ /* 0x140fe20000010865 */
[----:B------:R-:W-:-:S01]  /*182b0*/  FFMA.FTZ R194, R2, R194, -R101 ;  /* 0x000000c202c27223 */ /* 0x000fc20000010865 */
[C-C-:B------:R-:W-:Y:S01]  /*182c0*/  FFMA.FTZ R195, R2.reuse, R195, -R101.reuse ;  /* 0x000000c302c37223 */ /* 0x140fe20000010865 */
        /* <DEDUP_REMOVED lines=25> */
[----:B--2---:R-:W-:-:S01]  /*18460*/  FADD.FTZ R15, R187, R15 ;  /* 0x0000000fbb0f7221 */ /* 0x004fc20000010000 */
        /* <DEDUP_REMOVED lines=26> */
[----:B------:R-:W-:-:S04]  /*18610*/  FFMA.FTZ R119, R2, R119, -R101 ;  /* 0x0000007702777223 */ /* 0x000fc80000010865 */
[----:B------:R-:W2:Y:S01]  /*18620*/  MUFU.EX2 R184, R184 ;  /* 0x000000b800b87308 */ /* 0x000ea20000000800 */
[----:B0-----:R-:W-:-:S07]  /*18630*/  FADD.FTZ R15, R195, R15 ;  /* 0x0000000fc30f7221 */ /* 0x001fce0000010000 */
[----:B------:R-:W0:Y:S01]  /*18640*/  MUFU.EX2 R199, R199 ;  /* 0x000000c700c77308 */ /* 0x000e220000000800 */
[----:B-1----:R-:W-:-:S01]  /*18650*/  FADD.FTZ R15, R198, R15 ;  /* 0x0000000fc60f7221 */ /* 0x002fc20000010000 */
[----:B------:R-:W-:-:S06]  /*18660*/  WARPGROUP.DEPBAR.LE gsb0, 0x0 ;  /* 0x00008000000079c5 */ /* 0x000fcc0000010000 */
[----:B------:R-:W1:Y:S01]  /*18670*/  MUFU.EX2 R185, R185 ;  /* 0x000000b900b97308 */ /* 0x000e620000000800 */
[----:B--2---:R-:W-:-:S01]  /*18680*/  FADD.FTZ R235, R184, R235 ;  /* 0x000000ebb8eb7221 */ /* 0x004fc20000010000 */
[----:B------:R-:W-:-:S06]  /*18690*/  WARPGROUP.ARRIVE ;  /* 0x00000000000079c5 */ /* 0x000fcc0000000000 */
[----:B------:R-:W2:Y:S01]  /*186a0*/  MUFU.EX2 R170, R170 ;  /* 0x000000aa00aa7308 */ /* 0x000ea20000000800 */
[----:B0-----:R-:W-:-:S01]  /*186b0*/  FADD.FTZ R15, R199, R15 ;  /* 0x0000000fc70f7221 */ /* 0x001fc20000010000 */
[----:B------:R-:W-:Y:S06]  /*186c0*/  QGMMA.64x128x32.F32.E4M3.E4M3 R24, R212, gdesc[UR4], R24, gsb0 ;  /* 0x01e00004d4187df3 */ /* 0x000fec0008000818 */
        /* <DEDUP_REMOVED lines=86> */
[----:B------:R-:W-:Y:S02]  /*18c30*/  VIADD R88, R12, 0x600 ;  /* 0x000006000c587836 */ /* 0x000fe40000000000 */
[----:B------:R-:W-:-:S03]  /*18c40*/  FFMA.FTZ R12, R2, R114, -R101 ;  /* 0x00000072020c7223 */ /* 0x000fc60000010865 */
[----:B------:R-:W-:Y:S01]  /*18c50*/  R2UR UR6, R88 ;  /* 0x00000000580672ca */ /* 0x000fe200000e0000 */
        /* <DEDUP_REMOVED lines=8> */
[----:B-1----:R-:W-:-:S01]  /*18ce0*/  FADD.FTZ R114, R150, R89 ;  /* 0x0000005996727221 */ /* 0x002fc20000010000 */
[----:B------:R-:W-:-:S05]  /*18cf0*/  IMAD.MOV.U32 R89, RZ, RZ, -0x3ffffff0 ;  /* 0xc0000010ff597424 */ /* 0x000fca00078e00ff */
[----:B------:R-:W-:Y:S01]  /*18d00*/  R2UR UR7, R89 ;  /* 0x00000000590772ca */ /* 0x000fe200000e0000 */
        /* <DEDUP_REMOVED lines=12> */
[----:B------:R-:W-:Y:S04]  /*18dd0*/  QGMMA.64x128x32.F32.E4M3.E4M3 R24, R216, gdesc[UR4], R24, gsb0 ;  /* 0x01e00004d8187df3 */ /* 0x000fe80008000818 */
        /* <DEDUP_REMOVED lines=36> */
[----:B------:R-:W-:-:S06]  /*19020*/  WARPGROUP.DEPBAR.LE gsb0, 0x0 ;  /* 0x00008000000079c5 */ /* 0x000fcc0000010000 */
        /* <DEDUP_REMOVED lines=48> */
[----:B------:R-:W-:-:S04]  /*19330*/  @!P1 IMAD R114, R234, 0x8, R16 ;  /* 0x00000008ea729824 */ /* 0x000fc800078e0210 */
[----:B------:R-:W-:Y:S02]  /*19340*/  @!P1 VIADD R114, R114, 0x2e840 ;  /* 0x0002e84072729836 */ /* 0x000fe40000000000 */
[----:B------:R-:W0:Y:S01]  /*19350*/  MUFU.EX2 R93, R93 ;  /* 0x0000005d005d7308 */ /* 0x000e220000000800 */
[----:B-1----:R-:W-:-:S01]  /*19360*/  FADD.FTZ R102, R92, R15 ;  /* 0x0000000f5c667221 */ /* 0x002fc20000010000 */
[----:B------:R-:W-:Y:S02]  /*19370*/  IADD3 R15, -R227, 0xb, RZ ;  /* 0x0000000be30f7810 */ /* 0x000fe40007ffe1ff */
[----:B------:R-:W-:-:S03]  /*19380*/  @!P1 PRMT R114, RZ, 0x654, R114 ;  /* 0x00000654ff729816 */ /* 0x000fc60000000072 */
[----:B------:R1:W-:Y:S06]  /*19390*/  BAR.ARV R15, 0x100 ;  /* 0x0004000f0000751d */ /* 0x0003ec0000002000 */
[----:B------:R-:W3:Y:S01]  /*193a0*/  MUFU.EX2 R94, R94 ;  /* 0x0000005e005e7308 */ /* 0x000ee20000000800 */
[----:B--2---:R-:W-:-:S01]  /*193b0*/  FADD.FTZ R103, R91, R103 ;  /* 0x000000675b677221 */ /* 0x004fc20000010000 */
[----:B------:R2:W-:Y:S01]  /*193c0*/  @!P1 SYNCS.ARRIVE.TRANS64.RED.A1T0 RZ, [R114+URZ], RZ ;  /* 0x000000ff72ff99a7 */ /* 0x0005e2000810043f */
[----:B0-----:R-:W-:-:S05]  /*193d0*/  FADD.FTZ R102, R93, R102 ;  /* 0x000000665d667221 */ /* 0x001fca0000010000 */
[----:B------:R-:W0:Y:S08]  /*193e0*/  MUFU.EX2 R96, R96 ;  /* 0x0000006000607308 */ /* 0x000e300000000800 */
[----:B------:R-:W4:Y:S01]  /*193f0*/  MUFU.EX2 R95, R95 ;  /* 0x0000005f005f7308 */ /* 0x000f220000000800 */
[----:B---3--:R-:W-:-:S07]  /*19400*/  FADD.FTZ R103, R94, R103 ;  /* 0x000000675e677221 */ /* 0x008fce0000010000 */
[----:B------:R-:W3:Y:S01]  /*19410*/  MUFU.EX2 R97, R97 ;  /* 0x0000006100617308 */ /* 0x000ee20000000800 */
[----:B0-----:R-:W-:-:S07]  /*19420*/  FADD.FTZ R102, R96, R102 ;  /* 0x0000006660667221 */ /* 0x001fce0000010000 */
[----:B------:R-:W0:Y:S01]  /*19430*/  MUFU.EX2 R98, R98 ;  /* 0x0000006200627308 */ /* 0x000e220000000800 */
[----:B----4-:R-:W-:-:S07]  /*19440*/  FADD.FTZ R103, R95, R103 ;  /* 0x000000675f677221 */ /* 0x010fce0000010000 */
[----:B------:R-:W4:Y:S01]  /*19450*/  MUFU.EX2 R100, R100 ;  /* 0x0000006400647308 */ /* 0x000f220000000800 */
[----:B---3--:R-:W-:-:S07]  /*19460*/  FADD.FTZ R102, R97, R102 ;  /* 0x0000006661667221 */ /* 0x008fce0000010000 */
[----:B------:R-:W3:Y:S01]  /*19470*/  MUFU.EX2 R99, R99 ;  /* 0x0000006300637308 */ /* 0x000ee20000000800 */
[----:B0-----:R-:W-:-:S07]  /*19480*/  FADD.FTZ R103, R98, R103 ;  /* 0x0000006762677221 */ /* 0x001fce0000010000 */
[----:B------:R-:W0:Y:S01]  /*19490*/  MUFU.EX2 R21, R21 ;  /* 0x0000001500157308 */ /* 0x000e220000000800 */
[----:B----4-:R-:W-:-:S07]  /*194a0*/  FADD.FTZ R102, R100, R102 ;  /* 0x0000006664667221 */ /* 0x010fce0000010000 */
[----:B------:R-:W1:Y:S01]  /*194b0*/  MUFU.EX2 R101, R101 ;  /* 0x0000006500657308 */ /* 0x000e620000000800 */
[----:B---3--:R-:W-:-:S01]  /*194c0*/  FADD.FTZ R103, R99, R103 ;  /* 0x0000006763677221 */ /* 0x008fc20000010000 */
[----:B0-----:R-:W-:-:S03]  /*194d0*/  FADD.FTZ R235, R21, R102 ;  /* 0x0000006615eb7221 */ /* 0x001fc60000010000 */
[----:B-1----:R-:W-:Y:S01]  /*194e0*/  FADD.FTZ R15, R101, R103 ;  /* 0x00000067650f7221 */ /* 0x002fe20000010000 */
[----:B--2---:R-:W-:Y:S06]  /*194f0*/  @!P0 BRA `(.L_x_6436) ;  /* 0x0000000000048947 */ /* 0x004fec0003800000 */
[----:B------:R-:W-:Y:S01]  /*19500*/  BPT.TRAP 0x1 ;  /* 0x000000040000795c */ /* 0x000fe20000300000 */
.L_x_6436:
[----:B------:R-:W2:Y:S04]  /*19510*/  LDL R102, [R1+0x84] ;  /* 0x0000840001667983 */ /* 0x000ea80000100800 */
[----:B------:R-:W3:Y:S01]  /*19520*/  LDL R114, [R1+0x4c] ;  /* 0x00004c0001727983 */ /* 0x000ee20000100800 */
[----:B------:R-:W-:Y:S02]  /*19530*/  F2FP.SATFINITE.E4M3.F32.PACK_AB_MERGE_C R156, R157, R156, RZ ;  /* 0x0000009c9d9c723e */ /* 0x000fe400048070ff */
[----:B------:R-:W-:Y:S02]  /*19540*/  F2FP.SATFINITE.E4M3.F32.PACK_AB_MERGE_C R88, R119, R88, RZ ;  /* 0x000000587758723e */ /* 0x000fe400048070ff */
[----:B------:R-:W-:Y:S02]  /*19550*/  F2FP.SATFINITE.E4M3.F32.PACK_AB_MERGE_C R92, R93, R92, RZ ;  /* 0x0000005c5d5c723e */ /* 0x000fe400048070ff */
[----:B------:R-:W-:-:S02]  /*19560*/  F2FP.SATFINITE.E4M3.F32.PACK_AB_MERGE_C R156, R153, R152, R156 ;  /* 0x00000098999c723e */ /* 0x000fc4000480709c */
[----:B------:R-:W-:Y:S02]  /*19570*/  F2FP.SATFINITE.E4M3.F32.PACK_AB_MERGE_C R185, R188, R185, RZ ;  /* 0x000000b9bcb9723e */ /* 0x000fe400048070ff */
[----:B------:R-:W-:Y:S02]  /*19580*/  F2FP.SATFINITE.E4M3.F32.PACK_AB_MERGE_C R190, R191, R190, RZ ;  /* 0x000000bebfbe723e */ /* 0x000fe400048070ff */
[----:B------:R-:W-:Y:S02]  /*19590*/  F2FP.SATFINITE.E4M3.F32.PACK_AB_MERGE_C R193, R196, R193, RZ ;  /* 0x000000c1c4c1723e */ /* 0x000fe400048070ff */
[----:B------:R-:W-:Y:S02]  /*195a0*/  F2FP.SATFINITE.E4M3.F32.PACK_AB_MERGE_C R198, R199, R198, RZ ;  /* 0x000000c6c7c6723e */ /* 0x000fe400048070ff */
[----:B------:R-:W-:Y:S02]  /*195b0*/  F2FP.SATFINITE.E4M3.F32.PACK_AB_MERGE_C R172, R173, R172, RZ ;  /* 0x000000acadac723e */ /* 0x000fe400048070ff */
[----:B------:R-:W-:-:S02]  /*195c0*/  F2FP.SATFINITE.E4M3.F32.PACK_AB_MERGE_C R174, R175, R174, RZ ;  /* 0x000000aeafae723e */ /* 0x000fc400048070ff */
        /* <DEDUP_REMOVED lines=114> */
[----:B--2---:R-:W-:Y:S02]  /*19cf0*/  R2UR UR4, R102 ;  /* 0x00000000660472ca */ /* 0x004fe400000e0000 */
[----:B------:R-:W-:Y:S02]  /*19d00*/  LEA R102, R233, R16, 0x3 ;  /* 0x00000010e9667211 */ /* 0x000fe400078e18ff */
[----:B---3--:R-:W-:-:S03]  /*19d10*/  ISETP.GT.AND P1, PT, R232, R114, PT ;  /* 0x00000072e800720c */ /* 0x008fc60003f24270 */
[----:B------:R-:W-:-:S06]  /*19d20*/  VIADD R102, R102, 0x2e860 ;  /* 0x0002e86066667836 */ /* 0x000fcc0000000000 */
[----:B------:R-:W-:-:S05]  /*19d30*/  IMAD.U32 R103, RZ, RZ, UR4 ;  /* 0x00000004ff677e24 */ /* 0x000fca000f8e00ff */
[----:B------:R-:W-:Y:S01]  /*19d40*/  PRMT R102, R103, 0x654, R102 ;  /* 0x0000065467667816 */ /* 0x000fe20000000066 */
[----:B------:R-:W-:-:S03]  /*19d50*/  VIADD R232, R232, 0xffffffff ;  /* 0xffffffffe8e87836 */ /* 0x000fc60000000000 */
[----:B------:R0:W-:Y:S01]  /*19d60*/  SYNCS.ARRIVE.TRANS64.RED.A1T0 RZ, [R102+URZ], RZ ;  /* 0x000000ff66ff79a7 */ /* 0x0001e2000810043f */
[----:B------:R-:W-:Y:S01]  /*19d70*/  IMAD.MOV.U32 R233, RZ, RZ, R234 ;  /* 0x000000ffffe97224 */ /* 0x000fe200078e00ea */
[----:B------:R-:W-:Y:S06]  /*19d80*/  @P1 BRA `(.L_x_6437) ;  /* 0xffffffbc00e01947 */ /* 0x000fec000383ffff */
[----:B------:R-:W-:-:S07]  /*19d90*/  MOV R233, R234 ;  /* 0x000000ea00e97202 */ /* 0x000fce0000000f00 */
.L_x_6426:
[----:B------:R-:W-:Y:S05]  /*19da0*/  WARPSYNC.ALL ;  /* 0x0000000000007948 */ /* 0x000fea0003800000 */
[----:B------:R-:W-:Y:S06]  /*19db0*/  BAR.ARV 0x8, 0x180 ;  /* 0x0206000000007b1d */ /* 0x000fec0000002000 */
[----:B------:R-:W-:Y:S05]  /*19dc0*/  @!P0 BRA `(.L_x_6438) ;  /* 0x0000000000048947 */ /* 0x000fea0003800000 */
[----:B------:R-:W-:Y:S01]  /*19dd0*/  BPT.TRAP 0x1 ;  /* 0x000000040000795c */ /* 0x000fe20000300000 */
.L_x_6438:
[----:B------:R-:W-:Y:S01]  /*19de0*/  IMAD R12, R233, 0x8, R16 ;  /* 0x00000008e90c7824 */ /* 0x000fe200078e0210 */
[----:B------:R-:W-:-:S04]  /*19df0*/  SHF.L.U32 R3, R236, 0x1f, RZ ;  /* 0x0000001fec037819 */ /* 0x000fc800000006ff */
[----:B------:R1:W2:Y:S01]  /*19e00*/  SYNCS.PHASECHK.TRANS64.TRYWAIT P1, [R12+URZ+0x2e850], R3 ;  /* 0x02e850030c0075a7 */ /* 0x0002a2000802017f */
[----:B------:R-:W-:Y:S05]  /*19e10*/  @!P0 BRA `(.L_x_6439) ;  /* 0x0000000000048947 */ /* 0x000fea0003800000 */
[----:B------:R-:W-:Y:S01]  /*19e20*/  BPT.TRAP 0x1 ;  /* 0x000000040000795c */ /* 0x000fe20000300000 */
.L_x_6439:
[----:B------:R-:W-:-:S05]  /*19e30*/  VIADD R16, R16, 0x400 ;  /* 0x0000040010107836 */ /* 0x000fca0000000000 */
[----:B------:R-:W-:-:S04]  /*19e40*/  SHF.R.U32.HI R16, RZ, 0x4, R16 ;  /* 0x00000004ff107819 */ /* 0x000fc80000011610 */
[----:B------:R-:W-:-:S04]  /*19e50*/  LOP3.LUT R16, R16, 0x3fff, RZ, 0xc0, !PT ;  /* 0x00003fff10107812 */ /* 0x000fc800078ec0ff */
[----:B------:R-:W-:Y:S01]  /*19e60*/  LOP3.LUT R16, R16, 0x10000, RZ, 0xfc, !PT ;  /* 0x0001000010107812 */ /* 0x000fe200078efcff */
[----:B--2---:R-:W-:Y:S06]  /*19e70*/  @P1 BRA `(.L_x_6440) ;  /* 0x0000000000081947 */ /* 0x004fec0003800000 */
[----:B------:R-:W2:Y:S02]  /*19e80*/  SYNCS.PHASECHK.TRANS64.TRYWAIT P1, [R12+URZ+0x2e850], R3 ;  /* 0x02e850030c0075a7 */ /* 0x000ea4000802017f */
[----:B--2---:R-:W-:Y:S05]  /*19e90*/  @!P1 BRA `(.L_x_6441) ;  /* 0x000000cc00309947 */ /* 0x004fea0003800000 */
.L_x_6440:
[----:B------:R-:W-:Y:S01]  /*19ea0*/  IMAD R4, R233, 0x700, R16 ;  /* 0x00000700e9047824 */ /* 0x000fe200078e0210 */
[----:B------:R-:W3:Y:S01]  /*19eb0*/  LDL R21, [R1+0x98] ;  /* 0x0000980001157983 */ /* 0x000ee20000100800 */
[----:B------:R-:W-:Y:S01]  /*19ec0*/  IMAD.MOV.U32 R5, RZ, RZ, -0x3ffffff0 ;  /* 0xc0000010ff057424 */ /* 0x000fe200078e00ff */
[----:B------:R-:W-:Y:S05]  /*19ed0*/  WARPSYNC.ALL ;  /* 0x0000000000007948 */ /* 0x000fea0003800000 */
[C---:B------:R-:W-:Y:S01]  /*19ee0*/  R2UR UR6, R4.reuse ;  /* 0x00000000040672ca */ /* 0x040fe200000e0000 */
[----:B------:R-:W-:Y:S01]  /*19ef0*/  VIADD R6, R4, 0x100 ;  /* 0x0000010004067836 */ /* 0x000fe20000000000 */
[----:B------:R-:W-:Y:S01]  /*19f00*/  R2UR UR7, R5 ;  /* 0x00000000050772ca */ /* 0x000fe200000e0000 */
[----:B------:R-:W-:Y:S01]  /*19f10*/  WARPGROUP.ARRIVE ;  /* 0x00000000000079c5 */ /* 0x000fe20000000000 */
[----:B------:R-:W-:Y:S01]  /*19f20*/  IMAD.MOV.U32 R7, RZ, RZ, -0x3ffffff0 ;  /* 0xc0000010ff077424 */ /* 0x000fe200078e00ff */
[----:B------:R-:W1:Y:S01]  /*19f30*/  LDL R20, [R1+0x7c] ;  /* 0x00007c0001147983 */ /* 0x000e620000100800 */
[----:B------:R-:W-:-:S03]  /*19f40*/  ULDC.64 UR4, c[0x0][0x9a0] ;  /* 0x0002680000047ab9 */ /* 0x000fc60000000a00 */
[----:B------:R-:W4:Y:S01]  /*19f50*/  LDL R14, [R1+0x6c] ;  /* 0x00006c00010e7983 */ /* 0x000f220000100800 */
[----:B------:R-:W-:-:S04]  /*19f60*/  ISETP.NE.U32.AND P1, PT, RZ, UR4, PT ;  /* 0x00000004ff007c0c */ /* 0x000fc8000bf25070 */
[----:B------:R-:W-:Y:S01]  /*19f70*/  ISETP.NE.AND.EX P1, PT, RZ, UR5, PT, P1 ;  /* 0x00000005ff007c0c */ /* 0x000fe2000bf25310 */
[----:B------:R-:W-:Y:S01]  /*19f80*/  QGMMA.64x128x32.F32.E4M3.E4M3 R24, R224, gdesc[UR4], R24, gsb0 ;  /* 0x01e00004e0187df3 */ /* 0x000fe20008000818 */
[----:B------:R-:W-:Y:S01]  /*19f90*/  R2UR UR6, R6 ;  /* 0x00000000060672ca */ /* 0x000fe200000e0000 */
[----:B------:R-:W-:Y:S01]  /*19fa0*/  VIADD R6, R4, 0x200 ;  /* 0x0000020004067836 */ /* 0x000fe20000000000 */
[----:B------:R-:W-:Y:S01]  /*19fb0*/  R2UR UR7, R7 ;  /* 0x00000000070772ca */ /* 0x000fe200000e0000 */
[----:B------:R-:W-:-:S08]  /*19fc0*/  IMAD.MOV.U32 R7, RZ, RZ, -0x3ffffff0 ;  /* 0xc0000010ff077424 */ /* 0x000fd000078e00ff */
[----:B------:R-:W3:Y:S08]  /*19fd0*/  @P1 LDC.64 R8, c[0x0][0x9c8] ;  /* 0x00027200ff081b82 */ /* 0x000ef00000000a00 */
[----:B------:R-:W4:Y:S01]  /*19fe0*/  @P1 LDC.64 R10, c[0x0][0x9d0] ;  /* 0x00027400ff0a1b82 */ /* 0x000f220000000a00 */
[----:B------:R-:W-:Y:S02]  /*19ff0*/  WARPGROUP.DEPBAR.LE gsb0, 0x0 ;  /* 0x00008000000079c5 */ /* 0x000fe40000010000 */
[----:B------:R-:W-:-:S06]  /*1a000*/  WARPGROUP.ARRIVE ;  /* 0x00000000000079c5 */ /* 0x000fcc0000000000 */
[----:B------:R-:W-:Y:S01]  /*1a010*/  QGMMA.64x128x32.F32.E4M3.E4M3 R24, R220, gdesc[UR4], R24, gsb0 ;  /* 0x01e00004dc187df3 */ /* 0x000fe20008000818 */
[----:B------:R-:W-:Y:S01]  /*1a020*/  R2UR UR6, R6 ;  /* 0x00000000060672ca */ /* 0x000fe200000e0000 */
[----:B------:R-:W-:Y:S01]  /*1a030*/  VIADD R6, R4, 0x300 ;  /* 0x0000030004067836 */ /* 0x000fe20000000000 */
[----:B------:R-:W-:Y:S02]  /*1a040*/  R2UR UR7, R7 ;  /* 0x00000000070772ca */ /* 0x000fe400000e0000 */
[----:B------:R-:W-:Y:S01]  /*1a050*/  MOV R7, 0xc0000010 ;  /* 0xc000001000077802 */ /* 0x000fe20000000f00 */
[----:B------:R-:W-:Y:S02]  /*1a060*/  WARPGROUP.DEPBAR.LE gsb0, 0x0 ;  /* 0x00008000000079c5 */ /* 0x000fe40000010000 */
[----:B------:R-:W-:-:S08]  /*1a070*/  WARPGROUP.ARRIVE ;  /* 0x00000000000079c5 */ /* 0x000fd00000000000 */
[----:B------:R-:W-:Y:S01]  /*1a080*/  QGMMA.64x128x32.F32.E4M3.E4M3 R24, R200, gdesc[UR4], R24, gsb0 ;  /* 0x01e00004c8187df3 */ /* 0x000fe20008000818 */
[----:B------:R-:W-:Y:S01]  /*1a090*/  R2UR UR6, R6 ;  /* 0x00000000060672ca */ /* 0x000fe200000e0000 */
[----:B---3--:R-:W-:Y:S01]  /*1a0a0*/  @P1 IMAD R6, R21, R8, RZ ;  /* 0x0000000815061224 */ /* 0x008fe200078e02ff */
[----:B------:R-:W-:-:S03]  /*1a0b0*/  R2UR UR7, R7 ;  /* 0x00000000070772ca */ /* 0x000fc600000e0000 */
[C---:B-12---:R-:W-:Y:S02]  /*1a0c0*/  @P1 IMAD R3, R20.reuse, R9, R6 ;  /* 0x0000000914031224 */ /* 0x046fe400078e0206 */
[----:B------:R-:W-:-:S04]  /*1a0d0*/  @P1 IMAD.WIDE.U32 R6, R20, R8, RZ ;  /* 0x0000000814061225 */ /* 0x000fc800078e00ff */
[----:B------:R-:W-:Y:S02]  /*1a0e0*/  @P1 IMAD.IADD R7, R7, 0x1, R3 ;  /* 0x0000000107071824 */ /* 0x000fe400078e0203 */
[----:B----4-:R-:W-:-:S04]  /*1a0f0*/  @P1 IMAD.WIDE.U32 R6, R14, R10, R6 ;  /* 0x0000000a0e061225 */ /* 0x010fc800078e0006 */
[----:B------:R-:W-:Y:S01]  /*1a100*/  @P1 IMAD R3, R14, R11, R7 ;  /* 0x0000000b0e031224 */ /* 0x000fe200078e0207 */
[----:B------:R-:W-:Y:S01]  /*1a110*/  @P1 LEA R8, P2, R6, UR4, 0x2 ;  /* 0x0000000406081c11 */ /* 0x000fe2000f8410ff */
[----:B------:R-:W-:Y:S02]  /*1a120*/  VIADD R10, R4, 0x400 ;  /* 0x00000400040a7836 */ /* 0x000fe40000000000 */
[----:B------:R-:W-:Y:S01]  /*1a130*/  IMAD.MOV.U32 R11, RZ, RZ, -0x3ffffff0 ;  /* 0xc0000010ff0b7424 */ /* 0x000fe200078e00ff */
[----:B------:R-:W-:Y:S01]  /*1a140*/  @P1 LEA.HI.X R9, R6, UR5, R3, 0x2, P2 ;  /* 0x0000000506091c11 */ /* 0x000fe200090f1403 */
[----:B------:R-:W-:-:S06]  /*1a150*/  IMAD.MOV.U32 R3, RZ, RZ, 0x3f800000 ;  /* 0x3f800000ff037424 */ /* 0x000fcc00078e00ff */
        /* <DEDUP_REMOVED lines=15> */
[----:B------:R-:W3:Y:S01]  /*1a250*/  SHFL.BFLY PT, R6, R235, 0x2, 0x1f ;  /* 0x0c401f00eb067f89 */ /* 0x000ee200000e0000 */
[----:B------:R-:W-:Y:S02]  /*1a260*/  WARPGROUP.DEPBAR.LE gsb0, 0x0 ;  /* 0x00008000000079c5 */ /* 0x000fe40000010000 */
[----:B------:R-:W-:-:S06]  /*1a270*/  WARPGROUP.ARRIVE ;  /* 0x00000000000079c5 */ /* 0x000fcc0000000000 */
[----:B------:R-:W-:Y:S01]  /*1a280*/  QGMMA.64x128x32.F32.E4M3.E4M3 R24, R212, gdesc[UR4], R24, gsb0 ;  /* 0x01e00004d4187df3 */ /* 0x000fe20008000818 */
[----:B------:R-:W-:Y:S02]  /*1a290*/  R2UR UR6, R4 ;  /* 0x00000000040672ca */ /* 0x000fe400000e0000 */
[----:B------:R-:W-:Y:S01]  /*1a2a0*/  R2UR UR7, R5 ;  /* 0x00000000050772ca */ /* 0x000fe200000e0000 */
[----:B------:R-:W4:Y:S01]  /*1a2b0*/  SHFL.BFLY PT, R4, R15, 0x2, 0x1f ;  /* 0x0c401f000f047f89 */ /* 0x000f2200000e0000 */
[----:B---3--:R-:W-:-:S05]  /*1a2c0*/  FADD.FTZ R6, R6, R235 ;  /* 0x000000eb06067221 */ /* 0x008fca0000010000 */
[----:B------:R-:W1:Y:S01]  /*1a2d0*/  SHFL.BFLY PT, R5, R6, 0x1, 0x1f ;  /* 0x0c201f0006057f89 */ /* 0x000e6200000e0000 */
[----:B----4-:R-:W-:-:S05]  /*1a2e0*/  FADD.FTZ R4, R4, R15 ;  /* 0x0000000f04047221 */ /* 0x010fca0000010000 */
[----:B------:R-:W3:Y:S01]  /*1a2f0*/  SHFL.BFLY PT, R7, R4, 0x1, 0x1f ;  /* 0x0c201f0004077f89 */ /* 0x000ee200000e0000 */
[----:B-1----:R-:W-:-:S05]  /*1a300*/  FADD.FTZ R9, R6, R5 ;  /* 0x0000000506097221 */ /* 0x002fca0000010000 */
[C---:B------:R-:W-:Y:S01]  /*1a310*/  FSETP.NE.FTZ.AND P1, PT, R9.reuse, RZ, PT ;  /* 0x000000ff0900720b */ /* 0x040fe20003f35000 */
[----:B------:R-:W-:Y:S01]  /*1a320*/  FMUL.FTZ R11, R9, 0.00390625 ;  /* 0x3b800000090b7820 */ /* 0x000fe20000410000 */
[----:B------:R-:W-:-:S04]  /*1a330*/  MOV R8, RZ ;  /* 0x000000ff00087202 */ /* 0x000fc80000000f00 */
[----:B------:R-:W-:Y:S01]  /*1a340*/  FSETP.NE.FTZ.AND P2, PT, R11, RZ, PT ;  /* 0x000000ff0b00720b */ /* 0x000fe20003f55000 */
[----:B---3--:R-:W-:-:S04]  /*1a350*/  FADD.FTZ R10, R4, R7 ;  /* 0x00000007040a7221 */ /* 0x008fc80000010000 */
[----:B------:R-:W-:Y:S02]  /*1a360*/  FMUL.FTZ R7, R10, 0.00390625 ;  /* 0x3b8000000a077820 */ /* 0x000fe40000410000 */
[----:B------:R-:W-:Y:S03]  /*1a370*/  @P1 MUFU.RCP R8, R9 ;  /* 0x0000000900081308 */ /* 0x000fe60000001000 */
[----:B------:R-:W-:Y:S01]  /*1a380*/  FSETP.NE.FTZ.AND P3, PT, R7, RZ, PT ;  /* 0x000000ff0700720b */ /* 0x000fe20003f75000 */
[----:B------:R-:W-:Y:S02]  /*1a390*/  WARPGROUP.DEPBAR.LE gsb0, 0x0 ;  /* 0x00008000000079c5 */ /* 0x000fe40000010000 */
[----:B------:R-:W-:-:S06]  /*1a3a0*/  WARPGROUP.ARRIVE ;  /* 0x00000000000079c5 */ /* 0x000fcc0000000000 */
[----:B------:R-:W-:Y:S01]  /*1a3b0*/  QGMMA.64x128x32.F32.E4M3.E4M3 R24, R216, gdesc[UR4], R24, gsb0 ;  /* 0x01e00004d8187df3 */ /* 0x000fe20008000818 */
[----:B------:R-:W-:Y:S01]  /*1a3c0*/  FSETP.NE.FTZ.AND P1, PT, R10, RZ, PT ;  /* 0x000000ff0a00720b */ /* 0x000fe20003f35000 */
[----:B------:R-:W-:Y:S01]  /*1a3d0*/  IMAD.MOV.U32 R4, RZ, RZ, RZ ;  /* 0x000000ffff047224 */ /* 0x000fe200078e00ff */
[----:B------:R-:W1:Y:S08]  /*1a3e0*/  @P2 MUFU.LG2 R6, R11 ;  /* 0x0000000b00062308 */ /* 0x000e700000000c00 */
[----:B------:R-:W3:Y:S08]  /*1a3f0*/  @P3 MUFU.LG2 R7, R7 ;  /* 0x0000000700073308 */ /* 0x000ef00000000c00 */
[----:B------:R-:W4:Y:S01]  /*1a400*/  @P1 MUFU.RCP R4, R10 ;  /* 0x0000000a00041308 */ /* 0x000f220000001000 */
[C---:B------:R-:W-:Y:S01]  /*1a410*/  @P2 FMUL.FTZ R5, R2.reuse, 0.69314718246459960938 ;  /* 0x3f31721802052820 */ /* 0x040fe20000410000 */
[----:B------:R-:W-:Y:S01]  /*1a420*/  @P3 FMUL.FTZ R15, R2, 0.69314718246459960938 ;  /* 0x3f317218020f3820 */ /* 0x000fe20000410000 */
[----:B-1----:R-:W-:Y:S01]  /*1a430*/  @P2 FMUL.FTZ R6, R6, 0.69314718246459960938 ;  /* 0x3f31721806062820 */ /* 0x002fe20000410000 */
[----:B------:R-:W-:-:S02]  /*1a440*/  IMAD.MOV.U32 R88, RZ, RZ, -0x800000 ;  /* 0xff800000ff587424 */ /* 0x000fc400078e00ff */
[----:B--2---:R-:W-:Y:S01]  /*1a450*/  FMUL.FTZ R8, R8, R3 ;  /* 0x0000000308087220 */ /* 0x004fe20000410000 */
[----:B------:R-:W-:Y:S02]  /*1a460*/  IMAD.MOV.U32 R89, RZ, RZ, -0x800000 ;  /* 0xff800000ff597424 */ /* 0x000fe400078e00ff */
[----:B---3--:R-:W-:Y:S01]  /*1a470*/  @P3 FMUL.FTZ R2, R7, 0.69314718246459960938 ;  /* 0x3f31721807023820 */ /* 0x008fe20000410000 */
[----:B------:R-:W-:-:S03]  /*1a480*/  @P2 FFMA.FTZ R88, R5, R0, R6 ;  /* 0x0000000005582223 */ /* 0x000fc60000010006 */
[----:B------:R-:W-:Y:S01]  /*1a490*/  @P3 FFMA.FTZ R89, R15, R13, R2 ;  /* 0x0000000d0f593223 */ /* 0x000fe20000010002 */
[----:B----4-:R-:W-:Y:S01]  /*1a4a0*/  FMUL.FTZ R4, R4, R3 ;  /* 0x0000000304047220 */ /* 0x010fe20000410000 */
[----:B------:R-:W-:Y:S02]  /*1a4b0*/  WARPGROUP.DEPBAR.LE gsb0, 0x0 ;  /* 0x00008000000079c5 */ /* 0x000fe40000010000 */
[----:B------:R-:W-:Y:S05]  /*1a4c0*/  @!P0 BRA `(.L_x_6442) ;  /* 0x0000000000048947 */ /* 0x000fea0003800000 */
[----:B------:R-:W-:Y:S01]  /*1a4d0*/  BPT.TRAP 0x1 ;  /* 0x000000040000795c */ /* 0x000fe20000300000 */
.L_x_6442:
[----:B------:R-:W2:Y:S04]  /*1a4e0*/  LDL R2, [R1+0x84] ;  /* 0x0000840001027983 */ /* 0x000ea80000100800 */
[----:B------:R-:W3:Y:S01]  /*1a4f0*/  LDL.LU R0, [R1+0xb4] ;  /* 0x0000b40001007983 */ /* 0x000ee20000300800 */
[----:B------:R-:W-:Y:S02]  /*1a500*/  VIADD R233, R233, 0x1 ;  /* 0x00000001e9e97836 */ /* 0x000fe40000000000 */
        /* <DEDUP_REMOVED lines=8> */
[----:B------:R-:W-:Y:S01]  /*1a590*/  SEL R5, RZ, 0x1, P1 ;  /* 0x00000001ff057807 */ /* 0x000fe20000800000 */
[----:B------:R-:W-:Y:S01]  /*1a5a0*/  FMUL.FTZ R36, R60, R8 ;  /* 0x000000083c247220 */ /* 0x000fe20000410000 */
        /* <DEDUP_REMOVED lines=46> */
[----:B------:R-:W-:-:S02]  /*1a890*/  LOP3.LUT R236, R236, R5, RZ, 0x3c, !PT ;  /* 0x00000005ecec7212 */ /* 0x000fc400078e3cff */
[----:B------:R-:W-:Y:S02]  /*1a8a0*/  SEL R233, R233, RZ, P1 ;  /* 0x000000ffe9e97207 */ /* 0x000fe40000800000 */
[----:B--2---:R-:W-:Y:S01]  /*1a8b0*/  R2UR UR4, R2 ;  /* 0x00000000020472ca */ /* 0x004fe200000e0000 */
[----:B------:R-:W-:Y:S02]  /*1a8c0*/  VIADD R2, R12, 0x2e860 ;  /* 0x0002e8600c027836 */ /* 0x000fe40000000000 */
[-C--:B------:R-:W-:Y:S01]  /*1a8d0*/  FMUL.FTZ R12, R77, R8.reuse ;  /* 0x000000084d0c7220 */ /* 0x080fe20000410000 */
[----:B------:R-:W-:Y:S01]  /*1a8e0*/  FMUL.FTZ R77, R68, R8 ;  /* 0x00000008444d7220 */ /* 0x000fe20000410000 */
[-C--:B------:R-:W-:Y:S01]  /*1a8f0*/  FMUL.FTZ R68, R43, R4.reuse ;  /* 0x000000042b447220 */ /* 0x080fe20000410000 */
[-C--:B------:R-:W-:Y:S01]  /*1a900*/  FMUL.FTZ R43, R54, R4.reuse ;  /* 0x00000004362b7220 */ /* 0x080fe20000410000 */
[----:B------:R-:W-:-:S06]  /*1a910*/  FMUL.FTZ R54, R62, R4 ;  /* 0x000000043e367220 */ /* 0x000fcc0000410000 */
[----:B------:R-:W-:Y:S01]  /*1a920*/  IMAD.U32 R3, RZ, RZ, UR4 ;  /* 0x00000004ff037e24 */ /* 0x000fe2000f8e00ff */
[----:B---3--:R-:W-:Y:S01]  /*1a930*/  R2UR UR4, R0 ;  /* 0x00000000000472ca */ /* 0x008fe200000e0000 */
[----:B------:R-:W-:Y:S01]  /*1a940*/  FMUL.FTZ R0, R24, R8 ;  /* 0x0000000818007220 */ /* 0x000fe20000410000 */
[-C--:B------:R-:W-:Y:S01]  /*1a950*/  FMUL.FTZ R24, R74, R4.reuse ;  /* 0x000000044a187220 */ /* 0x080fe20000410000 */
[-C--:B------:R-:W-:Y:S01]  /*1a960*/  FMUL.FTZ R8, R87, R4.reuse ;  /* 0x0000000457087220 */ /* 0x080fe20000410000 */
[----:B------:R-:W-:Y:S01]  /*1a970*/  PRMT R2, R3, 0x654, R2 ;  /* 0x0000065403027816 */ /* 0x000fe20000000002 */
[-C--:B------:R-:W-:Y:S01]  /*1a980*/  FMUL.FTZ R3, R66, R4.reuse ;  /* 0x0000000442037220 */ /* 0x080fe20000410000 */
[-C--:B------:R-:W-:Y:S01]  /*1a990*/  FMUL.FTZ R74, R35, R4.reuse ;  /* 0x00000004234a7220 */ /* 0x080fe20000410000 */
[----:B------:R-:W-:Y:S01]  /*1a9a0*/  FMUL.FTZ R66, R46, R4 ;  /* 0x000000042e427220 */ /* 0x000fe20000410000 */
[----:B------:R0:W-:Y:S05]  /*1a9b0*/  SYNCS.ARRIVE.TRANS64.RED.A1T0 RZ, [R2+URZ], RZ ;  /* 0x000000ff02ff79a7 */ /* 0x0001ea000810043f */
[----:B------:R-:W-:-:S06]  /*1a9c0*/  UIADD3 UR4, UR4, 0x1, URZ ;  /* 0x0000000104047890 */ /* 0x000fcc000fffe03f */
[----:B0-----:R-:W-:-:S05]  /*1a9d0*/  IMAD.U32 R2, RZ, RZ, UR4 ;  /* 0x00000004ff027e24 */ /* 0x001fca000f8e00ff */
[----:B------:R0:W-:Y:S02]  /*1a9e0*/  STL [R1+0xb4], R2 ;  /* 0x0000b40201007387 */ /* 0x0001e40000100800 */
.L_x_6390:
[----:B------:R-:W-:Y:S05]  /*1a9f0*/  WARPSYNC.ALL ;  /* 0x0000000000007948 */ /* 0x000fea0003800000 */
[----:B------:R-:W2:Y:S01]  /*1aa00*/  LDL R127, [R1+0x8c] ;  /* 0x00008c00017f7983 */ /* 0x000ea20000100800 */
[----:B------:R-:W0:Y:S01]  /*1aa10*/  S2UR UR5, SR_CgaCtaId ;  /* 0x00000000000579c3 */ /* 0x000e220000008800 */
[----:B------:R-:W-:Y:S01]  /*1aa20*/  UMOV UR4, 0x400 ;  /* 0x0000040000047882 */ /* 0x000fe20000000000 */
[----:B------:R-:W-:Y:S01]  /*1aa30*/  BSSY B0, `(.L_x_6443) ;  /* 0x0000428000007945 */ /* 0x000fe20003800000 */
[----:B0-----:R-:W-:Y:S01]  /*1aa40*/  IMAD.U32 R2, RZ, RZ, UR5 ;  /* 0x00000005ff027e24 */ /* 0x001fe2000f8e00ff */
[----:B------:R-:W-:-:S04]  /*1aa50*/  ULEA UR4, UR5, UR4, 0x18 ;  /* 0x0000000405047291 */ /* 0x000fc8000f8ec03f */
[----:B------:R0:W-:Y:S02]  /*1aa60*/  STL [R1+0x84], R2 ;  /* 0x0000840201007387 */ /* 0x0001e40000100800 */
[----:B------:R-:W-:Y:S01]  /*1aa70*/  MOV R16, UR4 ;  /* 0x0000000400107c02 */ /* 0x000fe20008000f00 */
        /* <DEDUP_REMOVED lines=9> */
[----:B------:R-:W0:Y:S01]  /*1ab10*/  S2R R20, SR_TID.X ;  /* 0x0000000000147919 */ /* 0x000e220000002100 */
[----:B------:R-:W1:Y:S01]  /*1ab20*/  S2R R15, SR_SWINHI ;  /* 0x00000000000f7919 */ /* 0x000e620000002f00 */
[----:B0-----:R-:W-:Y:S01]  /*1ab30*/  IMAD.SHL.U32 R2, R20, 0x4, RZ ;  /* 0x0000000414027824 */ /* 0x001fe200078e00ff */
[----:B------:R-:W-:Y:S02]  /*1ab40*/  MOV R58, R16 ;  /* 0x00000010003a7202 */ /* 0x000fe40000000f00 */
[----:B-1----:R-:W-:Y:S02]  /*1ab50*/  MOV R59, R15 ;  /* 0x0000000f003b7202 */ /* 0x002fe40000000f00 */
[----:B------:R-:W-:-:S04]  /*1ab60*/  LOP3.LUT R2, R2, 0xc, RZ, 0xc0, !PT ;  /* 0x0000000c02027812 */ /* 0x000fc800078ec0ff */
[----:B------:R-:W-:-:S05]  /*1ab70*/  IADD3 R4, P0, R2, UR4, RZ ;  /* 0x0000000402047c10 */ /* 0x000fca000ff1e0ff */
[----:B------:R-:W-:Y:S01]  /*1ab80*/  IMAD.X R5, RZ, RZ, UR5, P0 ;  /* 0x00000005ff057e24 */ /* 0x000fe200080e06ff */
[----:B------:R-:W-:-:S04]  /*1ab90*/  LOP3.LUT P0, R2, R20, 0x3, RZ, 0xc0, !PT ;  /* 0x0000000314027812 */ /* 0x000fc8000780c0ff */
[----:B------:R0:W5:Y:S01]  /*1aba0*/  LDG.E.CONSTANT R7, desc[UR60][R4.64] ;  /* 0x0000003c04077981 */ /* 0x000162000c1e9900 */
[----:B------:R-:W-:-:S04]  /*1abb0*/  ISETP.EQ.OR P0, PT, R2, 0x3, !P0 ;  /* 0x000000030200780c */ /* 0x000fc80004702670 */
[----:B------:R-:W-:Y:S02]  /*1abc0*/  SEL R96, R0, R13, P0 ;  /* 0x0000000d00607207 */ /* 0x000fe40000000000 */
[----:B------:R-:W-:Y:S02]  /*1abd0*/  SEL R0, R13, R0, P0 ;  /* 0x000000000d007207 */ /* 0x000fe40000000000 */
[----:B------:R-:W-:Y:S02]  /*1abe0*/  SEL R13, R10, R11, P0 ;  /* 0x0000000b0a0d7207 */ /* 0x000fe40000000000 */
[----:B------:R-:W-:Y:S01]  /*1abf0*/  SEL R2, R11, R10, P0 ;  /* 0x0000000a0b027207 */ /* 0x000fe20000000000 */
[----:B------:R-:W-:Y:S01]  /*1ac00*/  UMOV UR4, 0xffffffff ;  /* 0xffffffff00047882 */ /* 0x000fe20000000000 */
[----:B--2---:R-:W-:-:S03]  /*1ac10*/  IMAD.WIDE R34, R14, 0x2, R58 ;  /* 0x000000020e227825 */ /* 0x004fc600078e023a */
[C---:B------:R-:W-:Y:S02]  /*1ac20*/  IADD3 R33, P5, R34.reuse, 0x4060, RZ ;  /* 0x0000406022217810 */ /* 0x040fe40007fbe0ff */
[C---:B------:R-:W-:Y:S02]  /*1ac30*/  IADD3 R31, P1, R34.reuse, 0x4040, RZ ;  /* 0x00004040221f7810 */ /* 0x040fe40007f3e0ff */
[----:B------:R-:W-:Y:S02]  /*1ac40*/  LOP3.LUT R32, R33, 0x380, RZ, 0xc0, !PT ;  /* 0x0000038021207812 */ /* 0x000fe400078ec0ff */
[----:B------:R-:W-:Y:S02]  /*1ac50*/  LOP3.LUT R30, R31, 0x380, RZ, 0xc0, !PT ;  /* 0x000003801f1e7812 */ /* 0x000fe400078ec0ff */
[----:B0-----:R-:W-:Y:S02]  /*1ac60*/  IADD3 R5, P3, R34, 0x4000, RZ ;  /* 0x0000400022057810 */ /* 0x001fe40007f7e0ff */
[----:B------:R-:W-:-:S02]  /*1ac70*/  SHF.R.U64 R32, R32, 0x3, RZ ;  /* 0x0000000320207819 */ /* 0x000fc400000012ff */
[----:B------:R-:W-:Y:S02]  /*1ac80*/  SHF.R.U64 R30, R30, 0x3, RZ ;  /* 0x000000031e1e7819 */ /* 0x000fe400000012ff */
[----:B------:R-:W-:Y:S02]  /*1ac90*/  LOP3.LUT R20, R5, 0x380, RZ, 0xc0, !PT ;  /* 0x0000038005147812 */ /* 0x000fe400078ec0ff */
[----:B------:R-:W-:Y:S01]  /*1aca0*/  LOP3.LUT R32, R32, R33, RZ, 0x3c, !PT ;  /* 0x0000002120207212 */ /* 0x000fe200078e3cff */
[--C-:B------:R-:W-:Y:S01]  /*1acb0*/  IMAD.X R33, RZ, RZ, R35.reuse, P5 ;  /* 0x000000ffff217224 */ /* 0x100fe200028e0623 */
[----:B------:R-:W-:Y:S01]  /*1acc0*/  LOP3.LUT R30, R30, R31, RZ, 0x3c, !PT ;  /* 0x0000001f1e1e7212 */ /* 0x000fe200078e3cff */
[----:B------:R-:W-:Y:S01]  /*1acd0*/  IMAD.X R31, RZ, RZ, R35, P1 ;  /* 0x000000ffff1f7224 */ /* 0x000fe200008e0623 */
[C---:B------:R-:W-:Y:S02]  /*1ace0*/  IADD3 R29, P2, R34.reuse, 0x4020, RZ ;  /* 0x00004020221d7810 */ /* 0x040fe40007f5e0ff */
[----:B------:R-:W-:-:S02]  /*1acf0*/  IADD3 R21, P4, R34, 0x60, RZ ;  /* 0x0000006022157810 */ /* 0x000fc40007f9e0ff */
[----:B------:R-:W-:Y:S02]  /*1ad00*/  IADD3 R15, P5, R34, 0x40, RZ ;  /* 0x00000040220f7810 */ /* 0x000fe40007fbe0ff */
[----:B------:R-:W-:Y:S02]  /*1ad10*/  SHF.R.U64 R20, R20, 0x3, RZ ;  /* 0x0000000314147819 */ /* 0x000fe400000012ff */
[----:B------:R-:W-:Y:S02]  /*1ad20*/  IADD3 R11, P1, R34, 0x20, RZ ;  /* 0x00000020220b7810 */ /* 0x000fe40007f3e0ff */
[----:B------:R-:W-:Y:S02]  /*1ad30*/  LOP3.LUT R28, R29, 0x380, RZ, 0xc0, !PT ;  /* 0x000003801d1c7812 */ /* 0x000fe400078ec0ff */
[----:B------:R-:W-:Y:S02]  /*1ad40*/  LOP3.LUT R14, R21, 0x380, RZ, 0xc0, !PT ;  /* 0x00000380150e7812 */ /* 0x000fe400078ec0ff */
[----:B------:R-:W-:-:S02]  /*1ad50*/  LOP3.LUT R20, R20, R5, RZ, 0x3c, !PT ;  /* 0x0000000514147212 */ /* 0x000fc400078e3cff */
[----:B------:R-:W-:Y:S02]  /*1ad60*/  LOP3.LUT R10, R15, 0x380, RZ, 0xc0, !PT ;  /* 0x000003800f0a7812 */ /* 0x000fe400078ec0ff */
[----:B------:R-:W-:Y:S02]  /*1ad70*/  LOP3.LUT R4, R11, 0x380, RZ, 0xc0, !PT ;  /* 0x000003800b047812 */ /* 0x000fe400078ec0ff */
[----:B------:R-:W-:Y:S02]  /*1ad80*/  LOP3.LUT R5, R34, 0x380, RZ, 0xc0, !PT ;  /* 0x0000038022057812 */ /* 0x000fe400078ec0ff */
        /* <DEDUP_REMOVED lines=14> */
[-C--:B------:R-:W-:Y:S02]  /*1ae70*/  IADD3.X R5, RZ, R35.reuse, RZ, P1, !PT ;  /* 0x00000023ff057210 */ /* 0x080fe40000ffe4ff */
[----:B------:R-:W-:Y:S02]  /*1ae80*/  MOV R99, R34 ;  /* 0x0000002200637202 */ /* 0x000fe40000000f00 */
[----:B------:R-:W-:Y:S02]  /*1ae90*/  MOV R85, R32 ;  /* 0x0000002000557202 */ /* 0x000fe40000000f00 */
[----:B------:R-:W-:Y:S02]  /*1aea0*/  MOV R83, R30 ;  /* 0x0000001e00537202 */ /* 0x000fe40000000f00 */
[----:B------:R-:W-:Y:S02]  /*1aeb0*/  MOV R81, R28 ;  /* 0x0000001c00517202 */ /* 0x000fe40000000f00 */
[----:B------:R-:W-:-:S02]  /*1aec0*/  MOV R79, R20 ;  /* 0x00000014004f7202 */ /* 0x000fc40000000f00 */
[----:B------:R-:W-:Y:S02]  /*1aed0*/  MOV R97, R14 ;  /* 0x0000000e00617202 */ /* 0x000fe40000000f00 */
[----:B------:R-:W-:Y:S02]  /*1aee0*/  MOV R95, R10 ;  /* 0x0000000a005f7202 */ /* 0x000fe40000000f00 */
[----:B------:R-:W-:Y:S01]  /*1aef0*/  MOV R93, R4 ;  /* 0x00000004005d7202 */ /* 0x000fe20000000f00 */
[----:B------:R-:W-:Y:S06]  /*1af00*/  BRA.DIV UR4, `(.L_x_6445) ;  /* 0x000000be04287947 */ /* 0x000fec000b800000 */
[----:B------:R-:W-:Y:S01]  /*1af10*/  SEL R116, R90, R111, P0 ;  /* 0x0000006f5a747207 */ /* 0x000fe20000000000 */
[----:B-----5:R-:W-:Y:S01]  /*1af20*/  SHFL.IDX PT, R21, R13, R7, 0x1c1f ;  /* 0x001c1f070d157589 */ /* 0x020fe200000e0000 */
[----:B------:R-:W-:Y:S02]  /*1af30*/  LOP3.LUT R5, R7, 0x2, RZ, 0x3c, !PT ;  /* 0x0000000207057812 */ /* 0x000fe400078e3cff */
        /* <DEDUP_REMOVED lines=89> */
[----:B0-----:R-:W-:Y:S02]  /*1b4d0*/  SEL R3, R21, R2, P0 ;  /* 0x0000000215037207 */ /* 0x001fe40000000000 */
[----:B------:R-:W-:Y:S01]  /*1b4e0*/  SEL R21, R2, R21, P0 ;  /* 0x0000001502157207 */ /* 0x000fe20000000000 */
[----:B------:R-:W-:Y:S01]  /*1b4f0*/  SHFL.IDX PT, R49, R132, R7, 0x1c1f ;  /* 0x001c1f0784317589 */ /* 0x000fe200000e0000 */
[----:B-1----:R-:W-:Y:S02]  /*1b500*/  SEL R0, R39, R90, P0 ;  /* 0x0000005a27007207 */ /* 0x002fe40000000000 */
[----:B------:R-:W-:Y:S01]  /*1b510*/  SEL R2, R90, R39, P0 ;  /* 0x000000275a027207 */ /* 0x000fe20000000000 */
        /* <DEDUP_REMOVED lines=8> */
[----:B------:R-:W-:Y:S01]  /*1b5a0*/  SEL R102, R80, R61, P0 ;  /* 0x0000003d50667207 */ /* 0x000fe20000000000 */
[----:B------:R-:W-:Y:S01]  /*1b5b0*/  SHFL.IDX PT, R72, R72, R7, 0x1c1f ;  /* 0x001c1f0748487589 */ /* 0x000fe200000e0000 */
[----:B---3--:R-:W-:-:S02]  /*1b5c0*/  SEL R105, R63, R110, P0 ;  /* 0x0000006e3f697207 */ /* 0x008fc40000000000 */
[----:B------:R-:W-:Y:S01]  /*1b5d0*/  SEL R107, R110, R63, P0 ;  /* 0x0000003f6e6b7207 */ /* 0x000fe20000000000 */
[----:B------:R-:W-:Y:S01]  /*1b5e0*/  SHFL.IDX PT, R74, R74, R7, 0x1c1f ;  /* 0x001c1f074a4a7589 */ /* 0x000fe200000e0000 */
[----:B------:R-:W-:Y:S02]  /*1b5f0*/  SEL R44, R104, R47, P0 ;  /* 0x0000002f682c7207 */ /* 0x000fe40000000000 */
[----:B------:R-:W-:Y:S01]  /*1b600*/  SEL R101, R57, R92, P0 ;  /* 0x0000005c39657207 */ /* 0x000fe20000000000 */
[----:B------:R-:W-:Y:S01]  /*1b610*/  SHFL.IDX PT, R25, R66, R7, 0x1c1f ;  /* 0x001c1f0742197589 */ /* 0x000fe200000e0000 */
[----:B------:R-:W-:Y:S02]  /*1b620*/  SEL R103, R92, R57, P0 ;  /* 0x000000395c677207 */ /* 0x000fe40000000000 */
[----:B----4-:R-:W-:Y:S01]  /*1b630*/  SEL R61, R78, R71, P0 ;  /* 0x000000474e3d7207 */ /* 0x010fe20000000000 */
[----:B------:R-:W-:Y:S01]  /*1b640*/  SHFL.IDX PT, R9, R68, R7, 0x1c1f ;  /* 0x001c1f0744097589 */ /* 0x000fe200000e0000 */
[----:B------:R-:W-:-:S02]  /*1b650*/  SEL R63, R71, R78, P0 ;  /* 0x0000004e473f7207 */ /* 0x000fc40000000000 */
[----:B------:R-:W-:Y:S01]  /*1b660*/  SEL R112, R96, R31, P0 ;  /* 0x0000001f60707207 */ /* 0x000fe20000000000 */
[----:B------:R-:W-:Y:S01]  /*1b670*/  SHFL.IDX PT, R34, R34, R7, 0x1c1f ;  /* 0x001c1f0722227589 */ /* 0x000fe200000e0000 */
[----:B------:R-:W-:Y:S02]  /*1b680*/  SEL R116, R35, R82, P0 ;  /* 0x0000005223747207 */ /* 0x000fe40000000000 */
[----:B------:R-:W-:Y:S01]  /*1b690*/  SEL R96, R31, R96, P0 ;  /* 0x000000601f607207 */ /* 0x000fe20000000000 */
[----:B------:R-:W0:Y:S01]  /*1b6a0*/  SHFL.IDX PT, R98, R98, R5, 0x1c1f ;  /* 0x001c1f0562627589 */ /* 0x000e2200000e0000 */
[----:B------:R-:W-:-:S03]  /*1b6b0*/  SEL R82, R82, R35, P0 ;  /* 0x0000002352527207 */ /* 0x000fc60000000000 */
[----:B------:R-:W1:Y:S04]  /*1b6c0*/  SHFL.IDX PT, R84, R84, R5, 0x1c1f ;  /* 0x001c1f0554547589 */ /* 0x000e6800000e0000 */
[----:B------:R2:W3:Y:S04]  /*1b6d0*/  SHFL.IDX PT, R106, R48, R5, 0x1c1f ;  /* 0x001c1f05306a7589 */ /* 0x0004e800000e0000 */
[----:B------:R-:W4:Y:S04]  /*1b6e0*/  SHFL.IDX PT, R86, R86, R5, 0x1c1f ;  /* 0x001c1f0556567589 */ /* 0x000f2800000e0000 */
[----:B------:R0:W4:Y:S01]  /*1b6f0*/  SHFL.IDX PT, R114, R42, R5, 0x1c1f ;  /* 0x001c1f052a727589 */ /* 0x00012200000e0000 */
[----:B--2---:R-:W-:-:S03]  /*1b700*/  SEL R48, R36, R51, P0 ;  /* 0x0000003324307207 */ /* 0x004fc60000000000 */
[----:B------:R2:W4:Y:S04]  /*1b710*/  SHFL.IDX PT, R118, R46, R5, 0x1c1f ;  /* 0x001c1f052e767589 */ /* 0x00052800000e0000 */
[----:B------:R-:W4:Y:S01]  /*1b720*/  SHFL.IDX PT, R73, R50, R5, 0x1c1f ;  /* 0x001c1f0532497589 */ /* 0x000f2200000e0000 */
[----:B0-----:R-:W-:Y:S02]  /*1b730*/  SEL R91, R37, R98, P0 ;  /* 0x00000062255b7207 */ /* 0x001fe40000000000 */
[----:B------:R-:W-:Y:S01]  /*1b740*/  SEL R42, R47, R104, P0 ;  /* 0x000000682f2a7207 */ /* 0x000fe20000000000 */
[----:B------:R-:W0:Y:S01]  /*1b750*/  SHFL.IDX PT, R75, R60, R5, 0x1c1f ;  /* 0x001c1f053c4b7589 */ /* 0x000e2200000e0000 */
[----:B-1----:R-:W-:Y:S02]  /*1b760*/  SEL R43, R45, R84, P0 ;  /* 0x000000542d2b7207 */ /* 0x002fe40000000000 */
[----:B--2---:R-:W-:Y:S01]  /*1b770*/  SEL R46, R51, R36, P0 ;  /* 0x00000024332e7207 */ /* 0x004fe20000000000 */
[----:B------:R1:W-:Y:S01]  /*1b780*/  SHFL.IDX PT, R77, R56, R5, 0x1c1f ;  /* 0x001c1f05384d7589 */ /* 0x0003e200000e0000 */
[----:B------:R-:W-:-:S02]  /*1b790*/  SEL R36, R55, R108, P0 ;  /* 0x0000006c37247207 */ /* 0x000fc40000000000 */
[----:B------:R-:W-:Y:S01]  /*1b7a0*/  SEL R108, R108, R55, P0 ;  /* 0x000000376c6c7207 */ /* 0x000fe20000000000 */
[----:B------:R-:W2:Y:S01]  /*1b7b0*/  SHFL.IDX PT, R109, R26, R5, 0x1c1f ;  /* 0x001c1f051a6d7589 */ /* 0x000ea200000e0000 */
[----:B---3--:R-:W-:Y:S02]  /*1b7c0*/  SEL R47, R49, R106, P0 ;  /* 0x0000006a312f7207 */ /* 0x008fe40000000000 */
[----:B----4-:R-:W-:Y:S01]  /*1b7d0*/  SEL R51, R53, R86, P0 ;  /* 0x0000005635337207 */ /* 0x010fe20000000000 */
[----:B------:R-:W-:Y:S01]  /*1b7e0*/  SHFL.IDX PT, R33, R140, R7, 0x1c1f ;  /* 0x001c1f078c217589 */ /* 0x000fe200000e0000 */
[----:B------:R-:W-:Y:S02]  /*1b7f0*/  SEL R40, R65, R114, P0 ;  /* 0x0000007241287207 */ /* 0x000fe40000000000 */
[----:B-1----:R-:W-:Y:S01]  /*1b800*/  SEL R56, R70, R69, P0 ;  /* 0x0000004546387207 */ /* 0x002fe20000000000 */
[----:B------:R1:W-:Y:S01]  /*1b810*/  SHFL.IDX PT, R29, R62, R7, 0x1c1f ;  /* 0x001c1f073e1d7589 */ /* 0x0003e200000e0000 */
[----:B------:R-:W-:-:S02]  /*1b820*/  SEL R50, R114, R65, P0 ;  /* 0x0000004172327207 */ /* 0x000fc40000000000 */
[----:B------:R-:W-:Y:S01]  /*1b830*/  SEL R55, R67, R118, P0 ;  /* 0x0000007643377207 */ /* 0x000fe20000000000 */
[----:B------:R-:W-:Y:S01]  /*1b840*/  SHFL.IDX PT, R27, R64, R7, 0x1c1f ;  /* 0x001c1f07401b7589 */ /* 0x000fe200000e0000 */
[----:B------:R-:W-:Y:S02]  /*1b850*/  SEL R57, R118, R67, P0 ;  /* 0x0000004376397207 */ /* 0x000fe40000000000 */
[----:B------:R-:W-:Y:S01]  /*1b860*/  SEL R60, R76, R73, P0 ;  /* 0x000000494c3c7207 */ /* 0x000fe20000000000 */
[----:B------:R-:W-:Y:S01]  /*1b870*/  SHFL.IDX PT, R32, R32, R7, 0x1c1f ;  /* 0x001c1f0720207589 */ /* 0x000fe200000e0000 */
[----:B0-----:R-:W-:Y:S02]  /*1b880*/  SEL R71, R75, R74, P0 ;  /* 0x0000004a4b477207 */ /* 0x001fe40000000000 */
[----:B-1----:R-:W-:Y:S01]  /*1b890*/  SEL R62, R73, R76, P0 ;  /* 0x0000004c493e7207 */ /* 0x002fe20000000000 */
[----:B------:R-:W0:Y:S01]  /*1b8a0*/  SHFL.IDX PT, R94, R94, R5, 0x1c1f ;  /* 0x001c1f055e5e7589 */ /* 0x000e2200000e0000 */
[----:B------:R-:W-:-:S02]  /*1b8b0*/  SEL R37, R98, R37, P0 ;  /* 0x0000002562257207 */ /* 0x000fc40000000000 */
[----:B------:R-:W-:Y:S01]  /*1b8c0*/  SEL R45, R84, R45, P0 ;  /* 0x0000002d542d7207 */ /* 0x000fe20000000000 */
[----:B------:R1:W3:Y:S01]  /*1b8d0*/  SHFL.IDX PT, R66, R54, R5, 0x1c1f ;  /* 0x001c1f0536427589 */ /* 0x0002e200000e0000 */
[----:B--2---:R-:W-:Y:S02]  /*1b8e0*/  SEL R119, R34, R109, P0 ;  /* 0x0000006d22777207 */ /* 0x004fe40000000000 */
[----:B------:R-:W-:Y:S01]  /*1b8f0*/  SEL R125, R109, R34, P0 ;  /* 0x000000226d7d7207 */ /* 0x000fe20000000000 */
[----:B------:R2:W4:Y:S01]  /*1b900*/  SHFL.IDX PT, R68, R52, R5, 0x1c1f ;  /* 0x001c1f0534447589 */ /* 0x00052200000e0000 */
[----:B------:R-:W-:Y:S01]  /*1b910*/  SEL R49, R106, R49, P0 ;  /* 0x000000316a317207 */ /* 0x000fe20000000000 */
[----:B------:R-:W-:Y:S01]  /*1b920*/  IMAD.MOV.U32 R109, RZ, RZ, RZ ;  /* 0x000000ffff6d7224 */ /* 0x000fe200078e00ff */
[----:B------:R-:W-:Y:S01]  /*1b930*/  SEL R53, R86, R53, P0 ;  /* 0x0000003556357207 */ /* 0x000fe20000000000 */
[----:B------:R-:W4:Y:S01]  /*1b940*/  SHFL.IDX PT, R30, R30, R5, 0x1c1f ;  /* 0x001c1f051e1e7589 */ /* 0x000f2200000e0000 */
[----:B-1----:R-:W-:-:S03]  /*1b950*/  SEL R54, R69, R70, P0 ;  /* 0x0000004645367207 */ /* 0x002fc60000000000 */
[----:B------:R-:W1:Y:S01]  /*1b960*/  SHFL.IDX PT, R28, R28, R5, 0x1c1f ;  /* 0x001c1f051c1c7589 */ /* 0x000e6200000e0000 */
[----:B------:R-:W-:Y:S02]  /*1b970*/  SEL R70, R77, R72, P0 ;  /* 0x000000484d467207 */ /* 0x000fe40000000000 */
[----:B--2---:R-:W-:Y:S01]  /*1b980*/  SEL R52, R72, R77, P0 ;  /* 0x0000004d48347207 */ /* 0x004fe20000000000 */
[----:B------:R-:W2:Y:S01]  /*1b990*/  SHFL.IDX PT, R111, R24, R5, 0x1c1f ;  /* 0x001c1f05186f7589 */ /* 0x000ea200000e0000 */
[----:B------:R-:W-:-:S03]  /*1b9a0*/  SEL R69, R74, R75, P0 ;  /* 0x0000004b4a457207 */ /* 0x000fc60000000000 */
[----:B------:R1:W2:Y:S01]  /*1b9b0*/  SHFL.IDX PT, R4, R4, R7, 0x1c1f ;  /* 0x001c1f0704047589 */ /* 0x0002a200000e0000 */
[----:B0-----:R-:W-:Y:S02]  /*1b9c0*/  SEL R117, R33, R94, P0 ;  /* 0x0000005e21757207 */ /* 0x001fe40000000000 */
[----:B------:R-:W-:Y:S01]  /*1b9d0*/  SEL R87, R94, R33, P0 ;  /* 0x000000215e577207 */ /* 0x000fe20000000000 */
[----:B------:R0:W0:Y:S01]  /*1b9e0*/  SHFL.IDX PT, R10, R10, R7, 0x1c1f ;  /* 0x001c1f070a0a7589 */ /* 0x00002200000e0000 */
[----:B---3--:R-:W-:Y:S02]  /*1b9f0*/  SEL R73, R9, R66, P0 ;  /* 0x0000004209497207 */ /* 0x008fe40000000000 */
[----:B------:R-:W-:Y:S01]  /*1ba00*/  SEL R75, R66, R9, P0 ;  /* 0x00000009424b7207 */ /* 0x000fe20000000000 */
[----:B------:R3:W0:Y:S01]  /*1ba10*/  SHFL.IDX PT, R7, R8, R5, 0x1c1f ;  /* 0x001c1f0508077589 */ /* 0x00062200000e0000 */
[----:B----4-:R-:W-:Y:S02]  /*1ba20*/  SEL R72, R25, R68, P0 ;  /* 0x0000004419487207 */ /* 0x010fe40000000000 */
[----:B------:R-:W-:Y:S01]  /*1ba30*/  SEL R74, R68, R25, P0 ;  /* 0x00000019444a7207 */ /* 0x000fe20000000000 */
[----:B------:R3:W4:Y:S01]  /*1ba40*/  SHFL.IDX PT, R14, R6, R5, 0x1c1f ;  /* 0x001c1f05060e7589 */ /* 0x00072200000e0000 */
[----:B------:R-:W-:-:S02]  /*1ba50*/  SEL R77, R27, R30, P0 ;  /* 0x0000001e1b4d7207 */ /* 0x000fc40000000000 */
[----:B------:R-:W-:Y:S02]  /*1ba60*/  SEL R115, R30, R27, P0 ;  /* 0x0000001b1e737207 */ /* 0x000fe40000000000 */
[----:B-1----:R-:W-:Y:S02]  /*1ba70*/  SEL R76, R29, R28, P0 ;  /* 0x0000001c1d4c7207 */ /* 0x002fe40000000000 */
[----:B------:R-:W-:Y:S02]  /*1ba80*/  SEL R114, R28, R29, P0 ;  /* 0x0000001d1c727207 */ /* 0x000fe40000000000 */
[----:B--2---:R-:W-:Y:S02]  /*1ba90*/  SEL R118, R32, R111, P0 ;  /* 0x0000006f20767207 */ /* 0x004fe40000000000 */
[----:B---3--:R-:W-:-:S07]  /*1baa0*/  SEL R124, R111, R32, P0 ;  /* 0x000000206f7c7207 */ /* 0x008fce0000000000 */
.L_x_6688:
[----:B------:R-:W2:Y:S04]  /*1bab0*/  LDL.LU R78, [R1+0x90] ;  /* 0x00009000014e7983 */ /* 0x000ea80000300800 */
[----:B------:R-:W3:Y:S01]  /*1bac0*/  LDL.LU R68, [R1+0x94] ;  /* 0x0000940001447983 */ /* 0x000ee20000300800 */
[----:B------:R-:W-:Y:S05]  /*1bad0*/  WARPSYNC.ALL ;  /* 0x0000000000007948 */ /* 0x000fea0003800000 */
[----:B----4-:R-:W-:Y:S01]  /*1bae0*/  SEL R64, R4, R14, P0 ;  /* 0x0000000e04407207 */ /* 0x010fe20000000000 */
[----:B------:R-:W-:Y:S01]  /*1baf0*/  ULDC.64 UR6, c[0x0][0xc08] ;  /* 0x0003020000067ab9 */ /* 0x000fe20000000a00 */
[----:B------:R-:W-:Y:S01]  /*1bb00*/  SEL R66, R14, R4, P0 ;  /* 0x000000040e427207 */ /* 0x000fe20000000000 */
[----:B------:R-:W-:Y:S01]  /*1bb10*/  ULDC.64 UR4, c[0x0][0xc00] ;  /* 0x0003000000047ab9 */ /* 0x000fe20000000a00 */
[----:B0-----:R-:W-:-:S02]  /*1bb20*/  SEL R65, R10, R7, P0 ;  /* 0x000000070a417207 */ /* 0x001fc40000000000 */
[----:B------:R-:W-:Y:S02]  /*1bb30*/  SEL R67, R7, R10, P0 ;  /* 0x0000000a07437207 */ /* 0x000fe40000000000 */
[----:B------:R-:W-:Y:S02]  /*1bb40*/  F2FP.BF16.F32.PACK_AB R4, R3, R112 ;  /* 0x000000700304723e */ /* 0x000fe400000010ff */
[----:B------:R-:W-:Y:S02]  /*1bb50*/  F2FP.BF16.F32.PACK_AB R5, R105, R40 ;  /* 0x000000286905723e */ /* 0x000fe400000010ff */
[----:B------:R-:W-:Y:S02]  /*1bb60*/  F2FP.BF16.F32.PACK_AB R6, R21, R96 ;  /* 0x000000601506723e */ /* 0x000fe400000010ff */
[----:B------:R-:W-:Y:S01]  /*1bb70*/  F2FP.BF16.F32.PACK_AB R7, R107, R50 ;  /* 0x000000326b07723e */ /* 0x000fe200000010ff */
[----:B------:R-:W-:Y:S01]  /*1bb80*/  BAR.SYNC.DEFER_BLOCKING 0x1, 0x100 ;  /* 0x0044000000007b1d */ /* 0x000fe20000010000 */
[----:B------:R-:W-:-:S02]  /*1bb90*/  F2FP.BF16.F32.PACK_AB R8, R117, R116 ;  /* 0x000000747508723e */ /* 0x000fc400000010ff */
        /* <DEDUP_REMOVED lines=20> */
[----:B------:R-:W-:Y:S01]  /*1bce0*/  STSM.16.M88.4 [R97], R24 ;  /* 0x0000001861007844 */ /* 0x000fe20000000200 */
[----:B------:R-:W-:-:S02]  /*1bcf0*/  F2FP.BF16.F32.PACK_AB R34, R49, R48 ;  /* 0x000000303122723e */ /* 0x000fc400000010ff */
[----:B------:R-:W-:Y:S01]  /*1bd00*/  F2FP.BF16.F32.PACK_AB R35, R115, R114 ;  /* 0x000000727323723e */ /* 0x000fe200000010ff */
[----:B------:R-:W-:Y:S01]  /*1bd10*/  STSM.16.M88.4 [R79], R28 ;  /* 0x0000001c4f007844 */ /* 0x000fe20000000200 */
[----:B0-----:R-:W-:Y:S02]  /*1bd20*/  F2FP.BF16.F32.PACK_AB R4, R51, R36 ;  /* 0x000000243304723e */ /* 0x001fe400000010ff */
[----:B------:R-:W-:Y:S01]  /*1bd30*/  F2FP.BF16.F32.PACK_AB R5, R119, R118 ;  /* 0x000000767705723e */ /* 0x000fe200000010ff */
[----:B------:R-:W-:Y:S01]  /*1bd40*/  STSM.16.M88.4 [R81], R32 ;  /* 0x0000002051007844 */ /* 0x000fe20000000200 */
[----:B------:R-:W-:Y:S02]  /*1bd50*/  F2FP.BF16.F32.PACK_AB R6, R53, R108 ;  /* 0x0000006c3506723e */ /* 0x000fe400000010ff */
[----:B------:R-:W-:Y:S02]  /*1bd60*/  F2FP.BF16.F32.PACK_AB R7, R125, R124 ;  /* 0x0000007c7d07723e */ /* 0x000fe400000010ff */
[----:B-1----:R-:W-:-:S02]  /*1bd70*/  F2FP.BF16.F32.PACK_AB R8, R101, R100 ;  /* 0x000000646508723e */ /* 0x002fc400000010ff */
[----:B------:R-:W-:Y:S01]  /*1bd80*/  F2FP.BF16.F32.PACK_AB R10, R103, R102 ;  /* 0x00000066670a723e */ /* 0x000fe200000010ff */
[----:B------:R-:W-:Y:S01]  /*1bd90*/  STSM.16.M88.4 [R83], R4 ;  /* 0x0000000453007844 */ /* 0x000fe20000000200 */
        /* <DEDUP_REMOVED lines=8> */
[----:B--2---:R-:W-:-:S04]  /*1be20*/  IADD3 R12, P1, R78, UR4, RZ ;  /* 0x000000044e0c7c10 */ /* 0x004fc8000ff3e0ff */
[----:B---3--:R-:W-:-:S05]  /*1be30*/  IADD3.X R13, R68, UR5, RZ, P1, !PT ;  /* 0x00000005440d7c10 */ /* 0x008fca0008ffe4ff */
[----:B------:R-:W-:Y:S01]  /*1be40*/  @P3 IADD3 R14, P1, R78, UR6, RZ ;  /* 0x000000064e0e3c10 */ /* 0x000fe2000ff3e0ff */
[----:B------:R-:W-:Y:S01]  /*1be50*/  ULDC UR6, c[0x0][0xa88] ;  /* 0x0002a20000067ab9 */ /* 0x000fe20000000800 */
[----:B0-----:R-:W-:Y:S01]  /*1be60*/  IMAD.MOV.U32 R10, RZ, RZ, 0x9b8 ;  /* 0x000009b8ff0a7424 */ /* 0x001fe200078e00ff */
[----:B------:R0:W5:Y:S01]  /*1be70*/  @P0 LDG.E R109, desc[UR60][R12.64] ;  /* 0x0000003c0c6d0981 */ /* 0x000162000c1e1900 */
[----:B------:R-:W-:Y:S01]  /*1be80*/  IMAD.U32 R25, RZ, RZ, UR6 ;  /* 0x00000006ff197e24 */ /* 0x000fe2000f8e00ff */
[----:B------:R-:W-:Y:S01]  /*1be90*/  @P3 IADD3.X R15, R68, UR7, RZ, P1, !PT ;  /* 0x00000007440f3c10 */ /* 0x000fe20008ffe4ff */
[----:B------:R-:W1:Y:S04]  /*1bea0*/  LDC R78, c[0x0][0xbe8] ;  /* 0x0002fa00ff4e7b82 */ /* 0x000e680000000800 */
[----:B------:R0:W5:Y:S01]  /*1beb0*/  @P3 LDG.E R25, desc[UR60][R14.64] ;  /* 0x0000003c0e193981 */ /* 0x000162000c1e1900 */
[----:B------:R-:W-:-:S04]  /*1bec0*/  ISETP.GT.AND P2, PT, R127, 0x1, PT ;  /* 0x000000017f00780c */ /* 0x000fc80003f44270 */
[----:B------:R-:W-:-:S04]  /*1bed0*/  SEL R10, R10, 0x978, P2 ;  /* 0x000009780a0a7807 */ /* 0x000fc80001000000 */
[----:B------:R0:W2:Y:S08]  /*1bee0*/  LDC.64 R4, c[0x0][R10+0x220] ;  /* 0x000088000a047b82 */ /* 0x0000b00000000a00 */
[----:B------:R0:W3:Y:S01]  /*1bef0*/  LDC.64 R6, c[0x0][R10+0x218] ;  /* 0x000086000a067b82 */ /* 0x0000e20000000a00 */
[----:B-1----:R-:W-:-:S07]  /*1bf00*/  ISETP.NE.AND P1, PT, R78, 0x1, PT ;  /* 0x000000014e00780c */ /* 0x002fce0003f25270 */
[----:B------:R0:W1:Y:S01]  /*1bf10*/  LDC.64 R8, c[0x0][R10+0x228] ;  /* 0x00008a000a087b82 */ /* 0x0000620000000a00 */
[----:B------:R-:W-:Y:S05]  /*1bf20*/  @P3 BRA `(.L_x_6446) ;  /* 0x0000000000103947 */ /* 0x000fea0003800000 */
[----:B------:R-:W-:Y:S05]  /*1bf30*/  @!P0 BRA `(.L_x_6446) ;  /* 0x00000000000c8947 */ /* 0x000fea0003800000 */
[----:B0-----:R-:W4:Y:S04]  /*1bf40*/  LDG.E R14, desc[UR60][R12.64] ;  /* 0x0000003c0c0e7981 */ /* 0x001f28000c1e1900 */
[----:B-----5:R-:W4:Y:S02]  /*1bf50*/  LDG.E R25, desc[UR60][R12.64+0x4] ;  /* 0x0000043c0c197981 */ /* 0x020f24000c1e1900 */
[----:B----4-:R-:W-:-:S07]  /*1bf60*/  IMAD.IADD R25, R25, 0x1, -R14 ;  /* 0x0000000119197824 */ /* 0x010fce00078e0a0e */
.L_x_6446:
[----:B------:R-:W4:Y:S01]  /*1bf70*/  LDL R11, [R1+0x6c] ;  /* 0x00006c00010b7983 */ /* 0x000f220000100800 */
[----:B------:R-:W-:Y:S01]  /*1bf80*/  ISETP.NE.U32.AND P0, PT, RZ, UR4, PT ;  /* 0x00000004ff007c0c */ /* 0x000fe2000bf05070 */
[----:B0-----:R-:W0:Y:S02]  /*1bf90*/  @P1 LDC R14, c[0x0][0xbec] ;  /* 0x0002fb00ff0e1b82 */ /* 0x001e240000000800 */
[----:B------:R-:W2:Y:S04]  /*1bfa0*/  LDL.LU R12, [R1+0x7c] ;  /* 0x00007c00010c7983 */ /* 0x000ea80000300800 */
[----:B------:R-:W3:Y:S02]  /*1bfb0*/  LDL.LU R26, [R1+0x98] ;  /* 0x00009800011a7983 */ /* 0x000ee40000300800 */
[----:B------:R-:W1:Y:S02]  /*1bfc0*/  @P1 LDC R33, c[0x0][0xbf0] ;  /* 0x0002fc00ff211b82 */ /* 0x000e640000000800 */
[----:B------:R-:W2:Y:S04]  /*1bfd0*/  LDL R24, [R1+0xd0] ;  /* 0x0000d00001187983 */ /* 0x000ea80000100800 */
[----:B------:R-:W2:Y:S04]  /*1bfe0*/  LDL R84, [R1+0x9c] ;  /* 0x00009c0001547983 */ /* 0x000ea80000100800 */
[----:B------:R-:W2:Y:S01]  /*1bff0*/  LDL R79, [R1+0xa0] ;  /* 0x0000a000014f7983 */ /* 0x000ea20000100800 */
[----:B------:R-:W-:Y:S01]  /*1c000*/  ISETP.NE.AND.EX P0, PT, RZ, UR5, PT, P0 ;  /* 0x00000005ff007c0c */ /* 0x000fe2000bf05300 */
[----:B-----5:R-:W-:-:S02]  /*1c010*/  IMAD R68, R25, R78, RZ ;  /* 0x0000004e19447224 */ /* 0x020fc400078e02ff */
[----:B----4-:R-:W-:Y:S01]  /*1c020*/  IMAD.MOV.U32 R80, RZ, RZ, R11 ;  /* 0x000000ffff507224 */ /* 0x010fe200078e000b */
[----:B---3--:R-:W-:Y:S02]  /*1c030*/  SEL R27, R26, RZ, !P0 ;  /* 0x000000ff1a1b7207 */ /* 0x008fe40004000000 */
[----:B------:R-:W3:Y:S01]  /*1c040*/  LDL R26, [R1+0xcc] ;  /* 0x0000cc00011a7983 */ /* 0x000ee20000100800 */
[----:B------:R-:W4:Y:S01]  /*1c050*/  LDC.64 R10, c[0x0][R10+0x210] ;  /* 0x000084000a0a7b82 */ /* 0x000f220000000a00 */
[----:B--2---:R-:W-:-:S07]  /*1c060*/  SEL R15, R12, RZ, !P0 ;  /* 0x000000ff0c0f7207 */ /* 0x004fce0004000000 */
[----:B------:R-:W2:Y:S01]  /*1c070*/  LDC.64 R12, c[0x0][0xba8] ;  /* 0x0002ea00ff0c7b82 */ /* 0x000ea20000000a00 */
[----:B------:R-:W-:Y:S02]  /*1c080*/  IMAD R5, R5, R15, RZ ;  /* 0x0000000f05057224 */ /* 0x000fe400078e02ff */
[----:B------:R-:W-:Y:S02]  /*1c090*/  IMAD R35, R84, 0x80, R24 ;  /* 0x0000008054237824 */ /* 0x000fe400078e0218 */
[----:B------:R-:W4:Y:S01]  /*1c0a0*/  S2R R24, SR_TID.X ;  /* 0x0000000000187919 */ /* 0x000f220000002100 */
[----:B------:R-:W-:Y:S02]  /*1c0b0*/  IMAD R31, R4, R27, R5 ;  /* 0x0000001b041f7224 */ /* 0x000fe400078e0205 */
[-C--:B------:R-:W-:Y:S02]  /*1c0c0*/  IMAD R29, R7, R80.reuse, RZ ;  /* 0x00000050071d7224 */ /* 0x080fe400078e02ff */
[----:B------:R-:W-:-:S04]  /*1c0d0*/  IMAD.WIDE.U32 R6, R6, R80, RZ ;  /* 0x0000005006067225 */ /* 0x000fc800078e00ff */
[----:B------:R-:W-:Y:S01]  /*1c0e0*/  IMAD.WIDE.U32 R4, R4, R15, RZ ;  /* 0x0000000f04047225 */ /* 0x000fe200078e00ff */
[----:B------:R-:W-:Y:S02]  /*1c0f0*/  SEL R27, R79, RZ, P2 ;  /* 0x000000ff4f1b7207 */ /* 0x000fe40001000000 */
[----:B------:R-:W-:Y:S01]  /*1c100*/  IADD3 R6, P0, P3, R4, R6, R109 ;  /* 0x0000000604067210 */ /* 0x000fe20007b1e06d */
[----:B0-----:R-:W-:-:S04]  /*1c110*/  @P1 IMAD.HI.U32 R4, R35, R14, RZ ;  /* 0x0000000e23041227 */ /* 0x001fc800078e00ff */
[----:B------:R-:W-:Y:S01]  /*1c120*/  IMAD.IADD R31, R5, 0x1, R31 ;  /* 0x00000001051f7824 */ /* 0x000fe200078e021f */
[----:B------:R-:W-:Y:S01]  /*1c130*/  MOV R5, R35 ;  /* 0x0000002300057202 */ /* 0x000fe20000000f00 */
[----:B--2---:R-:W0:Y:S01]  /*1c140*/  @!P2 LDC R12, c[0x0][0xb50] ;  /* 0x0002d400ff0cab82 */ /* 0x004e220000000800 */
[----:B-1----:R-:W-:Y:S01]  /*1c150*/  @P1 SHF.R.U32.HI R5, RZ, R33, R4 ;  /* 0x00000021ff051219 */ /* 0x002fe20000011604 */
[----:B------:R-:W-:Y:S01]  /*1c160*/  IMAD.IADD R7, R7, 0x1, R29 ;  /* 0x0000000107077824 */ /* 0x000fe200078e021d */
[----:B------:R-:W-:Y:S01]  /*1c170*/  SHF.R.S32.HI R14, RZ, 0x1f, R109 ;  /* 0x0000001fff0e7819 */ /* 0x000fe2000001146d */
[-C--:B------:R-:W-:Y:S02]  /*1c180*/  IMAD R29, R9, R27.reuse, RZ ;  /* 0x0000001b091d7224 */ /* 0x080fe400078e02ff */
[----:B------:R-:W-:Y:S02]  /*1c190*/  IMAD.WIDE.U32 R8, R8, R27, RZ ;  /* 0x0000001b08087225 */ /* 0x000fe400078e00ff */
[----:B------:R-:W1:Y:S02]  /*1c1a0*/  @!P2 LDC R13, c[0x0][0xb54] ;  /* 0x0002d500ff0dab82 */ /* 0x000e640000000800 */
[----:B------:R-:W-:Y:S01]  /*1c1b0*/  IMAD.MOV R27, RZ, RZ, -R5 ;  /* 0x000000ffff1b7224 */ /* 0x000fe200078e0a05 */
[----:B------:R-:W-:Y:S01]  /*1c1c0*/  IADD3.X R7, R31, R7, R14, P0, P3 ;  /* 0x000000071f077210 */ /* 0x000fe200007e640e */
[----:B------:R-:W-:Y:S01]  /*1c1d0*/  IMAD.IADD R29, R9, 0x1, R29 ;  /* 0x00000001091d7824 */ /* 0x000fe200078e021d */
[----:B------:R-:W-:-:S02]  /*1c1e0*/  IADD3 R8, P0, P3, R5, R6, R8 ;  /* 0x0000000605087210 */ /* 0x000fc40007b1e008 */
[----:B------:R-:W-:Y:S01]  /*1c1f0*/  SHF.R.S32.HI R4, RZ, 0x1f, R5 ;  /* 0x0000001fff047819 */ /* 0x000fe20000011405 */
[----:B------:R-:W-:-:S03]  /*1c200*/  IMAD R5, R78, R27, R35 ;  /* 0x0000001b4e057224 */ /* 0x000fc600078e0223 */
[----:B------:R-:W-:Y:S01]  /*1c210*/  IADD3.X R9, R4, R7, R29, P0, P3 ;  /* 0x0000000704097210 */ /* 0x000fe200007e641d */
[-C--:B----4-:R-:W-:Y:S01]  /*1c220*/  IMAD R4, R11, R5.reuse, RZ ;  /* 0x000000050b047224 */ /* 0x090fe200078e02ff */
[----:B------:R-:W-:Y:S01]  /*1c230*/  SHF.R.S32.HI R7, RZ, 0x1f, R5 ;  /* 0x0000001fff077819 */ /* 0x000fe20000011405 */
[----:B------:R-:W-:Y:S02]  /*1c240*/  VIADD R28, R24, 0xffffff80 ;  /* 0xffffff80181c7836 */ /* 0x000fe40000000000 */
[----:B------:R-:W-:-:S04]  /*1c250*/  IMAD.WIDE.U32 R8, R10, R5, R8 ;  /* 0x000000050a087225 */ /* 0x000fc800078e0008 */
[----:B------:R-:W-:Y:S01]  /*1c260*/  IMAD R7, R10, R7, R4 ;  /* 0x000000070a077224 */ /* 0x000fe200078e0204 */
[----:B------:R-:W-:Y:S02]  /*1c270*/  SHF.R.S32.HI R24, RZ, 0x1f, R28 ;  /* 0x0000001fff187819 */ /* 0x000fe4000001141c */
[----:B0-----:R-:W-:Y:S01]  /*1c280*/  LEA R12, P0, R8, R12, 0x2 ;  /* 0x0000000c080c7211 */ /* 0x001fe200078010ff */
[----:B------:R-:W-:Y:S01]  /*1c290*/  IMAD.IADD R4, R9, 0x1, R7 ;  /* 0x0000000109047824 */ /* 0x000fe200078e0207 */
[----:B------:R-:W-:-:S04]  /*1c2a0*/  LEA.HI R24, R24, R28, RZ, 0x7 ;  /* 0x0000001c18187211 */ /* 0x000fc800078f38ff */
[----:B-1----:R-:W-:Y:S02]  /*1c2b0*/  LEA.HI.X R13, R8, R13, R4, 0x2, P0 ;  /* 0x0000000d080d7211 */ /* 0x002fe400000f1404 */
[----:B------:R-:W-:Y:S01]  /*1c2c0*/  LOP3.LUT R24, R24, 0xffffff80, RZ, 0xc0, !PT ;  /* 0xffffff8018187812 */ /* 0x000fe200078ec0ff */
[----:B------:R-:W-:Y:S04]  /*1c2d0*/  SHFL.IDX PT, R4, R12, RZ, 0x1c1f ;  /* 0x001c1fff0c047589 */ /* 0x000fe800000e0000 */
[----:B------:R-:W0:Y:S01]  /*1c2e0*/  SHFL.IDX PT, R5, R13, RZ, 0x1c1f ;  /* 0x001c1fff0d057589 */ /* 0x000e2200000e0000 */
[----:B------:R-:W-:-:S03]  /*1c2f0*/  IMAD.IADD R24, R28, 0x1, -R24 ;  /* 0x000000011c187824 */ /* 0x000fc600078e0a18 */
[----:B------:R-:W-:Y:S04]  /*1c300*/  SHFL.IDX PT, R6, R12, 0x1, 0x1c1f ;  /* 0x003c1f000c067f89 */ /* 0x000fe800000e0000 */
[----:B------:R-:W1:Y:S01]  /*1c310*/  SHFL.IDX PT, R7, R13, 0x1, 0x1c1f ;  /* 0x003c1f000d077f89 */ /* 0x000e6200000e0000 */
[----:B------:R-:W-:Y:S01]  /*1c320*/  LOP3.LUT P0, RZ, R24, 0x3, RZ, 0xc0, !PT ;  /* 0x0000000318ff7812 */ /* 0x000fe2000780c0ff */
[----:B---3--:R-:W-:-:S04]  /*1c330*/  IMAD R81, R84, 0x80, R26 ;  /* 0x0000008054517824 */ /* 0x008fc800078e021a */
[C---:B------:R-:W-:Y:S01]  /*1c340*/  VIADD R27, R81.reuse, 0x8 ;  /* 0x00000008511b7836 */ /* 0x040fe20000000000 */
[----:B------:R-:W-:-:S04]  /*1c350*/  ISETP.GE.OR P3, PT, R81, R68, P0 ;  /* 0x000000445100720c */ /* 0x000fc80000766670 */
[----:B------:R-:W-:-:S09]  /*1c360*/  ISETP.GE.OR P0, PT, R27, R68, P0 ;  /* 0x000000441b00720c */ /* 0x000fd20000706670 */
[----:B0-----:R0:W-:Y:S04]  /*1c370*/  @!P3 ST.E desc[UR60][R4.64], R88 ;  /* 0x000000580400b985 */ /* 0x0011e8000c10193c */
[----:B-1----:R0:W-:Y:S01]  /*1c380*/  @!P0 ST.E desc[UR60][R6.64], R89 ;  /* 0x0000005906008985 */ /* 0x0021e2000c10193c */
[----:B------:R-:W-:Y:S05]  /*1c390*/  @P2 BRA `(.L_x_6447) ;  /* 0x0000000800f42947 */ /* 0x000fea0003800000 */
[----:B------:R-:W2:Y:S01]  /*1c3a0*/  LDL R83, [R1+0x64] ;  /* 0x0000640001537983 */ /* 0x000ea20000100800 */
[----:B------:R-:W1:Y:S01]  /*1c3b0*/  @P1 LDC R11, c[0x0][0xbec] ;  /* 0x0002fb00ff0b1b82 */ /* 0x000e620000000800 */
[----:B------:R-:W-:Y:S01]  /*1c3c0*/  ULDC.64 UR4, c[0x0][0xaa0] ;  /* 0x0002a80000047ab9 */ /* 0x000fe20000000a00 */
[----:B------:R-:W3:Y:S06]  /*1c3d0*/  S2R R24, SR_TID.X ;  /* 0x0000000000187919 */ /* 0x000eec0000002100 */
[----:B------:R-:W4:Y:S01]  /*1c3e0*/  @P1 LDC R13, c[0x0][0xbf0] ;  /* 0x0002fc00ff0d1b82 */ /* 0x000f220000000800 */
[----:B---3--:R-:W-:-:S05]  /*1c3f0*/  VIADD R86, R24, 0xffffff80 ;  /* 0xffffff8018567836 */ /* 0x008fca0000000000 */
[----:B------:R-:W-:-:S04]  /*1c400*/  SHF.R.S32.HI R85, RZ, 0x1f, R86 ;  /* 0x0000001fff557819 */ /* 0x000fc80000011456 */
[----:B------:R-:W-:-:S04]  /*1c410*/  LEA.HI R85, R85, R86, RZ, 0x3 ;  /* 0x0000005655557211 */ /* 0x000fc800078f18ff */
[----:B------:R-:W-:Y:S02]  /*1c420*/  SHF.R.S32.HI R85, RZ, 0x3, R85 ;  /* 0x00000003ff557819 */ /* 0x000fe40000011455 */
[----:B------:R-:W-:Y:S01]  /*1c430*/  SHF.R.S32.HI R8, RZ, 0x1f, R86 ;  /* 0x0000001fff087819 */ /* 0x000fe20000011456 */
[----:B------:R-:W-:-:S03]  /*1c440*/  IMAD R14, R14, UR4, RZ ;  /* 0x000000040e0e7c24 */ /* 0x000fc6000f8e02ff */
[----:B------:R-:W-:Y:S01]  /*1c450*/  LEA.HI R8, R8, R86, RZ, 0x3 ;  /* 0x0000005608087211 */ /* 0x000fe200078f18ff */
[----:B------:R-:W-:-:S03]  /*1c460*/  IMAD R9, R109, UR5, R14 ;  /* 0x000000056d097c24 */ /* 0x000fc6000f8e020e */
[----:B------:R-:W-:-:S05]  /*1c470*/  LOP3.LUT R8, R8, 0xfffffff8, RZ, 0xc0, !PT ;  /* 0xfffffff808087812 */ /* 0x000fca00078ec0ff */
[----:B------:R-:W-:Y:S01]  /*1c480*/  IMAD.IADD R8, R86, 0x1, -R8 ;  /* 0x0000000156087824 */ /* 0x000fe200078e0a08 */
[----:B--2---:R-:W-:-:S05]  /*1c490*/  LEA R3, R85, R83, 0x6 ;  /* 0x0000005355037211 */ /* 0x004fca00078e30ff */
[----:B------:R-:W-:-:S03]  /*1c4a0*/  IMAD.WIDE R58, R3, 0x2, R58 ;  /* 0x00000002033a7825 */ /* 0x000fc600078e023a */
[C---:B------:R-:W-:Y:S02]  /*1c4b0*/  IADD3 R29, P0, R58.reuse, 0x2000, RZ ;  /* 0x000020003a1d7810 */ /* 0x040fe40007f1e0ff */
[----:B------:R-:W-:Y:S02]  /*1c4c0*/  IADD3 R25, P5, R58, 0x1000, RZ ;  /* 0x000010003a197810 */ /* 0x000fe40007fbe0ff */
[----:B------:R-:W-:Y:S02]  /*1c4d0*/  LOP3.LUT R28, R29, 0x380, RZ, 0xc0, !PT ;  /* 0x000003801d1c7812 */ /* 0x000fe400078ec0ff */
[----:B------:R-:W-:Y:S02]  /*1c4e0*/  LOP3.LUT R24, R25, 0x380, RZ, 0xc0, !PT ;  /* 0x0000038019187812 */ /* 0x000fe400078ec0ff */
[----:B------:R-:W-:Y:S02]  /*1c4f0*/  SHF.R.U64 R28, R28, 0x3, RZ ;  /* 0x000000031c1c7819 */ /* 0x000fe400000012ff */
[----:B------:R-:W-:-:S02]  /*1c500*/  SHF.R.U64 R24, R24, 0x3, RZ ;  /* 0x0000000318187819 */ /* 0x000fc400000012ff */
[----:B------:R-:W-:Y:S01]  /*1c510*/  LOP3.LUT R28, R28, R29, RZ, 0x3c, !PT ;  /* 0x0000001d1c1c7212 */ /* 0x000fe200078e3cff */
[--C-:B------:R-:W-:Y:S01]  /*1c520*/  IMAD.X R29, RZ, RZ, R59.reuse, P0 ;  /* 0x000000ffff1d7224 */ /* 0x100fe200000e063b */
[----:B------:R-:W-:Y:S02]  /*1c530*/  IADD3 R3, P0, R58, 0x7000, RZ ;  /* 0x000070003a037810 */ /* 0x000fe40007f1e0ff */
[----:B------:R-:W-:Y:S01]  /*1c540*/  LOP3.LUT R24, R24, R25, RZ, 0x3c, !PT ;  /* 0x0000001918187212 */ /* 0x000fe200078e3cff */
[----:B------:R-:W-:Y:S01]  /*1c550*/  IMAD.X R25, RZ, RZ, R59, P5 ;  /* 0x000000ffff197224 */ /* 0x000fe200028e063b */
[C---:B------:R-:W-:Y:S01]  /*1c560*/  IADD3 R33, P2, R58.reuse, 0x3000, RZ ;  /* 0x000030003a217810 */ /* 0x040fe20007f5e0ff */
[----:B------:R-:W5:Y:S01]  /*1c570*/  LD.E.128 R28, desc[UR60][R28.64] ;  /* 0x0000003c1c1c7980 */ /* 0x000f62000c101d00 */
[C---:B------:R-:W-:Y:S02]  /*1c580*/  IADD3 R37, P3, R58.reuse, 0x4000, RZ ;  /* 0x000040003a257810 */ /* 0x040fe40007f7e0ff */
[----:B------:R-:W-:-:S02]  /*1c590*/  IADD3 R41, P4, R58, 0x5000, RZ ;  /* 0x000050003a297810 */ /* 0x000fc40007f9e0ff */
[C---:B0-----:R-:W-:Y:S01]  /*1c5a0*/  LOP3.LUT R5, R58.reuse, 0x380, RZ, 0xc0, !PT ;  /* 0x000003803a057812 */ /* 0x041fe200078ec0ff */
[----:B------:R-:W-:Y:S01]  /*1c5b0*/  IMAD.X R49, RZ, RZ, R59, P0 ;  /* 0x000000ffff317224 */ /* 0x000fe200000e063b */
[----:B------:R-:W-:Y:S01]  /*1c5c0*/  IADD3 R45, P5, R58, 0x6000, RZ ;  /* 0x000060003a2d7810 */ /* 0x000fe20007fbe0ff */
[----:B------:R-:W5:Y:S01]  /*1c5d0*/  LD.E.128 R24, desc[UR60][R24.64] ;  /* 0x0000003c18187980 */ /* 0x000f62000c101d00 */
[----:B------:R-:W-:Y:S02]  /*1c5e0*/  LOP3.LUT R0, R3, 0x380, RZ, 0xc0, !PT ;  /* 0x0000038003007812 */ /* 0x000fe400078ec0ff */
[----:B------:R-:W-:Y:S02]  /*1c5f0*/  LOP3.LUT R32, R33, 0x380, RZ, 0xc0, !PT ;  /* 0x0000038021207812 */ /* 0x000fe400078ec0ff */
[----:B------:R-:W-:Y:S02]  /*1c600*/  LOP3.LUT R36, R37, 0x380, RZ, 0xc0, !PT ;  /* 0x0000038025247812 */ /* 0x000fe400078ec0ff */
[----:B------:R-:W-:-:S02]  /*1c610*/  LOP3.LUT R40, R41, 0x380, RZ, 0xc0, !PT ;  /* 0x0000038029287812 */ /* 0x000fc400078ec0ff */
[----:B------:R-:W-:Y:S02]  /*1c620*/  LOP3.LUT R44, R45, 0x380, RZ, 0xc0, !PT ;  /* 0x000003802d2c7812 */ /* 0x000fe400078ec0ff */
[----:B------:R-:W-:Y:S02]  /*1c630*/  SHF.R.U64 R0, R0, 0x3, RZ ;  /* 0x0000000300007819 */ /* 0x000fe400000012ff */
[----:B------:R-:W-:Y:S02]  /*1c640*/  SHF.R.U64 R32, R32, 0x3, RZ ;  /* 0x0000000320207819 */ /* 0x000fe400000012ff */
[----:B------:R-:W-:Y:S02]  /*1c650*/  SHF.R.U64 R36, R36, 0x3, RZ ;  /* 0x0000000324247819 */ /* 0x000fe400000012ff */
[----:B------:R-:W-:Y:S02]  /*1c660*/  SHF.R.U64 R40, R40, 0x3, RZ ;  /* 0x0000000328287819 */ /* 0x000fe400000012ff */
[----:B------:R-:W-:-:S02]  /*1c670*/  SHF.R.U64 R44, R44, 0x3, RZ ;  /* 0x000000032c2c7819 */ /* 0x000fc400000012ff */
[----:B------:R-:W-:Y:S01]  /*1c680*/  LOP3.LUT R48, R0, R3, RZ, 0x3c, !PT ;  /* 0x0000000300307212 */ /* 0x000fe200078e3cff */
        /* <DEDUP_REMOVED lines=12> */
[----:B------:R-:W-:Y:S01]  /*1c750*/  IMAD R0, R8, 0x20, R85 ;  /* 0x0000002008007824 */ /* 0x000fe200078e0255 */
[----:B------:R-:W-:Y:S01]  /*1c760*/  IADD3 R3, R3, R9, RZ ;  /* 0x0000000903037210 */ /* 0x000fe20007ffe0ff */
[----:B------:R-:W5:Y:S01]  /*1c770*/  LD.E.128 R32, desc[UR60][R32.64] ;  /* 0x0000003c20207980 */ /* 0x000f62000c101d00 */
[----:B------:R-:W-:-:S03]  /*1c780*/  SHF.R.S32.HI R8, RZ, 0x1f, R15 ;  /* 0x0000001fff087819 */ /* 0x000fc6000001140f */
[----:B------:R0:W5:Y:S01]  /*1c790*/  LD.E.128 R4, desc[UR60][R58.64] ;  /* 0x0000003c3a047980 */ /* 0x000162000c101d00 */
[----:B------:R-:W-:-:S03]  /*1c7a0*/  IMAD.WIDE.U32 R2, R80, UR4, R2 ;  /* 0x0000000450027c25 */ /* 0x000fc6000f8e0002 */
[----:B------:R-:W5:Y:S01]  /*1c7b0*/  LD.E.128 R36, desc[UR60][R36.64] ;  /* 0x0000003c24247980 */ /* 0x000f62000c101d00 */
[----:B------:R-:W-:-:S03]  /*1c7c0*/  IMAD R10, R84, 0x80, R0 ;  /* 0x00000080540a7824 */ /* 0x000fc600078e0200 */
        /* <DEDUP_REMOVED lines=8> */
[----:B--2---:R-:W2:Y:S01]  /*1c850*/  FENCE.VIEW.ASYNC.S ;  /* 0x00000000000073c6 */ /* 0x004ea20000000000 */
[----:B------:R-:W-:Y:S01]  /*1c860*/  IMAD R3, R80, UR5, R3 ;  /* 0x0000000550037c24 */ /* 0x000fe2000f8e0203 */
[----:B------:R-:W-:Y:S01]  /*1c870*/  ULDC.64 UR4, c[0x0][0xaf0] ;  /* 0x0002bc0000047ab9 */ /* 0x000fe20000000a00 */
[----:B-1----:R-:W-:-:S04]  /*1c880*/  @P1 IMAD.HI.U32 R0, R10, R11, RZ ;  /* 0x0000000b0a001227 */ /* 0x002fc800078e00ff */
[----:B------:R-:W-:Y:S02]  /*1c890*/  IMAD R8, R8, UR4, RZ ;  /* 0x0000000408087c24 */ /* 0x000fe4000f8e02ff */
[----:B------:R-:W-:Y:S01]  /*1c8a0*/  IMAD.MOV.U32 R9, RZ, RZ, R10 ;  /* 0x000000ffff097224 */ /* 0x000fe200078e000a */
[----:B----4-:R-:W-:Y:S01]  /*1c8b0*/  @P1 SHF.R.U32.HI R9, RZ, R13, R0 ;  /* 0x0000000dff091219 */ /* 0x010fe20000011600 */
[C---:B------:R-:W-:Y:S02]  /*1c8c0*/  IMAD R11, R15.reuse, UR5, R8 ;  /* 0x000000050f0b7c24 */ /* 0x040fe4000f8e0208 */
[----:B------:R-:W-:Y:S01]  /*1c8d0*/  IMAD.WIDE.U32 R2, R15, UR4, R2 ;  /* 0x000000040f027c25 */ /* 0x000fe2000f8e0002 */
[----:B------:R-:W-:Y:S01]  /*1c8e0*/  SHF.R.S32.HI R8, RZ, 0x1f, R9 ;  /* 0x0000001fff087819 */ /* 0x000fe20000011409 */
[----:B------:R-:W-:Y:S02]  /*1c8f0*/  ULDC.64 UR4, c[0x0][0xae0] ;  /* 0x0002b80000047ab9 */ /* 0x000fe40000000a00 */
[----:B------:R-:W-:-:S02]  /*1c900*/  IMAD.IADD R3, R3, 0x1, R11 ;  /* 0x0000000103037824 */ /* 0x000fc400078e020b */
[----:B------:R-:W-:Y:S02]  /*1c910*/  VIADD R0, R16, 0x2e820 ;  /* 0x0002e82010007836 */ /* 0x000fe40000000000 */
[----:B------:R-:W-:Y:S02]  /*1c920*/  IMAD.MOV R11, RZ, RZ, -R9 ;  /* 0x000000ffff0b7224 */ /* 0x000fe400078e0a09 */
[----:B------:R-:W-:Y:S01]  /*1c930*/  IMAD R8, R8, UR4, RZ ;  /* 0x0000000408087c24 */ /* 0x000fe2000f8e02ff */
[----:B------:R-:W-:Y:S01]  /*1c940*/  PRMT R0, RZ, 0x654, R0 ;  /* 0x00000654ff007816 */ /* 0x000fe20000000000 */
[----:B------:R-:W-:Y:S02]  /*1c950*/  IMAD R11, R78, R11, R10 ;  /* 0x0000000b4e0b7224 */ /* 0x000fe400078e020a */
[C---:B------:R-:W-:Y:S01]  /*1c960*/  IMAD R13, R9.reuse, UR5, R8 ;  /* 0x00000005090d7c24 */ /* 0x040fe2000f8e0208 */
[----:B--2---:R1:W-:Y:S01]  /*1c970*/  SYNCS.ARRIVE.TRANS64.RED.A1T0 RZ, [R0+URZ], RZ ;  /* 0x000000ff00ff79a7 */ /* 0x0043e2000810043f */
[----:B------:R-:W-:Y:S01]  /*1c980*/  IMAD.WIDE.U32 R2, R9, UR4, R2 ;  /* 0x0000000409027c25 */ /* 0x000fe2000f8e0002 */
[----:B------:R-:W-:Y:S01]  /*1c990*/  ULDC.64 UR4, c[0x0][0xad8] ;  /* 0x0002b60000047ab9 */ /* 0x000fe20000000a00 */
[----:B-1----:R-:W-:-:S02]  /*1c9a0*/  SHF.R.S32.HI R0, RZ, 0x1f, R11 ;  /* 0x0000001fff007819 */ /* 0x002fc4000001140b */
[----:B------:R-:W-:-:S03]  /*1c9b0*/  IMAD.IADD R3, R3, 0x1, R13 ;  /* 0x0000000103037824 */ /* 0x000fc600078e020d */
        /* <DEDUP_REMOVED lines=11> */
.L_x_6691:
[----:B------:R-:W-:Y:S01]  /*1ca70*/  LEA R21, R84, R85, 0x7 ;  /* 0x0000005554157211 */ /* 0x000fe200078e38ff */
[----:B------:R-:W-:Y:S03]  /*1ca80*/  BSSY B1, `(.L_x_6449) ;  /* 0x000000f000017945 */ /* 0x000fe60003800000 */
[----:B------:R-:W-:-:S13]  /*1ca90*/  ISETP.GE.AND P0, PT, R21, R68, PT ;  /* 0x000000441500720c */ /* 0x000fda0003f06270 */
[----:B------:R-:W-:Y:S05]  /*1caa0*/  @P0 BRA `(.L_x_6450) ;  /* 0x0000000000300947 */ /* 0x000fea0003800000 */
[----:B------:R-:W3:Y:S01]  /*1cab0*/  LDL R10, [R1+0x88] ;  /* 0x00008800010a7983 */ /* 0x000ee20000100800 */
[----:B------:R-:W-:-:S03]  /*1cac0*/  ULDC UR4, c[0x0][0xac8] ;  /* 0x0002b20000047ab9 */ /* 0x000fc60000000800 */
[----:B------:R-:W1:Y:S04]  /*1cad0*/  LDL R12, [R1+0xdc] ;  /* 0x0000dc00010c7983 */ /* 0x000e680000100800 */
[----:B------:R-:W4:Y:S01]  /*1cae0*/  LDL R11, [R1+0xd8] ;  /* 0x0000d800010b7983 */ /* 0x000f220000100800 */
[----:B------:R-:W-:-:S13]  /*1caf0*/  ISETP.GE.AND P0, PT, R83, UR4, PT ;  /* 0x0000000453007c0c */ /* 0x000fda000bf06270 */
[C---:B--2---:R-:W-:Y:S02]  /*1cb00*/  @!P0 LEA R8, P2, R83.reuse, R14, 0x1 ;  /* 0x0000000e53088211 */ /* 0x044fe400078408ff */
[----:B---3--:R-:W-:Y:S02]  /*1cb10*/  ISETP.GE.AND P1, PT, R10, UR4, PT ;  /* 0x000000040a007c0c */ /* 0x008fe4000bf26270 */
[----:B-1----:R-:W-:-:S11]  /*1cb20*/  @!P0 LEA.HI.X R9, R83, R0, R12, 0x1, P2 ;  /* 0x0000000053098211 */ /* 0x002fd600010f0c0c */
[----:B------:R-:W-:-:S04]  /*1cb30*/  @!P1 LEA R14, P3, R10, R14, 0x1 ;  /* 0x0000000e0a0e9211 */ /* 0x000fc800078608ff */
[----:B----4-:R-:W-:Y:S01]  /*1cb40*/  @!P1 LEA.HI.X R15, R10, R0, R11, 0x1, P3 ;  /* 0x000000000a0f9211 */ /* 0x010fe200018f0c0b */
[----:B-----5:R3:W-:Y:S04]  /*1cb50*/  @!P0 ST.E.128 desc[UR60][R8.64], R4 ;  /* 0x0000000408008985 */ /* 0x0207e8000c101d3c */
[----:B------:R3:W-:Y:S04]  /*1cb60*/  @!P1 ST.E.128 desc[UR60][R14.64], R36 ;  /* 0x000000240e009985 */ /* 0x0007e8000c101d3c */
.L_x_6450:
[----:B------:R-:W-:Y:S05]  /*1cb70*/  BSYNC B1 ;  /* 0x0000000000017941 */ /* 0x000fea0003800000 */
.L_x_6449:
[----:B------:R-:W-:-:S03]  /*1cb80*/  UMOV UR4, 0xffffffff ;  /* 0xffffffff00047882 */ /* 0x000fc60000000000 */
[----:B------:R-:W-:Y:S05]  /*1cb90*/  BRA.DIV UR4, `(.L_x_6451) ;  /* 0x000000be04a47947 */ /* 0x000fea000b800000 */
[----:B-1----:R1:W4:Y:S04]  /*1cba0*/  SHFL.IDX PT, R0, R3, 0x1, 0x181f ;  /* 0x00381f0003007f89 */ /* 0x00232800000e0000 */
[----:B--23--:R1:W2:Y:S02]  /*1cbb0*/  SHFL.IDX PT, R14, R2, 0x1, 0x181f ;  /* 0x00381f00020e7f89 */ /* 0x00c2a400000e0000 */
.L_x_6695:
[----:B-----5:R-:W-:Y:S01]  /*1cbc0*/  VIADD R5, R21, 0x20 ;  /* 0x0000002015057836 */ /* 0x020fe20000000000 */
[----:B------:R-:W-:Y:S04]  /*1cbd0*/  BSSY B1, `(.L_x_6452) ;  /* 0x000000f000017945 */ /* 0x000fe80003800000 */
[----:B------:R-:W-:-:S13]  /*1cbe0*/  ISETP.GE.AND P0, PT, R5, R68, PT ;  /* 0x000000440500720c */ /* 0x000fda0003f06270 */
[----:B------:R-:W-:Y:S05]  /*1cbf0*/  @P0 BRA `(.L_x_6453) ;  /* 0x0000000000300947 */ /* 0x000fea0003800000 */
[----:B------:R-:W3:Y:S01]  /*1cc00*/  LDL R6, [R1+0x88] ;  /* 0x0000880001067983 */ /* 0x000ee20000100800 */
[----:B------:R-:W-:-:S03]  /*1cc10*/  ULDC UR4, c[0x0][0xac8] ;  /* 0x0002b20000047ab9 */ /* 0x000fc60000000800 */
[----:B------:R-:W4:Y:S04]  /*1cc20*/  LDL R8, [R1+0xdc] ;  /* 0x0000dc0001087983 */ /* 0x000f280000100800 */
[----:B------:R-:W5:Y:S01]  /*1cc30*/  LDL R7, [R1+0xd8] ;  /* 0x0000d80001077983 */ /* 0x000f620000100800 */
[----:B------:R-:W-:-:S13]  /*1cc40*/  ISETP.GE.AND P2, PT, R83, UR4, PT ;  /* 0x0000000453007c0c */ /* 0x000fda000bf46270 */
[C---:B--2---:R-:W-:Y:S02]  /*1cc50*/  @!P2 LEA R4, P0, R83.reuse, R14, 0x1 ;  /* 0x0000000e5304a211 */ /* 0x044fe400078008ff */
[----:B---3--:R-:W-:Y:S02]  /*1cc60*/  ISETP.GE.AND P3, PT, R6, UR4, PT ;  /* 0x0000000406007c0c */ /* 0x008fe4000bf66270 */
[----:B----4-:R-:W-:-:S11]  /*1cc70*/  @!P2 LEA.HI.X R5, R83, R0, R8, 0x1, P0 ;  /* 0x000000005305a211 */ /* 0x010fd600000f0c08 */
[----:B------:R-:W-:-:S04]  /*1cc80*/  @!P3 LEA R14, P1, R6, R14, 0x1 ;  /* 0x0000000e060eb211 */ /* 0x000fc800078208ff */
[----:B-----5:R-:W-:Y:S01]  /*1cc90*/  @!P3 LEA.HI.X R15, R6, R0, R7, 0x1, P1 ;  /* 0x00000000060fb211 */ /* 0x020fe200008f0c07 */
[----:B------:R3:W-:Y:S04]  /*1cca0*/  @!P2 ST.E.128 desc[UR60][R4.64], R24 ;  /* 0x000000180400a985 */ /* 0x0007e8000c101d3c */
[----:B------:R3:W-:Y:S04]  /*1ccb0*/  @!P3 ST.E.128 desc[UR60][R14.64], R40 ;  /* 0x000000280e00b985 */ /* 0x0007e8000c101d3c */
.L_x_6453:
[----:B------:R-:W-:Y:S05]  /*1ccc0*/  BSYNC B1 ;  /* 0x0000000000017941 */ /* 0x000fea0003800000 */
.L_x_6452:
[----:B------:R-:W-:-:S03]  /*1ccd0*/  UMOV UR4, 0xffffffff ;  /* 0xffffffff00047882 */ /* 0x000fc60000000000 */
[----:B------:R-:W-:Y:S05]  /*1cce0*/  BRA.DIV UR4, `(.L_x_6454) ;  /* 0x000000be04987947 */ /* 0x000fea000b800000 */
[----:B----4-:R4:W0:Y:S04]  /*1ccf0*/  SHFL.IDX PT, R0, R3, 0x2, 0x181f ;  /* 0x00581f0003007f89 */ /* 0x01082800000e0000 */
[----:B--23--:R4:W2:Y:S02]  /*1cd00*/  SHFL.IDX PT, R14, R2, 0x2, 0x181f ;  /* 0x00581f00020e7f89 */ /* 0x00c8a400000e0000 */
.L_x_6699:
[----:B------:R-:W-:Y:S01]  /*1cd10*/  VIADD R5, R21, 0x40 ;  /* 0x0000004015057836 */ /* 0x000fe20000000000 */
[----:B------:R-:W-:Y:S04]  /*1cd20*/  BSSY B1, `(.L_x_6455) ;  /* 0x000000f000017945 */ /* 0x000fe80003800000 */
[----:B------:R-:W-:-:S13]  /*1cd30*/  ISETP.GE.AND P0, PT, R5, R68, PT ;  /* 0x000000440500720c */ /* 0x000fda0003f06270 */
[----:B------:R-:W-:Y:S05]  /*1cd40*/  @P0 BRA `(.L_x_6456) ;  /* 0x0000000000300947 */ /* 0x000fea0003800000 */
[----:B------:R-:W3:Y:S01]  /*1cd50*/  LDL R6, [R1+0x88] ;  /* 0x0000880001067983 */ /* 0x000ee20000100800 */
[----:B------:R-:W-:-:S03]  /*1cd60*/  ULDC UR4, c[0x0][0xac8] ;  /* 0x0002b20000047ab9 */ /* 0x000fc60000000800 */
[----:B------:R-:W0:Y:S04]  /*1cd70*/  LDL R8, [R1+0xdc] ;  /* 0x0000dc0001087983 */ /* 0x000e280000100800 */
[----:B------:R-:W5:Y:S01]  /*1cd80*/  LDL R7, [R1+0xd8] ;  /* 0x0000d80001077983 */ /* 0x000f620000100800 */
[----:B------:R-:W-:-:S13]  /*1cd90*/  ISETP.GE.AND P2, PT, R83, UR4, PT ;  /* 0x0000000453007c0c */ /* 0x000fda000bf46270 */
[C---:B--2---:R-:W-:Y:S02]  /*1cda0*/  @!P2 LEA R4, P0, R83.reuse, R14, 0x1 ;  /* 0x0000000e5304a211 */ /* 0x044fe400078008ff */
[----:B---3--:R-:W-:Y:S02]  /*1cdb0*/  ISETP.GE.AND P3, PT, R6, UR4, PT ;  /* 0x0000000406007c0c */ /* 0x008fe4000bf66270 */
[----:B0-----:R-:W-:-:S11]  /*1cdc0*/  @!P2 LEA.HI.X R5, R83, R0, R8, 0x1, P0 ;  /* 0x000000005305a211 */ /* 0x001fd600000f0c08 */
[----:B------:R-:W-:-:S04]  /*1cdd0*/  @!P3 LEA R14, P1, R6, R14, 0x1 ;  /* 0x0000000e060eb211 */ /* 0x000fc800078208ff */
[----:B-----5:R-:W-:Y:S01]  /*1cde0*/  @!P3 LEA.HI.X R15, R6, R0, R7, 0x1, P1 ;  /* 0x00000000060fb211 */ /* 0x020fe200008f0c07 */
[----:B------:R3:W-:Y:S04]  /*1cdf0*/  @!P2 ST.E.128 desc[UR60][R4.64], R28 ;  /* 0x0000001c0400a985 */ /* 0x0007e8000c101d3c */
[----:B------:R3:W-:Y:S04]  /*1ce00*/  @!P3 ST.E.128 desc[UR60][R14.64], R44 ;  /* 0x0000002c0e00b985 */ /* 0x0007e8000c101d3c */
.L_x_6456:
[----:B------:R-:W-:Y:S05]  /*1ce10*/  BSYNC B1 ;  /* 0x0000000000017941 */ /* 0x000fea0003800000 */
.L_x_6455:
[----:B------:R-:W-:-:S03]  /*1ce20*/  UMOV UR4, 0xffffffff ;  /* 0xffffffff00047882 */ /* 0x000fc60000000000 */
[----:B------:R-:W-:Y:S05]  /*1ce30*/  BRA.DIV UR4, `(.L_x_6457) ;  /* 0x000000be048c7947 */ /* 0x000fea000b800000 */
[----:B0-----:R0:W0:Y:S04]  /*1ce40*/  SHFL.IDX PT, R0, R3, 0x3, 0x181f ;  /* 0x00781f0003007f89 */ /* 0x00102800000e0000 */
[----:B--23--:R2:W3:Y:S02]  /*1ce50*/  SHFL.IDX PT, R14, R2, 0x3, 0x181f ;  /* 0x00781f00020e7f89 */ /* 0x00c4e400000e0000 */
.L_x_6703:
[----:B01--4-:R-:W-:-:S05]  /*1ce60*/  VIADD R3, R21, 0x60 ;  /* 0x0000006015037836 */ /* 0x013fca0000000000 */
[----:B------:R-:W-:-:S13]  /*1ce70*/  ISETP.GE.AND P0, PT, R3, R68, PT ;  /* 0x000000440300720c */ /* 0x000fda0003f06270 */
[----:B------:R-:W-:Y:S05]  /*1ce80*/  @P0 BRA `(.L_x_6458) ;  /* 0x0000001c00880947 */ /* 0x000fea0003800000 */
[----:B------:R-:W4:Y:S01]  /*1ce90*/  LDL R5, [R1+0xdc] ;  /* 0x0000dc0001057983 */ /* 0x000f220000100800 */
[----:B------:R-:W-:-:S03]  /*1cea0*/  ULDC UR4, c[0x0][0xac8] ;  /* 0x0002b20000047ab9 */ /* 0x000fc60000000800 */
[----:B------:R-:W5:Y:S01]  /*1ceb0*/  LDL R4, [R1+0x88] ;  /* 0x0000880001047983 */ /* 0x000f620000100800 */
[----:B------:R-:W-:-:S13]  /*1cec0*/  ISETP.GE.AND P1, PT, R83, UR4, PT ;  /* 0x0000000453007c0c */ /* 0x000fda000bf26270 */
[----:B--23--:R-:W-:-:S04]  /*1ced0*/  @!P1 LEA R2, P0, R83, R14, 0x1 ;  /* 0x0000000e53029211 */ /* 0x00cfc800078008ff */
[----:B----4-:R-:W-:Y:S02]  /*1cee0*/  @!P1 LEA.HI.X R3, R83, R0, R5, 0x1, P0 ;  /* 0x0000000053039211 */ /* 0x010fe400000f0c05 */
[----:B-----5:R-:W-:-:S03]  /*1cef0*/  ISETP.GE.AND P0, PT, R4, UR4, PT ;  /* 0x0000000404007c0c */ /* 0x020fc6000bf06270 */
[----:B------:R0:W-:Y:S10]  /*1cf00*/  @!P1 ST.E.128 desc[UR60][R2.64], R32 ;  /* 0x0000002002009985 */ /* 0x0001f4000c101d3c */
[----:B------:R-:W-:Y:S05]  /*1cf10*/  @P0 BRA `(.L_x_6458) ;  /* 0x0000001c00640947 */ /* 0x000fea0003800000 */
[----:B------:R-:W2:Y:S01]  /*1cf20*/  LDL R5, [R1+0xd8] ;  /* 0x0000d80001057983 */ /* 0x000ea20000100800 */
[----:B------:R-:W-:-:S04]  /*1cf30*/  LEA R14, P0, R4, R14, 0x1 ;  /* 0x0000000e040e7211 */ /* 0x000fc800078008ff */
[----:B--2---:R-:W-:-:S05]  /*1cf40*/  LEA.HI.X R15, R4, R0, R5, 0x1, P0 ;  /* 0x00000000040f7211 */ /* 0x004fca00000f0c05 */
[----:B------:R1:W-:Y:S01]  /*1cf50*/  ST.E.128 desc[UR60][R14.64], R48 ;  /* 0x000000300e007985 */ /* 0x0003e2000c101d3c */
[----:B------:R-:W-:Y:S05]  /*1cf60*/  BRA `(.L_x_6458) ;  /* 0x0000001c00507947 */ /* 0x000fea0003800000 */
.L_x_6447:
[----:B------:R-:W2:Y:S01]  /*1cf70*/  LDL R94, [R1+0x80] ;  /* 0x00008000015e7983 */ /* 0x000ea20000100800 */
[----:B------:R-:W1:Y:S01]  /*1cf80*/  @P1 LDC R8, c[0x0][0xbec] ;  /* 0x0002fb00ff081b82 */ /* 0x000e620000000800 */
[----:B------:R-:W-:Y:S01]  /*1cf90*/  ULDC.64 UR4, c[0x0][0xb08] ;  /* 0x0002c20000047ab9 */ /* 0x000fe20000000a00 */
[----:B0-----:R-:W-:Y:S01]  /*1cfa0*/  SHF.R.S32.HI R6, RZ, 0x1f, R15 ;  /* 0x0000001fff067819 */ /* 0x001fe2000001140f */
[----:B------:R-:W-:Y:S01]  /*1cfb0*/  IMAD R14, R14, UR4, RZ ;  /* 0x000000040e0e7c24 */ /* 0x000fe2000f8e02ff */
[----:B------:R-:W-:Y:S01]  /*1cfc0*/  ULDC.64 UR6, c[0x0][0xb30] ;  /* 0x0002cc0000067ab9 */ /* 0x000fe20000000a00 */
[----:B------:R-:W-:-:S03]  /*1cfd0*/  IMAD.WIDE.U32 R4, R109, UR4, RZ ;  /* 0x000000046d047c25 */ /* 0x000fc6000f8e00ff */
[----:B------:R-:W0:Y:S01]  /*1cfe0*/  @P1 LDC R11, c[0x0][0xbf0] ;  /* 0x0002fc00ff0b1b82 */ /* 0x000e220000000800 */
[----:B------:R-:W-:Y:S01]  /*1cff0*/  IMAD R109, R109, UR5, R14 ;  /* 0x000000056d6d7c24 */ /* 0x000fe2000f8e020e */
[----:B------:R-:W-:-:S03]  /*1d000*/  ULDC.64 UR4, c[0x0][0xb38] ;  /* 0x0002ce0000047ab9 */ /* 0x000fc60000000a00 */
[----:B------:R-:W-:Y:S02]  /*1d010*/  IMAD.IADD R5, R5, 0x1, R109 ;  /* 0x0000000105057824 */ /* 0x000fe400078e026d */
[----:B------:R-:W-:-:S04]  /*1d020*/  IMAD.WIDE.U32 R4, R80, UR4, R4 ;  /* 0x0000000450047c25 */ /* 0x000fc8000f8e0004 */
[----:B------:R-:W-:Y:S01]  /*1d030*/  IMAD R5, R80, UR5, R5 ;  /* 0x0000000550057c24 */ /* 0x000fe2000f8e0205 */
[----:B------:R-:W-:Y:S01]  /*1d040*/  ULDC.64 UR4, c[0x0][0xb40] ;  /* 0x0002d00000047ab9 */ /* 0x000fe20000000a00 */
[----:B-1----:R-:W-:-:S04]  /*1d050*/  @P1 IMAD.HI.U32 R8, R35, R8, RZ ;  /* 0x0000000823081227 */ /* 0x002fc800078e00ff */
[----:B------:R-:W-:Y:S02]  /*1d060*/  IMAD R6, R6, UR4, RZ ;  /* 0x0000000406067c24 */ /* 0x000fe4000f8e02ff */
[----:B------:R-:W-:Y:S02]  /*1d070*/  IMAD.MOV.U32 R7, RZ, RZ, R35 ;  /* 0x000000ffff077224 */ /* 0x000fe400078e0023 */
[C---:B------:R-:W-:Y:S01]  /*1d080*/  IMAD R9, R15.reuse, UR5, R6 ;  /* 0x000000050f097c24 */ /* 0x040fe2000f8e0206 */
[----:B0-----:R-:W-:Y:S01]  /*1d090*/  @P1 SHF.R.U32.HI R7, RZ, R11, R8 ;  /* 0x0000000bff071219 */ /* 0x001fe20000011608 */
[----:B------:R-:W-:Y:S01]  /*1d0a0*/  IMAD.WIDE.U32 R4, R15, UR4, R4 ;  /* 0x000000040f047c25 */ /* 0x000fe2000f8e0004 */
[----:B------:R-:W-:Y:S02]  /*1d0b0*/  ULDC.64 UR4, c[0x0][0xb48] ;  /* 0x0002d20000047ab9 */ /* 0x000fe40000000a00 */
[----:B------:R-:W-:Y:S01]  /*1d0c0*/  SHF.R.S32.HI R6, RZ, 0x1f, R7 ;  /* 0x0000001fff067819 */ /* 0x000fe20000011407 */
[----:B------:R-:W-:-:S02]  /*1d0d0*/  IMAD.IADD R5, R5, 0x1, R9 ;  /* 0x0000000105057824 */ /* 0x000fc400078e0209 */
        /* <DEDUP_REMOVED lines=11> */
[C---:B------:R-:W-:Y:S01]  /*1d190*/  IMAD R11, R9.reuse, UR5, R6 ;  /* 0x00000005090b7c24 */ /* 0x040fe2000f8e0206 */
[----:B------:R-:W-:Y:S01]  /*1d1a0*/  IADD3 R8, R16, 0x2e820, RZ ;  /* 0x0002e82010087810 */ /* 0x000fe20007ffe0ff */
[----:B------:R-:W-:Y:S01]  /*1d1b0*/  IMAD.WIDE.U32 R6, R9, UR4, R4 ;  /* 0x0000000409067c25 */ /* 0x000fe2000f8e0004 */
[----:B------:R-:W-:Y:S02]  /*1d1c0*/  ULDC.64 UR4, c[0x0][0xb00] ;  /* 0x0002c00000047ab9 */ /* 0x000fe40000000a00 */
[----:B------:R-:W-:Y:S01]  /*1d1d0*/  PRMT R8, RZ, 0x654, R8 ;  /* 0x00000654ff087816 */ /* 0x000fe20000000008 */
[----:B------:R-:W-:Y:S01]  /*1d1e0*/  IMAD.IADD R5, R7, 0x1, R11 ;  /* 0x0000000107057824 */ /* 0x000fe200078e020b */
[C---:B------:R-:W-:Y:S01]  /*1d1f0*/  LEA R4, P0, R6.reuse, UR4, 0x2 ;  /* 0x0000000406047c11 */ /* 0x040fe2000f8010ff */
[----:B------:R-:W-:Y:S01]  /*1d200*/  UMOV UR4, 0xffffffff ;  /* 0xffffffff00047882 */ /* 0x000fe20000000000 */
[----:B------:R0:W-:Y:S02]  /*1d210*/  SYNCS.ARRIVE.TRANS64.RED.A1T0 RZ, [R8+URZ], RZ ;  /* 0x000000ff08ff79a7 */ /* 0x0001e4000810043f */
[----:B------:R-:W-:Y:S01]  /*1d220*/  LEA.HI.X R6, R6, UR5, R5, 0x2, P0 ;  /* 0x0000000506067c11 */ /* 0x000fe200080f1405 */
[C---:B--2---:R-:W-:Y:S01]  /*1d230*/  VIADD R80, R94.reuse, 0x8 ;  /* 0x000000085e507836 */ /* 0x044fe20000000000 */
[C---:B------:R-:W-:Y:S01]  /*1d240*/  IADD3 R33, R94.reuse, 0x40, RZ ;  /* 0x000000405e217810 */ /* 0x040fe20007ffe0ff */
[----:B------:R-:W-:-:S02]  /*1d250*/  VIADD R85, R94, 0x10 ;  /* 0x000000105e557836 */ /* 0x000fc40000000000 */
[C---:B------:R-:W-:Y:S02]  /*1d260*/  VIADD R88, R94.reuse, 0x18 ;  /* 0x000000185e587836 */ /* 0x040fe40000000000 */
[C---:B------:R-:W-:Y:S02]  /*1d270*/  VIADD R92, R94.reuse, 0x20 ;  /* 0x000000205e5c7836 */ /* 0x040fe40000000000 */
[C---:B------:R-:W-:Y:S02]  /*1d280*/  VIADD R78, R94.reuse, 0x28 ;  /* 0x000000285e4e7836 */ /* 0x040fe40000000000 */
[C---:B------:R-:W-:Y:S02]  /*1d290*/  VIADD R59, R94.reuse, 0x30 ;  /* 0x000000305e3b7836 */ /* 0x040fe40000000000 */
[C---:B------:R-:W-:Y:S02]  /*1d2a0*/  VIADD R35, R94.reuse, 0x38 ;  /* 0x000000385e237836 */ /* 0x040fe40000000000 */
[----:B------:R-:W-:-:S02]  /*1d2b0*/  VIADD R31, R94, 0x48 ;  /* 0x000000485e1f7836 */ /* 0x000fc40000000000 */
[C---:B------:R-:W-:Y:S02]  /*1d2c0*/  VIADD R29, R94.reuse, 0x50 ;  /* 0x000000505e1d7836 */ /* 0x040fe40000000000 */
[----:B------:R-:W-:Y:S01]  /*1d2d0*/  VIADD R7, R94, 0x58 ;  /* 0x000000585e077836 */ /* 0x000fe20000000000 */
        /* <DEDUP_REMOVED lines=10> */
[----:B------:R-:W-:Y:S01]  /*1d380*/  SHF.R.S32.HI R26, RZ, 0x1f, R7 ;  /* 0x0000001fff1a7819 */ /* 0x000fe20000011407 */
[----:B0-----:R-:W-:Y:S06]  /*1d390*/  BRA.DIV UR4, `(.L_x_6459) ;  /* 0x000000ba047c7947 */ /* 0x001fec000b800000 */
[----:B------:R0:W1:Y:S04]  /*1d3a0*/  SHFL.IDX PT, R5, R6, RZ, 0x1c1f ;  /* 0x001c1fff06057589 */ /* 0x00006800000e0000 */
[----:B------:R0:W2:Y:S02]  /*1d3b0*/  SHFL.IDX PT, R14, R4, RZ, 0x1c1f ;  /* 0x001c1fff040e7589 */ /* 0x0000a400000e0000 */
.L_x_6706:
        /* <DEDUP_REMOVED lines=11> */
[----:B------:R-:W5:Y:S01]  /*1d470*/  LDL R98, [R1+0xb8] ;  /* 0x0000b80001627983 */ /* 0x000f620000100800 */
[----:B------:R-:W-:-:S02]  /*1d480*/  ISETP.GE.AND P0, PT, R94, UR4, PT ;  /* 0x000000045e007c0c */ /* 0x000fc4000bf06270 */
[----:B------:R-:W-:Y:S02]  /*1d490*/  ISETP.GE.AND P3, PT, R80, UR4, PT ;  /* 0x0000000450007c0c */ /* 0x000fe4000bf66270 */
[----:B------:R-:W-:Y:S02]  /*1d4a0*/  ISETP.GE.AND P2, PT, R85, UR4, PT ;  /* 0x0000000455007c0c */ /* 0x000fe4000bf46270 */
[----:B------:R-:W-:-:S07]  /*1d4b0*/  ISETP.GE.AND P1, PT, R88, UR4, PT ;  /* 0x0000000458007c0c */ /* 0x000fce000bf26270 */
[----:B-1----:R-:W-:Y:S02]  /*1d4c0*/  @!P0 IMAD.MOV.U32 R15, RZ, RZ, R5 ;  /* 0x000000ffff0f8224 */ /* 0x002fe400078e0005 */
[----:B------:R-:W-:Y:S02]  /*1d4d0*/  @!P0 IMAD.MOV.U32 R113, RZ, RZ, R3 ;  /* 0x000000ffff718224 */ /* 0x000fe400078e0003 */
[----:B--2---:R-:W-:Y:S01]  /*1d4e0*/  @!P0 IMAD.WIDE R10, R94, 0x4, R14 ;  /* 0x000000045e0a8825 */ /* 0x004fe200078e020e */
[----:B------:R-:W-:-:S04]  /*1d4f0*/  @!P3 LEA R8, P4, R80, R14, 0x2 ;  /* 0x0000000e5008b211 */ /* 0x000fc800078810ff */
[----:B------:R1:W-:Y:S01]  /*1d500*/  @!P0 ST.E.64 desc[UR60][R10.64], R112 ;  /* 0x000000700a008985 */ /* 0x0003e2000c101b3c */
[----:B------:R-:W-:Y:S01]  /*1d510*/  ISETP.GE.AND P0, PT, R92, UR4, PT ;  /* 0x000000045c007c0c */ /* 0x000fe2000bf06270 */
[----:B------:R-:W-:Y:S01]  /*1d520*/  @!P3 IMAD.MOV.U32 R97, RZ, RZ, R21 ;  /* 0x000000ffff61b224 */ /* 0x000fe200078e0015 */
[----:B------:R-:W-:Y:S02]  /*1d530*/  @!P3 LEA.HI.X R9, R80, R5, R84, 0x2, P4 ;  /* 0x000000055009b211 */ /* 0x000fe400020f1454 */
[----:B------:R-:W-:-:S03]  /*1d540*/  @!P2 LEA R12, P4, R85, R14, 0x2 ;  /* 0x0000000e550ca211 */ /* 0x000fc600078810ff */
[----:B------:R2:W-:Y:S01]  /*1d550*/  @!P3 ST.E.64 desc[UR60][R8.64], R96 ;  /* 0x000000600800b985 */ /* 0x0005e2000c101b3c */
[-C--:B------:R-:W-:Y:S02]  /*1d560*/  @!P2 LEA.HI.X R13, R85, R5.reuse, R86, 0x2, P4 ;  /* 0x00000005550da211 */ /* 0x080fe400020f1456 */
[----:B------:R-:W-:Y:S02]  /*1d570*/  ISETP.GE.AND P3, PT, R78, UR4, PT ;  /* 0x000000044e007c0c */ /* 0x000fe4000bf66270 */
[CC--:B------:R-:W-:Y:S01]  /*1d580*/  @!P1 LEA R24, P5, R88.reuse, R14.reuse, 0x2 ;  /* 0x0000000e58189211 */ /* 0x0c0fe200078a10ff */
[----:B------:R-:W-:Y:S01]  /*1d590*/  @!P2 ST.E.64 desc[UR60][R12.64], R116 ;  /* 0x000000740c00a985 */ /* 0x000fe2000c101b3c */
[----:B------:R-:W-:Y:S01]  /*1d5a0*/  ISETP.GE.AND P2, PT, R59, UR4, PT ;  /* 0x000000043b007c0c */ /* 0x000fe2000bf46270 */
[----:B------:R-:W-:Y:S01]  /*1d5b0*/  @!P1 IMAD.MOV.U32 R83, RZ, RZ, R87 ;  /* 0x000000ffff539224 */ /* 0x000fe200078e0057 */
[----:B------:R-:W-:Y:S02]  /*1d5c0*/  @!P1 LEA.HI.X R25, R88, R5, R89, 0x2, P5 ;  /* 0x0000000558199211 */ /* 0x000fe400028f1459 */
[----:B-1----:R-:W-:Y:S01]  /*1d5d0*/  @!P0 LEA R10, P4, R92, R14, 0x2 ;  /* 0x0000000e5c0a8211 */ /* 0x002fe200078810ff */
[----:B------:R-:W-:-:S02]  /*1d5e0*/  @!P0 IMAD.MOV.U32 R90, RZ, RZ, R0 ;  /* 0x000000ffff5a8224 */ /* 0x000fc400078e0000 */
[----:B------:R-:W-:Y:S01]  /*1d5f0*/  @!P1 ST.E.64 desc[UR60][R24.64], R82 ;  /* 0x0000005218009985 */ /* 0x000fe2000c101b3c */
[-C--:B------:R-:W-:Y:S02]  /*1d600*/  @!P0 LEA.HI.X R11, R92, R5.reuse, R93, 0x2, P4 ;  /* 0x000000055c0b8211 */ /* 0x080fe400020f145d */
[----:B------:R-:W-:Y:S02]  /*1d610*/  ISETP.GE.AND P1, PT, R35, UR4, PT ;  /* 0x0000000423007c0c */ /* 0x000fe4000bf26270 */
[C---:B--2---:R-:W-:Y:S01]  /*1d620*/  @!P3 LEA R8, P5, R78.reuse, R14, 0x2 ;  /* 0x0000000e4e08b211 */ /* 0x044fe200078a10ff */
[----:B------:R1:W-:Y:S01]  /*1d630*/  @!P0 ST.E.64 desc[UR60][R10.64], R90 ;  /* 0x0000005a0a008985 */ /* 0x0003e2000c101b3c */
[----:B------:R-:W-:Y:S02]  /*1d640*/  ISETP.GE.AND P0, PT, R33, UR4, PT ;  /* 0x0000000421007c0c */ /* 0x000fe4000bf06270 */
[----:B------:R-:W-:Y:S02]  /*1d650*/  @!P3 LEA.HI.X R9, R78, R5, R79, 0x2, P5 ;  /* 0x000000054e09b211 */ /* 0x000fe400028f144f */
[----:B-1----:R-:W-:Y:S01]  /*1d660*/  @!P3 MOV R10, R2 ;  /* 0x00000002000ab202 */ /* 0x002fe20000000f00 */
[----:B------:R-:W-:Y:S01]  /*1d670*/  @!P3 IMAD.MOV.U32 R11, RZ, RZ, R37 ;  /* 0x000000ffff0bb224 */ /* 0x000fe200078e0025 */
[----:B------:R-:W-:-:S03]  /*1d680*/  @!P2 LEA R2, P5, R59, R14, 0x2 ;  /* 0x0000000e3b02a211 */ /* 0x000fc600078a10ff */
[-C--:B------:R-:W-:Y:S02]  /*1d690*/  @!P1 LEA R12, P4, R35, R14.reuse, 0x2 ;  /* 0x0000000e230c9211 */ /* 0x080fe400078810ff */
[-C--:B------:R-:W-:Y:S01]  /*1d6a0*/  @!P2 LEA.HI.X R3, R59, R5.reuse, R34, 0x2, P5 ;  /* 0x000000053b03a211 */ /* 0x080fe200028f1422 */
[----:B------:R-:W-:Y:S01]  /*1d6b0*/  @!P3 ST.E.64 desc[UR60][R8.64], R10 ;  /* 0x0000000a0800b985 */ /* 0x000fe2000c101b3c */
[----:B------:R-:W-:Y:S02]  /*1d6c0*/  ISETP.GE.AND P3, PT, R31, UR4, PT ;  /* 0x000000041f007c0c */ /* 0x000fe4000bf66270 */
[----:B------:R-:W-:Y:S01]  /*1d6d0*/  ISETP.GE.AND P5, PT, R29, UR4, PT ;  /* 0x000000041d007c0c */ /* 0x000fe2000bfa6270 */
[----:B------:R1:W-:Y:S01]  /*1d6e0*/  @!P2 ST.E.64 desc[UR60][R2.64], R38 ;  /* 0x000000260200a985 */ /* 0x0003e2000c101b3c */
[----:B------:R-:W-:Y:S01]  /*1d6f0*/  @!P1 LEA.HI.X R13, R35, R5, R58, 0x2, P4 ;  /* 0x00000005230d9211 */ /* 0x000fe200020f143a */
[----:B-1----:R-:W-:Y:S01]  /*1d700*/  @!P1 IMAD.MOV.U32 R2, RZ, RZ, R20 ;  /* 0x000000ffff029224 */ /* 0x002fe200078e0014 */
[----:B------:R-:W-:Y:S01]  /*1d710*/  @!P0 LEA R20, P2, R33, R14, 0x2 ;  /* 0x0000000e21148211 */ /* 0x000fe200078410ff */
[----:B------:R-:W-:-:S03]  /*1d720*/  @!P1 IMAD.MOV.U32 R3, RZ, RZ, R41 ;  /* 0x000000ffff039224 */ /* 0x000fc600078e0029 */
[-C--:B------:R-:W-:Y:S02]  /*1d730*/  @!P0 LEA.HI.X R21, R33, R5.reuse, R32, 0x2, P2 ;  /* 0x0000000521158211 */ /* 0x080fe400010f1420 */
[----:B------:R1:W-:Y:S01]  /*1d740*/  @!P1 ST.E.64 desc[UR60][R12.64], R2 ;  /* 0x000000020c009985 */ /* 0x0003e2000c101b3c */
[----:B------:R-:W-:Y:S02]  /*1d750*/  ISETP.GE.AND P1, PT, R7, UR4, PT ;  /* 0x0000000407007c0c */ /* 0x000fe4000bf26270 */
[-C--:B------:R-:W-:Y:S01]  /*1d760*/  @!P3 LEA R8, P4, R31, R14.reuse, 0x2 ;  /* 0x0000000e1f08b211 */ /* 0x080fe200078810ff */
[----:B------:R-:W-:Y:S01]  /*1d770*/  @!P0 ST.E.64 desc[UR60][R20.64], R42 ;  /* 0x0000002a14008985 */ /* 0x000fe2000c101b3c */
[----:B------:R-:W-:Y:S02]  /*1d780*/  @!P5 LEA R10, P2, R29, R14, 0x2 ;  /* 0x0000000e1d0ad211 */ /* 0x000fe400078410ff */
[-C--:B------:R-:W-:Y:S02]  /*1d790*/  @!P3 LEA.HI.X R9, R31, R5.reuse, R30, 0x2, P4 ;  /* 0x000000051f09b211 */ /* 0x080fe400020f141e */
[----:B------:R-:W-:-:S03]  /*1d7a0*/  @!P5 LEA.HI.X R11, R29, R5, R28, 0x2, P2 ;  /* 0x000000051d0bd211 */ /* 0x000fc600010f141c */
[----:B------:R2:W-:Y:S02]  /*1d7b0*/  @!P3 ST.E.64 desc[UR60][R8.64], R44 ;  /* 0x0000002c0800b985 */ /* 0x0005e4000c101b3c */
[C---:B-1----:R-:W-:Y:S02]  /*1d7c0*/  @!P1 LEA R2, P2, R7.reuse, R14, 0x2 ;  /* 0x0000000e07029211 */ /* 0x042fe400078410ff */
[----:B------:R1:W-:Y:S02]  /*1d7d0*/  @!P5 ST.E.64 desc[UR60][R10.64], R46 ;  /* 0x0000002e0a00d985 */ /* 0x0003e4000c101b3c */
[----:B------:R-:W-:-:S05]  /*1d7e0*/  @!P1 LEA.HI.X R3, R7, R5, R26, 0x2, P2 ;  /* 0x0000000507039211 */ /* 0x000fca00010f141a */
[----:B------:R0:W-:Y:S01]  /*1d7f0*/  @!P1 ST.E.64 desc[UR60][R2.64], R48 ;  /* 0x0000003002009985 */ /* 0x0001e2000c101b3c */
[----:B---3--:R-:W-:Y:S02]  /*1d800*/  ISETP.GE.AND P0, PT, R110, UR4, PT ;  /* 0x000000046e007c0c */ /* 0x008fe4000bf06270 */
[----:B----4-:R-:W-:Y:S02]  /*1d810*/  ISETP.GE.AND P3, PT, R106, UR4, PT ;  /* 0x000000046a007c0c */ /* 0x010fe4000bf66270 */
[----:B-----5:R-:W-:Y:S02]  /*1d820*/  ISETP.GE.AND P5, PT, R99, UR4, PT ;  /* 0x0000000463007c0c */ /* 0x020fe4000bfa6270 */
[----:B------:R-:W-:-:S07]  /*1d830*/  ISETP.GE.AND P4, PT, R95, UR4, PT ;  /* 0x000000045f007c0c */ /* 0x000fce000bf86270 */
[----:B------:R-:W-:Y:S01]  /*1d840*/  @!P0 LEA R12, P2, R110, R14, 0x2 ;  /* 0x0000000e6e0c8211 */ /* 0x000fe200078410ff */
[----:B------:R-:W-:-:S03]  /*1d850*/  @!P0 IMAD.MOV.U32 R37, RZ, RZ, R51 ;  /* 0x000000ffff258224 */ /* 0x000fc600078e0033 */
[----:B------:R-:W-:Y:S02]  /*1d860*/  @!P0 LEA.HI.X R13, R110, R5, R111, 0x2, P2 ;  /* 0x000000056e0d8211 */ /* 0x000fe400010f146f */
[----:B--2---:R-:W-:-:S03]  /*1d870*/  @!P3 LEA R8, P1, R106, R14, 0x2 ;  /* 0x0000000e6a08b211 */ /* 0x004fc600078210ff */
[----:B------:R0:W-:Y:S01]  /*1d880*/  @!P0 ST.E.64 desc[UR60][R12.64], R36 ;  /* 0x000000240c008985 */ /* 0x0001e2000c101b3c */
[-C--:B-1----:R-:W-:Y:S02]  /*1d890*/  @!P5 LEA R10, P0, R99, R14.reuse, 0x2 ;  /* 0x0000000e630ad211 */ /* 0x082fe400078010ff */
[----:B------:R-:W-:Y:S02]  /*1d8a0*/  @!P4 LEA R14, P2, R95, R14, 0x2 ;  /* 0x0000000e5f0ec211 */ /* 0x000fe400078410ff */
[-C--:B------:R-:W-:Y:S01]  /*1d8b0*/  @!P3 LEA.HI.X R9, R106, R5.reuse, R109, 0x2, P1 ;  /* 0x000000056a09b211 */ /* 0x080fe200008f146d */
[----:B------:R-:W-:Y:S01]  /*1d8c0*/  @!P3 IMAD.MOV.U32 R109, RZ, RZ, R53 ;  /* 0x000000ffff6db224 */ /* 0x000fe200078e0035 */
[-C--:B------:R-:W-:Y:S02]  /*1d8d0*/  @!P5 LEA.HI.X R11, R99, R5.reuse, R104, 0x2, P0 ;  /* 0x00000005630bd211 */ /* 0x080fe400000f1468 */
[----:B------:R-:W-:Y:S02]  /*1d8e0*/  @!P4 LEA.HI.X R15, R95, R5, R98, 0x2, P2 ;  /* 0x000000055f0fc211 */ /* 0x000fe400010f1462 */
[----:B------:R0:W-:Y:S04]  /*1d8f0*/  @!P3 ST.E.64 desc[UR60][R8.64], R108 ;  /* 0x0000006c0800b985 */ /* 0x0001e8000c101b3c */
[----:B------:R0:W-:Y:S04]  /*1d900*/  @!P5 ST.E.64 desc[UR60][R10.64], R100 ;  /* 0x000000640a00d985 */ /* 0x0001e8000c101b3c */
[----:B------:R0:W-:Y:S02]  /*1d910*/  @!P4 ST.E.64 desc[UR60][R14.64], R102 ;  /* 0x000000660e00c985 */ /* 0x0001e4000c101b3c */
.L_x_6461:
[----:B------:R-:W-:Y:S05]  /*1d920*/  BSYNC B1 ;  /* 0x0000000000017941 */ /* 0x000fea0003800000 */
.L_x_6460:
[----:B------:R-:W-:-:S03]  /*1d930*/  UMOV UR4, 0xffffffff ;  /* 0xffffffff00047882 */ /* 0x000fc60000000000 */
[----:B------:R-:W-:Y:S05]  /*1d940*/  BRA.DIV UR4, `(.L_x_6462) ;  /* 0x000000b604447947 */ /* 0x000fea000b800000 */
[----:B0-----:R0:W3:Y:S04]  /*1d950*/  SHFL.IDX PT, R3, R6, 0x1, 0x1c1f ;  /* 0x003c1f0006037f89 */ /* 0x0010e800000e0000 */
[----:B--2---:R0:W2:Y:S02]  /*1d960*/  SHFL.IDX PT, R14, R4, 0x1, 0x1c1f ;  /* 0x003c1f00040e7f89 */ /* 0x0040a400000e0000 */
.L_x_6710:
[----:B------:R-:W-:-:S13]  /*1d970*/  ISETP.GE.AND P0, PT, R27, R68, PT ;  /* 0x000000441b00720c */ /* 0x000fda0003f06270 */
[----:B------:R-:W-:Y:S05]  /*1d980*/  @P0 BRA `(.L_x_6458) ;  /* 0x0000001000c80947 */ /* 0x000fea0003800000 */
[----:B------:R-:W4:Y:S01]  /*1d990*/  LDL R8, [R1+0xb0] ;  /* 0x0000b00001087983 */ /* 0x000f220000100800 */
[----:B------:R-:W-:-:S03]  /*1d9a0*/  ULDC UR4, c[0x0][0xac8] ;  /* 0x0002b20000047ab9 */ /* 0x000fc60000000800 */
[----:B------:R-:W5:Y:S04]  /*1d9b0*/  LDL R10, [R1+0xac] ;  /* 0x0000ac00010a7983 */ /* 0x000f680000100800 */
[----:B------:R-:W5:Y:S04]  /*1d9c0*/  LDL R9, [R1+0xc0] ;  /* 0x0000c00001097983 */ /* 0x000f680000100800 */
[----:B------:R-:W5:Y:S04]  /*1d9d0*/  LDL R11, [R1+0xbc] ;  /* 0x0000bc00010b7983 */ /* 0x000f680000100800 */
[----:B------:R-:W5:Y:S04]  /*1d9e0*/  LDL R12, [R1+0xa8] ;  /* 0x0000a800010c7983 */ /* 0x000f680000100800 */
[----:B0-----:R-:W5:Y:S04]  /*1d9f0*/  LDL R6, [R1+0xc4] ;  /* 0x0000c40001067983 */ /* 0x001f680000100800 */
[----:B------:R-:W5:Y:S01]  /*1da00*/  LDL R0, [R1+0xa4] ;  /* 0x0000a40001007983 */ /* 0x000f620000100800 */
[----:B------:R-:W-:-:S02]  /*1da10*/  ISETP.GE.AND P4, PT, R94, UR4, PT ;  /* 0x000000045e007c0c */ /* 0x000fc4000bf86270 */
[----:B------:R-:W-:Y:S02]  /*1da20*/  ISETP.GE.AND P3, PT, R80, UR4, PT ;  /* 0x0000000450007c0c */ /* 0x000fe4000bf66270 */
[----:B------:R-:W-:Y:S02]  /*1da30*/  ISETP.GE.AND P0, PT, R85, UR4, PT ;  /* 0x0000000455007c0c */ /* 0x000fe4000bf06270 */
[----:B------:R-:W-:-:S07]  /*1da40*/  ISETP.GE.AND P2, PT, R88, UR4, PT ;  /* 0x0000000458007c0c */ /* 0x000fce000bf46270 */
[----:B--2---:R-:W-:Y:S02]  /*1da50*/  @!P4 IMAD.MOV.U32 R2, RZ, RZ, R14 ;  /* 0x000000ffff02c224 */ /* 0x004fe400078e000e */
[----:B------:R-:W-:Y:S02]  /*1da60*/  @!P4 IMAD.MOV.U32 R41, RZ, RZ, R105 ;  /* 0x000000ffff29c224 */ /* 0x000fe400078e0069 */
[----:B-1-3--:R-:W-:Y:S01]  /*1da70*/  @!P4 IMAD.WIDE R4, R94, 0x4, R2 ;  /* 0x000000045e04c825 */ /* 0x00afe200078e0202 */
[----:B------:R-:W-:-:S04]  /*1da80*/  ISETP.GE.AND P1, PT, R92, UR4, PT ;  /* 0x000000045c007c0c */ /* 0x000fc8000bf26270 */
[----:B------:R0:W-:Y:S01]  /*1da90*/  @!P4 ST.E.64 desc[UR60][R4.64], R40 ;  /* 0x000000280400c985 */ /* 0x0001e2000c101b3c */
[----:B------:R-:W-:Y:S02]  /*1daa0*/  @!P3 IMAD.MOV.U32 R51, RZ, RZ, R107 ;  /* 0x000000ffff33b224 */ /* 0x000fe400078e006b */
[----:B----4-:R-:W-:Y:S01]  /*1dab0*/  IMAD.MOV.U32 R39, RZ, RZ, R8 ;  /* 0x000000ffff277224 */ /* 0x010fe200078e0008 */
[C---:B------:R-:W-:Y:S02]  /*1dac0*/  @!P3 LEA R8, P5, R80.reuse, R14, 0x2 ;  /* 0x0000000e5008b211 */ /* 0x040fe400078a10ff */
[----:B-----5:R-:W-:Y:S02]  /*1dad0*/  MOV R37, R10 ;  /* 0x0000000a00257202 */ /* 0x020fe40000000f00 */
[----:B------:R-:W-:Y:S01]  /*1dae0*/  @!P0 LEA R10, P4, R85, R14, 0x2 ;  /* 0x0000000e550a8211 */ /* 0x000fe200078810ff */
[----:B------:R-:W-:Y:S01]  /*1daf0*/  IMAD.MOV.U32 R38, RZ, RZ, R9 ;  /* 0x000000ffff267224 */ /* 0x000fe200078e0009 */
[----:B------:R-:W-:-:S02]  /*1db00*/  @!P3 LEA.HI.X R9, R80, R3, R84, 0x2, P5 ;  /* 0x000000035009b211 */ /* 0x000fc400028f1454 */
[----:B------:R-:W-:Y:S01]  /*1db10*/  ISETP.GE.AND P5, PT, R78, UR4, PT ;  /* 0x000000044e007c0c */ /* 0x000fe2000bfa6270 */
[----:B------:R-:W-:Y:S01]  /*1db20*/  IMAD.MOV.U32 R36, RZ, RZ, R11 ;  /* 0x000000ffff247224 */ /* 0x000fe200078e000b */
[-C--:B------:R-:W-:Y:S01]  /*1db30*/  @!P0 LEA.HI.X R11, R85, R3.reuse, R86, 0x2, P4 ;  /* 0x00000003550b8211 */ /* 0x080fe200020f1456 */
[----:B------:R-:W-:Y:S01]  /*1db40*/  IMAD.MOV.U32 R15, RZ, RZ, R12 ;  /* 0x000000ffff0f7224 */ /* 0x000fe200078e000c */
[CC--:B------:R-:W-:Y:S01]  /*1db50*/  @!P2 LEA R12, P4, R88.reuse, R14.reuse, 0x2 ;  /* 0x0000000e580ca211 */ /* 0x0c0fe200078810ff */
[----:B------:R1:W-:Y:S01]  /*1db60*/  @!P3 ST.E.64 desc[UR60][R8.64], R50 ;  /* 0x000000320800b985 */ /* 0x0003e2000c101b3c */
[----:B------:R-:W-:Y:S02]  /*1db70*/  ISETP.GE.AND P3, PT, R59, UR4, PT ;  /* 0x000000043b007c0c */ /* 0x000fe4000bf66270 */
[----:B------:R-:W-:Y:S01]  /*1db80*/  @!P2 LEA.HI.X R13, R88, R3, R89, 0x2, P4 ;  /* 0x00000003580da211 */ /* 0x000fe200020f1459 */
[----:B------:R2:W-:Y:S01]  /*1db90*/  @!P0 ST.E.64 desc[UR60][R10.64], R54 ;  /* 0x000000360a008985 */ /* 0x0005e2000c101b3c */
[----:B------:R-:W-:-:S02]  /*1dba0*/  @!P1 LEA R20, P4, R92, R14, 0x2 ;  /* 0x0000000e5c149211 */ /* 0x000fc400078810ff */
[----:B------:R-:W-:Y:S02]  /*1dbb0*/  ISETP.GE.AND P0, PT, R35, UR4, PT ;  /* 0x0000000423007c0c */ /* 0x000fe4000bf06270 */
[-C--:B------:R-:W-:Y:S01]  /*1dbc0*/  @!P1 LEA.HI.X R21, R92, R3.reuse, R93, 0x2, P4 ;  /* 0x000000035c159211 */ /* 0x080fe200020f145d */
[----:B------:R3:W-:Y:S01]  /*1dbd0*/  @!P2 ST.E.64 desc[UR60][R12.64], R56 ;  /* 0x000000380c00a985 */ /* 0x0007e2000c101b3c */
[C---:B------:R-:W-:Y:S02]  /*1dbe0*/  @!P5 LEA R24, P4, R78.reuse, R14, 0x2 ;  /* 0x0000000e4e18d211 */ /* 0x040fe400078810ff */
[----:B------:R-:W-:Y:S02]  /*1dbf0*/  ISETP.GE.AND P2, PT, R33, UR4, PT ;  /* 0x0000000421007c0c */ /* 0x000fe4000bf46270 */
[----:B------:R-:W-:Y:S01]  /*1dc00*/  @!P5 LEA.HI.X R25, R78, R3, R79, 0x2, P4 ;  /* 0x000000034e19d211 */ /* 0x000fe200020f144f */
[----:B------:R4:W-:Y:S01]  /*1dc10*/  @!P1 ST.E.64 desc[UR60][R20.64], R60 ;  /* 0x0000003c14009985 */ /* 0x0009e2000c101b3c */
[----:B------:R-:W-:-:S02]  /*1dc20*/  ISETP.GE.AND P1, PT, R31, UR4, PT ;  /* 0x000000041f007c0c */ /* 0x000fc4000bf26270 */
[-C--:B0-----:R-:W-:Y:S01]  /*1dc30*/  @!P3 LEA R4, P4, R59, R14.reuse, 0x2 ;  /* 0x0000000e3b04b211 */ /* 0x081fe200078810ff */
[----:B------:R-:W-:Y:S01]  /*1dc40*/  @!P5 ST.E.64 desc[UR60][R24.64], R62 ;  /* 0x0000003e1800d985 */ /* 0x000fe2000c101b3c */
[-C--:B-1----:R-:W-:Y:S01]  /*1dc50*/  @!P0 LEA R8, P5, R35, R14.reuse, 0x2 ;  /* 0x0000000e23088211 */ /* 0x082fe200078a10ff */
[----:B------:R-:W-:Y:S01]  /*1dc60*/  @!P3 IMAD.MOV.U32 R53, RZ, RZ, R69 ;  /* 0x000000ffff35b224 */ /* 0x000fe200078e0045 */
[-C--:B------:R-:W-:Y:S02]  /*1dc70*/  @!P3 LEA.HI.X R5, R59, R3.reuse, R34, 0x2, P4 ;  /* 0x000000033b05b211 */ /* 0x080fe400020f1422 */
[----:B------:R-:W-:Y:S02]  /*1dc80*/  ISETP.GE.AND P4, PT, R29, UR4, PT ;  /* 0x000000041d007c0c */ /* 0x000fe4000bf86270 */
[----:B------:R-:W-:Y:S02]  /*1dc90*/  @!P0 LEA.HI.X R9, R35, R3, R58, 0x2, P5 ;  /* 0x0000000323098211 */ /* 0x000fe400028f143a */
[----:B--2---:R-:W-:Y:S01]  /*1dca0*/  @!P2 LEA R10, P5, R33, R14, 0x2 ;  /* 0x0000000e210aa211 */ /* 0x004fe200078a10ff */
[----:B------:R0:W-:Y:S01]  /*1dcb0*/  @!P3 ST.E.64 desc[UR60][R4.64], R52 ;  /* 0x000000340400b985 */ /* 0x0001e2000c101b3c */
[----:B------:R-:W-:-:S02]  /*1dcc0*/  ISETP.GE.AND P3, PT, R7, UR4, PT ;  /* 0x0000000407007c0c */ /* 0x000fc4000bf66270 */
[-C--:B------:R-:W-:Y:S02]  /*1dcd0*/  @!P2 LEA.HI.X R11, R33, R3.reuse, R32, 0x2, P5 ;  /* 0x00000003210ba211 */ /* 0x080fe400028f1420 */
[CC--:B---3--:R-:W-:Y:S01]  /*1dce0*/  @!P1 LEA R12, P5, R31.reuse, R14.reuse, 0x2 ;  /* 0x0000000e1f0c9211 */ /* 0x0c8fe200078a10ff */
[----:B------:R1:W-:Y:S03]  /*1dcf0*/  @!P0 ST.E.64 desc[UR60][R8.64], R70 ;  /* 0x0000004608008985 */ /* 0x0003e6000c101b3c */
[----:B------:R-:W-:Y:S01]  /*1dd00*/  @!P1 LEA.HI.X R13, R31, R3, R30, 0x2, P5 ;  /* 0x000000031f0d9211 */ /* 0x000fe200028f141e */
[----:B------:R2:W-:Y:S01]  /*1dd10*/  @!P2 ST.E.64 desc[UR60][R10.64], R72 ;  /* 0x000000480a00a985 */ /* 0x0005e2000c101b3c */
[----:B----4-:R-:W-:Y:S02]  /*1dd20*/  @!P4 LEA R20, P5, R29, R14, 0x2 ;  /* 0x0000000e1d14c211 */ /* 0x010fe400078a10ff */
[----:B------:R-:W-:Y:S01]  /*1dd30*/  ISETP.GE.AND P0, PT, R39, UR4, PT ;  /* 0x0000000427007c0c */ /* 0x000fe2000bf06270 */
[----:B------:R4:W-:Y:S01]  /*1dd40*/  @!P1 ST.E.64 desc[UR60][R12.64], R74 ;  /* 0x0000004a0c009985 */ /* 0x0009e2000c101b3c */
[----:B------:R-:W-:-:S02]  /*1dd50*/  ISETP.GE.AND P2, PT, R37, UR4, PT ;  /* 0x0000000425007c0c */ /* 0x000fc4000bf46270 */
[----:B------:R-:W-:Y:S02]  /*1dd60*/  ISETP.GE.AND P1, PT, R15, UR4, PT ;  /* 0x000000040f007c0c */ /* 0x000fe4000bf26270 */
[----:B------:R-:W-:Y:S02]  /*1dd70*/  @!P4 LEA.HI.X R21, R29, R3, R28, 0x2, P5 ;  /* 0x000000031d15c211 */ /* 0x000fe400028f141c */
[----:B0-----:R-:W-:-:S04]  /*1dd80*/  @!P3 LEA R4, P5, R7, R14, 0x2 ;  /* 0x0000000e0704b211 */ /* 0x001fc800078a10ff */
[----:B------:R-:W-:Y:S01]  /*1dd90*/  @!P3 LEA.HI.X R5, R7, R3, R26, 0x2, P5 ;  /* 0x000000030705b211 */ /* 0x000fe200028f141a */
[----:B------:R-:W-:Y:S01]  /*1dda0*/  IMAD.MOV.U32 R42, RZ, RZ, R6 ;  /* 0x000000ffff2a7224 */ /* 0x000fe200078e0006 */
[----:B------:R4:W-:Y:S01]  /*1ddb0*/  @!P4 ST.E.64 desc[UR60][R20.64], R76 ;  /* 0x0000004c1400c985 */ /* 0x0009e2000c101b3c */
[----:B------:R-:W-:-:S03]  /*1ddc0*/  @!P0 LEA R6, P4, R39, R14, 0x2 ;  /* 0x0000000e27068211 */ /* 0x000fc600078810ff */
[----:B------:R4:W-:Y:S01]  /*1ddd0*/  @!P3 ST.E.64 desc[UR60][R4.64], R114 ;  /* 0x000000720400b985 */ /* 0x0009e2000c101b3c */
[-C--:B-1----:R-:W-:Y:S02]  /*1dde0*/  @!P2 LEA R8, P3, R37, R14.reuse, 0x2 ;  /* 0x0000000e2508a211 */ /* 0x082fe400078610ff */
        /* <DEDUP_REMOVED lines=9> */
[----:B------:R-:W2:Y:S01]  /*1de80*/  LDL R36, [R1+0xb8] ;  /* 0x0000b80001247983 */ /* 0x000ea20000100800 */
[----:B------:R-:W-:-:S04]  /*1de90*/  LEA R14, P0, R0, R14, 0x2 ;  /* 0x0000000e000e7211 */ /* 0x000fc800078010ff */
[----:B--2---:R-:W-:-:S05]  /*1dea0*/  LEA.HI.X R15, R0, R3, R36, 0x2, P0 ;  /* 0x00000003000f7211 */ /* 0x004fca00000f1424 */
[----:B------:R4:W-:Y:S01]  /*1deb0*/  ST.E.64 desc[UR60][R14.64], R66 ;  /* 0x000000420e007985 */ /* 0x0009e2000c101b3c */
[----:B------:R-:W-:Y:S05]  /*1dec0*/  BRA `(.L_x_6458) ;  /* 0x0000000c00787947 */ /* 0x000fea0003800000 */
.L_x_6444:
[----:B------:R-:W0:Y:S01]  /*1ded0*/  LDL.LU R4, [R1+0x90] ;  /* 0x0000900001047983 */ /* 0x000e220000300800 */
[----:B------:R-:W-:Y:S01]  /*1dee0*/  ULDC.64 UR6, c[0x0][0xc08] ;  /* 0x0003020000067ab9 */ /* 0x000fe20000000a00 */
[----:B------:R-:W-:Y:S02]  /*1def0*/  ULDC.64 UR4, c[0x0][0xc00] ;  /* 0x0003000000047ab9 */ /* 0x000fe40000000a00 */
[----:B------:R-:W2:Y:S01]  /*1df00*/  LDL.LU R0, [R1+0x94] ;  /* 0x0000940001007983 */ /* 0x000ea20000300800 */
[----:B------:R-:W-:Y:S01]  /*1df10*/  ISETP.NE.U32.AND P1, PT, RZ, UR6, PT ;  /* 0x00000006ff007c0c */ /* 0x000fe2000bf25070 */
[----:B------:R-:W-:Y:S01]  /*1df20*/  IMAD.MOV.U32 R13, RZ, RZ, RZ ;  /* 0x000000ffff0d7224 */ /* 0x000fe200078e00ff */
[----:B------:R-:W-:Y:S01]  /*1df30*/  ISETP.NE.U32.AND P0, PT, RZ, UR4, PT ;  /* 0x00000004ff007c0c */ /* 0x000fe2000bf05070 */
[----:B------:R-:W1:Y:S01]  /*1df40*/  S2R R6, SR_TID.X ;  /* 0x0000000000067919 */ /* 0x000e620000002100 */
[----:B------:R-:W-:Y:S02]  /*1df50*/  ISETP.NE.AND.EX P1, PT, RZ, UR7, PT, P1 ;  /* 0x00000007ff007c0c */ /* 0x000fe4000bf25310 */
[----:B------:R-:W-:-:S02]  /*1df60*/  ISETP.NE.AND.EX P0, PT, RZ, UR5, PT, P0 ;  /* 0x00000005ff007c0c */ /* 0x000fc4000bf05300 */
[----:B0-----:R-:W-:Y:S01]  /*1df70*/  IADD3 R2, P2, R4, UR4, RZ ;  /* 0x0000000404027c10 */ /* 0x001fe2000ff5e0ff */
[----:B------:R-:W-:-:S03]  /*1df80*/  ULDC UR4, c[0x0][0xa88] ;  /* 0x0002a20000047ab9 */ /* 0x000fc60000000800 */
[----:B--2---:R-:W-:-:S05]  /*1df90*/  IADD3.X R3, R0, UR5, RZ, P2, !PT ;  /* 0x0000000500037c10 */ /* 0x004fca00097fe4ff */
[----:B------:R-:W-:Y:S02]  /*1dfa0*/  @P1 IADD3 R4, P2, R4, UR6, RZ ;  /* 0x0000000604041c10 */ /* 0x000fe4000ff5e0ff */
[----:B------:R-:W-:Y:S01]  /*1dfb0*/  MOV R20, UR4 ;  /* 0x0000000400147c02 */ /* 0x000fe20008000f00 */
[----:B------:R0:W5:Y:S01]  /*1dfc0*/  @P0 LDG.E R13, desc[UR60][R2.64] ;  /* 0x0000003c020d0981 */ /* 0x000162000c1e1900 */
[----:B------:R-:W-:Y:S01]  /*1dfd0*/  @P1 IADD3.X R5, R0, UR7, RZ, P2, !PT ;  /* 0x0000000700051c10 */ /* 0x000fe200097fe4ff */
[----:B-1----:R-:W-:-:S04]  /*1dfe0*/  VIADD R26, R6, 0xffffff80 ;  /* 0xffffff80061a7836 */ /* 0x002fc80000000000 */
[----:B------:R0:W5:Y:S01]  /*1dff0*/  @P1 LDG.E R20, desc[UR60][R4.64] ;  /* 0x0000003c04141981 */ /* 0x000162000c1e1900 */
[----:B------:R-:W-:Y:S02]  /*1e000*/  ISETP.GT.AND P3, PT, R26, 0x7f, PT ;  /* 0x0000007f1a00780c */ /* 0x000fe40003f64270 */
[----:B------:R-:W-:Y:S01]  /*1e010*/  ISETP.GT.AND P2, PT, R127, 0x1, PT ;  /* 0x000000017f00780c */ /* 0x000fe20003f44270 */
[----:B------:R-:W-:-:S12]  /*1e020*/  @P1 BRA `(.L_x_6463) ;  /* 0x0000000000101947 */ /* 0x000fd80003800000 */
[----:B------:R-:W-:Y:S05]  /*1e030*/  @!P0 BRA `(.L_x_6463) ;  /* 0x00000000000c8947 */ /* 0x000fea0003800000 */
[----:B0-----:R-:W2:Y:S04]  /*1e040*/  LDG.E R5, desc[UR60][R2.64] ;  /* 0x0000003c02057981 */ /* 0x001ea8000c1e1900 */
[----:B-----5:R-:W2:Y:S02]  /*1e050*/  LDG.E R20, desc[UR60][R2.64+0x4] ;  /* 0x0000043c02147981 */ /* 0x020ea4000c1e1900 */
[----:B--2---:R-:W-:-:S07]  /*1e060*/  IMAD.IADD R20, R20, 0x1, -R5 ;  /* 0x0000000114147824 */ /* 0x004fce00078e0a05 */
.L_x_6463:
[----:B------:R-:W2:Y:S04]  /*1e070*/  LDL.LU R0, [R1+0x98] ;  /* 0x0000980001007983 */ /* 0x000ea80000300800 */
[----:B0-----:R-:W3:Y:S01]  /*1e080*/  LDL.LU R2, [R1+0x7c] ;  /* 0x00007c0001027983 */ /* 0x001ee20000300800 */
[----:B------:R-:W-:Y:S01]  /*1e090*/  BSSY B1, `(.L_x_6464) ;  /* 0x0000039000017945 */ /* 0x000fe20003800000 */
[----:B-----5:R-:W-:Y:S02]  /*1e0a0*/  SHF.R.S32.HI R12, RZ, 0x1f, R13 ;  /* 0x0000001fff0c7819 */ /* 0x020fe4000001140d */
[----:B--2---:R-:W-:Y:S02]  /*1e0b0*/  SEL R14, R0, RZ, !P0 ;  /* 0x000000ff000e7207 */ /* 0x004fe40004000000 */
[----:B---3--:R-:W-:Y:S01]  /*1e0c0*/  SEL R21, R2, RZ, !P0 ;  /* 0x000000ff02157207 */ /* 0x008fe20004000000 */
[----:B------:R-:W-:Y:S06]  /*1e0d0*/  @P3 BRA `(.L_x_6465) ;  /* 0x0000000000d03947 */ /* 0x000fec0003800000 */
[----:B------:R-:W2:Y:S01]  /*1e0e0*/  LDL R0, [R1+0x9c] ;  /* 0x00009c0001007983 */ /* 0x000ea20000100800 */
[----:B------:R-:W0:Y:S02]  /*1e0f0*/  LDC R27, c[0x0][0xbe8] ;  /* 0x0002fa00ff1b7b82 */ /* 0x000e240000000800 */
[----:B0-----:R-:W-:Y:S02]  /*1e100*/  IMAD R2, R20, R27, RZ ;  /* 0x0000001b14027224 */ /* 0x001fe400078e02ff */
[----:B--2---:R-:W-:-:S04]  /*1e110*/  IMAD R0, R0, 0x80, R6 ;  /* 0x0000008000007824 */ /* 0x004fc800078e0206 */
[----:B------:R-:W-:-:S05]  /*1e120*/  VIADD R25, R0, 0xffffff80 ;  /* 0xffffff8000197836 */ /* 0x000fca0000000000 */
[----:B------:R-:W-:-:S13]  /*1e130*/  ISETP.GE.AND P0, PT, R25, R2, PT ;  /* 0x000000021900720c */ /* 0x000fda0003f06270 */
[----:B------:R-:W-:Y:S05]  /*1e140*/  @P0 BRA `(.L_x_6465) ;  /* 0x0000000000b40947 */ /* 0x000fea0003800000 */
[----:B------:R-:W2:Y:S01]  /*1e150*/  LDL R10, [R1+0x6c] ;  /* 0x00006c00010a7983 */ /* 0x000ea20000100800 */
[----:B------:R-:W-:Y:S01]  /*1e160*/  IMAD.MOV.U32 R0, RZ, RZ, 0x9b8 ;  /* 0x000009b8ff007424 */ /* 0x000fe200078e00ff */
[----:B------:R-:W-:Y:S01]  /*1e170*/  ISETP.GT.AND P3, PT, R127, 0x1, PT ;  /* 0x000000017f00780c */ /* 0x000fe20003f64270 */
[----:B------:R-:W0:Y:S01]  /*1e180*/  LDC.64 R28, c[0x0][0xba8] ;  /* 0x0002ea00ff1c7b82 */ /* 0x000e220000000a00 */
[----:B------:R-:W3:Y:S01]  /*1e190*/  LDL.LU R30, [R1+0xa0] ;  /* 0x0000a000011e7983 */ /* 0x000ee20000300800 */
[----:B------:R-:W-:Y:S01]  /*1e1a0*/  ISETP.NE.AND P0, PT, R27, 0x1, PT ;  /* 0x000000011b00780c */ /* 0x000fe20003f05270 */
[----:B------:R-:W-:Y:S01]  /*1e1b0*/  IMAD.MOV.U32 R15, RZ, RZ, R25 ;  /* 0x000000ffff0f7224 */ /* 0x000fe200078e0019 */
[----:B------:R-:W-:-:S04]  /*1e1c0*/  SEL R24, R0, 0x978, P3 ;  /* 0x0000097800187807 */ /* 0x000fc80001800000 */
[----:B------:R-:W1:Y:S08]  /*1e1d0*/  LDC.64 R6, c[0x0][R24+0x220] ;  /* 0x0000880018067b82 */ /* 0x000e700000000a00 */
[----:B------:R-:W2:Y:S08]  /*1e1e0*/  LDC.64 R2, c[0x0][R24+0x218] ;  /* 0x0000860018027b82 */ /* 0x000eb00000000a00 */
[----:B------:R-:W4:Y:S08]  /*1e1f0*/  LDC.64 R8, c[0x0][R24+0x228] ;  /* 0x00008a0018087b82 */ /* 0x000f300000000a00 */
[----:B------:R-:W5:Y:S08]  /*1e200*/  LDC.64 R4, c[0x0][R24+0x210] ;  /* 0x0000840018047b82 */ /* 0x000f700000000a00 */
[----:B------:R-:W4:Y:S08]  /*1e210*/  @P0 LDC R0, c[0x0][0xbec] ;  /* 0x0002fb00ff000b82 */ /* 0x000f300000000800 */
[----:B------:R-:W5:Y:S01]  /*1e220*/  @P0 LDC R33, c[0x0][0xbf0] ;  /* 0x0002fc00ff210b82 */ /* 0x000f620000000800 */
[----:B-1----:R-:W-:-:S07]  /*1e230*/  IMAD R7, R7, R21, RZ ;  /* 0x0000001507077224 */ /* 0x002fce00078e02ff */
[----:B0-----:R-:W0:Y:S01]  /*1e240*/  @!P3 LDC R28, c[0x0][0xb50] ;  /* 0x0002d400ff1cbb82 */ /* 0x001e220000000800 */
[----:B------:R-:W-:Y:S02]  /*1e250*/  IMAD R7, R6, R14, R7 ;  /* 0x0000000e06077224 */ /* 0x000fe400078e0207 */
[----:B----4-:R-:W-:-:S05]  /*1e260*/  @P0 IMAD.HI.U32 R0, R25, R0, RZ ;  /* 0x0000000019000227 */ /* 0x010fca00078e00ff */
[----:B------:R-:W1:Y:S01]  /*1e270*/  @!P3 LDC R29, c[0x0][0xb54] ;  /* 0x0002d500ff1dbb82 */ /* 0x000e620000000800 */
[----:B-----5:R-:W-:-:S05]  /*1e280*/  @P0 SHF.R.U32.HI R15, RZ, R33, R0 ;  /* 0x00000021ff0f0219 */ /* 0x020fca0000011600 */
        /* <DEDUP_REMOVED lines=17> */
[----:B------:R-:W-:-:S04]  /*1e3a0*/  IMAD R0, R5, R7, RZ ;  /* 0x0000000705007224 */ /* 0x000fc800078e02ff */
[C---:B------:R-:W-:Y:S02]  /*1e3b0*/  IMAD R9, R4.reuse, R9, R0 ;  /* 0x0000000904097224 */ /* 0x040fe400078e0200 */
[----:B------:R-:W-:-:S04]  /*1e3c0*/  IMAD.WIDE.U32 R2, R4, R7, R2 ;  /* 0x0000000704027225 */ /* 0x000fc800078e0002 */
[----:B------:R-:W-:Y:S01]  /*1e3d0*/  IMAD.IADD R0, R3, 0x1, R9 ;  /* 0x0000000103007824 */ /* 0x000fe200078e0209 */
[----:B0-----:R-:W-:Y:S01]  /*1e3e0*/  LEA R4, P0, R2, R28, 0x2 ;  /* 0x0000001c02047211 */ /* 0x001fe200078010ff */
[----:B------:R-:W-:-:S03]  /*1e3f0*/  IMAD.MOV.U32 R3, RZ, RZ, -0x800000 ;  /* 0xff800000ff037424 */ /* 0x000fc600078e00ff */
[----:B-1----:R-:W-:-:S05]  /*1e400*/  LEA.HI.X R5, R2, R29, R0, 0x2, P0 ;  /* 0x0000001d02057211 */ /* 0x002fca00000f1400 */
[----:B------:R0:W-:Y:S04]  /*1e410*/  STG.E desc[UR60][R4.64], R3 ;  /* 0x0000000304007986 */ /* 0x0001e8000c10193c */
.L_x_6465:
[----:B------:R-:W-:Y:S05]  /*1e420*/  BSYNC B1 ;  /* 0x0000000000017941 */ /* 0x000fea0003800000 */
.L_x_6464:
[----:B------:R-:W-:Y:S05]  /*1e430*/  @P2 BRA `(.L_x_6458) ;  /* 0x00000008001c2947 */ /* 0x000fea0003800000 */
[----:B------:R-:W2:Y:S01]  /*1e440*/  LDL.LU R10, [R1+0x6c] ;  /* 0x00006c00010a7983 */ /* 0x000ea20000300800 */
[----:B------:R-:W1:Y:S01]  /*1e450*/  LDC R25, c[0x0][0xbe8] ;  /* 0x0002fa00ff197b82 */ /* 0x000e620000000800 */
[--C-:B------:R-:W-:Y:S01]  /*1e460*/  SHF.R.S32.HI R9, RZ, 0x1f, R26.reuse ;  /* 0x0000001fff097819 */ /* 0x100fe2000001141a */
[----:B------:R-:W-:Y:S01]  /*1e470*/  ULDC.64 UR4, c[0x0][0xaa0] ;  /* 0x0002a80000047ab9 */ /* 0x000fe20000000a00 */
[----:B------:R-:W3:Y:S01]  /*1e480*/  LDL R6, [R1+0x9c] ;  /* 0x00009c0001067983 */ /* 0x000ee20000100800 */
[----:B------:R-:W-:Y:S01]  /*1e490*/  SHF.R.S32.HI R8, RZ, 0x1f, R26 ;  /* 0x0000001fff087819 */ /* 0x000fe2000001141a */
[----:B------:R-:W-:Y:S01]  /*1e4a0*/  IMAD R0, R12, UR4, RZ ;  /* 0x000000040c007c24 */ /* 0x000fe2000f8e02ff */
[-C--:B------:R-:W-:Y:S01]  /*1e4b0*/  LEA.HI R9, R9, R26.reuse, RZ, 0x3 ;  /* 0x0000001a09097211 */ /* 0x080fe200078f18ff */
[----:B0-----:R-:W-:Y:S01]  /*1e4c0*/  IMAD.WIDE.U32 R2, R13, UR4, RZ ;  /* 0x000000040d027c25 */ /* 0x001fe2000f8e00ff */
[----:B------:R-:W-:Y:S01]  /*1e4d0*/  LEA.HI R8, R8, R26, RZ, 0x3 ;  /* 0x0000001a08087211 */ /* 0x000fe200078f18ff */
[----:B------:R-:W-:Y:S01]  /*1e4e0*/  ULDC.64 UR6, c[0x0][0xaf0] ;  /* 0x0002bc0000067ab9 */ /* 0x000fe20000000a00 */
[----:B------:R-:W-:Y:S01]  /*1e4f0*/  LOP3.LUT R9, R9, 0xfffffff8, RZ, 0xc0, !PT ;  /* 0xfffffff809097812 */ /* 0x000fe200078ec0ff */
[----:B------:R-:W-:Y:S01]  /*1e500*/  IMAD R5, R13, UR5, R0 ;  /* 0x000000050d057c24 */ /* 0x000fe2000f8e0200 */
[----:B------:R-:W-:Y:S01]  /*1e510*/  SHF.R.S32.HI R8, RZ, 0x3, R8 ;  /* 0x00000003ff087819 */ /* 0x000fe20000011408 */
[----:B------:R-:W-:-:S02]  /*1e520*/  ULDC.64 UR4, c[0x0][0xae8] ;  /* 0x0002ba0000047ab9 */ /* 0x000fc40000000a00 */
[----:B------:R-:W-:Y:S02]  /*1e530*/  IMAD.IADD R9, R26, 0x1, -R9 ;  /* 0x000000011a097824 */ /* 0x000fe400078e0a09 */
[----:B------:R-:W-:Y:S02]  /*1e540*/  IMAD.IADD R3, R3, 0x1, R5 ;  /* 0x0000000103037824 */ /* 0x000fe400078e0205 */
[----:B------:R-:W-:Y:S01]  /*1e550*/  IMAD R0, R9, 0x20, R8 ;  /* 0x0000002009007824 */ /* 0x000fe200078e0208 */
[----:B-1----:R-:W-:-:S13]  /*1e560*/  ISETP.NE.AND P0, PT, R25, 0x1, PT ;  /* 0x000000011900780c */ /* 0x002fda0003f05270 */
[----:B------:R-:W0:Y:S08]  /*1e570*/  @P0 LDC R4, c[0x0][0xbec] ;  /* 0x0002fb00ff040b82 */ /* 0x000e300000000800 */
[----:B------:R-:W1:Y:S01]  /*1e580*/  @P0 LDC R7, c[0x0][0xbf0] ;  /* 0x0002fc00ff070b82 */ /* 0x000e620000000800 */
[----:B--2---:R-:W-:-:S04]  /*1e590*/  IMAD.WIDE.U32 R2, R10, UR4, R2 ;  /* 0x000000040a027c25 */ /* 0x004fc8000f8e0002 */
[----:B---3--:R-:W-:Y:S02]  /*1e5a0*/  IMAD R9, R6, 0x80, R0 ;  /* 0x0000008006097824 */ /* 0x008fe400078e0200 */
[----:B------:R-:W-:Y:S01]  /*1e5b0*/  IMAD R3, R10, UR5, R3 ;  /* 0x000000050a037c24 */ /* 0x000fe2000f8e0203 */
[----:B------:R-:W-:Y:S01]  /*1e5c0*/  ULDC.64 UR4, c[0x0][0xae0] ;  /* 0x0002b80000047ab9 */ /* 0x000fe20000000a00 */
[----:B0-----:R-:W-:-:S04]  /*1e5d0*/  @P0 IMAD.HI.U32 R0, R9, R4, RZ ;  /* 0x0000000409000227 */ /* 0x001fc800078e00ff */
[----:B------:R-:W-:Y:S01]  /*1e5e0*/  IMAD.MOV.U32 R5, RZ, RZ, R9 ;  /* 0x000000ffff057224 */ /* 0x000fe200078e0009 */
[----:B-1----:R-:W-:Y:S01]  /*1e5f0*/  @P0 SHF.R.U32.HI R5, RZ, R7, R0 ;  /* 0x00000007ff050219 */ /* 0x002fe20000011600 */
[----:B------:R-:W-:Y:S02]  /*1e600*/  IMAD R4, R14, UR6, RZ ;  /* 0x000000060e047c24 */ /* 0x000fe4000f8e02ff */
[----:B------:R-:W-:Y:S01]  /*1e610*/  IMAD.WIDE.U32 R2, R21, UR6, R2 ;  /* 0x0000000615027c25 */ /* 0x000fe2000f8e0002 */
[----:B------:R-:W-:-:S03]  /*1e620*/  SHF.R.S32.HI R0, RZ, 0x1f, R5 ;  /* 0x0000001fff007819 */ /* 0x000fc60000011405 */
[----:B------:R-:W-:Y:S02]  /*1e630*/  IMAD R7, R21, UR7, R4 ;  /* 0x0000000715077c24 */ /* 0x000fe4000f8e0204 */
[----:B------:R-:W-:Y:S02]  /*1e640*/  IMAD.MOV R4, RZ, RZ, -R5 ;  /* 0x000000ffff047224 */ /* 0x000fe400078e0a05 */
[----:B------:R-:W-:Y:S01]  /*1e650*/  IMAD R0, R0, UR4, RZ ;  /* 0x0000000400007c24 */ /* 0x000fe2000f8e02ff */
[----:B------:R-:W-:Y:S01]  /*1e660*/  IADD3 R3, R3, R7, RZ ;  /* 0x0000000703037210 */ /* 0x000fe20007ffe0ff */
[----:B------:R-:W-:Y:S02]  /*1e670*/  IMAD R7, R25, R4, R9 ;  /* 0x0000000419077224 */ /* 0x000fe400078e0209 */
[C---:B------:R-:W-:Y:S02]  /*1e680*/  IMAD R9, R5.reuse, UR5, R0 ;  /* 0x0000000505097c24 */ /* 0x040fe4000f8e0200 */
[----:B------:R-:W-:Y:S01]  /*1e690*/  IMAD.WIDE.U32 R2, R5, UR4, R2 ;  /* 0x0000000405027c25 */ /* 0x000fe2000f8e0002 */
[----:B------:R-:W-:Y:S01]  /*1e6a0*/  SHF.R.S32.HI R0, RZ, 0x1f, R7 ;  /* 0x0000001fff007819 */ /* 0x000fe20000011407 */
[----:B------:R-:W-:-:S02]  /*1e6b0*/  ULDC.64 UR4, c[0x0][0xad8] ;  /* 0x0002b60000047ab9 */ /* 0x000fc40000000a00 */
        /* <DEDUP_REMOVED lines=12> */
.L_x_6713:
[----:B------:R-:W-:Y:S01]  /*1e780*/  IMAD R25, R20, R25, RZ ;  /* 0x0000001914197224 */ /* 0x000fe200078e02ff */
[----:B------:R-:W-:Y:S01]  /*1e790*/  BSSY B1, `(.L_x_6467) ;  /* 0x0000011000017945 */ /* 0x000fe20003800000 */
[----:B------:R-:W-:-:S05]  /*1e7a0*/  IMAD R6, R6, 0x80, R8 ;  /* 0x0000008006067824 */ /* 0x000fca00078e0208 */
[----:B------:R-:W-:-:S13]  /*1e7b0*/  ISETP.GE.AND P0, PT, R6, R25, PT ;  /* 0x000000190600720c */ /* 0x000fda0003f06270 */
[----:B------:R-:W-:Y:S05]  /*1e7c0*/  @P0 BRA `(.L_x_6468) ;  /* 0x0000000000340947 */ /* 0x000fea0003800000 */
[----:B------:R-:W3:Y:S01]  /*1e7d0*/  LDL R9, [R1+0x64] ;  /* 0x0000640001097983 */ /* 0x000ee20000100800 */
[----:B------:R-:W-:-:S03]  /*1e7e0*/  ULDC UR4, c[0x0][0xac8] ;  /* 0x0002b20000047ab9 */ /* 0x000fc60000000800 */
[----:B------:R-:W4:Y:S04]  /*1e7f0*/  LDL R7, [R1+0x88] ;  /* 0x0000880001077983 */ /* 0x000f280000100800 */
[----:B------:R-:W1:Y:S04]  /*1e800*/  LDL R10, [R1+0xdc] ;  /* 0x0000dc00010a7983 */ /* 0x000e680000100800 */
[----:B------:R-:W5:Y:S01]  /*1e810*/  LDL R8, [R1+0xd8] ;  /* 0x0000d80001087983 */ /* 0x000f620000100800 */
[----:B---3--:R-:W-:Y:S02]  /*1e820*/  ISETP.GE.AND P2, PT, R9, UR4, PT ;  /* 0x0000000409007c0c */ /* 0x008fe4000bf46270 */
[----:B----4-:R-:W-:-:S11]  /*1e830*/  ISETP.GE.AND P3, PT, R7, UR4, PT ;  /* 0x0000000407007c0c */ /* 0x010fd6000bf66270 */
[-C--:B--2---:R-:W-:Y:S02]  /*1e840*/  @!P2 LEA R4, P0, R9, R14.reuse, 0x1 ;  /* 0x0000000e0904a211 */ /* 0x084fe400078008ff */
[----:B------:R-:W-:Y:S02]  /*1e850*/  @!P3 LEA R14, P1, R7, R14, 0x1 ;  /* 0x0000000e070eb211 */ /* 0x000fe400078208ff */
[-C--:B-1----:R-:W-:Y:S02]  /*1e860*/  @!P2 LEA.HI.X R5, R9, R0.reuse, R10, 0x1, P0 ;  /* 0x000000000905a211 */ /* 0x082fe400000f0c0a */
[----:B-----5:R-:W-:-:S03]  /*1e870*/  @!P3 LEA.HI.X R15, R7, R0, R8, 0x1, P1 ;  /* 0x00000000070fb211 */ /* 0x020fc600008f0c08 */
[----:B------:R3:W-:Y:S04]  /*1e880*/  @!P2 ST.E.128 desc[UR60][R4.64], RZ ;  /* 0x000000ff0400a985 */ /* 0x0007e8000c101d3c */
[----:B------:R3:W-:Y:S02]  /*1e890*/  @!P3 ST.E.128 desc[UR60][R14.64], RZ ;  /* 0x000000ff0e00b985 */ /* 0x0007e4000c101d3c */
.L_x_6468:
[----:B------:R-:W-:Y:S05]  /*1e8a0*/  BSYNC B1 ;  /* 0x0000000000017941 */ /* 0x000fea0003800000 */
.L_x_6467:
[----:B------:R-:W-:-:S03]  /*1e8b0*/  UMOV UR4, 0xffffffff ;  /* 0xffffffff00047882 */ /* 0x000fc60000000000 */
[----:B------:R-:W-:Y:S05]  /*1e8c0*/  BRA.DIV UR4, `(.L_x_6469) ;  /* 0x000000a604e07947 */ /* 0x000fea000b800000 */
[----:B-1----:R1:W4:Y:S04]  /*1e8d0*/  SHFL.IDX PT, R0, R3, 0x1, 0x181f ;  /* 0x00381f0003007f89 */ /* 0x00232800000e0000 */
[----:B--23--:R1:W2:Y:S02]  /*1e8e0*/  SHFL.IDX PT, R14, R2, 0x1, 0x181f ;  /* 0x00381f00020e7f89 */ /* 0x00c2a400000e0000 */
.L_x_6717:
[----:B------:R-:W-:Y:S01]  /*1e8f0*/  VIADD R4, R6, 0x20 ;  /* 0x0000002006047836 */ /* 0x000fe20000000000 */
[----:B------:R-:W-:Y:S04]  /*1e900*/  BSSY B1, `(.L_x_6470) ;  /* 0x0000010000017945 */ /* 0x000fe80003800000 */
[----:B------:R-:W-:-:S13]  /*1e910*/  ISETP.GE.AND P0, PT, R4, R25, PT ;  /* 0x000000190400720c */ /* 0x000fda0003f06270 */
[----:B------:R-:W-:Y:S05]  /*1e920*/  @P0 BRA `(.L_x_6471) ;  /* 0x0000000000340947 */ /* 0x000fea0003800000 */
[----:B------:R-:W3:Y:S01]  /*1e930*/  LDL R9, [R1+0x64] ;  /* 0x0000640001097983 */ /* 0x000ee20000100800 */
[----:B------:R-:W-:-:S03]  /*1e940*/  ULDC UR4, c[0x0][0xac8] ;  /* 0x0002b20000047ab9 */ /* 0x000fc60000000800 */
[----:B------:R-:W5:Y:S04]  /*1e950*/  LDL R7, [R1+0x88] ;  /* 0x0000880001077983 */ /* 0x000f680000100800 */
[----:B------:R-:W4:Y:S04]  /*1e960*/  LDL R10, [R1+0xdc] ;  /* 0x0000dc00010a7983 */ /* 0x000f280000100800 */
[----:B------:R-:W4:Y:S01]  /*1e970*/  LDL R8, [R1+0xd8] ;  /* 0x0000d80001087983 */ /* 0x000f220000100800 */
[----:B---3--:R-:W-:Y:S02]  /*1e980*/  ISETP.GE.AND P2, PT, R9, UR4, PT ;  /* 0x0000000409007c0c */ /* 0x008fe4000bf46270 */
[----:B-----5:R-:W-:-:S11]  /*1e990*/  ISETP.GE.AND P3, PT, R7, UR4, PT ;  /* 0x0000000407007c0c */ /* 0x020fd6000bf66270 */
[-C--:B--2---:R-:W-:Y:S02]  /*1e9a0*/  @!P2 LEA R4, P0, R9, R14.reuse, 0x1 ;  /* 0x0000000e0904a211 */ /* 0x084fe400078008ff */
[----:B------:R-:W-:Y:S02]  /*1e9b0*/  @!P3 LEA R14, P1, R7, R14, 0x1 ;  /* 0x0000000e070eb211 */ /* 0x000fe400078208ff */
[-C--:B----4-:R-:W-:Y:S02]  /*1e9c0*/  @!P2 LEA.HI.X R5, R9, R0.reuse, R10, 0x1, P0 ;  /* 0x000000000905a211 */ /* 0x090fe400000f0c0a */
[----:B------:R-:W-:-:S03]  /*1e9d0*/  @!P3 LEA.HI.X R15, R7, R0, R8, 0x1, P1 ;  /* 0x00000000070fb211 */ /* 0x000fc600008f0c08 */
[----:B------:R3:W-:Y:S04]  /*1e9e0*/  @!P2 ST.E.128 desc[UR60][R4.64], RZ ;  /* 0x000000ff0400a985 */ /* 0x0007e8000c101d3c */
[----:B------:R3:W-:Y:S02]  /*1e9f0*/  @!P3 ST.E.128 desc[UR60][R14.64], RZ ;  /* 0x000000ff0e00b985 */ /* 0x0007e4000c101d3c */
.L_x_6471:
[----:B------:R-:W-:Y:S05]  /*1ea00*/  BSYNC B1 ;  /* 0x0000000000017941 */ /* 0x000fea0003800000 */
.L_x_6470:
[----:B------:R-:W-:-:S03]  /*1ea10*/  UMOV UR4, 0xffffffff ;  /* 0xffffffff00047882 */ /* 0x000fc60000000000 */
[----:B------:R-:W-:Y:S05]  /*1ea20*/  BRA.DIV UR4, `(.L_x_6472) ;  /* 0x000000a604d07947 */ /* 0x000fea000b800000 */
[----:B----4-:R4:W0:Y:S04]  /*1ea30*/  SHFL.IDX PT, R0, R3, 0x2, 0x181f ;  /* 0x00581f0003007f89 */ /* 0x01082800000e0000 */
[----:B--23--:R4:W2:Y:S02]  /*1ea40*/  SHFL.IDX PT, R14, R2, 0x2, 0x181f ;  /* 0x00581f00020e7f89 */ /* 0x00c8a400000e0000 */
.L_x_6721:
[----:B------:R-:W-:Y:S01]  /*1ea50*/  VIADD R4, R6, 0x40 ;  /* 0x0000004006047836 */ /* 0x000fe20000000000 */
[----:B------:R-:W-:Y:S04]  /*1ea60*/  BSSY B1, `(.L_x_6473) ;  /* 0x0000010000017945 */ /* 0x000fe80003800000 */
[----:B------:R-:W-:-:S13]  /*1ea70*/  ISETP.GE.AND P0, PT, R4, R25, PT ;  /* 0x000000190400720c */ /* 0x000fda0003f06270 */
[----:B------:R-:W-:Y:S05]  /*1ea80*/  @P0 BRA `(.L_x_6474) ;  /* 0x0000000000340947 */ /* 0x000fea0003800000 */
[----:B------:R-:W3:Y:S01]  /*1ea90*/  LDL R9, [R1+0x64] ;  /* 0x0000640001097983 */ /* 0x000ee20000100800 */
[----:B------:R-:W-:-:S03]  /*1eaa0*/  ULDC UR4, c[0x0][0xac8] ;  /* 0x0002b20000047ab9 */ /* 0x000fc60000000800 */
[----:B------:R-:W5:Y:S04]  /*1eab0*/  LDL R7, [R1+0x88] ;  /* 0x0000880001077983 */ /* 0x000f680000100800 */
[----:B------:R-:W0:Y:S04]  /*1eac0*/  LDL R10, [R1+0xdc] ;  /* 0x0000dc00010a7983 */ /* 0x000e280000100800 */
[----:B------:R-:W4:Y:S01]  /*1ead0*/  LDL R8, [R1+0xd8] ;  /* 0x0000d80001087983 */ /* 0x000f220000100800 */
[----:B---3--:R-:W-:Y:S02]  /*1eae0*/  ISETP.GE.AND P2, PT, R9, UR4, PT ;  /* 0x0000000409007c0c */ /* 0x008fe4000bf46270 */
[----:B-----5:R-:W-:-:S11]  /*1eaf0*/  ISETP.GE.AND P3, PT, R7, UR4, PT ;  /* 0x0000000407007c0c */ /* 0x020fd6000bf66270 */
[-C--:B--2---:R-:W-:Y:S02]  /*1eb00*/  @!P2 LEA R4, P0, R9, R14.reuse, 0x1 ;  /* 0x0000000e0904a211 */ /* 0x084fe400078008ff */
[----:B------:R-:W-:Y:S02]  /*1eb10*/  @!P3 LEA R14, P1, R7, R14, 0x1 ;  /* 0x0000000e070eb211 */ /* 0x000fe400078208ff */
[-C--:B0-----:R-:W-:Y:S02]  /*1eb20*/  @!P2 LEA.HI.X R5, R9, R0.reuse, R10, 0x1, P0 ;  /* 0x000000000905a211 */ /* 0x081fe400000f0c0a */
[----:B----4-:R-:W-:-:S03]  /*1eb30*/  @!P3 LEA.HI.X R15, R7, R0, R8, 0x1, P1 ;  /* 0x00000000070fb211 */ /* 0x010fc600008f0c08 */
[----:B------:R3:W-:Y:S04]  /*1eb40*/  @!P2 ST.E.128 desc[UR60][R4.64], RZ ;  /* 0x000000ff0400a985 */ /* 0x0007e8000c101d3c */
[----:B------:R3:W-:Y:S02]  /*1eb50*/  @!P3 ST.E.128 desc[UR60][R14.64], RZ ;  /* 0x000000ff0e00b985 */ /* 0x0007e4000c101d3c */
.L_x_6474:
[----:B------:R-:W-:Y:S05]  /*1eb60*/  BSYNC B1 ;  /* 0x0000000000017941 */ /* 0x000fea0003800000 */
.L_x_6473:
[----:B------:R-:W-:-:S03]  /*1eb70*/  UMOV UR4, 0xffffffff ;  /* 0xffffffff00047882 */ /* 0x000fc60000000000 */
[----:B------:R-:W-:Y:S05]  /*1eb80*/  BRA.DIV UR4, `(.L_x_6475) ;  /* 0x000000a604c07947 */ /* 0x000fea000b800000 */
[----:B0-----:R0:W0:Y:S04]  /*1eb90*/  SHFL.IDX PT, R0, R3, 0x3, 0x181f ;  /* 0x00781f0003007f89 */ /* 0x00102800000e0000 */
[----:B--23--:R2:W3:Y:S02]  /*1eba0*/  SHFL.IDX PT, R14, R2, 0x3, 0x181f ;  /* 0x00781f00020e7f89 */ /* 0x00c4e400000e0000 */
.L_x_6725:
[----:B-12-4-:R-:W-:-:S05]  /*1ebb0*/  VIADD R2, R6, 0x60 ;  /* 0x0000006006027836 */ /* 0x016fca0000000000 */
[----:B------:R-:W-:-:S13]  /*1ebc0*/  ISETP.GE.AND P0, PT, R2, R25, PT ;  /* 0x000000190200720c */ /* 0x000fda0003f06270 */
[----:B------:R-:W-:Y:S05]  /*1ebd0*/  @P0 BRA `(.L_x_6458) ;  /* 0x0000000000340947 */ /* 0x000fea0003800000 */
[----:B------:R-:W2:Y:S01]  /*1ebe0*/  LDL R7, [R1+0x64] ;  /* 0x0000640001077983 */ /* 0x000ea20000100800 */
[----:B------:R-:W-:-:S03]  /*1ebf0*/  ULDC UR4, c[0x0][0xac8] ;  /* 0x0002b20000047ab9 */ /* 0x000fc60000000800 */
[----:B------:R-:W4:Y:S04]  /*1ec00*/  LDL R4, [R1+0x88] ;  /* 0x0000880001047983 */ /* 0x000f280000100800 */
[----:B------:R-:W0:Y:S04]  /*1ec10*/  LDL R8, [R1+0xdc] ;  /* 0x0000dc0001087983 */ /* 0x000e280000100800 */
[----:B------:R-:W5:Y:S01]  /*1ec20*/  LDL R5, [R1+0xd8] ;  /* 0x0000d80001057983 */ /* 0x000f620000100800 */
[----:B--2---:R-:W-:Y:S02]  /*1ec30*/  ISETP.GE.AND P2, PT, R7, UR4, PT ;  /* 0x0000000407007c0c */ /* 0x004fe4000bf46270 */
[----:B----4-:R-:W-:-:S11]  /*1ec40*/  ISETP.GE.AND P3, PT, R4, UR4, PT ;  /* 0x0000000404007c0c */ /* 0x010fd6000bf66270 */
[CC--:B---3--:R-:W-:Y:S02]  /*1ec50*/  @!P2 LEA R2, P0, R7.reuse, R14.reuse, 0x1 ;  /* 0x0000000e0702a211 */ /* 0x0c8fe400078008ff */
[C---:B------:R-:W-:Y:S02]  /*1ec60*/  @!P3 LEA R14, P1, R4.reuse, R14, 0x1 ;  /* 0x0000000e040eb211 */ /* 0x040fe400078208ff */
[-C--:B0-----:R-:W-:Y:S02]  /*1ec70*/  @!P2 LEA.HI.X R3, R7, R0.reuse, R8, 0x1, P0 ;  /* 0x000000000703a211 */ /* 0x081fe400000f0c08 */
[----:B-----5:R-:W-:-:S03]  /*1ec80*/  @!P3 LEA.HI.X R15, R4, R0, R5, 0x1, P1 ;  /* 0x00000000040fb211 */ /* 0x020fc600008f0c05 */
[----:B------:R0:W-:Y:S04]  /*1ec90*/  @!P2 ST.E.128 desc[UR60][R2.64], RZ ;  /* 0x000000ff0200a985 */ /* 0x0001e8000c101d3c */
[----:B------:R0:W-:Y:S02]  /*1eca0*/  @!P3 ST.E.128 desc[UR60][R14.64], RZ ;  /* 0x000000ff0e00b985 */ /* 0x0001e4000c101d3c */
.L_x_6458:
[----:B------:R-:W-:Y:S05]  /*1ecb0*/  BSYNC B0 ;  /* 0x0000000000007941 */ /* 0x000fea0003800000 */
.L_x_6443:
[----:B------:R-:W-:Y:S02]  /*1ecc0*/  ULDC UR4, c[0x0][0xc3c] ;  /* 0x00030f0000047ab9 */ /* 0x000fe40000000800 */
[----:B------:R-:W-:-:S13]  /*1ecd0*/  ISETP.GE.AND P0, PT, R123, UR4, PT ;  /* 0x000000047b007c0c */ /* 0x000fda000bf06270 */
[----:B------:R-:W-:Y:S05]  /*1ece0*/  @!P0 BRA `(.L_x_6476) ;  /* 0xfffffe2400a48947 */ /* 0x000fea000383ffff */
[----:B------:R-:W-:Y:S05]  /*1ecf0*/  BRA `(.L_x_6292) ;  /* 0x0000007400bc7947 */ /* 0x000fea0003800000 */
.L_x_6290:
        /* <DEDUP_REMOVED lines=20> */
.L_x_6477:
        /* <DEDUP_REMOVED lines=44> */
.L_x_6481:
        /* <DEDUP_REMOVED lines=38> */
.L_x_6479:
[----:B------:R-:W-:Y:S02]  /*1f360*/  IMAD.IADD R11, R7, 0x1, -R4 ;  /* 0x00000001070b7824 */ /* 0x000fe400078e0a04 */
[----:B------:R-:W-:Y:S02]  /*1f370*/  IMAD.MOV.U32 R12, RZ, RZ, RZ ;  /* 0x000000ffff0c7224 */ /* 0x000fe400078e00ff */
[----:B------:R-:W-:-:S05]  /*1f380*/  IMAD R3, R2, UR5, R11 ;  /* 0x0000000502037c24 */ /* 0x000fca000f8e020b */
[----:B------:R-:W-:-:S13]  /*1f390*/  ISETP.GT.AND P0, PT, R3, UR6, PT ;  /* 0x0000000603007c0c */ /* 0x000fda000bf04270 */
[----:B------:R-:W-:-:S04]  /*1f3a0*/  VOTE.ANY R10, PT, !P0 ;  /* 0x00000000000a7806 */ /* 0x000fc800040e0100 */
[----:B------:R-:W0:Y:S01]  /*1f3b0*/  POPC R5, R10 ;  /* 0x0000000a00057309 */ /* 0x000e220000000000 */
[----:B------:R-:W-:Y:S01]  /*1f3c0*/  ISETP.NE.AND P0, PT, R10, RZ, PT ;  /* 0x000000ff0a00720c */ /* 0x000fe20003f05270 */
[----:B0-----:R-:W0:Y:S04]  /*1f3d0*/  SHFL.IDX PT, R6, R6, R5, 0x1f ;  /* 0x00001f0506067589 */ /* 0x001e2800000e0000 */
        /* <DEDUP_REMOVED lines=12> */
.L_x_6482:
        /* <DEDUP_REMOVED lines=11> */
[----:B-1----:R-:W-:Y:S02]  /*1f550*/  VIADD R3, R10, 0xffffffe ;  /* 0x0ffffffe0a037836 */ /* 0x002fe40000000000 */
        /* <DEDUP_REMOVED lines=8> */
[----:B------:R-:W-:Y:S02]  /*1f5e0*/  MOV R2, RZ ;  /* 0x000000ff00027202 */ /* 0x000fe40000000f00 */
[----:B------:R-:W-:-:S03]  /*1f5f0*/  ISETP.NE.AND P1, PT, R6, RZ, PT ;  /* 0x000000ff0600720c */ /* 0x000fc60003f25270 */
        /* <DEDUP_REMOVED lines=8> */
[-C--:B------:R-:W-:Y:S01]  /*1f680*/  IABS R3, R11.reuse ;  /* 0x0000000b00037213 */ /* 0x080fe20000000000 */
[----:B------:R-:W-:-:S04]  /*1f690*/  IMAD R6, R6, R11, RZ ;  /* 0x0000000b06067224 */ /* 0x000fc800078e02ff */
[----:B------:R-:W-:-:S04]  /*1f6a0*/  IMAD.HI.U32 R4, R4, R3, RZ ;  /* 0x0000000304047227 */ /* 0x000fc800078e00ff */
[----:B------:R-:W-:Y:S02]  /*1f6b0*/  IMAD R2, R4, R2, R3 ;  /* 0x0000000204027224 */ /* 0x000fe400078e0203 */
[----:B------:R-:W-:-:S03]  /*1f6c0*/  IMAD.IADD R6, R9, 0x1, -R6 ;  /* 0x0000000109067824 */ /* 0x000fc600078e0a06 */
[----:B------:R-:W-:Y:S02]  /*1f6d0*/  ISETP.GT.U32.AND P1, PT, R7, R2, PT ;  /* 0x000000020700720c */ /* 0x000fe40003f24070 */
[----:B------:R1:W-:Y:S11]  /*1f6e0*/  STL [R1+0x4], R6 ;  /* 0x0000040601007387 */ /* 0x0003f60000100800 */
[----:B------:R-:W-:-:S02]  /*1f6f0*/  @!P1 IMAD.IADD R2, R2, 0x1, -R7 ;  /* 0x0000000102029824 */ /* 0x000fc400078e0a07 */
[----:B------:R-:W-:Y:S01]  /*1f700*/  @!P1 VIADD R4, R4, 0x1 ;  /* 0x0000000104049836 */ /* 0x000fe20000000000 */
[----:B------:R-:W-:Y:S02]  /*1f710*/  ISETP.NE.AND P1, PT, R8, RZ, PT ;  /* 0x000000ff0800720c */ /* 0x000fe40003f25270 */
[----:B------:R-:W-:Y:S02]  /*1f720*/  ISETP.GE.U32.AND P0, PT, R2, R7, PT ;  /* 0x000000070200720c */ /* 0x000fe40003f06070 */
[----:B------:R-:W-:-:S04]  /*1f730*/  LOP3.LUT R2, R11, R8, RZ, 0x3c, !PT ;  /* 0x000000080b027212 */ /* 0x000fc800078e3cff */
[----:B------:R-:W-:-:S07]  /*1f740*/  ISETP.GE.AND P2, PT, R2, RZ, PT ;  /* 0x000000ff0200720c */ /* 0x000fce0003f46270 */
[----:B------:R-:W-:-:S06]  /*1f750*/  @P0 VIADD R4, R4, 0x1 ;  /* 0x0000000104040836 */ /* 0x000fcc0000000000 */
[----:B------:R-:W-:Y:S01]  /*1f760*/  @!P2 IMAD.MOV R4, RZ, RZ, -R4 ;  /* 0x000000ffff04a224 */ /* 0x000fe200078e0a04 */
[----:B------:R-:W-:-:S04]  /*1f770*/  @!P1 LOP3.LUT R4, RZ, R8, RZ, 0x33, !PT ;  /* 0x00000008ff049212 */ /* 0x000fc800078e33ff */
[----:B------:R-:W-:Y:S01]  /*1f780*/  IADD3 R2, -R4, RZ, RZ ;  /* 0x000000ff04027210 */ /* 0x000fe20007ffe1ff */
[----:B------:R-:W-:-:S04]  /*1f790*/  IMAD R4, R8, 0x1000000, R4 ;  /* 0x0100000008047824 */ /* 0x000fc800078e0204 */
[----:B------:R-:W-:Y:S02]  /*1f7a0*/  IMAD R11, R8, R2, R11 ;  /* 0x00000002080b7224 */ /* 0x000fe400078e020b */
[----:B------:R-:W-:Y:S02]  /*1f7b0*/  VIADD R2, R5, UR4 ;  /* 0x0000000405027c36 */ /* 0x000fe40008000000 */
[----:B------:R-:W-:-:S03]  /*1f7c0*/  IMAD R3, R11, 0x10000, R4 ;  /* 0x000100000b037824 */ /* 0x000fc600078e0204 */
[----:B------:R1:W-:Y:S04]  /*1f7d0*/  STL [R1+0xc], R2 ;  /* 0x00000c0201007387 */ /* 0x0003e80000100800 */
[----:B------:R1:W-:Y:S01]  /*1f7e0*/  STL [R1+0x8], R3 ;  /* 0x0000080301007387 */ /* 0x0003e20000100800 */
[----:B------:R-:W-:Y:S05]  /*1f7f0*/  BRA `(.L_x_6483) ;  /* 0x0000000000107947 */ /* 0x000fea0003800000 */
.L_x_6480:
[----:B------:R-:W-:Y:S01]  /*1f800*/  IMAD.U32 R2, RZ, RZ, UR6 ;  /* 0x00000006ff027e24 */ /* 0x000fe2000f8e00ff */
[----:B------:R0:W-:Y:S04]  /*1f810*/  STL [R1+0x4], RZ ;  /* 0x000004ff01007387 */ /* 0x0001e80000100800 */
[----:B------:R0:W-:Y:S04]  /*1f820*/  STL [R1+0x8], RZ ;  /* 0x000008ff01007387 */ /* 0x0001e80000100800 */
[----:B------:R0:W-:Y:S02]  /*1f830*/  STL [R1], R2 ;  /* 0x0000000201007387 */ /* 0x0001e40000100800 */
.L_x_6483:
[----:B------:R-:W2:Y:S04]  /*1f840*/  LDL R4, [R1] ;  /* 0x0000000001047983 */ /* 0x000ea80000100800 */
[----:B------:R-:W2:Y:S04]  /*1f850*/  LDL R5, [R1+0x4] ;  /* 0x0000040001057983 */ /* 0x000ea80000100800 */
[----:B-1----:R-:W2:Y:S04]  /*1f860*/  LDL R6, [R1+0x8] ;  /* 0x0000080001067983 */ /* 0x002ea80000100800 */
[----:B------:R-:W2:Y:S01]  /*1f870*/  LDL R7, [R1+0xc] ;  /* 0x00000c0001077983 */ /* 0x000ea20000100800 */
[----:B------:R-:W-:-:S13]  /*1f880*/  ISETP.NE.AND P0, PT, R0, RZ, PT ;  /* 0x000000ff0000720c */ /* 0x000fda0003f05270 */
[----:B------:R-:W1:Y:S01]  /*1f890*/  @!P0 S2R R3, SR_CgaCtaId ;  /* 0x0000000000038919 */ /* 0x000e620000008800 */
[----:B------:R-:W-:-:S04]  /*1f8a0*/  @!P0 MOV R0, 0x400 ;  /* 0x0000040000008802 */ /* 0x000fc80000000f00 */
[----:B-1----:R-:W-:-:S05]  /*1f8b0*/  @!P0 LEA R0, R3, R0, 0x18 ;  /* 0x0000000003008211 */ /* 0x002fca00078ec0ff */
[----:B--2---:R2:W-:Y:S01]  /*1f8c0*/  @!P0 STS.128 [R0+0x2e8d0], R4 ;  /* 0x02e8d00400008388 */ /* 0x0045e20000000c00 */
[----:B------:R-:W-:Y:S06]  /*1f8d0*/  BAR.ARV 0x5, 0x180 ;  /* 0x0146000000007b1d */ /* 0x000fec0000002000 */
.L_x_6478:
        /* <DEDUP_REMOVED lines=8> */
[----:B---3--:R-:W2:Y:S01]  /*1f960*/  LDL R0, [R1+0xe0] ;  /* 0x0000e00001007983 */ /* 0x008ea20000100800 */
[----:B------:R-:W3:Y:S01]  /*1f970*/  S2UR UR5, SR_CgaCtaId ;  /* 0x00000000000579c3 */ /* 0x000ee20000008800 */
[----:B------:R-:W-:Y:S01]  /*1f980*/  UMOV UR4, 0x400 ;  /* 0x0000040000047882 */ /* 0x000fe20000000000 */
[----:B------:R-:W-:Y:S01]  /*1f990*/  BSSY B7, `(.L_x_6484) ;  /* 0x0000662000077945 */ /* 0x000fe20003800000 */
[----:B------:R-:W4:Y:S01]  /*1f9a0*/  S2R R11, SR_TID.X ;  /* 0x00000000000b7919 */ /* 0x000f220000002100 */
[----:B------:R-:W-:Y:S01]  /*1f9b0*/  ULDC.64 UR36, c[0x0][0x198] ;  /* 0x0000660000247ab9 */ /* 0x000fe20000000a00 */
[----:B------:R-:W-:Y:S01]  /*1f9c0*/  ULDC UR40, c[0x0][0xc] ;  /* 0x0000030000287ab9 */ /* 0x000fe20000000800 */
[----:B---3--:R-:W-:-:S06]  /*1f9d0*/  ULEA UR4, UR5, UR4, 0x18 ;  /* 0x0000000405047291 */ /* 0x008fcc000f8ec03f */
[----:B------:R-:W-:Y:S02]  /*1f9e0*/  IMAD.U32 R18, RZ, RZ, UR4 ;  /* 0x00000004ff127e24 */ /* 0x000fe4000f8e00ff */
[C---:B----4-:R-:W-:Y:S01]  /*1f9f0*/  IMAD.SHL.U32 R3, R11.reuse, 0x2, RZ ;  /* 0x000000020b037824 */ /* 0x050fe200078e00ff */
[C---:B------:R-:W-:Y:S01]  /*1fa00*/  LOP3.LUT R10, R11.reuse, 0x7f, RZ, 0xc0, !PT ;  /* 0x0000007f0b0a7812 */ /* 0x040fe200078ec0ff */
[C---:B-1----:R-:W-:Y:S01]  /*1fa10*/  IMAD.SHL.U32 R5, R11.reuse, 0x20, RZ ;  /* 0x000000200b057824 */ /* 0x042fe200078e00ff */
[----:B------:R-:W-:Y:S02]  /*1fa20*/  SHF.R.U32.HI R6, RZ, 0x1, R11 ;  /* 0x00000001ff067819 */ /* 0x000fe4000001160b */
[----:B------:R-:W-:Y:S02]  /*1fa30*/  LOP3.LUT P0, RZ, R11, 0x4, RZ, 0xc0, !PT ;  /* 0x000000040bff7812 */ /* 0x000fe4000780c0ff */
[----:B------:R-:W-:-:S04]  /*1fa40*/  LOP3.LUT R7, R5, 0x80, RZ, 0xc0, !PT ;  /* 0x0000008005077812 */ /* 0x000fc800078ec0ff */
[----:B------:R-:W-:Y:S02]  /*1fa50*/  LOP3.LUT R7, R7, 0x10, R11, 0xf8, !PT ;  /* 0x0000001007077812 */ /* 0x000fe400078ef80b */
[----:B--2---:R-:W-:Y:S01]  /*1fa60*/  R2UR UR6, R0 ;  /* 0x00000000000672ca */ /* 0x004fe200000e0000 */
[----:B------:R-:W-:-:S05]  /*1fa70*/  IMAD.SHL.U32 R0, R11, 0x10, RZ ;  /* 0x000000100b007824 */ /* 0x000fca00078e00ff */
[----:B0-----:R-:W-:-:S04]  /*1fa80*/  LOP3.LUT R2, R0, 0x3f0, RZ, 0xc0, !PT ;  /* 0x000003f000027812 */ /* 0x001fc800078ec0ff */
[----:B------:R-:W-:Y:S02]  /*1fa90*/  LOP3.LUT R3, R2, 0x70, R3, 0x78, !PT ;  /* 0x0000007002037812 */ /* 0x000fe400078e7803 */
[----:B------:R-:W-:Y:S01]  /*1faa0*/  SHF.L.U32 R2, R10, 0x4, RZ ;  /* 0x000000040a027819 */ /* 0x000fe200000006ff */
[----:B------:R-:W-:Y:S02]  /*1fab0*/  ULOP3.LUT UR38, UR6, 0x1, URZ, 0xfc, !UPT ;  /* 0x0000000106267892 */ /* 0x000fe4000f8efc3f */
[----:B------:R-:W-:Y:S01]  /*1fac0*/  ULOP3.LUT UR39, UR6, 0x2, URZ, 0xfc, !UPT ;  /* 0x0000000206277892 */ /* 0x000fe2000f8efc3f */
[----:B------:R-:W-:Y:S02]  /*1fad0*/  LOP3.LUT R3, R3, 0x400, R2, 0xf8, !PT ;  /* 0x0000040003037812 */ /* 0x000fe400078ef802 */
[----:B------:R-:W-:-:S03]  /*1fae0*/  LOP3.LUT R2, R2, 0x600, RZ, 0xc0, !PT ;  /* 0x0000060002027812 */ /* 0x000fc600078ec0ff */
[----:B------:R-:W-:Y:S01]  /*1faf0*/  IMAD.IADD R3, R18, 0x1, R3 ;  /* 0x0000000112037824 */ /* 0x000fe200078e0203 */
[----:B------:R-:W-:-:S04]  /*1fb00*/  LOP3.LUT R2, R2, 0x60, R5, 0xf8, !PT ;  /* 0x0000006002027812 */ /* 0x000fc800078ef805 */
[----:B------:R-:W-:Y:S01]  /*1fb10*/  LOP3.LUT R4, R2, 0x100, R5, 0xf8, !PT ;  /* 0x0000010002047812 */ /* 0x000fe200078ef805 */
[----:B------:R-:W-:-:S05]  /*1fb20*/  IMAD.SHL.U32 R2, R11, 0x80, RZ ;  /* 0x000000800b027824 */ /* 0x000fca00078e00ff */
[----:B------:R-:W-:-:S04]  /*1fb30*/  LOP3.LUT R5, R2, 0x380, RZ, 0xc0, !PT ;  /* 0x0000038002057812 */ /* 0x000fc800078ec0ff */
[----:B------:R-:W-:Y:S01]  /*1fb40*/  LOP3.LUT R5, R5, 0x30, R6, 0xf8, !PT ;  /* 0x0000003005057812 */ /* 0x000fe200078ef806 */
[----:B------:R-:W-:-:S03]  /*1fb50*/  IMAD.SHL.U32 R6, R11, 0x4, RZ ;  /* 0x000000040b067824 */ /* 0x000fc600078e00ff */
[----:B------:R-:W-:Y:S02]  /*1fb60*/  LOP3.LUT R5, R5, 0x70, R0, 0x78, !PT ;  /* 0x0000007005057812 */ /* 0x000fe400078e7800 */
[----:B------:R-:W-:Y:S02]  /*1fb70*/  LOP3.LUT R7, R7, 0x10, R6, 0x78, !PT ;  /* 0x0000001007077812 */ /* 0x000fe400078e7806 */
[----:B------:R-:W-:Y:S02]  /*1fb80*/  LOP3.LUT R9, R5, 0xc00, R2, 0xf8, !PT ;  /* 0x00000c0005097812 */ /* 0x000fe400078ef802 */
[----:B------:R-:W-:Y:S02]  /*1fb90*/  LOP3.LUT R8, R4, R7, RZ, 0xfc, !PT ;  /* 0x0000000704087212 */ /* 0x000fe400078efcff */
[----:B------:R-:W-:Y:S01]  /*1fba0*/  SHF.R.U32.HI R4, RZ, 0x3, R10 ;  /* 0x00000003ff047819 */ /* 0x000fe2000001160a */
[C---:B------:R-:W-:Y:S02]  /*1fbb0*/  VIADD R2, R9.reuse, 0x40 ;  /* 0x0000004009027836 */ /* 0x040fe40000000000 */
[----:B------:R-:W-:Y:S01]  /*1fbc0*/  @P0 VIADD R2, R9, 0xffffffc0 ;  /* 0xffffffc009020836 */ /* 0x000fe20000000000 */
[----:B------:R-:W-:Y:S01]  /*1fbd0*/  LOP3.LUT R0, R4, 0x70, R0, 0xf8, !PT ;  /* 0x0000007004007812 */ /* 0x000fe200078ef800 */
[----:B------:R-:W-:Y:S01]  /*1fbe0*/  STL [R1+0x10], R8 ;  /* 0x0000100801007387 */ /* 0x000fe20000100800 */
[----:B------:R-:W-:-:S03]  /*1fbf0*/  IMAD.MOV.U32 R0, RZ, RZ, 0x1 ;  /* 0x00000001ff007424 */ /* 0x000fc600078e00ff */
[----:B------:R-:W-:Y:S04]  /*1fc00*/  STL [R1+0x14], R9 ;  /* 0x0000140901007387 */ /* 0x000fe80000100800 */
[----:B------:R0:W-:Y:S04]  /*1fc10*/  STL [R1+0x68], R3 ;  /* 0x0000680301007387 */ /* 0x0001e80000100800 */
[----:B------:R-:W-:Y:S04]  /*1fc20*/  STL [R1+0x78], RZ ;  /* 0x000078ff01007387 */ /* 0x000fe80000100800 */
[----:B------:R1:W-:Y:S01]  /*1fc30*/  STL [R1+0x38], R2 ;  /* 0x0000380201007387 */ /* 0x0003e20000100800 */
[----:B0-----:R-:W-:-:S03]  /*1fc40*/  LOP3.LUT R3, R8, 0x1800, RZ, 0xfc, !PT ;  /* 0x0000180008037812 */ /* 0x001fc600078efcff */
[----:B------:R-:W-:Y:S04]  /*1fc50*/  STL [R1+0x28], R0 ;  /* 0x0000280001007387 */ /* 0x000fe80000100800 */
[----:B------:R-:W-:Y:S01]  /*1fc60*/  STL [R1+0x20], RZ ;  /* 0x000020ff01007387 */ /* 0x000fe20000100800 */
[----:B-1----:R-:W-:-:S03]  /*1fc70*/  LOP3.LUT R2, R8, 0x2800, RZ, 0xfc, !PT ;  /* 0x0000280008027812 */ /* 0x002fc600078efcff */
[----:B------:R-:W-:Y:S04]  /*1fc80*/  STL [R1+0x1c], RZ ;  /* 0x00001cff01007387 */ /* 0x000fe80000100800 */
[----:B------:R0:W-:Y:S04]  /*1fc90*/  STL [R1+0x24], R0 ;  /* 0x0000240001007387 */ /* 0x0001e80000100800 */
[----:B------:R1:W-:Y:S04]  /*1fca0*/  STL [R1+0x54], R3 ;  /* 0x0000540301007387 */ /* 0x0003e80000100800 */
[----:B------:R2:W-:Y:S01]  /*1fcb0*/  STL [R1+0x4c], R2 ;  /* 0x00004c0201007387 */ /* 0x0005e20000100800 */
[----:B0-----:R-:W-:-:S02]  /*1fcc0*/  LOP3.LUT R0, R8, 0x3800, RZ, 0xfc, !PT ;  /* 0x0000380008007812 */ /* 0x001fc400078efcff */
[----:B-1----:R-:W-:-:S03]  /*1fcd0*/  LOP3.LUT R3, R8, 0x4800, RZ, 0xfc, !PT ;  /* 0x0000480008037812 */ /* 0x002fc600078efcff */
[----:B------:R0:W-:Y:S01]  /*1fce0*/  STL [R1+0x48], R0 ;  /* 0x0000480001007387 */ /* 0x0001e20000100800 */
[----:B--2---:R-:W-:-:S03]  /*1fcf0*/  LOP3.LUT R2, R8, 0x5800, RZ, 0xfc, !PT ;  /* 0x0000580008027812 */ /* 0x004fc600078efcff */
[----:B------:R1:W-:Y:S04]  /*1fd00*/  STL [R1+0x44], R3 ;  /* 0x0000440301007387 */ /* 0x0003e80000100800 */
[----:B------:R1:W-:Y:S01]  /*1fd10*/  STL [R1+0x40], R2 ;  /* 0x0000400201007387 */ /* 0x0003e20000100800 */
[----:B0-----:R-:W-:-:S05]  /*1fd20*/  LOP3.LUT R0, R8, 0x6800, RZ, 0xfc, !PT ;  /* 0x0000680008007812 */ /* 0x001fca00078efcff */
[----:B------:R1:W-:Y:S02]  /*1fd30*/  STL [R1+0x3c], R0 ;  /* 0x00003c0001007387 */ /* 0x0003e40000100800 */
.L_x_6588:
        /* <DEDUP_REMOVED lines=13> */
[----:B0-2---:R-:W-:Y:S01]  /*1fe10*/  SHF.R.S32.HI R4, RZ, 0x1f, R15 ;  /* 0x0000001fff047819 */ /* 0x005fe2000001140f */
[----:B------:R-:W-:-:S08]  /*1fe20*/  IMAD.SHL.U32 R14, R15, 0x4, RZ ;  /* 0x000000040f0e7824 */ /* 0x000fd000078e00ff */
        /* <DEDUP_REMOVED lines=25> */
[----:B---3--:R-:W-:Y:S01]  /*1ffc0*/  IMAD.U32 R12, RZ, RZ, UR4 ;  /* 0x00000004ff0c7e24 */ /* 0x008fe2000f8e00ff */
        /* <DEDUP_REMOVED lines=24> */
.L_x_6485:
        /* <DEDUP_REMOVED lines=18> */
.L_x_6486:
[----:B------:R-:W-:Y:S05]  /*20270*/  @!P0 BRA `(.L_x_6487) ;  /* 0x00000000000c8947 */ /* 0x000fea0003800000 */
[----:B------:R-:W2:Y:S04]  /*20280*/  LDG.E R8, desc[UR60][R6.64] ;  /* 0x0000003c06087981 */ /* 0x000ea8000c1e1900 */
[----:B------:R-:W2:Y:S02]  /*20290*/  LDG.E R6, desc[UR60][R6.64+0x4] ;  /* 0x0000043c06067981 */ /* 0x000ea4000c1e1900 */
[----:B--2---:R-:W-:-:S07]  /*202a0*/  IADD3 R8, -R8, R6, RZ ;  /* 0x0000000608087210 */ /* 0x004fce0007ffe1ff */
.L_x_6487:
[----:B-----5:R-:W-:Y:S02]  /*202b0*/  IMAD.IADD R6, R8, 0x1, -R0 ;  /* 0x0000000108067824 */ /* 0x020fe400078e0a00 */
[----:B------:R-:W2:Y:S04]  /*202c0*/  @P2 LDG.E R0, desc[UR60][R4.64] ;  /* 0x0000003c04002981 */ /* 0x000ea8000c1e1900 */
[----:B------:R-:W2:Y:S01]  /*202d0*/  @P2 LDG.E R4, desc[UR60][R4.64+0x4] ;  /* 0x0000043c04042981 */ /* 0x000ea2000c1e1900 */
[----:B0-----:R-:W-:Y:S01]  /*202e0*/  IMAD.MOV.U32 R2, RZ, RZ, RZ ;  /* 0x000000ffff027224 */ /* 0x001fe200078e00ff */
[----:B------:R-:W-:Y:S01]  /*202f0*/  BSSY B0, `(.L_x_6488) ;  /* 0x0000029000007945 */ /* 0x000fe20003800000 */
[----:B------:R-:W-:Y:S02]  /*20300*/  LOP3.LUT R20, R17, 0xff, RZ, 0xc0, !PT ;  /* 0x000000ff11147812 */ /* 0x000fe400078ec0ff */
[----:B------:R-:W-:Y:S01]  /*20310*/  SHF.R.U32.HI R17, RZ, 0x10, R17 ;  /* 0x00000010ff117819 */ /* 0x000fe20000011611 */
[----:B--2---:R-:W-:-:S04]  /*20320*/  @P2 IMAD.IADD R9, R4, 0x1, -R0 ;  /* 0x0000000104092824 */ /* 0x004fc800078e0a00 */
[----:B------:R-:W-:-:S04]  /*20330*/  IMAD.IADD R0, R6, 0x1, R9 ;  /* 0x0000000106007824 */ /* 0x000fc800078e0209 */
[C---:B------:R-:W-:Y:S01]  /*20340*/  VIADD R3, R0.reuse, 0xdf ;  /* 0x000000df00037836 */ /* 0x040fe20000000000 */
[----:B------:R-:W-:Y:S01]  /*20350*/  ISETP.GE.AND P1, PT, R0, 0x1, PT ;  /* 0x000000010000780c */ /* 0x000fe20003f26270 */
[----:B------:R-:W-:Y:S02]  /*20360*/  IMAD.MOV.U32 R0, RZ, RZ, RZ ;  /* 0x000000ffff007224 */ /* 0x000fe400078e00ff */
[----:B------:R-:W-:-:S05]  /*20370*/  IMAD.HI R2, R3, -0x6db6db6d, R2 ;  /* 0x9249249303027827 */ /* 0x000fca00078e0202 */
[----:B------:R-:W-:-:S04]  /*20380*/  SHF.R.U32.HI R19, RZ, 0x1f, R2 ;  /* 0x0000001fff137819 */ /* 0x000fc80000011602 */
[----:B------:R-:W-:Y:S01]  /*20390*/  LEA.HI.SX32 R19, R2, R19, 0x19 ;  /* 0x0000001302137211 */ /* 0x000fe200078fcaff */
        /* <DEDUP_REMOVED lines=13> */
[----:B------:R-:W-:Y:S01]  /*20470*/  IMAD R7, R4, R3, RZ ;  /* 0x0000000304077224 */ /* 0x000fe200078e02ff */
[----:B------:R-:W-:-:S05]  /*20480*/  MOV R4, RZ ;  /* 0x000000ff00047202 */ /* 0x000fca0000000f00 */
        /* <DEDUP_REMOVED lines=15> */
.L_x_6489:
[----:B------:R-:W-:Y:S05]  /*20580*/  BSYNC B0 ;  /* 0x0000000000007941 */ /* 0x000fea0003800000 */
.L_x_6488:
[-C--:B------:R-:W-:Y:S01]  /*20590*/  IMAD R2, R20, R0.reuse, RZ ;  /* 0x0000000014027224 */ /* 0x080fe200078e02ff */
[----:B------:R-:W-:Y:S03]  /*205a0*/  BSSY B0, `(.L_x_6490) ;  /* 0x00000e5000007945 */ /* 0x000fe60003800000 */
[C---:B------:R-:W-:Y:S01]  /*205b0*/  IMAD R3, R2.reuse, 0xe0, -R6 ;  /* 0x000000e002037824 */ /* 0x040fe200078e0a06 */
[----:B------:R-:W-:-:S05]  /*205c0*/  VIADDMNMX R0, R2, R0, R19, PT ;  /* 0x0000000002007246 */ /* 0x000fca0003800113 */
        /* <DEDUP_REMOVED lines=8> */
[----:B------:R-:W-:Y:S01]  /*20650*/  @P0 VIADD R3, R2, 0xdf ;  /* 0x000000df02030836 */ /* 0x000fe20000000000 */
[----:B------:R-:W-:-:S05]  /*20660*/  @P0 MOV R2, RZ ;  /* 0x000000ff00020202 */ /* 0x000fca0000000f00 */
[----:B------:R-:W-:-:S05]  /*20670*/  @P0 IMAD.HI R2, R3, -0x6db6db6d, R2 ;  /* 0x9249249303020827 */ /* 0x000fca00078e0202 */
        /* <DEDUP_REMOVED lines=12> */
.L_x_6728:
[----:B-1----:R-:W-:Y:S02]  /*20740*/  ISETP.NE.AND P0, PT, R14, RZ, PT ;  /* 0x000000ff0e00720c */ /* 0x002fe40003f05270 */
[----:B------:R-:W-:-:S11]  /*20750*/  PLOP3.LUT P6, PT, PT, PT, PT, 0x8, 0x0 ;  /* 0x000000000000781c */ /* 0x000fd60003fce170 */
[----:B------:R-:W-:Y:S05]  /*20760*/  @P0 BRA `(.L_x_6493) ;  /* 0x00000000000c0947 */ /* 0x000fea0003800000 */
[----:B------:R-:W-:-:S03]  /*20770*/  UMOV UR4, 0xffffffff ;  /* 0xffffffff00047882 */ /* 0x000fc60000000000 */
[----:B------:R-:W-:Y:S05]  /*20780*/  BRA.DIV UR4, `(.L_x_6494) ;  /* 0x0000008e043c7947 */ /* 0x000fea000b800000 */
[----:B------:R-:W-:-:S13]  /*20790*/  ELECT P6, URZ, PT ;  /* 0x00000000003f782f */ /* 0x000fda00038c0000 */
.L_x_6493:
        /* <DEDUP_REMOVED lines=9> */
.L_x_6731:
[----:B------:R-:W-:Y:S05]  /*20830*/  BSYNC B1 ;  /* 0x0000000000017941 */ /* 0x000fea0003800000 */
.L_x_6495:
        /* <DEDUP_REMOVED lines=12> */
.L_x_6732:
[----:B------:R-:W-:Y:S05]  /*20900*/  BSYNC B2 ;  /* 0x0000000000027941 */ /* 0x000fea0003800000 */
.L_x_6499:
        /* <DEDUP_REMOVED lines=9> */
.L_x_6502:
[----:B------:R-:W-:Y:S05]  /*209a0*/  BSYNC B2 ;  /* 0x0000000000027941 */ /* 0x000fea0003800000 */
.L_x_6501:
[----:B------:R-:W2:Y:S01]  /*209b0*/  LDL R3, [R1+0x20] ;  /* 0x0000200001037983 */ /* 0x000ea20000100800 */
[----:B------:R-:W-:Y:S01]  /*209c0*/  IMAD.MOV.U32 R11, RZ, RZ, RZ ;  /* 0x000000ffff0b7224 */ /* 0x000fe200078e00ff */
[----:B------:R-:W-:Y:S01]  /*209d0*/  UIADD3 UR4, UP0, UR36, 0x570, URZ ;  /* 0x0000057024047890 */ /* 0x000fe2000ff1e03f */
[----:B0-----:R-:W-:Y:S01]  /*209e0*/  IMAD R2, R6, 0xe0, R10 ;  /* 0x000000e006027824 */ /* 0x001fe200078e020a */
[----:B------:R-:W-:Y:S01]  /*209f0*/  PLOP3.LUT P0, PT, PT, PT, PT, 0x80, 0x0 ;  /* 0x000000000000781c */ /* 0x000fe20003f0f070 */
[----:B------:R-:W-:Y:S01]  /*20a00*/  UMOV UR6, 0x0 ;  /* 0x0000000000067882 */ /* 0x000fe20000000000 */
[----:B------:R-:W-:Y:S01]  /*20a10*/  R2UR UR10, R11 ;  /* 0x000000000b0a72ca */ /* 0x000fe200000e0000 */
[----:B------:R-:W-:Y:S01]  /*20a20*/  VIADD R2, R2, 0xffffff20 ;  /* 0xffffff2002027836 */ /* 0x000fe20000000000 */
[----:B------:R-:W-:Y:S01]  /*20a30*/  UIADD3.X UR5, URZ, UR37, URZ, UP0, !UPT ;  /* 0x000000253f057290 */ /* 0x000fe200087fe43f */
[----:B------:R-:W-:Y:S01]  /*20a40*/  UMOV UR7, 0x12f00000 ;  /* 0x12f0000000077882 */ /* 0x000fe20000000000 */
[----:B--2---:R-:W-:-:S02]  /*20a50*/  IMAD R8, R3, 0x7000, R18 ;  /* 0x0000700003087824 */ /* 0x004fc400078e0212 */
[----:B------:R-:W-:-:S03]  /*20a60*/  VIADD R3, R5, 0x2e890 ;  /* 0x0002e89005037836 */ /* 0x000fc60000000000 */
[----:B------:R-:W-:-:S07]  /*20a70*/  IADD3 R4, R8, 0x20400, RZ ;  /* 0x0002040008047810 */ /* 0x000fce0007ffe0ff */
.L_x_6503:
        /* <DEDUP_REMOVED lines=13> */
.L_x_6733:
[----:B------:R-:W-:Y:S05]  /*20b50*/  BSYNC B2 ;  /* 0x0000000000027941 */ /* 0x000fea0003800000 */
.L_x_6504:
        /* <DEDUP_REMOVED lines=11> */
.L_x_6507:
[----:B------:R-:W-:Y:S05]  /*20c10*/  BSYNC B2 ;  /* 0x0000000000027941 */ /* 0x000fea0003800000 */
.L_x_6506:
        /* <DEDUP_REMOVED lines=8> */
.L_x_6508:
        /* <DEDUP_REMOVED lines=10> */
.L_x_6498:
[----:B------:R-:W-:Y:S05]  /*20d40*/  BSYNC B1 ;  /* 0x0000000000017941 */ /* 0x000fea0003800000 */
.L_x_6497:
[----:B01----:R-:W2:Y:S04]  /*20d50*/  LDL.LU R7, [R1+0x20] ;  /* 0x0000200001077983 */ /* 0x003ea80000300800 */
        /* <DEDUP_REMOVED lines=12> */
.L_x_6521:
        /* <DEDUP_REMOVED lines=13> */
.L_x_6734:
[----:B------:R-:W-:Y:S05]  /*20ef0*/  BSYNC B2 ;  /* 0x0000000000027941 */ /* 0x000fea0003800000 */
.L_x_6511:
[----:B------:R-:W-:Y:S04]  /*20f00*/  BSSY B2, `(.L_x_6513) ;  /* 0x0000009000027945 */ /* 0x000fe80003800000 */
        /* <DEDUP_REMOVED lines=8> */
.L_x_6514:
[----:B------:R-:W-:Y:S05]  /*20f90*/  BSYNC B2 ;  /* 0x0000000000027941 */ /* 0x000fea0003800000 */
.L_x_6513:
[----:B------:R-:W2:Y:S01]  /*20fa0*/  LDL R5, [R1+0x20] ;  /* 0x0000200001057983 */ /* 0x000ea20000100800 */
[----:B------:R-:W-:Y:S01]  /*20fb0*/  IMAD.MOV.U32 R11, RZ, RZ, RZ ;  /* 0x000000ffff0b7224 */ /* 0x000fe200078e00ff */
[----:B------:R-:W-:Y:S01]  /*20fc0*/  UIADD3 UR4, UP0, UR36, 0x570, URZ ;  /* 0x0000057024047890 */ /* 0x000fe2000ff1e03f */
[----:B------:R-:W-:Y:S01]  /*20fd0*/  PLOP3.LUT P2, PT, PT, PT, PT, 0x80, 0x0 ;  /* 0x000000000000781c */ /* 0x000fe20003f4f070 */
[----:B------:R-:W-:Y:S01]  /*20fe0*/  IMAD R6, R2, 0xe0, R10 ;  /* 0x000000e002067824 */ /* 0x000fe200078e020a */
[----:B------:R-:W-:Y:S01]  /*20ff0*/  UMOV UR6, 0x0 ;  /* 0x0000000000067882 */ /* 0x000fe20000000000 */
[----:B------:R-:W-:Y:S01]  /*21000*/  R2UR UR10, R11 ;  /* 0x000000000b0a72ca */ /* 0x000fe200000e0000 */
[----:B------:R-:W-:Y:S01]  /*21010*/  VIADD R7, R3, 0x2e890 ;  /* 0x0002e89003077836 */ /* 0x000fe20000000000 */
[----:B------:R-:W-:Y:S01]  /*21020*/  UIADD3.X UR5, URZ, UR37, URZ, UP0, !UPT ;  /* 0x000000253f057290 */ /* 0x000fe200087fe43f */
[----:B------:R-:W-:Y:S01]  /*21030*/  UMOV UR7, 0x12f00000 ;  /* 0x12f0000000077882 */ /* 0x000fe20000000000 */
[----:B--2---:R-:W-:-:S04]  /*21040*/  IMAD R5, R5, 0x7000, R18 ;  /* 0x0000700005057824 */ /* 0x004fc800078e0212 */
[----:B------:R-:W-:-:S07]  /*21050*/  VIADD R8, R5, 0x20400 ;  /* 0x0002040005087836 */ /* 0x000fce0000000000 */
.L_x_6515:
        /* <DEDUP_REMOVED lines=13> */
.L_x_6735:
[----:B------:R-:W-:Y:S05]  /*21130*/  BSYNC B2 ;  /* 0x0000000000027941 */ /* 0x000fea0003800000 */
.L_x_6516:
        /* <DEDUP_REMOVED lines=11> */
.L_x_6519:
[----:B------:R-:W-:Y:S05]  /*211f0*/  BSYNC B2 ;  /* 0x0000000000027941 */ /* 0x000fea0003800000 */
.L_x_6518:
[----:B------:R-:W-:Y:S01]  /*21200*/  R2UR UR10, R11 ;  /* 0x000000000b0a72ca */ /* 0x000fe200000e0000 */
[----:B------:R-:W-:Y:S01]  /*21210*/  UIADD3 UR4, UP0, UR36, 0x670, URZ ;  /* 0x0000067024047890 */ /* 0x000fe2000ff1e03f */
[----:B------:R-:W-:Y:S01]  /*21220*/  R2UR UR6, R12 ;  /* 0x000000000c0672ca */ /* 0x000fe200000e0000 */
[----:B------:R-:W-:Y:S01]  /*21230*/  VIADD R5, R5, 0xe400 ;  /* 0x0000e40005057836 */ /* 0x000fe20000000000 */
[----:B------:R-:W-:Y:S01]  /*21240*/  R2UR UR7, R13 ;  /* 0x000000000d0772ca */ /* 0x000fe200000e0000 */
[----:B01----:R-:W-:Y:S01]  /*21250*/  VIADD R3, R3, 0x2e8b0 ;  /* 0x0002e8b003037836 */ /* 0x003fe20000000000 */
[----:B------:R-:W-:Y:S01]  /*21260*/  PLOP3.LUT P2, PT, PT, PT, PT, 0x80, 0x0 ;  /* 0x000000000000781c */ /* 0x000fe20003f4f070 */
[----:B------:R-:W-:-:S12]  /*21270*/  UIADD3.X UR5, URZ, UR37, URZ, UP0, !UPT ;  /* 0x000000253f057290 */ /* 0x000fd800087fe43f */
.L_x_6520:
        /* <DEDUP_REMOVED lines=10> */
.L_x_6510:
[----:B------:R-:W-:Y:S05]  /*21320*/  BSYNC B1 ;  /* 0x0000000000017941 */ /* 0x000fea0003800000 */
.L_x_6509:
[----:B------:R-:W0:Y:S04]  /*21330*/  LDL.LU R4, [R1+0x20] ;  /* 0x0000200001047983 */ /* 0x000e280000300800 */
[----:B------:R-:W2:Y:S01]  /*21340*/  LDL.LU R7, [R1+0x28] ;  /* 0x0000280001077983 */ /* 0x000ea20000300800 */
[C---:B------:R-:W-:Y:S01]  /*21350*/  ISETP.GT.AND P3, PT, R2.reuse, R9, PT ;  /* 0x000000090200720c */ /* 0x040fe20003f64270 */
[----:B------:R-:W-:Y:S01]  /*21360*/  VIADD R2, R2, 0xffffffff ;  /* 0xffffffff02027836 */ /* 0x000fe20000000000 */
[----:B0-----:R-:W-:-:S04]  /*21370*/  IADD3 R3, R4, 0x1, RZ ;  /* 0x0000000104037810 */ /* 0x001fc80007ffe0ff */
[----:B------:R-:W-:-:S04]  /*21380*/  ISETP.NE.AND P2, PT, R3, 0x2, PT ;  /* 0x000000020300780c */ /* 0x000fc80003f45270 */
[----:B------:R-:W-:Y:S02]  /*21390*/  SEL R4, RZ, 0x1, P2 ;  /* 0x00000001ff047807 */ /* 0x000fe40001000000 */
[----:B------:R-:W-:Y:S02]  /*213a0*/  SEL R3, R3, RZ, P2 ;  /* 0x000000ff03037207 */ /* 0x000fe40001000000 */
[----:B--2---:R-:W-:-:S05]  /*213b0*/  LOP3.LUT R7, R7, R4, RZ, 0x3c, !PT ;  /* 0x0000000407077212 */ /* 0x004fca00078e3cff */
[----:B------:R1:W-:Y:S04]  /*213c0*/  STL [R1+0x28], R7 ;  /* 0x0000280701007387 */ /* 0x0003e80000100800 */
[----:B------:R1:W-:Y:S01]  /*213d0*/  STL [R1+0x20], R3 ;  /* 0x0000200301007387 */ /* 0x0003e20000100800 */
[----:B------:R-:W-:Y:S05]  /*213e0*/  @P3 BRA `(.L_x_6521) ;  /* 0xfffffff8008c3947 */ /* 0x000fea000383ffff */
.L_x_6491:
[----:B------:R-:W-:Y:S05]  /*213f0*/  BSYNC B0 ;  /* 0x0000000000007941 */ /* 0x000fea0003800000 */
.L_x_6490:
        /* <DEDUP_REMOVED lines=11> */
[----:B0-----:R0:W2:Y:S02]  /*214b0*/  F2I.FTZ.U32.TRUNC.NTZ R5, R4 ;  /* 0x0000000400057305 */ /* 0x0010a4000021f000 */
[----:B0-----:R-:W-:Y:S02]  /*214c0*/  IMAD.MOV.U32 R4, RZ, RZ, RZ ;  /* 0x000000ffff047224 */ /* 0x001fe400078e00ff */
[----:B--2---:R-:W-:-:S04]  /*214d0*/  IMAD.MOV R0, RZ, RZ, -R5 ;  /* 0x000000ffff007224 */ /* 0x004fc800078e0a05 */
[----:B------:R-:W-:-:S04]  /*214e0*/  IMAD R0, R0, R2, RZ ;  /* 0x0000000200007224 */ /* 0x000fc800078e02ff */
[----:B------:R-:W-:Y:S01]  /*214f0*/  IMAD.HI.U32 R6, R5, R0, R4 ;  /* 0x0000000005067227 */ /* 0x000fe200078e0004 */
[----:B------:R-:W-:Y:S02]  /*21500*/  IABS R0, R17 ;  /* 0x0000001100007213 */ /* 0x000fe40000000000 */
[----:B------:R-:W-:-:S03]  /*21510*/  IADD3 R4, R19, -0x1, R17 ;  /* 0xffffffff13047810 */ /* 0x000fc60007ffe011 */
[----:B------:R-:W-:Y:S01]  /*21520*/  IMAD.MOV R0, RZ, RZ, -R0 ;  /* 0x000000ffff007224 */ /* 0x000fe200078e0a00 */
[----:B-1----:R-:W-:Y:S02]  /*21530*/  IABS R3, R4 ;  /* 0x0000000400037213 */ /* 0x002fe40000000000 */
        /* <DEDUP_REMOVED lines=11> */
[----:B------:R-:W-:Y:S01]  /*215f0*/  @!P2 IMAD.MOV R0, RZ, RZ, -R0 ;  /* 0x000000ffff00a224 */ /* 0x000fe200078e0a00 */
[----:B------:R-:W-:-:S07]  /*21600*/  @!P1 LOP3.LUT R0, RZ, R17, RZ, 0x33, !PT ;  /* 0x00000011ff009212 */ /* 0x000fce00078e33ff */
.L_x_6523:
[----:B------:R-:W-:Y:S05]  /*21610*/  BSYNC B0 ;  /* 0x0000000000007941 */ /* 0x000fea0003800000 */
.L_x_6522:
        /* <DEDUP_REMOVED lines=24> */
.L_x_6524:
        /* <DEDUP_REMOVED lines=20> */
.L_x_6527:
[----:B------:R-:W-:Y:S05]  /*218e0*/  BSYNC B6 ;  /* 0x0000000000067941 */ /* 0x000fea0003800000 */
.L_x_6526:
        /* <DEDUP_REMOVED lines=24> */
.L_x_6529:
[----:B------:R-:W-:Y:S05]  /*21a70*/  BSYNC B6 ;  /* 0x0000000000067941 */ /* 0x000fea0003800000 */
.L_x_6528:
        /* <DEDUP_REMOVED lines=20> */
.L_x_6531:
[----:B------:R-:W-:Y:S05]  /*21bc0*/  BSYNC B6 ;  /* 0x0000000000067941 */ /* 0x000fea0003800000 */
.L_x_6530:
        /* <DEDUP_REMOVED lines=19> */
.L_x_6533:
[----:B------:R-:W-:Y:S05]  /*21d00*/  BSYNC B6 ;  /* 0x0000000000067941 */ /* 0x000fea0003800000 */
.L_x_6532:
        /* <DEDUP_REMOVED lines=23> */
.L_x_6738:
        /* <DEDUP_REMOVED lines=10> */
.L_x_6741:
        /* <DEDUP_REMOVED lines=14> */
[----:B------:R-:W-:Y:S01]  /*22000*/  IMAD.MOV R5, RZ, RZ, -R0 ;  /* 0x000000ffff057224 */ /* 0x000fe200078e0a00 */
[----:B------:R-:W-:-:S03]  /*22010*/  MOV R6, R0 ;  /* 0x0000000000067202 */ /* 0x000fc60000000f00 */
        /* <DEDUP_REMOVED lines=8> */
.L_x_6537:
        /* <DEDUP_REMOVED lines=9> */
.L_x_6742:
        /* <DEDUP_REMOVED lines=8> */
.L_x_6539:
[----:B------:R-:W2:Y:S04]  /*221b0*/  LDL R2, [R1+0x1c] ;  /* 0x00001c0001027983 */ /* 0x000ea80000100800 */
[----:B------:R-:W3:Y:S01]  /*221c0*/  LDL R5, [R1+0x34] ;  /* 0x0000340001057983 */ /* 0x000ee20000100800 */
[----:B------:R-:W-:Y:S01]  /*221d0*/  R2UR UR9, R0 ;  /* 0x00000000000972ca */ /* 0x000fe200000e0000 */
[----:B------:R-:W-:Y:S01]  /*221e0*/  UIADD3 UR4, UP0, UR36, 0x470, URZ ;  /* 0x0000047024047890 */ /* 0x000fe2000ff1e03f */
[----:B------:R-:W-:Y:S01]  /*221f0*/  R2UR UR12, R16 ;  /* 0x00000000100c72ca */ /* 0x000fe200000e0000 */
[----:B------:R-:W-:Y:S01]  /*22200*/  UMOV UR6, 0x0 ;  /* 0x0000000000067882 */ /* 0x000fe20000000000 */
[----:B-----5:R-:W-:Y:S01]  /*22210*/  R2UR UR13, R17 ;  /* 0x00000000110d72ca */ /* 0x020fe200000e0000 */
[----:B------:R-:W-:Y:S01]  /*22220*/  UIADD3.X UR5, URZ, UR37, URZ, UP0, !UPT ;  /* 0x000000253f057290 */ /* 0x000fe200087fe43f */
[----:B------:R-:W-:Y:S01]  /*22230*/  UMOV UR7, 0x14f00000 ;  /* 0x14f0000000077882 */ /* 0x000fe20000000000 */
[----:B------:R-:W-:-:S06]  /*22240*/  UMOV UR10, URZ ;  /* 0x0000003f000a7c82 */ /* 0x000fcc0008000000 */
[----:B------:R-:W-:Y:S01]  /*22250*/  UIADD3 UR9, UR9, 0x2e870, URZ ;  /* 0x0002e87009097890 */ /* 0x000fe2000fffe03f */
[----:B--2---:R-:W-:Y:S02]  /*22260*/  IMAD R2, R2, 0x7000, R18 ;  /* 0x0000700002027824 */ /* 0x004fe400078e0212 */
[----:B---3--:R-:W-:-:S03]  /*22270*/  IMAD R4, R4, 0xe0, R5 ;  /* 0x000000e004047824 */ /* 0x008fc600078e0205 */
[----:B------:R-:W-:Y:S02]  /*22280*/  R2UR UR8, R2 ;  /* 0x00000000020872ca */ /* 0x000fe400000e0000 */
[----:B------:R-:W-:-:S11]  /*22290*/  R2UR UR11, R4 ;  /* 0x00000000040b72ca */ /* 0x000fd600000e0000 */
[----:B------:R-:W-:-:S09]  /*222a0*/  UIADD3 UR8, UR8, 0xe400, URZ ;  /* 0x0000e40008087890 */ /* 0x000fd2000fffe03f */
[----:B------:R1:W-:Y:S01]  /*222b0*/  UTMALDG.4D [UR8], [UR4], desc[UR6] ;  /* 0x00000608040075b4 */ /* 0x0003e20008019000 */
[----:B------:R-:W2:Y:S02]  /*222c0*/  SYNCS.PHASECHK.TRANS64.TRYWAIT P0, [R0+URZ+0x2e840], R3 ;  /* 0x02e84003000075a7 */ /* 0x000ea4000800017f */
[----:B-12---:R-:W-:Y:S05]  /*222d0*/  @!P0 BRA `(.L_x_6540) ;  /* 0x0000007400548947 */ /* 0x006fea0003800000 */
.L_x_6743:
        /* <DEDUP_REMOVED lines=8> */
.L_x_6541:
        /* <DEDUP_REMOVED lines=11> */
[----:B------:R-:W-:-:S03]  /*22410*/  R2UR UR13, R17 ;  /* 0x00000000110d72ca */ /* 0x000fc600000e0000 */
[----:B------:R-:W-:Y:S02]  /*22420*/  UIADD3 UR8, UR8, 0x20400, URZ ;  /* 0x0002040008087890 */ /* 0x000fe4000fffe03f */
[----:B------:R-:W-:-:S09]  /*22430*/  UIADD3 UR9, UR9, 0x2e830, URZ ;  /* 0x0002e83009097890 */ /* 0x000fd2000fffe03f */
[----:B------:R3:W-:Y:S01]  /*22440*/  UTMALDG.4D [UR8], [UR4], desc[UR6] ;  /* 0x00000608040075b4 */ /* 0x0007e20008019000 */
[----:B--2---:R-:W-:-:S04]  /*22450*/  LOP3.LUT R3, R3, 0xfffffffe, RZ, 0xc0, !PT ;  /* 0xfffffffe03037812 */ /* 0x004fc800078ec0ff */
[----:B------:R-:W-:-:S05]  /*22460*/  @P0 LOP3.LUT R3, R3, 0x1, RZ, 0xfc, !PT ;  /* 0x0000000103030812 */ /* 0x000fca00078efcff */
[----:B------:R3:W-:Y:S01]  /*22470*/  STL [R1+0x18], R3 ;  /* 0x0000180301007387 */ /* 0x0007e20000100800 */
[----:B------:R-:W-:Y:S01]  /*22480*/  NOP ;  /* 0x0000000000007918 */ /* 0x000fe20000000000 */
.L_x_6535:
        /* <DEDUP_REMOVED lines=33> */
[----:B-1----:R-:W-:-:S02]  /*226a0*/  IMAD.U32 R10, RZ, RZ, UR8 ;  /* 0x00000008ff0a7e24 */ /* 0x002fc4000f8e00ff */
[----:B------:R-:W-:Y:S02]  /*226b0*/  IMAD.U32 R11, RZ, RZ, UR9 ;  /* 0x00000009ff0b7e24 */ /* 0x000fe4000f8e00ff */
[----:B------:R-:W-:Y:S02]  /*226c0*/  IMAD.MOV.U32 R8, RZ, RZ, 0x70 ;  /* 0x00000070ff087424 */ /* 0x000fe400078e00ff */
[----:B------:R-:W-:Y:S02]  /*226d0*/  IMAD.MOV.U32 R12, RZ, RZ, 0x1 ;  /* 0x00000001ff0c7424 */ /* 0x000fe400078e00ff */
[----:B------:R-:W-:-:S07]  /*226e0*/  IMAD.MOV.U32 R13, RZ, RZ, RZ ;  /* 0x000000ffff0d7224 */ /* 0x000fce00078e00ff */
[----:B------:R-:W-:-:S07]  /*226f0*/  LEPC R20, `(.L_x_6543) ;  /* 0x000000001014794e */ /* 0x000fce0000000000 */
[----:B0-----:R-:W-:Y:S05]  /*22700*/  CALL.ABS.NOINC R2 ;  /* 0x0000000002007343 */ /* 0x001fea0003c00000 */
.L_x_6543:
[----:B------:R-:W-:Y:S05]  /*22710*/  BSYNC B6 ;  /* 0x0000000000067941 */ /* 0x000fea0003800000 */
.L_x_6542:
[----:B0-----:R-:W2:Y:S01]  /*22720*/  LDL.LU R0, [R1+0x70] ;  /* 0x0000700001007983 */ /* 0x001ea20000300800 */
[----:B------:R-:W0:Y:S01]  /*22730*/  LDC R8, c[0x0][0x448] ;  /* 0x00011200ff087b82 */ /* 0x000e220000000800 */
[----:B------:R-:W-:Y:S01]  /*22740*/  ULDC.64 UR4, c[0x0][0x2d8] ;  /* 0x0000b60000047ab9 */ /* 0x000fe20000000a00 */
[----:B------:R-:W-:Y:S01]  /*22750*/  ULDC UR6, c[0x0][0x2b8] ;  /* 0x0000ae0000067ab9 */ /* 0x000fe20000000800 */
[----:B------:R-:W3:Y:S04]  /*22760*/  LDL.LU R4, [R1+0x64] ;  /* 0x0000640001047983 */ /* 0x000ee80000300800 */
[----:B------:R-:W3:Y:S04]  /*22770*/  LDL.LU.64 R2, [R1+0x58] ;  /* 0x0000580001027983 */ /* 0x000ee80000300a00 */
[----:B------:R-:W4:Y:S04]  /*22780*/  LDL.LU R6, [R1+0x50] ;  /* 0x0000500001067983 */ /* 0x000f280000300800 */
[----:B------:R-:W4:Y:S04]  /*22790*/  LDL.LU R5, [R1+0x4] ;  /* 0x0000040001057983 */ /* 0x000f280000300800 */
[----:B-1----:R1:W5:Y:S01]  /*227a0*/  LDL R9, [R1+0x68] ;  /* 0x0000680001097983 */ /* 0x0023620000100800 */
[----:B0-----:R-:W-:-:S13]  /*227b0*/  ISETP.NE.AND P0, PT, R8, 0x1, PT ;  /* 0x000000010800780c */ /* 0x001fda0003f05270 */
[----:B------:R-:W0:Y:S01]  /*227c0*/  @P0 LDC R7, c[0x0][0x450] ;  /* 0x00011400ff070b82 */ /* 0x000e220000000800 */
[----:B---3--:R-:W-:Y:S02]  /*227d0*/  IMAD.MOV.U32 R3, RZ, RZ, R4 ;  /* 0x000000ffff037224 */ /* 0x008fe400078e0004 */
[----:B------:R-:W3:Y:S01]  /*227e0*/  S2R R4, SR_TID.X ;  /* 0x0000000000047919 */ /* 0x000ee20000002100 */
[----:B------:R-:W-:-:S04]  /*227f0*/  IMAD.WIDE.U32 R2, R16, UR4, R2 ;  /* 0x0000000410027c25 */ /* 0x000fc8000f8e0002 */
[----:B------:R-:W-:Y:S01]  /*22800*/  IMAD R3, R16, UR5, R3 ;  /* 0x0000000510037c24 */ /* 0x000fe2000f8e0203 */
[----:B------:R-:W-:Y:S02]  /*22810*/  ULDC.64 UR4, c[0x0][0x2e0] ;  /* 0x0000b80000047ab9 */ /* 0x000fe40000000a00 */
[----:B--2---:R-:W-:Y:S02]  /*22820*/  IMAD R0, R0, UR4, RZ ;  /* 0x0000000400007c24 */ /* 0x004fe4000f8e02ff */
[----:B----4-:R-:W-:-:S04]  /*22830*/  IMAD.WIDE.U32 R2, R6, UR4, R2 ;  /* 0x0000000406027c25 */ /* 0x010fc8000f8e0002 */
[----:B------:R-:W-:Y:S01]  /*22840*/  IMAD R0, R6, UR5, R0 ;  /* 0x0000000506007c24 */ /* 0x000fe2000f8e0200 */
[----:B------:R-:W-:Y:S01]  /*22850*/  ULDC.64 UR4, c[0x0][0x2d0] ;  /* 0x0000b40000047ab9 */ /* 0x000fe20000000a00 */
[C---:B---3--:R-:W-:Y:S02]  /*22860*/  LOP3.LUT R6, R4.reuse, 0x7f, RZ, 0xc0, !PT ;  /* 0x0000007f04067812 */ /* 0x048fe400078ec0ff */
[----:B------:R-:W-:Y:S02]  /*22870*/  SHF.L.U32 R4, R4, 0x4, RZ ;  /* 0x0000000404047819 */ /* 0x000fe400000006ff */
[----:B------:R-:W-:-:S04]  /*22880*/  SHF.R.U32.HI R6, RZ, 0x3, R6 ;  /* 0x00000003ff067819 */ /* 0x000fc80000011606 */
[----:B------:R-:W-:Y:S02]  /*22890*/  LOP3.LUT R4, R6, 0x70, R4, 0xf8, !PT ;  /* 0x0000007006047812 */ /* 0x000fe400078ef804 */
[----:B------:R-:W2:Y:S01]  /*228a0*/  @P0 LDC R6, c[0x0][0x44c] ;  /* 0x00011300ff060b82 */ /* 0x000ea20000000800 */
[----:B------:R-:W-:-:S05]  /*228b0*/  IMAD.SHL.U32 R5, R5, 0x80, RZ ;  /* 0x0000008005057824 */ /* 0x000fca00078e00ff */
[----:B------:R-:W-:Y:S01]  /*228c0*/  LOP3.LUT R4, R4, R5, RZ, 0xfc, !PT ;  /* 0x0000000504047212 */ /* 0x000fe200078efcff */
[----:B------:R-:W-:-:S04]  /*228d0*/  IMAD.IADD R3, R3, 0x1, R0 ;  /* 0x0000000103037824 */ /* 0x000fc800078e0200 */
[----:B------:R-:W-:Y:S02]  /*228e0*/  IMAD.MOV.U32 R0, RZ, RZ, R4 ;  /* 0x000000ffff007224 */ /* 0x000fe400078e0004 */
[----:B--2---:R-:W-:-:S05]  /*228f0*/  @P0 IMAD.HI.U32 R6, R4, R6, RZ ;  /* 0x0000000604060227 */ /* 0x004fca00078e00ff */
[----:B0-----:R-:W-:Y:S02]  /*22900*/  @P0 SHF.R.U32.HI R0, RZ, R7, R6 ;  /* 0x00000007ff000219 */ /* 0x001fe40000011606 */
[----:B------:R-:W0:Y:S03]  /*22910*/  S2R R7, SR_TID.X ;  /* 0x0000000000077919 */ /* 0x000e260000002100 */
        /* <DEDUP_REMOVED lines=10> */
[----:B------:R-:W-:Y:S02]  /*229c0*/  IMAD R0, R0, UR4, RZ ;  /* 0x0000000400007c24 */ /* 0x000fe4000f8e02ff */
[----:B0-----:R-:W-:Y:S02]  /*229d0*/  IMAD.SHL.U32 R10, R7, 0x10, RZ ;  /* 0x00000010070a7824 */ /* 0x001fe400078e00ff */
[----:B------:R-:W-:Y:S01]  /*229e0*/  IMAD R0, R4, UR5, R0 ;  /* 0x0000000504007c24 */ /* 0x000fe2000f8e0200 */
[----:B------:R-:W-:Y:S02]  /*229f0*/  ULDC.64 UR4, c[0x0][0x280] ;  /* 0x0000a00000047ab9 */ /* 0x000fe40000000a00 */
[----:B------:R-:W-:Y:S02]  /*22a00*/  LOP3.LUT R10, R10, 0x70, RZ, 0xc0, !PT ;  /* 0x000000700a0a7812 */ /* 0x000fe400078ec0ff */
[----:B------:R-:W-:Y:S01]  /*22a10*/  IADD3 R4, P1, R2, UR4, RZ ;  /* 0x0000000402047c10 */ /* 0x000fe2000ff3e0ff */
[----:B------:R-:W-:Y:S01]  /*22a20*/  UMOV UR4, 0xffffffff ;  /* 0xffffffff00047882 */ /* 0x000fe20000000000 */
[----:B------:R-:W-:-:S02]  /*22a30*/  ISETP.GE.AND P0, PT, R10, UR6, PT ;  /* 0x000000060a007c0c */ /* 0x000fc4000bf06270 */
[----:B------:R-:W-:Y:S01]  /*22a40*/  IADD3.X R3, R3, UR5, R0, P1, !PT ;  /* 0x0000000503037c10 */ /* 0x000fe20008ffe400 */
[----:B-1----:R-:W-:Y:S10]  /*22a50*/  BRA.DIV UR4, `(.L_x_6544) ;  /* 0x0000006e04887947 */ /* 0x002ff4000b800000 */
[----:B------:R-:W0:Y:S02]  /*22a60*/  S2R R6, SR_TID.X ;  /* 0x0000000000067919 */ /* 0x000e240000002100 */
[----:B0-----:R-:W-:Y:S02]  /*22a70*/  LOP3.LUT R7, R6, 0x7f, RZ, 0xc0, !PT ;  /* 0x0000007f06077812 */ /* 0x001fe400078ec0ff */
[----:B------:R-:W2:Y:S02]  /*22a80*/  LDL.LU R6, [R1+0x6c] ;  /* 0x00006c0001067983 */ /* 0x000ea40000300800 */
[----:B------:R-:W-:Y:S02]  /*22a90*/  SHF.R.U32.HI R11, RZ, 0x3, R7 ;  /* 0x00000003ff0b7819 */ /* 0x000fe40000011607 */
[----:B------:R-:W0:Y:S03]  /*22aa0*/  SHFL.IDX PT, R7, R4, RZ, 0x181f ;  /* 0x00181fff04077589 */ /* 0x000e2600000e0000 */
[----:B------:R-:W-:-:S04]  /*22ab0*/  IMAD.IADD R0, R11, 0x1, R5 ;  /* 0x000000010b007824 */ /* 0x000fc800078e0205 */
[----:B------:R-:W-:Y:S02]  /*22ac0*/  VIADD R5, R0, 0x10 ;  /* 0x0000001000057836 */ /* 0x000fe40000000000 */
[----:B--2---:R-:W-:Y:S02]  /*22ad0*/  IMAD R2, R6, R8, RZ ;  /* 0x0000000806027224 */ /* 0x004fe400078e02ff */
[----:B------:R-:W1:Y:S03]  /*22ae0*/  SHFL.IDX PT, R6, R3, RZ, 0x181f ;  /* 0x00181fff03067589 */ /* 0x000e6600000e0000 */
[----:B------:R-:W-:-:S13]  /*22af0*/  ISETP.GE.AND P1, PT, R0, R2, PT ;  /* 0x000000020000720c */ /* 0x000fda0003f26270 */
[----:B0-----:R-:W-:-:S05]  /*22b00*/  @!P1 IADD3 R7, P2, R10, R7, RZ ;  /* 0x000000070a079210 */ /* 0x001fca0007f5e0ff */
[----:B-1----:R-:W-:-:S05]  /*22b10*/  @!P1 IMAD.X R6, RZ, RZ, R6, P2 ;  /* 0x000000ffff069224 */ /* 0x002fca00010e0606 */
[----:B------:R-:W-:-:S04]  /*22b20*/  @!P1 LOP3.LUT R7, R7, R6, RZ, 0x3c, !PT ;  /* 0x0000000607079212 */ /* 0x000fc800078e3cff */
[----:B------:R-:W-:-:S04]  /*22b30*/  @!P1 LOP3.LUT R6, R7, R6, RZ, 0x3c, !PT ;  /* 0x0000000607069212 */ /* 0x000fc800078e3cff */
[----:B------:R-:W-:-:S05]  /*22b40*/  @!P1 LOP3.LUT R7, R7, R6, RZ, 0x3c, !PT ;  /* 0x0000000607079212 */ /* 0x000fca00078e3cff */
[----:B------:R-:W-:Y:S01]  /*22b50*/  @!PT LDS RZ, [RZ] ;  /* 0x00000000fffff984 */ /* 0x000fe20000000800 */
[----:B-----5:R0:W-:Y:S01]  /*22b60*/  @!P1 LDGSTS.E.BYPASS.LTC128B.128 [R9+0x1c400], desc[UR60][R6.64], !P0 ;  /* 0x1c40000006099fae */ /* 0x0201e2000c101d7c */
        /* <DEDUP_REMOVED lines=8> */
[----:B------:R0:W-:Y:S02]  /*22bf0*/  @!P1 LDGSTS.E.BYPASS.LTC128B.128 [R9+0x1cc00], desc[UR60][R6.64], !P0 ;  /* 0x1cc0000006099fae */ /* 0x0001e4000c101d7c */
[----:B------:R-:W-:Y:S02]  /*22c00*/  ISETP.GE.AND P1, PT, R5, R2, PT ;  /* 0x000000020500720c */ /* 0x000fe40003f26270 */
[----:B------:R-:W1:Y:S04]  /*22c10*/  SHFL.IDX PT, R5, R4, 0x2, 0x181f ;  /* 0x00581f0004057f89 */ /* 0x000e6800000e0000 */
[----:B0-----:R-:W0:Y:S07]  /*22c20*/  SHFL.IDX PT, R6, R3, 0x2, 0x181f ;  /* 0x00581f0003067f89 */ /* 0x001e2e00000e0000 */
[----:B-1----:R-:W-:-:S05]  /*22c30*/  @!P1 IADD3 R5, P2, R10, R5, RZ ;  /* 0x000000050a059210 */ /* 0x002fca0007f5e0ff */
[----:B0-----:R-:W-:-:S04]  /*22c40*/  @!P1 IMAD.X R6, RZ, RZ, R6, P2 ;  /* 0x000000ffff069224 */ /* 0x001fc800010e0606 */
        /* <DEDUP_REMOVED lines=8> */
[----:B0-----:R-:W-:-:S05]  /*22cd0*/  @!P1 IMAD.X R6, RZ, RZ, R6, P2 ;  /* 0x000000ffff069224 */ /* 0x001fca00010e0606 */
[----:B------:R-:W-:Y:S01]  /*22ce0*/  @!P1 MOV R7, R6 ;  /* 0x0000000600079202 */ /* 0x000fe20000000f00 */
        /* <DEDUP_REMOVED lines=17> */
[----:B------:R-:W-:Y:S01]  /*22e00*/  @!P1 IMAD.MOV.U32 R7, RZ, RZ, R6 ;  /* 0x000000ffff079224 */ /* 0x000fe200078e0006 */
[----:B------:R-:W-:Y:S01]  /*22e10*/  @!P1 MOV R6, R5 ;  /* 0x0000000500069202 */ /* 0x000fe20000000f00 */
[----:B------:R-:W-:-:S04]  /*22e20*/  VIADD R5, R0, 0x60 ;  /* 0x0000006000057836 */ /* 0x000fc80000000000 */
        /* <DEDUP_REMOVED lines=10> */
[----:B------:R0:W2:Y:S02]  /*22ed0*/  SHFL.IDX PT, R3, R4, 0x7, 0x181f ;  /* 0x00f81f0004037f89 */ /* 0x0000a400000e0000 */
.L_x_6760:
[----:B------:R-:W-:-:S05]  /*22ee0*/  VIADD R0, R0, 0x70 ;  /* 0x0000007000007836 */ /* 0x000fca0000000000 */
[----:B------:R-:W-:-:S13]  /*22ef0*/  ISETP.GE.AND P1, PT, R0, R2, PT ;  /* 0x000000020000720c */ /* 0x000fda0003f26270 */
[----:B--2---:R-:W-:-:S05]  /*22f00*/  @!P1 IADD3 R2, P2, R10, R3, RZ ;  /* 0x000000030a029210 */ /* 0x004fca0007f5e0ff */
[----:B01----:R-:W-:-:S05]  /*22f10*/  @!P1 IMAD.X R3, RZ, RZ, R5, P2 ;  /* 0x000000ffff039224 */ /* 0x003fca00010e0605 */
[----:B------:R-:W-:Y:S01]  /*22f20*/  @!PT LDS RZ, [RZ] ;  /* 0x00000000fffff984 */ /* 0x000fe20000000800 */
[----:B------:R-:W-:Y:S01]  /*22f30*/  @!PT LDS RZ, [RZ] ;  /* 0x00000000fffff984 */ /* 0x000fe20000000800 */
[----:B------:R-:W-:Y:S01]  /*22f40*/  @!PT LDS RZ, [RZ] ;  /* 0x00000000fffff984 */ /* 0x000fe20000000800 */
[----:B------:R0:W-:Y:S01]  /*22f50*/  @!P1 LDGSTS.E.BYPASS.LTC128B.128 [R9+0x1fc00], desc[UR60][R2.64], !P0 ;  /* 0x1fc0000002099fae */ /* 0x0001e2000c101d7c */
[----:B------:R-:W-:Y:S01]  /*22f60*/  PLOP3.LUT P0, PT, PT, PT, PT, 0x80, 0x0 ;  /* 0x000000000000781c */ /* 0x000fe20003f0f070 */
[----:B------:R-:W-:-:S12]  /*22f70*/  NOP ;  /* 0x0000000000007918 */ /* 0x000fd80000000000 */
.L_x_6545:
        /* <DEDUP_REMOVED lines=18> */
.L_x_6761:
[----:B------:R-:W-:Y:S05]  /*230a0*/  BSYNC B0 ;  /* 0x0000000000007941 */ /* 0x000fea0003800000 */
.L_x_6546:
[----:B------:R-:W2:Y:S04]  /*230b0*/  LDL.LU R2, [R1+0x60] ;  /* 0x0000600001027983 */ /* 0x000ea80000300800 */
[----:B------:R-:W3:Y:S01]  /*230c0*/  LDL R3, [R1+0x2c] ;  /* 0x00002c0001037983 */ /* 0x000ee20000100800 */
[----:B--2---:R-:W-:-:S04]  /*230d0*/  IADD3 R2, R2, -0x2, RZ ;  /* 0xfffffffe02027810 */ /* 0x004fc80007ffe0ff */
[----:B---3--:R-:W-:-:S13]  /*230e0*/  ISETP.GE.AND P0, PT, R2, R3, PT ;  /* 0x000000030200720c */ /* 0x008fda0003f06270 */
[----:B------:R-:W-:Y:S05]  /*230f0*/  @!P0 BRA `(.L_x_6548) ;  /* 0x0000001000c48947 */ /* 0x000fea0003800000 */
[----:B0-----:R0:W5:Y:S04]  /*23100*/  LDL.LU R0, [R1+0x1c] ;  /* 0x00001c0001007983 */ /* 0x0011680000300800 */
[----:B------:R0:W5:Y:S02]  /*23110*/  LDL.LU R8, [R1+0x24] ;  /* 0x0000240001087983 */ /* 0x0001640000300800 */
.L_x_6568:
        /* <DEDUP_REMOVED lines=36> */
.L_x_6551:
        /* <DEDUP_REMOVED lines=8> */
.L_x_6762:
[----:B------:R-:W-:Y:S05]  /*233e0*/  BSYNC B1 ;  /* 0x0000000000017941 */ /* 0x000fea0003800000 */
.L_x_6552:
        /* <DEDUP_REMOVED lines=9> */
.L_x_6555:
[----:B------:R-:W-:Y:S05]  /*23480*/  BSYNC B1 ;  /* 0x0000000000017941 */ /* 0x000fea0003800000 */
.L_x_6554:
[----:B------:R-:W3:Y:S04]  /*23490*/  LDL R4, [R1+0x1c] ;  /* 0x00001c0001047983 */ /* 0x000ee80000100800 */
[----:B------:R-:W4:Y:S01]  /*234a0*/  LDL R7, [R1+0x34] ;  /* 0x0000340001077983 */ /* 0x000f220000100800 */
[----:B-1----:R-:W-:Y:S01]  /*234b0*/  IMAD.MOV.U32 R10, RZ, RZ, RZ ;  /* 0x000000ffff0a7224 */ /* 0x002fe200078e00ff */
[----:B------:R-:W-:Y:S01]  /*234c0*/  UIADD3 UR4, UP0, UR36, 0x470, URZ ;  /* 0x0000047024047890 */ /* 0x000fe2000ff1e03f */
[----:B------:R-:W-:Y:S01]  /*234d0*/  PLOP3.LUT P0, PT, PT, PT, PT, 0x80, 0x0 ;  /* 0x000000000000781c */ /* 0x000fe20003f0f070 */
[----:B------:R-:W-:Y:S01]  /*234e0*/  UMOV UR6, 0x0 ;  /* 0x0000000000067882 */ /* 0x000fe20000000000 */
[----:B------:R-:W-:Y:S01]  /*234f0*/  UMOV UR7, 0x14f00000 ;  /* 0x14f0000000077882 */ /* 0x000fe20000000000 */
[----:B------:R-:W-:Y:S01]  /*23500*/  R2UR UR10, R10 ;  /* 0x000000000a0a72ca */ /* 0x000fe200000e0000 */
[----:B------:R-:W-:Y:S01]  /*23510*/  UIADD3.X UR5, URZ, UR37, URZ, UP0, !UPT ;  /* 0x000000253f057290 */ /* 0x000fe200087fe43f */
[----:B---3--:R-:W-:-:S02]  /*23520*/  IMAD R4, R4, 0x7000, R18 ;  /* 0x0000700004047824 */ /* 0x008fc400078e0212 */
[----:B----4-:R-:W-:Y:S01]  /*23530*/  IMAD R3, R3, 0xe0, R7 ;  /* 0x000000e003037824 */ /* 0x010fe200078e0207 */
[----:B------:R-:W-:Y:S01]  /*23540*/  IADD3 R7, R6, 0x2e870, RZ ;  /* 0x0002e87006077810 */ /* 0x000fe20007ffe0ff */
[----:B------:R-:W-:-:S09]  /*23550*/  VIADD R9, R4, 0xe400 ;  /* 0x0000e40004097836 */ /* 0x000fd20000000000 */
.L_x_6556:
        /* <DEDUP_REMOVED lines=13> */
.L_x_6763:
[----:B------:R-:W-:Y:S05]  /*23630*/  BSYNC B1 ;  /* 0x0000000000017941 */ /* 0x000fea0003800000 */
.L_x_6557:
        /* <DEDUP_REMOVED lines=11> */
.L_x_6560:
[----:B------:R-:W-:Y:S05]  /*236f0*/  BSYNC B1 ;  /* 0x0000000000017941 */ /* 0x000fea0003800000 */
.L_x_6559:
        /* <DEDUP_REMOVED lines=8> */
.L_x_6561:
        /* <DEDUP_REMOVED lines=10> */
.L_x_6550:
[----:B------:R-:W-:Y:S05]  /*23820*/  BSYNC B0 ;  /* 0x0000000000007941 */ /* 0x000fea0003800000 */
.L_x_6549:
[----:B------:R-:W-:-:S06]  /*23830*/  UISETP.NE.AND UP0, UPT, UR38, 0x3, UPT ;  /* 0x000000032600788c */ /* 0x000fcc000bf05270 */
[----:B------:R-:W-:-:S13]  /*23840*/  PLOP3.LUT P0, PT, PT, PT, UP0, 0x80, 0x0 ;  /* 0x000000000000781c */ /* 0x000fda0003f0f008 */
[----:B------:R-:W-:Y:S05]  /*23850*/  @!P0 BRA `(.L_x_6562) ;  /* 0x0000000000048947 */ /* 0x000fea0003800000 */
[----:B------:R-:W-:Y:S01]  /*23860*/  BPT.TRAP 0x1 ;  /* 0x000000040000795c */ /* 0x000fe20000300000 */
.L_x_6562:
        /* <DEDUP_REMOVED lines=8> */
.L_x_6764:
[----:B------:R-:W-:Y:S05]  /*238f0*/  BSYNC B0 ;  /* 0x0000000000007941 */ /* 0x000fea0003800000 */
.L_x_6563:
[----:B------:R-:W-:Y:S05]  /*23900*/  @!P1 BRA `(.L_x_6565) ;  /* 0x0000000000049947 */ /* 0x000fea0003800000 */
[----:B------:R-:W-:Y:S01]  /*23910*/  BPT.TRAP 0x1 ;  /* 0x000000040000795c */ /* 0x000fe20000300000 */
.L_x_6565:
[----:B--2---:R-:W-:Y:S01]  /*23920*/  SHF.L.U32 R4, R8, 0x1f, RZ ;  /* 0x0000001f08047819 */ /* 0x004fe200000006ff */
[----:B------:R-:W-:-:S03]  /*23930*/  IMAD R0, R0, 0x7000, RZ ;  /* 0x0000700000007824 */ /* 0x000fc600078e02ff */
[----:B------:R-:W2:Y:S02]  /*23940*/  SYNCS.PHASECHK.TRANS64.TRYWAIT P0, [R3+URZ+0x2e860], R4 ;  /* 0x02e86004030075a7 */ /* 0x000ea4000800017f */
[----:B--2---:R-:W-:Y:S05]  /*23950*/  @!P0 BRA `(.L_x_6566) ;  /* 0x0000006800b08947 */ /* 0x004fea0003800000 */
.L_x_6765:
[----:B------:R-:W2:Y:S04]  /*23960*/  LDL R13, [R1+0x14] ;  /* 0x00001400010d7983 */ /* 0x000ea80000100800 */
[----:B------:R-:W3:Y:S04]  /*23970*/  LDL R12, [R1+0x38] ;  /* 0x00003800010c7983 */ /* 0x000ee80000100800 */
[----:B------:R4:W-:Y:S04]  /*23980*/  STL [R1+0xe4], R2 ;  /* 0x0000e40201007387 */ /* 0x0009e80000100800 */
[----:B----4-:R-:W4:Y:S01]  /*23990*/  LDL R2, [R1+0x10] ;  /* 0x0000100001027983 */ /* 0x010f220000100800 */
[----:B------:R-:W-:Y:S05]  /*239a0*/  WARPSYNC.ALL ;  /* 0x0000000000007948 */ /* 0x000fea0003800000 */
[----:B--2---:R-:W-:-:S04]  /*239b0*/  LOP3.LUT R4, R0, R13, RZ, 0xfc, !PT ;  /* 0x0000000d00047212 */ /* 0x004fc800078efcff */
[----:B------:R-:W-:-:S06]  /*239c0*/  IADD3 R4, R18, R4, RZ ;  /* 0x0000000412047210 */ /* 0x000fcc0007ffe0ff */
[----:B------:R-:W2:Y:S01]  /*239d0*/  LDSM.16.MT88.4 R4, [R4+0xe400] ;  /* 0x00e400000404783b */ /* 0x000ea20000004200 */
[----:B---3--:R-:W-:Y:S02]  /*239e0*/  IADD3 R20, R18, R12, R0 ;  /* 0x0000000c12147210 */ /* 0x008fe40007ffe000 */
[----:B----4-:R-:W-:Y:S02]  /*239f0*/  LOP3.LUT R12, R0, R2, RZ, 0xfc, !PT ;  /* 0x00000002000c7212 */ /* 0x010fe400078efcff */
[C-C-:B--2---:R-:W-:Y:S02]  /*23a00*/  PRMT R8, R4.reuse, 0x6420, R5.reuse ;  /* 0x0000642004087816 */ /* 0x144fe40000000005 */
[----:B-1----:R-:W-:Y:S02]  /*23a10*/  PRMT R9, R4, 0x7531, R5 ;  /* 0x0000753104097816 */ /* 0x002fe40000000005 */
[C-C-:B------:R-:W-:Y:S02]  /*23a20*/  PRMT R10, R6.reuse, 0x6420, R7.reuse ;  /* 0x00006420060a7816 */ /* 0x140fe40000000007 */
[----:B------:R-:W-:-:S02]  /*23a30*/  PRMT R11, R6, 0x7531, R7 ;  /* 0x00007531060b7816 */ /* 0x000fc40000000007 */
[----:B------:R-:W1:Y:S01]  /*23a40*/  LDSM.16.MT88.4 R4, [R20+0xe400] ;  /* 0x00e400001404783b */ /* 0x000e620000004200 */
[----:B------:R-:W-:-:S05]  /*23a50*/  IMAD.IADD R12, R19, 0x1, R12 ;  /* 0x00000001130c7824 */ /* 0x000fca00078e020c */
[----:B------:R1:W-:Y:S02]  /*23a60*/  STSM.16.M88.4 [R12], R8 ;  /* 0x000000080c007844 */ /* 0x0003e40000000200 */
[C-C-:B-1----:R-:W-:Y:S02]  /*23a70*/  PRMT R8, R4.reuse, 0x6420, R5.reuse ;  /* 0x0000642004087816 */ /* 0x142fe40000000005 */
[----:B------:R-:W-:Y:S02]  /*23a80*/  PRMT R9, R4, 0x7531, R5 ;  /* 0x0000753104097816 */ /* 0x000fe40000000005 */
[----:B------:R-:W-:Y:S02]  /*23a90*/  LOP3.LUT R4, R0, 0x800, R2, 0xfe, !PT ;  /* 0x0000080000047812 */ /* 0x000fe400078efe02 */
        /* <DEDUP_REMOVED lines=17> */
[----:B--2---:R-:W2:Y:S01]  /*23bb0*/  LDL R14, [R1+0x54] ;  /* 0x00005400010e7983 */ /* 0x004ea20000100800 */
[----:B------:R-:W-:Y:S01]  /*23bc0*/  IMAD.MOV.U32 R15, RZ, RZ, R11 ;  /* 0x000000ffff0f7224 */ /* 0x000fe200078e000b */
[----:B-1----:R-:W-:-:S02]  /*23bd0*/  PRMT R8, R4, 0x6420, R5 ;  /* 0x0000642004087816 */ /* 0x002fc40000000005 */
[----:B------:R-:W-:Y:S02]  /*23be0*/  PRMT R9, R4, 0x7531, R5 ;  /* 0x0000753104097816 */ /* 0x000fe40000000005 */
[C-C-:B------:R-:W-:Y:S02]  /*23bf0*/  PRMT R10, R6.reuse, 0x6420, R7.reuse ;  /* 0x00006420060a7816 */ /* 0x140fe40000000007 */
[----:B------:R-:W-:Y:S02]  /*23c00*/  PRMT R11, R6, 0x7531, R7 ;  /* 0x00007531060b7816 */ /* 0x000fe40000000007 */
[----:B--2---:R-:W-:-:S05]  /*23c10*/  IADD3 R4, R19, R14, R0 ;  /* 0x0000000e13047210 */ /* 0x004fca0007ffe000 */
[----:B------:R1:W-:Y:S02]  /*23c20*/  STSM.16.M88.4 [R4], R8 ;  /* 0x0000000804007844 */ /* 0x0003e40000000200 */
[----:B-1----:R-:W-:Y:S01]  /*23c30*/  IMAD.MOV.U32 R11, RZ, RZ, R15 ;  /* 0x000000ffff0b7224 */ /* 0x002fe200078e000f */
[----:B------:R-:W-:-:S04]  /*23c40*/  IADD3 R8, R0, 0x2000, RZ ;  /* 0x0000200000087810 */ /* 0x000fc80007ffe0ff */
        /* <DEDUP_REMOVED lines=40> */
[----:B-1----:R-:W-:Y:S01]  /*23ed0*/  VIADD R8, R0, 0x4000 ;  /* 0x0000400000087836 */ /* 0x002fe20000000000 */
[----:B------:R-:W-:-:S04]  /*23ee0*/  MOV R11, R15 ;  /* 0x0000000f000b7202 */ /* 0x000fc80000000f00 */
        /* <DEDUP_REMOVED lines=33> */
[----:B------:R-:W-:-:S02]  /*24100*/  MOV R15, R11 ;  /* 0x0000000b000f7202 */ /* 0x000fc40000000f00 */
[C-C-:B-1----:R-:W-:Y:S02]  /*24110*/  PRMT R8, R4.reuse, 0x6420, R5.reuse ;  /* 0x0000642004087816 */ /* 0x142fe40000000005 */
[----:B------:R-:W-:Y:S02]  /*24120*/  PRMT R9, R4, 0x7531, R5 ;  /* 0x0000753104097816 */ /* 0x000fe40000000005 */
[C-C-:B------:R-:W-:Y:S02]  /*24130*/  PRMT R10, R6.reuse, 0x6420, R7.reuse ;  /* 0x00006420060a7816 */ /* 0x140fe40000000007 */
[----:B------:R-:W-:Y:S02]  /*24140*/  PRMT R11, R6, 0x7531, R7 ;  /* 0x00007531060b7816 */ /* 0x000fe40000000007 */
[----:B--2---:R-:W-:-:S05]  /*24150*/  IADD3 R4, R19, R14, R0 ;  /* 0x0000000e13047210 */ /* 0x004fca0007ffe000 */
[----:B------:R1:W-:Y:S02]  /*24160*/  STSM.16.M88.4 [R4], R8 ;  /* 0x0000000804007844 */ /* 0x0003e40000000200 */
[----:B-1----:R-:W-:-:S05]  /*24170*/  VIADD R8, R0, 0x6000 ;  /* 0x0000600000087836 */ /* 0x002fca0000000000 */
[----:B------:R-:W-:-:S05]  /*24180*/  LOP3.LUT R4, R8, R15, RZ, 0xfc, !PT ;  /* 0x0000000f08047212 */ /* 0x000fca00078efcff */
[----:B------:R-:W-:-:S06]  /*24190*/  IMAD.IADD R4, R18, 0x1, R4 ;  /* 0x0000000112047824 */ /* 0x000fcc00078e0204 */
[----:B------:R-:W1:Y:S01]  /*241a0*/  LDSM.16.MT88.4 R4, [R4+0xe400] ;  /* 0x00e400000404783b */ /* 0x000e620000004200 */
[----:B------:R-:W-:-:S03]  /*241b0*/  LOP3.LUT R8, R8, R2, RZ, 0xfc, !PT ;  /* 0x0000000208087212 */ /* 0x000fc600078efcff */
[----:B------:R2:W5:Y:S02]  /*241c0*/  LDL.LU R2, [R1+0xe4] ;  /* 0x0000e40001027983 */ /* 0x0005640000300800 */
[----:B------:R-:W-:Y:S01]  /*241d0*/  IMAD.IADD R8, R19, 0x1, R8 ;  /* 0x0000000113087824 */ /* 0x000fe200078e0208 */
[C-C-:B-1----:R-:W-:Y:S02]  /*241e0*/  PRMT R12, R4.reuse, 0x6420, R5.reuse ;  /* 0x00006420040c7816 */ /* 0x142fe40000000005 */
[----:B------:R-:W-:Y:S02]  /*241f0*/  PRMT R13, R4, 0x7531, R5 ;  /* 0x00007531040d7816 */ /* 0x000fe40000000005 */
[C-C-:B------:R-:W-:Y:S02]  /*24200*/  PRMT R14, R6.reuse, 0x6420, R7.reuse ;  /* 0x00006420060e7816 */ /* 0x140fe40000000007 */
[----:B------:R-:W-:Y:S02]  /*24210*/  PRMT R15, R6, 0x7531, R7 ;  /* 0x00007531060f7816 */ /* 0x000fe40000000007 */
[----:B------:R-:W1:Y:S04]  /*24220*/  LDSM.16.MT88.4 R4, [R20+0x14400] ;  /* 0x014400001404783b */ /* 0x000e680000004200 */
[----:B------:R3:W-:Y:S04]  /*24230*/  STSM.16.M88.4 [R8], R12 ;  /* 0x0000000c08007844 */ /* 0x0007e80000000200 */
[----:B---3--:R-:W3:Y:S01]  /*24240*/  LDL R15, [R1+0x3c] ;  /* 0x00003c00010f7983 */ /* 0x008ee20000100800 */
[----:B-1----:R-:W-:-:S02]  /*24250*/  PRMT R8, R4, 0x6420, R5 ;  /* 0x0000642004087816 */ /* 0x002fc40000000005 */
[----:B------:R-:W-:Y:S02]  /*24260*/  PRMT R9, R4, 0x7531, R5 ;  /* 0x0000753104097816 */ /* 0x000fe40000000005 */
[C-C-:B------:R-:W-:Y:S02]  /*24270*/  PRMT R10, R6.reuse, 0x6420, R7.reuse ;  /* 0x00006420060a7816 */ /* 0x140fe40000000007 */
[----:B------:R-:W-:Y:S02]  /*24280*/  PRMT R11, R6, 0x7531, R7 ;  /* 0x00007531060b7816 */ /* 0x000fe40000000007 */
[----:B---3--:R-:W-:-:S05]  /*24290*/  IADD3 R0, R19, R15, R0 ;  /* 0x0000000f13007210 */ /* 0x008fca0007ffe000 */
        /* <DEDUP_REMOVED lines=9> */
.L_x_6567:
[----:B--2---:R-:W2:Y:S01]  /*24330*/  S2R R0, SR_TID.X ;  /* 0x0000000000007919 */ /* 0x004ea20000002100 */
[----:B-1----:R1:W-:Y:S01]  /*24340*/  SYNCS.ARRIVE.TRANS64.A1T0 RZ, [R3+URZ+0x2e850], RZ ;  /* 0x02e850ff03ff79a7 */ /* 0x0023e2000810003f */
[----:B------:R3:W5:Y:S01]  /*24350*/  LDL R8, [R1+0x24] ;  /* 0x0000240001087983 */ /* 0x0007620000100800 */
[----:B--2---:R-:W-:-:S03]  /*24360*/  LOP3.LUT R4, R0, 0x7f, RZ, 0xc0, !PT ;  /* 0x0000007f00047812 */ /* 0x004fc600078ec0ff */
[----:B------:R-:W2:Y:S01]  /*24370*/  LDL R0, [R1+0x2c] ;  /* 0x00002c0001007983 */ /* 0x000ea20000100800 */
[----:B------:R-:W-:Y:S01]  /*24380*/  BAR.SYNC.DEFER_BLOCKING 0x2, 0x80 ;  /* 0x0082000000007b1d */ /* 0x000fe20000010000 */
[----:B------:R-:W-:-:S13]  /*24390*/  ISETP.NE.AND P0, PT, R4, RZ, PT ;  /* 0x000000ff0400720c */ /* 0x000fda0003f05270 */
[----:B-1----:R-:W-:-:S05]  /*243a0*/  @!P0 VIADD R3, R3, 0x2e880 ;  /* 0x0002e88003038836 */ /* 0x002fca0000000000 */
[----:B------:R-:W-:-:S04]  /*243b0*/  @!P0 PRMT R3, RZ, 0x654, R3 ;  /* 0x00000654ff038816 */ /* 0x000fc80000000003 */
[----:B------:R3:W-:Y:S01]  /*243c0*/  @!P0 SYNCS.ARRIVE.TRANS64.RED.A1T0 RZ, [R3+URZ], RZ ;  /* 0x000000ff03ff89a7 */ /* 0x0007e2000810043f */
[C---:B--2--5:R-:W-:Y:S01]  /*243d0*/  ISETP.GT.AND P0, PT, R2.reuse, R0, PT ;  /* 0x000000000200720c */ /* 0x064fe20003f04270 */
[----:B------:R-:W-:Y:S01]  /*243e0*/  VIADD R2, R2, 0xffffffff ;  /* 0xffffffff02027836 */ /* 0x000fe20000000000 */
[----:B------:R3:W5:Y:S11]  /*243f0*/  LDL R0, [R1+0x1c] ;  /* 0x00001c0001007983 */ /* 0x0007760000100800 */
[----:B---3--:R-:W-:Y:S05]  /*24400*/  @P0 BRA `(.L_x_6568) ;  /* 0xffffffec00440947 */ /* 0x008fea000383ffff */
.L_x_6548:
[----:B------:R-:W1:Y:S01]  /*24410*/  S2R R3, SR_TID.X ;  /* 0x0000000000037919 */ /* 0x000e620000002100 */
[----:B------:R-:W-:Y:S01]  /*24420*/  BSSY B0, `(.L_x_6569) ;  /* 0x0000011000007945 */ /* 0x000fe20003800000 */
[----:B-1----:R-:W-:-:S04]  /*24430*/  LOP3.LUT R3, R3, 0x7f, RZ, 0xc0, !PT ;  /* 0x0000007f03037812 */ /* 0x002fc800078ec0ff */
[----:B------:R-:W-:-:S13]  /*24440*/  ISETP.NE.AND P0, PT, R3, RZ, PT ;  /* 0x000000ff0300720c */ /* 0x000fda0003f05270 */
[----:B------:R-:W-:Y:S05]  /*24450*/  @P0 BRA `(.L_x_6570) ;  /* 0x0000000000340947 */ /* 0x000fea0003800000 */
[----:B0----5:R-:W0:Y:S01]  /*24460*/  S2R R0, SR_LANEID ;  /* 0x0000000000007919 */ /* 0x021e220000000000 */
        /* <DEDUP_REMOVED lines=11> */
[----:B------:R1:W-:Y:S02]  /*24520*/  STL [R1], R0 ;  /* 0x0000000001007387 */ /* 0x0003e40000100800 */
.L_x_6570:
[----:B------:R-:W-:Y:S05]  /*24530*/  BSYNC B0 ;  /* 0x0000000000007941 */ /* 0x000fea0003800000 */
.L_x_6569:
[----:B------:R-:W-:-:S06]  /*24540*/  UISETP.NE.AND UP0, UPT, UR38, 0x3, UPT ;  /* 0x000000032600788c */ /* 0x000fcc000bf05270 */
[----:B------:R-:W-:-:S13]  /*24550*/  PLOP3.LUT P1, PT, PT, PT, UP0, 0x80, 0x0 ;  /* 0x000000000000781c */ /* 0x000fda0003f2f008 */
[----:B------:R-:W-:Y:S05]  /*24560*/  @!P1 BRA `(.L_x_6571) ;  /* 0x0000000000049947 */ /* 0x000fea0003800000 */
[----:B------:R-:W-:Y:S01]  /*24570*/  BPT.TRAP 0x1 ;  /* 0x000000040000795c */ /* 0x000fe20000300000 */
.L_x_6571:
        /* <DEDUP_REMOVED lines=10> */
.L_x_6766:
[----:B------:R-:W-:Y:S05]  /*24620*/  BSYNC B0 ;  /* 0x0000000000007941 */ /* 0x000fea0003800000 */
.L_x_6572:
[----:B------:R-:W-:Y:S05]  /*24630*/  @!P2 BRA `(.L_x_6574) ;  /* 0x000000000004a947 */ /* 0x000fea0003800000 */
[----:B------:R-:W-:Y:S01]  /*24640*/  BPT.TRAP 0x1 ;  /* 0x000000040000795c */ /* 0x000fe20000300000 */
.L_x_6574:
[----:B0-----:R-:W2:Y:S02]  /*24650*/  LDL R2, [R1+0x24] ;  /* 0x0000240001027983 */ /* 0x001ea40000100800 */
[----:B--2---:R-:W-:-:S04]  /*24660*/  SHF.L.U32 R2, R2, 0x1f, RZ ;  /* 0x0000001f02027819 */ /* 0x004fc800000006ff */
[----:B------:R-:W0:Y:S02]  /*24670*/  SYNCS.PHASECHK.TRANS64.TRYWAIT P1, [R0+URZ+0x2e860], R2 ;  /* 0x02e86002000075a7 */ /* 0x000e24000802017f */
[----:B0-----:R-:W-:Y:S05]  /*24680*/  @!P1 BRA `(.L_x_6575) ;  /* 0x0000005c008c9947 */ /* 0x001fea0003800000 */
.L_x_6767:
[----:B------:R-:W2:Y:S04]  /*24690*/  LDL R16, [R1+0x1c] ;  /* 0x00001c0001107983 */ /* 0x000ea80000100800 */
[----:B------:R-:W3:Y:S04]  /*246a0*/  LDL R14, [R1+0x14] ;  /* 0x00001400010e7983 */ /* 0x000ee80000100800 */
[----:B------:R-:W0:Y:S04]  /*246b0*/  LDL R12, [R1+0x38] ;  /* 0x00003800010c7983 */ /* 0x000e280000100800 */
[----:B------:R-:W4:Y:S04]  /*246c0*/  LDL R13, [R1+0x10] ;  /* 0x00001000010d7983 */ /* 0x000f280000100800 */
[----:B------:R-:W5:Y:S01]  /*246d0*/  LDL R17, [R1+0x54] ;  /* 0x0000540001117983 */ /* 0x000f620000100800 */
[----:B------:R-:W-:Y:S05]  /*246e0*/  WARPSYNC.ALL ;  /* 0x0000000000007948 */ /* 0x000fea0003800000 */
[----:B--2---:R-:W-:-:S05]  /*246f0*/  IMAD R3, R16, 0x7000, RZ ;  /* 0x0000700010037824 */ /* 0x004fca00078e02ff */
[----:B---3--:R-:W-:-:S05]  /*24700*/  LOP3.LUT R4, R3, R14, RZ, 0xfc, !PT ;  /* 0x0000000e03047212 */ /* 0x008fca00078efcff */
[----:B------:R-:W-:-:S06]  /*24710*/  IMAD.IADD R4, R18, 0x1, R4 ;  /* 0x0000000112047824 */ /* 0x000fcc00078e0204 */
[----:B------:R-:W1:Y:S01]  /*24720*/  LDSM.16.MT88.4 R4, [R4+0xe400] ;  /* 0x00e400000404783b */ /* 0x000e620000004200 */
[----:B0-----:R-:W-:Y:S02]  /*24730*/  IADD3 R2, R18, R12, R3 ;  /* 0x0000000c12027210 */ /* 0x001fe40007ffe003 */
[----:B----4-:R-:W-:Y:S02]  /*24740*/  LOP3.LUT R12, R3, R13, RZ, 0xfc, !PT ;  /* 0x0000000d030c7212 */ /* 0x010fe400078efcff */
[C-C-:B-1----:R-:W-:Y:S02]  /*24750*/  PRMT R8, R4.reuse, 0x6420, R5.reuse ;  /* 0x0000642004087816 */ /* 0x142fe40000000005 */
[----:B------:R-:W-:Y:S02]  /*24760*/  PRMT R9, R4, 0x7531, R5 ;  /* 0x0000753104097816 */ /* 0x000fe40000000005 */
[C-C-:B------:R-:W-:Y:S02]  /*24770*/  PRMT R10, R6.reuse, 0x6420, R7.reuse ;  /* 0x00006420060a7816 */ /* 0x140fe40000000007 */
[----:B------:R-:W-:-:S02]  /*24780*/  PRMT R11, R6, 0x7531, R7 ;  /* 0x00007531060b7816 */ /* 0x000fc40000000007 */
[----:B------:R-:W0:Y:S01]  /*24790*/  LDSM.16.MT88.4 R4, [R2+0xe400] ;  /* 0x00e400000204783b */ /* 0x000e220000004200 */
[----:B------:R-:W-:-:S05]  /*247a0*/  IADD3 R12, R19, R12, RZ ;  /* 0x0000000c130c7210 */ /* 0x000fca0007ffe0ff */
[----:B------:R0:W-:Y:S02]  /*247b0*/  STSM.16.M88.4 [R12], R8 ;  /* 0x000000080c007844 */ /* 0x0001e40000000200 */
[C-C-:B0-----:R-:W-:Y:S02]  /*247c0*/  PRMT R8, R4.reuse, 0x6420, R5.reuse ;  /* 0x0000642004087816 */ /* 0x141fe40000000005 */
[----:B------:R-:W-:Y:S02]  /*247d0*/  PRMT R9, R4, 0x7531, R5 ;  /* 0x0000753104097816 */ /* 0x000fe40000000005 */
[----:B------:R-:W-:Y:S02]  /*247e0*/  LOP3.LUT R4, R3, 0x800, R13, 0xfe, !PT ;  /* 0x0000080003047812 */ /* 0x000fe400078efe0d */
        /* <DEDUP_REMOVED lines=8> */
[----:B------:R-:W0:Y:S01]  /*24870*/  LDSM.16.MT88.4 R4, [R4+0xe400] ;  /* 0x00e400000404783b */ /* 0x000e220000004200 */
[----:B------:R-:W-:-:S05]  /*24880*/  IMAD.MOV.U32 R11, RZ, RZ, R13 ;  /* 0x000000ffff0b7224 */ /* 0x000fca00078e000d */
[----:B------:R-:W-:Y:S02]  /*24890*/  LOP3.LUT R8, R8, R11, RZ, 0xfc, !PT ;  /* 0x0000000b08087212 */ /* 0x000fe400078efcff */
[C-C-:B0-----:R-:W-:Y:S02]  /*248a0*/  PRMT R12, R4.reuse, 0x6420, R5.reuse ;  /* 0x00006420040c7816 */ /* 0x141fe40000000005 */
[----:B------:R-:W-:Y:S02]  /*248b0*/  PRMT R13, R4, 0x7531, R5 ;  /* 0x00007531040d7816 */ /* 0x000fe40000000005 */
[C-C-:B------:R-:W-:Y:S02]  /*248c0*/  PRMT R14, R6.reuse, 0x6420, R7.reuse ;  /* 0x00006420060e7816 */ /* 0x140fe40000000007 */
[----:B------:R-:W-:Y:S02]  /*248d0*/  PRMT R15, R6, 0x7531, R7 ;  /* 0x00007531060f7816 */ /* 0x000fe40000000007 */
[----:B------:R-:W0:Y:S01]  /*248e0*/  LDSM.16.MT88.4 R4, [R2+0xf400] ;  /* 0x00f400000204783b */ /* 0x000e220000004200 */
[----:B------:R-:W-:-:S05]  /*248f0*/  IMAD.IADD R8, R19, 0x1, R8 ;  /* 0x0000000113087824 */ /* 0x000fca00078e0208 */
[----:B------:R0:W-:Y:S02]  /*24900*/  STSM.16.M88.4 [R8], R12 ;  /* 0x0000000c08007844 */ /* 0x0001e40000000200 */
[C-C-:B0-----:R-:W-:Y:S02]  /*24910*/  PRMT R8, R4.reuse, 0x6420, R5.reuse ;  /* 0x0000642004087816 */ /* 0x141fe40000000005 */
[----:B------:R-:W-:Y:S02]  /*24920*/  PRMT R9, R4, 0x7531, R5 ;  /* 0x0000753104097816 */ /* 0x000fe40000000005 */
[----:B-----5:R-:W-:Y:S02]  /*24930*/  IADD3 R4, R19, R17, R3 ;  /* 0x0000001113047210 */ /* 0x020fe40007ffe003 */
[----:B------:R-:W2:Y:S01]  /*24940*/  LDL R17, [R1+0x4c] ;  /* 0x00004c0001117983 */ /* 0x000ea20000100800 */
[----:B------:R-:W-:Y:S01]  /*24950*/  IMAD.MOV.U32 R14, RZ, RZ, R10 ;  /* 0x000000ffff0e7224 */ /* 0x000fe200078e000a */
[C---:B------:R-:W-:Y:S01]  /*24960*/  PRMT R10, R6.reuse, 0x6420, R7 ;  /* 0x00006420060a7816 */ /* 0x040fe20000000007 */
[----:B------:R-:W-:Y:S01]  /*24970*/  IMAD.MOV.U32 R15, RZ, RZ, R11 ;  /* 0x000000ffff0f7224 */ /* 0x000fe200078e000b */
[----:B------:R-:W-:-:S05]  /*24980*/  PRMT R11, R6, 0x7531, R7 ;  /* 0x00007531060b7816 */ /* 0x000fca0000000007 */
[----:B------:R0:W-:Y:S02]  /*24990*/  STSM.16.M88.4 [R4], R8 ;  /* 0x0000000804007844 */ /* 0x0001e40000000200 */
[----:B0-----:R-:W-:Y:S01]  /*249a0*/  VIADD R8, R3, 0x2000 ;  /* 0x0000200003087836 */ /* 0x001fe20000000000 */
[----:B------:R-:W-:-:S04]  /*249b0*/  MOV R10, R14 ;  /* 0x0000000e000a7202 */ /* 0x000fc80000000f00 */
        /* <DEDUP_REMOVED lines=14> */
[----:B--2---:R-:W-:Y:S02]  /*24aa0*/  IADD3 R4, R19, R17, R3 ;  /* 0x0000001113047210 */ /* 0x004fe40007ffe003 */
[----:B------:R-:W2:Y:S01]  /*24ab0*/  LDL R17, [R1+0x48] ;  /* 0x0000480001117983 */ /* 0x000ea20000100800 */
[----:B------:R-:W-:Y:S01]  /*24ac0*/  IMAD.MOV.U32 R14, RZ, RZ, R10 ;  /* 0x000000ffff0e7224 */ /* 0x000fe200078e000a */
[C---:B------:R-:W-:Y:S01]  /*24ad0*/  PRMT R10, R6.reuse, 0x6420, R7 ;  /* 0x00006420060a7816 */ /* 0x040fe20000000007 */
[----:B------:R-:W-:Y:S01]  /*24ae0*/  IMAD.MOV.U32 R15, RZ, RZ, R11 ;  /* 0x000000ffff0f7224 */ /* 0x000fe200078e000b */
[----:B------:R-:W-:-:S05]  /*24af0*/  PRMT R11, R6, 0x7531, R7 ;  /* 0x00007531060b7816 */ /* 0x000fca0000000007 */
[----:B------:R0:W-:Y:S02]  /*24b00*/  STSM.16.M88.4 [R4], R8 ;  /* 0x0000000804007844 */ /* 0x0001e40000000200 */
[----:B0-----:R-:W-:Y:S01]  /*24b10*/  IMAD.MOV.U32 R10, RZ, RZ, R14 ;  /* 0x000000ffff0a7224 */ /* 0x001fe200078e000e */
[----:B------:R-:W-:-:S04]  /*24b20*/  IADD3 R8, R3, 0x3000, RZ ;  /* 0x0000300003087810 */ /* 0x000fc80007ffe0ff */
        /* <DEDUP_REMOVED lines=33> */
[----:B------:R-:W-:-:S05]  /*24d40*/  IADD3 R8, R19, R8, RZ ;  /* 0x0000000813087210 */ /* 0x000fca0007ffe0ff */
[----:B------:R1:W-:Y:S02]  /*24d50*/  STSM.16.M88.4 [R8], R12 ;  /* 0x0000000c08007844 */ /* 0x0003e40000000200 */
[----:B-1----:R-:W-:Y:S02]  /*24d60*/  IMAD.MOV.U32 R14, RZ, RZ, R10 ;  /* 0x000000ffff0e7224 */ /* 0x002fe400078e000a */
[----:B------:R-:W-:Y:S01]  /*24d70*/  IMAD.MOV.U32 R15, RZ, RZ, R11 ;  /* 0x000000ffff0f7224 */ /* 0x000fe200078e000b */
[C-C-:B0-----:R-:W-:Y:S02]  /*24d80*/  PRMT R8, R4.reuse, 0x6420, R5.reuse ;  /* 0x0000642004087816 */ /* 0x141fe40000000005 */
[----:B------:R-:W-:Y:S02]  /*24d90*/  PRMT R9, R4, 0x7531, R5 ;  /* 0x0000753104097816 */ /* 0x000fe40000000005 */
[C-C-:B------:R-:W-:Y:S02]  /*24da0*/  PRMT R10, R6.reuse, 0x6420, R7.reuse ;  /* 0x00006420060a7816 */ /* 0x140fe40000000007 */
[----:B------:R-:W-:-:S02]  /*24db0*/  PRMT R11, R6, 0x7531, R7 ;  /* 0x00007531060b7816 */ /* 0x000fc40000000007 */
[----:B--2---:R-:W-:Y:S02]  /*24dc0*/  IADD3 R4, R19, R17, R3 ;  /* 0x0000001113047210 */ /* 0x004fe40007ffe003 */
[----:B------:R-:W2:Y:S04]  /*24dd0*/  LDL R17, [R1+0x3c] ;  /* 0x00003c0001117983 */ /* 0x000ea80000100800 */
[----:B------:R0:W-:Y:S02]  /*24de0*/  STSM.16.M88.4 [R4], R8 ;  /* 0x0000000804007844 */ /* 0x0001e40000000200 */
[----:B0-----:R-:W-:Y:S02]  /*24df0*/  IMAD.MOV.U32 R10, RZ, RZ, R14 ;  /* 0x000000ffff0a7224 */ /* 0x001fe400078e000e */
[----:B------:R-:W-:-:S05]  /*24e00*/  VIADD R8, R3, 0x5000 ;  /* 0x0000500003087836 */ /* 0x000fca0000000000 */
[----:B------:R-:W-:-:S05]  /*24e10*/  LOP3.LUT R4, R8, R10, RZ, 0xfc, !PT ;  /* 0x0000000a08047212 */ /* 0x000fca00078efcff */
[----:B------:R-:W-:-:S06]  /*24e20*/  IMAD.IADD R4, R18, 0x1, R4 ;  /* 0x0000000112047824 */ /* 0x000fcc00078e0204 */
[----:B------:R-:W0:Y:S01]  /*24e30*/  LDSM.16.MT88.4 R4, [R4+0xe400] ;  /* 0x00e400000404783b */ /* 0x000e220000004200 */
[----:B------:R-:W-:-:S05]  /*24e40*/  IMAD.MOV.U32 R11, RZ, RZ, R15 ;  /* 0x000000ffff0b7224 */ /* 0x000fca00078e000f */
[----:B------:R-:W-:-:S05]  /*24e50*/  LOP3.LUT R8, R8, R11, RZ, 0xfc, !PT ;  /* 0x0000000b08087212 */ /* 0x000fca00078efcff */
[----:B------:R-:W-:Y:S01]  /*24e60*/  IMAD.IADD R8, R19, 0x1, R8 ;  /* 0x0000000113087824 */ /* 0x000fe200078e0208 */
[C-C-:B0-----:R-:W-:Y:S02]  /*24e70*/  PRMT R12, R4.reuse, 0x6420, R5.reuse ;  /* 0x00006420040c7816 */ /* 0x141fe40000000005 */
[----:B------:R-:W-:Y:S02]  /*24e80*/  PRMT R13, R4, 0x7531, R5 ;  /* 0x00007531040d7816 */ /* 0x000fe40000000005 */
[C-C-:B------:R-:W-:Y:S02]  /*24e90*/  PRMT R14, R6.reuse, 0x6420, R7.reuse ;  /* 0x00006420060e7816 */ /* 0x140fe40000000007 */
[----:B------:R-:W-:Y:S02]  /*24ea0*/  PRMT R15, R6, 0x7531, R7 ;  /* 0x00007531060f7816 */ /* 0x000fe40000000007 */
[----:B------:R-:W0:Y:S04]  /*24eb0*/  LDSM.16.MT88.4 R4, [R2+0x13400] ;  /* 0x013400000204783b */ /* 0x000e280000004200 */
[----:B------:R1:W-:Y:S04]  /*24ec0*/  STSM.16.M88.4 [R8], R12 ;  /* 0x0000000c08007844 */ /* 0x0003e80000000200 */
[----:B-1----:R-:W3:Y:S01]  /*24ed0*/  LDL R13, [R1+0x40] ;  /* 0x00004000010d7983 */ /* 0x002ee20000100800 */
[----:B------:R-:W-:Y:S01]  /*24ee0*/  IMAD.MOV.U32 R14, RZ, RZ, R10 ;  /* 0x000000ffff0e7224 */ /* 0x000fe200078e000a */
[----:B------:R-:W-:-:S02]  /*24ef0*/  MOV R15, R11 ;  /* 0x0000000b000f7202 */ /* 0x000fc40000000f00 */
[C-C-:B0-----:R-:W-:Y:S02]  /*24f00*/  PRMT R8, R4.reuse, 0x6420, R5.reuse ;  /* 0x0000642004087816 */ /* 0x141fe40000000005 */
[----:B------:R-:W-:Y:S02]  /*24f10*/  PRMT R9, R4, 0x7531, R5 ;  /* 0x0000753104097816 */ /* 0x000fe40000000005 */
[C-C-:B------:R-:W-:Y:S02]  /*24f20*/  PRMT R10, R6.reuse, 0x6420, R7.reuse ;  /* 0x00006420060a7816 */ /* 0x140fe40000000007 */
[----:B------:R-:W-:Y:S02]  /*24f30*/  PRMT R11, R6, 0x7531, R7 ;  /* 0x00007531060b7816 */ /* 0x000fe40000000007 */
[----:B---3--:R-:W-:-:S05]  /*24f40*/  IADD3 R4, R19, R13, R3 ;  /* 0x0000000d13047210 */ /* 0x008fca0007ffe003 */
[----:B------:R0:W-:Y:S02]  /*24f50*/  STSM.16.M88.4 [R4], R8 ;  /* 0x0000000804007844 */ /* 0x0001e40000000200 */
[----:B0-----:R-:W-:-:S05]  /*24f60*/  VIADD R8, R3, 0x6000 ;  /* 0x0000600003087836 */ /* 0x001fca0000000000 */
[----:B------:R-:W-:-:S05]  /*24f70*/  LOP3.LUT R4, R8, R14, RZ, 0xfc, !PT ;  /* 0x0000000e08047212 */ /* 0x000fca00078efcff */
[----:B------:R-:W-:-:S06]  /*24f80*/  IMAD.IADD R4, R18, 0x1, R4 ;  /* 0x0000000112047824 */ /* 0x000fcc00078e0204 */
[----:B------:R-:W0:Y:S01]  /*24f90*/  LDSM.16.MT88.4 R4, [R4+0xe400] ;  /* 0x00e400000404783b */ /* 0x000e220000004200 */
[----:B------:R-:W-:Y:S02]  /*24fa0*/  LOP3.LUT R8, R8, R15, RZ, 0xfc, !PT ;  /* 0x0000000f08087212 */ /* 0x000fe400078efcff */
[----:B--2---:R-:W-:-:S03]  /*24fb0*/  IADD3 R3, R19, R17, R3 ;  /* 0x0000001113037210 */ /* 0x004fc60007ffe003 */
[----:B------:R-:W-:Y:S01]  /*24fc0*/  IMAD.IADD R19, R19, 0x1, R8 ;  /* 0x0000000113137824 */ /* 0x000fe200078e0208 */
[C-C-:B0-----:R-:W-:Y:S02]  /*24fd0*/  PRMT R8, R4.reuse, 0x6420, R5.reuse ;  /* 0x0000642004087816 */ /* 0x141fe40000000005 */
[----:B------:R-:W-:Y:S02]  /*24fe0*/  PRMT R9, R4, 0x7531, R5 ;  /* 0x0000753104097816 */ /* 0x000fe40000000005 */
[C-C-:B------:R-:W-:Y:S02]  /*24ff0*/  PRMT R10, R6.reuse, 0x6420, R7.reuse ;  /* 0x00006420060a7816 */ /* 0x140fe40000000007 */
[----:B------:R-:W-:Y:S02]  /*25000*/  PRMT R11, R6, 0x7531, R7 ;  /* 0x00007531060b7816 */ /* 0x000fe40000000007 */
[----:B------:R-:W0:Y:S04]  /*25010*/  LDSM.16.MT88.4 R4, [R2+0x14400] ;  /* 0x014400000204783b */ /* 0x000e280000004200 */
[----:B------:R0:W-:Y:S02]  /*25020*/  STSM.16.M88.4 [R19], R8 ;  /* 0x0000000813007844 */ /* 0x0001e40000000200 */
        /* <DEDUP_REMOVED lines=13> */
.L_x_6576:
[----:B0-----:R-:W2:Y:S01]  /*25100*/  LDL.LU R3, [R1+0x24] ;  /* 0x0000240001037983 */ /* 0x001ea20000300800 */
[----:B-1----:R0:W-:Y:S02]  /*25110*/  SYNCS.ARRIVE.TRANS64.A1T0 RZ, [R0+URZ+0x2e850], RZ ;  /* 0x02e850ff00ff79a7 */ /* 0x0021e4000810003f */
[----:B0-----:R-:W-:-:S05]  /*25120*/  @!P0 VIADD R0, R0, 0x2e880 ;  /* 0x0002e88000008836 */ /* 0x001fca0000000000 */
[----:B------:R-:W-:Y:S01]  /*25130*/  @!P0 PRMT R0, RZ, 0x654, R0 ;  /* 0x00000654ff008816 */ /* 0x000fe20000000000 */
[----:B------:R-:W-:Y:S06]  /*25140*/  BAR.SYNC.DEFER_BLOCKING 0x2, 0x80 ;  /* 0x0082000000007b1d */ /* 0x000fec0000010000 */
[----:B------:R0:W-:Y:S02]  /*25150*/  @!P0 SYNCS.ARRIVE.TRANS64.RED.A1T0 RZ, [R0+URZ], RZ ;  /* 0x000000ff00ff89a7 */ /* 0x0001e4000810043f */
[----:B0-----:R-:W-:-:S05]  /*25160*/  VIADD R0, R16, 0x1 ;  /* 0x0000000110007836 */ /* 0x001fca0000000000 */
[----:B------:R-:W-:-:S04]  /*25170*/  ISETP.NE.AND P0, PT, R0, 0x2, PT ;  /* 0x000000020000780c */ /* 0x000fc80003f05270 */
[----:B------:R-:W-:Y:S02]  /*25180*/  SEL R2, RZ, 0x1, P0 ;  /* 0x00000001ff027807 */ /* 0x000fe40000000000 */
[----:B------:R-:W-:-:S05]  /*25190*/  SEL R0, R0, RZ, P0 ;  /* 0x000000ff00007207 */ /* 0x000fca0000000000 */
[----:B------:R0:W-:Y:S01]  /*251a0*/  STL [R1+0x1c], R0 ;  /* 0x00001c0001007387 */ /* 0x0001e20000100800 */
[----:B--2---:R-:W-:-:S05]  /*251b0*/  LOP3.LUT R3, R3, R2, RZ, 0x3c, !PT ;  /* 0x0000000203037212 */ /* 0x004fca00078e3cff */
[----:B------:R0:W-:Y:S02]  /*251c0*/  STL [R1+0x24], R3 ;  /* 0x0000240301007387 */ /* 0x0001e40000100800 */
.L_x_6525:
[----:B01----:R-:W2:Y:S02]  /*251d0*/  LDL R0, [R1+0x18] ;  /* 0x0000180001007983 */ /* 0x003ea40000100800 */
[----:B--2---:R-:W-:-:S13]  /*251e0*/  LOP3.LUT P0, RZ, R0, 0x2, RZ, 0xc0, !PT ;  /* 0x0000000200ff7812 */ /* 0x004fda000780c0ff */
[----:B------:R-:W-:Y:S05]  /*251f0*/  @!P0 BRA `(.L_x_6577) ;  /* 0x00000000002c8947 */ /* 0x000fea0003800000 */
[----:B------:R-:W-:Y:S05]  /*25200*/  WARPSYNC.ALL ;  /* 0x0000000000007948 */ /* 0x000fea0003800000 */
[----:B------:R-:W0:Y:S08]  /*25210*/  S2UR UR5, SR_CgaCtaId ;  /* 0x00000000000579c3 */ /* 0x000e300000008800 */
[----:B------:R-:W-:Y:S06]  /*25220*/  BAR.SYNC.DEFER_BLOCKING 0x5, 0x180 ;  /* 0x0146000000007b1d */ /* 0x000fec0000010000 */
[----:B------:R-:W-:-:S02]  /*25230*/  UMOV UR4, 0x400 ;  /* 0x0000040000047882 */ /* 0x000fc40000000000 */
[----:B0-----:R-:W-:-:S06]  /*25240*/  ULEA UR4, UR5, UR4, 0x18 ;  /* 0x0000000405047291 */ /* 0x001fcc000f8ec03f */
[----:B------:R-:W-:-:S05]  /*25250*/  IMAD.U32 R18, RZ, RZ, UR4 ;  /* 0x00000004ff127e24 */ /* 0x000fca000f8e00ff */
[----:B------:R-:W0:Y:S04]  /*25260*/  LDS.128 R4, [R18+0x2e8d0] ;  /* 0x02e8d00012047984 */ /* 0x000e280000000c00 */
[----:B0-----:R0:W-:Y:S04]  /*25270*/  STL.64 [R1], R4 ;  /* 0x0000000401007387 */ /* 0x0011e80000100a00 */
[----:B------:R0:W-:Y:S01]  /*25280*/  STL.64 [R1+0x8], R6 ;  /* 0x0000080601007387 */ /* 0x0001e20000100a00 */
[----:B------:R-:W-:Y:S06]  /*25290*/  BAR.ARV 0x4, 0x180 ;  /* 0x0106000000007b1d */ /* 0x000fec0000002000 */
[----:B------:R-:W-:Y:S05]  /*252a0*/  BRA `(.L_x_6578) ;  /* 0x0000000c00307947 */ /* 0x000fea0003800000 */
.L_x_6577:
[----:B------:R-:W0:Y:S01]  /*252b0*/  S2R R0, SR_TID.X ;  /* 0x0000000000007919 */ /* 0x000e220000002100 */
[----:B------:R-:W-:Y:S01]  /*252c0*/  UMOV UR4, 0xffffffff ;  /* 0xffffffff00047882 */ /* 0x000fe20000000000 */
[----:B0-----:R-:W-:-:S04]  /*252d0*/  LOP3.LUT R16, R0, 0x1f, RZ, 0xc0, !PT ;  /* 0x0000001f00107812 */ /* 0x001fc800078ec0ff */
        /* <DEDUP_REMOVED lines=8> */
[----:B------:R-:W0:Y:S08]  /*25360*/  @!P1 LDC.64 R2, c[0x0][0xc80] ;  /* 0x00032000ff029b82 */ /* 0x000e300000000a00 */
[----:B------:R-:W1:Y:S01]  /*25370*/  @!P1 LDC.64 R6, c[0x0][0xc78] ;  /* 0x00031e00ff069b82 */ /* 0x000e620000000a00 */
[----:B0-----:R-:W-:-:S05]  /*25380*/  @!P1 IMAD.WIDE R2, R4, 0x4, R2 ;  /* 0x0000000404029825 */ /* 0x001fca00078e0202 */
[----:B------:R1:W2:Y:S02]  /*25390*/  @!P1 LDG.E R0, desc[UR60][R2.64] ;  /* 0x0000003c02009981 */ /* 0x0002a4000c1e1900 */
[----:B-1----:R-:W-:-:S06]  /*253a0*/  @!P1 IMAD.WIDE R2, R4, 0x4, R6 ;  /* 0x0000000404029825 */ /* 0x002fcc00078e0206 */
[----:B------:R-:W3:Y:S01]  /*253b0*/  @!P1 LDG.E R2, desc[UR60][R2.64] ;  /* 0x0000003c02029981 */ /* 0x000ee2000c1e1900 */
[----:B------:R-:W-:Y:S01]  /*253c0*/  MOV R4, RZ ;  /* 0x000000ff00047202 */ /* 0x000fe20000000f00 */
[----:B------:R-:W-:Y:S01]  /*253d0*/  IMAD.MOV.U32 R6, RZ, RZ, RZ ;  /* 0x000000ffff067224 */ /* 0x000fe200078e00ff */
[C---:B------:R-:W-:Y:S01]  /*253e0*/  ISETP.GE.U32.AND P2, PT, R16.reuse, 0x2, PT ;  /* 0x000000021000780c */ /* 0x040fe20003f46070 */
[----:B------:R-:W-:Y:S01]  /*253f0*/  SHFL.IDX PT, R5, R10, RZ, 0x1f ;  /* 0x00001fff0a057589 */ /* 0x000fe200000e0000 */
[C---:B------:R-:W-:Y:S01]  /*25400*/  ISETP.GE.U32.AND P3, PT, R16.reuse, 0x4, PT ;  /* 0x000000041000780c */ /* 0x040fe20003f66070 */
[----:B------:R-:W-:Y:S01]  /*25410*/  IMAD.MOV.U32 R9, RZ, RZ, RZ ;  /* 0x000000ffff097224 */ /* 0x000fe200078e00ff */
[C---:B------:R-:W-:Y:S01]  /*25420*/  ISETP.GE.U32.AND P4, PT, R16.reuse, 0x8, PT ;  /* 0x000000081000780c */ /* 0x040fe20003f86070 */
[----:B------:R-:W-:Y:S01]  /*25430*/  SHFL.IDX PT, R8, R10, 0x1, 0x1f ;  /* 0x00201f000a087f89 */ /* 0x000fe200000e0000 */
[----:B------:R-:W-:Y:S01]  /*25440*/  ISETP.GE.U32.AND P5, PT, R16, 0x10, PT ;  /* 0x000000101000780c */ /* 0x000fe20003fa6070 */
[----:B--2---:R-:W-:-:S02]  /*25450*/  @!P1 IMAD.MOV.U32 R4, RZ, RZ, R0 ;  /* 0x000000ffff049224 */ /* 0x004fc400078e0000 */
[----:B---3--:R-:W-:Y:S01]  /*25460*/  @!P1 IMAD.MOV.U32 R6, RZ, RZ, R2 ;  /* 0x000000ffff069224 */ /* 0x008fe200078e0002 */
[----:B------:R-:W-:-:S03]  /*25470*/  ISETP.NE.AND P1, PT, R16, RZ, PT ;  /* 0x000000ff1000720c */ /* 0x000fc60003f25270 */
[----:B------:R-:W-:-:S05]  /*25480*/  IMAD R0, R6, R4, RZ ;  /* 0x0000000406007224 */ /* 0x000fca00078e02ff */
        /* <DEDUP_REMOVED lines=13> */
[----:B0-----:R-:W-:-:S04]  /*25560*/  SEL R2, R2, RZ, P5 ;  /* 0x000000ff02027207 */ /* 0x001fc80002800000 */
[----:B------:R-:W-:-:S05]  /*25570*/  IADD3 R3, R0, R2, RZ ;  /* 0x0000000200037210 */ /* 0x000fca0007ffe0ff */
[----:B------:R0:W1:Y:S02]  /*25580*/  SHFL.IDX PT, R7, R3, 0x1f, 0x1f ;  /* 0x03e01f0003077f89 */ /* 0x00006400000e0000 */
.L_x_6777:
[----:B------:R-:W-:Y:S02]  /*25590*/  ULDC UR4, c[0x0][0xc38] ;  /* 0x00030e0000047ab9 */ /* 0x000fe40000000800 */
[----:B------:R-:W-:-:S04]  /*255a0*/  IMAD.U32 R2, RZ, RZ, UR4 ;  /* 0x00000004ff027e24 */ /* 0x000fc8000f8e00ff */
[----:B-1----:R-:W-:-:S04]  /*255b0*/  IMAD R7, R7, R2, RZ ;  /* 0x0000000207077224 */ /* 0x002fc800078e02ff */
[----:B------:R-:W-:Y:S02]  /*255c0*/  IMAD.IADD R0, R8, 0x1, R7 ;  /* 0x0000000108007824 */ /* 0x000fe400078e0207 */
[----:B------:R-:W-:-:S03]  /*255d0*/  IMAD.MOV.U32 R8, RZ, RZ, R3 ;  /* 0x000000ffff087224 */ /* 0x000fc600078e0003 */
[----:B------:R-:W-:-:S13]  /*255e0*/  ISETP.GT.AND P6, PT, R0, R5, PT ;  /* 0x000000050000720c */ /* 0x000fda0003fc4270 */
[----:B------:R-:W-:Y:S05]  /*255f0*/  @P6 BRA `(.L_x_6580) ;  /* 0x0000000000b06947 */ /* 0x000fea0003800000 */
.L_x_6583:
[----:B------:R-:W2:Y:S01]  /*25600*/  LDL.LU R2, [R1+0xc] ;  /* 0x00000c0001027983 */ /* 0x000ea20000300800 */
[----:B0-----:R-:W0:Y:S01]  /*25610*/  LDC R3, c[0x0][0xc3c] ;  /* 0x00030f00ff037b82 */ /* 0x001e220000000800 */
[----:B--2---:R-:W-:-:S05]  /*25620*/  VIADD R2, R2, 0x1f ;  /* 0x0000001f02027836 */ /* 0x004fca0000000000 */
[----:B0-----:R-:W-:-:S13]  /*25630*/  ISETP.GE.AND P6, PT, R2, R3, PT ;  /* 0x000000030200720c */ /* 0x001fda0003fc6270 */
[----:B------:R-:W-:Y:S05]  /*25640*/  @P6 BRA `(.L_x_6581) ;  /* 0x0000000400e06947 */ /* 0x000fea0003800000 */
[----:B------:R-:W0:Y:S01]  /*25650*/  S2R R4, SR_TID.X ;  /* 0x0000000000047919 */ /* 0x000e220000002100 */
[----:B------:R1:W-:Y:S01]  /*25660*/  STL [R1+0xc], R2 ;  /* 0x00000c0201007387 */ /* 0x0003e20000100800 */
[----:B0-----:R-:W-:-:S05]  /*25670*/  LOP3.LUT R4, R4, 0x1f, RZ, 0xc0, !PT ;  /* 0x0000001f04047812 */ /* 0x001fca00078ec0ff */
[----:B------:R-:W-:Y:S02]  /*25680*/  IMAD.IADD R6, R2, 0x1, R4 ;  /* 0x0000000102067824 */ /* 0x000fe400078e0204 */
[----:B------:R-:W-:-:S03]  /*25690*/  IMAD.MOV.U32 R4, RZ, RZ, RZ ;  /* 0x000000ffff047224 */ /* 0x000fc600078e00ff */
[----:B------:R-:W-:-:S13]  /*256a0*/  ISETP.GE.OR P6, PT, R6, R3, !P0 ;  /* 0x000000030600720c */ /* 0x000fda00047c6670 */
[----:B-1----:R-:W0:Y:S02]  /*256b0*/  @!P6 LDC.64 R2, c[0x0][0xc80] ;  /* 0x00032000ff02eb82 */ /* 0x002e240000000a00 */
[----:B0-----:R-:W-:-:S05]  /*256c0*/  @!P6 IMAD.WIDE R2, R6, 0x4, R2 ;  /* 0x000000040602e825 */ /* 0x001fca00078e0202 */
[----:B------:R0:W2:Y:S02]  /*256d0*/  @!P6 LDG.E R4, desc[UR60][R2.64] ;  /* 0x0000003c0204e981 */ /* 0x0000a4000c1e1900 */
[----:B0-----:R-:W0:Y:S02]  /*256e0*/  @!P6 LDC.64 R2, c[0x0][0xc78] ;  /* 0x00031e00ff02eb82 */ /* 0x001e240000000a00 */
[----:B0-----:R-:W-:Y:S01]  /*256f0*/  @!P6 IMAD.WIDE R2, R6, 0x4, R2 ;  /* 0x000000040602e825 */ /* 0x001fe200078e0202 */
[----:B------:R-:W-:-:S06]  /*25700*/  MOV R6, RZ ;  /* 0x000000ff00067202 */ /* 0x000fcc0000000f00 */
[----:B------:R-:W2:Y:S01]  /*25710*/  @!P6 LDG.E R6, desc[UR60][R2.64] ;  /* 0x0000003c0206e981 */ /* 0x000ea2000c1e1900 */
[----:B------:R-:W-:Y:S01]  /*25720*/  UMOV UR4, 0xffffffff ;  /* 0xffffffff00047882 */ /* 0x000fe20000000000 */
[----:B--2---:R-:W-:Y:S02]  /*25730*/  IMAD R2, R6, R4, RZ ;  /* 0x0000000406027224 */ /* 0x004fe400078e02ff */
[----:B------:R-:W-:Y:S05]  /*25740*/  BRA.DIV UR4, `(.L_x_6582) ;  /* 0x0000005204d07947 */ /* 0x000fea000b800000 */
        /* <DEDUP_REMOVED lines=15> */
[----:B------:R0:W1:Y:S02]  /*25840*/  SHFL.IDX PT, R7, R3, 0x1f, 0x1f ;  /* 0x03e01f0003077f89 */ /* 0x00006400000e0000 */
.L_x_6785:
[----:B------:R-:W-:Y:S02]  /*25850*/  ULDC UR4, c[0x0][0xc38] ;  /* 0x00030e0000047ab9 */ /* 0x000fe40000000800 */
[----:B------:R-:W-:-:S04]  /*25860*/  IMAD.U32 R2, RZ, RZ, UR4 ;  /* 0x00000004ff027e24 */ /* 0x000fc8000f8e00ff */
[----:B-1----:R-:W-:-:S04]  /*25870*/  IMAD R7, R7, R2, RZ ;  /* 0x0000000207077224 */ /* 0x002fc800078e02ff */
[----:B------:R-:W-:-:S05]  /*25880*/  IMAD.IADD R0, R7, 0x1, R0 ;  /* 0x0000000107007824 */ /* 0x000fca00078e0200 */
[----:B------:R-:W-:-:S13]  /*25890*/  ISETP.GT.AND P6, PT, R0, R5, PT ;  /* 0x000000050000720c */ /* 0x000fda0003fc4270 */
[----:B------:R-:W-:Y:S05]  /*258a0*/  @!P6 BRA `(.L_x_6583) ;  /* 0xfffffffc0054e947 */ /* 0x000fea000383ffff */
[----:B------:R-:W-:-:S07]  /*258b0*/  MOV R8, R3 ;  /* 0x0000000300087202 */ /* 0x000fce0000000f00 */
.L_x_6580:
[----:B------:R-:W-:Y:S01]  /*258c0*/  IMAD.IADD R7, R0, 0x1, -R7 ;  /* 0x0000000100077824 */ /* 0x000fe200078e0a07 */
[----:B------:R-:W-:-:S03]  /*258d0*/  UMOV UR4, 0xffffffff ;  /* 0xffffffff00047882 */ /* 0x000fc60000000000 */
[----:B------:R-:W-:-:S05]  /*258e0*/  IMAD R0, R8, R2, R7 ;  /* 0x0000000208007224 */ /* 0x000fca00078e0207 */
[----:B------:R-:W-:Y:S01]  /*258f0*/  ISETP.GT.AND P6, PT, R0, R5, PT ;  /* 0x000000050000720c */ /* 0x000fe20003fc4270 */
[----:B------:R-:W-:-:S12]  /*25900*/  BRA.DIV UR4, `(.L_x_6584) ;  /* 0x0000005604387947 */ /* 0x000fd8000b800000 */
[----:B0-----:R-:W-:-:S04]  /*25910*/  VOTE.ANY R3, PT, !P6 ;  /* 0x0000000000037806 */ /* 0x001fc800070e0100 */
[----:B------:R-:W0:Y:S02]  /*25920*/  POPC R0, R3 ;  /* 0x0000000300007309 */ /* 0x000e240000000000 */
[----:B0-----:R0:W1:Y:S04]  /*25930*/  SHFL.IDX PT, R4, R4, R0, 0x1f ;  /* 0x00001f0004047589 */ /* 0x00106800000e0000 */
[----:B------:R0:W2:Y:S02]  /*25940*/  SHFL.IDX PT, R6, R6, R0, 0x1f ;  /* 0x00001f0006067589 */ /* 0x0000a400000e0000 */
.L_x_6790:
[----:B------:R-:W-:-:S13]  /*25950*/  ISETP.NE.AND P0, PT, R3, RZ, PT ;  /* 0x000000ff0300720c */ /* 0x000fda0003f05270 */
[----:B------:R-:W-:Y:S05]  /*25960*/  @!P0 BRA `(.L_x_6585) ;  /* 0x0000000000148947 */ /* 0x000fea0003800000 */
[----:B------:R-:W-:Y:S01]  /*25970*/  UMOV UR4, 0xffffffff ;  /* 0xffffffff00047882 */ /* 0x000fe20000000000 */
[----:B------:R-:W-:Y:S02]  /*25980*/  VIADD R12, R0, 0xffffffff ;  /* 0xffffffff000c7836 */ /* 0x000fe40000000000 */
[----:B------:R-:W-:Y:S05]  /*25990*/  BRA.DIV UR4, `(.L_x_6586) ;  /* 0x0000005604707947 */ /* 0x000fea000b800000 */
[----:B------:R3:W4:Y:S02]  /*259a0*/  SHFL.IDX PT, R8, R8, R12, 0x1f ;  /* 0x00001f0c08087589 */ /* 0x00072400000e0000 */
.L_x_6793:
[----:B----4-:R-:W-:-:S07]  /*259b0*/  IMAD.MOV.U32 R9, RZ, RZ, R8 ;  /* 0x000000ffff097224 */ /* 0x010fce00078e0008 */
.L_x_6585:
[----:B------:R-:W4:Y:S01]  /*259c0*/  LDL.LU R11, [R1+0xc] ;  /* 0x00000c00010b7983 */ /* 0x000f220000300800 */
[----:B-1----:R-:W-:Y:S01]  /*259d0*/  IABS R3, R4 ;  /* 0x0000000400037213 */ /* 0x002fe20000000000 */
[----:B------:R-:W-:-:S03]  /*259e0*/  IMAD R7, R9, R2, R7 ;  /* 0x0000000209077224 */ /* 0x000fc600078e0207 */
[----:B------:R-:W1:Y:S01]  /*259f0*/  I2F.RP R8, R3 ;  /* 0x0000000300087306 */ /* 0x000e620000209400 */
[----:B------:R-:W-:Y:S01]  /*25a00*/  IMAD.IADD R10, R5, 0x1, -R7 ;  /* 0x00000001050a7824 */ /* 0x000fe200078e0a07 */
[----:B------:R5:W-:Y:S04]  /*25a10*/  STL [R1], R7 ;  /* 0x0000000701007387 */ /* 0x000be80000100800 */
[----:B------:R-:W-:Y:S02]  /*25a20*/  IABS R5, R10 ;  /* 0x0000000a00057213 */ /* 0x000fe40000000000 */
[----:B-1----:R-:W1:Y:S02]  /*25a30*/  MUFU.RCP R8, R8 ;  /* 0x0000000800087308 */ /* 0x002e640000001000 */
[----:B-1----:R-:W-:-:S06]  /*25a40*/  VIADD R8, R8, 0xffffffe ;  /* 0x0ffffffe08087836 */ /* 0x002fcc0000000000 */
[----:B------:R1:W0:Y:S02]  /*25a50*/  F2I.FTZ.U32.TRUNC.NTZ R9, R8 ;  /* 0x0000000800097305 */ /* 0x000224000021f000 */
[----:B-1----:R-:W-:Y:S02]  /*25a60*/  IMAD.MOV.U32 R8, RZ, RZ, RZ ;  /* 0x000000ffff087224 */ /* 0x002fe400078e00ff */
[----:B0-----:R-:W-:-:S04]  /*25a70*/  IMAD.MOV R2, RZ, RZ, -R9 ;  /* 0x000000ffff027224 */ /* 0x001fc800078e0a09 */
[----:B------:R-:W-:-:S04]  /*25a80*/  IMAD R2, R2, R3, RZ ;  /* 0x0000000302027224 */ /* 0x000fc800078e02ff */
[----:B------:R-:W-:Y:S01]  /*25a90*/  IMAD.HI.U32 R8, R9, R2, R8 ;  /* 0x0000000209087227 */ /* 0x000fe200078e0008 */
[----:B------:R-:W-:-:S04]  /*25aa0*/  IABS R2, R4 ;  /* 0x0000000400027213 */ /* 0x000fc80000000000 */
[----:B------:R-:W-:-:S05]  /*25ab0*/  IADD3 R2, RZ, -R2, RZ ;  /* 0x80000002ff027210 */ /* 0x000fca0007ffe0ff */
[----:B-----5:R-:W-:Y:S02]  /*25ac0*/  IMAD.MOV.U32 R7, RZ, RZ, R2 ;  /* 0x000000ffff077224 */ /* 0x020fe400078e0002 */
        /* <DEDUP_REMOVED lines=22> */
[----:B------:R-:W-:Y:S02]  /*25c30*/  @!P2 IADD3 R2, -R2, RZ, RZ ;  /* 0x000000ff0202a210 */ /* 0x000fe40007ffe1ff */
        /* <DEDUP_REMOVED lines=15> */
[----:B------:R-:W-:Y:S01]  /*25d30*/  IMAD.MOV R5, RZ, RZ, -R3 ;  /* 0x000000ffff057224 */ /* 0x000fe200078e0a03 */
[----:B------:R-:W-:-:S03]  /*25d40*/  LEA R3, R6, R3, 0x18 ;  /* 0x0000000306037211 */ /* 0x000fc600078ec0ff */
[----:B------:R-:W-:Y:S02]  /*25d50*/  IMAD R5, R6, R5, R2 ;  /* 0x0000000506057224 */ /* 0x000fe400078e0202 */
[----:B------:R-:W-:Y:S02]  /*25d60*/  IMAD.IADD R2, R10, 0x1, -R4 ;  /* 0x000000010a027824 */ /* 0x000fe400078e0a04 */
[----:B----4-:R-:W-:Y:S02]  /*25d70*/  IMAD.IADD R11, R0, 0x1, R11 ;  /* 0x00000001000b7824 */ /* 0x010fe400078e020b */
[----:B------:R-:W-:-:S05]  /*25d80*/  IMAD R0, R5, 0x10000, R3 ;  /* 0x0001000005007824 */ /* 0x000fca00078e0203 */
[----:B------:R1:W-:Y:S04]  /*25d90*/  STL [R1+0x8], R0 ;  /* 0x0000080001007387 */ /* 0x0003e80000100800 */
[----:B------:R1:W-:Y:S04]  /*25da0*/  STL [R1+0xc], R11 ;  /* 0x00000c0b01007387 */ /* 0x0003e80000100800 */
[----:B------:R1:W-:Y:S01]  /*25db0*/  STL [R1+0x4], R2 ;  /* 0x0000040201007387 */ /* 0x0003e20000100800 */
[----:B------:R-:W-:Y:S05]  /*25dc0*/  BRA `(.L_x_6587) ;  /* 0x0000000000287947 */ /* 0x000fea0003800000 */
.L_x_6581:
        /* <DEDUP_REMOVED lines=10> */
.L_x_6587:
[----:B01----:R-:W2:Y:S04]  /*25e70*/  LDL R2, [R1+0xc] ;  /* 0x00000c0001027983 */ /* 0x003ea80000100800 */
[----:B------:R-:W4:Y:S04]  /*25e80*/  LDL R3, [R1+0x8] ;  /* 0x0000080001037983 */ /* 0x000f280000100800 */
[----:B------:R-:W5:Y:S04]  /*25e90*/  LDL R4, [R1] ;  /* 0x0000000001047983 */ /* 0x000f680000100800 */
[----:B------:R-:W5:Y:S01]  /*25ea0*/  LDL R5, [R1+0x4] ;  /* 0x0000040001057983 */ /* 0x000f620000100800 */
[----:B------:R-:W0:Y:S01]  /*25eb0*/  S2R R0, SR_TID.X ;  /* 0x0000000000007919 */ /* 0x000e220000002100 */
[----:B------:R-:W-:Y:S05]  /*25ec0*/  WARPSYNC.ALL ;  /* 0x0000000000007948 */ /* 0x000fea0003800000 */
[----:B0-----:R-:W-:Y:S01]  /*25ed0*/  LOP3.LUT R0, R0, 0x1f, RZ, 0xc0, !PT ;  /* 0x0000001f00007812 */ /* 0x001fe200078ec0ff */
[----:B------:R-:W-:Y:S03]  /*25ee0*/  BAR.SYNC.DEFER_BLOCKING 0x4, 0x180 ;  /* 0x0106000000007b1d */ /* 0x000fe60000010000 */
[----:B------:R-:W-:-:S13]  /*25ef0*/  ISETP.NE.AND P0, PT, R0, RZ, PT ;  /* 0x000000ff0000720c */ /* 0x000fda0003f05270 */
[----:B------:R-:W0:Y:S01]  /*25f00*/  @!P0 S2R R0, SR_CgaCtaId ;  /* 0x0000000000008919 */ /* 0x000e220000008800 */
[----:B--2---:R-:W-:Y:S02]  /*25f10*/  MOV R7, R2 ;  /* 0x0000000200077202 */ /* 0x004fe40000000f00 */
[----:B------:R-:W-:Y:S01]  /*25f20*/  @!P0 MOV R2, 0x400 ;  /* 0x0000040000028802 */ /* 0x000fe20000000f00 */
[----:B----4-:R-:W-:-:S03]  /*25f30*/  IMAD.MOV.U32 R6, RZ, RZ, R3 ;  /* 0x000000ffff067224 */ /* 0x010fc600078e0003 */
[----:B0-----:R-:W-:-:S05]  /*25f40*/  @!P0 LEA R18, R0, R2, 0x18 ;  /* 0x0000000200128211 */ /* 0x001fca00078ec0ff */
[----:B-----5:R1:W-:Y:S01]  /*25f50*/  @!P0 STS.128 [R18+0x2e8d0], R4 ;  /* 0x02e8d00412008388 */ /* 0x0203e20000000c00 */
[----:B------:R-:W-:Y:S06]  /*25f60*/  BAR.ARV 0x5, 0x180 ;  /* 0x0146000000007b1d */ /* 0x000fec0000002000 */
.L_x_6578:
[----:B------:R-:W2:Y:S01]  /*25f70*/  LDL R0, [R1+0xc] ;  /* 0x00000c0001007983 */ /* 0x000ea20000100800 */
[----:B------:R-:W-:Y:S02]  /*25f80*/  ULDC UR4, c[0x0][0xc3c] ;  /* 0x00030f0000047ab9 */ /* 0x000fe40000000800 */
[----:B--2---:R-:W-:-:S13]  /*25f90*/  ISETP.GE.AND P0, PT, R0, UR4, PT ;  /* 0x0000000400007c0c */ /* 0x004fda000bf06270 */
[----:B------:R-:W-:Y:S05]  /*25fa0*/  @!P0 BRA `(.L_x_6588) ;  /* 0xffffff9c00648947 */ /* 0x000fea000383ffff */
[----:B------:R-:W-:Y:S05]  /*25fb0*/  BSYNC B7 ;  /* 0x0000000000077941 */ /* 0x000fea0003800000 */
.L_x_6484:
[----:B---3--:R-:W2:Y:S01]  /*25fc0*/  LDL.LU R0, [R1+0x78] ;  /* 0x0000780001007983 */ /* 0x008ea20000300800 */
        /* <DEDUP_REMOVED lines=11> */
.L_x_6794:
[----:B------:R-:W-:Y:S05]  /*26080*/  BSYNC B0 ;  /* 0x0000000000007941 */ /* 0x000fea0003800000 */
.L_x_6589:
[----:B------:R-:W-:-:S03]  /*26090*/  UMOV UR4, 0xffffffff ;  /* 0xffffffff00047882 */ /* 0x000fc60000000000 */
[----:B------:R-:W-:Y:S05]  /*260a0*/  BRA.DIV UR4, `(.L_x_6591) ;  /* 0x0000004e04e87947 */ /* 0x000fea000b800000 */
[----:B------:R-:W1:Y:S02]  /*260b0*/  S2R R2, SR_TID.X ;  /* 0x0000000000027919 */ /* 0x000e640000002100 */
[----:B-1----:R-:W-:-:S04]  /*260c0*/  SHF.R.U32.HI R2, RZ, 0x5, R2 ;  /* 0x00000005ff027819 */ /* 0x002fc80000011602 */
[----:B------:R-:W-:-:S05]  /*260d0*/  LOP3.LUT R2, R2, 0x3, RZ, 0xc0, !PT ;  /* 0x0000000302027812 */ /* 0x000fca00078ec0ff */
[----:B------:R1:W2:Y:S02]  /*260e0*/  SHFL.IDX PT, R14, R2, RZ, 0x1f ;  /* 0x00001fff020e7589 */ /* 0x0002a400000e0000 */
.L_x_6797:
[----:B--2---:R-:W-:-:S13]  /*260f0*/  ISETP.NE.AND P0, PT, R14, RZ, PT ;  /* 0x000000ff0e00720c */ /* 0x004fda0003f05270 */
[----:B------:R-:W-:Y:S05]  /*26100*/  @P0 BRA `(.L_x_6292) ;  /* 0x0000000000b80947 */ /* 0x000fea0003800000 */
[----:B------:R-:W-:-:S03]  /*26110*/  UMOV UR4, 0xffffffff ;  /* 0xffffffff00047882 */ /* 0x000fc60000000000 */
[----:B------:R-:W-:Y:S05]  /*26120*/  BRA.DIV UR4, `(.L_x_6592) ;  /* 0x0000004e04fc7947 */ /* 0x000fea000b800000 */
[----:B------:R-:W-:-:S13]  /*26130*/  ELECT P6, URZ, PT ;  /* 0x00000000003f782f */ /* 0x000fda00038c0000 */
.L_x_6800:
        /* <DEDUP_REMOVED lines=8> */
.L_x_6593:
        /* <DEDUP_REMOVED lines=14> */
.L_x_6801:
[----:B------:R-:W1:Y:S02]  /*262a0*/  SYNCS.PHASECHK.TRANS64.TRYWAIT P1, [R7+URZ], R2 ;  /* 0x00000002070075a7 */ /* 0x000e64000802017f */
[----:B-1----:R-:W-:Y:S05]  /*262b0*/  @!P1 BRA `(.L_x_6595) ;  /* 0x0000004c00cc9947 */ /* 0x002fea0003800000 */
.L_x_6802:
[----:B------:R-:W-:Y:S05]  /*262c0*/  @!P0 BRA `(.L_x_6596) ;  /* 0x0000000000048947 */ /* 0x000fea0003800000 */
[----:B------:R-:W-:Y:S01]  /*262d0*/  BPT.TRAP 0x1 ;  /* 0x000000040000795c */ /* 0x000fe20000300000 */
.L_x_6596:
[----:B------:R-:W2:Y:S02]  /*262e0*/  LDL.LU R4, [R1+0x1c] ;  /* 0x00001c0001047983 */ /* 0x000ea40000300800 */
[----:B--2---:R-:W-:-:S04]  /*262f0*/  LEA R4, R4, R0, 0x3 ;  /* 0x0000000004047211 */ /* 0x004fc800078e18ff */
[----:B------:R-:W2:Y:S02]  /*26300*/  SYNCS.PHASECHK.TRANS64.TRYWAIT P1, [R4+URZ+0x2e860], R5 ;  /* 0x02e86005040075a7 */ /* 0x000ea4000802017f */
[----:B--2---:R-:W-:Y:S05]  /*26310*/  @!P1 BRA `(.L_x_6597) ;  /* 0x0000004c00c89947 */ /* 0x004fea0003800000 */
.L_x_6803:
[----:B------:R-:W-:Y:S05]  /*26320*/  @!P0 BRA `(.L_x_6598) ;  /* 0x0000000000048947 */ /* 0x000fea0003800000 */
[----:B------:R-:W-:Y:S01]  /*26330*/  BPT.TRAP 0x1 ;  /* 0x000000040000795c */ /* 0x000fe20000300000 */
.L_x_6598:
[----:B------:R-:W-:-:S04]  /*26340*/  IMAD R3, R3, 0x8, R0 ;  /* 0x0000000803037824 */ /* 0x000fc800078e0200 */
[----:B------:R-:W3:Y:S02]  /*26350*/  SYNCS.PHASECHK.TRANS64.TRYWAIT P1, [R3+URZ+0x2e860], R2 ;  /* 0x02e86002030075a7 */ /* 0x000ee4000802017f */
[----:B---3--:R-:W-:Y:S05]  /*26360*/  @!P1 BRA `(.L_x_6599) ;  /* 0x0000004c00c89947 */ /* 0x008fea0003800000 */
.L_x_6804:
[----:B------:R-:W-:Y:S05]  /*26370*/  @!P0 BRA `(.L_x_6600) ;  /* 0x0000000000048947 */ /* 0x000fea0003800000 */
[----:B------:R-:W-:Y:S01]  /*26380*/  BPT.TRAP 0x1 ;  /* 0x000000040000795c */ /* 0x000fe20000300000 */
.L_x_6600:
[----:B------:R-:W4:Y:S02]  /*26390*/  SYNCS.PHASECHK.TRANS64.TRYWAIT P0, [R4+URZ+0x2e880], R5 ;  /* 0x02e88005040075a7 */ /* 0x000f24000800017f */
[----:B----4-:R-:W-:Y:S05]  /*263a0*/  @!P0 BRA `(.L_x_6601) ;  /* 0x0000004c00cc8947 */ /* 0x010fea0003800000 */
.L_x_6602:
[----:B------:R0:W0:Y:S02]  /*263b0*/  SYNCS.PHASECHK.TRANS64.TRYWAIT P0, [R3+URZ+0x2e880], R2 ;  /* 0x02e88002030075a7 */ /* 0x000024000800017f */
[----:B0-----:R-:W-:Y:S05]  /*263c0*/  @!P0 NANOSLEEP.SYNCS 0x989680 ;  /* 0x009896800000895d */ /* 0x001fea0003900000 */
[----:B------:R-:W0:Y:S02]  /*263d0*/  @!P0 SYNCS.PHASECHK.TRANS64 P0, [R3+URZ+0x2e880], R2 ;  /* 0x02e88002030085a7 */ /* 0x000e24000800007f */
[----:B0-----:R-:W-:Y:S05]  /*263e0*/  @!P0 BRA `(.L_x_6602) ;  /* 0xfffffffc00f08947 */ /* 0x001fea000383ffff */
.L_x_6292:
[----:B------:R-:W-:Y:S05]  /*263f0*/  BSYNC B8 ;  /* 0x0000000000087941 */ /* 0x000fea0003800000 */
.L_x_6289:
[----:B------:R-:W-:Y:S05]  /*26400*/  EXIT ;  /* 0x000000000000794d */ /* 0x000fea0003800000 */
.L_x_6316:
[----:B0-----:R0:W1:Y:S02]  /*26410*/  SYNCS.PHASECHK.TRANS64.TRYWAIT P6, [R111+URZ+0x2e890], R130 ;  /* 0x02e890826f0075a7 */ /* 0x00106400080c017f */
[----:B-1----:R-:W-:Y:S05]  /*26420*/  @!P6 NANOSLEEP.SYNCS 0x989680 ;  /* 0x009896800000e95d */ /* 0x002fea0003900000 */
[----:B------:R-:W1:Y:S02]  /*26430*/  @!P6 SYNCS.PHASECHK.TRANS64 P6, [R111+URZ+0x2e890], R130 ;  /* 0x02e890826f00e5a7 */ /* 0x000e6400080c007f */
[----:B-1----:R-:W-:Y:S05]  /*26440*/  @!P6 BRA `(.L_x_6316) ;  /* 0xfffffffc00f0e947 */ /* 0x002fea000383ffff */
[----:B------:R-:W-:Y:S05]  /*26450*/  BRA `(.L_x_6603) ;  /* 0xfffffdd000647947 */ /* 0x000fea000383ffff */
.L_x_6350:
[----:B0-----:R0:W1:Y:S02]  /*26460*/  SYNCS.PHASECHK.TRANS64.TRYWAIT P3, [R111+URZ+0x2e890], R130 ;  /* 0x02e890826f0075a7 */ /* 0x001064000806017f */
[----:B-1----:R-:W-:Y:S05]  /*26470*/  @!P3 NANOSLEEP.SYNCS 0x989680 ;  /* 0x009896800000b95d */ /* 0x002fea0003900000 */
[----:B------:R-:W1:Y:S02]  /*26480*/  @!P3 SYNCS.PHASECHK.TRANS64 P3, [R111+URZ+0x2e890], R130 ;  /* 0x02e890826f00b5a7 */ /* 0x000e64000806007f */
[----:B-1----:R-:W-:Y:S05]  /*26490*/  @!P3 BRA `(.L_x_6350) ;  /* 0xfffffffc00f0b947 */ /* 0x002fea000383ffff */
[----:B------:R-:W-:Y:S05]  /*264a0*/  BRA `(.L_x_6604) ;  /* 0xfffffe14005c7947 */ /* 0x000fea000383ffff */
.L_x_6367:
[----:B0-----:R0:W1:Y:S02]  /*264b0*/  SYNCS.PHASECHK.TRANS64.TRYWAIT P2, [R111+URZ+0x2e890], R130 ;  /* 0x02e890826f0075a7 */ /* 0x001064000804017f */
[----:B-1----:R-:W-:Y:S05]  /*264c0*/  @!P2 NANOSLEEP.SYNCS 0x989680 ;  /* 0x009896800000a95d */ /* 0x002fea0003900000 */
[----:B------:R-:W1:Y:S02]  /*264d0*/  @!P2 SYNCS.PHASECHK.TRANS64 P2, [R111+URZ+0x2e890], R130 ;  /* 0x02e890826f00a5a7 */ /* 0x000e64000804007f */
[----:B-1----:R-:W-:Y:S05]  /*264e0*/  @!P2 BRA `(.L_x_6367) ;  /* 0xfffffffc00f0a947 */ /* 0x002fea000383ffff */
[----:B------:R-:W-:Y:S05]  /*264f0*/  BRA `(.L_x_6605) ;  /* 0xfffffe58001c7947 */ /* 0x000fea000383ffff */
.L_x_6377:
[----:B--2---:R2:W3:Y:S02]  /*26500*/  SYNCS.PHASECHK.TRANS64.TRYWAIT P3, [R111+URZ+0x2e8b0], R130 ;  /* 0x02e8b0826f0075a7 */ /* 0x0044e4000806017f */
[----:B---3--:R-:W-:Y:S05]  /*26510*/  @!P3 NANOSLEEP.SYNCS 0x989680 ;  /* 0x009896800000b95d */ /* 0x008fea0003900000 */
[----:B------:R-:W3:Y:S02]  /*26520*/  @!P3 SYNCS.PHASECHK.TRANS64 P3, [R111+URZ+0x2e8b0], R130 ;  /* 0x02e8b0826f00b5a7 */ /* 0x000ee4000806007f */
[----:B---3--:R-:W-:Y:S05]  /*26530*/  @!P3 BRA `(.L_x_6377) ;  /* 0xfffffffc00f0b947 */ /* 0x008fea000383ffff */
[----:B------:R-:W-:Y:S05]  /*26540*/  BRA `(.L_x_6606) ;  /* 0xfffffe5c00dc7947 */ /* 0x000fea000383ffff */
.L_x_6391:
[----:B------:R-:W0:Y:S01]  /*26550*/  S2R R4, SR_TID.X ;  /* 0x0000000000047919 */ /* 0x000e220000002100 */
[----:B------:R-:W-:Y:S01]  /*26560*/  BSSY B0, `(.L_x_6607) ;  /* 0x000000c000007945 */ /* 0x000fe20003800000 */
[----:B------:R-:W-:Y:S02]  /*26570*/  IMAD.MOV.U32 R12, RZ, RZ, RZ ;  /* 0x000000ffff0c7224 */ /* 0x000fe400078e00ff */
[----:B------:R-:W-:Y:S02]  /*26580*/  IMAD.MOV.U32 R11, RZ, RZ, 0x1f ;  /* 0x0000001fff0b7424 */ /* 0x000fe400078e00ff */
[----:B------:R-:W-:Y:S02]  /*26590*/  IMAD.MOV.U32 R15, RZ, RZ, -0x1 ;  /* 0xffffffffff0f7424 */ /* 0x000fe400078e00ff */
[----:B0-----:R-:W-:-:S05]  /*265a0*/  VIADD R5, R4, 0xffffff80 ;  /* 0xffffff8004057836 */ /* 0x001fca0000000000 */
[----:B------:R-:W-:-:S04]  /*265b0*/  SHF.R.S32.HI R4, RZ, 0x1f, R5 ;  /* 0x0000001fff047819 */ /* 0x000fc80000011405 */
[----:B------:R-:W-:-:S04]  /*265c0*/  LEA.HI R4, R4, R5, RZ, 0x7 ;  /* 0x0000000504047211 */ /* 0x000fc800078f38ff */
[----:B------:R-:W-:-:S05]  /*265d0*/  SHF.R.S32.HI R4, RZ, 0x7, R4 ;  /* 0x00000007ff047819 */ /* 0x000fca0000011404 */
[----:B------:R-:W-:-:S07]  /*265e0*/  IMAD.MOV.U32 R13, RZ, RZ, R4 ;  /* 0x000000ffff0d7224 */ /* 0x000fce00078e0004 */
[----:B-----5:R-:W-:Y:S05]  /*265f0*/  WARPSYNC.COLLECTIVE R15, `(.L_x_6608) ;  /* 0x000000000f087348 */ /* 0x020fea0003c00000 */
[----:B------:R0:W1:Y:S02]  /*26600*/  SHFL.IDX P6, R14, R13, R12, R11 ;  /* 0x0000000c0d0e7389 */ /* 0x00006400000c000b */
[----:B01---5:R-:W-:Y:S01]  /*26610*/  ENDCOLLECTIVE ;  /* 0x000000000000791b */ /* 0x023fe20003800000 */
.L_x_6608:
[----:B------:R-:W-:Y:S05]  /*26620*/  BSYNC B0 ;  /* 0x0000000000007941 */ /* 0x000fea0003800000 */
.L_x_6607:
[----:B------:R1:W-:Y:S01]  /*26630*/  STL [R1+0x50], R14 ;  /* 0x0000500e01007387 */ /* 0x0003e20000100800 */
[----:B------:R-:W-:Y:S05]  /*26640*/  BRA `(.L_x_6609) ;  /* 0xfffffe6c00b47947 */ /* 0x000fea000383ffff */
.L_x_6403:
[----:B------:R-:W-:Y:S01]  /*26650*/  BSSY B1, `(.L_x_6610) ;  /* 0x0000008000017945 */ /* 0x000fe20003800000 */
[----:B------:R-:W-:Y:S01]  /*26660*/  IMAD.MOV.U32 R13, RZ, RZ, R26 ;  /* 0x000000ffff0d7224 */ /* 0x000fe200078e001a */
[----:B------:R-:W-:Y:S01]  /*26670*/  MOV R12, RZ ;  /* 0x000000ff000c7202 */ /* 0x000fe20000000f00 */
[----:B------:R-:W-:Y:S02]  /*26680*/  IMAD.MOV.U32 R11, RZ, RZ, 0x1c1f ;  /* 0x00001c1fff0b7424 */ /* 0x000fe400078e00ff */
[----:B------:R-:W-:-:S07]  /*26690*/  IMAD.MOV.U32 R15, RZ, RZ, -0x1 ;  /* 0xffffffffff0f7424 */ /* 0x000fce00078e00ff */
[----:B-1----:R-:W-:Y:S05]  /*266a0*/  WARPSYNC.COLLECTIVE R15, `(.L_x_6611) ;  /* 0x000000000f087348 */ /* 0x002fea0003c00000 */
[----:B-1----:R0:W1:Y:S02]  /*266b0*/  SHFL.IDX P6, R14, R13, R12, R11 ;  /* 0x0000000c0d0e7389 */ /* 0x00206400000c000b */
[----:B01----:R-:W-:Y:S01]  /*266c0*/  ENDCOLLECTIVE ;  /* 0x000000000000791b */ /* 0x003fe20003800000 */
.L_x_6611:
[----:B------:R-:W-:Y:S05]  /*266d0*/  BSYNC B1 ;  /* 0x0000000000017941 */ /* 0x000fea0003800000 */
.L_x_6610:
        /* <DEDUP_REMOVED lines=8> */
.L_x_6612:
[----:B------:R-:W-:Y:S01]  /*26760*/  IMAD.MOV.U32 R13, RZ, RZ, R27 ;  /* 0x000000ffff0d7224 */ /* 0x000fe200078e001b */
[----:B------:R-:W-:-:S07]  /*26770*/  MOV R5, R14 ;  /* 0x0000000e00057202 */ /* 0x000fce0000000f00 */
[----:B------:R-:W-:Y:S05]  /*26780*/  WARPSYNC.COLLECTIVE R15, `(.L_x_6613) ;  /* 0x000000000f087348 */ /* 0x000fea0003c00000 */
[----:B------:R0:W1:Y:S02]  /*26790*/  SHFL.IDX P6, R14, R13, R12, R11 ;  /* 0x0000000c0d0e7389 */ /* 0x00006400000c000b */
[----:B01----:R-:W-:Y:S01]  /*267a0*/  ENDCOLLECTIVE ;  /* 0x000000000000791b */ /* 0x003fe20003800000 */
.L_x_6613:
[----:B------:R-:W-:Y:S02]  /*267b0*/  IMAD.MOV.U32 R13, RZ, RZ, R28 ;  /* 0x000000ffff0d7224 */ /* 0x000fe400078e001c */
[----:B------:R-:W-:-:S07]  /*267c0*/  IMAD.MOV.U32 R7, RZ, RZ, R14 ;  /* 0x000000ffff077224 */ /* 0x000fce00078e000e */
[----:B------:R-:W-:Y:S05]  /*267d0*/  WARPSYNC.COLLECTIVE R15, `(.L_x_6614) ;  /* 0x000000000f087348 */ /* 0x000fea0003c00000 */
[----:B------:R0:W1:Y:S02]  /*267e0*/  SHFL.IDX P6, R14, R13, R12, R11 ;  /* 0x0000000c0d0e7389 */ /* 0x00006400000c000b */
[----:B01----:R-:W-:Y:S01]  /*267f0*/  ENDCOLLECTIVE ;  /* 0x000000000000791b */ /* 0x003fe20003800000 */
.L_x_6614:
[----:B------:R-:W-:Y:S05]  /*26800*/  BRA `(.L_x_6615) ;  /* 0xfffffe7000b87947 */ /* 0x000fea000383ffff */
.L_x_6407:
[----:B0-----:R0:W1:Y:S02]  /*26810*/  SYNCS.PHASECHK.TRANS64.TRYWAIT P0, [R16+URZ+0x2e800], R37 ;  /* 0x02e80025100075a7 */ /* 0x001064000800017f */
[----:B-1----:R-:W-:Y:S05]  /*26820*/  @!P0 NANOSLEEP.SYNCS 0x989680 ;  /* 0x009896800000895d */ /* 0x002fea0003900000 */
[----:B------:R-:W1:Y:S02]  /*26830*/  @!P0 SYNCS.PHASECHK.TRANS64 P0, [R16+URZ+0x2e800], R37 ;  /* 0x02e80025100085a7 */ /* 0x000e64000800007f */
[----:B-1----:R-:W-:Y:S05]  /*26840*/  @!P0 BRA `(.L_x_6407) ;  /* 0xfffffffc00f08947 */ /* 0x002fea000383ffff */
[----:B------:R-:W-:Y:S05]  /*26850*/  BRA `(.L_x_6616) ;  /* 0xfffffe7800607947 */ /* 0x000fea000383ffff */
.L_x_6415:
        /* <DEDUP_REMOVED lines=8> */
.L_x_6618:
[----:B------:R-:W-:Y:S05]  /*268e0*/  BSYNC B1 ;  /* 0x0000000000017941 */ /* 0x000fea0003800000 */
.L_x_6617:
        /* <DEDUP_REMOVED lines=8> */
.L_x_6619:
[----:B------:R-:W-:Y:S02]  /*26970*/  IMAD.MOV.U32 R13, RZ, RZ, R27 ;  /* 0x000000ffff0d7224 */ /* 0x000fe400078e001b */
[----:B------:R-:W-:-:S07]  /*26980*/  IMAD.MOV.U32 R21, RZ, RZ, R14 ;  /* 0x000000ffff157224 */ /* 0x000fce00078e000e */
[----:B------:R-:W-:Y:S05]  /*26990*/  WARPSYNC.COLLECTIVE R15, `(.L_x_6620) ;  /* 0x000000000f087348 */ /* 0x000fea0003c00000 */
[----:B------:R0:W1:Y:S02]  /*269a0*/  SHFL.IDX P6, R14, R13, R12, R11 ;  /* 0x0000000c0d0e7389 */ /* 0x00006400000c000b */
[----:B01----:R-:W-:Y:S01]  /*269b0*/  ENDCOLLECTIVE ;  /* 0x000000000000791b */ /* 0x003fe20003800000 */
.L_x_6620:
[----:B------:R-:W-:Y:S01]  /*269c0*/  MOV R13, R28 ;  /* 0x0000001c000d7202 */ /* 0x000fe20000000f00 */
[----:B------:R-:W-:-:S07]  /*269d0*/  IMAD.MOV.U32 R25, RZ, RZ, R14 ;  /* 0x000000ffff197224 */ /* 0x000fce00078e000e */
[----:B------:R-:W-:Y:S05]  /*269e0*/  WARPSYNC.COLLECTIVE R15, `(.L_x_6621) ;  /* 0x000000000f087348 */ /* 0x000fea0003c00000 */
[----:B------:R0:W1:Y:S02]  /*269f0*/  SHFL.IDX P6, R14, R13, R12, R11 ;  /* 0x0000000c0d0e7389 */ /* 0x00006400000c000b */
[----:B01----:R-:W-:Y:S01]  /*26a00*/  ENDCOLLECTIVE ;  /* 0x000000000000791b */ /* 0x003fe20003800000 */
.L_x_6621:
[----:B------:R-:W-:Y:S05]  /*26a10*/  BRA `(.L_x_6622) ;  /* 0xfffffe9000087947 */ /* 0x000fea000383ffff */
.L_x_6419:
[----:B0-----:R0:W1:Y:S02]  /*26a20*/  SYNCS.PHASECHK.TRANS64.TRYWAIT P1, [R16+URZ+0x2e800], R35 ;  /* 0x02e80023100075a7 */ /* 0x001064000802017f */
[----:B-1----:R-:W-:Y:S05]  /*26a30*/  @!P1 NANOSLEEP.SYNCS 0x989680 ;  /* 0x009896800000995d */ /* 0x002fea0003900000 */
[----:B------:R-:W1:Y:S02]  /*26a40*/  @!P1 SYNCS.PHASECHK.TRANS64 P1, [R16+URZ+0x2e800], R35 ;  /* 0x02e80023100095a7 */ /* 0x000e64000802007f */
[----:B-1----:R-:W-:Y:S05]  /*26a50*/  @!P1 BRA `(.L_x_6419) ;  /* 0xfffffffc00f09947 */ /* 0x002fea000383ffff */
[----:B------:R-:W-:Y:S05]  /*26a60*/  BRA `(.L_x_6623) ;  /* 0xfffffe9400687947 */ /* 0x000fea000383ffff */
.L_x_6425:
[----:B-1----:R1:W3:Y:S02]  /*26a70*/  SYNCS.PHASECHK.TRANS64.TRYWAIT P1, [R3+URZ+0x2e830], R6 ;  /* 0x02e83006030075a7 */ /* 0x0022e4000802017f */
[----:B---3--:R-:W-:Y:S05]  /*26a80*/  @!P1 NANOSLEEP.SYNCS 0x989680 ;  /* 0x009896800000995d */ /* 0x008fea0003900000 */
[----:B------:R-:W3:Y:S02]  /*26a90*/  @!P1 SYNCS.PHASECHK.TRANS64 P1, [R3+URZ+0x2e830], R6 ;  /* 0x02e83006030095a7 */ /* 0x000ee4000802007f */
[----:B---3--:R-:W-:Y:S05]  /*26aa0*/  @!P1 BRA `(.L_x_6425) ;  /* 0xfffffffc00f09947 */ /* 0x008fea000383ffff */
[----:B------:R-:W-:Y:S05]  /*26ab0*/  BRA `(.L_x_6424) ;  /* 0xfffffeac00f47947 */ /* 0x000fea000383ffff */
.L_x_6431:
[----:B-1----:R1:W2:Y:S02]  /*26ac0*/  SYNCS.PHASECHK.TRANS64.TRYWAIT P2, [R13+URZ+0x2e830], R0 ;  /* 0x02e830000d0075a7 */ /* 0x0022a4000804017f */
[----:B--2---:R-:W-:Y:S05]  /*26ad0*/  @!P2 NANOSLEEP.SYNCS 0x989680 ;  /* 0x009896800000a95d */ /* 0x004fea0003900000 */
[----:B------:R-:W2:Y:S02]  /*26ae0*/  @!P2 SYNCS.PHASECHK.TRANS64 P2, [R13+URZ+0x2e830], R0 ;  /* 0x02e830000d00a5a7 */ /* 0x000ea4000804007f */
[----:B--2---:R-:W-:Y:S05]  /*26af0*/  @!P2 BRA `(.L_x_6431) ;  /* 0xfffffffc00f0a947 */ /* 0x004fea000383ffff */
[----:B------:R-:W-:Y:S05]  /*26b00*/  BRA `(.L_x_6430) ;  /* 0xfffffef000d47947 */ /* 0x000fea000383ffff */
.L_x_6435:
[----:B-1----:R1:W2:Y:S02]  /*26b10*/  SYNCS.PHASECHK.TRANS64.TRYWAIT P1, [R12+URZ+0x2e850], R0 ;  /* 0x02e850000c0075a7 */ /* 0x0022a4000802017f */
[----:B--2---:R-:W-:Y:S05]  /*26b20*/  @!P1 NANOSLEEP.SYNCS 0x989680 ;  /* 0x009896800000995d */ /* 0x004fea0003900000 */
[----:B------:R-:W2:Y:S02]  /*26b30*/  @!P1 SYNCS.PHASECHK.TRANS64 P1, [R12+URZ+0x2e850], R0 ;  /* 0x02e850000c0095a7 */ /* 0x000ea4000802007f */
[----:B--2---:R-:W-:Y:S05]  /*26b40*/  @!P1 BRA `(.L_x_6435) ;  /* 0xfffffffc00f09947 */ /* 0x004fea000383ffff */
[----:B------:R-:W-:Y:S05]  /*26b50*/  BRA `(.L_x_6432) ;  /* 0xffffff0800207947 */ /* 0x000fea000383ffff */
.L_x_6441:
[----:B--2---:R2:W3:Y:S02]  /*26b60*/  SYNCS.PHASECHK.TRANS64.TRYWAIT P1, [R12+URZ+0x2e850], R3 ;  /* 0x02e850030c0075a7 */ /* 0x0044e4000802017f */
[----:B---3--:R-:W-:Y:S05]  /*26b70*/  @!P1 NANOSLEEP.SYNCS 0x989680 ;  /* 0x009896800000995d */ /* 0x008fea0003900000 */
[----:B------:R-:W3:Y:S02]  /*26b80*/  @!P1 SYNCS.PHASECHK.TRANS64 P1, [R12+URZ+0x2e850], R3 ;  /* 0x02e850030c0095a7 */ /* 0x000ee4000802007f */
[----:B---3--:R-:W-:Y:S05]  /*26b90*/  @!P1 BRA `(.L_x_6441) ;  /* 0xfffffffc00f09947 */ /* 0x008fea000383ffff */
[----:B------:R-:W-:Y:S05]  /*26ba0*/  BRA `(.L_x_6440) ;  /* 0xffffff3000bc7947 */ /* 0x000fea000383ffff */
.L_x_6445:
[----:B------:R-:W-:Y:S01]  /*26bb0*/  SEL R130, R65, R12, P0 ;  /* 0x0000000c41827207 */ /* 0x000fe20000000000 */
[----:B------:R-:W-:Y:S01]  /*26bc0*/  IMAD.MOV.U32 R11, RZ, RZ, 0x1c1f ;  /* 0x00001c1fff0b7424 */ /* 0x000fe200078e00ff */
[----:B------:R-:W-:Y:S01]  /*26bd0*/  SEL R86, R12, R65, P0 ;  /* 0x000000410c567207 */ /* 0x000fe20000000000 */
[----:B-----5:R-:W-:Y:S01]  /*26be0*/  IMAD.MOV.U32 R12, RZ, RZ, R7 ;  /* 0x000000ffff0c7224 */ /* 0x020fe200078e0007 */
[----:B------:R-:W-:Y:S01]  /*26bf0*/  LOP3.LUT R5, R7, 0x2, RZ, 0x3c, !PT ;  /* 0x0000000207057812 */ /* 0x000fe200078e3cff */
[----:B------:R-:W-:Y:S01]  /*26c00*/  IMAD.MOV.U32 R15, RZ, RZ, -0x1 ;  /* 0xffffffffff0f7424 */ /* 0x000fe200078e00ff */
[----:B------:R-:W-:Y:S02]  /*26c10*/  SEL R140, R109, R94, P0 ;  /* 0x0000005e6d8c7207 */ /* 0x000fe40000000000 */
[----:B------:R-:W-:-:S07]  /*26c20*/  SEL R138, R101, R102, P0 ;  /* 0x00000066658a7207 */ /* 0x000fce0000000000 */
[----:B------:R-:W-:Y:S05]  /*26c30*/  WARPSYNC.COLLECTIVE R15, `(.L_x_6624) ;  /* 0x000000000f087348 */ /* 0x000fea0003c00000 */
[----:B------:R0:W1:Y:S02]  /*26c40*/  SHFL.IDX P6, R14, R13, R12, R11 ;  /* 0x0000000c0d0e7389 */ /* 0x00006400000c000b */
[----:B01----:R-:W-:Y:S01]  /*26c50*/  ENDCOLLECTIVE ;  /* 0x000000000000791b */ /* 0x003fe20003800000 */
.L_x_6624:
        /* <DEDUP_REMOVED lines=18> */
.L_x_6625:
        /* <DEDUP_REMOVED lines=18> */
.L_x_6626:
        /* <DEDUP_REMOVED lines=18> */
.L_x_6627:
        /* <DEDUP_REMOVED lines=19> */
.L_x_6628:
        /* <DEDUP_REMOVED lines=8> */
[----:B------:R-:W-:-:S07]  /*27170*/  IMAD.MOV.U32 R33, RZ, RZ, R14 ;  /* 0x000000ffff217224 */ /* 0x000fce00078e000e */
[----:B------:R-:W-:Y:S05]  /*27180*/  WARPSYNC.COLLECTIVE R15, `(.L_x_6629) ;  /* 0x000000000f087348 */ /* 0x000fea0003c00000 */
[----:B------:R0:W1:Y:S02]  /*27190*/  SHFL.IDX P6, R14, R13, R12, R11 ;  /* 0x0000000c0d0e7389 */ /* 0x00006400000c000b */
[----:B01----:R-:W-:Y:S01]  /*271a0*/  ENDCOLLECTIVE ;  /* 0x000000000000791b */ /* 0x003fe20003800000 */
.L_x_6629:
[----:B------:R-:W-:Y:S02]  /*271b0*/  IMAD.MOV.U32 R13, RZ, RZ, R94 ;  /* 0x000000ffff0d7224 */ /* 0x000fe400078e005e */
[----:B------:R-:W-:Y:S01]  /*271c0*/  IMAD.MOV.U32 R12, RZ, RZ, R5 ;  /* 0x000000ffff0c7224 */ /* 0x000fe200078e0005 */
[----:B------:R-:W-:-:S07]  /*271d0*/  MOV R35, R14 ;  /* 0x0000000e00237202 */ /* 0x000fce0000000f00 */
[----:B------:R-:W-:Y:S05]  /*271e0*/  WARPSYNC.COLLECTIVE R15, `(.L_x_6630) ;  /* 0x000000000f087348 */ /* 0x000fea0003c00000 */
[----:B------:R0:W1:Y:S02]  /*271f0*/  SHFL.IDX P6, R14, R13, R12, R11 ;  /* 0x0000000c0d0e7389 */ /* 0x00006400000c000b */
[----:B01----:R-:W-:Y:S01]  /*27200*/  ENDCOLLECTIVE ;  /* 0x000000000000791b */ /* 0x003fe20003800000 */
.L_x_6630:
[----:B------:R-:W-:Y:S02]  /*27210*/  IMAD.MOV.U32 R13, RZ, RZ, R82 ;  /* 0x000000ffff0d7224 */ /* 0x000fe400078e0052 */
[----:B------:R-:W-:-:S07]  /*27220*/  IMAD.MOV.U32 R94, RZ, RZ, R14 ;  /* 0x000000ffff5e7224 */ /* 0x000fce00078e000e */
[----:B------:R-:W-:Y:S05]  /*27230*/  WARPSYNC.COLLECTIVE R15, `(.L_x_6631) ;  /* 0x000000000f087348 */ /* 0x000fea0003c00000 */
[----:B------:R0:W1:Y:S02]  /*27240*/  SHFL.IDX P6, R14, R13, R12, R11 ;  /* 0x0000000c0d0e7389 */ /* 0x00006400000c000b */
[----:B01----:R-:W-:Y:S01]  /*27250*/  ENDCOLLECTIVE ;  /* 0x000000000000791b */ /* 0x003fe20003800000 */
.L_x_6631:
        /* <DEDUP_REMOVED lines=8> */
.L_x_6632:
[----:B------:R-:W-:Y:S01]  /*272e0*/  IMAD.MOV.U32 R13, RZ, RZ, R116 ;  /* 0x000000ffff0d7224 */ /* 0x000fe200078e0074 */
[----:B------:R-:W-:Y:S02]  /*272f0*/  SEL R116, R35, R82, P0 ;  /* 0x0000005223747207 */ /* 0x000fe40000000000 */
[----:B------:R-:W-:Y:S02]  /*27300*/  SEL R82, R82, R35, P0 ;  /* 0x0000002352527207 */ /* 0x000fe40000000000 */
[----:B------:R-:W-:-:S07]  /*27310*/  MOV R37, R14 ;  /* 0x0000000e00257202 */ /* 0x000fce0000000f00 */
[----:B------:R-:W-:Y:S05]  /*27320*/  WARPSYNC.COLLECTIVE R15, `(.L_x_6633) ;  /* 0x000000000f087348 */ /* 0x000fea0003c00000 */
[----:B------:R0:W1:Y:S02]  /*27330*/  SHFL.IDX P6, R14, R13, R12, R11 ;  /* 0x0000000c0d0e7389 */ /* 0x00006400000c000b */
[----:B01----:R-:W-:Y:S01]  /*27340*/  ENDCOLLECTIVE ;  /* 0x000000000000791b */ /* 0x003fe20003800000 */
.L_x_6633:
[----:B------:R-:W-:Y:S02]  /*27350*/  IMAD.MOV.U32 R13, RZ, RZ, R98 ;  /* 0x000000ffff0d7224 */ /* 0x000fe400078e0062 */
[----:B------:R-:W-:Y:S02]  /*27360*/  IMAD.MOV.U32 R12, RZ, RZ, R5 ;  /* 0x000000ffff0c7224 */ /* 0x000fe400078e0005 */
[----:B------:R-:W-:-:S07]  /*27370*/  IMAD.MOV.U32 R39, RZ, RZ, R14 ;  /* 0x000000ffff277224 */ /* 0x000fce00078e000e */
[----:B------:R-:W-:Y:S05]  /*27380*/  WARPSYNC.COLLECTIVE R15, `(.L_x_6634) ;  /* 0x000000000f087348 */ /* 0x000fea0003c00000 */
[----:B------:R0:W1:Y:S02]  /*27390*/  SHFL.IDX P6, R14, R13, R12, R11 ;  /* 0x0000000c0d0e7389 */ /* 0x00006400000c000b */
[----:B01----:R-:W-:Y:S01]  /*273a0*/  ENDCOLLECTIVE ;  /* 0x000000000000791b */ /* 0x003fe20003800000 */
.L_x_6634:
[----:B------:R-:W-:Y:S02]  /*273b0*/  IMAD.MOV.U32 R13, RZ, RZ, R90 ;  /* 0x000000ffff0d7224 */ /* 0x000fe400078e005a */
[----:B------:R-:W-:-:S07]  /*273c0*/  IMAD.MOV.U32 R98, RZ, RZ, R14 ;  /* 0x000000ffff627224 */ /* 0x000fce00078e000e */
[----:B------:R-:W-:Y:S05]  /*273d0*/  WARPSYNC.COLLECTIVE R15, `(.L_x_6635) ;  /* 0x000000000f087348 */ /* 0x000fea0003c00000 */
[----:B------:R0:W1:Y:S02]  /*273e0*/  SHFL.IDX P6, R14, R13, R12, R11 ;  /* 0x0000000c0d0e7389 */ /* 0x00006400000c000b */
[----:B01----:R-:W-:Y:S01]  /*273f0*/  ENDCOLLECTIVE ;  /* 0x000000000000791b */ /* 0x003fe20003800000 */
.L_x_6635:
[----:B------:R-:W-:Y:S02]  /*27400*/  SEL R91, R37, R98, P0 ;  /* 0x00000062255b7207 */ /* 0x000fe40000000000 */
[----:B------:R-:W-:Y:S02]  /*27410*/  SEL R37, R98, R37, P0 ;  /* 0x0000002562257207 */ /* 0x000fe40000000000 */
        /* <DEDUP_REMOVED lines=8> */
.L_x_6636:
[----:B------:R-:W-:Y:S02]  /*274a0*/  SEL R0, R39, R90, P0 ;  /* 0x0000005a27007207 */ /* 0x000fe40000000000 */
[----:B------:R-:W-:Y:S01]  /*274b0*/  SEL R2, R90, R39, P0 ;  /* 0x000000275a027207 */ /* 0x000fe20000000000 */
[----:B------:R-:W-:Y:S02]  /*274c0*/  IMAD.MOV.U32 R13, RZ, RZ, R102 ;  /* 0x000000ffff0d7224 */ /* 0x000fe400078e0066 */
[----:B------:R-:W-:-:S07]  /*274d0*/  IMAD.MOV.U32 R41, RZ, RZ, R14 ;  /* 0x000000ffff297224 */ /* 0x000fce00078e000e */
[----:B------:R-:W-:Y:S05]  /*274e0*/  WARPSYNC.COLLECTIVE R15, `(.L_x_6637) ;  /* 0x000000000f087348 */ /* 0x000fea0003c00000 */
[----:B------:R0:W1:Y:S02]  /*274f0*/  SHFL.IDX P6, R14, R13, R12, R11 ;  /* 0x0000000c0d0e7389 */ /* 0x00006400000c000b */
[----:B01----:R-:W-:Y:S01]  /*27500*/  ENDCOLLECTIVE ;  /* 0x000000000000791b */ /* 0x003fe20003800000 */
.L_x_6637:
[----:B------:R-:W-:Y:S02]  /*27510*/  IMAD.MOV.U32 R13, RZ, RZ, R100 ;  /* 0x000000ffff0d7224 */ /* 0x000fe400078e0064 */
[----:B------:R-:W-:Y:S02]  /*27520*/  IMAD.MOV.U32 R12, RZ, RZ, R5 ;  /* 0x000000ffff0c7224 */ /* 0x000fe400078e0005 */
[----:B------:R-:W-:-:S07]  /*27530*/  IMAD.MOV.U32 R43, RZ, RZ, R14 ;  /* 0x000000ffff2b7224 */ /* 0x000fce00078e000e */
[----:B------:R-:W-:Y:S05]  /*27540*/  WARPSYNC.COLLECTIVE R15, `(.L_x_6638) ;  /* 0x000000000f087348 */ /* 0x000fea0003c00000 */
[----:B------:R0:W1:Y:S02]  /*27550*/  SHFL.IDX P6, R14, R13, R12, R11 ;  /* 0x0000000c0d0e7389 */ /* 0x00006400000c000b */
[----:B01----:R-:W-:Y:S01]  /*27560*/  ENDCOLLECTIVE ;  /* 0x000000000000791b */ /* 0x003fe20003800000 */
.L_x_6638:
[----:B------:R-:W-:Y:S01]  /*27570*/  MOV R13, R38 ;  /* 0x00000026000d7202 */ /* 0x000fe20000000f00 */
[----:B------:R-:W-:-:S07]  /*27580*/  IMAD.MOV.U32 R100, RZ, RZ, R14 ;  /* 0x000000ffff647224 */ /* 0x000fce00078e000e */
[----:B------:R-:W-:Y:S05]  /*27590*/  WARPSYNC.COLLECTIVE R15, `(.L_x_6639) ;  /* 0x000000000f087348 */ /* 0x000fea0003c00000 */
[----:B------:R0:W1:Y:S02]  /*275a0*/  SHFL.IDX P6, R14, R13, R12, R11 ;  /* 0x0000000c0d0e7389 */ /* 0x00006400000c000b */
[----:B01----:R-:W-:Y:S01]  /*275b0*/  ENDCOLLECTIVE ;  /* 0x000000000000791b */ /* 0x003fe20003800000 */
.L_x_6639:
        /* <DEDUP_REMOVED lines=8> */
.L_x_6640:
[----:B------:R-:W-:Y:S01]  /*27640*/  SEL R38, R43, R102, P0 ;  /* 0x000000662b267207 */ /* 0x000fe20000000000 */
[----:B------:R-:W-:Y:S02]  /*27650*/  IMAD.MOV.U32 R13, RZ, RZ, R104 ;  /* 0x000000ffff0d7224 */ /* 0x000fe400078e0068 */
[----:B------:R-:W-:-:S07]  /*27660*/  IMAD.MOV.U32 R45, RZ, RZ, R14 ;  /* 0x000000ffff2d7224 */ /* 0x000fce00078e000e */
[----:B------:R-:W-:Y:S05]  /*27670*/  WARPSYNC.COLLECTIVE R15, `(.L_x_6641) ;  /* 0x000000000f087348 */ /* 0x000fea0003c00000 */
[----:B------:R0:W1:Y:S02]  /*27680*/  SHFL.IDX P6, R14, R13, R12, R11 ;  /* 0x0000000c0d0e7389 */ /* 0x00006400000c000b */
[----:B01----:R-:W-:Y:S01]  /*27690*/  ENDCOLLECTIVE ;  /* 0x000000000000791b */ /* 0x003fe20003800000 */
.L_x_6641:
[----:B------:R-:W-:Y:S01]  /*276a0*/  IMAD.MOV.U32 R13, RZ, RZ, R84 ;  /* 0x000000ffff0d7224 */ /* 0x000fe200078e0054 */
[----:B------:R-:W-:Y:S01]  /*276b0*/  MOV R12, R5 ;  /* 0x00000005000c7202 */ /* 0x000fe20000000f00 */
[----:B------:R-:W-:-:S07]  /*276c0*/  IMAD.MOV.U32 R47, RZ, RZ, R14 ;  /* 0x000000ffff2f7224 */ /* 0x000fce00078e000e */
[----:B------:R-:W-:Y:S05]  /*276d0*/  WARPSYNC.COLLECTIVE R15, `(.L_x_6642) ;  /* 0x000000000f087348 */ /* 0x000fea0003c00000 */
[----:B------:R0:W1:Y:S02]  /*276e0*/  SHFL.IDX P6, R14, R13, R12, R11 ;  /* 0x0000000c0d0e7389 */ /* 0x00006400000c000b */
[----:B01----:R-:W-:Y:S01]  /*276f0*/  ENDCOLLECTIVE ;  /* 0x000000000000791b */ /* 0x003fe20003800000 */
.L_x_6642:
[----:B------:R-:W-:Y:S01]  /*27700*/  IMAD.MOV.U32 R13, RZ, RZ, R20 ;  /* 0x000000ffff0d7224 */ /* 0x000fe200078e0014 */
[----:B------:R-:W-:Y:S01]  /*27710*/  SEL R20, R102, R43, P0 ;  /* 0x0000002b66147207 */ /* 0x000fe20000000000 */
[----:B------:R-:W-:-:S07]  /*27720*/  IMAD.MOV.U32 R84, RZ, RZ, R14 ;  /* 0x000000ffff547224 */ /* 0x000fce00078e000e */
[----:B------:R-:W-:Y:S05]  /*27730*/  WARPSYNC.COLLECTIVE R15, `(.L_x_6643) ;  /* 0x000000000f087348 */ /* 0x000fea0003c00000 */
[----:B------:R0:W1:Y:S02]  /*27740*/  SHFL.IDX P6, R14, R13, R12, R11 ;  /* 0x0000000c0d0e7389 */ /* 0x00006400000c000b */
[----:B01----:R-:W-:Y:S01]  /*27750*/  ENDCOLLECTIVE ;  /* 0x000000000000791b */ /* 0x003fe20003800000 */
.L_x_6643:
        /* <DEDUP_REMOVED lines=8> */
.L_x_6644:
[----:B------:R-:W-:Y:S02]  /*277e0*/  IMAD.MOV.U32 R13, RZ, RZ, R106 ;  /* 0x000000ffff0d7224 */ /* 0x000fe400078e006a */
[----:B------:R-:W-:-:S07]  /*277f0*/  IMAD.MOV.U32 R49, RZ, RZ, R14 ;  /* 0x000000ffff317224 */ /* 0x000fce00078e000e */
[----:B------:R-:W-:Y:S05]  /*27800*/  WARPSYNC.COLLECTIVE R15, `(.L_x_6645) ;  /* 0x000000000f087348 */ /* 0x000fea0003c00000 */
[----:B------:R0:W1:Y:S02]  /*27810*/  SHFL.IDX P6, R14, R13, R12, R11 ;  /* 0x0000000c0d0e7389 */ /* 0x00006400000c000b */
[----:B01----:R-:W-:Y:S01]  /*27820*/  ENDCOLLECTIVE ;  /* 0x000000000000791b */ /* 0x003fe20003800000 */
.L_x_6645:
[----:B------:R-:W-:Y:S02]  /*27830*/  IMAD.MOV.U32 R13, RZ, RZ, R48 ;  /* 0x000000ffff0d7224 */ /* 0x000fe400078e0030 */
[----:B------:R-:W-:Y:S01]  /*27840*/  IMAD.MOV.U32 R12, RZ, RZ, R5 ;  /* 0x000000ffff0c7224 */ /* 0x000fe200078e0005 */
[----:B------:R-:W-:-:S07]  /*27850*/  MOV R51, R14 ;  /* 0x0000000e00337202 */ /* 0x000fce0000000f00 */
[----:B------:R-:W-:Y:S05]  /*27860*/  WARPSYNC.COLLECTIVE R15, `(.L_x_6646) ;  /* 0x000000000f087348 */ /* 0x000fea0003c00000 */
[----:B------:R0:W1:Y:S02]  /*27870*/  SHFL.IDX P6, R14, R13, R12, R11 ;  /* 0x0000000c0d0e7389 */ /* 0x00006400000c000b */
[----:B01----:R-:W-:Y:S01]  /*27880*/  ENDCOLLECTIVE ;  /* 0x000000000000791b */ /* 0x003fe20003800000 */
.L_x_6646:
[----:B------:R-:W-:Y:S02]  /*27890*/  IMAD.MOV.U32 R13, RZ, RZ, R36 ;  /* 0x000000ffff0d7224 */ /* 0x000fe400078e0024 */
[----:B------:R-:W-:-:S07]  /*278a0*/  IMAD.MOV.U32 R106, RZ, RZ, R14 ;  /* 0x000000ffff6a7224 */ /* 0x000fce00078e000e */
[----:B------:R-:W-:Y:S05]  /*278b0*/  WARPSYNC.COLLECTIVE R15, `(.L_x_6647) ;  /* 0x000000000f087348 */ /* 0x000fea0003c00000 */
[----:B------:R0:W1:Y:S02]  /*278c0*/  SHFL.IDX P6, R14, R13, R12, R11 ;  /* 0x0000000c0d0e7389 */ /* 0x00006400000c000b */
[----:B01----:R-:W-:Y:S01]  /*278d0*/  ENDCOLLECTIVE ;  /* 0x000000000000791b */ /* 0x003fe20003800000 */
.L_x_6647:
[----:B------:R-:W-:Y:S02]  /*278e0*/  IMAD.MOV.U32 R13, RZ, RZ, R130 ;  /* 0x000000ffff0d7224 */ /* 0x000fe400078e0082 */
[----:B------:R-:W-:Y:S02]  /*278f0*/  IMAD.MOV.U32 R12, RZ, RZ, R7 ;  /* 0x000000ffff0c7224 */ /* 0x000fe400078e0007 */
[----:B------:R-:W-:-:S07]  /*27900*/  IMAD.MOV.U32 R36, RZ, RZ, R14 ;  /* 0x000000ffff247224 */ /* 0x000fce00078e000e */
[----:B------:R-:W-:Y:S05]  /*27910*/  WARPSYNC.COLLECTIVE R15, `(.L_x_6648) ;  /* 0x000000000f087348 */ /* 0x000fea0003c00000 */
[----:B------:R0:W1:Y:S02]  /*27920*/  SHFL.IDX P6, R14, R13, R12, R11 ;  /* 0x0000000c0d0e7389 */ /* 0x00006400000c000b */
[----:B01----:R-:W-:Y:S01]  /*27930*/  ENDCOLLECTIVE ;  /* 0x000000000000791b */ /* 0x003fe20003800000 */
.L_x_6648:
[----:B------:R-:W-:Y:S01]  /*27940*/  SEL R48, R36, R51, P0 ;  /* 0x0000003324307207 */ /* 0x000fe20000000000 */
[----:B------:R-:W-:Y:S01]  /*27950*/  IMAD.MOV.U32 R13, RZ, RZ, R108 ;  /* 0x000000ffff0d7224 */ /* 0x000fe200078e006c */
[----:B------:R-:W-:-:S07]  /*27960*/  MOV R53, R14 ;  /* 0x0000000e00357202 */ /* 0x000fce0000000f00 */
[----:B------:R-:W-:Y:S05]  /*27970*/  WARPSYNC.COLLECTIVE R15, `(.L_x_6649) ;  /* 0x000000000f087348 */ /* 0x000fea0003c00000 */
[----:B------:R0:W1:Y:S02]  /*27980*/  SHFL.IDX P6, R14, R13, R12, R11 ;  /* 0x0000000c0d0e7389 */ /* 0x00006400000c000b */
[----:B01----:R-:W-:Y:S01]  /*27990*/  ENDCOLLECTIVE ;  /* 0x000000000000791b */ /* 0x003fe20003800000 */
.L_x_6649:
[----:B------:R-:W-:Y:S02]  /*279a0*/  IMAD.MOV.U32 R13, RZ, RZ, R86 ;  /* 0x000000ffff0d7224 */ /* 0x000fe400078e0056 */
[----:B------:R-:W-:Y:S02]  /*279b0*/  IMAD.MOV.U32 R12, RZ, RZ, R5 ;  /* 0x000000ffff0c7224 */ /* 0x000fe400078e0005 */
[----:B------:R-:W-:-:S07]  /*279c0*/  IMAD.MOV.U32 R55, RZ, RZ, R14 ;  /* 0x000000ffff377224 */ /* 0x000fce00078e000e */
[----:B------:R-:W-:Y:S05]  /*279d0*/  WARPSYNC.COLLECTIVE R15, `(.L_x_6650) ;  /* 0x000000000f087348 */ /* 0x000fea0003c00000 */
[----:B------:R0:W1:Y:S02]  /*279e0*/  SHFL.IDX P6, R14, R13, R12, R11 ;  /* 0x0000000c0d0e7389 */ /* 0x00006400000c000b */
[----:B01----:R-:W-:Y:S01]  /*279f0*/  ENDCOLLECTIVE ;  /* 0x000000000000791b */ /* 0x003fe20003800000 */
.L_x_6650:
[----:B------:R-:W-:Y:S01]  /*27a00*/  IMAD.MOV.U32 R13, RZ, RZ, R44 ;  /* 0x000000ffff0d7224 */ /* 0x000fe200078e002c */
[----:B------:R-:W-:Y:S01]  /*27a10*/  SEL R44, R104, R47, P0 ;  /* 0x0000002f682c7207 */ /* 0x000fe20000000000 */
[----:B------:R-:W-:-:S07]  /*27a20*/  IMAD.MOV.U32 R86, RZ, RZ, R14 ;  /* 0x000000ffff567224 */ /* 0x000fce00078e000e */
[----:B------:R-:W-:Y:S05]  /*27a30*/  WARPSYNC.COLLECTIVE R15, `(.L_x_6651) ;  /* 0x000000000f087348 */ /* 0x000fea0003c00000 */
[----:B------:R0:W1:Y:S02]  /*27a40*/  SHFL.IDX P6, R14, R13, R12, R11 ;  /* 0x0000000c0d0e7389 */ /* 0x00006400000c000b */
[----:B01----:R-:W-:Y:S01]  /*27a50*/  ENDCOLLECTIVE ;  /* 0x000000000000791b */ /* 0x003fe20003800000 */
.L_x_6651:
[----:B------:R-:W-:Y:S01]  /*27a60*/  MOV R13, R128 ;  /* 0x00000080000d7202 */ /* 0x000fe20000000f00 */
[----:B------:R-:W-:Y:S02]  /*27a70*/  IMAD.MOV.U32 R12, RZ, RZ, R7 ;  /* 0x000000ffff0c7224 */ /* 0x000fe400078e0007 */
[----:B------:R-:W-:-:S07]  /*27a80*/  IMAD.MOV.U32 R108, RZ, RZ, R14 ;  /* 0x000000ffff6c7224 */ /* 0x000fce00078e000e */
[----:B------:R-:W-:Y:S05]  /*27a90*/  WARPSYNC.COLLECTIVE R15, `(.L_x_6652) ;  /* 0x000000000f087348 */ /* 0x000fea0003c00000 */
[----:B------:R0:W1:Y:S02]  /*27aa0*/  SHFL.IDX P6, R14, R13, R12, R11 ;  /* 0x0000000c0d0e7389 */ /* 0x00006400000c000b */
[----:B01----:R-:W-:Y:S01]  /*27ab0*/  ENDCOLLECTIVE ;  /* 0x000000000000791b */ /* 0x003fe20003800000 */
.L_x_6652:
[----:B------:R-:W-:Y:S02]  /*27ac0*/  IMAD.MOV.U32 R13, RZ, RZ, R126 ;  /* 0x000000ffff0d7224 */ /* 0x000fe400078e007e */
[----:B------:R-:W-:-:S07]  /*27ad0*/  IMAD.MOV.U32 R57, RZ, RZ, R14 ;  /* 0x000000ffff397224 */ /* 0x000fce00078e000e */
[----:B------:R-:W-:Y:S05]  /*27ae0*/  WARPSYNC.COLLECTIVE R15, `(.L_x_6653) ;  /* 0x000000000f087348 */ /* 0x000fea0003c00000 */
[----:B------:R0:W1:Y:S02]  /*27af0*/  SHFL.IDX P6, R14, R13, R12, R11 ;  /* 0x0000000c0d0e7389 */ /* 0x00006400000c000b */
[----:B01----:R-:W-:Y:S01]  /*27b00*/  ENDCOLLECTIVE ;  /* 0x000000000000791b */ /* 0x003fe20003800000 */
.L_x_6653:
[----:B------:R-:W-:Y:S02]  /*27b10*/  IMAD.MOV.U32 R13, RZ, RZ, R92 ;  /* 0x000000ffff0d7224 */ /* 0x000fe400078e005c */
[----:B------:R-:W-:Y:S02]  /*27b20*/  IMAD.MOV.U32 R12, RZ, RZ, R5 ;  /* 0x000000ffff0c7224 */ /* 0x000fe400078e0005 */
[----:B------:R-:W-:-:S07]  /*27b30*/  IMAD.MOV.U32 R61, RZ, RZ, R14 ;  /* 0x000000ffff3d7224 */ /* 0x000fce00078e000e */
[----:B------:R-:W-:Y:S05]  /*27b40*/  WARPSYNC.COLLECTIVE R15, `(.L_x_6654) ;  /* 0x000000000f087348 */ /* 0x000fea0003c00000 */
[----:B------:R0:W1:Y:S02]  /*27b50*/  SHFL.IDX P6, R14, R13, R12, R11 ;  /* 0x0000000c0d0e7389 */ /* 0x00006400000c000b */
[----:B01----:R-:W-:Y:S01]  /*27b60*/  ENDCOLLECTIVE ;  /* 0x000000000000791b */ /* 0x003fe20003800000 */
.L_x_6654:
[----:B------:R-:W-:Y:S01]  /*27b70*/  MOV R13, R80 ;  /* 0x00000050000d7202 */ /* 0x000fe20000000f00 */
[----:B------:R-:W-:-:S07]  /*27b80*/  IMAD.MOV.U32 R92, RZ, RZ, R14 ;  /* 0x000000ffff5c7224 */ /* 0x000fce00078e000e */
[----:B------:R-:W-:Y:S05]  /*27b90*/  WARPSYNC.COLLECTIVE R15, `(.L_x_6655) ;  /* 0x000000000f087348 */ /* 0x000fea0003c00000 */
[----:B------:R0:W1:Y:S02]  /*27ba0*/  SHFL.IDX P6, R14, R13, R12, R11 ;  /* 0x0000000c0d0e7389 */ /* 0x00006400000c000b */
[----:B01----:R-:W-:Y:S01]  /*27bb0*/  ENDCOLLECTIVE ;  /* 0x000000000000791b */ /* 0x003fe20003800000 */
.L_x_6655:
        /* <DEDUP_REMOVED lines=8> */
.L_x_6656:
[----:B------:R-:W-:Y:S02]  /*27c40*/  SEL R100, R61, R80, P0 ;  /* 0x000000503d647207 */ /* 0x000fe40000000000 */
[----:B------:R-:W-:Y:S01]  /*27c50*/  SEL R102, R80, R61, P0 ;  /* 0x0000003d50667207 */ /* 0x000fe20000000000 */
[----:B------:R-:W-:Y:S02]  /*27c60*/  IMAD.MOV.U32 R13, RZ, RZ, R114 ;  /* 0x000000ffff0d7224 */ /* 0x000fe400078e0072 */
[----:B------:R-:W-:-:S07]  /*27c70*/  IMAD.MOV.U32 R63, RZ, RZ, R14 ;  /* 0x000000ffff3f7224 */ /* 0x000fce00078e000e */
[----:B------:R-:W-:Y:S05]  /*27c80*/  WARPSYNC.COLLECTIVE R15, `(.L_x_6657) ;  /* 0x000000000f087348 */ /* 0x000fea0003c00000 */
[----:B------:R0:W1:Y:S02]  /*27c90*/  SHFL.IDX P6, R14, R13, R12, R11 ;  /* 0x0000000c0d0e7389 */ /* 0x00006400000c000b */
[----:B01----:R-:W-:Y:S01]  /*27ca0*/  ENDCOLLECTIVE ;  /* 0x000000000000791b */ /* 0x003fe20003800000 */
.L_x_6657:
[----:B------:R-:W-:Y:S01]  /*27cb0*/  IMAD.MOV.U32 R13, RZ, RZ, R110 ;  /* 0x000000ffff0d7224 */ /* 0x000fe200078e006e */
[----:B------:R-:W-:Y:S01]  /*27cc0*/  MOV R12, R5 ;  /* 0x00000005000c7202 */ /* 0x000fe20000000f00 */
[----:B------:R-:W-:-:S07]  /*27cd0*/  IMAD.MOV.U32 R65, RZ, RZ, R14 ;  /* 0x000000ffff417224 */ /* 0x000fce00078e000e */
[----:B------:R-:W-:Y:S05]  /*27ce0*/  WARPSYNC.COLLECTIVE R15, `(.L_x_6658) ;  /* 0x000000000f087348 */ /* 0x000fea0003c00000 */
[----:B------:R0:W1:Y:S02]  /*27cf0*/  SHFL.IDX P6, R14, R13, R12, R11 ;  /* 0x0000000c0d0e7389 */ /* 0x00006400000c000b */
[----:B01----:R-:W-:Y:S01]  /*27d00*/  ENDCOLLECTIVE ;  /* 0x000000000000791b */ /* 0x003fe20003800000 */
.L_x_6658:
[----:B------:R-:W-:Y:S01]  /*27d10*/  IMAD.MOV.U32 R13, RZ, RZ, R42 ;  /* 0x000000ffff0d7224 */ /* 0x000fe200078e002a */
[----:B------:R-:W-:Y:S02]  /*27d20*/  SEL R42, R47, R104, P0 ;  /* 0x000000682f2a7207 */ /* 0x000fe40000000000 */
[----:B------:R-:W-:Y:S02]  /*27d30*/  SEL R47, R49, R106, P0 ;  /* 0x0000006a312f7207 */ /* 0x000fe40000000000 */
[----:B------:R-:W-:Y:S01]  /*27d40*/  SEL R49, R106, R49, P0 ;  /* 0x000000316a317207 */ /* 0x000fe20000000000 */
[----:B------:R-:W-:-:S07]  /*27d50*/  IMAD.MOV.U32 R110, RZ, RZ, R14 ;  /* 0x000000ffff6e7224 */ /* 0x000fce00078e000e */
[----:B------:R-:W-:Y:S05]  /*27d60*/  WARPSYNC.COLLECTIVE R15, `(.L_x_6659) ;  /* 0x000000000f087348 */ /* 0x000fea0003c00000 */
[----:B------:R0:W1:Y:S02]  /*27d70*/  SHFL.IDX P6, R14, R13, R12, R11 ;  /* 0x0000000c0d0e7389 */ /* 0x00006400000c000b */
[----:B01----:R-:W-:Y:S01]  /*27d80*/  ENDCOLLECTIVE ;  /* 0x000000000000791b */ /* 0x003fe20003800000 */
.L_x_6659:
        /* <DEDUP_REMOVED lines=8> */
.L_x_6660:
[----:B------:R-:W-:Y:S02]  /*27e10*/  IMAD.MOV.U32 R13, RZ, RZ, R118 ;  /* 0x000000ffff0d7224 */ /* 0x000fe400078e0076 */
[----:B------:R-:W-:-:S07]  /*27e20*/  IMAD.MOV.U32 R67, RZ, RZ, R14 ;  /* 0x000000ffff437224 */ /* 0x000fce00078e000e */
[----:B------:R-:W-:Y:S05]  /*27e30*/  WARPSYNC.COLLECTIVE R15, `(.L_x_6661) ;  /* 0x000000000f087348 */ /* 0x000fea0003c00000 */
[----:B------:R0:W1:Y:S02]  /*27e40*/  SHFL.IDX P6, R14, R13, R12, R11 ;  /* 0x0000000c0d0e7389 */ /* 0x00006400000c000b */
[----:B01----:R-:W-:Y:S01]  /*27e50*/  ENDCOLLECTIVE ;  /* 0x000000000000791b */ /* 0x003fe20003800000 */
.L_x_6661:
[----:B------:R-:W-:Y:S01]  /*27e60*/  IMAD.MOV.U32 R13, RZ, RZ, R46 ;  /* 0x000000ffff0d7224 */ /* 0x000fe200078e002e */
[----:B------:R-:W-:Y:S01]  /*27e70*/  SEL R46, R51, R36, P0 ;  /* 0x00000024332e7207 */ /* 0x000fe20000000000 */
[----:B------:R-:W-:Y:S01]  /*27e80*/  IMAD.MOV.U32 R12, RZ, RZ, R5 ;  /* 0x000000ffff0c7224 */ /* 0x000fe200078e0005 */
[----:B------:R-:W-:Y:S02]  /*27e90*/  SEL R36, R55, R108, P0 ;  /* 0x0000006c37247207 */ /* 0x000fe40000000000 */
[----:B------:R-:W-:Y:S02]  /*27ea0*/  SEL R108, R108, R55, P0 ;  /* 0x000000376c6c7207 */ /* 0x000fe40000000000 */
[----:B------:R-:W-:Y:S02]  /*27eb0*/  SEL R51, R53, R86, P0 ;  /* 0x0000005635337207 */ /* 0x000fe40000000000 */
[----:B------:R-:W-:Y:S02]  /*27ec0*/  SEL R53, R86, R53, P0 ;  /* 0x0000003556357207 */ /* 0x000fe40000000000 */
[----:B------:R-:W-:-:S07]  /*27ed0*/  MOV R69, R14 ;  /* 0x0000000e00457202 */ /* 0x000fce0000000f00 */
[----:B------:R-:W-:Y:S05]  /*27ee0*/  WARPSYNC.COLLECTIVE R15, `(.L_x_6662) ;  /* 0x000000000f087348 */ /* 0x000fea0003c00000 */
[----:B------:R0:W1:Y:S02]  /*27ef0*/  SHFL.IDX P6, R14, R13, R12, R11 ;  /* 0x0000000c0d0e7389 */ /* 0x00006400000c000b */
[----:B01----:R-:W-:Y:S01]  /*27f00*/  ENDCOLLECTIVE ;  /* 0x000000000000791b */ /* 0x003fe20003800000 */
.L_x_6662:
[----:B------:R-:W-:Y:S02]  /*27f10*/  IMAD.MOV.U32 R13, RZ, RZ, R70 ;  /* 0x000000ffff0d7224 */ /* 0x000fe400078e0046 */
[----:B------:R-:W-:-:S07]  /*27f20*/  IMAD.MOV.U32 R118, RZ, RZ, R14 ;  /* 0x000000ffff767224 */ /* 0x000fce00078e000e */
[----:B------:R-:W-:Y:S05]  /*27f30*/  WARPSYNC.COLLECTIVE R15, `(.L_x_6663) ;  /* 0x000000000f087348 */ /* 0x000fea0003c00000 */
[----:B------:R0:W1:Y:S02]  /*27f40*/  SHFL.IDX P6, R14, R13, R12, R11 ;  /* 0x0000000c0d0e7389 */ /* 0x00006400000c000b */
[----:B01----:R-:W-:Y:S01]  /*27f50*/  ENDCOLLECTIVE ;  /* 0x000000000000791b */ /* 0x003fe20003800000 */
.L_x_6663:
        /* <DEDUP_REMOVED lines=8> */
.L_x_6664:
[----:B------:R-:W-:Y:S01]  /*27fe0*/  IMAD.MOV.U32 R13, RZ, RZ, R76 ;  /* 0x000000ffff0d7224 */ /* 0x000fe200078e004c */
[----:B------:R-:W-:-:S07]  /*27ff0*/  MOV R78, R14 ;  /* 0x0000000e004e7202 */ /* 0x000fce0000000f00 */
[----:B------:R-:W-:Y:S05]  /*28000*/  WARPSYNC.COLLECTIVE R15, `(.L_x_6665) ;  /* 0x000000000f087348 */ /* 0x000fea0003c00000 */
[----:B------:R0:W1:Y:S02]  /*28010*/  SHFL.IDX P6, R14, R13, R12, R11 ;  /* 0x0000000c0d0e7389 */ /* 0x00006400000c000b */
[----:B01----:R-:W-:Y:S01]  /*28020*/  ENDCOLLECTIVE ;  /* 0x000000000000791b */ /* 0x003fe20003800000 */
.L_x_6665:
[----:B------:R-:W-:Y:S01]  /*28030*/  IMAD.MOV.U32 R13, RZ, RZ, R40 ;  /* 0x000000ffff0d7224 */ /* 0x000fe200078e0028 */
[----:B------:R-:W-:Y:S01]  /*28040*/  SEL R40, R65, R114, P0 ;  /* 0x0000007241287207 */ /* 0x000fe20000000000 */
[----:B------:R-:W-:Y:S02]  /*28050*/  IMAD.MOV.U32 R12, RZ, RZ, R5 ;  /* 0x000000ffff0c7224 */ /* 0x000fe400078e0005 */
[----:B------:R-:W-:-:S07]  /*28060*/  IMAD.MOV.U32 R76, RZ, RZ, R14 ;  /* 0x000000ffff4c7224 */ /* 0x000fce00078e000e */
[----:B------:R-:W-:Y:S05]  /*28070*/  WARPSYNC.COLLECTIVE R15, `(.L_x_6666) ;  /* 0x000000000f087348 */ /* 0x000fea0003c00000 */
[----:B------:R0:W1:Y:S02]  /*28080*/  SHFL.IDX P6, R14, R13, R12, R11 ;  /* 0x0000000c0d0e7389 */ /* 0x00006400000c000b */
[----:B01----:R-:W-:Y:S01]  /*28090*/  ENDCOLLECTIVE ;  /* 0x000000000000791b */ /* 0x003fe20003800000 */
.L_x_6666:
[----:B------:R-:W-:Y:S01]  /*280a0*/  IMAD.MOV.U32 R13, RZ, RZ, R50 ;  /* 0x000000ffff0d7224 */ /* 0x000fe200078e0032 */
[----:B------:R-:W-:Y:S01]  /*280b0*/  SEL R50, R114, R65, P0 ;  /* 0x0000004172327207 */ /* 0x000fe20000000000 */
[----:B------:R-:W-:-:S07]  /*280c0*/  IMAD.MOV.U32 R71, RZ, RZ, R14 ;  /* 0x000000ffff477224 */ /* 0x000fce00078e000e */
[----:B------:R-:W-:Y:S05]  /*280d0*/  WARPSYNC.COLLECTIVE R15, `(.L_x_6667) ;  /* 0x000000000f087348 */ /* 0x000fea0003c00000 */
[----:B------:R0:W1:Y:S02]  /*280e0*/  SHFL.IDX P6, R14, R13, R12, R11 ;  /* 0x0000000c0d0e7389 */ /* 0x00006400000c000b */
[----:B01----:R-:W-:Y:S01]  /*280f0*/  ENDCOLLECTIVE ;  /* 0x000000000000791b */ /* 0x003fe20003800000 */
.L_x_6667:
        /* <DEDUP_REMOVED lines=8> */
.L_x_6668:
[----:B------:R-:W-:Y:S02]  /*28180*/  IMAD.MOV.U32 R13, RZ, RZ, R72 ;  /* 0x000000ffff0d7224 */ /* 0x000fe400078e0048 */
[----:B------:R-:W-:-:S07]  /*28190*/  IMAD.MOV.U32 R74, RZ, RZ, R14 ;  /* 0x000000ffff4a7224 */ /* 0x000fce00078e000e */
[----:B------:R-:W-:Y:S05]  /*281a0*/  WARPSYNC.COLLECTIVE R15, `(.L_x_6669) ;  /* 0x000000000f087348 */ /* 0x000fea0003c00000 */
[----:B------:R0:W1:Y:S02]  /*281b0*/  SHFL.IDX P6, R14, R13, R12, R11 ;  /* 0x0000000c0d0e7389 */ /* 0x00006400000c000b */
[----:B01----:R-:W-:Y:S01]  /*281c0*/  ENDCOLLECTIVE ;  /* 0x000000000000791b */ /* 0x003fe20003800000 */
.L_x_6669:
[----:B------:R-:W-:Y:S01]  /*281d0*/  IMAD.MOV.U32 R13, RZ, RZ, R60 ;  /* 0x000000ffff0d7224 */ /* 0x000fe200078e003c */
[----:B------:R-:W-:Y:S01]  /*281e0*/  SEL R60, R76, R73, P0 ;  /* 0x000000494c3c7207 */ /* 0x000fe20000000000 */
[----:B------:R-:W-:Y:S02]  /*281f0*/  IMAD.MOV.U32 R12, RZ, RZ, R5 ;  /* 0x000000ffff0c7224 */ /* 0x000fe400078e0005 */
[----:B------:R-:W-:-:S07]  /*28200*/  IMAD.MOV.U32 R72, RZ, RZ, R14 ;  /* 0x000000ffff487224 */ /* 0x000fce00078e000e */
[----:B------:R-:W-:Y:S05]  /*28210*/  WARPSYNC.COLLECTIVE R15, `(.L_x_6670) ;  /* 0x000000000f087348 */ /* 0x000fea0003c00000 */
[----:B------:R0:W1:Y:S02]  /*28220*/  SHFL.IDX P6, R14, R13, R12, R11 ;  /* 0x0000000c0d0e7389 */ /* 0x00006400000c000b */
[----:B01----:R-:W-:Y:S01]  /*28230*/  ENDCOLLECTIVE ;  /* 0x000000000000791b */ /* 0x003fe20003800000 */
.L_x_6670:
[----:B------:R-:W-:Y:S02]  /*28240*/  MOV R13, R56 ;  /* 0x00000038000d7202 */ /* 0x000fe40000000f00 */
[----:B------:R-:W-:Y:S01]  /*28250*/  SEL R56, R70, R69, P0 ;  /* 0x0000004546387207 */ /* 0x000fe20000000000 */
[----:B------:R-:W-:-:S07]  /*28260*/  IMAD.MOV.U32 R75, RZ, RZ, R14 ;  /* 0x000000ffff4b7224 */ /* 0x000fce00078e000e */
[----:B------:R-:W-:Y:S05]  /*28270*/  WARPSYNC.COLLECTIVE R15, `(.L_x_6671) ;  /* 0x000000000f087348 */ /* 0x000fea0003c00000 */
[----:B------:R0:W1:Y:S02]  /*28280*/  SHFL.IDX P6, R14, R13, R12, R11 ;  /* 0x0000000c0d0e7389 */ /* 0x00006400000c000b */
[----:B01----:R-:W-:Y:S01]  /*28290*/  ENDCOLLECTIVE ;  /* 0x000000000000791b */ /* 0x003fe20003800000 */
.L_x_6671:
[----:B------:R-:W-:Y:S01]  /*282a0*/  SEL R71, R75, R74, P0 ;  /* 0x0000004a4b477207 */ /* 0x000fe20000000000 */
[----:B------:R-:W-:Y:S02]  /*282b0*/  IMAD.MOV.U32 R13, RZ, RZ, R68 ;  /* 0x000000ffff0d7224 */ /* 0x000fe400078e0044 */
[----:B------:R-:W-:Y:S02]  /*282c0*/  IMAD.MOV.U32 R12, RZ, RZ, R7 ;  /* 0x000000ffff0c7224 */ /* 0x000fe400078e0007 */
[----:B------:R-:W-:-:S07]  /*282d0*/  IMAD.MOV.U32 R77, RZ, RZ, R14 ;  /* 0x000000ffff4d7224 */ /* 0x000fce00078e000e */
[----:B------:R-:W-:Y:S05]  /*282e0*/  WARPSYNC.COLLECTIVE R15, `(.L_x_6672) ;  /* 0x000000000f087348 */ /* 0x000fea0003c00000 */
[----:B------:R0:W1:Y:S02]  /*282f0*/  SHFL.IDX P6, R14, R13, R12, R11 ;  /* 0x0000000c0d0e7389 */ /* 0x00006400000c000b */
[----:B01----:R-:W-:Y:S01]  /*28300*/  ENDCOLLECTIVE ;  /* 0x000000000000791b */ /* 0x003fe20003800000 */
.L_x_6672:
[----:B------:R-:W-:Y:S02]  /*28310*/  IMAD.MOV.U32 R13, RZ, RZ, R66 ;  /* 0x000000ffff0d7224 */ /* 0x000fe400078e0042 */
[----:B------:R-:W-:-:S07]  /*28320*/  IMAD.MOV.U32 R9, RZ, RZ, R14 ;  /* 0x000000ffff097224 */ /* 0x000fce00078e000e */
[----:B------:R-:W-:Y:S05]  /*28330*/  WARPSYNC.COLLECTIVE R15, `(.L_x_6673) ;  /* 0x000000000f087348 */ /* 0x000fea0003c00000 */
[----:B------:R0:W1:Y:S02]  /*28340*/  SHFL.IDX P6, R14, R13, R12, R11 ;  /* 0x0000000c0d0e7389 */ /* 0x00006400000c000b */
[----:B01----:R-:W-:Y:S01]  /*28350*/  ENDCOLLECTIVE ;  /* 0x000000000000791b */ /* 0x003fe20003800000 */
.L_x_6673:
[----:B------:R-:W-:Y:S01]  /*28360*/  IMAD.MOV.U32 R13, RZ, RZ, R54 ;  /* 0x000000ffff0d7224 */ /* 0x000fe200078e0036 */
[----:B------:R-:W-:Y:S02]  /*28370*/  MOV R12, R5 ;  /* 0x00000005000c7202 */ /* 0x000fe40000000f00 */
[----:B------:R-:W-:Y:S02]  /*28380*/  SEL R54, R69, R70, P0 ;  /* 0x0000004645367207 */ /* 0x000fe40000000000 */
[----:B------:R-:W-:Y:S02]  /*28390*/  SEL R69, R74, R75, P0 ;  /* 0x0000004b4a457207 */ /* 0x000fe40000000000 */
[----:B------:R-:W-:Y:S01]  /*283a0*/  SEL R70, R77, R72, P0 ;  /* 0x000000484d467207 */ /* 0x000fe20000000000 */
[----:B------:R-:W-:-:S07]  /*283b0*/  IMAD.MOV.U32 R25, RZ, RZ, R14 ;  /* 0x000000ffff197224 */ /* 0x000fce00078e000e */
[----:B------:R-:W-:Y:S05]  /*283c0*/  WARPSYNC.COLLECTIVE R15, `(.L_x_6674) ;  /* 0x000000000f087348 */ /* 0x000fea0003c00000 */
[----:B------:R0:W1:Y:S02]  /*283d0*/  SHFL.IDX P6, R14, R13, R12, R11 ;  /* 0x0000000c0d0e7389 */ /* 0x00006400000c000b */
[----:B01----:R-:W-:Y:S01]  /*283e0*/  ENDCOLLECTIVE ;  /* 0x000000000000791b */ /* 0x003fe20003800000 */
.L_x_6674:
[----:B------:R-:W-:Y:S01]  /*283f0*/  IMAD.MOV.U32 R13, RZ, RZ, R52 ;  /* 0x000000ffff0d7224 */ /* 0x000fe200078e0034 */
[----:B------:R-:W-:Y:S01]  /*28400*/  SEL R52, R72, R77, P0 ;  /* 0x0000004d48347207 */ /* 0x000fe20000000000 */
[----:B------:R-:W-:-:S07]  /*28410*/  IMAD.MOV.U32 R66, RZ, RZ, R14 ;  /* 0x000000ffff427224 */ /* 0x000fce00078e000e */
[----:B------:R-:W-:Y:S05]  /*28420*/  WARPSYNC.COLLECTIVE R15, `(.L_x_6675) ;  /* 0x000000000f087348 */ /* 0x000fea0003c00000 */
[----:B------:R0:W1:Y:S02]  /*28430*/  SHFL.IDX P6, R14, R13, R12, R11 ;  /* 0x0000000c0d0e7389 */ /* 0x00006400000c000b */
[----:B01----:R-:W-:Y:S01]  /*28440*/  ENDCOLLECTIVE ;  /* 0x000000000000791b */ /* 0x003fe20003800000 */
.L_x_6675:
[----:B------:R-:W-:Y:S01]  /*28450*/  SEL R75, R66, R9, P0 ;  /* 0x00000009424b7207 */ /* 0x000fe20000000000 */
[----:B------:R-:W-:Y:S02]  /*28460*/  IMAD.MOV.U32 R13, RZ, RZ, R64 ;  /* 0x000000ffff0d7224 */ /* 0x000fe400078e0040 */
[----:B------:R-:W-:Y:S02]  /*28470*/  IMAD.MOV.U32 R12, RZ, RZ, R7 ;  /* 0x000000ffff0c7224 */ /* 0x000fe400078e0007 */
[----:B------:R-:W-:-:S07]  /*28480*/  IMAD.MOV.U32 R68, RZ, RZ, R14 ;  /* 0x000000ffff447224 */ /* 0x000fce00078e000e */
[----:B------:R-:W-:Y:S05]  /*28490*/  WARPSYNC.COLLECTIVE R15, `(.L_x_6676) ;  /* 0x000000000f087348 */ /* 0x000fea0003c00000 */
[----:B------:R0:W1:Y:S02]  /*284a0*/  SHFL.IDX P6, R14, R13, R12, R11 ;  /* 0x0000000c0d0e7389 */ /* 0x00006400000c000b */
[----:B01----:R-:W-:Y:S01]  /*284b0*/  ENDCOLLECTIVE ;  /* 0x000000000000791b */ /* 0x003fe20003800000 */
.L_x_6676:
        /* <DEDUP_REMOVED lines=9> */
.L_x_6677:
[----:B------:R-:W-:Y:S02]  /*28550*/  IMAD.MOV.U32 R13, RZ, RZ, R30 ;  /* 0x000000ffff0d7224 */ /* 0x000fe400078e001e */
[----:B------:R-:W-:Y:S01]  /*28560*/  IMAD.MOV.U32 R12, RZ, RZ, R5 ;  /* 0x000000ffff0c7224 */ /* 0x000fe200078e0005 */
[----:B------:R-:W-:-:S07]  /*28570*/  MOV R29, R14 ;  /* 0x0000000e001d7202 */ /* 0x000fce0000000f00 */
[----:B------:R-:W-:Y:S05]  /*28580*/  WARPSYNC.COLLECTIVE R15, `(.L_x_6678) ;  /* 0x000000000f087348 */ /* 0x000fea0003c00000 */
[----:B------:R0:W1:Y:S02]  /*28590*/  SHFL.IDX P6, R14, R13, R12, R11 ;  /* 0x0000000c0d0e7389 */ /* 0x00006400000c000b */
[----:B01----:R-:W-:Y:S01]  /*285a0*/  ENDCOLLECTIVE ;  /* 0x000000000000791b */ /* 0x003fe20003800000 */
.L_x_6678:
[----:B------:R-:W-:Y:S02]  /*285b0*/  IMAD.MOV.U32 R13, RZ, RZ, R28 ;  /* 0x000000ffff0d7224 */ /* 0x000fe400078e001c */
[----:B------:R-:W-:-:S07]  /*285c0*/  IMAD.MOV.U32 R30, RZ, RZ, R14 ;  /* 0x000000ffff1e7224 */ /* 0x000fce00078e000e */
[----:B------:R-:W-:Y:S05]  /*285d0*/  WARPSYNC.COLLECTIVE R15, `(.L_x_6679) ;  /* 0x000000000f087348 */ /* 0x000fea0003c00000 */
[----:B------:R0:W1:Y:S02]  /*285e0*/  SHFL.IDX P6, R14, R13, R12, R11 ;  /* 0x0000000c0d0e7389 */ /* 0x00006400000c000b */
[----:B01----:R-:W-:Y:S01]  /*285f0*/  ENDCOLLECTIVE ;  /* 0x000000000000791b */ /* 0x003fe20003800000 */
.L_x_6679:
        /* <DEDUP_REMOVED lines=8> */
.L_x_6680:
[----:B------:R-:W-:Y:S02]  /*28680*/  SEL R76, R29, R28, P0 ;  /* 0x0000001c1d4c7207 */ /* 0x000fe40000000000 */
[----:B------:R-:W-:Y:S01]  /*28690*/  SEL R114, R28, R29, P0 ;  /* 0x0000001d1c727207 */ /* 0x000fe20000000000 */
[----:B------:R-:W-:Y:S01]  /*286a0*/  IMAD.MOV.U32 R13, RZ, RZ, R32 ;  /* 0x000000ffff0d7224 */ /* 0x000fe200078e0020 */
[----:B------:R-:W-:-:S07]  /*286b0*/  MOV R34, R14 ;  /* 0x0000000e00227202 */ /* 0x000fce0000000f00 */
[----:B------:R-:W-:Y:S05]  /*286c0*/  WARPSYNC.COLLECTIVE R15, `(.L_x_6681) ;  /* 0x000000000f087348 */ /* 0x000fea0003c00000 */
[----:B------:R0:W1:Y:S02]  /*286d0*/  SHFL.IDX P6, R14, R13, R12, R11 ;  /* 0x0000000c0d0e7389 */ /* 0x00006400000c000b */
[----:B01----:R-:W-:Y:S01]  /*286e0*/  ENDCOLLECTIVE ;  /* 0x000000000000791b */ /* 0x003fe20003800000 */
.L_x_6681:
[----:B------:R-:W-:Y:S02]  /*286f0*/  IMAD.MOV.U32 R13, RZ, RZ, R26 ;  /* 0x000000ffff0d7224 */ /* 0x000fe400078e001a */
[----:B------:R-:W-:Y:S02]  /*28700*/  IMAD.MOV.U32 R12, RZ, RZ, R5 ;  /* 0x000000ffff0c7224 */ /* 0x000fe400078e0005 */
[----:B------:R-:W-:-:S07]  /*28710*/  IMAD.MOV.U32 R32, RZ, RZ, R14 ;  /* 0x000000ffff207224 */ /* 0x000fce00078e000e */
[----:B------:R-:W-:Y:S05]  /*28720*/  WARPSYNC.COLLECTIVE R15, `(.L_x_6682) ;  /* 0x000000000f087348 */ /* 0x000fea0003c00000 */
[----:B------:R0:W1:Y:S02]  /*28730*/  SHFL.IDX P6, R14, R13, R12, R11 ;  /* 0x0000000c0d0e7389 */ /* 0x00006400000c000b */
[----:B01----:R-:W-:Y:S01]  /*28740*/  ENDCOLLECTIVE ;  /* 0x000000000000791b */ /* 0x003fe20003800000 */
.L_x_6682:
[----:B------:R-:W-:Y:S02]  /*28750*/  IMAD.MOV.U32 R13, RZ, RZ, R24 ;  /* 0x000000ffff0d7224 */ /* 0x000fe400078e0018 */
[----:B------:R-:W-:-:S07]  /*28760*/  IMAD.MOV.U32 R109, RZ, RZ, R14 ;  /* 0x000000ffff6d7224 */ /* 0x000fce00078e000e */
[----:B------:R-:W-:Y:S05]  /*28770*/  WARPSYNC.COLLECTIVE R15, `(.L_x_6683) ;  /* 0x000000000f087348 */ /* 0x000fea0003c00000 */
[----:B------:R0:W1:Y:S02]  /*28780*/  SHFL.IDX P6, R14, R13, R12, R11 ;  /* 0x0000000c0d0e7389 */ /* 0x00006400000c000b */
[----:B01----:R-:W-:Y:S01]  /*28790*/  ENDCOLLECTIVE ;  /* 0x000000000000791b */ /* 0x003fe20003800000 */
.L_x_6683:
[----:B------:R-:W-:Y:S02]  /*287a0*/  SEL R119, R34, R109, P0 ;  /* 0x0000006d22777207 */ /* 0x000fe40000000000 */
[----:B------:R-:W-:Y:S01]  /*287b0*/  SEL R125, R109, R34, P0 ;  /* 0x000000226d7d7207 */ /* 0x000fe20000000000 */
[----:B------:R-:W-:Y:S01]  /*287c0*/  IMAD.MOV.U32 R109, RZ, RZ, RZ ;  /* 0x000000ffff6d7224 */ /* 0x000fe200078e00ff */
[----:B------:R-:W-:Y:S01]  /*287d0*/  MOV R13, R10 ;  /* 0x0000000a000d7202 */ /* 0x000fe20000000f00 */
[----:B------:R-:W-:Y:S02]  /*287e0*/  IMAD.MOV.U32 R12, RZ, RZ, R7 ;  /* 0x000000ffff0c7224 */ /* 0x000fe400078e0007 */
[----:B------:R-:W-:-:S07]  /*287f0*/  IMAD.MOV.U32 R111, RZ, RZ, R14 ;  /* 0x000000ffff6f7224 */ /* 0x000fce00078e000e */
[----:B------:R-:W-:Y:S05]  /*28800*/  WARPSYNC.COLLECTIVE R15, `(.L_x_6684) ;  /* 0x000000000f087348 */ /* 0x000fea0003c00000 */
[----:B------:R0:W1:Y:S02]  /*28810*/  SHFL.IDX P6, R14, R13, R12, R11 ;  /* 0x0000000c0d0e7389 */ /* 0x00006400000c000b */
[----:B01----:R-:W-:Y:S01]  /*28820*/  ENDCOLLECTIVE ;  /* 0x000000000000791b */ /* 0x003fe20003800000 */
.L_x_6684:
[----:B------:R-:W-:Y:S02]  /*28830*/  SEL R118, R32, R111, P0 ;  /* 0x0000006f20767207 */ /* 0x000fe40000000000 */
[----:B------:R-:W-:Y:S01]  /*28840*/  SEL R124, R111, R32, P0 ;  /* 0x000000206f7c7207 */ /* 0x000fe20000000000 */
[----:B------:R-:W-:Y:S02]  /*28850*/  IMAD.MOV.U32 R13, RZ, RZ, R4 ;  /* 0x000000ffff0d7224 */ /* 0x000fe400078e0004 */
[----:B------:R-:W-:-:S07]  /*28860*/  IMAD.MOV.U32 R10, RZ, RZ, R14 ;  /* 0x000000ffff0a7224 */ /* 0x000fce00078e000e */
[----:B------:R-:W-:Y:S05]  /*28870*/  WARPSYNC.COLLECTIVE R15, `(.L_x_6685) ;  /* 0x000000000f087348 */ /* 0x000fea0003c00000 */
[----:B------:R0:W1:Y:S02]  /*28880*/  SHFL.IDX P6, R14, R13, R12, R11 ;  /* 0x0000000c0d0e7389 */ /* 0x00006400000c000b */
[----:B01----:R-:W-:Y:S01]  /*28890*/  ENDCOLLECTIVE ;  /* 0x000000000000791b */ /* 0x003fe20003800000 */
.L_x_6685:
[----:B------:R-:W-:Y:S02]  /*288a0*/  IMAD.MOV.U32 R13, RZ, RZ, R8 ;  /* 0x000000ffff0d7224 */ /* 0x000fe400078e0008 */
[----:B------:R-:W-:Y:S02]  /*288b0*/  IMAD.MOV.U32 R12, RZ, RZ, R5 ;  /* 0x000000ffff0c7224 */ /* 0x000fe400078e0005 */
[----:B------:R-:W-:-:S07]  /*288c0*/  IMAD.MOV.U32 R4, RZ, RZ, R14 ;  /* 0x000000ffff047224 */ /* 0x000fce00078e000e */
[----:B------:R-:W-:Y:S05]  /*288d0*/  WARPSYNC.COLLECTIVE R15, `(.L_x_6686) ;  /* 0x000000000f087348 */ /* 0x000fea0003c00000 */
[----:B------:R0:W1:Y:S02]  /*288e0*/  SHFL.IDX P6, R14, R13, R12, R11 ;  /* 0x0000000c0d0e7389 */ /* 0x00006400000c000b */
[----:B01----:R-:W-:Y:S01]  /*288f0*/  ENDCOLLECTIVE ;  /* 0x000000000000791b */ /* 0x003fe20003800000 */
.L_x_6686:
[----:B------:R-:W-:Y:S01]  /*28900*/  MOV R13, R6 ;  /* 0x00000006000d7202 */ /* 0x000fe20000000f00 */
[----:B------:R-:W-:-:S07]  /*28910*/  IMAD.MOV.U32 R7, RZ, RZ, R14 ;  /* 0x000000ffff077224 */ /* 0x000fce00078e000e */
[----:B------:R-:W-:Y:S05]  /*28920*/  WARPSYNC.COLLECTIVE R15, `(.L_x_6687) ;  /* 0x000000000f087348 */ /* 0x000fea0003c00000 */
[----:B------:R0:W1:Y:S02]  /*28930*/  SHFL.IDX P6, R14, R13, R12, R11 ;  /* 0x0000000c0d0e7389 */ /* 0x00006400000c000b */
[----:B01----:R-:W-:Y:S01]  /*28940*/  ENDCOLLECTIVE ;  /* 0x000000000000791b */ /* 0x003fe20003800000 */
.L_x_6687:
[----:B------:R-:W-:Y:S05]  /*28950*/  BRA `(.L_x_6688) ;  /* 0xffffff3000547947 */ /* 0x000fea000383ffff */
.L_x_6448:
[----:B------:R-:W-:Y:S02]  /*28960*/  IMAD.MOV.U32 R13, RZ, RZ, R3 ;  /* 0x000000ffff0d7224 */ /* 0x000fe400078e0003 */
[----:B------:R-:W-:Y:S02]  /*28970*/  IMAD.MOV.U32 R12, RZ, RZ, RZ ;  /* 0x000000ffff0c7224 */ /* 0x000fe400078e00ff */
[----:B------:R-:W-:Y:S02]  /*28980*/  IMAD.MOV.U32 R11, RZ, RZ, 0x181f ;  /* 0x0000181fff0b7424 */ /* 0x000fe400078e00ff */
[----:B------:R-:W-:-:S07]  /*28990*/  IMAD.MOV.U32 R15, RZ, RZ, -0x1 ;  /* 0xffffffffff0f7424 */ /* 0x000fce00078e00ff */
[----:B-----5:R-:W-:Y:S05]  /*289a0*/  WARPSYNC.COLLECTIVE R15, `(.L_x_6689) ;  /* 0x000000000f087348 */ /* 0x020fea0003c00000 */
[----:B------:R0:W1:Y:S02]  /*289b0*/  SHFL.IDX P6, R14, R13, R12, R11 ;  /* 0x0000000c0d0e7389 */ /* 0x00006400000c000b */
[----:B01---5:R-:W-:Y:S01]  /*289c0*/  ENDCOLLECTIVE ;  /* 0x000000000000791b */ /* 0x023fe20003800000 */
.L_x_6689:
[----:B------:R-:W-:Y:S02]  /*289d0*/  IMAD.MOV.U32 R13, RZ, RZ, R2 ;  /* 0x000000ffff0d7224 */ /* 0x000fe400078e0002 */
[----:B------:R-:W-:-:S07]  /*289e0*/  IMAD.MOV.U32 R0, RZ, RZ, R14 ;  /* 0x000000ffff007224 */ /* 0x000fce00078e000e */
[----:B------:R-:W-:Y:S05]  /*289f0*/  WARPSYNC.COLLECTIVE R15, `(.L_x_6690) ;  /* 0x000000000f087348 */ /* 0x000fea0003c00000 */
[----:B------:R0:W1:Y:S02]  /*28a00*/  SHFL.IDX P6, R14, R13, R12, R11 ;  /* 0x0000000c0d0e7389 */ /* 0x00006400000c000b */
[----:B01----:R-:W-:Y:S01]  /*28a10*/  ENDCOLLECTIVE ;  /* 0x000000000000791b */ /* 0x003fe20003800000 */
.L_x_6690:
[----:B------:R-:W-:Y:S05]  /*28a20*/  BRA `(.L_x_6691) ;  /* 0xffffff4000107947 */ /* 0x000fea000383ffff */
.L_x_6451:
[----:B------:R-:W-:Y:S01]  /*28a30*/  BSSY B1, `(.L_x_6692) ;  /* 0x0000008000017945 */ /* 0x000fe20003800000 */
[----:B------:R-:W-:Y:S01]  /*28a40*/  MOV R13, R3 ;  /* 0x00000003000d7202 */ /* 0x000fe20000000f00 */
[----:B------:R-:W-:Y:S02]  /*28a50*/  IMAD.MOV.U32 R12, RZ, RZ, 0x1 ;  /* 0x00000001ff0c7424 */ /* 0x000fe400078e00ff */
[----:B------:R-:W-:Y:S02]  /*28a60*/  IMAD.MOV.U32 R11, RZ, RZ, 0x181f ;  /* 0x0000181fff0b7424 */ /* 0x000fe400078e00ff */
[----:B---3--:R-:W-:-:S07]  /*28a70*/  IMAD.MOV.U32 R15, RZ, RZ, -0x1 ;  /* 0xffffffffff0f7424 */ /* 0x008fce00078e00ff */
[----:B012--5:R-:W-:Y:S05]  /*28a80*/  WARPSYNC.COLLECTIVE R15, `(.L_x_6693) ;  /* 0x000000000f087348 */ /* 0x027fea0003c00000 */
[----:B--2---:R2:W3:Y:S02]  /*28a90*/  SHFL.IDX P6, R14, R13, R12, R11 ;  /* 0x0000000c0d0e7389 */ /* 0x0044e400000c000b */
[----:B0123-5:R-:W-:Y:S01]  /*28aa0*/  ENDCOLLECTIVE ;  /* 0x000000000000791b */ /* 0x02ffe20003800000 */
.L_x_6693:
[----:B------:R-:W-:Y:S05]  /*28ab0*/  BSYNC B1 ;  /* 0x0000000000017941 */ /* 0x000fea0003800000 */
.L_x_6692:
        /* <DEDUP_REMOVED lines=8> */
.L_x_6694:
[----:B------:R-:W-:Y:S05]  /*28b40*/  BRA `(.L_x_6695) ;  /* 0xffffff40001c7947 */ /* 0x000fea000383ffff */
.L_x_6454:
        /* <DEDUP_REMOVED lines=8> */
.L_x_6697:
[----:B------:R-:W-:Y:S05]  /*28bd0*/  BSYNC B1 ;  /* 0x0000000000017941 */ /* 0x000fea0003800000 */
.L_x_6696:
        /* <DEDUP_REMOVED lines=8> */
.L_x_6698:
[----:B------:R-:W-:Y:S05]  /*28c60*/  BRA `(.L_x_6699) ;  /* 0xffffff4000287947 */ /* 0x000fea000383ffff */
.L_x_6457:
        /* <DEDUP_REMOVED lines=8> */
.L_x_6701:
[----:B------:R-:W-:Y:S05]  /*28cf0*/  BSYNC B1 ;  /* 0x0000000000017941 */ /* 0x000fea0003800000 */
.L_x_6700:
        /* <DEDUP_REMOVED lines=8> */
.L_x_6702:
[----:B------:R-:W-:Y:S05]  /*28d80*/  BRA `(.L_x_6703) ;  /* 0xffffff4000347947 */ /* 0x000fea000383ffff */
.L_x_6459:
[----:B------:R-:W-:Y:S02]  /*28d90*/  IMAD.MOV.U32 R13, RZ, RZ, R6 ;  /* 0x000000ffff0d7224 */ /* 0x000fe400078e0006 */
[----:B------:R-:W-:Y:S02]  /*28da0*/  IMAD.MOV.U32 R12, RZ, RZ, RZ ;  /* 0x000000ffff0c7224 */ /* 0x000fe400078e00ff */
[----:B------:R-:W-:Y:S02]  /*28db0*/  IMAD.MOV.U32 R11, RZ, RZ, 0x1c1f ;  /* 0x00001c1fff0b7424 */ /* 0x000fe400078e00ff */
[----:B------:R-:W-:-:S07]  /*28dc0*/  IMAD.MOV.U32 R15, RZ, RZ, -0x1 ;  /* 0xffffffffff0f7424 */ /* 0x000fce00078e00ff */
[----:B------:R-:W-:Y:S05]  /*28dd0*/  WARPSYNC.COLLECTIVE R15, `(.L_x_6704) ;  /* 0x000000000f087348 */ /* 0x000fea0003c00000 */
[----:B------:R0:W1:Y:S02]  /*28de0*/  SHFL.IDX P6, R14, R13, R12, R11 ;  /* 0x0000000c0d0e7389 */ /* 0x00006400000c000b */
[----:B01----:R-:W-:Y:S01]  /*28df0*/  ENDCOLLECTIVE ;  /* 0x000000000000791b */ /* 0x003fe20003800000 */
.L_x_6704:
[----:B------:R-:W-:Y:S01]  /*28e00*/  MOV R13, R4 ;  /* 0x00000004000d7202 */ /* 0x000fe20000000f00 */
[----:B------:R-:W-:-:S07]  /*28e10*/  IMAD.MOV.U32 R5, RZ, RZ, R14 ;  /* 0x000000ffff057224 */ /* 0x000fce00078e000e */
[----:B------:R-:W-:Y:S05]  /*28e20*/  WARPSYNC.COLLECTIVE R15, `(.L_x_6705) ;  /* 0x000000000f087348 */ /* 0x000fea0003c00000 */
[----:B------:R0:W1:Y:S02]  /*28e30*/  SHFL.IDX P6, R14, R13, R12, R11 ;  /* 0x0000000c0d0e7389 */ /* 0x00006400000c000b */
[----:B01----:R-:W-:Y:S01]  /*28e40*/  ENDCOLLECTIVE ;  /* 0x000000000000791b */ /* 0x003fe20003800000 */
.L_x_6705:
[----:B------:R-:W-:Y:S05]  /*28e50*/  BRA `(.L_x_6706) ;  /* 0xffffff4400587947 */ /* 0x000fea000383ffff */
.L_x_6462:
[----:B------:R-:W-:Y:S01]  /*28e60*/  BSSY B1, `(.L_x_6707) ;  /* 0x0000008000017945 */ /* 0x000fe20003800000 */
[----:B0-----:R-:W-:Y:S02]  /*28e70*/  IMAD.MOV.U32 R13, RZ, RZ, R6 ;  /* 0x000000ffff0d7224 */ /* 0x001fe400078e0006 */
[----:B------:R-:W-:Y:S02]  /*28e80*/  IMAD.MOV.U32 R12, RZ, RZ, 0x1 ;  /* 0x00000001ff0c7424 */ /* 0x000fe400078e00ff */
[----:B------:R-:W-:Y:S02]  /*28e90*/  IMAD.MOV.U32 R11, RZ, RZ, 0x1c1f ;  /* 0x00001c1fff0b7424 */ /* 0x000fe400078e00ff */
[----:B------:R-:W-:-:S07]  /*28ea0*/  IMAD.MOV.U32 R15, RZ, RZ, -0x1 ;  /* 0xffffffffff0f7424 */ /* 0x000fce00078e00ff */
[----:B-12---:R-:W-:Y:S05]  /*28eb0*/  WARPSYNC.COLLECTIVE R15, `(.L_x_6708) ;  /* 0x000000000f087348 */ /* 0x006fea0003c00000 */
[----:B--2---:R0:W2:Y:S02]  /*28ec0*/  SHFL.IDX P6, R14, R13, R12, R11 ;  /* 0x0000000c0d0e7389 */ /* 0x0040a400000c000b */
[----:B012---:R-:W-:Y:S01]  /*28ed0*/  ENDCOLLECTIVE ;  /* 0x000000000000791b */ /* 0x007fe20003800000 */
.L_x_6708:
[----:B------:R-:W-:Y:S05]  /*28ee0*/  BSYNC B1 ;  /* 0x0000000000017941 */ /* 0x000fea0003800000 */
.L_x_6707:
        /* <DEDUP_REMOVED lines=8> */
.L_x_6709:
[----:B------:R-:W-:Y:S05]  /*28f70*/  BRA `(.L_x_6710) ;  /* 0xffffff48007c7947 */ /* 0x000fea000383ffff */
.L_x_6466:
[----:B------:R-:W-:Y:S02]  /*28f80*/  IMAD.MOV.U32 R13, RZ, RZ, R3 ;  /* 0x000000ffff0d7224 */ /* 0x000fe400078e0003 */
[----:B------:R-:W-:Y:S02]  /*28f90*/  IMAD.MOV.U32 R12, RZ, RZ, RZ ;  /* 0x000000ffff0c7224 */ /* 0x000fe400078e00ff */
[----:B------:R-:W-:Y:S02]  /*28fa0*/  IMAD.MOV.U32 R11, RZ, RZ, 0x181f ;  /* 0x0000181fff0b7424 */ /* 0x000fe400078e00ff */
[----:B------:R-:W-:-:S07]  /*28fb0*/  IMAD.MOV.U32 R15, RZ, RZ, -0x1 ;  /* 0xffffffffff0f7424 */ /* 0x000fce00078e00ff */
[----:B------:R-:W-:Y:S05]  /*28fc0*/  WARPSYNC.COLLECTIVE R15, `(.L_x_6711) ;  /* 0x000000000f087348 */ /* 0x000fea0003c00000 */
[----:B------:R0:W1:Y:S02]  /*28fd0*/  SHFL.IDX P6, R14, R13, R12, R11 ;  /* 0x0000000c0d0e7389 */ /* 0x00006400000c000b */
[----:B01----:R-:W-:Y:S01]  /*28fe0*/  ENDCOLLECTIVE ;  /* 0x000000000000791b */ /* 0x003fe20003800000 */
.L_x_6711:
[----:B------:R-:W-:Y:S02]  /*28ff0*/  IMAD.MOV.U32 R13, RZ, RZ, R2 ;  /* 0x000000ffff0d7224 */ /* 0x000fe400078e0002 */
[----:B------:R-:W-:-:S07]  /*29000*/  IMAD.MOV.U32 R0, RZ, RZ, R14 ;  /* 0x000000ffff007224 */ /* 0x000fce00078e000e */
[----:B------:R-:W-:Y:S05]  /*29010*/  WARPSYNC.COLLECTIVE R15, `(.L_x_6712) ;  /* 0x000000000f087348 */ /* 0x000fea0003c00000 */
[----:B------:R0:W1:Y:S02]  /*29020*/  SHFL.IDX P6, R14, R13, R12, R11 ;  /* 0x0000000c0d0e7389 */ /* 0x00006400000c000b */
[----:B01----:R-:W-:Y:S01]  /*29030*/  ENDCOLLECTIVE ;  /* 0x000000000000791b */ /* 0x003fe20003800000 */
.L_x_6712:
[----:B------:R-:W-:Y:S05]  /*29040*/  BRA `(.L_x_6713) ;  /* 0xffffff5400cc7947 */ /* 0x000fea000383ffff */
.L_x_6469:
[----:B------:R-:W-:Y:S01]  /*29050*/  BSSY B1, `(.L_x_6714) ;  /* 0x0000008000017945 */ /* 0x000fe20003800000 */
[----:B------:R-:W-:Y:S01]  /*29060*/  MOV R13, R3 ;  /* 0x00000003000d7202 */ /* 0x000fe20000000f00 */
[----:B------:R-:W-:Y:S02]  /*29070*/  IMAD.MOV.U32 R12, RZ, RZ, 0x1 ;  /* 0x00000001ff0c7424 */ /* 0x000fe400078e00ff */
[----:B------:R-:W-:Y:S02]  /*29080*/  IMAD.MOV.U32 R11, RZ, RZ, 0x181f ;  /* 0x0000181fff0b7424 */ /* 0x000fe400078e00ff */
[----:B---3--:R-:W-:-:S07]  /*29090*/  IMAD.MOV.U32 R15, RZ, RZ, -0x1 ;  /* 0xffffffffff0f7424 */ /* 0x008fce00078e00ff */
[----:B012---:R-:W-:Y:S05]  /*290a0*/  WARPSYNC.COLLECTIVE R15, `(.L_x_6715) ;  /* 0x000000000f087348 */ /* 0x007fea0003c00000 */
[----:B--2---:R2:W3:Y:S02]  /*290b0*/  SHFL.IDX P6, R14, R13, R12, R11 ;  /* 0x0000000c0d0e7389 */ /* 0x0044e400000c000b */
[----:B0123--:R-:W-:Y:S01]  /*290c0*/  ENDCOLLECTIVE ;  /* 0x000000000000791b */ /* 0x00ffe20003800000 */
.L_x_6715:
[----:B------:R-:W-:Y:S05]  /*290d0*/  BSYNC B1 ;  /* 0x0000000000017941 */ /* 0x000fea0003800000 */
.L_x_6714:
        /* <DEDUP_REMOVED lines=8> */
.L_x_6716:
[----:B------:R-:W-:Y:S05]  /*29160*/  BRA `(.L_x_6717) ;  /* 0xffffff5400e07947 */ /* 0x000fea000383ffff */
.L_x_6472:
        /* <DEDUP_REMOVED lines=8> */
.L_x_6719:
[----:B------:R-:W-:Y:S05]  /*291f0*/  BSYNC B1 ;  /* 0x0000000000017941 */ /* 0x000fea0003800000 */
.L_x_6718:
        /* <DEDUP_REMOVED lines=8> */
.L_x_6720:
[----:B------:R-:W-:Y:S05]  /*29280*/  BRA `(.L_x_6721) ;  /* 0xffffff5400f07947 */ /* 0x000fea000383ffff */
.L_x_6475:
        /* <DEDUP_REMOVED lines=8> */
.L_x_6723:
[----:B------:R-:W-:Y:S05]  /*29310*/  BSYNC B1 ;  /* 0x0000000000017941 */ /* 0x000fea0003800000 */
.L_x_6722:
        /* <DEDUP_REMOVED lines=8> */
.L_x_6724:
[----:B------:R-:W-:Y:S05]  /*293a0*/  BRA `(.L_x_6725) ;  /* 0xffffff5800007947 */ /* 0x000fea000383ffff */
.L_x_6492:
        /* <DEDUP_REMOVED lines=11> */
.L_x_6727:
[----:B------:R-:W-:Y:S05]  /*29460*/  BSYNC B1 ;  /* 0x0000000000017941 */ /* 0x000fea0003800000 */
.L_x_6726:
[----:B------:R-:W-:Y:S05]  /*29470*/  BRA `(.L_x_6728) ;  /* 0xffffff7000b07947 */ /* 0x000fea000383ffff */
.L_x_6494:
[----:B------:R-:W-:Y:S01]  /*29480*/  BSSY B1, `(.L_x_6729) ;  /* 0x0000006000017945 */ /* 0x000fe20003800000 */
[----:B------:R-:W-:-:S07]  /*29490*/  IMAD.MOV.U32 R15, RZ, RZ, -0x1 ;  /* 0xffffffffff0f7424 */ /* 0x000fce00078e00ff */
[----:B0-----:R-:W-:Y:S05]  /*294a0*/  WARPSYNC.COLLECTIVE R15, `(.L_x_6730) ;  /* 0x000000000f0c7348 */ /* 0x001fea0003c00000 */
[----:B------:R-:W-:Y:S02]  /*294b0*/  ELECT P6, UR62, PT ;  /* 0x00000000003e782f */ /* 0x000fe400038c0000 */
[----:B------:R-:W-:Y:S01]  /*294c0*/  MOV R14, UR62 ;  /* 0x0000003e000e7c02 */ /* 0x000fe20008000f00 */
[----:B0-----:R-:W-:Y:S10]  /*294d0*/  ENDCOLLECTIVE ;  /* 0x000000000000791b */ /* 0x001ff40003800000 */
.L_x_6730:
[----:B------:R-:W-:Y:S05]  /*294e0*/  BSYNC B1 ;  /* 0x0000000000017941 */ /* 0x000fea0003800000 */
.L_x_6729:
[----:B------:R-:W-:Y:S05]  /*294f0*/  BRA `(.L_x_6493) ;  /* 0xffffff7000a87947 */ /* 0x000fea000383ffff */
.L_x_6496:
[----:B0-----:R0:W1:Y:S02]  /*29500*/  SYNCS.PHASECHK.TRANS64.TRYWAIT P0, [R18+URZ+0x2e820], R2 ;  /* 0x02e82002120075a7 */ /* 0x001064000800017f */
[----:B-1----:R-:W-:Y:S05]  /*29510*/  @!P0 NANOSLEEP.SYNCS 0x989680 ;  /* 0x009896800000895d */ /* 0x002fea0003900000 */
[----:B------:R-:W1:Y:S02]  /*29520*/  @!P0 SYNCS.PHASECHK.TRANS64 P0, [R18+URZ+0x2e820], R2 ;  /* 0x02e82002120085a7 */ /* 0x000e64000800007f */
[----:B-1----:R-:W-:Y:S05]  /*29530*/  @!P0 BRA `(.L_x_6496) ;  /* 0xfffffffc00f08947 */ /* 0x002fea000383ffff */
[----:B------:R-:W-:Y:S05]  /*29540*/  BRA `(.L_x_6731) ;  /* 0xffffff7000b87947 */ /* 0x000fea000383ffff */
.L_x_6500:
[----:B-1----:R1:W2:Y:S02]  /*29550*/  SYNCS.PHASECHK.TRANS64.TRYWAIT P0, [R5+URZ+0x2e8a0], R7 ;  /* 0x02e8a007050075a7 */ /* 0x0022a4000800017f */
[----:B--2---:R-:W-:Y:S05]  /*29560*/  @!P0 NANOSLEEP.SYNCS 0x989680 ;  /* 0x009896800000895d */ /* 0x004fea0003900000 */
[----:B------:R-:W2:Y:S02]  /*29570*/  @!P0 SYNCS.PHASECHK.TRANS64 P0, [R5+URZ+0x2e8a0], R7 ;  /* 0x02e8a007050085a7 */ /* 0x000ea4000800007f */
[----:B--2---:R-:W-:Y:S05]  /*29580*/  @!P0 BRA `(.L_x_6500) ;  /* 0xfffffffc00f08947 */ /* 0x004fea000383ffff */
[----:B------:R-:W-:Y:S05]  /*29590*/  BRA `(.L_x_6732) ;  /* 0xffffff7000d87947 */ /* 0x000fea000383ffff */
.L_x_6505:
[----:B0-----:R0:W2:Y:S02]  /*295a0*/  SYNCS.PHASECHK.TRANS64.TRYWAIT P0, [R5+URZ+0x2e8c0], R7 ;  /* 0x02e8c007050075a7 */ /* 0x0010a4000800017f */
[----:B--2---:R-:W-:Y:S05]  /*295b0*/  @!P0 NANOSLEEP.SYNCS 0x989680 ;  /* 0x009896800000895d */ /* 0x004fea0003900000 */
[----:B------:R-:W2:Y:S02]  /*295c0*/  @!P0 SYNCS.PHASECHK.TRANS64 P0, [R5+URZ+0x2e8c0], R7 ;  /* 0x02e8c007050085a7 */ /* 0x000ea4000800007f */
[----:B--2---:R-:W-:Y:S05]  /*295d0*/  @!P0 BRA `(.L_x_6505) ;  /* 0xfffffffc00f08947 */ /* 0x004fea000383ffff */
[----:B------:R-:W-:Y:S05]  /*295e0*/  BRA `(.L_x_6733) ;  /* 0xffffff7400587947 */ /* 0x000fea000383ffff */
.L_x_6512:
[----:B0-----:R0:W1:Y:S02]  /*295f0*/  SYNCS.PHASECHK.TRANS64.TRYWAIT P2, [R3+URZ+0x2e8a0], R4 ;  /* 0x02e8a004030075a7 */ /* 0x001064000804017f */
[----:B-1----:R-:W-:Y:S05]  /*29600*/  @!P2 NANOSLEEP.SYNCS 0x989680 ;  /* 0x009896800000a95d */ /* 0x002fea0003900000 */
[----:B------:R-:W1:Y:S02]  /*29610*/  @!P2 SYNCS.PHASECHK.TRANS64 P2, [R3+URZ+0x2e8a0], R4 ;  /* 0x02e8a0040300a5a7 */ /* 0x000e64000804007f */
[----:B-1----:R-:W-:Y:S05]  /*29620*/  @!P2 BRA `(.L_x_6512) ;  /* 0xfffffffc00f0a947 */ /* 0x002fea000383ffff */
[----:B------:R-:W-:Y:S05]  /*29630*/  BRA `(.L_x_6734) ;  /* 0xffffff78002c7947 */ /* 0x000fea000383ffff */
.L_x_6517:
[----:B-1----:R1:W2:Y:S02]  /*29640*/  SYNCS.PHASECHK.TRANS64.TRYWAIT P2, [R3+URZ+0x2e8c0], R4 ;  /* 0x02e8c004030075a7 */ /* 0x0022a4000804017f */
[----:B--2---:R-:W-:Y:S05]  /*29650*/  @!P2 NANOSLEEP.SYNCS 0x989680 ;  /* 0x009896800000a95d */ /* 0x004fea0003900000 */
[----:B------:R-:W2:Y:S02]  /*29660*/  @!P2 SYNCS.PHASECHK.TRANS64 P2, [R3+URZ+0x2e8c0], R4 ;  /* 0x02e8c0040300a5a7 */ /* 0x000ea4000804007f */
[----:B--2---:R-:W-:Y:S05]  /*29670*/  @!P2 BRA `(.L_x_6517) ;  /* 0xfffffffc00f0a947 */ /* 0x004fea000383ffff */
[----:B------:R-:W-:Y:S05]  /*29680*/  BRA `(.L_x_6735) ;  /* 0xffffff7800a87947 */ /* 0x000fea000383ffff */
.L_x_6534:
[----:B------:R-:W0:Y:S01]  /*29690*/  S2R R0, SR_TID.X ;  /* 0x0000000000007919 */ /* 0x000e220000002100 */
[----:B------:R-:W-:Y:S01]  /*296a0*/  BSSY B0, `(.L_x_6736) ;  /* 0x000000a000007945 */ /* 0x000fe20003800000 */
[----:B------:R-:W-:Y:S02]  /*296b0*/  IMAD.MOV.U32 R12, RZ, RZ, RZ ;  /* 0x000000ffff0c7224 */ /* 0x000fe400078e00ff */
[----:B------:R-:W-:Y:S02]  /*296c0*/  IMAD.MOV.U32 R11, RZ, RZ, 0x1f ;  /* 0x0000001fff0b7424 */ /* 0x000fe400078e00ff */
[----:B------:R-:W-:Y:S01]  /*296d0*/  IMAD.MOV.U32 R15, RZ, RZ, -0x1 ;  /* 0xffffffffff0f7424 */ /* 0x000fe200078e00ff */
[----:B0-----:R-:W-:-:S04]  /*296e0*/  SHF.R.U32.HI R0, RZ, 0x5, R0 ;  /* 0x00000005ff007819 */ /* 0x001fc80000011600 */
[----:B------:R-:W-:-:S04]  /*296f0*/  LOP3.LUT R0, R0, 0x3, RZ, 0xc0, !PT ;  /* 0x0000000300007812 */ /* 0x000fc800078ec0ff */
[----:B------:R-:W-:-:S07]  /*29700*/  MOV R13, R0 ;  /* 0x00000000000d7202 */ /* 0x000fce0000000f00 */
[----:B-1----:R-:W-:Y:S05]  /*29710*/  WARPSYNC.COLLECTIVE R15, `(.L_x_6737) ;  /* 0x000000000f087348 */ /* 0x002fea0003c00000 */
[----:B------:R0:W2:Y:S02]  /*29720*/  SHFL.IDX P6, R14, R13, R12, R11 ;  /* 0x0000000c0d0e7389 */ /* 0x0000a400000c000b */
[----:B012---:R-:W-:Y:S01]  /*29730*/  ENDCOLLECTIVE ;  /* 0x000000000000791b */ /* 0x007fe20003800000 */
.L_x_6737:
[----:B------:R-:W-:Y:S05]  /*29740*/  BSYNC B0 ;  /* 0x0000000000007941 */ /* 0x000fea0003800000 */
.L_x_6736:
[----:B------:R-:W-:Y:S05]  /*29750*/  BRA `(.L_x_6738) ;  /* 0xffffff8400c87947 */ /* 0x000fea000383ffff */
.L_x_6536:
[----:B------:R-:W-:Y:S01]  /*29760*/  BSSY B0, `(.L_x_6739) ;  /* 0x0000006000007945 */ /* 0x000fe20003800000 */
[----:B------:R-:W-:-:S07]  /*29770*/  IMAD.MOV.U32 R15, RZ, RZ, -0x1 ;  /* 0xffffffffff0f7424 */ /* 0x000fce00078e00ff */
[----:B01----:R-:W-:Y:S05]  /*29780*/  WARPSYNC.COLLECTIVE R15, `(.L_x_6740) ;  /* 0x000000000f0c7348 */ /* 0x003fea0003c00000 */
[----:B------:R-:W-:Y:S02]  /*29790*/  ELECT P6, UR62, PT ;  /* 0x00000000003e782f */ /* 0x000fe400038c0000 */
[----:B------:R-:W-:Y:S01]  /*297a0*/  MOV R14, UR62 ;  /* 0x0000003e000e7c02 */ /* 0x000fe20008000f00 */
[----:B01----:R-:W-:Y:S10]  /*297b0*/  ENDCOLLECTIVE ;  /* 0x000000000000791b */ /* 0x003ff40003800000 */
.L_x_6740:
[----:B------:R-:W-:Y:S05]  /*297c0*/  BSYNC B0 ;  /* 0x0000000000007941 */ /* 0x000fea0003800000 */
.L_x_6739:
[----:B------:R-:W-:Y:S05]  /*297d0*/  BRA `(.L_x_6741) ;  /* 0xffffff8400d07947 */ /* 0x000fea000383ffff */
.L_x_6538:
[----:B0-----:R0:W1:Y:S02]  /*297e0*/  SYNCS.PHASECHK.TRANS64.TRYWAIT P0, [R0+URZ+0x2e880], R3 ;  /* 0x02e88003000075a7 */ /* 0x001064000800017f */
[----:B-1----:R-:W-:Y:S05]  /*297f0*/  @!P0 NANOSLEEP.SYNCS 0x989680 ;  /* 0x009896800000895d */ /* 0x002fea0003900000 */
[----:B------:R-:W1:Y:S02]  /*29800*/  @!P0 SYNCS.PHASECHK.TRANS64 P0, [R0+URZ+0x2e880], R3 ;  /* 0x02e88003000085a7 */ /* 0x000e64000800007f */
[----:B-1----:R-:W-:Y:S05]  /*29810*/  @!P0 BRA `(.L_x_6538) ;  /* 0xfffffffc00f08947 */ /* 0x002fea000383ffff */
[----:B------:R-:W-:Y:S05]  /*29820*/  BRA `(.L_x_6742) ;  /* 0xffffff8800407947 */ /* 0x000fea000383ffff */
.L_x_6540:
[----:B-1----:R1:W2:Y:S02]  /*29830*/  SYNCS.PHASECHK.TRANS64.TRYWAIT P0, [R0+URZ+0x2e840], R3 ;  /* 0x02e84003000075a7 */ /* 0x0022a4000800017f */
[----:B--2---:R-:W-:Y:S05]  /*29840*/  @!P0 NANOSLEEP.SYNCS 0x989680 ;  /* 0x009896800000895d */ /* 0x004fea0003900000 */
[----:B------:R-:W2:Y:S02]  /*29850*/  @!P0 SYNCS.PHASECHK.TRANS64 P0, [R0+URZ+0x2e840], R3 ;  /* 0x02e84003000085a7 */ /* 0x000ea4000800007f */
[----:B--2---:R-:W-:Y:S05]  /*29860*/  @!P0 BRA `(.L_x_6540) ;  /* 0xfffffffc00f08947 */ /* 0x004fea000383ffff */
[----:B------:R-:W-:Y:S05]  /*29870*/  BRA `(.L_x_6743) ;  /* 0xffffff8800987947 */ /* 0x000fea000383ffff */
.L_x_6544:
[----:B------:R-:W2:Y:S01]  /*29880*/  LDL.LU R11, [R1+0x6c] ;  /* 0x00006c00010b7983 */ /* 0x000ea20000300800 */
[----:B------:R-:W-:Y:S01]  /*29890*/  IMAD.MOV.U32 R13, RZ, RZ, R3 ;  /* 0x000000ffff0d7224 */ /* 0x000fe200078e0003 */
[----:B------:R-:W-:Y:S01]  /*298a0*/  MOV R15, 0xffffffff ;  /* 0xffffffff000f7802 */ /* 0x000fe20000000f00 */
[----:B------:R-:W-:Y:S01]  /*298b0*/  IMAD.MOV.U32 R12, RZ, RZ, RZ ;  /* 0x000000ffff0c7224 */ /* 0x000fe200078e00ff */
        /* <DEDUP_REMOVED lines=10> */
.L_x_6744:
[----:B------:R-:W-:Y:S02]  /*29960*/  IMAD.MOV.U32 R13, RZ, RZ, R4 ;  /* 0x000000ffff0d7224 */ /* 0x000fe400078e0004 */
[----:B------:R-:W-:-:S07]  /*29970*/  IMAD.MOV.U32 R6, RZ, RZ, R14 ;  /* 0x000000ffff067224 */ /* 0x000fce00078e000e */
[----:B------:R-:W-:Y:S05]  /*29980*/  WARPSYNC.COLLECTIVE R15, `(.L_x_6745) ;  /* 0x000000000f087348 */ /* 0x000fea0003c00000 */
[----:B------:R0:W1:Y:S02]  /*29990*/  SHFL.IDX P6, R14, R13, R12, R11 ;  /* 0x0000000c0d0e7389 */ /* 0x00006400000c000b */
[----:B01----:R-:W-:Y:S01]  /*299a0*/  ENDCOLLECTIVE ;  /* 0x000000000000791b */ /* 0x003fe20003800000 */
.L_x_6745:
[----:B------:R-:W-:Y:S01]  /*299b0*/  IMAD.MOV.U32 R13, RZ, RZ, R3 ;  /* 0x000000ffff0d7224 */ /* 0x000fe200078e0003 */
[----:B------:R-:W-:Y:S01]  /*299c0*/  MOV R12, 0x1 ;  /* 0x00000001000c7802 */ /* 0x000fe20000000f00 */
[----:B------:R-:W-:-:S07]  /*299d0*/  IMAD.MOV.U32 R7, RZ, RZ, R14 ;  /* 0x000000ffff077224 */ /* 0x000fce00078e000e */
[----:B------:R-:W-:Y:S05]  /*299e0*/  WARPSYNC.COLLECTIVE R15, `(.L_x_6746) ;  /* 0x000000000f087348 */ /* 0x000fea0003c00000 */
[----:B------:R0:W1:Y:S02]  /*299f0*/  SHFL.IDX P6, R14, R13, R12, R11 ;  /* 0x0000000c0d0e7389 */ /* 0x00006400000c000b */
[----:B01----:R-:W-:Y:S01]  /*29a00*/  ENDCOLLECTIVE ;  /* 0x000000000000791b */ /* 0x003fe20003800000 */
.L_x_6746:
        /* <DEDUP_REMOVED lines=15> */
.L_x_6747:
[----:B------:R-:W-:Y:S01]  /*29b00*/  MOV R13, R3 ;  /* 0x00000003000d7202 */ /* 0x000fe20000000f00 */
[----:B------:R-:W-:Y:S02]  /*29b10*/  IMAD.MOV.U32 R12, RZ, RZ, 0x2 ;  /* 0x00000002ff0c7424 */ /* 0x000fe400078e00ff */
[----:B------:R-:W-:-:S07]  /*29b20*/  IMAD.MOV.U32 R5, RZ, RZ, R14 ;  /* 0x000000ffff057224 */ /* 0x000fce00078e000e */
[----:B------:R-:W-:Y:S05]  /*29b30*/  WARPSYNC.COLLECTIVE R15, `(.L_x_6748) ;  /* 0x000000000f087348 */ /* 0x000fea0003c00000 */
[----:B------:R0:W1:Y:S02]  /*29b40*/  SHFL.IDX P6, R14, R13, R12, R11 ;  /* 0x0000000c0d0e7389 */ /* 0x00006400000c000b */
[----:B01----:R-:W-:Y:S01]  /*29b50*/  ENDCOLLECTIVE ;  /* 0x000000000000791b */ /* 0x003fe20003800000 */
.L_x_6748:
        /* <DEDUP_REMOVED lines=9> */
[----:B------:R0:W-:Y:S04]  /*29bf0*/  @!P1 LDGSTS.E.BYPASS.LTC128B.128 [R9+0x1cc00], desc[UR60][R6.64], !P0 ;  /* 0x1cc0000006099fae */ /* 0x0001e8000c101d7c */
[----:B------:R-:W-:Y:S01]  /*29c00*/  ISETP.GE.AND P1, PT, R5, R2, PT ;  /* 0x000000020500720c */ /* 0x000fe20003f26270 */
[----:B0-----:R-:W-:-:S12]  /*29c10*/  IMAD.MOV.U32 R6, RZ, RZ, R14 ;  /* 0x000000ffff067224 */ /* 0x001fd800078e000e */
[----:B------:R-:W-:Y:S05]  /*29c20*/  WARPSYNC.COLLECTIVE R15, `(.L_x_6749) ;  /* 0x000000000f087348 */ /* 0x000fea0003c00000 */
[----:B------:R0:W1:Y:S02]  /*29c30*/  SHFL.IDX P6, R14, R13, R12, R11 ;  /* 0x0000000c0d0e7389 */ /* 0x00006400000c000b */
[----:B01----:R-:W-:Y:S01]  /*29c40*/  ENDCOLLECTIVE ;  /* 0x000000000000791b */ /* 0x003fe20003800000 */
.L_x_6749:
[----:B------:R-:W-:Y:S02]  /*29c50*/  IMAD.MOV.U32 R13, RZ, RZ, R3 ;  /* 0x000000ffff0d7224 */ /* 0x000fe400078e0003 */
[----:B------:R-:W-:Y:S02]  /*29c60*/  IMAD.MOV.U32 R12, RZ, RZ, 0x3 ;  /* 0x00000003ff0c7424 */ /* 0x000fe400078e00ff */
[----:B------:R-:W-:-:S07]  /*29c70*/  IMAD.MOV.U32 R5, RZ, RZ, R14 ;  /* 0x000000ffff057224 */ /* 0x000fce00078e000e */
[----:B------:R-:W-:Y:S05]  /*29c80*/  WARPSYNC.COLLECTIVE R15, `(.L_x_6750) ;  /* 0x000000000f087348 */ /* 0x000fea0003c00000 */
[----:B------:R0:W1:Y:S02]  /*29c90*/  SHFL.IDX P6, R14, R13, R12, R11 ;  /* 0x0000000c0d0e7389 */ /* 0x00006400000c000b */
[----:B01----:R-:W-:Y:S01]  /*29ca0*/  ENDCOLLECTIVE ;  /* 0x000000000000791b */ /* 0x003fe20003800000 */
.L_x_6750:
[----:B------:R-:W-:-:S05]  /*29cb0*/  @!P1 IADD3 R5, P2, R10, R5, RZ ;  /* 0x000000050a059210 */ /* 0x000fca0007f5e0ff */
[----:B------:R-:W-:-:S04]  /*29cc0*/  @!P1 IMAD.X R6, RZ, RZ, R6, P2 ;  /* 0x000000ffff069224 */ /* 0x000fc800010e0606 */
[----:B------:R-:W-:Y:S02]  /*29cd0*/  @!P1 IMAD.MOV.U32 R7, RZ, RZ, R6 ;  /* 0x000000ffff079224 */ /* 0x000fe400078e0006 */
[----:B------:R-:W-:Y:S01]  /*29ce0*/  @!P1 IMAD.MOV.U32 R6, RZ, RZ, R5 ;  /* 0x000000ffff069224 */ /* 0x000fe200078e0005 */
[----:B------:R-:W-:Y:S01]  /*29cf0*/  IADD3 R5, R0, 0x30, RZ ;  /* 0x0000003000057810 */ /* 0x000fe20007ffe0ff */
[----:B------:R-:W-:-:S03]  /*29d00*/  IMAD.MOV.U32 R13, RZ, RZ, R4 ;  /* 0x000000ffff0d7224 */ /* 0x000fc600078e0004 */
        /* <DEDUP_REMOVED lines=9> */
.L_x_6751:
[----:B------:R-:W-:Y:S02]  /*29da0*/  IMAD.MOV.U32 R13, RZ, RZ, R3 ;  /* 0x000000ffff0d7224 */ /* 0x000fe400078e0003 */
[----:B------:R-:W-:Y:S02]  /*29db0*/  IMAD.MOV.U32 R12, RZ, RZ, 0x4 ;  /* 0x00000004ff0c7424 */ /* 0x000fe400078e00ff */
[----:B------:R-:W-:-:S07]  /*29dc0*/  IMAD.MOV.U32 R5, RZ, RZ, R14 ;  /* 0x000000ffff057224 */ /* 0x000fce00078e000e */
[----:B------:R-:W-:Y:S05]  /*29dd0*/  WARPSYNC.COLLECTIVE R15, `(.L_x_6752) ;  /* 0x000000000f087348 */ /* 0x000fea0003c00000 */
[----:B------:R0:W1:Y:S02]  /*29de0*/  SHFL.IDX P6, R14, R13, R12, R11 ;  /* 0x0000000c0d0e7389 */ /* 0x00006400000c000b */
[----:B01----:R-:W-:Y:S01]  /*29df0*/  ENDCOLLECTIVE ;  /* 0x000000000000791b */ /* 0x003fe20003800000 */
.L_x_6752:
[----:B------:R-:W-:-:S05]  /*29e00*/  @!P1 IADD3 R5, P2, R10, R5, RZ ;  /* 0x000000050a059210 */ /* 0x000fca0007f5e0ff */
[----:B------:R-:W-:-:S04]  /*29e10*/  @!P1 IMAD.X R6, RZ, RZ, R6, P2 ;  /* 0x000000ffff069224 */ /* 0x000fc800010e0606 */
[----:B------:R-:W-:Y:S01]  /*29e20*/  @!P1 IMAD.MOV.U32 R7, RZ, RZ, R6 ;  /* 0x000000ffff079224 */ /* 0x000fe200078e0006 */
[----:B------:R-:W-:Y:S01]  /*29e30*/  @!P1 MOV R6, R5 ;  /* 0x0000000500069202 */ /* 0x000fe20000000f00 */
[----:B------:R-:W-:Y:S02]  /*29e40*/  IMAD.MOV.U32 R13, RZ, RZ, R4 ;  /* 0x000000ffff0d7224 */ /* 0x000fe400078e0004 */
[----:B------:R-:W-:Y:S02]  /*29e50*/  VIADD R5, R0, 0x40 ;  /* 0x0000004000057836 */ /* 0x000fe40000000000 */
[----:B------:R-:W-:Y:S01]  /*29e60*/  @!PT LDS RZ, [RZ] ;  /* 0x00000000fffff984 */ /* 0x000fe20000000800 */
[----:B------:R-:W-:Y:S01]  /*29e70*/  @!PT LDS RZ, [RZ] ;  /* 0x00000000fffff984 */ /* 0x000fe20000000800 */
[----:B------:R-:W-:Y:S01]  /*29e80*/  @!PT LDS RZ, [RZ] ;  /* 0x00000000fffff984 */ /* 0x000fe20000000800 */
[----:B------:R0:W-:Y:S03]  /*29e90*/  @!P1 LDGSTS.E.BYPASS.LTC128B.128 [R9+0x1dc00], desc[UR60][R6.64], !P0 ;  /* 0x1dc0000006099fae */ /* 0x0001e6000c101d7c */
[----:B------:R-:W-:Y:S01]  /*29ea0*/  ISETP.GE.AND P1, PT, R5, R2, PT ;  /* 0x000000020500720c */ /* 0x000fe20003f26270 */
[----:B0-----:R-:W-:-:S12]  /*29eb0*/  IMAD.MOV.U32 R6, RZ, RZ, R14 ;  /* 0x000000ffff067224 */ /* 0x001fd800078e000e */
[----:B------:R-:W-:Y:S05]  /*29ec0*/  WARPSYNC.COLLECTIVE R15, `(.L_x_6753) ;  /* 0x000000000f087348 */ /* 0x000fea0003c00000 */
[----:B------:R0:W1:Y:S02]  /*29ed0*/  SHFL.IDX P6, R14, R13, R12, R11 ;  /* 0x0000000c0d0e7389 */ /* 0x00006400000c000b */
[----:B01----:R-:W-:Y:S01]  /*29ee0*/  ENDCOLLECTIVE ;  /* 0x000000000000791b */ /* 0x003fe20003800000 */
.L_x_6753:
[----:B------:R-:W-:Y:S02]  /*29ef0*/  IMAD.MOV.U32 R13, RZ, RZ, R3 ;  /* 0x000000ffff0d7224 */ /* 0x000fe400078e0003 */
[----:B------:R-:W-:Y:S02]  /*29f00*/  IMAD.MOV.U32 R12, RZ, RZ, 0x5 ;  /* 0x00000005ff0c7424 */ /* 0x000fe400078e00ff */
[----:B------:R-:W-:-:S07]  /*29f10*/  IMAD.MOV.U32 R5, RZ, RZ, R14 ;  /* 0x000000ffff057224 */ /* 0x000fce00078e000e */
[----:B------:R-:W-:Y:S05]  /*29f20*/  WARPSYNC.COLLECTIVE R15, `(.L_x_6754) ;  /* 0x000000000f087348 */ /* 0x000fea0003c00000 */
[----:B------:R0:W1:Y:S02]  /*29f30*/  SHFL.IDX P6, R14, R13, R12, R11 ;  /* 0x0000000c0d0e7389 */ /* 0x00006400000c000b */
[----:B01----:R-:W-:Y:S01]  /*29f40*/  ENDCOLLECTIVE ;  /* 0x000000000000791b */ /* 0x003fe20003800000 */
.L_x_6754:
        /* <DEDUP_REMOVED lines=15> */
.L_x_6755:
[----:B------:R-:W-:Y:S02]  /*2a040*/  IMAD.MOV.U32 R13, RZ, RZ, R3 ;  /* 0x000000ffff0d7224 */ /* 0x000fe400078e0003 */
[----:B------:R-:W-:Y:S02]  /*2a050*/  IMAD.MOV.U32 R12, RZ, RZ, 0x6 ;  /* 0x00000006ff0c7424 */ /* 0x000fe400078e00ff */
[----:B------:R-:W-:-:S07]  /*2a060*/  IMAD.MOV.U32 R5, RZ, RZ, R14 ;  /* 0x000000ffff057224 */ /* 0x000fce00078e000e */
[----:B------:R-:W-:Y:S05]  /*2a070*/  WARPSYNC.COLLECTIVE R15, `(.L_x_6756) ;  /* 0x000000000f087348 */ /* 0x000fea0003c00000 */
[----:B------:R0:W1:Y:S02]  /*2a080*/  SHFL.IDX P6, R14, R13, R12, R11 ;  /* 0x0000000c0d0e7389 */ /* 0x00006400000c000b */
[----:B01----:R-:W-:Y:S01]  /*2a090*/  ENDCOLLECTIVE ;  /* 0x000000000000791b */ /* 0x003fe20003800000 */
.L_x_6756:
[----:B------:R-:W-:-:S04]  /*2a0a0*/  @!P1 IADD3 R5, P2, R10, R5, RZ ;  /* 0x000000050a059210 */ /* 0x000fc80007f5e0ff */
[----:B------:R-:W-:-:S05]  /*2a0b0*/  @!P1 IADD3.X R6, RZ, R6, RZ, P2, !PT ;  /* 0x00000006ff069210 */ /* 0x000fca00017fe4ff */
[----:B------:R-:W-:Y:S02]  /*2a0c0*/  @!P1 IMAD.MOV.U32 R7, RZ, RZ, R6 ;  /* 0x000000ffff079224 */ /* 0x000fe400078e0006 */
[----:B------:R-:W-:Y:S02]  /*2a0d0*/  @!P1 IMAD.MOV.U32 R6, RZ, RZ, R5 ;  /* 0x000000ffff069224 */ /* 0x000fe400078e0005 */
[----:B------:R-:W-:-:S03]  /*2a0e0*/  IMAD.MOV.U32 R13, RZ, RZ, R4 ;  /* 0x000000ffff0d7224 */ /* 0x000fc600078e0004 */
[----:B------:R-:W-:Y:S01]  /*2a0f0*/  @!PT LDS RZ, [RZ] ;  /* 0x00000000fffff984 */ /* 0x000fe20000000800 */
[----:B------:R-:W-:Y:S01]  /*2a100*/  @!PT LDS RZ, [RZ] ;  /* 0x00000000fffff984 */ /* 0x000fe20000000800 */
[----:B------:R-:W-:Y:S01]  /*2a110*/  @!PT LDS RZ, [RZ] ;  /* 0x00000000fffff984 */ /* 0x000fe20000000800 */
[----:B------:R0:W-:Y:S02]  /*2a120*/  @!P1 LDGSTS.E.BYPASS.LTC128B.128 [R9+0x1ec00], desc[UR60][R6.64], !P0 ;  /* 0x1ec0000006099fae */ /* 0x0001e4000c101d7c */
[----:B0-----:R-:W-:Y:S01]  /*2a130*/  IMAD.MOV.U32 R6, RZ, RZ, R14 ;  /* 0x000000ffff067224 */ /* 0x001fe200078e000e */
[----:B------:R-:W-:-:S07]  /*2a140*/  IADD3 R7, R0, 0x60, RZ ;  /* 0x0000006000077810 */ /* 0x000fce0007ffe0ff */
[----:B------:R-:W-:Y:S05]  /*2a150*/  WARPSYNC.COLLECTIVE R15, `(.L_x_6757) ;  /* 0x000000000f087348 */ /* 0x000fea0003c00000 */
[----:B------:R0:W1:Y:S02]  /*2a160*/  SHFL.IDX P6, R14, R13, R12, R11 ;  /* 0x0000000c0d0e7389 */ /* 0x00006400000c000b */
[----:B01----:R-:W-:Y:S01]  /*2a170*/  ENDCOLLECTIVE ;  /* 0x000000000000791b */ /* 0x003fe20003800000 */
.L_x_6757:
[----:B------:R-:W-:Y:S01]  /*2a180*/  ISETP.GE.AND P1, PT, R7, R2, PT ;  /* 0x000000020700720c */ /* 0x000fe20003f26270 */
[----:B------:R-:W-:Y:S02]  /*2a190*/  IMAD.MOV.U32 R13, RZ, RZ, R3 ;  /* 0x000000ffff0d7224 */ /* 0x000fe400078e0003 */
[----:B------:R-:W-:Y:S02]  /*2a1a0*/  IMAD.MOV.U32 R12, RZ, RZ, 0x7 ;  /* 0x00000007ff0c7424 */ /* 0x000fe400078e00ff */
[----:B------:R-:W-:-:S08]  /*2a1b0*/  IMAD.MOV.U32 R5, RZ, RZ, R14 ;  /* 0x000000ffff057224 */ /* 0x000fd000078e000e */
[----:B------:R-:W-:Y:S05]  /*2a1c0*/  WARPSYNC.COLLECTIVE R15, `(.L_x_6758) ;  /* 0x000000000f087348 */ /* 0x000fea0003c00000 */
[----:B------:R0:W1:Y:S02]  /*2a1d0*/  SHFL.IDX P6, R14, R13, R12, R11 ;  /* 0x0000000c0d0e7389 */ /* 0x00006400000c000b */
[----:B01----:R-:W-:Y:S01]  /*2a1e0*/  ENDCOLLECTIVE ;  /* 0x000000000000791b */ /* 0x003fe20003800000 */
.L_x_6758:
        /* <DEDUP_REMOVED lines=13> */
.L_x_6759:
[----:B------:R-:W-:Y:S01]  /*2a2c0*/  MOV R3, R14 ;  /* 0x0000000e00037202 */ /* 0x000fe20000000f00 */
[----:B------:R-:W-:Y:S06]  /*2a2d0*/  BRA `(.L_x_6760) ;  /* 0xffffff8c00007947 */ /* 0x000fec000383ffff */
.L_x_6547:
[----:B0-----:R0:W1:Y:S02]  /*2a2e0*/  SYNCS.PHASECHK.TRANS64.TRYWAIT P0, [R18+URZ+0x2e820], R0 ;  /* 0x02e82000120075a7 */ /* 0x001064000800017f */
[----:B-1----:R-:W-:Y:S05]  /*2a2f0*/  @!P0 NANOSLEEP.SYNCS 0x989680 ;  /* 0x009896800000895d */ /* 0x002fea0003900000 */
[----:B------:R-:W1:Y:S02]  /*2a300*/  @!P0 SYNCS.PHASECHK.TRANS64 P0, [R18+URZ+0x2e820], R0 ;  /* 0x02e82000120085a7 */ /* 0x000e64000800007f */
[----:B-1----:R-:W-:Y:S05]  /*2a310*/  @!P0 BRA `(.L_x_6547) ;  /* 0xfffffffc00f08947 */ /* 0x002fea000383ffff */
[----:B------:R-:W-:Y:S05]  /*2a320*/  BRA `(.L_x_6761) ;  /* 0xffffff8c005c7947 */ /* 0x000fea000383ffff */
.L_x_6553:
[----:B--2---:R2:W3:Y:S02]  /*2a330*/  SYNCS.PHASECHK.TRANS64.TRYWAIT P0, [R6+URZ+0x2e880], R5 ;  /* 0x02e88005060075a7 */ /* 0x0044e4000800017f */
[----:B---3--:R-:W-:Y:S05]  /*2a340*/  @!P0 NANOSLEEP.SYNCS 0x989680 ;  /* 0x009896800000895d */ /* 0x008fea0003900000 */
[----:B------:R-:W3:Y:S02]  /*2a350*/  @!P0 SYNCS.PHASECHK.TRANS64 P0, [R6+URZ+0x2e880], R5 ;  /* 0x02e88005060085a7 */ /* 0x000ee4000800007f */
[----:B---3--:R-:W-:Y:S05]  /*2a360*/  @!P0 BRA `(.L_x_6553) ;  /* 0xfffffffc00f08947 */ /* 0x008fea000383ffff */
[----:B------:R-:W-:Y:S05]  /*2a370*/  BRA `(.L_x_6762) ;  /* 0xffffff9000187947 */ /* 0x000fea000383ffff */
.L_x_6558:
[----:B-1----:R1:W3:Y:S02]  /*2a380*/  SYNCS.PHASECHK.TRANS64.TRYWAIT P0, [R6+URZ+0x2e840], R5 ;  /* 0x02e84005060075a7 */ /* 0x0022e4000800017f */
[----:B---3--:R-:W-:Y:S05]  /*2a390*/  @!P0 NANOSLEEP.SYNCS 0x989680 ;  /* 0x009896800000895d */ /* 0x008fea0003900000 */
[----:B------:R-:W3:Y:S02]  /*2a3a0*/  @!P0 SYNCS.PHASECHK.TRANS64 P0, [R6+URZ+0x2e840], R5 ;  /* 0x02e84005060085a7 */ /* 0x000ee4000800007f */
[----:B---3--:R-:W-:Y:S05]  /*2a3b0*/  @!P0 BRA `(.L_x_6558) ;  /* 0xfffffffc00f08947 */ /* 0x008fea000383ffff */
[----:B------:R-:W-:Y:S05]  /*2a3c0*/  BRA `(.L_x_6763) ;  /* 0xffffff9000987947 */ /* 0x000fea000383ffff */
.L_x_6564:
[----:B--2---:R2:W3:Y:S02]  /*2a3d0*/  SYNCS.PHASECHK.TRANS64.TRYWAIT P0, [R3+URZ+0x2e870], R4 ;  /* 0x02e87004030075a7 */ /* 0x0044e4000800017f */
[----:B---3--:R-:W-:Y:S05]  /*2a3e0*/  @!P0 NANOSLEEP.SYNCS 0x989680 ;  /* 0x009896800000895d */ /* 0x008fea0003900000 */
[----:B------:R-:W3:Y:S02]  /*2a3f0*/  @!P0 SYNCS.PHASECHK.TRANS64 P0, [R3+URZ+0x2e870], R4 ;  /* 0x02e87004030085a7 */ /* 0x000ee4000800007f */
[----:B---3--:R-:W-:Y:S05]  /*2a400*/  @!P0 BRA `(.L_x_6564) ;  /* 0xfffffffc00f08947 */ /* 0x008fea000383ffff */
[----:B------:R-:W-:Y:S05]  /*2a410*/  BRA `(.L_x_6764) ;  /* 0xffffff9400347947 */ /* 0x000fea000383ffff */
.L_x_6566:
[----:B--2---:R2:W3:Y:S02]  /*2a420*/  SYNCS.PHASECHK.TRANS64.TRYWAIT P0, [R3+URZ+0x2e860], R4 ;  /* 0x02e86004030075a7 */ /* 0x0044e4000800017f */
[----:B---3--:R-:W-:Y:S05]  /*2a430*/  @!P0 NANOSLEEP.SYNCS 0x989680 ;  /* 0x009896800000895d */ /* 0x008fea0003900000 */
[----:B------:R-:W3:Y:S02]  /*2a440*/  @!P0 SYNCS.PHASECHK.TRANS64 P0, [R3+URZ+0x2e860], R4 ;  /* 0x02e86004030085a7 */ /* 0x000ee4000800007f */
[----:B---3--:R-:W-:Y:S05]  /*2a450*/  @!P0 BRA `(.L_x_6566) ;  /* 0xfffffffc00f08947 */ /* 0x008fea000383ffff */
[----:B------:R-:W-:Y:S05]  /*2a460*/  BRA `(.L_x_6765) ;  /* 0xffffff94003c7947 */ /* 0x000fea000383ffff */
.L_x_6573:
[----:B0-----:R0:W1:Y:S02]  /*2a470*/  SYNCS.PHASECHK.TRANS64.TRYWAIT P1, [R0+URZ+0x2e870], R2 ;  /* 0x02e87002000075a7 */ /* 0x001064000802017f */
[----:B-1----:R-:W-:Y:S05]  /*2a480*/  @!P1 NANOSLEEP.SYNCS 0x989680 ;  /* 0x009896800000995d */ /* 0x002fea0003900000 */
[----:B------:R-:W1:Y:S02]  /*2a490*/  @!P1 SYNCS.PHASECHK.TRANS64 P1, [R0+URZ+0x2e870], R2 ;  /* 0x02e87002000095a7 */ /* 0x000e64000802007f */
[----:B-1----:R-:W-:Y:S05]  /*2a4a0*/  @!P1 BRA `(.L_x_6573) ;  /* 0xfffffffc00f09947 */ /* 0x002fea000383ffff */
[----:B------:R-:W-:Y:S05]  /*2a4b0*/  BRA `(.L_x_6766) ;  /* 0xffffffa000587947 */ /* 0x000fea000383ffff */
.L_x_6575:
[----:B0-----:R0:W1:Y:S02]  /*2a4c0*/  SYNCS.PHASECHK.TRANS64.TRYWAIT P1, [R0+URZ+0x2e860], R2 ;  /* 0x02e86002000075a7 */ /* 0x001064000802017f */
[----:B-1----:R-:W-:Y:S05]  /*2a4d0*/  @!P1 NANOSLEEP.SYNCS 0x989680 ;  /* 0x009896800000995d */ /* 0x002fea0003900000 */
[----:B------:R-:W1:Y:S02]  /*2a4e0*/  @!P1 SYNCS.PHASECHK.TRANS64 P1, [R0+URZ+0x2e860], R2 ;  /* 0x02e86002000095a7 */ /* 0x000e64000802007f */
[----:B-1----:R-:W-:Y:S05]  /*2a4f0*/  @!P1 BRA `(.L_x_6575) ;  /* 0xfffffffc00f09947 */ /* 0x002fea000383ffff */
[----:B------:R-:W-:Y:S05]  /*2a500*/  BRA `(.L_x_6767) ;  /* 0xffffffa000607947 */ /* 0x000fea000383ffff */
.L_x_6579:
[----:B------:R-:W2:Y:S01]  /*2a510*/  LDL R2, [R1] ;  /* 0x0000000001027983 */ /* 0x000ea20000100800 */
[----:B------:R-:W-:Y:S01]  /*2a520*/  BSSY B0, `(.L_x_6768) ;  /* 0x0000008000007945 */ /* 0x000fe20003800000 */
[----:B------:R-:W-:Y:S02]  /*2a530*/  IMAD.MOV.U32 R12, RZ, RZ, RZ ;  /* 0x000000ffff0c7224 */ /* 0x000fe400078e00ff */
[----:B------:R-:W-:Y:S02]  /*2a540*/  IMAD.MOV.U32 R11, RZ, RZ, 0x1f ;  /* 0x0000001fff0b7424 */ /* 0x000fe400078e00ff */
[----:B------:R-:W-:Y:S02]  /*2a550*/  IMAD.MOV.U32 R15, RZ, RZ, -0x1 ;  /* 0xffffffffff0f7424 */ /* 0x000fe400078e00ff */
[----:B--2---:R-:W-:-:S07]  /*2a560*/  IMAD.MOV.U32 R13, RZ, RZ, R2 ;  /* 0x000000ffff0d7224 */ /* 0x004fce00078e0002 */
[----:B------:R-:W-:Y:S05]  /*2a570*/  WARPSYNC.COLLECTIVE R15, `(.L_x_6769) ;  /* 0x000000000f087348 */ /* 0x000fea0003c00000 */
[----:B------:R0:W1:Y:S02]  /*2a580*/  SHFL.IDX P6, R14, R13, R12, R11 ;  /* 0x0000000c0d0e7389 */ /* 0x00006400000c000b */
[----:B01----:R-:W-:Y:S01]  /*2a590*/  ENDCOLLECTIVE ;  /* 0x000000000000791b */ /* 0x003fe20003800000 */
.L_x_6769:
[----:B------:R-:W-:Y:S05]  /*2a5a0*/  BSYNC B0 ;  /* 0x0000000000007941 */ /* 0x000fea0003800000 */
.L_x_6768:
        /* <DEDUP_REMOVED lines=9> */
.L_x_6770:
        /* <DEDUP_REMOVED lines=16> */
[----:B------:R-:W-:Y:S02]  /*2a740*/  ISETP.GE.U32.AND P5, PT, R16, 0x10, PT ;  /* 0x000000101000780c */ /* 0x000fe40003fa6070 */
[----:B------:R-:W-:Y:S01]  /*2a750*/  MOV R9, RZ ;  /* 0x000000ff00097202 */ /* 0x000fe20000000f00 */
[----:B--2---:R-:W-:-:S02]  /*2a760*/  @!P1 IMAD.MOV.U32 R4, RZ, RZ, R0 ;  /* 0x000000ffff049224 */ /* 0x004fc400078e0000 */
[----:B---3--:R-:W-:Y:S01]  /*2a770*/  @!P1 IMAD.MOV.U32 R6, RZ, RZ, R2 ;  /* 0x000000ffff069224 */ /* 0x008fe200078e0002 */
[----:B------:R-:W-:-:S03]  /*2a780*/  ISETP.NE.AND P1, PT, R16, RZ, PT ;  /* 0x000000ff1000720c */ /* 0x000fc60003f25270 */
[----:B------:R-:W-:-:S05]  /*2a790*/  IMAD R0, R6, R4, RZ ;  /* 0x0000000406007224 */ /* 0x000fca00078e02ff */
[----:B------:R-:W-:-:S07]  /*2a7a0*/  MOV R13, R0 ;  /* 0x00000000000d7202 */ /* 0x000fce0000000f00 */
[----:B------:R-:W-:Y:S05]  /*2a7b0*/  WARPSYNC.COLLECTIVE R15, `(.L_x_6771) ;  /* 0x000000000f087348 */ /* 0x000fea0003c00000 */
[----:B------:R0:W1:Y:S02]  /*2a7c0*/  SHFL.UP P6, R14, R13, R12, R11 ;  /* 0x0400000c0d0e7389 */ /* 0x00006400000c000b */
[----:B01----:R-:W-:Y:S01]  /*2a7d0*/  ENDCOLLECTIVE ;  /* 0x000000000000791b */ /* 0x003fe20003800000 */
.L_x_6771:
        /* <DEDUP_REMOVED lines=8> */
.L_x_6772:
        /* <DEDUP_REMOVED lines=8> */
.L_x_6773:
        /* <DEDUP_REMOVED lines=8> */
.L_x_6774:
        /* <DEDUP_REMOVED lines=8> */
.L_x_6775:
        /* <DEDUP_REMOVED lines=9> */
.L_x_6776:
[----:B------:R-:W-:Y:S01]  /*2aa70*/  IMAD.MOV.U32 R7, RZ, RZ, R14 ;  /* 0x000000ffff077224 */ /* 0x000fe200078e000e */
[----:B------:R-:W-:Y:S06]  /*2aa80*/  BRA `(.L_x_6777) ;  /* 0xffffffa800c07947 */ /* 0x000fec000383ffff */
.L_x_6582:
[----:B------:R-:W-:Y:S01]  /*2aa90*/  BSSY B0, `(.L_x_6778) ;  /* 0x0000008000007945 */ /* 0x000fe20003800000 */
[----:B------:R-:W-:Y:S02]  /*2aaa0*/  IMAD.MOV.U32 R13, RZ, RZ, R2 ;  /* 0x000000ffff0d7224 */ /* 0x000fe400078e0002 */
[----:B------:R-:W-:Y:S02]  /*2aab0*/  IMAD.MOV.U32 R12, RZ, RZ, 0x1 ;  /* 0x00000001ff0c7424 */ /* 0x000fe400078e00ff */
[----:B------:R-:W-:Y:S02]  /*2aac0*/  IMAD.MOV.U32 R11, RZ, RZ, RZ ;  /* 0x000000ffff0b7224 */ /* 0x000fe400078e00ff */
[----:B------:R-:W-:-:S07]  /*2aad0*/  IMAD.MOV.U32 R15, RZ, RZ, -0x1 ;  /* 0xffffffffff0f7424 */ /* 0x000fce00078e00ff */
[----:B------:R-:W-:Y:S05]  /*2aae0*/  WARPSYNC.COLLECTIVE R15, `(.L_x_6779) ;  /* 0x000000000f087348 */ /* 0x000fea0003c00000 */
[----:B------:R0:W1:Y:S02]  /*2aaf0*/  SHFL.UP P6, R14, R13, R12, R11 ;  /* 0x0400000c0d0e7389 */ /* 0x00006400000c000b */
[----:B01----:R-:W-:Y:S01]  /*2ab00*/  ENDCOLLECTIVE ;  /* 0x000000000000791b */ /* 0x003fe20003800000 */
.L_x_6779:
[----:B------:R-:W-:Y:S05]  /*2ab10*/  BSYNC B0 ;  /* 0x0000000000007941 */ /* 0x000fea0003800000 */
.L_x_6778:
        /* <DEDUP_REMOVED lines=10> */
.L_x_6780:
        /* <DEDUP_REMOVED lines=8> */
.L_x_6781:
        /* <DEDUP_REMOVED lines=8> */
.L_x_6782:
        /* <DEDUP_REMOVED lines=8> */
.L_x_6783:
[----:B------:R-:W-:Y:S02]  /*2ad40*/  IMAD.MOV.U32 R12, RZ, RZ, 0x1f ;  /* 0x0000001fff0c7424 */ /* 0x000fe400078e00ff */
[----:B------:R-:W-:Y:S02]  /*2ad50*/  IMAD.MOV.U32 R11, RZ, RZ, 0x1f ;  /* 0x0000001fff0b7424 */ /* 0x000fe400078e00ff */
[----:B------:R-:W-:-:S05]  /*2ad60*/  IMAD.MOV.U32 R3, RZ, RZ, R14 ;  /* 0x000000ffff037224 */ /* 0x000fca00078e000e */
[----:B------:R-:W-:-:S04]  /*2ad70*/  SEL R3, R3, RZ, P5 ;  /* 0x000000ff03037207 */ /* 0x000fc80002800000 */
[----:B------:R-:W-:-:S05]  /*2ad80*/  IADD3 R3, R2, R3, RZ ;  /* 0x0000000302037210 */ /* 0x000fca0007ffe0ff */
[----:B------:R-:W-:-:S07]  /*2ad90*/  IMAD.MOV.U32 R13, RZ, RZ, R3 ;  /* 0x000000ffff0d7224 */ /* 0x000fce00078e0003 */
[----:B------:R-:W-:Y:S05]  /*2ada0*/  WARPSYNC.COLLECTIVE R15, `(.L_x_6784) ;  /* 0x000000000f087348 */ /* 0x000fea0003c00000 */
[----:B------:R0:W1:Y:S02]  /*2adb0*/  SHFL.IDX P6, R14, R13, R12, R11 ;  /* 0x0000000c0d0e7389 */ /* 0x00006400000c000b */
[----:B01----:R-:W-:Y:S01]  /*2adc0*/  ENDCOLLECTIVE ;  /* 0x000000000000791b */ /* 0x003fe20003800000 */
.L_x_6784:
[----:B------:R-:W-:Y:S01]  /*2add0*/  IMAD.MOV.U32 R7, RZ, RZ, R14 ;  /* 0x000000ffff077224 */ /* 0x000fe200078e000e */
[----:B------:R-:W-:Y:S06]  /*2ade0*/  BRA `(.L_x_6785) ;  /* 0xffffffa800987947 */ /* 0x000fec000383ffff */
.L_x_6584:
[----:B------:R-:W-:Y:S01]  /*2adf0*/  BSSY B0, `(.L_x_6786) ;  /* 0x0000006000007945 */ /* 0x000fe20003800000 */
[----:B------:R-:W-:Y:S01]  /*2ae00*/  PLOP3.LUT P6, PT, P6, PT, PT, 0x8, 0x0 ;  /* 0x000000000000781c */ /* 0x000fe200037ce170 */
[----:B------:R-:W-:-:S12]  /*2ae10*/  IMAD.MOV.U32 R15, RZ, RZ, -0x1 ;  /* 0xffffffffff0f7424 */ /* 0x000fd800078e00ff */
[----:B0-----:R-:W-:Y:S05]  /*2ae20*/  WARPSYNC.COLLECTIVE R15, `(.L_x_6787) ;  /* 0x000000000f087348 */ /* 0x001fea0003c00000 */
[----:B------:R-:W-:Y:S01]  /*2ae30*/  VOTE.ANY R14, PT, P6 ;  /* 0x00000000000e7806 */ /* 0x000fe200030e0100 */
[----:B0-----:R-:W-:Y:S06]  /*2ae40*/  ENDCOLLECTIVE ;  /* 0x000000000000791b */ /* 0x001fec0003800000 */
.L_x_6787:
[----:B------:R-:W-:Y:S05]  /*2ae50*/  BSYNC B0 ;  /* 0x0000000000007941 */ /* 0x000fea0003800000 */
.L_x_6786:
[----:B------:R-:W-:Y:S02]  /*2ae60*/  IMAD.MOV.U32 R3, RZ, RZ, R14 ;  /* 0x000000ffff037224 */ /* 0x000fe400078e000e */
[----:B------:R-:W-:Y:S02]  /*2ae70*/  IMAD.MOV.U32 R13, RZ, RZ, R4 ;  /* 0x000000ffff0d7224 */ /* 0x000fe400078e0004 */
[----:B------:R-:W0:Y:S01]  /*2ae80*/  POPC R0, R3 ;  /* 0x0000000300007309 */ /* 0x000e220000000000 */
[----:B------:R-:W-:Y:S02]  /*2ae90*/  IMAD.MOV.U32 R11, RZ, RZ, 0x1f ;  /* 0x0000001fff0b7424 */ /* 0x000fe400078e00ff */
[----:B------:R-:W-:Y:S01]  /*2aea0*/  IMAD.MOV.U32 R15, RZ, RZ, -0x1 ;  /* 0xffffffffff0f7424 */ /* 0x000fe200078e00ff */
[----:B0-----:R-:W-:-:S07]  /*2aeb0*/  MOV R12, R0 ;  /* 0x00000000000c7202 */ /* 0x001fce0000000f00 */
[----:B------:R-:W-:Y:S05]  /*2aec0*/  WARPSYNC.COLLECTIVE R15, `(.L_x_6788) ;  /* 0x000000000f087348 */ /* 0x000fea0003c00000 */
[----:B------:R0:W1:Y:S02]  /*2aed0*/  SHFL.IDX P6, R14, R13, R12, R11 ;  /* 0x0000000c0d0e7389 */ /* 0x00006400000c000b */
[----:B01----:R-:W-:Y:S01]  /*2aee0*/  ENDCOLLECTIVE ;  /* 0x000000000000791b */ /* 0x003fe20003800000 */
.L_x_6788:
[----:B------:R-:W-:Y:S02]  /*2aef0*/  IMAD.MOV.U32 R13, RZ, RZ, R6 ;  /* 0x000000ffff0d7224 */ /* 0x000fe400078e0006 */
[----:B------:R-:W-:-:S07]  /*2af00*/  IMAD.MOV.U32 R4, RZ, RZ, R14 ;  /* 0x000000ffff047224 */ /* 0x000fce00078e000e */
[----:B------:R-:W-:Y:S05]  /*2af10*/  WARPSYNC.COLLECTIVE R15, `(.L_x_6789) ;  /* 0x000000000f087348 */ /* 0x000fea0003c00000 */
[----:B------:R0:W1:Y:S02]  /*2af20*/  SHFL.IDX P6, R14, R13, R12, R11 ;  /* 0x0000000c0d0e7389 */ /* 0x00006400000c000b */
[----:B01----:R-:W-:Y:S01]  /*2af30*/  ENDCOLLECTIVE ;  /* 0x000000000000791b */ /* 0x003fe20003800000 */
.L_x_6789:
[----:B------:R-:W-:Y:S01]  /*2af40*/  IMAD.MOV.U32 R6, RZ, RZ, R14 ;  /* 0x000000ffff067224 */ /* 0x000fe200078e000e */
[----:B------:R-:W-:Y:S06]  /*2af50*/  BRA `(.L_x_6790) ;  /* 0xffffffa8007c7947 */ /* 0x000fec000383ffff */
.L_x_6586:
[----:B------:R-:W-:Y:S01]  /*2af60*/  BSSY B0, `(.L_x_6791) ;  /* 0x0000007000007945 */ /* 0x000fe20003800000 */
[----:B------:R-:W-:Y:S01]  /*2af70*/  IMAD.MOV.U32 R13, RZ, RZ, R8 ;  /* 0x000000ffff0d7224 */ /* 0x000fe200078e0008 */
[----:B------:R-:W-:Y:S01]  /*2af80*/  MOV R15, 0xffffffff ;  /* 0xffffffff000f7802 */ /* 0x000fe20000000f00 */
[----:B------:R-:W-:-:S07]  /*2af90*/  IMAD.MOV.U32 R11, RZ, RZ, 0x1f ;  /* 0x0000001fff0b7424 */ /* 0x000fce00078e00ff */
[----:B012---:R-:W-:Y:S05]  /*2afa0*/  WARPSYNC.COLLECTIVE R15, `(.L_x_6792) ;  /* 0x000000000f087348 */ /* 0x007fea0003c00000 */
[----:B------:R3:W4:Y:S02]  /*2afb0*/  SHFL.IDX P6, R14, R13, R12, R11 ;  /* 0x0000000c0d0e7389 */ /* 0x00072400000c000b */
[----:B01234-:R-:W-:Y:S01]  /*2afc0*/  ENDCOLLECTIVE ;  /* 0x000000000000791b */ /* 0x01ffe20003800000 */
.L_x_6792:
[----:B------:R-:W-:Y:S05]  /*2afd0*/  BSYNC B0 ;  /* 0x0000000000007941 */ /* 0x000fea0003800000 */
.L_x_6791:
[----:B------:R-:W-:Y:S01]  /*2afe0*/  IMAD.MOV.U32 R8, RZ, RZ, R14 ;  /* 0x000000ffff087224 */ /* 0x000fe200078e000e */
[----:B------:R-:W-:Y:S06]  /*2aff0*/  BRA `(.L_x_6793) ;  /* 0xffffffa8006c7947 */ /* 0x000fec000383ffff */
.L_x_6590:
[----:B0-----:R0:W1:Y:S02]  /*2b000*/  SYNCS.PHASECHK.TRANS64.TRYWAIT P0, [R0+URZ+0x2e820], R3 ;  /* 0x02e82003000075a7 */ /* 0x001064000800017f */
[----:B-1----:R-:W-:Y:S05]  /*2b010*/  @!P0 NANOSLEEP.SYNCS 0x989680 ;  /* 0x009896800000895d */ /* 0x002fea0003900000 */
[----:B------:R-:W1:Y:S02]  /*2b020*/  @!P0 SYNCS.PHASECHK.TRANS64 P0, [R0+URZ+0x2e820], R3 ;  /* 0x02e82003000085a7 */ /* 0x000e64000800007f */
[----:B-1----:R-:W-:Y:S05]  /*2b030*/  @!P0 BRA `(.L_x_6590) ;  /* 0xfffffffc00f08947 */ /* 0x002fea000383ffff */
[----:B------:R-:W-:Y:S05]  /*2b040*/  BRA `(.L_x_6794) ;  /* 0xffffffb0000c7947 */ /* 0x000fea000383ffff */
.L_x_6591:
        /* <DEDUP_REMOVED lines=11> */
.L_x_6796:
[----:B------:R-:W-:Y:S05]  /*2b100*/  BSYNC B0 ;  /* 0x0000000000007941 */ /* 0x000fea0003800000 */
.L_x_6795:
[----:B------:R-:W-:Y:S05]  /*2b110*/  BRA `(.L_x_6797) ;  /* 0xffffffac00f47947 */ /* 0x000fea000383ffff */
.L_x_6592:
[----:B------:R-:W-:Y:S01]  /*2b120*/  BSSY B0, `(.L_x_6798) ;  /* 0x0000006000007945 */ /* 0x000fe20003800000 */
[----:B------:R-:W-:-:S07]  /*2b130*/  IMAD.MOV.U32 R15, RZ, RZ, -0x1 ;  /* 0xffffffffff0f7424 */ /* 0x000fce00078e00ff */
[----:B01----:R-:W-:Y:S05]  /*2b140*/  WARPSYNC.COLLECTIVE R15, `(.L_x_6799) ;  /* 0x000000000f0c7348 */ /* 0x003fea0003c00000 */
[----:B------:R-:W-:Y:S02]  /*2b150*/  ELECT P6, UR62, PT ;  /* 0x00000000003e782f */ /* 0x000fe400038c0000 */
[----:B------:R-:W-:Y:S01]  /*2b160*/  MOV R14, UR62 ;  /* 0x0000003e000e7c02 */ /* 0x000fe20008000f00 */
[----:B01----:R-:W-:Y:S10]  /*2b170*/  ENDCOLLECTIVE ;  /* 0x000000000000791b */ /* 0x003ff40003800000 */
.L_x_6799:
[----:B------:R-:W-:Y:S05]  /*2b180*/  BSYNC B0 ;  /* 0x0000000000007941 */ /* 0x000fea0003800000 */
.L_x_6798:
[----:B------:R-:W-:Y:S05]  /*2b190*/  BRA `(.L_x_6800) ;  /* 0xffffffac00e87947 */ /* 0x000fea000383ffff */
.L_x_6594:
[----:B0-----:R0:W1:Y:S02]  /*2b1a0*/  SYNCS.PHASECHK.TRANS64.TRYWAIT P1, [R6+URZ], R5 ;  /* 0x00000005060075a7 */ /* 0x001064000802017f */
[----:B-1----:R-:W-:Y:S05]  /*2b1b0*/  @!P1 NANOSLEEP.SYNCS 0x989680 ;  /* 0x009896800000995d */ /* 0x002fea0003900000 */
[----:B------:R-:W1:Y:S02]  /*2b1c0*/  @!P1 SYNCS.PHASECHK.TRANS64 P1, [R6+URZ], R5 ;  /* 0x00000005060095a7 */ /* 0x000e64000802007f */
[----:B-1----:R-:W-:Y:S05]  /*2b1d0*/  @!P1 BRA `(.L_x_6594) ;  /* 0xfffffffc00f09947 */ /* 0x002fea000383ffff */
[----:B------:R-:W-:Y:S05]  /*2b1e0*/  BRA `(.L_x_6801) ;  /* 0xffffffb0002c7947 */ /* 0x000fea000383ffff */
.L_x_6595:
[----:B-1----:R1:W2:Y:S02]  /*2b1f0*/  SYNCS.PHASECHK.TRANS64.TRYWAIT P1, [R7+URZ], R2 ;  /* 0x00000002070075a7 */ /* 0x0022a4000802017f */
[----:B--2---:R-:W-:Y:S05]  /*2b200*/  @!P1 NANOSLEEP.SYNCS 0x989680 ;  /* 0x009896800000995d */ /* 0x004fea0003900000 */
[----:B------:R-:W2:Y:S02]  /*2b210*/  @!P1 SYNCS.PHASECHK.TRANS64 P1, [R7+URZ], R2 ;  /* 0x00000002070095a7 */ /* 0x000ea4000802007f */
[----:B--2---:R-:W-:Y:S05]  /*2b220*/  @!P1 BRA `(.L_x_6595) ;  /* 0xfffffffc00f09947 */ /* 0x004fea000383ffff */
[----:B------:R-:W-:Y:S05]  /*2b230*/  BRA `(.L_x_6802) ;  /* 0xffffffb000207947 */ /* 0x000fea000383ffff */
.L_x_6597:
[----:B--2---:R2:W3:Y:S02]  /*2b240*/  SYNCS.PHASECHK.TRANS64.TRYWAIT P1, [R4+URZ+0x2e860], R5 ;  /* 0x02e86005040075a7 */ /* 0x0044e4000802017f */
[----:B---3--:R-:W-:Y:S05]  /*2b250*/  @!P1 NANOSLEEP.SYNCS 0x989680 ;  /* 0x009896800000995d */ /* 0x008fea0003900000 */
[----:B------:R-:W3:Y:S02]  /*2b260*/  @!P1 SYNCS.PHASECHK.TRANS64 P1, [R4+URZ+0x2e860], R5 ;  /* 0x02e86005040095a7 */ /* 0x000ee4000802007f */
[----:B---3--:R-:W-:Y:S05]  /*2b270*/  @!P1 BRA `(.L_x_6597) ;  /* 0xfffffffc00f09947 */ /* 0x008fea000383ffff */
[----:B------:R-:W-:Y:S05]  /*2b280*/  BRA `(.L_x_6803) ;  /* 0xffffffb000247947 */ /* 0x000fea000383ffff */
.L_x_6599:
[----:B---3--:R3:W4:Y:S02]  /*2b290*/  SYNCS.PHASECHK.TRANS64.TRYWAIT P1, [R3+URZ+0x2e860], R2 ;  /* 0x02e86002030075a7 */ /* 0x008724000802017f */
[----:B----4-:R-:W-:Y:S05]  /*2b2a0*/  @!P1 NANOSLEEP.SYNCS 0x989680 ;  /* 0x009896800000995d */ /* 0x010fea0003900000 */
[----:B------:R-:W4:Y:S02]  /*2b2b0*/  @!P1 SYNCS.PHASECHK.TRANS64 P1, [R3+URZ+0x2e860], R2 ;  /* 0x02e86002030095a7 */ /* 0x000f24000802007f */
[----:B----4-:R-:W-:Y:S05]  /*2b2c0*/  @!P1 BRA `(.L_x_6599) ;  /* 0xfffffffc00f09947 */ /* 0x010fea000383ffff */
[----:B------:R-:W-:Y:S05]  /*2b2d0*/  BRA `(.L_x_6804) ;  /* 0xffffffb000247947 */ /* 0x000fea000383ffff */
.L_x_6601:
[----:B----4-:R4:W0:Y:S02]  /*2b2e0*/  SYNCS.PHASECHK.TRANS64.TRYWAIT P0, [R4+URZ+0x2e880], R5 ;  /* 0x02e88005040075a7 */ /* 0x010824000800017f */
[----:B0-----:R-:W-:Y:S05]  /*2b2f0*/  @!P0 NANOSLEEP.SYNCS 0x989680 ;  /* 0x009896800000895d */ /* 0x001fea0003900000 */
[----:B------:R-:W0:Y:S02]  /*2b300*/  @!P0 SYNCS.PHASECHK.TRANS64 P0, [R4+URZ+0x2e880], R5 ;  /* 0x02e88005040085a7 */ /* 0x000e24000800007f */
[----:B0-----:R-:W-:Y:S05]  /*2b310*/  @!P0 BRA `(.L_x_6601) ;  /* 0xfffffffc00f08947 */ /* 0x001fea000383ffff */
[----:B------:R-:W-:Y:S05]  /*2b320*/  BRA `(.L_x_6602) ;  /* 0xffffffb000207947 */ /* 0x000fea000383ffff */
.L_x_6805:
        /* <DEDUP_REMOVED lines=13> */
.L_x_13278:


//--------------------- .text._ZN7cutlass13device_kernelIN5flash11enable_sm90INS1_16FlashAttnFwdSm90INS1_25CollectiveMainloopFwdSm90ILi2EN4cute5tupleIJNS5_1CILi1EEES8_S8_EEENS6_IJNS7_ILi128EEENS7_ILi224EEESA_EEELi128ENS_12float_e4m3_tEfNS_4arch4Sm90ELb0ELb1ELb0ELb0ELb0ELb0ELb0ELb1ELb1ELb1ELb1ELb0EEENS1_21CollectiveEpilogueFwdINS6_IJSA_SA_SB_EEES9_NS_10bfloat16_tESF_Li256ELb0ELb1ELb1ELb1EEENS1_19SingleTileSchedulerILb0ELb1ELb1ELi128EEEEEEEEEvNT_6ParamsE --------------------------
	.section	.text._ZN7cutlass13device_kernelIN5flash11enable_sm90INS1_16FlashAttnFwdSm90INS1_25CollectiveMainloopFwdSm90ILi2EN4cute5tupleIJNS5_1CILi1EEES8_S8_EEENS6_IJNS7_ILi128EEENS7_ILi224EEESA_EEELi128ENS_12float_e4m3_tEfNS_4arch4Sm90ELb0ELb1ELb0ELb0ELb0ELb0ELb0ELb1ELb1ELb1ELb1ELb0EEENS1_21CollectiveEpilogueFwdINS6_IJSA_SA_SB_EEES9_NS_10bfloat16_tESF_Li256ELb0ELb1ELb1ELb1EEENS1_19SingleTileSchedulerILb0ELb1ELb1ELi128EEEEEEEEEvNT_6ParamsE,"ax",@progbits
	.align	128
.text._ZN7cutlass13device_kernelIN5flash11enable_sm90INS1_16FlashAttnFwdSm90INS1_25CollectiveMainloopFwdSm90ILi2EN4cute5tupleIJNS5_1CILi1EEES8_S8_EEENS6_IJNS7_ILi128EEENS7_ILi224EEESA_EEELi128ENS_12float_e4m3_tEfNS_4arch4Sm90ELb0ELb1ELb0ELb0ELb0ELb0ELb0ELb1ELb1ELb1ELb1ELb0EEENS1_21CollectiveEpilogueFwdINS6_IJSA_SA_SB_EEES9_NS_10bfloat16_tESF_Li256ELb0ELb1ELb1ELb1EEENS1_19SingleTileSchedulerILb0ELb1ELb1ELi128EEEEEEEEEvNT_6ParamsE:
        .type           _ZN7cutlass13device_kernelIN5flash11enable_sm90INS1_16FlashAttnFwdSm90INS1_25CollectiveMainloopFwdSm90ILi2EN4cute5tupleIJNS5_1CILi1EEES8_S8_EEENS6_IJNS7_ILi128EEENS7_ILi224EEESA_EEELi128ENS_12float_e4m3_tEfNS_4arch4Sm90ELb0ELb1ELb0ELb0ELb0ELb0ELb0ELb1ELb1ELb1ELb1ELb0EEENS1_21CollectiveEpilogueFwdINS6_IJSA_SA_SB_EEES9_NS_10bfloat16_tESF_Li256ELb0ELb1ELb1ELb1EEENS1_19SingleTileSchedulerILb0ELb1ELb1ELi128EEEEEEEEEvNT_6ParamsE,@function
        .size           _ZN7cutlass13device_kernelIN5flash11enable_sm90INS1_16FlashAttnFwdSm90INS1_25CollectiveMainloopFwdSm90ILi2EN4cute5tupleIJNS5_1CILi1EEES8_S8_EEENS6_IJNS7_ILi128EEENS7_ILi224EEESA_EEELi128ENS_12float_e4m3_tEfNS_4arch4Sm90ELb0ELb1ELb0ELb0ELb0ELb0ELb0ELb1ELb1ELb1ELb1ELb0EEENS1_21CollectiveEpilogueFwdINS6_IJSA_SA_SB_EEES9_NS_10bfloat16_tESF_Li256ELb0ELb1ELb1ELb1EEENS1_19SingleTileSchedulerILb0ELb1ELb1ELi128EEEEEEEEEvNT_6ParamsE,(.L_x_13279 - _ZN7cutlass13device_kernelIN5flash11enable_sm90INS1_16FlashAttnFwdSm90INS1_25CollectiveMainloopFwdSm90ILi2EN4cute5tupleIJNS5_1CILi1EEES8_S8_EEENS6_IJNS7_ILi128EEENS7_ILi224EEESA_EEELi128ENS_12float_e4m3_tEfNS_4arch4Sm90ELb0ELb1ELb0ELb0ELb0ELb0ELb0ELb1ELb1ELb1ELb1ELb0EEENS1_21CollectiveEpilogueFwdINS6_IJSA_SA_SB_EEES9_NS_10bfloat16_tESF_Li256ELb0ELb1ELb1ELb1EEENS1_19SingleTileSchedulerILb0ELb1ELb1ELi128EEEEEEEEEvNT_6ParamsE)
        .other          _ZN7cutlass13device_kernelIN5flash11enable_sm90INS1_16FlashAttnFwdSm90INS1_25CollectiveMainloopFwdSm90ILi2EN4cute5tupleIJNS5_1CILi1EEES8_S8_EEENS6_IJNS7_ILi128EEENS7_ILi224EEESA_EEELi128ENS_12float_e4m3_tEfNS_4arch4Sm90ELb0ELb1ELb0ELb0ELb0ELb0ELb0ELb1ELb1ELb1ELb1ELb0EEENS1_21CollectiveEpilogueFwdINS6_IJSA_SA_SB_EEES9_NS_10bfloat16_tESF_Li256ELb0ELb1ELb1ELb1EEENS1_19SingleTileSchedulerILb0ELb1ELb1ELi128EEEEEEEEEvNT_6ParamsE,@"STO_CUDA_ENTRY STV_DEFAULT"
_ZN7cutlass13device_kernelIN5flash11enable_sm90INS1_16FlashAttnFwdSm90INS1_25CollectiveMainloopFwdSm90ILi2EN4cute5tupleIJNS5_1CILi1EEES8_S8_EEENS6_IJNS7_ILi128EEENS7_ILi224EEESA_EEELi128ENS_12float_e4m3_tEfNS_4arch4Sm90ELb0ELb1ELb0ELb0ELb0ELb0ELb0ELb1ELb1ELb1ELb1ELb0EEENS1_21CollectiveEpilogueFwdINS6_IJSA_SA_SB_EEES9_NS_10bfloat16_tESF_Li256ELb0ELb1ELb1ELb1EEENS1_19SingleTileSchedulerILb0ELb1ELb1ELi128EEEEEEEEEvNT_6ParamsE:
        /* <DEDUP_REMOVED lines=18> */
.L_x_6807:
[----:B------:R-:W-:Y:S05]  /*0120*/  BSYNC B0 ;  /* 0x0000000000007941 */ /* 0x000fea0003800000 */
.L_x_6806:
        /* <DEDUP_REMOVED lines=41> */
.L_x_6808:
        /* <DEDUP_REMOVED lines=22> */
.L_x_6809:
        /* <DEDUP_REMOVED lines=18> */
.L_x_6810:
        /* <DEDUP_REMOVED lines=22> */
.L_x_6811:
        /* <DEDUP_REMOVED lines=22> */
.L_x_6812:
        /* <DEDUP_REMOVED lines=8> */
.L_x_6815:
        /* <DEDUP_REMOVED lines=28> */
[----:B------:R-:W-:Y:S01]  /*0b40*/  UISETP.NE.AND.EX UP0, UPT, UR5, URZ, UPT, UP0 ;  /* 0x0000003f0500728c */ /* 0x000fe2000bf05300 */
[----:B------:R-:W0:Y:S01]  /*0b50*/  LDC.64 R8, c[0x0][0x418] ;  /* 0x00010600ff087b82 */ /* 0x000e220000000a00 */
[----:B------:R-:W-:Y:S02]  /*0b60*/  UISETP.NE.AND.EX UP1, UPT, UR9, URZ, UPT, UP1 ;  /* 0x0000003f0900728c */ /* 0x000fe4000bf25310 */
[----:B------:R-:W-:-:S02]  /*0b70*/  USHF.R.S32.HI UR7, URZ, 0x1f, UR36 ;  /* 0x0000001f3f077899 */ /* 0x000fc40008011424 */
[----:B------:R-:W-:Y:S02]  /*0b80*/  PLOP3.LUT P0, PT, PT, PT, UP0, 0x80, 0x0 ;  /* 0x000000000000781c */ /* 0x000fe40003f0f008 */
[----:B------:R-:W-:Y:S01]  /*0b90*/  PLOP3.LUT P1, PT, PT, PT, UP1, 0x80, 0x0 ;  /* 0x000000000000781c */ /* 0x000fe20003f2f018 */
[----:B------:R-:W1:Y:S02]  /*0ba0*/  LDC R22, c[0x0][0x288] ;  /* 0x0000a200ff167b82 */ /* 0x000e640000000800 */
[----:B------:R-:W-:Y:S02]  /*0bb0*/  @UP0 ULDC.64 UR12, c[0x0][0x9a8] ;  /* 0x00026a00000c0ab9 */ /* 0x000fe40000000a00 */
[----:B------:R-:W-:Y:S01]  /*0bc0*/  @UP1 ULDC.64 UR16, c[0x0][0x9b8] ;  /* 0x00026e0000101ab9 */ /* 0x000fe20000000a00 */
[----:B------:R-:W-:Y:S02]  /*0bd0*/  @UP0 UIMAD.WIDE.U32 UR10, UR36, UR12, URZ ;  /* 0x0000000c240a02a5 */ /* 0x000fe4000f8e003f */
[----:B------:R-:W-:Y:S01]  /*0be0*/  @UP0 UIMAD UR12, UR7, UR12, URZ ;  /* 0x0000000c070c02a4 */ /* 0x000fe2000f8e023f */
[----:B------:R-:W2:Y:S01]  /*0bf0*/  LDC R17, c[0x0][0x424] ;  /* 0x00010900ff117b82 */ /* 0x000ea20000000800 */
[----:B------:R-:W-:-:S02]  /*0c00*/  @UP1 UIMAD UR7, UR7, UR16, URZ ;  /* 0x00000010070712a4 */ /* 0x000fc4000f8e023f */
[----:B------:R-:W-:Y:S02]  /*0c10*/  @UP0 UIMAD UR14, UR36, UR13, UR12 ;  /* 0x0000000d240e02a4 */ /* 0x000fe4000f8e020c */
[----:B------:R-:W-:Y:S02]  /*0c20*/  @UP1 UIMAD UR15, UR36, UR17, UR7 ;  /* 0x00000011240f12a4 */ /* 0x000fe4000f8e0207 */
[----:B------:R-:W-:Y:S01]  /*0c30*/  @UP0 USHF.R.S32.HI UR7, URZ, 0x1f, UR42 ;  /* 0x0000001f3f070899 */ /* 0x000fe2000801142a */
[----:B------:R-:W3:Y:S01]  /*0c40*/  LDC R6, c[0x0][0x2f0] ;  /* 0x0000bc00ff067b82 */ /* 0x000ee20000000800 */
[----:B------:R-:W-:Y:S02]  /*0c50*/  @UP1 UIMAD.WIDE.U32 UR12, UR36, UR16, URZ ;  /* 0x00000010240c12a5 */ /* 0x000fe4000f8e003f */
        /* <DEDUP_REMOVED lines=19> */
[----:B------:R-:W4:Y:S01]  /*0d90*/  S2UR UR43, SR_CTAID.X ;  /* 0x00000000002b79c3 */ /* 0x000f220000002500 */
[----:B------:R-:W-:Y:S01]  /*0da0*/  IMAD.U32 R3, RZ, RZ, UR5 ;  /* 0x00000005ff037e24 */ /* 0x000fe2000f8e00ff */
[----:B------:R-:W-:Y:S01]  /*0db0*/  ULDC UR4, c[0x0][0x448] ;  /* 0x0001120000047ab9 */ /* 0x000fe20000000800 */
[----:B------:R-:W-:Y:S01]  /*0dc0*/  IMAD.U32 R5, RZ, RZ, UR9 ;  /* 0x00000009ff057e24 */ /* 0x000fe2000f8e00ff */
[----:B------:R-:W-:Y:S02]  /*0dd0*/  ULDC UR11, c[0x0][0x988] ;  /* 0x00026200000b7ab9 */ /* 0x000fe40000000800 */
[----:B------:R1:W5:Y:S04]  /*0de0*/  @P0 LDG.E R7, desc[UR50][R2.64] ;  /* 0x0000003202070981 */ /* 0x000368000c1e1900 */
[----:B------:R4:W5:Y:S01]  /*0df0*/  @P1 LDG.E R0, desc[UR50][R4.64] ;  /* 0x0000003204001981 */ /* 0x000962000c1e1900 */
[----:B0-----:R-:W-:Y:S01]  /*0e00*/  ISETP.NE.U32.AND P0, PT, R8, RZ, PT ;  /* 0x000000ff0800720c */ /* 0x001fe20003f05070 */
[----:B------:R-:W-:Y:S01]  /*0e10*/  UISETP.NE.AND UP1, UPT, UR4, 0x1, UPT ;  /* 0x000000010400788c */ /* 0x000fe2000bf25270 */
[----:B------:R-:W-:-:S02]  /*0e20*/  VIADD R23, R10, 0xffffff80 ;  /* 0xffffff800a177836 */ /* 0x000fc40000000000 */
[----:B------:R-:W-:Y:S01]  /*0e30*/  ISETP.NE.AND.EX P0, PT, R9, RZ, PT, P0 ;  /* 0x000000ff0900720c */ /* 0x000fe20003f05300 */
[----:B------:R-:W-:Y:S01]  /*0e40*/  ULDC.64 UR4, c[0x0][0x9e0] ;  /* 0x0002780000047ab9 */ /* 0x000fe20000000a00 */
[----:B-1----:R-:W-:Y:S01]  /*0e50*/  IADD3 R2, -R22, 0x1, RZ ;  /* 0x0000000116027810 */ /* 0x002fe20007ffe1ff */
[----:B------:R-:W-:Y:S01]  /*0e60*/  UISETP.GE.AND UP0, UPT, UR5, 0x1, UPT ;  /* 0x000000010500788c */ /* 0x000fe2000bf06270 */
[----:B--2---:R-:W-:-:S04]  /*0e70*/  SEL R17, R17, 0x1, P0 ;  /* 0x0000000111117807 */ /* 0x004fc80000000000 */
[----:B------:R-:W-:Y:S01]  /*0e80*/  @UP1 ULDC UR9, c[0x0][0x44c] ;  /* 0x0001130000091ab9 */ /* 0x000fe20000000800 */
[CC--:B---3--:R-:W-:Y:S01]  /*0e90*/  IMAD R2, R17.reuse, R6.reuse, R2 ;  /* 0x0000000611027224 */ /* 0x0c8fe200078e0202 */
[----:B----4-:R-:W-:Y:S01]  /*0ea0*/  USHF.L.U32 UR43, UR43, 0x7, URZ ;  /* 0x000000072b2b7899 */ /* 0x010fe2000800063f */
[----:B------:R-:W-:Y:S01]  /*0eb0*/  PLOP3.LUT P1, PT, PT, PT, UP0, 0x80, 0x0 ;  /* 0x000000000000781c */ /* 0x000fe20003f2f008 */
[----:B------:R-:W-:Y:S01]  /*0ec0*/  @UP1 ULDC UR12, c[0x0][0x450] ;  /* 0x00011400000c1ab9 */ /* 0x000fe20000000800 */
[----:B------:R-:W-:Y:S01]  /*0ed0*/  IMAD R19, R17, R6, RZ ;  /* 0x0000000611137224 */ /* 0x000fe200078e02ff */
[----:B------:R-:W-:Y:S01]  /*0ee0*/  R2UR UR10, R2 ;  /* 0x00000000020a72ca */ /* 0x000fe200000e0000 */
[----:B------:R-:W-:Y:S02]  /*0ef0*/  @UP1 UIADD3 UR8, UR43, 0x7f, URZ ;  /* 0x0000007f2b081890 */ /* 0x000fe4000fffe03f */
[----:B------:R-:W-:Y:S02]  /*0f00*/  UIADD3 UR7, UR43, 0x7f, URZ ;  /* 0x0000007f2b077890 */ /* 0x000fe4000fffe03f */
[----:B------:R-:W-:-:S04]  /*0f10*/  UIMAD.WIDE.U32 UR8, UR8, UR9, URZ ;  /* 0x00000009080872a5 */ /* 0x000fc8000f8e003f */
[----:B------:R-:W-:-:S04]  /*0f20*/  @UP1 USHF.R.U32.HI UR7, URZ, UR12, UR9 ;  /* 0x0000000c3f071299 */ /* 0x000fc80008011609 */
[----:B------:R-:W-:-:S04]  /*0f30*/  UIADD3 UR7, UR10, UR7, URZ ;  /* 0x000000070a077290 */ /* 0x000fc8000fffe03f */
[----:B------:R-:W-:-:S06]  /*0f40*/  UIADD3 UR4, UR7, UR4, URZ ;  /* 0x0000000407047290 */ /* 0x000fcc000fffe03f */
[----:B------:R-:W-:Y:S02]  /*0f50*/  IMAD.U32 R4, RZ, RZ, UR4 ;  /* 0x00000004ff047e24 */ /* 0x000fe4000f8e00ff */
[----:B-----5:R-:W-:-:S04]  /*0f60*/  FMUL.FTZ R0, R7, R0 ;  /* 0x0000000007007220 */ /* 0x020fc80000410000 */
        /* <DEDUP_REMOVED lines=13> */
.L_x_6818:
[----:B------:R-:W-:-:S11]  /*1040*/  UISETP.NE.AND UP0, UPT, UR5, 0x1, UPT ;  /* 0x000000010500788c */ /* 0x000fd6000bf05270 */
[----:B------:R-:W-:Y:S02]  /*1050*/  @UP0 ULDC.64 UR10, c[0x0][0x9e8] ;  /* 0x00027a00000a0ab9 */ /* 0x000fe40000000a00 */
[----:B------:R-:W-:-:S04]  /*1060*/  UIMAD.WIDE.U32 UR8, UR4, UR10, URZ ;  /* 0x0000000a040872a5 */ /* 0x000fc8000f8e003f */
[----:B------:R-:W-:-:S12]  /*1070*/  @UP0 USHF.R.U32.HI UR4, URZ, UR11, UR9 ;  /* 0x0000000b3f040299 */ /* 0x000fd80008011609 */
.L_x_6819:
[----:B------:R-:W-:-:S06]  /*1080*/  UIMAD UR4, UR4, UR5, UR5 ;  /* 0x00000005040472a4 */ /* 0x000fcc000f8e0205 */
[----:B------:R-:W-:-:S07]  /*1090*/  VIMNMX R4, R4, UR4, PT ;  /* 0x0000000404047c48 */ /* 0x000fce000bfe0100 */
.L_x_6817:
[CC--:B------:R-:W-:Y:S01]  /*10a0*/  IMAD R22, R17.reuse, R6.reuse, -R22 ;  /* 0x0000000611167224 */ /* 0x0c0fe200078e0a16 */
[----:B------:R-:W-:Y:S01]  /*10b0*/  @UP1 ULDC UR8, c[0x0][0x44c] ;  /* 0x0001130000081ab9 */ /* 0x000fe20000000800 */
[----:B------:R-:W-:Y:S01]  /*10c0*/  VIADD R5, R4, 0xdf ;  /* 0x000000df04057836 */ /* 0x000fe20000000000 */
[----:B------:R-:W-:Y:S01]  /*10d0*/  UIMAD.WIDE.U32 UR8, UR43, UR8, URZ ;  /* 0x000000082b0872a5 */ /* 0x000fe2000f8e003f */
[----:B------:R-:W-:Y:S01]  /*10e0*/  IMAD R3, R17, R6, 0xdf ;  /* 0x000000df11037424 */ /* 0x000fe200078e0206 */
[----:B------:R-:W-:Y:S01]  /*10f0*/  R2UR UR7, R22 ;  /* 0x00000000160772ca */ /* 0x000fe200000e0000 */
[----:B------:R-:W-:Y:S01]  /*1100*/  IMAD.MOV.U32 R2, RZ, RZ, RZ ;  /* 0x000000ffff027224 */ /* 0x000fe200078e00ff */
[----:B------:R-:W-:Y:S01]  /*1110*/  @UP1 ULDC UR10, c[0x0][0x450] ;  /* 0x00011400000a1ab9 */ /* 0x000fe20000000800 */
[----:B------:R-:W-:Y:S01]  /*1120*/  IMAD.MOV.U32 R4, RZ, RZ, RZ ;  /* 0x000000ffff047224 */ /* 0x000fe200078e00ff */
[----:B------:R-:W-:Y:S01]  /*1130*/  UMOV UR4, UR43 ;  /* 0x0000002b00047c82 */ /* 0x000fe20008000000 */
[----:B------:R-:W-:Y:S01]  /*1140*/  IMAD.HI R2, R3, -0x6db6db6d, R2 ;  /* 0x9249249303027827 */ /* 0x000fe200078e0202 */
[----:B------:R-:W-:-:S03]  /*1150*/  @UP1 USHF.R.U32.HI UR4, URZ, UR10, UR9 ;  /* 0x0000000a3f041299 */ /* 0x000fc60008011609 */
[----:B------:R-:W-:Y:S01]  /*1160*/  IMAD.HI R4, R5, -0x6db6db6d, R4 ;  /* 0x9249249305047827 */ /* 0x000fe200078e0204 */
[----:B------:R-:W-:-:S03]  /*1170*/  SHF.R.U32.HI R3, RZ, 0x1f, R2 ;  /* 0x0000001fff037819 */ /* 0x000fc60000011602 */
[----:B------:R-:W-:Y:S01]  /*1180*/  UIADD3 UR4, UR7, UR4, URZ ;  /* 0x0000000407047290 */ /* 0x000fe2000fffe03f */
[----:B------:R-:W-:Y:S02]  /*1190*/  SHF.R.U32.HI R5, RZ, 0x1f, R4 ;  /* 0x0000001fff057819 */ /* 0x000fe40000011604 */
[----:B------:R-:W-:Y:S01]  /*11a0*/  ULDC UR7, c[0x0][0x9dc] ;  /* 0x0002770000077ab9 */ /* 0x000fe20000000800 */
[----:B------:R-:W-:Y:S01]  /*11b0*/  LEA.HI.SX32 R3, R2, R3, 0x19 ;  /* 0x0000000302037211 */ /* 0x000fe200078fcaff */
[----:B------:R-:W-:Y:S01]  /*11c0*/  UIADD3 UR7, UR4, -UR7, URZ ;  /* 0x8000000704077290 */ /* 0x000fe2000fffe03f */
[----:B------:R-:W-:-:S04]  /*11d0*/  LEA.HI.SX32 R4, R4, R5, 0x19 ;  /* 0x0000000504047211 */ /* 0x000fc800078fcaff */
[----:B------:R-:W-:Y:S01]  /*11e0*/  VIMNMX R4, R3, R4, PT ;  /* 0x0000000403047248 */ /* 0x000fe20003fe0100 */
[----:B------:R-:W-:Y:S06]  /*11f0*/  @!P1 BRA `(.L_x_6820) ;  /* 0x0000000000449947 */ /* 0x000fec0003800000 */
        /* <DEDUP_REMOVED lines=10> */
.L_x_6821:
[----:B------:R-:W-:-:S11]  /*12a0*/  UISETP.NE.AND UP0, UPT, UR5, 0x1, UPT ;  /* 0x000000010500788c */ /* 0x000fd6000bf05270 */
[----:B------:R-:W-:Y:S02]  /*12b0*/  @UP0 ULDC.64 UR10, c[0x0][0x9e8] ;  /* 0x00027a00000a0ab9 */ /* 0x000fe40000000a00 */
[----:B------:R-:W-:-:S04]  /*12c0*/  UIMAD.WIDE.U32 UR8, UR4, UR10, URZ ;  /* 0x0000000a040872a5 */ /* 0x000fc8000f8e003f */
[----:B------:R-:W-:-:S12]  /*12d0*/  @UP0 USHF.R.U32.HI UR4, URZ, UR11, UR9 ;  /* 0x0000000b3f040299 */ /* 0x000fd80008011609 */
.L_x_6822:
[----:B------:R-:W-:-:S04]  /*12e0*/  UIMAD UR4, UR4, UR5, URZ ;  /* 0x00000005040472a4 */ /* 0x000fc8000f8e023f */
[----:B------:R-:W-:-:S04]  /*12f0*/  UISETP.LT.AND UP0, UPT, UR7, UR4, UPT ;  /* 0x000000040700728c */ /* 0x000fc8000bf01270 */
[----:B------:R-:W-:-:S12]  /*1300*/  USEL UR7, UR7, UR4, !UP0 ;  /* 0x0000000407077287 */ /* 0x000fd8000c000000 */
.L_x_6820:
[----:B------:R-:W-:Y:S01]  /*1310*/  UMOV UR4, URZ ;  /* 0x0000003f00047c82 */ /* 0x000fe20008000000 */
[----:B------:R-:W-:Y:S01]  /*1320*/  UMOV UR5, UR7 ;  /* 0x0000000700057c82 */ /* 0x000fe20008000000 */
[----:B------:R-:W-:Y:S02]  /*1330*/  USHF.R.U32.HI UR10, URZ, 0x10, UR6 ;  /* 0x000000103f0a7899 */ /* 0x000fe40008011606 */
[----:B------:R-:W-:Y:S02]  /*1340*/  UIMAD.WIDE UR4, UR7, -0x6db6db6d, UR4 ;  /* 0x92492493070478a5 */ /* 0x000fe4000f8e0204 */
[----:B------:R-:W-:Y:S02]  /*1350*/  ULOP3.LUT UR39, UR6, 0xffff, URZ, 0xc0, !UPT ;  /* 0x0000ffff06277892 */ /* 0x000fe4000f8ec03f */
[----:B------:R-:W-:-:S04]  /*1360*/  USHF.R.U32.HI UR4, URZ, 0x1f, UR5 ;  /* 0x0000001f3f047899 */ /* 0x000fc80008011605 */
[----:B------:R-:W-:-:S04]  /*1370*/  ULEA.HI.SX32 UR4, UR5, UR4, 0x19 ;  /* 0x0000000405047291 */ /* 0x000fc8000f8fca3f */
[----:B------:R-:W-:-:S04]  /*1380*/  UISETP.LT.AND UP0, UPT, URZ, UR4, UPT ;  /* 0x000000043f00728c */ /* 0x000fc8000bf01270 */
[----:B------:R-:W-:Y:S02]  /*1390*/  USEL UR9, URZ, UR4, !UP0 ;  /* 0x000000043f097287 */ /* 0x000fe4000c000000 */
[----:B------:R-:W-:Y:S01]  /*13a0*/  UISETP.NE.AND UP0, UPT, UR10, URZ, UPT ;  /* 0x0000003f0a00728c */ /* 0x000fe2000bf05270 */
[----:B------:R-:W-:-:S03]  /*13b0*/  UMOV UR4, URZ ;  /* 0x0000003f00047c82 */ /* 0x000fc60008000000 */
        /* <DEDUP_REMOVED lines=38> */
.L_x_6823:
        /* <DEDUP_REMOVED lines=74> */
.L_x_6825:
[----:B------:R-:W-:-:S04]  /*1ac0*/  SHF.L.U32 R0, RZ, 0x1f, RZ ;  /* 0x0000001fff007819 */ /* 0x000fc800000006ff */
[----:B------:R-:W0:Y:S02]  /*1ad0*/  SYNCS.PHASECHK.TRANS64.TRYWAIT P0, [UR40+0x2e800], R0 ;  /* 0x02e80000ff0075a7 */ /* 0x000e240008000168 */
[----:B0-----:R-:W-:Y:S05]  /*1ae0*/  @!P0 BRA `(.L_x_6826) ;  /* 0x000001bc00348947 */ /* 0x001fea0003800000 */
.L_x_6963:
[----:B------:R-:W-:-:S06]  /*1af0*/  ULOP3.LUT UR4, UR38, 0x1, URZ, 0xfc, !UPT ;  /* 0x0000000126047892 */ /* 0x000fcc000f8efc3f */
[----:B------:R-:W-:-:S05]  /*1b00*/  IMAD.U32 R2, RZ, RZ, UR4 ;  /* 0x00000004ff027e24 */ /* 0x000fca000f8e00ff */
[----:B------:R-:W-:-:S13]  /*1b10*/  ISETP.NE.AND P0, PT, R2, 0x3, PT ;  /* 0x000000030200780c */ /* 0x000fda0003f05270 */
[----:B------:R-:W-:Y:S05]  /*1b20*/  @!P0 BRA `(.L_x_6827) ;  /* 0x0000000000048947 */ /* 0x000fea0003800000 */
[----:B------:R-:W-:Y:S01]  /*1b30*/  BPT.TRAP 0x1 ;  /* 0x000000040000795c */ /* 0x000fe20000300000 */
.L_x_6827:
[----:B------:R1:W2:Y:S01]  /*1b40*/  SYNCS.PHASECHK.TRANS64.TRYWAIT P2, [UR40+0x2e830], R0 ;  /* 0x02e83000ff0075a7 */ /* 0x0002a20008040168 */
[----:B------:R-:W-:Y:S05]  /*1b50*/  @!P0 BRA `(.L_x_6828) ;  /* 0x0000000000048947 */ /* 0x000fea0003800000 */
[----:B------:R-:W-:Y:S01]  /*1b60*/  BPT.TRAP 0x1 ;  /* 0x000000040000795c */ /* 0x000fe20000300000 */
.L_x_6828:
        /* <DEDUP_REMOVED lines=8> */
.L_x_6829:
[----:B------:R-:W-:Y:S05]  /*1bf0*/  WARPSYNC.ALL ;  /* 0x0000000000007948 */ /* 0x000fea0003800000 */
[----:B0-----:R-:W-:Y:S01]  /*1c00*/  IMAD.MOV.U32 R3, RZ, RZ, 0x40000040 ;  /* 0x40000040ff037424 */ /* 0x001fe200078e00ff */
        /* <DEDUP_REMOVED lines=11> */
[----:B------:R-:W-:Y:S01]  /*1cc0*/  UMOV UR7, 0x40000040 ;  /* 0x4000004000077882 */ /* 0x000fe20000000000 */
[----:B------:R-:W-:Y:S01]  /*1cd0*/  ULOP3.LUT UR48, UR4, 0x10000, URZ, 0xfc, !UPT ;  /* 0x0001000004307892 */ /* 0x000fe2000f8efc3f */
[C---:B------:R-:W-:Y:S01]  /*1ce0*/  R2UR UR16, R2.reuse ;  /* 0x00000000021072ca */ /* 0x040fe200000e0000 */
[----:B------:R-:W-:Y:S01]  /*1cf0*/  UMOV UR19, 0x40000040 ;  /* 0x4000004000137882 */ /* 0x000fe20000000000 */
[C---:B------:R-:W-:Y:S01]  /*1d00*/  R2UR UR4, R2.reuse ;  /* 0x00000000020472ca */ /* 0x040fe200000e0000 */
[----:B------:R-:W-:Y:S01]  /*1d10*/  UIADD3 UR14, UR48, 0x100, URZ ;  /* 0x00000100300e7890 */ /* 0x000fe2000fffe03f */
[----:B------:R-:W-:Y:S01]  /*1d20*/  R2UR UR17, R3 ;  /* 0x00000000031172ca */ /* 0x000fe200000e0000 */
[----:B------:R-:W-:Y:S01]  /*1d30*/  UIADD3 UR6, UR48, 0x200, URZ ;  /* 0x0000020030067890 */ /* 0x000fe2000fffe03f */
[----:B-12---:R-:W-:Y:S01]  /*1d40*/  LOP3.LUT R0, R137, 0xffffff80, RZ, 0xc0, !PT ;  /* 0xffffff8089007812 */ /* 0x006fe200078ec0ff */
[----:B------:R-:W-:Y:S01]  /*1d50*/  UMOV UR10, UR48 ;  /* 0x00000030000a7c82 */ /* 0x000fe20008000000 */
[----:B------:R-:W-:Y:S01]  /*1d60*/  UIADD3 UR18, UR48, 0x300, URZ ;  /* 0x0000030030127890 */ /* 0x000fe2000fffe03f */
[----:B------:R-:W-:Y:S01]  /*1d70*/  QGMMA.64x32x32.F32.E4M3.E4M3 R120, gdesc[UR8], RZ, !UPT, gsb0 ;  /* 0x00600000087879f3 */ /* 0x000fe2000c0008ff */
[----:B------:R-:W-:Y:S01]  /*1d80*/  R2UR UR8, R2 ;  /* 0x00000000020872ca */ /* 0x000fe200000e0000 */
[----:B------:R-:W-:Y:S01]  /*1d90*/  UIADD3 UR10, UR48, 0x400, URZ ;  /* 0x00000400300a7890 */ /* 0x000fe2000fffe03f */
[----:B------:R-:W-:Y:S01]  /*1da0*/  R2UR UR9, R3 ;  /* 0x00000000030972ca */ /* 0x000fe200000e0000 */
[----:B------:R-:W-:Y:S01]  /*1db0*/  UMOV UR11, 0x40000040 ;  /* 0x40000040000b7882 */ /* 0x000fe20000000000 */
[----:B------:R-:W-:Y:S01]  /*1dc0*/  UIADD3 UR34, UR48, 0x2, URZ ;  /* 0x0000000230227890 */ /* 0x000fe2000fffe03f */
[----:B------:R-:W-:Y:S01]  /*1dd0*/  IMAD.IADD R10, R23, 0x1, -R0 ;  /* 0x00000001170a7824 */ /* 0x000fe200078e0a00 */
[----:B------:R-:W-:Y:S01]  /*1de0*/  UMOV UR33, 0x40000040 ;  /* 0x4000004000217882 */ /* 0x000fe20000000000 */
[----:B------:R-:W-:Y:S01]  /*1df0*/  UMOV UR35, 0x40000040 ;  /* 0x4000004000237882 */ /* 0x000fe20000000000 */
[----:B------:R-:W-:Y:S01]  /*1e00*/  UIADD3 UR46, UR48, 0x4, URZ ;  /* 0x00000004302e7890 */ /* 0x000fe2000fffe03f */
[----:B------:R-:W-:Y:S01]  /*1e10*/  LEA.HI R4, R138, R138, RZ, 0x1 ;  /* 0x0000008a8a047211 */ /* 0x000fe200078f08ff */
[----:B------:R-:W-:Y:S01]  /*1e20*/  UMOV UR45, 0x40000040 ;  /* 0x40000040002d7882 */ /* 0x000fe20000000000 */
[----:B------:R-:W-:Y:S01]  /*1e30*/  UMOV UR47, 0x40000040 ;  /* 0x40000040002f7882 */ /* 0x000fe20000000000 */
[----:B------:R-:W-:Y:S01]  /*1e40*/  UIADD3 UR22, UR48, 0x406, URZ ;  /* 0x0000040630167890 */ /* 0x000fe2000fffe03f */
[----:B------:R-:W-:Y:S01]  /*1e50*/  SHF.R.S32.HI R5, RZ, 0x1f, R10 ;  /* 0x0000001fff057819 */ /* 0x000fe2000001140a */
[----:B------:R-:W-:Y:S01]  /*1e60*/  UMOV UR23, 0x40000040 ;  /* 0x4000004000177882 */ /* 0x000fe20000000000 */
[----:B------:R-:W-:Y:S01]  /*1e70*/  UIADD3 UR26, UR48, 0x506, URZ ;  /* 0x00000506301a7890 */ /* 0x000fe2000fffe03f */
[----:B------:R-:W-:Y:S01]  /*1e80*/  LEA.HI R136, R136, R23, RZ, 0x2 ;  /* 0x0000001788887211 */ /* 0x000fe200078f10ff */
[----:B------:R-:W-:Y:S01]  /*1e90*/  UMOV UR27, 0x40000040 ;  /* 0x40000040001b7882 */ /* 0x000fe20000000000 */
[----:B------:R-:W-:Y:S01]  /*1ea0*/  UIADD3 UR30, UR48, 0x606, URZ ;  /* 0x00000606301e7890 */ /* 0x000fe2000fffe03f */
[----:B------:R-:W-:Y:S01]  /*1eb0*/  LOP3.LUT R9, R4, 0x3fffffe, RZ, 0xc0, !PT ;  /* 0x03fffffe04097812 */ /* 0x000fe200078ec0ff */
[----:B------:R-:W-:Y:S01]  /*1ec0*/  UMOV UR31, 0x40000040 ;  /* 0x40000040001f7882 */ /* 0x000fe20000000000 */
[CC--:B------:R-:W-:Y:S01]  /*1ed0*/  LEA.HI R4, R5.reuse, R10.reuse, RZ, 0x2 ;  /* 0x0000000a05047211 */ /* 0x0c0fe200078f10ff */
[----:B------:R-:W-:Y:S01]  /*1ee0*/  IMAD.MOV.U32 R11, RZ, RZ, -0xe0 ;  /* 0xffffff20ff0b7424 */ /* 0x000fe200078e00ff */
[----:B------:R-:W-:Y:S01]  /*1ef0*/  LOP3.LUT R136, R136, 0xfffffffc, RZ, 0xc0, !PT ;  /* 0xfffffffc88887812 */ /* 0x000fe200078ec0ff */
[----:B------:R-:W-:Y:S01]  /*1f00*/  IMAD.IADD R9, R138, 0x1, -R9 ;  /* 0x000000018a097824 */ /* 0x000fe200078e0a09 */
[----:B------:R-:W-:Y:S01]  /*1f10*/  LEA.HI R5, R5, R10, RZ, 0x5 ;  /* 0x0000000a05057211 */ /* 0x000fe200078f28ff */
[----:B------:R-:W-:Y:S01]  /*1f20*/  IMAD R11, R16, R11, 0xe1 ;  /* 0x000000e1100b7424 */ /* 0x000fe200078e020b */
[----:B------:R-:W-:Y:S01]  /*1f30*/  SHF.R.S32.HI R0, RZ, 0x2, R4 ;  /* 0x00000002ff007819 */ /* 0x000fe20000011404 */
[----:B------:R-:W-:Y:S01]  /*1f40*/  IMAD.IADD R136, R23, 0x1, -R136 ;  /* 0x0000000117887824 */ /* 0x000fe200078e0a88 */
[----:B------:R-:W-:Y:S01]  /*1f50*/  SHF.R.S32.HI R7, RZ, 0x1f, R4 ;  /* 0x0000001fff077819 */ /* 0x000fe20000011404 */
[----:B------:R-:W-:Y:S01]  /*1f60*/  ULDC UR49, c[0x0][0x288] ;  /* 0x0000a20000317ab9 */ /* 0x000fe20000000800 */
[----:B------:R-:W-:Y:S01]  /*1f70*/  SHF.R.S32.HI R5, RZ, 0x5, R5 ;  /* 0x00000005ff057819 */ /* 0x000fe20000011405 */
[----:B------:R-:W-:Y:S01]  /*1f80*/  VIADD R12, R11, 0xffffffff ;  /* 0xffffffff0b0c7836 */ /* 0x000fe20000000000 */
[----:B------:R-:W-:-:S02]  /*1f90*/  LEA.HI R7, R7, R0, RZ, 0x3 ;  /* 0x0000000007077211 */ /* 0x000fc400078f18ff */
[----:B------:R-:W-:Y:S02]  /*1fa0*/  LEA R5, R5, UR43, 0x4 ;  /* 0x0000002b05057c11 */ /* 0x000fe4000f8e20ff */
[----:B------:R-:W-:Y:S02]  /*1fb0*/  LOP3.LUT R7, R7, 0xfffffff8, RZ, 0xc0, !PT ;  /* 0xfffffff807077812 */ /* 0x000fe400078ec0ff */
[----:B------:R-:W-:Y:S02]  /*1fc0*/  LEA.HI R6, R136, R136, RZ, 0x1 ;  /* 0x0000008888067211 */ /* 0x000fe400078f08ff */
[----:B------:R-:W-:Y:S02]  /*1fd0*/  IADD3 R0, R5, R0, -R7 ;  /* 0x0000000005007210 */ /* 0x000fe40007ffe807 */
[----:B------:R-:W-:Y:S02]  /*1fe0*/  LOP3.LUT R5, R6, 0x1ffffffe, RZ, 0xc0, !PT ;  /* 0x1ffffffe06057812 */ /* 0x000fe400078ec0ff */
[----:B------:R-:W-:Y:S01]  /*1ff0*/  LOP3.LUT R7, R4, 0x7ffffffc, RZ, 0xc0, !PT ;  /* 0x7ffffffc04077812 */ /* 0x000fe200078ec0ff */
[----:B------:R-:W-:-:S02]  /*2000*/  IMAD R0, R9, 0x40, R0 ;  /* 0x0000004009007824 */ /* 0x000fc400078e0200 */
[----:B------:R-:W-:Y:S02]  /*2010*/  IMAD.IADD R5, R136, 0x1, -R5 ;  /* 0x0000000188057824 */ /* 0x000fe400078e0a05 */
[----:B------:R-:W-:Y:S02]  /*2020*/  IMAD.IADD R10, R10, 0x1, -R7 ;  /* 0x000000010a0a7824 */ /* 0x000fe400078e0a07 */
[----:B------:R-:W-:Y:S02]  /*2030*/  IMAD R9, R5, 0x8, R0 ;  /* 0x0000000805097824 */ /* 0x000fe400078e0200 */
[----:B------:R-:W-:Y:S02]  /*2040*/  IMAD.U32 R0, RZ, RZ, UR40 ;  /* 0x00000028ff007e24 */ /* 0x000fe4000f8e00ff */
[----:B------:R-:W-:Y:S02]  /*2050*/  IMAD.MOV.U32 R5, RZ, RZ, R9 ;  /* 0x000000ffff057224 */ /* 0x000fe400078e0009 */
[----:B------:R-:W-:Y:S01]  /*2060*/  @!P1 VIADD R0, R0, 0x2e840 ;  /* 0x0002e84000009836 */ /* 0x000fe20000000000 */
[----:B------:R-:W-:-:S02]  /*2070*/  WARPGROUP.DEPBAR.LE gsb0, 0x0 ;  /* 0x00008000000079c5 */ /* 0x000fc40000010000 */
[----:B------:R-:W-:Y:S02]  /*2080*/  WARPGROUP.ARRIVE ;  /* 0x00000000000079c5 */ /* 0x000fe40000000000 */
[----:B------:R-:W-:-:S04]  /*2090*/  @!P1 PRMT R0, RZ, 0x654, R0 ;  /* 0x00000654ff009816 */ /* 0x000fc80000000000 */
        /* <DEDUP_REMOVED lines=30> */
[----:B------:R-:W-:Y:S01]  /*2280*/  R2UR UR4, R2 ;  /* 0x00000000020472ca */ /* 0x000fe200000e0000 */
[----:B------:R-:W-:Y:S02]  /*2290*/  UIADD3 UR5, UR48, 0x102, URZ ;  /* 0x0000010230057890 */ /* 0x000fe4000fffe03f */
[----:B------:R-:W-:Y:S01]  /*22a0*/  UIADD3 UR6, UR48, 0x202, URZ ;  /* 0x0000020230067890 */ /* 0x000fe2000fffe03f */
[----:B------:R-:W-:-:S09]  /*22b0*/  UMOV UR7, 0x40000040 ;  /* 0x4000004000077882 */ /* 0x000fd20000000000 */
[----:B------:R-:W-:Y:S02]  /*22c0*/  UIADD3 UR32, UR4, 0x2, URZ ;  /* 0x0000000204207890 */ /* 0x000fe4000fffe03f */
[----:B------:R-:W-:Y:S02]  /*22d0*/  UIADD3 UR44, UR4, 0x4, URZ ;  /* 0x00000004042c7890 */ /* 0x000fe4000fffe03f */
[----:B------:R-:W-:-:S07]  /*22e0*/  UIADD3 UR4, UR4, 0x6, URZ ;  /* 0x0000000604047890 */ /* 0x000fce000fffe03f */
[----:B------:R-:W-:Y:S01]  /*22f0*/  UMOV UR8, UR4 ;  /* 0x0000000400087c82 */ /* 0x000fe20008000000 */
[----:B------:R-:W-:Y:S01]  /*2300*/  UMOV UR12, UR4 ;  /* 0x00000004000c7c82 */ /* 0x000fe20008000000 */
[----:B------:R-:W-:Y:S01]  /*2310*/  UMOV UR16, UR4 ;  /* 0x0000000400107c82 */ /* 0x000fe20008000000 */
[----:B------:R-:W-:Y:S01]  /*2320*/  UMOV UR20, UR4 ;  /* 0x0000000400147c82 */ /* 0x000fe20008000000 */
[----:B------:R-:W-:Y:S01]  /*2330*/  UMOV UR24, UR4 ;  /* 0x0000000400187c82 */ /* 0x000fe20008000000 */
[----:B------:R-:W-:Y:S01]  /*2340*/  UMOV UR28, UR4 ;  /* 0x00000004001c7c82 */ /* 0x000fe20008000000 */
        /* <DEDUP_REMOVED lines=68> */
[----:B------:R-:W-:Y:S02]  /*2790*/  ULDC UR5, c[0x0][0x448] ;  /* 0x0001120000057ab9 */ /* 0x000fe40000000800 */
[----:B------:R-:W-:-:S03]  /*27a0*/  UISETP.NE.AND UP0, UPT, UR5, 0x1, UPT ;  /* 0x000000010500788c */ /* 0x000fc6000bf05270 */
[----:B------:R-:W-:Y:S02]  /*27b0*/  UMOV UR5, 0x40000040 ;  /* 0x4000004000057882 */ /* 0x000fe40000000000 */
[----:B------:R-:W-:Y:S01]  /*27c0*/  UMOV UR9, UR5 ;  /* 0x0000000500097c82 */ /* 0x000fe20008000000 */
[----:B------:R-:W-:Y:S01]  /*27d0*/  UMOV UR13, UR5 ;  /* 0x00000005000d7c82 */ /* 0x000fe20008000000 */
[----:B------:R-:W-:Y:S01]  /*27e0*/  UMOV UR17, UR5 ;  /* 0x0000000500117c82 */ /* 0x000fe20008000000 */
[----:B------:R-:W-:Y:S01]  /*27f0*/  UMOV UR21, UR5 ;  /* 0x0000000500157c82 */ /* 0x000fe20008000000 */
[----:B------:R-:W-:Y:S01]  /*2800*/  UMOV UR25, UR5 ;  /* 0x0000000500197c82 */ /* 0x000fe20008000000 */
[----:B------:R-:W-:Y:S01]  /*2810*/  UMOV UR29, UR5 ;  /* 0x00000005001d7c82 */ /* 0x000fe20008000000 */
[----:B------:R-:W-:Y:S02]  /*2820*/  PLOP3.LUT P2, PT, PT, PT, UP0, 0x80, 0x0 ;  /* 0x000000000000781c */ /* 0x000fe40003f4f008 */
[----:B------:R-:W-:Y:S01]  /*2830*/  PLOP3.LUT P3, PT, PT, PT, UP0, 0x80, 0x0 ;  /* 0x000000000000781c */ /* 0x000fe20003f6f008 */
[----:B------:R-:W-:-:S02]  /*2840*/  WARPGROUP.DEPBAR.LE gsb0, 0x0 ;  /* 0x00008000000079c5 */ /* 0x000fc40000010000 */
        /* <DEDUP_REMOVED lines=16> */
[----:B------:R-:W-:Y:S01]  /*2950*/  IMAD R6, R10, -0x2, R11 ;  /* 0xfffffffe0a067824 */ /* 0x000fe200078e020b */
[----:B------:R-:W-:Y:S02]  /*2960*/  UISETP.GE.AND UP1, UPT, UR7, 0x1, UPT ;  /* 0x000000010700788c */ /* 0x000fe4000bf26270 */
[----:B------:R-:W0:Y:S02]  /*2970*/  SHFL.IDX PT, R13, R5, RZ, 0x1c1f ;  /* 0x001c1fff050d7589 */ /* 0x000e2400000e0000 */
[C---:B------:R-:W-:Y:S01]  /*2980*/  IADD3 R4, R6.reuse, -UR49, R19 ;  /* 0x8000003106047c10 */ /* 0x040fe2000fffe013 */
[----:B------:R-:W-:Y:S01]  /*2990*/  VIADD R6, R6, 0xffffffff ;  /* 0xffffffff06067836 */ /* 0x000fe20000000000 */
[----:B------:R-:W-:Y:S01]  /*29a0*/  PLOP3.LUT P2, PT, PT, PT, UP1, 0x40, 0x0 ;  /* 0x000000000000781c */ /* 0x000fe20003f4e818 */
        /* <DEDUP_REMOVED lines=18> */
[----:B------:R-:W-:Y:S02]  /*2ad0*/  ULDC UR30, c[0x0][0x9dc] ;  /* 0x00027700001e7ab9 */ /* 0x000fe40000000800 */
[----:B------:R-:W-:Y:S01]  /*2ae0*/  ULOP3.LUT UR30, URZ, UR30, URZ, 0x33, !UPT ;  /* 0x0000001e3f1e7292 */ /* 0x000fe2000f8e333f */
[----:B------:R-:W-:Y:S02]  /*2af0*/  WARPGROUP.DEPBAR.LE gsb0, 0x0 ;  /* 0x00008000000079c5 */ /* 0x000fe40000010000 */
[----:B------:R1:W-:Y:S02]  /*2b00*/  @!P1 SYNCS.ARRIVE.TRANS64.RED.A1T0 RZ, [R0+URZ], RZ ;  /* 0x000000ff00ff99a7 */ /* 0x0003e4000810043f */
[----:B-1----:R-:W-:-:S04]  /*2b10*/  IMAD R0, R16, -0xe0, R19 ;  /* 0xffffff2010007824 */ /* 0x002fc800078e0213 */
[----:B------:R-:W-:Y:S02]  /*2b20*/  VIADD R7, R0, 0xe0 ;  /* 0x000000e000077836 */ /* 0x000fe40000000000 */
[----:B------:R-:W-:Y:S02]  /*2b30*/  VIADD R0, R4, UR6 ;  /* 0x0000000604007c36 */ /* 0x000fe40008000000 */
[----:B------:R-:W-:Y:S02]  /*2b40*/  IMAD R7, R10, -0x2, R7 ;  /* 0xfffffffe0a077824 */ /* 0x000fe400078e0207 */
        /* <DEDUP_REMOVED lines=16> */
.L_x_6833:
[----:B------:R-:W-:-:S06]  /*2c50*/  UISETP.NE.AND UP2, UPT, UR7, 0x1, UPT ;  /* 0x000000010700788c */ /* 0x000fcc000bf45270 */
[----:B------:R-:W-:-:S05]  /*2c60*/  PLOP3.LUT P2, PT, PT, PT, UP2, 0x80, 0x0 ;  /* 0x000000000000781c */ /* 0x000fca0003f4f028 */
[----:B------:R-:W-:-:S08]  /*2c70*/  @UP2 ULDC.64 UR8, c[0x0][0x9e8] ;  /* 0x00027a0000082ab9 */ /* 0x000fd00000000a00 */
[----:B------:R-:W-:-:S05]  /*2c80*/  @P2 IMAD.HI.U32 R14, R13, UR8, RZ ;  /* 0x000000080d0e2c27 */ /* 0x000fca000f8e00ff */
[----:B------:R-:W-:-:S07]  /*2c90*/  @P2 SHF.R.U32.HI R13, RZ, UR9, R14 ;  /* 0x00000009ff0d2c19 */ /* 0x000fce000801160e */
.L_x_6834:
[----:B------:R-:W-:Y:S05]  /*2ca0*/  BSYNC B0 ;  /* 0x0000000000007941 */ /* 0x000fea0003800000 */
.L_x_6832:
[----:B------:R-:W-:-:S05]  /*2cb0*/  IMAD R13, R13, UR7, R6 ;  /* 0x000000070d0d7c24 */ /* 0x000fca000f8e0206 */
[----:B------:R-:W-:Y:S02]  /*2cc0*/  VIMNMX R8, R8, R13, !PT ;  /* 0x0000000d08087248 */ /* 0x000fe40007fe0100 */
[----:B------:R-:W-:-:S07]  /*2cd0*/  VIADDMNMX R11, R13, UR7, R11, PT ;  /* 0x000000070d0b7c46 */ /* 0x000fce000b80010b */
.L_x_6831:
        /* <DEDUP_REMOVED lines=9> */
[C---:B------:R-:W-:Y:S02]  /*2d70*/  ISETP.GT.AND P2, PT, R8.reuse, 0x9, !P4 ;  /* 0x000000090800780c */ /* 0x040fe40006744270 */
[----:B------:R-:W-:Y:S02]  /*2d80*/  P2R R14, PR, RZ, 0x10 ;  /* 0x00000010ff0e7803 */ /* 0x000fe40000000000 */
[----:B------:R-:W-:Y:S02]  /*2d90*/  ISETP.LT.OR P2, PT, R11, 0xa, P2 ;  /* 0x0000000a0b00780c */ /* 0x000fe40001741670 */
[----:B------:R-:W-:-:S02]  /*2da0*/  ISETP.GT.AND P3, PT, R8, 0x8, !P3 ;  /* 0x000000080800780c */ /* 0x000fc40005f64270 */
[----:B------:R-:W-:Y:S01]  /*2db0*/  ISETP.GE.AND P4, PT, R12, 0x11, PT ;  /* 0x000000110c00780c */ /* 0x000fe20003f86270 */
[----:B0-----:R-:W-:Y:S01]  /*2dc0*/  IMAD.IADD R4, R4, 0x1, R5 ;  /* 0x0000000104047824 */ /* 0x001fe200078e0205 */
[----:B------:R-:W-:Y:S02]  /*2dd0*/  FSEL R125, R125, -INF , !P2 ;  /* 0xff8000007d7d7808 */ /* 0x000fe40005000000 */
[C---:B------:R-:W-:Y:S02]  /*2de0*/  ISETP.LT.OR P3, PT, R11.reuse, 0x9, P3 ;  /* 0x000000090b00780c */ /* 0x040fe40001f61670 */
        /* <DEDUP_REMOVED lines=277> */
.L_x_6837:
[----:B------:R-:W-:-:S06]  /*3f40*/  UISETP.NE.AND UP2, UPT, UR7, 0x1, UPT ;  /* 0x000000010700788c */ /* 0x000fcc000bf45270 */
[----:B------:R-:W-:-:S05]  /*3f50*/  PLOP3.LUT P6, PT, PT, PT, UP2, 0x80, 0x0 ;  /* 0x000000000000781c */ /* 0x000fca0003fcf028 */
[----:B------:R-:W-:-:S08]  /*3f60*/  @UP2 ULDC.64 UR8, c[0x0][0x9e8] ;  /* 0x00027a0000082ab9 */ /* 0x000fd00000000a00 */
[----:B------:R-:W-:Y:S01]  /*3f70*/  @P6 IMAD.HI.U32 R7, R5, UR8, RZ ;  /* 0x0000000805076c27 */ /* 0x000fe2000f8e00ff */
[----:B------:R-:W-:-:S13]  /*3f80*/  PLOP3.LUT P6, PT, PT, PT, UP2, 0x80, 0x0 ;  /* 0x000000000000781c */ /* 0x000fda0003fcf028 */
[----:B------:R-:W-:-:S07]  /*3f90*/  @P6 SHF.R.U32.HI R5, RZ, UR9, R7 ;  /* 0x00000009ff056c19 */ /* 0x000fce0008011607 */
.L_x_6838:
[----:B------:R-:W-:Y:S05]  /*3fa0*/  BSYNC B0 ;  /* 0x0000000000007941 */ /* 0x000fea0003800000 */
.L_x_6836:
[----:B------:R-:W-:-:S05]  /*3fb0*/  IMAD R5, R5, UR7, R6 ;  /* 0x0000000705057c24 */ /* 0x000fca000f8e0206 */
[----:B------:R-:W-:Y:S02]  /*3fc0*/  VIMNMX R4, R4, R5, !PT ;  /* 0x0000000504047248 */ /* 0x000fe40007fe0100 */
[----:B------:R-:W-:-:S07]  /*3fd0*/  VIADDMNMX R0, R5, UR7, R0, PT ;  /* 0x0000000705007c46 */ /* 0x000fce000b800100 */
.L_x_6835:
        /* <DEDUP_REMOVED lines=140> */
[C---:B------:R-:W-:Y:S02]  /*48a0*/  ISETP.GT.AND P2, PT, R4.reuse, 0x70, !P2 ;  /* 0x000000700400780c */ /* 0x040fe40005744270 */
[----:B------:R-:W-:Y:S01]  /*48b0*/  ISETP.GT.AND P3, PT, R4, 0xd0, !P3 ;  /* 0x000000d00400780c */ /* 0x000fe20005f64270 */
[----:B------:R-:W0:Y:S01]  /*48c0*/  SHFL.BFLY PT, R5, R6, 0x2, 0x1f ;  /* 0x0c401f0006057f89 */ /* 0x000e2200000e0000 */
[----:B------:R-:W-:-:S02]  /*48d0*/  ISETP.LT.OR P2, PT, R0, 0x71, P2 ;  /* 0x000000710000780c */ /* 0x000fc40001741670 */
[----:B------:R-:W-:Y:S02]  /*48e0*/  ISETP.GT.AND P4, PT, R4, 0xd1, !P4 ;  /* 0x000000d10400780c */ /* 0x000fe40006784270 */
[----:B------:R-:W-:Y:S02]  /*48f0*/  FSEL R82, R82, -INF , !P2 ;  /* 0xff80000052527808 */ /* 0x000fe40005000000 */
[----:B------:R-:W-:Y:S02]  /*4900*/  ISETP.NE.AND P2, PT, R158, RZ, PT ;  /* 0x000000ff9e00720c */ /* 0x000fe40003f45270 */
[C---:B------:R-:W-:Y:S02]  /*4910*/  ISETP.GT.AND P5, PT, R4.reuse, 0xd8, !P5 ;  /* 0x000000d80400780c */ /* 0x040fe40006fa4270 */
[----:B------:R-:W-:Y:S02]  /*4920*/  ISETP.GT.AND P2, PT, R4, 0x71, !P2 ;  /* 0x000000710400780c */ /* 0x000fe40005744270 */
[----:B------:R-:W-:-:S02]  /*4930*/  ISETP.LT.OR P3, PT, R0, 0xd1, P3 ;  /* 0x000000d10000780c */ /* 0x000fc40001f61670 */
[C---:B------:R-:W-:Y:S02]  /*4940*/  ISETP.LT.OR P2, PT, R0.reuse, 0x72, P2 ;  /* 0x000000720000780c */ /* 0x040fe40001741670 */
[----:B------:R-:W-:Y:S02]  /*4950*/  ISETP.LT.OR P4, PT, R0, 0xd2, P4 ;  /* 0x000000d20000780c */ /* 0x000fe40002781670 */
[----:B------:R-:W-:Y:S02]  /*4960*/  FSEL R83, R83, -INF , !P2 ;  /* 0xff80000053537808 */ /* 0x000fe40005000000 */
[----:B------:R-:W-:Y:S02]  /*4970*/  ISETP.NE.AND P2, PT, R159, RZ, PT ;  /* 0x000000ff9f00720c */ /* 0x000fe40003f45270 */
[----:B------:R-:W-:Y:S02]  /*4980*/  FSEL R34, R34, -INF , !P3 ;  /* 0xff80000022227808 */ /* 0x000fe40005800000 */
[----:B------:R-:W-:-:S02]  /*4990*/  ISETP.GT.AND P2, PT, R4, 0x78, !P2 ;  /* 0x000000780400780c */ /* 0x000fc40005744270 */
[----:B0-----:R-:W-:Y:S02]  /*49a0*/  FMNMX.FTZ R7, R6, R5, !PT ;  /* 0x0000000506077209 */ /* 0x001fe40007810000 */
[C---:B------:R-:W-:Y:S02]  /*49b0*/  ISETP.LT.OR P2, PT, R0.reuse, 0x79, P2 ;  /* 0x000000790000780c */ /* 0x040fe40001741670 */
[----:B------:R-:W-:Y:S01]  /*49c0*/  ISETP.LT.OR P5, PT, R0, 0xd9, P5 ;  /* 0x000000d90000780c */ /* 0x000fe20002fa1670 */
[----:B------:R-:W0:Y:S01]  /*49d0*/  SHFL.BFLY PT, R8, R7, 0x1, 0x1f ;  /* 0x0c201f0007087f89 */ /* 0x000e2200000e0000 */
[----:B------:R-:W-:Y:S02]  /*49e0*/  FSEL R86, R86, -INF , !P2 ;  /* 0xff80000056567808 */ /* 0x000fe40005000000 */
[----:B------:R-:W-:Y:S02]  /*49f0*/  ISETP.NE.AND P2, PT, R160, RZ, PT ;  /* 0x000000ffa000720c */ /* 0x000fe40003f45270 */
[----:B------:R-:W-:-:S02]  /*4a00*/  FSEL R35, R35, -INF , !P4 ;  /* 0xff80000023237808 */ /* 0x000fc40006000000 */
[----:B------:R-:W-:Y:S02]  /*4a10*/  ISETP.GT.AND P2, PT, R4, 0x79, !P2 ;  /* 0x000000790400780c */ /* 0x000fe40005744270 */
[----:B------:R-:W-:Y:S02]  /*4a20*/  FSEL R38, R38, -INF , !P5 ;  /* 0xff80000026267808 */ /* 0x000fe40006800000 */
[----:B------:R-:W-:Y:S02]  /*4a30*/  ISETP.LT.OR P2, PT, R0, 0x7a, P2 ;  /* 0x0000007a0000780c */ /* 0x000fe40001741670 */
[----:B------:R-:W-:Y:S02]  /*4a40*/  R2UR UR10, R22 ;  /* 0x00000000160a72ca */ /* 0x000fe400000e0000 */
[----:B------:R-:W-:Y:S02]  /*4a50*/  FSEL R87, R87, -INF , !P2 ;  /* 0xff80000057577808 */ /* 0x000fe40005000000 */
[----:B------:R-:W-:-:S04]  /*4a60*/  ISETP.NE.AND P2, PT, R161, RZ, PT ;  /* 0x000000ffa100720c */ /* 0x000fc80003f45270 */
[----:B------:R-:W-:Y:S02]  /*4a70*/  ISETP.GT.AND P2, PT, R4, 0x80, !P2 ;  /* 0x000000800400780c */ /* 0x000fe40005744270 */
[----:B0-----:R-:W-:Y:S02]  /*4a80*/  FMNMX.FTZ R5, R7, R8, !PT ;  /* 0x0000000807057209 */ /* 0x001fe40007810000 */
[----:B------:R-:W-:Y:S01]  /*4a90*/  ISETP.LT.OR P2, PT, R0, 0x81, P2 ;  /* 0x000000810000780c */ /* 0x000fe20001741670 */
[----:B------:R-:W-:-:S03]  /*4aa0*/  UIADD3 UR43, UR10, UR43, URZ ;  /* 0x0000002b0a2b7290 */ /* 0x000fc6000fffe03f */
        /* <DEDUP_REMOVED lines=62> */
[----:B------:R-:W-:Y:S01]  /*4e90*/  ISETP.NE.AND P2, PT, R136, RZ, PT ;  /* 0x000000ff8800720c */ /* 0x000fe20003f45270 */
[----:B------:R-:W-:-:S03]  /*4ea0*/  IMAD.U32 R136, RZ, RZ, UR37 ;  /* 0x00000025ff887e24 */ /* 0x000fc6000f8e00ff */
[----:B------:R-:W-:Y:S01]  /*4eb0*/  ISETP.GT.AND P2, PT, R4, 0x1, !P2 ;  /* 0x000000010400780c */ /* 0x000fe20005744270 */
[----:B------:R-:W-:-:S03]  /*4ec0*/  FFMA.FTZ R136, R5, R136, -8 ;  /* 0xc100000005887423 */ /* 0x000fc60000010088 */
        /* <DEDUP_REMOVED lines=68> */
[----:B------:R-:W-:Y:S01]  /*5310*/  ISETP.NE.AND P2, PT, R137, RZ, PT ;  /* 0x000000ff8900720c */ /* 0x000fe20003f45270 */
        /* <DEDUP_REMOVED lines=11> */
[----:B------:R-:W-:Y:S01]  /*53d0*/  ISETP.GT.AND P6, PT, R4, 0xd9, !P6 ;  /* 0x000000d90400780c */ /* 0x000fe200077c4270 */
[--C-:B------:R-:W-:Y:S01]  /*53e0*/  FFMA.FTZ R92, R92, UR37, -R136.reuse ;  /* 0x000000255c5c7c23 */ /* 0x100fe20008010888 */
[----:B------:R-:W-:Y:S01]  /*53f0*/  FMNMX.FTZ R96, R110, R93, !PT ;  /* 0x0000005d6e607209 */ /* 0x000fe20007810000 */
[--C-:B------:R-:W-:Y:S01]  /*5400*/  FFMA.FTZ R72, R72, UR37, -R136.reuse ;  /* 0x0000002548487c23 */ /* 0x100fe20008010888 */
[----:B------:R-:W-:Y:S01]  /*5410*/  FSEL R31, R31, -INF , !P2 ;  /* 0xff8000001f1f7808 */ /* 0x000fe20005000000 */
[----:B------:R-:W0:Y:S01]  /*5420*/  MUFU.EX2 R12, R12 ;  /* 0x0000000c000c7308 */ /* 0x000e220000000800 */
        /* <DEDUP_REMOVED lines=10> */
[--C-:B------:R-:W-:Y:S01]  /*54d0*/  FFMA.FTZ R73, R73, UR37, -R136.reuse ;  /* 0x0000002549497c23 */ /* 0x100fe20008010888 */
[--C-:B------:R-:W-:Y:S01]  /*54e0*/  FFMA.FTZ R76, R76, UR37, -R136.reuse ;  /* 0x000000254c4c7c23 */ /* 0x100fe20008010888 */
[----:B------:R-:W-:Y:S01]  /*54f0*/  FMNMX.FTZ R100, R118, R97, !PT ;  /* 0x0000006176647209 */ /* 0x000fe20007810000 */
[--C-:B------:R-:W-:Y:S01]  /*5500*/  FFMA.FTZ R77, R77, UR37, -R136.reuse ;  /* 0x000000254d4d7c23 */ /* 0x100fe20008010888 */
[--C-:B------:R-:W-:Y:S01]  /*5510*/  FFMA.FTZ R84, R84, UR37, -R136.reuse ;  /* 0x0000002554547c23 */ /* 0x100fe20008010888 */
[----:B------:R-:W-:Y:S01]  /*5520*/  MUFU.EX2 R97, R124 ;  /* 0x0000007c00617308 */ /* 0x000fe20000000800 */
[----:B------:R-:W-:Y:S01]  /*5530*/  FMNMX.FTZ R117, R119, R100, !PT ;  /* 0x0000006477757209 */ /* 0x000fe20007810000 */
[--C-:B------:R-:W-:Y:S01]  /*5540*/  FFMA.FTZ R100, R101, UR37, -R136.reuse ;  /* 0x0000002565647c23 */ /* 0x100fe20008010888 */
[----:B0-----:R-:W-:Y:S01]  /*5550*/  F2FP.SATFINITE.E4M3.F32.PACK_AB_MERGE_C R224, R12, R11, RZ ;  /* 0x0000000b0ce0723e */ /* 0x001fe200048070ff */
[--C-:B------:R-:W-:Y:S01]  /*5560*/  FFMA.FTZ R85, R85, UR37, -R136.reuse ;  /* 0x0000002555557c23 */ /* 0x100fe20008010888 */
[----:B------:R-:W-:Y:S01]  /*5570*/  FMNMX.FTZ R116, R90, R117, !PT ;  /* 0x000000755a747209 */ /* 0x000fe20007810000 */
[----:B------:R-:W-:Y:S01]  /*5580*/  FFMA.FTZ R80, R80, UR37, -R136 ;  /* 0x0000002550507c23 */ /* 0x000fe20008010888 */
[----:B------:R-:W-:Y:S01]  /*5590*/  F2FP.SATFINITE.E4M3.F32.PACK_AB_MERGE_C R224, R7, R6, R224 ;  /* 0x0000000607e0723e */ /* 0x000fe200048070e0 */
        /* <DEDUP_REMOVED lines=24> */
[----:B------:R-:W0:Y:S01]  /*5720*/  MUFU.EX2 R23, R23 ;  /* 0x0000001700177308 */ /* 0x000e220000000800 */
        /* <DEDUP_REMOVED lines=10> */
[----:B------:R-:W-:-:S02]  /*57d0*/  FFMA.FTZ R33, R33, UR37, -R136 ;  /* 0x0000002521217c23 */ /* 0x000fc40008010888 */
        /* <DEDUP_REMOVED lines=37> */
[----:B------:R-:W0:Y:S01]  /*5a30*/  MUFU.EX2 R92, R92 ;  /* 0x0000005c005c7308 */ /* 0x000e220000000800 */
[----:B------:R-:W-:-:S04]  /*5a40*/  FMNMX.FTZ R101, R55, R116, !PT ;  /* 0x0000007437657209 */ /* 0x000fc80007810000 */
[----:B------:R-:W-:-:S03]  /*5a50*/  FMNMX.FTZ R116, R26, R101, !PT ;  /* 0x000000651a747209 */ /* 0x000fc60007810000 */
[----:B------:R-:W-:Y:S01]  /*5a60*/  MUFU.EX2 R96, R96 ;  /* 0x0000006000607308 */ /* 0x000fe20000000800 */
[----:B------:R-:W-:-:S04]  /*5a70*/  FMNMX.FTZ R101, R27, R116, !PT ;  /* 0x000000741b657209 */ /* 0x000fc80007810000 */
[----:B------:R-:W-:-:S03]  /*5a80*/  FMNMX.FTZ R4, R30, R101, !PT ;  /* 0x000000651e047209 */ /* 0x000fc60007810000 */
[----:B------:R-:W1:Y:S01]  /*5a90*/  MUFU.EX2 R100, R100 ;  /* 0x0000006400647308 */ /* 0x000e620000000800 */
        /* <DEDUP_REMOVED lines=8> */
[----:B------:R-:W-:Y:S02]  /*5b20*/  FMNMX.FTZ R4, R39, R4, !PT ;  /* 0x0000000427047209 */ /* 0x000fe40007810000 */
[----:B-1----:R-:W-:-:S03]  /*5b30*/  F2FP.SATFINITE.E4M3.F32.PACK_AB_MERGE_C R218, R100, R97, RZ ;  /* 0x0000006164da723e */ /* 0x002fc600048070ff */
[----:B------:R-:W0:Y:S01]  /*5b40*/  SHFL.BFLY PT, R101, R4, 0x2, 0x1f ;  /* 0x0c401f0004657f89 */ /* 0x000e2200000e0000 */
[----:B------:R-:W-:Y:S01]  /*5b50*/  F2FP.SATFINITE.E4M3.F32.PACK_AB_MERGE_C R218, R96, R93, R218 ;  /* 0x0000005d60da723e */ /* 0x000fe200048070da */
[----:B------:R-:W-:Y:S08]  /*5b60*/  MUFU.EX2 R76, R76 ;  /* 0x0000004c004c7308 */ /* 0x000ff00000000800 */
[----:B------:R-:W1:Y:S08]  /*5b70*/  MUFU.EX2 R77, R77 ;  /* 0x0000004d004d7308 */ /* 0x000e700000000800 */
[----:B------:R-:W-:Y:S01]  /*5b80*/  MUFU.EX2 R84, R84 ;  /* 0x0000005400547308 */ /* 0x000fe20000000800 */
[----:B0-----:R-:W-:-:S07]  /*5b90*/  FMNMX.FTZ R101, R4, R101, !PT ;  /* 0x0000006504657209 */ /* 0x001fce0007810000 */
[----:B------:R-:W0:Y:S01]  /*5ba0*/  MUFU.EX2 R85, R85 ;  /* 0x0000005500557308 */ /* 0x000e220000000800 */
[----:B-1----:R-:W-:Y:S01]  /*5bb0*/  F2FP.SATFINITE.E4M3.F32.PACK_AB_MERGE_C R212, R77, R76, RZ ;  /* 0x0000004c4dd4723e */ /* 0x002fe200048070ff */
[----:B------:R-:W1:Y:S03]  /*5bc0*/  SHFL.BFLY PT, R4, R101, 0x1, 0x1f ;  /* 0x0c201f0065047f89 */ /* 0x000e6600000e0000 */
[----:B------:R-:W-:-:S03]  /*5bd0*/  F2FP.SATFINITE.E4M3.F32.PACK_AB_MERGE_C R212, R73, R72, R212 ;  /* 0x0000004849d4723e */ /* 0x000fc600048070d4 */
[----:B------:R-:W-:Y:S08]  /*5be0*/  MUFU.EX2 R80, R80 ;  /* 0x0000005000507308 */ /* 0x000ff00000000800 */
[----:B------:R-:W2:Y:S01]  /*5bf0*/  MUFU.EX2 R81, R81 ;  /* 0x0000005100517308 */ /* 0x000ea20000000800 */
[----:B0-----:R-:W-:-:S07]  /*5c00*/  F2FP.SATFINITE.E4M3.F32.PACK_AB_MERGE_C R214, R85, R84, RZ ;  /* 0x0000005455d6723e */ /* 0x001fce00048070ff */
[----:B------:R-:W-:Y:S01]  /*5c10*/  MUFU.EX2 R60, R60 ;  /* 0x0000003c003c7308 */ /* 0x000fe20000000800 */
[----:B-1----:R-:W-:Y:S01]  /*5c20*/  FMNMX.FTZ R4, R101, R4, !PT ;  /* 0x0000000465047209 */ /* 0x002fe20007810000 */
[----:B------:R-:W-:-:S03]  /*5c30*/  IMAD.U32 R101, RZ, RZ, UR37 ;  /* 0x00000025ff657e24 */ /* 0x000fc6000f8e00ff */
[C---:B------:R-:W-:Y:S01]  /*5c40*/  FSETP.NEU.FTZ.AND P2, PT, R4.reuse, -INF , PT ;  /* 0xff8000000400780b */ /* 0x040fe20003f5d000 */
[----:B------:R-:W-:Y:S02]  /*5c50*/  FFMA.FTZ R101, R4, R101, -8 ;  /* 0xc100000004657423 */ /* 0x000fe40000010065 */
[----:B------:R-:W-:Y:S01]  /*5c60*/  MUFU.EX2 R61, R61 ;  /* 0x0000003d003d7308 */ /* 0x000fe20000000800 */
[----:B--2---:R-:W-:Y:S02]  /*5c70*/  F2FP.SATFINITE.E4M3.F32.PACK_AB_MERGE_C R214, R81, R80, R214 ;  /* 0x0000005051d6723e */ /* 0x004fe400048070d6 */
[----:B------:R-:W-:Y:S02]  /*5c80*/  FSEL R101, R101, RZ, P2 ;  /* 0x000000ff65657208 */ /* 0x000fe40001000000 */
[----:B------:R-:W-:-:S03]  /*5c90*/  PLOP3.LUT P2, PT, PT, PT, UP1, 0x40, 0x0 ;  /* 0x000000000000781c */ /* 0x000fc60003f4e818 */
[----:B------:R-:W-:Y:S01]  /*5ca0*/  MUFU.EX2 R56, R56 ;  /* 0x0000003800387308 */ /* 0x000fe20000000800 */
[--C-:B------:R-:W-:Y:S01]  /*5cb0*/  FFMA.FTZ R124, R110, UR37, -R101.reuse ;  /* 0x000000256e7c7c23 */ /* 0x100fe20008010865 */
        /* <DEDUP_REMOVED lines=8> */
[----:B------:R-:W-:Y:S01]  /*5d40*/  FFMA.FTZ R78, R82, UR37, -R101 ;  /* 0x00000025524e7c23 */ /* 0x000fe20008010865 */
[----:B------:R-:W-:Y:S01]  /*5d50*/  FADD.FTZ R82, R6, R7 ;  /* 0x0000000706527221 */ /* 0x000fe20000010000 */
[--C-:B------:R-:W-:Y:S01]  /*5d60*/  FFMA.FTZ R120, R126, UR37, -R101.reuse ;  /* 0x000000257e787c23 */ /* 0x100fe20008010865 */
[--C-:B------:R-:W-:Y:S01]  /*5d70*/  FFMA.FTZ R123, R127, UR37, -R101.reuse ;  /* 0x000000257f7b7c23 */ /* 0x100fe20008010865 */
[----:B------:R-:W-:Y:S01]  /*5d80*/  MUFU.EX2 R52, R52 ;  /* 0x0000003400347308 */ /* 0x000fe20000000800 */
[----:B------:R-:W-:Y:S01]  /*5d90*/  FADD.FTZ R129, R11, R82 ;  /* 0x000000520b817221 */ /* 0x000fe20000010000 */
[--C-:B------:R-:W-:Y:S01]  /*5da0*/  FFMA.FTZ R127, R111, UR37, -R101.reuse ;  /* 0x000000256f7f7c23 */ /* 0x100fe20008010865 */
[--C-:B------:R-:W-:Y:S01]  /*5db0*/  FFMA.FTZ R111, R115, UR37, -R101.reuse ;  /* 0x00000025736f7c23 */ /* 0x100fe20008010865 */
[----:B------:R-:W-:Y:S01]  /*5dc0*/  FFMA.FTZ R115, R119, UR37, -R101 ;  /* 0x0000002577737c23 */ /* 0x000fe20008010865 */
[----:B------:R-:W-:Y:S01]  /*5dd0*/  FADD.FTZ R129, R12, R129 ;  /* 0x000000810c817221 */ /* 0x000fe20000010000 */
[--C-:B------:R-:W-:Y:S01]  /*5de0*/  FFMA.FTZ R116, R130, UR37, -R101.reuse ;  /* 0x0000002582747c23 */ /* 0x100fe20008010865 */
[--C-:B------:R-:W-:Y:S01]  /*5df0*/  FFMA.FTZ R119, R95, UR37, -R101.reuse ;  /* 0x000000255f777c23 */ /* 0x100fe20008010865 */
[----:B------:R-:W0:Y:S01]  /*5e00*/  MUFU.EX2 R117, R117 ;  /* 0x0000007500757308 */ /* 0x000e220000000800 */
[----:B------:R-:W-:Y:S01]  /*5e10*/  FFMA.FTZ R95, R99, UR37, -R101 ;  /* 0x00000025635f7c23 */ /* 0x000fe20008010865 */
[----:B------:R-:W-:Y:S01]  /*5e20*/  FADD.FTZ R126, R8, R129 ;  /* 0x00000081087e7221 */ /* 0x000fe20000010000 */
[--C-:B------:R-:W-:Y:S01]  /*5e30*/  FFMA.FTZ R99, R103, UR37, -R101.reuse ;  /* 0x0000002567637c23 */ /* 0x100fe20008010865 */
[--C-:B------:R-:W-:Y:S01]  /*5e40*/  FFMA.FTZ R103, R79, UR37, -R101.reuse ;  /* 0x000000254f677c23 */ /* 0x100fe20008010865 */
[--C-:B------:R-:W-:Y:S01]  /*5e50*/  FFMA.FTZ R121, R131, UR37, -R101.reuse ;  /* 0x0000002583797c23 */ /* 0x100fe20008010865 */
[--C-:B------:R-:W-:Y:S01]  /*5e60*/  FFMA.FTZ R79, R83, UR37, -R101.reuse ;  /* 0x00000025534f7c23 */ /* 0x100fe20008010865 */
[----:B------:R-:W-:Y:S01]  /*5e70*/  FADD.FTZ R83, R13, R126 ;  /* 0x0000007e0d537221 */ /* 0x000fe20000010000 */
[----:B------:R-:W1:Y:S01]  /*5e80*/  MUFU.EX2 R120, R120 ;  /* 0x0000007800787308 */ /* 0x000e620000000800 */
[--C-:B------:R-:W-:Y:S01]  /*5e90*/  FFMA.FTZ R122, R134, UR37, -R101.reuse ;  /* 0x00000025867a7c23 */ /* 0x100fe20008010865 */
[----:B------:R-:W-:Y:S01]  /*5ea0*/  FFMA.FTZ R82, R86, UR37, -R101 ;  /* 0x0000002556527c23 */ /* 0x000fe20008010865 */
[----:B------:R-:W-:Y:S01]  /*5eb0*/  FADD.FTZ R86, R20, R83 ;  /* 0x0000005314567221 */ /* 0x000fe20000010000 */
[--C-:B------:R-:W-:Y:S01]  /*5ec0*/  FFMA.FTZ R83, R87, UR37, -R101.reuse ;  /* 0x0000002557537c23 */ /* 0x100fe20008010865 */
[--C-:B------:R-:W-:Y:S01]  /*5ed0*/  FFMA.FTZ R125, R135, UR37, -R101.reuse ;  /* 0x00000025877d7c23 */ /* 0x100fe20008010865 */
[----:B------:R-:W-:Y:S01]  /*5ee0*/  FFMA.FTZ R106, R106, UR37, -R101 ;  /* 0x000000256a6a7c23 */ /* 0x000fe20008010865 */
[----:B------:R-:W-:Y:S01]  /*5ef0*/  FADD.FTZ R129, R23, R86 ;  /* 0x0000005617817221 */ /* 0x000fe20000010000 */
[----:B------:R-:W2:Y:S01]  /*5f00*/  MUFU.EX2 R123, R123 ;  /* 0x0000007b007b7308 */ /* 0x000ea20000000800 */
[----:B0-----:R-:W-:Y:S01]  /*5f10*/  FADD.FTZ R87, R52, R117 ;  /* 0x0000007534577221 */ /* 0x001fe20000010000 */
[----:B------:R-:W-:Y:S01]  /*5f20*/  FFMA.FTZ R107, R107, UR37, -R101 ;  /* 0x000000256b6b7c23 */ /* 0x000fe20008010865 */
[----:B------:R-:W-:Y:S01]  /*5f30*/  FADD.FTZ R126, R14, R129 ;  /* 0x000000810e7e7221 */ /* 0x000fe20000010000 */
[--C-:B------:R-:W-:Y:S01]  /*5f40*/  FFMA.FTZ R90, R90, UR37, -R101.reuse ;  /* 0x000000255a5a7c23 */ /* 0x100fe20008010865 */
[--C-:B------:R-:W-:Y:S01]  /*5f50*/  FFMA.FTZ R91, R91, UR37, -R101.reuse ;  /* 0x000000255b5b7c23 */ /* 0x100fe20008010865 */
[----:B------:R-:W-:Y:S01]  /*5f60*/  FFMA.FTZ R74, R74, UR37, -R101 ;  /* 0x000000254a4a7c23 */ /* 0x000fe20008010865 */
[----:B------:R-:W-:Y:S01]  /*5f70*/  FADD.FTZ R126, R15, R126 ;  /* 0x0000007e0f7e7221 */ /* 0x000fe20000010000 */
[----:B------:R-:W0:Y:S01]  /*5f80*/  MUFU.EX2 R116, R116 ;  /* 0x0000007400747308 */ /* 0x000e220000000800 */
[----:B-1----:R-:W-:Y:S01]  /*5f90*/  FADD.FTZ R86, R120, R87 ;  /* 0x0000005778567221 */ /* 0x002fe20000010000 */
[--C-:B------:R-:W-:Y:S01]  /*5fa0*/  FFMA.FTZ R75, R75, UR37, -R101.reuse ;  /* 0x000000254b4b7c23 */ /* 0x100fe20008010865 */
[----:B------:R-:W-:Y:S01]  /*5fb0*/  FADD.FTZ R129, R105, R126 ;  /* 0x0000007e69817221 */ /* 0x000fe20000010000 */
[--C-:B------:R-:W-:Y:S01]  /*5fc0*/  FFMA.FTZ R58, R58, UR37, -R101.reuse ;  /* 0x000000253a3a7c23 */ /* 0x100fe20008010865 */
[--C-:B------:R-:W-:Y:S01]  /*5fd0*/  FFMA.FTZ R59, R59, UR37, -R101.reuse ;  /* 0x000000253b3b7c23 */ /* 0x100fe20008010865 */
[----:B------:R-:W-:Y:S01]  /*5fe0*/  FFMA.FTZ R62, R62, UR37, -R101 ;  /* 0x000000253e3e7c23 */ /* 0x000fe20008010865 */
[----:B------:R-:W-:Y:S01]  /*5ff0*/  FADD.FTZ R126, R108, R129 ;  /* 0x000000816c7e7221 */ /* 0x000fe20000010000 */
[----:B------:R-:W1:Y:S01]  /*6000*/  MUFU.EX2 R121, R121 ;  /* 0x0000007900797308 */ /* 0x000e620000000800 */
[----:B--2---:R-:W-:Y:S01]  /*6010*/  FADD.FTZ R87, R123, R86 ;  /* 0x000000567b577221 */ /* 0x004fe20000010000 */
[--C-:B------:R-:W-:Y:S01]  /*6020*/  FFMA.FTZ R63, R63, UR37, -R101.reuse ;  /* 0x000000253f3f7c23 */ /* 0x100fe20008010865 */
[----:B------:R-:W-:Y:S01]  /*6030*/  FADD.FTZ R129, R21, R126 ;  /* 0x0000007e15817221 */ /* 0x000fe20000010000 */
[--C-:B------:R-:W-:Y:S01]  /*6040*/  FFMA.FTZ R66, R66, UR37, -R101.reuse ;  /* 0x0000002542427c23 */ /* 0x100fe20008010865 */
[--C-:B------:R-:W-:Y:S01]  /*6050*/  FFMA.FTZ R70, R70, UR37, -R101.reuse ;  /* 0x0000002546467c23 */ /* 0x100fe20008010865 */
[----:B------:R-:W-:Y:S01]  /*6060*/  FFMA.FTZ R71, R71, UR37, -R101 ;  /* 0x0000002547477c23 */ /* 0x000fe20008010865 */
[----:B------:R-:W-:Y:S01]  /*6070*/  FADD.FTZ R22, R104, R129 ;  /* 0x0000008168167221 */ /* 0x000fe20000010000 */
[----:B------:R-:W2:Y:S01]  /*6080*/  MUFU.EX2 R122, R122 ;  /* 0x0000007a007a7308 */ /* 0x000ea20000000800 */
[----:B0-----:R-:W-:Y:S01]  /*6090*/  FADD.FTZ R86, R116, R87 ;  /* 0x0000005774567221 */ /* 0x001fe20000010000 */
[--C-:B------:R-:W-:Y:S01]  /*60a0*/  FFMA.FTZ R42, R42, UR37, -R101.reuse ;  /* 0x000000252a2a7c23 */ /* 0x100fe20008010865 */
[--C-:B------:R-:W-:Y:S01]  /*60b0*/  FFMA.FTZ R43, R43, UR37, -R101.reuse ;  /* 0x000000252b2b7c23 */ /* 0x100fe20008010865 */
[--C-:B------:R-:W-:Y:S01]  /*60c0*/  FFMA.FTZ R46, R46, UR37, -R101.reuse ;  /* 0x000000252e2e7c23 */ /* 0x100fe20008010865 */
[--C-:B------:R-:W-:Y:S01]  /*60d0*/  FFMA.FTZ R47, R47, UR37, -R101.reuse ;  /* 0x000000252f2f7c23 */ /* 0x100fe20008010865 */
[--C-:B------:R-:W-:Y:S01]  /*60e0*/  FFMA.FTZ R50, R50, UR37, -R101.reuse ;  /* 0x0000002532327c23 */ /* 0x100fe20008010865 */
[--C-:B------:R-:W-:Y:S01]  /*60f0*/  FFMA.FTZ R51, R51, UR37, -R101.reuse ;  /* 0x0000002533337c23 */ /* 0x100fe20008010865 */
[----:B------:R-:W0:Y:S01]  /*6100*/  MUFU.EX2 R125, R125 ;  /* 0x0000007d007d7308 */ /* 0x000e220000000800 */
[----:B-1----:R-:W-:Y:S01]  /*6110*/  FADD.FTZ R87, R121, R86 ;  /* 0x0000005679577221 */ /* 0x002fe20000010000 */
[--C-:B------:R-:W-:Y:S01]  /*6120*/  FFMA.FTZ R54, R54, UR37, -R101.reuse ;  /* 0x0000002536367c23 */ /* 0x100fe20008010865 */
[--C-:B------:R-:W-:Y:S01]  /*6130*/  FFMA.FTZ R55, R55, UR37, -R101.reuse ;  /* 0x0000002537377c23 */ /* 0x100fe20008010865 */
[--C-:B------:R-:W-:Y:S01]  /*6140*/  FFMA.FTZ R26, R26, UR37, -R101.reuse ;  /* 0x000000251a1a7c23 */ /* 0x100fe20008010865 */
[--C-:B------:R-:W-:Y:S01]  /*6150*/  FFMA.FTZ R27, R27, UR37, -R101.reuse ;  /* 0x000000251b1b7c23 */ /* 0x100fe20008010865 */
[--C-:B------:R-:W-:Y:S01]  /*6160*/  FFMA.FTZ R30, R30, UR37, -R101.reuse ;  /* 0x000000251e1e7c23 */ /* 0x100fe20008010865 */
[----:B------:R-:W-:Y:S01]  /*6170*/  FFMA.FTZ R31, R31, UR37, -R101 ;  /* 0x000000251f1f7c23 */ /* 0x000fe20008010865 */
[----:B------:R-:W1:Y:S01]  /*6180*/  MUFU.EX2 R106, R106 ;  /* 0x0000006a006a7308 */ /* 0x000e620000000800 */
[----:B--2---:R-:W-:Y:S01]  /*6190*/  FADD.FTZ R12, R122, R87 ;  /* 0x000000577a0c7221 */ /* 0x004fe20000010000 */
[----:B------:R-:W-:Y:S01]  /*61a0*/  FADD.FTZ R87, R109, R22 ;  /* 0x000000166d577221 */ /* 0x000fe20000010000 */
[--C-:B------:R-:W-:Y:S01]  /*61b0*/  FFMA.FTZ R34, R34, UR37, -R101.reuse ;  /* 0x0000002522227c23 */ /* 0x100fe20008010865 */
[--C-:B------:R-:W-:Y:S01]  /*61c0*/  FFMA.FTZ R35, R35, UR37, -R101.reuse ;  /* 0x0000002523237c23 */ /* 0x100fe20008010865 */
[----:B------:R-:W-:Y:S01]  /*61d0*/  FFMA.FTZ R38, R38, UR37, -R101 ;  /* 0x0000002526267c23 */ /* 0x000fe20008010865 */
[----:B------:R-:W-:Y:S01]  /*61e0*/  FADD.FTZ R87, R112, R87 ;  /* 0x0000005770577221 */ /* 0x000fe20000010000 */
[----:B------:R-:W-:Y:S01]  /*61f0*/  FFMA.FTZ R39, R39, UR37, -R101 ;  /* 0x0000002527277c23 */ /* 0x000fe20008010865 */
[----:B------:R-:W2:Y:S01]  /*6200*/  MUFU.EX2 R107, R107 ;  /* 0x0000006b006b7308 */ /* 0x000ea20000000800 */
[----:B0-----:R-:W-:Y:S01]  /*6210*/  FADD.FTZ R23, R125, R12 ;  /* 0x0000000c7d177221 */ /* 0x001fe20000010000 */
[----:B------:R-:W-:Y:S01]  /*6220*/  FADD.FTZ R22, R88, R87 ;  /* 0x0000005758167221 */ /* 0x000fe20000010000 */
[----:B------:R-:W-:-:S02]  /*6230*/  F2FP.SATFINITE.E4M3.F32.PACK_AB_MERGE_C R120, R123, R120, RZ ;  /* 0x000000787b78723e */ /* 0x000fc400048070ff */
[----:B------:R-:W-:Y:S01]  /*6240*/  F2FP.SATFINITE.E4M3.F32.PACK_AB_MERGE_C R122, R125, R122, RZ ;  /* 0x0000007a7d7a723e */ /* 0x000fe200048070ff */
[----:B------:R-:W-:Y:S01]  /*6250*/  FADD.FTZ R7, R89, R22 ;  /* 0x0000001659077221 */ /* 0x000fe20000010000 */
[----:B------:R-:W-:Y:S01]  /*6260*/  F2FP.SATFINITE.E4M3.F32.PACK_AB_MERGE_C R225, R117, R52, R120 ;  /* 0x0000003475e1723e */ /* 0x000fe20004807078 */
[----:B------:R-:W0:Y:S01]  /*6270*/  MUFU.EX2 R124, R124 ;  /* 0x0000007c007c7308 */ /* 0x000e220000000800 */
[----:B-1----:R-:W-:Y:S01]  /*6280*/  FADD.FTZ R20, R106, R23 ;  /* 0x000000176a147221 */ /* 0x002fe20000010000 */
[----:B------:R-:W-:-:S06]  /*6290*/  F2FP.SATFINITE.E4M3.F32.PACK_AB_MERGE_C R227, R121, R116, R122 ;  /* 0x0000007479e3723e */ /* 0x000fcc000480707a */
[----:B------:R-:W1:Y:S01]  /*62a0*/  MUFU.EX2 R127, R127 ;  /* 0x0000007f007f7308 */ /* 0x000e620000000800 */
[----:B--2---:R-:W-:-:S07]  /*62b0*/  FADD.FTZ R23, R107, R20 ;  /* 0x000000146b177221 */ /* 0x004fce0000010000 */
[----:B------:R-:W2:Y:S01]  /*62c0*/  MUFU.EX2 R110, R110 ;  /* 0x0000006e006e7308 */ /* 0x000ea20000000800 */
[----:B0-----:R-:W-:-:S07]  /*62d0*/  FADD.FTZ R20, R124, R23 ;  /* 0x000000177c147221 */ /* 0x001fce0000010000 */
[----:B------:R-:W0:Y:S01]  /*62e0*/  MUFU.EX2 R111, R111 ;  /* 0x0000006f006f7308 */ /* 0x000e220000000800 */
[----:B-1----:R-:W-:Y:S01]  /*62f0*/  FADD.FTZ R13, R127, R20 ;  /* 0x000000147f0d7221 */ /* 0x002fe20000010000 */
[----:B------:R-:W-:Y:S01]  /*6300*/  FADD.FTZ R20, R92, R7 ;  /* 0x000000075c147221 */ /* 0x000fe20000010000 */
[----:B------:R-:W-:Y:S01]  /*6310*/  FFMA.FTZ R7, R67, UR37, -R101 ;  /* 0x0000002543077c23 */ /* 0x000fe20008010865 */
[----:B------:R-:W-:Y:S02]  /*6320*/  F2FP.SATFINITE.E4M3.F32.PACK_AB_MERGE_C R124, R127, R124, RZ ;  /* 0x0000007c7f7c723e */ /* 0x000fe400048070ff */
[----:B------:R-:W-:Y:S02]  /*6330*/  FADD.FTZ R20, R113, R20 ;  /* 0x0000001471147221 */ /* 0x000fe40000010000 */
[----:B------:R-:W1:Y:S01]  /*6340*/  MUFU.EX2 R114, R114 ;  /* 0x0000007200727308 */ /* 0x000e620000000800 */
[----:B--2---:R-:W-:Y:S01]  /*6350*/  FADD.FTZ R8, R110, R13 ;  /* 0x0000000d6e087221 */ /* 0x004fe20000010000 */
[----:B------:R-:W-:Y:S01]  /*6360*/  FADD.FTZ R15, R93, R20 ;  /* 0x000000145d0f7221 */ /* 0x000fe20000010000 */
[----:B------:R-:W-:-:S03]  /*6370*/  F2FP.SATFINITE.E4M3.F32.PACK_AB_MERGE_C R221, R107, R106, R124 ;  /* 0x0000006a6bdd723e */ /* 0x000fc6000480707c */
[----:B------:R-:W-:Y:S02]  /*6380*/  FADD.FTZ R14, R96, R15 ;  /* 0x0000000f600e7221 */ /* 0x000fe40000010000 */
[----:B------:R-:W2:Y:S01]  /*6390*/  MUFU.EX2 R115, R115 ;  /* 0x0000007300737308 */ /* 0x000ea20000000800 */
[----:B0-----:R-:W-:Y:S01]  /*63a0*/  FADD.FTZ R13, R111, R8 ;  /* 0x000000086f0d7221 */ /* 0x001fe20000010000 */
[----:B------:R-:W-:-:S04]  /*63b0*/  FADD.FTZ R15, R97, R14 ;  /* 0x0000000e610f7221 */ /* 0x000fc80000010000 */
[----:B------:R-:W-:Y:S02]  /*63c0*/  FADD.FTZ R15, R100, R15 ;  /* 0x0000000f640f7221 */ /* 0x000fe40000010000 */
[----:B------:R-:W0:Y:S01]  /*63d0*/  MUFU.EX2 R90, R90 ;  /* 0x0000005a005a7308 */ /* 0x000e220000000800 */
[----:B-1----:R-:W-:Y:S01]  /*63e0*/  FADD.FTZ R8, R114, R13 ;  /* 0x0000000d72087221 */ /* 0x002fe20000010000 */
[----:B------:R-:W-:-:S04]  /*63f0*/  FADD.FTZ R14, R72, R15 ;  /* 0x0000000f480e7221 */ /* 0x000fc80000010000 */
[----:B------:R-:W-:Y:S01]  /*6400*/  FADD.FTZ R15, R73, R14 ;  /* 0x0000000e490f7221 */ /* 0x000fe20000010000 */
[----:B------:R-:W-:Y:S01]  /*6410*/  F2FP.SATFINITE.E4M3.F32.PACK_AB_MERGE_C R14, R61, R60, RZ ;  /* 0x0000003c3d0e723e */ /* 0x000fe200048070ff */
[----:B------:R-:W1:Y:S01]  /*6420*/  MUFU.EX2 R91, R91 ;  /* 0x0000005b005b7308 */ /* 0x000e620000000800 */
[C---:B--2---:R-:W-:Y:S01]  /*6430*/  FADD.FTZ R13, R115.reuse, R8 ;  /* 0x00000008730d7221 */ /* 0x044fe20000010000 */
[----:B------:R-:W-:Y:S01]  /*6440*/  FADD.FTZ R76, R76, R15 ;  /* 0x0000000f4c4c7221 */ /* 0x000fe20000010000 */
[----:B------:R-:W-:-:S03]  /*6450*/  F2FP.SATFINITE.E4M3.F32.PACK_AB_MERGE_C R114, R115, R114, RZ ;  /* 0x000000727372723e */ /* 0x000fc600048070ff */
[----:B------:R-:W-:Y:S01]  /*6460*/  FADD.FTZ R77, R77, R76 ;  /* 0x0000004c4d4d7221 */ /* 0x000fe20000010000 */
[----:B------:R-:W-:Y:S01]  /*6470*/  F2FP.SATFINITE.E4M3.F32.PACK_AB_MERGE_C R223, R111, R110, R114 ;  /* 0x0000006e6fdf723e */ /* 0x000fe20004807072 */
[----:B------:R-:W2:Y:S01]  /*6480*/  MUFU.EX2 R118, R118 ;  /* 0x0000007600767308 */ /* 0x000ea20000000800 */
[----:B0-----:R-:W-:Y:S01]  /*6490*/  FADD.FTZ R8, R90, R13 ;  /* 0x0000000d5a087221 */ /* 0x001fe20000010000 */
[----:B------:R-:W-:-:S04]  /*64a0*/  FADD.FTZ R80, R80, R77 ;  /* 0x0000004d50507221 */ /* 0x000fc80000010000 */
[----:B------:R-:W-:Y:S02]  /*64b0*/  FADD.FTZ R81, R81, R80 ;  /* 0x0000005051517221 */ /* 0x000fe40000010000 */
[----:B------:R-:W0:Y:S01]  /*64c0*/  MUFU.EX2 R119, R119 ;  /* 0x0000007700777308 */ /* 0x000e220000000800 */
[----:B-1----:R-:W-:Y:S01]  /*64d0*/  FADD.FTZ R13, R91, R8 ;  /* 0x000000085b0d7221 */ /* 0x002fe20000010000 */
[----:B------:R-:W-:-:S04]  /*64e0*/  FADD.FTZ R84, R84, R81 ;  /* 0x0000005154547221 */ /* 0x000fc80000010000 */
[----:B------:R-:W-:Y:S02]  /*64f0*/  FADD.FTZ R85, R85, R84 ;  /* 0x0000005455557221 */ /* 0x000fe40000010000 */
        /* <DEDUP_REMOVED lines=11> */
[----:B0-----:R-:W-:-:S07]  /*65b0*/  FADD.FTZ R8, R98, R13 ;  /* 0x0000000d62087221 */ /* 0x001fce0000010000 */
[----:B------:R-:W0:Y:S01]  /*65c0*/  MUFU.EX2 R75, R75 ;  /* 0x0000004b004b7308 */ /* 0x000e220000000800 */
[C---:B-1----:R-:W-:Y:S01]  /*65d0*/  FADD.FTZ R13, R99.reuse, R8 ;  /* 0x00000008630d7221 */ /* 0x042fe20000010000 */
[----:B------:R-:W-:-:S04]  /*65e0*/  F2FP.SATFINITE.E4M3.F32.PACK_AB_MERGE_C R98, R99, R98, RZ ;  /* 0x000000626362723e */ /* 0x000fc800048070ff */
[----:B------:R-:W-:Y:S02]  /*65f0*/  F2FP.SATFINITE.E4M3.F32.PACK_AB_MERGE_C R219, R95, R94, R98 ;  /* 0x0000005e5fdb723e */ /* 0x000fe40004807062 */
[----:B------:R-:W1:Y:S01]  /*6600*/  MUFU.EX2 R102, R102 ;  /* 0x0000006600667308 */ /* 0x000e620000000800 */
[----:B--2---:R-:W-:-:S07]  /*6610*/  FADD.FTZ R8, R74, R13 ;  /* 0x0000000d4a087221 */ /* 0x004fce0000010000 */
        /* <DEDUP_REMOVED lines=15> */
[----:B0-----:R-:W-:Y:S01]  /*6710*/  F2FP.SATFINITE.E4M3.F32.PACK_AB_MERGE_C R208, R57, R56, R14 ;  /* 0x0000003839d0723e */ /* 0x001fe2000480700e */
[----:B------:R-:W-:-:S04]  /*6720*/  FADD.FTZ R56, R56, R85 ;  /* 0x0000005538387221 */ /* 0x000fc80000010000 */
[----:B------:R-:W-:Y:S02]  /*6730*/  FADD.FTZ R57, R57, R56 ;  /* 0x0000003839397221 */ /* 0x000fe40000010000 */
[----:B------:R-:W-:Y:S01]  /*6740*/  MUFU.EX2 R68, R68 ;  /* 0x0000004400447308 */ /* 0x000fe20000000800 */
[C---:B-1----:R-:W-:Y:S01]  /*6750*/  FADD.FTZ R13, R83.reuse, R8 ;  /* 0x00000008530d7221 */ /* 0x042fe20000010000 */
[----:B------:R-:W-:Y:S01]  /*6760*/  FADD.FTZ R60, R60, R57 ;  /* 0x000000393c3c7221 */ /* 0x000fe20000010000 */
[----:B------:R-:W-:-:S03]  /*6770*/  F2FP.SATFINITE.E4M3.F32.PACK_AB_MERGE_C R82, R83, R82, RZ ;  /* 0x000000525352723e */ /* 0x000fc600048070ff */
[----:B------:R-:W-:Y:S01]  /*6780*/  FADD.FTZ R61, R61, R60 ;  /* 0x0000003c3d3d7221 */ /* 0x000fe20000010000 */
[----:B------:R-:W-:Y:S01]  /*6790*/  F2FP.SATFINITE.E4M3.F32.PACK_AB_MERGE_C R215, R79, R78, R82 ;  /* 0x0000004e4fd7723e */ /* 0x000fe20004807052 */
[----:B------:R-:W0:Y:S01]  /*67a0*/  MUFU.EX2 R69, R69 ;  /* 0x0000004500457308 */ /* 0x000e220000000800 */
[----:B--2---:R-:W-:-:S07]  /*67b0*/  FADD.FTZ R8, R58, R13 ;  /* 0x0000000d3a087221 */ /* 0x004fce0000010000 */
        /* <DEDUP_REMOVED lines=14> */
[----:B------:R-:W1:Y:S01]  /*68a0*/  MUFU.EX2 R7, R7 ;  /* 0x0000000700077308 */ /* 0x000e620000000800 */
[C---:B--2---:R-:W-:Y:S01]  /*68b0*/  FADD.FTZ R13, R12.reuse, R13 ;  /* 0x0000000d0c0d7221 */ /* 0x044fe20000010000 */
        /* <DEDUP_REMOVED lines=17> */
[C---:B-1----:R-:W-:Y:S01]  /*69d0*/  F2FP.SATFINITE.E4M3.F32.PACK_AB_MERGE_C R70, R71.reuse, R70, RZ ;  /* 0x000000464746723e */ /* 0x042fe200048070ff */
[----:B------:R-:W-:Y:S01]  /*69e0*/  FADD.FTZ R71, R71, R8 ;  /* 0x0000000847477221 */ /* 0x000fe20000010000 */
[----:B------:R-:W-:Y:S02]  /*69f0*/  FADD.FTZ R0, R0, R41 ;  /* 0x0000002900007221 */ /* 0x000fe40000010000 */
[----:B------:R-:W-:Y:S02]  /*6a00*/  F2FP.SATFINITE.E4M3.F32.PACK_AB_MERGE_C R211, R7, R6, R70 ;  /* 0x0000000607d3723e */ /* 0x000fe40004807046 */
[----:B------:R-:W-:Y:S01]  /*6a10*/  FADD.FTZ R45, R45, R0 ;  /* 0x000000002d2d7221 */ /* 0x000fe20000010000 */
        /* <DEDUP_REMOVED lines=56> */
[----:B------:R-:W-:Y:S01]  /*6da0*/  FADD.FTZ R32, R32, R29 ;  /* 0x0000001d20207221 */ /* 0x000fe20000010000 */
[----:B------:R-:W-:-:S03]  /*6db0*/  VIADD R6, R16, 0xfffffffe ;  /* 0xfffffffe10067836 */ /* 0x000fc60000000000 */
[----:B------:R-:W-:Y:S02]  /*6dc0*/  FADD.FTZ R33, R33, R32 ;  /* 0x0000002021217221 */ /* 0x000fe40000010000 */
[----:B------:R-:W-:Y:S01]  /*6dd0*/  MUFU.EX2 R38, R38 ;  /* 0x0000002600267308 */ /* 0x000fe20000000800 */
[----:B-1----:R-:W-:Y:S01]  /*6de0*/  FADD.FTZ R0, R34, R31 ;  /* 0x0000001f22007221 */ /* 0x002fe20000010000 */
        /* <DEDUP_REMOVED lines=19> */
.L_x_6840:
[----:B------:R-:W-:-:S11]  /*6f20*/  UISETP.NE.AND UP2, UPT, UR7, 0x1, UPT ;  /* 0x000000010700788c */ /* 0x000fd6000bf45270 */
[----:B------:R-:W-:Y:S02]  /*6f30*/  @UP2 ULDC.64 UR12, c[0x0][0x9e8] ;  /* 0x00027a00000c2ab9 */ /* 0x000fe40000000a00 */
[----:B------:R-:W-:-:S04]  /*6f40*/  UIMAD.WIDE.U32 UR8, UR6, UR12, URZ ;  /* 0x0000000c060872a5 */ /* 0x000fc8000f8e003f */
[----:B------:R-:W-:-:S12]  /*6f50*/  @UP2 USHF.R.U32.HI UR6, URZ, UR13, UR9 ;  /* 0x0000000d3f062299 */ /* 0x000fd80008011609 */
.L_x_6841:
[----:B------:R-:W-:-:S04]  /*6f60*/  UIMAD UR6, UR6, UR7, UR7 ;  /* 0x00000007060672a4 */ /* 0x000fc8000f8e0207 */
[----:B------:R-:W-:-:S04]  /*6f70*/  UISETP.LT.AND UP2, UPT, UR10, UR6, UPT ;  /* 0x000000060a00728c */ /* 0x000fc8000bf41270 */
[----:B------:R-:W-:-:S12]  /*6f80*/  USEL UR10, UR10, UR6, UP2 ;  /* 0x000000060a0a7287 */ /* 0x000fd80009000000 */
.L_x_6839:
[----:B------:R-:W-:Y:S01]  /*6f90*/  UMOV UR6, URZ ;  /* 0x0000003f00067c82 */ /* 0x000fe20008000000 */
[----:B------:R-:W-:Y:S01]  /*6fa0*/  UMOV UR7, UR10 ;  /* 0x0000000a00077c82 */ /* 0x000fe20008000000 */
[----:B------:R-:W0:Y:S01]  /*6fb0*/  S2UR UR28, SR_CgaCtaId ;  /* 0x00000000001c79c3 */ /* 0x000e220000008800 */
[----:B------:R-:W-:Y:S01]  /*6fc0*/  UIMAD.WIDE UR6, UR10, -0x6db6db6d, UR6 ;  /* 0x924924930a0678a5 */ /* 0x000fe2000f8e0206 */
[----:B------:R-:W-:Y:S01]  /*6fd0*/  CS2R R24, SRZ ;  /* 0x0000000000187805 */ /* 0x000fe2000001ff00 */
[----:B------:R-:W-:Y:S01]  /*6fe0*/  UMOV UR31, URZ ;  /* 0x0000003f001f7c82 */ /* 0x000fe20008000000 */
[----:B------:R-:W-:Y:S01]  /*6ff0*/  UMOV UR29, URZ ;  /* 0x0000003f001d7c82 */ /* 0x000fe20008000000 */
[----:B------:R-:W-:Y:S01]  /*7000*/  USHF.R.U32.HI UR6, URZ, 0x1f, UR7 ;  /* 0x0000001f3f067899 */ /* 0x000fe20008011607 */
[----:B------:R-:W-:Y:S02]  /*7010*/  CS2R R26, SRZ ;  /* 0x00000000001a7805 */ /* 0x000fe4000001ff00 */
[----:B------:R-:W-:-:S02]  /*7020*/  CS2R R28, SRZ ;  /* 0x00000000001c7805 */ /* 0x000fc4000001ff00 */
[----:B------:R-:W-:Y:S01]  /*7030*/  CS2R R30, SRZ ;  /* 0x00000000001e7805 */ /* 0x000fe2000001ff00 */
[----:B------:R-:W-:Y:S01]  /*7040*/  ULEA.HI.SX32 UR6, UR7, UR6, 0x19 ;  /* 0x0000000607067291 */ /* 0x000fe2000f8fca3f */
[----:B------:R-:W-:Y:S02]  /*7050*/  CS2R R32, SRZ ;  /* 0x0000000000207805 */ /* 0x000fe4000001ff00 */
[----:B------:R-:W-:Y:S02]  /*7060*/  CS2R R34, SRZ ;  /* 0x0000000000227805 */ /* 0x000fe4000001ff00 */
[----:B------:R-:W-:Y:S01]  /*7070*/  CS2R R36, SRZ ;  /* 0x0000000000247805 */ /* 0x000fe2000001ff00 */
[----:B------:R-:W-:Y:S01]  /*7080*/  UISETP.LT.AND UP2, UPT, UR39, UR6, UPT ;  /* 0x000000062700728c */ /* 0x000fe2000bf41270 */
[----:B------:R-:W-:Y:S02]  /*7090*/  CS2R R38, SRZ ;  /* 0x0000000000267805 */ /* 0x000fe4000001ff00 */
[----:B------:R-:W-:-:S02]  /*70a0*/  CS2R R40, SRZ ;  /* 0x0000000000287805 */ /* 0x000fc4000001ff00 */
[----:B------:R-:W-:Y:S01]  /*70b0*/  CS2R R42, SRZ ;  /* 0x00000000002a7805 */ /* 0x000fe2000001ff00 */
[----:B------:R-:W-:Y:S01]  /*70c0*/  USEL UR54, UR39, UR6, !UP2 ;  /* 0x0000000627367287 */ /* 0x000fe2000d000000 */
[----:B------:R-:W-:Y:S02]  /*70d0*/  CS2R R44, SRZ ;  /* 0x00000000002c7805 */ /* 0x000fe4000001ff00 */
[----:B------:R-:W-:Y:S02]  /*70e0*/  CS2R R46, SRZ ;  /* 0x00000000002e7805 */ /* 0x000fe4000001ff00 */
[----:B------:R-:W-:Y:S02]  /*70f0*/  CS2R R48, SRZ ;  /* 0x0000000000307805 */ /* 0x000fe4000001ff00 */
[----:B------:R-:W-:Y:S02]  /*7100*/  CS2R R50, SRZ ;  /* 0x0000000000327805 */ /* 0x000fe4000001ff00 */
[----:B------:R-:W-:-:S02]  /*7110*/  CS2R R52, SRZ ;  /* 0x0000000000347805 */ /* 0x000fc4000001ff00 */
[----:B------:R-:W-:Y:S02]  /*7120*/  ISETP.GE.AND P2, PT, R6, UR54, PT ;  /* 0x0000003606007c0c */ /* 0x000fe4000bf46270 */
        /* <DEDUP_REMOVED lines=56> */
.L_x_6860:
        /* <DEDUP_REMOVED lines=9> */
.L_x_6844:
[----:B------:R-:W-:Y:S01]  /*7540*/  ULEA UR6, UR31, UR40, 0x3 ;  /* 0x000000281f067291 */ /* 0x000fe2000f8e183f */
[----:B------:R-:W-:-:S05]  /*7550*/  IMAD.U32 R11, RZ, RZ, UR29 ;  /* 0x0000001dff0b7e24 */ /* 0x000fca000f8e00ff */
[----:B------:R-:W-:-:S04]  /*7560*/  SHF.L.U32 R11, R11, 0x1f, RZ ;  /* 0x0000001f0b0b7819 */ /* 0x000fc800000006ff */
[----:B------:R0:W1:Y:S01]  /*7570*/  SYNCS.PHASECHK.TRANS64.TRYWAIT P2, [UR6+0x2e830], R11 ;  /* 0x02e8300bff0075a7 */ /* 0x0000620008040146 */
[----:B------:R-:W-:Y:S05]  /*7580*/  @!P0 BRA `(.L_x_6845) ;  /* 0x0000000000048947 */ /* 0x000fea0003800000 */
[----:B------:R-:W-:Y:S01]  /*7590*/  BPT.TRAP 0x1 ;  /* 0x000000040000795c */ /* 0x000fe20000300000 */
.L_x_6845:
[----:B-1----:R-:W-:Y:S05]  /*75a0*/  @P2 BRA `(.L_x_6843) ;  /* 0x0000000000082947 */ /* 0x002fea0003800000 */
[----:B------:R-:W1:Y:S02]  /*75b0*/  SYNCS.PHASECHK.TRANS64.TRYWAIT P2, [UR6+0x2e830], R11 ;  /* 0x02e8300bff0075a7 */ /* 0x000e640008040146 */
[----:B-1----:R-:W-:Y:S05]  /*75c0*/  @!P2 BRA `(.L_x_6846) ;  /* 0x0000016000aca947 */ /* 0x002fea0003800000 */
.L_x_6843:
        /* <DEDUP_REMOVED lines=11> */
[----:B------:R-:W-:Y:S01]  /*7680*/  UMOV UR26, UR57 ;  /* 0x00000039001a7c82 */ /* 0x000fe20008000000 */
        /* <DEDUP_REMOVED lines=16> */
[----:B------:R-:W-:Y:S01]  /*7790*/  UMOV UR47, 0x40000040 ;  /* 0x40000040002f7882 */ /* 0x000fe20000000000 */
[----:B------:R-:W-:-:S04]  /*77a0*/  UMOV UR7, 0x40000040 ;  /* 0x4000004000077882 */ /* 0x000fc80000000000 */
        /* <DEDUP_REMOVED lines=127> */
[----:B------:R-:W-:Y:S01]  /*7fa0*/  UMOV UR14, UR18 ;  /* 0x00000012000e7c82 */ /* 0x000fe20008000000 */
[----:B------:R-:W-:Y:S02]  /*7fb0*/  WARPGROUP.DEPBAR.LE gsb0, 0x0 ;  /* 0x00008000000079c5 */ /* 0x000fe40000010000 */
[----:B------:R-:W-:-:S06]  /*7fc0*/  WARPGROUP.ARRIVE ;  /* 0x00000000000079c5 */ /* 0x000fcc0000000000 */
[----:B------:R-:W-:Y:S01]  /*7fd0*/  QGMMA.64x32x32.F32.E4M3.E4M3 R168, gdesc[UR4], R168, gsb0 ;  /* 0x0060000004a879f3 */ /* 0x000fe200080008a8 */
[----:B------:R-:W-:Y:S01]  /*7fe0*/  UIADD3 UR6, UR57, 0x406, URZ ;  /* 0x0000040639067890 */ /* 0x000fe2000fffe03f */
[----:B------:R-:W-:-:S06]  /*7ff0*/  UMOV UR7, 0x40000040 ;  /* 0x4000004000077882 */ /* 0x000fcc0000000000 */
[----:B------:R-:W-:Y:S01]  /*8000*/  UMOV UR18, UR6 ;  /* 0x0000000600127c82 */ /* 0x000fe20008000000 */
[----:B------:R-:W-:Y:S02]  /*8010*/  WARPGROUP.DEPBAR.LE gsb0, 0x0 ;  /* 0x00008000000079c5 */ /* 0x000fe40000010000 */
[----:B------:R-:W-:-:S06]  /*8020*/  WARPGROUP.ARRIVE ;  /* 0x00000000000079c5 */ /* 0x000fcc0000000000 */
[----:B------:R-:W-:Y:S01]  /*8030*/  QGMMA.64x32x32.F32.E4M3.E4M3 R152, gdesc[UR8], R152, gsb0 ;  /* 0x00600000089879f3 */ /* 0x000fe20008000898 */
[----:B------:R-:W-:Y:S02]  /*8040*/  UIADD3 UR8, UR57, 0x506, URZ ;  /* 0x0000050639087890 */ /* 0x000fe4000fffe03f */
[----:B------:R-:W-:-:S05]  /*8050*/  UIADD3 UR57, UR57, 0x606, URZ ;  /* 0x0000060639397890 */ /* 0x000fca000fffe03f */
        /* <DEDUP_REMOVED lines=19> */
.L_x_6848:
[----:B------:R-:W-:Y:S01]  /*8190*/  ULEA UR6, UR55, UR40, 0x3 ;  /* 0x0000002837067291 */ /* 0x000fe2000f8e183f */
[----:B------:R-:W-:-:S05]  /*81a0*/  IMAD.U32 R11, RZ, RZ, UR56 ;  /* 0x00000038ff0b7e24 */ /* 0x000fca000f8e00ff */
[----:B------:R-:W-:-:S04]  /*81b0*/  SHF.L.U32 R11, R11, 0x1f, RZ ;  /* 0x0000001f0b0b7819 */ /* 0x000fc800000006ff */
[----:B------:R0:W1:Y:S01]  /*81c0*/  SYNCS.PHASECHK.TRANS64.TRYWAIT P2, [UR6+0x2e850], R11 ;  /* 0x02e8500bff0075a7 */ /* 0x0000620008040146 */
[----:B------:R-:W-:Y:S05]  /*81d0*/  @!P0 BRA `(.L_x_6849) ;  /* 0x0000000000048947 */ /* 0x000fea0003800000 */
[----:B------:R-:W-:Y:S01]  /*81e0*/  BPT.TRAP 0x1 ;  /* 0x000000040000795c */ /* 0x000fe20000300000 */
.L_x_6849:
[----:B-1----:R-:W-:Y:S05]  /*81f0*/  @P2 BRA `(.L_x_6847) ;  /* 0x0000000000082947 */ /* 0x002fea0003800000 */
[----:B------:R-:W1:Y:S02]  /*8200*/  SYNCS.PHASECHK.TRANS64.TRYWAIT P2, [UR6+0x2e850], R11 ;  /* 0x02e8500bff0075a7 */ /* 0x000e640008040146 */
[----:B-1----:R-:W-:Y:S05]  /*8210*/  @!P2 BRA `(.L_x_6850) ;  /* 0x0000015400b0a947 */ /* 0x002fea0003800000 */
.L_x_6847:
[----:B------:R-:W-:Y:S01]  /*8220*/  UIADD3 UR6, UR40, 0x400, URZ ;  /* 0x0000040028067890 */ /* 0x000fe2000fffe03f */
[----:B------:R-:W-:Y:S01]  /*8230*/  WARPGROUP.ARRIVE ;  /* 0x00000000000079c5 */ /* 0x000fe20000000000 */
[----:B------:R-:W-:Y:S01]  /*8240*/  UMOV UR7, 0xc0000010 ;  /* 0xc000001000077882 */ /* 0x000fe20000000000 */
[----:B------:R-:W-:Y:S01]  /*8250*/  PLOP3.LUT P2, PT, PT, PT, UP0, 0x80, 0x0 ;  /* 0x000000000000781c */ /* 0x000fe20003f4f008 */
[----:B------:R-:W-:Y:S01]  /*8260*/  USHF.R.U32.HI UR6, URZ, 0x4, UR6 ;  /* 0x000000043f067899 */ /* 0x000fe20008011606 */
[----:B------:R-:W-:Y:S01]  /*8270*/  PLOP3.LUT P3, PT, PT, PT, UP0, 0x80, 0x0 ;  /* 0x000000000000781c */ /* 0x000fe20003f6f008 */
[----:B01----:R-:W-:Y:S02]  /*8280*/  IMAD.U32 R11, RZ, RZ, UR31 ;  /* 0x0000001fff0b7e24 */ /* 0x003fe4000f8e00ff */
        /* <DEDUP_REMOVED lines=11> */
[----:B------:R-:W-:Y:S01]  /*8340*/  QGMMA.64x128x32.F32.E4M3.E4M3 R24, R224, gdesc[UR4], R24, gsb0 ;  /* 0x01e00004e0187df3 */ /* 0x000fe20008000818 */
[----:B------:R-:W-:Y:S01]  /*8350*/  UIADD3 UR6, UR8, 0x100, URZ ;  /* 0x0000010008067890 */ /* 0x000fe2000fffe03f */
[----:B------:R-:W-:Y:S01]  /*8360*/  UMOV UR7, 0xc0000010 ;  /* 0xc000001000077882 */ /* 0x000fe20000000000 */
[----:B------:R-:W-:Y:S02]  /*8370*/  WARPGROUP.DEPBAR.LE gsb0, 0x0 ;  /* 0x00008000000079c5 */ /* 0x000fe40000010000 */
[----:B------:R-:W-:-:S07]  /*8380*/  WARPGROUP.ARRIVE ;  /* 0x00000000000079c5 */ /* 0x000fce0000000000 */
        /* <DEDUP_REMOVED lines=26> */
[----:B------:R-:W-:Y:S02]  /*8530*/  @UP0 ULDC UR6, c[0x0][0x44c] ;  /* 0x0001130000060ab9 */ /* 0x000fe40000000800 */
[----:B------:R-:W-:Y:S01]  /*8540*/  @P2 IMAD.HI.U32 R12, R9, UR6, RZ ;  /* 0x00000006090c2c27 */ /* 0x000fe2000f8e00ff */
[----:B------:R-:W-:Y:S01]  /*8550*/  @UP0 ULDC UR6, c[0x0][0x450] ;  /* 0x0001140000060ab9 */ /* 0x000fe20000000800 */
[----:B------:R-:W-:-:S03]  /*8560*/  PLOP3.LUT P2, PT, PT, PT, UP1, 0x40, 0x0 ;  /* 0x000000000000781c */ /* 0x000fc60003f4e818 */
[----:B------:R-:W-:Y:S02]  /*8570*/  @P3 SHF.R.U32.HI R20, RZ, UR6, R12 ;  /* 0x00000006ff143c19 */ /* 0x000fe4000801160c */
[----:B------:R-:W-:Y:S01]  /*8580*/  IADD3 R12, -R18, 0xb, RZ ;  /* 0x0000000b120c7810 */ /* 0x000fe20007ffe1ff */
[----:B------:R-:W-:Y:S02]  /*8590*/  WARPGROUP.DEPBAR.LE gsb0, 0x0 ;  /* 0x00008000000079c5 */ /* 0x000fe40000010000 */
[----:B------:R-:W0:Y:S02]  /*85a0*/  SHFL.IDX PT, R200, R20, RZ, 0x1c1f ;  /* 0x001c1fff14c87589 */ /* 0x000e2400000e0000 */
        /* <DEDUP_REMOVED lines=23> */
.L_x_6853:
[----:B------:R-:W-:-:S05]  /*8720*/  IMAD.U32 R201, RZ, RZ, UR43 ;  /* 0x0000002bffc97e24 */ /* 0x000fca000f8e00ff */
[----:B------:R-:W-:-:S13]  /*8730*/  ISETP.NE.AND P2, PT, R201, 0x1, PT ;  /* 0x00000001c900780c */ /* 0x000fda0003f45270 */
[----:B------:R-:W0:Y:S02]  /*8740*/  @P2 LDC.64 R202, c[0x0][0x9e8] ;  /* 0x00027a00ffca2b82 */ /* 0x000e240000000a00 */
[----:B0-----:R-:W-:-:S05]  /*8750*/  @P2 IMAD.HI.U32 R200, R22, R202, RZ ;  /* 0x000000ca16c82227 */ /* 0x001fca00078e00ff */
[----:B------:R-:W-:-:S07]  /*8760*/  @P2 SHF.R.U32.HI R22, RZ, R203, R200 ;  /* 0x000000cbff162219 */ /* 0x000fce00000116c8 */
.L_x_6854:
[----:B------:R-:W-:Y:S05]  /*8770*/  BSYNC B0 ;  /* 0x0000000000007941 */ /* 0x000fea0003800000 */
.L_x_6852:
[----:B------:R-:W-:-:S05]  /*8780*/  IMAD R22, R22, R201, R11 ;  /* 0x000000c916167224 */ /* 0x000fca00078e020b */
[----:B------:R-:W-:Y:S02]  /*8790*/  VIADDMNMX R13, R22, R201, R13, PT ;  /* 0x000000c9160d7246 */ /* 0x000fe4000380010d */
[----:B------:R-:W-:-:S07]  /*87a0*/  VIMNMX R12, R12, R22, !PT ;  /* 0x000000160c0c7248 */ /* 0x000fce0007fe0100 */
.L_x_6851:
        /* <DEDUP_REMOVED lines=20> */
[----:B------:R-:W-:Y:S02]  /*88f0*/  LOP3.LUT R0, R0, 0xfffeffff, RZ, 0xc0, !PT ;  /* 0xfffeffff00007812 */ /* 0x000fe400078ec0ff */
[----:B------:R-:W-:Y:S02]  /*8900*/  FSEL R189, R189, -INF , !P2 ;  /* 0xff800000bdbd7808 */ /* 0x000fe40005000000 */
[----:B------:R-:W-:-:S02]  /*8910*/  ISETP.GT.AND P2, PT, R12, 0x10, !P4 ;  /* 0x000000100c00780c */ /* 0x000fc40006744270 */
[----:B------:R-:W-:Y:S02]  /*8920*/  @P4 LOP3.LUT R0, R0, 0x10000, RZ, 0xfc, !PT ;  /* 0x0001000000004812 */ /* 0x000fe400078efcff */
[----:B------:R-:W-:Y:S02]  /*8930*/  ISETP.LT.OR P2, PT, R13, 0x11, P2 ;  /* 0x000000110d00780c */ /* 0x000fe40001741670 */
[----:B------:R-:W-:Y:S02]  /*8940*/  LOP3.LUT R0, R0, 0xfff7ffff, RZ, 0xc0, !PT ;  /* 0xfff7ffff00007812 */ /* 0x000fe400078ec0ff */
[----:B------:R-:W-:Y:S02]  /*8950*/  FSEL R192, R192, -INF , !P2 ;  /* 0xff800000c0c07808 */ /* 0x000fe40005000000 */
[----:B------:R-:W-:Y:S02]  /*8960*/  @P3 LOP3.LUT R0, R0, 0x80000, RZ, 0xfc, !PT ;  /* 0x0008000000003812 */ /* 0x000fe400078efcff */
[----:B------:R-:W-:-:S02]  /*8970*/  ISETP.GT.AND P2, PT, R12, 0x11, !P3 ;  /* 0x000000110c00780c */ /* 0x000fc40005f44270 */
[----:B------:R-:W-:Y:S02]  /*8980*/  ISETP.GE.AND P3, PT, R21, 0x19, PT ;  /* 0x000000191500780c */ /* 0x000fe40003f66270 */
[----:B------:R-:W-:Y:S02]  /*8990*/  ISETP.LT.OR P2, PT, R13, 0x12, P2 ;  /* 0x000000120d00780c */ /* 0x000fe40001741670 */
[----:B------:R-:W-:Y:S02]  /*89a0*/  LOP3.LUT R0, R0, 0xfffbffff, RZ, 0xc0, !PT ;  /* 0xfffbffff00007812 */ /* 0x000fe400078ec0ff */
[----:B------:R-:W-:Y:S02]  /*89b0*/  FSEL R193, R193, -INF , !P2 ;  /* 0xff800000c1c17808 */ /* 0x000fe40005000000 */
[----:B------:R-:W-:Y:S02]  /*89c0*/  ISETP.GT.AND P2, PT, R12, 0x18, !P3 ;  /* 0x000000180c00780c */ /* 0x000fe40005f44270 */
[----:B------:R-:W-:-:S02]  /*89d0*/  ISETP.GE.AND P4, PT, R21, 0x22, PT ;  /* 0x000000221500780c */ /* 0x000fc40003f86270 */
[----:B------:R-:W-:Y:S02]  /*89e0*/  ISETP.LT.OR P2, PT, R13, 0x19, P2 ;  /* 0x000000190d00780c */ /* 0x000fe40001741670 */
[----:B------:R-:W-:Y:S02]  /*89f0*/  @P3 LOP3.LUT R0, R0, 0x40000, RZ, 0xfc, !PT ;  /* 0x0004000000003812 */ /* 0x000fe400078efcff */
[----:B------:R-:W-:Y:S02]  /*8a00*/  ISETP.GE.AND P3, PT, R21, 0x1a, PT ;  /* 0x0000001a1500780c */ /* 0x000fe40003f66270 */
[----:B------:R-:W-:Y:S02]  /*8a10*/  FSEL R196, R196, -INF , !P2 ;  /* 0xff800000c4c47808 */ /* 0x000fe40005000000 */
[----:B------:R-:W-:Y:S02]  /*8a20*/  ISETP.GT.AND P2, PT, R12, 0x19, !P3 ;  /* 0x000000190c00780c */ /* 0x000fe40005f44270 */
[----:B------:R-:W-:-:S02]  /*8a30*/  LOP3.LUT R0, R0, 0xfffdffff, RZ, 0xc0, !PT ;  /* 0xfffdffff00007812 */ /* 0x000fc400078ec0ff */
[----:B------:R-:W-:Y:S02]  /*8a40*/  ISETP.LT.OR P2, PT, R13, 0x1a, P2 ;  /* 0x0000001a0d00780c */ /* 0x000fe40001741670 */
[----:B------:R-:W-:Y:S02]  /*8a50*/  @P4 LOP3.LUT R16, R16, 0x2, RZ, 0xfc, !PT ;  /* 0x0000000210104812 */ /* 0x000fe400078efcff */
[----:B------:R-:W-:Y:S02]  /*8a60*/  FSEL R197, R197, -INF , !P2 ;  /* 0xff800000c5c57808 */ /* 0x000fe40005000000 */
[----:B------:R-:W-:Y:S02]  /*8a70*/  ISETP.GE.AND P2, PT, R21, 0x21, PT ;  /* 0x000000211500780c */ /* 0x000fe40003f46270 */
[----:B------:R-:W-:Y:S02]  /*8a80*/  @P3 LOP3.LUT R0, R0, 0x20000, RZ, 0xfc, !PT ;  /* 0x0002000000003812 */ /* 0x000fe400078efcff */
[----:B------:R-:W-:-:S02]  /*8a90*/  ISETP.GT.AND P3, PT, R12, 0x20, !P2 ;  /* 0x000000200c00780c */ /* 0x000fc40005764270 */
[----:B------:R-:W-:Y:S02]  /*8aa0*/  LOP3.LUT R16, R16, 0xfffffffb, RZ, 0xc0, !PT ;  /* 0xfffffffb10107812 */ /* 0x000fe400078ec0ff */
[----:B------:R-:W-:Y:S02]  /*8ab0*/  ISETP.LT.OR P3, PT, R13, 0x21, P3 ;  /* 0x000000210d00780c */ /* 0x000fe40001f61670 */
[----:B------:R-:W-:Y:S02]  /*8ac0*/  LOP3.LUT R0, R0, 0xffffff7f, RZ, 0xc0, !PT ;  /* 0xffffff7f00007812 */ /* 0x000fe400078ec0ff */
[----:B------:R-:W-:Y:S02]  /*8ad0*/  FSEL R168, R168, -INF , !P3 ;  /* 0xff800000a8a87808 */ /* 0x000fe40005800000 */
[----:B------:R-:W-:Y:S02]  /*8ae0*/  ISETP.GT.AND P3, PT, R12, 0x21, !P4 ;  /* 0x000000210c00780c */ /* 0x000fe40006764270 */
[----:B------:R-:W-:-:S02]  /*8af0*/  ISETP.GE.AND P4, PT, R21, 0x29, PT ;  /* 0x000000291500780c */ /* 0x000fc40003f86270 */
        /* <DEDUP_REMOVED lines=17> */
[----:B------:R-:W-:Y:S02]  /*8c10*/  @P4 LOP3.LUT R0, R0, 0x80, RZ, 0xfc, !PT ;  /* 0x0000008000004812 */ /* 0x000fe400078efcff */
[----:B------:R-:W-:Y:S02]  /*8c20*/  ISETP.GE.AND P4, PT, R21, 0x32, PT ;  /* 0x000000321500780c */ /* 0x000fe40003f86270 */
[----:B------:R-:W-:Y:S02]  /*8c30*/  LOP3.LUT R0, R0, 0xffffffbf, RZ, 0xc0, !PT ;  /* 0xffffffbf00007812 */ /* 0x000fe400078ec0ff */
[----:B------:R-:W-:-:S04]  /*8c40*/  ISETP.GT.AND P3, PT, R12, 0x31, !P4 ;  /* 0x000000310c00780c */ /* 0x000fc80006764270 */
        /* <DEDUP_REMOVED lines=246> */
[----:B------:R-:W-:-:S04]  /*9bb0*/  ISETP.GT.AND P6, PT, R12, RZ, !P6 ;  /* 0x000000ff0c00720c */ /* 0x000fc800077c4270 */
        /* <DEDUP_REMOVED lines=25> */
.L_x_6857:
[----:B------:R-:W-:-:S05]  /*9d50*/  IMAD.U32 R22, RZ, RZ, UR43 ;  /* 0x0000002bff167e24 */ /* 0x000fca000f8e00ff */
[----:B------:R-:W-:-:S13]  /*9d60*/  ISETP.NE.AND P6, PT, R22, 0x1, PT ;  /* 0x000000011600780c */ /* 0x000fda0003fc5270 */
[----:B------:R-:W0:Y:S02]  /*9d70*/  @P6 LDC.64 R12, c[0x0][0x9e8] ;  /* 0x00027a00ff0c6b82 */ /* 0x000e240000000a00 */
[----:B0-----:R-:W-:-:S05]  /*9d80*/  @P6 IMAD.HI.U32 R12, R20, R12, RZ ;  /* 0x0000000c140c6227 */ /* 0x001fca00078e00ff */
[----:B------:R-:W-:-:S07]  /*9d90*/  @P6 SHF.R.U32.HI R20, RZ, R13, R12 ;  /* 0x0000000dff146219 */ /* 0x000fce000001160c */
.L_x_6858:
[----:B------:R-:W-:Y:S05]  /*9da0*/  BSYNC B0 ;  /* 0x0000000000007941 */ /* 0x000fea0003800000 */
.L_x_6856:
[----:B------:R-:W-:-:S05]  /*9db0*/  IMAD R11, R20, R22, R11 ;  /* 0x00000016140b7224 */ /* 0x000fca00078e020b */
[----:B------:R-:W-:Y:S02]  /*9dc0*/  VIADDMNMX R15, R11, R22, R15, PT ;  /* 0x000000160b0f7246 */ /* 0x000fe4000380010f */
[----:B------:R-:W-:-:S07]  /*9dd0*/  VIMNMX R14, R14, R11, !PT ;  /* 0x0000000b0e0e7248 */ /* 0x000fce0007fe0100 */
.L_x_6855:
        /* <DEDUP_REMOVED lines=40> */
[----:B------:R-:W-:Y:S02]  /*a060*/  ISETP.GT.AND P2, PT, R14, 0x38, !P6 ;  /* 0x000000380e00780c */ /* 0x000fe40007744270 */
[----:B------:R-:W-:-:S02]  /*a070*/  LOP3.LUT P6, RZ, R16, 0x4000000, RZ, 0xc0, !PT ;  /* 0x0400000010ff7812 */ /* 0x000fc400078cc0ff */
        /* <DEDUP_REMOVED lines=73> */
[----:B------:R-:W-:Y:S02]  /*a510*/  ISETP.GT.AND P2, PT, R14, 0x61, !P6 ;  /* 0x000000610e00780c */ /* 0x000fe40007744270 */
[----:B------:R-:W-:Y:S02]  /*a520*/  LOP3.LUT P6, RZ, R16, 0x8000, RZ, 0xc0, !PT ;  /* 0x0000800010ff7812 */ /* 0x000fe400078cc0ff */
        /* <DEDUP_REMOVED lines=20> */
[----:B------:R-:W-:Y:S01]  /*a670*/  FMNMX.FTZ R20, R101, R12, !PT ;  /* 0x0000000c65147209 */ /* 0x000fe20007810000 */
[----:B------:R-:W-:Y:S01]  /*a680*/  IMAD.U32 R12, RZ, RZ, UR37 ;  /* 0x00000025ff0c7e24 */ /* 0x000fe2000f8e00ff */
[----:B------:R-:W-:-:S02]  /*a690*/  ISETP.LT.OR P2, PT, R15, 0x71, P2 ;  /* 0x000000710f00780c */ /* 0x000fc40001741670 */
[----:B------:R-:W-:Y:S01]  /*a6a0*/  ISETP.GT.AND P3, PT, R14, 0xd0, !P3 ;  /* 0x000000d00e00780c */ /* 0x000fe20005f64270 */
[----:B------:R-:W0:Y:S01]  /*a6b0*/  SHFL.BFLY PT, R11, R20, 0x2, 0x1f ;  /* 0x0c401f00140b7f89 */ /* 0x000e2200000e0000 */
[----:B------:R-:W-:Y:S02]  /*a6c0*/  FSEL R146, R146, -INF , !P2 ;  /* 0xff80000092927808 */ /* 0x000fe40005000000 */
[----:B------:R-:W-:Y:S02]  /*a6d0*/  LOP3.LUT P2, RZ, R16, 0x400000, RZ, 0xc0, !PT ;  /* 0x0040000010ff7812 */ /* 0x000fe4000784c0ff */
[C---:B------:R-:W-:Y:S02]  /*a6e0*/  ISETP.GT.AND P4, PT, R14.reuse, 0xd1, !P4 ;  /* 0x000000d10e00780c */ /* 0x040fe40006784270 */
[C---:B------:R-:W-:Y:S02]  /*a6f0*/  ISETP.GT.AND P2, PT, R14.reuse, 0x71, !P2 ;  /* 0x000000710e00780c */ /* 0x040fe40005744270 */
[----:B------:R-:W-:-:S02]  /*a700*/  ISETP.GT.AND P5, PT, R14, 0xd8, !P5 ;  /* 0x000000d80e00780c */ /* 0x000fc40006fa4270 */
[C---:B------:R-:W-:Y:S02]  /*a710*/  ISETP.LT.OR P2, PT, R15.reuse, 0x72, P2 ;  /* 0x000000720f00780c */ /* 0x040fe40001741670 */
[----:B------:R-:W-:Y:S02]  /*a720*/  ISETP.LT.OR P3, PT, R15, 0xd1, P3 ;  /* 0x000000d10f00780c */ /* 0x000fe40001f61670 */
[----:B------:R-:W-:Y:S02]  /*a730*/  FSEL R147, R147, -INF , !P2 ;  /* 0xff80000093937808 */ /* 0x000fe40005000000 */
[----:B------:R-:W-:Y:S02]  /*a740*/  LOP3.LUT P2, RZ, R16, 0x200000, RZ, 0xc0, !PT ;  /* 0x0020000010ff7812 */ /* 0x000fe4000784c0ff */
[----:B------:R-:W-:Y:S02]  /*a750*/  ISETP.LT.OR P4, PT, R15, 0xd2, P4 ;  /* 0x000000d20f00780c */ /* 0x000fe40002781670 */
[----:B------:R-:W-:-:S02]  /*a760*/  ISETP.GT.AND P2, PT, R14, 0x78, !P2 ;  /* 0x000000780e00780c */ /* 0x000fc40005744270 */
[----:B------:R-:W-:Y:S02]  /*a770*/  FSEL R98, R98, -INF , !P3 ;  /* 0xff80000062627808 */ /* 0x000fe40005800000 */
[C---:B------:R-:W-:Y:S02]  /*a780*/  ISETP.LT.OR P2, PT, R15.reuse, 0x79, P2 ;  /* 0x000000790f00780c */ /* 0x040fe40001741670 */
[----:B0-----:R-:W-:Y:S02]  /*a790*/  FMNMX.FTZ R22, R20, R11, !PT ;  /* 0x0000000b14167209 */ /* 0x001fe40007810000 */
[----:B------:R-:W-:Y:S02]  /*a7a0*/  FSEL R150, R150, -INF , !P2 ;  /* 0xff80000096967808 */ /* 0x000fe40005000000 */
[----:B------:R-:W-:Y:S01]  /*a7b0*/  LOP3.LUT P2, RZ, R16, 0x100000, RZ, 0xc0, !PT ;  /* 0x0010000010ff7812 */ /* 0x000fe2000784c0ff */
[----:B------:R-:W0:Y:S01]  /*a7c0*/  SHFL.BFLY PT, R11, R22, 0x1, 0x1f ;  /* 0x0c201f00160b7f89 */ /* 0x000e2200000e0000 */
[----:B------:R-:W-:-:S02]  /*a7d0*/  ISETP.LT.OR P5, PT, R15, 0xd9, P5 ;  /* 0x000000d90f00780c */ /* 0x000fc40002fa1670 */
[----:B------:R-:W-:Y:S02]  /*a7e0*/  ISETP.GT.AND P2, PT, R14, 0x79, !P2 ;  /* 0x000000790e00780c */ /* 0x000fe40005744270 */
[----:B------:R-:W-:Y:S02]  /*a7f0*/  FSEL R99, R99, -INF , !P4 ;  /* 0xff80000063637808 */ /* 0x000fe40006000000 */
[----:B------:R-:W-:Y:S02]  /*a800*/  ISETP.LT.OR P2, PT, R15, 0x7a, P2 ;  /* 0x0000007a0f00780c */ /* 0x000fe40001741670 */
[----:B------:R-:W-:Y:S02]  /*a810*/  FSEL R102, R102, -INF , !P5 ;  /* 0xff80000066667808 */ /* 0x000fe40006800000 */
[----:B------:R-:W-:Y:S02]  /*a820*/  FSEL R151, R151, -INF , !P2 ;  /* 0xff80000097977808 */ /* 0x000fe40005000000 */
[----:B------:R-:W-:-:S04]  /*a830*/  LOP3.LUT P2, RZ, R16, 0x80000, RZ, 0xc0, !PT ;  /* 0x0008000010ff7812 */ /* 0x000fc8000784c0ff */
[----:B------:R-:W-:-:S04]  /*a840*/  ISETP.GT.AND P2, PT, R14, 0x80, !P2 ;  /* 0x000000800e00780c */ /* 0x000fc80005744270 */
[----:B------:R-:W-:Y:S02]  /*a850*/  ISETP.LT.OR P2, PT, R15, 0x81, P2 ;  /* 0x000000810f00780c */ /* 0x000fe40001741670 */
[----:B0-----:R-:W-:Y:S02]  /*a860*/  FMNMX.FTZ R11, R22, R11, !PT ;  /* 0x0000000b160b7209 */ /* 0x001fe40007810000 */
[----:B------:R-:W-:Y:S02]  /*a870*/  FSEL R122, R122, -INF , !P2 ;  /* 0xff8000007a7a7808 */ /* 0x000fe40005000000 */
[----:B------:R-:W-:Y:S01]  /*a880*/  LOP3.LUT P2, RZ, R16, 0x40000, RZ, 0xc0, !PT ;  /* 0x0004000010ff7812 */ /* 0x000fe2000784c0ff */
[----:B------:R-:W-:-:S03]  /*a890*/  FFMA.FTZ R12, R11, R12, -8 ;  /* 0xc10000000b0c7423 */ /* 0x000fc6000001000c */
        /* <DEDUP_REMOVED lines=264> */
[--C-:B------:R-:W-:Y:S01]  /*b920*/  FFMA.FTZ R190, R191, UR37, -R188.reuse ;  /* 0x00000025bfbe7c23 */ /* 0x100fe200080108bc */
[----:B------:R-:W-:Y:S01]  /*b930*/  FSEL R191, R12, RZ, P2 ;  /* 0x000000ff0cbf7208 */ /* 0x000fe20001000000 */
[--C-:B0-----:R-:W-:Y:S01]  /*b940*/  FFMA.FTZ R192, R13, UR37, -R188.reuse ;  /* 0x000000250dc07c23 */ /* 0x101fe200080108bc */
[----:B------:R-:W-:-:S01]  /*b950*/  FFMA.FTZ R13, R187, UR37, -R188 ;  /* 0x00000025bb0d7c23 */ /* 0x000fc200080108bc */
[----:B------:R0:W-:Y:S01]  /*b960*/  MUFU.EX2 R101, R193 ;  /* 0x000000c100657308 */ /* 0x0001e20000000800 */
[----:B------:R-:W-:-:S01]  /*b970*/  FFMA.FTZ R117, R194, UR37, -R188 ;  /* 0x00000025c2757c23 */ /* 0x000fc200080108bc */
[----:B------:R-:W-:Y:S01]  /*b980*/  FADD.FTZ R191, -R191, R4 ;  /* 0x00000004bfbf7221 */ /* 0x000fe20000010100 */
[----:B------:R-:W-:-:S01]  /*b990*/  FFMA.FTZ R194, R195, UR37, -R188 ;  /* 0x00000025c3c27c23 */ /* 0x000fc200080108bc */
[--C-:B------:R-:W-:Y:S01]  /*b9a0*/  FFMA.FTZ R187, R198, UR37, -R188.reuse ;  /* 0x00000025c6bb7c23 */ /* 0x100fe200080108bc */
[----:B-1----:R-:W-:-:S01]  /*b9b0*/  FFMA.FTZ R196, R199, UR37, -R188 ;  /* 0x00000025c7c47c23 */ /* 0x002fc200080108bc */
[----:B------:R-:W-:Y:S01]  /*b9c0*/  FMUL.FTZ R191, R191, UR37 ;  /* 0x00000025bfbf7c20 */ /* 0x000fe20008410000 */
[----:B------:R-:W-:-:S01]  /*b9d0*/  FFMA.FTZ R170, R170, UR37, -R188 ;  /* 0x00000025aaaa7c23 */ /* 0x000fc200080108bc */
[----:B------:R-:W-:Y:S01]  /*b9e0*/  MUFU.EX2 R192, R192 ;  /* 0x000000c000c07308 */ /* 0x000fe20000000800 */
[----:B--2---:R-:W-:-:S01]  /*b9f0*/  FFMA.FTZ R195, R116, R8, R21 ;  /* 0x0000000874c37223 */ /* 0x004fc20000010015 */
[--C-:B0-----:R-:W-:Y:S01]  /*ba00*/  FFMA.FTZ R193, R142, UR37, -R188.reuse ;  /* 0x000000258ec17c23 */ /* 0x101fe200080108bc */
        /* <DEDUP_REMOVED lines=51> */
[--C-:B------:R-:W-:Y:S01]  /*bd40*/  FFMA.FTZ R90, R90, UR37, -R188.reuse ;  /* 0x000000255a5a7c23 */ /* 0x100fe200080108bc */
[----:B------:R-:W-:-:S01]  /*bd50*/  FFMA.FTZ R91, R91, UR37, -R188 ;  /* 0x000000255b5b7c23 */ /* 0x000fc200080108bc */
[----:B------:R0:W-:Y:S01]  /*bd60*/  MUFU.EX2 R4, R193 ;  /* 0x000000c100047308 */ /* 0x0001e20000000800 */
[----:B-1----:R-:W-:-:S01]  /*bd70*/  FADD.FTZ R8, R194, R7 ;  /* 0x00000007c2087221 */ /* 0x002fc20000010000 */
[--C-:B------:R-:W-:Y:S01]  /*bd80*/  FFMA.FTZ R94, R94, UR37, -R188.reuse ;  /* 0x000000255e5e7c23 */ /* 0x100fe200080108bc */
[----:B------:R-:W-:-:S01]  /*bd90*/  FFMA.FTZ R102, R102, UR37, -R188 ;  /* 0x0000002566667c23 */ /* 0x000fc200080108bc */
[----:B------:R-:W-:-:S04]  /*bda0*/  FFMA.FTZ R103, R103, UR37, -R188 ;  /* 0x0000002567677c23 */ /* 0x000fc800080108bc */
        /* <DEDUP_REMOVED lines=125> */
[--C-:B------:R-:W-:Y:S01]  /*c580*/  FFMA.FTZ R193, R95, UR37, -R188.reuse ;  /* 0x000000255fc17c23 */ /* 0x100fe200080108bc */
[----:B------:R-:W-:-:S05]  /*c590*/  FFMA.FTZ R95, R98, UR37, -R188 ;  /* 0x00000025625f7c23 */ /* 0x000fca00080108bc */
        /* <DEDUP_REMOVED lines=18> */
[----:B------:R-:W-:-:S06]  /*c6c0*/  FFMA.FTZ R98, R99, UR37, -R188 ;  /* 0x0000002563627c23 */ /* 0x000fcc00080108bc */
        /* <DEDUP_REMOVED lines=39> */
.L_x_6859:
        /* <DEDUP_REMOVED lines=129> */
[----:B------:R-:W-:Y:S01]  /*d150*/  IMAD.MOV.U32 R5, RZ, RZ, R11 ;  /* 0x000000ffff057224 */ /* 0x000fe200078e000b */
[----:B------:R-:W-:Y:S06]  /*d160*/  @P2 BRA `(.L_x_6860) ;  /* 0xffffffa000d02947 */ /* 0x000fec000383ffff */
[----:B------:R-:W-:Y:S02]  /*d170*/  IMAD.MOV.U32 R4, RZ, RZ, R12 ;  /* 0x000000ffff047224 */ /* 0x000fe400078e000c */
[----:B------:R-:W-:-:S07]  /*d180*/  IMAD.MOV.U32 R5, RZ, RZ, R11 ;  /* 0x000000ffff057224 */ /* 0x000fce00078e000b */
.L_x_6842:
        /* <DEDUP_REMOVED lines=29> */
.L_x_6862:
[----:B------:R-:W-:-:S11]  /*d360*/  UISETP.NE.AND UP2, UPT, UR10, 0x1, UPT ;  /* 0x000000010a00788c */ /* 0x000fd6000bf45270 */
[----:B------:R-:W-:Y:S02]  /*d370*/  @UP2 ULDC.64 UR12, c[0x0][0x9e8] ;  /* 0x00027a00000c2ab9 */ /* 0x000fe40000000a00 */
[----:B------:R-:W-:-:S04]  /*d380*/  UIMAD.WIDE.U32 UR6, UR8, UR12, URZ ;  /* 0x0000000c080672a5 */ /* 0x000fc8000f8e003f */
[----:B------:R-:W-:-:S12]  /*d390*/  @UP2 USHF.R.U32.HI UR8, URZ, UR13, UR7 ;  /* 0x0000000d3f082299 */ /* 0x000fd80008011607 */
.L_x_6863:
[----:B------:R-:W-:-:S04]  /*d3a0*/  UIMAD UR8, UR8, UR10, URZ ;  /* 0x0000000a080872a4 */ /* 0x000fc8000f8e023f */
[----:B------:R-:W-:-:S04]  /*d3b0*/  UISETP.LT.AND UP2, UPT, UR9, UR8, UPT ;  /* 0x000000080900728c */ /* 0x000fc8000bf41270 */
[----:B------:R-:W-:-:S12]  /*d3c0*/  USEL UR9, UR9, UR8, !UP2 ;  /* 0x0000000809097287 */ /* 0x000fd8000d000000 */
.L_x_6861:
[----:B------:R-:W-:Y:S01]  /*d3d0*/  UIADD3 UR7, UR9, 0xdf, URZ ;  /* 0x000000df09077890 */ /* 0x000fe2000fffe03f */
[----:B------:R-:W-:-:S03]  /*d3e0*/  UMOV UR6, URZ ;  /* 0x0000003f00067c82 */ /* 0x000fc60008000000 */
[----:B------:R-:W-:-:S04]  /*d3f0*/  UIMAD.WIDE UR6, UR7, -0x6db6db6d, UR6 ;  /* 0x92492493070678a5 */ /* 0x000fc8000f8e0206 */
        /* <DEDUP_REMOVED lines=10> */
.L_x_6874:
[----:B------:R-:W-:Y:S01]  /*d4a0*/  ISETP.NE.AND P3, PT, RZ, UR41, PT ;  /* 0x00000029ff007c0c */ /* 0x000fe2000bf65270 */
[----:B------:R-:W-:-:S04]  /*d4b0*/  UISETP.NE.AND UP2, UPT, UR49, 0x1, UPT ;  /* 0x000000013100788c */ /* 0x000fc8000bf45270 */
[----:B------:R-:W-:-:S04]  /*d4c0*/  USEL UR29, URZ, 0x1, UP2 ;  /* 0x000000013f1d7887 */ /* 0x000fc80009000000 */
[----:B------:R-:W-:-:S04]  /*d4d0*/  ULOP3.LUT UR29, UR52, UR29, URZ, 0x3c, !UPT ;  /* 0x0000001d341d7292 */ /* 0x000fc8000f8e3c3f */
[----:B------:R-:W-:Y:S08]  /*d4e0*/  @P3 BRA `(.L_x_6865) ;  /* 0x0000000000383947 */ /* 0x000ff00003800000 */
[----:B------:R-:W-:Y:S05]  /*d4f0*/  @!P0 BRA `(.L_x_6866) ;  /* 0x0000000000048947 */ /* 0x000fea0003800000 */
[----:B------:R-:W-:Y:S01]  /*d500*/  BPT.TRAP 0x1 ;  /* 0x000000040000795c */ /* 0x000fe20000300000 */
.L_x_6866:
        /* <DEDUP_REMOVED lines=9> */
.L_x_6867:
[----:B-1----:R-:W-:Y:S05]  /*d5a0*/  @P2 BRA `(.L_x_6865) ;  /* 0x0000000000082947 */ /* 0x002fea0003800000 */
[----:B------:R-:W1:Y:S02]  /*d5b0*/  SYNCS.PHASECHK.TRANS64.TRYWAIT P2, [UR6+0x2e830], R4 ;  /* 0x02e83004ff0075a7 */ /* 0x000e640008040146 */
[----:B-1----:R-:W-:Y:S05]  /*d5c0*/  @!P2 BRA `(.L_x_6868) ;  /* 0x0000010000dca947 */ /* 0x002fea0003800000 */
.L_x_6865:
        /* <DEDUP_REMOVED lines=35> */
[----:B------:R-:W-:Y:S01]  /*d800*/  UIADD3 UR46, UR53, 0x4, URZ ;  /* 0x00000004352e7890 */ /* 0x000fe2000fffe03f */
[----:B------:R-:W-:Y:S01]  /*d810*/  UMOV UR47, 0x40000040 ;  /* 0x40000040002f7882 */ /* 0x000fe20000000000 */
        /* <DEDUP_REMOVED lines=153> */
.L_x_6870:
[----:B------:R-:W-:Y:S01]  /*e1b0*/  ULEA UR6, UR49, UR40, 0x3 ;  /* 0x0000002831067291 */ /* 0x000fe2000f8e183f */
[----:B------:R-:W-:-:S05]  /*e1c0*/  IMAD.U32 R4, RZ, RZ, UR52 ;  /* 0x00000034ff047e24 */ /* 0x000fca000f8e00ff */
[----:B------:R-:W-:-:S04]  /*e1d0*/  SHF.L.U32 R4, R4, 0x1f, RZ ;  /* 0x0000001f04047819 */ /* 0x000fc800000006ff */
[----:B------:R0:W1:Y:S01]  /*e1e0*/  SYNCS.PHASECHK.TRANS64.TRYWAIT P2, [UR6+0x2e850], R4 ;  /* 0x02e85004ff0075a7 */ /* 0x0000620008040146 */
[----:B------:R-:W-:Y:S05]  /*e1f0*/  @!P0 BRA `(.L_x_6871) ;  /* 0x0000000000048947 */ /* 0x000fea0003800000 */
[----:B------:R-:W-:Y:S01]  /*e200*/  BPT.TRAP 0x1 ;  /* 0x000000040000795c */ /* 0x000fe20000300000 */
.L_x_6871:
[----:B-1----:R-:W-:Y:S05]  /*e210*/  @P2 BRA `(.L_x_6869) ;  /* 0x0000000000082947 */ /* 0x002fea0003800000 */
[----:B------:R-:W1:Y:S02]  /*e220*/  SYNCS.PHASECHK.TRANS64.TRYWAIT P2, [UR6+0x2e850], R4 ;  /* 0x02e85004ff0075a7 */ /* 0x000e640008040146 */
[----:B-1----:R-:W-:Y:S05]  /*e230*/  @!P2 BRA `(.L_x_6872) ;  /* 0x000000f400d8a947 */ /* 0x002fea0003800000 */
.L_x_6869:
[----:B------:R-:W-:Y:S01]  /*e240*/  UIADD3 UR6, UR40, 0x400, URZ ;  /* 0x0000040028067890 */ /* 0x000fe2000fffe03f */
[----:B------:R-:W-:Y:S01]  /*e250*/  WARPGROUP.ARRIVE ;  /* 0x00000000000079c5 */ /* 0x000fe20000000000 */
[----:B------:R-:W-:Y:S01]  /*e260*/  UMOV UR7, 0xc0000010 ;  /* 0xc000001000077882 */ /* 0x000fe20000000000 */
[----:B------:R-:W-:Y:S01]  /*e270*/  FMNMX.FTZ R12, R186, R13, !PT ;  /* 0x0000000dba0c7209 */ /* 0x000fe20007810000 */
        /* <DEDUP_REMOVED lines=90> */
[----:B------:R-:W-:Y:S02]  /*e820*/  FMNMX.FTZ R4, R104, R5, !PT ;  /* 0x0000000568047209 */ /* 0x000fe40007810000 */
[----:B------:R-:W-:Y:S02]  /*e830*/  FMNMX.FTZ R15, R107, R12, !PT ;  /* 0x0000000c6b0f7209 */ /* 0x000fe40007810000 */
        /* <DEDUP_REMOVED lines=42> */
[C---:B------:R-:W-:Y:S01]  /*eae0*/  FFMA.FTZ R13, R5.reuse, R14, -8 ;  /* 0xc1000000050d7423 */ /* 0x040fe2000001000e */
[----:B------:R-:W-:-:S01]  /*eaf0*/  FADD.FTZ R11, -R5, R11 ;  /* 0x0000000b050b7221 */ /* 0x000fc20000010100 */
[----:B------:R-:W-:Y:S02]  /*eb00*/  FMUL.FTZ R12, R12, UR37 ;  /* 0x000000250c0c7c20 */ /* 0x000fe40008410000 */
[----:B------:R-:W-:-:S01]  /*eb10*/  FFMA.FTZ R21, R189, UR37, -R13 ;  /* 0x00000025bd157c23 */ /* 0x000fc2000801080d */
[----:B------:R-:W-:Y:S02]  /*eb20*/  IMAD.U32 R189, RZ, RZ, UR37 ;  /* 0x00000025ffbd7e24 */ /* 0x000fe4000f8e00ff */
        /* <DEDUP_REMOVED lines=15> */
[----:B------:R-:W-:-:S02]  /*ec20*/  WARPGROUP.DEPBAR.LE gsb0, 0x0 ;  /* 0x00008000000079c5 */ /* 0x000fc40000010000 */
[----:B------:R-:W-:Y:S01]  /*ec30*/  WARPGROUP.ARRIVE ;  /* 0x00000000000079c5 */ /* 0x000fe20000000000 */
[--C-:B------:R-:W-:Y:S01]  /*ec40*/  FFMA.FTZ R152, R152, UR37, -R13.reuse ;  /* 0x0000002598987c23 */ /* 0x100fe2000801080d */
[----:B------:R-:W-:-:S01]  /*ec50*/  FFMA.FTZ R153, R153, UR37, -R13 ;  /* 0x0000002599997c23 */ /* 0x000fc2000801080d */
[--C-:B------:R-:W-:Y:S01]  /*ec60*/  FFMA.FTZ R156, R156, UR37, -R13.reuse ;  /* 0x000000259c9c7c23 */ /* 0x100fe2000801080d */
[----:B------:R-:W-:-:S01]  /*ec70*/  FFMA.FTZ R157, R157, UR37, -R13 ;  /* 0x000000259d9d7c23 */ /* 0x000fc2000801080d */
[--C-:B------:R-:W-:Y:S01]  /*ec80*/  FFMA.FTZ R160, R160, UR37, -R13.reuse ;  /* 0x00000025a0a07c23 */ /* 0x100fe2000801080d */
[----:B------:R-:W-:Y:S01]  /*ec90*/  QGMMA.64x128x32.F32.E4M3.E4M3 R24, R216, gdesc[UR4], R24, gsb0 ;  /* 0x01e00004d8187df3 */ /* 0x000fe20008000818 */
        /* <DEDUP_REMOVED lines=37> */
[----:B------:R-:W-:Y:S01]  /*eef0*/  FFMA.FTZ R101, R4, R189, -8 ;  /* 0xc100000004657423 */ /* 0x000fe200000100bd */
        /* <DEDUP_REMOVED lines=124> */
[----:B------:R-:W-:-:S04]  /*f6c0*/  UMOV UR7, 0xc0000010 ;  /* 0xc000001000077882 */ /* 0x000fc80000000000 */
        /* <DEDUP_REMOVED lines=39> */
[----:B0-----:R-:W-:-:S01]  /*f940*/  FADD.FTZ R195, R167, R194 ;  /* 0x000000c2a7c37221 */ /* 0x001fc20000010000 */
[----:B------:R-:W-:-:S04]  /*f950*/  UIADD3 UR6, UR8, 0x600, URZ ;  /* 0x0000060008067890 */ /* 0x000fc8000fffe03f */
[----:B------:R-:W0:Y:S01]  /*f960*/  MUFU.EX2 R138, R138 ;  /* 0x0000008a008a7308 */ /* 0x000e220000000800 */
[----:B------:R-:W-:-:S07]  /*f970*/  UMOV UR7, 0xc0000010 ;  /* 0xc000001000077882 */ /* 0x000fce0000000000 */
        /* <DEDUP_REMOVED lines=94> */
[----:B------:R-:W-:Y:S01]  /*ff60*/  FFMA.FTZ R98, R99, UR37, -R101 ;  /* 0x0000002563627c23 */ /* 0x000fe20008010865 */
        /* <DEDUP_REMOVED lines=9> */
[----:B------:R-:W-:Y:S01]  /*10000*/  @!P1 LEA R194, R99, UR40, 0x3 ;  /* 0x0000002863c29c11 */ /* 0x000fe2000f8e18ff */
[----:B------:R-:W-:-:S01]  /*10010*/  FFMA.FTZ R99, R102, UR37, -R101 ;  /* 0x0000002566637c23 */ /* 0x000fc20008010865 */
[----:B------:R-:W-:-:S04]  /*10020*/  FFMA.FTZ R101, R103, UR37, -R101 ;  /* 0x0000002567657c23 */ /* 0x000fc80008010865 */
[----:B------:R-:W1:Y:S01]  /*10030*/  MUFU.EX2 R89, R89 ;  /* 0x0000005900597308 */ /* 0x000e620000000800 */
[----:B--2---:R-:W-:-:S01]  /*10040*/  FADD.FTZ R8, R88, R7 ;  /* 0x0000000758087221 */ /* 0x004fc20000010000 */
[----:B------:R-:W-:-:S05]  /*10050*/  @!P1 VIADD R7, R194, 0x2e840 ;  /* 0x0002e840c2079836 */ /* 0x000fca0000000000 */
[----:B------:R-:W-:Y:S01]  /*10060*/  @!P1 PRMT R7, RZ, 0x654, R7 ;  /* 0x00000654ff079816 */ /* 0x000fe20000000007 */
[----:B------:R-:W2:Y:S01]  /*10070*/  MUFU.EX2 R91, R91 ;  /* 0x0000005b005b7308 */ /* 0x000ea20000000800 */
[----:B0-----:R-:W-:-:S01]  /*10080*/  FADD.FTZ R102, R90, R197 ;  /* 0x000000c55a667221 */ /* 0x001fc20000010000 */
[----:B------:R0:W-:Y:S06]  /*10090*/  BAR.ARV R196, 0x100 ;  /* 0x000400c40000751d */ /* 0x0001ec0000002000 */
[----:B------:R-:W3:Y:S01]  /*100a0*/  MUFU.EX2 R92, R92 ;  /* 0x0000005c005c7308 */ /* 0x000ee20000000800 */
[----:B-1----:R-:W-:-:S01]  /*100b0*/  FADD.FTZ R197, R89, R8 ;  /* 0x0000000859c57221 */ /* 0x002fc20000010000 */
[----:B------:R1:W-:Y:S06]  /*100c0*/  @!P1 SYNCS.ARRIVE.TRANS64.RED.A1T0 RZ, [R7+URZ], RZ ;  /* 0x000000ff07ff99a7 */ /* 0x0003ec000810043f */
[----:B------:R-:W4:Y:S01]  /*100d0*/  MUFU.EX2 R94, R94 ;  /* 0x0000005e005e7308 */ /* 0x000f220000000800 */
[----:B--2---:R-:W-:-:S07]  /*100e0*/  FADD.FTZ R199, R91, R102 ;  /* 0x000000665bc77221 */ /* 0x004fce0000010000 */
[----:B------:R-:W1:Y:S01]  /*100f0*/  MUFU.EX2 R93, R93 ;  /* 0x0000005d005d7308 */ /* 0x000e620000000800 */
[----:B---3--:R-:W-:-:S07]  /*10100*/  FADD.FTZ R8, R92, R197 ;  /* 0x000000c55c087221 */ /* 0x008fce0000010000 */
[----:B------:R-:W2:Y:S01]  /*10110*/  MUFU.EX2 R195, R195 ;  /* 0x000000c300c37308 */ /* 0x000ea20000000800 */
[----:B----4-:R-:W-:-:S07]  /*10120*/  FADD.FTZ R102, R94, R199 ;  /* 0x000000c75e667221 */ /* 0x010fce0000010000 */
        /* <DEDUP_REMOVED lines=15> */
[----:B--2---:R-:W-:-:S01]  /*10220*/  FADD.FTZ R7, R99, R8 ;  /* 0x0000000863077221 */ /* 0x004fc20000010000 */
[----:B---3--:R-:W-:-:S03]  /*10230*/  FADD.FTZ R8, R13, R102 ;  /* 0x000000660d087221 */ /* 0x008fc60000010000 */
[----:B-1----:R-:W-:Y:S01]  /*10240*/  FADD.FTZ R7, R194, R7 ;  /* 0x00000007c2077221 */ /* 0x002fe20000010000 */
[----:B0-----:R-:W-:Y:S06]  /*10250*/  @!P0 BRA `(.L_x_6873) ;  /* 0x0000000000048947 */ /* 0x001fec0003800000 */
[----:B------:R-:W-:Y:S01]  /*10260*/  BPT.TRAP 0x1 ;  /* 0x000000040000795c */ /* 0x000fe20000300000 */
.L_x_6873:
        /* <DEDUP_REMOVED lines=131> */
.L_x_6864:
        /* <DEDUP_REMOVED lines=12> */
.L_x_6893:
        /* <DEDUP_REMOVED lines=9> */
.L_x_6877:
[----:B------:R-:W-:Y:S01]  /*10bf0*/  ULEA UR6, UR31, UR40, 0x3 ;  /* 0x000000281f067291 */ /* 0x000fe2000f8e183f */
[----:B------:R-:W-:-:S05]  /*10c00*/  IMAD.U32 R4, RZ, RZ, UR29 ;  /* 0x0000001dff047e24 */ /* 0x000fca000f8e00ff */
[----:B------:R-:W-:-:S04]  /*10c10*/  SHF.L.U32 R4, R4, 0x1f, RZ ;  /* 0x0000001f04047819 */ /* 0x000fc800000006ff */
[----:B------:R0:W1:Y:S01]  /*10c20*/  SYNCS.PHASECHK.TRANS64.TRYWAIT P2, [UR6+0x2e830], R4 ;  /* 0x02e83004ff0075a7 */ /* 0x0000620008040146 */
[----:B------:R-:W-:Y:S05]  /*10c30*/  @!P0 BRA `(.L_x_6878) ;  /* 0x0000000000048947 */ /* 0x000fea0003800000 */
[----:B------:R-:W-:Y:S01]  /*10c40*/  BPT.TRAP 0x1 ;  /* 0x000000040000795c */ /* 0x000fe20000300000 */
.L_x_6878:
[----:B-1----:R-:W-:Y:S05]  /*10c50*/  @P2 BRA `(.L_x_6876) ;  /* 0x0000000000082947 */ /* 0x002fea0003800000 */
[----:B------:R-:W1:Y:S02]  /*10c60*/  SYNCS.PHASECHK.TRANS64.TRYWAIT P2, [UR6+0x2e830], R4 ;  /* 0x02e83004ff0075a7 */ /* 0x000e640008040146 */
[----:B-1----:R-:W-:Y:S05]  /*10c70*/  @!P2 BRA `(.L_x_6879) ;  /* 0x000000cc0060a947 */ /* 0x002fea0003800000 */
.L_x_6876:
        /* <DEDUP_REMOVED lines=186> */
.L_x_6881:
[----:B------:R-:W-:Y:S01]  /*11820*/  ULEA UR6, UR54, UR40, 0x3 ;  /* 0x0000002836067291 */ /* 0x000fe2000f8e183f */
[----:B01----:R-:W-:-:S05]  /*11830*/  IMAD.U32 R4, RZ, RZ, UR55 ;  /* 0x00000037ff047e24 */ /* 0x003fca000f8e00ff */
[----:B------:R-:W-:-:S04]  /*11840*/  SHF.L.U32 R4, R4, 0x1f, RZ ;  /* 0x0000001f04047819 */ /* 0x000fc800000006ff */
[----:B------:R0:W1:Y:S01]  /*11850*/  SYNCS.PHASECHK.TRANS64.TRYWAIT P2, [UR6+0x2e850], R4 ;  /* 0x02e85004ff0075a7 */ /* 0x0000620008040146 */
[----:B------:R-:W-:Y:S05]  /*11860*/  @!P0 BRA `(.L_x_6882) ;  /* 0x0000000000048947 */ /* 0x000fea0003800000 */
[----:B------:R-:W-:Y:S01]  /*11870*/  BPT.TRAP 0x1 ;  /* 0x000000040000795c */ /* 0x000fe20000300000 */
.L_x_6882:
[----:B-1----:R-:W-:Y:S05]  /*11880*/  @P2 BRA `(.L_x_6880) ;  /* 0x0000000000082947 */ /* 0x002fea0003800000 */
[----:B------:R-:W1:Y:S02]  /*11890*/  SYNCS.PHASECHK.TRANS64.TRYWAIT P2, [UR6+0x2e850], R4 ;  /* 0x02e85004ff0075a7 */ /* 0x000e640008040146 */
[----:B-1----:R-:W-:Y:S05]  /*118a0*/  @!P2 BRA `(.L_x_6883) ;  /* 0x000000c0006ca947 */ /* 0x002fea0003800000 */
.L_x_6880:
        /* <DEDUP_REMOVED lines=13> */
[----:B------:R-:W-:-:S05]  /*11980*/  @!P1 VIADD R4, R4, 0x2e840 ;  /* 0x0002e84004049836 */ /* 0x000fca0000000000 */
[----:B------:R-:W-:Y:S01]  /*11990*/  @!P1 PRMT R4, RZ, 0x654, R4 ;  /* 0x00000654ff049816 */ /* 0x000fe20000000004 */
[----:B------:R-:W-:Y:S02]  /*119a0*/  UMOV UR6, UR8 ;  /* 0x0000000800067c82 */ /* 0x000fe40008000000 */
        /* <DEDUP_REMOVED lines=35> */
[----:B------:R-:W-:Y:S01]  /*11be0*/  @P3 SHF.R.U32.HI R21, RZ, UR6, R5 ;  /* 0x00000006ff153c19 */ /* 0x000fe20008011605 */
[----:B------:R-:W-:Y:S01]  /*11bf0*/  VIADD R5, R22, 0x1 ;  /* 0x0000000116057836 */ /* 0x000fe20000000000 */
[----:B------:R-:W-:-:S03]  /*11c00*/  WARPGROUP.DEPBAR.LE gsb0, 0x0 ;  /* 0x00008000000079c5 */ /* 0x000fc60000010000 */
[----:B------:R-:W0:Y:S01]  /*11c10*/  SHFL.IDX PT, R200, R21, RZ, 0x1c1f ;  /* 0x001c1fff15c87589 */ /* 0x000e2200000e0000 */
[----:B------:R1:W-:Y:S06]  /*11c20*/  BAR.ARV R18, 0x100 ;  /* 0x000400120000751d */ /* 0x0003ec0000002000 */
[----:B------:R2:W-:Y:S02]  /*11c30*/  @!P1 SYNCS.ARRIVE.TRANS64.RED.A1T0 RZ, [R4+URZ], RZ ;  /* 0x000000ff04ff99a7 */ /* 0x0005e4000810043f */
[----:B--2---:R-:W-:-:S05]  /*11c40*/  IMAD R4, R10, -0x2, R5 ;  /* 0xfffffffe0a047824 */ /* 0x004fca00078e0205 */
[C---:B------:R-:W-:Y:S01]  /*11c50*/  IADD3 R15, R4.reuse, -UR53, R19 ;  /* 0x80000035040f7c10 */ /* 0x040fe2000fffe013 */
[----:B------:R-:W-:-:S04]  /*11c60*/  VIADD R4, R4, 0xffffffff ;  /* 0xffffffff04047836 */ /* 0x000fc80000000000 */
[C---:B------:R-:W-:Y:S02]  /*11c70*/  VIADD R20, R15.reuse, UR52 ;  /* 0x000000340f147c36 */ /* 0x040fe40008000000 */
[----:B------:R-:W-:Y:S02]  /*11c80*/  VIADD R15, R15, UR30 ;  /* 0x0000001e0f0f7c36 */ /* 0x000fe40008000000 */
[--C-:B0-----:R-:W-:Y:S02]  /*11c90*/  IMAD.IADD R14, R20, 0x1, R200.reuse ;  /* 0x00000001140e7824 */ /* 0x101fe400078e02c8 */
[----:B------:R-:W-:Y:S01]  /*11ca0*/  IMAD.IADD R5, R15, 0x1, R200 ;  /* 0x000000010f057824 */ /* 0x000fe200078e02c8 */
        /* <DEDUP_REMOVED lines=14> */
.L_x_6886:
[----:B------:R-:W-:-:S05]  /*11d90*/  IMAD.U32 R201, RZ, RZ, UR43 ;  /* 0x0000002bffc97e24 */ /* 0x000fca000f8e00ff */
[----:B------:R-:W-:-:S13]  /*11da0*/  ISETP.NE.AND P2, PT, R201, 0x1, PT ;  /* 0x00000001c900780c */ /* 0x000fda0003f45270 */
[----:B------:R-:W0:Y:S02]  /*11db0*/  @P2 LDC.64 R202, c[0x0][0x9e8] ;  /* 0x00027a00ffca2b82 */ /* 0x000e240000000a00 */
[----:B0-----:R-:W-:-:S05]  /*11dc0*/  @P2 IMAD.HI.U32 R200, R23, R202, RZ ;  /* 0x000000ca17c82227 */ /* 0x001fca00078e00ff */
[----:B------:R-:W-:-:S07]  /*11dd0*/  @P2 SHF.R.U32.HI R23, RZ, R203, R200 ;  /* 0x000000cbff172219 */ /* 0x000fce00000116c8 */
.L_x_6887:
[----:B------:R-:W-:Y:S05]  /*11de0*/  BSYNC B0 ;  /* 0x0000000000007941 */ /* 0x000fea0003800000 */
.L_x_6885:
[----:B------:R-:W-:-:S05]  /*11df0*/  IMAD R23, R23, R201, R4 ;  /* 0x000000c917177224 */ /* 0x000fca00078e0204 */
[----:B------:R-:W-:Y:S02]  /*11e00*/  VIADDMNMX R14, R23, R201, R14, PT ;  /* 0x000000c9170e7246 */ /* 0x000fe4000380010e */
[----:B------:R-:W-:-:S07]  /*11e10*/  VIMNMX R5, R5, R23, !PT ;  /* 0x0000001705057248 */ /* 0x000fce0007fe0100 */
.L_x_6884:
        /* <DEDUP_REMOVED lines=12> */
[C---:B------:R-:W-:Y:S02]  /*11ee0*/  ISETP.GT.AND P3, PT, R5.reuse, 0x8, !P3 ;  /* 0x000000080500780c */ /* 0x040fe40005f64270 */
        /* <DEDUP_REMOVED lines=312> */
[----:B------:R-:W-:-:S04]  /*13270*/  ISETP.GT.AND P6, PT, R5, 0xd9, !P6 ;  /* 0x000000d90500780c */ /* 0x000fc800077c4270 */
[----:B------:R-:W-:Y:S02]  /*13280*/  ISETP.LT.OR P6, PT, R14, 0xda, P6 ;  /* 0x000000da0e00780c */ /* 0x000fe400037c1670 */
[----:B------:R-:W0:Y:S02]  /*13290*/  SHFL.IDX PT, R14, R21, 0x1, 0x1c1f ;  /* 0x003c1f00150e7f89 */ /* 0x000e2400000e0000 */
        /* <DEDUP_REMOVED lines=18> */
.L_x_6890:
[----:B------:R-:W-:-:S05]  /*133c0*/  IMAD.U32 R21, RZ, RZ, UR43 ;  /* 0x0000002bff157e24 */ /* 0x000fca000f8e00ff */
[----:B------:R-:W-:-:S13]  /*133d0*/  ISETP.NE.AND P6, PT, R21, 0x1, PT ;  /* 0x000000011500780c */ /* 0x000fda0003fc5270 */
[----:B------:R-:W0:Y:S02]  /*133e0*/  @P6 LDC.64 R14, c[0x0][0x9e8] ;  /* 0x00027a00ff0e6b82 */ /* 0x000e240000000a00 */
[----:B0-----:R-:W-:-:S05]  /*133f0*/  @P6 IMAD.HI.U32 R14, R5, R14, RZ ;  /* 0x0000000e050e6227 */ /* 0x001fca00078e00ff */
[----:B------:R-:W-:-:S07]  /*13400*/  @P6 SHF.R.U32.HI R5, RZ, R15, R14 ;  /* 0x0000000fff056219 */ /* 0x000fce000001160e */
.L_x_6891:
[----:B------:R-:W-:Y:S05]  /*13410*/  BSYNC B0 ;  /* 0x0000000000007941 */ /* 0x000fea0003800000 */
.L_x_6889:
[----:B------:R-:W-:-:S05]  /*13420*/  IMAD R5, R5, R21, R4 ;  /* 0x0000001505057224 */ /* 0x000fca00078e0204 */
[----:B------:R-:W-:Y:S02]  /*13430*/  VIADDMNMX R20, R5, R21, R20, PT ;  /* 0x0000001505147246 */ /* 0x000fe40003800114 */
[----:B------:R-:W-:-:S07]  /*13440*/  VIMNMX R22, R22, R5, !PT ;  /* 0x0000000516167248 */ /* 0x000fce0007fe0100 */
.L_x_6888:
        /* <DEDUP_REMOVED lines=139> */
[----:B------:R-:W-:Y:S01]  /*13d00*/  ISETP.GT.AND P3, PT, R22, 0xd0, !P3 ;  /* 0x000000d01600780c */ /* 0x000fe20005f64270 */
[----:B------:R-:W0:Y:S01]  /*13d10*/  SHFL.BFLY PT, R5, R14, 0x2, 0x1f ;  /* 0x0c401f000e057f89 */ /* 0x000e2200000e0000 */
[----:B------:R-:W-:Y:S02]  /*13d20*/  FSEL R146, R146, -INF , !P2 ;  /* 0xff80000092927808 */ /* 0x000fe40005000000 */
[----:B------:R-:W-:Y:S02]  /*13d30*/  LOP3.LUT P2, RZ, R16, 0x400000, RZ, 0xc0, !PT ;  /* 0x0040000010ff7812 */ /* 0x000fe4000784c0ff */
[C---:B------:R-:W-:Y:S02]  /*13d40*/  ISETP.GT.AND P4, PT, R22.reuse, 0xd1, !P4 ;  /* 0x000000d11600780c */ /* 0x040fe40006784270 */
[----:B------:R-:W-:-:S02]  /*13d50*/  ISETP.GT.AND P2, PT, R22, 0x71, !P2 ;  /* 0x000000711600780c */ /* 0x000fc40005744270 */
[----:B------:R-:W-:Y:S02]  /*13d60*/  ISETP.GT.AND P5, PT, R22, 0xd8, !P5 ;  /* 0x000000d81600780c */ /* 0x000fe40006fa4270 */
[C---:B------:R-:W-:Y:S02]  /*13d70*/  ISETP.LT.OR P2, PT, R20.reuse, 0x72, P2 ;  /* 0x000000721400780c */ /* 0x040fe40001741670 */
[----:B------:R-:W-:Y:S02]  /*13d80*/  ISETP.LT.OR P3, PT, R20, 0xd1, P3 ;  /* 0x000000d11400780c */ /* 0x000fe40001f61670 */
[----:B------:R-:W-:Y:S02]  /*13d90*/  FSEL R147, R147, -INF , !P2 ;  /* 0xff80000093937808 */ /* 0x000fe40005000000 */
[----:B------:R-:W-:Y:S02]  /*13da0*/  LOP3.LUT P2, RZ, R16, 0x200000, RZ, 0xc0, !PT ;  /* 0x0020000010ff7812 */ /* 0x000fe4000784c0ff */
[----:B------:R-:W-:-:S02]  /*13db0*/  ISETP.LT.OR P4, PT, R20, 0xd2, P4 ;  /* 0x000000d21400780c */ /* 0x000fc40002781670 */
[----:B------:R-:W-:Y:S02]  /*13dc0*/  ISETP.GT.AND P2, PT, R22, 0x78, !P2 ;  /* 0x000000781600780c */ /* 0x000fe40005744270 */
[----:B------:R-:W-:Y:S02]  /*13dd0*/  FSEL R98, R98, -INF , !P3 ;  /* 0xff80000062627808 */ /* 0x000fe40005800000 */
[----:B------:R-:W-:Y:S02]  /*13de0*/  ISETP.LT.OR P2, PT, R20, 0x79, P2 ;  /* 0x000000791400780c */ /* 0x000fe40001741670 */
        /* <DEDUP_REMOVED lines=13> */
[----:B0-----:R-:W-:Y:S01]  /*13ec0*/  FMNMX.FTZ R5, R21, R4, !PT ;  /* 0x0000000415057209 */ /* 0x001fe20007810000 */
[----:B------:R-:W-:Y:S01]  /*13ed0*/  IMAD.U32 R4, RZ, RZ, UR37 ;  /* 0x00000025ff047e24 */ /* 0x000fe2000f8e00ff */
        /* <DEDUP_REMOVED lines=238> */
[----:B------:R-:W-:Y:S01]  /*14dc0*/  FMNMX.FTZ R109, R99, R108, !PT ;  /* 0x0000006c636d7209 */ /* 0x000fe20007810000 */
[--C-:B------:R-:W-:Y:S01]  /*14dd0*/  FFMA.FTZ R108, R112, UR37, -R4.reuse ;  /* 0x00000025706c7c23 */ /* 0x100fe20008010804 */
[----:B------:R-:W-:-:S02]  /*14de0*/  FFMA.FTZ R112, R116, UR37, -R4 ;  /* 0x0000002574707c23 */ /* 0x000fc40008010804 */
[----:B------:R-:W-:Y:S02]  /*14df0*/  FMNMX.FTZ R109, R102, R109, !PT ;  /* 0x0000006d666d7209 */ /* 0x000fe40007810000 */
[----:B------:R-:W-:Y:S02]  /*14e00*/  MUFU.EX2 R153, R153 ;  /* 0x0000009900997308 */ /* 0x000fe40000000800 */
[----:B------:R-:W-:Y:S01]  /*14e10*/  FMNMX.FTZ R189, R20, R109, !PT ;  /* 0x0000006d14bd7209 */ /* 0x000fe20007810000 */
[--C-:B------:R-:W-:Y:S01]  /*14e20*/  FFMA.FTZ R109, R113, UR37, -R4.reuse ;  /* 0x00000025716d7c23 */ /* 0x100fe20008010804 */
[----:B------:R-:W-:-:S03]  /*14e30*/  FFMA.FTZ R113, R117, UR37, -R4 ;  /* 0x0000002575717c23 */ /* 0x000fc60008010804 */
[----:B------:R-:W0:Y:S01]  /*14e40*/  SHFL.BFLY PT, R196, R189, 0x2, 0x1f ;  /* 0x0c401f00bdc47f89 */ /* 0x000e2200000e0000 */
[----:B------:R-:W-:Y:S08]  /*14e50*/  MUFU.EX2 R156, R156 ;  /* 0x0000009c009c7308 */ /* 0x000ff00000000800 */
        /* <DEDUP_REMOVED lines=8> */
[----:B------:R1:W-:Y:S01]  /*14ee0*/  MUFU.EX2 R101, R189 ;  /* 0x000000bd00657308 */ /* 0x0003e20000000800 */
[----:B------:R-:W-:-:S07]  /*14ef0*/  FMUL.FTZ R12, R12, UR37 ;  /* 0x000000250c0c7c20 */ /* 0x000fce0008410000 */
[----:B------:R-:W2:Y:S08]  /*14f00*/  MUFU.EX2 R12, R12 ;  /* 0x0000000c000c7308 */ /* 0x000eb00000000800 */
        /* <DEDUP_REMOVED lines=10> */
[----:B-1----:R-:W-:-:S01]  /*14fb0*/  FFMA.FTZ R189, R191, UR37, -R117 ;  /* 0x00000025bfbd7c23 */ /* 0x002fc20008010875 */
[--C-:B------:R-:W-:Y:S01]  /*14fc0*/  FFMA.FTZ R191, R195, UR37, -R117.reuse ;  /* 0x00000025c3bf7c23 */ /* 0x100fe20008010875 */
[----:B------:R-:W-:-:S01]  /*14fd0*/  FFMA.FTZ R116, R186, UR37, -R117 ;  /* 0x00000025ba747c23 */ /* 0x000fc20008010875 */
[----:B------:R-:W-:Y:S01]  /*14fe0*/  FMUL.FTZ R195, R196, UR37 ;  /* 0x00000025c4c37c20 */ /* 0x000fe20008410000 */
[----:B------:R-:W-:-:S01]  /*14ff0*/  FFMA.FTZ R187, R187, UR37, -R117 ;  /* 0x00000025bbbb7c23 */ /* 0x000fc20008010875 */
[--C-:B------:R-:W-:Y:S01]  /*15000*/  FFMA.FTZ R186, R190, UR37, -R117.reuse ;  /* 0x00000025beba7c23 */ /* 0x100fe20008010875 */
[----:B------:R-:W-:-:S01]  /*15010*/  FFMA.FTZ R190, R194, UR37, -R117 ;  /* 0x00000025c2be7c23 */ /* 0x000fc20008010875 */
[----:B------:R-:W-:Y:S01]  /*15020*/  MUFU.EX2 R189, R189 ;  /* 0x000000bd00bd7308 */ /* 0x000fe20000000800 */
[----:B------:R-:W-:-:S01]  /*15030*/  FFMA.FTZ R194, R199, UR37, -R117 ;  /* 0x00000025c7c27c23 */ /* 0x000fc20008010875 */
[----:B--2---:R-:W-:Y:S01]  /*15040*/  FFMA.FTZ R199, R12, R8, R15 ;  /* 0x000000080cc77223 */ /* 0x004fe2000001000f */
[----:B------:R-:W-:-:S01]  /*15050*/  FFMA.FTZ R193, R198, UR37, -R117 ;  /* 0x00000025c6c17c23 */ /* 0x000fc20008010875 */
[--C-:B------:R-:W-:Y:S01]  /*15060*/  FFMA.FTZ R197, R142, UR37, -R117.reuse ;  /* 0x000000258ec57c23 */ /* 0x100fe20008010875 */
[----:B------:R-:W-:-:S01]  /*15070*/  FFMA.FTZ R142, R143, UR37, -R117 ;  /* 0x000000258f8e7c23 */ /* 0x000fc20008010875 */
[----:B------:R-:W-:Y:S01]  /*15080*/  FFMA.FTZ R143, R146, UR37, -R117 ;  /* 0x00000025928f7c23 */ /* 0x000fe20008010875 */
[----:B------:R-:W-:-:S01]  /*15090*/  FADD.FTZ R196, R14, R199 ;  /* 0x000000c70ec47221 */ /* 0x000fc20000010000 */
[----:B------:R-:W-:Y:S01]  /*150a0*/  MUFU.EX2 R116, R116 ;  /* 0x0000007400747308 */ /* 0x000fe20000000800 */
[----:B------:R-:W-:-:S01]  /*150b0*/  FFMA.FTZ R146, R147, UR37, -R117 ;  /* 0x0000002593927c23 */ /* 0x000fc20008010875 */
[--C-:B------:R-:W-:Y:S01]  /*150c0*/  FFMA.FTZ R147, R150, UR37, -R117.reuse ;  /* 0x0000002596937c23 */ /* 0x100fe20008010875 */
[----:B------:R-:W-:-:S01]  /*150d0*/  FFMA.FTZ R150, R151, UR37, -R117 ;  /* 0x0000002597967c23 */ /* 0x000fc20008010875 */
[----:B------:R-:W-:Y:S01]  /*150e0*/  FADD.FTZ R151, R21, R196 ;  /* 0x000000c415977221 */ /* 0x000fe20000010000 */
[----:B------:R-:W-:-:S01]  /*150f0*/  FFMA.FTZ R170, R170, UR37, -R117 ;  /* 0x00000025aaaa7c23 */ /* 0x000fc20008010875 */
[--C-:B------:R-:W-:Y:S01]  /*15100*/  FFMA.FTZ R171, R171, UR37, -R117.reuse ;  /* 0x00000025abab7c23 */ /* 0x100fe20008010875 */
[----:B------:R-:W-:-:S01]  /*15110*/  FFMA.FTZ R174, R174, UR37, -R117 ;  /* 0x00000025aeae7c23 */ /* 0x000fc20008010875 */
[----:B------:R-:W0:Y:S01]  /*15120*/  MUFU.EX2 R195, R195 ;  /* 0x000000c300c37308 */ /* 0x000e220000000800 */
        /* <DEDUP_REMOVED lines=35> */
[----:B------:R-:W-:Y:S01]  /*15360*/  FFMA.FTZ R110, R110, UR37, -R117 ;  /* 0x000000256e6e7c23 */ /* 0x000fe20008010875 */
[----:B------:R-:W-:-:S01]  /*15370*/  FADD.FTZ R7, R189, R8 ;  /* 0x00000008bd077221 */ /* 0x000fc20000010000 */
[--C-:B------:R-:W-:Y:S01]  /*15380*/  FFMA.FTZ R111, R111, UR37, -R117.reuse ;  /* 0x000000256f6f7c23 */ /* 0x100fe20008010875 */
        /* <DEDUP_REMOVED lines=14> */
[----:B------:R-:W-:-:S03]  /*15470*/  FFMA.FTZ R20, R20, UR37, -R117 ;  /* 0x0000002514147c23 */ /* 0x000fc60008010875 */
        /* <DEDUP_REMOVED lines=119> */
[--C-:B------:R-:W-:Y:S01]  /*15bf0*/  FFMA.FTZ R151, R95, UR37, -R117.reuse ;  /* 0x000000255f977c23 */ /* 0x100fe20008010875 */
[----:B------:R-:W-:-:S05]  /*15c00*/  FFMA.FTZ R95, R98, UR37, -R117 ;  /* 0x00000025625f7c23 */ /* 0x000fca0008010875 */
[----:B------:R-:W1:Y:S01]  /*15c10*/  MUFU.EX2 R110, R110 ;  /* 0x0000006e006e7308 */ /* 0x000e620000000800 */
[----:B--2---:R-:W-:-:S04]  /*15c20*/  FADD.FTZ R7, R105, R8 ;  /* 0x0000000869077221 */ /* 0x004fc80000010000 */
[----:B------:R-:W-:-:S03]  /*15c30*/  FADD.FTZ R8, R22, R7 ;  /* 0x0000000716087221 */ /* 0x000fc60000010000 */
        /* <DEDUP_REMOVED lines=15> */
[----:B------:R-:W-:-:S06]  /*15d30*/  FFMA.FTZ R98, R99, UR37, -R117 ;  /* 0x0000002563627c23 */ /* 0x000fcc0008010875 */
        /* <DEDUP_REMOVED lines=39> */
.L_x_6892:
        /* <DEDUP_REMOVED lines=131> */
.L_x_6875:
[----:B------:R-:W-:Y:S06]  /*167e0*/  BAR.ARV 0x8, 0x180 ;  /* 0x0206000000007b1d */ /* 0x000fec0000002000 */
[----:B------:R-:W-:Y:S05]  /*167f0*/  @!P0 BRA `(.L_x_6894) ;  /* 0x0000000000048947 */ /* 0x000fea0003800000 */
[----:B------:R-:W-:Y:S01]  /*16800*/  BPT.TRAP 0x1 ;  /* 0x000000040000795c */ /* 0x000fe20000300000 */
.L_x_6894:
[----:B------:R-:W-:Y:S01]  /*16810*/  ULEA UR9, UR31, UR40, 0x3 ;  /* 0x000000281f097291 */ /* 0x000fe2000f8e183f */
[----:B------:R-:W-:-:S05]  /*16820*/  IMAD.U32 R0, RZ, RZ, UR29 ;  /* 0x0000001dff007e24 */ /* 0x000fca000f8e00ff */
[----:B------:R-:W-:-:S04]  /*16830*/  SHF.L.U32 R0, R0, 0x1f, RZ ;  /* 0x0000001f00007819 */ /* 0x000fc800000006ff */
[----:B------:R0:W1:Y:S01]  /*16840*/  SYNCS.PHASECHK.TRANS64.TRYWAIT P1, [UR9+0x2e850], R0 ;  /* 0x02e85000ff0075a7 */ /* 0x0000620008020149 */
[----:B------:R-:W-:Y:S05]  /*16850*/  @!P0 BRA `(.L_x_6895) ;  /* 0x0000000000048947 */ /* 0x000fea0003800000 */
[----:B------:R-:W-:Y:S01]  /*16860*/  BPT.TRAP 0x1 ;  /* 0x000000040000795c */ /* 0x000fe20000300000 */
.L_x_6895:
[----:B-1----:R-:W-:Y:S05]  /*16870*/  @P1 BRA `(.L_x_6896) ;  /* 0x0000000000081947 */ /* 0x002fea0003800000 */
[----:B------:R-:W1:Y:S02]  /*16880*/  SYNCS.PHASECHK.TRANS64.TRYWAIT P1, [UR9+0x2e850], R0 ;  /* 0x02e85000ff0075a7 */ /* 0x000e640008020149 */
[----:B-1----:R-:W-:Y:S05]  /*16890*/  @!P1 BRA `(.L_x_6897) ;  /* 0x0000007000889947 */ /* 0x002fea0003800000 */
.L_x_6896:
[----:B------:R-:W-:Y:S01]  /*168a0*/  UIADD3 UR40, UR40, 0x400, URZ ;  /* 0x0000040028287890 */ /* 0x000fe2000fffe03f */
[----:B------:R-:W-:Y:S01]  /*168b0*/  WARPGROUP.ARRIVE ;  /* 0x00000000000079c5 */ /* 0x000fe20000000000 */
[----:B------:R-:W-:Y:S01]  /*168c0*/  UMOV UR7, 0xc0000010 ;  /* 0xc000001000077882 */ /* 0x000fe20000000000 */
[----:B------:R-:W-:Y:S01]  /*168d0*/  ULDC.64 UR10, c[0x0][0x9a0] ;  /* 0x00026800000a7ab9 */ /* 0x000fe20000000a00 */
[----:B------:R-:W-:Y:S01]  /*168e0*/  USHF.R.U32.HI UR40, URZ, 0x4, UR40 ;  /* 0x000000043f287899 */ /* 0x000fe20008011628 */
[----:B------:R-:W-:Y:S01]  /*168f0*/  IMAD.MOV.U32 R6, RZ, RZ, 0x3f800000 ;  /* 0x3f800000ff067424 */ /* 0x000fe200078e00ff */
[----:B------:R-:W-:Y:S02]  /*16900*/  UISETP.NE.U32.AND UP0, UPT, UR10, URZ, UPT ;  /* 0x0000003f0a00728c */ /* 0x000fe4000bf05070 */
[----:B------:R-:W-:Y:S02]  /*16910*/  ULOP3.LUT UR40, UR40, 0x3fff, URZ, 0xc0, !UPT ;  /* 0x00003fff28287892 */ /* 0x000fe4000f8ec03f */
[----:B------:R-:W-:-:S02]  /*16920*/  UISETP.NE.AND.EX UP0, UPT, UR11, URZ, UPT, UP0 ;  /* 0x0000003f0b00728c */ /* 0x000fc4000bf05300 */
[----:B------:R-:W-:-:S04]  /*16930*/  ULOP3.LUT UR8, UR40, 0x10000, URZ, 0xfc, !UPT ;  /* 0x0001000028087892 */ /* 0x000fc8000f8efc3f */
[----:B------:R-:W-:Y:S01]  /*16940*/  UIMAD UR8, UR31, 0x700, UR8 ;  /* 0x000007001f0878a4 */ /* 0x000fe2000f8e0208 */
[----:B------:R-:W-:-:S03]  /*16950*/  PLOP3.LUT P1, PT, PT, PT, UP0, 0x80, 0x0 ;  /* 0x000000000000781c */ /* 0x000fc60003f2f008 */
[----:B------:R-:W-:Y:S01]  /*16960*/  UIADD3 UR4, UR8, 0x100, URZ ;  /* 0x0000010008047890 */ /* 0x000fe2000fffe03f */
[----:B------:R-:W-:Y:S02]  /*16970*/  @UP0 ULDC.64 UR12, c[0x0][0x9c8] ;  /* 0x00027200000c0ab9 */ /* 0x000fe40000000a00 */
[----:B------:R-:W-:-:S06]  /*16980*/  UMOV UR6, UR8 ;  /* 0x0000000800067c82 */ /* 0x000fcc0008000000 */
[----:B------:R-:W-:Y:S01]  /*16990*/  QGMMA.64x128x32.F32.E4M3.E4M3 R24, R224, gdesc[UR4], R24, gsb0 ;  /* 0x01e00004e0187df3 */ /* 0x000fe20008000818 */
[----:B------:R-:W-:Y:S01]  /*169a0*/  UMOV UR7, 0xc0000010 ;  /* 0xc000001000077882 */ /* 0x000fe20000000000 */
[----:B------:R-:W-:Y:S01]  /*169b0*/  UMOV UR6, UR4 ;  /* 0x0000000400067c82 */ /* 0x000fe20008000000 */
        /* <DEDUP_REMOVED lines=12> */
[----:B------:R-:W-:Y:S01]  /*16a80*/  @UP0 UIMAD.WIDE.U32 UR4, UR36, UR12, URZ ;  /* 0x0000000c240402a5 */ /* 0x000fe2000f8e003f */
[----:B------:R-:W-:Y:S02]  /*16a90*/  WARPGROUP.DEPBAR.LE gsb0, 0x0 ;  /* 0x00008000000079c5 */ /* 0x000fe40000010000 */
[----:B------:R-:W-:-:S06]  /*16aa0*/  WARPGROUP.ARRIVE ;  /* 0x00000000000079c5 */ /* 0x000fcc0000000000 */
[----:B------:R-:W-:Y:S01]  /*16ab0*/  QGMMA.64x128x32.F32.E4M3.E4M3 R24, R212, gdesc[UR4], R24, gsb0 ;  /* 0x01e00004d4187df3 */ /* 0x000fe20008000818 */
[----:B------:R-:W-:Y:S02]  /*16ac0*/  USHF.R.S32.HI UR6, URZ, 0x1f, UR36 ;  /* 0x0000001f3f067899 */ /* 0x000fe40008011424 */
[----:B------:R-:W-:Y:S02]  /*16ad0*/  @UP0 USHF.R.S32.HI UR7, URZ, 0x1f, UR42 ;  /* 0x0000001f3f070899 */ /* 0x000fe4000801142a */
[----:B------:R-:W-:-:S04]  /*16ae0*/  @UP0 UIMAD UR6, UR6, UR12, URZ ;  /* 0x0000000c060602a4 */ /* 0x000fc8000f8e023f */
        /* <DEDUP_REMOVED lines=9> */
[----:B------:R-:W-:Y:S01]  /*16b80*/  UIADD3 UR4, UR8, 0x400, URZ ;  /* 0x0000040008047890 */ /* 0x000fe2000fffe03f */
[----:B------:R-:W-:-:S03]  /*16b90*/  IMAD.U32 R2, RZ, RZ, UR6 ;  /* 0x00000006ff027e24 */ /* 0x000fc6000f8e00ff */
[----:B-1----:R-:W-:Y:S01]  /*16ba0*/  IMAD.U32 R3, RZ, RZ, UR7 ;  /* 0x00000007ff037e24 */ /* 0x002fe2000f8e00ff */
[----:B------:R-:W-:Y:S02]  /*16bb0*/  UMOV UR7, 0xc0000010 ;  /* 0xc000001000077882 */ /* 0x000fe40000000000 */
[----:B------:R-:W-:Y:S02]  /*16bc0*/  UMOV UR6, UR4 ;  /* 0x0000000400067c82 */ /* 0x000fe40008000000 */
[----:B------:R1:W2:Y:S01]  /*16bd0*/  @P1 LDG.E R6, desc[UR50][R2.64] ;  /* 0x0000003202061981 */ /* 0x0002a2000c1e1900 */
[----:B------:R-:W-:Y:S02]  /*16be0*/  WARPGROUP.DEPBAR.LE gsb0, 0x0 ;  /* 0x00008000000079c5 */ /* 0x000fe40000010000 */
[----:B------:R-:W-:-:S06]  /*16bf0*/  WARPGROUP.ARRIVE ;  /* 0x00000000000079c5 */ /* 0x000fcc0000000000 */
[----:B------:R-:W-:Y:S01]  /*16c00*/  QGMMA.64x128x32.F32.E4M3.E4M3 R24, R208, gdesc[UR4], R24, gsb0 ;  /* 0x01e00004d0187df3 */ /* 0x000fe20008000818 */
[----:B------:R-:W-:Y:S01]  /*16c10*/  UIADD3 UR4, UR8, 0x500, URZ ;  /* 0x0000050008047890 */ /* 0x000fe2000fffe03f */
[----:B------:R-:W-:-:S06]  /*16c20*/  UMOV UR7, 0xc0000010 ;  /* 0xc000001000077882 */ /* 0x000fcc0000000000 */
[----:B------:R-:W-:Y:S01]  /*16c30*/  UMOV UR6, UR4 ;  /* 0x0000000400067c82 */ /* 0x000fe20008000000 */
        /* <DEDUP_REMOVED lines=44> */
.L_x_6898:
        /* <DEDUP_REMOVED lines=68> */
.L_x_6824:
[----:B------:R-:W-:Y:S05]  /*17340*/  @P0 BRA `(.L_x_6899) ;  /* 0x0000002000700947 */ /* 0x000fea0003800000 */
[----:B------:R-:W0:Y:S01]  /*17350*/  S2R R6, SR_TID.X ;  /* 0x0000000000067919 */ /* 0x000e220000002100 */
[----:B------:R-:W-:Y:S01]  /*17360*/  ULDC.64 UR4, c[0x4][0xa8] ;  /* 0x01002a0000047ab9 */ /* 0x000fe20000000a00 */
[----:B------:R-:W-:Y:S01]  /*17370*/  ULDC.64 UR8, c[0x0][0xbd0] ;  /* 0x0002f40000087ab9 */ /* 0x000fe20000000a00 */
[----:B------:R-:W-:Y:S01]  /*17380*/  USHF.R.S32.HI UR7, URZ, 0x1f, UR42 ;  /* 0x0000001f3f077899 */ /* 0x000fe2000801142a */
[----:B------:R-:W-:Y:S01]  /*17390*/  ULDC.64 UR10, c[0x0][0xb38] ;  /* 0x0002ce00000a7ab9 */ /* 0x000fe20000000a00 */
[----:B0-----:R-:W-:-:S05]  /*173a0*/  IMAD.SHL.U32 R3, R6, 0x4, RZ ;  /* 0x0000000406037824 */ /* 0x001fca00078e00ff */
[----:B------:R-:W-:Y:S01]  /*173b0*/  LOP3.LUT R3, R3, 0xc, RZ, 0xc0, !PT ;  /* 0x0000000c03037812 */ /* 0x000fe200078ec0ff */
[----:B------:R-:W-:Y:S03]  /*173c0*/  BAR.SYNC.DEFER_BLOCKING 0x1, 0x100 ;  /* 0x0044000000007b1d */ /* 0x000fe60000010000 */
[----:B------:R-:W-:-:S05]  /*173d0*/  IADD3 R4, P0, R3, UR4, RZ ;  /* 0x0000000403047c10 */ /* 0x000fca000ff1e0ff */
[----:B------:R-:W-:-:S06]  /*173e0*/  IMAD.X R5, RZ, RZ, UR5, P0 ;  /* 0x00000005ff057e24 */ /* 0x000fcc00080e06ff */
[----:B------:R0:W2:Y:S01]  /*173f0*/  LDG.E.CONSTANT R5, desc[UR50][R4.64] ;  /* 0x0000003204057981 */ /* 0x0000a2000c1e9900 */
[----:B------:R-:W-:Y:S01]  /*17400*/  LOP3.LUT P0, R3, R6, 0x3, RZ, 0xc0, !PT ;  /* 0x0000000306037812 */ /* 0x000fe2000780c0ff */
[----:B------:R-:W-:Y:S01]  /*17410*/  UIMAD.WIDE.U32 UR4, UR42, UR8, URZ ;  /* 0x000000082a0472a5 */ /* 0x000fe2000f8e003f */
[----:B------:R-:W-:Y:S01]  /*17420*/  BSSY B0, `(.L_x_6900) ;  /* 0x0000194000007945 */ /* 0x000fe20003800000 */
[----:B------:R-:W-:Y:S01]  /*17430*/  UIMAD UR6, UR7, UR8, URZ ;  /* 0x00000008070672a4 */ /* 0x000fe2000f8e023f */
[----:B------:R-:W-:Y:S01]  /*17440*/  ISETP.EQ.OR P0, PT, R3, 0x3, !P0 ;  /* 0x000000030300780c */ /* 0x000fe20004702670 */
[----:B------:R-:W-:Y:S02]  /*17450*/  UIMAD UR8, UR7, UR10, URZ ;  /* 0x0000000a070872a4 */ /* 0x000fe4000f8e023f */
[----:B------:R-:W-:Y:S01]  /*17460*/  UIMAD UR9, UR42, UR9, UR6 ;  /* 0x000000092a0972a4 */ /* 0x000fe2000f8e0206 */
[----:B------:R-:W-:Y:S01]  /*17470*/  SEL R98, R36, R37, P0 ;  /* 0x0000002524627207 */ /* 0x000fe20000000000 */
[----:B0-----:R-:W-:Y:S01]  /*17480*/  VIADD R4, R6, 0xffffff80 ;  /* 0xffffff8006047836 */ /* 0x001fe20000000000 */
[----:B------:R-:W-:Y:S01]  /*17490*/  SEL R105, R37, R36, P0 ;  /* 0x0000002425697207 */ /* 0x000fe20000000000 */
[----:B------:R-:W-:Y:S01]  /*174a0*/  UIADD3 UR9, UR5, UR9, URZ ;  /* 0x0000000905097290 */ /* 0x000fe2000fffe03f */
[----:B------:R-:W-:Y:S01]  /*174b0*/  SEL R100, R28, R29, P0 ;  /* 0x0000001d1c647207 */ /* 0x000fe20000000000 */
[----:B------:R-:W-:Y:S01]  /*174c0*/  UIMAD.WIDE.U32 UR6, UR42, UR10, URZ ;  /* 0x0000000a2a0672a5 */ /* 0x000fe2000f8e003f */
[----:B------:R-:W-:Y:S01]  /*174d0*/  SHF.R.S32.HI R3, RZ, 0x1f, R4 ;  /* 0x0000001fff037819 */ /* 0x000fe20000011404 */
[----:B------:R-:W-:Y:S01]  /*174e0*/  UIMAD UR8, UR42, UR11, UR8 ;  /* 0x0000000b2a0872a4 */ /* 0x000fe2000f8e0208 */
[----:B------:R-:W-:-:S02]  /*174f0*/  SEL R107, R29, R28, P0 ;  /* 0x0000001c1d6b7207 */ /* 0x000fc40000000000 */
[----:B------:R-:W-:Y:S01]  /*17500*/  LEA.HI R9, R3, R4, RZ, 0x7 ;  /* 0x0000000403097211 */ /* 0x000fe200078f38ff */
[----:B------:R-:W-:Y:S01]  /*17510*/  UIADD3 UR8, UR7, UR8, URZ ;  /* 0x0000000807087290 */ /* 0x000fe2000fffe03f */
[----:B------:R-:W-:Y:S01]  /*17520*/  SEL R14, R32, R33, P0 ;  /* 0x00000021200e7207 */ /* 0x000fe20000000000 */
[----:B------:R-:W-:Y:S01]  /*17530*/  IMAD.U32 R37, RZ, RZ, UR7 ;  /* 0x00000007ff257e24 */ /* 0x000fe2000f8e00ff */
[----:B------:R-:W-:Y:S02]  /*17540*/  LOP3.LUT R13, R9, 0xffffff80, RZ, 0xc0, !PT ;  /* 0xffffff80090d7812 */ /* 0x000fe400078ec0ff */
[----:B------:R-:W-:Y:S01]  /*17550*/  SEL R15, R33, R32, P0 ;  /* 0x00000020210f7207 */ /* 0x000fe20000000000 */
[----:B------:R-:W-:Y:S01]  /*17560*/  IMAD.U32 R37, RZ, RZ, UR8 ;  /* 0x00000008ff257e24 */ /* 0x000fe2000f8e00ff */
[----:B------:R-:W-:Y:S01]  /*17570*/  SEL R28, R56, R57, P0 ;  /* 0x00000039381c7207 */ /* 0x000fe20000000000 */
[----:B------:R-:W-:Y:S01]  /*17580*/  IMAD.IADD R13, R4, 0x1, -R13 ;  /* 0x00000001040d7824 */ /* 0x000fe200078e0a0d */
[----:B------:R-:W-:-:S02]  /*17590*/  SEL R29, R57, R56, P0 ;  /* 0x00000038391d7207 */ /* 0x000fc40000000000 */
[----:B------:R-:W-:Y:S02]  /*175a0*/  SEL R32, R30, R31, P0 ;  /* 0x0000001f1e207207 */ /* 0x000fe40000000000 */
[----:B------:R-:W-:Y:S02]  /*175b0*/  SHF.R.S32.HI R36, RZ, 0x1f, R13 ;  /* 0x0000001fff247819 */ /* 0x000fe4000001140d */
[----:B------:R-:W-:Y:S01]  /*175c0*/  SEL R89, R31, R30, P0 ;  /* 0x0000001e1f597207 */ /* 0x000fe20000000000 */
[----:B------:R-:W-:Y:S01]  /*175d0*/  IMAD.U32 R31, RZ, RZ, UR5 ;  /* 0x00000005ff1f7e24 */ /* 0x000fe2000f8e00ff */
[----:B------:R-:W-:Y:S01]  /*175e0*/  SEL R56, R72, R73, P0 ;  /* 0x0000004948387207 */ /* 0x000fe20000000000 */
[----:B------:R-:W-:Y:S01]  /*175f0*/  USHF.R.S32.HI UR5, URZ, 0x1f, UR36 ;  /* 0x0000001f3f057899 */ /* 0x000fe20008011424 */
[----:B------:R-:W-:Y:S01]  /*17600*/  SEL R57, R73, R72, P0 ;  /* 0x0000004849397207 */ /* 0x000fe20000000000 */
[----:B------:R-:W-:Y:S01]  /*17610*/  IMAD.U32 R31, RZ, RZ, UR9 ;  /* 0x00000009ff1f7e24 */ /* 0x000fe2000f8e00ff */
[----:B------:R-:W-:Y:S01]  /*17620*/  SHF.R.S32.HI R30, RZ, 0x7, R9 ;  /* 0x00000007ff1e7819 */ /* 0x000fe20000011409 */
[----:B------:R-:W0:Y:S01]  /*17630*/  S2R R73, SR_CTAID.X ;  /* 0x0000000000497919 */ /* 0x000e220000002500 */
[----:B------:R-:W-:Y:S01]  /*17640*/  LEA.HI R17, R36, R13, RZ, 0x2 ;  /* 0x0000000d24117211 */ /* 0x000fe200078f10ff */
[----:B------:R-:W-:Y:S01]  /*17650*/  ULDC.64 UR8, c[0x0][0xb28] ;  /* 0x0002ca0000087ab9 */ /* 0x000fe20000000a00 */
[----:B------:R-:W-:-:S02]  /*17660*/  SEL R90, R68, R69, P0 ;  /* 0x00000045445a7207 */ /* 0x000fc40000000000 */
[----:B------:R-:W-:Y:S02]  /*17670*/  SEL R97, R69, R68, P0 ;  /* 0x0000004445617207 */ /* 0x000fe40000000000 */
[----:B------:R-:W-:Y:S02]  /*17680*/  LEA.HI R23, R3, R4, RZ, 0x2 ;  /* 0x0000000403177211 */ /* 0x000fe400078f10ff */
[----:B------:R-:W-:Y:S02]  /*17690*/  SEL R16, R42, R43, P0 ;  /* 0x0000002b2a107207 */ /* 0x000fe40000000000 */
[----:B------:R-:W-:Y:S02]  /*176a0*/  SEL R69, R43, R42, P0 ;  /* 0x0000002a2b457207 */ /* 0x000fe40000000000 */
[----:B------:R-:W-:Y:S02]  /*176b0*/  LEA.HI R3, R9, R30, RZ, 0x1 ;  /* 0x0000001e09037211 */ /* 0x000fe400078f08ff */
[----:B------:R-:W-:-:S02]  /*176c0*/  SHF.R.S32.HI R9, RZ, 0x2, R17 ;  /* 0x00000002ff097819 */ /* 0x000fc40000011411 */
[----:B------:R-:W-:Y:S02]  /*176d0*/  SHF.R.S32.HI R42, RZ, 0x1f, R17 ;  /* 0x0000001fff2a7819 */ /* 0x000fe40000011411 */
[----:B------:R-:W-:Y:S02]  /*176e0*/  LOP3.LUT R23, R23, 0xfffffffc, RZ, 0xc0, !PT ;  /* 0xfffffffc17177812 */ /* 0x000fe400078ec0ff */
[----:B------:R-:W-:Y:S02]  /*176f0*/  LEA.HI R42, R42, R9, RZ, 0x3 ;  /* 0x000000092a2a7211 */ /* 0x000fe400078f18ff */
[----:B------:R-:W-:Y:S01]  /*17700*/  LEA.HI R36, R36, R13, RZ, 0x5 ;  /* 0x0000000d24247211 */ /* 0x000fe200078f28ff */
[----:B------:R-:W-:Y:S01]  /*17710*/  IMAD.IADD R23, R4, 0x1, -R23 ;  /* 0x0000000104177824 */ /* 0x000fe200078e0a17 */
[----:B------:R-:W-:Y:S02]  /*17720*/  LOP3.LUT R4, R42, 0xfffffff8, RZ, 0xc0, !PT ;  /* 0xfffffff82a047812 */ /* 0x000fe400078ec0ff */
[----:B------:R-:W-:-:S02]  /*17730*/  SEL R94, R52, R53, P0 ;  /* 0x00000035345e7207 */ /* 0x000fc40000000000 */
[----:B------:R-:W-:Y:S01]  /*17740*/  SEL R101, R53, R52, P0 ;  /* 0x0000003435657207 */ /* 0x000fe20000000000 */
[----:B------:R-:W-:Y:S01]  /*17750*/  IMAD.IADD R4, R9, 0x1, -R4 ;  /* 0x0000000109047824 */ /* 0x000fe200078e0a04 */
[----:B------:R-:W-:Y:S02]  /*17760*/  SEL R52, R84, R85, P0 ;  /* 0x0000005554347207 */ /* 0x000fe40000000000 */
[----:B------:R-:W-:Y:S02]  /*17770*/  SEL R93, R85, R84, P0 ;  /* 0x00000054555d7207 */ /* 0x000fe40000000000 */
[----:B------:R-:W1:Y:S01]  /*17780*/  LDC R84, c[0x0][0xbe8] ;  /* 0x0002fa00ff547b82 */ /* 0x000e620000000800 */
[----:B------:R-:W-:Y:S02]  /*17790*/  SEL R8, R24, R25, P0 ;  /* 0x0000001918087207 */ /* 0x000fe40000000000 */
[----:B------:R-:W-:Y:S02]  /*177a0*/  SEL R7, R25, R24, P0 ;  /* 0x0000001819077207 */ /* 0x000fe40000000000 */
[----:B------:R-:W-:-:S02]  /*177b0*/  LOP3.LUT R3, R3, 0x3fffffe, RZ, 0xc0, !PT ;  /* 0x03fffffe03037812 */ /* 0x000fc400078ec0ff */
[----:B------:R-:W-:Y:S01]  /*177c0*/  SHF.R.S32.HI R9, RZ, 0x5, R36 ;  /* 0x00000005ff097819 */ /* 0x000fe20000011424 */
[----:B------:R-:W-:Y:S01]  /*177d0*/  IMAD.U32 R36, RZ, RZ, UR6 ;  /* 0x00000006ff247e24 */ /* 0x000fe2000f8e00ff */
[----:B------:R-:W-:Y:S01]  /*177e0*/  LEA.HI R25, R23, R23, RZ, 0x1 ;  /* 0x0000001717197211 */ /* 0x000fe200078f08ff */
[----:B------:R-:W-:Y:S01]  /*177f0*/  IMAD.IADD R3, R30, 0x1, -R3 ;  /* 0x000000011e037824 */ /* 0x000fe200078e0a03 */
[----:B------:R-:W-:Y:S01]  /*17800*/  SEL R12, R34, R35, P0 ;  /* 0x00000023220c7207 */ /* 0x000fe20000000000 */
[----:B------:R-:W-:Y:S01]  /*17810*/  IMAD R4, R9, 0x10, R4 ;  /* 0x0000001009047824 */ /* 0x000fe200078e0204 */
[----:B------:R-:W-:Y:S01]  /*17820*/  LOP3.LUT R42, R25, 0x1ffffffe, RZ, 0xc0, !PT ;  /* 0x1ffffffe192a7812 */ /* 0x000fe200078ec0ff */
[----:B------:R-:W-:Y:S01]  /*17830*/  IMAD.U32 R30, RZ, RZ, UR4 ;  /* 0x00000004ff1e7e24 */ /* 0x000fe2000f8e00ff */
[----:B------:R-:W-:Y:S01]  /*17840*/  SEL R96, R44, R45, P0 ;  /* 0x0000002d2c607207 */ /* 0x000fe20000000000 */
[----:B------:R-:W-:Y:S01]  /*17850*/  IMAD R3, R3, 0x40, R4 ;  /* 0x0000004003037824 */ /* 0x000fe200078e0204 */
[----:B------:R-:W-:Y:S01]  /*17860*/  SEL R103, R45, R44, P0 ;  /* 0x0000002c2d677207 */ /* 0x000fe20000000000 */
[----:B------:R-:W-:Y:S01]  /*17870*/  IMAD.IADD R42, R23, 0x1, -R42 ;  /* 0x00000001172a7824 */ /* 0x000fe200078e0a2a */
[----:B------:R-:W-:Y:S01]  /*17880*/  SEL R88, R64, R65, P0 ;  /* 0x0000004140587207 */ /* 0x000fe20000000000 */
[----:B------:R-:W3:Y:S01]  /*17890*/  S2UR UR4, SR_CTAID.Y ;  /* 0x00000000000479c3 */ /* 0x000ee20000002600 */
[----:B------:R-:W-:Y:S01]  /*178a0*/  SEL R45, R65, R64, P0 ;  /* 0x00000040412d7207 */ /* 0x000fe20000000000 */
[----:B------:R-:W-:Y:S01]  /*178b0*/  IMAD R4, R42, 0x8, R3 ;  /* 0x000000082a047824 */ /* 0x000fe200078e0203 */
[----:B------:R-:W-:Y:S01]  /*178c0*/  SEL R64, R46, R47, P0 ;  /* 0x0000002f2e407207 */ /* 0x000fe20000000000 */
[----:B------:R-:W-:Y:S01]  /*178d0*/  ULDC.64 UR6, c[0x0][0xb48] ;  /* 0x0002d20000067ab9 */ /* 0x000fe20000000a00 */
        /* <DEDUP_REMOVED lines=9> */
[C---:B0-----:R-:W-:Y:S01]  /*17970*/  IMAD R70, R73.reuse, 0x80, R3 ;  /* 0x0000008049467824 */ /* 0x041fe200078e0203 */
[----:B------:R-:W-:Y:S01]  /*17980*/  SEL R10, R54, R55, P0 ;  /* 0x00000037360a7207 */ /* 0x000fe20000000000 */
[----:B------:R-:W-:Y:S01]  /*17990*/  IMAD R73, R73, 0x80, R4 ;  /* 0x0000008049497824 */ /* 0x000fe200078e0204 */
        /* <DEDUP_REMOVED lines=13> */
[----:B------:R-:W-:Y:S02]  /*17a70*/  LOP3.LUT P1, RZ, R13, 0x3, RZ, 0xc0, !PT ;  /* 0x000000030dff7812 */ /* 0x000fe4000782c0ff */
[----:B-1----:R-:W-:Y:S02]  /*17a80*/  ISETP.NE.AND P2, PT, R84, 0x1, PT ;  /* 0x000000015400780c */ /* 0x002fe40003f45270 */
        /* <DEDUP_REMOVED lines=13> */
[----:B------:R-:W0:Y:S01]  /*17b60*/  @P2 LDC R74, c[0x0][0xbec] ;  /* 0x0002fb00ff4a2b82 */ /* 0x000e220000000800 */
[----:B------:R-:W-:-:S02]  /*17b70*/  SEL R39, R83, R82, P0 ;  /* 0x0000005253277207 */ /* 0x000fc40000000000 */
[----:B------:R-:W-:-:S05]  /*17b80*/  SEL R55, R63, R62, P0 ;  /* 0x0000003e3f377207 */ /* 0x000fca0000000000 */
[----:B------:R-:W3:Y:S01]  /*17b90*/  LDC R83, c[0x0][0xc50] ;  /* 0x00031400ff537b82 */ /* 0x000ee20000000800 */
[----:B--2---:R1:W-:Y:S04]  /*17ba0*/  SHFL.IDX PT, R46, R12, R5, 0x1c1f ;  /* 0x001c1f050c2e7589 */ /* 0x0043e800000e0000 */
[----:B------:R-:W-:Y:S04]  /*17bb0*/  SHFL.IDX PT, R3, R6, R5, 0x1c1f ;  /* 0x001c1f0506037589 */ /* 0x000fe800000e0000 */
[----:B------:R-:W-:Y:S01]  /*17bc0*/  SHFL.IDX PT, R8, R8, R5, 0x1c1f ;  /* 0x001c1f0508087589 */ /* 0x000fe200000e0000 */
[----:B-1----:R-:W-:-:S03]  /*17bd0*/  LOP3.LUT R12, R5, 0x2, RZ, 0x3c, !PT ;  /* 0x00000002050c7812 */ /* 0x002fc600078e3cff */
[----:B------:R-:W-:Y:S04]  /*17be0*/  SHFL.IDX PT, R58, R10, R5, 0x1c1f ;  /* 0x001c1f050a3a7589 */ /* 0x000fe800000e0000 */
[----:B------:R1:W-:Y:S04]  /*17bf0*/  SHFL.IDX PT, R6, R87, R12, 0x1c1f ;  /* 0x001c1f0c57067589 */ /* 0x0003e800000e0000 */
[----:B------:R-:W-:Y:S04]  /*17c00*/  SHFL.IDX PT, R7, R7, R12, 0x1c1f ;  /* 0x001c1f0c07077589 */ /* 0x000fe800000e0000 */
[----:B------:R-:W-:Y:S01]  /*17c10*/  SHFL.IDX PT, R9, R100, R5, 0x1c1f ;  /* 0x001c1f0564097589 */ /* 0x000fe200000e0000 */
[----:B-1----:R-:W1:Y:S03]  /*17c20*/  LDC.64 R86, c[0x0][0xbd8] ;  /* 0x0002f600ff567b82 */ /* 0x002e660000000a00 */
        /* <DEDUP_REMOVED lines=27> */
[----:B------:R-:W0:Y:S04]  /*17de0*/  SHFL.IDX PT, R52, R97, R12, 0x1c1f ;  /* 0x001c1f0c61347589 */ /* 0x000e2800000e0000 */
[----:B------:R3:W-:Y:S01]  /*17df0*/  SHFL.IDX PT, R78, R89, R12, 0x1c1f ;  /* 0x001c1f0c594e7589 */ /* 0x0007e200000e0000 */
[----:B-----5:R-:W5:Y:S03]  /*17e00*/  @P2 LDC R90, c[0x0][0xbec] ;  /* 0x0002fb00ff5a2b82 */ /* 0x020f660000000800 */
[----:B------:R-:W-:Y:S04]  /*17e10*/  SHFL.IDX PT, R53, R72, R5, 0x1c1f ;  /* 0x001c1f0548357589 */ /* 0x000fe800000e0000 */
[----:B------:R-:W-:Y:S01]  /*17e20*/  SHFL.IDX PT, R63, R44, R5, 0x1c1f ;  /* 0x001c1f052c3f7589 */ /* 0x000fe200000e0000 */
[----:B---3--:R-:W3:Y:S03]  /*17e30*/  LDC.64 R88, c[0x0][0xb40] ;  /* 0x0002d000ff587b82 */ /* 0x008ee60000000a00 */
[----:B------:R-:W-:Y:S04]  /*17e40*/  SHFL.IDX PT, R64, R64, R5, 0x1c1f ;  /* 0x001c1f0540407589 */ /* 0x000fe800000e0000 */
[----:B------:R-:W-:Y:S04]  /*17e50*/  SHFL.IDX PT, R60, R60, R5, 0x1c1f ;  /* 0x001c1f053c3c7589 */ /* 0x000fe800000e0000 */
[----:B------:R-:W-:Y:S04]  /*17e60*/  SHFL.IDX PT, R54, R54, R5, 0x1c1f ;  /* 0x001c1f0536367589 */ /* 0x000fe800000e0000 */
[----:B------:R-:W-:Y:S01]  /*17e70*/  SHFL.IDX PT, R50, R50, R5, 0x1c1f ;  /* 0x001c1f0532327589 */ /* 0x000fe200000e0000 */
[----:B-----5:R-:W-:-:S03]  /*17e80*/  @P2 IMAD.HI.U32 R90, R73, R90, RZ ;  /* 0x0000005a495a2227 */ /* 0x020fc600078e00ff */
[----:B------:R-:W-:Y:S04]  /*17e90*/  SHFL.IDX PT, R48, R48, R5, 0x1c1f ;  /* 0x001c1f0530307589 */ /* 0x000fe800000e0000 */
[----:B------:R-:W-:Y:S01]  /*17ea0*/  SHFL.IDX PT, R40, R40, R5, 0x1c1f ;  /* 0x001c1f0528287589 */ /* 0x000fe200000e0000 */
[----:B---3--:R-:W-:-:S03]  /*17eb0*/  IMAD.WIDE.U32 R36, R88, UR36, R36 ;  /* 0x0000002458247c25 */ /* 0x008fc6000f8e0024 */
[----:B------:R-:W-:Y:S04]  /*17ec0*/  SHFL.IDX PT, R38, R38, R5, 0x1c1f ;  /* 0x001c1f0526267589 */ /* 0x000fe800000e0000 */
[----:B------:R2:W-:Y:S04]  /*17ed0*/  SHFL.IDX PT, R4, R26, R5, 0x1c1f ;  /* 0x001c1f051a047589 */ /* 0x0005e800000e0000 */
[----:B------:R3:W-:Y:S04]  /*17ee0*/  SHFL.IDX PT, R34, R34, R5, 0x1c1f ;  /* 0x001c1f0522227589 */ /* 0x0007e800000e0000 */
[----:B------:R5:W-:Y:S01]  /*17ef0*/  SHFL.IDX PT, R82, R81, R12, 0x1c1f ;  /* 0x001c1f0c51527589 */ /* 0x000be200000e0000 */
[----:B--2---:R-:W-:-:S03]  /*17f00*/  SEL R26, R28, R29, P0 ;  /* 0x0000001d1c1a7207 */ /* 0x004fc60000000000 */
[----:B------:R-:W2:Y:S01]  /*17f10*/  SHFL.IDX PT, R62, R95, R12, 0x1c1f ;  /* 0x001c1f0c5f3e7589 */ /* 0x000ea200000e0000 */
[----:B------:R-:W-:Y:S02]  /*17f20*/  SEL R28, R29, R28, P0 ;  /* 0x0000001c1d1c7207 */ /* 0x000fe40000000000 */
[----:B---3--:R-:W-:Y:S01]  /*17f30*/  SEL R5, R3, R6, P0 ;  /* 0x0000000603057207 */ /* 0x008fe20000000000 */
[----:B------:R-:W-:Y:S01]  /*17f40*/  SHFL.IDX PT, R76, R93, R12, 0x1c1f ;  /* 0x001c1f0c5d4c7589 */ /* 0x000fe200000e0000 */
[----:B------:R-:W-:Y:S01]  /*17f50*/  SEL R3, R6, R3, P0 ;  /* 0x0000000306037207 */ /* 0x000fe20000000000 */
[----:B-----5:R-:W3:Y:S01]  /*17f60*/  @P2 LDC R81, c[0x0][0xbf0] ;  /* 0x0002fc00ff512b82 */ /* 0x020ee20000000800 */
[----:B------:R-:W-:Y:S01]  /*17f70*/  SEL R6, R8, R7, P0 ;  /* 0x0000000708067207 */ /* 0x000fe20000000000 */
[----:B------:R-:W5:Y:S01]  /*17f80*/  SHFL.IDX PT, R72, R91, R12, 0x1c1f ;  /* 0x001c1f0c5b487589 */ /* 0x000f6200000e0000 */
[----:B------:R-:W-:Y:S02]  /*17f90*/  SEL R8, R7, R8, P0 ;  /* 0x0000000807087207 */ /* 0x000fe40000000000 */
[----:B------:R-:W-:Y:S01]  /*17fa0*/  SEL R7, R9, R10, P0 ;  /* 0x0000000a09077207 */ /* 0x000fe20000000000 */
[----:B------:R1:W-:Y:S01]  /*17fb0*/  SHFL.IDX PT, R80, R85, R12, 0x1c1f ;  /* 0x001c1f0c55507589 */ /* 0x0003e200000e0000 */
[----:B------:R-:W-:-:S02]  /*17fc0*/  SEL R9, R10, R9, P0 ;  /* 0x000000090a097207 */ /* 0x000fc40000000000 */
[----:B------:R-:W-:Y:S01]  /*17fd0*/  SEL R10, R14, R15, P0 ;  /* 0x0000000f0e0a7207 */ /* 0x000fe20000000000 */
[----:B------:R0:W5:Y:S01]  /*17fe0*/  SHFL.IDX PT, R79, R27, R12, 0x1c1f ;  /* 0x001c1f0c1b4f7589 */ /* 0x00016200000e0000 */
[----:B------:R-:W-:Y:S02]  /*17ff0*/  SEL R14, R15, R14, P0 ;  /* 0x0000000e0f0e7207 */ /* 0x000fe40000000000 */
[----:B------:R-:W-:Y:S01]  /*18000*/  SEL R15, R16, R13, P0 ;  /* 0x0000000d100f7207 */ /* 0x000fe20000000000 */
[----:B------:R2:W-:Y:S01]  /*18010*/  SHFL.IDX PT, R67, R11, R12, 0x1c1f ;  /* 0x001c1f0c0b437589 */ /* 0x0005e200000e0000 */
[----:B----4-:R-:W-:Y:S01]  /*18020*/  SEL R29, R32, R25, P0 ;  /* 0x00000019201d7207 */ /* 0x010fe20000000000 */
[----:B-1----:R-:W1:Y:S02]  /*18030*/  @P2 LDC R85, c[0x0][0xbf0] ;  /* 0x0002fc00ff552b82 */ /* 0x002e640000000800 */
[----:B------:R-:W-:Y:S01]  /*18040*/  SHFL.IDX PT, R69, R69, R12, 0x1c1f ;  /* 0x001c1f0c45457589 */ /* 0x000fe200000e0000 */
[----:B0-----:R-:W-:Y:S01]  /*18050*/  SEL R27, R25, R32, P0 ;  /* 0x00000020191b7207 */ /* 0x001fe20000000000 */
[----:B------:R-:W-:-:S02]  /*18060*/  IMAD R32, R86, UR5, RZ ;  /* 0x0000000556207c24 */ /* 0x000fc4000f8e02ff */
[----:B------:R-:W-:Y:S01]  /*18070*/  SHFL.IDX PT, R61, R61, R12, 0x1c1f ;  /* 0x001c1f0c3d3d7589 */ /* 0x000fe200000e0000 */
[----:B------:R-:W-:Y:S02]  /*18080*/  SEL R25, R52, R33, P0 ;  /* 0x0000002134197207 */ /* 0x000fe40000000000 */
[----:B--2---:R-:W-:Y:S01]  /*18090*/  SEL R11, R13, R16, P0 ;  /* 0x000000100d0b7207 */ /* 0x004fe20000000000 */
[----:B------:R-:W-:Y:S01]  /*180a0*/  SHFL.IDX PT, R65, R65, R12, 0x1c1f ;  /* 0x001c1f0c41417589 */ /* 0x000fe200000e0000 */
[----:B------:R-:W-:Y:S01]  /*180b0*/  SEL R13, R17, R18, P0 ;  /* 0x00000012110d7207 */ /* 0x000fe20000000000 */
[----:B------:R-:W-:Y:S01]  /*180c0*/  IMAD R75, R87, UR36, R32 ;  /* 0x00000024574b7c24 */ /* 0x000fe2000f8e0220 */
        /* <DEDUP_REMOVED lines=8> */
[----:B------:R0:W-:Y:S02]  /*18150*/  SHFL.IDX PT, R39, R39, R12, 0x1c1f ;  /* 0x001c1f0c27277589 */ /* 0x0001e400000e0000 */
[----:B0-----:R-:W-:-:S02]  /*18160*/  SEL R12, R20, R21, P0 ;  /* 0x00000015140c7207 */ /* 0x001fc40000000000 */
        /* <DEDUP_REMOVED lines=10> */
[----:B------:R-:W-:Y:S01]  /*18210*/  IMAD R56, RZ, RZ, -UR42 ;  /* 0x8000002aff387e24 */ /* 0x000fe2000f8e02ff */
[----:B------:R-:W-:Y:S01]  /*18220*/  SEL R31, R53, R62, P0 ;  /* 0x0000003e351f7207 */ /* 0x000fe20000000000 */
[----:B------:R-:W-:Y:S01]  /*18230*/  @P2 IMAD.HI.U32 R42, R73, R74, RZ ;  /* 0x0000004a492a2227 */ /* 0x000fe200078e00ff */
[----:B------:R-:W-:-:S03]  /*18240*/  SEL R33, R62, R53, P0 ;  /* 0x000000353e217207 */ /* 0x000fc60000000000 */
[----:B------:R-:W-:Y:S02]  /*18250*/  IMAD R83, R83, R56, UR4 ;  /* 0x0000000453537e24 */ /* 0x000fe4000f8e0238 */
[----:B------:R-:W-:Y:S01]  /*18260*/  IMAD R52, R88, UR5, RZ ;  /* 0x0000000558347c24 */ /* 0x000fe2000f8e02ff */
[----:B------:R-:W-:Y:S01]  /*18270*/  ULDC.64 UR4, c[0x0][0xbe0] ;  /* 0x0002f80000047ab9 */ /* 0x000fe20000000a00 */
[----:B------:R-:W-:Y:S01]  /*18280*/  IMAD.MOV.U32 R57, RZ, RZ, R73 ;  /* 0x000000ffff397224 */ /* 0x000fe200078e0049 */
[----:B---3--:R-:W-:Y:S01]  /*18290*/  @P2 SHF.R.U32.HI R57, RZ, R81, R42 ;  /* 0x00000051ff392219 */ /* 0x008fe2000001162a */
[----:B------:R-:W-:Y:S01]  /*182a0*/  IMAD R53, R89, UR36, R52 ;  /* 0x0000002459357c24 */ /* 0x000fe2000f8e0234 */
[----:B------:R-:W-:Y:S01]  /*182b0*/  SHF.R.S32.HI R42, RZ, 0x1f, R83 ;  /* 0x0000001fff2a7819 */ /* 0x000fe20000011453 */
[----:B------:R-:W-:Y:S02]  /*182c0*/  IMAD.IADD R45, R45, 0x1, R75 ;  /* 0x000000012d2d7824 */ /* 0x000fe400078e024b */
[----:B------:R-:W-:-:S02]  /*182d0*/  IMAD.IADD R53, R37, 0x1, R53 ;  /* 0x0000000125357824 */ /* 0x000fc400078e0235 */
[C---:B------:R-:W-:Y:S02]  /*182e0*/  IMAD R37, R42.reuse, UR4, RZ ;  /* 0x000000042a257c24 */ /* 0x040fe4000f8e02ff */
[----:B------:R-:W-:Y:S02]  /*182f0*/  IMAD.MOV.U32 R52, RZ, RZ, R36 ;  /* 0x000000ffff347224 */ /* 0x000fe400078e0024 */
[C---:B------:R-:W-:Y:S02]  /*18300*/  IMAD R56, R83.reuse, UR5, R37 ;  /* 0x0000000553387c24 */ /* 0x040fe4000f8e0225 */
[----:B------:R-:W-:Y:S01]  /*18310*/  IMAD.MOV.U32 R75, RZ, RZ, R73 ;  /* 0x000000ffff4b7224 */ /* 0x000fe200078e0049 */
[----:B-1----:R-:W-:Y:S01]  /*18320*/  @P2 SHF.R.U32.HI R75, RZ, R85, R90 ;  /* 0x00000055ff4b2219 */ /* 0x002fe2000001165a */
        /* <DEDUP_REMOVED lines=11> */
[----:B------:R-:W-:Y:S01]  /*183e0*/  IMAD.MOV R57, RZ, RZ, -R75 ;  /* 0x000000ffff397224 */ /* 0x000fe200078e0a4b */
[----:B-----5:R-:W-:Y:S01]  /*183f0*/  SEL R56, R72, R63, P0 ;  /* 0x0000003f48387207 */ /* 0x020fe20000000000 */
[----:B------:R-:W-:-:S02]  /*18400*/  IMAD R42, R42, UR4, RZ ;  /* 0x000000042a2a7c24 */ /* 0x000fc4000f8e02ff */
[C-C-:B------:R-:W-:Y:S02]  /*18410*/  IMAD R53, R84.reuse, R52, R73.reuse ;  /* 0x0000003454357224 */ /* 0x140fe400078e0249 */
[----:B------:R-:W-:Y:S02]  /*18420*/  IMAD R57, R84, R57, R73 ;  /* 0x0000003954397224 */ /* 0x000fe400078e0249 */
[----:B------:R-:W-:Y:S01]  /*18430*/  IMAD R73, R75, UR5, R42 ;  /* 0x000000054b497c24 */ /* 0x000fe2000f8e022a */
[----:B------:R-:W-:Y:S01]  /*18440*/  SHF.R.S32.HI R42, RZ, 0x1f, R53 ;  /* 0x0000001fff2a7819 */ /* 0x000fe20000011435 */
[----:B------:R-:W-:Y:S01]  /*18450*/  IMAD.IADD R45, R45, 0x1, R81 ;  /* 0x000000012d2d7824 */ /* 0x000fe200078e0251 */
[----:B------:R-:W-:Y:S01]  /*18460*/  SHF.R.S32.HI R52, RZ, 0x1f, R57 ;  /* 0x0000001fff347819 */ /* 0x000fe20000011439 */
[----:B------:R-:W0:Y:S01]  /*18470*/  S2UR UR5, SR_CgaCtaId ;  /* 0x00000000000579c3 */ /* 0x000e220000008800 */
        /* <DEDUP_REMOVED lines=17> */
[----:B0-----:R-:W-:Y:S01]  /*18590*/  ULEA UR4, UR5, UR4, 0x18 ;  /* 0x0000000405047291 */ /* 0x001fe2000f8ec03f */
[----:B------:R-:W-:Y:S01]  /*185a0*/  IMAD R81, R84, UR6, RZ ;  /* 0x0000000654517c24 */ /* 0x000fe2000f8e02ff */
[----:B------:R-:W-:Y:S01]  /*185b0*/  LEA.HI.X R45, R36, UR7, R53, 0x2, P2 ;  /* 0x00000007242d7c11 */ /* 0x000fe200090f1435 */
[----:B------:R-:W-:Y:S01]  /*185c0*/  SHFL.IDX PT, R74, R83, 0x1, 0x1c1f ;  /* 0x003c1f00534a7f89 */ /* 0x000fe200000e0000 */
[C---:B------:R-:W-:Y:S01]  /*185d0*/  VIADD R84, R70.reuse, 0x8 ;  /* 0x0000000846547836 */ /* 0x040fe20000000000 */
[----:B------:R-:W-:Y:S01]  /*185e0*/  UIADD3 UR4, UR4, 0x2e820, URZ ;  /* 0x0002e82004047890 */ /* 0x000fe2000fffe03f */
[-C--:B------:R-:W-:Y:S01]  /*185f0*/  ISETP.GE.OR P2, PT, R70, R81.reuse, P1 ;  /* 0x000000514600720c */ /* 0x080fe20000f46670 */
[----:B------:R-:W0:Y:S01]  /*18600*/  SHFL.IDX PT, R73, R45, RZ, 0x1c1f ;  /* 0x001c1fff2d497589 */ /* 0x000e2200000e0000 */
[----:B------:R-:W-:Y:S01]  /*18610*/  LEA R85, P3, R44, UR8, 0x2 ;  /* 0x000000082c557c11 */ /* 0x000fe2000f8610ff */
[----:B------:R-:W-:Y:S01]  /*18620*/  UPRMT UR4, URZ, 0x654, UR4 ;  /* 0x000006543f047896 */ /* 0x000fe20008000004 */
[----:B------:R-:W-:Y:S01]  /*18630*/  ISETP.GE.OR P1, PT, R84, R81, P1 ;  /* 0x000000515400720c */ /* 0x000fe20000f26670 */
[----:B------:R1:W2:Y:S01]  /*18640*/  SHFL.IDX PT, R75, R45, 0x1, 0x1c1f ;  /* 0x003c1f002d4b7f89 */ /* 0x0002a200000e0000 */
[----:B------:R-:W-:-:S02]  /*18650*/  LEA.HI.X R86, R44, UR9, R37, 0x2, P3 ;  /* 0x000000092c567c11 */ /* 0x000fc400098f1425 */
[----:B------:R-:W-:Y:S01]  /*18660*/  ISETP.GE.AND P3, PT, R70, R81, PT ;  /* 0x000000514600720c */ /* 0x000fe20003f66270 */
[----:B------:R3:W4:Y:S01]  /*18670*/  SHFL.IDX PT, R62, R85, RZ, 0x1c1f ;  /* 0x001c1fff553e7589 */ /* 0x00072200000e0000 */
[----:B------:R-:W-:Y:S02]  /*18680*/  SEL R53, R71, R76, P0 ;  /* 0x0000004c47357207 */ /* 0x000fe40000000000 */
[----:B------:R-:W-:Y:S01]  /*18690*/  SYNCS.ARRIVE.TRANS64.RED.A1T0 RZ, [UR4], RZ ;  /* 0x000000ffffff79a7 */ /* 0x000fe20008100404 */
[----:B------:R3:W3:Y:S01]  /*186a0*/  SHFL.IDX PT, R63, R86, RZ, 0x1c1f ;  /* 0x001c1fff563f7589 */ /* 0x0006e200000e0000 */
[----:B------:R-:W-:Y:S01]  /*186b0*/  SEL R57, R76, R71, P0 ;  /* 0x000000474c397207 */ /* 0x000fe20000000000 */
[----:B------:R-:W-:Y:S01]  /*186c0*/  IMAD.SHL.U32 R71, R68, 0x2, RZ ;  /* 0x0000000244477824 */ /* 0x000fe200078e00ff */
[----:B------:R-:W-:Y:S02]  /*186d0*/  SEL R37, R43, R78, P0 ;  /* 0x0000004e2b257207 */ /* 0x000fe40000000000 */
[----:B------:R-:W-:-:S02]  /*186e0*/  SEL R44, R46, R79, P0 ;  /* 0x0000004f2e2c7207 */ /* 0x000fc40000000000 */
[----:B-1----:R-:W-:Y:S02]  /*186f0*/  SEL R45, R47, R82, P0 ;  /* 0x000000522f2d7207 */ /* 0x002fe40000000000 */
[----:B------:R-:W-:Y:S02]  /*18700*/  SEL R36, R77, R80, P0 ;  /* 0x000000504d247207 */ /* 0x000fe40000000000 */
[----:B------:R-:W-:Y:S01]  /*18710*/  SEL R42, R80, R77, P0 ;  /* 0x0000004d502a7207 */ /* 0x000fe20000000000 */
[----:B0-----:R0:W-:Y:S01]  /*18720*/  @!P2 ST.E desc[UR50][R72.64], R0 ;  /* 0x000000004800a985 */ /* 0x0011e2000c101932 */
[----:B------:R-:W-:Y:S02]  /*18730*/  SEL R43, R78, R43, P0 ;  /* 0x0000002b4e2b7207 */ /* 0x000fe40000000000 */
[----:B------:R-:W-:Y:S01]  /*18740*/  SEL R46, R79, R46, P0 ;  /* 0x0000002e4f2e7207 */ /* 0x000fe20000000000 */
[----:B--2---:R0:W-:Y:S01]  /*18750*/  @!P1 ST.E desc[UR50][R74.64], R2 ;  /* 0x000000024a009985 */ /* 0x0041e2000c101932 */
        /* <DEDUP_REMOVED lines=13> */
[C-C-:B---34-:R-:W-:Y:S02]  /*18830*/  @!P2 IMAD.WIDE R72, R71.reuse, 0x4, R62.reuse ;  /* 0x000000044748a825 */ /* 0x158fe400078e023e */
        /* <DEDUP_REMOVED lines=12> */
[--C-:B------:R-:W-:Y:S01]  /*18900*/  @!P4 IMAD.WIDE R76, R77, 0x4, R62.reuse ;  /* 0x000000044d4cc825 */ /* 0x100fe200078e023e */
[----:B------:R-:W-:Y:S02]  /*18910*/  ISETP.GE.AND P3, PT, R0, UR4, PT ;  /* 0x0000000400007c0c */ /* 0x000fe4000bf66270 */
[----:B0-----:R-:W-:Y:S01]  /*18920*/  @!P1 LOP3.LUT R7, R70, 0xfffffffe, RZ, 0xc0, !PT ;  /* 0xfffffffe46079812 */ /* 0x001fe200078ec0ff */
[C---:B------:R-:W-:Y:S01]  /*18930*/  VIADD R72, R71.reuse, 0x40 ;  /* 0x0000004047487836 */ /* 0x040fe20000000000 */
[----:B------:R-:W-:Y:S01]  /*18940*/  ISETP.GE.AND P6, PT, R68, UR4, PT ;  /* 0x0000000444007c0c */ /* 0x000fe2000bfc6270 */
[----:B------:R-:W-:Y:S01]  /*18950*/  VIADD R70, R71, 0x48 ;  /* 0x0000004847467836 */ /* 0x000fe20000000000 */
[----:B------:R0:W-:Y:S01]  /*18960*/  @!P4 ST.E.64 desc[UR50][R76.64], R10 ;  /* 0x0000000a4c00c985 */ /* 0x0001e2000c101b32 */
[----:B------:R-:W-:Y:S01]  /*18970*/  @!P1 IMAD.WIDE R6, R7, 0x4, R62 ;  /* 0x0000000407069825 */ /* 0x000fe200078e023e */
[----:B------:R-:W-:-:S02]  /*18980*/  ISETP.GE.AND P4, PT, R72, UR4, PT ;  /* 0x0000000448007c0c */ /* 0x000fc4000bf86270 */
[----:B------:R-:W-:Y:S02]  /*18990*/  @!P2 LEA.HI R78, R78, R78, RZ, 0x1 ;  /* 0x0000004e4e4ea211 */ /* 0x000fe400078f08ff */
[----:B------:R2:W-:Y:S01]  /*189a0*/  @!P1 ST.E.64 desc[UR50][R6.64], R14 ;  /* 0x0000000e06009985 */ /* 0x0005e2000c101b32 */
[----:B------:R-:W-:Y:S02]  /*189b0*/  ISETP.GE.AND P1, PT, R70, UR4, PT ;  /* 0x0000000446007c0c */ /* 0x000fe4000bf26270 */
[----:B-1----:R-:W-:Y:S02]  /*189c0*/  @!P2 LOP3.LUT R9, R78, 0xfffffffe, RZ, 0xc0, !PT ;  /* 0xfffffffe4e09a812 */ /* 0x002fe400078ec0ff */
[----:B------:R-:W-:Y:S02]  /*189d0*/  @!P6 LEA.HI R68, R68, R68, RZ, 0x1 ;  /* 0x000000444444e211 */ /* 0x000fe400078f08ff */
[----:B------:R-:W-:Y:S01]  /*189e0*/  @!P3 LEA.HI R0, R0, R0, RZ, 0x1 ;  /* 0x000000000000b211 */ /* 0x000fe200078f08ff */
[----:B------:R-:W-:Y:S01]  /*189f0*/  @!P2 IMAD.WIDE R8, R9, 0x4, R62 ;  /* 0x000000040908a825 */ /* 0x000fe200078e023e */
[----:B------:R-:W-:-:S02]  /*18a00*/  @!P6 LOP3.LUT R73, R68, 0xfffffffe, RZ, 0xc0, !PT ;  /* 0xfffffffe4449e812 */ /* 0x000fc400078ec0ff */
[----:B0-----:R-:W-:Y:S01]  /*18a10*/  @!P3 LOP3.LUT R11, R0, 0xfffffffe, RZ, 0xc0, !PT ;  /* 0xfffffffe000bb812 */ /* 0x001fe200078ec0ff */
[----:B------:R-:W-:Y:S01]  /*18a20*/  VIADD R0, R71, 0x50 ;  /* 0x0000005047007836 */ /* 0x000fe20000000000 */
[----:B------:R-:W-:Y:S01]  /*18a30*/  @!P4 LEA.HI R72, R72, R72, RZ, 0x1 ;  /* 0x000000484848c211 */ /* 0x000fe200078f08ff */
[--C-:B--2---:R-:W-:Y:S01]  /*18a40*/  @!P6 IMAD.WIDE R6, R73, 0x4, R62.reuse ;  /* 0x000000044906e825 */ /* 0x104fe200078e023e */
[----:B------:R-:W-:Y:S01]  /*18a50*/  @!P1 LEA.HI R70, R70, R70, RZ, 0x1 ;  /* 0x0000004646469211 */ /* 0x000fe200078f08ff */
[----:B------:R0:W-:Y:S01]  /*18a60*/  @!P2 ST.E.64 desc[UR50][R8.64], R12 ;  /* 0x0000000c0800a985 */ /* 0x0001e2000c101b32 */
[----:B------:R-:W-:Y:S01]  /*18a70*/  @!P5 LOP3.LUT R15, R79, 0xfffffffe, RZ, 0xc0, !PT ;  /* 0xfffffffe4f0fd812 */ /* 0x000fe200078ec0ff */
[----:B------:R-:W-:Y:S01]  /*18a80*/  @!P3 IMAD.WIDE R10, R11, 0x4, R62 ;  /* 0x000000040b0ab825 */ /* 0x000fe200078e023e */
[----:B------:R-:W-:-:S03]  /*18a90*/  @!P4 LOP3.LUT R73, R72, 0xfffffffe, RZ, 0xc0, !PT ;  /* 0xfffffffe4849c812 */ /* 0x000fc600078ec0ff */
[--C-:B------:R-:W-:Y:S01]  /*18aa0*/  @!P5 IMAD.WIDE R14, R15, 0x4, R62.reuse ;  /* 0x000000040f0ed825 */ /* 0x100fe200078e023e */
[----:B------:R1:W-:Y:S04]  /*18ab0*/  @!P3 ST.E.64 desc[UR50][R10.64], R20 ;  /* 0x000000140a00b985 */ /* 0x0003e8000c101b32 */
[----:B------:R2:W-:Y:S01]  /*18ac0*/  @!P6 ST.E.64 desc[UR50][R6.64], R18 ;  /* 0x000000120600e985 */ /* 0x0005e2000c101b32 */
[----:B0-----:R-:W-:Y:S01]  /*18ad0*/  @!P1 LOP3.LUT R13, R70, 0xfffffffe, RZ, 0xc0, !PT ;  /* 0xfffffffe460d9812 */ /* 0x001fe200078ec0ff */
[----:B------:R-:W-:Y:S02]  /*18ae0*/  @!P4 IMAD.WIDE R8, R73, 0x4, R62 ;  /* 0x000000044908c825 */ /* 0x000fe400078e023e */
[----:B------:R-:W-:Y:S02]  /*18af0*/  @!P5 ST.E.64 desc[UR50][R14.64], R22 ;  /* 0x000000160e00d985 */ /* 0x000fe4000c101b32 */
[----:B------:R-:W-:-:S02]  /*18b00*/  VIADD R12, R71, 0x58 ;  /* 0x00000058470c7836 */ /* 0x000fc40000000000 */
[----:B------:R0:W-:Y:S01]  /*18b10*/  @!P4 ST.E.64 desc[UR50][R8.64], R26 ;  /* 0x0000001a0800c985 */ /* 0x0001e2000c101b32 */
[----:B-1----:R-:W-:Y:S02]  /*18b20*/  @!P1 IMAD.WIDE R10, R13, 0x4, R62 ;  /* 0x000000040d0a9825 */ /* 0x002fe400078e023e */
[----:B------:R-:W-:Y:S02]  /*18b30*/  ISETP.GE.AND P2, PT, R12, UR4, PT ;  /* 0x000000040c007c0c */ /* 0x000fe4000bf46270 */
[C---:B------:R-:W-:Y:S01]  /*18b40*/  VIADD R13, R71.reuse, 0x60 ;  /* 0x00000060470d7836 */ /* 0x040fe20000000000 */
[----:B------:R1:W-:Y:S01]  /*18b50*/  @!P1 ST.E.64 desc[UR50][R10.64], R28 ;  /* 0x0000001c0a009985 */ /* 0x0003e2000c101b32 */
        /* <DEDUP_REMOVED lines=12> */
[----:B0-----:R-:W-:Y:S02]  /*18c20*/  @!P6 LEA.HI R8, R7, R7, RZ, 0x1 ;  /* 0x000000070708e211 */ /* 0x001fe400078f08ff */
[----:B------:R-:W-:Y:S02]  /*18c30*/  @!P5 LEA.HI R6, R6, R6, RZ, 0x1 ;  /* 0x000000060606d211 */ /* 0x000fe400078f08ff */
[----:B------:R-:W-:-:S02]  /*18c40*/  @!P1 LOP3.LUT R7, R0, 0xfffffffe, RZ, 0xc0, !PT ;  /* 0xfffffffe00079812 */ /* 0x000fc400078ec0ff */
[----:B------:R-:W-:Y:S02]  /*18c50*/  @!P2 LOP3.LUT R9, R12, 0xfffffffe, RZ, 0xc0, !PT ;  /* 0xfffffffe0c09a812 */ /* 0x000fe400078ec0ff */
        /* <DEDUP_REMOVED lines=16> */
.L_x_6901:
[----:B------:R-:W-:Y:S05]  /*18d60*/  BSYNC B0 ;  /* 0x0000000000007941 */ /* 0x000fea0003800000 */
.L_x_6900:
[----:B------:R-:W-:Y:S01]  /*18d70*/  ISETP.GE.AND P1, PT, R84, R81, PT ;  /* 0x000000515400720c */ /* 0x000fe20003f26270 */
[----:B------:R2:W0:Y:S01]  /*18d80*/  SHFL.IDX PT, R27, R86, 0x1, 0x1c1f ;  /* 0x003c1f00561b7f89 */ /* 0x00042200000e0000 */
[----:B-1----:R-:W-:Y:S02]  /*18d90*/  SEL R14, R66, R69, P0 ;  /* 0x00000045420e7207 */ /* 0x002fe40000000000 */
[----:B------:R-:W-:Y:S01]  /*18da0*/  SEL R15, R64, R67, P0 ;  /* 0x00000043400f7207 */ /* 0x000fe20000000000 */
[----:B------:R2:W1:Y:S01]  /*18db0*/  SHFL.IDX PT, R26, R85, 0x1, 0x1c1f ;  /* 0x003c1f00551a7f89 */ /* 0x00046200000e0000 */
        /* <DEDUP_REMOVED lines=19> */
[----:B0-----:R-:W-:Y:S01]  /*18ef0*/  SEL R2, R39, R34, P0 ;  /* 0x0000002227027207 */ /* 0x001fe20000000000 */
        /* <DEDUP_REMOVED lines=97> */
.L_x_6899:
        /* <DEDUP_REMOVED lines=20> */
[----:B------:R-:W-:-:S02]  /*19650*/  UIMAD UR6, UR42, UR9, UR6 ;  /* 0x000000092a0672a4 */ /* 0x000fc4000f8e0206 */
[----:B------:R-:W-:Y:S02]  /*19660*/  USHF.R.S32.HI UR8, URZ, 0x1f, UR36 ;  /* 0x0000001f3f087899 */ /* 0x000fe40008011424 */
        /* <DEDUP_REMOVED lines=37> */
.L_x_6814:
        /* <DEDUP_REMOVED lines=18> */
.L_x_6902:
[----:B------:R-:W-:Y:S01]  /*199e0*/  ULDC UR7, c[0x0][0xc50] ;  /* 0x0003140000077ab9 */ /* 0x000fe20000000800 */
[----:B------:R-:W-:Y:S01]  /*199f0*/  UMOV UR36, UR6 ;  /* 0x0000000600247c82 */ /* 0x000fe20008000000 */
[----:B------:R-:W-:-:S11]  /*19a00*/  UISETP.NE.AND UP0, UPT, UR7, 0x1, UPT ;  /* 0x000000010700788c */ /* 0x000fd6000bf05270 */
[----:B------:R-:W-:Y:S01]  /*19a10*/  @UP0 ULDC UR4, c[0x0][0xc54] ;  /* 0x0003150000040ab9 */ /* 0x000fe20000000800 */
[----:B------:R-:W-:Y:S01]  /*19a20*/  @UP0 ULDC UR8, c[0x0][0xc58] ;  /* 0x0003160000080ab9 */ /* 0x000fe20000000800 */
[----:B------:R-:W-:-:S04]  /*19a30*/  UIMAD.WIDE.U32 UR4, UR6, UR4, URZ ;  /* 0x00000004060472a5 */ /* 0x000fc8000f8e003f */
[----:B------:R-:W-:-:S12]  /*19a40*/  @UP0 USHF.R.U32.HI UR36, URZ, UR8, UR5 ;  /* 0x000000083f240299 */ /* 0x000fd80008011605 */
.L_x_6903:
        /* <DEDUP_REMOVED lines=14> */
[----:B------:R-:W-:Y:S02]  /*19b30*/  ULDC.64 UR8, c[0x0][0x9e0] ;  /* 0x0002780000087ab9 */ /* 0x000fe40000000a00 */
[----:B------:R-:W-:-:S02]  /*19b40*/  USEL UR11, UR7, 0x1, UP0 ;  /* 0x00000001070b7887 */ /* 0x000fc40008000000 */
[----:B------:R-:W-:Y:S01]  /*19b50*/  UISETP.GE.AND UP0, UPT, UR9, 0x1, UPT ;  /* 0x000000010900788c */ /* 0x000fe2000bf06270 */
[----:B------:R-:W-:Y:S02]  /*19b60*/  ULDC UR14, c[0x0][0x288] ;  /* 0x0000a200000e7ab9 */ /* 0x000fe40000000800 */
[----:B------:R-:W-:Y:S01]  /*19b70*/  @UP1 ULDC UR4, c[0x0][0x44c] ;  /* 0x0001130000041ab9 */ /* 0x000fe20000000800 */
[----:B------:R-:W-:Y:S02]  /*19b80*/  UIADD3 UR12, -UR14, 0x1, URZ ;  /* 0x000000010e0c7890 */ /* 0x000fe4000fffe13f */
[----:B------:R-:W-:Y:S01]  /*19b90*/  PLOP3.LUT P1, PT, PT, PT, UP0, 0x80, 0x0 ;  /* 0x000000000000781c */ /* 0x000fe20003f2f008 */
[----:B------:R-:W-:Y:S01]  /*19ba0*/  ULDC UR15, c[0x0][0x2f0] ;  /* 0x0000bc00000f7ab9 */ /* 0x000fe20000000800 */
[----:B------:R-:W-:Y:S01]  /*19bb0*/  @UP1 ULDC UR7, c[0x0][0x450] ;  /* 0x0001140000071ab9 */ /* 0x000fe20000000800 */
[----:B------:R-:W-:Y:S02]  /*19bc0*/  UIMAD UR12, UR11, UR15, UR12 ;  /* 0x0000000f0b0c72a4 */ /* 0x000fe4000f8e020c */
        /* <DEDUP_REMOVED lines=17> */
.L_x_6906:
[----:B------:R-:W-:-:S11]  /*19ce0*/  UISETP.NE.AND UP0, UPT, UR9, 0x1, UPT ;  /* 0x000000010900788c */ /* 0x000fd6000bf05270 */
[----:B------:R-:W-:Y:S02]  /*19cf0*/  @UP0 ULDC.64 UR12, c[0x0][0x9e8] ;  /* 0x00027a00000c0ab9 */ /* 0x000fe40000000a00 */
[----:B------:R-:W-:-:S04]  /*19d00*/  UIMAD.WIDE.U32 UR4, UR7, UR12, URZ ;  /* 0x0000000c070472a5 */ /* 0x000fc8000f8e003f */
[----:B------:R-:W-:-:S12]  /*19d10*/  @UP0 USHF.R.U32.HI UR7, URZ, UR13, UR5 ;  /* 0x0000000d3f070299 */ /* 0x000fd80008011605 */
.L_x_6907:
[----:B------:R-:W-:-:S04]  /*19d20*/  UIMAD UR7, UR7, UR9, UR9 ;  /* 0x00000009070772a4 */ /* 0x000fc8000f8e0209 */
[----:B------:R-:W-:-:S04]  /*19d30*/  UISETP.LT.AND UP0, UPT, UR6, UR7, UPT ;  /* 0x000000070600728c */ /* 0x000fc8000bf01270 */
[----:B------:R-:W-:-:S12]  /*19d40*/  USEL UR6, UR6, UR7, UP0 ;  /* 0x0000000706067287 */ /* 0x000fd80008000000 */
.L_x_6905:
[----:B------:R-:W-:Y:S02]  /*19d50*/  UIMAD UR5, UR11, UR15, 0xdf ;  /* 0x000000df0b0574a4 */ /* 0x000fe4000f8e020f */
[----:B------:R-:W-:Y:S01]  /*19d60*/  UIADD3 UR7, UR6, 0xdf, URZ ;  /* 0x000000df06077890 */ /* 0x000fe2000fffe03f */
[----:B------:R-:W-:Y:S02]  /*19d70*/  UMOV UR4, URZ ;  /* 0x0000003f00047c82 */ /* 0x000fe40008000000 */
[----:B------:R-:W-:Y:S01]  /*19d80*/  UMOV UR6, URZ ;  /* 0x0000003f00067c82 */ /* 0x000fe20008000000 */
[----:B------:R-:W-:Y:S02]  /*19d90*/  UIMAD.WIDE UR4, UR5, -0x6db6db6d, UR4 ;  /* 0x92492493050478a5 */ /* 0x000fe4000f8e0204 */
[----:B------:R-:W-:Y:S01]  /*19da0*/  UIMAD.WIDE UR6, UR7, -0x6db6db6d, UR6 ;  /* 0x92492493070678a5 */ /* 0x000fe2000f8e0206 */
[----:B------:R-:W-:Y:S01]  /*19db0*/  @UP1 ULDC UR12, c[0x0][0x44c] ;  /* 0x00011300000c1ab9 */ /* 0x000fe20000000800 */
[----:B------:R-:W-:-:S02]  /*19dc0*/  UIMAD UR14, UR11, UR15, -UR14 ;  /* 0x0000000f0b0e72a4 */ /* 0x000fc4000f8e0a0e */
[----:B------:R-:W-:Y:S02]  /*19dd0*/  UIMAD.WIDE.U32 UR12, UR40, UR12, URZ ;  /* 0x0000000c280c72a5 */ /* 0x000fe4000f8e003f */
[----:B------:R-:W-:Y:S02]  /*19de0*/  USHF.R.U32.HI UR11, URZ, 0x1f, UR5 ;  /* 0x0000001f3f0b7899 */ /* 0x000fe40008011605 */
[----:B------:R-:W-:Y:S01]  /*19df0*/  USHF.R.U32.HI UR4, URZ, 0x1f, UR7 ;  /* 0x0000001f3f047899 */ /* 0x000fe20008011607 */
[----:B------:R-:W-:Y:S01]  /*19e00*/  @UP1 ULDC UR16, c[0x0][0x450] ;  /* 0x0001140000101ab9 */ /* 0x000fe20000000800 */
[----:B------:R-:W-:Y:S01]  /*19e10*/  UMOV UR8, UR40 ;  /* 0x0000002800087c82 */ /* 0x000fe20008000000 */
[----:B------:R-:W-:Y:S02]  /*19e20*/  @UP1 USHF.R.U32.HI UR8, URZ, UR16, UR13 ;  /* 0x000000103f081299 */ /* 0x000fe4000801160d */
[----:B------:R-:W-:Y:S02]  /*19e30*/  ULEA.HI.SX32 UR11, UR5, UR11, 0x19 ;  /* 0x0000000b050b7291 */ /* 0x000fe4000f8fca3f */
[----:B------:R-:W-:-:S02]  /*19e40*/  ULEA.HI.SX32 UR4, UR7, UR4, 0x19 ;  /* 0x0000000407047291 */ /* 0x000fc4000f8fca3f */
[----:B------:R-:W-:Y:S02]  /*19e50*/  UIADD3 UR5, UR14, UR8, URZ ;  /* 0x000000080e057290 */ /* 0x000fe4000fffe03f */
[----:B------:R-:W-:Y:S01]  /*19e60*/  UISETP.LT.AND UP0, UPT, UR11, UR4, UPT ;  /* 0x000000040b00728c */ /* 0x000fe2000bf01270 */
[----:B------:R-:W-:Y:S02]  /*19e70*/  ULDC UR7, c[0x0][0x9dc] ;  /* 0x0002770000077ab9 */ /* 0x000fe40000000800 */
[----:B------:R-:W-:Y:S02]  /*19e80*/  UIADD3 UR7, UR5, -UR7, URZ ;  /* 0x8000000705077290 */ /* 0x000fe4000fffe03f */
[----:B------:R-:W-:Y:S01]  /*19e90*/  USEL UR11, UR11, UR4, UP0 ;  /* 0x000000040b0b7287 */ /* 0x000fe20008000000 */
        /* <DEDUP_REMOVED lines=12> */
.L_x_6909:
[----:B------:R-:W-:-:S11]  /*19f60*/  UISETP.NE.AND UP0, UPT, UR9, 0x1, UPT ;  /* 0x000000010900788c */ /* 0x000fd6000bf05270 */
[----:B------:R-:W-:Y:S02]  /*19f70*/  @UP0 ULDC.64 UR12, c[0x0][0x9e8] ;  /* 0x00027a00000c0ab9 */ /* 0x000fe40000000a00 */
[----:B------:R-:W-:-:S04]  /*19f80*/  UIMAD.WIDE.U32 UR4, UR6, UR12, URZ ;  /* 0x0000000c060472a5 */ /* 0x000fc8000f8e003f */
[----:B------:R-:W-:-:S12]  /*19f90*/  @UP0 USHF.R.U32.HI UR6, URZ, UR13, UR5 ;  /* 0x0000000d3f060299 */ /* 0x000fd80008011605 */
.L_x_6910:
[----:B------:R-:W-:-:S04]  /*19fa0*/  UIMAD UR6, UR6, UR9, URZ ;  /* 0x00000009060672a4 */ /* 0x000fc8000f8e023f */
[----:B------:R-:W-:-:S04]  /*19fb0*/  UISETP.LT.AND UP0, UPT, UR7, UR6, UPT ;  /* 0x000000060700728c */ /* 0x000fc8000bf01270 */
[----:B------:R-:W-:-:S12]  /*19fc0*/  USEL UR7, UR7, UR6, !UP0 ;  /* 0x0000000607077287 */ /* 0x000fd8000c000000 */
.L_x_6908:
        /* <DEDUP_REMOVED lines=47> */
.L_x_6911:
[----:B------:R-:W-:Y:S01]  /*1a2c0*/  UIMAD UR41, UR41, UR4, UR12 ;  /* 0x00000004292972a4 */ /* 0x000fe2000f8e020c */
[----:B------:R-:W-:Y:S02]  /*1a2d0*/  IMAD.U32 R18, RZ, RZ, UR11 ;  /* 0x0000000bff127e24 */ /* 0x000fe4000f8e00ff */
[----:B------:R-:W-:Y:S02]  /*1a2e0*/  IMAD.MOV.U32 R0, RZ, RZ, RZ ;  /* 0x000000ffff007224 */ /* 0x000fe400078e00ff */
[----:B------:R-:W-:Y:S02]  /*1a2f0*/  IMAD.MOV.U32 R2, RZ, RZ, 0x1 ;  /* 0x00000001ff027424 */ /* 0x000fe400078e00ff */
[----:B------:R-:W-:-:S05]  /*1a300*/  IMAD.U32 R3, RZ, RZ, UR41 ;  /* 0x00000029ff037e24 */ /* 0x000fca000f8e00ff */
[----:B------:R-:W-:Y:S01]  /*1a310*/  VIADDMNMX R18, R3, UR4, R18, PT ;  /* 0x0000000403127c46 */ /* 0x000fe2000b800112 */
[----:B------:R-:W-:-:S03]  /*1a320*/  IMAD.MOV.U32 R3, RZ, RZ, 0x1 ;  /* 0x00000001ff037424 */ /* 0x000fc600078e00ff */
        /* <DEDUP_REMOVED lines=25> */
.L_x_6912:
        /* <DEDUP_REMOVED lines=20> */
.L_x_6913:
        /* <DEDUP_REMOVED lines=20> */
.L_x_6914:
        /* <DEDUP_REMOVED lines=18> */
.L_x_6915:
        /* <DEDUP_REMOVED lines=14> */
[----:B------:R-:W-:Y:S01]  /*1a940*/  UMOV UR4, 0xffffffff ;  /* 0xffffffff00047882 */ /* 0x000fe20000000000 */
[----:B------:R-:W-:Y:S02]  /*1a950*/  SHF.R.U32.HI R5, RZ, 0x5, R8 ;  /* 0x00000005ff057819 */ /* 0x000fe40000011608 */
[----:B------:R-:W-:Y:S01]  /*1a960*/  LOP3.LUT R4, R4, 0x10, R6, 0xf8, !PT ;  /* 0x0000001004047812 */ /* 0x000fe200078ef806 */
[----:B0-----:R-:W0:Y:S01]  /*1a970*/  LDC.64 R2, c[0x0][0x418] ;  /* 0x00010600ff027b82 */ /* 0x001e220000000a00 */
[----:B------:R-:W-:-:S02]  /*1a980*/  LOP3.LUT R16, R16, 0xfffffffe, RZ, 0xc0, !PT ;  /* 0xfffffffe10107812 */ /* 0x000fc400078ec0ff */
[----:B------:R-:W-:Y:S02]  /*1a990*/  LOP3.LUT R7, R4, 0x10, R7, 0x78, !PT ;  /* 0x0000001004077812 */ /* 0x000fe400078e7807 */
        /* <DEDUP_REMOVED lines=8> */
[----:B------:R-:W-:Y:S02]  /*1aa20*/  LOP3.LUT R6, R6, 0x3, RZ, 0xc0, !PT ;  /* 0x0000000306067812 */ /* 0x000fe400078ec0ff */
[----:B0-----:R-:W-:-:S04]  /*1aa30*/  ISETP.NE.U32.AND P0, PT, R2, RZ, PT ;  /* 0x000000ff0200720c */ /* 0x001fc80003f05070 */
[----:B------:R-:W-:Y:S02]  /*1aa40*/  ISETP.NE.AND.EX P2, PT, R3, RZ, PT, P0 ;  /* 0x000000ff0300720c */ /* 0x000fe40003f45300 */
[----:B-1----:R-:W-:-:S05]  /*1aa50*/  LOP3.LUT R0, R19, 0x380, RZ, 0xc0, !PT ;  /* 0x0000038013007812 */ /* 0x002fca00078ec0ff */
[----:B------:R-:W-:-:S05]  /*1aa60*/  IMAD R0, R5, 0x10, R0 ;  /* 0x0000001005007824 */ /* 0x000fca00078e0200 */
[----:B------:R-:W-:Y:S02]  /*1aa70*/  LOP3.LUT R0, R0, R10, RZ, 0x3c, !PT ;  /* 0x0000000a00007212 */ /* 0x000fe400078e3cff */
[----:B------:R-:W-:Y:S02]  /*1aa80*/  @P2 LOP3.LUT R16, R16, 0x1, RZ, 0xfc, !PT ;  /* 0x0000000110102812 */ /* 0x000fe400078efcff */
[----:B------:R-:W-:Y:S01]  /*1aa90*/  LOP3.LUT R19, R0, 0xc00, R19, 0xf8, !PT ;  /* 0x00000c0000137812 */ /* 0x000fe200078ef813 */
[----:B------:R-:W-:-:S05]  /*1aaa0*/  IMAD.MOV.U32 R0, RZ, RZ, 0x40 ;  /* 0x00000040ff007424 */ /* 0x000fca00078e00ff */
[----:B------:R-:W-:Y:S02]  /*1aab0*/  SEL R0, R0, 0xffffffc0, !P1 ;  /* 0xffffffc000007807 */ /* 0x000fe40004800000 */
[----:B--2---:R-:W-:Y:S01]  /*1aac0*/  SHF.R.S32.HI R10, RZ, 0x1f, R9 ;  /* 0x0000001fff0a7819 */ /* 0x004fe20000011409 */
[----:B------:R0:W-:Y:S01]  /*1aad0*/  STL [R1+0x4], R9 ;  /* 0x0000040901007387 */ /* 0x0001e20000100800 */
[----:B------:R-:W-:-:S03]  /*1aae0*/  SEL R17, R9, RZ, !P2 ;  /* 0x000000ff09117207 */ /* 0x000fc60005000000 */
[----:B------:R0:W-:Y:S01]  /*1aaf0*/  STL [R1+0x8], R10 ;  /* 0x0000080a01007387 */ /* 0x0001e20000100800 */
[----:B------:R-:W-:Y:S05]  /*1ab00*/  BRA.DIV UR4, `(.L_x_6916) ;  /* 0x0000003204047947 */ /* 0x000fea000b800000 */
[----:B------:R1:W2:Y:S02]  /*1ab10*/  SHFL.IDX PT, R14, R6, RZ, 0x1f ;  /* 0x00001fff060e7589 */ /* 0x0002a400000e0000 */
.L_x_6965:
[----:B--2---:R-:W-:Y:S02]  /*1ab20*/  ISETP.NE.AND P0, PT, R14, RZ, PT ;  /* 0x000000ff0e00720c */ /* 0x004fe40003f05270 */
[----:B------:R-:W-:Y:S02]  /*1ab30*/  PLOP3.LUT P1, PT, PT, PT, PT, 0x8, 0x0 ;  /* 0x000000000000781c */ /* 0x000fe40003f2e170 */
[----:B------:R-:W-:-:S11]  /*1ab40*/  LOP3.LUT R16, R16, 0xfffffffd, RZ, 0xc0, !PT ;  /* 0xfffffffd10107812 */ /* 0x000fd600078ec0ff */
[----:B------:R-:W-:Y:S01]  /*1ab50*/  @P1 LOP3.LUT R16, R16, 0x2, RZ, 0xfc, !PT ;  /* 0x0000000210101812 */ /* 0x000fe200078efcff */
[----:B------:R-:W-:Y:S06]  /*1ab60*/  @P0 BRA `(.L_x_6917) ;  /* 0x0000000400240947 */ /* 0x000fec0003800000 */
[----:B------:R-:W-:Y:S01]  /*1ab70*/  UMOV UR4, 0xffffffff ;  /* 0xffffffff00047882 */ /* 0x000fe20000000000 */
[----:B------:R-:W-:Y:S02]  /*1ab80*/  VIADD R0, R18, 0xffffffff ;  /* 0xffffffff12007836 */ /* 0x000fe40000000000 */
[----:B------:R-:W-:Y:S05]  /*1ab90*/  BRA.DIV UR4, `(.L_x_6918) ;  /* 0x0000003204007947 */ /* 0x000fea000b800000 */
[----:B------:R-:W-:-:S13]  /*1aba0*/  ELECT P6, URZ, PT ;  /* 0x00000000003f782f */ /* 0x000fda00038c0000 */
.L_x_6968:
[----:B------:R-:W-:Y:S05]  /*1abb0*/  @!P6 BRA `(.L_x_6917) ;  /* 0x000000040010e947 */ /* 0x000fea0003800000 */
[----:B------:R-:W-:Y:S01]  /*1abc0*/  IMAD.MOV.U32 R17, RZ, RZ, R9 ;  /* 0x000000ffff117224 */ /* 0x000fe200078e0009 */
[----:B------:R-:W-:Y:S06]  /*1abd0*/  @!P2 BRA `(.L_x_6919) ;  /* 0x000000000044a947 */ /* 0x000fec0003800000 */
[----:B------:R-:W2:Y:S01]  /*1abe0*/  LDC R7, c[0x0][0x43c] ;  /* 0x00010f00ff077b82 */ /* 0x000ea20000000800 */
[----:B------:R-:W-:Y:S01]  /*1abf0*/  ULDC.64 UR4, c[0x0][0x428] ;  /* 0x00010a0000047ab9 */ /* 0x000fe20000000a00 */
[----:B--2---:R-:W-:-:S13]  /*1ac00*/  ISETP.NE.AND P0, PT, R7, 0x1, PT ;  /* 0x000000010700780c */ /* 0x004fda0003f05270 */
        /* <DEDUP_REMOVED lines=14> */
.L_x_6919:
[----:B--2---:R-:W-:Y:S01]  /*1acf0*/  IMAD.MOV.U32 R2, RZ, RZ, 0x1 ;  /* 0x00000001ff027424 */ /* 0x004fe200078e00ff */
[----:B------:R-:W-:-:S04]  /*1ad00*/  ISETP.NE.AND P1, PT, R8, RZ, PT ;  /* 0x000000ff0800720c */ /* 0x000fc80003f25270 */
[----:B------:R-:W-:-:S04]  /*1ad10*/  SHF.L.U32 R2, R2, 0x1f, RZ ;  /* 0x0000001f02027819 */ /* 0x000fc800000006ff */
[----:B------:R-:W2:Y:S02]  /*1ad20*/  SYNCS.PHASECHK.TRANS64.TRYWAIT P0, [UR39+0x2e880], R2 ;  /* 0x02e88002ff0075a7 */ /* 0x000ea40008000167 */
[----:B--2---:R-:W-:Y:S05]  /*1ad30*/  @!P0 BRA `(.L_x_6920) ;  /* 0x0000002c00b88947 */ /* 0x004fea0003800000 */
.L_x_6969:
[----:B------:R-:W-:Y:S05]  /*1ad40*/  @P1 BRA `(.L_x_6921) ;  /* 0x0000000000181947 */ /* 0x000fea0003800000 */
[----:B------:R-:W3:Y:S01]  /*1ad50*/  S2R R4, SR_TID.X ;  /* 0x0000000000047919 */ /* 0x000ee20000002100 */
[----:B--2---:R-:W-:-:S04]  /*1ad60*/  IMAD.MOV.U32 R3, RZ, RZ, 0x7000 ;  /* 0x00007000ff037424 */ /* 0x004fc800078e00ff */
[----:B------:R4:W-:Y:S01]  /*1ad70*/  SYNCS.ARRIVE.TRANS64 RZ, [UR39+0x2e870], R3 ;  /* 0x02e87003ffff79a7 */ /* 0x0009e20008000027 */
[----:B---3--:R-:W-:-:S13]  /*1ad80*/  LOP3.LUT P0, RZ, R4, 0x1f, RZ, 0xc0, !PT ;  /* 0x0000001f04ff7812 */ /* 0x008fda000780c0ff */
[----:B----4-:R-:W-:Y:S05]  /*1ad90*/  @!P0 BRA `(.L_x_6921) ;  /* 0x0000000000048947 */ /* 0x010fea0003800000 */
[----:B------:R-:W-:Y:S01]  /*1ada0*/  BPT.TRAP 0x1 ;  /* 0x000000040000795c */ /* 0x000fe20000300000 */
.L_x_6921:
        /* <DEDUP_REMOVED lines=13> */
[----:B------:R-:W4:Y:S02]  /*1ae80*/  SYNCS.PHASECHK.TRANS64.TRYWAIT P0, [UR39+0x2e840], R2 ;  /* 0x02e84002ff0075a7 */ /* 0x000f240008000167 */
[----:B---34-:R-:W-:Y:S05]  /*1ae90*/  @!P0 BRA `(.L_x_6922) ;  /* 0x0000002c00788947 */ /* 0x018fea0003800000 */
.L_x_6970:
[----:B------:R-:W-:Y:S05]  /*1aea0*/  @P1 BRA `(.L_x_6923) ;  /* 0x0000000000181947 */ /* 0x000fea0003800000 */
[----:B--2---:R-:W2:Y:S01]  /*1aeb0*/  S2R R3, SR_TID.X ;  /* 0x0000000000037919 */ /* 0x004ea20000002100 */
[----:B------:R-:W-:-:S04]  /*1aec0*/  IMAD.MOV.U32 R2, RZ, RZ, 0x7000 ;  /* 0x00007000ff027424 */ /* 0x000fc800078e00ff */
[----:B------:R3:W-:Y:S01]  /*1aed0*/  SYNCS.ARRIVE.TRANS64 RZ, [UR39+0x2e830], R2 ;  /* 0x02e83002ffff79a7 */ /* 0x0007e20008000027 */
[----:B--2---:R-:W-:-:S13]  /*1aee0*/  LOP3.LUT P0, RZ, R3, 0x1f, RZ, 0xc0, !PT ;  /* 0x0000001f03ff7812 */ /* 0x004fda000780c0ff */
[----:B---3--:R-:W-:Y:S05]  /*1aef0*/  @!P0 BRA `(.L_x_6923) ;  /* 0x0000000000048947 */ /* 0x008fea0003800000 */
[----:B------:R-:W-:Y:S01]  /*1af00*/  BPT.TRAP 0x1 ;  /* 0x000000040000795c */ /* 0x000fe20000300000 */
.L_x_6923:
        /* <DEDUP_REMOVED lines=8> */
[----:B------:R-:W-:Y:S01]  /*1af90*/  UIADD3.X UR5, URZ, UR5, URZ, UP0, !UPT ;  /* 0x000000053f057290 */ /* 0x000fe200087fe43f */
[----:B------:R-:W-:Y:S01]  /*1afa0*/  UMOV UR6, 0x0 ;  /* 0x0000000000067882 */ /* 0x000fe20000000000 */
[----:B------:R-:W-:Y:S01]  /*1afb0*/  UMOV UR7, 0x14f00000 ;  /* 0x14f0000000077882 */ /* 0x000fe20000000000 */
[----:B------:R-:W-:Y:S01]  /*1afc0*/  UMOV UR10, URZ ;  /* 0x0000003f000a7c82 */ /* 0x000fe20008000000 */
[----:B------:R-:W-:-:S05]  /*1afd0*/  UMOV UR12, UR36 ;  /* 0x00000024000c7c82 */ /* 0x000fca0008000000 */
[----:B------:R3:W-:Y:S02]  /*1afe0*/  UTMALDG.4D [UR8], [UR4], desc[UR6] ;  /* 0x00000608040075b4 */ /* 0x0007e40008019000 */
[----:B---3--:R-:W-:-:S07]  /*1aff0*/  @P0 LOP3.LUT R16, R16, 0x2, RZ, 0xfc, !PT ;  /* 0x0000000210100812 */ /* 0x008fce00078efcff */
.L_x_6917:
[----:B------:R-:W-:Y:S05]  /*1b000*/  WARPSYNC.ALL ;  /* 0x0000000000007948 */ /* 0x000fea0003800000 */
[----:B------:R-:W-:Y:S01]  /*1b010*/  UIADD3 UR4, UR39, 0x1c400, URZ ;  /* 0x0001c40027047890 */ /* 0x000fe2000fffe03f */
[----:B------:R-:W-:Y:S03]  /*1b020*/  BAR.SYNC.DEFER_BLOCKING 0x8, 0x180 ;  /* 0x0206000000007b1d */ /* 0x000fe60000010000 */
[----:B------:R-:W-:-:S06]  /*1b030*/  ULOP3.LUT UP0, URZ, UR4, 0x3ff, URZ, 0xc0, !UPT ;  /* 0x000003ff043f7892 */ /* 0x000fcc000f80c03f */
[----:B------:R-:W-:-:S13]  /*1b040*/  PLOP3.LUT P0, PT, PT, PT, UP0, 0x80, 0x0 ;  /* 0x000000000000781c */ /* 0x000fda0003f0f008 */
[----:B------:R-:W-:Y:S05]  /*1b050*/  @!P0 BRA `(.L_x_6924) ;  /* 0x0000000000408947 */ /* 0x000fea0003800000 */
[----:B--2---:R-:W-:Y:S01]  /*1b060*/  MOV R2, 0x0 ;  /* 0x0000000000027802 */ /* 0x004fe20000000f00 */
        /* <DEDUP_REMOVED lines=8> */
[----:B0-----:R-:W-:Y:S02]  /*1b0f0*/  IMAD.U32 R10, RZ, RZ, UR4 ;  /* 0x00000004ff0a7e24 */ /* 0x001fe4000f8e00ff */
[----:B------:R-:W-:Y:S02]  /*1b100*/  IMAD.U32 R11, RZ, RZ, UR5 ;  /* 0x00000005ff0b7e24 */ /* 0x000fe4000f8e00ff */
[----:B------:R-:W-:Y:S02]  /*1b110*/  IMAD.MOV.U32 R8, RZ, RZ, 0x70 ;  /* 0x00000070ff087424 */ /* 0x000fe400078e00ff */
[----:B------:R-:W-:Y:S02]  /*1b120*/  IMAD.MOV.U32 R12, RZ, RZ, 0x1 ;  /* 0x00000001ff0c7424 */ /* 0x000fe400078e00ff */
[----:B------:R-:W-:-:S07]  /*1b130*/  IMAD.MOV.U32 R13, RZ, RZ, RZ ;  /* 0x000000ffff0d7224 */ /* 0x000fce00078e00ff */
[----:B------:R-:W-:-:S07]  /*1b140*/  LEPC R20, `(.L_x_6924) ;  /* 0x000000001014794e */ /* 0x000fce0000000000 */
[----:B--2---:R-:W-:Y:S05]  /*1b150*/  CALL.ABS.NOINC R2 ;  /* 0x0000000002007343 */ /* 0x004fea0003c00000 */
.L_x_6924:
[----:B------:R-:W3:Y:S01]  /*1b160*/  S2R R4, SR_CTAID.Z ;  /* 0x0000000000047919 */ /* 0x000ee20000002700 */
[----:B------:R-:W4:Y:S01]  /*1b170*/  LDC R8, c[0x0][0x448] ;  /* 0x00011200ff087b82 */ /* 0x000f220000000800 */
[----:B------:R-:W-:Y:S01]  /*1b180*/  USHF.R.S32.HI UR4, URZ, 0x1f, UR36 ;  /* 0x0000001f3f047899 */ /* 0x000fe20008011424 */
[----:B------:R-:W0:Y:S01]  /*1b190*/  S2R R11, SR_TID.X ;  /* 0x00000000000b7919 */ /* 0x000e220000002100 */
[----:B------:R-:W-:Y:S02]  /*1b1a0*/  ULDC.64 UR8, c[0x0][0x2d8] ;  /* 0x0000b60000087ab9 */ /* 0x000fe40000000a00 */
[----:B------:R-:W-:-:S03]  /*1b1b0*/  UIMAD UR6, UR4, UR8, URZ ;  /* 0x00000008040672a4 */ /* 0x000fc6000f8e023f */
[----:B--2---:R-:W2:Y:S01]  /*1b1c0*/  LDC.64 R2, c[0x0][0x2e0] ;  /* 0x0000b800ff027b82 */ /* 0x004ea20000000a00 */
[----:B------:R-:W-:Y:S02]  /*1b1d0*/  UIMAD.WIDE.U32 UR4, UR36, UR8, URZ ;  /* 0x00000008240472a5 */ /* 0x000fe4000f8e003f */
[----:B------:R-:W-:-:S04]  /*1b1e0*/  UIMAD UR6, UR36, UR9, UR6 ;  /* 0x00000009240672a4 */ /* 0x000fc8000f8e0206 */
[----:B------:R-:W-:Y:S01]  /*1b1f0*/  UIADD3 UR5, UR5, UR6, URZ ;  /* 0x0000000605057290 */ /* 0x000fe2000fffe03f */
[----:B----4-:R-:W-:Y:S02]  /*1b200*/  ISETP.NE.AND P0, PT, R8, 0x1, PT ;  /* 0x000000010800780c */ /* 0x010fe40003f05270 */
[----:B---3--:R-:W-:Y:S01]  /*1b210*/  SHF.R.S32.HI R5, RZ, 0x1f, R4 ;  /* 0x0000001fff057819 */ /* 0x008fe20000011404 */
[C---:B0-----:R-:W-:Y:S01]  /*1b220*/  IMAD.SHL.U32 R10, R11.reuse, 0x10, RZ ;  /* 0x000000100b0a7824 */ /* 0x041fe200078e00ff */
[----:B------:R-:W-:-:S03]  /*1b230*/  LOP3.LUT R9, R11, 0x7f, RZ, 0xc0, !PT ;  /* 0x0000007f0b097812 */ /* 0x000fc600078ec0ff */
[----:B--2---:R-:W-:-:S06]  /*1b240*/  IMAD R0, R5, R2, RZ ;  /* 0x0000000205007224 */ /* 0x004fcc00078e02ff */
[----:B-1----:R-:W0:Y:S01]  /*1b250*/  @P0 LDC R6, c[0x0][0x44c] ;  /* 0x00011300ff060b82 */ /* 0x002e220000000800 */
[----:B------:R-:W-:Y:S01]  /*1b260*/  SHF.R.U32.HI R11, RZ, 0x3, R11 ;  /* 0x00000003ff0b7819 */ /* 0x000fe2000001160b */
[----:B------:R-:W-:Y:S01]  /*1b270*/  IMAD R5, R4, R3, R0 ;  /* 0x0000000304057224 */ /* 0x000fe200078e0200 */
[----:B------:R-:W-:Y:S01]  /*1b280*/  LOP3.LUT R10, R10, 0x70, RZ, 0xc0, !PT ;  /* 0x000000700a0a7812 */ /* 0x000fe200078ec0ff */
[----:B------:R-:W-:Y:S01]  /*1b290*/  IMAD.WIDE.U32 R2, R4, R2, UR4 ;  /* 0x0000000404027e25 */ /* 0x000fe2000f8e0002 */
[----:B------:R-:W-:-:S03]  /*1b2a0*/  ULDC.64 UR4, c[0x0][0x2d0] ;  /* 0x0000b40000047ab9 */ /* 0x000fc60000000a00 */
[----:B------:R-:W1:Y:S01]  /*1b2b0*/  @P0 LDC R0, c[0x0][0x450] ;  /* 0x00011400ff000b82 */ /* 0x000e620000000800 */
[----:B------:R-:W-:Y:S01]  /*1b2c0*/  IMAD.IADD R3, R3, 0x1, R5 ;  /* 0x0000000103037824 */ /* 0x000fe200078e0205 */
[----:B------:R-:W-:-:S05]  /*1b2d0*/  LEA.HI R5, R9, R10, RZ, 0x1d ;  /* 0x0000000a09057211 */ /* 0x000fca00078fe8ff */
        /* <DEDUP_REMOVED lines=26> */
[----:B------:R-:W-:-:S04]  /*1b480*/  LOP3.LUT R2, R2, 0x70, R3, 0x78, !PT ;  /* 0x0000007002027812 */ /* 0x000fc800078e7803 */
[----:B------:R-:W-:Y:S01]  /*1b490*/  LOP3.LUT R5, R2, 0x400, R5, 0xf8, !PT ;  /* 0x0000040002057812 */ /* 0x000fe200078ef805 */
[----:B------:R-:W-:Y:S06]  /*1b4a0*/  BRA.DIV UR4, `(.L_x_6925) ;  /* 0x0000002a040c7947 */ /* 0x000fec000b800000 */
        /* <DEDUP_REMOVED lines=12> */
[----:B0-----:R-:W-:-:S05]  /*1b570*/  @!P1 IMAD.X R2, RZ, RZ, R2, P2 ;  /* 0x000000ffff029224 */ /* 0x001fca00010e0602 */
[----:B------:R-:W-:-:S04]  /*1b580*/  @!P1 LOP3.LUT R3, R3, R2, RZ, 0x3c, !PT ;  /* 0x0000000203039212 */ /* 0x000fc800078e3cff */
[----:B------:R-:W-:-:S04]  /*1b590*/  @!P1 LOP3.LUT R2, R3, R2, RZ, 0x3c, !PT ;  /* 0x0000000203029212 */ /* 0x000fc800078e3cff */
[----:B------:R-:W-:-:S05]  /*1b5a0*/  @!P1 LOP3.LUT R3, R3, R2, RZ, 0x3c, !PT ;  /* 0x0000000203039212 */ /* 0x000fca00078e3cff */
[----:B------:R0:W-:Y:S01]  /*1b5b0*/  @!P1 LDGSTS.E.BYPASS.LTC128B.128 [R8+0x1c400], desc[UR50][R2.64], !P0 ;  /* 0x1c40000002089fae */ /* 0x0001e2000c101d72 */
[----:B------:R-:W-:Y:S01]  /*1b5c0*/  ISETP.GE.AND P1, PT, R9, R6, PT ;  /* 0x000000060900720c */ /* 0x000fe20003f26270 */
[----:B------:R-:W-:Y:S02]  /*1b5d0*/  VIADD R9, R4, 0x20 ;  /* 0x0000002004097836 */ /* 0x000fe40000000000 */
[----:B0-----:R-:W0:Y:S10]  /*1b5e0*/  SHFL.IDX PT, R2, R7, 0x1, 0x181f ;  /* 0x00381f0007027f89 */ /* 0x001e3400000e0000 */
[----:B------:R-:W-:Y:S01]  /*1b5f0*/  @!P1 IADD3 R3, P2, R10, R14, RZ ;  /* 0x0000000e0a039210 */ /* 0x000fe20007f5e0ff */
[----:B------:R-:W-:Y:S01]  /*1b600*/  @!P1 VIADD R8, R5, UR39 ;  /* 0x0000002705089c36 */ /* 0x000fe20008000000 */
[----:B------:R-:W1:Y:S03]  /*1b610*/  SHFL.IDX PT, R14, R0, 0x2, 0x181f ;  /* 0x00581f00000e7f89 */ /* 0x000e6600000e0000 */
        /* <DEDUP_REMOVED lines=8> */
[----:B-1----:R-:W-:Y:S01]  /*1b6a0*/  @!P1 IADD3 R3, P2, R10, R14, RZ ;  /* 0x0000000e0a039210 */ /* 0x002fe20007f5e0ff */
        /* <DEDUP_REMOVED lines=34> */
[----:B------:R-:W-:Y:S03]  /*1b8d0*/  SHFL.IDX PT, R14, R0, 0x7, 0x181f ;  /* 0x00f81f00000e7f89 */ /* 0x000fe600000e0000 */
[----:B0-----:R-:W-:-:S05]  /*1b8e0*/  @!P1 IMAD.X R2, RZ, RZ, R2, P2 ;  /* 0x000000ffff029224 */ /* 0x001fca00010e0602 */
[----:B------:R-:W-:-:S04]  /*1b8f0*/  @!P1 LOP3.LUT R3, R3, R2, RZ, 0x3c, !PT ;  /* 0x0000000203039212 */ /* 0x000fc800078e3cff */
[----:B------:R-:W-:-:S04]  /*1b900*/  @!P1 LOP3.LUT R2, R3, R2, RZ, 0x3c, !PT ;  /* 0x0000000203029212 */ /* 0x000fc800078e3cff */
[----:B------:R-:W-:-:S05]  /*1b910*/  @!P1 LOP3.LUT R3, R3, R2, RZ, 0x3c, !PT ;  /* 0x0000000203039212 */ /* 0x000fca00078e3cff */
        /* <DEDUP_REMOVED lines=11> */
[----:B--2---:R0:W-:Y:S02]  /*1b9d0*/  @!P1 LDGSTS.E.BYPASS.LTC128B.128 [R8+0x1f400], desc[UR50][R2.64], !P0 ;  /* 0x1f40000002089fae */ /* 0x0041e4000c101d72 */
.L_x_6987:
[----:B0-----:R-:W-:Y:S02]  /*1b9e0*/  VIADD R3, R4, 0x70 ;  /* 0x0000007004037836 */ /* 0x001fe40000000000 */
        /* <DEDUP_REMOVED lines=13> */
[----:B------:R-:W-:Y:S01]  /*1bac0*/  NOP ;  /* 0x0000000000007918 */ /* 0x000fe20000000000 */
[----:B------:R-:W-:Y:S01]  /*1bad0*/  SYNCS.ARRIVE.TRANS64.A1T0 RZ, [UR39+0x2e800], RZ ;  /* 0x02e800ffffff79a7 */ /* 0x000fe20008100027 */
[----:B------:R-:W-:-:S05]  /*1bae0*/  VIADD R18, R18, 0xfffffffe ;  /* 0xfffffffe12127836 */ /* 0x000fca0000000000 */
[----:B------:R-:W-:Y:S01]  /*1baf0*/  ISETP.GE.AND P1, PT, R18, UR41, PT ;  /* 0x0000002912007c0c */ /* 0x000fe2000bf26270 */
[----:B------:R-:W1:Y:S02]  /*1bb00*/  SYNCS.PHASECHK.TRANS64.TRYWAIT P0, [UR39+0x2e820], R0 ;  /* 0x02e82000ff0075a7 */ /* 0x000e640008000167 */
[----:B01----:R-:W-:Y:S10]  /*1bb10*/  @!P0 BRA `(.L_x_6926) ;  /* 0x0000002c001c8947 */ /* 0x003ff40003800000 */
.L_x_6988:
[----:B0-----:R-:W-:-:S05]  /*1bb20*/  IMAD.MOV.U32 R0, RZ, RZ, 0x1 ;  /* 0x00000001ff007424 */ /* 0x001fca00078e00ff */
[----:B------:R0:W-:Y:S01]  /*1bb30*/  STL [R1], R0 ;  /* 0x0000000001007387 */ /* 0x0001e20000100800 */
[----:B------:R-:W-:Y:S05]  /*1bb40*/  @!P1 BRA `(.L_x_6927) ;  /* 0x0000001000149947 */ /* 0x000fea0003800000 */
[----:B------:R-:W1:Y:S01]  /*1bb50*/  S2R R3, SR_TID.X ;  /* 0x0000000000037919 */ /* 0x000e620000002100 */
[----:B0-----:R-:W-:Y:S02]  /*1bb60*/  IMAD.MOV.U32 R0, RZ, RZ, 0x1 ;  /* 0x00000001ff007424 */ /* 0x001fe400078e00ff */
[----:B------:R-:W-:Y:S01]  /*1bb70*/  IMAD.MOV.U32 R6, RZ, RZ, RZ ;  /* 0x000000ffff067224 */ /* 0x000fe200078e00ff */
[----:B-1----:R-:W-:Y:S01]  /*1bb80*/  LOP3.LUT P0, RZ, R3, 0x4, RZ, 0xc0, !PT ;  /* 0x0000000403ff7812 */ /* 0x002fe2000780c0ff */
[----:B------:R-:W-:-:S05]  /*1bb90*/  IMAD.MOV.U32 R3, RZ, RZ, 0x40 ;  /* 0x00000040ff037424 */ /* 0x000fca00078e00ff */
[----:B------:R-:W-:-:S05]  /*1bba0*/  SEL R3, R3, 0xffffffc0, !P0 ;  /* 0xffffffc003037807 */ /* 0x000fca0004000000 */
[----:B------:R-:W-:-:S07]  /*1bbb0*/  IMAD.IADD R2, R3, 0x1, R19 ;  /* 0x0000000103027824 */ /* 0x000fce00078e0213 */
.L_x_6944:
[----:B------:R-:W-:Y:S01]  /*1bbc0*/  VIADD R21, R6, 0x1 ;  /* 0x0000000106157836 */ /* 0x000fe20000000000 */
[----:B------:R-:W-:Y:S01]  /*1bbd0*/  LOP3.LUT P1, RZ, R16, 0x2, RZ, 0xc0, !PT ;  /* 0x0000000210ff7812 */ /* 0x000fe2000782c0ff */
[----:B------:R-:W-:Y:S03]  /*1bbe0*/  BSSY B0, `(.L_x_6928) ;  /* 0x0000066000007945 */ /* 0x000fe60003800000 */
[----:B------:R-:W-:-:S04]  /*1bbf0*/  ISETP.NE.AND P0, PT, R21, 0x2, PT ;  /* 0x000000021500780c */ /* 0x000fc80003f05270 */
[----:B------:R-:W-:Y:S02]  /*1bc00*/  SEL R3, RZ, 0x1, P0 ;  /* 0x00000001ff037807 */ /* 0x000fe40000000000 */
[----:B------:R-:W-:Y:S02]  /*1bc10*/  SEL R21, R21, RZ, P0 ;  /* 0x000000ff15157207 */ /* 0x000fe40000000000 */
[----:B-----5:R-:W-:-:S05]  /*1bc20*/  LOP3.LUT R9, R0, R3, RZ, 0x3c, !PT ;  /* 0x0000000300097212 */ /* 0x020fca00078e3cff */
[----:B------:R0:W-:Y:S01]  /*1bc30*/  STL [R1], R9 ;  /* 0x0000000901007387 */ /* 0x0001e20000100800 */
[----:B------:R-:W-:Y:S05]  /*1bc40*/  @!P1 BRA `(.L_x_6929) ;  /* 0x00000004007c9947 */ /* 0x000fea0003800000 */
        /* <DEDUP_REMOVED lines=23> */
.L_x_6930:
[----:B-1----:R-:W-:Y:S01]  /*1bdc0*/  LEA R4, R21, UR39, 0x3 ;  /* 0x0000002715047c11 */ /* 0x002fe2000f8e18ff */
[----:B------:R-:W1:Y:S01]  /*1bdd0*/  S2R R2, SR_TID.X ;  /* 0x0000000000027919 */ /* 0x000e620000002100 */
[----:B------:R-:W-:-:S04]  /*1bde0*/  SHF.L.U32 R3, R9, 0x1f, RZ ;  /* 0x0000001f09037819 */ /* 0x000fc800000006ff */
[----:B------:R-:W2:Y:S01]  /*1bdf0*/  SYNCS.PHASECHK.TRANS64.TRYWAIT P0, [R4+URZ+0x2e880], R3 ;  /* 0x02e88003040075a7 */ /* 0x000ea2000800017f */
[----:B-1----:R-:W-:-:S04]  /*1be00*/  LOP3.LUT R2, R2, 0x7f, RZ, 0xc0, !PT ;  /* 0x0000007f02027812 */ /* 0x002fc800078ec0ff */
[----:B------:R-:W-:Y:S01]  /*1be10*/  ISETP.NE.AND P1, PT, R2, RZ, PT ;  /* 0x000000ff0200720c */ /* 0x000fe20003f25270 */
[----:B--2---:R-:W-:-:S12]  /*1be20*/  @!P0 BRA `(.L_x_6931) ;  /* 0x0000002800708947 */ /* 0x004fd80003800000 */
.L_x_6989:
        /* <DEDUP_REMOVED lines=9> */
.L_x_6933:
[----:B------:R-:W-:Y:S05]  /*1bec0*/  BSYNC B1 ;  /* 0x0000000000017941 */ /* 0x000fea0003800000 */
.L_x_6932:
        /* <DEDUP_REMOVED lines=16> */
.L_x_6934:
[----:B------:R-:W-:-:S13]  /*1bfd0*/  @P0 ELECT P2, URZ, PT ;  /* 0x00000000003f082f */ /* 0x000fda0003840000 */
[----:B-----5:R-:W-:Y:S02]  /*1bfe0*/  @P2 R2UR UR37, R17 ;  /* 0x00000000112522ca */ /* 0x020fe400000e0000 */
[----:B------:R-:W-:-:S11]  /*1bff0*/  @P2 PLOP3.LUT P0, PT, P2, PT, PT, 0x8, 0x0 ;  /* 0x000000000000281c */ /* 0x000fd6000170e170 */
[----:B------:R2:W-:Y:S01]  /*1c000*/  UTMALDG.4D [UR32], [UR4], desc[UR6] ;  /* 0x00000620040075b4 */ /* 0x0005e20008019000 */
[----:B------:R-:W-:Y:S01]  /*1c010*/  PLOP3.LUT P2, PT, PT, PT, PT, 0x8, 0x0 ;  /* 0x000000000000781c */ /* 0x000fe20003f4e170 */
[----:B--2---:R-:W-:-:S12]  /*1c020*/  @P0 BRA.U.ANY `(.L_x_6934) ;  /* 0xfffffffd00e80947 */ /* 0x004fd8000393ffff */
[----:B------:R-:W2:Y:S02]  /*1c030*/  SYNCS.PHASECHK.TRANS64.TRYWAIT P0, [R4+URZ+0x2e840], R3 ;  /* 0x02e84003040075a7 */ /* 0x000ea4000800017f */
[----:B--2---:R-:W-:Y:S05]  /*1c040*/  @!P0 BRA `(.L_x_6935) ;  /* 0x0000002400fc8947 */ /* 0x004fea0003800000 */
.L_x_6990:
[----:B------:R-:W-:Y:S01]  /*1c050*/  BSSY B1, `(.L_x_6936) ;  /* 0x000000b000017945 */ /* 0x000fe20003800000 */
[----:B------:R-:W-:Y:S02]  /*1c060*/  IMAD.MOV.U32 R8, RZ, RZ, 0x0 ;  /* 0x00000000ff087424 */ /* 0x000fe400078e00ff */
[----:B0-----:R-:W-:Y:S01]  /*1c070*/  IMAD.MOV.U32 R9, RZ, RZ, 0x14f00000 ;  /* 0x14f00000ff097424 */ /* 0x001fe200078e00ff */
[----:B------:R-:W-:Y:S06]  /*1c080*/  @P1 BRA `(.L_x_6937) ;  /* 0x00000000001c1947 */ /* 0x000fec0003800000 */
[----:B------:R-:W0:Y:S01]  /*1c090*/  S2R R10, SR_TID.X ;  /* 0x00000000000a7919 */ /* 0x000e220000002100 */
[----:B-12---:R-:W-:-:S04]  /*1c0a0*/  IMAD.MOV.U32 R3, RZ, RZ, 0x7000 ;  /* 0x00007000ff037424 */ /* 0x006fc800078e00ff */
[----:B------:R3:W-:Y:S01]  /*1c0b0*/  SYNCS.ARRIVE.TRANS64 RZ, [R4+URZ+0x2e830], R3 ;  /* 0x02e8300304ff79a7 */ /* 0x0007e2000800003f */
[----:B0-----:R-:W-:-:S04]  /*1c0c0*/  LOP3.LUT R10, R10, 0x1f, RZ, 0xc0, !PT ;  /* 0x0000001f0a0a7812 */ /* 0x001fc800078ec0ff */
[----:B------:R-:W-:-:S13]  /*1c0d0*/  ISETP.NE.AND P0, PT, R10, RZ, PT ;  /* 0x000000ff0a00720c */ /* 0x000fda0003f05270 */
[----:B---3--:R-:W-:Y:S05]  /*1c0e0*/  @!P0 BRA `(.L_x_6937) ;  /* 0x0000000000048947 */ /* 0x008fea0003800000 */
[----:B------:R-:W-:Y:S01]  /*1c0f0*/  BPT.TRAP 0x1 ;  /* 0x000000040000795c */ /* 0x000fe20000300000 */
.L_x_6937:
[----:B------:R-:W-:Y:S05]  /*1c100*/  BSYNC B1 ;  /* 0x0000000000017941 */ /* 0x000fea0003800000 */
.L_x_6936:
        /* <DEDUP_REMOVED lines=12> */
.L_x_6938:
[----:B------:R-:W-:-:S13]  /*1c1d0*/  @P0 ELECT P1, URZ, PT ;  /* 0x00000000003f082f */ /* 0x000fda0003820000 */
[----:B------:R-:W-:Y:S01]  /*1c1e0*/  @P1 R2UR UR13, R17 ;  /* 0x00000000110d12ca */ /* 0x000fe200000e0000 */
[----:B------:R-:W-:Y:S01]  /*1c1f0*/  UMOV UR12, UR36 ;  /* 0x00000024000c7c82 */ /* 0x000fe20008000000 */
[----:B------:R-:W-:-:S11]  /*1c200*/  @P1 PLOP3.LUT P0, PT, P1, PT, PT, 0x8, 0x0 ;  /* 0x000000000000181c */ /* 0x000fd60000f0e170 */
[----:B------:R3:W-:Y:S01]  /*1c210*/  UTMALDG.4D [UR8], [UR4], desc[UR6] ;  /* 0x00000608040075b4 */ /* 0x0007e20008019000 */
[----:B------:R-:W-:Y:S01]  /*1c220*/  PLOP3.LUT P1, PT, PT, PT, PT, 0x8, 0x0 ;  /* 0x000000000000781c */ /* 0x000fe20003f2e170 */
[----:B---3--:R-:W-:-:S12]  /*1c230*/  @P0 BRA.U.ANY `(.L_x_6938) ;  /* 0xfffffffd00e40947 */ /* 0x008fd8000393ffff */
.L_x_6929:
[----:B------:R-:W-:Y:S05]  /*1c240*/  BSYNC B0 ;  /* 0x0000000000007941 */ /* 0x000fea0003800000 */
.L_x_6928:
[----:B------:R-:W-:-:S05]  /*1c250*/  IMAD.U32 R2, RZ, RZ, UR38 ;  /* 0x00000026ff027e24 */ /* 0x000fca000f8e00ff */
[----:B------:R-:W-:-:S04]  /*1c260*/  LOP3.LUT R2, R2, 0x1, RZ, 0xfc, !PT ;  /* 0x0000000102027812 */ /* 0x000fc800078efcff */
[----:B------:R-:W-:-:S13]  /*1c270*/  ISETP.NE.AND P0, PT, R2, 0x3, PT ;  /* 0x000000030200780c */ /* 0x000fda0003f05270 */
[----:B------:R-:W-:Y:S05]  /*1c280*/  @!P0 BRA `(.L_x_6939) ;  /* 0x0000000000048947 */ /* 0x000fea0003800000 */
[----:B------:R-:W-:Y:S01]  /*1c290*/  BPT.TRAP 0x1 ;  /* 0x000000040000795c */ /* 0x000fe20000300000 */
.L_x_6939:
        /* <DEDUP_REMOVED lines=8> */
.L_x_6991:
[----:B------:R-:W-:Y:S05]  /*1c320*/  @!P1 BRA `(.L_x_6941) ;  /* 0x0000000000049947 */ /* 0x000fea0003800000 */
[----:B------:R-:W-:Y:S01]  /*1c330*/  BPT.TRAP 0x1 ;  /* 0x000000040000795c */ /* 0x000fe20000300000 */
.L_x_6941:
[----:B------:R-:W-:Y:S01]  /*1c340*/  SHF.L.U32 R0, R0, 0x1f, RZ ;  /* 0x0000001f00007819 */ /* 0x000fe200000006ff */
[----:B-1----:R-:W-:-:S03]  /*1c350*/  IMAD R2, R6, 0x7000, RZ ;  /* 0x0000700006027824 */ /* 0x002fc600078e02ff */
[----:B------:R-:W1:Y:S02]  /*1c360*/  SYNCS.PHASECHK.TRANS64.TRYWAIT P0, [R20+URZ+0x2e860], R0 ;  /* 0x02e86000140075a7 */ /* 0x000e64000800017f */
[----:B-1----:R-:W-:Y:S05]  /*1c370*/  @!P0 BRA `(.L_x_6942) ;  /* 0x0000002400588947 */ /* 0x002fea0003800000 */
.L_x_6992:
[----:B------:R-:W1:Y:S01]  /*1c380*/  LDL R14, [R1+0xc] ;  /* 0x00000c00010e7983 */ /* 0x000e620000100800 */
[----:B------:R-:W-:Y:S01]  /*1c390*/  LOP3.LUT R12, R2, R19, RZ, 0xfc, !PT ;  /* 0x00000013020c7212 */ /* 0x000fe200078efcff */
[----:B------:R-:W-:Y:S05]  /*1c3a0*/  WARPSYNC.ALL ;  /* 0x0000000000007948 */ /* 0x000fea0003800000 */
[----:B------:R-:W2:Y:S01]  /*1c3b0*/  S2R R3, SR_TID.X ;  /* 0x0000000000037919 */ /* 0x000ea20000002100 */
[----:B------:R-:W-:Y:S01]  /*1c3c0*/  IMAD.U32 R13, RZ, RZ, UR39 ;  /* 0x00000027ff0d7e24 */ /* 0x000fe2000f8e00ff */
[----:B------:R-:W3:Y:S03]  /*1c3d0*/  LDSM.16.MT88.4 R4, [R12+UR39+0xe400] ;  /* 0x00e400270c04783b */ /* 0x000ee60008004200 */
[----:B------:R-:W-:Y:S01]  /*1c3e0*/  VIADD R13, R13, 0x400 ;  /* 0x000004000d0d7836 */ /* 0x000fe20000000000 */
[----:B--2---:R-:W-:Y:S01]  /*1c3f0*/  LOP3.LUT P0, RZ, R3, 0x4, RZ, 0xc0, !PT ;  /* 0x0000000403ff7812 */ /* 0x004fe2000780c0ff */
[----:B------:R-:W-:-:S05]  /*1c400*/  IMAD.MOV.U32 R3, RZ, RZ, 0x40 ;  /* 0x00000040ff037424 */ /* 0x000fca00078e00ff */
[----:B------:R-:W-:-:S05]  /*1c410*/  SEL R3, R3, 0xffffffc0, !P0 ;  /* 0xffffffc003037807 */ /* 0x000fca0004000000 */
[----:B------:R-:W-:Y:S01]  /*1c420*/  IMAD.IADD R3, R3, 0x1, R19 ;  /* 0x0000000103037824 */ /* 0x000fe200078e0213 */
[C-C-:B---3--:R-:W-:Y:S02]  /*1c430*/  PRMT R8, R4.reuse, 0x6420, R5.reuse ;  /* 0x0000642004087816 */ /* 0x148fe40000000005 */
[----:B0-----:R-:W-:Y:S02]  /*1c440*/  PRMT R9, R4, 0x7531, R5 ;  /* 0x0000753104097816 */ /* 0x001fe40000000005 */
[----:B------:R-:W-:Y:S02]  /*1c450*/  IADD3 R3, R3, UR39, R2 ;  /* 0x0000002703037c10 */ /* 0x000fe4000fffe002 */
[C-C-:B------:R-:W-:Y:S02]  /*1c460*/  PRMT R10, R6.reuse, 0x6420, R7.reuse ;  /* 0x00006420060a7816 */ /* 0x140fe40000000007 */
[----:B------:R-:W-:Y:S02]  /*1c470*/  PRMT R11, R6, 0x7531, R7 ;  /* 0x00007531060b7816 */ /* 0x000fe40000000007 */
[----:B------:R-:W0:Y:S01]  /*1c480*/  LDSM.16.MT88.4 R4, [R3+0xe400] ;  /* 0x00e400000304783b */ /* 0x000e220000004200 */
[----:B-1----:R-:W-:-:S05]  /*1c490*/  IADD3 R0, R13, R2, R14 ;  /* 0x000000020d007210 */ /* 0x002fca0007ffe00e */
[----:B------:R0:W-:Y:S02]  /*1c4a0*/  STSM.16.M88.4 [R0], R8 ;  /* 0x0000000800007844 */ /* 0x0001e40000000200 */
[C-C-:B0-----:R-:W-:Y:S02]  /*1c4b0*/  PRMT R8, R4.reuse, 0x6420, R5.reuse ;  /* 0x0000642004087816 */ /* 0x141fe40000000005 */
        /* <DEDUP_REMOVED lines=96> */
.L_x_6943:
[----:B-1----:R-:W1:Y:S01]  /*1cac0*/  S2R R0, SR_TID.X ;  /* 0x0000000000007919 */ /* 0x002e620000002100 */
[----:B0-----:R0:W-:Y:S01]  /*1cad0*/  SYNCS.ARRIVE.TRANS64.A1T0 RZ, [R20+URZ+0x2e850], RZ ;  /* 0x02e850ff14ff79a7 */ /* 0x0011e2000810003f */
[----:B------:R-:W-:Y:S01]  /*1cae0*/  IMAD.MOV.U32 R6, RZ, RZ, R21 ;  /* 0x000000ffff067224 */ /* 0x000fe200078e0015 */
[----:B-1----:R-:W-:Y:S01]  /*1caf0*/  LOP3.LUT R0, R0, 0x7f, RZ, 0xc0, !PT ;  /* 0x0000007f00007812 */ /* 0x002fe200078ec0ff */
[----:B------:R-:W-:Y:S03]  /*1cb00*/  BAR.SYNC.DEFER_BLOCKING 0x2, 0x80 ;  /* 0x0082000000007b1d */ /* 0x000fe60000010000 */
[----:B------:R-:W-:-:S03]  /*1cb10*/  ISETP.NE.AND P0, PT, R0, RZ, PT ;  /* 0x000000ff0000720c */ /* 0x000fc60003f05270 */
[----:B------:R1:W5:Y:S10]  /*1cb20*/  LDL R0, [R1] ;  /* 0x0000000001007983 */ /* 0x0003740000100800 */
[----:B0-----:R-:W-:-:S05]  /*1cb30*/  @!P0 VIADD R20, R20, 0x2e880 ;  /* 0x0002e88014148836 */ /* 0x001fca0000000000 */
[----:B------:R-:W-:-:S04]  /*1cb40*/  @!P0 PRMT R20, RZ, 0x654, R20 ;  /* 0x00000654ff148816 */ /* 0x000fc80000000014 */
[----:B------:R1:W-:Y:S01]  /*1cb50*/  @!P0 SYNCS.ARRIVE.TRANS64.RED.A1T0 RZ, [R20+URZ], RZ ;  /* 0x000000ff14ff89a7 */ /* 0x0003e2000810043f */
[C---:B------:R-:W-:Y:S01]  /*1cb60*/  ISETP.GT.AND P0, PT, R18.reuse, UR41, PT ;  /* 0x0000002912007c0c */ /* 0x040fe2000bf04270 */
[----:B------:R-:W-:-:S12]  /*1cb70*/  VIADD R18, R18, 0xffffffff ;  /* 0xffffffff12127836 */ /* 0x000fd80000000000 */
[----:B-1----:R-:W-:Y:S05]  /*1cb80*/  @P0 BRA `(.L_x_6944) ;  /* 0xfffffff0000c0947 */ /* 0x002fea000383ffff */
[----:B------:R-:W-:Y:S05]  /*1cb90*/  BRA `(.L_x_6945) ;  /* 0x0000000000047947 */ /* 0x000fea0003800000 */
.L_x_6927:
[----:B------:R-:W-:-:S07]  /*1cba0*/  IMAD.MOV.U32 R21, RZ, RZ, RZ ;  /* 0x000000ffff157224 */ /* 0x000fce00078e00ff */
.L_x_6945:
[----:B------:R-:W-:-:S04]  /*1cbb0*/  ULOP3.LUT UR4, UR38, 0x1, URZ, 0xfc, !UPT ;  /* 0x0000000126047892 */ /* 0x000fc8000f8efc3f */
[----:B------:R-:W-:-:S06]  /*1cbc0*/  UISETP.NE.AND UP0, UPT, UR4, 0x3, UPT ;  /* 0x000000030400788c */ /* 0x000fcc000bf05270 */
[----:B------:R-:W-:-:S13]  /*1cbd0*/  PLOP3.LUT P0, PT, PT, PT, UP0, 0x80, 0x0 ;  /* 0x000000000000781c */ /* 0x000fda0003f0f008 */
[----:B------:R-:W-:Y:S05]  /*1cbe0*/  @!P0 BRA `(.L_x_6946) ;  /* 0x0000000000048947 */ /* 0x000fea0003800000 */
[----:B------:R-:W-:Y:S01]  /*1cbf0*/  BPT.TRAP 0x1 ;  /* 0x000000040000795c */ /* 0x000fe20000300000 */
.L_x_6946:
[----:B0----5:R-:W2:Y:S01]  /*1cc00*/  LDL R0, [R1] ;  /* 0x0000000001007983 */ /* 0x021ea20000100800 */
[----:B------:R-:W-:Y:S01]  /*1cc10*/  LEA R20, R21, UR39, 0x3 ;  /* 0x0000002715147c11 */ /* 0x000fe2000f8e18ff */
[----:B------:R-:W-:Y:S01]  /*1cc20*/  BSSY B0, `(.L_x_6947) ;  /* 0x0000005000007945 */ /* 0x000fe20003800000 */
[----:B--2---:R-:W-:-:S04]  /*1cc30*/  LOP3.LUT R3, R0, 0x1, RZ, 0x3c, !PT ;  /* 0x0000000100037812 */ /* 0x004fc800078e3cff */
[----:B------:R-:W-:-:S04]  /*1cc40*/  SHF.L.U32 R3, R3, 0x1f, RZ ;  /* 0x0000001f03037819 */ /* 0x000fc800000006ff */
[----:B------:R-:W0:Y:S02]  /*1cc50*/  SYNCS.PHASECHK.TRANS64.TRYWAIT P0, [R20+URZ+0x2e870], R3 ;  /* 0x02e87003140075a7 */ /* 0x000e24000800017f */
[----:B0-----:R-:W-:Y:S05]  /*1cc60*/  @!P0 BRA `(.L_x_6948) ;  /* 0x0000001c00308947 */ /* 0x001fea0003800000 */
.L_x_6993:
[----:B------:R-:W-:Y:S05]  /*1cc70*/  BSYNC B0 ;  /* 0x0000000000007941 */ /* 0x000fea0003800000 */
.L_x_6947:
[----:B------:R-:W-:-:S06]  /*1cc80*/  ULOP3.LUT UR4, UR38, 0x2, URZ, 0xfc, !UPT ;  /* 0x0000000226047892 */ /* 0x000fcc000f8efc3f */
[----:B------:R-:W-:-:S05]  /*1cc90*/  IMAD.U32 R0, RZ, RZ, UR4 ;  /* 0x00000004ff007e24 */ /* 0x000fca000f8e00ff */
[----:B------:R-:W-:-:S13]  /*1cca0*/  ISETP.NE.AND P1, PT, R0, 0x3, PT ;  /* 0x000000030000780c */ /* 0x000fda0003f25270 */
[----:B------:R-:W-:Y:S05]  /*1ccb0*/  @!P1 BRA `(.L_x_6949) ;  /* 0x0000000000049947 */ /* 0x000fea0003800000 */
[----:B------:R-:W-:Y:S01]  /*1ccc0*/  BPT.TRAP 0x1 ;  /* 0x000000040000795c */ /* 0x000fe20000300000 */
.L_x_6949:
[----:B------:R-:W0:Y:S02]  /*1ccd0*/  LDL R0, [R1] ;  /* 0x0000000001007983 */ /* 0x000e240000100800 */
[----:B0-----:R-:W-:Y:S01]  /*1cce0*/  SHF.L.U32 R3, R0, 0x1f, RZ ;  /* 0x0000001f00037819 */ /* 0x001fe200000006ff */
[----:B------:R-:W-:-:S03]  /*1ccf0*/  IMAD R0, R21, 0x7000, RZ ;  /* 0x0000700015007824 */ /* 0x000fc600078e02ff */
[----:B------:R-:W0:Y:S02]  /*1cd00*/  SYNCS.PHASECHK.TRANS64.TRYWAIT P0, [R20+URZ+0x2e860], R3 ;  /* 0x02e86003140075a7 */ /* 0x000e24000800017f */
[----:B------:R-:W-:Y:S01]  /*1cd10*/  LOP3.LUT R2, R0, R19, RZ, 0xfc, !PT ;  /* 0x0000001300027212 */ /* 0x000fe200078efcff */
[----:B0-----:R-:W-:Y:S06]  /*1cd20*/  @!P0 BRA `(.L_x_6950) ;  /* 0x0000001c00148947 */ /* 0x001fec0003800000 */
.L_x_6994:
[----:B------:R-:W2:Y:S01]  /*1cd30*/  LDL.LU R12, [R1+0xc] ;  /* 0x00000c00010c7983 */ /* 0x000ea20000300800 */
[----:B------:R-:W1:Y:S01]  /*1cd40*/  S2R R4, SR_TID.X ;  /* 0x0000000000047919 */ /* 0x000e620000002100 */
[----:B0-----:R-:W-:Y:S01]  /*1cd50*/  VIADD R3, R2, UR39 ;  /* 0x0000002702037c36 */ /* 0x001fe20008000000 */
[----:B------:R-:W-:Y:S05]  /*1cd60*/  WARPSYNC.ALL ;  /* 0x0000000000007948 */ /* 0x000fea0003800000 */
[----:B------:R-:W0:Y:S01]  /*1cd70*/  LDSM.16.MT88.4 R8, [R2+UR39+0xe400] ;  /* 0x00e400270208783b */ /* 0x000e220008004200 */
[----:B-1----:R-:W-:Y:S01]  /*1cd80*/  LOP3.LUT P0, RZ, R4, 0x4, RZ, 0xc0, !PT ;  /* 0x0000000404ff7812 */ /* 0x002fe2000780c0ff */
[----:B------:R-:W-:-:S05]  /*1cd90*/  IMAD.MOV.U32 R4, RZ, RZ, 0x40 ;  /* 0x00000040ff047424 */ /* 0x000fca00078e00ff */
[----:B------:R-:W-:-:S05]  /*1cda0*/  SEL R4, R4, 0xffffffc0, !P0 ;  /* 0xffffffc004047807 */ /* 0x000fca0004000000 */
[----:B------:R-:W-:-:S05]  /*1cdb0*/  IMAD.IADD R3, R4, 0x1, R3 ;  /* 0x0000000104037824 */ /* 0x000fca00078e0203 */
[----:B------:R-:W1:Y:S01]  /*1cdc0*/  LDSM.16.MT88.4 R4, [R3+0xe400] ;  /* 0x00e400000304783b */ /* 0x000e620000004200 */
[----:B0-----:R-:W-:Y:S02]  /*1cdd0*/  PRMT R13, R8, 0x7531, R9 ;  /* 0x00007531080d7816 */ /* 0x001fe40000000009 */
[C-C-:B------:R-:W-:Y:S02]  /*1cde0*/  PRMT R14, R10.reuse, 0x6420, R11.reuse ;  /* 0x000064200a0e7816 */ /* 0x140fe4000000000b */
[----:B------:R-:W-:Y:S02]  /*1cdf0*/  PRMT R15, R10, 0x7531, R11 ;  /* 0x000075310a0f7816 */ /* 0x000fe4000000000b */
[C-C-:B-1----:R-:W-:Y:S02]  /*1ce00*/  PRMT R10, R6.reuse, 0x6420, R7.reuse ;  /* 0x00006420060a7816 */ /* 0x142fe40000000007 */
[----:B------:R-:W-:Y:S02]  /*1ce10*/  PRMT R11, R6, 0x7531, R7 ;  /* 0x00007531060b7816 */ /* 0x000fe40000000007 */
[----:B--2---:R-:W-:-:S02]  /*1ce20*/  IADD3 R0, R0, UR39, R12 ;  /* 0x0000002700007c10 */ /* 0x004fc4000fffe00c */
[----:B------:R-:W-:Y:S02]  /*1ce30*/  PRMT R12, R8, 0x6420, R9 ;  /* 0x00006420080c7816 */ /* 0x000fe40000000009 */
[C-C-:B------:R-:W-:Y:S02]  /*1ce40*/  PRMT R8, R4.reuse, 0x6420, R5.reuse ;  /* 0x0000642004087816 */ /* 0x140fe40000000005 */
[----:B------:R-:W-:Y:S01]  /*1ce50*/  PRMT R9, R4, 0x7531, R5 ;  /* 0x0000753104097816 */ /* 0x000fe20000000005 */
[----:B------:R-:W-:Y:S04]  /*1ce60*/  STSM.16.M88.4 [R0+0x400], R12 ;  /* 0x0004000c00007844 */ /* 0x000fe80000000200 */
[----:B------:R-:W-:Y:S04]  /*1ce70*/  STSM.16.M88.4 [R0+0xc00], R8 ;  /* 0x000c000800007844 */ /* 0x000fe80000000200 */
[----:B------:R-:W0:Y:S04]  /*1ce80*/  LDSM.16.MT88.4 R8, [R2+UR39+0xf400] ;  /* 0x00f400270208783b */ /* 0x000e280008004200 */
[----:B------:R-:W1:Y:S01]  /*1ce90*/  LDSM.16.MT88.4 R4, [R3+0xf400] ;  /* 0x00f400000304783b */ /* 0x000e620000004200 */
[----:B0-----:R-:W-:-:S02]  /*1cea0*/  PRMT R16, R8, 0x6420, R9 ;  /* 0x0000642008107816 */ /* 0x001fc40000000009 */
[----:B------:R-:W-:Y:S02]  /*1ceb0*/  PRMT R17, R8, 0x7531, R9 ;  /* 0x0000753108117816 */ /* 0x000fe40000000009 */
[C-C-:B------:R-:W-:Y:S02]  /*1cec0*/  PRMT R18, R10.reuse, 0x6420, R11.reuse ;  /* 0x000064200a127816 */ /* 0x140fe4000000000b */
[----:B------:R-:W-:Y:S02]  /*1ced0*/  PRMT R19, R10, 0x7531, R11 ;  /* 0x000075310a137816 */ /* 0x000fe4000000000b */
[C-C-:B-1----:R-:W-:Y:S02]  /*1cee0*/  PRMT R12, R4.reuse, 0x6420, R5.reuse ;  /* 0x00006420040c7816 */ /* 0x142fe40000000005 */
[----:B------:R-:W-:Y:S02]  /*1cef0*/  PRMT R13, R4, 0x7531, R5 ;  /* 0x00007531040d7816 */ /* 0x000fe40000000005 */
[----:B------:R-:W-:-:S02]  /*1cf00*/  PRMT R14, R6, 0x6420, R7 ;  /* 0x00006420060e7816 */ /* 0x000fc40000000007 */
        /* <DEDUP_REMOVED lines=71> */
.L_x_6951:
[----:B------:R-:W2:Y:S01]  /*1d380*/  LDL.LU R3, [R1] ;  /* 0x0000000001037983 */ /* 0x000ea20000300800 */
[----:B-1----:R-:W-:Y:S01]  /*1d390*/  SYNCS.ARRIVE.TRANS64.A1T0 RZ, [R20+URZ+0x2e850], RZ ;  /* 0x02e850ff14ff79a7 */ /* 0x002fe2000810003f */
[----:B0-----:R-:W0:Y:S02]  /*1d3a0*/  S2R R0, SR_TID.X ;  /* 0x0000000000007919 */ /* 0x001e240000002100 */
        /* <DEDUP_REMOVED lines=10> */
[----:B--2---:R-:W-:Y:S01]  /*1d450*/  LOP3.LUT R2, R3, R2, RZ, 0x3c, !PT ;  /* 0x0000000203027212 */ /* 0x004fe200078e3cff */
[----:B------:R-:W-:-:S07]  /*1d460*/  IMAD.MOV.U32 R3, RZ, RZ, RZ ;  /* 0x000000ffff037224 */ /* 0x000fce00078e00ff */
.L_x_6904:
[----:B------:R-:W0:Y:S01]  /*1d470*/  S2R R5, SR_CgaCtaId ;  /* 0x0000000000057919 */ /* 0x000e220000008800 */
[----:B------:R-:W-:Y:S02]  /*1d480*/  MOV R4, 0x400 ;  /* 0x0000040000047802 */ /* 0x000fe40000000f00 */
[----:B------:R-:W-:Y:S02]  /*1d490*/  SHF.L.U32 R3, R3, 0x1f, RZ ;  /* 0x0000001f03037819 */ /* 0x000fe400000006ff */
[----:B0-----:R-:W-:-:S04]  /*1d4a0*/  LEA R6, R5, R4, 0x18 ;  /* 0x0000000405067211 */ /* 0x001fc800078ec0ff */
[----:B------:R-:W0:Y:S02]  /*1d4b0*/  SYNCS.PHASECHK.TRANS64.TRYWAIT P0, [R6+URZ+0x2e820], R3 ;  /* 0x02e82003060075a7 */ /* 0x000e24000800017f */
[----:B0-----:R-:W-:Y:S05]  /*1d4c0*/  @!P0 BRA `(.L_x_6952) ;  /* 0x0000001400408947 */ /* 0x001fea0003800000 */
.L_x_6995:
        /* <DEDUP_REMOVED lines=13> */
.L_x_6953:
[----:B------:R-:W-:Y:S01]  /*1d5a0*/  VIADD R8, R6, 0x2e840 ;  /* 0x0002e84006087836 */ /* 0x000fe20000000000 */
        /* <DEDUP_REMOVED lines=11> */
.L_x_6996:
[----:B------:R-:W1:Y:S02]  /*1d660*/  SYNCS.PHASECHK.TRANS64.TRYWAIT P1, [R5+URZ], R2 ;  /* 0x00000002050075a7 */ /* 0x000e64000802017f */
[----:B-1----:R-:W-:Y:S05]  /*1d670*/  @!P1 BRA `(.L_x_6955) ;  /* 0x0000001000fc9947 */ /* 0x002fea0003800000 */
.L_x_6997:
[----:B------:R-:W-:Y:S05]  /*1d680*/  @!P0 BRA `(.L_x_6956) ;  /* 0x0000000000048947 */ /* 0x000fea0003800000 */
[----:B------:R-:W-:Y:S01]  /*1d690*/  BPT.TRAP 0x1 ;  /* 0x000000040000795c */ /* 0x000fe20000300000 */
.L_x_6956:
[----:B-1----:R-:W-:-:S04]  /*1d6a0*/  IMAD R5, R0, 0x8, R6 ;  /* 0x0000000800057824 */ /* 0x002fc800078e0206 */
[----:B------:R-:W1:Y:S02]  /*1d6b0*/  SYNCS.PHASECHK.TRANS64.TRYWAIT P1, [R5+URZ+0x2e860], R4 ;  /* 0x02e86004050075a7 */ /* 0x000e64000802017f */
[----:B-1----:R-:W-:Y:S05]  /*1d6c0*/  @!P1 BRA `(.L_x_6957) ;  /* 0x0000001000fc9947 */ /* 0x002fea0003800000 */
.L_x_6998:
[----:B------:R-:W-:Y:S05]  /*1d6d0*/  @!P0 BRA `(.L_x_6958) ;  /* 0x0000000000048947 */ /* 0x000fea0003800000 */
[----:B------:R-:W-:Y:S01]  /*1d6e0*/  BPT.TRAP 0x1 ;  /* 0x000000040000795c */ /* 0x000fe20000300000 */
.L_x_6958:
[----:B------:R-:W-:-:S04]  /*1d6f0*/  IMAD R3, R3, 0x8, R6 ;  /* 0x0000000803037824 */ /* 0x000fc800078e0206 */
[----:B------:R-:W2:Y:S02]  /*1d700*/  SYNCS.PHASECHK.TRANS64.TRYWAIT P1, [R3+URZ+0x2e860], R2 ;  /* 0x02e86002030075a7 */ /* 0x000ea4000802017f */
[----:B--2---:R-:W-:Y:S05]  /*1d710*/  @!P1 BRA `(.L_x_6959) ;  /* 0x0000001000fc9947 */ /* 0x004fea0003800000 */
.L_x_6999:
[----:B------:R-:W-:Y:S05]  /*1d720*/  @!P0 BRA `(.L_x_6960) ;  /* 0x0000000000048947 */ /* 0x000fea0003800000 */
[----:B------:R-:W-:Y:S01]  /*1d730*/  BPT.TRAP 0x1 ;  /* 0x000000040000795c */ /* 0x000fe20000300000 */
.L_x_6960:
[----:B------:R-:W3:Y:S02]  /*1d740*/  SYNCS.PHASECHK.TRANS64.TRYWAIT P0, [R5+URZ+0x2e880], R4 ;  /* 0x02e88004050075a7 */ /* 0x000ee4000800017f */
[----:B---3--:R-:W-:Y:S05]  /*1d750*/  @!P0 BRA `(.L_x_6961) ;  /* 0x0000001400008947 */ /* 0x008fea0003800000 */
.L_x_6962:
[----:B----4-:R4:W0:Y:S02]  /*1d760*/  SYNCS.PHASECHK.TRANS64.TRYWAIT P0, [R3+URZ+0x2e880], R2 ;  /* 0x02e88002030075a7 */ /* 0x010824000800017f */
[----:B0-----:R-:W-:Y:S05]  /*1d770*/  @!P0 NANOSLEEP.SYNCS 0x989680 ;  /* 0x009896800000895d */ /* 0x001fea0003900000 */
[----:B------:R-:W0:Y:S02]  /*1d780*/  @!P0 SYNCS.PHASECHK.TRANS64 P0, [R3+URZ+0x2e880], R2 ;  /* 0x02e88002030085a7 */ /* 0x000e24000800007f */
[----:B0-----:R-:W-:Y:S05]  /*1d790*/  @!P0 BRA `(.L_x_6962) ;  /* 0xfffffffc00f08947 */ /* 0x001fea000383ffff */
.L_x_6816:
[----:B------:R-:W-:Y:S05]  /*1d7a0*/  BSYNC B6 ;  /* 0x0000000000067941 */ /* 0x000fea0003800000 */
.L_x_6813:
[----:B------:R-:W-:Y:S05]  /*1d7b0*/  EXIT ;  /* 0x000000000000794d */ /* 0x000fea0003800000 */
.L_x_6826:
[----:B0-----:R-:W-:-:S04]  /*1d7c0*/  IMAD.U32 R3, RZ, RZ, UR40 ;  /* 0x00000028ff037e24 */ /* 0x001fc8000f8e00ff */
[----:B------:R0:W1:Y:S03]  /*1d7d0*/  SYNCS.PHASECHK.TRANS64.TRYWAIT P0, [R3+URZ+0x2e800], R0 ;  /* 0x02e80000030075a7 */ /* 0x000066000800017f */
[----:B-1----:R-:W-:Y:S05]  /*1d7e0*/  @!P0 NANOSLEEP.SYNCS 0x989680 ;  /* 0x009896800000895d */ /* 0x002fea0003900000 */
[----:B------:R-:W1:Y:S02]  /*1d7f0*/  @!P0 SYNCS.PHASECHK.TRANS64 P0, [R3+URZ+0x2e800], R0 ;  /* 0x02e80000030085a7 */ /* 0x000e64000800007f */
[----:B-1----:R-:W-:Y:S05]  /*1d800*/  @!P0 BRA `(.L_x_6826) ;  /* 0xfffffffc00ec8947 */ /* 0x002fea000383ffff */
[----:B------:R-:W-:Y:S05]  /*1d810*/  BRA `(.L_x_6963) ;  /* 0xfffffe4000b47947 */ /* 0x000fea000383ffff */
.L_x_6830:
[----:B--2---:R-:W-:-:S04]  /*1d820*/  IMAD.U32 R5, RZ, RZ, UR40 ;  /* 0x00000028ff057e24 */ /* 0x004fc8000f8e00ff */
[----:B------:R2:W3:Y:S03]  /*1d830*/  SYNCS.PHASECHK.TRANS64.TRYWAIT P2, [R5+URZ+0x2e830], R0 ;  /* 0x02e83000050075a7 */ /* 0x0004e6000804017f */
[----:B---3--:R-:W-:Y:S05]  /*1d840*/  @!P2 NANOSLEEP.SYNCS 0x989680 ;  /* 0x009896800000a95d */ /* 0x008fea0003900000 */
[----:B------:R-:W3:Y:S02]  /*1d850*/  @!P2 SYNCS.PHASECHK.TRANS64 P2, [R5+URZ+0x2e830], R0 ;  /* 0x02e830000500a5a7 */ /* 0x000ee4000804007f */
[----:B---3--:R-:W-:Y:S05]  /*1d860*/  @!P2 BRA `(.L_x_6830) ;  /* 0xfffffffc00eca947 */ /* 0x008fea000383ffff */
[----:B------:R-:W-:Y:S05]  /*1d870*/  BRA `(.L_x_6829) ;  /* 0xfffffe4000dc7947 */ /* 0x000fea000383ffff */
.L_x_6846:
[----:B-1----:R-:W-:-:S04]  /*1d880*/  IMAD.U32 R12, RZ, RZ, UR6 ;  /* 0x00000006ff0c7e24 */ /* 0x002fc8000f8e00ff */
[----:B------:R1:W2:Y:S03]  /*1d890*/  SYNCS.PHASECHK.TRANS64.TRYWAIT P2, [R12+URZ+0x2e830], R11 ;  /* 0x02e8300b0c0075a7 */ /* 0x0002a6000804017f */
[----:B--2---:R-:W-:Y:S05]  /*1d8a0*/  @!P2 NANOSLEEP.SYNCS 0x989680 ;  /* 0x009896800000a95d */ /* 0x004fea0003900000 */
[----:B------:R-:W2:Y:S02]  /*1d8b0*/  @!P2 SYNCS.PHASECHK.TRANS64 P2, [R12+URZ+0x2e830], R11 ;  /* 0x02e8300b0c00a5a7 */ /* 0x000ea4000804007f */
[----:B--2---:R-:W-:Y:S05]  /*1d8c0*/  @!P2 BRA `(.L_x_6846) ;  /* 0xfffffffc00eca947 */ /* 0x004fea000383ffff */
[----:B------:R-:W-:Y:S05]  /*1d8d0*/  BRA `(.L_x_6843) ;  /* 0xfffffe9c003c7947 */ /* 0x000fea000383ffff */
.L_x_6850:
[----:B-1----:R-:W-:-:S04]  /*1d8e0*/  IMAD.U32 R12, RZ, RZ, UR6 ;  /* 0x00000006ff0c7e24 */ /* 0x002fc8000f8e00ff */
[----:B------:R1:W2:Y:S03]  /*1d8f0*/  SYNCS.PHASECHK.TRANS64.TRYWAIT P2, [R12+URZ+0x2e850], R11 ;  /* 0x02e8500b0c0075a7 */ /* 0x0002a6000804017f */
[----:B--2---:R-:W-:Y:S05]  /*1d900*/  @!P2 NANOSLEEP.SYNCS 0x989680 ;  /* 0x009896800000a95d */ /* 0x004fea0003900000 */
[----:B------:R-:W2:Y:S02]  /*1d910*/  @!P2 SYNCS.PHASECHK.TRANS64 P2, [R12+URZ+0x2e850], R11 ;  /* 0x02e8500b0c00a5a7 */ /* 0x000ea4000804007f */
[----:B--2---:R-:W-:Y:S05]  /*1d920*/  @!P2 BRA `(.L_x_6850) ;  /* 0xfffffffc00eca947 */ /* 0x004fea000383ffff */
[----:B------:R-:W-:Y:S05]  /*1d930*/  BRA `(.L_x_6847) ;  /* 0xfffffea800387947 */ /* 0x000fea000383ffff */
.L_x_6868:
[----:B-1----:R-:W-:-:S04]  /*1d940*/  IMAD.U32 R5, RZ, RZ, UR6 ;  /* 0x00000006ff057e24 */ /* 0x002fc8000f8e00ff */
[----:B------:R1:W2:Y:S03]  /*1d950*/  SYNCS.PHASECHK.TRANS64.TRYWAIT P2, [R5+URZ+0x2e830], R4 ;  /* 0x02e83004050075a7 */ /* 0x0002a6000804017f */
[----:B--2---:R-:W-:Y:S05]  /*1d960*/  @!P2 NANOSLEEP.SYNCS 0x989680 ;  /* 0x009896800000a95d */ /* 0x004fea0003900000 */
[----:B------:R-:W2:Y:S02]  /*1d970*/  @!P2 SYNCS.PHASECHK.TRANS64 P2, [R5+URZ+0x2e830], R4 ;  /* 0x02e830040500a5a7 */ /* 0x000ea4000804007f */
[----:B--2---:R-:W-:Y:S05]  /*1d980*/  @!P2 BRA `(.L_x_6868) ;  /* 0xfffffffc00eca947 */ /* 0x004fea000383ffff */
[----:B------:R-:W-:Y:S05]  /*1d990*/  BRA `(.L_x_6865) ;  /* 0xfffffefc000c7947 */ /* 0x000fea000383ffff */
.L_x_6872:
[----:B-1----:R-:W-:-:S04]  /*1d9a0*/  IMAD.U32 R5, RZ, RZ, UR6 ;  /* 0x00000006ff057e24 */ /* 0x002fc8000f8e00ff */
[----:B------:R1:W2:Y:S03]  /*1d9b0*/  SYNCS.PHASECHK.TRANS64.TRYWAIT P2, [R5+URZ+0x2e850], R4 ;  /* 0x02e85004050075a7 */ /* 0x0002a6000804017f */
[----:B--2---:R-:W-:Y:S05]  /*1d9c0*/  @!P2 NANOSLEEP.SYNCS 0x989680 ;  /* 0x009896800000a95d */ /* 0x004fea0003900000 */
[----:B------:R-:W2:Y:S02]  /*1d9d0*/  @!P2 SYNCS.PHASECHK.TRANS64 P2, [R5+URZ+0x2e850], R4 ;  /* 0x02e850040500a5a7 */ /* 0x000ea4000804007f */
[----:B--2---:R-:W-:Y:S05]  /*1d9e0*/  @!P2 BRA `(.L_x_6872) ;  /* 0xfffffffc00eca947 */ /* 0x004fea000383ffff */
[----:B------:R-:W-:Y:S05]  /*1d9f0*/  BRA `(.L_x_6869) ;  /* 0xffffff0800107947 */ /* 0x000fea000383ffff */
.L_x_6879:
[----:B-1----:R-:W-:-:S04]  /*1da00*/  IMAD.U32 R5, RZ, RZ, UR6 ;  /* 0x00000006ff057e24 */ /* 0x002fc8000f8e00ff */
[----:B------:R1:W2:Y:S03]  /*1da10*/  SYNCS.PHASECHK.TRANS64.TRYWAIT P2, [R5+URZ+0x2e830], R4 ;  /* 0x02e83004050075a7 */ /* 0x0002a6000804017f */
[----:B--2---:R-:W-:Y:S05]  /*1da20*/  @!P2 NANOSLEEP.SYNCS 0x989680 ;  /* 0x009896800000a95d */ /* 0x004fea0003900000 */
[----:B------:R-:W2:Y:S02]  /*1da30*/  @!P2 SYNCS.PHASECHK.TRANS64 P2, [R5+URZ+0x2e830], R4 ;  /* 0x02e830040500a5a7 */ /* 0x000ea4000804007f */
[----:B--2---:R-:W-:Y:S05]  /*1da40*/  @!P2 BRA `(.L_x_6879) ;  /* 0xfffffffc00eca947 */ /* 0x004fea000383ffff */
[----:B------:R-:W-:Y:S05]  /*1da50*/  BRA `(.L_x_6876) ;  /* 0xffffff3000887947 */ /* 0x000fea000383ffff */
.L_x_6883:
[----:B-1----:R-:W-:-:S04]  /*1da60*/  IMAD.U32 R5, RZ, RZ, UR6 ;  /* 0x00000006ff057e24 */ /* 0x002fc8000f8e00ff */
[----:B------:R1:W2:Y:S03]  /*1da70*/  SYNCS.PHASECHK.TRANS64.TRYWAIT P2, [R5+URZ+0x2e850], R4 ;  /* 0x02e85004050075a7 */ /* 0x0002a6000804017f */
[----:B--2---:R-:W-:Y:S05]  /*1da80*/  @!P2 NANOSLEEP.SYNCS 0x989680 ;  /* 0x009896800000a95d */ /* 0x004fea0003900000 */
[----:B------:R-:W2:Y:S02]  /*1da90*/  @!P2 SYNCS.PHASECHK.TRANS64 P2, [R5+URZ+0x2e850], R4 ;  /* 0x02e850040500a5a7 */ /* 0x000ea4000804007f */
[----:B--2---:R-:W-:Y:S05]  /*1daa0*/  @!P2 BRA `(.L_x_6883) ;  /* 0xfffffffc00eca947 */ /* 0x004fea000383ffff */
[----:B------:R-:W-:Y:S05]  /*1dab0*/  BRA `(.L_x_6880) ;  /* 0xffffff3c007c7947 */ /* 0x000fea000383ffff */
.L_x_6897:
[----:B-1----:R-:W-:-:S04]  /*1dac0*/  IMAD.U32 R3, RZ, RZ, UR9 ;  /* 0x00000009ff037e24 */ /* 0x002fc8000f8e00ff */
[----:B------:R1:W2:Y:S03]  /*1dad0*/  SYNCS.PHASECHK.TRANS64.TRYWAIT P1, [R3+URZ+0x2e850], R0 ;  /* 0x02e85000030075a7 */ /* 0x0002a6000802017f */
[----:B--2---:R-:W-:Y:S05]  /*1dae0*/  @!P1 NANOSLEEP.SYNCS 0x989680 ;  /* 0x009896800000995d */ /* 0x004fea0003900000 */
[----:B------:R-:W2:Y:S02]  /*1daf0*/  @!P1 SYNCS.PHASECHK.TRANS64 P1, [R3+URZ+0x2e850], R0 ;  /* 0x02e85000030095a7 */ /* 0x000ea4000802007f */
[----:B--2---:R-:W-:Y:S05]  /*1db00*/  @!P1 BRA `(.L_x_6897) ;  /* 0xfffffffc00ec9947 */ /* 0x004fea000383ffff */
[----:B------:R-:W-:Y:S05]  /*1db10*/  BRA `(.L_x_6896) ;  /* 0xffffff8c00607947 */ /* 0x000fea000383ffff */
.L_x_6916:
[----:B------:R-:W-:Y:S02]  /*1db20*/  IMAD.MOV.U32 R13, RZ, RZ, R6 ;  /* 0x000000ffff0d7224 */ /* 0x000fe400078e0006 */
[----:B------:R-:W-:Y:S02]  /*1db30*/  IMAD.MOV.U32 R12, RZ, RZ, RZ ;  /* 0x000000ffff0c7224 */ /* 0x000fe400078e00ff */
[----:B------:R-:W-:Y:S02]  /*1db40*/  IMAD.MOV.U32 R11, RZ, RZ, 0x1f ;  /* 0x0000001fff0b7424 */ /* 0x000fe400078e00ff */
[----:B------:R-:W-:-:S07]  /*1db50*/  IMAD.MOV.U32 R15, RZ, RZ, -0x1 ;  /* 0xffffffffff0f7424 */ /* 0x000fce00078e00ff */
[----:B0-----:R-:W-:Y:S05]  /*1db60*/  WARPSYNC.COLLECTIVE R15, `(.L_x_6964) ;  /* 0x000000000f087348 */ /* 0x001fea0003c00000 */
[----:B------:R1:W2:Y:S02]  /*1db70*/  SHFL.IDX P6, R14, R13, R12, R11 ;  /* 0x0000000c0d0e7389 */ /* 0x0002a400000c000b */
[----:B012---:R-:W-:Y:S01]  /*1db80*/  ENDCOLLECTIVE ;  /* 0x000000000000791b */ /* 0x007fe20003800000 */
.L_x_6964:
[----:B------:R-:W-:Y:S05]  /*1db90*/  BRA `(.L_x_6965) ;  /* 0xffffffcc00e07947 */ /* 0x000fea000383ffff */
.L_x_6918:
[----:B------:R-:W-:Y:S01]  /*1dba0*/  BSSY B0, `(.L_x_6966) ;  /* 0x0000006000007945 */ /* 0x000fe20003800000 */
[----:B------:R-:W-:-:S07]  /*1dbb0*/  IMAD.MOV.U32 R15, RZ, RZ, -0x1 ;  /* 0xffffffffff0f7424 */ /* 0x000fce00078e00ff */
[----:B01----:R-:W-:Y:S05]  /*1dbc0*/  WARPSYNC.COLLECTIVE R15, `(.L_x_6967) ;  /* 0x000000000f0c7348 */ /* 0x003fea0003c00000 */
[----:B------:R-:W-:Y:S02]  /*1dbd0*/  ELECT P6, UR62, PT ;  /* 0x00000000003e782f */ /* 0x000fe400038c0000 */
[----:B------:R-:W-:Y:S01]  /*1dbe0*/  MOV R14, UR62 ;  /* 0x0000003e000e7c02 */ /* 0x000fe20008000f00 */
[----:B01----:R-:W-:Y:S10]  /*1dbf0*/  ENDCOLLECTIVE ;  /* 0x000000000000791b */ /* 0x003ff40003800000 */
.L_x_6967:
[----:B------:R-:W-:Y:S05]  /*1dc00*/  BSYNC B0 ;  /* 0x0000000000007941 */ /* 0x000fea0003800000 */
.L_x_6966:
[----:B------:R-:W-:Y:S05]  /*1dc10*/  BRA `(.L_x_6968) ;  /* 0xffffffcc00e47947 */ /* 0x000fea000383ffff */
.L_x_6920:
[----:B--2---:R-:W-:-:S04]  /*1dc20*/  IMAD.U32 R3, RZ, RZ, UR39 ;  /* 0x00000027ff037e24 */ /* 0x004fc8000f8e00ff */
[----:B------:R2:W3:Y:S03]  /*1dc30*/  SYNCS.PHASECHK.TRANS64.TRYWAIT P0, [R3+URZ+0x2e880], R2 ;  /* 0x02e88002030075a7 */ /* 0x0004e6000800017f */
[----:B---3--:R-:W-:Y:S05]  /*1dc40*/  @!P0 NANOSLEEP.SYNCS 0x989680 ;  /* 0x009896800000895d */ /* 0x008fea0003900000 */
[----:B------:R-:W3:Y:S02]  /*1dc50*/  @!P0 SYNCS.PHASECHK.TRANS64 P0, [R3+URZ+0x2e880], R2 ;  /* 0x02e88002030085a7 */ /* 0x000ee4000800007f */
[----:B---3--:R-:W-:Y:S05]  /*1dc60*/  @!P0 BRA `(.L_x_6920) ;  /* 0xfffffffc00ec8947 */ /* 0x008fea000383ffff */
[----:B------:R-:W-:Y:S05]  /*1dc70*/  BRA `(.L_x_6969) ;  /* 0xffffffd000307947 */ /* 0x000fea000383ffff */
.L_x_6922:
[----:B--2---:R-:W-:-:S04]  /*1dc80*/  IMAD.U32 R3, RZ, RZ, UR39 ;  /* 0x00000027ff037e24 */ /* 0x004fc8000f8e00ff */
[----:B------:R2:W3:Y:S03]  /*1dc90*/  SYNCS.PHASECHK.TRANS64.TRYWAIT P0, [R3+URZ+0x2e840], R2 ;  /* 0x02e84002030075a7 */ /* 0x0004e6000800017f */
[----:B---3--:R-:W-:Y:S05]  /*1dca0*/  @!P0 NANOSLEEP.SYNCS 0x989680 ;  /* 0x009896800000895d */ /* 0x008fea0003900000 */
[----:B------:R-:W3:Y:S02]  /*1dcb0*/  @!P0 SYNCS.PHASECHK.TRANS64 P0, [R3+URZ+0x2e840], R2 ;  /* 0x02e84002030085a7 */ /* 0x000ee4000800007f */
[----:B---3--:R-:W-:Y:S05]  /*1dcc0*/  @!P0 BRA `(.L_x_6922) ;  /* 0xfffffffc00ec8947 */ /* 0x008fea000383ffff */
[----:B------:R-:W-:Y:S05]  /*1dcd0*/  BRA `(.L_x_6970) ;  /* 0xffffffd000707947 */ /* 0x000fea000383ffff */
.L_x_6925:
        /* <DEDUP_REMOVED lines=9> */
.L_x_6971:
[----:B------:R-:W-:Y:S02]  /*1dd70*/  IMAD.MOV.U32 R13, RZ, RZ, R0 ;  /* 0x000000ffff0d7224 */ /* 0x000fe400078e0000 */
[----:B------:R-:W-:-:S07]  /*1dd80*/  IMAD.MOV.U32 R2, RZ, RZ, R14 ;  /* 0x000000ffff027224 */ /* 0x000fce00078e000e */
[----:B------:R-:W-:Y:S05]  /*1dd90*/  WARPSYNC.COLLECTIVE R15, `(.L_x_6972) ;  /* 0x000000000f087348 */ /* 0x000fea0003c00000 */
[----:B------:R0:W1:Y:S02]  /*1dda0*/  SHFL.IDX P6, R14, R13, R12, R11 ;  /* 0x0000000c0d0e7389 */ /* 0x00006400000c000b */
[----:B01----:R-:W-:Y:S01]  /*1ddb0*/  ENDCOLLECTIVE ;  /* 0x000000000000791b */ /* 0x003fe20003800000 */
.L_x_6972:
        /* <DEDUP_REMOVED lines=10> */
.L_x_6973:
        /* <DEDUP_REMOVED lines=11> */
[----:B------:R-:W-:Y:S02]  /*1df10*/  VIADD R9, R4, 0x20 ;  /* 0x0000002004097836 */ /* 0x000fe40000000000 */
[----:B0-----:R-:W-:-:S10]  /*1df20*/  IMAD.MOV.U32 R2, RZ, RZ, R14 ;  /* 0x000000ffff027224 */ /* 0x001fd400078e000e */
[----:B------:R-:W-:Y:S05]  /*1df30*/  WARPSYNC.COLLECTIVE R15, `(.L_x_6974) ;  /* 0x000000000f087348 */ /* 0x000fea0003c00000 */
[----:B------:R0:W1:Y:S02]  /*1df40*/  SHFL.IDX P6, R14, R13, R12, R11 ;  /* 0x0000000c0d0e7389 */ /* 0x00006400000c000b */
[----:B01----:R-:W-:Y:S01]  /*1df50*/  ENDCOLLECTIVE ;  /* 0x000000000000791b */ /* 0x003fe20003800000 */
.L_x_6974:
[----:B------:R-:W-:Y:S02]  /*1df60*/  @!P1 VIADD R8, R5, UR39 ;  /* 0x0000002705089c36 */ /* 0x000fe40008000000 */
[----:B------:R-:W-:Y:S02]  /*1df70*/  IMAD.MOV.U32 R13, RZ, RZ, R7 ;  /* 0x000000ffff0d7224 */ /* 0x000fe400078e0007 */
[----:B------:R-:W-:Y:S01]  /*1df80*/  IMAD.MOV.U32 R12, RZ, RZ, 0x2 ;  /* 0x00000002ff0c7424 */ /* 0x000fe200078e00ff */
[----:B------:R-:W-:-:S13]  /*1df90*/  @!P1 IADD3 R3, P2, R10, R14, RZ ;  /* 0x0000000e0a039210 */ /* 0x000fda0007f5e0ff */
[----:B------:R-:W-:Y:S05]  /*1dfa0*/  WARPSYNC.COLLECTIVE R15, `(.L_x_6975) ;  /* 0x000000000f087348 */ /* 0x000fea0003c00000 */
[----:B------:R0:W1:Y:S02]  /*1dfb0*/  SHFL.IDX P6, R14, R13, R12, R11 ;  /* 0x0000000c0d0e7389 */ /* 0x00006400000c000b */
[----:B01----:R-:W-:Y:S01]  /*1dfc0*/  ENDCOLLECTIVE ;  /* 0x000000000000791b */ /* 0x003fe20003800000 */
.L_x_6975:
        /* <DEDUP_REMOVED lines=15> */
.L_x_6976:
[----:B------:R-:W-:Y:S02]  /*1e0c0*/  @!P1 VIADD R8, R5, UR39 ;  /* 0x0000002705089c36 */ /* 0x000fe40008000000 */
[----:B------:R-:W-:Y:S02]  /*1e0d0*/  IMAD.MOV.U32 R13, RZ, RZ, R7 ;  /* 0x000000ffff0d7224 */ /* 0x000fe400078e0007 */
[----:B------:R-:W-:Y:S01]  /*1e0e0*/  IMAD.MOV.U32 R12, RZ, RZ, 0x3 ;  /* 0x00000003ff0c7424 */ /* 0x000fe200078e00ff */
[----:B------:R-:W-:-:S13]  /*1e0f0*/  @!P1 IADD3 R3, P2, R10, R14, RZ ;  /* 0x0000000e0a039210 */ /* 0x000fda0007f5e0ff */
[----:B------:R-:W-:Y:S05]  /*1e100*/  WARPSYNC.COLLECTIVE R15, `(.L_x_6977) ;  /* 0x000000000f087348 */ /* 0x000fea0003c00000 */
[----:B------:R0:W1:Y:S02]  /*1e110*/  SHFL.IDX P6, R14, R13, R12, R11 ;  /* 0x0000000c0d0e7389 */ /* 0x00006400000c000b */
[----:B01----:R-:W-:Y:S01]  /*1e120*/  ENDCOLLECTIVE ;  /* 0x000000000000791b */ /* 0x003fe20003800000 */
.L_x_6977:
        /* <DEDUP_REMOVED lines=15> */
.L_x_6978:
[----:B------:R-:W-:Y:S02]  /*1e220*/  @!P1 VIADD R8, R5, UR39 ;  /* 0x0000002705089c36 */ /* 0x000fe40008000000 */
[----:B------:R-:W-:Y:S02]  /*1e230*/  IMAD.MOV.U32 R13, RZ, RZ, R7 ;  /* 0x000000ffff0d7224 */ /* 0x000fe400078e0007 */
[----:B------:R-:W-:Y:S01]  /*1e240*/  IMAD.MOV.U32 R12, RZ, RZ, 0x4 ;  /* 0x00000004ff0c7424 */ /* 0x000fe200078e00ff */
[----:B------:R-:W-:-:S13]  /*1e250*/  @!P1 IADD3 R3, P2, R10, R14, RZ ;  /* 0x0000000e0a039210 */ /* 0x000fda0007f5e0ff */
[----:B------:R-:W-:Y:S05]  /*1e260*/  WARPSYNC.COLLECTIVE R15, `(.L_x_6979) ;  /* 0x000000000f087348 */ /* 0x000fea0003c00000 */
[----:B------:R0:W1:Y:S02]  /*1e270*/  SHFL.IDX P6, R14, R13, R12, R11 ;  /* 0x0000000c0d0e7389 */ /* 0x00006400000c000b */
[----:B01----:R-:W-:Y:S01]  /*1e280*/  ENDCOLLECTIVE ;  /* 0x000000000000791b */ /* 0x003fe20003800000 */
.L_x_6979:
        /* <DEDUP_REMOVED lines=15> */
.L_x_6980:
[----:B------:R-:W-:Y:S02]  /*1e380*/  @!P1 VIADD R8, R5, UR39 ;  /* 0x0000002705089c36 */ /* 0x000fe40008000000 */
[----:B------:R-:W-:Y:S02]  /*1e390*/  IMAD.MOV.U32 R13, RZ, RZ, R7 ;  /* 0x000000ffff0d7224 */ /* 0x000fe400078e0007 */
[----:B------:R-:W-:Y:S01]  /*1e3a0*/  IMAD.MOV.U32 R12, RZ, RZ, 0x5 ;  /* 0x00000005ff0c7424 */ /* 0x000fe200078e00ff */
[----:B------:R-:W-:-:S13]  /*1e3b0*/  @!P1 IADD3 R3, P2, R10, R14, RZ ;  /* 0x0000000e0a039210 */ /* 0x000fda0007f5e0ff */
[----:B------:R-:W-:Y:S05]  /*1e3c0*/  WARPSYNC.COLLECTIVE R15, `(.L_x_6981) ;  /* 0x000000000f087348 */ /* 0x000fea0003c00000 */
[----:B------:R0:W1:Y:S02]  /*1e3d0*/  SHFL.IDX P6, R14, R13, R12, R11 ;  /* 0x0000000c0d0e7389 */ /* 0x00006400000c000b */
[----:B01----:R-:W-:Y:S01]  /*1e3e0*/  ENDCOLLECTIVE ;  /* 0x000000000000791b */ /* 0x003fe20003800000 */
.L_x_6981:
        /* <DEDUP_REMOVED lines=15> */
.L_x_6982:
[----:B------:R-:W-:Y:S02]  /*1e4e0*/  @!P1 VIADD R8, R5, UR39 ;  /* 0x0000002705089c36 */ /* 0x000fe40008000000 */
[----:B------:R-:W-:Y:S02]  /*1e4f0*/  IMAD.MOV.U32 R13, RZ, RZ, R7 ;  /* 0x000000ffff0d7224 */ /* 0x000fe400078e0007 */
[----:B------:R-:W-:Y:S01]  /*1e500*/  IMAD.MOV.U32 R12, RZ, RZ, 0x6 ;  /* 0x00000006ff0c7424 */ /* 0x000fe200078e00ff */
[----:B------:R-:W-:-:S13]  /*1e510*/  @!P1 IADD3 R3, P2, R10, R14, RZ ;  /* 0x0000000e0a039210 */ /* 0x000fda0007f5e0ff */
[----:B------:R-:W-:Y:S05]  /*1e520*/  WARPSYNC.COLLECTIVE R15, `(.L_x_6983) ;  /* 0x000000000f087348 */ /* 0x000fea0003c00000 */
[----:B------:R0:W1:Y:S02]  /*1e530*/  SHFL.IDX P6, R14, R13, R12, R11 ;  /* 0x0000000c0d0e7389 */ /* 0x00006400000c000b */
[----:B01----:R-:W-:Y:S01]  /*1e540*/  ENDCOLLECTIVE ;  /* 0x000000000000791b */ /* 0x003fe20003800000 */
.L_x_6983:
        /* <DEDUP_REMOVED lines=14> */
.L_x_6984:
[----:B------:R-:W-:Y:S02]  /*1e630*/  @!P1 VIADD R8, R5, UR39 ;  /* 0x0000002705089c36 */ /* 0x000fe40008000000 */
[----:B------:R-:W-:Y:S02]  /*1e640*/  IMAD.MOV.U32 R13, RZ, RZ, R7 ;  /* 0x000000ffff0d7224 */ /* 0x000fe400078e0007 */
[----:B------:R-:W-:Y:S02]  /*1e650*/  IMAD.MOV.U32 R12, RZ, RZ, 0x7 ;  /* 0x00000007ff0c7424 */ /* 0x000fe400078e00ff */
[----:B------:R-:W-:-:S07]  /*1e660*/  IMAD.MOV.U32 R3, RZ, RZ, R14 ;  /* 0x000000ffff037224 */ /* 0x000fce00078e000e */
[----:B------:R-:W-:Y:S05]  /*1e670*/  WARPSYNC.COLLECTIVE R15, `(.L_x_6985) ;  /* 0x000000000f087348 */ /* 0x000fea0003c00000 */
[----:B------:R0:W1:Y:S02]  /*1e680*/  SHFL.IDX P6, R14, R13, R12, R11 ;  /* 0x0000000c0d0e7389 */ /* 0x00006400000c000b */
[----:B01----:R-:W-:Y:S01]  /*1e690*/  ENDCOLLECTIVE ;  /* 0x000000000000791b */ /* 0x003fe20003800000 */
.L_x_6985:
        /* <DEDUP_REMOVED lines=14> */
.L_x_6986:
[----:B------:R-:W-:Y:S05]  /*1e780*/  BRA `(.L_x_6987) ;  /* 0xffffffd000947947 */ /* 0x000fea000383ffff */
.L_x_6926:
[----:B0-----:R-:W-:-:S04]  /*1e790*/  IMAD.U32 R2, RZ, RZ, UR39 ;  /* 0x00000027ff027e24 */ /* 0x001fc8000f8e00ff */
[----:B------:R0:W1:Y:S03]  /*1e7a0*/  SYNCS.PHASECHK.TRANS64.TRYWAIT P0, [R2+URZ+0x2e820], R0 ;  /* 0x02e82000020075a7 */ /* 0x000066000800017f */
[----:B-1----:R-:W-:Y:S05]  /*1e7b0*/  @!P0 NANOSLEEP.SYNCS 0x989680 ;  /* 0x009896800000895d */ /* 0x002fea0003900000 */
[----:B------:R-:W1:Y:S02]  /*1e7c0*/  @!P0 SYNCS.PHASECHK.TRANS64 P0, [R2+URZ+0x2e820], R0 ;  /* 0x02e82000020085a7 */ /* 0x000e64000800007f */
[----:B-1----:R-:W-:Y:S05]  /*1e7d0*/  @!P0 BRA `(.L_x_6926) ;  /* 0xfffffffc00ec8947 */ /* 0x002fea000383ffff */
[----:B------:R-:W-:Y:S05]  /*1e7e0*/  BRA `(.L_x_6988) ;  /* 0xffffffd000cc7947 */ /* 0x000fea000383ffff */
.L_x_6931:
[----:B-1----:R1:W2:Y:S02]  /*1e7f0*/  SYNCS.PHASECHK.TRANS64.TRYWAIT P0, [R4+URZ+0x2e880], R3 ;  /* 0x02e88003040075a7 */ /* 0x0022a4000800017f */
[----:B--2---:R-:W-:Y:S05]  /*1e800*/  @!P0 NANOSLEEP.SYNCS 0x989680 ;  /* 0x009896800000895d */ /* 0x004fea0003900000 */
[----:B------:R-:W2:Y:S02]  /*1e810*/  @!P0 SYNCS.PHASECHK.TRANS64 P0, [R4+URZ+0x2e880], R3 ;  /* 0x02e88003040085a7 */ /* 0x000ea4000800007f */
[----:B--2---:R-:W-:Y:S05]  /*1e820*/  @!P0 BRA `(.L_x_6931) ;  /* 0xfffffffc00f08947 */ /* 0x004fea000383ffff */
[----:B------:R-:W-:Y:S05]  /*1e830*/  BRA `(.L_x_6989) ;  /* 0xffffffd4007c7947 */ /* 0x000fea000383ffff */
.L_x_6935:
[----:B--2---:R2:W3:Y:S02]  /*1e840*/  SYNCS.PHASECHK.TRANS64.TRYWAIT P0, [R4+URZ+0x2e840], R3 ;  /* 0x02e84003040075a7 */ /* 0x0044e4000800017f */
[----:B---3--:R-:W-:Y:S05]  /*1e850*/  @!P0 NANOSLEEP.SYNCS 0x989680 ;  /* 0x009896800000895d */ /* 0x008fea0003900000 */
[----:B------:R-:W3:Y:S02]  /*1e860*/  @!P0 SYNCS.PHASECHK.TRANS64 P0, [R4+URZ+0x2e840], R3 ;  /* 0x02e84003040085a7 */ /* 0x000ee4000800007f */
[----:B---3--:R-:W-:Y:S05]  /*1e870*/  @!P0 BRA `(.L_x_6935) ;  /* 0xfffffffc00f08947 */ /* 0x008fea000383ffff */
[----:B------:R-:W-:Y:S05]  /*1e880*/  BRA `(.L_x_6990) ;  /* 0xffffffd400f07947 */ /* 0x000fea000383ffff */
.L_x_6940:
[----:B-1----:R1:W2:Y:S02]  /*1e890*/  SYNCS.PHASECHK.TRANS64.TRYWAIT P0, [R20+URZ+0x2e870], R2 ;  /* 0x02e87002140075a7 */ /* 0x0022a4000800017f */
[----:B--2---:R-:W-:Y:S05]  /*1e8a0*/  @!P0 NANOSLEEP.SYNCS 0x989680 ;  /* 0x009896800000895d */ /* 0x004fea0003900000 */
[----:B------:R-:W2:Y:S02]  /*1e8b0*/  @!P0 SYNCS.PHASECHK.TRANS64 P0, [R20+URZ+0x2e870], R2 ;  /* 0x02e87002140085a7 */ /* 0x000ea4000800007f */
[----:B--2---:R-:W-:Y:S05]  /*1e8c0*/  @!P0 BRA `(.L_x_6940) ;  /* 0xfffffffc00f08947 */ /* 0x004fea000383ffff */
[----:B------:R-:W-:Y:S05]  /*1e8d0*/  BRA `(.L_x_6991) ;  /* 0xffffffd800907947 */ /* 0x000fea000383ffff */
.L_x_6942:
[----:B-1----:R1:W2:Y:S02]  /*1e8e0*/  SYNCS.PHASECHK.TRANS64.TRYWAIT P0, [R20+URZ+0x2e860], R0 ;  /* 0x02e86000140075a7 */ /* 0x0022a4000800017f */
[----:B--2---:R-:W-:Y:S05]  /*1e8f0*/  @!P0 NANOSLEEP.SYNCS 0x989680 ;  /* 0x009896800000895d */ /* 0x004fea0003900000 */
[----:B------:R-:W2:Y:S02]  /*1e900*/  @!P0 SYNCS.PHASECHK.TRANS64 P0, [R20+URZ+0x2e860], R0 ;  /* 0x02e86000140085a7 */ /* 0x000ea4000800007f */
[----:B--2---:R-:W-:Y:S05]  /*1e910*/  @!P0 BRA `(.L_x_6942) ;  /* 0xfffffffc00f08947 */ /* 0x004fea000383ffff */
[----:B------:R-:W-:Y:S05]  /*1e920*/  BRA `(.L_x_6992) ;  /* 0xffffffd800947947 */ /* 0x000fea000383ffff */
.L_x_6948:
[----:B0-----:R0:W1:Y:S02]  /*1e930*/  SYNCS.PHASECHK.TRANS64.TRYWAIT P0, [R20+URZ+0x2e870], R3 ;  /* 0x02e87003140075a7 */ /* 0x001064000800017f */
[----:B-1----:R-:W-:Y:S05]  /*1e940*/  @!P0 NANOSLEEP.SYNCS 0x989680 ;  /* 0x009896800000895d */ /* 0x002fea0003900000 */
[----:B------:R-:W1:Y:S02]  /*1e950*/  @!P0 SYNCS.PHASECHK.TRANS64 P0, [R20+URZ+0x2e870], R3 ;  /* 0x02e87003140085a7 */ /* 0x000e64000800007f */
[----:B-1----:R-:W-:Y:S05]  /*1e960*/  @!P0 BRA `(.L_x_6948) ;  /* 0xfffffffc00f08947 */ /* 0x002fea000383ffff */
[----:B------:R-:W-:Y:S05]  /*1e970*/  BRA `(.L_x_6993) ;  /* 0xffffffe000bc7947 */ /* 0x000fea000383ffff */
.L_x_6950:
[----:B0-----:R0:W1:Y:S02]  /*1e980*/  SYNCS.PHASECHK.TRANS64.TRYWAIT P0, [R20+URZ+0x2e860], R3 ;  /* 0x02e86003140075a7 */ /* 0x001064000800017f */
[----:B-1----:R-:W-:Y:S05]  /*1e990*/  @!P0 NANOSLEEP.SYNCS 0x989680 ;  /* 0x009896800000895d */ /* 0x002fea0003900000 */
[----:B------:R-:W1:Y:S02]  /*1e9a0*/  @!P0 SYNCS.PHASECHK.TRANS64 P0, [R20+URZ+0x2e860], R3 ;  /* 0x02e86003140085a7 */ /* 0x000e64000800007f */
[----:B-1----:R-:W-:Y:S05]  /*1e9b0*/  @!P0 BRA `(.L_x_6950) ;  /* 0xfffffffc00f08947 */ /* 0x002fea000383ffff */
[----:B------:R-:W-:Y:S05]  /*1e9c0*/  BRA `(.L_x_6994) ;  /* 0xffffffe000d87947 */ /* 0x000fea000383ffff */
.L_x_6952:
[----:B0-----:R0:W1:Y:S02]  /*1e9d0*/  SYNCS.PHASECHK.TRANS64.TRYWAIT P0, [R6+URZ+0x2e820], R3 ;  /* 0x02e82003060075a7 */ /* 0x001064000800017f */
[----:B-1----:R-:W-:Y:S05]  /*1e9e0*/  @!P0 NANOSLEEP.SYNCS 0x989680 ;  /* 0x009896800000895d */ /* 0x002fea0003900000 */
[----:B------:R-:W1:Y:S02]  /*1e9f0*/  @!P0 SYNCS.PHASECHK.TRANS64 P0, [R6+URZ+0x2e820], R3 ;  /* 0x02e82003060085a7 */ /* 0x000e64000800007f */
[----:B-1----:R-:W-:Y:S05]  /*1ea00*/  @!P0 BRA `(.L_x_6952) ;  /* 0xfffffffc00f08947 */ /* 0x002fea000383ffff */
[----:B------:R-:W-:Y:S05]  /*1ea10*/  BRA `(.L_x_6995) ;  /* 0xffffffe800ac7947 */ /* 0x000fea000383ffff */
.L_x_6954:
[----:B0-----:R0:W1:Y:S02]  /*1ea20*/  SYNCS.PHASECHK.TRANS64.TRYWAIT P1, [R7+URZ], R4 ;  /* 0x00000004070075a7 */ /* 0x001064000802017f */
[----:B-1----:R-:W-:Y:S05]  /*1ea30*/  @!P1 NANOSLEEP.SYNCS 0x989680 ;  /* 0x009896800000995d */ /* 0x002fea0003900000 */
[----:B------:R-:W1:Y:S02]  /*1ea40*/  @!P1 SYNCS.PHASECHK.TRANS64 P1, [R7+URZ], R4 ;  /* 0x00000004070095a7 */ /* 0x000e64000802007f */
[----:B-1----:R-:W-:Y:S05]  /*1ea50*/  @!P1 BRA `(.L_x_6954) ;  /* 0xfffffffc00f09947 */ /* 0x002fea000383ffff */
[----:B------:R-:W-:Y:S05]  /*1ea60*/  BRA `(.L_x_6996) ;  /* 0xffffffe800fc7947 */ /* 0x000fea000383ffff */
.L_x_6955:
[----:B-1----:R1:W2:Y:S02]  /*1ea70*/  SYNCS.PHASECHK.TRANS64.TRYWAIT P1, [R5+URZ], R2 ;  /* 0x00000002050075a7 */ /* 0x0022a4000802017f */
[----:B--2---:R-:W-:Y:S05]  /*1ea80*/  @!P1 NANOSLEEP.SYNCS 0x989680 ;  /* 0x009896800000995d */ /* 0x004fea0003900000 */
[----:B------:R-:W2:Y:S02]  /*1ea90*/  @!P1 SYNCS.PHASECHK.TRANS64 P1, [R5+URZ], R2 ;  /* 0x00000002050095a7 */ /* 0x000ea4000802007f */
[----:B--2---:R-:W-:Y:S05]  /*1eaa0*/  @!P1 BRA `(.L_x_6955) ;  /* 0xfffffffc00f09947 */ /* 0x004fea000383ffff */
[----:B------:R-:W-:Y:S05]  /*1eab0*/  BRA `(.L_x_6997) ;  /* 0xffffffe800f07947 */ /* 0x000fea000383ffff */
.L_x_6957:
[----:B-1----:R1:W2:Y:S02]  /*1eac0*/  SYNCS.PHASECHK.TRANS64.TRYWAIT P1, [R5+URZ+0x2e860], R4 ;  /* 0x02e86004050075a7 */ /* 0x0022a4000802017f */
[----:B--2---:R-:W-:Y:S05]  /*1ead0*/  @!P1 NANOSLEEP.SYNCS 0x989680 ;  /* 0x009896800000995d */ /* 0x004fea0003900000 */
[----:B------:R-:W2:Y:S02]  /*1eae0*/  @!P1 SYNCS.PHASECHK.TRANS64 P1, [R5+URZ+0x2e860], R4 ;  /* 0x02e86004050095a7 */ /* 0x000ea4000802007f */
[----:B--2---:R-:W-:Y:S05]  /*1eaf0*/  @!P1 BRA `(.L_x_6957) ;  /* 0xfffffffc00f09947 */ /* 0x004fea000383ffff */
[----:B------:R-:W-:Y:S05]  /*1eb00*/  BRA `(.L_x_6998) ;  /* 0xffffffe800f07947 */ /* 0x000fea000383ffff */
.L_x_6959:
[----:B--2---:R2:W3:Y:S02]  /*1eb10*/  SYNCS.PHASECHK.TRANS64.TRYWAIT P1, [R3+URZ+0x2e860], R2 ;  /* 0x02e86002030075a7 */ /* 0x0044e4000802017f */
[----:B---3--:R-:W-:Y:S05]  /*1eb20*/  @!P1 NANOSLEEP.SYNCS 0x989680 ;  /* 0x009896800000995d */ /* 0x008fea0003900000 */
[----:B------:R-:W3:Y:S02]  /*1eb30*/  @!P1 SYNCS.PHASECHK.TRANS64 P1, [R3+URZ+0x2e860], R2 ;  /* 0x02e86002030095a7 */ /* 0x000ee4000802007f */
[----:B---3--:R-:W-:Y:S05]  /*1eb40*/  @!P1 BRA `(.L_x_6959) ;  /* 0xfffffffc00f09947 */ /* 0x008fea000383ffff */
[----:B------:R-:W-:Y:S05]  /*1eb50*/  BRA `(.L_x_6999) ;  /* 0xffffffe800f07947 */ /* 0x000fea000383ffff */
.L_x_6961:
[----:B---3--:R3:W4:Y:S02]  /*1eb60*/  SYNCS.PHASECHK.TRANS64.TRYWAIT P0, [R5+URZ+0x2e880], R4 ;  /* 0x02e88004050075a7 */ /* 0x008724000800017f */
[----:B----4-:R-:W-:Y:S05]  /*1eb70*/  @!P0 NANOSLEEP.SYNCS 0x989680 ;  /* 0x009896800000895d */ /* 0x010fea0003900000 */
[----:B------:R-:W4:Y:S02]  /*1eb80*/  @!P0 SYNCS.PHASECHK.TRANS64 P0, [R5+URZ+0x2e880], R4 ;  /* 0x02e88004050085a7 */ /* 0x000f24000800007f */
[----:B----4-:R-:W-:Y:S05]  /*1eb90*/  @!P0 BRA `(.L_x_6961) ;  /* 0xfffffffc00f08947 */ /* 0x010fea000383ffff */
[----:B------:R-:W-:Y:S05]  /*1eba0*/  BRA `(.L_x_6962) ;  /* 0xffffffe800ec7947 */ /* 0x000fea000383ffff */
.L_x_7000:
        /* <DEDUP_REMOVED lines=13> */
.L_x_13279:


//--------------------- .text._ZN7cutlass13device_kernelIN5flash11enable_sm90INS1_16FlashAttnFwdSm90INS1_25CollectiveMainloopFwdSm90ILi2EN4cute5tupleIJNS5_1CILi1EEES8_S8_EEENS6_IJNS7_ILi128EEENS7_ILi224EEESA_EEELi128ENS_12float_e4m3_tEfNS_4arch4Sm90ELb0ELb1ELb0ELb1ELb0ELb0ELb0ELb1ELb1ELb1ELb1ELb0EEENS1_21CollectiveEpilogueFwdINS6_IJSA_SA_SB_EEES9_NS_10bfloat16_tESF_Li256ELb1ELb1ELb1ELb1EEENS1_36VarlenDynamicPersistentTileSchedulerILi128ELi224ELi256ELi128ELb1ELb1ELb1ELb1ELb0ELb1EEEEEEEEEvNT_6ParamsE --------------------------
	.section	.text._ZN7cutlass13device_kernelIN5flash11enable_sm90INS1_16FlashAttnFwdSm90INS1_25CollectiveMainloopFwdSm90ILi2EN4cute5tupleIJNS5_1CILi1EEES8_S8_EEENS6_IJNS7_ILi128EEENS7_ILi224EEESA_EEELi128ENS_12float_e4m3_tEfNS_4arch4Sm90ELb0ELb1ELb0ELb1ELb0ELb0ELb0ELb1ELb1ELb1ELb1ELb0EEENS1_21CollectiveEpilogueFwdINS6_IJSA_SA_SB_EEES9_NS_10bfloat16_tESF_Li256ELb1ELb1ELb1ELb1EEENS1_36VarlenDynamicPersistentTileSchedulerILi128ELi224ELi256ELi128ELb1ELb1ELb1ELb1ELb0ELb1EEEEEEEEEvNT_6ParamsE,"ax",@progbits
	.align	128
.text._ZN7cutlass13device_kernelIN5flash11enable_sm90INS1_16FlashAttnFwdSm90INS1_25CollectiveMainloopFwdSm90ILi2EN4cute5tupleIJNS5_1CILi1EEES8_S8_EEENS6_IJNS7_ILi128EEENS7_ILi224EEESA_EEELi128ENS_12float_e4m3_tEfNS_4arch4Sm90ELb0ELb1ELb0ELb1ELb0ELb0ELb0ELb1ELb1ELb1ELb1ELb0EEENS1_21CollectiveEpilogueFwdINS6_IJSA_SA_SB_EEES9_NS_10bfloat16_tESF_Li256ELb1ELb1ELb1ELb1EEENS1_36VarlenDynamicPersistentTileSchedulerILi128ELi224ELi256ELi128ELb1ELb1ELb1ELb1ELb0ELb1EEEEEEEEEvNT_6ParamsE:
        .type           _ZN7cutlass13device_kernelIN5flash11enable_sm90INS1_16FlashAttnFwdSm90INS1_25CollectiveMainloopFwdSm90ILi2EN4cute5tupleIJNS5_1CILi1EEES8_S8_EEENS6_IJNS7_ILi128EEENS7_ILi224EEESA_EEELi128ENS_12float_e4m3_tEfNS_4arch4Sm90ELb0ELb1ELb0ELb1ELb0ELb0ELb0ELb1ELb1ELb1ELb1ELb0EEENS1_21CollectiveEpilogueFwdINS6_IJSA_SA_SB_EEES9_NS_10bfloat16_tESF_Li256ELb1ELb1ELb1ELb1EEENS1_36VarlenDynamicPersistentTileSchedulerILi128ELi224ELi256ELi128ELb1ELb1ELb1ELb1ELb0ELb1EEEEEEEEEvNT_6ParamsE,@function
        .size           _ZN7cutlass13device_kernelIN5flash11enable_sm90INS1_16FlashAttnFwdSm90INS1_25CollectiveMainloopFwdSm90ILi2EN4cute5tupleIJNS5_1CILi1EEES8_S8_EEENS6_IJNS7_ILi128EEENS7_ILi224EEESA_EEELi128ENS_12float_e4m3_tEfNS_4arch4Sm90ELb0ELb1ELb0ELb1ELb0ELb0ELb0ELb1ELb1ELb1ELb1ELb0EEENS1_21CollectiveEpilogueFwdINS6_IJSA_SA_SB_EEES9_NS_10bfloat16_tESF_Li256ELb1ELb1ELb1ELb1EEENS1_36VarlenDynamicPersistentTileSchedulerILi128ELi224ELi256ELi128ELb1ELb1ELb1ELb1ELb0ELb1EEEEEEEEEvNT_6ParamsE,(.L_x_13280 - _ZN7cutlass13device_kernelIN5flash11enable_sm90INS1_16FlashAttnFwdSm90INS1_25CollectiveMainloopFwdSm90ILi2EN4cute5tupleIJNS5_1CILi1EEES8_S8_EEENS6_IJNS7_ILi128EEENS7_ILi224EEESA_EEELi128ENS_12float_e4m3_tEfNS_4arch4Sm90ELb0ELb1ELb0ELb1ELb0ELb0ELb0ELb1ELb1ELb1ELb1ELb0EEENS1_21CollectiveEpilogueFwdINS6_IJSA_SA_SB_EEES9_NS_10bfloat16_tESF_Li256ELb1ELb1ELb1ELb1EEENS1_36VarlenDynamicPersistentTileSchedulerILi128ELi224ELi256ELi128ELb1ELb1ELb1ELb1ELb0ELb1EEEEEEEEEvNT_6ParamsE)
        .other          _ZN7cutlass13device_kernelIN5flash11enable_sm90INS1_16FlashAttnFwdSm90INS1_25CollectiveMainloopFwdSm90ILi2EN4cute5tupleIJNS5_1CILi1EEES8_S8_EEENS6_IJNS7_ILi128EEENS7_ILi224EEESA_EEELi128ENS_12float_e4m3_tEfNS_4arch4Sm90ELb0ELb1ELb0ELb1ELb0ELb0ELb0ELb1ELb1ELb1ELb1ELb0EEENS1_21CollectiveEpilogueFwdINS6_IJSA_SA_SB_EEES9_NS_10bfloat16_tESF_Li256ELb1ELb1ELb1ELb1EEENS1_36VarlenDynamicPersistentTileSchedulerILi128ELi224ELi256ELi128ELb1ELb1ELb1ELb1ELb0ELb1EEEEEEEEEvNT_6ParamsE,@"STO_CUDA_ENTRY STV_DEFAULT"
_ZN7cutlass13device_kernelIN5flash11enable_sm90INS1_16FlashAttnFwdSm90INS1_25CollectiveMainloopFwdSm90ILi2EN4cute5tupleIJNS5_1CILi1EEES8_S8_EEENS6_IJNS7_ILi128EEENS7_ILi224EEESA_EEELi128ENS_12float_e4m3_tEfNS_4arch4Sm90ELb0ELb1ELb0ELb1ELb0ELb0ELb0ELb1ELb1ELb1ELb1ELb0EEENS1_21CollectiveEpilogueFwdINS6_IJSA_SA_SB_EEES9_NS_10bfloat16_tESF_Li256ELb1ELb1ELb1ELb1EEENS1_36VarlenDynamicPersistentTileSchedulerILi128ELi224ELi256ELi128ELb1ELb1ELb1ELb1ELb0ELb1EEEEEEEEEvNT_6ParamsE:
        /* <DEDUP_REMOVED lines=18> */
.L_x_7002:
[----:B------:R-:W-:Y:S05]  /*0120*/  BSYNC B0 ;  /* 0x0000000000007941 */ /* 0x000fea0003800000 */
.L_x_7001:
        /* <DEDUP_REMOVED lines=41> */
.L_x_7003:
        /* <DEDUP_REMOVED lines=22> */
.L_x_7004:
        /* <DEDUP_REMOVED lines=18> */
.L_x_7005:
        /* <DEDUP_REMOVED lines=22> */
.L_x_7006:
        /* <DEDUP_REMOVED lines=22> */
.L_x_7007:
[----:B------:R-:W-:Y:S01]  /*0900*/  PLOP3.LUT P0, PT, PT, PT, UP0, 0x80, 0x0 ;  /* 0x000000000000781c */ /* 0x000fe20003f0f008 */
[----:B------:R-:W-:Y:S01]  /*0910*/  UMOV UR38, 0x1 ;  /* 0x0000000100267882 */ /* 0x000fe20000000000 */
[----:B------:R-:W-:Y:S01]  /*0920*/  NOP ;  /* 0x0000000000007918 */ /* 0x000fe20000000000 */
[----:B------:R-:W-:Y:S01]  /*0930*/  USEL UR38, UR38, 0x2, !UP0 ;  /* 0x0000000226267887 */ /* 0x000fe2000c000000 */
[----:B------:R-:W-:Y:S01]  /*0940*/  ULDC.64 UR52, c[0x0][0x208] ;  /* 0x0000820000347ab9 */ /* 0x000fe20000000a00 */
[----:B012-4-:R-:W-:Y:S08]  /*0950*/  BAR.SYNC.DEFER_BLOCKING 0x0 ;  /* 0x0000000000007b1d */ /* 0x017ff00000010000 */
[----:B------:R-:W-:Y:S05]  /*0960*/  @!P0 BRA `(.L_x_7008) ;  /* 0x000001a800908947 */ /* 0x000fea0003800000 */
.L_x_7009:
        /* <DEDUP_REMOVED lines=30> */
[CC--:B------:R-:W-:Y:S01]  /*0b50*/  LEA.HI R12, R0.reuse, R229.reuse, RZ, 0x2 ;  /* 0x000000e5000c7211 */ /* 0x0c0fe200078f10ff */
[----:B------:R-:W-:Y:S01]  /*0b60*/  IMAD.SHL.U32 R5, R3, 0x20, RZ ;  /* 0x0000002003057824 */ /* 0x000fe200078e00ff */
[----:B------:R-:W-:Y:S01]  /*0b70*/  SHF.R.S32.HI R3, RZ, 0x7, R2 ;  /* 0x00000007ff037819 */ /* 0x000fe20000011402 */
[----:B------:R-:W-:Y:S01]  /*0b80*/  IMAD.IADD R6, R229, 0x1, -R4 ;  /* 0x00000001e5067824 */ /* 0x000fe200078e0a04 */
[----:B------:R-:W-:Y:S02]  /*0b90*/  LEA.HI R4, R0, R229, RZ, 0x4 ;  /* 0x000000e500047211 */ /* 0x000fe400078f20ff */
[----:B------:R-:W-:Y:S02]  /*0ba0*/  LOP3.LUT R5, R5, 0xfffffc00, RZ, 0xc0, !PT ;  /* 0xfffffc0005057812 */ /* 0x000fe400078ec0ff */
[----:B------:R-:W-:-:S02]  /*0bb0*/  SHF.R.S32.HI R9, RZ, 0x1f, R6 ;  /* 0x0000001fff097819 */ /* 0x000fc40000011406 */
[----:B------:R-:W-:Y:S02]  /*0bc0*/  LOP3.LUT R0, R4, 0x3fffff0, RZ, 0xc0, !PT ;  /* 0x03fffff004007812 */ /* 0x000fe400078ec0ff */
[----:B------:R-:W-:Y:S02]  /*0bd0*/  LEA.HI R8, R9, R6, RZ, 0x2 ;  /* 0x0000000609087211 */ /* 0x000fe400078f10ff */
[----:B------:R-:W-:Y:S01]  /*0be0*/  LOP3.LUT R12, R12, 0xfffffffc, RZ, 0xc0, !PT ;  /* 0xfffffffc0c0c7812 */ /* 0x000fe200078ec0ff */
[C---:B------:R-:W-:Y:S01]  /*0bf0*/  IMAD.IADD R0, R229.reuse, 0x1, -R0 ;  /* 0x00000001e5007824 */ /* 0x040fe200078e0a00 */
[--C-:B------:R-:W-:Y:S02]  /*0c00*/  SHF.R.S32.HI R10, RZ, 0x2, R8.reuse ;  /* 0x00000002ff0a7819 */ /* 0x100fe40000011408 */
[----:B------:R-:W-:Y:S01]  /*0c10*/  SHF.R.S32.HI R11, RZ, 0x1f, R8 ;  /* 0x0000001fff0b7819 */ /* 0x000fe20000011408 */
[----:B------:R-:W-:Y:S01]  /*0c20*/  IMAD R7, R0, 0x40, R5 ;  /* 0x0000004000077824 */ /* 0x000fe200078e0205 */
[----:B------:R-:W-:Y:S01]  /*0c30*/  LEA.HI R2, R2, R3, RZ, 0x1 ;  /* 0x0000000302027211 */ /* 0x000fe200078f08ff */
[----:B------:R-:W-:Y:S01]  /*0c40*/  IMAD.IADD R12, R229, 0x1, -R12 ;  /* 0x00000001e50c7824 */ /* 0x000fe200078e0a0c */
[----:B------:R-:W-:-:S02]  /*0c50*/  LEA.HI R11, R11, R10, RZ, 0x3 ;  /* 0x0000000a0b0b7211 */ /* 0x000fc400078f18ff */
[----:B------:R-:W-:Y:S02]  /*0c60*/  SHF.R.S32.HI R5, RZ, 0x4, R4 ;  /* 0x00000004ff057819 */ /* 0x000fe40000011404 */
[----:B------:R-:W-:Y:S02]  /*0c70*/  LOP3.LUT R11, R11, 0xfffffff8, RZ, 0xc0, !PT ;  /* 0xfffffff80b0b7812 */ /* 0x000fe400078ec0ff */
[----:B------:R-:W-:Y:S02]  /*0c80*/  LEA.HI R9, R9, R6, RZ, 0x5 ;  /* 0x0000000609097211 */ /* 0x000fe400078f28ff */
[----:B------:R-:W-:Y:S01]  /*0c90*/  LOP3.LUT R2, R2, 0x3fffffe, RZ, 0xc0, !PT ;  /* 0x03fffffe02027812 */ /* 0x000fe200078ec0ff */
[----:B------:R-:W-:Y:S01]  /*0ca0*/  IMAD.IADD R10, R10, 0x1, -R11 ;  /* 0x000000010a0a7824 */ /* 0x000fe200078e0a0b */
[----:B------:R-:W-:Y:S02]  /*0cb0*/  LEA.HI R4, R4, R5, RZ, 0x1 ;  /* 0x0000000504047211 */ /* 0x000fe400078f08ff */
[----:B------:R-:W-:Y:S01]  /*0cc0*/  LEA.HI R0, R12, R12, RZ, 0x1 ;  /* 0x0000000c0c007211 */ /* 0x000fe200078f08ff */
[----:B------:R-:W-:Y:S01]  /*0cd0*/  IMAD.IADD R2, R3, 0x1, -R2 ;  /* 0x0000000103027824 */ /* 0x000fe200078e0a02 */
[----:B------:R-:W-:-:S02]  /*0ce0*/  SHF.R.S32.HI R9, RZ, 0x5, R9 ;  /* 0x00000005ff097819 */ /* 0x000fc40000011409 */
[----:B------:R-:W-:Y:S02]  /*0cf0*/  LOP3.LUT R4, R4, 0x1ffffffe, RZ, 0xc0, !PT ;  /* 0x1ffffffe04047812 */ /* 0x000fe400078ec0ff */
[----:B------:R-:W-:Y:S01]  /*0d00*/  LOP3.LUT R3, R0, 0x1ffffffe, RZ, 0xc0, !PT ;  /* 0x1ffffffe00037812 */ /* 0x000fe200078ec0ff */
[----:B------:R-:W-:Y:S01]  /*0d10*/  IMAD R9, R9, 0x10, R10 ;  /* 0x0000001009097824 */ /* 0x000fe200078e020a */
[----:B------:R-:W-:Y:S01]  /*0d20*/  LOP3.LUT R11, R8, 0x7ffffffc, RZ, 0xc0, !PT ;  /* 0x7ffffffc080b7812 */ /* 0x000fe200078ec0ff */
[----:B------:R-:W-:Y:S02]  /*0d30*/  IMAD.IADD R4, R5, 0x1, -R4 ;  /* 0x0000000105047824 */ /* 0x000fe400078e0a04 */
[----:B------:R-:W-:Y:S02]  /*0d40*/  IMAD.IADD R3, R12, 0x1, -R3 ;  /* 0x000000010c037824 */ /* 0x000fe400078e0a03 */
[----:B------:R-:W-:Y:S02]  /*0d50*/  IMAD.IADD R11, R6, 0x1, -R11 ;  /* 0x00000001060b7824 */ /* 0x000fe400078e0a0b */
[----:B------:R-:W-:-:S02]  /*0d60*/  IMAD R228, R2, 0x40, R9 ;  /* 0x0000004002e47824 */ /* 0x000fc400078e0209 */
[----:B------:R-:W-:Y:S02]  /*0d70*/  IMAD R230, R4, 0x8, R7 ;  /* 0x0000000804e67824 */ /* 0x000fe400078e0207 */
[----:B------:R-:W-:Y:S02]  /*0d80*/  IMAD.SHL.U32 R19, R11, 0x2, RZ ;  /* 0x000000020b137824 */ /* 0x000fe400078e00ff */
[----:B------:R-:W-:-:S07]  /*0d90*/  IMAD R22, R3, 0x8, R228 ;  /* 0x0000000803167824 */ /* 0x000fce00078e02e4 */
.L_x_7117:
[----:B01-34-:R-:W0:Y:S01]  /*0da0*/  LDC.64 R6, c[0x0][0xa18] ;  /* 0x00028600ff067b82 */ /* 0x01be220000000a00 */
[----:B------:R-:W-:Y:S02]  /*0db0*/  IMAD.U32 R3, RZ, RZ, UR49 ;  /* 0x00000031ff037e24 */ /* 0x000fe4000f8e00ff */
[----:B--2--5:R-:W-:-:S05]  /*0dc0*/  IMAD.MOV.U32 R8, RZ, RZ, RZ ;  /* 0x000000ffff087224 */ /* 0x024fca00078e00ff */
[----:B------:R-:W1:Y:S08]  /*0dd0*/  LDC R18, c[0x0][0x288] ;  /* 0x0000a200ff127b82 */ /* 0x000e700000000800 */
[----:B------:R-:W2:Y:S08]  /*0de0*/  LDC.64 R4, c[0x0][0xa28] ;  /* 0x00028a00ff047b82 */ /* 0x000eb00000000a00 */
[----:B------:R-:W3:Y:S01]  /*0df0*/  LDC.64 R10, c[0x0][0x418] ;  /* 0x00010600ff0a7b82 */ /* 0x000ee20000000a00 */
[----:B0-----:R-:W-:-:S07]  /*0e00*/  ISETP.NE.U32.AND P1, PT, R6, RZ, PT ;  /* 0x000000ff0600720c */ /* 0x001fce0003f25070 */
[----:B------:R-:W0:Y:S01]  /*0e10*/  LDC R0, c[0x0][0x424] ;  /* 0x00010900ff007b82 */ /* 0x000e220000000800 */
[----:B------:R-:W-:-:S07]  /*0e20*/  ISETP.NE.AND.EX P1, PT, R7, RZ, PT, P1 ;  /* 0x000000ff0700720c */ /* 0x000fce0003f25310 */
[----:B------:R-:W4:Y:S01]  /*0e30*/  LDC R17, c[0x0][0x2f0] ;  /* 0x0000bc00ff117b82 */ /* 0x000f220000000800 */
[----:B--2---:R-:W-:Y:S01]  /*0e40*/  ISETP.NE.U32.AND P0, PT, R4, RZ, PT ;  /* 0x000000ff0400720c */ /* 0x004fe20003f05070 */
[----:B------:R-:W-:Y:S01]  /*0e50*/  ULOP3.LUT UR4, UR6, 0xff000000, URZ, 0xc0, !UPT ;  /* 0xff00000006047892 */ /* 0x000fe2000f8ec03f */
[----:B------:R-:W-:Y:S02]  /*0e60*/  ULDC.64 UR8, c[0x0][0xa20] ;  /* 0x0002880000087ab9 */ /* 0x000fe40000000a00 */
[----:B------:R-:W-:-:S03]  /*0e70*/  ISETP.NE.AND.EX P0, PT, R5, RZ, PT, P0 ;  /* 0x000000ff0500720c */ /* 0x000fc60003f05300 */
[----:B------:R-:W2:Y:S10]  /*0e80*/  @P1 LDC.64 R6, c[0x0][0xa18] ;  /* 0x00028600ff061b82 */ /* 0x000eb40000000a00 */
[----:B------:R-:W3:Y:S01]  /*0e90*/  @P0 LDC.64 R4, c[0x0][0xa28] ;  /* 0x00028a00ff040b82 */ /* 0x000ee20000000a00 */
[----:B--2---:R-:W-:-:S05]  /*0ea0*/  @P1 IMAD.WIDE R6, R3, 0x4, R6 ;  /* 0x0000000403061825 */ /* 0x004fca00078e0206 */
[----:B-1----:R1:W5:Y:S01]  /*0eb0*/  @P1 LDG.E R18, desc[UR52][R6.64] ;  /* 0x0000003406121981 */ /* 0x002362000c1e1900 */
[----:B---3--:R-:W-:Y:S01]  /*0ec0*/  @P0 IMAD.WIDE R4, R3, 0x4, R4 ;  /* 0x0000000403040825 */ /* 0x008fe200078e0204 */
[----:B------:R-:W-:Y:S01]  /*0ed0*/  ULOP3.LUT UR46, UR6, 0xff0000, URZ, 0xc0, !UPT ;  /* 0x00ff0000062e7892 */ /* 0x000fe2000f8ec03f */
[----:B------:R-:W-:Y:S01]  /*0ee0*/  ISETP.NE.U32.AND P2, PT, RZ, UR8, PT ;  /* 0x00000008ff007c0c */ /* 0x000fe2000bf45070 */
[----:B------:R-:W-:Y:S02]  /*0ef0*/  USHF.R.U32.HI UR4, URZ, 0x8, UR4 ;  /* 0x000000083f047899 */ /* 0x000fe40008011604 */
[----:B------:R1:W5:Y:S01]  /*0f00*/  @P0 LDG.E R8, desc[UR52][R4.64] ;  /* 0x0000003404080981 */ /* 0x000362000c1e1900 */
[----:B------:R-:W-:Y:S01]  /*0f10*/  ISETP.NE.U32.AND P0, PT, R10, RZ, PT ;  /* 0x000000ff0a00720c */ /* 0x000fe20003f05070 */
[----:B------:R-:W-:Y:S01]  /*0f20*/  ULEA.HI UR46, UR46, UR4, URZ, 0x10 ;  /* 0x000000042e2e7291 */ /* 0x000fe2000f8f803f */
[----:B------:R-:W-:Y:S01]  /*0f30*/  ISETP.NE.AND.EX P2, PT, RZ, UR9, PT, P2 ;  /* 0x00000009ff007c0c */ /* 0x000fe2000bf45320 */
[----:B------:R-:W-:Y:S01]  /*0f40*/  ULOP3.LUT UR43, UR6, 0xffff, URZ, 0xc0, !UPT ;  /* 0x0000ffff062b7892 */ /* 0x000fe2000f8ec03f */
[----:B------:R-:W-:-:S04]  /*0f50*/  ISETP.NE.AND.EX P0, PT, R11, RZ, PT, P0 ;  /* 0x000000ff0b00720c */ /* 0x000fc80003f05300 */
[----:B0-----:R-:W-:Y:S01]  /*0f60*/  SEL R0, R0, 0x1, P0 ;  /* 0x0000000100007807 */ /* 0x001fe20000000000 */
[----:B-1--4-:R-:W-:Y:S08]  /*0f70*/  @P1 BRA `(.L_x_7010) ;  /* 0x0000000000281947 */ /* 0x012ff00003800000 */
        /* <DEDUP_REMOVED lines=10> */
.L_x_7010:
        /* <DEDUP_REMOVED lines=9> */
.L_x_7011:
        /* <DEDUP_REMOVED lines=10> */
.L_x_7012:
        /* <DEDUP_REMOVED lines=41> */
[----:B------:R0:W2:Y:S01]  /*13e0*/  @P1 LDG.E R0, desc[UR52][R6.64] ;  /* 0x0000003406001981 */ /* 0x0000a2000c1e1900 */
        /* <DEDUP_REMOVED lines=12> */
[----:B------:R-:W-:-:S06]  /*14b0*/  UIADD3 UR4, UR8, UR4, URZ ;  /* 0x0000000408047290 */ /* 0x000fcc000fffe03f */
[----:B0-----:R-:W-:Y:S02]  /*14c0*/  IMAD.U32 R6, RZ, RZ, UR4 ;  /* 0x00000004ff067e24 */ /* 0x001fe4000f8e00ff */
        /* <DEDUP_REMOVED lines=14> */
.L_x_7014:
[----:B------:R-:W-:-:S11]  /*15b0*/  UISETP.NE.AND UP0, UPT, UR5, 0x1, UPT ;  /* 0x000000010500788c */ /* 0x000fd6000bf05270 */
[----:B------:R-:W-:Y:S02]  /*15c0*/  @UP0 ULDC.64 UR8, c[0x0][0x9e8] ;  /* 0x00027a0000080ab9 */ /* 0x000fe40000000a00 */
[----:B------:R-:W-:-:S04]  /*15d0*/  UIMAD.WIDE.U32 UR6, UR4, UR8, URZ ;  /* 0x00000008040672a5 */ /* 0x000fc8000f8e003f */
[----:B------:R-:W-:-:S12]  /*15e0*/  @UP0 USHF.R.U32.HI UR4, URZ, UR9, UR7 ;  /* 0x000000093f040299 */ /* 0x000fd80008011607 */
.L_x_7015:
[----:B------:R-:W-:-:S06]  /*15f0*/  UIMAD UR4, UR4, UR5, UR5 ;  /* 0x00000005040472a4 */ /* 0x000fcc000f8e0205 */
[----:B------:R-:W-:-:S07]  /*1600*/  VIMNMX R6, R6, UR4, PT ;  /* 0x0000000406067c48 */ /* 0x000fce000bfe0100 */
.L_x_7013:
[C---:B------:R-:W-:Y:S01]  /*1610*/  IMAD.IADD R137, R17.reuse, 0x1, -R18 ;  /* 0x0000000111897824 */ /* 0x040fe200078e0a12 */
[----:B------:R-:W-:Y:S01]  /*1620*/  @UP1 ULDC UR6, c[0x0][0x44c] ;  /* 0x0001130000061ab9 */ /* 0x000fe20000000800 */
[----:B------:R-:W-:Y:S01]  /*1630*/  VIADD R7, R6, 0xdf ;  /* 0x000000df06077836 */ /* 0x000fe20000000000 */
[----:B------:R-:W-:Y:S01]  /*1640*/  UIMAD.WIDE.U32 UR6, UR36, UR6, URZ ;  /* 0x00000006240672a5 */ /* 0x000fe2000f8e003f */
[----:B------:R-:W-:Y:S01]  /*1650*/  VIADD R5, R17, 0xdf ;  /* 0x000000df11057836 */ /* 0x000fe20000000000 */
        /* <DEDUP_REMOVED lines=27> */
.L_x_7017:
[----:B------:R-:W-:-:S11]  /*1810*/  UISETP.NE.AND UP0, UPT, UR5, 0x1, UPT ;  /* 0x000000010500788c */ /* 0x000fd6000bf05270 */
[----:B------:R-:W-:Y:S02]  /*1820*/  @UP0 ULDC.64 UR10, c[0x0][0x9e8] ;  /* 0x00027a00000a0ab9 */ /* 0x000fe40000000a00 */
[----:B------:R-:W-:-:S04]  /*1830*/  UIMAD.WIDE.U32 UR6, UR4, UR10, URZ ;  /* 0x0000000a040672a5 */ /* 0x000fc8000f8e003f */
[----:B------:R-:W-:-:S12]  /*1840*/  @UP0 USHF.R.U32.HI UR4, URZ, UR11, UR7 ;  /* 0x0000000b3f040299 */ /* 0x000fd80008011607 */
.L_x_7018:
[----:B------:R-:W-:-:S04]  /*1850*/  UIMAD UR4, UR4, UR5, URZ ;  /* 0x00000005040472a4 */ /* 0x000fc8000f8e023f */
[----:B------:R-:W-:-:S04]  /*1860*/  UISETP.LT.AND UP0, UPT, UR8, UR4, UPT ;  /* 0x000000040800728c */ /* 0x000fc8000bf01270 */
[----:B------:R-:W-:-:S12]  /*1870*/  USEL UR8, UR8, UR4, !UP0 ;  /* 0x0000000408087287 */ /* 0x000fd8000c000000 */
.L_x_7016:
[----:B------:R-:W-:Y:S01]  /*1880*/  UMOV UR4, URZ ;  /* 0x0000003f00047c82 */ /* 0x000fe20008000000 */
[----:B------:R-:W-:Y:S01]  /*1890*/  UMOV UR5, UR8 ;  /* 0x0000000800057c82 */ /* 0x000fe20008000000 */
[----:B------:R-:W-:Y:S02]  /*18a0*/  ULOP3.LUT UR37, UR46, 0xff, URZ, 0xc0, !UPT ;  /* 0x000000ff2e257892 */ /* 0x000fe4000f8ec03f */
[----:B------:R-:W-:Y:S02]  /*18b0*/  UIMAD.WIDE UR4, UR8, -0x6db6db6d, UR4 ;  /* 0x92492493080478a5 */ /* 0x000fe4000f8e0204 */
[----:B------:R-:W-:Y:S02]  /*18c0*/  USHF.R.U32.HI UR46, URZ, 0x10, UR46 ;  /* 0x000000103f2e7899 */ /* 0x000fe4000801162e */
[----:B------:R-:W-:-:S04]  /*18d0*/  USHF.R.U32.HI UR4, URZ, 0x1f, UR5 ;  /* 0x0000001f3f047899 */ /* 0x000fc80008011605 */
        /* <DEDUP_REMOVED lines=44> */
.L_x_7019:
        /* <DEDUP_REMOVED lines=8> */
[----:B------:R-:W-:Y:S02]  /*1c20*/  CS2R R26, SRZ ;  /* 0x00000000001a7805 */ /* 0x000fe4000001ff00 */
[----:B------:R-:W-:Y:S02]  /*1c30*/  CS2R R36, SRZ ;  /* 0x0000000000247805 */ /* 0x000fe4000001ff00 */
[----:B------:R-:W-:Y:S02]  /*1c40*/  ISETP.GT.AND P1, PT, R136, UR39, PT ;  /* 0x0000002788007c0c */ /* 0x000fe4000bf24270 */
        /* <DEDUP_REMOVED lines=62> */
.L_x_7021:
        /* <DEDUP_REMOVED lines=9> */
.L_x_7218:
[----:B------:R-:W-:Y:S05]  /*20c0*/  @!P0 BRA `(.L_x_7023) ;  /* 0x0000000000048947 */ /* 0x000fea0003800000 */
[----:B------:R-:W-:Y:S01]  /*20d0*/  BPT.TRAP 0x1 ;  /* 0x000000040000795c */ /* 0x000fe20000300000 */
.L_x_7023:
[----:B------:R-:W-:Y:S02]  /*20e0*/  IMAD.U32 R5, RZ, RZ, UR51 ;  /* 0x00000033ff057e24 */ /* 0x000fe4000f8e00ff */
[----:B0-----:R-:W-:-:S03]  /*20f0*/  IMAD.U32 R0, RZ, RZ, UR50 ;  /* 0x00000032ff007e24 */ /* 0x001fc6000f8e00ff */
[----:B------:R-:W-:Y:S02]  /*2100*/  LEA R5, R5, UR41, 0x3 ;  /* 0x0000002905057c11 */ /* 0x000fe4000f8e18ff */
[----:B------:R-:W-:-:S04]  /*2110*/  SHF.L.U32 R0, R0, 0x1f, RZ ;  /* 0x0000001f00007819 */ /* 0x000fc800000006ff */
[----:B------:R0:W1:Y:S01]  /*2120*/  SYNCS.PHASECHK.TRANS64.TRYWAIT P1, [R5+URZ+0x2e830], R0 ;  /* 0x02e83000050075a7 */ /* 0x000062000802017f */
[----:B------:R-:W-:Y:S05]  /*2130*/  @!P0 BRA `(.L_x_7024) ;  /* 0x0000000000048947 */ /* 0x000fea0003800000 */
[----:B------:R-:W-:Y:S01]  /*2140*/  BPT.TRAP 0x1 ;  /* 0x000000040000795c */ /* 0x000fe20000300000 */
.L_x_7024:
[----:B-1----:R-:W-:Y:S05]  /*2150*/  @P1 BRA `(.L_x_7025) ;  /* 0x0000000000081947 */ /* 0x002fea0003800000 */
[----:B------:R-:W1:Y:S02]  /*2160*/  SYNCS.PHASECHK.TRANS64.TRYWAIT P1, [R5+URZ+0x2e830], R0 ;  /* 0x02e83000050075a7 */ /* 0x000e64000802017f */
[----:B-1----:R-:W-:Y:S05]  /*2170*/  @!P1 BRA `(.L_x_7026) ;  /* 0x000001fc002c9947 */ /* 0x002fea0003800000 */
.L_x_7025:
[----:B------:R-:W2:Y:S01]  /*2180*/  S2R R3, SR_TID.X ;  /* 0x0000000000037919 */ /* 0x000ea20000002100 */
[----:B------:R-:W-:Y:S01]  /*2190*/  UIADD3 UR4, UR41, 0x20400, URZ ;  /* 0x0002040029047890 */ /* 0x000fe2000fffe03f */
[----:B------:R-:W-:-:S03]  /*21a0*/  LOP3.LUT R2, R2, 0xfff7ffff, RZ, 0xc0, !PT ;  /* 0xfff7ffff02027812 */ /* 0x000fc600078ec0ff */
[----:B------:R-:W-:-:S04]  /*21b0*/  USHF.R.U32.HI UR4, URZ, 0x4, UR4 ;  /* 0x000000043f047899 */ /* 0x000fc80008011604 */
[----:B------:R-:W-:-:S06]  /*21c0*/  ULOP3.LUT UR4, UR4, 0x3fff, URZ, 0xc0, !UPT ;  /* 0x00003fff04047892 */ /* 0x000fcc000f8ec03f */
[----:B------:R-:W-:Y:S01]  /*21d0*/  IMAD.U32 R7, RZ, RZ, UR4 ;  /* 0x00000004ff077e24 */ /* 0x000fe2000f8e00ff */
[----:B------:R-:W-:Y:S05]  /*21e0*/  WARPSYNC.ALL ;  /* 0x0000000000007948 */ /* 0x000fea0003800000 */
[----:B------:R-:W-:Y:S02]  /*21f0*/  LOP3.LUT R7, R7, 0x10000, RZ, 0xfc, !PT ;  /* 0x0001000007077812 */ /* 0x000fe400078efcff */
[----:B--2---:R-:W-:-:S13]  /*2200*/  LOP3.LUT P3, RZ, R3, 0x7f, RZ, 0xc0, !PT ;  /* 0x0000007f03ff7812 */ /* 0x004fda000786c0ff */
[----:B------:R-:W-:Y:S02]  /*2210*/  @P3 LOP3.LUT R2, R2, 0x80000, RZ, 0xfc, !PT ;  /* 0x0008000002023812 */ /* 0x000fe400078efcff */
[----:B------:R-:W-:Y:S01]  /*2220*/  R2UR UR20, R7 ;  /* 0x00000000071472ca */ /* 0x000fe200000e0000 */
[----:B------:R-:W-:Y:S01]  /*2230*/  ULOP3.LUT UR12, UR54, 0x10000, URZ, 0xfc, !UPT ;  /* 0x00010000360c7892 */ /* 0x000fe2000f8efc3f */
[----:B------:R-:W-:Y:S01]  /*2240*/  WARPGROUP.ARRIVE ;  /* 0x00000000000079c5 */ /* 0x000fe20000000000 */
[----:B------:R-:W-:Y:S01]  /*2250*/  UMOV UR17, 0x40000040 ;  /* 0x4000004000117882 */ /* 0x000fe20000000000 */
[----:B------:R-:W-:Y:S01]  /*2260*/  UMOV UR19, 0x40000040 ;  /* 0x4000004000137882 */ /* 0x000fe20000000000 */
[----:B------:R-:W-:Y:S01]  /*2270*/  UMOV UR7, 0x40000040 ;  /* 0x4000004000077882 */ /* 0x000fe20000000000 */
[----:B------:R-:W-:Y:S01]  /*2280*/  UMOV UR11, 0x40000040 ;  /* 0x40000040000b7882 */ /* 0x000fe20000000000 */
[----:B------:R-:W-:Y:S01]  /*2290*/  UMOV UR13, 0x40000040 ;  /* 0x40000040000d7882 */ /* 0x000fe20000000000 */
[----:B------:R-:W-:Y:S01]  /*22a0*/  UMOV UR16, UR12 ;  /* 0x0000000c00107c82 */ /* 0x000fe20008000000 */
[----:B------:R-:W-:Y:S01]  /*22b0*/  UMOV UR15, 0x40000040 ;  /* 0x40000040000f7882 */ /* 0x000fe20000000000 */
[----:B------:R-:W-:Y:S01]  /*22c0*/  VIADD R3, R22, UR36 ;  /* 0x0000002416037c36 */ /* 0x000fe20008000000 */
[----:B------:R-:W-:-:S02]  /*22d0*/  ULDC UR55, c[0x0][0x9dc] ;  /* 0x0002770000377ab9 */ /* 0x000fc40000000800 */
[----:B------:R-:W-:-:S04]  /*22e0*/  UIMAD UR20, UR51, 0x700, UR20 ;  /* 0x00000700331478a4 */ /* 0x000fc8000f8e0214 */
[----:B------:R-:W-:Y:S02]  /*22f0*/  UIADD3 UR4, UR20, 0x100, URZ ;  /* 0x0000010014047890 */ /* 0x000fe4000fffe03f */
[----:B------:R-:W-:Y:S02]  /*2300*/  UIADD3 UR5, UR20, 0x200, URZ ;  /* 0x0000020014057890 */ /* 0x000fe4000fffe03f */
[----:B------:R-:W-:Y:S01]  /*2310*/  UMOV UR18, UR20 ;  /* 0x0000001400127c82 */ /* 0x000fe20008000000 */
[----:B------:R-:W-:Y:S01]  /*2320*/  UIADD3 UR6, UR20, 0x2, URZ ;  /* 0x0000000214067890 */ /* 0x000fe2000fffe03f */
[----:B------:R-:W-:Y:S01]  /*2330*/  QGMMA.64x32x32.F32.E4M3.E4M3 R120, gdesc[UR16], RZ, !UPT, gsb0 ;  /* 0x00600000107879f3 */ /* 0x000fe2000c0008ff */
[----:B------:R-:W-:Y:S01]  /*2340*/  UMOV UR18, UR4 ;  /* 0x0000000400127c82 */ /* 0x000fe20008000000 */
[----:B------:R-:W-:Y:S01]  /*2350*/  UMOV UR19, 0x40000040 ;  /* 0x4000004000137882 */ /* 0x000fe20000000000 */
[----:B------:R-:W-:Y:S02]  /*2360*/  UIADD3 UR4, UR20, 0x300, URZ ;  /* 0x0000030014047890 */ /* 0x000fe4000fffe03f */
[----:B------:R-:W-:-:S02]  /*2370*/  UIADD3 UR8, UR20, 0x102, URZ ;  /* 0x0000010214087890 */ /* 0x000fc4000fffe03f */
[----:B------:R-:W-:Y:S02]  /*2380*/  UIADD3 UR9, UR20, 0x202, URZ ;  /* 0x0000020214097890 */ /* 0x000fe4000fffe03f */
[----:B------:R-:W-:Y:S02]  /*2390*/  UIADD3 UR10, UR20, 0x4, URZ ;  /* 0x00000004140a7890 */ /* 0x000fe4000fffe03f */
        /* <DEDUP_REMOVED lines=153> */
[----:B------:R-:W-:Y:S01]  /*2d30*/  @!P3 VIADD R0, R5, 0x2e840 ;  /* 0x0002e8400500b836 */ /* 0x000fe20000000000 */
[----:B------:R-:W-:Y:S01]  /*2d40*/  ULDC.64 UR6, c[0x0][0x9e0] ;  /* 0x0002780000067ab9 */ /* 0x000fe20000000a00 */
[----:B------:R-:W-:Y:S01]  /*2d50*/  IMAD.MOV.U32 R5, RZ, RZ, -0xe0 ;  /* 0xffffff20ff057424 */ /* 0x000fe200078e00ff */
[----:B------:R-:W-:Y:S01]  /*2d60*/  UISETP.GE.AND UP1, UPT, UR7, 0x1, UPT ;  /* 0x000000010700788c */ /* 0x000fe2000bf26270 */
[----:B------:R-:W0:Y:S01]  /*2d70*/  SHFL.IDX PT, R11, R3, RZ, 0x1c1f ;  /* 0x001c1fff030b7589 */ /* 0x000e2200000e0000 */
[----:B------:R-:W-:Y:S01]  /*2d80*/  @!P3 PRMT R0, RZ, 0x654, R0 ;  /* 0x00000654ff00b816 */ /* 0x000fe20000000000 */
[----:B------:R-:W-:-:S03]  /*2d90*/  IMAD R138, R136, R5, 0xe1 ;  /* 0x000000e1888a7424 */ /* 0x000fc600078e0205 */
[----:B------:R-:W-:Y:S02]  /*2da0*/  PLOP3.LUT P1, PT, PT, PT, UP1, 0x40, 0x0 ;  /* 0x000000000000781c */ /* 0x000fe40003f2e818 */
[----:B------:R-:W-:Y:S01]  /*2db0*/  IADD3 R5, R17, R138, -R19 ;  /* 0x0000008a11057210 */ /* 0x000fe20007ffe813 */
[----:B------:R-:W-:-:S04]  /*2dc0*/  VIADD R138, R138, 0xffffffff ;  /* 0xffffffff8a8a7836 */ /* 0x000fc80000000000 */
        /* <DEDUP_REMOVED lines=31> */
.L_x_7029:
[----:B------:R-:W-:-:S06]  /*2fc0*/  UISETP.NE.AND UP2, UPT, UR7, 0x1, UPT ;  /* 0x000000010700788c */ /* 0x000fcc000bf45270 */
[----:B------:R-:W-:-:S05]  /*2fd0*/  PLOP3.LUT P1, PT, PT, PT, UP2, 0x80, 0x0 ;  /* 0x000000000000781c */ /* 0x000fca0003f2f028 */
[----:B------:R-:W-:-:S08]  /*2fe0*/  @UP2 ULDC.64 UR10, c[0x0][0x9e8] ;  /* 0x00027a00000a2ab9 */ /* 0x000fd00000000a00 */
[----:B------:R-:W-:-:S05]  /*2ff0*/  @P1 IMAD.HI.U32 R10, R8, UR10, RZ ;  /* 0x0000000a080a1c27 */ /* 0x000fca000f8e00ff */
[----:B------:R-:W-:-:S07]  /*3000*/  @P1 SHF.R.U32.HI R8, RZ, UR11, R10 ;  /* 0x0000000bff081c19 */ /* 0x000fce000801160a */
.L_x_7030:
[----:B------:R-:W-:Y:S05]  /*3010*/  BSYNC B0 ;  /* 0x0000000000007941 */ /* 0x000fea0003800000 */
.L_x_7028:
[----:B------:R-:W-:-:S05]  /*3020*/  IMAD R11, R8, UR7, R5 ;  /* 0x00000007080b7c24 */ /* 0x000fca000f8e0205 */
[----:B------:R-:W-:Y:S02]  /*3030*/  VIMNMX R6, R6, R11, !PT ;  /* 0x0000000b06067248 */ /* 0x000fe40007fe0100 */
[----:B------:R-:W-:-:S07]  /*3040*/  VIADDMNMX R20, R11, UR7, R20, PT ;  /* 0x000000070b147c46 */ /* 0x000fce000b800114 */
.L_x_7027:
        /* <DEDUP_REMOVED lines=13> */
[----:B------:R-:W-:Y:S01]  /*3120*/  ISETP.GE.AND P3, PT, R138, 0x11, PT ;  /* 0x000000118a00780c */ /* 0x000fe20003f66270 */
[----:B0-----:R-:W-:Y:S01]  /*3130*/  IMAD.IADD R4, R4, 0x1, R3 ;  /* 0x0000000104047824 */ /* 0x001fe200078e0203 */
        /* <DEDUP_REMOVED lines=36> */
[----:B------:R-:W-:Y:S02]  /*3380*/  ISETP.LT.OR P2, PT, R20, 0x29, P2 ;  /* 0x000000291400780c */ /* 0x000fe40001741670 */
[----:B------:R-:W-:Y:S02]  /*3390*/  VIADDMNMX R0, R3, R9, R0, PT ;  /* 0x0000000903007246 */ /* 0x000fe40003800100 */
        /* <DEDUP_REMOVED lines=240> */
.L_x_7033:
[----:B------:R-:W-:-:S06]  /*42a0*/  UISETP.NE.AND UP2, UPT, UR7, 0x1, UPT ;  /* 0x000000010700788c */ /* 0x000fcc000bf45270 */
[----:B------:R-:W-:-:S05]  /*42b0*/  PLOP3.LUT P6, PT, PT, PT, UP2, 0x80, 0x0 ;  /* 0x000000000000781c */ /* 0x000fca0003fcf028 */
[----:B------:R-:W-:-:S08]  /*42c0*/  @UP2 ULDC.64 UR10, c[0x0][0x9e8] ;  /* 0x00027a00000a2ab9 */ /* 0x000fd00000000a00 */
[----:B------:R-:W-:Y:S01]  /*42d0*/  @P6 IMAD.HI.U32 R3, R6, UR10, RZ ;  /* 0x0000000a06036c27 */ /* 0x000fe2000f8e00ff */
[----:B------:R-:W-:-:S13]  /*42e0*/  PLOP3.LUT P6, PT, PT, PT, UP2, 0x80, 0x0 ;  /* 0x000000000000781c */ /* 0x000fda0003fcf028 */
[----:B------:R-:W-:-:S07]  /*42f0*/  @P6 SHF.R.U32.HI R6, RZ, UR11, R3 ;  /* 0x0000000bff066c19 */ /* 0x000fce0008011603 */
.L_x_7034:
[----:B------:R-:W-:Y:S05]  /*4300*/  BSYNC B0 ;  /* 0x0000000000007941 */ /* 0x000fea0003800000 */
.L_x_7032:
[----:B------:R-:W-:-:S05]  /*4310*/  IMAD R5, R6, UR7, R5 ;  /* 0x0000000706057c24 */ /* 0x000fca000f8e0205 */
[----:B------:R-:W-:Y:S02]  /*4320*/  VIMNMX R4, R4, R5, !PT ;  /* 0x0000000504047248 */ /* 0x000fe40007fe0100 */
[----:B------:R-:W-:-:S07]  /*4330*/  VIADDMNMX R0, R5, UR7, R0, PT ;  /* 0x0000000705007c46 */ /* 0x000fce000b800100 */
.L_x_7031:
[----:B------:R-:W-:Y:S01]  /*4340*/  ISETP.GT.AND P1, PT, R4, 0x20, !P1 ;  /* 0x000000200400780c */ /* 0x000fe20004f24270 */
[----:B------:R-:W-:Y:S01]  /*4350*/  IMAD.U32 R138, RZ, RZ, UR42 ;  /* 0x0000002aff8a7e24 */ /* 0x000fe2000f8e00ff */
[----:B------:R-:W-:Y:S01]  /*4360*/  ISETP.NE.AND P6, PT, R175, RZ, PT ;  /* 0x000000ffaf00720c */ /* 0x000fe20003fc5270 */
[----:B------:R-:W-:Y:S01]  /*4370*/  @UP0 ULDC UR10, c[0x0][0x44c] ;  /* 0x00011300000a0ab9 */ /* 0x000fe20000000800 */
[----:B------:R-:W-:Y:S01]  /*4380*/  ISETP.LT.OR P1, PT, R0, 0x21, P1 ;  /* 0x000000210000780c */ /* 0x000fe20000f21670 */
[----:B------:R-:W-:Y:S01]  /*4390*/  UIMAD.WIDE.U32 UR10, UR36, UR10, URZ ;  /* 0x0000000a240a72a5 */ /* 0x000fe2000f8e003f */
[----:B------:R-:W-:Y:S01]  /*43a0*/  ISETP.GT.AND P2, PT, R4, 0x29, !P2 ;  /* 0x000000290400780c */ /* 0x000fe20005744270 */
[----:B------:R-:W-:Y:S01]  /*43b0*/  @UP0 ULDC UR18, c[0x0][0x450] ;  /* 0x0001140000120ab9 */ /* 0x000fe20000000800 */
[----:B------:R-:W-:Y:S01]  /*43c0*/  FSEL R106, R106, -INF , !P1 ;  /* 0xff8000006a6a7808 */ /* 0x000fe20004800000 */
[----:B------:R-:W-:Y:S01]  /*43d0*/  UMOV UR14, UR36 ;  /* 0x00000024000e7c82 */ /* 0x000fe20008000000 */
[----:B------:R-:W-:Y:S01]  /*43e0*/  ISETP.NE.AND P1, PT, R151, RZ, PT ;  /* 0x000000ff9700720c */ /* 0x000fe20003f25270 */
[----:B------:R-:W-:Y:S01]  /*43f0*/  @UP0 USHF.R.U32.HI UR14, URZ, UR18, UR11 ;  /* 0x000000123f0e0299 */ /* 0x000fe2000801160b */
[----:B------:R-:W-:-:S02]  /*4400*/  ISETP.LT.OR P2, PT, R0, 0x2a, P2 ;  /* 0x0000002a0000780c */ /* 0x000fc40001741670 */
[----:B------:R-:W-:Y:S02]  /*4410*/  ISETP.GT.AND P1, PT, R4, 0x21, !P1 ;  /* 0x000000210400780c */ /* 0x000fe40004f24270 */
[----:B------:R-:W-:Y:S02]  /*4420*/  FSEL R111, R111, -INF , !P2 ;  /* 0xff8000006f6f7808 */ /* 0x000fe40005000000 */
        /* <DEDUP_REMOVED lines=17> */
[----:B------:R-:W-:Y:S02]  /*4540*/  ISETP.GT.AND P1, PT, R4, 0x31, !P6 ;  /* 0x000000310400780c */ /* 0x000fe40007724270 */
[----:B------:R-:W-:Y:S02]  /*4550*/  ISETP.NE.AND P6, PT, R177, RZ, PT ;  /* 0x000000ffb100720c */ /* 0x000fe40003fc5270 */
        /* <DEDUP_REMOVED lines=120> */
[C---:B------:R-:W-:Y:S02]  /*4ce0*/  ISETP.GT.AND P1, PT, R4.reuse, 0x79, !P1 ;  /* 0x000000790400780c */ /* 0x040fe40004f24270 */
[----:B------:R-:W-:Y:S01]  /*4cf0*/  ISETP.GT.AND P3, PT, R4, 0xd0, !P3 ;  /* 0x000000d00400780c */ /* 0x000fe20005f64270 */
[----:B------:R-:W0:Y:S01]  /*4d00*/  SHFL.BFLY PT, R3, R6, 0x2, 0x1f ;  /* 0x0c401f0006037f89 */ /* 0x000e2200000e0000 */
[----:B------:R-:W-:-:S02]  /*4d10*/  ISETP.LT.OR P1, PT, R0, 0x7a, P1 ;  /* 0x0000007a0000780c */ /* 0x000fc40000f21670 */
[C---:B------:R-:W-:Y:S02]  /*4d20*/  ISETP.GT.AND P4, PT, R4.reuse, 0xd1, !P4 ;  /* 0x000000d10400780c */ /* 0x040fe40006784270 */
        /* <DEDUP_REMOVED lines=11> */
[C---:B------:R-:W-:Y:S02]  /*4de0*/  ISETP.LT.OR P5, PT, R0.reuse, 0xd9, P5 ;  /* 0x000000d90000780c */ /* 0x040fe40002fa1670 */
[----:B------:R-:W-:Y:S02]  /*4df0*/  ISETP.LT.OR P1, PT, R0, 0x82, P1 ;  /* 0x000000820000780c */ /* 0x000fe40000f21670 */
[----:B------:R-:W-:Y:S02]  /*4e00*/  FSEL R35, R35, -INF , !P4 ;  /* 0xff80000023237808 */ /* 0x000fe40006000000 */
[----:B------:R-:W-:Y:S02]  /*4e10*/  FSEL R59, R59, -INF , !P1 ;  /* 0xff8000003b3b7808 */ /* 0x000fe40004800000 */
[----:B------:R-:W-:Y:S02]  /*4e20*/  ISETP.GT.AND P1, PT, R4, 0x88, !P2 ;  /* 0x000000880400780c */ /* 0x000fe40005724270 */
[----:B------:R-:W-:-:S02]  /*4e30*/  ISETP.NE.AND P2, PT, R180, RZ, PT ;  /* 0x000000ffb400720c */ /* 0x000fc40003f45270 */
[----:B------:R-:W-:Y:S02]  /*4e40*/  ISETP.LT.OR P1, PT, R0, 0x89, P1 ;  /* 0x000000890000780c */ /* 0x000fe40000f21670 */
[----:B------:R-:W-:Y:S02]  /*4e50*/  FSEL R38, R38, -INF , !P5 ;  /* 0xff80000026267808 */ /* 0x000fe40006800000 */
[----:B------:R-:W-:Y:S02]  /*4e60*/  FSEL R62, R62, -INF , !P1 ;  /* 0xff8000003e3e7808 */ /* 0x000fe40004800000 */
[----:B------:R-:W-:Y:S02]  /*4e70*/  ISETP.GT.AND P1, PT, R4, 0x89, !P6 ;  /* 0x000000890400780c */ /* 0x000fe40007724270 */
[----:B------:R-:W-:Y:S02]  /*4e80*/  ISETP.NE.AND P6, PT, R181, RZ, PT ;  /* 0x000000ffb500720c */ /* 0x000fe40003fc5270 */
[----:B------:R-:W-:-:S02]  /*4e90*/  ISETP.LT.OR P1, PT, R0, 0x8a, P1 ;  /* 0x0000008a0000780c */ /* 0x000fc40000f21670 */
[----:B------:R-:W-:Y:S02]  /*4ea0*/  R2UR UR15, R137 ;  /* 0x00000000890f72ca */ /* 0x000fe400000e0000 */
[----:B------:R-:W-:Y:S02]  /*4eb0*/  FSEL R63, R63, -INF , !P1 ;  /* 0xff8000003f3f7808 */ /* 0x000fe40004800000 */
[----:B------:R-:W-:-:S04]  /*4ec0*/  ISETP.NE.AND P1, PT, R161, RZ, PT ;  /* 0x000000ffa100720c */ /* 0x000fc80003f25270 */
[----:B------:R-:W-:-:S04]  /*4ed0*/  ISETP.GT.AND P1, PT, R4, 0x90, !P1 ;  /* 0x000000900400780c */ /* 0x000fc80004f24270 */
        /* <DEDUP_REMOVED lines=56> */
[----:B------:R-:W-:Y:S02]  /*5260*/  ISETP.NE.AND P1, PT, R8, RZ, PT ;  /* 0x000000ff0800720c */ /* 0x000fe40003f25270 */
[----:B0-----:R-:W-:Y:S02]  /*5270*/  FMNMX.FTZ R8, R6, R3, !PT ;  /* 0x0000000306087209 */ /* 0x001fe40007810000 */
[----:B------:R-:W-:-:S03]  /*5280*/  ISETP.GT.AND P1, PT, R4, 0x9, !P1 ;  /* 0x000000090400780c */ /* 0x000fc60004f24270 */
[----:B------:R-:W0:Y:S01]  /*5290*/  SHFL.BFLY PT, R3, R8, 0x1, 0x1f ;  /* 0x0c201f0008037f89 */ /* 0x000e2200000e0000 */
        /* <DEDUP_REMOVED lines=9> */
[----:B------:R-:W-:Y:S01]  /*5330*/  FFMA.FTZ R138, R3, R138, -8 ;  /* 0xc1000000038a7423 */ /* 0x000fe2000001008a */
        /* <DEDUP_REMOVED lines=54> */
[----:B------:R-:W0:Y:S01]  /*56a0*/  MUFU.EX2 R6, R6 ;  /* 0x0000000600067308 */ /* 0x000e220000000800 */
[----:B------:R-:W-:Y:S01]  /*56b0*/  FMNMX.FTZ R112, R106, R113, !PT ;  /* 0x000000716a707209 */ /* 0x000fe20007810000 */
[--C-:B------:R-:W-:Y:S01]  /*56c0*/  FFMA.FTZ R14, R132, UR42, -R138.reuse ;  /* 0x0000002a840e7c23 */ /* 0x100fe2000801088a */
[----:B------:R-:W-:Y:S01]  /*56d0*/  ISETP.LT.OR P1, PT, R0, 0xca, P1 ;  /* 0x000000ca0000780c */ /* 0x000fe20000f21670 */
[--C-:B------:R-:W-:Y:S01]  /*56e0*/  FFMA.FTZ R21, R133, UR42, -R138.reuse ;  /* 0x0000002a85157c23 */ /* 0x100fe2000801088a */
[----:B------:R-:W-:Y:S01]  /*56f0*/  FMNMX.FTZ R93, R107, R112, !PT ;  /* 0x000000706b5d7209 */ /* 0x000fe20007810000 */
[--C-:B------:R-:W-:Y:S01]  /*5700*/  FFMA.FTZ R88, R88, UR42, -R138.reuse ;  /* 0x0000002a58587c23 */ /* 0x100fe2000801088a */
[----:B------:R-:W-:Y:S01]  /*5710*/  ISETP.GT.AND P2, PT, R4, 0xd9, !P6 ;  /* 0x000000d90400780c */ /* 0x000fe20007744270 */
[--C-:B------:R-:W-:Y:S01]  /*5720*/  FFMA.FTZ R4, R40, UR42, -R138.reuse ;  /* 0x0000002a28047c23 */ /* 0x100fe2000801088a */
[----:B------:R-:W-:Y:S01]  /*5730*/  FMNMX.FTZ R96, R110, R93, !PT ;  /* 0x0000005d6e607209 */ /* 0x000fe20007810000 */
[----:B------:R-:W-:Y:S01]  /*5740*/  MUFU.EX2 R9, R9 ;  /* 0x0000000900097308 */ /* 0x000fe20000000800 */
[----:B------:R-:W-:Y:S01]  /*5750*/  FSEL R31, R31, -INF , !P1 ;  /* 0xff8000001f1f7808 */ /* 0x000fe20004800000 */
[--C-:B------:R-:W-:Y:S01]  /*5760*/  FFMA.FTZ R89, R89, UR42, -R138.reuse ;  /* 0x0000002a59597c23 */ /* 0x100fe2000801088a */
[----:B------:R-:W-:Y:S01]  /*5770*/  FMNMX.FTZ R117, R111, R96, !PT ;  /* 0x000000606f757209 */ /* 0x000fe20007810000 */
[--C-:B------:R-:W-:Y:S01]  /*5780*/  FFMA.FTZ R96, R97, UR42, -R138.reuse ;  /* 0x0000002a61607c23 */ /* 0x100fe2000801088a */
[----:B------:R-:W-:Y:S01]  /*5790*/  ISETP.LT.OR P2, PT, R0, 0xda, P2 ;  /* 0x000000da0000780c */ /* 0x000fe20001741670 */
[----:B------:R-:W-:Y:S01]  /*57a0*/  FFMA.FTZ R92, R92, UR42, -R138 ;  /* 0x0000002a5c5c7c23 */ /* 0x000fe2000801088a */
[----:B------:R-:W-:Y:S01]  /*57b0*/  FMNMX.FTZ R112, R114, R117, !PT ;  /* 0x0000007572707209 */ /* 0x000fe20007810000 */
[----:B------:R-:W1:Y:S01]  /*57c0*/  MUFU.EX2 R10, R10 ;  /* 0x0000000a000a7308 */ /* 0x000e620000000800 */
[----:B------:R-:W-:Y:S01]  /*57d0*/  FSEL R39, R39, -INF , !P2 ;  /* 0xff80000027277808 */ /* 0x000fe20005000000 */
[----:B0-----:R-:W-:Y:S01]  /*57e0*/  FADD.FTZ R124, R5, R6 ;  /* 0x00000006057c7221 */ /* 0x001fe20000010000 */
        /* <DEDUP_REMOVED lines=14> */
[----:B-1----:R-:W-:Y:S01]  /*58d0*/  F2FP.SATFINITE.E4M3.F32.PACK_AB_MERGE_C R224, R10, R9, RZ ;  /* 0x000000090ae0723e */ /* 0x002fe200048070ff */
[--C-:B------:R-:W-:Y:S01]  /*58e0*/  FFMA.FTZ R81, R81, UR42, -R138.reuse ;  /* 0x0000002a51517c23 */ /* 0x100fe2000801088a */
[----:B------:R-:W-:Y:S01]  /*58f0*/  FMNMX.FTZ R101, R91, R112, !PT ;  /* 0x000000705b657209 */ /* 0x000fe20007810000 */
[----:B------:R-:W-:Y:S01]  /*5900*/  FFMA.FTZ R60, R60, UR42, -R138 ;  /* 0x0000002a3c3c7c23 */ /* 0x000fe2000801088a */
[----:B------:R-:W-:Y:S01]  /*5910*/  F2FP.SATFINITE.E4M3.F32.PACK_AB_MERGE_C R224, R6, R5, R224 ;  /* 0x0000000506e0723e */ /* 0x000fe200048070e0 */
        /* <DEDUP_REMOVED lines=30> */
[----:B------:R-:W-:Y:S01]  /*5b00*/  FFMA.FTZ R32, R32, UR42, -R138 ;  /* 0x0000002a20207c23 */ /* 0x000fe2000801088a */
[----:B------:R-:W-:Y:S01]  /*5b10*/  F2FP.SATFINITE.E4M3.F32.PACK_AB_MERGE_C R226, R11, R8, R226 ;  /* 0x000000080be2723e */ /* 0x000fe200048070e2 */
[----:B------:R-:W-:Y:S01]  /*5b20*/  FFMA.FTZ R33, R33, UR42, -R138 ;  /* 0x0000002a21217c23 */ /* 0x000fe2000801088a */
        /* <DEDUP_REMOVED lines=38> */
[----:B------:R-:W0:Y:S03]  /*5d90*/  MUFU.EX2 R92, R92 ;  /* 0x0000005c005c7308 */ /* 0x000e260000000800 */
[----:B------:R-:W-:-:S04]  /*5da0*/  FMNMX.FTZ R101, R27, R112, !PT ;  /* 0x000000701b657209 */ /* 0x000fc80007810000 */
[----:B------:R-:W-:Y:S01]  /*5db0*/  FMNMX.FTZ R40, R30, R101, !PT ;  /* 0x000000651e287209 */ /* 0x000fe20007810000 */
[----:B------:R-:W-:Y:S03]  /*5dc0*/  MUFU.EX2 R96, R96 ;  /* 0x0000006000607308 */ /* 0x000fe60000000800 */
[----:B------:R-:W-:-:S04]  /*5dd0*/  FMNMX.FTZ R101, R31, R40, !PT ;  /* 0x000000281f657209 */ /* 0x000fc80007810000 */
[----:B------:R-:W-:Y:S01]  /*5de0*/  FMNMX.FTZ R40, R34, R101, !PT ;  /* 0x0000006522287209 */ /* 0x000fe20007810000 */
[----:B------:R-:W1:Y:S01]  /*5df0*/  MUFU.EX2 R100, R100 ;  /* 0x0000006400647308 */ /* 0x000e620000000800 */
[----:B0-----:R-:W-:Y:S02]  /*5e00*/  F2FP.SATFINITE.E4M3.F32.PACK_AB_MERGE_C R216, R113, R92, RZ ;  /* 0x0000005c71d8723e */ /* 0x001fe400048070ff */
[----:B------:R-:W-:Y:S01]  /*5e10*/  FMNMX.FTZ R101, R35, R40, !PT ;  /* 0x0000002823657209 */ /* 0x000fe20007810000 */
[----:B------:R-:W-:-:S01]  /*5e20*/  FFMA.FTZ R40, R44, UR42, -R138 ;  /* 0x0000002a2c287c23 */ /* 0x000fc2000801088a */
[--C-:B------:R-:W-:Y:S01]  /*5e30*/  FFMA.FTZ R44, R48, UR42, -R138.reuse ;  /* 0x0000002a302c7c23 */ /* 0x100fe2000801088a */
[----:B------:R-:W-:-:S01]  /*5e40*/  FFMA.FTZ R48, R52, UR42, -R138 ;  /* 0x0000002a34307c23 */ /* 0x000fc2000801088a */
[----:B------:R-:W-:Y:S01]  /*5e50*/  FMNMX.FTZ R0, R38, R101, !PT ;  /* 0x0000006526007209 */ /* 0x000fe20007810000 */
[----:B------:R-:W-:Y:S01]  /*5e60*/  MUFU.EX2 R72, R72 ;  /* 0x0000004800487308 */ /* 0x000fe20000000800 */
[----:B------:R-:W-:-:S02]  /*5e70*/  F2FP.SATFINITE.E4M3.F32.PACK_AB_MERGE_C R216, R89, R88, R216 ;  /* 0x0000005859d8723e */ /* 0x000fc400048070d8 */
[----:B------:R-:W-:-:S05]  /*5e80*/  FMNMX.FTZ R0, R39, R0, !PT ;  /* 0x0000000027007209 */ /* 0x000fca0007810000 */
[----:B------:R-:W0:Y:S01]  /*5e90*/  SHFL.BFLY PT, R101, R0, 0x2, 0x1f ;  /* 0x0c401f0000657f89 */ /* 0x000e2200000e0000 */
[----:B------:R-:W-:Y:S01]  /*5ea0*/  MUFU.EX2 R73, R73 ;  /* 0x0000004900497308 */ /* 0x000fe20000000800 */
[----:B-1----:R-:W-:-:S04]  /*5eb0*/  F2FP.SATFINITE.E4M3.F32.PACK_AB_MERGE_C R218, R100, R97, RZ ;  /* 0x0000006164da723e */ /* 0x002fc800048070ff */
[----:B------:R-:W-:-:S03]  /*5ec0*/  F2FP.SATFINITE.E4M3.F32.PACK_AB_MERGE_C R218, R96, R93, R218 ;  /* 0x0000005d60da723e */ /* 0x000fc600048070da */
[----:B------:R-:W-:Y:S08]  /*5ed0*/  MUFU.EX2 R76, R76 ;  /* 0x0000004c004c7308 */ /* 0x000ff00000000800 */
[----:B------:R-:W1:Y:S01]  /*5ee0*/  MUFU.EX2 R77, R77 ;  /* 0x0000004d004d7308 */ /* 0x000e620000000800 */
[----:B0-----:R-:W-:-:S07]  /*5ef0*/  FMNMX.FTZ R101, R0, R101, !PT ;  /* 0x0000006500657209 */ /* 0x001fce0007810000 */
[----:B------:R-:W-:Y:S01]  /*5f00*/  MUFU.EX2 R84, R84 ;  /* 0x0000005400547308 */ /* 0x000fe20000000800 */
[----:B------:R-:W0:Y:S07]  /*5f10*/  SHFL.BFLY PT, R0, R101, 0x1, 0x1f ;  /* 0x0c201f0065007f89 */ /* 0x000e2e00000e0000 */
[----:B------:R-:W2:Y:S01]  /*5f20*/  MUFU.EX2 R85, R85 ;  /* 0x0000005500557308 */ /* 0x000ea20000000800 */
[----:B-1----:R-:W-:-:S04]  /*5f30*/  F2FP.SATFINITE.E4M3.F32.PACK_AB_MERGE_C R212, R77, R76, RZ ;  /* 0x0000004c4dd4723e */ /* 0x002fc800048070ff */
[----:B------:R-:W-:-:S03]  /*5f40*/  F2FP.SATFINITE.E4M3.F32.PACK_AB_MERGE_C R212, R73, R72, R212 ;  /* 0x0000004849d4723e */ /* 0x000fc600048070d4 */
[----:B------:R-:W-:Y:S08]  /*5f50*/  MUFU.EX2 R80, R80 ;  /* 0x0000005000507308 */ /* 0x000ff00000000800 */
[----:B------:R-:W-:Y:S01]  /*5f60*/  MUFU.EX2 R81, R81 ;  /* 0x0000005100517308 */ /* 0x000fe20000000800 */
[----:B--2---:R-:W-:Y:S02]  /*5f70*/  F2FP.SATFINITE.E4M3.F32.PACK_AB_MERGE_C R214, R85, R84, RZ ;  /* 0x0000005455d6723e */ /* 0x004fe400048070ff */
[----:B0-----:R-:W-:Y:S01]  /*5f80*/  FMNMX.FTZ R0, R101, R0, !PT ;  /* 0x0000000065007209 */ /* 0x001fe20007810000 */
[----:B------:R-:W-:-:S03]  /*5f90*/  IMAD.U32 R101, RZ, RZ, UR42 ;  /* 0x0000002aff657e24 */ /* 0x000fc6000f8e00ff */
[C---:B------:R-:W-:Y:S01]  /*5fa0*/  FSETP.NEU.FTZ.AND P1, PT, R0.reuse, -INF , PT ;  /* 0xff8000000000780b */ /* 0x040fe20003f3d000 */
[----:B------:R-:W-:-:S01]  /*5fb0*/  FFMA.FTZ R101, R0, R101, -8 ;  /* 0xc100000000657423 */ /* 0x000fc20000010065 */
        /* <DEDUP_REMOVED lines=14> */
[----:B------:R-:W-:-:S01]  /*60a0*/  FADD.FTZ R103, R9, R124 ;  /* 0x0000007c09677221 */ /* 0x000fc20000010000 */
        /* <DEDUP_REMOVED lines=36> */
[----:B------:R-:W-:Y:S01]  /*62f0*/  F2FP.SATFINITE.E4M3.F32.PACK_AB_MERGE_C R214, R81, R80, R214 ;  /* 0x0000005051d6723e */ /* 0x000fe200048070d6 */
        /* <DEDUP_REMOVED lines=34> */
[----:B------:R-:W-:-:S02]  /*6520*/  F2FP.SATFINITE.E4M3.F32.PACK_AB_MERGE_C R116, R123, R116, RZ ;  /* 0x000000747b74723e */ /* 0x000fc400048070ff */
[----:B------:R-:W1:Y:S01]  /*6530*/  MUFU.EX2 R106, R106 ;  /* 0x0000006a006a7308 */ /* 0x000e620000000800 */
[----:B--2---:R-:W-:-:S01]  /*6540*/  FADD.FTZ R10, R120, R103 ;  /* 0x00000067780a7221 */ /* 0x004fc20000010000 */
[----:B------:R-:W-:Y:S01]  /*6550*/  FADD.FTZ R103, R109, R86 ;  /* 0x000000566d677221 */ /* 0x000fe20000010000 */
[----:B------:R-:W-:-:S03]  /*6560*/  F2FP.SATFINITE.E4M3.F32.PACK_AB_MERGE_C R225, R117, R52, R116 ;  /* 0x0000003475e1723e */ /* 0x000fc60004807074 */
[----:B------:R-:W-:Y:S02]  /*6570*/  FADD.FTZ R86, R88, R103 ;  /* 0x0000006758567221 */ /* 0x000fe40000010000 */
[----:B------:R-:W2:Y:S01]  /*6580*/  MUFU.EX2 R107, R107 ;  /* 0x0000006b006b7308 */ /* 0x000ea20000000800 */
[----:B0-----:R-:W-:-:S01]  /*6590*/  FADD.FTZ R21, R125, R10 ;  /* 0x0000000a7d157221 */ /* 0x001fc20000010000 */
[----:B------:R-:W-:Y:S01]  /*65a0*/  FADD.FTZ R103, R89, R86 ;  /* 0x0000005659677221 */ /* 0x000fe20000010000 */
[----:B------:R-:W-:-:S04]  /*65b0*/  F2FP.SATFINITE.E4M3.F32.PACK_AB_MERGE_C R120, R125, R120, RZ ;  /* 0x000000787d78723e */ /* 0x000fc800048070ff */
[----:B------:R-:W-:Y:S01]  /*65c0*/  F2FP.SATFINITE.E4M3.F32.PACK_AB_MERGE_C R227, R121, R112, R120 ;  /* 0x0000007079e3723e */ /* 0x000fe20004807078 */
[----:B------:R-:W0:Y:S01]  /*65d0*/  MUFU.EX2 R122, R122 ;  /* 0x0000007a007a7308 */ /* 0x000e220000000800 */
[----:B-1----:R-:W-:-:S07]  /*65e0*/  FADD.FTZ R14, R106, R21 ;  /* 0x000000156a0e7221 */ /* 0x002fce0000010000 */
        /* <DEDUP_REMOVED lines=8> */
[----:B------:R-:W-:Y:S01]  /*6670*/  FFMA.FTZ R6, R67, UR42, -R101 ;  /* 0x0000002a43067c23 */ /* 0x000fe20008010865 */
[----:B------:R-:W-:-:S04]  /*6680*/  F2FP.SATFINITE.E4M3.F32.PACK_AB_MERGE_C R122, R127, R122, RZ ;  /* 0x0000007a7f7a723e */ /* 0x000fc800048070ff */
[----:B------:R-:W-:Y:S01]  /*6690*/  F2FP.SATFINITE.E4M3.F32.PACK_AB_MERGE_C R221, R107, R106, R122 ;  /* 0x0000006a6bdd723e */ /* 0x000fe2000480707a */
        /* <DEDUP_REMOVED lines=20> */
[----:B------:R-:W-:-:S04]  /*67e0*/  FADD.FTZ R12, R80, R77 ;  /* 0x0000004d500c7221 */ /* 0x000fc80000010000 */
[----:B------:R-:W-:Y:S01]  /*67f0*/  FADD.FTZ R81, R81, R12 ;  /* 0x0000000c51517221 */ /* 0x000fe20000010000 */
[----:B------:R-:W-:Y:S01]  /*6800*/  F2FP.SATFINITE.E4M3.F32.PACK_AB_MERGE_C R12, R61, R60, RZ ;  /* 0x0000003c3d0c723e */ /* 0x000fe200048070ff */
[----:B------:R-:W0:Y:S01]  /*6810*/  MUFU.EX2 R119, R119 ;  /* 0x0000007700777308 */ /* 0x000e220000000800 */
[----:B-1----:R-:W-:-:S01]  /*6820*/  FADD.FTZ R11, R91, R8 ;  /* 0x000000085b0b7221 */ /* 0x002fc20000010000 */
[----:B------:R-:W-:-:S04]  /*6830*/  FADD.FTZ R84, R84, R81 ;  /* 0x0000005154547221 */ /* 0x000fc80000010000 */
[----:B------:R-:W-:Y:S02]  /*6840*/  FADD.FTZ R85, R85, R84 ;  /* 0x0000005455557221 */ /* 0x000fe40000010000 */
[----:B------:R-:W1:Y:S01]  /*6850*/  MUFU.EX2 R94, R94 ;  /* 0x0000005e005e7308 */ /* 0x000e620000000800 */
[----:B--2---:R-:W-:-:S07]  /*6860*/  FADD.FTZ R8, R118, R11 ;  /* 0x0000000b76087221 */ /* 0x004fce0000010000 */
[----:B------:R-:W2:Y:S01]  /*6870*/  MUFU.EX2 R95, R95 ;  /* 0x0000005f005f7308 */ /* 0x000ea20000000800 */
[----:B0-----:R-:W-:-:S01]  /*6880*/  FADD.FTZ R11, R119, R8 ;  /* 0x00000008770b7221 */ /* 0x001fc20000010000 */
        /* <DEDUP_REMOVED lines=36> */
[----:B--2---:R-:W-:-:S01]  /*6ad0*/  FADD.FTZ R11, R87, R8 ;  /* 0x00000008570b7221 */ /* 0x004fc20000010000 */
[----:B------:R-:W-:-:S04]  /*6ae0*/  F2FP.SATFINITE.E4M3.F32.PACK_AB_MERGE_C R82, R87, R82, RZ ;  /* 0x000000525752723e */ /* 0x000fc800048070ff */
[----:B------:R-:W-:Y:S02]  /*6af0*/  F2FP.SATFINITE.E4M3.F32.PACK_AB_MERGE_C R215, R83, R78, R82 ;  /* 0x0000004e53d7723e */ /* 0x000fe40004807052 */
[----:B------:R-:W1:Y:S01]  /*6b00*/  MUFU.EX2 R69, R69 ;  /* 0x0000004500457308 */ /* 0x000e620000000800 */
[----:B0-----:R-:W-:-:S07]  /*6b10*/  FADD.FTZ R8, R58, R11 ;  /* 0x0000000b3a087221 */ /* 0x001fce0000010000 */
[----:B------:R-:W0:Y:S08]  /*6b20*/  MUFU.EX2 R59, R59 ;  /* 0x0000003b003b7308 */ /* 0x000e300000000800 */
[----:B------:R-:W-:Y:S01]  /*6b30*/  MUFU.EX2 R64, R64 ;  /* 0x0000004000407308 */ /* 0x000fe20000000800 */
[----:B-1----:R-:W-:-:S07]  /*6b40*/  F2FP.SATFINITE.E4M3.F32.PACK_AB_MERGE_C R12, R69, R68, RZ ;  /* 0x00000044450c723e */ /* 0x002fce00048070ff */
[----:B------:R-:W1:Y:S01]  /*6b50*/  MUFU.EX2 R65, R65 ;  /* 0x0000004100417308 */ /* 0x000e620000000800 */
[----:B0-----:R-:W-:-:S07]  /*6b60*/  FADD.FTZ R8, R59, R8 ;  /* 0x000000083b087221 */ /* 0x001fce0000010000 */
        /* <DEDUP_REMOVED lines=10> */
[----:B--2---:R-:W-:-:S01]  /*6c10*/  FADD.FTZ R8, R10, R11 ;  /* 0x0000000b0a087221 */ /* 0x004fc20000010000 */
        /* <DEDUP_REMOVED lines=10> */
[----:B--2---:R-:W-:-:S07]  /*6cc0*/  FADD.FTZ R8, R4, R69 ;  /* 0x0000004504087221 */ /* 0x004fce0000010000 */
[----:B------:R-:W2:Y:S01]  /*6cd0*/  MUFU.EX2 R71, R71 ;  /* 0x0000004700477308 */ /* 0x000ea20000000800 */
[C---:B0-----:R-:W-:Y:S01]  /*6ce0*/  F2FP.SATFINITE.E4M3.F32.PACK_AB_MERGE_C R204, R41.reuse, R4, R11 ;  /* 0x0000000429cc723e */ /* 0x041fe2000480700b */
[----:B------:R-:W-:-:S04]  /*6cf0*/  FADD.FTZ R41, R41, R8 ;  /* 0x0000000829297221 */ /* 0x000fc80000010000 */
[----:B------:R-:W-:Y:S02]  /*6d00*/  FADD.FTZ R40, R40, R41 ;  /* 0x0000002928287221 */ /* 0x000fe40000010000 */
[----:B------:R-:W0:Y:S01]  /*6d10*/  MUFU.EX2 R42, R42 ;  /* 0x0000002a002a7308 */ /* 0x000e220000000800 */
[----:B-1----:R-:W-:-:S01]  /*6d20*/  FADD.FTZ R4, R70, R9 ;  /* 0x0000000946047221 */ /* 0x002fc20000010000 */
[----:B------:R-:W-:-:S06]  /*6d30*/  FADD.FTZ R45, R45, R40 ;  /* 0x000000282d2d7221 */ /* 0x000fcc0000010000 */
[----:B------:R-:W1:Y:S01]  /*6d40*/  MUFU.EX2 R43, R43 ;  /* 0x0000002b002b7308 */ /* 0x000e620000000800 */
[C---:B--2---:R-:W-:Y:S01]  /*6d50*/  F2FP.SATFINITE.E4M3.F32.PACK_AB_MERGE_C R70, R71.reuse, R70, RZ ;  /* 0x000000464746723e */ /* 0x044fe200048070ff */
[----:B------:R-:W-:-:S03]  /*6d60*/  FADD.FTZ R71, R71, R4 ;  /* 0x0000000447477221 */ /* 0x000fc60000010000 */
[----:B------:R-:W-:-:S03]  /*6d70*/  F2FP.SATFINITE.E4M3.F32.PACK_AB_MERGE_C R211, R6, R5, R70 ;  /* 0x0000000506d3723e */ /* 0x000fc60004807046 */
[----:B------:R-:W2:Y:S01]  /*6d80*/  MUFU.EX2 R46, R46 ;  /* 0x0000002e002e7308 */ /* 0x000ea20000000800 */
[----:B0-----:R-:W-:-:S07]  /*6d90*/  FADD.FTZ R4, R42, R71 ;  /* 0x000000472a047221 */ /* 0x001fce0000010000 */
[----:B------:R-:W-:Y:S01]  /*6da0*/  MUFU.EX2 R48, R48 ;  /* 0x0000003000307308 */ /* 0x000fe20000000800 */
[----:B-1----:R-:W-:-:S07]  /*6db0*/  FADD.FTZ R9, R43, R4 ;  /* 0x000000042b097221 */ /* 0x002fce0000010000 */
[----:B------:R-:W0:Y:S01]  /*6dc0*/  MUFU.EX2 R53, R53 ;  /* 0x0000003500357308 */ /* 0x000e220000000800 */
[----:B--2---:R-:W-:-:S07]  /*6dd0*/  FADD.FTZ R4, R46, R9 ;  /* 0x000000092e047221 */ /* 0x004fce0000010000 */
        /* <DEDUP_REMOVED lines=74> */
.L_x_7036:
[----:B------:R-:W-:-:S11]  /*7280*/  UISETP.NE.AND UP2, UPT, UR7, 0x1, UPT ;  /* 0x000000010700788c */ /* 0x000fd6000bf45270 */
[----:B------:R-:W-:Y:S02]  /*7290*/  @UP2 ULDC.64 UR18, c[0x0][0x9e8] ;  /* 0x00027a0000122ab9 */ /* 0x000fe40000000a00 */
[----:B------:R-:W-:-:S04]  /*72a0*/  UIMAD.WIDE.U32 UR10, UR6, UR18, URZ ;  /* 0x00000012060a72a5 */ /* 0x000fc8000f8e003f */
[----:B------:R-:W-:-:S12]  /*72b0*/  @UP2 USHF.R.U32.HI UR6, URZ, UR19, UR11 ;  /* 0x000000133f062299 */ /* 0x000fd8000801160b */
.L_x_7037:
[----:B------:R-:W-:-:S04]  /*72c0*/  UIMAD UR6, UR6, UR7, UR7 ;  /* 0x00000007060672a4 */ /* 0x000fc8000f8e0207 */
[----:B------:R-:W-:-:S04]  /*72d0*/  UISETP.LT.AND UP2, UPT, UR14, UR6, UPT ;  /* 0x000000060e00728c */ /* 0x000fc8000bf41270 */
[----:B------:R-:W-:-:S12]  /*72e0*/  USEL UR14, UR14, UR6, UP2 ;  /* 0x000000060e0e7287 */ /* 0x000fd80009000000 */
.L_x_7035:
[----:B------:R-:W-:Y:S01]  /*72f0*/  UMOV UR6, URZ ;  /* 0x0000003f00067c82 */ /* 0x000fe20008000000 */
[----:B------:R-:W-:Y:S01]  /*7300*/  UMOV UR7, UR14 ;  /* 0x0000000e00077c82 */ /* 0x000fe20008000000 */
[----:B------:R-:W-:Y:S01]  /*7310*/  CS2R R24, SRZ ;  /* 0x0000000000187805 */ /* 0x000fe2000001ff00 */
[----:B------:R-:W-:Y:S01]  /*7320*/  UIMAD.WIDE UR6, UR14, -0x6db6db6d, UR6 ;  /* 0x924924930e0678a5 */ /* 0x000fe2000f8e0206 */
[----:B------:R-:W-:Y:S02]  /*7330*/  CS2R R26, SRZ ;  /* 0x00000000001a7805 */ /* 0x000fe4000001ff00 */
[----:B------:R-:W-:Y:S02]  /*7340*/  CS2R R28, SRZ ;  /* 0x00000000001c7805 */ /* 0x000fe4000001ff00 */
[----:B------:R-:W-:Y:S01]  /*7350*/  CS2R R30, SRZ ;  /* 0x00000000001e7805 */ /* 0x000fe2000001ff00 */
[----:B------:R-:W-:Y:S01]  /*7360*/  USHF.R.U32.HI UR6, URZ, 0x1f, UR7 ;  /* 0x0000001f3f067899 */ /* 0x000fe20008011607 */
[----:B------:R-:W-:-:S02]  /*7370*/  CS2R R32, SRZ ;  /* 0x0000000000207805 */ /* 0x000fc4000001ff00 */
[----:B------:R-:W-:Y:S02]  /*7380*/  CS2R R34, SRZ ;  /* 0x0000000000227805 */ /* 0x000fe4000001ff00 */
[----:B------:R-:W-:Y:S01]  /*7390*/  CS2R R36, SRZ ;  /* 0x0000000000247805 */ /* 0x000fe2000001ff00 */
[----:B------:R-:W-:Y:S01]  /*73a0*/  ULEA.HI.SX32 UR6, UR7, UR6, 0x19 ;  /* 0x0000000607067291 */ /* 0x000fe2000f8fca3f */
[----:B------:R-:W-:Y:S02]  /*73b0*/  CS2R R38, SRZ ;  /* 0x0000000000267805 */ /* 0x000fe4000001ff00 */
[----:B------:R-:W-:Y:S02]  /*73c0*/  CS2R R40, SRZ ;  /* 0x0000000000287805 */ /* 0x000fe4000001ff00 */
[----:B------:R-:W-:Y:S01]  /*73d0*/  CS2R R42, SRZ ;  /* 0x00000000002a7805 */ /* 0x000fe2000001ff00 */
[----:B------:R-:W-:Y:S01]  /*73e0*/  UISETP.LT.AND UP2, UPT, UR39, UR6, UPT ;  /* 0x000000062700728c */ /* 0x000fe2000bf41270 */
[----:B------:R-:W-:-:S02]  /*73f0*/  CS2R R44, SRZ ;  /* 0x00000000002c7805 */ /* 0x000fc4000001ff00 */
[----:B------:R-:W-:Y:S02]  /*7400*/  CS2R R46, SRZ ;  /* 0x00000000002e7805 */ /* 0x000fe4000001ff00 */
[----:B------:R-:W-:Y:S01]  /*7410*/  CS2R R48, SRZ ;  /* 0x0000000000307805 */ /* 0x000fe2000001ff00 */
[----:B------:R-:W-:Y:S01]  /*7420*/  USEL UR59, UR39, UR6, !UP2 ;  /* 0x00000006273b7287 */ /* 0x000fe2000d000000 */
[----:B------:R-:W-:Y:S02]  /*7430*/  CS2R R50, SRZ ;  /* 0x0000000000327805 */ /* 0x000fe4000001ff00 */
[----:B------:R-:W-:Y:S02]  /*7440*/  CS2R R52, SRZ ;  /* 0x0000000000347805 */ /* 0x000fe4000001ff00 */
[----:B------:R-:W-:Y:S02]  /*7450*/  CS2R R54, SRZ ;  /* 0x0000000000367805 */ /* 0x000fe4000001ff00 */
        /* <DEDUP_REMOVED lines=50> */
[----:B------:R-:W-:Y:S01]  /*7780*/  ULDC UR54, c[0x0][0x9e4] ;  /* 0x0002790000367ab9 */ /* 0x000fe20000000800 */
[----:B------:R-:W-:Y:S01]  /*7790*/  ULDC UR55, c[0x0][0x9dc] ;  /* 0x0002770000377ab9 */ /* 0x000fe20000000800 */
[----:B------:R-:W-:-:S05]  /*77a0*/  ULDC UR56, c[0x0][0x9e0] ;  /* 0x0002780000387ab9 */ /* 0x000fca0000000800 */
.L_x_7056:
        /* <DEDUP_REMOVED lines=9> */
.L_x_7040:
[----:B------:R-:W-:Y:S01]  /*7840*/  ULEA UR6, UR58, UR41, 0x3 ;  /* 0x000000293a067291 */ /* 0x000fe2000f8e183f */
[----:B------:R-:W-:-:S05]  /*7850*/  IMAD.U32 R8, RZ, RZ, UR57 ;  /* 0x00000039ff087e24 */ /* 0x000fca000f8e00ff */
[----:B------:R-:W-:-:S04]  /*7860*/  SHF.L.U32 R8, R8, 0x1f, RZ ;  /* 0x0000001f08087819 */ /* 0x000fc800000006ff */
[----:B------:R0:W1:Y:S01]  /*7870*/  SYNCS.PHASECHK.TRANS64.TRYWAIT P1, [UR6+0x2e830], R8 ;  /* 0x02e83008ff0075a7 */ /* 0x0000620008020146 */
[----:B------:R-:W-:Y:S05]  /*7880*/  @!P0 BRA `(.L_x_7041) ;  /* 0x0000000000048947 */ /* 0x000fea0003800000 */
[----:B------:R-:W-:Y:S01]  /*7890*/  BPT.TRAP 0x1 ;  /* 0x000000040000795c */ /* 0x000fe20000300000 */
.L_x_7041:
[----:B-1----:R-:W-:Y:S05]  /*78a0*/  @P1 BRA `(.L_x_7039) ;  /* 0x0000000000081947 */ /* 0x002fea0003800000 */
[----:B------:R-:W1:Y:S02]  /*78b0*/  SYNCS.PHASECHK.TRANS64.TRYWAIT P1, [UR6+0x2e830], R8 ;  /* 0x02e83008ff0075a7 */ /* 0x000e640008020146 */
[----:B-1----:R-:W-:Y:S05]  /*78c0*/  @!P1 BRA `(.L_x_7042) ;  /* 0x000001a4006c9947 */ /* 0x002fea0003800000 */
.L_x_7039:
[----:B01----:R-:W-:Y:S01]  /*78d0*/  VIADD R8, R23, 0x8 ;  /* 0x0000000817087836 */ /* 0x003fe20000000000 */
[----:B------:R-:W-:Y:S01]  /*78e0*/  R2UR UR60, R7 ;  /* 0x00000000073c72ca */ /* 0x000fe200000e0000 */
[----:B------:R-:W-:Y:S01]  /*78f0*/  UMOV UR19, 0x40000040 ;  /* 0x4000004000137882 */ /* 0x000fe20000000000 */
[----:B------:R-:W-:Y:S01]  /*7900*/  UMOV UR20, UR16 ;  /* 0x0000001000147c82 */ /* 0x000fe20008000000 */
[----:B------:R-:W-:Y:S01]  /*7910*/  UMOV UR21, UR17 ;  /* 0x0000001100157c82 */ /* 0x000fe20008000000 */
[----:B------:R0:W-:Y:S06]  /*7920*/  BAR.SYNC.DEFER_BLOCKING R8, 0x100 ;  /* 0x000400080000751d */ /* 0x0001ec0000010000 */
[----:B------:R-:W-:Y:S01]  /*7930*/  UMOV UR23, 0x40000040 ;  /* 0x4000004000177882 */ /* 0x000fe20000000000 */
[----:B------:R-:W-:Y:S01]  /*7940*/  UMOV UR24, UR16 ;  /* 0x0000001000187c82 */ /* 0x000fe20008000000 */
[----:B------:R-:W-:Y:S01]  /*7950*/  UMOV UR25, UR17 ;  /* 0x0000001100197c82 */ /* 0x000fe20008000000 */
[----:B------:R-:W-:Y:S01]  /*7960*/  UIMAD UR60, UR58, 0x700, UR60 ;  /* 0x000007003a3c78a4 */ /* 0x000fe2000f8e023c */
[----:B------:R-:W-:Y:S01]  /*7970*/  UMOV UR27, 0x40000040 ;  /* 0x40000040001b7882 */ /* 0x000fe20000000000 */
[----:B------:R-:W-:-:S02]  /*7980*/  UMOV UR28, UR16 ;  /* 0x00000010001c7c82 */ /* 0x000fc40008000000 */
[----:B------:R-:W-:Y:S02]  /*7990*/  UIADD3 UR22, UR60, 0x100, URZ ;  /* 0x000001003c167890 */ /* 0x000fe4000fffe03f */
[----:B------:R-:W-:Y:S02]  /*79a0*/  UIADD3 UR26, UR60, 0x200, URZ ;  /* 0x000002003c1a7890 */ /* 0x000fe4000fffe03f */
[----:B------:R-:W-:Y:S01]  /*79b0*/  UMOV UR18, UR60 ;  /* 0x0000003c00127c82 */ /* 0x000fe20008000000 */
[----:B------:R-:W-:Y:S01]  /*79c0*/  UIADD3 UR30, UR60, 0x300, URZ ;  /* 0x000003003c1e7890 */ /* 0x000fe2000fffe03f */
[----:B------:R-:W-:Y:S01]  /*79d0*/  UMOV UR29, UR17 ;  /* 0x00000011001d7c82 */ /* 0x000fe20008000000 */
[----:B------:R-:W-:Y:S01]  /*79e0*/  UMOV UR31, 0x40000040 ;  /* 0x40000040001f7882 */ /* 0x000fe20000000000 */
[----:B------:R-:W-:Y:S01]  /*79f0*/  UIADD3 UR34, UR60, 0x400, URZ ;  /* 0x000004003c227890 */ /* 0x000fe2000fffe03f */
[----:B------:R-:W-:Y:S01]  /*7a00*/  WARPGROUP.ARRIVE ;  /* 0x00000000000079c5 */ /* 0x000fe20000000000 */
[----:B------:R-:W-:Y:S01]  /*7a10*/  UMOV UR32, UR16 ;  /* 0x0000001000207c82 */ /* 0x000fe20008000000 */
[----:B------:R-:W-:Y:S01]  /*7a20*/  UMOV UR33, UR17 ;  /* 0x0000001100217c82 */ /* 0x000fe20008000000 */
[----:B------:R-:W-:Y:S01]  /*7a30*/  UMOV UR35, 0x40000040 ;  /* 0x4000004000237882 */ /* 0x000fe20000000000 */
[----:B------:R-:W-:-:S02]  /*7a40*/  UIADD3 UR6, UR60, 0x600, URZ ;  /* 0x000006003c067890 */ /* 0x000fc4000fffe03f */
[----:B------:R-:W-:Y:S01]  /*7a50*/  QGMMA.64x32x32.F32.E4M3.E4M3 R184, gdesc[UR16], RZ, !UPT, gsb0 ;  /* 0x0060000010b879f3 */ /* 0x000fe2000c0008ff */
[----:B------:R-:W-:Y:S01]  /*7a60*/  UIADD3 UR18, UR60, 0x500, URZ ;  /* 0x000005003c127890 */ /* 0x000fe2000fffe03f */
[----:B------:R-:W-:Y:S01]  /*7a70*/  UMOV UR19, 0x40000040 ;  /* 0x4000004000137882 */ /* 0x000fe20000000000 */
[----:B------:R-:W-:Y:S01]  /*7a80*/  UMOV UR7, 0x40000040 ;  /* 0x4000004000077882 */ /* 0x000fe20000000000 */
[----:B------:R-:W-:Y:S01]  /*7a90*/  UIADD3 UR10, UR60, 0x602, URZ ;  /* 0x000006023c0a7890 */ /* 0x000fe2000fffe03f */
[----:B------:R-:W-:Y:S01]  /*7aa0*/  UMOV UR11, 0x40000040 ;  /* 0x40000040000b7882 */ /* 0x000fe20000000000 */
        /* <DEDUP_REMOVED lines=153> */
.L_x_7044:
[----:B------:R-:W-:Y:S01]  /*8440*/  ULEA UR6, UR51, UR41, 0x3 ;  /* 0x0000002933067291 */ /* 0x000fe2000f8e183f */
[----:B------:R-:W-:-:S05]  /*8450*/  IMAD.U32 R8, RZ, RZ, UR50 ;  /* 0x00000032ff087e24 */ /* 0x000fca000f8e00ff */
[----:B------:R-:W-:-:S04]  /*8460*/  SHF.L.U32 R8, R8, 0x1f, RZ ;  /* 0x0000001f08087819 */ /* 0x000fc800000006ff */
[----:B------:R0:W1:Y:S01]  /*8470*/  SYNCS.PHASECHK.TRANS64.TRYWAIT P1, [UR6+0x2e850], R8 ;  /* 0x02e85008ff0075a7 */ /* 0x0000620008020146 */
[----:B------:R-:W-:Y:S05]  /*8480*/  @!P0 BRA `(.L_x_7045) ;  /* 0x0000000000048947 */ /* 0x000fea0003800000 */
[----:B------:R-:W-:Y:S01]  /*8490*/  BPT.TRAP 0x1 ;  /* 0x000000040000795c */ /* 0x000fe20000300000 */
.L_x_7045:
[----:B-1----:R-:W-:Y:S05]  /*84a0*/  @P1 BRA `(.L_x_7043) ;  /* 0x0000000000081947 */ /* 0x002fea0003800000 */
[----:B------:R-:W1:Y:S02]  /*84b0*/  SYNCS.PHASECHK.TRANS64.TRYWAIT P1, [UR6+0x2e850], R8 ;  /* 0x02e85008ff0075a7 */ /* 0x000e640008020146 */
[----:B-1----:R-:W-:Y:S05]  /*84c0*/  @!P1 BRA `(.L_x_7046) ;  /* 0x0000019800849947 */ /* 0x002fea0003800000 */
.L_x_7043:
[----:B------:R-:W-:Y:S01]  /*84d0*/  UIADD3 UR6, UR41, 0x400, URZ ;  /* 0x0000040029067890 */ /* 0x000fe2000fffe03f */
[----:B------:R-:W-:Y:S01]  /*84e0*/  WARPGROUP.ARRIVE ;  /* 0x00000000000079c5 */ /* 0x000fe20000000000 */
[----:B------:R-:W-:-:S05]  /*84f0*/  UMOV UR7, 0xc0000010 ;  /* 0xc000001000077882 */ /* 0x000fca0000000000 */
[----:B-1----:R-:W1:Y:S01]  /*8500*/  S2R R9, SR_TID.X ;  /* 0x0000000000097919 */ /* 0x002e620000002100 */
[----:B------:R-:W-:Y:S01]  /*8510*/  USHF.R.U32.HI UR6, URZ, 0x4, UR6 ;  /* 0x000000043f067899 */ /* 0x000fe20008011606 */
[----:B------:R-:W-:Y:S01]  /*8520*/  PLOP3.LUT P1, PT, PT, PT, UP0, 0x80, 0x0 ;  /* 0x000000000000781c */ /* 0x000fe20003f2f008 */
[----:B------:R-:W-:Y:S01]  /*8530*/  VIADD R13, R22, UR36 ;  /* 0x00000024160d7c36 */ /* 0x000fe20008000000 */
[----:B------:R-:W-:Y:S01]  /*8540*/  PLOP3.LUT P2, PT, PT, PT, UP0, 0x80, 0x0 ;  /* 0x000000000000781c */ /* 0x000fe20003f4f008 */
[----:B------:R-:W-:Y:S01]  /*8550*/  ULOP3.LUT UR6, UR6, 0x3fff, URZ, 0xc0, !UPT ;  /* 0x00003fff06067892 */ /* 0x000fe2000f8ec03f */
[----:B0-----:R-:W-:Y:S02]  /*8560*/  IMAD.U32 R8, RZ, RZ, UR58 ;  /* 0x0000003aff087e24 */ /* 0x001fe4000f8e00ff */
[----:B------:R-:W-:Y:S01]  /*8570*/  IMAD R14, R4, -0xe0, RZ ;  /* 0xffffff20040e7824 */ /* 0x000fe200078e02ff */
[----:B------:R-:W-:-:S04]  /*8580*/  ULOP3.LUT UR6, UR6, 0x10000, URZ, 0xfc, !UPT ;  /* 0x0001000006067892 */ /* 0x000fc8000f8efc3f */
[----:B------:R-:W-:-:S07]  /*8590*/  UIMAD UR10, UR51, 0x700, UR6 ;  /* 0x00000700330a78a4 */ /* 0x000fce000f8e0206 */
[----:B------:R-:W-:Y:S02]  /*85a0*/  UMOV UR6, UR10 ;  /* 0x0000000a00067c82 */ /* 0x000fe40008000000 */
[----:B------:R-:W-:Y:S01]  /*85b0*/  QGMMA.64x128x32.F32.E4M3.E4M3 R24, R224, gdesc[UR4], R24, gsb0 ;  /* 0x01e00004e0187df3 */ /* 0x000fe20008000818 */
[----:B------:R-:W-:Y:S01]  /*85c0*/  UIADD3 UR6, UR10, 0x100, URZ ;  /* 0x000001000a067890 */ /* 0x000fe2000fffe03f */
[----:B------:R-:W-:Y:S01]  /*85d0*/  UMOV UR7, 0xc0000010 ;  /* 0xc000001000077882 */ /* 0x000fe20000000000 */
[----:B-1----:R-:W-:-:S13]  /*85e0*/  LOP3.LUT P3, RZ, R9, 0x7f, RZ, 0xc0, !PT ;  /* 0x0000007f09ff7812 */ /* 0x002fda000786c0ff */
[----:B------:R-:W-:-:S05]  /*85f0*/  @!P3 LEA R8, R8, UR41, 0x3 ;  /* 0x000000290808bc11 */ /* 0x000fca000f8e18ff */
[----:B------:R-:W-:-:S05]  /*8600*/  @!P3 VIADD R8, R8, 0x2e840 ;  /* 0x0002e8400808b836 */ /* 0x000fca0000000000 */
[----:B------:R-:W-:Y:S01]  /*8610*/  @!P3 PRMT R8, RZ, 0x654, R8 ;  /* 0x00000654ff08b816 */ /* 0x000fe20000000008 */
[----:B------:R-:W-:Y:S02]  /*8620*/  WARPGROUP.DEPBAR.LE gsb0, 0x0 ;  /* 0x00008000000079c5 */ /* 0x000fe40000010000 */
[----:B------:R-:W-:-:S06]  /*8630*/  WARPGROUP.ARRIVE ;  /* 0x00000000000079c5 */ /* 0x000fcc0000000000 */
        /* <DEDUP_REMOVED lines=57> */
.L_x_7049:
[----:B------:R-:W-:-:S05]  /*89d0*/  IMAD.U32 R21, RZ, RZ, UR54 ;  /* 0x00000036ff157e24 */ /* 0x000fca000f8e00ff */
[----:B------:R-:W-:-:S13]  /*89e0*/  ISETP.NE.AND P1, PT, R21, 0x1, PT ;  /* 0x000000011500780c */ /* 0x000fda0003f25270 */
[----:B------:R-:W0:Y:S02]  /*89f0*/  @P1 LDC.64 R200, c[0x0][0x9e8] ;  /* 0x00027a00ffc81b82 */ /* 0x000e240000000a00 */
[----:B0-----:R-:W-:-:S05]  /*8a00*/  @P1 IMAD.HI.U32 R20, R15, R200, RZ ;  /* 0x000000c80f141227 */ /* 0x001fca00078e00ff */
[----:B------:R-:W-:-:S07]  /*8a10*/  @P1 SHF.R.U32.HI R15, RZ, R201, R20 ;  /* 0x000000c9ff0f1219 */ /* 0x000fce0000011614 */
.L_x_7050:
[----:B------:R-:W-:Y:S05]  /*8a20*/  BSYNC B0 ;  /* 0x0000000000007941 */ /* 0x000fea0003800000 */
.L_x_7048:
[----:B------:R-:W-:-:S05]  /*8a30*/  IMAD R15, R15, R21, R8 ;  /* 0x000000150f0f7224 */ /* 0x000fca00078e0208 */
[----:B------:R-:W-:Y:S02]  /*8a40*/  VIADDMNMX R10, R15, R21, R10, PT ;  /* 0x000000150f0a7246 */ /* 0x000fe4000380010a */
[----:B------:R-:W-:-:S07]  /*8a50*/  VIMNMX R9, R9, R15, !PT ;  /* 0x0000000f09097248 */ /* 0x000fce0007fe0100 */
.L_x_7047:
        /* <DEDUP_REMOVED lines=12> */
[----:B------:R-:W-:Y:S01]  /*8b20*/  LOP3.LUT R2, R2, 0xffffbfff, RZ, 0xc0, !PT ;  /* 0xffffbfff02027812 */ /* 0x000fe200078ec0ff */
[----:B0-----:R-:W-:Y:S01]  /*8b30*/  IMAD.IADD R12, R12, 0x1, R13 ;  /* 0x000000010c0c7824 */ /* 0x001fe200078e020d */
        /* <DEDUP_REMOVED lines=311> */
[----:B------:R-:W-:Y:S01]  /*9eb0*/  ISETP.GT.AND P6, PT, R9, 0xd9, !P6 ;  /* 0x000000d90900780c */ /* 0x000fe200077c4270 */
[----:B------:R-:W-:-:S03]  /*9ec0*/  IMAD.IADD R9, R11, 0x1, R13 ;  /* 0x000000010b097824 */ /* 0x000fc600078e020d */
        /* <DEDUP_REMOVED lines=16> */
.L_x_7053:
[----:B------:R-:W-:-:S05]  /*9fd0*/  IMAD.U32 R15, RZ, RZ, UR54 ;  /* 0x00000036ff0f7e24 */ /* 0x000fca000f8e00ff */
[----:B------:R-:W-:-:S13]  /*9fe0*/  ISETP.NE.AND P6, PT, R15, 0x1, PT ;  /* 0x000000010f00780c */ /* 0x000fda0003fc5270 */
[----:B------:R-:W0:Y:S02]  /*9ff0*/  @P6 LDC.64 R10, c[0x0][0x9e8] ;  /* 0x00027a00ff0a6b82 */ /* 0x000e240000000a00 */
[----:B0-----:R-:W-:-:S05]  /*a000*/  @P6 IMAD.HI.U32 R10, R13, R10, RZ ;  /* 0x0000000a0d0a6227 */ /* 0x001fca00078e00ff */
[----:B------:R-:W-:-:S07]  /*a010*/  @P6 SHF.R.U32.HI R13, RZ, R11, R10 ;  /* 0x0000000bff0d6219 */ /* 0x000fce000001160a */
.L_x_7054:
[----:B------:R-:W-:Y:S05]  /*a020*/  BSYNC B0 ;  /* 0x0000000000007941 */ /* 0x000fea0003800000 */
.L_x_7052:
[----:B------:R-:W-:-:S05]  /*a030*/  IMAD R8, R13, R15, R8 ;  /* 0x0000000f0d087224 */ /* 0x000fca00078e0208 */
[----:B------:R-:W-:Y:S02]  /*a040*/  VIADDMNMX R12, R8, R15, R12, PT ;  /* 0x0000000f080c7246 */ /* 0x000fe4000380010c */
[----:B------:R-:W-:-:S07]  /*a050*/  VIMNMX R9, R9, R8, !PT ;  /* 0x0000000809097248 */ /* 0x000fce0007fe0100 */
.L_x_7051:
[----:B------:R-:W-:Y:S01]  /*a060*/  ISETP.GT.AND P1, PT, R9, 0x20, !P1 ;  /* 0x000000200900780c */ /* 0x000fe20004f24270 */
[----:B------:R-:W-:Y:S01]  /*a070*/  IMAD.U32 R15, RZ, RZ, UR42 ;  /* 0x0000002aff0f7e24 */ /* 0x000fe2000f8e00ff */
        /* <DEDUP_REMOVED lines=138> */
[C---:B------:R-:W-:Y:S01]  /*a920*/  ISETP.GT.AND P2, PT, R9.reuse, 0xc9, !P2 ;  /* 0x000000c90900780c */ /* 0x040fe20005744270 */
[----:B------:R-:W0:Y:S01]  /*a930*/  SHFL.BFLY PT, R8, R13, 0x2, 0x1f ;  /* 0x0c401f000d087f89 */ /* 0x000e2200000e0000 */
[----:B------:R-:W-:Y:S02]  /*a940*/  FSEL R146, R146, -INF , !P1 ;  /* 0xff80000092927808 */ /* 0x000fe40004800000 */
[----:B------:R-:W-:Y:S02]  /*a950*/  LOP3.LUT P1, RZ, R16, 0x800000, RZ, 0xc0, !PT ;  /* 0x0080000010ff7812 */ /* 0x000fe4000782c0ff */
[----:B------:R-:W-:Y:S02]  /*a960*/  ISETP.LT.OR P2, PT, R12, 0xca, P2 ;  /* 0x000000ca0c00780c */ /* 0x000fe40001741670 */
[----:B------:R-:W-:-:S02]  /*a970*/  ISETP.GT.AND P1, PT, R9, 0x71, !P1 ;  /* 0x000000710900780c */ /* 0x000fc40004f24270 */
[----:B------:R-:W-:Y:S02]  /*a980*/  ISETP.GT.AND P3, PT, R9, 0xd0, !P3 ;  /* 0x000000d00900780c */ /* 0x000fe40005f64270 */
[----:B------:R-:W-:Y:S02]  /*a990*/  ISETP.LT.OR P1, PT, R12, 0x72, P1 ;  /* 0x000000720c00780c */ /* 0x000fe40000f21670 */
[----:B------:R-:W-:Y:S02]  /*a9a0*/  FSEL R95, R95, -INF , !P2 ;  /* 0xff8000005f5f7808 */ /* 0x000fe40005000000 */
[----:B------:R-:W-:Y:S02]  /*a9b0*/  FSEL R147, R147, -INF , !P1 ;  /* 0xff80000093937808 */ /* 0x000fe40004800000 */
[----:B------:R-:W-:Y:S02]  /*a9c0*/  LOP3.LUT P1, RZ, R16, 0x400000, RZ, 0xc0, !PT ;  /* 0x0040000010ff7812 */ /* 0x000fe4000782c0ff */
[----:B------:R-:W-:-:S02]  /*a9d0*/  ISETP.GT.AND P4, PT, R9, 0xd1, !P4 ;  /* 0x000000d10900780c */ /* 0x000fc40006784270 */
[----:B------:R-:W-:Y:S02]  /*a9e0*/  ISETP.GT.AND P1, PT, R9, 0x78, !P1 ;  /* 0x000000780900780c */ /* 0x000fe40004f24270 */
[C---:B------:R-:W-:Y:S02]  /*a9f0*/  ISETP.LT.OR P3, PT, R12.reuse, 0xd1, P3 ;  /* 0x000000d10c00780c */ /* 0x040fe40001f61670 */
[----:B------:R-:W-:Y:S02]  /*aa00*/  ISETP.LT.OR P1, PT, R12, 0x79, P1 ;  /* 0x000000790c00780c */ /* 0x000fe40000f21670 */
[----:B0-----:R-:W-:Y:S02]  /*aa10*/  FMNMX.FTZ R14, R13, R8, !PT ;  /* 0x000000080d0e7209 */ /* 0x001fe40007810000 */
[----:B------:R-:W-:Y:S02]  /*aa20*/  FSEL R150, R150, -INF , !P1 ;  /* 0xff80000096967808 */ /* 0x000fe40004800000 */
[----:B------:R-:W-:Y:S01]  /*aa30*/  LOP3.LUT P1, RZ, R16, 0x200000, RZ, 0xc0, !PT ;  /* 0x0020000010ff7812 */ /* 0x000fe2000782c0ff */
[----:B------:R-:W0:Y:S01]  /*aa40*/  SHFL.BFLY PT, R11, R14, 0x1, 0x1f ;  /* 0x0c201f000e0b7f89 */ /* 0x000e2200000e0000 */
[----:B------:R-:W-:-:S02]  /*aa50*/  ISETP.GT.AND P5, PT, R9, 0xd8, !P5 ;  /* 0x000000d80900780c */ /* 0x000fc40006fa4270 */
[----:B------:R-:W-:Y:S02]  /*aa60*/  ISETP.GT.AND P1, PT, R9, 0x79, !P1 ;  /* 0x000000790900780c */ /* 0x000fe40004f24270 */
[C---:B------:R-:W-:Y:S02]  /*aa70*/  ISETP.LT.OR P4, PT, R12.reuse, 0xd2, P4 ;  /* 0x000000d20c00780c */ /* 0x040fe40002781670 */
[----:B------:R-:W-:Y:S02]  /*aa80*/  ISETP.LT.OR P1, PT, R12, 0x7a, P1 ;  /* 0x0000007a0c00780c */ /* 0x000fe40000f21670 */
[----:B------:R-:W-:Y:S02]  /*aa90*/  FSEL R98, R98, -INF , !P3 ;  /* 0xff80000062627808 */ /* 0x000fe40005800000 */
[----:B------:R-:W-:Y:S02]  /*aaa0*/  FSEL R151, R151, -INF , !P1 ;  /* 0xff80000097977808 */ /* 0x000fe40004800000 */
[----:B------:R-:W-:-:S02]  /*aab0*/  LOP3.LUT P1, RZ, R16, 0x100000, RZ, 0xc0, !PT ;  /* 0x0010000010ff7812 */ /* 0x000fc4000782c0ff */
[----:B------:R-:W-:Y:S02]  /*aac0*/  ISETP.LT.OR P5, PT, R12, 0xd9, P5 ;  /* 0x000000d90c00780c */ /* 0x000fe40002fa1670 */
[----:B------:R-:W-:Y:S02]  /*aad0*/  ISETP.GT.AND P1, PT, R9, 0x80, !P1 ;  /* 0x000000800900780c */ /* 0x000fe40004f24270 */
[----:B------:R-:W-:Y:S02]  /*aae0*/  FSEL R102, R102, -INF , !P5 ;  /* 0xff80000066667808 */ /* 0x000fe40006800000 */
[----:B------:R-:W-:Y:S02]  /*aaf0*/  ISETP.LT.OR P1, PT, R12, 0x81, P1 ;  /* 0x000000810c00780c */ /* 0x000fe40000f21670 */
[----:B0-----:R-:W-:Y:S02]  /*ab00*/  FMNMX.FTZ R8, R14, R11, !PT ;  /* 0x0000000b0e087209 */ /* 0x001fe40007810000 */
[----:B------:R-:W-:-:S02]  /*ab10*/  FSEL R122, R122, -INF , !P1 ;  /* 0xff8000007a7a7808 */ /* 0x000fc40004800000 */
        /* <DEDUP_REMOVED lines=232> */
[----:B------:R-:W-:-:S01]  /*b9a0*/  FFMA.FTZ R189, R108, UR42, -R10 ;  /* 0x0000002a6cbd7c23 */ /* 0x000fc2000801080a */
[----:B------:R-:W-:Y:S01]  /*b9b0*/  FSEL R108, R99, -INF , !P4 ;  /* 0xff800000636c7808 */ /* 0x000fe20006000000 */
[----:B------:R-:W-:Y:S01]  /*b9c0*/  MUFU.EX2 R152, R152 ;  /* 0x0000009800987308 */ /* 0x000fe20000000800 */
[----:B------:R-:W-:Y:S02]  /*b9d0*/  FMNMX.FTZ R9, R95, R188, !PT ;  /* 0x000000bc5f097209 */ /* 0x000fe40007810000 */
[----:B------:R-:W-:Y:S02]  /*b9e0*/  FSEL R10, R8, RZ, P1 ;  /* 0x000000ff080a7208 */ /* 0x000fe40000800000 */
[----:B------:R-:W-:-:S03]  /*b9f0*/  FMNMX.FTZ R9, R98, R9, !PT ;  /* 0x0000000962097209 */ /* 0x000fc60007810000 */
[----:B------:R-:W-:Y:S01]  /*ba00*/  FADD.FTZ R10, -R10, R3 ;  /* 0x000000030a0a7221 */ /* 0x000fe20000010100 */
[----:B------:R-:W-:Y:S01]  /*ba10*/  FMNMX.FTZ R9, R108, R9, !PT ;  /* 0x000000096c097209 */ /* 0x000fe20007810000 */
[----:B------:R-:W-:Y:S02]  /*ba20*/  MUFU.EX2 R3, R117 ;  /* 0x0000007500037308 */ /* 0x000fe40000000800 */
[----:B------:R-:W-:Y:S01]  /*ba30*/  FMUL.FTZ R10, R10, UR42 ;  /* 0x0000002a0a0a7c20 */ /* 0x000fe20008410000 */
[----:B------:R-:W-:-:S04]  /*ba40*/  FMNMX.FTZ R188, R102, R9, !PT ;  /* 0x0000000966bc7209 */ /* 0x000fc80007810000 */
[----:B------:R-:W-:Y:S01]  /*ba50*/  FMNMX.FTZ R188, R103, R188, !PT ;  /* 0x000000bc67bc7209 */ /* 0x000fe20007810000 */
[----:B------:R-:W0:Y:S04]  /*ba60*/  MUFU.EX2 R10, R10 ;  /* 0x0000000a000a7308 */ /* 0x000e280000000800 */
[----:B------:R-:W1:Y:S04]  /*ba70*/  SHFL.BFLY PT, R9, R188, 0x2, 0x1f ;  /* 0x0c401f00bc097f89 */ /* 0x000e6800000e0000 */
[----:B------:R2:W-:Y:S08]  /*ba80*/  MUFU.EX2 R99, R189 ;  /* 0x000000bd00637308 */ /* 0x0005f00000000800 */
        /* <DEDUP_REMOVED lines=8> */
[----:B-1----:R-:W-:Y:S01]  /*bb10*/  FMNMX.FTZ R9, R9, R188, !PT ;  /* 0x000000bc09097209 */ /* 0x002fe20007810000 */
[----:B------:R-:W-:-:S03]  /*bb20*/  IMAD.U32 R188, RZ, RZ, UR42 ;  /* 0x0000002affbc7e24 */ /* 0x000fc6000f8e00ff */
[C---:B------:R-:W-:Y:S01]  /*bb30*/  FSETP.NEU.FTZ.AND P1, PT, R9.reuse, -INF , PT ;  /* 0xff8000000900780b */ /* 0x040fe20003f3d000 */
[----:B------:R-:W-:-:S02]  /*bb40*/  FFMA.FTZ R101, R9, R188, -8 ;  /* 0xc100000009657423 */ /* 0x000fc400000100bc */
[----:B------:R-:W-:Y:S03]  /*bb50*/  MUFU.EX2 R165, R165 ;  /* 0x000000a500a57308 */ /* 0x000fe60000000800 */
[----:B------:R-:W-:-:S05]  /*bb60*/  FSEL R101, R101, RZ, P1 ;  /* 0x000000ff65657208 */ /* 0x000fca0000800000 */
[--C-:B------:R-:W-:Y:S01]  /*bb70*/  FFMA.FTZ R193, R190, UR42, -R101.reuse ;  /* 0x0000002abec17c23 */ /* 0x100fe20008010865 */
[----:B------:R-:W-:-:S01]  /*bb80*/  FFMA.FTZ R190, R191, UR42, -R101 ;  /* 0x0000002abfbe7c23 */ /* 0x000fc20008010865 */
[----:B------:R-:W-:Y:S01]  /*bb90*/  FSEL R191, R9, RZ, P1 ;  /* 0x000000ff09bf7208 */ /* 0x000fe20000800000 */
[----:B------:R-:W-:-:S01]  /*bba0*/  FFMA.FTZ R188, R11, UR42, -R101 ;  /* 0x0000002a0bbc7c23 */ /* 0x000fc20008010865 */
[--C-:B------:R-:W-:Y:S01]  /*bbb0*/  FFMA.FTZ R11, R187, UR42, -R101.reuse ;  /* 0x0000002abb0b7c23 */ /* 0x100fe20008010865 */
[----:B------:R1:W-:Y:S01]  /*bbc0*/  MUFU.EX2 R117, R193 ;  /* 0x000000c100757308 */ /* 0x0003e20000000800 */
[----:B------:R-:W-:-:S01]  /*bbd0*/  FFMA.FTZ R187, R194, UR42, -R101 ;  /* 0x0000002ac2bb7c23 */ /* 0x000fc20008010865 */
[----:B------:R-:W-:Y:S01]  /*bbe0*/  FADD.FTZ R191, -R191, R0 ;  /* 0x00000000bfbf7221 */ /* 0x000fe20000010100 */
[----:B------:R-:W-:-:S01]  /*bbf0*/  FFMA.FTZ R192, R195, UR42, -R101 ;  /* 0x0000002ac3c07c23 */ /* 0x000fc20008010865 */
[----:B0-----:R-:W-:Y:S01]  /*bc00*/  FFMA.FTZ R195, R10, R6, R13 ;  /* 0x000000060ac37223 */ /* 0x001fe2000001000d */
[----:B--2---:R-:W-:-:S01]  /*bc10*/  FFMA.FTZ R189, R198, UR42, -R101 ;  /* 0x0000002ac6bd7c23 */ /* 0x004fc20008010865 */
[----:B------:R-:W-:Y:S01]  /*bc20*/  FMUL.FTZ R191, R191, UR42 ;  /* 0x0000002abfbf7c20 */ /* 0x000fe20008410000 */
[----:B------:R-:W-:-:S01]  /*bc30*/  FFMA.FTZ R194, R199, UR42, -R101 ;  /* 0x0000002ac7c27c23 */ /* 0x000fc20008010865 */
[----:B------:R-:W-:Y:S01]  /*bc40*/  MUFU.EX2 R188, R188 ;  /* 0x000000bc00bc7308 */ /* 0x000fe20000000800 */
[----:B-1----:R-:W-:-:S01]  /*bc50*/  FFMA.FTZ R193, R142, UR42, -R101 ;  /* 0x0000002a8ec17c23 */ /* 0x002fc20008010865 */
[--C-:B------:R-:W-:Y:S01]  /*bc60*/  FFMA.FTZ R142, R146, UR42, -R101.reuse ;  /* 0x0000002a928e7c23 */ /* 0x100fe20008010865 */
[----:B------:R-:W-:-:S01]  /*bc70*/  FFMA.FTZ R146, R150, UR42, -R101 ;  /* 0x0000002a96927c23 */ /* 0x000fc20008010865 */
[----:B------:R-:W-:Y:S01]  /*bc80*/  FADD.FTZ R150, R14, R195 ;  /* 0x000000c30e967221 */ /* 0x000fe20000010000 */
        /* <DEDUP_REMOVED lines=21> */
[----:B------:R-:W-:Y:S01]  /*bde0*/  FADD.FTZ R5, R15, R150 ;  /* 0x000000960f057221 */ /* 0x000fe20000010000 */
        /* <DEDUP_REMOVED lines=26> */
[----:B------:R-:W-:-:S01]  /*bf90*/  FFMA.FTZ R94, R94, UR42, -R101 ;  /* 0x0000002a5e5e7c23 */ /* 0x000fc20008010865 */
[----:B------:R-:W-:-:S02]  /*bfa0*/  FFMA.FTZ R102, R102, UR42, -R101 ;  /* 0x0000002a66667c23 */ /* 0x000fc40008010865 */
[----:B------:R4:W-:Y:S08]  /*bfb0*/  MUFU.EX2 R0, R193 ;  /* 0x000000c100007308 */ /* 0x0009f00000000800 */
[----:B------:R-:W5:Y:S01]  /*bfc0*/  MUFU.EX2 R194, R194 ;  /* 0x000000c200c27308 */ /* 0x000f620000000800 */
[----:B----4-:R-:W-:-:S01]  /*bfd0*/  FADD.FTZ R193, R117, R6 ;  /* 0x0000000675c17221 */ /* 0x010fc20000010000 */
[----:B------:R-:W-:-:S03]  /*bfe0*/  FADD.FTZ R6, R20, R5 ;  /* 0x0000000514067221 */ /* 0x000fc60000010000 */
[----:B--2---:R-:W-:Y:S01]  /*bff0*/  FADD.FTZ R150, R190, R193 ;  /* 0x000000c1be967221 */ /* 0x004fe20000010000 */
[----:B------:R-:W-:-:S02]  /*c000*/  FADD.FTZ R5, R21, R6 ;  /* 0x0000000615057221 */ /* 0x000fc40000010000 */
        /* <DEDUP_REMOVED lines=8> */
[----:B-----5:R-:W-:Y:S01]  /*c090*/  FADD.FTZ R193, R194, R193 ;  /* 0x000000c1c2c17221 */ /* 0x020fe20000010000 */
        /* <DEDUP_REMOVED lines=55> */
[----:B0-----:R-:W-:-:S04]  /*c410*/  FADD.FTZ R193, R139, R150 ;  /* 0x000000968bc17221 */ /* 0x001fc80000010000 */
[----:B------:R-:W-:-:S03]  /*c420*/  FADD.FTZ R150, R0, R193 ;  /* 0x000000c100967221 */ /* 0x000fc60000010000 */
        /* <DEDUP_REMOVED lines=58> */
[----:B------:R-:W-:-:S06]  /*c7d0*/  FFMA.FTZ R193, R95, UR42, -R101 ;  /* 0x0000002a5fc17c23 */ /* 0x000fcc0008010865 */
        /* <DEDUP_REMOVED lines=8> */
[----:B0-----:R-:W-:-:S01]  /*c860*/  FADD.FTZ R150, R12, R95 ;  /* 0x0000005f0c967221 */ /* 0x001fc20000010000 */
[--C-:B------:R-:W-:Y:S01]  /*c870*/  FFMA.FTZ R95, R98, UR42, -R101.reuse ;  /* 0x0000002a625f7c23 */ /* 0x100fe20008010865 */
[----:B------:R-:W-:-:S01]  /*c880*/  FFMA.FTZ R98, R108, UR42, -R101 ;  /* 0x0000002a6c627c23 */ /* 0x000fc20008010865 */
[----:B------:R-:W-:-:S04]  /*c890*/  FFMA.FTZ R101, R103, UR42, -R101 ;  /* 0x0000002a67657c23 */ /* 0x000fc80008010865 */
        /* <DEDUP_REMOVED lines=49> */
.L_x_7055:
        /* <DEDUP_REMOVED lines=131> */
[----:B------:R-:W-:Y:S01]  /*d3e0*/  IMAD.MOV.U32 R0, RZ, RZ, R9 ;  /* 0x000000ffff007224 */ /* 0x000fe200078e0009 */
[----:B------:R-:W-:Y:S01]  /*d3f0*/  UMOV UR51, UR58 ;  /* 0x0000003a00337c82 */ /* 0x000fe20008000000 */
[----:B------:R-:W-:Y:S01]  /*d400*/  IMAD.MOV.U32 R3, RZ, RZ, R8 ;  /* 0x000000ffff037224 */ /* 0x000fe200078e0008 */
[----:B------:R-:W-:-:S06]  /*d410*/  UMOV UR50, UR57 ;  /* 0x0000003900327c82 */ /* 0x000fcc0008000000 */
.L_x_7038:
        /* <DEDUP_REMOVED lines=25> */
.L_x_7058:
[----:B------:R-:W-:-:S11]  /*d5b0*/  UISETP.NE.AND UP2, UPT, UR11, 0x1, UPT ;  /* 0x000000010b00788c */ /* 0x000fd6000bf45270 */
[----:B------:R-:W-:Y:S02]  /*d5c0*/  @UP2 ULDC.64 UR14, c[0x0][0x9e8] ;  /* 0x00027a00000e2ab9 */ /* 0x000fe40000000a00 */
[----:B------:R-:W-:-:S04]  /*d5d0*/  UIMAD.WIDE.U32 UR6, UR10, UR14, URZ ;  /* 0x0000000e0a0672a5 */ /* 0x000fc8000f8e003f */
[----:B------:R-:W-:-:S12]  /*d5e0*/  @UP2 USHF.R.U32.HI UR10, URZ, UR15, UR7 ;  /* 0x0000000f3f0a2299 */ /* 0x000fd80008011607 */
.L_x_7059:
[----:B------:R-:W-:-:S04]  /*d5f0*/  UIMAD UR10, UR10, UR11, URZ ;  /* 0x0000000b0a0a72a4 */ /* 0x000fc8000f8e023f */
[----:B------:R-:W-:-:S04]  /*d600*/  UISETP.LT.AND UP2, UPT, UR55, UR10, UPT ;  /* 0x0000000a3700728c */ /* 0x000fc8000bf41270 */
[----:B------:R-:W-:-:S12]  /*d610*/  USEL UR55, UR55, UR10, !UP2 ;  /* 0x0000000a37377287 */ /* 0x000fd8000d000000 */
.L_x_7057:
        /* <DEDUP_REMOVED lines=13> */
.L_x_7070:
[----:B------:R-:W-:Y:S01]  /*d6f0*/  ISETP.NE.AND P2, PT, RZ, UR45, PT ;  /* 0x0000002dff007c0c */ /* 0x000fe2000bf45270 */
[----:B------:R-:W-:-:S04]  /*d700*/  UISETP.NE.AND UP2, UPT, UR55, 0x1, UPT ;  /* 0x000000013700788c */ /* 0x000fc8000bf45270 */
[----:B------:R-:W-:-:S04]  /*d710*/  USEL UR50, URZ, 0x1, UP2 ;  /* 0x000000013f327887 */ /* 0x000fc80009000000 */
[----:B------:R-:W-:-:S04]  /*d720*/  ULOP3.LUT UR50, UR56, UR50, URZ, 0x3c, !UPT ;  /* 0x0000003238327292 */ /* 0x000fc8000f8e3c3f */
[----:B------:R-:W-:Y:S08]  /*d730*/  @P2 BRA `(.L_x_7061) ;  /* 0x0000000000382947 */ /* 0x000ff00003800000 */
[----:B------:R-:W-:Y:S05]  /*d740*/  @!P0 BRA `(.L_x_7062) ;  /* 0x0000000000048947 */ /* 0x000fea0003800000 */
[----:B------:R-:W-:Y:S01]  /*d750*/  BPT.TRAP 0x1 ;  /* 0x000000040000795c */ /* 0x000fe20000300000 */
.L_x_7062:
        /* <DEDUP_REMOVED lines=9> */
.L_x_7063:
[----:B-1----:R-:W-:Y:S05]  /*d7f0*/  @P1 BRA `(.L_x_7061) ;  /* 0x0000000000081947 */ /* 0x002fea0003800000 */
[----:B------:R-:W1:Y:S02]  /*d800*/  SYNCS.PHASECHK.TRANS64.TRYWAIT P1, [UR6+0x2e830], R0 ;  /* 0x02e83000ff0075a7 */ /* 0x000e640008020146 */
[----:B-1----:R-:W-:Y:S05]  /*d810*/  @!P1 BRA `(.L_x_7064) ;  /* 0x0000014400c89947 */ /* 0x002fea0003800000 */
.L_x_7061:
[----:B01----:R-:W-:Y:S01]  /*d820*/  VIADD R0, R23, 0x8 ;  /* 0x0000000817007836 */ /* 0x003fe20000000000 */
[----:B------:R-:W-:Y:S01]  /*d830*/  R2UR UR57, R7 ;  /* 0x00000000073972ca */ /* 0x000fe200000e0000 */
[----:B------:R-:W-:Y:S01]  /*d840*/  UIADD3 UR51, UR55, 0x1, URZ ;  /* 0x0000000137337890 */ /* 0x000fe2000fffe03f */
[----:B------:R-:W-:Y:S02]  /*d850*/  UMOV UR19, 0x40000040 ;  /* 0x4000004000137882 */ /* 0x000fe40000000000 */
[----:B------:R0:W-:Y:S01]  /*d860*/  BAR.SYNC.DEFER_BLOCKING R0, 0x100 ;  /* 0x000400000000751d */ /* 0x0001e20000010000 */
[----:B------:R-:W-:-:S04]  /*d870*/  UISETP.NE.AND UP2, UPT, UR51, 0x2, UPT ;  /* 0x000000023300788c */ /* 0x000fc8000bf45270 */
[----:B------:R-:W-:Y:S01]  /*d880*/  USEL UR51, UR51, URZ, UP2 ;  /* 0x0000003f33337287 */ /* 0x000fe20009000000 */
[----:B------:R-:W-:Y:S01]  /*d890*/  UMOV UR20, UR16 ;  /* 0x0000001000147c82 */ /* 0x000fe20008000000 */
[----:B------:R-:W-:Y:S02]  /*d8a0*/  UMOV UR21, UR17 ;  /* 0x0000001100157c82 */ /* 0x000fe40008000000 */
[----:B------:R-:W-:Y:S01]  /*d8b0*/  UIMAD UR57, UR51, 0x700, UR57 ;  /* 0x00000700333978a4 */ /* 0x000fe2000f8e0239 */
[----:B------:R-:W-:Y:S01]  /*d8c0*/  UMOV UR23, 0x40000040 ;  /* 0x4000004000177882 */ /* 0x000fe20000000000 */
[----:B------:R-:W-:Y:S02]  /*d8d0*/  UMOV UR24, UR16 ;  /* 0x0000001000187c82 */ /* 0x000fe40008000000 */
[----:B------:R-:W-:Y:S02]  /*d8e0*/  UIADD3 UR22, UR57, 0x100, URZ ;  /* 0x0000010039167890 */ /* 0x000fe4000fffe03f */
[----:B------:R-:W-:-:S02]  /*d8f0*/  UIADD3 UR26, UR57, 0x200, URZ ;  /* 0x00000200391a7890 */ /* 0x000fc4000fffe03f */
[----:B------:R-:W-:Y:S01]  /*d900*/  UMOV UR18, UR57 ;  /* 0x0000003900127c82 */ /* 0x000fe20008000000 */
[----:B------:R-:W-:Y:S01]  /*d910*/  UMOV UR25, UR17 ;  /* 0x0000001100197c82 */ /* 0x000fe20008000000 */
[----:B------:R-:W-:Y:S01]  /*d920*/  UMOV UR27, 0x40000040 ;  /* 0x40000040001b7882 */ /* 0x000fe20000000000 */
[----:B------:R-:W-:Y:S01]  /*d930*/  UIADD3 UR30, UR57, 0x300, URZ ;  /* 0x00000300391e7890 */ /* 0x000fe2000fffe03f */
[----:B------:R-:W-:Y:S01]  /*d940*/  UMOV UR28, UR16 ;  /* 0x00000010001c7c82 */ /* 0x000fe20008000000 */
[----:B------:R-:W-:Y:S01]  /*d950*/  UMOV UR29, UR17 ;  /* 0x00000011001d7c82 */ /* 0x000fe20008000000 */
[----:B------:R-:W-:Y:S01]  /*d960*/  WARPGROUP.ARRIVE ;  /* 0x00000000000079c5 */ /* 0x000fe20000000000 */
[----:B------:R-:W-:Y:S01]  /*d970*/  UMOV UR31, 0x40000040 ;  /* 0x40000040001f7882 */ /* 0x000fe20000000000 */
[----:B------:R-:W-:Y:S01]  /*d980*/  UIADD3 UR34, UR57, 0x400, URZ ;  /* 0x0000040039227890 */ /* 0x000fe2000fffe03f */
[----:B------:R-:W-:Y:S01]  /*d990*/  UMOV UR32, UR16 ;  /* 0x0000001000207c82 */ /* 0x000fe20008000000 */
[----:B------:R-:W-:-:S02]  /*d9a0*/  UMOV UR33, UR17 ;  /* 0x0000001100217c82 */ /* 0x000fc40008000000 */
[----:B------:R-:W-:Y:S01]  /*d9b0*/  QGMMA.64x32x32.F32.E4M3.E4M3 R184, gdesc[UR16], RZ, !UPT, gsb0 ;  /* 0x0060000010b879f3 */ /* 0x000fe2000c0008ff */
        /* <DEDUP_REMOVED lines=160> */
.L_x_7066:
[----:B------:R-:W-:Y:S01]  /*e3c0*/  ULEA UR6, UR55, UR41, 0x3 ;  /* 0x0000002937067291 */ /* 0x000fe2000f8e183f */
[----:B------:R-:W-:-:S05]  /*e3d0*/  IMAD.U32 R0, RZ, RZ, UR56 ;  /* 0x00000038ff007e24 */ /* 0x000fca000f8e00ff */
[----:B------:R-:W-:-:S04]  /*e3e0*/  SHF.L.U32 R0, R0, 0x1f, RZ ;  /* 0x0000001f00007819 */ /* 0x000fc800000006ff */
[----:B------:R0:W1:Y:S01]  /*e3f0*/  SYNCS.PHASECHK.TRANS64.TRYWAIT P1, [UR6+0x2e850], R0 ;  /* 0x02e85000ff0075a7 */ /* 0x0000620008020146 */
[----:B------:R-:W-:Y:S05]  /*e400*/  @!P0 BRA `(.L_x_7067) ;  /* 0x0000000000048947 */ /* 0x000fea0003800000 */
[----:B------:R-:W-:Y:S01]  /*e410*/  BPT.TRAP 0x1 ;  /* 0x000000040000795c */ /* 0x000fe20000300000 */
.L_x_7067:
[----:B-1----:R-:W-:Y:S05]  /*e420*/  @P1 BRA `(.L_x_7065) ;  /* 0x0000000000081947 */ /* 0x002fea0003800000 */
[----:B------:R-:W1:Y:S02]  /*e430*/  SYNCS.PHASECHK.TRANS64.TRYWAIT P1, [UR6+0x2e850], R0 ;  /* 0x02e85000ff0075a7 */ /* 0x000e640008020146 */
[----:B-1----:R-:W-:Y:S05]  /*e440*/  @!P1 BRA `(.L_x_7068) ;  /* 0x0000013800d49947 */ /* 0x002fea0003800000 */
.L_x_7065:
        /* <DEDUP_REMOVED lines=128> */
[----:B0-----:R-:W-:Y:S01]  /*ec50*/  LOP3.LUT P1, RZ, R231, 0x7f, RZ, 0xc0, !PT ;  /* 0x0000007fe7ff7812 */ /* 0x001fe2000782c0ff */
[----:B------:R-:W0:Y:S01]  /*ec60*/  SHFL.BFLY PT, R3, R0, 0x2, 0x1f ;  /* 0x0c401f0000037f89 */ /* 0x000e2200000e0000 */
[----:B------:R-:W-:-:S05]  /*ec70*/  FMNMX.FTZ R10, R103, R10, !PT ;  /* 0x0000000a670a7209 */ /* 0x000fca0007810000 */
[----:B------:R-:W1:Y:S01]  /*ec80*/  SHFL.BFLY PT, R13, R10, 0x2, 0x1f ;  /* 0x0c401f000a0d7f89 */ /* 0x000e6200000e0000 */
[----:B0-----:R-:W-:-:S05]  /*ec90*/  FMNMX.FTZ R11, R0, R3, !PT ;  /* 0x00000003000b7209 */ /* 0x001fca0007810000 */
[----:B------:R-:W0:Y:S01]  /*eca0*/  SHFL.BFLY PT, R12, R11, 0x1, 0x1f ;  /* 0x0c201f000b0c7f89 */ /* 0x000e2200000e0000 */
[----:B-1----:R-:W-:Y:S01]  /*ecb0*/  FMNMX.FTZ R13, R10, R13, !PT ;  /* 0x0000000d0a0d7209 */ /* 0x002fe20007810000 */
[----:B------:R-:W-:-:S04]  /*ecc0*/  IMAD.U32 R10, RZ, RZ, UR42 ;  /* 0x0000002aff0a7e24 */ /* 0x000fc8000f8e00ff */
[----:B------:R-:W1:Y:S01]  /*ecd0*/  SHFL.BFLY PT, R14, R13, 0x1, 0x1f ;  /* 0x0c201f000d0e7f89 */ /* 0x000e6200000e0000 */
[----:B0-----:R-:W-:-:S05]  /*ece0*/  FMNMX.FTZ R3, R11, R12, !PT ;  /* 0x0000000c0b037209 */ /* 0x001fca0007810000 */
[----:B------:R-:W-:Y:S01]  /*ecf0*/  FFMA.FTZ R10, R3, R10, -8 ;  /* 0xc1000000030a7423 */ /* 0x000fe2000001000a */
[----:B-1----:R-:W-:Y:S01]  /*ed00*/  FMNMX.FTZ R0, R13, R14, !PT ;  /* 0x0000000e0d007209 */ /* 0x002fe20007810000 */
[----:B------:R-:W-:Y:S02]  /*ed10*/  FADD.FTZ R8, -R3, R8 ;  /* 0x0000000803087221 */ /* 0x000fe40000010100 */
[----:B------:R-:W-:-:S01]  /*ed20*/  FFMA.FTZ R11, R185, UR42, -R10 ;  /* 0x0000002ab90b7c23 */ /* 0x000fc2000801080a */
[----:B------:R-:W-:Y:S02]  /*ed30*/  IMAD.U32 R185, RZ, RZ, UR42 ;  /* 0x0000002affb97e24 */ /* 0x000fe4000f8e00ff */
[----:B------:R-:W-:-:S01]  /*ed40*/  FFMA.FTZ R12, R184, UR42, -R10 ;  /* 0x0000002ab80c7c23 */ /* 0x000fc2000801080a */
[----:B------:R-:W-:Y:S01]  /*ed50*/  FMUL.FTZ R14, R8, UR42 ;  /* 0x0000002a080e7c20 */ /* 0x000fe20008410000 */
        /* <DEDUP_REMOVED lines=61> */
[----:B------:R-:W-:Y:S01]  /*f130*/  MUFU.EX2 R9, R14 ;  /* 0x0000000e00097308 */ /* 0x000fe20000000800 */
[----:B------:R-:W-:Y:S01]  /*f140*/  IADD3 R196, -R23, 0xb, RZ ;  /* 0x0000000b17c47810 */ /* 0x000fe20007ffe1ff */
[----:B------:R-:W-:Y:S01]  /*f150*/  FMUL.FTZ R8, R8, UR42 ;  /* 0x0000002a08087c20 */ /* 0x000fe20008410000 */
        /* <DEDUP_REMOVED lines=59> */
[----:B------:R-:W-:-:S02]  /*f510*/  FFMA.FTZ R94, R94, UR42, -R10 ;  /* 0x0000002a5e5e7c23 */ /* 0x000fc4000801080a */
[----:B------:R3:W4:Y:S08]  /*f520*/  MUFU.EX2 R14, R189 ;  /* 0x000000bd000e7308 */ /* 0x0007300000000800 */
[----:B------:R-:W5:Y:S01]  /*f530*/  MUFU.EX2 R188, R188 ;  /* 0x000000bc00bc7308 */ /* 0x000f620000000800 */
[----:B---3--:R-:W-:-:S01]  /*f540*/  FFMA.FTZ R189, R194, UR42, -R10 ;  /* 0x0000002ac2bd7c23 */ /* 0x008fc2000801080a */
[----:B0-----:R-:W-:Y:S01]  /*f550*/  FADD.FTZ R194, R186, R5 ;  /* 0x00000005bac27221 */ /* 0x001fe20000010000 */
[----:B-1----:R-:W-:-:S03]  /*f560*/  FADD.FTZ R5, R13, R6 ;  /* 0x000000060d057221 */ /* 0x002fc60000010000 */
[----:B--2---:R-:W-:Y:S02]  /*f570*/  FADD.FTZ R193, R187, R194 ;  /* 0x000000c2bbc17221 */ /* 0x004fe40000010000 */
[----:B------:R-:W0:Y:S01]  /*f580*/  MUFU.EX2 R15, R15 ;  /* 0x0000000f000f7308 */ /* 0x000e220000000800 */
[----:B----4-:R-:W-:-:S07]  /*f590*/  FADD.FTZ R6, R14, R5 ;  /* 0x000000050e067221 */ /* 0x010fce0000010000 */
[----:B------:R-:W1:Y:S01]  /*f5a0*/  MUFU.EX2 R189, R189 ;  /* 0x000000bd00bd7308 */ /* 0x000e620000000800 */
[----:B-----5:R-:W-:-:S07]  /*f5b0*/  FADD.FTZ R194, R188, R193 ;  /* 0x000000c1bcc27221 */ /* 0x020fce0000010000 */
[----:B------:R-:W2:Y:S01]  /*f5c0*/  MUFU.EX2 R20, R20 ;  /* 0x0000001400147308 */ /* 0x000ea20000000800 */
[----:B0-----:R-:W-:-:S01]  /*f5d0*/  FADD.FTZ R5, R15, R6 ;  /* 0x000000060f057221 */ /* 0x001fc20000010000 */
[----:B------:R-:W-:Y:S02]  /*f5e0*/  WARPGROUP.DEPBAR.LE gsb0, 0x0 ;  /* 0x00008000000079c5 */ /* 0x000fe40000010000 */
[----:B------:R-:W-:-:S04]  /*f5f0*/  WARPGROUP.ARRIVE ;  /* 0x00000000000079c5 */ /* 0x000fc80000000000 */
[----:B------:R-:W0:Y:S01]  /*f600*/  MUFU.EX2 R190, R190 ;  /* 0x000000be00be7308 */ /* 0x000e220000000800 */
[----:B-1----:R-:W-:-:S01]  /*f610*/  FADD.FTZ R193, R189, R194 ;  /* 0x000000c2bdc17221 */ /* 0x002fc20000010000 */
[----:B------:R-:W-:Y:S01]  /*f620*/  QGMMA.64x128x32.F32.E4M3.E4M3 R24, R212, gdesc[UR4], R24, gsb0 ;  /* 0x01e00004d4187df3 */ /* 0x000fe20008000818 */
[----:B------:R-:W-:Y:S01]  /*f630*/  UIADD3 UR6, UR10, 0x400, URZ ;  /* 0x000004000a067890 */ /* 0x000fe2000fffe03f */
[----:B--2---:R-:W-:Y:S01]  /*f640*/  FADD.FTZ R6, R20, R5 ;  /* 0x0000000514067221 */ /* 0x004fe20000010000 */
        /* <DEDUP_REMOVED lines=82> */
[----:B0-----:R-:W-:-:S01]  /*fb70*/  FADD.FTZ R193, R167, R194 ;  /* 0x000000c2a7c17221 */ /* 0x001fc20000010000 */
[----:B------:R-:W-:-:S04]  /*fb80*/  UIADD3 UR6, UR10, 0x600, URZ ;  /* 0x000006000a067890 */ /* 0x000fc8000fffe03f */
        /* <DEDUP_REMOVED lines=79> */
[----:B------:R-:W-:-:S06]  /*10080*/  WARPGROUP.DEPBAR.LE gsb0, 0x0 ;  /* 0x00008000000079c5 */ /* 0x000fcc0000010000 */
        /* <DEDUP_REMOVED lines=16> */
[----:B------:R-:W-:Y:S01]  /*10190*/  FFMA.FTZ R98, R99, UR42, -R10 ;  /* 0x0000002a63627c23 */ /* 0x000fe2000801080a */
[----:B------:R-:W-:-:S05]  /*101a0*/  IMAD.U32 R99, RZ, RZ, UR51 ;  /* 0x00000033ff637e24 */ /* 0x000fca000f8e00ff */
        /* <DEDUP_REMOVED lines=8> */
[----:B------:R-:W-:Y:S01]  /*10230*/  @!P1 LEA R194, R99, UR41, 0x3 ;  /* 0x0000002963c29c11 */ /* 0x000fe2000f8e18ff */
[----:B------:R-:W-:-:S01]  /*10240*/  FFMA.FTZ R99, R102, UR42, -R10 ;  /* 0x0000002a66637c23 */ /* 0x000fc2000801080a */
[----:B------:R-:W-:-:S04]  /*10250*/  FFMA.FTZ R10, R103, UR42, -R10 ;  /* 0x0000002a670a7c23 */ /* 0x000fc8000801080a */
[----:B------:R-:W2:Y:S01]  /*10260*/  MUFU.EX2 R89, R89 ;  /* 0x0000005900597308 */ /* 0x000ea20000000800 */
[----:B-1----:R-:W-:-:S01]  /*10270*/  FADD.FTZ R6, R88, R5 ;  /* 0x0000000558067221 */ /* 0x002fc20000010000 */
[----:B------:R-:W-:-:S05]  /*10280*/  @!P1 VIADD R5, R194, 0x2e840 ;  /* 0x0002e840c2059836 */ /* 0x000fca0000000000 */
[----:B------:R-:W-:Y:S01]  /*10290*/  @!P1 PRMT R5, RZ, 0x654, R5 ;  /* 0x00000654ff059816 */ /* 0x000fe20000000005 */
[----:B------:R-:W1:Y:S01]  /*102a0*/  MUFU.EX2 R91, R91 ;  /* 0x0000005b005b7308 */ /* 0x000e620000000800 */
[----:B0-----:R-:W-:-:S01]  /*102b0*/  FADD.FTZ R102, R90, R195 ;  /* 0x000000c35a667221 */ /* 0x001fc20000010000 */
[----:B------:R0:W-:Y:S06]  /*102c0*/  BAR.ARV R196, 0x100 ;  /* 0x000400c40000751d */ /* 0x0001ec0000002000 */
[----:B------:R-:W3:Y:S01]  /*102d0*/  MUFU.EX2 R92, R92 ;  /* 0x0000005c005c7308 */ /* 0x000ee20000000800 */
[----:B--2---:R-:W-:-:S01]  /*102e0*/  FADD.FTZ R195, R89, R6 ;  /* 0x0000000659c37221 */ /* 0x004fc20000010000 */
[----:B------:R2:W-:Y:S06]  /*102f0*/  @!P1 SYNCS.ARRIVE.TRANS64.RED.A1T0 RZ, [R5+URZ], RZ ;  /* 0x000000ff05ff99a7 */ /* 0x0005ec000810043f */
[----:B------:R-:W4:Y:S01]  /*10300*/  MUFU.EX2 R94, R94 ;  /* 0x0000005e005e7308 */ /* 0x000f220000000800 */
[----:B-1----:R-:W-:-:S07]  /*10310*/  FADD.FTZ R197, R91, R102 ;  /* 0x000000665bc57221 */ /* 0x002fce0000010000 */
[----:B------:R-:W2:Y:S01]  /*10320*/  MUFU.EX2 R93, R93 ;  /* 0x0000005d005d7308 */ /* 0x000ea20000000800 */
[----:B---3--:R-:W-:-:S07]  /*10330*/  FADD.FTZ R6, R92, R195 ;  /* 0x000000c35c067221 */ /* 0x008fce0000010000 */
[----:B------:R-:W1:Y:S01]  /*10340*/  MUFU.EX2 R193, R193 ;  /* 0x000000c100c17308 */ /* 0x000e620000000800 */
[----:B----4-:R-:W-:-:S07]  /*10350*/  FADD.FTZ R102, R94, R197 ;  /* 0x000000c55e667221 */ /* 0x010fce0000010000 */
[----:B------:R-:W3:Y:S01]  /*10360*/  MUFU.EX2 R96, R96 ;  /* 0x0000006000607308 */ /* 0x000ee20000000800 */
[----:B--2---:R-:W-:-:S07]  /*10370*/  FADD.FTZ R5, R93, R6 ;  /* 0x000000065d057221 */ /* 0x004fce0000010000 */
[----:B------:R-:W2:Y:S01]  /*10380*/  MUFU.EX2 R95, R95 ;  /* 0x0000005f005f7308 */ /* 0x000ea20000000800 */
[----:B-1----:R-:W-:-:S07]  /*10390*/  FADD.FTZ R102, R193, R102 ;  /* 0x00000066c1667221 */ /* 0x002fce0000010000 */
[----:B------:R-:W1:Y:S01]  /*103a0*/  MUFU.EX2 R97, R97 ;  /* 0x0000006100617308 */ /* 0x000e620000000800 */
[----:B---3--:R-:W-:-:S07]  /*103b0*/  FADD.FTZ R6, R96, R5 ;  /* 0x0000000560067221 */ /* 0x008fce0000010000 */
        /* <DEDUP_REMOVED lines=9> */
[----:B-1----:R-:W-:-:S01]  /*10450*/  FADD.FTZ R5, R99, R6 ;  /* 0x0000000663057221 */ /* 0x002fc20000010000 */
[----:B---3--:R-:W-:-:S03]  /*10460*/  FADD.FTZ R6, R101, R102 ;  /* 0x0000006665067221 */ /* 0x008fc60000010000 */
[----:B--2---:R-:W-:Y:S01]  /*10470*/  FADD.FTZ R5, R10, R5 ;  /* 0x000000050a057221 */ /* 0x004fe20000010000 */
[----:B0-----:R-:W-:Y:S06]  /*10480*/  @!P0 BRA `(.L_x_7069) ;  /* 0x0000000000048947 */ /* 0x001fec0003800000 */
[----:B------:R-:W-:Y:S01]  /*10490*/  BPT.TRAP 0x1 ;  /* 0x000000040000795c */ /* 0x000fe20000300000 */
.L_x_7069:
        /* <DEDUP_REMOVED lines=129> */
[----:B------:R-:W-:Y:S01]  /*10cb0*/  F2FP.SATFINITE.E4M3.F32.PACK_AB_MERGE_C R203, R98, R95, R99 ;  /* 0x0000005f62cb723e */ /* 0x000fe20004807063 */
[----:B------:R-:W-:Y:S06]  /*10cc0*/  @P1 BRA `(.L_x_7070) ;  /* 0xffffffc800881947 */ /* 0x000fec000383ffff */
.L_x_7060:
        /* <DEDUP_REMOVED lines=9> */
.L_x_7089:
[----:B------:R-:W-:Y:S01]  /*10d60*/  ISETP.NE.AND P2, PT, RZ, UR45, PT ;  /* 0x0000002dff007c0c */ /* 0x000fe2000bf45270 */
[----:B------:R-:W-:-:S04]  /*10d70*/  UISETP.NE.AND UP2, UPT, UR57, 0x1, UPT ;  /* 0x000000013900788c */ /* 0x000fc8000bf45270 */
[----:B------:R-:W-:-:S04]  /*10d80*/  USEL UR50, URZ, 0x1, UP2 ;  /* 0x000000013f327887 */ /* 0x000fc80009000000 */
[----:B------:R-:W-:-:S04]  /*10d90*/  ULOP3.LUT UR50, UR58, UR50, URZ, 0x3c, !UPT ;  /* 0x000000323a327292 */ /* 0x000fc8000f8e3c3f */
[----:B------:R-:W-:Y:S08]  /*10da0*/  @P2 BRA `(.L_x_7072) ;  /* 0x0000000000382947 */ /* 0x000ff00003800000 */
[----:B------:R-:W-:Y:S05]  /*10db0*/  @!P0 BRA `(.L_x_7073) ;  /* 0x0000000000048947 */ /* 0x000fea0003800000 */
[----:B------:R-:W-:Y:S01]  /*10dc0*/  BPT.TRAP 0x1 ;  /* 0x000000040000795c */ /* 0x000fe20000300000 */
.L_x_7073:
        /* <DEDUP_REMOVED lines=9> */
.L_x_7074:
[----:B-1----:R-:W-:Y:S05]  /*10e60*/  @P1 BRA `(.L_x_7072) ;  /* 0x0000000000081947 */ /* 0x002fea0003800000 */
[----:B------:R-:W1:Y:S02]  /*10e70*/  SYNCS.PHASECHK.TRANS64.TRYWAIT P1, [UR6+0x2e830], R0 ;  /* 0x02e83000ff0075a7 */ /* 0x000e640008020146 */
[----:B-1----:R-:W-:Y:S05]  /*10e80*/  @!P1 BRA `(.L_x_7075) ;  /* 0x00000110005c9947 */ /* 0x002fea0003800000 */
.L_x_7072:
        /* <DEDUP_REMOVED lines=186> */
.L_x_7077:
[----:B------:R-:W-:Y:S01]  /*11a30*/  ULEA UR6, UR57, UR41, 0x3 ;  /* 0x0000002939067291 */ /* 0x000fe2000f8e183f */
[----:B------:R-:W-:-:S05]  /*11a40*/  IMAD.U32 R0, RZ, RZ, UR58 ;  /* 0x0000003aff007e24 */ /* 0x000fca000f8e00ff */
[----:B------:R-:W-:-:S04]  /*11a50*/  SHF.L.U32 R0, R0, 0x1f, RZ ;  /* 0x0000001f00007819 */ /* 0x000fc800000006ff */
[----:B------:R0:W1:Y:S01]  /*11a60*/  SYNCS.PHASECHK.TRANS64.TRYWAIT P1, [UR6+0x2e850], R0 ;  /* 0x02e85000ff0075a7 */ /* 0x0000620008020146 */
[----:B------:R-:W-:Y:S05]  /*11a70*/  @!P0 BRA `(.L_x_7078) ;  /* 0x0000000000048947 */ /* 0x000fea0003800000 */
[----:B------:R-:W-:Y:S01]  /*11a80*/  BPT.TRAP 0x1 ;  /* 0x000000040000795c */ /* 0x000fe20000300000 */
.L_x_7078:
[----:B-1----:R-:W-:Y:S05]  /*11a90*/  @P1 BRA `(.L_x_7076) ;  /* 0x0000000000081947 */ /* 0x002fea0003800000 */
[----:B------:R-:W1:Y:S02]  /*11aa0*/  SYNCS.PHASECHK.TRANS64.TRYWAIT P1, [UR6+0x2e850], R0 ;  /* 0x02e85000ff0075a7 */ /* 0x000e640008020146 */
[----:B-1----:R-:W-:Y:S05]  /*11ab0*/  @!P1 BRA `(.L_x_7079) ;  /* 0x0000010400689947 */ /* 0x002fea0003800000 */
.L_x_7076:
        /* <DEDUP_REMOVED lines=80> */
.L_x_7082:
[----:B------:R-:W-:-:S05]  /*11fc0*/  IMAD.U32 R21, RZ, RZ, UR51 ;  /* 0x00000033ff157e24 */ /* 0x000fca000f8e00ff */
[----:B------:R-:W-:-:S13]  /*11fd0*/  ISETP.NE.AND P1, PT, R21, 0x1, PT ;  /* 0x000000011500780c */ /* 0x000fda0003f25270 */
[----:B------:R-:W0:Y:S02]  /*11fe0*/  @P1 LDC.64 R200, c[0x0][0x9e8] ;  /* 0x00027a00ffc81b82 */ /* 0x000e240000000a00 */
[----:B0-----:R-:W-:-:S05]  /*11ff0*/  @P1 IMAD.HI.U32 R20, R15, R200, RZ ;  /* 0x000000c80f141227 */ /* 0x001fca00078e00ff */
[----:B------:R-:W-:-:S07]  /*12000*/  @P1 SHF.R.U32.HI R15, RZ, R201, R20 ;  /* 0x000000c9ff0f1219 */ /* 0x000fce0000011614 */
.L_x_7083:
[----:B------:R-:W-:Y:S05]  /*12010*/  BSYNC B0 ;  /* 0x0000000000007941 */ /* 0x000fea0003800000 */
.L_x_7081:
[----:B------:R-:W-:-:S05]  /*12020*/  IMAD R15, R15, R21, R0 ;  /* 0x000000150f0f7224 */ /* 0x000fca00078e0200 */
[----:B------:R-:W-:Y:S02]  /*12030*/  VIADDMNMX R10, R15, R21, R10, PT ;  /* 0x000000150f0a7246 */ /* 0x000fe4000380010a */
[----:B------:R-:W-:-:S07]  /*12040*/  VIMNMX R3, R3, R15, !PT ;  /* 0x0000000f03037248 */ /* 0x000fce0007fe0100 */
.L_x_7080:
        /* <DEDUP_REMOVED lines=343> */
.L_x_7086:
[----:B------:R-:W-:-:S05]  /*135c0*/  IMAD.U32 R13, RZ, RZ, UR51 ;  /* 0x00000033ff0d7e24 */ /* 0x000fca000f8e00ff */
[----:B------:R-:W-:-:S13]  /*135d0*/  ISETP.NE.AND P6, PT, R13, 0x1, PT ;  /* 0x000000010d00780c */ /* 0x000fda0003fc5270 */
[----:B------:R-:W0:Y:S02]  /*135e0*/  @P6 LDC.64 R10, c[0x0][0x9e8] ;  /* 0x00027a00ff0a6b82 */ /* 0x000e240000000a00 */
[----:B0-----:R-:W-:-:S05]  /*135f0*/  @P6 IMAD.HI.U32 R10, R3, R10, RZ ;  /* 0x0000000a030a6227 */ /* 0x001fca00078e00ff */
[----:B------:R-:W-:-:S07]  /*13600*/  @P6 SHF.R.U32.HI R3, RZ, R11, R10 ;  /* 0x0000000bff036219 */ /* 0x000fce000001160a */
.L_x_7087:
[----:B------:R-:W-:Y:S05]  /*13610*/  BSYNC B0 ;  /* 0x0000000000007941 */ /* 0x000fea0003800000 */
.L_x_7085:
[----:B------:R-:W-:-:S05]  /*13620*/  IMAD R3, R3, R13, R0 ;  /* 0x0000000d03037224 */ /* 0x000fca00078e0200 */
[----:B------:R-:W-:Y:S02]  /*13630*/  VIADDMNMX R12, R3, R13, R12, PT ;  /* 0x0000000d030c7246 */ /* 0x000fe4000380010c */
[----:B------:R-:W-:-:S07]  /*13640*/  VIMNMX R14, R14, R3, !PT ;  /* 0x000000030e0e7248 */ /* 0x000fce0007fe0100 */
.L_x_7084:
        /* <DEDUP_REMOVED lines=151> */
[C---:B------:R-:W-:Y:S02]  /*13fc0*/  ISETP.GT.AND P1, PT, R14.reuse, 0x78, !P1 ;  /* 0x000000780e00780c */ /* 0x040fe40004f24270 */
[----:B------:R-:W-:Y:S02]  /*13fd0*/  ISETP.GT.AND P5, PT, R14, 0xd8, !P5 ;  /* 0x000000d80e00780c */ /* 0x000fe40006fa4270 */
[----:B------:R-:W-:Y:S02]  /*13fe0*/  ISETP.LT.OR P1, PT, R12, 0x79, P1 ;  /* 0x000000790c00780c */ /* 0x000fe40000f21670 */
[----:B0-----:R-:W-:Y:S02]  /*13ff0*/  FMNMX.FTZ R15, R10, R3, !PT ;  /* 0x000000030a0f7209 */ /* 0x001fe40007810000 */
[----:B------:R-:W-:Y:S02]  /*14000*/  FSEL R150, R150, -INF , !P1 ;  /* 0xff80000096967808 */ /* 0x000fe40004800000 */
[----:B------:R-:W-:Y:S01]  /*14010*/  LOP3.LUT P1, RZ, R16, 0x200000, RZ, 0xc0, !PT ;  /* 0x0020000010ff7812 */ /* 0x000fe2000782c0ff */
[----:B------:R-:W0:Y:S01]  /*14020*/  SHFL.BFLY PT, R0, R15, 0x1, 0x1f ;  /* 0x0c201f000f007f89 */ /* 0x000e2200000e0000 */
[----:B------:R-:W-:-:S02]  /*14030*/  ISETP.LT.OR P3, PT, R12, 0xd1, P3 ;  /* 0x000000d10c00780c */ /* 0x000fc40001f61670 */
        /* <DEDUP_REMOVED lines=10> */
[----:B------:R-:W-:Y:S02]  /*140e0*/  FSEL R102, R102, -INF , !P5 ;  /* 0xff80000066667808 */ /* 0x000fe40006800000 */
[----:B------:R-:W-:-:S02]  /*140f0*/  FSEL R122, R122, -INF , !P1 ;  /* 0xff8000007a7a7808 */ /* 0x000fc40004800000 */
        /* <DEDUP_REMOVED lines=180> */
[----:B------:R0:W-:Y:S01]  /*14c40*/  MUFU.EX2 R103, R193 ;  /* 0x000000c100677308 */ /* 0x0001e20000000800 */
        /* <DEDUP_REMOVED lines=54> */
[----:B------:R-:W-:Y:S01]  /*14fb0*/  FMNMX.FTZ R109, R99, R108, !PT ;  /* 0x0000006c636d7209 */ /* 0x000fe20007810000 */
[--C-:B------:R-:W-:Y:S01]  /*14fc0*/  FFMA.FTZ R108, R112, UR42, -R0.reuse ;  /* 0x0000002a706c7c23 */ /* 0x100fe20008010800 */
[----:B------:R-:W-:-:S02]  /*14fd0*/  FFMA.FTZ R112, R116, UR42, -R0 ;  /* 0x0000002a74707c23 */ /* 0x000fc40008010800 */
[----:B------:R-:W-:-:S03]  /*14fe0*/  FMNMX.FTZ R109, R102, R109, !PT ;  /* 0x0000006d666d7209 */ /* 0x000fc60007810000 */
[----:B------:R-:W-:Y:S01]  /*14ff0*/  MUFU.EX2 R153, R153 ;  /* 0x0000009900997308 */ /* 0x000fe20000000800 */
[----:B------:R-:W-:Y:S01]  /*15000*/  FMNMX.FTZ R188, R12, R109, !PT ;  /* 0x0000006d0cbc7209 */ /* 0x000fe20007810000 */
[--C-:B------:R-:W-:Y:S01]  /*15010*/  FFMA.FTZ R109, R113, UR42, -R0.reuse ;  /* 0x0000002a716d7c23 */ /* 0x100fe20008010800 */
[----:B------:R-:W-:-:S01]  /*15020*/  FFMA.FTZ R113, R117, UR42, -R0 ;  /* 0x0000002a75717c23 */ /* 0x000fc20008010800 */
[----:B------:R-:W-:Y:S01]  /*15030*/  FFMA.FTZ R117, R101, UR42, -R0 ;  /* 0x0000002a65757c23 */ /* 0x000fe20008010800 */
[----:B------:R-:W-:Y:S01]  /*15040*/  IMAD.U32 R101, RZ, RZ, UR42 ;  /* 0x0000002aff657e24 */ /* 0x000fe2000f8e00ff */
[----:B------:R-:W2:Y:S02]  /*15050*/  SHFL.BFLY PT, R189, R188, 0x2, 0x1f ;  /* 0x0c401f00bcbd7f89 */ /* 0x000ea400000e0000 */
[----:B------:R-:W-:Y:S08]  /*15060*/  MUFU.EX2 R156, R156 ;  /* 0x0000009c009c7308 */ /* 0x000ff00000000800 */
[----:B------:R-:W-:Y:S08]  /*15070*/  MUFU.EX2 R157, R157 ;  /* 0x0000009d009d7308 */ /* 0x000ff00000000800 */
[----:B------:R-:W-:Y:S01]  /*15080*/  MUFU.EX2 R160, R160 ;  /* 0x000000a000a07308 */ /* 0x000fe20000000800 */
[----:B--2---:R-:W-:-:S02]  /*15090*/  FMNMX.FTZ R189, R188, R189, !PT ;  /* 0x000000bdbcbd7209 */ /* 0x004fc40007810000 */
[----:B------:R-:W-:-:S05]  /*150a0*/  FSEL R188, R3, RZ, P1 ;  /* 0x000000ff03bc7208 */ /* 0x000fca0000800000 */
[----:B------:R-:W-:Y:S01]  /*150b0*/  MUFU.EX2 R161, R161 ;  /* 0x000000a100a17308 */ /* 0x000fe20000000800 */
[----:B------:R-:W2:Y:S01]  /*150c0*/  SHFL.BFLY PT, R116, R189, 0x1, 0x1f ;  /* 0x0c201f00bd747f89 */ /* 0x000ea200000e0000 */
[----:B------:R-:W-:-:S06]  /*150d0*/  FADD.FTZ R188, -R188, R9 ;  /* 0x00000009bcbc7221 */ /* 0x000fcc0000010100 */
[----:B------:R-:W-:Y:S08]  /*150e0*/  MUFU.EX2 R9, R117 ;  /* 0x0000007500097308 */ /* 0x000ff00000000800 */
[----:B------:R-:W-:Y:S08]  /*150f0*/  MUFU.EX2 R164, R164 ;  /* 0x000000a400a47308 */ /* 0x000ff00000000800 */
[----:B------:R-:W-:Y:S01]  /*15100*/  MUFU.EX2 R165, R165 ;  /* 0x000000a500a57308 */ /* 0x000fe20000000800 */
[----:B--2---:R-:W-:Y:S01]  /*15110*/  FMNMX.FTZ R0, R189, R116, !PT ;  /* 0x00000074bd007209 */ /* 0x004fe20007810000 */
[----:B------:R-:W-:-:S03]  /*15120*/  FMUL.FTZ R116, R188, UR42 ;  /* 0x0000002abc747c20 */ /* 0x000fc60008410000 */
[C---:B------:R-:W-:Y:S01]  /*15130*/  FSETP.NEU.FTZ.AND P1, PT, R0.reuse, -INF , PT ;  /* 0xff8000000000780b */ /* 0x040fe20003f3d000 */
[----:B------:R-:W-:-:S02]  /*15140*/  FFMA.FTZ R101, R0, R101, -8 ;  /* 0xc100000000657423 */ /* 0x000fc40000010065 */
[----:B------:R-:W-:Y:S03]  /*15150*/  MUFU.EX2 R136, R136 ;  /* 0x0000008800887308 */ /* 0x000fe60000000800 */
[----:B------:R-:W-:-:S05]  /*15160*/  FSEL R101, R101, RZ, P1 ;  /* 0x000000ff65657208 */ /* 0x000fca0000800000 */
[----:B------:R-:W2:Y:S01]  /*15170*/  MUFU.EX2 R116, R116 ;  /* 0x0000007400747308 */ /* 0x000ea20000000800 */
[----:B0-----:R-:W-:-:S01]  /*15180*/  FFMA.FTZ R193, R190, UR42, -R101 ;  /* 0x0000002abec17c23 */ /* 0x001fc20008010865 */
[--C-:B------:R-:W-:Y:S01]  /*15190*/  FFMA.FTZ R190, R191, UR42, -R101.reuse ;  /* 0x0000002abfbe7c23 */ /* 0x100fe20008010865 */
[----:B------:R-:W-:Y:S01]  /*151a0*/  FSEL R191, R0, RZ, P1 ;  /* 0x000000ff00bf7208 */ /* 0x000fe20000800000 */
[--C-:B------:R-:W-:Y:S01]  /*151b0*/  FFMA.FTZ R188, R11, UR42, -R101.reuse ;  /* 0x0000002a0bbc7c23 */ /* 0x100fe20008010865 */
[----:B------:R-:W-:-:S01]  /*151c0*/  FFMA.FTZ R11, R187, UR42, -R101 ;  /* 0x0000002abb0b7c23 */ /* 0x000fc20008010865 */
[--C-:B------:R-:W-:Y:S01]  /*151d0*/  FFMA.FTZ R187, R194, UR42, -R101.reuse ;  /* 0x0000002ac2bb7c23 */ /* 0x100fe20008010865 */
[----:B-1----:R-:W-:-:S01]  /*151e0*/  FFMA.FTZ R192, R195, UR42, -R101 ;  /* 0x0000002ac3c07c23 */ /* 0x002fc20008010865 */
[----:B------:R-:W-:Y:S01]  /*151f0*/  FADD.FTZ R191, -R191, R8 ;  /* 0x00000008bfbf7221 */ /* 0x000fe20000010100 */
[----:B------:R0:W-:Y:S01]  /*15200*/  MUFU.EX2 R117, R193 ;  /* 0x000000c100757308 */ /* 0x0001e20000000800 */
        /* <DEDUP_REMOVED lines=58> */
[----:B------:R-:W-:-:S05]  /*155b0*/  FFMA.FTZ R12, R12, UR42, -R101 ;  /* 0x0000002a0c0c7c23 */ /* 0x000fca0008010865 */
        /* <DEDUP_REMOVED lines=70> */
[----:B------:R-:W-:-:S03]  /*15a20*/  FADD.FTZ R150, R8, R193 ;  /* 0x000000c108967221 */ /* 0x000fc60000010000 */
        /* <DEDUP_REMOVED lines=78> */
[--C-:B------:R-:W-:Y:S01]  /*15f10*/  FFMA.FTZ R98, R99, UR42, -R101.reuse ;  /* 0x0000002a63627c23 */ /* 0x100fe20008010865 */
[----:B------:R-:W-:-:S05]  /*15f20*/  FFMA.FTZ R99, R102, UR42, -R101 ;  /* 0x0000002a66637c23 */ /* 0x000fca0008010865 */
        /* <DEDUP_REMOVED lines=35> */
[----:B------:R-:W-:Y:S01]  /*16160*/  FADD.FTZ R6, R9, R102 ;  /* 0x0000006609067221 */ /* 0x000fe20000010000 */
[----:B-1----:R-:W-:-:S01]  /*16170*/  FADD.FTZ R5, R12, R5 ;  /* 0x000000050c057221 */ /* 0x002fc20000010000 */
[----:B------:R-:W-:Y:S06]  /*16180*/  @!P0 BRA `(.L_x_7088) ;  /* 0x0000000000048947 */ /* 0x000fec0003800000 */
[----:B------:R-:W-:Y:S01]  /*16190*/  BPT.TRAP 0x1 ;  /* 0x000000040000795c */ /* 0x000fe20000300000 */
.L_x_7088:
        /* <DEDUP_REMOVED lines=131> */
[----:B------:R-:W-:-:S05]  /*169d0*/  UMOV UR51, UR56 ;  /* 0x0000003800337c82 */ /* 0x000fca0008000000 */
.L_x_7071:
[----:B------:R-:W-:Y:S06]  /*169e0*/  BAR.ARV 0x8, 0x180 ;  /* 0x0206000000007b1d */ /* 0x000fec0000002000 */
[----:B------:R-:W-:Y:S05]  /*169f0*/  @!P0 BRA `(.L_x_7090) ;  /* 0x0000000000048947 */ /* 0x000fea0003800000 */
[----:B------:R-:W-:Y:S01]  /*16a00*/  BPT.TRAP 0x1 ;  /* 0x000000040000795c */ /* 0x000fe20000300000 */
.L_x_7090:
[----:B------:R-:W-:Y:S01]  /*16a10*/  ULEA UR4, UR51, UR41, 0x3 ;  /* 0x0000002933047291 */ /* 0x000fe2000f8e183f */
[----:B------:R-:W-:-:S05]  /*16a20*/  IMAD.U32 R4, RZ, RZ, UR50 ;  /* 0x00000032ff047e24 */ /* 0x000fca000f8e00ff */
[----:B------:R-:W-:-:S04]  /*16a30*/  SHF.L.U32 R4, R4, 0x1f, RZ ;  /* 0x0000001f04047819 */ /* 0x000fc800000006ff */
[----:B------:R0:W1:Y:S01]  /*16a40*/  SYNCS.PHASECHK.TRANS64.TRYWAIT P1, [UR4+0x2e850], R4 ;  /* 0x02e85004ff0075a7 */ /* 0x0000620008020144 */
[----:B------:R-:W-:Y:S05]  /*16a50*/  @!P0 BRA `(.L_x_7091) ;  /* 0x0000000000048947 */ /* 0x000fea0003800000 */
[----:B------:R-:W-:Y:S01]  /*16a60*/  BPT.TRAP 0x1 ;  /* 0x000000040000795c */ /* 0x000fe20000300000 */
.L_x_7091:
[----:B-1----:R-:W-:Y:S05]  /*16a70*/  @P1 BRA `(.L_x_7092) ;  /* 0x0000000000081947 */ /* 0x002fea0003800000 */
[----:B------:R-:W1:Y:S02]  /*16a80*/  SYNCS.PHASECHK.TRANS64.TRYWAIT P1, [UR4+0x2e850], R4 ;  /* 0x02e85004ff0075a7 */ /* 0x000e640008020144 */
[----:B-1----:R-:W-:Y:S05]  /*16a90*/  @!P1 BRA `(.L_x_7093) ;  /* 0x000000b400889947 */ /* 0x002fea0003800000 */
.L_x_7092:
        /* <DEDUP_REMOVED lines=12> */
[----:B------:R-:W-:Y:S02]  /*16b60*/  @UP0 USHF.R.S32.HI UR8, URZ, 0x1f, UR49 ;  /* 0x0000001f3f080899 */ /* 0x000fe40008011431 */
[----:B------:R-:W-:Y:S01]  /*16b70*/  UMOV UR6, UR5 ;  /* 0x0000000500067c82 */ /* 0x000fe20008000000 */
[----:B------:R-:W-:Y:S01]  /*16b80*/  @UP0 ULDC.64 UR12, c[0x0][0x9c8] ;  /* 0x00027200000c0ab9 */ /* 0x000fe20000000a00 */
[----:B------:R-:W-:Y:S01]  /*16b90*/  QGMMA.64x128x32.F32.E4M3.E4M3 R24, R224, gdesc[UR4], R24, gsb0 ;  /* 0x01e00004e0187df3 */ /* 0x000fe20008000818 */
[----:B------:R-:W-:Y:S01]  /*16ba0*/  UIADD3 UR6, UR5, 0x100, URZ ;  /* 0x0000010005067890 */ /* 0x000fe2000fffe03f */
[----:B------:R-:W-:Y:S01]  /*16bb0*/  UMOV UR7, 0xc0000010 ;  /* 0xc000001000077882 */ /* 0x000fe20000000000 */
[----:B------:R-:W-:-:S04]  /*16bc0*/  @UP0 UIMAD UR8, UR8, UR12, URZ ;  /* 0x0000000c080802a4 */ /* 0x000fc8000f8e023f */
[----:B------:R-:W-:Y:S01]  /*16bd0*/  @UP0 UIMAD UR8, UR49, UR13, UR8 ;  /* 0x0000000d310802a4 */ /* 0x000fe2000f8e0208 */
        /* <DEDUP_REMOVED lines=13> */
[----:B------:R-:W-:-:S04]  /*16cb0*/  @UP0 UIMAD.WIDE.U32 UR6, UR49, UR12, URZ ;  /* 0x0000000c310602a5 */ /* 0x000fc8000f8e003f */
[----:B------:R-:W-:-:S03]  /*16cc0*/  @UP0 UIADD3 UR7, UR7, UR8, URZ ;  /* 0x0000000807070290 */ /* 0x000fc6000fffe03f */
[----:B------:R-:W-:Y:S02]  /*16cd0*/  @UP0 ULDC.64 UR8, c[0x0][0x9d0] ;  /* 0x0002740000080ab9 */ /* 0x000fe40000000a00 */
[----:B------:R-:W-:-:S04]  /*16ce0*/  @UP0 UIMAD.WIDE.U32 UR6, UR43, UR8, UR6 ;  /* 0x000000082b0602a5 */ /* 0x000fc8000f8e0006 */
[----:B------:R-:W-:Y:S02]  /*16cf0*/  @UP0 UIMAD UR7, UR43, UR9, UR7 ;  /* 0x000000092b0702a4 */ /* 0x000fe4000f8e0207 */
[----:B------:R-:W-:-:S04]  /*16d00*/  @UP0 ULEA UR8, UP1, UR6, UR10, 0x2 ;  /* 0x0000000a06080291 */ /* 0x000fc8000f82103f */
[----:B------:R-:W-:Y:S02]  /*16d10*/  @UP0 ULEA.HI.X UR9, UR6, UR11, UR7, 0x2, UP1 ;  /* 0x0000000b06090291 */ /* 0x000fe400088f1407 */
[----:B------:R-:W-:Y:S01]  /*16d20*/  UIADD3 UR6, UR5, 0x400, URZ ;  /* 0x0000040005067890 */ /* 0x000fe2000fffe03f */
[----:B------:R-:W-:Y:S01]  /*16d30*/  IMAD.U32 R8, RZ, RZ, UR8 ;  /* 0x00000008ff087e24 */ /* 0x000fe2000f8e00ff */
[----:B------:R-:W-:Y:S02]  /*16d40*/  UMOV UR7, 0xc0000010 ;  /* 0xc000001000077882 */ /* 0x000fe40000000000 */
[----:B------:R-:W-:-:S05]  /*16d50*/  IMAD.U32 R9, RZ, RZ, UR9 ;  /* 0x00000009ff097e24 */ /* 0x000fca000f8e00ff */
[----:B------:R0:W2:Y:S01]  /*16d60*/  @P1 LDG.E R4, desc[UR52][R8.64] ;  /* 0x0000003408041981 */ /* 0x0000a2000c1e1900 */
[----:B------:R-:W-:Y:S02]  /*16d70*/  WARPGROUP.DEPBAR.LE gsb0, 0x0 ;  /* 0x00008000000079c5 */ /* 0x000fe40000010000 */
[----:B------:R-:W-:-:S06]  /*16d80*/  WARPGROUP.ARRIVE ;  /* 0x00000000000079c5 */ /* 0x000fcc0000000000 */
[----:B------:R-:W-:Y:S01]  /*16d90*/  QGMMA.64x128x32.F32.E4M3.E4M3 R24, R208, gdesc[UR4], R24, gsb0 ;  /* 0x01e00004d0187df3 */ /* 0x000fe20008000818 */
[----:B------:R-:W-:Y:S01]  /*16da0*/  UIADD3 UR6, UR5, 0x500, URZ ;  /* 0x0000050005067890 */ /* 0x000fe2000fffe03f */
[----:B------:R-:W-:Y:S01]  /*16db0*/  UMOV UR7, 0xc0000010 ;  /* 0xc000001000077882 */ /* 0x000fe20000000000 */
[----:B------:R-:W1:Y:S04]  /*16dc0*/  SHFL.BFLY PT, R7, R6, 0x2, 0x1f ;  /* 0x0c401f0006077f89 */ /* 0x000e6800000e0000 */
[----:B------:R-:W3:Y:S01]  /*16dd0*/  SHFL.BFLY PT, R10, R5, 0x2, 0x1f ;  /* 0x0c401f00050a7f89 */ /* 0x000ee200000e0000 */
[----:B------:R-:W-:Y:S02]  /*16de0*/  WARPGROUP.DEPBAR.LE gsb0, 0x0 ;  /* 0x00008000000079c5 */ /* 0x000fe40000010000 */
[----:B------:R-:W-:-:S06]  /*16df0*/  WARPGROUP.ARRIVE ;  /* 0x00000000000079c5 */ /* 0x000fcc0000000000 */
[----:B------:R-:W-:Y:S01]  /*16e00*/  QGMMA.64x128x32.F32.E4M3.E4M3 R24, R204, gdesc[UR4], R24, gsb0 ;  /* 0x01e00004cc187df3 */ /* 0x000fe20008000818 */
[----:B------:R-:W-:Y:S01]  /*16e10*/  UIADD3 UR6, UR5, 0x600, URZ ;  /* 0x0000060005067890 */ /* 0x000fe2000fffe03f */
[----:B------:R-:W-:Y:S01]  /*16e20*/  UMOV UR7, 0xc0000010 ;  /* 0xc000001000077882 */ /* 0x000fe20000000000 */
[----:B-1----:R-:W-:-:S01]  /*16e30*/  FADD.FTZ R7, R7, R6 ;  /* 0x0000000607077221 */ /* 0x002fc20000010000 */
[----:B---3--:R-:W-:-:S04]  /*16e40*/  FADD.FTZ R10, R10, R5 ;  /* 0x000000050a0a7221 */ /* 0x008fc80000010000 */
[----:B0-----:R-:W0:Y:S04]  /*16e50*/  SHFL.BFLY PT, R8, R7, 0x1, 0x1f ;  /* 0x0c201f0007087f89 */ /* 0x001e2800000e0000 */
[----:B------:R-:W1:Y:S01]  /*16e60*/  SHFL.BFLY PT, R9, R10, 0x1, 0x1f ;  /* 0x0c201f000a097f89 */ /* 0x000e6200000e0000 */
[----:B------:R-:W-:Y:S02]  /*16e70*/  IMAD.MOV.U32 R5, RZ, RZ, RZ ;  /* 0x000000ffff057224 */ /* 0x000fe400078e00ff */
[----:B0-----:R-:W-:Y:S01]  /*16e80*/  FADD.FTZ R11, R7, R8 ;  /* 0x00000008070b7221 */ /* 0x001fe20000010000 */
        /* <DEDUP_REMOVED lines=30> */
.L_x_7094:
        /* <DEDUP_REMOVED lines=74> */
.L_x_7020:
[----:B------:R-:W0:Y:S01]  /*17510*/  S2R R3, SR_CgaCtaId ;  /* 0x0000000000037919 */ /* 0x000e220000008800 */
[----:B------:R-:W-:Y:S01]  /*17520*/  MOV R14, 0x400 ;  /* 0x00000400000e7802 */ /* 0x000fe20000000f00 */
[----:B------:R-:W-:Y:S01]  /*17530*/  UISETP.NE.AND UP0, UPT, UR46, URZ, UPT ;  /* 0x0000003f2e00728c */ /* 0x000fe2000bf05270 */
[----:B------:R-:W-:Y:S01]  /*17540*/  SHF.R.S32.HI R18, RZ, 0x1f, R229 ;  /* 0x0000001fff127819 */ /* 0x000fe200000114e5 */
[----:B------:R-:W-:Y:S03]  /*17550*/  BAR.SYNC.DEFER_BLOCKING 0x5, 0x180 ;  /* 0x0146000000007b1d */ /* 0x000fe60000010000 */
[----:B------:R-:W-:-:S03]  /*17560*/  LEA.HI R17, R18, R229, RZ, 0x3 ;  /* 0x000000e512117211 */ /* 0x000fc600078f18ff */
[----:B------:R-:W-:Y:S01]  /*17570*/  BSSY B0, `(.L_x_7095) ;  /* 0x00003de000007945 */ /* 0x000fe20003800000 */
[----:B------:R-:W-:Y:S02]  /*17580*/  LOP3.LUT R0, R17, 0xfffffff8, RZ, 0xc0, !PT ;  /* 0xfffffff811007812 */ /* 0x000fe400078ec0ff */
[----:B------:R-:W-:-:S03]  /*17590*/  @!UP0 ULDC UR46, c[0x0][0xad4] ;  /* 0x0002b500002e8ab9 */ /* 0x000fc60000000800 */
[----:B------:R-:W-:Y:S01]  /*175a0*/  IMAD.IADD R15, R229, 0x1, -R0 ;  /* 0x00000001e50f7824 */ /* 0x000fe200078e0a00 */
[----:B0-----:R-:W-:-:S03]  /*175b0*/  LEA R14, R3, R14, 0x18 ;  /* 0x0000000e030e7211 */ /* 0x001fc600078ec0ff */
[----:B------:R-:W-:Y:S02]  /*175c0*/  IMAD.SHL.U32 R3, R15, 0x8, RZ ;  /* 0x000000080f037824 */ /* 0x000fe400078e00ff */
[----:B------:R-:W0:Y:S02]  /*175d0*/  LDS.128 R4, [R14+0x2e8d0] ;  /* 0x02e8d0000e047984 */ /* 0x000e240000000c00 */
[----:B------:R-:W-:Y:S01]  /*175e0*/  VIADD R0, R3, 0x40 ;  /* 0x0000004003007836 */ /* 0x000fe20000000000 */
[----:B0-----:R-:W-:Y:S02]  /*175f0*/  R2UR UR5, R5 ;  /* 0x00000000050572ca */ /* 0x001fe400000e0000 */
[----:B------:R-:W-:Y:S02]  /*17600*/  R2UR UR6, R6 ;  /* 0x00000000060672ca */ /* 0x000fe400000e0000 */
[----:B------:R-:W-:Y:S01]  /*17610*/  R2UR UR49, R7 ;  /* 0x00000000073172ca */ /* 0x000fe200000e0000 */
[----:B------:R-:W-:Y:S06]  /*17620*/  BAR.ARV 0x4, 0x180 ;  /* 0x0106000000007b1d */ /* 0x000fec0000002000 */
[----:B------:R-:W-:Y:S08]  /*17630*/  @P0 BRA `(.L_x_7096) ;  /* 0x00000030000c0947 */ /* 0x000ff00003800000 */
[----:B------:R-:W0:Y:S01]  /*17640*/  S2R R8, SR_TID.X ;  /* 0x0000000000087919 */ /* 0x000e220000002100 */
        /* <DEDUP_REMOVED lines=10> */
[----:B------:R-:W-:-:S03]  /*176f0*/  UIMAD.WIDE UR8, UR44, 0x4, UR8 ;  /* 0x000000042c0878a5 */ /* 0x000fc6000f8e0208 */
        /* <DEDUP_REMOVED lines=22> */
[----:B------:R-:W-:Y:S01]  /*17860*/  SEL R60, R59, R58, P0 ;  /* 0x0000003a3b3c7207 */ /* 0x000fe20000000000 */
[----:B------:R-:W-:Y:S01]  /*17870*/  IMAD.WIDE R8, R230, 0x2, R36 ;  /* 0x00000002e6087825 */ /* 0x000fe200078e0224 */
[----:B------:R-:W-:Y:S02]  /*17880*/  SEL R66, R67, R66, P0 ;  /* 0x0000004243427207 */ /* 0x000fe40000000000 */
[----:B------:R-:W-:Y:S02]  /*17890*/  SEL R35, R70, R71, P0 ;  /* 0x0000004746237207 */ /* 0x000fe40000000000 */
[----:B------:R-:W-:-:S02]  /*178a0*/  IADD3 R47, P6, R8, 0x20, RZ ;  /* 0x00000020082f7810 */ /* 0x000fc40007fde0ff */
[----:B------:R-:W-:Y:S02]  /*178b0*/  SEL R56, R71, R70, P0 ;  /* 0x0000004647387207 */ /* 0x000fe40000000000 */
[----:B------:R-:W-:Y:S01]  /*178c0*/  LOP3.LUT R4, R47, 0x380, RZ, 0xc0, !PT ;  /* 0x000003802f047812 */ /* 0x000fe200078ec0ff */
[--C-:B------:R-:W-:Y:S01]  /*178d0*/  IMAD.X R21, RZ, RZ, R9.reuse, P6 ;  /* 0x000000ffff157224 */ /* 0x100fe200030e0609 */
[----:B------:R-:W-:Y:S02]  /*178e0*/  IADD3 R59, P3, R8, 0x4000, RZ ;  /* 0x00004000083b7810 */ /* 0x000fe40007f7e0ff */
[----:B------:R-:W-:Y:S02]  /*178f0*/  SHF.R.U64 R4, R4, 0x3, RZ ;  /* 0x0000000304047819 */ /* 0x000fe400000012ff */
[C---:B------:R-:W-:Y:S01]  /*17900*/  IADD3 R67, P5, R8.reuse, 0x4040, RZ ;  /* 0x0000404008437810 */ /* 0x040fe20007fbe0ff */
[----:B------:R-:W-:Y:S01]  /*17910*/  IMAD.X R93, RZ, RZ, R9, P3 ;  /* 0x000000ffff5d7224 */ /* 0x000fe200018e0609 */
[----:B------:R-:W-:-:S02]  /*17920*/  IADD3 R71, P6, R8, 0x4060, RZ ;  /* 0x0000406008477810 */ /* 0x000fc40007fde0ff */
[----:B------:R-:W-:Y:S01]  /*17930*/  SEL R119, R24, R25, P0 ;  /* 0x0000001918777207 */ /* 0x000fe20000000000 */
[----:B------:R-:W-:Y:S01]  /*17940*/  IMAD.X R95, RZ, RZ, R9, P5 ;  /* 0x000000ffff5f7224 */ /* 0x000fe200028e0609 */
[----:B------:R-:W-:Y:S02]  /*17950*/  SEL R142, R25, R24, P0 ;  /* 0x00000018198e7207 */ /* 0x000fe40000000000 */
[----:B------:R-:W-:Y:S02]  /*17960*/  SEL R107, R48, R49, P0 ;  /* 0x00000031306b7207 */ /* 0x000fe40000000000 */
[----:B------:R-:W-:Y:S02]  /*17970*/  SEL R130, R49, R48, P0 ;  /* 0x0000003031827207 */ /* 0x000fe40000000000 */
[----:B------:R-:W-:Y:S02]  /*17980*/  LOP3.LUT R5, R8, 0x380, RZ, 0xc0, !PT ;  /* 0x0000038008057812 */ /* 0x000fe400078ec0ff */
[----:B------:R-:W-:-:S02]  /*17990*/  LOP3.LUT R20, R4, R47, RZ, 0x3c, !PT ;  /* 0x0000002f04147212 */ /* 0x000fc400078e3cff */
[----:B------:R-:W-:Y:S02]  /*179a0*/  SEL R61, R26, R27, P0 ;  /* 0x0000001b1a3d7207 */ /* 0x000fe40000000000 */
[----:B------:R-:W-:Y:S02]  /*179b0*/  SEL R112, R27, R26, P0 ;  /* 0x0000001a1b707207 */ /* 0x000fe40000000000 */
[----:B------:R-:W-:Y:S02]  /*179c0*/  SEL R49, R42, R43, P0 ;  /* 0x0000002b2a317207 */ /* 0x000fe40000000000 */
[----:B------:R-:W-:Y:S02]  /*179d0*/  SEL R106, R43, R42, P0 ;  /* 0x0000002a2b6a7207 */ /* 0x000fe40000000000 */
[----:B------:R-:W-:Y:S02]  /*179e0*/  LOP3.LUT R4, R59, 0x380, RZ, 0xc0, !PT ;  /* 0x000003803b047812 */ /* 0x000fe400078ec0ff */
[----:B------:R-:W-:-:S02]  /*179f0*/  LOP3.LUT R24, R67, 0x380, RZ, 0xc0, !PT ;  /* 0x0000038043187812 */ /* 0x000fc400078ec0ff */
[----:B------:R-:W-:Y:S02]  /*17a00*/  SEL R43, R50, R51, P0 ;  /* 0x00000033322b7207 */ /* 0x000fe40000000000 */
[----:B------:R-:W-:Y:S02]  /*17a10*/  SEL R104, R51, R50, P0 ;  /* 0x0000003233687207 */ /* 0x000fe40000000000 */
[----:B------:R-:W-:Y:S02]  /*17a20*/  LOP3.LUT R26, R71, 0x380, RZ, 0xc0, !PT ;  /* 0x00000380471a7812 */ /* 0x000fe400078ec0ff */
[----:B------:R-:W-:Y:S02]  /*17a30*/  IADD3 R51, P1, R8, 0x40, RZ ;  /* 0x0000004008337810 */ /* 0x000fe40007f3e0ff */
[----:B------:R-:W-:Y:S02]  /*17a40*/  SEL R113, R44, R45, P0 ;  /* 0x0000002d2c717207 */ /* 0x000fe40000000000 */
[----:B------:R-:W-:-:S02]  /*17a50*/  SEL R136, R45, R44, P0 ;  /* 0x0000002c2d887207 */ /* 0x000fc40000000000 */
[----:B------:R-:W-:Y:S02]  /*17a60*/  SHF.R.U64 R5, R5, 0x3, RZ ;  /* 0x0000000305057819 */ /* 0x000fe400000012ff */
[----:B------:R-:W-:Y:S02]  /*17a70*/  SEL R111, R40, R41, P0 ;  /* 0x00000029286f7207 */ /* 0x000fe40000000000 */
[----:B------:R-:W-:Y:S02]  /*17a80*/  SEL R134, R41, R40, P0 ;  /* 0x0000002829867207 */ /* 0x000fe40000000000 */
[----:B------:R-:W-:Y:S02]  /*17a90*/  SEL R89, R72, R73, P0 ;  /* 0x0000004948597207 */ /* 0x000fe40000000000 */
[----:B------:R-:W-:Y:S02]  /*17aa0*/  SEL R118, R73, R72, P0 ;  /* 0x0000004849767207 */ /* 0x000fe40000000000 */
[----:B------:R-:W-:-:S02]  /*17ab0*/  SEL R45, R54, R55, P0 ;  /* 0x00000037362d7207 */ /* 0x000fc40000000000 */
[----:B------:R-:W-:Y:S02]  /*17ac0*/  SHF.R.U64 R4, R4, 0x3, RZ ;  /* 0x0000000304047819 */ /* 0x000fe400000012ff */
[----:B------:R-:W-:Y:S02]  /*17ad0*/  SHF.R.U64 R24, R24, 0x3, RZ ;  /* 0x0000000318187819 */ /* 0x000fe400000012ff */
[----:B------:R-:W-:Y:S02]  /*17ae0*/  SEL R54, R55, R54, P0 ;  /* 0x0000003637367207 */ /* 0x000fe40000000000 */
[----:B------:R-:W-:Y:S02]  /*17af0*/  SEL R41, R62, R63, P0 ;  /* 0x0000003f3e297207 */ /* 0x000fe40000000000 */
[----:B------:R-:W-:Y:S02]  /*17b00*/  SEL R72, R63, R62, P0 ;  /* 0x0000003e3f487207 */ /* 0x000fe40000000000 */
[----:B------:R-:W-:-:S02]  /*17b10*/  SHF.R.U64 R26, R26, 0x3, RZ ;  /* 0x000000031a1a7819 */ /* 0x000fc400000012ff */
[C---:B------:R-:W-:Y:S02]  /*17b20*/  IADD3 R55, P2, R8.reuse, 0x60, RZ ;  /* 0x0000006008377810 */ /* 0x040fe40007f5e0ff */
[----:B------:R-:W-:Y:S02]  /*17b30*/  IADD3 R63, P4, R8, 0x4020, RZ ;  /* 0x00004020083f7810 */ /* 0x000fe40007f9e0ff */
[----:B------:R-:W-:Y:S01]  /*17b40*/  LOP3.LUT R6, R51, 0x380, RZ, 0xc0, !PT ;  /* 0x0000038033067812 */ /* 0x000fe200078ec0ff */
[--C-:B------:R-:W-:Y:S01]  /*17b50*/  IMAD.X R11, RZ, RZ, R9.reuse, P2 ;  /* 0x000000ffff0b7224 */ /* 0x100fe200010e0609 */
[----:B------:R-:W-:Y:S01]  /*17b60*/  LOP3.LUT R8, R5, R8, RZ, 0x3c, !PT ;  /* 0x0000000805087212 */ /* 0x000fe200078e3cff */
[--C-:B------:R-:W-:Y:S01]  /*17b70*/  IMAD.X R5, RZ, RZ, R9.reuse, P6 ;  /* 0x000000ffff057224 */ /* 0x100fe200030e0609 */
[----:B------:R-:W-:Y:S01]  /*17b80*/  LOP3.LUT R92, R4, R59, RZ, 0x3c, !PT ;  /* 0x0000003b045c7212 */ /* 0x000fe200078e3cff */
[----:B------:R-:W-:Y:S01]  /*17b90*/  IMAD.X R7, RZ, RZ, R9, P4 ;  /* 0x000000ffff077224 */ /* 0x000fe200020e0609 */
[----:B------:R-:W-:-:S02]  /*17ba0*/  LOP3.LUT R94, R24, R67, RZ, 0x3c, !PT ;  /* 0x00000043185e7212 */ /* 0x000fc400078e3cff */
[----:B------:R-:W-:Y:S02]  /*17bb0*/  LOP3.LUT R4, R26, R71, RZ, 0x3c, !PT ;  /* 0x000000471a047212 */ /* 0x000fe400078e3cff */
[----:B------:R-:W-:Y:S02]  /*17bc0*/  SHF.R.U64 R6, R6, 0x3, RZ ;  /* 0x0000000306067819 */ /* 0x000fe400000012ff */
[----:B------:R-:W-:Y:S02]  /*17bd0*/  SEL R99, R64, R65, P0 ;  /* 0x0000004140637207 */ /* 0x000fe40000000000 */
[----:B------:R-:W-:Y:S02]  /*17be0*/  SEL R122, R65, R64, P0 ;  /* 0x00000040417a7207 */ /* 0x000fe40000000000 */
[----:B------:R-:W-:Y:S02]  /*17bf0*/  SEL R101, R68, R69, P0 ;  /* 0x0000004544657207 */ /* 0x000fe40000000000 */
[----:B------:R-:W-:-:S02]  /*17c00*/  SEL R124, R69, R68, P0 ;  /* 0x00000044457c7207 */ /* 0x000fc40000000000 */
[----:B------:R-:W-:Y:S02]  /*17c10*/  SEL R65, R30, R31, P0 ;  /* 0x0000001f1e417207 */ /* 0x000fe40000000000 */
[----:B------:R-:W-:Y:S02]  /*17c20*/  SEL R114, R31, R30, P0 ;  /* 0x0000001e1f727207 */ /* 0x000fe40000000000 */
[----:B------:R-:W-:Y:S02]  /*17c30*/  MOV R94, R94 ;  /* 0x0000005e005e7202 */ /* 0x000fe40000000f00 */
[----:B------:R-:W-:Y:S02]  /*17c40*/  SEL R69, R80, R81, P0 ;  /* 0x0000005150457207 */ /* 0x000fe40000000000 */
[----:B------:R-:W-:Y:S01]  /*17c50*/  SEL R116, R81, R80, P0 ;  /* 0x0000005051747207 */ /* 0x000fe20000000000 */
[----:B------:R-:W-:Y:S01]  /*17c60*/  IMAD.X R81, RZ, RZ, R9, P1 ;  /* 0x000000ffff517224 */ /* 0x000fe200008e0609 */
[----:B------:R-:W-:-:S02]  /*17c70*/  SEL R30, R87, R86, P0 ;  /* 0x00000056571e7207 */ /* 0x000fc40000000000 */
[----:B------:R-:W-:Y:S02]  /*17c80*/  LOP3.LUT R10, R55, 0x380, RZ, 0xc0, !PT ;  /* 0x00000380370a7812 */ /* 0x000fe400078ec0ff */
[----:B------:R-:W-:Y:S02]  /*17c90*/  MOV R95, R4 ;  /* 0x00000004005f7202 */ /* 0x000fe40000000f00 */
[----:B------:R-:W-:Y:S02]  /*17ca0*/  SEL R121, R28, R29, P0 ;  /* 0x0000001d1c797207 */ /* 0x000fe40000000000 */
[----:B------:R-:W-:Y:S02]  /*17cb0*/  SEL R144, R29, R28, P0 ;  /* 0x0000001c1d907207 */ /* 0x000fe40000000000 */
[----:B------:R-:W-:Y:S02]  /*17cc0*/  SEL R27, R86, R87, P0 ;  /* 0x00000057561b7207 */ /* 0x000fe40000000000 */
[----:B------:R-:W-:-:S02]  /*17cd0*/  LOP3.LUT R80, R6, R51, RZ, 0x3c, !PT ;  /* 0x0000003306507212 */ /* 0x000fc400078e3cff */
[----:B------:R-:W-:Y:S02]  /*17ce0*/  SEL R29, R74, R75, P0 ;  /* 0x0000004b4a1d7207 */ /* 0x000fe40000000000 */
[----:B------:R-:W-:Y:S02]  /*17cf0*/  LOP3.LUT R6, R63, 0x380, RZ, 0xc0, !PT ;  /* 0x000003803f067812 */ /* 0x000fe400078ec0ff */
[----:B------:R-:W-:Y:S02]  /*17d00*/  SEL R25, R82, R83, P0 ;  /* 0x0000005352197207 */ /* 0x000fe40000000000 */
[----:B------:R-:W-:Y:S02]  /*17d10*/  SEL R40, R83, R82, P0 ;  /* 0x0000005253287207 */ /* 0x000fe40000000000 */
[----:B------:R-:W-:Y:S02]  /*17d20*/  SHF.R.U64 R10, R10, 0x3, RZ ;  /* 0x000000030a0a7819 */ /* 0x000fe400000012ff */
[----:B------:R-:W-:-:S02]  /*17d30*/  MOV R83, R20 ;  /* 0x0000001400537202 */ /* 0x000fc40000000f00 */
[----:B------:R-:W-:Y:S02]  /*17d40*/  SHF.R.U64 R6, R6, 0x3, RZ ;  /* 0x0000000306067819 */ /* 0x000fe400000012ff */
[----:B------:R-:W-:Y:S02]  /*17d50*/  LOP3.LUT R10, R10, R55, RZ, 0x3c, !PT ;  /* 0x000000370a0a7212 */ /* 0x000fe400078e3cff */
[----:B------:R-:W-:Y:S02]  /*17d60*/  SEL R91, R84, R85, P0 ;  /* 0x00000055545b7207 */ /* 0x000fe40000000000 */
[----:B------:R-:W-:Y:S02]  /*17d70*/  SEL R96, R85, R84, P0 ;  /* 0x0000005455607207 */ /* 0x000fe40000000000 */
[----:B------:R-:W-:Y:S02]  /*17d80*/  LOP3.LUT R6, R6, R63, RZ, 0x3c, !PT ;  /* 0x0000003f06067212 */ /* 0x000fe400078e3cff */
[----:B------:R-:W-:-:S02]  /*17d90*/  SEL R73, R76, R77, P0 ;  /* 0x0000004d4c497207 */ /* 0x000fc40000000000 */
[----:B------:R-:W-:Y:S02]  /*17da0*/  SEL R31, R78, R79, P0 ;  /* 0x0000004f4e1f7207 */ /* 0x000fe40000000000 */
[----:B------:R-:W-:Y:S02]  /*17db0*/  SEL R120, R77, R76, P0 ;  /* 0x0000004c4d787207 */ /* 0x000fe40000000000 */
[----:B------:R-:W-:Y:S02]  /*17dc0*/  MOV R80, R80 ;  /* 0x0000005000507202 */ /* 0x000fe40000000f00 */
[----:B------:R-:W-:Y:S02]  /*17dd0*/  SEL R44, R75, R74, P0 ;  /* 0x0000004a4b2c7207 */ /* 0x000fe40000000000 */
[----:B------:R-:W-:Y:S02]  /*17de0*/  SEL R50, R79, R78, P0 ;  /* 0x0000004e4f327207 */ /* 0x000fe40000000000 */
[----:B------:R-:W-:-:S02]  /*17df0*/  MOV R81, R10 ;  /* 0x0000000a00517202 */ /* 0x000fc40000000f00 */
[----:B------:R-:W-:Y:S02]  /*17e00*/  MOV R92, R92 ;  /* 0x0000005c005c7202 */ /* 0x000fe40000000f00 */
[----:B------:R-:W-:Y:S02]  /*17e10*/  MOV R82, R8 ;  /* 0x0000000800527202 */ /* 0x000fe40000000f00 */
[----:B------:R-:W-:Y:S02]  /*17e20*/  MOV R93, R6 ;  /* 0x00000006005d7202 */ /* 0x000fe40000000f00 */
[----:B--2---:R-:W-:Y:S01]  /*17e30*/  LOP3.LUT R5, R88, 0x2, RZ, 0x3c, !PT ;  /* 0x0000000258057812 */ /* 0x004fe200078e3cff */
        /* <DEDUP_REMOVED lines=27> */
[----:B------:R-:W1:Y:S04]  /*17ff0*/  SHFL.IDX PT, R39, R132, R5, 0x1c1f ;  /* 0x001c1f0584277589 */ /* 0x000e6800000e0000 */
[----:B------:R-:W2:Y:S04]  /*18000*/  SHFL.IDX PT, R75, R126, R5, 0x1c1f ;  /* 0x001c1f057e4b7589 */ /* 0x000ea800000e0000 */
[----:B------:R-:W-:Y:S04]  /*18010*/  SHFL.IDX PT, R79, R122, R5, 0x1c1f ;  /* 0x001c1f057a4f7589 */ /* 0x000fe800000e0000 */
[----:B------:R0:W-:Y:S04]  /*18020*/  SHFL.IDX PT, R51, R54, R5, 0x1c1f ;  /* 0x001c1f0536337589 */ /* 0x0001e800000e0000 */
[----:B------:R-:W-:Y:S04]  /*18030*/  SHFL.IDX PT, R58, R115, R88, 0x1c1f ;  /* 0x001c1f58733a7589 */ /* 0x000fe800000e0000 */
[----:B------:R3:W-:Y:S01]  /*18040*/  SHFL.IDX PT, R70, R41, R88, 0x1c1f ;  /* 0x001c1f5829467589 */ /* 0x0007e200000e0000 */
[----:B0-----:R-:W-:-:S03]  /*18050*/  SEL R54, R52, R53, P0 ;  /* 0x0000003534367207 */ /* 0x001fc60000000000 */
[----:B------:R-:W-:Y:S01]  /*18060*/  SHFL.IDX PT, R59, R138, R5, 0x1c1f ;  /* 0x001c1f058a3b7589 */ /* 0x000fe200000e0000 */
[----:B-1----:R-:W-:Y:S02]  /*18070*/  SEL R67, R10, R39, P0 ;  /* 0x000000270a437207 */ /* 0x002fe40000000000 */
[----:B------:R-:W-:Y:S01]  /*18080*/  SEL R52, R53, R52, P0 ;  /* 0x0000003435347207 */ /* 0x000fe20000000000 */
[----:B------:R2:W-:Y:S01]  /*18090*/  SHFL.IDX PT, R77, R72, R5, 0x1c1f ;  /* 0x001c1f05484d7589 */ /* 0x0005e200000e0000 */
[----:B---3--:R-:W-:-:S03]  /*180a0*/  SEL R41, R32, R35, P0 ;  /* 0x0000002320297207 */ /* 0x008fc60000000000 */
[----:B------:R-:W-:Y:S04]  /*180b0*/  SHFL.IDX PT, R4, R121, R88, 0x1c1f ;  /* 0x001c1f5879047589 */ /* 0x000fe800000e0000 */
[----:B------:R-:W-:Y:S01]  /*180c0*/  SHFL.IDX PT, R6, R117, R88, 0x1c1f ;  /* 0x001c1f5875067589 */ /* 0x000fe200000e0000 */
[----:B--2---:R-:W-:-:S03]  /*180d0*/  SEL R72, R74, R75, P0 ;  /* 0x0000004b4a487207 */ /* 0x004fc60000000000 */
        /* <DEDUP_REMOVED lines=12> */
[----:B------:R-:W2:Y:S01]  /*181a0*/  SHFL.IDX PT, R7, R144, R5, 0x1c1f ;  /* 0x001c1f0590077589 */ /* 0x000ea200000e0000 */
[----:B0-----:R-:W-:-:S03]  /*181b0*/  SEL R31, R26, R27, P0 ;  /* 0x0000001b1a1f7207 */ /* 0x001fc60000000000 */
[----:B------:R-:W0:Y:S01]  /*181c0*/  SHFL.IDX PT, R63, R134, R5, 0x1c1f ;  /* 0x001c1f05863f7589 */ /* 0x000e2200000e0000 */
[----:B-1----:R-:W-:-:S03]  /*181d0*/  SEL R25, R21, R30, P0 ;  /* 0x0000001e15197207 */ /* 0x002fc60000000000 */
[----:B------:R-:W1:Y:S01]  /*181e0*/  SHFL.IDX PT, R47, R128, R5, 0x1c1f ;  /* 0x001c1f05802f7589 */ /* 0x000e6200000e0000 */
[----:B------:R-:W-:Y:S02]  /*181f0*/  SEL R21, R30, R21, P0 ;  /* 0x000000151e157207 */ /* 0x000fe40000000000 */
        /* <DEDUP_REMOVED lines=10> */
[----:B------:R4:W3:Y:S01]  /*182a0*/  SHFL.IDX PT, R99, R56, R5, 0x1c1f ;  /* 0x001c1f0538637589 */ /* 0x0008e200000e0000 */
[----:B--2---:R-:W-:Y:S02]  /*182b0*/  SEL R55, R4, R7, P0 ;  /* 0x0000000704377207 */ /* 0x004fe40000000000 */
[----:B------:R-:W-:Y:S01]  /*182c0*/  SEL R53, R7, R4, P0 ;  /* 0x0000000407357207 */ /* 0x000fe20000000000 */
[----:B------:R2:W-:Y:S01]  /*182d0*/  SHFL.IDX PT, R88, R66, R5, 0x1c1f ;  /* 0x001c1f0542587589 */ /* 0x0005e200000e0000 */
[----:B0-----:R-:W-:Y:S02]  /*182e0*/  SEL R60, R62, R63, P0 ;  /* 0x0000003f3e3c7207 */ /* 0x001fe40000000000 */
[----:B------:R-:W-:Y:S01]  /*182f0*/  SEL R62, R63, R62, P0 ;  /* 0x0000003e3f3e7207 */ /* 0x000fe20000000000 */
[----:B------:R-:W0:Y:S01]  /*18300*/  SHFL.IDX PT, R11, R136, R5, 0x1c1f ;  /* 0x001c1f05880b7589 */ /* 0x000e2200000e0000 */
[----:B-1----:R-:W-:-:S02]  /*18310*/  SEL R73, R20, R47, P0 ;  /* 0x0000002f14497207 */ /* 0x002fc40000000000 */
[----:B----4-:R-:W-:Y:S01]  /*18320*/  SEL R56, R58, R59, P0 ;  /* 0x0000003b3a387207 */ /* 0x010fe20000000000 */
[----:B------:R-:W1:Y:S01]  /*18330*/  SHFL.IDX PT, R87, R118, R5, 0x1c1f ;  /* 0x001c1f0576577589 */ /* 0x000e6200000e0000 */
[----:B------:R-:W-:Y:S02]  /*18340*/  SEL R58, R59, R58, P0 ;  /* 0x0000003a3b3a7207 */ /* 0x000fe40000000000 */
[----:B--2---:R-:W-:Y:S01]  /*18350*/  SEL R66, R64, R65, P0 ;  /* 0x0000004140427207 */ /* 0x004fe20000000000 */
[----:B------:R-:W2:Y:S01]  /*18360*/  SHFL.IDX PT, R89, R116, R5, 0x1c1f ;  /* 0x001c1f0574597589 */ /* 0x000ea200000e0000 */
[----:B------:R-:W-:Y:S02]  /*18370*/  SEL R64, R65, R64, P0 ;  /* 0x0000004041407207 */ /* 0x000fe40000000000 */
[----:B------:R-:W-:Y:S01]  /*18380*/  SEL R65, R39, R10, P0 ;  /* 0x0000000a27417207 */ /* 0x000fe20000000000 */
[----:B------:R-:W4:Y:S01]  /*18390*/  SHFL.IDX PT, R69, R120, R5, 0x1c1f ;  /* 0x001c1f0578457589 */ /* 0x000f2200000e0000 */
[----:B------:R-:W-:-:S02]  /*183a0*/  SEL R39, R77, R70, P0 ;  /* 0x000000464d277207 */ /* 0x000fc40000000000 */
[----:B------:R-:W-:Y:S01]  /*183b0*/  SEL R75, R47, R20, P0 ;  /* 0x000000142f4b7207 */ /* 0x000fe20000000000 */
[----:B------:R-:W4:Y:S01]  /*183c0*/  SHFL.IDX PT, R96, R96, R5, 0x1c1f ;  /* 0x001c1f0560607589 */ /* 0x000f2200000e0000 */
[----:B---3--:R-:W-:Y:S02]  /*183d0*/  SEL R57, R6, R9, P0 ;  /* 0x0000000906397207 */ /* 0x008fe40000000000 */
[----:B------:R-:W-:Y:S01]  /*183e0*/  SEL R59, R9, R6, P0 ;  /* 0x00000006093b7207 */ /* 0x000fe20000000000 */
[----:B------:R3:W4:Y:S01]  /*183f0*/  SHFL.IDX PT, R101, R50, R5, 0x1c1f ;  /* 0x001c1f0532657589 */ /* 0x00072200000e0000 */
[----:B------:R-:W-:Y:S02]  /*18400*/  SEL R47, R99, R84, P0 ;  /* 0x00000054632f7207 */ /* 0x000fe40000000000 */
[----:B------:R-:W-:Y:S01]  /*18410*/  F2FP.BF16.F32.PACK_AB R4, R55, R54 ;  /* 0x000000363704723e */ /* 0x000fe200000010ff */
[----:B------:R1:W4:Y:S01]  /*18420*/  SHFL.IDX PT, R103, R44, R5, 0x1c1f ;  /* 0x001c1f052c677589 */ /* 0x00032200000e0000 */
[----:B0-----:R-:W-:-:S02]  /*18430*/  SEL R61, R8, R11, P0 ;  /* 0x0000000b083d7207 */ /* 0x001fc40000000000 */
[----:B------:R-:W-:Y:S01]  /*18440*/  SEL R63, R11, R8, P0 ;  /* 0x000000080b3f7207 */ /* 0x000fe20000000000 */
[----:B------:R0:W4:Y:S01]  /*18450*/  SHFL.IDX PT, R105, R40, R5, 0x1c1f ;  /* 0x001c1f0528697589 */ /* 0x00012200000e0000 */
[----:B------:R-:W-:Y:S02]  /*18460*/  F2FP.BF16.F32.PACK_AB R6, R53, R52 ;  /* 0x000000343506723e */ /* 0x000fe400000010ff */
[----:B---3--:R-:W-:Y:S02]  /*18470*/  SEL R50, R76, R85, P0 ;  /* 0x000000554c327207 */ /* 0x008fe40000000000 */
[----:B------:R-:W-:Y:S02]  /*18480*/  F2FP.BF16.F32.PACK_AB R7, R29, R28 ;  /* 0x0000001c1d07723e */ /* 0x000fe400000010ff */
[----:B-1----:R-:W-:Y:S02]  /*18490*/  SEL R44, R48, R71, P0 ;  /* 0x00000047302c7207 */ /* 0x002fe40000000000 */
[----:B------:R-:W-:-:S02]  /*184a0*/  F2FP.BF16.F32.PACK_AB R8, R57, R56 ;  /* 0x000000383908723e */ /* 0x000fc400000010ff */
        /* <DEDUP_REMOVED lines=16> */
[----:B--2---:R-:W-:Y:S02]  /*185b0*/  SEL R88, R90, R89, P0 ;  /* 0x000000595a587207 */ /* 0x004fe40000000000 */
[----:B------:R-:W-:-:S02]  /*185c0*/  SEL R86, R87, R86, P0 ;  /* 0x0000005657567207 */ /* 0x000fc40000000000 */
[----:B------:R-:W-:Y:S02]  /*185d0*/  SEL R90, R89, R90, P0 ;  /* 0x0000005a595a7207 */ /* 0x000fe40000000000 */
[----:B----4-:R-:W-:Y:S02]  /*185e0*/  SEL R85, R68, R69, P0 ;  /* 0x0000004544557207 */ /* 0x010fe40000000000 */
[----:B------:R-:W-:Y:S02]  /*185f0*/  SEL R87, R69, R68, P0 ;  /* 0x0000004445577207 */ /* 0x000fe40000000000 */
[----:B------:R-:W-:Y:S02]  /*18600*/  SEL R89, R91, R96, P0 ;  /* 0x000000605b597207 */ /* 0x000fe40000000000 */
[----:B------:R-:W-:Y:S02]  /*18610*/  F2FP.BF16.F32.PACK_AB R5, R31, R30 ;  /* 0x0000001e1f05723e */ /* 0x000fe400000010ff */
[----:B------:R-:W-:-:S02]  /*18620*/  SEL R69, R98, R101, P0 ;  /* 0x0000006562457207 */ /* 0x000fc40000000000 */
[----:B------:R-:W-:Y:S01]  /*18630*/  SEL R71, R101, R98, P0 ;  /* 0x0000006265477207 */ /* 0x000fe20000000000 */
[----:B------:R0:W-:Y:S01]  /*18640*/  STSM.16.M88.4 [R82], R4 ;  /* 0x0000000452007844 */ /* 0x0001e20000000200 */
[----:B------:R-:W-:Y:S02]  /*18650*/  SEL R91, R96, R91, P0 ;  /* 0x0000005b605b7207 */ /* 0x000fe40000000000 */
[----:B------:R-:W-:Y:S02]  /*18660*/  F2FP.BF16.F32.PACK_AB R9, R41, R40 ;  /* 0x000000282909723e */ /* 0x000fe400000010ff */
[----:B------:R-:W-:Y:S02]  /*18670*/  F2FP.BF16.F32.PACK_AB R10, R59, R58 ;  /* 0x0000003a3b0a723e */ /* 0x000fe400000010ff */
[----:B------:R-:W-:Y:S02]  /*18680*/  F2FP.BF16.F32.PACK_AB R11, R27, R26 ;  /* 0x0000001a1b0b723e */ /* 0x000fe400000010ff */
[----:B------:R-:W-:-:S02]  /*18690*/  SEL R68, R100, R103, P0 ;  /* 0x0000006764447207 */ /* 0x000fc40000000000 */
[----:B------:R-:W-:Y:S01]  /*186a0*/  SEL R70, R103, R100, P0 ;  /* 0x0000006467467207 */ /* 0x000fe20000000000 */
[----:B------:R-:W-:Y:S01]  /*186b0*/  STSM.16.M88.4 [R83], R8 ;  /* 0x0000000853007844 */ /* 0x000fe20000000200 */
[----:B------:R-:W-:Y:S02]  /*186c0*/  SEL R24, R102, R105, P0 ;  /* 0x0000006966187207 */ /* 0x000fe40000000000 */
[----:B------:R-:W-:Y:S02]  /*186d0*/  SEL R20, R105, R102, P0 ;  /* 0x0000006669147207 */ /* 0x000fe40000000000 */
[----:B------:R-:W-:Y:S02]  /*186e0*/  F2FP.BF16.F32.PACK_AB R96, R61, R60 ;  /* 0x0000003c3d60723e */ /* 0x000fe400000010ff */
[----:B------:R-:W-:Y:S02]  /*186f0*/  F2FP.BF16.F32.PACK_AB R97, R35, R34 ;  /* 0x000000222361723e */ /* 0x000fe400000010ff */
[----:B------:R-:W-:-:S02]  /*18700*/  F2FP.BF16.F32.PACK_AB R98, R63, R62 ;  /* 0x0000003e3f62723e */ /* 0x000fc400000010ff */
[----:B------:R-:W-:Y:S02]  /*18710*/  F2FP.BF16.F32.PACK_AB R99, R33, R32 ;  /* 0x000000202163723e */ /* 0x000fe400000010ff */
[----:B------:R-:W-:Y:S02]  /*18720*/  F2FP.BF16.F32.PACK_AB R100, R67, R66 ;  /* 0x000000424364723e */ /* 0x000fe400000010ff */
[----:B------:R-:W-:Y:S01]  /*18730*/  F2FP.BF16.F32.PACK_AB R101, R45, R44 ;  /* 0x0000002c2d65723e */ /* 0x000fe200000010ff */
[----:B------:R1:W-:Y:S01]  /*18740*/  STSM.16.M88.4 [R80], R96 ;  /* 0x0000006050007844 */ /* 0x0003e20000000200 */
[----:B------:R-:W-:Y:S02]  /*18750*/  F2FP.BF16.F32.PACK_AB R102, R65, R64 ;  /* 0x000000404166723e */ /* 0x000fe400000010ff */
[----:B------:R-:W-:Y:S02]  /*18760*/  F2FP.BF16.F32.PACK_AB R103, R43, R42 ;  /* 0x0000002a2b67723e */ /* 0x000fe400000010ff */
[----:B------:R-:W-:-:S02]  /*18770*/  F2FP.BF16.F32.PACK_AB R104, R73, R72 ;  /* 0x000000484968723e */ /* 0x000fc400000010ff */
[----:B------:R-:W-:Y:S01]  /*18780*/  F2FP.BF16.F32.PACK_AB R105, R51, R50 ;  /* 0x000000323369723e */ /* 0x000fe200000010ff */
[----:B------:R2:W-:Y:S01]  /*18790*/  STSM.16.M88.4 [R81], R100 ;  /* 0x0000006451007844 */ /* 0x0005e20000000200 */
[----:B------:R-:W-:Y:S02]  /*187a0*/  F2FP.BF16.F32.PACK_AB R106, R75, R74 ;  /* 0x0000004a4b6a723e */ /* 0x000fe400000010ff */
[----:B------:R-:W-:Y:S02]  /*187b0*/  F2FP.BF16.F32.PACK_AB R107, R39, R38 ;  /* 0x00000026276b723e */ /* 0x000fe400000010ff */
[----:B0-----:R-:W-:Y:S02]  /*187c0*/  F2FP.BF16.F32.PACK_AB R4, R77, R76 ;  /* 0x0000004c4d04723e */ /* 0x001fe400000010ff */
[----:B------:R-:W-:Y:S01]  /*187d0*/  F2FP.BF16.F32.PACK_AB R5, R49, R48 ;  /* 0x000000303105723e */ /* 0x000fe200000010ff */
[----:B------:R-:W-:Y:S01]  /*187e0*/  STSM.16.M88.4 [R92], R104 ;  /* 0x000000685c007844 */ /* 0x000fe20000000200 */
[----:B------:R-:W-:Y:S01]  /*187f0*/  F2FP.BF16.F32.PACK_AB R6, R79, R78 ;  /* 0x0000004e4f06723e */ /* 0x000fe200000010ff */
[----:B-1----:R-:W-:Y:S01]  /*18800*/  IMAD.U32 R96, RZ, RZ, UR8 ;  /* 0x00000008ff607e24 */ /* 0x002fe2000f8e00ff */
[----:B------:R-:W-:Y:S01]  /*18810*/  F2FP.BF16.F32.PACK_AB R7, R47, R46 ;  /* 0x0000002e2f07723e */ /* 0x000fe200000010ff */
[----:B------:R-:W-:Y:S01]  /*18820*/  IMAD.U32 R97, RZ, RZ, UR9 ;  /* 0x00000009ff617e24 */ /* 0x000fe2000f8e00ff */
[----:B------:R-:W-:-:S02]  /*18830*/  F2FP.BF16.F32.PACK_AB R8, R85, R84 ;  /* 0x000000545508723e */ /* 0x000fc400000010ff */
        /* <DEDUP_REMOVED lines=12> */
[----:B------:R-:W-:Y:S01]  /*18900*/  ISETP.NE.AND.EX P0, PT, RZ, UR11, PT, P0 ;  /* 0x0000000bff007c0c */ /* 0x000fe2000bf05300 */
[----:B------:R-:W-:Y:S08]  /*18910*/  BAR.SYNC.DEFER_BLOCKING 0x1, 0x100 ;  /* 0x0044000000007b1d */ /* 0x000ff00000010000 */
[----:B-1----:R-:W1:Y:S04]  /*18920*/  LDC R81, c[0x0][0xbe8] ;  /* 0x0002fa00ff517b82 */ /* 0x002e680000000800 */
[----:B------:R-:W2:Y:S01]  /*18930*/  @P0 LDG.E R98, desc[UR52][R96.64] ;  /* 0x0000003460620981 */ /* 0x000ea2000c1e1900 */
        /* <DEDUP_REMOVED lines=10> */
[----:B------:R-:W-:-:S03]  /*189e0*/  IMAD.U32 R10, RZ, RZ, UR4 ;  /* 0x00000004ff0a7e24 */ /* 0x000fc6000f8e00ff */
[----:B------:R-:W-:Y:S01]  /*189f0*/  @UP0 ULDC.64 UR8, c[0x0][0xc08] ;  /* 0x0003020000080ab9 */ /* 0x000fe20000000a00 */
[----:B------:R-:W0:Y:S01]  /*18a00*/  @P1 LDC R6, c[0x0][0xbec] ;  /* 0x0002fb00ff061b82 */ /* 0x000e220000000800 */
[----:B------:R-:W-:-:S07]  /*18a10*/  @UP0 UIMAD.WIDE UR8, UR44, 0x4, UR8 ;  /* 0x000000042c0808a5 */ /* 0x000fce000f8e0208 */
[----:B------:R-:W1:Y:S01]  /*18a20*/  @P1 LDC R9, c[0x0][0xbf0] ;  /* 0x0002fc00ff091b82 */ /* 0x000e620000000800 */
[----:B------:R-:W-:Y:S01]  /*18a30*/  UISETP.NE.U32.AND UP0, UPT, UR10, URZ, UPT ;  /* 0x0000003f0a00728c */ /* 0x000fe2000bf05070 */
[----:B------:R-:W-:Y:S01]  /*18a40*/  IMAD.U32 R4, RZ, RZ, UR8 ;  /* 0x00000008ff047e24 */ /* 0x000fe2000f8e00ff */
[----:B------:R-:W-:Y:S01]  /*18a50*/  ULDC.64 UR12, c[0x0][UR18+0x218] ;  /* 0x00008600120c7abb */ /* 0x000fe20008000a00 */
[----:B------:R-:W-:Y:S01]  /*18a60*/  IMAD.U32 R5, RZ, RZ, UR9 ;  /* 0x00000009ff057e24 */ /* 0x000fe2000f8e00ff */
[----:B------:R-:W-:Y:S02]  /*18a70*/  UISETP.NE.AND.EX UP0, UPT, UR11, URZ, UPT, UP0 ;  /* 0x0000003f0b00728c */ /* 0x000fe4000bf05300 */
[----:B------:R-:W-:Y:S01]  /*18a80*/  USEL UR16, UR37, URZ, UP1 ;  /* 0x0000003f25107287 */ /* 0x000fe20008800000 */
[----:B------:R-:W-:Y:S01]  /*18a90*/  VIADD R95, R22, UR36 ;  /* 0x00000024165f7c36 */ /* 0x000fe20008000000 */
[----:B------:R-:W-:Y:S01]  /*18aa0*/  UMOV UR4, URZ ;  /* 0x0000003f00047c82 */ /* 0x000fe20008000000 */
[----:B------:R-:W-:Y:S01]  /*18ab0*/  UIMAD.WIDE.U32 UR8, UR12, UR43, URZ ;  /* 0x0000002b0c0872a5 */ /* 0x000fe2000f8e003f */
[----:B------:R0:W5:Y:S01]  /*18ac0*/  @P4 LDG.E R10, desc[UR52][R4.64] ;  /* 0x00000034040a4981 */ /* 0x000162000c1e1900 */
[----:B------:R-:W-:Y:S01]  /*18ad0*/  ULDC.64 UR14, c[0x0][UR18+0x228] ;  /* 0x00008a00120e7abb */ /* 0x000fe20008000a00 */
[----:B------:R-:W-:Y:S01]  /*18ae0*/  UIMAD UR12, UR13, UR43, URZ ;  /* 0x0000002b0d0c72a4 */ /* 0x000fe2000f8e023f */
[----:B------:R-:W-:Y:S01]  /*18af0*/  IMAD.MOV.U32 R7, RZ, RZ, R95 ;  /* 0x000000ffff077224 */ /* 0x000fe200078e005f */
[----:B------:R-:W-:Y:S01]  /*18b00*/  USHF.R.S32.HI UR17, URZ, 0x1f, UR44 ;  /* 0x0000001f3f117899 */ /* 0x000fe2000801142c */
[----:B------:R-:W-:Y:S01]  /*18b10*/  LEA.HI R18, R18, R229, RZ, 0x7 ;  /* 0x000000e512127211 */ /* 0x000fe200078f38ff */
[----:B------:R-:W-:-:S02]  /*18b20*/  USEL UR7, UR44, URZ, !UP0 ;  /* 0x0000003f2c077287 */ /* 0x000fc4000c000000 */
[----:B------:R-:W-:Y:S01]  /*18b30*/  UIMAD.WIDE.U32 UR20, UR14, UR16, URZ ;  /* 0x000000100e1472a5 */ /* 0x000fe2000f8e003f */
[----:B------:R-:W-:Y:S01]  /*18b40*/  LOP3.LUT R18, R18, 0xffffff80, RZ, 0xc0, !PT ;  /* 0xffffff8012127812 */ /* 0x000fe200078ec0ff */
[----:B------:R-:W-:Y:S01]  /*18b50*/  ULDC.64 UR10, c[0x0][UR18+0x220] ;  /* 0x00008800120a7abb */ /* 0x000fe20008000a00 */
[----:B------:R-:W-:Y:S01]  /*18b60*/  UIMAD UR14, UR15, UR16, URZ ;  /* 0x000000100f0e72a4 */ /* 0x000fe2000f8e023f */
[----:B0-----:R-:W-:Y:S01]  /*18b70*/  @P1 IMAD.HI.U32 R4, R95, R6, RZ ;  /* 0x000000065f041227 */ /* 0x001fe200078e00ff */
[----:B------:R-:W-:Y:S02]  /*18b80*/  UIADD3 UR15, UR9, UR12, URZ ;  /* 0x0000000c090f7290 */ /* 0x000fe4000fffe03f */
[----:B------:R-:W-:Y:S01]  /*18b90*/  USEL UR17, UR17, URZ, !UP0 ;  /* 0x0000003f11117287 */ /* 0x000fe2000c000000 */
[----:B------:R-:W-:Y:S01]  /*18ba0*/  IMAD.U32 R5, RZ, RZ, UR21 ;  /* 0x00000015ff057e24 */ /* 0x000fe2000f8e00ff */
[----:B------:R-:W-:Y:S01]  /*18bb0*/  UIMAD UR9, UR11, UR7, URZ ;  /* 0x000000070b0972a4 */ /* 0x000fe2000f8e023f */
[----:B-1----:R-:W-:Y:S01]  /*18bc0*/  @P1 SHF.R.U32.HI R7, RZ, R9, R4 ;  /* 0x00000009ff071219 */ /* 0x002fe20000011604 */
[----:B------:R-:W-:Y:S01]  /*18bd0*/  UIMAD.WIDE.U32 UR12, UR10, UR7, URZ ;  /* 0x000000070a0c72a5 */ /* 0x000fe2000f8e003f */
[----:B------:R-:W-:Y:S01]  /*18be0*/  IMAD.U32 R4, RZ, RZ, UR20 ;  /* 0x00000014ff047e24 */ /* 0x000fe2000f8e00ff */
[----:B------:R-:W-:Y:S01]  /*18bf0*/  UIMAD UR9, UR10, UR17, UR9 ;  /* 0x000000110a0972a4 */ /* 0x000fe2000f8e0209 */
[--C-:B------:R-:W-:Y:S01]  /*18c00*/  SHF.R.S32.HI R5, RZ, 0x1f, R7.reuse ;  /* 0x0000001fff057819 */ /* 0x100fe20000011407 */
[----:B------:R-:W-:Y:S01]  /*18c10*/  UIADD3 UR14, UR21, UR14, URZ ;  /* 0x0000000e150e7290 */ /* 0x000fe2000fffe03f */
[----:B------:R-:W-:Y:S01]  /*18c20*/  IMAD.MOV R6, RZ, RZ, -R7 ;  /* 0x000000ffff067224 */ /* 0x000fe200078e0a07 */
[----:B------:R-:W-:-:S03]  /*18c30*/  UIADD3 UR9, UR13, UR9, URZ ;  /* 0x000000090d097290 */ /* 0x000fc6000fffe03f */
        /* <DEDUP_REMOVED lines=24> */
.L_x_7097:
[----:B------:R-:W-:Y:S01]  /*18dc0*/  SHFL.IDX PT, R6, R11, RZ, 0x1c1f ;  /* 0x001c1fff0b067589 */ /* 0x000fe200000e0000 */
[----:B------:R-:W-:Y:S02]  /*18dd0*/  IMAD.IADD R18, R229, 0x1, -R18 ;  /* 0x00000001e5127824 */ /* 0x000fe400078e0a12 */
[----:B------:R-:W-:Y:S01]  /*18de0*/  VIADD R83, R228, UR36 ;  /* 0x00000024e4537c36 */ /* 0x000fe20008000000 */
[----:B------:R-:W0:Y:S01]  /*18df0*/  SHFL.IDX PT, R7, R5, RZ, 0x1c1f ;  /* 0x001c1fff05077589 */ /* 0x000e2200000e0000 */
[----:B-----5:R-:W-:Y:S01]  /*18e00*/  IMAD R4, R10, R81, RZ ;  /* 0x000000510a047224 */ /* 0x020fe200078e02ff */
[----:B------:R-:W-:Y:S01]  /*18e10*/  LOP3.LUT P0, RZ, R18, 0x3, RZ, 0xc0, !PT ;  /* 0x0000000312ff7812 */ /* 0x000fe2000780c0ff */
[C---:B------:R-:W-:Y:S01]  /*18e20*/  VIADD R93, R83.reuse, 0x8 ;  /* 0x00000008535d7836 */ /* 0x040fe20000000000 */
[----:B------:R-:W-:Y:S02]  /*18e30*/  SHFL.IDX PT, R8, R11, 0x1, 0x1c1f ;  /* 0x003c1f000b087f89 */ /* 0x000fe400000e0000 */
[----:B------:R-:W-:-:S02]  /*18e40*/  ISETP.GE.OR P2, PT, R83, R4, P0 ;  /* 0x000000045300720c */ /* 0x000fc40000746670 */
[----:B------:R-:W1:Y:S01]  /*18e50*/  SHFL.IDX PT, R9, R5, 0x1, 0x1c1f ;  /* 0x003c1f0005097f89 */ /* 0x000e6200000e0000 */
[----:B------:R-:W-:-:S10]  /*18e60*/  ISETP.GE.OR P0, PT, R93, R4, P0 ;  /* 0x000000045d00720c */ /* 0x000fd40000706670 */
[----:B0-----:R0:W-:Y:S04]  /*18e70*/  @!P2 ST.E desc[UR52][R6.64], R12 ;  /* 0x0000000c0600a985 */ /* 0x0011e8000c101934 */
[----:B-1----:R0:W-:Y:S01]  /*18e80*/  @!P0 ST.E desc[UR52][R8.64], R13 ;  /* 0x0000000d08008985 */ /* 0x0021e2000c101934 */
[----:B------:R-:W-:-:S13]  /*18e90*/  PLOP3.LUT P0, PT, PT, PT, UP1, 0x80, 0x0 ;  /* 0x000000000000781c */ /* 0x000fda0003f0f018 */
[----:B0-----:R-:W-:Y:S05]  /*18ea0*/  @P0 BRA `(.L_x_7098) ;  /* 0x0000000800940947 */ /* 0x001fea0003800000 */
[----:B------:R-:W-:Y:S01]  /*18eb0*/  SHF.R.S32.HI R20, RZ, 0x3, R17 ;  /* 0x00000003ff147819 */ /* 0x000fe20000011411 */
[----:B------:R-:W-:-:S04]  /*18ec0*/  ULDC.64 UR12, c[0x0][0xaa0] ;  /* 0x0002a800000c7ab9 */ /* 0x000fc80000000a00 */
[----:B------:R-:W-:-:S04]  /*18ed0*/  IMAD R5, R20, 0x40, R3 ;  /* 0x0000004014057824 */ /* 0x000fc800078e0203 */
[----:B------:R-:W-:-:S03]  /*18ee0*/  IMAD.WIDE R36, R5, 0x2, R36 ;  /* 0x0000000205247825 */ /* 0x000fc600078e0224 */
[C---:B------:R-:W-:Y:S02]  /*18ef0*/  IADD3 R29, P6, R36.reuse, 0x1000, RZ ;  /* 0x00001000241d7810 */ /* 0x040fe40007fde0ff */
[----:B------:R-:W-:Y:S02]  /*18f00*/  LOP3.LUT R7, R36, 0x380, RZ, 0xc0, !PT ;  /* 0x0000038024077812 */ /* 0x000fe400078ec0ff */
[----:B------:R-:W-:Y:S02]  /*18f10*/  LOP3.LUT R28, R29, 0x380, RZ, 0xc0, !PT ;  /* 0x000003801d1c7812 */ /* 0x000fe400078ec0ff */
[----:B------:R-:W-:Y:S02]  /*18f20*/  SHF.R.U64 R7, R7, 0x3, RZ ;  /* 0x0000000307077819 */ /* 0x000fe400000012ff */
[----:B------:R-:W-:Y:S01]  /*18f30*/  SHF.R.U64 R28, R28, 0x3, RZ ;  /* 0x000000031c1c7819 */ /* 0x000fe200000012ff */
[----:B------:R-:W-:Y:S01]  /*18f40*/  UIMAD UR10, UR11, UR12, URZ ;  /* 0x0000000c0b0a72a4 */ /* 0x000fe2000f8e023f */
[----:B------:R-:W-:-:S02]  /*18f50*/  IADD3 R25, P5, R36, 0x2000, RZ ;  /* 0x0000200024197810 */ /* 0x000fc40007fbe0ff */
[----:B------:R-:W-:Y:S01]  /*18f60*/  LOP3.LUT R28, R28, R29, RZ, 0x3c, !PT ;  /* 0x0000001d1c1c7212 */ /* 0x000fe200078e3cff */
[----:B------:R-:W-:Y:S01]  /*18f70*/  IMAD.X R29, RZ, RZ, R37, P6 ;  /* 0x000000ffff1d7224 */ /* 0x000fe200030e0625 */
[C---:B------:R-:W-:Y:S02]  /*18f80*/  IADD3 R6, P6, R36.reuse, 0x7000, RZ ;  /* 0x0000700024067810 */ /* 0x040fe40007fde0ff */
[----:B------:R-:W-:Y:S02]  /*18f90*/  IADD3 R9, P4, R36, 0x3000, RZ ;  /* 0x0000300024097810 */ /* 0x000fe40007f9e0ff */
[----:B------:R-:W-:Y:S02]  /*18fa0*/  LOP3.LUT R5, R6, 0x380, RZ, 0xc0, !PT ;  /* 0x0000038006057812 */ /* 0x000fe400078ec0ff */
[C---:B------:R-:W-:Y:S02]  /*18fb0*/  IADD3 R49, P3, R36.reuse, 0x4000, RZ ;  /* 0x0000400024317810 */ /* 0x040fe40007f7e0ff */
[----:B------:R-:W-:-:S02]  /*18fc0*/  IADD3 R45, P2, R36, 0x5000, RZ ;  /* 0x00005000242d7810 */ /* 0x000fc40007f5e0ff */
[----:B------:R-:W-:Y:S01]  /*18fd0*/  IADD3 R41, P0, R36, 0x6000, RZ ;  /* 0x0000600024297810 */ /* 0x000fe20007f1e0ff */
[----:B------:R-:W-:Y:S01]  /*18fe0*/  UIMAD UR10, UR4, UR13, UR10 ;  /* 0x0000000d040a72a4 */ /* 0x000fe2000f8e020a */
[----:B------:R-:W-:Y:S01]  /*18ff0*/  SHF.R.U64 R5, R5, 0x3, RZ ;  /* 0x0000000305057819 */ /* 0x000fe200000012ff */
[----:B------:R-:W-:Y:S01]  /*19000*/  UIMAD.WIDE.U32 UR8, UR4, UR12, URZ ;  /* 0x0000000c040872a5 */ /* 0x000fe2000f8e003f */
[----:B------:R-:W-:Y:S01]  /*19010*/  LOP3.LUT R36, R7, R36, RZ, 0x3c, !PT ;  /* 0x0000002407247212 */ /* 0x000fe200078e3cff */
[----:B------:R-:W-:Y:S01]  /*19020*/  IMAD R15, R15, 0x20, R20 ;  /* 0x000000200f0f7824 */ /* 0x000fe200078e0214 */
[----:B------:R-:W-:Y:S01]  /*19030*/  LOP3.LUT R32, R5, R6, RZ, 0x3c, !PT ;  /* 0x0000000605207212 */ /* 0x000fe200078e3cff */
[----:B------:R-:W0:Y:S01]  /*19040*/  @P1 LDC R7, c[0x0][0xbf0] ;  /* 0x0002fc00ff071b82 */ /* 0x000e220000000800 */
[----:B------:R-:W-:Y:S01]  /*19050*/  LOP3.LUT R24, R25, 0x380, RZ, 0xc0, !PT ;  /* 0x0000038019187812 */ /* 0x000fe200078ec0ff */
[----:B------:R-:W-:Y:S01]  /*19060*/  UIADD3 UR9, UR9, UR10, URZ ;  /* 0x0000000a09097290 */ /* 0x000fe2000fffe03f */
[----:B------:R-:W-:Y:S01]  /*19070*/  LOP3.LUT R8, R9, 0x380, RZ, 0xc0, !PT ;  /* 0x0000038009087812 */ /* 0x000fe200078ec0ff */
[----:B------:R-:W-:Y:S01]  /*19080*/  IMAD.X R33, RZ, RZ, R37, P6 ;  /* 0x000000ffff217224 */ /* 0x000fe200030e0625 */
[----:B------:R-:W-:Y:S01]  /*19090*/  ULDC.64 UR10, c[0x0][0xae8] ;  /* 0x0002ba00000a7ab9 */ /* 0x000fe20000000a00 */
[----:B------:R-:W-:Y:S01]  /*190a0*/  USHF.R.S32.HI UR4, URZ, 0x1f, UR7 ;  /* 0x0000001f3f047899 */ /* 0x000fe20008011407 */
[----:B------:R-:W-:Y:S01]  /*190b0*/  VIADD R15, R15, UR36 ;  /* 0x000000240f0f7c36 */ /* 0x000fe20008000000 */
[----:B------:R-:W1:Y:S01]  /*190c0*/  @P1 LDC R6, c[0x0][0xbec] ;  /* 0x0002fb00ff061b82 */ /* 0x000e620000000800 */
[----:B------:R-:W-:Y:S01]  /*190d0*/  UIMAD.WIDE.U32 UR8, UR43, UR10, UR8 ;  /* 0x0000000a2b0872a5 */ /* 0x000fe2000f8e0008 */
[----:B------:R-:W-:Y:S01]  /*190e0*/  LOP3.LUT R48, R49, 0x380, RZ, 0xc0, !PT ;  /* 0x0000038031307812 */ /* 0x000fe200078ec0ff */
[----:B------:R-:W5:Y:S01]  /*190f0*/  LD.E.128 R28, desc[UR52][R28.64] ;  /* 0x000000341c1c7980 */ /* 0x000f62000c101d00 */
[----:B------:R-:W-:Y:S01]  /*19100*/  LOP3.LUT R44, R45, 0x380, RZ, 0xc0, !PT ;  /* 0x000003802d2c7812 */ /* 0x000fe200078ec0ff */
[----:B------:R-:W-:Y:S01]  /*19110*/  UIMAD UR9, UR43, UR11, UR9 ;  /* 0x0000000b2b0972a4 */ /* 0x000fe2000f8e0209 */
[----:B------:R-:W-:Y:S01]  /*19120*/  LOP3.LUT R40, R41, 0x380, RZ, 0xc0, !PT ;  /* 0x0000038029287812 */ /* 0x000fe200078ec0ff */
[----:B------:R-:W5:Y:S01]  /*19130*/  LD.E.128 R32, desc[UR52][R32.64] ;  /* 0x0000003420207980 */ /* 0x000f62000c101d00 */
[----:B------:R-:W-:Y:S01]  /*19140*/  ULDC.64 UR10, c[0x0][0xaf0] ;  /* 0x0002bc00000a7ab9 */ /* 0x000fe20000000a00 */
[----:B------:R-:W-:Y:S01]  /*19150*/  IMAD.MOV.U32 R5, RZ, RZ, R15 ;  /* 0x000000ffff057224 */ /* 0x000fe200078e000f */
[----:B------:R-:W-:Y:S01]  /*19160*/  UIMAD UR4, UR4, UR10, URZ ;  /* 0x0000000a040472a4 */ /* 0x000fe2000f8e023f */
[----:B------:R-:W-:Y:S01]  /*19170*/  SHF.R.U64 R24, R24, 0x3, RZ ;  /* 0x0000000318187819 */ /* 0x000fe200000012ff */
[----:B------:R-:W-:Y:S01]  /*19180*/  UIMAD.WIDE.U32 UR8, UR7, UR10, UR8 ;  /* 0x0000000a070872a5 */ /* 0x000fe2000f8e0008 */
[----:B------:R-:W-:Y:S01]  /*19190*/  SHF.R.U64 R8, R8, 0x3, RZ ;  /* 0x0000000308087819 */ /* 0x000fe200000012ff */
[----:B------:R-:W-:Y:S01]  /*191a0*/  UIMAD UR4, UR7, UR11, UR4 ;  /* 0x0000000b070472a4 */ /* 0x000fe2000f8e0204 */
[----:B------:R-:W-:-:S02]  /*191b0*/  SHF.R.U64 R48, R48, 0x3, RZ ;  /* 0x0000000330307819 */ /* 0x000fc400000012ff */
[----:B------:R-:W-:Y:S02]  /*191c0*/  SHF.R.U64 R44, R44, 0x3, RZ ;  /* 0x000000032c2c7819 */ /* 0x000fe400000012ff */
[----:B------:R-:W-:Y:S01]  /*191d0*/  SHF.R.U64 R40, R40, 0x3, RZ ;  /* 0x0000000328287819 */ /* 0x000fe200000012ff */
[----:B-1----:R-:W-:Y:S01]  /*191e0*/  @P1 IMAD.HI.U32 R6, R15, R6, RZ ;  /* 0x000000060f061227 */ /* 0x002fe200078e00ff */
[----:B------:R-:W-:Y:S01]  /*191f0*/  UIADD3 UR4, UR9, UR4, URZ ;  /* 0x0000000409047290 */ /* 0x000fe2000fffe03f */
[----:B------:R-:W-:Y:S01]  /*19200*/  LOP3.LUT R24, R24, R25, RZ, 0x3c, !PT ;  /* 0x0000001918187212 */ /* 0x000fe200078e3cff */
[----:B------:R-:W-:Y:S01]  /*19210*/  ULDC.64 UR10, c[0x0][0xae0] ;  /* 0x0002b800000a7ab9 */ /* 0x000fe20000000a00 */
[----:B------:R-:W-:Y:S01]  /*19220*/  LOP3.LUT R8, R8, R9, RZ, 0x3c, !PT ;  /* 0x0000000908087212 */ /* 0x000fe200078e3cff */
[--C-:B------:R-:W-:Y:S01]  /*19230*/  IMAD.X R25, RZ, RZ, R37.reuse, P5 ;  /* 0x000000ffff197224 */ /* 0x100fe200028e0625 */
[----:B0-----:R-:W-:Y:S01]  /*19240*/  @P1 SHF.R.U32.HI R5, RZ, R7, R6 ;  /* 0x00000007ff051219 */ /* 0x001fe20000011606 */
[--C-:B------:R-:W-:Y:S01]  /*19250*/  IMAD.X R9, RZ, RZ, R37.reuse, P4 ;  /* 0x000000ffff097224 */ /* 0x100fe200020e0625 */
[----:B------:R-:W-:Y:S01]  /*19260*/  LOP3.LUT R48, R48, R49, RZ, 0x3c, !PT ;  /* 0x0000003130307212 */ /* 0x000fe200078e3cff */
[----:B------:R-:W-:Y:S01]  /*19270*/  IMAD.X R49, RZ, RZ, R37, P3 ;  /* 0x000000ffff317224 */ /* 0x000fe200018e0625 */
[--C-:B------:R-:W-:Y:S01]  /*19280*/  SHF.R.S32.HI R12, RZ, 0x1f, R5.reuse ;  /* 0x0000001fff0c7819 */ /* 0x100fe20000011405 */
[----:B------:R-:W-:Y:S01]  /*19290*/  IMAD.MOV R18, RZ, RZ, -R5 ;  /* 0x000000ffff127224 */ /* 0x000fe200078e0a05 */
[----:B------:R-:W-:Y:S01]  /*192a0*/  LOP3.LUT R44, R44, R45, RZ, 0x3c, !PT ;  /* 0x0000002d2c2c7212 */ /* 0x000fe200078e3cff */
[--C-:B------:R-:W-:Y:S01]  /*192b0*/  IMAD.X R45, RZ, RZ, R37.reuse, P2 ;  /* 0x000000ffff2d7224 */ /* 0x100fe200010e0625 */
[----:B------:R-:W-:Y:S01]  /*192c0*/  LOP3.LUT R40, R40, R41, RZ, 0x3c, !PT ;  /* 0x0000002928287212 */ /* 0x000fe200078e3cff */
[----:B------:R-:W-:Y:S01]  /*192d0*/  IMAD.X R41, RZ, RZ, R37, P0 ;  /* 0x000000ffff297224 */ /* 0x000fe200000e0625 */
[----:B------:R-:W5:Y:S01]  /*192e0*/  LD.E.128 R24, desc[UR52][R24.64] ;  /* 0x0000003418187980 */ /* 0x000f62000c101d00 */
[----:B------:R-:W-:-:S02]  /*192f0*/  IMAD.U32 R7, RZ, RZ, UR9 ;  /* 0x00000009ff077e24 */ /* 0x000fc4000f8e00ff */
[----:B------:R-:W-:Y:S01]  /*19300*/  IMAD.U32 R6, RZ, RZ, UR8 ;  /* 0x00000008ff067e24 */ /* 0x000fe2000f8e00ff */
[----:B------:R-:W5:Y:S01]  /*19310*/  LD.E.128 R36, desc[UR52][R36.64] ;  /* 0x0000003424247980 */ /* 0x000f62000c101d00 */
[----:B------:R-:W-:Y:S01]  /*19320*/  IMAD.U32 R7, RZ, RZ, UR4 ;  /* 0x00000004ff077e24 */ /* 0x000fe2000f8e00ff */
[----:B------:R-:W-:Y:S01]  /*19330*/  ULDC.64 UR8, c[0x0][0xad8] ;  /* 0x0002b60000087ab9 */ /* 0x000fe20000000a00 */
[----:B------:R-:W-:Y:S01]  /*19340*/  IMAD R12, R12, UR10, RZ ;  /* 0x0000000a0c0c7c24 */ /* 0x000fe2000f8e02ff */
[----:B------:R-:W5:Y:S01]  /*19350*/  LD.E.128 R8, desc[UR52][R8.64] ;  /* 0x0000003408087980 */ /* 0x000f62000c101d00 */
[----:B------:R-:W-:Y:S02]  /*19360*/  IMAD R13, R81, R18, R15 ;  /* 0x00000012510d7224 */ /* 0x000fe400078e020f */
[C---:B------:R-:W-:Y:S01]  /*19370*/  IMAD R15, R5.reuse, UR11, R12 ;  /* 0x0000000b050f7c24 */ /* 0x040fe2000f8e020c */
[----:B------:R-:W5:Y:S01]  /*19380*/  LD.E.128 R48, desc[UR52][R48.64] ;  /* 0x0000003430307980 */ /* 0x000f62000c101d00 */
[----:B------:R-:W-:Y:S01]  /*19390*/  IMAD.WIDE.U32 R6, R5, UR10, R6 ;  /* 0x0000000a05067c25 */ /* 0x000fe2000f8e0006 */
[----:B------:R-:W-:-:S02]  /*193a0*/  SHF.R.S32.HI R5, RZ, 0x1f, R13 ;  /* 0x0000001fff057819 */ /* 0x000fc4000001140d */
        /* <DEDUP_REMOVED lines=8> */
[----:B------:R-:W-:-:S02]  /*19430*/  IMAD.IADD R7, R7, 0x1, R15 ;  /* 0x0000000107077824 */ /* 0x000fc400078e020f */
[----:B------:R-:W-:Y:S02]  /*19440*/  IMAD R12, R5, UR8, RZ ;  /* 0x00000008050c7c24 */ /* 0x000fe4000f8e02ff */
[----:B------:R-:W-:Y:S02]  /*19450*/  VIADD R21, R20, UR36 ;  /* 0x0000002414157c36 */ /* 0x000fe40008000000 */
[C---:B------:R-:W-:Y:S02]  /*19460*/  IMAD R15, R13.reuse, UR9, R12 ;  /* 0x000000090d0f7c24 */ /* 0x040fe4000f8e020c */
[----:B------:R-:W-:Y:S01]  /*19470*/  IMAD.WIDE.U32 R6, R13, UR8, R6 ;  /* 0x000000080d067c25 */ /* 0x000fe2000f8e0006 */
[C---:B------:R-:W-:Y:S01]  /*19480*/  ISETP.GE.AND P2, PT, R21.reuse, R4, PT ;  /* 0x000000041500720c */ /* 0x040fe20003f46270 */
[----:B------:R-:W-:Y:S02]  /*19490*/  ULDC.64 UR8, c[0x0][0xa80] ;  /* 0x0002a00000087ab9 */ /* 0x000fe40000000a00 */
[----:B------:R-:W-:-:S02]  /*194a0*/  VIADD R5, R21, 0x20 ;  /* 0x0000002015057836 */ /* 0x000fc40000000000 */
[----:B------:R-:W-:Y:S01]  /*194b0*/  IMAD.IADD R7, R7, 0x1, R15 ;  /* 0x0000000107077824 */ /* 0x000fe200078e020f */
[----:B------:R-:W-:Y:S01]  /*194c0*/  LEA R15, P3, R6, UR8, 0x1 ;  /* 0x00000008060f7c11 */ /* 0x000fe2000f8608ff */
[----:B------:R-:W-:Y:S01]  /*194d0*/  VIADD R14, R14, 0x2e820 ;  /* 0x0002e8200e0e7836 */ /* 0x000fe20000000000 */
[-C--:B------:R-:W-:Y:S01]  /*194e0*/  ISETP.GE.AND P0, PT, R5, R4.reuse, PT ;  /* 0x000000040500720c */ /* 0x080fe20003f06270 */
[----:B------:R-:W-:Y:S01]  /*194f0*/  VIADD R5, R21, 0x40 ;  /* 0x0000004015057836 */ /* 0x000fe20000000000 */
[----:B------:R-:W-:Y:S02]  /*19500*/  LEA.HI.X R17, R6, UR9, R7, 0x1, P3 ;  /* 0x0000000906117c11 */ /* 0x000fe400098f0c07 */
[----:B------:R-:W-:Y:S01]  /*19510*/  PRMT R14, RZ, 0x654, R14 ;  /* 0x00000654ff0e7816 */ /* 0x000fe2000000000e */
[----:B0-----:R0:W1:Y:S01]  /*19520*/  SHFL.IDX PT, R12, R15, RZ, 0x181f ;  /* 0x00181fff0f0c7589 */ /* 0x00106200000e0000 */
[----:B------:R-:W-:Y:S01]  /*19530*/  ISETP.GE.AND P1, PT, R5, R4, PT ;  /* 0x000000040500720c */ /* 0x000fe20003f26270 */
[----:B------:R-:W-:Y:S01]  /*19540*/  BSSY B1, `(.L_x_7099) ;  /* 0x000000f000017945 */ /* 0x000fe20003800000 */
[----:B------:R2:W-:Y:S01]  /*19550*/  SYNCS.ARRIVE.TRANS64.RED.A1T0 RZ, [R14+URZ], RZ ;  /* 0x000000ff0eff79a7 */ /* 0x0005e2000810043f */
[----:B------:R0:W3:Y:S01]  /*19560*/  SHFL.IDX PT, R5, R17, RZ, 0x181f ;  /* 0x00181fff11057589 */ /* 0x0000e200000e0000 */
[----:B------:R-:W-:-:S02]  /*19570*/  SHF.R.S32.HI R18, RZ, 0x1f, R3 ;  /* 0x0000001fff127819 */ /* 0x000fc40000011403 */
[----:B--2---:R-:W-:Y:S01]  /*19580*/  SHF.R.S32.HI R14, RZ, 0x1f, R0 ;  /* 0x0000001fff0e7819 */ /* 0x004fe20000011400 */
[----:B0-----:R-:W-:Y:S06]  /*19590*/  @P2 BRA `(.L_x_7100) ;  /* 0x0000000000242947 */ /* 0x001fec0003800000 */
[----:B------:R-:W-:Y:S02]  /*195a0*/  ULDC UR4, c[0x0][0xac8] ;  /* 0x0002b20000047ab9 */ /* 0x000fe40000000800 */
[----:B------:R-:W-:Y:S02]  /*195b0*/  ISETP.GE.AND P2, PT, R3, UR4, PT ;  /* 0x0000000403007c0c */ /* 0x000fe4000bf46270 */
[----:B------:R-:W-:-:S11]  /*195c0*/  ISETP.GE.AND P3, PT, R0, UR4, PT ;  /* 0x0000000400007c0c */ /* 0x000fd6000bf66270 */
[CC--:B-1----:R-:W-:Y:S02]  /*195d0*/  @!P2 LEA R6, P4, R3.reuse, R12.reuse, 0x1 ;  /* 0x0000000c0306a211 */ /* 0x0c2fe400078808ff */
[C---:B------:R-:W-:Y:S02]  /*195e0*/  @!P3 LEA R12, P5, R0.reuse, R12, 0x1 ;  /* 0x0000000c000cb211 */ /* 0x040fe400078a08ff */
[-C--:B---3--:R-:W-:Y:S02]  /*195f0*/  @!P2 LEA.HI.X R7, R3, R5.reuse, R18, 0x1, P4 ;  /* 0x000000050307a211 */ /* 0x088fe400020f0c12 */
[----:B------:R-:W-:-:S03]  /*19600*/  @!P3 LEA.HI.X R13, R0, R5, R14, 0x1, P5 ;  /* 0x00000005000db211 */ /* 0x000fc600028f0c0e */
[----:B-----5:R0:W-:Y:S04]  /*19610*/  @!P2 ST.E.128 desc[UR52][R6.64], R36 ;  /* 0x000000240600a985 */ /* 0x0201e8000c101d34 */
[----:B------:R0:W-:Y:S02]  /*19620*/  @!P3 ST.E.128 desc[UR52][R12.64], R48 ;  /* 0x000000300c00b985 */ /* 0x0001e4000c101d34 */
.L_x_7100:
[----:B------:R-:W-:Y:S05]  /*19630*/  BSYNC B1 ;  /* 0x0000000000017941 */ /* 0x000fea0003800000 */
.L_x_7099:
[----:B---3--:R2:W3:Y:S01]  /*19640*/  SHFL.IDX PT, R5, R17, 0x1, 0x181f ;  /* 0x00381f0011057f89 */ /* 0x0084e200000e0000 */
[----:B------:R-:W-:Y:S03]  /*19650*/  BSSY B1, `(.L_x_7101) ;  /* 0x000000c000017945 */ /* 0x000fe60003800000 */
[----:B01----:R2:W0:Y:S01]  /*19660*/  SHFL.IDX PT, R12, R15, 0x1, 0x181f ;  /* 0x00381f000f0c7f89 */ /* 0x00342200000e0000 */
[----:B------:R-:W-:Y:S05]  /*19670*/  @P0 BRA `(.L_x_7102) ;  /* 0x0000000000240947 */ /* 0x000fea0003800000 */
[----:B------:R-:W-:Y:S02]  /*19680*/  ULDC UR4, c[0x0][0xac8] ;  /* 0x0002b20000047ab9 */ /* 0x000fe40000000800 */
[----:B------:R-:W-:Y:S02]  /*19690*/  ISETP.GE.AND P3, PT, R3, UR4, PT ;  /* 0x0000000403007c0c */ /* 0x000fe4000bf66270 */
[----:B------:R-:W-:-:S11]  /*196a0*/  ISETP.GE.AND P4, PT, R0, UR4, PT ;  /* 0x0000000400007c0c */ /* 0x000fd6000bf86270 */
[CC--:B0-----:R-:W-:Y:S02]  /*196b0*/  @!P3 LEA R6, P0, R3.reuse, R12.reuse, 0x1 ;  /* 0x0000000c0306b211 */ /* 0x0c1fe400078008ff */
[C---:B------:R-:W-:Y:S02]  /*196c0*/  @!P4 LEA R12, P2, R0.reuse, R12, 0x1 ;  /* 0x0000000c000cc211 */ /* 0x040fe400078408ff */
[-C--:B---3--:R-:W-:Y:S02]  /*196d0*/  @!P3 LEA.HI.X R7, R3, R5.reuse, R18, 0x1, P0 ;  /* 0x000000050307b211 */ /* 0x088fe400000f0c12 */
[----:B------:R-:W-:-:S03]  /*196e0*/  @!P4 LEA.HI.X R13, R0, R5, R14, 0x1, P2 ;  /* 0x00000005000dc211 */ /* 0x000fc600010f0c0e */
[----:B-----5:R1:W-:Y:S04]  /*196f0*/  @!P3 ST.E.128 desc[UR52][R6.64], R28 ;  /* 0x0000001c0600b985 */ /* 0x0203e8000c101d34 */
[----:B------:R1:W-:Y:S02]  /*19700*/  @!P4 ST.E.128 desc[UR52][R12.64], R44 ;  /* 0x0000002c0c00c985 */ /* 0x0003e4000c101d34 */
.L_x_7102:
[----:B------:R-:W-:Y:S05]  /*19710*/  BSYNC B1 ;  /* 0x0000000000017941 */ /* 0x000fea0003800000 */
.L_x_7101:
[----:B---3--:R3:W4:Y:S01]  /*19720*/  SHFL.IDX PT, R5, R17, 0x2, 0x181f ;  /* 0x00581f0011057f89 */ /* 0x00872200000e0000 */
        /* <DEDUP_REMOVED lines=10> */
[----:B-----5:R1:W-:Y:S04]  /*197d0*/  @!P2 ST.E.128 desc[UR52][R6.64], R24 ;  /* 0x000000180600a985 */ /* 0x0203e8000c101d34 */
[----:B------:R1:W-:Y:S02]  /*197e0*/  @!P3 ST.E.128 desc[UR52][R12.64], R40 ;  /* 0x000000280c00b985 */ /* 0x0003e4000c101d34 */
.L_x_7104:
[----:B------:R-:W-:Y:S05]  /*197f0*/  BSYNC B1 ;  /* 0x0000000000017941 */ /* 0x000fea0003800000 */
.L_x_7103:
[----:B----4-:R-:W-:Y:S01]  /*19800*/  VIADD R5, R21, 0x60 ;  /* 0x0000006015057836 */ /* 0x010fe20000000000 */
[----:B--23--:R-:W2:Y:S04]  /*19810*/  SHFL.IDX PT, R17, R17, 0x3, 0x181f ;  /* 0x00781f0011117f89 */ /* 0x00cea800000e0000 */
[----:B------:R-:W-:Y:S01]  /*19820*/  ISETP.GE.AND P0, PT, R5, R4, PT ;  /* 0x000000040500720c */ /* 0x000fe20003f06270 */
[----:B------:R-:W3:-:S12]  /*19830*/  SHFL.IDX PT, R15, R15, 0x3, 0x181f ;  /* 0x00781f000f0f7f89 */ /* 0x000ed800000e0000 */
[----:B------:R-:W-:Y:S05]  /*19840*/  @P0 BRA `(.L_x_7105) ;  /* 0x0000001800c00947 */ /* 0x000fea0003800000 */
[----:B------:R-:W-:Y:S02]  /*19850*/  ULDC UR4, c[0x0][0xac8] ;  /* 0x0002b20000047ab9 */ /* 0x000fe40000000800 */
[----:B------:R-:W-:-:S13]  /*19860*/  ISETP.GE.AND P1, PT, R3, UR4, PT ;  /* 0x0000000403007c0c */ /* 0x000fda000bf26270 */
[----:B---3--:R-:W-:-:S04]  /*19870*/  @!P1 LEA R4, P0, R3, R15, 0x1 ;  /* 0x0000000f03049211 */ /* 0x008fc800078008ff */
[----:B--2---:R-:W-:Y:S02]  /*19880*/  @!P1 LEA.HI.X R5, R3, R17, R18, 0x1, P0 ;  /* 0x0000001103059211 */ /* 0x004fe400000f0c12 */
[----:B------:R-:W-:-:S03]  /*19890*/  ISETP.GE.AND P0, PT, R0, UR4, PT ;  /* 0x0000000400007c0c */ /* 0x000fc6000bf06270 */
[----:B-----5:R2:W-:Y:S10]  /*198a0*/  @!P1 ST.E.128 desc[UR52][R4.64], R8 ;  /* 0x0000000804009985 */ /* 0x0205f4000c101d34 */
[----:B------:R-:W-:Y:S05]  /*198b0*/  @P0 BRA `(.L_x_7105) ;  /* 0x0000001800a40947 */ /* 0x000fea0003800000 */
[----:B--2---:R-:W-:-:S04]  /*198c0*/  LEA R4, P0, R0, R15, 0x1 ;  /* 0x0000000f00047211 */ /* 0x004fc800078008ff */
[----:B------:R-:W-:-:S05]  /*198d0*/  LEA.HI.X R5, R0, R17, R14, 0x1, P0 ;  /* 0x0000001100057211 */ /* 0x000fca00000f0c0e */
[----:B------:R2:W-:Y:S01]  /*198e0*/  ST.E.128 desc[UR52][R4.64], R32 ;  /* 0x0000002004007985 */ /* 0x0005e2000c101d34 */
[----:B------:R-:W-:Y:S05]  /*198f0*/  BRA `(.L_x_7105) ;  /* 0x0000001800947947 */ /* 0x000fea0003800000 */
.L_x_7098:
[----:B------:R-:W-:Y:S01]  /*19900*/  ULDC.64 UR12, c[0x0][0xb08] ;  /* 0x0002c200000c7ab9 */ /* 0x000fe20000000a00 */
[----:B------:R-:W0:Y:S01]  /*19910*/  @P1 LDC R0, c[0x0][0xbec] ;  /* 0x0002fb00ff001b82 */ /* 0x000e220000000800 */
[----:B------:R-:W-:Y:S01]  /*19920*/  UIMAD UR10, UR11, UR12, URZ ;  /* 0x0000000c0b0a72a4 */ /* 0x000fe2000f8e023f */
[----:B------:R-:W-:Y:S01]  /*19930*/  IMAD.MOV.U32 R3, RZ, RZ, R95 ;  /* 0x000000ffff037224 */ /* 0x000fe200078e005f */
[----:B------:R-:W-:Y:S01]  /*19940*/  UIMAD.WIDE.U32 UR8, UR4, UR12, URZ ;  /* 0x0000000c040872a5 */ /* 0x000fe2000f8e003f */
[----:B------:R-:W-:Y:S01]  /*19950*/  ISETP.GE.AND P0, PT, R83, R4, PT ;  /* 0x000000045300720c */ /* 0x000fe20003f06270 */
[----:B------:R-:W-:Y:S01]  /*19960*/  UIMAD UR10, UR4, UR13, UR10 ;  /* 0x0000000d040a72a4 */ /* 0x000fe2000f8e020a */
[----:B------:R-:W-:Y:S01]  /*19970*/  VIADD R14, R14, 0x2e820 ;  /* 0x0002e8200e0e7836 */ /* 0x000fe20000000000 */
[----:B------:R-:W-:Y:S01]  /*19980*/  USHF.R.S32.HI UR4, URZ, 0x1f, UR7 ;  /* 0x0000001f3f047899 */ /* 0x000fe20008011407 */
[----:B------:R-:W1:Y:S01]  /*19990*/  @P1 LDC R5, c[0x0][0xbf0] ;  /* 0x0002fc00ff051b82 */ /* 0x000e620000000800 */
[----:B------:R-:W-:Y:S01]  /*199a0*/  UIADD3 UR9, UR9, UR10, URZ ;  /* 0x0000000a09097290 */ /* 0x000fe2000fffe03f */
[C---:B------:R-:W-:Y:S01]  /*199b0*/  VIADD R17, R19.reuse, 0x28 ;  /* 0x0000002813117836 */ /* 0x040fe20000000000 */
[----:B------:R-:W-:Y:S01]  /*199c0*/  PRMT R14, RZ, 0x654, R14 ;  /* 0x00000654ff0e7816 */ /* 0x000fe2000000000e */
[----:B------:R-:W-:Y:S01]  /*199d0*/  ULDC.64 UR10, c[0x0][0xb38] ;  /* 0x0002ce00000a7ab9 */ /* 0x000fe20000000a00 */
[C---:B------:R-:W-:Y:S01]  /*199e0*/  VIADD R83, R19.reuse, 0x38 ;  /* 0x0000003813537836 */ /* 0x040fe20000000000 */
[----:B------:R-:W-:Y:S01]  /*199f0*/  UIMAD.WIDE.U32 UR8, UR43, UR10, UR8 ;  /* 0x0000000a2b0872a5 */ /* 0x000fe2000f8e0008 */
[C---:B------:R-:W-:Y:S01]  /*19a00*/  VIADD R97, R19.reuse, 0x48 ;  /* 0x0000004813617836 */ /* 0x040fe20000000000 */
[----:B------:R2:W-:Y:S01]  /*19a10*/  SYNCS.ARRIVE.TRANS64.RED.A1T0 RZ, [R14+URZ], RZ ;  /* 0x000000ff0eff79a7 */ /* 0x0005e2000810043f */
[C---:B------:R-:W-:Y:S01]  /*19a20*/  VIADD R99, R19.reuse, 0x50 ;  /* 0x0000005013637836 */ /* 0x040fe20000000000 */
[----:B------:R-:W-:Y:S01]  /*19a30*/  UIMAD UR9, UR43, UR11, UR9 ;  /* 0x0000000b2b0972a4 */ /* 0x000fe2000f8e0209 */
[C---:B------:R-:W-:Y:S01]  /*19a40*/  VIADD R101, R19.reuse, 0x58 ;  /* 0x0000005813657836 */ /* 0x040fe20000000000 */
[----:B------:R-:W-:Y:S01]  /*19a50*/  BSSY B1, `(.L_x_7106) ;  /* 0x000007b000017945 */ /* 0x000fe20003800000 */
[----:B------:R-:W-:Y:S01]  /*19a60*/  ULDC.64 UR10, c[0x0][0xb40] ;  /* 0x0002d000000a7ab9 */ /* 0x000fe20000000a00 */
[----:B------:R-:W-:Y:S01]  /*19a70*/  VIADD R103, R19, 0x60 ;  /* 0x0000006013677836 */ /* 0x000fe20000000000 */
[----:B------:R-:W-:Y:S01]  /*19a80*/  UIMAD UR4, UR4, UR10, URZ ;  /* 0x0000000a040472a4 */ /* 0x000fe2000f8e023f */
[----:B0-----:R-:W-:Y:S01]  /*19a90*/  @P1 IMAD.HI.U32 R0, R95, R0, RZ ;  /* 0x000000005f001227 */ /* 0x001fe200078e00ff */
[----:B------:R-:W-:Y:S01]  /*19aa0*/  UIMAD.WIDE.U32 UR8, UR7, UR10, UR8 ;  /* 0x0000000a070872a5 */ /* 0x000fe2000f8e0008 */
[----:B------:R-:W-:Y:S01]  /*19ab0*/  SHF.R.S32.HI R18, RZ, 0x1f, R17 ;  /* 0x0000001fff127819 */ /* 0x000fe20000011411 */
[----:B------:R-:W-:Y:S01]  /*19ac0*/  UIMAD UR4, UR7, UR11, UR4 ;  /* 0x0000000b070472a4 */ /* 0x000fe2000f8e0204 */
[C---:B------:R-:W-:Y:S01]  /*19ad0*/  VIADD R105, R19.reuse, 0x68 ;  /* 0x0000006813697836 */ /* 0x040fe20000000000 */
[----:B------:R-:W-:Y:S01]  /*19ae0*/  SHF.R.S32.HI R82, RZ, 0x1f, R83 ;  /* 0x0000001fff527819 */ /* 0x000fe20000011453 */
[----:B------:R-:W-:Y:S01]  /*19af0*/  ULDC.64 UR10, c[0x0][0xb48] ;  /* 0x0002d200000a7ab9 */ /* 0x000fe20000000a00 */
[----:B------:R-:W-:Y:S01]  /*19b00*/  UIADD3 UR9, UR9, UR4, URZ ;  /* 0x0000000409097290 */ /* 0x000fe2000fffe03f */
[----:B-1----:R-:W-:Y:S01]  /*19b10*/  @P1 SHF.R.U32.HI R3, RZ, R5, R0 ;  /* 0x00000005ff031219 */ /* 0x002fe20000011600 */
[C---:B------:R-:W-:Y:S01]  /*19b20*/  VIADD R107, R19.reuse, 0x70 ;  /* 0x00000070136b7836 */ /* 0x040fe20000000000 */
[----:B------:R-:W-:Y:S01]  /*19b30*/  SHF.R.S32.HI R94, RZ, 0x1f, R97 ;  /* 0x0000001fff5e7819 */ /* 0x000fe20000011461 */
[----:B------:R-:W-:Y:S01]  /*19b40*/  UIMAD.WIDE.U32 UR8, UR37, UR10, UR8 ;  /* 0x0000000a250872a5 */ /* 0x000fe2000f8e0008 */
[--C-:B------:R-:W-:Y:S01]  /*19b50*/  SHF.R.S32.HI R0, RZ, 0x1f, R3.reuse ;  /* 0x0000001fff007819 */ /* 0x100fe20000011403 */
[----:B------:R-:W-:Y:S01]  /*19b60*/  IMAD.MOV R6, RZ, RZ, -R3 ;  /* 0x000000ffff067224 */ /* 0x000fe200078e0a03 */
[----:B------:R-:W-:Y:S01]  /*19b70*/  SHF.R.S32.HI R96, RZ, 0x1f, R99 ;  /* 0x0000001fff607819 */ /* 0x000fe20000011463 */
[----:B------:R-:W-:Y:S01]  /*19b80*/  UIMAD UR37, UR37, UR11, UR9 ;  /* 0x0000000b252572a4 */ /* 0x000fe2000f8e0209 */
[----:B------:R-:W-:Y:S01]  /*19b90*/  VIADD R109, R19, 0x78 ;  /* 0x00000078136d7836 */ /* 0x000fe20000000000 */
[----:B------:R-:W-:Y:S01]  /*19ba0*/  SHF.R.S32.HI R98, RZ, 0x1f, R101 ;  /* 0x0000001fff627819 */ /* 0x000fe20000011465 */
[----:B------:R-:W-:Y:S01]  /*19bb0*/  ULDC.64 UR10, c[0x0][0xb30] ;  /* 0x0002cc00000a7ab9 */ /* 0x000fe20000000a00 */
[----:B------:R-:W-:Y:S01]  /*19bc0*/  IMAD R5, R81, R6, R95 ;  /* 0x0000000651057224 */ /* 0x000fe200078e025f */
[----:B------:R-:W-:Y:S01]  /*19bd0*/  SHF.R.S32.HI R100, RZ, 0x1f, R105 ;  /* 0x0000001fff647819 */ /* 0x000fe20000011469 */
[----:B------:R-:W-:Y:S01]  /*19be0*/  IMAD R0, R0, UR10, RZ ;  /* 0x0000000a00007c24 */ /* 0x000fe2000f8e02ff */
[----:B------:R-:W-:Y:S01]  /*19bf0*/  SHF.R.S32.HI R102, RZ, 0x1f, R107 ;  /* 0x0000001fff667819 */ /* 0x000fe2000001146b */
[----:B------:R-:W-:Y:S01]  /*19c00*/  IMAD.U32 R7, RZ, RZ, UR9 ;  /* 0x00000009ff077e24 */ /* 0x000fe2000f8e00ff */
[----:B------:R-:W-:Y:S01]  /*19c10*/  SHF.R.S32.HI R104, RZ, 0x1f, R109 ;  /* 0x0000001fff687819 */ /* 0x000fe2000001146d */
[----:B------:R-:W-:Y:S01]  /*19c20*/  IMAD.U32 R6, RZ, RZ, UR8 ;  /* 0x00000008ff067e24 */ /* 0x000fe2000f8e00ff */
[----:B------:R-:W-:Y:S01]  /*19c30*/  ULDC.64 UR8, c[0x0][0xb28] ;  /* 0x0002ca0000087ab9 */ /* 0x000fe20000000a00 */
[----:B------:R-:W-:Y:S01]  /*19c40*/  IMAD.U32 R7, RZ, RZ, UR37 ;  /* 0x00000025ff077e24 */ /* 0x000fe2000f8e00ff */
[----:B------:R-:W-:Y:S01]  /*19c50*/  SHF.R.S32.HI R114, RZ, 0x1f, R103 ;  /* 0x0000001fff727819 */ /* 0x000fe20000011467 */
        /* <DEDUP_REMOVED lines=9> */
[C---:B------:R-:W-:Y:S01]  /*19cf0*/  LEA R0, P1, R6.reuse, UR8, 0x2 ;  /* 0x0000000806007c11 */ /* 0x040fe2000f8210ff */
[C---:B------:R-:W-:Y:S02]  /*19d00*/  VIADD R81, R19.reuse, 0x30 ;  /* 0x0000003013517836 */ /* 0x040fe40000000000 */
[C---:B------:R-:W-:Y:S01]  /*19d10*/  VIADD R95, R19.reuse, 0x40 ;  /* 0x00000040135f7836 */ /* 0x040fe20000000000 */
[----:B------:R-:W-:Y:S01]  /*19d20*/  LEA.HI.X R3, R6, UR9, R3, 0x2, P1 ;  /* 0x0000000906037c11 */ /* 0x000fe200088f1403 */
[C---:B------:R-:W-:Y:S01]  /*19d30*/  VIADD R5, R19.reuse, 0x8 ;  /* 0x0000000813057836 */ /* 0x040fe20000000000 */
[----:B------:R2:W0:Y:S01]  /*19d40*/  SHFL.IDX PT, R8, R0, RZ, 0x1c1f ;  /* 0x001c1fff00087589 */ /* 0x00042200000e0000 */
[C---:B------:R-:W-:Y:S01]  /*19d50*/  VIADD R111, R19.reuse, 0x10 ;  /* 0x00000010136f7836 */ /* 0x040fe20000000000 */
[----:B------:R-:W-:Y:S01]  /*19d60*/  SHF.R.S32.HI R80, RZ, 0x1f, R81 ;  /* 0x0000001fff507819 */ /* 0x000fe20000011451 */
[C---:B------:R-:W-:Y:S01]  /*19d70*/  VIADD R113, R19.reuse, 0x18 ;  /* 0x0000001813717836 */ /* 0x040fe20000000000 */
[----:B------:R2:W1:Y:S01]  /*19d80*/  SHFL.IDX PT, R9, R3, RZ, 0x1c1f ;  /* 0x001c1fff03097589 */ /* 0x00046200000e0000 */
[----:B------:R-:W-:Y:S01]  /*19d90*/  VIADD R115, R19, 0x20 ;  /* 0x0000002013737836 */ /* 0x000fe20000000000 */
[----:B------:R-:W-:-:S02]  /*19da0*/  SHF.R.S32.HI R92, RZ, 0x1f, R95 ;  /* 0x0000001fff5c7819 */ /* 0x000fc4000001145f */
[----:B------:R-:W-:Y:S02]  /*19db0*/  SHF.R.S32.HI R106, RZ, 0x1f, R111 ;  /* 0x0000001fff6a7819 */ /* 0x000fe4000001146f */
[----:B------:R-:W-:Y:S02]  /*19dc0*/  SHF.R.S32.HI R108, RZ, 0x1f, R113 ;  /* 0x0000001fff6c7819 */ /* 0x000fe40000011471 */
[----:B------:R-:W-:Y:S02]  /*19dd0*/  SHF.R.S32.HI R110, RZ, 0x1f, R115 ;  /* 0x0000001fff6e7819 */ /* 0x000fe40000011473 */
[----:B------:R-:W-:Y:S01]  /*19de0*/  SHF.R.S32.HI R112, RZ, 0x1f, R5 ;  /* 0x0000001fff707819 */ /* 0x000fe20000011405 */
[----:B--2---:R-:W-:Y:S06]  /*19df0*/  @P0 BRA `(.L_x_7107) ;  /* 0x0000000400000947 */ /* 0x004fec0003800000 */
[----:B------:R-:W-:Y:S02]  /*19e00*/  ULDC UR4, c[0x0][0xac8] ;  /* 0x0002b20000047ab9 */ /* 0x000fe40000000800 */
[----:B------:R-:W-:Y:S02]  /*19e10*/  ISETP.GE.AND P3, PT, R5, UR4, PT ;  /* 0x0000000405007c0c */ /* 0x000fe4000bf66270 */
[----:B------:R-:W-:Y:S02]  /*19e20*/  ISETP.GE.AND P2, PT, R19, UR4, PT ;  /* 0x0000000413007c0c */ /* 0x000fe4000bf46270 */
[----:B------:R-:W-:Y:S02]  /*19e30*/  ISETP.GE.AND P1, PT, R111, UR4, PT ;  /* 0x000000046f007c0c */ /* 0x000fe4000bf26270 */
[----:B------:R-:W-:Y:S02]  /*19e40*/  ISETP.GE.AND P0, PT, R113, UR4, PT ;  /* 0x0000000471007c0c */ /* 0x000fe4000bf06270 */
[----:B------:R-:W-:-:S05]  /*19e50*/  ISETP.GE.AND P4, PT, R115, UR4, PT ;  /* 0x0000000473007c0c */ /* 0x000fca000bf86270 */
[-C--:B0-----:R-:W-:Y:S02]  /*19e60*/  @!P3 LEA R10, P5, R5, R8.reuse, 0x2 ;  /* 0x00000008050ab211 */ /* 0x081fe400078a10ff */
[----:B-1----:R-:W-:Y:S02]  /*19e70*/  @!P2 IMAD.WIDE R6, R19, 0x4, R8 ;  /* 0x000000041306a825 */ /* 0x002fe400078e0208 */
        /* <DEDUP_REMOVED lines=14> */
[-C--:B------:R-:W-:Y:S02]  /*19f60*/  @!P2 LEA R36, P6, R17, R8.reuse, 0x2 ;  /* 0x000000081124a211 */ /* 0x080fe400078c10ff */
        /* <DEDUP_REMOVED lines=10> */
[-C--:B--2---:R-:W-:Y:S02]  /*1a010*/  @!P1 LEA R12, P5, R95, R8.reuse, 0x2 ;  /* 0x000000085f0c9211 */ /* 0x084fe400078a10ff */
        /* <DEDUP_REMOVED lines=8> */
[----:B---3--:R-:W-:Y:S02]  /*1a0a0*/  @!P3 LEA R6, P1, R99, R8, 0x2 ;  /* 0x000000086306b211 */ /* 0x008fe400078210ff */
[----:B------:R-:W-:Y:S01]  /*1a0b0*/  ISETP.GE.AND P5, PT, R105, UR4, PT ;  /* 0x0000000469007c0c */ /* 0x000fe2000bfa6270 */
[----:B------:R2:W-:Y:S01]  /*1a0c0*/  @!P4 ST.E.64 desc[UR52][R14.64], R74 ;  /* 0x0000004a0e00c985 */ /* 0x0005e2000c101b34 */
[----:B------:R-:W-:Y:S02]  /*1a0d0*/  @!P3 LEA.HI.X R7, R99, R9, R96, 0x2, P1 ;  /* 0x000000096307b211 */ /* 0x000fe400008f1460 */
[----:B------:R-:W-:-:S02]  /*1a0e0*/  ISETP.GE.AND P4, PT, R107, UR4, PT ;  /* 0x000000046b007c0c */ /* 0x000fc4000bf86270 */
[----:B------:R-:W-:Y:S01]  /*1a0f0*/  ISETP.GE.AND P1, PT, R109, UR4, PT ;  /* 0x000000046d007c0c */ /* 0x000fe2000bf26270 */
[----:B------:R3:W-:Y:S01]  /*1a100*/  @!P3 ST.E.64 desc[UR52][R6.64], R76 ;  /* 0x0000004c0600b985 */ /* 0x0007e2000c101b34 */
[-C--:B----4-:R-:W-:Y:S02]  /*1a110*/  @!P2 LEA R36, P6, R101, R8.reuse, 0x2 ;  /* 0x000000086524a211 */ /* 0x090fe400078c10ff */
[----:B0-----:R-:W-:Y:S02]  /*1a120*/  @!P0 LEA R10, P3, R103, R8, 0x2 ;  /* 0x00000008670a8211 */ /* 0x001fe400078610ff */
[-C--:B------:R-:W-:Y:S02]  /*1a130*/  @!P2 LEA.HI.X R37, R101, R9.reuse, R98, 0x2, P6 ;  /* 0x000000096525a211 */ /* 0x080fe400030f1462 */
[----:B------:R-:W-:-:S03]  /*1a140*/  @!P0 LEA.HI.X R11, R103, R9, R114, 0x2, P3 ;  /* 0x00000009670b8211 */ /* 0x000fc600018f1472 */
[----:B------:R3:W-:Y:S01]  /*1a150*/  @!P2 ST.E.64 desc[UR52][R36.64], R78 ;  /* 0x0000004e2400a985 */ /* 0x0007e2000c101b34 */
[-C--:B-1----:R-:W-:Y:S02]  /*1a160*/  @!P5 LEA R12, P2, R105, R8.reuse, 0x2 ;  /* 0x00000008690cd211 */ /* 0x082fe400078410ff */
[-C--:B--2---:R-:W-:Y:S01]  /*1a170*/  @!P4 LEA R14, P3, R107, R8.reuse, 0x2 ;  /* 0x000000086b0ec211 */ /* 0x084fe200078610ff */
        /* <DEDUP_REMOVED lines=8> */
.L_x_7107:
[----:B------:R-:W-:Y:S05]  /*1a200*/  BSYNC B1 ;  /* 0x0000000000017941 */ /* 0x000fea0003800000 */
.L_x_7106:
[----:B------:R-:W-:Y:S01]  /*1a210*/  ISETP.GE.AND P0, PT, R93, R4, PT ;  /* 0x000000045d00720c */ /* 0x000fe20003f06270 */
[----:B---3--:R2:W3:Y:S04]  /*1a220*/  SHFL.IDX PT, R7, R3, 0x1, 0x1c1f ;  /* 0x003c1f0003077f89 */ /* 0x0084e800000e0000 */
[----:B------:R2:W4:Y:S08]  /*1a230*/  SHFL.IDX PT, R6, R0, 0x1, 0x1c1f ;  /* 0x003c1f0000067f89 */ /* 0x00053000000e0000 */
[----:B--2---:R-:W-:Y:S05]  /*1a240*/  @P0 BRA `(.L_x_7105) ;  /* 0x0000001000400947 */ /* 0x004fea0003800000 */
[----:B------:R-:W-:Y:S02]  /*1a250*/  ULDC UR4, c[0x0][0xac8] ;  /* 0x0002b20000047ab9 */ /* 0x000fe40000000800 */
[----:B------:R-:W-:Y:S02]  /*1a260*/  ISETP.GE.AND P1, PT, R5, UR4, PT ;  /* 0x0000000405007c0c */ /* 0x000fe4000bf26270 */
[----:B------:R-:W-:Y:S02]  /*1a270*/  ISETP.GE.AND P0, PT, R111, UR4, PT ;  /* 0x000000046f007c0c */ /* 0x000fe4000bf06270 */
[----:B------:R-:W-:Y:S02]  /*1a280*/  ISETP.GE.AND P5, PT, R19, UR4, PT ;  /* 0x0000000413007c0c */ /* 0x000fe4000bfa6270 */
[----:B------:R-:W-:-:S07]  /*1a290*/  ISETP.GE.AND P3, PT, R113, UR4, PT ;  /* 0x0000000471007c0c */ /* 0x000fce000bf66270 */
[-C--:B0---4-:R-:W-:Y:S02]  /*1a2a0*/  @!P1 LEA R8, P2, R5, R6.reuse, 0x2 ;  /* 0x0000000605089211 */ /* 0x091fe400078410ff */
[----:B------:R-:W-:Y:S02]  /*1a2b0*/  @!P0 LEA R10, P4, R111, R6, 0x2 ;  /* 0x000000066f0a8211 */ /* 0x000fe400078810ff */
[-C--:B-1-3--:R-:W-:Y:S01]  /*1a2c0*/  @!P1 LEA.HI.X R9, R5, R7.reuse, R112, 0x2, P2 ;  /* 0x0000000705099211 */ /* 0x08afe200010f1470 */
[----:B------:R-:W-:Y:S01]  /*1a2d0*/  @!P5 IMAD.WIDE R4, R19, 0x4, R6 ;  /* 0x000000041304d825 */ /* 0x000fe200078e0206 */
[----:B------:R-:W-:Y:S02]  /*1a2e0*/  @!P0 LEA.HI.X R11, R111, R7, R106, 0x2, P4 ;  /* 0x000000076f0b8211 */ /* 0x000fe400020f146a */
[----:B------:R-:W-:Y:S02]  /*1a2f0*/  ISETP.GE.AND P4, PT, R115, UR4, PT ;  /* 0x0000000473007c0c */ /* 0x000fe4000bf86270 */
[----:B------:R0:W-:Y:S01]  /*1a300*/  @!P5 ST.E.64 desc[UR52][R4.64], R30 ;  /* 0x0000001e0400d985 */ /* 0x0001e2000c101b34 */
[----:B------:R-:W-:-:S02]  /*1a310*/  ISETP.GE.AND P5, PT, R17, UR4, PT ;  /* 0x0000000411007c0c */ /* 0x000fc4000bfa6270 */
[----:B------:R-:W-:Y:S01]  /*1a320*/  ISETP.GE.AND P2, PT, R81, UR4, PT ;  /* 0x0000000451007c0c */ /* 0x000fe2000bf46270 */
[----:B------:R1:W-:Y:S01]  /*1a330*/  @!P1 ST.E.64 desc[UR52][R8.64], R28 ;  /* 0x0000001c08009985 */ /* 0x0003e2000c101b34 */
[----:B------:R-:W-:-:S03]  /*1a340*/  @!P3 LEA R12, P6, R113, R6, 0x2 ;  /* 0x00000006710cb211 */ /* 0x000fc600078c10ff */
[----:B------:R2:W-:Y:S01]  /*1a350*/  @!P0 ST.E.64 desc[UR52][R10.64], R40 ;  /* 0x000000280a008985 */ /* 0x0005e2000c101b34 */
[----:B------:R-:W-:Y:S02]  /*1a360*/  ISETP.GE.AND P0, PT, R83, UR4, PT ;  /* 0x0000000453007c0c */ /* 0x000fe4000bf06270 */
[-C--:B------:R-:W-:Y:S02]  /*1a370*/  @!P4 LEA R14, P1, R115, R6.reuse, 0x2 ;  /* 0x00000006730ec211 */ /* 0x080fe400078210ff */
[-C--:B------:R-:W-:Y:S02]  /*1a380*/  @!P3 LEA.HI.X R13, R113, R7.reuse, R108, 0x2, P6 ;  /* 0x00000007710db211 */ /* 0x080fe400030f146c */
[----:B------:R-:W-:Y:S02]  /*1a390*/  @!P5 LEA R36, P6, R17, R6, 0x2 ;  /* 0x000000061124d211 */ /* 0x000fe400078c10ff */
[----:B------:R-:W-:Y:S01]  /*1a3a0*/  @!P4 LEA.HI.X R15, R115, R7, R110, 0x2, P1 ;  /* 0x00000007730fc211 */ /* 0x000fe200008f146e */
[----:B------:R3:W-:Y:S01]  /*1a3b0*/  @!P3 ST.E.64 desc[UR52][R12.64], R26 ;  /* 0x0000001a0c00b985 */ /* 0x0007e2000c101b34 */
[----:B------:R-:W-:-:S02]  /*1a3c0*/  ISETP.GE.AND P1, PT, R95, UR4, PT ;  /* 0x000000045f007c0c */ /* 0x000fc4000bf26270 */
[-C--:B------:R-:W-:Y:S01]  /*1a3d0*/  @!P5 LEA.HI.X R37, R17, R7.reuse, R18, 0x2, P6 ;  /* 0x000000071125d211 */ /* 0x080fe200030f1412 */
[----:B------:R4:W-:Y:S01]  /*1a3e0*/  @!P4 ST.E.64 desc[UR52][R14.64], R34 ;  /* 0x000000220e00c985 */ /* 0x0009e2000c101b34 */
[-C--:B0-----:R-:W-:Y:S02]  /*1a3f0*/  @!P2 LEA R4, P6, R81, R6.reuse, 0x2 ;  /* 0x000000065104a211 */ /* 0x081fe400078c10ff */
[----:B------:R-:W-:Y:S01]  /*1a400*/  ISETP.GE.AND P4, PT, R97, UR4, PT ;  /* 0x0000000461007c0c */ /* 0x000fe2000bf86270 */
[----:B------:R-:W-:Y:S01]  /*1a410*/  @!P5 ST.E.64 desc[UR52][R36.64], R32 ;  /* 0x000000202400d985 */ /* 0x000fe2000c101b34 */
[-C--:B------:R-:W-:Y:S02]  /*1a420*/  @!P2 LEA.HI.X R5, R81, R7.reuse, R80, 0x2, P6 ;  /* 0x000000075105a211 */ /* 0x080fe400030f1450 */
[----:B-1----:R-:W-:Y:S02]  /*1a430*/  @!P0 LEA R8, P6, R83, R6, 0x2 ;  /* 0x0000000653088211 */ /* 0x002fe400078c10ff */
[----:B------:R-:W-:Y:S01]  /*1a440*/  ISETP.GE.AND P3, PT, R99, UR4, PT ;  /* 0x0000000463007c0c */ /* 0x000fe2000bf66270 */
[----:B------:R0:W-:Y:S01]  /*1a450*/  @!P2 ST.E.64 desc[UR52][R4.64], R44 ;  /* 0x0000002c0400a985 */ /* 0x0001e2000c101b34 */
[----:B------:R-:W-:-:S02]  /*1a460*/  @!P0 LEA.HI.X R9, R83, R7, R82, 0x2, P6 ;  /* 0x0000000753098211 */ /* 0x000fc400030f1452 */
[-C--:B--2---:R-:W-:Y:S02]  /*1a470*/  @!P1 LEA R10, P6, R95, R6.reuse, 0x2 ;  /* 0x000000065f0a9211 */ /* 0x084fe400078c10ff */
[----:B------:R-:W-:Y:S01]  /*1a480*/  ISETP.GE.AND P2, PT, R101, UR4, PT ;  /* 0x0000000465007c0c */ /* 0x000fe2000bf46270 */
[----:B------:R1:W-:Y:S01]  /*1a490*/  @!P0 ST.E.64 desc[UR52][R8.64], R42 ;  /* 0x0000002a08008985 */ /* 0x0003e2000c101b34 */
[----:B------:R-:W-:Y:S02]  /*1a4a0*/  @!P1 LEA.HI.X R11, R95, R7, R92, 0x2, P6 ;  /* 0x000000075f0b9211 */ /* 0x000fe400030f145c */
[----:B------:R-:W-:Y:S02]  /*1a4b0*/  ISETP.GE.AND P0, PT, R103, UR4, PT ;  /* 0x0000000467007c0c */ /* 0x000fe4000bf06270 */
[----:B------:R-:W-:Y:S01]  /*1a4c0*/  @!P4 LEA R28, P5, R97, R6, 0x2 ;  /* 0x00000006611cc211 */ /* 0x000fe200078a10ff */
[----:B------:R2:W-:Y:S01]  /*1a4d0*/  @!P1 ST.E.64 desc[UR52][R10.64], R50 ;  /* 0x000000320a009985 */ /* 0x0005e2000c101b34 */
[----:B------:R-:W-:-:S02]  /*1a4e0*/  ISETP.GE.AND P1, PT, R105, UR4, PT ;  /* 0x0000000469007c0c */ /* 0x000fc4000bf26270 */
[-C--:B---3--:R-:W-:Y:S02]  /*1a4f0*/  @!P3 LEA R12, P6, R99, R6.reuse, 0x2 ;  /* 0x00000006630cb211 */ /* 0x088fe400078c10ff */
[-C--:B------:R-:W-:Y:S02]  /*1a500*/  @!P4 LEA.HI.X R29, R97, R7.reuse, R94, 0x2, P5 ;  /* 0x00000007611dc211 */ /* 0x080fe400028f145e */
[-C--:B----4-:R-:W-:Y:S02]  /*1a510*/  @!P2 LEA R14, P5, R101, R6.reuse, 0x2 ;  /* 0x00000006650ea211 */ /* 0x090fe400078a10ff */
[-C--:B------:R-:W-:Y:S01]  /*1a520*/  @!P3 LEA.HI.X R13, R99, R7.reuse, R96, 0x2, P6 ;  /* 0x00000007630db211 */ /* 0x080fe200030f1460 */
[----:B------:R3:W-:Y:S01]  /*1a530*/  @!P4 ST.E.64 desc[UR52][R28.64], R38 ;  /* 0x000000261c00c985 */ /* 0x0007e2000c101b34 */
[----:B------:R-:W-:Y:S02]  /*1a540*/  ISETP.GE.AND P6, PT, R107, UR4, PT ;  /* 0x000000046b007c0c */ /* 0x000fe4000bfc6270 */
[----:B------:R-:W-:Y:S01]  /*1a550*/  @!P2 LEA.HI.X R15, R101, R7, R98, 0x2, P5 ;  /* 0x00000007650fa211 */ /* 0x000fe200028f1462 */
[----:B------:R3:W-:Y:S01]  /*1a560*/  @!P3 ST.E.64 desc[UR52][R12.64], R48 ;  /* 0x000000300c00b985 */ /* 0x0007e2000c101b34 */
[----:B0-----:R-:W-:-:S03]  /*1a570*/  @!P0 LEA R4, P5, R103, R6, 0x2 ;  /* 0x0000000667048211 */ /* 0x001fc600078a10ff */
[----:B------:R3:W-:Y:S01]  /*1a580*/  @!P2 ST.E.64 desc[UR52][R14.64], R46 ;  /* 0x0000002e0e00a985 */ /* 0x0007e2000c101b34 */
[----:B------:R-:W-:Y:S02]  /*1a590*/  @!P0 LEA.HI.X R5, R103, R7, R114, 0x2, P5 ;  /* 0x0000000767058211 */ /* 0x000fe400028f1472 */
[----:B-1----:R-:W-:-:S03]  /*1a5a0*/  @!P1 LEA R8, P5, R105, R6, 0x2 ;  /* 0x0000000669089211 */ /* 0x002fc600078a10ff */
[----:B------:R3:W-:Y:S01]  /*1a5b0*/  @!P0 ST.E.64 desc[UR52][R4.64], R68 ;  /* 0x0000004404008985 */ /* 0x0007e2000c101b34 */
[-C--:B------:R-:W-:Y:S02]  /*1a5c0*/  @!P1 LEA.HI.X R9, R105, R7.reuse, R100, 0x2, P5 ;  /* 0x0000000769099211 */ /* 0x080fe400028f1464 */
[----:B--2---:R-:W-:Y:S02]  /*1a5d0*/  @!P6 LEA R10, P5, R107, R6, 0x2 ;  /* 0x000000066b0ae211 */ /* 0x004fe400078a10ff */
[----:B------:R-:W-:Y:S01]  /*1a5e0*/  ISETP.GE.AND P0, PT, R109, UR4, PT ;  /* 0x000000046d007c0c */ /* 0x000fe2000bf06270 */
[----:B------:R3:W-:Y:S01]  /*1a5f0*/  @!P1 ST.E.64 desc[UR52][R8.64], R70 ;  /* 0x0000004608009985 */ /* 0x0007e2000c101b34 */
[----:B------:R-:W-:-:S05]  /*1a600*/  @!P6 LEA.HI.X R11, R107, R7, R102, 0x2, P5 ;  /* 0x000000076b0be211 */ /* 0x000fca00028f1466 */
[----:B------:R3:W-:Y:S06]  /*1a610*/  @!P6 ST.E.64 desc[UR52][R10.64], R24 ;  /* 0x000000180a00e985 */ /* 0x0007ec000c101b34 */
[----:B------:R-:W-:Y:S05]  /*1a620*/  @P0 BRA `(.L_x_7105) ;  /* 0x0000000c00480947 */ /* 0x000fea0003800000 */
[----:B---3--:R-:W-:-:S04]  /*1a630*/  LEA R4, P0, R109, R6, 0x2 ;  /* 0x000000066d047211 */ /* 0x008fc800078010ff */
[----:B------:R-:W-:-:S05]  /*1a640*/  LEA.HI.X R5, R109, R7, R104, 0x2, P0 ;  /* 0x000000076d057211 */ /* 0x000fca00000f1468 */
[----:B------:R2:W-:Y:S01]  /*1a650*/  ST.E.64 desc[UR52][R4.64], R20 ;  /* 0x0000001404007985 */ /* 0x0005e2000c101b34 */
[----:B------:R-:W-:Y:S05]  /*1a660*/  BRA `(.L_x_7105) ;  /* 0x0000000c00387947 */ /* 0x000fea0003800000 */
.L_x_7096:
        /* <DEDUP_REMOVED lines=30> */
.L_x_7108:
        /* <DEDUP_REMOVED lines=62> */
.L_x_7110:
[----:B------:R-:W-:Y:S05]  /*1ac30*/  BSYNC B1 ;  /* 0x0000000000017941 */ /* 0x000fea0003800000 */
.L_x_7109:
        /* <DEDUP_REMOVED lines=8> */
[----:B------:R-:W-:Y:S01]  /*1acc0*/  SHF.R.S32.HI R12, RZ, 0x3, R17 ;  /* 0x00000003ff0c7819 */ /* 0x000fe20000011411 */
[----:B------:R-:W-:Y:S04]  /*1acd0*/  BSSY B1, `(.L_x_7111) ;  /* 0x000003d000017945 */ /* 0x000fe80003800000 */
[----:B------:R-:W-:-:S02]  /*1ace0*/  IMAD R15, R15, 0x20, R12 ;  /* 0x000000200f0f7824 */ /* 0x000fc400078e020c */
[----:B------:R-:W-:Y:S02]  /*1acf0*/  VIADD R12, R12, UR36 ;  /* 0x000000240c0c7c36 */ /* 0x000fe40008000000 */
[----:B------:R-:W-:Y:S01]  /*1ad00*/  UIMAD UR10, UR11, UR13, UR10 ;  /* 0x0000000d0b0a72a4 */ /* 0x000fe2000f8e020a */
[----:B------:R-:W-:Y:S01]  /*1ad10*/  VIADD R10, R15, UR36 ;  /* 0x000000240f0a7c36 */ /* 0x000fe20008000000 */
[----:B------:R-:W-:-:S03]  /*1ad20*/  UIMAD.WIDE.U32 UR8, UR8, UR12, URZ ;  /* 0x0000000c080872a5 */ /* 0x000fc6000f8e003f */
[----:B01----:R-:W-:Y:S01]  /*1ad30*/  IMAD.MOV.U32 R7, RZ, RZ, R10 ;  /* 0x000000ffff077224 */ /* 0x003fe200078e000a */
        /* <DEDUP_REMOVED lines=8> */
[----:B------:R-:W0:Y:S01]  /*1adc0*/  @P0 LDC R5, c[0x0][0xbec] ;  /* 0x0002fb00ff050b82 */ /* 0x000e220000000800 */
        /* <DEDUP_REMOVED lines=12> */
[----:B------:R-:W-:Y:S01]  /*1ae90*/  IMAD.U32 R4, RZ, RZ, UR8 ;  /* 0x00000008ff047e24 */ /* 0x000fe2000f8e00ff */
[----:B------:R-:W-:Y:S01]  /*1aea0*/  ULDC.64 UR8, c[0x0][0xad8] ;  /* 0x0002b60000087ab9 */ /* 0x000fe20000000a00 */
[C---:B------:R-:W-:Y:S01]  /*1aeb0*/  IMAD R11, R7.reuse, UR11, R6 ;  /* 0x0000000b070b7c24 */ /* 0x040fe2000f8e0206 */
[----:B------:R-:W-:Y:S01]  /*1aec0*/  SHF.R.S32.HI R6, RZ, 0x1f, R9 ;  /* 0x0000001fff067819 */ /* 0x000fe20000011409 */
[----:B------:R-:W-:-:S04]  /*1aed0*/  IMAD.WIDE.U32 R4, R7, UR10, R4 ;  /* 0x0000000a07047c25 */ /* 0x000fc8000f8e0004 */
[----:B------:R-:W-:Y:S02]  /*1aee0*/  IMAD.IADD R5, R5, 0x1, R11 ;  /* 0x0000000105057824 */ /* 0x000fe400078e020b */
[----:B------:R-:W-:Y:S02]  /*1aef0*/  IMAD R10, R6, UR8, RZ ;  /* 0x00000008060a7c24 */ /* 0x000fe4000f8e02ff */
[----:B------:R-:W-:Y:S01]  /*1af00*/  IMAD R13, R8, R13, RZ ;  /* 0x0000000d080d7224 */ /* 0x000fe200078e02ff */
[----:B------:R-:W-:Y:S01]  /*1af10*/  SHF.R.S32.HI R8, RZ, 0x1f, R3 ;  /* 0x0000001fff087819 */ /* 0x000fe20000011403 */
[C---:B------:R-:W-:Y:S02]  /*1af20*/  VIADD R6, R12.reuse, 0x20 ;  /* 0x000000200c067836 */ /* 0x040fe40000000000 */
[C---:B------:R-:W-:Y:S01]  /*1af30*/  IMAD R7, R9.reuse, UR9, R10 ;  /* 0x0000000909077c24 */ /* 0x040fe2000f8e020a */
[-C--:B------:R-:W-:Y:S01]  /*1af40*/  ISETP.GE.AND P2, PT, R12, R13.reuse, PT ;  /* 0x0000000d0c00720c */ /* 0x080fe20003f46270 */
[----:B------:R-:W-:Y:S01]  /*1af50*/  IMAD.WIDE.U32 R4, R9, UR8, R4 ;  /* 0x0000000809047c25 */ /* 0x000fe2000f8e0004 */
[----:B------:R-:W-:Y:S01]  /*1af60*/  ISETP.GE.AND P1, PT, R6, R13, PT ;  /* 0x0000000d0600720c */ /* 0x000fe20003f26270 */
[----:B------:R-:W-:Y:S01]  /*1af70*/  ULDC.64 UR8, c[0x0][0xa80] ;  /* 0x0002a00000087ab9 */ /* 0x000fe20000000a00 */
[----:B------:R-:W-:Y:S01]  /*1af80*/  SHF.R.S32.HI R9, RZ, 0x1f, R0 ;  /* 0x0000001fff097819 */ /* 0x000fe20000011400 */
[----:B------:R-:W-:-:S02]  /*1af90*/  VIADD R6, R12, 0x40 ;  /* 0x000000400c067836 */ /* 0x000fc40000000000 */
[----:B------:R-:W-:Y:S01]  /*1afa0*/  IMAD.IADD R5, R5, 0x1, R7 ;  /* 0x0000000105057824 */ /* 0x000fe200078e0207 */
[----:B------:R-:W-:Y:S02]  /*1afb0*/  LEA R7, P3, R4, UR8, 0x1 ;  /* 0x0000000804077c11 */ /* 0x000fe4000f8608ff */
[----:B------:R-:W-:Y:S02]  /*1afc0*/  ISETP.GE.AND P0, PT, R6, R13, PT ;  /* 0x0000000d0600720c */ /* 0x000fe40003f06270 */
[----:B------:R-:W-:Y:S02]  /*1afd0*/  LEA.HI.X R6, R4, UR9, R5, 0x1, P3 ;  /* 0x0000000904067c11 */ /* 0x000fe400098f0c05 */
[----:B------:R0:W1:Y:S04]  /*1afe0*/  SHFL.IDX PT, R4, R7, RZ, 0x181f ;  /* 0x00181fff07047589 */ /* 0x00006800000e0000 */
[----:B------:R0:W2:Y:S01]  /*1aff0*/  SHFL.IDX PT, R5, R6, RZ, 0x181f ;  /* 0x00181fff06057589 */ /* 0x0000a200000e0000 */
[----:B------:R-:W-:Y:S05]  /*1b000*/  @P2 BRA `(.L_x_7112) ;  /* 0x0000000000242947 */ /* 0x000fea0003800000 */
        /* <DEDUP_REMOVED lines=9> */
.L_x_7112:
[----:B------:R-:W-:Y:S05]  /*1b0a0*/  BSYNC B1 ;  /* 0x0000000000017941 */ /* 0x000fea0003800000 */
.L_x_7111:
[----:B--23--:R2:W3:Y:S01]  /*1b0b0*/  SHFL.IDX PT, R5, R6, 0x1, 0x181f ;  /* 0x00381f0006057f89 */ /* 0x00c4e200000e0000 */
[----:B------:R-:W-:Y:S03]  /*1b0c0*/  BSSY B1, `(.L_x_7113) ;  /* 0x000000c000017945 */ /* 0x000fe60003800000 */
[----:B-1----:R2:W1:Y:S01]  /*1b0d0*/  SHFL.IDX PT, R4, R7, 0x1, 0x181f ;  /* 0x00381f0007047f89 */ /* 0x00246200000e0000 */
[----:B------:R-:W-:Y:S05]  /*1b0e0*/  @P1 BRA `(.L_x_7114) ;  /* 0x0000000000241947 */ /* 0x000fea0003800000 */
[----:B------:R-:W-:Y:S02]  /*1b0f0*/  ULDC UR4, c[0x0][0xac8] ;  /* 0x0002b20000047ab9 */ /* 0x000fe40000000800 */
[----:B------:R-:W-:Y:S02]  /*1b100*/  ISETP.GE.AND P3, PT, R3, UR4, PT ;  /* 0x0000000403007c0c */ /* 0x000fe4000bf66270 */
[----:B------:R-:W-:-:S11]  /*1b110*/  ISETP.GE.AND P4, PT, R0, UR4, PT ;  /* 0x0000000400007c0c */ /* 0x000fd6000bf86270 */
[CC--:B-1----:R-:W-:Y:S02]  /*1b120*/  @!P3 LEA R10, P1, R3.reuse, R4.reuse, 0x1 ;  /* 0x00000004030ab211 */ /* 0x0c2fe400078208ff */
[C---:B------:R-:W-:Y:S02]  /*1b130*/  @!P4 LEA R4, P2, R0.reuse, R4, 0x1 ;  /* 0x000000040004c211 */ /* 0x040fe400078408ff */
[-C--:B---3--:R-:W-:Y:S02]  /*1b140*/  @!P3 LEA.HI.X R11, R3, R5.reuse, R8, 0x1, P1 ;  /* 0x00000005030bb211 */ /* 0x088fe400008f0c08 */
[----:B------:R-:W-:-:S03]  /*1b150*/  @!P4 LEA.HI.X R5, R0, R5, R9, 0x1, P2 ;  /* 0x000000050005c211 */ /* 0x000fc600010f0c09 */
[----:B------:R4:W-:Y:S04]  /*1b160*/  @!P3 ST.E.128 desc[UR52][R10.64], RZ ;  /* 0x000000ff0a00b985 */ /* 0x0009e8000c101d34 */
[----:B------:R4:W-:Y:S02]  /*1b170*/  @!P4 ST.E.128 desc[UR52][R4.64], RZ ;  /* 0x000000ff0400c985 */ /* 0x0009e4000c101d34 */
.L_x_7114:
[----:B------:R-:W-:Y:S05]  /*1b180*/  BSYNC B1 ;  /* 0x0000000000017941 */ /* 0x000fea0003800000 */
.L_x_7113:
[----:B---34-:R3:W4:Y:S01]  /*1b190*/  SHFL.IDX PT, R5, R6, 0x2, 0x181f ;  /* 0x00581f0006057f89 */ /* 0x01872200000e0000 */
        /* <DEDUP_REMOVED lines=12> */
.L_x_7116:
[----:B------:R-:W-:Y:S05]  /*1b260*/  BSYNC B1 ;  /* 0x0000000000017941 */ /* 0x000fea0003800000 */
.L_x_7115:
[----:B-1----:R-:W-:Y:S01]  /*1b270*/  VIADD R4, R12, 0x60 ;  /* 0x000000600c047836 */ /* 0x002fe20000000000 */
[----:B0-23--:R-:W0:Y:S04]  /*1b280*/  SHFL.IDX PT, R6, R6, 0x3, 0x181f ;  /* 0x00781f0006067f89 */ /* 0x00de2800000e0000 */
[----:B------:R-:W-:Y:S01]  /*1b290*/  ISETP.GE.AND P0, PT, R4, R13, PT ;  /* 0x0000000d0400720c */ /* 0x000fe20003f06270 */
[----:B----4-:R1:W2:-:S12]  /*1b2a0*/  SHFL.IDX PT, R5, R7, 0x3, 0x181f ;  /* 0x00781f0007057f89 */ /* 0x01029800000e0000 */
        /* <DEDUP_REMOVED lines=10> */
.L_x_7105:
[----:B------:R-:W-:Y:S05]  /*1b350*/  BSYNC B0 ;  /* 0x0000000000007941 */ /* 0x000fea0003800000 */
.L_x_7095:
[----:B------:R-:W-:Y:S02]  /*1b360*/  ULDC UR4, c[0x0][0xc3c] ;  /* 0x00030f0000047ab9 */ /* 0x000fe40000000800 */
[----:B------:R-:W-:-:S06]  /*1b370*/  UISETP.GE.AND UP0, UPT, UR49, UR4, UPT ;  /* 0x000000043100728c */ /* 0x000fcc000bf06270 */
[----:B------:R-:W-:-:S13]  /*1b380*/  PLOP3.LUT P0, PT, PT, PT, UP0, 0x80, 0x0 ;  /* 0x000000000000781c */ /* 0x000fda0003f0f008 */
[----:B------:R-:W-:Y:S05]  /*1b390*/  @!P0 BRA `(.L_x_7117) ;  /* 0xfffffe5800808947 */ /* 0x000fea000383ffff */
[----:B------:R-:W-:Y:S05]  /*1b3a0*/  EXIT ;  /* 0x000000000000794d */ /* 0x000fea0003800000 */
.L_x_7008:
        /* <DEDUP_REMOVED lines=20> */
.L_x_7118:
        /* <DEDUP_REMOVED lines=44> */
.L_x_7122:
        /* <DEDUP_REMOVED lines=39> */
.L_x_7120:
        /* <DEDUP_REMOVED lines=15> */
.L_x_7123:
        /* <DEDUP_REMOVED lines=62> */
.L_x_7124:
        /* <DEDUP_REMOVED lines=63> */
.L_x_7125:
[----:B01----:R-:W-:-:S05]  /*1c2e0*/  LOP3.LUT R3, RZ, R2, RZ, 0x33, !PT ;  /* 0x00000002ff037212 */ /* 0x003fca00078e33ff */
[----:B------:R-:W-:-:S05]  /*1c2f0*/  IMAD.IADD R2, R6, 0x1, R3 ;  /* 0x0000000106027824 */ /* 0x000fca00078e0203 */
[----:B------:R1:W-:Y:S01]  /*1c300*/  STL [R1+0x14], R2 ;  /* 0x0000140201007387 */ /* 0x0003e20000100800 */
[----:B------:R-:W-:Y:S05]  /*1c310*/  BRA `(.L_x_7126) ;  /* 0x00000000000c7947 */ /* 0x000fea0003800000 */
.L_x_7121:
[----:B------:R0:W-:Y:S04]  /*1c320*/  STL [R1+0x10], R7 ;  /* 0x0000100701007387 */ /* 0x0001e80000100800 */
[----:B------:R0:W-:Y:S04]  /*1c330*/  STL [R1+0x14], RZ ;  /* 0x000014ff01007387 */ /* 0x0001e80000100800 */
[----:B------:R0:W-:Y:S02]  /*1c340*/  STL [R1+0x18], RZ ;  /* 0x000018ff01007387 */ /* 0x0001e40000100800 */
.L_x_7126:
        /* <DEDUP_REMOVED lines=11> */
.L_x_7119:
        /* <DEDUP_REMOVED lines=8> */
[----:B------:R-:W0:Y:S01]  /*1c480*/  S2R R7, SR_TID.X ;  /* 0x0000000000077919 */ /* 0x000e220000002100 */
        /* <DEDUP_REMOVED lines=10> */
[C---:B------:R-:W-:Y:S01]  /*1c530*/  LOP3.LUT P0, RZ, R7.reuse, 0x4, RZ, 0xc0, !PT ;  /* 0x0000000407ff7812 */ /* 0x040fe2000780c0ff */
[----:B------:R-:W-:Y:S01]  /*1c540*/  IMAD.SHL.U32 R5, R7, 0x4, RZ ;  /* 0x0000000407057824 */ /* 0x000fe200078e00ff */
[----:B------:R-:W-:Y:S02]  /*1c550*/  SHF.R.U32.HI R3, RZ, 0x5, R6 ;  /* 0x00000005ff037819 */ /* 0x000fe40000011606 */
[----:B------:R-:W-:-:S04]  /*1c560*/  LOP3.LUT R2, R0, 0x80, RZ, 0xc0, !PT ;  /* 0x0000008000027812 */ /* 0x000fc800078ec0ff */
[----:B------:R-:W-:-:S04]  /*1c570*/  LOP3.LUT R2, R2, 0x10, R7, 0xf8, !PT ;  /* 0x0000001002027812 */ /* 0x000fc800078ef807 */
        /* <DEDUP_REMOVED lines=8> */
[----:B------:R-:W-:-:S05]  /*1c600*/  LOP3.LUT R0, R2, 0x380, RZ, 0xc0, !PT ;  /* 0x0000038002007812 */ /* 0x000fca00078ec0ff */
[----:B------:R-:W-:Y:S02]  /*1c610*/  IMAD R3, R3, 0x10, R0 ;  /* 0x0000001003037824 */ /* 0x000fe400078e0200 */
[----:B------:R-:W-:-:S05]  /*1c620*/  IMAD.SHL.U32 R0, R7, 0x10, RZ ;  /* 0x0000001007007824 */ /* 0x000fca00078e00ff */
[--C-:B------:R-:W-:Y:S02]  /*1c630*/  LOP3.LUT R3, R3, 0x70, R0.reuse, 0x78, !PT ;  /* 0x0000007003037812 */ /* 0x100fe400078e7800 */
[----:B------:R-:W-:Y:S02]  /*1c640*/  LOP3.LUT R5, R5, 0x70, R0, 0xf8, !PT ;  /* 0x0000007005057812 */ /* 0x000fe400078ef800 */
[----:B0-----:R-:W-:Y:S01]  /*1c650*/  LOP3.LUT R4, R3, 0xc00, R2, 0xf8, !PT ;  /* 0x00000c0003047812 */ /* 0x001fe200078ef802 */
[----:B------:R-:W-:Y:S01]  /*1c660*/  IMAD.SHL.U32 R3, R7, 0x2, RZ ;  /* 0x0000000207037824 */ /* 0x000fe200078e00ff */
[----:B------:R-:W-:Y:S01]  /*1c670*/  LOP3.LUT R2, R0, 0x3f0, RZ, 0xc0, !PT ;  /* 0x000003f000027812 */ /* 0x000fe200078ec0ff */
[----:B------:R-:W-:Y:S02]  /*1c680*/  IMAD.MOV.U32 R0, RZ, RZ, 0x1 ;  /* 0x00000001ff007424 */ /* 0x000fe400078e00ff */
[----:B------:R-:W-:Y:S01]  /*1c690*/  STL [R1], R4 ;  /* 0x0000000401007387 */ /* 0x000fe20000100800 */
[----:B------:R-:W-:Y:S01]  /*1c6a0*/  LOP3.LUT R3, R2, 0x70, R3, 0x78, !PT ;  /* 0x0000007002037812 */ /* 0x000fe200078e7803 */
[----:B------:R-:W-:-:S05]  /*1c6b0*/  IMAD.SHL.U32 R2, R6, 0x10, RZ ;  /* 0x0000001006027824 */ /* 0x000fca00078e00ff */
[----:B------:R-:W-:Y:S01]  /*1c6c0*/  LOP3.LUT R3, R3, 0x400, R2, 0xf8, !PT ;  /* 0x0000040003037812 */ /* 0x000fe200078ef802 */
[----:B------:R-:W-:-:S04]  /*1c6d0*/  IMAD.MOV.U32 R2, RZ, RZ, 0x40 ;  /* 0x00000040ff027424 */ /* 0x000fc800078e00ff */
[----:B------:R-:W-:Y:S01]  /*1c6e0*/  IMAD.IADD R3, R18, 0x1, R3 ;  /* 0x0000000112037824 */ /* 0x000fe200078e0203 */
[----:B------:R-:W-:-:S04]  /*1c6f0*/  SEL R2, R2, 0xffffffc0, !P0 ;  /* 0xffffffc002027807 */ /* 0x000fc80004000000 */
[----:B------:R-:W-:Y:S04]  /*1c700*/  STL [R1+0x34], R3 ;  /* 0x0000340301007387 */ /* 0x000fe80000100800 */
[----:B------:R-:W-:Y:S04]  /*1c710*/  STL [R1+0x38], RZ ;  /* 0x000038ff01007387 */ /* 0x000fe80000100800 */
[----:B------:R0:W-:Y:S04]  /*1c720*/  STL [R1+0x8], R0 ;  /* 0x0000080001007387 */ /* 0x0001e80000100800 */
[----:B------:R1:W-:Y:S01]  /*1c730*/  STL [R1+0x4], RZ ;  /* 0x000004ff01007387 */ /* 0x0003e20000100800 */
[----:B0-----:R-:W-:-:S05]  /*1c740*/  IMAD.IADD R0, R2, 0x1, R4 ;  /* 0x0000000102007824 */ /* 0x001fca00078e0204 */
[----:B------:R1:W-:Y:S02]  /*1c750*/  STL [R1+0x28], R0 ;  /* 0x0000280001007387 */ /* 0x0003e40000100800 */
.L_x_7201:
[----:B------:R-:W-:Y:S01]  /*1c760*/  ULDC.64 UR4, c[0x0][0xa28] ;  /* 0x00028a0000047ab9 */ /* 0x000fe20000000a00 */
[----:B------:R-:W-:Y:S01]  /*1c770*/  ULDC.64 UR8, c[0x0][0xa00] ;  /* 0x0002800000087ab9 */ /* 0x000fe20000000a00 */
[----:B------:R-:W-:Y:S01]  /*1c780*/  UISETP.NE.U32.AND UP0, UPT, UR4, URZ, UPT ;  /* 0x0000003f0400728c */ /* 0x000fe2000bf05070 */
[----:B------:R-:W-:Y:S01]  /*1c790*/  ISETP.NE.U32.AND P0, PT, RZ, UR8, PT ;  /* 0x00000008ff007c0c */ /* 0x000fe2000bf05070 */
[----:B------:R-:W-:Y:S01]  /*1c7a0*/  ULDC.64 UR6, c[0x0][0xa00] ;  /* 0x0002800000067ab9 */ /* 0x000fe20000000a00 */
[----:B01----:R-:W-:Y:S01]  /*1c7b0*/  IMAD.MOV.U32 R6, RZ, RZ, RZ ;  /* 0x000000ffff067224 */ /* 0x003fe200078e00ff */
        /* <DEDUP_REMOVED lines=11> */
[----:B------:R-:W-:Y:S02]  /*1c870*/  @UP0 UIMAD.WIDE UR4, UR42, 0x4, UR4 ;  /* 0x000000042a0408a5 */ /* 0x000fe4000f8e0204 */
        /* <DEDUP_REMOVED lines=8> */
[----:B------:R-:W-:Y:S01]  /*1c900*/  UIMAD.WIDE UR8, UR42, 0x4, UR8 ;  /* 0x000000042a0878a5 */ /* 0x000fe2000f8e0208 */
[----:B-1----:R-:W-:Y:S02]  /*1c910*/  IMAD.MOV.U32 R0, RZ, RZ, RZ ;  /* 0x000000ffff007224 */ /* 0x002fe400078e00ff */
[----:B------:R-:W-:Y:S01]  /*1c920*/  ISETP.NE.AND.EX P1, PT, RZ, UR5, PT, P1 ;  /* 0x00000005ff007c0c */ /* 0x000fe2000bf25310 */
[----:B------:R-:W-:Y:S01]  /*1c930*/  @UP0 ULDC.64 UR4, c[0x0][0xa18] ;  /* 0x0002860000040ab9 */ /* 0x000fe20000000a00 */
[----:B------:R-:W-:Y:S01]  /*1c940*/  PLOP3.LUT P4, PT, PT, PT, UP0, 0x80, 0x0 ;  /* 0x000000000000781c */ /* 0x000fe20003f8f008 */
[----:B------:R-:W-:Y:S01]  /*1c950*/  @UP0 UIMAD.WIDE UR4, UR42, 0x4, UR4 ;  /* 0x000000042a0408a5 */ /* 0x000fe2000f8e0204 */
[----:B---3--:R-:W-:Y:S02]  /*1c960*/  IMAD.U32 R2, RZ, RZ, UR8 ;  /* 0x00000008ff027e24 */ /* 0x008fe4000f8e00ff */
[----:B------:R-:W-:-:S07]  /*1c970*/  IMAD.U32 R3, RZ, RZ, UR9 ;  /* 0x00000009ff037e24 */ /* 0x000fce000f8e00ff */
[----:B------:R1:W5:Y:S02]  /*1c980*/  @P1 LDG.E R0, desc[UR52][R2.64] ;  /* 0x0000003402001981 */ /* 0x000364000c1e1900 */
[----:B-1----:R-:W-:Y:S02]  /*1c990*/  IMAD.U32 R2, RZ, RZ, UR4 ;  /* 0x00000004ff027e24 */ /* 0x002fe4000f8e00ff */
[----:B------:R-:W-:Y:S01]  /*1c9a0*/  IMAD.U32 R3, RZ, RZ, UR5 ;  /* 0x00000005ff037e24 */ /* 0x000fe2000f8e00ff */
[----:B------:R-:W-:Y:S01]  /*1c9b0*/  UMOV UR43, URZ ;  /* 0x0000003f002b7c82 */ /* 0x000fe20008000000 */
[----:B------:R-:W-:-:S03]  /*1c9c0*/  ULDC.64 UR4, c[0x0][0xa20] ;  /* 0x0002880000047ab9 */ /* 0x000fc60000000a00 */
[----:B0-----:R0:W3:Y:S01]  /*1c9d0*/  @P4 LDG.E R5, desc[UR52][R2.64] ;  /* 0x0000003402054981 */ /* 0x0010e2000c1e1900 */
[----:B------:R-:W-:-:S04]  /*1c9e0*/  ISETP.NE.U32.AND P3, PT, RZ, UR4, PT ;  /* 0x00000004ff007c0c */ /* 0x000fc8000bf65070 */
[----:B------:R-:W-:Y:S01]  /*1c9f0*/  ISETP.NE.AND.EX P3, PT, RZ, UR5, PT, P3 ;  /* 0x00000005ff007c0c */ /* 0x000fe2000bf65330 */
[----:B0-----:R-:W0:Y:S02]  /*1ca00*/  LDC.64 R2, c[0x0][0x418] ;  /* 0x00010600ff027b82 */ /* 0x001e240000000a00 */
[----:B0-----:R-:W-:-:S04]  /*1ca10*/  ISETP.NE.U32.AND P2, PT, R2, RZ, PT ;  /* 0x000000ff0200720c */ /* 0x001fc80003f45070 */
[----:B------:R-:W-:Y:S02]  /*1ca20*/  ISETP.NE.AND.EX P2, PT, R3, RZ, PT, P2 ;  /* 0x000000ff0300720c */ /* 0x000fe40003f45320 */
[C---:B--2---:R-:W-:Y:S02]  /*1ca30*/  R2UR UR36, R7.reuse ;  /* 0x00000000072472ca */ /* 0x044fe400000e0000 */
[C---:B------:R-:W-:Y:S02]  /*1ca40*/  LOP3.LUT R2, R7.reuse, 0xff000000, RZ, 0xc0, !PT ;  /* 0xff00000007027812 */ /* 0x040fe400078ec0ff */
[----:B------:R-:W-:Y:S02]  /*1ca50*/  LOP3.LUT R9, R7, 0xff0000, RZ, 0xc0, !PT ;  /* 0x00ff000007097812 */ /* 0x000fe400078ec0ff */
[----:B------:R-:W-:-:S04]  /*1ca60*/  SHF.R.U32.HI R2, RZ, 0x8, R2 ;  /* 0x00000008ff027819 */ /* 0x000fc80000011602 */
[----:B------:R-:W-:Y:S02]  /*1ca70*/  LEA.HI R9, R9, R2, RZ, 0x10 ;  /* 0x0000000209097211 */ /* 0x000fe400078f80ff */
[----:B----4-:R-:W-:Y:S01]  /*1ca80*/  @P0 R2UR UR43, R4 ;  /* 0x00000000042b02ca */ /* 0x010fe200000e0000 */
[----:B------:R-:W-:Y:S01]  /*1ca90*/  ULOP3.LUT UR36, UR36, 0xffff, URZ, 0xc0, !UPT ;  /* 0x0000ffff24247892 */ /* 0x000fe2000f8ec03f */
[----:B------:R-:W0:Y:S02]  /*1caa0*/  LDC R4, c[0x0][0x424] ;  /* 0x00010900ff047b82 */ /* 0x000e240000000800 */
[----:B0-----:R-:W-:Y:S01]  /*1cab0*/  SEL R4, R4, 0x1, P2 ;  /* 0x0000000104047807 */ /* 0x001fe20001000000 */
[----:B---3--:R0:W-:Y:S01]  /*1cac0*/  STL [R1+0x2c], R5 ;  /* 0x00002c0501007387 */ /* 0x0081e20000100800 */
[----:B------:R-:W-:-:S04]  /*1cad0*/  IMAD.MOV.U32 R8, RZ, RZ, R5 ;  /* 0x000000ffff087224 */ /* 0x000fc800078e0005 */
[----:B0-----:R-:W0:Y:S02]  /*1cae0*/  LDC R5, c[0x0][0x2f0] ;  /* 0x0000bc00ff057b82 */ /* 0x001e240000000800 */
[----:B0-----:R-:W-:Y:S01]  /*1caf0*/  IMAD R4, R4, R5, RZ ;  /* 0x0000000504047224 */ /* 0x001fe200078e02ff */
        /* <DEDUP_REMOVED lines=8> */
.L_x_7128:
[----:B-----5:R-:W-:-:S05]  /*1cb80*/  IMAD.IADD R0, R0, 0x1, R6 ;  /* 0x0000000100007824 */ /* 0x020fca00078e0206 */
[----:B------:R1:W-:Y:S01]  /*1cb90*/  STL [R1+0x20], R0 ;  /* 0x0000200001007387 */ /* 0x0003e20000100800 */
[----:B------:R-:W-:Y:S05]  /*1cba0*/  @!P3 BRA `(.L_x_7129) ;  /* 0x000000000018b947 */ /* 0x000fea0003800000 */
[----:B------:R-:W-:Y:S02]  /*1cbb0*/  ULDC.64 UR4, c[0x0][0xa20] ;  /* 0x0002880000047ab9 */ /* 0x000fe40000000a00 */
[----:B------:R-:W-:-:S06]  /*1cbc0*/  UIMAD.WIDE UR4, UR42, 0x4, UR4 ;  /* 0x000000042a0478a5 */ /* 0x000fcc000f8e0204 */
[----:B------:R-:W-:Y:S02]  /*1cbd0*/  IMAD.U32 R4, RZ, RZ, UR4 ;  /* 0x00000004ff047e24 */ /* 0x000fe4000f8e00ff */
[----:B------:R-:W-:-:S05]  /*1cbe0*/  IMAD.U32 R5, RZ, RZ, UR5 ;  /* 0x00000005ff057e24 */ /* 0x000fca000f8e00ff */
[----:B------:R2:W5:Y:S01]  /*1cbf0*/  LDG.E R4, desc[UR52][R4.64] ;  /* 0x0000003404047981 */ /* 0x000562000c1e1900 */
[----:B------:R-:W-:Y:S05]  /*1cc00*/  BRA `(.L_x_7130) ;  /* 0x0000000000187947 */ /* 0x000fea0003800000 */
.L_x_7129:
[----:B------:R-:W-:Y:S05]  /*1cc10*/  @!P1 BRA `(.L_x_7130) ;  /* 0x0000000000149947 */ /* 0x000fea0003800000 */
[----:B------:R-:W-:Y:S02]  /*1cc20*/  IMAD.U32 R2, RZ, RZ, UR8 ;  /* 0x00000008ff027e24 */ /* 0x000fe4000f8e00ff */
[----:B------:R-:W-:-:S05]  /*1cc30*/  IMAD.U32 R3, RZ, RZ, UR9 ;  /* 0x00000009ff037e24 */ /* 0x000fca000f8e00ff */
[----:B------:R-:W2:Y:S04]  /*1cc40*/  LDG.E R4, desc[UR52][R2.64] ;  /* 0x0000003402047981 */ /* 0x000ea8000c1e1900 */
[----:B------:R-:W2:Y:S02]  /*1cc50*/  LDG.E R2, desc[UR52][R2.64+0x4] ;  /* 0x0000043402027981 */ /* 0x000ea4000c1e1900 */
[----:B--2---:R-:W-:-:S07]  /*1cc60*/  IMAD.IADD R4, R2, 0x1, -R4 ;  /* 0x0000000102047824 */ /* 0x004fce00078e0a04 */
.L_x_7130:
[----:B------:R-:W3:Y:S01]  /*1cc70*/  LDL.LU R3, [R1+0x14] ;  /* 0x0000140001037983 */ /* 0x000ee20000300800 */
[----:B-1----:R-:W1:Y:S01]  /*1cc80*/  LDC R0, c[0x0][0x448] ;  /* 0x00011200ff007b82 */ /* 0x002e620000000800 */
[----:B-----5:R-:W-:Y:S01]  /*1cc90*/  IMAD.IADD R6, R4, 0x1, -R6 ;  /* 0x0000000104067824 */ /* 0x020fe200078e0a06 */
[----:B-1----:R-:W-:-:S13]  /*1cca0*/  ISETP.NE.AND P1, PT, R0, 0x1, PT ;  /* 0x000000010000780c */ /* 0x002fda0003f25270 */
[----:B------:R-:W1:Y:S08]  /*1ccb0*/  @P1 LDC R2, c[0x0][0x44c] ;  /* 0x00011300ff021b82 */ /* 0x000e700000000800 */
[----:B------:R-:W4:Y:S01]  /*1ccc0*/  @P1 LDC R0, c[0x0][0x450] ;  /* 0x00011400ff001b82 */ /* 0x000f220000000800 */
[----:B---3--:R-:W-:-:S04]  /*1ccd0*/  IMAD.SHL.U32 R19, R3, 0x80, RZ ;  /* 0x0000008003137824 */ /* 0x008fc800078e00ff */
[----:B------:R-:W-:-:S04]  /*1cce0*/  VIADD R3, R19, 0x7f ;  /* 0x0000007f13037836 */ /* 0x000fc80000000000 */
[----:B-1----:R-:W-:-:S05]  /*1ccf0*/  @P1 IMAD.HI.U32 R2, R3, R2, RZ ;  /* 0x0000000203021227 */ /* 0x002fca00078e00ff */
[----:B----4-:R-:W-:Y:S02]  /*1cd00*/  @P1 SHF.R.U32.HI R3, RZ, R0, R2 ;  /* 0x00000000ff031219 */ /* 0x010fe40000011602 */
[----:B------:R-:W-:-:S05]  /*1cd10*/  IADD3 R0, R6, 0x1, -R8 ;  /* 0x0000000106007810 */ /* 0x000fca0007ffe808 */
[----:B------:R-:W-:Y:S02]  /*1cd20*/  IMAD.IADD R0, R0, 0x1, R3 ;  /* 0x0000000100007824 */ /* 0x000fe400078e0203 */
[----:B------:R-:W1:Y:S02]  /*1cd30*/  LDC.64 R2, c[0x0][0x9e0] ;  /* 0x00027800ff027b82 */ /* 0x000e640000000a00 */
[----:B-1----:R-:W-:Y:S01]  /*1cd40*/  ISETP.GE.AND P2, PT, R3, 0x1, PT ;  /* 0x000000010300780c */ /* 0x002fe20003f46270 */
[----:B------:R-:W-:-:S12]  /*1cd50*/  IMAD.IADD R2, R0, 0x1, R2 ;  /* 0x0000000100027824 */ /* 0x000fd800078e0202 */
[----:B------:R-:W-:Y:S05]  /*1cd60*/  @!P2 BRA `(.L_x_7131) ;  /* 0x000000000040a947 */ /* 0x000fea0003800000 */
[C---:B------:R-:W-:Y:S01]  /*1cd70*/  ISETP.GT.AND P0, PT, R0.reuse, RZ, PT ;  /* 0x000000ff0000720c */ /* 0x040fe20003f04270 */
[----:B------:R-:W-:-:S12]  /*1cd80*/  VIADD R7, R0, 0xffffffff ;  /* 0xffffffff00077836 */ /* 0x000fd80000000000 */
[----:B------:R-:W-:Y:S05]  /*1cd90*/  @P0 BRA `(.L_x_7132) ;  /* 0x00000000001c0947 */ /* 0x000fea0003800000 */
[----:B------:R-:W-:Y:S01]  /*1cda0*/  ISETP.NE.AND P0, PT, R3, 0x1, PT ;  /* 0x000000010300780c */ /* 0x000fe20003f05270 */
[----:B------:R-:W-:-:S12]  /*1cdb0*/  IMAD.MOV R0, RZ, RZ, -R0 ;  /* 0x000000ffff007224 */ /* 0x000fd800078e0a00 */
[----:B--2---:R-:W1:Y:S02]  /*1cdc0*/  @P0 LDC.64 R4, c[0x0][0x9e8] ;  /* 0x00027a00ff040b82 */ /* 0x004e640000000a00 */
[----:B-1----:R-:W-:-:S05]  /*1cdd0*/  @P0 IMAD.HI.U32 R4, R0, R4, RZ ;  /* 0x0000000400040227 */ /* 0x002fca00078e00ff */
[----:B------:R-:W-:-:S04]  /*1cde0*/  @P0 SHF.R.U32.HI R0, RZ, R5, R4 ;  /* 0x00000005ff000219 */ /* 0x000fc80000011604 */
[----:B------:R-:W-:Y:S01]  /*1cdf0*/  LOP3.LUT R7, RZ, R0, RZ, 0x33, !PT ;  /* 0x00000000ff077212 */ /* 0x000fe200078e33ff */
[----:B------:R-:W-:Y:S06]  /*1ce00*/  BRA `(.L_x_7133) ;  /* 0x0000000000107947 */ /* 0x000fec0003800000 */
.L_x_7132:
[----:B------:R-:W-:-:S13]  /*1ce10*/  ISETP.NE.AND P0, PT, R3, 0x1, PT ;  /* 0x000000010300780c */ /* 0x000fda0003f05270 */
[----:B--2---:R-:W1:Y:S02]  /*1ce20*/  @P0 LDC.64 R4, c[0x0][0x9e8] ;  /* 0x00027a00ff040b82 */ /* 0x004e640000000a00 */
[----:B-1----:R-:W-:-:S05]  /*1ce30*/  @P0 IMAD.HI.U32 R4, R7, R4, RZ ;  /* 0x0000000407040227 */ /* 0x002fca00078e00ff */
[----:B------:R-:W-:-:S07]  /*1ce40*/  @P0 SHF.R.U32.HI R7, RZ, R5, R4 ;  /* 0x00000005ff070219 */ /* 0x000fce0000011604 */
.L_x_7133:
[----:B------:R-:W-:-:S05]  /*1ce50*/  IMAD R7, R7, R3, R3 ;  /* 0x0000000307077224 */ /* 0x000fca00078e0203 */
[----:B------:R-:W-:-:S07]  /*1ce60*/  VIMNMX R2, R2, R7, PT ;  /* 0x0000000702027248 */ /* 0x000fce0003fe0100 */
.L_x_7131:
[----:B------:R-:W1:Y:S01]  /*1ce70*/  @P1 LDC R4, c[0x0][0x44c] ;  /* 0x00011300ff041b82 */ /* 0x000e620000000800 */
[----:B--2---:R-:W-:Y:S01]  /*1ce80*/  IMAD.MOV.U32 R5, RZ, RZ, R19 ;  /* 0x000000ffff057224 */ /* 0x004fe200078e0013 */
[----:B------:R-:W-:Y:S01]  /*1ce90*/  ULDC UR4, c[0x0][0x9dc] ;  /* 0x0002770000047ab9 */ /* 0x000fe20000000800 */
[----:B------:R-:W-:-:S05]  /*1cea0*/  VIADD R7, R6, 0xdf ;  /* 0x000000df06077836 */ /* 0x000fca0000000000 */
[----:B------:R-:W2:Y:S01]  /*1ceb0*/  @P1 LDC R0, c[0x0][0x450] ;  /* 0x00011400ff001b82 */ /* 0x000ea20000000800 */
[----:B-1----:R-:W-:-:S05]  /*1cec0*/  @P1 IMAD.HI.U32 R4, R19, R4, RZ ;  /* 0x0000000413041227 */ /* 0x002fca00078e00ff */
[----:B--2---:R-:W-:Y:S01]  /*1ced0*/  @P1 SHF.R.U32.HI R5, RZ, R0, R4 ;  /* 0x00000000ff051219 */ /* 0x004fe20000011604 */
[----:B------:R-:W-:-:S03]  /*1cee0*/  IMAD.MOV.U32 R4, RZ, RZ, RZ ;  /* 0x000000ffff047224 */ /* 0x000fc600078e00ff */
[----:B0-----:R-:W-:Y:S01]  /*1cef0*/  IADD3 R8, R5, R6, -R8 ;  /* 0x0000000605087210 */ /* 0x001fe20007ffe808 */
[----:B------:R-:W-:Y:S02]  /*1cf00*/  VIADD R5, R2, 0xdf ;  /* 0x000000df02057836 */ /* 0x000fe40000000000 */
[----:B------:R-:W-:Y:S02]  /*1cf10*/  IMAD.MOV.U32 R6, RZ, RZ, RZ ;  /* 0x000000ffff067224 */ /* 0x000fe400078e00ff */
[----:B------:R-:W-:-:S04]  /*1cf20*/  IMAD.HI R4, R5, -0x6db6db6d, R4 ;  /* 0x9249249305047827 */ /* 0x000fc800078e0204 */
[----:B------:R-:W-:Y:S01]  /*1cf30*/  IMAD.HI R6, R7, -0x6db6db6d, R6 ;  /* 0x9249249307067827 */ /* 0x000fe200078e0206 */
[----:B------:R-:W-:-:S04]  /*1cf40*/  SHF.R.U32.HI R0, RZ, 0x1f, R4 ;  /* 0x0000001fff007819 */ /* 0x000fc80000011604 */
[----:B------:R-:W-:Y:S02]  /*1cf50*/  SHF.R.U32.HI R2, RZ, 0x1f, R6 ;  /* 0x0000001fff027819 */ /* 0x000fe40000011606 */
[----:B------:R-:W-:Y:S02]  /*1cf60*/  LEA.HI.SX32 R0, R4, R0, 0x19 ;  /* 0x0000000004007211 */ /* 0x000fe400078fcaff */
        /* <DEDUP_REMOVED lines=13> */
.L_x_7135:
[----:B------:R-:W-:-:S13]  /*1d040*/  ISETP.NE.AND P0, PT, R3, 0x1, PT ;  /* 0x000000010300780c */ /* 0x000fda0003f05270 */
[----:B------:R-:W0:Y:S02]  /*1d050*/  @P0 LDC.64 R4, c[0x0][0x9e8] ;  /* 0x00027a00ff040b82 */ /* 0x000e240000000a00 */
[----:B0-----:R-:W-:-:S05]  /*1d060*/  @P0 IMAD.HI.U32 R4, R8, R4, RZ ;  /* 0x0000000408040227 */ /* 0x001fca00078e00ff */
[----:B------:R-:W-:-:S07]  /*1d070*/  @P0 SHF.R.U32.HI R8, RZ, R5, R4 ;  /* 0x00000005ff080219 */ /* 0x000fce0000011604 */
.L_x_7136:
[----:B------:R-:W-:-:S05]  /*1d080*/  IMAD R3, R8, R3, RZ ;  /* 0x0000000308037224 */ /* 0x000fca00078e02ff */
[----:B------:R-:W-:-:S07]  /*1d090*/  VIMNMX R2, R2, R3, !PT ;  /* 0x0000000302027248 */ /* 0x000fce0007fe0100 */
.L_x_7134:
[----:B------:R-:W-:Y:S02]  /*1d0a0*/  IMAD.MOV.U32 R4, RZ, RZ, RZ ;  /* 0x000000ffff047224 */ /* 0x000fe400078e00ff */
[----:B------:R-:W-:Y:S02]  /*1d0b0*/  IMAD.MOV.U32 R5, RZ, RZ, R2 ;  /* 0x000000ffff057224 */ /* 0x000fe400078e0002 */
[----:B------:R-:W-:Y:S01]  /*1d0c0*/  IMAD.HI R2, R2, -0x6db6db6d, R4 ;  /* 0x9249249302027827 */ /* 0x000fe200078e0204 */
[----:B------:R-:W-:-:S04]  /*1d0d0*/  SHF.R.U32.HI R5, RZ, 0x10, R9 ;  /* 0x00000010ff057819 */ /* 0x000fc80000011609 */
[----:B------:R-:W-:Y:S02]  /*1d0e0*/  ISETP.NE.AND P0, PT, R5, RZ, PT ;  /* 0x000000ff0500720c */ /* 0x000fe40003f05270 */
[----:B------:R-:W-:-:S04]  /*1d0f0*/  SHF.R.U32.HI R3, RZ, 0x1f, R2 ;  /* 0x0000001fff037819 */ /* 0x000fc80000011602 */
[----:B------:R-:W-:Y:S01]  /*1d100*/  LEA.HI.SX32 R3, R2, R3, 0x19 ;  /* 0x0000000302037211 */ /* 0x000fe200078fcaff */
[----:B------:R-:W-:-:S03]  /*1d110*/  IMAD.MOV.U32 R2, RZ, RZ, RZ ;  /* 0x000000ffff027224 */ /* 0x000fc600078e00ff */
        /* <DEDUP_REMOVED lines=31> */
.L_x_7137:
        /* <DEDUP_REMOVED lines=15> */
[----:B0-----:R-:W0:Y:S01]  /*1d400*/  POPC R5, UR4 ;  /* 0x0000000400057d09 */ /* 0x001e220008000000 */
        /* <DEDUP_REMOVED lines=8> */
[----:B------:R1:W-:Y:S01]  /*1d490*/  STL [R1+0x10], R0 ;  /* 0x0000100001007387 */ /* 0x0003e20000100800 */
[----:B------:R-:W-:Y:S05]  /*1d4a0*/  BRA `(.L_x_7140) ;  /* 0x0000003400087947 */ /* 0x000fea0003800000 */
.L_x_7139:
        /* <DEDUP_REMOVED lines=20> */
.L_x_7142:
[----:B------:R-:W-:Y:S05]  /*1d5f0*/  BSYNC B6 ;  /* 0x0000000000067941 */ /* 0x000fea0003800000 */
.L_x_7141:
        /* <DEDUP_REMOVED lines=22> */
.L_x_7144:
[----:B------:R-:W-:Y:S05]  /*1d760*/  BSYNC B6 ;  /* 0x0000000000067941 */ /* 0x000fea0003800000 */
.L_x_7143:
        /* <DEDUP_REMOVED lines=21> */
.L_x_7146:
[----:B------:R-:W-:Y:S05]  /*1d8c0*/  BSYNC B6 ;  /* 0x0000000000067941 */ /* 0x000fea0003800000 */
.L_x_7145:
        /* <DEDUP_REMOVED lines=19> */
.L_x_7148:
[----:B------:R-:W-:Y:S05]  /*1da00*/  BSYNC B6 ;  /* 0x0000000000067941 */ /* 0x000fea0003800000 */
.L_x_7147:
        /* <DEDUP_REMOVED lines=9> */
[----:B------:R-:W1:Y:S01]  /*1daa0*/  S2R R0, SR_TID.X ;  /* 0x0000000000007919 */ /* 0x000e620000002100 */
[----:B------:R-:W-:-:S03]  /*1dab0*/  ULDC.64 UR4, c[0x0][0xa08] ;  /* 0x0002820000047ab9 */ /* 0x000fc60000000a00 */
[----:B------:R2:W3:Y:S02]  /*1dac0*/  @P0 LDG.E R8, desc[UR52][R2.64] ;  /* 0x0000003402080981 */ /* 0x0004e4000c1e1900 */
[----:B--2---:R-:W2:Y:S01]  /*1dad0*/  LDC.64 R2, c[0x0][0x418] ;  /* 0x00010600ff027b82 */ /* 0x004ea20000000a00 */
[----:B-1----:R-:W-:-:S04]  /*1dae0*/  SHF.R.U32.HI R0, RZ, 0x5, R0 ;  /* 0x00000005ff007819 */ /* 0x002fc80000011600 */
[----:B------:R-:W-:Y:S02]  /*1daf0*/  LOP3.LUT R0, R0, 0x3, RZ, 0xc0, !PT ;  /* 0x0000000300007812 */ /* 0x000fe400078ec0ff */
[----:B--2---:R-:W-:Y:S01]  /*1db00*/  LOP3.LUT P0, RZ, R2, UR4, RZ, 0xfc, !PT ;  /* 0x0000000402ff7c12 */ /* 0x004fe2000f80fcff */
[----:B------:R-:W-:-:S03]  /*1db10*/  UMOV UR4, 0xffffffff ;  /* 0xffffffff00047882 */ /* 0x000fc60000000000 */
[----:B------:R-:W-:Y:S02]  /*1db20*/  LOP3.LUT P0, RZ, R3, UR5, RZ, 0xfc, P0 ;  /* 0x0000000503ff7c12 */ /* 0x000fe4000800fcff */
[----:B---3--:R-:W-:Y:S01]  /*1db30*/  SHF.R.S32.HI R9, RZ, 0x1f, R8 ;  /* 0x0000001fff097819 */ /* 0x008fe20000011408 */
[----:B------:R1:W-:Y:S01]  /*1db40*/  STL [R1+0xc], R8 ;  /* 0x00000c0801007387 */ /* 0x0003e20000100800 */
[----:B------:R-:W-:-:S03]  /*1db50*/  SEL R17, R8, RZ, !P0 ;  /* 0x000000ff08117207 */ /* 0x000fc60004000000 */
[----:B------:R1:W-:Y:S01]  /*1db60*/  STL [R1+0x18], R9 ;  /* 0x0000180901007387 */ /* 0x0003e20000100800 */
[----:B------:R-:W-:Y:S05]  /*1db70*/  BRA.DIV UR4, `(.L_x_7149) ;  /* 0x0000004604687947 */ /* 0x000fea000b800000 */
[----:B------:R2:W3:Y:S02]  /*1db80*/  SHFL.IDX PT, R14, R0, RZ, 0x1f ;  /* 0x00001fff000e7589 */ /* 0x0004e400000e0000 */
.L_x_7220:
        /* <DEDUP_REMOVED lines=10> */
.L_x_7223:
        /* <DEDUP_REMOVED lines=21> */
.L_x_7152:
        /* <DEDUP_REMOVED lines=9> */
.L_x_7224:
        /* <DEDUP_REMOVED lines=8> */
.L_x_7154:
[----:B------:R-:W2:Y:S04]  /*1de90*/  LDL R2, [R1+0x4] ;  /* 0x0000040001027983 */ /* 0x000ea80000100800 */
[----:B0-----:R-:W3:Y:S01]  /*1dea0*/  LDL R5, [R1+0x20] ;  /* 0x0000200001057983 */ /* 0x001ee20000100800 */
[----:B------:R-:W-:Y:S01]  /*1deb0*/  R2UR UR33, R3 ;  /* 0x00000000032172ca */ /* 0x000fe200000e0000 */
[----:B------:R-:W-:Y:S01]  /*1dec0*/  UIADD3 UR4, UP0, UR44, 0x470, URZ ;  /* 0x000004702c047890 */ /* 0x000fe2000ff1e03f */
[----:B-----5:R-:W-:Y:S01]  /*1ded0*/  R2UR UR37, R17 ;  /* 0x00000000112572ca */ /* 0x020fe200000e0000 */
[----:B------:R-:W-:Y:S01]  /*1dee0*/  UMOV UR6, 0x0 ;  /* 0x0000000000067882 */ /* 0x000fe20000000000 */
[----:B------:R-:W-:Y:S01]  /*1def0*/  UMOV UR7, 0x14f00000 ;  /* 0x14f0000000077882 */ /* 0x000fe20000000000 */
[----:B------:R-:W-:Y:S01]  /*1df00*/  UIADD3.X UR5, URZ, UR45, URZ, UP0, !UPT ;  /* 0x0000002d3f057290 */ /* 0x000fe200087fe43f */
[----:B------:R-:W-:-:S07]  /*1df10*/  UMOV UR34, URZ ;  /* 0x0000003f00227c82 */ /* 0x000fce0008000000 */
        /* <DEDUP_REMOVED lines=8> */
[----:B0-2---:R-:W-:Y:S05]  /*1dfa0*/  @!P0 BRA `(.L_x_7155) ;  /* 0x0000004000b08947 */ /* 0x005fea0003800000 */
.L_x_7225:
        /* <DEDUP_REMOVED lines=8> */
.L_x_7156:
        /* <DEDUP_REMOVED lines=10> */
[----:B------:R-:W-:-:S02]  /*1e0d0*/  PLOP3.LUT P0, PT, PT, PT, PT, 0x80, 0x0 ;  /* 0x000000000000781c */ /* 0x000fc40003f0f070 */
[----:B------:R-:W-:Y:S01]  /*1e0e0*/  LOP3.LUT R16, R16, 0xfffffffe, RZ, 0xc0, !PT ;  /* 0xfffffffe10107812 */ /* 0x000fe200078ec0ff */
[----:B------:R-:W-:Y:S02]  /*1e0f0*/  UIADD3 UR8, UR8, 0x20400, URZ ;  /* 0x0002040008087890 */ /* 0x000fe4000fffe03f */
[----:B------:R-:W-:-:S08]  /*1e100*/  UIADD3 UR9, UR9, 0x2e830, URZ ;  /* 0x0002e83009097890 */ /* 0x000fd0000fffe03f */
[----:B------:R-:W-:Y:S01]  /*1e110*/  @P0 LOP3.LUT R16, R16, 0x1, RZ, 0xfc, !PT ;  /* 0x0000000110100812 */ /* 0x000fe200078efcff */
[----:B------:R3:W-:Y:S02]  /*1e120*/  UTMALDG.4D [UR8], [UR4], desc[UR6] ;  /* 0x00000608040075b4 */ /* 0x0007e40008019000 */
[----:B---3--:R-:W-:-:S04]  /*1e130*/  NOP ;  /* 0x0000000000007918 */ /* 0x008fc80000000000 */
.L_x_7150:
        /* <DEDUP_REMOVED lines=28> */
.L_x_7158:
[----:B------:R-:W-:Y:S05]  /*1e300*/  BSYNC B6 ;  /* 0x0000000000067941 */ /* 0x000fea0003800000 */
.L_x_7157:
[----:B-1----:R1:W5:Y:S01]  /*1e310*/  LDL R9, [R1+0x34] ;  /* 0x0000340001097983 */ /* 0x0023620000100800 */
[----:B------:R-:W2:Y:S01]  /*1e320*/  LDC R8, c[0x0][0x448] ;  /* 0x00011200ff087b82 */ /* 0x000ea20000000800 */
[----:B------:R-:W-:Y:S01]  /*1e330*/  ULDC.64 UR8, c[0x0][0xa00] ;  /* 0x0002800000087ab9 */ /* 0x000fe20000000a00 */
[----:B------:R-:W-:Y:S01]  /*1e340*/  ULDC.64 UR6, c[0x0][0x2d8] ;  /* 0x0000b60000067ab9 */ /* 0x000fe20000000a00 */
[----:B------:R-:W3:Y:S01]  /*1e350*/  S2R R2, SR_TID.X ;  /* 0x0000000000027919 */ /* 0x000ee20000002100 */
[----:B------:R-:W4:Y:S01]  /*1e360*/  S2R R0, SR_TID.X ;  /* 0x0000000000007919 */ /* 0x000f220000002100 */
[----:B------:R-:W-:Y:S01]  /*1e370*/  UISETP.NE.U32.AND UP0, UPT, UR8, URZ, UPT ;  /* 0x0000003f0800728c */ /* 0x000fe2000bf05070 */
[----:B------:R-:W-:Y:S01]  /*1e380*/  UMOV UR4, UR46 ;  /* 0x0000002e00047c82 */ /* 0x000fe20008000000 */
[----:B--2---:R-:W-:Y:S02]  /*1e390*/  ISETP.NE.AND P0, PT, R8, 0x1, PT ;  /* 0x000000010800780c */ /* 0x004fe40003f05270 */
[----:B---3--:R-:W-:Y:S01]  /*1e3a0*/  LOP3.LUT R2, R2, 0x7f, RZ, 0xc0, !PT ;  /* 0x0000007f02027812 */ /* 0x008fe200078ec0ff */
[----:B----4-:R-:W-:-:S03]  /*1e3b0*/  IMAD.SHL.U32 R0, R0, 0x10, RZ ;  /* 0x0000001000007824 */ /* 0x010fc600078e00ff */
[----:B------:R-:W-:Y:S01]  /*1e3c0*/  SHF.R.U32.HI R2, RZ, 0x3, R2 ;  /* 0x00000003ff027819 */ /* 0x000fe20000011602 */
[----:B------:R-:W-:Y:S01]  /*1e3d0*/  UMOV UR5, UR37 ;  /* 0x0000002500057c82 */ /* 0x000fe20008000000 */
[----:B------:R-:W-:-:S05]  /*1e3e0*/  UISETP.NE.AND.EX UP0, UPT, UR9, URZ, UPT, UP0 ;  /* 0x0000003f0900728c */ /* 0x000fca000bf05300 */
[----:B0-----:R-:W0:Y:S01]  /*1e3f0*/  @P0 LDC R3, c[0x0][0x450] ;  /* 0x00011400ff030b82 */ /* 0x001e220000000800 */
[----:B------:R-:W-:Y:S01]  /*1e400*/  LOP3.LUT R0, R2, 0x70, R0, 0xf8, !PT ;  /* 0x0000007002007812 */ /* 0x000fe200078ef800 */
[----:B------:R-:W-:Y:S01]  /*1e410*/  UIMAD.WIDE.U32 UR4, UR36, UR6, UR4 ;  /* 0x00000006240472a5 */ /* 0x000fe2000f8e0004 */
[----:B------:R-:W-:-:S05]  /*1e420*/  ULDC.64 UR8, c[0x0][0x2e0] ;  /* 0x0000b80000087ab9 */ /* 0x000fca0000000a00 */
[----:B------:R-:W2:Y:S01]  /*1e430*/  @P0 LDC R2, c[0x0][0x44c] ;  /* 0x00011300ff020b82 */ /* 0x000ea20000000800 */
[----:B------:R-:W-:Y:S01]  /*1e440*/  UIMAD UR5, UR36, UR7, UR5 ;  /* 0x00000007240572a4 */ /* 0x000fe2000f8e0205 */
[----:B------:R-:W-:Y:S01]  /*1e450*/  IMAD.IADD R0, R0, 0x1, R19 ;  /* 0x0000000100007824 */ /* 0x000fe200078e0213 */
[----:B------:R-:W-:-:S04]  /*1e460*/  USEL UR7, UR42, URZ, !UP0 ;  /* 0x0000003f2a077287 */ /* 0x000fc8000c000000 */
[----:B------:R-:W-:Y:S02]  /*1e470*/  UIMAD.WIDE.U32 UR4, UR7, UR8, UR4 ;  /* 0x00000008070472a5 */ /* 0x000fe4000f8e0004 */
[----:B------:R-:W-:-:S04]  /*1e480*/  USHF.R.S32.HI UR6, URZ, 0x1f, UR42 ;  /* 0x0000001f3f067899 */ /* 0x000fc8000801142a */
[----:B------:R-:W-:Y:S01]  /*1e490*/  IMAD.U32 R7, RZ, RZ, UR5 ;  /* 0x00000005ff077e24 */ /* 0x000fe2000f8e00ff */
[----:B------:R-:W-:Y:S01]  /*1e4a0*/  USEL UR6, UR6, URZ, !UP0 ;  /* 0x0000003f06067287 */ /* 0x000fe2000c000000 */
[----:B------:R-:W-:-:S03]  /*1e4b0*/  IMAD.MOV.U32 R4, RZ, RZ, R0 ;  /* 0x000000ffff047224 */ /* 0x000fc600078e0000 */
[----:B------:R-:W-:Y:S01]  /*1e4c0*/  UIMAD UR6, UR6, UR8, URZ ;  /* 0x00000008060672a4 */ /* 0x000fe2000f8e023f */
[----:B------:R-:W3:Y:S01]  /*1e4d0*/  S2R R7, SR_TID.X ;  /* 0x0000000000077919 */ /* 0x000ee20000002100 */
[----:B--2---:R-:W-:Y:S02]  /*1e4e0*/  @P0 IMAD.HI.U32 R2, R0, R2, RZ ;  /* 0x0000000200020227 */ /* 0x004fe400078e00ff */
[----:B------:R-:W-:-:S03]  /*1e4f0*/  UIMAD UR6, UR7, UR9, UR6 ;  /* 0x00000009070672a4 */ /* 0x000fc6000f8e0206 */
[----:B0-----:R-:W-:Y:S01]  /*1e500*/  @P0 SHF.R.U32.HI R4, RZ, R3, R2 ;  /* 0x00000003ff040219 */ /* 0x001fe20000011602 */
[----:B------:R-:W-:Y:S01]  /*1e510*/  UIADD3 UR6, UR5, UR6, URZ ;  /* 0x0000000605067290 */ /* 0x000fe2000fffe03f */
[----:B------:R-:W-:Y:S02]  /*1e520*/  IMAD.U32 R6, RZ, RZ, UR4 ;  /* 0x00000004ff067e24 */ /* 0x000fe4000f8e00ff */
[--C-:B------:R-:W-:Y:S01]  /*1e530*/  SHF.R.S32.HI R5, RZ, 0x1f, R4.reuse ;  /* 0x0000001fff057819 */ /* 0x100fe20000011404 */
[----:B------:R-:W-:Y:S01]  /*1e540*/  IMAD.MOV R2, RZ, RZ, -R4 ;  /* 0x000000ffff027224 */ /* 0x000fe200078e0a04 */
[----:B------:R-:W-:Y:S01]  /*1e550*/  ULDC.64 UR4, c[0x0][0x2d0] ;  /* 0x0000b40000047ab9 */ /* 0x000fe20000000a00 */
[----:B------:R-:W-:Y:S01]  /*1e560*/  IMAD.U32 R3, RZ, RZ, UR6 ;  /* 0x00000006ff037e24 */ /* 0x000fe2000f8e00ff */
[----:B------:R-:W-:Y:S01]  /*1e570*/  ULDC UR6, c[0x0][0x2b8] ;  /* 0x0000ae0000067ab9 */ /* 0x000fe20000000800 */
[----:B------:R-:W-:Y:S02]  /*1e580*/  IMAD R0, R8, R2, R0 ;  /* 0x0000000208007224 */ /* 0x000fe400078e0200 */
[----:B------:R-:W-:-:S02]  /*1e590*/  IMAD.MOV.U32 R2, RZ, RZ, R6 ;  /* 0x000000ffff027224 */ /* 0x000fc400078e0006 */
[----:B------:R-:W-:Y:S02]  /*1e5a0*/  IMAD R5, R5, UR4, RZ ;  /* 0x0000000405057c24 */ /* 0x000fe4000f8e02ff */
[----:B------:R-:W-:-:S04]  /*1e5b0*/  IMAD.WIDE.U32 R2, R4, UR4, R2 ;  /* 0x0000000404027c25 */ /* 0x000fc8000f8e0002 */
[----:B------:R-:W-:Y:S01]  /*1e5c0*/  IMAD R4, R4, UR5, R5 ;  /* 0x0000000504047c24 */ /* 0x000fe2000f8e0205 */
[----:B------:R-:W-:-:S03]  /*1e5d0*/  ULDC.64 UR4, c[0x0][0x2c8] ;  /* 0x0000b20000047ab9 */ /* 0x000fc60000000a00 */
[----:B------:R-:W-:Y:S01]  /*1e5e0*/  IMAD.IADD R3, R3, 0x1, R4 ;  /* 0x0000000103037824 */ /* 0x000fe200078e0204 */
[----:B------:R-:W-:Y:S01]  /*1e5f0*/  SHF.R.S32.HI R4, RZ, 0x1f, R0 ;  /* 0x0000001fff047819 */ /* 0x000fe20000011400 */
[----:B---3--:R-:W-:Y:S02]  /*1e600*/  IMAD.SHL.U32 R10, R7, 0x10, RZ ;  /* 0x00000010070a7824 */ /* 0x008fe400078e00ff */
[----:B------:R-:W-:-:S04]  /*1e610*/  IMAD.WIDE.U32 R2, R0, UR4, R2 ;  /* 0x0000000400027c25 */ /* 0x000fc8000f8e0002 */
[----:B------:R-:W-:Y:S01]  /*1e620*/  IMAD R4, R4, UR4, RZ ;  /* 0x0000000404047c24 */ /* 0x000fe2000f8e02ff */
[----:B------:R-:W-:-:S03]  /*1e630*/  LOP3.LUT R10, R10, 0x70, RZ, 0xc0, !PT ;  /* 0x000000700a0a7812 */ /* 0x000fc600078ec0ff */
[----:B------:R-:W-:Y:S01]  /*1e640*/  IMAD R4, R0, UR5, R4 ;  /* 0x0000000500047c24 */ /* 0x000fe2000f8e0204 */
[----:B------:R-:W-:Y:S02]  /*1e650*/  ULDC.64 UR4, c[0x0][0x280] ;  /* 0x0000a00000047ab9 */ /* 0x000fe40000000a00 */
[----:B------:R-:W-:Y:S01]  /*1e660*/  IADD3 R0, P1, R2, UR4, RZ ;  /* 0x0000000402007c10 */ /* 0x000fe2000ff3e0ff */
[----:B------:R-:W-:Y:S01]  /*1e670*/  UMOV UR4, 0xffffffff ;  /* 0xffffffff00047882 */ /* 0x000fe20000000000 */
[----:B------:R-:W-:Y:S02]  /*1e680*/  ISETP.GE.AND P0, PT, R10, UR6, PT ;  /* 0x000000060a007c0c */ /* 0x000fe4000bf06270 */
        /* <DEDUP_REMOVED lines=8> */
[C---:B------:R-:W-:Y:S02]  /*1e710*/  VIADD R5, R3.reuse, 0x10 ;  /* 0x0000001003057836 */ /* 0x040fe40000000000 */
        /* <DEDUP_REMOVED lines=10> */
[----:B------:R-:W-:Y:S01]  /*1e7c0*/  ISETP.GE.AND P1, PT, R5, R4, PT ;  /* 0x000000040500720c */ /* 0x000fe20003f26270 */
[----:B------:R-:W-:Y:S02]  /*1e7d0*/  VIADD R5, R3, 0x20 ;  /* 0x0000002003057836 */ /* 0x000fe40000000000 */
[----:B0-----:R-:W0:Y:S04]  /*1e7e0*/  SHFL.IDX PT, R7, R0, 0x1, 0x181f ;  /* 0x00381f0000077f89 */ /* 0x001e2800000e0000 */
[----:B------:R-:W1:Y:S06]  /*1e7f0*/  SHFL.IDX PT, R6, R2, 0x1, 0x181f ;  /* 0x00381f0002067f89 */ /* 0x000e6c00000e0000 */
[----:B0-----:R-:W-:-:S05]  /*1e800*/  @!P1 IADD3 R7, P2, R10, R7, RZ ;  /* 0x000000070a079210 */ /* 0x001fca0007f5e0ff */
[----:B-1----:R-:W-:-:S05]  /*1e810*/  @!P1 IMAD.X R6, RZ, RZ, R6, P2 ;  /* 0x000000ffff069224 */ /* 0x002fca00010e0606 */
[----:B------:R-:W-:-:S04]  /*1e820*/  @!P1 LOP3.LUT R7, R7, R6, RZ, 0x3c, !PT ;  /* 0x0000000607079212 */ /* 0x000fc800078e3cff */
[----:B------:R-:W-:-:S04]  /*1e830*/  @!P1 LOP3.LUT R6, R7, R6, RZ, 0x3c, !PT ;  /* 0x0000000607069212 */ /* 0x000fc800078e3cff */
[----:B------:R-:W-:-:S05]  /*1e840*/  @!P1 LOP3.LUT R7, R7, R6, RZ, 0x3c, !PT ;  /* 0x0000000607079212 */ /* 0x000fca00078e3cff */
[----:B------:R0:W-:Y:S01]  /*1e850*/  @!P1 LDGSTS.E.BYPASS.LTC128B.128 [R9+0x1cc00], desc[UR52][R6.64], !P0 ;  /* 0x1cc0000006099fae */ /* 0x0001e2000c101d74 */
        /* <DEDUP_REMOVED lines=40> */
[----:B------:R-:W-:-:S03]  /*1eae0*/  ISETP.GE.AND P1, PT, R5, R4, PT ;  /* 0x000000040500720c */ /* 0x000fc60003f26270 */
[----:B------:R-:W-:Y:S04]  /*1eaf0*/  SHFL.IDX PT, R5, R2, 0x7, 0x181f ;  /* 0x00f81f0002057f89 */ /* 0x000fe800000e0000 */
[----:B0-----:R-:W0:Y:S04]  /*1eb00*/  SHFL.IDX PT, R7, R0, 0x6, 0x181f ;  /* 0x00d81f0000077f89 */ /* 0x001e2800000e0000 */
        /* <DEDUP_REMOVED lines=8> */
.L_x_7242:
[----:B------:R-:W-:-:S05]  /*1eb90*/  VIADD R3, R3, 0x70 ;  /* 0x0000007003037836 */ /* 0x000fca0000000000 */
[----:B------:R-:W-:-:S13]  /*1eba0*/  ISETP.GE.AND P1, PT, R3, R4, PT ;  /* 0x000000040300720c */ /* 0x000fda0003f26270 */
[----:B------:R-:W-:-:S05]  /*1ebb0*/  @!P1 IADD3 R2, P2, R10, R0, RZ ;  /* 0x000000000a029210 */ /* 0x000fca0007f5e0ff */
[----:B------:R-:W-:-:S05]  /*1ebc0*/  @!P1 IMAD.X R3, RZ, RZ, R5, P2 ;  /* 0x000000ffff039224 */ /* 0x000fca00010e0605 */
[----:B------:R-:W-:Y:S01]  /*1ebd0*/  @!PT LDS RZ, [RZ] ;  /* 0x00000000fffff984 */ /* 0x000fe20000000800 */
[----:B------:R-:W-:Y:S01]  /*1ebe0*/  @!PT LDS RZ, [RZ] ;  /* 0x00000000fffff984 */ /* 0x000fe20000000800 */
[----:B------:R-:W-:Y:S01]  /*1ebf0*/  @!PT LDS RZ, [RZ] ;  /* 0x00000000fffff984 */ /* 0x000fe20000000800 */
[----:B------:R2:W-:Y:S01]  /*1ec00*/  @!P1 LDGSTS.E.BYPASS.LTC128B.128 [R9+0x1fc00], desc[UR52][R2.64], !P0 ;  /* 0x1fc0000002099fae */ /* 0x0005e2000c101d74 */
[----:B------:R-:W-:Y:S01]  /*1ec10*/  PLOP3.LUT P0, PT, PT, PT, PT, 0x80, 0x0 ;  /* 0x000000000000781c */ /* 0x000fe20003f0f070 */
[----:B------:R-:W-:-:S12]  /*1ec20*/  NOP ;  /* 0x0000000000007918 */ /* 0x000fd80000000000 */
.L_x_7160:
        /* <DEDUP_REMOVED lines=18> */
.L_x_7243:
[----:B------:R-:W-:Y:S05]  /*1ed50*/  BSYNC B0 ;  /* 0x0000000000007941 */ /* 0x000fea0003800000 */
.L_x_7161:
[----:B------:R-:W3:Y:S04]  /*1ed60*/  LDL.LU R3, [R1+0x30] ;  /* 0x0000300001037983 */ /* 0x000ee80000300800 */
[----:B------:R-:W4:Y:S01]  /*1ed70*/  LDL R2, [R1+0x14] ;  /* 0x0000140001027983 */ /* 0x000f220000100800 */
[----:B---3--:R-:W-:-:S05]  /*1ed80*/  VIADD R19, R3, 0xfffffffe ;  /* 0xfffffffe03137836 */ /* 0x008fca0000000000 */
[----:B----4-:R-:W-:-:S13]  /*1ed90*/  ISETP.GE.AND P0, PT, R19, R2, PT ;  /* 0x000000021300720c */ /* 0x010fda0003f06270 */
[----:B------:R-:W-:Y:S05]  /*1eda0*/  @!P0 BRA `(.L_x_7163) ;  /* 0x0000001000508947 */ /* 0x000fea0003800000 */
[----:B--2---:R2:W5:Y:S04]  /*1edb0*/  LDL.LU R0, [R1+0x4] ;  /* 0x0000040001007983 */ /* 0x0045680000300800 */
[----:B01----:R2:W5:Y:S02]  /*1edc0*/  LDL.LU R6, [R1+0x8] ;  /* 0x0000080001067983 */ /* 0x0035640000300800 */
.L_x_7183:
[----:B-----5:R-:W-:Y:S01]  /*1edd0*/  VIADD R3, R0, 0x1 ;  /* 0x0000000100037836 */ /* 0x020fe20000000000 */
[----:B------:R-:W-:Y:S01]  /*1ede0*/  LOP3.LUT P1, RZ, R16, 0x1, RZ, 0xc0, !PT ;  /* 0x0000000110ff7812 */ /* 0x000fe2000782c0ff */
[----:B------:R-:W-:Y:S05]  /*1edf0*/  YIELD ;  /* 0x0000000000007946 */ /* 0x000fea0003800000 */
[----:B------:R-:W-:Y:S01]  /*1ee00*/  ISETP.NE.AND P0, PT, R3, 0x2, PT ;  /* 0x000000020300780c */ /* 0x000fe20003f05270 */
[----:B------:R-:W-:Y:S03]  /*1ee10*/  BSSY B0, `(.L_x_7164) ;  /* 0x000006b000007945 */ /* 0x000fe60003800000 */
[----:B------:R-:W-:-:S02]  /*1ee20*/  SEL R2, RZ, 0x1, P0 ;  /* 0x00000001ff027807 */ /* 0x000fc40000000000 */
[----:B------:R-:W-:Y:S02]  /*1ee30*/  SEL R9, R3, RZ, P0 ;  /* 0x000000ff03097207 */ /* 0x000fe40000000000 */
        /* <DEDUP_REMOVED lines=10> */
[----:B------:R-:W1:Y:S01]  /*1eee0*/  LDC R5, c[0x0][0x43c] ;  /* 0x00010f00ff057b82 */ /* 0x000e620000000800 */
[----:B------:R-:W-:Y:S02]  /*1eef0*/  ULDC.64 UR6, c[0x0][0x428] ;  /* 0x00010a0000067ab9 */ /* 0x000fe40000000a00 */
[----:B------:R-:W4:Y:S01]  /*1ef00*/  LDL R10, [R1+0xc] ;  /* 0x00000c00010a7983 */ /* 0x000f220000100800 */
[----:B-1----:R-:W-:-:S13]  /*1ef10*/  ISETP.NE.AND P0, PT, R5, 0x1, PT ;  /* 0x000000010500780c */ /* 0x002fda0003f05270 */
[----:B------:R-:W1:Y:S02]  /*1ef20*/  @P0 LDC.64 R2, c[0x0][0x440] ;  /* 0x00011000ff020b82 */ /* 0x000e640000000a00 */
[----:B-1----:R-:W-:-:S04]  /*1ef30*/  @P0 IMAD.HI.U32 R4, R19, R2, RZ ;  /* 0x0000000213040227 */ /* 0x002fc800078e00ff */
[----:B------:R-:W-:Y:S01]  /*1ef40*/  IMAD.MOV.U32 R2, RZ, RZ, R19 ;  /* 0x000000ffff027224 */ /* 0x000fe200078e0013 */
[----:B------:R-:W-:-:S04]  /*1ef50*/  @P0 SHF.R.U32.HI R2, RZ, R3, R4 ;  /* 0x00000003ff020219 */ /* 0x000fc80000011604 */
[--C-:B------:R-:W-:Y:S01]  /*1ef60*/  SHF.R.S32.HI R3, RZ, 0x1f, R2.reuse ;  /* 0x0000001fff037819 */ /* 0x100fe20000011402 */
[----:B------:R-:W-:-:S04]  /*1ef70*/  IMAD.MOV R7, RZ, RZ, -R2 ;  /* 0x000000ffff077224 */ /* 0x000fc800078e0a02 */
[----:B------:R-:W-:Y:S02]  /*1ef80*/  IMAD R7, R5, R7, R19 ;  /* 0x0000000705077224 */ /* 0x000fe400078e0213 */
[----:B---3--:R-:W-:-:S04]  /*1ef90*/  IMAD R4, R11, UR6, RZ ;  /* 0x000000060b047c24 */ /* 0x008fc8000f8e02ff */
[C---:B----4-:R-:W-:Y:S02]  /*1efa0*/  IMAD R4, R10.reuse, UR7, R4 ;  /* 0x000000070a047c24 */ /* 0x050fe4000f8e0204 */
[----:B------:R-:W-:-:S04]  /*1efb0*/  IMAD.WIDE.U32 R2, R10, UR6, R2 ;  /* 0x000000060a027c25 */ /* 0x000fc8000f8e0002 */
[----:B------:R-:W-:Y:S01]  /*1efc0*/  IMAD.IADD R3, R4, 0x1, R3 ;  /* 0x0000000104037824 */ /* 0x000fe200078e0203 */
[----:B------:R-:W-:-:S04]  /*1efd0*/  LEA R4, P0, R2, UR4, 0x2 ;  /* 0x0000000402047c11 */ /* 0x000fc8000f8010ff */
[----:B------:R-:W-:-:S05]  /*1efe0*/  LEA.HI.X R5, R2, UR5, R3, 0x2, P0 ;  /* 0x0000000502057c11 */ /* 0x000fca00080f1403 */
[----:B------:R1:W5:Y:S04]  /*1eff0*/  LDG.E R17, desc[UR52][R4.64] ;  /* 0x0000003404117981 */ /* 0x000368000c1e1900 */
.L_x_7166:
[----:B-1----:R-:W-:Y:S01]  /*1f000*/  IMAD R4, R9, 0x8, R18 ;  /* 0x0000000809047824 */ /* 0x002fe200078e0212 */
[----:B------:R-:W-:Y:S01]  /*1f010*/  SHF.L.U32 R3, R8, 0x1f, RZ ;  /* 0x0000001f08037819 */ /* 0x000fe200000006ff */
[----:B------:R-:W1:Y:S01]  /*1f020*/  S2R R2, SR_TID.X ;  /* 0x0000000000027919 */ /* 0x000e620000002100 */
[----:B------:R-:W-:Y:S02]  /*1f030*/  BSSY B1, `(.L_x_7167) ;  /* 0x0000005000017945 */ /* 0x000fe40003800000 */
[----:B------:R-:W3:Y:S01]  /*1f040*/  SYNCS.PHASECHK.TRANS64.TRYWAIT P0, [R4+URZ+0x2e880], R3 ;  /* 0x02e88003040075a7 */ /* 0x000ee2000800017f */
[----:B-1----:R-:W-:-:S04]  /*1f050*/  LOP3.LUT R2, R2, 0x7f, RZ, 0xc0, !PT ;  /* 0x0000007f02027812 */ /* 0x002fc800078ec0ff */
[----:B------:R-:W-:Y:S01]  /*1f060*/  ISETP.NE.AND P1, PT, R2, RZ, PT ;  /* 0x000000ff0200720c */ /* 0x000fe20003f25270 */
[----:B---3--:R-:W-:-:S12]  /*1f070*/  @!P0 BRA `(.L_x_7168) ;  /* 0x0000003c00548947 */ /* 0x008fd80003800000 */
.L_x_7244:
[----:B------:R-:W-:Y:S05]  /*1f080*/  BSYNC B1 ;  /* 0x0000000000017941 */ /* 0x000fea0003800000 */
.L_x_7167:
        /* <DEDUP_REMOVED lines=9> */
.L_x_7170:
[----:B------:R-:W-:Y:S05]  /*1f120*/  BSYNC B1 ;  /* 0x0000000000017941 */ /* 0x000fea0003800000 */
.L_x_7169:
[----:B------:R-:W3:Y:S04]  /*1f130*/  LDL R2, [R1+0x4] ;  /* 0x0000040001027983 */ /* 0x000ee80000100800 */
[----:B------:R-:W4:Y:S01]  /*1f140*/  LDL R5, [R1+0x20] ;  /* 0x0000200001057983 */ /* 0x000f220000100800 */
[----:B0-----:R-:W-:Y:S01]  /*1f150*/  IMAD.MOV.U32 R9, RZ, RZ, RZ ;  /* 0x000000ffff097224 */ /* 0x001fe200078e00ff */
        /* <DEDUP_REMOVED lines=9> */
[----:B------:R-:W-:-:S07]  /*1f1f0*/  VIADD R8, R2, 0xe400 ;  /* 0x0000e40002087836 */ /* 0x000fce0000000000 */
.L_x_7171:
        /* <DEDUP_REMOVED lines=13> */
.L_x_7245:
[----:B------:R-:W-:Y:S05]  /*1f2d0*/  BSYNC B1 ;  /* 0x0000000000017941 */ /* 0x000fea0003800000 */
.L_x_7172:
[----:B------:R-:W-:Y:S01]  /*1f2e0*/  BSSY B1, `(.L_x_7174) ;  /* 0x000000b000017945 */ /* 0x000fe20003800000 */
[----:B------:R-:W-:Y:S02]  /*1f2f0*/  IMAD.MOV.U32 R10, RZ, RZ, 0x0 ;  /* 0x00000000ff0a7424 */ /* 0x000fe400078e00ff */
[----:B------:R-:W-:Y:S01]  /*1f300*/  IMAD.MOV.U32 R11, RZ, RZ, 0x14f00000 ;  /* 0x14f00000ff0b7424 */ /* 0x000fe200078e00ff */
[----:B------:R-:W-:Y:S06]  /*1f310*/  @P1 BRA `(.L_x_7175) ;  /* 0x00000000001c1947 */ /* 0x000fec0003800000 */
[----:B------:R-:W3:Y:S01]  /*1f320*/  S2R R7, SR_TID.X ;  /* 0x0000000000077919 */ /* 0x000ee20000002100 */
[----:B01----:R-:W-:-:S04]  /*1f330*/  IMAD.MOV.U32 R3, RZ, RZ, 0x7000 ;  /* 0x00007000ff037424 */ /* 0x003fc800078e00ff */
[----:B------:R4:W-:Y:S01]  /*1f340*/  SYNCS.ARRIVE.TRANS64 RZ, [R4+URZ+0x2e830], R3 ;  /* 0x02e8300304ff79a7 */ /* 0x0009e2000800003f */
[----:B---3--:R-:W-:-:S04]  /*1f350*/  LOP3.LUT R7, R7, 0x1f, RZ, 0xc0, !PT ;  /* 0x0000001f07077812 */ /* 0x008fc800078ec0ff */
[----:B------:R-:W-:-:S13]  /*1f360*/  ISETP.NE.AND P0, PT, R7, RZ, PT ;  /* 0x000000ff0700720c */ /* 0x000fda0003f05270 */
[----:B----4-:R-:W-:Y:S05]  /*1f370*/  @!P0 BRA `(.L_x_7175) ;  /* 0x0000000000048947 */ /* 0x010fea0003800000 */
[----:B------:R-:W-:Y:S01]  /*1f380*/  BPT.TRAP 0x1 ;  /* 0x000000040000795c */ /* 0x000fe20000300000 */
.L_x_7175:
[----:B------:R-:W-:Y:S05]  /*1f390*/  BSYNC B1 ;  /* 0x0000000000017941 */ /* 0x000fea0003800000 */
.L_x_7174:
        /* <DEDUP_REMOVED lines=8> */
.L_x_7176:
        /* <DEDUP_REMOVED lines=10> */
.L_x_7165:
[----:B------:R-:W-:Y:S05]  /*1f4c0*/  BSYNC B0 ;  /* 0x0000000000007941 */ /* 0x000fea0003800000 */
.L_x_7164:
[----:B------:R-:W-:-:S06]  /*1f4d0*/  UISETP.NE.AND UP0, UPT, UR39, 0x3, UPT ;  /* 0x000000032700788c */ /* 0x000fcc000bf05270 */
[----:B------:R-:W-:-:S13]  /*1f4e0*/  PLOP3.LUT P0, PT, PT, PT, UP0, 0x80, 0x0 ;  /* 0x000000000000781c */ /* 0x000fda0003f0f008 */
[----:B------:R-:W-:Y:S05]  /*1f4f0*/  @!P0 BRA `(.L_x_7177) ;  /* 0x0000000000048947 */ /* 0x000fea0003800000 */
[----:B------:R-:W-:Y:S01]  /*1f500*/  BPT.TRAP 0x1 ;  /* 0x000000040000795c */ /* 0x000fe20000300000 */
.L_x_7177:
[----:B------:R-:W-:Y:S01]  /*1f510*/  IMAD.U32 R2, RZ, RZ, UR41 ;  /* 0x00000029ff027e24 */ /* 0x000fe2000f8e00ff */
[----:B------:R-:W-:Y:S01]  /*1f520*/  BSSY B0, `(.L_x_7178) ;  /* 0x0000007000007945 */ /* 0x000fe20003800000 */
[----:B------:R-:W-:-:S03]  /*1f530*/  IMAD R20, R0, 0x8, R18 ;  /* 0x0000000800147824 */ /* 0x000fc600078e0212 */
[----:B------:R-:W-:Y:S02]  /*1f540*/  ISETP.NE.AND P1, PT, R2, 0x3, PT ;  /* 0x000000030200780c */ /* 0x000fe40003f25270 */
[----:B------:R-:W-:-:S04]  /*1f550*/  LOP3.LUT R2, R6, 0x1, RZ, 0x3c, !PT ;  /* 0x0000000106027812 */ /* 0x000fc800078e3cff */
[----:B------:R-:W-:-:S04]  /*1f560*/  SHF.L.U32 R2, R2, 0x1f, RZ ;  /* 0x0000001f02027819 */ /* 0x000fc800000006ff */
[----:B------:R-:W1:Y:S02]  /*1f570*/  SYNCS.PHASECHK.TRANS64.TRYWAIT P0, [R20+URZ+0x2e870], R2 ;  /* 0x02e87002140075a7 */ /* 0x000e64000800017f */
[----:B-1----:R-:W-:Y:S05]  /*1f580*/  @!P0 BRA `(.L_x_7179) ;  /* 0x0000003800388947 */ /* 0x002fea0003800000 */
.L_x_7246:
[----:B------:R-:W-:Y:S05]  /*1f590*/  BSYNC B0 ;  /* 0x0000000000007941 */ /* 0x000fea0003800000 */
.L_x_7178:
[----:B------:R-:W-:Y:S05]  /*1f5a0*/  @!P1 BRA `(.L_x_7180) ;  /* 0x0000000000049947 */ /* 0x000fea0003800000 */
[----:B------:R-:W-:Y:S01]  /*1f5b0*/  BPT.TRAP 0x1 ;  /* 0x000000040000795c */ /* 0x000fe20000300000 */
.L_x_7180:
[----:B------:R-:W-:Y:S01]  /*1f5c0*/  SHF.L.U32 R3, R6, 0x1f, RZ ;  /* 0x0000001f06037819 */ /* 0x000fe200000006ff */
[----:B-1----:R-:W-:-:S03]  /*1f5d0*/  IMAD R2, R0, 0x7000, RZ ;  /* 0x0000700000027824 */ /* 0x002fc600078e02ff */
[----:B------:R-:W1:Y:S02]  /*1f5e0*/  SYNCS.PHASECHK.TRANS64.TRYWAIT P0, [R20+URZ+0x2e860], R3 ;  /* 0x02e86003140075a7 */ /* 0x000e64000800017f */
[----:B-1----:R-:W-:Y:S05]  /*1f5f0*/  @!P0 BRA `(.L_x_7181) ;  /* 0x0000003800308947 */ /* 0x002fea0003800000 */
.L_x_7247:
[----:B------:R-:W3:Y:S04]  /*1f600*/  LDL R12, [R1] ;  /* 0x00000000010c7983 */ /* 0x000ee80000100800 */
[----:B------:R-:W1:Y:S04]  /*1f610*/  LDL R15, [R1+0x28] ;  /* 0x00002800010f7983 */ /* 0x000e680000100800 */
[----:B------:R-:W4:Y:S04]  /*1f620*/  LDL R14, [R1+0x24] ;  /* 0x00002400010e7983 */ /* 0x000f280000100800 */
[----:B------:R-:W4:Y:S01]  /*1f630*/  LDL R13, [R1+0x1c] ;  /* 0x00001c00010d7983 */ /* 0x000f220000100800 */
[----:B------:R-:W-:Y:S05]  /*1f640*/  WARPSYNC.ALL ;  /* 0x0000000000007948 */ /* 0x000fea0003800000 */
[----:B---3--:R-:W-:-:S05]  /*1f650*/  LOP3.LUT R0, R2, R12, RZ, 0xfc, !PT ;  /* 0x0000000c02007212 */ /* 0x008fca00078efcff */
[----:B------:R-:W-:-:S05]  /*1f660*/  IMAD.IADD R0, R18, 0x1, R0 ;  /* 0x0000000112007824 */ /* 0x000fca00078e0200 */
[----:B------:R-:W0:Y:S01]  /*1f670*/  LDSM.16.MT88.4 R4, [R0+0xe400] ;  /* 0x00e400000004783b */ /* 0x000e220000004200 */
[----:B-1----:R-:W-:Y:S02]  /*1f680*/  IADD3 R3, R18, R15, R2 ;  /* 0x0000000f12037210 */ /* 0x002fe40007ffe002 */
[C-C-:B0-----:R-:W-:Y:S02]  /*1f690*/  PRMT R8, R4.reuse, 0x6420, R5.reuse ;  /* 0x0000642004087816 */ /* 0x141fe40000000005 */
[----:B------:R-:W-:Y:S02]  /*1f6a0*/  PRMT R9, R4, 0x7531, R5 ;  /* 0x0000753104097816 */ /* 0x000fe40000000005 */
[C-C-:B------:R-:W-:Y:S02]  /*1f6b0*/  PRMT R10, R6.reuse, 0x6420, R7.reuse ;  /* 0x00006420060a7816 */ /* 0x140fe40000000007 */
[----:B------:R-:W-:Y:S02]  /*1f6c0*/  PRMT R11, R6, 0x7531, R7 ;  /* 0x00007531060b7816 */ /* 0x000fe40000000007 */
[----:B------:R-:W0:Y:S01]  /*1f6d0*/  LDSM.16.MT88.4 R4, [R3+0xe400] ;  /* 0x00e400000304783b */ /* 0x000e220000004200 */
[----:B----4-:R-:W-:-:S05]  /*1f6e0*/  IADD3 R0, R13, R2, R14 ;  /* 0x000000020d007210 */ /* 0x010fca0007ffe00e */
[----:B------:R0:W-:Y:S02]  /*1f6f0*/  STSM.16.M88.4 [R0], R8 ;  /* 0x0000000800007844 */ /* 0x0001e40000000200 */
[C-C-:B0-----:R-:W-:Y:S02]  /*1f700*/  PRMT R8, R4.reuse, 0x6420, R5.reuse ;  /* 0x0000642004087816 */ /* 0x141fe40000000005 */
[----:B------:R-:W-:Y:S02]  /*1f710*/  PRMT R9, R4, 0x7531, R5 ;  /* 0x0000753104097816 */ /* 0x000fe40000000005 */
[C-C-:B------:R-:W-:Y:S02]  /*1f720*/  PRMT R10, R6.reuse, 0x6420, R7.reuse ;  /* 0x00006420060a7816 */ /* 0x140fe40000000007 */
[----:B------:R-:W-:Y:S01]  /*1f730*/  PRMT R11, R6, 0x7531, R7 ;  /* 0x00007531060b7816 */ /* 0x000fe20000000007 */
[----:B------:R-:W-:-:S04]  /*1f740*/  VIADD R4, R2, 0x1000 ;  /* 0x0000100002047836 */ /* 0x000fc80000000000 */
[----:B------:R0:W-:Y:S02]  /*1f750*/  STSM.16.M88.4 [R0+0x800], R8 ;  /* 0x0008000800007844 */ /* 0x0001e40000000200 */
[----:B0-----:R-:W-:-:S05]  /*1f760*/  IMAD.MOV.U32 R11, RZ, RZ, R12 ;  /* 0x000000ffff0b7224 */ /* 0x001fca00078e000c */
[----:B------:R-:W-:-:S05]  /*1f770*/  LOP3.LUT R4, R4, R11, RZ, 0xfc, !PT ;  /* 0x0000000b04047212 */ /* 0x000fca00078efcff */
[----:B------:R-:W-:-:S06]  /*1f780*/  IMAD.IADD R4, R18, 0x1, R4 ;  /* 0x0000000112047824 */ /* 0x000fcc00078e0204 */
[----:B------:R-:W0:Y:S02]  /*1f790*/  LDSM.16.MT88.4 R4, [R4+0xe400] ;  /* 0x00e400000404783b */ /* 0x000e240000004200 */
[C-C-:B0-----:R-:W-:Y:S02]  /*1f7a0*/  PRMT R12, R4.reuse, 0x6420, R5.reuse ;  /* 0x00006420040c7816 */ /* 0x141fe40000000005 */
[----:B------:R-:W-:Y:S02]  /*1f7b0*/  PRMT R13, R4, 0x7531, R5 ;  /* 0x00007531040d7816 */ /* 0x000fe40000000005 */
[C-C-:B------:R-:W-:Y:S02]  /*1f7c0*/  PRMT R14, R6.reuse, 0x6420, R7.reuse ;  /* 0x00006420060e7816 */ /* 0x140fe40000000007 */
[----:B------:R-:W-:Y:S02]  /*1f7d0*/  PRMT R15, R6, 0x7531, R7 ;  /* 0x00007531060f7816 */ /* 0x000fe40000000007 */
[----:B------:R-:W0:Y:S04]  /*1f7e0*/  LDSM.16.MT88.4 R4, [R3+0xf400] ;  /* 0x00f400000304783b */ /* 0x000e280000004200 */
[----:B------:R1:W-:Y:S02]  /*1f7f0*/  STSM.16.M88.4 [R0+0x1000], R12 ;  /* 0x0010000c00007844 */ /* 0x0003e40000000200 */
[----:B-1----:R-:W-:Y:S01]  /*1f800*/  IMAD.MOV.U32 R15, RZ, RZ, R11 ;  /* 0x000000ffff0f7224 */ /* 0x002fe200078e000b */
[----:B0-----:R-:W-:-:S02]  /*1f810*/  PRMT R8, R4, 0x6420, R5 ;  /* 0x0000642004087816 */ /* 0x001fc40000000005 */
        /* <DEDUP_REMOVED lines=59> */
[----:B------:R-:W0:Y:S01]  /*1fbd0*/  LDSM.16.MT88.4 R4, [R4+0xe400] ;  /* 0x00e400000404783b */ /* 0x000e220000004200 */
[----:B------:R-:W-:Y:S01]  /*1fbe0*/  VIADD R2, R2, 0x6000 ;  /* 0x0000600002027836 */ /* 0x000fe20000000000 */
[C-C-:B0-----:R-:W-:Y:S02]  /*1fbf0*/  PRMT R12, R4.reuse, 0x6420, R5.reuse ;  /* 0x00006420040c7816 */ /* 0x141fe40000000005 */
[----:B------:R-:W-:Y:S02]  /*1fc00*/  PRMT R13, R4, 0x7531, R5 ;  /* 0x00007531040d7816 */ /* 0x000fe40000000005 */
[C-C-:B------:R-:W-:Y:S02]  /*1fc10*/  PRMT R14, R6.reuse, 0x6420, R7.reuse ;  /* 0x00006420060e7816 */ /* 0x140fe40000000007 */
[----:B------:R-:W-:Y:S02]  /*1fc20*/  PRMT R15, R6, 0x7531, R7 ;  /* 0x00007531060f7816 */ /* 0x000fe40000000007 */
[----:B------:R-:W0:Y:S04]  /*1fc30*/  LDSM.16.MT88.4 R4, [R3+0x13400] ;  /* 0x013400000304783b */ /* 0x000e280000004200 */
[----:B------:R1:W-:Y:S02]  /*1fc40*/  STSM.16.M88.4 [R0+0x5000], R12 ;  /* 0x0050000c00007844 */ /* 0x0003e40000000200 */
[----:B-1----:R-:W-:-:S05]  /*1fc50*/  IMAD.MOV.U32 R15, RZ, RZ, R11 ;  /* 0x000000ffff0f7224 */ /* 0x002fca00078e000b */
[----:B------:R-:W-:-:S05]  /*1fc60*/  LOP3.LUT R2, R2, R15, RZ, 0xfc, !PT ;  /* 0x0000000f02027212 */ /* 0x000fca00078efcff */
        /* <DEDUP_REMOVED lines=26> */
.L_x_7182:
[----:B-1----:R-:W1:Y:S01]  /*1fe10*/  S2R R0, SR_TID.X ;  /* 0x0000000000007919 */ /* 0x002e620000002100 */
[----:B0-----:R0:W-:Y:S01]  /*1fe20*/  SYNCS.ARRIVE.TRANS64.A1T0 RZ, [R20+URZ+0x2e850], RZ ;  /* 0x02e850ff14ff79a7 */ /* 0x0011e2000810003f */
[----:B------:R3:W5:Y:S01]  /*1fe30*/  LDL R6, [R1+0x8] ;  /* 0x0000080001067983 */ /* 0x0007620000100800 */
[----:B-1----:R-:W-:-:S03]  /*1fe40*/  LOP3.LUT R2, R0, 0x7f, RZ, 0xc0, !PT ;  /* 0x0000007f00027812 */ /* 0x002fc600078ec0ff */
[----:B------:R-:W4:Y:S01]  /*1fe50*/  LDL R0, [R1+0x14] ;  /* 0x0000140001007983 */ /* 0x000f220000100800 */
[----:B------:R-:W-:Y:S01]  /*1fe60*/  BAR.SYNC.DEFER_BLOCKING 0x2, 0x80 ;  /* 0x0082000000007b1d */ /* 0x000fe20000010000 */
[----:B------:R-:W-:-:S13]  /*1fe70*/  ISETP.NE.AND P0, PT, R2, RZ, PT ;  /* 0x000000ff0200720c */ /* 0x000fda0003f05270 */
[----:B0-----:R-:W-:-:S05]  /*1fe80*/  @!P0 VIADD R20, R20, 0x2e880 ;  /* 0x0002e88014148836 */ /* 0x001fca0000000000 */
[----:B------:R-:W-:-:S04]  /*1fe90*/  @!P0 PRMT R20, RZ, 0x654, R20 ;  /* 0x00000654ff148816 */ /* 0x000fc80000000014 */
[----:B------:R3:W-:Y:S01]  /*1fea0*/  @!P0 SYNCS.ARRIVE.TRANS64.RED.A1T0 RZ, [R20+URZ], RZ ;  /* 0x000000ff14ff89a7 */ /* 0x0007e2000810043f */
[C---:B----4-:R-:W-:Y:S01]  /*1feb0*/  ISETP.GT.AND P0, PT, R19.reuse, R0, PT ;  /* 0x000000001300720c */ /* 0x050fe20003f04270 */
[----:B------:R-:W-:Y:S01]  /*1fec0*/  VIADD R19, R19, 0xffffffff ;  /* 0xffffffff13137836 */ /* 0x000fe20000000000 */
[----:B------:R3:W5:Y:S11]  /*1fed0*/  LDL R0, [R1+0x4] ;  /* 0x0000040001007983 */ /* 0x0007760000100800 */
[----:B---3--:R-:W-:Y:S05]  /*1fee0*/  @P0 BRA `(.L_x_7183) ;  /* 0xffffffec00b80947 */ /* 0x008fea000383ffff */
.L_x_7163:
[----:B------:R-:W3:Y:S01]  /*1fef0*/  S2R R2, SR_TID.X ;  /* 0x0000000000027919 */ /* 0x000ee20000002100 */
[----:B------:R-:W-:Y:S01]  /*1ff00*/  BSSY B0, `(.L_x_7184) ;  /* 0x0000011000007945 */ /* 0x000fe20003800000 */
[----:B---3--:R-:W-:-:S04]  /*1ff10*/  LOP3.LUT R2, R2, 0x7f, RZ, 0xc0, !PT ;  /* 0x0000007f02027812 */ /* 0x008fc800078ec0ff */
[----:B------:R-:W-:-:S13]  /*1ff20*/  ISETP.NE.AND P0, PT, R2, RZ, PT ;  /* 0x000000ff0200720c */ /* 0x000fda0003f05270 */
[----:B------:R-:W-:Y:S05]  /*1ff30*/  @P0 BRA `(.L_x_7185) ;  /* 0x0000000000340947 */ /* 0x000fea0003800000 */
[----:B------:R-:W3:Y:S01]  /*1ff40*/  S2R R3, SR_LANEID ;  /* 0x0000000000037919 */ /* 0x000ee20000000000 */
[----:B------:R-:W-:Y:S02]  /*1ff50*/  VOTEU.ANY UR4, UPT, PT ;  /* 0x0000000000047886 */ /* 0x000fe400038e0100 */
[----:B--2--5:R-:W3:Y:S08]  /*1ff60*/  FLO.U32 R0, UR4 ;  /* 0x0000000400007d00 */ /* 0x024ef000080e0000 */
[----:B------:R-:W2:Y:S01]  /*1ff70*/  POPC R5, UR4 ;  /* 0x0000000400057d09 */ /* 0x000ea20008000000 */
[----:B---3--:R-:W-:-:S02]  /*1ff80*/  ISETP.EQ.U32.AND P1, PT, R0, R3, PT ;  /* 0x000000030000720c */ /* 0x008fc40003f22070 */
[----:B------:R-:W2:Y:S11]  /*1ff90*/  LDC.64 R2, c[0x0][0xc60] ;  /* 0x00031800ff027b82 */ /* 0x000eb60000000a00 */
[----:B--2---:R-:W2:Y:S01]  /*1ffa0*/  @P1 ATOMG.E.ADD.STRONG.GPU PT, R3, desc[UR52][R2.64], R5 ;  /* 0x00000005020319a8 */ /* 0x004ea200081ee1f4 */
[----:B------:R-:W3:Y:S02]  /*1ffb0*/  S2R R4, SR_LTMASK ;  /* 0x0000000000047919 */ /* 0x000ee40000003900 */
[----:B---3--:R-:W-:-:S04]  /*1ffc0*/  LOP3.LUT R4, R4, UR4, RZ, 0xc0, !PT ;  /* 0x0000000404047c12 */ /* 0x008fc8000f8ec0ff */
[----:B01----:R-:W0:Y:S01]  /*1ffd0*/  POPC R7, R4 ;  /* 0x0000000400077309 */ /* 0x003e220000000000 */
[----:B--2---:R-:W0:Y:S02]  /*1ffe0*/  SHFL.IDX PT, R0, R3, R0, 0x1f ;  /* 0x00001f0003007589 */ /* 0x004e2400000e0000 */
[----:B0-----:R-:W-:-:S05]  /*1fff0*/  IADD3 R0, R0, UR40, R7 ;  /* 0x0000002800007c10 */ /* 0x001fca000fffe007 */
[----:B------:R3:W-:Y:S02]  /*20000*/  STL [R1+0x10], R0 ;  /* 0x0000100001007387 */ /* 0x0007e40000100800 */
.L_x_7185:
[----:B------:R-:W-:Y:S05]  /*20010*/  BSYNC B0 ;  /* 0x0000000000007941 */ /* 0x000fea0003800000 */
.L_x_7184:
[----:B------:R-:W-:-:S06]  /*20020*/  UISETP.NE.AND UP0, UPT, UR39, 0x3, UPT ;  /* 0x000000032700788c */ /* 0x000fcc000bf05270 */
[----:B------:R-:W-:-:S13]  /*20030*/  PLOP3.LUT P1, PT, PT, PT, UP0, 0x80, 0x0 ;  /* 0x000000000000781c */ /* 0x000fda0003f2f008 */
[----:B------:R-:W-:Y:S05]  /*20040*/  @!P1 BRA `(.L_x_7186) ;  /* 0x0000000000049947 */ /* 0x000fea0003800000 */
[----:B------:R-:W-:Y:S01]  /*20050*/  BPT.TRAP 0x1 ;  /* 0x000000040000795c */ /* 0x000fe20000300000 */
.L_x_7186:
        /* <DEDUP_REMOVED lines=10> */
.L_x_7248:
[----:B------:R-:W-:Y:S05]  /*20100*/  BSYNC B0 ;  /* 0x0000000000007941 */ /* 0x000fea0003800000 */
.L_x_7187:
[----:B------:R-:W-:Y:S05]  /*20110*/  @!P2 BRA `(.L_x_7189) ;  /* 0x000000000004a947 */ /* 0x000fea0003800000 */
[----:B------:R-:W-:Y:S01]  /*20120*/  BPT.TRAP 0x1 ;  /* 0x000000040000795c */ /* 0x000fe20000300000 */
.L_x_7189:
[----:B--2---:R-:W2:Y:S02]  /*20130*/  LDL R0, [R1+0x8] ;  /* 0x0000080001007983 */ /* 0x004ea40000100800 */
[----:B--2---:R-:W-:-:S04]  /*20140*/  SHF.L.U32 R0, R0, 0x1f, RZ ;  /* 0x0000001f00007819 */ /* 0x004fc800000006ff */
[----:B------:R-:W2:Y:S02]  /*20150*/  SYNCS.PHASECHK.TRANS64.TRYWAIT P1, [R17+URZ+0x2e860], R0 ;  /* 0x02e86000110075a7 */ /* 0x000ea4000802017f */
[----:B--2---:R-:W-:Y:S05]  /*20160*/  @!P1 BRA `(.L_x_7190) ;  /* 0x0000002c007c9947 */ /* 0x004fea0003800000 */
.L_x_7249:
[----:B------:R-:W2:Y:S04]  /*20170*/  LDL R19, [R1+0x4] ;  /* 0x0000040001137983 */ /* 0x000ea80000100800 */
[----:B------:R-:W3:Y:S04]  /*20180*/  LDL R2, [R1] ;  /* 0x0000000001027983 */ /* 0x000ee80000100800 */
[----:B------:R-:W4:Y:S01]  /*20190*/  LDL R12, [R1+0x24] ;  /* 0x00002400010c7983 */ /* 0x000f220000100800 */
[----:B01----:R-:W0:Y:S01]  /*201a0*/  S2R R9, SR_TID.X ;  /* 0x0000000000097919 */ /* 0x003e220000002100 */
[----:B------:R-:W-:Y:S05]  /*201b0*/  WARPSYNC.ALL ;  /* 0x0000000000007948 */ /* 0x000fea0003800000 */
[----:B------:R-:W-:Y:S01]  /*201c0*/  IMAD.MOV.U32 R13, RZ, RZ, 0x40 ;  /* 0x00000040ff0d7424 */ /* 0x000fe200078e00ff */
[----:B0-----:R-:W-:-:S04]  /*201d0*/  LOP3.LUT P1, RZ, R9, 0x4, RZ, 0xc0, !PT ;  /* 0x0000000409ff7812 */ /* 0x001fc8000782c0ff */
[----:B------:R-:W-:Y:S01]  /*201e0*/  SEL R13, R13, 0xffffffc0, !P1 ;  /* 0xffffffc00d0d7807 */ /* 0x000fe20004800000 */
[----:B--2---:R-:W-:-:S05]  /*201f0*/  IMAD R0, R19, 0x7000, RZ ;  /* 0x0000700013007824 */ /* 0x004fca00078e02ff */
[----:B---3--:R-:W-:-:S05]  /*20200*/  LOP3.LUT R3, R0, R2, RZ, 0xfc, !PT ;  /* 0x0000000200037212 */ /* 0x008fca00078efcff */
[----:B------:R-:W-:-:S05]  /*20210*/  IMAD.IADD R2, R18, 0x1, R3 ;  /* 0x0000000112027824 */ /* 0x000fca00078e0203 */
[----:B------:R-:W0:Y:S01]  /*20220*/  LDSM.16.MT88.4 R4, [R2+0xe400] ;  /* 0x00e400000204783b */ /* 0x000e220000004200 */
[----:B------:R-:W-:Y:S01]  /*20230*/  IMAD.IADD R3, R13, 0x1, R2 ;  /* 0x000000010d037824 */ /* 0x000fe200078e0202 */
[----:B----4-:R-:W-:Y:S02]  /*20240*/  IADD3 R0, R18, R0, R12 ;  /* 0x0000000012007210 */ /* 0x010fe40007ffe00c */
[C-C-:B0-----:R-:W-:Y:S02]  /*20250*/  PRMT R8, R4.reuse, 0x6420, R5.reuse ;  /* 0x0000642004087816 */ /* 0x141fe40000000005 */
        /* <DEDUP_REMOVED lines=90> */
.L_x_7191:
        /* <DEDUP_REMOVED lines=13> */
.L_x_7140:
[----:B------:R-:W-:Y:S05]  /*208d0*/  BSYNC B7 ;  /* 0x0000000000077941 */ /* 0x000fea0003800000 */
.L_x_7138:
[----:B------:R-:W-:-:S13]  /*208e0*/  LOP3.LUT P0, RZ, R16, 0x2, RZ, 0xc0, !PT ;  /* 0x0000000210ff7812 */ /* 0x000fda000780c0ff */
[----:B------:R-:W-:Y:S05]  /*208f0*/  @!P0 BRA `(.L_x_7192) ;  /* 0x0000000000308947 */ /* 0x000fea0003800000 */
[----:B------:R-:W2:Y:S08]  /*20900*/  S2UR UR5, SR_CgaCtaId ;  /* 0x00000000000579c3 */ /* 0x000eb00000008800 */
[----:B------:R-:W-:Y:S06]  /*20910*/  BAR.SYNC.DEFER_BLOCKING 0x5, 0x180 ;  /* 0x0146000000007b1d */ /* 0x000fec0000010000 */
[----:B------:R-:W-:-:S02]  /*20920*/  UMOV UR4, 0x400 ;  /* 0x0000040000047882 */ /* 0x000fc40000000000 */
[----:B--2---:R-:W-:-:S06]  /*20930*/  ULEA UR4, UR5, UR4, 0x18 ;  /* 0x0000000405047291 */ /* 0x004fcc000f8ec03f */
[----:B------:R-:W-:-:S05]  /*20940*/  IMAD.U32 R18, RZ, RZ, UR4 ;  /* 0x00000004ff127e24 */ /* 0x000fca000f8e00ff */
[----:B0-----:R-:W0:Y:S04]  /*20950*/  LDS.128 R4, [R18+0x2e8d0] ;  /* 0x02e8d00012047984 */ /* 0x001e280000000c00 */
[----:B0-----:R0:W-:Y:S01]  /*20960*/  STL.64 [R1+0x10], R4 ;  /* 0x0000100401007387 */ /* 0x0011e20000100a00 */
[----:B-1----:R-:W-:-:S03]  /*20970*/  IMAD.MOV.U32 R0, RZ, RZ, R7 ;  /* 0x000000ffff007224 */ /* 0x002fc600078e0007 */
[----:B------:R0:W-:Y:S02]  /*20980*/  STL [R1+0x18], R6 ;  /* 0x0000180601007387 */ /* 0x0001e40000100800 */
[----:B------:R-:W-:Y:S01]  /*20990*/  R2UR UR42, R0 ;  /* 0x00000000002a72ca */ /* 0x000fe200000e0000 */
[----:B------:R-:W-:Y:S06]  /*209a0*/  BAR.ARV 0x4, 0x180 ;  /* 0x0106000000007b1d */ /* 0x000fec0000002000 */
[----:B------:R-:W-:Y:S08]  /*209b0*/  BRA `(.L_x_7193) ;  /* 0x0000000c00e47947 */ /* 0x000ff00003800000 */
.L_x_7192:
[----:B01----:R-:W2:Y:S01]  /*209c0*/  LDL.LU R0, [R1+0x10] ;  /* 0x0000100001007983 */ /* 0x003ea20000300800 */
        /* <DEDUP_REMOVED lines=46> */
.L_x_7196:
        /* <DEDUP_REMOVED lines=38> */
.L_x_7194:
        /* <DEDUP_REMOVED lines=13> */
.L_x_7197:
        /* <DEDUP_REMOVED lines=63> */
.L_x_7198:
        /* <DEDUP_REMOVED lines=64> */
.L_x_7199:
[----:B-1----:R-:W-:-:S05]  /*217d0*/  LOP3.LUT R3, RZ, R4, RZ, 0x33, !PT ;  /* 0x00000004ff037212 */ /* 0x002fca00078e33ff */
[----:B------:R-:W-:-:S05]  /*217e0*/  IMAD.IADD R0, R0, 0x1, R3 ;  /* 0x0000000100007824 */ /* 0x000fca00078e0203 */
[----:B------:R1:W-:Y:S01]  /*217f0*/  STL [R1+0x14], R0 ;  /* 0x0000140001007387 */ /* 0x0003e20000100800 */
[----:B------:R-:W-:Y:S05]  /*21800*/  BRA `(.L_x_7200) ;  /* 0x0000000000107947 */ /* 0x000fea0003800000 */
.L_x_7195:
[----:B------:R0:W-:Y:S01]  /*21810*/  STL [R1+0x10], R4 ;  /* 0x0000100401007387 */ /* 0x0001e20000100800 */
[----:B------:R-:W-:-:S03]  /*21820*/  ULDC UR42, c[0x0][0xc3c] ;  /* 0x00030f00002a7ab9 */ /* 0x000fc60000000800 */
[----:B------:R0:W-:Y:S04]  /*21830*/  STL [R1+0x14], RZ ;  /* 0x000014ff01007387 */ /* 0x0001e80000100800 */
[----:B------:R0:W-:Y:S02]  /*21840*/  STL [R1+0x18], RZ ;  /* 0x000018ff01007387 */ /* 0x0001e40000100800 */
.L_x_7200:
        /* <DEDUP_REMOVED lines=16> */
.L_x_7193:
[----:B------:R-:W-:Y:S02]  /*21950*/  ULDC UR4, c[0x0][0xc3c] ;  /* 0x00030f0000047ab9 */ /* 0x000fe40000000800 */
[----:B------:R-:W-:-:S06]  /*21960*/  UISETP.GE.AND UP0, UPT, UR42, UR4, UPT ;  /* 0x000000042a00728c */ /* 0x000fcc000bf06270 */
[----:B------:R-:W-:-:S13]  /*21970*/  PLOP3.LUT P0, PT, PT, PT, UP0, 0x80, 0x0 ;  /* 0x000000000000781c */ /* 0x000fda0003f0f008 */
[----:B------:R-:W-:Y:S05]  /*21980*/  @!P0 BRA `(.L_x_7201) ;  /* 0xffffffac00748947 */ /* 0x000fea000383ffff */
.L_x_7127:
        /* <DEDUP_REMOVED lines=12> */
.L_x_7250:
[----:B------:R-:W-:Y:S05]  /*21a50*/  BSYNC B0 ;  /* 0x0000000000007941 */ /* 0x000fea0003800000 */
.L_x_7202:
[----:B------:R-:W-:-:S03]  /*21a60*/  UMOV UR4, 0xffffffff ;  /* 0xffffffff00047882 */ /* 0x000fc60000000000 */
[----:B------:R-:W-:Y:S05]  /*21a70*/  BRA.DIV UR4, `(.L_x_7204) ;  /* 0x0000001604607947 */ /* 0x000fea000b800000 */
[----:B------:R-:W1:Y:S02]  /*21a80*/  S2R R2, SR_TID.X ;  /* 0x0000000000027919 */ /* 0x000e640000002100 */
[----:B-1----:R-:W-:-:S04]  /*21a90*/  SHF.R.U32.HI R2, RZ, 0x5, R2 ;  /* 0x00000005ff027819 */ /* 0x002fc80000011602 */
[----:B------:R-:W-:-:S05]  /*21aa0*/  LOP3.LUT R2, R2, 0x3, RZ, 0xc0, !PT ;  /* 0x0000000302027812 */ /* 0x000fca00078ec0ff */
[----:B------:R1:W2:Y:S02]  /*21ab0*/  SHFL.IDX PT, R14, R2, RZ, 0x1f ;  /* 0x00001fff020e7589 */ /* 0x0002a400000e0000 */
.L_x_7253:
[----:B--2---:R-:W-:Y:S01]  /*21ac0*/  ISETP.NE.AND P0, PT, R14, RZ, PT ;  /* 0x000000ff0e00720c */ /* 0x004fe20003f05270 */
[----:B------:R-:W-:-:S12]  /*21ad0*/  BSSY B0, `(.L_x_7205) ;  /* 0x000002e000007945 */ /* 0x000fd80003800000 */
[----:B------:R-:W-:Y:S05]  /*21ae0*/  @P0 BRA `(.L_x_7206) ;  /* 0x0000000000b00947 */ /* 0x000fea0003800000 */
[----:B------:R-:W-:-:S03]  /*21af0*/  UMOV UR4, 0xffffffff ;  /* 0xffffffff00047882 */ /* 0x000fc60000000000 */
[----:B------:R-:W-:Y:S05]  /*21b00*/  BRA.DIV UR4, `(.L_x_7207) ;  /* 0x0000001604707947 */ /* 0x000fea000b800000 */
[----:B------:R-:W-:-:S13]  /*21b10*/  ELECT P6, URZ, PT ;  /* 0x00000000003f782f */ /* 0x000fda00038c0000 */
.L_x_7256:
[----:B------:R-:W-:Y:S05]  /*21b20*/  @!P6 BRA `(.L_x_7206) ;  /* 0x0000000000a0e947 */ /* 0x000fea0003800000 */
[----:B------:R-:W-:-:S06]  /*21b30*/  ULOP3.LUT UR4, UR38, 0x2, URZ, 0xfc, !UPT ;  /* 0x0000000226047892 */ /* 0x000fcc000f8efc3f */
[----:B-1----:R-:W-:-:S05]  /*21b40*/  IMAD.U32 R2, RZ, RZ, UR4 ;  /* 0x00000004ff027e24 */ /* 0x002fca000f8e00ff */
[----:B------:R-:W-:-:S13]  /*21b50*/  ISETP.NE.AND P0, PT, R2, 0x3, PT ;  /* 0x000000030200780c */ /* 0x000fda0003f05270 */
[----:B------:R-:W-:Y:S05]  /*21b60*/  @!P0 BRA `(.L_x_7208) ;  /* 0x0000000000048947 */ /* 0x000fea0003800000 */
[----:B------:R-:W-:Y:S01]  /*21b70*/  BPT.TRAP 0x1 ;  /* 0x000000040000795c */ /* 0x000fe20000300000 */
.L_x_7208:
        /* <DEDUP_REMOVED lines=14> */
.L_x_7257:
[----:B------:R-:W1:Y:S02]  /*21c60*/  SYNCS.PHASECHK.TRANS64.TRYWAIT P1, [R7+URZ], R2 ;  /* 0x00000002070075a7 */ /* 0x000e64000802017f */
[----:B-1----:R-:W-:Y:S05]  /*21c70*/  @!P1 BRA `(.L_x_7210) ;  /* 0x0000001400489947 */ /* 0x002fea0003800000 */
.L_x_7258:
[----:B------:R-:W-:Y:S05]  /*21c80*/  @!P0 BRA `(.L_x_7211) ;  /* 0x0000000000048947 */ /* 0x000fea0003800000 */
[----:B------:R-:W-:Y:S01]  /*21c90*/  BPT.TRAP 0x1 ;  /* 0x000000040000795c */ /* 0x000fe20000300000 */
.L_x_7211:
[----:B------:R-:W2:Y:S02]  /*21ca0*/  LDL.LU R4, [R1+0x4] ;  /* 0x0000040001047983 */ /* 0x000ea40000300800 */
[----:B--2---:R-:W-:-:S04]  /*21cb0*/  IMAD R4, R4, 0x8, R0 ;  /* 0x0000000804047824 */ /* 0x004fc800078e0200 */
[----:B------:R-:W2:Y:S02]  /*21cc0*/  SYNCS.PHASECHK.TRANS64.TRYWAIT P1, [R4+URZ+0x2e860], R5 ;  /* 0x02e86005040075a7 */ /* 0x000ea4000802017f */
[----:B--2---:R-:W-:Y:S05]  /*21cd0*/  @!P1 BRA `(.L_x_7212) ;  /* 0x0000001400449947 */ /* 0x004fea0003800000 */
.L_x_7259:
[----:B------:R-:W-:Y:S05]  /*21ce0*/  @!P0 BRA `(.L_x_7213) ;  /* 0x0000000000048947 */ /* 0x000fea0003800000 */
[----:B------:R-:W-:Y:S01]  /*21cf0*/  BPT.TRAP 0x1 ;  /* 0x000000040000795c */ /* 0x000fe20000300000 */
.L_x_7213:
[----:B------:R-:W-:-:S04]  /*21d00*/  IMAD R3, R3, 0x8, R0 ;  /* 0x0000000803037824 */ /* 0x000fc800078e0200 */
[----:B------:R-:W3:Y:S02]  /*21d10*/  SYNCS.PHASECHK.TRANS64.TRYWAIT P1, [R3+URZ+0x2e860], R2 ;  /* 0x02e86002030075a7 */ /* 0x000ee4000802017f */
[----:B---3--:R-:W-:Y:S05]  /*21d20*/  @!P1 BRA `(.L_x_7214) ;  /* 0x0000001400449947 */ /* 0x008fea0003800000 */
.L_x_7260:
[----:B------:R-:W-:Y:S05]  /*21d30*/  @!P0 BRA `(.L_x_7215) ;  /* 0x0000000000048947 */ /* 0x000fea0003800000 */
[----:B------:R-:W-:Y:S01]  /*21d40*/  BPT.TRAP 0x1 ;  /* 0x000000040000795c */ /* 0x000fe20000300000 */
.L_x_7215:
[----:B------:R-:W4:Y:S02]  /*21d50*/  SYNCS.PHASECHK.TRANS64.TRYWAIT P0, [R4+URZ+0x2e880], R5 ;  /* 0x02e88005040075a7 */ /* 0x000f24000800017f */
[----:B----4-:R-:W-:Y:S05]  /*21d60*/  @!P0 BRA `(.L_x_7216) ;  /* 0x0000001400488947 */ /* 0x010fea0003800000 */
.L_x_7217:
[----:B------:R0:W0:Y:S02]  /*21d70*/  SYNCS.PHASECHK.TRANS64.TRYWAIT P0, [R3+URZ+0x2e880], R2 ;  /* 0x02e88002030075a7 */ /* 0x000024000800017f */
[----:B0-----:R-:W-:Y:S05]  /*21d80*/  @!P0 NANOSLEEP.SYNCS 0x989680 ;  /* 0x009896800000895d */ /* 0x001fea0003900000 */
[----:B------:R-:W0:Y:S02]  /*21d90*/  @!P0 SYNCS.PHASECHK.TRANS64 P0, [R3+URZ+0x2e880], R2 ;  /* 0x02e88002030085a7 */ /* 0x000e24000800007f */
[----:B0-----:R-:W-:Y:S05]  /*21da0*/  @!P0 BRA `(.L_x_7217) ;  /* 0xfffffffc00f08947 */ /* 0x001fea000383ffff */
.L_x_7206:
[----:B------:R-:W-:Y:S05]  /*21db0*/  BSYNC B0 ;  /* 0x0000000000007941 */ /* 0x000fea0003800000 */
.L_x_7205:
[----:B------:R-:W-:Y:S05]  /*21dc0*/  EXIT ;  /* 0x000000000000794d */ /* 0x000fea0003800000 */
.L_x_7022:
[----:B0-----:R-:W-:-:S04]  /*21dd0*/  IMAD.U32 R3, RZ, RZ, UR41 ;  /* 0x00000029ff037e24 */ /* 0x001fc8000f8e00ff */
[----:B------:R0:W1:Y:S03]  /*21de0*/  SYNCS.PHASECHK.TRANS64.TRYWAIT P1, [R3+URZ+0x2e800], R0 ;  /* 0x02e80000030075a7 */ /* 0x000066000802017f */
[----:B-1----:R-:W-:Y:S05]  /*21df0*/  @!P1 NANOSLEEP.SYNCS 0x989680 ;  /* 0x009896800000995d */ /* 0x002fea0003900000 */
[----:B------:R-:W1:Y:S02]  /*21e00*/  @!P1 SYNCS.PHASECHK.TRANS64 P1, [R3+URZ+0x2e800], R0 ;  /* 0x02e80000030095a7 */ /* 0x000e64000802007f */
[----:B-1----:R-:W-:Y:S05]  /*21e10*/  @!P1 BRA `(.L_x_7022) ;  /* 0xfffffffc00ec9947 */ /* 0x002fea000383ffff */
[----:B------:R-:W-:Y:S05]  /*21e20*/  BRA `(.L_x_7218) ;  /* 0xfffffe0000a47947 */ /* 0x000fea000383ffff */
.L_x_7026:
[----:B-1----:R1:W2:Y:S02]  /*21e30*/  SYNCS.PHASECHK.TRANS64.TRYWAIT P1, [R5+URZ+0x2e830], R0 ;  /* 0x02e83000050075a7 */ /* 0x0022a4000802017f */
[----:B--2---:R-:W-:Y:S05]  /*21e40*/  @!P1 NANOSLEEP.SYNCS 0x989680 ;  /* 0x009896800000995d */ /* 0x004fea0003900000 */
[----:B------:R-:W2:Y:S02]  /*21e50*/  @!P1 SYNCS.PHASECHK.TRANS64 P1, [R5+URZ+0x2e830], R0 ;  /* 0x02e83000050095a7 */ /* 0x000ea4000802007f */
[----:B--2---:R-:W-:Y:S05]  /*21e60*/  @!P1 BRA `(.L_x_7026) ;  /* 0xfffffffc00f09947 */ /* 0x004fea000383ffff */
[----:B------:R-:W-:Y:S05]  /*21e70*/  BRA `(.L_x_7025) ;  /* 0xfffffe0000c07947 */ /* 0x000fea000383ffff */
.L_x_7042:
[----:B-1----:R-:W-:-:S04]  /*21e80*/  IMAD.U32 R9, RZ, RZ, UR6 ;  /* 0x00000006ff097e24 */ /* 0x002fc8000f8e00ff */
[----:B------:R1:W2:Y:S03]  /*21e90*/  SYNCS.PHASECHK.TRANS64.TRYWAIT P1, [R9+URZ+0x2e830], R8 ;  /* 0x02e83008090075a7 */ /* 0x0002a6000802017f */
[----:B--2---:R-:W-:Y:S05]  /*21ea0*/  @!P1 NANOSLEEP.SYNCS 0x989680 ;  /* 0x009896800000995d */ /* 0x004fea0003900000 */
[----:B------:R-:W2:Y:S02]  /*21eb0*/  @!P1 SYNCS.PHASECHK.TRANS64 P1, [R9+URZ+0x2e830], R8 ;  /* 0x02e83008090095a7 */ /* 0x000ea4000802007f */
[----:B--2---:R-:W-:Y:S05]  /*21ec0*/  @!P1 BRA `(.L_x_7042) ;  /* 0xfffffffc00ec9947 */ /* 0x004fea000383ffff */
[----:B------:R-:W-:Y:S05]  /*21ed0*/  BRA `(.L_x_7039) ;  /* 0xfffffe58007c7947 */ /* 0x000fea000383ffff */
.L_x_7046:
[----:B-1----:R-:W-:-:S04]  /*21ee0*/  IMAD.U32 R9, RZ, RZ, UR6 ;  /* 0x00000006ff097e24 */ /* 0x002fc8000f8e00ff */
[----:B------:R1:W2:Y:S03]  /*21ef0*/  SYNCS.PHASECHK.TRANS64.TRYWAIT P1, [R9+URZ+0x2e850], R8 ;  /* 0x02e85008090075a7 */ /* 0x0002a6000802017f */
[----:B--2---:R-:W-:Y:S05]  /*21f00*/  @!P1 NANOSLEEP.SYNCS 0x989680 ;  /* 0x009896800000995d */ /* 0x004fea0003900000 */
[----:B------:R-:W2:Y:S02]  /*21f10*/  @!P1 SYNCS.PHASECHK.TRANS64 P1, [R9+URZ+0x2e850], R8 ;  /* 0x02e85008090095a7 */ /* 0x000ea4000802007f */
[----:B--2---:R-:W-:Y:S05]  /*21f20*/  @!P1 BRA `(.L_x_7046) ;  /* 0xfffffffc00ec9947 */ /* 0x004fea000383ffff */
[----:B------:R-:W-:Y:S05]  /*21f30*/  BRA `(.L_x_7043) ;  /* 0xfffffe6400647947 */ /* 0x000fea000383ffff */
.L_x_7064:
[----:B-1----:R-:W-:-:S04]  /*21f40*/  IMAD.U32 R3, RZ, RZ, UR6 ;  /* 0x00000006ff037e24 */ /* 0x002fc8000f8e00ff */
[----:B------:R1:W2:Y:S03]  /*21f50*/  SYNCS.PHASECHK.TRANS64.TRYWAIT P1, [R3+URZ+0x2e830], R0 ;  /* 0x02e83000030075a7 */ /* 0x0002a6000802017f */
[----:B--2---:R-:W-:Y:S05]  /*21f60*/  @!P1 NANOSLEEP.SYNCS 0x989680 ;  /* 0x009896800000995d */ /* 0x004fea0003900000 */
[----:B------:R-:W2:Y:S02]  /*21f70*/  @!P1 SYNCS.PHASECHK.TRANS64 P1, [R3+URZ+0x2e830], R0 ;  /* 0x02e83000030095a7 */ /* 0x000ea4000802007f */
[----:B--2---:R-:W-:Y:S05]  /*21f80*/  @!P1 BRA `(.L_x_7064) ;  /* 0xfffffffc00ec9947 */ /* 0x004fea000383ffff */
[----:B------:R-:W-:Y:S05]  /*21f90*/  BRA `(.L_x_7061) ;  /* 0xfffffeb800207947 */ /* 0x000fea000383ffff */
.L_x_7068:
[----:B-1----:R-:W-:-:S04]  /*21fa0*/  IMAD.U32 R3, RZ, RZ, UR6 ;  /* 0x00000006ff037e24 */ /* 0x002fc8000f8e00ff */
[----:B------:R1:W2:Y:S03]  /*21fb0*/  SYNCS.PHASECHK.TRANS64.TRYWAIT P1, [R3+URZ+0x2e850], R0 ;  /* 0x02e85000030075a7 */ /* 0x0002a6000802017f */
[----:B--2---:R-:W-:Y:S05]  /*21fc0*/  @!P1 NANOSLEEP.SYNCS 0x989680 ;  /* 0x009896800000995d */ /* 0x004fea0003900000 */
[----:B------:R-:W2:Y:S02]  /*21fd0*/  @!P1 SYNCS.PHASECHK.TRANS64 P1, [R3+URZ+0x2e850], R0 ;  /* 0x02e85000030095a7 */ /* 0x000ea4000802007f */
[----:B--2---:R-:W-:Y:S05]  /*21fe0*/  @!P1 BRA `(.L_x_7068) ;  /* 0xfffffffc00ec9947 */ /* 0x004fea000383ffff */
[----:B------:R-:W-:Y:S05]  /*21ff0*/  BRA `(.L_x_7065) ;  /* 0xfffffec400147947 */ /* 0x000fea000383ffff */
.L_x_7075:
[----:B-1----:R-:W-:-:S04]  /*22000*/  IMAD.U32 R3, RZ, RZ, UR6 ;  /* 0x00000006ff037e24 */ /* 0x002fc8000f8e00ff */
[----:B------:R1:W2:Y:S03]  /*22010*/  SYNCS.PHASECHK.TRANS64.TRYWAIT P1, [R3+URZ+0x2e830], R0 ;  /* 0x02e83000030075a7 */ /* 0x0002a6000802017f */
[----:B--2---:R-:W-:Y:S05]  /*22020*/  @!P1 NANOSLEEP.SYNCS 0x989680 ;  /* 0x009896800000995d */ /* 0x004fea0003900000 */
[----:B------:R-:W2:Y:S02]  /*22030*/  @!P1 SYNCS.PHASECHK.TRANS64 P1, [R3+URZ+0x2e830], R0 ;  /* 0x02e83000030095a7 */ /* 0x000ea4000802007f */
[----:B--2---:R-:W-:Y:S05]  /*22040*/  @!P1 BRA `(.L_x_7075) ;  /* 0xfffffffc00ec9947 */ /* 0x004fea000383ffff */
[----:B------:R-:W-:Y:S05]  /*22050*/  BRA `(.L_x_7072) ;  /* 0xfffffeec008c7947 */ /* 0x000fea000383ffff */
.L_x_7079:
[----:B-1----:R-:W-:-:S04]  /*22060*/  IMAD.U32 R3, RZ, RZ, UR6 ;  /* 0x00000006ff037e24 */ /* 0x002fc8000f8e00ff */
[----:B------:R1:W2:Y:S03]  /*22070*/  SYNCS.PHASECHK.TRANS64.TRYWAIT P1, [R3+URZ+0x2e850], R0 ;  /* 0x02e85000030075a7 */ /* 0x0002a6000802017f */
[----:B--2---:R-:W-:Y:S05]  /*22080*/  @!P1 NANOSLEEP.SYNCS 0x989680 ;  /* 0x009896800000995d */ /* 0x004fea0003900000 */
[----:B------:R-:W2:Y:S02]  /*22090*/  @!P1 SYNCS.PHASECHK.TRANS64 P1, [R3+URZ+0x2e850], R0 ;  /* 0x02e85000030095a7 */ /* 0x000ea4000802007f */
[----:B--2---:R-:W-:Y:S05]  /*220a0*/  @!P1 BRA `(.L_x_7079) ;  /* 0xfffffffc00ec9947 */ /* 0x004fea000383ffff */
[----:B------:R-:W-:Y:S05]  /*220b0*/  BRA `(.L_x_7076) ;  /* 0xfffffef800807947 */ /* 0x000fea000383ffff */
.L_x_7093:
[----:B-1----:R-:W-:-:S04]  /*220c0*/  IMAD.U32 R7, RZ, RZ, UR4 ;  /* 0x00000004ff077e24 */ /* 0x002fc8000f8e00ff */
[----:B------:R1:W2:Y:S03]  /*220d0*/  SYNCS.PHASECHK.TRANS64.TRYWAIT P1, [R7+URZ+0x2e850], R4 ;  /* 0x02e85004070075a7 */ /* 0x0002a6000802017f */
[----:B--2---:R-:W-:Y:S05]  /*220e0*/  @!P1 NANOSLEEP.SYNCS 0x989680 ;  /* 0x009896800000995d */ /* 0x004fea0003900000 */
[----:B------:R-:W2:Y:S02]  /*220f0*/  @!P1 SYNCS.PHASECHK.TRANS64 P1, [R7+URZ+0x2e850], R4 ;  /* 0x02e85004070095a7 */ /* 0x000ea4000802007f */
[----:B--2---:R-:W-:Y:S05]  /*22100*/  @!P1 BRA `(.L_x_7093) ;  /* 0xfffffffc00ec9947 */ /* 0x004fea000383ffff */
[----:B------:R-:W-:Y:S05]  /*22110*/  BRA `(.L_x_7092) ;  /* 0xffffff4800607947 */ /* 0x000fea000383ffff */
.L_x_7149:
[----:B------:R-:W-:Y:S02]  /*22120*/  IMAD.MOV.U32 R13, RZ, RZ, R0 ;  /* 0x000000ffff0d7224 */ /* 0x000fe400078e0000 */
[----:B------:R-:W-:Y:S02]  /*22130*/  IMAD.MOV.U32 R12, RZ, RZ, RZ ;  /* 0x000000ffff0c7224 */ /* 0x000fe400078e00ff */
[----:B------:R-:W-:Y:S02]  /*22140*/  IMAD.MOV.U32 R11, RZ, RZ, 0x1f ;  /* 0x0000001fff0b7424 */ /* 0x000fe400078e00ff */
[----:B------:R-:W-:-:S07]  /*22150*/  IMAD.MOV.U32 R15, RZ, RZ, -0x1 ;  /* 0xffffffffff0f7424 */ /* 0x000fce00078e00ff */
[----:B01----:R-:W-:Y:S05]  /*22160*/  WARPSYNC.COLLECTIVE R15, `(.L_x_7219) ;  /* 0x000000000f087348 */ /* 0x003fea0003c00000 */
[----:B------:R2:W3:Y:S02]  /*22170*/  SHFL.IDX P6, R14, R13, R12, R11 ;  /* 0x0000000c0d0e7389 */ /* 0x0004e400000c000b */
[----:B0123--:R-:W-:Y:S01]  /*22180*/  ENDCOLLECTIVE ;  /* 0x000000000000791b */ /* 0x00ffe20003800000 */
.L_x_7219:
[----:B------:R-:W-:Y:S05]  /*22190*/  BRA `(.L_x_7220) ;  /* 0xffffffb8007c7947 */ /* 0x000fea000383ffff */
.L_x_7151:
[----:B------:R-:W-:Y:S01]  /*221a0*/  BSSY B0, `(.L_x_7221) ;  /* 0x0000006000007945 */ /* 0x000fe20003800000 */
[----:B------:R-:W-:-:S07]  /*221b0*/  IMAD.MOV.U32 R15, RZ, RZ, -0x1 ;  /* 0xffffffffff0f7424 */ /* 0x000fce00078e00ff */
[----:B01----:R-:W-:Y:S05]  /*221c0*/  WARPSYNC.COLLECTIVE R15, `(.L_x_7222) ;  /* 0x000000000f0c7348 */ /* 0x003fea0003c00000 */
[----:B------:R-:W-:Y:S02]  /*221d0*/  ELECT P6, UR62, PT ;  /* 0x00000000003e782f */ /* 0x000fe400038c0000 */
[----:B------:R-:W-:Y:S01]  /*221e0*/  MOV R14, UR62 ;  /* 0x0000003e000e7c02 */ /* 0x000fe20008000f00 */
[----:B01----:R-:W-:Y:S10]  /*221f0*/  ENDCOLLECTIVE ;  /* 0x000000000000791b */ /* 0x003ff40003800000 */
.L_x_7222:
[----:B------:R-:W-:Y:S05]  /*22200*/  BSYNC B0 ;  /* 0x0000000000007941 */ /* 0x000fea0003800000 */
.L_x_7221:
[----:B------:R-:W-:Y:S05]  /*22210*/  BRA `(.L_x_7223) ;  /* 0xffffffb800847947 */ /* 0x000fea000383ffff */
.L_x_7153:
[----:B-1----:R1:W2:Y:S02]  /*22220*/  SYNCS.PHASECHK.TRANS64.TRYWAIT P0, [R3+URZ+0x2e880], R4 ;  /* 0x02e88004030075a7 */ /* 0x0022a4000800017f */
[----:B--2---:R-:W-:Y:S05]  /*22230*/  @!P0 NANOSLEEP.SYNCS 0x989680 ;  /* 0x009896800000895d */ /* 0x004fea0003900000 */
[----:B------:R-:W2:Y:S02]  /*22240*/  @!P0 SYNCS.PHASECHK.TRANS64 P0, [R3+URZ+0x2e880], R4 ;  /* 0x02e88004030085a7 */ /* 0x000ea4000800007f */
[----:B--2---:R-:W-:Y:S05]  /*22250*/  @!P0 BRA `(.L_x_7153) ;  /* 0xfffffffc00f08947 */ /* 0x004fea000383ffff */
[----:B------:R-:W-:Y:S05]  /*22260*/  BRA `(.L_x_7224) ;  /* 0xffffffb800e87947 */ /* 0x000fea000383ffff */
.L_x_7155:
[----:B0-----:R0:W2:Y:S02]  /*22270*/  SYNCS.PHASECHK.TRANS64.TRYWAIT P0, [R3+URZ+0x2e840], R4 ;  /* 0x02e84004030075a7 */ /* 0x0010a4000800017f */
[----:B--2---:R-:W-:Y:S05]  /*22280*/  @!P0 NANOSLEEP.SYNCS 0x989680 ;  /* 0x009896800000895d */ /* 0x004fea0003900000 */
[----:B------:R-:W2:Y:S02]  /*22290*/  @!P0 SYNCS.PHASECHK.TRANS64 P0, [R3+URZ+0x2e840], R4 ;  /* 0x02e84004030085a7 */ /* 0x000ea4000800007f */
[----:B--2---:R-:W-:Y:S05]  /*222a0*/  @!P0 BRA `(.L_x_7155) ;  /* 0xfffffffc00f08947 */ /* 0x004fea000383ffff */
[----:B------:R-:W-:Y:S05]  /*222b0*/  BRA `(.L_x_7225) ;  /* 0xffffffbc003c7947 */ /* 0x000fea000383ffff */
.L_x_7159:
        /* <DEDUP_REMOVED lines=14> */
.L_x_7226:
[----:B------:R-:W-:Y:S02]  /*223a0*/  IMAD.MOV.U32 R13, RZ, RZ, R0 ;  /* 0x000000ffff0d7224 */ /* 0x000fe400078e0000 */
[----:B------:R-:W-:-:S07]  /*223b0*/  IMAD.MOV.U32 R6, RZ, RZ, R14 ;  /* 0x000000ffff067224 */ /* 0x000fce00078e000e */
[----:B------:R-:W-:Y:S05]  /*223c0*/  WARPSYNC.COLLECTIVE R15, `(.L_x_7227) ;  /* 0x000000000f087348 */ /* 0x000fea0003c00000 */
[----:B------:R0:W1:Y:S02]  /*223d0*/  SHFL.IDX P6, R14, R13, R12, R11 ;  /* 0x0000000c0d0e7389 */ /* 0x00006400000c000b */
[----:B01----:R-:W-:Y:S01]  /*223e0*/  ENDCOLLECTIVE ;  /* 0x000000000000791b */ /* 0x003fe20003800000 */
.L_x_7227:
[----:B------:R-:W-:Y:S02]  /*223f0*/  IMAD.MOV.U32 R13, RZ, RZ, R2 ;  /* 0x000000ffff0d7224 */ /* 0x000fe400078e0002 */
[----:B------:R-:W-:Y:S02]  /*22400*/  IMAD.MOV.U32 R12, RZ, RZ, 0x1 ;  /* 0x00000001ff0c7424 */ /* 0x000fe400078e00ff */
[----:B------:R-:W-:-:S07]  /*22410*/  IMAD.MOV.U32 R7, RZ, RZ, R14 ;  /* 0x000000ffff077224 */ /* 0x000fce00078e000e */
[----:B------:R-:W-:Y:S05]  /*22420*/  WARPSYNC.COLLECTIVE R15, `(.L_x_7228) ;  /* 0x000000000f087348 */ /* 0x000fea0003c00000 */
[----:B------:R0:W1:Y:S02]  /*22430*/  SHFL.IDX P6, R14, R13, R12, R11 ;  /* 0x0000000c0d0e7389 */ /* 0x00006400000c000b */
[----:B01----:R-:W-:Y:S01]  /*22440*/  ENDCOLLECTIVE ;  /* 0x000000000000791b */ /* 0x003fe20003800000 */
.L_x_7228:
        /* <DEDUP_REMOVED lines=16> */
.L_x_7229:
[----:B------:R-:W-:Y:S02]  /*22550*/  IMAD.MOV.U32 R13, RZ, RZ, R2 ;  /* 0x000000ffff0d7224 */ /* 0x000fe400078e0002 */
[----:B------:R-:W-:Y:S02]  /*22560*/  IMAD.MOV.U32 R12, RZ, RZ, 0x2 ;  /* 0x00000002ff0c7424 */ /* 0x000fe400078e00ff */
[----:B------:R-:W-:-:S07]  /*22570*/  IMAD.MOV.U32 R7, RZ, RZ, R14 ;  /* 0x000000ffff077224 */ /* 0x000fce00078e000e */
[----:B------:R-:W-:Y:S05]  /*22580*/  WARPSYNC.COLLECTIVE R15, `(.L_x_7230) ;  /* 0x000000000f087348 */ /* 0x000fea0003c00000 */
[----:B------:R0:W1:Y:S02]  /*22590*/  SHFL.IDX P6, R14, R13, R12, R11 ;  /* 0x0000000c0d0e7389 */ /* 0x00006400000c000b */
[----:B01----:R-:W-:Y:S01]  /*225a0*/  ENDCOLLECTIVE ;  /* 0x000000000000791b */ /* 0x003fe20003800000 */
.L_x_7230:
        /* <DEDUP_REMOVED lines=16> */
.L_x_7231:
[----:B------:R-:W-:Y:S02]  /*226b0*/  IMAD.MOV.U32 R13, RZ, RZ, R2 ;  /* 0x000000ffff0d7224 */ /* 0x000fe400078e0002 */
[----:B------:R-:W-:Y:S02]  /*226c0*/  IMAD.MOV.U32 R12, RZ, RZ, 0x3 ;  /* 0x00000003ff0c7424 */ /* 0x000fe400078e00ff */
[----:B------:R-:W-:-:S07]  /*226d0*/  IMAD.MOV.U32 R7, RZ, RZ, R14 ;  /* 0x000000ffff077224 */ /* 0x000fce00078e000e */
[----:B------:R-:W-:Y:S05]  /*226e0*/  WARPSYNC.COLLECTIVE R15, `(.L_x_7232) ;  /* 0x000000000f087348 */ /* 0x000fea0003c00000 */
[----:B------:R0:W1:Y:S02]  /*226f0*/  SHFL.IDX P6, R14, R13, R12, R11 ;  /* 0x0000000c0d0e7389 */ /* 0x00006400000c000b */
[----:B01----:R-:W-:Y:S01]  /*22700*/  ENDCOLLECTIVE ;  /* 0x000000000000791b */ /* 0x003fe20003800000 */
.L_x_7232:
        /* <DEDUP_REMOVED lines=16> */
.L_x_7233:
[----:B------:R-:W-:Y:S02]  /*22810*/  IMAD.MOV.U32 R13, RZ, RZ, R2 ;  /* 0x000000ffff0d7224 */ /* 0x000fe400078e0002 */
[----:B------:R-:W-:Y:S02]  /*22820*/  IMAD.MOV.U32 R12, RZ, RZ, 0x4 ;  /* 0x00000004ff0c7424 */ /* 0x000fe400078e00ff */
[----:B------:R-:W-:-:S07]  /*22830*/  IMAD.MOV.U32 R7, RZ, RZ, R14 ;  /* 0x000000ffff077224 */ /* 0x000fce00078e000e */
[----:B------:R-:W-:Y:S05]  /*22840*/  WARPSYNC.COLLECTIVE R15, `(.L_x_7234) ;  /* 0x000000000f087348 */ /* 0x000fea0003c00000 */
[----:B------:R0:W1:Y:S02]  /*22850*/  SHFL.IDX P6, R14, R13, R12, R11 ;  /* 0x0000000c0d0e7389 */ /* 0x00006400000c000b */
[----:B01----:R-:W-:Y:S01]  /*22860*/  ENDCOLLECTIVE ;  /* 0x000000000000791b */ /* 0x003fe20003800000 */
.L_x_7234:
        /* <DEDUP_REMOVED lines=16> */
.L_x_7235:
[----:B------:R-:W-:Y:S02]  /*22970*/  IMAD.MOV.U32 R13, RZ, RZ, R2 ;  /* 0x000000ffff0d7224 */ /* 0x000fe400078e0002 */
[----:B------:R-:W-:Y:S02]  /*22980*/  IMAD.MOV.U32 R12, RZ, RZ, 0x5 ;  /* 0x00000005ff0c7424 */ /* 0x000fe400078e00ff */
[----:B------:R-:W-:-:S07]  /*22990*/  IMAD.MOV.U32 R7, RZ, RZ, R14 ;  /* 0x000000ffff077224 */ /* 0x000fce00078e000e */
[----:B------:R-:W-:Y:S05]  /*229a0*/  WARPSYNC.COLLECTIVE R15, `(.L_x_7236) ;  /* 0x000000000f087348 */ /* 0x000fea0003c00000 */
[----:B------:R0:W1:Y:S02]  /*229b0*/  SHFL.IDX P6, R14, R13, R12, R11 ;  /* 0x0000000c0d0e7389 */ /* 0x00006400000c000b */
[----:B01----:R-:W-:Y:S01]  /*229c0*/  ENDCOLLECTIVE ;  /* 0x000000000000791b */ /* 0x003fe20003800000 */
.L_x_7236:
        /* <DEDUP_REMOVED lines=16> */
.L_x_7237:
[----:B------:R-:W-:Y:S02]  /*22ad0*/  IMAD.MOV.U32 R13, RZ, RZ, R2 ;  /* 0x000000ffff0d7224 */ /* 0x000fe400078e0002 */
[----:B------:R-:W-:Y:S02]  /*22ae0*/  IMAD.MOV.U32 R12, RZ, RZ, 0x6 ;  /* 0x00000006ff0c7424 */ /* 0x000fe400078e00ff */
[----:B------:R-:W-:-:S07]  /*22af0*/  IMAD.MOV.U32 R7, RZ, RZ, R14 ;  /* 0x000000ffff077224 */ /* 0x000fce00078e000e */
[----:B------:R-:W-:Y:S05]  /*22b00*/  WARPSYNC.COLLECTIVE R15, `(.L_x_7238) ;  /* 0x000000000f087348 */ /* 0x000fea0003c00000 */
[----:B------:R0:W1:Y:S02]  /*22b10*/  SHFL.IDX P6, R14, R13, R12, R11 ;  /* 0x0000000c0d0e7389 */ /* 0x00006400000c000b */
[----:B01----:R-:W-:Y:S01]  /*22b20*/  ENDCOLLECTIVE ;  /* 0x000000000000791b */ /* 0x003fe20003800000 */
.L_x_7238:
        /* <DEDUP_REMOVED lines=15> */
.L_x_7239:
[----:B------:R-:W-:Y:S02]  /*22c20*/  IMAD.MOV.U32 R13, RZ, RZ, R2 ;  /* 0x000000ffff0d7224 */ /* 0x000fe400078e0002 */
[----:B------:R-:W-:Y:S02]  /*22c30*/  IMAD.MOV.U32 R12, RZ, RZ, 0x7 ;  /* 0x00000007ff0c7424 */ /* 0x000fe400078e00ff */
[----:B------:R-:W-:-:S07]  /*22c40*/  IMAD.MOV.U32 R7, RZ, RZ, R14 ;  /* 0x000000ffff077224 */ /* 0x000fce00078e000e */
[----:B------:R-:W-:Y:S05]  /*22c50*/  WARPSYNC.COLLECTIVE R15, `(.L_x_7240) ;  /* 0x000000000f087348 */ /* 0x000fea0003c00000 */
[----:B------:R0:W1:Y:S02]  /*22c60*/  SHFL.IDX P6, R14, R13, R12, R11 ;  /* 0x0000000c0d0e7389 */ /* 0x00006400000c000b */
[----:B01----:R-:W-:Y:S01]  /*22c70*/  ENDCOLLECTIVE ;  /* 0x000000000000791b */ /* 0x003fe20003800000 */
.L_x_7240:
        /* <DEDUP_REMOVED lines=10> */
.L_x_7241:
[----:B------:R-:W-:Y:S01]  /*22d20*/  @!PT LDS RZ, [RZ] ;  /* 0x00000000fffff984 */ /* 0x000fe20000000800 */
[----:B------:R-:W-:Y:S01]  /*22d30*/  @!PT LDS RZ, [RZ] ;  /* 0x00000000fffff984 */ /* 0x000fe20000000800 */
[----:B------:R-:W-:Y:S01]  /*22d40*/  @!PT LDS RZ, [RZ] ;  /* 0x00000000fffff984 */ /* 0x000fe20000000800 */
[----:B------:R1:W-:Y:S01]  /*22d50*/  @!P1 LDGSTS.E.BYPASS.LTC128B.128 [R9+0x1f400], desc[UR52][R6.64], !P0 ;  /* 0x1f40000006099fae */ /* 0x0003e2000c101d74 */
[----:B------:R-:W-:Y:S01]  /*22d60*/  IMAD.MOV.U32 R0, RZ, RZ, R14 ;  /* 0x000000ffff007224 */ /* 0x000fe200078e000e */
[----:B------:R-:W-:Y:S06]  /*22d70*/  BRA `(.L_x_7242) ;  /* 0xffffffbc00847947 */ /* 0x000fec000383ffff */
.L_x_7162:
[----:B--2---:R2:W3:Y:S02]  /*22d80*/  SYNCS.PHASECHK.TRANS64.TRYWAIT P0, [R18+URZ+0x2e820], R0 ;  /* 0x02e82000120075a7 */ /* 0x0044e4000800017f */
[----:B---3--:R-:W-:Y:S05]  /*22d90*/  @!P0 NANOSLEEP.SYNCS 0x989680 ;  /* 0x009896800000895d */ /* 0x008fea0003900000 */
[----:B------:R-:W3:Y:S02]  /*22da0*/  @!P0 SYNCS.PHASECHK.TRANS64 P0, [R18+URZ+0x2e820], R0 ;  /* 0x02e82000120085a7 */ /* 0x000ee4000800007f */
[----:B---3--:R-:W-:Y:S05]  /*22db0*/  @!P0 BRA `(.L_x_7162) ;  /* 0xfffffffc00f08947 */ /* 0x008fea000383ffff */
[----:B------:R-:W-:Y:S05]  /*22dc0*/  BRA `(.L_x_7243) ;  /* 0xffffffbc00e07947 */ /* 0x000fea000383ffff */
.L_x_7168:
[----:B-1----:R1:W3:Y:S02]  /*22dd0*/  SYNCS.PHASECHK.TRANS64.TRYWAIT P0, [R4+URZ+0x2e880], R3 ;  /* 0x02e88003040075a7 */ /* 0x0022e4000800017f */
[----:B---3--:R-:W-:Y:S05]  /*22de0*/  @!P0 NANOSLEEP.SYNCS 0x989680 ;  /* 0x009896800000895d */ /* 0x008fea0003900000 */
[----:B------:R-:W3:Y:S02]  /*22df0*/  @!P0 SYNCS.PHASECHK.TRANS64 P0, [R4+URZ+0x2e880], R3 ;  /* 0x02e88003040085a7 */ /* 0x000ee4000800007f */
[----:B---3--:R-:W-:Y:S05]  /*22e00*/  @!P0 BRA `(.L_x_7168) ;  /* 0xfffffffc00f08947 */ /* 0x008fea000383ffff */
[----:B------:R-:W-:Y:S05]  /*22e10*/  BRA `(.L_x_7244) ;  /* 0xffffffc000987947 */ /* 0x000fea000383ffff */
.L_x_7173:
[----:B0-----:R0:W3:Y:S02]  /*22e20*/  SYNCS.PHASECHK.TRANS64.TRYWAIT P0, [R4+URZ+0x2e840], R3 ;  /* 0x02e84003040075a7 */ /* 0x0010e4000800017f */
[----:B---3--:R-:W-:Y:S05]  /*22e30*/  @!P0 NANOSLEEP.SYNCS 0x989680 ;  /* 0x009896800000895d */ /* 0x008fea0003900000 */
[----:B------:R-:W3:Y:S02]  /*22e40*/  @!P0 SYNCS.PHASECHK.TRANS64 P0, [R4+URZ+0x2e840], R3 ;  /* 0x02e84003040085a7 */ /* 0x000ee4000800007f */
[----:B---3--:R-:W-:Y:S05]  /*22e50*/  @!P0 BRA `(.L_x_7173) ;  /* 0xfffffffc00f08947 */ /* 0x008fea000383ffff */
[----:B------:R-:W-:Y:S05]  /*22e60*/  BRA `(.L_x_7245) ;  /* 0xffffffc400187947 */ /* 0x000fea000383ffff */
.L_x_7179:
[----:B-1----:R1:W3:Y:S02]  /*22e70*/  SYNCS.PHASECHK.TRANS64.TRYWAIT P0, [R20+URZ+0x2e870], R2 ;  /* 0x02e87002140075a7 */ /* 0x0022e4000800017f */
[----:B---3--:R-:W-:Y:S05]  /*22e80*/  @!P0 NANOSLEEP.SYNCS 0x989680 ;  /* 0x009896800000895d */ /* 0x008fea0003900000 */
[----:B------:R-:W3:Y:S02]  /*22e90*/  @!P0 SYNCS.PHASECHK.TRANS64 P0, [R20+URZ+0x2e870], R2 ;  /* 0x02e87002140085a7 */ /* 0x000ee4000800007f */
[----:B---3--:R-:W-:Y:S05]  /*22ea0*/  @!P0 BRA `(.L_x_7179) ;  /* 0xfffffffc00f08947 */ /* 0x008fea000383ffff */
[----:B------:R-:W-:Y:S05]  /*22eb0*/  BRA `(.L_x_7246) ;  /* 0xffffffc400b47947 */ /* 0x000fea000383ffff */
.L_x_7181:
[----:B-1----:R1:W3:Y:S02]  /*22ec0*/  SYNCS.PHASECHK.TRANS64.TRYWAIT P0, [R20+URZ+0x2e860], R3 ;  /* 0x02e86003140075a7 */ /* 0x0022e4000800017f */
[----:B---3--:R-:W-:Y:S05]  /*22ed0*/  @!P0 NANOSLEEP.SYNCS 0x989680 ;  /* 0x009896800000895d */ /* 0x008fea0003900000 */
[----:B------:R-:W3:Y:S02]  /*22ee0*/  @!P0 SYNCS.PHASECHK.TRANS64 P0, [R20+URZ+0x2e860], R3 ;  /* 0x02e86003140085a7 */ /* 0x000ee4000800007f */
[----:B---3--:R-:W-:Y:S05]  /*22ef0*/  @!P0 BRA `(.L_x_7181) ;  /* 0xfffffffc00f08947 */ /* 0x008fea000383ffff */
[----:B------:R-:W-:Y:S05]  /*22f00*/  BRA `(.L_x_7247) ;  /* 0xffffffc400bc7947 */ /* 0x000fea000383ffff */
.L_x_7188:
[----:B--2---:R2:W3:Y:S02]  /*22f10*/  SYNCS.PHASECHK.TRANS64.TRYWAIT P1, [R17+URZ+0x2e870], R0 ;  /* 0x02e87000110075a7 */ /* 0x0044e4000802017f */
[----:B---3--:R-:W-:Y:S05]  /*22f20*/  @!P1 NANOSLEEP.SYNCS 0x989680 ;  /* 0x009896800000995d */ /* 0x008fea0003900000 */
[----:B------:R-:W3:Y:S02]  /*22f30*/  @!P1 SYNCS.PHASECHK.TRANS64 P1, [R17+URZ+0x2e870], R0 ;  /* 0x02e87000110095a7 */ /* 0x000ee4000802007f */
[----:B---3--:R-:W-:Y:S05]  /*22f40*/  @!P1 BRA `(.L_x_7188) ;  /* 0xfffffffc00f09947 */ /* 0x008fea000383ffff */
[----:B------:R-:W-:Y:S05]  /*22f50*/  BRA `(.L_x_7248) ;  /* 0xffffffd000687947 */ /* 0x000fea000383ffff */
.L_x_7190:
[----:B--2---:R2:W3:Y:S02]  /*22f60*/  SYNCS.PHASECHK.TRANS64.TRYWAIT P1, [R17+URZ+0x2e860], R0 ;  /* 0x02e86000110075a7 */ /* 0x0044e4000802017f */
[----:B---3--:R-:W-:Y:S05]  /*22f70*/  @!P1 NANOSLEEP.SYNCS 0x989680 ;  /* 0x009896800000995d */ /* 0x008fea0003900000 */
[----:B------:R-:W3:Y:S02]  /*22f80*/  @!P1 SYNCS.PHASECHK.TRANS64 P1, [R17+URZ+0x2e860], R0 ;  /* 0x02e86000110095a7 */ /* 0x000ee4000802007f */
[----:B---3--:R-:W-:Y:S05]  /*22f90*/  @!P1 BRA `(.L_x_7190) ;  /* 0xfffffffc00f09947 */ /* 0x008fea000383ffff */
[----:B------:R-:W-:Y:S05]  /*22fa0*/  BRA `(.L_x_7249) ;  /* 0xffffffd000707947 */ /* 0x000fea000383ffff */
.L_x_7203:
[----:B0-----:R0:W1:Y:S02]  /*22fb0*/  SYNCS.PHASECHK.TRANS64.TRYWAIT P0, [R0+URZ+0x2e820], R3 ;  /* 0x02e82003000075a7 */ /* 0x001064000800017f */
[----:B-1----:R-:W-:Y:S05]  /*22fc0*/  @!P0 NANOSLEEP.SYNCS 0x989680 ;  /* 0x009896800000895d */ /* 0x002fea0003900000 */
[----:B------:R-:W1:Y:S02]  /*22fd0*/  @!P0 SYNCS.PHASECHK.TRANS64 P0, [R0+URZ+0x2e820], R3 ;  /* 0x02e82003000085a7 */ /* 0x000e64000800007f */
[----:B-1----:R-:W-:Y:S05]  /*22fe0*/  @!P0 BRA `(.L_x_7203) ;  /* 0xfffffffc00f08947 */ /* 0x002fea000383ffff */
[----:B------:R-:W-:Y:S05]  /*22ff0*/  BRA `(.L_x_7250) ;  /* 0xffffffe800947947 */ /* 0x000fea000383ffff */
.L_x_7204:
        /* <DEDUP_REMOVED lines=11> */
.L_x_7252:
[----:B------:R-:W-:Y:S05]  /*230b0*/  BSYNC B0 ;  /* 0x0000000000007941 */ /* 0x000fea0003800000 */
.L_x_7251:
[----:B------:R-:W-:Y:S05]  /*230c0*/  BRA `(.L_x_7253) ;  /* 0xffffffe8007c7947 */ /* 0x000fea000383ffff */
.L_x_7207:
[----:B------:R-:W-:Y:S01]  /*230d0*/  BSSY B1, `(.L_x_7254) ;  /* 0x0000006000017945 */ /* 0x000fe20003800000 */
[----:B------:R-:W-:-:S07]  /*230e0*/  IMAD.MOV.U32 R15, RZ, RZ, -0x1 ;  /* 0xffffffffff0f7424 */ /* 0x000fce00078e00ff */
[----:B01----:R-:W-:Y:S05]  /*230f0*/  WARPSYNC.COLLECTIVE R15, `(.L_x_7255) ;  /* 0x000000000f0c7348 */ /* 0x003fea0003c00000 */
[----:B------:R-:W-:Y:S02]  /*23100*/  ELECT P6, UR62, PT ;  /* 0x00000000003e782f */ /* 0x000fe400038c0000 */
[----:B------:R-:W-:Y:S01]  /*23110*/  MOV R14, UR62 ;  /* 0x0000003e000e7c02 */ /* 0x000fe20008000f00 */
[----:B01----:R-:W-:Y:S10]  /*23120*/  ENDCOLLECTIVE ;  /* 0x000000000000791b */ /* 0x003ff40003800000 */
.L_x_7255:
[----:B------:R-:W-:Y:S05]  /*23130*/  BSYNC B1 ;  /* 0x0000000000017941 */ /* 0x000fea0003800000 */
.L_x_7254:
[----:B------:R-:W-:Y:S05]  /*23140*/  BRA `(.L_x_7256) ;  /* 0xffffffe800747947 */ /* 0x000fea000383ffff */
.L_x_7209:
[----:B0-----:R0:W1:Y:S02]  /*23150*/  SYNCS.PHASECHK.TRANS64.TRYWAIT P1, [R6+URZ], R5 ;  /* 0x00000005060075a7 */ /* 0x001064000802017f */
[----:B-1----:R-:W-:Y:S05]  /*23160*/  @!P1 NANOSLEEP.SYNCS 0x989680 ;  /* 0x009896800000995d */ /* 0x002fea0003900000 */
[----:B------:R-:W1:Y:S02]  /*23170*/  @!P1 SYNCS.PHASECHK.TRANS64 P1, [R6+URZ], R5 ;  /* 0x00000005060095a7 */ /* 0x000e64000802007f */
[----:B-1----:R-:W-:Y:S05]  /*23180*/  @!P1 BRA `(.L_x_7209) ;  /* 0xfffffffc00f09947 */ /* 0x002fea000383ffff */
[----:B------:R-:W-:Y:S05]  /*23190*/  BRA `(.L_x_7257) ;  /* 0xffffffe800b07947 */ /* 0x000fea000383ffff */
.L_x_7210:
[----:B-1----:R1:W2:Y:S02]  /*231a0*/  SYNCS.PHASECHK.TRANS64.TRYWAIT P1, [R7+URZ], R2 ;  /* 0x00000002070075a7 */ /* 0x0022a4000802017f */
[----:B--2---:R-:W-:Y:S05]  /*231b0*/  @!P1 NANOSLEEP.SYNCS 0x989680 ;  /* 0x009896800000995d */ /* 0x004fea0003900000 */
[----:B------:R-:W2:Y:S02]  /*231c0*/  @!P1 SYNCS.PHASECHK.TRANS64 P1, [R7+URZ], R2 ;  /* 0x00000002070095a7 */ /* 0x000ea4000802007f */
[----:B--2---:R-:W-:Y:S05]  /*231d0*/  @!P1 BRA `(.L_x_7210) ;  /* 0xfffffffc00f09947 */ /* 0x004fea000383ffff */
[----:B------:R-:W-:Y:S05]  /*231e0*/  BRA `(.L_x_7258) ;  /* 0xffffffe800a47947 */ /* 0x000fea000383ffff */
.L_x_7212:
[----:B--2---:R2:W3:Y:S02]  /*231f0*/  SYNCS.PHASECHK.TRANS64.TRYWAIT P1, [R4+URZ+0x2e860], R5 ;  /* 0x02e86005040075a7 */ /* 0x0044e4000802017f */
[----:B---3--:R-:W-:Y:S05]  /*23200*/  @!P1 NANOSLEEP.SYNCS 0x989680 ;  /* 0x009896800000995d */ /* 0x008fea0003900000 */
[----:B------:R-:W3:Y:S02]  /*23210*/  @!P1 SYNCS.PHASECHK.TRANS64 P1, [R4+URZ+0x2e860], R5 ;  /* 0x02e86005040095a7 */ /* 0x000ee4000802007f */
[----:B---3--:R-:W-:Y:S05]  /*23220*/  @!P1 BRA `(.L_x_7212) ;  /* 0xfffffffc00f09947 */ /* 0x008fea000383ffff */
[----:B------:R-:W-:Y:S05]  /*23230*/  BRA `(.L_x_7259) ;  /* 0xffffffe800a87947 */ /* 0x000fea000383ffff */
.L_x_7214:
[----:B---3--:R3:W4:Y:S02]  /*23240*/  SYNCS.PHASECHK.TRANS64.TRYWAIT P1, [R3+URZ+0x2e860], R2 ;  /* 0x02e86002030075a7 */ /* 0x008724000802017f */
[----:B----4-:R-:W-:Y:S05]  /*23250*/  @!P1 NANOSLEEP.SYNCS 0x989680 ;  /* 0x009896800000995d */ /* 0x010fea0003900000 */
[----:B------:R-:W4:Y:S02]  /*23260*/  @!P1 SYNCS.PHASECHK.TRANS64 P1, [R3+URZ+0x2e860], R2 ;  /* 0x02e86002030095a7 */ /* 0x000f24000802007f */
[----:B----4-:R-:W-:Y:S05]  /*23270*/  @!P1 BRA `(.L_x_7214) ;  /* 0xfffffffc00f09947 */ /* 0x010fea000383ffff */
[----:B------:R-:W-:Y:S05]  /*23280*/  BRA `(.L_x_7260) ;  /* 0xffffffe800a87947 */ /* 0x000fea000383ffff */
.L_x_7216:
[----:B----4-:R4:W0:Y:S02]  /*23290*/  SYNCS.PHASECHK.TRANS64.TRYWAIT P0, [R4+URZ+0x2e880], R5 ;  /* 0x02e88005040075a7 */ /* 0x010824000800017f */
[----:B0-----:R-:W-:Y:S05]  /*232a0*/  @!P0 NANOSLEEP.SYNCS 0x989680 ;  /* 0x009896800000895d */ /* 0x001fea0003900000 */
[----:B------:R-:W0:Y:S02]  /*232b0*/  @!P0 SYNCS.PHASECHK.TRANS64 P0, [R4+URZ+0x2e880], R5 ;  /* 0x02e88005040085a7 */ /* 0x000e24000800007f */
[----:B0-----:R-:W-:Y:S05]  /*232c0*/  @!P0 BRA `(.L_x_7216) ;  /* 0xfffffffc00f08947 */ /* 0x001fea000383ffff */
[----:B------:R-:W-:Y:S05]  /*232d0*/  BRA `(.L_x_7217) ;  /* 0xffffffe800a47947 */ /* 0x000fea000383ffff */
.L_x_7261:
        /* <DEDUP_REMOVED lines=10> */
.L_x_13280:


//--------------------- .text._ZN7cutlass13device_kernelIN5flash11enable_sm90INS1_16FlashAttnFwdSm90INS1_25CollectiveMainloopFwdSm90ILi2EN4cute5tupleIJNS5_1CILi1EEES8_S8_EEENS6_IJNS7_ILi128EEENS7_ILi224EEESA_EEELi128ENS_12float_e4m3_tEfNS_4arch4Sm90ELb0ELb1ELb0ELb1ELb0ELb1ELb0ELb1ELb1ELb1ELb1ELb0EEENS1_21CollectiveEpilogueFwdINS6_IJSA_SA_SB_EEES9_NS_10bfloat16_tESF_Li256ELb1ELb1ELb1ELb1EEENS1_36VarlenDynamicPersistentTileSchedulerILi128ELi224ELi256ELi128ELb1ELb1ELb1ELb1ELb0ELb1EEEEEEEEEvNT_6ParamsE --------------------------
	.section	.text._ZN7cutlass13device_kernelIN5flash11enable_sm90INS1_16FlashAttnFwdSm90INS1_25CollectiveMainloopFwdSm90ILi2EN4cute5tupleIJNS5_1CILi1EEES8_S8_EEENS6_IJNS7_ILi128EEENS7_ILi224EEESA_EEELi128ENS_12float_e4m3_tEfNS_4arch4Sm90ELb0ELb1ELb0ELb1ELb0ELb1ELb0ELb1ELb1ELb1ELb1ELb0EEENS1_21CollectiveEpilogueFwdINS6_IJSA_SA_SB_EEES9_NS_10bfloat16_tESF_Li256ELb1ELb1ELb1ELb1EEENS1_36VarlenDynamicPersistentTileSchedulerILi128ELi224ELi256ELi128ELb1ELb1ELb1ELb1ELb0ELb1EEEEEEEEEvNT_6ParamsE,"ax",@progbits
	.align	128
.text._ZN7cutlass13device_kernelIN5flash11enable_sm90INS1_16FlashAttnFwdSm90INS1_25CollectiveMainloopFwdSm90ILi2EN4cute5tupleIJNS5_1CILi1EEES8_S8_EEENS6_IJNS7_ILi128EEENS7_ILi224EEESA_EEELi128ENS_12float_e4m3_tEfNS_4arch4Sm90ELb0ELb1ELb0ELb1ELb0ELb1ELb0ELb1ELb1ELb1ELb1ELb0EEENS1_21CollectiveEpilogueFwdINS6_IJSA_SA_SB_EEES9_NS_10bfloat16_tESF_Li256ELb1ELb1ELb1ELb1EEENS1_36VarlenDynamicPersistentTileSchedulerILi128ELi224ELi256ELi128ELb1ELb1ELb1ELb1ELb0ELb1EEEEEEEEEvNT_6ParamsE:
        .type           _ZN7cutlass13device_kernelIN5flash11enable_sm90INS1_16FlashAttnFwdSm90INS1_25CollectiveMainloopFwdSm90ILi2EN4cute5tupleIJNS5_1CILi1EEES8_S8_EEENS6_IJNS7_ILi128EEENS7_ILi224EEESA_EEELi128ENS_12float_e4m3_tEfNS_4arch4Sm90ELb0ELb1ELb0ELb1ELb0ELb1ELb0ELb1ELb1ELb1ELb1ELb0EEENS1_21CollectiveEpilogueFwdINS6_IJSA_SA_SB_EEES9_NS_10bfloat16_tESF_Li256ELb1ELb1ELb1ELb1EEENS1_36VarlenDynamicPersistentTileSchedulerILi128ELi224ELi256ELi128ELb1ELb1ELb1ELb1ELb0ELb1EEEEEEEEEvNT_6ParamsE,@function
        .size           _ZN7cutlass13device_kernelIN5flash11enable_sm90INS1_16FlashAttnFwdSm90INS1_25CollectiveMainloopFwdSm90ILi2EN4cute5tupleIJNS5_1CILi1EEES8_S8_EEENS6_IJNS7_ILi128EEENS7_ILi224EEESA_EEELi128ENS_12float_e4m3_tEfNS_4arch4Sm90ELb0ELb1ELb0ELb1ELb0ELb1ELb0ELb1ELb1ELb1ELb1ELb0EEENS1_21CollectiveEpilogueFwdINS6_IJSA_SA_SB_EEES9_NS_10bfloat16_tESF_Li256ELb1ELb1ELb1ELb1EEENS1_36VarlenDynamicPersistentTileSchedulerILi128ELi224ELi256ELi128ELb1ELb1ELb1ELb1ELb0ELb1EEEEEEEEEvNT_6ParamsE,(.L_x_13281 - _ZN7cutlass13device_kernelIN5flash11enable_sm90INS1_16FlashAttnFwdSm90INS1_25CollectiveMainloopFwdSm90ILi2EN4cute5tupleIJNS5_1CILi1EEES8_S8_EEENS6_IJNS7_ILi128EEENS7_ILi224EEESA_EEELi128ENS_12float_e4m3_tEfNS_4arch4Sm90ELb0ELb1ELb0ELb1ELb0ELb1ELb0ELb1ELb1ELb1ELb1ELb0EEENS1_21CollectiveEpilogueFwdINS6_IJSA_SA_SB_EEES9_NS_10bfloat16_tESF_Li256ELb1ELb1ELb1ELb1EEENS1_36VarlenDynamicPersistentTileSchedulerILi128ELi224ELi256ELi128ELb1ELb1ELb1ELb1ELb0ELb1EEEEEEEEEvNT_6ParamsE)
        .other          _ZN7cutlass13device_kernelIN5flash11enable_sm90INS1_16FlashAttnFwdSm90INS1_25CollectiveMainloopFwdSm90ILi2EN4cute5tupleIJNS5_1CILi1EEES8_S8_EEENS6_IJNS7_ILi128EEENS7_ILi224EEESA_EEELi128ENS_12float_e4m3_tEfNS_4arch4Sm90ELb0ELb1ELb0ELb1ELb0ELb1ELb0ELb1ELb1ELb1ELb1ELb0EEENS1_21CollectiveEpilogueFwdINS6_IJSA_SA_SB_EEES9_NS_10bfloat16_tESF_Li256ELb1ELb1ELb1ELb1EEENS1_36VarlenDynamicPersistentTileSchedulerILi128ELi224ELi256ELi128ELb1ELb1ELb1ELb1ELb0ELb1EEEEEEEEEvNT_6ParamsE,@"STO_CUDA_ENTRY STV_DEFAULT"
_ZN7cutlass13device_kernelIN5flash11enable_sm90INS1_16FlashAttnFwdSm90INS1_25CollectiveMainloopFwdSm90ILi2EN4cute5tupleIJNS5_1CILi1EEES8_S8_EEENS6_IJNS7_ILi128EEENS7_ILi224EEESA_EEELi128ENS_12float_e4m3_tEfNS_4arch4Sm90ELb0ELb1ELb0ELb1ELb0ELb1ELb0ELb1ELb1ELb1ELb1ELb0EEENS1_21CollectiveEpilogueFwdINS6_IJSA_SA_SB_EEES9_NS_10bfloat16_tESF_Li256ELb1ELb1ELb1ELb1EEENS1_36VarlenDynamicPersistentTileSchedulerILi128ELi224ELi256ELi128ELb1ELb1ELb1ELb1ELb0ELb1EEEEEEEEEvNT_6ParamsE:
        /* <DEDUP_REMOVED lines=24> */
.L_x_7263:
[----:B------:R-:W-:Y:S05]  /*0180*/  BSYNC B0 ;  /* 0x0000000000007941 */ /* 0x000fea0003800000 */
.L_x_7262:
        /* <DEDUP_REMOVED lines=41> */
.L_x_7264:
        /* <DEDUP_REMOVED lines=22> */
.L_x_7265:
        /* <DEDUP_REMOVED lines=18> */
.L_x_7266:
        /* <DEDUP_REMOVED lines=22> */
.L_x_7267:
        /* <DEDUP_REMOVED lines=22> */
.L_x_7268:
[----:B0-----:R-:W-:Y:S01]  /*0960*/  UMOV UR4, 0x1 ;  /* 0x0000000100047882 */ /* 0x001fe20000000000 */
[----:B------:R-:W-:Y:S01]  /*0970*/  PLOP3.LUT P0, PT, PT, PT, UP0, 0x80, 0x0 ;  /* 0x000000000000781c */ /* 0x000fe20003f0f008 */
[----:B------:R-:W-:Y:S01]  /*0980*/  USEL UR4, UR4, 0x2, !UP0 ;  /* 0x0000000204047887 */ /* 0x000fe2000c000000 */
[----:B------:R-:W-:Y:S01]  /*0990*/  NOP ;  /* 0x0000000000007918 */ /* 0x000fe20000000000 */
[----:B------:R-:W-:Y:S04]  /*09a0*/  BSSY B8, `(.L_x_7269) ;  /* 0x00036d2000087945 */ /* 0x000fe80003800000 */
[----:B------:R-:W-:-:S05]  /*09b0*/  IMAD.U32 R2, RZ, RZ, UR4 ;  /* 0x00000004ff027e24 */ /* 0x000fca000f8e00ff */
[----:B------:R0:W-:Y:S01]  /*09c0*/  STL [R1+0xb0], R2 ;  /* 0x0000b00201007387 */ /* 0x0001e20000100800 */
[----:B-12-4-:R-:W-:Y:S06]  /*09d0*/  BAR.SYNC.DEFER_BLOCKING 0x0 ;  /* 0x0000000000007b1d */ /* 0x016fec0000010000 */
[----:B------:R-:W-:Y:S05]  /*09e0*/  @!P0 BRA `(.L_x_7270) ;  /* 0x000002e400488947 */ /* 0x000fea0003800000 */
.L_x_7271:
[----:B------:R-:W-:-:S08]  /*09f0*/  NOP ;  /* 0x0000000000007918 */ /* 0x000fd00000000000 */
[----:B------:R-:W1:Y:S02]  /*0a00*/  USETMAXREG.TRY_ALLOC.CTAPOOL UP0, 0xf0 ;  /* 0x000000f0000079c8 */ /* 0x000e640008000600 */
[----:B-1----:R-:W-:-:S13]  /*0a10*/  PLOP3.LUT P0, PT, PT, PT, UP0, 0x80, 0x0 ;  /* 0x000000000000781c */ /* 0x002fda0003f0f008 */
[----:B------:R-:W-:Y:S05]  /*0a20*/  @!P0 BRA `(.L_x_7271) ;  /* 0xfffffffc00f08947 */ /* 0x000fea000383ffff */
[----:B------:R-:W1:Y:S01]  /*0a30*/  S2R R0, SR_TID.X ;  /* 0x0000000000007919 */ /* 0x000e620000002100 */
[----:B------:R-:W2:Y:S01]  /*0a40*/  S2UR UR5, SR_CgaCtaId ;  /* 0x00000000000579c3 */ /* 0x000ea20000008800 */
[----:B------:R-:W-:Y:S01]  /*0a50*/  UMOV UR4, 0x400 ;  /* 0x0000040000047882 */ /* 0x000fe20000000000 */
[----:B------:R-:W-:-:S06]  /*0a60*/  LOP3.LUT R17, R17, 0xffbfffff, RZ, 0xc0, !PT ;  /* 0xffbfffff11117812 */ /* 0x000fcc00078ec0ff */
[----:B------:R-:W-:Y:S06]  /*0a70*/  BAR.ARV 0x8, 0x180 ;  /* 0x0206000000007b1d */ /* 0x000fec0000002000 */
[----:B--2---:R-:W-:-:S06]  /*0a80*/  ULEA UR4, UR5, UR4, 0x18 ;  /* 0x0000000405047291 */ /* 0x004fcc000f8ec03f */
[----:B------:R-:W-:Y:S01]  /*0a90*/  IMAD.U32 R18, RZ, RZ, UR4 ;  /* 0x00000004ff127e24 */ /* 0x000fe2000f8e00ff */
[----:B-1----:R-:W-:Y:S01]  /*0aa0*/  SHF.R.U32.HI R0, RZ, 0x7, R0 ;  /* 0x00000007ff007819 */ /* 0x002fe20000011600 */
[----:B------:R-:W-:-:S03]  /*0ab0*/  ULDC UR4, c[0x0][0xc3c] ;  /* 0x00030f0000047ab9 */ /* 0x000fc60000000800 */
[----:B------:R-:W-:Y:S01]  /*0ac0*/  ISETP.NE.AND P0, PT, R0, 0x1, PT ;  /* 0x000000010000780c */ /* 0x000fe20003f05270 */
[----:B------:R-:W-:-:S05]  /*0ad0*/  IMAD.U32 R0, RZ, RZ, UR5 ;  /* 0x00000005ff007e24 */ /* 0x000fca000f8e00ff */
[----:B------:R-:W-:Y:S07]  /*0ae0*/  STL [R1+0x68], R0 ;  /* 0x0000680001007387 */ /* 0x000fee0000100800 */
[----:B------:R-:W-:Y:S01]  /*0af0*/  @P0 LOP3.LUT R17, R17, 0x400000, RZ, 0xfc, !PT ;  /* 0x0040000011110812 */ /* 0x000fe200078efcff */
[----:B------:R-:W-:Y:S08]  /*0b00*/  @!P0 BAR.ARV 0x9, 0x100 ;  /* 0x0244000000008b1d */ /* 0x000ff00000002000 */
[----:B------:R-:W-:Y:S06]  /*0b10*/  BAR.SYNC.DEFER_BLOCKING 0x5, 0x180 ;  /* 0x0146000000007b1d */ /* 0x000fec0000010000 */
[----:B------:R-:W1:Y:S02]  /*0b20*/  LDS.128 R12, [R18+0x2e8d0] ;  /* 0x02e8d000120c7984 */ /* 0x000e640000000c00 */
[----:B------:R-:W-:Y:S06]  /*0b30*/  BAR.ARV 0x4, 0x180 ;  /* 0x0106000000007b1d */ /* 0x000fec0000002000 */
[----:B-1----:R-:W-:-:S13]  /*0b40*/  ISETP.GE.AND P0, PT, R15, UR4, PT ;  /* 0x000000040f007c0c */ /* 0x002fda000bf06270 */
[----:B------:R-:W-:Y:S05]  /*0b50*/  @P0 BRA `(.L_x_7272) ;  /* 0x0000036800d80947 */ /* 0x000fea0003800000 */
[----:B0-----:R-:W2:Y:S01]  /*0b60*/  LDL R2, [R1+0xb0] ;  /* 0x0000b00001027983 */ /* 0x001ea20000100800 */
[----:B------:R-:W-:Y:S01]  /*0b70*/  IMAD.MOV.U32 R19, RZ, RZ, RZ ;  /* 0x000000ffff137224 */ /* 0x000fe200078e00ff */
[----:B------:R-:W-:Y:S01]  /*0b80*/  CS2R R232, SRZ ;  /* 0x0000000000e87805 */ /* 0x000fe2000001ff00 */
[----:B------:R-:W0:Y:S01]  /*0b90*/  S2R R0, SR_TID.X ;  /* 0x0000000000007919 */ /* 0x000e220000002100 */
[----:B------:R-:W-:Y:S01]  /*0ba0*/  STL [R1+0x7c], R13 ;  /* 0x00007c0d01007387 */ /* 0x000fe20000100800 */
[----:B0-----:R-:W-:-:S05]  /*0bb0*/  VIADD R0, R0, 0xffffff80 ;  /* 0xffffff8000007836 */ /* 0x001fca0000000000 */
[----:B------:R-:W-:-:S04]  /*0bc0*/  SHF.R.S32.HI R3, RZ, 0x1f, R0 ;  /* 0x0000001fff037819 */ /* 0x000fc80000011400 */
[----:B------:R-:W-:-:S04]  /*0bd0*/  LEA.HI R4, R3, R0, RZ, 0x2 ;  /* 0x0000000003047211 */ /* 0x000fc800078f10ff */
[----:B------:R-:W-:Y:S02]  /*0be0*/  LOP3.LUT R7, R4, 0xfffffffc, RZ, 0xc0, !PT ;  /* 0xfffffffc04077812 */ /* 0x000fe400078ec0ff */
[----:B------:R-:W-:-:S03]  /*0bf0*/  SHF.R.S32.HI R230, RZ, 0x2, R4 ;  /* 0x00000002ffe67819 */ /* 0x000fc60000011404 */
[----:B------:R-:W-:-:S04]  /*0c00*/  IMAD.IADD R7, R0, 0x1, -R7 ;  /* 0x0000000100077824 */ /* 0x000fc800078e0a07 */
[C---:B------:R-:W-:Y:S02]  /*0c10*/  IMAD.SHL.U32 R22, R7.reuse, 0x10, RZ ;  /* 0x0000001007167824 */ /* 0x040fe400078e00ff */
[----:B------:R-:W-:-:S03]  /*0c20*/  IMAD.SHL.U32 R228, R7, 0x8, RZ ;  /* 0x0000000807e47824 */ /* 0x000fc600078e00ff */
[----:B------:R-:W-:Y:S01]  /*0c30*/  SHF.R.S32.HI R23, RZ, 0x1f, R22 ;  /* 0x0000001fff177819 */ /* 0x000fe20000011416 */
[----:B------:R-:W-:Y:S01]  /*0c40*/  VIADD R234, R228, 0x20 ;  /* 0x00000020e4ea7836 */ /* 0x000fe20000000000 */
[----:B--2---:R-:W-:Y:S02]  /*0c50*/  R2UR UR4, R2 ;  /* 0x00000000020472ca */ /* 0x004fe400000e0000 */
[----:B------:R-:W-:-:S04]  /*0c60*/  LEA.HI R2, R3, R0, RZ, 0x7 ;  /* 0x0000000003027211 */ /* 0x000fc800078f38ff */
[----:B------:R-:W-:-:S05]  /*0c70*/  LOP3.LUT R5, R2, 0xffffff80, RZ, 0xc0, !PT ;  /* 0xffffff8002057812 */ /* 0x000fca00078ec0ff */
[----:B------:R-:W-:Y:S01]  /*0c80*/  IMAD.IADD R6, R0, 0x1, -R5 ;  /* 0x0000000100067824 */ /* 0x000fe200078e0a05 */
[----:B------:R-:W-:Y:S01]  /*0c90*/  LEA.HI R0, R3, R0, RZ, 0x5 ;  /* 0x0000000003007211 */ /* 0x000fe200078f28ff */
[----:B------:R-:W-:Y:S01]  /*0ca0*/  ULOP3.LUT UR4, UR4, 0x1, URZ, 0xfc, !UPT ;  /* 0x0000000104047892 */ /* 0x000fe2000f8efc3f */
[----:B------:R-:W-:Y:S02]  /*0cb0*/  SHF.R.S32.HI R3, RZ, 0x1f, R4 ;  /* 0x0000001fff037819 */ /* 0x000fe40000011404 */
[----:B------:R-:W-:Y:S01]  /*0cc0*/  SHF.R.S32.HI R9, RZ, 0x1f, R6 ;  /* 0x0000001fff097819 */ /* 0x000fe20000011406 */
[----:B------:R-:W-:Y:S01]  /*0cd0*/  IMAD.SHL.U32 R0, R0, 0x20, RZ ;  /* 0x0000002000007824 */ /* 0x000fe200078e00ff */
[----:B------:R-:W-:Y:S02]  /*0ce0*/  LEA.HI R3, R3, R230, RZ, 0x3 ;  /* 0x000000e603037211 */ /* 0x000fe400078f18ff */
[CC--:B------:R-:W-:Y:S02]  /*0cf0*/  LEA.HI R8, R9.reuse, R6.reuse, RZ, 0x2 ;  /* 0x0000000609087211 */ /* 0x0c0fe400078f10ff */
[----:B------:R-:W-:-:S02]  /*0d00*/  LEA.HI R9, R9, R6, RZ, 0x5 ;  /* 0x0000000609097211 */ /* 0x000fc400078f28ff */
[--C-:B------:R-:W-:Y:S02]  /*0d10*/  SHF.R.S32.HI R10, RZ, 0x2, R8.reuse ;  /* 0x00000002ff0a7819 */ /* 0x100fe40000011408 */
[----:B------:R-:W-:Y:S02]  /*0d20*/  SHF.R.S32.HI R5, RZ, 0x1f, R8 ;  /* 0x0000001fff057819 */ /* 0x000fe40000011408 */
[----:B------:R-:W-:Y:S02]  /*0d30*/  SHF.R.S32.HI R9, RZ, 0x5, R9 ;  /* 0x00000005ff097819 */ /* 0x000fe40000011409 */
[----:B------:R-:W-:Y:S02]  /*0d40*/  LEA.HI R11, R5, R10, RZ, 0x3 ;  /* 0x0000000a050b7211 */ /* 0x000fe400078f18ff */
[----:B------:R-:W-:Y:S02]  /*0d50*/  SHF.R.S32.HI R5, RZ, 0x7, R2 ;  /* 0x00000007ff057819 */ /* 0x000fe40000011402 */
[----:B------:R-:W-:-:S02]  /*0d60*/  LOP3.LUT R11, R11, 0xfffffff8, RZ, 0xc0, !PT ;  /* 0xfffffff80b0b7812 */ /* 0x000fc400078ec0ff */
[----:B------:R-:W-:Y:S02]  /*0d70*/  LEA.HI R2, R2, R5, RZ, 0x1 ;  /* 0x0000000502027211 */ /* 0x000fe400078f08ff */
[----:B------:R-:W-:Y:S01]  /*0d80*/  LOP3.LUT R0, R0, 0xfffffc00, RZ, 0xc0, !PT ;  /* 0xfffffc0000007812 */ /* 0x000fe200078ec0ff */
[----:B------:R-:W-:Y:S01]  /*0d90*/  IMAD.IADD R10, R10, 0x1, -R11 ;  /* 0x000000010a0a7824 */ /* 0x000fe200078e0a0b */
[----:B------:R-:W-:Y:S02]  /*0da0*/  LOP3.LUT R2, R2, 0x3fffffe, RZ, 0xc0, !PT ;  /* 0x03fffffe02027812 */ /* 0x000fe400078ec0ff */
[----:B------:R-:W-:Y:S01]  /*0db0*/  LEA.HI R11, R7, R7, RZ, 0x1 ;  /* 0x00000007070b7211 */ /* 0x000fe200078f08ff */
[----:B------:R-:W-:Y:S01]  /*0dc0*/  IMAD R9, R9, 0x10, R10 ;  /* 0x0000001009097824 */ /* 0x000fe200078e020a */
[----:B------:R-:W-:Y:S01]  /*0dd0*/  LOP3.LUT R3, R3, 0xfffffff8, RZ, 0xc0, !PT ;  /* 0xfffffff803037812 */ /* 0x000fe200078ec0ff */
[----:B------:R-:W-:Y:S01]  /*0de0*/  IMAD.IADD R2, R5, 0x1, -R2 ;  /* 0x0000000105027824 */ /* 0x000fe200078e0a02 */
[----:B------:R-:W-:Y:S01]  /*0df0*/  LOP3.LUT R12, R11, 0x1ffffffe, RZ, 0xc0, !PT ;  /* 0x1ffffffe0b0c7812 */ /* 0x000fe200078ec0ff */
[----:B------:R-:W-:Y:S01]  /*0e00*/  VIADD R10, R230, 0x40 ;  /* 0x00000040e60a7836 */ /* 0x000fe20000000000 */
[----:B------:R-:W-:Y:S01]  /*0e10*/  LOP3.LUT R11, R8, 0x7ffffffc, RZ, 0xc0, !PT ;  /* 0x7ffffffc080b7812 */ /* 0x000fe200078ec0ff */
[----:B------:R-:W-:-:S02]  /*0e20*/  IMAD R2, R2, 0x40, R9 ;  /* 0x0000004002027824 */ /* 0x000fc400078e0209 */
[----:B------:R-:W-:Y:S02]  /*0e30*/  IMAD.IADD R5, R7, 0x1, -R12 ;  /* 0x0000000107057824 */ /* 0x000fe400078e0a0c */
[C---:B------:R-:W-:Y:S02]  /*0e40*/  VIADD R9, R230.reuse, 0x80 ;  /* 0x00000080e6097836 */ /* 0x040fe40000000000 */
[----:B------:R-:W-:Y:S02]  /*0e50*/  IMAD R2, R5, 0x8, R2 ;  /* 0x0000000805027824 */ /* 0x000fe400078e0202 */
[----:B------:R-:W-:Y:S01]  /*0e60*/  VIADD R8, R230, 0xc0 ;  /* 0x000000c0e6087836 */ /* 0x000fe20000000000 */
[----:B------:R-:W-:Y:S01]  /*0e70*/  SHF.R.S32.HI R5, RZ, 0x1f, R9 ;  /* 0x0000001fff057819 */ /* 0x000fe20000011409 */
[----:B------:R-:W-:Y:S01]  /*0e80*/  IMAD.IADD R11, R6, 0x1, -R11 ;  /* 0x00000001060b7824 */ /* 0x000fe200078e0a0b */
[----:B------:R0:W-:Y:S01]  /*0e90*/  STL [R1+0x70], R2 ;  /* 0x0000700201007387 */ /* 0x0001e20000100800 */
[----:B------:R-:W-:Y:S01]  /*0ea0*/  IMAD.SHL.U32 R6, R8, 0x80, RZ ;  /* 0x0000008008067824 */ /* 0x000fe200078e00ff */
[----:B------:R-:W-:Y:S01]  /*0eb0*/  SHF.R.S32.HI R7, RZ, 0x1f, R8 ;  /* 0x0000001fff077819 */ /* 0x000fe20000011408 */
[----:B------:R-:W-:Y:S01]  /*0ec0*/  IMAD.IADD R231, R230, 0x1, -R3 ;  /* 0x00000001e6e77824 */ /* 0x000fe200078e0a03 */
[----:B------:R-:W-:Y:S01]  /*0ed0*/  STL [R1+0x80], R14 ;  /* 0x0000800e01007387 */ /* 0x000fe20000100800 */
[----:B------:R-:W-:Y:S01]  /*0ee0*/  LEA.HI R5, R5, R9, RZ, 0x3 ;  /* 0x0000000905057211 */ /* 0x000fe200078f18ff */
[----:B------:R-:W-:Y:S01]  /*0ef0*/  IMAD.SHL.U32 R4, R9, 0x80, RZ ;  /* 0x0000008009047824 */ /* 0x000fe200078e00ff */
[----:B------:R-:W-:Y:S01]  /*0f00*/  LEA.HI R7, R7, R8, RZ, 0x3 ;  /* 0x0000000807077211 */ /* 0x000fe200078f18ff */
[----:B------:R-:W-:Y:S01]  /*0f10*/  STL [R1+0x84], R15 ;  /* 0x0000840f01007387 */ /* 0x000fe20000100800 */
[----:B------:R-:W-:Y:S01]  /*0f20*/  LOP3.LUT R3, R6, 0x380, RZ, 0xc0, !PT ;  /* 0x0000038006037812 */ /* 0x000fe200078ec0ff */
[----:B0-----:R-:W-:Y:S01]  /*0f30*/  IMAD.U32 R2, RZ, RZ, UR4 ;  /* 0x00000004ff027e24 */ /* 0x001fe2000f8e00ff */
[----:B------:R-:W-:Y:S01]  /*0f40*/  LOP3.LUT R4, R4, 0x380, RZ, 0xc0, !PT ;  /* 0x0000038004047812 */ /* 0x000fe200078ec0ff */
[----:B------:R-:W-:Y:S01]  /*0f50*/  STL [R1+0x54], RZ ;  /* 0x000054ff01007387 */ /* 0x000fe20000100800 */
[----:B------:R-:W-:Y:S01]  /*0f60*/  IMAD.SHL.U32 R5, R5, 0x80, RZ ;  /* 0x0000008005057824 */ /* 0x000fe200078e00ff */
[----:B------:R-:W-:Y:S01]  /*0f70*/  UMOV UR4, URZ ;  /* 0x0000003f00047c82 */ /* 0x000fe20008000000 */
[----:B------:R-:W-:Y:S01]  /*0f80*/  IMAD.SHL.U32 R7, R7, 0x80, RZ ;  /* 0x0000008007077824 */ /* 0x000fe200078e00ff */
[----:B------:R0:W-:Y:S04]  /*0f90*/  STL [R1+0x6c], R2 ;  /* 0x00006c0201007387 */ /* 0x0001e80000100800 */
[----:B------:R1:W-:Y:S01]  /*0fa0*/  STL [R1+0x88], R0 ;  /* 0x0000880001007387 */ /* 0x0003e20000100800 */
[----:B------:R-:W-:-:S02]  /*0fb0*/  LOP3.LUT R4, R7, 0xfffffc00, RZ, 0xc0, !PT ;  /* 0xfffffc0007047812 */ /* 0x000fc400078ec0ff */
[----:B0-----:R-:W-:Y:S02]  /*0fc0*/  SHF.R.S32.HI R2, RZ, 0x1f, R10 ;  /* 0x0000001fff027819 */ /* 0x001fe4000001140a */
[----:B-1----:R-:W-:Y:S01]  /*0fd0*/  SHF.R.S32.HI R0, RZ, 0x1f, R230 ;  /* 0x0000001fff007819 */ /* 0x002fe200000114e6 */
[----:B------:R-:W-:Y:S01]  /*0fe0*/  IMAD.SHL.U32 R0, R10, 0x80, RZ ;  /* 0x000000800a007824 */ /* 0x000fe200078e00ff */
[----:B------:R-:W-:-:S04]  /*0ff0*/  LEA.HI R2, R2, R10, RZ, 0x3 ;  /* 0x0000000a02027211 */ /* 0x000fc800078f18ff */
[----:B------:R-:W-:Y:S01]  /*1000*/  LOP3.LUT R0, R0, 0x380, RZ, 0xc0, !PT ;  /* 0x0000038000007812 */ /* 0x000fe200078ec0ff */
[----:B------:R-:W-:-:S03]  /*1010*/  IMAD.SHL.U32 R2, R2, 0x80, RZ ;  /* 0x0000008002027824 */ /* 0x000fc600078e00ff */
[----:B------:R-:W-:Y:S02]  /*1020*/  SHF.R.U32.HI R3, RZ, 0x3, R0 ;  /* 0x00000003ff037819 */ /* 0x000fe40000011600 */
[----:B------:R-:W-:Y:S02]  /*1030*/  LOP3.LUT R2, R2, 0xfffffc00, RZ, 0xc0, !PT ;  /* 0xfffffc0002027812 */ /* 0x000fe400078ec0ff */
[----:B------:R-:W-:-:S03]  /*1040*/  LOP3.LUT R0, R0, 0x70, R22, 0xf8, !PT ;  /* 0x0000007000007812 */ /* 0x000fc600078ef816 */
[----:B------:R0:W-:Y:S01]  /*1050*/  STL [R1+0x90], R2 ;  /* 0x0000900201007387 */ /* 0x0001e20000100800 */
[----:B------:R-:W-:Y:S01]  /*1060*/  LOP3.LUT R3, R2, R0, R3, 0xf6, !PT ;  /* 0x0000000002037212 */ /* 0x000fe200078ef603 */
[----:B------:R-:W-:Y:S01]  /*1070*/  IMAD.SHL.U32 R0, R11, 0x2, RZ ;  /* 0x000000020b007824 */ /* 0x000fe200078e00ff */
[----:B0-----:R-:W-:-:S05]  /*1080*/  LOP3.LUT R2, R5, 0xfffffc00, RZ, 0xc0, !PT ;  /* 0xfffffc0005027812 */ /* 0x001fca00078ec0ff */
[----:B------:R0:W-:Y:S04]  /*1090*/  STL [R1+0x98], R2 ;  /* 0x0000980201007387 */ /* 0x0001e80000100800 */
[----:B------:R-:W-:Y:S04]  /*10a0*/  STL [R1+0x94], R4 ;  /* 0x0000940401007387 */ /* 0x000fe80000100800 */
[----:B------:R1:W-:Y:S01]  /*10b0*/  STL [R1+0x50], R0 ;  /* 0x0000500001007387 */ /* 0x0003e20000100800 */
[----:B0-----:R-:W-:-:S05]  /*10c0*/  IMAD.IADD R2, R18, 0x1, R3 ;  /* 0x0000000112027824 */ /* 0x001fca00078e0203 */
[----:B------:R0:W-:Y:S01]  /*10d0*/  STL [R1+0xac], R2 ;  /* 0x0000ac0201007387 */ /* 0x0001e20000100800 */
[----:B-1----:R-:W-:-:S05]  /*10e0*/  IMAD.U32 R0, RZ, RZ, UR4 ;  /* 0x00000004ff007e24 */ /* 0x002fca000f8e00ff */
[----:B------:R0:W-:Y:S02]  /*10f0*/  STL [R1+0xa8], R0 ;  /* 0x0000a80001007387 */ /* 0x0001e40000100800 */
.L_x_7531:
[----:B----45:R-:W2:Y:S01]  /*1100*/  LDL R28, [R1+0x84] ;  /* 0x00008400011c7983 */ /* 0x030ea20000100800 */
[----:B------:R-:W-:Y:S05]  /*1110*/  YIELD ;  /* 0x0000000000007946 */ /* 0x000fea0003800000 */
[----:B------:R-:W-:Y:S01]  /*1120*/  ULDC.64 UR4, c[0x0][0xa28] ;  /* 0x00028a0000047ab9 */ /* 0x000fe20000000a00 */
[----:B-1-3--:R-:W2:Y:S01]  /*1130*/  LDC.64 R4, c[0x0][0xa08] ;  /* 0x00028200ff047b82 */ /* 0x00aea20000000a00 */
[----:B------:R-:W-:Y:S01]  /*1140*/  ISETP.NE.U32.AND P1, PT, RZ, UR4, PT ;  /* 0x00000004ff007c0c */ /* 0x000fe2000bf25070 */
[----:B------:R-:W-:Y:S01]  /*1150*/  ULDC.64 UR6, c[0x0][0x208] ;  /* 0x0000820000067ab9 */ /* 0x000fe20000000a00 */
[----:B------:R-:W-:-:S02]  /*1160*/  IMAD.MOV.U32 R10, RZ, RZ, RZ ;  /* 0x000000ffff0a7224 */ /* 0x000fc400078e00ff */
[----:B------:R-:W-:Y:S01]  /*1170*/  ISETP.NE.AND.EX P1, PT, RZ, UR5, PT, P1 ;  /* 0x00000005ff007c0c */ /* 0x000fe2000bf25310 */
[----:B------:R-:W-:Y:S01]  /*1180*/  ULDC.64 UR4, c[0x0][0xa18] ;  /* 0x0002860000047ab9 */ /* 0x000fe20000000a00 */
[----:B------:R-:W-:Y:S01]  /*1190*/  IMAD.MOV.U32 R26, RZ, RZ, RZ ;  /* 0x000000ffff1a7224 */ /* 0x000fe200078e00ff */
[----:B------:R-:W-:-:S04]  /*11a0*/  ISETP.NE.U32.AND P2, PT, RZ, UR4, PT ;  /* 0x00000004ff007c0c */ /* 0x000fc8000bf45070 */
[----:B------:R-:W-:Y:S01]  /*11b0*/  ISETP.NE.AND.EX P2, PT, RZ, UR5, PT, P2 ;  /* 0x00000005ff007c0c */ /* 0x000fe2000bf45320 */
[----:B------:R-:W-:Y:S02]  /*11c0*/  ULDC.64 UR4, c[0x0][0xa08] ;  /* 0x0002820000047ab9 */ /* 0x000fe40000000a00 */
[----:B------:R-:W-:-:S03]  /*11d0*/  ISETP.NE.U32.AND P0, PT, RZ, UR4, PT ;  /* 0x00000004ff007c0c */ /* 0x000fc6000bf05070 */
[----:B0-----:R-:W0:Y:S08]  /*11e0*/  @P1 LDC.64 R2, c[0x0][0xa28] ;  /* 0x00028a00ff021b82 */ /* 0x001e300000000a00 */
[----:B------:R-:W1:Y:S01]  /*11f0*/  @P2 LDC.64 R6, c[0x0][0xa18] ;  /* 0x00028600ff062b82 */ /* 0x000e620000000a00 */
[----:B------:R-:W-:Y:S01]  /*1200*/  ULDC UR4, c[0x0][0x288] ;  /* 0x0000a20000047ab9 */ /* 0x000fe20000000800 */
[----:B------:R-:W-:Y:S01]  /*1210*/  ISETP.NE.AND.EX P0, PT, RZ, UR5, PT, P0 ;  /* 0x00000005ff007c0c */ /* 0x000fe2000bf05300 */
[----:B------:R-:W-:Y:S01]  /*1220*/  IMAD.U32 R0, RZ, RZ, UR4 ;  /* 0x00000004ff007e24 */ /* 0x000fe2000f8e00ff */
[----:B------:R-:W-:Y:S01]  /*1230*/  ULDC.64 UR4, c[0x0][0x418] ;  /* 0x0001060000047ab9 */ /* 0x000fe20000000a00 */
[----:B--2---:R-:W-:-:S04]  /*1240*/  IMAD.WIDE R8, R28, 0x4, R4 ;  /* 0x000000041c087825 */ /* 0x004fc800078e0204 */
[----:B-1----:R-:W-:Y:S01]  /*1250*/  @P2 IMAD.WIDE R4, R28, 0x4, R6 ;  /* 0x000000041c042825 */ /* 0x002fe200078e0206 */
[----:B------:R-:W-:-:S05]  /*1260*/  UISETP.NE.U32.AND UP0, UPT, UR4, URZ, UPT ;  /* 0x0000003f0400728c */ /* 0x000fca000bf05070 */
[----:B------:R-:W5:Y:S01]  /*1270*/  @P0 LDG.E R26, desc[UR6][R8.64] ;  /* 0x00000006081a0981 */ /* 0x000f62000c1e1900 */
[----:B------:R-:W-:Y:S01]  /*1280*/  ULDC UR4, c[0x0][0x424] ;  /* 0x0001090000047ab9 */ /* 0x000fe20000000800 */
[----:B0-----:R-:W-:Y:S02]  /*1290*/  @P1 IMAD.WIDE R2, R28, 0x4, R2 ;  /* 0x000000041c021825 */ /* 0x001fe400078e0202 */
[----:B------:R-:W2:Y:S01]  /*12a0*/  @P2 LDG.E R0, desc[UR6][R4.64] ;  /* 0x0000000604002981 */ /* 0x000ea2000c1e1900 */
[----:B------:R-:W-:-:S03]  /*12b0*/  UISETP.NE.AND.EX UP0, UPT, UR5, URZ, UPT, UP0 ;  /* 0x0000003f0500728c */ /* 0x000fc6000bf05300 */
[----:B------:R-:W-:Y:S01]  /*12c0*/  ULDC UR5, c[0x0][0x2f0] ;  /* 0x0000bc0000057ab9 */ /* 0x000fe20000000800 */
[----:B------:R-:W-:Y:S01]  /*12d0*/  USEL UR4, UR4, 0x1, UP0 ;  /* 0x0000000104047887 */ /* 0x000fe20008000000 */
[----:B------:R0:W5:Y:S03]  /*12e0*/  @P1 LDG.E R10, desc[UR6][R2.64] ;  /* 0x00000006020a1981 */ /* 0x000166000c1e1900 */
[----:B------:R-:W-:-:S03]  /*12f0*/  UIMAD UR4, UR4, UR5, URZ ;  /* 0x00000005040472a4 */ /* 0x000fc6000f8e023f */
[----:B------:R-:W-:-:S03]  /*1300*/  ULDC UR5, c[0x0][0x348] ;  /* 0x0000d20000057ab9 */ /* 0x000fc60000000800 */
[----:B------:R-:W-:Y:S02]  /*1310*/  IMAD.U32 R25, RZ, RZ, UR4 ;  /* 0x00000004ff197e24 */ /* 0x000fe4000f8e00ff */
[----:B0-----:R-:W-:Y:S01]  /*1320*/  IMAD.U32 R2, RZ, RZ, UR5 ;  /* 0x00000005ff027e24 */ /* 0x001fe2000f8e00ff */
[----:B--2---:R0:W-:Y:S01]  /*1330*/  STL [R1+0x10], R0 ;  /* 0x0000100001007387 */ /* 0x0041e20000100800 */
[----:B------:R-:W-:Y:S01]  /*1340*/  IMAD.MOV.U32 R14, RZ, RZ, R0 ;  /* 0x000000ffff0e7224 */ /* 0x000fe200078e0000 */
[----:B------:R-:W-:Y:S06]  /*1350*/  @P2 BRA `(.L_x_7273) ;  /* 0x00000000002c2947 */ /* 0x000fec0003800000 */
[----:B------:R-:W-:Y:S02]  /*1360*/  ULDC.64 UR4, c[0x0][0xa00] ;  /* 0x0002800000047ab9 */ /* 0x000fe40000000a00 */
[----:B------:R-:W-:-:S04]  /*1370*/  ISETP.NE.U32.AND P1, PT, RZ, UR4, PT ;  /* 0x00000004ff007c0c */ /* 0x000fc8000bf25070 */
[----:B------:R-:W-:-:S13]  /*1380*/  ISETP.NE.AND.EX P1, PT, RZ, UR5, PT, P1 ;  /* 0x00000005ff007c0c */ /* 0x000fda000bf25310 */
[----:B------:R-:W-:Y:S05]  /*1390*/  @!P1 BRA `(.L_x_7273) ;  /* 0x00000000001c9947 */ /* 0x000fea0003800000 */
[----:B------:R-:W1:Y:S01]  /*13a0*/  LDC.64 R4, c[0x0][0xa00] ;  /* 0x00028000ff047b82 */ /* 0x000e620000000a00 */
[----:B------:R-:W-:Y:S01]  /*13b0*/  ULDC.64 UR4, c[0x0][0x208] ;  /* 0x0000820000047ab9 */ /* 0x000fe20000000a00 */
[----:B-1----:R-:W-:-:S05]  /*13c0*/  IMAD.WIDE R4, R28, 0x4, R4 ;  /* 0x000000041c047825 */ /* 0x002fca00078e0204 */
[----:B0-----:R-:W2:Y:S04]  /*13d0*/  LDG.E R0, desc[UR4][R4.64] ;  /* 0x0000000404007981 */ /* 0x001ea8000c1e1900 */
[----:B------:R-:W2:Y:S02]  /*13e0*/  LDG.E R3, desc[UR4][R4.64+0x4] ;  /* 0x0000040404037981 */ /* 0x000ea4000c1e1900 */
[----:B--2---:R-:W-:-:S05]  /*13f0*/  IMAD.IADD R14, R3, 0x1, -R0 ;  /* 0x00000001030e7824 */ /* 0x004fca00078e0a00 */
[----:B------:R1:W-:Y:S02]  /*1400*/  STL [R1+0x10], R14 ;  /* 0x0000100e01007387 */ /* 0x0003e40000100800 */
.L_x_7273:
[----:B------:R-:W2:Y:S01]  /*1410*/  LDL.LU R4, [R1+0x80] ;  /* 0x0000800001047983 */ /* 0x000ea20000300800 */
[----:B------:R-:W-:Y:S02]  /*1420*/  ULDC.64 UR4, c[0x0][0xa20] ;  /* 0x0002880000047ab9 */ /* 0x000fe40000000a00 */
[----:B------:R-:W-:Y:S01]  /*1430*/  ISETP.NE.U32.AND P1, PT, RZ, UR4, PT ;  /* 0x00000004ff007c0c */ /* 0x000fe2000bf25070 */
[----:B------:R3:W-:Y:S03]  /*1440*/  STL [R1+0xa0], R28 ;  /* 0x0000a01c01007387 */ /* 0x0007e60000100800 */
[----:B------:R-:W-:Y:S02]  /*1450*/  ISETP.NE.AND.EX P1, PT, RZ, UR5, PT, P1 ;  /* 0x00000005ff007c0c */ /* 0x000fe4000bf25310 */
[C---:B--2---:R-:W-:Y:S02]  /*1460*/  LOP3.LUT R27, R4.reuse, 0xffff, RZ, 0xc0, !PT ;  /* 0x0000ffff041b7812 */ /* 0x044fe400078ec0ff */
[----:B------:R-:W-:-:S02]  /*1470*/  LOP3.LUT R3, R4, 0xff000000, RZ, 0xc0, !PT ;  /* 0xff00000004037812 */ /* 0x000fc400078ec0ff */
[----:B0-----:R-:W-:Y:S01]  /*1480*/  LOP3.LUT R0, R4, 0xff0000, RZ, 0xc0, !PT ;  /* 0x00ff000004007812 */ /* 0x001fe200078ec0ff */
[----:B------:R3:W-:Y:S01]  /*1490*/  STL [R1+0x8c], R27 ;  /* 0x00008c1b01007387 */ /* 0x0007e20000100800 */
[----:B------:R-:W-:-:S04]  /*14a0*/  SHF.R.U32.HI R3, RZ, 0x8, R3 ;  /* 0x00000008ff037819 */ /* 0x000fc80000011603 */
[----:B------:R-:W-:Y:S01]  /*14b0*/  LEA.HI R11, R0, R3, RZ, 0x10 ;  /* 0x00000003000b7211 */ /* 0x000fe200078f80ff */
[----:B------:R-:W-:Y:S06]  /*14c0*/  @!P1 BRA `(.L_x_7274) ;  /* 0x0000000000149947 */ /* 0x000fec0003800000 */
[----:B------:R-:W0:Y:S01]  /*14d0*/  LDC.64 R4, c[0x0][0xa20] ;  /* 0x00028800ff047b82 */ /* 0x000e220000000a00 */
[----:B------:R-:W-:Y:S01]  /*14e0*/  ULDC.64 UR4, c[0x0][0x208] ;  /* 0x0000820000047ab9 */ /* 0x000fe20000000a00 */
[----:B0-----:R-:W-:-:S05]  /*14f0*/  IMAD.WIDE R4, R28, 0x4, R4 ;  /* 0x000000041c047825 */ /* 0x001fca00078e0204 */
[----:B------:R0:W5:Y:S01]  /*1500*/  LDG.E R25, desc[UR4][R4.64] ;  /* 0x0000000404197981 */ /* 0x000162000c1e1900 */
[----:B------:R-:W-:Y:S05]  /*1510*/  BRA `(.L_x_7275) ;  /* 0x0000000000147947 */ /* 0x000fea0003800000 */
.L_x_7274:
[----:B------:R-:W-:Y:S05]  /*1520*/  @!P0 BRA `(.L_x_7275) ;  /* 0x0000000000108947 */ /* 0x000fea0003800000 */
[----:B------:R-:W-:Y:S02]  /*1530*/  ULDC.64 UR4, c[0x0][0x208] ;  /* 0x0000820000047ab9 */ /* 0x000fe40000000a00 */
[----:B------:R-:W2:Y:S04]  /*1540*/  LDG.E R0, desc[UR4][R8.64] ;  /* 0x0000000408007981 */ /* 0x000ea8000c1e1900 */
[----:B------:R-:W2:Y:S02]  /*1550*/  LDG.E R25, desc[UR4][R8.64+0x4] ;  /* 0x0000040408197981 */ /* 0x000ea4000c1e1900 */
[----:B--2---:R-:W-:-:S07]  /*1560*/  IMAD.IADD R25, R25, 0x1, -R0 ;  /* 0x0000000119197824 */ /* 0x004fce00078e0a00 */
.L_x_7275:
[----:B------:R-:W-:Y:S01]  /*1570*/  ULDC.64 UR4, c[0x0][0xa10] ;  /* 0x0002840000047ab9 */ /* 0x000fe20000000a00 */
[----:B------:R-:W-:Y:S01]  /*1580*/  ULDC.64 UR6, c[0x0][0x208] ;  /* 0x0000820000067ab9 */ /* 0x000fe20000000a00 */
[----:B------:R-:W-:Y:S01]  /*1590*/  ISETP.NE.U32.AND P0, PT, RZ, UR4, PT ;  /* 0x00000004ff007c0c */ /* 0x000fe2000bf05070 */
[----:B------:R-:W2:Y:S01]  /*15a0*/  LDL.LU R20, [R1+0x7c] ;  /* 0x00007c0001147983 */ /* 0x000ea20000300800 */
[----:B------:R-:W4:Y:S02]  /*15b0*/  LDC R8, c[0x0][0x448] ;  /* 0x00011200ff087b82 */ /* 0x000f240000000800 */
[----:B------:R-:W-:Y:S01]  /*15c0*/  ISETP.NE.AND.EX P0, PT, RZ, UR5, PT, P0 ;  /* 0x00000005ff007c0c */ /* 0x000fe2000bf05300 */
[----:B------:R-:W-:Y:S02]  /*15d0*/  ULDC.64 UR4, c[0x0][0xa30] ;  /* 0x00028c0000047ab9 */ /* 0x000fe40000000a00 */
[----:B------:R-:W-:Y:S01]  /*15e0*/  ISETP.NE.U32.AND P1, PT, RZ, UR4, PT ;  /* 0x00000004ff007c0c */ /* 0x000fe2000bf25070 */
[----:B-----5:R-:W-:-:S02]  /*15f0*/  IMAD.MOV.U32 R121, RZ, RZ, R25 ;  /* 0x000000ffff797224 */ /* 0x020fc400078e0019 */
[----:B------:R-:W1:Y:S01]  /*1600*/  LDC.64 R12, c[0x0][0x9e0] ;  /* 0x00027800ff0c7b82 */ /* 0x000e620000000a00 */
[----:B------:R-:W-:-:S07]  /*1610*/  ISETP.NE.AND.EX P1, PT, RZ, UR5, PT, P1 ;  /* 0x00000005ff007c0c */ /* 0x000fce000bf25310 */
[----:B0-----:R-:W0:Y:S08]  /*1620*/  @P0 LDC.64 R4, c[0x0][0xa10] ;  /* 0x00028400ff040b82 */ /* 0x001e300000000a00 */
[----:B------:R-:W3:Y:S01]  /*1630*/  @P1 LDC.64 R6, c[0x0][0xa30] ;  /* 0x00028c00ff061b82 */ /* 0x000ee20000000a00 */
[----:B0-----:R-:W-:-:S05]  /*1640*/  @P0 IMAD.WIDE R4, R28, 0x4, R4 ;  /* 0x000000041c040825 */ /* 0x001fca00078e0204 */
[----:B------:R-:W2:Y:S04]  /*1650*/  @P0 LDG.E R0, desc[UR6][R4.64] ;  /* 0x0000000604000981 */ /* 0x000ea8000c1e1900 */
[----:B------:R0:W2:Y:S01]  /*1660*/  @P0 LDG.E R3, desc[UR6][R4.64+0x4] ;  /* 0x0000040604030981 */ /* 0x0000a2000c1e1900 */
[----:B---3--:R-:W-:-:S05]  /*1670*/  @P1 IMAD.WIDE R6, R28, 0x4, R6 ;  /* 0x000000041c061825 */ /* 0x008fca00078e0206 */
[----:B------:R3:W5:Y:S01]  /*1680*/  @P1 LDG.E R121, desc[UR6][R6.64] ;  /* 0x0000000606791981 */ /* 0x000762000c1e1900 */
[----:B----4-:R-:W-:Y:S01]  /*1690*/  ISETP.NE.AND P1, PT, R8, 0x1, PT ;  /* 0x000000010800780c */ /* 0x010fe20003f25270 */
[----:B------:R-:W-:Y:S01]  /*16a0*/  IMAD.IADD R15, R25, 0x1, -R10 ;  /* 0x00000001190f7824 */ /* 0x000fe200078e0a0a */
[----:B-1----:R-:W-:Y:S01]  /*16b0*/  ISETP.GE.AND P2, PT, R13, 0x1, PT ;  /* 0x000000010d00780c */ /* 0x002fe20003f46270 */
[----:B0-----:R-:W-:-:S10]  /*16c0*/  IMAD.MOV.U32 R4, RZ, RZ, RZ ;  /* 0x000000ffff047224 */ /* 0x001fd400078e00ff */
[----:B------:R-:W0:Y:S08]  /*16d0*/  @P1 LDC R9, c[0x0][0x44c] ;  /* 0x00011300ff091b82 */ /* 0x000e300000000800 */
[----:B------:R-:W1:Y:S01]  /*16e0*/  @P1 LDC R8, c[0x0][0x450] ;  /* 0x00011400ff081b82 */ /* 0x000e620000000800 */
[----:B--2---:R-:W-:-:S05]  /*16f0*/  IMAD.SHL.U32 R20, R20, 0x80, RZ ;  /* 0x0000008014147824 */ /* 0x004fca00078e00ff */
[----:B------:R3:W-:Y:S01]  /*1700*/  STL [R1+0x64], R20 ;  /* 0x0000641401007387 */ /* 0x0007e20000100800 */
[----:B------:R-:W-:Y:S02]  /*1710*/  @P0 IMAD.IADD R2, R3, 0x1, -R0 ;  /* 0x0000000103020824 */ /* 0x000fe400078e0a00 */
[----:B------:R-:W-:Y:S02]  /*1720*/  VIADD R0, R20, 0x7f ;  /* 0x0000007f14007836 */ /* 0x000fe40000000000 */
[----:B------:R-:W-:Y:S02]  /*1730*/  IMAD.IADD R10, R15, 0x1, R2 ;  /* 0x000000010f0a7824 */ /* 0x000fe400078e0202 */
[----:B0-----:R-:W-:-:S03]  /*1740*/  @P1 IMAD.HI.U32 R3, R0, R9, RZ ;  /* 0x0000000900031227 */ /* 0x001fc600078e00ff */
[----:B------:R3:W-:Y:S01]  /*1750*/  STL [R1+0x14], R10 ;  /* 0x0000140a01007387 */ /* 0x0007e20000100800 */
[C---:B------:R-:W-:Y:S01]  /*1760*/  VIADD R5, R10.reuse, 0xdf ;  /* 0x000000df0a057836 */ /* 0x040fe20000000000 */
[----:B-1----:R-:W-:Y:S02]  /*1770*/  @P1 SHF.R.U32.HI R0, RZ, R8, R3 ;  /* 0x00000008ff001219 */ /* 0x002fe40000011603 */
[----:B------:R-:W-:Y:S01]  /*1780*/  IADD3 R138, R10, 0x1, -R14 ;  /* 0x000000010a8a7810 */ /* 0x000fe20007ffe80e */
[----:B------:R-:W-:-:S04]  /*1790*/  IMAD.HI R4, R5, -0x6db6db6d, R4 ;  /* 0x9249249305047827 */ /* 0x000fc800078e0204 */
[----:B------:R-:W-:Y:S01]  /*17a0*/  IMAD.IADD R3, R138, 0x1, R0 ;  /* 0x000000018a037824 */ /* 0x000fe200078e0200 */
[----:B------:R-:W-:-:S04]  /*17b0*/  SHF.R.U32.HI R139, RZ, 0x1f, R4 ;  /* 0x0000001fff8b7819 */ /* 0x000fc80000011604 */
[----:B------:R-:W-:Y:S01]  /*17c0*/  LEA.HI.SX32 R139, R4, R139, 0x19 ;  /* 0x0000008b048b7211 */ /* 0x000fe200078fcaff */
[----:B------:R-:W-:Y:S01]  /*17d0*/  IMAD.IADD R4, R3, 0x1, R12 ;  /* 0x0000000103047824 */ /* 0x000fe200078e020c */
[----:B---3--:R-:W-:Y:S06]  /*17e0*/  @!P2 BRA `(.L_x_7276) ;  /* 0x000000000048a947 */ /* 0x008fec0003800000 */
        /* <DEDUP_REMOVED lines=11> */
.L_x_7278:
[----:B------:R-:W-:-:S13]  /*18a0*/  ISETP.NE.AND P0, PT, R13, 0x1, PT ;  /* 0x000000010d00780c */ /* 0x000fda0003f05270 */
[----:B------:R-:W0:Y:S02]  /*18b0*/  @P0 LDC.64 R6, c[0x0][0x9e8] ;  /* 0x00027a00ff060b82 */ /* 0x000e240000000a00 */
[----:B0-----:R-:W-:-:S05]  /*18c0*/  @P0 IMAD.HI.U32 R6, R0, R6, RZ ;  /* 0x0000000600060227 */ /* 0x001fca00078e00ff */
[----:B------:R-:W-:-:S07]  /*18d0*/  @P0 SHF.R.U32.HI R0, RZ, R7, R6 ;  /* 0x00000007ff000219 */ /* 0x000fce0000011606 */
.L_x_7279:
[----:B------:R-:W-:Y:S05]  /*18e0*/  BSYNC B0 ;  /* 0x0000000000007941 */ /* 0x000fea0003800000 */
.L_x_7277:
[----:B------:R-:W-:-:S05]  /*18f0*/  IMAD R3, R0, R13, R13 ;  /* 0x0000000d00037224 */ /* 0x000fca00078e020d */
[----:B------:R-:W-:-:S07]  /*1900*/  VIMNMX R4, R4, R3, PT ;  /* 0x0000000304047248 */ /* 0x000fce0003fe0100 */
.L_x_7276:
[----:B------:R-:W0:Y:S01]  /*1910*/  @P1 LDC R3, c[0x0][0x44c] ;  /* 0x00011300ff031b82 */ /* 0x000e220000000800 */
[----:B------:R-:W-:Y:S01]  /*1920*/  VIADD R5, R4, 0xdf ;  /* 0x000000df04057836 */ /* 0x000fe20000000000 */
[----:B------:R-:W-:Y:S01]  /*1930*/  ULDC UR4, c[0x0][0x9dc] ;  /* 0x0002770000047ab9 */ /* 0x000fe20000000800 */
[----:B------:R-:W-:Y:S02]  /*1940*/  IMAD.MOV.U32 R4, RZ, RZ, RZ ;  /* 0x000000ffff047224 */ /* 0x000fe400078e00ff */
[----:B------:R-:W-:Y:S02]  /*1950*/  IMAD.MOV.U32 R0, RZ, RZ, R20 ;  /* 0x000000ffff007224 */ /* 0x000fe400078e0014 */
[----:B------:R-:W-:Y:S01]  /*1960*/  IMAD.HI R4, R5, -0x6db6db6d, R4 ;  /* 0x9249249305047827 */ /* 0x000fe200078e0204 */
[----:B------:R-:W1:Y:S03]  /*1970*/  @P1 LDC R6, c[0x0][0x450] ;  /* 0x00011400ff061b82 */ /* 0x000e660000000800 */
[----:B------:R-:W-:-:S02]  /*1980*/  IMAD.IADD R137, R10, 0x1, -R14 ;  /* 0x000000010a897824 */ /* 0x000fc400078e0a0e */
[----:B0-----:R-:W-:-:S05]  /*1990*/  @P1 IMAD.HI.U32 R3, R20, R3, RZ ;  /* 0x0000000314031227 */ /* 0x001fca00078e00ff */
[----:B-1----:R-:W-:Y:S02]  /*19a0*/  @P1 SHF.R.U32.HI R0, RZ, R6, R3 ;  /* 0x00000006ff001219 */ /* 0x002fe40000011603 */
[----:B------:R-:W-:-:S03]  /*19b0*/  SHF.R.U32.HI R3, RZ, 0x1f, R4 ;  /* 0x0000001fff037819 */ /* 0x000fc60000011604 */
[----:B------:R-:W-:Y:S01]  /*19c0*/  IMAD.IADD R0, R137, 0x1, R0 ;  /* 0x0000000189007824 */ /* 0x000fe200078e0200 */
[----:B------:R-:W-:-:S03]  /*19d0*/  LEA.HI.SX32 R4, R4, R3, 0x19 ;  /* 0x0000000304047211 */ /* 0x000fc600078fcaff */
[----:B------:R-:W-:Y:S01]  /*19e0*/  VIADD R5, R0, -UR4 ;  /* 0x8000000400057c36 */ /* 0x000fe20008000000 */
[----:B------:R-:W-:Y:S01]  /*19f0*/  VIMNMX R8, R139, R4, PT ;  /* 0x000000048b087248 */ /* 0x000fe20003fe0100 */
        /* <DEDUP_REMOVED lines=11> */
.L_x_7282:
[----:B------:R-:W-:-:S13]  /*1ab0*/  ISETP.NE.AND P0, PT, R13, 0x1, PT ;  /* 0x000000010d00780c */ /* 0x000fda0003f05270 */
[----:B------:R-:W0:Y:S02]  /*1ac0*/  @P0 LDC.64 R6, c[0x0][0x9e8] ;  /* 0x00027a00ff060b82 */ /* 0x000e240000000a00 */
[----:B0-----:R-:W-:-:S05]  /*1ad0*/  @P0 IMAD.HI.U32 R4, R0, R6, RZ ;  /* 0x0000000600040227 */ /* 0x001fca00078e00ff */
[----:B------:R-:W-:-:S07]  /*1ae0*/  @P0 SHF.R.U32.HI R0, RZ, R7, R4 ;  /* 0x00000007ff000219 */ /* 0x000fce0000011604 */
.L_x_7283:
[----:B------:R-:W-:Y:S05]  /*1af0*/  BSYNC B0 ;  /* 0x0000000000007941 */ /* 0x000fea0003800000 */
.L_x_7281:
[----:B------:R-:W-:-:S05]  /*1b00*/  IMAD R0, R0, R13, RZ ;  /* 0x0000000d00007224 */ /* 0x000fca00078e02ff */
[----:B------:R-:W-:-:S07]  /*1b10*/  VIMNMX R5, R5, R0, !PT ;  /* 0x0000000005057248 */ /* 0x000fce0007fe0100 */
.L_x_7280:
[----:B------:R-:W-:Y:S01]  /*1b20*/  IMAD.MOV.U32 R4, RZ, RZ, RZ ;  /* 0x000000ffff047224 */ /* 0x000fe200078e00ff */
[----:B------:R-:W-:Y:S01]  /*1b30*/  LOP3.LUT R13, R11, 0xff, RZ, 0xc0, !PT ;  /* 0x000000ff0b0d7812 */ /* 0x000fe200078ec0ff */
[----:B------:R-:W-:Y:S01]  /*1b40*/  BSSY B0, `(.L_x_7284) ;  /* 0x000002a000007945 */ /* 0x000fe20003800000 */
[----:B------:R-:W-:Y:S01]  /*1b50*/  SHF.R.U32.HI R3, RZ, 0x10, R11 ;  /* 0x00000010ff037819 */ /* 0x000fe2000001160b */
[----:B------:R-:W-:Y:S02]  /*1b60*/  IMAD.HI R5, R5, -0x6db6db6d, R4 ;  /* 0x9249249305057827 */ /* 0x000fe400078e0204 */
[----:B------:R0:W-:Y:S03]  /*1b70*/  STL [R1+0xa4], R13 ;  /* 0x0000a40d01007387 */ /* 0x0001e60000100800 */
[----:B------:R-:W-:Y:S01]  /*1b80*/  SHF.R.U32.HI R0, RZ, 0x1f, R5 ;  /* 0x0000001fff007819 */ /* 0x000fe20000011605 */
[----:B------:R0:W-:Y:S03]  /*1b90*/  STL [R1+0x9c], R3 ;  /* 0x00009c0301007387 */ /* 0x0001e60000100800 */
[----:B------:R-:W-:-:S04]  /*1ba0*/  LEA.HI.SX32 R0, R5, R0, 0x19 ;  /* 0x0000000005007211 */ /* 0x000fc800078fcaff */
[----:B------:R-:W-:Y:S01]  /*1bb0*/  VIMNMX R9, RZ, R0, !PT ;  /* 0x00000000ff097248 */ /* 0x000fe20007fe0100 */
[----:B------:R-:W-:-:S03]  /*1bc0*/  IMAD.MOV.U32 R0, RZ, RZ, RZ ;  /* 0x000000ffff007224 */ /* 0x000fc600078e00ff */
[----:B------:R-:W-:-:S13]  /*1bd0*/  ISETP.GT.AND P0, PT, R8, R9, PT ;  /* 0x000000090800720c */ /* 0x000fda0003f04270 */
        /* <DEDUP_REMOVED lines=32> */
.L_x_7285:
[----:B------:R-:W-:Y:S05]  /*1de0*/  BSYNC B0 ;  /* 0x0000000000007941 */ /* 0x000fea0003800000 */
.L_x_7284:
        /* <DEDUP_REMOVED lines=9> */
[----:B------:R-:W-:-:S06]  /*1e80*/  IMAD.MOV.U32 R24, RZ, RZ, R107 ;  /* 0x000000ffff187224 */ /* 0x000fcc00078e006b */
[----:B------:R-:W-:Y:S02]  /*1e90*/  @P0 VIADD R5, R4, 0xdf ;  /* 0x000000df04050836 */ /* 0x000fe40000000000 */
        /* <DEDUP_REMOVED lines=27> */
.L_x_7288:
[----:B------:R-:W-:Y:S05]  /*2050*/  BSYNC B6 ;  /* 0x0000000000067941 */ /* 0x000fea0003800000 */
.L_x_7287:
        /* <DEDUP_REMOVED lines=20> */
.L_x_7290:
[----:B------:R-:W-:Y:S05]  /*21a0*/  BSYNC B6 ;  /* 0x0000000000067941 */ /* 0x000fea0003800000 */
.L_x_7289:
[----:B------:R-:W-:Y:S01]  /*21b0*/  ULDC.64 UR4, c[0x0][0x9f8] ;  /* 0x00027e0000047ab9 */ /* 0x000fe20000000a00 */
[----:B------:R-:W-:Y:S01]  /*21c0*/  IMAD.MOV.U32 R0, RZ, RZ, R28 ;  /* 0x000000ffff007224 */ /* 0x000fe200078e001c */
[----:B------:R-:W-:Y:S01]  /*21d0*/  ISETP.NE.U32.AND P0, PT, RZ, UR4, PT ;  /* 0x00000004ff007c0c */ /* 0x000fe2000bf05070 */
[----:B------:R-:W-:Y:S01]  /*21e0*/  ULDC.64 UR6, c[0x0][0x208] ;  /* 0x0000820000067ab9 */ /* 0x000fe20000000a00 */
[----:B------:R-:W2:Y:S01]  /*21f0*/  LDL R49, [R1+0x88] ;  /* 0x0000880001317983 */ /* 0x000ea20000100800 */
[----:B------:R-:W0:Y:S01]  /*2200*/  LDC.64 R36, c[0x0][0x300] ;  /* 0x0000c000ff247b82 */ /* 0x000e220000000a00 */
[----:B------:R-:W-:Y:S01]  /*2210*/  ISETP.NE.AND.EX P0, PT, RZ, UR5, PT, P0 ;  /* 0x00000005ff007c0c */ /* 0x000fe2000bf05300 */
[----:B------:R-:W-:Y:S01]  /*2220*/  IMAD.IADD R95, R26, 0x1, R25 ;  /* 0x000000011a5f7824 */ /* 0x000fe200078e0219 */
[----:B------:R-:W3:Y:S01]  /*2230*/  LDL R48, [R1+0x90] ;  /* 0x0000900001307983 */ /* 0x000ee20000100800 */
[----:B------:R-:W-:-:S03]  /*2240*/  ULDC.64 UR4, c[0x0][0xa08] ;  /* 0x0002820000047ab9 */ /* 0x000fc60000000a00 */
[----:B------:R-:W4:Y:S01]  /*2250*/  LDL R47, [R1+0x98] ;  /* 0x00009800012f7983 */ /* 0x000f220000100800 */
[----:B------:R-:W1:Y:S03]  /*2260*/  LDC.64 R86, c[0x0][0x3f8] ;  /* 0x0000fe00ff567b82 */ /* 0x000e660000000a00 */
[----:B------:R-:W4:Y:S05]  /*2270*/  LDL R46, [R1+0x94] ;  /* 0x00009400012e7983 */ /* 0x000f2a0000100800 */
[----:B------:R-:W0:Y:S01]  /*2280*/  @P0 LDC.64 R4, c[0x0][0x9f8] ;  /* 0x00027e00ff040b82 */ /* 0x000e220000000a00 */
[----:B------:R-:W1:Y:S07]  /*2290*/  S2R R20, SR_TID.X ;  /* 0x0000000000147919 */ /* 0x000e6e0000002100 */
[----:B------:R-:W1:Y:S08]  /*22a0*/  LDC.64 R30, c[0x0][0x408] ;  /* 0x00010200ff1e7b82 */ /* 0x000e700000000a00 */
[----:B------:R-:W1:Y:S01]  /*22b0*/  LDC R15, c[0x0][0x3f4] ;  /* 0x0000fd00ff0f7b82 */ /* 0x000e620000000800 */
[----:B0-----:R-:W-:-:S05]  /*22c0*/  @P0 IMAD.WIDE R4, R28, 0x4, R4 ;  /* 0x000000041c040825 */ /* 0x001fca00078e0204 */
[----:B------:R0:W2:Y:S01]  /*22d0*/  @P0 LDG.E R0, desc[UR6][R4.64] ;  /* 0x0000000604000981 */ /* 0x0000a2000c1e1900 */
[----:B------:R-:W-:Y:S01]  /*22e0*/  SHF.R.S32.HI R21, RZ, 0x1f, R95 ;  /* 0x0000001fff157819 */ /* 0x000fe2000001145f */
[-C--:B------:R-:W-:Y:S01]  /*22f0*/  IMAD.WIDE.U32 R6, R95, R36.reuse, RZ ;  /* 0x000000245f067225 */ /* 0x080fe200078e00ff */
[----:B------:R-:W-:Y:S01]  /*2300*/  ISETP.NE.U32.AND P0, PT, RZ, UR4, PT ;  /* 0x00000004ff007c0c */ /* 0x000fe2000bf05070 */
[----:B------:R-:W-:Y:S01]  /*2310*/  ULDC.64 UR6, c[0x0][0x310] ;  /* 0x0000c40000067ab9 */ /* 0x000fe20000000a00 */
[----:B-1----:R-:W-:Y:S01]  /*2320*/  SHF.R.U32.HI R28, RZ, 0x7, R20 ;  /* 0x00000007ff1c7819 */ /* 0x002fe20000011614 */
[----:B------:R-:W-:Y:S01]  /*2330*/  IMAD R8, R21, R36, RZ ;  /* 0x0000002415087224 */ /* 0x000fe200078e02ff */
[----:B------:R-:W-:Y:S01]  /*2340*/  ISETP.NE.AND.EX P0, PT, RZ, UR5, PT, P0 ;  /* 0x00000005ff007c0c */ /* 0x000fe2000bf05300 */
[----:B------:R-:W-:Y:S01]  /*2350*/  ULDC.64 UR4, c[0x0][0x308] ;  /* 0x0000c20000047ab9 */ /* 0x000fe20000000a00 */
[----:B------:R-:W-:Y:S01]  /*2360*/  ISETP.NE.AND P6, PT, R28, 0x1, PT ;  /* 0x000000011c00780c */ /* 0x000fe20003fc5270 */
[----:B------:R-:W-:Y:S01]  /*2370*/  IMAD R3, R95, R37, R8 ;  /* 0x000000255f037224 */ /* 0x000fe200078e0208 */
[----:B------:R-:W-:Y:S01]  /*2380*/  SHF.R.S32.HI R20, RZ, 0x1f, R230 ;  /* 0x0000001fff147819 */ /* 0x000fe200000114e6 */
[----:B------:R-:W-:Y:S01]  /*2390*/  IMAD.WIDE.U32 R8, R230, R86, R22 ;  /* 0x00000056e6087225 */ /* 0x000fe200078e0016 */
[----:B------:R-:W-:-:S02]  /*23a0*/  SHF.R.S32.HI R229, RZ, 0x1f, R228 ;  /* 0x0000001fffe57819 */ /* 0x000fc400000114e4 */
[----:B------:R-:W-:Y:S01]  /*23b0*/  ISETP.GE.AND P1, PT, R22, R15, PT ;  /* 0x0000000f1600720c */ /* 0x000fe20003f26270 */
[----:B------:R-:W-:Y:S02]  /*23c0*/  IMAD.IADD R7, R7, 0x1, R3 ;  /* 0x0000000107077824 */ /* 0x000fe400078e0203 */
[----:B------:R-:W-:Y:S01]  /*23d0*/  VIADD R14, R230, 0x80 ;  /* 0x00000080e60e7836 */ /* 0x000fe20000000000 */
[----:B------:R-:W-:Y:S01]  /*23e0*/  SHF.L.U64.HI R99, R36, 0x6, R37 ;  /* 0x0000000624637819 */ /* 0x000fe20000010225 */
[----:B0-----:R-:W-:-:S04]  /*23f0*/  IMAD.WIDE.U32 R4, R27, UR4, R6 ;  /* 0x000000041b047c25 */ /* 0x001fc8000f8e0006 */
[C---:B------:R-:W-:Y:S01]  /*2400*/  VIADD R33, R230.reuse, 0xc0 ;  /* 0x000000c0e6217836 */ /* 0x040fe20000000000 */
[----:B------:R-:W-:Y:S01]  /*2410*/  SHF.R.S32.HI R123, RZ, 0x1f, R14 ;  /* 0x0000001fff7b7819 */ /* 0x000fe2000001140e */
[----:B------:R-:W-:Y:S02]  /*2420*/  IMAD R5, R27, UR5, R5 ;  /* 0x000000051b057c24 */ /* 0x000fe4000f8e0205 */
[C---:B------:R-:W-:Y:S02]  /*2430*/  VIADD R44, R230.reuse, 0x80 ;  /* 0x00000080e62c7836 */ /* 0x040fe40000000000 */
[C---:B------:R-:W-:Y:S02]  /*2440*/  VIADD R50, R230.reuse, 0x40 ;  /* 0x00000040e6327836 */ /* 0x040fe40000000000 */
[----:B------:R-:W-:Y:S01]  /*2450*/  VIADD R13, R230, 0xc0 ;  /* 0x000000c0e60d7836 */ /* 0x000fe20000000000 */
[----:B------:R-:W-:Y:S01]  /*2460*/  SHF.L.U64.HI R108, R36, 0x7, R37 ;  /* 0x00000007246c7819 */ /* 0x000fe20000010225 */
[----:B------:R-:W-:Y:S01]  /*2470*/  IMAD.WIDE.U32 R10, R230, R30, R22 ;  /* 0x0000001ee60a7225 */ /* 0x000fe200078e0016 */
[----:B------:R-:W-:-:S03]  /*2480*/  SHF.L.U64.HI R12, R86, 0x6, R87 ;  /* 0x00000006560c7819 */ /* 0x000fc60000010257 */
[----:B------:R-:W-:Y:S02]  /*2490*/  IMAD.MOV.U32 R84, RZ, RZ, R8 ;  /* 0x000000ffff547224 */ /* 0x000fe400078e0008 */
[----:B------:R-:W-:Y:S02]  /*24a0*/  VIADD R25, R230, 0x40 ;  /* 0x00000040e6197836 */ /* 0x000fe40000000000 */
[----:B------:R-:W-:Y:S02]  /*24b0*/  IMAD.SHL.U32 R98, R36, 0x40, RZ ;  /* 0x0000004024627824 */ /* 0x000fe400078e00ff */
[----:B------:R-:W-:Y:S01]  /*24c0*/  IMAD.MOV.U32 R90, RZ, RZ, R10 ;  /* 0x000000ffff5a7224 */ /* 0x000fe200078e000a */
[----:B------:R-:W-:Y:S01]  /*24d0*/  SHF.R.S32.HI R128, RZ, 0x1f, R25 ;  /* 0x0000001fff807819 */ /* 0x000fe20000011419 */
[-C--:B------:R-:W-:Y:S02]  /*24e0*/  IMAD R14, R20, R36.reuse, RZ ;  /* 0x00000024140e7224 */ /* 0x080fe400078e02ff */
[----:B------:R-:W-:-:S04]  /*24f0*/  IMAD.WIDE.U32 R132, R230, R36, R98 ;  /* 0x00000024e6847225 */ /* 0x000fc800078e0062 */
[----:B------:R-:W-:Y:S02]  /*2500*/  IMAD.SHL.U32 R33, R33, 0x80, RZ ;  /* 0x0000008021217824 */ /* 0x000fe400078e00ff */
[----:B------:R-:W-:-:S03]  /*2510*/  IMAD.WIDE.U32 R92, R30, 0xe0, RZ ;  /* 0x000000e01e5c7825 */ /* 0x000fc600078e00ff */
[----:B------:R-:W-:Y:S01]  /*2520*/  LOP3.LUT R33, R33, 0x380, RZ, 0xc0, !PT ;  /* 0x0000038021217812 */ /* 0x000fe200078ec0ff */
[----:B------:R-:W-:Y:S02]  /*2530*/  IMAD R25, R230, R37, R14 ;  /* 0x00000025e6197224 */ /* 0x000fe400078e020e */
[----:B------:R-:W-:Y:S01]  /*2540*/  IMAD.SHL.U32 R44, R44, 0x80, RZ ;  /* 0x000000802c2c7824 */ /* 0x000fe200078e00ff */
[----:B------:R-:W-:Y:S01]  /*2550*/  SHF.R.U32.HI R140, RZ, 0x3, R33 ;  /* 0x00000003ff8c7819 */ /* 0x000fe20000011621 */
[----:B------:R-:W-:Y:S02]  /*2560*/  IMAD.IADD R14, R25, 0x1, R133 ;  /* 0x00000001190e7824 */ /* 0x000fe400078e0285 */
[----:B------:R-:W-:Y:S01]  /*2570*/  IMAD.SHL.U32 R120, R15, 0x2, RZ ;  /* 0x000000020f787824 */ /* 0x000fe200078e00ff */
[----:B------:R-:W-:Y:S01]  /*2580*/  LOP3.LUT R44, R44, 0x380, RZ, 0xc0, !PT ;  /* 0x000003802c2c7812 */ /* 0x000fe200078ec0ff */
[----:B------:R-:W-:Y:S02]  /*2590*/  IMAD.SHL.U32 R50, R50, 0x80, RZ ;  /* 0x0000008032327824 */ /* 0x000fe400078e00ff */
[----:B------:R-:W-:Y:S01]  /*25a0*/  IMAD.WIDE.U32 R96, R230, R36, R22 ;  /* 0x00000024e6607225 */ /* 0x000fe200078e0016 */
[----:B------:R-:W-:-:S02]  /*25b0*/  SHF.R.U32.HI R141, RZ, 0x3, R44 ;  /* 0x00000003ff8d7819 */ /* 0x000fc4000001162c */
[----:B------:R-:W-:Y:S01]  /*25c0*/  LOP3.LUT R50, R50, 0x380, RZ, 0xc0, !PT ;  /* 0x0000038032327812 */ /* 0x000fe200078ec0ff */
[----:B------:R-:W-:Y:S01]  /*25d0*/  VIADD R136, R28, 0x8 ;  /* 0x000000081c887836 */ /* 0x000fe20000000000 */
[----:B------:R-:W-:Y:S01]  /*25e0*/  SHF.R.S32.HI R122, RZ, 0x1f, R13 ;  /* 0x0000001fff7a7819 */ /* 0x000fe2000001140d */
[----:B------:R-:W-:Y:S01]  /*25f0*/  IMAD R115, R87, 0xe0, RZ ;  /* 0x000000e057737824 */ /* 0x000fe200078e02ff */
[----:B------:R-:W-:Y:S01]  /*2600*/  SHF.R.U32.HI R50, RZ, 0x3, R50 ;  /* 0x00000003ff327819 */ /* 0x000fe20000011632 */
[----:B------:R-:W-:Y:S02]  /*2610*/  IMAD R13, R37, 0xe0, RZ ;  /* 0x000000e0250d7824 */ /* 0x000fe400078e02ff */
[----:B------:R-:W-:Y:S02]  /*2620*/  IMAD.SHL.U32 R10, R86, 0x40, RZ ;  /* 0x00000040560a7824 */ /* 0x000fe400078e00ff */
[----:B------:R-:W-:-:S04]  /*2630*/  IMAD.WIDE.U32 R130, R36, 0xe0, RZ ;  /* 0x000000e024827825 */ /* 0x000fc800078e00ff */
[----:B------:R-:W-:Y:S01]  /*2640*/  IMAD.IADD R13, R131, 0x1, R13 ;  /* 0x00000001830d7824 */ /* 0x000fe200078e020d */
[----:B--2---:R-:W-:Y:S02]  /*2650*/  SHF.R.S32.HI R3, RZ, 0x1f, R0 ;  /* 0x0000001fff037819 */ /* 0x004fe40000011400 */
[----:B------:R-:W-:Y:S02]  /*2660*/  SEL R7, R0, RZ, !P0 ;  /* 0x000000ff00077207 */ /* 0x000fe40004000000 */
[----:B------:R-:W-:-:S03]  /*2670*/  SEL R3, R3, RZ, !P0 ;  /* 0x000000ff03037207 */ /* 0x000fc60004000000 */
[----:B------:R-:W-:-:S04]  /*2680*/  IMAD.WIDE.U32 R38, R7, UR6, R4 ;  /* 0x0000000607267c25 */ /* 0x000fc8000f8e0004 */
[----:B------:R-:W-:-:S04]  /*2690*/  IMAD R0, R3, UR6, RZ ;  /* 0x0000000603007c24 */ /* 0x000fc8000f8e02ff */
[----:B------:R-:W-:Y:S01]  /*26a0*/  IMAD R35, R7, UR7, R0 ;  /* 0x0000000707237c24 */ /* 0x000fe2000f8e0200 */
[----:B------:R-:W-:Y:S05]  /*26b0*/  @!P6 WARPSYNC.ALL ;  /* 0x000000000000e948 */ /* 0x000fea0003800000 */
[----:B------:R-:W-:Y:S01]  /*26c0*/  ULDC.64 UR4, c[0x0][0x330] ;  /* 0x0000cc0000047ab9 */ /* 0x000fe20000000a00 */
[----:B------:R-:W-:Y:S02]  /*26d0*/  IMAD R0, R20, R86, RZ ;  /* 0x0000005614007224 */ /* 0x000fe400078e02ff */
[----:B------:R-:W-:-:S04]  /*26e0*/  IMAD.WIDE.U32 R4, R27, UR4, R22 ;  /* 0x000000041b047c25 */ /* 0x000fc8000f8e0016 */
[----:B------:R-:W-:Y:S01]  /*26f0*/  IMAD R41, R27, UR5, R5 ;  /* 0x000000051b297c24 */ /* 0x000fe2000f8e0205 */
[----:B------:R-:W-:Y:S01]  /*2700*/  ULDC.64 UR4, c[0x0][0x338] ;  /* 0x0000ce0000047ab9 */ /* 0x000fe20000000a00 */
[----:B------:R-:W-:Y:S02]  /*2710*/  IMAD.MOV.U32 R40, RZ, RZ, R4 ;  /* 0x000000ffff287224 */ /* 0x000fe400078e0004 */
[----:B------:R-:W-:Y:S02]  /*2720*/  IMAD R3, R3, UR4, RZ ;  /* 0x0000000403037c24 */ /* 0x000fe4000f8e02ff */
[----:B------:R-:W-:Y:S02]  /*2730*/  IMAD R85, R230, R87, R0 ;  /* 0x00000057e6557224 */ /* 0x000fe400078e0200 */
[-C--:B------:R-:W-:Y:S02]  /*2740*/  IMAD R0, R20, R30.reuse, RZ ;  /* 0x0000001e14007224 */ /* 0x080fe400078e02ff */
[----:B------:R-:W-:Y:S01]  /*2750*/  IMAD R45, R7, UR5, R3 ;  /* 0x00000005072d7c24 */ /* 0x000fe2000f8e0203 */
[----:B------:R-:W-:Y:S01]  /*2760*/  SEL R3, R15, RZ, P1 ;  /* 0x000000ff0f037207 */ /* 0x000fe20000800000 */
[----:B------:R-:W-:Y:S01]  /*2770*/  IMAD.WIDE.U32 R40, R7, UR4, R40 ;  /* 0x0000000407287c25 */ /* 0x000fe2000f8e0028 */
[----:B------:R-:W-:Y:S03]  /*2780*/  @!P6 BAR.SYNC.DEFER_BLOCKING 0x9, 0x100 ;  /* 0x024400000000eb1d */ /* 0x000fe60000010000 */
[C---:B------:R-:W-:Y:S01]  /*2790*/  IMAD.WIDE.U32 R6, R230.reuse, R30, R228 ;  /* 0x0000001ee6067225 */ /* 0x040fe200078e00e4 */
[----:B------:R-:W-:-:S02]  /*27a0*/  IADD3 R94, P0, R230, R95, RZ ;  /* 0x0000005fe65e7210 */ /* 0x000fc40007f1e0ff */
[----:B------:R-:W-:Y:S01]  /*27b0*/  ULDC UR4, c[0x0][0x2f4] ;  /* 0x0000bd0000047ab9 */ /* 0x000fe20000000800 */
[----:B------:R-:W-:Y:S01]  /*27c0*/  IMAD R91, R230, R31, R0 ;  /* 0x0000001fe65b7224 */ /* 0x000fe200078e0200 */
[----:B------:R-:W-:Y:S01]  /*27d0*/  P2R R0, PR, RZ, 0x2 ;  /* 0x00000002ff007803 */ /* 0x000fe20000000000 */
[----:B------:R-:W-:Y:S02]  /*27e0*/  IMAD.IADD R3, R22, 0x1, R3 ;  /* 0x0000000116037824 */ /* 0x000fe400078e0203 */
[----:B------:R-:W-:Y:S01]  /*27f0*/  IMAD.IADD R89, R7, 0x1, R91 ;  /* 0x0000000107597824 */ /* 0x000fe200078e025b */
[----:B-----5:R-:W-:Y:S01]  /*2800*/  SHF.R.S32.HI R7, RZ, 0x1f, R121 ;  /* 0x0000001fff077819 */ /* 0x020fe20000011479 */
[----:B------:R-:W-:Y:S01]  /*2810*/  IMAD.MOV.U32 R88, RZ, RZ, R6 ;  /* 0x000000ffff587224 */ /* 0x000fe200078e0006 */
[----:B------:R-:W-:Y:S01]  /*2820*/  SHF.R.S32.HI R8, RZ, 0x1f, R3 ;  /* 0x0000001fff087819 */ /* 0x000fe20000011403 */
[----:B------:R-:W-:-:S03]  /*2830*/  IMAD.WIDE.U32 R4, R230, R86, R228 ;  /* 0x00000056e6047225 */ /* 0x000fc600078e00e4 */
[----:B------:R-:W-:Y:S01]  /*2840*/  LEA.HI R32, R8, R3, RZ, 0x4 ;  /* 0x0000000308207211 */ /* 0x000fe200078f20ff */
[----:B------:R-:W-:Y:S01]  /*2850*/  IMAD R6, R7, R86, RZ ;  /* 0x0000005607067224 */ /* 0x000fe200078e02ff */
[C---:B------:R-:W-:Y:S01]  /*2860*/  SHF.L.U64.HI R8, R30.reuse, 0x6, R31 ;  /* 0x000000061e087819 */ /* 0x040fe2000001021f */
[----:B------:R-:W-:Y:S02]  /*2870*/  IMAD.IADD R5, R5, 0x1, R85 ;  /* 0x0000000105057824 */ /* 0x000fe400078e0255 */
[----:B------:R-:W-:Y:S02]  /*2880*/  IMAD R27, R121, R87, R6 ;  /* 0x00000057791b7224 */ /* 0x000fe400078e0206 */
[----:B------:R-:W-:Y:S01]  /*2890*/  IMAD R6, R7, R30, RZ ;  /* 0x0000001e07067224 */ /* 0x000fe200078e02ff */
[----:B------:R-:W-:Y:S01]  /*28a0*/  SHF.L.U64.HI R7, R30, 0x7, R31 ;  /* 0x000000071e077819 */ /* 0x000fe2000001021f */
[----:B------:R-:W-:Y:S02]  /*28b0*/  IMAD.IADD R91, R91, 0x1, R11 ;  /* 0x000000015b5b7824 */ /* 0x000fe400078e020b */
[----:B------:R-:W-:-:S02]  /*28c0*/  IMAD.SHL.U32 R3, R231, 0x80, RZ ;  /* 0x00000080e7037824 */ /* 0x000fc400078e00ff */
[----:B------:R-:W-:-:S04]  /*28d0*/  IMAD.WIDE.U32 R88, R121, R30, R88 ;  /* 0x0000001e79587225 */ /* 0x000fc800078e0058 */
[----:B------:R-:W-:Y:S01]  /*28e0*/  IMAD.X R95, R20, 0x1, R21, P0 ;  /* 0x00000001145f7824 */ /* 0x000fe200000e0615 */
[----:B------:R-:W-:Y:S01]  /*28f0*/  LOP3.LUT R33, R33, 0x70, R32, 0xf8, !PT ;  /* 0x0000007021217812 */ /* 0x000fe200078ef820 */
[----:B------:R-:W-:-:S04]  /*2900*/  IMAD.WIDE.U32 R42, R121, R86, R4 ;  /* 0x00000056792a7225 */ /* 0x000fc800078e0004 */
[C---:B------:R-:W-:Y:S01]  /*2910*/  IMAD R29, R121.reuse, R31, R6 ;  /* 0x0000001f791d7224 */ /* 0x040fe200078e0206 */
[----:B------:R-:W-:Y:S01]  /*2920*/  LOP3.LUT R44, R44, 0x70, R32, 0xf8, !PT ;  /* 0x000000702c2c7812 */ /* 0x000fe200078ef820 */
[----:B------:R-:W-:Y:S01]  /*2930*/  IMAD.SHL.U32 R6, R30, 0x40, RZ ;  /* 0x000000401e067824 */ /* 0x000fe200078e00ff */
[----:B------:R-:W-:Y:S01]  /*2940*/  SHF.L.U64.HI R11, R86, 0x7, R87 ;  /* 0x00000007560b7819 */ /* 0x000fe20000010257 */
[----:B------:R-:W-:Y:S02]  /*2950*/  IMAD.SHL.U32 R5, R30, 0x80, RZ ;  /* 0x000000801e057824 */ /* 0x000fe400078e00ff */
[----:B------:R-:W-:Y:S01]  /*2960*/  IMAD.WIDE.U32 R90, R121, R30, R90 ;  /* 0x0000001e795a7225 */ /* 0x000fe200078e005a */
[----:B------:R-:W-:-:S03]  /*2970*/  LOP3.LUT R3, R3, 0x380, RZ, 0xc0, !PT ;  /* 0x0000038003037812 */ /* 0x000fc600078ec0ff */
[----:B------:R-:W-:Y:S01]  /*2980*/  VIADD R30, R230, 0x40 ;  /* 0x00000040e61e7836 */ /* 0x000fe20000000000 */
[----:B------:R-:W-:Y:S01]  /*2990*/  IADD3 R106, P0, R98, R132, RZ ;  /* 0x00000084626a7210 */ /* 0x000fe20007f1e0ff */
[----:B------:R-:W-:Y:S02]  /*29a0*/  IMAD.IADD R85, R85, 0x1, R9 ;  /* 0x0000000155557824 */ /* 0x000fe400078e0209 */
[----:B------:R-:W-:Y:S01]  /*29b0*/  IMAD.SHL.U32 R30, R30, 0x80, RZ ;  /* 0x000000801e1e7824 */ /* 0x000fe200078e00ff */
[----:B------:R-:W-:Y:S01]  /*29c0*/  SHF.R.U32.HI R15, RZ, 0x3, R3 ;  /* 0x00000003ff0f7819 */ /* 0x000fe20000011603 */
[----:B------:R-:W-:Y:S01]  /*29d0*/  IMAD.X R105, R14, 0x1, R99, P0 ;  /* 0x000000010e697824 */ /* 0x000fe200000e0663 */
[----:B------:R-:W-:Y:S01]  /*29e0*/  LOP3.LUT R20, R3, 0x30, R22, 0xf8, !PT ;  /* 0x0000003003147812 */ /* 0x000fe200078ef816 */
[----:B------:R-:W-:Y:S01]  /*29f0*/  IMAD.WIDE.U32 R84, R121, R86, R84 ;  /* 0x0000005679547225 */ /* 0x000fe200078e0054 */
[----:B------:R-:W-:Y:S02]  /*2a00*/  IADD3 R113, P0, R106, R98, RZ ;  /* 0x000000626a717210 */ /* 0x000fe40007f1e0ff */
[--C-:B------:R-:W-:Y:S01]  /*2a10*/  LOP3.LUT R34, R3, 0x70, R32.reuse, 0xf8, !PT ;  /* 0x0000007003227812 */ /* 0x100fe200078ef820 */
[----:B------:R-:W-:Y:S01]  /*2a20*/  IMAD R31, R31, 0xe0, RZ ;  /* 0x000000e01f1f7824 */ /* 0x000fe200078e02ff */
[----:B------:R-:W-:Y:S01]  /*2a30*/  LOP3.LUT R30, R30, 0x380, RZ, 0xc0, !PT ;  /* 0x000003801e1e7812 */ /* 0x000fe200078ec0ff */
[----:B------:R-:W-:Y:S01]  /*2a40*/  IMAD.IADD R28, R29, 0x1, R91 ;  /* 0x000000011d1c7824 */ /* 0x000fe200078e025b */
[-C--:B------:R-:W-:Y:S01]  /*2a50*/  LOP3.LUT R21, R20, R15.reuse, RZ, 0x3c, !PT ;  /* 0x0000000f14157212 */ /* 0x080fe200078e3cff */
[----:B------:R-:W-:Y:S01]  /*2a60*/  IMAD.IADD R20, R97, 0x1, R25 ;  /* 0x0000000161147824 */ /* 0x000fe200078e0219 */
[----:B------:R-:W-:Y:S01]  /*2a70*/  LOP3.LUT R34, R34, R15, RZ, 0x3c, !PT ;  /* 0x0000000f22227212 */ /* 0x000fe200078e3cff */
[----:B------:R-:W-:Y:S01]  /*2a80*/  IMAD.IADD R114, R93, 0x1, R31 ;  /* 0x000000015d727824 */ /* 0x000fe200078e021f */
[--C-:B------:R-:W-:Y:S01]  /*2a90*/  LOP3.LUT R31, R30, 0x70, R32.reuse, 0xf8, !PT ;  /* 0x000000701e1f7812 */ /* 0x100fe200078ef820 */
[----:B------:R-:W-:Y:S01]  /*2aa0*/  IMAD.IADD R25, R43, 0x1, R27 ;  /* 0x000000012b197824 */ /* 0x000fe200078e021b */
[----:B------:R-:W-:Y:S01]  /*2ab0*/  LOP3.LUT R116, R33, R140, RZ, 0x3c, !PT ;  /* 0x0000008c21747212 */ /* 0x000fe200078e3cff */
[----:B------:R-:W-:Y:S01]  /*2ac0*/  IMAD.IADD R26, R27, 0x1, R85 ;  /* 0x000000011b1a7824 */ /* 0x000fe200078e0255 */
[----:B------:R-:W-:Y:S01]  /*2ad0*/  LOP3.LUT R30, R32, 0xfffffff0, RZ, 0xc0, !PT ;  /* 0xfffffff0201e7812 */ /* 0x000fe200078ec0ff */
[----:B------:R-:W-:Y:S01]  /*2ae0*/  IMAD.X R109, R105, 0x1, R99, P0 ;  /* 0x00000001696d7824 */ /* 0x000fe200000e0663 */
[----:B------:R-:W-:Y:S01]  /*2af0*/  IADD3 R33, P0, R38, R96, RZ ;  /* 0x0000006026217210 */ /* 0x000fe20007f1e0ff */
[----:B------:R-:W-:Y:S01]  /*2b00*/  IMAD.IADD R27, R89, 0x1, R29 ;  /* 0x00000001591b7824 */ /* 0x000fe200078e021d */
[----:B------:R-:W-:Y:S01]  /*2b10*/  SHF.R.S32.HI R29, RZ, 0x4, R32 ;  /* 0x00000004ff1d7819 */ /* 0x000fe20000011420 */
[----:B------:R-:W-:Y:S01]  /*2b20*/  IMAD.IADD R32, R39, 0x1, R35 ;  /* 0x0000000127207824 */ /* 0x000fe200078e0223 */
[----:B------:R-:W-:Y:S01]  /*2b30*/  LOP3.LUT R118, R31, R50, RZ, 0x3c, !PT ;  /* 0x000000321f767212 */ /* 0x000fe200078e3cff */
[----:B------:R-:W-:Y:S01]  /*2b40*/  IMAD.IADD R119, R49, 0x1, R34 ;  /* 0x0000000131777824 */ /* 0x000fe200078e0222 */
[----:B------:R-:W-:Y:S01]  /*2b50*/  LOP3.LUT R44, R44, R141, RZ, 0x3c, !PT ;  /* 0x0000008d2c2c7212 */ /* 0x000fe200078e3cff */
[----:B------:R-:W-:Y:S01]  /*2b60*/  IMAD.SHL.U32 R9, R86, 0x80, RZ ;  /* 0x0000008056097824 */ /* 0x000fe200078e00ff */
[----:B------:R-:W-:Y:S01]  /*2b70*/  IADD3 R34, P3, R38, 0x40, RZ ;  /* 0x0000004026227810 */ /* 0x000fe20007f7e0ff */
[----:B------:R-:W-:Y:S01]  /*2b80*/  VIADD R4, R22, 0x40 ;  /* 0x0000004016047836 */ /* 0x000fe20000000000 */
[----:B------:R-:W-:Y:S01]  /*2b90*/  IADD3 R37, P2, R33, 0x40, RZ ;  /* 0x0000004021257810 */ /* 0x000fe20007f5e0ff */
[----:B------:R-:W-:-:S04]  /*2ba0*/  IMAD.WIDE.U32 R86, R86, 0xe0, RZ ;  /* 0x000000e056567825 */ /* 0x000fc800078e00ff */
[----:B------:R-:W-:Y:S01]  /*2bb0*/  IMAD.X R35, R20, 0x1, R32, P0 ;  /* 0x0000000114237824 */ /* 0x000fe200000e0620 */
[----:B------:R-:W-:Y:S01]  /*2bc0*/  SHF.R.S32.HI R31, RZ, 0x1f, R30 ;  /* 0x0000001fff1f7819 */ /* 0x000fe2000001141e */
[----:B------:R-:W-:Y:S01]  /*2bd0*/  IMAD.IADD R115, R87, 0x1, R115 ;  /* 0x0000000157737824 */ /* 0x000fe200078e0273 */
[----:B------:R-:W-:Y:S01]  /*2be0*/  ISETP.GE.AND P0, PT, R22, UR4, PT ;  /* 0x0000000416007c0c */ /* 0x000fe2000bf06270 */
[----:B------:R-:W-:Y:S01]  /*2bf0*/  IMAD.IADD R21, R49, 0x1, R21 ;  /* 0x0000000131157824 */ /* 0x000fe200078e0215 */
[----:B------:R-:W-:Y:S01]  /*2c00*/  ISETP.GE.AND P1, PT, R4, UR4, PT ;  /* 0x0000000404007c0c */ /* 0x000fe2000bf26270 */
[----:B---3--:R-:W-:Y:S02]  /*2c10*/  IMAD.IADD R118, R48, 0x1, R118 ;  /* 0x0000000130767824 */ /* 0x008fe400078e0276 */
[----:B----4-:R-:W-:Y:S02]  /*2c20*/  IMAD.IADD R117, R47, 0x1, R44 ;  /* 0x000000012f757824 */ /* 0x010fe400078e022c */
[----:B------:R-:W-:-:S02]  /*2c30*/  IMAD.IADD R116, R46, 0x1, R116 ;  /* 0x000000012e747824 */ /* 0x000fc400078e0274 */
[----:B------:R-:W-:Y:S02]  /*2c40*/  IMAD.X R100, RZ, RZ, R32, P3 ;  /* 0x000000ffff647224 */ /* 0x000fe400018e0620 */
[----:B------:R-:W-:Y:S02]  /*2c50*/  IMAD.X R101, RZ, RZ, R35, P2 ;  /* 0x000000ffff657224 */ /* 0x000fe400010e0623 */
[----:B------:R-:W-:-:S07]  /*2c60*/  IMAD.IADD R102, R41, 0x1, R45 ;  /* 0x0000000129667824 */ /* 0x000fce00078e022d */
.L_x_7374:
[----:B0-----:R-:W0:Y:S01]  /*2c70*/  LDC R126, c[0x0][0x3f4] ;  /* 0x0000fd00ff7e7b82 */ /* 0x001e220000000800 */
[----:B------:R-:W-:Y:S01]  /*2c80*/  VIADD R24, R24, 0xffffffff ;  /* 0xffffffff18187836 */ /* 0x000fe20000000000 */
[----:B------:R-:W-:Y:S05]  /*2c90*/  YIELD ;  /* 0x0000000000007946 */ /* 0x000fea0003800000 */
[----:B------:R-:W-:Y:S01]  /*2ca0*/  IMAD R110, R19, 0x7000, R21 ;  /* 0x00007000136e7824 */ /* 0x000fe200078e0215 */
[----:B------:R-:W-:Y:S01]  /*2cb0*/  ISETP.GT.AND P3, PT, R24, R107, PT ;  /* 0x0000006b1800720c */ /* 0x000fe20003f64270 */
[----:B------:R-:W-:Y:S02]  /*2cc0*/  BSSY B0, `(.L_x_7291) ;  /* 0x0000992000007945 */ /* 0x000fe40003800000 */
[----:B------:R-:W-:Y:S01]  /*2cd0*/  IMAD.IADD R111, R18, 0x1, R110 ;  /* 0x00000001126f7824 */ /* 0x000fe200078e026e */
[----:B------:R-:W-:-:S02]  /*2ce0*/  P2R R104, PR, RZ, 0x8 ;  /* 0x00000008ff687803 */ /* 0x000fc40000000000 */
[----:B0-----:R-:W-:-:S13]  /*2cf0*/  ISETP.GE.AND P2, PT, R126, 0x1, PT ;  /* 0x000000017e00780c */ /* 0x001fda0003f46270 */
[----:B-----5:R-:W-:Y:S05]  /*2d00*/  @!P2 BRA `(.L_x_7292) ;  /* 0x000000900058a947 */ /* 0x020fea0003800000 */
        /* <DEDUP_REMOVED lines=29> */
[----:B------:R-:W-:Y:S01]  /*2ee0*/  CS2R R78, SRZ ;  /* 0x00000000004e7805 */ /* 0x000fe2000001ff00 */
[----:B------:R-:W-:Y:S01]  /*2ef0*/  ULDC.64 UR6, c[0x0][0x208] ;  /* 0x0000820000067ab9 */ /* 0x000fe20000000a00 */
        /* <DEDUP_REMOVED lines=12> */
.L_x_7295:
[----:B------:R-:W-:Y:S05]  /*2fc0*/  BSYNC B1 ;  /* 0x0000000000017941 */ /* 0x000fea0003800000 */
.L_x_7294:
[----:B0-----:R-:W-:Y:S01]  /*2fd0*/  VIADD R48, R230, 0x40 ;  /* 0x00000040e6307836 */ /* 0x001fe20000000000 */
        /* <DEDUP_REMOVED lines=11> */
[----:B------:R-:W-:Y:S01]  /*3090*/  CS2R R54, SRZ ;  /* 0x0000000000367805 */ /* 0x000fe2000001ff00 */
[----:B-----5:R-:W-:Y:S01]  /*30a0*/  IMAD.MOV.U32 R134, RZ, RZ, R72 ;  /* 0x000000ffff867224 */ /* 0x020fe200078e0048 */
[----:B------:R-:W-:Y:S01]  /*30b0*/  CS2R R70, SRZ ;  /* 0x0000000000467805 */ /* 0x000fe2000001ff00 */
[----:B------:R-:W-:Y:S01]  /*30c0*/  IMAD.MOV.U32 R149, RZ, RZ, R76 ;  /* 0x000000ffff957224 */ /* 0x000fe200078e004c */
[----:B------:R-:W-:Y:S06]  /*30d0*/  @P3 BRA `(.L_x_7297) ;  /* 0x0000000000543947 */ /* 0x000fec0003800000 */
[----:B------:R-:W-:Y:S01]  /*30e0*/  IADD3 R80, P4, P5, R42, R44, R10 ;  /* 0x0000002c2a507210 */ /* 0x000fe20007d9e00a */
[----:B------:R-:W-:Y:S01]  /*30f0*/  ULDC.64 UR4, c[0x0][0x3e8] ;  /* 0x0000fa0000047ab9 */ /* 0x000fe20000000a00 */
[----:B------:R-:W-:Y:S02]  /*3100*/  CS2R R68, SRZ ;  /* 0x0000000000447805 */ /* 0x000fe4000001ff00 */
[----:B------:R-:W-:Y:S02]  /*3110*/  CS2R R70, SRZ ;  /* 0x0000000000467805 */ /* 0x000fe4000001ff00 */
[----:B------:R-:W-:Y:S01]  /*3120*/  IADD3.X R65, R25, R129, R12, P4, P5 ;  /* 0x0000008119417210 */ /* 0x000fe200027ea40c */
[----:B------:R-:W-:Y:S01]  /*3130*/  ULDC.64 UR6, c[0x0][0x208] ;  /* 0x0000820000067ab9 */ /* 0x000fe20000000a00 */
        /* <DEDUP_REMOVED lines=15> */
.L_x_7297:
[----:B------:R-:W-:Y:S05]  /*3230*/  BSYNC B1 ;  /* 0x0000000000017941 */ /* 0x000fea0003800000 */
.L_x_7296:
        /* <DEDUP_REMOVED lines=26> */
.L_x_7299:
[----:B------:R-:W-:Y:S05]  /*33e0*/  BSYNC B1 ;  /* 0x0000000000017941 */ /* 0x000fea0003800000 */
.L_x_7298:
[----:B0-----:R-:W-:Y:S01]  /*33f0*/  VIADD R80, R230, 0xc0 ;  /* 0x000000c0e6507836 */ /* 0x001fe20000000000 */
[----:B------:R-:W-:Y:S04]  /*3400*/  BSSY B1, `(.L_x_7300) ;  /* 0x000001e000017945 */ /* 0x000fe80003800000 */
        /* <DEDUP_REMOVED lines=8> */
[----:B------:R-:W-:Y:S01]  /*3490*/  ULDC.64 UR6, c[0x0][0x208] ;  /* 0x0000820000067ab9 */ /* 0x000fe20000000a00 */
        /* <DEDUP_REMOVED lines=20> */
.L_x_7301:
[----:B------:R-:W-:Y:S05]  /*35e0*/  BSYNC B1 ;  /* 0x0000000000017941 */ /* 0x000fea0003800000 */
.L_x_7300:
[----:B0-----:R-:W2:Y:S01]  /*35f0*/  LDL R44, [R1+0x6c] ;  /* 0x00006c00012c7983 */ /* 0x001ea20000100800 */
[----:B------:R-:W-:Y:S02]  /*3600*/  IMAD.MOV.U32 R150, RZ, RZ, R74 ;  /* 0x000000ffff967224 */ /* 0x000fe400078e004a */
[----:B------:R-:W-:Y:S02]  /*3610*/  IMAD.MOV.U32 R163, RZ, RZ, R78 ;  /* 0x000000ffffa37224 */ /* 0x000fe400078e004e */
[----:B-----5:R-:W-:Y:S02]  /*3620*/  IMAD.MOV.U32 R145, RZ, RZ, R64 ;  /* 0x000000ffff917224 */ /* 0x020fe400078e0040 */
        /* <DEDUP_REMOVED lines=11> */
[----:B--2---:R-:W-:-:S13]  /*36e0*/  R2UR UR4, R44 ;  /* 0x000000002c0472ca */ /* 0x004fda00000e0000 */
[----:B------:R-:W-:-:S06]  /*36f0*/  UISETP.NE.AND UP0, UPT, UR4, 0x3, UPT ;  /* 0x000000030400788c */ /* 0x000fcc000bf05270 */
[----:B------:R-:W-:-:S13]  /*3700*/  PLOP3.LUT P5, PT, PT, PT, UP0, 0x80, 0x0 ;  /* 0x000000000000781c */ /* 0x000fda0003faf008 */
[----:B------:R-:W-:Y:S05]  /*3710*/  @!P5 BRA `(.L_x_7302) ;  /* 0x000000000004d947 */ /* 0x000fea0003800000 */
[----:B------:R-:W-:Y:S01]  /*3720*/  BPT.TRAP 0x1 ;  /* 0x000000040000795c */ /* 0x000fe20000300000 */
.L_x_7302:
[----:B------:R-:W2:Y:S01]  /*3730*/  LDL R44, [R1+0x54] ;  /* 0x00005400012c7983 */ /* 0x000ea20000100800 */
[----:B------:R-:W-:Y:S01]  /*3740*/  IMAD R103, R19, 0x8, R18 ;  /* 0x0000000813677824 */ /* 0x000fe200078e0212 */
[----:B------:R-:W-:Y:S01]  /*3750*/  BSSY B1, `(.L_x_7303) ;  /* 0x0000004000017945 */ /* 0x000fe20003800000 */
[----:B--2---:R-:W-:-:S04]  /*3760*/  SHF.L.U32 R129, R44, 0x1f, RZ ;  /* 0x0000001f2c817819 */ /* 0x004fc800000006ff */
[----:B------:R-:W0:Y:S02]  /*3770*/  SYNCS.PHASECHK.TRANS64.TRYWAIT P6, [R103+URZ+0x2e890], R129 ;  /* 0x02e89081670075a7 */ /* 0x000e2400080c017f */
[----:B0-----:R-:W-:Y:S05]  /*3780*/  @!P6 BRA `(.L_x_7304) ;  /* 0x0000033c00d4e947 */ /* 0x001fea0003800000 */
.L_x_7678:
[----:B------:R-:W-:Y:S05]  /*3790*/  BSYNC B1 ;  /* 0x0000000000017941 */ /* 0x000fea0003800000 */
.L_x_7303:
        /* <DEDUP_REMOVED lines=118> */
.L_x_7310:
[----:B------:R-:W-:Y:S05]  /*3f00*/  BSYNC B3 ;  /* 0x0000000000037941 */ /* 0x000fea0003800000 */
.L_x_7309:
[----:B------:R-:W-:Y:S01]  /*3f10*/  ULDC.64 UR4, c[0x0][0x2e8] ;  /* 0x0000ba0000047ab9 */ /* 0x000fe20000000a00 */
[----:B------:R-:W-:Y:S01]  /*3f20*/  ULDC.64 UR6, c[0x0][0x208] ;  /* 0x0000820000067ab9 */ /* 0x000fe20000000a00 */
[----:B------:R-:W-:-:S04]  /*3f30*/  IADD3 R76, P2, P6, R153, UR4, R38 ;  /* 0x00000004994c7c10 */ /* 0x000fc8000fe5e026 */
[----:B------:R-:W-:-:S05]  /*3f40*/  IADD3.X R77, R151, UR5, R32, P2, P6 ;  /* 0x00000005974d7c10 */ /* 0x000fca00097ec420 */
[----:B--2---:R1:W-:Y:S04]  /*3f50*/  STG.E.128 desc[UR6][R76.64], R44 ;  /* 0x0000002c4c007986 */ /* 0x0043e8000c101d06 */
.L_x_7308:
[----:B------:R-:W-:Y:S05]  /*3f60*/  BSYNC B2 ;  /* 0x0000000000027941 */ /* 0x000fea0003800000 */
.L_x_7307:
[----:B------:R-:W-:Y:S05]  /*3f70*/  @P1 BRA `(.L_x_7306) ;  /* 0x0000000400e81947 */ /* 0x000fea0003800000 */
[----:B------:R-:W-:Y:S01]  /*3f80*/  LOP3.LUT P2, RZ, R231, 0x4, RZ, 0xc0, !PT ;  /* 0x00000004e7ff7812 */ /* 0x000fe2000784c0ff */
[C---:B-1----:R-:W-:Y:S01]  /*3f90*/  VIADD R45, R154.reuse, 0x40 ;  /* 0x000000409a2d7836 */ /* 0x042fe20000000000 */
[----:B------:R-:W-:Y:S11]  /*3fa0*/  BSSY B2, `(.L_x_7311) ;  /* 0x0000072000027945 */ /* 0x000ff60003800000 */
[----:B------:R-:W-:Y:S01]  /*3fb0*/  @P2 VIADD R45, R154, 0xffffffc0 ;  /* 0xffffffc09a2d2836 */ /* 0x000fe20000000000 */
[----:B------:R-:W-:-:S03]  /*3fc0*/  ISETP.GE.AND P2, PT, R234, R126, PT ;  /* 0x0000007eea00720c */ /* 0x000fc60003f46270 */
[----:B------:R-:W-:-:S06]  /*3fd0*/  IMAD.IADD R45, R18, 0x1, R45 ;  /* 0x00000001122d7824 */ /* 0x000fcc00078e022d */
[----:B------:R-:W1:Y:S04]  /*3fe0*/  LDS.128 R44, [R45+0x20400] ;  /* 0x020400002d2c7984 */ /* 0x000e680000000c00 */
[----:B------:R-:W-:Y:S05]  /*3ff0*/  @P2 BRA `(.L_x_7312) ;  /* 0x0000000400b02947 */ /* 0x000fea0003800000 */
[----:B------:R-:W-:Y:S02]  /*4000*/  SHF.R.U32.HI R149, RZ, 0x8, R73 ;  /* 0x00000008ff957819 */ /* 0x000fe40000011649 */
[----:B------:R-:W-:Y:S02]  /*4010*/  SHF.R.U32.HI R77, RZ, 0x8, R75 ;  /* 0x00000008ff4d7819 */ /* 0x000fe4000001164b */
[--C-:B------:R-:W-:Y:S02]  /*4020*/  SHF.R.U32.HI R155, RZ, 0x18, R73.reuse ;  /* 0x00000018ff9b7819 */ /* 0x100fe40000011649 */
[----:B------:R-:W-:Y:S01]  /*4030*/  LOP3.LUT R72, R73, 0xff, RZ, 0xc0, !PT ;  /* 0x000000ff49487812 */ /* 0x000fe200078ec0ff */
[----:B------:R-:W-:Y:S01]  /*4040*/  IMAD.SHL.U32 R77, R77, 0x100, RZ ;  /* 0x000001004d4d7824 */ /* 0x000fe200078e00ff */
[----:B------:R-:W-:Y:S02]  /*4050*/  SHF.R.U32.HI R79, RZ, 0x10, R73 ;  /* 0x00000010ff4f7819 */ /* 0x000fe40000011649 */
[----:B------:R-:W-:-:S02]  /*4060*/  SHF.R.U32.HI R76, RZ, 0x18, R75 ;  /* 0x00000018ff4c7819 */ /* 0x000fc4000001164b */
[----:B------:R-:W-:Y:S02]  /*4070*/  LOP3.LUT R73, R75, 0xff, RZ, 0xc0, !PT ;  /* 0x000000ff4b497812 */ /* 0x000fe400078ec0ff */
[----:B------:R-:W-:Y:S01]  /*4080*/  SHF.R.U32.HI R78, RZ, 0x10, R75 ;  /* 0x00000010ff4e7819 */ /* 0x000fe2000001164b */
[----:B------:R-:W-:Y:S01]  /*4090*/  IMAD.SHL.U32 R75, R149, 0x100, RZ ;  /* 0x00000100954b7824 */ /* 0x000fe200078e00ff */
[----:B------:R-:W-:Y:S01]  /*40a0*/  PRMT R74, R155, 0x654, R72 ;  /* 0x000006549b4a7816 */ /* 0x000fe20000000048 */
[----:B-1----:R-:W-:Y:S01]  /*40b0*/  IMAD.MOV.U32 R72, RZ, RZ, R44 ;  /* 0x000000ffff487224 */ /* 0x002fe200078e002c */
[----:B------:R-:W-:Y:S01]  /*40c0*/  PRMT R76, R76, 0x654, R73 ;  /* 0x000006544c4c7816 */ /* 0x000fe20000000049 */
[----:B------:R-:W-:Y:S01]  /*40d0*/  IMAD.MOV.U32 R73, RZ, RZ, R45 ;  /* 0x000000ffff497224 */ /* 0x000fe200078e002d */
        /* <DEDUP_REMOVED lines=15> */
[----:B------:R-:W-:Y:S01]  /*41d0*/  HADD2.F32 R79, -RZ, R77.H0_H0 ;  /* 0x2000004dff4f7230 */ /* 0x000fe20000004100 */
[----:B------:R-:W-:Y:S01]  /*41e0*/  F2FP.F16.E4M3.UNPACK_B R150, R150 ;  /* 0x00000096ff96723e */ /* 0x000fe200020006ff */
[--C-:B------:R-:W-:Y:S01]  /*41f0*/  HADD2.F32 R76, -RZ, R73.reuse.H1_H1 ;  /* 0x30000049ff4c7230 */ /* 0x100fe20000004100 */
[----:B------:R-:W-:Y:S01]  /*4200*/  F2FP.F16.E4M3.UNPACK_B R134, R134 ;  /* 0x00000086ff86723e */ /* 0x000fe200020006ff */
[----:B------:R-:W-:-:S02]  /*4210*/  HADD2.F32 R75, -RZ, R73.H0_H0 ;  /* 0x20000049ff4b7230 */ /* 0x000fc40000004100 */
[----:B------:R-:W-:Y:S01]  /*4220*/  FMUL.FTZ R73, R44, R149 ;  /* 0x000000952c497220 */ /* 0x000fe20000410000 */
[----:B------:R-:W-:Y:S02]  /*4230*/  HADD2.F32 R77, -RZ, R77.H1_H1 ;  /* 0x3000004dff4d7230 */ /* 0x000fe40000004100 */
[-C--:B------:R-:W-:Y:S01]  /*4240*/  FMUL.FTZ R156, R76, R78.reuse ;  /* 0x0000004e4c9c7220 */ /* 0x080fe20000410000 */
[-C--:B------:R-:W-:Y:S01]  /*4250*/  FFMA.FTZ R44, R44, R79.reuse, -R157 ;  /* 0x0000004f2c2c7223 */ /* 0x080fe2000001089d */
[----:B------:R-:W-:Y:S01]  /*4260*/  FFMA.FTZ R73, R74, R79, R73 ;  /* 0x0000004f4a497223 */ /* 0x000fe20000010049 */
[C---:B------:R-:W-:Y:S01]  /*4270*/  FMUL.FTZ R149, R75.reuse, R78 ;  /* 0x0000004e4b957220 */ /* 0x040fe20000410000 */
[-C--:B------:R-:W-:Y:S01]  /*4280*/  F2FP.F16.E4M3.UNPACK_B R74, R72.reuse.H1 ;  /* 0x00000048ff4a723e */ /* 0x080fe200030006ff */
[-C--:B------:R-:W-:Y:S01]  /*4290*/  FFMA.FTZ R156, R75, R77.reuse, -R156 ;  /* 0x0000004d4b9c7223 */ /* 0x080fe2000001089c */
[----:B------:R-:W-:Y:S01]  /*42a0*/  F2FP.F16.E4M3.UNPACK_B R72, R72 ;  /* 0x00000048ff48723e */ /* 0x000fe200020006ff */
[----:B------:R-:W-:Y:S01]  /*42b0*/  FFMA.FTZ R159, R76, R77, R149 ;  /* 0x0000004d4c9f7223 */ /* 0x000fe20000010095 */
[----:B------:R-:W-:-:S02]  /*42c0*/  HADD2.F32 R78, -RZ, R150.H1_H1 ;  /* 0x30000096ff4e7230 */ /* 0x000fc40000004100 */
[--C-:B------:R-:W-:Y:S02]  /*42d0*/  HADD2.F32 R77, -RZ, R74.reuse.H1_H1 ;  /* 0x3000004aff4d7230 */ /* 0x100fe40000004100 */
[----:B------:R-:W-:Y:S01]  /*42e0*/  HADD2.F32 R76, -RZ, R74.H0_H0 ;  /* 0x2000004aff4c7230 */ /* 0x000fe20000004100 */
[----:B------:R-:W-:Y:S01]  /*42f0*/  F2FP.SATFINITE.E4M3.F32.PACK_AB_MERGE_C R161, R159, R156, RZ ;  /* 0x0000009c9fa1723e */ /* 0x000fe200048070ff */
        /* <DEDUP_REMOVED lines=11> */
[-C--:B------:R-:W-:Y:S01]  /*43b0*/  FFMA.FTZ R72, R74, R134.reuse, -R79 ;  /* 0x000000864a487223 */ /* 0x080fe2000001084f */
[----:B------:R-:W-:Y:S01]  /*43c0*/  FFMA.FTZ R157, R75, R134, R150 ;  /* 0x000000864b9d7223 */ /* 0x000fe20000010096 */
[----:B------:R-:W-:-:S02]  /*43d0*/  F2FP.F16.E4M3.UNPACK_B R75, R47.H1 ;  /* 0x0000002fff4b723e */ /* 0x000fc400030006ff */
[----:B------:R-:W-:Y:S02]  /*43e0*/  F2FP.SATFINITE.E4M3.F32.PACK_AB_MERGE_C R160, R78, R149, RZ ;  /* 0x000000954ea0723e */ /* 0x000fe400048070ff */
        /* <DEDUP_REMOVED lines=45> */
.L_x_7312:
[----:B------:R-:W-:Y:S05]  /*46c0*/  BSYNC B2 ;  /* 0x0000000000027941 */ /* 0x000fea0003800000 */
.L_x_7311:
[----:B------:R-:W-:Y:S01]  /*46d0*/  ULDC.64 UR4, c[0x0][0x2e8] ;  /* 0x0000ba0000047ab9 */ /* 0x000fe20000000a00 */
[----:B------:R-:W-:Y:S01]  /*46e0*/  ULDC.64 UR6, c[0x0][0x208] ;  /* 0x0000820000067ab9 */ /* 0x000fe20000000a00 */
[----:B------:R-:W-:-:S04]  /*46f0*/  IADD3 R72, P2, P6, R34, UR4, R153 ;  /* 0x0000000422487c10 */ /* 0x000fc8000fe5e099 */
[----:B------:R-:W-:-:S05]  /*4700*/  IADD3.X R73, R100, UR5, R151, P2, P6 ;  /* 0x0000000564497c10 */ /* 0x000fca00097ec497 */
[----:B-1----:R2:W-:Y:S04]  /*4710*/  STG.E.128 desc[UR6][R72.64], R44 ;  /* 0x0000002c48007986 */ /* 0x0025e8000c101d06 */
.L_x_7306:
[----:B------:R-:W-:Y:S05]  /*4720*/  BSYNC B1 ;  /* 0x0000000000017941 */ /* 0x000fea0003800000 */
.L_x_7305:
[----:B------:R-:W-:Y:S04]  /*4730*/  BSSY B1, `(.L_x_7313) ;  /* 0x00000f6000017945 */ /* 0x000fe80003800000 */
[----:B------:R-:W-:Y:S05]  /*4740*/  @P3 BRA `(.L_x_7314) ;  /* 0x0000000c00d03947 */ /* 0x000fea0003800000 */
[----:B------:R-:W-:Y:S01]  /*4750*/  IADD3 R75, P2, P3, R132, R124, R22 ;  /* 0x0000007c844b7210 */ /* 0x000fe20007b5e016 */
[----:B------:R-:W-:Y:S03]  /*4760*/  BSSY B2, `(.L_x_7315) ;  /* 0x0000078000027945 */ /* 0x000fe60003800000 */
[----:B--2---:R-:W-:Y:S01]  /*4770*/  IADD3.X R73, R14, R127, R23, P2, P3 ;  /* 0x0000007f0e497210 */ /* 0x004fe200017e6417 */
[----:B------:R-:W-:Y:S08]  /*4780*/  @P0 BRA `(.L_x_7316) ;  /* 0x0000000400d40947 */ /* 0x000ff00003800000 */
[----:B-1----:R1:W2:Y:S01]  /*4790*/  LDS.128 R44, [R111+0x22400] ;  /* 0x022400006f2c7984 */ /* 0x0022a20000000c00 */
        /* <DEDUP_REMOVED lines=38> */
[C---:B------:R-:W-:Y:S01]  /*4a00*/  FMUL.FTZ R77, R71.reuse, R78 ;  /* 0x0000004e474d7220 */ /* 0x040fe20000410000 */
[----:B------:R-:W-:Y:S01]  /*4a10*/  F2FP.F16.E4M3.UNPACK_B R69, R68.H1 ;  /* 0x00000044ff45723e */ /* 0x000fe200030006ff */
[C---:B------:R-:W-:Y:S01]  /*4a20*/  FMUL.FTZ R78, R70.reuse, R78 ;  /* 0x0000004e464e7220 */ /* 0x040fe20000410000 */
[----:B------:R-:W-:Y:S01]  /*4a30*/  F2FP.F16.E4M3.UNPACK_B R68, R68 ;  /* 0x00000044ff44723e */ /* 0x000fe200020006ff */
[----:B------:R-:W-:Y:S01]  /*4a40*/  FFMA.FTZ R134, R70, R72, -R77 ;  /* 0x0000004846867223 */ /* 0x000fe2000001084d */
[----:B------:R-:W-:Y:S01]  /*4a50*/  FFMA.FTZ R44, R44, R74, -R149 ;  /* 0x0000004a2c2c7223 */ /* 0x000fe20000010895 */
[----:B------:R-:W-:Y:S01]  /*4a60*/  FFMA.FTZ R151, R71, R72, R78 ;  /* 0x0000004847977223 */ /* 0x000fe2000001004e */
[----:B------:R-:W-:Y:S01]  /*4a70*/  F2FP.F16.E4M3.UNPACK_B R147, R147 ;  /* 0x00000093ff93723e */ /* 0x000fe200020006ff */
[----:B------:R-:W-:-:S02]  /*4a80*/  HADD2.F32 R70, -RZ, R69.H0_H0 ;  /* 0x20000045ff467230 */ /* 0x000fc40000004100 */
[----:B------:R-:W-:Y:S01]  /*4a90*/  HADD2.F32 R71, -RZ, R69.H1_H1 ;  /* 0x30000045ff477230 */ /* 0x000fe20000004100 */
[----:B------:R-:W-:Y:S01]  /*4aa0*/  F2FP.SATFINITE.E4M3.F32.PACK_AB_MERGE_C R155, R151, R134, RZ ;  /* 0x00000086979b723e */ /* 0x000fe200048070ff */
[----:B------:R-:W-:Y:S02]  /*4ab0*/  HADD2.F32 R74, -RZ, R148.H1_H1 ;  /* 0x30000094ff4a7230 */ /* 0x000fe40000004100 */
[----:B------:R-:W-:Y:S01]  /*4ac0*/  HADD2.F32 R69, -RZ, R68.H0_H0 ;  /* 0x20000044ff457230 */ /* 0x000fe20000004100 */
[----:B------:R-:W-:Y:S01]  /*4ad0*/  F2FP.SATFINITE.E4M3.F32.PACK_AB_MERGE_C R45, R45, R44, R155 ;  /* 0x0000002c2d2d723e */ /* 0x000fe2000480709b */
[----:B------:R-:W-:Y:S02]  /*4ae0*/  HADD2.F32 R148, -RZ, R148.H0_H0 ;  /* 0x20000094ff947230 */ /* 0x000fe40000004100 */
[-C--:B------:R-:W-:Y:S01]  /*4af0*/  FMUL.FTZ R149, R71, R74.reuse ;  /* 0x0000004a47957220 */ /* 0x080fe20000410000 */
[----:B------:R-:W-:Y:S02]  /*4b00*/  HADD2.F32 R68, -RZ, R68.H1_H1 ;  /* 0x30000044ff447230 */ /* 0x000fe40000004100 */
[----:B------:R-:W-:Y:S01]  /*4b10*/  FMUL.FTZ R78, R70, R74 ;  /* 0x0000004a464e7220 */ /* 0x000fe20000410000 */
[----:B------:R-:W-:-:S02]  /*4b20*/  HADD2.F32 R72, -RZ, R147.H1_H1 ;  /* 0x30000093ff487230 */ /* 0x000fc40000004100 */
[-C--:B------:R-:W-:Y:S01]  /*4b30*/  FMUL.FTZ R77, R69, R148.reuse ;  /* 0x00000094454d7220 */ /* 0x080fe20000410000 */
[----:B------:R-:W-:Y:S02]  /*4b40*/  HADD2.F32 R147, -RZ, R147.H0_H0 ;  /* 0x20000093ff937230 */ /* 0x000fe40000004100 */
[----:B------:R-:W-:Y:S01]  /*4b50*/  FMUL.FTZ R74, R68, R148 ;  /* 0x00000094444a7220 */ /* 0x000fe20000410000 */
[-C--:B------:R-:W-:Y:S01]  /*4b60*/  FFMA.FTZ R149, R70, R72.reuse, -R149 ;  /* 0x0000004846957223 */ /* 0x080fe20000010895 */
[----:B------:R-:W-:Y:S02]  /*4b70*/  FFMA.FTZ R78, R71, R72, R78 ;  /* 0x00000048474e7223 */ /* 0x000fe4000001004e */
[-C--:B------:R-:W-:Y:S01]  /*4b80*/  FFMA.FTZ R148, R69, R147.reuse, -R74 ;  /* 0x0000009345947223 */ /* 0x080fe2000001084a */
[----:B------:R-:W-:Y:S01]  /*4b90*/  FFMA.FTZ R147, R68, R147, R77 ;  /* 0x0000009344937223 */ /* 0x000fe2000001004d */
[----:B------:R-:W-:Y:S02]  /*4ba0*/  F2FP.F16.E4M3.UNPACK_B R69, R47.H1 ;  /* 0x0000002fff45723e */ /* 0x000fe400030006ff */
[----:B------:R-:W-:-:S02]  /*4bb0*/  F2FP.F16.E4M3.UNPACK_B R77, R79.H1 ;  /* 0x0000004fff4d723e */ /* 0x000fc400030006ff */
[----:B------:R-:W-:Y:S01]  /*4bc0*/  F2FP.F16.E4M3.UNPACK_B R72, R76.H1 ;  /* 0x0000004cff48723e */ /* 0x000fe200030006ff */
[----:B------:R-:W-:Y:S01]  /*4bd0*/  HADD2.F32 R71, -RZ, R69.H1_H1 ;  /* 0x30000045ff477230 */ /* 0x000fe20000004100 */
[----:B------:R-:W-:Y:S01]  /*4be0*/  F2FP.F16.E4M3.UNPACK_B R68, R46.H1 ;  /* 0x0000002eff44723e */ /* 0x000fe200030006ff */
[----:B------:R-:W-:Y:S01]  /*4bf0*/  HADD2.F32 R134, -RZ, R77.H1_H1 ;  /* 0x3000004dff867230 */ /* 0x000fe20000004100 */
[----:B------:R-:W-:Y:S01]  /*4c00*/  F2FP.F16.E4M3.UNPACK_B R79, R79 ;  /* 0x0000004fff4f723e */ /* 0x000fe200020006ff */
[----:B------:R-:W-:Y:S01]  /*4c10*/  HADD2.F32 R70, -RZ, R69.H0_H0 ;  /* 0x20000045ff467230 */ /* 0x000fe20000004100 */
[----:B------:R-:W-:Y:S01]  /*4c20*/  F2FP.SATFINITE.E4M3.F32.PACK_AB_MERGE_C R153, R78, R149, RZ ;  /* 0x000000954e99723e */ /* 0x000fe200048070ff */
        /* <DEDUP_REMOVED lines=37> */
.L_x_7318:
[----:B------:R-:W-:Y:S05]  /*4e80*/  BSYNC B3 ;  /* 0x0000000000037941 */ /* 0x000fea0003800000 */
.L_x_7317:
[----:B------:R-:W-:Y:S01]  /*4e90*/  ULDC.64 UR4, c[0x0][0x2e8] ;  /* 0x0000ba0000047ab9 */ /* 0x000fe20000000a00 */
[----:B------:R-:W-:Y:S01]  /*4ea0*/  ULDC.64 UR6, c[0x0][0x208] ;  /* 0x0000820000067ab9 */ /* 0x000fe20000000a00 */
[----:B------:R-:W-:-:S04]  /*4eb0*/  IADD3 R68, P2, P3, R75, UR4, R38 ;  /* 0x000000044b447c10 */ /* 0x000fc8000fb5e026 */
[----:B------:R-:W-:-:S05]  /*4ec0*/  IADD3.X R69, R73, UR5, R32, P2, P3 ;  /* 0x0000000549457c10 */ /* 0x000fca00097e6420 */
[----:B--2---:R2:W-:Y:S04]  /*4ed0*/  STG.E.128 desc[UR6][R68.64], R44 ;  /* 0x0000002c44007986 */ /* 0x0045e8000c101d06 */
.L_x_7316:
[----:B------:R-:W-:Y:S05]  /*4ee0*/  BSYNC B2 ;  /* 0x0000000000027941 */ /* 0x000fea0003800000 */
.L_x_7315:
        /* <DEDUP_REMOVED lines=21> */
[----:B-1----:R-:W-:Y:S01]  /*5040*/  IMAD.MOV.U32 R64, RZ, RZ, R44 ;  /* 0x000000ffff407224 */ /* 0x002fe200078e002c */
        /* <DEDUP_REMOVED lines=76> */
[--C-:B------:R-:W-:Y:S02]  /*5510*/  HADD2.F32 R47, -RZ, R46.reuse.H0_H0 ;  /* 0x2000002eff2f7230 */ /* 0x100fe40000004100 */
[----:B------:R-:W-:Y:S01]  /*5520*/  FMUL.FTZ R76, R64, R71 ;  /* 0x00000047404c7220 */ /* 0x000fe20000410000 */
[----:B------:R-:W-:-:S02]  /*5530*/  HADD2.F32 R46, -RZ, R46.H1_H1 ;  /* 0x3000002eff2e7230 */ /* 0x000fc40000004100 */
[----:B------:R-:W-:Y:S01]  /*5540*/  FMUL.FTZ R69, R65, R71 ;  /* 0x0000004741457220 */ /* 0x000fe20000410000 */
[----:B------:R-:W-:Y:S01]  /*5550*/  HADD2.F32 R74, -RZ, R74.H0_H0 ;  /* 0x2000004aff4a7230 */ /* 0x000fe20000004100 */
[----:B------:R-:W-:Y:S01]  /*5560*/  F2FP.SATFINITE.E4M3.F32.PACK_AB_MERGE_C R72, R72, R79, RZ ;  /* 0x0000004f4848723e */ /* 0x000fe200048070ff */
[----:B------:R-:W-:Y:S01]  /*5570*/  HADD2.F32 R68, -RZ, R68.H0_H0 ;  /* 0x20000044ff447230 */ /* 0x000fe20000004100 */
[----:B------:R-:W-:Y:S01]  /*5580*/  F2FP.SATFINITE.E4M3.F32.PACK_AB_MERGE_C R134, R145, R134, RZ ;  /* 0x000000869186723e */ /* 0x000fe200048070ff */
[----:B------:R-:W-:Y:S02]  /*5590*/  HADD2.F32 R70, -RZ, R70.H0_H0 ;  /* 0x20000046ff467230 */ /* 0x000fe40000004100 */
[-C--:B------:R-:W-:Y:S01]  /*55a0*/  FMUL.FTZ R66, R46, R74.reuse ;  /* 0x0000004a2e427220 */ /* 0x080fe20000410000 */
[----:B------:R-:W-:Y:S01]  /*55b0*/  FMUL.FTZ R67, R47, R74 ;  /* 0x0000004a2f437220 */ /* 0x000fe20000410000 */
[-C--:B------:R-:W-:Y:S01]  /*55c0*/  FFMA.FTZ R69, R64, R68.reuse, -R69 ;  /* 0x0000004440457223 */ /* 0x080fe20000010845 */
[----:B------:R-:W-:Y:S01]  /*55d0*/  FFMA.FTZ R76, R65, R68, R76 ;  /* 0x00000044414c7223 */ /* 0x000fe2000001004c */
[-C--:B------:R-:W-:Y:S01]  /*55e0*/  FFMA.FTZ R66, R47, R70.reuse, -R66 ;  /* 0x000000462f427223 */ /* 0x080fe20000010842 */
[----:B------:R-:W-:Y:S01]  /*55f0*/  FFMA.FTZ R67, R46, R70, R67 ;  /* 0x000000462e437223 */ /* 0x000fe20000010043 */
[----:B------:R-:W-:-:S02]  /*5600*/  F2FP.SATFINITE.E4M3.F32.PACK_AB_MERGE_C R44, R78, R77, R146 ;  /* 0x0000004d4e2c723e */ /* 0x000fc40004807092 */
[----:B------:R-:W-:Y:S02]  /*5610*/  F2FP.SATFINITE.E4M3.F32.PACK_AB_MERGE_C R47, R76, R69, R134 ;  /* 0x000000454c2f723e */ /* 0x000fe40004807086 */
[----:B------:R-:W-:-:S07]  /*5620*/  F2FP.SATFINITE.E4M3.F32.PACK_AB_MERGE_C R46, R67, R66, R72 ;  /* 0x00000042432e723e */ /* 0x000fce0004807048 */
.L_x_7320:
[----:B------:R-:W-:Y:S05]  /*5630*/  BSYNC B2 ;  /* 0x0000000000027941 */ /* 0x000fea0003800000 */
.L_x_7319:
[----:B------:R-:W-:Y:S01]  /*5640*/  ULDC.64 UR4, c[0x0][0x2e8] ;  /* 0x0000ba0000047ab9 */ /* 0x000fe20000000a00 */
[----:B------:R-:W-:Y:S01]  /*5650*/  ULDC.64 UR6, c[0x0][0x208] ;  /* 0x0000820000067ab9 */ /* 0x000fe20000000a00 */
[----:B------:R-:W-:-:S04]  /*5660*/  IADD3 R64, P2, P3, R34, UR4, R75 ;  /* 0x0000000422407c10 */ /* 0x000fc8000fb5e04b */
[----:B------:R-:W-:-:S05]  /*5670*/  IADD3.X R65, R100, UR5, R73, P2, P3 ;  /* 0x0000000564417c10 */ /* 0x000fca00097e6449 */
[----:B-1----:R3:W-:Y:S04]  /*5680*/  STG.E.128 desc[UR6][R64.64], R44 ;  /* 0x0000002c40007986 */ /* 0x0027e8000c101d06 */
.L_x_7314:
[----:B------:R-:W-:Y:S05]  /*5690*/  BSYNC B1 ;  /* 0x0000000000017941 */ /* 0x000fea0003800000 */
.L_x_7313:
[----:B------:R-:W-:Y:S01]  /*56a0*/  ISETP.NE.AND P2, PT, R152, RZ, PT ;  /* 0x000000ff9800720c */ /* 0x000fe20003f45270 */
[----:B------:R-:W-:-:S12]  /*56b0*/  BSSY B1, `(.L_x_7321) ;  /* 0x00000f6000017945 */ /* 0x000fd80003800000 */
[----:B------:R-:W-:Y:S05]  /*56c0*/  @P2 BRA `(.L_x_7322) ;  /* 0x0000000c00d02947 */ /* 0x000fea0003800000 */
[----:B------:R-:W-:Y:S01]  /*56d0*/  IADD3 R67, P2, P3, R106, R124, R22 ;  /* 0x0000007c6a437210 */ /* 0x000fe20007b5e016 */
[----:B------:R-:W-:Y:S03]  /*56e0*/  BSSY B2, `(.L_x_7323) ;  /* 0x0000078000027945 */ /* 0x000fe60003800000 */
[----:B---3--:R-:W-:Y:S01]  /*56f0*/  IADD3.X R65, R105, R127, R23, P2, P3 ;  /* 0x0000007f69417210 */ /* 0x008fe200017e6417 */
        /* <DEDUP_REMOVED lines=68> */
[----:B------:R-:W-:Y:S01]  /*5b40*/  F2FP.SATFINITE.E4M3.F32.PACK_AB_MERGE_C R78, R63, R62, RZ ;  /* 0x0000003e3f4e723e */ /* 0x000fe200048070ff */
[----:B------:R-:W-:Y:S01]  /*5b50*/  HADD2.F32 R63, -RZ, R61.H1_H1 ;  /* 0x3000003dff3f7230 */ /* 0x000fe20000004100 */
[----:B------:R-:W-:Y:S01]  /*5b60*/  F2FP.F16.E4M3.UNPACK_B R64, R68.H1 ;  /* 0x00000044ff40723e */ /* 0x000fe200030006ff */
        /* <DEDUP_REMOVED lines=41> */
.L_x_7326:
[----:B------:R-:W-:Y:S05]  /*5e00*/  BSYNC B3 ;  /* 0x0000000000037941 */ /* 0x000fea0003800000 */
.L_x_7325:
[----:B------:R-:W-:Y:S01]  /*5e10*/  ULDC.64 UR4, c[0x0][0x2e8] ;  /* 0x0000ba0000047ab9 */ /* 0x000fe20000000a00 */
[----:B------:R-:W-:Y:S01]  /*5e20*/  ULDC.64 UR6, c[0x0][0x208] ;  /* 0x0000820000067ab9 */ /* 0x000fe20000000a00 */
[----:B------:R-:W-:-:S04]  /*5e30*/  IADD3 R60, P2, P3, R67, UR4, R38 ;  /* 0x00000004433c7c10 */ /* 0x000fc8000fb5e026 */
[----:B------:R-:W-:-:S05]  /*5e40*/  IADD3.X R61, R65, UR5, R32, P2, P3 ;  /* 0x00000005413d7c10 */ /* 0x000fca00097e6420 */
[----:B--2---:R3:W-:Y:S04]  /*5e50*/  STG.E.128 desc[UR6][R60.64], R44 ;  /* 0x0000002c3c007986 */ /* 0x0047e8000c101d06 */
.L_x_7324:
[----:B------:R-:W-:Y:S05]  /*5e60*/  BSYNC B2 ;  /* 0x0000000000027941 */ /* 0x000fea0003800000 */
.L_x_7323:
[----:B------:R-:W-:Y:S05]  /*5e70*/  @P1 BRA `(.L_x_7322) ;  /* 0x0000000400e41947 */ /* 0x000fea0003800000 */
[----:B------:R-:W-:Y:S01]  /*5e80*/  LOP3.LUT P2, RZ, R231, 0x4, RZ, 0xc0, !PT ;  /* 0x00000004e7ff7812 */ /* 0x000fe2000784c0ff */
[C---:B-123--:R-:W-:Y:S01]  /*5e90*/  VIADD R45, R154.reuse, 0x40 ;  /* 0x000000409a2d7836 */ /* 0x04efe20000000000 */
[----:B------:R-:W-:Y:S11]  /*5ea0*/  BSSY B2, `(.L_x_7327) ;  /* 0x0000071000027945 */ /* 0x000ff60003800000 */
[----:B------:R-:W-:Y:S01]  /*5eb0*/  @P2 VIADD R45, R154, 0xffffffc0 ;  /* 0xffffffc09a2d2836 */ /* 0x000fe20000000000 */
[----:B------:R-:W-:-:S03]  /*5ec0*/  ISETP.GE.AND P2, PT, R234, R126, PT ;  /* 0x0000007eea00720c */ /* 0x000fc60003f46270 */
[----:B------:R-:W-:-:S06]  /*5ed0*/  IMAD.IADD R45, R18, 0x1, R45 ;  /* 0x00000001122d7824 */ /* 0x000fcc00078e022d */
[----:B------:R-:W1:Y:S04]  /*5ee0*/  LDS.128 R44, [R45+0x24400] ;  /* 0x024400002d2c7984 */ /* 0x000e680000000c00 */
[----:B------:R-:W-:Y:S05]  /*5ef0*/  @P2 BRA `(.L_x_7328) ;  /* 0x0000000400ac2947 */ /* 0x000fea0003800000 */
[----:B------:R-:W-:Y:S02]  /*5f00*/  SHF.R.U32.HI R64, RZ, 0x8, R57 ;  /* 0x00000008ff407819 */ /* 0x000fe40000011639 */
[--C-:B------:R-:W-:Y:S02]  /*5f10*/  SHF.R.U32.HI R61, RZ, 0x18, R59.reuse ;  /* 0x00000018ff3d7819 */ /* 0x100fe4000001163b */
[----:B------:R-:W-:Y:S02]  /*5f20*/  LOP3.LUT R58, R59, 0xff, RZ, 0xc0, !PT ;  /* 0x000000ff3b3a7812 */ /* 0x000fe400078ec0ff */
[----:B------:R-:W-:Y:S02]  /*5f30*/  SHF.R.U32.HI R60, RZ, 0x8, R59 ;  /* 0x00000008ff3c7819 */ /* 0x000fe4000001163b */
[----:B------:R-:W-:Y:S02]  /*5f40*/  SHF.R.U32.HI R69, RZ, 0x18, R57 ;  /* 0x00000018ff457819 */ /* 0x000fe40000011639 */
[----:B------:R-:W-:Y:S01]  /*5f50*/  LOP3.LUT R56, R57, 0xff, RZ, 0xc0, !PT ;  /* 0x000000ff39387812 */ /* 0x000fe200078ec0ff */
[----:B------:R-:W-:Y:S01]  /*5f60*/  IMAD.SHL.U32 R60, R60, 0x100, RZ ;  /* 0x000001003c3c7824 */ /* 0x000fe200078e00ff */
[----:B------:R-:W-:-:S02]  /*5f70*/  SHF.R.U32.HI R62, RZ, 0x10, R59 ;  /* 0x00000010ff3e7819 */ /* 0x000fc4000001163b */
[----:B------:R-:W-:Y:S01]  /*5f80*/  PRMT R59, R61, 0x654, R58 ;  /* 0x000006543d3b7816 */ /* 0x000fe2000000003a */
[----:B------:R-:W-:Y:S01]  /*5f90*/  IMAD.SHL.U32 R58, R64, 0x100, RZ ;  /* 0x00000100403a7824 */ /* 0x000fe200078e00ff */
[----:B------:R-:W-:Y:S01]  /*5fa0*/  SHF.R.U32.HI R63, RZ, 0x10, R57 ;  /* 0x00000010ff3f7819 */ /* 0x000fe20000011639 */
[----:B------:R-:W-:Y:S01]  /*5fb0*/  IMAD.U32 R62, R62, 0x10000, RZ ;  /* 0x000100003e3e7824 */ /* 0x000fe200078e00ff */
[----:B------:R-:W-:Y:S01]  /*5fc0*/  PRMT R57, R69, 0x654, R56 ;  /* 0x0000065445397816 */ /* 0x000fe20000000038 */
[----:B-1----:R-:W-:Y:S01]  /*5fd0*/  IMAD.MOV.U32 R56, RZ, RZ, R44 ;  /* 0x000000ffff387224 */ /* 0x002fe200078e002c */
[----:B------:R-:W-:Y:S02]  /*5fe0*/  LOP3.LUT R59, R59, 0xff00, R60, 0xf8, !PT ;  /* 0x0000ff003b3b7812 */ /* 0x000fe400078ef83c */
[----:B------:R-:W-:Y:S01]  /*5ff0*/  LOP3.LUT R57, R57, 0xff00, R58, 0xf8, !PT ;  /* 0x0000ff0039397812 */ /* 0x000fe200078ef83a */
[----:B------:R-:W-:Y:S01]  /*6000*/  IMAD.U32 R58, R63, 0x10000, RZ ;  /* 0x000100003f3a7824 */ /* 0x000fe200078e00ff */
[----:B------:R-:W-:-:S02]  /*6010*/  F2FP.F16.E4M3.UNPACK_B R44, R45 ;  /* 0x0000002dff2c723e */ /* 0x000fc400020006ff */
[-C--:B------:R-:W-:Y:S02]  /*6020*/  F2FP.F16.E4M3.UNPACK_B R60, R142.reuse.H1 ;  /* 0x0000008eff3c723e */ /* 0x080fe400030006ff */
[----:B------:R-:W-:Y:S02]  /*6030*/  F2FP.F16.E4M3.UNPACK_B R45, R45.H1 ;  /* 0x0000002dff2d723e */ /* 0x000fe400030006ff */
[----:B------:R-:W-:Y:S01]  /*6040*/  LOP3.LUT R64, R59, 0xff0000, R62, 0xf8, !PT ;  /* 0x00ff00003b407812 */ /* 0x000fe200078ef83e */
[--C-:B------:R-:W-:Y:S01]  /*6050*/  HADD2.F32 R63, -RZ, R60.reuse.H1_H1 ;  /* 0x3000003cff3f7230 */ /* 0x100fe20000004100 */
[-C--:B------:R-:W-:Y:S01]  /*6060*/  F2FP.F16.E4M3.UNPACK_B R59, R135.reuse.H1 ;  /* 0x00000087ff3b723e */ /* 0x080fe200030006ff */
[----:B------:R-:W-:Y:S01]  /*6070*/  HADD2.F32 R62, -RZ, R60.H0_H0 ;  /* 0x2000003cff3e7230 */ /* 0x000fe20000004100 */
[----:B------:R-:W-:Y:S01]  /*6080*/  LOP3.LUT R61, R57, 0xff0000, R58, 0xf8, !PT ;  /* 0x00ff0000393d7812 */ /* 0x000fe200078ef83a */
[----:B------:R-:W-:Y:S01]  /*6090*/  HADD2.F32 R58, -RZ, R45.H1_H1 ;  /* 0x3000002dff3a7230 */ /* 0x000fe20000004100 */
[----:B------:R-:W-:Y:S01]  /*60a0*/  F2FP.F16.E4M3.UNPACK_B R142, R142 ;  /* 0x0000008eff8e723e */ /* 0x000fe200020006ff */
[----:B------:R-:W-:Y:S01]  /*60b0*/  HADD2.F32 R60, -RZ, R59.H0_H0 ;  /* 0x2000003bff3c7230 */ /* 0x000fe20000004100 */
[----:B------:R-:W-:Y:S01]  /*60c0*/  F2FP.F16.E4M3.UNPACK_B R135, R135 ;  /* 0x00000087ff87723e */ /* 0x000fe200020006ff */
[----:B------:R-:W-:-:S02]  /*60d0*/  HADD2.F32 R57, -RZ, R44.H1_H1 ;  /* 0x3000002cff397230 */ /* 0x000fc40000004100 */
[-C--:B------:R-:W-:Y:S01]  /*60e0*/  FMUL.FTZ R66, R58, R63.reuse ;  /* 0x0000003f3a427220 */ /* 0x080fe20000410000 */
[----:B------:R-:W-:Y:S02]  /*60f0*/  HADD2.F32 R45, -RZ, R45.H0_H0 ;  /* 0x2000002dff2d7230 */ /* 0x000fe40000004100 */
[----:B------:R-:W-:Y:S02]  /*6100*/  HADD2.F32 R59, -RZ, R59.H1_H1 ;  /* 0x3000003bff3b7230 */ /* 0x000fe40000004100 */
[----:B------:R-:W-:Y:S01]  /*6110*/  FMUL.FTZ R69, R57, R62 ;  /* 0x0000003e39457220 */ /* 0x000fe20000410000 */
[----:B------:R-:W-:Y:S02]  /*6120*/  HADD2.F32 R44, -RZ, R44.H0_H0 ;  /* 0x2000002cff2c7230 */ /* 0x000fe40000004100 */
[C---:B------:R-:W-:Y:S01]  /*6130*/  FMUL.FTZ R63, R45.reuse, R63 ;  /* 0x0000003f2d3f7220 */ /* 0x040fe20000410000 */
[-C--:B------:R-:W-:Y:S01]  /*6140*/  FFMA.FTZ R66, R45, R59.reuse, -R66 ;  /* 0x0000003b2d427223 */ /* 0x080fe20000010842 */
[----:B------:R-:W-:Y:S01]  /*6150*/  F2FP.F16.E4M3.UNPACK_B R45, R56.H1 ;  /* 0x00000038ff2d723e */ /* 0x000fe200030006ff */
[C---:B------:R-:W-:Y:S01]  /*6160*/  FMUL.FTZ R62, R44.reuse, R62 ;  /* 0x0000003e2c3e7220 */ /* 0x040fe20000410000 */
[----:B------:R-:W-:Y:S01]  /*6170*/  F2FP.F16.E4M3.UNPACK_B R56, R56 ;  /* 0x00000038ff38723e */ /* 0x000fe200020006ff */
[-C--:B------:R-:W-:Y:S01]  /*6180*/  FFMA.FTZ R44, R44, R60.reuse, -R69 ;  /* 0x0000003c2c2c7223 */ /* 0x080fe20000010845 */
[----:B------:R-:W-:Y:S01]  /*6190*/  FFMA.FTZ R73, R58, R59, R63 ;  /* 0x0000003b3a497223 */ /* 0x000fe2000001003f */
[----:B------:R-:W-:Y:S01]  /*61a0*/  FFMA.FTZ R71, R57, R60, R62 ;  /* 0x0000003c39477223 */ /* 0x000fe2000001003e */
[----:B------:R-:W-:-:S02]  /*61b0*/  HADD2.F32 R60, -RZ, R142.H1_H1 ;  /* 0x3000008eff3c7230 */ /* 0x000fc40000004100 */
[--C-:B------:R-:W-:Y:S01]  /*61c0*/  HADD2.F32 R57, -RZ, R45.reuse.H0_H0 ;  /* 0x2000002dff397230 */ /* 0x100fe20000004100 */
[----:B------:R-:W-:Y:S01]  /*61d0*/  F2FP.SATFINITE.E4M3.F32.PACK_AB_MERGE_C R74, R73, R66, RZ ;  /* 0x00000042494a723e */ /* 0x000fe200048070ff */
[----:B------:R-:W-:Y:S02]  /*61e0*/  HADD2.F32 R58, -RZ, R45.H1_H1 ;  /* 0x3000002dff3a7230 */ /* 0x000fe40000004100 */
[----:B------:R-:W-:Y:S02]  /*61f0*/  HADD2.F32 R45, -RZ, R56.H0_H0 ;  /* 0x20000038ff2d7230 */ /* 0x000fe40000004100 */
[-C--:B------:R-:W-:Y:S01]  /*6200*/  FMUL.FTZ R69, R57, R60.reuse ;  /* 0x0000003c39457220 */ /* 0x080fe20000410000 */
[----:B------:R-:W-:Y:S02]  /*6210*/  HADD2.F32 R142, -RZ, R142.H0_H0 ;  /* 0x2000008eff8e7230 */ /* 0x000fe40000004100 */
[----:B------:R-:W-:Y:S01]  /*6220*/  FMUL.FTZ R62, R58, R60 ;  /* 0x0000003c3a3e7220 */ /* 0x000fe20000410000 */
[----:B------:R-:W-:-:S02]  /*6230*/  HADD2.F32 R56, -RZ, R56.H1_H1 ;  /* 0x30000038ff387230 */ /* 0x000fc40000004100 */
[--C-:B------:R-:W-:Y:S02]  /*6240*/  HADD2.F32 R59, -RZ, R135.reuse.H1_H1 ;  /* 0x30000087ff3b7230 */ /* 0x100fe40000004100 */
[-C--:B------:R-:W-:Y:S01]  /*6250*/  FMUL.FTZ R63, R45, R142.reuse ;  /* 0x0000008e2d3f7220 */ /* 0x080fe20000410000 */
[----:B------:R-:W-:Y:S02]  /*6260*/  HADD2.F32 R135, -RZ, R135.H0_H0 ;  /* 0x20000087ff877230 */ /* 0x000fe40000004100 */
[----:B------:R-:W-:Y:S01]  /*6270*/  FMUL.FTZ R60, R56, R142 ;  /* 0x0000008e383c7220 */ /* 0x000fe20000410000 */
[-C--:B------:R-:W-:Y:S01]  /*6280*/  FFMA.FTZ R62, R57, R59.reuse, -R62 ;  /* 0x0000003b393e7223 */ /* 0x080fe2000001083e */
[----:B------:R-:W-:Y:S02]  /*6290*/  FFMA.FTZ R69, R58, R59, R69 ;  /* 0x0000003b3a457223 */ /* 0x000fe40000010045 */
[-C--:B------:R-:W-:Y:S01]  /*62a0*/  FFMA.FTZ R68, R45, R135.reuse, -R60 ;  /* 0x000000872d447223 */ /* 0x080fe2000001083c */
[----:B------:R-:W-:Y:S01]  /*62b0*/  FFMA.FTZ R135, R56, R135, R63 ;  /* 0x0000008738877223 */ /* 0x000fe2000001003f */
[----:B------:R-:W-:-:S02]  /*62c0*/  F2FP.F16.E4M3.UNPACK_B R56, R47.H1 ;  /* 0x0000002fff38723e */ /* 0x000fc400030006ff */
[----:B------:R-:W-:Y:S02]  /*62d0*/  F2FP.SATFINITE.E4M3.F32.PACK_AB_MERGE_C R72, R69, R62, RZ ;  /* 0x0000003e4548723e */ /* 0x000fe400048070ff */
[----:B------:R-:W-:Y:S01]  /*62e0*/  F2FP.F16.E4M3.UNPACK_B R62, R64.H1 ;  /* 0x00000040ff3e723e */ /* 0x000fe200030006ff */
[--C-:B------:R-:W-:Y:S01]  /*62f0*/  HADD2.F32 R58, -RZ, R56.reuse.H1_H1 ;  /* 0x30000038ff3a7230 */ /* 0x100fe20000004100 */
[-C--:B------:R-:W-:Y:S01]  /*6300*/  F2FP.F16.E4M3.UNPACK_B R59, R61.reuse.H1 ;  /* 0x0000003dff3b723e */ /* 0x080fe200030006ff */
        /* <DEDUP_REMOVED lines=22> */
[----:B------:R-:W-:Y:S02]  /*6470*/  HADD2.F32 R47, -RZ, R47.H1_H1 ;  /* 0x3000002fff2f7230 */ /* 0x000fe40000004100 */
[--C-:B------:R-:W-:Y:S01]  /*6480*/  HADD2.F32 R45, -RZ, R46.reuse.H0_H0 ;  /* 0x2000002eff2d7230 */ /* 0x100fe20000004100 */
[----:B------:R-:W-:Y:S01]  /*6490*/  F2FP.SATFINITE.E4M3.F32.PACK_AB_MERGE_C R63, R63, R66, RZ ;  /* 0x000000423f3f723e */ /* 0x000fe200048070ff */
[----:B------:R-:W-:Y:S02]  /*64a0*/  HADD2.F32 R46, -RZ, R46.H1_H1 ;  /* 0x3000002eff2e7230 */ /* 0x000fe40000004100 */
[----:B------:R-:W-:Y:S01]  /*64b0*/  FMUL.FTZ R69, R47, R62 ;  /* 0x0000003e2f457220 */ /* 0x000fe20000410000 */
[----:B------:R-:W-:-:S02]  /*64c0*/  HADD2.F32 R64, -RZ, R64.H0_H0 ;  /* 0x20000040ff407230 */ /* 0x000fc40000004100 */
[----:B------:R-:W-:Y:S01]  /*64d0*/  FMUL.FTZ R62, R56, R62 ;  /* 0x0000003e383e7220 */ /* 0x000fe20000410000 */
        /* <DEDUP_REMOVED lines=11> */
[----:B------:R-:W-:Y:S02]  /*6590*/  F2FP.SATFINITE.E4M3.F32.PACK_AB_MERGE_C R46, R57, R58, R63 ;  /* 0x0000003a392e723e */ /* 0x000fe4000480703f */
[----:B------:R-:W-:-:S07]  /*65a0*/  F2FP.SATFINITE.E4M3.F32.PACK_AB_MERGE_C R47, R62, R69, R70 ;  /* 0x000000453e2f723e */ /* 0x000fce0004807046 */
.L_x_7328:
[----:B------:R-:W-:Y:S05]  /*65b0*/  BSYNC B2 ;  /* 0x0000000000027941 */ /* 0x000fea0003800000 */
.L_x_7327:
[----:B------:R-:W-:Y:S01]  /*65c0*/  ULDC.64 UR4, c[0x0][0x2e8] ;  /* 0x0000ba0000047ab9 */ /* 0x000fe20000000a00 */
[----:B------:R-:W-:Y:S01]  /*65d0*/  ULDC.64 UR6, c[0x0][0x208] ;  /* 0x0000820000067ab9 */ /* 0x000fe20000000a00 */
[----:B------:R-:W-:-:S04]  /*65e0*/  IADD3 R56, P2, P3, R34, UR4, R67 ;  /* 0x0000000422387c10 */ /* 0x000fc8000fb5e043 */
[----:B------:R-:W-:-:S05]  /*65f0*/  IADD3.X R57, R100, UR5, R65, P2, P3 ;  /* 0x0000000564397c10 */ /* 0x000fca00097e6441 */
[----:B-1----:R4:W-:Y:S04]  /*6600*/  STG.E.128 desc[UR6][R56.64], R44 ;  /* 0x0000002c38007986 */ /* 0x0029e8000c101d06 */
.L_x_7322:
[----:B------:R-:W-:Y:S05]  /*6610*/  BSYNC B1 ;  /* 0x0000000000017941 */ /* 0x000fea0003800000 */
.L_x_7321:
        /* <DEDUP_REMOVED lines=9> */
[----:B------:R-:W-:Y:S01]  /*66b0*/  SHF.R.U32.HI R61, RZ, 0x8, R53 ;  /* 0x00000008ff3d7819 */ /* 0x000fe20000011635 */
[----:B--2---:R-:W-:Y:S01]  /*66c0*/  IMAD.MOV.U32 R54, RZ, RZ, R47 ;  /* 0x000000ffff367224 */ /* 0x004fe200078e002f */
[----:B------:R-:W-:Y:S02]  /*66d0*/  SHF.R.U32.HI R57, RZ, 0x8, R55 ;  /* 0x00000008ff397819 */ /* 0x000fe40000011637 */
[----:B------:R-:W-:Y:S01]  /*66e0*/  SHF.R.U32.HI R63, RZ, 0x18, R53 ;  /* 0x00000018ff3f7819 */ /* 0x000fe20000011635 */
[----:B------:R-:W-:Y:S01]  /*66f0*/  IMAD.SHL.U32 R47, R61, 0x100, RZ ;  /* 0x000001003d2f7824 */ /* 0x000fe200078e00ff */
[----:B------:R-:W-:Y:S02]  /*6700*/  LOP3.LUT R52, R53, 0xff, RZ, 0xc0, !PT ;  /* 0x000000ff35347812 */ /* 0x000fe400078ec0ff */
[----:B------:R-:W-:Y:S02]  /*6710*/  SHF.R.U32.HI R59, RZ, 0x18, R55 ;  /* 0x00000018ff3b7819 */ /* 0x000fe40000011637 */
[----:B------:R-:W-:-:S02]  /*6720*/  LOP3.LUT R56, R55, 0xff, RZ, 0xc0, !PT ;  /* 0x000000ff37387812 */ /* 0x000fc400078ec0ff */
[----:B------:R-:W-:Y:S01]  /*6730*/  SHF.R.U32.HI R58, RZ, 0x10, R55 ;  /* 0x00000010ff3a7819 */ /* 0x000fe20000011637 */
[----:B------:R-:W-:Y:S01]  /*6740*/  IMAD.SHL.U32 R55, R57, 0x100, RZ ;  /* 0x0000010039377824 */ /* 0x000fe200078e00ff */
[----:B------:R-:W-:Y:S01]  /*6750*/  SHF.R.U32.HI R60, RZ, 0x10, R53 ;  /* 0x00000010ff3c7819 */ /* 0x000fe20000011635 */
[----:B------:R-:W-:Y:S01]  /*6760*/  IMAD.MOV.U32 R53, RZ, RZ, R46 ;  /* 0x000000ffff357224 */ /* 0x000fe200078e002e */
[----:B------:R-:W-:Y:S01]  /*6770*/  PRMT R52, R63, 0x654, R52 ;  /* 0x000006543f347816 */ /* 0x000fe20000000034 */
[----:B------:R-:W-:Y:S01]  /*6780*/  IMAD.U32 R58, R58, 0x10000, RZ ;  /* 0x000100003a3a7824 */ /* 0x000fe200078e00ff */
[----:B------:R-:W-:Y:S02]  /*6790*/  PRMT R56, R59, 0x654, R56 ;  /* 0x000006543b387816 */ /* 0x000fe40000000038 */
        /* <DEDUP_REMOVED lines=44> */
[----:B------:R-:W-:Y:S01]  /*6a60*/  FFMA.FTZ R61, R45, R82, -R56 ;  /* 0x000000522d3d7223 */ /* 0x000fe20000010838 */
[----:B------:R-:W-:Y:S01]  /*6a70*/  F2FP.F16.E4M3.UNPACK_B R45, R54.H1 ;  /* 0x00000036ff2d723e */ /* 0x000fe200030006ff */
[----:B------:R-:W-:Y:S01]  /*6a80*/  FFMA.FTZ R82, R44, R82, R83 ;  /* 0x000000522c527223 */ /* 0x000fe20000010053 */
[----:B------:R-:W-:-:S02]  /*6a90*/  F2FP.F16.E4M3.UNPACK_B R56, R60.H1 ;  /* 0x0000003cff38723e */ /* 0x000fc400030006ff */
[----:B------:R-:W-:Y:S01]  /*6aa0*/  F2FP.SATFINITE.E4M3.F32.PACK_AB_MERGE_C R66, R58, R59, RZ ;  /* 0x0000003b3a42723e */ /* 0x000fe200048070ff */
[--C-:B------:R-:W-:Y:S01]  /*6ab0*/  HADD2.F32 R47, -RZ, R45.reuse.H1_H1 ;  /* 0x3000002dff2f7230 */ /* 0x100fe20000004100 */
[----:B------:R-:W-:Y:S01]  /*6ac0*/  F2FP.F16.E4M3.UNPACK_B R52, R57.H1 ;  /* 0x00000039ff34723e */ /* 0x000fe200030006ff */
[----:B------:R-:W-:Y:S01]  /*6ad0*/  HADD2.F32 R59, -RZ, R56.H1_H1 ;  /* 0x30000038ff3b7230 */ /* 0x000fe20000004100 */
[----:B------:R-:W-:Y:S01]  /*6ae0*/  F2FP.F16.E4M3.UNPACK_B R44, R53.H1 ;  /* 0x00000035ff2c723e */ /* 0x000fe200030006ff */
[----:B------:R-:W-:Y:S01]  /*6af0*/  HADD2.F32 R46, -RZ, R45.H0_H0 ;  /* 0x2000002dff2e7230 */ /* 0x000fe20000004100 */
[----:B------:R-:W-:Y:S01]  /*6b00*/  F2FP.F16.E4M3.UNPACK_B R60, R60 ;  /* 0x0000003cff3c723e */ /* 0x000fe200020006ff */
[----:B------:R-:W-:Y:S01]  /*6b10*/  HADD2.F32 R55, -RZ, R52.H1_H1 ;  /* 0x30000034ff377230 */ /* 0x000fe20000004100 */
[----:B------:R-:W-:Y:S01]  /*6b20*/  F2FP.F16.E4M3.UNPACK_B R57, R57 ;  /* 0x00000039ff39723e */ /* 0x000fe200020006ff */
[----:B------:R-:W-:Y:S01]  /*6b30*/  FMUL.FTZ R65, R47, R59 ;  /* 0x0000003b2f417220 */ /* 0x000fe20000410000 */
[----:B------:R-:W-:-:S02]  /*6b40*/  HADD2.F32 R45, -RZ, R44.H1_H1 ;  /* 0x3000002cff2d7230 */ /* 0x000fc40000004100 */
        /* <DEDUP_REMOVED lines=32> */
[----:B------:R-:W-:Y:S01]  /*6d50*/  F2FP.SATFINITE.E4M3.F32.PACK_AB_MERGE_C R45, R63, R62, R67 ;  /* 0x0000003e3f2d723e */ /* 0x000fe20004807043 */
[----:B------:R-:W-:Y:S01]  /*6d60*/  IMAD.MOV.U32 R46, RZ, RZ, R58 ;  /* 0x000000ffff2e7224 */ /* 0x000fe200078e003a */
[----:B------:R-:W-:-:S07]  /*6d70*/  F2FP.SATFINITE.E4M3.F32.PACK_AB_MERGE_C R44, R82, R61, R66 ;  /* 0x0000003d522c723e */ /* 0x000fce0004807042 */
.L_x_7333:
[----:B------:R-:W-:Y:S05]  /*6d80*/  BSYNC B2 ;  /* 0x0000000000027941 */ /* 0x000fea0003800000 */
.L_x_7332:
[----:B------:R-:W-:Y:S01]  /*6d90*/  ULDC.64 UR4, c[0x0][0x2e8] ;  /* 0x0000ba0000047ab9 */ /* 0x000fe20000000a00 */
[----:B------:R-:W-:Y:S01]  /*6da0*/  ULDC.64 UR6, c[0x0][0x208] ;  /* 0x0000820000067ab9 */ /* 0x000fe20000000a00 */
[----:B------:R-:W-:-:S04]  /*6db0*/  IADD3 R52, P2, P3, R125, UR4, R38 ;  /* 0x000000047d347c10 */ /* 0x000fc8000fb5e026 */
[----:B------:R-:W-:-:S05]  /*6dc0*/  IADD3.X R53, R127, UR5, R32, P2, P3 ;  /* 0x000000057f357c10 */ /* 0x000fca00097e6420 */
[----:B--2---:R1:W-:Y:S04]  /*6dd0*/  STG.E.128 desc[UR6][R52.64], R44 ;  /* 0x0000002c34007986 */ /* 0x0043e8000c101d06 */
.L_x_7331:
[----:B------:R-:W-:Y:S05]  /*6de0*/  BSYNC B1 ;  /* 0x0000000000017941 */ /* 0x000fea0003800000 */
.L_x_7330:
        /* <DEDUP_REMOVED lines=9> */
[----:B------:R-:W-:Y:S01]  /*6e80*/  SHF.R.U32.HI R53, RZ, 0x8, R51 ;  /* 0x00000008ff357819 */ /* 0x000fe20000011633 */
[----:B-1----:R-:W-:Y:S01]  /*6e90*/  IMAD.MOV.U32 R50, RZ, RZ, R47 ;  /* 0x000000ffff327224 */ /* 0x002fe200078e002f */
[--C-:B------:R-:W-:Y:S02]  /*6ea0*/  SHF.R.U32.HI R54, RZ, 0x8, R49.reuse ;  /* 0x00000008ff367819 */ /* 0x100fe40000011631 */
[----:B------:R-:W-:Y:S02]  /*6eb0*/  LOP3.LUT R48, R49, 0xff, RZ, 0xc0, !PT ;  /* 0x000000ff31307812 */ /* 0x000fe400078ec0ff */
[--C-:B------:R-:W-:Y:S02]  /*6ec0*/  SHF.R.U32.HI R57, RZ, 0x18, R49.reuse ;  /* 0x00000018ff397819 */ /* 0x100fe40000011631 */
[----:B------:R-:W-:Y:S01]  /*6ed0*/  SHF.R.U32.HI R56, RZ, 0x10, R49 ;  /* 0x00000010ff387819 */ /* 0x000fe20000011631 */
[----:B------:R-:W-:Y:S01]  /*6ee0*/  IMAD.MOV.U32 R49, RZ, RZ, R46 ;  /* 0x000000ffff317224 */ /* 0x000fe200078e002e */
[----:B------:R-:W-:Y:S01]  /*6ef0*/  SHF.R.U32.HI R55, RZ, 0x10, R51 ;  /* 0x00000010ff377819 */ /* 0x000fe20000011633 */
[----:B------:R-:W-:Y:S01]  /*6f00*/  IMAD.SHL.U32 R46, R54, 0x100, RZ ;  /* 0x00000100362e7824 */ /* 0x000fe200078e00ff */
[----:B------:R-:W-:Y:S01]  /*6f10*/  LOP3.LUT R52, R51, 0xff0000ff, RZ, 0xc0, !PT ;  /* 0xff0000ff33347812 */ /* 0x000fe200078ec0ff */
[----:B------:R-:W-:Y:S01]  /*6f20*/  IMAD.SHL.U32 R51, R53, 0x100, RZ ;  /* 0x0000010035337824 */ /* 0x000fe200078e00ff */
[----:B------:R-:W-:-:S04]  /*6f30*/  PRMT R47, R57, 0x654, R48 ;  /* 0x00000654392f7816 */ /* 0x000fc80000000030 */
[----:B------:R-:W-:Y:S01]  /*6f40*/  LOP3.LUT R54, R52, 0xff00, R51, 0xf8, !PT ;  /* 0x0000ff0034367812 */ /* 0x000fe200078ef833 */
[----:B------:R-:W-:Y:S01]  /*6f50*/  IMAD.U32 R51, R55, 0x10000, RZ ;  /* 0x0001000037337824 */ /* 0x000fe200078e00ff */
[----:B------:R-:W-:Y:S01]  /*6f60*/  LOP3.LUT R48, R47, 0xff00, R46, 0xf8, !PT ;  /* 0x0000ff002f307812 */ /* 0x000fe200078ef82e */
[----:B------:R-:W-:Y:S01]  /*6f70*/  IMAD.U32 R47, R56, 0x10000, RZ ;  /* 0x00010000382f7824 */ /* 0x000fe200078e00ff */
        /* <DEDUP_REMOVED lines=91> */
.L_x_7335:
[----:B------:R-:W-:Y:S05]  /*7530*/  BSYNC B1 ;  /* 0x0000000000017941 */ /* 0x000fea0003800000 */
.L_x_7334:
[----:B------:R-:W-:Y:S01]  /*7540*/  ULDC.64 UR4, c[0x0][0x2e8] ;  /* 0x0000ba0000047ab9 */ /* 0x000fe20000000a00 */
[----:B------:R-:W-:Y:S01]  /*7550*/  ULDC.64 UR6, c[0x0][0x208] ;  /* 0x0000820000067ab9 */ /* 0x000fe20000000a00 */
[----:B------:R-:W-:-:S04]  /*7560*/  IADD3 R48, P2, P3, R34, UR4, R125 ;  /* 0x0000000422307c10 */ /* 0x000fc8000fb5e07d */
[----:B------:R-:W-:-:S05]  /*7570*/  IADD3.X R49, R100, UR5, R127, P2, P3 ;  /* 0x0000000564317c10 */ /* 0x000fca00097e647f */
[----:B-1----:R1:W-:Y:S01]  /*7580*/  STG.E.128 desc[UR6][R48.64], R44 ;  /* 0x0000002c30007986 */ /* 0x0023e2000c101d06 */
[----:B------:R-:W-:Y:S05]  /*7590*/  BRA `(.L_x_7329) ;  /* 0x0000005000107947 */ /* 0x000fea0003800000 */
.L_x_7293:
[----:B------:R-:W2:Y:S01]  /*75a0*/  LDL R48, [R1+0x6c] ;  /* 0x00006c0001307983 */ /* 0x000ea20000100800 */
[C---:B------:R-:W-:Y:S01]  /*75b0*/  ISETP.GE.AND P5, PT, R230.reuse, R112, PT ;  /* 0x00000070e600720c */ /* 0x040fe20003fa6270 */
[C---:B------:R-:W-:Y:S01]  /*75c0*/  VIADD R56, R230.reuse, 0x40 ;  /* 0x00000040e6387836 */ /* 0x040fe20000000000 */
[----:B------:R-:W-:Y:S01]  /*75d0*/  P2R R57, PR, RZ, 0x1 ;  /* 0x00000001ff397803 */ /* 0x000fe20000000000 */
[----:B------:R-:W-:Y:S01]  /*75e0*/  VIADD R58, R230, 0x80 ;  /* 0x00000080e63a7836 */ /* 0x000fe20000000000 */
[----:B------:R-:W-:Y:S01]  /*75f0*/  ISETP.GE.OR P5, PT, R22, R126, P5 ;  /* 0x0000007e1600720c */ /* 0x000fe20002fa6670 */
[----:B------:R-:W-:-:S12]  /*7600*/  ULDC.64 UR6, c[0x0][0x208] ;  /* 0x0000820000067ab9 */ /* 0x000fd80000000a00 */
        /* <DEDUP_REMOVED lines=8> */
[----:B------:R-:W-:-:S02]  /*7690*/  CS2R R72, SRZ ;  /* 0x0000000000487805 */ /* 0x000fc4000001ff00 */
        /* <DEDUP_REMOVED lines=14> */
[----:B------:R-:W0:Y:S03]  /*7780*/  @!P2 LDC.64 R48, c[0x0][0x408] ;  /* 0x00010200ff30ab82 */ /* 0x000e260000000a00 */
[----:B------:R-:W2:Y:S01]  /*7790*/  @!P2 LDG.E.128 R68, desc[UR6][R76.64] ;  /* 0x000000064c44a981 */ /* 0x000ea2000c1e1d00 */
[----:B0-----:R-:W-:-:S04]  /*77a0*/  @!P2 IMAD.WIDE.U32 R50, R48, 0xc0, R46 ;  /* 0x000000c03032a825 */ /* 0x001fc800078e002e */
[----:B------:R-:W-:Y:S01]  /*77b0*/  @!P2 IMAD R49, R49, 0xc0, RZ ;  /* 0x000000c03131a824 */ /* 0x000fe200078e02ff */
[----:B---3--:R-:W-:-:S03]  /*77c0*/  @!P2 IADD3 R78, P3, P4, R90, R78, R50 ;  /* 0x0000004e5a4ea210 */ /* 0x008fc60007c7e032 */
[----:B------:R-:W-:-:S05]  /*77d0*/  @!P2 IMAD.IADD R49, R51, 0x1, R49 ;  /* 0x000000013331a824 */ /* 0x000fca00078e0231 */
[----:B------:R-:W-:Y:S02]  /*77e0*/  @!P2 IADD3.X R79, R28, R79, R49, P3, P4 ;  /* 0x0000004f1c4fa210 */ /* 0x000fe40001fe8431 */
[----:B-1----:R-:W-:-:S03]  /*77f0*/  @!P5 IADD3 R54, P3, P4, R90, R54, R46 ;  /* 0x000000365a36d210 */ /* 0x002fc60007c7e02e */
[----:B------:R-:W3:Y:S01]  /*7800*/  @!P2 LDG.E.128 R72, desc[UR6][R78.64] ;  /* 0x000000064e48a981 */ /* 0x000ee2000c1e1d00 */
        /* <DEDUP_REMOVED lines=10> */
[----:B------:R-:W4:Y:S03]  /*78b0*/  @!P3 LDC.64 R64, c[0x0][0x3e8] ;  /* 0x0000fa00ff40bb82 */ /* 0x000f260000000a00 */
[----:B------:R-:W-:Y:S02]  /*78c0*/  @!P3 IADD3.X R48, R26, R11, R129, P0, P6 ;  /* 0x0000000b1a30b210 */ /* 0x000fe400007ec481 */
[----:B------:R-:W-:-:S03]  /*78d0*/  @!P4 IADD3 R49, P0, P6, R90, R46, R6 ;  /* 0x0000002e5a31c210 */ /* 0x000fc60007e1e006 */
[----:B------:R-:W5:Y:S01]  /*78e0*/  @!P3 LDC.64 R80, c[0x0][0x400] ;  /* 0x00010000ff50bb82 */ /* 0x000f620000000a00 */
[----:B------:R-:W-:Y:S02]  /*78f0*/  @!P4 IADD3.X R50, R28, R103, R8, P0, P6 ;  /* 0x000000671c32c210 */ /* 0x000fe400007ec408 */
[----:B------:R-:W-:-:S04]  /*7900*/  @!P3 IADD3 R47, P0, P6, R90, R5, R46 ;  /* 0x000000055a2fb210 */ /* 0x000fc80007e1e02e */
[----:B------:R-:W-:Y:S02]  /*7910*/  @!P3 IADD3.X R44, R28, R7, R103, P0, P6 ;  /* 0x000000071c2cb210 */ /* 0x000fe400007ec467 */
[----:B0-----:R-:W-:Y:S02]  /*7920*/  @!P4 IADD3 R60, P6, R51, R60, RZ ;  /* 0x0000003c333cc210 */ /* 0x001fe40007fde0ff */
[----:B------:R-:W-:Y:S02]  /*7930*/  CS2R R58, SRZ ;  /* 0x00000000003a7805 */ /* 0x000fe4000001ff00 */
[----:B------:R-:W-:Y:S01]  /*7940*/  ISETP.NE.AND P0, PT, R57, RZ, PT ;  /* 0x000000ff3900720c */ /* 0x000fe20003f05270 */
[----:B------:R-:W-:Y:S01]  /*7950*/  @!P4 IMAD.X R61, R56, 0x1, R61, P6 ;  /* 0x00000001383dc824 */ /* 0x000fe200030e063d */
[----:B-1----:R-:W-:-:S05]  /*7960*/  @!P4 IADD3 R62, P6, R49, R62, RZ ;  /* 0x0000003e313ec210 */ /* 0x002fca0007fde0ff */
[----:B------:R-:W-:Y:S01]  /*7970*/  @!P4 IMAD.X R63, R50, 0x1, R63, P6 ;  /* 0x00000001323fc824 */ /* 0x000fe200030e063f */
[----:B----4-:R-:W-:Y:S02]  /*7980*/  @!P3 IADD3 R64, P6, R45, R64, RZ ;  /* 0x000000402d40b210 */ /* 0x010fe40007fde0ff */
[----:B------:R-:W-:-:S03]  /*7990*/  CS2R R50, SRZ ;  /* 0x0000000000327805 */ /* 0x000fc6000001ff00 */
[----:B------:R-:W-:Y:S01]  /*79a0*/  @!P3 IMAD.X R65, R48, 0x1, R65, P6 ;  /* 0x000000013041b824 */ /* 0x000fe200030e0641 */
[----:B-----5:R-:W-:Y:S02]  /*79b0*/  @!P3 IADD3 R80, P6, R47, R80, RZ ;  /* 0x000000502f50b210 */ /* 0x020fe40007fde0ff */
[----:B------:R-:W-:Y:S02]  /*79c0*/  CS2R R46, SRZ ;  /* 0x00000000002e7805 */ /* 0x000fe4000001ff00 */
[----:B------:R-:W-:Y:S01]  /*79d0*/  CS2R R48, SRZ ;  /* 0x0000000000307805 */ /* 0x000fe2000001ff00 */
[----:B------:R-:W-:Y:S01]  /*79e0*/  @!P3 IMAD.X R81, R44, 0x1, R81, P6 ;  /* 0x000000012c51b824 */ /* 0x000fe200030e0651 */
[----:B------:R-:W-:Y:S02]  /*79f0*/  CS2R R44, SRZ ;  /* 0x00000000002c7805 */ /* 0x000fe4000001ff00 */
[----:B------:R-:W-:Y:S02]  /*7a00*/  CS2R R56, SRZ ;  /* 0x0000000000387805 */ /* 0x000fe4000001ff00 */
[----:B------:R0:W4:Y:S04]  /*7a10*/  @!P5 LDG.E.128 R48, desc[UR6][R54.64] ;  /* 0x000000063630d981 */ /* 0x000128000c1e1d00 */
[----:B------:R1:W5:Y:S04]  /*7a20*/  @!P5 LDG.E.128 R44, desc[UR6][R52.64] ;  /* 0x00000006342cd981 */ /* 0x000368000c1e1d00 */
[----:B------:R1:W5:Y:S01]  /*7a30*/  @!P4 LDG.E.128 R56, desc[UR6][R62.64] ;  /* 0x000000063e38c981 */ /* 0x000362000c1e1d00 */
[----:B0-----:R-:W-:-:S02]  /*7a40*/  CS2R R54, SRZ ;  /* 0x0000000000367805 */ /* 0x001fc4000001ff00 */
[----:B-1----:R-:W-:Y:S02]  /*7a50*/  CS2R R52, SRZ ;  /* 0x0000000000347805 */ /* 0x002fe4000001ff00 */
[----:B------:R-:W-:-:S04]  /*7a60*/  CS2R R62, SRZ ;  /* 0x00000000003e7805 */ /* 0x000fc8000001ff00 */
[----:B------:R0:W5:Y:S02]  /*7a70*/  @!P4 LDG.E.128 R52, desc[UR6][R60.64] ;  /* 0x000000063c34c981 */ /* 0x000164000c1e1d00 */
[----:B0-----:R-:W-:-:S06]  /*7a80*/  CS2R R60, SRZ ;  /* 0x00000000003c7805 */ /* 0x001fcc000001ff00 */
[----:B------:R0:W5:Y:S02]  /*7a90*/  @!P3 LDG.E.128 R60, desc[UR6][R64.64] ;  /* 0x00000006403cb981 */ /* 0x000164000c1e1d00 */
[----:B0-----:R-:W-:-:S06]  /*7aa0*/  CS2R R64, SRZ ;  /* 0x0000000000407805 */ /* 0x001fcc000001ff00 */
[----:B------:R-:W5:Y:S01]  /*7ab0*/  @!P3 LDG.E.128 R64, desc[UR6][R80.64] ;  /* 0x000000065040b981 */ /* 0x000f62000c1e1d00 */
[----:B------:R-:W-:-:S06]  /*7ac0*/  UISETP.NE.AND UP0, UPT, UR4, 0x3, UPT ;  /* 0x000000030400788c */ /* 0x000fcc000bf05270 */
[----:B------:R-:W-:Y:S02]  /*7ad0*/  PLOP3.LUT P5, PT, PT, PT, UP0, 0x80, 0x0 ;  /* 0x000000000000781c */ /* 0x000fe40003faf008 */
[----:B------:R-:W-:Y:S01]  /*7ae0*/  ISETP.GE.AND P2, PT, R22, R126, PT ;  /* 0x0000007e1600720c */ /* 0x000fe20003f46270 */
[----:B--2---:R-:W-:Y:S02]  /*7af0*/  IMAD.MOV.U32 R142, RZ, RZ, R70 ;  /* 0x000000ffff8e7224 */ /* 0x004fe400078e0046 */
[----:B------:R-:W-:Y:S02]  /*7b00*/  IMAD.MOV.U32 R143, RZ, RZ, R68 ;  /* 0x000000ffff8f7224 */ /* 0x000fe400078e0044 */
[----:B---3--:R-:W-:Y:S02]  /*7b10*/  IMAD.MOV.U32 R144, RZ, RZ, R74 ;  /* 0x000000ffff907224 */ /* 0x008fe400078e004a */
[----:B------:R-:W-:Y:S02]  /*7b20*/  IMAD.MOV.U32 R145, RZ, RZ, R72 ;  /* 0x000000ffff917224 */ /* 0x000fe400078e0048 */
[----:B----4-:R-:W-:-:S02]  /*7b30*/  IMAD.MOV.U32 R160, RZ, RZ, R50 ;  /* 0x000000ffffa07224 */ /* 0x010fc400078e0032 */
[----:B------:R-:W-:Y:S02]  /*7b40*/  IMAD.MOV.U32 R162, RZ, RZ, R48 ;  /* 0x000000ffffa27224 */ /* 0x000fe400078e0030 */
[----:B-----5:R-:W-:Y:S02]  /*7b50*/  IMAD.MOV.U32 R159, RZ, RZ, R46 ;  /* 0x000000ffff9f7224 */ /* 0x020fe400078e002e */
        /* <DEDUP_REMOVED lines=9> */
[----:B------:R-:W-:Y:S06]  /*7bf0*/  @!P5 BRA `(.L_x_7336) ;  /* 0x000000000004d947 */ /* 0x000fec0003800000 */
[----:B------:R-:W-:Y:S01]  /*7c00*/  BPT.TRAP 0x1 ;  /* 0x000000040000795c */ /* 0x000fe20000300000 */
.L_x_7336:
[----:B------:R-:W2:Y:S01]  /*7c10*/  LDL R76, [R1+0x54] ;  /* 0x00005400014c7983 */ /* 0x000ea20000100800 */
[----:B------:R-:W-:Y:S01]  /*7c20*/  IMAD R103, R19, 0x8, R18 ;  /* 0x0000000813677824 */ /* 0x000fe200078e0212 */
[----:B------:R-:W0:Y:S01]  /*7c30*/  LDC R147, c[0x0][0x2f4] ;  /* 0x0000bd00ff937b82 */ /* 0x000e220000000800 */
[----:B------:R-:W-:Y:S01]  /*7c40*/  IMAD.MOV.U32 R125, RZ, RZ, R127 ;  /* 0x000000ffff7d7224 */ /* 0x000fe200078e007f */
[----:B------:R-:W-:Y:S06]  /*7c50*/  BSSY B1, `(.L_x_7337) ;  /* 0x0000006000017945 */ /* 0x000fec0003800000 */
[----:B------:R-:W1:Y:S01]  /*7c60*/  LDC.64 R126, c[0x0][0x300] ;  /* 0x0000c000ff7e7b82 */ /* 0x000e620000000a00 */
[----:B0-----:R-:W-:Y:S01]  /*7c70*/  IMAD.IADD R149, R147, 0x1, -R120 ;  /* 0x0000000193957824 */ /* 0x001fe200078e0a78 */
[----:B--2---:R-:W-:-:S04]  /*7c80*/  SHF.L.U32 R129, R76, 0x1f, RZ ;  /* 0x0000001f4c817819 */ /* 0x004fc800000006ff */
[----:B------:R-:W0:Y:S02]  /*7c90*/  SYNCS.PHASECHK.TRANS64.TRYWAIT P3, [R103+URZ+0x2e890], R129 ;  /* 0x02e89081670075a7 */ /* 0x000e24000806017f */
[----:B01----:R-:W-:Y:S05]  /*7ca0*/  @!P3 BRA `(.L_x_7338) ;  /* 0x000002f800a0b947 */ /* 0x003fea0003800000 */
.L_x_7679:
[----:B------:R-:W-:Y:S05]  /*7cb0*/  BSYNC B1 ;  /* 0x0000000000017941 */ /* 0x000fea0003800000 */
.L_x_7337:
[----:B------:R-:W-:Y:S01]  /*7cc0*/  ISETP.GE.OR P3, PT, R230, R112, P0 ;  /* 0x00000070e600720c */ /* 0x000fe20000766670 */
[----:B------:R-:W-:-:S12]  /*7cd0*/  BSSY B1, `(.L_x_7339) ;  /* 0x00000fc000017945 */ /* 0x000fd80003800000 */
[----:B------:R-:W-:Y:S05]  /*7ce0*/  @P3 BRA `(.L_x_7340) ;  /* 0x0000000c00e83947 */ /* 0x000fea0003800000 */
[----:B------:R-:W2:Y:S01]  /*7cf0*/  LDL R78, [R1+0x88] ;  /* 0x00008800014e7983 */ /* 0x000ea20000100800 */
[----:B------:R-:W-:Y:S02]  /*7d00*/  SHF.R.S32.HI R76, RZ, 0x1f, R230 ;  /* 0x0000001fff4c7819 */ /* 0x000fe400000114e6 */
[----:B------:R-:W-:-:S03]  /*7d10*/  ISETP.NE.AND P6, PT, R0, RZ, PT ;  /* 0x000000ff0000720c */ /* 0x000fc60003fc5270 */
[----:B------:R-:W-:-:S04]  /*7d20*/  IMAD R76, R76, R126, RZ ;  /* 0x0000007e4c4c7224 */ /* 0x000fc800078e02ff */
[----:B------:R-:W-:Y:S01]  /*7d30*/  IMAD R157, R230, R127, R76 ;  /* 0x0000007fe69d7224 */ /* 0x000fe200078e024c */
[----:B------:R-:W-:-:S04]  /*7d40*/  SEL R76, R120, R149, !P6 ;  /* 0x00000095784c7207 */ /* 0x000fc80007000000 */
[----:B------:R-:W-:-:S04]  /*7d50*/  SHF.R.S32.HI R77, RZ, 0x1f, R76 ;  /* 0x0000001fff4d7819 */ /* 0x000fc8000001144c */
[----:B------:R-:W-:-:S04]  /*7d60*/  LEA.HI R76, R77, R76, RZ, 0x5 ;  /* 0x0000004c4d4c7211 */ /* 0x000fc800078f28ff */
[----:B------:R-:W-:-:S05]  /*7d70*/  LEA.HI.SX32 R76, R76, R29, 0x1b ;  /* 0x0000001d4c4c7211 */ /* 0x000fca00078fdaff */
[----:B------:R-:W-:-:S05]  /*7d80*/  IMAD.SHL.U32 R158, R76, 0x10, RZ ;  /* 0x000000104c9e7824 */ /* 0x000fca00078e00ff */
[----:B------:R-:W-:-:S04]  /*7d90*/  LOP3.LUT R76, R3, 0x70, R158, 0xf8, !PT ;  /* 0x00000070034c7812 */ /* 0x000fc800078ef89e */
[----:B------:R-:W-:Y:S01]  /*7da0*/  LOP3.LUT R76, R76, R15, RZ, 0x3c, !PT ;  /* 0x0000000f4c4c7212 */ /* 0x000fe200078e3cff */
[----:B------:R-:W-:-:S04]  /*7db0*/  IMAD R77, R19, 0x7000, R119 ;  /* 0x00007000134d7824 */ /* 0x000fc800078e0277 */
[----:B------:R-:W-:Y:S02]  /*7dc0*/  IMAD.IADD R77, R18, 0x1, R77 ;  /* 0x00000001124d7824 */ /* 0x000fe400078e024d */
[----:B------:R-:W-:Y:S01]  /*7dd0*/  IMAD.WIDE.U32 R134, R230, R126, R124 ;  /* 0x0000007ee6867225 */ /* 0x000fe200078e007c */
[----:B------:R-:W-:Y:S03]  /*7de0*/  BSSY B2, `(.L_x_7341) ;  /* 0x00000de000027945 */ /* 0x000fe60003800000 */
[----:B------:R-:W-:Y:S01]  /*7df0*/  IMAD.IADD R157, R157, 0x1, R135 ;  /* 0x000000019d9d7824 */ /* 0x000fe200078e0287 */
[----:B------:R-:W-:-:S04]  /*7e00*/  IADD3 R156, P3, P4, R38, R134, R30 ;  /* 0x00000086269c7210 */ /* 0x000fc80007c7e01e */
[----:B------:R-:W-:Y:S01]  /*7e10*/  IADD3.X R164, R32, R157, R31, P3, P4 ;  /* 0x0000009d20a47210 */ /* 0x000fe20001fe841f */
[----:B--2---:R-:W-:-:S04]  /*7e20*/  IMAD.IADD R76, R78, 0x1, R76 ;  /* 0x000000014e4c7824 */ /* 0x004fc800078e024c */
        /* <DEDUP_REMOVED lines=14> */
[--C-:B------:R-:W-:Y:S02]  /*7f10*/  SHF.R.U32.HI R169, RZ, 0x8, R47.reuse ;  /* 0x00000008ffa97819 */ /* 0x100fe4000001162f */
[----:B------:R-:W-:Y:S01]  /*7f20*/  PRMT R44, R173, 0x654, R44 ;  /* 0x00000654ad2c7816 */ /* 0x000fe2000000002c */
[----:B------:R-:W-:Y:S01]  /*7f30*/  IMAD.U32 R45, R45, 0x10000, RZ ;  /* 0x000100002d2d7824 */ /* 0x000fe200078e00ff */
[----:B------:R-:W-:Y:S02]  /*7f40*/  SHF.R.U32.HI R171, RZ, 0x18, R47 ;  /* 0x00000018ffab7819 */ /* 0x000fe4000001162f */
[----:B------:R-:W-:-:S02]  /*7f50*/  LOP3.LUT R46, R47, 0xff, RZ, 0xc0, !PT ;  /* 0x000000ff2f2e7812 */ /* 0x000fc400078ec0ff */
[----:B------:R-:W-:Y:S02]  /*7f60*/  SHF.R.U32.HI R170, RZ, 0x10, R47 ;  /* 0x00000010ffaa7819 */ /* 0x000fe4000001162f */
[--C-:B------:R-:W-:Y:S02]  /*7f70*/  SHF.R.U32.HI R168, RZ, 0x18, R51.reuse ;  /* 0x00000018ffa87819 */ /* 0x100fe40000011633 */
[----:B------:R-:W-:Y:S02]  /*7f80*/  LOP3.LUT R163, R51, 0xff, RZ, 0xc0, !PT ;  /* 0x000000ff33a37812 */ /* 0x000fe400078ec0ff */
[--C-:B------:R-:W-:Y:S02]  /*7f90*/  SHF.R.U32.HI R166, RZ, 0x8, R51.reuse ;  /* 0x00000008ffa67819 */ /* 0x100fe40000011633 */
[----:B------:R-:W-:Y:S01]  /*7fa0*/  SHF.R.U32.HI R47, RZ, 0x10, R51 ;  /* 0x00000010ff2f7819 */ /* 0x000fe20000011633 */
[----:B------:R-:W-:Y:S01]  /*7fb0*/  IMAD.SHL.U32 R51, R169, 0x100, RZ ;  /* 0x00000100a9337824 */ /* 0x000fe200078e00ff */
[----:B------:R-:W-:Y:S01]  /*7fc0*/  LOP3.LUT R44, R44, 0xff00, R49, 0xf8, !PT ;  /* 0x0000ff002c2c7812 */ /* 0x000fe200078ef831 */
[----:B------:R-:W-:Y:S01]  /*7fd0*/  IMAD.U32 R49, R172, 0x10000, RZ ;  /* 0x00010000ac317824 */ /* 0x000fe200078e00ff */
[----:B------:R-:W-:Y:S01]  /*7fe0*/  PRMT R46, R171, 0x654, R46 ;  /* 0x00000654ab2e7816 */ /* 0x000fe2000000002e */
[----:B------:R-:W-:Y:S01]  /*7ff0*/  IMAD.SHL.U32 R166, R166, 0x100, RZ ;  /* 0x00000100a6a67824 */ /* 0x000fe200078e00ff */
[----:B------:R-:W-:-:S02]  /*8000*/  PRMT R50, R165, 0x654, R48 ;  /* 0x00000654a5327816 */ /* 0x000fc40000000030 */
[----:B------:R-:W-:Y:S01]  /*8010*/  PRMT R165, R168, 0x654, R163 ;  /* 0x00000654a8a57816 */ /* 0x000fe200000000a3 */
[----:B------:R-:W-:Y:S01]  /*8020*/  IMAD.SHL.U32 R163, R167, 0x100, RZ ;  /* 0x00000100a7a37824 */ /* 0x000fe200078e00ff */
[----:B------:R-:W-:Y:S02]  /*8030*/  LOP3.LUT R48, R46, 0xff00, R51, 0xf8, !PT ;  /* 0x0000ff002e307812 */ /* 0x000fe400078ef833 */
[----:B------:R-:W-:Y:S01]  /*8040*/  LOP3.LUT R46, R44, 0xff0000, R49, 0xf8, !PT ;  /* 0x00ff00002c2e7812 */ /* 0x000fe200078ef831 */
[----:B------:R-:W-:Y:S01]  /*8050*/  IMAD.U32 R49, R170, 0x10000, RZ ;  /* 0x00010000aa317824 */ /* 0x000fe200078e00ff */
[----:B------:R-:W-:Y:S01]  /*8060*/  LOP3.LUT R168, R50, 0xff00, R163, 0xf8, !PT ;  /* 0x0000ff0032a87812 */ /* 0x000fe200078ef8a3 */
[----:B------:R-:W-:Y:S01]  /*8070*/  IMAD.U32 R170, R47, 0x10000, RZ ;  /* 0x000100002faa7824 */ /* 0x000fe200078e00ff */
[----:B------:R-:W-:Y:S02]  /*8080*/  F2FP.F16.E4M3.UNPACK_B R167, R162.H1 ;  /* 0x000000a2ffa7723e */ /* 0x000fe400030006ff */
[----:B--2---:R-:W-:-:S02]  /*8090*/  F2FP.F16.E4M3.UNPACK_B R51, R80.H1 ;  /* 0x00000050ff33723e */ /* 0x004fc400030006ff */
[----:B-1----:R-:W-:Y:S02]  /*80a0*/  F2FP.F16.E4M3.UNPACK_B R50, R76.H1 ;  /* 0x0000004cff32723e */ /* 0x002fe400030006ff */
[----:B------:R-:W-:Y:S01]  /*80b0*/  LOP3.LUT R169, R165, 0xff00, R166, 0xf8, !PT ;  /* 0x0000ff00a5a97812 */ /* 0x000fe200078ef8a6 */
        /* <DEDUP_REMOVED lines=10> */
[----:B------:R-:W-:Y:S01]  /*8160*/  F2FP.F16.E4M3.UNPACK_B R168, R162 ;  /* 0x000000a2ffa8723e */ /* 0x000fe200020006ff */
[----:B------:R-:W-:Y:S01]  /*8170*/  HADD2.F32 R50, -RZ, R50.H1_H1 ;  /* 0x30000032ff327230 */ /* 0x000fe20000004100 */
[----:B------:R-:W-:Y:S01]  /*8180*/  F2FP.F16.E4M3.UNPACK_B R80, R80 ;  /* 0x00000050ff50723e */ /* 0x000fe200020006ff */
[-C--:B------:R-:W-:Y:S01]  /*8190*/  FFMA.FTZ R49, R49, R165.reuse, R166 ;  /* 0x000000a531317223 */ /* 0x080fe200000100a6 */
[----:B------:R-:W-:Y:S01]  /*81a0*/  FFMA.FTZ R48, R48, R165, -R171 ;  /* 0x000000a530307223 */ /* 0x000fe200000108ab */
[----:B------:R-:W-:Y:S01]  /*81b0*/  HADD2.F32 R166, -RZ, R163.H1_H1 ;  /* 0x300000a3ffa67230 */ /* 0x000fe20000004100 */
[----:B------:R-:W-:Y:S01]  /*81c0*/  F2FP.F16.E4M3.UNPACK_B R165, R161 ;  /* 0x000000a1ffa5723e */ /* 0x000fe200020006ff */
[----:B------:R-:W-:Y:S01]  /*81d0*/  HADD2.F32 R163, -RZ, R51.H1_H1 ;  /* 0x30000033ffa37230 */ /* 0x000fe20000004100 */
[----:B------:R-:W-:Y:S01]  /*81e0*/  F2FP.F16.E4M3.UNPACK_B R161, R76 ;  /* 0x0000004cffa1723e */ /* 0x000fe200020006ff */
[----:B------:R-:W-:Y:S01]  /*81f0*/  HADD2.F32 R162, -RZ, R80.H0_H0 ;  /* 0x20000050ffa27230 */ /* 0x000fe20000004100 */
[----:B------:R-:W-:Y:S01]  /*8200*/  LOP3.LUT R45, R169, 0xff0000, R170, 0xf8, !PT ;  /* 0x00ff0000a92d7812 */ /* 0x000fe200078ef8aa */
[----:B------:R-:W-:-:S02]  /*8210*/  HADD2.F32 R169, -RZ, R168.H0_H0 ;  /* 0x200000a8ffa97230 */ /* 0x000fc40000004100 */
[CC--:B------:R-:W-:Y:S01]  /*8220*/  FMUL.FTZ R51, R163.reuse, R167.reuse ;  /* 0x000000a7a3337220 */ /* 0x0c0fe20000410000 */
[C---:B------:R-:W-:Y:S01]  /*8230*/  FMUL.FTZ R170, R50.reuse, R167 ;  /* 0x000000a732aa7220 */ /* 0x040fe20000410000 */
        /* <DEDUP_REMOVED lines=24> */
[----:B------:R-:W-:Y:S01]  /*83c0*/  F2FP.SATFINITE.E4M3.F32.PACK_AB_MERGE_C R49, R50, R49, RZ ;  /* 0x000000313231723e */ /* 0x000fe200048070ff */
[----:B------:R-:W-:Y:S02]  /*83d0*/  HADD2.F32 R165, -RZ, R162.H0_H0 ;  /* 0x200000a2ffa57230 */ /* 0x000fe40000004100 */
[----:B------:R-:W-:Y:S01]  /*83e0*/  FMUL.FTZ R174, R167, R172 ;  /* 0x000000aca7ae7220 */ /* 0x000fe20000410000 */
[----:B------:R-:W-:Y:S01]  /*83f0*/  HADD2.F32 R170, -RZ, R169.H0_H0 ;  /* 0x200000a9ffaa7230 */ /* 0x000fe20000004100 */
[----:B------:R-:W-:Y:S01]  /*8400*/  F2FP.SATFINITE.E4M3.F32.PACK_AB_MERGE_C R48, R51, R48, RZ ;  /* 0x000000303330723e */ /* 0x000fe200048070ff */
[----:B------:R-:W-:-:S02]  /*8410*/  HADD2.F32 R168, -RZ, R166.H1_H1 ;  /* 0x300000a6ffa87230 */ /* 0x000fc40000004100 */
[C---:B------:R-:W-:Y:S01]  /*8420*/  FMUL.FTZ R172, R165.reuse, R172 ;  /* 0x000000aca5ac7220 */ /* 0x040fe20000410000 */
[----:B------:R-:W-:Y:S02]  /*8430*/  HADD2.F32 R166, -RZ, R162.H1_H1 ;  /* 0x300000a2ffa67230 */ /* 0x000fe40000004100 */
[----:B------:R-:W-:Y:S01]  /*8440*/  FFMA.FTZ R162, R165, R170, -R174 ;  /* 0x000000aaa5a27223 */ /* 0x000fe200000108ae */
[----:B------:R-:W-:Y:S02]  /*8450*/  HADD2.F32 R169, -RZ, R169.H1_H1 ;  /* 0x300000a9ffa97230 */ /* 0x000fe40000004100 */
[-C--:B------:R-:W-:Y:S01]  /*8460*/  FMUL.FTZ R173, R168, R171.reuse ;  /* 0x000000aba8ad7220 */ /* 0x080fe20000410000 */
        /* <DEDUP_REMOVED lines=9> */
[----:B------:R-:W-:Y:S01]  /*8500*/  F2FP.F16.E4M3.UNPACK_B R165, R159 ;  /* 0x0000009fffa5723e */ /* 0x000fe200020006ff */
[----:B------:R-:W-:Y:S01]  /*8510*/  HADD2.F32 R82, -RZ, R78.H0_H0 ;  /* 0x2000004eff527230 */ /* 0x000fe20000004100 */
[----:B------:R-:W-:Y:S01]  /*8520*/  F2FP.F16.E4M3.UNPACK_B R50, R81 ;  /* 0x00000051ff32723e */ /* 0x000fe200020006ff */
[--C-:B------:R-:W-:Y:S01]  /*8530*/  HADD2.F32 R159, -RZ, R160.reuse.H0_H0 ;  /* 0x200000a0ff9f7230 */ /* 0x100fe20000004100 */
[----:B------:R-:W-:Y:S01]  /*8540*/  F2FP.F16.E4M3.UNPACK_B R51, R47 ;  /* 0x0000002fff33723e */ /* 0x000fe200020006ff */
[----:B------:R-:W-:-:S02]  /*8550*/  HADD2.F32 R160, -RZ, R160.H1_H1 ;  /* 0x300000a0ffa07230 */ /* 0x000fc40000004100 */
[-C--:B------:R-:W-:Y:S01]  /*8560*/  FMUL.FTZ R168, R82, R167.reuse ;  /* 0x000000a752a87220 */ /* 0x080fe20000410000 */
[----:B------:R-:W-:Y:S02]  /*8570*/  HADD2.F32 R78, -RZ, R78.H1_H1 ;  /* 0x3000004eff4e7230 */ /* 0x000fe40000004100 */
[C---:B------:R-:W-:Y:S01]  /*8580*/  FMUL.FTZ R171, R159.reuse, R167 ;  /* 0x000000a79fab7220 */ /* 0x040fe20000410000 */
[--C-:B------:R-:W-:Y:S02]  /*8590*/  HADD2.F32 R166, -RZ, R165.reuse.H0_H0 ;  /* 0x200000a5ffa67230 */ /* 0x100fe40000004100 */
[----:B------:R-:W-:Y:S01]  /*85a0*/  FMUL.FTZ R167, R160, R169 ;  /* 0x000000a9a0a77220 */ /* 0x000fe20000410000 */
[----:B------:R-:W-:Y:S01]  /*85b0*/  HADD2.F32 R165, -RZ, R165.H1_H1 ;  /* 0x300000a5ffa57230 */ /* 0x000fe20000004100 */
[----:B------:R-:W-:Y:S01]  /*85c0*/  F2FP.F16.E4M3.UNPACK_B R49, R77 ;  /* 0x0000004dff31723e */ /* 0x000fe200020006ff */
[----:B------:R-:W-:Y:S01]  /*85d0*/  FMUL.FTZ R169, R78, R169 ;  /* 0x000000a94ea97220 */ /* 0x000fe20000410000 */
[-C--:B------:R-:W-:Y:S01]  /*85e0*/  FFMA.FTZ R171, R82, R166.reuse, -R171 ;  /* 0x000000a652ab7223 */ /* 0x080fe200000108ab */
[----:B------:R-:W-:Y:S01]  /*85f0*/  FFMA.FTZ R82, R159, R166, R168 ;  /* 0x000000a69f527223 */ /* 0x000fe200000100a8 */
[----:B------:R-:W-:Y:S01]  /*8600*/  F2FP.SATFINITE.E4M3.F32.PACK_AB_MERGE_C R173, R173, R162, RZ ;  /* 0x000000a2adad723e */ /* 0x000fe200048070ff */
[----:B------:R-:W-:Y:S01]  /*8610*/  FFMA.FTZ R169, R160, R165, R169 ;  /* 0x000000a5a0a97223 */ /* 0x000fe200000100a9 */
[----:B------:R-:W-:Y:S01]  /*8620*/  F2FP.SATFINITE.E4M3.F32.PACK_AB_MERGE_C R76, R161, R76, R48 ;  /* 0x0000004ca14c723e */ /* 0x000fe20004807030 */
[----:B------:R-:W-:Y:S01]  /*8630*/  HADD2.F32 R159, -RZ, R50.H0_H0 ;  /* 0x20000032ff9f7230 */ /* 0x000fe20000004100 */
[----:B------:R-:W-:Y:S01]  /*8640*/  F2FP.F16.E4M3.UNPACK_B R160, R46 ;  /* 0x0000002effa0723e */ /* 0x000fe200020006ff */
[----:B------:R-:W-:Y:S01]  /*8650*/  HADD2.F32 R162, -RZ, R51.H0_H0 ;  /* 0x20000033ffa27230 */ /* 0x000fe20000004100 */
[----:B------:R-:W-:Y:S01]  /*8660*/  F2FP.F16.E4M3.UNPACK_B R81, R81.H1 ;  /* 0x00000051ff51723e */ /* 0x000fe200030006ff */
[----:B------:R-:W-:Y:S01]  /*8670*/  HADD2.F32 R48, -RZ, R49.H0_H0 ;  /* 0x20000031ff307230 */ /* 0x000fe20000004100 */
[----:B------:R-:W-:Y:S01]  /*8680*/  F2FP.F16.E4M3.UNPACK_B R77, R77.H1 ;  /* 0x0000004dff4d723e */ /* 0x000fe200030006ff */
[----:B------:R-:W-:-:S02]  /*8690*/  HADD2.F32 R161, -RZ, R160.H0_H0 ;  /* 0x200000a0ffa17230 */ /* 0x000fc40000004100 */
[CC--:B------:R-:W-:Y:S01]  /*86a0*/  FMUL.FTZ R163, R159.reuse, R162.reuse ;  /* 0x000000a29fa37220 */ /* 0x0c0fe20000410000 */
[----:B------:R-:W-:Y:S02]  /*86b0*/  HADD2.F32 R50, -RZ, R50.H1_H1 ;  /* 0x30000032ff327230 */ /* 0x000fe40000004100 */
[C---:B------:R-:W-:Y:S01]  /*86c0*/  FMUL.FTZ R166, R48.reuse, R162 ;  /* 0x000000a230a67220 */ /* 0x040fe20000410000 */
[----:B------:R-:W-:Y:S02]  /*86d0*/  HADD2.F32 R162, -RZ, R51.H1_H1 ;  /* 0x30000033ffa27230 */ /* 0x000fe40000004100 */
[-C--:B------:R-:W-:Y:S01]  /*86e0*/  FFMA.FTZ R48, R48, R161.reuse, -R163 ;  /* 0x000000a130307223 */ /* 0x080fe200000108a3 */
[----:B------:R-:W-:Y:S02]  /*86f0*/  HADD2.F32 R51, -RZ, R49.H1_H1 ;  /* 0x30000031ff337230 */ /* 0x000fe40000004100 */
[----:B------:R-:W-:Y:S01]  /*8700*/  FFMA.FTZ R49, R159, R161, R166 ;  /* 0x000000a19f317223 */ /* 0x000fe200000100a6 */
[----:B------:R-:W-:-:S02]  /*8710*/  HADD2.F32 R160, -RZ, R160.H1_H1 ;  /* 0x300000a0ffa07230 */ /* 0x000fc40000004100 */
[CC--:B------:R-:W-:Y:S01]  /*8720*/  FMUL.FTZ R166, R50.reuse, R162.reuse ;  /* 0x000000a232a67220 */ /* 0x0c0fe20000410000 */
[----:B------:R-:W-:Y:S01]  /*8730*/  F2FP.F16.E4M3.UNPACK_B R161, R47.H1 ;  /* 0x0000002fffa1723e */ /* 0x000fe200030006ff */
[C---:B------:R-:W-:Y:S01]  /*8740*/  FMUL.FTZ R159, R51.reuse, R162 ;  /* 0x000000a2339f7220 */ /* 0x040fe20000410000 */
[----:B------:R-:W-:Y:S01]  /*8750*/  F2FP.F16.E4M3.UNPACK_B R46, R46.H1 ;  /* 0x0000002eff2e723e */ /* 0x000fe200030006ff */
[-C--:B------:R-:W-:Y:S01]  /*8760*/  FFMA.FTZ R51, R51, R160.reuse, -R166 ;  /* 0x000000a033337223 */ /* 0x080fe200000108a6 */
[----:B------:R-:W-:Y:S02]  /*8770*/  HADD2.F32 R47, -RZ, R77.H0_H0 ;  /* 0x2000004dff2f7230 */ /* 0x000fe40000004100 */
[----:B------:R-:W-:Y:S01]  /*8780*/  FFMA.FTZ R50, R50, R160, R159 ;  /* 0x000000a032327223 */ /* 0x000fe2000001009f */
[----:B------:R-:W-:Y:S01]  /*8790*/  HADD2.F32 R159, -RZ, R81.H0_H0 ;  /* 0x20000051ff9f7230 */ /* 0x000fe20000004100 */
[----:B------:R-:W-:Y:S01]  /*87a0*/  F2FP.SATFINITE.E4M3.F32.PACK_AB_MERGE_C R172, R175, R172, RZ ;  /* 0x000000acafac723e */ /* 0x000fe200048070ff */
[----:B------:R-:W-:-:S02]  /*87b0*/  HADD2.F32 R166, -RZ, R161.H0_H0 ;  /* 0x200000a1ffa67230 */ /* 0x000fc40000004100 */
[----:B------:R-:W-:Y:S01]  /*87c0*/  FFMA.FTZ R78, R78, R165, -R167 ;  /* 0x000000a54e4e7223 */ /* 0x000fe200000108a7 */
[--C-:B------:R-:W-:Y:S01]  /*87d0*/  HADD2.F32 R162, -RZ, R46.reuse.H0_H0 ;  /* 0x2000002effa27230 */ /* 0x100fe20000004100 */
[----:B------:R-:W-:Y:S01]  /*87e0*/  F2FP.SATFINITE.E4M3.F32.PACK_AB_MERGE_C R82, R169, R82, R172 ;  /* 0x00000052a952723e */ /* 0x000fe200048070ac */
[----:B------:R-:W-:Y:S02]  /*87f0*/  HADD2.F32 R77, -RZ, R77.H1_H1 ;  /* 0x3000004dff4d7230 */ /* 0x000fe40000004100 */
[-C--:B------:R-:W-:Y:S01]  /*8800*/  FMUL.FTZ R168, R159, R166.reuse ;  /* 0x000000a69fa87220 */ /* 0x080fe20000410000 */
[----:B------:R-:W-:Y:S02]  /*8810*/  HADD2.F32 R160, -RZ, R81.H1_H1 ;  /* 0x30000051ffa07230 */ /* 0x000fe40000004100 */
[----:B------:R-:W-:Y:S01]  /*8820*/  FMUL.FTZ R166, R47, R166 ;  /* 0x000000a62fa67220 */ /* 0x000fe20000410000 */
[----:B------:R-:W-:Y:S01]  /*8830*/  HADD2.F32 R161, -RZ, R161.H1_H1 ;  /* 0x300000a1ffa17230 */ /* 0x000fe20000004100 */
[----:B------:R-:W-:Y:S01]  /*8840*/  F2FP.F16.E4M3.UNPACK_B R81, R79 ;  /* 0x0000004fff51723e */ /* 0x000fe200020006ff */
[----:B------:R-:W-:-:S02]  /*8850*/  HADD2.F32 R163, -RZ, R46.H1_H1 ;  /* 0x3000002effa37230 */ /* 0x000fc40000004100 */
[-C--:B------:R-:W-:Y:S01]  /*8860*/  FFMA.FTZ R46, R47, R162.reuse, -R168 ;  /* 0x000000a22f2e7223 */ /* 0x080fe200000108a8 */
[----:B------:R-:W-:Y:S01]  /*8870*/  FFMA.FTZ R47, R159, R162, R166 ;  /* 0x000000a29f2f7223 */ /* 0x000fe200000100a6 */
[CC--:B------:R-:W-:Y:S01]  /*8880*/  FMUL.FTZ R170, R160.reuse, R161.reuse ;  /* 0x000000a1a0aa7220 */ /* 0x0c0fe20000410000 */
[C---:B------:R-:W-:Y:S01]  /*8890*/  FMUL.FTZ R159, R77.reuse, R161 ;  /* 0x000000a14d9f7220 */ /* 0x040fe20000410000 */
[----:B------:R-:W-:Y:S02]  /*88a0*/  F2FP.F16.E4M3.UNPACK_B R162, R83.H1 ;  /* 0x00000053ffa2723e */ /* 0x000fe400030006ff */
[----:B------:R-:W-:Y:S01]  /*88b0*/  F2FP.F16.E4M3.UNPACK_B R169, R45.H1 ;  /* 0x0000002dffa9723e */ /* 0x000fe200030006ff */
[----:B------:R-:W-:Y:S01]  /*88c0*/  FFMA.FTZ R77, R77, R163, -R170 ;  /* 0x000000a34d4d7223 */ /* 0x000fe200000108aa */
[----:B------:R-:W-:Y:S01]  /*88d0*/  F2FP.F16.E4M3.UNPACK_B R161, R83 ;  /* 0x00000053ffa1723e */ /* 0x000fe200020006ff */
[----:B------:R-:W-:Y:S01]  /*88e0*/  FFMA.FTZ R160, R160, R163, R159 ;  /* 0x000000a3a0a07223 */ /* 0x000fe2000001009f */
[----:B------:R-:W-:Y:S01]  /*88f0*/  F2FP.F16.E4M3.UNPACK_B R79, R79.H1 ;  /* 0x0000004fff4f723e */ /* 0x000fe200030006ff */
[----:B------:R-:W-:Y:S01]  /*8900*/  HADD2.F32 R83, -RZ, R81.H0_H0 ;  /* 0x20000051ff537230 */ /* 0x000fe20000004100 */
[----:B------:R-:W-:Y:S01]  /*8910*/  F2FP.F16.E4M3.UNPACK_B R168, R45 ;  /* 0x0000002dffa8723e */ /* 0x000fe200020006ff */
[----:B------:R-:W-:Y:S01]  /*8920*/  HADD2.F32 R163, -RZ, R161.H0_H0 ;  /* 0x200000a1ffa37230 */ /* 0x000fe20000004100 */
[----:B------:R-:W-:Y:S01]  /*8930*/  F2FP.SATFINITE.E4M3.F32.PACK_AB_MERGE_C R78, R78, R171, R173 ;  /* 0x000000ab4e4e723e */ /* 0x000fe200048070ad */
[----:B------:R-:W-:Y:S01]  /*8940*/  HADD2.F32 R171, -RZ, R169.H0_H0 ;  /* 0x200000a9ffab7230 */ /* 0x000fe20000004100 */
[-C--:B------:R-:W-:Y:S01]  /*8950*/  F2FP.F16.E4M3.UNPACK_B R45, R44.reuse ;  /* 0x0000002cff2d723e */ /* 0x080fe200020006ff */
[----:B------:R-:W-:Y:S01]  /*8960*/  HADD2.F32 R159, -RZ, R79.H0_H0 ;  /* 0x2000004fff9f7230 */ /* 0x000fe20000004100 */
[----:B------:R-:W-:Y:S01]  /*8970*/  F2FP.F16.E4M3.UNPACK_B R165, R44.H1 ;  /* 0x0000002cffa5723e */ /* 0x000fe200030006ff */
[----:B------:R-:W-:Y:S01]  /*8980*/  HADD2.F32 R44, -RZ, R162.H0_H0 ;  /* 0x200000a2ff2c7230 */ /* 0x000fe20000004100 */
[----:B------:R-:W-:Y:S01]  /*8990*/  F2FP.SATFINITE.E4M3.F32.PACK_AB_MERGE_C R46, R77, R46, RZ ;  /* 0x0000002e4d2e723e */ /* 0x000fe200048070ff */
[----:B------:R-:W-:Y:S01]  /*89a0*/  HADD2.F32 R170, -RZ, R168.H0_H0 ;  /* 0x200000a8ffaa7230 */ /* 0x000fe20000004100 */
[----:B------:R-:W-:Y:S01]  /*89b0*/  F2FP.SATFINITE.E4M3.F32.PACK_AB_MERGE_C R47, R160, R47, RZ ;  /* 0x0000002fa02f723e */ /* 0x000fe200048070ff */
[----:B------:R-:W-:-:S02]  /*89c0*/  HADD2.F32 R162, -RZ, R162.H1_H1 ;  /* 0x300000a2ffa27230 */ /* 0x000fc40000004100 */
[-C--:B------:R-:W-:Y:S01]  /*89d0*/  FMUL.FTZ R174, R44, R171.reuse ;  /* 0x000000ab2cae7220 */ /* 0x080fe20000410000 */
[----:B------:R-:W-:Y:S02]  /*89e0*/  HADD2.F32 R169, -RZ, R169.H1_H1 ;  /* 0x300000a9ffa97230 */ /* 0x000fe40000004100 */
[-C--:B------:R-:W-:Y:S01]  /*89f0*/  FMUL.FTZ R172, R163, R170.reuse ;  /* 0x000000aaa3ac7220 */ /* 0x080fe20000410000 */
[----:B------:R-:W-:Y:S02]  /*8a00*/  HADD2.F32 R79, -RZ, R79.H1_H1 ;  /* 0x3000004fff4f7230 */ /* 0x000fe40000004100 */
[----:B------:R-:W-:Y:S01]  /*8a10*/  FMUL.FTZ R171, R159, R171 ;  /* 0x000000ab9fab7220 */ /* 0x000fe20000410000 */
[----:B------:R-:W-:Y:S02]  /*8a20*/  HADD2.F32 R167, -RZ, R165.H0_H0 ;  /* 0x200000a5ffa77230 */ /* 0x000fe40000004100 */
[----:B------:R-:W-:Y:S01]  /*8a30*/  FMUL.FTZ R170, R83, R170 ;  /* 0x000000aa53aa7220 */ /* 0x000fe20000410000 */
[----:B------:R-:W-:-:S02]  /*8a40*/  HADD2.F32 R166, -RZ, R45.H0_H0 ;  /* 0x2000002dffa67230 */ /* 0x000fc40000004100 */
[-C--:B------:R-:W-:Y:S01]  /*8a50*/  FMUL.FTZ R176, R162, R169.reuse ;  /* 0x000000a9a2b07220 */ /* 0x080fe20000410000 */
[----:B------:R-:W-:Y:S02]  /*8a60*/  HADD2.F32 R161, -RZ, R161.H1_H1 ;  /* 0x300000a1ffa17230 */ /* 0x000fe40000004100 */
[----:B------:R-:W-:Y:S01]  /*8a70*/  FMUL.FTZ R169, R79, R169 ;  /* 0x000000a94fa97220 */ /* 0x000fe20000410000 */
[----:B------:R-:W-:Y:S02]  /*8a80*/  HADD2.F32 R168, -RZ, R168.H1_H1 ;  /* 0x300000a8ffa87230 */ /* 0x000fe40000004100 */
[----:B------:R-:W-:Y:S01]  /*8a90*/  FFMA.FTZ R171, R44, R167, R171 ;  /* 0x000000a72cab7223 */ /* 0x000fe200000100ab */
[----:B------:R-:W-:Y:S02]  /*8aa0*/  HADD2.F32 R165, -RZ, R165.H1_H1 ;  /* 0x300000a5ffa57230 */ /* 0x000fe40000004100 */
[----:B------:R-:W-:Y:S01]  /*8ab0*/  FFMA.FTZ R172, R83, R166, -R172 ;  /* 0x000000a653ac7223 */ /* 0x000fe200000108ac */
[----:B------:R-:W-:-:S02]  /*8ac0*/  HADD2.F32 R81, -RZ, R81.H1_H1 ;  /* 0x30000051ff517230 */ /* 0x000fc40000004100 */
[----:B------:R-:W-:Y:S01]  /*8ad0*/  FFMA.FTZ R170, R163, R166, R170 ;  /* 0x000000a6a3aa7223 */ /* 0x000fe200000100aa */
[----:B------:R-:W-:Y:S02]  /*8ae0*/  HADD2.F32 R44, -RZ, R45.H1_H1 ;  /* 0x3000002dff2c7230 */ /* 0x000fe40000004100 */
[----:B------:R-:W-:Y:S01]  /*8af0*/  FFMA.FTZ R174, R159, R167, -R174 ;  /* 0x000000a79fae7223 */ /* 0x000fe200000108ae */
[-C--:B------:R-:W-:Y:S01]  /*8b00*/  FMUL.FTZ R166, R161, R168.reuse ;  /* 0x000000a8a1a67220 */ /* 0x080fe20000410000 */
[-C--:B------:R-:W-:Y:S01]  /*8b10*/  FFMA.FTZ R79, R79, R165.reuse, -R176 ;  /* 0x000000a54f4f7223 */ /* 0x080fe200000108b0 */
[C---:B------:R-:W-:Y:S01]  /*8b20*/  FMUL.FTZ R168, R81.reuse, R168 ;  /* 0x000000a851a87220 */ /* 0x040fe20000410000 */
[----:B------:R-:W-:Y:S01]  /*8b30*/  FFMA.FTZ R162, R162, R165, R169 ;  /* 0x000000a5a2a27223 */ /* 0x000fe200000100a9 */
[----:B------:R-:W-:Y:S01]  /*8b40*/  FFMA.FTZ R81, R81, R44, -R166 ;  /* 0x0000002c51517223 */ /* 0x000fe200000108a6 */
[----:B------:R-:W-:Y:S01]  /*8b50*/  F2FP.SATFINITE.E4M3.F32.PACK_AB_MERGE_C R77, R51, R48, R46 ;  /* 0x00000030334d723e */ /* 0x000fe2000480702e */
[----:B------:R-:W-:Y:S01]  /*8b60*/  FFMA.FTZ R161, R161, R44, R168 ;  /* 0x0000002ca1a17223 */ /* 0x000fe200000100a8 */
[----:B------:R-:W-:-:S02]  /*8b70*/  F2FP.SATFINITE.E4M3.F32.PACK_AB_MERGE_C R79, R79, R174, RZ ;  /* 0x000000ae4f4f723e */ /* 0x000fc400048070ff */
[----:B------:R-:W-:Y:S02]  /*8b80*/  F2FP.SATFINITE.E4M3.F32.PACK_AB_MERGE_C R162, R162, R171, RZ ;  /* 0x000000aba2a2723e */ /* 0x000fe400048070ff */
[----:B------:R-:W-:Y:S02]  /*8b90*/  F2FP.SATFINITE.E4M3.F32.PACK_AB_MERGE_C R79, R81, R172, R79 ;  /* 0x000000ac514f723e */ /* 0x000fe4000480704f */
[----:B------:R-:W-:Y:S02]  /*8ba0*/  F2FP.SATFINITE.E4M3.F32.PACK_AB_MERGE_C R81, R50, R49, R47 ;  /* 0x000000313251723e */ /* 0x000fe4000480702f */
[----:B------:R-:W-:-:S07]  /*8bb0*/  F2FP.SATFINITE.E4M3.F32.PACK_AB_MERGE_C R83, R161, R170, R162 ;  /* 0x000000aaa153723e */ /* 0x000fce00048070a2 */
.L_x_7342:
[----:B------:R-:W-:Y:S05]  /*8bc0*/  BSYNC B2 ;  /* 0x0000000000027941 */ /* 0x000fea0003800000 */
.L_x_7341:
[----:B------:R-:W-:Y:S01]  /*8bd0*/  ISETP.GE.AND P3, PT, R158, R147, PT ;  /* 0x000000939e00720c */ /* 0x000fe20003f66270 */
[----:B------:R-:W-:Y:S01]  /*8be0*/  ULDC.64 UR4, c[0x0][0x2e8] ;  /* 0x0000ba0000047ab9 */ /* 0x000fe20000000a00 */
[----:B------:R-:W-:-:S11]  /*8bf0*/  ULDC.64 UR6, c[0x0][0x208] ;  /* 0x0000820000067ab9 */ /* 0x000fd60000000a00 */
        /* <DEDUP_REMOVED lines=9> */
.L_x_7340:
[----:B------:R-:W-:Y:S05]  /*8c90*/  BSYNC B1 ;  /* 0x0000000000017941 */ /* 0x000fea0003800000 */
.L_x_7339:
[----:B-1----:R-:W-:Y:S01]  /*8ca0*/  VIADD R45, R230, 0x40 ;  /* 0x00000040e62d7836 */ /* 0x002fe20000000000 */
[----:B------:R-:W-:Y:S04]  /*8cb0*/  BSSY B1, `(.L_x_7343) ;  /* 0x000010a000017945 */ /* 0x000fe80003800000 */
[----:B------:R-:W-:-:S13]  /*8cc0*/  ISETP.GE.OR P3, PT, R45, R112, P0 ;  /* 0x000000702d00720c */ /* 0x000fda0000766670 */
[----:B------:R-:W-:Y:S05]  /*8cd0*/  @P3 BRA `(.L_x_7344) ;  /* 0x00000010001c3947 */ /* 0x000fea0003800000 */
[----:B------:R-:W2:Y:S01]  /*8ce0*/  LDL R46, [R1+0x90] ;  /* 0x00009000012e7983 */ /* 0x000ea20000100800 */
[-C--:B------:R-:W-:Y:S01]  /*8cf0*/  IMAD R44, R128, R126.reuse, RZ ;  /* 0x0000007e802c7224 */ /* 0x080fe200078e02ff */
[----:B------:R-:W-:Y:S01]  /*8d00*/  ISETP.NE.AND P6, PT, R0, RZ, PT ;  /* 0x000000ff0000720c */ /* 0x000fe20003fc5270 */
[C---:B------:R-:W-:Y:S01]  /*8d10*/  IMAD.WIDE.U32 R76, R45.reuse, R126, R124 ;  /* 0x0000007e2d4c7225 */ /* 0x040fe200078e007c */
[----:B------:R-:W-:Y:S03]  /*8d20*/  BSSY B2, `(.L_x_7345) ;  /* 0x00000f6000027945 */ /* 0x000fe60003800000 */
[----:B------:R-:W-:Y:S01]  /*8d30*/  IMAD R79, R45, R127, R44 ;  /* 0x0000007f2d4f7224 */ /* 0x000fe200078e022c */
[----:B------:R-:W-:Y:S01]  /*8d40*/  SEL R44, R120, R149, !P6 ;  /* 0x00000095782c7207 */ /* 0x000fe20007000000 */
[----:B------:R-:W-:Y:S01]  /*8d50*/  VIADD R47, R230, 0x40 ;  /* 0x00000040e62f7836 */ /* 0x000fe20000000000 */
[----:B------:R-:W-:Y:S01]  /*8d60*/  IADD3 R78, P3, P4, R38, R76, R30 ;  /* 0x0000004c264e7210 */ /* 0x000fe20007c7e01e */
[----:B------:R-:W-:Y:S01]  /*8d70*/  VIADD R48, R230, 0x40 ;  /* 0x00000040e6307836 */ /* 0x000fe20000000000 */
[----:B------:R-:W-:Y:S01]  /*8d80*/  SHF.R.S32.HI R45, RZ, 0x1f, R44 ;  /* 0x0000001fff2d7819 */ /* 0x000fe2000001142c */
[----:B------:R-:W-:-:S02]  /*8d90*/  IMAD.SHL.U32 R47, R47, 0x80, RZ ;  /* 0x000000802f2f7824 */ /* 0x000fc400078e00ff */
[----:B------:R-:W-:Y:S01]  /*8da0*/  IMAD.SHL.U32 R48, R48, 0x80, RZ ;  /* 0x0000008030307824 */ /* 0x000fe200078e00ff */
[----:B------:R-:W-:Y:S01]  /*8db0*/  LEA.HI R44, R45, R44, RZ, 0x5 ;  /* 0x0000002c2d2c7211 */ /* 0x000fe200078f28ff */
[----:B------:R-:W-:Y:S01]  /*8dc0*/  IMAD R45, R19, 0x7000, R118 ;  /* 0x00007000132d7824 */ /* 0x000fe200078e0276 */
[----:B------:R-:W-:Y:S01]  /*8dd0*/  LOP3.LUT R47, R47, 0x380, RZ, 0xc0, !PT ;  /* 0x000003802f2f7812 */ /* 0x000fe200078ec0ff */
[----:B------:R-:W-:Y:S01]  /*8de0*/  IMAD.IADD R79, R77, 0x1, R79 ;  /* 0x000000014d4f7824 */ /* 0x000fe200078e024f */
[----:B------:R-:W-:Y:S01]  /*8df0*/  LEA.HI.SX32 R44, R44, R29, 0x1b ;  /* 0x0000001d2c2c7211 */ /* 0x000fe200078fdaff */
[----:B------:R-:W-:Y:S01]  /*8e00*/  IMAD.IADD R45, R18, 0x1, R45 ;  /* 0x00000001122d7824 */ /* 0x000fe200078e022d */
[----:B------:R-:W-:Y:S02]  /*8e10*/  LOP3.LUT R48, R48, 0x380, RZ, 0xc0, !PT ;  /* 0x0000038030307812 */ /* 0x000fe400078ec0ff */
[----:B------:R-:W-:Y:S01]  /*8e20*/  SHF.R.U32.HI R47, RZ, 0x3, R47 ;  /* 0x00000003ff2f7819 */ /* 0x000fe2000001162f */
[----:B------:R-:W-:Y:S01]  /*8e30*/  IMAD.SHL.U32 R81, R44, 0x10, RZ ;  /* 0x000000102c517824 */ /* 0x000fe200078e00ff */
[----:B------:R-:W-:-:S04]  /*8e40*/  IADD3.X R82, R32, R79, R31, P3, P4 ;  /* 0x0000004f20527210 */ /* 0x000fc80001fe841f */
[----:B------:R-:W-:-:S04]  /*8e50*/  LOP3.LUT R44, R48, 0x70, R81, 0xf8, !PT ;  /* 0x00000070302c7812 */ /* 0x000fc800078ef851 */
[----:B------:R-:W-:-:S05]  /*8e60*/  LOP3.LUT R44, R44, R47, RZ, 0x3c, !PT ;  /* 0x0000002f2c2c7212 */ /* 0x000fca00078e3cff */
[----:B--2---:R-:W-:-:S04]  /*8e70*/  IMAD.IADD R44, R46, 0x1, R44 ;  /* 0x000000012e2c7824 */ /* 0x004fc800078e022c */
[----:B------:R-:W-:-:S04]  /*8e80*/  IMAD R47, R19, 0x7000, R44 ;  /* 0x00007000132f7824 */ /* 0x000fc800078e022c */
[----:B------:R-:W-:Y:S02]  /*8e90*/  IMAD.IADD R48, R18, 0x1, R47 ;  /* 0x0000000112307824 */ /* 0x000fe400078e022f */
        /* <DEDUP_REMOVED lines=27> */
[----:B------:R-:W-:Y:S01]  /*9050*/  LOP3.LUT R83, R59, 0xff, RZ, 0xc0, !PT ;  /* 0x000000ff3b537812 */ /* 0x000fe200078ec0ff */
[----:B------:R-:W-:Y:S01]  /*9060*/  IMAD.SHL.U32 R54, R135, 0x100, RZ ;  /* 0x0000010087367824 */ /* 0x000fe200078e00ff */
[----:B------:R-:W-:-:S02]  /*9070*/  SHF.R.U32.HI R134, RZ, 0x18, R59 ;  /* 0x00000018ff867819 */ /* 0x000fc4000001163b */
[----:B------:R-:W-:Y:S02]  /*9080*/  SHF.R.U32.HI R156, RZ, 0x10, R59 ;  /* 0x00000010ff9c7819 */ /* 0x000fe4000001163b */
[----:B------:R-:W-:Y:S01]  /*9090*/  LOP3.LUT R55, R55, 0xff00, R44, 0xf8, !PT ;  /* 0x0000ff0037377812 */ /* 0x000fe200078ef82c */
[----:B------:R-:W-:Y:S01]  /*90a0*/  IMAD.U32 R44, R161, 0x10000, RZ ;  /* 0x00010000a12c7824 */ /* 0x000fe200078e00ff */
[----:B------:R-:W-:Y:S01]  /*90b0*/  PRMT R59, R157, 0x654, R80 ;  /* 0x000006549d3b7816 */ /* 0x000fe20000000050 */
[----:B------:R-:W-:Y:S01]  /*90c0*/  IMAD.U32 R156, R156, 0x10000, RZ ;  /* 0x000100009c9c7824 */ /* 0x000fe200078e00ff */
[----:B------:R-:W-:Y:S02]  /*90d0*/  PRMT R83, R134, 0x654, R83 ;  /* 0x0000065486537816 */ /* 0x000fe40000000053 */
[----:B------:R-:W-:Y:S02]  /*90e0*/  F2FP.F16.E4M3.UNPACK_B R134, R155.H1 ;  /* 0x0000009bff86723e */ /* 0x000fe400030006ff */
[----:B------:R-:W-:-:S02]  /*90f0*/  F2FP.F16.E4M3.UNPACK_B R80, R57.H1 ;  /* 0x00000039ff50723e */ /* 0x000fc400030006ff */
        /* <DEDUP_REMOVED lines=29> */
[--C-:B------:R-:W-:Y:S02]  /*92d0*/  HADD2.F32 R58, -RZ, R80.reuse.H0_H0 ;  /* 0x20000050ff3a7230 */ /* 0x100fe40000004100 */
[-C--:B------:R-:W-:Y:S01]  /*92e0*/  FFMA.FTZ R57, R59, R156.reuse, -R56 ;  /* 0x0000009c3b397223 */ /* 0x080fe20000010838 */
[----:B------:R-:W-:Y:S01]  /*92f0*/  FFMA.FTZ R56, R135, R156, R158 ;  /* 0x0000009c87387223 */ /* 0x000fe2000001009e */
        /* <DEDUP_REMOVED lines=8> */
[----:B------:R-:W-:Y:S01]  /*9380*/  HADD2.F32 R156, -RZ, R153.H1_H1 ;  /* 0x30000099ff9c7230 */ /* 0x000fe20000004100 */
[----:B------:R-:W-:Y:S01]  /*9390*/  F2FP.F16.E4M3.UNPACK_B R153, R50.H1 ;  /* 0x00000032ff99723e */ /* 0x000fe200030006ff */
        /* <DEDUP_REMOVED lines=17> */
[----:B------:R-:W-:Y:S02]  /*94b0*/  HADD2.F32 R134, -RZ, R134.H1_H1 ;  /* 0x30000086ff867230 */ /* 0x000fe40000004100 */
[----:B------:R-:W-:Y:S01]  /*94c0*/  FFMA.FTZ R162, R135, R156, -R162 ;  /* 0x0000009c87a27223 */ /* 0x000fe200000108a2 */
[----:B------:R-:W-:Y:S02]  /*94d0*/  HADD2.F32 R157, -RZ, R157.H1_H1 ;  /* 0x3000009dff9d7230 */ /* 0x000fe40000004100 */
[----:B------:R-:W-:Y:S01]  /*94e0*/  FMUL.FTZ R135, R153, R158 ;  /* 0x0000009e99877220 */ /* 0x000fe20000410000 */
[----:B------:R-:W-:Y:S01]  /*94f0*/  FFMA.FTZ R160, R155, R156, R160 ;  /* 0x0000009c9ba07223 */ /* 0x000fe200000100a0 */
[C---:B------:R-:W-:Y:S01]  /*9500*/  FMUL.FTZ R158, R134.reuse, R158 ;  /* 0x0000009e869e7220 */ /* 0x040fe20000410000 */
[----:B------:R-:W-:Y:S01]  /*9510*/  F2FP.F16.E4M3.UNPACK_B R152, R152 ;  /* 0x00000098ff98723e */ /* 0x000fe200020006ff */
        /* <DEDUP_REMOVED lines=26> */
[----:B------:R-:W-:Y:S01]  /*96c0*/  F2FP.F16.E4M3.UNPACK_B R80, R46 ;  /* 0x0000002eff50723e */ /* 0x000fe200020006ff */
[----:B------:R-:W-:-:S02]  /*96d0*/  HADD2.F32 R59, -RZ, R134.H0_H0 ;  /* 0x20000086ff3b7230 */ /* 0x000fc40000004100 */
[----:B------:R-:W-:Y:S01]  /*96e0*/  FFMA.FTZ R158, R53, R152, -R158 ;  /* 0x00000098359e7223 */ /* 0x000fe2000001089e */
[--C-:B------:R-:W-:Y:S01]  /*96f0*/  HADD2.F32 R56, -RZ, R57.reuse.H0_H0 ;  /* 0x20000039ff387230 */ /* 0x100fe20000004100 */
[----:B------:R-:W-:Y:S01]  /*9700*/  F2FP.SATFINITE.E4M3.F32.PACK_AB_MERGE_C R160, R161, R160, RZ ;  /* 0x000000a0a1a0723e */ /* 0x000fe200048070ff */
[----:B------:R-:W-:Y:S02]  /*9710*/  HADD2.F32 R83, -RZ, R80.H0_H0 ;  /* 0x20000050ff537230 */ /* 0x000fe40000004100 */
[-C--:B------:R-:W-:Y:S01]  /*9720*/  FMUL.FTZ R153, R59, R135.reuse ;  /* 0x000000873b997220 */ /* 0x080fe20000410000 */
[----:B------:R-:W-:Y:S02]  /*9730*/  HADD2.F32 R134, -RZ, R134.H1_H1 ;  /* 0x30000086ff867230 */ /* 0x000fe40000004100 */
[----:B------:R-:W-:Y:S01]  /*9740*/  FMUL.FTZ R152, R56, R135 ;  /* 0x0000008738987220 */ /* 0x000fe20000410000 */
[----:B------:R-:W-:Y:S01]  /*9750*/  HADD2.F32 R135, -RZ, R58.H1_H1 ;  /* 0x3000003aff877230 */ /* 0x000fe20000004100 */
[----:B------:R-:W-:Y:S01]  /*9760*/  F2FP.SATFINITE.E4M3.F32.PACK_AB_MERGE_C R50, R155, R50, R160 ;  /* 0x000000329b32723e */ /* 0x000fe200048070a0 */
[----:B------:R-:W-:-:S02]  /*9770*/  HADD2.F32 R58, -RZ, R57.H1_H1 ;  /* 0x30000039ff3a7230 */ /* 0x000fc40000004100 */
[-C--:B------:R-:W-:Y:S01]  /*9780*/  FFMA.FTZ R56, R56, R83.reuse, -R153 ;  /* 0x0000005338387223 */ /* 0x080fe20000010899 */
[----:B------:R-:W-:Y:S01]  /*9790*/  FFMA.FTZ R57, R59, R83, R152 ;  /* 0x000000533b397223 */ /* 0x000fe20000010098 */
[----:B------:R-:W-:Y:S02]  /*97a0*/  HADD2.F32 R83, -RZ, R80.H1_H1 ;  /* 0x30000050ff537230 */ /* 0x000fe40000004100 */
[-C--:B------:R-:W-:Y:S01]  /*97b0*/  FMUL.FTZ R153, R134, R135.reuse ;  /* 0x0000008786997220 */ /* 0x080fe20000410000 */
[C---:B------:R-:W-:Y:S01]  /*97c0*/  FMUL.FTZ R155, R58.reuse, R135 ;  /* 0x000000873a9b7220 */ /* 0x040fe20000410000 */
[----:B------:R-:W-:Y:S02]  /*97d0*/  F2FP.F16.E4M3.UNPACK_B R59, R49.H1 ;  /* 0x00000031ff3b723e */ /* 0x000fe400030006ff */
        /* <DEDUP_REMOVED lines=16> */
[----:B------:R-:W-:Y:S01]  /*98e0*/  FFMA.FTZ R157, R80, R83, R153 ;  /* 0x00000053509d7223 */ /* 0x000fe20000010099 */
[----:B------:R-:W-:Y:S02]  /*98f0*/  HADD2.F32 R134, -RZ, R46.H1_H1 ;  /* 0x3000002eff867230 */ /* 0x000fe40000004100 */
[----:B------:R-:W-:Y:S01]  /*9900*/  FMUL.FTZ R80, R52, R135 ;  /* 0x0000008734507220 */ /* 0x000fe20000410000 */
[----:B------:R-:W-:Y:S01]  /*9910*/  F2FP.F16.E4M3.UNPACK_B R153, R45.H1 ;  /* 0x0000002dff99723e */ /* 0x000fe200030006ff */
[C---:B------:R-:W-:Y:S01]  /*9920*/  FMUL.FTZ R159, R59.reuse, R135 ;  /* 0x000000873b9f7220 */ /* 0x040fe20000410000 */
[----:B------:R-:W-:Y:S01]  /*9930*/  FFMA.FTZ R156, R58, R83, -R155 ;  /* 0x000000533a9c7223 */ /* 0x000fe2000001089b */
[-C--:B------:R-:W-:Y:S01]  /*9940*/  FFMA.FTZ R158, R59, R134.reuse, R80 ;  /* 0x000000863b9e7223 */ /* 0x080fe20000010050 */
[----:B------:R-:W-:Y:S01]  /*9950*/  F2FP.F16.E4M3.UNPACK_B R59, R51.H1 ;  /* 0x00000033ff3b723e */ /* 0x000fe200030006ff */
[----:B------:R-:W-:Y:S01]  /*9960*/  HADD2.F32 R155, -RZ, R153.H0_H0 ;  /* 0x20000099ff9b7230 */ /* 0x000fe20000004100 */
[----:B------:R-:W-:Y:S01]  /*9970*/  F2FP.F16.E4M3.UNPACK_B R46, R47 ;  /* 0x0000002fff2e723e */ /* 0x000fe200020006ff */
[----:B------:R-:W-:Y:S01]  /*9980*/  FFMA.FTZ R159, R52, R134, -R159 ;  /* 0x00000086349f7223 */ /* 0x000fe2000001089f */
[----:B------:R-:W-:-:S02]  /*9990*/  F2FP.F16.E4M3.UNPACK_B R152, R45 ;  /* 0x0000002dff98723e */ /* 0x000fc400020006ff */
[----:B------:R-:W-:Y:S01]  /*99a0*/  F2FP.F16.E4M3.UNPACK_B R58, R51 ;  /* 0x00000033ff3a723e */ /* 0x000fe200020006ff */
[----:B------:R-:W-:Y:S01]  /*99b0*/  HADD2.F32 R51, -RZ, R46.H0_H0 ;  /* 0x2000002eff337230 */ /* 0x000fe20000004100 */
[----:B------:R-:W-:Y:S01]  /*99c0*/  F2FP.F16.E4M3.UNPACK_B R47, R47.H1 ;  /* 0x0000002fff2f723e */ /* 0x000fe200030006ff */
[----:B------:R-:W-:Y:S01]  /*99d0*/  HADD2.F32 R154, -RZ, R152.H0_H0 ;  /* 0x20000098ff9a7230 */ /* 0x000fe20000004100 */
[-C--:B------:R-:W-:Y:S01]  /*99e0*/  F2FP.F16.E4M3.UNPACK_B R45, R44.reuse ;  /* 0x0000002cff2d723e */ /* 0x080fe200020006ff */
[----:B------:R-:W-:Y:S01]  /*99f0*/  HADD2.F32 R80, -RZ, R58.H0_H0 ;  /* 0x2000003aff507230 */ /* 0x000fe20000004100 */
[----:B------:R-:W-:Y:S01]  /*9a00*/  F2FP.F16.E4M3.UNPACK_B R83, R44.H1 ;  /* 0x0000002cff53723e */ /* 0x000fe200030006ff */
[----:B------:R-:W-:Y:S02]  /*9a10*/  HADD2.F32 R44, -RZ, R59.H0_H0 ;  /* 0x2000003bff2c7230 */ /* 0x000fe40000004100 */
[----:B------:R-:W-:Y:S01]  /*9a20*/  FMUL.FTZ R161, R51, R154 ;  /* 0x0000009a33a17220 */ /* 0x000fe20000410000 */
[----:B------:R-:W-:-:S02]  /*9a30*/  HADD2.F32 R52, -RZ, R47.H0_H0 ;  /* 0x2000002fff347230 */ /* 0x000fc40000004100 */
[----:B------:R-:W-:Y:S01]  /*9a40*/  FMUL.FTZ R160, R80, R154 ;  /* 0x0000009a50a07220 */ /* 0x000fe20000410000 */
[----:B------:R-:W-:Y:S02]  /*9a50*/  HADD2.F32 R135, -RZ, R83.H0_H0 ;  /* 0x20000053ff877230 */ /* 0x000fe40000004100 */
[-C--:B------:R-:W-:Y:S01]  /*9a60*/  FMUL.FTZ R163, R44, R155.reuse ;  /* 0x0000009b2ca37220 */ /* 0x080fe20000410000 */
[----:B------:R-:W-:Y:S02]  /*9a70*/  HADD2.F32 R134, -RZ, R45.H0_H0 ;  /* 0x2000002dff867230 */ /* 0x000fe40000004100 */
[C---:B------:R-:W-:Y:S01]  /*9a80*/  FMUL.FTZ R155, R52.reuse, R155 ;  /* 0x0000009b349b7220 */ /* 0x040fe20000410000 */
[----:B------:R-:W-:Y:S02]  /*9a90*/  HADD2.F32 R59, -RZ, R59.H1_H1 ;  /* 0x3000003bff3b7230 */ /* 0x000fe40000004100 */
[----:B------:R-:W-:Y:S01]  /*9aa0*/  FFMA.FTZ R163, R52, R135, -R163 ;  /* 0x0000008734a37223 */ /* 0x000fe200000108a3 */
[----:B------:R-:W-:-:S02]  /*9ab0*/  HADD2.F32 R52, -RZ, R153.H1_H1 ;  /* 0x30000099ff347230 */ /* 0x000fc40000004100 */
[-C--:B------:R-:W-:Y:S01]  /*9ac0*/  FFMA.FTZ R160, R51, R134.reuse, -R160 ;  /* 0x0000008633a07223 */ /* 0x080fe200000108a0 */
[----:B------:R-:W-:Y:S02]  /*9ad0*/  HADD2.F32 R47, -RZ, R47.H1_H1 ;  /* 0x3000002fff2f7230 */ /* 0x000fe40000004100 */
[----:B------:R-:W-:Y:S01]  /*9ae0*/  FFMA.FTZ R161, R80, R134, R161 ;  /* 0x0000008650a17223 */ /* 0x000fe200000100a1 */
        /* <DEDUP_REMOVED lines=25> */
.L_x_7346:
[----:B------:R-:W-:Y:S05]  /*9c80*/  BSYNC B2 ;  /* 0x0000000000027941 */ /* 0x000fea0003800000 */
.L_x_7345:
        /* <DEDUP_REMOVED lines=12> */
.L_x_7344:
[----:B------:R-:W-:Y:S05]  /*9d50*/  BSYNC B1 ;  /* 0x0000000000017941 */ /* 0x000fea0003800000 */
.L_x_7343:
        /* <DEDUP_REMOVED lines=13> */
[----:B------:R-:W-:Y:S01]  /*9e30*/  IMAD.IADD R55, R53, 0x1, R55 ;  /* 0x0000000135377824 */ /* 0x000fe200078e0237 */
[----:B------:R-:W-:Y:S01]  /*9e40*/  SHF.R.S32.HI R45, RZ, 0x1f, R44 ;  /* 0x0000001fff2d7819 */ /* 0x000fe2000001142c */
[----:B------:R-:W-:-:S03]  /*9e50*/  IMAD.SHL.U32 R47, R47, 0x80, RZ ;  /* 0x000000802f2f7824 */ /* 0x000fc600078e00ff */
[----:B------:R-:W-:Y:S01]  /*9e60*/  LEA.HI R44, R45, R44, RZ, 0x5 ;  /* 0x0000002c2d2c7211 */ /* 0x000fe200078f28ff */
[----:B------:R-:W-:Y:S01]  /*9e70*/  IMAD R45, R19, 0x7000, R117 ;  /* 0x00007000132d7824 */ /* 0x000fe200078e0275 */
[----:B------:R-:W-:Y:S02]  /*9e80*/  LOP3.LUT R47, R47, 0x380, RZ, 0xc0, !PT ;  /* 0x000003802f2f7812 */ /* 0x000fe400078ec0ff */
[----:B------:R-:W-:Y:S01]  /*9e90*/  LEA.HI.SX32 R44, R44, R29, 0x1b ;  /* 0x0000001d2c2c7211 */ /* 0x000fe200078fdaff */
[----:B------:R-:W-:Y:S01]  /*9ea0*/  IMAD.IADD R45, R18, 0x1, R45 ;  /* 0x00000001122d7824 */ /* 0x000fe200078e022d */
[----:B------:R-:W-:-:S03]  /*9eb0*/  IADD3.X R76, R32, R55, R31, P3, P4 ;  /* 0x00000037204c7210 */ /* 0x000fc60001fe841f */
[----:B------:R-:W-:-:S05]  /*9ec0*/  IMAD.SHL.U32 R57, R44, 0x10, RZ ;  /* 0x000000102c397824 */ /* 0x000fca00078e00ff */
        /* <DEDUP_REMOVED lines=10> */
[--C-:B------:R-:W-:Y:S01]  /*9f70*/  SHF.R.U32.HI R152, RZ, 0x18, R61.reuse ;  /* 0x00000018ff987819 */ /* 0x100fe2000001163d */
[----:B------:R-:W-:Y:S01]  /*9f80*/  IMAD.MOV.U32 R58, RZ, RZ, R46 ;  /* 0x000000ffff3a7224 */ /* 0x000fe200078e002e */
[----:B------:R-:W-:Y:S02]  /*9f90*/  LOP3.LUT R59, R61, 0xff, RZ, 0xc0, !PT ;  /* 0x000000ff3d3b7812 */ /* 0x000fe400078ec0ff */
        /* <DEDUP_REMOVED lines=10> */
[----:B------:R-:W-:Y:S02]  /*a040*/  SHF.R.U32.HI R66, RZ, 0x8, R67 ;  /* 0x00000008ff427819 */ /* 0x000fe40000011643 */
[----:B------:R-:W-:Y:S02]  /*a050*/  SHF.R.U32.HI R78, RZ, 0x8, R63 ;  /* 0x00000008ff4e7819 */ /* 0x000fe4000001163f */
[----:B------:R-:W-:-:S02]  /*a060*/  PRMT R59, R152, 0x654, R59 ;  /* 0x00000654983b7816 */ /* 0x000fc4000000003b */
[----:B------:R-:W-:Y:S02]  /*a070*/  SHF.R.U32.HI R83, RZ, 0x18, R63 ;  /* 0x00000018ff537819 */ /* 0x000fe4000001163f */
[----:B------:R-:W-:Y:S02]  /*a080*/  LOP3.LUT R60, R63, 0xff, RZ, 0xc0, !PT ;  /* 0x000000ff3f3c7812 */ /* 0x000fe400078ec0ff */
[----:B------:R-:W-:Y:S01]  /*a090*/  SHF.R.U32.HI R79, RZ, 0x10, R67 ;  /* 0x00000010ff4f7819 */ /* 0x000fe20000011643 */
[----:B------:R-:W-:Y:S01]  /*a0a0*/  IMAD.SHL.U32 R67, R66, 0x100, RZ ;  /* 0x0000010042437824 */ /* 0x000fe200078e00ff */
[----:B------:R-:W-:Y:S01]  /*a0b0*/  PRMT R64, R65, 0x654, R64 ;  /* 0x0000065441407816 */ /* 0x000fe20000000040 */
[----:B------:R-:W-:Y:S01]  /*a0c0*/  IMAD.SHL.U32 R65, R77, 0x100, RZ ;  /* 0x000001004d417824 */ /* 0x000fe200078e00ff */
[----:B------:R-:W-:Y:S01]  /*a0d0*/  SHF.R.U32.HI R82, RZ, 0x10, R63 ;  /* 0x00000010ff527819 */ /* 0x000fe2000001163f */
[----:B--2---:R-:W-:Y:S01]  /*a0e0*/  IMAD.MOV.U32 R63, RZ, RZ, R48 ;  /* 0x000000ffff3f7224 */ /* 0x004fe200078e0030 */
[----:B------:R-:W-:Y:S01]  /*a0f0*/  LOP3.LUT R44, R59, 0xff00, R44, 0xf8, !PT ;  /* 0x0000ff003b2c7812 */ /* 0x000fe200078ef82c */
[----:B------:R-:W-:Y:S01]  /*a100*/  IMAD.SHL.U32 R59, R78, 0x100, RZ ;  /* 0x000001004e3b7824 */ /* 0x000fe200078e00ff */
[----:B------:R-:W-:Y:S01]  /*a110*/  PRMT R62, R81, 0x654, R62 ;  /* 0x00000654513e7816 */ /* 0x000fe2000000003e */
[----:B------:R-:W-:Y:S01]  /*a120*/  IMAD.U32 R79, R79, 0x10000, RZ ;  /* 0x000100004f4f7824 */ /* 0x000fe200078e00ff */
[----:B------:R-:W-:-:S02]  /*a130*/  PRMT R60, R83, 0x654, R60 ;  /* 0x00000654533c7816 */ /* 0x000fc4000000003c */
[----:B------:R-:W-:Y:S01]  /*a140*/  LOP3.LUT R46, R44, 0xff0000, R45, 0xf8, !PT ;  /* 0x00ff00002c2e7812 */ /* 0x000fe200078ef82d */
[----:B------:R-:W-:Y:S01]  /*a150*/  IMAD.U32 R44, R82, 0x10000, RZ ;  /* 0x00010000522c7824 */ /* 0x000fe200078e00ff */
[----:B------:R-:W-:Y:S02]  /*a160*/  LOP3.LUT R48, R62, 0xff00, R65, 0xf8, !PT ;  /* 0x0000ff003e307812 */ /* 0x000fe400078ef841 */
[----:B------:R-:W-:Y:S01]  /*a170*/  LOP3.LUT R78, R64, 0xff00, R67, 0xf8, !PT ;  /* 0x0000ff00404e7812 */ /* 0x000fe200078ef843 */
[----:B------:R-:W-:Y:S01]  /*a180*/  IMAD.U32 R67, R80, 0x10000, RZ ;  /* 0x0001000050437824 */ /* 0x000fe200078e00ff */
[----:B------:R-:W-:Y:S02]  /*a190*/  LOP3.LUT R59, R60, 0xff00, R59, 0xf8, !PT ;  /* 0x0000ff003c3b7812 */ /* 0x000fe400078ef83b */
[----:B------:R-:W-:Y:S02]  /*a1a0*/  F2FP.F16.E4M3.UNPACK_B R77, R151.H1 ;  /* 0x00000097ff4d723e */ /* 0x000fe400030006ff */
[----:B------:R-:W-:-:S02]  /*a1b0*/  F2FP.F16.E4M3.UNPACK_B R64, R63.H1 ;  /* 0x0000003fff40723e */ /* 0x000fc400030006ff */
[----:B------:R-:W-:Y:S01]  /*a1c0*/  F2FP.F16.E4M3.UNPACK_B R62, R61.H1 ;  /* 0x0000003dff3e723e */ /* 0x000fe200030006ff */
[--C-:B------:R-:W-:Y:S01]  /*a1d0*/  HADD2.F32 R45, -RZ, R77.reuse.H0_H0 ;  /* 0x2000004dff2d7230 */ /* 0x100fe20000004100 */
[----:B------:R-:W-:Y:S01]  /*a1e0*/  LOP3.LUT R44, R59, 0xff0000, R44, 0xf8, !PT ;  /* 0x00ff00003b2c7812 */ /* 0x000fe200078ef82c */
[----:B------:R-:W-:Y:S01]  /*a1f0*/  HADD2.F32 R60, -RZ, R64.H0_H0 ;  /* 0x20000040ff3c7230 */ /* 0x000fe20000004100 */
[----:B------:R-:W-:Y:S01]  /*a200*/  F2FP.F16.E4M3.UNPACK_B R65, R148.H1 ;  /* 0x00000094ff41723e */ /* 0x000fe200030006ff */
[----:B------:R-:W-:Y:S01]  /*a210*/  HADD2.F32 R59, -RZ, R62.H0_H0 ;  /* 0x2000003eff3b7230 */ /* 0x000fe20000004100 */
[----:B------:R-:W-:Y:S01]  /*a220*/  F2FP.F16.E4M3.UNPACK_B R151, R151 ;  /* 0x00000097ff97723e */ /* 0x000fe200020006ff */
[----:B------:R-:W-:Y:S02]  /*a230*/  HADD2.F32 R77, -RZ, R77.H1_H1 ;  /* 0x3000004dff4d7230 */ /* 0x000fe40000004100 */
[----:B------:R-:W-:Y:S01]  /*a240*/  FMUL.FTZ R80, R60, R45 ;  /* 0x0000002d3c507220 */ /* 0x000fe20000410000 */
[----:B------:R-:W-:-:S02]  /*a250*/  HADD2.F32 R66, -RZ, R65.H0_H0 ;  /* 0x20000041ff427230 */ /* 0x000fc40000004100 */
[C---:B------:R-:W-:Y:S01]  /*a260*/  FMUL.FTZ R81, R59.reuse, R45 ;  /* 0x0000002d3b517220 */ /* 0x040fe20000410000 */
[----:B------:R-:W-:Y:S01]  /*a270*/  HADD2.F32 R62, -RZ, R62.H1_H1 ;  /* 0x3000003eff3e7230 */ /* 0x000fe20000004100 */
[----:B------:R-:W-:Y:S01]  /*a280*/  F2FP.F16.E4M3.UNPACK_B R61, R61 ;  /* 0x0000003dff3d723e */ /* 0x000fe200020006ff */
[-C--:B------:R-:W-:Y:S01]  /*a290*/  FFMA.FTZ R59, R59, R66.reuse, -R80 ;  /* 0x000000423b3b7223 */ /* 0x080fe20000010850 */
[----:B------:R-:W-:Y:S01]  /*a2a0*/  FFMA.FTZ R60, R60, R66, R81 ;  /* 0x000000423c3c7223 */ /* 0x000fe20000010051 */
[----:B------:R-:W-:Y:S01]  /*a2b0*/  HADD2.F32 R66, -RZ, R64.H1_H1 ;  /* 0x30000040ff427230 */ /* 0x000fe20000004100 */
[----:B------:R-:W-:Y:S01]  /*a2c0*/  F2FP.F16.E4M3.UNPACK_B R64, R63 ;  /* 0x0000003fff40723e */ /* 0x000fe200020006ff */
[----:B------:R-:W-:Y:S01]  /*a2d0*/  HADD2.F32 R63, -RZ, R61.H0_H0 ;  /* 0x2000003dff3f7230 */ /* 0x000fe20000004100 */
[----:B------:R-:W-:Y:S01]  /*a2e0*/  LOP3.LUT R48, R48, 0xff0000, R67, 0xf8, !PT ;  /* 0x00ff000030307812 */ /* 0x000fe200078ef843 */
[----:B------:R-:W-:Y:S01]  /*a2f0*/  HADD2.F32 R67, -RZ, R65.H1_H1 ;  /* 0x30000041ff437230 */ /* 0x000fe20000004100 */
[----:B------:R-:W-:Y:S01]  /*a300*/  LOP3.LUT R45, R78, 0xff0000, R79, 0xf8, !PT ;  /* 0x00ff00004e2d7812 */ /* 0x000fe200078ef84f */
[----:B------:R-:W-:Y:S01]  /*a310*/  FMUL.FTZ R79, R66, R77 ;  /* 0x0000004d424f7220 */ /* 0x000fe20000410000 */
[----:B------:R-:W-:Y:S01]  /*a320*/  F2FP.F16.E4M3.UNPACK_B R148, R148 ;  /* 0x00000094ff94723e */ /* 0x000fe200020006ff */
[----:B------:R-:W-:-:S02]  /*a330*/  HADD2.F32 R78, -RZ, R151.H0_H0 ;  /* 0x20000097ff4e7230 */ /* 0x000fc40000004100 */
[C---:B------:R-:W-:Y:S01]  /*a340*/  FMUL.FTZ R77, R62.reuse, R77 ;  /* 0x0000004d3e4d7220 */ /* 0x040fe20000410000 */
[----:B------:R-:W-:Y:S02]  /*a350*/  HADD2.F32 R65, -RZ, R64.H0_H0 ;  /* 0x20000040ff417230 */ /* 0x000fe40000004100 */
[-C--:B------:R-:W-:Y:S01]  /*a360*/  FFMA.FTZ R62, R62, R67.reuse, -R79 ;  /* 0x000000433e3e7223 */ /* 0x080fe2000001084f */
[----:B------:R-:W-:Y:S02]  /*a370*/  HADD2.F32 R151, -RZ, R151.H1_H1 ;  /* 0x30000097ff977230 */ /* 0x000fe40000004100 */
[----:B------:R-:W-:Y:S01]  /*a380*/  FFMA.FTZ R83, R66, R67, R77 ;  /* 0x0000004342537223 */ /* 0x000fe2000001004d */
[----:B------:R-:W-:Y:S02]  /*a390*/  HADD2.F32 R66, -RZ, R148.H0_H0 ;  /* 0x20000094ff427230 */ /* 0x000fe40000004100 */
[-C--:B------:R-:W-:Y:S01]  /*a3a0*/  FMUL.FTZ R80, R65, R78.reuse ;  /* 0x0000004e41507220 */ /* 0x080fe20000410000 */
[C---:B------:R-:W-:Y:S01]  /*a3b0*/  FMUL.FTZ R78, R63.reuse, R78 ;  /* 0x0000004e3f4e7220 */ /* 0x040fe20000410000 */
[----:B------:R-:W-:Y:S01]  /*a3c0*/  HADD2.F32 R64, -RZ, R64.H1_H1 ;  /* 0x30000040ff407230 */ /* 0x000fe20000004100 */
[----:B------:R-:W-:Y:S01]  /*a3d0*/  F2FP.F16.E4M3.UNPACK_B R67, R146.H1 ;  /* 0x00000092ff43723e */ /* 0x000fe200030006ff */
[-C--:B------:R-:W-:Y:S01]  /*a3e0*/  FFMA.FTZ R79, R63, R66.reuse, -R80 ;  /* 0x000000423f4f7223 */ /* 0x080fe20000010850 */
[----:B------:R-:W-:Y:S01]  /*a3f0*/  FFMA.FTZ R81, R65, R66, R78 ;  /* 0x0000004241517223 */ /* 0x000fe2000001004e */
[----:B------:R-:W-:-:S02]  /*a400*/  HADD2.F32 R61, -RZ, R61.H1_H1 ;  /* 0x3000003dff3d7230 */ /* 0x000fc40000004100 */
[CC--:B------:R-:W-:Y:S01]  /*a410*/  FMUL.FTZ R66, R64.reuse, R151.reuse ;  /* 0x0000009740427220 */ /* 0x0c0fe20000410000 */
[----:B------:R-:W-:Y:S01]  /*a420*/  HADD2.F32 R148, -RZ, R148.H1_H1 ;  /* 0x30000094ff947230 */ /* 0x000fe20000004100 */
[----:B------:R-:W-:Y:S02]  /*a430*/  F2FP.F16.E4M3.UNPACK_B R63, R150.H1 ;  /* 0x00000096ff3f723e */ /* 0x000fe400030006ff */
[----:B------:R-:W-:Y:S01]  /*a440*/  F2FP.F16.E4M3.UNPACK_B R65, R50.H1 ;  /* 0x00000032ff41723e */ /* 0x000fe200030006ff */
[C---:B------:R-:W-:Y:S01]  /*a450*/  FMUL.FTZ R151, R61.reuse, R151 ;  /* 0x000000973d977220 */ /* 0x040fe20000410000 */
[----:B------:R-:W-:Y:S01]  /*a460*/  FFMA.FTZ R82, R61, R148, -R66 ;  /* 0x000000943d527223 */ /* 0x000fe20000010842 */
[----:B------:R-:W-:Y:S01]  /*a470*/  F2FP.F16.E4M3.UNPACK_B R61, R58.H1 ;  /* 0x0000003aff3d723e */ /* 0x000fe200030006ff */
[----:B------:R-:W-:Y:S02]  /*a480*/  HADD2.F32 R77, -RZ, R63.H0_H0 ;  /* 0x2000003fff4d7230 */ /* 0x000fe40000004100 */
[----:B------:R-:W-:Y:S01]  /*a490*/  FFMA.FTZ R148, R64, R148, R151 ;  /* 0x0000009440947223 */ /* 0x000fe20000010097 */
[----:B------:R-:W-:Y:S01]  /*a4a0*/  HADD2.F32 R66, -RZ, R65.H0_H0 ;  /* 0x20000041ff427230 */ /* 0x000fe20000004100 */
[----:B------:R-:W-:Y:S01]  /*a4b0*/  F2FP.F16.E4M3.UNPACK_B R150, R150 ;  /* 0x00000096ff96723e */ /* 0x000fe200020006ff */
[----:B------:R-:W-:Y:S01]  /*a4c0*/  HADD2.F32 R80, -RZ, R63.H1_H1 ;  /* 0x3000003fff507230 */ /* 0x000fe20000004100 */
[----:B------:R-:W-:Y:S01]  /*a4d0*/  F2FP.F16.E4M3.UNPACK_B R58, R58 ;  /* 0x0000003aff3a723e */ /* 0x000fe200020006ff */
[----:B------:R-:W-:-:S02]  /*a4e0*/  HADD2.F32 R63, -RZ, R61.H0_H0 ;  /* 0x2000003dff3f7230 */ /* 0x000fc40000004100 */
[-C--:B------:R-:W-:Y:S01]  /*a4f0*/  FMUL.FTZ R78, R66, R77.reuse ;  /* 0x0000004d424e7220 */ /* 0x080fe20000410000 */
[----:B------:R-:W-:Y:S01]  /*a500*/  HADD2.F32 R64, -RZ, R67.H0_H0 ;  /* 0x20000043ff407230 */ /* 0x000fe20000004100 */
[----:B------:R-:W-:Y:S01]  /*a510*/  F2FP.F16.E4M3.UNPACK_B R146, R146 ;  /* 0x00000092ff92723e */ /* 0x000fe200020006ff */
[----:B------:R-:W-:Y:S02]  /*a520*/  HADD2.F32 R65, -RZ, R65.H1_H1 ;  /* 0x30000041ff417230 */ /* 0x000fe40000004100 */
[C---:B------:R-:W-:Y:S01]  /*a530*/  FMUL.FTZ R77, R63.reuse, R77 ;  /* 0x0000004d3f4d7220 */ /* 0x040fe20000410000 */
[----:B------:R-:W-:Y:S02]  /*a540*/  HADD2.F32 R61, -RZ, R61.H1_H1 ;  /* 0x3000003dff3d7230 */ /* 0x000fe40000004100 */
[----:B------:R-:W-:Y:S01]  /*a550*/  FFMA.FTZ R134, R63, R64, -R78 ;  /* 0x000000403f867223 */ /* 0x000fe2000001084e */
[----:B------:R-:W-:Y:S02]  /*a560*/  HADD2.F32 R78, -RZ, R67.H1_H1 ;  /* 0x30000043ff4e7230 */ /* 0x000fe40000004100 */
[-C--:B------:R-:W-:Y:S01]  /*a570*/  FMUL.FTZ R152, R65, R80.reuse ;  /* 0x0000005041987220 */ /* 0x080fe20000410000 */
[----:B------:R-:W-:Y:S01]  /*a580*/  F2FP.SATFINITE.E4M3.F32.PACK_AB_MERGE_C R59, R62, R59, RZ ;  /* 0x0000003b3e3b723e */ /* 0x000fe200048070ff */
[C---:B------:R-:W-:Y:S01]  /*a590*/  FMUL.FTZ R154, R61.reuse, R80 ;  /* 0x000000503d9a7220 */ /* 0x040fe20000410000 */
[----:B------:R-:W-:Y:S01]  /*a5a0*/  FFMA.FTZ R80, R66, R64, R77 ;  /* 0x0000004042507223 */ /* 0x000fe2000001004d */
[----:B------:R-:W-:Y:S01]  /*a5b0*/  FFMA.FTZ R151, R61, R78, -R152 ;  /* 0x0000004e3d977223 */ /* 0x000fe20000010898 */
[----:B------:R-:W-:Y:S01]  /*a5c0*/  F2FP.F16.E4M3.UNPACK_B R61, R50 ;  /* 0x00000032ff3d723e */ /* 0x000fe200020006ff */
[----:B------:R-:W-:Y:S01]  /*a5d0*/  FFMA.FTZ R153, R65, R78, R154 ;  /* 0x0000004e41997223 */ /* 0x000fe2000001009a */
[----:B------:R-:W-:Y:S01]  /*a5e0*/  HADD2.F32 R65, -RZ, R150.H0_H0 ;  /* 0x20000096ff417230 */ /* 0x000fe20000004100 */
[----:B------:R-:W-:Y:S01]  /*a5f0*/  F2FP.F16.E4M3.UNPACK_B R62, R56 ;  /* 0x00000038ff3e723e */ /* 0x000fe200020006ff */
[----:B------:R-:W-:Y:S01]  /*a600*/  HADD2.F32 R50, -RZ, R58.H0_H0 ;  /* 0x2000003aff327230 */ /* 0x000fe20000004100 */
[----:B------:R-:W-:Y:S01]  /*a610*/  F2FP.SATFINITE.E4M3.F32.PACK_AB_MERGE_C R59, R82, R79, R59 ;  /* 0x0000004f523b723e */ /* 0x000fe2000480703b */
[----:B------:R-:W-:Y:S01]  /*a620*/  HADD2.F32 R63, -RZ, R61.H0_H0 ;  /* 0x2000003dff3f7230 */ /* 0x000fe20000004100 */
[----:B------:R-:W-:Y:S01]  /*a630*/  F2FP.SATFINITE.E4M3.F32.PACK_AB_MERGE_C R153, R153, R80, RZ ;  /* 0x000000509999723e */ /* 0x000fe200048070ff */
[----:B------:R-:W-:-:S02]  /*a640*/  HADD2.F32 R150, -RZ, R150.H1_H1 ;  /* 0x30000096ff967230 */ /* 0x000fc40000004100 */
[CC--:B------:R-:W-:Y:S01]  /*a650*/  FMUL.FTZ R66, R50.reuse, R65.reuse ;  /* 0x0000004132427220 */ /* 0x0c0fe20000410000 */
[----:B------:R-:W-:Y:S02]  /*a660*/  HADD2.F32 R61, -RZ, R61.H1_H1 ;  /* 0x3000003dff3d7230 */ /* 0x000fe40000004100 */
[----:B------:R-:W-:Y:S01]  /*a670*/  FMUL.FTZ R67, R63, R65 ;  /* 0x000000413f437220 */ /* 0x000fe20000410000 */
[----:B------:R-:W-:Y:S01]  /*a680*/  HADD2.F32 R64, -RZ, R146.H0_H0 ;  /* 0x20000092ff407230 */ /* 0x000fe20000004100 */
[----:B------:R-:W-:Y:S01]  /*a690*/  F2FP.SATFINITE.E4M3.F32.PACK_AB_MERGE_C R60, R83, R60, RZ ;  /* 0x0000003c533c723e */ /* 0x000fe200048070ff */
[----:B------:R-:W-:Y:S02]  /*a6a0*/  HADD2.F32 R58, -RZ, R58.H1_H1 ;  /* 0x3000003aff3a7230 */ /* 0x000fe40000004100 */
[----:B------:R-:W-:Y:S01]  /*a6b0*/  FMUL.FTZ R65, R61, R150 ;  /* 0x000000963d417220 */ /* 0x000fe20000410000 */
[----:B------:R-:W-:Y:S02]  /*a6c0*/  HADD2.F32 R146, -RZ, R146.H1_H1 ;  /* 0x30000092ff927230 */ /* 0x000fe40000004100 */
[-C--:B------:R-:W-:Y:S01]  /*a6d0*/  FFMA.FTZ R50, R50, R64.reuse, -R67 ;  /* 0x0000004032327223 */ /* 0x080fe20000010843 */
[----:B------:R-:W-:Y:S01]  /*a6e0*/  FFMA.FTZ R66, R63, R64, R66 ;  /* 0x000000403f427223 */ /* 0x000fe20000010042 */
[C---:B------:R-:W-:Y:S01]  /*a6f0*/  FMUL.FTZ R150, R58.reuse, R150 ;  /* 0x000000963a967220 */ /* 0x040fe20000410000 */
[----:B------:R-:W-:Y:S01]  /*a700*/  F2FP.F16.E4M3.UNPACK_B R63, R49 ;  /* 0x00000031ff3f723e */ /* 0x000fe200020006ff */
[----:B------:R-:W-:Y:S01]  /*a710*/  FFMA.FTZ R77, R58, R146, -R65 ;  /* 0x000000923a4d7223 */ /* 0x000fe20000010841 */
[----:B------:R-:W-:Y:S01]  /*a720*/  F2FP.F16.E4M3.UNPACK_B R64, R48 ;  /* 0x00000030ff40723e */ /* 0x000fe200020006ff */
[----:B------:R-:W-:Y:S01]  /*a730*/  FFMA.FTZ R135, R61, R146, R150 ;  /* 0x000000923d877223 */ /* 0x000fe20000010096 */
[----:B------:R-:W-:Y:S01]  /*a740*/  F2FP.SATFINITE.E4M3.F32.PACK_AB_MERGE_C R58, R151, R134, RZ ;  /* 0x00000086973a723e */ /* 0x000fe200048070ff */
[----:B------:R-:W-:Y:S01]  /*a750*/  HADD2.F32 R65, -RZ, R63.H0_H0 ;  /* 0x2000003fff417230 */ /* 0x000fe20000004100 */
[----:B------:R-:W-:Y:S01]  /*a760*/  F2FP.F16.E4M3.UNPACK_B R67, R46 ;  /* 0x0000002eff43723e */ /* 0x000fe200020006ff */
[----:B------:R-:W-:Y:S01]  /*a770*/  HADD2.F32 R80, -RZ, R64.H0_H0 ;  /* 0x20000040ff507230 */ /* 0x000fe20000004100 */
[----:B------:R-:W-:Y:S01]  /*a780*/  F2FP.SATFINITE.E4M3.F32.PACK_AB_MERGE_C R58, R77, R50, R58 ;  /* 0x000000324d3a723e */ /* 0x000fe2000480703a */
[----:B------:R-:W-:Y:S01]  /*a790*/  HADD2.F32 R61, -RZ, R62.H0_H0 ;  /* 0x2000003eff3d7230 */ /* 0x000fe20000004100 */
[----:B------:R-:W-:Y:S01]  /*a7a0*/  F2FP.SATFINITE.E4M3.F32.PACK_AB_MERGE_C R50, R135, R66, R153 ;  /* 0x000000428732723e */ /* 0x000fe20004807099 */
[----:B------:R-:W-:-:S02]  /*a7b0*/  HADD2.F32 R77, -RZ, R64.H1_H1 ;  /* 0x30000040ff4d7230 */ /* 0x000fc40000004100 */
[-C--:B------:R-:W-:Y:S01]  /*a7c0*/  FMUL.FTZ R82, R65, R80.reuse ;  /* 0x0000005041527220 */ /* 0x080fe20000410000 */
[----:B------:R-:W-:Y:S02]  /*a7d0*/  HADD2.F32 R78, -RZ, R67.H0_H0 ;  /* 0x20000043ff4e7230 */ /* 0x000fe40000004100 */
[----:B------:R-:W-:Y:S01]  /*a7e0*/  FMUL.FTZ R80, R61, R80 ;  /* 0x000000503d507220 */ /* 0x000fe20000410000 */
[----:B------:R-:W-:Y:S01]  /*a7f0*/  HADD2.F32 R66, -RZ, R63.H1_H1 ;  /* 0x3000003fff427230 */ /* 0x000fe20000004100 */
[----:B------:R-:W-:Y:S01]  /*a800*/  F2FP.SATFINITE.E4M3.F32.PACK_AB_MERGE_C R60, R148, R81, R60 ;  /* 0x00000051943c723e */ /* 0x000fe2000480703c */
[----:B------:R-:W-:Y:S02]  /*a810*/  HADD2.F32 R64, -RZ, R62.H1_H1 ;  /* 0x3000003eff407230 */ /* 0x000fe40000004100 */
[----:B------:R-:W-:Y:S01]  /*a820*/  FFMA.FTZ R62, R65, R78, R80 ;  /* 0x0000004e413e7223 */ /* 0x000fe20000010050 */
[----:B------:R-:W-:Y:S02]  /*a830*/  HADD2.F32 R67, -RZ, R67.H1_H1 ;  /* 0x30000043ff437230 */ /* 0x000fe40000004100 */
[----:B------:R-:W-:Y:S01]  /*a840*/  FMUL.FTZ R79, R66, R77 ;  /* 0x0000004d424f7220 */ /* 0x000fe20000410000 */
[----:B------:R-:W-:Y:S01]  /*a850*/  F2FP.F16.E4M3.UNPACK_B R65, R49.H1 ;  /* 0x00000031ff41723e */ /* 0x000fe200030006ff */
[C---:B------:R-:W-:Y:S01]  /*a860*/  FMUL.FTZ R81, R64.reuse, R77 ;  /* 0x0000004d40517220 */ /* 0x040fe20000410000 */
[----:B------:R-:W-:Y:S01]  /*a870*/  F2FP.F16.E4M3.UNPACK_B R77, R48.H1 ;  /* 0x00000030ff4d723e */ /* 0x000fe200030006ff */
[----:B------:R-:W-:Y:S01]  /*a880*/  FFMA.FTZ R61, R61, R78, -R82 ;  /* 0x0000004e3d3d7223 */ /* 0x000fe20000010852 */
[----:B------:R-:W-:Y:S01]  /*a890*/  F2FP.F16.E4M3.UNPACK_B R63, R56.H1 ;  /* 0x00000038ff3f723e */ /* 0x000fe200030006ff */
[----:B------:R-:W-:Y:S01]  /*a8a0*/  FFMA.FTZ R56, R64, R67, -R79 ;  /* 0x0000004340387223 */ /* 0x000fe2000001084f */
[----:B------:R-:W-:Y:S01]  /*a8b0*/  HADD2.F32 R64, -RZ, R65.H0_H0 ;  /* 0x20000041ff407230 */ /* 0x000fe20000004100 */
[----:B------:R-:W-:Y:S01]  /*a8c0*/  F2FP.F16.E4M3.UNPACK_B R46, R46.H1 ;  /* 0x0000002eff2e723e */ /* 0x000fe200030006ff */
[----:B------:R-:W-:-:S02]  /*a8d0*/  HADD2.F32 R79, -RZ, R77.H0_H0 ;  /* 0x2000004dff4f7230 */ /* 0x000fc40000004100 */
[----:B------:R-:W-:Y:S01]  /*a8e0*/  FFMA.FTZ R49, R66, R67, R81 ;  /* 0x0000004342317223 */ /* 0x000fe20000010051 */
[----:B------:R-:W-:Y:S02]  /*a8f0*/  HADD2.F32 R48, -RZ, R63.H0_H0 ;  /* 0x2000003fff307230 */ /* 0x000fe40000004100 */
[----:B------:R-:W-:Y:S02]  /*a900*/  HADD2.F32 R65, -RZ, R65.H1_H1 ;  /* 0x30000041ff417230 */ /* 0x000fe40000004100 */
[----:B------:R-:W-:Y:S02]  /*a910*/  HADD2.F32 R78, -RZ, R77.H1_H1 ;  /* 0x3000004dff4e7230 */ /* 0x000fe40000004100 */
[-C--:B------:R-:W-:Y:S01]  /*a920*/  FMUL.FTZ R77, R64, R79.reuse ;  /* 0x0000004f404d7220 */ /* 0x080fe20000410000 */
[----:B------:R-:W-:Y:S02]  /*a930*/  HADD2.F32 R63, -RZ, R63.H1_H1 ;  /* 0x3000003fff3f7230 */ /* 0x000fe40000004100 */
[----:B------:R-:W-:Y:S01]  /*a940*/  FMUL.FTZ R79, R48, R79 ;  /* 0x0000004f304f7220 */ /* 0x000fe20000410000 */
[----:B------:R-:W-:-:S02]  /*a950*/  HADD2.F32 R67, -RZ, R46.H0_H0 ;  /* 0x2000002eff437230 */ /* 0x000fc40000004100 */
[----:B------:R-:W-:Y:S02]  /*a960*/  HADD2.F32 R66, -RZ, R46.H1_H1 ;  /* 0x3000002eff427230 */ /* 0x000fe40000004100 */
[-C--:B------:R-:W-:Y:S01]  /*a970*/  FMUL.FTZ R46, R65, R78.reuse ;  /* 0x0000004e412e7220 */ /* 0x080fe20000410000 */
[C---:B------:R-:W-:Y:S01]  /*a980*/  FMUL.FTZ R78, R63.reuse, R78 ;  /* 0x0000004e3f4e7220 */ /* 0x040fe20000410000 */
[----:B------:R-:W-:Y:S01]  /*a990*/  FFMA.FTZ R83, R64, R67, R79 ;  /* 0x0000004340537223 */ /* 0x000fe2000001004f */
[----:B------:R-:W-:Y:S01]  /*a9a0*/  F2FP.F16.E4M3.UNPACK_B R64, R51.H1 ;  /* 0x00000033ff40723e */ /* 0x000fe200030006ff */
[-C--:B------:R-:W-:Y:S01]  /*a9b0*/  FFMA.FTZ R135, R63, R66.reuse, -R46 ;  /* 0x000000423f877223 */ /* 0x080fe2000001082e */
[----:B------:R-:W-:Y:S01]  /*a9c0*/  F2FP.F16.E4M3.UNPACK_B R46, R47 ;  /* 0x0000002fff2e723e */ /* 0x000fe200020006ff */
[----:B------:R-:W-:Y:S01]  /*a9d0*/  FFMA.FTZ R134, R65, R66, R78 ;  /* 0x0000004241867223 */ /* 0x000fe2000001004e */
[----:B------:R-:W-:Y:S01]  /*a9e0*/  F2FP.F16.E4M3.UNPACK_B R79, R45.H1 ;  /* 0x0000002dff4f723e */ /* 0x000fe200030006ff */
[----:B------:R-:W-:Y:S01]  /*a9f0*/  FFMA.FTZ R82, R48, R67, -R77 ;  /* 0x0000004330527223 */ /* 0x000fe2000001084d */
[----:B------:R-:W-:Y:S01]  /*aa00*/  F2FP.F16.E4M3.UNPACK_B R47, R47.H1 ;  /* 0x0000002fff2f723e */ /* 0x000fe200030006ff */
[----:B------:R-:W-:Y:S01]  /*aa10*/  HADD2.F32 R48, -RZ, R46.H0_H0 ;  /* 0x2000002eff307230 */ /* 0x000fe20000004100 */
[----:B------:R-:W-:Y:S01]  /*aa20*/  F2FP.F16.E4M3.UNPACK_B R78, R45 ;  /* 0x0000002dff4e723e */ /* 0x000fe200020006ff */
[--C-:B------:R-:W-:Y:S01]  /*aa30*/  HADD2.F32 R81, -RZ, R79.reuse.H0_H0 ;  /* 0x2000004fff517230 */ /* 0x100fe20000004100 */
[-C--:B------:R-:W-:Y:S01]  /*aa40*/  F2FP.F16.E4M3.UNPACK_B R45, R44.reuse ;  /* 0x0000002cff2d723e */ /* 0x080fe200020006ff */
[----:B------:R-:W-:Y:S01]  /*aa50*/  HADD2.F32 R79, -RZ, R79.H1_H1 ;  /* 0x3000004fff4f7230 */ /* 0x000fe20000004100 */
[----:B------:R-:W-:Y:S01]  /*aa60*/  F2FP.F16.E4M3.UNPACK_B R66, R44.H1 ;  /* 0x0000002cff42723e */ /* 0x000fe200030006ff */
[----:B------:R-:W-:Y:S01]  /*aa70*/  HADD2.F32 R44, -RZ, R64.H0_H0 ;  /* 0x20000040ff2c7230 */ /* 0x000fe20000004100 */
[----:B------:R-:W-:Y:S01]  /*aa80*/  F2FP.F16.E4M3.UNPACK_B R63, R51 ;  /* 0x00000033ff3f723e */ /* 0x000fe200020006ff */
[----:B------:R-:W-:Y:S01]  /*aa90*/  HADD2.F32 R51, -RZ, R47.H0_H0 ;  /* 0x2000002fff337230 */ /* 0x000fe20000004100 */
[----:B------:R-:W-:Y:S01]  /*aaa0*/  F2FP.SATFINITE.E4M3.F32.PACK_AB_MERGE_C R82, R135, R82, RZ ;  /* 0x000000528752723e */ /* 0x000fe200048070ff */
[----:B------:R-:W-:-:S02]  /*aab0*/  HADD2.F32 R77, -RZ, R66.H0_H0 ;  /* 0x20000042ff4d7230 */ /* 0x000fc40000004100 */
[CC--:B------:R-:W-:Y:S01]  /*aac0*/  FMUL.FTZ R146, R44.reuse, R81.reuse ;  /* 0x000000512c927220 */ /* 0x0c0fe20000410000 */
[----:B------:R-:W-:Y:S02]  /*aad0*/  HADD2.F32 R64, -RZ, R64.H1_H1 ;  /* 0x30000040ff407230 */ /* 0x000fe40000004100 */
[C---:B------:R-:W-:Y:S01]  /*aae0*/  FMUL.FTZ R81, R51.reuse, R81 ;  /* 0x0000005133517220 */ /* 0x040fe20000410000 */
[----:B------:R-:W-:Y:S02]  /*aaf0*/  HADD2.F32 R47, -RZ, R47.H1_H1 ;  /* 0x3000002fff2f7230 */ /* 0x000fe40000004100 */
[-C--:B------:R-:W-:Y:S01]  /*ab00*/  FFMA.FTZ R146, R51, R77.reuse, -R146 ;  /* 0x0000004d33927223 */ /* 0x080fe20000010892 */
[----:B------:R-:W-:Y:S02]  /*ab10*/  HADD2.F32 R65, -RZ, R63.H0_H0 ;  /* 0x2000003fff417230 */ /* 0x000fe40000004100 */
[----:B------:R-:W-:Y:S01]  /*ab20*/  FFMA.FTZ R81, R44, R77, R81 ;  /* 0x0000004d2c517223 */ /* 0x000fe20000010051 */
[----:B------:R-:W-:-:S02]  /*ab30*/  HADD2.F32 R80, -RZ, R78.H0_H0 ;  /* 0x2000004eff507230 */ /* 0x000fc40000004100 */
[-C--:B------:R-:W-:Y:S01]  /*ab40*/  FMUL.FTZ R44, R64, R79.reuse ;  /* 0x0000004f402c7220 */ /* 0x080fe20000410000 */
[----:B------:R-:W-:Y:S02]  /*ab50*/  HADD2.F32 R63, -RZ, R63.H1_H1 ;  /* 0x3000003fff3f7230 */ /* 0x000fe40000004100 */
[----:B------:R-:W-:Y:S01]  /*ab60*/  FMUL.FTZ R79, R47, R79 ;  /* 0x0000004f2f4f7220 */ /* 0x000fe20000410000 */
[----:B------:R-:W-:Y:S02]  /*ab70*/  HADD2.F32 R78, -RZ, R78.H1_H1 ;  /* 0x3000004eff4e7230 */ /* 0x000fe40000004100 */
[-C--:B------:R-:W-:Y:S01]  /*ab80*/  FMUL.FTZ R151, R65, R80.reuse ;  /* 0x0000005041977220 */ /* 0x080fe20000410000 */
[----:B------:R-:W-:Y:S02]  /*ab90*/  HADD2.F32 R46, -RZ, R46.H1_H1 ;  /* 0x3000002eff2e7230 */ /* 0x000fe40000004100 */
[----:B------:R-:W-:Y:S01]  /*aba0*/  FMUL.FTZ R80, R48, R80 ;  /* 0x0000005030507220 */ /* 0x000fe20000410000 */
[----:B------:R-:W-:-:S02]  /*abb0*/  HADD2.F32 R66, -RZ, R66.H1_H1 ;  /* 0x30000042ff427230 */ /* 0x000fc40000004100 */
[-C--:B------:R-:W-:Y:S01]  /*abc0*/  FMUL.FTZ R51, R63, R78.reuse ;  /* 0x0000004e3f337220 */ /* 0x080fe20000410000 */
[--C-:B------:R-:W-:Y:S02]  /*abd0*/  HADD2.F32 R67, -RZ, R45.reuse.H0_H0 ;  /* 0x2000002dff437230 */ /* 0x100fe40000004100 */
[----:B------:R-:W-:Y:S01]  /*abe0*/  FMUL.FTZ R78, R46, R78 ;  /* 0x0000004e2e4e7220 */ /* 0x000fe20000410000 */
[----:B------:R-:W-:Y:S02]  /*abf0*/  HADD2.F32 R45, -RZ, R45.H1_H1 ;  /* 0x3000002dff2d7230 */ /* 0x000fe40000004100 */
[-C--:B------:R-:W-:Y:S01]  /*ac00*/  FFMA.FTZ R47, R47, R66.reuse, -R44 ;  /* 0x000000422f2f7223 */ /* 0x080fe2000001082c */
[----:B------:R-:W-:Y:S01]  /*ac10*/  FFMA.FTZ R64, R64, R66, R79 ;  /* 0x0000004240407223 */ /* 0x000fe2000001004f */
[-C--:B------:R-:W-:Y:S01]  /*ac20*/  FFMA.FTZ R151, R48, R67.reuse, -R151 ;  /* 0x0000004330977223 */ /* 0x080fe20000010897 */
[----:B------:R-:W-:Y:S01]  /*ac30*/  FFMA.FTZ R80, R65, R67, R80 ;  /* 0x0000004341507223 */ /* 0x000fe20000010050 */
[-C--:B------:R-:W-:Y:S01]  /*ac40*/  FFMA.FTZ R46, R46, R45.reuse, -R51 ;  /* 0x0000002d2e2e7223 */ /* 0x080fe20000010833 */
[----:B------:R-:W-:Y:S01]  /*ac50*/  FFMA.FTZ R45, R63, R45, R78 ;  /* 0x0000002d3f2d7223 */ /* 0x000fe2000001004e */
[----:B------:R-:W-:Y:S01]  /*ac60*/  F2FP.SATFINITE.E4M3.F32.PACK_AB_MERGE_C R47, R47, R146, RZ ;  /* 0x000000922f2f723e */ /* 0x000fe200048070ff */
[----:B------:R-:W-:Y:S01]  /*ac70*/  IMAD.MOV.U32 R44, RZ, RZ, R59 ;  /* 0x000000ffff2c7224 */ /* 0x000fe200078e003b */
[----:B------:R-:W-:Y:S01]  /*ac80*/  F2FP.SATFINITE.E4M3.F32.PACK_AB_MERGE_C R64, R64, R81, RZ ;  /* 0x000000514040723e */ /* 0x000fe200048070ff */
[----:B------:R-:W-:Y:S01]  /*ac90*/  IMAD.MOV.U32 R48, RZ, RZ, R60 ;  /* 0x000000ffff307224 */ /* 0x000fe200078e003c */
[----:B------:R-:W-:-:S02]  /*aca0*/  F2FP.SATFINITE.E4M3.F32.PACK_AB_MERGE_C R56, R56, R61, R82 ;  /* 0x0000003d3838723e */ /* 0x000fc40004807052 */
[----:B------:R-:W-:Y:S02]  /*acb0*/  F2FP.SATFINITE.E4M3.F32.PACK_AB_MERGE_C R83, R134, R83, RZ ;  /* 0x000000538653723e */ /* 0x000fe400048070ff */
[----:B------:R-:W-:Y:S01]  /*acc0*/  F2FP.SATFINITE.E4M3.F32.PACK_AB_MERGE_C R47, R46, R151, R47 ;  /* 0x000000972e2f723e */ /* 0x000fe2000480702f */
[----:B------:R-:W-:Y:S01]  /*acd0*/  IMAD.MOV.U32 R46, RZ, RZ, R58 ;  /* 0x000000ffff2e7224 */ /* 0x000fe200078e003a */
[----:B------:R-:W-:Y:S01]  /*ace0*/  F2FP.SATFINITE.E4M3.F32.PACK_AB_MERGE_C R51, R45, R80, R64 ;  /* 0x000000502d33723e */ /* 0x000fe20004807040 */
[----:B------:R-:W-:Y:S01]  /*acf0*/  IMAD.MOV.U32 R45, RZ, RZ, R56 ;  /* 0x000000ffff2d7224 */ /* 0x000fe200078e0038 */
[----:B------:R-:W-:-:S07]  /*ad00*/  F2FP.SATFINITE.E4M3.F32.PACK_AB_MERGE_C R49, R49, R62, R83 ;  /* 0x0000003e3131723e */ /* 0x000fce0004807053 */
.L_x_7350:
[----:B------:R-:W-:Y:S05]  /*ad10*/  BSYNC B2 ;  /* 0x0000000000027941 */ /* 0x000fea0003800000 */
.L_x_7349:
        /* <DEDUP_REMOVED lines=12> */
.L_x_7348:
[----:B------:R-:W-:Y:S05]  /*ade0*/  BSYNC B1 ;  /* 0x0000000000017941 */ /* 0x000fea0003800000 */
.L_x_7347:
[----:B-1----:R-:W-:Y:S02]  /*adf0*/  VIADD R45, R230, 0xc0 ;  /* 0x000000c0e62d7836 */ /* 0x002fe40000000000 */
[-C--:B------:R-:W-:Y:S02]  /*ae00*/  IMAD R44, R122, R126.reuse, RZ ;  /* 0x0000007e7a2c7224 */ /* 0x080fe400078e02ff */
[C---:B------:R-:W-:Y:S01]  /*ae10*/  IMAD.WIDE.U32 R124, R45.reuse, R126, R124 ;  /* 0x0000007e2d7c7225 */ /* 0x040fe200078e007c */
[----:B------:R-:W-:-:S03]  /*ae20*/  ISETP.GE.OR P3, PT, R45, R112, P0 ;  /* 0x000000702d00720c */ /* 0x000fc60000766670 */
[----:B------:R-:W-:-:S10]  /*ae30*/  IMAD R57, R45, R127, R44 ;  /* 0x0000007f2d397224 */ /* 0x000fd400078e022c */
[----:B------:R-:W-:Y:S05]  /*ae40*/  @P3 BRA `(.L_x_7329) ;  /* 0x0000001400e43947 */ /* 0x000fea0003800000 */
[----:B------:R-:W2:Y:S01]  /*ae50*/  LDL R46, [R1+0x94] ;  /* 0x00009400012e7983 */ /* 0x000ea20000100800 */
[----:B------:R-:W1:Y:S01]  /*ae60*/  LDC.64 R52, c[0x0][0x2e8] ;  /* 0x0000ba00ff347b82 */ /* 0x000e620000000a00 */
[----:B------:R-:W-:Y:S01]  /*ae70*/  IMAD.IADD R57, R125, 0x1, R57 ;  /* 0x000000017d397824 */ /* 0x000fe200078e0239 */
[----:B------:R-:W-:Y:S01]  /*ae80*/  IADD3 R55, P3, P4, R38, R124, R30 ;  /* 0x0000007c26377210 */ /* 0x000fe20007c7e01e */
[----:B------:R-:W-:Y:S01]  /*ae90*/  VIADD R45, R230, 0xc0 ;  /* 0x000000c0e62d7836 */ /* 0x000fe20000000000 */
[----:B------:R-:W-:Y:S01]  /*aea0*/  ISETP.NE.AND P6, PT, R0, RZ, PT ;  /* 0x000000ff0000720c */ /* 0x000fe20003fc5270 */
[----:B------:R-:W-:Y:S01]  /*aeb0*/  BSSY B1, `(.L_x_7351) ;  /* 0x00000ef000017945 */ /* 0x000fe20003800000 */
[----:B------:R-:W-:Y:S01]  /*aec0*/  IADD3.X R44, R32, R57, R31, P3, P4 ;  /* 0x00000039202c7210 */ /* 0x000fe20001fe841f */
[----:B------:R-:W-:Y:S01]  /*aed0*/  IMAD.SHL.U32 R45, R45, 0x80, RZ ;  /* 0x000000802d2d7824 */ /* 0x000fe200078e00ff */
[----:B------:R-:W-:-:S04]  /*aee0*/  SEL R149, R120, R149, !P6 ;  /* 0x0000009578957207 */ /* 0x000fc80007000000 */
[----:B------:R-:W-:Y:S02]  /*aef0*/  LOP3.LUT R45, R45, 0x380, RZ, 0xc0, !PT ;  /* 0x000003802d2d7812 */ /* 0x000fe400078ec0ff */
[----:B-1----:R-:W-:-:S05]  /*af00*/  IADD3 R54, P3, R55, R52, RZ ;  /* 0x0000003437367210 */ /* 0x002fca0007f7e0ff */
[----:B------:R-:W-:Y:S01]  /*af10*/  IMAD.X R55, R44, 0x1, R53, P3 ;  /* 0x000000012c377824 */ /* 0x000fe200018e0635 */
[----:B------:R-:W-:-:S04]  /*af20*/  SHF.R.S32.HI R44, RZ, 0x1f, R149 ;  /* 0x0000001fff2c7819 */ /* 0x000fc80000011495 */
[----:B------:R-:W-:-:S04]  /*af30*/  LEA.HI R44, R44, R149, RZ, 0x5 ;  /* 0x000000952c2c7211 */ /* 0x000fc800078f28ff */
[----:B------:R-:W-:-:S05]  /*af40*/  LEA.HI.SX32 R44, R44, R29, 0x1b ;  /* 0x0000001d2c2c7211 */ /* 0x000fca00078fdaff */
[----:B------:R-:W-:-:S05]  /*af50*/  IMAD.SHL.U32 R59, R44, 0x10, RZ ;  /* 0x000000102c3b7824 */ /* 0x000fca00078e00ff */
[----:B------:R-:W-:-:S04]  /*af60*/  LOP3.LUT R45, R45, 0x70, R59, 0xf8, !PT ;  /* 0x000000702d2d7812 */ /* 0x000fc800078ef83b */
[----:B------:R-:W-:-:S05]  /*af70*/  LOP3.LUT R45, R45, R140, RZ, 0x3c, !PT ;  /* 0x0000008c2d2d7212 */ /* 0x000fca00078e3cff */
[----:B--2---:R-:W-:Y:S02]  /*af80*/  IMAD.IADD R44, R46, 0x1, R45 ;  /* 0x000000012e2c7824 */ /* 0x004fe400078e022d */
[C---:B------:R-:W-:Y:S02]  /*af90*/  IMAD R45, R19.reuse, 0x7000, R116 ;  /* 0x00007000132d7824 */ /* 0x040fe400078e0274 */
[----:B------:R-:W-:Y:S02]  /*afa0*/  IMAD R47, R19, 0x7000, R44 ;  /* 0x00007000132f7824 */ /* 0x000fe400078e022c */
[C---:B------:R-:W-:Y:S02]  /*afb0*/  IMAD.IADD R45, R18.reuse, 0x1, R45 ;  /* 0x00000001122d7824 */ /* 0x040fe400078e022d */
[----:B------:R-:W-:-:S04]  /*afc0*/  IMAD.IADD R48, R18, 0x1, R47 ;  /* 0x0000000112307824 */ /* 0x000fc800078e022f */
        /* <DEDUP_REMOVED lines=11> */
[--C-:B------:R-:W-:Y:S02]  /*b080*/  SHF.R.U32.HI R69, RZ, 0x8, R71.reuse ;  /* 0x00000008ff457819 */ /* 0x100fe40000011647 */
[----:B------:R-:W-:Y:S01]  /*b090*/  PRMT R61, R61, 0x654, R58 ;  /* 0x000006543d3d7816 */ /* 0x000fe2000000003a */
[----:B------:R-:W-:Y:S01]  /*b0a0*/  IMAD.U32 R48, R77, 0x10000, RZ ;  /* 0x000100004d307824 */ /* 0x000fe200078e00ff */
[----:B------:R-:W-:Y:S01]  /*b0b0*/  LOP3.LUT R62, R71, 0xff, RZ, 0xc0, !PT ;  /* 0x000000ff473e7812 */ /* 0x000fe200078ec0ff */
[----:B------:R-:W-:Y:S01]  /*b0c0*/  IMAD.MOV.U32 R58, RZ, RZ, R50 ;  /* 0x000000ffff3a7224 */ /* 0x000fe200078e0032 */
[----:B------:R-:W-:-:S02]  /*b0d0*/  SHF.R.U32.HI R65, RZ, 0x18, R71 ;  /* 0x00000018ff417819 */ /* 0x000fc40000011647 */
[----:B------:R-:W-:Y:S01]  /*b0e0*/  LOP3.LUT R61, R61, 0xff00, R44, 0xf8, !PT ;  /* 0x0000ff003d3d7812 */ /* 0x000fe200078ef82c */
[----:B------:R-:W-:Y:S01]  /*b0f0*/  IMAD.SHL.U32 R44, R69, 0x100, RZ ;  /* 0x00000100452c7824 */ /* 0x000fe200078e00ff */
[----:B------:R-:W-:Y:S02]  /*b100*/  SHF.R.U32.HI R68, RZ, 0x8, R73 ;  /* 0x00000008ff447819 */ /* 0x000fe40000011649 */
[----:B------:R-:W-:Y:S02]  /*b110*/  SHF.R.U32.HI R74, RZ, 0x10, R71 ;  /* 0x00000010ff4a7819 */ /* 0x000fe40000011647 */
[----:B------:R-:W-:Y:S01]  /*b120*/  PRMT R65, R65, 0x654, R62 ;  /* 0x0000065441417816 */ /* 0x000fe2000000003e */
[----:B------:R-:W-:Y:S01]  /*b130*/  IMAD.SHL.U32 R46, R68, 0x100, RZ ;  /* 0x00000100442e7824 */ /* 0x000fe200078e00ff */
[----:B------:R-:W-:Y:S02]  /*b140*/  LOP3.LUT R64, R73, 0xff, RZ, 0xc0, !PT ;  /* 0x000000ff49407812 */ /* 0x000fe400078ec0ff */
[----:B------:R-:W-:-:S02]  /*b150*/  SHF.R.U32.HI R67, RZ, 0x18, R73 ;  /* 0x00000018ff437819 */ /* 0x000fc40000011649 */
[----:B------:R-:W-:Y:S02]  /*b160*/  SHF.R.U32.HI R66, RZ, 0x8, R75 ;  /* 0x00000008ff427819 */ /* 0x000fe4000001164b */
[----:B------:R-:W-:Y:S01]  /*b170*/  LOP3.LUT R65, R65, 0xff00, R44, 0xf8, !PT ;  /* 0x0000ff0041417812 */ /* 0x000fe200078ef82c */
[----:B------:R-:W-:Y:S01]  /*b180*/  IMAD.U32 R44, R74, 0x10000, RZ ;  /* 0x000100004a2c7824 */ /* 0x000fe200078e00ff */
[----:B------:R-:W-:Y:S01]  /*b190*/  LOP3.LUT R48, R61, 0xff0000, R48, 0xf8, !PT ;  /* 0x00ff00003d307812 */ /* 0x000fe200078ef830 */
[----:B------:R-:W-:Y:S01]  /*b1a0*/  IMAD.SHL.U32 R50, R66, 0x100, RZ ;  /* 0x0000010042327824 */ /* 0x000fe200078e00ff */
[----:B------:R-:W-:Y:S02]  /*b1b0*/  PRMT R67, R67, 0x654, R64 ;  /* 0x0000065443437816 */ /* 0x000fe40000000040 */
[----:B------:R-:W-:Y:S02]  /*b1c0*/  F2FP.F16.E4M3.UNPACK_B R68, R145.H1 ;  /* 0x00000091ff44723e */ /* 0x000fe400030006ff */
[----:B------:R-:W-:-:S02]  /*b1d0*/  F2FP.F16.E4M3.UNPACK_B R61, R60.H1 ;  /* 0x0000003cff3d723e */ /* 0x000fc400030006ff */
[----:B------:R-:W-:Y:S02]  /*b1e0*/  F2FP.F16.E4M3.UNPACK_B R64, R63.H1 ;  /* 0x0000003fff40723e */ /* 0x000fe400030006ff */
[----:B------:R-:W-:Y:S01]  /*b1f0*/  SHF.R.U32.HI R72, RZ, 0x10, R73 ;  /* 0x00000010ff487819 */ /* 0x000fe20000011649 */
[----:B------:R-:W-:Y:S01]  /*b200*/  HADD2.F32 R62, -RZ, R61.H0_H0 ;  /* 0x2000003dff3e7230 */ /* 0x000fe20000004100 */
[----:B------:R-:W-:Y:S02]  /*b210*/  LOP3.LUT R71, R75, 0xff0000ff, RZ, 0xc0, !PT ;  /* 0xff0000ff4b477812 */ /* 0x000fe400078ec0ff */
[----:B------:R-:W-:Y:S01]  /*b220*/  LOP3.LUT R69, R67, 0xff00, R46, 0xf8, !PT ;  /* 0x0000ff0043457812 */ /* 0x000fe200078ef82e */
[--C-:B------:R-:W-:Y:S01]  /*b230*/  HADD2.F32 R46, -RZ, R68.reuse.H0_H0 ;  /* 0x20000044ff2e7230 */ /* 0x100fe20000004100 */
[----:B------:R-:W-:Y:S01]  /*b240*/  F2FP.F16.E4M3.UNPACK_B R66, R143.H1 ;  /* 0x0000008fff42723e */ /* 0x000fe200030006ff */
[----:B------:R-:W-:Y:S01]  /*b250*/  HADD2.F32 R68, -RZ, R68.H1_H1 ;  /* 0x30000044ff447230 */ /* 0x000fe20000004100 */
[----:B------:R-:W-:Y:S01]  /*b260*/  LOP3.LUT R44, R65, 0xff0000, R44, 0xf8, !PT ;  /* 0x00ff0000412c7812 */ /* 0x000fe200078ef82c */
[----:B------:R-:W-:Y:S01]  /*b270*/  HADD2.F32 R65, -RZ, R64.H0_H0 ;  /* 0x20000040ff417230 */ /* 0x000fe20000004100 */
[----:B------:R-:W-:Y:S01]  /*b280*/  LOP3.LUT R71, R71, 0xff00, R50, 0xf8, !PT ;  /* 0x0000ff0047477812 */ /* 0x000fe200078ef832 */
[----:B------:R-:W-:-:S02]  /*b290*/  IMAD.U32 R50, R72, 0x10000, RZ ;  /* 0x0001000048327824 */ /* 0x000fc400078e00ff */
[CC--:B------:R-:W-:Y:S01]  /*b2a0*/  FMUL.FTZ R72, R62.reuse, R46.reuse ;  /* 0x0000002e3e487220 */ /* 0x0c0fe20000410000 */
[--C-:B------:R-:W-:Y:S02]  /*b2b0*/  HADD2.F32 R67, -RZ, R66.reuse.H0_H0 ;  /* 0x20000042ff437230 */ /* 0x100fe40000004100 */
        /* <DEDUP_REMOVED lines=9> */
[----:B------:R-:W-:Y:S01]  /*b350*/  LOP3.LUT R50, R69, 0xff0000, R50, 0xf8, !PT ;  /* 0x00ff000045327812 */ /* 0x000fe200078ef832 */
[----:B------:R-:W-:-:S02]  /*b360*/  HADD2.F32 R67, -RZ, R145.H0_H0 ;  /* 0x20000091ff437230 */ /* 0x000fc40000004100 */
[CC--:B------:R-:W-:Y:S01]  /*b370*/  FMUL.FTZ R69, R65.reuse, R68.reuse ;  /* 0x0000004441457220 */ /* 0x0c0fe20000410000 */
[----:B------:R-:W-:Y:S01]  /*b380*/  F2FP.F16.E4M3.UNPACK_B R143, R143 ;  /* 0x0000008fff8f723e */ /* 0x000fe200020006ff */
[C---:B------:R-:W-:Y:S01]  /*b390*/  FMUL.FTZ R68, R62.reuse, R68 ;  /* 0x000000443e447220 */ /* 0x040fe20000410000 */
[----:B------:R-:W-:Y:S01]  /*b3a0*/  HADD2.F32 R64, -RZ, R63.H0_H0 ;  /* 0x2000003fff407230 */ /* 0x000fe20000004100 */
[----:B------:R-:W-:Y:S01]  /*b3b0*/  SHF.R.U32.HI R70, RZ, 0x10, R75 ;  /* 0x00000010ff467819 */ /* 0x000fe2000001164b */
[----:B------:R-:W-:Y:S02]  /*b3c0*/  HADD2.F32 R61, -RZ, R60.H0_H0 ;  /* 0x2000003cff3d7230 */ /* 0x000fe40000004100 */
[-C--:B------:R-:W-:Y:S01]  /*b3d0*/  FFMA.FTZ R74, R62, R66.reuse, -R69 ;  /* 0x000000423e4a7223 */ /* 0x080fe20000010845 */
[----:B------:R-:W-:Y:S01]  /*b3e0*/  FFMA.FTZ R75, R65, R66, R68 ;  /* 0x00000042414b7223 */ /* 0x000fe20000010044 */
[----:B------:R-:W-:Y:S02]  /*b3f0*/  HADD2.F32 R145, -RZ, R145.H1_H1 ;  /* 0x30000091ff917230 */ /* 0x000fe40000004100 */
[----:B------:R-:W-:Y:S01]  /*b400*/  FMUL.FTZ R66, R64, R67 ;  /* 0x0000004340427220 */ /* 0x000fe20000410000 */
[----:B------:R-:W-:-:S02]  /*b410*/  HADD2.F32 R63, -RZ, R63.H1_H1 ;  /* 0x3000003fff3f7230 */ /* 0x000fc40000004100 */
[----:B------:R-:W-:Y:S01]  /*b420*/  FMUL.FTZ R67, R61, R67 ;  /* 0x000000433d437220 */ /* 0x000fe20000410000 */
[--C-:B------:R-:W-:Y:S02]  /*b430*/  HADD2.F32 R62, -RZ, R143.reuse.H0_H0 ;  /* 0x2000008fff3e7230 */ /* 0x100fe40000004100 */
[----:B------:R-:W-:Y:S02]  /*b440*/  IMAD.U32 R70, R70, 0x10000, RZ ;  /* 0x0001000046467824 */ /* 0x000fe400078e00ff */
[----:B------:R-:W-:Y:S01]  /*b450*/  FMUL.FTZ R65, R63, R145 ;  /* 0x000000913f417220 */ /* 0x000fe20000410000 */
[----:B------:R-:W-:Y:S02]  /*b460*/  HADD2.F32 R60, -RZ, R60.H1_H1 ;  /* 0x3000003cff3c7230 */ /* 0x000fe40000004100 */
[-C--:B------:R-:W-:Y:S01]  /*b470*/  FFMA.FTZ R68, R61, R62.reuse, -R66 ;  /* 0x0000003e3d447223 */ /* 0x080fe20000010842 */
[----:B------:R-:W-:Y:S02]  /*b480*/  HADD2.F32 R143, -RZ, R143.H1_H1 ;  /* 0x3000008fff8f7230 */ /* 0x000fe40000004100 */
[----:B------:R-:W-:Y:S01]  /*b490*/  FFMA.FTZ R69, R64, R62, R67 ;  /* 0x0000003e40457223 */ /* 0x000fe20000010043 */
[----:B------:R-:W-:-:S02]  /*b4a0*/  F2FP.F16.E4M3.UNPACK_B R61, R144.H1 ;  /* 0x00000090ff3d723e */ /* 0x000fc400030006ff */
[----:B------:R-:W-:Y:S02]  /*b4b0*/  F2FP.F16.E4M3.UNPACK_B R62, R58.H1 ;  /* 0x0000003aff3e723e */ /* 0x000fe400030006ff */
[----:B------:R-:W-:Y:S01]  /*b4c0*/  LOP3.LUT R46, R71, 0xff0000, R70, 0xf8, !PT ;  /* 0x00ff0000472e7812 */ /* 0x000fe200078ef846 */
[C---:B------:R-:W-:Y:S01]  /*b4d0*/  FMUL.FTZ R70, R60.reuse, R145 ;  /* 0x000000913c467220 */ /* 0x040fe20000410000 */
[-C--:B------:R-:W-:Y:S01]  /*b4e0*/  FFMA.FTZ R71, R60, R143.reuse, -R65 ;  /* 0x0000008f3c477223 */ /* 0x080fe20000010841 */
[----:B------:R-:W-:Y:S01]  /*b4f0*/  F2FP.F16.E4M3.UNPACK_B R60, R56.H1 ;  /* 0x00000038ff3c723e */ /* 0x000fe200030006ff */
[--C-:B------:R-:W-:Y:S01]  /*b500*/  HADD2.F32 R66, -RZ, R61.reuse.H0_H0 ;  /* 0x2000003dff427230 */ /* 0x100fe20000004100 */
[----:B------:R-:W-:Y:S01]  /*b510*/  F2FP.F16.E4M3.UNPACK_B R65, R142.H1 ;  /* 0x0000008eff41723e */ /* 0x000fe200030006ff */
[----:B------:R-:W-:Y:S02]  /*b520*/  HADD2.F32 R64, -RZ, R62.H0_H0 ;  /* 0x2000003eff407230 */ /* 0x000fe40000004100 */
[----:B------:R-:W-:Y:S01]  /*b530*/  FFMA.FTZ R70, R63, R143, R70 ;  /* 0x0000008f3f467223 */ /* 0x000fe20000010046 */
[----:B------:R-:W-:Y:S01]  /*b540*/  HADD2.F32 R67, -RZ, R61.H1_H1 ;  /* 0x3000003dff437230 */ /* 0x000fe20000004100 */
[----:B------:R-:W-:Y:S01]  /*b550*/  F2FP.F16.E4M3.UNPACK_B R144, R144 ;  /* 0x00000090ff90723e */ /* 0x000fe200020006ff */
[----:B------:R-:W-:-:S02]  /*b560*/  HADD2.F32 R61, -RZ, R60.H0_H0 ;  /* 0x2000003cff3d7230 */ /* 0x000fc40000004100 */
[----:B------:R-:W-:Y:S01]  /*b570*/  FMUL.FTZ R76, R64, R66 ;  /* 0x00000042404c7220 */ /* 0x000fe20000410000 */
[--C-:B------:R-:W-:Y:S01]  /*b580*/  HADD2.F32 R63, -RZ, R65.reuse.H0_H0 ;  /* 0x20000041ff3f7230 */ /* 0x100fe20000004100 */
        /* <DEDUP_REMOVED lines=8> */
[----:B------:R-:W-:Y:S01]  /*b610*/  FMUL.FTZ R67, R60, R67 ;  /* 0x000000433c437220 */ /* 0x000fe20000410000 */
[----:B------:R-:W-:-:S02]  /*b620*/  HADD2.F32 R64, -RZ, R144.H0_H0 ;  /* 0x20000090ff407230 */ /* 0x000fc40000004100 */
[-C--:B------:R-:W-:Y:S01]  /*b630*/  FFMA.FTZ R81, R60, R65.reuse, -R61 ;  /* 0x000000413c517223 */ /* 0x080fe2000001083d */
[----:B------:R-:W-:Y:S01]  /*b640*/  F2FP.F16.E4M3.UNPACK_B R60, R58 ;  /* 0x0000003aff3c723e */ /* 0x000fe200020006ff */
[----:B------:R-:W-:Y:S01]  /*b650*/  FFMA.FTZ R83, R62, R65, R67 ;  /* 0x000000413e537223 */ /* 0x000fe20000010043 */
[----:B------:R-:W-:Y:S01]  /*b660*/  HADD2.F32 R65, -RZ, R144.H1_H1 ;  /* 0x30000090ff417230 */ /* 0x000fe20000004100 */
[----:B------:R-:W-:Y:S01]  /*b670*/  F2FP.F16.E4M3.UNPACK_B R142, R142 ;  /* 0x0000008eff8e723e */ /* 0x000fe200020006ff */
[----:B------:R-:W-:Y:S01]  /*b680*/  HADD2.F32 R58, -RZ, R56.H0_H0 ;  /* 0x20000038ff3a7230 */ /* 0x000fe20000004100 */
[----:B------:R-:W-:Y:S01]  /*b690*/  F2FP.SATFINITE.E4M3.F32.PACK_AB_MERGE_C R81, R81, R66, RZ ;  /* 0x000000425151723e */ /* 0x000fe200048070ff */
[--C-:B------:R-:W-:Y:S01]  /*b6a0*/  HADD2.F32 R61, -RZ, R60.reuse.H0_H0 ;  /* 0x2000003cff3d7230 */ /* 0x100fe20000004100 */
[-C--:B------:R-:W-:Y:S01]  /*b6b0*/  F2FP.F16.E4M3.UNPACK_B R66, R48.reuse ;  /* 0x00000030ff42723e */ /* 0x080fe200020006ff */
[----:B------:R-:W-:Y:S01]  /*b6c0*/  HADD2.F32 R60, -RZ, R60.H1_H1 ;  /* 0x3000003cff3c7230 */ /* 0x000fe20000004100 */
[----:B------:R-:W-:Y:S01]  /*b6d0*/  F2FP.F16.E4M3.UNPACK_B R48, R48.H1 ;  /* 0x00000030ff30723e */ /* 0x000fe200030006ff */
[----:B------:R-:W-:-:S02]  /*b6e0*/  HADD2.F32 R56, -RZ, R56.H1_H1 ;  /* 0x30000038ff387230 */ /* 0x000fc40000004100 */
[CC--:B------:R-:W-:Y:S01]  /*b6f0*/  FMUL.FTZ R67, R61.reuse, R64.reuse ;  /* 0x000000403d437220 */ /* 0x0c0fe20000410000 */
[--C-:B------:R-:W-:Y:S02]  /*b700*/  HADD2.F32 R62, -RZ, R142.reuse.H0_H0 ;  /* 0x2000008eff3e7230 */ /* 0x100fe40000004100 */
[-C--:B------:R-:W-:Y:S01]  /*b710*/  FMUL.FTZ R77, R60, R65.reuse ;  /* 0x000000413c4d7220 */ /* 0x080fe20000410000 */
[----:B------:R-:W-:Y:S02]  /*b720*/  HADD2.F32 R63, -RZ, R142.H1_H1 ;  /* 0x3000008eff3f7230 */ /* 0x000fe40000004100 */
[----:B------:R-:W-:Y:S01]  /*b730*/  FMUL.FTZ R64, R58, R64 ;  /* 0x000000403a407220 */ /* 0x000fe20000410000 */
[----:B------:R-:W-:Y:S01]  /*b740*/  FMUL.FTZ R65, R56, R65 ;  /* 0x0000004138417220 */ /* 0x000fe20000410000 */
[----:B------:R-:W-:Y:S01]  /*b750*/  FFMA.FTZ R58, R58, R62, -R67 ;  /* 0x0000003e3a3a7223 */ /* 0x000fe20000010843 */
[----:B------:R-:W-:Y:S01]  /*b760*/  F2FP.F16.E4M3.UNPACK_B R67, R50 ;  /* 0x00000032ff43723e */ /* 0x000fe200020006ff */
[----:B------:R-:W-:Y:S01]  /*b770*/  FFMA.FTZ R76, R61, R62, R64 ;  /* 0x0000003e3d4c7223 */ /* 0x000fe20000010040 */
[-C--:B------:R-:W-:Y:S01]  /*b780*/  FFMA.FTZ R79, R60, R63.reuse, R65 ;  /* 0x0000003f3c4f7223 */ /* 0x080fe20000010041 */
[----:B------:R-:W-:Y:S01]  /*b790*/  F2FP.SATFINITE.E4M3.F32.PACK_AB_MERGE_C R60, R75, R72, RZ ;  /* 0x000000484b3c723e */ /* 0x000fe200048070ff */
[----:B------:R-:W-:Y:S01]  /*b7a0*/  FFMA.FTZ R77, R56, R63, -R77 ;  /* 0x0000003f384d7223 */ /* 0x000fe2000001084d */
[----:B------:R-:W-:-:S02]  /*b7b0*/  F2FP.F16.E4M3.UNPACK_B R64, R49 ;  /* 0x00000031ff40723e */ /* 0x000fc400020006ff */
[----:B------:R-:W-:Y:S02]  /*b7c0*/  F2FP.F16.E4M3.UNPACK_B R62, R45 ;  /* 0x0000002dff3e723e */ /* 0x000fe400020006ff */
[----:B------:R-:W-:Y:S01]  /*b7d0*/  F2FP.SATFINITE.E4M3.F32.PACK_AB_MERGE_C R60, R70, R69, R60 ;  /* 0x00000045463c723e */ /* 0x000fe2000480703c */
[----:B------:R-:W-:Y:S01]  /*b7e0*/  HADD2.F32 R65, -RZ, R64.H0_H0 ;  /* 0x20000040ff417230 */ /* 0x000fe20000004100 */
[----:B------:R-:W-:Y:S01]  /*b7f0*/  F2FP.SATFINITE.E4M3.F32.PACK_AB_MERGE_C R61, R74, R73, RZ ;  /* 0x000000494a3d723e */ /* 0x000fe200048070ff */
[----:B------:R-:W-:Y:S01]  /*b800*/  HADD2.F32 R70, -RZ, R67.H0_H0 ;  /* 0x20000043ff467230 */ /* 0x000fe20000004100 */
[----:B------:R-:W-:Y:S01]  /*b810*/  F2FP.F16.E4M3.UNPACK_B R45, R45.H1 ;  /* 0x0000002dff2d723e */ /* 0x000fe200030006ff */
[----:B------:R-:W-:Y:S01]  /*b820*/  HADD2.F32 R63, -RZ, R62.H0_H0 ;  /* 0x2000003eff3f7230 */ /* 0x000fe20000004100 */
[----:B------:R-:W-:Y:S01]  /*b830*/  F2FP.SATFINITE.E4M3.F32.PACK_AB_MERGE_C R61, R71, R68, R61 ;  /* 0x00000044473d723e */ /* 0x000fe2000480703d */
        /* <DEDUP_REMOVED lines=12> */
[----:B------:R-:W-:-:S02]  /*b900*/  HADD2.F32 R49, -RZ, R45.H0_H0 ;  /* 0x2000002dff317230 */ /* 0x000fc40000004100 */
[-C--:B------:R-:W-:Y:S01]  /*b910*/  FFMA.FTZ R71, R62, R65.reuse, -R69 ;  /* 0x000000413e477223 */ /* 0x080fe20000010845 */
[----:B------:R-:W-:Y:S01]  /*b920*/  F2FP.F16.E4M3.UNPACK_B R62, R50.H1 ;  /* 0x00000032ff3e723e */ /* 0x000fe200030006ff */
[----:B------:R-:W-:Y:S01]  /*b930*/  FFMA.FTZ R73, R64, R65, R67 ;  /* 0x0000004140497223 */ /* 0x000fe20000010043 */
[--C-:B------:R-:W-:Y:S01]  /*b940*/  HADD2.F32 R50, -RZ, R63.reuse.H0_H0 ;  /* 0x2000003fff327230 */ /* 0x100fe20000004100 */
[----:B------:R-:W-:Y:S01]  /*b950*/  F2FP.SATFINITE.E4M3.F32.PACK_AB_MERGE_C R56, R83, R78, RZ ;  /* 0x0000004e5338723e */ /* 0x000fe200048070ff */
[----:B------:R-:W-:Y:S01]  /*b960*/  HADD2.F32 R63, -RZ, R63.H1_H1 ;  /* 0x3000003fff3f7230 */ /* 0x000fe20000004100 */
[----:B------:R-:W-:Y:S01]  /*b970*/  F2FP.SATFINITE.E4M3.F32.PACK_AB_MERGE_C R58, R77, R58, R81 ;  /* 0x0000003a4d3a723e */ /* 0x000fe20004807051 */
[--C-:B------:R-:W-:Y:S01]  /*b980*/  HADD2.F32 R64, -RZ, R62.reuse.H0_H0 ;  /* 0x2000003eff407230 */ /* 0x100fe20000004100 */
[----:B------:R-:W-:Y:S01]  /*b990*/  F2FP.SATFINITE.E4M3.F32.PACK_AB_MERGE_C R56, R79, R76, R56 ;  /* 0x0000004c4f38723e */ /* 0x000fe20004807038 */
[----:B------:R-:W-:Y:S01]  /*b9a0*/  HADD2.F32 R66, -RZ, R62.H1_H1 ;  /* 0x3000003eff427230 */ /* 0x000fe20000004100 */
[----:B------:R-:W-:Y:S01]  /*b9b0*/  F2FP.F16.E4M3.UNPACK_B R67, R46.H1 ;  /* 0x0000002eff43723e */ /* 0x000fe200030006ff */
[----:B------:R-:W-:-:S02]  /*b9c0*/  HADD2.F32 R45, -RZ, R45.H1_H1 ;  /* 0x3000002dff2d7230 */ /* 0x000fc40000004100 */
[CC--:B------:R-:W-:Y:S01]  /*b9d0*/  FMUL.FTZ R68, R50.reuse, R64.reuse ;  /* 0x0000004032447220 */ /* 0x0c0fe20000410000 */
[--C-:B------:R-:W-:Y:S02]  /*b9e0*/  HADD2.F32 R62, -RZ, R48.reuse.H0_H0 ;  /* 0x20000030ff3e7230 */ /* 0x100fe40000004100 */
[----:B------:R-:W-:Y:S01]  /*b9f0*/  FMUL.FTZ R65, R49, R64 ;  /* 0x0000004031417220 */ /* 0x000fe20000410000 */
[----:B------:R-:W-:Y:S02]  /*ba00*/  HADD2.F32 R48, -RZ, R48.H1_H1 ;  /* 0x30000030ff307230 */ /* 0x000fe40000004100 */
[-C--:B------:R-:W-:Y:S01]  /*ba10*/  FMUL.FTZ R64, R63, R66.reuse ;  /* 0x000000423f407220 */ /* 0x080fe20000410000 */
[C---:B------:R-:W-:Y:S01]  /*ba20*/  FMUL.FTZ R66, R45.reuse, R66 ;  /* 0x000000422d427220 */ /* 0x040fe20000410000 */
[----:B------:R-:W-:Y:S01]  /*ba30*/  FFMA.FTZ R75, R50, R62, R65 ;  /* 0x0000003e324b7223 */ /* 0x000fe20000010041 */
[----:B------:R-:W-:Y:S01]  /*ba40*/  F2FP.F16.E4M3.UNPACK_B R50, R51 ;  /* 0x00000033ff32723e */ /* 0x000fe200020006ff */
[-C--:B------:R-:W-:Y:S01]  /*ba50*/  FFMA.FTZ R77, R45, R48.reuse, -R64 ;  /* 0x000000302d4d7223 */ /* 0x080fe20000010840 */
[----:B------:R-:W-:Y:S01]  /*ba60*/  FFMA.FTZ R76, R63, R48, R66 ;  /* 0x000000303f4c7223 */ /* 0x000fe20000010042 */
[----:B------:R-:W-:Y:S01]  /*ba70*/  F2FP.F16.E4M3.UNPACK_B R66, R46 ;  /* 0x0000002eff42723e */ /* 0x000fe200020006ff */
[----:B------:R-:W-:Y:S01]  /*ba80*/  FFMA.FTZ R74, R49, R62, -R68 ;  /* 0x0000003e314a7223 */ /* 0x000fe20000010844 */
[-C--:B------:R-:W-:Y:S01]  /*ba90*/  F2FP.F16.E4M3.UNPACK_B R45, R47.reuse ;  /* 0x0000002fff2d723e */ /* 0x080fe200020006ff */
[----:B------:R-:W-:Y:S01]  /*baa0*/  HADD2.F32 R62, -RZ, R50.H0_H0 ;  /* 0x20000032ff3e7230 */ /* 0x000fe20000004100 */
[----:B------:R-:W-:Y:S01]  /*bab0*/  F2FP.F16.E4M3.UNPACK_B R47, R47.H1 ;  /* 0x0000002fff2f723e */ /* 0x000fe200030006ff */
[----:B------:R-:W-:Y:S01]  /*bac0*/  HADD2.F32 R69, -RZ, R66.H0_H0 ;  /* 0x20000042ff457230 */ /* 0x000fe20000004100 */
[-C--:B------:R-:W-:Y:S01]  /*bad0*/  F2FP.F16.E4M3.UNPACK_B R46, R44.reuse ;  /* 0x0000002cff2e723e */ /* 0x080fe200020006ff */
[----:B------:R-:W-:Y:S01]  /*bae0*/  HADD2.F32 R48, -RZ, R45.H0_H0 ;  /* 0x2000002dff307230 */ /* 0x000fe20000004100 */
[----:B------:R-:W-:Y:S01]  /*baf0*/  F2FP.F16.E4M3.UNPACK_B R51, R51.H1 ;  /* 0x00000033ff33723e */ /* 0x000fe200030006ff */
[----:B------:R-:W-:Y:S01]  /*bb00*/  HADD2.F32 R49, -RZ, R47.H0_H0 ;  /* 0x2000002fff317230 */ /* 0x000fe20000004100 */
[----:B------:R-:W-:Y:S01]  /*bb10*/  F2FP.F16.E4M3.UNPACK_B R63, R44.H1 ;  /* 0x0000002cff3f723e */ /* 0x000fe200030006ff */
[----:B------:R-:W-:-:S02]  /*bb20*/  HADD2.F32 R68, -RZ, R67.H0_H0 ;  /* 0x20000043ff447230 */ /* 0x000fc40000004100 */
[-C--:B------:R-:W-:Y:S01]  /*bb30*/  FMUL.FTZ R79, R62, R69.reuse ;  /* 0x000000453e4f7220 */ /* 0x080fe20000410000 */
[----:B------:R-:W-:Y:S02]  /*bb40*/  HADD2.F32 R65, -RZ, R46.H0_H0 ;  /* 0x2000002eff417230 */ /* 0x000fe40000004100 */
[C---:B------:R-:W-:Y:S01]  /*bb50*/  FMUL.FTZ R69, R48.reuse, R69 ;  /* 0x0000004530457220 */ /* 0x040fe20000410000 */
[----:B------:R-:W-:Y:S02]  /*bb60*/  HADD2.F32 R44, -RZ, R51.H0_H0 ;  /* 0x20000033ff2c7230 */ /* 0x000fe40000004100 */
[----:B------:R-:W-:Y:S01]  /*bb70*/  FMUL.FTZ R81, R49, R68 ;  /* 0x0000004431517220 */ /* 0x000fe20000410000 */
[----:B------:R-:W-:Y:S02]  /*bb80*/  HADD2.F32 R64, -RZ, R63.H0_H0 ;  /* 0x2000003fff407230 */ /* 0x000fe40000004100 */
[----:B------:R-:W-:Y:S01]  /*bb90*/  FFMA.FTZ R79, R48, R65, -R79 ;  /* 0x00000041304f7223 */ /* 0x000fe2000001084f */
[----:B------:R-:W-:-:S02]  /*bba0*/  HADD2.F32 R51, -RZ, R51.H1_H1 ;  /* 0x30000033ff337230 */ /* 0x000fc40000004100 */
[C---:B------:R-:W-:Y:S01]  /*bbb0*/  FMUL.FTZ R78, R44.reuse, R68 ;  /* 0x000000442c4e7220 */ /* 0x040fe20000410000 */
[----:B------:R-:W-:Y:S02]  /*bbc0*/  HADD2.F32 R48, -RZ, R67.H1_H1 ;  /* 0x30000043ff307230 */ /* 0x000fe40000004100 */
[-C--:B------:R-:W-:Y:S01]  /*bbd0*/  FFMA.FTZ R81, R44, R64.reuse, R81 ;  /* 0x000000402c517223 */ /* 0x080fe20000010051 */
[----:B------:R-:W-:Y:S02]  /*bbe0*/  HADD2.F32 R47, -RZ, R47.H1_H1 ;  /* 0x3000002fff2f7230 */ /* 0x000fe40000004100 */
[----:B------:R-:W-:Y:S01]  /*bbf0*/  FFMA.FTZ R69, R62, R65, R69 ;  /* 0x000000413e457223 */ /* 0x000fe20000010045 */
[----:B------:R-:W-:Y:S02]  /*bc00*/  HADD2.F32 R50, -RZ, R50.H1_H1 ;  /* 0x30000032ff327230 */ /* 0x000fe40000004100 */
[----:B------:R-:W-:Y:S01]  /*bc10*/  FFMA.FTZ R78, R49, R64, -R78 ;  /* 0x00000040314e7223 */ /* 0x000fe2000001084e */
[----:B------:R-:W-:-:S02]  /*bc20*/  HADD2.F32 R66, -RZ, R66.H1_H1 ;  /* 0x30000042ff427230 */ /* 0x000fc40000004100 */
[-C--:B------:R-:W-:Y:S01]  /*bc30*/  FMUL.FTZ R62, R51, R48.reuse ;  /* 0x00000030333e7220 */ /* 0x080fe20000410000 */
[----:B------:R-:W-:Y:S02]  /*bc40*/  HADD2.F32 R45, -RZ, R45.H1_H1 ;  /* 0x3000002dff2d7230 */ /* 0x000fe40000004100 */
[----:B------:R-:W-:Y:S01]  /*bc50*/  FMUL.FTZ R64, R47, R48 ;  /* 0x000000302f407220 */ /* 0x000fe20000410000 */
[----:B------:R-:W-:Y:S02]  /*bc60*/  HADD2.F32 R44, -RZ, R63.H1_H1 ;  /* 0x3000003fff2c7230 */ /* 0x000fe40000004100 */
[CC--:B------:R-:W-:Y:S01]  /*bc70*/  FMUL.FTZ R48, R50.reuse, R66.reuse ;  /* 0x0000004232307220 */ /* 0x0c0fe20000410000 */
[----:B------:R-:W-:Y:S02]  /*bc80*/  HADD2.F32 R46, -RZ, R46.H1_H1 ;  /* 0x3000002eff2e7230 */ /* 0x000fe40000004100 */
[----:B------:R-:W-:Y:S01]  /*bc90*/  FMUL.FTZ R49, R45, R66 ;  /* 0x000000422d317220 */ /* 0x000fe20000410000 */
[----:B------:R-:W-:Y:S01]  /*bca0*/  F2FP.SATFINITE.E4M3.F32.PACK_AB_MERGE_C R74, R77, R74, RZ ;  /* 0x0000004a4d4a723e */ /* 0x000fe200048070ff */
        /* <DEDUP_REMOVED lines=14> */
[----:B------:R-:W-:-:S07]  /*bd90*/  F2FP.SATFINITE.E4M3.F32.PACK_AB_MERGE_C R49, R73, R70, R75 ;  /* 0x000000464931723e */ /* 0x000fce000480704b */
.L_x_7352:
[----:B------:R-:W-:Y:S05]  /*bda0*/  BSYNC B1 ;  /* 0x0000000000017941 */ /* 0x000fea0003800000 */
.L_x_7351:
[----:B------:R-:W-:Y:S01]  /*bdb0*/  ISETP.GE.AND P2, PT, R59, R147, PT ;  /* 0x000000933b00720c */ /* 0x000fe20003f46270 */
[----:B------:R-:W-:Y:S02]  /*bdc0*/  ULDC.64 UR4, c[0x0][0x208] ;  /* 0x0000820000047ab9 */ /* 0x000fe40000000a00 */
[----:B-1----:R3:W-:Y:S10]  /*bdd0*/  STG.E.128 desc[UR4][R54.64], R44 ;  /* 0x0000002c36007986 */ /* 0x0027f4000c101d04 */
[----:B------:R-:W-:Y:S05]  /*bde0*/  @P2 BRA `(.L_x_7329) ;  /* 0x0000000400fc2947 */ /* 0x000fea0003800000 */
[--C-:B---3--:R-:W-:Y:S01]  /*bdf0*/  SHF.R.S32.HI R44, RZ, 0x1f, R59.reuse ;  /* 0x0000001fff2c7819 */ /* 0x108fe2000001143b */
[----:B------:R-:W-:Y:S01]  /*be00*/  ULDC.64 UR4, c[0x0][0x208] ;  /* 0x0000820000047ab9 */ /* 0x000fe20000000a00 */
[----:B------:R-:W-:-:S04]  /*be10*/  IADD3 R59, P2, P3, R38, R124, R59 ;  /* 0x0000007c263b7210 */ /* 0x000fc80007b5e03b */
[----:B------:R-:W-:Y:S02]  /*be20*/  IADD3.X R44, R32, R57, R44, P2, P3 ;  /* 0x00000039202c7210 */ /* 0x000fe400017e642c */
[----:B------:R-:W-:-:S05]  /*be30*/  IADD3 R52, P2, R59, R52, RZ ;  /* 0x000000343b347210 */ /* 0x000fca0007f5e0ff */
[----:B------:R-:W-:-:S05]  /*be40*/  IMAD.X R53, R44, 0x1, R53, P2 ;  /* 0x000000012c357824 */ /* 0x000fca00010e0635 */
[----:B--2---:R4:W-:Y:S01]  /*be50*/  STG.E.128 desc[UR4][R52.64], R48 ;  /* 0x0000003034007986 */ /* 0x0049e2000c101d04 */
[----:B------:R-:W-:Y:S05]  /*be60*/  BRA `(.L_x_7329) ;  /* 0x0000000400dc7947 */ /* 0x000fea0003800000 */
.L_x_7292:
[----:B------:R-:W2:Y:S02]  /*be70*/  LDL R44, [R1+0x6c] ;  /* 0x00006c00012c7983 */ /* 0x000ea40000100800 */
[----:B--2---:R-:W-:-:S13]  /*be80*/  R2UR UR4, R44 ;  /* 0x000000002c0472ca */ /* 0x004fda00000e0000 */
[----:B------:R-:W-:-:S06]  /*be90*/  UISETP.NE.AND UP0, UPT, UR4, 0x3, UPT ;  /* 0x000000030400788c */ /* 0x000fcc000bf05270 */
[----:B------:R-:W-:-:S13]  /*bea0*/  PLOP3.LUT P5, PT, PT, PT, UP0, 0x80, 0x0 ;  /* 0x000000000000781c */ /* 0x000fda0003faf008 */
[----:B------:R-:W-:Y:S05]  /*beb0*/  @!P5 BRA `(.L_x_7353) ;  /* 0x000000000004d947 */ /* 0x000fea0003800000 */
[----:B------:R-:W-:Y:S01]  /*bec0*/  BPT.TRAP 0x1 ;  /* 0x000000040000795c */ /* 0x000fe20000300000 */
.L_x_7353:
[----:B------:R-:W2:Y:S01]  /*bed0*/  LDL R44, [R1+0x54] ;  /* 0x00005400012c7983 */ /* 0x000ea20000100800 */
[----:B------:R-:W-:Y:S01]  /*bee0*/  IMAD R103, R19, 0x8, R18 ;  /* 0x0000000813677824 */ /* 0x000fe200078e0212 */
[----:B------:R-:W-:Y:S01]  /*bef0*/  BSSY B1, `(.L_x_7354) ;  /* 0x0000008000017945 */ /* 0x000fe20003800000 */
[----:B------:R-:W-:Y:S01]  /*bf00*/  IMAD R112, R24, -0xe0, R2 ;  /* 0xffffff2018707824 */ /* 0x000fe200078e0202 */
[----:B------:R-:W-:-:S04]  /*bf10*/  SHF.R.S32.HI R45, RZ, 0x1f, R24 ;  /* 0x0000001fff2d7819 */ /* 0x000fc80000011418 */
[----:B------:R-:W-:Y:S02]  /*bf20*/  VIMNMX R112, R112, 0xe0, PT ;  /* 0x000000e070707848 */ /* 0x000fe40003fe0100 */
[----:B--2---:R-:W-:Y:S01]  /*bf30*/  SHF.L.U32 R129, R44, 0x1f, RZ ;  /* 0x0000001f2c817819 */ /* 0x004fe200000006ff */
[----:B------:R-:W-:-:S03]  /*bf40*/  IMAD R44, R13, R24, RZ ;  /* 0x000000180d2c7224 */ /* 0x000fc600078e02ff */
[----:B------:R-:W0:Y:S02]  /*bf50*/  SYNCS.PHASECHK.TRANS64.TRYWAIT P2, [R103+URZ+0x2e890], R129 ;  /* 0x02e89081670075a7 */ /* 0x000e24000804017f */
[----:B0-----:R-:W-:Y:S05]  /*bf60*/  @!P2 BRA `(.L_x_7355) ;  /* 0x000002b80004a947 */ /* 0x001fea0003800000 */
.L_x_7680:
[----:B------:R-:W-:Y:S05]  /*bf70*/  BSYNC B1 ;  /* 0x0000000000017941 */ /* 0x000fea0003800000 */
.L_x_7354:
[----:B------:R-:W-:Y:S01]  /*bf80*/  ISETP.GE.AND P2, PT, R230, R112, PT ;  /* 0x00000070e600720c */ /* 0x000fe20003f46270 */
[----:B------:R-:W-:Y:S01]  /*bf90*/  IMAD R45, R45, R130, R44 ;  /* 0x000000822d2d7224 */ /* 0x000fe200078e022c */
[----:B------:R-:W-:Y:S01]  /*bfa0*/  BSSY B1, `(.L_x_7356) ;  /* 0x0000016000017945 */ /* 0x000fe20003800000 */
[----:B------:R-:W-:-:S04]  /*bfb0*/  IMAD.WIDE.U32 R48, R130, R24, RZ ;  /* 0x0000001882307225 */ /* 0x000fc800078e00ff */
[----:B------:R-:W-:-:S06]  /*bfc0*/  IMAD.IADD R52, R45, 0x1, R49 ;  /* 0x000000012d347824 */ /* 0x000fcc00078e0231 */
[----:B------:R-:W-:Y:S05]  /*bfd0*/  @P2 BRA `(.L_x_7357) ;  /* 0x0000000000482947 */ /* 0x000fea0003800000 */
[----:B------:R-:W1:Y:S01]  /*bfe0*/  @!P0 LDS.128 R44, [R111+0x20400] ;  /* 0x020400006f2c8984 */ /* 0x000e620000000c00 */
[----:B------:R-:W2:Y:S01]  /*bff0*/  @!P0 LDC.64 R50, c[0x0][0x2e8] ;  /* 0x0000ba00ff328b82 */ /* 0x000ea20000000a00 */
[----:B------:R-:W-:Y:S01]  /*c000*/  ULDC.64 UR4, c[0x0][0x208] ;  /* 0x0000820000047ab9 */ /* 0x000fe20000000a00 */
[----:B--2---:R-:W-:-:S04]  /*c010*/  @!P0 IADD3 R50, P2, P3, R48, R50, R33 ;  /* 0x0000003230328210 */ /* 0x004fc80007b5e021 */
[----:B------:R-:W-:-:S05]  /*c020*/  @!P0 IADD3.X R51, R52, R51, R35, P2, P3 ;  /* 0x0000003334338210 */ /* 0x000fca00017e6423 */
[----:B-1----:R1:W-:Y:S01]  /*c030*/  @!P0 STG.E.128 desc[UR4][R50.64], R44 ;  /* 0x0000002c32008986 */ /* 0x0023e2000c101d04 */
[----:B------:R-:W-:Y:S05]  /*c040*/  @P1 BRA `(.L_x_7357) ;  /* 0x00000000002c1947 */ /* 0x000fea0003800000 */
[----:B------:R-:W-:Y:S01]  /*c050*/  ULDC.64 UR4, c[0x0][0x2e8] ;  /* 0x0000ba0000047ab9 */ /* 0x000fe20000000a00 */
[----:B-1----:R-:W-:Y:S01]  /*c060*/  VIADD R44, R21, 0x40 ;  /* 0x00000040152c7836 */ /* 0x002fe20000000000 */
[----:B------:R-:W-:Y:S01]  /*c070*/  IADD3 R50, P2, P3, R37, UR4, R48 ;  /* 0x0000000425327c10 */ /* 0x000fe2000fb5e030 */
[----:B------:R-:W-:-:S03]  /*c080*/  ULDC.64 UR6, c[0x0][0x208] ;  /* 0x0000820000067ab9 */ /* 0x000fc60000000a00 */
[----:B------:R-:W-:Y:S02]  /*c090*/  IADD3.X R51, R101, UR5, R52, P2, P3 ;  /* 0x0000000565337c10 */ /* 0x000fe400097e6434 */
[----:B------:R-:W-:-:S13]  /*c0a0*/  LOP3.LUT P2, RZ, R231, 0x4, RZ, 0xc0, !PT ;  /* 0x00000004e7ff7812 */ /* 0x000fda000784c0ff */
[----:B------:R-:W-:-:S04]  /*c0b0*/  @P2 VIADD R44, R21, 0xffffffc0 ;  /* 0xffffffc0152c2836 */ /* 0x000fc80000000000 */
[----:B------:R-:W-:-:S04]  /*c0c0*/  IMAD R45, R19, 0x7000, R44 ;  /* 0x00007000132d7824 */ /* 0x000fc800078e022c */
[----:B------:R-:W-:-:S06]  /*c0d0*/  IMAD.IADD R45, R18, 0x1, R45 ;  /* 0x00000001122d7824 */ /* 0x000fcc00078e022d */
[----:B------:R-:W1:Y:S04]  /*c0e0*/  LDS.128 R44, [R45+0x20400] ;  /* 0x020400002d2c7984 */ /* 0x000e680000000c00 */
[----:B-1----:R2:W-:Y:S02]  /*c0f0*/  STG.E.128 desc[UR6][R50.64], R44 ;  /* 0x0000002c32007986 */ /* 0x0025e4000c101d06 */
.L_x_7357:
[----:B------:R-:W-:Y:S05]  /*c100*/  BSYNC B1 ;  /* 0x0000000000017941 */ /* 0x000fea0003800000 */
.L_x_7356:
[----:B-12---:R-:W-:Y:S01]  /*c110*/  VIADD R44, R230, 0x40 ;  /* 0x00000040e62c7836 */ /* 0x006fe20000000000 */
[----:B------:R-:W-:Y:S04]  /*c120*/  BSSY B1, `(.L_x_7358) ;  /* 0x0000017000017945 */ /* 0x000fe80003800000 */
[----:B------:R-:W-:-:S13]  /*c130*/  ISETP.GE.AND P2, PT, R44, R112, PT ;  /* 0x000000702c00720c */ /* 0x000fda0003f46270 */
[----:B------:R-:W-:Y:S05]  /*c140*/  @P2 BRA `(.L_x_7359) ;  /* 0x0000000000502947 */ /* 0x000fea0003800000 */
[----:B------:R-:W1:Y:S01]  /*c150*/  @!P0 LDS.128 R44, [R111+0x22400] ;  /* 0x022400006f2c8984 */ /* 0x000e620000000c00 */
[----:B------:R-:W2:Y:S01]  /*c160*/  @!P0 LDC.64 R50, c[0x0][0x2e8] ;  /* 0x0000ba00ff328b82 */ /* 0x000ea20000000a00 */
[----:B------:R-:W-:Y:S01]  /*c170*/  IADD3 R54, P2, R98, R48, RZ ;  /* 0x0000003062367210 */ /* 0x000fe20007f5e0ff */
[----:B------:R-:W-:-:S04]  /*c180*/  ULDC.64 UR4, c[0x0][0x208] ;  /* 0x0000820000047ab9 */ /* 0x000fc80000000a00 */
[----:B------:R-:W-:Y:S01]  /*c190*/  IMAD.X R56, R52, 0x1, R99, P2 ;  /* 0x0000000134387824 */ /* 0x000fe200010e0663 */
        /* <DEDUP_REMOVED lines=15> */
.L_x_7359:
[----:B------:R-:W-:Y:S05]  /*c290*/  BSYNC B1 ;  /* 0x0000000000017941 */ /* 0x000fea0003800000 */
.L_x_7358:
[----:B-12---:R-:W-:Y:S01]  /*c2a0*/  VIADD R44, R230, 0x80 ;  /* 0x00000080e62c7836 */ /* 0x006fe20000000000 */
[----:B------:R-:W-:Y:S04]  /*c2b0*/  BSSY B1, `(.L_x_7360) ;  /* 0x0000017000017945 */ /* 0x000fe80003800000 */
[----:B------:R-:W-:-:S13]  /*c2c0*/  ISETP.GE.AND P2, PT, R44, R112, PT ;  /* 0x000000702c00720c */ /* 0x000fda0003f46270 */
[----:B------:R-:W-:Y:S05]  /*c2d0*/  @P2 BRA `(.L_x_7361) ;  /* 0x0000000000502947 */ /* 0x000fea0003800000 */
[----:B------:R-:W1:Y:S01]  /*c2e0*/  @!P0 LDS.128 R44, [R111+0x24400] ;  /* 0x024400006f2c8984 */ /* 0x000e620000000c00 */
[----:B------:R-:W2:Y:S01]  /*c2f0*/  @!P0 LDC.64 R50, c[0x0][0x2e8] ;  /* 0x0000ba00ff328b82 */ /* 0x000ea20000000a00 */
[----:B------:R-:W-:Y:S01]  /*c300*/  LEA R54, P2, R36, R48, 0x7 ;  /* 0x0000003024367211 */ /* 0x000fe200078438ff */
        /* <DEDUP_REMOVED lines=17> */
.L_x_7361:
[----:B------:R-:W-:Y:S05]  /*c420*/  BSYNC B1 ;  /* 0x0000000000017941 */ /* 0x000fea0003800000 */
.L_x_7360:
[----:B-12---:R-:W-:-:S05]  /*c430*/  VIADD R44, R230, 0xc0 ;  /* 0x000000c0e62c7836 */ /* 0x006fca0000000000 */
[----:B------:R-:W-:-:S13]  /*c440*/  ISETP.GE.AND P2, PT, R44, R112, PT ;  /* 0x000000702c00720c */ /* 0x000fda0003f46270 */
[----:B------:R-:W-:Y:S05]  /*c450*/  @P2 BRA `(.L_x_7329) ;  /* 0x0000000000602947 */ /* 0x000fea0003800000 */
[----:B------:R-:W1:Y:S01]  /*c460*/  LDC.64 R46, c[0x0][0x300] ;  /* 0x0000c000ff2e7b82 */ /* 0x000e620000000a00 */
[----:B------:R-:W-:Y:S01]  /*c470*/  IMAD.MOV.U32 R50, RZ, RZ, R48 ;  /* 0x000000ffff327224 */ /* 0x000fe200078e0030 */
[----:B------:R-:W-:Y:S01]  /*c480*/  ULDC.64 UR4, c[0x0][0x208] ;  /* 0x0000820000047ab9 */ /* 0x000fe20000000a00 */
        /* <DEDUP_REMOVED lines=21> */
.L_x_7329:
[----:B------:R-:W-:Y:S05]  /*c5e0*/  BSYNC B0 ;  /* 0x0000000000007941 */ /* 0x000fea0003800000 */
.L_x_7291:
        /* <DEDUP_REMOVED lines=17> */
.L_x_7363:
[----:B------:R-:W-:Y:S05]  /*c700*/  BSYNC B0 ;  /* 0x0000000000007941 */ /* 0x000fea0003800000 */
.L_x_7362:
[----:B------:R-:W2:Y:S01]  /*c710*/  SYNCS.PHASECHK.TRANS64.TRYWAIT P3, [R103+URZ+0x2e8b0], R129 ;  /* 0x02e8b081670075a7 */ /* 0x000ea2000806017f */
[----:B------:R-:W-:Y:S01]  /*c720*/  ULDC.64 UR4, c[0x0][0x318] ;  /* 0x0000c60000047ab9 */ /* 0x000fe20000000a00 */
[----:B------:R-:W-:Y:S01]  /*c730*/  ULDC.64 UR60, c[0x0][0x328] ;  /* 0x0000ca00003c7ab9 */ /* 0x000fe20000000a00 */
[----:B-1----:R-:W-:Y:S01]  /*c740*/  IMAD.U32 R44, RZ, RZ, UR5 ;  /* 0x00000005ff2c7e24 */ /* 0x002fe2000f8e00ff */
[----:B------:R-:W-:Y:S01]  /*c750*/  BSSY B0, `(.L_x_7364) ;  /* 0x0000005000007945 */ /* 0x000fe20003800000 */
[----:B------:R-:W-:-:S03]  /*c760*/  IMAD.U32 R45, RZ, RZ, UR4 ;  /* 0x00000004ff2d7e24 */ /* 0x000fc6000f8e00ff */
[----:B------:R1:W-:Y:S04]  /*c770*/  STL [R1+0x8], R44 ;  /* 0x0000082c01007387 */ /* 0x0003e80000100800 */
[----:B------:R1:W-:Y:S02]  /*c780*/  STL [R1+0xc], R45 ;  /* 0x00000c2d01007387 */ /* 0x0003e40000100800 */
[----:B-12---:R-:W-:Y:S05]  /*c790*/  @!P3 BRA `(.L_x_7365) ;  /* 0x000002b0000cb947 */ /* 0x006fea0003800000 */
.L_x_7681:
[----:B------:R-:W-:Y:S05]  /*c7a0*/  BSYNC B0 ;  /* 0x0000000000007941 */ /* 0x000fea0003800000 */
.L_x_7364:
[----:B------:R2:W5:Y:S04]  /*c7b0*/  LDL R54, [R1+0xc] ;  /* 0x00000c0001367983 */ /* 0x0005680000100800 */
[----:B------:R2:W5:Y:S01]  /*c7c0*/  LDL R53, [R1+0x8] ;  /* 0x0000080001357983 */ /* 0x0005620000100800 */
[----:B------:R-:W-:Y:S01]  /*c7d0*/  ISETP.GE.AND P3, PT, R230, R112, PT ;  /* 0x00000070e600720c */ /* 0x000fe20003f66270 */
[----:B------:R-:W-:Y:S01]  /*c7e0*/  BSSY B0, `(.L_x_7366) ;  /* 0x000001a000007945 */ /* 0x000fe20003800000 */
[----:B------:R-:W-:-:S11]  /*c7f0*/  IMAD.WIDE R48, R24, 0xe0, R94 ;  /* 0x000000e018307825 */ /* 0x000fd600078e025e */
[----:B--2---:R-:W-:Y:S05]  /*c800*/  @P3 BRA `(.L_x_7367) ;  /* 0x00000000005c3947 */ /* 0x004fea0003800000 */
[----:B------:R-:W-:Y:S01]  /*c810*/  ULDC UR6, c[0x0][0x2f4] ;  /* 0x0000bd0000067ab9 */ /* 0x000fe20000000800 */
[----:B------:R-:W-:Y:S01]  /*c820*/  PLOP3.LUT P4, PT, PT, PT, PT, 0x8, 0x0 ;  /* 0x000000000000781c */ /* 0x000fe20003f8e170 */
[----:B------:R-:W-:Y:S01]  /*c830*/  IMAD.MOV.U32 R44, RZ, RZ, R40 ;  /* 0x000000ffff2c7224 */ /* 0x000fe200078e0028 */
[----:B------:R-:W-:Y:S01]  /*c840*/  ISETP.GE.AND P3, PT, R4, UR6, PT ;  /* 0x0000000604007c0c */ /* 0x000fe2000bf66270 */
[----:B------:R-:W-:Y:S01]  /*c850*/  IMAD.MOV.U32 R45, RZ, RZ, R102 ;  /* 0x000000ffff2d7224 */ /* 0x000fe200078e0066 */
[----:B-----5:R-:W-:Y:S01]  /*c860*/  R2UR UR5, R54 ;  /* 0x00000000360572ca */ /* 0x020fe200000e0000 */
[----:B------:R-:W-:Y:S01]  /*c870*/  IMAD R47, R49, UR60, RZ ;  /* 0x0000003c312f7c24 */ /* 0x000fe2000f8e02ff */
[----:B------:R-:W-:Y:S01]  /*c880*/  R2UR UR4, R53 ;  /* 0x00000000350472ca */ /* 0x000fe200000e0000 */
[----:B------:R-:W-:-:S04]  /*c890*/  IMAD.WIDE.U32 R44, R48, UR60, R44 ;  /* 0x0000003c302c7c25 */ /* 0x000fc8000f8e002c */
[----:B------:R-:W-:-:S04]  /*c8a0*/  IMAD R47, R48, UR61, R47 ;  /* 0x0000003d302f7c24 */ /* 0x000fc8000f8e022f */
[----:B------:R-:W-:Y:S01]  /*c8b0*/  @!P3 LOP3.LUT P5, RZ, R231, 0x4, RZ, 0xc0, !PT ;  /* 0x00000004e7ffb812 */ /* 0x000fe200078ac0ff */
[----:B------:R-:W-:-:S03]  /*c8c0*/  @!P3 VIADD R52, R110, 0x40 ;  /* 0x000000406e34b836 */ /* 0x000fc60000000000 */
[----:B------:R-:W-:Y:S02]  /*c8d0*/  @!P3 PLOP3.LUT P4, PT, P5, PT, PT, 0x80, 0x0 ;  /* 0x000000000000b81c */ /* 0x000fe40002f8f070 */
[----:B------:R-:W-:-:S04]  /*c8e0*/  IADD3 R50, P5, R44, UR5, RZ ;  /* 0x000000052c327c10 */ /* 0x000fc8000ffbe0ff */
[----:B------:R-:W-:Y:S01]  /*c8f0*/  IADD3.X R51, R45, UR4, R47, P5, !PT ;  /* 0x000000042d337c10 */ /* 0x000fe2000affe42f */
[----:B------:R-:W-:-:S06]  /*c900*/  ULDC.64 UR4, c[0x0][0x208] ;  /* 0x0000820000047ab9 */ /* 0x000fcc0000000a00 */
[----:B------:R-:W-:Y:S01]  /*c910*/  @P4 VIADD R52, R110, 0xffffffc0 ;  /* 0xffffffc06e344836 */ /* 0x000fe20000000000 */
[----:B------:R-:W-:-:S03]  /*c920*/  ISETP.GE.AND P4, PT, R22, UR6, PT ;  /* 0x0000000616007c0c */ /* 0x000fc6000bf86270 */
[----:B------:R-:W-:-:S10]  /*c930*/  @!P3 IMAD.IADD R52, R18, 0x1, R52 ;  /* 0x000000011234b824 */ /* 0x000fd400078e0234 */
[----:B------:R-:W2:Y:S04]  /*c940*/  @!P4 LDS.128 R44, [R111+0xe400] ;  /* 0x00e400006f2cc984 */ /* 0x000ea80000000c00 */
[----:B--2---:R-:W-:Y:S04]  /*c950*/  @!P4 STG.E.128 desc[UR4][R50.64], R44 ;  /* 0x0000002c3200c986 */ /* 0x004fe8000c101d04 */
[----:B------:R-:W2:Y:S04]  /*c960*/  @!P3 LDS.128 R44, [R52+0xe400] ;  /* 0x00e40000342cb984 */ /* 0x000ea80000000c00 */
[----:B--2---:R2:W-:Y:S02]  /*c970*/  @!P3 STG.E.128 desc[UR4][R50.64+0x40], R44 ;  /* 0x0000402c3200b986 */ /* 0x0045e4000c101d04 */
.L_x_7367:
[----:B------:R-:W-:Y:S05]  /*c980*/  BSYNC B0 ;  /* 0x0000000000007941 */ /* 0x000fea0003800000 */
.L_x_7366:
[----:B--2---:R-:W-:Y:S01]  /*c990*/  VIADD R44, R230, 0x40 ;  /* 0x00000040e62c7836 */ /* 0x004fe20000000000 */
[----:B------:R-:W-:Y:S04]  /*c9a0*/  BSSY B0, `(.L_x_7368) ;  /* 0x000001c000007945 */ /* 0x000fe80003800000 */
[----:B------:R-:W-:-:S13]  /*c9b0*/  ISETP.GE.AND P3, PT, R44, R112, PT ;  /* 0x000000702c00720c */ /* 0x000fda0003f66270 */
[----:B------:R-:W-:Y:S05]  /*c9c0*/  @P3 BRA `(.L_x_7369) ;  /* 0x0000000000643947 */ /* 0x000fea0003800000 */
[----:B------:R-:W-:Y:S01]  /*c9d0*/  ULDC UR6, c[0x0][0x2f4] ;  /* 0x0000bd0000067ab9 */ /* 0x000fe20000000800 */
[----:B------:R-:W-:Y:S01]  /*c9e0*/  PLOP3.LUT P4, PT, PT, PT, PT, 0x8, 0x0 ;  /* 0x000000000000781c */ /* 0x000fe20003f8e170 */
[----:B------:R-:W-:Y:S01]  /*c9f0*/  IMAD.MOV.U32 R44, RZ, RZ, R40 ;  /* 0x000000ffff2c7224 */ /* 0x000fe200078e0028 */
[----:B------:R-:W-:Y:S01]  /*ca00*/  ISETP.GE.AND P3, PT, R4, UR6, PT ;  /* 0x0000000604007c0c */ /* 0x000fe2000bf66270 */
[----:B------:R-:W-:Y:S01]  /*ca10*/  IMAD.MOV.U32 R45, RZ, RZ, R102 ;  /* 0x000000ffff2d7224 */ /* 0x000fe200078e0066 */
[----:B-----5:R-:W-:Y:S02]  /*ca20*/  R2UR UR4, R54 ;  /* 0x00000000360472ca */ /* 0x020fe400000e0000 */
[----:B------:R-:W-:-:S09]  /*ca30*/  R2UR UR7, R53 ;  /* 0x00000000350772ca */ /* 0x000fd200000e0000 */
[----:B------:R-:W-:Y:S01]  /*ca40*/  @!P3 LOP3.LUT P5, RZ, R231, 0x4, RZ, 0xc0, !PT ;  /* 0x00000004e7ffb812 */ /* 0x000fe200078ac0ff */
[----:B------:R-:W-:-:S03]  /*ca50*/  @!P3 VIADD R52, R110, 0x40 ;  /* 0x000000406e34b836 */ /* 0x000fc60000000000 */
[----:B------:R-:W-:Y:S02]  /*ca60*/  @!P3 PLOP3.LUT P4, PT, P5, PT, PT, 0x80, 0x0 ;  /* 0x000000000000b81c */ /* 0x000fe40002f8f070 */
[----:B------:R-:W-:-:S05]  /*ca70*/  IADD3 R47, P5, R48, 0x40, RZ ;  /* 0x00000040302f7810 */ /* 0x000fca0007fbe0ff */
[----:B------:R-:W-:Y:S02]  /*ca80*/  IMAD.X R46, RZ, RZ, R49, P5 ;  /* 0x000000ffff2e7224 */ /* 0x000fe400028e0631 */
[----:B------:R-:W-:-:S04]  /*ca90*/  IMAD.WIDE.U32 R44, R47, UR60, R44 ;  /* 0x0000003c2f2c7c25 */ /* 0x000fc8000f8e002c */
[----:B------:R-:W-:Y:S02]  /*caa0*/  IMAD R46, R46, UR60, RZ ;  /* 0x0000003c2e2e7c24 */ /* 0x000fe4000f8e02ff */
[----:B------:R-:W-:Y:S01]  /*cab0*/  @P4 VIADD R52, R110, 0xffffffc0 ;  /* 0xffffffc06e344836 */ /* 0x000fe20000000000 */
[----:B------:R-:W-:Y:S01]  /*cac0*/  IADD3 R50, P4, R44, UR4, RZ ;  /* 0x000000042c327c10 */ /* 0x000fe2000ff9e0ff */
[----:B------:R-:W-:Y:S01]  /*cad0*/  IMAD R47, R47, UR61, R46 ;  /* 0x0000003d2f2f7c24 */ /* 0x000fe2000f8e022e */
[----:B------:R-:W-:Y:S01]  /*cae0*/  ULDC.64 UR4, c[0x0][0x208] ;  /* 0x0000820000047ab9 */ /* 0x000fe20000000a00 */
[----:B------:R-:W-:-:S03]  /*caf0*/  @!P3 IMAD.IADD R52, R18, 0x1, R52 ;  /* 0x000000011234b824 */ /* 0x000fc600078e0234 */
[----:B------:R-:W-:Y:S02]  /*cb00*/  IADD3.X R51, R45, UR7, R47, P4, !PT ;  /* 0x000000072d337c10 */ /* 0x000fe4000a7fe42f */
[----:B------:R-:W-:-:S13]  /*cb10*/  ISETP.GE.AND P4, PT, R22, UR6, PT ;  /* 0x0000000616007c0c */ /* 0x000fda000bf86270 */
[----:B------:R-:W2:Y:S04]  /*cb20*/  @!P4 LDS.128 R44, [R111+0x10400] ;  /* 0x010400006f2cc984 */ /* 0x000ea80000000c00 */
[----:B--2---:R-:W-:Y:S04]  /*cb30*/  @!P4 STG.E.128 desc[UR4][R50.64], R44 ;  /* 0x0000002c3200c986 */ /* 0x004fe8000c101d04 */
[----:B------:R-:W2:Y:S04]  /*cb40*/  @!P3 LDS.128 R44, [R52+0x10400] ;  /* 0x01040000342cb984 */ /* 0x000ea80000000c00 */
[----:B--2---:R2:W-:Y:S02]  /*cb50*/  @!P3 STG.E.128 desc[UR4][R50.64+0x40], R44 ;  /* 0x0000402c3200b986 */ /* 0x0045e4000c101d04 */
.L_x_7369:
[----:B------:R-:W-:Y:S05]  /*cb60*/  BSYNC B0 ;  /* 0x0000000000007941 */ /* 0x000fea0003800000 */
.L_x_7368:
        /* <DEDUP_REMOVED lines=29> */
.L_x_7371:
[----:B------:R-:W-:Y:S05]  /*cd40*/  BSYNC B0 ;  /* 0x0000000000007941 */ /* 0x000fea0003800000 */
.L_x_7370:
        /* <DEDUP_REMOVED lines=21> */
[----:B------:R-:W-:Y:S01]  /*cea0*/  @!P3 IMAD.IADD R50, R18, 0x1, R50 ;  /* 0x000000011232b824 */ /* 0x000fe200078e0232 */
[----:B------:R-:W-:Y:S02]  /*ceb0*/  ULDC.64 UR4, c[0x0][0x208] ;  /* 0x0000820000047ab9 */ /* 0x000fe40000000a00 */
[----:B------:R-:W-:Y:S02]  /*cec0*/  IADD3.X R49, R45, UR7, R47, P4, !PT ;  /* 0x000000072d317c10 */ /* 0x000fe4000a7fe42f */
[----:B------:R-:W-:-:S13]  /*ced0*/  ISETP.GE.AND P4, PT, R22, UR6, PT ;  /* 0x0000000616007c0c */ /* 0x000fda000bf86270 */
[----:B------:R-:W2:Y:S04]  /*cee0*/  @!P4 LDS.128 R44, [R111+0x14400] ;  /* 0x014400006f2cc984 */ /* 0x000ea80000000c00 */
[----:B--2---:R-:W-:Y:S04]  /*cef0*/  @!P4 STG.E.128 desc[UR4][R48.64], R44 ;  /* 0x0000002c3000c986 */ /* 0x004fe8000c101d04 */
[----:B------:R-:W2:Y:S04]  /*cf00*/  @!P3 LDS.128 R44, [R50+0x14400] ;  /* 0x01440000322cb984 */ /* 0x000ea80000000c00 */
[----:B--2---:R2:W-:Y:S02]  /*cf10*/  @!P3 STG.E.128 desc[UR4][R48.64+0x40], R44 ;  /* 0x0000402c3000b986 */ /* 0x0045e4000c101d04 */
.L_x_7373:
[----:B------:R-:W-:Y:S05]  /*cf20*/  BSYNC B0 ;  /* 0x0000000000007941 */ /* 0x000fea0003800000 */
.L_x_7372:
[----:B--2---:R-:W2:Y:S01]  /*cf30*/  LDL.LU R45, [R1+0x54] ;  /* 0x00005400012d7983 */ /* 0x004ea20000300800 */
[----:B01----:R-:W-:Y:S01]  /*cf40*/  @!P2 VIADD R103, R103, 0x2e8c0 ;  /* 0x0002e8c06767a836 */ /* 0x003fe20000000000 */
[----:B------:R-:W-:Y:S01]  /*cf50*/  ISETP.NE.AND P3, PT, R104, RZ, PT ;  /* 0x000000ff6800720c */ /* 0x000fe20003f65270 */
        /* <DEDUP_REMOVED lines=13> */
[----:B--2---:R-:W-:-:S05]  /*d030*/  LOP3.LUT R45, R45, R44, RZ, 0x3c, !PT ;  /* 0x0000002c2d2d7212 */ /* 0x004fca00078e3cff */
[----:B------:R0:W-:Y:S01]  /*d040*/  STL [R1+0x54], R45 ;  /* 0x0000542d01007387 */ /* 0x0001e20000100800 */
[----:B------:R-:W-:Y:S05]  /*d050*/  @P3 BRA `(.L_x_7374) ;  /* 0xffffff5c00043947 */ /* 0x000fea000383ffff */
[----:B0-----:R-:W0:Y:S01]  /*d060*/  S2R R45, SR_TID.X ;  /* 0x00000000002d7919 */ /* 0x001e220000002100 */
[----:B------:R-:W-:Y:S02]  /*d070*/  PLOP3.LUT P0, PT, PT, PT, PT, 0x8, 0x0 ;  /* 0x000000000000781c */ /* 0x000fe40003f0e170 */
[----:B0-----:R-:W-:-:S04]  /*d080*/  SHF.R.U32.HI R45, RZ, 0x7, R45 ;  /* 0x00000007ff2d7819 */ /* 0x001fc8000001162d */
[----:B------:R-:W-:-:S13]  /*d090*/  ISETP.NE.AND P3, PT, R45, 0x1, PT ;  /* 0x000000012d00780c */ /* 0x000fda0003f65270 */
[----:B------:R-:W-:Y:S06]  /*d0a0*/  @!P3 BAR.ARV 0x9, 0x100 ;  /* 0x024400000000bb1d */ /* 0x000fec0000002000 */
.L_x_7286:
[----:B------:R-:W-:Y:S05]  /*d0b0*/  @P0 BRA `(.L_x_7375) ;  /* 0x00000000000c0947 */ /* 0x000fea0003800000 */
[----:B------:R-:W0:Y:S01]  /*d0c0*/  FENCE.VIEW.ASYNC.G ;  /* 0x00000000000073c6 */ /* 0x000e220000000100 */
[----:B------:R-:W-:Y:S05]  /*d0d0*/  WARPSYNC.ALL ;  /* 0x0000000000007948 */ /* 0x000fea0003800000 */
[----:B0-----:R-:W-:Y:S06]  /*d0e0*/  BAR.ARV 0xc, 0x180 ;  /* 0x0306000000007b1d */ /* 0x001fec0000002000 */
.L_x_7375:
[----:B------:R-:W2:Y:S01]  /*d0f0*/  LDL R20, [R1+0x84] ;  /* 0x0000840001147983 */ /* 0x000ea20000100800 */
[----:B------:R-:W-:Y:S01]  /*d100*/  ULDC.64 UR6, c[0x0][0x998] ;  /* 0x0002660000067ab9 */ /* 0x000fe20000000a00 */
[----:B------:R-:W-:Y:S02]  /*d110*/  ULDC.64 UR4, c[0x0][0x990] ;  /* 0x0002640000047ab9 */ /* 0x000fe40000000a00 */
[----:B------:R-:W3:Y:S01]  /*d120*/  LDL R15, [R1+0x8c] ;  /* 0x00008c00010f7983 */ /* 0x000ee20000100800 */
[----:B------:R-:W-:Y:S02]  /*d130*/  ISETP.NE.U32.AND P1, PT, RZ, UR6, PT ;  /* 0x00000006ff007c0c */ /* 0x000fe4000bf25070 */
[----:B------:R-:W-:Y:S01]  /*d140*/  ISETP.NE.U32.AND P0, PT, RZ, UR4, PT ;  /* 0x00000004ff007c0c */ /* 0x000fe2000bf05070 */
[----:B------:R-:W4:Y:S01]  /*d150*/  LDL R14, [R1+0x64] ;  /* 0x00006400010e7983 */ /* 0x000f220000100800 */
[----:B------:R-:W-:Y:S01]  /*d160*/  ISETP.NE.AND.EX P1, PT, RZ, UR7, PT, P1 ;  /* 0x00000007ff007c0c */ /* 0x000fe2000bf25310 */
[----:B------:R-:W-:Y:S01]  /*d170*/  ULDC.64 UR8, c[0x0][0x208] ;  /* 0x0000820000087ab9 */ /* 0x000fe20000000a00 */
[----:B------:R-:W-:-:S11]  /*d180*/  ISETP.NE.AND.EX P0, PT, RZ, UR5, PT, P0 ;  /* 0x00000005ff007c0c */ /* 0x000fd6000bf05300 */
[----:B------:R-:W0:Y:S08]  /*d190*/  @P1 LDC.64 R8, c[0x0][0x9b8] ;  /* 0x00026e00ff081b82 */ /* 0x000e300000000a00 */
[----:B------:R-:W1:Y:S08]  /*d1a0*/  @P0 LDC.64 R6, c[0x0][0x9a8] ;  /* 0x00026a00ff060b82 */ /* 0x000e700000000a00 */
[----:B------:R-:W3:Y:S08]  /*d1b0*/  @P1 LDC.64 R12, c[0x0][0x9c0] ;  /* 0x00027000ff0c1b82 */ /* 0x000ef00000000a00 */
[----:B------:R-:W3:Y:S01]  /*d1c0*/  @P0 LDC.64 R10, c[0x0][0x9b0] ;  /* 0x00026c00ff0a0b82 */ /* 0x000ee20000000a00 */
[----:B--2---:R-:W-:-:S02]  /*d1d0*/  @P1 SHF.R.S32.HI R5, RZ, 0x1f, R20 ;  /* 0x0000001fff051819 */ /* 0x004fc40000011414 */
[----:B------:R-:W-:-:S03]  /*d1e0*/  @P0 SHF.R.S32.HI R3, RZ, 0x1f, R20 ;  /* 0x0000001fff030819 */ /* 0x000fc60000011414 */
[----:B0-----:R-:W-:Y:S02]  /*d1f0*/  @P1 IMAD R2, R5, R8, RZ ;  /* 0x0000000805021224 */ /* 0x001fe400078e02ff */
[----:B-1----:R-:W-:Y:S02]  /*d200*/  @P0 IMAD R0, R3, R6, RZ ;  /* 0x0000000603000224 */ /* 0x002fe400078e02ff */
[C---:B------:R-:W-:Y:S02]  /*d210*/  @P1 IMAD R9, R20.reuse, R9, R2 ;  /* 0x0000000914091224 */ /* 0x040fe400078e0202 */
[----:B------:R-:W-:-:S04]  /*d220*/  @P1 IMAD.WIDE.U32 R4, R20, R8, RZ ;  /* 0x0000000814041225 */ /* 0x000fc800078e00ff */
[C---:B------:R-:W-:Y:S02]  /*d230*/  @P0 IMAD R7, R20.reuse, R7, R0 ;  /* 0x0000000714070224 */ /* 0x040fe400078e0200 */
[----:B------:R-:W-:-:S04]  /*d240*/  @P0 IMAD.WIDE.U32 R2, R20, R6, RZ ;  /* 0x0000000614020225 */ /* 0x000fc800078e00ff */
[----:B------:R-:W-:Y:S02]  /*d250*/  @P1 IMAD.IADD R5, R5, 0x1, R9 ;  /* 0x0000000105051824 */ /* 0x000fe400078e0209 */
[----:B------:R-:W-:Y:S02]  /*d260*/  @P0 IMAD.IADD R3, R3, 0x1, R7 ;  /* 0x0000000103030824 */ /* 0x000fe400078e0207 */
[----:B---3--:R-:W-:-:S04]  /*d270*/  @P1 IMAD.WIDE.U32 R6, R15, R12, R4 ;  /* 0x0000000c0f061225 */ /* 0x008fc800078e0004 */
[----:B------:R-:W-:Y:S01]  /*d280*/  @P0 IMAD.WIDE.U32 R2, R15, R10, R2 ;  /* 0x0000000a0f020225 */ /* 0x000fe200078e0002 */
[----:B------:R-:W-:-:S03]  /*d290*/  @P1 LEA R8, P3, R6, UR6, 0x2 ;  /* 0x0000000606081c11 */ /* 0x000fc6000f8610ff */
[C---:B------:R-:W-:Y:S01]  /*d2a0*/  @P1 IMAD R5, R15.reuse, R13, R7 ;  /* 0x0000000d0f051224 */ /* 0x040fe200078e0207 */
[----:B------:R-:W-:Y:S01]  /*d2b0*/  @P0 LEA R4, P2, R2, UR4, 0x2 ;  /* 0x0000000402040c11 */ /* 0x000fe2000f8410ff */
[----:B------:R-:W-:Y:S01]  /*d2c0*/  @P0 IMAD R3, R15, R11, R3 ;  /* 0x0000000b0f030224 */ /* 0x000fe200078e0203 */
[----:B------:R-:W0:Y:S01]  /*d2d0*/  LDC.64 R12, c[0x0][0x9e0] ;  /* 0x00027800ff0c7b82 */ /* 0x000e220000000a00 */
[----:B------:R-:W-:Y:S01]  /*d2e0*/  IMAD.MOV.U32 R0, RZ, RZ, 0x3f800000 ;  /* 0x3f800000ff007424 */ /* 0x000fe200078e00ff */
[----:B------:R-:W-:Y:S01]  /*d2f0*/  @P1 LEA.HI.X R9, R6, UR7, R5, 0x2, P3 ;  /* 0x0000000706091c11 */ /* 0x000fe200098f1405 */
[----:B----4-:R-:W-:Y:S01]  /*d300*/  VIADD R7, R14, 0x7f ;  /* 0x0000007f0e077836 */ /* 0x010fe20000000000 */
[----:B------:R-:W-:Y:S01]  /*d310*/  @P0 LEA.HI.X R5, R2, UR5, R3, 0x2, P2 ;  /* 0x0000000502050c11 */ /* 0x000fe200090f1403 */
[----:B------:R-:W-:Y:S01]  /*d320*/  IMAD.MOV.U32 R3, RZ, RZ, 0x3f800000 ;  /* 0x3f800000ff037424 */ /* 0x000fe200078e00ff */
[----:B------:R-:W-:Y:S01]  /*d330*/  ULDC UR4, c[0x0][0x988] ;  /* 0x0002620000047ab9 */ /* 0x000fe20000000800 */
[----:B------:R-:W2:Y:S01]  /*d340*/  @P1 LDG.E R0, desc[UR8][R8.64] ;  /* 0x0000000808001981 */ /* 0x000ea2000c1e1900 */
[----:B------:R-:W1:Y:S03]  /*d350*/  LDC R2, c[0x0][0x448] ;  /* 0x00011200ff027b82 */ /* 0x000e660000000800 */
[----:B------:R3:W2:Y:S01]  /*d360*/  @P0 LDG.E R3, desc[UR8][R4.64] ;  /* 0x0000000804030981 */ /* 0x0006a2000c1e1900 */
[----:B0-----:R-:W-:-:S02]  /*d370*/  ISETP.GE.AND P2, PT, R13, 0x1, PT ;  /* 0x000000010d00780c */ /* 0x001fc40003f46270 */
[----:B-1----:R-:W-:-:S13]  /*d380*/  ISETP.NE.AND P1, PT, R2, 0x1, PT ;  /* 0x000000010200780c */ /* 0x002fda0003f25270 */
[----:B------:R-:W0:Y:S08]  /*d390*/  @P1 LDC R2, c[0x0][0x44c] ;  /* 0x00011300ff021b82 */ /* 0x000e300000000800 */
[----:B------:R-:W1:Y:S01]  /*d3a0*/  @P1 LDC R11, c[0x0][0x450] ;  /* 0x00011400ff0b1b82 */ /* 0x000e620000000800 */
[----:B0-----:R-:W-:-:S05]  /*d3b0*/  @P1 IMAD.HI.U32 R2, R7, R2, RZ ;  /* 0x0000000207021227 */ /* 0x001fca00078e00ff */
[----:B-1----:R-:W-:-:S05]  /*d3c0*/  @P1 SHF.R.U32.HI R7, RZ, R11, R2 ;  /* 0x0000000bff071219 */ /* 0x002fca0000011602 */
[----:B------:R-:W-:-:S04]  /*d3d0*/  IMAD.IADD R7, R138, 0x1, R7 ;  /* 0x000000018a077824 */ /* 0x000fc800078e0207 */
[----:B---3--:R-:W-:Y:S02]  /*d3e0*/  IMAD.IADD R4, R7, 0x1, R12 ;  /* 0x0000000107047824 */ /* 0x008fe400078e020c */
        /* <DEDUP_REMOVED lines=14> */
.L_x_7378:
[----:B------:R-:W-:-:S13]  /*d4d0*/  ISETP.NE.AND P0, PT, R13, 0x1, PT ;  /* 0x000000010d00780c */ /* 0x000fda0003f05270 */
[----:B------:R-:W0:Y:S02]  /*d4e0*/  @P0 LDC.64 R6, c[0x0][0x9e8] ;  /* 0x00027a00ff060b82 */ /* 0x000e240000000a00 */
[----:B0-----:R-:W-:-:S05]  /*d4f0*/  @P0 IMAD.HI.U32 R6, R0, R6, RZ ;  /* 0x0000000600060227 */ /* 0x001fca00078e00ff */
[----:B------:R-:W-:-:S07]  /*d500*/  @P0 SHF.R.U32.HI R0, RZ, R7, R6 ;  /* 0x00000007ff000219 */ /* 0x000fce0000011606 */
.L_x_7379:
[----:B------:R-:W-:Y:S05]  /*d510*/  BSYNC B0 ;  /* 0x0000000000007941 */ /* 0x000fea0003800000 */
.L_x_7377:
[----:B------:R-:W-:-:S05]  /*d520*/  IMAD R3, R0, R13, R13 ;  /* 0x0000000d00037224 */ /* 0x000fca00078e020d */
[----:B------:R-:W-:-:S07]  /*d530*/  VIMNMX R4, R4, R3, PT ;  /* 0x0000000304047248 */ /* 0x000fce0003fe0100 */
.L_x_7376:
[----:B------:R-:W0:Y:S01]  /*d540*/  @P1 LDC R0, c[0x0][0x44c] ;  /* 0x00011300ff001b82 */ /* 0x000e220000000800 */
[----:B------:R-:W-:Y:S01]  /*d550*/  VIADD R5, R4, 0xdf ;  /* 0x000000df04057836 */ /* 0x000fe20000000000 */
[----:B------:R-:W-:Y:S01]  /*d560*/  ULDC UR4, c[0x0][0x9dc] ;  /* 0x0002770000047ab9 */ /* 0x000fe20000000800 */
[----:B------:R-:W-:-:S04]  /*d570*/  IMAD.MOV.U32 R4, RZ, RZ, RZ ;  /* 0x000000ffff047224 */ /* 0x000fc800078e00ff */
[----:B------:R-:W-:Y:S01]  /*d580*/  IMAD.HI R4, R5, -0x6db6db6d, R4 ;  /* 0x9249249305047827 */ /* 0x000fe200078e0204 */
[----:B------:R-:W1:Y:S03]  /*d590*/  @P1 LDC R6, c[0x0][0x450] ;  /* 0x00011400ff061b82 */ /* 0x000e660000000800 */
[----:B0-----:R-:W-:-:S04]  /*d5a0*/  @P1 IMAD.HI.U32 R3, R14, R0, RZ ;  /* 0x000000000e031227 */ /* 0x001fc800078e00ff */
[----:B------:R-:W-:Y:S01]  /*d5b0*/  IMAD.MOV.U32 R0, RZ, RZ, R14 ;  /* 0x000000ffff007224 */ /* 0x000fe200078e000e */
        /* <DEDUP_REMOVED lines=17> */
.L_x_7382:
[----:B------:R-:W-:-:S13]  /*d6d0*/  ISETP.NE.AND P0, PT, R13, 0x1, PT ;  /* 0x000000010d00780c */ /* 0x000fda0003f05270 */
[----:B------:R-:W0:Y:S02]  /*d6e0*/  @P0 LDC.64 R6, c[0x0][0x9e8] ;  /* 0x00027a00ff060b82 */ /* 0x000e240000000a00 */
[----:B0-----:R-:W-:-:S05]  /*d6f0*/  @P0 IMAD.HI.U32 R4, R0, R6, RZ ;  /* 0x0000000600040227 */ /* 0x001fca00078e00ff */
[----:B------:R-:W-:-:S07]  /*d700*/  @P0 SHF.R.U32.HI R0, RZ, R7, R4 ;  /* 0x00000007ff000219 */ /* 0x000fce0000011604 */
.L_x_7383:
[----:B------:R-:W-:Y:S05]  /*d710*/  BSYNC B0 ;  /* 0x0000000000007941 */ /* 0x000fea0003800000 */
.L_x_7381:
[----:B------:R-:W-:-:S05]  /*d720*/  IMAD R0, R0, R13, RZ ;  /* 0x0000000d00007224 */ /* 0x000fca00078e02ff */
[----:B------:R-:W-:-:S07]  /*d730*/  VIMNMX R5, R5, R0, !PT ;  /* 0x0000000005057248 */ /* 0x000fce0007fe0100 */
.L_x_7380:
[----:B------:R-:W-:Y:S01]  /*d740*/  IMAD.MOV.U32 R4, RZ, RZ, RZ ;  /* 0x000000ffff047224 */ /* 0x000fe200078e00ff */
[----:B------:R-:W-:Y:S01]  /*d750*/  BSSY B0, `(.L_x_7384) ;  /* 0x0000028000007945 */ /* 0x000fe20003800000 */
[----:B------:R-:W-:Y:S02]  /*d760*/  IMAD.MOV.U32 R136, RZ, RZ, RZ ;  /* 0x000000ffff887224 */ /* 0x000fe400078e00ff */
[----:B------:R-:W-:-:S05]  /*d770*/  IMAD.HI R5, R5, -0x6db6db6d, R4 ;  /* 0x9249249305057827 */ /* 0x000fca00078e0204 */
[----:B------:R-:W-:-:S04]  /*d780*/  SHF.R.U32.HI R0, RZ, 0x1f, R5 ;  /* 0x0000001fff007819 */ /* 0x000fc80000011605 */
[----:B------:R-:W-:-:S04]  /*d790*/  LEA.HI.SX32 R0, R5, R0, 0x19 ;  /* 0x0000000005007211 */ /* 0x000fc800078fcaff */
[----:B------:R-:W-:-:S04]  /*d7a0*/  VIMNMX R9, RZ, R0, !PT ;  /* 0x00000000ff097248 */ /* 0x000fc80007fe0100 */
[----:B------:R-:W-:-:S13]  /*d7b0*/  ISETP.GT.AND P0, PT, R139, R9, PT ;  /* 0x000000098b00720c */ /* 0x000fda0003f04270 */
        /* <DEDUP_REMOVED lines=33> */
.L_x_7385:
[----:B------:R-:W-:Y:S05]  /*d9d0*/  BSYNC B0 ;  /* 0x0000000000007941 */ /* 0x000fea0003800000 */
.L_x_7384:
[----:B------:R-:W2:Y:S01]  /*d9e0*/  LDL R0, [R1+0xa4] ;  /* 0x0000a40001007983 */ /* 0x000ea20000100800 */
[----:B------:R-:W-:Y:S02]  /*d9f0*/  PLOP3.LUT P0, PT, PT, PT, PT, 0x80, 0x0 ;  /* 0x000000000000781c */ /* 0x000fe40003f0f070 */
        /* <DEDUP_REMOVED lines=19> */
[----:B-----5:R-:W-:Y:S01]  /*db30*/  CS2R R52, SRZ ;  /* 0x0000000000347805 */ /* 0x020fe2000001ff00 */
        /* <DEDUP_REMOVED lines=17> */
[----:B------:R-:W-:Y:S02]  /*dc50*/  IMAD.MOV.U32 R51, RZ, RZ, RZ ;  /* 0x000000ffff337224 */ /* 0x000fe400078e00ff */
[----:B------:R-:W-:-:S02]  /*dc60*/  IMAD.MOV.U32 R90, RZ, RZ, RZ ;  /* 0x000000ffff5a7224 */ /* 0x000fc400078e00ff */
[----:B------:R-:W-:Y:S02]  /*dc70*/  IMAD.MOV.U32 R106, RZ, RZ, RZ ;  /* 0x000000ffff6a7224 */ /* 0x000fe400078e00ff */
[----:B--2---:R-:W-:Y:S02]  /*dc80*/  IMAD R3, R0, R136, R9 ;  /* 0x0000008800037224 */ /* 0x004fe400078e0209 */
[----:B------:R-:W-:-:S03]  /*dc90*/  IMAD.MOV.U32 R0, RZ, RZ, RZ ;  /* 0x000000ffff007224 */ /* 0x000fc600078e00ff */
[----:B------:R0:W-:Y:S01]  /*dca0*/  STL [R1+0x74], R3 ;  /* 0x0000740301007387 */ /* 0x0001e20000100800 */
[----:B------:R-:W-:-:S04]  /*dcb0*/  VIADDMNMX R136, R3, R136, R139, PT ;  /* 0x0000008803887246 */ /* 0x000fc8000380018b */
[----:B------:R-:W-:-:S13]  /*dcc0*/  ISETP.GT.AND P1, PT, R136, R3, PT ;  /* 0x000000038800720c */ /* 0x000fda0003f24270 */
[----:B0-----:R-:W-:Y:S05]  /*dcd0*/  @!P1 BRA `(.L_x_7386) ;  /* 0x000001cc00a89947 */ /* 0x001fea0003800000 */
[----:B------:R-:W0:Y:S01]  /*dce0*/  S2R R3, SR_TID.X ;  /* 0x0000000000037919 */ /* 0x000e220000002100 */
[----:B------:R-:W-:Y:S01]  /*dcf0*/  UMOV UR4, 0xffffffff ;  /* 0xffffffff00047882 */ /* 0x000fe20000000000 */
[----:B0-----:R-:W-:-:S05]  /*dd00*/  VIADD R28, R3, 0xffffff80 ;  /* 0xffffff80031c7836 */ /* 0x001fca0000000000 */
[----:B------:R-:W-:-:S04]  /*dd10*/  SHF.R.S32.HI R33, RZ, 0x1f, R28 ;  /* 0x0000001fff217819 */ /* 0x000fc8000001141c */
[----:B------:R-:W-:-:S04]  /*dd20*/  LEA.HI R13, R33, R28, RZ, 0x7 ;  /* 0x0000001c210d7211 */ /* 0x000fc800078f38ff */
[----:B------:R-:W-:Y:S01]  /*dd30*/  SHF.R.S32.HI R13, RZ, 0x7, R13 ;  /* 0x00000007ff0d7819 */ /* 0x000fe2000001140d */
[----:B------:R-:W-:Y:S06]  /*dd40*/  BRA.DIV UR4, `(.L_x_7387) ;  /* 0x0000029a04b47947 */ /* 0x000fec000b800000 */
[----:B------:R-:W0:Y:S04]  /*dd50*/  SHFL.IDX PT, R0, R13, RZ, 0x1f ;  /* 0x00001fff0d007589 */ /* 0x000e2800000e0000 */
[----:B0-----:R0:W-:Y:S02]  /*dd60*/  STL [R1+0x58], R0 ;  /* 0x0000580001007387 */ /* 0x0011e40000100800 */
.L_x_7684:
[----:B------:R-:W0:Y:S01]  /*dd70*/  LDL R3, [R1+0x58] ;  /* 0x0000580001037983 */ /* 0x000e220000100800 */
[----:B------:R-:W-:Y:S01]  /*dd80*/  VIADD R25, R18, 0x1c400 ;  /* 0x0001c40012197836 */ /* 0x000fe20000000000 */
[----:B------:R-:W-:Y:S04]  /*dd90*/  BSSY B6, `(.L_x_7388) ;  /* 0x0000019000067945 */ /* 0x000fe80003800000 */
[----:B------:R-:W-:Y:S02]  /*dda0*/  LOP3.LUT P0, RZ, R25, 0x9f, RZ, 0xc0, !PT ;  /* 0x0000009f19ff7812 */ /* 0x000fe4000780c0ff */
[----:B0-----:R-:W-:-:S04]  /*ddb0*/  LEA.HI R0, R3, R3, RZ, 0x1 ;  /* 0x0000000303007211 */ /* 0x001fc800078f08ff */
[----:B------:R-:W-:-:S05]  /*ddc0*/  LOP3.LUT R0, R0, 0x1e, RZ, 0xc0, !PT ;  /* 0x0000001e00007812 */ /* 0x000fca00078ec0ff */
        /* <DEDUP_REMOVED lines=21> */
.L_x_7389:
[----:B------:R-:W-:Y:S05]  /*df20*/  BSYNC B6 ;  /* 0x0000000000067941 */ /* 0x000fea0003800000 */
.L_x_7388:
        /* <DEDUP_REMOVED lines=15> */
.L_x_7393:
[----:B--2---:R2:W3:Y:S02]  /*e020*/  SYNCS.PHASECHK.TRANS64.TRYWAIT P0, [R18+URZ+0x2e800], R3 ;  /* 0x02e80003120075a7 */ /* 0x0044e4000800017f */
[----:B---3--:R-:W-:Y:S05]  /*e030*/  @!P0 NANOSLEEP.SYNCS 0x989680 ;  /* 0x009896800000895d */ /* 0x008fea0003900000 */
[----:B------:R-:W3:Y:S02]  /*e040*/  @!P0 SYNCS.PHASECHK.TRANS64 P0, [R18+URZ+0x2e800], R3 ;  /* 0x02e80003120085a7 */ /* 0x000ee4000800007f */
[----:B---3--:R-:W-:Y:S05]  /*e050*/  @!P0 BRA `(.L_x_7393) ;  /* 0xfffffffc00f08947 */ /* 0x008fea000383ffff */
.L_x_7392:
[----:B------:R-:W-:Y:S05]  /*e060*/  BSYNC B0 ;  /* 0x0000000000007941 */ /* 0x000fea0003800000 */
.L_x_7391:
[----:B------:R-:W-:Y:S05]  /*e070*/  BRA `(.L_x_7394) ;  /* 0x0000005000007947 */ /* 0x000fea0003800000 */
.L_x_7390:
[----:B------:R-:W-:Y:S01]  /*e080*/  LOP3.LUT P0, RZ, R25, 0x3ff, RZ, 0xc0, !PT ;  /* 0x000003ff19ff7812 */ /* 0x000fe2000780c0ff */
[----:B------:R-:W-:Y:S01]  /*e090*/  ULDC.64 UR4, c[0x0][0x3f8] ;  /* 0x0000fe0000047ab9 */ /* 0x000fe20000000a00 */
[----:B------:R-:W-:Y:S01]  /*e0a0*/  SHF.R.S32.HI R0, RZ, 0x1f, R121 ;  /* 0x0000001fff007819 */ /* 0x000fe20000011479 */
        /* <DEDUP_REMOVED lines=27> */
.L_x_7396:
[----:B------:R-:W-:Y:S05]  /*e260*/  BSYNC B6 ;  /* 0x0000000000067941 */ /* 0x000fea0003800000 */
.L_x_7395:
        /* <DEDUP_REMOVED lines=8> */
[----:B------:R-:W-:Y:S05]  /*e2f0*/  @!P0 BRA `(.L_x_7398) ;  /* 0x0000002400c08947 */ /* 0x000fea0003800000 */
[----:B------:R-:W0:Y:S01]  /*e300*/  LDC R38, c[0x0][0x448] ;  /* 0x00011200ff267b82 */ /* 0x000e220000000800 */
[----:B------:R-:W-:Y:S01]  /*e310*/  IMAD R3, R28, 0x40, R41 ;  /* 0x000000401c037824 */ /* 0x000fe200078e0229 */
[----:B------:R-:W-:Y:S01]  /*e320*/  ULDC.64 UR4, c[0x0][0x3f8] ;  /* 0x0000fe0000047ab9 */ /* 0x000fe20000000a00 */
[----:B------:R-:W-:Y:S01]  /*e330*/  IMAD.MOV.U32 R8, RZ, RZ, R24 ;  /* 0x000000ffff087224 */ /* 0x000fe200078e0018 */
[----:B------:R-:W-:Y:S01]  /*e340*/  ULDC.64 UR6, c[0x0][0x408] ;  /* 0x0001020000067ab9 */ /* 0x000fe20000000a00 */
[----:B------:R-:W-:Y:S01]  /*e350*/  IMAD.MOV.U32 R9, RZ, RZ, R29 ;  /* 0x000000ffff097224 */ /* 0x000fe200078e001d */
[----:B------:R-:W-:Y:S01]  /*e360*/  ULDC.64 UR8, c[0x0][0x400] ;  /* 0x0001000000087ab9 */ /* 0x000fe20000000a00 */
[----:B------:R-:W-:Y:S01]  /*e370*/  IMAD.MOV.U32 R10, RZ, RZ, R26 ;  /* 0x000000ffff0a7224 */ /* 0x000fe200078e001a */
[----:B------:R-:W-:Y:S01]  /*e380*/  SHF.R.S32.HI R33, RZ, 0x1f, R228 ;  /* 0x0000001fff217819 */ /* 0x000fe200000114e4 */
[----:B------:R-:W-:Y:S01]  /*e390*/  IMAD.MOV.U32 R11, RZ, RZ, R31 ;  /* 0x000000ffff0b7224 */ /* 0x000fe200078e001f */
[----:B------:R-:W-:-:S02]  /*e3a0*/  SHF.R.S32.HI R37, RZ, 0x1f, R234 ;  /* 0x0000001fff257819 */ /* 0x000fc400000114ea */
[----:B0-----:R-:W-:-:S13]  /*e3b0*/  ISETP.NE.AND P0, PT, R38, 0x1, PT ;  /* 0x000000012600780c */ /* 0x001fda0003f05270 */
[----:B------:R-:W0:Y:S08]  /*e3c0*/  @P0 LDC R0, c[0x0][0x44c] ;  /* 0x00011300ff000b82 */ /* 0x000e300000000800 */
[----:B------:R-:W2:Y:S01]  /*e3d0*/  @P0 LDC R5, c[0x0][0x450] ;  /* 0x00011400ff050b82 */ /* 0x000ea20000000800 */
[----:B0-----:R-:W-:-:S05]  /*e3e0*/  @P0 IMAD.HI.U32 R0, R3, R0, RZ ;  /* 0x0000000003000227 */ /* 0x001fca00078e00ff */
        /* <DEDUP_REMOVED lines=15> */
[----:B------:R0:W2:Y:S04]  /*e4e0*/  SHFL.IDX PT, R0, R6, RZ, 0x1c1f ;  /* 0x001c1fff06007589 */ /* 0x0000a800000e0000 */
[----:B------:R0:W3:Y:S04]  /*e4f0*/  SHFL.IDX PT, R3, R5, RZ, 0x1c1f ;  /* 0x001c1fff05037589 */ /* 0x0000e800000e0000 */
[----:B------:R0:W4:Y:S04]  /*e500*/  SHFL.IDX PT, R4, R8, RZ, 0x1c1f ;  /* 0x001c1fff08047589 */ /* 0x00012800000e0000 */
[----:B-1----:R0:W1:Y:S02]  /*e510*/  SHFL.IDX PT, R14, R7, RZ, 0x1c1f ;  /* 0x001c1fff070e7589 */ /* 0x00206400000e0000 */
.L_x_7690:
        /* <DEDUP_REMOVED lines=13> */
[----:B------:R-:W-:Y:S02]  /*e5f0*/  ISETP.GE.AND P3, PT, R228, UR4, PT ;  /* 0x00000004e4007c0c */ /* 0x000fe4000bf66270 */
[----:B------:R-:W-:Y:S01]  /*e600*/  CS2R R30, SRZ ;  /* 0x00000000001e7805 */ /* 0x000fe2000001ff00 */
[----:B------:R-:W-:-:S06]  /*e610*/  ULDC.64 UR6, c[0x0][0x208] ;  /* 0x0000820000067ab9 */ /* 0x000fcc0000000a00 */
[----:B---3--:R-:W-:-:S04]  /*e620*/  @!P4 IADD3 R24, P0, R234, R3, RZ ;  /* 0x00000003ea18c210 */ /* 0x008fc80007f1e0ff */
[-C--:B-1----:R-:W-:Y:S02]  /*e630*/  @!P3 IADD3 R12, P1, R228, R14.reuse, RZ ;  /* 0x0000000ee40cb210 */ /* 0x082fe40007f3e0ff */
[----:B------:R-:W-:Y:S01]  /*e640*/  @!P4 IADD3 R14, P2, R234, R14, RZ ;  /* 0x0000000eea0ec210 */ /* 0x000fe20007f5e0ff */
[----:B--2---:R-:W-:Y:S01]  /*e650*/  @!P4 IMAD.X R25, R0, 0x1, R37, P0 ;  /* 0x000000010019c824 */ /* 0x004fe200000e0625 */
[----:B------:R-:W-:Y:S02]  /*e660*/  @!P3 IADD3 R10, P0, R228, R3, RZ ;  /* 0x00000003e40ab210 */ /* 0x000fe40007f1e0ff */
[----:B------:R-:W-:Y:S01]  /*e670*/  CS2R R26, SRZ ;  /* 0x00000000001a7805 */ /* 0x000fe2000001ff00 */
[C---:B----4-:R-:W-:Y:S02]  /*e680*/  @!P3 IMAD.X R13, R4.reuse, 0x1, R33, P1 ;  /* 0x00000001040db824 */ /* 0x050fe400008e0621 */
[----:B------:R-:W-:Y:S01]  /*e690*/  @!P4 IMAD.X R15, R4, 0x1, R37, P2 ;  /* 0x00000001040fc824 */ /* 0x000fe200010e0625 */
[----:B------:R1:W5:Y:S01]  /*e6a0*/  @!P4 LD.E.64 R20, desc[UR6][R24.64] ;  /* 0x000000061814c980 */ /* 0x000362000c101b00 */
[----:B------:R-:W-:-:S03]  /*e6b0*/  @!P3 IMAD.X R11, R0, 0x1, R33, P0 ;  /* 0x00000001000bb824 */ /* 0x000fc600000e0621 */
[----:B------:R1:W5:Y:S04]  /*e6c0*/  @!P3 LD.E.64 R30, desc[UR6][R12.64] ;  /* 0x000000060c1eb980 */ /* 0x000368000c101b00 */
[----:B------:R1:W5:Y:S04]  /*e6d0*/  @!P3 LD.E.64 R28, desc[UR6][R10.64] ;  /* 0x000000060a1cb980 */ /* 0x000368000c101b00 */
[----:B------:R1:W5:Y:S02]  /*e6e0*/  @!P4 LD.E.64 R26, desc[UR6][R14.64] ;  /* 0x000000060e1ac980 */ /* 0x000364000c101b00 */
.L_x_7401:
[----:B------:R-:W-:Y:S05]  /*e6f0*/  BSYNC B1 ;  /* 0x0000000000017941 */ /* 0x000fea0003800000 */
.L_x_7400:
[----:B------:R-:W-:Y:S01]  /*e700*/  UMOV UR4, 0xffffffff ;  /* 0xffffffff00047882 */ /* 0x000fe20000000000 */
[----:B-1----:R-:W-:Y:S02]  /*e710*/  CS2R R24, SRZ ;  /* 0x0000000000187805 */ /* 0x002fe4000001ff00 */
[----:B------:R-:W-:Y:S05]  /*e720*/  BRA.DIV UR4, `(.L_x_7402) ;  /* 0x0000029204d47947 */ /* 0x000fea000b800000 */
[----:B--2---:R1:W2:Y:S04]  /*e730*/  SHFL.IDX PT, R0, R6, 0x1, 0x1c1f ;  /* 0x003c1f0006007f89 */ /* 0x0042a800000e0000 */
[----:B---3--:R1:W3:Y:S04]  /*e740*/  SHFL.IDX PT, R3, R5, 0x1, 0x1c1f ;  /* 0x003c1f0005037f89 */ /* 0x0082e800000e0000 */
[----:B----4-:R1:W4:Y:S04]  /*e750*/  SHFL.IDX PT, R4, R8, 0x1, 0x1c1f ;  /* 0x003c1f0008047f89 */ /* 0x01032800000e0000 */
[----:B------:R1:W0:Y:S02]  /*e760*/  SHFL.IDX PT, R14, R7, 0x1, 0x1c1f ;  /* 0x003c1f00070e7f89 */ /* 0x00022400000e0000 */
.L_x_7696:
[----:B01----:R-:W-:Y:S01]  /*e770*/  VIADD R5, R41, 0x40 ;  /* 0x0000004029057836 */ /* 0x003fe20000000000 */
        /* <DEDUP_REMOVED lines=10> */
[----:B------:R-:W-:Y:S02]  /*e820*/  ISETP.GE.AND P5, PT, R234, UR4, PT ;  /* 0x00000004ea007c0c */ /* 0x000fe4000bfa6270 */
[----:B------:R-:W-:Y:S02]  /*e830*/  CS2R R12, SRZ ;  /* 0x00000000000c7805 */ /* 0x000fe4000001ff00 */
[----:B------:R-:W-:Y:S01]  /*e840*/  CS2R R8, SRZ ;  /* 0x0000000000087805 */ /* 0x000fe2000001ff00 */
[----:B------:R-:W-:-:S04]  /*e850*/  ULDC.64 UR6, c[0x0][0x208] ;  /* 0x0000820000067ab9 */ /* 0x000fc80000000a00 */
[CC--:B---3--:R-:W-:Y:S02]  /*e860*/  @!P4 IADD3 R6, P0, R228.reuse, R3.reuse, RZ ;  /* 0x00000003e406c210 */ /* 0x0c8fe40007f1e0ff */
[-C--:B------:R-:W-:Y:S02]  /*e870*/  @!P4 IADD3 R32, P1, R228, R14.reuse, RZ ;  /* 0x0000000ee420c210 */ /* 0x080fe40007f3e0ff */
[----:B------:R-:W-:Y:S01]  /*e880*/  @!P5 IADD3 R34, P2, R234, R3, RZ ;  /* 0x00000003ea22d210 */ /* 0x000fe20007f5e0ff */
[--C-:B--2---:R-:W-:Y:S01]  /*e890*/  @!P4 IMAD.X R7, R0, 0x1, R33.reuse, P0 ;  /* 0x000000010007c824 */ /* 0x104fe200000e0621 */
[----:B------:R-:W-:Y:S01]  /*e8a0*/  @!P5 IADD3 R14, P3, R234, R14, RZ ;  /* 0x0000000eea0ed210 */ /* 0x000fe20007f7e0ff */
[----:B----4-:R-:W-:Y:S02]  /*e8b0*/  @!P4 IMAD.X R33, R4, 0x1, R33, P1 ;  /* 0x000000010421c824 */ /* 0x010fe400008e0621 */
[--C-:B------:R-:W-:Y:S01]  /*e8c0*/  @!P5 IMAD.X R35, R0, 0x1, R37.reuse, P2 ;  /* 0x000000010023d824 */ /* 0x100fe200010e0625 */
[----:B------:R0:W5:Y:S01]  /*e8d0*/  @!P4 LD.E.64 R10, desc[UR6][R6.64] ;  /* 0x00000006060ac980 */ /* 0x000162000c101b00 */
[----:B------:R-:W-:-:S03]  /*e8e0*/  @!P5 IMAD.X R15, R4, 0x1, R37, P3 ;  /* 0x00000001040fd824 */ /* 0x000fc600018e0625 */
[----:B------:R0:W5:Y:S04]  /*e8f0*/  @!P5 LD.E.64 R24, desc[UR6][R34.64] ;  /* 0x000000062218d980 */ /* 0x000168000c101b00 */
[----:B------:R0:W5:Y:S04]  /*e900*/  @!P4 LD.E.64 R12, desc[UR6][R32.64] ;  /* 0x00000006200cc980 */ /* 0x000168000c101b00 */
[----:B------:R0:W5:Y:S02]  /*e910*/  @!P5 LD.E.64 R8, desc[UR6][R14.64] ;  /* 0x000000060e08d980 */ /* 0x000164000c101b00 */
.L_x_7404:
[----:B------:R-:W-:Y:S05]  /*e920*/  BSYNC B1 ;  /* 0x0000000000017941 */ /* 0x000fea0003800000 */
.L_x_7403:
[----:B--2---:R-:W2:Y:S04]  /*e930*/  LDL R0, [R1+0xa8] ;  /* 0x0000a80001007983 */ /* 0x004ea80000100800 */
[----:B----4-:R-:W4:Y:S01]  /*e940*/  LDL R4, [R1+0x88] ;  /* 0x0000880001047983 */ /* 0x010f220000100800 */
[----:B0-----:R-:W-:Y:S01]  /*e950*/  VIADDMNMX R15, R38, -R39, 0x80, PT ;  /* 0x00000080260f7446 */ /* 0x001fe20003800927 */
[----:B------:R-:W-:Y:S01]  /*e960*/  BSSY B1, `(.L_x_7405) ;  /* 0x0000013000017945 */ /* 0x000fe20003800000 */
[C---:B------:R-:W-:Y:S02]  /*e970*/  LOP3.LUT P2, RZ, R231.reuse, 0x4, RZ, 0xc0, !PT ;  /* 0x00000004e7ff7812 */ /* 0x040fe4000784c0ff */
[----:B------:R-:W-:Y:S02]  /*e980*/  ISETP.GE.AND P1, PT, R230, R15, PT ;  /* 0x0000000fe600720c */ /* 0x000fe40003f26270 */
[----:B--2---:R-:W-:Y:S01]  /*e990*/  R2UR UR5, R0 ;  /* 0x00000000000572ca */ /* 0x004fe200000e0000 */
[----:B------:R-:W-:-:S05]  /*e9a0*/  IMAD.SHL.U32 R0, R231, 0x80, RZ ;  /* 0x00000080e7007824 */ /* 0x000fca00078e00ff */
[----:B---3--:R-:W-:-:S04]  /*e9b0*/  LOP3.LUT R3, R0, 0x380, RZ, 0xc0, !PT ;  /* 0x0000038000037812 */ /* 0x008fc800078ec0ff */
[----:B------:R-:W-:Y:S02]  /*e9c0*/  LOP3.LUT R0, R3, 0x30, R22, 0xf8, !PT ;  /* 0x0000003003007812 */ /* 0x000fe400078ef816 */
[----:B------:R-:W-:Y:S01]  /*e9d0*/  SHF.R.U32.HI R3, RZ, 0x3, R3 ;  /* 0x00000003ff037819 */ /* 0x000fe20000011603 */
[----:B------:R-:W-:-:S03]  /*e9e0*/  ULEA.HI UR4, UR5, UR5, URZ, 0x1 ;  /* 0x0000000505047291 */ /* 0x000fc6000f8f083f */
[----:B------:R-:W-:Y:S01]  /*e9f0*/  LOP3.LUT R3, R0, R3, RZ, 0x3c, !PT ;  /* 0x0000000300037212 */ /* 0x000fe200078e3cff */
[----:B------:R-:W-:-:S03]  /*ea00*/  ULOP3.LUT UR4, UR4, 0xfffffffe, URZ, 0xc0, !UPT ;  /* 0xfffffffe04047892 */ /* 0x000fc6000f8ec03f */
[----:B----4-:R-:W-:Y:S01]  /*ea10*/  IADD3 R3, R18, R3, R4 ;  /* 0x0000000312037210 */ /* 0x010fe20007ffe004 */
[----:B------:R-:W-:-:S04]  /*ea20*/  UIADD3 UR4, UR5, -UR4, URZ ;  /* 0x8000000405047290 */ /* 0x000fc8000fffe03f */
[C---:B------:R-:W-:Y:S02]  /*ea30*/  VIADD R4, R3.reuse, 0x1c400 ;  /* 0x0001c40003047836 */ /* 0x040fe40000000000 */
[----:B------:R-:W-:Y:S02]  /*ea40*/  IMAD.U32 R5, RZ, RZ, UR4 ;  /* 0x00000004ff057e24 */ /* 0x000fe4000f8e00ff */
[----:B------:R-:W-:-:S03]  /*ea50*/  VIADD R0, R3, 0x1c440 ;  /* 0x0001c44003007836 */ /* 0x000fc60000000000 */
[----:B------:R-:W-:-:S04]  /*ea60*/  SHF.L.U32 R5, R5, 0x1f, RZ ;  /* 0x0000001f05057819 */ /* 0x000fc800000006ff */
[----:B------:R-:W0:Y:S02]  /*ea70*/  SYNCS.PHASECHK.TRANS64.TRYWAIT P0, [R18+URZ+0x2e800], R5 ;  /* 0x02e80005120075a7 */ /* 0x000e24000800017f */
[----:B0-----:R-:W-:Y:S05]  /*ea80*/  @!P0 BRA `(.L_x_7406) ;  /* 0x00000290006c8947 */ /* 0x001fea0003800000 */
.L_x_7697:
[----:B------:R-:W-:Y:S05]  /*ea90*/  BSYNC B1 ;  /* 0x0000000000017941 */ /* 0x000fea0003800000 */
.L_x_7405:
[----:B------:R-:W-:Y:S01]  /*eaa0*/  BSSY B1, `(.L_x_7407) ;  /* 0x00000fa000017945 */ /* 0x000fe20003800000 */
[----:B------:R-:W-:-:S03]  /*eab0*/  @P2 VIADD R0, R4, 0xffffffc0 ;  /* 0xffffffc004002836 */ /* 0x000fc60000000000 */
[----:B------:R-:W-:Y:S05]  /*eac0*/  @P1 BRA `(.L_x_7408) ;  /* 0x0000000c00dc1947 */ /* 0x000fea0003800000 */
[----:B0-----:R-:W0:Y:S01]  /*ead0*/  LDC R5, c[0x0][0x3f4] ;  /* 0x0000fd00ff057b82 */ /* 0x001e220000000800 */
[----:B------:R-:W-:Y:S01]  /*eae0*/  BSSY B2, `(.L_x_7409) ;  /* 0x000007a000027945 */ /* 0x000fe20003800000 */
[-C--:B0-----:R-:W-:Y:S02]  /*eaf0*/  ISETP.GE.AND P0, PT, R228, R5.reuse, PT ;  /* 0x00000005e400720c */ /* 0x081fe40003f06270 */
[----:B------:R-:W-:-:S11]  /*eb00*/  ISETP.GE.AND P1, PT, R234, R5, PT ;  /* 0x00000005ea00720c */ /* 0x000fd60003f26270 */
[----:B------:R-:W-:Y:S05]  /*eb10*/  @P0 BRA `(.L_x_7410) ;  /* 0x0000000400d80947 */ /* 0x000fea0003800000 */
        /* <DEDUP_REMOVED lines=9> */
[----:B------:R-:W-:Y:S01]  /*ebb0*/  LOP3.LUT R39, R39, 0xff, RZ, 0xc0, !PT ;  /* 0x000000ff27277812 */ /* 0x000fe200078ec0ff */
[----:B------:R-:W-:Y:S01]  /*ebc0*/  IMAD.U32 R35, R35, 0x10000, RZ ;  /* 0x0001000023237824 */ /* 0x000fe200078e00ff */
[----:B------:R-:W-:Y:S02]  /*ebd0*/  SHF.R.U32.HI R40, RZ, 0x10, R31 ;  /* 0x00000010ff287819 */ /* 0x000fe4000001161f */
[----:B------:R-:W-:Y:S02]  /*ebe0*/  LOP3.LUT R14, R28, 0xff, RZ, 0xc0, !PT ;  /* 0x000000ff1c0e7812 */ /* 0x000fe400078ec0ff */
[----:B------:R-:W-:-:S02]  /*ebf0*/  LOP3.LUT R33, R32, 0xff, RZ, 0xc0, !PT ;  /* 0x000000ff20217812 */ /* 0x000fc400078ec0ff */
[----:B------:R-:W-:Y:S01]  /*ec00*/  PRMT R38, R39, 0x7604, R38 ;  /* 0x0000760427267816 */ /* 0x000fe20000000026 */
[----:B------:R-:W-:Y:S01]  /*ec10*/  IMAD.U32 R39, R40, 0x10000, RZ ;  /* 0x0001000028277824 */ /* 0x000fe200078e00ff */
[----:B------:R-:W-:Y:S02]  /*ec20*/  SHF.R.U32.HI R32, RZ, 0x8, R30 ;  /* 0x00000008ff207819 */ /* 0x000fe4000001161e */
[----:B------:R-:W-:Y:S02]  /*ec30*/  PRMT R33, R33, 0x7604, R14 ;  /* 0x0000760421217816 */ /* 0x000fe4000000000e */
[----:B------:R-:W-:Y:S02]  /*ec40*/  LOP3.LUT R14, R30, 0xff, RZ, 0xc0, !PT ;  /* 0x000000ff1e0e7812 */ /* 0x000fe400078ec0ff */
[----:B------:R-:W-:Y:S02]  /*ec50*/  LOP3.LUT R37, R32, 0xff, RZ, 0xc0, !PT ;  /* 0x000000ff20257812 */ /* 0x000fe400078ec0ff */
[----:B------:R-:W-:-:S02]  /*ec60*/  LOP3.LUT R35, R34, 0xff0000, R35, 0xf8, !PT ;  /* 0x00ff000022237812 */ /* 0x000fc400078ef823 */
[----:B------:R-:W-:Y:S02]  /*ec70*/  LOP3.LUT R39, R38, 0xff0000, R39, 0xf8, !PT ;  /* 0x00ff000026277812 */ /* 0x000fe400078ef827 */
[----:B------:R-:W-:Y:S02]  /*ec80*/  PRMT R37, R37, 0x7604, R14 ;  /* 0x0000760425257816 */ /* 0x000fe4000000000e */
[----:B------:R-:W-:Y:S02]  /*ec90*/  LOP3.LUT R39, R39, 0xff000000, R31, 0xf8, !PT ;  /* 0xff00000027277812 */ /* 0x000fe400078ef81f */
[----:B------:R-:W-:Y:S02]  /*eca0*/  LOP3.LUT R35, R35, 0xff000000, R29, 0xf8, !PT ;  /* 0xff00000023237812 */ /* 0x000fe400078ef81d */
[----:B0-----:R-:W-:Y:S02]  /*ecb0*/  F2FP.F16.E4M3.UNPACK_B R14, R6.H1 ;  /* 0x00000006ff0e723e */ /* 0x001fe400030006ff */
[----:B------:R-:W-:-:S02]  /*ecc0*/  LOP3.LUT R37, R37, 0xff0000, R30, 0xf8, !PT ;  /* 0x00ff000025257812 */ /* 0x000fc400078ef81e */
[----:B------:R-:W-:Y:S02]  /*ecd0*/  F2FP.F16.E4M3.UNPACK_B R38, R39 ;  /* 0x00000027ff26723e */ /* 0x000fe400020006ff */
[----:B------:R-:W-:Y:S02]  /*ece0*/  F2FP.F16.E4M3.UNPACK_B R32, R35 ;  /* 0x00000023ff20723e */ /* 0x000fe400020006ff */
[----:B------:R-:W-:Y:S01]  /*ecf0*/  LOP3.LUT R34, R37, 0xff000000, R30, 0xf8, !PT ;  /* 0xff00000025227812 */ /* 0x000fe200078ef81e */
[--C-:B------:R-:W-:Y:S01]  /*ed00*/  HADD2.F32 R30, -RZ, R14.reuse.H0_H0 ;  /* 0x2000000eff1e7230 */ /* 0x100fe20000004100 */
[--C-:B------:R-:W-:Y:S01]  /*ed10*/  LOP3.LUT R33, R33, 0xff0000, R28.reuse, 0xf8, !PT ;  /* 0x00ff000021217812 */ /* 0x100fe200078ef81c */
[----:B------:R-:W-:Y:S01]  /*ed20*/  HADD2.F32 R14, -RZ, R14.H1_H1 ;  /* 0x3000000eff0e7230 */ /* 0x000fe20000004100 */
[----:B------:R-:W-:Y:S01]  /*ed30*/  F2FP.F16.E4M3.UNPACK_B R29, R6 ;  /* 0x00000006ff1d723e */ /* 0x000fe200020006ff */
[----:B------:R-:W-:Y:S01]  /*ed40*/  HADD2.F32 R41, -RZ, R38.H1_H1 ;  /* 0x30000026ff297230 */ /* 0x000fe20000004100 */
[----:B------:R-:W-:Y:S01]  /*ed50*/  LOP3.LUT R33, R33, 0xff000000, R28, 0xf8, !PT ;  /* 0xff00000021217812 */ /* 0x000fe200078ef81c */
[----:B------:R-:W-:Y:S01]  /*ed60*/  HADD2.F32 R37, -RZ, R32.H1_H1 ;  /* 0x30000020ff257230 */ /* 0x000fe20000004100 */
[----:B------:R-:W-:Y:S01]  /*ed70*/  F2FP.F16.E4M3.UNPACK_B R28, R5.H1 ;  /* 0x00000005ff1c723e */ /* 0x000fe200030006ff */
[----:B------:R-:W-:-:S02]  /*ed80*/  HADD2.F32 R38, -RZ, R38.H0_H0 ;  /* 0x20000026ff267230 */ /* 0x000fc40000004100 */
[C---:B------:R-:W-:Y:S01]  /*ed90*/  FMUL.FTZ R43, R14.reuse, R41 ;  /* 0x000000290e2b7220 */ /* 0x040fe20000410000 */
[----:B------:R-:W-:Y:S02]  /*eda0*/  HADD2.F32 R32, -RZ, R32.H0_H0 ;  /* 0x20000020ff207230 */ /* 0x000fe40000004100 */
[----:B------:R-:W-:Y:S01]  /*edb0*/  FMUL.FTZ R40, R14, R37 ;  /* 0x000000250e287220 */ /* 0x000fe20000410000 */
[----:B------:R-:W-:Y:S01]  /*edc0*/  F2FP.F16.E4M3.UNPACK_B R14, R5 ;  /* 0x00000005ff0e723e */ /* 0x000fe200020006ff */
[--C-:B------:R-:W-:Y:S01]  /*edd0*/  HADD2.F32 R5, -RZ, R29.reuse.H1_H1 ;  /* 0x3000001dff057230 */ /* 0x100fe20000004100 */
[----:B------:R-:W-:Y:S01]  /*ede0*/  F2FP.F16.E4M3.UNPACK_B R31, R7 ;  /* 0x00000007ff1f723e */ /* 0x000fe200020006ff */
[C---:B------:R-:W-:Y:S01]  /*edf0*/  FFMA.FTZ R43, R30.reuse, R37, -R43 ;  /* 0x000000251e2b7223 */ /* 0x040fe2000001082b */
        /* <DEDUP_REMOVED lines=21> */
[----:B------:R-:W-:Y:S02]  /*ef50*/  HADD2.F32 R5, -RZ, R7.H0_H0 ;  /* 0x20000007ff057230 */ /* 0x000fe40000004100 */
[C---:B------:R-:W-:Y:S01]  /*ef60*/  FMUL.FTZ R32, R29.reuse, R38 ;  /* 0x000000261d207220 */ /* 0x040fe20000410000 */
[----:B------:R-:W-:Y:S01]  /*ef70*/  FMUL.FTZ R40, R29, R30 ;  /* 0x0000001e1d287220 */ /* 0x000fe20000410000 */
[----:B------:R-:W-:Y:S02]  /*ef80*/  F2FP.F16.E4M3.UNPACK_B R4, R4.H1 ;  /* 0x00000004ff04723e */ /* 0x000fe400030006ff */
[----:B------:R-:W-:Y:S01]  /*ef90*/  F2FP.F16.E4M3.UNPACK_B R31, R34 ;  /* 0x00000022ff1f723e */ /* 0x000fe200020006ff */
[C---:B------:R-:W-:Y:S01]  /*efa0*/  FFMA.FTZ R45, R5.reuse, R30, -R32 ;  /* 0x0000001e052d7223 */ /* 0x040fe20000010820 */
[-C--:B------:R-:W-:Y:S01]  /*efb0*/  F2FP.F16.E4M3.UNPACK_B R29, R33.reuse ;  /* 0x00000021ff1d723e */ /* 0x080fe200020006ff */
[----:B------:R-:W-:Y:S01]  /*efc0*/  FFMA.FTZ R48, R5, R38, R40 ;  /* 0x0000002605307223 */ /* 0x000fe20000010028 */
[----:B------:R-:W-:Y:S01]  /*efd0*/  HADD2.F32 R7, -RZ, R4.H1_H1 ;  /* 0x30000004ff077230 */ /* 0x000fe20000004100 */
[----:B------:R-:W-:Y:S01]  /*efe0*/  F2FP.F16.E4M3.UNPACK_B R33, R33.H1 ;  /* 0x00000021ff21723e */ /* 0x000fe200030006ff */
[----:B------:R-:W-:Y:S01]  /*eff0*/  HADD2.F32 R32, -RZ, R31.H1_H1 ;  /* 0x3000001fff207230 */ /* 0x000fe20000004100 */
[----:B------:R-:W-:Y:S01]  /*f000*/  F2FP.F16.E4M3.UNPACK_B R34, R34.H1 ;  /* 0x00000022ff22723e */ /* 0x000fe200030006ff */
[----:B------:R-:W-:-:S02]  /*f010*/  HADD2.F32 R30, -RZ, R29.H1_H1 ;  /* 0x3000001dff1e7230 */ /* 0x000fc40000004100 */
[----:B------:R-:W-:Y:S02]  /*f020*/  HADD2.F32 R5, -RZ, R4.H0_H0 ;  /* 0x20000004ff057230 */ /* 0x000fe40000004100 */
[C---:B------:R-:W-:Y:S01]  /*f030*/  FMUL.FTZ R38, R7.reuse, R32 ;  /* 0x0000002007267220 */ /* 0x040fe20000410000 */
        /* <DEDUP_REMOVED lines=8> */
[--C-:B------:R-:W-:Y:S02]  /*f0c0*/  HADD2.F32 R5, -RZ, R28.reuse.H1_H1 ;  /* 0x3000001cff057230 */ /* 0x100fe40000004100 */
[-C--:B------:R-:W-:Y:S01]  /*f0d0*/  FMUL.FTZ R4, R4, R29.reuse ;  /* 0x0000001d04047220 */ /* 0x080fe20000410000 */
[----:B------:R-:W-:Y:S02]  /*f0e0*/  HADD2.F32 R28, -RZ, R28.H0_H0 ;  /* 0x2000001cff1c7230 */ /* 0x000fe40000004100 */
[C---:B------:R-:W-:Y:S01]  /*f0f0*/  FFMA.FTZ R30, R6.reuse, R29, -R7 ;  /* 0x0000001d061e7223 */ /* 0x040fe20000010807 */
[----:B------:R-:W-:Y:S02]  /*f100*/  HADD2.F32 R29, -RZ, R34.H1_H1 ;  /* 0x30000022ff1d7230 */ /* 0x000fe40000004100 */
[----:B------:R-:W-:Y:S01]  /*f110*/  FFMA.FTZ R31, R6, R31, R4 ;  /* 0x0000001f061f7223 */ /* 0x000fe20000010004 */
[----:B------:R-:W-:-:S02]  /*f120*/  HADD2.F32 R6, -RZ, R33.H1_H1 ;  /* 0x30000021ff067230 */ /* 0x000fc40000004100 */
[----:B------:R-:W-:Y:S02]  /*f130*/  HADD2.F32 R7, -RZ, R34.H0_H0 ;  /* 0x20000022ff077230 */ /* 0x000fe40000004100 */
[C---:B------:R-:W-:Y:S01]  /*f140*/  FMUL.FTZ R37, R5.reuse, R29 ;  /* 0x0000001d05257220 */ /* 0x040fe20000410000 */
[--C-:B------:R-:W-:Y:S02]  /*f150*/  HADD2.F32 R4, -RZ, R14.reuse.H1_H1 ;  /* 0x3000000eff047230 */ /* 0x100fe40000004100 */
[-C--:B------:R-:W-:Y:S01]  /*f160*/  FMUL.FTZ R32, R5, R6.reuse ;  /* 0x0000000605207220 */ /* 0x080fe20000410000 */
[----:B------:R-:W-:Y:S02]  /*f170*/  HADD2.F32 R33, -RZ, R33.H0_H0 ;  /* 0x20000021ff217230 */ /* 0x000fe40000004100 */
[----:B------:R-:W-:Y:S01]  /*f180*/  FFMA.FTZ R37, R28, R6, -R37 ;  /* 0x000000061c257223 */ /* 0x000fe20000010825 */
[----:B------:R-:W-:Y:S02]  /*f190*/  HADD2.F32 R14, -RZ, R14.H0_H0 ;  /* 0x2000000eff0e7230 */ /* 0x000fe40000004100 */
[----:B------:R-:W-:Y:S01]  /*f1a0*/  FMUL.FTZ R5, R4, R7 ;  /* 0x0000000704057220 */ /* 0x000fe20000410000 */
[----:B------:R-:W-:Y:S01]  /*f1b0*/  FFMA.FTZ R32, R28, R29, R32 ;  /* 0x0000001d1c207223 */ /* 0x000fe20000010020 */
[----:B------:R-:W-:Y:S01]  /*f1c0*/  FMUL.FTZ R4, R4, R33 ;  /* 0x0000002104047220 */ /* 0x000fe20000410000 */
[----:B------:R-:W-:Y:S01]  /*f1d0*/  F2FP.SATFINITE.E4M3.F32.PACK_AB_MERGE_C R6, R44, R43, RZ ;  /* 0x0000002b2c06723e */ /* 0x000fe200048070ff */
[----:B------:R-:W-:-:S02]  /*f1e0*/  FFMA.FTZ R5, R14, R33, -R5 ;  /* 0x000000210e057223 */ /* 0x000fc40000010805 */
[----:B------:R-:W-:Y:S01]  /*f1f0*/  FFMA.FTZ R14, R14, R7, R4 ;  /* 0x000000070e0e7223 */ /* 0x000fe20000010004 */
        /* <DEDUP_REMOVED lines=8> */
.L_x_7410:
[----:B------:R-:W-:Y:S05]  /*f280*/  BSYNC B2 ;  /* 0x0000000000027941 */ /* 0x000fea0003800000 */
.L_x_7409:
[----:B------:R-:W-:Y:S05]  /*f290*/  @P1 BRA `(.L_x_7408) ;  /* 0x0000000400e81947 */ /* 0x000fea0003800000 */
[----:B0-----:R-:W0:Y:S01]  /*f2a0*/  LDS.128 R4, [R0] ;  /* 0x0000000000047984 */ /* 0x001e220000000c00 */
        /* <DEDUP_REMOVED lines=34> */
[--C-:B------:R-:W-:Y:S01]  /*f4d0*/  HADD2.F32 R26, -RZ, R14.reuse.H0_H0 ;  /* 0x2000000eff1a7230 */ /* 0x100fe20000004100 */
[----:B------:R-:W-:Y:S01]  /*f4e0*/  F2FP.F16.E4M3.UNPACK_B R21, R6 ;  /* 0x00000006ff15723e */ /* 0x000fe200020006ff */
[----:B------:R-:W-:Y:S01]  /*f4f0*/  HADD2.F32 R14, -RZ, R14.H1_H1 ;  /* 0x3000000eff0e7230 */ /* 0x000fe20000004100 */
[----:B------:R-:W-:Y:S01]  /*f500*/  LOP3.LUT R29, R29, 0xff000000, R20, 0xf8, !PT ;  /* 0xff0000001d1d7812 */ /* 0x000fe200078ef814 */
[----:B------:R-:W-:Y:S01]  /*f510*/  HADD2.F32 R37, -RZ, R32.H1_H1 ;  /* 0x30000020ff257230 */ /* 0x000fe20000004100 */
[----:B------:R-:W-:Y:S01]  /*f520*/  F2FP.F16.E4M3.UNPACK_B R20, R5.H1 ;  /* 0x00000005ff14723e */ /* 0x000fe200030006ff */
[----:B------:R-:W-:Y:S01]  /*f530*/  HADD2.F32 R33, -RZ, R28.H1_H1 ;  /* 0x3000001cff217230 */ /* 0x000fe20000004100 */
[----:B------:R-:W-:Y:S01]  /*f540*/  F2FP.F16.E4M3.UNPACK_B R27, R7 ;  /* 0x00000007ff1b723e */ /* 0x000fe200020006ff */
[----:B------:R-:W-:-:S02]  /*f550*/  HADD2.F32 R32, -RZ, R32.H0_H0 ;  /* 0x20000020ff207230 */ /* 0x000fc40000004100 */
[C---:B------:R-:W-:Y:S01]  /*f560*/  FMUL.FTZ R39, R14.reuse, R37 ;  /* 0x000000250e277220 */ /* 0x040fe20000410000 */
[----:B------:R-:W-:Y:S02]  /*f570*/  HADD2.F32 R28, -RZ, R28.H0_H0 ;  /* 0x2000001cff1c7230 */ /* 0x000fe40000004100 */
[----:B------:R-:W-:Y:S01]  /*f580*/  FMUL.FTZ R34, R14, R33 ;  /* 0x000000210e227220 */ /* 0x000fe20000410000 */
[----:B------:R-:W-:Y:S01]  /*f590*/  F2FP.F16.E4M3.UNPACK_B R14, R5 ;  /* 0x00000005ff0e723e */ /* 0x000fe200020006ff */
[--C-:B------:R-:W-:Y:S01]  /*f5a0*/  HADD2.F32 R5, -RZ, R21.reuse.H1_H1 ;  /* 0x30000015ff057230 */ /* 0x100fe20000004100 */
[----:B------:R-:W-:Y:S01]  /*f5b0*/  F2FP.F16.E4M3.UNPACK_B R35, R35.H1 ;  /* 0x00000023ff23723e */ /* 0x000fe200030006ff */
[C---:B------:R-:W-:Y:S01]  /*f5c0*/  FFMA.FTZ R39, R26.reuse, R33, -R39 ;  /* 0x000000211a277223 */ /* 0x040fe20000010827 */
        /* <DEDUP_REMOVED lines=70> */
[----:B------:R1:W-:Y:S02]  /*fa30*/  STS.128 [R0], R4 ;  /* 0x0000000400007388 */ /* 0x0003e40000000c00 */
.L_x_7408:
[----:B------:R-:W-:Y:S05]  /*fa40*/  BSYNC B1 ;  /* 0x0000000000017941 */ /* 0x000fea0003800000 */
.L_x_7407:
[----:B01----:R-:W-:-:S05]  /*fa50*/  VIADD R4, R230, 0x40 ;  /* 0x00000040e6047836 */ /* 0x003fca0000000000 */
[----:B------:R-:W-:-:S13]  /*fa60*/  ISETP.GE.AND P0, PT, R4, R15, PT ;  /* 0x0000000f0400720c */ /* 0x000fda0003f06270 */
[----:B------:R-:W-:Y:S05]  /*fa70*/  @P0 BRA `(.L_x_7411) ;  /* 0x00000034005c0947 */ /* 0x000fea0003800000 */
[----:B------:R-:W0:Y:S01]  /*fa80*/  LDC R5, c[0x0][0x3f4] ;  /* 0x0000fd00ff057b82 */ /* 0x000e220000000800 */
[----:B------:R-:W-:Y:S01]  /*fa90*/  BSSY B1, `(.L_x_7412) ;  /* 0x000007e000017945 */ /* 0x000fe20003800000 */
[-C--:B0-----:R-:W-:Y:S02]  /*faa0*/  ISETP.GE.AND P0, PT, R228, R5.reuse, PT ;  /* 0x00000005e400720c */ /* 0x081fe40003f06270 */
[----:B------:R-:W-:-:S11]  /*fab0*/  ISETP.GE.AND P1, PT, R234, R5, PT ;  /* 0x00000005ea00720c */ /* 0x000fd60003f26270 */
[----:B------:R-:W-:Y:S05]  /*fac0*/  @P0 BRA `(.L_x_7413) ;  /* 0x0000000400e80947 */ /* 0x000fea0003800000 */
[----:B------:R-:W0:Y:S01]  /*fad0*/  LDS.128 R4, [R3+0x1e400] ;  /* 0x01e4000003047984 */ /* 0x000e220000000c00 */
        /* <DEDUP_REMOVED lines=11> */
[----:B------:R-:W-:-:S02]  /*fb90*/  LOP3.LUT R15, R10, 0xff, RZ, 0xc0, !PT ;  /* 0x000000ff0a0f7812 */ /* 0x000fc400078ec0ff */
[----:B------:R-:W-:Y:S02]  /*fba0*/  LOP3.LUT R14, R14, 0xff, RZ, 0xc0, !PT ;  /* 0x000000ff0e0e7812 */ /* 0x000fe400078ec0ff */
[----:B------:R-:W-:Y:S02]  /*fbb0*/  SHF.R.U32.HI R20, RZ, 0x10, R11 ;  /* 0x00000010ff147819 */ /* 0x000fe4000001160b */
[----:B------:R-:W-:Y:S02]  /*fbc0*/  LOP3.LUT R27, R12, 0xff, RZ, 0xc0, !PT ;  /* 0x000000ff0c1b7812 */ /* 0x000fe400078ec0ff */
[----:B------:R-:W-:Y:S02]  /*fbd0*/  LOP3.LUT R26, R26, 0xff, RZ, 0xc0, !PT ;  /* 0x000000ff1a1a7812 */ /* 0x000fe400078ec0ff */
[----:B------:R-:W-:Y:S02]  /*fbe0*/  LOP3.LUT R28, R28, 0xff, RZ, 0xc0, !PT ;  /* 0x000000ff1c1c7812 */ /* 0x000fe400078ec0ff */
[----:B------:R-:W-:-:S02]  /*fbf0*/  PRMT R15, R14, 0x7604, R15 ;  /* 0x000076040e0f7816 */ /* 0x000fc4000000000f */
[----:B------:R-:W-:Y:S02]  /*fc00*/  LOP3.LUT R20, R20, 0xff, RZ, 0xc0, !PT ;  /* 0x000000ff14147812 */ /* 0x000fe400078ec0ff */
[----:B------:R-:W-:Y:S02]  /*fc10*/  SHF.R.U32.HI R14, RZ, 0x10, R10 ;  /* 0x00000010ff0e7819 */ /* 0x000fe4000001160a */
[----:B------:R-:W-:Y:S02]  /*fc20*/  PRMT R27, R26, 0x7604, R27 ;  /* 0x000076041a1b7816 */ /* 0x000fe4000000001b */
        /* <DEDUP_REMOVED lines=8> */
[----:B0-----:R-:W-:-:S02]  /*fcb0*/  F2FP.F16.E4M3.UNPACK_B R14, R6.H1 ;  /* 0x00000006ff0e723e */ /* 0x001fc400030006ff */
[----:B------:R-:W-:Y:S02]  /*fcc0*/  PRMT R27, R26, 0x7054, R27 ;  /* 0x000070541a1b7816 */ /* 0x000fe4000000001b */
[----:B------:R-:W-:Y:S01]  /*fcd0*/  F2FP.F16.E4M3.UNPACK_B R30, R29 ;  /* 0x0000001dff1e723e */ /* 0x000fe200020006ff */
[--C-:B------:R-:W-:Y:S01]  /*fce0*/  HADD2.F32 R13, -RZ, R14.reuse.H0_H0 ;  /* 0x2000000eff0d7230 */ /* 0x100fe20000004100 */
[----:B------:R-:W-:Y:S01]  /*fcf0*/  F2FP.F16.E4M3.UNPACK_B R26, R21 ;  /* 0x00000015ff1a723e */ /* 0x000fe200020006ff */
[----:B------:R-:W-:Y:S01]  /*fd00*/  HADD2.F32 R14, -RZ, R14.H1_H1 ;  /* 0x3000000eff0e7230 */ /* 0x000fe20000004100 */
[----:B------:R-:W-:Y:S01]  /*fd10*/  LOP3.LUT R28, R27, 0xff000000, R12, 0xf8, !PT ;  /* 0xff0000001b1c7812 */ /* 0x000fe200078ef80c */
[----:B------:R-:W-:Y:S01]  /*fd20*/  HADD2.F32 R31, -RZ, R30.H1_H1 ;  /* 0x3000001eff1f7230 */ /* 0x000fe20000004100 */
[----:B------:R-:W-:Y:S01]  /*fd30*/  F2FP.F16.E4M3.UNPACK_B R12, R6 ;  /* 0x00000006ff0c723e */ /* 0x000fe200020006ff */
[----:B------:R-:W-:Y:S01]  /*fd40*/  HADD2.F32 R27, -RZ, R26.H1_H1 ;  /* 0x3000001aff1b7230 */ /* 0x000fe20000004100 */
[----:B------:R-:W-:Y:S01]  /*fd50*/  LOP3.LUT R20, R15, 0xff000000, R10, 0xf8, !PT ;  /* 0xff0000000f147812 */ /* 0x000fe200078ef80a */
[----:B------:R-:W-:-:S02]  /*fd60*/  HADD2.F32 R30, -RZ, R30.H0_H0 ;  /* 0x2000001eff1e7230 */ /* 0x000fc40000004100 */
[C---:B------:R-:W-:Y:S01]  /*fd70*/  FMUL.FTZ R32, R14.reuse, R31 ;  /* 0x0000001f0e207220 */ /* 0x040fe20000410000 */
[----:B------:R-:W-:Y:S01]  /*fd80*/  F2FP.F16.E4M3.UNPACK_B R10, R5 ;  /* 0x00000005ff0a723e */ /* 0x000fe200020006ff */
[----:B------:R-:W-:Y:S01]  /*fd90*/  FMUL.FTZ R14, R14, R27 ;  /* 0x0000001b0e0e7220 */ /* 0x000fe20000410000 */
[----:B------:R-:W-:Y:S01]  /*fda0*/  F2FP.F16.E4M3.UNPACK_B R11, R5.H1 ;  /* 0x00000005ff0b723e */ /* 0x000fe200030006ff */
[----:B------:R-:W-:Y:S01]  /*fdb0*/  HADD2.F32 R5, -RZ, R12.H1_H1 ;  /* 0x3000000cff057230 */ /* 0x000fe20000004100 */
[----:B------:R-:W-:Y:S01]  /*fdc0*/  F2FP.F16.E4M3.UNPACK_B R15, R7 ;  /* 0x00000007ff0f723e */ /* 0x000fe200020006ff */
[----:B------:R-:W-:Y:S01]  /*fdd0*/  HADD2.F32 R26, -RZ, R26.H0_H0 ;  /* 0x2000001aff1a7230 */ /* 0x000fe20000004100 */
[----:B------:R-:W-:Y:S01]  /*fde0*/  F2FP.F16.E4M3.UNPACK_B R29, R29.H1 ;  /* 0x0000001dff1d723e */ /* 0x000fe200030006ff */
[C---:B------:R-:W-:Y:S01]  /*fdf0*/  FFMA.FTZ R33, R13.reuse, R27, -R32 ;  /* 0x0000001b0d217223 */ /* 0x040fe20000010820 */
[----:B------:R-:W-:Y:S01]  /*fe00*/  F2FP.F16.E4M3.UNPACK_B R21, R21.H1 ;  /* 0x00000015ff15723e */ /* 0x000fe200030006ff */
[----:B------:R-:W-:Y:S01]  /*fe10*/  FFMA.FTZ R38, R13, R31, R14 ;  /* 0x0000001f0d267223 */ /* 0x000fe2000001000e */
[----:B------:R-:W-:-:S02]  /*fe20*/  HADD2.F32 R12, -RZ, R12.H0_H0 ;  /* 0x2000000cff0c7230 */ /* 0x000fc40000004100 */
[C---:B------:R-:W-:Y:S01]  /*fe30*/  FMUL.FTZ R13, R5.reuse, R30 ;  /* 0x0000001e050d7220 */ /* 0x040fe20000410000 */
[-C--:B------:R-:W-:Y:S01]  /*fe40*/  FMUL.FTZ R27, R5, R26.reuse ;  /* 0x0000001a051b7220 */ /* 0x080fe20000410000 */
[----:B------:R-:W-:Y:S01]  /*fe50*/  F2FP.F16.E4M3.UNPACK_B R7, R7.H1 ;  /* 0x00000007ff07723e */ /* 0x000fe200030006ff */
[----:B------:R-:W-:Y:S02]  /*fe60*/  HADD2.F32 R5, -RZ, R15.H1_H1 ;  /* 0x3000000fff057230 */ /* 0x000fe40000004100 */
        /* <DEDUP_REMOVED lines=15> */
[----:B------:R-:W-:Y:S01]  /*ff60*/  F2FP.F16.E4M3.UNPACK_B R4, R4.H1 ;  /* 0x00000004ff04723e */ /* 0x000fe200030006ff */
[-C--:B------:R-:W-:Y:S01]  /*ff70*/  FMUL.FTZ R30, R12, R21.reuse ;  /* 0x000000150c1e7220 */ /* 0x080fe20000410000 */
        /* <DEDUP_REMOVED lines=10> */
[----:B------:R-:W-:Y:S01]  /*10020*/  FMUL.FTZ R30, R7, R26 ;  /* 0x0000001a071e7220 */ /* 0x000fe20000410000 */
[----:B------:R-:W-:Y:S02]  /*10030*/  HADD2.F32 R15, -RZ, R13.H0_H0 ;  /* 0x2000000dff0f7230 */ /* 0x000fe40000004100 */
[----:B------:R-:W-:Y:S02]  /*10040*/  HADD2.F32 R4, -RZ, R6.H1_H1 ;  /* 0x30000006ff047230 */ /* 0x000fe40000004100 */
[-C--:B------:R-:W-:Y:S01]  /*10050*/  FFMA.FTZ R30, R5, R14.reuse, -R30 ;  /* 0x0000000e051e7223 */ /* 0x080fe2000001081e */
[----:B------:R-:W-:Y:S02]  /*10060*/  HADD2.F32 R13, -RZ, R12.H0_H0 ;  /* 0x2000000cff0d7230 */ /* 0x000fe40000004100 */
[----:B------:R-:W-:Y:S01]  /*10070*/  FMUL.FTZ R12, R7, R14 ;  /* 0x0000000e070c7220 */ /* 0x000fe20000410000 */
[----:B------:R-:W-:-:S02]  /*10080*/  HADD2.F32 R6, -RZ, R6.H0_H0 ;  /* 0x20000006ff067230 */ /* 0x000fc40000004100 */
[C---:B------:R-:W-:Y:S01]  /*10090*/  FMUL.FTZ R7, R4.reuse, R15 ;  /* 0x0000000f04077220 */ /* 0x040fe20000410000 */
[-C--:B------:R-:W-:Y:S01]  /*100a0*/  FMUL.FTZ R4, R4, R13.reuse ;  /* 0x0000000d04047220 */ /* 0x080fe20000410000 */
[----:B------:R-:W-:Y:S02]  /*100b0*/  FFMA.FTZ R21, R5, R26, R12 ;  /* 0x0000001a05157223 */ /* 0x000fe4000001000c */
[C---:B------:R-:W-:Y:S01]  /*100c0*/  FFMA.FTZ R14, R6.reuse, R13, -R7 ;  /* 0x0000000d060e7223 */ /* 0x040fe20000010807 */
[----:B------:R-:W-:Y:S02]  /*100d0*/  HADD2.F32 R5, -RZ, R11.H1_H1 ;  /* 0x3000000bff057230 */ /* 0x000fe40000004100 */
[----:B------:R-:W-:Y:S01]  /*100e0*/  FFMA.FTZ R15, R6, R15, R4 ;  /* 0x0000000f060f7223 */ /* 0x000fe20000010004 */
[----:B------:R-:W-:Y:S02]  /*100f0*/  HADD2.F32 R6, -RZ, R20.H1_H1 ;  /* 0x30000014ff067230 */ /* 0x000fe40000004100 */
[----:B------:R-:W-:-:S02]  /*10100*/  HADD2.F32 R12, -RZ, R28.H1_H1 ;  /* 0x3000001cff0c7230 */ /* 0x000fc40000004100 */
[----:B------:R-:W-:Y:S02]  /*10110*/  HADD2.F32 R13, -RZ, R28.H0_H0 ;  /* 0x2000001cff0d7230 */ /* 0x000fe40000004100 */
[C---:B------:R-:W-:Y:S01]  /*10120*/  FMUL.FTZ R27, R5.reuse, R6 ;  /* 0x00000006051b7220 */ /* 0x040fe20000410000 */
[----:B------:R-:W-:Y:S02]  /*10130*/  HADD2.F32 R4, -RZ, R10.H1_H1 ;  /* 0x3000000aff047230 */ /* 0x000fe40000004100 */
[----:B------:R-:W-:Y:S02]  /*10140*/  HADD2.F32 R7, -RZ, R20.H0_H0 ;  /* 0x20000014ff077230 */ /* 0x000fe40000004100 */
[----:B------:R-:W-:Y:S01]  /*10150*/  FMUL.FTZ R20, R5, R12 ;  /* 0x0000000c05147220 */ /* 0x000fe20000410000 */
[----:B------:R-:W-:Y:S02]  /*10160*/  HADD2.F32 R11, -RZ, R11.H0_H0 ;  /* 0x2000000bff0b7230 */ /* 0x000fe40000004100 */
[----:B------:R-:W-:Y:S01]  /*10170*/  FMUL.FTZ R5, R4, R13 ;  /* 0x0000000d04057220 */ /* 0x000fe20000410000 */
[----:B------:R-:W-:-:S02]  /*10180*/  HADD2.F32 R10, -RZ, R10.H0_H0 ;  /* 0x2000000aff0a7230 */ /* 0x000fc40000004100 */
[-C--:B------:R-:W-:Y:S01]  /*10190*/  FMUL.FTZ R4, R4, R7.reuse ;  /* 0x0000000704047220 */ /* 0x080fe20000410000 */
[C---:B------:R-:W-:Y:S01]  /*101a0*/  FFMA.FTZ R20, R11.reuse, R6, -R20 ;  /* 0x000000060b147223 */ /* 0x040fe20000010814 */
[----:B------:R-:W-:Y:S01]  /*101b0*/  FFMA.FTZ R27, R11, R12, R27 ;  /* 0x0000000c0b1b7223 */ /* 0x000fe2000001001b */
[C---:B------:R-:W-:Y:S01]  /*101c0*/  FFMA.FTZ R5, R10.reuse, R7, -R5 ;  /* 0x000000070a057223 */ /* 0x040fe20000010805 */
[----:B------:R-:W-:Y:S01]  /*101d0*/  FFMA.FTZ R10, R10, R13, R4 ;  /* 0x0000000d0a0a7223 */ /* 0x000fe20000010004 */
[----:B------:R-:W-:Y:S02]  /*101e0*/  F2FP.SATFINITE.E4M3.F32.PACK_AB_MERGE_C R6, R38, R33, RZ ;  /* 0x000000212606723e */ /* 0x000fe400048070ff */
        /* <DEDUP_REMOVED lines=8> */
.L_x_7413:
[----:B------:R-:W-:Y:S05]  /*10270*/  BSYNC B1 ;  /* 0x0000000000017941 */ /* 0x000fea0003800000 */
.L_x_7412:
[----:B------:R-:W-:Y:S05]  /*10280*/  @P1 BRA `(.L_x_7411) ;  /* 0x0000002c00581947 */ /* 0x000fea0003800000 */
[----:B0-----:R-:W0:Y:S01]  /*10290*/  LDS.128 R4, [R0+0x2000] ;  /* 0x0020000000047984 */ /* 0x001e220000000c00 */
        /* <DEDUP_REMOVED lines=22> */
[--C-:B------:R-:W-:Y:S02]  /*10400*/  LOP3.LUT R11, R3, 0xff0000, R24.reuse, 0xf8, !PT ;  /* 0x00ff0000030b7812 */ /* 0x100fe400078ef818 */
[----:B------:R-:W-:Y:S02]  /*10410*/  LOP3.LUT R21, R21, 0xff000000, R9, 0xf8, !PT ;  /* 0xff00000015157812 */ /* 0x000fe400078ef809 */
[----:B------:R-:W-:Y:S02]  /*10420*/  LOP3.LUT R13, R13, 0xff000000, R25, 0xf8, !PT ;  /* 0xff0000000d0d7812 */ /* 0x000fe400078ef819 */
[----:B------:R-:W-:-:S02]  /*10430*/  LOP3.LUT R12, R11, 0xff000000, R24, 0xf8, !PT ;  /* 0xff0000000b0c7812 */ /* 0x000fc400078ef818 */
[-C--:B0-----:R-:W-:Y:S02]  /*10440*/  F2FP.F16.E4M3.UNPACK_B R3, R6.reuse.H1 ;  /* 0x00000006ff03723e */ /* 0x081fe400030006ff */
[--C-:B------:R-:W-:Y:S02]  /*10450*/  LOP3.LUT R15, R15, 0xff0000, R8.reuse, 0xf8, !PT ;  /* 0x00ff00000f0f7812 */ /* 0x100fe400078ef808 */
[----:B------:R-:W-:Y:S01]  /*10460*/  F2FP.F16.E4M3.UNPACK_B R24, R21 ;  /* 0x00000015ff18723e */ /* 0x000fe200020006ff */
[--C-:B------:R-:W-:Y:S01]  /*10470*/  HADD2.F32 R9, -RZ, R3.reuse.H0_H0 ;  /* 0x20000003ff097230 */ /* 0x100fe20000004100 */
[----:B------:R-:W-:Y:S02]  /*10480*/  F2FP.F16.E4M3.UNPACK_B R14, R13 ;  /* 0x0000000dff0e723e */ /* 0x000fe400020006ff */
[----:B------:R-:W-:Y:S01]  /*10490*/  LOP3.LUT R20, R15, 0xff000000, R8, 0xf8, !PT ;  /* 0xff0000000f147812 */ /* 0x000fe200078ef808 */
[----:B------:R-:W-:Y:S01]  /*104a0*/  HADD2.F32 R8, -RZ, R3.H1_H1 ;  /* 0x30000003ff087230 */ /* 0x000fe20000004100 */
[----:B------:R-:W-:Y:S01]  /*104b0*/  F2FP.F16.E4M3.UNPACK_B R6, R6 ;  /* 0x00000006ff06723e */ /* 0x000fe200020006ff */
[----:B------:R-:W-:Y:S01]  /*104c0*/  HADD2.F32 R25, -RZ, R24.H1_H1 ;  /* 0x30000018ff197230 */ /* 0x000fe20000004100 */
[-C--:B------:R-:W-:Y:S01]  /*104d0*/  F2FP.F16.E4M3.UNPACK_B R10, R7.reuse ;  /* 0x00000007ff0a723e */ /* 0x080fe200020006ff */
[----:B------:R-:W-:Y:S01]  /*104e0*/  HADD2.F32 R15, -RZ, R14.H1_H1 ;  /* 0x3000000eff0f7230 */ /* 0x000fe20000004100 */
[----:B------:R-:W-:Y:S01]  /*104f0*/  F2FP.F16.E4M3.UNPACK_B R11, R7.H1 ;  /* 0x00000007ff0b723e */ /* 0x000fe200030006ff */
[----:B------:R-:W-:-:S02]  /*10500*/  HADD2.F32 R24, -RZ, R24.H0_H0 ;  /* 0x20000018ff187230 */ /* 0x000fc40000004100 */
[C---:B------:R-:W-:Y:S01]  /*10510*/  FMUL.FTZ R26, R8.reuse, R25 ;  /* 0x00000019081a7220 */ /* 0x040fe20000410000 */
[----:B------:R-:W-:Y:S01]  /*10520*/  F2FP.F16.E4M3.UNPACK_B R7, R5 ;  /* 0x00000005ff07723e */ /* 0x000fe200020006ff */
[----:B------:R-:W-:Y:S01]  /*10530*/  FMUL.FTZ R30, R8, R15 ;  /* 0x0000000f081e7220 */ /* 0x000fe20000410000 */
[----:B------:R-:W-:Y:S01]  /*10540*/  F2FP.F16.E4M3.UNPACK_B R8, R5.H1 ;  /* 0x00000005ff08723e */ /* 0x000fe200030006ff */
[----:B------:R-:W-:Y:S02]  /*10550*/  HADD2.F32 R5, -RZ, R6.H1_H1 ;  /* 0x30000006ff057230 */ /* 0x000fe40000004100 */
[C---:B------:R-:W-:Y:S01]  /*10560*/  FFMA.FTZ R28, R9.reuse, R15, -R26 ;  /* 0x0000000f091c7223 */ /* 0x040fe2000001081a */
[----:B------:R-:W-:Y:S02]  /*10570*/  HADD2.F32 R14, -RZ, R14.H0_H0 ;  /* 0x2000000eff0e7230 */ /* 0x000fe40000004100 */
[----:B------:R-:W-:Y:S01]  /*10580*/  FFMA.FTZ R29, R9, R25, R30 ;  /* 0x00000019091d7223 */ /* 0x000fe2000001001e */
[----:B------:R-:W-:Y:S01]  /*10590*/  HADD2.F32 R6, -RZ, R6.H0_H0 ;  /* 0x20000006ff067230 */ /* 0x000fe20000004100 */
[----:B------:R-:W-:Y:S01]  /*105a0*/  F2FP.F16.E4M3.UNPACK_B R21, R21.H1 ;  /* 0x00000015ff15723e */ /* 0x000fe200030006ff */
[C---:B------:R-:W-:Y:S01]  /*105b0*/  FMUL.FTZ R9, R5.reuse, R24 ;  /* 0x0000001805097220 */ /* 0x040fe20000410000 */
[----:B------:R-:W-:Y:S01]  /*105c0*/  F2FP.F16.E4M3.UNPACK_B R13, R13.H1 ;  /* 0x0000000dff0d723e */ /* 0x000fe200030006ff */
[----:B------:R-:W-:Y:S01]  /*105d0*/  FMUL.FTZ R27, R5, R14 ;  /* 0x0000000e051b7220 */ /* 0x000fe20000410000 */
[----:B------:R-:W-:-:S02]  /*105e0*/  HADD2.F32 R5, -RZ, R10.H1_H1 ;  /* 0x3000000aff057230 */ /* 0x000fc40000004100 */
[C---:B------:R-:W-:Y:S01]  /*105f0*/  FFMA.FTZ R25, R6.reuse, R14, -R9 ;  /* 0x0000000e06197223 */ /* 0x040fe20000010809 */
[----:B------:R-:W-:Y:S02]  /*10600*/  HADD2.F32 R15, -RZ, R21.H0_H0 ;  /* 0x20000015ff0f7230 */ /* 0x000fe40000004100 */
[----:B------:R-:W-:Y:S01]  /*10610*/  FFMA.FTZ R26, R6, R24, R27 ;  /* 0x00000018061a7223 */ /* 0x000fe2000001001b */
        /* <DEDUP_REMOVED lines=22> */
[----:B------:R-:W-:Y:S01]  /*10780*/  HADD2.F32 R6, -RZ, R4.H1_H1 ;  /* 0x30000004ff067230 */ /* 0x000fe20000004100 */
[----:B------:R-:W-:Y:S01]  /*10790*/  F2FP.SATFINITE.E4M3.F32.PACK_AB_MERGE_C R28, R29, R28, RZ ;  /* 0x0000001c1d1c723e */ /* 0x000fe200048070ff */
[----:B------:R-:W-:-:S02]  /*107a0*/  HADD2.F32 R10, -RZ, R9.H1_H1 ;  /* 0x30000009ff0a7230 */ /* 0x000fc40000004100 */
[----:B------:R-:W-:Y:S02]  /*107b0*/  HADD2.F32 R5, -RZ, R4.H0_H0 ;  /* 0x20000004ff057230 */ /* 0x000fe40000004100 */
        /* <DEDUP_REMOVED lines=9> */
[----:B------:R-:W-:-:S02]  /*10850*/  HADD2.F32 R5, -RZ, R12.H1_H1 ;  /* 0x3000000cff057230 */ /* 0x000fc40000004100 */
[C---:B------:R-:W-:Y:S01]  /*10860*/  FFMA.FTZ R10, R3.reuse, R9, -R6 ;  /* 0x00000009030a7223 */ /* 0x040fe20000010806 */
[----:B------:R-:W-:Y:S02]  /*10870*/  HADD2.F32 R9, -RZ, R20.H1_H1 ;  /* 0x30000014ff097230 */ /* 0x000fe40000004100 */
[----:B------:R-:W-:Y:S01]  /*10880*/  FFMA.FTZ R11, R3, R11, R4 ;  /* 0x0000000b030b7223 */ /* 0x000fe20000010004 */
[----:B------:R-:W-:Y:S02]  /*10890*/  HADD2.F32 R4, -RZ, R8.H1_H1 ;  /* 0x30000008ff047230 */ /* 0x000fe40000004100 */
[----:B------:R-:W-:Y:S02]  /*108a0*/  HADD2.F32 R20, -RZ, R20.H0_H0 ;  /* 0x20000014ff147230 */ /* 0x000fe40000004100 */
[----:B------:R-:W-:Y:S02]  /*108b0*/  HADD2.F32 R3, -RZ, R7.H1_H1 ;  /* 0x30000007ff037230 */ /* 0x000fe40000004100 */
[----:B------:R-:W-:Y:S01]  /*108c0*/  FMUL.FTZ R15, R4, R9 ;  /* 0x00000009040f7220 */ /* 0x000fe20000410000 */
[----:B------:R-:W-:-:S02]  /*108d0*/  HADD2.F32 R12, -RZ, R12.H0_H0 ;  /* 0x2000000cff0c7230 */ /* 0x000fc40000004100 */
        /* <DEDUP_REMOVED lines=18> */
.L_x_7398:
        /* <DEDUP_REMOVED lines=8> */
[----:B0-----:R-:W-:-:S13]  /*10a80*/  ISETP.NE.AND P0, PT, R32, 0x1, PT ;  /* 0x000000012000780c */ /* 0x001fda0003f05270 */
[----:B------:R-:W0:Y:S08]  /*10a90*/  @P0 LDC R0, c[0x0][0x44c] ;  /* 0x00011300ff000b82 */ /* 0x000e300000000800 */
[----:B------:R-:W2:Y:S01]  /*10aa0*/  @P0 LDC R5, c[0x0][0x450] ;  /* 0x00011400ff050b82 */ /* 0x000ea20000000800 */
[----:B0-----:R-:W-:-:S05]  /*10ab0*/  @P0 IMAD.HI.U32 R0, R3, R0, RZ ;  /* 0x0000000003000227 */ /* 0x001fca00078e00ff */
[----:B--2---:R-:W-:Y:S01]  /*10ac0*/  @P0 SHF.R.U32.HI R3, RZ, R5, R0 ;  /* 0x00000005ff030219 */ /* 0x004fe20000011600 */
[----:B------:R-:W-:-:S03]  /*10ad0*/  IMAD.MOV.U32 R5, RZ, RZ, R31 ;  /* 0x000000ffff057224 */ /* 0x000fc600078e001f */
        /* <DEDUP_REMOVED lines=15> */
[----:B------:R-:W0:Y:S01]  /*10bd0*/  LDC R39, c[0x0][0x3f4] ;  /* 0x0000fd00ff277b82 */ /* 0x000e220000000800 */
[----:B------:R-:W-:Y:S02]  /*10be0*/  ULDC.64 UR4, c[0x0][0x208] ;  /* 0x0000820000047ab9 */ /* 0x000fe40000000a00 */
[----:B------:R-:W3:Y:S04]  /*10bf0*/  SHFL.IDX PT, R5, R33, RZ, 0x1c1f ;  /* 0x001c1fff21057589 */ /* 0x000ee800000e0000 */
[----:B-1----:R-:W1:Y:S04]  /*10c00*/  SHFL.IDX PT, R14, R37, RZ, 0x1c1f ;  /* 0x001c1fff250e7589 */ /* 0x002e6800000e0000 */
[----:B------:R-:W4:Y:S04]  /*10c10*/  SHFL.IDX PT, R3, R10, RZ, 0x1c1f ;  /* 0x001c1fff0a037589 */ /* 0x000f2800000e0000 */
[----:B------:R-:W5:Y:S01]  /*10c20*/  SHFL.IDX PT, R7, R35, RZ, 0x1c1f ;  /* 0x001c1fff23077589 */ /* 0x000f6200000e0000 */
[----:B0-----:R-:W-:Y:S01]  /*10c30*/  ISETP.GE.AND P0, PT, R22, R39, PT ;  /* 0x000000271600720c */ /* 0x001fe20003f06270 */
[----:B--2---:R-:W-:-:S05]  /*10c40*/  IMAD R32, R0, R32, RZ ;  /* 0x0000002000207224 */ /* 0x004fca00078e02ff */
[----:B------:R-:W-:-:S13]  /*10c50*/  ISETP.GE.OR P1, PT, R41, R32, P0 ;  /* 0x000000202900720c */ /* 0x000fda0000726670 */
[C---:B---3--:R-:W-:Y:S02]  /*10c60*/  @!P1 IADD3 R0, P2, R22.reuse, R5, RZ ;  /* 0x0000000516009210 */ /* 0x048fe40007f5e0ff */
[----:B-1----:R-:W-:-:S03]  /*10c70*/  @!P1 IADD3 R14, P3, R22, R14, RZ ;  /* 0x0000000e160e9210 */ /* 0x002fc60007f7e0ff */
[--C-:B----4-:R-:W-:Y:S02]  /*10c80*/  @!P1 IMAD.X R5, R3, 0x1, R23.reuse, P2 ;  /* 0x0000000103059824 */ /* 0x110fe400010e0617 */
[----:B-----5:R-:W-:Y:S02]  /*10c90*/  @!P1 IMAD.X R3, R7, 0x1, R23, P3 ;  /* 0x0000000107039824 */ /* 0x020fe400018e0617 */
[----:B------:R-:W-:Y:S02]  /*10ca0*/  @!P1 IMAD.MOV.U32 R4, RZ, RZ, R0 ;  /* 0x000000ffff049224 */ /* 0x000fe400078e0000 */
[----:B------:R-:W-:Y:S02]  /*10cb0*/  @!P1 IMAD.MOV.U32 R28, RZ, RZ, R14 ;  /* 0x000000ffff1c9224 */ /* 0x000fe400078e000e */
[----:B------:R-:W-:Y:S02]  /*10cc0*/  @!P1 IMAD.MOV.U32 R29, RZ, RZ, R3 ;  /* 0x000000ffff1d9224 */ /* 0x000fe400078e0003 */
[----:B------:R-:W2:Y:S04]  /*10cd0*/  @!P1 LD.E.128 R4, desc[UR4][R4.64] ;  /* 0x0000000404049980 */ /* 0x000ea8000c101d00 */
[----:B------:R-:W3:Y:S01]  /*10ce0*/  @!P1 LD.E.128 R28, desc[UR4][R28.64] ;  /* 0x000000041c1c9980 */ /* 0x000ee2000c101d00 */
[----:B------:R-:W-:-:S02]  /*10cf0*/  CS2R R26, SRZ ;  /* 0x00000000001a7805 */ /* 0x000fc4000001ff00 */
[----:B------:R-:W-:Y:S02]  /*10d00*/  CS2R R24, SRZ ;  /* 0x0000000000187805 */ /* 0x000fe4000001ff00 */
[----:B------:R-:W-:Y:S01]  /*10d10*/  CS2R R20, SRZ ;  /* 0x0000000000147805 */ /* 0x000fe2000001ff00 */
[----:B------:R-:W0:Y:S01]  /*10d20*/  SHFL.IDX PT, R33, R33, 0x1, 0x1c1f ;  /* 0x003c1f0021217f89 */ /* 0x000e2200000e0000 */
[----:B------:R-:W-:-:S03]  /*10d30*/  CS2R R8, SRZ ;  /* 0x0000000000087805 */ /* 0x000fc6000001ff00 */
[----:B------:R1:W4:Y:S04]  /*10d40*/  SHFL.IDX PT, R3, R10, 0x1, 0x1c1f ;  /* 0x003c1f000a037f89 */ /* 0x00032800000e0000 */
[----:B------:R-:W0:Y:S04]  /*10d50*/  SHFL.IDX PT, R37, R37, 0x1, 0x1c1f ;  /* 0x003c1f0025257f89 */ /* 0x000e2800000e0000 */
[----:B------:R-:W0:Y:S01]  /*10d60*/  SHFL.IDX PT, R35, R35, 0x1, 0x1c1f ;  /* 0x003c1f0023237f89 */ /* 0x000e2200000e0000 */
        /* <DEDUP_REMOVED lines=9> */
.L_x_7707:
        /* <DEDUP_REMOVED lines=11> */
[C---:B------:R-:W-:Y:S01]  /*10eb0*/  IADD3 R12, P1, R22.reuse, R33, RZ ;  /* 0x00000021160c7210 */ /* 0x040fe20007f3e0ff */
[----:B------:R-:W-:Y:S01]  /*10ec0*/  ULDC.64 UR4, c[0x0][0x208] ;  /* 0x0000820000047ab9 */ /* 0x000fe20000000a00 */
[----:B------:R-:W-:-:S03]  /*10ed0*/  IADD3 R4, P2, R22, R37, RZ ;  /* 0x0000002516047210 */ /* 0x000fc60007f5e0ff */
[--C-:B------:R-:W-:Y:S02]  /*10ee0*/  IMAD.X R13, R3, 0x1, R23.reuse, P1 ;  /* 0x00000001030d7824 */ /* 0x100fe400008e0617 */
[----:B------:R-:W-:-:S04]  /*10ef0*/  IMAD.X R5, R35, 0x1, R23, P2 ;  /* 0x0000000123057824 */ /* 0x000fc800010e0617 */
[----:B------:R-:W5:Y:S04]  /*10f00*/  LD.E.128 R12, desc[UR4][R12.64] ;  /* 0x000000040c0c7980 */ /* 0x000f68000c101d00 */
[----:B------:R-:W5:Y:S02]  /*10f10*/  LD.E.128 R4, desc[UR4][R4.64] ;  /* 0x0000000404047980 */ /* 0x000f64000c101d00 */
.L_x_7416:
[----:B------:R-:W-:Y:S05]  /*10f20*/  BSYNC B1 ;  /* 0x0000000000017941 */ /* 0x000fea0003800000 */
.L_x_7415:
[----:B------:R-:W2:Y:S04]  /*10f30*/  LDL R0, [R1+0xa8] ;  /* 0x0000a80001007983 */ /* 0x000ea80000100800 */
[----:B------:R-:W3:Y:S01]  /*10f40*/  LDL R10, [R1+0x64] ;  /* 0x00006400010a7983 */ /* 0x000ee20000100800 */
[----:B------:R-:W-:Y:S01]  /*10f50*/  BSSY B1, `(.L_x_7417) ;  /* 0x000000d000017945 */ /* 0x000fe20003800000 */
[----:B--2---:R-:W-:Y:S01]  /*10f60*/  R2UR UR5, R0 ;  /* 0x00000000000572ca */ /* 0x004fe200000e0000 */
[----:B------:R-:W-:Y:S01]  /*10f70*/  VIADD R0, R230, 0x40 ;  /* 0x00000040e6007836 */ /* 0x000fe20000000000 */
[----:B---3--:R-:W-:-:S04]  /*10f80*/  VIADDMNMX R11, R32, -R10, 0x80, PT ;  /* 0x00000080200b7446 */ /* 0x008fc8000380090a */
[-C--:B------:R-:W-:Y:S02]  /*10f90*/  ISETP.GE.OR P2, PT, R230, R11.reuse, P0 ;  /* 0x0000000be600720c */ /* 0x080fe40000746670 */
[----:B------:R-:W-:-:S05]  /*10fa0*/  ISETP.GE.OR P0, PT, R0, R11, P0 ;  /* 0x0000000b0000720c */ /* 0x000fca0000706670 */
[----:B------:R-:W-:-:S04]  /*10fb0*/  ULEA.HI UR4, UR5, UR5, URZ, 0x1 ;  /* 0x0000000505047291 */ /* 0x000fc8000f8f083f */
[----:B------:R-:W-:-:S04]  /*10fc0*/  ULOP3.LUT UR4, UR4, 0xfffffffe, URZ, 0xc0, !UPT ;  /* 0xfffffffe04047892 */ /* 0x000fc8000f8ec03f */
[----:B------:R-:W-:-:S06]  /*10fd0*/  UIADD3 UR4, UR5, -UR4, URZ ;  /* 0x8000000405047290 */ /* 0x000fcc000fffe03f */
[----:B------:R-:W-:-:S05]  /*10fe0*/  IMAD.U32 R3, RZ, RZ, UR4 ;  /* 0x00000004ff037e24 */ /* 0x000fca000f8e00ff */
[----:B------:R-:W-:-:S04]  /*10ff0*/  SHF.L.U32 R3, R3, 0x1f, RZ ;  /* 0x0000001f03037819 */ /* 0x000fc800000006ff */
[----:B------:R-:W0:Y:S02]  /*11000*/  SYNCS.PHASECHK.TRANS64.TRYWAIT P1, [R18+URZ+0x2e800], R3 ;  /* 0x02e80003120075a7 */ /* 0x000e24000802017f */
[----:B0-----:R-:W-:Y:S05]  /*11010*/  @!P1 BRA `(.L_x_7418) ;  /* 0x0000027000509947 */ /* 0x001fea0003800000 */
.L_x_7708:
[----:B------:R-:W-:Y:S05]  /*11020*/  BSYNC B1 ;  /* 0x0000000000017941 */ /* 0x000fea0003800000 */
.L_x_7417:
[----:B------:R-:W-:Y:S04]  /*11030*/  BSSY B1, `(.L_x_7419) ;  /* 0x0000101000017945 */ /* 0x000fe80003800000 */
[----:B------:R-:W-:Y:S05]  /*11040*/  @P2 BRA `(.L_x_7420) ;  /* 0x0000000c00fc2947 */ /* 0x000fea0003800000 */
[----:B------:R-:W2:Y:S01]  /*11050*/  LDL R40, [R1+0x88] ;  /* 0x0000880001287983 */ /* 0x000ea20000100800 */
[----:B------:R-:W-:Y:S02]  /*11060*/  SHF.R.U32.HI R0, RZ, 0x8, R26 ;  /* 0x00000008ff007819 */ /* 0x000fe4000001161a */
[----:B0-----:R-:W-:Y:S02]  /*11070*/  LOP3.LUT R3, R26, 0xff, RZ, 0xc0, !PT ;  /* 0x000000ff1a037812 */ /* 0x001fe400078ec0ff */
[----:B------:R-:W-:Y:S02]  /*11080*/  LOP3.LUT R0, R0, 0xff, RZ, 0xc0, !PT ;  /* 0x000000ff00007812 */ /* 0x000fe400078ec0ff */
[----:B------:R-:W-:Y:S02]  /*11090*/  SHF.R.U32.HI R10, RZ, 0x8, R27 ;  /* 0x00000008ff0a7819 */ /* 0x000fe4000001161b */
[----:B------:R-:W-:Y:S02]  /*110a0*/  SHF.R.U32.HI R28, RZ, 0x8, R24 ;  /* 0x00000008ff1c7819 */ /* 0x000fe40000011618 */
[----:B------:R-:W-:Y:S01]  /*110b0*/  PRMT R37, R0, 0x7604, R3 ;  /* 0x0000760400257816 */ /* 0x000fe20000000003 */
[----:B------:R-:W-:Y:S01]  /*110c0*/  IMAD.SHL.U32 R3, R231, 0x80, RZ ;  /* 0x00000080e7037824 */ /* 0x000fe200078e00ff */
[----:B------:R-:W-:-:S02]  /*110d0*/  LOP3.LUT R11, R27, 0xff, RZ, 0xc0, !PT ;  /* 0x000000ff1b0b7812 */ /* 0x000fc400078ec0ff */
[----:B------:R-:W-:Y:S02]  /*110e0*/  LOP3.LUT R10, R10, 0xff, RZ, 0xc0, !PT ;  /* 0x000000ff0a0a7812 */ /* 0x000fe400078ec0ff */
[----:B------:R-:W-:Y:S02]  /*110f0*/  LOP3.LUT R29, R24, 0xff, RZ, 0xc0, !PT ;  /* 0x000000ff181d7812 */ /* 0x000fe400078ec0ff */
[----:B------:R-:W-:Y:S02]  /*11100*/  LOP3.LUT R28, R28, 0xff, RZ, 0xc0, !PT ;  /* 0x000000ff1c1c7812 */ /* 0x000fe400078ec0ff */
[----:B------:R-:W-:Y:S02]  /*11110*/  PRMT R38, R10, 0x7604, R11 ;  /* 0x000076040a267816 */ /* 0x000fe4000000000b */
[----:B------:R-:W-:Y:S02]  /*11120*/  SHF.R.U32.HI R0, RZ, 0x8, R20 ;  /* 0x00000008ff007819 */ /* 0x000fe40000011614 */
[----:B------:R-:W-:Y:S01]  /*11130*/  LOP3.LUT R10, R3, 0x380, RZ, 0xc0, !PT ;  /* 0x00000380030a7812 */ /* 0x000fe200078ec0ff */
[----:B------:R-:W-:Y:S01]  /*11140*/  IMAD.IADD R3, R22, 0x1, R39 ;  /* 0x0000000116037824 */ /* 0x000fe200078e0227 */
[----:B------:R-:W-:-:S02]  /*11150*/  PRMT R41, R28, 0x7604, R29 ;  /* 0x000076041c297816 */ /* 0x000fc4000000001d */
[----:B------:R-:W-:Y:S02]  /*11160*/  SHF.R.U32.HI R11, RZ, 0x8, R25 ;  /* 0x00000008ff0b7819 */ /* 0x000fe40000011619 */
[----:B------:R-:W-:Y:S02]  /*11170*/  LOP3.LUT R29, R0, 0xff, RZ, 0xc0, !PT ;  /* 0x000000ff001d7812 */ /* 0x000fe400078ec0ff */
[----:B------:R-:W-:Y:S02]  /*11180*/  LOP3.LUT R30, R20, 0xff, RZ, 0xc0, !PT ;  /* 0x000000ff141e7812 */ /* 0x000fe400078ec0ff */
[----:B------:R-:W-:Y:S02]  /*11190*/  LOP3.LUT R0, R10, 0x70, R22, 0xf8, !PT ;  /* 0x000000700a007812 */ /* 0x000fe400078ef816 */
[----:B------:R-:W-:Y:S02]  /*111a0*/  SHF.R.U32.HI R31, RZ, 0x3, R10 ;  /* 0x00000003ff1f7819 */ /* 0x000fe4000001160a */
[----:B------:R-:W-:-:S02]  /*111b0*/  LOP3.LUT R28, R25, 0xff, RZ, 0xc0, !PT ;  /* 0x000000ff191c7812 */ /* 0x000fc400078ec0ff */
[----:B------:R-:W-:Y:S02]  /*111c0*/  LOP3.LUT R11, R11, 0xff, RZ, 0xc0, !PT ;  /* 0x000000ff0b0b7812 */ /* 0x000fe400078ec0ff */
[----:B------:R-:W-:Y:S02]  /*111d0*/  LOP3.LUT R10, R10, 0x70, R3, 0xf8, !PT ;  /* 0x000000700a0a7812 */ /* 0x000fe400078ef803 */
[----:B------:R-:W-:Y:S02]  /*111e0*/  PRMT R45, R29, 0x7604, R30 ;  /* 0x000076041d2d7816 */ /* 0x000fe4000000001e */
[----:B------:R-:W-:Y:S02]  /*111f0*/  LOP3.LUT R3, R0, R31, RZ, 0x3c, !PT ;  /* 0x0000001f00037212 */ /* 0x000fe400078e3cff */
[----:B------:R-:W-:Y:S02]  /*11200*/  SHF.R.U32.HI R29, RZ, 0x8, R21 ;  /* 0x00000008ff1d7819 */ /* 0x000fe40000011615 */
[----:B------:R-:W-:-:S02]  /*11210*/  PRMT R43, R11, 0x7604, R28 ;  /* 0x000076040b2b7816 */ /* 0x000fc4000000001c */
[----:B------:R-:W-:Y:S02]  /*11220*/  LOP3.LUT R11, R10, R31, RZ, 0x3c, !PT ;  /* 0x0000001f0a0b7212 */ /* 0x000fe400078e3cff */
[----:B------:R-:W-:Y:S02]  /*11230*/  LOP3.LUT R10, R21, 0xff, RZ, 0xc0, !PT ;  /* 0x000000ff150a7812 */ /* 0x000fe400078ec0ff */
[----:B------:R-:W-:Y:S02]  /*11240*/  SHF.R.U32.HI R28, RZ, 0x8, R8 ;  /* 0x00000008ff1c7819 */ /* 0x000fe40000011608 */
[----:B------:R-:W-:Y:S02]  /*11250*/  SHF.R.U32.HI R34, RZ, 0x8, R9 ;  /* 0x00000008ff227819 */ /* 0x000fe40000011609 */
[----:B------:R-:W-:Y:S02]  /*11260*/  LOP3.LUT R33, R8, 0xff, RZ, 0xc0, !PT ;  /* 0x000000ff08217812 */ /* 0x000fe400078ec0ff */
[----:B------:R-:W-:-:S02]  /*11270*/  LOP3.LUT R35, R9, 0xff, RZ, 0xc0, !PT ;  /* 0x000000ff09237812 */ /* 0x000fc400078ec0ff */
[----:B------:R-:W-:Y:S02]  /*11280*/  LOP3.LUT R32, R28, 0xff, RZ, 0xc0, !PT ;  /* 0x000000ff1c207812 */ /* 0x000fe400078ec0ff */
[----:B------:R-:W-:Y:S02]  /*11290*/  LOP3.LUT R34, R34, 0xff, RZ, 0xc0, !PT ;  /* 0x000000ff22227812 */ /* 0x000fe400078ec0ff */
[----:B------:R-:W-:Y:S02]  /*112a0*/  PRMT R49, R32, 0x7604, R33 ;  /* 0x0000760420317816 */ /* 0x000fe40000000021 */
[----:B------:R-:W-:Y:S02]  /*112b0*/  PRMT R51, R34, 0x7604, R35 ;  /* 0x0000760422337816 */ /* 0x000fe40000000023 */
[----:B------:R-:W-:-:S04]  /*112c0*/  SHF.R.U32.HI R42, RZ, 0x10, R25 ;  /* 0x00000010ff2a7819 */ /* 0x000fc80000011619 */
[----:B------:R-:W-:-:S04]  /*112d0*/  LOP3.LUT R42, R42, 0xff, RZ, 0xc0, !PT ;  /* 0x000000ff2a2a7812 */ /* 0x000fc800078ec0ff */
[----:B------:R-:W-:Y:S02]  /*112e0*/  PRMT R43, R42, 0x7054, R43 ;  /* 0x000070542a2b7816 */ /* 0x000fe4000000002b */
[----:B------:R-:W-:Y:S02]  /*112f0*/  SHF.R.U32.HI R42, RZ, 0x10, R9 ;  /* 0x00000010ff2a7819 */ /* 0x000fe40000011609 */
[----:B------:R-:W-:Y:S02]  /*11300*/  LOP3.LUT R43, R43, 0xff000000, R25, 0xf8, !PT ;  /* 0xff0000002b2b7812 */ /* 0x000fe400078ef819 */
[----:B------:R-:W-:-:S04]  /*11310*/  LOP3.LUT R42, R42, 0xff, RZ, 0xc0, !PT ;  /* 0x000000ff2a2a7812 */ /* 0x000fc800078ec0ff */
[----:B------:R-:W-:-:S04]  /*11320*/  PRMT R51, R42, 0x7054, R51 ;  /* 0x000070542a337816 */ /* 0x000fc80000000033 */
[----:B------:R-:W-:Y:S02]  /*11330*/  LOP3.LUT R51, R51, 0xff000000, R9, 0xf8, !PT ;  /* 0xff00000033337812 */ /* 0x000fe400078ef809 */
[----:B--2---:R-:W-:Y:S02]  /*11340*/  IADD3 R0, R18, R3, R40 ;  /* 0x0000000312007210 */ /* 0x004fe40007ffe028 */
[----:B------:R-:W-:-:S03]  /*11350*/  LOP3.LUT R3, R29, 0xff, RZ, 0xc0, !PT ;  /* 0x000000ff1d037812 */ /* 0x000fc600078ec0ff */
[----:B------:R-:W0:Y:S01]  /*11360*/  LDS.128 R28, [R0+0x1c400] ;  /* 0x01c40000001c7984 */ /* 0x000e220000000c00 */
[----:B------:R-:W-:Y:S02]  /*11370*/  PRMT R47, R3, 0x7604, R10 ;  /* 0x00007604032f7816 */ /* 0x000fe4000000000a */
[----:B------:R-:W-:Y:S02]  /*11380*/  IADD3 R3, R18, R11, R40 ;  /* 0x0000000b12037210 */ /* 0x000fe40007ffe028 */
[----:B------:R-:W-:Y:S02]  /*11390*/  SHF.R.U32.HI R11, RZ, 0x10, R27 ;  /* 0x00000010ff0b7819 */ /* 0x000fe4000001161b */
[----:B------:R-:W-:Y:S01]  /*113a0*/  SHF.R.U32.HI R40, RZ, 0x10, R24 ;  /* 0x00000010ff287819 */ /* 0x000fe20000011618 */
[----:B------:R-:W1:Y:S01]  /*113b0*/  LDS.128 R32, [R3+0x1c400] ;  /* 0x01c4000003207984 */ /* 0x000e620000000c00 */
[----:B------:R-:W-:Y:S02]  /*113c0*/  LOP3.LUT R11, R11, 0xff, RZ, 0xc0, !PT ;  /* 0x000000ff0b0b7812 */ /* 0x000fe400078ec0ff */
[----:B------:R-:W-:-:S02]  /*113d0*/  LOP3.LUT R40, R40, 0xff, RZ, 0xc0, !PT ;  /* 0x000000ff28287812 */ /* 0x000fc400078ec0ff */
[----:B------:R-:W-:Y:S02]  /*113e0*/  PRMT R11, R11, 0x7054, R38 ;  /* 0x000070540b0b7816 */ /* 0x000fe40000000026 */
[----:B------:R-:W-:Y:S02]  /*113f0*/  SHF.R.U32.HI R38, RZ, 0x10, R21 ;  /* 0x00000010ff267819 */ /* 0x000fe40000011615 */
[----:B------:R-:W-:Y:S02]  /*11400*/  PRMT R41, R40, 0x7054, R41 ;  /* 0x0000705428297816 */ /* 0x000fe40000000029 */
[----:B------:R-:W-:Y:S02]  /*11410*/  LOP3.LUT R38, R38, 0xff, RZ, 0xc0, !PT ;  /* 0x000000ff26267812 */ /* 0x000fe400078ec0ff */
[----:B------:R-:W-:Y:S02]  /*11420*/  SHF.R.U32.HI R10, RZ, 0x10, R26 ;  /* 0x00000010ff0a7819 */ /* 0x000fe4000001161a */
[----:B------:R-:W-:-:S02]  /*11430*/  SHF.R.U32.HI R40, RZ, 0x10, R8 ;  /* 0x00000010ff287819 */ /* 0x000fc40000011608 */
[----:B------:R-:W-:Y:S02]  /*11440*/  PRMT R47, R38, 0x7054, R47 ;  /* 0x00007054262f7816 */ /* 0x000fe4000000002f */
[----:B------:R-:W-:Y:S02]  /*11450*/  LOP3.LUT R10, R10, 0xff, RZ, 0xc0, !PT ;  /* 0x000000ff0a0a7812 */ /* 0x000fe400078ec0ff */
[----:B------:R-:W-:Y:S02]  /*11460*/  LOP3.LUT R40, R40, 0xff, RZ, 0xc0, !PT ;  /* 0x000000ff28287812 */ /* 0x000fe400078ec0ff */
[----:B------:R-:W-:Y:S02]  /*11470*/  LOP3.LUT R47, R47, 0xff000000, R21, 0xf8, !PT ;  /* 0xff0000002f2f7812 */ /* 0x000fe400078ef815 */
[----:B------:R-:W-:Y:S02]  /*11480*/  LOP3.LUT R38, R11, 0xff000000, R27, 0xf8, !PT ;  /* 0xff0000000b267812 */ /* 0x000fe400078ef81b */
[----:B------:R-:W-:-:S02]  /*11490*/  LOP3.LUT R42, R41, 0xff000000, R24, 0xf8, !PT ;  /* 0xff000000292a7812 */ /* 0x000fc400078ef818 */
[----:B------:R-:W-:Y:S02]  /*114a0*/  PRMT R37, R10, 0x7054, R37 ;  /* 0x000070540a257816 */ /* 0x000fe40000000025 */
[----:B------:R-:W-:Y:S02]  /*114b0*/  PRMT R49, R40, 0x7054, R49 ;  /* 0x0000705428317816 */ /* 0x000fe40000000031 */
[----:B------:R-:W-:Y:S02]  /*114c0*/  F2FP.F16.E4M3.UNPACK_B R44, R47.H1 ;  /* 0x0000002fff2c723e */ /* 0x000fe400030006ff */
[----:B------:R-:W-:Y:S02]  /*114d0*/  SHF.R.U32.HI R10, RZ, 0x10, R20 ;  /* 0x00000010ff0a7819 */ /* 0x000fe40000011614 */
[----:B------:R-:W-:Y:S01]  /*114e0*/  F2FP.F16.E4M3.UNPACK_B R40, R38.H1 ;  /* 0x00000026ff28723e */ /* 0x000fe200030006ff */
[--C-:B------:R-:W-:Y:S01]  /*114f0*/  HADD2.F32 R46, -RZ, R44.reuse.H0_H0 ;  /* 0x2000002cff2e7230 */ /* 0x100fe20000004100 */
[----:B0-----:R-:W-:Y:S01]  /*11500*/  F2FP.F16.E4M3.UNPACK_B R9, R29 ;  /* 0x0000001dff09723e */ /* 0x001fe200020006ff */
[----:B------:R-:W-:Y:S01]  /*11510*/  HADD2.F32 R44, -RZ, R44.H1_H1 ;  /* 0x3000002cff2c7230 */ /* 0x000fe20000004100 */
[----:B-1----:R-:W-:Y:S01]  /*11520*/  F2FP.F16.E4M3.UNPACK_B R24, R33.H1 ;  /* 0x00000021ff18723e */ /* 0x002fe200030006ff */
[--C-:B------:R-:W-:Y:S01]  /*11530*/  HADD2.F32 R41, -RZ, R40.reuse.H0_H0 ;  /* 0x20000028ff297230 */ /* 0x100fe20000004100 */
[----:B------:R-:W-:Y:S01]  /*11540*/  LOP3.LUT R10, R10, 0xff, RZ, 0xc0, !PT ;  /* 0x000000ff0a0a7812 */ /* 0x000fe200078ec0ff */
[----:B------:R-:W-:Y:S01]  /*11550*/  HADD2.F32 R40, -RZ, R40.H1_H1 ;  /* 0x30000028ff287230 */ /* 0x000fe20000004100 */
[----:B------:R-:W-:Y:S01]  /*11560*/  F2FP.F16.E4M3.UNPACK_B R29, R29.H1 ;  /* 0x0000001dff1d723e */ /* 0x000fe200030006ff */
[----:B------:R-:W-:Y:S01]  /*11570*/  HADD2.F32 R25, -RZ, R24.H0_H0 ;  /* 0x20000018ff197230 */ /* 0x000fe20000004100 */
[----:B------:R-:W-:-:S02]  /*11580*/  PRMT R45, R10, 0x7054, R45 ;  /* 0x000070540a2d7816 */ /* 0x000fc4000000002d */
[----:B------:R-:W-:Y:S01]  /*11590*/  LOP3.LUT R48, R49, 0xff000000, R8, 0xf8, !PT ;  /* 0xff00000031307812 */ /* 0x000fe200078ef808 */
[--C-:B------:R-:W-:Y:S02]  /*115a0*/  HADD2.F32 R10, -RZ, R29.reuse.H0_H0 ;  /* 0x2000001dff0a7230 */ /* 0x100fe40000004100 */
[CC--:B------:R-:W-:Y:S01]  /*115b0*/  FMUL.FTZ R49, R25.reuse, R46.reuse ;  /* 0x0000002e19317220 */ /* 0x0c0fe20000410000 */
[----:B------:R-:W-:Y:S01]  /*115c0*/  FMUL.FTZ R25, R25, R41 ;  /* 0x0000002919197220 */ /* 0x000fe20000410000 */
[----:B------:R-:W-:Y:S01]  /*115d0*/  F2FP.F16.E4M3.UNPACK_B R33, R33 ;  /* 0x00000021ff21723e */ /* 0x000fe200020006ff */
[----:B------:R-:W-:Y:S01]  /*115e0*/  HADD2.F32 R29, -RZ, R29.H1_H1 ;  /* 0x3000001dff1d7230 */ /* 0x000fe20000004100 */
[----:B------:R-:W-:Y:S01]  /*115f0*/  F2FP.F16.E4M3.UNPACK_B R47, R47 ;  /* 0x0000002fff2f723e */ /* 0x000fe200020006ff */
[C---:B------:R-:W-:Y:S01]  /*11600*/  FFMA.FTZ R52, R10.reuse, R46, R25 ;  /* 0x0000002e0a347223 */ /* 0x040fe20000010019 */
[----:B------:R-:W-:Y:S01]  /*11610*/  FFMA.FTZ R50, R10, R41, -R49 ;  /* 0x000000290a327223 */ /* 0x000fe20000010831 */
[----:B------:R-:W-:Y:S01]  /*11620*/  F2FP.F16.E4M3.UNPACK_B R38, R38 ;  /* 0x00000026ff26723e */ /* 0x000fe200020006ff */
[----:B------:R-:W-:Y:S01]  /*11630*/  HADD2.F32 R25, -RZ, R24.H1_H1 ;  /* 0x30000018ff197230 */ /* 0x000fe20000004100 */
[-C--:B------:R-:W-:Y:S01]  /*11640*/  F2FP.F16.E4M3.UNPACK_B R27, R35.reuse ;  /* 0x00000023ff1b723e */ /* 0x080fe200020006ff */
[----:B------:R-:W-:Y:S01]  /*11650*/  HADD2.F32 R49, -RZ, R47.H0_H0 ;  /* 0x2000002fff317230 */ /* 0x000fe20000004100 */
[----:B------:R-:W-:Y:S01]  /*11660*/  F2FP.F16.E4M3.UNPACK_B R35, R35.H1 ;  /* 0x00000023ff23723e */ /* 0x000fe200030006ff */
[----:B------:R-:W-:-:S02]  /*11670*/  HADD2.F32 R24, -RZ, R33.H0_H0 ;  /* 0x20000021ff187230 */ /* 0x000fc40000004100 */
[C---:B------:R-:W-:Y:S01]  /*11680*/  FMUL.FTZ R46, R25.reuse, R44 ;  /* 0x0000002c192e7220 */ /* 0x040fe20000410000 */
[----:B------:R-:W-:Y:S02]  /*11690*/  HADD2.F32 R41, -RZ, R38.H0_H0 ;  /* 0x20000026ff297230 */ /* 0x000fe40000004100 */
[----:B------:R-:W-:Y:S01]  /*116a0*/  FMUL.FTZ R53, R25, R40 ;  /* 0x0000002819357220 */ /* 0x000fe20000410000 */
[----:B------:R-:W-:Y:S02]  /*116b0*/  HADD2.F32 R10, -RZ, R9.H0_H0 ;  /* 0x20000009ff0a7230 */ /* 0x000fe40000004100 */
[C---:B------:R-:W-:Y:S01]  /*116c0*/  FMUL.FTZ R25, R24.reuse, R49 ;  /* 0x0000003118197220 */ /* 0x040fe20000410000 */
[----:B------:R-:W-:Y:S01]  /*116d0*/  LOP3.LUT R45, R45, 0xff000000, R20, 0xf8, !PT ;  /* 0xff0000002d2d7812 */ /* 0x000fe200078ef814 */
[C---:B------:R-:W-:Y:S01]  /*116e0*/  FFMA.FTZ R57, R29.reuse, R44, R53 ;  /* 0x0000002c1d397223 */ /* 0x040fe20000010035 */
[-C--:B------:R-:W-:Y:S01]  /*116f0*/  FMUL.FTZ R24, R24, R41.reuse ;  /* 0x0000002918187220 */ /* 0x080fe20000410000 */
[C---:B------:R-:W-:Y:S01]  /*11700*/  FFMA.FTZ R44, R10.reuse, R41, -R25 ;  /* 0x000000290a2c7223 */ /* 0x040fe20000010819 */
[----:B------:R-:W-:Y:S01]  /*11710*/  F2FP.F16.E4M3.UNPACK_B R41, R51.H1 ;  /* 0x00000033ff29723e */ /* 0x000fe200030006ff */
[----:B------:R-:W-:Y:S01]  /*11720*/  FFMA.FTZ R55, R29, R40, -R46 ;  /* 0x000000281d377223 */ /* 0x000fe2000001082e */
[----:B------:R-:W-:Y:S01]  /*11730*/  F2FP.F16.E4M3.UNPACK_B R25, R43.H1 ;  /* 0x0000002bff19723e */ /* 0x000fe200030006ff */
[----:B------:R-:W-:Y:S01]  /*11740*/  FFMA.FTZ R49, R10, R49, R24 ;  /* 0x000000310a317223 */ /* 0x000fe20000010018 */
[-C--:B------:R-:W-:Y:S01]  /*11750*/  F2FP.F16.E4M3.UNPACK_B R20, R31.reuse ;  /* 0x0000001fff14723e */ /* 0x080fe200020006ff */
[----:B------:R-:W-:Y:S01]  /*11760*/  HADD2.F32 R40, -RZ, R47.H1_H1 ;  /* 0x3000002fff287230 */ /* 0x000fe20000004100 */
[----:B------:R-:W-:Y:S01]  /*11770*/  F2FP.F16.E4M3.UNPACK_B R31, R31.H1 ;  /* 0x0000001fff1f723e */ /* 0x000fe200030006ff */
        /* <DEDUP_REMOVED lines=12> */
[----:B------:R-:W-:Y:S02]  /*11840*/  HADD2.F32 R10, -RZ, R31.H0_H0 ;  /* 0x2000001fff0a7230 */ /* 0x000fe40000004100 */
[----:B------:R-:W-:Y:S01]  /*11850*/  FMUL.FTZ R33, R33, R38 ;  /* 0x0000002621217220 */ /* 0x000fe20000410000 */
[----:B------:R-:W-:-:S02]  /*11860*/  HADD2.F32 R35, -RZ, R35.H1_H1 ;  /* 0x30000023ff237230 */ /* 0x000fc40000004100 */
[C---:B------:R-:W-:Y:S01]  /*11870*/  FFMA.FTZ R53, R9.reuse, R38, -R46 ;  /* 0x0000002609357223 */ /* 0x040fe2000001082e */
[----:B------:R-:W-:Y:S02]  /*11880*/  HADD2.F32 R38, -RZ, R25.H1_H1 ;  /* 0x30000019ff267230 */ /* 0x000fe40000004100 */
[C---:B------:R-:W-:Y:S01]  /*11890*/  FFMA.FTZ R59, R10.reuse, R29, -R59 ;  /* 0x0000001d0a3b7223 */ /* 0x040fe2000001083b */
[----:B------:R-:W-:Y:S01]  /*118a0*/  FFMA.FTZ R60, R10, R47, R24 ;  /* 0x0000002f0a3c7223 */ /* 0x000fe20000010018 */
[----:B------:R-:W-:Y:S02]  /*118b0*/  HADD2.F32 R25, -RZ, R51.H0_H0 ;  /* 0x20000033ff197230 */ /* 0x000fe40000004100 */
[----:B------:R-:W-:Y:S01]  /*118c0*/  FFMA.FTZ R46, R9, R40, R33 ;  /* 0x00000028092e7223 */ /* 0x000fe20000010021 */
[----:B------:R-:W-:Y:S01]  /*118d0*/  HADD2.F32 R10, -RZ, R27.H0_H0 ;  /* 0x2000001bff0a7230 */ /* 0x000fe20000004100 */
[-C--:B------:R-:W-:Y:S01]  /*118e0*/  F2FP.F16.E4M3.UNPACK_B R21, R32.reuse ;  /* 0x00000020ff15723e */ /* 0x080fe200020006ff */
[----:B------:R-:W-:Y:S01]  /*118f0*/  HADD2.F32 R40, -RZ, R41.H1_H1 ;  /* 0x30000029ff287230 */ /* 0x000fe20000004100 */
[----:B------:R-:W-:Y:S01]  /*11900*/  F2FP.F16.E4M3.UNPACK_B R32, R32.H1 ;  /* 0x00000020ff20723e */ /* 0x000fe200030006ff */
[----:B------:R-:W-:-:S02]  /*11910*/  HADD2.F32 R24, -RZ, R43.H0_H0 ;  /* 0x2000002bff187230 */ /* 0x000fc40000004100 */
[C---:B------:R-:W-:Y:S01]  /*11920*/  FMUL.FTZ R54, R10.reuse, R25 ;  /* 0x000000190a367220 */ /* 0x040fe20000410000 */
[----:B------:R-:W-:Y:S02]  /*11930*/  HADD2.F32 R9, -RZ, R20.H0_H0 ;  /* 0x20000014ff097230 */ /* 0x000fe40000004100 */
[C---:B------:R-:W-:Y:S01]  /*11940*/  FMUL.FTZ R56, R35.reuse, R40 ;  /* 0x0000002823387220 */ /* 0x040fe20000410000 */
[----:B------:R-:W-:Y:S02]  /*11950*/  HADD2.F32 R31, -RZ, R31.H1_H1 ;  /* 0x3000001fff1f7230 */ /* 0x000fe40000004100 */
[----:B------:R-:W-:Y:S01]  /*11960*/  FMUL.FTZ R35, R35, R38 ;  /* 0x0000002623237220 */ /* 0x000fe20000410000 */
[-C--:B------:R-:W-:Y:S01]  /*11970*/  FMUL.FTZ R10, R10, R24.reuse ;  /* 0x000000180a0a7220 */ /* 0x080fe20000410000 */
[----:B------:R-:W-:Y:S01]  /*11980*/  FFMA.FTZ R47, R9, R24, -R54 ;  /* 0x00000018092f7223 */ /* 0x000fe20000010836 */
[----:B------:R-:W-:Y:S01]  /*11990*/  F2FP.F16.E4M3.UNPACK_B R29, R45.H1 ;  /* 0x0000002dff1d723e */ /* 0x000fe200030006ff */
[C---:B------:R-:W-:Y:S01]  /*119a0*/  FFMA.FTZ R62, R31.reuse, R38, -R56 ;  /* 0x000000261f3e7223 */ /* 0x040fe20000010838 */
[----:B------:R-:W-:Y:S01]  /*119b0*/  F2FP.F16.E4M3.UNPACK_B R24, R37.H1 ;  /* 0x00000025ff18723e */ /* 0x000fe200030006ff */
[----:B------:R-:W-:Y:S01]  /*119c0*/  FFMA.FTZ R61, R31, R40, R35 ;  /* 0x000000281f3d7223 */ /* 0x000fe20000010023 */
[-C--:B------:R-:W-:Y:S01]  /*119d0*/  F2FP.F16.E4M3.UNPACK_B R8, R28.reuse ;  /* 0x0000001cff08723e */ /* 0x080fe200020006ff */
[----:B------:R-:W-:Y:S01]  /*119e0*/  FFMA.FTZ R56, R9, R25, R10 ;  /* 0x0000001909387223 */ /* 0x000fe2000001000a */
[----:B------:R-:W-:Y:S01]  /*119f0*/  F2FP.F16.E4M3.UNPACK_B R28, R28.H1 ;  /* 0x0000001cff1c723e */ /* 0x000fe200030006ff */
[----:B------:R-:W-:Y:S01]  /*11a00*/  HADD2.F32 R31, -RZ, R29.H0_H0 ;  /* 0x2000001dff1f7230 */ /* 0x000fe20000004100 */
[----:B------:R-:W-:Y:S01]  /*11a10*/  F2FP.F16.E4M3.UNPACK_B R45, R45 ;  /* 0x0000002dff2d723e */ /* 0x000fe200020006ff */
[----:B------:R-:W-:Y:S01]  /*11a20*/  HADD2.F32 R10, -RZ, R32.H0_H0 ;  /* 0x20000020ff0a7230 */ /* 0x000fe20000004100 */
[----:B------:R-:W-:Y:S01]  /*11a30*/  F2FP.F16.E4M3.UNPACK_B R37, R37 ;  /* 0x00000025ff25723e */ /* 0x000fe200020006ff */
        /* <DEDUP_REMOVED lines=10> */
[----:B------:R-:W-:Y:S01]  /*11ae0*/  HADD2.F32 R29, -RZ, R29.H1_H1 ;  /* 0x3000001dff1d7230 */ /* 0x000fe20000004100 */
[----:B------:R-:W-:Y:S01]  /*11af0*/  F2FP.F16.E4M3.UNPACK_B R34, R34.H1 ;  /* 0x00000022ff22723e */ /* 0x000fe200030006ff */
[----:B------:R-:W-:-:S02]  /*11b00*/  HADD2.F32 R32, -RZ, R32.H1_H1 ;  /* 0x30000020ff207230 */ /* 0x000fc40000004100 */
[C---:B------:R-:W-:Y:S01]  /*11b10*/  FMUL.FTZ R33, R27.reuse, R51 ;  /* 0x000000331b217220 */ /* 0x040fe20000410000 */
[----:B------:R-:W-:Y:S02]  /*11b20*/  HADD2.F32 R20, -RZ, R20.H1_H1 ;  /* 0x30000014ff147230 */ /* 0x000fe40000004100 */
[----:B------:R-:W-:Y:S01]  /*11b30*/  FMUL.FTZ R40, R27, R43 ;  /* 0x0000002b1b287220 */ /* 0x000fe20000410000 */
[----:B------:R-:W-:Y:S02]  /*11b40*/  HADD2.F32 R9, -RZ, R24.H1_H1 ;  /* 0x30000018ff097230 */ /* 0x000fe40000004100 */
[----:B------:R-:W-:Y:S01]  /*11b50*/  FMUL.FTZ R25, R32, R29 ;  /* 0x0000001d20197220 */ /* 0x000fe20000410000 */
[----:B------:R-:W-:Y:S02]  /*11b60*/  HADD2.F32 R28, -RZ, R28.H1_H1 ;  /* 0x3000001cff1c7230 */ /* 0x000fe40000004100 */
[C---:B------:R-:W-:Y:S01]  /*11b70*/  FFMA.FTZ R58, R20.reuse, R43, -R33 ;  /* 0x0000002b143a7223 */ /* 0x040fe20000010821 */
[----:B------:R-:W-:Y:S01]  /*11b80*/  FFMA.FTZ R51, R20, R51, R40 ;  /* 0x0000003314337223 */ /* 0x000fe20000010028 */
        /* <DEDUP_REMOVED lines=18> */
[-C--:B------:R-:W-:Y:S01]  /*11cb0*/  F2FP.F16.E4M3.UNPACK_B R11, R30.reuse ;  /* 0x0000001eff0b723e */ /* 0x080fe200020006ff */
[----:B------:R-:W-:Y:S01]  /*11cc0*/  FMUL.FTZ R27, R21, R45 ;  /* 0x0000002d151b7220 */ /* 0x000fe20000410000 */
[----:B------:R-:W-:Y:S01]  /*11cd0*/  F2FP.F16.E4M3.UNPACK_B R30, R30.H1 ;  /* 0x0000001eff1e723e */ /* 0x000fe200030006ff */
[----:B------:R-:W-:-:S02]  /*11ce0*/  HADD2.F32 R24, -RZ, R25.H0_H0 ;  /* 0x20000019ff187230 */ /* 0x000fc40000004100 */
[C---:B------:R-:W-:Y:S01]  /*11cf0*/  FFMA.FTZ R32, R8.reuse, R45, R20 ;  /* 0x0000002d08207223 */ /* 0x040fe20000010014 */
[----:B------:R-:W-:Y:S02]  /*11d00*/  HADD2.F32 R9, -RZ, R34.H0_H0 ;  /* 0x20000022ff097230 */ /* 0x000fe40000004100 */
[----:B------:R-:W-:Y:S01]  /*11d10*/  FFMA.FTZ R37, R8, R37, -R27 ;  /* 0x0000002508257223 */ /* 0x000fe2000001081b */
[--C-:B------:R-:W-:Y:S01]  /*11d20*/  HADD2.F32 R20, -RZ, R10.reuse.H0_H0 ;  /* 0x2000000aff147230 */ /* 0x100fe20000004100 */
        /* <DEDUP_REMOVED lines=8> */
[----:B------:R-:W-:Y:S01]  /*11db0*/  FMUL.FTZ R10, R34, R21 ;  /* 0x00000015220a7220 */ /* 0x000fe20000410000 */
[----:B------:R-:W-:Y:S02]  /*11dc0*/  HADD2.F32 R30, -RZ, R30.H1_H1 ;  /* 0x3000001eff1e7230 */ /* 0x000fe40000004100 */
[----:B------:R-:W-:Y:S01]  /*11dd0*/  FFMA.FTZ R27, R8, R20, -R27 ;  /* 0x00000014081b7223 */ /* 0x000fe2000001081b */
[----:B------:R-:W-:Y:S02]  /*11de0*/  HADD2.F32 R20, -RZ, R48.H0_H0 ;  /* 0x20000030ff147230 */ /* 0x000fe40000004100 */
[-C--:B------:R-:W-:Y:S01]  /*11df0*/  FMUL.FTZ R35, R34, R25.reuse ;  /* 0x0000001922237220 */ /* 0x080fe20000410000 */
[----:B------:R-:W-:Y:S01]  /*11e00*/  FFMA.FTZ R34, R8, R24, R9 ;  /* 0x0000001808227223 */ /* 0x000fe20000010009 */
[C---:B------:R-:W-:Y:S01]  /*11e10*/  FFMA.FTZ R41, R30.reuse, R25, R10 ;  /* 0x000000191e297223 */ /* 0x040fe2000001000a */
[----:B------:R-:W-:Y:S02]  /*11e20*/  HADD2.F32 R10, -RZ, R42.H0_H0 ;  /* 0x2000002aff0a7230 */ /* 0x000fe40000004100 */
[----:B------:R-:W-:Y:S01]  /*11e30*/  FFMA.FTZ R54, R30, R21, -R35 ;  /* 0x000000151e367223 */ /* 0x000fe20000010823 */
        /* <DEDUP_REMOVED lines=9> */
[----:B------:R-:W-:Y:S01]  /*11ed0*/  F2FP.SATFINITE.E4M3.F32.PACK_AB_MERGE_C R54, R54, R27, RZ ;  /* 0x0000001b3636723e */ /* 0x000fe200048070ff */
        /* <DEDUP_REMOVED lines=11> */
[----:B------:R-:W-:Y:S02]  /*11f90*/  F2FP.SATFINITE.E4M3.F32.PACK_AB_MERGE_C R8, R40, R31, RZ ;  /* 0x0000001f2808723e */ /* 0x000fe400048070ff */
[----:B------:R-:W-:Y:S02]  /*11fa0*/  F2FP.SATFINITE.E4M3.F32.PACK_AB_MERGE_C R25, R53, R44, R25 ;  /* 0x0000002c3519723e */ /* 0x000fe40004807019 */
[----:B------:R-:W-:-:S02]  /*11fb0*/  F2FP.SATFINITE.E4M3.F32.PACK_AB_MERGE_C R27, R58, R47, R59 ;  /* 0x0000002f3a1b723e */ /* 0x000fc4000480703b */
[----:B------:R-:W-:Y:S02]  /*11fc0*/  F2FP.SATFINITE.E4M3.F32.PACK_AB_MERGE_C R24, R37, R28, R24 ;  /* 0x0000001c2518723e */ /* 0x000fe40004807018 */
[----:B------:R-:W-:Y:S02]  /*11fd0*/  F2FP.SATFINITE.E4M3.F32.PACK_AB_MERGE_C R26, R26, R21, R54 ;  /* 0x000000151a1a723e */ /* 0x000fe40004807036 */
[----:B------:R-:W-:Y:S02]  /*11fe0*/  F2FP.SATFINITE.E4M3.F32.PACK_AB_MERGE_C R9, R46, R49, R9 ;  /* 0x000000312e09723e */ /* 0x000fe40004807009 */
[----:B------:R-:W-:Y:S01]  /*11ff0*/  F2FP.SATFINITE.E4M3.F32.PACK_AB_MERGE_C R11, R51, R56, R11 ;  /* 0x00000038330b723e */ /* 0x000fe2000480700b */
[----:B------:R1:W-:Y:S01]  /*12000*/  STS.128 [R0+0x1c400], R24 ;  /* 0x01c4001800007388 */ /* 0x0003e20000000c00 */
[----:B------:R-:W-:Y:S02]  /*12010*/  F2FP.SATFINITE.E4M3.F32.PACK_AB_MERGE_C R8, R32, R29, R8 ;  /* 0x0000001d2008723e */ /* 0x000fe40004807008 */
[----:B------:R-:W-:-:S05]  /*12020*/  F2FP.SATFINITE.E4M3.F32.PACK_AB_MERGE_C R10, R35, R10, R34 ;  /* 0x0000000a230a723e */ /* 0x000fca0004807022 */
[----:B------:R1:W-:Y:S02]  /*12030*/  STS.128 [R3+0x1c400], R8 ;  /* 0x01c4000803007388 */ /* 0x0003e40000000c00 */
.L_x_7420:
[----:B------:R-:W-:Y:S05]  /*12040*/  BSYNC B1 ;  /* 0x0000000000017941 */ /* 0x000fea0003800000 */
.L_x_7419:
[----:B------:R-:W-:Y:S05]  /*12050*/  @P0 BRA `(.L_x_7411) ;  /* 0x0000000c00e40947 */ /* 0x000fea0003800000 */
[----:B-1----:R-:W2:Y:S04]  /*12060*/  LDL R25, [R1+0x90] ;  /* 0x0000900001197983 */ /* 0x002ea80000100800 */
[----:B------:R-:W3:Y:S01]  /*12070*/  LDL R50, [R1+0xac] ;  /* 0x0000ac0001327983 */ /* 0x000ee20000100800 */
[----:B0----5:R-:W-:Y:S01]  /*12080*/  SHF.R.U32.HI R3, RZ, 0x8, R12 ;  /* 0x00000008ff037819 */ /* 0x021fe2000001160c */
[----:B------:R-:W-:Y:S01]  /*12090*/  VIADD R24, R230, 0x40 ;  /* 0x00000040e6187836 */ /* 0x000fe20000000000 */
[----:B------:R-:W-:Y:S01]  /*120a0*/  LOP3.LUT R0, R12, 0xff, RZ, 0xc0, !PT ;  /* 0x000000ff0c007812 */ /* 0x000fe200078ec0ff */
[----:B------:R-:W-:Y:S01]  /*120b0*/  IMAD.IADD R39, R22, 0x1, R39 ;  /* 0x0000000116277824 */ /* 0x000fe200078e0227 */
[----:B------:R-:W-:Y:S01]  /*120c0*/  LOP3.LUT R3, R3, 0xff, RZ, 0xc0, !PT ;  /* 0x000000ff03037812 */ /* 0x000fe200078ec0ff */
[----:B------:R-:W-:Y:S01]  /*120d0*/  IMAD.SHL.U32 R24, R24, 0x80, RZ ;  /* 0x0000008018187824 */ /* 0x000fe200078e00ff */
[----:B------:R-:W-:-:S02]  /*120e0*/  SHF.R.U32.HI R9, RZ, 0x8, R13 ;  /* 0x00000008ff097819 */ /* 0x000fc4000001160d */
[----:B------:R-:W-:Y:S02]  /*120f0*/  PRMT R21, R3, 0x7604, R0 ;  /* 0x0000760403157816 */ /* 0x000fe40000000000 */
[----:B------:R-:W-:Y:S02]  /*12100*/  SHF.R.U32.HI R3, RZ, 0x8, R14 ;  /* 0x00000008ff037819 */ /* 0x000fe4000001160e */
[----:B------:R-:W-:Y:S02]  /*12110*/  LOP3.LUT R0, R14, 0xff, RZ, 0xc0, !PT ;  /* 0x000000ff0e007812 */ /* 0x000fe400078ec0ff */
[----:B------:R-:W-:Y:S02]  /*12120*/  LOP3.LUT R3, R3, 0xff, RZ, 0xc0, !PT ;  /* 0x000000ff03037812 */ /* 0x000fe400078ec0ff */
[----:B------:R-:W-:Y:S02]  /*12130*/  LOP3.LUT R24, R24, 0x380, RZ, 0xc0, !PT ;  /* 0x0000038018187812 */ /* 0x000fe400078ec0ff */
[----:B------:R-:W-:-:S02]  /*12140*/  PRMT R29, R3, 0x7604, R0 ;  /* 0x00007604031d7816 */ /* 0x000fc40000000000 */
[----:B------:R-:W-:Y:S01]  /*12150*/  LOP3.LUT R0, R24, 0x70, R39, 0xf8, !PT ;  /* 0x0000007018007812 */ /* 0x000fe200078ef827 */
[----:B------:R-:W-:Y:S01]  /*12160*/  VIADD R24, R230, 0x40 ;  /* 0x00000040e6187836 */ /* 0x000fe20000000000 */
[----:B------:R-:W-:Y:S02]  /*12170*/  LOP3.LUT R8, R13, 0xff, RZ, 0xc0, !PT ;  /* 0x000000ff0d087812 */ /* 0x000fe400078ec0ff */
[----:B------:R-:W-:Y:S01]  /*12180*/  LOP3.LUT R9, R9, 0xff, RZ, 0xc0, !PT ;  /* 0x000000ff09097812 */ /* 0x000fe200078ec0ff */
[----:B------:R-:W-:Y:S01]  /*12190*/  IMAD.SHL.U32 R24, R24, 0x80, RZ ;  /* 0x0000008018187824 */ /* 0x000fe200078e00ff */
[----:B------:R-:W-:Y:S02]  /*121a0*/  SHF.R.U32.HI R11, RZ, 0x8, R4 ;  /* 0x00000008ff0b7819 */ /* 0x000fe40000011604 */
[----:B------:R-:W-:Y:S02]  /*121b0*/  PRMT R20, R9, 0x7604, R8 ;  /* 0x0000760409147816 */ /* 0x000fe40000000008 */
[----:B------:R-:W-:-:S02]  /*121c0*/  LOP3.LUT R24, R24, 0x380, RZ, 0xc0, !PT ;  /* 0x0000038018187812 */ /* 0x000fc400078ec0ff */
[----:B------:R-:W-:Y:S02]  /*121d0*/  SHF.R.U32.HI R9, RZ, 0x8, R15 ;  /* 0x00000008ff097819 */ /* 0x000fe4000001160f */
[----:B------:R-:W-:Y:S02]  /*121e0*/  SHF.R.U32.HI R24, RZ, 0x3, R24 ;  /* 0x00000003ff187819 */ /* 0x000fe40000011618 */
[----:B------:R-:W-:Y:S02]  /*121f0*/  LOP3.LUT R8, R15, 0xff, RZ, 0xc0, !PT ;  /* 0x000000ff0f087812 */ /* 0x000fe400078ec0ff */
[----:B------:R-:W-:Y:S02]  /*12200*/  LOP3.LUT R3, R0, R24, RZ, 0x3c, !PT ;  /* 0x0000001800037212 */ /* 0x000fe400078e3cff */
[----:B------:R-:W-:Y:S02]  /*12210*/  SHF.R.U32.HI R24, RZ, 0x8, R5 ;  /* 0x00000008ff187819 */ /* 0x000fe40000011605 */
[----:B------:R-:W-:-:S02]  /*12220*/  LOP3.LUT R10, R4, 0xff, RZ, 0xc0, !PT ;  /* 0x000000ff040a7812 */ /* 0x000fc400078ec0ff */
[----:B------:R-:W-:Y:S02]  /*12230*/  LOP3.LUT R9, R9, 0xff, RZ, 0xc0, !PT ;  /* 0x000000ff09097812 */ /* 0x000fe400078ec0ff */
[----:B------:R-:W-:Y:S02]  /*12240*/  LOP3.LUT R11, R11, 0xff, RZ, 0xc0, !PT ;  /* 0x000000ff0b0b7812 */ /* 0x000fe400078ec0ff */
[----:B------:R-:W-:Y:S02]  /*12250*/  PRMT R28, R9, 0x7604, R8 ;  /* 0x00007604091c7816 */ /* 0x000fe40000000008 */
[----:B------:R-:W-:Y:S02]  /*12260*/  PRMT R35, R11, 0x7604, R10 ;  /* 0x000076040b237816 */ /* 0x000fe4000000000a */
[----:B------:R-:W-:Y:S02]  /*12270*/  SHF.R.U32.HI R32, RZ, 0x8, R6 ;  /* 0x00000008ff207819 */ /* 0x000fe40000011606 */
[----:B------:R-:W-:-:S02]  /*12280*/  LOP3.LUT R30, R5, 0xff, RZ, 0xc0, !PT ;  /* 0x000000ff051e7812 */ /* 0x000fc400078ec0ff */
[----:B------:R-:W-:Y:S02]  /*12290*/  LOP3.LUT R31, R6, 0xff, RZ, 0xc0, !PT ;  /* 0x000000ff061f7812 */ /* 0x000fe400078ec0ff */
[----:B------:R-:W-:Y:S02]  /*122a0*/  LOP3.LUT R32, R32, 0xff, RZ, 0xc0, !PT ;  /* 0x000000ff20207812 */ /* 0x000fe400078ec0ff */
[----:B------:R-:W-:Y:S02]  /*122b0*/  SHF.R.U32.HI R37, RZ, 0x10, R5 ;  /* 0x00000010ff257819 */ /* 0x000fe40000011605 */
[----:B------:R-:W-:Y:S02]  /*122c0*/  PRMT R39, R32, 0x7604, R31 ;  /* 0x0000760420277816 */ /* 0x000fe4000000001f */
[----:B------:R-:W-:Y:S01]  /*122d0*/  SHF.R.U32.HI R31, RZ, 0x10, R15 ;  /* 0x00000010ff1f7819 */ /* 0x000fe2000001160f */
[----:B------:R-:W-:Y:S01]  /*122e0*/  IMAD.U32 R37, R37, 0x10000, RZ ;  /* 0x0001000025257824 */ /* 0x000fe200078e00ff */
[----:B------:R-:W-:-:S02]  /*122f0*/  SHF.R.U32.HI R34, RZ, 0x8, R7 ;  /* 0x00000008ff227819 */ /* 0x000fc40000011607 */
[----:B------:R-:W-:Y:S01]  /*12300*/  LOP3.LUT R33, R7, 0xff, RZ, 0xc0, !PT ;  /* 0x000000ff07217812 */ /* 0x000fe200078ec0ff */
[----:B------:R-:W-:Y:S01]  /*12310*/  IMAD.U32 R31, R31, 0x10000, RZ ;  /* 0x000100001f1f7824 */ /* 0x000fe200078e00ff */
[----:B------:R-:W-:Y:S02]  /*12320*/  LOP3.LUT R34, R34, 0xff, RZ, 0xc0, !PT ;  /* 0x000000ff22227812 */ /* 0x000fe400078ec0ff */
[----:B------:R-:W-:Y:S02]  /*12330*/  SHF.R.U32.HI R41, RZ, 0x10, R7 ;  /* 0x00000010ff297819 */ /* 0x000fe40000011607 */
[----:B------:R-:W-:Y:S02]  /*12340*/  PRMT R34, R34, 0x7604, R33 ;  /* 0x0000760422227816 */ /* 0x000fe40000000021 */
        /* <DEDUP_REMOVED lines=13> */
[----:B--2---:R-:W-:Y:S02]  /*12420*/  IADD3 R0, R18, R3, R25 ;  /* 0x0000000312007210 */ /* 0x004fe40007ffe019 */
[----:B------:R-:W-:Y:S01]  /*12430*/  LOP3.LUT R3, R24, 0xff, RZ, 0xc0, !PT ;  /* 0x000000ff18037812 */ /* 0x000fe200078ec0ff */
[----:B---3--:R-:W0:Y:S03]  /*12440*/  LDS.128 R8, [R50+0x1c400] ;  /* 0x01c4000032087984 */ /* 0x008e260000000c00 */
[----:B------:R-:W-:Y:S01]  /*12450*/  PRMT R30, R3, 0x7604, R30 ;  /* 0x00007604031e7816 */ /* 0x000fe2000000001e */
[----:B------:R-:W1:Y:S01]  /*12460*/  LDS.128 R24, [R0+0x1c400] ;  /* 0x01c4000000187984 */ /* 0x000e620000000c00 */
[----:B------:R-:W-:-:S02]  /*12470*/  SHF.R.U32.HI R3, RZ, 0x10, R13 ;  /* 0x00000010ff037819 */ /* 0x000fc4000001160d */
[----:B------:R-:W-:-:S03]  /*12480*/  LOP3.LUT R37, R30, 0xff0000, R37, 0xf8, !PT ;  /* 0x00ff00001e257812 */ /* 0x000fc600078ef825 */
[----:B------:R-:W-:Y:S01]  /*12490*/  IMAD.U32 R3, R3, 0x10000, RZ ;  /* 0x0001000003037824 */ /* 0x000fe200078e00ff */
[----:B------:R-:W-:-:S04]  /*124a0*/  LOP3.LUT R37, R37, 0xff000000, R5, 0xf8, !PT ;  /* 0xff00000025257812 */ /* 0x000fc800078ef805 */
[----:B------:R-:W-:Y:S02]  /*124b0*/  LOP3.LUT R3, R20, 0xff0000, R3, 0xf8, !PT ;  /* 0x00ff000014037812 */ /* 0x000fe400078ef803 */
[-C--:B------:R-:W-:Y:S02]  /*124c0*/  F2FP.F16.E4M3.UNPACK_B R32, R37.reuse ;  /* 0x00000025ff20723e */ /* 0x080fe400020006ff */
[----:B------:R-:W-:Y:S02]  /*124d0*/  LOP3.LUT R28, R3, 0xff000000, R13, 0xf8, !PT ;  /* 0xff000000031c7812 */ /* 0x000fe400078ef80d */
[----:B------:R-:W-:Y:S01]  /*124e0*/  F2FP.F16.E4M3.UNPACK_B R37, R37.H1 ;  /* 0x00000025ff25723e */ /* 0x000fe200030006ff */
[--C-:B------:R-:W-:Y:S01]  /*124f0*/  HADD2.F32 R34, -RZ, R32.reuse.H0_H0 ;  /* 0x20000020ff227230 */ /* 0x100fe20000004100 */
[-C--:B------:R-:W-:Y:S01]  /*12500*/  F2FP.F16.E4M3.UNPACK_B R29, R28.reuse ;  /* 0x0000001cff1d723e */ /* 0x080fe200020006ff */
[----:B------:R-:W-:Y:S01]  /*12510*/  HADD2.F32 R32, -RZ, R32.H1_H1 ;  /* 0x30000020ff207230 */ /* 0x000fe20000004100 */
[----:B------:R-:W-:-:S03]  /*12520*/  F2FP.F16.E4M3.UNPACK_B R28, R28.H1 ;  /* 0x0000001cff1c723e */ /* 0x000fc600030006ff */
[--C-:B------:R-:W-:Y:S02]  /*12530*/  HADD2.F32 R30, -RZ, R29.reuse.H0_H0 ;  /* 0x2000001dff1e7230 */ /* 0x100fe40000004100 */
[----:B------:R-:W-:Y:S01]  /*12540*/  HADD2.F32 R29, -RZ, R29.H1_H1 ;  /* 0x3000001dff1d7230 */ /* 0x000fe20000004100 */
[-C--:B0-----:R-:W-:Y:S02]  /*12550*/  F2FP.F16.E4M3.UNPACK_B R4, R9.reuse ;  /* 0x00000009ff04723e */ /* 0x081fe400020006ff */
[----:B------:R-:W-:Y:S02]  /*12560*/  F2FP.F16.E4M3.UNPACK_B R9, R9.H1 ;  /* 0x00000009ff09723e */ /* 0x000fe400030006ff */
[-C--:B-1----:R-:W-:Y:S01]  /*12570*/  F2FP.F16.E4M3.UNPACK_B R13, R25.reuse ;  /* 0x00000019ff0d723e */ /* 0x082fe200020006ff */
[--C-:B------:R-:W-:Y:S01]  /*12580*/  HADD2.F32 R5, -RZ, R4.reuse.H0_H0 ;  /* 0x20000004ff057230 */ /* 0x100fe20000004100 */
[----:B------:R-:W-:Y:S01]  /*12590*/  F2FP.F16.E4M3.UNPACK_B R25, R25.H1 ;  /* 0x00000019ff19723e */ /* 0x000fe200030006ff */
[----:B------:R-:W-:Y:S01]  /*125a0*/  HADD2.F32 R4, -RZ, R4.H1_H1 ;  /* 0x30000004ff047230 */ /* 0x000fe20000004100 */
[----:B------:R-:W-:Y:S01]  /*125b0*/  F2FP.F16.E4M3.UNPACK_B R20, R27 ;  /* 0x0000001bff14723e */ /* 0x000fe200020006ff */
[--C-:B------:R-:W-:Y:S01]  /*125c0*/  HADD2.F32 R14, -RZ, R13.reuse.H0_H0 ;  /* 0x2000000dff0e7230 */ /* 0x100fe20000004100 */
[----:B------:R-:W-:Y:S01]  /*125d0*/  F2FP.F16.E4M3.UNPACK_B R7, R11 ;  /* 0x0000000bff07723e */ /* 0x000fe200020006ff */
[----:B------:R-:W-:Y:S01]  /*125e0*/  HADD2.F32 R13, -RZ, R13.H1_H1 ;  /* 0x3000000dff0d7230 */ /* 0x000fe20000004100 */
[----:B------:R-:W-:-:S02]  /*125f0*/  F2FP.F16.E4M3.UNPACK_B R27, R27.H1 ;  /* 0x0000001bff1b723e */ /* 0x000fc400030006ff */
[C---:B------:R-:W-:Y:S01]  /*12600*/  FMUL.FTZ R38, R14.reuse, R34 ;  /* 0x000000220e267220 */ /* 0x040fe20000410000 */
[----:B------:R-:W-:Y:S01]  /*12610*/  FMUL.FTZ R43, R14, R30 ;  /* 0x0000001e0e2b7220 */ /* 0x000fe20000410000 */
[----:B------:R-:W-:Y:S02]  /*12620*/  HADD2.F32 R14, -RZ, R25.H0_H0 ;  /* 0x20000019ff0e7230 */ /* 0x000fe40000004100 */
[----:B------:R-:W-:Y:S01]  /*12630*/  FMUL.FTZ R45, R13, R32 ;  /* 0x000000200d2d7220 */ /* 0x000fe20000410000 */
[C---:B------:R-:W-:Y:S01]  /*12640*/  FFMA.FTZ R38, R5.reuse, R30, -R38 ;  /* 0x0000001e05267223 */ /* 0x040fe20000010826 */
[----:B------:R-:W-:Y:S01]  /*12650*/  FFMA.FTZ R43, R5, R34, R43 ;  /* 0x00000022052b7223 */ /* 0x000fe2000001002b */
[----:B------:R-:W-:Y:S02]  /*12660*/  HADD2.F32 R34, -RZ, R37.H0_H0 ;  /* 0x20000025ff227230 */ /* 0x000fe40000004100 */
[----:B------:R-:W-:Y:S01]  /*12670*/  FMUL.FTZ R13, R13, R29 ;  /* 0x0000001d0d0d7220 */ /* 0x000fe20000410000 */
[----:B------:R-:W-:-:S02]  /*12680*/  HADD2.F32 R30, -RZ, R28.H0_H0 ;  /* 0x2000001cff1e7230 */ /* 0x000fc40000004100 */
[----:B------:R-:W-:Y:S01]  /*12690*/  FFMA.FTZ R45, R4, R29, -R45 ;  /* 0x0000001d042d7223 */ /* 0x000fe2000001082d */
[----:B------:R-:W-:Y:S02]  /*126a0*/  HADD2.F32 R5, -RZ, R9.H0_H0 ;  /* 0x20000009ff057230 */ /* 0x000fe40000004100 */
[----:B------:R-:W-:Y:S01]  /*126b0*/  FMUL.FTZ R42, R14, R34 ;  /* 0x000000220e2a7220 */ /* 0x000fe20000410000 */
[----:B------:R-:W-:Y:S01]  /*126c0*/  FFMA.FTZ R40, R4, R32, R13 ;  /* 0x0000002004287223 */ /* 0x000fe2000001000d */
[-C--:B------:R-:W-:Y:S01]  /*126d0*/  FMUL.FTZ R47, R14, R30.reuse ;  /* 0x0000001e0e2f7220 */ /* 0x080fe20000410000 */
        /* <DEDUP_REMOVED lines=11> */
[----:B------:R-:W-:Y:S01]  /*12790*/  FMUL.FTZ R34, R25, R30 ;  /* 0x0000001e19227220 */ /* 0x000fe20000410000 */
[----:B------:R-:W-:Y:S01]  /*127a0*/  HADD2.F32 R14, -RZ, R13.H0_H0 ;  /* 0x2000000dff0e7230 */ /* 0x000fe20000004100 */
[----:B------:R-:W-:Y:S01]  /*127b0*/  F2FP.F16.E4M3.UNPACK_B R12, R24 ;  /* 0x00000018ff0c723e */ /* 0x000fe200020006ff */
        /* <DEDUP_REMOVED lines=11> */
[----:B------:R-:W-:Y:S02]  /*12870*/  HADD2.F32 R13, -RZ, R13.H1_H1 ;  /* 0x3000000dff0d7230 */ /* 0x000fe40000004100 */
[----:B------:R-:W-:Y:S01]  /*12880*/  FFMA.FTZ R30, R9, R30, R25 ;  /* 0x0000001e091e7223 */ /* 0x000fe20000010019 */
[----:B------:R-:W-:Y:S02]  /*12890*/  HADD2.F32 R14, -RZ, R41.H0_H0 ;  /* 0x20000029ff0e7230 */ /* 0x000fe40000004100 */
[----:B------:R-:W-:Y:S01]  /*128a0*/  FMUL.FTZ R28, R20, R29 ;  /* 0x0000001d141c7220 */ /* 0x000fe20000410000 */
[----:B------:R-:W-:-:S02]  /*128b0*/  HADD2.F32 R5, -RZ, R27.H0_H0 ;  /* 0x2000001bff057230 */ /* 0x000fc40000004100 */
[----:B------:R-:W-:Y:S01]  /*128c0*/  FMUL.FTZ R20, R20, R13 ;  /* 0x0000000d14147220 */ /* 0x000fe20000410000 */
[----:B------:R-:W-:Y:S01]  /*128d0*/  HADD2.F32 R9, -RZ, R33.H0_H0 ;  /* 0x20000021ff097230 */ /* 0x000fe20000004100 */
[----:B------:R-:W-:Y:S01]  /*128e0*/  F2FP.F16.E4M3.UNPACK_B R24, R24.H1 ;  /* 0x00000018ff18723e */ /* 0x000fe200030006ff */
[----:B------:R-:W-:Y:S02]  /*128f0*/  HADD2.F32 R7, -RZ, R7.H1_H1 ;  /* 0x30000007ff077230 */ /* 0x000fe40000004100 */
[CC--:B------:R-:W-:Y:S01]  /*12900*/  FMUL.FTZ R25, R5.reuse, R14.reuse ;  /* 0x0000000e05197220 */ /* 0x0c0fe20000410000 */
[----:B------:R-:W-:Y:S02]  /*12910*/  HADD2.F32 R4, -RZ, R11.H0_H0 ;  /* 0x2000000bff047230 */ /* 0x000fe40000004100 */
[----:B------:R-:W-:Y:S01]  /*12920*/  FMUL.FTZ R5, R5, R9 ;  /* 0x0000000905057220 */ /* 0x000fe20000410000 */
[----:B------:R-:W-:Y:S02]  /*12930*/  HADD2.F32 R27, -RZ, R27.H1_H1 ;  /* 0x3000001bff1b7230 */ /* 0x000fe40000004100 */
[C---:B------:R-:W-:Y:S01]  /*12940*/  FFMA.FTZ R44, R7.reuse, R13, -R28 ;  /* 0x0000000d072c7223 */ /* 0x040fe2000001081c */
[----:B------:R-:W-:Y:S01]  /*12950*/  FFMA.FTZ R29, R7, R29, R20 ;  /* 0x0000001d071d7223 */ /* 0x000fe20000010014 */
[----:B------:R-:W-:Y:S01]  /*12960*/  F2FP.F16.E4M3.UNPACK_B R13, R35.H1 ;  /* 0x00000023ff0d723e */ /* 0x000fe200030006ff */
[C---:B------:R-:W-:Y:S01]  /*12970*/  FFMA.FTZ R48, R4.reuse, R14, R5 ;  /* 0x0000000e04307223 */ /* 0x040fe20000010005 */
[----:B------:R-:W-:Y:S01]  /*12980*/  F2FP.F16.E4M3.UNPACK_B R7, R21.H1 ;  /* 0x00000015ff07723e */ /* 0x000fe200030006ff */
[----:B------:R-:W-:Y:S01]  /*12990*/  HADD2.F32 R28, -RZ, R41.H1_H1 ;  /* 0x30000029ff1c7230 */ /* 0x000fe20000004100 */
[-C--:B------:R-:W-:Y:S01]  /*129a0*/  F2FP.F16.E4M3.UNPACK_B R3, R8.reuse ;  /* 0x00000008ff03723e */ /* 0x080fe200020006ff */
[----:B------:R-:W-:Y:S01]  /*129b0*/  HADD2.F32 R14, -RZ, R33.H1_H1 ;  /* 0x30000021ff0e7230 */ /* 0x000fe20000004100 */
[----:B------:R-:W-:Y:S01]  /*129c0*/  F2FP.F16.E4M3.UNPACK_B R8, R8.H1 ;  /* 0x00000008ff08723e */ /* 0x000fe200030006ff */
[----:B------:R-:W-:Y:S01]  /*129d0*/  FFMA.FTZ R46, R4, R9, -R25 ;  /* 0x00000009042e7223 */ /* 0x000fe20000010819 */
[----:B------:R-:W-:-:S02]  /*129e0*/  HADD2.F32 R20, -RZ, R13.H0_H0 ;  /* 0x2000000dff147230 */ /* 0x000fc40000004100 */
[C---:B------:R-:W-:Y:S01]  /*129f0*/  FMUL.FTZ R32, R27.reuse, R28 ;  /* 0x0000001c1b207220 */ /* 0x040fe20000410000 */
[--C-:B------:R-:W-:Y:S02]  /*12a00*/  HADD2.F32 R5, -RZ, R24.reuse.H0_H0 ;  /* 0x20000018ff057230 */ /* 0x100fe40000004100 */
[----:B------:R-:W-:Y:S01]  /*12a10*/  FMUL.FTZ R27, R27, R14 ;  /* 0x0000000e1b1b7220 */ /* 0x000fe20000410000 */
[----:B------:R-:W-:Y:S01]  /*12a20*/  HADD2.F32 R9, -RZ, R7.H0_H0 ;  /* 0x20000007ff097230 */ /* 0x000fe20000004100 */
[----:B------:R-:W-:Y:S01]  /*12a30*/  F2FP.F16.E4M3.UNPACK_B R35, R35 ;  /* 0x00000023ff23723e */ /* 0x000fe200020006ff */
[----:B------:R-:W-:Y:S02]  /*12a40*/  HADD2.F32 R11, -RZ, R11.H1_H1 ;  /* 0x3000000bff0b7230 */ /* 0x000fe40000004100 */
[C---:B------:R-:W-:Y:S01]  /*12a50*/  FMUL.FTZ R25, R5.reuse, R20 ;  /* 0x0000001405197220 */ /* 0x040fe20000410000 */
[----:B------:R-:W-:Y:S02]  /*12a60*/  HADD2.F32 R13, -RZ, R13.H1_H1 ;  /* 0x3000000dff0d7230 */ /* 0x000fe40000004100 */
[----:B------:R-:W-:Y:S01]  /*12a70*/  FMUL.FTZ R5, R5, R9 ;  /* 0x0000000905057220 */ /* 0x000fe20000410000 */
[----:B------:R-:W-:-:S02]  /*12a80*/  HADD2.F32 R24, -RZ, R24.H1_H1 ;  /* 0x30000018ff187230 */ /* 0x000fc40000004100 */
[C---:B------:R-:W-:Y:S01]  /*12a90*/  FFMA.FTZ R33, R11.reuse, R14, -R32 ;  /* 0x0000000e0b217223 */ /* 0x040fe20000010820 */
[--C-:B------:R-:W-:Y:S02]  /*12aa0*/  HADD2.F32 R4, -RZ, R8.reuse.H0_H0 ;  /* 0x20000008ff047230 */ /* 0x100fe40000004100 */
[----:B------:R-:W-:Y:S01]  /*12ab0*/  FFMA.FTZ R41, R11, R28, R27 ;  /* 0x0000001c0b297223 */ /* 0x000fe2000001001b */
[----:B------:R-:W-:Y:S01]  /*12ac0*/  HADD2.F32 R7, -RZ, R7.H1_H1 ;  /* 0x30000007ff077230 */ /* 0x000fe20000004100 */
[----:B------:R-:W-:Y:S01]  /*12ad0*/  F2FP.F16.E4M3.UNPACK_B R21, R21 ;  /* 0x00000015ff15723e */ /* 0x000fe200020006ff */
[----:B------:R-:W-:Y:S02]  /*12ae0*/  HADD2.F32 R8, -RZ, R8.H1_H1 ;  /* 0x30000008ff087230 */ /* 0x000fe40000004100 */
[----:B------:R-:W-:Y:S01]  /*12af0*/  FMUL.FTZ R11, R24, R13 ;  /* 0x0000000d180b7220 */ /* 0x000fe20000410000 */
[C---:B------:R-:W-:Y:S01]  /*12b00*/  FFMA.FTZ R25, R4.reuse, R9, -R25 ;  /* 0x0000000904197223 */ /* 0x040fe20000010819 */
[----:B------:R-:W-:Y:S01]  /*12b10*/  FFMA.FTZ R27, R4, R20, R5 ;  /* 0x00000014041b7223 */ /* 0x000fe20000010005 */
[----:B------:R-:W-:Y:S01]  /*12b20*/  FMUL.FTZ R4, R24, R7 ;  /* 0x0000000718047220 */ /* 0x000fe20000410000 */
[----:B------:R-:W-:-:S02]  /*12b30*/  HADD2.F32 R9, -RZ, R35.H0_H0 ;  /* 0x20000023ff097230 */ /* 0x000fc40000004100 */
[C---:B------:R-:W-:Y:S01]  /*12b40*/  FFMA.FTZ R24, R8.reuse, R7, -R11 ;  /* 0x0000000708187223 */ /* 0x040fe2000001080b */
[--C-:B------:R-:W-:Y:S02]  /*12b50*/  HADD2.F32 R5, -RZ, R12.reuse.H0_H0 ;  /* 0x2000000cff057230 */ /* 0x100fe40000004100 */
[----:B------:R-:W-:Y:S01]  /*12b60*/  FFMA.FTZ R28, R8, R13, R4 ;  /* 0x0000000d081c7223 */ /* 0x000fe20000010004 */
[----:B------:R-:W-:Y:S01]  /*12b70*/  HADD2.F32 R7, -RZ, R21.H0_H0 ;  /* 0x20000015ff077230 */ /* 0x000fe20000004100 */
[-C--:B------:R-:W-:Y:S01]  /*12b80*/  F2FP.F16.E4M3.UNPACK_B R15, R26.reuse ;  /* 0x0000001aff0f723e */ /* 0x080fe200020006ff */
[----:B------:R-:W-:Y:S02]  /*12b90*/  HADD2.F32 R4, -RZ, R3.H0_H0 ;  /* 0x20000003ff047230 */ /* 0x000fe40000004100 */
[C---:B------:R-:W-:Y:S01]  /*12ba0*/  FMUL.FTZ R11, R5.reuse, R9 ;  /* 0x00000009050b7220 */ /* 0x040fe20000410000 */
[----:B------:R-:W-:Y:S02]  /*12bb0*/  HADD2.F32 R35, -RZ, R35.H1_H1 ;  /* 0x30000023ff237230 */ /* 0x000fe40000004100 */
[----:B------:R-:W-:Y:S01]  /*12bc0*/  FMUL.FTZ R5, R5, R7 ;  /* 0x0000000705057220 */ /* 0x000fe20000410000 */
[----:B------:R-:W-:Y:S01]  /*12bd0*/  HADD2.F32 R12, -RZ, R12.H1_H1 ;  /* 0x3000000cff0c7230 */ /* 0x000fe20000004100 */
[----:B------:R-:W-:Y:S01]  /*12be0*/  F2FP.F16.E4M3.UNPACK_B R26, R26.H1 ;  /* 0x0000001aff1a723e */ /* 0x000fe200030006ff */
[----:B------:R-:W-:Y:S01]  /*12bf0*/  HADD2.F32 R21, -RZ, R21.H1_H1 ;  /* 0x30000015ff157230 */ /* 0x000fe20000004100 */
[----:B------:R-:W-:Y:S01]  /*12c00*/  F2FP.F16.E4M3.UNPACK_B R8, R39.H1 ;  /* 0x00000027ff08723e */ /* 0x000fe200030006ff */
[----:B------:R-:W-:Y:S01]  /*12c10*/  HADD2.F32 R3, -RZ, R3.H1_H1 ;  /* 0x30000003ff037230 */ /* 0x000fe20000004100 */
[-C--:B------:R-:W-:Y:S01]  /*12c20*/  F2FP.F16.E4M3.UNPACK_B R6, R10.reuse ;  /* 0x0000000aff06723e */ /* 0x080fe200020006ff */
[----:B------:R-:W-:Y:S01]  /*12c30*/  FMUL.FTZ R20, R12, R35 ;  /* 0x000000230c147220 */ /* 0x000fe20000410000 */
[C---:B------:R-:W-:Y:S01]  /*12c40*/  FFMA.FTZ R14, R4.reuse, R9, R5 ;  /* 0x00000009040e7223 */ /* 0x040fe20000010005 */
[----:B------:R-:W-:Y:S01]  /*12c50*/  F2FP.F16.E4M3.UNPACK_B R10, R10.H1 ;  /* 0x0000000aff0a723e */ /* 0x000fe200030006ff */
[----:B------:R-:W-:Y:S01]  /*12c60*/  FFMA.FTZ R13, R4, R7, -R11 ;  /* 0x00000007040d7223 */ /* 0x000fe2000001080b */
[----:B------:R-:W-:Y:S01]  /*12c70*/  F2FP.F16.E4M3.UNPACK_B R5, R31.H1 ;  /* 0x0000001fff05723e */ /* 0x000fe200030006ff */
[----:B------:R-:W-:Y:S01]  /*12c80*/  FMUL.FTZ R12, R12, R21 ;  /* 0x000000150c0c7220 */ /* 0x000fe20000410000 */
[----:B------:R-:W-:-:S02]  /*12c90*/  HADD2.F32 R9, -RZ, R8.H0_H0 ;  /* 0x20000008ff097230 */ /* 0x000fc40000004100 */
        /* <DEDUP_REMOVED lines=10> */
[----:B------:R-:W-:Y:S01]  /*12d40*/  FFMA.FTZ R21, R3, R7, -R12 ;  /* 0x0000000703157223 */ /* 0x000fe2000001080c */
[----:B------:R-:W-:Y:S01]  /*12d50*/  HADD2.F32 R5, -RZ, R5.H1_H1 ;  /* 0x30000005ff057230 */ /* 0x000fe20000004100 */
[----:B------:R-:W-:Y:S01]  /*12d60*/  F2FP.F16.E4M3.UNPACK_B R39, R39 ;  /* 0x00000027ff27723e */ /* 0x000fe200020006ff */
[----:B------:R-:W-:Y:S02]  /*12d70*/  HADD2.F32 R10, -RZ, R10.H1_H1 ;  /* 0x3000000aff0a7230 */ /* 0x000fe40000004100 */
[C---:B------:R-:W-:Y:S01]  /*12d80*/  FMUL.FTZ R7, R26.reuse, R11 ;  /* 0x0000000b1a077220 */ /* 0x040fe20000410000 */
[----:B------:R-:W-:Y:S01]  /*12d90*/  F2FP.SATFINITE.E4M3.F32.PACK_AB_MERGE_C R41, R41, R48, RZ ;  /* 0x000000302929723e */ /* 0x000fe200048070ff */
[----:B------:R-:W-:Y:S01]  /*12da0*/  FMUL.FTZ R8, R26, R5 ;  /* 0x000000051a087220 */ /* 0x000fe20000410000 */
[----:B------:R-:W-:Y:S01]  /*12db0*/  FFMA.FTZ R26, R3, R9, R4 ;  /* 0x00000009031a7223 */ /* 0x000fe20000010004 */
[----:B------:R-:W-:Y:S01]  /*12dc0*/  FFMA.FTZ R32, R10, R5, -R7 ;  /* 0x000000050a207223 */ /* 0x000fe20000010807 */
[----:B------:R-:W-:-:S02]  /*12dd0*/  HADD2.F32 R5, -RZ, R31.H0_H0 ;  /* 0x2000001fff057230 */ /* 0x000fc40000004100 */
[----:B------:R-:W-:Y:S01]  /*12de0*/  FFMA.FTZ R11, R10, R11, R8 ;  /* 0x0000000b0a0b7223 */ /* 0x000fe20000010008 */
[----:B------:R-:W-:Y:S02]  /*12df0*/  HADD2.F32 R7, -RZ, R39.H0_H0 ;  /* 0x20000027ff077230 */ /* 0x000fe40000004100 */
[----:B------:R-:W-:Y:S02]  /*12e00*/  HADD2.F32 R4, -RZ, R15.H0_H0 ;  /* 0x2000000fff047230 */ /* 0x000fe40000004100 */
[----:B------:R-:W-:Y:S01]  /*12e10*/  HADD2.F32 R31, -RZ, R31.H1_H1 ;  /* 0x3000001fff1f7230 */ /* 0x000fe20000004100 */
[----:B------:R-:W-:Y:S01]  /*12e20*/  F2FP.SATFINITE.E4M3.F32.PACK_AB_MERGE_C R26, R11, R26, RZ ;  /* 0x0000001a0b1a723e */ /* 0x000fe200048070ff */
[----:B------:R-:W-:Y:S02]  /*12e30*/  HADD2.F32 R39, -RZ, R39.H1_H1 ;  /* 0x30000027ff277230 */ /* 0x000fe40000004100 */
[----:B------:R-:W-:Y:S01]  /*12e40*/  FMUL.FTZ R8, R4, R7 ;  /* 0x0000000704087220 */ /* 0x000fe20000410000 */
[----:B------:R-:W-:-:S02]  /*12e50*/  HADD2.F32 R15, -RZ, R15.H1_H1 ;  /* 0x3000000fff0f7230 */ /* 0x000fc40000004100 */
[----:B------:R-:W-:Y:S01]  /*12e60*/  FMUL.FTZ R4, R4, R5 ;  /* 0x0000000504047220 */ /* 0x000fe20000410000 */
[--C-:B------:R-:W-:Y:S01]  /*12e70*/  HADD2.F32 R3, -RZ, R6.reuse.H0_H0 ;  /* 0x20000006ff037230 */ /* 0x100fe20000004100 */
[----:B------:R-:W-:Y:S01]  /*12e80*/  F2FP.SATFINITE.E4M3.F32.PACK_AB_MERGE_C R11, R29, R34, R41 ;  /* 0x000000221d0b723e */ /* 0x000fe20004807029 */
        /* <DEDUP_REMOVED lines=22> */
.L_x_7411:
[----:B------:R-:W-:Y:S05]  /*12ff0*/  BSYNC B0 ;  /* 0x0000000000007941 */ /* 0x000fea0003800000 */
.L_x_7397:
        /* <DEDUP_REMOVED lines=8> */
.L_x_7394:
[----:B-123--:R-:W2:Y:S02]  /*13080*/  LDL R0, [R1+0x6c] ;  /* 0x00006c0001007983 */ /* 0x00eea40000100800 */
[----:B--2---:R-:W-:-:S13]  /*13090*/  R2UR UR4, R0 ;  /* 0x00000000000472ca */ /* 0x004fda00000e0000 */
[----:B------:R-:W-:-:S05]  /*130a0*/  IMAD.U32 R0, RZ, RZ, UR4 ;  /* 0x00000004ff007e24 */ /* 0x000fca000f8e00ff */
[----:B------:R-:W-:-:S13]  /*130b0*/  ISETP.NE.AND P0, PT, R0, 0x3, PT ;  /* 0x000000030000780c */ /* 0x000fda0003f05270 */
[----:B------:R-:W-:Y:S05]  /*130c0*/  @!P0 BRA `(.L_x_7421) ;  /* 0x0000000000048947 */ /* 0x000fea0003800000 */
[----:B------:R-:W-:Y:S01]  /*130d0*/  BPT.TRAP 0x1 ;  /* 0x000000040000795c */ /* 0x000fe20000300000 */
.L_x_7421:
[----:B------:R-:W-:Y:S01]  /*130e0*/  IMAD R0, R233, 0x8, R18 ;  /* 0x00000008e9007824 */ /* 0x000fe200078e0212 */
[----:B0----5:R-:W-:-:S04]  /*130f0*/  SHF.L.U32 R5, R232, 0x1f, RZ ;  /* 0x0000001fe8057819 */ /* 0x021fc800000006ff */
[----:B------:R0:W1:Y:S01]  /*13100*/  SYNCS.PHASECHK.TRANS64.TRYWAIT P2, [R0+URZ+0x2e830], R5 ;  /* 0x02e83005000075a7 */ /* 0x000062000804017f */
[----:B------:R-:W-:Y:S05]  /*13110*/  @!P0 BRA `(.L_x_7422) ;  /* 0x0000000000048947 */ /* 0x000fea0003800000 */
[----:B------:R-:W-:Y:S01]  /*13120*/  BPT.TRAP 0x1 ;  /* 0x000000040000795c */ /* 0x000fe20000300000 */
.L_x_7422:
[----:B------:R-:W2:Y:S02]  /*13130*/  S2R R3, SR_TID.X ;  /* 0x0000000000037919 */ /* 0x000ea40000002100 */
[----:B--2---:R-:W-:Y:S01]  /*13140*/  LOP3.LUT R4, R3, 0x7f, RZ, 0xc0, !PT ;  /* 0x0000007f03047812 */ /* 0x004fe200078ec0ff */
[----:B------:R-:W-:-:S03]  /*13150*/  VIADD R3, R18, 0x20400 ;  /* 0x0002040012037836 */ /* 0x000fc60000000000 */
[----:B------:R-:W-:Y:S02]  /*13160*/  ISETP.NE.AND P1, PT, R4, RZ, PT ;  /* 0x000000ff0400720c */ /* 0x000fe40003f25270 */
[----:B------:R-:W-:-:S04]  /*13170*/  SHF.R.U32.HI R3, RZ, 0x4, R3 ;  /* 0x00000004ff037819 */ /* 0x000fc80000011603 */
[----:B------:R-:W-:Y:S01]  /*13180*/  LOP3.LUT R3, R3, 0x3fff, RZ, 0xc0, !PT ;  /* 0x00003fff03037812 */ /* 0x000fe200078ec0ff */
[----:B-1----:R-:W-:Y:S06]  /*13190*/  @P2 BRA `(.L_x_7423) ;  /* 0x0000000000082947 */ /* 0x002fec0003800000 */
[----:B------:R-:W1:Y:S02]  /*131a0*/  SYNCS.PHASECHK.TRANS64.TRYWAIT P2, [R0+URZ+0x2e830], R5 ;  /* 0x02e83005000075a7 */ /* 0x000e64000804017f */
[----:B-1----:R-:W-:Y:S05]  /*131b0*/  @!P2 BRA `(.L_x_7424) ;  /* 0x0000024c00fca947 */ /* 0x002fea0003800000 */
.L_x_7423:
[----:B------:R-:W-:Y:S01]  /*131c0*/  LOP3.LUT R3, R3, 0x10000, RZ, 0xfc, !PT ;  /* 0x0001000003037812 */ /* 0x000fe200078efcff */
[----:B------:R-:W-:Y:S05]  /*131d0*/  WARPSYNC.ALL ;  /* 0x0000000000007948 */ /* 0x000fea0003800000 */
[----:B------:R2:W-:Y:S01]  /*131e0*/  STL [R1+0x5c], R3 ;  /* 0x00005c0301007387 */ /* 0x0005e20000100800 */
[----:B------:R-:W-:-:S03]  /*131f0*/  IMAD R12, R233, 0x700, R3 ;  /* 0x00000700e90c7824 */ /* 0x000fc600078e0203 */
[----:B------:R-:W3:Y:S01]  /*13200*/  LDL R192, [R1+0x64] ;  /* 0x0000640001c07983 */ /* 0x000ee20000100800 */
[----:B------:R-:W-:Y:S02]  /*13210*/  IMAD.MOV.U32 R13, RZ, RZ, 0x40000040 ;  /* 0x40000040ff0d7424 */ /* 0x000fe400078e00ff */
[----:B------:R-:W-:Y:S01]  /*13220*/  IMAD.MOV.U32 R9, RZ, RZ, 0x40000040 ;  /* 0x40000040ff097424 */ /* 0x000fe200078e00ff */
[----:B------:R-:W-:Y:S01]  /*13230*/  WARPGROUP.ARRIVE ;  /* 0x00000000000079c5 */ /* 0x000fe20000000000 */
[----:B------:R-:W-:Y:S01]  /*13240*/  VIADD R8, R12, 0x300 ;  /* 0x000003000c087836 */ /* 0x000fe20000000000 */
[----:B--2---:R-:W3:Y:S01]  /*13250*/  LDL R3, [R1+0x70] ;  /* 0x0000700001037983 */ /* 0x004ee20000100800 */
[----:B01----:R-:W-:Y:S01]  /*13260*/  IMAD.MOV.U32 R5, RZ, RZ, 0x40000040 ;  /* 0x40000040ff057424 */ /* 0x003fe200078e00ff */
[----:B------:R-:W0:Y:S02]  /*13270*/  LDC R193, c[0x0][0x448] ;  /* 0x00011200ffc17b82 */ /* 0x000e240000000800 */
[----:B------:R-:W-:Y:S01]  /*13280*/  R2UR UR18, R8 ;  /* 0x00000000081272ca */ /* 0x000fe200000e0000 */
[----:B------:R-:W2:Y:S01]  /*13290*/  LDL R142, [R1+0x50] ;  /* 0x00005000018e7983 */ /* 0x000ea20000100800 */
[----:B------:R-:W-:-:S02]  /*132a0*/  LOP3.LUT R8, R36, 0x10000, RZ, 0xfc, !PT ;  /* 0x0001000024087812 */ /* 0x000fc400078efcff */
[----:B------:R-:W-:Y:S01]  /*132b0*/  R2UR UR6, R12 ;  /* 0x000000000c0672ca */ /* 0x000fe200000e0000 */
[----:B------:R-:W4:Y:S01]  /*132c0*/  LDL R195, [R1+0x14] ;  /* 0x0000140001c37983 */ /* 0x000f220000100800 */
[----:B------:R-:W-:Y:S02]  /*132d0*/  R2UR UR7, R13 ;  /* 0x000000000d0772ca */ /* 0x000fe400000e0000 */
[----:B------:R-:W-:Y:S01]  /*132e0*/  R2UR UR4, R8 ;  /* 0x00000000080472ca */ /* 0x000fe200000e0000 */
[----:B------:R-:W5:Y:S01]  /*132f0*/  LDL R194, [R1+0x10] ;  /* 0x0000100001c27983 */ /* 0x000f620000100800 */
[----:B------:R-:W-:-:S13]  /*13300*/  R2UR UR5, R9 ;  /* 0x00000000090572ca */ /* 0x000fda00000e0000 */
[----:B------:R-:W-:Y:S01]  /*13310*/  QGMMA.64x32x32.F32.E4M3.E4M3 R120, gdesc[UR4], RZ, !UPT, gsb0 ;  /* 0x00600000047879f3 */ /* 0x000fe2000c0008ff */
[----:B------:R-:W-:Y:S01]  /*13320*/  VIADD R4, R12, 0x100 ;  /* 0x000001000c047836 */ /* 0x000fe20000000000 */
[----:B------:R-:W-:Y:S02]  /*13330*/  R2UR UR11, R5 ;  /* 0x00000000050b72ca */ /* 0x000fe400000e0000 */
[----:B------:R-:W-:Y:S02]  /*13340*/  R2UR UR8, R8 ;  /* 0x00000000080872ca */ /* 0x000fe400000e0000 */
[----:B------:R-:W-:Y:S02]  /*13350*/  R2UR UR10, R4 ;  /* 0x00000000040a72ca */ /* 0x000fe400000e0000 */
[----:B------:R-:W-:Y:S01]  /*13360*/  R2UR UR9, R9 ;  /* 0x00000000090972ca */ /* 0x000fe200000e0000 */
[----:B------:R-:W-:Y:S02]  /*13370*/  WARPGROUP.DEPBAR.LE gsb0, 0x0 ;  /* 0x00008000000079c5 */ /* 0x000fe40000010000 */
[----:B------:R-:W-:-:S10]  /*13380*/  WARPGROUP.ARRIVE ;  /* 0x00000000000079c5 */ /* 0x000fd40000000000 */
[----:B------:R-:W-:Y:S01]  /*13390*/  QGMMA.64x32x32.F32.E4M3.E4M3 R104, gdesc[UR8], RZ, !UPT, gsb0 ;  /* 0x00600000086879f3 */ /* 0x000fe2000c0008ff */
[----:B------:R-:W-:Y:S02]  /*133a0*/  VIADD R6, R12, 0x200 ;  /* 0x000002000c067836 */ /* 0x000fe40000000000 */
[----:B------:R-:W-:Y:S01]  /*133b0*/  IMAD.MOV.U32 R7, RZ, RZ, 0x40000040 ;  /* 0x40000040ff077424 */ /* 0x000fe200078e00ff */
[----:B------:R-:W-:Y:S02]  /*133c0*/  R2UR UR12, R8 ;  /* 0x00000000080c72ca */ /* 0x000fe400000e0000 */
[----:B------:R-:W-:Y:S02]  /*133d0*/  R2UR UR14, R6 ;  /* 0x00000000060e72ca */ /* 0x000fe400000e0000 */
[----:B------:R-:W-:Y:S02]  /*133e0*/  R2UR UR15, R7 ;  /* 0x00000000070f72ca */ /* 0x000fe400000e0000 */
[----:B------:R-:W-:Y:S01]  /*133f0*/  R2UR UR13, R9 ;  /* 0x00000000090d72ca */ /* 0x000fe200000e0000 */
[----:B------:R-:W-:-:S02]  /*13400*/  WARPGROUP.DEPBAR.LE gsb0, 0x0 ;  /* 0x00008000000079c5 */ /* 0x000fc40000010000 */
[----:B------:R-:W-:-:S10]  /*13410*/  WARPGROUP.ARRIVE ;  /* 0x00000000000079c5 */ /* 0x000fd40000000000 */
[----:B------:R-:W-:Y:S01]  /*13420*/  QGMMA.64x32x32.F32.E4M3.E4M3 R88, gdesc[UR12], RZ, !UPT, gsb0 ;  /* 0x006000000c5879f3 */ /* 0x000fe2000c0008ff */
[C---:B------:R-:W-:Y:S02]  /*13430*/  R2UR UR19, R9.reuse ;  /* 0x00000000091372ca */ /* 0x040fe400000e0000 */
[----:B------:R-:W-:Y:S02]  /*13440*/  R2UR UR16, R8 ;  /* 0x00000000081072ca */ /* 0x000fe400000e0000 */
[----:B------:R-:W-:Y:S01]  /*13450*/  R2UR UR17, R9 ;  /* 0x00000000091172ca */ /* 0x000fe200000e0000 */
[----:B------:R-:W-:Y:S02]  /*13460*/  WARPGROUP.DEPBAR.LE gsb0, 0x0 ;  /* 0x00008000000079c5 */ /* 0x000fe40000010000 */
[----:B------:R-:W-:-:S10]  /*13470*/  WARPGROUP.ARRIVE ;  /* 0x00000000000079c5 */ /* 0x000fd40000000000 */
        /* <DEDUP_REMOVED lines=22> */
[----:B------:R-:W-:Y:S01]  /*135e0*/  VIADD R10, R12, 0x302 ;  /* 0x000003020c0a7836 */ /* 0x000fe20000000000 */
[----:B------:R-:W-:-:S02]  /*135f0*/  WARPGROUP.DEPBAR.LE gsb0, 0x0 ;  /* 0x00008000000079c5 */ /* 0x000fc40000010000 */
[----:B------:R-:W-:-:S09]  /*13600*/  WARPGROUP.ARRIVE ;  /* 0x00000000000079c5 */ /* 0x000fd20000000000 */
[----:B------:R-:W-:Y:S01]  /*13610*/  QGMMA.64x32x32.F32.E4M3.E4M3 R24, gdesc[UR28], RZ, !UPT, gsb0 ;  /* 0x006000001c1879f3 */ /* 0x000fe2000c0008ff */
[----:B------:R-:W-:Y:S01]  /*13620*/  IMAD.MOV.U32 R11, RZ, RZ, 0x40000040 ;  /* 0x40000040ff0b7424 */ /* 0x000fe200078e00ff */
[----:B------:R-:W-:Y:S01]  /*13630*/  R2UR UR18, R10 ;  /* 0x000000000a1272ca */ /* 0x000fe200000e0000 */
[----:B------:R-:W-:Y:S02]  /*13640*/  VIADD R4, R12, 0x2 ;  /* 0x000000020c047836 */ /* 0x000fe40000000000 */
[----:B------:R-:W-:Y:S01]  /*13650*/  IMAD.MOV.U32 R5, RZ, RZ, 0x40000040 ;  /* 0x40000040ff057424 */ /* 0x000fe200078e00ff */
[----:B------:R-:W-:Y:S01]  /*13660*/  R2UR UR19, R11 ;  /* 0x000000000b1372ca */ /* 0x000fe200000e0000 */
[----:B------:R-:W-:Y:S02]  /*13670*/  VIADD R10, R8, 0x2 ;  /* 0x00000002080a7836 */ /* 0x000fe40000000000 */
[----:B------:R-:W-:Y:S01]  /*13680*/  IMAD.MOV.U32 R11, RZ, RZ, 0x40000040 ;  /* 0x40000040ff0b7424 */ /* 0x000fe200078e00ff */
[----:B------:R-:W-:-:S02]  /*13690*/  R2UR UR6, R4 ;  /* 0x00000000040672ca */ /* 0x000fc400000e0000 */
[----:B------:R-:W-:Y:S02]  /*136a0*/  R2UR UR7, R5 ;  /* 0x00000000050772ca */ /* 0x000fe400000e0000 */
[----:B------:R-:W-:Y:S02]  /*136b0*/  R2UR UR4, R10 ;  /* 0x000000000a0472ca */ /* 0x000fe400000e0000 */
[----:B------:R-:W-:Y:S01]  /*136c0*/  R2UR UR5, R11 ;  /* 0x000000000b0572ca */ /* 0x000fe200000e0000 */
[----:B------:R-:W-:Y:S02]  /*136d0*/  WARPGROUP.DEPBAR.LE gsb0, 0x0 ;  /* 0x00008000000079c5 */ /* 0x000fe40000010000 */
[----:B------:R-:W-:-:S10]  /*136e0*/  WARPGROUP.ARRIVE ;  /* 0x00000000000079c5 */ /* 0x000fd40000000000 */
[----:B------:R-:W-:Y:S01]  /*136f0*/  QGMMA.64x32x32.F32.E4M3.E4M3 R120, gdesc[UR4], R120, gsb0 ;  /* 0x00600000047879f3 */ /* 0x000fe20008000878 */
        /* <DEDUP_REMOVED lines=18> */
[----:B------:R-:W-:Y:S02]  /*13820*/  R2UR UR16, R10 ;  /* 0x000000000a1072ca */ /* 0x000fe400000e0000 */
[----:B------:R-:W-:Y:S01]  /*13830*/  R2UR UR17, R11 ;  /* 0x000000000b1172ca */ /* 0x000fe200000e0000 */
[----:B------:R-:W-:Y:S01]  /*13840*/  VIADD R6, R12, 0x402 ;  /* 0x000004020c067836 */ /* 0x000fe20000000000 */
[----:B------:R-:W-:Y:S02]  /*13850*/  WARPGROUP.DEPBAR.LE gsb0, 0x0 ;  /* 0x00008000000079c5 */ /* 0x000fe40000010000 */
[----:B------:R-:W-:-:S09]  /*13860*/  WARPGROUP.ARRIVE ;  /* 0x00000000000079c5 */ /* 0x000fd20000000000 */
[----:B------:R-:W-:Y:S01]  /*13870*/  QGMMA.64x32x32.F32.E4M3.E4M3 R72, gdesc[UR16], R72, gsb0 ;  /* 0x00600000104879f3 */ /* 0x000fe20008000848 */
[----:B------:R-:W-:Y:S01]  /*13880*/  IMAD.MOV.U32 R7, RZ, RZ, 0x40000040 ;  /* 0x40000040ff077424 */ /* 0x000fe200078e00ff */
[----:B------:R-:W-:Y:S02]  /*13890*/  R2UR UR22, R6 ;  /* 0x00000000061672ca */ /* 0x000fe400000e0000 */
        /* <DEDUP_REMOVED lines=24> */
[C---:B------:R-:W-:Y:S02]  /*13a20*/  VIADD R6, R12.reuse, 0x104 ;  /* 0x000001040c067836 */ /* 0x040fe40000000000 */
[----:B------:R-:W-:Y:S02]  /*13a30*/  IMAD.MOV.U32 R7, RZ, RZ, 0x40000040 ;  /* 0x40000040ff077424 */ /* 0x000fe400078e00ff */
[----:B------:R-:W-:Y:S01]  /*13a40*/  VIADD R4, R12, 0x4 ;  /* 0x000000040c047836 */ /* 0x000fe20000000000 */
[----:B------:R-:W-:Y:S01]  /*13a50*/  R2UR UR10, R6 ;  /* 0x00000000060a72ca */ /* 0x000fe200000e0000 */
        /* <DEDUP_REMOVED lines=58> */
[----:B------:R-:W-:-:S02]  /*13e00*/  VIADD R4, R12, 0x6 ;  /* 0x000000060c047836 */ /* 0x000fc40000000000 */
[----:B------:R-:W-:Y:S01]  /*13e10*/  IMAD.MOV.U32 R5, RZ, RZ, 0x40000040 ;  /* 0x40000040ff057424 */ /* 0x000fe200078e00ff */
[----:B------:R-:W-:Y:S02]  /*13e20*/  WARPGROUP.DEPBAR.LE gsb0, 0x0 ;  /* 0x00008000000079c5 */ /* 0x000fe40000010000 */
[----:B------:R-:W-:-:S07]  /*13e30*/  WARPGROUP.ARRIVE ;  /* 0x00000000000079c5 */ /* 0x000fce0000000000 */
[----:B------:R-:W-:Y:S01]  /*13e40*/  QGMMA.64x32x32.F32.E4M3.E4M3 R24, gdesc[UR28], R24, gsb0 ;  /* 0x006000001c1879f3 */ /* 0x000fe20008000818 */
[----:B------:R-:W-:Y:S01]  /*13e50*/  R2UR UR6, R4 ;  /* 0x00000000040672ca */ /* 0x000fe200000e0000 */
[----:B------:R-:W-:Y:S01]  /*13e60*/  VIADD R4, R12, 0x206 ;  /* 0x000002060c047836 */ /* 0x000fe20000000000 */
[----:B------:R-:W-:Y:S01]  /*13e70*/  R2UR UR7, R5 ;  /* 0x00000000050772ca */ /* 0x000fe200000e0000 */
[----:B------:R-:W-:-:S03]  /*13e80*/  IMAD.MOV.U32 R5, RZ, RZ, 0x40000040 ;  /* 0x40000040ff057424 */ /* 0x000fc600078e00ff */
[----:B------:R-:W-:Y:S01]  /*13e90*/  R2UR UR14, R4 ;  /* 0x00000000040e72ca */ /* 0x000fe200000e0000 */
[----:B------:R-:W-:Y:S01]  /*13ea0*/  VIADD R4, R8, 0x6 ;  /* 0x0000000608047836 */ /* 0x000fe20000000000 */
[----:B------:R-:W-:Y:S01]  /*13eb0*/  R2UR UR15, R5 ;  /* 0x00000000050f72ca */ /* 0x000fe200000e0000 */
[----:B------:R-:W-:-:S03]  /*13ec0*/  IMAD.MOV.U32 R5, RZ, RZ, 0x40000040 ;  /* 0x40000040ff057424 */ /* 0x000fc600078e00ff */
[----:B------:R-:W-:Y:S02]  /*13ed0*/  R2UR UR4, R4 ;  /* 0x00000000040472ca */ /* 0x000fe400000e0000 */
[----:B------:R-:W-:Y:S01]  /*13ee0*/  R2UR UR5, R5 ;  /* 0x00000000050572ca */ /* 0x000fe200000e0000 */
[----:B------:R-:W-:Y:S02]  /*13ef0*/  WARPGROUP.DEPBAR.LE gsb0, 0x0 ;  /* 0x00008000000079c5 */ /* 0x000fe40000010000 */
[----:B------:R-:W-:-:S10]  /*13f00*/  WARPGROUP.ARRIVE ;  /* 0x00000000000079c5 */ /* 0x000fd40000000000 */
[----:B------:R-:W-:Y:S01]  /*13f10*/  QGMMA.64x32x32.F32.E4M3.E4M3 R120, gdesc[UR4], R120, gsb0 ;  /* 0x00600000047879f3 */ /* 0x000fe20008000878 */
[----:B------:R-:W-:Y:S02]  /*13f20*/  VIADD R14, R12, 0x106 ;  /* 0x000001060c0e7836 */ /* 0x000fe40000000000 */
[----:B------:R-:W-:Y:S01]  /*13f30*/  IMAD.MOV.U32 R15, RZ, RZ, 0x40000040 ;  /* 0x40000040ff0f7424 */ /* 0x000fe200078e00ff */
[----:B------:R-:W-:Y:S01]  /*13f40*/  R2UR UR8, R4 ;  /* 0x00000000040872ca */ /* 0x000fe200000e0000 */
[----:B------:R-:W-:Y:S01]  /*13f50*/  VIADD R20, R12, 0x306 ;  /* 0x000003060c147836 */ /* 0x000fe20000000000 */
[----:B------:R-:W-:Y:S01]  /*13f60*/  R2UR UR10, R14 ;  /* 0x000000000e0a72ca */ /* 0x000fe200000e0000 */
[----:B------:R-:W-:Y:S01]  /*13f70*/  IMAD.MOV.U32 R21, RZ, RZ, 0x40000040 ;  /* 0x40000040ff157424 */ /* 0x000fe200078e00ff */
[----:B------:R-:W-:Y:S01]  /*13f80*/  R2UR UR11, R15 ;  /* 0x000000000f0b72ca */ /* 0x000fe200000e0000 */
[----:B------:R-:W-:Y:S01]  /*13f90*/  IMAD.MOV.U32 R13, RZ, RZ, 0x40000040 ;  /* 0x40000040ff0d7424 */ /* 0x000fe200078e00ff */
[----:B------:R-:W-:Y:S01]  /*13fa0*/  R2UR UR9, R5 ;  /* 0x00000000050972ca */ /* 0x000fe200000e0000 */
[----:B---3--:R-:W-:Y:S01]  /*13fb0*/  IMAD.IADD R141, R3, 0x1, R192 ;  /* 0x00000001038d7824 */ /* 0x008fe200078e02c0 */
[----:B------:R-:W-:Y:S01]  /*13fc0*/  R2UR UR12, R4 ;  /* 0x00000000040c72ca */ /* 0x000fe200000e0000 */
[----:B------:R-:W-:Y:S01]  /*13fd0*/  @!P1 VIADD R0, R0, 0x2e840 ;  /* 0x0002e84000009836 */ /* 0x000fe20000000000 */
[----:B------:R-:W-:Y:S01]  /*13fe0*/  R2UR UR13, R5 ;  /* 0x00000000050d72ca */ /* 0x000fe200000e0000 */
[----:B------:R-:W-:Y:S01]  /*13ff0*/  IMAD.MOV.U32 R139, RZ, RZ, -0xe0 ;  /* 0xffffff20ff8b7424 */ /* 0x000fe200078e00ff */
[----:B------:R-:W-:Y:S01]  /*14000*/  R2UR UR16, R4 ;  /* 0x00000000041072ca */ /* 0x000fe200000e0000 */
[----:B------:R-:W-:Y:S01]  /*14010*/  ULDC UR4, c[0x0][0x9dc] ;  /* 0x0002770000047ab9 */ /* 0x000fe20000000800 */
        /* <DEDUP_REMOVED lines=8> */
[----:B------:R-:W-:Y:S01]  /*140a0*/  R2UR UR17, R5 ;  /* 0x00000000051172ca */ /* 0x000fe200000e0000 */
[----:B------:R-:W-:Y:S02]  /*140b0*/  VIADD R14, R12, 0x406 ;  /* 0x000004060c0e7836 */ /* 0x000fe40000000000 */
[----:B------:R-:W-:Y:S01]  /*140c0*/  IMAD.MOV.U32 R15, RZ, RZ, 0x40000040 ;  /* 0x40000040ff0f7424 */ /* 0x000fe200078e00ff */
[----:B------:R-:W-:Y:S01]  /*140d0*/  R2UR UR20, R4 ;  /* 0x00000000041472ca */ /* 0x000fe200000e0000 */
[----:B------:R-:W1:Y:S01]  /*140e0*/  LDC.64 R20, c[0x0][0x9e0] ;  /* 0x00027800ff147b82 */ /* 0x000e620000000a00 */
[----:B------:R-:W-:-:S02]  /*140f0*/  WARPGROUP.DEPBAR.LE gsb0, 0x0 ;  /* 0x00008000000079c5 */ /* 0x000fc40000010000 */
[----:B------:R-:W-:-:S06]  /*14100*/  WARPGROUP.ARRIVE ;  /* 0x00000000000079c5 */ /* 0x000fcc0000000000 */
[----:B------:R-:W-:Y:S01]  /*14110*/  QGMMA.64x32x32.F32.E4M3.E4M3 R72, gdesc[UR16], R72, gsb0 ;  /* 0x00600000104879f3 */ /* 0x000fe20008000848 */
        /* <DEDUP_REMOVED lines=15> */
[----:B------:R-:W-:Y:S01]  /*14210*/  VIADD R12, R12, 0x606 ;  /* 0x000006060c0c7836 */ /* 0x000fe20000000000 */
[----:B------:R-:W-:Y:S02]  /*14220*/  R2UR UR31, R13 ;  /* 0x000000000d1f72ca */ /* 0x000fe400000e0000 */
[----:B------:R-:W-:Y:S02]  /*14230*/  R2UR UR28, R4 ;  /* 0x00000000041c72ca */ /* 0x000fe400000e0000 */
[----:B------:R-:W-:Y:S02]  /*14240*/  R2UR UR30, R12 ;  /* 0x000000000c1e72ca */ /* 0x000fe400000e0000 */
[----:B------:R-:W-:Y:S02]  /*14250*/  R2UR UR29, R5 ;  /* 0x00000000051d72ca */ /* 0x000fe400000e0000 */
[----:B0-----:R-:W-:-:S13]  /*14260*/  ISETP.NE.AND P2, PT, R193, 0x1, PT ;  /* 0x00000001c100780c */ /* 0x001fda0003f45270 */
[----:B------:R-:W0:Y:S08]  /*14270*/  @P2 LDC R12, c[0x0][0x44c] ;  /* 0x00011300ff0c2b82 */ /* 0x000e300000000800 */
[----:B------:R-:W3:Y:S01]  /*14280*/  @P2 LDC R14, c[0x0][0x450] ;  /* 0x00011400ff0e2b82 */ /* 0x000ee20000000800 */
[----:B------:R-:W-:Y:S02]  /*14290*/  WARPGROUP.DEPBAR.LE gsb0, 0x0 ;  /* 0x00008000000079c5 */ /* 0x000fe40000010000 */
[----:B------:R-:W-:-:S06]  /*142a0*/  WARPGROUP.ARRIVE ;  /* 0x00000000000079c5 */ /* 0x000fcc0000000000 */
[----:B------:R-:W-:Y:S01]  /*142b0*/  QGMMA.64x32x32.F32.E4M3.E4M3 R24, gdesc[UR28], R24, gsb0 ;  /* 0x006000001c1879f3 */ /* 0x000fe20008000818 */
[----:B0-----:R-:W-:-:S05]  /*142c0*/  @P2 IMAD.HI.U32 R3, R141, R12, RZ ;  /* 0x0000000c8d032227 */ /* 0x001fca00078e00ff */
[----:B---3--:R-:W-:Y:S01]  /*142d0*/  @P2 SHF.R.U32.HI R141, RZ, R14, R3 ;  /* 0x0000000eff8d2219 */ /* 0x008fe20000011603 */
[----:B------:R-:W-:-:S04]  /*142e0*/  IMAD R139, R136, R139, 0xe1 ;  /* 0x000000e1888b7424 */ /* 0x000fc800078e028b */
[----:B------:R-:W0:Y:S01]  /*142f0*/  SHFL.IDX PT, R3, R141, RZ, 0x1c1f ;  /* 0x001c1fff8d037589 */ /* 0x000e2200000e0000 */
[----:B------:R-:W-:Y:S02]  /*14300*/  LOP3.LUT R17, R17, 0xffdfffff, RZ, 0xc0, !PT ;  /* 0xffdfffff11117812 */ /* 0x000fe400078ec0ff */
[----:B------:R-:W-:Y:S01]  /*14310*/  @!P1 PRMT R0, RZ, 0x654, R0 ;  /* 0x00000654ff009816 */ /* 0x000fe20000000000 */
[----:B------:R-:W-:Y:S01]  /*14320*/  IMAD.U32 R14, RZ, RZ, UR4 ;  /* 0x00000004ff0e7e24 */ /* 0x000fe2000f8e00ff */
[----:B------:R-:W-:Y:S02]  /*14330*/  @P2 LOP3.LUT R17, R17, 0x200000, RZ, 0xfc, !PT ;  /* 0x0020000011112812 */ /* 0x000fe400078efcff */
[----:B-1----:R-:W-:Y:S02]  /*14340*/  ISETP.GE.AND P2, PT, R21, 0x1, PT ;  /* 0x000000011500780c */ /* 0x002fe40003f46270 */
[----:B------:R-:W-:Y:S01]  /*14350*/  LOP3.LUT R138, RZ, R14, RZ, 0x33, !PT ;  /* 0x0000000eff8a7212 */ /* 0x000fe200078e33ff */
[----:B----4-:R-:W-:Y:S01]  /*14360*/  IMAD R140, R136, -0xe0, R195 ;  /* 0xffffff20888c7824 */ /* 0x010fe200078e02c3 */
[----:B------:R-:W-:-:S04]  /*14370*/  LOP3.LUT R17, R17, 0xffefffff, RZ, 0xc0, !PT ;  /* 0xffefffff11117812 */ /* 0x000fc800078ec0ff */
[----:B--2---:R-:W-:-:S05]  /*14380*/  IADD3 R140, -R142, 0xe0, R140 ;  /* 0x000000e08e8c7810 */ /* 0x004fca0007ffe18c */
[----:B------:R-:W-:Y:S01]  /*14390*/  @P2 LOP3.LUT R17, R17, 0x100000, RZ, 0xfc, !PT ;  /* 0x0010000011112812 */ /* 0x000fe200078efcff */
[----:B------:R-:W-:Y:S02]  /*143a0*/  WARPGROUP.DEPBAR.LE gsb0, 0x0 ;  /* 0x00008000000079c5 */ /* 0x000fe40000010000 */
[----:B------:R1:W-:Y:S02]  /*143b0*/  @!P1 SYNCS.ARRIVE.TRANS64.RED.A1T0 RZ, [R0+URZ], RZ ;  /* 0x000000ff00ff99a7 */ /* 0x0003e4000810043f */
[----:B-1----:R-:W-:-:S05]  /*143c0*/  IADD3 R0, R195, R139, -R142 ;  /* 0x0000008bc3007210 */ /* 0x002fca0007ffe88e */
[----:B-----5:R-:W-:Y:S02]  /*143d0*/  IMAD.IADD R15, R0, 0x1, -R194 ;  /* 0x00000001000f7824 */ /* 0x020fe400078e0ac2 */
[----:B------:R-:W-:Y:S02]  /*143e0*/  VIADD R139, R139, 0xffffffff ;  /* 0xffffffff8b8b7836 */ /* 0x000fe40000000000 */
[C---:B------:R-:W-:Y:S02]  /*143f0*/  IMAD.IADD R138, R15.reuse, 0x1, R138 ;  /* 0x000000010f8a7824 */ /* 0x040fe400078e028a */
[----:B------:R-:W-:Y:S02]  /*14400*/  IMAD.IADD R15, R15, 0x1, R20 ;  /* 0x000000010f0f7824 */ /* 0x000fe400078e0214 */
[----:B------:R-:W-:Y:S02]  /*14410*/  IMAD.IADD R0, R139, 0x1, -R142 ;  /* 0x000000018b007824 */ /* 0x000fe400078e0a8e */
[----:B0-----:R-:W-:Y:S01]  /*14420*/  IMAD.IADD R13, R138, 0x1, R3 ;  /* 0x000000018a0d7824 */ /* 0x001fe200078e0203 */
[----:B------:R-:W-:Y:S01]  /*14430*/  VIADDMNMX R12, R3, R15, R140, PT ;  /* 0x0000000f030c7246 */ /* 0x000fe2000380018c */
        /* <DEDUP_REMOVED lines=12> */
.L_x_7427:
[----:B------:R-:W-:-:S13]  /*14500*/  ISETP.NE.AND P2, PT, R21, 0x1, PT ;  /* 0x000000011500780c */ /* 0x000fda0003f45270 */
[----:B------:R-:W0:Y:S02]  /*14510*/  @P2 LDC.64 R142, c[0x0][0x9e8] ;  /* 0x00027a00ff8e2b82 */ /* 0x000e240000000a00 */
[----:B0-----:R-:W-:-:S05]  /*14520*/  @P2 IMAD.HI.U32 R142, R3, R142, RZ ;  /* 0x0000008e038e2227 */ /* 0x001fca00078e00ff */
[----:B------:R-:W-:-:S07]  /*14530*/  @P2 SHF.R.U32.HI R3, RZ, R143, R142 ;  /* 0x0000008fff032219 */ /* 0x000fce000001168e */
.L_x_7428:
[----:B------:R-:W-:Y:S05]  /*14540*/  BSYNC B0 ;  /* 0x0000000000007941 */ /* 0x000fea0003800000 */
.L_x_7426:
[----:B------:R-:W-:-:S05]  /*14550*/  IMAD R142, R3, R21, R0 ;  /* 0x00000015038e7224 */ /* 0x000fca00078e0200 */
[----:B------:R-:W-:Y:S02]  /*14560*/  VIMNMX R13, R13, R142, !PT ;  /* 0x0000008e0d0d7248 */ /* 0x000fe40007fe0100 */
[----:B------:R-:W-:-:S07]  /*14570*/  VIADDMNMX R12, R142, R21, R12, PT ;  /* 0x000000158e0c7246 */ /* 0x000fce000380010c */
.L_x_7425:
[C---:B------:R-:W-:Y:S01]  /*14580*/  ISETP.GE.AND P2, PT, R139.reuse, 0x2, PT ;  /* 0x000000028b00780c */ /* 0x040fe20003f46270 */
[----:B------:R-:W0:Y:S01]  /*14590*/  SHFL.IDX PT, R141, R141, 0x1, 0x1c1f ;  /* 0x003c1f008d8d7f89 */ /* 0x000e2200000e0000 */
[----:B------:R-:W-:Y:S02]  /*145a0*/  ISETP.GE.AND P3, PT, R139, 0x9, PT ;  /* 0x000000098b00780c */ /* 0x000fe40003f66270 */
[----:B------:R-:W-:Y:S02]  /*145b0*/  P2R R3, PR, RZ, 0x4 ;  /* 0x00000004ff037803 */ /* 0x000fe40000000000 */
[----:B------:R-:W-:Y:S02]  /*145c0*/  ISETP.GT.AND P2, PT, R13, 0x1, !P2 ;  /* 0x000000010d00780c */ /* 0x000fe40005744270 */
[----:B------:R-:W-:Y:S02]  /*145d0*/  P2R R142, PR, RZ, 0x8 ;  /* 0x00000008ff8e7803 */ /* 0x000fe40000000000 */
[----:B------:R-:W-:-:S02]  /*145e0*/  ISETP.LT.OR P2, PT, R12, 0x2, P2 ;  /* 0x000000020c00780c */ /* 0x000fc40001741670 */
[----:B------:R-:W-:Y:S02]  /*145f0*/  ISETP.GE.AND P5, PT, R139, 0x29, PT ;  /* 0x000000298b00780c */ /* 0x000fe40003fa6270 */
[----:B------:R-:W-:Y:S02]  /*14600*/  FSEL R121, R121, -INF , !P2 ;  /* 0xff80000079797808 */ /* 0x000fe40005000000 */
[----:B------:R-:W-:Y:S02]  /*14610*/  ISETP.GT.AND P2, PT, R13, 0x8, !P3 ;  /* 0x000000080d00780c */ /* 0x000fe40005f44270 */
[----:B------:R-:W-:Y:S02]  /*14620*/  ISETP.GE.AND P3, PT, R139, 0xa, PT ;  /* 0x0000000a8b00780c */ /* 0x000fe40003f66270 */
[----:B------:R-:W-:Y:S02]  /*14630*/  ISETP.LT.OR P2, PT, R12, 0x9, P2 ;  /* 0x000000090c00780c */ /* 0x000fe40001741670 */
[----:B------:R-:W-:-:S02]  /*14640*/  P2R R143, PR, RZ, 0x8 ;  /* 0x00000008ff8f7803 */ /* 0x000fc40000000000 */
[----:B------:R-:W-:Y:S01]  /*14650*/  FSEL R124, R124, -INF , !P2 ;  /* 0xff8000007c7c7808 */ /* 0x000fe20005000000 */
[----:B0-----:R-:W-:Y:S01]  /*14660*/  IMAD.IADD R138, R138, 0x1, R141 ;  /* 0x000000018a8a7824 */ /* 0x001fe200078e028d */
        /* <DEDUP_REMOVED lines=21> */
[----:B------:R-:W-:Y:S02]  /*147c0*/  P2R R148, PR, RZ, 0x20 ;  /* 0x00000020ff947803 */ /* 0x000fe40000000000 */
[----:B------:R-:W-:-:S02]  /*147d0*/  ISETP.LT.OR P2, PT, R12, 0x1a, P2 ;  /* 0x0000001a0c00780c */ /* 0x000fc40001741670 */
[----:B------:R-:W-:Y:S02]  /*147e0*/  VIADDMNMX R140, R141, R15, R140, PT ;  /* 0x0000000f8d8c7246 */ /* 0x000fe4000380018c */
        /* <DEDUP_REMOVED lines=26> */
[C---:B------:R-:W-:Y:S02]  /*14990*/  ISETP.LT.OR P4, PT, R12.reuse, 0x32, P4 ;  /* 0x000000320c00780c */ /* 0x040fe40002781670 */
        /* <DEDUP_REMOVED lines=226> */
.L_x_7431:
[----:B------:R-:W-:-:S13]  /*157c0*/  ISETP.NE.AND P6, PT, R21, 0x1, PT ;  /* 0x000000011500780c */ /* 0x000fda0003fc5270 */
[----:B------:R-:W0:Y:S02]  /*157d0*/  @P6 LDC.64 R12, c[0x0][0x9e8] ;  /* 0x00027a00ff0c6b82 */ /* 0x000e240000000a00 */
[----:B0-----:R-:W-:-:S05]  /*157e0*/  @P6 IMAD.HI.U32 R12, R15, R12, RZ ;  /* 0x0000000c0f0c6227 */ /* 0x001fca00078e00ff */
[----:B------:R-:W-:-:S07]  /*157f0*/  @P6 SHF.R.U32.HI R15, RZ, R13, R12 ;  /* 0x0000000dff0f6219 */ /* 0x000fce000001160c */
.L_x_7432:
[----:B------:R-:W-:Y:S05]  /*15800*/  BSYNC B0 ;  /* 0x0000000000007941 */ /* 0x000fea0003800000 */
.L_x_7430:
[----:B------:R-:W-:-:S05]  /*15810*/  IMAD R15, R15, R21, R0 ;  /* 0x000000150f0f7224 */ /* 0x000fca00078e0200 */
[----:B------:R-:W-:Y:S02]  /*15820*/  VIMNMX R138, R138, R15, !PT ;  /* 0x0000000f8a8a7248 */ /* 0x000fe40007fe0100 */
[----:B------:R-:W-:-:S07]  /*15830*/  VIADDMNMX R140, R15, R21, R140, PT ;  /* 0x000000150f8c7246 */ /* 0x000fce000380018c */
.L_x_7429:
        /* <DEDUP_REMOVED lines=8> */
[----:B------:R-:W-:Y:S02]  /*158c0*/  ISETP.NE.AND P3, PT, R153, RZ, PT ;  /* 0x000000ff9900720c */ /* 0x000fe40003f65270 */
[----:B------:R-:W-:Y:S02]  /*158d0*/  ISETP.LT.OR P2, PT, R140, 0x29, P2 ;  /* 0x000000298c00780c */ /* 0x000fe40001741670 */
[----:B------:R-:W-:Y:S02]  /*158e0*/  ISETP.NE.AND P6, PT, R154, RZ, PT ;  /* 0x000000ff9a00720c */ /* 0x000fe40003fc5270 */
[----:B------:R-:W-:-:S02]  /*158f0*/  FSEL R15, R110, -INF , !P2 ;  /* 0xff8000006e0f7808 */ /* 0x000fc40005000000 */
[----:B------:R-:W-:Y:S02]  /*15900*/  ISETP.NE.AND P2, PT, R149, RZ, PT ;  /* 0x000000ff9500720c */ /* 0x000fe40003f45270 */
[C---:B------:R-:W-:Y:S02]  /*15910*/  ISETP.GT.AND P5, PT, R138.reuse, RZ, !P5 ;  /* 0x000000ff8a00720c */ /* 0x040fe40006fa4270 */
[----:B------:R-:W-:Y:S02]  /*15920*/  ISETP.GT.AND P2, PT, R138, 0x29, !P2 ;  /* 0x000000298a00780c */ /* 0x000fe40005744270 */
[C---:B------:R-:W-:Y:S02]  /*15930*/  ISETP.LT.OR P5, PT, R140.reuse, 0x1, P5 ;  /* 0x000000018c00780c */ /* 0x040fe40002fa1670 */
[----:B------:R-:W-:Y:S02]  /*15940*/  ISETP.LT.OR P2, PT, R140, 0x2a, P2 ;  /* 0x0000002a8c00780c */ /* 0x000fe40001741670 */
[----:B------:R-:W-:-:S02]  /*15950*/  FSEL R122, R122, -INF , !P5 ;  /* 0xff8000007a7a7808 */ /* 0x000fc40006800000 */
[----:B------:R-:W-:Y:S02]  /*15960*/  FSEL R111, R111, -INF , !P2 ;  /* 0xff8000006f6f7808 */ /* 0x000fe40005000000 */
[----:B------:R-:W-:Y:S02]  /*15970*/  ISETP.NE.AND P2, PT, R150, RZ, PT ;  /* 0x000000ff9600720c */ /* 0x000fe40003f45270 */
[----:B------:R-:W-:Y:S02]  /*15980*/  ISETP.NE.AND P5, PT, R188, RZ, PT ;  /* 0x000000ffbc00720c */ /* 0x000fe40003fa5270 */
[C---:B------:R-:W-:Y:S02]  /*15990*/  ISETP.GT.AND P2, PT, R138.reuse, 0x30, !P2 ;  /* 0x000000308a00780c */ /* 0x040fe40005744270 */
[----:B------:R-:W-:Y:S02]  /*159a0*/  ISETP.GT.AND P4, PT, R138, 0xd8, !P4 ;  /* 0x000000d88a00780c */ /* 0x000fe40006784270 */
[----:B------:R-:W-:-:S02]  /*159b0*/  ISETP.LT.OR P2, PT, R140, 0x31, P2 ;  /* 0x000000318c00780c */ /* 0x000fc40001741670 */
[----:B------:R-:W-:Y:S02]  /*159c0*/  ISETP.LT.OR P4, PT, R140, 0xd9, P4 ;  /* 0x000000d98c00780c */ /* 0x000fe40002781670 */
        /* <DEDUP_REMOVED lines=99> */
[----:B------:R-:W-:Y:S02]  /*16000*/  FMNMX.FTZ R3, R120, R121, !PT ;  /* 0x0000007978037209 */ /* 0x000fe40007810000 */
[----:B------:R-:W-:Y:S02]  /*16010*/  ISETP.LT.OR P2, PT, R140, 0x92, P2 ;  /* 0x000000928c00780c */ /* 0x000fe40001741670 */
[----:B------:R-:W-:-:S02]  /*16020*/  FMNMX.FTZ R0, R124, R3, !PT ;  /* 0x000000037c007209 */ /* 0x000fc40007810000 */
[----:B------:R-:W-:Y:S02]  /*16030*/  FSEL R67, R67, -INF , !P2 ;  /* 0xff80000043437808 */ /* 0x000fe40005000000 */
[----:B------:R-:W-:Y:S02]  /*16040*/  FMNMX.FTZ R3, R125, R0, !PT ;  /* 0x000000007d037209 */ /* 0x000fe40007810000 */
[----:B------:R-:W-:Y:S02]  /*16050*/  ISETP.GT.AND P2, PT, R138, 0x98, !P6 ;  /* 0x000000988a00780c */ /* 0x000fe40007744270 */
[----:B------:R-:W-:Y:S02]  /*16060*/  FMNMX.FTZ R0, R128, R3, !PT ;  /* 0x0000000380007209 */ /* 0x000fe40007810000 */
[----:B------:R-:W-:Y:S02]  /*16070*/  ISETP.LT.OR P2, PT, R140, 0x99, P2 ;  /* 0x000000998c00780c */ /* 0x000fe40001741670 */
[----:B------:R-:W-:-:S02]  /*16080*/  FMNMX.FTZ R3, R129, R0, !PT ;  /* 0x0000000081037209 */ /* 0x000fc40007810000 */
[----:B------:R-:W-:Y:S02]  /*16090*/  FSEL R173, R70, -INF , !P2 ;  /* 0xff80000046ad7808 */ /* 0x000fe40005000000 */
[----:B------:R-:W-:Y:S02]  /*160a0*/  FMNMX.FTZ R0, R132, R3, !PT ;  /* 0x0000000384007209 */ /* 0x000fe40007810000 */
[----:B------:R-:W-:Y:S02]  /*160b0*/  ISETP.NE.AND P2, PT, R177, RZ, PT ;  /* 0x000000ffb100720c */ /* 0x000fe40003f45270 */
[----:B------:R-:W-:Y:S02]  /*160c0*/  FMNMX.FTZ R3, R133, R0, !PT ;  /* 0x0000000085037209 */ /* 0x000fe40007810000 */
[----:B------:R-:W-:Y:S02]  /*160d0*/  ISETP.GT.AND P2, PT, R138, 0x99, !P2 ;  /* 0x000000998a00780c */ /* 0x000fe40005744270 */
[----:B------:R-:W-:-:S02]  /*160e0*/  FMNMX.FTZ R0, R104, R3, !PT ;  /* 0x0000000368007209 */ /* 0x000fc40007810000 */
[----:B------:R-:W-:Y:S02]  /*160f0*/  ISETP.LT.OR P2, PT, R140, 0x9a, P2 ;  /* 0x0000009a8c00780c */ /* 0x000fe40001741670 */
[----:B------:R-:W-:Y:S02]  /*16100*/  FMNMX.FTZ R3, R105, R0, !PT ;  /* 0x0000000069037209 */ /* 0x000fe40007810000 */
[----:B------:R-:W-:Y:S02]  /*16110*/  FSEL R71, R71, -INF , !P2 ;  /* 0xff80000047477808 */ /* 0x000fe40005000000 */
[----:B------:R-:W-:Y:S02]  /*16120*/  FMNMX.FTZ R0, R108, R3, !PT ;  /* 0x000000036c007209 */ /* 0x000fe40007810000 */
[----:B------:R-:W-:Y:S02]  /*16130*/  ISETP.NE.AND P2, PT, R178, RZ, PT ;  /* 0x000000ffb200720c */ /* 0x000fe40003f45270 */
[----:B------:R-:W-:-:S02]  /*16140*/  FMNMX.FTZ R3, R109, R0, !PT ;  /* 0x000000006d037209 */ /* 0x000fc40007810000 */
[----:B------:R-:W-:Y:S02]  /*16150*/  ISETP.GT.AND P2, PT, R138, 0xa0, !P2 ;  /* 0x000000a08a00780c */ /* 0x000fe40005744270 */
[----:B------:R-:W-:Y:S02]  /*16160*/  FMNMX.FTZ R0, R112, R3, !PT ;  /* 0x0000000370007209 */ /* 0x000fe40007810000 */
[----:B------:R-:W-:Y:S02]  /*16170*/  ISETP.LT.OR P2, PT, R140, 0xa1, P2 ;  /* 0x000000a18c00780c */ /* 0x000fe40001741670 */
[----:B------:R-:W-:Y:S02]  /*16180*/  FMNMX.FTZ R3, R113, R0, !PT ;  /* 0x0000000071037209 */ /* 0x000fe40007810000 */
[----:B------:R-:W-:Y:S02]  /*16190*/  FSEL R175, R42, -INF , !P2 ;  /* 0xff8000002aaf7808 */ /* 0x000fe40005000000 */
[----:B------:R-:W-:-:S02]  /*161a0*/  FMNMX.FTZ R0, R116, R3, !PT ;  /* 0x0000000374007209 */ /* 0x000fc40007810000 */
[----:B------:R-:W-:Y:S02]  /*161b0*/  ISETP.NE.AND P2, PT, R179, RZ, PT ;  /* 0x000000ffb300720c */ /* 0x000fe40003f45270 */
        /* <DEDUP_REMOVED lines=21> */
[----:B------:R-:W-:Y:S02]  /*16310*/  FMNMX.FTZ R3, R73, R0, !PT ;  /* 0x0000000049037209 */ /* 0x000fe40007810000 */
        /* <DEDUP_REMOVED lines=29> */
[----:B------:R-:W-:Y:S02]  /*164f0*/  ISETP.GT.AND P2, PT, R138, 0x1, !P3 ;  /* 0x000000018a00780c */ /* 0x000fe40005f44270 */
[----:B------:R-:W-:-:S02]  /*16500*/  FMNMX.FTZ R3, R69, R0, !PT ;  /* 0x0000000045037209 */ /* 0x000fc40007810000 */
[----:B------:R-:W-:Y:S02]  /*16510*/  ISETP.LT.OR P2, PT, R140, 0x2, P2 ;  /* 0x000000028c00780c */ /* 0x000fe40001741670 */
[----:B------:R-:W-:Y:S02]  /*16520*/  ISETP.NE.AND P6, PT, R142, RZ, PT ;  /* 0x000000ff8e00720c */ /* 0x000fe40003fc5270 */
[----:B------:R-:W-:Y:S02]  /*16530*/  FMNMX.FTZ R0, R40, R3, !PT ;  /* 0x0000000328007209 */ /* 0x000fe40007810000 */
[----:B------:R-:W-:Y:S02]  /*16540*/  FSEL R123, R123, -INF , !P2 ;  /* 0xff8000007b7b7808 */ /* 0x000fe40005000000 */
        /* <DEDUP_REMOVED lines=35> */
[----:B------:R-:W0:Y:S01]  /*16780*/  SHFL.BFLY PT, R3, R0, 0x2, 0x1f ;  /* 0x0c401f0000037f89 */ /* 0x000e2200000e0000 */
[----:B------:R-:W-:Y:S02]  /*16790*/  ISETP.NE.AND P3, PT, R189, RZ, PT ;  /* 0x000000ffbd00720c */ /* 0x000fe40003f65270 */
[----:B------:R-:W-:Y:S02]  /*167a0*/  ISETP.GT.AND P2, PT, R138, 0x19, !P2 ;  /* 0x000000198a00780c */ /* 0x000fe40005744270 */
[----:B------:R-:W-:-:S02]  /*167b0*/  ISETP.NE.AND P6, PT, R190, RZ, PT ;  /* 0x000000ffbe00720c */ /* 0x000fc40003fc5270 */
[----:B------:R-:W-:-:S04]  /*167c0*/  ISETP.LT.OR P2, PT, R140, 0x1a, P2 ;  /* 0x0000001a8c00780c */ /* 0x000fc80001741670 */
[----:B------:R-:W-:Y:S02]  /*167d0*/  FSEL R135, R135, -INF , !P2 ;  /* 0xff80000087877808 */ /* 0x000fe40005000000 */
[----:B------:R-:W-:-:S04]  /*167e0*/  ISETP.NE.AND P2, PT, R186, RZ, PT ;  /* 0x000000ffba00720c */ /* 0x000fc80003f45270 */
[----:B------:R-:W-:-:S04]  /*167f0*/  ISETP.GT.AND P2, PT, R138, 0xc0, !P2 ;  /* 0x000000c08a00780c */ /* 0x000fc80005744270 */
[----:B------:R-:W-:-:S04]  /*16800*/  ISETP.LT.OR P2, PT, R140, 0xc1, P2 ;  /* 0x000000c18c00780c */ /* 0x000fc80001741670 */
[----:B------:R-:W-:Y:S02]  /*16810*/  FSEL R147, R26, -INF , !P2 ;  /* 0xff8000001a937808 */ /* 0x000fe40005000000 */
[----:B0-----:R-:W-:Y:S02]  /*16820*/  FMNMX.FTZ R26, R0, R3, !PT ;  /* 0x00000003001a7209 */ /* 0x001fe40007810000 */
[----:B------:R-:W-:Y:S02]  /*16830*/  FMNMX.FTZ R0, R122, R123, !PT ;  /* 0x0000007b7a007209 */ /* 0x000fe40007810000 */
        /* <DEDUP_REMOVED lines=23> */
[----:B0-----:R-:W-:Y:S02]  /*169b0*/  FMNMX.FTZ R3, R26, R3, !PT ;  /* 0x000000031a037209 */ /* 0x001fe40007810000 */
[----:B------:R-:W-:Y:S02]  /*169c0*/  FMNMX.FTZ R0, R115, R0, !PT ;  /* 0x0000000073007209 */ /* 0x000fe40007810000 */
[----:B------:R-:W-:Y:S01]  /*169d0*/  ISETP.LT.OR P2, PT, R140, 0xd1, P2 ;  /* 0x000000d18c00780c */ /* 0x000fe20001741670 */
[----:B------:R-:W-:-:S01]  /*169e0*/  FFMA.FTZ R189, R2, R3, -8 ;  /* 0xc100000002bd7423 */ /* 0x000fc20000010003 */
[----:B------:R-:W-:Y:S02]  /*169f0*/  FMNMX.FTZ R0, R149, R0, !PT ;  /* 0x0000000095007209 */ /* 0x000fe40007810000 */
[----:B------:R-:W-:-:S02]  /*16a00*/  FSEL R187, R34, -INF , !P2 ;  /* 0xff80000022bb7808 */ /* 0x000fc40005000000 */
[----:B------:R-:W-:Y:S02]  /*16a10*/  FMNMX.FTZ R0, R119, R0, !PT ;  /* 0x0000000077007209 */ /* 0x000fe40007810000 */
[----:B------:R-:W-:Y:S02]  /*16a20*/  FSETP.NEU.FTZ.AND P2, PT, R3, -INF , PT ;  /* 0xff8000000300780b */ /* 0x000fe40003f5d000 */
[----:B------:R-:W-:Y:S02]  /*16a30*/  FMNMX.FTZ R0, R151, R0, !PT ;  /* 0x0000000097007209 */ /* 0x000fe40007810000 */
[----:B------:R-:W-:Y:S02]  /*16a40*/  ISETP.NE.AND P6, PT, R191, RZ, PT ;  /* 0x000000ffbf00720c */ /* 0x000fe40003fc5270 */
[----:B------:R-:W-:Y:S02]  /*16a50*/  FMNMX.FTZ R0, R91, R0, !PT ;  /* 0x000000005b007209 */ /* 0x000fe40007810000 */
[----:B------:R-:W-:-:S02]  /*16a60*/  FSEL R189, R189, RZ, P2 ;  /* 0x000000ffbdbd7208 */ /* 0x000fc40001000000 */
[----:B------:R-:W-:Y:S02]  /*16a70*/  FMNMX.FTZ R0, R153, R0, !PT ;  /* 0x0000000099007209 */ /* 0x000fe40007810000 */
[----:B------:R-:W-:Y:S01]  /*16a80*/  ISETP.GT.AND P2, PT, R138, 0xd1, !P6 ;  /* 0x000000d18a00780c */ /* 0x000fe20007744270 */
[C-C-:B------:R-:W-:Y:S01]  /*16a90*/  FFMA.FTZ R12, R2.reuse, R120, -R189.reuse ;  /* 0x00000078020c7223 */ /* 0x140fe200000108bd */
[----:B------:R-:W-:Y:S01]  /*16aa0*/  FMNMX.FTZ R0, R95, R0, !PT ;  /* 0x000000005f007209 */ /* 0x000fe20007810000 */
[--C-:B------:R-:W-:Y:S01]  /*16ab0*/  FFMA.FTZ R121, R2, R121, -R189.reuse ;  /* 0x0000007902797223 */ /* 0x100fe200000108bd */
[----:B------:R-:W-:Y:S01]  /*16ac0*/  ISETP.LT.OR P2, PT, R140, 0xd2, P2 ;  /* 0x000000d28c00780c */ /* 0x000fe20001741670 */
[C-C-:B------:R-:W-:Y:S01]  /*16ad0*/  FFMA.FTZ R26, R2.reuse, R124, -R189.reuse ;  /* 0x0000007c021a7223 */ /* 0x140fe200000108bd */
[----:B------:R-:W-:Y:S01]  /*16ae0*/  FMNMX.FTZ R0, R155, R0, !PT ;  /* 0x000000009b007209 */ /* 0x000fe20007810000 */
[----:B------:R-:W-:Y:S01]  /*16af0*/  MUFU.EX2 R12, R12 ;  /* 0x0000000c000c7308 */ /* 0x000fe20000000800 */
[----:B------:R-:W-:Y:S01]  /*16b00*/  ISETP.NE.AND P6, PT, R139, RZ, PT ;  /* 0x000000ff8b00720c */ /* 0x000fe20003fc5270 */
[C-C-:B------:R-:W-:Y:S01]  /*16b10*/  FFMA.FTZ R139, R2.reuse, R41, -R189.reuse ;  /* 0x00000029028b7223 */ /* 0x140fe200000108bd */
[----:B------:R-:W-:Y:S01]  /*16b20*/  FMNMX.FTZ R0, R99, R0, !PT ;  /* 0x0000000063007209 */ /* 0x000fe20007810000 */
[C-C-:B------:R-:W-:Y:S01]  /*16b30*/  FFMA.FTZ R125, R2.reuse, R125, -R189.reuse ;  /* 0x0000007d027d7223 */ /* 0x140fe200000108bd */
[----:B------:R-:W-:Y:S01]  /*16b40*/  FSEL R35, R35, -INF , !P2 ;  /* 0xff80000023237808 */ /* 0x000fe20005000000 */
[--C-:B------:R-:W-:Y:S01]  /*16b50*/  FFMA.FTZ R74, R2, R76, -R189.reuse ;  /* 0x0000004c024a7223 */ /* 0x100fe200000108bd */
[----:B------:R-:W-:Y:S01]  /*16b60*/  FMNMX.FTZ R0, R157, R0, !PT ;  /* 0x000000009d007209 */ /* 0x000fe20007810000 */
[----:B------:R-:W-:Y:S01]  /*16b70*/  MUFU.EX2 R121, R121 ;  /* 0x0000007900797308 */ /* 0x000fe20000000800 */
[----:B------:R-:W-:Y:S01]  /*16b80*/  ISETP.GT.AND P2, PT, R138, 0xd9, !P6 ;  /* 0x000000d98a00780c */ /* 0x000fe20007744270 */
[C-C-:B------:R-:W-:Y:S01]  /*16b90*/  FFMA.FTZ R76, R2.reuse, R80, -R189.reuse ;  /* 0x00000050024c7223 */ /* 0x140fe200000108bd */
[----:B------:R-:W-:Y:S01]  /*16ba0*/  FMNMX.FTZ R0, R103, R0, !PT ;  /* 0x0000000067007209 */ /* 0x000fe20007810000 */
[--C-:B------:R-:W-:Y:S01]  /*16bb0*/  FFMA.FTZ R30, R2, R128, -R189.reuse ;  /* 0x00000080021e7223 */ /* 0x100fe200000108bd */
[----:B------:R-:W-:Y:S01]  /*16bc0*/  ISETP.LT.OR P2, PT, R140, 0xda, P2 ;  /* 0x000000da8c00780c */ /* 0x000fe20001741670 */
[--C-:B------:R-:W-:Y:S01]  /*16bd0*/  FFMA.FTZ R129, R2, R129, -R189.reuse ;  /* 0x0000008102817223 */ /* 0x100fe200000108bd */
[----:B------:R-:W-:Y:S01]  /*16be0*/  FMNMX.FTZ R0, R159, R0, !PT ;  /* 0x000000009f007209 */ /* 0x000fe20007810000 */
[----:B------:R-:W-:Y:S01]  /*16bf0*/  MUFU.EX2 R26, R26 ;  /* 0x0000001a001a7308 */ /* 0x000fe20000000800 */
[----:B------:R-:W-:Y:S01]  /*16c00*/  FSEL R41, R38, -INF , !P4 ;  /* 0xff80000026297808 */ /* 0x000fe20006000000 */
[C-C-:B------:R-:W-:Y:S01]  /*16c10*/  FFMA.FTZ R34, R2.reuse, R132, -R189.reuse ;  /* 0x0000008402227223 */ /* 0x140fe200000108bd */
[----:B------:R-:W-:Y:S01]  /*16c20*/  FMNMX.FTZ R0, R75, R0, !PT ;  /* 0x000000004b007209 */ /* 0x000fe20007810000 */
[C-C-:B------:R-:W-:Y:S01]  /*16c30*/  FFMA.FTZ R38, R2.reuse, R44, -R189.reuse ;  /* 0x0000002c02267223 */ /* 0x140fe200000108bd */
[----:B------:R-:W-:Y:S01]  /*16c40*/  FSEL R39, R39, -INF , !P2 ;  /* 0xff80000027277808 */ /* 0x000fe20005000000 */
        /* <DEDUP_REMOVED lines=51> */
[----:B0-----:R-:W-:Y:S01]  /*16f80*/  F2FP.SATFINITE.E4M3.F32.PACK_AB_MERGE_C R226, R133, R34, RZ ;  /* 0x0000002285e2723e */ /* 0x001fe200048070ff */
[C-C-:B------:R-:W-:Y:S01]  /*16f90*/  FFMA.FTZ R64, R2.reuse, R64, -R189.reuse ;  /* 0x0000004002407223 */ /* 0x140fe200000108bd */
[----:B------:R-:W-:Y:S01]  /*16fa0*/  FMNMX.FTZ R0, R71, R0, !PT ;  /* 0x0000000047007209 */ /* 0x000fe20007810000 */
[C-C-:B------:R-:W-:Y:S01]  /*16fb0*/  FFMA.FTZ R65, R2.reuse, R65, -R189.reuse ;  /* 0x0000004102417223 */ /* 0x140fe200000108bd */
[----:B------:R-:W-:Y:S01]  /*16fc0*/  F2FP.SATFINITE.E4M3.F32.PACK_AB_MERGE_C R224, R125, R26, RZ ;  /* 0x0000001a7de0723e */ /* 0x000fe200048070ff */
[C-C-:B------:R-:W-:Y:S01]  /*16fd0*/  FFMA.FTZ R45, R2.reuse, R45, -R189.reuse ;  /* 0x0000002d022d7223 */ /* 0x140fe200000108bd */
[----:B------:R-:W-:Y:S01]  /*16fe0*/  FMNMX.FTZ R0, R175, R0, !PT ;  /* 0x00000000af007209 */ /* 0x000fe20007810000 */
[----:B------:R-:W-:Y:S01]  /*16ff0*/  MUFU.EX2 R46, R46 ;  /* 0x0000002e002e7308 */ /* 0x000fe20000000800 */
[----:B------:R-:W-:Y:S01]  /*17000*/  F2FP.SATFINITE.E4M3.F32.PACK_AB_MERGE_C R224, R121, R12, R224 ;  /* 0x0000000c79e0723e */ /* 0x000fe200048070e0 */
[C-C-:B------:R-:W-:Y:S01]  /*17010*/  FFMA.FTZ R40, R2.reuse, R40, -R189.reuse ;  /* 0x0000002802287223 */ /* 0x140fe200000108bd */
[----:B------:R-:W-:Y:S01]  /*17020*/  FMNMX.FTZ R0, R43, R0, !PT ;  /* 0x000000002b007209 */ /* 0x000fe20007810000 */
[C-C-:B------:R-:W-:Y:S01]  /*17030*/  FFMA.FTZ R53, R2.reuse, R53, -R189.reuse ;  /* 0x0000003502357223 */ /* 0x140fe200000108bd */
[----:B------:R-:W-:Y:S01]  /*17040*/  F2FP.SATFINITE.E4M3.F32.PACK_AB_MERGE_C R226, R129, R30, R226 ;  /* 0x0000001e81e2723e */ /* 0x000fe200048070e2 */
        /* <DEDUP_REMOVED lines=14> */
[----:B------:R-:W-:Y:S01]  /*17130*/  FFMA.FTZ R33, R2, R33, -R189 ;  /* 0x0000002102217223 */ /* 0x000fe200000108bd */
[----:B------:R-:W-:-:S02]  /*17140*/  ISETP.NE.AND P6, PT, R193, 0x1, PT ;  /* 0x00000001c100780c */ /* 0x000fc40003fc5270 */
        /* <DEDUP_REMOVED lines=18> */
[----:B------:R-:W-:-:S03]  /*17270*/  F2FP.SATFINITE.E4M3.F32.PACK_AB_MERGE_C R222, R113, R50, R222 ;  /* 0x0000003271de723e */ /* 0x000fc600048070de */
        /* <DEDUP_REMOVED lines=12> */
[----:B0-----:R-:W-:-:S04]  /*17340*/  FMNMX.FTZ R0, R191, R0, !PT ;  /* 0x00000000bf007209 */ /* 0x001fc80007810000 */
[----:B------:R-:W-:Y:S01]  /*17350*/  FSETP.NEU.FTZ.AND P2, PT, R0, -INF , PT ;  /* 0xff8000000000780b */ /* 0x000fe20003f5d000 */
[----:B------:R-:W-:-:S02]  /*17360*/  FFMA.FTZ R80, R2, R0, -8 ;  /* 0xc100000002507423 */ /* 0x000fc40000010000 */
[----:B------:R-:W-:Y:S01]  /*17370*/  MUFU.EX2 R73, R73 ;  /* 0x0000004900497308 */ /* 0x000fe20000000800 */
[----:B-1----:R-:W-:Y:S02]  /*17380*/  F2FP.SATFINITE.E4M3.F32.PACK_AB_MERGE_C R218, R101, R70, RZ ;  /* 0x0000004665da723e */ /* 0x002fe400048070ff */
[----:B------:R-:W-:Y:S02]  /*17390*/  FSEL R80, R80, RZ, P2 ;  /* 0x000000ff50507208 */ /* 0x000fe40001000000 */
[----:B------:R-:W-:-:S03]  /*173a0*/  F2FP.SATFINITE.E4M3.F32.PACK_AB_MERGE_C R218, R97, R66, R218 ;  /* 0x0000004261da723e */ /* 0x000fc600048070da */
[----:B------:R-:W-:Y:S01]  /*173b0*/  MUFU.EX2 R74, R74 ;  /* 0x0000004a004a7308 */ /* 0x000fe20000000800 */
[----:B------:R-:W-:-:S01]  /*173c0*/  FFMA.FTZ R90, R2, R111, -R80 ;  /* 0x0000006f025a7223 */ /* 0x000fc20000010850 */
[----:B------:R-:W-:Y:S01]  /*173d0*/  FFMA.FTZ R111, R2, R119, -R80 ;  /* 0x00000077026f7223 */ /* 0x000fe20000010850 */
[----:B------:R-:W-:-:S01]  /*173e0*/  FADD.FTZ R119, R12, R121 ;  /* 0x000000790c777221 */ /* 0x000fc20000010000 */
[C-C-:B------:R-:W-:Y:S01]  /*173f0*/  FFMA.FTZ R52, R2.reuse, R122, -R80.reuse ;  /* 0x0000007a02347223 */ /* 0x140fe20000010850 */
[----:B------:R-:W-:-:S01]  /*17400*/  FFMA.FTZ R123, R2, R123, -R80 ;  /* 0x0000007b027b7223 */ /* 0x000fc20000010850 */
[----:B------:R-:W-:Y:S01]  /*17410*/  FFMA.FTZ R82, R2, R183, -R80 ;  /* 0x000000b702527223 */ /* 0x000fe20000010850 */
[----:B------:R-:W-:-:S01]  /*17420*/  FADD.FTZ R110, R26, R119 ;  /* 0x000000771a6e7221 */ /* 0x000fc20000010000 */
[C-C-:B------:R-:W-:Y:S01]  /*17430*/  FFMA.FTZ R108, R2.reuse, R83, -R80.reuse ;  /* 0x00000053026c7223 */ /* 0x140fe20000010850 */
[----:B------:R-:W-:-:S01]  /*17440*/  FFMA.FTZ R127, R2, R127, -R80 ;  /* 0x0000007f027f7223 */ /* 0x000fc20000010850 */
[----:B------:R-:W-:Y:S01]  /*17450*/  MUFU.EX2 R52, R52 ;  /* 0x0000003400347308 */ /* 0x000fe20000000800 */
[----:B------:R-:W-:-:S01]  /*17460*/  FADD.FTZ R83, R125, R110 ;  /* 0x0000006e7d537221 */ /* 0x000fc20000010000 */
[C-C-:B------:R-:W-:Y:S01]  /*17470*/  FFMA.FTZ R84, R2.reuse, R143, -R80.reuse ;  /* 0x0000008f02547223 */ /* 0x140fe20000010850 */
[----:B------:R-:W-:-:S01]  /*17480*/  FFMA.FTZ R131, R2, R131, -R80 ;  /* 0x0000008302837223 */ /* 0x000fc20000010850 */
[----:B------:R-:W-:Y:S01]  /*17490*/  FFMA.FTZ R86, R2, R145, -R80 ;  /* 0x0000009102567223 */ /* 0x000fe20000010850 */
[----:B------:R-:W-:-:S01]  /*174a0*/  FADD.FTZ R110, R30, R83 ;  /* 0x000000531e6e7221 */ /* 0x000fc20000010000 */
[C-C-:B------:R-:W-:Y:S01]  /*174b0*/  FFMA.FTZ R135, R2.reuse, R135, -R80.reuse ;  /* 0x0000008702877223 */ /* 0x140fe20000010850 */
[----:B------:R-:W-:-:S01]  /*174c0*/  FFMA.FTZ R13, R2, R13, -R80 ;  /* 0x0000000d020d7223 */ /* 0x000fc20000010850 */
[----:B------:R-:W0:Y:S01]  /*174d0*/  MUFU.EX2 R123, R123 ;  /* 0x0000007b007b7308 */ /* 0x000e220000000800 */
[----:B------:R-:W-:-:S01]  /*174e0*/  FADD.FTZ R119, R129, R110 ;  /* 0x0000006e81777221 */ /* 0x000fc20000010000 */
[C-C-:B------:R-:W-:Y:S01]  /*174f0*/  FFMA.FTZ R110, R2.reuse, R87, -R80.reuse ;  /* 0x00000057026e7223 */ /* 0x140fe20000010850 */
[----:B------:R-:W-:-:S01]  /*17500*/  FFMA.FTZ R92, R2, R141, -R80 ;  /* 0x0000008d025c7223 */ /* 0x000fc20000010850 */
[----:B------:R-:W-:Y:S01]  /*17510*/  FFMA.FTZ R88, R2, R107, -R80 ;  /* 0x0000006b02587223 */ /* 0x000fe20000010850 */
[----:B------:R-:W-:-:S01]  /*17520*/  FADD.FTZ R112, R34, R119 ;  /* 0x0000007722707221 */ /* 0x000fc20000010000 */
[C-C-:B------:R-:W-:Y:S01]  /*17530*/  FFMA.FTZ R15, R2.reuse, R15, -R80.reuse ;  /* 0x0000000f020f7223 */ /* 0x140fe20000010850 */
[----:B------:R-:W-:-:S01]  /*17540*/  FFMA.FTZ R107, R2, R115, -R80 ;  /* 0x00000073026b7223 */ /* 0x000fc20000010850 */
[----:B------:R-:W1:Y:S01]  /*17550*/  MUFU.EX2 R82, R82 ;  /* 0x0000005200527308 */ /* 0x000e620000000800 */
[----:B------:R-:W-:-:S01]  /*17560*/  FADD.FTZ R119, R133, R112 ;  /* 0x0000007085777221 */ /* 0x000fc20000010000 */
[C-C-:B------:R-:W-:Y:S01]  /*17570*/  FFMA.FTZ R94, R2.reuse, R149, -R80.reuse ;  /* 0x00000095025e7223 */ /* 0x140fe20000010850 */
[----:B------:R-:W-:-:S01]  /*17580*/  FFMA.FTZ R96, R2, R151, -R80 ;  /* 0x0000009702607223 */ /* 0x000fc20000010850 */
[----:B------:R-:W-:Y:S01]  /*17590*/  FFMA.FTZ R91, R2, R91, -R80 ;  /* 0x0000005b025b7223 */ /* 0x000fe20000010850 */
[----:B------:R-:W-:-:S01]  /*175a0*/  FADD.FTZ R114, R42, R119 ;  /* 0x000000772a727221 */ /* 0x000fc20000010000 */
[C-C-:B------:R-:W-:Y:S01]  /*175b0*/  FFMA.FTZ R98, R2.reuse, R153, -R80.reuse ;  /* 0x0000009902627223 */ /* 0x140fe20000010850 */
[----:B------:R-:W-:-:S01]  /*175c0*/  FFMA.FTZ R95, R2, R95, -R80 ;  /* 0x0000005f025f7223 */ /* 0x000fc20000010850 */
[----:B------:R-:W2:Y:S01]  /*175d0*/  MUFU.EX2 R127, R127 ;  /* 0x0000007f007f7308 */ /* 0x000ea20000000800 */
[----:B0-----:R-:W-:-:S01]  /*175e0*/  FADD.FTZ R87, R52, R123 ;  /* 0x0000007b34577221 */ /* 0x001fc20000010000 */
[----:B------:R-:W-:Y:S01]  /*175f0*/  FADD.FTZ R141, R105, R114 ;  /* 0x00000072698d7221 */ /* 0x000fe20000010000 */
[----:B------:R-:W-:-:S01]  /*17600*/  FFMA.FTZ R100, R2, R155, -R80 ;  /* 0x0000009b02647223 */ /* 0x000fc20000010850 */
[C-C-:B------:R-:W-:Y:S01]  /*17610*/  FFMA.FTZ R99, R2.reuse, R99, -R80.reuse ;  /* 0x0000006302637223 */ /* 0x140fe20000010850 */
[----:B------:R-:W-:-:S01]  /*17620*/  FFMA.FTZ R102, R2, R157, -R80 ;  /* 0x0000009d02667223 */ /* 0x000fc20000010850 */
[----:B------:R-:W-:Y:S01]  /*17630*/  FADD.FTZ R116, R46, R141 ;  /* 0x0000008d2e747221 */ /* 0x000fe20000010000 */
        /* <DEDUP_REMOVED lines=19> */
[----:B------:R-:W-:Y:S01]  /*17770*/  FADD.FTZ R119, R109, R116 ;  /* 0x000000746d777221 */ /* 0x000fe20000010000 */
[----:B------:R-:W-:-:S01]  /*17780*/  FFMA.FTZ R43, R2, R43, -R80 ;  /* 0x0000002b022b7223 */ /* 0x000fc20000010850 */
[--C-:B------:R-:W-:Y:S01]  /*17790*/  FFMA.FTZ R177, R2, R177, -R80.reuse ;  /* 0x000000b102b17223 */ /* 0x100fe20000010850 */
[----:B------:R-:W-:Y:S01]  /*177a0*/  F2FP.SATFINITE.E4M3.F32.PACK_AB_MERGE_C R82, R127, R82, RZ ;  /* 0x000000527f52723e */ /* 0x000fe200048070ff */
[----:B------:R-:W-:Y:S01]  /*177b0*/  FADD.FTZ R116, R50, R119 ;  /* 0x0000007732747221 */ /* 0x000fe20000010000 */
[----:B------:R-:W-:-:S01]  /*177c0*/  FFMA.FTZ R179, R2, R179, -R80 ;  /* 0x000000b302b37223 */ /* 0x000fc20000010850 */
[----:B------:R-:W0:Y:S01]  /*177d0*/  MUFU.EX2 R135, R135 ;  /* 0x0000008700877308 */ /* 0x000e220000000800 */
[----:B-1----:R-:W-:-:S01]  /*177e0*/  FADD.FTZ R59, R131, R114 ;  /* 0x00000072833b7221 */ /* 0x002fc20000010000 */
[----:B------:R-:W-:Y:S01]  /*177f0*/  F2FP.SATFINITE.E4M3.F32.PACK_AB_MERGE_C R225, R123, R52, R82 ;  /* 0x000000347be1723e */ /* 0x000fe20004807052 */
[----:B------:R-:W-:-:S01]  /*17800*/  FFMA.FTZ R181, R2, R181, -R80 ;  /* 0x000000b502b57223 */ /* 0x000fc20000010850 */
[C-C-:B------:R-:W-:Y:S01]  /*17810*/  FFMA.FTZ R55, R2.reuse, R55, -R80.reuse ;  /* 0x0000003702377223 */ /* 0x140fe20000010850 */
[----:B------:R-:W-:-:S01]  /*17820*/  FFMA.FTZ R147, R2, R147, -R80 ;  /* 0x0000009302937223 */ /* 0x000fc20000010850 */
[C-C-:B------:R-:W-:Y:S01]  /*17830*/  FFMA.FTZ R185, R2.reuse, R185, -R80.reuse ;  /* 0x000000b902b97223 */ /* 0x140fe20000010850 */
[----:B------:R-:W-:-:S01]  /*17840*/  FFMA.FTZ R31, R2, R31, -R80 ;  /* 0x0000001f021f7223 */ /* 0x000fc20000010850 */
[----:B------:R-:W1:Y:S01]  /*17850*/  MUFU.EX2 R13, R13 ;  /* 0x0000000d000d7308 */ /* 0x000e620000000800 */
[----:B--2---:R-:W-:-:S01]  /*17860*/  FADD.FTZ R114, R86, R59 ;  /* 0x0000003b56727221 */ /* 0x004fc20000010000 */
[----:B------:R-:W-:Y:S01]  /*17870*/  FADD.FTZ R59, R113, R116 ;  /* 0x00000074713b7221 */ /* 0x000fe20000010000 */
[----:B------:R-:W-:-:S01]  /*17880*/  FFMA.FTZ R187, R2, R187, -R80 ;  /* 0x000000bb02bb7223 */ /* 0x000fc20000010850 */
[C-C-:B------:R-:W-:Y:S01]  /*17890*/  FFMA.FTZ R35, R2.reuse, R35, -R80.reuse ;  /* 0x0000002302237223 */ /* 0x140fe20000010850 */
[----:B------:R-:W-:-:S01]  /*178a0*/  FFMA.FTZ R41, R2, R41, -R80 ;  /* 0x0000002902297223 */ /* 0x000fc20000010850 */
[----:B------:R-:W-:Y:S01]  /*178b0*/  FADD.FTZ R116, R54, R59 ;  /* 0x0000003b36747221 */ /* 0x000fe20000010000 */
[----:B------:R-:W-:-:S01]  /*178c0*/  FFMA.FTZ R59, R2, R63, -R80 ;  /* 0x0000003f023b7223 */ /* 0x000fc20000010850 */
[----:B------:R-:W2:Y:S01]  /*178d0*/  MUFU.EX2 R88, R88 ;  /* 0x0000005800587308 */ /* 0x000ea20000000800 */
[----:B0-----:R-:W-:-:S01]  /*178e0*/  FADD.FTZ R114, R135, R114 ;  /* 0x0000007287727221 */ /* 0x001fc20000010000 */
[----:B------:R-:W-:Y:S01]  /*178f0*/  FADD.FTZ R63, R117, R116 ;  /* 0x00000074753f7221 */ /* 0x000fe20000010000 */
[----:B------:R-:W-:-:S01]  /*17900*/  FFMA.FTZ R39, R2, R39, -R80 ;  /* 0x0000002702277223 */ /* 0x000fc20000010850 */
[----:B------:R-:W-:-:S02]  /*17910*/  F2FP.SATFINITE.E4M3.F32.PACK_AB_MERGE_C R86, R135, R86, RZ ;  /* 0x000000568756723e */ /* 0x000fc400048070ff */
[----:B------:R-:W-:-:S02]  /*17920*/  FADD.FTZ R46, R58, R63 ;  /* 0x0000003f3a2e7221 */ /* 0x000fc40000010000 */
[----:B------:R-:W0:Y:S01]  /*17930*/  MUFU.EX2 R15, R15 ;  /* 0x0000000f000f7308 */ /* 0x000e220000000800 */
[----:B-1----:R-:W-:-:S01]  /*17940*/  FADD.FTZ R119, R13, R114 ;  /* 0x000000720d777221 */ /* 0x002fc20000010000 */
[----:B------:R-:W-:Y:S01]  /*17950*/  FADD.FTZ R109, R89, R46 ;  /* 0x0000002e596d7221 */ /* 0x000fe20000010000 */
[----:B------:R-:W-:-:S03]  /*17960*/  F2FP.SATFINITE.E4M3.F32.PACK_AB_MERGE_C R227, R131, R84, R86 ;  /* 0x0000005483e3723e */ /* 0x000fc60004807056 */
        /* <DEDUP_REMOVED lines=16> */
[----:B--2---:R-:W-:-:S01]  /*17a70*/  FADD.FTZ R34, R92, R63 ;  /* 0x0000003f5c227221 */ /* 0x004fc20000010000 */
[----:B------:R-:W-:Y:S01]  /*17a80*/  FFMA.FTZ R63, R2, R67, -R80 ;  /* 0x00000043023f7223 */ /* 0x000fe20000010850 */
[----:B------:R-:W-:-:S05]  /*17a90*/  FADD.FTZ R89, R73, R46 ;  /* 0x0000002e49597221 */ /* 0x000fca0000010000 */
        /* <DEDUP_REMOVED lines=8> */
[----:B------:R-:W2:Y:S01]  /*17b20*/  MUFU.EX2 R98, R98 ;  /* 0x0000006200627308 */ /* 0x000ea20000000800 */
[----:B0-----:R-:W-:-:S01]  /*17b30*/  FADD.FTZ R34, R96, R67 ;  /* 0x0000004360227221 */ /* 0x001fc20000010000 */
[----:B------:R-:W-:-:S06]  /*17b40*/  FFMA.FTZ R67, R2, R71, -R80 ;  /* 0x0000004702437223 */ /* 0x000fcc0000010850 */
[----:B------:R-:W0:Y:S01]  /*17b50*/  MUFU.EX2 R95, R95 ;  /* 0x0000005f005f7308 */ /* 0x000e220000000800 */
[----:B-1----:R-:W-:-:S01]  /*17b60*/  FADD.FTZ R71, R91, R34 ;  /* 0x000000225b477221 */ /* 0x002fc20000010000 */
[----:B------:R-:W-:-:S06]  /*17b70*/  FFMA.FTZ R34, R2, R175, -R80 ;  /* 0x000000af02227223 */ /* 0x000fcc0000010850 */
        /* <DEDUP_REMOVED lines=9> */
[----:B--2---:R-:W-:Y:S01]  /*17c10*/  F2FP.SATFINITE.E4M3.F32.PACK_AB_MERGE_C R212, R77, R74, RZ ;  /* 0x0000004a4dd4723e */ /* 0x004fe200048070ff */
[----:B------:R-:W-:-:S03]  /*17c20*/  FADD.FTZ R74, R74, R89 ;  /* 0x000000594a4a7221 */ /* 0x000fc60000010000 */
[----:B------:R-:W-:Y:S01]  /*17c30*/  F2FP.SATFINITE.E4M3.F32.PACK_AB_MERGE_C R212, R73, R72, R212 ;  /* 0x0000004849d4723e */ /* 0x000fe200048070d4 */
[----:B------:R-:W-:-:S02]  /*17c40*/  FADD.FTZ R77, R77, R74 ;  /* 0x0000004a4d4d7221 */ /* 0x000fc40000010000 */
[----:B------:R-:W-:Y:S01]  /*17c50*/  MUFU.EX2 R78, R78 ;  /* 0x0000004e004e7308 */ /* 0x000fe20000000800 */
[----:B0-----:R-:W-:-:S07]  /*17c60*/  FADD.FTZ R71, R99, R42 ;  /* 0x0000002a63477221 */ /* 0x001fce0000010000 */
        /* <DEDUP_REMOVED lines=8> */
[----:B--2---:R-:W-:-:S01]  /*17cf0*/  FADD.FTZ R71, R103, R42 ;  /* 0x0000002a67477221 */ /* 0x004fc20000010000 */
[C-C-:B------:R-:W-:Y:S01]  /*17d00*/  FFMA.FTZ R42, R2.reuse, R51, -R80.reuse ;  /* 0x00000033022a7223 */ /* 0x140fe20000010850 */
[----:B------:R-:W-:-:S01]  /*17d10*/  FFMA.FTZ R51, R2, R27, -R80 ;  /* 0x0000001b02337223 */ /* 0x000fc20000010850 */
[----:B------:R-:W-:-:S04]  /*17d20*/  F2FP.SATFINITE.E4M3.F32.PACK_AB_MERGE_C R102, R103, R102, RZ ;  /* 0x000000666766723e */ /* 0x000fc800048070ff */
[----:B------:R-:W2:Y:S01]  /*17d30*/  MUFU.EX2 R75, R75 ;  /* 0x0000004b004b7308 */ /* 0x000ea20000000800 */
[C---:B0-----:R-:W-:Y:S01]  /*17d40*/  F2FP.SATFINITE.E4M3.F32.PACK_AB_MERGE_C R214, R81.reuse, R76, R214 ;  /* 0x0000004c51d6723e */ /* 0x041fe200048070d6 */
[----:B------:R-:W-:Y:S01]  /*17d50*/  FADD.FTZ R81, R81, R46 ;  /* 0x0000002e51517221 */ /* 0x000fe20000010000 */
[----:B------:R-:W-:-:S03]  /*17d60*/  F2FP.SATFINITE.E4M3.F32.PACK_AB_MERGE_C R219, R99, R100, R102 ;  /* 0x0000006463db723e */ /* 0x000fc60004807066 */
[----:B------:R-:W-:Y:S02]  /*17d70*/  FADD.FTZ R78, R78, R81 ;  /* 0x000000514e4e7221 */ /* 0x000fe40000010000 */
[----:B------:R-:W0:Y:S01]  /*17d80*/  MUFU.EX2 R106, R106 ;  /* 0x0000006a006a7308 */ /* 0x000e220000000800 */
[----:B-1----:R-:W-:-:S01]  /*17d90*/  FADD.FTZ R46, R104, R71 ;  /* 0x00000047682e7221 */ /* 0x002fc20000010000 */
[----:B------:R-:W-:-:S06]  /*17da0*/  FADD.FTZ R85, R85, R78 ;  /* 0x0000004e55557221 */ /* 0x000fcc0000010000 */
[----:B------:R-:W1:Y:S01]  /*17db0*/  MUFU.EX2 R115, R115 ;  /* 0x0000007300737308 */ /* 0x000e620000000800 */
[----:B--2---:R-:W-:-:S07]  /*17dc0*/  FADD.FTZ R71, R75, R46 ;  /* 0x0000002e4b477221 */ /* 0x004fce0000010000 */
[----:B------:R-:W-:Y:S01]  /*17dd0*/  MUFU.EX2 R79, R79 ;  /* 0x0000004f004f7308 */ /* 0x000fe20000000800 */
[----:B0-----:R-:W-:-:S07]  /*17de0*/  FADD.FTZ R50, R106, R71 ;  /* 0x000000476a327221 */ /* 0x001fce0000010000 */
[----:B------:R-:W-:Y:S01]  /*17df0*/  MUFU.EX2 R108, R108 ;  /* 0x0000006c006c7308 */ /* 0x000fe20000000800 */
[----:B-1----:R-:W-:-:S01]  /*17e00*/  FADD.FTZ R50, R115, R50 ;  /* 0x0000003273327221 */ /* 0x002fc20000010000 */
[----:B------:R-:W-:-:S04]  /*17e10*/  F2FP.SATFINITE.E4M3.F32.PACK_AB_MERGE_C R106, R115, R106, RZ ;  /* 0x0000006a736a723e */ /* 0x000fc800048070ff */
[----:B------:R-:W-:Y:S02]  /*17e20*/  F2FP.SATFINITE.E4M3.F32.PACK_AB_MERGE_C R213, R75, R104, R106 ;  /* 0x000000684bd5723e */ /* 0x000fe4000480706a */
[----:B------:R-:W-:Y:S08]  /*17e30*/  MUFU.EX2 R60, R60 ;  /* 0x0000003c003c7308 */ /* 0x000ff00000000800 */
[----:B------:R-:W0:Y:S08]  /*17e40*/  MUFU.EX2 R61, R61 ;  /* 0x0000003d003d7308 */ /* 0x000e300000000800 */
[----:B------:R-:W-:Y:S08]  /*17e50*/  MUFU.EX2 R83, R83 ;  /* 0x0000005300537308 */ /* 0x000ff00000000800 */
[----:B------:R-:W-:Y:S01]  /*17e60*/  MUFU.EX2 R56, R56 ;  /* 0x0000003800387308 */ /* 0x000fe20000000800 */
[----:B0-----:R-:W-:-:S07]  /*17e70*/  F2FP.SATFINITE.E4M3.F32.PACK_AB_MERGE_C R208, R61, R60, RZ ;  /* 0x0000003c3dd0723e */ /* 0x001fce00048070ff */
[----:B------:R-:W0:Y:S08]  /*17e80*/  MUFU.EX2 R57, R57 ;  /* 0x0000003900397308 */ /* 0x000e300000000800 */
[----:B------:R-:W1:Y:S08]  /*17e90*/  MUFU.EX2 R110, R110 ;  /* 0x0000006e006e7308 */ /* 0x000e700000000800 */
[----:B------:R-:W2:Y:S01]  /*17ea0*/  MUFU.EX2 R87, R87 ;  /* 0x0000005700577308 */ /* 0x000ea20000000800 */
[----:B0-----:R-:W-:Y:S01]  /*17eb0*/  F2FP.SATFINITE.E4M3.F32.PACK_AB_MERGE_C R208, R57, R56, R208 ;  /* 0x0000003839d0723e */ /* 0x001fe200048070d0 */
[----:B------:R-:W-:-:S04]  /*17ec0*/  FADD.FTZ R56, R56, R85 ;  /* 0x0000005538387221 */ /* 0x000fc80000010000 */
[----:B------:R-:W-:Y:S02]  /*17ed0*/  FADD.FTZ R57, R57, R56 ;  /* 0x0000003839397221 */ /* 0x000fe40000010000 */
[----:B------:R0:W-:Y:S02]  /*17ee0*/  MUFU.EX2 R46, R47 ;  /* 0x0000002f002e7308 */ /* 0x0001e40000000800 */
[----:B------:R-:W-:-:S04]  /*17ef0*/  FADD.FTZ R60, R60, R57 ;  /* 0x000000393c3c7221 */ /* 0x000fc80000010000 */
[----:B------:R-:W-:Y:S02]  /*17f00*/  FADD.FTZ R61, R61, R60 ;  /* 0x0000003c3d3d7221 */ /* 0x000fe40000010000 */
[----:B------:R-:W3:Y:S01]  /*17f10*/  MUFU.EX2 R112, R112 ;  /* 0x0000007000707308 */ /* 0x000ee20000000800 */
[----:B0-----:R-:W-:-:S04]  /*17f20*/  FADD.FTZ R47, R79, R50 ;  /* 0x000000324f2f7221 */ /* 0x001fc80000010000 */
[----:B------:R-:W-:-:S03]  /*17f30*/  FADD.FTZ R50, R108, R47 ;  /* 0x0000002f6c327221 */ /* 0x000fc60000010000 */
[----:B------:R-:W-:Y:S01]  /*17f40*/  MUFU.EX2 R68, R68 ;  /* 0x0000004400447308 */ /* 0x000fe20000000800 */
[----:B------:R-:W-:-:S01]  /*17f50*/  FADD.FTZ R47, R83, R50 ;  /* 0x00000032532f7221 */ /* 0x000fc20000010000 */
[----:B-1----:R-:W-:-:S03]  /*17f60*/  F2FP.SATFINITE.E4M3.F32.PACK_AB_MERGE_C R83, R110, R83, RZ ;  /* 0x000000536e53723e */ /* 0x002fc600048070ff */
[----:B------:R-:W-:Y:S01]  /*17f70*/  FADD.FTZ R50, R110, R47 ;  /* 0x0000002f6e327221 */ /* 0x000fe20000010000 */
[----:B------:R-:W-:Y:S02]  /*17f80*/  F2FP.SATFINITE.E4M3.F32.PACK_AB_MERGE_C R215, R108, R79, R83 ;  /* 0x0000004f6cd7723e */ /* 0x000fe40004807053 */
[----:B------:R-:W0:Y:S01]  /*17f90*/  MUFU.EX2 R69, R69 ;  /* 0x0000004500457308 */ /* 0x000e220000000800 */
[----:B--2---:R-:W-:-:S04]  /*17fa0*/  FADD.FTZ R15, R87, R50 ;  /* 0x00000032570f7221 */ /* 0x004fc80000010000 */
[----:B---3--:R-:W-:-:S03]  /*17fb0*/  FADD.FTZ R15, R112, R15 ;  /* 0x0000000f700f7221 */ /* 0x008fc60000010000 */
        /* <DEDUP_REMOVED lines=31> */
[C---:B0-----:R-:W-:Y:S01]  /*181b0*/  F2FP.SATFINITE.E4M3.F32.PACK_AB_MERGE_C R15, R67.reuse, R30, RZ ;  /* 0x0000001e430f723e */ /* 0x041fe200048070ff */
[----:B------:R-:W-:Y:S01]  /*181c0*/  FADD.FTZ R67, R67, R52 ;  /* 0x0000003443437221 */ /* 0x000fe20000010000 */
[----:B------:R-:W-:-:S02]  /*181d0*/  FADD.FTZ R40, R38, R139 ;  /* 0x0000008b26287221 */ /* 0x000fc40000010000 */
[----:B------:R-:W-:Y:S02]  /*181e0*/  F2FP.SATFINITE.E4M3.F32.PACK_AB_MERGE_C R211, R63, R12, R15 ;  /* 0x0000000c3fd3723e */ /* 0x000fe4000480700f */
[----:B------:R-:W-:-:S01]  /*181f0*/  FADD.FTZ R45, R45, R40 ;  /* 0x000000282d2d7221 */ /* 0x000fc20000010000 */
[----:B------:R-:W0:Y:S01]  /*18200*/  MUFU.EX2 R177, R177 ;  /* 0x000000b100b17308 */ /* 0x000e220000000800 */
[----:B--2---:R-:W-:-:S07]  /*18210*/  FADD.FTZ R30, R34, R67 ;  /* 0x00000043221e7221 */ /* 0x004fce0000010000 */
[----:B------:R-:W-:Y:S01]  /*18220*/  MUFU.EX2 R48, R48 ;  /* 0x0000003000307308 */ /* 0x000fe20000000800 */
[----:B-1----:R-:W-:-:S07]  /*18230*/  FADD.FTZ R38, R43, R30 ;  /* 0x0000001e2b267221 */ /* 0x002fce0000010000 */
[----:B------:R-:W1:Y:S01]  /*18240*/  MUFU.EX2 R53, R53 ;  /* 0x0000003500357308 */ /* 0x000e620000000800 */
[----:B0-----:R-:W-:-:S01]  /*18250*/  FADD.FTZ R13, R177, R38 ;  /* 0x00000026b10d7221 */ /* 0x001fc20000010000 */
[----:B------:R-:W-:-:S03]  /*18260*/  F2FP.SATFINITE.E4M3.F32.PACK_AB_MERGE_C R177, R46, R177, RZ ;  /* 0x000000b12eb1723e */ /* 0x000fc600048070ff */
[----:B------:R-:W-:Y:S01]  /*18270*/  FADD.FTZ R46, R46, R13 ;  /* 0x0000000d2e2e7221 */ /* 0x000fe20000010000 */
[----:B------:R-:W-:Y:S02]  /*18280*/  F2FP.SATFINITE.E4M3.F32.PACK_AB_MERGE_C R205, R43, R34, R177 ;  /* 0x000000222bcd723e */ /* 0x000fe400048070b1 */
[----:B------:R-:W-:Y:S08]  /*18290*/  MUFU.EX2 R44, R44 ;  /* 0x0000002c002c7308 */ /* 0x000ff00000000800 */
[----:B------:R-:W0:Y:S01]  /*182a0*/  MUFU.EX2 R49, R49 ;  /* 0x0000003100317308 */ /* 0x000e220000000800 */
[----:B-1----:R-:W-:-:S07]  /*182b0*/  F2FP.SATFINITE.E4M3.F32.PACK_AB_MERGE_C R47, R53, R48, RZ ;  /* 0x00000030352f723e */ /* 0x002fce00048070ff */
        /* <DEDUP_REMOVED lines=11> */
[----:B------:R-:W-:Y:S01]  /*18370*/  MUFU.EX2 R29, R29 ;  /* 0x0000001d001d7308 */ /* 0x000fe20000000800 */
[----:B0-----:R-:W-:-:S02]  /*18380*/  FADD.FTZ R13, R181, R40 ;  /* 0x00000028b50d7221 */ /* 0x001fc40000010000 */
[----:B------:R-:W0:Y:S05]  /*18390*/  @P6 LDC R40, c[0x0][0x44c] ;  /* 0x00011300ff286b82 */ /* 0x000e2a0000000800 */
[----:B------:R-:W1:Y:S08]  /*183a0*/  MUFU.EX2 R50, R55 ;  /* 0x0000003700327308 */ /* 0x000e700000000800 */
[----:B------:R-:W-:Y:S08]  /*183b0*/  MUFU.EX2 R24, R24 ;  /* 0x0000001800187308 */ /* 0x000ff00000000800 */
[----:B------:R-:W-:Y:S01]  /*183c0*/  MUFU.EX2 R25, R25 ;  /* 0x0000001900197308 */ /* 0x000fe20000000800 */
[C---:B-1----:R-:W-:Y:S01]  /*183d0*/  F2FP.SATFINITE.E4M3.F32.PACK_AB_MERGE_C R181, R50.reuse, R181, RZ ;  /* 0x000000b532b5723e */ /* 0x042fe200048070ff */
[----:B------:R-:W-:Y:S01]  /*183e0*/  FADD.FTZ R50, R50, R13 ;  /* 0x0000000d32327221 */ /* 0x000fe20000010000 */
[----:B0-----:R-:W-:-:S02]  /*183f0*/  @P6 IMAD.HI.U32 R40, R192, R40, RZ ;  /* 0x00000028c0286227 */ /* 0x001fc400078e00ff */
[----:B------:R-:W-:-:S03]  /*18400*/  F2FP.SATFINITE.E4M3.F32.PACK_AB_MERGE_C R207, R42, R27, R181 ;  /* 0x0000001b2acf723e */ /* 0x000fc600048070b5 */
[----:B------:R-:W0:Y:S08]  /*18410*/  MUFU.EX2 R147, R147 ;  /* 0x0000009300937308 */ /* 0x000e300000000800 */
[----:B------:R-:W-:Y:S08]  /*18420*/  MUFU.EX2 R26, R51 ;  /* 0x00000033001a7308 */ /* 0x000ff00000000800 */
[----:B------:R-:W-:Y:S01]  /*18430*/  MUFU.EX2 R185, R185 ;  /* 0x000000b900b97308 */ /* 0x000fe20000000800 */
[----:B0-----:R-:W-:-:S07]  /*18440*/  FADD.FTZ R13, R147, R50 ;  /* 0x00000032930d7221 */ /* 0x001fce0000010000 */
[----:B------:R-:W-:Y:S08]  /*18450*/  MUFU.EX2 R36, R36 ;  /* 0x0000002400247308 */ /* 0x000ff00000000800 */
[----:B------:R-:W0:Y:S08]  /*18460*/  MUFU.EX2 R37, R37 ;  /* 0x0000002500257308 */ /* 0x000e300000000800 */
[----:B------:R1:W2:Y:S08]  /*18470*/  MUFU.EX2 R30, R31 ;  /* 0x0000001f001e7308 */ /* 0x0002b00000000800 */
[----:B------:R-:W-:Y:S01]  /*18480*/  MUFU.EX2 R32, R32 ;  /* 0x0000002000207308 */ /* 0x000fe20000000800 */
[----:B-1----:R-:W-:-:S02]  /*18490*/  F2FP.SATFINITE.E4M3.F32.PACK_AB_MERGE_C R31, R29, R28, RZ ;  /* 0x0000001c1d1f723e */ /* 0x002fc400048070ff */
[----:B0-----:R-:W-:Y:S02]  /*184a0*/  F2FP.SATFINITE.E4M3.F32.PACK_AB_MERGE_C R15, R37, R36, RZ ;  /* 0x00000024250f723e */ /* 0x001fe400048070ff */
[C---:B------:R-:W-:Y:S01]  /*184b0*/  F2FP.SATFINITE.E4M3.F32.PACK_AB_MERGE_C R200, R25.reuse, R24, R31 ;  /* 0x0000001819c8723e */ /* 0x040fe2000480701f */
[----:B------:R-:W-:Y:S01]  /*184c0*/  FADD.FTZ R24, R24, R53 ;  /* 0x0000003518187221 */ /* 0x000fe20000010000 */
[----:B------:R-:W0:Y:S01]  /*184d0*/  @P6 LDC R31, c[0x0][0x450] ;  /* 0x00011400ff1f6b82 */ /* 0x000e220000000800 */
[----:B------:R-:W1:Y:S02]  /*184e0*/  MUFU.EX2 R33, R33 ;  /* 0x0000002100217308 */ /* 0x000e640000000800 */
[----:B------:R-:W-:-:S01]  /*184f0*/  FADD.FTZ R25, R25, R24 ;  /* 0x0000001819197221 */ /* 0x000fc20000010000 */
[----:B------:R-:W-:-:S03]  /*18500*/  FADD.FTZ R24, R26, R13 ;  /* 0x0000000d1a187221 */ /* 0x000fc60000010000 */
[----:B------:R-:W-:Y:S01]  /*18510*/  FADD.FTZ R28, R28, R25 ;  /* 0x000000191c1c7221 */ /* 0x000fe20000010000 */
[----:B------:R-:W-:-:S01]  /*18520*/  FADD.FTZ R13, R185, R24 ;  /* 0x00000018b90d7221 */ /* 0x000fc20000010000 */
[----:B------:R-:W3:Y:S01]  /*18530*/  MUFU.EX2 R187, R187 ;  /* 0x000000bb00bb7308 */ /* 0x000ee20000000800 */
[C---:B--2---:R-:W-:Y:S01]  /*18540*/  F2FP.SATFINITE.E4M3.F32.PACK_AB_MERGE_C R185, R30.reuse, R185, RZ ;  /* 0x000000b91eb9723e */ /* 0x044fe200048070ff */
[----:B------:R-:W-:Y:S01]  /*18550*/  FADD.FTZ R29, R29, R28 ;  /* 0x0000001c1d1d7221 */ /* 0x000fe20000010000 */
[----:B------:R-:W-:-:S02]  /*18560*/  FADD.FTZ R30, R30, R13 ;  /* 0x0000000d1e1e7221 */ /* 0x000fc40000010000 */
[----:B------:R-:W-:Y:S01]  /*18570*/  F2FP.SATFINITE.E4M3.F32.PACK_AB_MERGE_C R201, R26, R147, R185 ;  /* 0x000000931ac9723e */ /* 0x000fe200048070b9 */
[----:B------:R-:W-:Y:S02]  /*18580*/  IMAD.MOV.U32 R26, RZ, RZ, R192 ;  /* 0x000000ffff1a7224 */ /* 0x000fe400078e00c0 */
[----:B------:R-:W2:Y:S01]  /*18590*/  MUFU.EX2 R38, R35 ;  /* 0x0000002300267308 */ /* 0x000ea20000000800 */
[----:B-1----:R-:W-:Y:S01]  /*185a0*/  F2FP.SATFINITE.E4M3.F32.PACK_AB_MERGE_C R202, R33, R32, R15 ;  /* 0x0000002021ca723e */ /* 0x002fe2000480700f */
[----:B------:R-:W-:-:S04]  /*185b0*/  FADD.FTZ R32, R32, R29 ;  /* 0x0000001d20207221 */ /* 0x000fc80000010000 */
[----:B------:R-:W-:Y:S01]  /*185c0*/  FADD.FTZ R33, R33, R32 ;  /* 0x0000002021217221 */ /* 0x000fe20000010000 */
[----:B0-----:R-:W-:Y:S01]  /*185d0*/  @P6 SHF.R.U32.HI R26, RZ, R31, R40 ;  /* 0x0000001fff1a6219 */ /* 0x001fe20000011628 */
[----:B------:R-:W-:Y:S01]  /*185e0*/  MUFU.EX2 R41, R41 ;  /* 0x0000002900297308 */ /* 0x000fe20000000800 */
[----:B---3--:R-:W-:-:S01]  /*185f0*/  FADD.FTZ R13, R187, R30 ;  /* 0x0000001ebb0d7221 */ /* 0x008fc20000010000 */
[----:B------:R-:W-:Y:S01]  /*18600*/  FADD.FTZ R36, R36, R33 ;  /* 0x0000002124247221 */ /* 0x000fe20000010000 */
[----:B------:R-:W-:Y:S01]  /*18610*/  ISETP.GE.AND P6, PT, R21, 0x1, PT ;  /* 0x000000011500780c */ /* 0x000fe20003fc6270 */
[----:B------:R-:W-:-:S04]  /*18620*/  IMAD.IADD R137, R137, 0x1, R26 ;  /* 0x0000000189897824 */ /* 0x000fc800078e021a */
[----:B------:R-:W0:Y:S01]  /*18630*/  MUFU.EX2 R12, R39 ;  /* 0x00000027000c7308 */ /* 0x000e220000000800 */
[----:B--2---:R-:W-:-:S01]  /*18640*/  FADD.FTZ R24, R38, R13 ;  /* 0x0000000d26187221 */ /* 0x004fc20000010000 */
[----:B0-----:R-:W-:-:S03]  /*18650*/  F2FP.SATFINITE.E4M3.F32.PACK_AB_MERGE_C R13, R12, R41, RZ ;  /* 0x000000290c0d723e */ /* 0x001fc600048070ff */
[----:B------:R-:W-:Y:S01]  /*18660*/  FADD.FTZ R41, R41, R24 ;  /* 0x0000001829297221 */ /* 0x000fe20000010000 */
[----:B------:R-:W-:Y:S01]  /*18670*/  F2FP.SATFINITE.E4M3.F32.PACK_AB_MERGE_C R203, R38, R187, R13 ;  /* 0x000000bb26cb723e */ /* 0x000fe2000480700d */
[----:B------:R-:W-:Y:S02]  /*18680*/  FADD.FTZ R13, R37, R36 ;  /* 0x00000024250d7221 */ /* 0x000fe40000010000 */
[----:B------:R-:W-:-:S01]  /*18690*/  FADD.FTZ R15, R12, R41 ;  /* 0x000000290c0f7221 */ /* 0x000fc20000010000 */
[----:B------:R-:W-:Y:S02]  /*186a0*/  VIADD R12, R136, 0xfffffffe ;  /* 0xfffffffe880c7836 */ /* 0x000fe40000000000 */
[----:B------:R0:W-:Y:S04]  /*186b0*/  STL [R1+0x4], R13 ;  /* 0x0000040d01007387 */ /* 0x0001e80000100800 */
[----:B------:R1:W-:Y:S01]  /*186c0*/  STL [R1], R15 ;  /* 0x0000000f01007387 */ /* 0x0003e20000100800 */
[----:B0-----:R-:W-:Y:S01]  /*186d0*/  IMAD.IADD R13, R137, 0x1, R20 ;  /* 0x00000001890d7824 */ /* 0x001fe200078e0214 */
[----:B------:R-:W-:Y:S06]  /*186e0*/  @!P6 BRA `(.L_x_7433) ;  /* 0x000000000048e947 */ /* 0x000fec0003800000 */
[C---:B------:R-:W-:Y:S01]  /*186f0*/  ISETP.GT.AND P2, PT, R137.reuse, RZ, PT ;  /* 0x000000ff8900720c */ /* 0x040fe20003f44270 */
[----:B------:R-:W-:Y:S01]  /*18700*/  BSSY B0, `(.L_x_7434) ;  /* 0x000000e000007945 */ /* 0x000fe20003800000 */
[----:B-1----:R-:W-:-:S11]  /*18710*/  VIADD R15, R137, 0xffffffff ;  /* 0xffffffff890f7836 */ /* 0x002fd60000000000 */
        /* <DEDUP_REMOVED lines=8> */
.L_x_7435:
[----:B------:R-:W-:-:S13]  /*187a0*/  ISETP.NE.AND P2, PT, R21, 0x1, PT ;  /* 0x000000011500780c */ /* 0x000fda0003f45270 */
[----:B------:R-:W0:Y:S02]  /*187b0*/  @P2 LDC.64 R24, c[0x0][0x9e8] ;  /* 0x00027a00ff182b82 */ /* 0x000e240000000a00 */
[----:B0-----:R-:W-:-:S05]  /*187c0*/  @P2 IMAD.HI.U32 R20, R15, R24, RZ ;  /* 0x000000180f142227 */ /* 0x001fca00078e00ff */
[----:B------:R-:W-:-:S07]  /*187d0*/  @P2 SHF.R.U32.HI R15, RZ, R25, R20 ;  /* 0x00000019ff0f2219 */ /* 0x000fce0000011614 */
.L_x_7436:
[----:B------:R-:W-:Y:S05]  /*187e0*/  BSYNC B0 ;  /* 0x0000000000007941 */ /* 0x000fea0003800000 */
.L_x_7434:
[----:B------:R-:W-:-:S05]  /*187f0*/  IMAD R20, R15, R21, R21 ;  /* 0x000000150f147224 */ /* 0x000fca00078e0215 */
[----:B------:R-:W-:-:S07]  /*18800*/  VIMNMX R13, R13, R20, PT ;  /* 0x000000140d0d7248 */ /* 0x000fce0003fe0100 */
.L_x_7433:
[----:B-1----:R-:W2:Y:S01]  /*18810*/  LDL R15, [R1+0x74] ;  /* 0x00007400010f7983 */ /* 0x002ea20000100800 */
[----:B------:R-:W-:Y:S01]  /*18820*/  IMAD.MOV.U32 R20, RZ, RZ, RZ ;  /* 0x000000ffff147224 */ /* 0x000fe200078e00ff */
[----:B------:R-:W-:Y:S01]  /*18830*/  CS2R R24, SRZ ;  /* 0x0000000000187805 */ /* 0x000fe2000001ff00 */
[----:B------:R-:W-:Y:S01]  /*18840*/  IMAD.MOV.U32 R21, RZ, RZ, R13 ;  /* 0x000000ffff157224 */ /* 0x000fe200078e000d */
[----:B------:R-:W-:Y:S02]  /*18850*/  CS2R R26, SRZ ;  /* 0x00000000001a7805 */ /* 0x000fe4000001ff00 */
[----:B------:R-:W-:Y:S02]  /*18860*/  CS2R R28, SRZ ;  /* 0x00000000001c7805 */ /* 0x000fe4000001ff00 */
[----:B------:R-:W-:Y:S01]  /*18870*/  CS2R R30, SRZ ;  /* 0x00000000001e7805 */ /* 0x000fe2000001ff00 */
[----:B------:R-:W-:Y:S01]  /*18880*/  IMAD.HI R13, R13, -0x6db6db6d, R20 ;  /* 0x924924930d0d7827 */ /* 0x000fe200078e0214 */
[----:B------:R-:W-:-:S02]  /*18890*/  CS2R R32, SRZ ;  /* 0x0000000000207805 */ /* 0x000fc4000001ff00 */
[----:B------:R-:W-:Y:S02]  /*188a0*/  CS2R R34, SRZ ;  /* 0x0000000000227805 */ /* 0x000fe4000001ff00 */
[----:B------:R-:W-:Y:S02]  /*188b0*/  CS2R R36, SRZ ;  /* 0x0000000000247805 */ /* 0x000fe4000001ff00 */
[----:B------:R-:W-:Y:S02]  /*188c0*/  CS2R R38, SRZ ;  /* 0x0000000000267805 */ /* 0x000fe4000001ff00 */
[----:B------:R-:W-:Y:S02]  /*188d0*/  SHF.R.U32.HI R20, RZ, 0x1f, R13 ;  /* 0x0000001fff147819 */ /* 0x000fe4000001160d */
[----:B------:R-:W-:Y:S02]  /*188e0*/  CS2R R40, SRZ ;  /* 0x0000000000287805 */ /* 0x000fe4000001ff00 */
[----:B------:R-:W-:-:S02]  /*188f0*/  CS2R R42, SRZ ;  /* 0x00000000002a7805 */ /* 0x000fc4000001ff00 */
[----:B------:R-:W-:Y:S02]  /*18900*/  CS2R R44, SRZ ;  /* 0x00000000002c7805 */ /* 0x000fe4000001ff00 */
[----:B------:R-:W-:Y:S02]  /*18910*/  LEA.HI.SX32 R20, R13, R20, 0x19 ;  /* 0x000000140d147211 */ /* 0x000fe400078fcaff */
        /* <DEDUP_REMOVED lines=21> */
[----:B--2---:R-:W-:-:S04]  /*18a70*/  VIMNMX R15, R15, R20, !PT ;  /* 0x000000140f0f7248 */ /* 0x004fc80007fe0100 */
[----:B------:R-:W-:Y:S01]  /*18a80*/  ISETP.GE.AND P2, PT, R12, R15, PT ;  /* 0x0000000f0c00720c */ /* 0x000fe20003f46270 */
[----:B------:R0:W-:-:S12]  /*18a90*/  STL [R1+0x60], R15 ;  /* 0x0000600f01007387 */ /* 0x0001d80000100800 */
[----:B0-----:R-:W-:Y:S05]  /*18aa0*/  @!P2 BRA `(.L_x_7437) ;  /* 0x000000680068a947 */ /* 0x001fea0003800000 */
        /* <DEDUP_REMOVED lines=31> */
[----:B------:R-:W-:-:S07]  /*18ca0*/  CS2R R24, SRZ ;  /* 0x0000000000187805 */ /* 0x000fce000001ff00 */
.L_x_7456:
[----:B------:R-:W2:Y:S01]  /*18cb0*/  LDL R14, [R1+0x58] ;  /* 0x00005800010e7983 */ /* 0x000ea20000100800 */
[----:B------:R-:W-:Y:S01]  /*18cc0*/  VIADD R13, R233, 0x1 ;  /* 0x00000001e90d7836 */ /* 0x000fe20000000000 */
[----:B------:R-:W-:Y:S05]  /*18cd0*/  YIELD ;  /* 0x0000000000007946 */ /* 0x000fea0003800000 */
[----:B------:R-:W-:-:S04]  /*18ce0*/  ISETP.NE.AND P2, PT, R13, 0x2, PT ;  /* 0x000000020d00780c */ /* 0x000fc80003f45270 */
[----:B------:R-:W-:Y:S02]  /*18cf0*/  SEL R235, RZ, 0x1, P2 ;  /* 0x00000001ffeb7807 */ /* 0x000fe40001000000 */
[----:B------:R-:W-:Y:S02]  /*18d00*/  SEL R13, R13, RZ, P2 ;  /* 0x000000ff0d0d7207 */ /* 0x000fe40001000000 */
[----:B------:R-:W-:Y:S02]  /*18d10*/  LOP3.LUT R235, R232, R235, RZ, 0x3c, !PT ;  /* 0x000000ebe8eb7212 */ /* 0x000fe400078e3cff */
[----:B--2---:R-:W-:-:S13]  /*18d20*/  ISETP.NE.AND P2, PT, R14, RZ, PT ;  /* 0x000000ff0e00720c */ /* 0x004fda0003f45270 */
[----:B0-----:R-:W-:Y:S05]  /*18d30*/  @P2 BRA `(.L_x_7438) ;  /* 0x0000000000302947 */ /* 0x001fea0003800000 */
[----:B------:R-:W-:Y:S05]  /*18d40*/  @!P0 BRA `(.L_x_7439) ;  /* 0x0000000000048947 */ /* 0x000fea0003800000 */
[----:B------:R-:W-:Y:S01]  /*18d50*/  BPT.TRAP 0x1 ;  /* 0x000000040000795c */ /* 0x000fe20000300000 */
.L_x_7439:
[----:B------:R-:W-:Y:S01]  /*18d60*/  IMAD R15, R13, 0x8, R18 ;  /* 0x000000080d0f7824 */ /* 0x000fe200078e0212 */
[----:B------:R-:W-:-:S04]  /*18d70*/  SHF.L.U32 R14, R235, 0x1f, RZ ;  /* 0x0000001feb0e7819 */ /* 0x000fc800000006ff */
[----:B------:R0:W1:Y:S01]  /*18d80*/  SYNCS.PHASECHK.TRANS64.TRYWAIT P3, [R15+URZ+0x2e830], R14 ;  /* 0x02e8300e0f0075a7 */ /* 0x000062000806017f */
[----:B------:R-:W-:Y:S05]  /*18d90*/  @!P0 BRA `(.L_x_7440) ;  /* 0x0000000000048947 */ /* 0x000fea0003800000 */
[----:B------:R-:W-:Y:S01]  /*18da0*/  BPT.TRAP 0x1 ;  /* 0x000000040000795c */ /* 0x000fe20000300000 */
.L_x_7440:
[----:B------:R-:W-:Y:S04]  /*18db0*/  BSSY B0, `(.L_x_7438) ;  /* 0x0000004000007945 */ /* 0x000fe80003800000 */
[----:B-1----:R-:W-:Y:S05]  /*18dc0*/  @P3 BRA `(.L_x_7441) ;  /* 0x0000000000083947 */ /* 0x002fea0003800000 */
[----:B------:R-:W1:Y:S02]  /*18dd0*/  SYNCS.PHASECHK.TRANS64.TRYWAIT P3, [R15+URZ+0x2e830], R14 ;  /* 0x02e8300e0f0075a7 */ /* 0x000e64000806017f */
[----:B-1----:R-:W-:Y:S05]  /*18de0*/  @!P3 BRA `(.L_x_7442) ;  /* 0x000001f40004b947 */ /* 0x002fea0003800000 */
.L_x_7441:
[----:B------:R-:W-:Y:S05]  /*18df0*/  BSYNC B0 ;  /* 0x0000000000007941 */ /* 0x000fea0003800000 */
.L_x_7438:
[----:B------:R-:W2:Y:S01]  /*18e00*/  LDL R20, [R1+0x5c] ;  /* 0x00005c0001147983 */ /* 0x000ea20000100800 */
[----:B------:R-:W-:Y:S05]  /*18e10*/  WARPSYNC.ALL ;  /* 0x0000000000007948 */ /* 0x000fea0003800000 */
[----:B01----:R-:W0:Y:S01]  /*18e20*/  S2R R14, SR_TID.X ;  /* 0x00000000000e7919 */ /* 0x003e220000002100 */
[----:B------:R-:W-:Y:S01]  /*18e30*/  IMAD.MOV.U32 R89, RZ, RZ, 0x40000040 ;  /* 0x40000040ff597424 */ /* 0x000fe200078e00ff */
[C---:B------:R-:W-:Y:S01]  /*18e40*/  R2UR UR12, R8.reuse ;  /* 0x00000000080c72ca */ /* 0x040fe200000e0000 */
[----:B------:R-:W-:Y:S01]  /*18e50*/  IMAD.MOV.U32 R15, RZ, RZ, 0x40000040 ;  /* 0x40000040ff0f7424 */ /* 0x000fe200078e00ff */
[----:B------:R-:W-:Y:S01]  /*18e60*/  R2UR UR13, R9 ;  /* 0x00000000090d72ca */ /* 0x000fe200000e0000 */
[----:B------:R-:W-:Y:S01]  /*18e70*/  IMAD.MOV.U32 R21, RZ, RZ, 0x40000040 ;  /* 0x40000040ff157424 */ /* 0x000fe200078e00ff */
[----:B------:R-:W-:Y:S01]  /*18e80*/  R2UR UR15, R89 ;  /* 0x00000000590f72ca */ /* 0x000fe200000e0000 */
[----:B------:R-:W-:Y:S01]  /*18e90*/  IMAD.MOV.U32 R91, RZ, RZ, 0x40000040 ;  /* 0x40000040ff5b7424 */ /* 0x000fe200078e00ff */
[----:B------:R-:W-:Y:S01]  /*18ea0*/  R2UR UR23, R15 ;  /* 0x000000000f1772ca */ /* 0x000fe200000e0000 */
[----:B------:R-:W-:Y:S01]  /*18eb0*/  STL [R1+0xd8], R23 ;  /* 0x0000d81701007387 */ /* 0x000fe20000100800 */
[----:B------:R-:W-:Y:S01]  /*18ec0*/  R2UR UR20, R8 ;  /* 0x00000000081472ca */ /* 0x000fe200000e0000 */
[----:B------:R-:W-:Y:S01]  /*18ed0*/  IMAD.MOV.U32 R89, RZ, RZ, 0x40000040 ;  /* 0x40000040ff597424 */ /* 0x000fe200078e00ff */
[----:B------:R-:W-:Y:S01]  /*18ee0*/  R2UR UR21, R9 ;  /* 0x00000000091572ca */ /* 0x000fe200000e0000 */
[----:B------:R-:W-:Y:S01]  /*18ef0*/  STL [R1+0xd4], R22 ;  /* 0x0000d41601007387 */ /* 0x000fe20000100800 */
[----:B------:R-:W-:-:S02]  /*18f00*/  R2UR UR7, R15 ;  /* 0x000000000f0772ca */ /* 0x000fc400000e0000 */
[----:B------:R-:W-:Y:S01]  /*18f10*/  R2UR UR11, R21 ;  /* 0x00000000150b72ca */ /* 0x000fe200000e0000 */
[----:B------:R-:W-:Y:S01]  /*18f20*/  STL [R1+0xd0], R19 ;  /* 0x0000d01301007387 */ /* 0x000fe20000100800 */
[----:B------:R-:W-:Y:S02]  /*18f30*/  R2UR UR25, R15 ;  /* 0x000000000f1972ca */ /* 0x000fe400000e0000 */
[C---:B------:R-:W-:Y:S01]  /*18f40*/  R2UR UR27, R21.reuse ;  /* 0x00000000151b72ca */ /* 0x040fe200000e0000 */
[----:B------:R-:W-:Y:S01]  /*18f50*/  STL [R1+0xcc], R18 ;  /* 0x0000cc1201007387 */ /* 0x000fe20000100800 */
[----:B------:R-:W-:Y:S02]  /*18f60*/  R2UR UR29, R21 ;  /* 0x00000000151d72ca */ /* 0x000fe400000e0000 */
[----:B------:R-:W-:Y:S01]  /*18f70*/  R2UR UR31, R91 ;  /* 0x000000005b1f72ca */ /* 0x000fe200000e0000 */
[----:B------:R1:W-:Y:S01]  /*18f80*/  STL [R1+0xc8], R17 ;  /* 0x0000c81101007387 */ /* 0x0003e20000100800 */
[----:B------:R-:W-:-:S02]  /*18f90*/  R2UR UR39, R15 ;  /* 0x000000000f2772ca */ /* 0x000fc400000e0000 */
[----:B------:R-:W-:Y:S01]  /*18fa0*/  MOV R237, UR7 ;  /* 0x0000000700ed7c02 */ /* 0x000fe20008000f00 */
[----:B------:R-:W-:Y:S01]  /*18fb0*/  UMOV UR7, UR11 ;  /* 0x0000000b00077c82 */ /* 0x000fe20008000000 */
[----:B------:R-:W-:Y:S01]  /*18fc0*/  R2UR UR11, R91 ;  /* 0x000000005b0b72ca */ /* 0x000fe200000e0000 */
[----:B------:R-:W-:Y:S01]  /*18fd0*/  STL [R1+0xc4], R16 ;  /* 0x0000c41001007387 */ /* 0x000fe20000100800 */
[----:B0-----:R-:W-:Y:S02]  /*18fe0*/  SHF.R.U32.HI R14, RZ, 0x7, R14 ;  /* 0x00000007ff0e7819 */ /* 0x001fe4000001160e */
[----:B------:R-:W-:Y:S01]  /*18ff0*/  R2UR UR36, R8 ;  /* 0x00000000082472ca */ /* 0x000fe200000e0000 */
[----:B------:R-:W-:Y:S01]  /*19000*/  STL [R1+0xc0], R12 ;  /* 0x0000c00c01007387 */ /* 0x000fe20000100800 */
[----:B-1----:R-:W-:Y:S01]  /*19010*/  MOV R17, UR7 ;  /* 0x0000000700117c02 */ /* 0x002fe20008000f00 */
[----:B------:R-:W-:Y:S01]  /*19020*/  VIADD R92, R14, 0x8 ;  /* 0x000000080e5c7836 */ /* 0x000fe20000000000 */
[----:B------:R-:W-:Y:S01]  /*19030*/  UMOV UR7, UR29 ;  /* 0x0000001d00077c82 */ /* 0x000fe20008000000 */
[----:B------:R-:W-:Y:S01]  /*19040*/  STL [R1+0xbc], R3 ;  /* 0x0000bc0301007387 */ /* 0x000fe20000100800 */
[----:B------:R-:W-:-:S02]  /*19050*/  R2UR UR29, R9 ;  /* 0x00000000091d72ca */ /* 0x000fc400000e0000 */
[----:B------:R-:W-:Y:S01]  /*19060*/  R2UR UR37, R9 ;  /* 0x00000000092572ca */ /* 0x000fe200000e0000 */
[----:B------:R0:W-:Y:S01]  /*19070*/  BAR.SYNC.DEFER_BLOCKING R92, 0x100 ;  /* 0x0004005c0000751d */ /* 0x0001e20000010000 */
[----:B------:R-:W-:Y:S02]  /*19080*/  R2UR UR47, R21 ;  /* 0x00000000152f72ca */ /* 0x000fe400000e0000 */
[----:B------:R-:W-:Y:S02]  /*19090*/  R2UR UR44, R8 ;  /* 0x00000000082c72ca */ /* 0x000fe400000e0000 */
[----:B------:R-:W-:Y:S02]  /*190a0*/  R2UR UR45, R9 ;  /* 0x00000000092d72ca */ /* 0x000fe400000e0000 */
[C---:B------:R-:W-:Y:S01]  /*190b0*/  R2UR UR19, R15.reuse ;  /* 0x000000000f1372ca */ /* 0x040fe200000e0000 */
[----:B------:R1:W-:Y:S01]  /*190c0*/  STL [R1+0xb8], R2 ;  /* 0x0000b80201007387 */ /* 0x0003e20000100800 */
[----:B------:R-:W-:Y:S01]  /*190d0*/  R2UR UR5, R15 ;  /* 0x000000000f0572ca */ /* 0x000fe200000e0000 */
[----:B------:R-:W-:Y:S01]  /*190e0*/  IMAD.MOV.U32 R15, RZ, RZ, 0x40000040 ;  /* 0x40000040ff0f7424 */ /* 0x000fe200078e00ff */
[----:B------:R-:W-:Y:S01]  /*190f0*/  R2UR UR17, R21 ;  /* 0x00000000151172ca */ /* 0x000fe200000e0000 */
[----:B------:R3:W-:Y:S01]  /*19100*/  STL [R1+0xb4], R0 ;  /* 0x0000b40001007387 */ /* 0x0007e20000100800 */
[----:B------:R-:W-:-:S02]  /*19110*/  R2UR UR9, R91 ;  /* 0x000000005b0972ca */ /* 0x000fc400000e0000 */
[----:B------:R-:W-:Y:S02]  /*19120*/  MOV R96, UR7 ;  /* 0x0000000700607c02 */ /* 0x000fe40008000f00 */
[----:B------:R-:W-:Y:S01]  /*19130*/  R2UR UR33, R91 ;  /* 0x000000005b2172ca */ /* 0x000fe200000e0000 */
[----:B------:R-:W-:Y:S01]  /*19140*/  IMAD.MOV.U32 R91, RZ, RZ, 0x40000040 ;  /* 0x40000040ff5b7424 */ /* 0x000fe200078e00ff */
[----:B-1----:R-:W-:Y:S01]  /*19150*/  MOV R2, UR11 ;  /* 0x0000000b00027c02 */ /* 0x002fe20008000f00 */
[----:B------:R-:W-:Y:S01]  /*19160*/  UMOV UR11, UR25 ;  /* 0x00000019000b7c82 */ /* 0x000fe20008000000 */
[----:B------:R-:W-:Y:S02]  /*19170*/  R2UR UR25, R9 ;  /* 0x00000000091972ca */ /* 0x000fe400000e0000 */
[----:B------:R-:W-:Y:S01]  /*19180*/  MOV R19, UR11 ;  /* 0x0000000b00137c02 */ /* 0x000fe20008000f00 */
[----:B------:R-:W-:Y:S01]  /*19190*/  WARPGROUP.ARRIVE ;  /* 0x00000000000079c5 */ /* 0x000fe20000000000 */
[----:B------:R-:W-:Y:S01]  /*191a0*/  UMOV UR11, UR19 ;  /* 0x00000013000b7c82 */ /* 0x000fe20008000000 */
[----:B------:R-:W-:Y:S01]  /*191b0*/  R2UR UR19, R15 ;  /* 0x000000000f1372ca */ /* 0x000fe200000e0000 */
[----:B------:R-:W-:Y:S01]  /*191c0*/  IMAD.MOV.U32 R15, RZ, RZ, 0x40000040 ;  /* 0x40000040ff0f7424 */ /* 0x000fe200078e00ff */
[----:B------:R-:W-:Y:S01]  /*191d0*/  UMOV UR7, UR9 ;  /* 0x0000000900077c82 */ /* 0x000fe20008000000 */
[----:B------:R-:W-:-:S02]  /*191e0*/  R2UR UR9, R9 ;  /* 0x00000000090972ca */ /* 0x000fc400000e0000 */
[----:B------:R-:W-:Y:S01]  /*191f0*/  MOV R94, UR11 ;  /* 0x0000000b005e7c02 */ /* 0x000fe20008000f00 */
[----:B------:R-:W-:Y:S01]  /*19200*/  UMOV UR11, UR5 ;  /* 0x00000005000b7c82 */ /* 0x000fe20008000000 */
[----:B------:R-:W-:Y:S02]  /*19210*/  R2UR UR43, R91 ;  /* 0x000000005b2b72ca */ /* 0x000fe400000e0000 */
[----:B------:R-:W-:Y:S02]  /*19220*/  R2UR UR59, R89 ;  /* 0x00000000593b72ca */ /* 0x000fe400000e0000 */
[----:B------:R-:W-:Y:S01]  /*19230*/  R2UR UR5, R11 ;  /* 0x000000000b0572ca */ /* 0x000fe200000e0000 */
[----:B--2---:R-:W-:-:S04]  /*19240*/  IMAD R88, R13, 0x700, R20 ;  /* 0x000007000d587824 */ /* 0x004fc800078e0214 */
        /* <DEDUP_REMOVED lines=13> */
[----:B------:R-:W-:Y:S01]  /*19320*/  QGMMA.64x32x32.F32.E4M3.E4M3 R184, gdesc[UR12], RZ, !UPT, gsb0 ;  /* 0x006000000cb879f3 */ /* 0x000fe2000c0008ff */
        /* <DEDUP_REMOVED lines=14> */
[----:B------:R-:W-:Y:S01]  /*19410*/  IMAD.MOV.U32 R21, RZ, RZ, 0x40000040 ;  /* 0x40000040ff157424 */ /* 0x000fe200078e00ff */
[----:B------:R-:W-:Y:S01]  /*19420*/  R2UR UR24, R14 ;  /* 0x000000000e1872ca */ /* 0x000fe200000e0000 */
[----:B------:R-:W-:Y:S01]  /*19430*/  VIADD R14, R88, 0x4 ;  /* 0x00000004580e7836 */ /* 0x000fe20000000000 */
[----:B------:R-:W-:Y:S01]  /*19440*/  R2UR UR10, R20 ;  /* 0x00000000140a72ca */ /* 0x000fe200000e0000 */
[----:B------:R-:W-:Y:S01]  /*19450*/  VIADD R20, R88, 0x204 ;  /* 0x0000020458147836 */ /* 0x000fe20000000000 */
[----:B------:R-:W-:-:S02]  /*19460*/  R2UR UR12, R10 ;  /* 0x000000000a0c72ca */ /* 0x000fc400000e0000 */
[----:B------:R-:W-:Y:S01]  /*19470*/  R2UR UR6, R14 ;  /* 0x000000000e0672ca */ /* 0x000fe200000e0000 */
[----:B------:R-:W-:Y:S01]  /*19480*/  VIADD R14, R88, 0x304 ;  /* 0x00000304580e7836 */ /* 0x000fe20000000000 */
[----:B------:R-:W-:Y:S01]  /*19490*/  R2UR UR14, R20 ;  /* 0x00000000140e72ca */ /* 0x000fe200000e0000 */
[----:B------:R-:W-:Y:S01]  /*194a0*/  VIADD R20, R88, 0x404 ;  /* 0x0000040458147836 */ /* 0x000fe20000000000 */
[----:B------:R-:W-:Y:S02]  /*194b0*/  R2UR UR13, R11 ;  /* 0x000000000b0d72ca */ /* 0x000fe400000e0000 */
[----:B------:R-:W-:Y:S01]  /*194c0*/  MOV R12, UR15 ;  /* 0x0000000f000c7c02 */ /* 0x000fe20008000f00 */
[----:B------:R-:W-:Y:S02]  /*194d0*/  UMOV UR15, UR33 ;  /* 0x00000021000f7c82 */ /* 0x000fe40008000000 */
[----:B------:R-:W-:Y:S01]  /*194e0*/  MOV R23, UR15 ;  /* 0x0000000f00177c02 */ /* 0x000fe20008000f00 */
[----:B------:R-:W-:-:S03]  /*194f0*/  UMOV UR15, UR17 ;  /* 0x00000011000f7c82 */ /* 0x000fc60008000000 */
[----:B------:R-:W-:Y:S01]  /*19500*/  MOV R236, UR6 ;  /* 0x0000000600ec7c02 */ /* 0x000fe20008000f00 */
[----:B------:R-:W-:Y:S01]  /*19510*/  UMOV UR6, UR10 ;  /* 0x0000000a00067c82 */ /* 0x000fe20008000000 */
[----:B------:R-:W-:Y:S01]  /*19520*/  R2UR UR10, R90 ;  /* 0x000000005a0a72ca */ /* 0x000fe200000e0000 */
[----:B------:R-:W-:Y:S01]  /*19530*/  VIADD R90, R88, 0x206 ;  /* 0x00000206585a7836 */ /* 0x000fe20000000000 */
[----:B------:R-:W-:Y:S01]  /*19540*/  MOV R16, UR6 ;  /* 0x0000000600107c02 */ /* 0x000fe20008000f00 */
[----:B------:R-:W-:Y:S01]  /*19550*/  UMOV UR6, UR28 ;  /* 0x0000001c00067c82 */ /* 0x000fe20008000000 */
[C---:B------:R-:W-:Y:S02]  /*19560*/  R2UR UR28, R8.reuse ;  /* 0x00000000081c72ca */ /* 0x040fe400000e0000 */
[----:B------:R-:W-:Y:S01]  /*19570*/  MOV R95, UR6 ;  /* 0x00000006005f7c02 */ /* 0x000fe20008000f00 */
[----:B------:R-:W-:Y:S01]  /*19580*/  UMOV UR6, UR8 ;  /* 0x0000000800067c82 */ /* 0x000fe20008000000 */
[----:B------:R-:W-:-:S02]  /*19590*/  R2UR UR8, R8 ;  /* 0x00000000080872ca */ /* 0x000fc400000e0000 */
[----:B------:R-:W-:Y:S02]  /*195a0*/  R2UR UR42, R90 ;  /* 0x000000005a2a72ca */ /* 0x000fe400000e0000 */
[----:B------:R-:W-:Y:S01]  /*195b0*/  MOV R3, UR14 ;  /* 0x0000000e00037c02 */ /* 0x000fe20008000f00 */
[----:B------:R-:W-:Y:S01]  /*195c0*/  UMOV UR14, UR32 ;  /* 0x00000020000e7c82 */ /* 0x000fe20008000000 */
[----:B---3--:R-:W-:Y:S01]  /*195d0*/  MOV R0, UR10 ;  /* 0x0000000a00007c02 */ /* 0x008fe20008000f00 */
[----:B------:R-:W-:Y:S01]  /*195e0*/  UMOV UR10, UR24 ;  /* 0x00000018000a7c82 */ /* 0x000fe20008000000 */
[----:B------:R-:W-:Y:S02]  /*195f0*/  R2UR UR24, R8 ;  /* 0x00000000081872ca */ /* 0x000fe400000e0000 */
[----:B------:R-:W-:Y:S01]  /*19600*/  MOV R18, UR10 ;  /* 0x0000000a00127c02 */ /* 0x000fe20008000f00 */
[----:B------:R-:W-:Y:S01]  /*19610*/  UMOV UR10, UR18 ;  /* 0x00000012000a7c82 */ /* 0x000fe20008000000 */
[----:B------:R-:W-:Y:S01]  /*19620*/  R2UR UR18, R14 ;  /* 0x000000000e1272ca */ /* 0x000fe200000e0000 */
[----:B------:R-:W-:Y:S01]  /*19630*/  VIADD R14, R88, 0x504 ;  /* 0x00000504580e7836 */ /* 0x000fe20000000000 */
[----:B------:R-:W-:Y:S01]  /*19640*/  MOV R93, UR10 ;  /* 0x0000000a005d7c02 */ /* 0x000fe20008000f00 */
[----:B------:R-:W-:-:S02]  /*19650*/  WARPGROUP.DEPBAR.LE gsb0, 0x0 ;  /* 0x00008000000079c5 */ /* 0x000fc40000010000 */
[----:B------:R-:W-:Y:S01]  /*19660*/  WARPGROUP.ARRIVE ;  /* 0x00000000000079c5 */ /* 0x000fe20000000000 */
[----:B------:R-:W-:Y:S01]  /*19670*/  UMOV UR10, UR4 ;  /* 0x00000004000a7c82 */ /* 0x000fe20008000000 */
[----:B------:R-:W-:Y:S02]  /*19680*/  R2UR UR4, R10 ;  /* 0x000000000a0472ca */ /* 0x000fe400000e0000 */
[----:B------:R-:W-:Y:S01]  /*19690*/  MOV R22, UR14 ;  /* 0x0000000e00167c02 */ /* 0x000fe20008000f00 */
[----:B------:R-:W-:Y:S01]  /*196a0*/  UMOV UR14, UR16 ;  /* 0x00000010000e7c82 */ /* 0x000fe20008000000 */
[----:B------:R-:W-:Y:S01]  /*196b0*/  QGMMA.64x32x32.F32.E4M3.E4M3 R168, gdesc[UR20], RZ, !UPT, gsb0 ;  /* 0x0060000014a879f3 */ /* 0x000fe2000c0008ff */
[----:B------:R-:W-:Y:S01]  /*196c0*/  R2UR UR22, R20 ;  /* 0x00000000141672ca */ /* 0x000fe200000e0000 */
[----:B------:R-:W-:Y:S01]  /*196d0*/  VIADD R20, R88, 0x604 ;  /* 0x0000060458147836 */ /* 0x000fe20000000000 */
[----:B------:R-:W-:Y:S01]  /*196e0*/  R2UR UR23, R21 ;  /* 0x00000000151772ca */ /* 0x000fe200000e0000 */
[----:B------:R-:W-:Y:S01]  /*196f0*/  IMAD.MOV.U32 R21, RZ, RZ, 0x40000040 ;  /* 0x40000040ff157424 */ /* 0x000fe200078e00ff */
[----:B------:R-:W-:-:S02]  /*19700*/  WARPGROUP.DEPBAR.LE gsb0, 0x0 ;  /* 0x00008000000079c5 */ /* 0x000fc40000010000 */
        /* <DEDUP_REMOVED lines=25> */
[----:B------:R-:W-:Y:S01]  /*198a0*/  IMAD.MOV.U32 R20, RZ, RZ, R96 ;  /* 0x000000ffff147224 */ /* 0x000fe200078e0060 */
[----:B------:R-:W-:Y:S01]  /*198b0*/  R2UR UR51, R21 ;  /* 0x00000000153372ca */ /* 0x000fe200000e0000 */
[----:B------:R-:W-:Y:S01]  /*198c0*/  IMAD.MOV.U32 R21, RZ, RZ, R95 ;  /* 0x000000ffff157224 */ /* 0x000fe200078e005f */
[----:B------:R-:W-:Y:S02]  /*198d0*/  WARPGROUP.DEPBAR.LE gsb0, 0x0 ;  /* 0x00008000000079c5 */ /* 0x000fe40000010000 */
[----:B------:R-:W-:-:S06]  /*198e0*/  WARPGROUP.ARRIVE ;  /* 0x00000000000079c5 */ /* 0x000fcc0000000000 */
[----:B------:R-:W-:Y:S01]  /*198f0*/  QGMMA.64x32x32.F32.E4M3.E4M3 R104, gdesc[UR44], RZ, !UPT, gsb0 ;  /* 0x006000002c6879f3 */ /* 0x000fe2000c0008ff */
[----:B------:R-:W-:Y:S01]  /*19900*/  R2UR UR46, R14 ;  /* 0x000000000e2e72ca */ /* 0x000fe200000e0000 */
[C---:B------:R-:W-:Y:S01]  /*19910*/  VIADD R14, R88.reuse, 0x506 ;  /* 0x00000506580e7836 */ /* 0x040fe20000000000 */
[----:B------:R-:W-:Y:S01]  /*19920*/  R2UR UR47, R15 ;  /* 0x000000000f2f72ca */ /* 0x000fe200000e0000 */
[----:B------:R-:W-:Y:S02]  /*19930*/  IMAD.MOV.U32 R15, RZ, RZ, 0x40000040 ;  /* 0x40000040ff0f7424 */ /* 0x000fe400078e00ff */
[----:B------:R-:W-:Y:S01]  /*19940*/  VIADD R88, R88, 0x606 ;  /* 0x0000060658587836 */ /* 0x000fe20000000000 */
[----:B------:R-:W-:Y:S01]  /*19950*/  R2UR UR54, R14 ;  /* 0x000000000e3672ca */ /* 0x000fe200000e0000 */
[----:B------:R-:W-:Y:S01]  /*19960*/  IMAD.MOV.U32 R14, RZ, RZ, R94 ;  /* 0x000000ffff0e7224 */ /* 0x000fe200078e005e */
[----:B------:R-:W-:Y:S01]  /*19970*/  R2UR UR55, R15 ;  /* 0x000000000f3772ca */ /* 0x000fe200000e0000 */
[----:B------:R-:W-:Y:S01]  /*19980*/  IMAD.MOV.U32 R15, RZ, RZ, R93 ;  /* 0x000000ffff0f7224 */ /* 0x000fe200078e005d */
[----:B------:R-:W-:Y:S01]  /*19990*/  R2UR UR58, R88 ;  /* 0x00000000583a72ca */ /* 0x000fe200000e0000 */
[----:B------:R-:W-:-:S02]  /*199a0*/  WARPGROUP.DEPBAR.LE gsb0, 0x0 ;  /* 0x00008000000079c5 */ /* 0x000fc40000010000 */
[----:B0-----:R-:W-:-:S06]  /*199b0*/  WARPGROUP.ARRIVE ;  /* 0x00000000000079c5 */ /* 0x001fcc0000000000 */
[----:B------:R-:W-:Y:S01]  /*199c0*/  QGMMA.64x32x32.F32.E4M3.E4M3 R88, gdesc[UR8], RZ, !UPT, gsb0 ;  /* 0x00600000085879f3 */ /* 0x000fe2000c0008ff */
        /* <DEDUP_REMOVED lines=126> */
[----:B------:R-:W-:Y:S03]  /*1a1b0*/  QGMMA.64x32x32.F32.E4M3.E4M3 R88, gdesc[UR56], R88, gsb0 ;  /* 0x00600000385879f3 */ /* 0x000fe60008000858 */
[----:B------:R-:W-:Y:S02]  /*1a1c0*/  WARPGROUP.DEPBAR.LE gsb0, 0x0 ;  /* 0x00008000000079c5 */ /* 0x000fe40000010000 */
[----:B0-----:R-:W-:Y:S05]  /*1a1d0*/  @P2 BRA `(.L_x_7443) ;  /* 0x0000000000282947 */ /* 0x001fea0003800000 */
[----:B------:R-:W-:Y:S05]  /*1a1e0*/  @!P0 BRA `(.L_x_7444) ;  /* 0x0000000000048947 */ /* 0x000fea0003800000 */
[----:B------:R-:W-:Y:S01]  /*1a1f0*/  BPT.TRAP 0x1 ;  /* 0x000000040000795c */ /* 0x000fe20000300000 */
.L_x_7444:
[----:B------:R-:W-:Y:S01]  /*1a200*/  SHF.L.U32 R14, R232, 0x1f, RZ ;  /* 0x0000001fe80e7819 */ /* 0x000fe200000006ff */
[----:B-----5:R-:W-:-:S04]  /*1a210*/  IMAD R15, R233, 0x8, R18 ;  /* 0x00000008e90f7824 */ /* 0x020fc800078e0212 */
[----:B------:R0:W1:Y:S01]  /*1a220*/  SYNCS.PHASECHK.TRANS64.TRYWAIT P2, [R15+URZ+0x2e850], R14 ;  /* 0x02e8500e0f0075a7 */ /* 0x000062000804017f */
[----:B------:R-:W-:Y:S05]  /*1a230*/  @!P0 BRA `(.L_x_7445) ;  /* 0x0000000000048947 */ /* 0x000fea0003800000 */
[----:B------:R-:W-:Y:S01]  /*1a240*/  BPT.TRAP 0x1 ;  /* 0x000000040000795c */ /* 0x000fe20000300000 */
.L_x_7445:
[----:B-1----:R-:W-:Y:S05]  /*1a250*/  @P2 BRA `(.L_x_7443) ;  /* 0x0000000000082947 */ /* 0x002fea0003800000 */
[----:B------:R-:W1:Y:S02]  /*1a260*/  SYNCS.PHASECHK.TRANS64.TRYWAIT P2, [R15+URZ+0x2e850], R14 ;  /* 0x02e8500e0f0075a7 */ /* 0x000e64000804017f */
[----:B-1----:R-:W-:Y:S05]  /*1a270*/  @!P2 BRA `(.L_x_7446) ;  /* 0x000001dc00f4a947 */ /* 0x002fea0003800000 */
.L_x_7443:
[----:B01---5:R-:W-:Y:S01]  /*1a280*/  VIADD R14, R18, 0x400 ;  /* 0x00000400120e7836 */ /* 0x023fe20000000000 */
[----:B------:R-:W2:Y:S01]  /*1a290*/  LDL R232, [R1+0x10] ;  /* 0x0000100001e87983 */ /* 0x000ea20000100800 */
[----:B------:R-:W-:Y:S01]  /*1a2a0*/  IMAD.MOV.U32 R15, RZ, RZ, -0x3ffffff0 ;  /* 0xc0000010ff0f7424 */ /* 0x000fe200078e00ff */
[----:B------:R-:W-:Y:S05]  /*1a2b0*/  WARPSYNC.ALL ;  /* 0x0000000000007948 */ /* 0x000fea0003800000 */
[----:B------:R-:W-:Y:S01]  /*1a2c0*/  SHF.R.U32.HI R14, RZ, 0x4, R14 ;  /* 0x00000004ff0e7819 */ /* 0x000fe2000001160e */
[----:B------:R-:W-:Y:S01]  /*1a2d0*/  WARPGROUP.ARRIVE ;  /* 0x00000000000079c5 */ /* 0x000fe20000000000 */
[----:B------:R-:W-:Y:S01]  /*1a2e0*/  R2UR UR7, R15 ;  /* 0x000000000f0772ca */ /* 0x000fe200000e0000 */
[----:B------:R-:W-:Y:S01]  /*1a2f0*/  IMAD.MOV.U32 R21, RZ, RZ, -0x3ffffff0 ;  /* 0xc0000010ff157424 */ /* 0x000fe200078e00ff */
[----:B------:R-:W-:Y:S01]  /*1a300*/  LOP3.LUT R14, R14, 0x3fff, RZ, 0xc0, !PT ;  /* 0x00003fff0e0e7812 */ /* 0x000fe200078ec0ff */
[----:B------:R-:W-:Y:S01]  /*1a310*/  ULDC UR5, c[0x0][0x9dc] ;  /* 0x0002770000057ab9 */ /* 0x000fe20000000800 */
[----:B------:R-:W-:Y:S01]  /*1a320*/  LOP3.LUT P2, RZ, R17, 0x100000, RZ, 0xc0, !PT ;  /* 0x0010000011ff7812 */ /* 0x000fe2000784c0ff */
[----:B------:R-:W-:Y:S01]  /*1a330*/  ULDC UR4, c[0x0][0x9e0] ;  /* 0x0002780000047ab9 */ /* 0x000fe20000000800 */
[----:B------:R-:W-:-:S05]  /*1a340*/  LOP3.LUT R14, R14, 0x10000, RZ, 0xfc, !PT ;  /* 0x000100000e0e7812 */ /* 0x000fca00078efcff */
[----:B------:R-:W-:-:S05]  /*1a350*/  IMAD R14, R233, 0x700, R14 ;  /* 0x00000700e90e7824 */ /* 0x000fca00078e020e */
[----:B------:R-:W-:-:S13]  /*1a360*/  R2UR UR6, R14 ;  /* 0x000000000e0672ca */ /* 0x000fda00000e0000 */
[----:B------:R-:W-:Y:S01]  /*1a370*/  QGMMA.64x128x32.F32.E4M3.E4M3 R24, R224, gdesc[UR4], R24, gsb0 ;  /* 0x01e00004e0187df3 */ /* 0x000fe20008000818 */
[----:B------:R-:W-:Y:S01]  /*1a380*/  VIADD R20, R14, 0x100 ;  /* 0x000001000e147836 */ /* 0x000fe20000000000 */
[----:B------:R-:W-:-:S04]  /*1a390*/  R2UR UR7, R21 ;  /* 0x00000000150772ca */ /* 0x000fc800000e0000 */
[----:B------:R-:W-:Y:S01]  /*1a3a0*/  R2UR UR6, R20 ;  /* 0x00000000140672ca */ /* 0x000fe200000e0000 */
[----:B------:R-:W-:Y:S02]  /*1a3b0*/  VIADD R20, R14, 0x200 ;  /* 0x000002000e147836 */ /* 0x000fe40000000000 */
[----:B------:R-:W-:Y:S01]  /*1a3c0*/  IMAD.MOV.U32 R21, RZ, RZ, -0x3ffffff0 ;  /* 0xc0000010ff157424 */ /* 0x000fe200078e00ff */
[----:B------:R-:W-:Y:S02]  /*1a3d0*/  WARPGROUP.DEPBAR.LE gsb0, 0x0 ;  /* 0x00008000000079c5 */ /* 0x000fe40000010000 */
[----:B------:R-:W-:Y:S01]  /*1a3e0*/  WARPGROUP.ARRIVE ;  /* 0x00000000000079c5 */ /* 0x000fe20000000000 */
[----:B------:R-:W3:Y:S01]  /*1a3f0*/  LDL R224, [R1+0x70] ;  /* 0x0000700001e07983 */ /* 0x000ee20000100800 */
[----:B------:R-:W-:Y:S01]  /*1a400*/  IMAD.MOV.U32 R15, RZ, RZ, -0x3ffffff0 ;  /* 0xc0000010ff0f7424 */ /* 0x000fe200078e00ff */
[----:B------:R-:W0:Y:S02]  /*1a410*/  LDC R225, c[0x0][0x448] ;  /* 0x00011200ffe17b82 */ /* 0x000e240000000800 */
[----:B------:R-:W4:Y:S02]  /*1a420*/  LDL R226, [R1+0x50] ;  /* 0x0000500001e27983 */ /* 0x000f240000100800 */
[----:B------:R-:W-:Y:S01]  /*1a430*/  QGMMA.64x128x32.F32.E4M3.E4M3 R24, R220, gdesc[UR4], R24, gsb0 ;  /* 0x01e00004dc187df3 */ /* 0x000fe20008000818 */
[----:B------:R-:W-:-:S02]  /*1a440*/  R2UR UR6, R20 ;  /* 0x00000000140672ca */ /* 0x000fc400000e0000 */
[----:B------:R-:W-:Y:S01]  /*1a450*/  R2UR UR7, R21 ;  /* 0x00000000150772ca */ /* 0x000fe200000e0000 */
[----:B------:R-:W-:Y:S01]  /*1a460*/  VIADD R20, R14, 0x300 ;  /* 0x000003000e147836 */ /* 0x000fe20000000000 */
[----:B------:R-:W2:Y:S01]  /*1a470*/  LDL R227, [R1+0x14] ;  /* 0x0000140001e37983 */ /* 0x000ea20000100800 */
[----:B------:R-:W-:Y:S01]  /*1a480*/  IMAD.MOV.U32 R21, RZ, RZ, -0x3ffffff0 ;  /* 0xc0000010ff157424 */ /* 0x000fe200078e00ff */
[----:B------:R-:W-:Y:S02]  /*1a490*/  WARPGROUP.DEPBAR.LE gsb0, 0x0 ;  /* 0x00008000000079c5 */ /* 0x000fe40000010000 */
[----:B------:R-:W-:Y:S01]  /*1a4a0*/  WARPGROUP.ARRIVE ;  /* 0x00000000000079c5 */ /* 0x000fe20000000000 */
[----:B------:R-:W3:Y:S01]  /*1a4b0*/  LDL R223, [R1+0x64] ;  /* 0x0000640001df7983 */ /* 0x000ee20000100800 */
[----:B0-----:R-:W-:-:S04]  /*1a4c0*/  ISETP.NE.AND P3, PT, R225, 0x1, PT ;  /* 0x00000001e100780c */ /* 0x001fc80003f65270 */
[----:B------:R-:W0:Y:S01]  /*1a4d0*/  S2R R225, SR_TID.X ;  /* 0x0000000000e17919 */ /* 0x000e220000002100 */
[----:B------:R-:W-:Y:S01]  /*1a4e0*/  QGMMA.64x128x32.F32.E4M3.E4M3 R24, R216, gdesc[UR4], R24, gsb0 ;  /* 0x01e00004d8187df3 */ /* 0x000fe20008000818 */
[----:B------:R-:W-:Y:S01]  /*1a4f0*/  R2UR UR6, R20 ;  /* 0x00000000140672ca */ /* 0x000fe200000e0000 */
[----:B------:R-:W-:Y:S01]  /*1a500*/  VIADD R20, R14, 0x400 ;  /* 0x000004000e147836 */ /* 0x000fe20000000000 */
[----:B------:R-:W-:Y:S01]  /*1a510*/  R2UR UR7, R21 ;  /* 0x00000000150772ca */ /* 0x000fe200000e0000 */
[----:B------:R-:W-:Y:S01]  /*1a520*/  IMAD.MOV.U32 R21, RZ, RZ, -0x3ffffff0 ;  /* 0xc0000010ff157424 */ /* 0x000fe200078e00ff */
[----:B0-----:R-:W-:Y:S01]  /*1a530*/  SHF.R.U32.HI R225, RZ, 0x7, R225 ;  /* 0x00000007ffe17819 */ /* 0x001fe200000116e1 */
[----:B------:R-:W-:Y:S02]  /*1a540*/  WARPGROUP.DEPBAR.LE gsb0, 0x0 ;  /* 0x00008000000079c5 */ /* 0x000fe40000010000 */
[----:B------:R-:W-:-:S08]  /*1a550*/  WARPGROUP.ARRIVE ;  /* 0x00000000000079c5 */ /* 0x000fd00000000000 */
[----:B------:R-:W-:Y:S01]  /*1a560*/  QGMMA.64x128x32.F32.E4M3.E4M3 R24, R212, gdesc[UR4], R24, gsb0 ;  /* 0x01e00004d4187df3 */ /* 0x000fe20008000818 */
[----:B------:R-:W-:Y:S01]  /*1a570*/  R2UR UR6, R20 ;  /* 0x00000000140672ca */ /* 0x000fe200000e0000 */
[C---:B------:R-:W-:Y:S01]  /*1a580*/  VIADD R20, R14.reuse, 0x500 ;  /* 0x000005000e147836 */ /* 0x040fe20000000000 */
[----:B------:R-:W-:Y:S01]  /*1a590*/  R2UR UR7, R21 ;  /* 0x00000000150772ca */ /* 0x000fe200000e0000 */
[----:B------:R-:W-:Y:S02]  /*1a5a0*/  IMAD.MOV.U32 R21, RZ, RZ, -0x3ffffff0 ;  /* 0xc0000010ff157424 */ /* 0x000fe400078e00ff */
[----:B------:R-:W-:Y:S01]  /*1a5b0*/  VIADD R14, R14, 0x600 ;  /* 0x000006000e0e7836 */ /* 0x000fe20000000000 */
[----:B------:R-:W-:Y:S02]  /*1a5c0*/  WARPGROUP.DEPBAR.LE gsb0, 0x0 ;  /* 0x00008000000079c5 */ /* 0x000fe40000010000 */
[----:B------:R-:W-:-:S07]  /*1a5d0*/  WARPGROUP.ARRIVE ;  /* 0x00000000000079c5 */ /* 0x000fce0000000000 */
[----:B------:R-:W-:Y:S01]  /*1a5e0*/  QGMMA.64x128x32.F32.E4M3.E4M3 R24, R208, gdesc[UR4], R24, gsb0 ;  /* 0x01e00004d0187df3 */ /* 0x000fe20008000818 */
[----:B------:R-:W-:Y:S02]  /*1a5f0*/  R2UR UR6, R20 ;  /* 0x00000000140672ca */ /* 0x000fe400000e0000 */
[----:B------:R-:W-:Y:S01]  /*1a600*/  R2UR UR7, R21 ;  /* 0x00000000150772ca */ /* 0x000fe200000e0000 */
[----:B------:R-:W0:Y:S08]  /*1a610*/  @P3 LDC R20, c[0x0][0x450] ;  /* 0x00011400ff143b82 */ /* 0x000e300000000800 */
[----:B------:R-:W1:Y:S01]  /*1a620*/  @P3 LDC R21, c[0x0][0x44c] ;  /* 0x00011300ff153b82 */ /* 0x000e620000000800 */
[----:B------:R-:W-:-:S02]  /*1a630*/  WARPGROUP.DEPBAR.LE gsb0, 0x0 ;  /* 0x00008000000079c5 */ /* 0x000fc40000010000 */
[----:B------:R-:W-:-:S06]  /*1a640*/  WARPGROUP.ARRIVE ;  /* 0x00000000000079c5 */ /* 0x000fcc0000000000 */
[----:B------:R-:W-:Y:S01]  /*1a650*/  QGMMA.64x128x32.F32.E4M3.E4M3 R24, R204, gdesc[UR4], R24, gsb0 ;  /* 0x01e00004cc187df3 */ /* 0x000fe20008000818 */
[----:B------:R-:W-:Y:S01]  /*1a660*/  R2UR UR6, R14 ;  /* 0x000000000e0672ca */ /* 0x000fe200000e0000 */
[----:B------:R-:W-:Y:S01]  /*1a670*/  @!P1 IMAD R14, R13, 0x8, R18 ;  /* 0x000000080d0e9824 */ /* 0x000fe200078e0212 */
[----:B------:R-:W-:Y:S01]  /*1a680*/  R2UR UR7, R15 ;  /* 0x000000000f0772ca */ /* 0x000fe200000e0000 */
[----:B---3--:R-:W-:Y:S02]  /*1a690*/  IMAD.IADD R15, R224, 0x1, R223 ;  /* 0x00000001e00f7824 */ /* 0x008fe400078e02df */
[----:B------:R-:W-:Y:S02]  /*1a6a0*/  @!P1 VIADD R14, R14, 0x2e840 ;  /* 0x0002e8400e0e9836 */ /* 0x000fe40000000000 */
[----:B-1----:R-:W-:-:S03]  /*1a6b0*/  @P3 IMAD.HI.U32 R21, R15, R21, RZ ;  /* 0x000000150f153227 */ /* 0x002fc600078e00ff */
[----:B------:R-:W-:Y:S02]  /*1a6c0*/  @!P1 PRMT R14, RZ, 0x654, R14 ;  /* 0x00000654ff0e9816 */ /* 0x000fe4000000000e */
[----:B0-----:R-:W-:Y:S02]  /*1a6d0*/  @P3 SHF.R.U32.HI R15, RZ, R20, R21 ;  /* 0x00000014ff0f3219 */ /* 0x001fe40000011615 */
[----:B------:R-:W-:Y:S01]  /*1a6e0*/  IADD3 R20, -R225, 0xb, RZ ;  /* 0x0000000be1147810 */ /* 0x000fe20007ffe1ff */
[----:B------:R-:W-:Y:S02]  /*1a6f0*/  WARPGROUP.DEPBAR.LE gsb0, 0x0 ;  /* 0x00008000000079c5 */ /* 0x000fe40000010000 */
[----:B------:R-:W-:Y:S01]  /*1a700*/  WARPGROUP.ARRIVE ;  /* 0x00000000000079c5 */ /* 0x000fe20000000000 */
[----:B------:R-:W0:Y:S05]  /*1a710*/  SHFL.IDX PT, R206, R15, RZ, 0x1c1f ;  /* 0x001c1fff0fce7589 */ /* 0x000e2a00000e0000 */
[----:B------:R-:W-:Y:S03]  /*1a720*/  QGMMA.64x128x32.F32.E4M3.E4M3 R24, R200, gdesc[UR4], R24, gsb0 ;  /* 0x01e00004c8187df3 */ /* 0x000fe60008000818 */
[----:B------:R-:W-:-:S02]  /*1a730*/  WARPGROUP.DEPBAR.LE gsb0, 0x0 ;  /* 0x00008000000079c5 */ /* 0x000fc40000010000 */
[----:B------:R-:W-:Y:S01]  /*1a740*/  IMAD R200, R12, -0xe0, RZ ;  /* 0xffffff200cc87824 */ /* 0x000fe200078e02ff */
[----:B------:R1:W-:Y:S06]  /*1a750*/  BAR.ARV R20, 0x100 ;  /* 0x000400140000751d */ /* 0x0003ec0000002000 */
[----:B------:R3:W-:Y:S01]  /*1a760*/  @!P1 SYNCS.ARRIVE.TRANS64.RED.A1T0 RZ, [R14+URZ], RZ ;  /* 0x000000ff0eff99a7 */ /* 0x0007e2000810043f */
[----:B----4-:R-:W-:Y:S01]  /*1a770*/  IADD3 R202, -R226, 0x1, R200 ;  /* 0x00000001e2ca7810 */ /* 0x010fe20007ffe1c8 */
[----:B------:R-:W-:-:S03]  /*1a780*/  IMAD.IADD R203, R200, 0x1, -R226 ;  /* 0x00000001c8cb7824 */ /* 0x000fc600078e0ae2 */
[----:B--2---:R-:W-:Y:S01]  /*1a790*/  IADD3 R202, -R232, R202, R227 ;  /* 0x000000cae8ca7210 */ /* 0x004fe20007ffe1e3 */
[----:B---3--:R-:W-:-:S04]  /*1a7a0*/  IMAD.U32 R14, RZ, RZ, UR5 ;  /* 0x00000005ff0e7e24 */ /* 0x008fc8000f8e00ff */
[----:B------:R-:W-:Y:S01]  /*1a7b0*/  VIADD R201, R202, UR4 ;  /* 0x00000004cac97c36 */ /* 0x000fe20008000000 */
[----:B-1----:R-:W-:-:S03]  /*1a7c0*/  LOP3.LUT R20, RZ, R14, RZ, 0x33, !PT ;  /* 0x0000000eff147212 */ /* 0x002fc600078e33ff */
[----:B0-----:R-:W-:Y:S02]  /*1a7d0*/  IMAD.IADD R204, R201, 0x1, R206 ;  /* 0x00000001c9cc7824 */ /* 0x001fe400078e02ce */
[----:B------:R-:W-:-:S04]  /*1a7e0*/  IMAD.IADD R202, R20, 0x1, R202 ;  /* 0x0000000114ca7824 */ /* 0x000fc800078e02ca */
[----:B------:R-:W-:Y:S01]  /*1a7f0*/  IMAD.IADD R205, R202, 0x1, R206 ;  /* 0x00000001cacd7824 */ /* 0x000fe200078e02ce */
[----:B------:R-:W-:Y:S06]  /*1a800*/  @!P2 BRA `(.L_x_7447) ;  /* 0x00000000005ca947 */ /* 0x000fec0003800000 */
[----:B------:R-:W-:Y:S01]  /*1a810*/  IADD3 R206, -R232, R227, R206 ;  /* 0x000000e3e8ce7210 */ /* 0x000fe20007ffe1ce */
[----:B------:R-:W-:Y:S03]  /*1a820*/  BSSY B0, `(.L_x_7448) ;  /* 0x0000012000007945 */ /* 0x000fe60003800000 */
[----:B------:R-:W-:-:S13]  /*1a830*/  ISETP.GT.AND P2, PT, R206, -0x1, PT ;  /* 0xffffffffce00780c */ /* 0x000fda0003f44270 */
[----:B------:R-:W-:Y:S05]  /*1a840*/  @P2 BRA `(.L_x_7449) ;  /* 0x0000000000242947 */ /* 0x000fea0003800000 */
[----:B------:R-:W-:Y:S01]  /*1a850*/  ULDC UR4, c[0x0][0x9e4] ;  /* 0x0002790000047ab9 */ /* 0x000fe20000000800 */
[----:B------:R-:W-:Y:S01]  /*1a860*/  LOP3.LUT R206, RZ, R206, RZ, 0x33, !PT ;  /* 0x000000ceffce7212 */ /* 0x000fe200078e33ff */
[----:B------:R-:W-:-:S05]  /*1a870*/  IMAD.U32 R207, RZ, RZ, UR4 ;  /* 0x00000004ffcf7e24 */ /* 0x000fca000f8e00ff */
[----:B------:R-:W-:-:S13]  /*1a880*/  ISETP.NE.AND P2, PT, R207, 0x1, PT ;  /* 0x00000001cf00780c */ /* 0x000fda0003f45270 */
[----:B------:R-:W0:Y:S02]  /*1a890*/  @P2 LDC.64 R20, c[0x0][0x9e8] ;  /* 0x00027a00ff142b82 */ /* 0x000e240000000a00 */
[----:B0-----:R-:W-:-:S05]  /*1a8a0*/  @P2 IMAD.HI.U32 R20, R206, R20, RZ ;  /* 0x00000014ce142227 */ /* 0x001fca00078e00ff */
[----:B------:R-:W-:-:S04]  /*1a8b0*/  @P2 SHF.R.U32.HI R206, RZ, R21, R20 ;  /* 0x00000015ffce2219 */ /* 0x000fc80000011614 */
[----:B------:R-:W-:Y:S01]  /*1a8c0*/  LOP3.LUT R206, RZ, R206, RZ, 0x33, !PT ;  /* 0x000000ceffce7212 */ /* 0x000fe200078e33ff */
[----:B------:R-:W-:Y:S06]  /*1a8d0*/  BRA `(.L_x_7450) ;  /* 0x0000000000187947 */ /* 0x000fec0003800000 */
.L_x_7449:
[----:B------:R-:W-:Y:S02]  /*1a8e0*/  ULDC UR4, c[0x0][0x9e4] ;  /* 0x0002790000047ab9 */ /* 0x000fe40000000800 */
[----:B------:R-:W-:-:S05]  /*1a8f0*/  IMAD.U32 R207, RZ, RZ, UR4 ;  /* 0x00000004ffcf7e24 */ /* 0x000fca000f8e00ff */
[----:B------:R-:W-:-:S13]  /*1a900*/  ISETP.NE.AND P2, PT, R207, 0x1, PT ;  /* 0x00000001cf00780c */ /* 0x000fda0003f45270 */
[----:B------:R-:W0:Y:S02]  /*1a910*/  @P2 LDC.64 R20, c[0x0][0x9e8] ;  /* 0x00027a00ff142b82 */ /* 0x000e240000000a00 */
[----:B0-----:R-:W-:-:S05]  /*1a920*/  @P2 IMAD.HI.U32 R20, R206, R20, RZ ;  /* 0x00000014ce142227 */ /* 0x001fca00078e00ff */
[----:B------:R-:W-:-:S07]  /*1a930*/  @P2 SHF.R.U32.HI R206, RZ, R21, R20 ;  /* 0x00000015ffce2219 */ /* 0x000fce0000011614 */
.L_x_7450:
[----:B------:R-:W-:Y:S05]  /*1a940*/  BSYNC B0 ;  /* 0x0000000000007941 */ /* 0x000fea0003800000 */
.L_x_7448:
[----:B------:R-:W-:-:S05]  /*1a950*/  IMAD R206, R206, R207, R203 ;  /* 0x000000cfcece7224 */ /* 0x000fca00078e02cb */
[----:B------:R-:W-:Y:S02]  /*1a960*/  VIMNMX R205, R205, R206, !PT ;  /* 0x000000cecdcd7248 */ /* 0x000fe40007fe0100 */
[----:B------:R-:W-:-:S07]  /*1a970*/  VIADDMNMX R204, R206, R207, R204, PT ;  /* 0x000000cfcecc7246 */ /* 0x000fce00038001cc */
.L_x_7447:
[C---:B------:R-:W-:Y:S01]  /*1a980*/  ISETP.GE.AND P2, PT, R200.reuse, 0x2, PT ;  /* 0x00000002c800780c */ /* 0x040fe20003f46270 */
[----:B------:R-:W0:Y:S01]  /*1a990*/  SHFL.IDX PT, R15, R15, 0x1, 0x1c1f ;  /* 0x003c1f000f0f7f89 */ /* 0x000e2200000e0000 */
[----:B------:R-:W-:Y:S02]  /*1a9a0*/  LOP3.LUT R17, R17, 0xffffdfff, RZ, 0xc0, !PT ;  /* 0xffffdfff11117812 */ /* 0x000fe400078ec0ff */
[----:B------:R-:W-:Y:S02]  /*1a9b0*/  ISETP.GE.AND P3, PT, R200, 0x9, PT ;  /* 0x00000009c800780c */ /* 0x000fe40003f66270 */
[----:B------:R-:W-:-:S07]  /*1a9c0*/  LOP3.LUT R16, R16, 0x7fffffff, RZ, 0xc0, !PT ;  /* 0x7fffffff10107812 */ /* 0x000fce00078ec0ff */
[----:B------:R-:W-:Y:S02]  /*1a9d0*/  @P2 LOP3.LUT R17, R17, 0x2000, RZ, 0xfc, !PT ;  /* 0x0000200011112812 */ /* 0x000fe400078efcff */
[----:B------:R-:W-:Y:S02]  /*1a9e0*/  ISETP.GT.AND P2, PT, R205, 0x1, !P2 ;  /* 0x00000001cd00780c */ /* 0x000fe40005744270 */
[----:B------:R-:W-:Y:S02]  /*1a9f0*/  LOP3.LUT R17, R17, 0xffffbfff, RZ, 0xc0, !PT ;  /* 0xffffbfff11117812 */ /* 0x000fe400078ec0ff */
[----:B------:R-:W-:Y:S02]  /*1aa00*/  ISETP.LT.OR P2, PT, R204, 0x2, P2 ;  /* 0x00000002cc00780c */ /* 0x000fe40001741670 */
[----:B------:R-:W-:Y:S02]  /*1aa10*/  @P3 LOP3.LUT R17, R17, 0x4000, RZ, 0xfc, !PT ;  /* 0x0000400011113812 */ /* 0x000fe400078efcff */
[----:B------:R-:W-:-:S02]  /*1aa20*/  FSEL R185, R185, -INF , !P2 ;  /* 0xff800000b9b97808 */ /* 0x000fc40005000000 */
[----:B------:R-:W-:Y:S01]  /*1aa30*/  ISETP.GT.AND P2, PT, R205, 0x8, !P3 ;  /* 0x00000008cd00780c */ /* 0x000fe20005f44270 */
[--C-:B0-----:R-:W-:Y:S01]  /*1aa40*/  IMAD.IADD R201, R201, 0x1, R15.reuse ;  /* 0x00000001c9c97824 */ /* 0x101fe200078e020f */
[----:B------:R-:W-:Y:S01]  /*1aa50*/  ISETP.GE.AND P3, PT, R200, 0xa, PT ;  /* 0x0000000ac800780c */ /* 0x000fe20003f66270 */
[----:B------:R-:W-:Y:S01]  /*1aa60*/  IMAD.IADD R202, R202, 0x1, R15 ;  /* 0x00000001caca7824 */ /* 0x000fe200078e020f */
[----:B------:R-:W-:Y:S02]  /*1aa70*/  ISETP.LT.OR P2, PT, R204, 0x9, P2 ;  /* 0x00000009cc00780c */ /* 0x000fe40001741670 */
[----:B------:R-:W-:Y:S02]  /*1aa80*/  LOP3.LUT R17, R17, 0xffff7fff, RZ, 0xc0, !PT ;  /* 0xffff7fff11117812 */ /* 0x000fe400078ec0ff */
        /* <DEDUP_REMOVED lines=48> */
[----:B------:R-:W-:Y:S02]  /*1ad90*/  ISETP.GT.AND P6, PT, R205, 0x30, !P6 ;  /* 0x00000030cd00780c */ /* 0x000fe400077c4270 */
[----:B------:R-:W-:Y:S02]  /*1ada0*/  LOP3.LUT R17, R17, 0xffffffbf, RZ, 0xc0, !PT ;  /* 0xffffffbf11117812 */ /* 0x000fe400078ec0ff */
        /* <DEDUP_REMOVED lines=262> */
[----:B------:R-:W-:-:S04]  /*1be10*/  ISETP.LT.OR P6, PT, R204, 0xda, P6 ;  /* 0x000000dacc00780c */ /* 0x000fc800037c1670 */
[----:B------:R-:W-:Y:S02]  /*1be20*/  FSEL R101, R101, -INF , !P6 ;  /* 0xff80000065657808 */ /* 0x000fe40007000000 */
[----:B------:R-:W-:-:S13]  /*1be30*/  LOP3.LUT P6, RZ, R17, 0x100000, RZ, 0xc0, !PT ;  /* 0x0010000011ff7812 */ /* 0x000fda00078cc0ff */
[----:B------:R-:W-:Y:S05]  /*1be40*/  @!P6 BRA `(.L_x_7451) ;  /* 0x00000000005ce947 */ /* 0x000fea0003800000 */
        /* <DEDUP_REMOVED lines=13> */
.L_x_7453:
[----:B------:R-:W-:Y:S02]  /*1bf20*/  ULDC UR4, c[0x0][0x9e4] ;  /* 0x0002790000047ab9 */ /* 0x000fe40000000800 */
[----:B------:R-:W-:-:S05]  /*1bf30*/  IMAD.U32 R200, RZ, RZ, UR4 ;  /* 0x00000004ffc87e24 */ /* 0x000fca000f8e00ff */
[----:B------:R-:W-:-:S13]  /*1bf40*/  ISETP.NE.AND P6, PT, R200, 0x1, PT ;  /* 0x00000001c800780c */ /* 0x000fda0003fc5270 */
[----:B------:R-:W0:Y:S02]  /*1bf50*/  @P6 LDC.64 R20, c[0x0][0x9e8] ;  /* 0x00027a00ff146b82 */ /* 0x000e240000000a00 */
[----:B0-----:R-:W-:-:S05]  /*1bf60*/  @P6 IMAD.HI.U32 R20, R15, R20, RZ ;  /* 0x000000140f146227 */ /* 0x001fca00078e00ff */
[----:B------:R-:W-:-:S07]  /*1bf70*/  @P6 SHF.R.U32.HI R15, RZ, R21, R20 ;  /* 0x00000015ff0f6219 */ /* 0x000fce0000011614 */
.L_x_7454:
[----:B------:R-:W-:Y:S05]  /*1bf80*/  BSYNC B0 ;  /* 0x0000000000007941 */ /* 0x000fea0003800000 */
.L_x_7452:
[----:B------:R-:W-:-:S05]  /*1bf90*/  IMAD R15, R15, R200, R203 ;  /* 0x000000c80f0f7224 */ /* 0x000fca00078e02cb */
[----:B------:R-:W-:Y:S02]  /*1bfa0*/  VIMNMX R202, R202, R15, !PT ;  /* 0x0000000fcaca7248 */ /* 0x000fe40007fe0100 */
[----:B------:R-:W-:-:S07]  /*1bfb0*/  VIADDMNMX R201, R15, R200, R201, PT ;  /* 0x000000c80fc97246 */ /* 0x000fce00038001c9 */
.L_x_7451:
[----:B------:R-:W-:Y:S01]  /*1bfc0*/  LOP3.LUT R17, R17, 0xfeffffff, RZ, 0xc0, !PT ;  /* 0xfeffffff11117812 */ /* 0x000fe200078ec0ff */
[----:B------:R-:W2:Y:S03]  /*1bfd0*/  LDL.LU R203, [R1+0x4] ;  /* 0x0000040001cb7983 */ /* 0x000ea60000300800 */
[----:B------:R-:W-:Y:S01]  /*1bfe0*/  @P0 LOP3.LUT R17, R17, 0x1000000, RZ, 0xfc, !PT ;  /* 0x0100000011110812 */ /* 0x000fe200078efcff */
[----:B------:R-:W3:Y:S01]  /*1bff0*/  LDL.LU R200, [R1] ;  /* 0x0000000001c87983 */ /* 0x000ee20000300800 */
[----:B------:R-:W-:Y:S02]  /*1c000*/  ISETP.GT.AND P2, PT, R202, 0x20, !P2 ;  /* 0x00000020ca00780c */ /* 0x000fe40005744270 */
[C---:B------:R-:W-:Y:S02]  /*1c010*/  LOP3.LUT P0, RZ, R17.reuse, 0x1, RZ, 0xc0, !PT ;  /* 0x0000000111ff7812 */ /* 0x040fe4000780c0ff */
[----:B------:R-:W-:-:S02]  /*1c020*/  LOP3.LUT R17, R17, 0xff7fffff, RZ, 0xc0, !PT ;  /* 0xff7fffff11117812 */ /* 0x000fc400078ec0ff */
[----:B------:R-:W-:Y:S02]  /*1c030*/  ISETP.LT.OR P2, PT, R201, 0x21, P2 ;  /* 0x00000021c900780c */ /* 0x000fe40001741670 */
[----:B------:R-:W-:Y:S02]  /*1c040*/  @P1 LOP3.LUT R17, R17, 0x800000, RZ, 0xfc, !PT ;  /* 0x0080000011111812 */ /* 0x000fe400078efcff */
[----:B------:R-:W-:Y:S02]  /*1c050*/  FSEL R170, R170, -INF , !P2 ;  /* 0xff800000aaaa7808 */ /* 0x000fe40005000000 */
[----:B------:R-:W-:Y:S02]  /*1c060*/  LOP3.LUT P2, RZ, R17, 0x80, RZ, 0xc0, !PT ;  /* 0x0000008011ff7812 */ /* 0x000fe4000784c0ff */
[C---:B------:R-:W-:Y:S02]  /*1c070*/  ISETP.GT.AND P5, PT, R202.reuse, 0x29, !P5 ;  /* 0x00000029ca00780c */ /* 0x040fe40006fa4270 */
[----:B------:R-:W-:-:S02]  /*1c080*/  ISETP.GT.AND P2, PT, R202, 0x30, !P2 ;  /* 0x00000030ca00780c */ /* 0x000fc40005744270 */
[C---:B------:R-:W-:Y:S02]  /*1c090*/  ISETP.LT.OR P5, PT, R201.reuse, 0x2a, P5 ;  /* 0x0000002ac900780c */ /* 0x040fe40002fa1670 */
[----:B------:R-:W-:Y:S02]  /*1c0a0*/  ISETP.LT.OR P2, PT, R201, 0x31, P2 ;  /* 0x00000031c900780c */ /* 0x000fe40001741670 */
[----:B------:R-:W-:Y:S02]  /*1c0b0*/  FSEL R175, R175, -INF , !P5 ;  /* 0xff800000afaf7808 */ /* 0x000fe40006800000 */
[----:B------:R-:W-:Y:S02]  /*1c0c0*/  FSEL R178, R178, -INF , !P2 ;  /* 0xff800000b2b27808 */ /* 0x000fe40005000000 */
[----:B------:R-:W-:Y:S02]  /*1c0d0*/  LOP3.LUT P2, RZ, R17, 0x40, RZ, 0xc0, !PT ;  /* 0x0000004011ff7812 */ /* 0x000fe4000784c0ff */
[----:B------:R-:W-:-:S02]  /*1c0e0*/  ISETP.GT.AND P4, PT, R202, 0x28, !P4 ;  /* 0x00000028ca00780c */ /* 0x000fc40006784270 */
[C---:B------:R-:W-:Y:S02]  /*1c0f0*/  ISETP.GT.AND P2, PT, R202.reuse, 0x31, !P2 ;  /* 0x00000031ca00780c */ /* 0x040fe40005744270 */
[----:B------:R-:W-:Y:S02]  /*1c100*/  LOP3.LUT P5, RZ, R17, 0x20, RZ, 0xc0, !PT ;  /* 0x0000002011ff7812 */ /* 0x000fe400078ac0ff */
[C---:B------:R-:W-:Y:S02]  /*1c110*/  ISETP.LT.OR P2, PT, R201.reuse, 0x32, P2 ;  /* 0x00000032c900780c */ /* 0x040fe40001741670 */
[----:B------:R-:W-:Y:S02]  /*1c120*/  ISETP.LT.OR P4, PT, R201, 0x29, P4 ;  /* 0x00000029c900780c */ /* 0x000fe40002781670 */
[----:B------:R-:W-:Y:S02]  /*1c130*/  FSEL R179, R179, -INF , !P2 ;  /* 0xff800000b3b37808 */ /* 0x000fe40005000000 */
[----:B------:R-:W-:-:S02]  /*1c140*/  ISETP.GT.AND P2, PT, R202, 0x38, !P5 ;  /* 0x00000038ca00780c */ /* 0x000fc40006f44270 */
[----:B------:R-:W-:Y:S02]  /*1c150*/  FSEL R174, R174, -INF , !P4 ;  /* 0xff800000aeae7808 */ /* 0x000fe40006000000 */
[----:B------:R-:W-:Y:S02]  /*1c160*/  ISETP.LT.OR P2, PT, R201, 0x39, P2 ;  /* 0x00000039c900780c */ /* 0x000fe40001741670 */
[----:B------:R-:W-:Y:S02]  /*1c170*/  ISETP.GT.AND P3, PT, R202, 0x21, !P3 ;  /* 0x00000021ca00780c */ /* 0x000fe40005f64270 */
[----:B------:R-:W-:Y:S02]  /*1c180*/  LOP3.LUT P4, RZ, R17, 0x10, RZ, 0xc0, !PT ;  /* 0x0000001011ff7812 */ /* 0x000fe4000788c0ff */
[----:B------:R-:W-:Y:S02]  /*1c190*/  FSEL R182, R182, -INF , !P2 ;  /* 0xff800000b6b67808 */ /* 0x000fe40005000000 */
[----:B------:R-:W-:-:S02]  /*1c1a0*/  ISETP.LT.OR P3, PT, R201, 0x22, P3 ;  /* 0x00000022c900780c */ /* 0x000fc40001f61670 */
[C---:B------:R-:W-:Y:S02]  /*1c1b0*/  ISETP.GT.AND P2, PT, R202.reuse, 0x39, !P4 ;  /* 0x00000039ca00780c */ /* 0x040fe40006744270 */
[----:B------:R-:W-:Y:S02]  /*1c1c0*/  FSEL R171, R171, -INF , !P3 ;  /* 0xff800000abab7808 */ /* 0x000fe40005800000 */
[----:B------:R-:W-:Y:S02]  /*1c1d0*/  ISETP.LT.OR P2, PT, R201, 0x3a, P2 ;  /* 0x0000003ac900780c */ /* 0x000fe40001741670 */
[----:B------:R-:W-:Y:S02]  /*1c1e0*/  LOP3.LUT P3, RZ, R17, 0x8, RZ, 0xc0, !PT ;  /* 0x0000000811ff7812 */ /* 0x000fe4000786c0ff */
[----:B------:R-:W-:Y:S02]  /*1c1f0*/  FSEL R183, R183, -INF , !P2 ;  /* 0xff800000b7b77808 */ /* 0x000fe40005000000 */
[----:B------:R-:W-:-:S02]  /*1c200*/  ISETP.GT.AND P2, PT, R202, 0x40, !P3 ;  /* 0x00000040ca00780c */ /* 0x000fc40005f44270 */
[----:B------:R-:W-:Y:S02]  /*1c210*/  LOP3.LUT P1, RZ, R17, 0x4, RZ, 0xc0, !PT ;  /* 0x0000000411ff7812 */ /* 0x000fe4000782c0ff */
[----:B------:R-:W-:Y:S02]  /*1c220*/  ISETP.LT.OR P2, PT, R201, 0x41, P2 ;  /* 0x00000041c900780c */ /* 0x000fe40001741670 */
[----:B------:R-:W-:Y:S02]  /*1c230*/  LOP3.LUT P6, RZ, R16, 0x80000000, RZ, 0xc0, !PT ;  /* 0x8000000010ff7812 */ /* 0x000fe400078cc0ff */
[----:B------:R-:W-:Y:S02]  /*1c240*/  FSEL R154, R154, -INF , !P2 ;  /* 0xff8000009a9a7808 */ /* 0x000fe40005000000 */
[----:B------:R-:W-:Y:S02]  /*1c250*/  ISETP.GT.AND P2, PT, R202, 0x41, !P1 ;  /* 0x00000041ca00780c */ /* 0x000fe40004f44270 */
[----:B------:R-:W-:-:S02]  /*1c260*/  LOP3.LUT P5, RZ, R16, 0x10000000, RZ, 0xc0, !PT ;  /* 0x1000000010ff7812 */ /* 0x000fc400078ac0ff */
[----:B------:R-:W-:Y:S02]  /*1c270*/  ISETP.LT.OR P2, PT, R201, 0x42, P2 ;  /* 0x00000042c900780c */ /* 0x000fe40001741670 */
[C---:B------:R-:W-:Y:S02]  /*1c280*/  LOP3.LUT P4, RZ, R16.reuse, 0x8000000, RZ, 0xc0, !PT ;  /* 0x0800000010ff7812 */ /* 0x040fe4000788c0ff */
[----:B------:R-:W-:Y:S02]  /*1c290*/  FSEL R155, R155, -INF , !P2 ;  /* 0xff8000009b9b7808 */ /* 0x000fe40005000000 */
[----:B------:R-:W-:Y:S02]  /*1c2a0*/  LOP3.LUT P2, RZ, R17, 0x2, RZ, 0xc0, !PT ;  /* 0x0000000211ff7812 */ /* 0x000fe4000784c0ff */
[----:B------:R-:W-:Y:S02]  /*1c2b0*/  LOP3.LUT P3, RZ, R16, 0x4000000, RZ, 0xc0, !PT ;  /* 0x0400000010ff7812 */ /* 0x000fe4000786c0ff */
[----:B------:R-:W-:-:S02]  /*1c2c0*/  ISETP.GT.AND P2, PT, R202, 0x48, !P2 ;  /* 0x00000048ca00780c */ /* 0x000fc40005744270 */
[----:B------:R-:W-:Y:S02]  /*1c2d0*/  LOP3.LUT P1, RZ, R16, 0x2000000, RZ, 0xc0, !PT ;  /* 0x0200000010ff7812 */ /* 0x000fe4000782c0ff */
        /* <DEDUP_REMOVED lines=96> */
[----:B------:R-:W-:Y:S02]  /*1c8e0*/  FMNMX.FTZ R15, R148, R15, !PT ;  /* 0x0000000f940f7209 */ /* 0x000fe40007810000 */
[----:B------:R-:W-:Y:S02]  /*1c8f0*/  ISETP.LT.OR P2, PT, R201, 0x8a, P2 ;  /* 0x0000008ac900780c */ /* 0x000fe40001741670 */
[----:B------:R-:W-:Y:S02]  /*1c900*/  LOP3.LUT P4, RZ, R16, 0x40, RZ, 0xc0, !PT ;  /* 0x0000004010ff7812 */ /* 0x000fe4000788c0ff */
[----:B------:R-:W-:Y:S02]  /*1c910*/  FSEL R127, R127, -INF , !P2 ;  /* 0xff8000007f7f7808 */ /* 0x000fe40005000000 */
[----:B------:R-:W-:-:S02]  /*1c920*/  ISETP.GT.AND P2, PT, R202, 0x90, !P1 ;  /* 0x00000090ca00780c */ /* 0x000fc40004f44270 */
[----:B------:R-:W-:Y:S02]  /*1c930*/  FMNMX.FTZ R15, R149, R15, !PT ;  /* 0x0000000f950f7209 */ /* 0x000fe40007810000 */
[----:B------:R-:W-:Y:S02]  /*1c940*/  ISETP.LT.OR P2, PT, R201, 0x91, P2 ;  /* 0x00000091c900780c */ /* 0x000fe40001741670 */
[----:B------:R-:W-:Y:S02]  /*1c950*/  FMNMX.FTZ R15, R120, R15, !PT ;  /* 0x0000000f780f7209 */ /* 0x000fe40007810000 */
[----:B------:R-:W-:Y:S02]  /*1c960*/  FSEL R130, R130, -INF , !P2 ;  /* 0xff80000082827808 */ /* 0x000fe40005000000 */
[----:B------:R-:W-:Y:S02]  /*1c970*/  ISETP.GT.AND P2, PT, R202, 0x91, !P0 ;  /* 0x00000091ca00780c */ /* 0x000fe40004744270 */
[----:B------:R-:W-:-:S02]  /*1c980*/  FMNMX.FTZ R15, R121, R15, !PT ;  /* 0x0000000f790f7209 */ /* 0x000fc40007810000 */
[----:B------:R-:W-:Y:S02]  /*1c990*/  ISETP.LT.OR P2, PT, R201, 0x92, P2 ;  /* 0x00000092c900780c */ /* 0x000fe40001741670 */
[----:B------:R-:W-:Y:S02]  /*1c9a0*/  LOP3.LUT P3, RZ, R16, 0x20, RZ, 0xc0, !PT ;  /* 0x0000002010ff7812 */ /* 0x000fe4000786c0ff */
[----:B------:R-:W-:Y:S02]  /*1c9b0*/  FSEL R131, R131, -INF , !P2 ;  /* 0xff80000083837808 */ /* 0x000fe40005000000 */
[----:B------:R-:W-:Y:S02]  /*1c9c0*/  ISETP.GT.AND P2, PT, R202, 0x98, !P6 ;  /* 0x00000098ca00780c */ /* 0x000fe40007744270 */
[----:B------:R-:W-:Y:S02]  /*1c9d0*/  FMNMX.FTZ R15, R124, R15, !PT ;  /* 0x0000000f7c0f7209 */ /* 0x000fe40007810000 */
[----:B------:R-:W-:-:S02]  /*1c9e0*/  ISETP.LT.OR P2, PT, R201, 0x99, P2 ;  /* 0x00000099c900780c */ /* 0x000fc40001741670 */
[----:B------:R-:W-:Y:S02]  /*1c9f0*/  FMNMX.FTZ R15, R125, R15, !PT ;  /* 0x0000000f7d0f7209 */ /* 0x000fe40007810000 */
[----:B------:R-:W-:Y:S02]  /*1ca00*/  FSEL R134, R134, -INF , !P2 ;  /* 0xff80000086867808 */ /* 0x000fe40005000000 */
[C---:B------:R-:W-:Y:S02]  /*1ca10*/  LOP3.LUT P2, RZ, R16.reuse, 0x1000, RZ, 0xc0, !PT ;  /* 0x0000100010ff7812 */ /* 0x040fe4000784c0ff */
[----:B------:R-:W-:Y:S02]  /*1ca20*/  LOP3.LUT P1, RZ, R16, 0x10, RZ, 0xc0, !PT ;  /* 0x0000001010ff7812 */ /* 0x000fe4000782c0ff */
[----:B------:R-:W-:Y:S02]  /*1ca30*/  ISETP.GT.AND P2, PT, R202, 0x99, !P2 ;  /* 0x00000099ca00780c */ /* 0x000fe40005744270 */
[----:B------:R-:W-:-:S02]  /*1ca40*/  FMNMX.FTZ R15, R128, R15, !PT ;  /* 0x0000000f800f7209 */ /* 0x000fc40007810000 */
[----:B------:R-:W-:Y:S02]  /*1ca50*/  ISETP.LT.OR P2, PT, R201, 0x9a, P2 ;  /* 0x0000009ac900780c */ /* 0x000fe40001741670 */
[----:B------:R-:W-:Y:S02]  /*1ca60*/  FMNMX.FTZ R15, R129, R15, !PT ;  /* 0x0000000f810f7209 */ /* 0x000fe40007810000 */
[----:B------:R-:W-:Y:S02]  /*1ca70*/  FSEL R135, R135, -INF , !P2 ;  /* 0xff80000087877808 */ /* 0x000fe40005000000 */
[----:B------:R-:W-:Y:S02]  /*1ca80*/  LOP3.LUT P2, RZ, R16, 0x800, RZ, 0xc0, !PT ;  /* 0x0000080010ff7812 */ /* 0x000fe4000784c0ff */
[----:B------:R-:W-:Y:S02]  /*1ca90*/  LOP3.LUT P0, RZ, R17, 0x2000, RZ, 0xc0, !PT ;  /* 0x0000200011ff7812 */ /* 0x000fe4000780c0ff */
[----:B------:R-:W-:-:S02]  /*1caa0*/  ISETP.GT.AND P2, PT, R202, 0xa0, !P2 ;  /* 0x000000a0ca00780c */ /* 0x000fc40005744270 */
[----:B------:R-:W-:Y:S02]  /*1cab0*/  FMNMX.FTZ R15, R132, R15, !PT ;  /* 0x0000000f840f7209 */ /* 0x000fe40007810000 */
[----:B------:R-:W-:Y:S02]  /*1cac0*/  ISETP.LT.OR P2, PT, R201, 0xa1, P2 ;  /* 0x000000a1c900780c */ /* 0x000fe40001741670 */
[----:B------:R-:W-:Y:S02]  /*1cad0*/  FMNMX.FTZ R15, R133, R15, !PT ;  /* 0x0000000f850f7209 */ /* 0x000fe40007810000 */
[----:B------:R-:W-:Y:S02]  /*1cae0*/  FSEL R106, R106, -INF , !P2 ;  /* 0xff8000006a6a7808 */ /* 0x000fe40005000000 */
[----:B------:R-:W-:Y:S02]  /*1caf0*/  LOP3.LUT P2, RZ, R16, 0x400, RZ, 0xc0, !PT ;  /* 0x0000040010ff7812 */ /* 0x000fe4000784c0ff */
[----:B------:R-:W-:-:S02]  /*1cb00*/  LOP3.LUT P6, RZ, R17, 0x4000, RZ, 0xc0, !PT ;  /* 0x0000400011ff7812 */ /* 0x000fc400078cc0ff */
        /* <DEDUP_REMOVED lines=37> */
[----:B------:R-:W-:Y:S02]  /*1cd60*/  FMNMX.FTZ R15, R101, R15, !PT ;  /* 0x0000000f650f7209 */ /* 0x000fe40007810000 */
[----:B------:R-:W-:Y:S02]  /*1cd70*/  FSEL R119, R119, -INF , !P2 ;  /* 0xff80000077777808 */ /* 0x000fe40005000000 */
[----:B------:R-:W-:Y:S01]  /*1cd80*/  ISETP.GT.AND P2, PT, R202, 0x1, !P0 ;  /* 0x00000001ca00780c */ /* 0x000fe20004744270 */
[----:B------:R-:W0:Y:S01]  /*1cd90*/  SHFL.BFLY PT, R20, R15, 0x2, 0x1f ;  /* 0x0c401f000f147f89 */ /* 0x000e2200000e0000 */
[----:B------:R-:W-:Y:S02]  /*1cda0*/  LOP3.LUT P5, RZ, R17, 0x100, RZ, 0xc0, !PT ;  /* 0x0000010011ff7812 */ /* 0x000fe400078ac0ff */
[----:B------:R-:W-:-:S02]  /*1cdb0*/  ISETP.LT.OR P2, PT, R201, 0x2, P2 ;  /* 0x00000002c900780c */ /* 0x000fc40001741670 */
[----:B------:R-:W-:Y:S02]  /*1cdc0*/  LOP3.LUT P1, RZ, R16, 0x2, RZ, 0xc0, !PT ;  /* 0x0000000210ff7812 */ /* 0x000fe4000782c0ff */
[----:B------:R-:W-:Y:S02]  /*1cdd0*/  FSEL R187, R187, -INF , !P2 ;  /* 0xff800000bbbb7808 */ /* 0x000fe40005000000 */
[C---:B------:R-:W-:Y:S02]  /*1cde0*/  ISETP.GT.AND P2, PT, R202.reuse, 0x8, !P6 ;  /* 0x00000008ca00780c */ /* 0x040fe40007744270 */
[----:B------:R-:W-:Y:S02]  /*1cdf0*/  LOP3.LUT P0, RZ, R17, 0x200, RZ, 0xc0, !PT ;  /* 0x0000020011ff7812 */ /* 0x000fe4000780c0ff */
[----:B------:R-:W-:Y:S02]  /*1ce00*/  ISETP.LT.OR P2, PT, R201, 0x9, P2 ;  /* 0x00000009c900780c */ /* 0x000fe40001741670 */
[----:B------:R-:W-:-:S02]  /*1ce10*/  ISETP.GT.AND P0, PT, R202, 0xc8, !P0 ;  /* 0x000000c8ca00780c */ /* 0x000fc40004704270 */
[----:B------:R-:W-:Y:S02]  /*1ce20*/  FSEL R190, R190, -INF , !P2 ;  /* 0xff800000bebe7808 */ /* 0x000fe40005000000 */
[----:B------:R-:W-:Y:S02]  /*1ce30*/  LOP3.LUT P2, RZ, R17, 0x8000, RZ, 0xc0, !PT ;  /* 0x0000800011ff7812 */ /* 0x000fe4000784c0ff */
[----:B------:R-:W-:Y:S02]  /*1ce40*/  LOP3.LUT P3, RZ, R16, 0x8, RZ, 0xc0, !PT ;  /* 0x0000000810ff7812 */ /* 0x000fe4000786c0ff */
[----:B------:R-:W-:Y:S02]  /*1ce50*/  ISETP.GT.AND P2, PT, R202, 0x9, !P2 ;  /* 0x00000009ca00780c */ /* 0x000fe40005744270 */
[----:B0-----:R-:W-:Y:S02]  /*1ce60*/  FMNMX.FTZ R15, R15, R20, !PT ;  /* 0x000000140f0f7209 */ /* 0x001fe40007810000 */
[----:B------:R-:W-:-:S02]  /*1ce70*/  ISETP.LT.OR P2, PT, R201, 0xa, P2 ;  /* 0x0000000ac900780c */ /* 0x000fc40001741670 */
[----:B------:R-:W-:Y:S01]  /*1ce80*/  ISETP.LT.OR P0, PT, R201, 0xc9, P0 ;  /* 0x000000c9c900780c */ /* 0x000fe20000701670 */
[----:B------:R-:W0:Y:S01]  /*1ce90*/  SHFL.BFLY PT, R20, R15, 0x1, 0x1f ;  /* 0x0c201f000f147f89 */ /* 0x000e2200000e0000 */
[----:B------:R-:W-:Y:S02]  /*1cea0*/  FSEL R191, R191, -INF , !P2 ;  /* 0xff800000bfbf7808 */ /* 0x000fe40005000000 */
[----:B------:R-:W-:Y:S02]  /*1ceb0*/  LOP3.LUT P2, RZ, R17, 0x10000, RZ, 0xc0, !PT ;  /* 0x0001000011ff7812 */ /* 0x000fe4000784c0ff */
[----:B------:R-:W-:Y:S02]  /*1cec0*/  LOP3.LUT P4, RZ, R16, 0x4, RZ, 0xc0, !PT ;  /* 0x0000000410ff7812 */ /* 0x000fe4000788c0ff */
[C---:B------:R-:W-:Y:S02]  /*1ced0*/  ISETP.GT.AND P2, PT, R202.reuse, 0x10, !P2 ;  /* 0x00000010ca00780c */ /* 0x040fe40005744270 */
[----:B------:R-:W-:-:S02]  /*1cee0*/  ISETP.GT.AND P3, PT, R202, 0xd0, !P3 ;  /* 0x000000d0ca00780c */ /* 0x000fc40005f64270 */
[----:B------:R-:W-:Y:S02]  /*1cef0*/  ISETP.LT.OR P2, PT, R201, 0x11, P2 ;  /* 0x00000011c900780c */ /* 0x000fe40001741670 */
[----:B------:R-:W-:Y:S02]  /*1cf00*/  FSEL R94, R94, -INF , !P0 ;  /* 0xff8000005e5e7808 */ /* 0x000fe40004000000 */
[----:B------:R-:W-:Y:S02]  /*1cf10*/  FSEL R194, R194, -INF , !P2 ;  /* 0xff800000c2c27808 */ /* 0x000fe40005000000 */
[----:B------:R-:W-:Y:S02]  /*1cf20*/  LOP3.LUT P2, RZ, R17, 0x80000, RZ, 0xc0, !PT ;  /* 0x0008000011ff7812 */ /* 0x000fe4000784c0ff */
[C---:B------:R-:W-:Y:S02]  /*1cf30*/  ISETP.GT.AND P4, PT, R202.reuse, 0xd1, !P4 ;  /* 0x000000d1ca00780c */ /* 0x040fe40006784270 */
[----:B------:R-:W-:-:S02]  /*1cf40*/  ISETP.GT.AND P2, PT, R202, 0x11, !P2 ;  /* 0x00000011ca00780c */ /* 0x000fc40005744270 */
[C---:B------:R-:W-:Y:S02]  /*1cf50*/  ISETP.LT.OR P3, PT, R201.reuse, 0xd1, P3 ;  /* 0x000000d1c900780c */ /* 0x040fe40001f61670 */
[----:B------:R-:W-:Y:S02]  /*1cf60*/  ISETP.LT.OR P2, PT, R201, 0x12, P2 ;  /* 0x00000012c900780c */ /* 0x000fe40001741670 */
[----:B0-----:R-:W-:Y:S02]  /*1cf70*/  FMNMX.FTZ R15, R15, R20, !PT ;  /* 0x000000140f0f7209 */ /* 0x001fe40007810000 */
[----:B------:R-:W-:Y:S02]  /*1cf80*/  FSEL R195, R195, -INF , !P2 ;  /* 0xff800000c3c37808 */ /* 0x000fe40005000000 */
[----:B------:R-:W-:Y:S01]  /*1cf90*/  LOP3.LUT P2, RZ, R17, 0x40000, RZ, 0xc0, !PT ;  /* 0x0004000011ff7812 */ /* 0x000fe2000784c0ff */
[----:B------:R-:W-:-:S01]  /*1cfa0*/  FFMA.FTZ R21, R2, R15, -8 ;  /* 0xc100000002157423 */ /* 0x000fc2000001000f */
[----:B------:R-:W-:-:S02]  /*1cfb0*/  LOP3.LUT P6, RZ, R17, 0x1000, RZ, 0xc0, !PT ;  /* 0x0000100011ff7812 */ /* 0x000fc400078cc0ff */
[----:B------:R-:W-:Y:S02]  /*1cfc0*/  ISETP.GT.AND P2, PT, R202, 0x18, !P2 ;  /* 0x00000018ca00780c */ /* 0x000fe40005744270 */
[C---:B------:R-:W-:Y:S02]  /*1cfd0*/  ISETP.LT.OR P4, PT, R201.reuse, 0xd2, P4 ;  /* 0x000000d2c900780c */ /* 0x040fe40002781670 */
[----:B------:R-:W-:Y:S02]  /*1cfe0*/  ISETP.LT.OR P2, PT, R201, 0x19, P2 ;  /* 0x00000019c900780c */ /* 0x000fe40001741670 */
[----:B------:R-:W-:Y:S02]  /*1cff0*/  FSEL R98, R98, -INF , !P3 ;  /* 0xff80000062627808 */ /* 0x000fe40005800000 */
[----:B------:R-:W-:Y:S02]  /*1d000*/  FSEL R198, R198, -INF , !P2 ;  /* 0xff800000c6c67808 */ /* 0x000fe40005000000 */
[----:B------:R-:W-:-:S02]  /*1d010*/  LOP3.LUT P2, RZ, R17, 0x20000, RZ, 0xc0, !PT ;  /* 0x0002000011ff7812 */ /* 0x000fc4000784c0ff */
[C---:B------:R-:W-:Y:S02]  /*1d020*/  ISETP.GT.AND P6, PT, R202.reuse, 0xd9, !P6 ;  /* 0x000000d9ca00780c */ /* 0x040fe400077c4270 */
[----:B------:R-:W-:Y:S02]  /*1d030*/  ISETP.GT.AND P2, PT, R202, 0x19, !P2 ;  /* 0x00000019ca00780c */ /* 0x000fe40005744270 */
[----:B------:R-:W-:Y:S02]  /*1d040*/  FSEL R99, R99, -INF , !P4 ;  /* 0xff80000063637808 */ /* 0x000fe40006000000 */
[C---:B------:R-:W-:Y:S02]  /*1d050*/  ISETP.LT.OR P2, PT, R201.reuse, 0x1a, P2 ;  /* 0x0000001ac900780c */ /* 0x040fe40001741670 */
[----:B------:R-:W-:Y:S02]  /*1d060*/  ISETP.LT.OR P6, PT, R201, 0xda, P6 ;  /* 0x000000dac900780c */ /* 0x000fe400037c1670 */
[----:B------:R-:W-:-:S02]  /*1d070*/  FSEL R199, R199, -INF , !P2 ;  /* 0xff800000c7c77808 */ /* 0x000fc40005000000 */
[----:B------:R-:W-:Y:S02]  /*1d080*/  LOP3.LUT P2, RZ, R16, 0x1, RZ, 0xc0, !PT ;  /* 0x0000000110ff7812 */ /* 0x000fe4000784c0ff */
[----:B------:R-:W-:Y:S02]  /*1d090*/  FSEL R103, R103, -INF , !P6 ;  /* 0xff80000067677808 */ /* 0x000fe40007000000 */
[----:B------:R-:W-:Y:S02]  /*1d0a0*/  ISETP.GT.AND P2, PT, R202, RZ, !P2 ;  /* 0x000000ffca00720c */ /* 0x000fe40005744270 */
        /* <DEDUP_REMOVED lines=11> */
[C---:B------:R-:W-:Y:S02]  /*1d160*/  ISETP.GT.AND P2, PT, R202.reuse, 0xc9, !P5 ;  /* 0x000000c9ca00780c */ /* 0x040fe40006f44270 */
[----:B------:R-:W-:Y:S02]  /*1d170*/  ISETP.GT.AND P5, PT, R202, 0xd8, !P1 ;  /* 0x000000d8ca00780c */ /* 0x000fe40004fa4270 */
[----:B------:R-:W-:Y:S02]  /*1d180*/  ISETP.LT.OR P1, PT, R201, 0xca, P2 ;  /* 0x000000cac900780c */ /* 0x000fe40001721670 */
[----:B------:R-:W-:Y:S02]  /*1d190*/  FSETP.NEU.FTZ.AND P2, PT, R15, -INF , PT ;  /* 0xff8000000f00780b */ /* 0x000fe40003f5d000 */
[----:B------:R-:W-:-:S02]  /*1d1a0*/  FSEL R95, R95, -INF , !P1 ;  /* 0xff8000005f5f7808 */ /* 0x000fc40004800000 */
[----:B------:R-:W-:Y:S02]  /*1d1b0*/  FSEL R20, R15, RZ, P2 ;  /* 0x000000ff0f147208 */ /* 0x000fe40001000000 */
[----:B------:R-:W-:Y:S02]  /*1d1c0*/  ISETP.LT.OR P5, PT, R201, 0xd9, P5 ;  /* 0x000000d9c900780c */ /* 0x000fe40002fa1670 */
[----:B------:R-:W-:Y:S01]  /*1d1d0*/  FSEL R21, R21, RZ, P2 ;  /* 0x000000ff15157208 */ /* 0x000fe20001000000 */
[----:B------:R-:W-:-:S01]  /*1d1e0*/  FADD.FTZ R3, -R20, R3 ;  /* 0x0000000314037221 */ /* 0x000fc20000010100 */
[----:B------:R-:W-:Y:S02]  /*1d1f0*/  FMNMX.FTZ R20, R186, R0, !PT ;  /* 0x00000000ba147209 */ /* 0x000fe40007810000 */
[----:B------:R-:W-:Y:S01]  /*1d200*/  FSEL R102, R102, -INF , !P5 ;  /* 0xff80000066667808 */ /* 0x000fe20006800000 */
        /* <DEDUP_REMOVED lines=74> */
[C---:B------:R-:W-:Y:S01]  /*1d6b0*/  FFMA.FTZ R21, R2.reuse, R101, -R21 ;  /* 0x0000006502157223 */ /* 0x040fe20000010815 */
[----:B------:R-:W-:Y:S01]  /*1d6c0*/  FMUL.FTZ R3, R2, R3 ;  /* 0x0000000302037220 */ /* 0x000fe20000410000 */
[----:B------:R-:W-:Y:S01]  /*1d6d0*/  MUFU.EX2 R184, R184 ;  /* 0x000000b800b87308 */ /* 0x000fe20000000800 */
[----:B------:R-:W-:-:S02]  /*1d6e0*/  FMNMX.FTZ R20, R162, R20, !PT ;  /* 0x00000014a2147209 */ /* 0x000fc40007810000 */
[----:B------:R-:W-:Y:S02]  /*1d6f0*/  LOP3.LUT P1, RZ, R17, 0x800000, RZ, 0xc0, !PT ;  /* 0x0080000011ff7812 */ /* 0x000fe4000782c0ff */
[----:B------:R-:W-:-:S03]  /*1d700*/  FMNMX.FTZ R20, R163, R20, !PT ;  /* 0x00000014a3147209 */ /* 0x000fc60007810000 */
[----:B------:R-:W2:Y:S01]  /*1d710*/  MUFU.EX2 R3, R3 ;  /* 0x0000000300037308 */ /* 0x000ea20000000800 */
        /* <DEDUP_REMOVED lines=66> */
[----:B------:R-:W-:-:S03]  /*1db40*/  FFMA.FTZ R101, R2, R20, -8 ;  /* 0xc100000002657423 */ /* 0x000fc60000010014 */
[----:B------:R-:W-:Y:S02]  /*1db50*/  FMUL.FTZ R0, R2, R0 ;  /* 0x0000000002007220 */ /* 0x000fe40000410000 */
[----:B------:R-:W-:Y:S01]  /*1db60*/  MUFU.EX2 R140, R140 ;  /* 0x0000008c008c7308 */ /* 0x000fe20000000800 */
[----:B------:R-:W-:-:S05]  /*1db70*/  FSEL R101, R101, RZ, P2 ;  /* 0x000000ff65657208 */ /* 0x000fca0001000000 */
        /* <DEDUP_REMOVED lines=34> */
[----:B------:R-:W4:Y:S01]  /*1dda0*/  MUFU.EX2 R191, R191 ;  /* 0x000000bf00bf7308 */ /* 0x000f220000000800 */
        /* <DEDUP_REMOVED lines=26> */
[----:B------:R-:W5:Y:S01]  /*1df50*/  MUFU.EX2 R194, R194 ;  /* 0x000000c200c27308 */ /* 0x000f620000000800 */
[----:B--2---:R-:W-:-:S01]  /*1df60*/  FFMA.FTZ R103, R3, R203, R184 ;  /* 0x000000cb03677223 */ /* 0x004fc200000100b8 */
[----:B---3--:R-:W-:-:S03]  /*1df70*/  FFMA.FTZ R200, R0, R200, R186 ;  /* 0x000000c800c87223 */ /* 0x008fc600000100ba */
[----:B------:R-:W-:Y:S01]  /*1df80*/  FADD.FTZ R103, R185, R103 ;  /* 0x00000067b9677221 */ /* 0x000fe20000010000 */
[----:B0-----:R-:W-:-:S02]  /*1df90*/  FADD.FTZ R200, R187, R200 ;  /* 0x000000c8bbc87221 */ /* 0x001fc40000010000 */
[----:B------:R-:W0:Y:S01]  /*1dfa0*/  MUFU.EX2 R195, R195 ;  /* 0x000000c300c37308 */ /* 0x000e220000000800 */
[----:B------:R-:W-:-:S01]  /*1dfb0*/  FADD.FTZ R103, R188, R103 ;  /* 0x00000067bc677221 */ /* 0x000fc20000010000 */
[----:B-1----:R-:W-:-:S03]  /*1dfc0*/  FADD.FTZ R200, R190, R200 ;  /* 0x000000c8bec87221 */ /* 0x002fc60000010000 */
[----:B------:R-:W-:Y:S01]  /*1dfd0*/  FADD.FTZ R103, R189, R103 ;  /* 0x00000067bd677221 */ /* 0x000fe20000010000 */
[----:B----4-:R-:W-:-:S02]  /*1dfe0*/  FADD.FTZ R200, R191, R200 ;  /* 0x000000c8bfc87221 */ /* 0x010fc40000010000 */
[----:B------:R-:W1:Y:S01]  /*1dff0*/  MUFU.EX2 R198, R198 ;  /* 0x000000c600c67308 */ /* 0x000e620000000800 */
[----:B------:R-:W-:-:S01]  /*1e000*/  FADD.FTZ R103, R192, R103 ;  /* 0x00000067c0677221 */ /* 0x000fc20000010000 */
[----:B-----5:R-:W-:-:S03]  /*1e010*/  FADD.FTZ R200, R194, R200 ;  /* 0x000000c8c2c87221 */ /* 0x020fc60000010000 */
[----:B------:R-:W-:-:S03]  /*1e020*/  FADD.FTZ R103, R193, R103 ;  /* 0x00000067c1677221 */ /* 0x000fc60000010000 */
        /* <DEDUP_REMOVED lines=178> */
[----:B-1----:R-:W-:-:S05]  /*1eb50*/  FADD.FTZ R103, R101, R200 ;  /* 0x000000c865677221 */ /* 0x002fca0000010000 */
[----:B------:R0:W-:Y:S04]  /*1eb60*/  STL [R1], R103 ;  /* 0x0000006701007387 */ /* 0x0001e80000100800 */
[----:B------:R0:W-:Y:S01]  /*1eb70*/  STL [R1+0x4], R201 ;  /* 0x000004c901007387 */ /* 0x0001e20000100800 */
[----:B------:R-:W-:Y:S05]  /*1eb80*/  @!P0 BRA `(.L_x_7455) ;  /* 0x0000000000048947 */ /* 0x000fea0003800000 */
[----:B------:R-:W-:Y:S01]  /*1eb90*/  BPT.TRAP 0x1 ;  /* 0x000000040000795c */ /* 0x000fe20000300000 */
.L_x_7455:
[----:B0-----:R-:W2:Y:S04]  /*1eba0*/  LDL R103, [R1+0x68] ;  /* 0x0000680001677983 */ /* 0x001ea80000100800 */
[----:B------:R-:W3:Y:S01]  /*1ebb0*/  LDL R232, [R1+0x60] ;  /* 0x0000600001e87983 */ /* 0x000ee20000100800 */
        /* <DEDUP_REMOVED lines=121> */
[----:B--2---:R-:W-:Y:S01]  /*1f350*/  R2UR UR4, R103 ;  /* 0x00000000670472ca */ /* 0x004fe200000e0000 */
[----:B------:R-:W-:Y:S01]  /*1f360*/  IMAD R103, R233, 0x8, R18 ;  /* 0x00000008e9677824 */ /* 0x000fe200078e0212 */
[----:B---3--:R-:W-:-:S03]  /*1f370*/  ISETP.GT.AND P2, PT, R12, R232, PT ;  /* 0x000000e80c00720c */ /* 0x008fc60003f44270 */
[----:B------:R-:W-:-:S08]  /*1f380*/  VIADD R103, R103, 0x2e860 ;  /* 0x0002e86067677836 */ /* 0x000fd00000000000 */
[----:B------:R-:W-:-:S05]  /*1f390*/  IMAD.U32 R200, RZ, RZ, UR4 ;  /* 0x00000004ffc87e24 */ /* 0x000fca000f8e00ff */
[----:B------:R-:W-:Y:S01]  /*1f3a0*/  PRMT R103, R200, 0x654, R103 ;  /* 0x00000654c8677816 */ /* 0x000fe20000000067 */
[----:B------:R-:W-:-:S03]  /*1f3b0*/  VIADD R12, R12, 0xffffffff ;  /* 0xffffffff0c0c7836 */ /* 0x000fc60000000000 */
[----:B------:R0:W-:Y:S01]  /*1f3c0*/  SYNCS.ARRIVE.TRANS64.RED.A1T0 RZ, [R103+URZ], RZ ;  /* 0x000000ff67ff79a7 */ /* 0x0001e2000810043f */
[----:B------:R-:W-:Y:S01]  /*1f3d0*/  F2FP.SATFINITE.E4M3.F32.PACK_AB_MERGE_C R200, R89, R88, R92 ;  /* 0x0000005859c8723e */ /* 0x000fe2000480705c */
[----:B------:R-:W-:Y:S02]  /*1f3e0*/  IMAD.MOV.U32 R232, RZ, RZ, R235 ;  /* 0x000000ffffe87224 */ /* 0x000fe400078e00eb */
[----:B------:R-:W-:Y:S01]  /*1f3f0*/  IMAD.MOV.U32 R233, RZ, RZ, R13 ;  /* 0x000000ffffe97224 */ /* 0x000fe200078e000d */
[----:B------:R-:W-:Y:S06]  /*1f400*/  @P2 BRA `(.L_x_7456) ;  /* 0xffffff9800282947 */ /* 0x000fec000383ffff */
[----:B------:R-:W-:Y:S02]  /*1f410*/  IMAD.MOV.U32 R0, RZ, RZ, R20 ;  /* 0x000000ffff007224 */ /* 0x000fe400078e0014 */
[----:B------:R-:W-:Y:S02]  /*1f420*/  IMAD.MOV.U32 R3, RZ, RZ, R15 ;  /* 0x000000ffff037224 */ /* 0x000fe400078e000f */
[----:B------:R-:W-:Y:S02]  /*1f430*/  IMAD.MOV.U32 R233, RZ, RZ, R13 ;  /* 0x000000ffffe97224 */ /* 0x000fe400078e000d */
[----:B------:R-:W-:-:S07]  /*1f440*/  IMAD.MOV.U32 R232, RZ, RZ, R235 ;  /* 0x000000ffffe87224 */ /* 0x000fce00078e00eb */
.L_x_7437:
[----:B------:R-:W2:Y:S01]  /*1f450*/  LDL R13, [R1+0x64] ;  /* 0x00006400010d7983 */ /* 0x000ea20000100800 */
[----:B------:R-:W1:Y:S03]  /*1f460*/  LDC R15, c[0x0][0x448] ;  /* 0x00011200ff0f7b82 */ /* 0x000e660000000800 */
[----:B------:R-:W3:Y:S04]  /*1f470*/  LDL R88, [R1+0x10] ;  /* 0x0000100001587983 */ /* 0x000ee80000100800 */
[----:B------:R-:W3:Y:S01]  /*1f480*/  LDL R21, [R1+0x14] ;  /* 0x0000140001157983 */ /* 0x000ee20000100800 */
[----:B------:R-:W4:Y:S01]  /*1f490*/  LDC R89, c[0x0][0x9e4] ;  /* 0x00027900ff597b82 */ /* 0x000f220000000800 */
[----:B------:R-:W-:-:S02]  /*1f4a0*/  LOP3.LUT R17, R17, 0xffefffff, RZ, 0xc0, !PT ;  /* 0xffefffff11117812 */ /* 0x000fc400078ec0ff */
[----:B-1----:R-:W-:-:S13]  /*1f4b0*/  ISETP.NE.AND P2, PT, R15, 0x1, PT ;  /* 0x000000010f00780c */ /* 0x002fda0003f45270 */
[----:B------:R-:W1:Y:S01]  /*1f4c0*/  @P2 LDC R20, c[0x0][0x44c] ;  /* 0x00011300ff142b82 */ /* 0x000e620000000800 */
[----:B------:R-:W-:-:S04]  /*1f4d0*/  @P2 LOP3.LUT R17, R17, 0x100000, RZ, 0xfc, !PT ;  /* 0x0010000011112812 */ /* 0x000fc800078efcff */
[----:B------:R-:W-:-:S03]  /*1f4e0*/  LOP3.LUT R17, R17, 0xffdfffff, RZ, 0xc0, !PT ;  /* 0xffdfffff11117812 */ /* 0x000fc600078ec0ff */
[----:B------:R-:W5:Y:S01]  /*1f4f0*/  @P2 LDC R15, c[0x0][0x450] ;  /* 0x00011400ff0f2b82 */ /* 0x000f620000000800 */
[----:B--2---:R-:W-:-:S04]  /*1f500*/  VIADD R13, R13, 0x7f ;  /* 0x0000007f0d0d7836 */ /* 0x004fc80000000000 */
[----:B-1----:R-:W-:Y:S01]  /*1f510*/  @P2 IMAD.HI.U32 R20, R13, R20, RZ ;  /* 0x000000140d142227 */ /* 0x002fe200078e00ff */
[----:B---3--:R-:W-:-:S04]  /*1f520*/  IADD3 R88, R21, 0x1, -R88 ;  /* 0x0000000115587810 */ /* 0x008fc80007ffe858 */
[----:B-----5:R-:W-:Y:S02]  /*1f530*/  @P2 SHF.R.U32.HI R13, RZ, R15, R20 ;  /* 0x0000000fff0d2219 */ /* 0x020fe40000011614 */
[----:B----4-:R-:W-:-:S03]  /*1f540*/  ISETP.GE.AND P2, PT, R89, 0x1, PT ;  /* 0x000000015900780c */ /* 0x010fc60003f46270 */
[----:B------:R-:W-:-:S04]  /*1f550*/  IMAD.IADD R13, R13, 0x1, R88 ;  /* 0x000000010d0d7824 */ /* 0x000fc800078e0258 */
[----:B------:R-:W-:-:S06]  /*1f560*/  IMAD.IADD R14, R13, 0x1, -R14 ;  /* 0x000000010d0e7824 */ /* 0x000fcc00078e0a0e */
[----:B------:R-:W-:Y:S01]  /*1f570*/  @P2 LOP3.LUT R17, R17, 0x200000, RZ, 0xfc, !PT ;  /* 0x0020000011112812 */ /* 0x000fe200078efcff */
        /* <DEDUP_REMOVED lines=11> */
.L_x_7459:
[----:B------:R-:W-:-:S13]  /*1f630*/  ISETP.NE.AND P2, PT, R89, 0x1, PT ;  /* 0x000000015900780c */ /* 0x000fda0003f45270 */
[----:B------:R-:W1:Y:S02]  /*1f640*/  @P2 LDC.64 R20, c[0x0][0x9e8] ;  /* 0x00027a00ff142b82 */ /* 0x000e640000000a00 */
[----:B-1----:R-:W-:-:S05]  /*1f650*/  @P2 IMAD.HI.U32 R20, R13, R20, RZ ;  /* 0x000000140d142227 */ /* 0x002fca00078e00ff */
[----:B------:R-:W-:-:S07]  /*1f660*/  @P2 SHF.R.U32.HI R13, RZ, R21, R20 ;  /* 0x00000015ff0d2219 */ /* 0x000fce0000011614 */
.L_x_7460:
[----:B------:R-:W-:Y:S05]  /*1f670*/  BSYNC B0 ;  /* 0x0000000000007941 */ /* 0x000fea0003800000 */
.L_x_7458:
[----:B------:R-:W-:-:S05]  /*1f680*/  IMAD R13, R13, R89, RZ ;  /* 0x000000590d0d7224 */ /* 0x000fca00078e02ff */
[----:B------:R-:W-:-:S07]  /*1f690*/  VIMNMX R14, R14, R13, !PT ;  /* 0x0000000d0e0e7248 */ /* 0x000fce0007fe0100 */
.L_x_7457:
[----:B------:R-:W2:Y:S01]  /*1f6a0*/  LDL R20, [R1+0x74] ;  /* 0x0000740001147983 */ /* 0x000ea20000100800 */
[----:B------:R-:W-:Y:S02]  /*1f6b0*/  VIADD R15, R14, 0xdf ;  /* 0x000000df0e0f7836 */ /* 0x000fe40000000000 */
[----:B------:R-:W-:-:S04]  /*1f6c0*/  IMAD.MOV.U32 R14, RZ, RZ, RZ ;  /* 0x000000ffff0e7224 */ /* 0x000fc800078e00ff */
[----:B------:R-:W-:-:S05]  /*1f6d0*/  IMAD.HI R14, R15, -0x6db6db6d, R14 ;  /* 0x924924930f0e7827 */ /* 0x000fca00078e020e */
[----:B------:R-:W-:-:S04]  /*1f6e0*/  SHF.R.U32.HI R13, RZ, 0x1f, R14 ;  /* 0x0000001fff0d7819 */ /* 0x000fc8000001160e */
[----:B------:R-:W-:-:S04]  /*1f6f0*/  LEA.HI.SX32 R13, R14, R13, 0x19 ;  /* 0x0000000d0e0d7211 */ /* 0x000fc800078fcaff */
[----:B--2---:R-:W-:-:S04]  /*1f700*/  VIMNMX R20, R20, R13, !PT ;  /* 0x0000000d14147248 */ /* 0x004fc80007fe0100 */
[----:B------:R-:W-:Y:S01]  /*1f710*/  ISETP.GE.AND P2, PT, R12, R20, PT ;  /* 0x000000140c00720c */ /* 0x000fe20003f46270 */
[----:B------:R1:W-:-:S12]  /*1f720*/  STL [R1+0x48], R20 ;  /* 0x0000481401007387 */ /* 0x0003d80000100800 */
[----:B-1----:R-:W-:Y:S05]  /*1f730*/  @!P2 BRA `(.L_x_7461) ;  /* 0x000000400004a947 */ /* 0x002fea0003800000 */
[----:B------:R-:W-:Y:S02]  /*1f740*/  IMAD.MOV.U32 R236, RZ, RZ, R12 ;  /* 0x000000ffffec7224 */ /* 0x000fe400078e000c */
[----:B------:R-:W-:Y:S02]  /*1f750*/  IMAD.MOV.U32 R235, RZ, RZ, R0 ;  /* 0x000000ffffeb7224 */ /* 0x000fe400078e0000 */
[----:B------:R-:W-:Y:S02]  /*1f760*/  IMAD.MOV.U32 R21, RZ, RZ, R3 ;  /* 0x000000ffff157224 */ /* 0x000fe400078e0003 */
[----:B------:R-:W-:Y:S02]  /*1f770*/  IMAD.MOV.U32 R12, RZ, RZ, R232 ;  /* 0x000000ffff0c7224 */ /* 0x000fe400078e00e8 */
[----:B------:R-:W-:-:S07]  /*1f780*/  IMAD.MOV.U32 R20, RZ, RZ, R233 ;  /* 0x000000ffff147224 */ /* 0x000fce00078e00e9 */
.L_x_7472:
        /* <DEDUP_REMOVED lines=9> */
.L_x_7463:
[----:B------:R-:W-:-:S05]  /*1f820*/  VIADD R0, R20, 0x1 ;  /* 0x0000000114007836 */ /* 0x000fca0000000000 */
[----:B------:R-:W-:-:S04]  /*1f830*/  ISETP.NE.AND P3, PT, R0, 0x2, PT ;  /* 0x000000020000780c */ /* 0x000fc80003f65270 */
[----:B------:R-:W-:Y:S02]  /*1f840*/  SEL R3, R0, RZ, P3 ;  /* 0x000000ff00037207 */ /* 0x000fe40001800000 */
[----:B------:R-:W-:-:S03]  /*1f850*/  SHF.L.U32 R0, R232, 0x1f, RZ ;  /* 0x0000001fe8007819 */ /* 0x000fc600000006ff */
[----:B------:R-:W-:-:S04]  /*1f860*/  IMAD R3, R3, 0x8, R18 ;  /* 0x0000000803037824 */ /* 0x000fc800078e0212 */
[----:B------:R1:W2:Y:S01]  /*1f870*/  SYNCS.PHASECHK.TRANS64.TRYWAIT P3, [R3+URZ+0x2e830], R0 ;  /* 0x02e83000030075a7 */ /* 0x0002a2000806017f */
[----:B------:R-:W-:Y:S05]  /*1f880*/  @!P0 BRA `(.L_x_7464) ;  /* 0x0000000000048947 */ /* 0x000fea0003800000 */
[----:B------:R-:W-:Y:S01]  /*1f890*/  BPT.TRAP 0x1 ;  /* 0x000000040000795c */ /* 0x000fe20000300000 */
.L_x_7464:
[----:B------:R-:W-:Y:S04]  /*1f8a0*/  BSSY B0, `(.L_x_7462) ;  /* 0x0000004000007945 */ /* 0x000fe80003800000 */
[----:B--2---:R-:W-:Y:S05]  /*1f8b0*/  @P3 BRA `(.L_x_7465) ;  /* 0x0000000000083947 */ /* 0x004fea0003800000 */
[----:B------:R-:W2:Y:S02]  /*1f8c0*/  SYNCS.PHASECHK.TRANS64.TRYWAIT P3, [R3+URZ+0x2e830], R0 ;  /* 0x02e83000030075a7 */ /* 0x000ea4000806017f */
[----:B--2---:R-:W-:Y:S05]  /*1f8d0*/  @!P3 BRA `(.L_x_7466) ;  /* 0x000001880070b947 */ /* 0x004fea0003800000 */
.L_x_7465:
[----:B------:R-:W-:Y:S05]  /*1f8e0*/  BSYNC B0 ;  /* 0x0000000000007941 */ /* 0x000fea0003800000 */
.L_x_7462:
[----:B-12---:R-:W2:Y:S01]  /*1f8f0*/  LDL R3, [R1+0x5c] ;  /* 0x00005c0001037983 */ /* 0x006ea20000100800 */
[----:B------:R-:W-:Y:S01]  /*1f900*/  VIADD R233, R20, 0x1 ;  /* 0x0000000114e97836 */ /* 0x000fe20000000000 */
[----:B------:R-:W-:Y:S05]  /*1f910*/  WARPSYNC.ALL ;  /* 0x0000000000007948 */ /* 0x000fea0003800000 */
[----:B------:R-:W1:Y:S01]  /*1f920*/  S2R R0, SR_TID.X ;  /* 0x0000000000007919 */ /* 0x000e620000002100 */
[C---:B------:R-:W-:Y:S01]  /*1f930*/  ISETP.NE.AND P3, PT, R233.reuse, 0x2, PT ;  /* 0x00000002e900780c */ /* 0x040fe20003f65270 */
[----:B------:R-:W-:Y:S01]  /*1f940*/  IMAD.MOV.U32 R91, RZ, RZ, 0x40000040 ;  /* 0x40000040ff5b7424 */ /* 0x000fe200078e00ff */
[C---:B------:R-:W-:Y:S01]  /*1f950*/  R2UR UR12, R8.reuse ;  /* 0x00000000080c72ca */ /* 0x040fe200000e0000 */
[----:B------:R-:W-:Y:S01]  /*1f960*/  IMAD.MOV.U32 R15, RZ, RZ, 0x40000040 ;  /* 0x40000040ff0f7424 */ /* 0x000fe200078e00ff */
[----:B------:R-:W-:Y:S01]  /*1f970*/  SEL R233, R233, RZ, P3 ;  /* 0x000000ffe9e97207 */ /* 0x000fe20001800000 */
        /* <DEDUP_REMOVED lines=13> */
[----:B------:R-:W-:Y:S01]  /*1fa50*/  R2UR UR25, R15 ;  /* 0x000000000f1972ca */ /* 0x000fe200000e0000 */
[----:B------:R-:W-:Y:S01]  /*1fa60*/  STL [R1+0xcc], R21 ;  /* 0x0000cc1501007387 */ /* 0x000fe20000100800 */
[C---:B------:R-:W-:Y:S02]  /*1fa70*/  R2UR UR27, R89.reuse ;  /* 0x00000000591b72ca */ /* 0x040fe400000e0000 */
[----:B------:R-:W-:Y:S01]  /*1fa80*/  R2UR UR29, R89 ;  /* 0x00000000591d72ca */ /* 0x000fe200000e0000 */
[----:B------:R-:W-:Y:S01]  /*1fa90*/  STL [R1+0xc8], R19 ;  /* 0x0000c81301007387 */ /* 0x000fe20000100800 */
[----:B------:R-:W-:-:S02]  /*1faa0*/  R2UR UR31, R93 ;  /* 0x000000005d1f72ca */ /* 0x000fc400000e0000 */
[----:B------:R-:W-:Y:S01]  /*1fab0*/  R2UR UR39, R15 ;  /* 0x000000000f2772ca */ /* 0x000fe200000e0000 */
[----:B------:R-:W-:Y:S01]  /*1fac0*/  STL [R1+0xc4], R18 ;  /* 0x0000c41201007387 */ /* 0x000fe20000100800 */
[----:B------:R-:W-:Y:S02]  /*1fad0*/  R2UR UR36, R8 ;  /* 0x00000000082472ca */ /* 0x000fe400000e0000 */
[----:B-1----:R-:W-:Y:S01]  /*1fae0*/  SHF.R.U32.HI R0, RZ, 0x7, R0 ;  /* 0x00000007ff007819 */ /* 0x002fe20000011600 */
[----:B------:R1:W-:Y:S01]  /*1faf0*/  STL [R1+0xc0], R17 ;  /* 0x0000c01101007387 */ /* 0x0003e20000100800 */
[----:B------:R-:W-:Y:S02]  /*1fb00*/  R2UR UR37, R9 ;  /* 0x00000000092572ca */ /* 0x000fe400000e0000 */
[----:B------:R-:W-:Y:S01]  /*1fb10*/  R2UR UR47, R89 ;  /* 0x00000000592f72ca */ /* 0x000fe200000e0000 */
[----:B------:R-:W-:Y:S01]  /*1fb20*/  VIADD R0, R0, 0x8 ;  /* 0x0000000800007836 */ /* 0x000fe20000000000 */
[----:B------:R3:W-:Y:S01]  /*1fb30*/  STL [R1+0xbc], R16 ;  /* 0x0000bc1001007387 */ /* 0x0007e20000100800 */
[----:B------:R-:W-:-:S02]  /*1fb40*/  R2UR UR44, R8 ;  /* 0x00000000082c72ca */ /* 0x000fc400000e0000 */
[----:B------:R-:W-:Y:S01]  /*1fb50*/  R2UR UR45, R9 ;  /* 0x00000000092d72ca */ /* 0x000fe200000e0000 */
[----:B------:R4:W-:Y:S01]  /*1fb60*/  BAR.SYNC.DEFER_BLOCKING R0, 0x100 ;  /* 0x000400000000751d */ /* 0x0009e20000010000 */
[C---:B------:R-:W-:Y:S02]  /*1fb70*/  R2UR UR19, R15.reuse ;  /* 0x000000000f1372ca */ /* 0x040fe400000e0000 */
[----:B------:R-:W-:Y:S02]  /*1fb80*/  R2UR UR5, R15 ;  /* 0x000000000f0572ca */ /* 0x000fe400000e0000 */
[----:B------:R-:W-:Y:S02]  /*1fb90*/  R2UR UR17, R89 ;  /* 0x00000000591172ca */ /* 0x000fe400000e0000 */
[C---:B------:R-:W-:Y:S01]  /*1fba0*/  R2UR UR9, R93.reuse ;  /* 0x000000005d0972ca */ /* 0x040fe200000e0000 */
[----:B------:R0:W-:Y:S01]  /*1fbb0*/  STL [R1+0xb8], R12 ;  /* 0x0000b80c01007387 */ /* 0x0001e20000100800 */
[----:B------:R-:W-:Y:S01]  /*1fbc0*/  R2UR UR33, R93 ;  /* 0x000000005d2172ca */ /* 0x000fe200000e0000 */
[----:B------:R-:W-:Y:S01]  /*1fbd0*/  IMAD.MOV.U32 R93, RZ, RZ, 0x40000040 ;  /* 0x40000040ff5d7424 */ /* 0x000fe200078e00ff */
[----:B------:R-:W-:Y:S01]  /*1fbe0*/  R2UR UR59, R91 ;  /* 0x000000005b3b72ca */ /* 0x000fe200000e0000 */
[----:B------:R0:W-:Y:S03]  /*1fbf0*/  STL [R1+0xb4], R2 ;  /* 0x0000b40201007387 */ /* 0x0001e60000100800 */
[----:B------:R-:W-:Y:S01]  /*1fc00*/  R2UR UR43, R93 ;  /* 0x000000005d2b72ca */ /* 0x000fe200000e0000 */
[----:B------:R-:W-:Y:S01]  /*1fc10*/  WARPGROUP.ARRIVE ;  /* 0x00000000000079c5 */ /* 0x000fe20000000000 */
[----:B--2---:R-:W-:Y:S01]  /*1fc20*/  IMAD R90, R233, 0x700, R3 ;  /* 0x00000700e95a7824 */ /* 0x004fe200078e0203 */
[----:B------:R-:W-:Y:S01]  /*1fc30*/  MOV R3, UR7 ;  /* 0x0000000700037c02 */ /* 0x000fe20008000f00 */
[----:B------:R-:W-:Y:S01]  /*1fc40*/  UMOV UR7, UR11 ;  /* 0x0000000b00077c82 */ /* 0x000fe20008000000 */
[----:B------:R-:W-:Y:S01]  /*1fc50*/  R2UR UR11, R15 ;  /* 0x000000000f0b72ca */ /* 0x000fe200000e0000 */
[C---:B------:R-:W-:Y:S01]  /*1fc60*/  VIADD R14, R90.reuse, 0x100 ;  /* 0x000001005a0e7836 */ /* 0x040fe20000000000 */
[C---:B------:R-:W-:Y:S01]  /*1fc70*/  R2UR UR14, R90.reuse ;  /* 0x000000005a0e72ca */ /* 0x040fe200000e0000 */
[C---:B------:R-:W-:Y:S01]  /*1fc80*/  VIADD R88, R90.reuse, 0x200 ;  /* 0x000002005a587836 */ /* 0x040fe20000000000 */
[----:B-1----:R-:W-:Y:S01]  /*1fc90*/  MOV R17, UR7 ;  /* 0x0000000700117c02 */ /* 0x002fe20008000f00 */
        /* <DEDUP_REMOVED lines=25> */
[----:B------:R-:W-:Y:S01]  /*1fe30*/  UMOV UR7, UR29 ;  /* 0x0000001d00077c82 */ /* 0x000fe20008000000 */
[----:B------:R-:W-:Y:S01]  /*1fe40*/  R2UR UR24, R14 ;  /* 0x000000000e1872ca */ /* 0x000fe200000e0000 */
[----:B------:R-:W-:Y:S01]  /*1fe50*/  VIADD R14, R90, 0x104 ;  /* 0x000001045a0e7836 */ /* 0x000fe20000000000 */
[----:B------:R-:W-:Y:S01]  /*1fe60*/  R2UR UR10, R88 ;  /* 0x00000000580a72ca */ /* 0x000fe200000e0000 */
[C---:B------:R-:W-:Y:S01]  /*1fe70*/  VIADD R88, R90.reuse, 0x204 ;  /* 0x000002045a587836 */ /* 0x040fe20000000000 */
[----:B------:R-:W-:Y:S01]  /*1fe80*/  MOV R237, UR11 ;  /* 0x0000000b00ed7c02 */ /* 0x000fe20008000f00 */
[----:B------:R-:W-:Y:S01]  /*1fe90*/  UMOV UR11, UR25 ;  /* 0x00000019000b7c82 */ /* 0x000fe20008000000 */
[C---:B------:R-:W-:Y:S01]  /*1fea0*/  R2UR UR25, R9.reuse ;  /* 0x00000000091972ca */ /* 0x040fe200000e0000 */
[----:B------:R-:W-:Y:S01]  /*1feb0*/  IMAD.MOV.U32 R15, RZ, RZ, 0x40000040 ;  /* 0x40000040ff0f7424 */ /* 0x000fe200078e00ff */
[----:B------:R-:W-:Y:S01]  /*1fec0*/  R2UR UR29, R9 ;  /* 0x00000000091d72ca */ /* 0x000fe200000e0000 */
[----:B------:R-:W-:Y:S01]  /*1fed0*/  VIADD R92, R90, 0x206 ;  /* 0x000002065a5c7836 */ /* 0x000fe20000000000 */
[----:B------:R-:W-:Y:S01]  /*1fee0*/  MOV R19, UR11 ;  /* 0x0000000b00137c02 */ /* 0x000fe20008000f00 */
[----:B------:R-:W-:Y:S01]  /*1fef0*/  UMOV UR11, UR19 ;  /* 0x00000013000b7c82 */ /* 0x000fe20008000000 */
[----:B----4-:R-:W-:-:S02]  /*1ff00*/  MOV R0, UR6 ;  /* 0x0000000600007c02 */ /* 0x010fc40008000f00 */
[----:B------:R-:W-:Y:S01]  /*1ff10*/  R2UR UR14, R88 ;  /* 0x00000000580e72ca */ /* 0x000fe200000e0000 */
[----:B------:R-:W-:Y:S01]  /*1ff20*/  UMOV UR6, UR10 ;  /* 0x0000000a00067c82 */ /* 0x000fe20008000000 */
[----:B------:R-:W-:Y:S01]  /*1ff30*/  R2UR UR10, R14 ;  /* 0x000000000e0a72ca */ /* 0x000fe200000e0000 */
[----:B------:R-:W-:Y:S01]  /*1ff40*/  VIADD R14, R90, 0x304 ;  /* 0x000003045a0e7836 */ /* 0x000fe20000000000 */
[----:B---3--:R-:W-:Y:S01]  /*1ff50*/  MOV R16, UR6 ;  /* 0x0000000600107c02 */ /* 0x008fe20008000f00 */
[----:B------:R-:W-:Y:S01]  /*1ff60*/  UMOV UR6, UR28 ;  /* 0x0000001c00067c82 */ /* 0x000fe20008000000 */
[----:B------:R-:W-:Y:S01]  /*1ff70*/  R2UR UR28, R8 ;  /* 0x00000000081c72ca */ /* 0x000fe200000e0000 */
[----:B------:R-:W-:Y:S01]  /*1ff80*/  VIADD R88, R90, 0x404 ;  /* 0x000004045a587836 */ /* 0x000fe20000000000 */
[----:B------:R-:W-:Y:S01]  /*1ff90*/  R2UR UR19, R15 ;  /* 0x000000000f1372ca */ /* 0x000fe200000e0000 */
[----:B------:R-:W-:Y:S01]  /*1ffa0*/  IMAD.MOV.U32 R15, RZ, RZ, 0x40000040 ;  /* 0x40000040ff0f7424 */ /* 0x000fe200078e00ff */
[----:B------:R-:W-:Y:S01]  /*1ffb0*/  R2UR UR15, R89 ;  /* 0x00000000590f72ca */ /* 0x000fe200000e0000 */
[----:B------:R-:W-:Y:S01]  /*1ffc0*/  IMAD.MOV.U32 R89, RZ, RZ, 0x40000040 ;  /* 0x40000040ff597424 */ /* 0x000fe200078e00ff */
[----:B------:R-:W-:Y:S01]  /*1ffd0*/  MOV R24, UR7 ;  /* 0x0000000700187c02 */ /* 0x000fe20008000f00 */
[----:B------:R-:W-:Y:S01]  /*1ffe0*/  UMOV UR7, UR9 ;  /* 0x0000000900077c82 */ /* 0x000fe20008000000 */
[----:B------:R-:W-:Y:S01]  /*1fff0*/  MOV R23, UR6 ;  /* 0x0000000600177c02 */ /* 0x000fe20008000f00 */
[----:B------:R-:W-:Y:S01]  /*20000*/  UMOV UR6, UR8 ;  /* 0x0000000800067c82 */ /* 0x000fe20008000000 */
[----:B------:R-:W-:Y:S01]  /*20010*/  MOV R13, UR10 ;  /* 0x0000000a000d7c02 */ /* 0x000fe20008000f00 */
[----:B------:R-:W-:Y:S01]  /*20020*/  UMOV UR10, UR24 ;  /* 0x00000018000a7c82 */ /* 0x000fe20008000000 */
[----:B------:R-:W-:-:S02]  /*20030*/  R2UR UR24, R8 ;  /* 0x00000000081872ca */ /* 0x000fc400000e0000 */
[----:B------:R-:W-:Y:S01]  /*20040*/  MOV R18, UR10 ;  /* 0x0000000a00127c02 */ /* 0x000fe20008000f00 */
[----:B------:R-:W-:Y:S01]  /*20050*/  UMOV UR10, UR18 ;  /* 0x00000012000a7c82 */ /* 0x000fe20008000000 */
[----:B------:R-:W-:Y:S01]  /*20060*/  R2UR UR18, R14 ;  /* 0x000000000e1272ca */ /* 0x000fe200000e0000 */
[----:B------:R-:W-:Y:S01]  /*20070*/  VIADD R14, R90, 0x504 ;  /* 0x000005045a0e7836 */ /* 0x000fe20000000000 */
[----:B------:R-:W-:Y:S02]  /*20080*/  R2UR UR8, R8 ;  /* 0x00000000080872ca */ /* 0x000fe400000e0000 */
[----:B------:R-:W-:Y:S02]  /*20090*/  R2UR UR9, R9 ;  /* 0x00000000090972ca */ /* 0x000fe400000e0000 */
[----:B------:R-:W-:Y:S01]  /*200a0*/  MOV R95, UR11 ;  /* 0x0000000b005f7c02 */ /* 0x000fe20008000f00 */
[----:B------:R-:W-:Y:S01]  /*200b0*/  UMOV UR11, UR5 ;  /* 0x00000005000b7c82 */ /* 0x000fe20008000000 */
[----:B------:R-:W-:-:S02]  /*200c0*/  WARPGROUP.DEPBAR.LE gsb0, 0x0 ;  /* 0x00008000000079c5 */ /* 0x000fc40000010000 */
[----:B------:R-:W-:Y:S01]  /*200d0*/  WARPGROUP.ARRIVE ;  /* 0x00000000000079c5 */ /* 0x000fe20000000000 */
[----:B------:R-:W-:Y:S01]  /*200e0*/  MOV R94, UR10 ;  /* 0x0000000a005e7c02 */ /* 0x000fe20008000f00 */
[----:B------:R-:W-:Y:S01]  /*200f0*/  UMOV UR10, UR4 ;  /* 0x00000004000a7c82 */ /* 0x000fe20008000000 */
[----:B------:R-:W-:Y:S02]  /*20100*/  R2UR UR42, R92 ;  /* 0x000000005c2a72ca */ /* 0x000fe400000e0000 */
[----:B------:R-:W-:Y:S01]  /*20110*/  R2UR UR4, R10 ;  /* 0x000000000a0472ca */ /* 0x000fe200000e0000 */
[----:B------:R-:W-:Y:S01]  /*20120*/  QGMMA.64x32x32.F32.E4M3.E4M3 R168, gdesc[UR20], RZ, !UPT, gsb0 ;  /* 0x0060000014a879f3 */ /* 0x000fe2000c0008ff */
[----:B------:R-:W-:Y:S01]  /*20130*/  R2UR UR22, R88 ;  /* 0x00000000581672ca */ /* 0x000fe200000e0000 */
[----:B------:R-:W-:Y:S01]  /*20140*/  VIADD R88, R90, 0x604 ;  /* 0x000006045a587836 */ /* 0x000fe20000000000 */
[----:B------:R-:W-:Y:S01]  /*20150*/  R2UR UR23, R89 ;  /* 0x00000000591772ca */ /* 0x000fe200000e0000 */
[----:B------:R-:W-:Y:S01]  /*20160*/  IMAD.MOV.U32 R89, RZ, RZ, 0x40000040 ;  /* 0x40000040ff597424 */ /* 0x000fe200078e00ff */
[----:B------:R-:W-:-:S02]  /*20170*/  R2UR UR5, R11 ;  /* 0x000000000b0572ca */ /* 0x000fc400000e0000 */
[----:B------:R-:W-:Y:S02]  /*20180*/  R2UR UR12, R10 ;  /* 0x000000000a0c72ca */ /* 0x000fe400000e0000 */
[----:B------:R-:W-:Y:S02]  /*20190*/  R2UR UR13, R11 ;  /* 0x000000000b0d72ca */ /* 0x000fe400000e0000 */
[----:B0-----:R-:W-:Y:S01]  /*201a0*/  MOV R12, UR15 ;  /* 0x0000000f000c7c02 */ /* 0x001fe20008000f00 */
[----:B------:R-:W-:Y:S01]  /*201b0*/  UMOV UR15, UR33 ;  /* 0x00000021000f7c82 */ /* 0x000fe20008000000 */
[----:B------:R-:W-:Y:S01]  /*201c0*/  MOV R2, UR14 ;  /* 0x0000000e00027c02 */ /* 0x000fe20008000f00 */
[----:B------:R-:W-:Y:S01]  /*201d0*/  UMOV UR14, UR32 ;  /* 0x00000020000e7c82 */ /* 0x000fe20008000000 */
[----:B------:R-:W-:Y:S01]  /*201e0*/  MOV R22, UR15 ;  /* 0x0000000f00167c02 */ /* 0x000fe20008000f00 */
[----:B------:R-:W-:Y:S01]  /*201f0*/  UMOV UR15, UR17 ;  /* 0x00000011000f7c82 */ /* 0x000fe20008000000 */
[----:B------:R-:W-:Y:S01]  /*20200*/  MOV R21, UR14 ;  /* 0x0000000e00157c02 */ /* 0x000fe20008000f00 */
[----:B------:R-:W-:Y:S01]  /*20210*/  UMOV UR14, UR16 ;  /* 0x00000010000e7c82 */ /* 0x000fe20008000000 */
        /* <DEDUP_REMOVED lines=25> */
[----:B------:R-:W-:Y:S02]  /*203b0*/  R2UR UR50, R88 ;  /* 0x00000000583272ca */ /* 0x000fe400000e0000 */
[----:B------:R-:W-:Y:S01]  /*203c0*/  R2UR UR51, R89 ;  /* 0x00000000593372ca */ /* 0x000fe200000e0000 */
        /* <DEDUP_REMOVED lines=14> */
[----:B------:R-:W-:-:S06]  /*204b0*/  WARPGROUP.ARRIVE ;  /* 0x00000000000079c5 */ /* 0x000fcc0000000000 */
        /* <DEDUP_REMOVED lines=132> */
.L_x_7468:
[----:B-----5:R-:W-:Y:S01]  /*20d00*/  SHF.L.U32 R0, R12, 0x1f, RZ ;  /* 0x0000001f0c007819 */ /* 0x020fe200000006ff */
[----:B------:R-:W-:-:S04]  /*20d10*/  IMAD R3, R20, 0x8, R18 ;  /* 0x0000000814037824 */ /* 0x000fc800078e0212 */
[----:B------:R0:W1:Y:S01]  /*20d20*/  SYNCS.PHASECHK.TRANS64.TRYWAIT P2, [R3+URZ+0x2e850], R0 ;  /* 0x02e85000030075a7 */ /* 0x000062000804017f */
[----:B------:R-:W-:Y:S05]  /*20d30*/  @!P0 BRA `(.L_x_7469) ;  /* 0x0000000000048947 */ /* 0x000fea0003800000 */
[----:B------:R-:W-:Y:S01]  /*20d40*/  BPT.TRAP 0x1 ;  /* 0x000000040000795c */ /* 0x000fe20000300000 */
.L_x_7469:
[----:B-1----:R-:W-:Y:S05]  /*20d50*/  @P2 BRA `(.L_x_7467) ;  /* 0x0000000000082947 */ /* 0x002fea0003800000 */
[----:B------:R-:W1:Y:S02]  /*20d60*/  SYNCS.PHASECHK.TRANS64.TRYWAIT P2, [R3+URZ+0x2e850], R0 ;  /* 0x02e85000030075a7 */ /* 0x000e64000804017f */
[----:B-1----:R-:W-:Y:S05]  /*20d70*/  @!P2 BRA `(.L_x_7470) ;  /* 0x00000174005ca947 */ /* 0x002fea0003800000 */
.L_x_7467:
[----:B-----5:R-:W-:Y:S01]  /*20d80*/  VIADD R12, R18, 0x400 ;  /* 0x00000400120c7836 */ /* 0x020fe20000000000 */
[----:B------:R-:W-:Y:S05]  /*20d90*/  WARPSYNC.ALL ;  /* 0x0000000000007948 */ /* 0x000fea0003800000 */
[----:B------:R-:W-:Y:S01]  /*20da0*/  SHF.R.U32.HI R12, RZ, 0x4, R12 ;  /* 0x00000004ff0c7819 */ /* 0x000fe2000001160c */
[----:B------:R-:W-:Y:S01]  /*20db0*/  IMAD.MOV.U32 R13, RZ, RZ, -0x3ffffff0 ;  /* 0xc0000010ff0d7424 */ /* 0x000fe200078e00ff */
[----:B------:R-:W-:Y:S02]  /*20dc0*/  WARPGROUP.ARRIVE ;  /* 0x00000000000079c5 */ /* 0x000fe40000000000 */
[----:B------:R-:W-:-:S02]  /*20dd0*/  LOP3.LUT R12, R12, 0x3fff, RZ, 0xc0, !PT ;  /* 0x00003fff0c0c7812 */ /* 0x000fc400078ec0ff */
[----:B------:R-:W-:Y:S02]  /*20de0*/  R2UR UR7, R13 ;  /* 0x000000000d0772ca */ /* 0x000fe400000e0000 */
[----:B------:R-:W-:-:S05]  /*20df0*/  LOP3.LUT R12, R12, 0x10000, RZ, 0xfc, !PT ;  /* 0x000100000c0c7812 */ /* 0x000fca00078efcff */
[----:B------:R-:W-:-:S05]  /*20e00*/  IMAD R12, R20, 0x700, R12 ;  /* 0x00000700140c7824 */ /* 0x000fca00078e020c */
[----:B------:R-:W-:-:S13]  /*20e10*/  R2UR UR6, R12 ;  /* 0x000000000c0672ca */ /* 0x000fda00000e0000 */
[----:B------:R-:W-:Y:S01]  /*20e20*/  QGMMA.64x128x32.F32.E4M3.E4M3 R24, R224, gdesc[UR4], R24, gsb0 ;  /* 0x01e00004e0187df3 */ /* 0x000fe20008000818 */
[----:B------:R-:W-:Y:S02]  /*20e30*/  VIADD R14, R12, 0x100 ;  /* 0x000001000c0e7836 */ /* 0x000fe40000000000 */
[----:B------:R-:W-:-:S03]  /*20e40*/  IMAD.MOV.U32 R15, RZ, RZ, -0x3ffffff0 ;  /* 0xc0000010ff0f7424 */ /* 0x000fc600078e00ff */
[----:B------:R-:W-:Y:S02]  /*20e50*/  R2UR UR6, R14 ;  /* 0x000000000e0672ca */ /* 0x000fe400000e0000 */
[----:B------:R-:W-:Y:S02]  /*20e60*/  R2UR UR7, R15 ;  /* 0x000000000f0772ca */ /* 0x000fe400000e0000 */
[----:B01----:R-:W-:-:S04]  /*20e70*/  FMNMX.FTZ R0, R184, R21, !PT ;  /* 0x00000015b8007209 */ /* 0x003fc80007810000 */
        /* <DEDUP_REMOVED lines=8> */
[----:B------:R-:W-:Y:S01]  /*20f00*/  FMNMX.FTZ R13, R169, R13, !PT ;  /* 0x0000000da90d7209 */ /* 0x000fe20007810000 */
[----:B------:R-:W-:Y:S01]  /*20f10*/  VIADD R14, R12, 0x200 ;  /* 0x000002000c0e7836 */ /* 0x000fe20000000000 */
[----:B------:R-:W-:Y:S02]  /*20f20*/  WARPGROUP.DEPBAR.LE gsb0, 0x0 ;  /* 0x00008000000079c5 */ /* 0x000fe40000010000 */
[----:B------:R-:W-:Y:S01]  /*20f30*/  WARPGROUP.ARRIVE ;  /* 0x00000000000079c5 */ /* 0x000fe20000000000 */
[----:B------:R-:W-:Y:S01]  /*20f40*/  IMAD.MOV.U32 R15, RZ, RZ, -0x3ffffff0 ;  /* 0xc0000010ff0f7424 */ /* 0x000fe200078e00ff */
[----:B------:R-:W-:Y:S01]  /*20f50*/  FMNMX.FTZ R13, R172, R13, !PT ;  /* 0x0000000dac0d7209 */ /* 0x000fe20007810000 */
[----:B------:R-:W2:Y:S03]  /*20f60*/  LDL.LU R226, [R1+0x4] ;  /* 0x0000040001e27983 */ /* 0x000ea60000300800 */
[----:B------:R-:W-:Y:S01]  /*20f70*/  QGMMA.64x128x32.F32.E4M3.E4M3 R24, R220, gdesc[UR4], R24, gsb0 ;  /* 0x01e00004dc187df3 */ /* 0x000fe20008000818 */
[----:B------:R-:W-:Y:S01]  /*20f80*/  FMNMX.FTZ R13, R173, R13, !PT ;  /* 0x0000000dad0d7209 */ /* 0x000fe20007810000 */
[----:B------:R-:W3:Y:S01]  /*20f90*/  LDL.LU R227, [R1] ;  /* 0x0000000001e37983 */ /* 0x000ee20000300800 */
        /* <DEDUP_REMOVED lines=71> */
[----:B------:R-:W-:Y:S01]  /*21410*/  FMNMX.FTZ R0, R123, R0, !PT ;  /* 0x000000007b007209 */ /* 0x000fe20007810000 */
[----:B------:R-:W-:Y:S02]  /*21420*/  WARPGROUP.DEPBAR.LE gsb0, 0x0 ;  /* 0x00008000000079c5 */ /* 0x000fe40000010000 */
[----:B------:R-:W-:Y:S01]  /*21430*/  WARPGROUP.ARRIVE ;  /* 0x00000000000079c5 */ /* 0x000fe20000000000 */
[----:B------:R-:W-:Y:S02]  /*21440*/  FMNMX.FTZ R13, R116, R13, !PT ;  /* 0x0000000d740d7209 */ /* 0x000fe40007810000 */
[----:B------:R-:W-:Y:S02]  /*21450*/  FMNMX.FTZ R0, R126, R0, !PT ;  /* 0x000000007e007209 */ /* 0x000fe40007810000 */
[----:B------:R-:W-:Y:S01]  /*21460*/  FMNMX.FTZ R13, R117, R13, !PT ;  /* 0x0000000d750d7209 */ /* 0x000fe20007810000 */
[----:B------:R-:W-:Y:S01]  /*21470*/  QGMMA.64x128x32.F32.E4M3.E4M3 R24, R216, gdesc[UR4], R24, gsb0 ;  /* 0x01e00004d8187df3 */ /* 0x000fe20008000818 */
[----:B------:R-:W-:-:S02]  /*21480*/  R2UR UR6, R14 ;  /* 0x000000000e0672ca */ /* 0x000fc400000e0000 */
[----:B------:R-:W-:Y:S01]  /*21490*/  R2UR UR7, R15 ;  /* 0x000000000f0772ca */ /* 0x000fe200000e0000 */
[----:B------:R-:W-:Y:S01]  /*214a0*/  IMAD.MOV.U32 R15, RZ, RZ, -0x3ffffff0 ;  /* 0xc0000010ff0f7424 */ /* 0x000fe200078e00ff */
        /* <DEDUP_REMOVED lines=24> */
[----:B------:R-:W-:Y:S01]  /*21630*/  VIADD R14, R12, 0x400 ;  /* 0x000004000c0e7836 */ /* 0x000fe20000000000 */
        /* <DEDUP_REMOVED lines=9> */
[----:B------:R-:W0:Y:S01]  /*216d0*/  SHFL.BFLY PT, R3, R13, 0x1, 0x1f ;  /* 0x0c201f000d037f89 */ /* 0x000e2200000e0000 */
[----:B------:R-:W-:Y:S02]  /*216e0*/  WARPGROUP.DEPBAR.LE gsb0, 0x0 ;  /* 0x00008000000079c5 */ /* 0x000fe40000010000 */
[----:B------:R-:W-:Y:S01]  /*216f0*/  WARPGROUP.ARRIVE ;  /* 0x00000000000079c5 */ /* 0x000fe20000000000 */
[----:B0-----:R-:W-:-:S05]  /*21700*/  FMNMX.FTZ R3, R13, R3, !PT ;  /* 0x000000030d037209 */ /* 0x001fca0007810000 */
[----:B------:R-:W-:Y:S01]  /*21710*/  QGMMA.64x128x32.F32.E4M3.E4M3 R24, R212, gdesc[UR4], R24, gsb0 ;  /* 0x01e00004d4187df3 */ /* 0x000fe20008000818 */
[----:B------:R-:W-:Y:S02]  /*21720*/  R2UR UR6, R14 ;  /* 0x000000000e0672ca */ /* 0x000fe400000e0000 */
[----:B------:R-:W-:Y:S01]  /*21730*/  R2UR UR7, R15 ;  /* 0x000000000f0772ca */ /* 0x000fe200000e0000 */
[----:B------:R-:W0:Y:S01]  /*21740*/  SHFL.BFLY PT, R14, R0, 0x1, 0x1f ;  /* 0x0c201f00000e7f89 */ /* 0x000e2200000e0000 */
        /* <DEDUP_REMOVED lines=20> */
[----:B0-----:R-:W-:Y:S01]  /*21890*/  FMNMX.FTZ R0, R0, R14, !PT ;  /* 0x0000000e00007209 */ /* 0x001fe20007810000 */
[----:B------:R-:W-:Y:S01]  /*218a0*/  FADD.FTZ R14, -R3, R21 ;  /* 0x00000015030e7221 */ /* 0x000fe20000010100 */
        /* <DEDUP_REMOVED lines=96> */
[----:B------:R-:W-:-:S06]  /*21eb0*/  FFMA.FTZ R119, R2, R119, -R101 ;  /* 0x0000007702777223 */ /* 0x000fcc0000010865 */
[----:B------:R-:W4:Y:S08]  /*21ec0*/  MUFU.EX2 R194, R194 ;  /* 0x000000c200c27308 */ /* 0x000f300000000800 */
[----:B------:R-:W-:Y:S01]  /*21ed0*/  MUFU.EX2 R192, R192 ;  /* 0x000000c000c07308 */ /* 0x000fe20000000800 */
[----:B------:R-:W-:Y:S02]  /*21ee0*/  WARPGROUP.DEPBAR.LE gsb0, 0x0 ;  /* 0x00008000000079c5 */ /* 0x000fe40000010000 */
[----:B------:R-:W-:-:S05]  /*21ef0*/  WARPGROUP.ARRIVE ;  /* 0x00000000000079c5 */ /* 0x000fca0000000000 */
[----:B------:R-:W4:Y:S01]  /*21f00*/  MUFU.EX2 R195, R195 ;  /* 0x000000c300c37308 */ /* 0x000f220000000800 */
[----:B------:R-:W-:Y:S07]  /*21f10*/  QGMMA.64x128x32.F32.E4M3.E4M3 R24, R208, gdesc[UR4], R24, gsb0 ;  /* 0x01e00004d0187df3 */ /* 0x000fee0008000818 */
[----:B------:R-:W-:Y:S08]  /*21f20*/  MUFU.EX2 R193, R193 ;  /* 0x000000c100c17308 */ /* 0x000ff00000000800 */
[----:B------:R-:W4:Y:S08]  /*21f30*/  MUFU.EX2 R198, R198 ;  /* 0x000000c600c67308 */ /* 0x000f300000000800 */
        /* <DEDUP_REMOVED lines=14> */
[----:B------:R-:W-:Y:S01]  /*22020*/  MUFU.EX2 R180, R180 ;  /* 0x000000b400b47308 */ /* 0x000fe20000000800 */
[----:B------:R-:W-:-:S02]  /*22030*/  WARPGROUP.DEPBAR.LE gsb0, 0x0 ;  /* 0x00008000000079c5 */ /* 0x000fc40000010000 */
[----:B------:R-:W-:Y:S01]  /*22040*/  FFMA.FTZ R208, R2, R89, -R15 ;  /* 0x0000005902d07223 */ /* 0x000fe2000001080f */
[----:B------:R-:W-:-:S04]  /*22050*/  IMAD.MOV.U32 R89, RZ, RZ, -0x3ffffff0 ;  /* 0xc0000010ff597424 */ /* 0x000fc800078e00ff */
[----:B------:R2:W-:Y:S01]  /*22060*/  MUFU.EX2 R15, R88 ;  /* 0x00000058000f7308 */ /* 0x0005e20000000800 */
[----:B------:R-:W-:Y:S01]  /*22070*/  WARPGROUP.ARRIVE ;  /* 0x00000000000079c5 */ /* 0x000fe20000000000 */
[----:B------:R-:W-:Y:S01]  /*22080*/  R2UR UR7, R89 ;  /* 0x00000000590772ca */ /* 0x000fe200000e0000 */
[----:B---3--:R-:W-:-:S04]  /*22090*/  FFMA.FTZ R89, R13, R227, R186 ;  /* 0x000000e30d597223 */ /* 0x008fc800000100ba */
[----:B------:R-:W3:Y:S01]  /*220a0*/  S2R R227, SR_TID.X ;  /* 0x0000000000e37919 */ /* 0x000ee20000002100 */
[----:B------:R-:W3:Y:S01]  /*220b0*/  MUFU.EX2 R182, R182 ;  /* 0x000000b600b67308 */ /* 0x000ee20000000800 */
[----:B--2---:R-:W-:Y:S02]  /*220c0*/  VIADD R88, R12, 0x500 ;  /* 0x000005000c587836 */ /* 0x004fe40000000000 */
[----:B0-----:R-:W-:-:S03]  /*220d0*/  FADD.FTZ R89, R187, R89 ;  /* 0x00000059bb597221 */ /* 0x001fc60000010000 */
[----:B------:R-:W-:Y:S01]  /*220e0*/  R2UR UR6, R88 ;  /* 0x00000000580672ca */ /* 0x000fe200000e0000 */
[----:B------:R-:W-:-:S01]  /*220f0*/  FFMA.FTZ R88, R14, R226, R21 ;  /* 0x000000e20e587223 */ /* 0x000fc20000010015 */
[----:B-1----:R-:W-:Y:S01]  /*22100*/  FADD.FTZ R89, R190, R89 ;  /* 0x00000059be597221 */ /* 0x002fe20000010000 */
[----:B------:R-:W-:Y:S02]  /*22110*/  MUFU.EX2 R181, R181 ;  /* 0x000000b500b57308 */ /* 0x000fe40000000800 */
[----:B------:R-:W-:-:S01]  /*22120*/  FADD.FTZ R88, R184, R88 ;  /* 0x00000058b8587221 */ /* 0x000fc20000010000 */
[----:B----4-:R-:W-:-:S03]  /*22130*/  FADD.FTZ R89, R191, R89 ;  /* 0x00000059bf597221 */ /* 0x010fc60000010000 */
[----:B------:R-:W-:Y:S01]  /*22140*/  FADD.FTZ R88, R185, R88 ;  /* 0x00000058b9587221 */ /* 0x000fe20000010000 */
[----:B------:R-:W-:-:S01]  /*22150*/  FADD.FTZ R89, R194, R89 ;  /* 0x00000059c2597221 */ /* 0x000fc20000010000 */
[----:B------:R-:W0:Y:S02]  /*22160*/  MUFU.EX2 R183, R183 ;  /* 0x000000b700b77308 */ /* 0x000e240000000800 */
[----:B------:R-:W-:Y:S01]  /*22170*/  QGMMA.64x128x32.F32.E4M3.E4M3 R24, R204, gdesc[UR4], R24, gsb0 ;  /* 0x01e00004cc187df3 */ /* 0x000fe20008000818 */
[----:B------:R-:W-:-:S01]  /*22180*/  FADD.FTZ R88, R188, R88 ;  /* 0x00000058bc587221 */ /* 0x000fc20000010000 */
[----:B------:R-:W-:-:S03]  /*22190*/  FADD.FTZ R89, R195, R89 ;  /* 0x00000059c3597221 */ /* 0x000fc60000010000 */
[----:B------:R-:W-:Y:S01]  /*221a0*/  FADD.FTZ R88, R189, R88 ;  /* 0x00000058bd587221 */ /* 0x000fe20000010000 */
[----:B------:R-:W-:-:S01]  /*221b0*/  FADD.FTZ R89, R198, R89 ;  /* 0x00000059c6597221 */ /* 0x000fc20000010000 */
[----:B------:R-:W-:Y:S02]  /*221c0*/  MUFU.EX2 R152, R152 ;  /* 0x0000009800987308 */ /* 0x000fe40000000800 */
[----:B------:R-:W-:-:S01]  /*221d0*/  FADD.FTZ R88, R192, R88 ;  /* 0x00000058c0587221 */ /* 0x000fc20000010000 */
[----:B------:R-:W-:-:S03]  /*221e0*/  FADD.FTZ R89, R199, R89 ;  /* 0x00000059c7597221 */ /* 0x000fc60000010000 */
[----:B------:R-:W-:Y:S01]  /*221f0*/  FADD.FTZ R88, R193, R88 ;  /* 0x00000058c1587221 */ /* 0x000fe20000010000 */
[----:B------:R-:W-:-:S01]  /*22200*/  FADD.FTZ R89, R170, R89 ;  /* 0x00000059aa597221 */ /* 0x000fc20000010000 */
[----:B------:R-:W1:Y:S02]  /*22210*/  MUFU.EX2 R154, R154 ;  /* 0x0000009a009a7308 */ /* 0x000e640000000800 */
        /* <DEDUP_REMOVED lines=9> */
[----:B------:R-:W2:Y:S02]  /*222b0*/  MUFU.EX2 R155, R155 ;  /* 0x0000009b009b7308 */ /* 0x000ea40000000800 */
[----:B------:R-:W-:-:S01]  /*222c0*/  FADD.FTZ R88, R173, R88 ;  /* 0x00000058ad587221 */ /* 0x000fc20000010000 */
[----:B------:R-:W-:-:S03]  /*222d0*/  FADD.FTZ R89, R179, R89 ;  /* 0x00000059b3597221 */ /* 0x000fc60000010000 */
[----:B------:R-:W-:Y:S01]  /*222e0*/  FADD.FTZ R88, R176, R88 ;  /* 0x00000058b0587221 */ /* 0x000fe20000010000 */
[----:B---3--:R-:W-:-:S01]  /*222f0*/  FADD.FTZ R89, R182, R89 ;  /* 0x00000059b6597221 */ /* 0x008fc20000010000 */
[----:B------:R-:W3:Y:S02]  /*22300*/  MUFU.EX2 R156, R156 ;  /* 0x0000009c009c7308 */ /* 0x000ee40000000800 */
[----:B------:R-:W-:-:S01]  /*22310*/  FADD.FTZ R88, R177, R88 ;  /* 0x00000058b1587221 */ /* 0x000fc20000010000 */
[----:B0-----:R-:W-:-:S03]  /*22320*/  FADD.FTZ R89, R183, R89 ;  /* 0x00000059b7597221 */ /* 0x001fc60000010000 */
[----:B------:R-:W-:Y:S01]  /*22330*/  FADD.FTZ R88, R180, R88 ;  /* 0x00000058b4587221 */ /* 0x000fe20000010000 */
[----:B-1----:R-:W-:-:S01]  /*22340*/  FADD.FTZ R89, R154, R89 ;  /* 0x000000599a597221 */ /* 0x002fc20000010000 */
[----:B------:R-:W0:Y:S02]  /*22350*/  MUFU.EX2 R158, R158 ;  /* 0x0000009e009e7308 */ /* 0x000e240000000800 */
[----:B------:R-:W-:-:S01]  /*22360*/  FADD.FTZ R88, R181, R88 ;  /* 0x00000058b5587221 */ /* 0x000fc20000010000 */
[----:B--2---:R-:W-:-:S03]  /*22370*/  FADD.FTZ R89, R155, R89 ;  /* 0x000000599b597221 */ /* 0x004fc60000010000 */
[----:B------:R-:W-:Y:S02]  /*22380*/  FADD.FTZ R88, R152, R88 ;  /* 0x0000005898587221 */ /* 0x000fe40000010000 */
[----:B------:R-:W1:Y:S02]  /*22390*/  MUFU.EX2 R157, R157 ;  /* 0x0000009d009d7308 */ /* 0x000e640000000800 */
[----:B------:R-:W-:-:S04]  /*223a0*/  FADD.FTZ R88, R153, R88 ;  /* 0x0000005899587221 */ /* 0x000fc80000010000 */
[----:B---3--:R-:W-:Y:S02]  /*223b0*/  FADD.FTZ R88, R156, R88 ;  /* 0x000000589c587221 */ /* 0x008fe40000010000 */
        /* <DEDUP_REMOVED lines=22> */
[----:B-1----:R-:W-:-:S01]  /*22520*/  FADD.FTZ R89, R167, R89 ;  /* 0x00000059a7597221 */ /* 0x002fc20000010000 */
[----:B------:R-:W-:Y:S01]  /*22530*/  WARPGROUP.ARRIVE ;  /* 0x00000000000079c5 */ /* 0x000fe20000000000 */
[----:B------:R-:W-:-:S05]  /*22540*/  SHF.R.U32.HI R205, RZ, 0x7, R227 ;  /* 0x00000007ffcd7819 */ /* 0x000fca00000116e3 */
        /* <DEDUP_REMOVED lines=14> */
[----:B------:R-:W-:Y:S02]  /*22630*/  VIADD R88, R12, 0x600 ;  /* 0x000006000c587836 */ /* 0x000fe40000000000 */
[----:B------:R-:W-:-:S03]  /*22640*/  FFMA.FTZ R12, R2, R114, -R101 ;  /* 0x00000072020c7223 */ /* 0x000fc60000010865 */
[----:B------:R-:W-:Y:S01]  /*22650*/  R2UR UR6, R88 ;  /* 0x00000000580672ca */ /* 0x000fe200000e0000 */
[----:B------:R-:W2:Y:S01]  /*22660*/  MUFU.EX2 R143, R143 ;  /* 0x0000008f008f7308 */ /* 0x000ea20000000800 */
[----:B0-----:R-:W-:-:S01]  /*22670*/  FADD.FTZ R89, R144, R89 ;  /* 0x0000005990597221 */ /* 0x001fc20000010000 */
[----:B------:R-:W-:Y:S01]  /*22680*/  FFMA.FTZ R88, R2, R118, -R101 ;  /* 0x0000007602587223 */ /* 0x000fe20000010865 */
[----:B------:R-:W-:-:S04]  /*22690*/  @!P1 IMAD R118, R233, 0x8, R18 ;  /* 0x00000008e9769824 */ /* 0x000fc800078e0212 */
[----:B------:R-:W-:Y:S01]  /*226a0*/  @!P1 VIADD R118, R118, 0x2e840 ;  /* 0x0002e84076769836 */ /* 0x000fe20000000000 */
[----:B------:R-:W0:Y:S01]  /*226b0*/  MUFU.EX2 R146, R146 ;  /* 0x0000009200927308 */ /* 0x000e220000000800 */
[----:B-1----:R-:W-:-:S01]  /*226c0*/  FADD.FTZ R114, R145, R89 ;  /* 0x0000005991727221 */ /* 0x002fc20000010000 */
[----:B------:R-:W-:Y:S02]  /*226d0*/  IMAD.MOV.U32 R89, RZ, RZ, -0x3ffffff0 ;  /* 0xc0000010ff597424 */ /* 0x000fe400078e00ff */
[----:B------:R-:W-:-:S03]  /*226e0*/  @!P1 PRMT R118, RZ, 0x654, R118 ;  /* 0x00000654ff769816 */ /* 0x000fc60000000076 */
        /* <DEDUP_REMOVED lines=13> */
[----:B------:R-:W-:Y:S01]  /*227c0*/  QGMMA.64x128x32.F32.E4M3.E4M3 R24, R200, gdesc[UR4], R24, gsb0 ;  /* 0x01e00004c8187df3 */ /* 0x000fe20008000818 */
[----:B------:R-:W-:-:S03]  /*227d0*/  IADD3 R102, -R205, 0xb, RZ ;  /* 0x0000000bcd667810 */ /* 0x000fc60007ffe1ff */
        /* <DEDUP_REMOVED lines=42> */
[----:B------:R-:W2:Y:S08]  /*22a80*/  MUFU.EX2 R104, R104 ;  /* 0x0000006800687308 */ /* 0x000eb00000000800 */
[----:B------:R-:W4:Y:S01]  /*22a90*/  MUFU.EX2 R106, R106 ;  /* 0x0000006a006a7308 */ /* 0x000f220000000800 */
[----:B---3--:R-:W-:-:S07]  /*22aa0*/  FADD.FTZ R204, R135, R204 ;  /* 0x000000cc87cc7221 */ /* 0x008fce0000010000 */
[----:B------:R-:W3:Y:S01]  /*22ab0*/  MUFU.EX2 R105, R105 ;  /* 0x0000006900697308 */ /* 0x000ee20000000800 */
[----:B--2---:R-:W-:-:S07]  /*22ac0*/  FADD.FTZ R114, R104, R114 ;  /* 0x0000007268727221 */ /* 0x004fce0000010000 */
[----:B------:R-:W2:Y:S01]  /*22ad0*/  MUFU.EX2 R107, R107 ;  /* 0x0000006b006b7308 */ /* 0x000ea20000000800 */
[----:B----4-:R-:W-:-:S07]  /*22ae0*/  FADD.FTZ R204, R106, R204 ;  /* 0x000000cc6acc7221 */ /* 0x010fce0000010000 */
        /* <DEDUP_REMOVED lines=49> */
[----:B---3--:R-:W-:-:S04]  /*22e00*/  FADD.FTZ R103, R97, R103 ;  /* 0x0000006761677221 */ /* 0x008fc80000010000 */
[----:B------:R-:W-:-:S03]  /*22e10*/  FADD.FTZ R103, R15, R103 ;  /* 0x000000670f677221 */ /* 0x000fc60000010000 */
[----:B------:R-:W3:Y:S01]  /*22e20*/  MUFU.EX2 R100, R100 ;  /* 0x0000006400647308 */ /* 0x000ee20000000800 */
[----:B--2---:R-:W-:-:S07]  /*22e30*/  FADD.FTZ R114, R98, R114 ;  /* 0x0000007262727221 */ /* 0x004fce0000010000 */
[----:B------:R-:W0:Y:S01]  /*22e40*/  MUFU.EX2 R101, R101 ;  /* 0x0000006500657308 */ /* 0x000e220000000800 */
[----:B----4-:R-:W-:-:S01]  /*22e50*/  FADD.FTZ R114, R99, R114 ;  /* 0x0000007263727221 */ /* 0x010fc20000010000 */
[----:B---3--:R-:W-:-:S05]  /*22e60*/  FADD.FTZ R103, R100, R103 ;  /* 0x0000006764677221 */ /* 0x008fca0000010000 */
[----:B------:R1:W-:Y:S01]  /*22e70*/  STL [R1+0x4], R103 ;  /* 0x0000046701007387 */ /* 0x0003e20000100800 */
[----:B0-----:R-:W-:-:S05]  /*22e80*/  FADD.FTZ R102, R101, R114 ;  /* 0x0000007265667221 */ /* 0x001fca0000010000 */
[----:B------:R1:W-:Y:S01]  /*22e90*/  STL [R1], R102 ;  /* 0x0000006601007387 */ /* 0x0003e20000100800 */
[----:B------:R-:W-:Y:S05]  /*22ea0*/  @!P0 BRA `(.L_x_7471) ;  /* 0x0000000000048947 */ /* 0x000fea0003800000 */
[----:B------:R-:W-:Y:S01]  /*22eb0*/  BPT.TRAP 0x1 ;  /* 0x000000040000795c */ /* 0x000fe20000300000 */
.L_x_7471:
[----:B-1----:R-:W2:Y:S01]  /*22ec0*/  LDL R102, [R1+0x68] ;  /* 0x0000680001667983 */ /* 0x002ea20000100800 */
[----:B------:R-:W-:Y:S02]  /*22ed0*/  F2FP.SATFINITE.E4M3.F32.PACK_AB_MERGE_C R185, R188, R185, RZ ;  /* 0x000000b9bcb9723e */ /* 0x000fe400048070ff */
[----:B--2---:R-:W-:Y:S02]  /*22ee0*/  R2UR UR4, R102 ;  /* 0x00000000660472ca */ /* 0x004fe400000e0000 */
[----:B------:R-:W2:Y:S01]  /*22ef0*/  LDL R102, [R1+0x48] ;  /* 0x0000480001667983 */ /* 0x000ea20000100800 */
[----:B------:R-:W-:Y:S01]  /*22f00*/  IMAD R20, R20, 0x8, R18 ;  /* 0x0000000814147824 */ /* 0x000fe200078e0212 */
[----:B------:R-:W-:Y:S01]  /*22f10*/  F2FP.SATFINITE.E4M3.F32.PACK_AB_MERGE_C R224, R184, R21, R185 ;  /* 0x00000015b8e0723e */ /* 0x000fe200048070b9 */
[----:B------:R-:W-:Y:S01]  /*22f20*/  FMUL.FTZ R24, R24, R14 ;  /* 0x0000000e18187220 */ /* 0x000fe20000410000 */
[----:B------:R-:W-:Y:S01]  /*22f30*/  F2FP.SATFINITE.E4M3.F32.PACK_AB_MERGE_C R124, R125, R124, RZ ;  /* 0x0000007c7d7c723e */ /* 0x000fe200048070ff */
[----:B------:R-:W-:Y:S01]  /*22f40*/  VIADD R20, R20, 0x2e860 ;  /* 0x0002e86014147836 */ /* 0x000fe20000000000 */
[----:B------:R-:W-:Y:S01]  /*22f50*/  F2FP.SATFINITE.E4M3.F32.PACK_AB_MERGE_C R88, R119, R88, RZ ;  /* 0x000000587758723e */ /* 0x000fe200048070ff */
[----:B------:R-:W-:Y:S01]  /*22f60*/  FMUL.FTZ R25, R25, R14 ;  /* 0x0000000e19197220 */ /* 0x000fe20000410000 */
[----:B------:R-:W-:Y:S01]  /*22f70*/  F2FP.SATFINITE.E4M3.F32.PACK_AB_MERGE_C R92, R93, R92, RZ ;  /* 0x0000005c5d5c723e */ /* 0x000fe200048070ff */
[----:B------:R-:W-:Y:S01]  /*22f80*/  FMUL.FTZ R28, R28, R14 ;  /* 0x0000000e1c1c7220 */ /* 0x000fe20000410000 */
[----:B------:R-:W-:Y:S01]  /*22f90*/  F2FP.SATFINITE.E4M3.F32.PACK_AB_MERGE_C R124, R121, R120, R124 ;  /* 0x00000078797c723e */ /* 0x000fe2000480707c */
[----:B------:R-:W-:Y:S01]  /*22fa0*/  IMAD.U32 R21, RZ, RZ, UR4 ;  /* 0x00000004ff157e24 */ /* 0x000fe2000f8e00ff */
[----:B------:R-:W-:Y:S01]  /*22fb0*/  F2FP.SATFINITE.E4M3.F32.PACK_AB_MERGE_C R190, R191, R190, RZ ;  /* 0x000000bebfbe723e */ /* 0x000fe200048070ff */
[-C--:B------:R-:W-:Y:S01]  /*22fc0*/  FMUL.FTZ R29, R29, R14.reuse ;  /* 0x0000000e1d1d7220 */ /* 0x080fe20000410000 */
        /* <DEDUP_REMOVED lines=114> */
[----:B0-----:R-:W-:Y:S02]  /*236f0*/  IMAD.MOV.U32 R20, RZ, RZ, R233 ;  /* 0x000000ffff147224 */ /* 0x001fe400078e00e9 */
[----:B------:R-:W-:Y:S01]  /*23700*/  IMAD.MOV.U32 R208, RZ, RZ, R124 ;  /* 0x000000ffffd07224 */ /* 0x000fe200078e007c */
[C---:B--2---:R-:W-:Y:S01]  /*23710*/  ISETP.GT.AND P2, PT, R236.reuse, R102, PT ;  /* 0x00000066ec00720c */ /* 0x044fe20003f44270 */
[----:B------:R-:W-:-:S12]  /*23720*/  VIADD R236, R236, 0xffffffff ;  /* 0xffffffffecec7836 */ /* 0x000fd80000000000 */
[----:B------:R-:W-:Y:S05]  /*23730*/  @P2 BRA `(.L_x_7472) ;  /* 0xffffffc000142947 */ /* 0x000fea000383ffff */
[----:B------:R-:W-:-:S07]  /*23740*/  IMAD.MOV.U32 R12, RZ, RZ, R236 ;  /* 0x000000ffff0c7224 */ /* 0x000fce00078e00ec */
.L_x_7461:
[----:B------:R-:W2:Y:S02]  /*23750*/  LDL R13, [R1+0x74] ;  /* 0x00007400010d7983 */ /* 0x000ea40000100800 */
[----:B--2---:R-:W-:-:S13]  /*23760*/  ISETP.GE.AND P2, PT, R12, R13, PT ;  /* 0x0000000d0c00720c */ /* 0x004fda0003f46270 */
[----:B------:R-:W-:Y:S05]  /*23770*/  @!P2 BRA `(.L_x_7473) ;  /* 0x0000006400e0a947 */ /* 0x000fea0003800000 */
[----:B------:R-:W-:Y:S02]  /*23780*/  IMAD.MOV.U32 R237, RZ, RZ, R0 ;  /* 0x000000ffffed7224 */ /* 0x000fe400078e0000 */
[----:B------:R-:W-:Y:S02]  /*23790*/  IMAD.MOV.U32 R236, RZ, RZ, R3 ;  /* 0x000000ffffec7224 */ /* 0x000fe400078e0003 */
[----:B------:R-:W-:Y:S02]  /*237a0*/  IMAD.MOV.U32 R235, RZ, RZ, R232 ;  /* 0x000000ffffeb7224 */ /* 0x000fe400078e00e8 */
[----:B------:R-:W-:-:S07]  /*237b0*/  IMAD.MOV.U32 R13, RZ, RZ, R233 ;  /* 0x000000ffff0d7224 */ /* 0x000fce00078e00e9 */
.L_x_7492:
        /* <DEDUP_REMOVED lines=9> */
.L_x_7475:
        /* <DEDUP_REMOVED lines=8> */
.L_x_7476:
[----:B------:R-:W-:Y:S04]  /*238d0*/  BSSY B0, `(.L_x_7474) ;  /* 0x0000004000007945 */ /* 0x000fe80003800000 */
[----:B--2---:R-:W-:Y:S05]  /*238e0*/  @P3 BRA `(.L_x_7477) ;  /* 0x0000000000083947 */ /* 0x004fea0003800000 */
[----:B------:R-:W2:Y:S02]  /*238f0*/  SYNCS.PHASECHK.TRANS64.TRYWAIT P3, [R3+URZ+0x2e830], R0 ;  /* 0x02e83000030075a7 */ /* 0x000ea4000806017f */
[----:B--2---:R-:W-:Y:S05]  /*23900*/  @!P3 BRA `(.L_x_7478) ;  /* 0x00000148008cb947 */ /* 0x004fea0003800000 */
.L_x_7477:
[----:B------:R-:W-:Y:S05]  /*23910*/  BSYNC B0 ;  /* 0x0000000000007941 */ /* 0x000fea0003800000 */
.L_x_7474:
        /* <DEDUP_REMOVED lines=26> */
[----:B------:R3:W-:Y:S01]  /*23ac0*/  STL [R1+0xc8], R19 ;  /* 0x0000c81301007387 */ /* 0x0007e20000100800 */
[----:B------:R-:W-:-:S02]  /*23ad0*/  R2UR UR31, R91 ;  /* 0x000000005b1f72ca */ /* 0x000fc400000e0000 */
[----:B------:R-:W-:Y:S01]  /*23ae0*/  R2UR UR39, R15 ;  /* 0x000000000f2772ca */ /* 0x000fe200000e0000 */
[----:B------:R-:W-:Y:S01]  /*23af0*/  STL [R1+0xc4], R18 ;  /* 0x0000c41201007387 */ /* 0x000fe20000100800 */
[----:B------:R-:W-:Y:S02]  /*23b00*/  R2UR UR36, R8 ;  /* 0x00000000082472ca */ /* 0x000fe400000e0000 */
[----:B-1----:R-:W-:Y:S01]  /*23b10*/  SHF.R.U32.HI R0, RZ, 0x7, R0 ;  /* 0x00000007ff007819 */ /* 0x002fe20000011600 */
[----:B------:R-:W-:Y:S01]  /*23b20*/  STL [R1+0xc0], R17 ;  /* 0x0000c01101007387 */ /* 0x000fe20000100800 */
[----:B------:R-:W-:Y:S02]  /*23b30*/  R2UR UR37, R9 ;  /* 0x00000000092572ca */ /* 0x000fe400000e0000 */
[----:B------:R-:W-:Y:S01]  /*23b40*/  R2UR UR47, R21 ;  /* 0x00000000152f72ca */ /* 0x000fe200000e0000 */
[----:B------:R-:W-:Y:S01]  /*23b50*/  VIADD R0, R0, 0x8 ;  /* 0x0000000800007836 */ /* 0x000fe20000000000 */
[----:B------:R-:W-:Y:S01]  /*23b60*/  STL [R1+0xbc], R16 ;  /* 0x0000bc1001007387 */ /* 0x000fe20000100800 */
[----:B------:R-:W-:-:S02]  /*23b70*/  R2UR UR44, R8 ;  /* 0x00000000082c72ca */ /* 0x000fc400000e0000 */
[----:B------:R-:W-:Y:S01]  /*23b80*/  R2UR UR45, R9 ;  /* 0x00000000092d72ca */ /* 0x000fe200000e0000 */
[----:B------:R1:W-:Y:S01]  /*23b90*/  BAR.SYNC.DEFER_BLOCKING R0, 0x100 ;  /* 0x000400000000751d */ /* 0x0003e20000010000 */
[C---:B------:R-:W-:Y:S02]  /*23ba0*/  R2UR UR19, R15.reuse ;  /* 0x000000000f1372ca */ /* 0x040fe400000e0000 */
[----:B------:R-:W-:Y:S01]  /*23bb0*/  R2UR UR5, R15 ;  /* 0x000000000f0572ca */ /* 0x000fe200000e0000 */
[----:B------:R-:W-:Y:S01]  /*23bc0*/  IMAD.MOV.U32 R15, RZ, RZ, 0x40000040 ;  /* 0x40000040ff0f7424 */ /* 0x000fe200078e00ff */
[----:B------:R-:W-:Y:S02]  /*23bd0*/  R2UR UR17, R21 ;  /* 0x00000000151172ca */ /* 0x000fe400000e0000 */
[C---:B------:R-:W-:Y:S01]  /*23be0*/  R2UR UR9, R91.reuse ;  /* 0x000000005b0972ca */ /* 0x040fe200000e0000 */
[----:B------:R4:W-:Y:S01]  /*23bf0*/  STL [R1+0xb8], R12 ;  /* 0x0000b80c01007387 */ /* 0x0009e20000100800 */
[----:B------:R-:W-:-:S02]  /*23c00*/  R2UR UR33, R91 ;  /* 0x000000005b2172ca */ /* 0x000fc400000e0000 */
[----:B------:R-:W-:Y:S01]  /*23c10*/  R2UR UR59, R89 ;  /* 0x00000000593b72ca */ /* 0x000fe200000e0000 */
[----:B------:R0:W-:Y:S01]  /*23c20*/  STL [R1+0xb4], R2 ;  /* 0x0000b40201007387 */ /* 0x0001e20000100800 */
        /* <DEDUP_REMOVED lines=8> */
[----:B---3--:R-:W-:Y:S01]  /*23cb0*/  MOV R19, UR7 ;  /* 0x0000000700137c02 */ /* 0x008fe20008000f00 */
        /* <DEDUP_REMOVED lines=24> */
[----:B----4-:R-:W-:Y:S01]  /*23e40*/  MOV R12, UR11 ;  /* 0x0000000b000c7c02 */ /* 0x010fe20008000f00 */
[----:B------:R-:W-:Y:S01]  /*23e50*/  UMOV UR11, UR25 ;  /* 0x00000019000b7c82 */ /* 0x000fe20008000000 */
[----:B------:R-:W-:Y:S01]  /*23e60*/  R2UR UR24, R14 ;  /* 0x000000000e1872ca */ /* 0x000fe200000e0000 */
[----:B------:R-:W-:Y:S01]  /*23e70*/  VIADD R14, R88, 0x4 ;  /* 0x00000004580e7836 */ /* 0x000fe20000000000 */
[----:B------:R-:W-:Y:S01]  /*23e80*/  R2UR UR10, R20 ;  /* 0x00000000140a72ca */ /* 0x000fe200000e0000 */
[----:B------:R-:W-:Y:S01]  /*23e90*/  UMOV UR7, UR29 ;  /* 0x0000001d00077c82 */ /* 0x000fe20008000000 */
[C---:B------:R-:W-:Y:S01]  /*23ea0*/  R2UR UR25, R9.reuse ;  /* 0x00000000091972ca */ /* 0x040fe200000e0000 */
[----:B------:R-:W-:Y:S01]  /*23eb0*/  VIADD R20, R88, 0x204 ;  /* 0x0000020458147836 */ /* 0x000fe20000000000 */
[----:B------:R-:W-:Y:S01]  /*23ec0*/  R2UR UR6, R14 ;  /* 0x000000000e0672ca */ /* 0x000fe200000e0000 */
[----:B------:R-:W-:Y:S01]  /*23ed0*/  VIADD R14, R88, 0x304 ;  /* 0x00000304580e7836 */ /* 0x000fe20000000000 */
[----:B------:R-:W-:Y:S01]  /*23ee0*/  R2UR UR29, R9 ;  /* 0x00000000091d72ca */ /* 0x000fe200000e0000 */
[----:B------:R-:W-:Y:S01]  /*23ef0*/  IMAD.MOV.U32 R91, RZ, RZ, 0x40000040 ;  /* 0x40000040ff5b7424 */ /* 0x000fe200078e00ff */
[----:B------:R-:W-:Y:S01]  /*23f00*/  MOV R23, UR11 ;  /* 0x0000000b00177c02 */ /* 0x000fe20008000f00 */
        /* <DEDUP_REMOVED lines=9> */
[----:B-1----:R-:W-:Y:S01]  /*23fa0*/  MOV R0, UR6 ;  /* 0x0000000600007c02 */ /* 0x002fe20008000f00 */
        /* <DEDUP_REMOVED lines=8> */
[C---:B------:R-:W-:Y:S02]  /*24030*/  R2UR UR8, R8.reuse ;  /* 0x00000000080872ca */ /* 0x040fe400000e0000 */
[----:B------:R-:W-:Y:S02]  /*24040*/  R2UR UR9, R9 ;  /* 0x00000000090972ca */ /* 0x000fe400000e0000 */
[----:B------:R-:W-:Y:S01]  /*24050*/  MOV R93, UR11 ;  /* 0x0000000b005d7c02 */ /* 0x000fe20008000f00 */
[----:B------:R-:W-:Y:S01]  /*24060*/  UMOV UR11, UR5 ;  /* 0x00000005000b7c82 */ /* 0x000fe20008000000 */
[----:B0-----:R-:W-:Y:S01]  /*24070*/  MOV R2, UR10 ;  /* 0x0000000a00027c02 */ /* 0x001fe20008000f00 */
[----:B------:R-:W-:Y:S01]  /*24080*/  UMOV UR10, UR24 ;  /* 0x00000018000a7c82 */ /* 0x000fe20008000000 */
[----:B------:R-:W-:-:S02]  /*24090*/  R2UR UR24, R8 ;  /* 0x00000000081872ca */ /* 0x000fc400000e0000 */
[----:B------:R-:W-:Y:S01]  /*240a0*/  MOV R22, UR10 ;  /* 0x0000000a00167c02 */ /* 0x000fe20008000f00 */
[----:B------:R-:W-:Y:S01]  /*240b0*/  UMOV UR10, UR18 ;  /* 0x00000012000a7c82 */ /* 0x000fe20008000000 */
[----:B------:R-:W-:Y:S01]  /*240c0*/  R2UR UR18, R14 ;  /* 0x000000000e1272ca */ /* 0x000fe200000e0000 */
[----:B------:R-:W-:Y:S01]  /*240d0*/  VIADD R14, R88, 0x504 ;  /* 0x00000504580e7836 */ /* 0x000fe20000000000 */
[----:B------:R-:W-:Y:S02]  /*240e0*/  WARPGROUP.DEPBAR.LE gsb0, 0x0 ;  /* 0x00008000000079c5 */ /* 0x000fe40000010000 */
        /* <DEDUP_REMOVED lines=11> */
[C---:B------:R-:W-:Y:S02]  /*241a0*/  R2UR UR5, R11.reuse ;  /* 0x000000000b0572ca */ /* 0x040fe400000e0000 */
[----:B------:R-:W-:Y:S02]  /*241b0*/  R2UR UR12, R10 ;  /* 0x000000000a0c72ca */ /* 0x000fe400000e0000 */
[----:B------:R-:W-:Y:S02]  /*241c0*/  R2UR UR13, R11 ;  /* 0x000000000b0d72ca */ /* 0x000fe400000e0000 */
[----:B------:R-:W-:Y:S01]  /*241d0*/  MOV R17, UR15 ;  /* 0x0000000f00117c02 */ /* 0x000fe20008000f00 */
        /* <DEDUP_REMOVED lines=183> */
.L_x_7480:
[----:B------:R-:W-:Y:S01]  /*24d50*/  SHF.L.U32 R0, R235, 0x1f, RZ ;  /* 0x0000001feb007819 */ /* 0x000fe200000006ff */
[----:B-----5:R-:W-:-:S04]  /*24d60*/  IMAD R3, R13, 0x8, R18 ;  /* 0x000000080d037824 */ /* 0x020fc800078e0212 */
[----:B------:R0:W1:Y:S01]  /*24d70*/  SYNCS.PHASECHK.TRANS64.TRYWAIT P2, [R3+URZ+0x2e850], R0 ;  /* 0x02e85000030075a7 */ /* 0x000062000804017f */
[----:B------:R-:W-:Y:S05]  /*24d80*/  @!P0 BRA `(.L_x_7481) ;  /* 0x0000000000048947 */ /* 0x000fea0003800000 */
[----:B------:R-:W-:Y:S01]  /*24d90*/  BPT.TRAP 0x1 ;  /* 0x000000040000795c */ /* 0x000fe20000300000 */
.L_x_7481:
[----:B-1----:R-:W-:Y:S05]  /*24da0*/  @P2 BRA `(.L_x_7479) ;  /* 0x0000000000082947 */ /* 0x002fea0003800000 */
[----:B------:R-:W1:Y:S02]  /*24db0*/  SYNCS.PHASECHK.TRANS64.TRYWAIT P2, [R3+URZ+0x2e850], R0 ;  /* 0x02e85000030075a7 */ /* 0x000e64000804017f */
[----:B-1----:R-:W-:Y:S05]  /*24dc0*/  @!P2 BRA `(.L_x_7482) ;  /* 0x000001340070a947 */ /* 0x002fea0003800000 */
.L_x_7479:
[----:B-----5:R-:W-:Y:S01]  /*24dd0*/  VIADD R14, R18, 0x400 ;  /* 0x00000400120e7836 */ /* 0x020fe20000000000 */
[----:B------:R-:W-:Y:S05]  /*24de0*/  WARPSYNC.ALL ;  /* 0x0000000000007948 */ /* 0x000fea0003800000 */
[----:B------:R-:W-:Y:S01]  /*24df0*/  SHF.R.U32.HI R14, RZ, 0x4, R14 ;  /* 0x00000004ff0e7819 */ /* 0x000fe2000001160e */
[----:B------:R-:W-:Y:S01]  /*24e00*/  IMAD.MOV.U32 R15, RZ, RZ, -0x3ffffff0 ;  /* 0xc0000010ff0f7424 */ /* 0x000fe200078e00ff */
[----:B01----:R-:W2:Y:S01]  /*24e10*/  LDL R0, [R1+0x70] ;  /* 0x0000700001007983 */ /* 0x003ea20000100800 */
[----:B------:R-:W-:Y:S01]  /*24e20*/  IMAD.MOV.U32 R21, RZ, RZ, -0x3ffffff0 ;  /* 0xc0000010ff157424 */ /* 0x000fe200078e00ff */
[----:B------:R-:W-:Y:S01]  /*24e30*/  LOP3.LUT R14, R14, 0x3fff, RZ, 0xc0, !PT ;  /* 0x00003fff0e0e7812 */ /* 0x000fe200078ec0ff */
[----:B------:R-:W0:Y:S01]  /*24e40*/  LDC R3, c[0x0][0x448] ;  /* 0x00011200ff037b82 */ /* 0x000e220000000800 */
[----:B------:R-:W3:Y:S01]  /*24e50*/  LDL R235, [R1+0x10] ;  /* 0x0000100001eb7983 */ /* 0x000ee20000100800 */
[----:B------:R-:W-:Y:S01]  /*24e60*/  R2UR UR7, R15 ;  /* 0x000000000f0772ca */ /* 0x000fe200000e0000 */
[----:B------:R-:W-:Y:S01]  /*24e70*/  WARPGROUP.ARRIVE ;  /* 0x00000000000079c5 */ /* 0x000fe20000000000 */
[----:B------:R-:W-:Y:S01]  /*24e80*/  LOP3.LUT R14, R14, 0x10000, RZ, 0xfc, !PT ;  /* 0x000100000e0e7812 */ /* 0x000fe200078efcff */
[----:B------:R-:W-:Y:S01]  /*24e90*/  ULDC UR4, c[0x0][0x9dc] ;  /* 0x0002770000047ab9 */ /* 0x000fe20000000800 */
[----:B------:R-:W-:-:S03]  /*24ea0*/  ULDC UR5, c[0x0][0x9e0] ;  /* 0x0002780000057ab9 */ /* 0x000fc60000000800 */
        /* <DEDUP_REMOVED lines=10> */
[----:B------:R-:W2:Y:S04]  /*24f50*/  LDL R225, [R1+0x64] ;  /* 0x0000640001e17983 */ /* 0x000ea80000100800 */
[----:B------:R-:W4:Y:S02]  /*24f60*/  LDL R226, [R1+0x50] ;  /* 0x0000500001e27983 */ /* 0x000f240000100800 */
[----:B------:R-:W-:Y:S01]  /*24f70*/  QGMMA.64x128x32.F32.E4M3.E4M3 R24, R220, gdesc[UR4], R24, gsb0 ;  /* 0x01e00004dc187df3 */ /* 0x000fe20008000818 */
[----:B------:R-:W-:-:S02]  /*24f80*/  R2UR UR6, R20 ;  /* 0x00000000140672ca */ /* 0x000fc400000e0000 */
[----:B------:R-:W-:Y:S01]  /*24f90*/  R2UR UR7, R21 ;  /* 0x00000000150772ca */ /* 0x000fe200000e0000 */
[----:B------:R-:W-:Y:S01]  /*24fa0*/  VIADD R20, R14, 0x300 ;  /* 0x000003000e147836 */ /* 0x000fe20000000000 */
[----:B------:R-:W3:Y:S01]  /*24fb0*/  LDL R227, [R1+0x14] ;  /* 0x0000140001e37983 */ /* 0x000ee20000100800 */
[----:B------:R-:W-:Y:S01]  /*24fc0*/  IMAD.MOV.U32 R21, RZ, RZ, -0x3ffffff0 ;  /* 0xc0000010ff157424 */ /* 0x000fe200078e00ff */
[----:B0-----:R-:W-:Y:S01]  /*24fd0*/  ISETP.NE.AND P2, PT, R3, 0x1, PT ;  /* 0x000000010300780c */ /* 0x001fe20003f45270 */
[----:B------:R-:W-:Y:S01]  /*24fe0*/  IMAD.MOV.U32 R15, RZ, RZ, -0x3ffffff0 ;  /* 0xc0000010ff0f7424 */ /* 0x000fe200078e00ff */
[----:B------:R-:W-:-:S11]  /*24ff0*/  ULOP3.LUT UR4, URZ, UR4, URZ, 0x33, !UPT ;  /* 0x000000043f047292 */ /* 0x000fd6000f8e333f */
[----:B------:R-:W0:Y:S01]  /*25000*/  @P2 LDC R3, c[0x0][0x450] ;  /* 0x00011400ff032b82 */ /* 0x000e220000000800 */
        /* <DEDUP_REMOVED lines=8> */
[----:B------:R-:W-:Y:S01]  /*25090*/  WARPGROUP.ARRIVE ;  /* 0x00000000000079c5 */ /* 0x000fe20000000000 */
[----:B--2---:R-:W-:-:S05]  /*250a0*/  IMAD.IADD R0, R0, 0x1, R225 ;  /* 0x0000000100007824 */ /* 0x004fca00078e02e1 */
[----:B------:R-:W1:Y:S03]  /*250b0*/  S2R R225, SR_TID.X ;  /* 0x0000000000e17919 */ /* 0x000e660000002100 */
[----:B------:R-:W-:Y:S01]  /*250c0*/  QGMMA.64x128x32.F32.E4M3.E4M3 R24, R212, gdesc[UR4], R24, gsb0 ;  /* 0x01e00004d4187df3 */ /* 0x000fe20008000818 */
[----:B------:R-:W-:Y:S01]  /*250d0*/  R2UR UR6, R20 ;  /* 0x00000000140672ca */ /* 0x000fe200000e0000 */
[C---:B------:R-:W-:Y:S01]  /*250e0*/  VIADD R20, R14.reuse, 0x500 ;  /* 0x000005000e147836 */ /* 0x040fe20000000000 */
[----:B------:R-:W-:Y:S01]  /*250f0*/  R2UR UR7, R21 ;  /* 0x00000000150772ca */ /* 0x000fe200000e0000 */
[----:B------:R-:W-:Y:S02]  /*25100*/  IMAD.MOV.U32 R21, RZ, RZ, -0x3ffffff0 ;  /* 0xc0000010ff157424 */ /* 0x000fe400078e00ff */
[----:B------:R-:W-:Y:S01]  /*25110*/  VIADD R14, R14, 0x600 ;  /* 0x000006000e0e7836 */ /* 0x000fe20000000000 */
[----:B-1----:R-:W-:Y:S01]  /*25120*/  SHF.R.U32.HI R225, RZ, 0x7, R225 ;  /* 0x00000007ffe17819 */ /* 0x002fe200000116e1 */
[----:B------:R-:W-:-:S02]  /*25130*/  WARPGROUP.DEPBAR.LE gsb0, 0x0 ;  /* 0x00008000000079c5 */ /* 0x000fc40000010000 */
[----:B------:R-:W-:-:S06]  /*25140*/  WARPGROUP.ARRIVE ;  /* 0x00000000000079c5 */ /* 0x000fcc0000000000 */
[----:B------:R-:W-:Y:S01]  /*25150*/  QGMMA.64x128x32.F32.E4M3.E4M3 R24, R208, gdesc[UR4], R24, gsb0 ;  /* 0x01e00004d0187df3 */ /* 0x000fe20008000818 */
[----:B------:R-:W-:Y:S02]  /*25160*/  R2UR UR6, R20 ;  /* 0x00000000140672ca */ /* 0x000fe400000e0000 */
[----:B------:R-:W-:Y:S01]  /*25170*/  R2UR UR7, R21 ;  /* 0x00000000150772ca */ /* 0x000fe200000e0000 */
[----:B------:R-:W-:Y:S02]  /*25180*/  WARPGROUP.DEPBAR.LE gsb0, 0x0 ;  /* 0x00008000000079c5 */ /* 0x000fe40000010000 */
[----:B------:R-:W-:-:S10]  /*25190*/  WARPGROUP.ARRIVE ;  /* 0x00000000000079c5 */ /* 0x000fd40000000000 */
[----:B------:R-:W-:Y:S01]  /*251a0*/  QGMMA.64x128x32.F32.E4M3.E4M3 R24, R204, gdesc[UR4], R24, gsb0 ;  /* 0x01e00004cc187df3 */ /* 0x000fe20008000818 */
[----:B------:R-:W-:Y:S02]  /*251b0*/  R2UR UR6, R14 ;  /* 0x000000000e0672ca */ /* 0x000fe400000e0000 */
[----:B------:R-:W-:Y:S01]  /*251c0*/  R2UR UR7, R15 ;  /* 0x000000000f0772ca */ /* 0x000fe200000e0000 */
[----:B------:R-:W1:Y:S01]  /*251d0*/  @P2 LDC R14, c[0x0][0x44c] ;  /* 0x00011300ff0e2b82 */ /* 0x000e620000000800 */
[----:B------:R-:W-:-:S04]  /*251e0*/  @!P1 IMAD R15, R233, 0x8, R18 ;  /* 0x00000008e90f9824 */ /* 0x000fc800078e0212 */
[----:B------:R-:W-:-:S05]  /*251f0*/  @!P1 VIADD R15, R15, 0x2e840 ;  /* 0x0002e8400f0f9836 */ /* 0x000fca0000000000 */
[----:B------:R-:W-:Y:S01]  /*25200*/  @!P1 PRMT R15, RZ, 0x654, R15 ;  /* 0x00000654ff0f9816 */ /* 0x000fe2000000000f */
[----:B-1----:R-:W-:-:S05]  /*25210*/  @P2 IMAD.HI.U32 R14, R0, R14, RZ ;  /* 0x0000000e000e2227 */ /* 0x002fca00078e00ff */
[----:B0-----:R-:W-:Y:S01]  /*25220*/  @P2 SHF.R.U32.HI R0, RZ, R3, R14 ;  /* 0x00000003ff002219 */ /* 0x001fe2000001160e */
[----:B------:R-:W-:Y:S01]  /*25230*/  IMAD R3, R12, -0xe0, RZ ;  /* 0xffffff200c037824 */ /* 0x000fe200078e02ff */
[----:B------:R-:W-:Y:S01]  /*25240*/  IADD3 R14, -R225, 0xb, RZ ;  /* 0x0000000be10e7810 */ /* 0x000fe20007ffe1ff */
[----:B------:R-:W-:Y:S02]  /*25250*/  WARPGROUP.DEPBAR.LE gsb0, 0x0 ;  /* 0x00008000000079c5 */ /* 0x000fe40000010000 */
[----:B------:R-:W-:Y:S01]  /*25260*/  WARPGROUP.ARRIVE ;  /* 0x00000000000079c5 */ /* 0x000fe20000000000 */
[----:B------:R-:W0:Y:S05]  /*25270*/  LDC R205, c[0x0][0x9e4] ;  /* 0x00027900ffcd7b82 */ /* 0x000e2a0000000800 */
[----:B------:R-:W-:Y:S01]  /*25280*/  QGMMA.64x128x32.F32.E4M3.E4M3 R24, R200, gdesc[UR4], R24, gsb0 ;  /* 0x01e00004c8187df3 */ /* 0x000fe20008000818 */
[----:B0-----:R-:W-:-:S02]  /*25290*/  ISETP.GE.AND P2, PT, R205, 0x1, PT ;  /* 0x00000001cd00780c */ /* 0x001fc40003f46270 */
[----:B------:R-:W-:Y:S02]  /*252a0*/  WARPGROUP.DEPBAR.LE gsb0, 0x0 ;  /* 0x00008000000079c5 */ /* 0x000fe40000010000 */
[----:B------:R-:W0:Y:S01]  /*252b0*/  SHFL.IDX PT, R203, R0, RZ, 0x1c1f ;  /* 0x001c1fff00cb7589 */ /* 0x000e2200000e0000 */
[----:B----4-:R-:W-:Y:S01]  /*252c0*/  IMAD.IADD R200, R3, 0x1, -R226 ;  /* 0x0000000103c87824 */ /* 0x010fe200078e0ae2 */
[----:B------:R1:W-:Y:S06]  /*252d0*/  BAR.ARV R14, 0x100 ;  /* 0x0004000e0000751d */ /* 0x0003ec0000002000 */
[----:B------:R2:W-:Y:S01]  /*252e0*/  @!P1 SYNCS.ARRIVE.TRANS64.RED.A1T0 RZ, [R15+URZ], RZ ;  /* 0x000000ff0fff99a7 */ /* 0x0005e2000810043f */
[----:B-1----:R-:W-:-:S04]  /*252f0*/  IADD3 R14, -R226, 0x1, R3 ;  /* 0x00000001e20e7810 */ /* 0x002fc80007ffe103 */
[----:B---3--:R-:W-:-:S05]  /*25300*/  IADD3 R14, -R235, R14, R227 ;  /* 0x0000000eeb0e7210 */ /* 0x008fca0007ffe1e3 */
[C---:B------:R-:W-:Y:S02]  /*25310*/  VIADD R20, R14.reuse, UR5 ;  /* 0x000000050e147c36 */ /* 0x040fe40008000000 */
[----:B------:R-:W-:Y:S02]  /*25320*/  VIADD R21, R14, UR4 ;  /* 0x000000040e157c36 */ /* 0x000fe40008000000 */
[--C-:B0-----:R-:W-:Y:S02]  /*25330*/  IMAD.IADD R201, R20, 0x1, R203.reuse ;  /* 0x0000000114c97824 */ /* 0x101fe400078e02cb */
[----:B------:R-:W-:Y:S01]  /*25340*/  IMAD.IADD R202, R21, 0x1, R203 ;  /* 0x0000000115ca7824 */ /* 0x000fe200078e02cb */
[----:B--2---:R-:W-:Y:S06]  /*25350*/  @!P2 BRA `(.L_x_7483) ;  /* 0x00000000005ca947 */ /* 0x004fec0003800000 */
        /* <DEDUP_REMOVED lines=13> */
.L_x_7485:
[----:B------:R-:W-:Y:S02]  /*25430*/  ULDC UR4, c[0x0][0x9e4] ;  /* 0x0002790000047ab9 */ /* 0x000fe40000000800 */
[----:B------:R-:W-:-:S05]  /*25440*/  IMAD.U32 R204, RZ, RZ, UR4 ;  /* 0x00000004ffcc7e24 */ /* 0x000fca000f8e00ff */
[----:B------:R-:W-:-:S13]  /*25450*/  ISETP.NE.AND P2, PT, R204, 0x1, PT ;  /* 0x00000001cc00780c */ /* 0x000fda0003f45270 */
[----:B------:R-:W0:Y:S02]  /*25460*/  @P2 LDC.64 R14, c[0x0][0x9e8] ;  /* 0x00027a00ff0e2b82 */ /* 0x000e240000000a00 */
[----:B0-----:R-:W-:-:S05]  /*25470*/  @P2 IMAD.HI.U32 R14, R203, R14, RZ ;  /* 0x0000000ecb0e2227 */ /* 0x001fca00078e00ff */
[----:B------:R-:W-:-:S07]  /*25480*/  @P2 SHF.R.U32.HI R203, RZ, R15, R14 ;  /* 0x0000000fffcb2219 */ /* 0x000fce000001160e */
.L_x_7486:
[----:B------:R-:W-:Y:S05]  /*25490*/  BSYNC B0 ;  /* 0x0000000000007941 */ /* 0x000fea0003800000 */
.L_x_7484:
[----:B------:R-:W-:-:S05]  /*254a0*/  IMAD R203, R203, R204, R200 ;  /* 0x000000cccbcb7224 */ /* 0x000fca00078e02c8 */
[----:B------:R-:W-:Y:S02]  /*254b0*/  VIMNMX R202, R202, R203, !PT ;  /* 0x000000cbcaca7248 */ /* 0x000fe40007fe0100 */
[----:B------:R-:W-:-:S07]  /*254c0*/  VIADDMNMX R201, R203, R204, R201, PT ;  /* 0x000000cccbc97246 */ /* 0x000fce00038001c9 */
.L_x_7483:
[----:B------:R-:W-:Y:S01]  /*254d0*/  ISETP.GE.AND P2, PT, R3, 0x2, PT ;  /* 0x000000020300780c */ /* 0x000fe20003f46270 */
[----:B------:R-:W0:Y:S01]  /*254e0*/  SHFL.IDX PT, R0, R0, 0x1, 0x1c1f ;  /* 0x003c1f0000007f89 */ /* 0x000e2200000e0000 */
[----:B------:R-:W-:Y:S02]  /*254f0*/  LOP3.LUT R17, R17, 0xffffdfff, RZ, 0xc0, !PT ;  /* 0xffffdfff11117812 */ /* 0x000fe400078ec0ff */
[C---:B------:R-:W-:Y:S02]  /*25500*/  ISETP.GE.AND P3, PT, R3.reuse, 0x9, PT ;  /* 0x000000090300780c */ /* 0x040fe40003f66270 */
        /* <DEDUP_REMOVED lines=15> */
[----:B------:R-:W-:-:S02]  /*25600*/  ISETP.GT.AND P2, PT, R202, 0x9, !P3 ;  /* 0x00000009ca00780c */ /* 0x000fc40005f44270 */
[----:B------:R-:W-:Y:S02]  /*25610*/  @P4 LOP3.LUT R16, R16, 0x2, RZ, 0xfc, !PT ;  /* 0x0000000210104812 */ /* 0x000fe400078efcff */
[----:B------:R-:W-:Y:S02]  /*25620*/  ISETP.LT.OR P2, PT, R201, 0xa, P2 ;  /* 0x0000000ac900780c */ /* 0x000fe40001741670 */
[----:B------:R-:W-:Y:S02]  /*25630*/  @P3 LOP3.LUT R17, R17, 0x8000, RZ, 0xfc, !PT ;  /* 0x0000800011113812 */ /* 0x000fe400078efcff */
[----:B------:R-:W-:Y:S02]  /*25640*/  ISETP.GE.AND P3, PT, R3, 0x11, PT ;  /* 0x000000110300780c */ /* 0x000fe40003f66270 */
[----:B------:R-:W-:Y:S02]  /*25650*/  LOP3.LUT R17, R17, 0xfffeffff, RZ, 0xc0, !PT ;  /* 0xfffeffff11117812 */ /* 0x000fe400078ec0ff */
[----:B------:R-:W-:-:S02]  /*25660*/  FSEL R189, R189, -INF , !P2 ;  /* 0xff800000bdbd7808 */ /* 0x000fc40005000000 */
[----:B------:R-:W-:Y:S02]  /*25670*/  ISETP.GT.AND P2, PT, R202, 0x10, !P3 ;  /* 0x00000010ca00780c */ /* 0x000fe40005f44270 */
[----:B------:R-:W-:Y:S02]  /*25680*/  LOP3.LUT R16, R16, 0xfffffffb, RZ, 0xc0, !PT ;  /* 0xfffffffb10107812 */ /* 0x000fe400078ec0ff */
        /* <DEDUP_REMOVED lines=318> */
.L_x_7489:
[----:B------:R-:W-:Y:S02]  /*26a70*/  ULDC UR4, c[0x0][0x9e4] ;  /* 0x0002790000047ab9 */ /* 0x000fe40000000800 */
[----:B------:R-:W-:-:S05]  /*26a80*/  IMAD.U32 R3, RZ, RZ, UR4 ;  /* 0x00000004ff037e24 */ /* 0x000fca000f8e00ff */
[----:B------:R-:W-:-:S13]  /*26a90*/  ISETP.NE.AND P6, PT, R3, 0x1, PT ;  /* 0x000000010300780c */ /* 0x000fda0003fc5270 */
[----:B------:R-:W0:Y:S02]  /*26aa0*/  @P6 LDC.64 R14, c[0x0][0x9e8] ;  /* 0x00027a00ff0e6b82 */ /* 0x000e240000000a00 */
[----:B0-----:R-:W-:-:S05]  /*26ab0*/  @P6 IMAD.HI.U32 R14, R0, R14, RZ ;  /* 0x0000000e000e6227 */ /* 0x001fca00078e00ff */
[----:B------:R-:W-:-:S07]  /*26ac0*/  @P6 SHF.R.U32.HI R0, RZ, R15, R14 ;  /* 0x0000000fff006219 */ /* 0x000fce000001160e */
.L_x_7490:
[----:B------:R-:W-:Y:S05]  /*26ad0*/  BSYNC B0 ;  /* 0x0000000000007941 */ /* 0x000fea0003800000 */
.L_x_7488:
[----:B------:R-:W-:-:S05]  /*26ae0*/  IMAD R0, R0, R3, R200 ;  /* 0x0000000300007224 */ /* 0x000fca00078e02c8 */
[----:B------:R-:W-:Y:S02]  /*26af0*/  VIADDMNMX R20, R0, R3, R20, PT ;  /* 0x0000000300147246 */ /* 0x000fe40003800114 */
[----:B------:R-:W-:-:S07]  /*26b00*/  VIMNMX R21, R21, R0, !PT ;  /* 0x0000000015157248 */ /* 0x000fce0007fe0100 */
.L_x_7487:
[----:B------:R-:W-:Y:S01]  /*26b10*/  ISETP.GT.AND P2, PT, R21, 0x20, !P2 ;  /* 0x000000201500780c */ /* 0x000fe20005744270 */
[----:B------:R-:W2:Y:S03]  /*26b20*/  LDL.LU R201, [R1+0x4] ;  /* 0x0000040001c97983 */ /* 0x000ea60000300800 */
[----:B------:R-:W-:Y:S01]  /*26b30*/  ISETP.LT.OR P2, PT, R20, 0x21, P2 ;  /* 0x000000211400780c */ /* 0x000fe20001741670 */
[----:B------:R-:W3:Y:S01]  /*26b40*/  LDL.LU R200, [R1] ;  /* 0x0000000001c87983 */ /* 0x000ee20000300800 */
[----:B------:R-:W-:Y:S02]  /*26b50*/  LOP3.LUT P6, RZ, R17, 0x10, RZ, 0xc0, !PT ;  /* 0x0000001011ff7812 */ /* 0x000fe400078cc0ff */
        /* <DEDUP_REMOVED lines=137> */
[----:B------:R-:W-:Y:S01]  /*273f0*/  LOP3.LUT P2, RZ, R16, 0x400000, RZ, 0xc0, !PT ;  /* 0x0040000010ff7812 */ /* 0x000fe2000784c0ff */
[----:B------:R-:W0:Y:S01]  /*27400*/  SHFL.BFLY PT, R0, R3, 0x2, 0x1f ;  /* 0x0c401f0003007f89 */ /* 0x000e2200000e0000 */
[C---:B------:R-:W-:Y:S02]  /*27410*/  ISETP.GT.AND P3, PT, R21.reuse, 0xd0, !P3 ;  /* 0x000000d01500780c */ /* 0x040fe40005f64270 */
[----:B------:R-:W-:-:S02]  /*27420*/  ISETP.GT.AND P2, PT, R21, 0x71, !P2 ;  /* 0x000000711500780c */ /* 0x000fc40005744270 */
[C---:B------:R-:W-:Y:S02]  /*27430*/  ISETP.LT.OR P3, PT, R20.reuse, 0xd1, P3 ;  /* 0x000000d11400780c */ /* 0x040fe40001f61670 */
[----:B------:R-:W-:Y:S02]  /*27440*/  ISETP.LT.OR P2, PT, R20, 0x72, P2 ;  /* 0x000000721400780c */ /* 0x000fe40001741670 */
[----:B------:R-:W-:Y:S02]  /*27450*/  ISETP.GT.AND P4, PT, R21, 0xd1, !P4 ;  /* 0x000000d11500780c */ /* 0x000fe40006784270 */
[----:B------:R-:W-:Y:S02]  /*27460*/  FSEL R147, R147, -INF , !P2 ;  /* 0xff80000093937808 */ /* 0x000fe40005000000 */
[----:B------:R-:W-:Y:S02]  /*27470*/  LOP3.LUT P2, RZ, R16, 0x200000, RZ, 0xc0, !PT ;  /* 0x0020000010ff7812 */ /* 0x000fe4000784c0ff */
[----:B------:R-:W-:-:S02]  /*27480*/  FSEL R98, R98, -INF , !P3 ;  /* 0xff80000062627808 */ /* 0x000fc40005800000 */
[C---:B------:R-:W-:Y:S02]  /*27490*/  ISETP.GT.AND P2, PT, R21.reuse, 0x78, !P2 ;  /* 0x000000781500780c */ /* 0x040fe40005744270 */
[C---:B------:R-:W-:Y:S02]  /*274a0*/  ISETP.LT.OR P4, PT, R20.reuse, 0xd2, P4 ;  /* 0x000000d21400780c */ /* 0x040fe40002781670 */
[----:B------:R-:W-:Y:S02]  /*274b0*/  ISETP.LT.OR P2, PT, R20, 0x79, P2 ;  /* 0x000000791400780c */ /* 0x000fe40001741670 */
[----:B------:R-:W-:Y:S02]  /*274c0*/  ISETP.GT.AND P5, PT, R21, 0xd8, !P5 ;  /* 0x000000d81500780c */ /* 0x000fe40006fa4270 */
[----:B------:R-:W-:Y:S02]  /*274d0*/  FSEL R150, R150, -INF , !P2 ;  /* 0xff80000096967808 */ /* 0x000fe40005000000 */
[----:B------:R-:W-:-:S02]  /*274e0*/  LOP3.LUT P2, RZ, R16, 0x100000, RZ, 0xc0, !PT ;  /* 0x0010000010ff7812 */ /* 0x000fc4000784c0ff */
[----:B0-----:R-:W-:Y:S02]  /*274f0*/  FMNMX.FTZ R3, R3, R0, !PT ;  /* 0x0000000003037209 */ /* 0x001fe40007810000 */
[----:B------:R-:W-:Y:S02]  /*27500*/  ISETP.GT.AND P2, PT, R21, 0x79, !P2 ;  /* 0x000000791500780c */ /* 0x000fe40005744270 */
[----:B------:R-:W-:Y:S01]  /*27510*/  FSEL R99, R99, -INF , !P4 ;  /* 0xff80000063637808 */ /* 0x000fe20006000000 */
[----:B------:R-:W0:Y:S01]  /*27520*/  SHFL.BFLY PT, R14, R3, 0x1, 0x1f ;  /* 0x0c201f00030e7f89 */ /* 0x000e2200000e0000 */
[C---:B------:R-:W-:Y:S02]  /*27530*/  ISETP.LT.OR P2, PT, R20.reuse, 0x7a, P2 ;  /* 0x0000007a1400780c */ /* 0x040fe40001741670 */
[----:B------:R-:W-:Y:S02]  /*27540*/  ISETP.LT.OR P5, PT, R20, 0xd9, P5 ;  /* 0x000000d91400780c */ /* 0x000fe40002fa1670 */
[----:B------:R-:W-:-:S02]  /*27550*/  FSEL R151, R151, -INF , !P2 ;  /* 0xff80000097977808 */ /* 0x000fc40005000000 */
[----:B------:R-:W-:Y:S02]  /*27560*/  LOP3.LUT P2, RZ, R16, 0x80000, RZ, 0xc0, !PT ;  /* 0x0008000010ff7812 */ /* 0x000fe4000784c0ff */
[----:B------:R-:W-:Y:S02]  /*27570*/  FSEL R102, R102, -INF , !P5 ;  /* 0xff80000066667808 */ /* 0x000fe40006800000 */
[----:B------:R-:W-:-:S04]  /*27580*/  ISETP.GT.AND P2, PT, R21, 0x80, !P2 ;  /* 0x000000801500780c */ /* 0x000fc80005744270 */
[----:B------:R-:W-:-:S04]  /*27590*/  ISETP.LT.OR P2, PT, R20, 0x81, P2 ;  /* 0x000000811400780c */ /* 0x000fc80001741670 */
[----:B------:R-:W-:Y:S02]  /*275a0*/  FSEL R122, R122, -INF , !P2 ;  /* 0xff8000007a7a7808 */ /* 0x000fe40005000000 */
[----:B------:R-:W-:Y:S02]  /*275b0*/  LOP3.LUT P2, RZ, R16, 0x40000, RZ, 0xc0, !PT ;  /* 0x0004000010ff7812 */ /* 0x000fe4000784c0ff */
[----:B0-----:R-:W-:Y:S02]  /*275c0*/  FMNMX.FTZ R3, R3, R14, !PT ;  /* 0x0000000e03037209 */ /* 0x001fe40007810000 */
[----:B------:R-:W-:Y:S02]  /*275d0*/  ISETP.GT.AND P2, PT, R21, 0x81, !P2 ;  /* 0x000000811500780c */ /* 0x000fe40005744270 */
[----:B------:R-:W-:Y:S01]  /*275e0*/  FSETP.NEU.FTZ.AND P3, PT, R3, -INF , PT ;  /* 0xff8000000300780b */ /* 0x000fe20003f7d000 */
[----:B------:R-:W-:-:S01]  /*275f0*/  FFMA.FTZ R15, R2, R3, -8 ;  /* 0xc1000000020f7423 */ /* 0x000fc20000010003 */
[----:B------:R-:W-:-:S04]  /*27600*/  ISETP.LT.OR P2, PT, R20, 0x82, P2 ;  /* 0x000000821400780c */ /* 0x000fc80001741670 */
[----:B------:R-:W-:Y:S02]  /*27610*/  FSEL R123, R123, -INF , !P2 ;  /* 0xff8000007b7b7808 */ /* 0x000fe40005000000 */
[----:B------:R-:W-:Y:S02]  /*27620*/  LOP3.LUT P2, RZ, R16, 0x20000, RZ, 0xc0, !PT ;  /* 0x0002000010ff7812 */ /* 0x000fe4000784c0ff */
[----:B------:R-:W-:Y:S02]  /*27630*/  FSEL R15, R15, RZ, P3 ;  /* 0x000000ff0f0f7208 */ /* 0x000fe40001800000 */
[----:B------:R-:W-:-:S03]  /*27640*/  ISETP.GT.AND P2, PT, R21, 0x88, !P2 ;  /* 0x000000881500780c */ /* 0x000fc60005744270 */
[--C-:B------:R-:W-:Y:S01]  /*27650*/  FFMA.FTZ R14, R2, R184, -R15.reuse ;  /* 0x000000b8020e7223 */ /* 0x100fe2000001080f */
[----:B------:R-:W-:Y:S01]  /*27660*/  ISETP.LT.OR P2, PT, R20, 0x89, P2 ;  /* 0x000000891400780c */ /* 0x000fe20001741670 */
[C-C-:B------:R-:W-:Y:S01]  /*27670*/  FFMA.FTZ R184, R2.reuse, R189, -R15.reuse ;  /* 0x000000bd02b87223 */ /* 0x140fe2000001080f */
[----:B------:R-:W-:-:S01]  /*27680*/  FFMA.FTZ R189, R2, R196, -R15 ;  /* 0x000000c402bd7223 */ /* 0x000fc2000001080f */
[--C-:B------:R-:W-:Y:S01]  /*27690*/  FFMA.FTZ R168, R2, R168, -R15.reuse ;  /* 0x000000a802a87223 */ /* 0x100fe2000001080f */
[----:B------:R-:W-:Y:S01]  /*276a0*/  FSEL R126, R126, -INF , !P2 ;  /* 0xff8000007e7e7808 */ /* 0x000fe20005000000 */
[--C-:B------:R-:W-:Y:S01]  /*276b0*/  FFMA.FTZ R169, R2, R169, -R15.reuse ;  /* 0x000000a902a97223 */ /* 0x100fe2000001080f */
[----:B------:R-:W-:Y:S01]  /*276c0*/  LOP3.LUT P2, RZ, R16, 0x10000, RZ, 0xc0, !PT ;  /* 0x0001000010ff7812 */ /* 0x000fe2000784c0ff */
[C-C-:B------:R-:W-:Y:S01]  /*276d0*/  FFMA.FTZ R172, R2.reuse, R172, -R15.reuse ;  /* 0x000000ac02ac7223 */ /* 0x140fe2000001080f */
[----:B------:R-:W-:-:S01]  /*276e0*/  FFMA.FTZ R173, R2, R173, -R15 ;  /* 0x000000ad02ad7223 */ /* 0x000fc2000001080f */
[C-C-:B------:R-:W-:Y:S01]  /*276f0*/  FFMA.FTZ R176, R2.reuse, R176, -R15.reuse ;  /* 0x000000b002b07223 */ /* 0x140fe2000001080f */
[----:B------:R-:W-:Y:S01]  /*27700*/  ISETP.GT.AND P2, PT, R21, 0x89, !P2 ;  /* 0x000000891500780c */ /* 0x000fe20005744270 */
[C-C-:B------:R-:W-:Y:S01]  /*27710*/  FFMA.FTZ R177, R2.reuse, R177, -R15.reuse ;  /* 0x000000b102b17223 */ /* 0x140fe2000001080f */
[----:B------:R-:W-:-:S01]  /*27720*/  FFMA.FTZ R180, R2, R180, -R15 ;  /* 0x000000b402b47223 */ /* 0x000fc2000001080f */
[--C-:B------:R-:W-:Y:S01]  /*27730*/  FFMA.FTZ R181, R2, R181, -R15.reuse ;  /* 0x000000b502b57223 */ /* 0x100fe2000001080f */
[----:B------:R-:W-:Y:S01]  /*27740*/  ISETP.LT.OR P2, PT, R20, 0x8a, P2 ;  /* 0x0000008a1400780c */ /* 0x000fe20001741670 */
[C-C-:B------:R-:W-:Y:S01]  /*27750*/  FFMA.FTZ R152, R2.reuse, R152, -R15.reuse ;  /* 0x0000009802987223 */ /* 0x140fe2000001080f */
[----:B------:R-:W-:-:S01]  /*27760*/  FFMA.FTZ R153, R2, R153, -R15 ;  /* 0x0000009902997223 */ /* 0x000fc2000001080f */
[C-C-:B------:R-:W-:Y:S01]  /*27770*/  FFMA.FTZ R156, R2.reuse, R156, -R15.reuse ;  /* 0x0000009c029c7223 */ /* 0x140fe2000001080f */
        /* <DEDUP_REMOVED lines=13> */
[--C-:B------:R-:W-:Y:S01]  /*27850*/  FFMA.FTZ R144, R2, R144, -R15.reuse ;  /* 0x0000009002907223 */ /* 0x100fe2000001080f */
[----:B------:R-:W-:Y:S01]  /*27860*/  FSEL R130, R130, -INF , !P2 ;  /* 0xff80000082827808 */ /* 0x000fe20005000000 */
[C-C-:B------:R-:W-:Y:S01]  /*27870*/  FFMA.FTZ R145, R2.reuse, R145, -R15.reuse ;  /* 0x0000009102917223 */ /* 0x140fe2000001080f */
[----:B------:R-:W-:Y:S01]  /*27880*/  ISETP.GT.AND P2, PT, R21, 0x91, !P6 ;  /* 0x000000911500780c */ /* 0x000fe20007744270 */
[C-C-:B------:R-:W-:Y:S01]  /*27890*/  FFMA.FTZ R148, R2.reuse, R148, -R15.reuse ;  /* 0x0000009402947223 */ /* 0x140fe2000001080f */
[----:B------:R-:W-:Y:S01]  /*278a0*/  LOP3.LUT P6, RZ, R17, 0x2000, RZ, 0xc0, !PT ;  /* 0x0000200011ff7812 */ /* 0x000fe200078cc0ff */
        /* <DEDUP_REMOVED lines=32> */
[----:B------:R-:W-:Y:S01]  /*27ab0*/  FFMA.FTZ R100, R2, R100, -R15 ;  /* 0x0000006402647223 */ /* 0x000fe2000001080f */
[----:B------:R-:W-:Y:S01]  /*27ac0*/  FSEL R135, R135, -INF , !P2 ;  /* 0xff80000087877808 */ /* 0x000fe20005000000 */
[----:B------:R-:W-:Y:S01]  /*27ad0*/  MUFU.EX2 R14, R14 ;  /* 0x0000000e000e7308 */ /* 0x000fe20000000800 */
[----:B------:R-:W-:-:S04]  /*27ae0*/  LOP3.LUT P2, RZ, R16, 0x800, RZ, 0xc0, !PT ;  /* 0x0000080010ff7812 */ /* 0x000fc8000784c0ff */
[----:B------:R-:W-:-:S03]  /*27af0*/  ISETP.GT.AND P2, PT, R21, 0xa0, !P2 ;  /* 0x000000a01500780c */ /* 0x000fc60005744270 */
[----:B------:R-:W-:Y:S01]  /*27b00*/  MUFU.EX2 R184, R184 ;  /* 0x000000b800b87308 */ /* 0x000fe20000000800 */
[----:B------:R-:W-:-:S04]  /*27b10*/  ISETP.LT.OR P2, PT, R20, 0xa1, P2 ;  /* 0x000000a11400780c */ /* 0x000fc80001741670 */
[----:B------:R-:W-:Y:S02]  /*27b20*/  FSEL R106, R106, -INF , !P2 ;  /* 0xff8000006a6a7808 */ /* 0x000fe40005000000 */
[----:B------:R-:W-:Y:S01]  /*27b30*/  LOP3.LUT P2, RZ, R16, 0x400, RZ, 0xc0, !PT ;  /* 0x0000040010ff7812 */ /* 0x000fe2000784c0ff */
[----:B------:R-:W-:Y:S03]  /*27b40*/  MUFU.EX2 R189, R189 ;  /* 0x000000bd00bd7308 */ /* 0x000fe60000000800 */
[----:B------:R-:W-:-:S04]  /*27b50*/  ISETP.GT.AND P2, PT, R21, 0xa1, !P2 ;  /* 0x000000a11500780c */ /* 0x000fc80005744270 */
[----:B------:R-:W-:Y:S01]  /*27b60*/  ISETP.LT.OR P2, PT, R20, 0xa2, P2 ;  /* 0x000000a21400780c */ /* 0x000fe20001741670 */
[----:B------:R-:W-:Y:S03]  /*27b70*/  MUFU.EX2 R168, R168 ;  /* 0x000000a800a87308 */ /* 0x000fe60000000800 */
[----:B------:R-:W-:Y:S02]  /*27b80*/  FSEL R107, R107, -INF , !P2 ;  /* 0xff8000006b6b7808 */ /* 0x000fe40005000000 */
[----:B------:R-:W-:-:S03]  /*27b90*/  LOP3.LUT P2, RZ, R16, 0x200, RZ, 0xc0, !PT ;  /* 0x0000020010ff7812 */ /* 0x000fc6000784c0ff */
[----:B------:R-:W-:Y:S01]  /*27ba0*/  MUFU.EX2 R169, R169 ;  /* 0x000000a900a97308 */ /* 0x000fe20000000800 */
[----:B------:R-:W-:-:S04]  /*27bb0*/  ISETP.GT.AND P2, PT, R21, 0xa8, !P2 ;  /* 0x000000a81500780c */ /* 0x000fc80005744270 */
[----:B------:R-:W-:-:S03]  /*27bc0*/  ISETP.LT.OR P2, PT, R20, 0xa9, P2 ;  /* 0x000000a91400780c */ /* 0x000fc60001741670 */
[----:B------:R-:W-:Y:S01]  /*27bd0*/  MUFU.EX2 R172, R172 ;  /* 0x000000ac00ac7308 */ /* 0x000fe20000000800 */
[----:B------:R-:W-:Y:S02]  /*27be0*/  FSEL R110, R110, -INF , !P2 ;  /* 0xff8000006e6e7808 */ /* 0x000fe40005000000 */
[----:B------:R-:W-:-:S04]  /*27bf0*/  LOP3.LUT P2, RZ, R16, 0x100, RZ, 0xc0, !PT ;  /* 0x0000010010ff7812 */ /* 0x000fc8000784c0ff */
[----:B------:R-:W-:Y:S01]  /*27c00*/  ISETP.GT.AND P2, PT, R21, 0xa9, !P2 ;  /* 0x000000a91500780c */ /* 0x000fe20005744270 */
[----:B------:R-:W-:Y:S03]  /*27c10*/  MUFU.EX2 R173, R173 ;  /* 0x000000ad00ad7308 */ /* 0x000fe60000000800 */
[----:B------:R-:W-:-:S04]  /*27c20*/  ISETP.LT.OR P2, PT, R20, 0xaa, P2 ;  /* 0x000000aa1400780c */ /* 0x000fc80001741670 */
        /* <DEDUP_REMOVED lines=25> */
[----:B------:R-:W-:Y:S02]  /*27dc0*/  ISETP.GT.AND P2, PT, R21, 0x1, !P6 ;  /* 0x000000011500780c */ /* 0x000fe40007744270 */
[----:B------:R-:W-:Y:S02]  /*27dd0*/  LOP3.LUT P6, RZ, R17, 0x100, RZ, 0xc0, !PT ;  /* 0x0000010011ff7812 */ /* 0x000fe400078cc0ff */
        /* <DEDUP_REMOVED lines=39> */
[----:B------:R-:W-:-:S04]  /*28050*/  ISETP.GT.AND P2, PT, R21, RZ, !P2 ;  /* 0x000000ff1500720c */ /* 0x000fc80005744270 */
[----:B------:R-:W-:Y:S01]  /*28060*/  ISETP.LT.OR P2, PT, R20, 0x1, P2 ;  /* 0x000000011400780c */ /* 0x000fe20001741670 */
[----:B------:R-:W-:Y:S03]  /*28070*/  MUFU.EX2 R120, R120 ;  /* 0x0000007800787308 */ /* 0x000fe60000000800 */
[----:B------:R-:W-:Y:S02]  /*28080*/  FSEL R186, R186, -INF , !P2 ;  /* 0xff800000baba7808 */ /* 0x000fe40005000000 */
[----:B------:R-:W-:Y:S02]  /*28090*/  LOP3.LUT P2, RZ, R17, 0x800, RZ, 0xc0, !PT ;  /* 0x0000080011ff7812 */ /* 0x000fe4000784c0ff */
[----:B------:R-:W-:Y:S01]  /*280a0*/  FMNMX.FTZ R0, R186, R237, !PT ;  /* 0x000000edba007209 */ /* 0x000fe20007810000 */
[----:B------:R-:W-:Y:S01]  /*280b0*/  MUFU.EX2 R121, R121 ;  /* 0x0000007900797308 */ /* 0x000fe20000000800 */
[----:B------:R-:W-:-:S02]  /*280c0*/  ISETP.GT.AND P2, PT, R21, 0xc0, !P2 ;  /* 0x000000c01500780c */ /* 0x000fc40005744270 */
[----:B------:R-:W-:Y:S02]  /*280d0*/  FMNMX.FTZ R0, R187, R0, !PT ;  /* 0x00000000bb007209 */ /* 0x000fe40007810000 */
[----:B------:R-:W-:Y:S02]  /*280e0*/  ISETP.LT.OR P2, PT, R20, 0xc1, P2 ;  /* 0x000000c11400780c */ /* 0x000fe40001741670 */
[----:B------:R-:W-:Y:S01]  /*280f0*/  FMNMX.FTZ R0, R190, R0, !PT ;  /* 0x00000000be007209 */ /* 0x000fe20007810000 */
[----:B------:R-:W-:Y:S01]  /*28100*/  MUFU.EX2 R124, R124 ;  /* 0x0000007c007c7308 */ /* 0x000fe20000000800 */
[----:B------:R-:W-:Y:S02]  /*28110*/  FSEL R90, R90, -INF , !P2 ;  /* 0xff8000005a5a7808 */ /* 0x000fe40005000000 */
[----:B------:R-:W-:Y:S02]  /*28120*/  FMNMX.FTZ R0, R191, R0, !PT ;  /* 0x00000000bf007209 */ /* 0x000fe40007810000 */
[----:B------:R-:W-:-:S02]  /*28130*/  LOP3.LUT P2, RZ, R17, 0x400, RZ, 0xc0, !PT ;  /* 0x0000040011ff7812 */ /* 0x000fc4000784c0ff */
[----:B------:R-:W-:Y:S01]  /*28140*/  FMNMX.FTZ R0, R194, R0, !PT ;  /* 0x00000000c2007209 */ /* 0x000fe20007810000 */
[----:B------:R-:W-:Y:S01]  /*28150*/  MUFU.EX2 R125, R125 ;  /* 0x0000007d007d7308 */ /* 0x000fe20000000800 */
[----:B------:R-:W-:Y:S02]  /*28160*/  ISETP.GT.AND P2, PT, R21, 0xc1, !P2 ;  /* 0x000000c11500780c */ /* 0x000fe40005744270 */
[----:B------:R-:W-:Y:S02]  /*28170*/  FMNMX.FTZ R0, R195, R0, !PT ;  /* 0x00000000c3007209 */ /* 0x000fe40007810000 */
[----:B------:R-:W-:Y:S02]  /*28180*/  ISETP.LT.OR P2, PT, R20, 0xc2, P2 ;  /* 0x000000c21400780c */ /* 0x000fe40001741670 */
[----:B------:R-:W-:Y:S01]  /*28190*/  FMNMX.FTZ R0, R198, R0, !PT ;  /* 0x00000000c6007209 */ /* 0x000fe20007810000 */
[----:B------:R-:W-:Y:S01]  /*281a0*/  MUFU.EX2 R128, R128 ;  /* 0x0000008000807308 */ /* 0x000fe20000000800 */
[----:B------:R-:W-:-:S02]  /*281b0*/  FSEL R91, R91, -INF , !P2 ;  /* 0xff8000005b5b7808 */ /* 0x000fc40005000000 */
[----:B------:R-:W-:Y:S02]  /*281c0*/  FMNMX.FTZ R0, R199, R0, !PT ;  /* 0x00000000c7007209 */ /* 0x000fe40007810000 */
[----:B------:R-:W-:Y:S02]  /*281d0*/  LOP3.LUT P2, RZ, R17, 0x200, RZ, 0xc0, !PT ;  /* 0x0000020011ff7812 */ /* 0x000fe4000784c0ff */
[----:B------:R-:W-:Y:S01]  /*281e0*/  FMNMX.FTZ R0, R170, R0, !PT ;  /* 0x00000000aa007209 */ /* 0x000fe20007810000 */
[----:B------:R-:W-:Y:S01]  /*281f0*/  MUFU.EX2 R129, R129 ;  /* 0x0000008100817308 */ /* 0x000fe20000000800 */
[----:B------:R-:W-:Y:S02]  /*28200*/  ISETP.GT.AND P2, PT, R21, 0xc8, !P2 ;  /* 0x000000c81500780c */ /* 0x000fe40005744270 */
[----:B------:R-:W-:Y:S02]  /*28210*/  FMNMX.FTZ R0, R171, R0, !PT ;  /* 0x00000000ab007209 */ /* 0x000fe40007810000 */
[----:B------:R-:W-:-:S02]  /*28220*/  ISETP.LT.OR P2, PT, R20, 0xc9, P2 ;  /* 0x000000c91400780c */ /* 0x000fc40001741670 */
[----:B------:R-:W-:Y:S01]  /*28230*/  FMNMX.FTZ R0, R174, R0, !PT ;  /* 0x00000000ae007209 */ /* 0x000fe20007810000 */
[----:B------:R-:W-:Y:S01]  /*28240*/  MUFU.EX2 R132, R132 ;  /* 0x0000008400847308 */ /* 0x000fe20000000800 */
[----:B------:R-:W-:Y:S02]  /*28250*/  FSEL R94, R94, -INF , !P2 ;  /* 0xff8000005e5e7808 */ /* 0x000fe40005000000 */
[----:B------:R-:W-:Y:S02]  /*28260*/  FMNMX.FTZ R0, R175, R0, !PT ;  /* 0x00000000af007209 */ /* 0x000fe40007810000 */
[----:B------:R-:W-:Y:S02]  /*28270*/  ISETP.GT.AND P2, PT, R21, 0xc9, !P6 ;  /* 0x000000c91500780c */ /* 0x000fe40007744270 */
[----:B------:R-:W-:Y:S01]  /*28280*/  FMNMX.FTZ R0, R178, R0, !PT ;  /* 0x00000000b2007209 */ /* 0x000fe20007810000 */
[----:B------:R-:W-:Y:S01]  /*28290*/  MUFU.EX2 R133, R133 ;  /* 0x0000008500857308 */ /* 0x000fe20000000800 */
[----:B------:R-:W-:-:S02]  /*282a0*/  ISETP.LT.OR P2, PT, R20, 0xca, P2 ;  /* 0x000000ca1400780c */ /* 0x000fc40001741670 */
[----:B------:R-:W-:Y:S02]  /*282b0*/  FMNMX.FTZ R0, R179, R0, !PT ;  /* 0x00000000b3007209 */ /* 0x000fe40007810000 */
[----:B------:R-:W-:Y:S02]  /*282c0*/  FSEL R95, R95, -INF , !P2 ;  /* 0xff8000005f5f7808 */ /* 0x000fe40005000000 */
[----:B------:R-:W-:Y:S01]  /*282d0*/  FMNMX.FTZ R0, R182, R0, !PT ;  /* 0x00000000b6007209 */ /* 0x000fe20007810000 */
[----:B------:R-:W-:Y:S01]  /*282e0*/  MUFU.EX2 R104, R104 ;  /* 0x0000006800687308 */ /* 0x000fe20000000800 */
[----:B------:R-:W-:Y:S02]  /*282f0*/  LOP3.LUT P6, RZ, R17, 0x1000, RZ, 0xc0, !PT ;  /* 0x0000100011ff7812 */ /* 0x000fe400078cc0ff */
[----:B------:R-:W-:Y:S02]  /*28300*/  FMNMX.FTZ R0, R183, R0, !PT ;  /* 0x00000000b7007209 */ /* 0x000fe40007810000 */
[----:B------:R-:W-:Y:S01]  /*28310*/  ISETP.GT.AND P2, PT, R21, 0xd9, !P6 ;  /* 0x000000d91500780c */ /* 0x000fe20007744270 */
[--C-:B------:R-:W-:Y:S01]  /*28320*/  FFMA.FTZ R21, R2, R188, -R15.reuse ;  /* 0x000000bc02157223 */ /* 0x100fe2000001080f */
[----:B------:R-:W-:Y:S01]  /*28330*/  FMNMX.FTZ R0, R154, R0, !PT ;  /* 0x000000009a007209 */ /* 0x000fe20007810000 */
[--C-:B------:R-:W-:Y:S01]  /*28340*/  FFMA.FTZ R188, R2, R193, -R15.reuse ;  /* 0x000000c102bc7223 */ /* 0x100fe2000001080f */
[----:B------:R-:W-:Y:S01]  /*28350*/  ISETP.LT.OR P2, PT, R20, 0xda, P2 ;  /* 0x000000da1400780c */ /* 0x000fe20001741670 */
[C-C-:B------:R-:W-:Y:S01]  /*28360*/  FFMA.FTZ R20, R2.reuse, R185, -R15.reuse ;  /* 0x000000b902147223 */ /* 0x140fe2000001080f */
[----:B------:R-:W-:Y:S01]  /*28370*/  FMNMX.FTZ R0, R155, R0, !PT ;  /* 0x000000009b007209 */ /* 0x000fe20007810000 */
[C-C-:B------:R-:W-:Y:S01]  /*28380*/  FFMA.FTZ R185, R2.reuse, R192, -R15.reuse ;  /* 0x000000c002b97223 */ /* 0x140fe2000001080f */
[----:B------:R-:W-:Y:S01]  /*28390*/  FSEL R103, R103, -INF , !P2 ;  /* 0xff80000067677808 */ /* 0x000fe20005000000 */
[--C-:B------:R-:W-:Y:S01]  /*283a0*/  FFMA.FTZ R192, R2, R197, -R15.reuse ;  /* 0x000000c502c07223 */ /* 0x100fe2000001080f */
[----:B------:R-:W-:Y:S01]  /*283b0*/  FMNMX.FTZ R0, R158, R0, !PT ;  /* 0x000000009e007209 */ /* 0x000fe20007810000 */
[----:B------:R-:W-:Y:S01]  /*283c0*/  FFMA.FTZ R15, R2, R101, -R15 ;  /* 0x00000065020f7223 */ /* 0x000fe2000001080f */
[----:B------:R-:W-:Y:S01]  /*283d0*/  FSEL R101, R3, RZ, P3 ;  /* 0x000000ff03657208 */ /* 0x000fe20001800000 */
[----:B------:R-:W-:Y:S01]  /*283e0*/  MUFU.EX2 R20, R20 ;  /* 0x0000001400147308 */ /* 0x000fe20000000800 */
[----:B------:R-:W-:-:S03]  /*283f0*/  FMNMX.FTZ R0, R159, R0, !PT ;  /* 0x000000009f007209 */ /* 0x000fc60007810000 */
[----:B------:R-:W-:Y:S01]  /*28400*/  FADD.FTZ R101, -R101, R236 ;  /* 0x000000ec65657221 */ /* 0x000fe20000010100 */
[----:B------:R-:W-:-:S03]  /*28410*/  FMNMX.FTZ R0, R162, R0, !PT ;  /* 0x00000000a2007209 */ /* 0x000fc60007810000 */
[----:B------:R-:W-:Y:S01]  /*28420*/  FMUL.FTZ R101, R2, R101 ;  /* 0x0000006502657220 */ /* 0x000fe20000410000 */
[----:B------:R-:W-:Y:S01]  /*28430*/  FMNMX.FTZ R0, R163, R0, !PT ;  /* 0x00000000a3007209 */ /* 0x000fe20007810000 */
[----:B------:R-:W-:Y:S03]  /*28440*/  MUFU.EX2 R21, R21 ;  /* 0x0000001500157308 */ /* 0x000fe60000000800 */
[----:B------:R-:W-:-:S04]  /*28450*/  FMNMX.FTZ R0, R166, R0, !PT ;  /* 0x00000000a6007209 */ /* 0x000fc80007810000 */
[----:B------:R-:W-:Y:S01]  /*28460*/  FMNMX.FTZ R0, R167, R0, !PT ;  /* 0x00000000a7007209 */ /* 0x000fe20007810000 */
[----:B------:R-:W2:Y:S03]  /*28470*/  MUFU.EX2 R101, R101 ;  /* 0x0000006500657308 */ /* 0x000ea60000000800 */
        /* <DEDUP_REMOVED lines=47> */
[----:B------:R-:W-:Y:S04]  /*28770*/  MUFU.EX2 R97, R97 ;  /* 0x0000006100617308 */ /* 0x000fe80000000800 */
[----:B------:R-:W0:Y:S04]  /*28780*/  SHFL.BFLY PT, R193, R0, 0x2, 0x1f ;  /* 0x0c401f0000c17f89 */ /* 0x000e2800000e0000 */
[----:B------:R-:W-:Y:S08]  /*28790*/  MUFU.EX2 R100, R100 ;  /* 0x0000006400647308 */ /* 0x000ff00000000800 */
[----:B------:R-:W-:Y:S01]  /*287a0*/  MUFU.EX2 R15, R15 ;  /* 0x0000000f000f7308 */ /* 0x000fe20000000800 */
[----:B0-----:R-:W-:-:S05]  /*287b0*/  FMNMX.FTZ R0, R0, R193, !PT ;  /* 0x000000c100007209 */ /* 0x001fca0007810000 */
[----:B------:R-:W0:Y:S02]  /*287c0*/  SHFL.BFLY PT, R193, R0, 0x1, 0x1f ;  /* 0x0c201f0000c17f89 */ /* 0x000e2400000e0000 */
[----:B0-----:R-:W-:-:S04]  /*287d0*/  FMNMX.FTZ R0, R0, R193, !PT ;  /* 0x000000c100007209 */ /* 0x001fc80007810000 */
[----:B------:R-:W-:Y:S01]  /*287e0*/  FSETP.NEU.FTZ.AND P2, PT, R0, -INF , PT ;  /* 0xff8000000000780b */ /* 0x000fe20003f5d000 */
[----:B------:R-:W-:-:S03]  /*287f0*/  FFMA.FTZ R196, R2, R0, -8 ;  /* 0xc100000002c47423 */ /* 0x000fc60000010000 */
[----:B------:R-:W-:Y:S02]  /*28800*/  FSEL R193, R0, RZ, P2 ;  /* 0x000000ff00c17208 */ /* 0x000fe40001000000 */
[----:B------:R-:W-:-:S03]  /*28810*/  FSEL R197, R196, RZ, P2 ;  /* 0x000000ffc4c57208 */ /* 0x000fc60001000000 */
[----:B------:R-:W-:Y:S02]  /*28820*/  FADD.FTZ R193, -R193, R237 ;  /* 0x000000edc1c17221 */ /* 0x000fe40000010100 */
[----:B------:R-:W-:-:S01]  /*28830*/  FFMA.FTZ R186, R2, R186, -R197 ;  /* 0x000000ba02ba7223 */ /* 0x000fc200000108c5 */
[C-C-:B------:R-:W-:Y:S01]  /*28840*/  FFMA.FTZ R187, R2.reuse, R187, -R197.reuse ;  /* 0x000000bb02bb7223 */ /* 0x140fe200000108c5 */
[C---:B------:R-:W-:Y:S01]  /*28850*/  FMUL.FTZ R193, R2.reuse, R193 ;  /* 0x000000c102c17220 */ /* 0x040fe20000410000 */
        /* <DEDUP_REMOVED lines=221> */
[----:B-1----:R-:W-:-:S04]  /*29630*/  FADD.FTZ R199, R102, R199 ;  /* 0x000000c766c77221 */ /* 0x002fc80000010000 */
[----:B--2---:R-:W-:-:S05]  /*29640*/  FADD.FTZ R197, R103, R199 ;  /* 0x000000c767c57221 */ /* 0x004fca0000010000 */
[----:B------:R0:W-:Y:S04]  /*29650*/  STL [R1], R197 ;  /* 0x000000c501007387 */ /* 0x0001e80000100800 */
[----:B------:R0:W-:Y:S01]  /*29660*/  STL [R1+0x4], R200 ;  /* 0x000004c801007387 */ /* 0x0001e20000100800 */
[----:B------:R-:W-:Y:S05]  /*29670*/  @!P0 BRA `(.L_x_7491) ;  /* 0x0000000000048947 */ /* 0x000fea0003800000 */
[----:B------:R-:W-:Y:S01]  /*29680*/  BPT.TRAP 0x1 ;  /* 0x000000040000795c */ /* 0x000fe20000300000 */
.L_x_7491:
[----:B0-----:R-:W2:Y:S01]  /*29690*/  LDL R197, [R1+0x68] ;  /* 0x0000680001c57983 */ /* 0x001ea20000100800 */
        /* <DEDUP_REMOVED lines=9> */
[-C--:B------:R-:W-:Y:S01]  /*29730*/  FMUL.FTZ R25, R25, R101.reuse ;  /* 0x0000006519197220 */ /* 0x080fe20000410000 */
[----:B------:R-:W-:Y:S01]  /*29740*/  F2FP.SATFINITE.E4M3.F32.PACK_AB_MERGE_C R196, R198, R196, RZ ;  /* 0x000000c4c6c4723e */ /* 0x000fe200048070ff */
[-C--:B------:R-:W-:Y:S01]  /*29750*/  FMUL.FTZ R28, R28, R101.reuse ;  /* 0x000000651c1c7220 */ /* 0x080fe20000410000 */
[----:B------:R-:W-:Y:S01]  /*29760*/  F2FP.SATFINITE.E4M3.F32.PACK_AB_MERGE_C R172, R173, R172, RZ ;  /* 0x000000acadac723e */ /* 0x000fe200048070ff */
[----:B------:R-:W-:Y:S01]  /*29770*/  IMAD.U32 R14, RZ, RZ, UR4 ;  /* 0x00000004ff0e7e24 */ /* 0x000fe2000f8e00ff */
        /* <DEDUP_REMOVED lines=116> */
[----:B0-----:R-:W-:Y:S01]  /*29ec0*/  IMAD.MOV.U32 R13, RZ, RZ, R233 ;  /* 0x000000ffff0d7224 */ /* 0x001fe200078e00e9 */
[C---:B--2---:R-:W-:Y:S01]  /*29ed0*/  ISETP.GT.AND P2, PT, R12.reuse, R197, PT ;  /* 0x000000c50c00720c */ /* 0x044fe20003f44270 */
[----:B------:R-:W-:-:S12]  /*29ee0*/  VIADD R12, R12, 0xffffffff ;  /* 0xffffffff0c0c7836 */ /* 0x000fd80000000000 */
[----:B------:R-:W-:Y:S05]  /*29ef0*/  @P2 BRA `(.L_x_7492) ;  /* 0xffffff9800302947 */ /* 0x000fea000383ffff */
.L_x_7473:
[----:B------:R-:W-:Y:S05]  /*29f00*/  WARPSYNC.ALL ;  /* 0x0000000000007948 */ /* 0x000fea0003800000 */
[----:B------:R-:W-:Y:S06]  /*29f10*/  BAR.ARV 0x8, 0x180 ;  /* 0x0206000000007b1d */ /* 0x000fec0000002000 */
[----:B------:R-:W-:Y:S05]  /*29f20*/  @!P0 BRA `(.L_x_7493) ;  /* 0x0000000000048947 */ /* 0x000fea0003800000 */
[----:B------:R-:W-:Y:S01]  /*29f30*/  BPT.TRAP 0x1 ;  /* 0x000000040000795c */ /* 0x000fe20000300000 */
.L_x_7493:
[----:B------:R-:W-:Y:S01]  /*29f40*/  IMAD R13, R233, 0x8, R18 ;  /* 0x00000008e90d7824 */ /* 0x000fe200078e0212 */
[----:B------:R-:W-:-:S04]  /*29f50*/  SHF.L.U32 R4, R232, 0x1f, RZ ;  /* 0x0000001fe8047819 */ /* 0x000fc800000006ff */
[----:B------:R1:W2:Y:S01]  /*29f60*/  SYNCS.PHASECHK.TRANS64.TRYWAIT P1, [R13+URZ+0x2e850], R4 ;  /* 0x02e850040d0075a7 */ /* 0x0002a2000802017f */
[----:B------:R-:W-:Y:S05]  /*29f70*/  @!P0 BRA `(.L_x_7494) ;  /* 0x0000000000048947 */ /* 0x000fea0003800000 */
[----:B------:R-:W-:Y:S01]  /*29f80*/  BPT.TRAP 0x1 ;  /* 0x000000040000795c */ /* 0x000fe20000300000 */
.L_x_7494:
[----:B------:R-:W-:-:S05]  /*29f90*/  VIADD R18, R18, 0x400 ;  /* 0x0000040012127836 */ /* 0x000fca0000000000 */
[----:B------:R-:W-:-:S04]  /*29fa0*/  SHF.R.U32.HI R18, RZ, 0x4, R18 ;  /* 0x00000004ff127819 */ /* 0x000fc80000011612 */
[----:B------:R-:W-:-:S04]  /*29fb0*/  LOP3.LUT R18, R18, 0x3fff, RZ, 0xc0, !PT ;  /* 0x00003fff12127812 */ /* 0x000fc800078ec0ff */
[----:B------:R-:W-:Y:S01]  /*29fc0*/  LOP3.LUT R18, R18, 0x10000, RZ, 0xfc, !PT ;  /* 0x0001000012127812 */ /* 0x000fe200078efcff */
[----:B--2---:R-:W-:Y:S06]  /*29fd0*/  @P1 BRA `(.L_x_7495) ;  /* 0x0000000000081947 */ /* 0x004fec0003800000 */
[----:B------:R-:W2:Y:S02]  /*29fe0*/  SYNCS.PHASECHK.TRANS64.TRYWAIT P1, [R13+URZ+0x2e850], R4 ;  /* 0x02e850040d0075a7 */ /* 0x000ea4000802017f */
[----:B--2---:R-:W-:Y:S05]  /*29ff0*/  @!P1 BRA `(.L_x_7496) ;  /* 0x000000e000f89947 */ /* 0x004fea0003800000 */
.L_x_7495:
[----:B-12---:R-:W-:Y:S01]  /*2a000*/  IMAD R4, R233, 0x700, R18 ;  /* 0x00000700e9047824 */ /* 0x006fe200078e0212 */
[----:B------:R-:W2:Y:S01]  /*2a010*/  LDL.LU R21, [R1+0x84] ;  /* 0x0000840001157983 */ /* 0x000ea20000300800 */
[----:B------:R-:W-:Y:S01]  /*2a020*/  IMAD.MOV.U32 R5, RZ, RZ, -0x3ffffff0 ;  /* 0xc0000010ff057424 */ /* 0x000fe200078e00ff */
[----:B------:R-:W-:Y:S05]  /*2a030*/  WARPSYNC.ALL ;  /* 0x0000000000007948 */ /* 0x000fea0003800000 */
[C---:B------:R-:W-:Y:S01]  /*2a040*/  R2UR UR6, R4.reuse ;  /* 0x00000000040672ca */ /* 0x040fe200000e0000 */
[----:B------:R-:W-:Y:S01]  /*2a050*/  VIADD R6, R4, 0x100 ;  /* 0x0000010004067836 */ /* 0x000fe20000000000 */
[----:B------:R-:W-:Y:S01]  /*2a060*/  R2UR UR7, R5 ;  /* 0x00000000050772ca */ /* 0x000fe200000e0000 */
[----:B------:R-:W-:Y:S01]  /*2a070*/  WARPGROUP.ARRIVE ;  /* 0x00000000000079c5 */ /* 0x000fe20000000000 */
[----:B------:R-:W-:Y:S01]  /*2a080*/  IMAD.MOV.U32 R7, RZ, RZ, -0x3ffffff0 ;  /* 0xc0000010ff077424 */ /* 0x000fe200078e00ff */
[----:B------:R-:W3:Y:S01]  /*2a090*/  LDL R14, [R1+0x8c] ;  /* 0x00008c00010e7983 */ /* 0x000ee20000100800 */
[----:B------:R-:W-:-:S03]  /*2a0a0*/  ULDC.64 UR4, c[0x0][0x9a0] ;  /* 0x0002680000047ab9 */ /* 0x000fc60000000a00 */
[----:B------:R-:W4:Y:S04]  /*2a0b0*/  LDL.LU R20, [R1+0x4] ;  /* 0x0000040001147983 */ /* 0x000f280000300800 */
[----:B------:R-:W5:Y:S01]  /*2a0c0*/  LDL.LU R12, [R1] ;  /* 0x00000000010c7983 */ /* 0x000f620000300800 */
[----:B------:R-:W-:Y:S01]  /*2a0d0*/  ISETP.NE.U32.AND P1, PT, RZ, UR4, PT ;  /* 0x00000004ff007c0c */ /* 0x000fe2000bf25070 */
[----:B------:R-:W-:Y:S01]  /*2a0e0*/  QGMMA.64x128x32.F32.E4M3.E4M3 R24, R224, gdesc[UR4], R24, gsb0 ;  /* 0x01e00004e0187df3 */ /* 0x000fe20008000818 */
[----:B------:R-:W-:Y:S01]  /*2a0f0*/  R2UR UR6, R6 ;  /* 0x00000000060672ca */ /* 0x000fe200000e0000 */
[----:B------:R-:W-:Y:S01]  /*2a100*/  VIADD R6, R4, 0x200 ;  /* 0x0000020004067836 */ /* 0x000fe20000000000 */
[----:B------:R-:W-:Y:S01]  /*2a110*/  R2UR UR7, R7 ;  /* 0x00000000070772ca */ /* 0x000fe200000e0000 */
[----:B------:R-:W-:Y:S01]  /*2a120*/  IMAD.MOV.U32 R7, RZ, RZ, -0x3ffffff0 ;  /* 0xc0000010ff077424 */ /* 0x000fe200078e00ff */
[----:B------:R-:W-:Y:S01]  /*2a130*/  ISETP.NE.AND.EX P1, PT, RZ, UR5, PT, P1 ;  /* 0x00000005ff007c0c */ /* 0x000fe2000bf25310 */
[----:B------:R-:W-:Y:S01]  /*2a140*/  IMAD.MOV.U32 R15, RZ, RZ, -0x3ffffff0 ;  /* 0xc0000010ff0f7424 */ /* 0x000fe200078e00ff */
[----:B------:R-:W-:-:S11]  /*2a150*/  ULDC.64 UR8, c[0x0][0x208] ;  /* 0x0000820000087ab9 */ /* 0x000fd60000000a00 */
[----:B------:R-:W1:Y:S08]  /*2a160*/  @P1 LDC.64 R8, c[0x0][0x9c8] ;  /* 0x00027200ff081b82 */ /* 0x000e700000000a00 */
[----:B------:R-:W3:Y:S01]  /*2a170*/  @P1 LDC.64 R10, c[0x0][0x9d0] ;  /* 0x00027400ff0a1b82 */ /* 0x000ee20000000a00 */
[----:B------:R-:W-:Y:S02]  /*2a180*/  WARPGROUP.DEPBAR.LE gsb0, 0x0 ;  /* 0x00008000000079c5 */ /* 0x000fe40000010000 */
[----:B------:R-:W-:-:S06]  /*2a190*/  WARPGROUP.ARRIVE ;  /* 0x00000000000079c5 */ /* 0x000fcc0000000000 */
[----:B------:R-:W-:Y:S01]  /*2a1a0*/  QGMMA.64x128x32.F32.E4M3.E4M3 R24, R220, gdesc[UR4], R24, gsb0 ;  /* 0x01e00004dc187df3 */ /* 0x000fe20008000818 */
[----:B------:R-:W-:Y:S01]  /*2a1b0*/  R2UR UR6, R6 ;  /* 0x00000000060672ca */ /* 0x000fe200000e0000 */
[----:B------:R-:W-:Y:S01]  /*2a1c0*/  VIADD R6, R4, 0x300 ;  /* 0x0000030004067836 */ /* 0x000fe20000000000 */
[----:B------:R-:W-:Y:S01]  /*2a1d0*/  R2UR UR7, R7 ;  /* 0x00000000070772ca */ /* 0x000fe200000e0000 */
[----:B------:R-:W-:Y:S01]  /*2a1e0*/  IMAD.MOV.U32 R7, RZ, RZ, -0x3ffffff0 ;  /* 0xc0000010ff077424 */ /* 0x000fe200078e00ff */
[----:B--2---:R-:W-:Y:S01]  /*2a1f0*/  @P1 SHF.R.S32.HI R5, RZ, 0x1f, R21 ;  /* 0x0000001fff051819 */ /* 0x004fe20000011415 */
[----:B------:R-:W-:Y:S02]  /*2a200*/  WARPGROUP.DEPBAR.LE gsb0, 0x0 ;  /* 0x00008000000079c5 */ /* 0x000fe40000010000 */
[----:B------:R-:W-:-:S08]  /*2a210*/  WARPGROUP.ARRIVE ;  /* 0x00000000000079c5 */ /* 0x000fd00000000000 */
[----:B------:R-:W-:Y:S01]  /*2a220*/  QGMMA.64x128x32.F32.E4M3.E4M3 R24, R216, gdesc[UR4], R24, gsb0 ;  /* 0x01e00004d8187df3 */ /* 0x000fe20008000818 */
[----:B------:R-:W-:Y:S01]  /*2a230*/  R2UR UR6, R6 ;  /* 0x00000000060672ca */ /* 0x000fe200000e0000 */
[----:B-1----:R-:W-:Y:S01]  /*2a240*/  @P1 IMAD R6, R5, R8, RZ ;  /* 0x0000000805061224 */ /* 0x002fe200078e02ff */
[----:B------:R-:W-:-:S03]  /*2a250*/  R2UR UR7, R7 ;  /* 0x00000000070772ca */ /* 0x000fc600000e0000 */
[C---:B------:R-:W-:Y:S02]  /*2a260*/  @P1 IMAD R5, R21.reuse, R9, R6 ;  /* 0x0000000915051224 */ /* 0x040fe400078e0206 */
[----:B------:R-:W-:-:S04]  /*2a270*/  @P1 IMAD.WIDE.U32 R6, R21, R8, RZ ;  /* 0x0000000815061225 */ /* 0x000fc800078e00ff */
[----:B------:R-:W-:Y:S02]  /*2a280*/  @P1 IMAD.IADD R7, R7, 0x1, R5 ;  /* 0x0000000107071824 */ /* 0x000fe400078e0205 */
[----:B---3--:R-:W-:-:S04]  /*2a290*/  @P1 IMAD.WIDE.U32 R6, R14, R10, R6 ;  /* 0x0000000a0e061225 */ /* 0x008fc800078e0006 */
[----:B------:R-:W-:Y:S01]  /*2a2a0*/  @P1 IMAD R5, R14, R11, R7 ;  /* 0x0000000b0e051224 */ /* 0x000fe200078e0207 */
[----:B------:R-:W-:Y:S01]  /*2a2b0*/  @P1 LEA R8, P2, R6, UR4, 0x2 ;  /* 0x0000000406081c11 */ /* 0x000fe2000f8410ff */
[----:B------:R-:W-:Y:S02]  /*2a2c0*/  VIADD R14, R4, 0x400 ;  /* 0x00000400040e7836 */ /* 0x000fe40000000000 */
[----:B------:R-:W-:Y:S01]  /*2a2d0*/  IMAD.MOV.U32 R10, RZ, RZ, 0x3f800000 ;  /* 0x3f800000ff0a7424 */ /* 0x000fe200078e00ff */
        /* <DEDUP_REMOVED lines=16> */
[----:B----4-:R-:W3:Y:S01]  /*2a3e0*/  SHFL.BFLY PT, R6, R20, 0x2, 0x1f ;  /* 0x0c401f0014067f89 */ /* 0x010ee200000e0000 */
[----:B------:R-:W-:Y:S02]  /*2a3f0*/  WARPGROUP.DEPBAR.LE gsb0, 0x0 ;  /* 0x00008000000079c5 */ /* 0x000fe40000010000 */
[----:B------:R-:W-:-:S06]  /*2a400*/  WARPGROUP.ARRIVE ;  /* 0x00000000000079c5 */ /* 0x000fcc0000000000 */
[----:B------:R-:W-:Y:S01]  /*2a410*/  QGMMA.64x128x32.F32.E4M3.E4M3 R24, R204, gdesc[UR4], R24, gsb0 ;  /* 0x01e00004cc187df3 */ /* 0x000fe20008000818 */
[----:B------:R-:W-:Y:S02]  /*2a420*/  R2UR UR6, R4 ;  /* 0x00000000040672ca */ /* 0x000fe400000e0000 */
[----:B------:R-:W-:Y:S01]  /*2a430*/  R2UR UR7, R5 ;  /* 0x00000000050772ca */ /* 0x000fe200000e0000 */
[----:B-----5:R-:W4:Y:S01]  /*2a440*/  SHFL.BFLY PT, R4, R12, 0x2, 0x1f ;  /* 0x0c401f000c047f89 */ /* 0x020f2200000e0000 */
[----:B---3--:R-:W-:-:S05]  /*2a450*/  FADD.FTZ R6, R6, R20 ;  /* 0x0000001406067221 */ /* 0x008fca0000010000 */
[----:B------:R-:W3:Y:S01]  /*2a460*/  SHFL.BFLY PT, R5, R6, 0x1, 0x1f ;  /* 0x0c201f0006057f89 */ /* 0x000ee200000e0000 */
[----:B----4-:R-:W-:-:S05]  /*2a470*/  FADD.FTZ R4, R4, R12 ;  /* 0x0000000c04047221 */ /* 0x010fca0000010000 */
[----:B------:R-:W4:Y:S01]  /*2a480*/  SHFL.BFLY PT, R7, R4, 0x1, 0x1f ;  /* 0x0c201f0004077f89 */ /* 0x000f2200000e0000 */
[----:B---3--:R-:W-:-:S05]  /*2a490*/  FADD.FTZ R11, R6, R5 ;  /* 0x00000005060b7221 */ /* 0x008fca0000010000 */
[C---:B------:R-:W-:Y:S01]  /*2a4a0*/  FSETP.NE.FTZ.AND P1, PT, R11.reuse, RZ, PT ;  /* 0x000000ff0b00720b */ /* 0x040fe20003f35000 */
[----:B------:R-:W-:Y:S01]  /*2a4b0*/  FMUL.FTZ R14, R11, 0.00390625 ;  /* 0x3b8000000b0e7820 */ /* 0x000fe20000410000 */
[----:B------:R-:W-:-:S04]  /*2a4c0*/  IMAD.MOV.U32 R5, RZ, RZ, RZ ;  /* 0x000000ffff057224 */ /* 0x000fc800078e00ff */
[----:B------:R-:W-:Y:S01]  /*2a4d0*/  FSETP.NE.FTZ.AND P2, PT, R14, RZ, PT ;  /* 0x000000ff0e00720b */ /* 0x000fe20003f55000 */
[----:B----4-:R-:W-:-:S04]  /*2a4e0*/  FADD.FTZ R12, R4, R7 ;  /* 0x00000007040c7221 */ /* 0x010fc80000010000 */
[----:B-1----:R-:W-:Y:S02]  /*2a4f0*/  FMUL.FTZ R8, R12, 0.00390625 ;  /* 0x3b8000000c087820 */ /* 0x002fe40000410000 */
        /* <DEDUP_REMOVED lines=23> */
.L_x_7497:
        /* <DEDUP_REMOVED lines=65> */
[----:B0-----:R-:W-:Y:S01]  /*2aa80*/  FMUL.FTZ R103, R83, R9 ;  /* 0x0000000953677220 */ /* 0x001fe20000410000 */
[----:B------:R-:W-:-:S02]  /*2aa90*/  SEL R233, R233, RZ, P1 ;  /* 0x000000ffe9e97207 */ /* 0x000fc40000800000 */
[----:B--2---:R-:W-:Y:S01]  /*2aaa0*/  R2UR UR4, R2 ;  /* 0x00000000020472ca */ /* 0x004fe200000e0000 */
[----:B------:R-:W-:-:S12]  /*2aab0*/  VIADD R2, R13, 0x2e860 ;  /* 0x0002e8600d027836 */ /* 0x000fd80000000000 */
[----:B------:R-:W-:Y:S01]  /*2aac0*/  IMAD.U32 R3, RZ, RZ, UR4 ;  /* 0x00000004ff037e24 */ /* 0x000fe2000f8e00ff */
[----:B---3--:R-:W-:Y:S01]  /*2aad0*/  R2UR UR4, R0 ;  /* 0x00000000000472ca */ /* 0x008fe200000e0000 */
[-C--:B------:R-:W-:Y:S01]  /*2aae0*/  FMUL.FTZ R0, R24, R106.reuse ;  /* 0x0000006a18007220 */ /* 0x080fe20000410000 */
[----:B------:R-:W-:Y:S01]  /*2aaf0*/  FMUL.FTZ R106, R81, R106 ;  /* 0x0000006a516a7220 */ /* 0x000fe20000410000 */
[----:B------:R-:W-:Y:S01]  /*2ab00*/  FMUL.FTZ R81, R58, R9 ;  /* 0x000000093a517220 */ /* 0x000fe20000410000 */
[----:B------:R-:W-:Y:S02]  /*2ab10*/  PRMT R2, R3, 0x654, R2 ;  /* 0x0000065403027816 */ /* 0x000fe40000000002 */
[----:B------:R-:W-:Y:S02]  /*2ab20*/  SEL R3, RZ, 0x1, P1 ;  /* 0x00000001ff037807 */ /* 0x000fe40000800000 */
[----:B------:R0:W-:Y:S02]  /*2ab30*/  SYNCS.ARRIVE.TRANS64.RED.A1T0 RZ, [R2+URZ], RZ ;  /* 0x000000ff02ff79a7 */ /* 0x0001e4000810043f */
[----:B------:R-:W-:-:S03]  /*2ab40*/  LOP3.LUT R232, R232, R3, RZ, 0x3c, !PT ;  /* 0x00000003e8e87212 */ /* 0x000fc600078e3cff */
[----:B------:R-:W-:-:S06]  /*2ab50*/  UIADD3 UR4, UR4, 0x1, URZ ;  /* 0x0000000104047890 */ /* 0x000fcc000fffe03f */
[----:B0-----:R-:W-:-:S05]  /*2ab60*/  IMAD.U32 R2, RZ, RZ, UR4 ;  /* 0x00000004ff027e24 */ /* 0x001fca000f8e00ff */
[----:B------:R0:W-:Y:S02]  /*2ab70*/  STL [R1+0xa8], R2 ;  /* 0x0000a80201007387 */ /* 0x0001e40000100800 */
.L_x_7386:
[----:B------:R-:W1:Y:S01]  /*2ab80*/  S2R R122, SR_TID.X ;  /* 0x00000000007a7919 */ /* 0x000e620000002100 */
[----:B------:R-:W-:Y:S05]  /*2ab90*/  WARPSYNC.ALL ;  /* 0x0000000000007948 */ /* 0x000fea0003800000 */
[----:B-1----:R-:W-:-:S05]  /*2aba0*/  VIADD R95, R122, 0xffffff80 ;  /* 0xffffff807a5f7836 */ /* 0x002fca0000000000 */
[----:B------:R-:W-:-:S04]  /*2abb0*/  SHF.R.S32.HI R94, RZ, 0x1f, R95 ;  /* 0x0000001fff5e7819 */ /* 0x000fc8000001145f */
[----:B------:R-:W-:-:S04]  /*2abc0*/  LEA.HI R93, R94, R95, RZ, 0x3 ;  /* 0x0000005f5e5d7211 */ /* 0x000fc800078f18ff */
[----:B------:R-:W-:-:S05]  /*2abd0*/  LOP3.LUT R92, R93, 0xfffffff8, RZ, 0xc0, !PT ;  /* 0xfffffff85d5c7812 */ /* 0x000fca00078ec0ff */
[----:B------:R-:W-:-:S04]  /*2abe0*/  IMAD.IADD R92, R95, 0x1, -R92 ;  /* 0x000000015f5c7824 */ /* 0x000fc800078e0a5c */
[----:B------:R-:W-:-:S04]  /*2abf0*/  IMAD.SHL.U32 R91, R92, 0x8, RZ ;  /* 0x000000085c5b7824 */ /* 0x000fc800078e00ff */
[----:B------:R-:W-:Y:S01]  /*2ac00*/  VIADD R87, R91, 0x40 ;  /* 0x000000405b577836 */ /* 0x000fe20000000000 */
[----:B------:R-:W2:Y:S01]  /*2ac10*/  LDL R121, [R1+0x9c] ;  /* 0x00009c0001797983 */ /* 0x000ea20000100800 */
[----:B------:R-:W1:Y:S01]  /*2ac20*/  S2UR UR5, SR_CgaCtaId ;  /* 0x00000000000579c3 */ /* 0x000e620000008800 */
[----:B------:R-:W-:Y:S01]  /*2ac30*/  UMOV UR4, 0x400 ;  /* 0x0000040000047882 */ /* 0x000fe20000000000 */
[----:B------:R-:W-:Y:S01]  /*2ac40*/  BSSY B0, `(.L_x_7498) ;  /* 0x0000427000007945 */ /* 0x000fe20003800000 */
[----:B-1----:R-:W-:Y:S02]  /*2ac50*/  ULEA UR4, UR5, UR4, 0x18 ;  /* 0x0000000405047291 */ /* 0x002fe4000f8ec03f */
[----:B0-----:R-:W-:-:S04]  /*2ac60*/  IMAD.U32 R2, RZ, RZ, UR5 ;  /* 0x00000005ff027e24 */ /* 0x001fc8000f8e00ff */
[----:B------:R-:W-:Y:S01]  /*2ac70*/  IMAD.U32 R18, RZ, RZ, UR4 ;  /* 0x00000004ff127e24 */ /* 0x000fe2000f8e00ff */
[----:B------:R-:W-:Y:S06]  /*2ac80*/  BAR.SYNC.DEFER_BLOCKING 0x5, 0x180 ;  /* 0x0146000000007b1d */ /* 0x000fec0000010000 */
[----:B------:R-:W-:Y:S04]  /*2ac90*/  STL [R1+0x68], R2 ;  /* 0x0000680201007387 */ /* 0x000fe80000100800 */
[----:B------:R-:W0:Y:S04]  /*2aca0*/  LDS.128 R32, [R18+0x2e8d0] ;  /* 0x02e8d00012207984 */ /* 0x000e280000000c00 */
[----:B0-----:R0:W-:Y:S04]  /*2acb0*/  STL.64 [R1+0x78], R32 ;  /* 0x0000782001007387 */ /* 0x0011e80000100a00 */
[----:B------:R0:W-:Y:S01]  /*2acc0*/  STL.64 [R1+0x80], R34 ;  /* 0x0000802201007387 */ /* 0x0001e20000100a00 */
[----:B------:R-:W-:Y:S06]  /*2acd0*/  BAR.ARV 0x4, 0x180 ;  /* 0x0106000000007b1d */ /* 0x000fec0000002000 */
[----:B--2---:R-:W-:-:S13]  /*2ace0*/  ISETP.NE.AND P1, PT, R121, RZ, PT ;  /* 0x000000ff7900720c */ /* 0x004fda0003f25270 */
[----:B------:R-:W1:Y:S02]  /*2acf0*/  @!P1 LDC R121, c[0x0][0xad4] ;  /* 0x0002b500ff799b82 */ /* 0x000e640000000800 */
[----:B-1----:R0:W-:Y:S01]  /*2ad00*/  @!P1 STL [R1+0x9c], R121 ;  /* 0x00009c7901009387 */ /* 0x0021e20000100800 */
[----:B------:R-:W-:Y:S05]  /*2ad10*/  @P0 BRA `(.L_x_7499) ;  /* 0x0000003400340947 */ /* 0x000fea0003800000 */
[----:B------:R-:W2:Y:S01]  /*2ad20*/  LDL R8, [R1+0x88] ;  /* 0x0000880001087983 */ /* 0x000ea20000100800 */
[----:B------:R-:W-:Y:S01]  /*2ad30*/  IMAD.SHL.U32 R2, R122, 0x4, RZ ;  /* 0x000000047a027824 */ /* 0x000fe200078e00ff */
[----:B------:R-:W-:Y:S01]  /*2ad40*/  ULDC.64 UR4, c[0x4][0xa8] ;  /* 0x01002a0000047ab9 */ /* 0x000fe20000000a00 */
[----:B------:R-:W-:Y:S01]  /*2ad50*/  ULDC.64 UR6, c[0x0][0x208] ;  /* 0x0000820000067ab9 */ /* 0x000fe20000000a00 */
[----:B------:R-:W1:Y:S02]  /*2ad60*/  S2R R3, SR_SWINHI ;  /* 0x0000000000037919 */ /* 0x000e640000002f00 */
[----:B------:R-:W-:-:S04]  /*2ad70*/  LOP3.LUT R2, R2, 0xc, RZ, 0xc0, !PT ;  /* 0x0000000c02027812 */ /* 0x000fc800078ec0ff */
[----:B------:R-:W-:Y:S02]  /*2ad80*/  IADD3 R26, P0, R2, UR4, RZ ;  /* 0x00000004021a7c10 */ /* 0x000fe4000ff1e0ff */
[----:B------:R-:W-:-:S03]  /*2ad90*/  LEA.HI R2, R94, R95, RZ, 0x4 ;  /* 0x0000005f5e027211 */ /* 0x000fc600078f20ff */
[----:B------:R-:W-:Y:S01]  /*2ada0*/  IMAD.X R27, RZ, RZ, UR5, P0 ;  /* 0x00000005ff1b7e24 */ /* 0x000fe200080e06ff */
[----:B------:R-:W-:-:S04]  /*2adb0*/  SHF.R.S32.HI R9, RZ, 0x4, R2 ;  /* 0x00000004ff097819 */ /* 0x000fc80000011402 */
[C---:B------:R-:W-:Y:S02]  /*2adc0*/  LEA.HI R6, R2.reuse, R9, RZ, 0x1 ;  /* 0x0000000902067211 */ /* 0x040fe400078f08ff */
[----:B------:R-:W-:Y:S02]  /*2add0*/  MOV R74, R18 ;  /* 0x00000012004a7202 */ /* 0x000fe40000000f00 */
[----:B-1----:R-:W-:Y:S01]  /*2ade0*/  MOV R75, R3 ;  /* 0x00000003004b7202 */ /* 0x002fe20000000f00 */
[----:B------:R-:W-:Y:S01]  /*2adf0*/  UMOV UR4, 0xffffffff ;  /* 0xffffffff00047882 */ /* 0x000fe20000000000 */
[----:B------:R-:W-:Y:S01]  /*2ae00*/  LOP3.LUT R2, R2, 0x3fffff0, RZ, 0xc0, !PT ;  /* 0x03fffff002027812 */ /* 0x000fe200078ec0ff */
[----:B------:R1:W5:Y:S01]  /*2ae10*/  LDG.E.CONSTANT R26, desc[UR6][R26.64] ;  /* 0x000000061a1a7981 */ /* 0x000362000c1e9900 */
[----:B------:R-:W-:-:S03]  /*2ae20*/  LOP3.LUT R6, R6, 0x1ffffffe, RZ, 0xc0, !PT ;  /* 0x1ffffffe06067812 */ /* 0x000fc600078ec0ff */
[----:B------:R-:W-:Y:S02]  /*2ae30*/  IMAD.IADD R2, R95, 0x1, -R2 ;  /* 0x000000015f027824 */ /* 0x000fe400078e0a02 */
[----:B------:R-:W-:Y:S02]  /*2ae40*/  IMAD.IADD R6, R9, 0x1, -R6 ;  /* 0x0000000109067824 */ /* 0x000fe400078e0a06 */
[----:B--2---:R-:W-:Y:S01]  /*2ae50*/  IMAD R9, R2, 0x40, R8 ;  /* 0x0000004002097824 */ /* 0x004fe200078e0208 */
[----:B------:R-:W-:-:S03]  /*2ae60*/  LOP3.LUT P0, R2, R122, 0x3, RZ, 0xc0, !PT ;  /* 0x000000037a027812 */ /* 0x000fc6000780c0ff */
[----:B------:R-:W-:Y:S01]  /*2ae70*/  IMAD R9, R6, 0x8, R9 ;  /* 0x0000000806097824 */ /* 0x000fe200078e0209 */
[----:B------:R-:W-:-:S03]  /*2ae80*/  ISETP.EQ.OR P0, PT, R2, 0x3, !P0 ;  /* 0x000000030200780c */ /* 0x000fc60004702670 */
[----:B------:R-:W-:Y:S01]  /*2ae90*/  IMAD.WIDE R38, R9, 0x2, R74 ;  /* 0x0000000209267825 */ /* 0x000fe200078e024a */
[----:B------:R-:W-:Y:S02]  /*2aea0*/  SEL R13, R4, R7, P0 ;  /* 0x00000007040d7207 */ /* 0x000fe40000000000 */
[----:B------:R-:W-:Y:S02]  /*2aeb0*/  SEL R4, R7, R4, P0 ;  /* 0x0000000407047207 */ /* 0x000fe40000000000 */
[C---:B0-----:R-:W-:Y:S02]  /*2aec0*/  IADD3 R35, P5, R38.reuse, 0x4060, RZ ;  /* 0x0000406026237810 */ /* 0x041fe40007fbe0ff */
[----:B------:R-:W-:Y:S02]  /*2aed0*/  IADD3 R33, P1, R38, 0x4040, RZ ;  /* 0x0000404026217810 */ /* 0x000fe40007f3e0ff */
[----:B------:R-:W-:Y:S02]  /*2aee0*/  LOP3.LUT R34, R35, 0x380, RZ, 0xc0, !PT ;  /* 0x0000038023227812 */ /* 0x000fe400078ec0ff */
[----:B------:R-:W-:-:S02]  /*2aef0*/  LOP3.LUT R32, R33, 0x380, RZ, 0xc0, !PT ;  /* 0x0000038021207812 */ /* 0x000fc400078ec0ff */
[----:B------:R-:W-:Y:S02]  /*2af00*/  IADD3 R7, P3, R38, 0x4000, RZ ;  /* 0x0000400026077810 */ /* 0x000fe40007f7e0ff */
[----:B------:R-:W-:Y:S02]  /*2af10*/  SHF.R.U64 R34, R34, 0x3, RZ ;  /* 0x0000000322227819 */ /* 0x000fe400000012ff */
[----:B------:R-:W-:Y:S02]  /*2af20*/  SHF.R.U64 R32, R32, 0x3, RZ ;  /* 0x0000000320207819 */ /* 0x000fe400000012ff */
[----:B------:R-:W-:Y:S02]  /*2af30*/  LOP3.LUT R24, R7, 0x380, RZ, 0xc0, !PT ;  /* 0x0000038007187812 */ /* 0x000fe400078ec0ff */
[----:B------:R-:W-:Y:S02]  /*2af40*/  SEL R3, R0, R25, P0 ;  /* 0x0000001900037207 */ /* 0x000fe40000000000 */
[----:B------:R-:W-:Y:S01]  /*2af50*/  LOP3.LUT R34, R34, R35, RZ, 0x3c, !PT ;  /* 0x0000002322227212 */ /* 0x000fe200078e3cff */
[--C-:B------:R-:W-:Y:S01]  /*2af60*/  IMAD.X R35, RZ, RZ, R39.reuse, P5 ;  /* 0x000000ffff237224 */ /* 0x100fe200028e0627 */
[----:B------:R-:W-:Y:S01]  /*2af70*/  LOP3.LUT R32, R32, R33, RZ, 0x3c, !PT ;  /* 0x0000002120207212 */ /* 0x000fe200078e3cff */
[----:B------:R-:W-:Y:S01]  /*2af80*/  IMAD.X R33, RZ, RZ, R39, P1 ;  /* 0x000000ffff217224 */ /* 0x000fe200008e0627 */
[----:B------:R-:W-:-:S02]  /*2af90*/  SEL R0, R25, R0, P0 ;  /* 0x0000000019007207 */ /* 0x000fc40000000000 */
[----:B------:R-:W-:Y:S02]  /*2afa0*/  SHF.R.U64 R24, R24, 0x3, RZ ;  /* 0x0000000318187819 */ /* 0x000fe400000012ff */
[C---:B------:R-:W-:Y:S02]  /*2afb0*/  IADD3 R31, P2, R38.reuse, 0x4020, RZ ;  /* 0x00004020261f7810 */ /* 0x040fe40007f5e0ff */
[C---:B------:R-:W-:Y:S02]  /*2afc0*/  IADD3 R25, P4, R38.reuse, 0x60, RZ ;  /* 0x0000006026197810 */ /* 0x040fe40007f9e0ff */
[C---:B------:R-:W-:Y:S02]  /*2afd0*/  IADD3 R15, P5, R38.reuse, 0x40, RZ ;  /* 0x00000040260f7810 */ /* 0x040fe40007fbe0ff */
[----:B------:R-:W-:Y:S02]  /*2afe0*/  IADD3 R9, P1, R38, 0x20, RZ ;  /* 0x0000002026097810 */ /* 0x000fe40007f3e0ff */
[----:B------:R-:W-:-:S02]  /*2aff0*/  LOP3.LUT R24, R24, R7, RZ, 0x3c, !PT ;  /* 0x0000000718187212 */ /* 0x000fc400078e3cff */
[----:B------:R-:W-:Y:S02]  /*2b000*/  LOP3.LUT R30, R31, 0x380, RZ, 0xc0, !PT ;  /* 0x000003801f1e7812 */ /* 0x000fe400078ec0ff */
[----:B------:R-:W-:Y:S02]  /*2b010*/  LOP3.LUT R14, R25, 0x380, RZ, 0xc0, !PT ;  /* 0x00000380190e7812 */ /* 0x000fe400078ec0ff */
[----:B------:R-:W-:Y:S02]  /*2b020*/  LOP3.LUT R8, R15, 0x380, RZ, 0xc0, !PT ;  /* 0x000003800f087812 */ /* 0x000fe400078ec0ff */
[----:B------:R-:W-:Y:S02]  /*2b030*/  LOP3.LUT R6, R9, 0x380, RZ, 0xc0, !PT ;  /* 0x0000038009067812 */ /* 0x000fe400078ec0ff */
[----:B------:R-:W-:Y:S02]  /*2b040*/  LOP3.LUT R7, R38, 0x380, RZ, 0xc0, !PT ;  /* 0x0000038026077812 */ /* 0x000fe400078ec0ff */
        /* <DEDUP_REMOVED lines=15> */
[----:B------:R-:W-:-:S02]  /*2b140*/  MOV R99, R34 ;  /* 0x0000002200637202 */ /* 0x000fc40000000f00 */
[----:B------:R-:W-:Y:S02]  /*2b150*/  MOV R110, R38 ;  /* 0x00000026006e7202 */ /* 0x000fe40000000f00 */
[----:B------:R-:W-:Y:S02]  /*2b160*/  MOV R98, R32 ;  /* 0x0000002000627202 */ /* 0x000fe40000000f00 */
[----:B------:R-:W-:Y:S02]  /*2b170*/  MOV R97, R30 ;  /* 0x0000001e00617202 */ /* 0x000fe40000000f00 */
[----:B------:R-:W-:Y:S02]  /*2b180*/  MOV R96, R24 ;  /* 0x0000001800607202 */ /* 0x000fe40000000f00 */
[----:B------:R-:W-:Y:S02]  /*2b190*/  MOV R109, R14 ;  /* 0x0000000e006d7202 */ /* 0x000fe40000000f00 */
[----:B------:R-:W-:-:S02]  /*2b1a0*/  MOV R108, R8 ;  /* 0x00000008006c7202 */ /* 0x000fc40000000f00 */
[----:B------:R-:W-:Y:S01]  /*2b1b0*/  MOV R107, R6 ;  /* 0x00000006006b7202 */ /* 0x000fe20000000f00 */
[----:B-1----:R-:W-:Y:S06]  /*2b1c0*/  BRA.DIV UR4, `(.L_x_7500) ;  /* 0x000000d204987947 */ /* 0x002fec000b800000 */
[----:B------:R-:W-:Y:S01]  /*2b1d0*/  SEL R43, R52, R53, P0 ;  /* 0x00000035342b7207 */ /* 0x000fe20000000000 */
[----:B-----5:R-:W-:Y:S01]  /*2b1e0*/  SHFL.IDX PT, R6, R3, R26, 0x1c1f ;  /* 0x001c1f1a03067589 */ /* 0x020fe200000e0000 */
[----:B------:R-:W-:Y:S02]  /*2b1f0*/  SEL R25, R48, R45, P0 ;  /* 0x0000002d30197207 */ /* 0x000fe40000000000 */
        /* <DEDUP_REMOVED lines=24> */
[----:B------:R-:W-:Y:S01]  /*2b380*/  SEL R70, R106, R11, P0 ;  /* 0x0000000b6a467207 */ /* 0x000fe20000000000 */
[----:B------:R-:W-:Y:S01]  /*2b390*/  IMAD.MOV.U32 R11, RZ, RZ, RZ ;  /* 0x000000ffff0b7224 */ /* 0x000fe200078e00ff */
        /* <DEDUP_REMOVED lines=14> */
[----:B------:R-:W-:Y:S02]  /*2b480*/  LOP3.LUT R29, R26, 0x2, RZ, 0x3c, !PT ;  /* 0x000000021a1d7812 */ /* 0x000fe400078e3cff */
        /* <DEDUP_REMOVED lines=25> */
[----:B------:R-:W4:Y:S01]  /*2b620*/  SHFL.IDX PT, R52, R52, R29, 0x1c1f ;  /* 0x001c1f1d34347589 */ /* 0x000f2200000e0000 */
        /* <DEDUP_REMOVED lines=17> */
[----:B------:R-:W4:Y:S01]  /*2b740*/  SHFL.IDX PT, R58, R58, R29, 0x1c1f ;  /* 0x001c1f1d3a3a7589 */ /* 0x000f2200000e0000 */
[----:B------:R-:W-:Y:S02]  /*2b750*/  SEL R31, R101, R20, P0 ;  /* 0x00000014651f7207 */ /* 0x000fe40000000000 */
[----:B------:R-:W-:Y:S01]  /*2b760*/  SEL R10, R103, R10, P0 ;  /* 0x0000000a670a7207 */ /* 0x000fe20000000000 */
[----:B------:R-:W-:Y:S01]  /*2b770*/  SHFL.IDX PT, R60, R60, R29, 0x1c1f ;  /* 0x001c1f1d3c3c7589 */ /* 0x000fe200000e0000 */
[----:B------:R-:W-:Y:S02]  /*2b780*/  SEL R20, R20, R101, P0 ;  /* 0x0000006514147207 */ /* 0x000fe40000000000 */
[----:B0-----:R-:W-:Y:S01]  /*2b790*/  SEL R100, R6, R7, P0 ;  /* 0x0000000706647207 */ /* 0x001fe20000000000 */
[----:B------:R-:W0:Y:S01]  /*2b7a0*/  SHFL.IDX PT, R62, R62, R29, 0x1c1f ;  /* 0x001c1f1d3e3e7589 */ /* 0x000e2200000e0000 */
[----:B------:R-:W-:-:S02]  /*2b7b0*/  SEL R102, R7, R6, P0 ;  /* 0x0000000607667207 */ /* 0x000fc40000000000 */
[----:B------:R-:W-:Y:S01]  /*2b7c0*/  SEL R3, R5, R4, P0 ;  /* 0x0000000405037207 */ /* 0x000fe20000000000 */
[----:B------:R-:W0:Y:S01]  /*2b7d0*/  SHFL.IDX PT, R46, R46, R29, 0x1c1f ;  /* 0x001c1f1d2e2e7589 */ /* 0x000e2200000e0000 */
[----:B-1----:R-:W-:Y:S02]  /*2b7e0*/  SEL R104, R9, R24, P0 ;  /* 0x0000001809687207 */ /* 0x002fe40000000000 */
[----:B------:R-:W-:Y:S01]  /*2b7f0*/  SEL R106, R24, R9, P0 ;  /* 0x00000009186a7207 */ /* 0x000fe20000000000 */
[----:B------:R-:W-:Y:S01]  /*2b800*/  SHFL.IDX PT, R47, R47, R26, 0x1c1f ;  /* 0x001c1f1a2f2f7589 */ /* 0x000fe200000e0000 */
[----:B------:R-:W-:Y:S02]  /*2b810*/  SEL R105, R8, R21, P0 ;  /* 0x0000001508697207 */ /* 0x000fe40000000000 */
[----:B------:R-:W-:Y:S01]  /*2b820*/  SEL R101, R21, R8, P0 ;  /* 0x0000000815657207 */ /* 0x000fe20000000000 */
[----:B------:R-:W-:Y:S01]  /*2b830*/  SHFL.IDX PT, R84, R85, R26, 0x1c1f ;  /* 0x001c1f1a55547589 */ /* 0x000fe200000e0000 */
[----:B--2---:R-:W-:-:S02]  /*2b840*/  SEL R114, R63, R70, P0 ;  /* 0x000000463f727207 */ /* 0x004fc40000000000 */
[----:B------:R-:W-:Y:S01]  /*2b850*/  SEL R5, R4, R5, P0 ;  /* 0x0000000504057207 */ /* 0x000fe20000000000 */
[----:B------:R-:W1:Y:S01]  /*2b860*/  SHFL.IDX PT, R56, R56, R29, 0x1c1f ;  /* 0x001c1f1d38387589 */ /* 0x000e6200000e0000 */
[----:B---3--:R-:W-:Y:S02]  /*2b870*/  SEL R0, R27, R50, P0 ;  /* 0x000000321b007207 */ /* 0x008fe40000000000 */
[----:B------:R-:W-:Y:S01]  /*2b880*/  SEL R6, R50, R27, P0 ;  /* 0x0000001b32067207 */ /* 0x000fe20000000000 */
[----:B------:R-:W-:Y:S01]  /*2b890*/  SHFL.IDX PT, R64, R64, R29, 0x1c1f ;  /* 0x001c1f1d40407589 */ /* 0x000fe200000e0000 */
[----:B------:R-:W-:Y:S02]  /*2b8a0*/  SEL R103, R25, R48, P0 ;  /* 0x0000003019677207 */ /* 0x000fe40000000000 */
[----:B------:R-:W-:Y:S01]  /*2b8b0*/  SEL R7, R48, R25, P0 ;  /* 0x0000001930077207 */ /* 0x000fe20000000000 */
[----:B------:R-:W2:Y:S01]  /*2b8c0*/  SHFL.IDX PT, R66, R66, R29, 0x1c1f ;  /* 0x001c1f1d42427589 */ /* 0x000ea200000e0000 */
[----:B----4-:R-:W-:-:S02]  /*2b8d0*/  SEL R9, R43, R52, P0 ;  /* 0x000000342b097207 */ /* 0x010fc40000000000 */
[----:B------:R-:W-:Y:S01]  /*2b8e0*/  SEL R21, R52, R43, P0 ;  /* 0x0000002b34157207 */ /* 0x000fe20000000000 */
[----:B------:R-:W3:Y:S01]  /*2b8f0*/  SHFL.IDX PT, R83, R36, R29, 0x1c1f ;  /* 0x001c1f1d24537589 */ /* 0x000ee200000e0000 */
        /* <DEDUP_REMOVED lines=10> */
[----:B0-----:R-:W-:Y:S01]  /*2b9a0*/  SEL R50, R55, R62, P0 ;  /* 0x0000003e37327207 */ /* 0x001fe20000000000 */
[----:B------:R-:W-:Y:S01]  /*2b9b0*/  SHFL.IDX PT, R80, R81, R26, 0x1c1f ;  /* 0x001c1f1a51507589 */ /* 0x000fe200000e0000 */
[----:B------:R-:W-:Y:S02]  /*2b9c0*/  SEL R52, R62, R55, P0 ;  /* 0x000000373e347207 */ /* 0x000fe40000000000 */
[----:B------:R-:W-:Y:S01]  /*2b9d0*/  SEL R51, R53, R60, P0 ;  /* 0x0000003c35337207 */ /* 0x000fe20000000000 */
[----:B------:R-:W0:Y:S01]  /*2b9e0*/  SHFL.IDX PT, R72, R72, R29, 0x1c1f ;  /* 0x001c1f1d48487589 */ /* 0x000e2200000e0000 */
[----:B------:R-:W-:-:S02]  /*2b9f0*/  SEL R61, R73, R46, P0 ;  /* 0x0000002e493d7207 */ /* 0x000fc40000000000 */
[----:B------:R-:W-:Y:S01]  /*2ba00*/  SEL R63, R46, R73, P0 ;  /* 0x000000492e3f7207 */ /* 0x000fe20000000000 */
[----:B------:R-:W4:Y:S01]  /*2ba10*/  SHFL.IDX PT, R76, R76, R29, 0x1c1f ;  /* 0x001c1f1d4c4c7589 */ /* 0x000f2200000e0000 */
[----:B-1----:R-:W-:Y:S02]  /*2ba20*/  SEL R25, R47, R56, P0 ;  /* 0x000000382f197207 */ /* 0x002fe40000000000 */
[----:B------:R-:W-:Y:S01]  /*2ba30*/  SEL R27, R56, R47, P0 ;  /* 0x0000002f381b7207 */ /* 0x000fe20000000000 */
[----:B------:R-:W1:Y:S01]  /*2ba40*/  SHFL.IDX PT, R78, R78, R29, 0x1c1f ;  /* 0x001c1f1d4e4e7589 */ /* 0x000e6200000e0000 */
[----:B------:R-:W-:Y:S02]  /*2ba50*/  SEL R53, R60, R53, P0 ;  /* 0x000000353c357207 */ /* 0x000fe40000000000 */
[----:B--2---:R-:W-:Y:S01]  /*2ba60*/  SEL R54, R59, R66, P0 ;  /* 0x000000423b367207 */ /* 0x004fe20000000000 */
[----:B------:R-:W2:Y:S01]  /*2ba70*/  SHFL.IDX PT, R44, R44, R29, 0x1c1f ;  /* 0x001c1f1d2c2c7589 */ /* 0x000ea200000e0000 */
[----:B------:R-:W-:-:S02]  /*2ba80*/  SEL R112, R66, R59, P0 ;  /* 0x0000003b42707207 */ /* 0x000fc40000000000 */
[----:B------:R-:W-:Y:S01]  /*2ba90*/  SEL R55, R57, R64, P0 ;  /* 0x0000004039377207 */ /* 0x000fe20000000000 */
[----:B------:R-:W2:Y:S01]  /*2baa0*/  SHFL.IDX PT, R85, R90, R29, 0x1c1f ;  /* 0x001c1f1d5a557589 */ /* 0x000ea200000e0000 */
[----:B------:R-:W-:Y:S02]  /*2bab0*/  SEL R49, R64, R57, P0 ;  /* 0x0000003940317207 */ /* 0x000fe40000000000 */
[----:B---3--:R-:W-:Y:S01]  /*2bac0*/  SEL R73, R82, R83, P0 ;  /* 0x0000005352497207 */ /* 0x008fe20000000000 */
[----:B------:R-:W-:Y:S01]  /*2bad0*/  SHFL.IDX PT, R77, R77, R26, 0x1c1f ;  /* 0x001c1f1a4d4d7589 */ /* 0x000fe200000e0000 */
[----:B------:R-:W-:-:S03]  /*2bae0*/  SEL R83, R83, R82, P0 ;  /* 0x0000005253537207 */ /* 0x000fc60000000000 */
[----:B------:R-:W-:Y:S01]  /*2baf0*/  SHFL.IDX PT, R41, R41, R26, 0x1c1f ;  /* 0x001c1f1a29297589 */ /* 0x000fe200000e0000 */
[----:B0-----:R-:W-:Y:S02]  /*2bb00*/  SEL R115, R65, R72, P0 ;  /* 0x0000004841737207 */ /* 0x001fe40000000000 */
[----:B------:R-:W-:Y:S01]  /*2bb10*/  SEL R117, R72, R65, P0 ;  /* 0x0000004148757207 */ /* 0x000fe20000000000 */
[----:B------:R-:W-:Y:S01]  /*2bb20*/  SHFL.IDX PT, R79, R79, R26, 0x1c1f ;  /* 0x001c1f1a4f4f7589 */ /* 0x000fe200000e0000 */
[----:B----4-:R-:W-:Y:S02]  /*2bb30*/  SEL R56, R67, R76, P0 ;  /* 0x0000004c43387207 */ /* 0x010fe40000000000 */
[----:B------:R-:W-:Y:S01]  /*2bb40*/  SEL R58, R76, R67, P0 ;  /* 0x000000434c3a7207 */ /* 0x000fe20000000000 */
[----:B------:R-:W-:Y:S01]  /*2bb50*/  SHFL.IDX PT, R39, R39, R26, 0x1c1f ;  /* 0x001c1f1a27277589 */ /* 0x000fe200000e0000 */
[----:B-1----:R-:W-:Y:S02]  /*2bb60*/  SEL R57, R69, R78, P0 ;  /* 0x0000004e45397207 */ /* 0x002fe40000000000 */
[----:B------:R-:W-:Y:S01]  /*2bb70*/  SEL R59, R78, R69, P0 ;  /* 0x000000454e3b7207 */ /* 0x000fe20000000000 */
[----:B------:R-:W-:Y:S01]  /*2bb80*/  SHFL.IDX PT, R37, R37, R26, 0x1c1f ;  /* 0x001c1f1a25257589 */ /* 0x000fe200000e0000 */
[----:B--2---:R-:W-:-:S02]  /*2bb90*/  SEL R60, R71, R44, P0 ;  /* 0x0000002c473c7207 */ /* 0x004fc40000000000 */
[----:B------:R-:W-:Y:S01]  /*2bba0*/  SEL R62, R44, R71, P0 ;  /* 0x000000472c3e7207 */ /* 0x000fe20000000000 */
[----:B------:R-:W-:Y:S01]  /*2bbb0*/  SHFL.IDX PT, R35, R35, R26, 0x1c1f ;  /* 0x001c1f1a23237589 */ /* 0x000fe200000e0000 */
[----:B------:R-:W-:Y:S02]  /*2bbc0*/  SEL R119, R84, R85, P0 ;  /* 0x0000005554777207 */ /* 0x000fe40000000000 */
[----:B------:R-:W-:Y:S01]  /*2bbd0*/  SEL R85, R85, R84, P0 ;  /* 0x0000005455557207 */ /* 0x000fe20000000000 */
[----:B------:R-:W0:Y:S04]  /*2bbe0*/  SHFL.IDX PT, R42, R42, R29, 0x1c1f ;  /* 0x001c1f1d2a2a7589 */ /* 0x000e2800000e0000 */
[----:B------:R-:W1:Y:S04]  /*2bbf0*/  SHFL.IDX PT, R40, R40, R29, 0x1c1f ;  /* 0x001c1f1d28287589 */ /* 0x000e6800000e0000 */
[----:B------:R-:W-:Y:S04]  /*2bc00*/  SHFL.IDX PT, R38, R38, R29, 0x1c1f ;  /* 0x001c1f1d26267589 */ /* 0x000fe800000e0000 */
[----:B------:R-:W2:Y:S04]  /*2bc10*/  SHFL.IDX PT, R81, R34, R29, 0x1c1f ;  /* 0x001c1f1d22517589 */ /* 0x000ea800000e0000 */
[----:B------:R-:W3:Y:S04]  /*2bc20*/  SHFL.IDX PT, R32, R32, R29, 0x1c1f ;  /* 0x001c1f1d20207589 */ /* 0x000ee800000e0000 */
[----:B------:R-:W4:Y:S04]  /*2bc30*/  SHFL.IDX PT, R30, R30, R29, 0x1c1f ;  /* 0x001c1f1d1e1e7589 */ /* 0x000f2800000e0000 */
[----:B------:R-:W4:Y:S01]  /*2bc40*/  SHFL.IDX PT, R28, R28, R29, 0x1c1f ;  /* 0x001c1f1d1c1c7589 */ /* 0x000f2200000e0000 */
[----:B0-----:R-:W-:-:S02]  /*2bc50*/  SEL R64, R77, R42, P0 ;  /* 0x0000002a4d407207 */ /* 0x001fc40000000000 */
[----:B------:R-:W-:Y:S01]  /*2bc60*/  SEL R66, R42, R77, P0 ;  /* 0x0000004d2a427207 */ /* 0x000fe20000000000 */
[----:B------:R-:W0:Y:S01]  /*2bc70*/  SHFL.IDX PT, R2, R33, R26, 0x1c1f ;  /* 0x001c1f1a21027589 */ /* 0x000e2200000e0000 */
[----:B-1----:R-:W-:Y:S02]  /*2bc80*/  SEL R65, R79, R40, P0 ;  /* 0x000000284f417207 */ /* 0x002fe40000000000 */
[----:B------:R-:W-:Y:S01]  /*2bc90*/  SEL R67, R40, R79, P0 ;  /* 0x0000004f28437207 */ /* 0x000fe20000000000 */
[----:B------:R1:W0:Y:S04]  /*2bca0*/  SHFL.IDX PT, R31, R31, R26, 0x1c1f ;  /* 0x001c1f1a1f1f7589 */ /* 0x00022800000e0000 */
[----:B------:R4:W0:Y:S01]  /*2bcb0*/  SHFL.IDX PT, R86, R20, R29, 0x1c1f ;  /* 0x001c1f1d14567589 */ /* 0x00082200000e0000 */
[----:B--2---:R-:W-:-:S02]  /*2bcc0*/  SEL R69, R80, R81, P0 ;  /* 0x0000005150457207 */ /* 0x004fc40000000000 */
[----:B------:R-:W-:Y:S01]  /*2bcd0*/  SEL R71, R81, R80, P0 ;  /* 0x0000005051477207 */ /* 0x000fe20000000000 */
[----:B------:R2:W0:Y:S01]  /*2bce0*/  SHFL.IDX PT, R14, R10, R29, 0x1c1f ;  /* 0x001c1f1d0a0e7589 */ /* 0x00042200000e0000 */
[----:B---3--:R-:W-:Y:S02]  /*2bcf0*/  SEL R68, R32, R39, P0 ;  /* 0x0000002720447207 */ /* 0x008fe40000000000 */
[----:B-1----:R-:W-:Y:S02]  /*2bd00*/  SEL R26, R39, R32, P0 ;  /* 0x00000020271a7207 */ /* 0x002fe40000000000 */
[----:B----4-:R-:W-:Y:S02]  /*2bd10*/  SEL R72, R37, R30, P0 ;  /* 0x0000001e25487207 */ /* 0x010fe40000000000 */
[----:B------:R-:W-:Y:S02]  /*2bd20*/  SEL R20, R38, R41, P0 ;  /* 0x0000002926147207 */ /* 0x000fe40000000000 */
[----:B------:R-:W-:-:S02]  /*2bd30*/  SEL R90, R30, R37, P0 ;  /* 0x000000251e5a7207 */ /* 0x000fc40000000000 */
[----:B--2---:R-:W-:Y:S02]  /*2bd40*/  SEL R10, R41, R38, P0 ;  /* 0x00000026290a7207 */ /* 0x004fe40000000000 */
[----:B------:R-:W-:Y:S02]  /*2bd50*/  SEL R82, R35, R28, P0 ;  /* 0x0000001c23527207 */ /* 0x000fe40000000000 */
[----:B------:R-:W-:-:S07]  /*2bd60*/  SEL R116, R28, R35, P0 ;  /* 0x000000231c747207 */ /* 0x000fce0000000000 */
.L_x_7773:
[----:B------:R-:W2:Y:S01]  /*2bd70*/  LDL R84, [R1+0xa0] ;  /* 0x0000a00001547983 */ /* 0x000ea20000100800 */
[----:B------:R-:W-:Y:S05]  /*2bd80*/  WARPSYNC.ALL ;  /* 0x0000000000007948 */ /* 0x000fea0003800000 */
[----:B0-----:R-:W-:Y:S01]  /*2bd90*/  SEL R76, R2, R14, P0 ;  /* 0x0000000e024c7207 */ /* 0x001fe20000000000 */
[----:B------:R-:W-:Y:S01]  /*2bda0*/  ULDC.64 UR6, c[0x0][0xc08] ;  /* 0x0003020000067ab9 */ /* 0x000fe20000000a00 */
[----:B------:R-:W-:Y:S01]  /*2bdb0*/  SEL R78, R14, R2, P0 ;  /* 0x000000020e4e7207 */ /* 0x000fe20000000000 */
[----:B------:R-:W2:Y:S01]  /*2bdc0*/  LDC.64 R80, c[0x0][0xc00] ;  /* 0x00030000ff507b82 */ /* 0x000ea20000000a00 */
[----:B------:R-:W-:Y:S01]  /*2bdd0*/  SEL R77, R31, R86, P0 ;  /* 0x000000561f4d7207 */ /* 0x000fe20000000000 */
[----:B------:R-:W-:Y:S01]  /*2bde0*/  ULDC.64 UR4, c[0x0][0xc00] ;  /* 0x0003000000047ab9 */ /* 0x000fe20000000a00 */
[----:B------:R-:W-:Y:S01]  /*2bdf0*/  SEL R79, R86, R31, P0 ;  /* 0x0000001f564f7207 */ /* 0x000fe20000000000 */
[----:B------:R-:W-:Y:S01]  /*2be00*/  ULDC.64 UR8, c[0x0][0x208] ;  /* 0x0000820000087ab9 */ /* 0x000fe20000000a00 */
[----:B------:R-:W-:-:S02]  /*2be10*/  F2FP.BF16.F32.PACK_AB R12, R3, R100 ;  /* 0x00000064030c723e */ /* 0x000fc400000010ff */
[----:B------:R-:W-:Y:S01]  /*2be20*/  F2FP.BF16.F32.PACK_AB R13, R115, R56 ;  /* 0x00000038730d723e */ /* 0x000fe200000010ff */
[----:B------:R-:W0:Y:S01]  /*2be30*/  LDC R2, c[0x0][0xbe8] ;  /* 0x0002fa00ff027b82 */ /* 0x000e220000000800 */
[----:B------:R-:W-:Y:S02]  /*2be40*/  F2FP.BF16.F32.PACK_AB R14, R5, R102 ;  /* 0x00000066050e723e */ /* 0x000fe400000010ff */
[----:B------:R-:W-:-:S05]  /*2be50*/  F2FP.BF16.F32.PACK_AB R15, R117, R58 ;  /* 0x0000003a750f723e */ /* 0x000fca00000010ff */
        /* <DEDUP_REMOVED lines=19> */
[----:B------:R-:W-:Y:S01]  /*2bf90*/  STSM.16.M88.4 [R108], R32 ;  /* 0x000000206c007844 */ /* 0x000fe20000000200 */
[----:B------:R-:W-:Y:S02]  /*2bfa0*/  F2FP.BF16.F32.PACK_AB R44, R51, R50 ;  /* 0x00000032332c723e */ /* 0x000fe400000010ff */
[----:B------:R-:W-:Y:S01]  /*2bfb0*/  F2FP.BF16.F32.PACK_AB R45, R73, R72 ;  /* 0x00000048492d723e */ /* 0x000fe200000010ff */
[----:B------:R-:W-:Y:S01]  /*2bfc0*/  STSM.16.M88.4 [R109], R36 ;  /* 0x000000246d007844 */ /* 0x000fe20000000200 */
[----:B------:R-:W-:-:S02]  /*2bfd0*/  F2FP.BF16.F32.PACK_AB R46, R53, R52 ;  /* 0x00000034352e723e */ /* 0x000fc400000010ff */
[----:B------:R-:W-:Y:S01]  /*2bfe0*/  F2FP.BF16.F32.PACK_AB R47, R83, R90 ;  /* 0x0000005a532f723e */ /* 0x000fe200000010ff */
[----:B------:R-:W-:Y:S01]  /*2bff0*/  STSM.16.M88.4 [R96], R40 ;  /* 0x0000002860007844 */ /* 0x000fe20000000200 */
[----:B-1----:R-:W-:Y:S02]  /*2c000*/  F2FP.BF16.F32.PACK_AB R12, R55, R54 ;  /* 0x00000036370c723e */ /* 0x002fe400000010ff */
[----:B------:R-:W-:Y:S01]  /*2c010*/  F2FP.BF16.F32.PACK_AB R13, R119, R82 ;  /* 0x00000052770d723e */ /* 0x000fe200000010ff */
[----:B------:R-:W-:Y:S01]  /*2c020*/  STSM.16.M88.4 [R97], R44 ;  /* 0x0000002c61007844 */ /* 0x000fe20000000200 */
[----:B------:R-:W-:Y:S02]  /*2c030*/  F2FP.BF16.F32.PACK_AB R14, R49, R112 ;  /* 0x00000070310e723e */ /* 0x000fe400000010ff */
[----:B------:R-:W-:Y:S02]  /*2c040*/  F2FP.BF16.F32.PACK_AB R15, R85, R116 ;  /* 0x00000074550f723e */ /* 0x000fe400000010ff */
[----:B---3--:R-:W-:-:S02]  /*2c050*/  F2FP.BF16.F32.PACK_AB R28, R111, R114 ;  /* 0x000000726f1c723e */ /* 0x008fc400000010ff */
[----:B------:R-:W-:Y:S01]  /*2c060*/  F2FP.BF16.F32.PACK_AB R30, R113, R70 ;  /* 0x00000046711e723e */ /* 0x000fe200000010ff */
[----:B------:R-:W-:Y:S01]  /*2c070*/  STSM.16.M88.4 [R98], R12 ;  /* 0x0000000c62007844 */ /* 0x000fe20000000200 */
[----:B------:R-:W-:Y:S02]  /*2c080*/  F2FP.BF16.F32.PACK_AB R29, R77, R76 ;  /* 0x0000004c4d1d723e */ /* 0x000fe400000010ff */
[----:B------:R-:W-:Y:S02]  /*2c090*/  F2FP.BF16.F32.PACK_AB R31, R79, R78 ;  /* 0x0000004e4f1f723e */ /* 0x000fe400000010ff */
[----:B------:R-:W-:Y:S02]  /*2c0a0*/  ISETP.GT.AND P1, PT, R121, 0x1, PT ;  /* 0x000000017900780c */ /* 0x000fe40003f24270 */
[----:B------:R-:W-:Y:S01]  /*2c0b0*/  ISETP.NE.U32.AND P3, PT, RZ, UR4, PT ;  /* 0x00000004ff007c0c */ /* 0x000fe2000bf65070 */
[----:B------:R1:W-:Y:S01]  /*2c0c0*/  STSM.16.M88.4 [R99], R28 ;  /* 0x0000001c63007844 */ /* 0x0003e20000000200 */
[----:B------:R-:W-:Y:S01]  /*2c0d0*/  BAR.SYNC.DEFER_BLOCKING 0x1, 0x100 ;  /* 0x0044000000007b1d */ /* 0x000fe20000010000 */
[----:B------:R-:W-:-:S02]  /*2c0e0*/  ISETP.NE.U32.AND P0, PT, RZ, UR6, PT ;  /* 0x00000006ff007c0c */ /* 0x000fc4000bf05070 */
[----:B------:R-:W-:Y:S01]  /*2c0f0*/  ISETP.NE.AND.EX P3, PT, RZ, UR5, PT, P3 ;  /* 0x00000005ff007c0c */ /* 0x000fe2000bf65330 */
[----:B-1----:R-:W-:Y:S01]  /*2c100*/  IMAD.MOV.U32 R30, RZ, RZ, 0x9b8 ;  /* 0x000009b8ff1e7424 */ /* 0x002fe200078e00ff */
[----:B------:R-:W-:-:S04]  /*2c110*/  ISETP.NE.AND.EX P0, PT, RZ, UR7, PT, P0 ;  /* 0x00000007ff007c0c */ /* 0x000fc8000bf05300 */
[----:B------:R-:W-:-:S04]  /*2c120*/  SEL R30, R30, 0x978, P1 ;  /* 0x000009781e1e7807 */ /* 0x000fc80000800000 */
[----:B------:R1:W3:Y:S08]  /*2c130*/  LDC.64 R12, c[0x0][R30+0x220] ;  /* 0x000088001e0c7b82 */ /* 0x0002f00000000a00 */
[----:B------:R1:W4:Y:S08]  /*2c140*/  LDC.64 R28, c[0x0][R30+0x218] ;  /* 0x000086001e1c7b82 */ /* 0x0003300000000a00 */
[----:B------:R1:W1:Y:S08]  /*2c150*/  LDC.64 R14, c[0x0][R30+0x228] ;  /* 0x00008a001e0e7b82 */ /* 0x0002700000000a00 */
[----:B------:R-:W3:Y:S01]  /*2c160*/  @P0 LDC.64 R32, c[0x0][0xc08] ;  /* 0x00030200ff200b82 */ /* 0x000ee20000000a00 */
[----:B------:R-:W-:-:S02]  /*2c170*/  ULDC UR6, c[0x0][0xa88] ;  /* 0x0002a20000067ab9 */ /* 0x000fc40000000800 */
[----:B------:R-:W-:Y:S01]  /*2c180*/  IMAD.U32 R35, RZ, RZ, UR6 ;  /* 0x00000006ff237e24 */ /* 0x000fe2000f8e00ff */
[----:B0-----:R-:W-:Y:S01]  /*2c190*/  ISETP.NE.AND P2, PT, R2, 0x1, PT ;  /* 0x000000010200780c */ /* 0x001fe20003f45270 */
[----:B--2---:R-:W-:-:S04]  /*2c1a0*/  IMAD.WIDE R80, R84, 0x4, R80 ;  /* 0x0000000454507825 */ /* 0x004fc800078e0250 */
[----:B---3--:R-:W-:Y:S01]  /*2c1b0*/  @P0 IMAD.WIDE R32, R84, 0x4, R32 ;  /* 0x0000000454200825 */ /* 0x008fe200078e0220 */
[----:B------:R0:W5:Y:S04]  /*2c1c0*/  @P3 LDG.E R11, desc[UR8][R80.64] ;  /* 0x00000008500b3981 */ /* 0x000168000c1e1900 */
[----:B------:R0:W5:Y:S01]  /*2c1d0*/  @P0 LDG.E R35, desc[UR8][R32.64] ;  /* 0x0000000820230981 */ /* 0x000162000c1e1900 */
[----:B-1--4-:R-:W-:Y:S05]  /*2c1e0*/  @P0 BRA `(.L_x_7501) ;  /* 0x0000000000140947 */ /* 0x012fea0003800000 */
[----:B------:R-:W-:Y:S05]  /*2c1f0*/  @!P3 BRA `(.L_x_7501) ;  /* 0x000000000010b947 */ /* 0x000fea0003800000 */
[----:B------:R-:W-:Y:S02]  /*2c200*/  ULDC.64 UR6, c[0x0][0x208] ;  /* 0x0000820000067ab9 */ /* 0x000fe40000000a00 */
[----:B0-----:R-:W2:Y:S04]  /*2c210*/  LDG.E R32, desc[UR6][R80.64] ;  /* 0x0000000650207981 */ /* 0x001ea8000c1e1900 */
[----:B-----5:R-:W2:Y:S02]  /*2c220*/  LDG.E R35, desc[UR6][R80.64+0x4] ;  /* 0x0000040650237981 */ /* 0x020ea4000c1e1900 */
[----:B--2---:R-:W-:-:S07]  /*2c230*/  IMAD.IADD R35, R35, 0x1, -R32 ;  /* 0x0000000123237824 */ /* 0x004fce00078e0a20 */
.L_x_7501:
[----:B------:R-:W2:Y:S04]  /*2c240*/  LDL R31, [R1+0x8c] ;  /* 0x00008c00011f7983 */ /* 0x000ea80000100800 */
[----:B------:R-:W3:Y:S04]  /*2c250*/  LDL R36, [R1+0x70] ;  /* 0x0000700001247983 */ /* 0x000ee80000100800 */
[----:B------:R-:W3:Y:S04]  /*2c260*/  LDL R97, [R1+0x64] ;  /* 0x0000640001617983 */ /* 0x000ee80000100800 */
[----:B------:R-:W4:Y:S01]  /*2c270*/  LDL R86, [R1+0xa4] ;  /* 0x0000a40001567983 */ /* 0x000f220000100800 */
[----:B------:R-:W-:Y:S01]  /*2c280*/  ISETP.NE.U32.AND P0, PT, RZ, UR4, PT ;  /* 0x00000004ff007c0c */ /* 0x000fe2000bf05070 */
[----:B------:R-:W1:Y:S03]  /*2c290*/  @P2 LDC R34, c[0x0][0xbec] ;  /* 0x0002fb00ff222b82 */ /* 0x000e660000000800 */
[----:B------:R-:W-:-:S02]  /*2c2a0*/  ISETP.NE.AND.EX P0, PT, RZ, UR5, PT, P0 ;  /* 0x00000005ff007c0c */ /* 0x000fc4000bf05300 */
[----:B------:R-:W-:-:S03]  /*2c2b0*/  SHF.R.S32.HI R37, RZ, 0x1f, R84 ;  /* 0x0000001fff257819 */ /* 0x000fc60000011454 */
[----:B------:R-:W4:Y:S01]  /*2c2c0*/  @P2 LDC R41, c[0x0][0xbf0] ;  /* 0x0002fc00ff292b82 */ /* 0x000f220000000800 */
[----:B0-----:R-:W-:-:S07]  /*2c2d0*/  SEL R81, R84, RZ, !P0 ;  /* 0x000000ff54517207 */ /* 0x001fce0004000000 */
[----:B------:R-:W0:Y:S01]  /*2c2e0*/  LDC.64 R32, c[0x0][0xba8] ;  /* 0x0002ea00ff207b82 */ /* 0x000e220000000a00 */
[----:B------:R-:W-:Y:S01]  /*2c2f0*/  SEL R37, R37, RZ, !P0 ;  /* 0x000000ff25257207 */ /* 0x000fe20004000000 */
[----:B------:R-:W-:Y:S01]  /*2c300*/  IMAD R13, R13, R81, RZ ;  /* 0x000000510d0d7224 */ /* 0x000fe200078e02ff */
[----:B------:R-:W-:-:S03]  /*2c310*/  LEA.HI R94, R94, R95, RZ, 0x7 ;  /* 0x0000005f5e5e7211 */ /* 0x000fc600078f38ff */
[C---:B------:R-:W-:Y:S02]  /*2c320*/  IMAD R39, R12.reuse, R37, R13 ;  /* 0x000000250c277224 */ /* 0x040fe400078e020d */
[----:B------:R-:W-:Y:S01]  /*2c330*/  IMAD.WIDE.U32 R12, R12, R81, RZ ;  /* 0x000000510c0c7225 */ /* 0x000fe200078e00ff */
[----:B-----5:R-:W-:-:S03]  /*2c340*/  SHF.R.S32.HI R84, RZ, 0x1f, R11 ;  /* 0x0000001fff547819 */ /* 0x020fc6000001140b */
[----:B------:R-:W-:Y:S01]  /*2c350*/  IMAD.IADD R39, R13, 0x1, R39 ;  /* 0x000000010d277824 */ /* 0x000fe200078e0227 */
[----:B0-----:R-:W0:Y:S08]  /*2c360*/  @!P1 LDC R32, c[0x0][0xb50] ;  /* 0x0002d400ff209b82 */ /* 0x001e300000000800 */
[----:B------:R-:W0:Y:S01]  /*2c370*/  @!P1 LDC R33, c[0x0][0xb54] ;  /* 0x0002d500ff219b82 */ /* 0x000e220000000800 */
[----:B------:R-:W-:Y:S01]  /*2c380*/  IMAD R80, R35, R2, RZ ;  /* 0x0000000223507224 */ /* 0x000fe200078e02ff */
[----:B------:R-:W-:Y:S01]  /*2c390*/  ULDC.64 UR6, c[0x0][0x208] ;  /* 0x0000820000067ab9 */ /* 0x000fe20000000a00 */
[----:B--2---:R-:W-:-:S05]  /*2c3a0*/  IMAD.MOV.U32 R96, RZ, RZ, R31 ;  /* 0x000000ffff607224 */ /* 0x004fca00078e001f */
[----:B------:R-:W2:Y:S01]  /*2c3b0*/  LDC.64 R30, c[0x0][R30+0x210] ;  /* 0x000084001e1e7b82 */ /* 0x000ea20000000a00 */
[-C--:B------:R-:W-:Y:S02]  /*2c3c0*/  IMAD R37, R29, R96.reuse, RZ ;  /* 0x000000601d257224 */ /* 0x080fe400078e02ff */
[----:B------:R-:W-:-:S04]  /*2c3d0*/  IMAD.WIDE.U32 R28, R28, R96, RZ ;  /* 0x000000601c1c7225 */ /* 0x000fc800078e00ff */
[----:B---3--:R-:W-:Y:S01]  /*2c3e0*/  IMAD.IADD R43, R36, 0x1, R97 ;  /* 0x00000001242b7824 */ /* 0x008fe200078e0261 */
[----:B------:R-:W-:Y:S02]  /*2c3f0*/  LOP3.LUT R36, R94, 0xffffff80, RZ, 0xc0, !PT ;  /* 0xffffff805e247812 */ /* 0x000fe400078ec0ff */
[----:B------:R-:W-:Y:S01]  /*2c400*/  IADD3 R28, P0, P3, R12, R28, R11 ;  /* 0x0000001c0c1c7210 */ /* 0x000fe20007b1e00b */
[----:B-1----:R-:W-:Y:S01]  /*2c410*/  @P2 IMAD.HI.U32 R12, R43, R34, RZ ;  /* 0x000000222b0c2227 */ /* 0x002fe200078e00ff */
[----:B----4-:R-:W-:-:S03]  /*2c420*/  SEL R13, R86, RZ, P1 ;  /* 0x000000ff560d7207 */ /* 0x010fc60000800000 */
[----:B------:R-:W-:Y:S02]  /*2c430*/  IMAD.IADD R37, R29, 0x1, R37 ;  /* 0x000000011d257824 */ /* 0x000fe400078e0225 */
[----:B------:R-:W-:Y:S02]  /*2c440*/  IMAD.IADD R36, R95, 0x1, -R36 ;  /* 0x000000015f247824 */ /* 0x000fe400078e0a24 */
[----:B------:R-:W-:Y:S01]  /*2c450*/  IMAD.MOV.U32 R29, RZ, RZ, R43 ;  /* 0x000000ffff1d7224 */ /* 0x000fe200078e002b */
[----:B------:R-:W-:Y:S02]  /*2c460*/  @P2 SHF.R.U32.HI R29, RZ, R41, R12 ;  /* 0x00000029ff1d2219 */ /* 0x000fe4000001160c */
[----:B------:R-:W-:Y:S01]  /*2c470*/  IADD3.X R37, R39, R37, R84, P0, P3 ;  /* 0x0000002527257210 */ /* 0x000fe200007e6454 */
[-C--:B------:R-:W-:Y:S01]  /*2c480*/  IMAD R39, R15, R13.reuse, RZ ;  /* 0x0000000d0f277224 */ /* 0x080fe200078e02ff */
[----:B------:R-:W-:Y:S01]  /*2c490*/  SHF.R.S32.HI R41, RZ, 0x1f, R36 ;  /* 0x0000001fff297819 */ /* 0x000fe20000011424 */
[----:B------:R-:W-:-:S04]  /*2c4a0*/  IMAD.WIDE.U32 R14, R14, R13, RZ ;  /* 0x0000000d0e0e7225 */ /* 0x000fc800078e00ff */
[----:B------:R-:W-:Y:S01]  /*2c4b0*/  IMAD.MOV R13, RZ, RZ, -R29 ;  /* 0x000000ffff0d7224 */ /* 0x000fe200078e0a1d */
[----:B------:R-:W-:Y:S01]  /*2c4c0*/  LEA.HI R34, R41, R36, RZ, 0x2 ;  /* 0x0000002429227211 */ /* 0x000fe200078f10ff */
[----:B------:R-:W-:Y:S01]  /*2c4d0*/  IMAD.IADD R39, R15, 0x1, R39 ;  /* 0x000000010f277824 */ /* 0x000fe200078e0227 */
[----:B------:R-:W-:Y:S01]  /*2c4e0*/  IADD3 R14, P0, P3, R29, R28, R14 ;  /* 0x0000001c1d0e7210 */ /* 0x000fe20007b1e00e */
[----:B------:R-:W-:Y:S01]  /*2c4f0*/  IMAD R13, R2, R13, R43 ;  /* 0x0000000d020d7224 */ /* 0x000fe200078e022b */
[----:B------:R-:W-:Y:S02]  /*2c500*/  SHF.R.S32.HI R12, RZ, 0x1f, R29 ;  /* 0x0000001fff0c7819 */ /* 0x000fe4000001141d */
[--C-:B------:R-:W-:Y:S02]  /*2c510*/  SHF.R.S32.HI R38, RZ, 0x2, R34.reuse ;  /* 0x00000002ff267819 */ /* 0x100fe40000011422 */
[----:B------:R-:W-:Y:S02]  /*2c520*/  SHF.R.S32.HI R45, RZ, 0x1f, R34 ;  /* 0x0000001fff2d7819 */ /* 0x000fe40000011422 */
[----:B------:R-:W-:-:S02]  /*2c530*/  SHF.R.S32.HI R29, RZ, 0x1f, R13 ;  /* 0x0000001fff1d7819 */ /* 0x000fc4000001140d */
[----:B------:R-:W-:Y:S02]  /*2c540*/  IADD3.X R15, R12, R37, R39, P0, P3 ;  /* 0x000000250c0f7210 */ /* 0x000fe400007e6427 */
[----:B------:R-:W-:Y:S01]  /*2c550*/  LEA.HI R45, R45, R38, RZ, 0x3 ;  /* 0x000000262d2d7211 */ /* 0x000fe200078f18ff */
[-C--:B--2---:R-:W-:Y:S01]  /*2c560*/  IMAD R28, R31, R13.reuse, RZ ;  /* 0x0000000d1f1c7224 */ /* 0x084fe200078e02ff */
[----:B------:R-:W-:Y:S01]  /*2c570*/  SHF.R.S32.HI R31, RZ, 0x7, R94 ;  /* 0x00000007ff1f7819 */ /* 0x000fe2000001145e */
[----:B------:R-:W-:Y:S01]  /*2c580*/  IMAD.WIDE.U32 R14, R30, R13, R14 ;  /* 0x0000000d1e0e7225 */ /* 0x000fe200078e000e */
[----:B------:R-:W-:Y:S02]  /*2c590*/  LOP3.LUT R45, R45, 0xfffffff8, RZ, 0xc0, !PT ;  /* 0xfffffff82d2d7812 */ /* 0x000fe400078ec0ff */
[----:B------:R-:W-:Y:S01]  /*2c5a0*/  LEA.HI R94, R94, R31, RZ, 0x1 ;  /* 0x0000001f5e5e7211 */ /* 0x000fe200078f08ff */
[----:B------:R-:W-:Y:S01]  /*2c5b0*/  IMAD R29, R30, R29, R28 ;  /* 0x0000001d1e1d7224 */ /* 0x000fe200078e021c */
[----:B------:R-:W-:Y:S01]  /*2c5c0*/  LEA.HI R41, R41, R36, RZ, 0x5 ;  /* 0x0000002429297211 */ /* 0x000fe200078f28ff */
[----:B------:R-:W-:Y:S01]  /*2c5d0*/  IMAD.IADD R38, R38, 0x1, -R45 ;  /* 0x0000000126267824 */ /* 0x000fe200078e0a2d */
[----:B------:R-:W-:Y:S01]  /*2c5e0*/  LOP3.LUT R94, R94, 0x3fffffe, RZ, 0xc0, !PT ;  /* 0x03fffffe5e5e7812 */ /* 0x000fe200078ec0ff */
[----:B------:R-:W-:Y:S01]  /*2c5f0*/  IMAD.IADD R12, R15, 0x1, R29 ;  /* 0x000000010f0c7824 */ /* 0x000fe200078e021d */
[----:B------:R-:W-:-:S02]  /*2c600*/  SHF.R.S32.HI R41, RZ, 0x5, R41 ;  /* 0x00000005ff297819 */ /* 0x000fc40000011429 */
[C---:B0-----:R-:W-:Y:S01]  /*2c610*/  LEA R32, P0, R14.reuse, R32, 0x2 ;  /* 0x000000200e207211 */ /* 0x041fe200078010ff */
[----:B------:R-:W-:Y:S02]  /*2c620*/  IMAD.IADD R94, R31, 0x1, -R94 ;  /* 0x000000011f5e7824 */ /* 0x000fe400078e0a5e */
[----:B------:R-:W-:Y:S01]  /*2c630*/  IMAD R41, R41, 0x10, R38 ;  /* 0x0000001029297824 */ /* 0x000fe200078e0226 */
[----:B------:R-:W-:Y:S02]  /*2c640*/  LEA.HI.X R33, R14, R33, R12, 0x2, P0 ;  /* 0x000000210e217211 */ /* 0x000fe400000f140c */
[----:B------:R-:W-:Y:S01]  /*2c650*/  SHFL.IDX PT, R12, R32, RZ, 0x1c1f ;  /* 0x001c1fff200c7589 */ /* 0x000fe200000e0000 */
[----:B------:R-:W-:-:S03]  /*2c660*/  IMAD R31, R94, 0x40, R41 ;  /* 0x000000405e1f7824 */ /* 0x000fc600078e0229 */
[----:B------:R-:W0:Y:S01]  /*2c670*/  SHFL.IDX PT, R13, R33, RZ, 0x1c1f ;  /* 0x001c1fff210d7589 */ /* 0x000e2200000e0000 */
[----:B------:R-:W-:-:S03]  /*2c680*/  IMAD.IADD R31, R31, 0x1, R97 ;  /* 0x000000011f1f7824 */ /* 0x000fc600078e0261 */
        /* <DEDUP_REMOVED lines=9> */
[----:B------:R-:W-:Y:S01]  /*2c720*/  SHF.R.S32.HI R21, RZ, 0x3, R93 ;  /* 0x00000003ff157819 */ /* 0x000fe2000001145d */
[----:B0-----:R-:W0:Y:S01]  /*2c730*/  @P2 LDC R13, c[0x0][0xbec] ;  /* 0x0002fb00ff0d2b82 */ /* 0x001e220000000800 */
[----:B------:R-:W-:-:S03]  /*2c740*/  ULDC.64 UR4, c[0x0][0x208] ;  /* 0x0000820000047ab9 */ /* 0x000fc60000000a00 */
[----:B------:R-:W-:-:S04]  /*2c750*/  IMAD R3, R21, 0x40, R91 ;  /* 0x0000004015037824 */ /* 0x000fc800078e025b */
[----:B------:R-:W-:Y:S01]  /*2c760*/  IMAD.WIDE R74, R3, 0x2, R74 ;  /* 0x00000002034a7825 */ /* 0x000fe200078e024a */
[----:B------:R-:W1:Y:S02]  /*2c770*/  @P2 LDC R15, c[0x0][0xbf0] ;  /* 0x0002fc00ff0f2b82 */ /* 0x000e640000000800 */
[C---:B------:R-:W-:Y:S02]  /*2c780*/  IADD3 R37, P5, R74.reuse, 0x1000, RZ ;  /* 0x000010004a257810 */ /* 0x040fe40007fbe0ff */
[----:B------:R-:W-:Y:S02]  /*2c790*/  IADD3 R29, P0, R74, 0x2000, RZ ;  /* 0x000020004a1d7810 */ /* 0x000fe40007f1e0ff */
[----:B------:R-:W-:Y:S02]  /*2c7a0*/  LOP3.LUT R36, R37, 0x380, RZ, 0xc0, !PT ;  /* 0x0000038025247812 */ /* 0x000fe400078ec0ff */
[----:B------:R-:W-:Y:S02]  /*2c7b0*/  LOP3.LUT R28, R29, 0x380, RZ, 0xc0, !PT ;  /* 0x000003801d1c7812 */ /* 0x000fe400078ec0ff */
[----:B------:R-:W-:-:S02]  /*2c7c0*/  SHF.R.U64 R36, R36, 0x3, RZ ;  /* 0x0000000324247819 */ /* 0x000fc400000012ff */
[----:B------:R-:W-:Y:S02]  /*2c7d0*/  SHF.R.U64 R28, R28, 0x3, RZ ;  /* 0x000000031c1c7819 */ /* 0x000fe400000012ff */
[----:B------:R-:W-:Y:S01]  /*2c7e0*/  LOP3.LUT R36, R36, R37, RZ, 0x3c, !PT ;  /* 0x0000002524247212 */ /* 0x000fe200078e3cff */
[--C-:B------:R-:W-:Y:S01]  /*2c7f0*/  IMAD.X R37, RZ, RZ, R75.reuse, P5 ;  /* 0x000000ffff257224 */ /* 0x100fe200028e064b */
[----:B------:R-:W-:Y:S01]  /*2c800*/  LOP3.LUT R28, R28, R29, RZ, 0x3c, !PT ;  /* 0x0000001d1c1c7212 */ /* 0x000fe200078e3cff */
[----:B------:R-:W-:Y:S01]  /*2c810*/  IMAD.X R29, RZ, RZ, R75, P0 ;  /* 0x000000ffff1d7224 */ /* 0x000fe200000e064b */
[C---:B------:R-:W-:Y:S02]  /*2c820*/  IADD3 R5, P1, R74.reuse, 0x3000, RZ ;  /* 0x000030004a057810 */ /* 0x040fe40007f3e0ff */
[C---:B------:R-:W-:Y:S01]  /*2c830*/  IADD3 R49, P3, R74.reuse, 0x4000, RZ ;  /* 0x000040004a317810 */ /* 0x040fe20007f7e0ff */
[----:B------:R-:W5:Y:S01]  /*2c840*/  LD.E.128 R36, desc[UR4][R36.64] ;  /* 0x0000000424247980 */ /* 0x000f62000c101d00 */
[----:B------:R-:W-:-:S02]  /*2c850*/  IADD3 R41, P4, R74, 0x5000, RZ ;  /* 0x000050004a297810 */ /* 0x000fc40007f9e0ff */
[C---:B------:R-:W-:Y:S01]  /*2c860*/  IADD3 R33, P5, R74.reuse, 0x6000, RZ ;  /* 0x000060004a217810 */ /* 0x040fe20007fbe0ff */
[----:B------:R-:W5:Y:S01]  /*2c870*/  LD.E.128 R28, desc[UR4][R28.64] ;  /* 0x000000041c1c7980 */ /* 0x000f62000c101d00 */
[----:B------:R-:W-:Y:S02]  /*2c880*/  IADD3 R3, P0, R74, 0x7000, RZ ;  /* 0x000070004a037810 */ /* 0x000fe40007f1e0ff */
[----:B------:R-:W-:Y:S02]  /*2c890*/  LOP3.LUT R4, R5, 0x380, RZ, 0xc0, !PT ;  /* 0x0000038005047812 */ /* 0x000fe400078ec0ff */
[----:B------:R-:W-:Y:S01]  /*2c8a0*/  LOP3.LUT R48, R49, 0x380, RZ, 0xc0, !PT ;  /* 0x0000038031307812 */ /* 0x000fe200078ec0ff */
[----:B------:R-:W-:Y:S01]  /*2c8b0*/  IMAD.X R25, RZ, RZ, R75, P0 ;  /* 0x000000ffff197224 */ /* 0x000fe200000e064b */
        /* <DEDUP_REMOVED lines=20> */
[----:B------:R-:W-:-:S03]  /*2ca00*/  LOP3.LUT R74, R7, R74, RZ, 0x3c, !PT ;  /* 0x0000004a074a7212 */ /* 0x000fc600078e3cff */
[----:B------:R-:W5:Y:S04]  /*2ca10*/  LD.E.128 R4, desc[UR4][R4.64] ;  /* 0x0000000404047980 */ /* 0x000f68000c101d00 */
[----:B------:R2:W5:Y:S04]  /*2ca20*/  LD.E.128 R44, desc[UR4][R74.64] ;  /* 0x000000044a2c7980 */ /* 0x000568000c101d00 */
[----:B------:R-:W5:Y:S04]  /*2ca30*/  LD.E.128 R40, desc[UR4][R40.64] ;  /* 0x0000000428287980 */ /* 0x000f68000c101d00 */
[----:B------:R-:W5:Y:S04]  /*2ca40*/  LD.E.128 R32, desc[UR4][R32.64] ;  /* 0x0000000420207980 */ /* 0x000f68000c101d00 */
[----:B------:R-:W5:Y:S01]  /*2ca50*/  LD.E.128 R24, desc[UR4][R24.64] ;  /* 0x0000000418187980 */ /* 0x000f62000c101d00 */
[----:B------:R-:W-:-:S02]  /*2ca60*/  ULDC.64 UR4, c[0x0][0xaa0] ;  /* 0x0002a80000047ab9 */ /* 0x000fc40000000a00 */
[----:B------:R-:W-:Y:S01]  /*2ca70*/  IMAD R84, R84, UR4, RZ ;  /* 0x0000000454547c24 */ /* 0x000fe2000f8e02ff */
[----:B------:R-:W-:Y:S01]  /*2ca80*/  SHF.R.S32.HI R10, RZ, 0x1f, R81 ;  /* 0x0000001fff0a7819 */ /* 0x000fe20000011451 */
[C---:B------:R-:W-:Y:S01]  /*2ca90*/  IMAD.WIDE.U32 R8, R11.reuse, UR4, RZ ;  /* 0x000000040b087c25 */ /* 0x040fe2000f8e00ff */
[----:B------:R-:W-:Y:S01]  /*2caa0*/  @!PT LDS RZ, [RZ] ;  /* 0x00000000fffff984 */ /* 0x000fe20000000800 */
[----:B------:R-:W-:Y:S01]  /*2cab0*/  @!PT LDS RZ, [RZ] ;  /* 0x00000000fffff984 */ /* 0x000fe20000000800 */
[----:B------:R-:W-:Y:S01]  /*2cac0*/  @!PT LDS RZ, [RZ] ;  /* 0x00000000fffff984 */ /* 0x000fe20000000800 */
[----:B------:R-:W-:Y:S01]  /*2cad0*/  @!PT LDS RZ, [RZ] ;  /* 0x00000000fffff984 */ /* 0x000fe20000000800 */
[----:B------:R3:W-:Y:S06]  /*2cae0*/  MEMBAR.ALL.CTA ;  /* 0x0000000000007992 */ /* 0x0007ec0000008000 */
[----:B---3--:R-:W3:Y:S01]  /*2caf0*/  FENCE.VIEW.ASYNC.S ;  /* 0x00000000000073c6 */ /* 0x008ee20000000000 */
[----:B------:R-:W-:Y:S01]  /*2cb00*/  IMAD R3, R11, UR5, R84 ;  /* 0x000000050b037c24 */ /* 0x000fe2000f8e0254 */
[----:B------:R-:W-:Y:S01]  /*2cb10*/  ULDC.64 UR4, c[0x0][0xae8] ;  /* 0x0002ba0000047ab9 */ /* 0x000fe20000000a00 */
[----:B------:R-:W-:-:S02]  /*2cb20*/  IMAD R92, R92, 0x20, R21 ;  /* 0x000000205c5c7824 */ /* 0x000fc400078e0215 */
[----:B------:R-:W-:Y:S02]  /*2cb30*/  IMAD.IADD R9, R9, 0x1, R3 ;  /* 0x0000000109097824 */ /* 0x000fe400078e0203 */
[----:B------:R-:W-:Y:S02]  /*2cb40*/  IMAD.IADD R92, R97, 0x1, R92 ;  /* 0x00000001615c7824 */ /* 0x000fe400078e025c */
[----:B------:R-:W-:-:S04]  /*2cb50*/  IMAD.WIDE.U32 R8, R96, UR4, R8 ;  /* 0x0000000460087c25 */ /* 0x000fc8000f8e0008 */
[----:B------:R-:W-:Y:S01]  /*2cb60*/  IMAD R9, R96, UR5, R9 ;  /* 0x0000000560097c24 */ /* 0x000fe2000f8e0209 */
[----:B------:R-:W-:Y:S01]  /*2cb70*/  ULDC.64 UR4, c[0x0][0xaf0] ;  /* 0x0002bc0000047ab9 */ /* 0x000fe20000000a00 */
[----:B0-----:R-:W-:-:S04]  /*2cb80*/  @P2 IMAD.HI.U32 R0, R92, R13, RZ ;  /* 0x0000000d5c002227 */ /* 0x001fc800078e00ff */
[----:B------:R-:W-:Y:S02]  /*2cb90*/  IMAD R10, R10, UR4, RZ ;  /* 0x000000040a0a7c24 */ /* 0x000fe4000f8e02ff */
[----:B------:R-:W-:Y:S01]  /*2cba0*/  IMAD.MOV.U32 R3, RZ, RZ, R92 ;  /* 0x000000ffff037224 */ /* 0x000fe200078e005c */
[----:B-1----:R-:W-:Y:S01]  /*2cbb0*/  @P2 SHF.R.U32.HI R3, RZ, R15, R0 ;  /* 0x0000000fff032219 */ /* 0x002fe20000011600 */
[C---:B------:R-:W-:Y:S02]  /*2cbc0*/  IMAD R11, R81.reuse, UR5, R10 ;  /* 0x00000005510b7c24 */ /* 0x040fe4000f8e020a */
[----:B------:R-:W-:Y:S01]  /*2cbd0*/  IMAD.WIDE.U32 R8, R81, UR4, R8 ;  /* 0x0000000451087c25 */ /* 0x000fe2000f8e0008 */
[----:B------:R-:W-:Y:S01]  /*2cbe0*/  SHF.R.S32.HI R0, RZ, 0x1f, R3 ;  /* 0x0000001fff007819 */ /* 0x000fe20000011403 */
[----:B------:R-:W-:Y:S02]  /*2cbf0*/  ULDC.64 UR4, c[0x0][0xae0] ;  /* 0x0002b80000047ab9 */ /* 0x000fe40000000a00 */
[----:B------:R-:W-:-:S02]  /*2cc00*/  IMAD.IADD R9, R9, 0x1, R11 ;  /* 0x0000000109097824 */ /* 0x000fc400078e020b */
[----:B------:R-:W-:Y:S02]  /*2cc10*/  IMAD.MOV R11, RZ, RZ, -R3 ;  /* 0x000000ffff0b7224 */ /* 0x000fe400078e0a03 */
[----:B------:R-:W-:Y:S02]  /*2cc20*/  IMAD R10, R0, UR4, RZ ;  /* 0x00000004000a7c24 */ /* 0x000fe4000f8e02ff */
[----:B------:R-:W-:Y:S02]  /*2cc30*/  VIADD R0, R18, 0x2e820 ;  /* 0x0002e82012007836 */ /* 0x000fe40000000000 */
[----:B------:R-:W-:Y:S02]  /*2cc40*/  IMAD R11, R2, R11, R92 ;  /* 0x0000000b020b7224 */ /* 0x000fe400078e025c */
[C---:B------:R-:W-:Y:S01]  /*2cc50*/  IMAD R13, R3.reuse, UR5, R10 ;  /* 0x00000005030d7c24 */ /* 0x040fe2000f8e020a */
[----:B------:R-:W-:Y:S01]  /*2cc60*/  PRMT R0, RZ, 0x654, R0 ;  /* 0x00000654ff007816 */ /* 0x000fe20000000000 */
[----:B------:R-:W-:Y:S01]  /*2cc70*/  IMAD.WIDE.U32 R2, R3, UR4, R8 ;  /* 0x0000000403027c25 */ /* 0x000fe2000f8e0008 */
[----:B------:R-:W-:Y:S01]  /*2cc80*/  SHF.R.S32.HI R8, RZ, 0x1f, R11 ;  /* 0x0000001fff087819 */ /* 0x000fe2000001140b */
[----:B------:R-:W-:Y:S01]  /*2cc90*/  ULDC.64 UR4, c[0x0][0xad8] ;  /* 0x0002b60000047ab9 */ /* 0x000fe20000000a00 */
[----:B---3--:R0:W-:Y:S01]  /*2cca0*/  SYNCS.ARRIVE.TRANS64.RED.A1T0 RZ, [R0+URZ], RZ ;  /* 0x000000ff00ff79a7 */ /* 0x0081e2000810043f */
[----:B------:R-:W-:-:S02]  /*2ccb0*/  IMAD.IADD R3, R3, 0x1, R13 ;  /* 0x0000000103037824 */ /* 0x000fc400078e020d */
[----:B0-----:R-:W-:Y:S02]  /*2ccc0*/  IMAD R0, R8, UR4, RZ ;  /* 0x0000000408007c24 */ /* 0x001fe4000f8e02ff */
[----:B------:R-:W-:-:S04]  /*2ccd0*/  IMAD.WIDE.U32 R8, R11, UR4, R2 ;  /* 0x000000040b087c25 */ /* 0x000fc8000f8e0002 */
[----:B------:R-:W-:Y:S01]  /*2cce0*/  IMAD R3, R11, UR5, R0 ;  /* 0x000000050b037c24 */ /* 0x000fe2000f8e0200 */
[----:B------:R-:W-:Y:S02]  /*2ccf0*/  ULDC.64 UR4, c[0x0][0xa80] ;  /* 0x0002a00000047ab9 */ /* 0x000fe40000000a00 */
[----:B------:R-:W-:Y:S01]  /*2cd00*/  LEA R2, P0, R8, UR4, 0x1 ;  /* 0x0000000408027c11 */ /* 0x000fe2000f8008ff */
[----:B------:R-:W-:Y:S01]  /*2cd10*/  IMAD.IADD R3, R9, 0x1, R3 ;  /* 0x0000000109037824 */ /* 0x000fe200078e0203 */
[----:B------:R-:W-:Y:S01]  /*2cd20*/  UMOV UR4, 0xffffffff ;  /* 0xffffffff00047882 */ /* 0x000fe20000000000 */
[----:B------:R-:W-:-:S03]  /*2cd30*/  SHF.R.S32.HI R10, RZ, 0x1f, R91 ;  /* 0x0000001fff0a7819 */ /* 0x000fc6000001145b */
[----:B------:R-:W-:Y:S02]  /*2cd40*/  LEA.HI.X R3, R8, UR5, R3, 0x1, P0 ;  /* 0x0000000508037c11 */ /* 0x000fe400080f0c03 */
[----:B------:R-:W-:Y:S01]  /*2cd50*/  SHF.R.S32.HI R20, RZ, 0x1f, R87 ;  /* 0x0000001fff147819 */ /* 0x000fe20000011457 */
[----:B--2---:R-:W-:Y:S06]  /*2cd60*/  BRA.DIV UR4, `(.L_x_7503) ;  /* 0x000000d6041c7947 */ /* 0x004fec000b800000 */
[----:B------:R0:W1:Y:S04]  /*2cd70*/  SHFL.IDX PT, R0, R3, RZ, 0x181f ;  /* 0x00181fff03007589 */ /* 0x00006800000e0000 */
[----:B------:R0:W2:Y:S02]  /*2cd80*/  SHFL.IDX PT, R14, R2, RZ, 0x181f ;  /* 0x00181fff020e7589 */ /* 0x0000a400000e0000 */
.L_x_7776:
[----:B------:R-:W-:Y:S01]  /*2cd90*/  IMAD.IADD R21, R21, 0x1, R97 ;  /* 0x0000000115157824 */ /* 0x000fe200078e0261 */
[----:B------:R-:W-:Y:S04]  /*2cda0*/  BSSY B1, `(.L_x_7504) ;  /* 0x000000d000017945 */ /* 0x000fe80003800000 */
[----:B------:R-:W-:-:S13]  /*2cdb0*/  ISETP.GE.AND P0, PT, R21, R80, PT ;  /* 0x000000501500720c */ /* 0x000fda0003f06270 */
[----:B------:R-:W-:Y:S05]  /*2cdc0*/  @P0 BRA `(.L_x_7505) ;  /* 0x0000000000280947 */ /* 0x000fea0003800000 */
[----:B------:R-:W-:Y:S01]  /*2cdd0*/  ULDC UR4, c[0x0][0xac8] ;  /* 0x0002b20000047ab9 */ /* 0x000fe20000000800 */
[----:B------:R-:W-:Y:S01]  /*2cde0*/  ULDC.64 UR6, c[0x0][0x208] ;  /* 0x0000820000067ab9 */ /* 0x000fe20000000a00 */
[----:B------:R-:W-:Y:S02]  /*2cdf0*/  ISETP.GE.AND P0, PT, R91, UR4, PT ;  /* 0x000000045b007c0c */ /* 0x000fe4000bf06270 */
[----:B------:R-:W-:-:S11]  /*2ce00*/  ISETP.GE.AND P1, PT, R87, UR4, PT ;  /* 0x0000000457007c0c */ /* 0x000fd6000bf26270 */
[-C--:B--2---:R-:W-:Y:S02]  /*2ce10*/  @!P0 LEA R8, P2, R91, R14.reuse, 0x1 ;  /* 0x0000000e5b088211 */ /* 0x084fe400078408ff */
[----:B------:R-:W-:Y:S02]  /*2ce20*/  @!P1 LEA R14, P3, R87, R14, 0x1 ;  /* 0x0000000e570e9211 */ /* 0x000fe400078608ff */
[-C--:B-1----:R-:W-:Y:S02]  /*2ce30*/  @!P0 LEA.HI.X R9, R91, R0.reuse, R10, 0x1, P2 ;  /* 0x000000005b098211 */ /* 0x082fe400010f0c0a */
[----:B------:R-:W-:-:S03]  /*2ce40*/  @!P1 LEA.HI.X R15, R87, R0, R20, 0x1, P3 ;  /* 0x00000000570f9211 */ /* 0x000fc600018f0c14 */
[----:B-----5:R3:W-:Y:S04]  /*2ce50*/  @!P0 ST.E.128 desc[UR6][R8.64], R44 ;  /* 0x0000002c08008985 */ /* 0x0207e8000c101d06 */
[----:B------:R3:W-:Y:S02]  /*2ce60*/  @!P1 ST.E.128 desc[UR6][R14.64], R48 ;  /* 0x000000300e009985 */ /* 0x0007e4000c101d06 */
.L_x_7505:
[----:B------:R-:W-:Y:S05]  /*2ce70*/  BSYNC B1 ;  /* 0x0000000000017941 */ /* 0x000fea0003800000 */
.L_x_7504:
[----:B------:R-:W-:-:S03]  /*2ce80*/  UMOV UR4, 0xffffffff ;  /* 0xffffffff00047882 */ /* 0x000fc60000000000 */
[----:B------:R-:W-:Y:S05]  /*2ce90*/  BRA.DIV UR4, `(.L_x_7506) ;  /* 0x000000d604047947 */ /* 0x000fea000b800000 */
[----:B-1----:R1:W4:Y:S04]  /*2cea0*/  SHFL.IDX PT, R0, R3, 0x1, 0x181f ;  /* 0x00381f0003007f89 */ /* 0x00232800000e0000 */
[----:B--23--:R1:W2:Y:S02]  /*2ceb0*/  SHFL.IDX PT, R14, R2, 0x1, 0x181f ;  /* 0x00381f00020e7f89 */ /* 0x00c2a400000e0000 */
.L_x_7780:
[----:B------:R-:W-:Y:S01]  /*2cec0*/  VIADD R9, R21, 0x20 ;  /* 0x0000002015097836 */ /* 0x000fe20000000000 */
        /* <DEDUP_REMOVED lines=9> */
[-C--:B----4-:R-:W-:Y:S02]  /*2cf60*/  @!P2 LEA.HI.X R9, R91, R0.reuse, R10, 0x1, P0 ;  /* 0x000000005b09a211 */ /* 0x090fe400000f0c0a */
[----:B------:R-:W-:-:S03]  /*2cf70*/  @!P3 LEA.HI.X R15, R87, R0, R20, 0x1, P1 ;  /* 0x00000000570fb211 */ /* 0x000fc600008f0c14 */
[----:B-----5:R3:W-:Y:S04]  /*2cf80*/  @!P2 ST.E.128 desc[UR6][R8.64], R36 ;  /* 0x000000240800a985 */ /* 0x0207e8000c101d06 */
[----:B------:R3:W-:Y:S02]  /*2cf90*/  @!P3 ST.E.128 desc[UR6][R14.64], R40 ;  /* 0x000000280e00b985 */ /* 0x0007e4000c101d06 */
.L_x_7508:
[----:B------:R-:W-:Y:S05]  /*2cfa0*/  BSYNC B1 ;  /* 0x0000000000017941 */ /* 0x000fea0003800000 */
.L_x_7507:
[----:B------:R-:W-:-:S03]  /*2cfb0*/  UMOV UR4, 0xffffffff ;  /* 0xffffffff00047882 */ /* 0x000fc60000000000 */
[----:B------:R-:W-:Y:S05]  /*2cfc0*/  BRA.DIV UR4, `(.L_x_7509) ;  /* 0x000000d604007947 */ /* 0x000fea000b800000 */
[----:B----4-:R4:W0:Y:S04]  /*2cfd0*/  SHFL.IDX PT, R0, R3, 0x2, 0x181f ;  /* 0x00581f0003007f89 */ /* 0x01082800000e0000 */
[----:B--23--:R4:W2:Y:S02]  /*2cfe0*/  SHFL.IDX PT, R14, R2, 0x2, 0x181f ;  /* 0x00581f00020e7f89 */ /* 0x00c8a400000e0000 */
.L_x_7784:
        /* <DEDUP_REMOVED lines=10> */
[-C--:B0-----:R-:W-:Y:S02]  /*2d090*/  @!P2 LEA.HI.X R9, R91, R0.reuse, R10, 0x1, P0 ;  /* 0x000000005b09a211 */ /* 0x081fe400000f0c0a */
[----:B------:R-:W-:-:S03]  /*2d0a0*/  @!P3 LEA.HI.X R15, R87, R0, R20, 0x1, P1 ;  /* 0x00000000570fb211 */ /* 0x000fc600008f0c14 */
[----:B-----5:R3:W-:Y:S04]  /*2d0b0*/  @!P2 ST.E.128 desc[UR6][R8.64], R28 ;  /* 0x0000001c0800a985 */ /* 0x0207e8000c101d06 */
[----:B------:R3:W-:Y:S02]  /*2d0c0*/  @!P3 ST.E.128 desc[UR6][R14.64], R32 ;  /* 0x000000200e00b985 */ /* 0x0007e4000c101d06 */
.L_x_7511:
[----:B------:R-:W-:Y:S05]  /*2d0d0*/  BSYNC B1 ;  /* 0x0000000000017941 */ /* 0x000fea0003800000 */
.L_x_7510:
[----:B------:R-:W-:-:S03]  /*2d0e0*/  UMOV UR4, 0xffffffff ;  /* 0xffffffff00047882 */ /* 0x000fc60000000000 */
[----:B------:R-:W-:Y:S05]  /*2d0f0*/  BRA.DIV UR4, `(.L_x_7512) ;  /* 0x000000d204fc7947 */ /* 0x000fea000b800000 */
[----:B0-----:R0:W0:Y:S04]  /*2d100*/  SHFL.IDX PT, R0, R3, 0x3, 0x181f ;  /* 0x00781f0003007f89 */ /* 0x00102800000e0000 */
[----:B--23--:R2:W3:Y:S02]  /*2d110*/  SHFL.IDX PT, R14, R2, 0x3, 0x181f ;  /* 0x00781f00020e7f89 */ /* 0x00c4e400000e0000 */
.L_x_7788:
[----:B01--4-:R-:W-:-:S05]  /*2d120*/  VIADD R3, R21, 0x60 ;  /* 0x0000006015037836 */ /* 0x013fca0000000000 */
[----:B------:R-:W-:-:S13]  /*2d130*/  ISETP.GE.AND P0, PT, R3, R80, PT ;  /* 0x000000500300720c */ /* 0x000fda0003f06270 */
[----:B------:R-:W-:Y:S05]  /*2d140*/  @P0 BRA `(.L_x_7513) ;  /* 0x0000001c00580947 */ /* 0x000fea0003800000 */
[----:B------:R-:W-:Y:S01]  /*2d150*/  ULDC UR4, c[0x0][0xac8] ;  /* 0x0002b20000047ab9 */ /* 0x000fe20000000800 */
[----:B------:R-:W-:Y:S01]  /*2d160*/  ULDC.64 UR6, c[0x0][0x208] ;  /* 0x0000820000067ab9 */ /* 0x000fe20000000a00 */
[----:B------:R-:W-:-:S13]  /*2d170*/  ISETP.GE.AND P1, PT, R91, UR4, PT ;  /* 0x000000045b007c0c */ /* 0x000fda000bf26270 */
[----:B--23--:R-:W-:-:S04]  /*2d180*/  @!P1 LEA R2, P0, R91, R14, 0x1 ;  /* 0x0000000e5b029211 */ /* 0x00cfc800078008ff */
[----:B------:R-:W-:Y:S02]  /*2d190*/  @!P1 LEA.HI.X R3, R91, R0, R10, 0x1, P0 ;  /* 0x000000005b039211 */ /* 0x000fe400000f0c0a */
[----:B------:R-:W-:-:S03]  /*2d1a0*/  ISETP.GE.AND P0, PT, R87, UR4, PT ;  /* 0x0000000457007c0c */ /* 0x000fc6000bf06270 */
[----:B-----5:R0:W-:Y:S10]  /*2d1b0*/  @!P1 ST.E.128 desc[UR6][R2.64], R4 ;  /* 0x0000000402009985 */ /* 0x0201f4000c101d06 */
[----:B------:R-:W-:Y:S05]  /*2d1c0*/  @P0 BRA `(.L_x_7513) ;  /* 0x0000001c00380947 */ /* 0x000fea0003800000 */
[----:B------:R-:W-:Y:S01]  /*2d1d0*/  LEA R14, P0, R87, R14, 0x1 ;  /* 0x0000000e570e7211 */ /* 0x000fe200078008ff */
[----:B------:R-:W-:-:S03]  /*2d1e0*/  ULDC.64 UR4, c[0x0][0x208] ;  /* 0x0000820000047ab9 */ /* 0x000fc60000000a00 */
[----:B------:R-:W-:-:S05]  /*2d1f0*/  LEA.HI.X R15, R87, R0, R20, 0x1, P0 ;  /* 0x00000000570f7211 */ /* 0x000fca00000f0c14 */
[----:B------:R1:W-:Y:S01]  /*2d200*/  ST.E.128 desc[UR4][R14.64], R24 ;  /* 0x000000180e007985 */ /* 0x0003e2000c101d04 */
[----:B------:R-:W-:Y:S05]  /*2d210*/  BRA `(.L_x_7513) ;  /* 0x0000001c00247947 */ /* 0x000fea0003800000 */
.L_x_7502:
        /* <DEDUP_REMOVED lines=20> */
[----:B------:R-:W-:-:S03]  /*2d360*/  ULDC.64 UR4, c[0x0][0xb48] ;  /* 0x0002d20000047ab9 */ /* 0x000fc60000000a00 */
[----:B------:R-:W-:Y:S02]  /*2d370*/  IMAD.IADD R13, R13, 0x1, R15 ;  /* 0x000000010d0d7824 */ /* 0x000fe400078e020f */
[--C-:B------:R-:W-:Y:S01]  /*2d380*/  IMAD.MOV R29, RZ, RZ, -R11.reuse ;  /* 0x000000ffff1d7224 */ /* 0x100fe200078e0a0b */
[----:B------:R-:W-:Y:S01]  /*2d390*/  SHF.R.S32.HI R14, RZ, 0x1f, R11 ;  /* 0x0000001fff0e7819 */ /* 0x000fe2000001140b */
[----:B------:R-:W-:-:S04]  /*2d3a0*/  IMAD.WIDE.U32 R12, R86, UR4, R12 ;  /* 0x00000004560c7c25 */ /* 0x000fc8000f8e000c */
[----:B------:R-:W-:Y:S02]  /*2d3b0*/  IMAD R29, R2, R29, R43 ;  /* 0x0000001d021d7224 */ /* 0x000fe400078e022b */
[----:B------:R-:W-:Y:S02]  /*2d3c0*/  IMAD R14, R14, UR6, RZ ;  /* 0x000000060e0e7c24 */ /* 0x000fe4000f8e02ff */
[----:B------:R-:W-:Y:S01]  /*2d3d0*/  IMAD R13, R86, UR5, R13 ;  /* 0x00000005560d7c24 */ /* 0x000fe2000f8e020d */
[----:B------:R-:W-:Y:S01]  /*2d3e0*/  SHF.R.S32.HI R2, RZ, 0x1f, R29 ;  /* 0x0000001fff027819 */ /* 0x000fe2000001141d */
[C---:B------:R-:W-:Y:S01]  /*2d3f0*/  IMAD R15, R11.reuse, UR7, R14 ;  /* 0x000000070b0f7c24 */ /* 0x040fe2000f8e020e */
[----:B------:R-:W-:Y:S01]  /*2d400*/  ULDC.64 UR4, c[0x0][0xb28] ;  /* 0x0002ca0000047ab9 */ /* 0x000fe20000000a00 */
[----:B------:R-:W-:-:S04]  /*2d410*/  IMAD.WIDE.U32 R12, R11, UR6, R12 ;  /* 0x000000060b0c7c25 */ /* 0x000fc8000f8e000c */
[----:B------:R-:W-:Y:S02]  /*2d420*/  IMAD R2, R2, UR4, RZ ;  /* 0x0000000402027c24 */ /* 0x000fe4000f8e02ff */
[----:B------:R-:W-:Y:S02]  /*2d430*/  IMAD.IADD R13, R13, 0x1, R15 ;  /* 0x000000010d0d7824 */ /* 0x000fe400078e020f */
[C---:B------:R-:W-:Y:S02]  /*2d440*/  IMAD R11, R29.reuse, UR5, R2 ;  /* 0x000000051d0b7c24 */ /* 0x040fe4000f8e0202 */
[----:B------:R-:W-:Y:S02]  /*2d450*/  VIADD R14, R18, 0x2e820 ;  /* 0x0002e820120e7836 */ /* 0x000fe40000000000 */
        /* <DEDUP_REMOVED lines=8> */
[----:B--2---:R-:W-:-:S02]  /*2d4e0*/  VIADD R38, R121, 0x50 ;  /* 0x0000005079267836 */ /* 0x004fc40000000000 */
[C---:B------:R-:W-:Y:S02]  /*2d4f0*/  VIADD R74, R121.reuse, 0x58 ;  /* 0x00000058794a7836 */ /* 0x040fe40000000000 */
[C---:B------:R-:W-:Y:S02]  /*2d500*/  VIADD R75, R121.reuse, 0x60 ;  /* 0x00000060794b7836 */ /* 0x040fe40000000000 */
[C---:B------:R-:W-:Y:S02]  /*2d510*/  VIADD R47, R121.reuse, 0x68 ;  /* 0x00000068792f7836 */ /* 0x040fe40000000000 */
[C---:B------:R-:W-:Y:S02]  /*2d520*/  VIADD R45, R121.reuse, 0x70 ;  /* 0x00000070792d7836 */ /* 0x040fe40000000000 */
[C---:B------:R-:W-:Y:S02]  /*2d530*/  VIADD R40, R121.reuse, 0x78 ;  /* 0x0000007879287836 */ /* 0x040fe40000000000 */
        /* <DEDUP_REMOVED lines=23> */
[----:B------:R-:W-:Y:S01]  /*2d6b0*/  SHF.R.S32.HI R120, RZ, 0x1f, R109 ;  /* 0x0000001fff787819 */ /* 0x000fe2000001146d */
[----:B0-----:R-:W-:Y:S06]  /*2d6c0*/  BRA.DIV UR4, `(.L_x_7514) ;  /* 0x000000ce04d07947 */ /* 0x001fec000b800000 */
[----:B------:R0:W1:Y:S04]  /*2d6d0*/  SHFL.IDX PT, R29, R28, RZ, 0x1c1f ;  /* 0x001c1fff1c1d7589 */ /* 0x00006800000e0000 */
[----:B------:R0:W2:Y:S02]  /*2d6e0*/  SHFL.IDX PT, R14, R2, RZ, 0x1c1f ;  /* 0x001c1fff020e7589 */ /* 0x0000a400000e0000 */
.L_x_7791:
[----:B------:R-:W-:Y:S01]  /*2d6f0*/  ISETP.GE.AND P0, PT, R31, R80, PT ;  /* 0x000000501f00720c */ /* 0x000fe20003f06270 */
[----:B------:R-:W-:-:S12]  /*2d700*/  BSSY B1, `(.L_x_7515) ;  /* 0x0000055000017945 */ /* 0x000fd80003800000 */
[----:B------:R-:W-:Y:S05]  /*2d710*/  @P0 BRA `(.L_x_7516) ;  /* 0x00000004004c0947 */ /* 0x000fea0003800000 */
[----:B------:R-:W-:Y:S01]  /*2d720*/  ULDC UR4, c[0x0][0xac8] ;  /* 0x0002b20000047ab9 */ /* 0x000fe20000000800 */
[----:B------:R-:W-:Y:S01]  /*2d730*/  ULDC.64 UR6, c[0x0][0x208] ;  /* 0x0000820000067ab9 */ /* 0x000fe20000000a00 */
[----:B------:R-:W-:Y:S02]  /*2d740*/  ISETP.GE.AND P0, PT, R121, UR4, PT ;  /* 0x0000000479007c0c */ /* 0x000fe4000bf06270 */
[----:B------:R-:W-:Y:S02]  /*2d750*/  ISETP.GE.AND P3, PT, R95, UR4, PT ;  /* 0x000000045f007c0c */ /* 0x000fe4000bf66270 */
[----:B------:R-:W-:Y:S02]  /*2d760*/  ISETP.GE.AND P2, PT, R99, UR4, PT ;  /* 0x0000000463007c0c */ /* 0x000fe4000bf46270 */
[----:B------:R-:W-:-:S07]  /*2d770*/  ISETP.GE.AND P1, PT, R109, UR4, PT ;  /* 0x000000046d007c0c */ /* 0x000fce000bf26270 */
[----:B-1----:R-:W-:Y:S02]  /*2d780*/  @!P0 IMAD.MOV.U32 R15, RZ, RZ, R29 ;  /* 0x000000ffff0f8224 */ /* 0x002fe400078e001d */
[----:B------:R-:W-:Y:S01]  /*2d790*/  @!P0 IMAD.MOV.U32 R32, RZ, RZ, R100 ;  /* 0x000000ffff208224 */ /* 0x000fe200078e0064 */
[-C--:B--2---:R-:W-:Y:S01]  /*2d7a0*/  @!P3 LEA R12, P4, R95, R14.reuse, 0x2 ;  /* 0x0000000e5f0cb211 */ /* 0x084fe200078810ff */
[----:B------:R-:W-:Y:S02]  /*2d7b0*/  @!P0 IMAD.WIDE R30, R121, 0x4, R14 ;  /* 0x00000004791e8825 */ /* 0x000fe400078e020e */
[-C--:B------:R-:W-:Y:S02]  /*2d7c0*/  @!P1 LEA R36, P5, R109, R14.reuse, 0x2 ;  /* 0x0000000e6d249211 */ /* 0x080fe400078a10ff */
[----:B------:R-:W-:Y:S01]  /*2d7d0*/  @!P0 IMAD.MOV.U32 R33, RZ, RZ, R3 ;  /* 0x000000ffff218224 */ /* 0x000fe200078e0003 */
[----:B------:R-:W-:Y:S01]  /*2d7e0*/  @!P3 LEA.HI.X R13, R95, R29, R98, 0x2, P4 ;  /* 0x0000001d5f0db211 */ /* 0x000fe200020f1462 */
[----:B------:R-:W-:Y:S01]  /*2d7f0*/  @!P1 IMAD.MOV.U32 R107, RZ, RZ, R101 ;  /* 0x000000ffff6b9224 */ /* 0x000fe200078e0065 */
[----:B------:R-:W-:-:S02]  /*2d800*/  @!P2 LEA R34, P4, R99, R14, 0x2 ;  /* 0x0000000e6322a211 */ /* 0x000fc400078810ff */
[----:B------:R1:W-:Y:S01]  /*2d810*/  @!P0 ST.E.64 desc[UR6][R30.64], R32 ;  /* 0x000000201e008985 */ /* 0x0003e2000c101b06 */
[----:B------:R-:W-:Y:S02]  /*2d820*/  ISETP.GE.AND P0, PT, R97, UR4, PT ;  /* 0x0000000461007c0c */ /* 0x000fe4000bf06270 */
[-C--:B------:R-:W-:Y:S02]  /*2d830*/  @!P2 LEA.HI.X R35, R99, R29.reuse, R118, 0x2, P4 ;  /* 0x0000001d6323a211 */ /* 0x080fe400020f1476 */
[----:B------:R-:W-:Y:S01]  /*2d840*/  @!P1 LEA.HI.X R37, R109, R29, R120, 0x2, P5 ;  /* 0x0000001d6d259211 */ /* 0x000fe200028f1478 */
[----:B-1----:R-:W-:-:S08]  /*2d850*/  @!P3 IMAD.MOV.U32 R30, RZ, RZ, R102 ;  /* 0x000000ffff1eb224 */ /* 0x002fd000078e0066 */
[C---:B------:R-:W-:Y:S01]  /*2d860*/  @!P0 LEA R32, P4, R97.reuse, R14, 0x2 ;  /* 0x0000000e61208211 */ /* 0x040fe200078810ff */
[----:B------:R-:W-:Y:S02]  /*2d870*/  @!P3 IMAD.MOV.U32 R31, RZ, RZ, R5 ;  /* 0x000000ffff1fb224 */ /* 0x000fe400078e0005 */
[----:B------:R-:W-:Y:S01]  /*2d880*/  @!P0 IMAD.MOV.U32 R102, RZ, RZ, R0 ;  /* 0x000000ffff668224 */ /* 0x000fe200078e0000 */
[----:B------:R-:W-:Y:S02]  /*2d890*/  @!P0 LEA.HI.X R33, R97, R29, R108, 0x2, P4 ;  /* 0x0000001d61218211 */ /* 0x000fe400020f146c */
[----:B------:R1:W-:Y:S01]  /*2d8a0*/  @!P3 ST.E.64 desc[UR6][R12.64], R30 ;  /* 0x0000001e0c00b985 */ /* 0x0003e2000c101b06 */
[----:B------:R-:W-:-:S03]  /*2d8b0*/  ISETP.GE.AND P3, PT, R91, UR4, PT ;  /* 0x000000045b007c0c */ /* 0x000fc6000bf66270 */
[----:B------:R-:W-:Y:S01]  /*2d8c0*/  @!P2 ST.E.64 desc[UR6][R34.64], R104 ;  /* 0x000000682200a985 */ /* 0x000fe2000c101b06 */
[----:B------:R-:W-:-:S03]  /*2d8d0*/  ISETP.GE.AND P2, PT, R93, UR4, PT ;  /* 0x000000045d007c0c */ /* 0x000fc6000bf46270 */
[----:B------:R-:W-:Y:S01]  /*2d8e0*/  @!P1 ST.E.64 desc[UR6][R36.64], R106 ;  /* 0x0000006a24009985 */ /* 0x000fe2000c101b06 */
[----:B------:R-:W-:-:S03]  /*2d8f0*/  ISETP.GE.AND P1, PT, R89, UR4, PT ;  /* 0x0000000459007c0c */ /* 0x000fc6000bf26270 */
[----:B------:R2:W-:Y:S01]  /*2d900*/  @!P0 ST.E.64 desc[UR6][R32.64], R102 ;  /* 0x0000006620008985 */ /* 0x0005e2000c101b06 */
[----:B------:R-:W-:Y:S02]  /*2d910*/  ISETP.GE.AND P0, PT, R87, UR4, PT ;  /* 0x0000000457007c0c */ /* 0x000fe4000bf06270 */
[----:B-1----:R-:W-:-:S04]  /*2d920*/  @!P3 LEA R12, P5, R91, R14, 0x2 ;  /* 0x0000000e5b0cb211 */ /* 0x002fc800078a10ff */
[----:B------:R-:W-:-:S03]  /*2d930*/  @!P3 LEA.HI.X R13, R91, R29, R94, 0x2, P5 ;  /* 0x0000001d5b0db211 */ /* 0x000fc600028f145e */
[-C--:B------:R-:W-:Y:S01]  /*2d940*/  @!P1 LEA R30, P4, R89, R14.reuse, 0x2 ;  /* 0x0000000e591e9211 */ /* 0x080fe200078810ff */
[----:B--2---:R-:W-:Y:S01]  /*2d950*/  @!P3 IMAD.MOV.U32 R32, RZ, RZ, R6 ;  /* 0x000000ffff20b224 */ /* 0x004fe200078e0006 */
[-C--:B------:R-:W-:Y:S01]  /*2d960*/  @!P2 LEA R6, P5, R93, R14.reuse, 0x2 ;  /* 0x0000000e5d06a211 */ /* 0x080fe200078a10ff */
[----:B------:R-:W-:Y:S01]  /*2d970*/  @!P3 IMAD.MOV.U32 R33, RZ, RZ, R7 ;  /* 0x000000ffff21b224 */ /* 0x000fe200078e0007 */
[-C--:B------:R-:W-:Y:S02]  /*2d980*/  @!P1 LEA.HI.X R31, R89, R29.reuse, R92, 0x2, P4 ;  /* 0x0000001d591f9211 */ /* 0x080fe400020f145c */
[-C--:B------:R-:W-:Y:S02]  /*2d990*/  @!P2 LEA.HI.X R7, R93, R29.reuse, R96, 0x2, P5 ;  /* 0x0000001d5d07a211 */ /* 0x080fe400028f1460 */
[----:B------:R1:W-:Y:S01]  /*2d9a0*/  @!P3 ST.E.64 desc[UR6][R12.64], R32 ;  /* 0x000000200c00b985 */ /* 0x0003e2000c101b06 */
[----:B------:R-:W-:Y:S02]  /*2d9b0*/  ISETP.GE.AND P3, PT, R84, UR4, PT ;  /* 0x0000000454007c0c */ /* 0x000fe4000bf66270 */
[----:B------:R-:W-:Y:S01]  /*2d9c0*/  ISETP.GE.AND P5, PT, R38, UR4, PT ;  /* 0x0000000426007c0c */ /* 0x000fe2000bfa6270 */
[----:B------:R2:W-:Y:S10]  /*2d9d0*/  @!P2 ST.E.64 desc[UR6][R6.64], R8 ;  /* 0x000000080600a985 */ /* 0x0005f4000c101b06 */
[CC--:B-1----:R-:W-:Y:S01]  /*2d9e0*/  @!P3 LEA R12, P4, R84.reuse, R14.reuse, 0x2 ;  /* 0x0000000e540cb211 */ /* 0x0c2fe200078810ff */
[----:B--2---:R-:W-:Y:S01]  /*2d9f0*/  @!P1 IMAD.MOV.U32 R6, RZ, RZ, R4 ;  /* 0x000000ffff069224 */ /* 0x004fe200078e0004 */
[----:B------:R-:W-:Y:S01]  /*2da00*/  @!P0 LEA R4, P2, R87, R14, 0x2 ;  /* 0x0000000e57048211 */ /* 0x000fe200078410ff */
[----:B------:R-:W-:Y:S01]  /*2da10*/  @!P1 IMAD.MOV.U32 R7, RZ, RZ, R21 ;  /* 0x000000ffff079224 */ /* 0x000fe200078e0015 */
[----:B------:R-:W-:-:S02]  /*2da20*/  @!P3 LEA.HI.X R13, R84, R29, R86, 0x2, P4 ;  /* 0x0000001d540db211 */ /* 0x000fc400020f1456 */
[----:B------:R-:W-:Y:S02]  /*2da30*/  @!P0 LEA.HI.X R5, R87, R29, R88, 0x2, P2 ;  /* 0x0000001d57058211 */ /* 0x000fe400010f1458 */
[----:B------:R1:W-:Y:S01]  /*2da40*/  @!P1 ST.E.64 desc[UR6][R30.64], R6 ;  /* 0x000000061e009985 */ /* 0x0003e2000c101b06 */
[----:B------:R-:W-:Y:S02]  /*2da50*/  ISETP.GE.AND P1, PT, R74, UR4, PT ;  /* 0x000000044a007c0c */ /* 0x000fe4000bf26270 */
[----:B------:R-:W-:Y:S01]  /*2da60*/  ISETP.GE.AND P4, PT, R40, UR4, PT ;  /* 0x0000000428007c0c */ /* 0x000fe2000bf86270 */
[----:B-1----:R-:W-:Y:S01]  /*2da70*/  @!P0 IMAD.MOV.U32 R6, RZ, RZ, R24 ;  /* 0x000000ffff068224 */ /* 0x002fe200078e0018 */
[----:B------:R-:W-:Y:S01]  /*2da80*/  @!P5 LEA R24, P2, R38, R14, 0x2 ;  /* 0x0000000e2618d211 */ /* 0x000fe200078410ff */
[----:B------:R-:W-:-:S03]  /*2da90*/  @!P0 IMAD.MOV.U32 R7, RZ, RZ, R25 ;  /* 0x000000ffff078224 */ /* 0x000fc600078e0019 */
[----:B------:R-:W-:Y:S02]  /*2daa0*/  @!P5 LEA.HI.X R25, R38, R29, R43, 0x2, P2 ;  /* 0x0000001d2619d211 */ /* 0x000fe400010f142b */
[----:B------:R1:W-:Y:S01]  /*2dab0*/  @!P0 ST.E.64 desc[UR6][R4.64], R6 ;  /* 0x0000000604008985 */ /* 0x0003e2000c101b06 */
[----:B------:R-:W-:Y:S02]  /*2dac0*/  ISETP.GE.AND P0, PT, R75, UR4, PT ;  /* 0x000000044b007c0c */ /* 0x000fe4000bf06270 */
[----:B------:R-:W-:-:S04]  /*2dad0*/  @!P1 LEA R8, P2, R74, R14, 0x2 ;  /* 0x0000000e4a089211 */ /* 0x000fc800078410ff */
[----:B------:R-:W-:Y:S01]  /*2dae0*/  @!P1 LEA.HI.X R9, R74, R29, R81, 0x2, P2 ;  /* 0x0000001d4a099211 */ /* 0x000fe200010f1451 */
[----:B-1----:R-:W-:-:S06]  /*2daf0*/  @!P3 IMAD.MOV.U32 R4, RZ, RZ, R48 ;  /* 0x000000ffff04b224 */ /* 0x002fcc00078e0030 */
[----:B------:R-:W-:Y:S01]  /*2db00*/  @!P0 LEA R6, P2, R75, R14, 0x2 ;  /* 0x0000000e4b068211 */ /* 0x000fe200078410ff */
[----:B------:R-:W-:-:S03]  /*2db10*/  @!P3 IMAD.MOV.U32 R5, RZ, RZ, R27 ;  /* 0x000000ffff05b224 */ /* 0x000fc600078e001b */
[----:B------:R-:W-:Y:S02]  /*2db20*/  @!P0 LEA.HI.X R7, R75, R29, R46, 0x2, P2 ;  /* 0x0000001d4b078211 */ /* 0x000fe400010f142e */
[----:B------:R1:W-:Y:S01]  /*2db30*/  @!P3 ST.E.64 desc[UR6][R12.64], R4 ;  /* 0x000000040c00b985 */ /* 0x0003e2000c101b06 */
[----:B------:R-:W-:-:S03]  /*2db40*/  ISETP.GE.AND P3, PT, R47, UR4, PT ;  /* 0x000000042f007c0c */ /* 0x000fc6000bf66270 */
[----:B------:R3:W-:Y:S01]  /*2db50*/  @!P5 ST.E.64 desc[UR6][R24.64], R50 ;  /* 0x000000321800d985 */ /* 0x0007e2000c101b06 */
[----:B------:R-:W-:-:S03]  /*2db60*/  ISETP.GE.AND P5, PT, R45, UR4, PT ;  /* 0x000000042d007c0c */ /* 0x000fc6000bfa6270 */
[----:B------:R3:W-:Y:S04]  /*2db70*/  @!P1 ST.E.64 desc[UR6][R8.64], R52 ;  /* 0x0000003408009985 */ /* 0x0007e8000c101b06 */
[----:B------:R3:W-:Y:S02]  /*2db80*/  @!P0 ST.E.64 desc[UR6][R6.64], R54 ;  /* 0x0000003606008985 */ /* 0x0007e4000c101b06 */
[-C--:B-1----:R-:W-:Y:S01]  /*2db90*/  @!P3 LEA R4, P1, R47, R14.reuse, 0x2 ;  /* 0x0000000e2f04b211 */ /* 0x082fe200078210ff */
[----:B------:R-:W-:Y:S02]  /*2dba0*/  @!P3 IMAD.MOV.U32 R48, RZ, RZ, R112 ;  /* 0x000000ffff30b224 */ /* 0x000fe400078e0070 */
[----:B------:R-:W-:Y:S01]  /*2dbb0*/  @!P4 IMAD.MOV.U32 R112, RZ, RZ, R70 ;  /* 0x000000ffff70c224 */ /* 0x000fe200078e0046 */
[-C--:B------:R-:W-:Y:S01]  /*2dbc0*/  @!P5 LEA R12, P0, R45, R14.reuse, 0x2 ;  /* 0x0000000e2d0cd211 */ /* 0x080fe200078010ff */
[----:B------:R-:W-:Y:S01]  /*2dbd0*/  @!P5 IMAD.MOV.U32 R110, RZ, RZ, R114 ;  /* 0x000000ffff6ed224 */ /* 0x000fe200078e0072 */
[----:B------:R-:W-:-:S02]  /*2dbe0*/  @!P4 LEA R14, P2, R40, R14, 0x2 ;  /* 0x0000000e280ec211 */ /* 0x000fc400078410ff */
[-C--:B------:R-:W-:Y:S02]  /*2dbf0*/  @!P3 LEA.HI.X R5, R47, R29.reuse, R44, 0x2, P1 ;  /* 0x0000001d2f05b211 */ /* 0x080fe400008f142c */
[-C--:B------:R-:W-:Y:S02]  /*2dc00*/  @!P5 LEA.HI.X R13, R45, R29.reuse, R42, 0x2, P0 ;  /* 0x0000001d2d0dd211 */ /* 0x080fe400000f142a */
[----:B------:R-:W-:Y:S01]  /*2dc10*/  @!P4 LEA.HI.X R15, R40, R29, R41, 0x2, P2 ;  /* 0x0000001d280fc211 */ /* 0x000fe200010f1429 */
[----:B------:R3:W-:Y:S04]  /*2dc20*/  @!P3 ST.E.64 desc[UR6][R4.64], R48 ;  /* 0x000000300400b985 */ /* 0x0007e8000c101b06 */
[----:B------:R3:W-:Y:S04]  /*2dc30*/  @!P5 ST.E.64 desc[UR6][R12.64], R110 ;  /* 0x0000006e0c00d985 */ /* 0x0007e8000c101b06 */
[----:B------:R3:W-:Y:S02]  /*2dc40*/  @!P4 ST.E.64 desc[UR6][R14.64], R112 ;  /* 0x000000700e00c985 */ /* 0x0007e4000c101b06 */
.L_x_7516:
[----:B------:R-:W-:Y:S05]  /*2dc50*/  BSYNC B1 ;  /* 0x0000000000017941 */ /* 0x000fea0003800000 */
.L_x_7515:
[----:B------:R-:W-:-:S03]  /*2dc60*/  UMOV UR4, 0xffffffff ;  /* 0xffffffff00047882 */ /* 0x000fc60000000000 */
[----:B------:R-:W-:Y:S05]  /*2dc70*/  BRA.DIV UR4, `(.L_x_7517) ;  /* 0x000000ca04987947 */ /* 0x000fea000b800000 */
[----:B------:R4:W0:Y:S04]  /*2dc80*/  SHFL.IDX PT, R3, R28, 0x1, 0x1c1f ;  /* 0x003c1f001c037f89 */ /* 0x00082800000e0000 */
[----:B--23--:R4:W2:Y:S02]  /*2dc90*/  SHFL.IDX PT, R14, R2, 0x1, 0x1c1f ;  /* 0x003c1f00020e7f89 */ /* 0x00c8a400000e0000 */
.L_x_7795:
[----:B------:R-:W-:-:S13]  /*2dca0*/  ISETP.GE.AND P0, PT, R39, R80, PT ;  /* 0x000000502700720c */ /* 0x000fda0003f06270 */
[----:B------:R-:W-:Y:S05]  /*2dcb0*/  @P0 BRA `(.L_x_7513) ;  /* 0x00000010007c0947 */ /* 0x000fea0003800000 */
[----:B------:R-:W-:Y:S01]  /*2dcc0*/  ULDC UR4, c[0x0][0xac8] ;  /* 0x0002b20000047ab9 */ /* 0x000fe20000000800 */
[----:B------:R-:W-:Y:S01]  /*2dcd0*/  ULDC.64 UR6, c[0x0][0x208] ;  /* 0x0000820000067ab9 */ /* 0x000fe20000000a00 */
[----:B------:R-:W-:Y:S02]  /*2dce0*/  ISETP.GE.AND P2, PT, R95, UR4, PT ;  /* 0x000000045f007c0c */ /* 0x000fe4000bf46270 */
[----:B------:R-:W-:Y:S02]  /*2dcf0*/  ISETP.GE.AND P1, PT, R99, UR4, PT ;  /* 0x0000000463007c0c */ /* 0x000fe4000bf26270 */
[----:B------:R-:W-:Y:S02]  /*2dd00*/  ISETP.GE.AND P0, PT, R109, UR4, PT ;  /* 0x000000046d007c0c */ /* 0x000fe4000bf06270 */
[----:B------:R-:W-:Y:S02]  /*2dd10*/  ISETP.GE.AND P3, PT, R121, UR4, PT ;  /* 0x0000000479007c0c */ /* 0x000fe4000bf66270 */
[----:B------:R-:W-:-:S05]  /*2dd20*/  ISETP.GE.AND P5, PT, R97, UR4, PT ;  /* 0x0000000461007c0c */ /* 0x000fca000bfa6270 */
[----:B--2---:R-:W-:-:S04]  /*2dd30*/  @!P2 LEA R6, P4, R95, R14, 0x2 ;  /* 0x0000000e5f06a211 */ /* 0x004fc800078810ff */
[-C--:B0-----:R-:W-:Y:S02]  /*2dd40*/  @!P2 LEA.HI.X R7, R95, R3.reuse, R98, 0x2, P4 ;  /* 0x000000035f07a211 */ /* 0x081fe400020f1462 */
[CC--:B------:R-:W-:Y:S01]  /*2dd50*/  @!P1 LEA R8, P4, R99.reuse, R14.reuse, 0x2 ;  /* 0x0000000e63089211 */ /* 0x0c0fe200078810ff */
[----:B----4-:R-:W-:Y:S02]  /*2dd60*/  @!P3 IMAD.MOV.U32 R2, RZ, RZ, R14 ;  /* 0x000000ffff02b224 */ /* 0x010fe400078e000e */
[----:B------:R-:W-:Y:S01]  /*2dd70*/  @!P3 IMAD.MOV.U32 R114, RZ, RZ, R56 ;  /* 0x000000ffff72b224 */ /* 0x000fe200078e0038 */
[----:B------:R-:W-:Y:S01]  /*2dd80*/  @!P1 LEA.HI.X R9, R99, R3, R118, 0x2, P4 ;  /* 0x0000000363099211 */ /* 0x000fe200020f1476 */
[----:B------:R-:W-:Y:S01]  /*2dd90*/  @!P3 IMAD.WIDE R4, R121, 0x4, R2 ;  /* 0x000000047904b825 */ /* 0x000fe200078e0202 */
[----:B------:R-:W-:-:S03]  /*2dda0*/  @!P0 LEA R12, P4, R109, R14, 0x2 ;  /* 0x0000000e6d0c8211 */ /* 0x000fc600078810ff */
[----:B------:R-:W-:Y:S01]  /*2ddb0*/  @!P1 IMAD.MOV.U32 R56, RZ, RZ, R60 ;  /* 0x000000ffff389224 */ /* 0x000fe200078e003c */
[-C--:B------:R-:W-:Y:S01]  /*2ddc0*/  @!P0 LEA.HI.X R13, R109, R3.reuse, R120, 0x2, P4 ;  /* 0x000000036d0d8211 */ /* 0x080fe200020f1478 */
[----:B------:R0:W-:Y:S01]  /*2ddd0*/  @!P3 ST.E.64 desc[UR6][R4.64], R114 ;  /* 0x000000720400b985 */ /* 0x0001e2000c101b06 */
[----:B------:R-:W-:Y:S01]  /*2dde0*/  @!P5 LEA R24, P4, R97, R14, 0x2 ;  /* 0x0000000e6118d211 */ /* 0x000fe200078810ff */
[----:B------:R-:W-:Y:S01]  /*2ddf0*/  @!P5 IMAD.MOV.U32 R60, RZ, RZ, R64 ;  /* 0x000000ffff3cd224 */ /* 0x000fe200078e0040 */
[----:B------:R-:W-:Y:S02]  /*2de00*/  ISETP.GE.AND P3, PT, R93, UR4, PT ;  /* 0x000000045d007c0c */ /* 0x000fe4000bf66270 */
[----:B------:R-:W-:Y:S02]  /*2de10*/  @!P5 LEA.HI.X R25, R97, R3, R108, 0x2, P4 ;  /* 0x000000036119d211 */ /* 0x000fe400020f146c */
[----:B------:R-:W-:Y:S01]  /*2de20*/  ISETP.GE.AND P4, PT, R91, UR4, PT ;  /* 0x000000045b007c0c */ /* 0x000fe2000bf86270 */
[----:B0-----:R-:W-:-:S02]  /*2de30*/  @!P2 IMAD.MOV.U32 R4, RZ, RZ, R58 ;  /* 0x000000ffff04a224 */ /* 0x001fc400078e003a */
[----:B------:R-:W-:Y:S02]  /*2de40*/  @!P2 IMAD.MOV.U32 R5, RZ, RZ, R117 ;  /* 0x000000ffff05a224 */ /* 0x000fe400078e0075 */
[----:B------:R-:W-:-:S08]  /*2de50*/  @!P0 IMAD.MOV.U32 R58, RZ, RZ, R62 ;  /* 0x000000ffff3a8224 */ /* 0x000fd000078e003e */
[----:B------:R-:W-:Y:S01]  /*2de60*/  @!P4 IMAD.MOV.U32 R62, RZ, RZ, R66 ;  /* 0x000000ffff3ec224 */ /* 0x000fe200078e0042 */
[----:B------:R0:W-:Y:S01]  /*2de70*/  @!P2 ST.E.64 desc[UR6][R6.64], R4 ;  /* 0x000000040600a985 */ /* 0x0001e2000c101b06 */
[----:B------:R-:W-:Y:S01]  /*2de80*/  ISETP.GE.AND P2, PT, R89, UR4, PT ;  /* 0x0000000459007c0c */ /* 0x000fe2000bf46270 */
[----:B------:R-:W-:Y:S02]  /*2de90*/  @!P3 IMAD.MOV.U32 R11, RZ, RZ, R65 ;  /* 0x000000ffff0bb224 */ /* 0x000fe400078e0041 */
[----:B------:R2:W-:Y:S01]  /*2dea0*/  @!P1 ST.E.64 desc[UR6][R8.64], R56 ;  /* 0x0000003808009985 */ /* 0x0005e2000c101b06 */
[----:B------:R-:W-:-:S03]  /*2deb0*/  ISETP.GE.AND P1, PT, R87, UR4, PT ;  /* 0x0000000457007c0c */ /* 0x000fc6000bf26270 */
[----:B------:R3:W-:Y:S01]  /*2dec0*/  @!P0 ST.E.64 desc[UR6][R12.64], R58 ;  /* 0x0000003a0c008985 */ /* 0x0007e2000c101b06 */
[----:B------:R-:W-:-:S03]  /*2ded0*/  @!P4 LEA R28, P0, R91, R14, 0x2 ;  /* 0x0000000e5b1cc211 */ /* 0x000fc600078010ff */
[----:B------:R4:W-:Y:S01]  /*2dee0*/  @!P5 ST.E.64 desc[UR6][R24.64], R60 ;  /* 0x0000003c1800d985 */ /* 0x0009e2000c101b06 */
[-C--:B-1----:R-:W-:Y:S01]  /*2def0*/  @!P4 LEA.HI.X R29, R91, R3.reuse, R94, 0x2, P0 ;  /* 0x000000035b1dc211 */ /* 0x082fe200000f145e */
[----:B------:R-:W-:Y:S01]  /*2df00*/  @!P2 IMAD.MOV.U32 R21, RZ, RZ, R67 ;  /* 0x000000ffff15a224 */ /* 0x000fe200078e0043 */
[CC--:B0-----:R-:W-:Y:S02]  /*2df10*/  @!P3 LEA R4, P5, R93.reuse, R14.reuse, 0x2 ;  /* 0x0000000e5d04b211 */ /* 0x0c1fe400078a10ff */
[----:B------:R-:W-:Y:S01]  /*2df20*/  ISETP.GE.AND P0, PT, R84, UR4, PT ;  /* 0x0000000454007c0c */ /* 0x000fe2000bf06270 */
[----:B------:R-:W-:Y:S01]  /*2df30*/  @!P4 ST.E.64 desc[UR6][R28.64], R62 ;  /* 0x0000003e1c00c985 */ /* 0x000fe2000c101b06 */
[-C--:B------:R-:W-:Y:S01]  /*2df40*/  @!P3 LEA.HI.X R5, R93, R3.reuse, R96, 0x2, P5 ;  /* 0x000000035d05b211 */ /* 0x080fe200028f1460 */
[----:B------:R-:W-:Y:S01]  /*2df50*/  @!P1 IMAD.MOV.U32 R27, RZ, RZ, R69 ;  /* 0x000000ffff1b9224 */ /* 0x000fe200078e0045 */
[C---:B------:R-:W-:Y:S02]  /*2df60*/  @!P2 LEA R6, P5, R89.reuse, R14, 0x2 ;  /* 0x0000000e5906a211 */ /* 0x040fe400078a10ff */
[----:B------:R-:W-:Y:S01]  /*2df70*/  ISETP.GE.AND P4, PT, R38, UR4, PT ;  /* 0x0000000426007c0c */ /* 0x000fe2000bf86270 */
[----:B------:R0:W-:Y:S01]  /*2df80*/  @!P3 ST.E.64 desc[UR6][R4.64], R10 ;  /* 0x0000000a0400b985 */ /* 0x0001e2000c101b06 */
[----:B------:R-:W-:-:S02]  /*2df90*/  @!P2 LEA.HI.X R7, R89, R3, R92, 0x2, P5 ;  /* 0x000000035907a211 */ /* 0x000fc400028f145c */
[CC--:B--2---:R-:W-:Y:S02]  /*2dfa0*/  @!P1 LEA R8, P5, R87.reuse, R14.reuse, 0x2 ;  /* 0x0000000e57089211 */ /* 0x0c4fe400078a10ff */
[----:B------:R-:W-:Y:S01]  /*2dfb0*/  ISETP.GE.AND P3, PT, R74, UR4, PT ;  /* 0x000000044a007c0c */ /* 0x000fe2000bf66270 */
[----:B------:R1:W-:Y:S01]  /*2dfc0*/  @!P2 ST.E.64 desc[UR6][R6.64], R20 ;  /* 0x000000140600a985 */ /* 0x0003e2000c101b06 */
[-C--:B------:R-:W-:Y:S01]  /*2dfd0*/  @!P1 LEA.HI.X R9, R87, R3.reuse, R88, 0x2, P5 ;  /* 0x0000000357099211 */ /* 0x080fe200028f1458 */
[----:B------:R-:W-:Y:S01]  /*2dfe0*/  @!P0 IMAD.MOV.U32 R69, RZ, RZ, R71 ;  /* 0x000000ffff458224 */ /* 0x000fe200078e0047 */
[C---:B---3--:R-:W-:Y:S02]  /*2dff0*/  @!P0 LEA R12, P5, R84.reuse, R14, 0x2 ;  /* 0x0000000e540c8211 */ /* 0x048fe400078a10ff */
[----:B------:R-:W-:Y:S01]  /*2e000*/  ISETP.GE.AND P2, PT, R75, UR4, PT ;  /* 0x000000044b007c0c */ /* 0x000fe2000bf46270 */
[----:B------:R2:W-:Y:S01]  /*2e010*/  @!P1 ST.E.64 desc[UR6][R8.64], R26 ;  /* 0x0000001a08009985 */ /* 0x0005e2000c101b06 */
[----:B------:R-:W-:-:S02]  /*2e020*/  @!P0 LEA.HI.X R13, R84, R3, R86, 0x2, P5 ;  /* 0x00000003540d8211 */ /* 0x000fc400028f1456 */
[----:B------:R-:W-:Y:S02]  /*2e030*/  ISETP.GE.AND P1, PT, R47, UR4, PT ;  /* 0x000000042f007c0c */ /* 0x000fe4000bf26270 */
[-C--:B----4-:R-:W-:Y:S01]  /*2e040*/  @!P4 LEA R24, P5, R38, R14.reuse, 0x2 ;  /* 0x0000000e2618c211 */ /* 0x090fe200078a10ff */
[----:B------:R3:W-:Y:S01]  /*2e050*/  @!P0 ST.E.64 desc[UR6][R12.64], R68 ;  /* 0x000000440c008985 */ /* 0x0007e2000c101b06 */
[-C--:B0-----:R-:W-:Y:S01]  /*2e060*/  @!P3 LEA R4, P0, R74, R14.reuse, 0x2 ;  /* 0x0000000e4a04b211 */ /* 0x081fe200078010ff */
[----:B------:R-:W-:Y:S01]  /*2e070*/  @!P3 IMAD.MOV.U32 R91, RZ, RZ, R83 ;  /* 0x000000ffff5bb224 */ /* 0x000fe200078e0053 */
[-C--:B------:R-:W-:Y:S02]  /*2e080*/  @!P4 LEA.HI.X R25, R38, R3.reuse, R43, 0x2, P5 ;  /* 0x000000032619c211 */ /* 0x080fe400028f142b */
[----:B------:R-:W-:Y:S01]  /*2e090*/  ISETP.GE.AND P5, PT, R45, UR4, PT ;  /* 0x000000042d007c0c */ /* 0x000fe2000bfa6270 */
[----:B------:R-:W-:Y:S01]  /*2e0a0*/  @!P2 IMAD.MOV.U32 R83, RZ, RZ, R119 ;  /* 0x000000ffff53a224 */ /* 0x000fe200078e0077 */
[----:B------:R-:W-:Y:S01]  /*2e0b0*/  @!P3 LEA.HI.X R5, R74, R3, R81, 0x2, P0 ;  /* 0x000000034a05b211 */ /* 0x000fe200000f1451 */
[----:B------:R3:W-:Y:S01]  /*2e0c0*/  @!P4 ST.E.64 desc[UR6][R24.64], R72 ;  /* 0x000000481800c985 */ /* 0x0007e2000c101b06 */
[----:B-1----:R-:W-:Y:S01]  /*2e0d0*/  @!P2 LEA R6, P0, R75, R14, 0x2 ;  /* 0x0000000e4b06a211 */ /* 0x002fe200078010ff */
[----:B------:R-:W-:-:S02]  /*2e0e0*/  @!P1 IMAD.MOV.U32 R117, RZ, RZ, R85 ;  /* 0x000000ffff759224 */ /* 0x000fc400078e0055 */
[----:B------:R3:W-:Y:S01]  /*2e0f0*/  @!P3 ST.E.64 desc[UR6][R4.64], R90 ;  /* 0x0000005a0400b985 */ /* 0x0007e2000c101b06 */
[----:B------:R-:W-:Y:S02]  /*2e100*/  @!P2 LEA.HI.X R7, R75, R3, R46, 0x2, P0 ;  /* 0x000000034b07a211 */ /* 0x000fe400000f142e */
[----:B--2---:R-:W-:-:S03]  /*2e110*/  @!P1 LEA R8, P0, R47, R14, 0x2 ;  /* 0x0000000e2f089211 */ /* 0x004fc600078010ff */
[----:B------:R3:W-:Y:S01]  /*2e120*/  @!P2 ST.E.64 desc[UR6][R6.64], R82 ;  /* 0x000000520600a985 */ /* 0x0007e2000c101b06 */
[----:B------:R-:W-:Y:S02]  /*2e130*/  @!P1 LEA.HI.X R9, R47, R3, R44, 0x2, P0 ;  /* 0x000000032f099211 */ /* 0x000fe400000f142c */
[----:B------:R-:W-:-:S03]  /*2e140*/  @!P5 LEA R10, P0, R45, R14, 0x2 ;  /* 0x0000000e2d0ad211 */ /* 0x000fc600078010ff */
[----:B------:R3:W-:Y:S01]  /*2e150*/  @!P1 ST.E.64 desc[UR6][R8.64], R116 ;  /* 0x0000007408009985 */ /* 0x0007e2000c101b06 */
[----:B------:R-:W-:Y:S02]  /*2e160*/  @!P5 LEA.HI.X R11, R45, R3, R42, 0x2, P0 ;  /* 0x000000032d0bd211 */ /* 0x000fe400000f142a */
[----:B------:R-:W-:-:S03]  /*2e170*/  ISETP.GE.AND P0, PT, R40, UR4, PT ;  /* 0x0000000428007c0c */ /* 0x000fc6000bf06270 */
[----:B------:R3:W-:Y:S10]  /*2e180*/  @!P5 ST.E.64 desc[UR6][R10.64], R76 ;  /* 0x0000004c0a00d985 */ /* 0x0007f4000c101b06 */
[----:B------:R-:W-:Y:S05]  /*2e190*/  @P0 BRA `(.L_x_7513) ;  /* 0x0000000c00440947 */ /* 0x000fea0003800000 */
[----:B------:R-:W-:Y:S01]  /*2e1a0*/  LEA R14, P0, R40, R14, 0x2 ;  /* 0x0000000e280e7211 */ /* 0x000fe200078010ff */
[----:B------:R-:W-:-:S03]  /*2e1b0*/  ULDC.64 UR4, c[0x0][0x208] ;  /* 0x0000820000047ab9 */ /* 0x000fc60000000a00 */
[----:B------:R-:W-:-:S05]  /*2e1c0*/  LEA.HI.X R15, R40, R3, R41, 0x2, P0 ;  /* 0x00000003280f7211 */ /* 0x000fca00000f1429 */
[----:B------:R0:W-:Y:S01]  /*2e1d0*/  ST.E.64 desc[UR4][R14.64], R78 ;  /* 0x0000004e0e007985 */ /* 0x0001e2000c101b04 */
[----:B------:R-:W-:Y:S05]  /*2e1e0*/  BRA `(.L_x_7513) ;  /* 0x0000000c00307947 */ /* 0x000fea0003800000 */
.L_x_7499:
[----:B------:R-:W2:Y:S01]  /*2e1f0*/  LDL R0, [R1+0xa0] ;  /* 0x0000a00001007983 */ /* 0x000ea20000100800 */
[----:B------:R-:W-:Y:S01]  /*2e200*/  ULDC.64 UR4, c[0x0][0xc08] ;  /* 0x0003020000047ab9 */ /* 0x000fe20000000a00 */
[----:B------:R-:W2:Y:S01]  /*2e210*/  LDC.64 R2, c[0x0][0xc00] ;  /* 0x00030000ff027b82 */ /* 0x000ea20000000a00 */
[----:B------:R-:W-:Y:S01]  /*2e220*/  ISETP.NE.U32.AND P0, PT, RZ, UR4, PT ;  /* 0x00000004ff007c0c */ /* 0x000fe2000bf05070 */
[----:B------:R-:W-:Y:S01]  /*2e230*/  IMAD.MOV.U32 R13, RZ, RZ, RZ ;  /* 0x000000ffff0d7224 */ /* 0x000fe200078e00ff */
[----:B------:R-:W-:Y:S02]  /*2e240*/  ULDC.64 UR6, c[0x0][0x208] ;  /* 0x0000820000067ab9 */ /* 0x000fe40000000a00 */
[----:B------:R-:W-:Y:S01]  /*2e250*/  ISETP.NE.AND.EX P1, PT, RZ, UR5, PT, P0 ;  /* 0x00000005ff007c0c */ /* 0x000fe2000bf25300 */
[----:B------:R-:W-:Y:S02]  /*2e260*/  ULDC.64 UR4, c[0x0][0xc00] ;  /* 0x0003000000047ab9 */ /* 0x000fe40000000a00 */
[----:B------:R-:W-:-:S04]  /*2e270*/  ISETP.NE.U32.AND P0, PT, RZ, UR4, PT ;  /* 0x00000004ff007c0c */ /* 0x000fc8000bf05070 */
[----:B------:R-:W-:-:S06]  /*2e280*/  ISETP.NE.AND.EX P0, PT, RZ, UR5, PT, P0 ;  /* 0x00000005ff007c0c */ /* 0x000fcc000bf05300 */
[----:B------:R-:W1:Y:S01]  /*2e290*/  @P1 LDC.64 R4, c[0x0][0xc08] ;  /* 0x00030200ff041b82 */ /* 0x000e620000000a00 */
[----:B------:R-:W-:Y:S02]  /*2e2a0*/  ULDC UR4, c[0x0][0xa88] ;  /* 0x0002a20000047ab9 */ /* 0x000fe40000000800 */
[----:B------:R-:W-:Y:S01]  /*2e2b0*/  IMAD.U32 R20, RZ, RZ, UR4 ;  /* 0x00000004ff147e24 */ /* 0x000fe2000f8e00ff */
[----:B------:R-:W-:Y:S02]  /*2e2c0*/  ISETP.GT.AND P3, PT, R95, 0x7f, PT ;  /* 0x0000007f5f00780c */ /* 0x000fe40003f64270 */
[----:B------:R-:W-:Y:S01]  /*2e2d0*/  ISETP.GT.AND P2, PT, R121, 0x1, PT ;  /* 0x000000017900780c */ /* 0x000fe20003f44270 */
[----:B--2---:R-:W-:-:S04]  /*2e2e0*/  IMAD.WIDE R2, R0, 0x4, R2 ;  /* 0x0000000400027825 */ /* 0x004fc800078e0202 */
[----:B-1----:R-:W-:Y:S01]  /*2e2f0*/  @P1 IMAD.WIDE R4, R0, 0x4, R4 ;  /* 0x0000000400041825 */ /* 0x002fe200078e0204 */
[----:B------:R1:W5:Y:S01]  /*2e300*/  @P0 LDG.E R13, desc[UR6][R2.64] ;  /* 0x00000006020d0981 */ /* 0x000362000c1e1900 */
[----:B------:R-:W-:-:S03]  /*2e310*/  SHF.R.S32.HI R14, RZ, 0x1f, R0 ;  /* 0x0000001fff0e7819 */ /* 0x000fc60000011400 */
[----:B------:R1:W5:Y:S01]  /*2e320*/  @P1 LDG.E R20, desc[UR6][R4.64] ;  /* 0x0000000604141981 */ /* 0x000362000c1e1900 */
[----:B------:R-:W-:Y:S05]  /*2e330*/  @P1 BRA `(.L_x_7518) ;  /* 0x0000000000141947 */ /* 0x000fea0003800000 */
[----:B------:R-:W-:Y:S05]  /*2e340*/  @!P0 BRA `(.L_x_7518) ;  /* 0x0000000000108947 */ /* 0x000fea0003800000 */
[----:B------:R-:W-:Y:S02]  /*2e350*/  ULDC.64 UR4, c[0x0][0x208] ;  /* 0x0000820000047ab9 */ /* 0x000fe40000000a00 */
[----:B-1----:R-:W2:Y:S04]  /*2e360*/  LDG.E R5, desc[UR4][R2.64] ;  /* 0x0000000402057981 */ /* 0x002ea8000c1e1900 */
[----:B-----5:R-:W2:Y:S02]  /*2e370*/  LDG.E R20, desc[UR4][R2.64+0x4] ;  /* 0x0000040402147981 */ /* 0x020ea4000c1e1900 */
[----:B--2---:R-:W-:-:S07]  /*2e380*/  IMAD.IADD R20, R20, 0x1, -R5 ;  /* 0x0000000114147824 */ /* 0x004fce00078e0a05 */
.L_x_7518:
[----:B------:R-:W-:Y:S01]  /*2e390*/  BSSY B1, `(.L_x_7519) ;  /* 0x0000039000017945 */ /* 0x000fe20003800000 */
[----:B------:R-:W-:Y:S02]  /*2e3a0*/  SEL R21, R0, RZ, !P0 ;  /* 0x000000ff00157207 */ /* 0x000fe40004000000 */
[----:B------:R-:W-:Y:S02]  /*2e3b0*/  SEL R14, R14, RZ, !P0 ;  /* 0x000000ff0e0e7207 */ /* 0x000fe40004000000 */
[----:B-----5:R-:W-:Y:S01]  /*2e3c0*/  SHF.R.S32.HI R12, RZ, 0x1f, R13 ;  /* 0x0000001fff0c7819 */ /* 0x020fe2000001140d */
[----:B------:R-:W-:Y:S06]  /*2e3d0*/  @P3 BRA `(.L_x_7520) ;  /* 0x0000000000d03947 */ /* 0x000fec0003800000 */
[----:B-1----:R-:W2:Y:S01]  /*2e3e0*/  LDL R2, [R1+0x64] ;  /* 0x0000640001027983 */ /* 0x002ea20000100800 */
        /* <DEDUP_REMOVED lines=12> */
[----:B------:R-:W-:Y:S01]  /*2e4b0*/  SEL R24, R0, 0x978, P3 ;  /* 0x0000097800187807 */ /* 0x000fe20001800000 */
[----:B------:R-:W-:-:S03]  /*2e4c0*/  ULDC.64 UR4, c[0x0][0x208] ;  /* 0x0000820000047ab9 */ /* 0x000fc60000000a00 */
[----:B------:R-:W4:Y:S08]  /*2e4d0*/  LDC.64 R6, c[0x0][R24+0x220] ;  /* 0x0000880018067b82 */ /* 0x000f300000000a00 */
[----:B------:R-:W2:Y:S08]  /*2e4e0*/  LDC.64 R2, c[0x0][R24+0x218] ;  /* 0x0000860018027b82 */ /* 0x000eb00000000a00 */
[----:B------:R-:W5:Y:S08]  /*2e4f0*/  LDC.64 R8, c[0x0][R24+0x228] ;  /* 0x00008a0018087b82 */ /* 0x000f700000000a00 */
[----:B------:R-:W5:Y:S08]  /*2e500*/  LDC.64 R4, c[0x0][R24+0x210] ;  /* 0x0000840018047b82 */ /* 0x000f700000000a00 */
[----:B------:R-:W5:Y:S08]  /*2e510*/  @P0 LDC R0, c[0x0][0xbec] ;  /* 0x0002fb00ff000b82 */ /* 0x000f700000000800 */
[----:B0-----:R-:W0:Y:S01]  /*2e520*/  @P0 LDC R33, c[0x0][0xbf0] ;  /* 0x0002fc00ff210b82 */ /* 0x001e220000000800 */
        /* <DEDUP_REMOVED lines=31> */
.L_x_7520:
[----:B------:R-:W-:Y:S05]  /*2e720*/  BSYNC B1 ;  /* 0x0000000000017941 */ /* 0x000fea0003800000 */
.L_x_7519:
[----:B------:R-:W-:Y:S05]  /*2e730*/  @P2 BRA `(.L_x_7513) ;  /* 0x0000000400dc2947 */ /* 0x000fea0003800000 */
[----:B------:R-:W3:Y:S01]  /*2e740*/  LDL.LU R8, [R1+0x8c] ;  /* 0x00008c0001087983 */ /* 0x000ee20000300800 */
[----:B------:R-:W4:Y:S01]  /*2e750*/  LDC R25, c[0x0][0xbe8] ;  /* 0x0002fa00ff197b82 */ /* 0x000f220000000800 */
[----:B------:R-:W-:Y:S01]  /*2e760*/  ULDC.64 UR4, c[0x0][0xaa0] ;  /* 0x0002a80000047ab9 */ /* 0x000fe20000000a00 */
[----:B------:R-:W-:Y:S01]  /*2e770*/  SHF.R.S32.HI R93, RZ, 0x3, R93 ;  /* 0x00000003ff5d7819 */ /* 0x000fe2000001145d */
[----:B------:R-:W5:Y:S01]  /*2e780*/  LDL R6, [R1+0x64] ;  /* 0x0000640001067983 */ /* 0x000f620000100800 */
[----:B------:R-:W-:Y:S01]  /*2e790*/  IMAD R0, R12, UR4, RZ ;  /* 0x000000040c007c24 */ /* 0x000fe2000f8e02ff */
[----:B------:R-:W-:Y:S01]  /*2e7a0*/  ULDC.64 UR6, c[0x0][0xaf0] ;  /* 0x0002bc0000067ab9 */ /* 0x000fe20000000a00 */
[----:B-12---:R-:W-:-:S04]  /*2e7b0*/  IMAD.WIDE.U32 R2, R13, UR4, RZ ;  /* 0x000000040d027c25 */ /* 0x006fc8000f8e00ff */
[----:B------:R-:W-:Y:S02]  /*2e7c0*/  IMAD R92, R92, 0x20, R93 ;  /* 0x000000205c5c7824 */ /* 0x000fe400078e025d */
[----:B------:R-:W-:Y:S01]  /*2e7d0*/  IMAD R5, R13, UR5, R0 ;  /* 0x000000050d057c24 */ /* 0x000fe2000f8e0200 */
[----:B------:R-:W-:-:S03]  /*2e7e0*/  ULDC.64 UR4, c[0x0][0xae8] ;  /* 0x0002ba0000047ab9 */ /* 0x000fc60000000a00 */
[----:B------:R-:W-:Y:S01]  /*2e7f0*/  IMAD.IADD R3, R3, 0x1, R5 ;  /* 0x0000000103037824 */ /* 0x000fe200078e0205 */
[----:B----4-:R-:W-:-:S13]  /*2e800*/  ISETP.NE.AND P0, PT, R25, 0x1, PT ;  /* 0x000000011900780c */ /* 0x010fda0003f05270 */
[----:B------:R-:W1:Y:S08]  /*2e810*/  @P0 LDC R4, c[0x0][0xbec] ;  /* 0x0002fb00ff040b82 */ /* 0x000e700000000800 */
[----:B------:R-:W2:Y:S01]  /*2e820*/  @P0 LDC R7, c[0x0][0xbf0] ;  /* 0x0002fc00ff070b82 */ /* 0x000ea20000000800 */
[----:B---3--:R-:W-:-:S04]  /*2e830*/  IMAD.WIDE.U32 R2, R8, UR4, R2 ;  /* 0x0000000408027c25 */ /* 0x008fc8000f8e0002 */
[----:B-----5:R-:W-:Y:S02]  /*2e840*/  IMAD.IADD R9, R6, 0x1, R92 ;  /* 0x0000000106097824 */ /* 0x020fe400078e025c */
[----:B------:R-:W-:Y:S01]  /*2e850*/  IMAD R3, R8, UR5, R3 ;  /* 0x0000000508037c24 */ /* 0x000fe2000f8e0203 */
[----:B------:R-:W-:Y:S01]  /*2e860*/  ULDC.64 UR4, c[0x0][0xae0] ;  /* 0x0002b80000047ab9 */ /* 0x000fe20000000a00 */
[----:B-1----:R-:W-:-:S04]  /*2e870*/  @P0 IMAD.HI.U32 R0, R9, R4, RZ ;  /* 0x0000000409000227 */ /* 0x002fc800078e00ff */
[----:B------:R-:W-:Y:S01]  /*2e880*/  IMAD.MOV.U32 R5, RZ, RZ, R9 ;  /* 0x000000ffff057224 */ /* 0x000fe200078e0009 */
[----:B--2---:R-:W-:Y:S01]  /*2e890*/  @P0 SHF.R.U32.HI R5, RZ, R7, R0 ;  /* 0x00000007ff050219 */ /* 0x004fe20000011600 */
[----:B------:R-:W-:Y:S02]  /*2e8a0*/  IMAD R4, R14, UR6, RZ ;  /* 0x000000060e047c24 */ /* 0x000fe4000f8e02ff */
[----:B------:R-:W-:Y:S01]  /*2e8b0*/  IMAD.WIDE.U32 R2, R21, UR6, R2 ;  /* 0x0000000615027c25 */ /* 0x000fe2000f8e0002 */
[----:B------:R-:W-:-:S03]  /*2e8c0*/  SHF.R.S32.HI R0, RZ, 0x1f, R5 ;  /* 0x0000001fff007819 */ /* 0x000fc60000011405 */
[----:B------:R-:W-:Y:S02]  /*2e8d0*/  IMAD R7, R21, UR7, R4 ;  /* 0x0000000715077c24 */ /* 0x000fe4000f8e0204 */
[----:B------:R-:W-:Y:S02]  /*2e8e0*/  IMAD.MOV R4, RZ, RZ, -R5 ;  /* 0x000000ffff047224 */ /* 0x000fe400078e0a05 */
[----:B------:R-:W-:Y:S02]  /*2e8f0*/  IMAD.IADD R3, R3, 0x1, R7 ;  /* 0x0000000103037824 */ /* 0x000fe400078e0207 */
[----:B------:R-:W-:Y:S02]  /*2e900*/  IMAD R0, R0, UR4, RZ ;  /* 0x0000000400007c24 */ /* 0x000fe4000f8e02ff */
[----:B------:R-:W-:Y:S02]  /*2e910*/  IMAD R7, R25, R4, R9 ;  /* 0x0000000419077224 */ /* 0x000fe400078e0209 */
[----:B------:R-:W-:-:S02]  /*2e920*/  IMAD R9, R5, UR5, R0 ;  /* 0x0000000505097c24 */ /* 0x000fc4000f8e0200 */
[----:B------:R-:W-:Y:S01]  /*2e930*/  IMAD.WIDE.U32 R2, R5, UR4, R2 ;  /* 0x0000000405027c25 */ /* 0x000fe2000f8e0002 */
[----:B------:R-:W-:Y:S01]  /*2e940*/  SHF.R.S32.HI R0, RZ, 0x1f, R7 ;  /* 0x0000001fff007819 */ /* 0x000fe20000011407 */
[----:B------:R-:W-:Y:S02]  /*2e950*/  ULDC.64 UR4, c[0x0][0xad8] ;  /* 0x0002b60000047ab9 */ /* 0x000fe40000000a00 */
[----:B------:R-:W-:Y:S02]  /*2e960*/  IMAD.IADD R3, R3, 0x1, R9 ;  /* 0x0000000103037824 */ /* 0x000fe400078e0209 */
[----:B------:R-:W-:Y:S02]  /*2e970*/  IMAD R0, R0, UR4, RZ ;  /* 0x0000000400007c24 */ /* 0x000fe4000f8e02ff */
[----:B------:R-:W-:-:S04]  /*2e980*/  IMAD.WIDE.U32 R4, R7, UR4, R2 ;  /* 0x0000000407047c25 */ /* 0x000fc8000f8e0002 */
[----:B------:R-:W-:Y:S01]  /*2e990*/  IMAD R3, R7, UR5, R0 ;  /* 0x0000000507037c24 */ /* 0x000fe2000f8e0200 */
[----:B------:R-:W-:Y:S01]  /*2e9a0*/  ULDC.64 UR4, c[0x0][0xa80] ;  /* 0x0002a00000047ab9 */ /* 0x000fe20000000a00 */
[----:B------:R-:W-:Y:S02]  /*2e9b0*/  SHF.R.S32.HI R7, RZ, 0x1f, R91 ;  /* 0x0000001fff077819 */ /* 0x000fe4000001145b */
[----:B------:R-:W-:Y:S01]  /*2e9c0*/  IMAD.IADD R3, R5, 0x1, R3 ;  /* 0x0000000105037824 */ /* 0x000fe200078e0203 */
[C---:B------:R-:W-:Y:S01]  /*2e9d0*/  LEA R2, P0, R4.reuse, UR4, 0x1 ;  /* 0x0000000404027c11 */ /* 0x040fe2000f8008ff */
[----:B------:R-:W-:Y:S01]  /*2e9e0*/  UMOV UR4, 0xffffffff ;  /* 0xffffffff00047882 */ /* 0x000fe20000000000 */
[----:B------:R-:W-:Y:S02]  /*2e9f0*/  SHF.R.S32.HI R5, RZ, 0x1f, R87 ;  /* 0x0000001fff057819 */ /* 0x000fe40000011457 */
[----:B------:R-:W-:Y:S01]  /*2ea00*/  LEA.HI.X R3, R4, UR5, R3, 0x1, P0 ;  /* 0x0000000504037c11 */ /* 0x000fe200080f0c03 */
[----:B------:R-:W-:Y:S08]  /*2ea10*/  BRA.DIV UR4, `(.L_x_7521) ;  /* 0x000000be04787947 */ /* 0x000ff0000b800000 */
[----:B------:R1:W2:Y:S04]  /*2ea20*/  SHFL.IDX PT, R0, R3, RZ, 0x181f ;  /* 0x00181fff03007589 */ /* 0x0002a800000e0000 */
[----:B------:R1:W3:Y:S02]  /*2ea30*/  SHFL.IDX PT, R14, R2, RZ, 0x181f ;  /* 0x00181fff020e7589 */ /* 0x0002e400000e0000 */
.L_x_7798:
[----:B------:R-:W-:Y:S01]  /*2ea40*/  IMAD R25, R20, R25, RZ ;  /* 0x0000001914197224 */ /* 0x000fe200078e02ff */
[----:B------:R-:W-:Y:S01]  /*2ea50*/  BSSY B1, `(.L_x_7522) ;  /* 0x000000e000017945 */ /* 0x000fe20003800000 */
[----:B------:R-:W-:-:S05]  /*2ea60*/  IMAD.IADD R6, R93, 0x1, R6 ;  /* 0x000000015d067824 */ /* 0x000fca00078e0206 */
[----:B------:R-:W-:-:S13]  /*2ea70*/  ISETP.GE.AND P0, PT, R6, R25, PT ;  /* 0x000000190600720c */ /* 0x000fda0003f06270 */
[----:B------:R-:W-:Y:S05]  /*2ea80*/  @P0 BRA `(.L_x_7523) ;  /* 0x0000000000280947 */ /* 0x000fea0003800000 */
[----:B------:R-:W-:Y:S01]  /*2ea90*/  ULDC UR4, c[0x0][0xac8] ;  /* 0x0002b20000047ab9 */ /* 0x000fe20000000800 */
[----:B------:R-:W-:Y:S01]  /*2eaa0*/  ULDC.64 UR6, c[0x0][0x208] ;  /* 0x0000820000067ab9 */ /* 0x000fe20000000a00 */
[----:B------:R-:W-:Y:S02]  /*2eab0*/  ISETP.GE.AND P2, PT, R91, UR4, PT ;  /* 0x000000045b007c0c */ /* 0x000fe4000bf46270 */
[----:B------:R-:W-:-:S11]  /*2eac0*/  ISETP.GE.AND P3, PT, R87, UR4, PT ;  /* 0x0000000457007c0c */ /* 0x000fd6000bf66270 */
[-C--:B---3--:R-:W-:Y:S02]  /*2ead0*/  @!P2 LEA R8, P0, R91, R14.reuse, 0x1 ;  /* 0x0000000e5b08a211 */ /* 0x088fe400078008ff */
[----:B------:R-:W-:Y:S02]  /*2eae0*/  @!P3 LEA R14, P1, R87, R14, 0x1 ;  /* 0x0000000e570eb211 */ /* 0x000fe400078208ff */
[-C--:B--2---:R-:W-:Y:S02]  /*2eaf0*/  @!P2 LEA.HI.X R9, R91, R0.reuse, R7, 0x1, P0 ;  /* 0x000000005b09a211 */ /* 0x084fe400000f0c07 */
[----:B------:R-:W-:-:S03]  /*2eb00*/  @!P3 LEA.HI.X R15, R87, R0, R5, 0x1, P1 ;  /* 0x00000000570fb211 */ /* 0x000fc600008f0c05 */
[----:B------:R4:W-:Y:S04]  /*2eb10*/  @!P2 ST.E.128 desc[UR6][R8.64], RZ ;  /* 0x000000ff0800a985 */ /* 0x0009e8000c101d06 */
[----:B------:R4:W-:Y:S02]  /*2eb20*/  @!P3 ST.E.128 desc[UR6][R14.64], RZ ;  /* 0x000000ff0e00b985 */ /* 0x0009e4000c101d06 */
.L_x_7523:
[----:B------:R-:W-:Y:S05]  /*2eb30*/  BSYNC B1 ;  /* 0x0000000000017941 */ /* 0x000fea0003800000 */
.L_x_7522:
[----:B------:R-:W-:-:S03]  /*2eb40*/  UMOV UR4, 0xffffffff ;  /* 0xffffffff00047882 */ /* 0x000fc60000000000 */
[----:B------:R-:W-:Y:S05]  /*2eb50*/  BRA.DIV UR4, `(.L_x_7524) ;  /* 0x000000be045c7947 */ /* 0x000fea000b800000 */
[----:B--2---:R2:W0:Y:S04]  /*2eb60*/  SHFL.IDX PT, R0, R3, 0x1, 0x181f ;  /* 0x00381f0003007f89 */ /* 0x00442800000e0000 */
[----:B---34-:R2:W3:Y:S02]  /*2eb70*/  SHFL.IDX PT, R14, R2, 0x1, 0x181f ;  /* 0x00381f00020e7f89 */ /* 0x0184e400000e0000 */
.L_x_7802:
        /* <DEDUP_REMOVED lines=10> */
[-C--:B0-----:R-:W-:Y:S02]  /*2ec20*/  @!P2 LEA.HI.X R9, R91, R0.reuse, R7, 0x1, P0 ;  /* 0x000000005b09a211 */ /* 0x081fe400000f0c07 */
[----:B------:R-:W-:-:S03]  /*2ec30*/  @!P3 LEA.HI.X R15, R87, R0, R5, 0x1, P1 ;  /* 0x00000000570fb211 */ /* 0x000fc600008f0c05 */
[----:B------:R4:W-:Y:S04]  /*2ec40*/  @!P2 ST.E.128 desc[UR6][R8.64], RZ ;  /* 0x000000ff0800a985 */ /* 0x0009e8000c101d06 */
[----:B------:R4:W-:Y:S02]  /*2ec50*/  @!P3 ST.E.128 desc[UR6][R14.64], RZ ;  /* 0x000000ff0e00b985 */ /* 0x0009e4000c101d06 */
.L_x_7526:
[----:B------:R-:W-:Y:S05]  /*2ec60*/  BSYNC B1 ;  /* 0x0000000000017941 */ /* 0x000fea0003800000 */
.L_x_7525:
[----:B------:R-:W-:-:S03]  /*2ec70*/  UMOV UR4, 0xffffffff ;  /* 0xffffffff00047882 */ /* 0x000fc60000000000 */
[----:B------:R-:W-:Y:S05]  /*2ec80*/  BRA.DIV UR4, `(.L_x_7527) ;  /* 0x000000be04587947 */ /* 0x000fea000b800000 */
[----:B0-----:R0:W0:Y:S04]  /*2ec90*/  SHFL.IDX PT, R0, R3, 0x2, 0x181f ;  /* 0x00581f0003007f89 */ /* 0x00102800000e0000 */
[----:B---34-:R3:W4:Y:S02]  /*2eca0*/  SHFL.IDX PT, R14, R2, 0x2, 0x181f ;  /* 0x00581f00020e7f89 */ /* 0x01872400000e0000 */
.L_x_7806:
        /* <DEDUP_REMOVED lines=8> */
[-C--:B----4-:R-:W-:Y:S02]  /*2ed30*/  @!P2 LEA R8, P0, R91, R14.reuse, 0x1 ;  /* 0x0000000e5b08a211 */ /* 0x090fe400078008ff */
[----:B------:R-:W-:Y:S02]  /*2ed40*/  @!P3 LEA R14, P1, R87, R14, 0x1 ;  /* 0x0000000e570eb211 */ /* 0x000fe400078208ff */
[-C--:B0-----:R-:W-:Y:S02]  /*2ed50*/  @!P2 LEA.HI.X R9, R91, R0.reuse, R7, 0x1, P0 ;  /* 0x000000005b09a211 */ /* 0x081fe400000f0c07 */
[----:B------:R-:W-:-:S03]  /*2ed60*/  @!P3 LEA.HI.X R15, R87, R0, R5, 0x1, P1 ;  /* 0x00000000570fb211 */ /* 0x000fc600008f0c05 */
[----:B------:R0:W-:Y:S04]  /*2ed70*/  @!P2 ST.E.128 desc[UR6][R8.64], RZ ;  /* 0x000000ff0800a985 */ /* 0x0001e8000c101d06 */
[----:B------:R0:W-:Y:S02]  /*2ed80*/  @!P3 ST.E.128 desc[UR6][R14.64], RZ ;  /* 0x000000ff0e00b985 */ /* 0x0001e4000c101d06 */
.L_x_7529:
[----:B------:R-:W-:Y:S05]  /*2ed90*/  BSYNC B1 ;  /* 0x0000000000017941 */ /* 0x000fea0003800000 */
.L_x_7528:
[----:B------:R-:W-:-:S03]  /*2eda0*/  UMOV UR4, 0xffffffff ;  /* 0xffffffff00047882 */ /* 0x000fc60000000000 */
[----:B------:R-:W-:Y:S05]  /*2edb0*/  BRA.DIV UR4, `(.L_x_7530) ;  /* 0x000000be04547947 */ /* 0x000fea000b800000 */
[----:B0-----:R0:W0:Y:S04]  /*2edc0*/  SHFL.IDX PT, R0, R3, 0x3, 0x181f ;  /* 0x00781f0003007f89 */ /* 0x00102800000e0000 */
[----:B----4-:R4:W0:Y:S02]  /*2edd0*/  SHFL.IDX PT, R14, R2, 0x3, 0x181f ;  /* 0x00781f00020e7f89 */ /* 0x01082400000e0000 */
.L_x_7810:
[----:B-1234-:R-:W-:-:S05]  /*2ede0*/  VIADD R2, R6, 0x60 ;  /* 0x0000006006027836 */ /* 0x01efca0000000000 */
[----:B------:R-:W-:-:S13]  /*2edf0*/  ISETP.GE.AND P0, PT, R2, R25, PT ;  /* 0x000000190200720c */ /* 0x000fda0003f06270 */
[----:B------:R-:W-:Y:S05]  /*2ee00*/  @P0 BRA `(.L_x_7513) ;  /* 0x0000000000280947 */ /* 0x000fea0003800000 */
[----:B------:R-:W-:Y:S01]  /*2ee10*/  ULDC UR4, c[0x0][0xac8] ;  /* 0x0002b20000047ab9 */ /* 0x000fe20000000800 */
[----:B------:R-:W-:Y:S01]  /*2ee20*/  ULDC.64 UR6, c[0x0][0x208] ;  /* 0x0000820000067ab9 */ /* 0x000fe20000000a00 */
[----:B------:R-:W-:Y:S02]  /*2ee30*/  ISETP.GE.AND P2, PT, R91, UR4, PT ;  /* 0x000000045b007c0c */ /* 0x000fe4000bf46270 */
[----:B------:R-:W-:-:S11]  /*2ee40*/  ISETP.GE.AND P3, PT, R87, UR4, PT ;  /* 0x0000000457007c0c */ /* 0x000fd6000bf66270 */
[-C--:B0-----:R-:W-:Y:S02]  /*2ee50*/  @!P2 LEA R2, P0, R91, R14.reuse, 0x1 ;  /* 0x0000000e5b02a211 */ /* 0x081fe400078008ff */
[----:B------:R-:W-:Y:S02]  /*2ee60*/  @!P3 LEA R14, P1, R87, R14, 0x1 ;  /* 0x0000000e570eb211 */ /* 0x000fe400078208ff */
[-C--:B------:R-:W-:Y:S02]  /*2ee70*/  @!P2 LEA.HI.X R3, R91, R0.reuse, R7, 0x1, P0 ;  /* 0x000000005b03a211 */ /* 0x080fe400000f0c07 */
[----:B------:R-:W-:-:S03]  /*2ee80*/  @!P3 LEA.HI.X R15, R87, R0, R5, 0x1, P1 ;  /* 0x00000000570fb211 */ /* 0x000fc600008f0c05 */
[----:B------:R0:W-:Y:S04]  /*2ee90*/  @!P2 ST.E.128 desc[UR6][R2.64], RZ ;  /* 0x000000ff0200a985 */ /* 0x0001e8000c101d06 */
[----:B------:R0:W-:Y:S02]  /*2eea0*/  @!P3 ST.E.128 desc[UR6][R14.64], RZ ;  /* 0x000000ff0e00b985 */ /* 0x0001e4000c101d06 */
.L_x_7513:
[----:B------:R-:W-:Y:S05]  /*2eeb0*/  BSYNC B0 ;  /* 0x0000000000007941 */ /* 0x000fea0003800000 */
.L_x_7498:
[----:B0-----:R-:W2:Y:S01]  /*2eec0*/  LDL R0, [R1+0x84] ;  /* 0x0000840001007983 */ /* 0x001ea20000100800 */
[----:B------:R-:W-:Y:S02]  /*2eed0*/  ULDC UR4, c[0x0][0xc3c] ;  /* 0x00030f0000047ab9 */ /* 0x000fe40000000800 */
[----:B--2---:R-:W-:-:S13]  /*2eee0*/  ISETP.GE.AND P0, PT, R0, UR4, PT ;  /* 0x0000000400007c0c */ /* 0x004fda000bf06270 */
[----:B------:R-:W-:Y:S05]  /*2eef0*/  @!P0 BRA `(.L_x_7531) ;  /* 0xfffffd2000808947 */ /* 0x000fea000383ffff */
[----:B------:R-:W-:Y:S05]  /*2ef00*/  BRA `(.L_x_7272) ;  /* 0x0000008400ec7947 */ /* 0x000fea0003800000 */
.L_x_7270:
[----:B------:R-:W-:-:S08]  /*2ef10*/  NOP ;  /* 0x0000000000007918 */ /* 0x000fd00000000000 */
[----:B0-----:R-:W0:-:S00]  /*2ef20*/  USETMAXREG.DEALLOC.CTAPOOL 0x18 ;  /* 0x00000018000079c8 */ /* 0x001e0000080e0500 */
        /* <DEDUP_REMOVED lines=12> */
[----:B0-----:R0:W-:Y:S04]  /*2eff0*/  STL.64 [R1+0x10], R4 ;  /* 0x0000100401007387 */ /* 0x0011e80000100a00 */
[----:B------:R0:W-:Y:S01]  /*2f000*/  STL.64 [R1+0x18], R6 ;  /* 0x0000180601007387 */ /* 0x0001e20000100a00 */
[----:B------:R-:W-:Y:S06]  /*2f010*/  BAR.ARV 0x4, 0x180 ;  /* 0x0106000000007b1d */ /* 0x000fec0000002000 */
[----:B------:R-:W-:Y:S05]  /*2f020*/  BRA `(.L_x_7533) ;  /* 0x0000000c00c07947 */ /* 0x000fea0003800000 */
.L_x_7532:
[----:B------:R-:W0:Y:S01]  /*2f030*/  S2R R0, SR_TID.X ;  /* 0x0000000000007919 */ /* 0x000e220000002100 */
[----:B------:R-:W-:Y:S01]  /*2f040*/  ULDC UR4, c[0x0][0xc3c] ;  /* 0x00030f0000047ab9 */ /* 0x000fe20000000800 */
[----:B------:R-:W-:Y:S01]  /*2f050*/  ULDC.64 UR6, c[0x0][0x208] ;  /* 0x0000820000067ab9 */ /* 0x000fe20000000a00 */
        /* <DEDUP_REMOVED lines=12> */
[----:B------:R-:W0:Y:S01]  /*2f120*/  S2UR UR6, SR_CTAID.X ;  /* 0x00000000000679c3 */ /* 0x000e220000002500 */
[C---:B------:R-:W-:Y:S01]  /*2f130*/  ISETP.GE.U32.AND P2, PT, R0.reuse, 0x2, PT ;  /* 0x000000020000780c */ /* 0x040fe20003f46070 */
[----:B------:R-:W-:Y:S01]  /*2f140*/  UMOV UR4, URZ ;  /* 0x0000003f00047c82 */ /* 0x000fe20008000000 */
[C---:B------:R-:W-:Y:S02]  /*2f150*/  ISETP.GE.U32.AND P3, PT, R0.reuse, 0x4, PT ;  /* 0x000000040000780c */ /* 0x040fe40003f66070 */
[C---:B------:R-:W-:Y:S02]  /*2f160*/  ISETP.GE.U32.AND P4, PT, R0.reuse, 0x8, PT ;  /* 0x000000080000780c */ /* 0x040fe40003f86070 */
[----:B------:R-:W-:Y:S01]  /*2f170*/  ISETP.GE.U32.AND P5, PT, R0, 0x10, PT ;  /* 0x000000100000780c */ /* 0x000fe20003fa6070 */
        /* <DEDUP_REMOVED lines=16> */
[----:B------:R-:W1:Y:S02]  /*2f280*/  SHFL.IDX PT, R7, R3, 0x1f, 0x1f ;  /* 0x03e01f0003077f89 */ /* 0x000e6400000e0000 */
[----:B-1----:R-:W-:-:S04]  /*2f290*/  IMAD R7, R7, UR5, RZ ;  /* 0x0000000507077c24 */ /* 0x002fc8000f8e02ff */
[----:B------:R-:W-:Y:S01]  /*2f2a0*/  IMAD.MOV.U32 R4, RZ, RZ, R7 ;  /* 0x000000ffff047224 */ /* 0x000fe200078e0007 */
[----:B0-----:R-:W-:-:S13]  /*2f2b0*/  ISETP.GT.AND P6, PT, R7, UR6, PT ;  /* 0x0000000607007c0c */ /* 0x001fda000bfc4270 */
[----:B------:R-:W-:Y:S05]  /*2f2c0*/  @P6 BRA `(.L_x_7534) ;  /* 0x0000000000ac6947 */ /* 0x000fea0003800000 */
[----:B------:R-:W-:Y:S01]  /*2f2d0*/  IMAD.MOV.U32 R7, RZ, RZ, R4 ;  /* 0x000000ffff077224 */ /* 0x000fe200078e0004 */
[----:B------:R-:W-:Y:S01]  /*2f2e0*/  UMOV UR4, URZ ;  /* 0x0000003f00047c82 */ /* 0x000fe20008000000 */
[----:B------:R-:W-:-:S05]  /*2f2f0*/  ULDC UR5, c[0x0][0xc38] ;  /* 0x00030e0000057ab9 */ /* 0x000fca0000000800 */
.L_x_7536:
        /* <DEDUP_REMOVED lines=8> */
[----:B------:R-:W-:Y:S01]  /*2f380*/  ULDC.64 UR8, c[0x0][0x208] ;  /* 0x0000820000087ab9 */ /* 0x000fe20000000a00 */
        /* <DEDUP_REMOVED lines=31> */
.L_x_7534:
        /* <DEDUP_REMOVED lines=12> */
.L_x_7537:
[----:B---34-:R-:W-:Y:S01]  /*2f640*/  IMAD R3, R8, UR5, R9 ;  /* 0x0000000508037c24 */ /* 0x018fe2000f8e0209 */
[----:B-1----:R-:W-:Y:S01]  /*2f650*/  ISETP.NE.AND P0, PT, R7, 0x1, PT ;  /* 0x000000010700780c */ /* 0x002fe20003f05270 */
[----:B------:R-:W-:-:S03]  /*2f660*/  VIADD R13, R10, UR4 ;  /* 0x000000040a0d7c36 */ /* 0x000fc60008000000 */
[----:B------:R1:W-:Y:S01]  /*2f670*/  STL [R1+0x10], R3 ;  /* 0x0000100301007387 */ /* 0x0003e20000100800 */
[----:B0-----:R-:W-:-:S03]  /*2f680*/  IADD3 R5, -R3, UR6, RZ ;  /* 0x0000000603057c10 */ /* 0x001fc6000fffe1ff */
[----:B------:R1:W-:Y:S05]  /*2f690*/  STL [R1+0x1c], R13 ;  /* 0x00001c0d01007387 */ /* 0x0003ea0000100800 */
[----:B------:R-:W-:Y:S05]  /*2f6a0*/  @!P0 BRA `(.L_x_7538) ;  /* 0x0000000000e08947 */ /* 0x000fea0003800000 */
[----:B--2---:R-:W-:Y:S01]  /*2f6b0*/  IABS R6, R4 ;  /* 0x0000000400067213 */ /* 0x004fe20000000000 */
[----:B------:R-:W-:Y:S01]  /*2f6c0*/  IMAD.MOV.U32 R2, RZ, RZ, RZ ;  /* 0x000000ffff027224 */ /* 0x000fe200078e00ff */
[----:B------:R-:W-:Y:S02]  /*2f6d0*/  IABS R8, R7 ;  /* 0x0000000700087213 */ /* 0x000fe40000000000 */
[----:B------:R-:W0:Y:S08]  /*2f6e0*/  I2F.RP R9, R6 ;  /* 0x0000000600097306 */ /* 0x000e300000209400 */
[----:B------:R-:W-:Y:S08]  /*2f6f0*/  I2F.RP R12, R8 ;  /* 0x00000008000c7306 */ /* 0x000ff00000209400 */
[----:B0-----:R-:W1:Y:S02]  /*2f700*/  MUFU.RCP R9, R9 ;  /* 0x0000000900097308 */ /* 0x001e640000001000 */
[----:B-1----:R-:W-:-:S06]  /*2f710*/  VIADD R3, R9, 0xffffffe ;  /* 0x0ffffffe09037836 */ /* 0x002fcc0000000000 */
[----:B------:R-:W0:Y:S02]  /*2f720*/  F2I.FTZ.U32.TRUNC.NTZ R3, R3 ;  /* 0x0000000300037305 */ /* 0x000e24000021f000 */
[----:B0-----:R-:W-:-:S04]  /*2f730*/  IMAD.MOV R11, RZ, RZ, -R3 ;  /* 0x000000ffff0b7224 */ /* 0x001fc800078e0a03 */
[----:B------:R-:W-:-:S04]  /*2f740*/  IMAD R11, R11, R6, RZ ;  /* 0x000000060b0b7224 */ /* 0x000fc800078e02ff */
[----:B------:R-:W-:Y:S01]  /*2f750*/  IMAD.HI.U32 R10, R3, R11, R2 ;  /* 0x0000000b030a7227 */ /* 0x000fe200078e0002 */
[----:B------:R-:W-:Y:S01]  /*2f760*/  IABS R11, R5 ;  /* 0x00000005000b7213 */ /* 0x000fe20000000000 */
[----:B------:R-:W0:Y:S01]  /*2f770*/  MUFU.RCP R2, R12 ;  /* 0x0000000c00027308 */ /* 0x000e220000001000 */
[----:B------:R-:W-:-:S03]  /*2f780*/  IABS R3, R4 ;  /* 0x0000000400037213 */ /* 0x000fc60000000000 */
[----:B------:R-:W-:-:S04]  /*2f790*/  IMAD.HI.U32 R9, R10, R11, RZ ;  /* 0x0000000b0a097227 */ /* 0x000fc800078e00ff */
[----:B------:R-:W-:-:S04]  /*2f7a0*/  IMAD.MOV R14, RZ, RZ, -R3 ;  /* 0x000000ffff0e7224 */ /* 0x000fc800078e0a03 */
[----:B------:R-:W-:Y:S02]  /*2f7b0*/  IMAD R11, R9, R14, R11 ;  /* 0x0000000e090b7224 */ /* 0x000fe400078e020b */
[----:B0-----:R-:W-:-:S03]  /*2f7c0*/  VIADD R3, R2, 0xffffffe ;  /* 0x0ffffffe02037836 */ /* 0x001fc60000000000 */
[----:B------:R-:W-:Y:S01]  /*2f7d0*/  ISETP.GT.U32.AND P1, PT, R6, R11, PT ;  /* 0x0000000b0600720c */ /* 0x000fe20003f24070 */
[----:B------:R-:W-:Y:S02]  /*2f7e0*/  IMAD.MOV.U32 R2, RZ, RZ, RZ ;  /* 0x000000ffff027224 */ /* 0x000fe400078e00ff */
        /* <DEDUP_REMOVED lines=36> */
.L_x_7538:
[----:B-1----:R-:W0:Y:S01]  /*2fa30*/  LDC.64 R2, c[0x0][0xc90] ;  /* 0x00032400ff027b82 */ /* 0x002e220000000a00 */
[----:B------:R-:W-:Y:S01]  /*2fa40*/  ULDC.64 UR6, c[0x0][0x208] ;  /* 0x0000820000067ab9 */ /* 0x000fe20000000a00 */
        /* <DEDUP_REMOVED lines=60> */
.L_x_7539:
[----:B01----:R-:W-:-:S05]  /*2fe10*/  LOP3.LUT R3, RZ, R2, RZ, 0x33, !PT ;  /* 0x00000002ff037212 */ /* 0x003fca00078e33ff */
[----:B------:R-:W-:-:S05]  /*2fe20*/  IMAD.IADD R2, R4, 0x1, R3 ;  /* 0x0000000104027824 */ /* 0x000fca00078e0203 */
[----:B------:R1:W-:Y:S01]  /*2fe30*/  STL [R1+0x14], R2 ;  /* 0x0000140201007387 */ /* 0x0003e20000100800 */
[----:B------:R-:W-:Y:S05]  /*2fe40*/  BRA `(.L_x_7540) ;  /* 0x0000000000107947 */ /* 0x000fea0003800000 */
.L_x_7535:
[----:B------:R-:W-:Y:S01]  /*2fe50*/  IMAD.U32 R2, RZ, RZ, UR6 ;  /* 0x00000006ff027e24 */ /* 0x000fe2000f8e00ff */
[----:B------:R0:W-:Y:S04]  /*2fe60*/  STL [R1+0x14], RZ ;  /* 0x000014ff01007387 */ /* 0x0001e80000100800 */
[----:B------:R0:W-:Y:S04]  /*2fe70*/  STL [R1+0x18], RZ ;  /* 0x000018ff01007387 */ /* 0x0001e80000100800 */
[----:B------:R0:W-:Y:S02]  /*2fe80*/  STL [R1+0x10], R2 ;  /* 0x0000100201007387 */ /* 0x0001e40000100800 */
.L_x_7540:
        /* <DEDUP_REMOVED lines=10> */
.L_x_7533:
        /* <DEDUP_REMOVED lines=12> */
[----:B------:R-:W0:Y:S01]  /*2fff0*/  S2R R11, SR_TID.X ;  /* 0x00000000000b7919 */ /* 0x000e220000002100 */
[----:B------:R-:W-:Y:S01]  /*30000*/  ULDC.64 UR36, c[0x0][0x198] ;  /* 0x0000660000247ab9 */ /* 0x000fe20000000a00 */
[----:B------:R-:W-:Y:S01]  /*30010*/  ULDC UR40, c[0x0][0xc] ;  /* 0x0000030000287ab9 */ /* 0x000fe20000000800 */
[----:B---3--:R-:W-:-:S06]  /*30020*/  ULEA UR4, UR5, UR4, 0x18 ;  /* 0x0000000405047291 */ /* 0x008fcc000f8ec03f */
[----:B------:R-:W-:Y:S02]  /*30030*/  IMAD.U32 R19, RZ, RZ, UR4 ;  /* 0x00000004ff137e24 */ /* 0x000fe4000f8e00ff */
[C---:B01----:R-:W-:Y:S01]  /*30040*/  IMAD.SHL.U32 R2, R11.reuse, 0x10, RZ ;  /* 0x000000100b027824 */ /* 0x043fe200078e00ff */
[C---:B------:R-:W-:Y:S01]  /*30050*/  LOP3.LUT R10, R11.reuse, 0x7f, RZ, 0xc0, !PT ;  /* 0x0000007f0b0a7812 */ /* 0x040fe200078ec0ff */
[C---:B------:R-:W-:Y:S01]  /*30060*/  IMAD.SHL.U32 R3, R11.reuse, 0x2, RZ ;  /* 0x000000020b037824 */ /* 0x040fe200078e00ff */
[----:B------:R-:W-:Y:S01]  /*30070*/  SHF.R.U32.HI R6, RZ, 0x1, R11 ;  /* 0x00000001ff067819 */ /* 0x000fe2000001160b */
[C---:B------:R-:W-:Y:S01]  /*30080*/  IMAD.SHL.U32 R5, R11.reuse, 0x20, RZ ;  /* 0x000000200b057824 */ /* 0x040fe200078e00ff */
[----:B------:R-:W-:-:S04]  /*30090*/  LOP3.LUT P0, RZ, R11, 0x4, RZ, 0xc0, !PT ;  /* 0x000000040bff7812 */ /* 0x000fc8000780c0ff */
[----:B------:R-:W-:-:S04]  /*300a0*/  LOP3.LUT R7, R5, 0x80, RZ, 0xc0, !PT ;  /* 0x0000008005077812 */ /* 0x000fc800078ec0ff */
[----:B------:R-:W-:Y:S02]  /*300b0*/  LOP3.LUT R7, R7, 0x10, R11, 0xf8, !PT ;  /* 0x0000001007077812 */ /* 0x000fe400078ef80b */
[----:B--2---:R-:W-:Y:S02]  /*300c0*/  R2UR UR6, R0 ;  /* 0x00000000000672ca */ /* 0x004fe400000e0000 */
[----:B------:R-:W-:-:S04]  /*300d0*/  LOP3.LUT R0, R2, 0x3f0, RZ, 0xc0, !PT ;  /* 0x000003f002007812 */ /* 0x000fc800078ec0ff */
[----:B------:R-:W-:Y:S01]  /*300e0*/  LOP3.LUT R0, R0, 0x70, R3, 0x78, !PT ;  /* 0x0000007000007812 */ /* 0x000fe200078e7803 */
[----:B------:R-:W-:-:S05]  /*300f0*/  IMAD.SHL.U32 R3, R10, 0x10, RZ ;  /* 0x000000100a037824 */ /* 0x000fca00078e00ff */
[----:B------:R-:W-:Y:S01]  /*30100*/  LOP3.LUT R4, R3, 0x600, RZ, 0xc0, !PT ;  /* 0x0000060003047812 */ /* 0x000fe200078ec0ff */
[----:B------:R-:W-:Y:S01]  /*30110*/  ULOP3.LUT UR38, UR6, 0x1, URZ, 0xfc, !UPT ;  /* 0x0000000106267892 */ /* 0x000fe2000f8efc3f */
[----:B------:R-:W-:Y:S01]  /*30120*/  LOP3.LUT R0, R0, 0x400, R3, 0xf8, !PT ;  /* 0x0000040000007812 */ /* 0x000fe200078ef803 */
[----:B------:R-:W-:Y:S01]  /*30130*/  IMAD.SHL.U32 R3, R11, 0x80, RZ ;  /* 0x000000800b037824 */ /* 0x000fe200078e00ff */
[----:B------:R-:W-:Y:S01]  /*30140*/  LOP3.LUT R4, R4, 0x60, R5, 0xf8, !PT ;  /* 0x0000006004047812 */ /* 0x000fe200078ef805 */
[----:B------:R-:W-:-:S03]  /*30150*/  ULOP3.LUT UR39, UR6, 0x2, URZ, 0xfc, !UPT ;  /* 0x0000000206277892 */ /* 0x000fc6000f8efc3f */
[----:B------:R-:W-:Y:S02]  /*30160*/  LOP3.LUT R4, R4, 0x100, R5, 0xf8, !PT ;  /* 0x0000010004047812 */ /* 0x000fe400078ef805 */
[----:B------:R-:W-:-:S04]  /*30170*/  LOP3.LUT R5, R3, 0x380, RZ, 0xc0, !PT ;  /* 0x0000038003057812 */ /* 0x000fc800078ec0ff */
[----:B------:R-:W-:Y:S01]  /*30180*/  LOP3.LUT R5, R5, 0x30, R6, 0xf8, !PT ;  /* 0x0000003005057812 */ /* 0x000fe200078ef806 */
[----:B------:R-:W-:-:S05]  /*30190*/  IMAD.SHL.U32 R6, R11, 0x4, RZ ;  /* 0x000000040b067824 */ /* 0x000fca00078e00ff */
[----:B------:R-:W-:Y:S02]  /*301a0*/  LOP3.LUT R7, R7, 0x10, R6, 0x78, !PT ;  /* 0x0000001007077812 */ /* 0x000fe400078e7806 */
[----:B------:R-:W-:Y:S02]  /*301b0*/  LOP3.LUT R6, R5, 0x70, R2, 0x78, !PT ;  /* 0x0000007005067812 */ /* 0x000fe400078e7802 */
[----:B------:R-:W-:Y:S02]  /*301c0*/  LOP3.LUT R8, R4, R7, RZ, 0xfc, !PT ;  /* 0x0000000704087212 */ /* 0x000fe400078efcff */
[----:B------:R-:W-:Y:S02]  /*301d0*/  SHF.R.U32.HI R4, RZ, 0x3, R10 ;  /* 0x00000003ff047819 */ /* 0x000fe4000001160a */
[----:B------:R-:W-:Y:S01]  /*301e0*/  LOP3.LUT R9, R6, 0xc00, R3, 0xf8, !PT ;  /* 0x00000c0006097812 */ /* 0x000fe200078ef803 */
[----:B------:R-:W-:Y:S01]  /*301f0*/  STL [R1+0x4], R8 ;  /* 0x0000040801007387 */ /* 0x000fe20000100800 */
[----:B------:R-:W-:Y:S01]  /*30200*/  LOP3.LUT R4, R4, 0x70, R2, 0xf8, !PT ;  /* 0x0000007004047812 */ /* 0x000fe200078ef802 */
[----:B------:R-:W-:-:S02]  /*30210*/  IMAD.IADD R2, R19, 0x1, R0 ;  /* 0x0000000113027824 */ /* 0x000fc400078e0200 */
[C---:B------:R-:W-:Y:S01]  /*30220*/  VIADD R3, R9.reuse, 0x40 ;  /* 0x0000004009037836 */ /* 0x040fe20000000000 */
[----:B------:R-:W-:Y:S01]  /*30230*/  STL [R1+0x8], R9 ;  /* 0x0000080901007387 */ /* 0x000fe20000100800 */
[----:B------:R-:W-:Y:S02]  /*30240*/  @P0 VIADD R3, R9, 0xffffffc0 ;  /* 0xffffffc009030836 */ /* 0x000fe40000000000 */
[----:B------:R-:W-:Y:S01]  /*30250*/  IMAD.MOV.U32 R0, RZ, RZ, 0x1 ;  /* 0x00000001ff007424 */ /* 0x000fe200078e00ff */
        /* <DEDUP_REMOVED lines=19> */
.L_x_7663:
[----:B------:R-:W2:Y:S01]  /*30390*/  LDL R14, [R1+0x1c] ;  /* 0x00001c00010e7983 */ /* 0x000ea20000100800 */
[----:B------:R-:W-:Y:S05]  /*303a0*/  YIELD ;  /* 0x0000000000007946 */ /* 0x000fea0003800000 */
[----:B------:R-:W-:Y:S01]  /*303b0*/  ULDC.64 UR4, c[0x0][0xa28] ;  /* 0x00028a0000047ab9 */ /* 0x000fe20000000a00 */
[----:B0---4-:R-:W-:Y:S02]  /*303c0*/  CS2R R6, SRZ ;  /* 0x0000000000067805 */ /* 0x011fe4000001ff00 */
[----:B------:R-:W-:Y:S01]  /*303d0*/  ISETP.NE.U32.AND P0, PT, RZ, UR4, PT ;  /* 0x00000004ff007c0c */ /* 0x000fe2000bf05070 */
[----:B------:R-:W0:Y:S01]  /*303e0*/  LDC.64 R12, c[0x0][0xa00] ;  /* 0x00028000ff0c7b82 */ /* 0x000e220000000a00 */
[----:B------:R-:W-:Y:S01]  /*303f0*/  ULDC.64 UR10, c[0x0][0x208] ;  /* 0x00008200000a7ab9 */ /* 0x000fe20000000a00 */
[----:B------:R-:W-:Y:S01]  /*30400*/  ULDC.64 UR6, c[0x0][0xa08] ;  /* 0x0002820000067ab9 */ /* 0x000fe20000000a00 */
[----:B------:R-:W-:Y:S01]  /*30410*/  ISETP.NE.AND.EX P0, PT, RZ, UR5, PT, P0 ;  /* 0x00000005ff007c0c */ /* 0x000fe2000bf05300 */
[----:B------:R-:W-:Y:S01]  /*30420*/  ULDC.64 UR4, c[0x0][0xa18] ;  /* 0x0002860000047ab9 */ /* 0x000fe20000000a00 */
[----:B------:R-:W-:-:S03]  /*30430*/  ULDC.64 UR8, c[0x0][0xa10] ;  /* 0x0002840000087ab9 */ /* 0x000fc60000000a00 */
        /* <DEDUP_REMOVED lines=42> */
[----:B------:R-:W-:Y:S02]  /*306e0*/  ULDC.64 UR4, c[0x0][0x208] ;  /* 0x0000820000047ab9 */ /* 0x000fe40000000a00 */
[----:B------:R-:W2:Y:S04]  /*306f0*/  LDG.E R9, desc[UR4][R12.64] ;  /* 0x000000040c097981 */ /* 0x000ea8000c1e1900 */
[----:B------:R-:W2:Y:S02]  /*30700*/  LDG.E R12, desc[UR4][R12.64+0x4] ;  /* 0x000004040c0c7981 */ /* 0x000ea4000c1e1900 */
[----:B--2---:R-:W-:-:S05]  /*30710*/  IMAD.IADD R15, R12, 0x1, -R9 ;  /* 0x000000010c0f7824 */ /* 0x004fca00078e0a09 */
[----:B------:R0:W-:Y:S02]  /*30720*/  STL [R1+0x54], R15 ;  /* 0x0000540f01007387 */ /* 0x0001e40000100800 */
.L_x_7542:
        /* <DEDUP_REMOVED lines=12> */
[----:B------:R-:W1:Y:S01]  /*307f0*/  LDC.64 R4, c[0x0][0xa20] ;  /* 0x00028800ff047b82 */ /* 0x000e620000000a00 */
[----:B------:R-:W-:Y:S01]  /*30800*/  ULDC.64 UR4, c[0x0][0x208] ;  /* 0x0000820000047ab9 */ /* 0x000fe20000000a00 */
[----:B-1----:R-:W-:-:S05]  /*30810*/  IMAD.WIDE R4, R14, 0x4, R4 ;  /* 0x000000040e047825 */ /* 0x002fca00078e0204 */
[----:B------:R1:W5:Y:S01]  /*30820*/  LDG.E R7, desc[UR4][R4.64] ;  /* 0x0000000404077981 */ /* 0x000362000c1e1900 */
[----:B------:R-:W-:Y:S05]  /*30830*/  BRA `(.L_x_7544) ;  /* 0x0000000000147947 */ /* 0x000fea0003800000 */
.L_x_7543:
[----:B------:R-:W-:Y:S05]  /*30840*/  @!P1 BRA `(.L_x_7544) ;  /* 0x0000000000109947 */ /* 0x000fea0003800000 */
[----:B------:R-:W-:Y:S02]  /*30850*/  ULDC.64 UR4, c[0x0][0x208] ;  /* 0x0000820000047ab9 */ /* 0x000fe40000000a00 */
[----:B------:R-:W2:Y:S04]  /*30860*/  LDG.E R7, desc[UR4][R4.64] ;  /* 0x0000000404077981 */ /* 0x000ea8000c1e1900 */
[----:B------:R-:W2:Y:S02]  /*30870*/  LDG.E R4, desc[UR4][R4.64+0x4] ;  /* 0x0000040404047981 */ /* 0x000ea4000c1e1900 */
[----:B--2---:R-:W-:-:S07]  /*30880*/  IMAD.IADD R7, R4, 0x1, -R7 ;  /* 0x0000000104077824 */ /* 0x004fce00078e0a07 */
.L_x_7544:
[----:B------:R-:W2:Y:S01]  /*30890*/  LDL.LU R8, [R1+0x14] ;  /* 0x0000140001087983 */ /* 0x000ea20000300800 */
[----:B------:R-:W-:-:S03]  /*308a0*/  ULDC.64 UR4, c[0x0][0x208] ;  /* 0x0000820000047ab9 */ /* 0x000fc60000000a00 */
        /* <DEDUP_REMOVED lines=16> */
[----:B------:R-:W-:Y:S02]  /*309b0*/  VIADD R3, R8, 0xdf ;  /* 0x000000df08037836 */ /* 0x000fe40000000000 */
[----:B------:R-:W-:Y:S02]  /*309c0*/  IMAD.MOV.U32 R2, RZ, RZ, RZ ;  /* 0x000000ffff027224 */ /* 0x000fe400078e00ff */
[----:B------:R-:W-:Y:S02]  /*309d0*/  IMAD.IADD R6, R20, 0x1, R6 ;  /* 0x0000000114067824 */ /* 0x000fe400078e0206 */
[----:B------:R-:W-:-:S05]  /*309e0*/  IMAD.HI R2, R3, -0x6db6db6d, R2 ;  /* 0x9249249303027827 */ /* 0x000fca00078e0202 */
[----:B------:R-:W-:-:S04]  /*309f0*/  SHF.R.U32.HI R3, RZ, 0x1f, R2 ;  /* 0x0000001fff037819 */ /* 0x000fc80000011602 */
[----:B------:R-:W-:Y:S02]  /*30a00*/  LEA.HI.SX32 R12, R2, R3, 0x19 ;  /* 0x00000003020c7211 */ /* 0x000fe400078fcaff */
[----:B------:R-:W1:Y:S03]  /*30a10*/  LDC.64 R2, c[0x0][0x9e0] ;  /* 0x00027800ff027b82 */ /* 0x000e660000000a00 */
[----:B------:R2:W-:Y:S01]  /*30a20*/  STL [R1], R12 ;  /* 0x0000000c01007387 */ /* 0x0005e20000100800 */
        /* <DEDUP_REMOVED lines=14> */
.L_x_7547:
[----:B------:R-:W-:-:S13]  /*30b10*/  ISETP.NE.AND P0, PT, R3, 0x1, PT ;  /* 0x000000010300780c */ /* 0x000fda0003f05270 */
[----:B------:R-:W1:Y:S02]  /*30b20*/  @P0 LDC.64 R4, c[0x0][0x9e8] ;  /* 0x00027a00ff040b82 */ /* 0x000e640000000a00 */
[----:B-1----:R-:W-:-:S05]  /*30b30*/  @P0 IMAD.HI.U32 R4, R2, R4, RZ ;  /* 0x0000000402040227 */ /* 0x002fca00078e00ff */
[----:B------:R-:W-:-:S07]  /*30b40*/  @P0 SHF.R.U32.HI R2, RZ, R5, R4 ;  /* 0x00000005ff020219 */ /* 0x000fce0000011604 */
.L_x_7548:
[----:B------:R-:W-:Y:S05]  /*30b50*/  BSYNC B0 ;  /* 0x0000000000007941 */ /* 0x000fea0003800000 */
.L_x_7546:
[----:B------:R-:W-:-:S05]  /*30b60*/  IMAD R2, R2, R3, R3 ;  /* 0x0000000302027224 */ /* 0x000fca00078e0203 */
[----:B------:R-:W-:-:S07]  /*30b70*/  VIMNMX R7, R7, R2, PT ;  /* 0x0000000207077248 */ /* 0x000fce0003fe0100 */
.L_x_7545:
[----:B------:R-:W1:Y:S01]  /*30b80*/  @P1 LDC R4, c[0x0][0x44c] ;  /* 0x00011300ff041b82 */ /* 0x000e620000000800 */
[----:B------:R-:W-:Y:S01]  /*30b90*/  IMAD.MOV.U32 R2, RZ, RZ, R9 ;  /* 0x000000ffff027224 */ /* 0x000fe200078e0009 */
[----:B------:R-:W-:Y:S01]  /*30ba0*/  ULDC UR4, c[0x0][0x9dc] ;  /* 0x0002770000047ab9 */ /* 0x000fe20000000800 */
[----:B------:R-:W-:-:S05]  /*30bb0*/  IMAD.IADD R21, R8, 0x1, -R15 ;  /* 0x0000000108157824 */ /* 0x000fca00078e0a0f */
[----:B------:R-:W2:Y:S01]  /*30bc0*/  @P1 LDC R5, c[0x0][0x450] ;  /* 0x00011400ff051b82 */ /* 0x000ea20000000800 */
[----:B-1----:R-:W-:-:S05]  /*30bd0*/  @P1 IMAD.HI.U32 R4, R9, R4, RZ ;  /* 0x0000000409041227 */ /* 0x002fca00078e00ff */
[----:B--2---:R-:W-:Y:S01]  /*30be0*/  @P1 SHF.R.U32.HI R2, RZ, R5, R4 ;  /* 0x00000005ff021219 */ /* 0x004fe20000011604 */
[----:B------:R-:W-:Y:S02]  /*30bf0*/  VIADD R5, R7, 0xdf ;  /* 0x000000df07057836 */ /* 0x000fe40000000000 */
[----:B------:R-:W-:Y:S02]  /*30c00*/  IMAD.MOV.U32 R4, RZ, RZ, RZ ;  /* 0x000000ffff047224 */ /* 0x000fe400078e00ff */
[----:B------:R-:W-:Y:S02]  /*30c10*/  IMAD.IADD R2, R21, 0x1, R2 ;  /* 0x0000000115027824 */ /* 0x000fe400078e0202 */
[----:B------:R-:W-:-:S04]  /*30c20*/  IMAD.HI R4, R5, -0x6db6db6d, R4 ;  /* 0x9249249305047827 */ /* 0x000fc800078e0204 */
[----:B------:R-:W-:Y:S01]  /*30c30*/  VIADD R6, R2, -UR4 ;  /* 0x8000000402067c36 */ /* 0x000fe20008000000 */
[----:B------:R-:W-:-:S04]  /*30c40*/  SHF.R.U32.HI R9, RZ, 0x1f, R4 ;  /* 0x0000001fff097819 */ /* 0x000fc80000011604 */
[----:B------:R-:W-:-:S04]  /*30c50*/  LEA.HI.SX32 R9, R4, R9, 0x19 ;  /* 0x0000000904097211 */ /* 0x000fc800078fcaff */
[----:B------:R-:W-:Y:S01]  /*30c60*/  VIMNMX R9, R12, R9, PT ;  /* 0x000000090c097248 */ /* 0x000fe20003fe0100 */
        /* <DEDUP_REMOVED lines=11> */
.L_x_7551:
[----:B------:R-:W-:-:S13]  /*30d20*/  ISETP.NE.AND P0, PT, R3, 0x1, PT ;  /* 0x000000010300780c */ /* 0x000fda0003f05270 */
[----:B------:R-:W1:Y:S02]  /*30d30*/  @P0 LDC.64 R4, c[0x0][0x9e8] ;  /* 0x00027a00ff040b82 */ /* 0x000e640000000a00 */
[----:B-1----:R-:W-:-:S05]  /*30d40*/  @P0 IMAD.HI.U32 R4, R2, R4, RZ ;  /* 0x0000000402040227 */ /* 0x002fca00078e00ff */
[----:B------:R-:W-:-:S07]  /*30d50*/  @P0 SHF.R.U32.HI R2, RZ, R5, R4 ;  /* 0x00000005ff020219 */ /* 0x000fce0000011604 */
.L_x_7552:
[----:B------:R-:W-:Y:S05]  /*30d60*/  BSYNC B0 ;  /* 0x0000000000007941 */ /* 0x000fea0003800000 */
.L_x_7550:
[----:B------:R-:W-:-:S05]  /*30d70*/  IMAD R2, R2, R3, RZ ;  /* 0x0000000302027224 */ /* 0x000fca00078e02ff */
[----:B------:R-:W-:-:S07]  /*30d80*/  VIMNMX R6, R6, R2, !PT ;  /* 0x0000000206067248 */ /* 0x000fce0007fe0100 */
.L_x_7549:
[----:B------:R-:W-:Y:S01]  /*30d90*/  IMAD.MOV.U32 R2, RZ, RZ, RZ ;  /* 0x000000ffff027224 */ /* 0x000fe200078e00ff */
[----:B------:R-:W-:Y:S01]  /*30da0*/  LOP3.LUT R12, R18, 0xff, RZ, 0xc0, !PT ;  /* 0x000000ff120c7812 */ /* 0x000fe200078ec0ff */
[----:B------:R-:W-:Y:S01]  /*30db0*/  IMAD.MOV.U32 R3, RZ, RZ, R6 ;  /* 0x000000ffff037224 */ /* 0x000fe200078e0006 */
[----:B------:R-:W-:Y:S01]  /*30dc0*/  BSSY B0, `(.L_x_7553) ;  /* 0x0000027000007945 */ /* 0x000fe20003800000 */
[----:B------:R-:W-:Y:S01]  /*30dd0*/  SHF.R.U32.HI R18, RZ, 0x10, R18 ;  /* 0x00000010ff127819 */ /* 0x000fe20000011612 */
[----:B------:R-:W-:Y:S01]  /*30de0*/  IMAD.HI R6, R6, -0x6db6db6d, R2 ;  /* 0x9249249306067827 */ /* 0x000fe200078e0202 */
[----:B------:R1:W-:Y:S04]  /*30df0*/  STL [R1+0x14], R12 ;  /* 0x0000140c01007387 */ /* 0x0003e80000100800 */
[----:B------:R-:W-:-:S04]  /*30e00*/  SHF.R.U32.HI R8, RZ, 0x1f, R6 ;  /* 0x0000001fff087819 */ /* 0x000fc80000011606 */
        /* <DEDUP_REMOVED lines=34> */
.L_x_7554:
[----:B------:R-:W-:Y:S05]  /*31030*/  BSYNC B0 ;  /* 0x0000000000007941 */ /* 0x000fea0003800000 */
.L_x_7553:
[-C--:B------:R-:W-:Y:S01]  /*31040*/  IMAD R8, R12, R2.reuse, R8 ;  /* 0x000000020c087224 */ /* 0x080fe200078e0208 */
[----:B------:R-:W-:Y:S04]  /*31050*/  BSSY B0, `(.L_x_7555) ;  /* 0x00000e5000007945 */ /* 0x000fe80003800000 */
        /* <DEDUP_REMOVED lines=25> */
.L_x_7813:
[----:B--2---:R-:W-:Y:S02]  /*311f0*/  ISETP.NE.AND P0, PT, R14, RZ, PT ;  /* 0x000000ff0e00720c */ /* 0x004fe40003f05270 */
[----:B------:R-:W-:-:S11]  /*31200*/  PLOP3.LUT P6, PT, PT, PT, PT, 0x8, 0x0 ;  /* 0x000000000000781c */ /* 0x000fd60003fce170 */
[----:B------:R-:W-:Y:S05]  /*31210*/  @P0 BRA `(.L_x_7558) ;  /* 0x00000000000c0947 */ /* 0x000fea0003800000 */
[----:B------:R-:W-:-:S03]  /*31220*/  UMOV UR4, 0xffffffff ;  /* 0xffffffff00047882 */ /* 0x000fc60000000000 */
[----:B------:R-:W-:Y:S05]  /*31230*/  BRA.DIV UR4, `(.L_x_7559) ;  /* 0x0000009a04b07947 */ /* 0x000fea000b800000 */
[----:B------:R-:W-:-:S13]  /*31240*/  ELECT P6, URZ, PT ;  /* 0x00000000003f782f */ /* 0x000fda00038c0000 */
.L_x_7558:
        /* <DEDUP_REMOVED lines=9> */
.L_x_7816:
[----:B------:R-:W-:Y:S05]  /*312e0*/  BSYNC B1 ;  /* 0x0000000000017941 */ /* 0x000fea0003800000 */
.L_x_7560:
        /* <DEDUP_REMOVED lines=12> */
.L_x_7817:
[----:B------:R-:W-:Y:S05]  /*313b0*/  BSYNC B2 ;  /* 0x0000000000027941 */ /* 0x000fea0003800000 */
.L_x_7564:
        /* <DEDUP_REMOVED lines=9> */
.L_x_7567:
[----:B------:R-:W-:Y:S05]  /*31450*/  BSYNC B2 ;  /* 0x0000000000027941 */ /* 0x000fea0003800000 */
.L_x_7566:
[----:B------:R-:W3:Y:S01]  /*31460*/  LDL R5, [R1+0x20] ;  /* 0x0000200001057983 */ /* 0x000ee20000100800 */
[----:B------:R-:W-:Y:S01]  /*31470*/  IMAD.MOV.U32 R11, RZ, RZ, RZ ;  /* 0x000000ffff0b7224 */ /* 0x000fe200078e00ff */
[----:B------:R-:W-:Y:S01]  /*31480*/  UIADD3 UR4, UP0, UR36, 0x570, URZ ;  /* 0x0000057024047890 */ /* 0x000fe2000ff1e03f */
[----:B-1----:R-:W-:Y:S01]  /*31490*/  IMAD R4, R8, 0xe0, R0 ;  /* 0x000000e008047824 */ /* 0x002fe200078e0200 */
        /* <DEDUP_REMOVED lines=9> */
.L_x_7568:
        /* <DEDUP_REMOVED lines=13> */
.L_x_7818:
[----:B------:R-:W-:Y:S05]  /*31600*/  BSYNC B2 ;  /* 0x0000000000027941 */ /* 0x000fea0003800000 */
.L_x_7569:
        /* <DEDUP_REMOVED lines=11> */
.L_x_7572:
[----:B------:R-:W-:Y:S05]  /*316c0*/  BSYNC B2 ;  /* 0x0000000000027941 */ /* 0x000fea0003800000 */
.L_x_7571:
        /* <DEDUP_REMOVED lines=8> */
.L_x_7573:
        /* <DEDUP_REMOVED lines=10> */
.L_x_7563:
[----:B------:R-:W-:Y:S05]  /*317f0*/  BSYNC B1 ;  /* 0x0000000000017941 */ /* 0x000fea0003800000 */
.L_x_7562:
[----:B------:R-:W2:Y:S04]  /*31800*/  LDL.LU R6, [R1+0x20] ;  /* 0x0000200001067983 */ /* 0x000ea80000300800 */
[----:B------:R-:W3:Y:S01]  /*31810*/  LDL.LU R9, [R1+0x28] ;  /* 0x0000280001097983 */ /* 0x000ee20000300800 */
[----:B-1----:R-:W-:Y:S01]  /*31820*/  VIADD R4, R8, 0xfffffffe ;  /* 0xfffffffe08047836 */ /* 0x002fe20000000000 */
        /* <DEDUP_REMOVED lines=10> */
.L_x_7586:
        /* <DEDUP_REMOVED lines=13> */
.L_x_7819:
[----:B------:R-:W-:Y:S05]  /*319a0*/  BSYNC B2 ;  /* 0x0000000000027941 */ /* 0x000fea0003800000 */
.L_x_7576:
        /* <DEDUP_REMOVED lines=9> */
.L_x_7579:
[----:B------:R-:W-:Y:S05]  /*31a40*/  BSYNC B2 ;  /* 0x0000000000027941 */ /* 0x000fea0003800000 */
.L_x_7578:
        /* <DEDUP_REMOVED lines=12> */
.L_x_7580:
        /* <DEDUP_REMOVED lines=13> */
.L_x_7820:
[----:B------:R-:W-:Y:S05]  /*31be0*/  BSYNC B2 ;  /* 0x0000000000027941 */ /* 0x000fea0003800000 */
.L_x_7581:
        /* <DEDUP_REMOVED lines=11> */
.L_x_7584:
[----:B------:R-:W-:Y:S05]  /*31ca0*/  BSYNC B2 ;  /* 0x0000000000027941 */ /* 0x000fea0003800000 */
.L_x_7583:
        /* <DEDUP_REMOVED lines=8> */
.L_x_7585:
        /* <DEDUP_REMOVED lines=10> */
.L_x_7575:
[----:B------:R-:W-:Y:S05]  /*31dd0*/  BSYNC B1 ;  /* 0x0000000000017941 */ /* 0x000fea0003800000 */
.L_x_7574:
[----:B------:R-:W2:Y:S04]  /*31de0*/  LDL.LU R6, [R1+0x20] ;  /* 0x0000200001067983 */ /* 0x000ea80000300800 */
[----:B-1----:R-:W3:Y:S01]  /*31df0*/  LDL.LU R9, [R1+0x28] ;  /* 0x0000280001097983 */ /* 0x002ee20000300800 */
        /* <DEDUP_REMOVED lines=10> */
.L_x_7556:
[----:B------:R-:W-:Y:S05]  /*31ea0*/  BSYNC B0 ;  /* 0x0000000000007941 */ /* 0x000fea0003800000 */
.L_x_7555:
[----:B------:R-:W3:Y:S01]  /*31eb0*/  LDL R8, [R1+0x38] ;  /* 0x0000380001087983 */ /* 0x000ee20000100800 */
[----:B------:R-:W4:Y:S01]  /*31ec0*/  LDC R0, c[0x0][0x448] ;  /* 0x00011200ff007b82 */ /* 0x000f220000000800 */
[----:B------:R-:W-:Y:S07]  /*31ed0*/  @!P0 WARPSYNC.ALL ;  /* 0x0000000000008948 */ /* 0x000fee0003800000 */
[----:B------:R-:W-:Y:S01]  /*31ee0*/  @!P0 BAR.SYNC.DEFER_BLOCKING 0xc, 0x180 ;  /* 0x0306000000008b1d */ /* 0x000fe20000010000 */
[----:B----4-:R-:W-:-:S13]  /*31ef0*/  ISETP.NE.AND P1, PT, R0, 0x1, PT ;  /* 0x000000010000780c */ /* 0x010fda0003f25270 */
[----:B------:R-:W4:Y:S08]  /*31f00*/  @P1 LDC R2, c[0x0][0x44c] ;  /* 0x00011300ff021b82 */ /* 0x000f300000000800 */
[----:B------:R-:W5:Y:S01]  /*31f10*/  @P1 LDC R3, c[0x0][0x450] ;  /* 0x00011400ff031b82 */ /* 0x000f620000000800 */
[----:B---3--:R-:W-:-:S04]  /*31f20*/  VIADD R0, R8, 0x7f ;  /* 0x0000007f08007836 */ /* 0x008fc80000000000 */
[----:B----4-:R-:W-:-:S04]  /*31f30*/  @P1 IMAD.HI.U32 R2, R0, R2, RZ ;  /* 0x0000000200021227 */ /* 0x010fc800078e00ff */
[----:B------:R-:W-:Y:S01]  /*31f40*/  IMAD.MOV.U32 R6, RZ, RZ, R0 ;  /* 0x000000ffff067224 */ /* 0x000fe200078e0000 */
[----:B-----5:R-:W-:Y:S02]  /*31f50*/  @P1 SHF.R.U32.HI R6, RZ, R3, R2 ;  /* 0x00000003ff061219 */ /* 0x020fe40000011602 */
[----:B------:R-:W3:Y:S03]  /*31f60*/  LDC.64 R2, c[0x0][0x9e0] ;  /* 0x00027800ff027b82 */ /* 0x000ee60000000a00 */
[----:B------:R-:W-:Y:S01]  /*31f70*/  IMAD.IADD R6, R20, 0x1, R6 ;  /* 0x0000000114067824 */ /* 0x000fe200078e0206 */
[----:B---3--:R-:W-:-:S03]  /*31f80*/  ISETP.GE.AND P2, PT, R3, 0x1, PT ;  /* 0x000000010300780c */ /* 0x008fc60003f46270 */
        /* <DEDUP_REMOVED lines=8> */
[----:B-12---:R-:W1:Y:S02]  /*32010*/  @P0 LDC.64 R4, c[0x0][0x9e8] ;  /* 0x00027a00ff040b82 */ /* 0x006e640000000a00 */
[----:B-1----:R-:W-:-:S05]  /*32020*/  @P0 IMAD.HI.U32 R4, R0, R4, RZ ;  /* 0x0000000400040227 */ /* 0x002fca00078e00ff */
[----:B------:R-:W-:-:S04]  /*32030*/  @P0 SHF.R.U32.HI R0, RZ, R5, R4 ;  /* 0x00000005ff000219 */ /* 0x000fc80000011604 */
[----:B------:R-:W-:Y:S01]  /*32040*/  LOP3.LUT R0, RZ, R0, RZ, 0x33, !PT ;  /* 0x00000000ff007212 */ /* 0x000fe200078e33ff */
[----:B------:R-:W-:Y:S06]  /*32050*/  BRA `(.L_x_7590) ;  /* 0x0000000000107947 */ /* 0x000fec0003800000 */
.L_x_7589:
[----:B------:R-:W-:-:S13]  /*32060*/  ISETP.NE.AND P0, PT, R3, 0x1, PT ;  /* 0x000000010300780c */ /* 0x000fda0003f05270 */
[----:B-12---:R-:W1:Y:S02]  /*32070*/  @P0 LDC.64 R4, c[0x0][0x9e8] ;  /* 0x00027a00ff040b82 */ /* 0x006e640000000a00 */
[----:B-1----:R-:W-:-:S05]  /*32080*/  @P0 IMAD.HI.U32 R4, R0, R4, RZ ;  /* 0x0000000400040227 */ /* 0x002fca00078e00ff */
[----:B------:R-:W-:-:S07]  /*32090*/  @P0 SHF.R.U32.HI R0, RZ, R5, R4 ;  /* 0x00000005ff000219 */ /* 0x000fce0000011604 */
.L_x_7590:
[----:B------:R-:W-:Y:S05]  /*320a0*/  BSYNC B0 ;  /* 0x0000000000007941 */ /* 0x000fea0003800000 */
.L_x_7588:
[----:B------:R-:W-:-:S05]  /*320b0*/  IMAD R0, R0, R3, R3 ;  /* 0x0000000300007224 */ /* 0x000fca00078e0203 */
[----:B------:R-:W-:-:S07]  /*320c0*/  VIMNMX R2, R2, R0, PT ;  /* 0x0000000002027248 */ /* 0x000fce0003fe0100 */
.L_x_7587:
[----:B------:R-:W3:Y:S01]  /*320d0*/  LDL.LU R0, [R1] ;  /* 0x0000000001007983 */ /* 0x000ee20000300800 */
[----:B-12---:R-:W-:Y:S01]  /*320e0*/  VIADD R5, R2, 0xdf ;  /* 0x000000df02057836 */ /* 0x006fe20000000000 */
[----:B------:R-:W-:Y:S01]  /*320f0*/  ULDC UR4, c[0x0][0x9dc] ;  /* 0x0002770000047ab9 */ /* 0x000fe20000000800 */
[----:B------:R-:W-:Y:S01]  /*32100*/  IMAD.MOV.U32 R4, RZ, RZ, RZ ;  /* 0x000000ffff047224 */ /* 0x000fe200078e00ff */
[----:B------:R-:W1:Y:S03]  /*32110*/  @P1 LDC R2, c[0x0][0x44c] ;  /* 0x00011300ff021b82 */ /* 0x000e660000000800 */
[----:B------:R-:W-:-:S05]  /*32120*/  IMAD.HI R4, R5, -0x6db6db6d, R4 ;  /* 0x9249249305047827 */ /* 0x000fca00078e0204 */
[----:B------:R-:W-:-:S04]  /*32130*/  SHF.R.U32.HI R7, RZ, 0x1f, R4 ;  /* 0x0000001fff077819 */ /* 0x000fc80000011604 */
[----:B------:R-:W-:Y:S02]  /*32140*/  LEA.HI.SX32 R7, R4, R7, 0x19 ;  /* 0x0000000704077211 */ /* 0x000fe400078fcaff */
[----:B------:R-:W2:Y:S01]  /*32150*/  @P1 LDC R4, c[0x0][0x450] ;  /* 0x00011400ff041b82 */ /* 0x000ea20000000800 */
[----:B-1----:R-:W-:Y:S01]  /*32160*/  @P1 IMAD.HI.U32 R2, R8, R2, RZ ;  /* 0x0000000208021227 */ /* 0x002fe200078e00ff */
[----:B---3--:R-:W-:-:S03]  /*32170*/  VIMNMX R7, R0, R7, PT ;  /* 0x0000000700077248 */ /* 0x008fc60003fe0100 */
[----:B------:R-:W-:Y:S01]  /*32180*/  IMAD.MOV.U32 R0, RZ, RZ, R8 ;  /* 0x000000ffff007224 */ /* 0x000fe200078e0008 */
        /* <DEDUP_REMOVED lines=14> */
.L_x_7593:
[----:B------:R-:W-:-:S13]  /*32270*/  ISETP.NE.AND P0, PT, R3, 0x1, PT ;  /* 0x000000010300780c */ /* 0x000fda0003f05270 */
[----:B------:R-:W1:Y:S02]  /*32280*/  @P0 LDC.64 R4, c[0x0][0x9e8] ;  /* 0x00027a00ff040b82 */ /* 0x000e640000000a00 */
[----:B-1----:R-:W-:-:S05]  /*32290*/  @P0 IMAD.HI.U32 R4, R0, R4, RZ ;  /* 0x0000000400040227 */ /* 0x002fca00078e00ff */
[----:B------:R-:W-:-:S07]  /*322a0*/  @P0 SHF.R.U32.HI R0, RZ, R5, R4 ;  /* 0x00000005ff000219 */ /* 0x000fce0000011604 */
.L_x_7594:
[----:B------:R-:W-:Y:S05]  /*322b0*/  BSYNC B0 ;  /* 0x0000000000007941 */ /* 0x000fea0003800000 */
.L_x_7592:
[----:B------:R-:W-:-:S05]  /*322c0*/  IMAD R0, R0, R3, RZ ;  /* 0x0000000300007224 */ /* 0x000fca00078e02ff */
[----:B------:R-:W-:-:S07]  /*322d0*/  VIMNMX R2, R2, R0, !PT ;  /* 0x0000000002027248 */ /* 0x000fce0007fe0100 */
.L_x_7591:
[----:B------:R-:W-:Y:S01]  /*322e0*/  IMAD.MOV.U32 R4, RZ, RZ, RZ ;  /* 0x000000ffff047224 */ /* 0x000fe200078e00ff */
[----:B------:R-:W-:Y:S01]  /*322f0*/  ISETP.NE.AND P1, PT, R18, RZ, PT ;  /* 0x000000ff1200720c */ /* 0x000fe20003f25270 */
[----:B------:R-:W-:Y:S01]  /*32300*/  IMAD.MOV.U32 R5, RZ, RZ, R2 ;  /* 0x000000ffff057224 */ /* 0x000fe200078e0002 */
[----:B------:R-:W-:Y:S01]  /*32310*/  BSSY B0, `(.L_x_7595) ;  /* 0x0000024000007945 */ /* 0x000fe20003800000 */
[----:B------:R-:W-:Y:S02]  /*32320*/  IMAD.MOV.U32 R0, RZ, RZ, RZ ;  /* 0x000000ffff007224 */ /* 0x000fe400078e00ff */
[----:B------:R-:W-:-:S05]  /*32330*/  IMAD.HI R2, R2, -0x6db6db6d, R4 ;  /* 0x9249249302027827 */ /* 0x000fca00078e0204 */
[----:B------:R-:W-:-:S03]  /*32340*/  SHF.R.U32.HI R6, RZ, 0x1f, R2 ;  /* 0x0000001fff067819 */ /* 0x000fc60000011602 */
[----:B------:R-:W1:Y:S01]  /*32350*/  @!P1 LDC R18, c[0x0][0x9f0] ;  /* 0x00027c00ff129b82 */ /* 0x000e620000000800 */
[----:B------:R-:W-:-:S04]  /*32360*/  LEA.HI.SX32 R6, R2, R6, 0x19 ;  /* 0x0000000602067211 */ /* 0x000fc800078fcaff */
[----:B------:R-:W-:-:S04]  /*32370*/  VIMNMX R6, RZ, R6, !PT ;  /* 0x00000006ff067248 */ /* 0x000fc80007fe0100 */
[----:B------:R-:W-:-:S13]  /*32380*/  ISETP.GT.AND P0, PT, R7, R6, PT ;  /* 0x000000060700720c */ /* 0x000fda0003f04270 */
[----:B------:R-:W-:Y:S05]  /*32390*/  @!P0 BRA `(.L_x_7596) ;  /* 0x00000000006c8947 */ /* 0x000fea0003800000 */
[----:B-1----:R-:W-:-:S04]  /*323a0*/  IABS R2, R18 ;  /* 0x0000001200027213 */ /* 0x002fc80000000000 */
[----:B------:R-:W1:Y:S08]  /*323b0*/  I2F.RP R4, R2 ;  /* 0x0000000200047306 */ /* 0x000e700000209400 */
[----:B-1----:R-:W1:Y:S02]  /*323c0*/  MUFU.RCP R4, R4 ;  /* 0x0000000400047308 */ /* 0x002e640000001000 */
[----:B-1----:R-:W-:-:S06]  /*323d0*/  VIADD R4, R4, 0xffffffe ;  /* 0x0ffffffe04047836 */ /* 0x002fcc0000000000 */
[----:B------:R1:W2:Y:S02]  /*323e0*/  F2I.FTZ.U32.TRUNC.NTZ R5, R4 ;  /* 0x0000000400057305 */ /* 0x0002a4000021f000 */
[----:B-1----:R-:W-:Y:S02]  /*323f0*/  IMAD.MOV.U32 R4, RZ, RZ, RZ ;  /* 0x000000ffff047224 */ /* 0x002fe400078e00ff */
[----:B--2---:R-:W-:-:S04]  /*32400*/  IMAD.MOV R0, RZ, RZ, -R5 ;  /* 0x000000ffff007224 */ /* 0x004fc800078e0a05 */
[----:B------:R-:W-:-:S04]  /*32410*/  IMAD R0, R0, R2, RZ ;  /* 0x0000000200007224 */ /* 0x000fc800078e02ff */
        /* <DEDUP_REMOVED lines=19> */
.L_x_7596:
[----:B------:R-:W-:Y:S05]  /*32550*/  BSYNC B0 ;  /* 0x0000000000007941 */ /* 0x000fea0003800000 */
.L_x_7595:
        /* <DEDUP_REMOVED lines=14> */
[----:B------:R-:W2:Y:S01]  /*32640*/  FLO.U32 R0, UR4 ;  /* 0x0000000400007d00 */ /* 0x000ea200080e0000 */
[----:B------:R-:W-:Y:S01]  /*32650*/  ULDC.64 UR6, c[0x0][0x208] ;  /* 0x0000820000067ab9 */ /* 0x000fe20000000a00 */
        /* <DEDUP_REMOVED lines=10> */
.L_x_7597:
        /* <DEDUP_REMOVED lines=20> */
.L_x_7600:
[----:B------:R-:W-:Y:S05]  /*32840*/  BSYNC B6 ;  /* 0x0000000000067941 */ /* 0x000fea0003800000 */
.L_x_7599:
        /* <DEDUP_REMOVED lines=22> */
.L_x_7602:
[----:B------:R-:W-:Y:S05]  /*329b0*/  BSYNC B6 ;  /* 0x0000000000067941 */ /* 0x000fea0003800000 */
.L_x_7601:
        /* <DEDUP_REMOVED lines=21> */
.L_x_7604:
[----:B------:R-:W-:Y:S05]  /*32b10*/  BSYNC B6 ;  /* 0x0000000000067941 */ /* 0x000fea0003800000 */
.L_x_7603:
        /* <DEDUP_REMOVED lines=19> */
.L_x_7606:
[----:B------:R-:W-:Y:S05]  /*32c50*/  BSYNC B6 ;  /* 0x0000000000067941 */ /* 0x000fea0003800000 */
.L_x_7605:
[----:B-1----:R-:W2:Y:S01]  /*32c60*/  LDL R18, [R1+0x1c] ;  /* 0x00001c0001127983 */ /* 0x002ea20000100800 */
[----:B------:R-:W-:Y:S01]  /*32c70*/  ULDC.64 UR4, c[0x0][0x9f8] ;  /* 0x00027e0000047ab9 */ /* 0x000fe20000000a00 */
[----:B------:R-:W-:Y:S01]  /*32c80*/  ULDC.64 UR6, c[0x0][0x208] ;  /* 0x0000820000067ab9 */ /* 0x000fe20000000a00 */
        /* <DEDUP_REMOVED lines=20> */
.L_x_7823:
        /* <DEDUP_REMOVED lines=8> */
.L_x_7826:
        /* <DEDUP_REMOVED lines=25> */
.L_x_7610:
        /* <DEDUP_REMOVED lines=9> */
.L_x_7827:
        /* <DEDUP_REMOVED lines=8> */
.L_x_7612:
        /* <DEDUP_REMOVED lines=17> */
[----:B------:R-:W3:Y:S02]  /*33200*/  SYNCS.PHASECHK.TRANS64.TRYWAIT P0, [R0+URZ+0x2e840], R3 ;  /* 0x02e84003000075a7 */ /* 0x000ee4000800017f */
[----:B--23--:R-:W-:Y:S05]  /*33210*/  @!P0 BRA `(.L_x_7613) ;  /* 0x0000007c00a48947 */ /* 0x00cfea0003800000 */
.L_x_7828:
        /* <DEDUP_REMOVED lines=8> */
.L_x_7614:
        /* <DEDUP_REMOVED lines=8> */
[----:B------:R-:W-:Y:S01]  /*33320*/  R2UR UR13, R18 ;  /* 0x00000000120d72ca */ /* 0x000fe200000e0000 */
[----:B------:R-:W-:Y:S01]  /*33330*/  UMOV UR10, URZ ;  /* 0x0000003f000a7c82 */ /* 0x000fe20008000000 */
[----:B------:R-:W-:-:S02]  /*33340*/  PLOP3.LUT P0, PT, PT, PT, PT, 0x80, 0x0 ;  /* 0x000000000000781c */ /* 0x000fc40003f0f070 */
[----:B------:R-:W-:Y:S01]  /*33350*/  LOP3.LUT R16, R16, 0xfffffffe, RZ, 0xc0, !PT ;  /* 0xfffffffe10107812 */ /* 0x000fe200078ec0ff */
[----:B------:R-:W-:Y:S02]  /*33360*/  UIADD3 UR8, UR8, 0x20400, URZ ;  /* 0x0002040008087890 */ /* 0x000fe4000fffe03f */
[----:B------:R-:W-:-:S08]  /*33370*/  UIADD3 UR9, UR9, 0x2e830, URZ ;  /* 0x0002e83009097890 */ /* 0x000fd0000fffe03f */
[----:B------:R-:W-:Y:S01]  /*33380*/  @P0 LOP3.LUT R16, R16, 0x1, RZ, 0xfc, !PT ;  /* 0x0000000110100812 */ /* 0x000fe200078efcff */
[----:B------:R3:W-:Y:S02]  /*33390*/  UTMALDG.4D [UR8], [UR4], desc[UR6] ;  /* 0x00000608040075b4 */ /* 0x0007e40008019000 */
[----:B---3--:R-:W-:-:S04]  /*333a0*/  NOP ;  /* 0x0000000000007918 */ /* 0x008fc80000000000 */
.L_x_7608:
[----:B-12---:R-:W2:Y:S01]  /*333b0*/  LDL.LU R3, [R1+0x5c] ;  /* 0x00005c0001037983 */ /* 0x006ea20000300800 */
        /* <DEDUP_REMOVED lines=30> */
.L_x_7616:
[----:B------:R-:W-:Y:S05]  /*335a0*/  BSYNC B6 ;  /* 0x0000000000067941 */ /* 0x000fea0003800000 */
.L_x_7615:
[----:B-1----:R-:W2:Y:S01]  /*335b0*/  LDL.LU R0, [R1+0x5c] ;  /* 0x00005c0001007983 */ /* 0x002ea20000300800 */
[----:B------:R-:W-:Y:S01]  /*335c0*/  ULDC.64 UR6, c[0x0][0xa00] ;  /* 0x0002800000067ab9 */ /* 0x000fe20000000a00 */
[----:B------:R-:W-:Y:S01]  /*335d0*/  ULDC.64 UR4, c[0x0][0x2d8] ;  /* 0x0000b60000047ab9 */ /* 0x000fe20000000a00 */
[----:B------:R-:W1:Y:S01]  /*335e0*/  LDC R7, c[0x0][0x448] ;  /* 0x00011200ff077b82 */ /* 0x000e620000000800 */
[----:B------:R-:W2:Y:S04]  /*335f0*/  LDL.LU.64 R2, [R1+0x60] ;  /* 0x0000600001027983 */ /* 0x000ea80000300a00 */
[----:B------:R-:W3:Y:S04]  /*33600*/  LDL R6, [R1+0x1c] ;  /* 0x00001c0001067983 */ /* 0x000ee80000100800 */
[----:B------:R-:W4:Y:S01]  /*33610*/  LDL R12, [R1+0x38] ;  /* 0x00003800010c7983 */ /* 0x000f220000100800 */
[----:B------:R-:W-:Y:S01]  /*33620*/  ISETP.NE.U32.AND P0, PT, RZ, UR6, PT ;  /* 0x00000006ff007c0c */ /* 0x000fe2000bf05070 */
[----:B------:R-:W-:-:S03]  /*33630*/  ULDC UR6, c[0x0][0x2b8] ;  /* 0x0000ae0000067ab9 */ /* 0x000fc60000000800 */
[----:B------:R-:W-:Y:S01]  /*33640*/  ISETP.NE.AND.EX P0, PT, RZ, UR7, PT, P0 ;  /* 0x00000007ff007c0c */ /* 0x000fe2000bf05300 */
[----:B------:R-:W0:Y:S02]  /*33650*/  S2R R5, SR_TID.X ;  /* 0x0000000000057919 */ /* 0x000e240000002100 */
[----:B0-----:R-:W-:-:S04]  /*33660*/  LOP3.LUT R5, R5, 0x7f, RZ, 0xc0, !PT ;  /* 0x0000007f05057812 */ /* 0x001fc800078ec0ff */
[----:B------:R-:W-:Y:S01]  /*33670*/  SHF.R.U32.HI R5, RZ, 0x3, R5 ;  /* 0x00000003ff057819 */ /* 0x000fe20000011605 */
[----:B--2---:R-:W-:Y:S01]  /*33680*/  IMAD.MOV.U32 R3, RZ, RZ, R0 ;  /* 0x000000ffff037224 */ /* 0x004fe200078e0000 */
[----:B---3--:R-:W-:-:S04]  /*33690*/  SHF.R.S32.HI R0, RZ, 0x1f, R6 ;  /* 0x0000001fff007819 */ /* 0x008fc80000011406 */
[----:B------:R-:W-:Y:S02]  /*336a0*/  SEL R4, R0, RZ, !P0 ;  /* 0x000000ff00047207 */ /* 0x000fe40004000000 */
[----:B------:R-:W-:Y:S02]  /*336b0*/  SEL R0, R6, RZ, !P0 ;  /* 0x000000ff06007207 */ /* 0x000fe40004000000 */
[----:B------:R-:W0:Y:S01]  /*336c0*/  S2R R6, SR_TID.X ;  /* 0x0000000000067919 */ /* 0x000e220000002100 */
[----:B------:R-:W-:-:S04]  /*336d0*/  IMAD.WIDE.U32 R2, R17, UR4, R2 ;  /* 0x0000000411027c25 */ /* 0x000fc8000f8e0002 */
[----:B------:R-:W-:Y:S01]  /*336e0*/  IMAD R3, R17, UR5, R3 ;  /* 0x0000000511037c24 */ /* 0x000fe2000f8e0203 */
[----:B------:R-:W-:Y:S02]  /*336f0*/  ULDC.64 UR4, c[0x0][0x2e0] ;  /* 0x0000b80000047ab9 */ /* 0x000fe40000000a00 */
[----:B------:R-:W-:Y:S02]  /*33700*/  IMAD R4, R4, UR4, RZ ;  /* 0x0000000404047c24 */ /* 0x000fe4000f8e02ff */
[----:B------:R-:W-:-:S04]  /*33710*/  IMAD.WIDE.U32 R2, R0, UR4, R2 ;  /* 0x0000000400027c25 */ /* 0x000fc8000f8e0002 */
[----:B------:R-:W-:Y:S01]  /*33720*/  IMAD R0, R0, UR5, R4 ;  /* 0x0000000500007c24 */ /* 0x000fe2000f8e0204 */
[----:B-1----:R-:W-:Y:S01]  /*33730*/  ISETP.NE.AND P0, PT, R7, 0x1, PT ;  /* 0x000000010700780c */ /* 0x002fe20003f05270 */
[----:B------:R-:W1:Y:S01]  /*33740*/  S2R R10, SR_TID.X ;  /* 0x00000000000a7919 */ /* 0x000e620000002100 */
[----:B------:R-:W-:Y:S01]  /*33750*/  ULDC.64 UR4, c[0x0][0x2d0] ;  /* 0x0000b40000047ab9 */ /* 0x000fe20000000a00 */
[----:B0-----:R-:W-:-:S10]  /*33760*/  IMAD.SHL.U32 R8, R6, 0x10, RZ ;  /* 0x0000001006087824 */ /* 0x001fd400078e00ff */
[----:B------:R-:W0:Y:S01]  /*33770*/  @P0 LDC R6, c[0x0][0x450] ;  /* 0x00011400ff060b82 */ /* 0x000e220000000800 */
[----:B------:R-:W-:-:S05]  /*33780*/  LOP3.LUT R8, R5, 0x70, R8, 0xf8, !PT ;  /* 0x0000007005087812 */ /* 0x000fca00078ef808 */
[----:B----4-:R-:W-:Y:S02]  /*33790*/  IMAD.IADD R4, R8, 0x1, R12 ;  /* 0x0000000108047824 */ /* 0x010fe400078e020c */
[----:B------:R-:W2:Y:S01]  /*337a0*/  @P0 LDC R5, c[0x0][0x44c] ;  /* 0x00011300ff050b82 */ /* 0x000ea20000000800 */
[----:B------:R3:W5:Y:S01]  /*337b0*/  LDL R8, [R1+0x68] ;  /* 0x0000680001087983 */ /* 0x0007620000100800 */
[----:B------:R-:W-:Y:S02]  /*337c0*/  IMAD.IADD R3, R3, 0x1, R0 ;  /* 0x0000000103037824 */ /* 0x000fe400078e0200 */
[----:B------:R-:W-:Y:S02]  /*337d0*/  IMAD.MOV.U32 R0, RZ, RZ, R4 ;  /* 0x000000ffff007224 */ /* 0x000fe400078e0004 */
[----:B--2---:R-:W-:-:S05]  /*337e0*/  @P0 IMAD.HI.U32 R5, R4, R5, RZ ;  /* 0x0000000504050227 */ /* 0x004fca00078e00ff */
        /* <DEDUP_REMOVED lines=10> */
[----:B-1----:R-:W-:Y:S02]  /*33890*/  IMAD.SHL.U32 R9, R10, 0x10, RZ ;  /* 0x000000100a097824 */ /* 0x002fe400078e00ff */
[----:B------:R-:W-:-:S04]  /*338a0*/  IMAD.WIDE.U32 R2, R4, UR4, R2 ;  /* 0x0000000404027c25 */ /* 0x000fc8000f8e0002 */
[----:B------:R-:W-:Y:S01]  /*338b0*/  IMAD R0, R0, UR4, RZ ;  /* 0x0000000400007c24 */ /* 0x000fe2000f8e02ff */
[----:B------:R-:W-:-:S03]  /*338c0*/  LOP3.LUT R9, R9, 0x70, RZ, 0xc0, !PT ;  /* 0x0000007009097812 */ /* 0x000fc600078ec0ff */
[----:B------:R-:W-:Y:S01]  /*338d0*/  IMAD R0, R4, UR5, R0 ;  /* 0x0000000504007c24 */ /* 0x000fe2000f8e0200 */
[----:B------:R-:W-:Y:S02]  /*338e0*/  ULDC.64 UR4, c[0x0][0x280] ;  /* 0x0000a00000047ab9 */ /* 0x000fe40000000a00 */
[----:B------:R-:W-:Y:S01]  /*338f0*/  IADD3 R4, P1, R2, UR4, RZ ;  /* 0x0000000402047c10 */ /* 0x000fe2000ff3e0ff */
[----:B------:R-:W-:Y:S01]  /*33900*/  UMOV UR4, 0xffffffff ;  /* 0xffffffff00047882 */ /* 0x000fe20000000000 */
[----:B------:R-:W-:Y:S02]  /*33910*/  LOP3.LUT R10, R10, 0x7f, RZ, 0xc0, !PT ;  /* 0x0000007f0a0a7812 */ /* 0x000fe400078ec0ff */
[----:B------:R-:W-:Y:S02]  /*33920*/  ISETP.GE.AND P0, PT, R9, UR6, PT ;  /* 0x0000000609007c0c */ /* 0x000fe4000bf06270 */
[----:B------:R-:W-:Y:S02]  /*33930*/  IADD3.X R3, R3, UR5, R0, P1, !PT ;  /* 0x0000000503037c10 */ /* 0x000fe40008ffe400 */
[----:B------:R-:W-:Y:S01]  /*33940*/  SHF.R.U32.HI R10, RZ, 0x3, R10 ;  /* 0x00000003ff0a7819 */ /* 0x000fe2000001160a */
[----:B---3--:R-:W-:Y:S08]  /*33950*/  BRA.DIV UR4, `(.L_x_7617) ;  /* 0x0000007604e87947 */ /* 0x008ff0000b800000 */
[----:B------:R-:W2:Y:S04]  /*33960*/  LDL.LU R6, [R1+0x54] ;  /* 0x0000540001067983 */ /* 0x000ea80000300800 */
[----:B------:R-:W3:Y:S01]  /*33970*/  LDL.LU R11, [R1+0x38] ;  /* 0x00003800010b7983 */ /* 0x000ee20000300800 */
[----:B------:R-:W-:Y:S01]  /*33980*/  ULDC.64 UR4, c[0x0][0x208] ;  /* 0x0000820000047ab9 */ /* 0x000fe20000000a00 */
[----:B--2---:R-:W-:Y:S02]  /*33990*/  IMAD R2, R6, R7, RZ ;  /* 0x0000000706027224 */ /* 0x004fe400078e02ff */
[----:B------:R-:W0:Y:S01]  /*339a0*/  SHFL.IDX PT, R7, R4, RZ, 0x181f ;  /* 0x00181fff04077589 */ /* 0x000e2200000e0000 */
[----:B---3--:R-:W-:-:S03]  /*339b0*/  IMAD.IADD R0, R10, 0x1, R11 ;  /* 0x000000010a007824 */ /* 0x008fc600078e020b */
[----:B------:R-:W1:Y:S01]  /*339c0*/  SHFL.IDX PT, R6, R3, RZ, 0x181f ;  /* 0x00181fff03067589 */ /* 0x000e6200000e0000 */
[C---:B------:R-:W-:Y:S01]  /*339d0*/  VIADD R5, R0.reuse, 0x10 ;  /* 0x0000001000057836 */ /* 0x040fe20000000000 */
        /* <DEDUP_REMOVED lines=60> */
[----:B------:R0:W1:Y:S04]  /*33da0*/  SHFL.IDX PT, R5, R3, 0x7, 0x181f ;  /* 0x00f81f0003057f89 */ /* 0x00006800000e0000 */
[----:B------:R0:W-:Y:S04]  /*33db0*/  @!P1 LDGSTS.E.BYPASS.LTC128B.128 [R8+0x1f400], desc[UR4][R6.64], !P0 ;  /* 0x1f40000006089fae */ /* 0x0001e8000c101d44 */
[----:B------:R0:W2:Y:S02]  /*33dc0*/  SHFL.IDX PT, R3, R4, 0x7, 0x181f ;  /* 0x00f81f0004037f89 */ /* 0x0000a400000e0000 */
.L_x_7845:
[----:B------:R-:W-:Y:S01]  /*33dd0*/  VIADD R0, R0, 0x70 ;  /* 0x0000007000007836 */ /* 0x000fe20000000000 */
[----:B------:R-:W-:-:S04]  /*33de0*/  ULDC.64 UR4, c[0x0][0x208] ;  /* 0x0000820000047ab9 */ /* 0x000fc80000000a00 */
        /* <DEDUP_REMOVED lines=9> */
.L_x_7618:
        /* <DEDUP_REMOVED lines=18> */
.L_x_7846:
[----:B------:R-:W-:Y:S05]  /*33fa0*/  BSYNC B0 ;  /* 0x0000000000007941 */ /* 0x000fea0003800000 */
.L_x_7619:
[----:B------:R-:W2:Y:S04]  /*33fb0*/  LDL.LU R2, [R1+0x58] ;  /* 0x0000580001027983 */ /* 0x000ea80000300800 */
[----:B------:R-:W3:Y:S01]  /*33fc0*/  LDL R3, [R1+0x18] ;  /* 0x0000180001037983 */ /* 0x000ee20000100800 */
[----:B--2---:R-:W-:-:S05]  /*33fd0*/  VIADD R2, R2, 0xfffffffe ;  /* 0xfffffffe02027836 */ /* 0x004fca0000000000 */
[----:B---3--:R-:W-:-:S13]  /*33fe0*/  ISETP.GE.AND P0, PT, R2, R3, PT ;  /* 0x000000030200720c */ /* 0x008fda0003f06270 */
[----:B------:R-:W-:Y:S05]  /*33ff0*/  @!P0 BRA `(.L_x_7621) ;  /* 0x0000001000d88947 */ /* 0x000fea0003800000 */
[----:B0-----:R0:W5:Y:S04]  /*34000*/  LDL.LU R0, [R1+0xc] ;  /* 0x00000c0001007983 */ /* 0x0011680000300800 */
[----:B------:R0:W5:Y:S02]  /*34010*/  LDL.LU R8, [R1+0x24] ;  /* 0x0000240001087983 */ /* 0x0001640000300800 */
.L_x_7641:
        /* <DEDUP_REMOVED lines=20> */
[----:B------:R-:W-:Y:S01]  /*34160*/  ULDC.64 UR8, c[0x0][0x208] ;  /* 0x0000820000087ab9 */ /* 0x000fe20000000a00 */
        /* <DEDUP_REMOVED lines=15> */
.L_x_7624:
        /* <DEDUP_REMOVED lines=8> */
.L_x_7847:
[----:B------:R-:W-:Y:S05]  /*342e0*/  BSYNC B1 ;  /* 0x0000000000017941 */ /* 0x000fea0003800000 */
.L_x_7625:
        /* <DEDUP_REMOVED lines=9> */
.L_x_7628:
[----:B------:R-:W-:Y:S05]  /*34380*/  BSYNC B1 ;  /* 0x0000000000017941 */ /* 0x000fea0003800000 */
.L_x_7627:
        /* <DEDUP_REMOVED lines=13> */
.L_x_7629:
        /* <DEDUP_REMOVED lines=13> */
.L_x_7848:
[----:B------:R-:W-:Y:S05]  /*34530*/  BSYNC B1 ;  /* 0x0000000000017941 */ /* 0x000fea0003800000 */
.L_x_7630:
        /* <DEDUP_REMOVED lines=11> */
.L_x_7633:
[----:B------:R-:W-:Y:S05]  /*345f0*/  BSYNC B1 ;  /* 0x0000000000017941 */ /* 0x000fea0003800000 */
.L_x_7632:
        /* <DEDUP_REMOVED lines=8> */
.L_x_7634:
        /* <DEDUP_REMOVED lines=10> */
.L_x_7623:
[----:B------:R-:W-:Y:S05]  /*34720*/  BSYNC B0 ;  /* 0x0000000000007941 */ /* 0x000fea0003800000 */
.L_x_7622:
[----:B------:R-:W-:-:S06]  /*34730*/  UISETP.NE.AND UP0, UPT, UR38, 0x3, UPT ;  /* 0x000000032600788c */ /* 0x000fcc000bf05270 */
[----:B------:R-:W-:-:S13]  /*34740*/  PLOP3.LUT P0, PT, PT, PT, UP0, 0x80, 0x0 ;  /* 0x000000000000781c */ /* 0x000fda0003f0f008 */
[----:B------:R-:W-:Y:S05]  /*34750*/  @!P0 BRA `(.L_x_7635) ;  /* 0x0000000000048947 */ /* 0x000fea0003800000 */
[----:B------:R-:W-:Y:S01]  /*34760*/  BPT.TRAP 0x1 ;  /* 0x000000040000795c */ /* 0x000fe20000300000 */
.L_x_7635:
        /* <DEDUP_REMOVED lines=8> */
.L_x_7849:
[----:B------:R-:W-:Y:S05]  /*347f0*/  BSYNC B0 ;  /* 0x0000000000007941 */ /* 0x000fea0003800000 */
.L_x_7636:
[----:B------:R-:W-:Y:S05]  /*34800*/  @!P1 BRA `(.L_x_7638) ;  /* 0x0000000000049947 */ /* 0x000fea0003800000 */
[----:B------:R-:W-:Y:S01]  /*34810*/  BPT.TRAP 0x1 ;  /* 0x000000040000795c */ /* 0x000fe20000300000 */
.L_x_7638:
[----:B--2---:R-:W-:Y:S01]  /*34820*/  SHF.L.U32 R4, R8, 0x1f, RZ ;  /* 0x0000001f08047819 */ /* 0x004fe200000006ff */
[----:B------:R-:W-:-:S03]  /*34830*/  IMAD R0, R0, 0x7000, RZ ;  /* 0x0000700000007824 */ /* 0x000fc600078e02ff */
[----:B------:R-:W2:Y:S02]  /*34840*/  SYNCS.PHASECHK.TRANS64.TRYWAIT P0, [R3+URZ+0x2e860], R4 ;  /* 0x02e86004030075a7 */ /* 0x000ea4000800017f */
[----:B--2---:R-:W-:Y:S05]  /*34850*/  @!P0 BRA `(.L_x_7639) ;  /* 0x0000007400288947 */ /* 0x004fea0003800000 */
.L_x_7850:
[----:B------:R-:W3:Y:S04]  /*34860*/  LDL R12, [R1+0x34] ;  /* 0x00003400010c7983 */ /* 0x000ee80000100800 */
[----:B------:R-:W4:Y:S04]  /*34870*/  LDL R13, [R1] ;  /* 0x00000000010d7983 */ /* 0x000f280000100800 */
[----:B------:R2:W-:Y:S04]  /*34880*/  STL [R1+0xb8], R3 ;  /* 0x0000b80301007387 */ /* 0x0005e80000100800 */
[----:B--2---:R-:W2:Y:S04]  /*34890*/  LDL R3, [R1+0x8] ;  /* 0x0000080001037983 */ /* 0x004ea80000100800 */
[----:B------:R0:W-:Y:S04]  /*348a0*/  STL [R1+0xb4], R2 ;  /* 0x0000b40201007387 */ /* 0x0001e80000100800 */
[----:B0-----:R-:W4:Y:S01]  /*348b0*/  LDL R2, [R1+0x4] ;  /* 0x0000040001027983 */ /* 0x001f220000100800 */
[----:B------:R-:W-:Y:S05]  /*348c0*/  WARPSYNC.ALL ;  /* 0x0000000000007948 */ /* 0x000fea0003800000 */
[----:B---3--:R-:W-:-:S02]  /*348d0*/  IADD3 R20, R19, R12, R0 ;  /* 0x0000000c13147210 */ /* 0x008fc40007ffe000 */
[----:B--2---:R-:W-:-:S05]  /*348e0*/  LOP3.LUT R4, R0, R3, RZ, 0xfc, !PT ;  /* 0x0000000300047212 */ /* 0x004fca00078efcff */
[----:B------:R-:W-:-:S06]  /*348f0*/  IMAD.IADD R4, R19, 0x1, R4 ;  /* 0x0000000113047824 */ /* 0x000fcc00078e0204 */
[----:B------:R-:W0:Y:S01]  /*34900*/  LDSM.16.MT88.4 R4, [R4+0xe400] ;  /* 0x00e400000404783b */ /* 0x000e220000004200 */
[----:B----4-:R-:W-:-:S05]  /*34910*/  LOP3.LUT R12, R0, R2, RZ, 0xfc, !PT ;  /* 0x00000002000c7212 */ /* 0x010fca00078efcff */
[----:B------:R-:W-:Y:S01]  /*34920*/  IMAD.IADD R12, R13, 0x1, R12 ;  /* 0x000000010d0c7824 */ /* 0x000fe200078e020c */
[C-C-:B0-----:R-:W-:Y:S02]  /*34930*/  PRMT R8, R4.reuse, 0x6420, R5.reuse ;  /* 0x0000642004087816 */ /* 0x141fe40000000005 */
[----:B-1----:R-:W-:Y:S02]  /*34940*/  PRMT R9, R4, 0x7531, R5 ;  /* 0x0000753104097816 */ /* 0x002fe40000000005 */
[C-C-:B------:R-:W-:Y:S02]  /*34950*/  PRMT R10, R6.reuse, 0x6420, R7.reuse ;  /* 0x00006420060a7816 */ /* 0x140fe40000000007 */
[----:B------:R-:W-:Y:S02]  /*34960*/  PRMT R11, R6, 0x7531, R7 ;  /* 0x00007531060b7816 */ /* 0x000fe40000000007 */
[----:B------:R-:W0:Y:S04]  /*34970*/  LDSM.16.MT88.4 R4, [R20+0xe400] ;  /* 0x00e400001404783b */ /* 0x000e280000004200 */
[----:B------:R0:W-:Y:S02]  /*34980*/  STSM.16.M88.4 [R12], R8 ;  /* 0x000000080c007844 */ /* 0x0001e40000000200 */
[----:B0-----:R-:W-:-:S02]  /*34990*/  PRMT R8, R4, 0x6420, R5 ;  /* 0x0000642004087816 */ /* 0x001fc40000000005 */
[----:B------:R-:W-:Y:S02]  /*349a0*/  PRMT R9, R4, 0x7531, R5 ;  /* 0x0000753104097816 */ /* 0x000fe40000000005 */
[----:B------:R-:W-:Y:S02]  /*349b0*/  LOP3.LUT R4, R0, 0x800, R2, 0xfe, !PT ;  /* 0x0000080000047812 */ /* 0x000fe400078efe02 */
[C-C-:B------:R-:W-:Y:S02]  /*349c0*/  PRMT R10, R6.reuse, 0x6420, R7.reuse ;  /* 0x00006420060a7816 */ /* 0x140fe40000000007 */
[----:B------:R-:W-:Y:S01]  /*349d0*/  PRMT R11, R6, 0x7531, R7 ;  /* 0x00007531060b7816 */ /* 0x000fe20000000007 */
[----:B------:R-:W-:-:S05]  /*349e0*/  IMAD.IADD R4, R13, 0x1, R4 ;  /* 0x000000010d047824 */ /* 0x000fca00078e0204 */
[----:B------:R0:W-:Y:S02]  /*349f0*/  STSM.16.M88.4 [R4], R8 ;  /* 0x0000000804007844 */ /* 0x0001e40000000200 */
[----:B0-----:R-:W-:Y:S02]  /*34a00*/  VIADD R8, R0, 0x1000 ;  /* 0x0000100000087836 */ /* 0x001fe40000000000 */
[----:B------:R-:W-:-:S03]  /*34a10*/  IMAD.MOV.U32 R11, RZ, RZ, R13 ;  /* 0x000000ffff0b7224 */ /* 0x000fc600078e000d */
        /* <DEDUP_REMOVED lines=8> */
[----:B------:R-:W-:Y:S02]  /*34aa0*/  PRMT R15, R6, 0x7531, R7 ;  /* 0x00007531060f7816 */ /* 0x000fe40000000007 */
[----:B------:R-:W0:Y:S04]  /*34ab0*/  LDSM.16.MT88.4 R4, [R20+0xf400] ;  /* 0x00f400001404783b */ /* 0x000e280000004200 */
[----:B------:R1:W-:Y:S04]  /*34ac0*/  STSM.16.M88.4 [R8], R12 ;  /* 0x0000000c08007844 */ /* 0x0003e80000000200 */
[----:B-1----:R-:W2:Y:S01]  /*34ad0*/  LDL R14, [R1+0x50] ;  /* 0x00005000010e7983 */ /* 0x002ea20000100800 */
[----:B------:R-:W-:Y:S01]  /*34ae0*/  IMAD.MOV.U32 R15, RZ, RZ, R11 ;  /* 0x000000ffff0f7224 */ /* 0x000fe200078e000b */
[----:B0-----:R-:W-:-:S02]  /*34af0*/  PRMT R8, R4, 0x6420, R5 ;  /* 0x0000642004087816 */ /* 0x001fc40000000005 */
[----:B------:R-:W-:Y:S02]  /*34b00*/  PRMT R9, R4, 0x7531, R5 ;  /* 0x0000753104097816 */ /* 0x000fe40000000005 */
[C-C-:B------:R-:W-:Y:S02]  /*34b10*/  PRMT R10, R6.reuse, 0x6420, R7.reuse ;  /* 0x00006420060a7816 */ /* 0x140fe40000000007 */
[----:B------:R-:W-:Y:S02]  /*34b20*/  PRMT R11, R6, 0x7531, R7 ;  /* 0x00007531060b7816 */ /* 0x000fe40000000007 */
[----:B--2---:R-:W-:-:S05]  /*34b30*/  IADD3 R4, R15, R14, R0 ;  /* 0x0000000e0f047210 */ /* 0x004fca0007ffe000 */
        /* <DEDUP_REMOVED lines=88> */
[----:B------:R-:W-:Y:S01]  /*350c0*/  LOP3.LUT R8, R8, R2, RZ, 0xfc, !PT ;  /* 0x0000000208087212 */ /* 0x000fe200078efcff */
[----:B------:R0:W5:Y:S02]  /*350d0*/  LDL.LU R3, [R1+0xb8] ;  /* 0x0000b80001037983 */ /* 0x0001640000300800 */
[----:B------:R-:W-:Y:S02]  /*350e0*/  IMAD.IADD R4, R19, 0x1, R4 ;  /* 0x0000000113047824 */ /* 0x000fe400078e0204 */
[----:B------:R-:W-:Y:S01]  /*350f0*/  IMAD.IADD R8, R11, 0x1, R8 ;  /* 0x000000010b087824 */ /* 0x000fe200078e0208 */
[----:B------:R0:W5:Y:S04]  /*35100*/  LDL.LU R2, [R1+0xb4] ;  /* 0x0000b40001027983 */ /* 0x0001680000300800 */
[----:B------:R-:W1:Y:S02]  /*35110*/  LDSM.16.MT88.4 R4, [R4+0xe400] ;  /* 0x00e400000404783b */ /* 0x000e640000004200 */
[----:B-1----:R-:W-:-:S02]  /*35120*/  PRMT R12, R4, 0x6420, R5 ;  /* 0x00006420040c7816 */ /* 0x002fc40000000005 */
        /* <DEDUP_REMOVED lines=21> */
.L_x_7640:
        /* <DEDUP_REMOVED lines=14> */
.L_x_7621:
[----:B------:R-:W1:Y:S01]  /*35360*/  S2R R3, SR_TID.X ;  /* 0x0000000000037919 */ /* 0x000e620000002100 */
[----:B------:R-:W-:Y:S01]  /*35370*/  BSSY B0, `(.L_x_7642) ;  /* 0x0000012000007945 */ /* 0x000fe20003800000 */
[----:B-1----:R-:W-:-:S04]  /*35380*/  LOP3.LUT R3, R3, 0x7f, RZ, 0xc0, !PT ;  /* 0x0000007f03037812 */ /* 0x002fc800078ec0ff */
[----:B------:R-:W-:-:S13]  /*35390*/  ISETP.NE.AND P0, PT, R3, RZ, PT ;  /* 0x000000ff0300720c */ /* 0x000fda0003f05270 */
[----:B------:R-:W-:Y:S05]  /*353a0*/  @P0 BRA `(.L_x_7643) ;  /* 0x0000000000380947 */ /* 0x000fea0003800000 */
[----:B------:R-:W1:Y:S01]  /*353b0*/  S2R R2, SR_LANEID ;  /* 0x0000000000027919 */ /* 0x000e620000000000 */
[----:B------:R-:W-:Y:S01]  /*353c0*/  VOTEU.ANY UR4, UPT, PT ;  /* 0x0000000000047886 */ /* 0x000fe200038e0100 */
[----:B------:R-:W2:Y:S01]  /*353d0*/  LDC.64 R4, c[0x0][0xc60] ;  /* 0x00031800ff047b82 */ /* 0x000ea20000000a00 */
[----:B0----5:R-:W1:Y:S01]  /*353e0*/  FLO.U32 R0, UR4 ;  /* 0x0000000400007d00 */ /* 0x021e6200080e0000 */
[----:B------:R-:W-:Y:S01]  /*353f0*/  ULDC.64 UR6, c[0x0][0x208] ;  /* 0x0000820000067ab9 */ /* 0x000fe20000000a00 */
[----:B-1----:R-:W-:-:S06]  /*35400*/  ISETP.EQ.U32.AND P1, PT, R0, R2, PT ;  /* 0x000000020000720c */ /* 0x002fcc0003f22070 */
[----:B------:R-:W2:Y:S07]  /*35410*/  POPC R2, UR4 ;  /* 0x0000000400027d09 */ /* 0x000eae0008000000 */
[----:B--2---:R-:W2:Y:S04]  /*35420*/  @P1 ATOMG.E.ADD.STRONG.GPU PT, R2, desc[UR6][R4.64], R2 ;  /* 0x00000002040219a8 */ /* 0x004ea800081ee1c6 */
[----:B--2---:R0:W1:Y:S02]  /*35430*/  SHFL.IDX PT, R2, R2, R0, 0x1f ;  /* 0x00001f0002027589 */ /* 0x00406400000e0000 */
[----:B0-----:R-:W0:Y:S02]  /*35440*/  S2R R0, SR_LTMASK ;  /* 0x0000000000007919 */ /* 0x001e240000003900 */
[----:B0-----:R-:W-:-:S06]  /*35450*/  LOP3.LUT R0, R0, UR4, RZ, 0xc0, !PT ;  /* 0x0000000400007c12 */ /* 0x001fcc000f8ec0ff */
[----:B------:R-:W1:Y:S02]  /*35460*/  POPC R0, R0 ;  /* 0x0000000000007309 */ /* 0x000e640000000000 */
[----:B-1----:R-:W-:-:S05]  /*35470*/  IADD3 R0, R2, UR40, R0 ;  /* 0x0000002802007c10 */ /* 0x002fca000fffe000 */
[----:B------:R1:W-:Y:S02]  /*35480*/  STL [R1+0x10], R0 ;  /* 0x0000100001007387 */ /* 0x0003e40000100800 */
.L_x_7643:
[----:B------:R-:W-:Y:S05]  /*35490*/  BSYNC B0 ;  /* 0x0000000000007941 */ /* 0x000fea0003800000 */
.L_x_7642:
[----:B------:R-:W-:-:S06]  /*354a0*/  UISETP.NE.AND UP0, UPT, UR38, 0x3, UPT ;  /* 0x000000032600788c */ /* 0x000fcc000bf05270 */
[----:B------:R-:W-:-:S13]  /*354b0*/  PLOP3.LUT P1, PT, PT, PT, UP0, 0x80, 0x0 ;  /* 0x000000000000781c */ /* 0x000fda0003f2f008 */
[----:B------:R-:W-:Y:S05]  /*354c0*/  @!P1 BRA `(.L_x_7644) ;  /* 0x0000000000049947 */ /* 0x000fea0003800000 */
[----:B------:R-:W-:Y:S01]  /*354d0*/  BPT.TRAP 0x1 ;  /* 0x000000040000795c */ /* 0x000fe20000300000 */
.L_x_7644:
        /* <DEDUP_REMOVED lines=10> */
.L_x_7851:
[----:B------:R-:W-:Y:S05]  /*35580*/  BSYNC B0 ;  /* 0x0000000000007941 */ /* 0x000fea0003800000 */
.L_x_7645:
[----:B------:R-:W-:Y:S05]  /*35590*/  @!P2 BRA `(.L_x_7647) ;  /* 0x000000000004a947 */ /* 0x000fea0003800000 */
[----:B------:R-:W-:Y:S01]  /*355a0*/  BPT.TRAP 0x1 ;  /* 0x000000040000795c */ /* 0x000fe20000300000 */
.L_x_7647:
[----:B0-----:R-:W2:Y:S02]  /*355b0*/  LDL R2, [R1+0x24] ;  /* 0x0000240001027983 */ /* 0x001ea40000100800 */
[----:B--2---:R-:W-:-:S04]  /*355c0*/  SHF.L.U32 R2, R2, 0x1f, RZ ;  /* 0x0000001f02027819 */ /* 0x004fc800000006ff */
[----:B------:R-:W0:Y:S02]  /*355d0*/  SYNCS.PHASECHK.TRANS64.TRYWAIT P1, [R0+URZ+0x2e860], R2 ;  /* 0x02e86002000075a7 */ /* 0x000e24000802017f */
[----:B0-----:R-:W-:Y:S05]  /*355e0*/  @!P1 BRA `(.L_x_7648) ;  /* 0x0000006400ec9947 */ /* 0x001fea0003800000 */
.L_x_7852:
[----:B------:R-:W2:Y:S04]  /*355f0*/  LDL R12, [R1+0x34] ;  /* 0x00003400010c7983 */ /* 0x000ea80000100800 */
[----:B------:R1:W-:Y:S04]  /*35600*/  STL [R1+0xb8], R16 ;  /* 0x0000b81001007387 */ /* 0x0003e80000100800 */
[----:B-1----:R-:W3:Y:S04]  /*35610*/  LDL R16, [R1+0x8] ;  /* 0x0000080001107983 */ /* 0x002ee80000100800 */
[----:B------:R0:W-:Y:S04]  /*35620*/  STL [R1+0xb4], R0 ;  /* 0x0000b40001007387 */ /* 0x0001e80000100800 */
[----:B0-----:R-:W4:Y:S04]  /*35630*/  LDL R0, [R1+0x4] ;  /* 0x0000040001007983 */ /* 0x001f280000100800 */
[----:B------:R-:W4:Y:S04]  /*35640*/  LDL.LU R18, [R1] ;  /* 0x0000000001127983 */ /* 0x000f280000300800 */
[----:B------:R-:W2:Y:S01]  /*35650*/  LDL R17, [R1+0xc] ;  /* 0x00000c0001117983 */ /* 0x000ea20000100800 */
[----:B------:R-:W-:Y:S05]  /*35660*/  WARPSYNC.ALL ;  /* 0x0000000000007948 */ /* 0x000fea0003800000 */
[----:B--2---:R-:W-:-:S05]  /*35670*/  IMAD R3, R17, 0x7000, RZ ;  /* 0x0000700011037824 */ /* 0x004fca00078e02ff */
[----:B---3--:R-:W-:-:S05]  /*35680*/  LOP3.LUT R2, R3, R16, RZ, 0xfc, !PT ;  /* 0x0000001003027212 */ /* 0x008fca00078efcff */
[----:B------:R-:W-:-:S05]  /*35690*/  IMAD.IADD R2, R19, 0x1, R2 ;  /* 0x0000000113027824 */ /* 0x000fca00078e0202 */
[----:B------:R0:W1:Y:S02]  /*356a0*/  LDSM.16.MT88.4 R4, [R2+0xe400] ;  /* 0x00e400000204783b */ /* 0x0000640000004200 */
[----:B0-----:R-:W-:Y:S02]  /*356b0*/  IADD3 R2, R19, R12, R3 ;  /* 0x0000000c13027210 */ /* 0x001fe40007ffe003 */
[----:B----4-:R-:W-:-:S05]  /*356c0*/  LOP3.LUT R12, R3, R0, RZ, 0xfc, !PT ;  /* 0x00000000030c7212 */ /* 0x010fca00078efcff */
[----:B------:R-:W-:Y:S01]  /*356d0*/  IMAD.IADD R12, R18, 0x1, R12 ;  /* 0x00000001120c7824 */ /* 0x000fe200078e020c */
[C-C-:B-1----:R-:W-:Y:S02]  /*356e0*/  PRMT R8, R4.reuse, 0x6420, R5.reuse ;  /* 0x0000642004087816 */ /* 0x142fe40000000005 */
[----:B------:R-:W-:Y:S02]  /*356f0*/  PRMT R9, R4, 0x7531, R5 ;  /* 0x0000753104097816 */ /* 0x000fe40000000005 */
        /* <DEDUP_REMOVED lines=24> */
[----:B0-----:R-:W-:-:S02]  /*35880*/  PRMT R8, R4, 0x6420, R5 ;  /* 0x0000642004087816 */ /* 0x001fc40000000005 */
[----:B------:R-:W-:Y:S02]  /*35890*/  PRMT R9, R4, 0x7531, R5 ;  /* 0x0000753104097816 */ /* 0x000fe40000000005 */
[C-C-:B------:R-:W-:Y:S02]  /*358a0*/  PRMT R10, R6.reuse, 0x6420, R7.reuse ;  /* 0x00006420060a7816 */ /* 0x140fe40000000007 */
[----:B------:R-:W-:Y:S02]  /*358b0*/  PRMT R11, R6, 0x7531, R7 ;  /* 0x00007531060b7816 */ /* 0x000fe40000000007 */
[----:B--2---:R-:W-:-:S05]  /*358c0*/  IADD3 R4, R18, R15, R3 ;  /* 0x0000000f12047210 */ /* 0x004fca0007ffe003 */
        /* <DEDUP_REMOVED lines=70> */
[----:B-1----:R-:W2:Y:S04]  /*35d30*/  LDL R14, [R1+0x40] ;  /* 0x00004000010e7983 */ /* 0x002ea80000100800 */
[----:B------:R-:W3:Y:S01]  /*35d40*/  LDL R15, [R1+0x3c] ;  /* 0x00003c00010f7983 */ /* 0x000ee20000100800 */
        /* <DEDUP_REMOVED lines=8> */
[----:B------:R0:W5:Y:S01]  /*35dd0*/  LDL.LU R16, [R1+0xb8] ;  /* 0x0000b80001107983 */ /* 0x0001620000300800 */
[----:B------:R-:W-:Y:S02]  /*35de0*/  LOP3.LUT R8, R8, R0, RZ, 0xfc, !PT ;  /* 0x0000000008087212 */ /* 0x000fe400078efcff */
[----:B------:R-:W-:Y:S01]  /*35df0*/  IMAD.IADD R4, R19, 0x1, R4 ;  /* 0x0000000113047824 */ /* 0x000fe200078e0204 */
[----:B------:R0:W5:Y:S05]  /*35e00*/  LDL.LU R0, [R1+0xb4] ;  /* 0x0000b40001007983 */ /* 0x00016a0000300800 */
[----:B------:R-:W1:Y:S01]  /*35e10*/  LDSM.16.MT88.4 R4, [R4+0xe400] ;  /* 0x00e400000404783b */ /* 0x000e620000004200 */
[C---:B---3--:R-:W-:Y:S01]  /*35e20*/  IADD3 R12, R18.reuse, R15, R3 ;  /* 0x0000000f120c7210 */ /* 0x048fe20007ffe003 */
[----:B------:R-:W-:Y:S01]  /*35e30*/  IMAD.IADD R3, R18, 0x1, R8 ;  /* 0x0000000112037824 */ /* 0x000fe200078e0208 */
[----:B-1----:R-:W-:-:S02]  /*35e40*/  PRMT R8, R4, 0x6420, R5 ;  /* 0x0000642004087816 */ /* 0x002fc40000000005 */
[----:B------:R-:W-:Y:S02]  /*35e50*/  PRMT R9, R4, 0x7531, R5 ;  /* 0x0000753104097816 */ /* 0x000fe40000000005 */
[C-C-:B------:R-:W-:Y:S02]  /*35e60*/  PRMT R10, R6.reuse, 0x6420, R7.reuse ;  /* 0x00006420060a7816 */ /* 0x140fe40000000007 */
[----:B------:R-:W-:Y:S02]  /*35e70*/  PRMT R11, R6, 0x7531, R7 ;  /* 0x00007531060b7816 */ /* 0x000fe40000000007 */
[----:B------:R-:W1:Y:S04]  /*35e80*/  LDSM.16.MT88.4 R4, [R2+0x14400] ;  /* 0x014400000204783b */ /* 0x000e680000004200 */
[----:B------:R1:W-:Y:S02]  /*35e90*/  STSM.16.M88.4 [R3], R8 ;  /* 0x0000000803007844 */ /* 0x0003e40000000200 */
[----:B-1----:R-:W-:-:S02]  /*35ea0*/  PRMT R8, R4, 0x6420, R5 ;  /* 0x0000642004087816 */ /* 0x002fc40000000005 */
        /* <DEDUP_REMOVED lines=12> */
.L_x_7649:
[----:B------:R-:W2:Y:S01]  /*35f70*/  LDL.LU R3, [R1+0x24] ;  /* 0x0000240001037983 */ /* 0x000ea20000300800 */
[----:B-1---5:R1:W-:Y:S02]  /*35f80*/  SYNCS.ARRIVE.TRANS64.A1T0 RZ, [R0+URZ+0x2e850], RZ ;  /* 0x02e850ff00ff79a7 */ /* 0x0223e4000810003f */
        /* <DEDUP_REMOVED lines=9> */
[----:B--2---:R-:W-:-:S05]  /*36020*/  LOP3.LUT R3, R3, R2, RZ, 0x3c, !PT ;  /* 0x0000000203037212 */ /* 0x004fca00078e3cff */
[----:B------:R3:W-:Y:S02]  /*36030*/  STL [R1+0x24], R3 ;  /* 0x0000240301007387 */ /* 0x0007e40000100800 */
.L_x_7598:
[----:B------:R-:W-:-:S13]  /*36040*/  LOP3.LUT P0, RZ, R16, 0x2, RZ, 0xc0, !PT ;  /* 0x0000000210ff7812 */ /* 0x000fda000780c0ff */
[----:B------:R-:W-:Y:S05]  /*36050*/  @!P0 BRA `(.L_x_7650) ;  /* 0x00000000002c8947 */ /* 0x000fea0003800000 */
[----:B------:R-:W-:Y:S05]  /*36060*/  WARPSYNC.ALL ;  /* 0x0000000000007948 */ /* 0x000fea0003800000 */
[----:B------:R-:W4:Y:S08]  /*36070*/  S2UR UR5, SR_CgaCtaId ;  /* 0x00000000000579c3 */ /* 0x000f300000008800 */
[----:B------:R-:W-:Y:S06]  /*36080*/  BAR.SYNC.DEFER_BLOCKING 0x5, 0x180 ;  /* 0x0146000000007b1d */ /* 0x000fec0000010000 */
[----:B------:R-:W-:-:S02]  /*36090*/  UMOV UR4, 0x400 ;  /* 0x0000040000047882 */ /* 0x000fc40000000000 */
[----:B----4-:R-:W-:-:S06]  /*360a0*/  ULEA UR4, UR5, UR4, 0x18 ;  /* 0x0000000405047291 */ /* 0x010fcc000f8ec03f */
[----:B------:R-:W-:-:S05]  /*360b0*/  IMAD.U32 R19, RZ, RZ, UR4 ;  /* 0x00000004ff137e24 */ /* 0x000fca000f8e00ff */
[----:B------:R-:W4:Y:S04]  /*360c0*/  LDS.128 R4, [R19+0x2e8d0] ;  /* 0x02e8d00013047984 */ /* 0x000f280000000c00 */
[----:B----4-:R4:W-:Y:S04]  /*360d0*/  STL.64 [R1+0x10], R4 ;  /* 0x0000100401007387 */ /* 0x0109e80000100a00 */
[----:B------:R4:W-:Y:S01]  /*360e0*/  STL.64 [R1+0x18], R6 ;  /* 0x0000180601007387 */ /* 0x0009e20000100a00 */
[----:B------:R-:W-:Y:S06]  /*360f0*/  BAR.ARV 0x4, 0x180 ;  /* 0x0106000000007b1d */ /* 0x000fec0000002000 */
[----:B------:R-:W-:Y:S05]  /*36100*/  BRA `(.L_x_7651) ;  /* 0x00000010004c7947 */ /* 0x000fea0003800000 */
.L_x_7650:
[----:B--23--:R-:W2:Y:S01]  /*36110*/  S2R R0, SR_TID.X ;  /* 0x0000000000007919 */ /* 0x00cea20000002100 */
[----:B------:R-:W-:Y:S01]  /*36120*/  UMOV UR4, 0xffffffff ;  /* 0xffffffff00047882 */ /* 0x000fe20000000000 */
[----:B--2---:R-:W-:-:S04]  /*36130*/  LOP3.LUT R17, R0, 0x1f, RZ, 0xc0, !PT ;  /* 0x0000001f00117812 */ /* 0x004fc800078ec0ff */
[----:B------:R-:W-:Y:S01]  /*36140*/  ISETP.NE.AND P0, PT, R17, 0x1f, PT ;  /* 0x0000001f1100780c */ /* 0x000fe20003f05270 */
[----:B------:R-:W-:-:S12]  /*36150*/  BRA.DIV UR4, `(.L_x_7652) ;  /* 0x0000005e04247947 */ /* 0x000fd8000b800000 */
[----:B------:R-:W0:Y:S01]  /*36160*/  LDL.LU R0, [R1+0x10] ;  /* 0x0000100001007983 */ /* 0x000e220000300800 */
[----:B------:R-:W-:-:S03]  /*36170*/  ULDC UR4, c[0x0][0xc3c] ;  /* 0x00030f0000047ab9 */ /* 0x000fc60000000800 */
[----:B------:R-:W2:Y:S01]  /*36180*/  LDL R2, [R1+0x1c] ;  /* 0x00001c0001027983 */ /* 0x000ea20000100800 */
[----:B------:R-:W-:Y:S01]  /*36190*/  ULDC.64 UR6, c[0x0][0x208] ;  /* 0x0000820000067ab9 */ /* 0x000fe20000000a00 */
[----:B0-----:R-:W-:Y:S02]  /*361a0*/  IMAD.MOV.U32 R10, RZ, RZ, R0 ;  /* 0x000000ffff0a7224 */ /* 0x001fe400078e0000 */
[----:B--2---:R-:W-:-:S05]  /*361b0*/  IMAD.IADD R4, R2, 0x1, R17 ;  /* 0x0000000102047824 */ /* 0x004fca00078e0211 */
[----:B------:R-:W-:-:S13]  /*361c0*/  ISETP.GE.OR P1, PT, R4, UR4, !P0 ;  /* 0x0000000404007c0c */ /* 0x000fda000c726670 */
[----:B------:R-:W0:Y:S08]  /*361d0*/  @!P1 LDC.64 R2, c[0x0][0xc80] ;  /* 0x00032000ff029b82 */ /* 0x000e300000000a00 */
[----:B------:R-:W2:Y:S01]  /*361e0*/  @!P1 LDC.64 R6, c[0x0][0xc78] ;  /* 0x00031e00ff069b82 */ /* 0x000ea20000000a00 */
[----:B0-----:R-:W-:-:S05]  /*361f0*/  @!P1 IMAD.WIDE R2, R4, 0x4, R2 ;  /* 0x0000000404029825 */ /* 0x001fca00078e0202 */
        /* <DEDUP_REMOVED lines=31> */
[----:B------:R0:W2:Y:S02]  /*363f0*/  SHFL.IDX PT, R7, R3, 0x1f, 0x1f ;  /* 0x03e01f0003077f89 */ /* 0x0000a400000e0000 */
.L_x_7862:
[----:B------:R-:W-:Y:S02]  /*36400*/  ULDC UR4, c[0x0][0xc38] ;  /* 0x00030e0000047ab9 */ /* 0x000fe40000000800 */
[----:B------:R-:W-:-:S04]  /*36410*/  IMAD.U32 R2, RZ, RZ, UR4 ;  /* 0x00000004ff027e24 */ /* 0x000fc8000f8e00ff */
[----:B--2---:R-:W-:-:S04]  /*36420*/  IMAD R7, R7, R2, RZ ;  /* 0x0000000207077224 */ /* 0x004fc800078e02ff */
[----:B------:R-:W-:Y:S02]  /*36430*/  IMAD.IADD R0, R8, 0x1, R7 ;  /* 0x0000000108007824 */ /* 0x000fe400078e0207 */
[----:B------:R-:W-:-:S03]  /*36440*/  IMAD.MOV.U32 R8, RZ, RZ, R3 ;  /* 0x000000ffff087224 */ /* 0x000fc600078e0003 */
[----:B------:R-:W-:-:S13]  /*36450*/  ISETP.GT.AND P6, PT, R0, R5, PT ;  /* 0x000000050000720c */ /* 0x000fda0003fc4270 */
[----:B------:R-:W-:Y:S05]  /*36460*/  @P6 BRA `(.L_x_7653) ;  /* 0x0000000000b46947 */ /* 0x000fea0003800000 */
.L_x_7656:
[----:B------:R-:W2:Y:S01]  /*36470*/  LDL.LU R2, [R1+0x1c] ;  /* 0x00001c0001027983 */ /* 0x000ea20000300800 */
[----:B0-----:R-:W0:Y:S01]  /*36480*/  LDC R3, c[0x0][0xc3c] ;  /* 0x00030f00ff037b82 */ /* 0x001e220000000800 */
[----:B--2---:R-:W-:-:S05]  /*36490*/  VIADD R2, R2, 0x1f ;  /* 0x0000001f02027836 */ /* 0x004fca0000000000 */
[----:B0-----:R-:W-:-:S13]  /*364a0*/  ISETP.GE.AND P6, PT, R2, R3, PT ;  /* 0x000000030200720c */ /* 0x001fda0003fc6270 */
[----:B------:R-:W-:Y:S05]  /*364b0*/  @P6 BRA `(.L_x_7654) ;  /* 0x0000000800f86947 */ /* 0x000fea0003800000 */
[----:B------:R-:W0:Y:S01]  /*364c0*/  S2R R4, SR_TID.X ;  /* 0x0000000000047919 */ /* 0x000e220000002100 */
[----:B------:R-:W-:Y:S01]  /*364d0*/  ULDC.64 UR4, c[0x0][0x208] ;  /* 0x0000820000047ab9 */ /* 0x000fe20000000a00 */
[----:B------:R2:W-:Y:S01]  /*364e0*/  STL [R1+0x1c], R2 ;  /* 0x00001c0201007387 */ /* 0x0005e20000100800 */
[----:B0-----:R-:W-:-:S05]  /*364f0*/  LOP3.LUT R4, R4, 0x1f, RZ, 0xc0, !PT ;  /* 0x0000001f04047812 */ /* 0x001fca00078ec0ff */
[----:B------:R-:W-:Y:S02]  /*36500*/  IMAD.IADD R6, R2, 0x1, R4 ;  /* 0x0000000102067824 */ /* 0x000fe400078e0204 */
[----:B------:R-:W-:-:S03]  /*36510*/  IMAD.MOV.U32 R4, RZ, RZ, RZ ;  /* 0x000000ffff047224 */ /* 0x000fc600078e00ff */
[----:B------:R-:W-:-:S13]  /*36520*/  ISETP.GE.OR P6, PT, R6, R3, !P0 ;  /* 0x000000030600720c */ /* 0x000fda00047c6670 */
[----:B--2---:R-:W0:Y:S02]  /*36530*/  @!P6 LDC.64 R2, c[0x0][0xc80] ;  /* 0x00032000ff02eb82 */ /* 0x004e240000000a00 */
[----:B0-----:R-:W-:-:S05]  /*36540*/  @!P6 IMAD.WIDE R2, R6, 0x4, R2 ;  /* 0x000000040602e825 */ /* 0x001fca00078e0202 */
[----:B------:R0:W2:Y:S02]  /*36550*/  @!P6 LDG.E R4, desc[UR4][R2.64] ;  /* 0x000000040204e981 */ /* 0x0000a4000c1e1900 */
[----:B0-----:R-:W0:Y:S02]  /*36560*/  @!P6 LDC.64 R2, c[0x0][0xc78] ;  /* 0x00031e00ff02eb82 */ /* 0x001e240000000a00 */
[----:B0-----:R-:W-:-:S04]  /*36570*/  @!P6 IMAD.WIDE R2, R6, 0x4, R2 ;  /* 0x000000040602e825 */ /* 0x001fc800078e0202 */
[----:B------:R-:W-:-:S06]  /*36580*/  IMAD.MOV.U32 R6, RZ, RZ, RZ ;  /* 0x000000ffff067224 */ /* 0x000fcc00078e00ff */
        /* <DEDUP_REMOVED lines=20> */
.L_x_7870:
[----:B------:R-:W-:Y:S02]  /*366d0*/  ULDC UR4, c[0x0][0xc38] ;  /* 0x00030e0000047ab9 */ /* 0x000fe40000000800 */
[----:B------:R-:W-:-:S04]  /*366e0*/  IMAD.U32 R2, RZ, RZ, UR4 ;  /* 0x00000004ff027e24 */ /* 0x000fc8000f8e00ff */
[----:B--2---:R-:W-:-:S04]  /*366f0*/  IMAD R7, R7, R2, RZ ;  /* 0x0000000207077224 */ /* 0x004fc800078e02ff */
[----:B------:R-:W-:-:S05]  /*36700*/  IMAD.IADD R0, R7, 0x1, R0 ;  /* 0x0000000107007824 */ /* 0x000fca00078e0200 */
[----:B------:R-:W-:-:S13]  /*36710*/  ISETP.GT.AND P6, PT, R0, R5, PT ;  /* 0x000000050000720c */ /* 0x000fda0003fc4270 */
[----:B------:R-:W-:Y:S05]  /*36720*/  @!P6 BRA `(.L_x_7656) ;  /* 0xfffffffc0050e947 */ /* 0x000fea000383ffff */
[----:B------:R-:W-:-:S07]  /*36730*/  IMAD.MOV.U32 R8, RZ, RZ, R3 ;  /* 0x000000ffff087224 */ /* 0x000fce00078e0003 */
.L_x_7653:
[----:B------:R-:W-:Y:S01]  /*36740*/  IMAD.IADD R10, R0, 0x1, -R7 ;  /* 0x00000001000a7824 */ /* 0x000fe200078e0a07 */
[----:B------:R-:W-:-:S03]  /*36750*/  UMOV UR4, 0xffffffff ;  /* 0xffffffff00047882 */ /* 0x000fc60000000000 */
[----:B------:R-:W-:-:S05]  /*36760*/  IMAD R0, R8, R2, R10 ;  /* 0x0000000208007224 */ /* 0x000fca00078e020a */
[----:B------:R-:W-:Y:S01]  /*36770*/  ISETP.GT.AND P6, PT, R0, R5, PT ;  /* 0x000000050000720c */ /* 0x000fe20003fc4270 */
[----:B------:R-:W-:-:S12]  /*36780*/  BRA.DIV UR4, `(.L_x_7657) ;  /* 0x0000005e04d47947 */ /* 0x000fd8000b800000 */
[----:B------:R-:W2:Y:S01]  /*36790*/  LDL.LU R7, [R1+0x1c] ;  /* 0x00001c0001077983 */ /* 0x000ea20000300800 */
[----:B0-----:R-:W-:-:S04]  /*367a0*/  VOTE.ANY R3, PT, !P6 ;  /* 0x0000000000037806 */ /* 0x001fc800070e0100 */
[----:B------:R-:W0:Y:S02]  /*367b0*/  POPC R0, R3 ;  /* 0x0000000300007309 */ /* 0x000e240000000000 */
[----:B0-----:R0:W3:Y:S04]  /*367c0*/  SHFL.IDX PT, R4, R4, R0, 0x1f ;  /* 0x00001f0004047589 */ /* 0x0010e800000e0000 */
[----:B------:R0:W4:Y:S01]  /*367d0*/  SHFL.IDX PT, R6, R6, R0, 0x1f ;  /* 0x00001f0006067589 */ /* 0x00012200000e0000 */
[----:B--2---:R-:W-:-:S05]  /*367e0*/  IMAD.IADD R7, R0, 0x1, R7 ;  /* 0x0000000100077824 */ /* 0x004fca00078e0207 */
[----:B---34-:R0:W-:Y:S02]  /*367f0*/  STL [R1+0x1c], R7 ;  /* 0x00001c0701007387 */ /* 0x0181e40000100800 */
.L_x_7875:
[----:B------:R-:W-:-:S13]  /*36800*/  ISETP.NE.AND P0, PT, R3, RZ, PT ;  /* 0x000000ff0300720c */ /* 0x000fda0003f05270 */
[----:B------:R-:W-:Y:S05]  /*36810*/  @!P0 BRA `(.L_x_7658) ;  /* 0x0000000000148947 */ /* 0x000fea0003800000 */
[----:B------:R-:W-:Y:S01]  /*36820*/  UMOV UR4, 0xffffffff ;  /* 0xffffffff00047882 */ /* 0x000fe20000000000 */
[----:B0-----:R-:W-:Y:S02]  /*36830*/  VIADD R0, R0, 0xffffffff ;  /* 0xffffffff00007836 */ /* 0x001fe40000000000 */
[----:B------:R-:W-:Y:S05]  /*36840*/  BRA.DIV UR4, `(.L_x_7659) ;  /* 0x00000062040c7947 */ /* 0x000fea000b800000 */
[----:B------:R0:W3:Y:S02]  /*36850*/  SHFL.IDX PT, R8, R8, R0, 0x1f ;  /* 0x00001f0008087589 */ /* 0x0000e400000e0000 */
.L_x_7878:
[----:B---3--:R-:W-:-:S07]  /*36860*/  IMAD.MOV.U32 R9, RZ, RZ, R8 ;  /* 0x000000ffff097224 */ /* 0x008fce00078e0008 */
.L_x_7658:
[----:B------:R-:W-:Y:S01]  /*36870*/  ISETP.NE.AND P0, PT, R6, 0x1, PT ;  /* 0x000000010600780c */ /* 0x000fe20003f05270 */
[----:B0-----:R-:W-:-:S05]  /*36880*/  IMAD R0, R9, R2, R10 ;  /* 0x0000000209007224 */ /* 0x001fca00078e020a */
[----:B------:R0:W-:Y:S02]  /*36890*/  STL [R1+0x10], R0 ;  /* 0x0000100001007387 */ /* 0x0001e40000100800 */
[----:B0-----:R-:W-:-:S05]  /*368a0*/  IMAD.IADD R0, R5, 0x1, -R0 ;  /* 0x0000000105007824 */ /* 0x001fca00078e0a00 */
[----:B------:R-:W-:Y:S05]  /*368b0*/  @!P0 BRA `(.L_x_7660) ;  /* 0x0000000000e88947 */ /* 0x000fea0003800000 */
[----:B------:R-:W-:Y:S02]  /*368c0*/  IABS R3, R4 ;  /* 0x0000000400037213 */ /* 0x000fe40000000000 */
[----:B------:R-:W-:Y:S02]  /*368d0*/  IABS R5, R0 ;  /* 0x0000000000057213 */ /* 0x000fe40000000000 */
[----:B------:R-:W0:Y:S08]  /*368e0*/  I2F.RP R8, R3 ;  /* 0x0000000300087306 */ /* 0x000e300000209400 */
[----:B0-----:R-:W0:Y:S02]  /*368f0*/  MUFU.RCP R8, R8 ;  /* 0x0000000800087308 */ /* 0x001e240000001000 */
[----:B0-----:R-:W-:-:S06]  /*36900*/  VIADD R8, R8, 0xffffffe ;  /* 0x0ffffffe08087836 */ /* 0x001fcc0000000000 */
[----:B------:R0:W3:Y:S02]  /*36910*/  F2I.FTZ.U32.TRUNC.NTZ R9, R8 ;  /* 0x0000000800097305 */ /* 0x0000e4000021f000 */
[----:B0-----:R-:W-:Y:S02]  /*36920*/  IMAD.MOV.U32 R8, RZ, RZ, RZ ;  /* 0x000000ffff087224 */ /* 0x001fe400078e00ff */
[----:B---3--:R-:W-:-:S04]  /*36930*/  IMAD.MOV R2, RZ, RZ, -R9 ;  /* 0x000000ffff027224 */ /* 0x008fc800078e0a09 */
[----:B------:R-:W-:-:S04]  /*36940*/  IMAD R2, R2, R3, RZ ;  /* 0x0000000302027224 */ /* 0x000fc800078e02ff */
[----:B------:R-:W-:Y:S01]  /*36950*/  IMAD.HI.U32 R8, R9, R2, R8 ;  /* 0x0000000209087227 */ /* 0x000fe200078e0008 */
[----:B------:R-:W-:-:S05]  /*36960*/  IABS R2, R4 ;  /* 0x0000000400027213 */ /* 0x000fca0000000000 */
[----:B------:R-:W-:-:S04]  /*36970*/  IMAD.MOV R2, RZ, RZ, -R2 ;  /* 0x000000ffff027224 */ /* 0x000fc800078e0a02 */
[----:B--2---:R-:W-:Y:S02]  /*36980*/  IMAD.MOV.U32 R7, RZ, RZ, R2 ;  /* 0x000000ffff077224 */ /* 0x004fe400078e0002 */
        /* <DEDUP_REMOVED lines=12> */
[----:B------:R0:W2:Y:S02]  /*36a50*/  F2I.FTZ.U32.TRUNC.NTZ R9, R8 ;  /* 0x0000000800097305 */ /* 0x0000a4000021f000 */
[----:B0-----:R-:W-:Y:S02]  /*36a60*/  IMAD.MOV.U32 R8, RZ, RZ, RZ ;  /* 0x000000ffff087224 */ /* 0x001fe400078e00ff */
[----:B--2---:R-:W-:-:S04]  /*36a70*/  IMAD.MOV R3, RZ, RZ, -R9 ;  /* 0x000000ffff037224 */ /* 0x004fc800078e0a09 */
        /* <DEDUP_REMOVED lines=30> */
.L_x_7660:
[----:B------:R-:W3:Y:S01]  /*36c60*/  LDL R3, [R1+0x1c] ;  /* 0x00001c0001037983 */ /* 0x000ee20000100800 */
[----:B------:R-:W3:Y:S01]  /*36c70*/  LDC.64 R8, c[0x0][0xc90] ;  /* 0x00032400ff087b82 */ /* 0x000ee20000000a00 */
[----:B------:R-:W-:Y:S01]  /*36c80*/  ULDC.64 UR4, c[0x0][0x208] ;  /* 0x0000820000047ab9 */ /* 0x000fe20000000a00 */
[----:B---3--:R-:W-:-:S06]  /*36c90*/  IMAD.WIDE R8, R3, 0x4, R8 ;  /* 0x0000000403087825 */ /* 0x008fcc00078e0208 */
[----:B------:R-:W3:Y:S02]  /*36ca0*/  LDG.E R8, desc[UR4][R8.64] ;  /* 0x0000000408087981 */ /* 0x000ee4000c1e1900 */
[----:B---3--:R-:W-:-:S05]  /*36cb0*/  IMAD R10, R4, R8, RZ ;  /* 0x00000008040a7224 */ /* 0x008fca00078e02ff */
[----:B------:R-:W-:-:S04]  /*36cc0*/  IABS R9, R10 ;  /* 0x0000000a00097213 */ /* 0x000fc80000000000 */
[----:B------:R-:W0:Y:S08]  /*36cd0*/  I2F.RP R6, R9 ;  /* 0x0000000900067306 */ /* 0x000e300000209400 */
[----:B0-----:R-:W0:Y:S02]  /*36ce0*/  MUFU.RCP R6, R6 ;  /* 0x0000000600067308 */ /* 0x001e240000001000 */
[----:B0-----:R-:W-:-:S06]  /*36cf0*/  VIADD R6, R6, 0xffffffe ;  /* 0x0ffffffe06067836 */ /* 0x001fcc0000000000 */
[----:B--2---:R0:W2:Y:S02]  /*36d00*/  F2I.FTZ.U32.TRUNC.NTZ R7, R6 ;  /* 0x0000000600077305 */ /* 0x0040a4000021f000 */
[----:B0-----:R-:W-:Y:S02]  /*36d10*/  IMAD.MOV.U32 R6, RZ, RZ, RZ ;  /* 0x000000ffff067224 */ /* 0x001fe400078e00ff */
        /* <DEDUP_REMOVED lines=28> */
[----:B------:R0:W2:Y:S02]  /*36ee0*/  F2I.FTZ.U32.TRUNC.NTZ R7, R6 ;  /* 0x0000000600077305 */ /* 0x0000a4000021f000 */
[----:B0-----:R-:W-:Y:S02]  /*36ef0*/  IMAD.MOV.U32 R6, RZ, RZ, RZ ;  /* 0x000000ffff067224 */ /* 0x001fe400078e00ff */
[----:B--2---:R-:W-:-:S04]  /*36f00*/  IMAD.MOV R0, RZ, RZ, -R7 ;  /* 0x000000ffff007224 */ /* 0x004fc800078e0a07 */
        /* <DEDUP_REMOVED lines=21> */
.L_x_7661:
[----:B------:R-:W-:-:S05]  /*37060*/  LOP3.LUT R0, RZ, R0, RZ, 0x33, !PT ;  /* 0x00000000ff007212 */ /* 0x000fca00078e33ff */
[----:B------:R-:W-:-:S05]  /*37070*/  IMAD.IADD R0, R4, 0x1, R0 ;  /* 0x0000000104007824 */ /* 0x000fca00078e0200 */
[----:B------:R3:W-:Y:S01]  /*37080*/  STL [R1+0x14], R0 ;  /* 0x0000140001007387 */ /* 0x0007e20000100800 */
[----:B------:R-:W-:Y:S05]  /*37090*/  BRA `(.L_x_7662) ;  /* 0x0000000000287947 */ /* 0x000fea0003800000 */
.L_x_7654:
        /* <DEDUP_REMOVED lines=10> */
.L_x_7662:
[----:B0-2---:R-:W2:Y:S04]  /*37140*/  LDL R2, [R1+0x1c] ;  /* 0x00001c0001027983 */ /* 0x005ea80000100800 */
[----:B------:R-:W4:Y:S04]  /*37150*/  LDL R3, [R1+0x18] ;  /* 0x0000180001037983 */ /* 0x000f280000100800 */
[----:B------:R-:W5:Y:S04]  /*37160*/  LDL R4, [R1+0x10] ;  /* 0x0000100001047983 */ /* 0x000f680000100800 */
[----:B------:R-:W5:Y:S01]  /*37170*/  LDL R5, [R1+0x14] ;  /* 0x0000140001057983 */ /* 0x000f620000100800 */
[----:B---3--:R-:W0:Y:S01]  /*37180*/  S2R R0, SR_TID.X ;  /* 0x0000000000007919 */ /* 0x008e220000002100 */
[----:B------:R-:W-:Y:S05]  /*37190*/  WARPSYNC.ALL ;  /* 0x0000000000007948 */ /* 0x000fea0003800000 */
[----:B0-----:R-:W-:Y:S01]  /*371a0*/  LOP3.LUT R0, R0, 0x1f, RZ, 0xc0, !PT ;  /* 0x0000001f00007812 */ /* 0x001fe200078ec0ff */
[----:B------:R-:W-:Y:S03]  /*371b0*/  BAR.SYNC.DEFER_BLOCKING 0x4, 0x180 ;  /* 0x0106000000007b1d */ /* 0x000fe60000010000 */
[----:B------:R-:W-:-:S13]  /*371c0*/  ISETP.NE.AND P0, PT, R0, RZ, PT ;  /* 0x000000ff0000720c */ /* 0x000fda0003f05270 */
[----:B------:R-:W0:Y:S01]  /*371d0*/  @!P0 S2R R0, SR_CgaCtaId ;  /* 0x0000000000008919 */ /* 0x000e220000008800 */
[----:B--2---:R-:W-:Y:S01]  /*371e0*/  IMAD.MOV.U32 R7, RZ, RZ, R2 ;  /* 0x000000ffff077224 */ /* 0x004fe200078e0002 */
[----:B------:R-:W-:Y:S01]  /*371f0*/  @!P0 MOV R2, 0x400 ;  /* 0x0000040000028802 */ /* 0x000fe20000000f00 */
[----:B----4-:R-:W-:-:S03]  /*37200*/  IMAD.MOV.U32 R6, RZ, RZ, R3 ;  /* 0x000000ffff067224 */ /* 0x010fc600078e0003 */
[----:B0-----:R-:W-:-:S05]  /*37210*/  @!P0 LEA R19, R0, R2, 0x18 ;  /* 0x0000000200138211 */ /* 0x001fca00078ec0ff */
[----:B-----5:R0:W-:Y:S01]  /*37220*/  @!P0 STS.128 [R19+0x2e8d0], R4 ;  /* 0x02e8d00413008388 */ /* 0x0201e20000000c00 */
[----:B------:R-:W-:Y:S06]  /*37230*/  BAR.ARV 0x5, 0x180 ;  /* 0x0146000000007b1d */ /* 0x000fec0000002000 */
.L_x_7651:
[----:B--23--:R-:W2:Y:S01]  /*37240*/  LDL R0, [R1+0x1c] ;  /* 0x00001c0001007983 */ /* 0x00cea20000100800 */
[----:B------:R-:W-:Y:S02]  /*37250*/  ULDC UR4, c[0x0][0xc3c] ;  /* 0x00030f0000047ab9 */ /* 0x000fe40000000800 */
[----:B--2---:R-:W-:-:S13]  /*37260*/  ISETP.GE.AND P0, PT, R0, UR4, PT ;  /* 0x0000000400007c0c */ /* 0x004fda000bf06270 */
[----:B------:R-:W-:Y:S05]  /*37270*/  @!P0 BRA `(.L_x_7663) ;  /* 0xffffff9000448947 */ /* 0x000fea000383ffff */
[----:B------:R-:W-:Y:S05]  /*37280*/  BSYNC B7 ;  /* 0x0000000000077941 */ /* 0x000fea0003800000 */
.L_x_7541:
        /* <DEDUP_REMOVED lines=12> */
.L_x_7879:
[----:B------:R-:W-:Y:S05]  /*37350*/  BSYNC B0 ;  /* 0x0000000000007941 */ /* 0x000fea0003800000 */
.L_x_7664:
[----:B------:R-:W-:-:S03]  /*37360*/  UMOV UR4, 0xffffffff ;  /* 0xffffffff00047882 */ /* 0x000fc60000000000 */
[----:B------:R-:W-:Y:S05]  /*37370*/  BRA.DIV UR4, `(.L_x_7666) ;  /* 0x0000005604807947 */ /* 0x000fea000b800000 */
[----:B------:R-:W1:Y:S02]  /*37380*/  S2R R2, SR_TID.X ;  /* 0x0000000000027919 */ /* 0x000e640000002100 */
[----:B-1----:R-:W-:-:S04]  /*37390*/  SHF.R.U32.HI R2, RZ, 0x5, R2 ;  /* 0x00000005ff027819 */ /* 0x002fc80000011602 */
[----:B------:R-:W-:-:S05]  /*373a0*/  LOP3.LUT R2, R2, 0x3, RZ, 0xc0, !PT ;  /* 0x0000000302027812 */ /* 0x000fca00078ec0ff */
[----:B------:R1:W2:Y:S02]  /*373b0*/  SHFL.IDX PT, R14, R2, RZ, 0x1f ;  /* 0x00001fff020e7589 */ /* 0x0002a400000e0000 */
.L_x_7882:
[----:B--2---:R-:W-:-:S13]  /*373c0*/  ISETP.NE.AND P0, PT, R14, RZ, PT ;  /* 0x000000ff0e00720c */ /* 0x004fda0003f05270 */
[----:B------:R-:W-:Y:S05]  /*373d0*/  @P0 BRA `(.L_x_7272) ;  /* 0x0000000000b80947 */ /* 0x000fea0003800000 */
[----:B------:R-:W-:-:S03]  /*373e0*/  UMOV UR4, 0xffffffff ;  /* 0xffffffff00047882 */ /* 0x000fc60000000000 */
[----:B------:R-:W-:Y:S05]  /*373f0*/  BRA.DIV UR4, `(.L_x_7667) ;  /* 0x0000005604947947 */ /* 0x000fea000b800000 */
[----:B------:R-:W-:-:S13]  /*37400*/  ELECT P6, URZ, PT ;  /* 0x00000000003f782f */ /* 0x000fda00038c0000 */
.L_x_7885:
        /* <DEDUP_REMOVED lines=8> */
.L_x_7668:
        /* <DEDUP_REMOVED lines=14> */
.L_x_7886:
[----:B------:R-:W1:Y:S02]  /*37570*/  SYNCS.PHASECHK.TRANS64.TRYWAIT P1, [R7+URZ], R2 ;  /* 0x00000002070075a7 */ /* 0x000e64000802017f */
[----:B-1----:R-:W-:Y:S05]  /*37580*/  @!P1 BRA `(.L_x_7670) ;  /* 0x0000005400649947 */ /* 0x002fea0003800000 */
.L_x_7887:
[----:B------:R-:W-:Y:S05]  /*37590*/  @!P0 BRA `(.L_x_7671) ;  /* 0x0000000000048947 */ /* 0x000fea0003800000 */
[----:B------:R-:W-:Y:S01]  /*375a0*/  BPT.TRAP 0x1 ;  /* 0x000000040000795c */ /* 0x000fe20000300000 */
.L_x_7671:
[----:B------:R-:W2:Y:S02]  /*375b0*/  LDL.LU R4, [R1+0xc] ;  /* 0x00000c0001047983 */ /* 0x000ea40000300800 */
[----:B--2---:R-:W-:-:S04]  /*375c0*/  IMAD R4, R4, 0x8, R0 ;  /* 0x0000000804047824 */ /* 0x004fc800078e0200 */
[----:B------:R-:W2:Y:S02]  /*375d0*/  SYNCS.PHASECHK.TRANS64.TRYWAIT P1, [R4+URZ+0x2e860], R5 ;  /* 0x02e86005040075a7 */ /* 0x000ea4000802017f */
[----:B--2---:R-:W-:Y:S05]  /*375e0*/  @!P1 BRA `(.L_x_7672) ;  /* 0x0000005400609947 */ /* 0x004fea0003800000 */
.L_x_7888:
[----:B------:R-:W-:Y:S05]  /*375f0*/  @!P0 BRA `(.L_x_7673) ;  /* 0x0000000000048947 */ /* 0x000fea0003800000 */
[----:B------:R-:W-:Y:S01]  /*37600*/  BPT.TRAP 0x1 ;  /* 0x000000040000795c */ /* 0x000fe20000300000 */
.L_x_7673:
[----:B------:R-:W-:-:S04]  /*37610*/  IMAD R3, R3, 0x8, R0 ;  /* 0x0000000803037824 */ /* 0x000fc800078e0200 */
[----:B------:R-:W3:Y:S02]  /*37620*/  SYNCS.PHASECHK.TRANS64.TRYWAIT P1, [R3+URZ+0x2e860], R2 ;  /* 0x02e86002030075a7 */ /* 0x000ee4000802017f */
[----:B---3--:R-:W-:Y:S05]  /*37630*/  @!P1 BRA `(.L_x_7674) ;  /* 0x0000005400609947 */ /* 0x008fea0003800000 */
.L_x_7889:
[----:B------:R-:W-:Y:S05]  /*37640*/  @!P0 BRA `(.L_x_7675) ;  /* 0x0000000000048947 */ /* 0x000fea0003800000 */
[----:B------:R-:W-:Y:S01]  /*37650*/  BPT.TRAP 0x1 ;  /* 0x000000040000795c */ /* 0x000fe20000300000 */
.L_x_7675:
[----:B------:R-:W4:Y:S02]  /*37660*/  SYNCS.PHASECHK.TRANS64.TRYWAIT P0, [R4+URZ+0x2e880], R5 ;  /* 0x02e88005040075a7 */ /* 0x000f24000800017f */
[----:B----4-:R-:W-:Y:S05]  /*37670*/  @!P0 BRA `(.L_x_7676) ;  /* 0x0000005400648947 */ /* 0x010fea0003800000 */
.L_x_7677:
[----:B------:R0:W0:Y:S02]  /*37680*/  SYNCS.PHASECHK.TRANS64.TRYWAIT P0, [R3+URZ+0x2e880], R2 ;  /* 0x02e88002030075a7 */ /* 0x000024000800017f */
[----:B0-----:R-:W-:Y:S05]  /*37690*/  @!P0 NANOSLEEP.SYNCS 0x989680 ;  /* 0x009896800000895d */ /* 0x001fea0003900000 */
[----:B------:R-:W0:Y:S02]  /*376a0*/  @!P0 SYNCS.PHASECHK.TRANS64 P0, [R3+URZ+0x2e880], R2 ;  /* 0x02e88002030085a7 */ /* 0x000e24000800007f */
[----:B0-----:R-:W-:Y:S05]  /*376b0*/  @!P0 BRA `(.L_x_7677) ;  /* 0xfffffffc00f08947 */ /* 0x001fea000383ffff */
.L_x_7272:
[----:B------:R-:W-:Y:S05]  /*376c0*/  BSYNC B8 ;  /* 0x0000000000087941 */ /* 0x000fea0003800000 */
.L_x_7269:
[----:B------:R-:W-:Y:S05]  /*376d0*/  EXIT ;  /* 0x000000000000794d */ /* 0x000fea0003800000 */
.L_x_7304:
[----:B0-----:R0:W1:Y:S02]  /*376e0*/  SYNCS.PHASECHK.TRANS64.TRYWAIT P6, [R103+URZ+0x2e890], R129 ;  /* 0x02e89081670075a7 */ /* 0x00106400080c017f */
[----:B-1----:R-:W-:Y:S05]  /*376f0*/  @!P6 NANOSLEEP.SYNCS 0x989680 ;  /* 0x009896800000e95d */ /* 0x002fea0003900000 */
[----:B------:R-:W1:Y:S02]  /*37700*/  @!P6 SYNCS.PHASECHK.TRANS64 P6, [R103+URZ+0x2e890], R129 ;  /* 0x02e890816700e5a7 */ /* 0x000e6400080c007f */
[----:B-1----:R-:W-:Y:S05]  /*37710*/  @!P6 BRA `(.L_x_7304) ;  /* 0xfffffffc00f0e947 */ /* 0x002fea000383ffff */
[----:B------:R-:W-:Y:S05]  /*37720*/  BRA `(.L_x_7678) ;  /* 0xfffffcc000187947 */ /* 0x000fea000383ffff */
.L_x_7338:
[----:B0-----:R0:W1:Y:S02]  /*37730*/  SYNCS.PHASECHK.TRANS64.TRYWAIT P3, [R103+URZ+0x2e890], R129 ;  /* 0x02e89081670075a7 */ /* 0x001064000806017f */
[----:B-1----:R-:W-:Y:S05]  /*37740*/  @!P3 NANOSLEEP.SYNCS 0x989680 ;  /* 0x009896800000b95d */ /* 0x002fea0003900000 */
[----:B------:R-:W1:Y:S02]  /*37750*/  @!P3 SYNCS.PHASECHK.TRANS64 P3, [R103+URZ+0x2e890], R129 ;  /* 0x02e890816700b5a7 */ /* 0x000e64000806007f */
[----:B-1----:R-:W-:Y:S05]  /*37760*/  @!P3 BRA `(.L_x_7338) ;  /* 0xfffffffc00f0b947 */ /* 0x002fea000383ffff */
[----:B------:R-:W-:Y:S05]  /*37770*/  BRA `(.L_x_7679) ;  /* 0xfffffd04004c7947 */ /* 0x000fea000383ffff */
.L_x_7355:
[----:B0-----:R0:W1:Y:S02]  /*37780*/  SYNCS.PHASECHK.TRANS64.TRYWAIT P2, [R103+URZ+0x2e890], R129 ;  /* 0x02e89081670075a7 */ /* 0x001064000804017f */
[----:B-1----:R-:W-:Y:S05]  /*37790*/  @!P2 NANOSLEEP.SYNCS 0x989680 ;  /* 0x009896800000a95d */ /* 0x002fea0003900000 */
[----:B------:R-:W1:Y:S02]  /*377a0*/  @!P2 SYNCS.PHASECHK.TRANS64 P2, [R103+URZ+0x2e890], R129 ;  /* 0x02e890816700a5a7 */ /* 0x000e64000804007f */
[----:B-1----:R-:W-:Y:S05]  /*377b0*/  @!P2 BRA `(.L_x_7355) ;  /* 0xfffffffc00f0a947 */ /* 0x002fea000383ffff */
[----:B------:R-:W-:Y:S05]  /*377c0*/  BRA `(.L_x_7680) ;  /* 0xfffffd4400e87947 */ /* 0x000fea000383ffff */
.L_x_7365:
[----:B-1----:R1:W2:Y:S02]  /*377d0*/  SYNCS.PHASECHK.TRANS64.TRYWAIT P3, [R103+URZ+0x2e8b0], R129 ;  /* 0x02e8b081670075a7 */ /* 0x0022a4000806017f */
[----:B--2---:R-:W-:Y:S05]  /*377e0*/  @!P3 NANOSLEEP.SYNCS 0x989680 ;  /* 0x009896800000b95d */ /* 0x004fea0003900000 */
[----:B------:R-:W2:Y:S02]  /*377f0*/  @!P3 SYNCS.PHASECHK.TRANS64 P3, [R103+URZ+0x2e8b0], R129 ;  /* 0x02e8b0816700b5a7 */ /* 0x000ea4000806007f */
[----:B--2---:R-:W-:Y:S05]  /*37800*/  @!P3 BRA `(.L_x_7365) ;  /* 0xfffffffc00f0b947 */ /* 0x004fea000383ffff */
[----:B------:R-:W-:Y:S05]  /*37810*/  BRA `(.L_x_7681) ;  /* 0xfffffd4c00e07947 */ /* 0x000fea000383ffff */
.L_x_7387:
[----:B------:R-:W-:Y:S01]  /*37820*/  BSSY B0, `(.L_x_7682) ;  /* 0x0000007000007945 */ /* 0x000fe20003800000 */
[----:B------:R-:W-:Y:S02]  /*37830*/  IMAD.MOV.U32 R12, RZ, RZ, RZ ;  /* 0x000000ffff0c7224 */ /* 0x000fe400078e00ff */
[----:B------:R-:W-:Y:S02]  /*37840*/  IMAD.MOV.U32 R11, RZ, RZ, 0x1f ;  /* 0x0000001fff0b7424 */ /* 0x000fe400078e00ff */
[----:B------:R-:W-:-:S07]  /*37850*/  IMAD.MOV.U32 R15, RZ, RZ, -0x1 ;  /* 0xffffffffff0f7424 */ /* 0x000fce00078e00ff */
[----:B------:R-:W-:Y:S05]  /*37860*/  WARPSYNC.COLLECTIVE R15, `(.L_x_7683) ;  /* 0x000000000f087348 */ /* 0x000fea0003c00000 */
[----:B------:R0:W1:Y:S02]  /*37870*/  SHFL.IDX P6, R14, R13, R12, R11 ;  /* 0x0000000c0d0e7389 */ /* 0x00006400000c000b */
[----:B01----:R-:W-:Y:S01]  /*37880*/  ENDCOLLECTIVE ;  /* 0x000000000000791b */ /* 0x003fe20003800000 */
.L_x_7683:
[----:B------:R-:W-:Y:S05]  /*37890*/  BSYNC B0 ;  /* 0x0000000000007941 */ /* 0x000fea0003800000 */
.L_x_7682:
[----:B------:R1:W-:Y:S01]  /*378a0*/  STL [R1+0x58], R14 ;  /* 0x0000580e01007387 */ /* 0x0003e20000100800 */
[----:B------:R-:W-:Y:S05]  /*378b0*/  BRA `(.L_x_7684) ;  /* 0xfffffd64002c7947 */ /* 0x000fea000383ffff */
.L_x_7399:
        /* <DEDUP_REMOVED lines=8> */
.L_x_7686:
[----:B------:R-:W-:Y:S05]  /*37940*/  BSYNC B1 ;  /* 0x0000000000017941 */ /* 0x000fea0003800000 */
.L_x_7685:
        /* <DEDUP_REMOVED lines=8> */
.L_x_7687:
[----:B------:R-:W-:Y:S02]  /*379d0*/  IMAD.MOV.U32 R13, RZ, RZ, R8 ;  /* 0x000000ffff0d7224 */ /* 0x000fe400078e0008 */
[----:B------:R-:W-:-:S07]  /*379e0*/  IMAD.MOV.U32 R3, RZ, RZ, R14 ;  /* 0x000000ffff037224 */ /* 0x000fce00078e000e */
[----:B------:R-:W-:Y:S05]  /*379f0*/  WARPSYNC.COLLECTIVE R15, `(.L_x_7688) ;  /* 0x000000000f087348 */ /* 0x000fea0003c00000 */
[----:B------:R0:W1:Y:S02]  /*37a00*/  SHFL.IDX P6, R14, R13, R12, R11 ;  /* 0x0000000c0d0e7389 */ /* 0x00006400000c000b */
[----:B01----:R-:W-:Y:S01]  /*37a10*/  ENDCOLLECTIVE ;  /* 0x000000000000791b */ /* 0x003fe20003800000 */
.L_x_7688:
[----:B------:R-:W-:Y:S02]  /*37a20*/  IMAD.MOV.U32 R13, RZ, RZ, R7 ;  /* 0x000000ffff0d7224 */ /* 0x000fe400078e0007 */
[----:B------:R-:W-:-:S07]  /*37a30*/  IMAD.MOV.U32 R4, RZ, RZ, R14 ;  /* 0x000000ffff047224 */ /* 0x000fce00078e000e */
[----:B------:R-:W-:Y:S05]  /*37a40*/  WARPSYNC.COLLECTIVE R15, `(.L_x_7689) ;  /* 0x000000000f087348 */ /* 0x000fea0003c00000 */
[----:B------:R0:W1:Y:S02]  /*37a50*/  SHFL.IDX P6, R14, R13, R12, R11 ;  /* 0x0000000c0d0e7389 */ /* 0x00006400000c000b */
[----:B01----:R-:W-:Y:S01]  /*37a60*/  ENDCOLLECTIVE ;  /* 0x000000000000791b */ /* 0x003fe20003800000 */
.L_x_7689:
[----:B------:R-:W-:Y:S05]  /*37a70*/  BRA `(.L_x_7690) ;  /* 0xfffffd6800a87947 */ /* 0x000fea000383ffff */
.L_x_7402:
[----:B------:R-:W-:Y:S01]  /*37a80*/  BSSY B1, `(.L_x_7691) ;  /* 0x0000008000017945 */ /* 0x000fe20003800000 */
[----:B------:R-:W-:Y:S02]  /*37a90*/  IMAD.MOV.U32 R13, RZ, RZ, R6 ;  /* 0x000000ffff0d7224 */ /* 0x000fe400078e0006 */
[----:B------:R-:W-:Y:S02]  /*37aa0*/  IMAD.MOV.U32 R12, RZ, RZ, 0x1 ;  /* 0x00000001ff0c7424 */ /* 0x000fe400078e00ff */
[----:B------:R-:W-:Y:S02]  /*37ab0*/  IMAD.MOV.U32 R11, RZ, RZ, 0x1c1f ;  /* 0x00001c1fff0b7424 */ /* 0x000fe400078e00ff */
[----:B------:R-:W-:-:S07]  /*37ac0*/  IMAD.MOV.U32 R15, RZ, RZ, -0x1 ;  /* 0xffffffffff0f7424 */ /* 0x000fce00078e00ff */
[----:B0-2345:R-:W-:Y:S05]  /*37ad0*/  WARPSYNC.COLLECTIVE R15, `(.L_x_7692) ;  /* 0x000000000f087348 */ /* 0x03dfea0003c00000 */
[----:B------:R1:W0:Y:S02]  /*37ae0*/  SHFL.IDX P6, R14, R13, R12, R11 ;  /* 0x0000000c0d0e7389 */ /* 0x00022400000c000b */
[----:B012345:R-:W-:Y:S01]  /*37af0*/  ENDCOLLECTIVE ;  /* 0x000000000000791b */ /* 0x03ffe20003800000 */
.L_x_7692:
[----:B------:R-:W-:Y:S05]  /*37b00*/  BSYNC B1 ;  /* 0x0000000000017941 */ /* 0x000fea0003800000 */
.L_x_7691:
        /* <DEDUP_REMOVED lines=8> */
.L_x_7693:
[----:B------:R-:W-:Y:S02]  /*37b90*/  IMAD.MOV.U32 R13, RZ, RZ, R8 ;  /* 0x000000ffff0d7224 */ /* 0x000fe400078e0008 */
[----:B------:R-:W-:-:S07]  /*37ba0*/  IMAD.MOV.U32 R3, RZ, RZ, R14 ;  /* 0x000000ffff037224 */ /* 0x000fce00078e000e */
[----:B------:R-:W-:Y:S05]  /*37bb0*/  WARPSYNC.COLLECTIVE R15, `(.L_x_7694) ;  /* 0x000000000f087348 */ /* 0x000fea0003c00000 */
[----:B------:R0:W1:Y:S02]  /*37bc0*/  SHFL.IDX P6, R14, R13, R12, R11 ;  /* 0x0000000c0d0e7389 */ /* 0x00006400000c000b */
[----:B01----:R-:W-:Y:S01]  /*37bd0*/  ENDCOLLECTIVE ;  /* 0x000000000000791b */ /* 0x003fe20003800000 */
.L_x_7694:
[----:B------:R-:W-:Y:S02]  /*37be0*/  IMAD.MOV.U32 R13, RZ, RZ, R7 ;  /* 0x000000ffff0d7224 */ /* 0x000fe400078e0007 */
[----:B------:R-:W-:-:S07]  /*37bf0*/  IMAD.MOV.U32 R4, RZ, RZ, R14 ;  /* 0x000000ffff047224 */ /* 0x000fce00078e000e */
[----:B------:R-:W-:Y:S05]  /*37c00*/  WARPSYNC.COLLECTIVE R15, `(.L_x_7695) ;  /* 0x000000000f087348 */ /* 0x000fea0003c00000 */
[----:B------:R0:W1:Y:S02]  /*37c10*/  SHFL.IDX P6, R14, R13, R12, R11 ;  /* 0x0000000c0d0e7389 */ /* 0x00006400000c000b */
[----:B01----:R-:W-:Y:S01]  /*37c20*/  ENDCOLLECTIVE ;  /* 0x000000000000791b */ /* 0x003fe20003800000 */
.L_x_7695:
[----:B------:R-:W-:Y:S05]  /*37c30*/  BRA `(.L_x_7696) ;  /* 0xfffffd6800cc7947 */ /* 0x000fea000383ffff */
.L_x_7406:
[----:B0-----:R0:W1:Y:S02]  /*37c40*/  SYNCS.PHASECHK.TRANS64.TRYWAIT P0, [R18+URZ+0x2e800], R5 ;  /* 0x02e80005120075a7 */ /* 0x001064000800017f */
[----:B-1----:R-:W-:Y:S05]  /*37c50*/  @!P0 NANOSLEEP.SYNCS 0x989680 ;  /* 0x009896800000895d */ /* 0x002fea0003900000 */
[----:B------:R-:W1:Y:S02]  /*37c60*/  @!P0 SYNCS.PHASECHK.TRANS64 P0, [R18+URZ+0x2e800], R5 ;  /* 0x02e80005120085a7 */ /* 0x000e64000800007f */
[----:B-1----:R-:W-:Y:S05]  /*37c70*/  @!P0 BRA `(.L_x_7406) ;  /* 0xfffffffc00f08947 */ /* 0x002fea000383ffff */
[----:B------:R-:W-:Y:S05]  /*37c80*/  BRA `(.L_x_7697) ;  /* 0xfffffd6c00807947 */ /* 0x000fea000383ffff */
.L_x_7414:
[----:B------:R-:W0:Y:S01]  /*37c90*/  LDC R39, c[0x0][0x3f4] ;  /* 0x0000fd00ff277b82 */ /* 0x000e220000000800 */
[----:B------:R-:W-:Y:S01]  /*37ca0*/  BSSY B1, `(.L_x_7698) ;  /* 0x0000008000017945 */ /* 0x000fe20003800000 */
[----:B------:R-:W-:Y:S02]  /*37cb0*/  IMAD.MOV.U32 R13, RZ, RZ, R10 ;  /* 0x000000ffff0d7224 */ /* 0x000fe400078e000a */
[----:B------:R-:W-:Y:S02]  /*37cc0*/  IMAD.MOV.U32 R12, RZ, RZ, RZ ;  /* 0x000000ffff0c7224 */ /* 0x000fe400078e00ff */
[----:B------:R-:W-:Y:S02]  /*37cd0*/  IMAD.MOV.U32 R11, RZ, RZ, 0x1c1f ;  /* 0x00001c1fff0b7424 */ /* 0x000fe400078e00ff */
[----:B------:R-:W-:-:S07]  /*37ce0*/  IMAD.MOV.U32 R15, RZ, RZ, -0x1 ;  /* 0xffffffffff0f7424 */ /* 0x000fce00078e00ff */
[----:B01----:R-:W-:Y:S05]  /*37cf0*/  WARPSYNC.COLLECTIVE R15, `(.L_x_7699) ;  /* 0x000000000f087348 */ /* 0x003fea0003c00000 */
[----:B-1----:R1:W2:Y:S02]  /*37d00*/  SHFL.IDX P6, R14, R13, R12, R11 ;  /* 0x0000000c0d0e7389 */ /* 0x0022a400000c000b */
[----:B012---:R-:W-:Y:S01]  /*37d10*/  ENDCOLLECTIVE ;  /* 0x000000000000791b */ /* 0x007fe20003800000 */
.L_x_7699:
[----:B------:R-:W-:Y:S05]  /*37d20*/  BSYNC B1 ;  /* 0x0000000000017941 */ /* 0x000fea0003800000 */
.L_x_7698:
[----:B------:R0:W5:Y:S01]  /*37d30*/  LDL R8, [R1+0x10] ;  /* 0x0000100001087983 */ /* 0x0001620000100800 */
[----:B------:R-:W-:Y:S01]  /*37d40*/  IMAD.MOV.U32 R13, RZ, RZ, R33 ;  /* 0x000000ffff0d7224 */ /* 0x000fe200078e0021 */
[----:B------:R-:W-:Y:S01]  /*37d50*/  ISETP.GE.AND P0, PT, R22, R39, PT ;  /* 0x000000271600720c */ /* 0x000fe20003f06270 */
[----:B------:R-:W-:Y:S02]  /*37d60*/  IMAD.MOV.U32 R12, RZ, RZ, RZ ;  /* 0x000000ffff0c7224 */ /* 0x000fe400078e00ff */
[----:B------:R-:W-:Y:S02]  /*37d70*/  IMAD.MOV.U32 R11, RZ, RZ, 0x1c1f ;  /* 0x00001c1fff0b7424 */ /* 0x000fe400078e00ff */
[----:B------:R-:W-:Y:S02]  /*37d80*/  IMAD.MOV.U32 R15, RZ, RZ, -0x1 ;  /* 0xffffffffff0f7424 */ /* 0x000fe400078e00ff */
[----:B0-----:R-:W-:-:S07]  /*37d90*/  IMAD.MOV.U32 R3, RZ, RZ, R14 ;  /* 0x000000ffff037224 */ /* 0x001fce00078e000e */
[----:B-----5:R-:W-:Y:S05]  /*37da0*/  WARPSYNC.COLLECTIVE R15, `(.L_x_7700) ;  /* 0x000000000f087348 */ /* 0x020fea0003c00000 */
[----:B------:R0:W1:Y:S02]  /*37db0*/  SHFL.IDX P6, R14, R13, R12, R11 ;  /* 0x0000000c0d0e7389 */ /* 0x00006400000c000b */
[----:B01---5:R-:W-:Y:S01]  /*37dc0*/  ENDCOLLECTIVE ;  /* 0x000000000000791b */ /* 0x023fe20003800000 */
.L_x_7700:
[----:B------:R-:W-:Y:S02]  /*37dd0*/  IMAD.MOV.U32 R13, RZ, RZ, R35 ;  /* 0x000000ffff0d7224 */ /* 0x000fe400078e0023 */
[----:B------:R-:W-:-:S07]  /*37de0*/  IMAD.MOV.U32 R5, RZ, RZ, R14 ;  /* 0x000000ffff057224 */ /* 0x000fce00078e000e */
[----:B------:R-:W-:Y:S05]  /*37df0*/  WARPSYNC.COLLECTIVE R15, `(.L_x_7701) ;  /* 0x000000000f087348 */ /* 0x000fea0003c00000 */
[----:B------:R0:W1:Y:S02]  /*37e00*/  SHFL.IDX P6, R14, R13, R12, R11 ;  /* 0x0000000c0d0e7389 */ /* 0x00006400000c000b */
[----:B01----:R-:W-:Y:S01]  /*37e10*/  ENDCOLLECTIVE ;  /* 0x000000000000791b */ /* 0x003fe20003800000 */
.L_x_7701:
[----:B------:R-:W-:Y:S02]  /*37e20*/  IMAD.MOV.U32 R13, RZ, RZ, R37 ;  /* 0x000000ffff0d7224 */ /* 0x000fe400078e0025 */
[----:B------:R-:W-:-:S07]  /*37e30*/  IMAD.MOV.U32 R7, RZ, RZ, R14 ;  /* 0x000000ffff077224 */ /* 0x000fce00078e000e */
[----:B------:R-:W-:Y:S05]  /*37e40*/  WARPSYNC.COLLECTIVE R15, `(.L_x_7702) ;  /* 0x000000000f087348 */ /* 0x000fea0003c00000 */
[----:B------:R0:W1:Y:S02]  /*37e50*/  SHFL.IDX P6, R14, R13, R12, R11 ;  /* 0x0000000c0d0e7389 */ /* 0x00006400000c000b */
[----:B01----:R-:W-:Y:S01]  /*37e60*/  ENDCOLLECTIVE ;  /* 0x000000000000791b */ /* 0x003fe20003800000 */
.L_x_7702:
[----:B------:R-:W-:Y:S01]  /*37e70*/  ULDC.64 UR4, c[0x0][0x208] ;  /* 0x0000820000047ab9 */ /* 0x000fe20000000a00 */
[----:B------:R-:W-:-:S05]  /*37e80*/  IMAD R32, R8, R32, RZ ;  /* 0x0000002008207224 */ /* 0x000fca00078e02ff */
[----:B------:R-:W-:-:S13]  /*37e90*/  ISETP.GE.OR P1, PT, R41, R32, P0 ;  /* 0x000000202900720c */ /* 0x000fda0000726670 */
[C---:B------:R-:W-:Y:S02]  /*37ea0*/  @!P1 IADD3 R0, P2, R22.reuse, R5, RZ ;  /* 0x0000000516009210 */ /* 0x040fe40007f5e0ff */
[----:B------:R-:W-:-:S03]  /*37eb0*/  @!P1 IADD3 R14, P3, R22, R14, RZ ;  /* 0x0000000e160e9210 */ /* 0x000fc60007f7e0ff */
[--C-:B------:R-:W-:Y:S02]  /*37ec0*/  @!P1 IMAD.X R5, R3, 0x1, R23.reuse, P2 ;  /* 0x0000000103059824 */ /* 0x100fe400010e0617 */
[----:B------:R-:W-:Y:S02]  /*37ed0*/  @!P1 IMAD.X R3, R7, 0x1, R23, P3 ;  /* 0x0000000107039824 */ /* 0x000fe400018e0617 */
[----:B------:R-:W-:Y:S02]  /*37ee0*/  @!P1 IMAD.MOV.U32 R4, RZ, RZ, R0 ;  /* 0x000000ffff049224 */ /* 0x000fe400078e0000 */
[----:B------:R-:W-:Y:S02]  /*37ef0*/  @!P1 IMAD.MOV.U32 R28, RZ, RZ, R14 ;  /* 0x000000ffff1c9224 */ /* 0x000fe400078e000e */
[----:B------:R-:W-:Y:S02]  /*37f00*/  @!P1 IMAD.MOV.U32 R29, RZ, RZ, R3 ;  /* 0x000000ffff1d9224 */ /* 0x000fe400078e0003 */
[----:B------:R-:W5:Y:S04]  /*37f10*/  @!P1 LD.E.128 R4, desc[UR4][R4.64] ;  /* 0x0000000404049980 */ /* 0x000f68000c101d00 */
[----:B------:R-:W5:Y:S01]  /*37f20*/  @!P1 LD.E.128 R28, desc[UR4][R28.64] ;  /* 0x000000041c1c9980 */ /* 0x000f62000c101d00 */
[----:B------:R-:W-:Y:S01]  /*37f30*/  IMAD.MOV.U32 R13, RZ, RZ, R10 ;  /* 0x000000ffff0d7224 */ /* 0x000fe200078e000a */
[----:B------:R-:W-:Y:S01]  /*37f40*/  CS2R R26, SRZ ;  /* 0x00000000001a7805 */ /* 0x000fe2000001ff00 */
[----:B------:R-:W-:Y:S01]  /*37f50*/  IMAD.MOV.U32 R12, RZ, RZ, 0x1 ;  /* 0x00000001ff0c7424 */ /* 0x000fe200078e00ff */
[----:B------:R-:W-:-:S02]  /*37f60*/  CS2R R24, SRZ ;  /* 0x0000000000187805 */ /* 0x000fc4000001ff00 */
[----:B------:R-:W-:Y:S02]  /*37f70*/  CS2R R20, SRZ ;  /* 0x0000000000147805 */ /* 0x000fe4000001ff00 */
[----:B------:R-:W-:-:S07]  /*37f80*/  CS2R R8, SRZ ;  /* 0x0000000000087805 */ /* 0x000fce000001ff00 */
[----:B-----5:R-:W-:Y:S05]  /*37f90*/  WARPSYNC.COLLECTIVE R15, `(.L_x_7703) ;  /* 0x000000000f087348 */ /* 0x020fea0003c00000 */
[----:B------:R0:W1:Y:S02]  /*37fa0*/  SHFL.IDX P6, R14, R13, R12, R11 ;  /* 0x0000000c0d0e7389 */ /* 0x00006400000c000b */
[----:B01---5:R-:W-:Y:S01]  /*37fb0*/  ENDCOLLECTIVE ;  /* 0x000000000000791b */ /* 0x023fe20003800000 */
.L_x_7703:
[----:B------:R-:W-:Y:S02]  /*37fc0*/  IMAD.MOV.U32 R13, RZ, RZ, R33 ;  /* 0x000000ffff0d7224 */ /* 0x000fe400078e0021 */
[----:B------:R-:W-:-:S07]  /*37fd0*/  IMAD.MOV.U32 R3, RZ, RZ, R14 ;  /* 0x000000ffff037224 */ /* 0x000fce00078e000e */
[----:B------:R-:W-:Y:S05]  /*37fe0*/  WARPSYNC.COLLECTIVE R15, `(.L_x_7704) ;  /* 0x000000000f087348 */ /* 0x000fea0003c00000 */
[----:B------:R0:W1:Y:S02]  /*37ff0*/  SHFL.IDX P6, R14, R13, R12, R11 ;  /* 0x0000000c0d0e7389 */ /* 0x00006400000c000b */
[----:B01----:R-:W-:Y:S01]  /*38000*/  ENDCOLLECTIVE ;  /* 0x000000000000791b */ /* 0x003fe20003800000 */
.L_x_7704:
[----:B------:R-:W-:Y:S02]  /*38010*/  IMAD.MOV.U32 R13, RZ, RZ, R35 ;  /* 0x000000ffff0d7224 */ /* 0x000fe400078e0023 */
[----:B------:R-:W-:-:S07]  /*38020*/  IMAD.MOV.U32 R33, RZ, RZ, R14 ;  /* 0x000000ffff217224 */ /* 0x000fce00078e000e */
[----:B------:R-:W-:Y:S05]  /*38030*/  WARPSYNC.COLLECTIVE R15, `(.L_x_7705) ;  /* 0x000000000f087348 */ /* 0x000fea0003c00000 */
[----:B------:R0:W1:Y:S02]  /*38040*/  SHFL.IDX P6, R14, R13, R12, R11 ;  /* 0x0000000c0d0e7389 */ /* 0x00006400000c000b */
[----:B01----:R-:W-:Y:S01]  /*38050*/  ENDCOLLECTIVE ;  /* 0x000000000000791b */ /* 0x003fe20003800000 */
.L_x_7705:
[----:B------:R-:W-:Y:S02]  /*38060*/  IMAD.MOV.U32 R13, RZ, RZ, R37 ;  /* 0x000000ffff0d7224 */ /* 0x000fe400078e0025 */
[----:B------:R-:W-:-:S07]  /*38070*/  IMAD.MOV.U32 R35, RZ, RZ, R14 ;  /* 0x000000ffff237224 */ /* 0x000fce00078e000e */
[----:B------:R-:W-:Y:S05]  /*38080*/  WARPSYNC.COLLECTIVE R15, `(.L_x_7706) ;  /* 0x000000000f087348 */ /* 0x000fea0003c00000 */
[----:B------:R0:W1:Y:S02]  /*38090*/  SHFL.IDX P6, R14, R13, R12, R11 ;  /* 0x0000000c0d0e7389 */ /* 0x00006400000c000b */
[----:B01----:R-:W-:Y:S01]  /*380a0*/  ENDCOLLECTIVE ;  /* 0x000000000000791b */ /* 0x003fe20003800000 */
.L_x_7706:
[----:B------:R-:W-:Y:S02]  /*380b0*/  IMAD.MOV.U32 R37, RZ, RZ, R14 ;  /* 0x000000ffff257224 */ /* 0x000fe400078e000e */
[----:B------:R-:W-:Y:S02]  /*380c0*/  @!P1 IMAD.MOV.U32 R26, RZ, RZ, R4 ;  /* 0x000000ffff1a9224 */ /* 0x000fe400078e0004 */
[----:B------:R-:W-:Y:S01]  /*380d0*/  @!P1 IMAD.MOV.U32 R27, RZ, RZ, R5 ;  /* 0x000000ffff1b9224 */ /* 0x000fe200078e0005 */
[----:B------:R-:W-:Y:S01]  /*380e0*/  CS2R R4, SRZ ;  /* 0x0000000000047805 */ /* 0x000fe2000001ff00 */
[----:B------:R-:W-:Y:S02]  /*380f0*/  @!P1 IMAD.MOV.U32 R24, RZ, RZ, R6 ;  /* 0x000000ffff189224 */ /* 0x000fe400078e0006 */
[----:B------:R-:W-:Y:S02]  /*38100*/  @!P1 IMAD.MOV.U32 R25, RZ, RZ, R7 ;  /* 0x000000ffff199224 */ /* 0x000fe400078e0007 */
[----:B------:R-:W-:-:S02]  /*38110*/  @!P1 IMAD.MOV.U32 R20, RZ, RZ, R28 ;  /* 0x000000ffff149224 */ /* 0x000fc400078e001c */
[----:B------:R-:W-:Y:S02]  /*38120*/  @!P1 IMAD.MOV.U32 R21, RZ, RZ, R29 ;  /* 0x000000ffff159224 */ /* 0x000fe400078e001d */
[----:B------:R-:W-:Y:S02]  /*38130*/  @!P1 IMAD.MOV.U32 R8, RZ, RZ, R30 ;  /* 0x000000ffff089224 */ /* 0x000fe400078e001e */
[----:B------:R-:W-:Y:S01]  /*38140*/  @!P1 IMAD.MOV.U32 R9, RZ, RZ, R31 ;  /* 0x000000ffff099224 */ /* 0x000fe200078e001f */
[----:B------:R-:W-:Y:S06]  /*38150*/  BRA `(.L_x_7707) ;  /* 0xfffffd8c00287947 */ /* 0x000fec000383ffff */
.L_x_7418:
[----:B0-----:R0:W1:Y:S02]  /*38160*/  SYNCS.PHASECHK.TRANS64.TRYWAIT P1, [R18+URZ+0x2e800], R3 ;  /* 0x02e80003120075a7 */ /* 0x001064000802017f */
[----:B-1----:R-:W-:Y:S05]  /*38170*/  @!P1 NANOSLEEP.SYNCS 0x989680 ;  /* 0x009896800000995d */ /* 0x002fea0003900000 */
[----:B------:R-:W1:Y:S02]  /*38180*/  @!P1 SYNCS.PHASECHK.TRANS64 P1, [R18+URZ+0x2e800], R3 ;  /* 0x02e80003120095a7 */ /* 0x000e64000802007f */
[----:B-1----:R-:W-:Y:S05]  /*38190*/  @!P1 BRA `(.L_x_7418) ;  /* 0xfffffffc00f09947 */ /* 0x002fea000383ffff */
[----:B------:R-:W-:Y:S05]  /*381a0*/  BRA `(.L_x_7708) ;  /* 0xfffffd8c009c7947 */ /* 0x000fea000383ffff */
.L_x_7424:
[----:B-1----:R1:W2:Y:S02]  /*381b0*/  SYNCS.PHASECHK.TRANS64.TRYWAIT P2, [R0+URZ+0x2e830], R5 ;  /* 0x02e83005000075a7 */ /* 0x0022a4000804017f */
[----:B--2---:R-:W-:Y:S05]  /*381c0*/  @!P2 NANOSLEEP.SYNCS 0x989680 ;  /* 0x009896800000a95d */ /* 0x004fea0003900000 */
[----:B------:R-:W2:Y:S02]  /*381d0*/  @!P2 SYNCS.PHASECHK.TRANS64 P2, [R0+URZ+0x2e830], R5 ;  /* 0x02e830050000a5a7 */ /* 0x000ea4000804007f */
[----:B--2---:R-:W-:Y:S05]  /*381e0*/  @!P2 BRA `(.L_x_7424) ;  /* 0xfffffffc00f0a947 */ /* 0x004fea000383ffff */
[----:B------:R-:W-:Y:S05]  /*381f0*/  BRA `(.L_x_7423) ;  /* 0xfffffdac00f07947 */ /* 0x000fea000383ffff */
.L_x_7442:
[----:B-1----:R1:W2:Y:S02]  /*38200*/  SYNCS.PHASECHK.TRANS64.TRYWAIT P3, [R15+URZ+0x2e830], R14 ;  /* 0x02e8300e0f0075a7 */ /* 0x0022a4000806017f */
[----:B--2---:R-:W-:Y:S05]  /*38210*/  @!P3 NANOSLEEP.SYNCS 0x989680 ;  /* 0x009896800000b95d */ /* 0x004fea0003900000 */
[----:B------:R-:W2:Y:S02]  /*38220*/  @!P3 SYNCS.PHASECHK.TRANS64 P3, [R15+URZ+0x2e830], R14 ;  /* 0x02e8300e0f00b5a7 */ /* 0x000ea4000806007f */
[----:B--2---:R-:W-:Y:S05]  /*38230*/  @!P3 BRA `(.L_x_7442) ;  /* 0xfffffffc00f0b947 */ /* 0x004fea000383ffff */
[----:B------:R-:W-:Y:S05]  /*38240*/  BRA `(.L_x_7441) ;  /* 0xfffffe0800e87947 */ /* 0x000fea000383ffff */
.L_x_7446:
[----:B-1----:R1:W2:Y:S02]  /*38250*/  SYNCS.PHASECHK.TRANS64.TRYWAIT P2, [R15+URZ+0x2e850], R14 ;  /* 0x02e8500e0f0075a7 */ /* 0x0022a4000804017f */
[----:B--2---:R-:W-:Y:S05]  /*38260*/  @!P2 NANOSLEEP.SYNCS 0x989680 ;  /* 0x009896800000a95d */ /* 0x004fea0003900000 */
[----:B------:R-:W2:Y:S02]  /*38270*/  @!P2 SYNCS.PHASECHK.TRANS64 P2, [R15+URZ+0x2e850], R14 ;  /* 0x02e8500e0f00a5a7 */ /* 0x000ea4000804007f */
[----:B--2---:R-:W-:Y:S05]  /*38280*/  @!P2 BRA `(.L_x_7446) ;  /* 0xfffffffc00f0a947 */ /* 0x004fea000383ffff */
[----:B------:R-:W-:Y:S05]  /*38290*/  BRA `(.L_x_7443) ;  /* 0xfffffe1c00f87947 */ /* 0x000fea000383ffff */
.L_x_7466:
[----:B--2---:R2:W3:Y:S02]  /*382a0*/  SYNCS.PHASECHK.TRANS64.TRYWAIT P3, [R3+URZ+0x2e830], R0 ;  /* 0x02e83000030075a7 */ /* 0x0044e4000806017f */
[----:B---3--:R-:W-:Y:S05]  /*382b0*/  @!P3 NANOSLEEP.SYNCS 0x989680 ;  /* 0x009896800000b95d */ /* 0x008fea0003900000 */
[----:B------:R-:W3:Y:S02]  /*382c0*/  @!P3 SYNCS.PHASECHK.TRANS64 P3, [R3+URZ+0x2e830], R0 ;  /* 0x02e830000300b5a7 */ /* 0x000ee4000806007f */
[----:B---3--:R-:W-:Y:S05]  /*382d0*/  @!P3 BRA `(.L_x_7466) ;  /* 0xfffffffc00f0b947 */ /* 0x008fea000383ffff */
[----:B------:R-:W-:Y:S05]  /*382e0*/  BRA `(.L_x_7465) ;  /* 0xfffffe74007c7947 */ /* 0x000fea000383ffff */
.L_x_7470:
[----:B-1----:R1:W2:Y:S02]  /*382f0*/  SYNCS.PHASECHK.TRANS64.TRYWAIT P2, [R3+URZ+0x2e850], R0 ;  /* 0x02e85000030075a7 */ /* 0x0022a4000804017f */
[----:B--2---:R-:W-:Y:S05]  /*38300*/  @!P2 NANOSLEEP.SYNCS 0x989680 ;  /* 0x009896800000a95d */ /* 0x004fea0003900000 */
[----:B------:R-:W2:Y:S02]  /*38310*/  @!P2 SYNCS.PHASECHK.TRANS64 P2, [R3+URZ+0x2e850], R0 ;  /* 0x02e850000300a5a7 */ /* 0x000ea4000804007f */
[----:B--2---:R-:W-:Y:S05]  /*38320*/  @!P2 BRA `(.L_x_7470) ;  /* 0xfffffffc00f0a947 */ /* 0x004fea000383ffff */
[----:B------:R-:W-:Y:S05]  /*38330*/  BRA `(.L_x_7467) ;  /* 0xfffffe8800907947 */ /* 0x000fea000383ffff */
.L_x_7478:
[----:B--2---:R2:W3:Y:S02]  /*38340*/  SYNCS.PHASECHK.TRANS64.TRYWAIT P3, [R3+URZ+0x2e830], R0 ;  /* 0x02e83000030075a7 */ /* 0x0044e4000806017f */
[----:B---3--:R-:W-:Y:S05]  /*38350*/  @!P3 NANOSLEEP.SYNCS 0x989680 ;  /* 0x009896800000b95d */ /* 0x008fea0003900000 */
[----:B------:R-:W3:Y:S02]  /*38360*/  @!P3 SYNCS.PHASECHK.TRANS64 P3, [R3+URZ+0x2e830], R0 ;  /* 0x02e830000300b5a7 */ /* 0x000ee4000806007f */
[----:B---3--:R-:W-:Y:S05]  /*38370*/  @!P3 BRA `(.L_x_7478) ;  /* 0xfffffffc00f0b947 */ /* 0x008fea000383ffff */
[----:B------:R-:W-:Y:S05]  /*38380*/  BRA `(.L_x_7477) ;  /* 0xfffffeb400607947 */ /* 0x000fea000383ffff */
.L_x_7482:
[----:B-1----:R1:W2:Y:S02]  /*38390*/  SYNCS.PHASECHK.TRANS64.TRYWAIT P2, [R3+URZ+0x2e850], R0 ;  /* 0x02e85000030075a7 */ /* 0x0022a4000804017f */
[----:B--2---:R-:W-:Y:S05]  /*383a0*/  @!P2 NANOSLEEP.SYNCS 0x989680 ;  /* 0x009896800000a95d */ /* 0x004fea0003900000 */
[----:B------:R-:W2:Y:S02]  /*383b0*/  @!P2 SYNCS.PHASECHK.TRANS64 P2, [R3+URZ+0x2e850], R0 ;  /* 0x02e850000300a5a7 */ /* 0x000ea4000804007f */
[----:B--2---:R-:W-:Y:S05]  /*383c0*/  @!P2 BRA `(.L_x_7482) ;  /* 0xfffffffc00f0a947 */ /* 0x004fea000383ffff */
[----:B------:R-:W-:Y:S05]  /*383d0*/  BRA `(.L_x_7479) ;  /* 0xfffffec8007c7947 */ /* 0x000fea000383ffff */
.L_x_7496:
[----:B--2---:R2:W3:Y:S02]  /*383e0*/  SYNCS.PHASECHK.TRANS64.TRYWAIT P1, [R13+URZ+0x2e850], R4 ;  /* 0x02e850040d0075a7 */ /* 0x0044e4000802017f */
[----:B---3--:R-:W-:Y:S05]  /*383f0*/  @!P1 NANOSLEEP.SYNCS 0x989680 ;  /* 0x009896800000995d */ /* 0x008fea0003900000 */
[----:B------:R-:W3:Y:S02]  /*38400*/  @!P1 SYNCS.PHASECHK.TRANS64 P1, [R13+URZ+0x2e850], R4 ;  /* 0x02e850040d0095a7 */ /* 0x000ee4000802007f */
[----:B---3--:R-:W-:Y:S05]  /*38410*/  @!P1 BRA `(.L_x_7496) ;  /* 0xfffffffc00f09947 */ /* 0x008fea000383ffff */
[----:B------:R-:W-:Y:S05]  /*38420*/  BRA `(.L_x_7495) ;  /* 0xffffff1800f47947 */ /* 0x000fea000383ffff */
.L_x_7500:
[----:B------:R-:W-:Y:S01]  /*38430*/  SEL R55, R12, R65, P0 ;  /* 0x000000410c377207 */ /* 0x000fe20000000000 */
[----:B------:R-:W-:Y:S01]  /*38440*/  IMAD.MOV.U32 R15, RZ, RZ, -0x1 ;  /* 0xffffffffff0f7424 */ /* 0x000fe200078e00ff */
[----:B------:R-:W-:Y:S01]  /*38450*/  SEL R62, R65, R12, P0 ;  /* 0x0000000c413e7207 */ /* 0x000fe20000000000 */
[----:B-----5:R-:W-:Y:S01]  /*38460*/  IMAD.MOV.U32 R12, RZ, RZ, R26 ;  /* 0x000000ffff0c7224 */ /* 0x020fe200078e001a */
[----:B------:R-:W-:Y:S02]  /*38470*/  SEL R63, R11, R106, P0 ;  /* 0x0000006a0b3f7207 */ /* 0x000fe40000000000 */
[----:B------:R-:W-:Y:S01]  /*38480*/  SEL R70, R106, R11, P0 ;  /* 0x0000000b6a467207 */ /* 0x000fe20000000000 */
[----:B------:R-:W-:Y:S01]  /*38490*/  IMAD.MOV.U32 R11, RZ, RZ, 0x1c1f ;  /* 0x00001c1fff0b7424 */ /* 0x000fe200078e00ff */
[----:B------:R-:W-:Y:S02]  /*384a0*/  SEL R59, R72, R57, P0 ;  /* 0x00000039483b7207 */ /* 0x000fe40000000000 */
[----:B------:R-:W-:-:S07]  /*384b0*/  SEL R66, R57, R72, P0 ;  /* 0x0000004839427207 */ /* 0x000fce0000000000 */
[----:B------:R-:W-:Y:S05]  /*384c0*/  WARPSYNC.COLLECTIVE R15, `(.L_x_7709) ;  /* 0x000000000f087348 */ /* 0x000fea0003c00000 */
[----:B------:R0:W1:Y:S02]  /*384d0*/  SHFL.IDX P6, R14, R13, R12, R11 ;  /* 0x0000000c0d0e7389 */ /* 0x00006400000c000b */
[----:B01----:R-:W-:Y:S01]  /*384e0*/  ENDCOLLECTIVE ;  /* 0x000000000000791b */ /* 0x003fe20003800000 */
.L_x_7709:
        /* <DEDUP_REMOVED lines=11> */
[----:B------:R-:W-:Y:S02]  /*385a0*/  LOP3.LUT R29, R26, 0x2, RZ, 0x3c, !PT ;  /* 0x000000021a1d7812 */ /* 0x000fe400078e3cff */
[----:B------:R-:W-:Y:S01]  /*385b0*/  SEL R9, R21, R118, P0 ;  /* 0x0000007615097207 */ /* 0x000fe20000000000 */
[----:B------:R-:W-:Y:S01]  /*385c0*/  IMAD.MOV.U32 R5, RZ, RZ, R14 ;  /* 0x000000ffff057224 */ /* 0x000fe200078e000e */
[----:B------:R-:W-:-:S07]  /*385d0*/  SEL R24, R118, R21, P0 ;  /* 0x0000001576187207 */ /* 0x000fce0000000000 */
[----:B------:R-:W-:Y:S05]  /*385e0*/  WARPSYNC.COLLECTIVE R15, `(.L_x_7710) ;  /* 0x000000000f087348 */ /* 0x000fea0003c00000 */
[----:B------:R0:W1:Y:S02]  /*385f0*/  SHFL.IDX P6, R14, R13, R12, R11 ;  /* 0x0000000c0d0e7389 */ /* 0x00006400000c000b */
[----:B01----:R-:W-:Y:S01]  /*38600*/  ENDCOLLECTIVE ;  /* 0x000000000000791b */ /* 0x003fe20003800000 */
.L_x_7710:
        /* <DEDUP_REMOVED lines=19> */
.L_x_7711:
        /* <DEDUP_REMOVED lines=18> */
.L_x_7712:
        /* <DEDUP_REMOVED lines=19> */
.L_x_7713:
        /* <DEDUP_REMOVED lines=12> */
.L_x_7714:
[----:B------:R-:W-:Y:S02]  /*38a50*/  IMAD.MOV.U32 R13, RZ, RZ, R86 ;  /* 0x000000ffff0d7224 */ /* 0x000fe400078e0056 */
[----:B------:R-:W-:Y:S02]  /*38a60*/  IMAD.MOV.U32 R12, RZ, RZ, R29 ;  /* 0x000000ffff0c7224 */ /* 0x000fe400078e001d */
[----:B------:R-:W-:-:S07]  /*38a70*/  IMAD.MOV.U32 R9, RZ, RZ, R14 ;  /* 0x000000ffff097224 */ /* 0x000fce00078e000e */
[----:B------:R-:W-:Y:S05]  /*38a80*/  WARPSYNC.COLLECTIVE R15, `(.L_x_7715) ;  /* 0x000000000f087348 */ /* 0x000fea0003c00000 */
[----:B------:R0:W1:Y:S02]  /*38a90*/  SHFL.IDX P6, R14, R13, R12, R11 ;  /* 0x0000000c0d0e7389 */ /* 0x00006400000c000b */
[----:B01----:R-:W-:Y:S01]  /*38aa0*/  ENDCOLLECTIVE ;  /* 0x000000000000791b */ /* 0x003fe20003800000 */
.L_x_7715:
[----:B------:R-:W-:Y:S02]  /*38ab0*/  IMAD.MOV.U32 R13, RZ, RZ, R24 ;  /* 0x000000ffff0d7224 */ /* 0x000fe400078e0018 */
[----:B------:R-:W-:-:S07]  /*38ac0*/  IMAD.MOV.U32 R21, RZ, RZ, R14 ;  /* 0x000000ffff157224 */ /* 0x000fce00078e000e */
[----:B------:R-:W-:Y:S05]  /*38ad0*/  WARPSYNC.COLLECTIVE R15, `(.L_x_7716) ;  /* 0x000000000f087348 */ /* 0x000fea0003c00000 */
[----:B------:R0:W1:Y:S02]  /*38ae0*/  SHFL.IDX P6, R14, R13, R12, R11 ;  /* 0x0000000c0d0e7389 */ /* 0x00006400000c000b */
[----:B01----:R-:W-:Y:S01]  /*38af0*/  ENDCOLLECTIVE ;  /* 0x000000000000791b */ /* 0x003fe20003800000 */
.L_x_7716:
        /* <DEDUP_REMOVED lines=8> */
.L_x_7717:
[----:B------:R-:W-:Y:S02]  /*38b80*/  SEL R104, R9, R24, P0 ;  /* 0x0000001809687207 */ /* 0x000fe40000000000 */
[----:B------:R-:W-:Y:S01]  /*38b90*/  SEL R106, R24, R9, P0 ;  /* 0x00000009186a7207 */ /* 0x000fe20000000000 */
[----:B------:R-:W-:Y:S02]  /*38ba0*/  IMAD.MOV.U32 R13, RZ, RZ, R27 ;  /* 0x000000ffff0d7224 */ /* 0x000fe400078e001b */
[----:B------:R-:W-:-:S07]  /*38bb0*/  IMAD.MOV.U32 R25, RZ, RZ, R14 ;  /* 0x000000ffff197224 */ /* 0x000fce00078e000e */
[----:B------:R-:W-:Y:S05]  /*38bc0*/  WARPSYNC.COLLECTIVE R15, `(.L_x_7718) ;  /* 0x000000000f087348 */ /* 0x000fea0003c00000 */
[----:B------:R0:W1:Y:S02]  /*38bd0*/  SHFL.IDX P6, R14, R13, R12, R11 ;  /* 0x0000000c0d0e7389 */ /* 0x00006400000c000b */
[----:B01----:R-:W-:Y:S01]  /*38be0*/  ENDCOLLECTIVE ;  /* 0x000000000000791b */ /* 0x003fe20003800000 */
.L_x_7718:
[----:B------:R-:W-:Y:S02]  /*38bf0*/  IMAD.MOV.U32 R13, RZ, RZ, R48 ;  /* 0x000000ffff0d7224 */ /* 0x000fe400078e0030 */
[----:B------:R-:W-:Y:S02]  /*38c00*/  IMAD.MOV.U32 R12, RZ, RZ, R29 ;  /* 0x000000ffff0c7224 */ /* 0x000fe400078e001d */
[----:B------:R-:W-:-:S07]  /*38c10*/  IMAD.MOV.U32 R27, RZ, RZ, R14 ;  /* 0x000000ffff1b7224 */ /* 0x000fce00078e000e */
[----:B------:R-:W-:Y:S05]  /*38c20*/  WARPSYNC.COLLECTIVE R15, `(.L_x_7719) ;  /* 0x000000000f087348 */ /* 0x000fea0003c00000 */
[----:B------:R0:W1:Y:S02]  /*38c30*/  SHFL.IDX P6, R14, R13, R12, R11 ;  /* 0x0000000c0d0e7389 */ /* 0x00006400000c000b */
[----:B01----:R-:W-:Y:S01]  /*38c40*/  ENDCOLLECTIVE ;  /* 0x000000000000791b */ /* 0x003fe20003800000 */
.L_x_7719:
[----:B------:R-:W-:Y:S02]  /*38c50*/  IMAD.MOV.U32 R13, RZ, RZ, R50 ;  /* 0x000000ffff0d7224 */ /* 0x000fe400078e0032 */
[----:B------:R-:W-:-:S07]  /*38c60*/  IMAD.MOV.U32 R48, RZ, RZ, R14 ;  /* 0x000000ffff307224 */ /* 0x000fce00078e000e */
[----:B------:R-:W-:Y:S05]  /*38c70*/  WARPSYNC.COLLECTIVE R15, `(.L_x_7720) ;  /* 0x000000000f087348 */ /* 0x000fea0003c00000 */
[----:B------:R0:W1:Y:S02]  /*38c80*/  SHFL.IDX P6, R14, R13, R12, R11 ;  /* 0x0000000c0d0e7389 */ /* 0x00006400000c000b */
[----:B01----:R-:W-:Y:S01]  /*38c90*/  ENDCOLLECTIVE ;  /* 0x000000000000791b */ /* 0x003fe20003800000 */
.L_x_7720:
        /* <DEDUP_REMOVED lines=8> */
.L_x_7721:
[----:B------:R-:W-:Y:S02]  /*38d20*/  SEL R0, R27, R50, P0 ;  /* 0x000000321b007207 */ /* 0x000fe40000000000 */
[----:B------:R-:W-:Y:S01]  /*38d30*/  SEL R6, R50, R27, P0 ;  /* 0x0000001b32067207 */ /* 0x000fe20000000000 */
[----:B------:R-:W-:Y:S02]  /*38d40*/  IMAD.MOV.U32 R13, RZ, RZ, R45 ;  /* 0x000000ffff0d7224 */ /* 0x000fe400078e002d */
[----:B------:R-:W-:-:S07]  /*38d50*/  IMAD.MOV.U32 R43, RZ, RZ, R14 ;  /* 0x000000ffff2b7224 */ /* 0x000fce00078e000e */
[----:B------:R-:W-:Y:S05]  /*38d60*/  WARPSYNC.COLLECTIVE R15, `(.L_x_7722) ;  /* 0x000000000f087348 */ /* 0x000fea0003c00000 */
[----:B------:R0:W1:Y:S02]  /*38d70*/  SHFL.IDX P6, R14, R13, R12, R11 ;  /* 0x0000000c0d0e7389 */ /* 0x00006400000c000b */
[----:B01----:R-:W-:Y:S01]  /*38d80*/  ENDCOLLECTIVE ;  /* 0x000000000000791b */ /* 0x003fe20003800000 */
.L_x_7722:
[----:B------:R-:W-:Y:S02]  /*38d90*/  IMAD.MOV.U32 R13, RZ, RZ, R52 ;  /* 0x000000ffff0d7224 */ /* 0x000fe400078e0034 */
[----:B------:R-:W-:Y:S02]  /*38da0*/  IMAD.MOV.U32 R12, RZ, RZ, R29 ;  /* 0x000000ffff0c7224 */ /* 0x000fe400078e001d */
[----:B------:R-:W-:-:S07]  /*38db0*/  IMAD.MOV.U32 R45, RZ, RZ, R14 ;  /* 0x000000ffff2d7224 */ /* 0x000fce00078e000e */
[----:B------:R-:W-:Y:S05]  /*38dc0*/  WARPSYNC.COLLECTIVE R15, `(.L_x_7723) ;  /* 0x000000000f087348 */ /* 0x000fea0003c00000 */
[----:B------:R0:W1:Y:S02]  /*38dd0*/  SHFL.IDX P6, R14, R13, R12, R11 ;  /* 0x0000000c0d0e7389 */ /* 0x00006400000c000b */
[----:B01----:R-:W-:Y:S01]  /*38de0*/  ENDCOLLECTIVE ;  /* 0x000000000000791b */ /* 0x003fe20003800000 */
.L_x_7723:
[----:B------:R-:W-:Y:S02]  /*38df0*/  IMAD.MOV.U32 R13, RZ, RZ, R54 ;  /* 0x000000ffff0d7224 */ /* 0x000fe400078e0036 */
[----:B------:R-:W-:-:S07]  /*38e00*/  IMAD.MOV.U32 R52, RZ, RZ, R14 ;  /* 0x000000ffff347224 */ /* 0x000fce00078e000e */
[----:B------:R-:W-:Y:S05]  /*38e10*/  WARPSYNC.COLLECTIVE R15, `(.L_x_7724) ;  /* 0x000000000f087348 */ /* 0x000fea0003c00000 */
[----:B------:R0:W1:Y:S02]  /*38e20*/  SHFL.IDX P6, R14, R13, R12, R11 ;  /* 0x0000000c0d0e7389 */ /* 0x00006400000c000b */
[----:B01----:R-:W-:Y:S01]  /*38e30*/  ENDCOLLECTIVE ;  /* 0x000000000000791b */ /* 0x003fe20003800000 */
.L_x_7724:
        /* <DEDUP_REMOVED lines=8> */
.L_x_7725:
[----:B------:R-:W-:Y:S02]  /*38ec0*/  SEL R8, R45, R54, P0 ;  /* 0x000000362d087207 */ /* 0x000fe40000000000 */
[----:B------:R-:W-:Y:S01]  /*38ed0*/  SEL R4, R54, R45, P0 ;  /* 0x0000002d36047207 */ /* 0x000fe20000000000 */
[----:B------:R-:W-:Y:S02]  /*38ee0*/  IMAD.MOV.U32 R13, RZ, RZ, R49 ;  /* 0x000000ffff0d7224 */ /* 0x000fe400078e0031 */
[----:B------:R-:W-:-:S07]  /*38ef0*/  IMAD.MOV.U32 R47, RZ, RZ, R14 ;  /* 0x000000ffff2f7224 */ /* 0x000fce00078e000e */
[----:B------:R-:W-:Y:S05]  /*38f00*/  WARPSYNC.COLLECTIVE R15, `(.L_x_7726) ;  /* 0x000000000f087348 */ /* 0x000fea0003c00000 */
[----:B------:R0:W1:Y:S02]  /*38f10*/  SHFL.IDX P6, R14, R13, R12, R11 ;  /* 0x0000000c0d0e7389 */ /* 0x00006400000c000b */
[----:B01----:R-:W-:Y:S01]  /*38f20*/  ENDCOLLECTIVE ;  /* 0x000000000000791b */ /* 0x003fe20003800000 */
.L_x_7726:
[----:B------:R-:W-:Y:S02]  /*38f30*/  IMAD.MOV.U32 R13, RZ, RZ, R56 ;  /* 0x000000ffff0d7224 */ /* 0x000fe400078e0038 */
[----:B------:R-:W-:Y:S02]  /*38f40*/  IMAD.MOV.U32 R12, RZ, RZ, R29 ;  /* 0x000000ffff0c7224 */ /* 0x000fe400078e001d */
[----:B------:R-:W-:-:S07]  /*38f50*/  IMAD.MOV.U32 R49, RZ, RZ, R14 ;  /* 0x000000ffff317224 */ /* 0x000fce00078e000e */
[----:B------:R-:W-:Y:S05]  /*38f60*/  WARPSYNC.COLLECTIVE R15, `(.L_x_7727) ;  /* 0x000000000f087348 */ /* 0x000fea0003c00000 */
[----:B------:R0:W1:Y:S02]  /*38f70*/  SHFL.IDX P6, R14, R13, R12, R11 ;  /* 0x0000000c0d0e7389 */ /* 0x00006400000c000b */
[----:B01----:R-:W-:Y:S01]  /*38f80*/  ENDCOLLECTIVE ;  /* 0x000000000000791b */ /* 0x003fe20003800000 */
.L_x_7727:
[----:B------:R-:W-:Y:S02]  /*38f90*/  IMAD.MOV.U32 R13, RZ, RZ, R58 ;  /* 0x000000ffff0d7224 */ /* 0x000fe400078e003a */
[----:B------:R-:W-:-:S07]  /*38fa0*/  IMAD.MOV.U32 R56, RZ, RZ, R14 ;  /* 0x000000ffff387224 */ /* 0x000fce00078e000e */
[----:B------:R-:W-:Y:S05]  /*38fb0*/  WARPSYNC.COLLECTIVE R15, `(.L_x_7728) ;  /* 0x000000000f087348 */ /* 0x000fea0003c00000 */
[----:B------:R0:W1:Y:S02]  /*38fc0*/  SHFL.IDX P6, R14, R13, R12, R11 ;  /* 0x0000000c0d0e7389 */ /* 0x00006400000c000b */
[----:B01----:R-:W-:Y:S01]  /*38fd0*/  ENDCOLLECTIVE ;  /* 0x000000000000791b */ /* 0x003fe20003800000 */
.L_x_7728:
        /* <DEDUP_REMOVED lines=8> */
.L_x_7729:
[----:B------:R-:W-:Y:S02]  /*39060*/  SEL R24, R49, R58, P0 ;  /* 0x0000003a31187207 */ /* 0x000fe40000000000 */
[----:B------:R-:W-:Y:S01]  /*39070*/  SEL R48, R58, R49, P0 ;  /* 0x000000313a307207 */ /* 0x000fe20000000000 */
[----:B------:R-:W-:Y:S02]  /*39080*/  IMAD.MOV.U32 R13, RZ, RZ, R55 ;  /* 0x000000ffff0d7224 */ /* 0x000fe400078e0037 */
[----:B------:R-:W-:-:S07]  /*39090*/  IMAD.MOV.U32 R53, RZ, RZ, R14 ;  /* 0x000000ffff357224 */ /* 0x000fce00078e000e */
[----:B------:R-:W-:Y:S05]  /*390a0*/  WARPSYNC.COLLECTIVE R15, `(.L_x_7730) ;  /* 0x000000000f087348 */ /* 0x000fea0003c00000 */
[----:B------:R0:W1:Y:S02]  /*390b0*/  SHFL.IDX P6, R14, R13, R12, R11 ;  /* 0x0000000c0d0e7389 */ /* 0x00006400000c000b */
[----:B01----:R-:W-:Y:S01]  /*390c0*/  ENDCOLLECTIVE ;  /* 0x000000000000791b */ /* 0x003fe20003800000 */
.L_x_7730:
[----:B------:R-:W-:Y:S02]  /*390d0*/  IMAD.MOV.U32 R13, RZ, RZ, R60 ;  /* 0x000000ffff0d7224 */ /* 0x000fe400078e003c */
[----:B------:R-:W-:Y:S02]  /*390e0*/  IMAD.MOV.U32 R12, RZ, RZ, R29 ;  /* 0x000000ffff0c7224 */ /* 0x000fe400078e001d */
[----:B------:R-:W-:-:S07]  /*390f0*/  IMAD.MOV.U32 R55, RZ, RZ, R14 ;  /* 0x000000ffff377224 */ /* 0x000fce00078e000e */
[----:B------:R-:W-:Y:S05]  /*39100*/  WARPSYNC.COLLECTIVE R15, `(.L_x_7731) ;  /* 0x000000000f087348 */ /* 0x000fea0003c00000 */
[----:B------:R0:W1:Y:S02]  /*39110*/  SHFL.IDX P6, R14, R13, R12, R11 ;  /* 0x0000000c0d0e7389 */ /* 0x00006400000c000b */
[----:B01----:R-:W-:Y:S01]  /*39120*/  ENDCOLLECTIVE ;  /* 0x000000000000791b */ /* 0x003fe20003800000 */
.L_x_7731:
[----:B------:R-:W-:Y:S02]  /*39130*/  IMAD.MOV.U32 R13, RZ, RZ, R62 ;  /* 0x000000ffff0d7224 */ /* 0x000fe400078e003e */
[----:B------:R-:W-:-:S07]  /*39140*/  IMAD.MOV.U32 R60, RZ, RZ, R14 ;  /* 0x000000ffff3c7224 */ /* 0x000fce00078e000e */
[----:B------:R-:W-:Y:S05]  /*39150*/  WARPSYNC.COLLECTIVE R15, `(.L_x_7732) ;  /* 0x000000000f087348 */ /* 0x000fea0003c00000 */
[----:B------:R0:W1:Y:S02]  /*39160*/  SHFL.IDX P6, R14, R13, R12, R11 ;  /* 0x0000000c0d0e7389 */ /* 0x00006400000c000b */
[----:B01----:R-:W-:Y:S01]  /*39170*/  ENDCOLLECTIVE ;  /* 0x000000000000791b */ /* 0x003fe20003800000 */
.L_x_7732:
        /* <DEDUP_REMOVED lines=8> */
.L_x_7733:
[----:B------:R-:W-:Y:S02]  /*39200*/  SEL R50, R55, R62, P0 ;  /* 0x0000003e37327207 */ /* 0x000fe40000000000 */
[----:B------:R-:W-:Y:S01]  /*39210*/  SEL R52, R62, R55, P0 ;  /* 0x000000373e347207 */ /* 0x000fe20000000000 */
[----:B------:R-:W-:Y:S02]  /*39220*/  IMAD.MOV.U32 R13, RZ, RZ, R59 ;  /* 0x000000ffff0d7224 */ /* 0x000fe400078e003b */
[----:B------:R-:W-:-:S07]  /*39230*/  IMAD.MOV.U32 R57, RZ, RZ, R14 ;  /* 0x000000ffff397224 */ /* 0x000fce00078e000e */
[----:B------:R-:W-:Y:S05]  /*39240*/  WARPSYNC.COLLECTIVE R15, `(.L_x_7734) ;  /* 0x000000000f087348 */ /* 0x000fea0003c00000 */
[----:B------:R0:W1:Y:S02]  /*39250*/  SHFL.IDX P6, R14, R13, R12, R11 ;  /* 0x0000000c0d0e7389 */ /* 0x00006400000c000b */
[----:B01----:R-:W-:Y:S01]  /*39260*/  ENDCOLLECTIVE ;  /* 0x000000000000791b */ /* 0x003fe20003800000 */
.L_x_7734:
[----:B------:R-:W-:Y:S02]  /*39270*/  IMAD.MOV.U32 R13, RZ, RZ, R64 ;  /* 0x000000ffff0d7224 */ /* 0x000fe400078e0040 */
[----:B------:R-:W-:Y:S02]  /*39280*/  IMAD.MOV.U32 R12, RZ, RZ, R29 ;  /* 0x000000ffff0c7224 */ /* 0x000fe400078e001d */
[----:B------:R-:W-:-:S07]  /*39290*/  IMAD.MOV.U32 R59, RZ, RZ, R14 ;  /* 0x000000ffff3b7224 */ /* 0x000fce00078e000e */
[----:B------:R-:W-:Y:S05]  /*392a0*/  WARPSYNC.COLLECTIVE R15, `(.L_x_7735) ;  /* 0x000000000f087348 */ /* 0x000fea0003c00000 */
[----:B------:R0:W1:Y:S02]  /*392b0*/  SHFL.IDX P6, R14, R13, R12, R11 ;  /* 0x0000000c0d0e7389 */ /* 0x00006400000c000b */
[----:B01----:R-:W-:Y:S01]  /*392c0*/  ENDCOLLECTIVE ;  /* 0x000000000000791b */ /* 0x003fe20003800000 */
.L_x_7735:
[----:B------:R-:W-:Y:S02]  /*392d0*/  IMAD.MOV.U32 R13, RZ, RZ, R66 ;  /* 0x000000ffff0d7224 */ /* 0x000fe400078e0042 */
[----:B------:R-:W-:-:S07]  /*392e0*/  IMAD.MOV.U32 R64, RZ, RZ, R14 ;  /* 0x000000ffff407224 */ /* 0x000fce00078e000e */
[----:B------:R-:W-:Y:S05]  /*392f0*/  WARPSYNC.COLLECTIVE R15, `(.L_x_7736) ;  /* 0x000000000f087348 */ /* 0x000fea0003c00000 */
[----:B------:R0:W1:Y:S02]  /*39300*/  SHFL.IDX P6, R14, R13, R12, R11 ;  /* 0x0000000c0d0e7389 */ /* 0x00006400000c000b */
[----:B01----:R-:W-:Y:S01]  /*39310*/  ENDCOLLECTIVE ;  /* 0x000000000000791b */ /* 0x003fe20003800000 */
.L_x_7736:
        /* <DEDUP_REMOVED lines=8> */
.L_x_7737:
[----:B------:R-:W-:Y:S02]  /*393a0*/  SEL R54, R59, R66, P0 ;  /* 0x000000423b367207 */ /* 0x000fe40000000000 */
[----:B------:R-:W-:Y:S01]  /*393b0*/  SEL R112, R66, R59, P0 ;  /* 0x0000003b42707207 */ /* 0x000fe20000000000 */
[----:B------:R-:W-:Y:S02]  /*393c0*/  IMAD.MOV.U32 R13, RZ, RZ, R63 ;  /* 0x000000ffff0d7224 */ /* 0x000fe400078e003f */
[----:B------:R-:W-:-:S07]  /*393d0*/  IMAD.MOV.U32 R61, RZ, RZ, R14 ;  /* 0x000000ffff3d7224 */ /* 0x000fce00078e000e */
[----:B------:R-:W-:Y:S05]  /*393e0*/  WARPSYNC.COLLECTIVE R15, `(.L_x_7738) ;  /* 0x000000000f087348 */ /* 0x000fea0003c00000 */
[----:B------:R0:W1:Y:S02]  /*393f0*/  SHFL.IDX P6, R14, R13, R12, R11 ;  /* 0x0000000c0d0e7389 */ /* 0x00006400000c000b */
[----:B01----:R-:W-:Y:S01]  /*39400*/  ENDCOLLECTIVE ;  /* 0x000000000000791b */ /* 0x003fe20003800000 */
.L_x_7738:
[----:B------:R-:W-:Y:S02]  /*39410*/  IMAD.MOV.U32 R13, RZ, RZ, R68 ;  /* 0x000000ffff0d7224 */ /* 0x000fe400078e0044 */
[----:B------:R-:W-:Y:S02]  /*39420*/  IMAD.MOV.U32 R12, RZ, RZ, R29 ;  /* 0x000000ffff0c7224 */ /* 0x000fe400078e001d */
[----:B------:R-:W-:-:S07]  /*39430*/  IMAD.MOV.U32 R63, RZ, RZ, R14 ;  /* 0x000000ffff3f7224 */ /* 0x000fce00078e000e */
[----:B------:R-:W-:Y:S05]  /*39440*/  WARPSYNC.COLLECTIVE R15, `(.L_x_7739) ;  /* 0x000000000f087348 */ /* 0x000fea0003c00000 */
[----:B------:R0:W1:Y:S02]  /*39450*/  SHFL.IDX P6, R14, R13, R12, R11 ;  /* 0x0000000c0d0e7389 */ /* 0x00006400000c000b */
[----:B01----:R-:W-:Y:S01]  /*39460*/  ENDCOLLECTIVE ;  /* 0x000000000000791b */ /* 0x003fe20003800000 */
.L_x_7739:
[----:B------:R-:W-:Y:S02]  /*39470*/  IMAD.MOV.U32 R13, RZ, RZ, R70 ;  /* 0x000000ffff0d7224 */ /* 0x000fe400078e0046 */
[----:B------:R-:W-:-:S07]  /*39480*/  IMAD.MOV.U32 R68, RZ, RZ, R14 ;  /* 0x000000ffff447224 */ /* 0x000fce00078e000e */
[----:B------:R-:W-:Y:S05]  /*39490*/  WARPSYNC.COLLECTIVE R15, `(.L_x_7740) ;  /* 0x000000000f087348 */ /* 0x000fea0003c00000 */
[----:B------:R0:W1:Y:S02]  /*394a0*/  SHFL.IDX P6, R14, R13, R12, R11 ;  /* 0x0000000c0d0e7389 */ /* 0x00006400000c000b */
[----:B01----:R-:W-:Y:S01]  /*394b0*/  ENDCOLLECTIVE ;  /* 0x000000000000791b */ /* 0x003fe20003800000 */
.L_x_7740:
        /* <DEDUP_REMOVED lines=8> */
.L_x_7741:
[----:B------:R-:W-:Y:S02]  /*39540*/  SEL R114, R63, R70, P0 ;  /* 0x000000463f727207 */ /* 0x000fe40000000000 */
[----:B------:R-:W-:Y:S01]  /*39550*/  SEL R70, R70, R63, P0 ;  /* 0x0000003f46467207 */ /* 0x000fe20000000000 */
[----:B------:R-:W-:Y:S02]  /*39560*/  IMAD.MOV.U32 R13, RZ, RZ, R67 ;  /* 0x000000ffff0d7224 */ /* 0x000fe400078e0043 */
[----:B------:R-:W-:-:S07]  /*39570*/  IMAD.MOV.U32 R65, RZ, RZ, R14 ;  /* 0x000000ffff417224 */ /* 0x000fce00078e000e */
[----:B------:R-:W-:Y:S05]  /*39580*/  WARPSYNC.COLLECTIVE R15, `(.L_x_7742) ;  /* 0x000000000f087348 */ /* 0x000fea0003c00000 */
[----:B------:R0:W1:Y:S02]  /*39590*/  SHFL.IDX P6, R14, R13, R12, R11 ;  /* 0x0000000c0d0e7389 */ /* 0x00006400000c000b */
[----:B01----:R-:W-:Y:S01]  /*395a0*/  ENDCOLLECTIVE ;  /* 0x000000000000791b */ /* 0x003fe20003800000 */
.L_x_7742:
[----:B------:R-:W-:Y:S02]  /*395b0*/  IMAD.MOV.U32 R13, RZ, RZ, R72 ;  /* 0x000000ffff0d7224 */ /* 0x000fe400078e0048 */
[----:B------:R-:W-:Y:S02]  /*395c0*/  IMAD.MOV.U32 R12, RZ, RZ, R29 ;  /* 0x000000ffff0c7224 */ /* 0x000fe400078e001d */
[----:B------:R-:W-:-:S07]  /*395d0*/  IMAD.MOV.U32 R67, RZ, RZ, R14 ;  /* 0x000000ffff437224 */ /* 0x000fce00078e000e */
[----:B------:R-:W-:Y:S05]  /*395e0*/  WARPSYNC.COLLECTIVE R15, `(.L_x_7743) ;  /* 0x000000000f087348 */ /* 0x000fea0003c00000 */
[----:B------:R0:W1:Y:S02]  /*395f0*/  SHFL.IDX P6, R14, R13, R12, R11 ;  /* 0x0000000c0d0e7389 */ /* 0x00006400000c000b */
[----:B01----:R-:W-:Y:S01]  /*39600*/  ENDCOLLECTIVE ;  /* 0x000000000000791b */ /* 0x003fe20003800000 */
.L_x_7743:
[----:B------:R-:W-:Y:S02]  /*39610*/  IMAD.MOV.U32 R13, RZ, RZ, R76 ;  /* 0x000000ffff0d7224 */ /* 0x000fe400078e004c */
[----:B------:R-:W-:-:S07]  /*39620*/  IMAD.MOV.U32 R72, RZ, RZ, R14 ;  /* 0x000000ffff487224 */ /* 0x000fce00078e000e */
[----:B------:R-:W-:Y:S05]  /*39630*/  WARPSYNC.COLLECTIVE R15, `(.L_x_7744) ;  /* 0x000000000f087348 */ /* 0x000fea0003c00000 */
[----:B------:R0:W1:Y:S02]  /*39640*/  SHFL.IDX P6, R14, R13, R12, R11 ;  /* 0x0000000c0d0e7389 */ /* 0x00006400000c000b */
[----:B01----:R-:W-:Y:S01]  /*39650*/  ENDCOLLECTIVE ;  /* 0x000000000000791b */ /* 0x003fe20003800000 */
.L_x_7744:
        /* <DEDUP_REMOVED lines=8> */
.L_x_7745:
[----:B------:R-:W-:Y:S02]  /*396e0*/  SEL R56, R67, R76, P0 ;  /* 0x0000004c43387207 */ /* 0x000fe40000000000 */
[----:B------:R-:W-:Y:S01]  /*396f0*/  SEL R58, R76, R67, P0 ;  /* 0x000000434c3a7207 */ /* 0x000fe20000000000 */
[----:B------:R-:W-:Y:S02]  /*39700*/  IMAD.MOV.U32 R13, RZ, RZ, R71 ;  /* 0x000000ffff0d7224 */ /* 0x000fe400078e0047 */
[----:B------:R-:W-:-:S07]  /*39710*/  IMAD.MOV.U32 R69, RZ, RZ, R14 ;  /* 0x000000ffff457224 */ /* 0x000fce00078e000e */
[----:B------:R-:W-:Y:S05]  /*39720*/  WARPSYNC.COLLECTIVE R15, `(.L_x_7746) ;  /* 0x000000000f087348 */ /* 0x000fea0003c00000 */
[----:B------:R0:W1:Y:S02]  /*39730*/  SHFL.IDX P6, R14, R13, R12, R11 ;  /* 0x0000000c0d0e7389 */ /* 0x00006400000c000b */
[----:B01----:R-:W-:Y:S01]  /*39740*/  ENDCOLLECTIVE ;  /* 0x000000000000791b */ /* 0x003fe20003800000 */
.L_x_7746:
[----:B------:R-:W-:Y:S02]  /*39750*/  IMAD.MOV.U32 R13, RZ, RZ, R78 ;  /* 0x000000ffff0d7224 */ /* 0x000fe400078e004e */
[----:B------:R-:W-:Y:S02]  /*39760*/  IMAD.MOV.U32 R12, RZ, RZ, R29 ;  /* 0x000000ffff0c7224 */ /* 0x000fe400078e001d */
[----:B------:R-:W-:-:S07]  /*39770*/  IMAD.MOV.U32 R71, RZ, RZ, R14 ;  /* 0x000000ffff477224 */ /* 0x000fce00078e000e */
[----:B------:R-:W-:Y:S05]  /*39780*/  WARPSYNC.COLLECTIVE R15, `(.L_x_7747) ;  /* 0x000000000f087348 */ /* 0x000fea0003c00000 */
[----:B------:R0:W1:Y:S02]  /*39790*/  SHFL.IDX P6, R14, R13, R12, R11 ;  /* 0x0000000c0d0e7389 */ /* 0x00006400000c000b */
[----:B01----:R-:W-:Y:S01]  /*397a0*/  ENDCOLLECTIVE ;  /* 0x000000000000791b */ /* 0x003fe20003800000 */
.L_x_7747:
[----:B------:R-:W-:Y:S02]  /*397b0*/  IMAD.MOV.U32 R13, RZ, RZ, R44 ;  /* 0x000000ffff0d7224 */ /* 0x000fe400078e002c */
[----:B------:R-:W-:-:S07]  /*397c0*/  IMAD.MOV.U32 R78, RZ, RZ, R14 ;  /* 0x000000ffff4e7224 */ /* 0x000fce00078e000e */
[----:B------:R-:W-:Y:S05]  /*397d0*/  WARPSYNC.COLLECTIVE R15, `(.L_x_7748) ;  /* 0x000000000f087348 */ /* 0x000fea0003c00000 */
[----:B------:R0:W1:Y:S02]  /*397e0*/  SHFL.IDX P6, R14, R13, R12, R11 ;  /* 0x0000000c0d0e7389 */ /* 0x00006400000c000b */
[----:B01----:R-:W-:Y:S01]  /*397f0*/  ENDCOLLECTIVE ;  /* 0x000000000000791b */ /* 0x003fe20003800000 */
.L_x_7748:
        /* <DEDUP_REMOVED lines=8> */
.L_x_7749:
[----:B------:R-:W-:Y:S02]  /*39880*/  SEL R60, R71, R44, P0 ;  /* 0x0000002c473c7207 */ /* 0x000fe40000000000 */
[----:B------:R-:W-:Y:S01]  /*39890*/  SEL R62, R44, R71, P0 ;  /* 0x000000472c3e7207 */ /* 0x000fe20000000000 */
[----:B------:R-:W-:Y:S02]  /*398a0*/  IMAD.MOV.U32 R13, RZ, RZ, R77 ;  /* 0x000000ffff0d7224 */ /* 0x000fe400078e004d */
[----:B------:R-:W-:-:S07]  /*398b0*/  IMAD.MOV.U32 R73, RZ, RZ, R14 ;  /* 0x000000ffff497224 */ /* 0x000fce00078e000e */
[----:B------:R-:W-:Y:S05]  /*398c0*/  WARPSYNC.COLLECTIVE R15, `(.L_x_7750) ;  /* 0x000000000f087348 */ /* 0x000fea0003c00000 */
[----:B------:R0:W1:Y:S02]  /*398d0*/  SHFL.IDX P6, R14, R13, R12, R11 ;  /* 0x0000000c0d0e7389 */ /* 0x00006400000c000b */
[----:B01----:R-:W-:Y:S01]  /*398e0*/  ENDCOLLECTIVE ;  /* 0x000000000000791b */ /* 0x003fe20003800000 */
.L_x_7750:
[----:B------:R-:W-:Y:S02]  /*398f0*/  IMAD.MOV.U32 R13, RZ, RZ, R46 ;  /* 0x000000ffff0d7224 */ /* 0x000fe400078e002e */
[----:B------:R-:W-:Y:S02]  /*39900*/  IMAD.MOV.U32 R12, RZ, RZ, R29 ;  /* 0x000000ffff0c7224 */ /* 0x000fe400078e001d */
[----:B------:R-:W-:-:S07]  /*39910*/  IMAD.MOV.U32 R77, RZ, RZ, R14 ;  /* 0x000000ffff4d7224 */ /* 0x000fce00078e000e */
[----:B------:R-:W-:Y:S05]  /*39920*/  WARPSYNC.COLLECTIVE R15, `(.L_x_7751) ;  /* 0x000000000f087348 */ /* 0x000fea0003c00000 */
[----:B------:R0:W1:Y:S02]  /*39930*/  SHFL.IDX P6, R14, R13, R12, R11 ;  /* 0x0000000c0d0e7389 */ /* 0x00006400000c000b */
[----:B01----:R-:W-:Y:S01]  /*39940*/  ENDCOLLECTIVE ;  /* 0x000000000000791b */ /* 0x003fe20003800000 */
.L_x_7751:
[----:B------:R-:W-:Y:S02]  /*39950*/  IMAD.MOV.U32 R13, RZ, RZ, R42 ;  /* 0x000000ffff0d7224 */ /* 0x000fe400078e002a */
[----:B------:R-:W-:-:S07]  /*39960*/  IMAD.MOV.U32 R46, RZ, RZ, R14 ;  /* 0x000000ffff2e7224 */ /* 0x000fce00078e000e */
[----:B------:R-:W-:Y:S05]  /*39970*/  WARPSYNC.COLLECTIVE R15, `(.L_x_7752) ;  /* 0x000000000f087348 */ /* 0x000fea0003c00000 */
[----:B------:R0:W1:Y:S02]  /*39980*/  SHFL.IDX P6, R14, R13, R12, R11 ;  /* 0x0000000c0d0e7389 */ /* 0x00006400000c000b */
[----:B01----:R-:W-:Y:S01]  /*39990*/  ENDCOLLECTIVE ;  /* 0x000000000000791b */ /* 0x003fe20003800000 */
.L_x_7752:
        /* <DEDUP_REMOVED lines=8> */
.L_x_7753:
[----:B------:R-:W-:Y:S02]  /*39a20*/  SEL R64, R77, R42, P0 ;  /* 0x0000002a4d407207 */ /* 0x000fe40000000000 */
[----:B------:R-:W-:Y:S01]  /*39a30*/  SEL R66, R42, R77, P0 ;  /* 0x0000004d2a427207 */ /* 0x000fe20000000000 */
[----:B------:R-:W-:Y:S02]  /*39a40*/  IMAD.MOV.U32 R13, RZ, RZ, R41 ;  /* 0x000000ffff0d7224 */ /* 0x000fe400078e0029 */
[----:B------:R-:W-:-:S07]  /*39a50*/  IMAD.MOV.U32 R79, RZ, RZ, R14 ;  /* 0x000000ffff4f7224 */ /* 0x000fce00078e000e */
[----:B------:R-:W-:Y:S05]  /*39a60*/  WARPSYNC.COLLECTIVE R15, `(.L_x_7754) ;  /* 0x000000000f087348 */ /* 0x000fea0003c00000 */
[----:B------:R0:W1:Y:S02]  /*39a70*/  SHFL.IDX P6, R14, R13, R12, R11 ;  /* 0x0000000c0d0e7389 */ /* 0x00006400000c000b */
[----:B01----:R-:W-:Y:S01]  /*39a80*/  ENDCOLLECTIVE ;  /* 0x000000000000791b */ /* 0x003fe20003800000 */
.L_x_7754:
[----:B------:R-:W-:Y:S02]  /*39a90*/  IMAD.MOV.U32 R13, RZ, RZ, R40 ;  /* 0x000000ffff0d7224 */ /* 0x000fe400078e0028 */
[----:B------:R-:W-:Y:S02]  /*39aa0*/  IMAD.MOV.U32 R12, RZ, RZ, R29 ;  /* 0x000000ffff0c7224 */ /* 0x000fe400078e001d */
[----:B------:R-:W-:-:S07]  /*39ab0*/  IMAD.MOV.U32 R41, RZ, RZ, R14 ;  /* 0x000000ffff297224 */ /* 0x000fce00078e000e */
[----:B------:R-:W-:Y:S05]  /*39ac0*/  WARPSYNC.COLLECTIVE R15, `(.L_x_7755) ;  /* 0x000000000f087348 */ /* 0x000fea0003c00000 */
[----:B------:R0:W1:Y:S02]  /*39ad0*/  SHFL.IDX P6, R14, R13, R12, R11 ;  /* 0x0000000c0d0e7389 */ /* 0x00006400000c000b */
[----:B01----:R-:W-:Y:S01]  /*39ae0*/  ENDCOLLECTIVE ;  /* 0x000000000000791b */ /* 0x003fe20003800000 */
.L_x_7755:
[----:B------:R-:W-:Y:S02]  /*39af0*/  IMAD.MOV.U32 R13, RZ, RZ, R38 ;  /* 0x000000ffff0d7224 */ /* 0x000fe400078e0026 */
[----:B------:R-:W-:-:S07]  /*39b00*/  IMAD.MOV.U32 R40, RZ, RZ, R14 ;  /* 0x000000ffff287224 */ /* 0x000fce00078e000e */
[----:B------:R-:W-:Y:S05]  /*39b10*/  WARPSYNC.COLLECTIVE R15, `(.L_x_7756) ;  /* 0x000000000f087348 */ /* 0x000fea0003c00000 */
[----:B------:R0:W1:Y:S02]  /*39b20*/  SHFL.IDX P6, R14, R13, R12, R11 ;  /* 0x0000000c0d0e7389 */ /* 0x00006400000c000b */
[----:B01----:R-:W-:Y:S01]  /*39b30*/  ENDCOLLECTIVE ;  /* 0x000000000000791b */ /* 0x003fe20003800000 */
.L_x_7756:
        /* <DEDUP_REMOVED lines=8> */
.L_x_7757:
[----:B------:R-:W-:Y:S02]  /*39bc0*/  IMAD.MOV.U32 R13, RZ, RZ, R39 ;  /* 0x000000ffff0d7224 */ /* 0x000fe400078e0027 */
[----:B------:R-:W-:-:S07]  /*39bd0*/  IMAD.MOV.U32 R80, RZ, RZ, R14 ;  /* 0x000000ffff507224 */ /* 0x000fce00078e000e */
[----:B------:R-:W-:Y:S05]  /*39be0*/  WARPSYNC.COLLECTIVE R15, `(.L_x_7758) ;  /* 0x000000000f087348 */ /* 0x000fea0003c00000 */
[----:B------:R0:W1:Y:S02]  /*39bf0*/  SHFL.IDX P6, R14, R13, R12, R11 ;  /* 0x0000000c0d0e7389 */ /* 0x00006400000c000b */
[----:B01----:R-:W-:Y:S01]  /*39c00*/  ENDCOLLECTIVE ;  /* 0x000000000000791b */ /* 0x003fe20003800000 */
.L_x_7758:
[----:B------:R-:W-:Y:S02]  /*39c10*/  IMAD.MOV.U32 R13, RZ, RZ, R34 ;  /* 0x000000ffff0d7224 */ /* 0x000fe400078e0022 */
[----:B------:R-:W-:Y:S02]  /*39c20*/  IMAD.MOV.U32 R12, RZ, RZ, R29 ;  /* 0x000000ffff0c7224 */ /* 0x000fe400078e001d */
[----:B------:R-:W-:-:S07]  /*39c30*/  IMAD.MOV.U32 R39, RZ, RZ, R14 ;  /* 0x000000ffff277224 */ /* 0x000fce00078e000e */
[----:B------:R-:W-:Y:S05]  /*39c40*/  WARPSYNC.COLLECTIVE R15, `(.L_x_7759) ;  /* 0x000000000f087348 */ /* 0x000fea0003c00000 */
[----:B------:R0:W1:Y:S02]  /*39c50*/  SHFL.IDX P6, R14, R13, R12, R11 ;  /* 0x0000000c0d0e7389 */ /* 0x00006400000c000b */
[----:B01----:R-:W-:Y:S01]  /*39c60*/  ENDCOLLECTIVE ;  /* 0x000000000000791b */ /* 0x003fe20003800000 */
.L_x_7759:
[----:B------:R-:W-:Y:S02]  /*39c70*/  IMAD.MOV.U32 R13, RZ, RZ, R32 ;  /* 0x000000ffff0d7224 */ /* 0x000fe400078e0020 */
[----:B------:R-:W-:-:S07]  /*39c80*/  IMAD.MOV.U32 R81, RZ, RZ, R14 ;  /* 0x000000ffff517224 */ /* 0x000fce00078e000e */
[----:B------:R-:W-:Y:S05]  /*39c90*/  WARPSYNC.COLLECTIVE R15, `(.L_x_7760) ;  /* 0x000000000f087348 */ /* 0x000fea0003c00000 */
[----:B------:R0:W1:Y:S02]  /*39ca0*/  SHFL.IDX P6, R14, R13, R12, R11 ;  /* 0x0000000c0d0e7389 */ /* 0x00006400000c000b */
[----:B01----:R-:W-:Y:S01]  /*39cb0*/  ENDCOLLECTIVE ;  /* 0x000000000000791b */ /* 0x003fe20003800000 */
.L_x_7760:
        /* <DEDUP_REMOVED lines=8> */
.L_x_7761:
[----:B------:R-:W-:Y:S01]  /*39d40*/  SEL R68, R32, R39, P0 ;  /* 0x0000002720447207 */ /* 0x000fe20000000000 */
[----:B------:R-:W-:Y:S02]  /*39d50*/  IMAD.MOV.U32 R13, RZ, RZ, R37 ;  /* 0x000000ffff0d7224 */ /* 0x000fe400078e0025 */
[----:B------:R-:W-:-:S07]  /*39d60*/  IMAD.MOV.U32 R82, RZ, RZ, R14 ;  /* 0x000000ffff527224 */ /* 0x000fce00078e000e */
[----:B------:R-:W-:Y:S05]  /*39d70*/  WARPSYNC.COLLECTIVE R15, `(.L_x_7762) ;  /* 0x000000000f087348 */ /* 0x000fea0003c00000 */
[----:B------:R0:W1:Y:S02]  /*39d80*/  SHFL.IDX P6, R14, R13, R12, R11 ;  /* 0x0000000c0d0e7389 */ /* 0x00006400000c000b */
[----:B01----:R-:W-:Y:S01]  /*39d90*/  ENDCOLLECTIVE ;  /* 0x000000000000791b */ /* 0x003fe20003800000 */
.L_x_7762:
[----:B------:R-:W-:Y:S02]  /*39da0*/  IMAD.MOV.U32 R13, RZ, RZ, R36 ;  /* 0x000000ffff0d7224 */ /* 0x000fe400078e0024 */
[----:B------:R-:W-:Y:S02]  /*39db0*/  IMAD.MOV.U32 R12, RZ, RZ, R29 ;  /* 0x000000ffff0c7224 */ /* 0x000fe400078e001d */
[----:B------:R-:W-:-:S07]  /*39dc0*/  IMAD.MOV.U32 R37, RZ, RZ, R14 ;  /* 0x000000ffff257224 */ /* 0x000fce00078e000e */
[----:B------:R-:W-:Y:S05]  /*39dd0*/  WARPSYNC.COLLECTIVE R15, `(.L_x_7763) ;  /* 0x000000000f087348 */ /* 0x000fea0003c00000 */
[----:B------:R0:W1:Y:S02]  /*39de0*/  SHFL.IDX P6, R14, R13, R12, R11 ;  /* 0x0000000c0d0e7389 */ /* 0x00006400000c000b */
[----:B01----:R-:W-:Y:S01]  /*39df0*/  ENDCOLLECTIVE ;  /* 0x000000000000791b */ /* 0x003fe20003800000 */
.L_x_7763:
[----:B------:R-:W-:Y:S02]  /*39e00*/  IMAD.MOV.U32 R13, RZ, RZ, R30 ;  /* 0x000000ffff0d7224 */ /* 0x000fe400078e001e */
[----:B------:R-:W-:-:S07]  /*39e10*/  IMAD.MOV.U32 R83, RZ, RZ, R14 ;  /* 0x000000ffff537224 */ /* 0x000fce00078e000e */
[----:B------:R-:W-:Y:S05]  /*39e20*/  WARPSYNC.COLLECTIVE R15, `(.L_x_7764) ;  /* 0x000000000f087348 */ /* 0x000fea0003c00000 */
[----:B------:R0:W1:Y:S02]  /*39e30*/  SHFL.IDX P6, R14, R13, R12, R11 ;  /* 0x0000000c0d0e7389 */ /* 0x00006400000c000b */
[----:B01----:R-:W-:Y:S01]  /*39e40*/  ENDCOLLECTIVE ;  /* 0x000000000000791b */ /* 0x003fe20003800000 */
.L_x_7764:
        /* <DEDUP_REMOVED lines=8> */
.L_x_7765:
[----:B------:R-:W-:Y:S01]  /*39ed0*/  SEL R72, R37, R30, P0 ;  /* 0x0000001e25487207 */ /* 0x000fe20000000000 */
[----:B------:R-:W-:Y:S02]  /*39ee0*/  IMAD.MOV.U32 R13, RZ, RZ, R35 ;  /* 0x000000ffff0d7224 */ /* 0x000fe400078e0023 */
[----:B------:R-:W-:-:S07]  /*39ef0*/  IMAD.MOV.U32 R84, RZ, RZ, R14 ;  /* 0x000000ffff547224 */ /* 0x000fce00078e000e */
[----:B------:R-:W-:Y:S05]  /*39f00*/  WARPSYNC.COLLECTIVE R15, `(.L_x_7766) ;  /* 0x000000000f087348 */ /* 0x000fea0003c00000 */
[----:B------:R0:W1:Y:S02]  /*39f10*/  SHFL.IDX P6, R14, R13, R12, R11 ;  /* 0x0000000c0d0e7389 */ /* 0x00006400000c000b */
[----:B01----:R-:W-:Y:S01]  /*39f20*/  ENDCOLLECTIVE ;  /* 0x000000000000791b */ /* 0x003fe20003800000 */
.L_x_7766:
[----:B------:R-:W-:Y:S01]  /*39f30*/  IMAD.MOV.U32 R13, RZ, RZ, R90 ;  /* 0x000000ffff0d7224 */ /* 0x000fe200078e005a */
[----:B------:R-:W-:Y:S01]  /*39f40*/  SEL R90, R30, R37, P0 ;  /* 0x000000251e5a7207 */ /* 0x000fe20000000000 */
[----:B------:R-:W-:Y:S02]  /*39f50*/  IMAD.MOV.U32 R12, RZ, RZ, R29 ;  /* 0x000000ffff0c7224 */ /* 0x000fe400078e001d */
[----:B------:R-:W-:-:S07]  /*39f60*/  IMAD.MOV.U32 R35, RZ, RZ, R14 ;  /* 0x000000ffff237224 */ /* 0x000fce00078e000e */
[----:B------:R-:W-:Y:S05]  /*39f70*/  WARPSYNC.COLLECTIVE R15, `(.L_x_7767) ;  /* 0x000000000f087348 */ /* 0x000fea0003c00000 */
[----:B------:R0:W1:Y:S02]  /*39f80*/  SHFL.IDX P6, R14, R13, R12, R11 ;  /* 0x0000000c0d0e7389 */ /* 0x00006400000c000b */
[----:B01----:R-:W-:Y:S01]  /*39f90*/  ENDCOLLECTIVE ;  /* 0x000000000000791b */ /* 0x003fe20003800000 */
.L_x_7767:
[----:B------:R-:W-:Y:S02]  /*39fa0*/  IMAD.MOV.U32 R13, RZ, RZ, R28 ;  /* 0x000000ffff0d7224 */ /* 0x000fe400078e001c */
[----:B------:R-:W-:-:S07]  /*39fb0*/  IMAD.MOV.U32 R85, RZ, RZ, R14 ;  /* 0x000000ffff557224 */ /* 0x000fce00078e000e */
[----:B------:R-:W-:Y:S05]  /*39fc0*/  WARPSYNC.COLLECTIVE R15, `(.L_x_7768) ;  /* 0x000000000f087348 */ /* 0x000fea0003c00000 */
[----:B------:R0:W1:Y:S02]  /*39fd0*/  SHFL.IDX P6, R14, R13, R12, R11 ;  /* 0x0000000c0d0e7389 */ /* 0x00006400000c000b */
[----:B01----:R-:W-:Y:S01]  /*39fe0*/  ENDCOLLECTIVE ;  /* 0x000000000000791b */ /* 0x003fe20003800000 */
.L_x_7768:
[----:B------:R-:W-:Y:S02]  /*39ff0*/  SEL R119, R84, R85, P0 ;  /* 0x0000005554777207 */ /* 0x000fe40000000000 */
        /* <DEDUP_REMOVED lines=8> */
.L_x_7769:
[----:B------:R-:W-:Y:S02]  /*3a080*/  SEL R82, R35, R28, P0 ;  /* 0x0000001c23527207 */ /* 0x000fe40000000000 */
[----:B------:R-:W-:Y:S01]  /*3a090*/  SEL R116, R28, R35, P0 ;  /* 0x000000231c747207 */ /* 0x000fe20000000000 */
[----:B------:R-:W-:Y:S02]  /*3a0a0*/  IMAD.MOV.U32 R13, RZ, RZ, R33 ;  /* 0x000000ffff0d7224 */ /* 0x000fe400078e0021 */
[----:B------:R-:W-:-:S07]  /*3a0b0*/  IMAD.MOV.U32 R31, RZ, RZ, R14 ;  /* 0x000000ffff1f7224 */ /* 0x000fce00078e000e */
[----:B------:R-:W-:Y:S05]  /*3a0c0*/  WARPSYNC.COLLECTIVE R15, `(.L_x_7770) ;  /* 0x000000000f087348 */ /* 0x000fea0003c00000 */
[----:B------:R0:W1:Y:S02]  /*3a0d0*/  SHFL.IDX P6, R14, R13, R12, R11 ;  /* 0x0000000c0d0e7389 */ /* 0x00006400000c000b */
[----:B01----:R-:W-:Y:S01]  /*3a0e0*/  ENDCOLLECTIVE ;  /* 0x000000000000791b */ /* 0x003fe20003800000 */
.L_x_7770:
[----:B------:R-:W-:Y:S01]  /*3a0f0*/  IMAD.MOV.U32 R13, RZ, RZ, R20 ;  /* 0x000000ffff0d7224 */ /* 0x000fe200078e0014 */
[----:B------:R-:W-:Y:S01]  /*3a100*/  SEL R20, R38, R41, P0 ;  /* 0x0000002926147207 */ /* 0x000fe20000000000 */
[----:B------:R-:W-:Y:S02]  /*3a110*/  IMAD.MOV.U32 R12, RZ, RZ, R29 ;  /* 0x000000ffff0c7224 */ /* 0x000fe400078e001d */
[----:B------:R-:W-:-:S07]  /*3a120*/  IMAD.MOV.U32 R2, RZ, RZ, R14 ;  /* 0x000000ffff027224 */ /* 0x000fce00078e000e */
[----:B------:R-:W-:Y:S05]  /*3a130*/  WARPSYNC.COLLECTIVE R15, `(.L_x_7771) ;  /* 0x000000000f087348 */ /* 0x000fea0003c00000 */
[----:B------:R0:W1:Y:S02]  /*3a140*/  SHFL.IDX P6, R14, R13, R12, R11 ;  /* 0x0000000c0d0e7389 */ /* 0x00006400000c000b */
[----:B01----:R-:W-:Y:S01]  /*3a150*/  ENDCOLLECTIVE ;  /* 0x000000000000791b */ /* 0x003fe20003800000 */
.L_x_7771:
[----:B------:R-:W-:Y:S01]  /*3a160*/  IMAD.MOV.U32 R13, RZ, RZ, R10 ;  /* 0x000000ffff0d7224 */ /* 0x000fe200078e000a */
[----:B------:R-:W-:Y:S01]  /*3a170*/  SEL R10, R41, R38, P0 ;  /* 0x00000026290a7207 */ /* 0x000fe20000000000 */
[----:B------:R-:W-:-:S07]  /*3a180*/  IMAD.MOV.U32 R86, RZ, RZ, R14 ;  /* 0x000000ffff567224 */ /* 0x000fce00078e000e */
[----:B------:R-:W-:Y:S05]  /*3a190*/  WARPSYNC.COLLECTIVE R15, `(.L_x_7772) ;  /* 0x000000000f087348 */ /* 0x000fea0003c00000 */
[----:B------:R0:W1:Y:S02]  /*3a1a0*/  SHFL.IDX P6, R14, R13, R12, R11 ;  /* 0x0000000c0d0e7389 */ /* 0x00006400000c000b */
[----:B01----:R-:W-:Y:S01]  /*3a1b0*/  ENDCOLLECTIVE ;  /* 0x000000000000791b */ /* 0x003fe20003800000 */
.L_x_7772:
[----:B------:R-:W-:Y:S01]  /*3a1c0*/  IMAD.MOV.U32 R11, RZ, RZ, RZ ;  /* 0x000000ffff0b7224 */ /* 0x000fe200078e00ff */
[----:B------:R-:W-:Y:S06]  /*3a1d0*/  BRA `(.L_x_7773) ;  /* 0xffffff1800e47947 */ /* 0x000fec000383ffff */
.L_x_7503:
[----:B------:R-:W-:Y:S02]  /*3a1e0*/  IMAD.MOV.U32 R13, RZ, RZ, R3 ;  /* 0x000000ffff0d7224 */ /* 0x000fe400078e0003 */
[----:B------:R-:W-:Y:S02]  /*3a1f0*/  IMAD.MOV.U32 R12, RZ, RZ, RZ ;  /* 0x000000ffff0c7224 */ /* 0x000fe400078e00ff */
[----:B------:R-:W-:Y:S02]  /*3a200*/  IMAD.MOV.U32 R11, RZ, RZ, 0x181f ;  /* 0x0000181fff0b7424 */ /* 0x000fe400078e00ff */
[----:B------:R-:W-:-:S07]  /*3a210*/  IMAD.MOV.U32 R15, RZ, RZ, -0x1 ;  /* 0xffffffffff0f7424 */ /* 0x000fce00078e00ff */
[----:B-----5:R-:W-:Y:S05]  /*3a220*/  WARPSYNC.COLLECTIVE R15, `(.L_x_7774) ;  /* 0x000000000f087348 */ /* 0x020fea0003c00000 */
[----:B------:R0:W1:Y:S02]  /*3a230*/  SHFL.IDX P6, R14, R13, R12, R11 ;  /* 0x0000000c0d0e7389 */ /* 0x00006400000c000b */
[----:B01---5:R-:W-:Y:S01]  /*3a240*/  ENDCOLLECTIVE ;  /* 0x000000000000791b */ /* 0x023fe20003800000 */
.L_x_7774:
[----:B------:R-:W-:Y:S02]  /*3a250*/  IMAD.MOV.U32 R13, RZ, RZ, R2 ;  /* 0x000000ffff0d7224 */ /* 0x000fe400078e0002 */
[----:B------:R-:W-:-:S07]  /*3a260*/  IMAD.MOV.U32 R0, RZ, RZ, R14 ;  /* 0x000000ffff007224 */ /* 0x000fce00078e000e */
[----:B------:R-:W-:Y:S05]  /*3a270*/  WARPSYNC.COLLECTIVE R15, `(.L_x_7775) ;  /* 0x000000000f087348 */ /* 0x000fea0003c00000 */
[----:B------:R0:W1:Y:S02]  /*3a280*/  SHFL.IDX P6, R14, R13, R12, R11 ;  /* 0x0000000c0d0e7389 */ /* 0x00006400000c000b */
[----:B01----:R-:W-:Y:S01]  /*3a290*/  ENDCOLLECTIVE ;  /* 0x000000000000791b */ /* 0x003fe20003800000 */
.L_x_7775:
[----:B------:R-:W-:Y:S05]  /*3a2a0*/  BRA `(.L_x_7776) ;  /* 0xffffff2800b87947 */ /* 0x000fea000383ffff */
.L_x_7506:
[----:B------:R-:W-:Y:S01]  /*3a2b0*/  BSSY B1, `(.L_x_7777) ;  /* 0x0000008000017945 */ /* 0x000fe20003800000 */
[----:B------:R-:W-:Y:S02]  /*3a2c0*/  IMAD.MOV.U32 R13, RZ, RZ, R3 ;  /* 0x000000ffff0d7224 */ /* 0x000fe400078e0003 */
[----:B------:R-:W-:Y:S02]  /*3a2d0*/  IMAD.MOV.U32 R12, RZ, RZ, 0x1 ;  /* 0x00000001ff0c7424 */ /* 0x000fe400078e00ff */
[----:B------:R-:W-:Y:S02]  /*3a2e0*/  IMAD.MOV.U32 R11, RZ, RZ, 0x181f ;  /* 0x0000181fff0b7424 */ /* 0x000fe400078e00ff */
[----:B---3--:R-:W-:-:S07]  /*3a2f0*/  IMAD.MOV.U32 R15, RZ, RZ, -0x1 ;  /* 0xffffffffff0f7424 */ /* 0x008fce00078e00ff */
[----:B012--5:R-:W-:Y:S05]  /*3a300*/  WARPSYNC.COLLECTIVE R15, `(.L_x_7778) ;  /* 0x000000000f087348 */ /* 0x027fea0003c00000 */
[----:B--2---:R2:W3:Y:S02]  /*3a310*/  SHFL.IDX P6, R14, R13, R12, R11 ;  /* 0x0000000c0d0e7389 */ /* 0x0044e400000c000b */
[----:B0123-5:R-:W-:Y:S01]  /*3a320*/  ENDCOLLECTIVE ;  /* 0x000000000000791b */ /* 0x02ffe20003800000 */
.L_x_7778:
[----:B------:R-:W-:Y:S05]  /*3a330*/  BSYNC B1 ;  /* 0x0000000000017941 */ /* 0x000fea0003800000 */
.L_x_7777:
        /* <DEDUP_REMOVED lines=8> */
.L_x_7779:
[----:B------:R-:W-:Y:S05]  /*3a3c0*/  BRA `(.L_x_7780) ;  /* 0xffffff2800bc7947 */ /* 0x000fea000383ffff */
.L_x_7509:
[----:B------:R-:W-:Y:S01]  /*3a3d0*/  BSSY B1, `(.L_x_7781) ;  /* 0x0000008000017945 */ /* 0x000fe20003800000 */
[----:B------:R-:W-:Y:S02]  /*3a3e0*/  IMAD.MOV.U32 R13, RZ, RZ, R3 ;  /* 0x000000ffff0d7224 */ /* 0x000fe400078e0003 */
[----:B------:R-:W-:Y:S02]  /*3a3f0*/  IMAD.MOV.U32 R12, RZ, RZ, 0x2 ;  /* 0x00000002ff0c7424 */ /* 0x000fe400078e00ff */
[----:B------:R-:W-:Y:S02]  /*3a400*/  IMAD.MOV.U32 R11, RZ, RZ, 0x181f ;  /* 0x0000181fff0b7424 */ /* 0x000fe400078e00ff */
[----:B---3--:R-:W-:-:S07]  /*3a410*/  IMAD.MOV.U32 R15, RZ, RZ, -0x1 ;  /* 0xffffffffff0f7424 */ /* 0x008fce00078e00ff */
[----:B012-45:R-:W-:Y:S05]  /*3a420*/  WARPSYNC.COLLECTIVE R15, `(.L_x_7782) ;  /* 0x000000000f087348 */ /* 0x037fea0003c00000 */
[----:B--2---:R2:W3:Y:S02]  /*3a430*/  SHFL.IDX P6, R14, R13, R12, R11 ;  /* 0x0000000c0d0e7389 */ /* 0x0044e400000c000b */
[----:B012345:R-:W-:Y:S01]  /*3a440*/  ENDCOLLECTIVE ;  /* 0x000000000000791b */ /* 0x03ffe20003800000 */
.L_x_7782:
[----:B------:R-:W-:Y:S05]  /*3a450*/  BSYNC B1 ;  /* 0x0000000000017941 */ /* 0x000fea0003800000 */
.L_x_7781:
        /* <DEDUP_REMOVED lines=8> */
.L_x_7783:
[----:B------:R-:W-:Y:S05]  /*3a4e0*/  BRA `(.L_x_7784) ;  /* 0xffffff2800c07947 */ /* 0x000fea000383ffff */
.L_x_7512:
        /* <DEDUP_REMOVED lines=8> */
.L_x_7786:
[----:B------:R-:W-:Y:S05]  /*3a570*/  BSYNC B1 ;  /* 0x0000000000017941 */ /* 0x000fea0003800000 */
.L_x_7785:
        /* <DEDUP_REMOVED lines=8> */
.L_x_7787:
[----:B------:R-:W-:Y:S05]  /*3a600*/  BRA `(.L_x_7788) ;  /* 0xffffff2800c47947 */ /* 0x000fea000383ffff */
.L_x_7514:
[----:B------:R-:W-:Y:S02]  /*3a610*/  IMAD.MOV.U32 R13, RZ, RZ, R28 ;  /* 0x000000ffff0d7224 */ /* 0x000fe400078e001c */
[----:B------:R-:W-:Y:S02]  /*3a620*/  IMAD.MOV.U32 R12, RZ, RZ, RZ ;  /* 0x000000ffff0c7224 */ /* 0x000fe400078e00ff */
[----:B------:R-:W-:Y:S02]  /*3a630*/  IMAD.MOV.U32 R11, RZ, RZ, 0x1c1f ;  /* 0x00001c1fff0b7424 */ /* 0x000fe400078e00ff */
[----:B------:R-:W-:-:S07]  /*3a640*/  IMAD.MOV.U32 R15, RZ, RZ, -0x1 ;  /* 0xffffffffff0f7424 */ /* 0x000fce00078e00ff */
[----:B------:R-:W-:Y:S05]  /*3a650*/  WARPSYNC.COLLECTIVE R15, `(.L_x_7789) ;  /* 0x000000000f087348 */ /* 0x000fea0003c00000 */
[----:B------:R0:W1:Y:S02]  /*3a660*/  SHFL.IDX P6, R14, R13, R12, R11 ;  /* 0x0000000c0d0e7389 */ /* 0x00006400000c000b */
[----:B01----:R-:W-:Y:S01]  /*3a670*/  ENDCOLLECTIVE ;  /* 0x000000000000791b */ /* 0x003fe20003800000 */
.L_x_7789:
[----:B------:R-:W-:Y:S02]  /*3a680*/  IMAD.MOV.U32 R13, RZ, RZ, R2 ;  /* 0x000000ffff0d7224 */ /* 0x000fe400078e0002 */
[----:B------:R-:W-:-:S07]  /*3a690*/  IMAD.MOV.U32 R29, RZ, RZ, R14 ;  /* 0x000000ffff1d7224 */ /* 0x000fce00078e000e */
[----:B------:R-:W-:Y:S05]  /*3a6a0*/  WARPSYNC.COLLECTIVE R15, `(.L_x_7790) ;  /* 0x000000000f087348 */ /* 0x000fea0003c00000 */
[----:B------:R0:W1:Y:S02]  /*3a6b0*/  SHFL.IDX P6, R14, R13, R12, R11 ;  /* 0x0000000c0d0e7389 */ /* 0x00006400000c000b */
[----:B01----:R-:W-:Y:S01]  /*3a6c0*/  ENDCOLLECTIVE ;  /* 0x000000000000791b */ /* 0x003fe20003800000 */
.L_x_7790:
[----:B------:R-:W-:Y:S05]  /*3a6d0*/  BRA `(.L_x_7791) ;  /* 0xffffff3000047947 */ /* 0x000fea000383ffff */
.L_x_7517:
[----:B------:R-:W-:Y:S01]  /*3a6e0*/  BSSY B1, `(.L_x_7792) ;  /* 0x0000008000017945 */ /* 0x000fe20003800000 */
[----:B---3--:R-:W-:Y:S02]  /*3a6f0*/  IMAD.MOV.U32 R13, RZ, RZ, R28 ;  /* 0x000000ffff0d7224 */ /* 0x008fe400078e001c */
[----:B------:R-:W-:Y:S02]  /*3a700*/  IMAD.MOV.U32 R12, RZ, RZ, 0x1 ;  /* 0x00000001ff0c7424 */ /* 0x000fe400078e00ff */
[----:B------:R-:W-:Y:S02]  /*3a710*/  IMAD.MOV.U32 R11, RZ, RZ, 0x1c1f ;  /* 0x00001c1fff0b7424 */ /* 0x000fe400078e00ff */
[----:B------:R-:W-:-:S07]  /*3a720*/  IMAD.MOV.U32 R15, RZ, RZ, -0x1 ;  /* 0xffffffffff0f7424 */ /* 0x000fce00078e00ff */
[----:B012---:R-:W-:Y:S05]  /*3a730*/  WARPSYNC.COLLECTIVE R15, `(.L_x_7793) ;  /* 0x000000000f087348 */ /* 0x007fea0003c00000 */
[----:B--2---:R2:W3:Y:S02]  /*3a740*/  SHFL.IDX P6, R14, R13, R12, R11 ;  /* 0x0000000c0d0e7389 */ /* 0x0044e400000c000b */
[----:B0123--:R-:W-:Y:S01]  /*3a750*/  ENDCOLLECTIVE ;  /* 0x000000000000791b */ /* 0x00ffe20003800000 */
.L_x_7793:
[----:B------:R-:W-:Y:S05]  /*3a760*/  BSYNC B1 ;  /* 0x0000000000017941 */ /* 0x000fea0003800000 */
.L_x_7792:
        /* <DEDUP_REMOVED lines=8> */
.L_x_7794:
[----:B------:R-:W-:Y:S05]  /*3a7f0*/  BRA `(.L_x_7795) ;  /* 0xffffff3400287947 */ /* 0x000fea000383ffff */
.L_x_7521:
[----:B------:R-:W-:Y:S02]  /*3a800*/  IMAD.MOV.U32 R13, RZ, RZ, R3 ;  /* 0x000000ffff0d7224 */ /* 0x000fe400078e0003 */
[----:B------:R-:W-:Y:S02]  /*3a810*/  IMAD.MOV.U32 R12, RZ, RZ, RZ ;  /* 0x000000ffff0c7224 */ /* 0x000fe400078e00ff */
[----:B------:R-:W-:Y:S02]  /*3a820*/  IMAD.MOV.U32 R11, RZ, RZ, 0x181f ;  /* 0x0000181fff0b7424 */ /* 0x000fe400078e00ff */
[----:B------:R-:W-:-:S07]  /*3a830*/  IMAD.MOV.U32 R15, RZ, RZ, -0x1 ;  /* 0xffffffffff0f7424 */ /* 0x000fce00078e00ff */
[----:B0-----:R-:W-:Y:S05]  /*3a840*/  WARPSYNC.COLLECTIVE R15, `(.L_x_7796) ;  /* 0x000000000f087348 */ /* 0x001fea0003c00000 */
[----:B------:R1:W2:Y:S02]  /*3a850*/  SHFL.IDX P6, R14, R13, R12, R11 ;  /* 0x0000000c0d0e7389 */ /* 0x0002a400000c000b */
[----:B012---:R-:W-:Y:S01]  /*3a860*/  ENDCOLLECTIVE ;  /* 0x000000000000791b */ /* 0x007fe20003800000 */
.L_x_7796:
[----:B------:R-:W-:Y:S02]  /*3a870*/  IMAD.MOV.U32 R13, RZ, RZ, R2 ;  /* 0x000000ffff0d7224 */ /* 0x000fe400078e0002 */
[----:B------:R-:W-:-:S07]  /*3a880*/  IMAD.MOV.U32 R0, RZ, RZ, R14 ;  /* 0x000000ffff007224 */ /* 0x000fce00078e000e */
[----:B------:R-:W-:Y:S05]  /*3a890*/  WARPSYNC.COLLECTIVE R15, `(.L_x_7797) ;  /* 0x000000000f087348 */ /* 0x000fea0003c00000 */
[----:B------:R0:W1:Y:S02]  /*3a8a0*/  SHFL.IDX P6, R14, R13, R12, R11 ;  /* 0x0000000c0d0e7389 */ /* 0x00006400000c000b */
[----:B01----:R-:W-:Y:S01]  /*3a8b0*/  ENDCOLLECTIVE ;  /* 0x000000000000791b */ /* 0x003fe20003800000 */
.L_x_7797:
[----:B------:R-:W-:Y:S05]  /*3a8c0*/  BRA `(.L_x_7798) ;  /* 0xffffff40005c7947 */ /* 0x000fea000383ffff */
.L_x_7524:
[----:B------:R-:W-:Y:S01]  /*3a8d0*/  BSSY B1, `(.L_x_7799) ;  /* 0x0000008000017945 */ /* 0x000fe20003800000 */
[----:B------:R-:W-:Y:S02]  /*3a8e0*/  IMAD.MOV.U32 R13, RZ, RZ, R3 ;  /* 0x000000ffff0d7224 */ /* 0x000fe400078e0003 */
[----:B------:R-:W-:Y:S02]  /*3a8f0*/  IMAD.MOV.U32 R12, RZ, RZ, 0x1 ;  /* 0x00000001ff0c7424 */ /* 0x000fe400078e00ff */
[----:B------:R-:W-:Y:S02]  /*3a900*/  IMAD.MOV.U32 R11, RZ, RZ, 0x181f ;  /* 0x0000181fff0b7424 */ /* 0x000fe400078e00ff */
[----:B----4-:R-:W-:-:S07]  /*3a910*/  IMAD.MOV.U32 R15, RZ, RZ, -0x1 ;  /* 0xffffffffff0f7424 */ /* 0x010fce00078e00ff */
[----:B0123--:R-:W-:Y:S05]  /*3a920*/  WARPSYNC.COLLECTIVE R15, `(.L_x_7800) ;  /* 0x000000000f087348 */ /* 0x00ffea0003c00000 */
[----:B---3--:R3:W4:Y:S02]  /*3a930*/  SHFL.IDX P6, R14, R13, R12, R11 ;  /* 0x0000000c0d0e7389 */ /* 0x00872400000c000b */
[----:B01234-:R-:W-:Y:S01]  /*3a940*/  ENDCOLLECTIVE ;  /* 0x000000000000791b */ /* 0x01ffe20003800000 */
.L_x_7800:
[----:B------:R-:W-:Y:S05]  /*3a950*/  BSYNC B1 ;  /* 0x0000000000017941 */ /* 0x000fea0003800000 */
.L_x_7799:
        /* <DEDUP_REMOVED lines=8> */
.L_x_7801:
[----:B------:R-:W-:Y:S05]  /*3a9e0*/  BRA `(.L_x_7802) ;  /* 0xffffff4000647947 */ /* 0x000fea000383ffff */
.L_x_7527:
        /* <DEDUP_REMOVED lines=8> */
.L_x_7804:
[----:B------:R-:W-:Y:S05]  /*3aa70*/  BSYNC B1 ;  /* 0x0000000000017941 */ /* 0x000fea0003800000 */
.L_x_7803:
        /* <DEDUP_REMOVED lines=8> */
.L_x_7805:
[----:B------:R-:W-:Y:S05]  /*3ab00*/  BRA `(.L_x_7806) ;  /* 0xffffff4000687947 */ /* 0x000fea000383ffff */
.L_x_7530:
[----:B------:R-:W-:Y:S01]  /*3ab10*/  BSSY B1, `(.L_x_7807) ;  /* 0x0000008000017945 */ /* 0x000fe20003800000 */
[----:B------:R-:W-:Y:S02]  /*3ab20*/  IMAD.MOV.U32 R13, RZ, RZ, R3 ;  /* 0x000000ffff0d7224 */ /* 0x000fe400078e0003 */
[----:B------:R-:W-:Y:S02]  /*3ab30*/  IMAD.MOV.U32 R12, RZ, RZ, 0x3 ;  /* 0x00000003ff0c7424 */ /* 0x000fe400078e00ff */
[----:B------:R-:W-:Y:S02]  /*3ab40*/  IMAD.MOV.U32 R11, RZ, RZ, 0x181f ;  /* 0x0000181fff0b7424 */ /* 0x000fe400078e00ff */
[----:B0-----:R-:W-:-:S07]  /*3ab50*/  IMAD.MOV.U32 R15, RZ, RZ, -0x1 ;  /* 0xffffffffff0f7424 */ /* 0x001fce00078e00ff */
[----:B-1234-:R-:W-:Y:S05]  /*3ab60*/  WARPSYNC.COLLECTIVE R15, `(.L_x_7808) ;  /* 0x000000000f087348 */ /* 0x01efea0003c00000 */
[----:B----4-:R0:W4:Y:S02]  /*3ab70*/  SHFL.IDX P6, R14, R13, R12, R11 ;  /* 0x0000000c0d0e7389 */ /* 0x01012400000c000b */
[----:B01234-:R-:W-:Y:S01]  /*3ab80*/  ENDCOLLECTIVE ;  /* 0x000000000000791b */ /* 0x01ffe20003800000 */
.L_x_7808:
[----:B------:R-:W-:Y:S05]  /*3ab90*/  BSYNC B1 ;  /* 0x0000000000017941 */ /* 0x000fea0003800000 */
.L_x_7807:
        /* <DEDUP_REMOVED lines=8> */
.L_x_7809:
[----:B------:R-:W-:Y:S05]  /*3ac20*/  BRA `(.L_x_7810) ;  /* 0xffffff40006c7947 */ /* 0x000fea000383ffff */
.L_x_7557:
[----:B------:R-:W1:Y:S01]  /*3ac30*/  S2R R12, SR_TID.X ;  /* 0x00000000000c7919 */ /* 0x000e620000002100 */
[----:B------:R-:W-:Y:S01]  /*3ac40*/  BSSY B1, `(.L_x_7811) ;  /* 0x000000a000017945 */ /* 0x000fe20003800000 */
[----:B------:R-:W-:Y:S02]  /*3ac50*/  IMAD.MOV.U32 R11, RZ, RZ, 0x1f ;  /* 0x0000001fff0b7424 */ /* 0x000fe400078e00ff */
[----:B0-----:R-:W-:Y:S01]  /*3ac60*/  IMAD.MOV.U32 R15, RZ, RZ, -0x1 ;  /* 0xffffffffff0f7424 */ /* 0x001fe200078e00ff */
[----:B-1----:R-:W-:-:S04]  /*3ac70*/  SHF.R.U32.HI R12, RZ, 0x5, R12 ;  /* 0x00000005ff0c7819 */ /* 0x002fc8000001160c */
[----:B------:R-:W-:-:S05]  /*3ac80*/  LOP3.LUT R12, R12, 0x3, RZ, 0xc0, !PT ;  /* 0x000000030c0c7812 */ /* 0x000fca00078ec0ff */
[----:B------:R-:W-:Y:S02]  /*3ac90*/  IMAD.MOV.U32 R13, RZ, RZ, R12 ;  /* 0x000000ffff0d7224 */ /* 0x000fe400078e000c */
[----:B------:R-:W-:-:S07]  /*3aca0*/  IMAD.MOV.U32 R12, RZ, RZ, RZ ;  /* 0x000000ffff0c7224 */ /* 0x000fce00078e00ff */
[----:B------:R-:W-:Y:S05]  /*3acb0*/  WARPSYNC.COLLECTIVE R15, `(.L_x_7812) ;  /* 0x000000000f087348 */ /* 0x000fea0003c00000 */
[----:B------:R0:W1:Y:S02]  /*3acc0*/  SHFL.IDX P6, R14, R13, R12, R11 ;  /* 0x0000000c0d0e7389 */ /* 0x00006400000c000b */
[----:B01----:R-:W-:Y:S01]  /*3acd0*/  ENDCOLLECTIVE ;  /* 0x000000000000791b */ /* 0x003fe20003800000 */
.L_x_7812:
[----:B------:R-:W-:Y:S05]  /*3ace0*/  BSYNC B1 ;  /* 0x0000000000017941 */ /* 0x000fea0003800000 */
.L_x_7811:
[----:B------:R-:W-:Y:S05]  /*3acf0*/  BRA `(.L_x_7813) ;  /* 0xffffff64003c7947 */ /* 0x000fea000383ffff */
.L_x_7559:
[----:B------:R-:W-:Y:S01]  /*3ad00*/  BSSY B1, `(.L_x_7814) ;  /* 0x0000006000017945 */ /* 0x000fe20003800000 */
[----:B0-----:R-:W-:-:S07]  /*3ad10*/  IMAD.MOV.U32 R15, RZ, RZ, -0x1 ;  /* 0xffffffffff0f7424 */ /* 0x001fce00078e00ff */
[----:B-1----:R-:W-:Y:S05]  /*3ad20*/  WARPSYNC.COLLECTIVE R15, `(.L_x_7815) ;  /* 0x000000000f0c7348 */ /* 0x002fea0003c00000 */
[----:B------:R-:W-:Y:S02]  /*3ad30*/  ELECT P6, UR62, PT ;  /* 0x00000000003e782f */ /* 0x000fe400038c0000 */
[----:B------:R-:W-:Y:S01]  /*3ad40*/  MOV R14, UR62 ;  /* 0x0000003e000e7c02 */ /* 0x000fe20008000f00 */
[----:B-1----:R-:W-:Y:S10]  /*3ad50*/  ENDCOLLECTIVE ;  /* 0x000000000000791b */ /* 0x002ff40003800000 */
.L_x_7815:
[----:B------:R-:W-:Y:S05]  /*3ad60*/  BSYNC B1 ;  /* 0x0000000000017941 */ /* 0x000fea0003800000 */
.L_x_7814:
[----:B------:R-:W-:Y:S05]  /*3ad70*/  BRA `(.L_x_7558) ;  /* 0xffffff6400347947 */ /* 0x000fea000383ffff */
.L_x_7561:
[----:B-1----:R1:W2:Y:S02]  /*3ad80*/  SYNCS.PHASECHK.TRANS64.TRYWAIT P0, [R19+URZ+0x2e820], R4 ;  /* 0x02e82004130075a7 */ /* 0x0022a4000800017f */
[----:B--2---:R-:W-:Y:S05]  /*3ad90*/  @!P0 NANOSLEEP.SYNCS 0x989680 ;  /* 0x009896800000895d */ /* 0x004fea0003900000 */
[----:B------:R-:W2:Y:S02]  /*3ada0*/  @!P0 SYNCS.PHASECHK.TRANS64 P0, [R19+URZ+0x2e820], R4 ;  /* 0x02e82004130085a7 */ /* 0x000ea4000800007f */
[----:B--2---:R-:W-:Y:S05]  /*3adb0*/  @!P0 BRA `(.L_x_7561) ;  /* 0xfffffffc00f08947 */ /* 0x004fea000383ffff */
[----:B------:R-:W-:Y:S05]  /*3adc0*/  BRA `(.L_x_7816) ;  /* 0xffffff6400447947 */ /* 0x000fea000383ffff */
.L_x_7565:
[----:B--2---:R2:W3:Y:S02]  /*3add0*/  SYNCS.PHASECHK.TRANS64.TRYWAIT P0, [R7+URZ+0x2e8a0], R9 ;  /* 0x02e8a009070075a7 */ /* 0x0044e4000800017f */
[----:B---3--:R-:W-:Y:S05]  /*3ade0*/  @!P0 NANOSLEEP.SYNCS 0x989680 ;  /* 0x009896800000895d */ /* 0x008fea0003900000 */
[----:B------:R-:W3:Y:S02]  /*3adf0*/  @!P0 SYNCS.PHASECHK.TRANS64 P0, [R7+URZ+0x2e8a0], R9 ;  /* 0x02e8a009070085a7 */ /* 0x000ee4000800007f */
[----:B---3--:R-:W-:Y:S05]  /*3ae00*/  @!P0 BRA `(.L_x_7565) ;  /* 0xfffffffc00f08947 */ /* 0x008fea000383ffff */
[----:B------:R-:W-:Y:S05]  /*3ae10*/  BRA `(.L_x_7817) ;  /* 0xffffff6400647947 */ /* 0x000fea000383ffff */
.L_x_7570:
[----:B-1----:R1:W3:Y:S02]  /*3ae20*/  SYNCS.PHASECHK.TRANS64.TRYWAIT P0, [R7+URZ+0x2e8c0], R9 ;  /* 0x02e8c009070075a7 */ /* 0x0022e4000800017f */
[----:B---3--:R-:W-:Y:S05]  /*3ae30*/  @!P0 NANOSLEEP.SYNCS 0x989680 ;  /* 0x009896800000895d */ /* 0x008fea0003900000 */
[----:B------:R-:W3:Y:S02]  /*3ae40*/  @!P0 SYNCS.PHASECHK.TRANS64 P0, [R7+URZ+0x2e8c0], R9 ;  /* 0x02e8c009070085a7 */ /* 0x000ee4000800007f */
[----:B---3--:R-:W-:Y:S05]  /*3ae50*/  @!P0 BRA `(.L_x_7570) ;  /* 0xfffffffc00f08947 */ /* 0x008fea000383ffff */
[----:B------:R-:W-:Y:S05]  /*3ae60*/  BRA `(.L_x_7818) ;  /* 0xffffff6400e47947 */ /* 0x000fea000383ffff */
.L_x_7577:
[----:B-1----:R1:W2:Y:S02]  /*3ae70*/  SYNCS.PHASECHK.TRANS64.TRYWAIT P1, [R5+URZ+0x2e8a0], R6 ;  /* 0x02e8a006050075a7 */ /* 0x0022a4000802017f */
[----:B--2---:R-:W-:Y:S05]  /*3ae80*/  @!P1 NANOSLEEP.SYNCS 0x989680 ;  /* 0x009896800000995d */ /* 0x004fea0003900000 */
[----:B------:R-:W2:Y:S02]  /*3ae90*/  @!P1 SYNCS.PHASECHK.TRANS64 P1, [R5+URZ+0x2e8a0], R6 ;  /* 0x02e8a006050095a7 */ /* 0x000ea4000802007f */
[----:B--2---:R-:W-:Y:S05]  /*3aea0*/  @!P1 BRA `(.L_x_7577) ;  /* 0xfffffffc00f09947 */ /* 0x004fea000383ffff */
[----:B------:R-:W-:Y:S05]  /*3aeb0*/  BRA `(.L_x_7819) ;  /* 0xffffff6800b87947 */ /* 0x000fea000383ffff */
.L_x_7582:
[----:B--2---:R2:W3:Y:S02]  /*3aec0*/  SYNCS.PHASECHK.TRANS64.TRYWAIT P1, [R5+URZ+0x2e8c0], R6 ;  /* 0x02e8c006050075a7 */ /* 0x0044e4000802017f */
[----:B---3--:R-:W-:Y:S05]  /*3aed0*/  @!P1 NANOSLEEP.SYNCS 0x989680 ;  /* 0x009896800000995d */ /* 0x008fea0003900000 */
[----:B------:R-:W3:Y:S02]  /*3aee0*/  @!P1 SYNCS.PHASECHK.TRANS64 P1, [R5+URZ+0x2e8c0], R6 ;  /* 0x02e8c006050095a7 */ /* 0x000ee4000802007f */
[----:B---3--:R-:W-:Y:S05]  /*3aef0*/  @!P1 BRA `(.L_x_7582) ;  /* 0xfffffffc00f09947 */ /* 0x008fea000383ffff */
[----:B------:R-:W-:Y:S05]  /*3af00*/  BRA `(.L_x_7820) ;  /* 0xffffff6c00347947 */ /* 0x000fea000383ffff */
.L_x_7607:
        /* <DEDUP_REMOVED lines=11> */
.L_x_7822:
[----:B------:R-:W-:Y:S05]  /*3afc0*/  BSYNC B0 ;  /* 0x0000000000007941 */ /* 0x000fea0003800000 */
.L_x_7821:
[----:B------:R-:W-:Y:S05]  /*3afd0*/  BRA `(.L_x_7823) ;  /* 0xffffff7c007c7947 */ /* 0x000fea000383ffff */
.L_x_7609:
[----:B------:R-:W-:Y:S01]  /*3afe0*/  BSSY B0, `(.L_x_7824) ;  /* 0x0000006000007945 */ /* 0x000fe20003800000 */
[----:B0-----:R-:W-:-:S07]  /*3aff0*/  IMAD.MOV.U32 R15, RZ, RZ, -0x1 ;  /* 0xffffffffff0f7424 */ /* 0x001fce00078e00ff */
[----:B-12---:R-:W-:Y:S05]  /*3b000*/  WARPSYNC.COLLECTIVE R15, `(.L_x_7825) ;  /* 0x000000000f0c7348 */ /* 0x006fea0003c00000 */
[----:B------:R-:W-:Y:S02]  /*3b010*/  ELECT P6, UR62, PT ;  /* 0x00000000003e782f */ /* 0x000fe400038c0000 */
[----:B------:R-:W-:Y:S01]  /*3b020*/  MOV R14, UR62 ;  /* 0x0000003e000e7c02 */ /* 0x000fe20008000f00 */
[----:B-12---:R-:W-:Y:S10]  /*3b030*/  ENDCOLLECTIVE ;  /* 0x000000000000791b */ /* 0x006ff40003800000 */
.L_x_7825:
[----:B------:R-:W-:Y:S05]  /*3b040*/  BSYNC B0 ;  /* 0x0000000000007941 */ /* 0x000fea0003800000 */
.L_x_7824:
[----:B------:R-:W-:Y:S05]  /*3b050*/  BRA `(.L_x_7826) ;  /* 0xffffff7c007c7947 */ /* 0x000fea000383ffff */
.L_x_7611:
[----:B-1----:R1:W2:Y:S02]  /*3b060*/  SYNCS.PHASECHK.TRANS64.TRYWAIT P0, [R0+URZ+0x2e880], R3 ;  /* 0x02e88003000075a7 */ /* 0x0022a4000800017f */
[----:B--2---:R-:W-:Y:S05]  /*3b070*/  @!P0 NANOSLEEP.SYNCS 0x989680 ;  /* 0x009896800000895d */ /* 0x004fea0003900000 */
[----:B------:R-:W2:Y:S02]  /*3b080*/  @!P0 SYNCS.PHASECHK.TRANS64 P0, [R0+URZ+0x2e880], R3 ;  /* 0x02e88003000085a7 */ /* 0x000ea4000800007f */
[----:B--2---:R-:W-:Y:S05]  /*3b090*/  @!P0 BRA `(.L_x_7611) ;  /* 0xfffffffc00f08947 */ /* 0x004fea000383ffff */
[----:B------:R-:W-:Y:S05]  /*3b0a0*/  BRA `(.L_x_7827) ;  /* 0xffffff7c00f07947 */ /* 0x000fea000383ffff */
.L_x_7613:
[----:B--2---:R2:W3:Y:S02]  /*3b0b0*/  SYNCS.PHASECHK.TRANS64.TRYWAIT P0, [R0+URZ+0x2e840], R3 ;  /* 0x02e84003000075a7 */ /* 0x0044e4000800017f */
[----:B---3--:R-:W-:Y:S05]  /*3b0c0*/  @!P0 NANOSLEEP.SYNCS 0x989680 ;  /* 0x009896800000895d */ /* 0x008fea0003900000 */
[----:B------:R-:W3:Y:S02]  /*3b0d0*/  @!P0 SYNCS.PHASECHK.TRANS64 P0, [R0+URZ+0x2e840], R3 ;  /* 0x02e84003000085a7 */ /* 0x000ee4000800007f */
[----:B---3--:R-:W-:Y:S05]  /*3b0e0*/  @!P0 BRA `(.L_x_7613) ;  /* 0xfffffffc00f08947 */ /* 0x008fea000383ffff */
[----:B------:R-:W-:Y:S05]  /*3b0f0*/  BRA `(.L_x_7828) ;  /* 0xffffff8000487947 */ /* 0x000fea000383ffff */
.L_x_7617:
        /* <DEDUP_REMOVED lines=13> */
.L_x_7829:
[----:B------:R-:W-:Y:S02]  /*3b1d0*/  IMAD.MOV.U32 R13, RZ, RZ, R4 ;  /* 0x000000ffff0d7224 */ /* 0x000fe400078e0004 */
[----:B------:R-:W-:-:S07]  /*3b1e0*/  IMAD.MOV.U32 R6, RZ, RZ, R14 ;  /* 0x000000ffff067224 */ /* 0x000fce00078e000e */
[----:B------:R-:W-:Y:S05]  /*3b1f0*/  WARPSYNC.COLLECTIVE R15, `(.L_x_7830) ;  /* 0x000000000f087348 */ /* 0x000fea0003c00000 */
[----:B------:R0:W1:Y:S02]  /*3b200*/  SHFL.IDX P6, R14, R13, R12, R11 ;  /* 0x0000000c0d0e7389 */ /* 0x00006400000c000b */
[----:B01----:R-:W-:Y:S01]  /*3b210*/  ENDCOLLECTIVE ;  /* 0x000000000000791b */ /* 0x003fe20003800000 */
.L_x_7830:
[----:B------:R-:W-:Y:S01]  /*3b220*/  ULDC.64 UR4, c[0x0][0x208] ;  /* 0x0000820000047ab9 */ /* 0x000fe20000000a00 */
[----:B------:R-:W-:Y:S02]  /*3b230*/  IMAD.MOV.U32 R13, RZ, RZ, R3 ;  /* 0x000000ffff0d7224 */ /* 0x000fe400078e0003 */
[----:B------:R-:W-:Y:S02]  /*3b240*/  IMAD.MOV.U32 R12, RZ, RZ, 0x1 ;  /* 0x00000001ff0c7424 */ /* 0x000fe400078e00ff */
[----:B------:R-:W-:-:S05]  /*3b250*/  IMAD.MOV.U32 R7, RZ, RZ, R14 ;  /* 0x000000ffff077224 */ /* 0x000fca00078e000e */
[----:B------:R-:W-:-:S05]  /*3b260*/  @!P1 IADD3 R7, P2, R9, R7, RZ ;  /* 0x0000000709079210 */ /* 0x000fca0007f5e0ff */
[----:B------:R-:W-:-:S05]  /*3b270*/  @!P1 IMAD.X R6, RZ, RZ, R6, P2 ;  /* 0x000000ffff069224 */ /* 0x000fca00010e0606 */
[----:B------:R-:W-:-:S04]  /*3b280*/  @!P1 LOP3.LUT R7, R7, R6, RZ, 0x3c, !PT ;  /* 0x0000000607079212 */ /* 0x000fc800078e3cff */
[----:B------:R-:W-:-:S04]  /*3b290*/  @!P1 LOP3.LUT R6, R7, R6, RZ, 0x3c, !PT ;  /* 0x0000000607069212 */ /* 0x000fc800078e3cff */
[----:B------:R-:W-:-:S05]  /*3b2a0*/  @!P1 LOP3.LUT R7, R7, R6, RZ, 0x3c, !PT ;  /* 0x0000000607079212 */ /* 0x000fca00078e3cff */
[----:B------:R-:W-:Y:S01]  /*3b2b0*/  @!PT LDS RZ, [RZ] ;  /* 0x00000000fffff984 */ /* 0x000fe20000000800 */
[----:B------:R-:W-:Y:S01]  /*3b2c0*/  @!PT LDS RZ, [RZ] ;  /* 0x00000000fffff984 */ /* 0x000fe20000000800 */
[----:B------:R-:W-:Y:S01]  /*3b2d0*/  @!PT LDS RZ, [RZ] ;  /* 0x00000000fffff984 */ /* 0x000fe20000000800 */
[----:B------:R0:W-:Y:S01]  /*3b2e0*/  @!P1 LDGSTS.E.BYPASS.LTC128B.128 [R8+0x1c400], desc[UR4][R6.64], !P0 ;  /* 0x1c40000006089fae */ /* 0x0001e2000c101d44 */
[----:B------:R-:W-:-:S13]  /*3b2f0*/  ISETP.GE.AND P1, PT, R5, R2, PT ;  /* 0x000000020500720c */ /* 0x000fda0003f26270 */
[----:B0-----:R-:W-:Y:S05]  /*3b300*/  WARPSYNC.COLLECTIVE R15, `(.L_x_7831) ;  /* 0x000000000f087348 */ /* 0x001fea0003c00000 */
[----:B------:R1:W2:Y:S02]  /*3b310*/  SHFL.IDX P6, R14, R13, R12, R11 ;  /* 0x0000000c0d0e7389 */ /* 0x0002a400000c000b */
[----:B012---:R-:W-:Y:S01]  /*3b320*/  ENDCOLLECTIVE ;  /* 0x000000000000791b */ /* 0x007fe20003800000 */
.L_x_7831:
[----:B------:R-:W-:Y:S02]  /*3b330*/  IMAD.MOV.U32 R13, RZ, RZ, R4 ;  /* 0x000000ffff0d7224 */ /* 0x000fe400078e0004 */
[----:B------:R-:W-:-:S07]  /*3b340*/  IMAD.MOV.U32 R6, RZ, RZ, R14 ;  /* 0x000000ffff067224 */ /* 0x000fce00078e000e */
[----:B------:R-:W-:Y:S05]  /*3b350*/  WARPSYNC.COLLECTIVE R15, `(.L_x_7832) ;  /* 0x000000000f087348 */ /* 0x000fea0003c00000 */
[----:B------:R0:W1:Y:S02]  /*3b360*/  SHFL.IDX P6, R14, R13, R12, R11 ;  /* 0x0000000c0d0e7389 */ /* 0x00006400000c000b */
[----:B01----:R-:W-:Y:S01]  /*3b370*/  ENDCOLLECTIVE ;  /* 0x000000000000791b */ /* 0x003fe20003800000 */
.L_x_7832:
[----:B------:R-:W-:Y:S01]  /*3b380*/  ULDC.64 UR4, c[0x0][0x208] ;  /* 0x0000820000047ab9 */ /* 0x000fe20000000a00 */
[----:B------:R-:W-:Y:S02]  /*3b390*/  IMAD.MOV.U32 R13, RZ, RZ, R3 ;  /* 0x000000ffff0d7224 */ /* 0x000fe400078e0003 */
[----:B------:R-:W-:Y:S02]  /*3b3a0*/  IMAD.MOV.U32 R12, RZ, RZ, 0x2 ;  /* 0x00000002ff0c7424 */ /* 0x000fe400078e00ff */
[----:B------:R-:W-:-:S05]  /*3b3b0*/  IMAD.MOV.U32 R5, RZ, RZ, R14 ;  /* 0x000000ffff057224 */ /* 0x000fca00078e000e */
[----:B------:R-:W-:-:S05]  /*3b3c0*/  @!P1 IADD3 R5, P2, R9, R5, RZ ;  /* 0x0000000509059210 */ /* 0x000fca0007f5e0ff */
[----:B------:R-:W-:-:S04]  /*3b3d0*/  @!P1 IMAD.X R6, RZ, RZ, R6, P2 ;  /* 0x000000ffff069224 */ /* 0x000fc800010e0606 */
[----:B------:R-:W-:Y:S02]  /*3b3e0*/  @!P1 IMAD.MOV.U32 R7, RZ, RZ, R6 ;  /* 0x000000ffff079224 */ /* 0x000fe400078e0006 */
[----:B------:R-:W-:Y:S02]  /*3b3f0*/  @!P1 IMAD.MOV.U32 R6, RZ, RZ, R5 ;  /* 0x000000ffff069224 */ /* 0x000fe400078e0005 */
[----:B------:R-:W-:-:S03]  /*3b400*/  VIADD R5, R0, 0x20 ;  /* 0x0000002000057836 */ /* 0x000fc60000000000 */
[----:B------:R-:W-:Y:S01]  /*3b410*/  @!PT LDS RZ, [RZ] ;  /* 0x00000000fffff984 */ /* 0x000fe20000000800 */
[----:B------:R-:W-:Y:S01]  /*3b420*/  @!PT LDS RZ, [RZ] ;  /* 0x00000000fffff984 */ /* 0x000fe20000000800 */
[----:B------:R-:W-:Y:S01]  /*3b430*/  @!PT LDS RZ, [RZ] ;  /* 0x00000000fffff984 */ /* 0x000fe20000000800 */
[----:B------:R0:W-:Y:S02]  /*3b440*/  @!P1 LDGSTS.E.BYPASS.LTC128B.128 [R8+0x1cc00], desc[UR4][R6.64], !P0 ;  /* 0x1cc0000006089fae */ /* 0x0001e4000c101d44 */
[----:B------:R-:W-:-:S13]  /*3b450*/  ISETP.GE.AND P1, PT, R5, R2, PT ;  /* 0x000000020500720c */ /* 0x000fda0003f26270 */
[----:B0-----:R-:W-:Y:S05]  /*3b460*/  WARPSYNC.COLLECTIVE R15, `(.L_x_7833) ;  /* 0x000000000f087348 */ /* 0x001fea0003c00000 */
[----:B------:R1:W2:Y:S02]  /*3b470*/  SHFL.IDX P6, R14, R13, R12, R11 ;  /* 0x0000000c0d0e7389 */ /* 0x0002a400000c000b */
[----:B012---:R-:W-:Y:S01]  /*3b480*/  ENDCOLLECTIVE ;  /* 0x000000000000791b */ /* 0x007fe20003800000 */
.L_x_7833:
[----:B------:R-:W-:Y:S02]  /*3b490*/  IMAD.MOV.U32 R13, RZ, RZ, R4 ;  /* 0x000000ffff0d7224 */ /* 0x000fe400078e0004 */
[----:B------:R-:W-:-:S07]  /*3b4a0*/  IMAD.MOV.U32 R6, RZ, RZ, R14 ;  /* 0x000000ffff067224 */ /* 0x000fce00078e000e */
[----:B------:R-:W-:Y:S05]  /*3b4b0*/  WARPSYNC.COLLECTIVE R15, `(.L_x_7834) ;  /* 0x000000000f087348 */ /* 0x000fea0003c00000 */
[----:B------:R0:W1:Y:S02]  /*3b4c0*/  SHFL.IDX P6, R14, R13, R12, R11 ;  /* 0x0000000c0d0e7389 */ /* 0x00006400000c000b */
[----:B01----:R-:W-:Y:S01]  /*3b4d0*/  ENDCOLLECTIVE ;  /* 0x000000000000791b */ /* 0x003fe20003800000 */
.L_x_7834:
        /* <DEDUP_REMOVED lines=17> */
.L_x_7835:
[----:B------:R-:W-:Y:S02]  /*3b5f0*/  IMAD.MOV.U32 R13, RZ, RZ, R4 ;  /* 0x000000ffff0d7224 */ /* 0x000fe400078e0004 */
[----:B------:R-:W-:-:S07]  /*3b600*/  IMAD.MOV.U32 R6, RZ, RZ, R14 ;  /* 0x000000ffff067224 */ /* 0x000fce00078e000e */
[----:B------:R-:W-:Y:S05]  /*3b610*/  WARPSYNC.COLLECTIVE R15, `(.L_x_7836) ;  /* 0x000000000f087348 */ /* 0x000fea0003c00000 */
[----:B------:R0:W1:Y:S02]  /*3b620*/  SHFL.IDX P6, R14, R13, R12, R11 ;  /* 0x0000000c0d0e7389 */ /* 0x00006400000c000b */
[----:B01----:R-:W-:Y:S01]  /*3b630*/  ENDCOLLECTIVE ;  /* 0x000000000000791b */ /* 0x003fe20003800000 */
.L_x_7836:
        /* <DEDUP_REMOVED lines=17> */
.L_x_7837:
[----:B------:R-:W-:Y:S02]  /*3b750*/  IMAD.MOV.U32 R13, RZ, RZ, R4 ;  /* 0x000000ffff0d7224 */ /* 0x000fe400078e0004 */
[----:B------:R-:W-:-:S07]  /*3b760*/  IMAD.MOV.U32 R6, RZ, RZ, R14 ;  /* 0x000000ffff067224 */ /* 0x000fce00078e000e */
[----:B------:R-:W-:Y:S05]  /*3b770*/  WARPSYNC.COLLECTIVE R15, `(.L_x_7838) ;  /* 0x000000000f087348 */ /* 0x000fea0003c00000 */
[----:B------:R0:W1:Y:S02]  /*3b780*/  SHFL.IDX P6, R14, R13, R12, R11 ;  /* 0x0000000c0d0e7389 */ /* 0x00006400000c000b */
[----:B01----:R-:W-:Y:S01]  /*3b790*/  ENDCOLLECTIVE ;  /* 0x000000000000791b */ /* 0x003fe20003800000 */
.L_x_7838:
        /* <DEDUP_REMOVED lines=17> */
.L_x_7839:
[----:B------:R-:W-:Y:S02]  /*3b8b0*/  IMAD.MOV.U32 R13, RZ, RZ, R4 ;  /* 0x000000ffff0d7224 */ /* 0x000fe400078e0004 */
[----:B------:R-:W-:-:S07]  /*3b8c0*/  IMAD.MOV.U32 R6, RZ, RZ, R14 ;  /* 0x000000ffff067224 */ /* 0x000fce00078e000e */
[----:B------:R-:W-:Y:S05]  /*3b8d0*/  WARPSYNC.COLLECTIVE R15, `(.L_x_7840) ;  /* 0x000000000f087348 */ /* 0x000fea0003c00000 */
[----:B------:R0:W1:Y:S02]  /*3b8e0*/  SHFL.IDX P6, R14, R13, R12, R11 ;  /* 0x0000000c0d0e7389 */ /* 0x00006400000c000b */
[----:B01----:R-:W-:Y:S01]  /*3b8f0*/  ENDCOLLECTIVE ;  /* 0x000000000000791b */ /* 0x003fe20003800000 */
.L_x_7840:
[----:B------:R-:W-:Y:S01]  /*3b900*/  ULDC.64 UR4, c[0x0][0x208] ;  /* 0x0000820000047ab9 */ /* 0x000fe20000000a00 */
[----:B------:R-:W-:Y:S02]  /*3b910*/  IMAD.MOV.U32 R13, RZ, RZ, R3 ;  /* 0x000000ffff0d7224 */ /* 0x000fe400078e0003 */
[----:B------:R-:W-:Y:S02]  /*3b920*/  IMAD.MOV.U32 R12, RZ, RZ, 0x6 ;  /* 0x00000006ff0c7424 */ /* 0x000fe400078e00ff */
[----:B------:R-:W-:-:S05]  /*3b930*/  IMAD.MOV.U32 R5, RZ, RZ, R14 ;  /* 0x000000ffff057224 */ /* 0x000fca00078e000e */
[----:B------:R-:W-:-:S05]  /*3b940*/  @!P1 IADD3 R5, P2, R9, R5, RZ ;  /* 0x0000000509059210 */ /* 0x000fca0007f5e0ff */
[----:B------:R-:W-:-:S04]  /*3b950*/  @!P1 IMAD.X R6, RZ, RZ, R6, P2 ;  /* 0x000000ffff069224 */ /* 0x000fc800010e0606 */
[----:B------:R-:W-:Y:S02]  /*3b960*/  @!P1 IMAD.MOV.U32 R7, RZ, RZ, R6 ;  /* 0x000000ffff079224 */ /* 0x000fe400078e0006 */
[----:B------:R-:W-:-:S05]  /*3b970*/  @!P1 IMAD.MOV.U32 R6, RZ, RZ, R5 ;  /* 0x000000ffff069224 */ /* 0x000fca00078e0005 */
[----:B------:R-:W-:Y:S01]  /*3b980*/  @!PT LDS RZ, [RZ] ;  /* 0x00000000fffff984 */ /* 0x000fe20000000800 */
[----:B------:R-:W-:Y:S01]  /*3b990*/  @!PT LDS RZ, [RZ] ;  /* 0x00000000fffff984 */ /* 0x000fe20000000800 */
[----:B------:R-:W-:Y:S01]  /*3b9a0*/  @!PT LDS RZ, [RZ] ;  /* 0x00000000fffff984 */ /* 0x000fe20000000800 */
[----:B------:R0:W-:Y:S02]  /*3b9b0*/  @!P1 LDGSTS.E.BYPASS.LTC128B.128 [R8+0x1ec00], desc[UR4][R6.64], !P0 ;  /* 0x1ec0000006089fae */ /* 0x0001e4000c101d44 */
[----:B0-----:R-:W-:Y:S05]  /*3b9c0*/  WARPSYNC.COLLECTIVE R15, `(.L_x_7841) ;  /* 0x000000000f087348 */ /* 0x001fea0003c00000 */
[----:B------:R1:W2:Y:S02]  /*3b9d0*/  SHFL.IDX P6, R14, R13, R12, R11 ;  /* 0x0000000c0d0e7389 */ /* 0x0002a400000c000b */
[----:B012---:R-:W-:Y:S01]  /*3b9e0*/  ENDCOLLECTIVE ;  /* 0x000000000000791b */ /* 0x007fe20003800000 */
.L_x_7841:
[----:B------:R-:W-:-:S05]  /*3b9f0*/  VIADD R7, R0, 0x60 ;  /* 0x0000006000077836 */ /* 0x000fca0000000000 */
[----:B------:R-:W-:Y:S01]  /*3ba00*/  ISETP.GE.AND P1, PT, R7, R2, PT ;  /* 0x000000020700720c */ /* 0x000fe20003f26270 */
[----:B------:R-:W-:Y:S02]  /*3ba10*/  IMAD.MOV.U32 R13, RZ, RZ, R4 ;  /* 0x000000ffff0d7224 */ /* 0x000fe400078e0004 */
[----:B------:R-:W-:-:S10]  /*3ba20*/  IMAD.MOV.U32 R6, RZ, RZ, R14 ;  /* 0x000000ffff067224 */ /* 0x000fd400078e000e */
[----:B------:R-:W-:Y:S05]  /*3ba30*/  WARPSYNC.COLLECTIVE R15, `(.L_x_7842) ;  /* 0x000000000f087348 */ /* 0x000fea0003c00000 */
[----:B------:R0:W1:Y:S02]  /*3ba40*/  SHFL.IDX P6, R14, R13, R12, R11 ;  /* 0x0000000c0d0e7389 */ /* 0x00006400000c000b */
[----:B01----:R-:W-:Y:S01]  /*3ba50*/  ENDCOLLECTIVE ;  /* 0x000000000000791b */ /* 0x003fe20003800000 */
.L_x_7842:
        /* <DEDUP_REMOVED lines=15> */
.L_x_7843:
[----:B------:R-:W-:Y:S02]  /*3bb50*/  IMAD.MOV.U32 R13, RZ, RZ, R4 ;  /* 0x000000ffff0d7224 */ /* 0x000fe400078e0004 */
[----:B------:R-:W-:-:S07]  /*3bb60*/  IMAD.MOV.U32 R5, RZ, RZ, R14 ;  /* 0x000000ffff057224 */ /* 0x000fce00078e000e */
[----:B------:R-:W-:Y:S05]  /*3bb70*/  WARPSYNC.COLLECTIVE R15, `(.L_x_7844) ;  /* 0x000000000f087348 */ /* 0x000fea0003c00000 */
[----:B------:R0:W1:Y:S02]  /*3bb80*/  SHFL.IDX P6, R14, R13, R12, R11 ;  /* 0x0000000c0d0e7389 */ /* 0x00006400000c000b */
[----:B01----:R-:W-:Y:S01]  /*3bb90*/  ENDCOLLECTIVE ;  /* 0x000000000000791b */ /* 0x003fe20003800000 */
.L_x_7844:
[----:B------:R-:W-:Y:S01]  /*3bba0*/  IMAD.MOV.U32 R3, RZ, RZ, R14 ;  /* 0x000000ffff037224 */ /* 0x000fe200078e000e */
[----:B------:R-:W-:Y:S06]  /*3bbb0*/  BRA `(.L_x_7845) ;  /* 0xffffff8000847947 */ /* 0x000fec000383ffff */
.L_x_7620:
[----:B0-----:R0:W1:Y:S02]  /*3bbc0*/  SYNCS.PHASECHK.TRANS64.TRYWAIT P0, [R19+URZ+0x2e820], R0 ;  /* 0x02e82000130075a7 */ /* 0x001064000800017f */
[----:B-1----:R-:W-:Y:S05]  /*3bbd0*/  @!P0 NANOSLEEP.SYNCS 0x989680 ;  /* 0x009896800000895d */ /* 0x002fea0003900000 */
[----:B------:R-:W1:Y:S02]  /*3bbe0*/  @!P0 SYNCS.PHASECHK.TRANS64 P0, [R19+URZ+0x2e820], R0 ;  /* 0x02e82000130085a7 */ /* 0x000e64000800007f */
[----:B-1----:R-:W-:Y:S05]  /*3bbf0*/  @!P0 BRA `(.L_x_7620) ;  /* 0xfffffffc00f08947 */ /* 0x002fea000383ffff */
[----:B------:R-:W-:Y:S05]  /*3bc00*/  BRA `(.L_x_7846) ;  /* 0xffffff8000e47947 */ /* 0x000fea000383ffff */
.L_x_7626:
[----:B--2---:R2:W3:Y:S02]  /*3bc10*/  SYNCS.PHASECHK.TRANS64.TRYWAIT P0, [R6+URZ+0x2e880], R5 ;  /* 0x02e88005060075a7 */ /* 0x0044e4000800017f */
[----:B---3--:R-:W-:Y:S05]  /*3bc20*/  @!P0 NANOSLEEP.SYNCS 0x989680 ;  /* 0x009896800000895d */ /* 0x008fea0003900000 */
[----:B------:R-:W3:Y:S02]  /*3bc30*/  @!P0 SYNCS.PHASECHK.TRANS64 P0, [R6+URZ+0x2e880], R5 ;  /* 0x02e88005060085a7 */ /* 0x000ee4000800007f */
[----:B---3--:R-:W-:Y:S05]  /*3bc40*/  @!P0 BRA `(.L_x_7626) ;  /* 0xfffffffc00f08947 */ /* 0x008fea000383ffff */
[----:B------:R-:W-:Y:S05]  /*3bc50*/  BRA `(.L_x_7847) ;  /* 0xffffff8400a07947 */ /* 0x000fea000383ffff */
.L_x_7631:
[----:B-1----:R1:W3:Y:S02]  /*3bc60*/  SYNCS.PHASECHK.TRANS64.TRYWAIT P0, [R6+URZ+0x2e840], R5 ;  /* 0x02e84005060075a7 */ /* 0x0022e4000800017f */
[----:B---3--:R-:W-:Y:S05]  /*3bc70*/  @!P0 NANOSLEEP.SYNCS 0x989680 ;  /* 0x009896800000895d */ /* 0x008fea0003900000 */
[----:B------:R-:W3:Y:S02]  /*3bc80*/  @!P0 SYNCS.PHASECHK.TRANS64 P0, [R6+URZ+0x2e840], R5 ;  /* 0x02e84005060085a7 */ /* 0x000ee4000800007f */
[----:B---3--:R-:W-:Y:S05]  /*3bc90*/  @!P0 BRA `(.L_x_7631) ;  /* 0xfffffffc00f08947 */ /* 0x008fea000383ffff */
[----:B------:R-:W-:Y:S05]  /*3bca0*/  BRA `(.L_x_7848) ;  /* 0xffffff8800207947 */ /* 0x000fea000383ffff */
.L_x_7637:
[----:B--2---:R2:W3:Y:S02]  /*3bcb0*/  SYNCS.PHASECHK.TRANS64.TRYWAIT P0, [R3+URZ+0x2e870], R4 ;  /* 0x02e87004030075a7 */ /* 0x0044e4000800017f */
[----:B---3--:R-:W-:Y:S05]  /*3bcc0*/  @!P0 NANOSLEEP.SYNCS 0x989680 ;  /* 0x009896800000895d */ /* 0x008fea0003900000 */
[----:B------:R-:W3:Y:S02]  /*3bcd0*/  @!P0 SYNCS.PHASECHK.TRANS64 P0, [R3+URZ+0x2e870], R4 ;  /* 0x02e87004030085a7 */ /* 0x000ee4000800007f */
[----:B---3--:R-:W-:Y:S05]  /*3bce0*/  @!P0 BRA `(.L_x_7637) ;  /* 0xfffffffc00f08947 */ /* 0x008fea000383ffff */
[----:B------:R-:W-:Y:S05]  /*3bcf0*/  BRA `(.L_x_7849) ;  /* 0xffffff8800bc7947 */ /* 0x000fea000383ffff */
.L_x_7639:
[----:B--2---:R2:W3:Y:S02]  /*3bd00*/  SYNCS.PHASECHK.TRANS64.TRYWAIT P0, [R3+URZ+0x2e860], R4 ;  /* 0x02e86004030075a7 */ /* 0x0044e4000800017f */
[----:B---3--:R-:W-:Y:S05]  /*3bd10*/  @!P0 NANOSLEEP.SYNCS 0x989680 ;  /* 0x009896800000895d */ /* 0x008fea0003900000 */
[----:B------:R-:W3:Y:S02]  /*3bd20*/  @!P0 SYNCS.PHASECHK.TRANS64 P0, [R3+URZ+0x2e860], R4 ;  /* 0x02e86004030085a7 */ /* 0x000ee4000800007f */
[----:B---3--:R-:W-:Y:S05]  /*3bd30*/  @!P0 BRA `(.L_x_7639) ;  /* 0xfffffffc00f08947 */ /* 0x008fea000383ffff */
[----:B------:R-:W-:Y:S05]  /*3bd40*/  BRA `(.L_x_7850) ;  /* 0xffffff8800c47947 */ /* 0x000fea000383ffff */
.L_x_7646:
[----:B0-----:R0:W1:Y:S02]  /*3bd50*/  SYNCS.PHASECHK.TRANS64.TRYWAIT P1, [R0+URZ+0x2e870], R2 ;  /* 0x02e87002000075a7 */ /* 0x001064000802017f */
[----:B-1----:R-:W-:Y:S05]  /*3bd60*/  @!P1 NANOSLEEP.SYNCS 0x989680 ;  /* 0x009896800000995d */ /* 0x002fea0003900000 */
[----:B------:R-:W1:Y:S02]  /*3bd70*/  @!P1 SYNCS.PHASECHK.TRANS64 P1, [R0+URZ+0x2e870], R2 ;  /* 0x02e87002000095a7 */ /* 0x000e64000802007f */
[----:B-1----:R-:W-:Y:S05]  /*3bd80*/  @!P1 BRA `(.L_x_7646) ;  /* 0xfffffffc00f09947 */ /* 0x002fea000383ffff */
[----:B------:R-:W-:Y:S05]  /*3bd90*/  BRA `(.L_x_7851) ;  /* 0xffffff9400f87947 */ /* 0x000fea000383ffff */
.L_x_7648:
[----:B0-----:R0:W1:Y:S02]  /*3bda0*/  SYNCS.PHASECHK.TRANS64.TRYWAIT P1, [R0+URZ+0x2e860], R2 ;  /* 0x02e86002000075a7 */ /* 0x001064000802017f */
[----:B-1----:R-:W-:Y:S05]  /*3bdb0*/  @!P1 NANOSLEEP.SYNCS 0x989680 ;  /* 0x009896800000995d */ /* 0x002fea0003900000 */
[----:B------:R-:W1:Y:S02]  /*3bdc0*/  @!P1 SYNCS.PHASECHK.TRANS64 P1, [R0+URZ+0x2e860], R2 ;  /* 0x02e86002000095a7 */ /* 0x000e64000802007f */
[----:B-1----:R-:W-:Y:S05]  /*3bdd0*/  @!P1 BRA `(.L_x_7648) ;  /* 0xfffffffc00f09947 */ /* 0x002fea000383ffff */
[----:B------:R-:W-:Y:S05]  /*3bde0*/  BRA `(.L_x_7852) ;  /* 0xffffff9800007947 */ /* 0x000fea000383ffff */
.L_x_7652:
[----:B------:R-:W2:Y:S01]  /*3bdf0*/  LDL R2, [R1+0x10] ;  /* 0x0000100001027983 */ /* 0x000ea20000100800 */
[----:B------:R-:W-:Y:S01]  /*3be00*/  BSSY B0, `(.L_x_7853) ;  /* 0x0000008000007945 */ /* 0x000fe20003800000 */
[----:B0-----:R-:W-:Y:S02]  /*3be10*/  IMAD.MOV.U32 R12, RZ, RZ, RZ ;  /* 0x000000ffff0c7224 */ /* 0x001fe400078e00ff */
[----:B------:R-:W-:Y:S02]  /*3be20*/  IMAD.MOV.U32 R11, RZ, RZ, 0x1f ;  /* 0x0000001fff0b7424 */ /* 0x000fe400078e00ff */
[----:B------:R-:W-:Y:S02]  /*3be30*/  IMAD.MOV.U32 R15, RZ, RZ, -0x1 ;  /* 0xffffffffff0f7424 */ /* 0x000fe400078e00ff */
[----:B--2---:R-:W-:-:S07]  /*3be40*/  IMAD.MOV.U32 R13, RZ, RZ, R2 ;  /* 0x000000ffff0d7224 */ /* 0x004fce00078e0002 */
[----:B-1----:R-:W-:Y:S05]  /*3be50*/  WARPSYNC.COLLECTIVE R15, `(.L_x_7854) ;  /* 0x000000000f087348 */ /* 0x002fea0003c00000 */
[----:B------:R0:W2:Y:S02]  /*3be60*/  SHFL.IDX P6, R14, R13, R12, R11 ;  /* 0x0000000c0d0e7389 */ /* 0x0000a400000c000b */
[----:B012---:R-:W-:Y:S01]  /*3be70*/  ENDCOLLECTIVE ;  /* 0x000000000000791b */ /* 0x007fe20003800000 */
.L_x_7854:
[----:B------:R-:W-:Y:S05]  /*3be80*/  BSYNC B0 ;  /* 0x0000000000007941 */ /* 0x000fea0003800000 */
.L_x_7853:
        /* <DEDUP_REMOVED lines=9> */
.L_x_7855:
[----:B------:R-:W-:Y:S01]  /*3bf20*/  ULDC UR4, c[0x0][0xc3c] ;  /* 0x00030f0000047ab9 */ /* 0x000fe20000000800 */
[----:B------:R-:W-:Y:S01]  /*3bf30*/  ULDC.64 UR6, c[0x0][0x208] ;  /* 0x0000820000067ab9 */ /* 0x000fe20000000a00 */
        /* <DEDUP_REMOVED lines=25> */
.L_x_7856:
        /* <DEDUP_REMOVED lines=8> */
.L_x_7857:
        /* <DEDUP_REMOVED lines=8> */
.L_x_7858:
        /* <DEDUP_REMOVED lines=8> */
.L_x_7859:
        /* <DEDUP_REMOVED lines=8> */
.L_x_7860:
        /* <DEDUP_REMOVED lines=9> */
.L_x_7861:
[----:B------:R-:W-:Y:S01]  /*3c360*/  IMAD.MOV.U32 R7, RZ, RZ, R14 ;  /* 0x000000ffff077224 */ /* 0x000fe200078e000e */
[----:B------:R-:W-:Y:S06]  /*3c370*/  BRA `(.L_x_7862) ;  /* 0xffffffa000207947 */ /* 0x000fec000383ffff */
.L_x_7655:
[----:B------:R-:W-:Y:S01]  /*3c380*/  BSSY B0, `(.L_x_7863) ;  /* 0x0000008000007945 */ /* 0x000fe20003800000 */
[----:B------:R-:W-:Y:S02]  /*3c390*/  IMAD.MOV.U32 R13, RZ, RZ, R2 ;  /* 0x000000ffff0d7224 */ /* 0x000fe400078e0002 */
[----:B------:R-:W-:Y:S02]  /*3c3a0*/  IMAD.MOV.U32 R12, RZ, RZ, 0x1 ;  /* 0x00000001ff0c7424 */ /* 0x000fe400078e00ff */
[----:B------:R-:W-:Y:S02]  /*3c3b0*/  IMAD.MOV.U32 R11, RZ, RZ, RZ ;  /* 0x000000ffff0b7224 */ /* 0x000fe400078e00ff */
[----:B------:R-:W-:-:S07]  /*3c3c0*/  IMAD.MOV.U32 R15, RZ, RZ, -0x1 ;  /* 0xffffffffff0f7424 */ /* 0x000fce00078e00ff */
[----:B-1----:R-:W-:Y:S05]  /*3c3d0*/  WARPSYNC.COLLECTIVE R15, `(.L_x_7864) ;  /* 0x000000000f087348 */ /* 0x002fea0003c00000 */
[----:B------:R0:W2:Y:S02]  /*3c3e0*/  SHFL.UP P6, R14, R13, R12, R11 ;  /* 0x0400000c0d0e7389 */ /* 0x0000a400000c000b */
[----:B012---:R-:W-:Y:S01]  /*3c3f0*/  ENDCOLLECTIVE ;  /* 0x000000000000791b */ /* 0x007fe20003800000 */
.L_x_7864:
[----:B------:R-:W-:Y:S05]  /*3c400*/  BSYNC B0 ;  /* 0x0000000000007941 */ /* 0x000fea0003800000 */
.L_x_7863:
        /* <DEDUP_REMOVED lines=10> */
.L_x_7865:
        /* <DEDUP_REMOVED lines=8> */
.L_x_7866:
        /* <DEDUP_REMOVED lines=8> */
.L_x_7867:
        /* <DEDUP_REMOVED lines=8> */
.L_x_7868:
        /* <DEDUP_REMOVED lines=9> */
.L_x_7869:
[----:B------:R-:W-:Y:S01]  /*3c6c0*/  IMAD.MOV.U32 R7, RZ, RZ, R14 ;  /* 0x000000ffff077224 */ /* 0x000fe200078e000e */
[----:B------:R-:W-:Y:S06]  /*3c6d0*/  BRA `(.L_x_7870) ;  /* 0xffffff9c00fc7947 */ /* 0x000fec000383ffff */
.L_x_7657:
[----:B------:R-:W-:Y:S01]  /*3c6e0*/  BSSY B0, `(.L_x_7871) ;  /* 0x0000006000007945 */ /* 0x000fe20003800000 */
[----:B------:R-:W-:Y:S01]  /*3c6f0*/  PLOP3.LUT P6, PT, P6, PT, PT, 0x8, 0x0 ;  /* 0x000000000000781c */ /* 0x000fe200037ce170 */
[----:B------:R-:W-:-:S12]  /*3c700*/  IMAD.MOV.U32 R15, RZ, RZ, -0x1 ;  /* 0xffffffffff0f7424 */ /* 0x000fd800078e00ff */
[----:B01----:R-:W-:Y:S05]  /*3c710*/  WARPSYNC.COLLECTIVE R15, `(.L_x_7872) ;  /* 0x000000000f087348 */ /* 0x003fea0003c00000 */
[----:B------:R-:W-:Y:S01]  /*3c720*/  VOTE.ANY R14, PT, P6 ;  /* 0x00000000000e7806 */ /* 0x000fe200030e0100 */
[----:B01----:R-:W-:Y:S06]  /*3c730*/  ENDCOLLECTIVE ;  /* 0x000000000000791b */ /* 0x003fec0003800000 */
.L_x_7872:
[----:B------:R-:W-:Y:S05]  /*3c740*/  BSYNC B0 ;  /* 0x0000000000007941 */ /* 0x000fea0003800000 */
.L_x_7871:
        /* <DEDUP_REMOVED lines=10> */
.L_x_7873:
[----:B------:R-:W-:Y:S02]  /*3c7f0*/  IMAD.MOV.U32 R13, RZ, RZ, R6 ;  /* 0x000000ffff0d7224 */ /* 0x000fe400078e0006 */
[----:B------:R-:W-:-:S07]  /*3c800*/  IMAD.MOV.U32 R4, RZ, RZ, R14 ;  /* 0x000000ffff047224 */ /* 0x000fce00078e000e */
[----:B------:R-:W-:Y:S05]  /*3c810*/  WARPSYNC.COLLECTIVE R15, `(.L_x_7874) ;  /* 0x000000000f087348 */ /* 0x000fea0003c00000 */
[----:B------:R0:W1:Y:S02]  /*3c820*/  SHFL.IDX P6, R14, R13, R12, R11 ;  /* 0x0000000c0d0e7389 */ /* 0x00006400000c000b */
[----:B01----:R-:W-:Y:S01]  /*3c830*/  ENDCOLLECTIVE ;  /* 0x000000000000791b */ /* 0x003fe20003800000 */
.L_x_7874:
[----:B------:R-:W-:Y:S02]  /*3c840*/  IMAD.MOV.U32 R6, RZ, RZ, R14 ;  /* 0x000000ffff067224 */ /* 0x000fe400078e000e */
[----:B------:R-:W-:-:S05]  /*3c850*/  IMAD.IADD R7, R0, 0x1, R17 ;  /* 0x0000000100077824 */ /* 0x000fca00078e0211 */
[----:B------:R2:W-:Y:S01]  /*3c860*/  STL [R1+0x1c], R7 ;  /* 0x00001c0701007387 */ /* 0x0005e20000100800 */
[----:B------:R-:W-:Y:S05]  /*3c870*/  BRA `(.L_x_7875) ;  /* 0xffffff9c00e07947 */ /* 0x000fea000383ffff */
.L_x_7659:
[----:B------:R-:W-:Y:S01]  /*3c880*/  BSSY B0, `(.L_x_7876) ;  /* 0x0000008000007945 */ /* 0x000fe20003800000 */
[----:B------:R-:W-:Y:S02]  /*3c890*/  IMAD.MOV.U32 R13, RZ, RZ, R8 ;  /* 0x000000ffff0d7224 */ /* 0x000fe400078e0008 */
[----:B------:R-:W-:Y:S02]  /*3c8a0*/  IMAD.MOV.U32 R12, RZ, RZ, R0 ;  /* 0x000000ffff0c7224 */ /* 0x000fe400078e0000 */
[----:B------:R-:W-:Y:S02]  /*3c8b0*/  IMAD.MOV.U32 R11, RZ, RZ, 0x1f ;  /* 0x0000001fff0b7424 */ /* 0x000fe400078e00ff */
[----:B------:R-:W-:-:S07]  /*3c8c0*/  IMAD.MOV.U32 R15, RZ, RZ, -0x1 ;  /* 0xffffffffff0f7424 */ /* 0x000fce00078e00ff */
[----:B-12---:R-:W-:Y:S05]  /*3c8d0*/  WARPSYNC.COLLECTIVE R15, `(.L_x_7877) ;  /* 0x000000000f087348 */ /* 0x006fea0003c00000 */
[----:B------:R0:W3:Y:S02]  /*3c8e0*/  SHFL.IDX P6, R14, R13, R12, R11 ;  /* 0x0000000c0d0e7389 */ /* 0x0000e400000c000b */
[----:B0123--:R-:W-:Y:S01]  /*3c8f0*/  ENDCOLLECTIVE ;  /* 0x000000000000791b */ /* 0x00ffe20003800000 */
.L_x_7877:
[----:B------:R-:W-:Y:S05]  /*3c900*/  BSYNC B0 ;  /* 0x0000000000007941 */ /* 0x000fea0003800000 */
.L_x_7876:
[----:B------:R-:W-:Y:S01]  /*3c910*/  IMAD.MOV.U32 R8, RZ, RZ, R14 ;  /* 0x000000ffff087224 */ /* 0x000fe200078e000e */
[----:B------:R-:W-:Y:S06]  /*3c920*/  BRA `(.L_x_7878) ;  /* 0xffffff9c00cc7947 */ /* 0x000fec000383ffff */
.L_x_7665:
[----:B0-----:R0:W1:Y:S02]  /*3c930*/  SYNCS.PHASECHK.TRANS64.TRYWAIT P0, [R0+URZ+0x2e820], R3 ;  /* 0x02e82003000075a7 */ /* 0x001064000800017f */
[----:B-1----:R-:W-:Y:S05]  /*3c940*/  @!P0 NANOSLEEP.SYNCS 0x989680 ;  /* 0x009896800000895d */ /* 0x002fea0003900000 */
[----:B------:R-:W1:Y:S02]  /*3c950*/  @!P0 SYNCS.PHASECHK.TRANS64 P0, [R0+URZ+0x2e820], R3 ;  /* 0x02e82003000085a7 */ /* 0x000e64000800007f */
[----:B-1----:R-:W-:Y:S05]  /*3c960*/  @!P0 BRA `(.L_x_7665) ;  /* 0xfffffffc00f08947 */ /* 0x002fea000383ffff */
[----:B------:R-:W-:Y:S05]  /*3c970*/  BRA `(.L_x_7879) ;  /* 0xffffffa800747947 */ /* 0x000fea000383ffff */
.L_x_7666:
        /* <DEDUP_REMOVED lines=11> */
.L_x_7881:
[----:B------:R-:W-:Y:S05]  /*3ca30*/  BSYNC B0 ;  /* 0x0000000000007941 */ /* 0x000fea0003800000 */
.L_x_7880:
[----:B------:R-:W-:Y:S05]  /*3ca40*/  BRA `(.L_x_7882) ;  /* 0xffffffa8005c7947 */ /* 0x000fea000383ffff */
.L_x_7667:
[----:B------:R-:W-:Y:S01]  /*3ca50*/  BSSY B0, `(.L_x_7883) ;  /* 0x0000006000007945 */ /* 0x000fe20003800000 */
[----:B------:R-:W-:-:S07]  /*3ca60*/  IMAD.MOV.U32 R15, RZ, RZ, -0x1 ;  /* 0xffffffffff0f7424 */ /* 0x000fce00078e00ff */
[----:B01----:R-:W-:Y:S05]  /*3ca70*/  WARPSYNC.COLLECTIVE R15, `(.L_x_7884) ;  /* 0x000000000f0c7348 */ /* 0x003fea0003c00000 */
[----:B------:R-:W-:Y:S02]  /*3ca80*/  ELECT P6, UR62, PT ;  /* 0x00000000003e782f */ /* 0x000fe400038c0000 */
[----:B------:R-:W-:Y:S01]  /*3ca90*/  MOV R14, UR62 ;  /* 0x0000003e000e7c02 */ /* 0x000fe20008000f00 */
[----:B01----:R-:W-:Y:S10]  /*3caa0*/  ENDCOLLECTIVE ;  /* 0x000000000000791b */ /* 0x003ff40003800000 */
.L_x_7884:
[----:B------:R-:W-:Y:S05]  /*3cab0*/  BSYNC B0 ;  /* 0x0000000000007941 */ /* 0x000fea0003800000 */
.L_x_7883:
[----:B------:R-:W-:Y:S05]  /*3cac0*/  BRA `(.L_x_7885) ;  /* 0xffffffa800507947 */ /* 0x000fea000383ffff */
.L_x_7669:
[----:B0-----:R0:W1:Y:S02]  /*3cad0*/  SYNCS.PHASECHK.TRANS64.TRYWAIT P1, [R6+URZ], R5 ;  /* 0x00000005060075a7 */ /* 0x001064000802017f */
[----:B-1----:R-:W-:Y:S05]  /*3cae0*/  @!P1 NANOSLEEP.SYNCS 0x989680 ;  /* 0x009896800000995d */ /* 0x002fea0003900000 */
[----:B------:R-:W1:Y:S02]  /*3caf0*/  @!P1 SYNCS.PHASECHK.TRANS64 P1, [R6+URZ], R5 ;  /* 0x00000005060095a7 */ /* 0x000e64000802007f */
[----:B-1----:R-:W-:Y:S05]  /*3cb00*/  @!P1 BRA `(.L_x_7669) ;  /* 0xfffffffc00f09947 */ /* 0x002fea000383ffff */
[----:B------:R-:W-:Y:S05]  /*3cb10*/  BRA `(.L_x_7886) ;  /* 0xffffffa800947947 */ /* 0x000fea000383ffff */
.L_x_7670:
[----:B-1----:R1:W2:Y:S02]  /*3cb20*/  SYNCS.PHASECHK.TRANS64.TRYWAIT P1, [R7+URZ], R2 ;  /* 0x00000002070075a7 */ /* 0x0022a4000802017f */
[----:B--2---:R-:W-:Y:S05]  /*3cb30*/  @!P1 NANOSLEEP.SYNCS 0x989680 ;  /* 0x009896800000995d */ /* 0x004fea0003900000 */
[----:B------:R-:W2:Y:S02]  /*3cb40*/  @!P1 SYNCS.PHASECHK.TRANS64 P1, [R7+URZ], R2 ;  /* 0x00000002070095a7 */ /* 0x000ea4000802007f */
[----:B--2---:R-:W-:Y:S05]  /*3cb50*/  @!P1 BRA `(.L_x_7670) ;  /* 0xfffffffc00f09947 */ /* 0x004fea000383ffff */
[----:B------:R-:W-:Y:S05]  /*3cb60*/  BRA `(.L_x_7887) ;  /* 0xffffffa800887947 */ /* 0x000fea000383ffff */
.L_x_7672:
[----:B--2---:R2:W3:Y:S02]  /*3cb70*/  SYNCS.PHASECHK.TRANS64.TRYWAIT P1, [R4+URZ+0x2e860], R5 ;  /* 0x02e86005040075a7 */ /* 0x0044e4000802017f */
[----:B---3--:R-:W-:Y:S05]  /*3cb80*/  @!P1 NANOSLEEP.SYNCS 0x989680 ;  /* 0x009896800000995d */ /* 0x008fea0003900000 */
[----:B------:R-:W3:Y:S02]  /*3cb90*/  @!P1 SYNCS.PHASECHK.TRANS64 P1, [R4+URZ+0x2e860], R5 ;  /* 0x02e86005040095a7 */ /* 0x000ee4000802007f */
[----:B---3--:R-:W-:Y:S05]  /*3cba0*/  @!P1 BRA `(.L_x_7672) ;  /* 0xfffffffc00f09947 */ /* 0x008fea000383ffff */
[----:B------:R-:W-:Y:S05]  /*3cbb0*/  BRA `(.L_x_7888) ;  /* 0xffffffa8008c7947 */ /* 0x000fea000383ffff */
.L_x_7674:
[----:B---3--:R3:W4:Y:S02]  /*3cbc0*/  SYNCS.PHASECHK.TRANS64.TRYWAIT P1, [R3+URZ+0x2e860], R2 ;  /* 0x02e86002030075a7 */ /* 0x008724000802017f */
[----:B----4-:R-:W-:Y:S05]  /*3cbd0*/  @!P1 NANOSLEEP.SYNCS 0x989680 ;  /* 0x009896800000995d */ /* 0x010fea0003900000 */
[----:B------:R-:W4:Y:S02]  /*3cbe0*/  @!P1 SYNCS.PHASECHK.TRANS64 P1, [R3+URZ+0x2e860], R2 ;  /* 0x02e86002030095a7 */ /* 0x000f24000802007f */
[----:B----4-:R-:W-:Y:S05]  /*3cbf0*/  @!P1 BRA `(.L_x_7674) ;  /* 0xfffffffc00f09947 */ /* 0x010fea000383ffff */
[----:B------:R-:W-:Y:S05]  /*3cc00*/  BRA `(.L_x_7889) ;  /* 0xffffffa8008c7947 */ /* 0x000fea000383ffff */
.L_x_7676:
[----:B----4-:R4:W0:Y:S02]  /*3cc10*/  SYNCS.PHASECHK.TRANS64.TRYWAIT P0, [R4+URZ+0x2e880], R5 ;  /* 0x02e88005040075a7 */ /* 0x010824000800017f */
[----:B0-----:R-:W-:Y:S05]  /*3cc20*/  @!P0 NANOSLEEP.SYNCS 0x989680 ;  /* 0x009896800000895d */ /* 0x001fea0003900000 */
[----:B------:R-:W0:Y:S02]  /*3cc30*/  @!P0 SYNCS.PHASECHK.TRANS64 P0, [R4+URZ+0x2e880], R5 ;  /* 0x02e88005040085a7 */ /* 0x000e24000800007f */
[----:B0-----:R-:W-:Y:S05]  /*3cc40*/  @!P0 BRA `(.L_x_7676) ;  /* 0xfffffffc00f08947 */ /* 0x001fea000383ffff */
[----:B------:R-:W-:Y:S05]  /*3cc50*/  BRA `(.L_x_7677) ;  /* 0xffffffa800887947 */ /* 0x000fea000383ffff */
.L_x_7890:
        /* <DEDUP_REMOVED lines=10> */
.L_x_13281:


//--------------------- .text._ZN7cutlass13device_kernelIN5flash11enable_sm90INS1_16FlashAttnFwdSm90INS1_25CollectiveMainloopFwdSm90ILi2EN4cute5tupleIJNS5_1CILi1EEES8_S8_EEENS6_IJNS7_ILi128EEENS7_ILi224EEESA_EEELi128ENS_12float_e4m3_tEfNS_4arch4Sm90ELb1ELb0ELb0ELb0ELb0ELb0ELb0ELb1ELb1ELb1ELb1ELb0EEENS1_21CollectiveEpilogueFwdINS6_IJSA_SA_SB_EEES9_NS_10bfloat16_tESF_Li256ELb0ELb1ELb1ELb1EEENS1_19SingleTileSchedulerILb0ELb1ELb1ELi128EEEEEEEEEvNT_6ParamsE --------------------------
	.section	.text._ZN7cutlass13device_kernelIN5flash11enable_sm90INS1_16FlashAttnFwdSm90INS1_25CollectiveMainloopFwdSm90ILi2EN4cute5tupleIJNS5_1CILi1EEES8_S8_EEENS6_IJNS7_ILi128EEENS7_ILi224EEESA_EEELi128ENS_12float_e4m3_tEfNS_4arch4Sm90ELb1ELb0ELb0ELb0ELb0ELb0ELb0ELb1ELb1ELb1ELb1ELb0EEENS1_21CollectiveEpilogueFwdINS6_IJSA_SA_SB_EEES9_NS_10bfloat16_tESF_Li256ELb0ELb1ELb1ELb1EEENS1_19SingleTileSchedulerILb0ELb1ELb1ELi128EEEEEEEEEvNT_6ParamsE,"ax",@progbits
	.align	128
.text._ZN7cutlass13device_kernelIN5flash11enable_sm90INS1_16FlashAttnFwdSm90INS1_25CollectiveMainloopFwdSm90ILi2EN4cute5tupleIJNS5_1CILi1EEES8_S8_EEENS6_IJNS7_ILi128EEENS7_ILi224EEESA_EEELi128ENS_12float_e4m3_tEfNS_4arch4Sm90ELb1ELb0ELb0ELb0ELb0ELb0ELb0ELb1ELb1ELb1ELb1ELb0EEENS1_21CollectiveEpilogueFwdINS6_IJSA_SA_SB_EEES9_NS_10bfloat16_tESF_Li256ELb0ELb1ELb1ELb1EEENS1_19SingleTileSchedulerILb0ELb1ELb1ELi128EEEEEEEEEvNT_6ParamsE:
        .type           _ZN7cutlass13device_kernelIN5flash11enable_sm90INS1_16FlashAttnFwdSm90INS1_25CollectiveMainloopFwdSm90ILi2EN4cute5tupleIJNS5_1CILi1EEES8_S8_EEENS6_IJNS7_ILi128EEENS7_ILi224EEESA_EEELi128ENS_12float_e4m3_tEfNS_4arch4Sm90ELb1ELb0ELb0ELb0ELb0ELb0ELb0ELb1ELb1ELb1ELb1ELb0EEENS1_21CollectiveEpilogueFwdINS6_IJSA_SA_SB_EEES9_NS_10bfloat16_tESF_Li256ELb0ELb1ELb1ELb1EEENS1_19SingleTileSchedulerILb0ELb1ELb1ELi128EEEEEEEEEvNT_6ParamsE,@function
        .size           _ZN7cutlass13device_kernelIN5flash11enable_sm90INS1_16FlashAttnFwdSm90INS1_25CollectiveMainloopFwdSm90ILi2EN4cute5tupleIJNS5_1CILi1EEES8_S8_EEENS6_IJNS7_ILi128EEENS7_ILi224EEESA_EEELi128ENS_12float_e4m3_tEfNS_4arch4Sm90ELb1ELb0ELb0ELb0ELb0ELb0ELb0ELb1ELb1ELb1ELb1ELb0EEENS1_21CollectiveEpilogueFwdINS6_IJSA_SA_SB_EEES9_NS_10bfloat16_tESF_Li256ELb0ELb1ELb1ELb1EEENS1_19SingleTileSchedulerILb0ELb1ELb1ELi128EEEEEEEEEvNT_6ParamsE,(.L_x_13282 - _ZN7cutlass13device_kernelIN5flash11enable_sm90INS1_16FlashAttnFwdSm90INS1_25CollectiveMainloopFwdSm90ILi2EN4cute5tupleIJNS5_1CILi1EEES8_S8_EEENS6_IJNS7_ILi128EEENS7_ILi224EEESA_EEELi128ENS_12float_e4m3_tEfNS_4arch4Sm90ELb1ELb0ELb0ELb0ELb0ELb0ELb0ELb1ELb1ELb1ELb1ELb0EEENS1_21CollectiveEpilogueFwdINS6_IJSA_SA_SB_EEES9_NS_10bfloat16_tESF_Li256ELb0ELb1ELb1ELb1EEENS1_19SingleTileSchedulerILb0ELb1ELb1ELi128EEEEEEEEEvNT_6ParamsE)
        .other          _ZN7cutlass13device_kernelIN5flash11enable_sm90INS1_16FlashAttnFwdSm90INS1_25CollectiveMainloopFwdSm90ILi2EN4cute5tupleIJNS5_1CILi1EEES8_S8_EEENS6_IJNS7_ILi128EEENS7_ILi224EEESA_EEELi128ENS_12float_e4m3_tEfNS_4arch4Sm90ELb1ELb0ELb0ELb0ELb0ELb0ELb0ELb1ELb1ELb1ELb1ELb0EEENS1_21CollectiveEpilogueFwdINS6_IJSA_SA_SB_EEES9_NS_10bfloat16_tESF_Li256ELb0ELb1ELb1ELb1EEENS1_19SingleTileSchedulerILb0ELb1ELb1ELi128EEEEEEEEEvNT_6ParamsE,@"STO_CUDA_ENTRY STV_DEFAULT"
_ZN7cutlass13device_kernelIN5flash11enable_sm90INS1_16FlashAttnFwdSm90INS1_25CollectiveMainloopFwdSm90ILi2EN4cute5tupleIJNS5_1CILi1EEES8_S8_EEENS6_IJNS7_ILi128EEENS7_ILi224EEESA_EEELi128ENS_12float_e4m3_tEfNS_4arch4Sm90ELb1ELb0ELb0ELb0ELb0ELb0ELb0ELb1ELb1ELb1ELb1ELb0EEENS1_21CollectiveEpilogueFwdINS6_IJSA_SA_SB_EEES9_NS_10bfloat16_tESF_Li256ELb0ELb1ELb1ELb1EEENS1_19SingleTileSchedulerILb0ELb1ELb1ELi128EEEEEEEEEvNT_6ParamsE:
        /* <DEDUP_REMOVED lines=17> */
.L_x_7892:
[----:B------:R-:W-:Y:S05]  /*0110*/  BSYNC B0 ;  /* 0x0000000000007941 */ /* 0x000fea0003800000 */
.L_x_7891:
        /* <DEDUP_REMOVED lines=40> */
.L_x_7893:
        /* <DEDUP_REMOVED lines=22> */
.L_x_7894:
        /* <DEDUP_REMOVED lines=18> */
.L_x_7895:
        /* <DEDUP_REMOVED lines=22> */
.L_x_7896:
        /* <DEDUP_REMOVED lines=22> */
.L_x_7897:
        /* <DEDUP_REMOVED lines=9> */
.L_x_7900:
        /* <DEDUP_REMOVED lines=54> */
[----:B------:R-:W0:Y:S01]  /*0cd0*/  S2R R22, SR_CTAID.X ;  /* 0x0000000000167919 */ /* 0x000e220000002500 */
[----:B------:R-:W1:Y:S01]  /*0ce0*/  LDC R11, c[0x0][0x2f0] ;  /* 0x0000bc00ff0b7b82 */ /* 0x000e620000000800 */
[----:B------:R-:W-:Y:S01]  /*0cf0*/  @P0 LEA.HI.X R5, R2, R13, R3, 0x2, P2 ;  /* 0x0000000d02050211 */ /* 0x000fe200010f1403 */
[----:B------:R-:W-:Y:S01]  /*0d00*/  IMAD.MOV.U32 R7, RZ, RZ, 0x3f800000 ;  /* 0x3f800000ff077424 */ /* 0x000fe200078e00ff */
[----:B------:R-:W-:Y:S01]  /*0d10*/  @P1 LEA.HI.X R9, R6, R21, R0, 0x2, P3 ;  /* 0x0000001506091211 */ /* 0x000fe200018f1400 */
[----:B------:R-:W-:-:S04]  /*0d20*/  IMAD.MOV.U32 R0, RZ, RZ, 0x3f800000 ;  /* 0x3f800000ff007424 */ /* 0x000fc800078e00ff */
[----:B------:R-:W3:Y:S01]  /*0d30*/  LDC R2, c[0x0][0x448] ;  /* 0x00011200ff027b82 */ /* 0x000ee20000000800 */
[----:B------:R4:W5:Y:S04]  /*0d40*/  @P0 LDG.E R7, desc[UR38][R4.64] ;  /* 0x0000002604070981 */ /* 0x000968000c1e1900 */
[----:B------:R0:W5:Y:S01]  /*0d50*/  @P1 LDG.E R0, desc[UR38][R8.64] ;  /* 0x0000002608001981 */ /* 0x000162000c1e1900 */
[----:B------:R-:W-:Y:S02]  /*0d60*/  IMAD.MOV.U32 R23, RZ, RZ, RZ ;  /* 0x000000ffff177224 */ /* 0x000fe400078e00ff */
[----:B------:R-:W2:Y:S01]  /*0d70*/  LDC R6, c[0x0][0x288] ;  /* 0x0000a200ff067b82 */ /* 0x000ea20000000800 */
[----:B0-----:R-:W-:Y:S01]  /*0d80*/  IMAD.SHL.U32 R22, R22, 0x80, RZ ;  /* 0x0000008016167824 */ /* 0x001fe200078e00ff */
[----:B---3--:R-:W-:-:S06]  /*0d90*/  ISETP.NE.AND P1, PT, R2, 0x1, PT ;  /* 0x000000010200780c */ /* 0x008fcc0003f25270 */
[----:B------:R-:W0:Y:S01]  /*0da0*/  LDC.64 R2, c[0x0][0x418] ;  /* 0x00010600ff027b82 */ /* 0x000e220000000a00 */
[----:B----4-:R-:W-:-:S07]  /*0db0*/  VIADD R4, R22, 0x7f ;  /* 0x0000007f16047836 */ /* 0x010fce0000000000 */
[----:B------:R-:W3:Y:S08]  /*0dc0*/  @P1 LDC R13, c[0x0][0x44c] ;  /* 0x00011300ff0d1b82 */ /* 0x000ef00000000800 */
[----:B------:R-:W4:Y:S01]  /*0dd0*/  @P1 LDC R15, c[0x0][0x450] ;  /* 0x00011400ff0f1b82 */ /* 0x000f220000000800 */
[----:B0-----:R-:W-:Y:S01]  /*0de0*/  ISETP.NE.U32.AND P0, PT, R2, RZ, PT ;  /* 0x000000ff0200720c */ /* 0x001fe20003f05070 */
[----:B------:R-:W-:-:S03]  /*0df0*/  @P1 VIADD R2, R22, 0x7f ;  /* 0x0000007f16021836 */ /* 0x000fc60000000000 */
[----:B------:R-:W-:Y:S02]  /*0e00*/  ISETP.NE.AND.EX P0, PT, R3, RZ, PT, P0 ;  /* 0x000000ff0300720c */ /* 0x000fe40003f05300 */
[----:B--2---:R-:W-:Y:S02]  /*0e10*/  IADD3 R3, -R6, 0xe0, RZ ;  /* 0x000000e006037810 */ /* 0x004fe40007ffe1ff */
[----:B------:R-:W-:Y:S02]  /*0e20*/  SEL R16, R16, 0x1, P0 ;  /* 0x0000000110107807 */ /* 0x000fe40000000000 */
[----:B------:R-:W-:Y:S01]  /*0e30*/  SHF.R.U32.HI R6, RZ, 0x10, R18 ;  /* 0x00000010ff067819 */ /* 0x000fe20000011612 */
[----:B---3--:R-:W-:Y:S01]  /*0e40*/  @P1 IMAD.HI.U32 R2, R2, R13, RZ ;  /* 0x0000000d02021227 */ /* 0x008fe200078e00ff */
[----:B------:R-:W-:Y:S02]  /*0e50*/  LOP3.LUT R18, R18, 0xffff, RZ, 0xc0, !PT ;  /* 0x0000ffff12127812 */ /* 0x000fe400078ec0ff */
[----:B------:R-:W-:Y:S01]  /*0e60*/  ISETP.NE.AND P0, PT, R6, RZ, PT ;  /* 0x000000ff0600720c */ /* 0x000fe20003f05270 */
[----:B-1----:R-:W-:-:S02]  /*0e70*/  IMAD R5, R16, R11, R3 ;  /* 0x0000000b10057224 */ /* 0x002fc400078e0203 */
[----:B------:R-:W-:Y:S01]  /*0e80*/  IMAD R3, R16, R11, 0xdf ;  /* 0x000000df10037424 */ /* 0x000fe200078e020b */
[----:B----4-:R-:W-:Y:S01]  /*0e90*/  @P1 SHF.R.U32.HI R4, RZ, R15, R2 ;  /* 0x0000000fff041219 */ /* 0x010fe20000011602 */
[----:B------:R-:W-:-:S04]  /*0ea0*/  IMAD.MOV.U32 R2, RZ, RZ, RZ ;  /* 0x000000ffff027224 */ /* 0x000fc800078e00ff */
[----:B------:R-:W-:Y:S02]  /*0eb0*/  IMAD.IADD R5, R5, 0x1, R4 ;  /* 0x0000000105057824 */ /* 0x000fe400078e0204 */
[----:B------:R-:W-:Y:S02]  /*0ec0*/  IMAD.MOV.U32 R4, RZ, RZ, RZ ;  /* 0x000000ffff047224 */ /* 0x000fe400078e00ff */
[----:B------:R-:W0:Y:S01]  /*0ed0*/  @!P0 LDC R6, c[0x0][0x9f0] ;  /* 0x00027c00ff068b82 */ /* 0x000e220000000800 */
[----:B------:R-:W-:-:S04]  /*0ee0*/  IMAD.HI R2, R3, -0x6db6db6d, R2 ;  /* 0x9249249303027827 */ /* 0x000fc800078e0202 */
[----:B------:R-:W-:Y:S01]  /*0ef0*/  IMAD.HI R4, R5, -0x6db6db6d, R4 ;  /* 0x9249249305047827 */ /* 0x000fe200078e0204 */
[----:B------:R-:W-:-:S04]  /*0f00*/  SHF.R.U32.HI R3, RZ, 0x1f, R2 ;  /* 0x0000001fff037819 */ /* 0x000fc80000011602 */
[----:B------:R-:W-:Y:S02]  /*0f10*/  SHF.R.U32.HI R5, RZ, 0x1f, R4 ;  /* 0x0000001fff057819 */ /* 0x000fe40000011604 */
[----:B------:R-:W-:Y:S02]  /*0f20*/  LEA.HI.SX32 R3, R2, R3, 0x19 ;  /* 0x0000000302037211 */ /* 0x000fe400078fcaff */
[----:B------:R-:W-:-:S04]  /*0f30*/  LEA.HI.SX32 R4, R4, R5, 0x19 ;  /* 0x0000000504047211 */ /* 0x000fc800078fcaff */
[----:B------:R-:W-:-:S04]  /*0f40*/  VIMNMX R15, R3, R4, PT ;  /* 0x00000004030f7248 */ /* 0x000fc80003fe0100 */
[----:B------:R-:W-:-:S13]  /*0f50*/  ISETP.GE.AND P1, PT, R15, 0x1, PT ;  /* 0x000000010f00780c */ /* 0x000fda0003f26270 */
        /* <DEDUP_REMOVED lines=28> */
.L_x_7902:
        /* <DEDUP_REMOVED lines=41> */
[----:B------:R-:W-:Y:S01]  /*13b0*/  IMAD R136, R16, R11, RZ ;  /* 0x0000000b10887224 */ /* 0x000fe200078e02ff */
        /* <DEDUP_REMOVED lines=27> */
[----:B0-----:R-:W-:Y:S02]  /*1570*/  IMAD.U32 R6, RZ, RZ, UR4 ;  /* 0x00000004ff067e24 */ /* 0x001fe4000f8e00ff */
[----:B------:R-:W-:-:S02]  /*1580*/  IMAD.U32 R7, RZ, RZ, UR5 ;  /* 0x00000005ff077e24 */ /* 0x000fc4000f8e00ff */
[----:B------:R-:W-:Y:S02]  /*1590*/  IMAD.U32 R11, RZ, RZ, UR7 ;  /* 0x00000007ff0b7e24 */ /* 0x000fe4000f8e00ff */
[----:B------:R-:W-:Y:S02]  /*15a0*/  IMAD.MOV.U32 R8, RZ, RZ, 0x70 ;  /* 0x00000070ff087424 */ /* 0x000fe400078e00ff */
[----:B------:R-:W-:Y:S02]  /*15b0*/  IMAD.MOV.U32 R12, RZ, RZ, 0x1 ;  /* 0x00000001ff0c7424 */ /* 0x000fe400078e00ff */
[----:B-1----:R-:W-:-:S07]  /*15c0*/  IMAD.MOV.U32 R13, RZ, RZ, RZ ;  /* 0x000000ffff0d7224 */ /* 0x002fce00078e00ff */
[----:B------:R-:W-:-:S07]  /*15d0*/  LEPC R20, `(.L_x_7904) ;  /* 0x000000001014794e */ /* 0x000fce0000000000 */
[----:B--2---:R-:W-:Y:S05]  /*15e0*/  CALL.ABS.NOINC R14 ;  /* 0x000000000e007343 */ /* 0x004fea0003c00000 */
.L_x_7904:
[----:B------:R-:W2:Y:S01]  /*15f0*/  LDL.LU R20, [R1+0x18] ;  /* 0x0000180001147983 */ /* 0x000ea20000300800 */
[----:B------:R-:W-:-:S04]  /*1600*/  SHF.L.U32 R3, RZ, 0x1f, RZ ;  /* 0x0000001fff037819 */ /* 0x000fc800000006ff */
[----:B------:R-:W1:Y:S01]  /*1610*/  SYNCS.PHASECHK.TRANS64.TRYWAIT P0, [UR41+0x2e800], R3 ;  /* 0x02e80003ff0075a7 */ /* 0x000e620008000169 */
[----:B--2---:R-:W-:-:S04]  /*1620*/  LOP3.LUT R0, R20, 0x1, RZ, 0xfc, !PT ;  /* 0x0000000114007812 */ /* 0x004fc800078efcff */
[----:B------:R-:W-:Y:S01]  /*1630*/  ISETP.NE.AND P1, PT, R0, 0x3, PT ;  /* 0x000000030000780c */ /* 0x000fe20003f25270 */
[----:B-1----:R-:W-:-:S12]  /*1640*/  @!P0 BRA `(.L_x_7905) ;  /* 0x0000012800048947 */ /* 0x002fd80003800000 */
.L_x_7995:
[----:B------:R-:W-:Y:S05]  /*1650*/  @!P1 BRA `(.L_x_7906) ;  /* 0x0000000000049947 */ /* 0x000fea0003800000 */
[----:B------:R-:W-:Y:S01]  /*1660*/  BPT.TRAP 0x1 ;  /* 0x000000040000795c */ /* 0x000fe20000300000 */
.L_x_7906:
[----:B------:R2:W3:Y:S01]  /*1670*/  SYNCS.PHASECHK.TRANS64.TRYWAIT P2, [UR41+0x2e830], R3 ;  /* 0x02e83003ff0075a7 */ /* 0x0004e20008040169 */
[----:B------:R-:W-:Y:S05]  /*1680*/  @!P1 BRA `(.L_x_7907) ;  /* 0x0000000000049947 */ /* 0x000fea0003800000 */
[----:B------:R-:W-:Y:S01]  /*1690*/  BPT.TRAP 0x1 ;  /* 0x000000040000795c */ /* 0x000fe20000300000 */
.L_x_7907:
        /* <DEDUP_REMOVED lines=8> */
.L_x_7908:
[----:B------:R-:W-:Y:S05]  /*1720*/  WARPSYNC.ALL ;  /* 0x0000000000007948 */ /* 0x000fea0003800000 */
[----:B------:R-:W-:Y:S01]  /*1730*/  IMAD.MOV.U32 R5, RZ, RZ, 0x40000040 ;  /* 0x40000040ff057424 */ /* 0x000fe200078e00ff */
        /* <DEDUP_REMOVED lines=32> */
[----:B-1----:R-:W1:Y:S01]  /*1940*/  LDC R0, c[0x0][0x448] ;  /* 0x00011200ff007b82 */ /* 0x002e620000000800 */
[----:B------:R-:W-:Y:S01]  /*1950*/  UIADD3 UR14, UR6, 0x4, URZ ;  /* 0x00000004060e7890 */ /* 0x000fe2000fffe03f */
[----:B--2---:R-:W-:Y:S01]  /*1960*/  LEA.HI R3, R140, R140, RZ, 0x1 ;  /* 0x0000008c8c037211 */ /* 0x004fe200078f08ff */
[----:B------:R-:W-:Y:S01]  /*1970*/  UMOV UR13, 0x40000040 ;  /* 0x40000040000d7882 */ /* 0x000fe20000000000 */
[----:B------:R-:W-:Y:S01]  /*1980*/  UMOV UR15, 0x40000040 ;  /* 0x40000040000f7882 */ /* 0x000fe20000000000 */
[----:B------:R-:W-:Y:S01]  /*1990*/  UIADD3 UR34, UR6, 0x504, URZ ;  /* 0x0000050406227890 */ /* 0x000fe2000fffe03f */
[----:B------:R-:W-:Y:S01]  /*19a0*/  LOP3.LUT R9, R3, 0x3fffffe, RZ, 0xc0, !PT ;  /* 0x03fffffe03097812 */ /* 0x000fe200078ec0ff */
[----:B------:R-:W-:Y:S01]  /*19b0*/  UMOV UR33, UR13 ;  /* 0x0000000d00217c82 */ /* 0x000fe20008000000 */
[----:B------:R-:W-:Y:S01]  /*19c0*/  UMOV UR35, 0x40000040 ;  /* 0x4000004000237882 */ /* 0x000fe20000000000 */
[----:B------:R-:W-:Y:S01]  /*19d0*/  LEA.HI R138, R138, R137, RZ, 0x2 ;  /* 0x000000898a8a7211 */ /* 0x000fe200078f10ff */
[----:B------:R-:W-:Y:S01]  /*19e0*/  UIADD3 UR5, UR4, 0x2, URZ ;  /* 0x0000000204057890 */ /* 0x000fe2000fffe03f */
[----:B------:R-:W-:Y:S01]  /*19f0*/  IMAD.IADD R9, R140, 0x1, -R9 ;  /* 0x000000018c097824 */ /* 0x000fe200078e0a09 */
[----:B------:R-:W-:Y:S01]  /*1a00*/  UIADD3 UR12, UR4, 0x4, URZ ;  /* 0x00000004040c7890 */ /* 0x000fe2000fffe03f */
[----:B------:R-:W-:Y:S01]  /*1a10*/  LOP3.LUT R138, R138, 0xfffffffc, RZ, 0xc0, !PT ;  /* 0xfffffffc8a8a7812 */ /* 0x000fe200078ec0ff */
[----:B------:R-:W-:Y:S01]  /*1a20*/  UIADD3 UR4, UR4, 0x6, URZ ;  /* 0x0000000604047890 */ /* 0x000fe2000fffe03f */
[----:B------:R-:W-:-:S03]  /*1a30*/  UMOV UR42, URZ ;  /* 0x0000003f002a7c82 */ /* 0x000fc60008000000 */
[----:B------:R-:W-:Y:S01]  /*1a40*/  IMAD.IADD R138, R137, 0x1, -R138 ;  /* 0x00000001898a7824 */ /* 0x000fe200078e0a8a */
[----:B------:R-:W-:-:S04]  /*1a50*/  UMOV UR32, UR12 ;  /* 0x0000000c00207c82 */ /* 0x000fc80008000000 */
[----:B------:R-:W-:Y:S02]  /*1a60*/  LEA.HI R10, R138, R138, RZ, 0x1 ;  /* 0x0000008a8a0a7211 */ /* 0x000fe400078f08ff */
[----:B-1----:R-:W-:Y:S02]  /*1a70*/  ISETP.NE.AND P2, PT, R0, 0x1, PT ;  /* 0x000000010000780c */ /* 0x002fe40003f45270 */
[----:B------:R-:W-:-:S05]  /*1a80*/  LOP3.LUT R0, R139, 0xffffff80, RZ, 0xc0, !PT ;  /* 0xffffff808b007812 */ /* 0x000fca00078ec0ff */
[----:B------:R-:W-:-:S05]  /*1a90*/  IMAD.IADD R0, R137, 0x1, -R0 ;  /* 0x0000000189007824 */ /* 0x000fca00078e0a00 */
[----:B------:R-:W-:Y:S01]  /*1aa0*/  SHF.R.S32.HI R3, RZ, 0x1f, R0 ;  /* 0x0000001fff037819 */ /* 0x000fe20000011400 */
[----:B------:R-:W1:Y:S03]  /*1ab0*/  @P2 LDC R12, c[0x0][0x44c] ;  /* 0x00011300ff0c2b82 */ /* 0x000e660000000800 */
[CC--:B0-----:R-:W-:Y:S02]  /*1ac0*/  LEA.HI R6, R3.reuse, R0.reuse, RZ, 0x2 ;  /* 0x0000000003067211 */ /* 0x0c1fe400078f10ff */
[----:B------:R-:W-:Y:S02]  /*1ad0*/  LEA.HI R7, R3, R0, RZ, 0x5 ;  /* 0x0000000003077211 */ /* 0x000fe400078f28ff */
[--C-:B------:R-:W-:Y:S01]  /*1ae0*/  SHF.R.S32.HI R3, RZ, 0x2, R6.reuse ;  /* 0x00000002ff037819 */ /* 0x100fe20000011406 */
[----:B------:R-:W0:Y:S01]  /*1af0*/  @P2 LDC R14, c[0x0][0x450] ;  /* 0x00011400ff0e2b82 */ /* 0x000e220000000800 */
[----:B------:R-:W-:-:S02]  /*1b00*/  SHF.R.S32.HI R8, RZ, 0x1f, R6 ;  /* 0x0000001fff087819 */ /* 0x000fc40000011406 */
[----:B------:R-:W-:Y:S01]  /*1b10*/  SHF.R.S32.HI R7, RZ, 0x5, R7 ;  /* 0x00000005ff077819 */ /* 0x000fe20000011407 */
[----:B------:R-:W-:Y:S02]  /*1b20*/  WARPGROUP.DEPBAR.LE gsb0, 0x0 ;  /* 0x00008000000079c5 */ /* 0x000fe40000010000 */
[----:B------:R-:W-:Y:S01]  /*1b30*/  WARPGROUP.ARRIVE ;  /* 0x00000000000079c5 */ /* 0x000fe20000000000 */
[-C--:B------:R-:W-:Y:S01]  /*1b40*/  LEA.HI R8, R8, R3.reuse, RZ, 0x3 ;  /* 0x0000000308087211 */ /* 0x080fe200078f18ff */
[----:B------:R-:W-:Y:S01]  /*1b50*/  IMAD R11, R7, 0x10, R22 ;  /* 0x00000010070b7824 */ /* 0x000fe200078e0216 */
[----:B------:R-:W-:Y:S02]  /*1b60*/  LOP3.LUT R7, R10, 0x1ffffffe, RZ, 0xc0, !PT ;  /* 0x1ffffffe0a077812 */ /* 0x000fe400078ec0ff */
[----:B------:R-:W-:Y:S01]  /*1b70*/  LOP3.LUT R8, R8, 0xfffffff8, RZ, 0xc0, !PT ;  /* 0xfffffff808087812 */ /* 0x000fe200078ec0ff */
[----:B------:R-:W-:Y:S01]  /*1b80*/  QGMMA.64x32x32.F32.E4M3.E4M3 R104, gdesc[UR8], RZ, !UPT, gsb0 ;  /* 0x00600000086879f3 */ /* 0x000fe2000c0008ff */
[----:B------:R-:W-:Y:S01]  /*1b90*/  UIADD3 UR8, UR6, 0x200, URZ ;  /* 0x0000020006087890 */ /* 0x000fe2000fffe03f */
[----:B------:R-:W-:Y:S01]  /*1ba0*/  R2UR UR9, R5 ;  /* 0x00000000050972ca */ /* 0x000fe200000e0000 */
[----:B------:R-:W-:Y:S01]  /*1bb0*/  UIADD3 UR10, UR6, 0x300, URZ ;  /* 0x00000300060a7890 */ /* 0x000fe2000fffe03f */
[----:B------:R-:W-:Y:S01]  /*1bc0*/  IADD3 R8, R11, R3, -R8 ;  /* 0x000000030b087210 */ /* 0x000fe20007ffe808 */
[----:B------:R-:W-:Y:S01]  /*1bd0*/  UMOV UR11, 0x40000040 ;  /* 0x40000040000b7882 */ /* 0x000fe20000000000 */
[----:B------:R-:W-:-:S02]  /*1be0*/  IMAD.IADD R7, R138, 0x1, -R7 ;  /* 0x000000018a077824 */ /* 0x000fc400078e0a07 */
[----:B------:R-:W-:Y:S01]  /*1bf0*/  UMOV UR18, UR8 ;  /* 0x0000000800127c82 */ /* 0x000fe20008000000 */
[----:B------:R-:W-:Y:S01]  /*1c00*/  R2UR UR8, R4 ;  /* 0x00000000040872ca */ /* 0x000fe200000e0000 */
[----:B------:R-:W-:Y:S01]  /*1c10*/  UMOV UR26, UR10 ;  /* 0x0000000a001a7c82 */ /* 0x000fe20008000000 */
[----:B------:R-:W-:Y:S01]  /*1c20*/  UIADD3 UR10, UR6, 0x600, URZ ;  /* 0x00000600060a7890 */ /* 0x000fe2000fffe03f */
[----:B------:R-:W-:-:S04]  /*1c30*/  IMAD R8, R9, 0x40, R8 ;  /* 0x0000004009087824 */ /* 0x000fc800078e0208 */
[----:B------:R-:W-:Y:S02]  /*1c40*/  IMAD R9, R7, 0x8, R8 ;  /* 0x0000000807097824 */ /* 0x000fe400078e0208 */
[----:B------:R-:W2:Y:S02]  /*1c50*/  LDC R7, c[0x0][0x288] ;  /* 0x0000a200ff077b82 */ /* 0x000ea40000000800 */
[----:B-1----:R-:W-:-:S04]  /*1c60*/  @P2 IMAD.HI.U32 R3, R9, R12, RZ ;  /* 0x0000000c09032227 */ /* 0x002fc800078e00ff */
[----:B------:R-:W-:Y:S01]  /*1c70*/  IMAD.MOV.U32 R138, RZ, RZ, R9 ;  /* 0x000000ffff8a7224 */ /* 0x000fe200078e0009 */
[----:B0-----:R-:W-:Y:S01]  /*1c80*/  @P2 SHF.R.U32.HI R138, RZ, R14, R3 ;  /* 0x0000000eff8a2219 */ /* 0x001fe20000011603 */
[----:B------:R-:W-:Y:S01]  /*1c90*/  IMAD.MOV.U32 R12, RZ, RZ, -0xe0 ;  /* 0xffffff20ff0c7424 */ /* 0x000fe200078e00ff */
[----:B------:R-:W-:Y:S01]  /*1ca0*/  LOP3.LUT R3, R6, 0x7ffffffc, RZ, 0xc0, !PT ;  /* 0x7ffffffc06037812 */ /* 0x000fe200078ec0ff */
[C---:B------:R-:W-:Y:S02]  /*1cb0*/  IMAD R6, R23.reuse, -0xe0, R136 ;  /* 0xffffff2017067824 */ /* 0x040fe400078e0288 */
[----:B------:R-:W0:Y:S02]  /*1cc0*/  SHFL.IDX PT, R8, R138, 0x1, 0x1c1f ;  /* 0x003c1f008a087f89 */ /* 0x000e2400000e0000 */
[----:B------:R-:W-:Y:S02]  /*1cd0*/  IMAD.IADD R10, R0, 0x1, -R3 ;  /* 0x00000001000a7824 */ /* 0x000fe400078e0a03 */
[----:B------:R-:W-:-:S02]  /*1ce0*/  IMAD R3, R23, R12, 0xe1 ;  /* 0x000000e117037424 */ /* 0x000fc400078e020c */
[----:B------:R-:W-:Y:S02]  /*1cf0*/  VIADD R139, R6, 0xe0 ;  /* 0x000000e0068b7836 */ /* 0x000fe40000000000 */
[C---:B------:R-:W-:Y:S02]  /*1d00*/  IMAD R3, R10.reuse, -0x2, R3 ;  /* 0xfffffffe0a037824 */ /* 0x040fe400078e0203 */
[----:B------:R-:W-:-:S03]  /*1d10*/  IMAD R139, R10, -0x2, R139 ;  /* 0xfffffffe0a8b7824 */ /* 0x000fc600078e028b */
[----:B--2---:R-:W-:-:S04]  /*1d20*/  IADD3 R142, R3, -R7, R136 ;  /* 0x80000007038e7210 */ /* 0x004fc80007ffe088 */
[----:B0-----:R-:W-:-:S04]  /*1d30*/  VIADDMNMX R0, R8, R142, R139, PT ;  /* 0x0000008e08007246 */ /* 0x001fc8000380018b */
[C---:B------:R-:W-:Y:S01]  /*1d40*/  ISETP.GT.AND P3, PT, R0.reuse, RZ, PT ;  /* 0x000000ff0000720c */ /* 0x040fe20003f64270 */
[----:B------:R-:W-:Y:S02]  /*1d50*/  WARPGROUP.DEPBAR.LE gsb0, 0x0 ;  /* 0x00008000000079c5 */ /* 0x000fe40000010000 */
[----:B------:R-:W-:Y:S01]  /*1d60*/  WARPGROUP.ARRIVE ;  /* 0x00000000000079c5 */ /* 0x000fe20000000000 */
[C---:B------:R-:W-:Y:S02]  /*1d70*/  ISETP.GT.AND P4, PT, R0.reuse, 0x1, PT ;  /* 0x000000010000780c */ /* 0x040fe40003f84270 */
[----:B------:R-:W-:-:S03]  /*1d80*/  ISETP.GT.AND P5, PT, R0, 0x8, PT ;  /* 0x000000080000780c */ /* 0x000fc60003fa4270 */
        /* <DEDUP_REMOVED lines=80> */
[----:B------:R-:W-:Y:S01]  /*2290*/  UMOV UR17, 0x40000040 ;  /* 0x4000004000117882 */ /* 0x000fe20000000000 */
[----:B------:R-:W-:Y:S01]  /*22a0*/  UMOV UR19, 0x40000040 ;  /* 0x4000004000137882 */ /* 0x000fe20000000000 */
[----:B------:R-:W0:Y:S01]  /*22b0*/  S2UR UR4, SR_CgaCtaId ;  /* 0x00000000000479c3 */ /* 0x000e220000008800 */
        /* <DEDUP_REMOVED lines=211> */
[----:B------:R-:W-:-:S04]  /*2ff0*/  FMNMX.FTZ R0, R11, R0, !PT ;  /* 0x000000000b007209 */ /* 0x000fc80007810000 */
[----:B------:R-:W-:-:S05]  /*3000*/  FMNMX.FTZ R21, R39, R0, !PT ;  /* 0x0000000027157209 */ /* 0x000fca0007810000 */
[----:B------:R-:W1:Y:S02]  /*3010*/  SHFL.BFLY PT, R0, R21, 0x2, 0x1f ;  /* 0x0c401f0015007f89 */ /* 0x000e6400000e0000 */
[----:B-1----:R-:W-:-:S05]  /*3020*/  FMNMX.FTZ R27, R21, R0, !PT ;  /* 0x00000000151b7209 */ /* 0x002fca0007810000 */
[----:B------:R-:W1:Y:S02]  /*3030*/  SHFL.BFLY PT, R0, R27, 0x1, 0x1f ;  /* 0x0c201f001b007f89 */ /* 0x000e6400000e0000 */
[----:B-1----:R-:W-:-:S04]  /*3040*/  FMNMX.FTZ R0, R27, R0, !PT ;  /* 0x000000001b007209 */ /* 0x002fc80007810000 */
[----:B------:R-:W-:Y:S01]  /*3050*/  FSETP.NEU.FTZ.AND P3, PT, R0, -INF , PT ;  /* 0xff8000000000780b */ /* 0x000fe20003f7d000 */
[----:B------:R-:W-:-:S05]  /*3060*/  FFMA.FTZ R13, R2, R0, -8 ;  /* 0xc1000000020d7423 */ /* 0x000fca0000010000 */
[----:B------:R-:W-:-:S05]  /*3070*/  FSEL R13, R13, RZ, P3 ;  /* 0x000000ff0d0d7208 */ /* 0x000fca0001800000 */
[C-C-:B------:R-:W-:Y:S01]  /*3080*/  FFMA.FTZ R27, R2.reuse, R130, -R13.reuse ;  /* 0x00000082021b7223 */ /* 0x140fe2000001080d */
[C-C-:B------:R-:W-:Y:S01]  /*3090*/  FFMA.FTZ R55, R2.reuse, R107, -R13.reuse ;  /* 0x0000006b02377223 */ /* 0x140fe2000001080d */
[----:B------:R-:W1:Y:S01]  /*30a0*/  SHFL.IDX PT, R130, R138, RZ, 0x1c1f ;  /* 0x001c1fff8a827589 */ /* 0x000e6200000e0000 */
[C-C-:B------:R-:W-:Y:S01]  /*30b0*/  FFMA.FTZ R82, R2.reuse, R111, -R13.reuse ;  /* 0x0000006f02527223 */ /* 0x140fe2000001080d */
        /* <DEDUP_REMOVED lines=21> */
[----:B------:R-:W-:Y:S01]  /*3210*/  FFMA.FTZ R179, R2, R42, -R13 ;  /* 0x0000002a02b37223 */ /* 0x000fe2000001080d */
[----:B-1----:R-:W-:Y:S01]  /*3220*/  VIADDMNMX R130, R130, R142, R139, PT ;  /* 0x0000008e82827246 */ /* 0x002fe2000380018b */
[C-C-:B------:R-:W-:Y:S01]  /*3230*/  FFMA.FTZ R30, R2.reuse, R30, -R13.reuse ;  /* 0x0000001e021e7223 */ /* 0x140fe2000001080d */
[C-C-:B------:R-:W-:Y:S01]  /*3240*/  FFMA.FTZ R183, R2.reuse, R58, -R13.reuse ;  /* 0x0000003a02b77223 */ /* 0x140fe2000001080d */
[--C-:B------:R-:W-:Y:S01]  /*3250*/  FFMA.FTZ R185, R2, R62, -R13.reuse ;  /* 0x0000003e02b97223 */ /* 0x100fe2000001080d */
[----:B------:R-:W-:Y:S01]  /*3260*/  ISETP.GT.AND P3, PT, R130, RZ, PT ;  /* 0x000000ff8200720c */ /* 0x000fe20003f64270 */
[----:B------:R-:W-:Y:S01]  /*3270*/  FFMA.FTZ R11, R2, R11, -R13 ;  /* 0x0000000b020b7223 */ /* 0x000fe2000001080d */
[C---:B------:R-:W-:Y:S01]  /*3280*/  ISETP.GT.AND P4, PT, R130.reuse, 0x1, PT ;  /* 0x000000018200780c */ /* 0x040fe20003f84270 */
[----:B------:R-:W-:Y:S01]  /*3290*/  MUFU.EX2 R6, R6 ;  /* 0x0000000600067308 */ /* 0x000fe20000000800 */
[----:B------:R-:W-:-:S02]  /*32a0*/  ISETP.GT.AND P5, PT, R130, 0x8, PT ;  /* 0x000000088200780c */ /* 0x000fc40003fa4270 */
[----:B------:R-:W-:Y:S02]  /*32b0*/  FSEL R103, R120, -INF , P3 ;  /* 0xff80000078677808 */ /* 0x000fe40001800000 */
[----:B------:R-:W-:Y:S02]  /*32c0*/  FSEL R121, R121, -INF , P4 ;  /* 0xff80000079797808 */ /* 0x000fe40002000000 */
[----:B------:R-:W-:Y:S01]  /*32d0*/  ISETP.GT.AND P3, PT, R130, 0x9, PT ;  /* 0x000000098200780c */ /* 0x000fe20003f64270 */
[----:B------:R-:W-:Y:S01]  /*32e0*/  MUFU.EX2 R15, R15 ;  /* 0x0000000f000f7308 */ /* 0x000fe20000000800 */
[----:B------:R-:W-:Y:S02]  /*32f0*/  FSEL R107, R124, -INF , P5 ;  /* 0xff8000007c6b7808 */ /* 0x000fe40002800000 */
[----:B------:R-:W-:Y:S02]  /*3300*/  FMNMX.FTZ R86, R103, R121, !PT ;  /* 0x0000007967567209 */ /* 0x000fe40007810000 */
[----:B------:R-:W-:-:S02]  /*3310*/  ISETP.GT.AND P4, PT, R130, 0x10, PT ;  /* 0x000000108200780c */ /* 0x000fc40003f84270 */
[----:B------:R-:W-:Y:S01]  /*3320*/  FSEL R125, R125, -INF , P3 ;  /* 0xff8000007d7d7808 */ /* 0x000fe20001800000 */
[----:B------:R-:W-:Y:S01]  /*3330*/  MUFU.EX2 R8, R8 ;  /* 0x0000000800087308 */ /* 0x000fe20000000800 */
[----:B------:R-:W-:Y:S02]  /*3340*/  FMNMX.FTZ R86, R107, R86, !PT ;  /* 0x000000566b567209 */ /* 0x000fe40007810000 */
[----:B------:R-:W-:Y:S02]  /*3350*/  ISETP.GT.AND P3, PT, R130, 0x11, PT ;  /* 0x000000118200780c */ /* 0x000fe40003f64270 */
[----:B------:R-:W-:Y:S02]  /*3360*/  FSEL R111, R128, -INF , P4 ;  /* 0xff800000806f7808 */ /* 0x000fe40002000000 */
[----:B------:R-:W-:Y:S01]  /*3370*/  FMNMX.FTZ R86, R125, R86, !PT ;  /* 0x000000567d567209 */ /* 0x000fe20007810000 */
[----:B------:R-:W1:Y:S01]  /*3380*/  MUFU.EX2 R21, R21 ;  /* 0x0000001500157308 */ /* 0x000e620000000800 */
[----:B------:R-:W-:-:S02]  /*3390*/  ISETP.GT.AND P4, PT, R130, 0x18, PT ;  /* 0x000000188200780c */ /* 0x000fc40003f84270 */
[----:B------:R-:W-:Y:S02]  /*33a0*/  FSEL R129, R129, -INF , P3 ;  /* 0xff80000081817808 */ /* 0x000fe40001800000 */
[----:B------:R-:W-:Y:S02]  /*33b0*/  FMNMX.FTZ R86, R111, R86, !PT ;  /* 0x000000566f567209 */ /* 0x000fe40007810000 */
[----:B------:R-:W-:Y:S01]  /*33c0*/  ISETP.GT.AND P3, PT, R130, 0x19, PT ;  /* 0x000000198200780c */ /* 0x000fe20003f64270 */
[----:B------:R-:W-:Y:S01]  /*33d0*/  MUFU.EX2 R27, R27 ;  /* 0x0000001b001b7308 */ /* 0x000fe20000000800 */
[----:B------:R-:W-:Y:S02]  /*33e0*/  FSEL R115, R132, -INF , P4 ;  /* 0xff80000084737808 */ /* 0x000fe40002000000 */
[----:B------:R-:W-:Y:S02]  /*33f0*/  FMNMX.FTZ R120, R129, R86, !PT ;  /* 0x0000005681787209 */ /* 0x000fe40007810000 */
[----:B------:R-:W-:-:S02]  /*3400*/  FSEL R133, R133, -INF , P3 ;  /* 0xff80000085857808 */ /* 0x000fc40001800000 */
[C---:B------:R-:W-:Y:S01]  /*3410*/  ISETP.GT.AND P3, PT, R130.reuse, 0x20, PT ;  /* 0x000000208200780c */ /* 0x040fe20003f64270 */
[----:B------:R2:W-:Y:S01]  /*3420*/  MUFU.EX2 R86, R67 ;  /* 0x0000004300567308 */ /* 0x0005e20000000800 */
[----:B------:R-:W-:Y:S02]  /*3430*/  FMNMX.FTZ R120, R115, R120, !PT ;  /* 0x0000007873787209 */ /* 0x000fe40007810000 */
[----:B------:R-:W-:Y:S02]  /*3440*/  ISETP.GT.AND P4, PT, R130, 0x21, PT ;  /* 0x000000218200780c */ /* 0x000fe40003f84270 */
[----:B------:R-:W-:Y:S02]  /*3450*/  FSEL R119, R104, -INF , P3 ;  /* 0xff80000068777808 */ /* 0x000fe40001800000 */
[----:B------:R-:W-:Y:S01]  /*3460*/  FMNMX.FTZ R120, R133, R120, !PT ;  /* 0x0000007885787209 */ /* 0x000fe20007810000 */
[----:B------:R-:W-:Y:S01]  /*3470*/  MUFU.EX2 R38, R38 ;  /* 0x0000002600267308 */ /* 0x000fe20000000800 */
[----:B------:R-:W-:Y:S01]  /*3480*/  ISETP.GT.AND P3, PT, R130, 0x28, PT ;  /* 0x000000288200780c */ /* 0x000fe20003f64270 */
[----:B--2---:R-:W-:Y:S01]  /*3490*/  FFMA.FTZ R67, R2, R131, -R13 ;  /* 0x0000008302437223 */ /* 0x004fe2000001080d */
        /* <DEDUP_REMOVED lines=8> */
[----:B------:R-:W2:Y:S01]  /*3520*/  MUFU.EX2 R66, R66 ;  /* 0x0000004200427308 */ /* 0x000ea20000000800 */
        /* <DEDUP_REMOVED lines=27> */
[----:B------:R-:W-:Y:S01]  /*36e0*/  FFMA.FTZ R92, R2, R140, -R13 ;  /* 0x0000008c025c7223 */ /* 0x000fe2000001080d */
        /* <DEDUP_REMOVED lines=51> */
[----:B------:R-:W4:Y:S01]  /*3a20*/  MUFU.EX2 R92, R92 ;  /* 0x0000005c005c7308 */ /* 0x000f220000000800 */
        /* <DEDUP_REMOVED lines=30> */
[----:B------:R-:W-:Y:S02]  /*3c10*/  FMNMX.FTZ R120, R65, R120, !PT ;  /* 0x0000007841787209 */ /* 0x000fe40007810000 */
[----:B------:R-:W-:Y:S02]  /*3c20*/  FSEL R69, R69, -INF , P4 ;  /* 0xff80000045457808 */ /* 0x000fe40002000000 */
[C---:B------:R-:W-:Y:S02]  /*3c30*/  ISETP.GT.AND P3, PT, R130.reuse, 0xa0, PT ;  /* 0x000000a08200780c */ /* 0x040fe40003f64270 */
[----:B------:R-:W-:Y:S01]  /*3c40*/  FMNMX.FTZ R120, R165, R120, !PT ;  /* 0x00000078a5787209 */ /* 0x000fe20007810000 */
[----:B------:R-:W-:Y:S01]  /*3c50*/  MUFU.EX2 R76, R76 ;  /* 0x0000004c004c7308 */ /* 0x000fe20000000800 */
[----:B------:R-:W-:-:S02]  /*3c60*/  ISETP.GT.AND P4, PT, R130, 0xa1, PT ;  /* 0x000000a18200780c */ /* 0x000fc40003f84270 */
[----:B------:R-:W-:Y:S01]  /*3c70*/  FSEL R99, R40, -INF , P3 ;  /* 0xff80000028637808 */ /* 0x000fe20001800000 */
[--C-:B------:R-:W-:Y:S01]  /*3c80*/  FFMA.FTZ R40, R2, R98, -R13.reuse ;  /* 0x0000006202287223 */ /* 0x100fe2000001080d */
[----:B------:R-:W-:Y:S01]  /*3c90*/  FMNMX.FTZ R120, R69, R120, !PT ;  /* 0x0000007845787209 */ /* 0x000fe20007810000 */
[----:B------:R-:W-:Y:S01]  /*3ca0*/  IMAD.U32 R98, RZ, RZ, UR41 ;  /* 0x00000029ff627e24 */ /* 0x000fe2000f8e00ff */
[----:B------:R-:W-:Y:S01]  /*3cb0*/  ISETP.GT.AND P3, PT, R130, 0xa8, PT ;  /* 0x000000a88200780c */ /* 0x000fe20003f64270 */
[----:B------:R-:W-:Y:S01]  /*3cc0*/  MUFU.EX2 R56, R56 ;  /* 0x0000003800387308 */ /* 0x000fe20000000800 */
[----:B------:R-:W-:Y:S01]  /*3cd0*/  FSEL R167, R41, -INF , P4 ;  /* 0xff80000029a77808 */ /* 0x000fe20002000000 */
[----:B------:R-:W-:Y:S01]  /*3ce0*/  FFMA.FTZ R41, R2, R95, -R13 ;  /* 0x0000005f02297223 */ /* 0x000fe2000001080d */
[----:B------:R-:W-:Y:S01]  /*3cf0*/  FMNMX.FTZ R120, R99, R120, !PT ;  /* 0x0000007863787209 */ /* 0x000fe20007810000 */
[----:B------:R-:W-:Y:S01]  /*3d00*/  @!P0 VIADD R98, R98, 0x2e840 ;  /* 0x0002e84062628836 */ /* 0x000fe20000000000 */
[----:B------:R-:W-:-:S02]  /*3d10*/  ISETP.GT.AND P4, PT, R130, 0xa9, PT ;  /* 0x000000a98200780c */ /* 0x000fc40003f84270 */
[----:B------:R-:W-:Y:S01]  /*3d20*/  FSEL R169, R44, -INF , P3 ;  /* 0xff8000002ca97808 */ /* 0x000fe20001800000 */
[--C-:B------:R-:W-:Y:S01]  /*3d30*/  FFMA.FTZ R44, R2, R91, -R13.reuse ;  /* 0x0000005b022c7223 */ /* 0x100fe2000001080d */
[----:B------:R-:W-:Y:S01]  /*3d40*/  FMNMX.FTZ R120, R167, R120, !PT ;  /* 0x00000078a7787209 */ /* 0x000fe20007810000 */
[----:B------:R-:W5:Y:S01]  /*3d50*/  MUFU.EX2 R57, R57 ;  /* 0x0000003900397308 */ /* 0x000f620000000800 */
[----:B------:R-:W-:Y:S02]  /*3d60*/  ISETP.GT.AND P3, PT, R130, 0xb0, PT ;  /* 0x000000b08200780c */ /* 0x000fe40003f64270 */
[----:B------:R-:W-:Y:S01]  /*3d70*/  FSEL R95, R45, -INF , P4 ;  /* 0xff8000002d5f7808 */ /* 0x000fe20002000000 */
[----:B------:R-:W-:Y:S01]  /*3d80*/  FFMA.FTZ R45, R2, R87, -R13 ;  /* 0x00000057022d7223 */ /* 0x000fe2000001080d */
[----:B------:R-:W-:Y:S02]  /*3d90*/  FMNMX.FTZ R120, R169, R120, !PT ;  /* 0x00000078a9787209 */ /* 0x000fe40007810000 */
[----:B------:R-:W-:Y:S01]  /*3da0*/  ISETP.GT.AND P4, PT, R130, 0xb1, PT ;  /* 0x000000b18200780c */ /* 0x000fe20003f84270 */
[----:B------:R-:W-:Y:S01]  /*3db0*/  MUFU.EX2 R60, R60 ;  /* 0x0000003c003c7308 */ /* 0x000fe20000000800 */
[----:B------:R-:W-:-:S02]  /*3dc0*/  FSEL R171, R48, -INF , P3 ;  /* 0xff80000030ab7808 */ /* 0x000fc40001800000 */
[----:B------:R-:W-:Y:S02]  /*3dd0*/  FMNMX.FTZ R120, R95, R120, !PT ;  /* 0x000000785f787209 */ /* 0x000fe40007810000 */
[C---:B------:R-:W-:Y:S02]  /*3de0*/  ISETP.GT.AND P3, PT, R130.reuse, 0xb8, PT ;  /* 0x000000b88200780c */ /* 0x040fe40003f64270 */
[----:B------:R-:W-:Y:S01]  /*3df0*/  FSEL R49, R49, -INF , P4 ;  /* 0xff80000031317808 */ /* 0x000fe20002000000 */
[----:B------:R-:W-:Y:S01]  /*3e00*/  MUFU.EX2 R61, R61 ;  /* 0x0000003d003d7308 */ /* 0x000fe20000000800 */
[----:B------:R-:W-:Y:S02]  /*3e10*/  FMNMX.FTZ R120, R171, R120, !PT ;  /* 0x00000078ab787209 */ /* 0x000fe40007810000 */
[----:B------:R-:W-:Y:S02]  /*3e20*/  ISETP.GT.AND P4, PT, R130, 0xb9, PT ;  /* 0x000000b98200780c */ /* 0x000fe40003f84270 */
[----:B------:R-:W-:-:S02]  /*3e30*/  FSEL R91, R52, -INF , P3 ;  /* 0xff800000345b7808 */ /* 0x000fc40001800000 */
[----:B------:R-:W-:Y:S01]  /*3e40*/  FMNMX.FTZ R120, R49, R120, !PT ;  /* 0x0000007831787209 */ /* 0x000fe20007810000 */
[----:B------:R-:W-:Y:S01]  /*3e50*/  MUFU.EX2 R40, R40 ;  /* 0x0000002800287308 */ /* 0x000fe20000000800 */
[----:B------:R-:W-:Y:S02]  /*3e60*/  FSEL R53, R53, -INF , P4 ;  /* 0xff80000035357808 */ /* 0x000fe40002000000 */
[C---:B------:R-:W-:Y:S02]  /*3e70*/  ISETP.GT.AND P3, PT, R130.reuse, 0xc0, PT ;  /* 0x000000c08200780c */ /* 0x040fe40003f64270 */
[----:B------:R-:W-:Y:S02]  /*3e80*/  FMNMX.FTZ R120, R91, R120, !PT ;  /* 0x000000785b787209 */ /* 0x000fe40007810000 */
[----:B------:R-:W-:Y:S01]  /*3e90*/  ISETP.GT.AND P4, PT, R130, 0xc1, PT ;  /* 0x000000c18200780c */ /* 0x000fe20003f84270 */
[----:B------:R-:W0:Y:S01]  /*3ea0*/  MUFU.EX2 R41, R41 ;  /* 0x0000002900297308 */ /* 0x000e220000000800 */
[----:B------:R-:W-:Y:S01]  /*3eb0*/  FSEL R87, R24, -INF , P3 ;  /* 0xff80000018577808 */ /* 0x000fe20001800000 */
[----:B------:R-:W-:Y:S01]  /*3ec0*/  FFMA.FTZ R24, R2, R83, -R13 ;  /* 0x0000005302187223 */ /* 0x000fe2000001080d */
        /* <DEDUP_REMOVED lines=13> */
[C-C-:B------:R-:W-:Y:S01]  /*3fa0*/  FFMA.FTZ R29, R2.reuse, R43, -R13.reuse ;  /* 0x0000002b021d7223 */ /* 0x140fe2000001080d */
[----:B------:R-:W-:Y:S01]  /*3fb0*/  FMNMX.FTZ R120, R173, R120, !PT ;  /* 0x00000078ad787209 */ /* 0x000fe20007810000 */
[--C-:B------:R-:W-:Y:S01]  /*3fc0*/  FFMA.FTZ R43, R2, R20, -R13.reuse ;  /* 0x00000014022b7223 */ /* 0x100fe2000001080d */
[----:B------:R-:W-:Y:S01]  /*3fd0*/  ISETP.GT.AND P4, PT, R130, 0xd1, PT ;  /* 0x000000d18200780c */ /* 0x000fe20003f84270 */
[--C-:B------:R-:W-:Y:S01]  /*3fe0*/  FFMA.FTZ R20, R2, R26, -R13.reuse ;  /* 0x0000001a02147223 */ /* 0x100fe2000001080d */
[----:B------:R-:W-:Y:S01]  /*3ff0*/  FSEL R79, R32, -INF , P3 ;  /* 0xff800000204f7808 */ /* 0x000fe20001800000 */
[C-C-:B------:R-:W-:Y:S01]  /*4000*/  FFMA.FTZ R26, R2.reuse, R34, -R13.reuse ;  /* 0x00000022021a7223 */ /* 0x140fe2000001080d */
[----:B------:R-:W-:Y:S01]  /*4010*/  FMNMX.FTZ R120, R175, R120, !PT ;  /* 0x00000078af787209 */ /* 0x000fe20007810000 */
[--C-:B------:R-:W-:Y:S01]  /*4020*/  FFMA.FTZ R32, R2, R46, -R13.reuse ;  /* 0x0000002e02207223 */ /* 0x100fe2000001080d */
[----:B------:R-:W-:Y:S01]  /*4030*/  ISETP.GT.AND P3, PT, R130, 0xd8, PT ;  /* 0x000000d88200780c */ /* 0x000fe20003f64270 */
[C-C-:B------:R-:W-:Y:S01]  /*4040*/  FFMA.FTZ R34, R2.reuse, R39, -R13.reuse ;  /* 0x0000002702227223 */ /* 0x140fe2000001080d */
[----:B------:R-:W-:Y:S01]  /*4050*/  FSEL R177, R33, -INF , P4 ;  /* 0xff80000021b17808 */ /* 0x000fe20002000000 */
[C-C-:B------:R-:W-:Y:S01]  /*4060*/  FFMA.FTZ R33, R2.reuse, R12, -R13.reuse ;  /* 0x0000000c02217223 */ /* 0x140fe2000001080d */
[----:B------:R-:W-:Y:S01]  /*4070*/  FMNMX.FTZ R120, R79, R120, !PT ;  /* 0x000000784f787209 */ /* 0x000fe20007810000 */
[----:B------:R-:W-:Y:S01]  /*4080*/  FFMA.FTZ R12, R2, R50, -R13 ;  /* 0x00000032020c7223 */ /* 0x000fe2000001080d */
[----:B------:R-:W-:Y:S01]  /*4090*/  ISETP.GT.AND P4, PT, R130, 0xd9, PT ;  /* 0x000000d98200780c */ /* 0x000fe20003f84270 */
[----:B------:R-:W-:Y:S01]  /*40a0*/  MUFU.EX2 R24, R24 ;  /* 0x0000001800187308 */ /* 0x000fe20000000800 */
[----:B------:R-:W-:-:S02]  /*40b0*/  FSEL R181, R36, -INF , P3 ;  /* 0xff80000024b57808 */ /* 0x000fc40001800000 */
[----:B------:R-:W-:Y:S02]  /*40c0*/  FMNMX.FTZ R120, R177, R120, !PT ;  /* 0x00000078b1787209 */ /* 0x000fe40007810000 */
[----:B------:R-:W-:Y:S01]  /*40d0*/  FSEL R187, R37, -INF , P4 ;  /* 0xff80000025bb7808 */ /* 0x000fe20002000000 */
[C-C-:B------:R-:W-:Y:S01]  /*40e0*/  FFMA.FTZ R37, R2.reuse, R14, -R13.reuse ;  /* 0x0000000e02257223 */ /* 0x140fe2000001080d */
[----:B------:R-:W-:Y:S01]  /*40f0*/  FMNMX.FTZ R120, R181, R120, !PT ;  /* 0x00000078b5787209 */ /* 0x000fe20007810000 */
[----:B------:R-:W-:Y:S01]  /*4100*/  FFMA.FTZ R14, R2, R54, -R13 ;  /* 0x00000036020e7223 */ /* 0x000fe2000001080d */
[----:B------:R-:W-:Y:S01]  /*4110*/  @!P0 PRMT R98, RZ, 0x654, R98 ;  /* 0x00000654ff628816 */ /* 0x000fe20000000062 */
[----:B------:R-:W0:Y:S01]  /*4120*/  MUFU.EX2 R25, R25 ;  /* 0x0000001900197308 */ /* 0x000e220000000800 */
[----:B------:R-:W-:Y:S02]  /*4130*/  FMNMX.FTZ R120, R187, R120, !PT ;  /* 0x00000078bb787209 */ /* 0x000fe40007810000 */
[----:B------:R0:W-:Y:S01]  /*4140*/  @!P0 SYNCS.ARRIVE.TRANS64.RED.A1T0 RZ, [R98+URZ], RZ ;  /* 0x000000ff62ff89a7 */ /* 0x0001e2000810043f */
[----:B-1----:R-:W-:-:S02]  /*4150*/  F2FP.SATFINITE.E4M3.F32.PACK_AB_MERGE_C R225, R21, R8, RZ ;  /* 0x0000000815e1723e */ /* 0x002fc400048070ff */
[----:B------:R-:W1:Y:S01]  /*4160*/  SHFL.BFLY PT, R3, R120, 0x2, 0x1f ;  /* 0x0c401f0078037f89 */ /* 0x000e6200000e0000 */
[----:B--2---:R-:W-:Y:S01]  /*4170*/  F2FP.SATFINITE.E4M3.F32.PACK_AB_MERGE_C R227, R66, R31, RZ ;  /* 0x0000001f42e3723e */ /* 0x004fe200048070ff */
[----:B------:R-:W-:Y:S01]  /*4180*/  MUFU.EX2 R32, R32 ;  /* 0x0000002000207308 */ /* 0x000fe20000000800 */
[----:B---3--:R-:W-:Y:S02]  /*4190*/  F2FP.SATFINITE.E4M3.F32.PACK_AB_MERGE_C R223, R82, R55, RZ ;  /* 0x0000003752df723e */ /* 0x008fe400048070ff */
[----:B------:R-:W-:Y:S02]  /*41a0*/  F2FP.SATFINITE.E4M3.F32.PACK_AB_MERGE_C R221, R74, R47, RZ ;  /* 0x0000002f4add723e */ /* 0x000fe400048070ff */
[----:B----4-:R-:W-:Y:S02]  /*41b0*/  F2FP.SATFINITE.E4M3.F32.PACK_AB_MERGE_C R219, R92, R71, RZ ;  /* 0x000000475cdb723e */ /* 0x010fe400048070ff */
[----:B------:R-:W-:Y:S01]  /*41c0*/  F2FP.SATFINITE.E4M3.F32.PACK_AB_MERGE_C R225, R15, R6, R225 ;  /* 0x000000060fe1723e */ /* 0x000fe200048070e1 */
[----:B------:R-:W-:Y:S01]  /*41d0*/  MUFU.EX2 R33, R33 ;  /* 0x0000002100217308 */ /* 0x000fe20000000800 */
[----:B------:R-:W-:-:S02]  /*41e0*/  F2FP.SATFINITE.E4M3.F32.PACK_AB_MERGE_C R227, R38, R27, R227 ;  /* 0x0000001b26e3723e */ /* 0x000fc400048070e3 */
[----:B-----5:R-:W-:Y:S02]  /*41f0*/  F2FP.SATFINITE.E4M3.F32.PACK_AB_MERGE_C R215, R57, R56, RZ ;  /* 0x0000003839d7723e */ /* 0x020fe400048070ff */
[----:B0-----:R-:W-:Y:S02]  /*4200*/  F2FP.SATFINITE.E4M3.F32.PACK_AB_MERGE_C R209, R41, R40, RZ ;  /* 0x0000002829d1723e */ /* 0x001fe400048070ff */
[----:B------:R-:W-:Y:S01]  /*4210*/  F2FP.SATFINITE.E4M3.F32.PACK_AB_MERGE_C R211, R25, R24, RZ ;  /* 0x0000001819d3723e */ /* 0x000fe200048070ff */
[----:B------:R-:W-:Y:S01]  /*4220*/  MUFU.EX2 R28, R28 ;  /* 0x0000001c001c7308 */ /* 0x000fe20000000800 */
[----:B------:R-:W-:Y:S02]  /*4230*/  F2FP.SATFINITE.E4M3.F32.PACK_AB_MERGE_C R217, R90, R63, RZ ;  /* 0x0000003f5ad9723e */ /* 0x000fe400048070ff */
[----:B------:R-:W-:Y:S02]  /*4240*/  F2FP.SATFINITE.E4M3.F32.PACK_AB_MERGE_C R213, R77, R72, RZ ;  /* 0x000000484dd5723e */ /* 0x000fe400048070ff */
[----:B------:R-:W-:-:S02]  /*4250*/  F2FP.SATFINITE.E4M3.F32.PACK_AB_MERGE_C R221, R70, R35, R221 ;  /* 0x0000002346dd723e */ /* 0x000fc400048070dd */
[----:B-1----:R-:W-:Y:S01]  /*4260*/  FMNMX.FTZ R36, R120, R3, !PT ;  /* 0x0000000378247209 */ /* 0x002fe20007810000 */
[----:B------:R-:W-:Y:S01]  /*4270*/  MUFU.EX2 R29, R29 ;  /* 0x0000001d001d7308 */ /* 0x000fe20000000800 */
[----:B------:R-:W-:Y:S02]  /*4280*/  F2FP.SATFINITE.E4M3.F32.PACK_AB_MERGE_C R223, R78, R51, R223 ;  /* 0x000000334edf723e */ /* 0x000fe400048070df */
[----:B------:R-:W-:Y:S01]  /*4290*/  F2FP.SATFINITE.E4M3.F32.PACK_AB_MERGE_C R217, R86, R59, R217 ;  /* 0x0000003b56d9723e */ /* 0x000fe200048070d9 */
[----:B------:R-:W0:Y:S01]  /*42a0*/  SHFL.BFLY PT, R3, R36, 0x1, 0x1f ;  /* 0x0c201f0024037f89 */ /* 0x000e2200000e0000 */
[----:B------:R-:W-:Y:S02]  /*42b0*/  F2FP.SATFINITE.E4M3.F32.PACK_AB_MERGE_C R219, R94, R67, R219 ;  /* 0x000000435edb723e */ /* 0x000fe400048070db */
[----:B------:R-:W-:Y:S01]  /*42c0*/  F2FP.SATFINITE.E4M3.F32.PACK_AB_MERGE_C R213, R88, R75, R213 ;  /* 0x0000004b58d5723e */ /* 0x000fe200048070d5 */
[----:B------:R-:W-:Y:S01]  /*42d0*/  MUFU.EX2 R14, R14 ;  /* 0x0000000e000e7308 */ /* 0x000fe20000000800 */
[----:B------:R-:W-:-:S02]  /*42e0*/  F2FP.SATFINITE.E4M3.F32.PACK_AB_MERGE_C R215, R76, R73, R215 ;  /* 0x000000494cd7723e */ /* 0x000fc400048070d7 */
[----:B------:R-:W-:Y:S02]  /*42f0*/  F2FP.SATFINITE.E4M3.F32.PACK_AB_MERGE_C R209, R61, R60, R209 ;  /* 0x0000003c3dd1723e */ /* 0x000fe400048070d1 */
[----:B------:R-:W-:-:S03]  /*4300*/  F2FP.SATFINITE.E4M3.F32.PACK_AB_MERGE_C R211, R45, R44, R211 ;  /* 0x0000002c2dd3723e */ /* 0x000fc600048070d3 */
[----:B------:R-:W-:Y:S08]  /*4310*/  MUFU.EX2 R43, R43 ;  /* 0x0000002b002b7308 */ /* 0x000ff00000000800 */
[----:B------:R-:W-:Y:S01]  /*4320*/  MUFU.EX2 R12, R12 ;  /* 0x0000000c000c7308 */ /* 0x000fe20000000800 */
[----:B0-----:R-:W-:-:S04]  /*4330*/  FMNMX.FTZ R3, R36, R3, !PT ;  /* 0x0000000324037209 */ /* 0x001fc80007810000 */
        /* <DEDUP_REMOVED lines=11> */
[--C-:B------:R-:W-:Y:S01]  /*43f0*/  FFMA.FTZ R100, R2, R81, -R48.reuse ;  /* 0x0000005102647223 */ /* 0x100fe20000010830 */
[----:B------:R-:W-:Y:S01]  /*4400*/  MUFU.EX2 R13, R13 ;  /* 0x0000000d000d7308 */ /* 0x000fe20000000800 */
[----:B------:R-:W-:Y:S01]  /*4410*/  FADD.FTZ R81, R6, R15 ;  /* 0x0000000f06517221 */ /* 0x000fe20000010000 */
[C-C-:B------:R-:W-:Y:S01]  /*4420*/  FFMA.FTZ R58, R2.reuse, R115, -R48.reuse ;  /* 0x00000073023a7223 */ /* 0x140fe20000010830 */
[C-C-:B------:R-:W-:Y:S01]  /*4430*/  FFMA.FTZ R111, R2.reuse, R133, -R48.reuse ;  /* 0x00000085026f7223 */ /* 0x140fe20000010830 */
[--C-:B------:R-:W-:Y:S01]  /*4440*/  FFMA.FTZ R46, R2, R119, -R48.reuse ;  /* 0x00000077022e7223 */ /* 0x100fe20000010830 */
[----:B------:R-:W-:Y:S01]  /*4450*/  FADD.FTZ R98, R8, R81 ;  /* 0x0000005108627221 */ /* 0x000fe20000010000 */
[C-C-:B------:R-:W-:Y:S01]  /*4460*/  FFMA.FTZ R103, R2.reuse, R105, -R48.reuse ;  /* 0x0000006902677223 */ /* 0x140fe20000010830 */
[C---:B------:R-:W-:Y:S01]  /*4470*/  FFMA.FTZ R64, R2.reuse, R123, -R48 ;  /* 0x0000007b02407223 */ /* 0x040fe20000010830 */
[----:B------:R-:W0:Y:S01]  /*4480*/  MUFU.EX2 R36, R36 ;  /* 0x0000002400247308 */ /* 0x000e220000000800 */
[----:B------:R-:W-:Y:S01]  /*4490*/  FADD.FTZ R108, R21, R98 ;  /* 0x00000062156c7221 */ /* 0x000fe20000010000 */
        /* <DEDUP_REMOVED lines=13> */
[C---:B------:R-:W-:Y:S01]  /*4570*/  FFMA.FTZ R117, R2.reuse, R101, -R48 ;  /* 0x0000006502757223 */ /* 0x040fe20000010830 */
[----:B------:R-:W2:Y:S01]  /*4580*/  MUFU.EX2 R107, R107 ;  /* 0x0000006b006b7308 */ /* 0x000ea20000000800 */
[----:B0-----:R-:W-:Y:S01]  /*4590*/  FADD.FTZ R121, R13, R36 ;  /* 0x000000240d797221 */ /* 0x001fe20000010000 */
[C-C-:B------:R-:W-:Y:S01]  /*45a0*/  FFMA.FTZ R68, R2.reuse, R143, -R48.reuse ;  /* 0x0000008f02447223 */ /* 0x140fe20000010830 */
[C-C-:B------:R-:W-:Y:S01]  /*45b0*/  FFMA.FTZ R97, R2.reuse, R145, -R48.reuse ;  /* 0x0000009102617223 */ /* 0x140fe20000010830 */
[C-C-:B------:R-:W-:Y:S01]  /*45c0*/  FFMA.FTZ R106, R2.reuse, R147, -R48.reuse ;  /* 0x00000093026a7223 */ /* 0x140fe20000010830 */
[C-C-:B------:R-:W-:Y:S01]  /*45d0*/  FFMA.FTZ R119, R2.reuse, R149, -R48.reuse ;  /* 0x0000009502777223 */ /* 0x140fe20000010830 */
[C-C-:B------:R-:W-:Y:S01]  /*45e0*/  FFMA.FTZ R84, R2.reuse, R151, -R48.reuse ;  /* 0x0000009702547223 */ /* 0x140fe20000010830 */
[----:B------:R-:W-:Y:S01]  /*45f0*/  FFMA.FTZ R101, R2, R153, -R48 ;  /* 0x0000009902657223 */ /* 0x000fe20000010830 */
[----:B------:R-:W0:Y:S01]  /*4600*/  MUFU.EX2 R39, R39 ;  /* 0x0000002700277308 */ /* 0x000e220000000800 */
[----:B-1----:R-:W-:Y:S01]  /*4610*/  FADD.FTZ R104, R52, R121 ;  /* 0x0000007934687221 */ /* 0x002fe20000010000 */
[----:B------:R-:W-:Y:S01]  /*4620*/  FADD.FTZ R121, R27, R108 ;  /* 0x0000006c1b797221 */ /* 0x000fe20000010000 */
[C-C-:B------:R-:W-:Y:S01]  /*4630*/  FFMA.FTZ R85, R2.reuse, R85, -R48.reuse ;  /* 0x0000005502557223 */ /* 0x140fe20000010830 */
[C-C-:B------:R-:W-:Y:S01]  /*4640*/  FFMA.FTZ R81, R2.reuse, R155, -R48.reuse ;  /* 0x0000009b02517223 */ /* 0x140fe20000010830 */
[--C-:B------:R-:W-:Y:S01]  /*4650*/  FFMA.FTZ R98, R2, R157, -R48.reuse ;  /* 0x0000009d02627223 */ /* 0x100fe20000010830 */
[----:B------:R-:W-:Y:S01]  /*4660*/  FADD.FTZ R108, R38, R121 ;  /* 0x00000079266c7221 */ /* 0x000fe20000010000 */
[C---:B------:R-:W-:Y:S01]  /*4670*/  FFMA.FTZ R159, R2.reuse, R159, -R48 ;  /* 0x0000009f029f7223 */ /* 0x040fe20000010830 */
[----:B------:R-:W1:Y:S01]  /*4680*/  MUFU.EX2 R42, R42 ;  /* 0x0000002a002a7308 */ /* 0x000e620000000800 */
[----:B--2---:R-:W-:Y:S01]  /*4690*/  FADD.FTZ R104, R107, R104 ;  /* 0x000000686b687221 */ /* 0x004fe20000010000 */
[----:B------:R-:W-:Y:S01]  /*46a0*/  FADD.FTZ R123, R31, R108 ;  /* 0x0000006c1f7b7221 */ /* 0x000fe20000010000 */
[----:B------:R-:W-:Y:S01]  /*46b0*/  F2FP.SATFINITE.E4M3.F32.PACK_AB_MERGE_C R224, R107, R52, RZ ;  /* 0x000000346be0723e */ /* 0x000fe200048070ff */
[C-C-:B------:R-:W-:Y:S01]  /*46c0*/  FFMA.FTZ R161, R2.reuse, R161, -R48.reuse ;  /* 0x000000a102a17223 */ /* 0x140fe20000010830 */
[--C-:B------:R-:W-:Y:S01]  /*46d0*/  FFMA.FTZ R163, R2, R163, -R48.reuse ;  /* 0x000000a302a37223 */ /* 0x100fe20000010830 */
[----:B------:R-:W-:Y:S01]  /*46e0*/  FADD.FTZ R110, R66, R123 ;  /* 0x0000007b426e7221 */ /* 0x000fe20000010000 */
[C---:B------:R-:W-:Y:S01]  /*46f0*/  FFMA.FTZ R165, R2.reuse, R165, -R48 ;  /* 0x000000a502a57223 */ /* 0x040fe20000010830 */
[----:B------:R-:W2:Y:S01]  /*4700*/  MUFU.EX2 R58, R58 ;  /* 0x0000003a003a7308 */ /* 0x000ea20000000800 */
[----:B0-----:R-:W-:Y:S01]  /*4710*/  FADD.FTZ R121, R39, R104 ;  /* 0x0000006827797221 */ /* 0x001fe20000010000 */
[C-C-:B------:R-:W-:Y:S01]  /*4720*/  FFMA.FTZ R104, R2.reuse, R65, -R48.reuse ;  /* 0x0000004102687223 */ /* 0x140fe20000010830 */
[C-C-:B------:R-:W-:Y:S01]  /*4730*/  FFMA.FTZ R69, R2.reuse, R69, -R48.reuse ;  /* 0x0000004502457223 */ /* 0x140fe20000010830 */
[C-C-:B------:R-:W-:Y:S01]  /*4740*/  FFMA.FTZ R99, R2.reuse, R99, -R48.reuse ;  /* 0x0000006302637223 */ /* 0x140fe20000010830 */
[C-C-:B------:R-:W-:Y:S01]  /*4750*/  FFMA.FTZ R167, R2.reuse, R167, -R48.reuse ;  /* 0x000000a702a77223 */ /* 0x140fe20000010830 */
[----:B------:R-:W-:Y:S01]  /*4760*/  FFMA.FTZ R169, R2, R169, -R48 ;  /* 0x000000a902a97223 */ /* 0x000fe20000010830 */
[----:B------:R-:W-:Y:S01]  /*4770*/  F2FP.SATFINITE.E4M3.F32.PACK_AB_MERGE_C R224, R36, R13, R224 ;  /* 0x0000000d24e0723e */ /* 0x000fe200048070e0 */
[----:B------:R-:W0:Y:S01]  /*4780*/  MUFU.EX2 R111, R111 ;  /* 0x0000006f006f7308 */ /* 0x000e220000000800 */
        /* <DEDUP_REMOVED lines=9> */
[----:B------:R-:W-:Y:S01]  /*4820*/  FADD.FTZ R121, R35, R110 ;  /* 0x0000006e23797221 */ /* 0x000fe20000010000 */
[C-C-:B------:R-:W-:Y:S01]  /*4830*/  FFMA.FTZ R173, R2.reuse, R173, -R48.reuse ;  /* 0x000000ad02ad7223 */ /* 0x140fe20000010830 */
[C-C-:B------:R-:W-:Y:S01]  /*4840*/  FFMA.FTZ R175, R2.reuse, R175, -R48.reuse ;  /* 0x000000af02af7223 */ /* 0x140fe20000010830 */
[--C-:B------:R-:W-:Y:S01]  /*4850*/  FFMA.FTZ R79, R2, R79, -R48.reuse ;  /* 0x0000004f024f7223 */ /* 0x100fe20000010830 */
[----:B------:R-:W-:Y:S01]  /*4860*/  FADD.FTZ R110, R70, R121 ;  /* 0x00000079466e7221 */ /* 0x000fe20000010000 */
[C---:B------:R-:W-:Y:S01]  /*4870*/  FFMA.FTZ R177, R2.reuse, R177, -R48 ;  /* 0x000000b102b17223 */ /* 0x040fe20000010830 */
[----:B------:R-:W2:Y:S01]  /*4880*/  MUFU.EX2 R103, R103 ;  /* 0x0000006700677308 */ /* 0x000ea20000000800 */
[C---:B0-----:R-:W-:Y:S01]  /*4890*/  FADD.FTZ R65, R111.reuse, R108 ;  /* 0x0000006c6f417221 */ /* 0x041fe20000010000 */
[----:B------:R-:W-:Y:S01]  /*48a0*/  F2FP.SATFINITE.E4M3.F32.PACK_AB_MERGE_C R226, R111, R58, RZ ;  /* 0x0000003a6fe2723e */ /* 0x000fe200048070ff */
[----:B------:R-:W-:-:S03]  /*48b0*/  FFMA.FTZ R181, R2, R181, -R48 ;  /* 0x000000b502b57223 */ /* 0x000fc60000010830 */
[----:B------:R-:W-:Y:S02]  /*48c0*/  F2FP.SATFINITE.E4M3.F32.PACK_AB_MERGE_C R226, R42, R39, R226 ;  /* 0x000000272ae2723e */ /* 0x000fe400048070e2 */
[----:B------:R-:W0:Y:S01]  /*48d0*/  MUFU.EX2 R64, R64 ;  /* 0x0000004000407308 */ /* 0x000e220000000800 */
[----:B-1----:R-:W-:Y:S01]  /*48e0*/  FADD.FTZ R108, R46, R65 ;  /* 0x000000412e6c7221 */ /* 0x002fe20000010000 */
[----:B------:R-:W-:-:S04]  /*48f0*/  FADD.FTZ R65, R47, R110 ;  /* 0x0000006e2f417221 */ /* 0x000fc80000010000 */
[----:B------:R-:W-:Y:S01]  /*4900*/  FADD.FTZ R112, R74, R65 ;  /* 0x000000414a707221 */ /* 0x000fe20000010000 */
[C---:B------:R-:W-:Y:S01]  /*4910*/  FFMA.FTZ R65, R2.reuse, R49, -R48 ;  /* 0x0000003102417223 */ /* 0x040fe20000010830 */
[----:B------:R-:W1:Y:S01]  /*4920*/  MUFU.EX2 R109, R109 ;  /* 0x0000006d006d7308 */ /* 0x000e620000000800 */
[----:B--2---:R-:W-:Y:S01]  /*4930*/  FADD.FTZ R121, R103, R108 ;  /* 0x0000006c67797221 */ /* 0x004fe20000010000 */
[----:B------:R-:W-:Y:S01]  /*4940*/  FADD.FTZ R49, R51, R112 ;  /* 0x0000007033317221 */ /* 0x000fe20000010000 */
[----:B------:R-:W-:-:S03]  /*4950*/  FFMA.FTZ R48, R2, R187, -R48 ;  /* 0x000000bb02307223 */ /* 0x000fc60000010830 */
[----:B------:R-:W-:Y:S02]  /*4960*/  FADD.FTZ R112, R78, R49 ;  /* 0x000000314e707221 */ /* 0x000fe40000010000 */
[----:B------:R-:W2:Y:S01]  /*4970*/  MUFU.EX2 R50, R50 ;  /* 0x0000003200327308 */ /* 0x000ea20000000800 */
[----:B0-----:R-:W-:Y:S01]  /*4980*/  FADD.FTZ R110, R64, R121 ;  /* 0x00000079406e7221 */ /* 0x001fe20000010000 */
[----:B------:R-:W-:-:S04]  /*4990*/  FADD.FTZ R123, R55, R112 ;  /* 0x00000070377b7221 */ /* 0x000fc80000010000 */
[----:B------:R-:W-:Y:S02]  /*49a0*/  FADD.FTZ R112, R82, R123 ;  /* 0x0000007b52707221 */ /* 0x000fe40000010000 */
[----:B------:R-:W0:Y:S01]  /*49b0*/  MUFU.EX2 R105, R105 ;  /* 0x0000006900697308 */ /* 0x000e220000000800 */
[----:B-1----:R-:W-:Y:S01]  /*49c0*/  FADD.FTZ R121, R109, R110 ;  /* 0x0000006e6d797221 */ /* 0x002fe20000010000 */
[----:B------:R-:W-:Y:S01]  /*49d0*/  FADD.FTZ R123, R59, R112 ;  /* 0x000000703b7b7221 */ /* 0x000fe20000010000 */
[----:B------:R-:W-:-:S03]  /*49e0*/  F2FP.SATFINITE.E4M3.F32.PACK_AB_MERGE_C R64, R109, R64, RZ ;  /* 0x000000406d40723e */ /* 0x000fc600048070ff */
[----:B------:R-:W-:Y:S01]  /*49f0*/  FADD.FTZ R112, R86, R123 ;  /* 0x0000007b56707221 */ /* 0x000fe20000010000 */
[----:B------:R-:W-:Y:S01]  /*4a00*/  F2FP.SATFINITE.E4M3.F32.PACK_AB_MERGE_C R220, R103, R46, R64 ;  /* 0x0000002e67dc723e */ /* 0x000fe20004807040 */
[----:B------:R-:W1:Y:S01]  /*4a10*/  MUFU.EX2 R80, R80 ;  /* 0x0000005000507308 */ /* 0x000e620000000800 */
[----:B--2---:R-:W-:Y:S01]  /*4a20*/  FADD.FTZ R110, R50, R121 ;  /* 0x00000079326e7221 */ /* 0x004fe20000010000 */
[----:B------:R-:W-:-:S06]  /*4a30*/  CS2R R46, SRZ ;  /* 0x00000000002e7805 */ /* 0x000fcc000001ff00 */
        /* <DEDUP_REMOVED lines=8> */
[----:B------:R-:W-:Y:S01]  /*4ac0*/  CS2R R50, SRZ ;  /* 0x0000000000327805 */ /* 0x000fe2000001ff00 */
[----:B------:R-:W2:Y:S01]  /*4ad0*/  MUFU.EX2 R96, R96 ;  /* 0x0000006000607308 */ /* 0x000ea20000000800 */
[----:B0-----:R-:W-:Y:S01]  /*4ae0*/  FADD.FTZ R110, R54, R121 ;  /* 0x00000079366e7221 */ /* 0x001fe20000010000 */
[----:B------:R-:W-:-:S06]  /*4af0*/  FADD.FTZ R121, R63, R112 ;  /* 0x000000703f797221 */ /* 0x000fcc0000010000 */
[----:B------:R-:W0:Y:S01]  /*4b00*/  MUFU.EX2 R115, R115 ;  /* 0x0000007300737308 */ /* 0x000e220000000800 */
[----:B-1----:R-:W-:Y:S01]  /*4b10*/  FADD.FTZ R21, R89, R110 ;  /* 0x0000006e59157221 */ /* 0x002fe20000010000 */
[----:B------:R-:W-:-:S04]  /*4b20*/  FADD.FTZ R110, R90, R121 ;  /* 0x000000795a6e7221 */ /* 0x000fc80000010000 */
[----:B------:R-:W-:Y:S02]  /*4b30*/  FADD.FTZ R31, R67, R110 ;  /* 0x0000006e431f7221 */ /* 0x000fe40000010000 */
[----:B------:R-:W1:Y:S01]  /*4b40*/  MUFU.EX2 R62, R62 ;  /* 0x0000003e003e7308 */ /* 0x000e620000000800 */
[----:B--2---:R-:W-:Y:S01]  /*4b50*/  FADD.FTZ R8, R96, R21 ;  /* 0x0000001560087221 */ /* 0x004fe20000010000 */
[----:B------:R-:W-:-:S04]  /*4b60*/  FADD.FTZ R82, R94, R31 ;  /* 0x0000001f5e527221 */ /* 0x000fc80000010000 */
[----:B------:R-:W-:Y:S01]  /*4b70*/  FADD.FTZ R31, R71, R82 ;  /* 0x00000052471f7221 */ /* 0x000fe20000010000 */
[----:B------:R-:W-:Y:S01]  /*4b80*/  CS2R R70, SRZ ;  /* 0x0000000000467805 */ /* 0x000fe2000001ff00 */
        /* <DEDUP_REMOVED lines=8> */
[----:B------:R-:W-:Y:S01]  /*4c10*/  FADD.FTZ R31, R88, R31 ;  /* 0x0000001f581f7221 */ /* 0x000fe20000010000 */
[----:B------:R-:W-:-:S03]  /*4c20*/  CS2R R54, SRZ ;  /* 0x0000000000367805 */ /* 0x000fc6000001ff00 */
[----:B------:R-:W-:Y:S02]  /*4c30*/  FADD.FTZ R58, R72, R31 ;  /* 0x0000001f483a7221 */ /* 0x000fe40000010000 */
[----:B------:R-:W1:Y:S01]  /*4c40*/  MUFU.EX2 R117, R117 ;  /* 0x0000007500757308 */ /* 0x000e620000000800 */
[----:B--2---:R-:W-:Y:S01]  /*4c50*/  FADD.FTZ R21, R93, R74 ;  /* 0x0000004a5d157221 */ /* 0x004fe20000010000 */
[----:B------:R-:W-:Y:S01]  /*4c60*/  FADD.FTZ R58, R77, R58 ;  /* 0x0000003a4d3a7221 */ /* 0x000fe20000010000 */
[----:B------:R-:W-:-:S03]  /*4c70*/  CS2R R74, SRZ ;  /* 0x00000000004a7805 */ /* 0x000fc6000001ff00 */
[----:B------:R-:W-:Y:S01]  /*4c80*/  FADD.FTZ R15, R73, R58 ;  /* 0x0000003a490f7221 */ /* 0x000fe20000010000 */
[----:B------:R-:W-:Y:S01]  /*4c90*/  CS2R R58, SRZ ;  /* 0x00000000003a7805 */ /* 0x000fe2000001ff00 */
[----:B------:R-:W2:Y:S01]  /*4ca0*/  MUFU.EX2 R68, R68 ;  /* 0x0000004400447308 */ /* 0x000ea20000000800 */
[----:B0-----:R-:W-:Y:S01]  /*4cb0*/  FADD.FTZ R52, R102, R21 ;  /* 0x0000001566347221 */ /* 0x001fe20000010000 */
[----:B------:R-:W-:Y:S01]  /*4cc0*/  FADD.FTZ R15, R76, R15 ;  /* 0x0000000f4c0f7221 */ /* 0x000fe20000010000 */
[----:B------:R-:W-:Y:S02]  /*4cd0*/  CS2R R72, SRZ ;  /* 0x0000000000487805 */ /* 0x000fe4000001ff00 */
[----:B------:R-:W-:-:S03]  /*4ce0*/  CS2R R76, SRZ ;  /* 0x00000000004c7805 */ /* 0x000fc6000001ff00 */
[----:B------:R-:W0:Y:S01]  /*4cf0*/  MUFU.EX2 R97, R97 ;  /* 0x0000006100617308 */ /* 0x000e220000000800 */
[C---:B-1----:R-:W-:Y:S01]  /*4d00*/  FADD.FTZ R21, R117.reuse, R52 ;  /* 0x0000003475157221 */ /* 0x042fe20000010000 */
        /* <DEDUP_REMOVED lines=11> */
[----:B------:R-:W-:Y:S01]  /*4dc0*/  FADD.FTZ R119, R119, R52 ;  /* 0x0000003477777221 */ /* 0x000fe20000010000 */
[----:B------:R-:W-:Y:S02]  /*4dd0*/  FADD.FTZ R52, R56, R15 ;  /* 0x0000000f38347221 */ /* 0x000fe40000010000 */
[----:B------:R-:W-:Y:S02]  /*4de0*/  F2FP.SATFINITE.E4M3.F32.PACK_AB_MERGE_C R212, R97, R68, R106 ;  /* 0x0000004461d4723e */ /* 0x000fe4000480706a */
[----:B------:R-:W-:Y:S01]  /*4df0*/  FADD.FTZ R57, R57, R52 ;  /* 0x0000003439397221 */ /* 0x000fe20000010000 */
[----:B------:R-:W2:Y:S01]  /*4e00*/  MUFU.EX2 R100, R100 ;  /* 0x0000006400647308 */ /* 0x000ea20000000800 */
[----:B0-----:R-:W-:Y:S02]  /*4e10*/  FADD.FTZ R38, R84, R119 ;  /* 0x0000007754267221 */ /* 0x001fe40000010000 */
[----:B------:R-:W-:-:S04]  /*4e20*/  FADD.FTZ R56, R60, R57 ;  /* 0x000000393c387221 */ /* 0x000fc80000010000 */
[----:B------:R-:W-:Y:S01]  /*4e30*/  FADD.FTZ R21, R61, R56 ;  /* 0x000000383d157221 */ /* 0x000fe20000010000 */
[----:B------:R-:W0:Y:S01]  /*4e40*/  MUFU.EX2 R85, R85 ;  /* 0x0000005500557308 */ /* 0x000e220000000800 */
[----:B-1----:R-:W-:Y:S01]  /*4e50*/  FADD.FTZ R15, R101, R38 ;  /* 0x00000026650f7221 */ /* 0x002fe20000010000 */
[----:B------:R-:W-:Y:S01]  /*4e60*/  CS2R R60, SRZ ;  /* 0x00000000003c7805 */ /* 0x000fe2000001ff00 */
[----:B------:R-:W-:-:S04]  /*4e70*/  FADD.FTZ R56, R40, R21 ;  /* 0x0000001528387221 */ /* 0x000fc80000010000 */
[----:B------:R-:W-:Y:S01]  /*4e80*/  FADD.FTZ R41, R41, R56 ;  /* 0x0000003829297221 */ /* 0x000fe20000010000 */
[----:B------:R-:W1:Y:S01]  /*4e90*/  MUFU.EX2 R81, R81 ;  /* 0x0000005100517308 */ /* 0x000e620000000800 */
[----:B--2---:R-:W-:Y:S01]  /*4ea0*/  FADD.FTZ R52, R100, R15 ;  /* 0x0000000f64347221 */ /* 0x004fe20000010000 */
[----:B------:R-:W-:-:S06]  /*4eb0*/  CS2R R56, SRZ ;  /* 0x0000000000387805 */ /* 0x000fcc000001ff00 */
[----:B------:R-:W2:Y:S01]  /*4ec0*/  MUFU.EX2 R98, R98 ;  /* 0x0000006200627308 */ /* 0x000ea20000000800 */
[C---:B0-----:R-:W-:Y:S01]  /*4ed0*/  FADD.FTZ R52, R85.reuse, R52 ;  /* 0x0000003455347221 */ /* 0x041fe20000010000 */
[----:B------:R-:W-:-:S04]  /*4ee0*/  F2FP.SATFINITE.E4M3.F32.PACK_AB_MERGE_C R100, R85, R100, RZ ;  /* 0x000000645564723e */ /* 0x000fc800048070ff */
[----:B------:R-:W-:Y:S02]  /*4ef0*/  F2FP.SATFINITE.E4M3.F32.PACK_AB_MERGE_C R214, R101, R84, R100 ;  /* 0x0000005465d6723e */ /* 0x000fe40004807064 */
[----:B------:R-:W-:Y:S01]  /*4f00*/  CS2R R84, SRZ ;  /* 0x0000000000547805 */ /* 0x000fe2000001ff00 */
[----:B------:R-:W0:Y:S01]  /*4f10*/  MUFU.EX2 R159, R159 ;  /* 0x0000009f009f7308 */ /* 0x000e220000000800 */
[----:B-1----:R-:W-:-:S07]  /*4f20*/  FADD.FTZ R15, R81, R52 ;  /* 0x00000034510f7221 */ /* 0x002fce0000010000 */
[----:B------:R-:W1:Y:S01]  /*4f30*/  MUFU.EX2 R108, R161 ;  /* 0x000000a1006c7308 */ /* 0x000e620000000800 */
[----:B--2---:R-:W-:-:S07]  /*4f40*/  FADD.FTZ R52, R98, R15 ;  /* 0x0000000f62347221 */ /* 0x004fce0000010000 */
[----:B------:R-:W2:Y:S01]  /*4f50*/  MUFU.EX2 R49, R163 ;  /* 0x000000a300317308 */ /* 0x000ea20000000800 */
[----:B0-----:R-:W-:Y:S01]  /*4f60*/  FADD.FTZ R15, R159, R52 ;  /* 0x000000349f0f7221 */ /* 0x001fe20000010000 */
[----:B------:R-:W-:-:S04]  /*4f70*/  FADD.FTZ R52, R44, R41 ;  /* 0x000000292c347221 */ /* 0x000fc80000010000 */
[----:B------:R-:W-:Y:S01]  /*4f80*/  FADD.FTZ R21, R45, R52 ;  /* 0x000000342d157221 */ /* 0x000fe20000010000 */
[----:B------:R-:W-:Y:S01]  /*4f90*/  CS2R R44, SRZ ;  /* 0x00000000002c7805 */ /* 0x000fe2000001ff00 */
[----:B------:R-:W0:Y:S01]  /*4fa0*/  MUFU.EX2 R104, R104 ;  /* 0x0000006800687308 */ /* 0x000e220000000800 */
[C---:B-1----:R-:W-:Y:S01]  /*4fb0*/  F2FP.SATFINITE.E4M3.F32.PACK_AB_MERGE_C R159, R108.reuse, R159, RZ ;  /* 0x0000009f6c9f723e */ /* 0x042fe200048070ff */
[----:B------:R-:W-:Y:S01]  /*4fc0*/  FADD.FTZ R108, R108, R15 ;  /* 0x0000000f6c6c7221 */ /* 0x000fe20000010000 */
[----:B------:R-:W-:Y:S02]  /*4fd0*/  FADD.FTZ R24, R24, R21 ;  /* 0x0000001518187221 */ /* 0x000fe40000010000 */
[----:B------:R-:W1:Y:S01]  /*4fe0*/  @P2 LDC R21, c[0x0][0x450] ;  /* 0x00011400ff152b82 */ /* 0x000e620000000800 */
[----:B------:R-:W-:Y:S01]  /*4ff0*/  F2FP.SATFINITE.E4M3.F32.PACK_AB_MERGE_C R208, R98, R81, R159 ;  /* 0x0000005162d0723e */ /* 0x000fe2000480709f */
[----:B------:R-:W-:Y:S01]  /*5000*/  FADD.FTZ R25, R25, R24 ;  /* 0x0000001819197221 */ /* 0x000fe20000010000 */
[----:B------:R-:W3:Y:S01]  /*5010*/  MUFU.EX2 R165, R165 ;  /* 0x000000a500a57308 */ /* 0x000ee20000000800 */
[----:B--2---:R-:W-:Y:S01]  /*5020*/  FADD.FTZ R15, R49, R108 ;  /* 0x0000006c310f7221 */ /* 0x004fe20000010000 */
[----:B------:R-:W-:-:S06]  /*5030*/  CS2R R80, SRZ ;  /* 0x0000000000507805 */ /* 0x000fcc000001ff00 */
[----:B------:R2:W4:Y:S01]  /*5040*/  MUFU.EX2 R66, R69 ;  /* 0x0000004500427308 */ /* 0x0005220000000800 */
[----:B0-----:R-:W-:Y:S01]  /*5050*/  FADD.FTZ R36, R104, R15 ;  /* 0x0000000f68247221 */ /* 0x001fe20000010000 */
[----:B------:R-:W-:-:S04]  /*5060*/  F2FP.SATFINITE.E4M3.F32.PACK_AB_MERGE_C R15, R33, R32, RZ ;  /* 0x00000020210f723e */ /* 0x000fc800048070ff */
[----:B------:R-:W-:Y:S02]  /*5070*/  F2FP.SATFINITE.E4M3.F32.PACK_AB_MERGE_C R205, R29, R28, R15 ;  /* 0x0000001c1dcd723e */ /* 0x000fe4000480700f */
[----:B------:R-:W0:Y:S01]  /*5080*/  MUFU.EX2 R8, R99 ;  /* 0x0000006300087308 */ /* 0x000e220000000800 */
[----:B---3--:R-:W-:Y:S01]  /*5090*/  FADD.FTZ R13, R165, R36 ;  /* 0x00000024a50d7221 */ /* 0x008fe20000010000 */
[----:B------:R-:W-:Y:S01]  /*50a0*/  FADD.FTZ R36, R28, R25 ;  /* 0x000000191c247221 */ /* 0x000fe20000010000 */
[----:B------:R-:W-:Y:S02]  /*50b0*/  F2FP.SATFINITE.E4M3.F32.PACK_AB_MERGE_C R15, R43, R14, RZ ;  /* 0x0000000e2b0f723e */ /* 0x000fe400048070ff */
[----:B--2---:R-:W-:Y:S01]  /*50c0*/  CS2R R68, SRZ ;  /* 0x0000000000447805 */ /* 0x004fe2000001ff00 */
[----:B------:R-:W-:Y:S01]  /*50d0*/  FADD.FTZ R29, R29, R36 ;  /* 0x000000241d1d7221 */ /* 0x000fe20000010000 */
[----:B------:R-:W-:Y:S01]  /*50e0*/  F2FP.SATFINITE.E4M3.F32.PACK_AB_MERGE_C R207, R37, R12, R15 ;  /* 0x0000000c25cf723e */ /* 0x000fe2000480700f */
[----:B------:R-:W2:Y:S01]  /*50f0*/  MUFU.EX2 R167, R167 ;  /* 0x000000a700a77308 */ /* 0x000ea20000000800 */
[----:B----4-:R-:W-:Y:S01]  /*5100*/  FADD.FTZ R13, R66, R13 ;  /* 0x0000000d420d7221 */ /* 0x010fe20000010000 */
[----:B------:R-:W-:Y:S01]  /*5110*/  FADD.FTZ R36, R32, R29 ;  /* 0x0000001d20247221 */ /* 0x000fe20000010000 */
[----:B------:R-:W3:Y:S01]  /*5120*/  @P2 LDC R15, c[0x0][0x44c] ;  /* 0x00011300ff0f2b82 */ /* 0x000ee20000000800 */
[----:B------:R-:W-:-:S02]  /*5130*/  F2FP.SATFINITE.E4M3.F32.PACK_AB_MERGE_C R165, R66, R165, RZ ;  /* 0x000000a542a5723e */ /* 0x000fc400048070ff */
[----:B------:R-:W-:Y:S01]  /*5140*/  CS2R R66, SRZ ;  /* 0x0000000000427805 */ /* 0x000fe2000001ff00 */
[----:B------:R-:W-:Y:S01]  /*5150*/  FADD.FTZ R33, R33, R36 ;  /* 0x0000002421217221 */ /* 0x000fe20000010000 */
[----:B------:R-:W4:Y:S01]  /*5160*/  MUFU.EX2 R169, R169 ;  /* 0x000000a900a97308 */ /* 0x000f220000000800 */
[----:B0-----:R-:W-:Y:S01]  /*5170*/  FADD.FTZ R28, R8, R13 ;  /* 0x0000000d081c7221 */ /* 0x001fe20000010000 */
[----:B------:R-:W-:-:S06]  /*5180*/  F2FP.SATFINITE.E4M3.F32.PACK_AB_MERGE_C R210, R104, R49, R165 ;  /* 0x0000003168d2723e */ /* 0x000fcc00048070a5 */
[----:B------:R-:W0:Y:S01]  /*5190*/  MUFU.EX2 R6, R95 ;  /* 0x0000005f00067308 */ /* 0x000e220000000800 */
[----:B--2---:R-:W-:-:S07]  /*51a0*/  FADD.FTZ R32, R167, R28 ;  /* 0x0000001ca7207221 */ /* 0x004fce0000010000 */
[----:B------:R-:W2:Y:S01]  /*51b0*/  MUFU.EX2 R171, R171 ;  /* 0x000000ab00ab7308 */ /* 0x000ea20000000800 */
[----:B----4-:R-:W-:Y:S01]  /*51c0*/  FADD.FTZ R13, R169, R32 ;  /* 0x00000020a90d7221 */ /* 0x010fe20000010000 */
[----:B------:R-:W-:-:S04]  /*51d0*/  FADD.FTZ R32, R12, R33 ;  /* 0x000000210c207221 */ /* 0x000fc80000010000 */
[----:B------:R-:W-:Y:S01]  /*51e0*/  FADD.FTZ R37, R37, R32 ;  /* 0x0000002025257221 */ /* 0x000fe20000010000 */
[----:B------:R-:W-:Y:S01]  /*51f0*/  CS2R R32, SRZ ;  /* 0x0000000000207805 */ /* 0x000fe2000001ff00 */
[----:B------:R4:W5:Y:S01]  /*5200*/  MUFU.EX2 R38, R65 ;  /* 0x0000004100267308 */ /* 0x0009620000000800 */
[C---:B0-----:R-:W-:Y:S01]  /*5210*/  F2FP.SATFINITE.E4M3.F32.PACK_AB_MERGE_C R169, R6.reuse, R169, RZ ;  /* 0x000000a906a9723e */ /* 0x041fe200048070ff */
[----:B------:R-:W-:Y:S01]  /*5220*/  FADD.FTZ R6, R6, R13 ;  /* 0x0000000d06067221 */ /* 0x000fe20000010000 */
[----:B------:R-:W-:Y:S01]  /*5230*/  FADD.FTZ R14, R14, R37 ;  /* 0x000000250e0e7221 */ /* 0x000fe20000010000 */
[----:B------:R-:W-:Y:S02]  /*5240*/  CS2R R36, SRZ ;  /* 0x0000000000247805 */ /* 0x000fe4000001ff00 */
[----:B------:R-:W-:Y:S01]  /*5250*/  F2FP.SATFINITE.E4M3.F32.PACK_AB_MERGE_C R204, R167, R8, R169 ;  /* 0x00000008a7cc723e */ /* 0x000fe200048070a9 */
[----:B------:R-:W-:Y:S01]  /*5260*/  FADD.FTZ R43, R43, R14 ;  /* 0x0000000e2b2b7221 */ /* 0x000fe20000010000 */
[----:B------:R-:W0:Y:S01]  /*5270*/  MUFU.EX2 R91, R91 ;  /* 0x0000005b005b7308 */ /* 0x000e220000000800 */
[----:B--2---:R-:W-:Y:S01]  /*5280*/  FADD.FTZ R13, R171, R6 ;  /* 0x00000006ab0d7221 */ /* 0x004fe20000010000 */
[----:B----4-:R-:W-:-:S06]  /*5290*/  CS2R R64, SRZ ;  /* 0x0000000000407805 */ /* 0x010fcc000001ff00 */
[----:B------:R2:W4:Y:S01]  /*52a0*/  MUFU.EX2 R40, R53 ;  /* 0x0000003500287308 */ /* 0x0005220000000800 */
[----:B-----5:R-:W-:-:S07]  /*52b0*/  FADD.FTZ R12, R38, R13 ;  /* 0x0000000d260c7221 */ /* 0x020fce0000010000 */
[----:B------:R-:W5:Y:S01]  /*52c0*/  MUFU.EX2 R183, R183 ;  /* 0x000000b700b77308 */ /* 0x000f620000000800 */
[----:B0-----:R-:W-:Y:S01]  /*52d0*/  FADD.FTZ R13, R91, R12 ;  /* 0x0000000c5b0d7221 */ /* 0x001fe20000010000 */
[----:B--2---:R-:W-:-:S06]  /*52e0*/  CS2R R52, SRZ ;  /* 0x0000000000347805 */ /* 0x004fcc000001ff00 */
[----:B------:R-:W0:Y:S01]  /*52f0*/  MUFU.EX2 R20, R20 ;  /* 0x0000001400147308 */ /* 0x000e220000000800 */
[C---:B----4-:R-:W-:Y:S01]  /*5300*/  F2FP.SATFINITE.E4M3.F32.PACK_AB_MERGE_C R91, R40.reuse, R91, RZ ;  /* 0x0000005b285b723e */ /* 0x050fe200048070ff */
[----:B------:R-:W-:-:S03]  /*5310*/  FADD.FTZ R40, R40, R13 ;  /* 0x0000000d28287221 */ /* 0x000fc60000010000 */
[----:B------:R-:W-:Y:S02]  /*5320*/  F2FP.SATFINITE.E4M3.F32.PACK_AB_MERGE_C R206, R38, R171, R91 ;  /* 0x000000ab26ce723e */ /* 0x000fe4000480705b */
[----:B------:R-:W-:Y:S01]  /*5330*/  CS2R R38, SRZ ;  /* 0x0000000000267805 */ /* 0x000fe2000001ff00 */
[----:B------:R-:W2:Y:S01]  /*5340*/  MUFU.EX2 R179, R179 ;  /* 0x000000b300b37308 */ /* 0x000ea20000000800 */
[----:B-----5:R-:W-:-:S07]  /*5350*/  F2FP.SATFINITE.E4M3.F32.PACK_AB_MERGE_C R14, R183, R30, RZ ;  /* 0x0000001eb70e723e */ /* 0x020fce00048070ff */
[----:B------:R-:W4:Y:S01]  /*5360*/  MUFU.EX2 R87, R87 ;  /* 0x0000005700577308 */ /* 0x000f220000000800 */
[----:B0-----:R-:W-:Y:S01]  /*5370*/  FADD.FTZ R12, R20, R43 ;  /* 0x0000002b140c7221 */ /* 0x001fe20000010000 */
[----:B------:R-:W-:-:S06]  /*5380*/  CS2R R42, SRZ ;  /* 0x00000000002a7805 */ /* 0x000fcc000001ff00 */
[----:B------:R-:W0:Y:S01]  /*5390*/  MUFU.EX2 R24, R83 ;  /* 0x0000005300187308 */ /* 0x000e220000000800 */
[C---:B--2---:R-:W-:Y:S01]  /*53a0*/  F2FP.SATFINITE.E4M3.F32.PACK_AB_MERGE_C R201, R179.reuse, R20, R14 ;  /* 0x00000014b3c9723e */ /* 0x044fe2000480700e */
[----:B------:R-:W-:Y:S01]  /*53b0*/  FADD.FTZ R179, R179, R12 ;  /* 0x0000000cb3b37221 */ /* 0x000fe20000010000 */
[----:B---3--:R-:W-:-:S04]  /*53c0*/  @P2 IMAD.HI.U32 R14, R22, R15, RZ ;  /* 0x0000000f160e2227 */ /* 0x008fc800078e00ff */
[----:B------:R-:W-:Y:S01]  /*53d0*/  FADD.FTZ R30, R30, R179 ;  /* 0x000000b31e1e7221 */ /* 0x000fe20000010000 */
[----:B------:R-:W2:Y:S01]  /*53e0*/  MUFU.EX2 R173, R173 ;  /* 0x000000ad00ad7308 */ /* 0x000ea20000000800 */
[----:B----4-:R-:W-:Y:S01]  /*53f0*/  FADD.FTZ R13, R87, R40 ;  /* 0x00000028570d7221 */ /* 0x010fe20000010000 */
[----:B-1----:R-:W-:Y:S01]  /*5400*/  @P2 SHF.R.U32.HI R22, RZ, R21, R14 ;  /* 0x00000015ff162219 */ /* 0x002fe2000001160e */
[----:B------:R-:W-:Y:S01]  /*5410*/  FADD.FTZ R183, R183, R30 ;  /* 0x0000001eb7b77221 */ /* 0x000fe20000010000 */
[----:B------:R-:W-:Y:S01]  /*5420*/  VIADD R14, R23, 0xfffffffe ;  /* 0xfffffffe170e7836 */ /* 0x000fe20000000000 */
[----:B------:R-:W-:Y:S02]  /*5430*/  CS2R R30, SRZ ;  /* 0x00000000001e7805 */ /* 0x000fe4000001ff00 */
[----:B------:R-:W-:Y:S01]  /*5440*/  IADD3 R137, R22, -R7, R136 ;  /* 0x8000000716897210 */ /* 0x000fe20007ffe088 */
[----:B------:R-:W-:Y:S01]  /*5450*/  IMAD.MOV.U32 R136, RZ, RZ, RZ ;  /* 0x000000ffff887224 */ /* 0x000fe200078e00ff */
[----:B------:R-:W1:Y:S01]  /*5460*/  MUFU.EX2 R28, R175 ;  /* 0x000000af001c7308 */ /* 0x000e620000000800 */
[----:B0-----:R-:W-:Y:S01]  /*5470*/  FADD.FTZ R12, R24, R13 ;  /* 0x0000000d180c7221 */ /* 0x001fe20000010000 */
[----:B------:R-:W-:Y:S01]  /*5480*/  CS2R R40, SRZ ;  /* 0x0000000000287805 */ /* 0x000fe2000001ff00 */
[----:B------:R-:W-:Y:S01]  /*5490*/  IMAD.HI R136, R137, -0x6db6db6d, R136 ;  /* 0x9249249389887827 */ /* 0x000fe200078e0288 */
[----:B------:R-:W-:-:S04]  /*54a0*/  CS2R R82, SRZ ;  /* 0x0000000000527805 */ /* 0x000fc8000001ff00 */
[----:B------:R-:W-:Y:S01]  /*54b0*/  MUFU.EX2 R11, R11 ;  /* 0x0000000b000b7308 */ /* 0x000fe20000000800 */
[----:B--2---:R-:W-:-:S07]  /*54c0*/  FADD.FTZ R13, R173, R12 ;  /* 0x0000000cad0d7221 */ /* 0x004fce0000010000 */
[----:B------:R-:W0:Y:S01]  /*54d0*/  MUFU.EX2 R34, R34 ;  /* 0x0000002200227308 */ /* 0x000e220000000800 */
[C---:B-1----:R-:W-:Y:S01]  /*54e0*/  F2FP.SATFINITE.E4M3.F32.PACK_AB_MERGE_C R173, R28.reuse, R173, RZ ;  /* 0x000000ad1cad723e */ /* 0x042fe200048070ff */
[----:B------:R-:W-:-:S03]  /*54f0*/  FADD.FTZ R28, R28, R13 ;  /* 0x0000000d1c1c7221 */ /* 0x000fc60000010000 */
[----:B------:R-:W-:Y:S02]  /*5500*/  F2FP.SATFINITE.E4M3.F32.PACK_AB_MERGE_C R200, R24, R87, R173 ;  /* 0x0000005718c8723e */ /* 0x000fe400048070ad */
[----:B------:R-:W-:Y:S02]  /*5510*/  CS2R R24, SRZ ;  /* 0x0000000000187805 */ /* 0x000fe4000001ff00 */
[----:B------:R-:W-:Y:S01]  /*5520*/  CS2R R86, SRZ ;  /* 0x0000000000567805 */ /* 0x000fe2000001ff00 */
[----:B------:R-:W1:Y:S08]  /*5530*/  MUFU.EX2 R26, R26 ;  /* 0x0000001a001a7308 */ /* 0x000e700000000800 */
[----:B------:R-:W2:Y:S01]  /*5540*/  MUFU.EX2 R185, R185 ;  /* 0x000000b900b97308 */ /* 0x000ea20000000800 */
[----:B0-----:R-:W-:-:S07]  /*5550*/  F2FP.SATFINITE.E4M3.F32.PACK_AB_MERGE_C R12, R34, R11, RZ ;  /* 0x0000000b220c723e */ /* 0x001fce00048070ff */
[----:B------:R-:W0:Y:S01]  /*5560*/  MUFU.EX2 R79, R79 ;  /* 0x0000004f004f7308 */ /* 0x000e220000000800 */
[----:B-1----:R-:W-:-:S07]  /*5570*/  FADD.FTZ R8, R26, R183 ;  /* 0x000000b71a087221 */ /* 0x002fce0000010000 */
[----:B------:R-:W1:Y:S01]  /*5580*/  MUFU.EX2 R6, R177 ;  /* 0x000000b100067308 */ /* 0x000e620000000800 */
[C---:B--2---:R-:W-:Y:S01]  /*5590*/  F2FP.SATFINITE.E4M3.F32.PACK_AB_MERGE_C R203, R185.reuse, R26, R12 ;  /* 0x0000001ab9cb723e */ /* 0x044fe2000480700c */
[----:B------:R-:W-:Y:S01]  /*55a0*/  FADD.FTZ R12, R185, R8 ;  /* 0x00000008b90c7221 */ /* 0x000fe20000010000 */
[----:B------:R-:W-:-:S05]  /*55b0*/  CS2R R26, SRZ ;  /* 0x00000000001a7805 */ /* 0x000fca000001ff00 */
[----:B------:R-:W-:Y:S01]  /*55c0*/  MUFU.EX2 R181, R181 ;  /* 0x000000b500b57308 */ /* 0x000fe20000000800 */
[----:B0-----:R-:W-:Y:S01]  /*55d0*/  FADD.FTZ R7, R79, R28 ;  /* 0x0000001c4f077221 */ /* 0x001fe20000010000 */
[----:B------:R-:W-:-:S06]  /*55e0*/  CS2R R28, SRZ ;  /* 0x00000000001c7805 */ /* 0x000fcc000001ff00 */
[----:B------:R-:W0:Y:S01]  /*55f0*/  MUFU.EX2 R48, R48 ;  /* 0x0000003000307308 */ /* 0x000e220000000800 */
[----:B-1----:R-:W-:Y:S01]  /*5600*/  FADD.FTZ R8, R6, R7 ;  /* 0x0000000706087221 */ /* 0x002fe20000010000 */
[----:B------:R-:W-:Y:S01]  /*5610*/  FADD.FTZ R7, R11, R12 ;  /* 0x0000000c0b077221 */ /* 0x000fe20000010000 */
[----:B------:R-:W-:-:S03]  /*5620*/  SHF.R.U32.HI R11, RZ, 0x1f, R136 ;  /* 0x0000001fff0b7819 */ /* 0x000fc60000011688 */
[----:B------:R-:W-:Y:S01]  /*5630*/  FADD.FTZ R7, R34, R7 ;  /* 0x0000000722077221 */ /* 0x000fe20000010000 */
[----:B------:R-:W-:Y:S02]  /*5640*/  LEA.HI.SX32 R11, R136, R11, 0x19 ;  /* 0x0000000b880b7211 */ /* 0x000fe400078fcaff */
[----:B------:R-:W-:Y:S02]  /*5650*/  CS2R R34, SRZ ;  /* 0x0000000000227805 */ /* 0x000fe4000001ff00 */
[----:B0-----:R-:W-:Y:S01]  /*5660*/  F2FP.SATFINITE.E4M3.F32.PACK_AB_MERGE_C R13, R48, R181, RZ ;  /* 0x000000b5300d723e */ /* 0x001fe200048070ff */
[----:B------:R-:W-:-:S03]  /*5670*/  FADD.FTZ R181, R181, R8 ;  /* 0x00000008b5b57221 */ /* 0x000fc60000010000 */
[----:B------:R-:W-:Y:S01]  /*5680*/  F2FP.SATFINITE.E4M3.F32.PACK_AB_MERGE_C R202, R6, R79, R13 ;  /* 0x0000004f06ca723e */ /* 0x000fe2000480700d */
[----:B------:R-:W-:Y:S01]  /*5690*/  FADD.FTZ R8, R48, R181 ;  /* 0x000000b530087221 */ /* 0x000fe20000010000 */
[----:B------:R-:W-:Y:S01]  /*56a0*/  VIMNMX R13, R18, R11, !PT ;  /* 0x0000000b120d7248 */ /* 0x000fe20007fe0100 */
[----:B------:R-:W-:Y:S01]  /*56b0*/  IMAD.MOV.U32 R6, RZ, RZ, RZ ;  /* 0x000000ffff067224 */ /* 0x000fe200078e00ff */
[----:B------:R-:W-:Y:S02]  /*56c0*/  CS2R R48, SRZ ;  /* 0x0000000000307805 */ /* 0x000fe4000001ff00 */
[----:B------:R-:W-:Y:S02]  /*56d0*/  CS2R R78, SRZ ;  /* 0x00000000004e7805 */ /* 0x000fe4000001ff00 */
[----:B------:R-:W-:-:S13]  /*56e0*/  ISETP.GE.AND P3, PT, R14, R13, PT ;  /* 0x0000000d0e00720c */ /* 0x000fda0003f66270 */
[----:B------:R-:W-:Y:S05]  /*56f0*/  @!P3 BRA `(.L_x_7910) ;  /* 0x0000004400c4b947 */ /* 0x000fea0003800000 */
        /* <DEDUP_REMOVED lines=36> */
[----:B------:R-:W-:Y:S01]  /*5940*/  ULDC UR5, c[0x0][0x288] ;  /* 0x0000a20000057ab9 */ /* 0x000fe20000000800 */
[----:B------:R-:W-:-:S05]  /*5950*/  ULDC UR7, c[0x0][0x2f0] ;  /* 0x0000bc0000077ab9 */ /* 0x000fca0000000800 */
.L_x_7920:
[----:B------:R-:W-:Y:S01]  /*5960*/  ISETP.NE.AND P4, PT, RZ, UR40, PT ;  /* 0x00000028ff007c0c */ /* 0x000fe2000bf85270 */
[----:B------:R-:W-:-:S04]  /*5970*/  UISETP.NE.AND UP0, UPT, UR43, 0x1, UPT ;  /* 0x000000012b00788c */ /* 0x000fc8000bf05270 */
[----:B------:R-:W-:-:S06]  /*5980*/  USEL UR10, URZ, 0x1, UP0 ;  /* 0x000000013f0a7887 */ /* 0x000fcc0008000000 */
[----:B------:R-:W-:Y:S02]  /*5990*/  LOP3.LUT R6, R15, UR10, RZ, 0x3c, !PT ;  /* 0x0000000a0f067c12 */ /* 0x000fe4000f8e3cff */
[----:B------:R-:W-:Y:S05]  /*59a0*/  @P4 BRA `(.L_x_7911) ;  /* 0x0000000000344947 */ /* 0x000fea0003800000 */
[----:B------:R-:W-:Y:S05]  /*59b0*/  @!P1 BRA `(.L_x_7912) ;  /* 0x0000000000049947 */ /* 0x000fea0003800000 */
[----:B------:R-:W-:Y:S01]  /*59c0*/  BPT.TRAP 0x1 ;  /* 0x000000040000795c */ /* 0x000fe20000300000 */
.L_x_7912:
        /* <DEDUP_REMOVED lines=8> */
.L_x_7913:
[----:B-1----:R-:W-:Y:S05]  /*5a50*/  @P3 BRA `(.L_x_7911) ;  /* 0x0000000000083947 */ /* 0x002fea0003800000 */
[----:B------:R-:W1:Y:S02]  /*5a60*/  SYNCS.PHASECHK.TRANS64.TRYWAIT P3, [UR10+0x2e830], R0 ;  /* 0x02e83000ff0075a7 */ /* 0x000e64000806014a */
[----:B-1----:R-:W-:Y:S05]  /*5a70*/  @!P3 BRA `(.L_x_7914) ;  /* 0x000000e40028b947 */ /* 0x002fea0003800000 */
.L_x_7911:
        /* <DEDUP_REMOVED lines=187> */
.L_x_7916:
[----:B------:R-:W-:Y:S01]  /*6630*/  ULEA UR10, UR43, UR41, 0x3 ;  /* 0x000000292b0a7291 */ /* 0x000fe2000f8e183f */
[----:B------:R-:W-:-:S08]  /*6640*/  SHF.L.U32 R0, R15, 0x1f, RZ ;  /* 0x0000001f0f007819 */ /* 0x000fd000000006ff */
[----:B------:R0:W1:Y:S01]  /*6650*/  SYNCS.PHASECHK.TRANS64.TRYWAIT P3, [UR10+0x2e850], R0 ;  /* 0x02e85000ff0075a7 */ /* 0x000062000806014a */
[----:B------:R-:W-:Y:S05]  /*6660*/  @!P1 BRA `(.L_x_7917) ;  /* 0x0000000000049947 */ /* 0x000fea0003800000 */
[----:B------:R-:W-:Y:S01]  /*6670*/  BPT.TRAP 0x1 ;  /* 0x000000040000795c */ /* 0x000fe20000300000 */
.L_x_7917:
[----:B-1----:R-:W-:Y:S05]  /*6680*/  @P3 BRA `(.L_x_7915) ;  /* 0x0000000000083947 */ /* 0x002fea0003800000 */
[----:B------:R-:W1:Y:S02]  /*6690*/  SYNCS.PHASECHK.TRANS64.TRYWAIT P3, [UR10+0x2e850], R0 ;  /* 0x02e85000ff0075a7 */ /* 0x000e64000806014a */
[----:B-1----:R-:W-:Y:S05]  /*66a0*/  @!P3 BRA `(.L_x_7918) ;  /* 0x000000d80034b947 */ /* 0x002fea0003800000 */
.L_x_7915:
[----:B------:R-:W-:Y:S01]  /*66b0*/  UIADD3 UR10, UR41, 0x400, URZ ;  /* 0x00000400290a7890 */ /* 0x000fe2000fffe03f */
[----:B------:R-:W-:Y:S01]  /*66c0*/  WARPGROUP.ARRIVE ;  /* 0x00000000000079c5 */ /* 0x000fe20000000000 */
[----:B------:R-:W-:Y:S01]  /*66d0*/  UMOV UR11, 0xc0000010 ;  /* 0xc0000010000b7882 */ /* 0x000fe20000000000 */
[----:B01----:R-:W0:Y:S01]  /*66e0*/  @P2 LDC R0, c[0x0][0x44c] ;  /* 0x00011300ff002b82 */ /* 0x003e220000000800 */
[----:B------:R-:W-:Y:S01]  /*66f0*/  USHF.R.U32.HI UR10, URZ, 0x4, UR10 ;  /* 0x000000043f0a7899 */ /* 0x000fe2000801160a */
[----:B------:R-:W-:-:S03]  /*6700*/  UMOV UR15, 0xc0000010 ;  /* 0xc0000010000f7882 */ /* 0x000fc60000000000 */
[----:B------:R-:W-:-:S03]  /*6710*/  ULOP3.LUT UR10, UR10, 0x3fff, URZ, 0xc0, !UPT ;  /* 0x00003fff0a0a7892 */ /* 0x000fc6000f8ec03f */
[----:B------:R-:W1:Y:S01]  /*6720*/  @P2 LDC R20, c[0x0][0x450] ;  /* 0x00011400ff142b82 */ /* 0x000e620000000800 */
[----:B------:R-:W-:-:S04]  /*6730*/  ULOP3.LUT UR10, UR10, 0x10000, URZ, 0xfc, !UPT ;  /* 0x000100000a0a7892 */ /* 0x000fc8000f8efc3f */
[----:B------:R-:W-:-:S04]  /*6740*/  UIMAD UR10, UR43, 0x700, UR10 ;  /* 0x000007002b0a78a4 */ /* 0x000fc8000f8e020a */
[----:B------:R-:W-:-:S05]  /*6750*/  UIADD3 UR14, UR10, 0x100, URZ ;  /* 0x000001000a0e7890 */ /* 0x000fca000fffe03f */
[----:B------:R-:W-:Y:S01]  /*6760*/  QGMMA.64x128x32.F32.E4M3.E4M3 R24, R224, gdesc[UR8], R24, gsb0 ;  /* 0x01e00008e0187df3 */ /* 0x000fe20008000818 */
[----:B------:R-:W-:Y:S01]  /*6770*/  UMOV UR11, 0xc0000010 ;  /* 0xc0000010000b7882 */ /* 0x000fe20000000000 */
[----:B0-----:R-:W-:-:S04]  /*6780*/  @P2 IMAD.HI.U32 R3, R9, R0, RZ ;  /* 0x0000000009032227 */ /* 0x001fc800078e00ff */
[----:B------:R-:W-:Y:S01]  /*6790*/  IMAD.MOV.U32 R0, RZ, RZ, R9 ;  /* 0x000000ffff007224 */ /* 0x000fe200078e0009 */
[----:B-1----:R-:W-:Y:S01]  /*67a0*/  @P2 SHF.R.U32.HI R0, RZ, R20, R3 ;  /* 0x00000014ff002219 */ /* 0x002fe20000011603 */
[----:B------:R-:W-:-:S04]  /*67b0*/  IMAD.MOV.U32 R3, RZ, RZ, -0xe0 ;  /* 0xffffff20ff037424 */ /* 0x000fc800078e00ff */
[----:B------:R-:W0:Y:S01]  /*67c0*/  SHFL.IDX PT, R20, R0, RZ, 0x1c1f ;  /* 0x001c1fff00147589 */ /* 0x000e2200000e0000 */
[----:B------:R-:W-:-:S04]  /*67d0*/  IMAD R3, R14, R3, 0x1 ;  /* 0x000000010e037424 */ /* 0x000fc800078e0203 */
[----:B------:R-:W-:-:S04]  /*67e0*/  IMAD R3, R10, -0x2, R3 ;  /* 0xfffffffe0a037824 */ /* 0x000fc800078e0203 */
[----:B------:R-:W-:-:S05]  /*67f0*/  IMAD R15, R16, UR7, R3 ;  /* 0x00000007100f7c24 */ /* 0x000fca000f8e0203 */
[----:B0-----:R-:W-:-:S04]  /*6800*/  IADD3 R3, R20, -UR5, R15 ;  /* 0x8000000514037c10 */ /* 0x001fc8000fffe00f */
[C---:B------:R-:W-:Y:S02]  /*6810*/  ISETP.GT.AND P3, PT, R3.reuse, RZ, PT ;  /* 0x000000ff0300720c */ /* 0x040fe40003f64270 */
[C---:B------:R-:W-:Y:S02]  /*6820*/  ISETP.GT.AND P4, PT, R3.reuse, 0x1, PT ;  /* 0x000000010300780c */ /* 0x040fe40003f84270 */
[----:B------:R-:W-:Y:S02]  /*6830*/  FSEL R21, R184, -INF , P3 ;  /* 0xff800000b8157808 */ /* 0x000fe40001800000 */
[----:B------:R-:W-:Y:S01]  /*6840*/  ISETP.GT.AND P3, PT, R3, 0x8, PT ;  /* 0x000000080300780c */ /* 0x000fe20003f64270 */
[----:B------:R-:W0:Y:S01]  /*6850*/  SHFL.IDX PT, R184, R0, 0x1, 0x1c1f ;  /* 0x003c1f0000b87f89 */ /* 0x000e2200000e0000 */
        /* <DEDUP_REMOVED lines=12> */
[----:B0-----:R-:W-:Y:S02]  /*6920*/  IADD3 R184, R184, -UR5, R15 ;  /* 0x80000005b8b87c10 */ /* 0x001fe4000fffe00f */
        /* <DEDUP_REMOVED lines=31> */
[C---:B------:R-:W-:Y:S02]  /*6b20*/  ISETP.GT.AND P4, PT, R3.reuse, 0x71, PT ;  /* 0x000000710300780c */ /* 0x040fe40003f84270 */
[----:B------:R-:W-:Y:S01]  /*6b30*/  ISETP.GT.AND P5, PT, R184, 0x29, PT ;  /* 0x00000029b800780c */ /* 0x000fe20003fa4270 */
[----:B------:R-:W-:Y:S02]  /*6b40*/  WARPGROUP.DEPBAR.LE gsb0, 0x0 ;  /* 0x00008000000079c5 */ /* 0x000fe40000010000 */
[----:B------:R-:W-:Y:S01]  /*6b50*/  FSEL R225, R192, -INF , P3 ;  /* 0xff800000c0e17808 */ /* 0x000fe20001800000 */
[----:B------:R-:W-:Y:S01]  /*6b60*/  WARPGROUP.ARRIVE ;  /* 0x00000000000079c5 */ /* 0x000fe20000000000 */
[----:B------:R-:W-:Y:S02]  /*6b70*/  ISETP.GT.AND P3, PT, R3, 0x18, PT ;  /* 0x000000180300780c */ /* 0x000fe40003f64270 */
[----:B------:R-:W-:Y:S02]  /*6b80*/  FMNMX.FTZ R20, R225, R20, !PT ;  /* 0x00000014e1147209 */ /* 0x000fe40007810000 */
[----:B------:R-:W-:Y:S01]  /*6b90*/  FSEL R227, R196, -INF , P3 ;  /* 0xff800000c4e37808 */ /* 0x000fe20001800000 */
[----:B------:R-:W-:Y:S01]  /*6ba0*/  QGMMA.64x128x32.F32.E4M3.E4M3 R24, R220, gdesc[UR12], R24, gsb0 ;  /* 0x01e0000cdc187df3 */ /* 0x000fe20008000818 */
[----:B------:R-:W-:Y:S01]  /*6bb0*/  FMNMX.FTZ R20, R193, R20, !PT ;  /* 0x00000014c1147209 */ /* 0x000fe20007810000 */
[----:B------:R-:W-:Y:S01]  /*6bc0*/  UIADD3 UR14, UR10, 0x200, URZ ;  /* 0x000002000a0e7890 */ /* 0x000fe2000fffe03f */
[----:B------:R-:W-:Y:S01]  /*6bd0*/  ISETP.GT.AND P3, PT, R3, 0x20, PT ;  /* 0x000000200300780c */ /* 0x000fe20003f64270 */
[----:B------:R-:W-:Y:S01]  /*6be0*/  UMOV UR15, 0xc0000010 ;  /* 0xc0000010000f7882 */ /* 0x000fe20000000000 */
        /* <DEDUP_REMOVED lines=69> */
[----:B------:R-:W-:Y:S02]  /*7040*/  WARPGROUP.DEPBAR.LE gsb0, 0x0 ;  /* 0x00008000000079c5 */ /* 0x000fe40000010000 */
[----:B------:R-:W-:Y:S01]  /*7050*/  FMNMX.FTZ R20, R128, R20, !PT ;  /* 0x0000001480147209 */ /* 0x000fe20007810000 */
[----:B------:R-:W-:Y:S01]  /*7060*/  WARPGROUP.ARRIVE ;  /* 0x00000000000079c5 */ /* 0x000fe20000000000 */
[----:B------:R-:W-:Y:S02]  /*7070*/  ISETP.GT.AND P4, PT, R3, 0x99, PT ;  /* 0x000000990300780c */ /* 0x000fe40003f84270 */
[----:B------:R-:W-:Y:S02]  /*7080*/  FSEL R132, R132, -INF , P3 ;  /* 0xff80000084847808 */ /* 0x000fe40001800000 */
[----:B------:R-:W-:Y:S01]  /*7090*/  FMNMX.FTZ R20, R129, R20, !PT ;  /* 0x0000001481147209 */ /* 0x000fe20007810000 */
[----:B------:R-:W-:Y:S01]  /*70a0*/  QGMMA.64x128x32.F32.E4M3.E4M3 R24, R216, gdesc[UR12], R24, gsb0 ;  /* 0x01e0000cd8187df3 */ /* 0x000fe20008000818 */
[----:B------:R-:W-:Y:S01]  /*70b0*/  ISETP.GT.AND P3, PT, R3, 0xa0, PT ;  /* 0x000000a00300780c */ /* 0x000fe20003f64270 */
        /* <DEDUP_REMOVED lines=51> */
[----:B------:R-:W-:-:S02]  /*73f0*/  ISETP.GT.AND P4, PT, R184, RZ, PT ;  /* 0x000000ffb800720c */ /* 0x000fc40003f84270 */
[----:B------:R-:W-:Y:S02]  /*7400*/  FMNMX.FTZ R20, R101, R20, !PT ;  /* 0x0000001465147209 */ /* 0x000fe40007810000 */
[----:B------:R-:W-:Y:S02]  /*7410*/  FSEL R186, R186, -INF , P4 ;  /* 0xff800000baba7808 */ /* 0x000fe40002000000 */
[----:B------:R-:W-:Y:S01]  /*7420*/  ISETP.GT.AND P4, PT, R184, 0x8, PT ;  /* 0x00000008b800780c */ /* 0x000fe20003f84270 */
[----:B------:R-:W0:Y:S01]  /*7430*/  SHFL.BFLY PT, R3, R20, 0x2, 0x1f ;  /* 0x0c401f0014037f89 */ /* 0x000e2200000e0000 */
[----:B------:R-:W-:Y:S02]  /*7440*/  FMNMX.FTZ R0, R186, R11, !PT ;  /* 0x0000000bba007209 */ /* 0x000fe40007810000 */
[----:B------:R-:W-:Y:S02]  /*7450*/  FSEL R175, R175, -INF , P5 ;  /* 0xff800000afaf7808 */ /* 0x000fe40002800000 */
[----:B------:R-:W-:-:S02]  /*7460*/  FMNMX.FTZ R0, R187, R0, !PT ;  /* 0x00000000bb007209 */ /* 0x000fc40007810000 */
        /* <DEDUP_REMOVED lines=10> */
[C---:B------:R-:W-:Y:S01]  /*7510*/  ISETP.GT.AND P5, PT, R184.reuse, 0x51, PT ;  /* 0x00000051b800780c */ /* 0x040fe20003fa4270 */
[----:B------:R-:W-:Y:S02]  /*7520*/  WARPGROUP.DEPBAR.LE gsb0, 0x0 ;  /* 0x00008000000079c5 */ /* 0x000fe40000010000 */
[----:B------:R-:W-:Y:S01]  /*7530*/  WARPGROUP.ARRIVE ;  /* 0x00000000000079c5 */ /* 0x000fe20000000000 */
[----:B------:R-:W-:Y:S02]  /*7540*/  FSEL R163, R163, -INF , P5 ;  /* 0xff800000a3a37808 */ /* 0x000fe40002800000 */
[----:B------:R-:W-:-:S03]  /*7550*/  ISETP.GT.AND P5, PT, R184, 0x59, PT ;  /* 0x00000059b800780c */ /* 0x000fc60003fa4270 */
[----:B------:R-:W-:Y:S01]  /*7560*/  QGMMA.64x128x32.F32.E4M3.E4M3 R24, R212, gdesc[UR12], R24, gsb0 ;  /* 0x01e0000cd4187df3 */ /* 0x000fe20008000818 */
[----:B------:R-:W-:Y:S01]  /*7570*/  FSEL R167, R167, -INF , P5 ;  /* 0xff800000a7a77808 */ /* 0x000fe20002800000 */
[----:B------:R-:W-:Y:S01]  /*7580*/  UIADD3 UR14, UR10, 0x400, URZ ;  /* 0x000004000a0e7890 */ /* 0x000fe2000fffe03f */
[----:B------:R-:W-:Y:S01]  /*7590*/  ISETP.GT.AND P5, PT, R184, 0x61, PT ;  /* 0x00000061b800780c */ /* 0x000fe20003fa4270 */
[----:B------:R-:W-:-:S03]  /*75a0*/  UMOV UR15, 0xc0000010 ;  /* 0xc0000010000f7882 */ /* 0x000fc60000000000 */
[----:B------:R-:W-:Y:S02]  /*75b0*/  FSEL R139, R139, -INF , P5 ;  /* 0xff8000008b8b7808 */ /* 0x000fe40002800000 */
[----:B------:R-:W-:Y:S02]  /*75c0*/  ISETP.GT.AND P5, PT, R184, 0x69, PT ;  /* 0x00000069b800780c */ /* 0x000fe40003fa4270 */
[----:B0-----:R-:W-:Y:S02]  /*75d0*/  FMNMX.FTZ R3, R22, R3, !PT ;  /* 0x0000000316037209 */ /* 0x001fe40007810000 */
[----:B------:R-:W-:Y:S02]  /*75e0*/  FSEL R143, R143, -INF , P5 ;  /* 0xff8000008f8f7808 */ /* 0x000fe40002800000 */
[----:B------:R-:W-:Y:S01]  /*75f0*/  FSETP.NEU.FTZ.AND P3, PT, R3, -INF , PT ;  /* 0xff8000000300780b */ /* 0x000fe20003f7d000 */
[----:B------:R-:W-:-:S01]  /*7600*/  FFMA.FTZ R221, R2, R3, -8 ;  /* 0xc100000002dd7423 */ /* 0x000fc20000010003 */
[----:B------:R-:W-:-:S04]  /*7610*/  ISETP.GT.AND P5, PT, R184, 0x71, PT ;  /* 0x00000071b800780c */ /* 0x000fc80003fa4270 */
[----:B------:R-:W-:Y:S02]  /*7620*/  FSEL R221, R221, RZ, P3 ;  /* 0x000000ffdddd7208 */ /* 0x000fe40001800000 */
[----:B------:R-:W-:Y:S02]  /*7630*/  FSEL R147, R147, -INF , P5 ;  /* 0xff80000093937808 */ /* 0x000fe40002800000 */
[----:B------:R-:W-:Y:S01]  /*7640*/  ISETP.GT.AND P5, PT, R184, 0x79, PT ;  /* 0x00000079b800780c */ /* 0x000fe20003fa4270 */
[----:B------:R-:W-:-:S01]  /*7650*/  FFMA.FTZ R188, R2, R181, -R221 ;  /* 0x000000b502bc7223 */ /* 0x000fc200000108dd */
[----:B------:R-:W-:Y:S01]  /*7660*/  FSEL R181, R190, -INF , P4 ;  /* 0xff800000beb57808 */ /* 0x000fe20002000000 */
[----:B------:R-:W-:-:S01]  /*7670*/  FFMA.FTZ R20, R2, R185, -R221 ;  /* 0x000000b902147223 */ /* 0x000fc200000108dd */
[----:B------:R-:W-:Y:S01]  /*7680*/  ISETP.GT.AND P4, PT, R184, 0x10, PT ;  /* 0x00000010b800780c */ /* 0x000fe20003f84270 */
[----:B------:R-:W-:-:S01]  /*7690*/  FFMA.FTZ R185, R2, R193, -R221 ;  /* 0x000000c102b97223 */ /* 0x000fc200000108dd */
[----:B------:R-:W-:Y:S01]  /*76a0*/  FMNMX.FTZ R0, R181, R0, !PT ;  /* 0x00000000b5007209 */ /* 0x000fe20007810000 */
[----:B------:R-:W-:-:S01]  /*76b0*/  FFMA.FTZ R22, R2, R23, -R221 ;  /* 0x0000001702167223 */ /* 0x000fc200000108dd */
[----:B------:R-:W-:Y:S01]  /*76c0*/  FSEL R193, R194, -INF , P4 ;  /* 0xff800000c2c17808 */ /* 0x000fe20002000000 */
[----:B------:R-:W-:-:S01]  /*76d0*/  FFMA.FTZ R23, R2, R189, -R221 ;  /* 0x000000bd02177223 */ /* 0x000fc200000108dd */
[----:B------:R-:W-:Y:S01]  /*76e0*/  FMNMX.FTZ R0, R191, R0, !PT ;  /* 0x00000000bf007209 */ /* 0x000fe20007810000 */
        /* <DEDUP_REMOVED lines=80> */
[----:B------:R0:W-:Y:S01]  /*7bf0*/  MUFU.EX2 R138, R140 ;  /* 0x0000008c008a7308 */ /* 0x0001e20000000800 */
[----:B------:R-:W-:Y:S01]  /*7c00*/  ISETP.GT.AND P4, PT, R184, 0x68, PT ;  /* 0x00000068b800780c */ /* 0x000fe20003f84270 */
[C-C-:B------:R-:W-:Y:S01]  /*7c10*/  FFMA.FTZ R92, R2.reuse, R92, -R221.reuse ;  /* 0x0000005c025c7223 */ /* 0x140fe200000108dd */
[----:B------:R-:W-:Y:S01]  /*7c20*/  FMNMX.FTZ R0, R235, R0, !PT ;  /* 0x00000000eb007209 */ /* 0x000fe20007810000 */
[--C-:B------:R-:W-:Y:S01]  /*7c30*/  FFMA.FTZ R93, R2, R93, -R221.reuse ;  /* 0x0000005d025d7223 */ /* 0x100fe200000108dd */
[----:B------:R-:W-:Y:S01]  /*7c40*/  FSEL R237, R142, -INF , P4 ;  /* 0xff8000008eed7808 */ /* 0x000fe20002000000 */
[C-C-:B------:R-:W-:Y:S01]  /*7c50*/  FFMA.FTZ R96, R2.reuse, R96, -R221.reuse ;  /* 0x0000006002607223 */ /* 0x140fe200000108dd */
[----:B------:R-:W-:Y:S01]  /*7c60*/  FMNMX.FTZ R0, R139, R0, !PT ;  /* 0x000000008b007209 */ /* 0x000fe20007810000 */
[--C-:B------:R-:W-:Y:S01]  /*7c70*/  FFMA.FTZ R97, R2, R97, -R221.reuse ;  /* 0x0000006102617223 */ /* 0x100fe200000108dd */
[----:B------:R-:W-:Y:S01]  /*7c80*/  ISETP.GT.AND P4, PT, R184, 0x70, PT ;  /* 0x00000070b800780c */ /* 0x000fe20003f84270 */
[C-C-:B0-----:R-:W-:Y:S01]  /*7c90*/  FFMA.FTZ R140, R2.reuse, R144, -R221.reuse ;  /* 0x00000090028c7223 */ /* 0x141fe200000108dd */
[----:B------:R-:W-:Y:S01]  /*7ca0*/  FMNMX.FTZ R0, R237, R0, !PT ;  /* 0x00000000ed007209 */ /* 0x000fe20007810000 */
[--C-:B------:R-:W-:Y:S01]  /*7cb0*/  FFMA.FTZ R144, R2, R124, -R221.reuse ;  /* 0x0000007c02907223 */ /* 0x100fe200000108dd */
[----:B------:R-:W-:Y:S01]  /*7cc0*/  FSEL R146, R146, -INF , P4 ;  /* 0xff80000092927808 */ /* 0x000fe20002000000 */
[C-C-:B------:R-:W-:Y:S01]  /*7cd0*/  FFMA.FTZ R100, R2.reuse, R100, -R221.reuse ;  /* 0x0000006402647223 */ /* 0x140fe200000108dd */
[----:B------:R-:W-:Y:S01]  /*7ce0*/  FMNMX.FTZ R0, R143, R0, !PT ;  /* 0x000000008f007209 */ /* 0x000fe20007810000 */
[----:B------:R-:W-:Y:S01]  /*7cf0*/  FFMA.FTZ R101, R2, R101, -R221 ;  /* 0x0000006502657223 */ /* 0x000fe200000108dd */
[----:B------:R-:W-:Y:S01]  /*7d00*/  ISETP.GT.AND P4, PT, R184, 0x78, PT ;  /* 0x00000078b800780c */ /* 0x000fe20003f84270 */
[----:B------:R-:W-:Y:S01]  /*7d10*/  MUFU.EX2 R21, R21 ;  /* 0x0000001500157308 */ /* 0x000fe20000000800 */
[----:B------:R-:W-:-:S02]  /*7d20*/  FMNMX.FTZ R0, R146, R0, !PT ;  /* 0x0000000092007209 */ /* 0x000fc40007810000 */
[----:B------:R-:W-:Y:S02]  /*7d30*/  FSEL R150, R150, -INF , P4 ;  /* 0xff80000096967808 */ /* 0x000fe40002000000 */
[----:B------:R-:W-:Y:S02]  /*7d40*/  FMNMX.FTZ R0, R147, R0, !PT ;  /* 0x0000000093007209 */ /* 0x000fe40007810000 */
[----:B------:R-:W-:Y:S01]  /*7d50*/  FSEL R151, R151, -INF , P5 ;  /* 0xff80000097977808 */ /* 0x000fe20002800000 */
[----:B------:R-:W-:Y:S02]  /*7d60*/  WARPGROUP.DEPBAR.LE gsb0, 0x0 ;  /* 0x00008000000079c5 */ /* 0x000fe40000010000 */
[----:B------:R-:W-:Y:S01]  /*7d70*/  ISETP.GT.AND P4, PT, R184, 0x80, PT ;  /* 0x00000080b800780c */ /* 0x000fe20003f84270 */
[----:B------:R-:W-:Y:S01]  /*7d80*/  WARPGROUP.ARRIVE ;  /* 0x00000000000079c5 */ /* 0x000fe20000000000 */
[----:B------:R-:W-:Y:S01]  /*7d90*/  FMNMX.FTZ R0, R150, R0, !PT ;  /* 0x0000000096007209 */ /* 0x000fe20007810000 */
[----:B------:R-:W-:Y:S01]  /*7da0*/  MUFU.EX2 R20, R20 ;  /* 0x0000001400147308 */ /* 0x000fe20000000800 */
[----:B------:R-:W-:-:S02]  /*7db0*/  ISETP.GT.AND P5, PT, R184, 0x81, PT ;  /* 0x00000081b800780c */ /* 0x000fc40003fa4270 */
[----:B------:R-:W-:Y:S01]  /*7dc0*/  FSEL R142, R122, -INF , P4 ;  /* 0xff8000007a8e7808 */ /* 0x000fe20002000000 */
[----:B------:R-:W-:Y:S01]  /*7dd0*/  QGMMA.64x128x32.F32.E4M3.E4M3 R24, R208, gdesc[UR12], R24, gsb0 ;  /* 0x01e0000cd0187df3 */ /* 0x000fe20008000818 */
[----:B------:R-:W-:Y:S01]  /*7de0*/  FMNMX.FTZ R0, R151, R0, !PT ;  /* 0x0000000097007209 */ /* 0x000fe20007810000 */
[----:B------:R-:W-:Y:S01]  /*7df0*/  UIADD3 UR14, UR10, 0x500, URZ ;  /* 0x000005000a0e7890 */ /* 0x000fe2000fffe03f */
[----:B------:R-:W-:Y:S01]  /*7e00*/  ISETP.GT.AND P4, PT, R184, 0x88, PT ;  /* 0x00000088b800780c */ /* 0x000fe20003f84270 */
[----:B------:R-:W-:Y:S01]  /*7e10*/  MUFU.EX2 R122, R148 ;  /* 0x00000094007a7308 */ /* 0x000fe20000000800 */
[----:B------:R-:W-:Y:S01]  /*7e20*/  FSEL R123, R123, -INF , P5 ;  /* 0xff8000007b7b7808 */ /* 0x000fe20002800000 */
[----:B------:R-:W-:Y:S01]  /*7e30*/  UMOV UR15, 0xc0000010 ;  /* 0xc0000010000f7882 */ /* 0x000fe20000000000 */
[----:B------:R-:W-:Y:S01]  /*7e40*/  FMNMX.FTZ R0, R142, R0, !PT ;  /* 0x000000008e007209 */ /* 0x000fe20007810000 */
[----:B------:R-:W-:Y:S01]  /*7e50*/  UIADD3 UR10, UR10, 0x600, URZ ;  /* 0x000006000a0a7890 */ /* 0x000fe2000fffe03f */
[----:B------:R-:W-:-:S02]  /*7e60*/  ISETP.GT.AND P5, PT, R184, 0x89, PT ;  /* 0x00000089b800780c */ /* 0x000fc40003fa4270 */
[----:B------:R-:W-:Y:S01]  /*7e70*/  FSEL R126, R126, -INF , P4 ;  /* 0xff8000007e7e7808 */ /* 0x000fe20002000000 */
[----:B------:R-:W-:Y:S01]  /*7e80*/  MUFU.EX2 R22, R22 ;  /* 0x0000001600167308 */ /* 0x000fe20000000800 */
[----:B------:R-:W-:Y:S02]  /*7e90*/  FMNMX.FTZ R0, R123, R0, !PT ;  /* 0x000000007b007209 */ /* 0x000fe40007810000 */
[----:B------:R-:W-:Y:S02]  /*7ea0*/  ISETP.GT.AND P4, PT, R184, 0x90, PT ;  /* 0x00000090b800780c */ /* 0x000fe40003f84270 */
[----:B------:R-:W-:Y:S02]  /*7eb0*/  FSEL R127, R127, -INF , P5 ;  /* 0xff8000007f7f7808 */ /* 0x000fe40002800000 */
[----:B------:R-:W-:Y:S01]  /*7ec0*/  FMNMX.FTZ R0, R126, R0, !PT ;  /* 0x000000007e007209 */ /* 0x000fe20007810000 */
[----:B------:R-:W-:Y:S01]  /*7ed0*/  MUFU.EX2 R23, R23 ;  /* 0x0000001700177308 */ /* 0x000fe20000000800 */
[----:B------:R-:W-:-:S02]  /*7ee0*/  ISETP.GT.AND P5, PT, R184, 0x91, PT ;  /* 0x00000091b800780c */ /* 0x000fc40003fa4270 */
[----:B------:R-:W-:Y:S02]  /*7ef0*/  FSEL R130, R130, -INF , P4 ;  /* 0xff80000082827808 */ /* 0x000fe40002000000 */
[----:B------:R-:W-:Y:S02]  /*7f00*/  FMNMX.FTZ R0, R127, R0, !PT ;  /* 0x000000007f007209 */ /* 0x000fe40007810000 */
        /* <DEDUP_REMOVED lines=9> */
[----:B------:R-:W-:Y:S02]  /*7fa0*/  ISETP.GT.AND P4, PT, R184, 0xa0, PT ;  /* 0x000000a0b800780c */ /* 0x000fe40003f84270 */
[----:B------:R-:W-:Y:S01]  /*7fb0*/  FMNMX.FTZ R0, R134, R0, !PT ;  /* 0x0000000086007209 */ /* 0x000fe20007810000 */
[----:B------:R-:W-:Y:S01]  /*7fc0*/  MUFU.EX2 R168, R168 ;  /* 0x000000a800a87308 */ /* 0x000fe20000000800 */
[----:B------:R-:W-:-:S02]  /*7fd0*/  ISETP.GT.AND P5, PT, R184, 0xa1, PT ;  /* 0x000000a1b800780c */ /* 0x000fc40003fa4270 */
[----:B------:R-:W-:Y:S02]  /*7fe0*/  FSEL R124, R106, -INF , P4 ;  /* 0xff8000006a7c7808 */ /* 0x000fe40002000000 */
[----:B------:R-:W-:Y:S02]  /*7ff0*/  FMNMX.FTZ R0, R135, R0, !PT ;  /* 0x0000000087007209 */ /* 0x000fe40007810000 */
[----:B------:R-:W-:Y:S01]  /*8000*/  ISETP.GT.AND P4, PT, R184, 0xa8, PT ;  /* 0x000000a8b800780c */ /* 0x000fe20003f84270 */
[----:B------:R0:W-:Y:S01]  /*8010*/  MUFU.EX2 R106, R144 ;  /* 0x00000090006a7308 */ /* 0x0001e20000000800 */
[----:B------:R-:W-:Y:S02]  /*8020*/  FSEL R107, R107, -INF , P5 ;  /* 0xff8000006b6b7808 */ /* 0x000fe40002800000 */
[----:B------:R-:W-:Y:S02]  /*8030*/  FMNMX.FTZ R0, R124, R0, !PT ;  /* 0x000000007c007209 */ /* 0x000fe40007810000 */
[----:B------:R-:W-:-:S02]  /*8040*/  ISETP.GT.AND P5, PT, R184, 0xa9, PT ;  /* 0x000000a9b800780c */ /* 0x000fc40003fa4270 */
[----:B------:R-:W-:Y:S01]  /*8050*/  FSEL R110, R110, -INF , P4 ;  /* 0xff8000006e6e7808 */ /* 0x000fe20002000000 */
[----:B------:R-:W-:Y:S01]  /*8060*/  MUFU.EX2 R154, R164 ;  /* 0x000000a4009a7308 */ /* 0x000fe20000000800 */
[----:B------:R-:W-:Y:S01]  /*8070*/  FMNMX.FTZ R0, R107, R0, !PT ;  /* 0x000000006b007209 */ /* 0x000fe20007810000 */
[----:B0-----:R-:W-:Y:S01]  /*8080*/  FFMA.FTZ R144, R2, R128, -R221 ;  /* 0x0000008002907223 */ /* 0x001fe200000108dd */
        /* <DEDUP_REMOVED lines=46> */
[----:B------:R-:W-:Y:S02]  /*8370*/  FMNMX.FTZ R0, R99, R0, !PT ;  /* 0x0000000063007209 */ /* 0x000fe40007810000 */
[----:B------:R-:W-:Y:S02]  /*8380*/  FSEL R103, R103, -INF , P5 ;  /* 0xff80000067677808 */ /* 0x000fe40002800000 */
[----:B------:R-:W-:-:S03]  /*8390*/  FMNMX.FTZ R0, R102, R0, !PT ;  /* 0x0000000066007209 */ /* 0x000fc60007810000 */
[----:B------:R-:W-:Y:S01]  /*83a0*/  MUFU.EX2 R15, R15 ;  /* 0x0000000f000f7308 */ /* 0x000fe20000000800 */
[----:B------:R-:W-:Y:S01]  /*83b0*/  FMNMX.FTZ R0, R103, R0, !PT ;  /* 0x0000000067007209 */ /* 0x000fe20007810000 */
[----:B------:R-:W-:Y:S02]  /*83c0*/  WARPGROUP.DEPBAR.LE gsb0, 0x0 ;  /* 0x00008000000079c5 */ /* 0x000fe40000010000 */
[----:B------:R-:W-:Y:S02]  /*83d0*/  WARPGROUP.ARRIVE ;  /* 0x00000000000079c5 */ /* 0x000fe40000000000 */
[----:B0-----:R-:W0:Y:S02]  /*83e0*/  SHFL.BFLY PT, R144, R0, 0x2, 0x1f ;  /* 0x0c401f0000907f89 */ /* 0x001e2400000e0000 */
[----:B------:R-:W-:Y:S02]  /*83f0*/  MUFU.EX2 R177, R177 ;  /* 0x000000b100b17308 */ /* 0x000fe40000000800 */
[----:B------:R-:W-:Y:S06]  /*8400*/  QGMMA.64x128x32.F32.E4M3.E4M3 R24, R204, gdesc[UR12], R24, gsb0 ;  /* 0x01e0000ccc187df3 */ /* 0x000fec0008000818 */
        /* <DEDUP_REMOVED lines=18> */
[----:B------:R-:W-:-:S01]  /*8530*/  FFMA.FTZ R191, R2, R195, -R221 ;  /* 0x000000c302bf7223 */ /* 0x000fc200000108dd */
[----:B------:R-:W-:Y:S01]  /*8540*/  FSEL R195, R3, RZ, P3 ;  /* 0x000000ff03c37208 */ /* 0x000fe20001800000 */
[----:B------:R-:W-:-:S01]  /*8550*/  FFMA.FTZ R144, R2, R186, -R221 ;  /* 0x000000ba02907223 */ /* 0x000fc200000108dd */
[C---:B------:R-:W-:Y:S01]  /*8560*/  FMUL.FTZ R11, R2.reuse, R11 ;  /* 0x0000000b020b7220 */ /* 0x040fe20000410000 */
[----:B------:R-:W-:-:S01]  /*8570*/  FFMA.FTZ R187, R2, R187, -R221 ;  /* 0x000000bb02bb7223 */ /* 0x000fc200000108dd */
[----:B------:R-:W-:Y:S01]  /*8580*/  MUFU.EX2 R148, R148 ;  /* 0x0000009400947308 */ /* 0x000fe20000000800 */
[----:B------:R-:W-:-:S01]  /*8590*/  FADD.FTZ R195, -R195, R12 ;  /* 0x0000000cc3c37221 */ /* 0x000fc20000010100 */
[C-C-:B------:R-:W-:Y:S01]  /*85a0*/  FFMA.FTZ R158, R2.reuse, R193, -R221.reuse ;  /* 0x000000c1029e7223 */ /* 0x140fe200000108dd */
[----:B------:R-:W-:-:S01]  /*85b0*/  FFMA.FTZ R162, R2, R197, -R221 ;  /* 0x000000c502a27223 */ /* 0x000fc200000108dd */
[C-C-:B------:R-:W-:Y:S01]  /*85c0*/  FFMA.FTZ R193, R2.reuse, R199, -R221.reuse ;  /* 0x000000c702c17223 */ /* 0x140fe200000108dd */
[C---:B------:R-:W-:Y:S01]  /*85d0*/  FMUL.FTZ R194, R2.reuse, R195 ;  /* 0x000000c302c27220 */ /* 0x040fe20000410000 */
        /* <DEDUP_REMOVED lines=46> */
[----:B------:R-:W-:Y:S01]  /*88c0*/  FFMA.FTZ R111, R2, R111, -R221 ;  /* 0x0000006f026f7223 */ /* 0x000fe200000108dd */
[----:B------:R-:W-:-:S01]  /*88d0*/  FADD.FTZ R196, R148, R7 ;  /* 0x0000000794c47221 */ /* 0x000fc20000010000 */
[----:B------:R-:W-:Y:S01]  /*88e0*/  FADD.FTZ R7, R23, R8 ;  /* 0x0000000817077221 */ /* 0x000fe20000010000 */
        /* <DEDUP_REMOVED lines=11> */
[----:B------:R-:W-:Y:S01]  /*89a0*/  FADD.FTZ R8, R168, R7 ;  /* 0x00000007a8087221 */ /* 0x000fe20000010000 */
[----:B------:R-:W-:-:S01]  /*89b0*/  FFMA.FTZ R91, R2, R91, -R221 ;  /* 0x0000005b025b7223 */ /* 0x000fc200000108dd */
[C-C-:B------:R-:W-:Y:S01]  /*89c0*/  FFMA.FTZ R94, R2.reuse, R94, -R221.reuse ;  /* 0x0000005e025e7223 */ /* 0x140fe200000108dd */
[----:B------:R-:W-:-:S01]  /*89d0*/  FFMA.FTZ R103, R2, R103, -R221 ;  /* 0x0000006702677223 */ /* 0x000fc200000108dd */
[----:B------:R-:W-:Y:S01]  /*89e0*/  FADD.FTZ R7, R189, R8 ;  /* 0x00000008bd077221 */ /* 0x000fe20000010000 */
[----:B------:R-:W-:-:S02]  /*89f0*/  WARPGROUP.DEPBAR.LE gsb0, 0x0 ;  /* 0x00008000000079c5 */ /* 0x000fc40000010000 */
[----:B------:R-:W1:Y:S01]  /*8a00*/  MUFU.EX2 R193, R193 ;  /* 0x000000c100c17308 */ /* 0x000e620000000800 */
[----:B--2---:R-:W-:-:S01]  /*8a10*/  FADD.FTZ R195, R191, R196 ;  /* 0x000000c4bfc37221 */ /* 0x004fc20000010000 */
[----:B------:R-:W-:Y:S01]  /*8a20*/  FADD.FTZ R8, R172, R7 ;  /* 0x00000007ac087221 */ /* 0x000fe20000010000 */
[----:B------:R-:W-:-:S03]  /*8a30*/  WARPGROUP.ARRIVE ;  /* 0x00000000000079c5 */ /* 0x000fc60000000000 */
[----:B------:R-:W-:Y:S02]  /*8a40*/  FADD.FTZ R7, R169, R8 ;  /* 0x00000008a9077221 */ /* 0x000fe40000010000 */
[----:B------:R-:W2:Y:S01]  /*8a50*/  MUFU.EX2 R164, R164 ;  /* 0x000000a400a47308 */ /* 0x000ea20000000800 */
[----:B0-----:R-:W-:-:S01]  /*8a60*/  FADD.FTZ R196, R162, R195 ;  /* 0x000000c3a2c47221 */ /* 0x001fc20000010000 */
[----:B------:R-:W-:Y:S01]  /*8a70*/  FADD.FTZ R8, R176, R7 ;  /* 0x00000007b0087221 */ /* 0x000fe20000010000 */
[----:B------:R-:W-:Y:S03]  /*8a80*/  QGMMA.64x128x32.F32.E4M3.E4M3 R24, R200, gdesc[UR8], R24, gsb0 ;  /* 0x01e00008c8187df3 */ /* 0x000fe60008000818 */
[----:B------:R-:W-:-:S02]  /*8a90*/  FADD.FTZ R7, R173, R8 ;  /* 0x00000008ad077221 */ /* 0x000fc40000010000 */
        /* <DEDUP_REMOVED lines=83> */
[----:B------:R-:W-:-:S03]  /*8fd0*/  FADD.FTZ R8, R106, R7 ;  /* 0x000000076a087221 */ /* 0x000fc60000010000 */
        /* <DEDUP_REMOVED lines=41> */
[----:B------:R-:W-:-:S06]  /*9270*/  IADD3 R7, -R19, 0xb, RZ ;  /* 0x0000000b13077810 */ /* 0x000fcc0007ffe1ff */
[----:B------:R-:W1:Y:S01]  /*9280*/  MUFU.EX2 R115, R115 ;  /* 0x0000007300737308 */ /* 0x000e620000000800 */
[----:B--2---:R-:W-:-:S07]  /*9290*/  FADD.FTZ R104, R128, R197 ;  /* 0x000000c580687221 */ /* 0x004fce0000010000 */
[----:B------:R-:W2:Y:S01]  /*92a0*/  MUFU.EX2 R116, R116 ;  /* 0x0000007400747308 */ /* 0x000ea20000000800 */
[----:B0-----:R-:W-:-:S07]  /*92b0*/  FADD.FTZ R197, R113, R8 ;  /* 0x0000000871c57221 */ /* 0x001fce0000010000 */
[----:B------:R-:W0:Y:S01]  /*92c0*/  MUFU.EX2 R118, R118 ;  /* 0x0000007600767308 */ /* 0x000e220000000800 */
[----:B-1----:R-:W-:-:S01]  /*92d0*/  FADD.FTZ R199, R115, R104 ;  /* 0x0000006873c77221 */ /* 0x002fc20000010000 */
[----:B------:R-:W-:Y:S01]  /*92e0*/  FFMA.FTZ R104, R2, R99, -R221 ;  /* 0x0000006302687223 */ /* 0x000fe200000108dd */
[----:B------:R-:W-:-:S05]  /*92f0*/  IMAD.U32 R99, RZ, RZ, UR42 ;  /* 0x0000002aff637e24 */ /* 0x000fca000f8e00ff */
        /* <DEDUP_REMOVED lines=8> */
[----:B------:R-:W-:Y:S01]  /*9380*/  @!P0 LEA R196, R99, UR41, 0x3 ;  /* 0x0000002963c48c11 */ /* 0x000fe2000f8e18ff */
[----:B------:R-:W-:-:S01]  /*9390*/  FFMA.FTZ R99, R2, R102, -R221 ;  /* 0x0000006602637223 */ /* 0x000fc200000108dd */
[----:B------:R2:W-:Y:S06]  /*93a0*/  BAR.ARV R7, 0x100 ;  /* 0x000400070000751d */ /* 0x0005ec0000002000 */
[----:B------:R-:W3:Y:S01]  /*93b0*/  MUFU.EX2 R89, R89 ;  /* 0x0000005900597308 */ /* 0x000ee20000000800 */
[----:B0-----:R-:W-:-:S01]  /*93c0*/  FADD.FTZ R8, R88, R197 ;  /* 0x000000c558087221 */ /* 0x001fc20000010000 */
[----:B--2---:R-:W-:-:S02]  /*93d0*/  @!P0 VIADD R7, R196, 0x2e840 ;  /* 0x0002e840c4078836 */ /* 0x004fc40000000000 */
[----:B-1----:R-:W-:-:S04]  /*93e0*/  FADD.FTZ R102, R132, R199 ;  /* 0x000000c784667221 */ /* 0x002fc80000010000 */
[----:B------:R-:W0:Y:S01]  /*93f0*/  MUFU.EX2 R91, R91 ;  /* 0x0000005b005b7308 */ /* 0x000e220000000800 */
[----:B------:R-:W-:-:S04]  /*9400*/  @!P0 PRMT R7, RZ, 0x654, R7 ;  /* 0x00000654ff078816 */ /* 0x000fc80000000007 */
[----:B------:R1:W-:Y:S03]  /*9410*/  @!P0 SYNCS.ARRIVE.TRANS64.RED.A1T0 RZ, [R7+URZ], RZ ;  /* 0x000000ff07ff89a7 */ /* 0x0003e6000810043f */
        /* <DEDUP_REMOVED lines=28> */
.L_x_7919:
        /* <DEDUP_REMOVED lines=131> */
.L_x_7910:
        /* <DEDUP_REMOVED lines=8> */
.L_x_7931:
        /* <DEDUP_REMOVED lines=9> */
.L_x_7923:
[----:B------:R-:W-:Y:S01]  /*9f20*/  ULEA UR7, UR42, UR41, 0x3 ;  /* 0x000000292a077291 */ /* 0x000fe2000f8e183f */
[----:B------:R-:W-:-:S08]  /*9f30*/  SHF.L.U32 R0, R6, 0x1f, RZ ;  /* 0x0000001f06007819 */ /* 0x000fd000000006ff */
[----:B------:R0:W1:Y:S01]  /*9f40*/  SYNCS.PHASECHK.TRANS64.TRYWAIT P2, [UR7+0x2e830], R0 ;  /* 0x02e83000ff0075a7 */ /* 0x0000620008040147 */
[----:B------:R-:W-:Y:S05]  /*9f50*/  @!P1 BRA `(.L_x_7924) ;  /* 0x0000000000049947 */ /* 0x000fea0003800000 */
[----:B------:R-:W-:Y:S01]  /*9f60*/  BPT.TRAP 0x1 ;  /* 0x000000040000795c */ /* 0x000fe20000300000 */
.L_x_7924:
[----:B-1----:R-:W-:Y:S05]  /*9f70*/  @P2 BRA `(.L_x_7922) ;  /* 0x0000000000082947 */ /* 0x002fea0003800000 */
[----:B------:R-:W1:Y:S02]  /*9f80*/  SYNCS.PHASECHK.TRANS64.TRYWAIT P2, [UR7+0x2e830], R0 ;  /* 0x02e83000ff0075a7 */ /* 0x000e640008040147 */
[----:B-1----:R-:W-:Y:S05]  /*9f90*/  @!P2 BRA `(.L_x_7925) ;  /* 0x000000a00010a947 */ /* 0x002fea0003800000 */
.L_x_7922:
        /* <DEDUP_REMOVED lines=186> */
.L_x_7927:
[----:B------:R-:W-:Y:S01]  /*ab40*/  ULEA UR7, UR5, UR41, 0x3 ;  /* 0x0000002905077291 */ /* 0x000fe2000f8e183f */
[----:B01----:R-:W-:-:S08]  /*ab50*/  SHF.L.U32 R0, R12, 0x1f, RZ ;  /* 0x0000001f0c007819 */ /* 0x003fd000000006ff */
[----:B------:R0:W1:Y:S01]  /*ab60*/  SYNCS.PHASECHK.TRANS64.TRYWAIT P2, [UR7+0x2e850], R0 ;  /* 0x02e85000ff0075a7 */ /* 0x0000620008040147 */
[----:B------:R-:W-:Y:S05]  /*ab70*/  @!P1 BRA `(.L_x_7928) ;  /* 0x0000000000049947 */ /* 0x000fea0003800000 */
[----:B------:R-:W-:Y:S01]  /*ab80*/  BPT.TRAP 0x1 ;  /* 0x000000040000795c */ /* 0x000fe20000300000 */
.L_x_7928:
[----:B-1----:R-:W-:Y:S05]  /*ab90*/  @P2 BRA `(.L_x_7926) ;  /* 0x0000000000082947 */ /* 0x002fea0003800000 */
[----:B------:R-:W1:Y:S02]  /*aba0*/  SYNCS.PHASECHK.TRANS64.TRYWAIT P2, [UR7+0x2e850], R0 ;  /* 0x02e85000ff0075a7 */ /* 0x000e640008040147 */
[----:B-1----:R-:W-:Y:S05]  /*abb0*/  @!P2 BRA `(.L_x_7929) ;  /* 0x000000940020a947 */ /* 0x002fea0003800000 */
.L_x_7926:
[----:B------:R-:W-:Y:S01]  /*abc0*/  UIADD3 UR7, UR41, 0x400, URZ ;  /* 0x0000040029077890 */ /* 0x000fe2000fffe03f */
[----:B------:R-:W-:Y:S01]  /*abd0*/  WARPGROUP.ARRIVE ;  /* 0x00000000000079c5 */ /* 0x000fe20000000000 */
[----:B------:R-:W-:Y:S01]  /*abe0*/  UMOV UR11, 0xc0000010 ;  /* 0xc0000010000b7882 */ /* 0x000fe20000000000 */
[----:B------:R-:W-:Y:S01]  /*abf0*/  UMOV UR15, 0xc0000010 ;  /* 0xc0000010000f7882 */ /* 0x000fe20000000000 */
[----:B------:R-:W-:Y:S01]  /*ac00*/  USHF.R.U32.HI UR7, URZ, 0x4, UR7 ;  /* 0x000000043f077899 */ /* 0x000fe20008011607 */
[----:B------:R-:W-:Y:S02]  /*ac10*/  FMNMX.FTZ R12, R186, R11, !PT ;  /* 0x0000000bba0c7209 */ /* 0x000fe40007810000 */
[----:B01----:R-:W-:Y:S01]  /*ac20*/  FMNMX.FTZ R0, R184, R10, !PT ;  /* 0x0000000ab8007209 */ /* 0x003fe20007810000 */
        /* <DEDUP_REMOVED lines=202> */
[----:B------:R0:W-:Y:S01]  /*b8d0*/  MUFU.EX2 R21, R189 ;  /* 0x000000bd00157308 */ /* 0x0001e20000000800 */
        /* <DEDUP_REMOVED lines=8> */
[----:B0-----:R-:W-:-:S01]  /*b960*/  FFMA.FTZ R189, R2, R186, -R101 ;  /* 0x000000ba02bd7223 */ /* 0x001fc20000010865 */
        /* <DEDUP_REMOVED lines=48> */
[----:B------:R-:W-:-:S02]  /*bc70*/  IMAD.U32 R194, RZ, RZ, UR42 ;  /* 0x0000002affc27e24 */ /* 0x000fc4000f8e00ff */
[----:B------:R-:W-:-:S03]  /*bc80*/  FFMA.FTZ R102, R2, R102, -R101 ;  /* 0x0000006602667223 */ /* 0x000fc60000010865 */
[----:B------:R-:W-:Y:S01]  /*bc90*/  @!P0 LEA R194, R194, UR41, 0x3 ;  /* 0x00000029c2c28c11 */ /* 0x000fe2000f8e18ff */
[----:B------:R-:W2:Y:S01]  /*bca0*/  MUFU.EX2 R187, R187 ;  /* 0x000000bb00bb7308 */ /* 0x000ea20000000800 */
[----:B0-----:R-:W-:-:S07]  /*bcb0*/  FADD.FTZ R8, R16, R195 ;  /* 0x000000c310087221 */ /* 0x001fce0000010000 */
[----:B------:R-:W0:Y:S01]  /*bcc0*/  MUFU.EX2 R20, R20 ;  /* 0x0000001400147308 */ /* 0x000e220000000800 */
[----:B-1----:R-:W-:-:S01]  /*bcd0*/  FADD.FTZ R192, R186, R7 ;  /* 0x00000007bac07221 */ /* 0x002fc20000010000 */
[----:B------:R-:W-:-:S06]  /*bce0*/  FADD.FTZ R7, R21, R8 ;  /* 0x0000000815077221 */ /* 0x000fcc0000010000 */
        /* <DEDUP_REMOVED lines=53> */
[----:B------:R-:W-:Y:S01]  /*c040*/  UMOV UR15, 0xc0000010 ;  /* 0xc0000010000f7882 */ /* 0x000fe20000000000 */
[----:B------:R-:W-:-:S03]  /*c050*/  UIADD3 UR10, UR10, 0x600, URZ ;  /* 0x000006000a0a7890 */ /* 0x000fc6000fffe03f */
        /* <DEDUP_REMOVED lines=39> */
[----:B0-----:R-:W-:-:S05]  /*c2d0*/  FADD.FTZ R195, R167, R192 ;  /* 0x000000c0a7c37221 */ /* 0x001fca0000010000 */
        /* <DEDUP_REMOVED lines=72> */
[C-C-:B------:R-:W-:Y:S01]  /*c760*/  FFMA.FTZ R195, R2.reuse, R95, -R101.reuse ;  /* 0x0000005f02c37223 */ /* 0x140fe20000010865 */
[----:B------:R-:W-:-:S05]  /*c770*/  FFMA.FTZ R95, R2, R98, -R101 ;  /* 0x00000062025f7223 */ /* 0x000fca0000010865 */
        /* <DEDUP_REMOVED lines=24> */
[----:B--2---:R-:W-:-:S01]  /*c900*/  FADD.FTZ R8, R116, R7 ;  /* 0x0000000774087221 */ /* 0x004fc20000010000 */
[----:B------:R-:W-:-:S05]  /*c910*/  @!P0 VIADD R7, R194, 0x2e840 ;  /* 0x0002e840c2078836 */ /* 0x000fca0000000000 */
[----:B------:R-:W-:Y:S01]  /*c920*/  @!P0 PRMT R7, RZ, 0x654, R7 ;  /* 0x00000654ff078816 */ /* 0x000fe20000000007 */
[----:B------:R-:W2:Y:S01]  /*c930*/  MUFU.EX2 R119, R119 ;  /* 0x0000007700777308 */ /* 0x000ea20000000800 */
[----:B-1----:R-:W-:-:S01]  /*c940*/  FADD.FTZ R192, R118, R197 ;  /* 0x000000c576c07221 */ /* 0x002fc20000010000 */
[----:B------:R1:W-:Y:S06]  /*c950*/  BAR.ARV R19, 0x100 ;  /* 0x000400130000751d */ /* 0x0003ec0000002000 */
[----:B------:R-:W3:Y:S01]  /*c960*/  MUFU.EX2 R88, R88 ;  /* 0x0000005800587308 */ /* 0x000ee20000000800 */
[----:B0-----:R-:W-:-:S01]  /*c970*/  FADD.FTZ R99, R117, R8 ;  /* 0x0000000875637221 */ /* 0x001fc20000010000 */
[----:B------:R0:W-:Y:S06]  /*c980*/  @!P0 SYNCS.ARRIVE.TRANS64.RED.A1T0 RZ, [R7+URZ], RZ ;  /* 0x000000ff07ff89a7 */ /* 0x0001ec000810043f */
[----:B------:R-:W4:Y:S01]  /*c990*/  MUFU.EX2 R90, R90 ;  /* 0x0000005a005a7308 */ /* 0x000f220000000800 */
[----:B--2---:R-:W-:-:S07]  /*c9a0*/  FADD.FTZ R197, R119, R192 ;  /* 0x000000c077c57221 */ /* 0x004fce0000010000 */
[----:B------:R-:W2:Y:S01]  /*c9b0*/  MUFU.EX2 R89, R89 ;  /* 0x0000005900597308 */ /* 0x000ea20000000800 */
[----:B---3--:R-:W-:-:S07]  /*c9c0*/  FADD.FTZ R8, R88, R99 ;  /* 0x0000006358087221 */ /* 0x008fce0000010000 */
[----:B------:R-:W3:Y:S01]  /*c9d0*/  MUFU.EX2 R91, R91 ;  /* 0x0000005b005b7308 */ /* 0x000ee20000000800 */
[----:B----4-:R-:W-:-:S07]  /*c9e0*/  FADD.FTZ R192, R90, R197 ;  /* 0x000000c55ac07221 */ /* 0x010fce0000010000 */
[----:B------:R-:W4:Y:S01]  /*c9f0*/  MUFU.EX2 R92, R92 ;  /* 0x0000005c005c7308 */ /* 0x000f220000000800 */
[----:B--2---:R-:W-:-:S07]  /*ca00*/  FADD.FTZ R99, R89, R8 ;  /* 0x0000000859637221 */ /* 0x004fce0000010000 */
[----:B------:R-:W2:Y:S01]  /*ca10*/  MUFU.EX2 R94, R94 ;  /* 0x0000005e005e7308 */ /* 0x000ea20000000800 */
[----:B---3--:R-:W-:-:S07]  /*ca20*/  FADD.FTZ R103, R91, R192 ;  /* 0x000000c05b677221 */ /* 0x008fce0000010000 */
[----:B------:R-:W0:Y:S01]  /*ca30*/  MUFU.EX2 R93, R93 ;  /* 0x0000005d005d7308 */ /* 0x000e220000000800 */
[----:B----4-:R-:W-:-:S07]  /*ca40*/  FADD.FTZ R8, R92, R99 ;  /* 0x000000635c087221 */ /* 0x010fce0000010000 */
        /* <DEDUP_REMOVED lines=17> */
[----:B---3--:R-:W-:-:S01]  /*cb60*/  FADD.FTZ R7, R102, R7 ;  /* 0x0000000766077221 */ /* 0x008fc20000010000 */
[----:B--2---:R-:W-:-:S03]  /*cb70*/  FADD.FTZ R8, R13, R8 ;  /* 0x000000080d087221 */ /* 0x004fc60000010000 */
[----:B0-----:R-:W-:Y:S01]  /*cb80*/  FADD.FTZ R7, R101, R7 ;  /* 0x0000000765077221 */ /* 0x001fe20000010000 */
[----:B-1----:R-:W-:Y:S06]  /*cb90*/  @!P1 BRA `(.L_x_7930) ;  /* 0x0000000000049947 */ /* 0x002fec0003800000 */
[----:B------:R-:W-:Y:S01]  /*cba0*/  BPT.TRAP 0x1 ;  /* 0x000000040000795c */ /* 0x000fe20000300000 */
.L_x_7930:
        /* <DEDUP_REMOVED lines=131> */
.L_x_7921:
[----:B------:R-:W-:Y:S06]  /*d3e0*/  BAR.ARV 0x8, 0x180 ;  /* 0x0206000000007b1d */ /* 0x000fec0000002000 */
[----:B------:R-:W-:Y:S05]  /*d3f0*/  @!P1 BRA `(.L_x_7932) ;  /* 0x0000000000049947 */ /* 0x000fea0003800000 */
[----:B------:R-:W-:Y:S01]  /*d400*/  BPT.TRAP 0x1 ;  /* 0x000000040000795c */ /* 0x000fe20000300000 */
.L_x_7932:
[----:B------:R-:W-:Y:S01]  /*d410*/  ULEA UR5, UR42, UR41, 0x3 ;  /* 0x000000292a057291 */ /* 0x000fe2000f8e183f */
[----:B------:R-:W-:-:S08]  /*d420*/  SHF.L.U32 R6, R6, 0x1f, RZ ;  /* 0x0000001f06067819 */ /* 0x000fd000000006ff */
[----:B------:R0:W1:Y:S01]  /*d430*/  SYNCS.PHASECHK.TRANS64.TRYWAIT P0, [UR5+0x2e850], R6 ;  /* 0x02e85006ff0075a7 */ /* 0x0000620008000145 */
[----:B------:R-:W-:Y:S05]  /*d440*/  @!P1 BRA `(.L_x_7933) ;  /* 0x0000000000049947 */ /* 0x000fea0003800000 */
[----:B------:R-:W-:Y:S01]  /*d450*/  BPT.TRAP 0x1 ;  /* 0x000000040000795c */ /* 0x000fe20000300000 */
.L_x_7933:
[----:B-1----:R-:W-:Y:S05]  /*d460*/  @P0 BRA `(.L_x_7934) ;  /* 0x0000000000080947 */ /* 0x002fea0003800000 */
[----:B------:R-:W1:Y:S02]  /*d470*/  SYNCS.PHASECHK.TRANS64.TRYWAIT P0, [UR5+0x2e850], R6 ;  /* 0x02e85006ff0075a7 */ /* 0x000e640008000145 */
[----:B-1----:R-:W-:Y:S05]  /*d480*/  @!P0 BRA `(.L_x_7935) ;  /* 0x0000006c00048947 */ /* 0x002fea0003800000 */
.L_x_7934:
        /* <DEDUP_REMOVED lines=10> */
[----:B------:R-:W-:Y:S01]  /*d530*/  QGMMA.64x128x32.F32.E4M3.E4M3 R24, R224, gdesc[UR40], R24, gsb0 ;  /* 0x01e00028e0187df3 */ /* 0x000fe20008000818 */
        /* <DEDUP_REMOVED lines=37> */
[----:B------:R-:W-:Y:S01]  /*d790*/  UIADD3 UR42, UR42, 0x600, URZ ;  /* 0x000006002a2a7890 */ /* 0x000fe2000fffe03f */
[----:B------:R-:W1:Y:S01]  /*d7a0*/  SHFL.BFLY PT, R5, R8, 0x2, 0x1f ;  /* 0x0c401f0008057f89 */ /* 0x000e6200000e0000 */
[----:B------:R-:W-:-:S03]  /*d7b0*/  UMOV UR43, 0xc0000010 ;  /* 0xc0000010002b7882 */ /* 0x000fc60000000000 */
[----:B------:R-:W3:Y:S01]  /*d7c0*/  SHFL.BFLY PT, R12, R7, 0x2, 0x1f ;  /* 0x0c401f00070c7f89 */ /* 0x000ee200000e0000 */
[----:B------:R-:W-:Y:S02]  /*d7d0*/  WARPGROUP.DEPBAR.LE gsb0, 0x0 ;  /* 0x00008000000079c5 */ /* 0x000fe40000010000 */
[----:B------:R-:W-:-:S06]  /*d7e0*/  WARPGROUP.ARRIVE ;  /* 0x00000000000079c5 */ /* 0x000fcc0000000000 */
[----:B------:R-:W-:Y:S01]  /*d7f0*/  QGMMA.64x128x32.F32.E4M3.E4M3 R24, R204, gdesc[UR4], R24, gsb0 ;  /* 0x01e00004cc187df3 */ /* 0x000fe20008000818 */
        /* <DEDUP_REMOVED lines=9> */
[----:B0-----:R-:W-:-:S04]  /*d890*/  FMUL.FTZ R10, R14, 0.00390625 ;  /* 0x3b8000000e0a7820 */ /* 0x001fc80000410000 */
        /* <DEDUP_REMOVED lines=24> */
.L_x_7936:
        /* <DEDUP_REMOVED lines=68> */
.L_x_7903:
        /* <DEDUP_REMOVED lines=24> */
[----:B------:R-:W-:Y:S02]  /*dfe0*/  SEL R91, R39, R38, P0 ;  /* 0x00000026275b7207 */ /* 0x000fe40000000000 */
[----:B------:R-:W-:Y:S02]  /*dff0*/  SEL R38, R66, R67, P0 ;  /* 0x0000004342267207 */ /* 0x000fe40000000000 */
[----:B------:R-:W-:Y:S01]  /*e000*/  SEL R53, R67, R66, P0 ;  /* 0x0000004243357207 */ /* 0x000fe20000000000 */
        /* <DEDUP_REMOVED lines=8> */
[----:B------:R-:W-:Y:S02]  /*e090*/  LEA.HI R26, R13, R66, RZ, 0x2 ;  /* 0x000000420d1a7211 */ /* 0x000fe400078f10ff */
[----:B------:R-:W-:Y:S02]  /*e0a0*/  LEA.HI R15, R7, R2, RZ, 0x2 ;  /* 0x00000002070f7211 */ /* 0x000fe400078f10ff */
[--C-:B------:R-:W-:Y:S02]  /*e0b0*/  SHF.R.S32.HI R10, RZ, 0x2, R26.reuse ;  /* 0x00000002ff0a7819 */ /* 0x100fe4000001141a */
[----:B------:R-:W-:Y:S02]  /*e0c0*/  SHF.R.S32.HI R7, RZ, 0x1f, R26 ;  /* 0x0000001fff077819 */ /* 0x000fe4000001141a */
[----:B------:R-:W-:Y:S02]  /*e0d0*/  LOP3.LUT R27, R15, 0xfffffffc, RZ, 0xc0, !PT ;  /* 0xfffffffc0f1b7812 */ /* 0x000fe400078ec0ff */
[----:B------:R-:W-:-:S02]  /*e0e0*/  SHF.R.S32.HI R9, RZ, 0x7, R0 ;  /* 0x00000007ff097819 */ /* 0x000fc40000011400 */
[----:B------:R-:W-:Y:S01]  /*e0f0*/  LEA.HI R15, R7, R10, RZ, 0x3 ;  /* 0x0000000a070f7211 */ /* 0x000fe200078f18ff */
[----:B------:R-:W-:Y:S01]  /*e100*/  IMAD.IADD R27, R2, 0x1, -R27 ;  /* 0x00000001021b7824 */ /* 0x000fe200078e0a1b */
[----:B------:R-:W-:Y:S02]  /*e110*/  SEL R22, R82, R83, P0 ;  /* 0x0000005352167207 */ /* 0x000fe40000000000 */
[----:B------:R-:W-:Y:S02]  /*e120*/  SEL R39, R83, R82, P0 ;  /* 0x0000005253277207 */ /* 0x000fe40000000000 */
[----:B------:R-:W-:Y:S01]  /*e130*/  LEA.HI R0, R0, R9, RZ, 0x1 ;  /* 0x0000000900007211 */ /* 0x000fe200078f08ff */
[----:B------:R-:W0:Y:S01]  /*e140*/  LDC R82, c[0x0][0xbe8] ;  /* 0x0002fa00ff527b82 */ /* 0x000e220000000800 */
[----:B------:R-:W-:Y:S02]  /*e150*/  LOP3.LUT R15, R15, 0xfffffff8, RZ, 0xc0, !PT ;  /* 0xfffffff80f0f7812 */ /* 0x000fe400078ec0ff */
[----:B------:R-:W-:-:S02]  /*e160*/  SHF.R.S32.HI R7, RZ, 0x1f, R17 ;  /* 0x0000001fff077819 */ /* 0x000fc40000011411 */
[----:B------:R-:W-:Y:S01]  /*e170*/  LOP3.LUT R0, R0, 0x3fffffe, RZ, 0xc0, !PT ;  /* 0x03fffffe00007812 */ /* 0x000fe200078ec0ff */
[----:B------:R-:W-:Y:S01]  /*e180*/  IMAD.IADD R2, R10, 0x1, -R15 ;  /* 0x000000010a027824 */ /* 0x000fe200078e0a0f */
[----:B------:R-:W-:Y:S01]  /*e190*/  SEL R92, R64, R65, P0 ;  /* 0x00000041405c7207 */ /* 0x000fe20000000000 */
[----:B------:R-:W-:Y:S01]  /*e1a0*/  IMAD R10, R7, UR4, RZ ;  /* 0x00000004070a7c24 */ /* 0x000fe2000f8e02ff */
[----:B------:R-:W-:Y:S01]  /*e1b0*/  SEL R101, R65, R64, P0 ;  /* 0x0000004041657207 */ /* 0x000fe20000000000 */
[----:B------:R-:W-:Y:S01]  /*e1c0*/  IMAD.IADD R0, R9, 0x1, -R0 ;  /* 0x0000000109007824 */ /* 0x000fe200078e0a00 */
[----:B------:R-:W-:Y:S01]  /*e1d0*/  LEA.HI R13, R13, R66, RZ, 0x5 ;  /* 0x000000420d0d7211 */ /* 0x000fe200078f28ff */
[----:B------:R-:W-:Y:S01]  /*e1e0*/  IMAD R9, R17, UR5, R10 ;  /* 0x0000000511097c24 */ /* 0x000fe2000f8e020a */
[----:B------:R-:W-:Y:S01]  /*e1f0*/  SEL R64, R72, R73, P0 ;  /* 0x0000004948407207 */ /* 0x000fe20000000000 */
[----:B------:R-:W-:Y:S01]  /*e200*/  IMAD R10, R7, UR6, RZ ;  /* 0x00000006070a7c24 */ /* 0x000fe2000f8e02ff */
[----:B------:R-:W-:-:S02]  /*e210*/  SEL R65, R73, R72, P0 ;  /* 0x0000004849417207 */ /* 0x000fc40000000000 */
[----:B------:R-:W-:Y:S01]  /*e220*/  SEL R72, R84, R85, P0 ;  /* 0x0000005554487207 */ /* 0x000fe20000000000 */
[----:B------:R-:W-:Y:S01]  /*e230*/  IMAD R15, R17, UR7, R10 ;  /* 0x00000007110f7c24 */ /* 0x000fe2000f8e020a */
[----:B------:R-:W-:Y:S02]  /*e240*/  SEL R97, R85, R84, P0 ;  /* 0x0000005455617207 */ /* 0x000fe40000000000 */
[----:B------:R-:W-:Y:S01]  /*e250*/  SEL R16, R42, R43, P0 ;  /* 0x0000002b2a107207 */ /* 0x000fe20000000000 */
[----:B------:R-:W1:Y:S01]  /*e260*/  LDC R84, c[0x0][0xc50] ;  /* 0x00031400ff547b82 */ /* 0x000e620000000800 */
[----:B------:R-:W-:Y:S02]  /*e270*/  SEL R85, R43, R42, P0 ;  /* 0x0000002a2b557207 */ /* 0x000fe40000000000 */
[----:B------:R-:W-:Y:S02]  /*e280*/  SEL R6, R74, R75, P0 ;  /* 0x0000004b4a067207 */ /* 0x000fe40000000000 */
[----:B------:R-:W-:-:S02]  /*e290*/  SEL R43, R75, R74, P0 ;  /* 0x0000004a4b2b7207 */ /* 0x000fc40000000000 */
[----:B------:R-:W-:Y:S01]  /*e2a0*/  SHF.R.S32.HI R13, RZ, 0x5, R13 ;  /* 0x00000005ff0d7819 */ /* 0x000fe2000001140d */
[----:B------:R-:W3:Y:S01]  /*e2b0*/  S2R R75, SR_CTAID.X ;  /* 0x00000000004b7919 */ /* 0x000ee20000002500 */
[----:B------:R-:W-:Y:S02]  /*e2c0*/  SEL R14, R34, R35, P0 ;  /* 0x00000023220e7207 */ /* 0x000fe40000000000 */
[----:B------:R-:W-:Y:S01]  /*e2d0*/  SEL R90, R76, R77, P0 ;  /* 0x0000004d4c5a7207 */ /* 0x000fe20000000000 */
[----:B------:R-:W-:Y:S01]  /*e2e0*/  IMAD R7, R13, 0x10, R2 ;  /* 0x000000100d077824 */ /* 0x000fe200078e0202 */
        /* <DEDUP_REMOVED lines=8> */
[----:B------:R-:W-:Y:S01]  /*e370*/  SEL R8, R24, R25, P0 ;  /* 0x0000001918087207 */ /* 0x000fe20000000000 */
[----:B------:R-:W4:Y:S01]  /*e380*/  LDC.64 R86, c[0x0][0xbd8] ;  /* 0x0002f600ff567b82 */ /* 0x000f220000000a00 */
[----:B------:R-:W-:-:S02]  /*e390*/  SEL R11, R25, R24, P0 ;  /* 0x00000018190b7207 */ /* 0x000fc40000000000 */
[----:B------:R-:W-:Y:S01]  /*e3a0*/  SEL R89, R35, R34, P0 ;  /* 0x0000002223597207 */ /* 0x000fe20000000000 */
[----:B------:R-:W-:Y:S01]  /*e3b0*/  IMAD.WIDE.U32 R34, R17, UR4, RZ ;  /* 0x0000000411227c25 */ /* 0x000fe2000f8e00ff */
[----:B------:R-:W-:Y:S02]  /*e3c0*/  SEL R102, R28, R29, P0 ;  /* 0x0000001d1c667207 */ /* 0x000fe40000000000 */
[----:B------:R-:W-:Y:S01]  /*e3d0*/  SEL R109, R29, R28, P0 ;  /* 0x0000001c1d6d7207 */ /* 0x000fe20000000000 */
[----:B------:R-:W-:Y:S01]  /*e3e0*/  IMAD.IADD R35, R35, 0x1, R9 ;  /* 0x0000000123237824 */ /* 0x000fe200078e0209 */
[----:B------:R-:W-:Y:S01]  /*e3f0*/  SEL R18, R32, R33, P0 ;  /* 0x0000002120127207 */ /* 0x000fe20000000000 */
[----:B------:R-:W1:Y:S01]  /*e400*/  S2UR UR4, SR_CTAID.Y ;  /* 0x00000000000479c3 */ /* 0x000e620000002600 */
[----:B------:R-:W-:Y:S02]  /*e410*/  SEL R19, R33, R32, P0 ;  /* 0x0000002021137207 */ /* 0x000fe40000000000 */
[----:B------:R-:W-:-:S02]  /*e420*/  LEA.HI R2, R27, R27, RZ, 0x1 ;  /* 0x0000001b1b027211 */ /* 0x000fc400078f08ff */
[----:B------:R-:W-:Y:S02]  /*e430*/  SEL R24, R40, R41, P0 ;  /* 0x0000002928187207 */ /* 0x000fe40000000000 */
[----:B------:R-:W-:Y:S01]  /*e440*/  SEL R25, R41, R40, P0 ;  /* 0x0000002829197207 */ /* 0x000fe20000000000 */
[----:B------:R-:W-:Y:S01]  /*e450*/  IMAD.WIDE.U32 R40, R17, UR6, RZ ;  /* 0x0000000611287c25 */ /* 0x000fe2000f8e00ff */
[----:B------:R-:W-:Y:S01]  /*e460*/  SEL R52, R54, R55, P0 ;  /* 0x0000003736347207 */ /* 0x000fe20000000000 */
[----:B------:R-:W-:Y:S01]  /*e470*/  ULDC.64 UR6, c[0x0][0xb48] ;  /* 0x0002d20000067ab9 */ /* 0x000fe20000000a00 */
[----:B------:R-:W-:Y:S01]  /*e480*/  SEL R77, R55, R54, P0 ;  /* 0x00000036374d7207 */ /* 0x000fe20000000000 */
[----:B------:R-:W-:Y:S01]  /*e490*/  IMAD.IADD R41, R41, 0x1, R15 ;  /* 0x0000000129297824 */ /* 0x000fe200078e020f */
[----:B------:R-:W-:Y:S02]  /*e4a0*/  SEL R100, R36, R37, P0 ;  /* 0x0000002524647207 */ /* 0x000fe40000000000 */
[----:B------:R-:W-:-:S02]  /*e4b0*/  SEL R107, R37, R36, P0 ;  /* 0x00000024256b7207 */ /* 0x000fc40000000000 */
[----:B0-----:R-:W-:Y:S02]  /*e4c0*/  ISETP.NE.AND P2, PT, R82, 0x1, PT ;  /* 0x000000015200780c */ /* 0x001fe40003f45270 */
[----:B------:R-:W-:Y:S02]  /*e4d0*/  LOP3.LUT R2, R2, 0x1ffffffe, RZ, 0xc0, !PT ;  /* 0x1ffffffe02027812 */ /* 0x000fe400078ec0ff */
[----:B------:R-:W-:Y:S02]  /*e4e0*/  SEL R32, R56, R57, P0 ;  /* 0x0000003938207207 */ /* 0x000fe40000000000 */
[----:B------:R-:W-:Y:S01]  /*e4f0*/  SEL R33, R57, R56, P0 ;  /* 0x0000003839217207 */ /* 0x000fe20000000000 */
[----:B------:R-:W-:Y:S01]  /*e500*/  IMAD.IADD R27, R27, 0x1, -R2 ;  /* 0x000000011b1b7824 */ /* 0x000fe200078e0a02 */
[----:B------:R-:W-:Y:S02]  /*e510*/  SEL R42, R62, R63, P0 ;  /* 0x0000003f3e2a7207 */ /* 0x000fe40000000000 */
[----:B------:R-:W-:Y:S01]  /*e520*/  SEL R55, R63, R62, P0 ;  /* 0x0000003e3f377207 */ /* 0x000fe20000000000 */
[----:B------:R-:W-:Y:S01]  /*e530*/  IMAD R2, R27, 0x8, R0 ;  /* 0x000000081b027824 */ /* 0x000fe200078e0200 */
[----:B------:R-:W-:-:S02]  /*e540*/  SEL R23, R49, R48, P0 ;  /* 0x0000003031177207 */ /* 0x000fc40000000000 */
[----:B------:R-:W-:Y:S02]  /*e550*/  SEL R96, R48, R49, P0 ;  /* 0x0000003130607207 */ /* 0x000fe40000000000 */
[----:B------:R-:W-:Y:S02]  /*e560*/  SEL R56, R68, R69, P0 ;  /* 0x0000004544387207 */ /* 0x000fe40000000000 */
[----:B------:R-:W-:Y:S01]  /*e570*/  SEL R57, R69, R68, P0 ;  /* 0x0000004445397207 */ /* 0x000fe20000000000 */
[C---:B---3--:R-:W-:Y:S01]  /*e580*/  IMAD R68, R75.reuse, 0x80, R0 ;  /* 0x000000804b447824 */ /* 0x048fe200078e0200 */
[----:B------:R-:W-:Y:S01]  /*e590*/  SEL R28, R46, R47, P0 ;  /* 0x0000002f2e1c7207 */ /* 0x000fe20000000000 */
[----:B------:R-:W-:Y:S01]  /*e5a0*/  IMAD R75, R75, 0x80, R2 ;  /* 0x000000804b4b7824 */ /* 0x000fe200078e0202 */
[----:B------:R-:W-:Y:S02]  /*e5b0*/  SEL R48, R58, R59, P0 ;  /* 0x0000003b3a307207 */ /* 0x000fe40000000000 */
[----:B------:R-:W-:-:S02]  /*e5c0*/  LOP3.LUT R7, R26, 0x7ffffffc, RZ, 0xc0, !PT ;  /* 0x7ffffffc1a077812 */ /* 0x000fc400078ec0ff */
[----:B------:R-:W-:Y:S02]  /*e5d0*/  SEL R69, R47, R46, P0 ;  /* 0x0000002e2f457207 */ /* 0x000fe40000000000 */
[----:B------:R-:W-:Y:S02]  /*e5e0*/  SEL R59, R59, R58, P0 ;  /* 0x0000003a3b3b7207 */ /* 0x000fe40000000000 */
[----:B------:R-:W-:Y:S02]  /*e5f0*/  SEL R36, R70, R71, P0 ;  /* 0x0000004746247207 */ /* 0x000fe40000000000 */
[----:B------:R-:W-:Y:S02]  /*e600*/  SEL R49, R71, R70, P0 ;  /* 0x0000004647317207 */ /* 0x000fe40000000000 */
[----:B------:R-:W-:Y:S02]  /*e610*/  SEL R30, R78, R79, P0 ;  /* 0x0000004f4e1e7207 */ /* 0x000fe40000000000 */
[C---:B------:R-:W-:Y:S01]  /*e620*/  LOP3.LUT P1, RZ, R66.reuse, 0x3, RZ, 0xc0, !PT ;  /* 0x0000000342ff7812 */ /* 0x040fe2000782c0ff */
[----:B------:R-:W-:Y:S01]  /*e630*/  IMAD.IADD R66, R66, 0x1, -R7 ;  /* 0x0000000142427824 */ /* 0x000fe200078e0a07 */
[----:B------:R-:W-:Y:S01]  /*e640*/  SEL R37, R79, R78, P0 ;  /* 0x0000004e4f257207 */ /* 0x000fe20000000000 */
[----:B--2---:R0:W-:Y:S04]  /*e650*/  SHFL.IDX PT, R50, R14, R3, 0x1c1f ;  /* 0x001c1f030e327589 */ /* 0x0041e800000e0000 */
[----:B------:R-:W-:Y:S04]  /*e660*/  SHFL.IDX PT, R10, R10, R3, 0x1c1f ;  /* 0x001c1f030a0a7589 */ /* 0x000fe800000e0000 */
[----:B------:R-:W-:Y:S01]  /*e670*/  SHFL.IDX PT, R8, R8, R3, 0x1c1f ;  /* 0x001c1f0308087589 */ /* 0x000fe200000e0000 */
[----:B0-----:R-:W-:-:S03]  /*e680*/  LOP3.LUT R14, R3, 0x2, RZ, 0x3c, !PT ;  /* 0x00000002030e7812 */ /* 0x001fc600078e3cff */
        /* <DEDUP_REMOVED lines=14> */
[----:B------:R-:W0:Y:S04]  /*e770*/  SHFL.IDX PT, R33, R33, R14, 0x1c1f ;  /* 0x001c1f0e21217589 */ /* 0x000e2800000e0000 */
[----:B------:R-:W-:Y:S04]  /*e780*/  SHFL.IDX PT, R26, R96, R3, 0x1c1f ;  /* 0x001c1f03601a7589 */ /* 0x000fe800000e0000 */
[----:B------:R-:W2:Y:S04]  /*e790*/  SHFL.IDX PT, R23, R23, R14, 0x1c1f ;  /* 0x001c1f0e17177589 */ /* 0x000ea800000e0000 */
[----:B------:R-:W-:Y:S04]  /*e7a0*/  SHFL.IDX PT, R20, R20, R3, 0x1c1f ;  /* 0x001c1f0314147589 */ /* 0x000fe800000e0000 */
[----:B------:R-:W-:Y:S04]  /*e7b0*/  SHFL.IDX PT, R29, R94, R3, 0x1c1f ;  /* 0x001c1f035e1d7589 */ /* 0x000fe800000e0000 */
[----:B------:R-:W-:Y:S04]  /*e7c0*/  SHFL.IDX PT, R58, R28, R3, 0x1c1f ;  /* 0x001c1f031c3a7589 */ /* 0x000fe800000e0000 */
[----:B------:R-:W3:Y:S04]  /*e7d0*/  SHFL.IDX PT, R21, R21, R14, 0x1c1f ;  /* 0x001c1f0e15157589 */ /* 0x000ee800000e0000 */
[----:B------:R-:W5:Y:S04]  /*e7e0*/  SHFL.IDX PT, R46, R103, R14, 0x1c1f ;  /* 0x001c1f0e672e7589 */ /* 0x000f6800000e0000 */
[----:B------:R-:W-:Y:S04]  /*e7f0*/  SHFL.IDX PT, R27, R98, R3, 0x1c1f ;  /* 0x001c1f03621b7589 */ /* 0x000fe800000e0000 */
[----:B------:R-:W-:Y:S04]  /*e800*/  SHFL.IDX PT, R56, R56, R3, 0x1c1f ;  /* 0x001c1f0338387589 */ /* 0x000fe800000e0000 */
[----:B------:R1:W-:Y:S04]  /*e810*/  SHFL.IDX PT, R45, R76, R3, 0x1c1f ;  /* 0x001c1f034c2d7589 */ /* 0x0003e800000e0000 */
[----:B------:R-:W5:Y:S04]  /*e820*/  SHFL.IDX PT, R28, R105, R14, 0x1c1f ;  /* 0x001c1f0e691c7589 */ /* 0x000f6800000e0000 */
[----:B------:R-:W-:Y:S01]  /*e830*/  SHFL.IDX PT, R57, R57, R14, 0x1c1f ;  /* 0x001c1f0e39397589 */ /* 0x000fe200000e0000 */
[----:B-1----:R-:W1:Y:S03]  /*e840*/  @P2 LDC R76, c[0x0][0xbec] ;  /* 0x0002fb00ff4c2b82 */ /* 0x002e660000000800 */
[----:B------:R-:W-:Y:S04]  /*e850*/  SHFL.IDX PT, R51, R60, R3, 0x1c1f ;  /* 0x001c1f033c337589 */ /* 0x000fe800000e0000 */
[----:B------:R-:W-:Y:S04]  /*e860*/  SHFL.IDX PT, R47, R92, R3, 0x1c1f ;  /* 0x001c1f035c2f7589 */ /* 0x000fe800000e0000 */
[----:B------:R-:W5:Y:S04]  /*e870*/  SHFL.IDX PT, R60, R101, R14, 0x1c1f ;  /* 0x001c1f0e653c7589 */ /* 0x000f6800000e0000 */
[----:B------:R-:W-:Y:S04]  /*e880*/  SHFL.IDX PT, R64, R64, R3, 0x1c1f ;  /* 0x001c1f0340407589 */ /* 0x000fe800000e0000 */
[----:B------:R-:W1:Y:S04]  /*e890*/  SHFL.IDX PT, R65, R65, R14, 0x1c1f ;  /* 0x001c1f0e41417589 */ /* 0x000e6800000e0000 */
[----:B------:R4:W-:Y:S04]  /*e8a0*/  SHFL.IDX PT, R71, R85, R14, 0x1c1f ;  /* 0x001c1f0e55477589 */ /* 0x0009e800000e0000 */
[----:B------:R-:W-:Y:S04]  /*e8b0*/  SHFL.IDX PT, R73, R88, R3, 0x1c1f ;  /* 0x001c1f0358497589 */ /* 0x000fe800000e0000 */
[----:B------:R0:W-:Y:S01]  /*e8c0*/  SHFL.IDX PT, R83, R89, R14, 0x1c1f ;  /* 0x001c1f0e59537589 */ /* 0x0001e200000e0000 */
[----:B----4-:R-:W4:Y:S03]  /*e8d0*/  @P2 LDC R85, c[0x0][0xbf0] ;  /* 0x0002fc00ff552b82 */ /* 0x010f260000000800 */
[----:B------:R2:W-:Y:S04]  /*e8e0*/  SHFL.IDX PT, R61, R90, R3, 0x1c1f ;  /* 0x001c1f035a3d7589 */ /* 0x0005e800000e0000 */
[----:B------:R-:W-:Y:S01]  /*e8f0*/  SHFL.IDX PT, R72, R72, R3, 0x1c1f ;  /* 0x001c1f0348487589 */ /* 0x000fe200000e0000 */
[----:B0-----:R-:W0:Y:S03]  /*e900*/  LDC.64 R88, c[0x0][0xb40] ;  /* 0x0002d000ff587b82 */ /* 0x001e260000000a00 */
[----:B------:R-:W-:Y:S04]  /*e910*/  SHFL.IDX PT, R44, R44, R3, 0x1c1f ;  /* 0x001c1f032c2c7589 */ /* 0x000fe800000e0000 */
[----:B------:R-:W-:Y:S01]  /*e920*/  SHFL.IDX PT, R52, R52, R3, 0x1c1f ;  /* 0x001c1f0334347589 */ /* 0x000fe200000e0000 */
[----:B--2---:R-:W2:Y:S03]  /*e930*/  @P2 LDC R90, c[0x0][0xbec] ;  /* 0x0002fb00ff5a2b82 */ /* 0x004ea60000000800 */
[----:B------:R-:W-:Y:S04]  /*e940*/  SHFL.IDX PT, R48, R48, R3, 0x1c1f ;  /* 0x001c1f0330307589 */ /* 0x000fe800000e0000 */
[----:B------:R-:W-:Y:S04]  /*e950*/  SHFL.IDX PT, R42, R42, R3, 0x1c1f ;  /* 0x001c1f032a2a7589 */ /* 0x000fe800000e0000 */
[----:B------:R-:W-:Y:S04]  /*e960*/  SHFL.IDX PT, R38, R38, R3, 0x1c1f ;  /* 0x001c1f0326267589 */ /* 0x000fe800000e0000 */
[----:B------:R-:W-:Y:S01]  /*e970*/  SHFL.IDX PT, R36, R36, R3, 0x1c1f ;  /* 0x001c1f0324247589 */ /* 0x000fe200000e0000 */
[----:B0-----:R-:W-:-:S03]  /*e980*/  IMAD.WIDE.U32 R40, R88, UR36, R40 ;  /* 0x0000002458287c25 */ /* 0x001fc6000f8e0028 */
[----:B------:R-:W-:Y:S04]  /*e990*/  SHFL.IDX PT, R6, R6, R3, 0x1c1f ;  /* 0x001c1f0306067589 */ /* 0x000fe800000e0000 */
[----:B------:R0:W-:Y:S01]  /*e9a0*/  SHFL.IDX PT, R0, R30, R3, 0x1c1f ;  /* 0x001c1f031e007589 */ /* 0x0001e200000e0000 */
[----:B--2---:R-:W-:-:S03]  /*e9b0*/  @P2 IMAD.HI.U32 R90, R75, R90, RZ ;  /* 0x0000005a4b5a2227 */ /* 0x004fc600078e00ff */
[----:B------:R2:W-:Y:S04]  /*e9c0*/  SHFL.IDX PT, R2, R22, R3, 0x1c1f ;  /* 0x001c1f0316027589 */ /* 0x0005e800000e0000 */
[----:B------:R-:W4:Y:S01]  /*e9d0*/  SHFL.IDX PT, R70, R99, R14, 0x1c1f ;  /* 0x001c1f0e63467589 */ /* 0x000f2200000e0000 */
[----:B0-----:R-:W-:-:S03]  /*e9e0*/  SEL R30, R32, R33, P0 ;  /* 0x00000021201e7207 */ /* 0x001fc60000000000 */
[----:B------:R-:W-:Y:S01]  /*e9f0*/  SHFL.IDX PT, R79, R97, R14, 0x1c1f ;  /* 0x001c1f0e614f7589 */ /* 0x000fe200000e0000 */
[----:B------:R-:W-:Y:S02]  /*ea00*/  SEL R32, R33, R32, P0 ;  /* 0x0000002021207207 */ /* 0x000fe40000000000 */
[----:B--2---:R-:W-:Y:S01]  /*ea10*/  SEL R3, R13, R10, P0 ;  /* 0x0000000a0d037207 */ /* 0x004fe20000000000 */
[----:B------:R-:W0:Y:S01]  /*ea20*/  SHFL.IDX PT, R74, R95, R14, 0x1c1f ;  /* 0x001c1f0e5f4a7589 */ /* 0x000e2200000e0000 */
        /* <DEDUP_REMOVED lines=8> */
[----:B------:R-:W2:Y:S01]  /*eab0*/  SHFL.IDX PT, R80, R91, R14, 0x1c1f ;  /* 0x001c1f0e5b507589 */ /* 0x000ea200000e0000 */
[----:B------:R-:W-:Y:S02]  /*eac0*/  SEL R13, R15, R16, P0 ;  /* 0x000000100f0d7207 */ /* 0x000fe40000000000 */
[----:B------:R-:W-:Y:S01]  /*ead0*/  SEL R19, R16, R15, P0 ;  /* 0x0000000f10137207 */ /* 0x000fe20000000000 */
[----:B------:R-:W-:Y:S01]  /*eae0*/  IMAD R16, R86, UR37, RZ ;  /* 0x0000002556107c24 */ /* 0x000fe2000f8e02ff */
[----:B------:R-:W-:Y:S01]  /*eaf0*/  SHFL.IDX PT, R69, R69, R14, 0x1c1f ;  /* 0x001c1f0e45457589 */ /* 0x000fe200000e0000 */
[----:B------:R-:W-:Y:S02]  /*eb00*/  SEL R22, R26, R23, P0 ;  /* 0x000000171a167207 */ /* 0x000fe40000000000 */
[----:B---3--:R-:W-:Y:S01]  /*eb10*/  SEL R15, R20, R21, P0 ;  /* 0x00000015140f7207 */ /* 0x008fe20000000000 */
[----:B------:R3:W-:Y:S01]  /*eb20*/  SHFL.IDX PT, R63, R77, R14, 0x1c1f ;  /* 0x001c1f0e4d3f7589 */ /* 0x0007e200000e0000 */
[----:B------:R-:W-:-:S02]  /*eb30*/  SEL R26, R23, R26, P0 ;  /* 0x0000001a171a7207 */ /* 0x000fc40000000000 */
[----:B-----5:R-:W-:Y:S01]  /*eb40*/  SEL R33, R46, R29, P0 ;  /* 0x0000001d2e217207 */ /* 0x020fe20000000000 */
[----:B------:R5:W-:Y:S01]  /*eb50*/  SHFL.IDX PT, R67, R31, R14, 0x1c1f ;  /* 0x001c1f0e1f437589 */ /* 0x000be200000e0000 */
[----:B------:R-:W-:Y:S02]  /*eb60*/  SEL R23, R27, R28, P0 ;  /* 0x0000001c1b177207 */ /* 0x000fe40000000000 */
[----:B------:R-:W-:Y:S01]  /*eb70*/  SEL R27, R28, R27, P0 ;  /* 0x0000001b1c1b7207 */ /* 0x000fe20000000000 */
[----:B------:R-:W-:Y:S01]  /*eb80*/  SHFL.IDX PT, R55, R55, R14, 0x1c1f ;  /* 0x001c1f0e37377589 */ /* 0x000fe200000e0000 */
[----:B------:R-:W-:Y:S01]  /*eb90*/  SEL R28, R60, R47, P0 ;  /* 0x0000002f3c1c7207 */ /* 0x000fe20000000000 */
[----:B---3--:R-:W-:Y:S01]  /*eba0*/  IMAD R77, R87, UR36, R16 ;  /* 0x00000024574d7c24 */ /* 0x008fe2000f8e0210 */
[----:B-1----:R-:W-:Y:S01]  /*ebb0*/  SEL R16, R64, R65, P0 ;  /* 0x0000004140107207 */ /* 0x002fe20000000000 */
[----:B------:R-:W-:Y:S01]  /*ebc0*/  SHFL.IDX PT, R59, R59, R14, 0x1c1f ;  /* 0x001c1f0e3b3b7589 */ /* 0x000fe200000e0000 */
[----:B------:R-:W1:Y:S01]  /*ebd0*/  @P2 LDC R87, c[0x0][0xbf0] ;  /* 0x0002fc00ff572b82 */ /* 0x000e620000000800 */
[----:B-----5:R-:W-:-:S02]  /*ebe0*/  SEL R31, R29, R46, P0 ;  /* 0x0000002e1d1f7207 */ /* 0x020fc40000000000 */
[----:B------:R-:W-:Y:S01]  /*ebf0*/  SHFL.IDX PT, R49, R49, R14, 0x1c1f ;  /* 0x001c1f0e31317589 */ /* 0x000fe200000e0000 */
[----:B------:R-:W-:-:S03]  /*ec00*/  SEL R29, R57, R56, P0 ;  /* 0x00000038391d7207 */ /* 0x000fc60000000000 */
[----:B------:R-:W-:Y:S04]  /*ec10*/  SHFL.IDX PT, R53, R53, R14, 0x1c1f ;  /* 0x001c1f0e35357589 */ /* 0x000fe800000e0000 */
[----:B------:R-:W-:Y:S04]  /*ec20*/  SHFL.IDX PT, R37, R37, R14, 0x1c1f ;  /* 0x001c1f0e25257589 */ /* 0x000fe800000e0000 */
[----:B------:R-:W-:Y:S04]  /*ec30*/  SHFL.IDX PT, R43, R43, R14, 0x1c1f ;  /* 0x001c1f0e2b2b7589 */ /* 0x000fe800000e0000 */
[----:B------:R3:W-:Y:S02]  /*ec40*/  SHFL.IDX PT, R39, R39, R14, 0x1c1f ;  /* 0x001c1f0e27277589 */ /* 0x0007e400000e0000 */
[----:B---3--:R-:W-:-:S02]  /*ec50*/  SEL R14, R24, R25, P0 ;  /* 0x00000019180e7207 */ /* 0x008fc40000000000 */
[----:B------:R-:W-:Y:S02]  /*ec60*/  SEL R24, R25, R24, P0 ;  /* 0x0000001819187207 */ /* 0x000fe40000000000 */
[----:B------:R-:W-:Y:S02]  /*ec70*/  SEL R25, R21, R20, P0 ;  /* 0x0000001415197207 */ /* 0x000fe40000000000 */
[----:B------:R-:W-:Y:S01]  /*ec80*/  SEL R21, R56, R57, P0 ;  /* 0x0000003938157207 */ /* 0x000fe20000000000 */
[----:B------:R-:W-:Y:S01]  /*ec90*/  @P2 IMAD.HI.U32 R56, R75, R76, RZ ;  /* 0x0000004c4b382227 */ /* 0x000fe200078e00ff */
[----:B------:R-:W-:-:S03]  /*eca0*/  SEL R20, R47, R60, P0 ;  /* 0x0000003c2f147207 */ /* 0x000fc60000000000 */
[----:B------:R-:W-:Y:S01]  /*ecb0*/  IMAD.WIDE.U32 R46, R86, UR36, R34 ;  /* 0x00000024562e7c25 */ /* 0x000fe2000f8e0022 */
[----:B------:R-:W-:Y:S02]  /*ecc0*/  SEL R34, R65, R64, P0 ;  /* 0x0000004041227207 */ /* 0x000fe40000000000 */
[----:B----4-:R-:W-:Y:S01]  /*ecd0*/  SEL R35, R70, R61, P0 ;  /* 0x0000003d46237207 */ /* 0x010fe20000000000 */
[----:B------:R-:W-:Y:S01]  /*ece0*/  IMAD.MOV R57, RZ, RZ, -R17 ;  /* 0x000000ffff397224 */ /* 0x000fe200078e0a11 */
[----:B------:R-:W-:Y:S01]  /*ecf0*/  SEL R17, R61, R70, P0 ;  /* 0x000000463d117207 */ /* 0x000fe20000000000 */
[----:B------:R-:W-:Y:S01]  /*ed00*/  IMAD.MOV.U32 R65, RZ, RZ, R75 ;  /* 0x000000ffff417224 */ /* 0x000fe200078e004b */
[----:B------:R-:W-:Y:S01]  /*ed10*/  @P2 SHF.R.U32.HI R65, RZ, R85, R56 ;  /* 0x00000055ff412219 */ /* 0x000fe20000011638 */
[----:B------:R-:W-:Y:S01]  /*ed20*/  IMAD R85, R84, R57, UR4 ;  /* 0x0000000454557e24 */ /* 0x000fe2000f8e0239 */
[----:B------:R-:W-:Y:S01]  /*ed30*/  ULDC.64 UR4, c[0x0][0xbe0] ;  /* 0x0002f80000047ab9 */ /* 0x000fe20000000a00 */
[----:B------:R-:W-:-:S02]  /*ed40*/  IMAD R60, R88, UR37, RZ ;  /* 0x00000025583c7c24 */ /* 0x000fc4000f8e02ff */
[----:B------:R-:W-:Y:S01]  /*ed50*/  IMAD.IADD R47, R47, 0x1, R77 ;  /* 0x000000012f2f7824 */ /* 0x000fe200078e024d */
[----:B------:R-:W-:Y:S01]  /*ed60*/  SHF.R.S32.HI R64, RZ, 0x1f, R85 ;  /* 0x0000001fff407819 */ /* 0x000fe20000011455 */
[----:B------:R-:W-:Y:S02]  /*ed70*/  IMAD R57, R89, UR36, R60 ;  /* 0x0000002459397c24 */ /* 0x000fe4000f8e023c */
[----:B------:R-:W-:Y:S02]  /*ed80*/  IMAD.MOV.U32 R56, RZ, RZ, R40 ;  /* 0x000000ffff387224 */ /* 0x000fe400078e0028 */
[----:B------:R-:W-:Y:S02]  /*ed90*/  IMAD.IADD R57, R41, 0x1, R57 ;  /* 0x0000000129397824 */ /* 0x000fe400078e0239 */
[----:B------:R-:W-:Y:S02]  /*eda0*/  IMAD R41, R64, UR4, RZ ;  /* 0x0000000440297c24 */ /* 0x000fe4000f8e02ff */
[----:B------:R-:W-:Y:S01]  /*edb0*/  IMAD.MOV.U32 R61, RZ, RZ, R75 ;  /* 0x000000ffff3d7224 */ /* 0x000fe200078e004b */
[----:B-1----:R-:W-:Y:S01]  /*edc0*/  @P2 SHF.R.U32.HI R61, RZ, R87, R90 ;  /* 0x00000057ff3d2219 */ /* 0x002fe2000001165a */
[----:B------:R-:W-:-:S02]  /*edd0*/  IMAD R60, R85, UR5, R41 ;  /* 0x00000005553c7c24 */ /* 0x000fc4000f8e0229 */
[----:B------:R-:W-:Y:S01]  /*ede0*/  IMAD.WIDE.U32 R40, R85, UR4, R46 ;  /* 0x0000000455287c25 */ /* 0x000fe2000f8e002e */
[----:B------:R-:W-:-:S03]  /*edf0*/  ULDC.64 UR4, c[0x0][0xb30] ;  /* 0x0002cc0000047ab9 */ /* 0x000fc60000000a00 */
[----:B------:R-:W-:Y:S01]  /*ee00*/  IMAD R64, R64, UR6, RZ ;  /* 0x0000000640407c24 */ /* 0x000fe2000f8e02ff */
[----:B------:R-:W-:Y:S01]  /*ee10*/  IADD3 R40, P2, R65, R40, RZ ;  /* 0x0000002841287210 */ /* 0x000fe20007f5e0ff */
[C---:B------:R-:W-:Y:S01]  /*ee20*/  IMAD.WIDE.U32 R46, R85.reuse, UR6, R56 ;  /* 0x00000006552e7c25 */ /* 0x040fe2000f8e0038 */
[----:B------:R-:W-:Y:S02]  /*ee30*/  SHF.R.S32.HI R57, RZ, 0x1f, R65 ;  /* 0x0000001fff397819 */ /* 0x000fe40000011441 */
[----:B------:R-:W-:Y:S01]  /*ee40*/  SHF.R.S32.HI R56, RZ, 0x1f, R61 ;  /* 0x0000001fff387819 */ /* 0x000fe2000001143d */
[----:B------:R-:W-:Y:S01]  /*ee50*/  IMAD R77, R85, UR7, R64 ;  /* 0x00000007554d7c24 */ /* 0x000fe2000f8e0240 */
[----:B------:R-:W-:Y:S01]  /*ee60*/  IADD3.X R41, R57, R41, R60, P2, !PT ;  /* 0x0000002939297210 */ /* 0x000fe200017fe43c */
[----:B------:R-:W-:Y:S01]  /*ee70*/  IMAD.MOV R64, RZ, RZ, -R65 ;  /* 0x000000ffff407224 */ /* 0x000fe200078e0a41 */
[----:B------:R-:W-:Y:S01]  /*ee80*/  ULDC.64 UR6, c[0x0][0xbc8] ;  /* 0x0002f20000067ab9 */ /* 0x000fe20000000a00 */
[----:B------:R-:W-:-:S02]  /*ee90*/  IMAD.MOV R65, RZ, RZ, -R61 ;  /* 0x000000ffff417224 */ /* 0x000fc400078e0a3d */
[----:B------:R-:W-:Y:S02]  /*eea0*/  IMAD R56, R56, UR4, RZ ;  /* 0x0000000438387c24 */ /* 0x000fe4000f8e02ff */
[C-C-:B------:R-:W-:Y:S02]  /*eeb0*/  IMAD R57, R82.reuse, R64, R75.reuse ;  /* 0x0000004052397224 */ /* 0x140fe400078e024b */
        /* <DEDUP_REMOVED lines=10> */
[----:B------:R-:W-:Y:S02]  /*ef60*/  IMAD R60, R60, UR8, RZ ;  /* 0x000000083c3c7c24 */ /* 0x000fe4000f8e02ff */
[----:B------:R-:W-:Y:S02]  /*ef70*/  IMAD.IADD R47, R47, 0x1, R75 ;  /* 0x000000012f2f7824 */ /* 0x000fe400078e024b */
[----:B------:R-:W-:Y:S01]  /*ef80*/  IMAD R61, R57, UR7, R56 ;  /* 0x00000007393d7c24 */ /* 0x000fe2000f8e0238 */
[----:B------:R-:W-:Y:S01]  /*ef90*/  ULDC.64 UR6, c[0x0][0xba8] ;  /* 0x0002ea0000067ab9 */ /* 0x000fe20000000a00 */
[----:B------:R-:W-:Y:S01]  /*efa0*/  IMAD R75, R65, UR9, R60 ;  /* 0x00000009414b7c24 */ /* 0x000fe2000f8e023c */
[----:B0-----:R-:W-:Y:S01]  /*efb0*/  SEL R56, R73, R74, P0 ;  /* 0x0000004a49387207 */ /* 0x001fe20000000000 */
[----:B------:R-:W-:Y:S01]  /*efc0*/  IMAD.WIDE.U32 R46, R65, UR8, R46 ;  /* 0x00000008412e7c25 */ /* 0x000fe2000f8e002e */
[----:B------:R-:W-:Y:S01]  /*efd0*/  SEL R60, R74, R73, P0 ;  /* 0x000000494a3c7207 */ /* 0x000fe20000000000 */
[----:B------:R-:W-:Y:S01]  /*efe0*/  ULDC.64 UR8, c[0x0][0xb00] ;  /* 0x0002c00000087ab9 */ /* 0x000fe20000000a00 */
[C---:B------:R-:W-:Y:S01]  /*eff0*/  LEA R73, P2, R40.reuse, UR6, 0x2 ;  /* 0x0000000628497c11 */ /* 0x040fe2000f8410ff */
[----:B------:R-:W-:Y:S01]  /*f000*/  IMAD.IADD R57, R41, 0x1, R61 ;  /* 0x0000000129397824 */ /* 0x000fe200078e023d */
[----:B------:R-:W-:Y:S01]  /*f010*/  ULDC UR6, c[0x0][0xa88] ;  /* 0x0002a20000067ab9 */ /* 0x000fe20000000800 */
[----:B------:R-:W-:Y:S01]  /*f020*/  IMAD.IADD R41, R47, 0x1, R75 ;  /* 0x000000012f297824 */ /* 0x000fe200078e024b */
[----:B------:R-:W-:Y:S01]  /*f030*/  SEL R61, R79, R72, P0 ;  /* 0x000000484f3d7207 */ /* 0x000fe20000000000 */
[----:B------:R-:W-:Y:S01]  /*f040*/  SHFL.IDX PT, R74, R73, RZ, 0x1c1f ;  /* 0x001c1fff494a7589 */ /* 0x000fe200000e0000 */
[----:B------:R-:W-:Y:S01]  /*f050*/  LEA.HI.X R47, R40, UR7, R57, 0x2, P2 ;  /* 0x00000007282f7c11 */ /* 0x000fe200090f1439 */
[----:B-1----:R-:W-:Y:S01]  /*f060*/  ULEA UR4, UR5, UR4, 0x18 ;  /* 0x0000000405047291 */ /* 0x002fe2000f8ec03f */
[----:B------:R-:W-:Y:S01]  /*f070*/  SEL R57, R72, R79, P0 ;  /* 0x0000004f48397207 */ /* 0x000fe20000000000 */
[----:B------:R0:W-:Y:S01]  /*f080*/  SHFL.IDX PT, R76, R73, 0x1, 0x1c1f ;  /* 0x003c1f00494c7f89 */ /* 0x0001e200000e0000 */
[----:B------:R-:W-:Y:S01]  /*f090*/  IMAD R79, R82, UR6, RZ ;  /* 0x00000006524f7c24 */ /* 0x000fe2000f8e02ff */
[----:B------:R-:W-:Y:S01]  /*f0a0*/  UIADD3 UR4, UR4, 0x2e820, URZ ;  /* 0x0002e82004047890 */ /* 0x000fe2000fffe03f */
[----:B------:R-:W-:Y:S01]  /*f0b0*/  VIADD R70, R68, 0x8 ;  /* 0x0000000844467836 */ /* 0x000fe20000000000 */
[----:B------:R-:W1:Y:S01]  /*f0c0*/  SHFL.IDX PT, R75, R47, RZ, 0x1c1f ;  /* 0x001c1fff2f4b7589 */ /* 0x000e6200000e0000 */
[----:B------:R-:W-:Y:S01]  /*f0d0*/  LEA R84, P3, R46, UR8, 0x2 ;  /* 0x000000082e547c11 */ /* 0x000fe2000f8610ff */
[----:B------:R-:W-:Y:S01]  /*f0e0*/  UPRMT UR4, URZ, 0x654, UR4 ;  /* 0x000006543f047896 */ /* 0x000fe20008000004 */
[-C--:B------:R-:W-:Y:S01]  /*f0f0*/  ISETP.GE.OR P2, PT, R68, R79.reuse, P1 ;  /* 0x0000004f4400720c */ /* 0x080fe20000f46670 */
[----:B------:R3:W4:Y:S01]  /*f100*/  SHFL.IDX PT, R77, R47, 0x1, 0x1c1f ;  /* 0x003c1f002f4d7f89 */ /* 0x00072200000e0000 */
[-C--:B------:R-:W-:Y:S01]  /*f110*/  ISETP.GE.OR P1, PT, R70, R79.reuse, P1 ;  /* 0x0000004f4600720c */ /* 0x080fe20000f26670 */
[----:B0-----:R-:W-:Y:S01]  /*f120*/  IMAD.SHL.U32 R73, R66, 0x2, RZ ;  /* 0x0000000242497824 */ /* 0x001fe200078e00ff */
[----:B------:R-:W-:Y:S01]  /*f130*/  LEA.HI.X R85, R46, UR9, R41, 0x2, P3 ;  /* 0x000000092e557c11 */ /* 0x000fe200098f1429 */
[----:B------:R0:W0:Y:S01]  /*f140*/  SHFL.IDX PT, R64, R84, RZ, 0x1c1f ;  /* 0x001c1fff54407589 */ /* 0x00002200000e0000 */
[----:B------:R-:W-:-:S02]  /*f150*/  ISETP.GE.AND P3, PT, R68, R79, PT ;  /* 0x0000004f4400720c */ /* 0x000fc40003f66270 */
[----:B------:R-:W-:Y:S01]  /*f160*/  SYNCS.ARRIVE.TRANS64.RED.A1T0 RZ, [UR4], RZ ;  /* 0x000000ffffff79a7 */ /* 0x000fe20008100404 */
[----:B------:R0:W0:Y:S01]  /*f170*/  SHFL.IDX PT, R65, R85, RZ, 0x1c1f ;  /* 0x001c1fff55417589 */ /* 0x00002200000e0000 */
[----:B--2---:R-:W-:Y:S02]  /*f180*/  SEL R40, R44, R81, P0 ;  /* 0x000000512c287207 */ /* 0x004fe40000000000 */
[----:B------:R-:W-:Y:S02]  /*f190*/  SEL R41, R45, R78, P0 ;  /* 0x0000004e2d297207 */ /* 0x000fe40000000000 */
[----:B------:R-:W-:Y:S02]  /*f1a0*/  SEL R46, R50, R83, P0 ;  /* 0x00000053322e7207 */ /* 0x000fe40000000000 */
[----:B---3--:R-:W-:Y:S02]  /*f1b0*/  SEL R47, R51, R80, P0 ;  /* 0x00000050332f7207 */ /* 0x008fe40000000000 */
[----:B------:R-:W-:-:S02]  /*f1c0*/  SEL R44, R81, R44, P0 ;  /* 0x0000002c512c7207 */ /* 0x000fc40000000000 */
[----:B------:R-:W-:Y:S01]  /*f1d0*/  SEL R45, R78, R45, P0 ;  /* 0x0000002d4e2d7207 */ /* 0x000fe20000000000 */
[----:B-1----:R1:W-:Y:S01]  /*f1e0*/  @!P2 ST.E desc[UR38][R74.64], R4 ;  /* 0x000000044a00a985 */ /* 0x0023e2000c101926 */
[----:B------:R-:W-:Y:S02]  /*f1f0*/  SEL R50, R83, R50, P0 ;  /* 0x0000003253327207 */ /* 0x000fe40000000000 */
[----:B------:R-:W-:Y:S01]  /*f200*/  SEL R51, R80, R51, P0 ;  /* 0x0000003350337207 */ /* 0x000fe20000000000 */
[----:B----4-:R1:W-:Y:S01]  /*f210*/  @!P1 ST.E desc[UR38][R76.64], R5 ;  /* 0x000000054c009985 */ /* 0x0103e2000c101926 */
[----:B------:R-:W-:Y:S05]  /*f220*/  @P3 BRA `(.L_x_7939) ;  /* 0x0000000400783947 */ /* 0x000fea0003800000 */
[C---:B-1----:R-:W-:Y:S01]  /*f230*/  VIADD R4, R73.reuse, 0x8 ;  /* 0x0000000849047836 */ /* 0x042fe20000000000 */
[----:B------:R-:W-:Y:S01]  /*f240*/  ULDC UR4, c[0x0][0xac8] ;  /* 0x0002b20000047ab9 */ /* 0x000fe20000000800 */
[C---:B------:R-:W-:Y:S01]  /*f250*/  VIADD R5, R73.reuse, 0x10 ;  /* 0x0000001049057836 */ /* 0x040fe20000000000 */
[C---:B------:R-:W-:Y:S01]  /*f260*/  ISETP.GE.AND P2, PT, R73.reuse, UR4, PT ;  /* 0x0000000449007c0c */ /* 0x040fe2000bf46270 */
[C---:B------:R-:W-:Y:S01]  /*f270*/  VIADD R72, R73.reuse, 0x18 ;  /* 0x0000001849487836 */ /* 0x040fe20000000000 */
[----:B------:R-:W-:Y:S01]  /*f280*/  ISETP.GE.AND P3, PT, R4, UR4, PT ;  /* 0x0000000404007c0c */ /* 0x000fe2000bf66270 */
[----:B------:R-:W-:Y:S01]  /*f290*/  VIADD R78, R73, 0x20 ;  /* 0x00000020494e7836 */ /* 0x000fe20000000000 */
[----:B------:R-:W-:Y:S01]  /*f2a0*/  ISETP.GE.AND P4, PT, R5, UR4, PT ;  /* 0x0000000405007c0c */ /* 0x000fe2000bf86270 */
[C---:B------:R-:W-:Y:S01]  /*f2b0*/  VIADD R80, R73.reuse, 0x38 ;  /* 0x0000003849507836 */ /* 0x040fe20000000000 */
[----:B------:R-:W-:Y:S01]  /*f2c0*/  ISETP.GE.AND P1, PT, R72, UR4, PT ;  /* 0x0000000448007c0c */ /* 0x000fe2000bf26270 */
[----:B------:R-:W-:-:S03]  /*f2d0*/  VIADD R81, R73, 0x40 ;  /* 0x0000004049517836 */ /* 0x000fc60000000000 */
[----:B------:R-:W-:-:S05]  /*f2e0*/  ISETP.GE.AND P5, PT, R80, UR4, PT ;  /* 0x0000000450007c0c */ /* 0x000fca000bfa6270 */
[----:B------:R-:W-:Y:S02]  /*f2f0*/  @!P3 LEA.HI R66, R4, R4, RZ, 0x1 ;  /* 0x000000040442b211 */ /* 0x000fe400078f08ff */
[----:B------:R-:W-:Y:S01]  /*f300*/  @!P4 LEA.HI R68, R5, R5, RZ, 0x1 ;  /* 0x000000050544c211 */ /* 0x000fe200078f08ff */
[C-C-:B0-----:R-:W-:Y:S01]  /*f310*/  @!P2 IMAD.WIDE R4, R73.reuse, 0x4, R64.reuse ;  /* 0x000000044904a825 */ /* 0x141fe200078e0240 */
[----:B------:R-:W-:Y:S02]  /*f320*/  @!P3 LOP3.LUT R75, R66, 0xfffffffe, RZ, 0xc0, !PT ;  /* 0xfffffffe424bb812 */ /* 0x000fe400078ec0ff */
[----:B------:R-:W-:Y:S01]  /*f330*/  @!P1 LEA.HI R72, R72, R72, RZ, 0x1 ;  /* 0x0000004848489211 */ /* 0x000fe200078f08ff */
[----:B------:R-:W-:Y:S01]  /*f340*/  VIADD R66, R73, 0x28 ;  /* 0x0000002849427836 */ /* 0x000fe20000000000 */
[----:B------:R-:W-:Y:S01]  /*f350*/  @!P4 LOP3.LUT R77, R68, 0xfffffffe, RZ, 0xc0, !PT ;  /* 0xfffffffe444dc812 */ /* 0x000fe200078ec0ff */
[----:B------:R0:W-:Y:S01]  /*f360*/  @!P2 ST.E.64 desc[UR38][R4.64], R10 ;  /* 0x0000000a0400a985 */ /* 0x0001e2000c101b26 */
[----:B------:R-:W-:Y:S01]  /*f370*/  @!P3 IMAD.WIDE R74, R75, 0x4, R64 ;  /* 0x000000044b4ab825 */ /* 0x000fe200078e0240 */
[----:B------:R-:W-:-:S02]  /*f380*/  ISETP.GE.AND P2, PT, R78, UR4, PT ;  /* 0x000000044e007c0c */ /* 0x000fc4000bf46270 */
[----:B------:R-:W-:Y:S01]  /*f390*/  @!P5 LEA.HI R80, R80, R80, RZ, 0x1 ;  /* 0x000000505050d211 */ /* 0x000fe200078f08ff */
[----:B------:R-:W-:Y:S01]  /*f3a0*/  VIADD R68, R73, 0x30 ;  /* 0x0000003049447836 */ /* 0x000fe20000000000 */
[----:B------:R1:W-:Y:S01]  /*f3b0*/  @!P3 ST.E.64 desc[UR38][R74.64], R8 ;  /* 0x000000084a00b985 */ /* 0x0003e2000c101b26 */
[----:B------:R-:W-:Y:S01]  /*f3c0*/  @!P4 IMAD.WIDE R76, R77, 0x4, R64 ;  /* 0x000000044d4cc825 */ /* 0x000fe200078e0240 */
[----:B------:R-:W-:Y:S02]  /*f3d0*/  ISETP.GE.AND P3, PT, R66, UR4, PT ;  /* 0x0000000442007c0c */ /* 0x000fe4000bf66270 */
[----:B------:R-:W-:Y:S02]  /*f3e0*/  ISETP.GE.AND P6, PT, R68, UR4, PT ;  /* 0x0000000444007c0c */ /* 0x000fe4000bfc6270 */
[----:B------:R2:W-:Y:S01]  /*f3f0*/  @!P4 ST.E.64 desc[UR38][R76.64], R12 ;  /* 0x0000000c4c00c985 */ /* 0x0005e2000c101b26 */
[----:B------:R-:W-:Y:S02]  /*f400*/  ISETP.GE.AND P4, PT, R81, UR4, PT ;  /* 0x0000000451007c0c */ /* 0x000fe4000bf86270 */
[----:B0-----:R-:W-:Y:S01]  /*f410*/  @!P1 LOP3.LUT R5, R72, 0xfffffffe, RZ, 0xc0, !PT ;  /* 0xfffffffe48059812 */ /* 0x001fe200078ec0ff */
[----:B------:R-:W-:Y:S01]  /*f420*/  VIADD R72, R73, 0x48 ;  /* 0x0000004849487836 */ /* 0x000fe20000000000 */
[----:B------:R-:W-:-:S03]  /*f430*/  @!P2 LEA.HI R78, R78, R78, RZ, 0x1 ;  /* 0x0000004e4e4ea211 */ /* 0x000fc600078f08ff */
[--C-:B------:R-:W-:Y:S01]  /*f440*/  @!P1 IMAD.WIDE R4, R5, 0x4, R64.reuse ;  /* 0x0000000405049825 */ /* 0x100fe200078e0240 */
[----:B-1----:R-:W-:Y:S02]  /*f450*/  @!P2 LOP3.LUT R9, R78, 0xfffffffe, RZ, 0xc0, !PT ;  /* 0xfffffffe4e09a812 */ /* 0x002fe400078ec0ff */
[----:B------:R-:W-:Y:S02]  /*f460*/  @!P3 LEA.HI R66, R66, R66, RZ, 0x1 ;  /* 0x000000424242b211 */ /* 0x000fe400078f08ff */
[----:B------:R0:W-:Y:S01]  /*f470*/  @!P1 ST.E.64 desc[UR38][R4.64], R18 ;  /* 0x0000001204009985 */ /* 0x0001e2000c101b26 */
[----:B------:R-:W-:Y:S01]  /*f480*/  ISETP.GE.AND P1, PT, R72, UR4, PT ;  /* 0x0000000448007c0c */ /* 0x000fe2000bf26270 */
[----:B------:R-:W-:Y:S01]  /*f490*/  @!P2 IMAD.WIDE R8, R9, 0x4, R64 ;  /* 0x000000040908a825 */ /* 0x000fe200078e0240 */
[----:B------:R-:W-:Y:S02]  /*f4a0*/  @!P6 LEA.HI R68, R68, R68, RZ, 0x1 ;  /* 0x000000444444e211 */ /* 0x000fe400078f08ff */
[----:B------:R-:W-:-:S02]  /*f4b0*/  @!P3 LOP3.LUT R11, R66, 0xfffffffe, RZ, 0xc0, !PT ;  /* 0xfffffffe420bb812 */ /* 0x000fc400078ec0ff */
[----:B------:R-:W-:Y:S01]  /*f4c0*/  @!P4 LEA.HI R81, R81, R81, RZ, 0x1 ;  /* 0x000000515151c211 */ /* 0x000fe200078f08ff */
[----:B------:R1:W-:Y:S01]  /*f4d0*/  @!P2 ST.E.64 desc[UR38][R8.64], R14 ;  /* 0x0000000e0800a985 */ /* 0x0003e2000c101b26 */
[----:B--2---:R-:W-:Y:S01]  /*f4e0*/  @!P6 LOP3.LUT R13, R68, 0xfffffffe, RZ, 0xc0, !PT ;  /* 0xfffffffe440de812 */ /* 0x004fe200078ec0ff */
[----:B------:R-:W-:Y:S01]  /*f4f0*/  @!P3 IMAD.WIDE R10, R11, 0x4, R64 ;  /* 0x000000040b0ab825 */ /* 0x000fe200078e0240 */
[----:B------:R-:W-:-:S03]  /*f500*/  @!P4 LOP3.LUT R81, R81, 0xfffffffe, RZ, 0xc0, !PT ;  /* 0xfffffffe5151c812 */ /* 0x000fc600078ec0ff */
[----:B------:R-:W-:Y:S01]  /*f510*/  @!P1 LEA.HI R72, R72, R72, RZ, 0x1 ;  /* 0x0000004848489211 */ /* 0x000fe200078f08ff */
[--C-:B0-----:R-:W-:Y:S01]  /*f520*/  @!P6 IMAD.WIDE R4, R13, 0x4, R64.reuse ;  /* 0x000000040d04e825 */ /* 0x101fe200078e0240 */
[----:B------:R-:W-:Y:S01]  /*f530*/  @!P5 LOP3.LUT R19, R80, 0xfffffffe, RZ, 0xc0, !PT ;  /* 0xfffffffe5013d812 */ /* 0x000fe200078ec0ff */
[----:B------:R0:W-:Y:S02]  /*f540*/  @!P3 ST.E.64 desc[UR38][R10.64], R24 ;  /* 0x000000180a00b985 */ /* 0x0001e4000c101b26 */
[----:B------:R-:W-:Y:S02]  /*f550*/  VIADD R18, R73, 0x60 ;  /* 0x0000006049127836 */ /* 0x000fe40000000000 */
[--C-:B------:R-:W-:Y:S01]  /*f560*/  @!P5 IMAD.WIDE R12, R19, 0x4, R64.reuse ;  /* 0x00000004130cd825 */ /* 0x100fe200078e0240 */
[----:B-1----:R-:W-:Y:S01]  /*f570*/  @!P1 LOP3.LUT R15, R72, 0xfffffffe, RZ, 0xc0, !PT ;  /* 0xfffffffe480f9812 */ /* 0x002fe200078ec0ff */
[----:B------:R1:W-:Y:S01]  /*f580*/  @!P6 ST.E.64 desc[UR38][R4.64], R22 ;  /* 0x000000160400e985 */ /* 0x0003e2000c101b26 */
[----:B------:R-:W-:Y:S01]  /*f590*/  ISETP.GE.AND P3, PT, R18, UR4, PT ;  /* 0x0000000412007c0c */ /* 0x000fe2000bf66270 */
[----:B------:R-:W-:-:S02]  /*f5a0*/  @!P4 IMAD.WIDE R8, R81, 0x4, R64 ;  /* 0x000000045108c825 */ /* 0x000fc400078e0240 */
[----:B------:R-:W-:Y:S02]  /*f5b0*/  @!P5 ST.E.64 desc[UR38][R12.64], R26 ;  /* 0x0000001a0c00d985 */ /* 0x000fe4000c101b26 */
[----:B------:R-:W-:Y:S02]  /*f5c0*/  VIADD R14, R73, 0x50 ;  /* 0x00000050490e7836 */ /* 0x000fe40000000000 */
[----:B0-----:R-:W-:Y:S01]  /*f5d0*/  @!P1 IMAD.WIDE R10, R15, 0x4, R64 ;  /* 0x000000040f0a9825 */ /* 0x001fe200078e0240 */
[----:B------:R0:W-:Y:S03]  /*f5e0*/  @!P4 ST.E.64 desc[UR38][R8.64], R30 ;  /* 0x0000001e0800c985 */ /* 0x0001e6000c101b26 */
[C---:B------:R-:W-:Y:S01]  /*f5f0*/  VIADD R15, R73.reuse, 0x58 ;  /* 0x00000058490f7836 */ /* 0x040fe20000000000 */
[----:B------:R2:W-:Y:S01]  /*f600*/  @!P1 ST.E.64 desc[UR38][R10.64], R32 ;  /* 0x000000200a009985 */ /* 0x0005e2000c101b26 */
[C---:B------:R-:W-:Y:S01]  /*f610*/  VIADD R19, R73.reuse, 0x68 ;  /* 0x0000006849137836 */ /* 0x040fe20000000000 */
[----:B------:R-:W-:Y:S01]  /*f620*/  ISETP.GE.AND P1, PT, R14, UR4, PT ;  /* 0x000000040e007c0c */ /* 0x000fe2000bf26270 */
[----:B-1----:R-:W-:Y:S01]  /*f630*/  VIADD R5, R73, 0x78 ;  /* 0x0000007849057836 */ /* 0x002fe20000000000 */
        /* <DEDUP_REMOVED lines=29> */
.L_x_7939:
[----:B------:R-:W-:Y:S05]  /*f810*/  BSYNC B0 ;  /* 0x0000000000007941 */ /* 0x000fea0003800000 */
.L_x_7938:
[----:B------:R-:W-:Y:S01]  /*f820*/  ISETP.GE.AND P1, PT, R70, R79, PT ;  /* 0x0000004f4600720c */ /* 0x000fe20003f26270 */
[----:B--2---:R2:W3:Y:S01]  /*f830*/  SHFL.IDX PT, R35, R85, 0x1, 0x1c1f ;  /* 0x003c1f0055237f89 */ /* 0x0044e200000e0000 */
        /* <DEDUP_REMOVED lines=23> */
[----:B--234-:R-:W-:Y:S06]  /*f9b0*/  @P1 BRA `(.L_x_7901) ;  /* 0x0000004400201947 */ /* 0x01cfec0003800000 */
        /* <DEDUP_REMOVED lines=14> */
[--C-:B-1----:R-:W-:Y:S02]  /*faa0*/  @!P0 IMAD.WIDE R4, R73, 0x4, R34.reuse ;  /* 0x0000000449048825 */ /* 0x102fe400078e0222 */
        /* <DEDUP_REMOVED lines=13> */
[--C-:B-1----:R-:W-:Y:S01]  /*fb80*/  @!P1 IMAD.WIDE R4, R11, 0x4, R34.reuse ;  /* 0x000000040b049825 */ /* 0x102fe200078e0222 */
        /* <DEDUP_REMOVED lines=8> */
[--C-:B--2---:R-:W-:Y:S01]  /*fc10*/  @!P2 IMAD.WIDE R8, R13, 0x4, R34.reuse ;  /* 0x000000040d08a825 */ /* 0x104fe200078e0222 */
[----:B------:R-:W-:Y:S02]  /*fc20*/  @!P5 LOP3.LUT R13, R36, 0xfffffffe, RZ, 0xc0, !PT ;  /* 0xfffffffe240dd812 */ /* 0x000fe400078ec0ff */
[----:B------:R-:W-:Y:S01]  /*fc30*/  @!P4 LOP3.LUT R37, R37, 0xfffffffe, RZ, 0xc0, !PT ;  /* 0xfffffffe2525c812 */ /* 0x000fe200078ec0ff */
[----:B------:R-:W-:Y:S01]  /*fc40*/  VIADD R36, R73, 0x48 ;  /* 0x0000004849247836 */ /* 0x000fe20000000000 */
[----:B------:R2:W-:Y:S01]  /*fc50*/  @!P2 ST.E.64 desc[UR38][R8.64], R50 ;  /* 0x000000320800a985 */ /* 0x0005e2000c101b26 */
[--C-:B------:R-:W-:Y:S02]  /*fc60*/  @!P5 IMAD.WIDE R12, R13, 0x4, R34.reuse ;  /* 0x000000040d0cd825 */ /* 0x100fe400078e0222 */
[----:B------:R-:W-:Y:S01]  /*fc70*/  @!P1 LEA.HI R0, R0, R0, RZ, 0x1 ;  /* 0x0000000000009211 */ /* 0x000fe200078f08ff */
[----:B------:R3:W-:Y:S01]  /*fc80*/  @!P3 ST.E.64 desc[UR38][R10.64], R14 ;  /* 0x0000000e0a00b985 */ /* 0x0007e2000c101b26 */
[----:B-1----:R-:W-:Y:S01]  /*fc90*/  @!P4 IMAD.WIDE R4, R37, 0x4, R34 ;  /* 0x000000042504c825 */ /* 0x002fe200078e0222 */
[----:B------:R-:W-:-:S02]  /*fca0*/  ISETP.GE.AND P2, PT, R36, UR4, PT ;  /* 0x0000000424007c0c */ /* 0x000fc4000bf46270 */
[----:B------:R1:W-:Y:S04]  /*fcb0*/  @!P5 ST.E.64 desc[UR38][R12.64], R16 ;  /* 0x000000100c00d985 */ /* 0x0003e8000c101b26 */
[----:B------:R-:W-:Y:S01]  /*fcc0*/  @!P4 ST.E.64 desc[UR38][R4.64], R18 ;  /* 0x000000120400c985 */ /* 0x000fe2000c101b26 */
[----:B--2---:R-:W-:-:S04]  /*fcd0*/  @!P0 IMAD.WIDE R8, R39, 0x4, R34 ;  /* 0x0000000427088825 */ /* 0x004fc800078e0222 */
[C---:B---3--:R-:W-:Y:S01]  /*fce0*/  VIADD R10, R73.reuse, 0x50 ;  /* 0x00000050490a7836 */ /* 0x048fe20000000000 */
[----:B------:R2:W-:Y:S01]  /*fcf0*/  @!P0 ST.E.64 desc[UR38][R8.64], R20 ;  /* 0x0000001408008985 */ /* 0x0005e2000c101b26 */
[C---:B------:R-:W-:Y:S01]  /*fd00*/  VIADD R14, R73.reuse, 0x68 ;  /* 0x00000068490e7836 */ /* 0x040fe20000000000 */
[----:B------:R-:W-:Y:S01]  /*fd10*/  @!P2 LEA.HI R36, R36, R36, RZ, 0x1 ;  /* 0x000000242424a211 */ /* 0x000fe200078f08ff */
[C---:B-1----:R-:W-:Y:S01]  /*fd20*/  VIADD R12, R73.reuse, 0x58 ;  /* 0x00000058490c7836 */ /* 0x042fe20000000000 */
        /* <DEDUP_REMOVED lines=9> */
[----:B--2---:R-:W-:Y:S02]  /*fdc0*/  @!P2 LOP3.LUT R9, R36, 0xfffffffe, RZ, 0xc0, !PT ;  /* 0xfffffffe2409a812 */ /* 0x004fe400078ec0ff */
        /* <DEDUP_REMOVED lines=17> */
[----:B-1----:R-:W-:-:S02]  /*fee0*/  @!P4 IMAD.WIDE R4, R15, 0x4, R34 ;  /* 0x000000040f04c825 */ /* 0x002fc400078e0222 */
[----:B------:R3:W-:Y:S01]  /*fef0*/  @!P0 ST.E.64 desc[UR38][R12.64], R28 ;  /* 0x0000001c0c008985 */ /* 0x0007e2000c101b26 */
[----:B------:R-:W-:Y:S01]  /*ff00*/  ISETP.GE.AND P0, PT, R73, UR4, PT ;  /* 0x0000000449007c0c */ /* 0x000fe2000bf06270 */
[--C-:B--2---:R-:W-:Y:S02]  /*ff10*/  @!P5 IMAD.WIDE R8, R17, 0x4, R34.reuse ;  /* 0x000000041108d825 */ /* 0x104fe400078e0222 */
[----:B------:R3:W-:Y:S02]  /*ff20*/  @!P4 ST.E.64 desc[UR38][R4.64], R30 ;  /* 0x0000001e0400c985 */ /* 0x0007e4000c101b26 */
[----:B------:R-:W-:Y:S02]  /*ff30*/  @!P6 IMAD.WIDE R14, R19, 0x4, R34 ;  /* 0x00000004130ee825 */ /* 0x000fe400078e0222 */
[----:B------:R3:W-:Y:S04]  /*ff40*/  @!P5 ST.E.64 desc[UR38][R8.64], R32 ;  /* 0x000000200800d985 */ /* 0x0007e8000c101b26 */
[----:B------:R3:W-:Y:S02]  /*ff50*/  @!P6 ST.E.64 desc[UR38][R14.64], R6 ;  /* 0x000000060e00e985 */ /* 0x0007e4000c101b26 */
[----:B------:R-:W-:Y:S05]  /*ff60*/  @P0 BRA `(.L_x_7901) ;  /* 0x0000003c00b40947 */ /* 0x000fea0003800000 */
[----:B------:R-:W-:-:S04]  /*ff70*/  LEA.HI R73, R73, R73, RZ, 0x1 ;  /* 0x0000004949497211 */ /* 0x000fc800078f08ff */
[----:B---3--:R-:W-:-:S05]  /*ff80*/  LOP3.LUT R5, R73, 0xfffffffe, RZ, 0xc0, !PT ;  /* 0xfffffffe49057812 */ /* 0x008fca00078ec0ff */
[----:B------:R-:W-:-:S05]  /*ff90*/  IMAD.WIDE R4, R5, 0x4, R34 ;  /* 0x0000000405047825 */ /* 0x000fca00078e0222 */
[----:B------:R2:W-:Y:S01]  /*ffa0*/  ST.E.64 desc[UR38][R4.64], R2 ;  /* 0x0000000204007985 */ /* 0x0005e2000c101b26 */
[----:B------:R-:W-:Y:S05]  /*ffb0*/  BRA `(.L_x_7901) ;  /* 0x0000003c00a07947 */ /* 0x000fea0003800000 */
.L_x_7937:
[----:B------:R-:W1:Y:S02]  /*ffc0*/  S2R R0, SR_TID.X ;  /* 0x0000000000007919 */ /* 0x000e640000002100 */
[----:B-1----:R-:W-:-:S05]  /*ffd0*/  VIADD R2, R0, 0xffffff80 ;  /* 0xffffff8000027836 */ /* 0x002fca0000000000 */
[----:B------:R-:W-:-:S13]  /*ffe0*/  ISETP.GT.AND P0, PT, R2, 0x7f, PT ;  /* 0x0000007f0200780c */ /* 0x000fda0003f04270 */
[----:B------:R-:W-:Y:S05]  /*fff0*/  @P0 BRA `(.L_x_7901) ;  /* 0x0000003c00900947 */ /* 0x000fea0003800000 */
[----:B------:R-:W1:Y:S01]  /*10000*/  S2R R3, SR_CTAID.X ;  /* 0x0000000000037919 */ /* 0x000e620000002500 */
[----:B0-----:R-:W0:Y:S01]  /*10010*/  LDC R6, c[0x0][0xbe8] ;  /* 0x0002fa00ff067b82 */ /* 0x001e220000000800 */
[----:B------:R-:W-:Y:S01]  /*10020*/  ULDC UR4, c[0x0][0xa88] ;  /* 0x0002a20000047ab9 */ /* 0x000fe20000000800 */
[----:B-1----:R-:W-:Y:S02]  /*10030*/  IMAD R0, R3, 0x80, R0 ;  /* 0x0000008003007824 */ /* 0x002fe400078e0200 */
[----:B0-----:R-:W-:Y:S02]  /*10040*/  IMAD R3, R6, UR4, RZ ;  /* 0x0000000406037c24 */ /* 0x001fe4000f8e02ff */
        /* <DEDUP_REMOVED lines=46> */
.L_x_7899:
        /* <DEDUP_REMOVED lines=18> */
.L_x_7940:
[----:B------:R-:W-:Y:S01]  /*10450*/  ULDC UR8, c[0x0][0xc50] ;  /* 0x0003140000087ab9 */ /* 0x000fe20000000800 */
[----:B------:R-:W-:Y:S01]  /*10460*/  UMOV UR36, UR6 ;  /* 0x0000000600247c82 */ /* 0x000fe20008000000 */
[----:B------:R-:W-:-:S11]  /*10470*/  UISETP.NE.AND UP0, UPT, UR8, 0x1, UPT ;  /* 0x000000010800788c */ /* 0x000fd6000bf05270 */
[----:B------:R-:W-:Y:S01]  /*10480*/  @UP0 ULDC UR4, c[0x0][0xc54] ;  /* 0x0003150000040ab9 */ /* 0x000fe20000000800 */
[----:B------:R-:W-:Y:S01]  /*10490*/  @UP0 ULDC UR7, c[0x0][0xc58] ;  /* 0x0003160000070ab9 */ /* 0x000fe20000000800 */
[----:B------:R-:W-:-:S04]  /*104a0*/  UIMAD.WIDE.U32 UR4, UR6, UR4, URZ ;  /* 0x00000004060472a5 */ /* 0x000fc8000f8e003f */
[----:B------:R-:W-:-:S12]  /*104b0*/  @UP0 USHF.R.U32.HI UR36, URZ, UR7, UR5 ;  /* 0x000000073f240299 */ /* 0x000fd80008011605 */
.L_x_7941:
        /* <DEDUP_REMOVED lines=19> */
[----:B------:R-:W-:Y:S01]  /*105f0*/  @UP1 ULDC UR11, c[0x0][0x450] ;  /* 0x00011400000b1ab9 */ /* 0x000fe20000000800 */
[----:B------:R-:W-:Y:S02]  /*10600*/  ULDC UR9, c[0x0][0x2f0] ;  /* 0x0000bc0000097ab9 */ /* 0x000fe40000000800 */
[----:B------:R-:W-:Y:S02]  /*10610*/  UIMAD UR10, UR7, UR9, UR10 ;  /* 0x00000009070a72a4 */ /* 0x000fe4000f8e020a */
[----:B0-----:R-:W-:-:S04]  /*10620*/  USHF.L.U32 UR41, UR41, 0x7, URZ ;  /* 0x0000000729297899 */ /* 0x001fc8000800063f */
[----:B------:R-:W-:-:S04]  /*10630*/  UIADD3 UR6, UR41, 0x7f, URZ ;  /* 0x0000007f29067890 */ /* 0x000fc8000fffe03f */
[----:B------:R-:W-:-:S04]  /*10640*/  UIMAD.WIDE.U32 UR4, UR6, UR4, URZ ;  /* 0x00000004060472a5 */ /* 0x000fc8000f8e003f */
[----:B------:R-:W-:Y:S02]  /*10650*/  @UP1 USHF.R.U32.HI UR6, URZ, UR11, UR5 ;  /* 0x0000000b3f061299 */ /* 0x000fe40008011605 */
[----:B------:R-:W-:Y:S02]  /*10660*/  UIMAD UR5, UR7, UR9, 0xdf ;  /* 0x000000df070574a4 */ /* 0x000fe4000f8e0209 */
[----:B------:R-:W-:Y:S01]  /*10670*/  UIADD3 UR7, UR10, UR6, URZ ;  /* 0x000000060a077290 */ /* 0x000fe2000fffe03f */
[----:B------:R-:W-:Y:S02]  /*10680*/  UMOV UR4, URZ ;  /* 0x0000003f00047c82 */ /* 0x000fe40008000000 */
[----:B------:R-:W-:Y:S01]  /*10690*/  UMOV UR6, URZ ;  /* 0x0000003f00067c82 */ /* 0x000fe20008000000 */
[----:B------:R-:W-:Y:S02]  /*106a0*/  UIMAD.WIDE UR4, UR5, -0x6db6db6d, UR4 ;  /* 0x92492493050478a5 */ /* 0x000fe4000f8e0204 */
[----:B------:R-:W-:-:S02]  /*106b0*/  UIMAD.WIDE UR6, UR7, -0x6db6db6d, UR6 ;  /* 0x92492493070678a5 */ /* 0x000fc4000f8e0206 */
[----:B------:R-:W-:Y:S02]  /*106c0*/  USHF.R.U32.HI UR9, URZ, 0x1f, UR5 ;  /* 0x0000001f3f097899 */ /* 0x000fe40008011605 */
[----:B------:R-:W-:Y:S02]  /*106d0*/  USHF.R.U32.HI UR4, URZ, 0x1f, UR7 ;  /* 0x0000001f3f047899 */ /* 0x000fe40008011607 */
[----:B------:R-:W-:Y:S02]  /*106e0*/  ULEA.HI.SX32 UR9, UR5, UR9, 0x19 ;  /* 0x0000000905097291 */ /* 0x000fe4000f8fca3f */
[----:B------:R-:W-:Y:S02]  /*106f0*/  ULEA.HI.SX32 UR4, UR7, UR4, 0x19 ;  /* 0x0000000407047291 */ /* 0x000fe4000f8fca3f */
[----:B------:R-:W-:Y:S02]  /*10700*/  USHF.R.U32.HI UR7, URZ, 0x10, UR8 ;  /* 0x000000103f077899 */ /* 0x000fe40008011608 */
[----:B------:R-:W-:-:S02]  /*10710*/  UISETP.LT.AND UP0, UPT, UR9, UR4, UPT ;  /* 0x000000040900728c */ /* 0x000fc4000bf01270 */
[----:B------:R-:W-:Y:S02]  /*10720*/  ULOP3.LUT UR5, UR8, 0xffff, URZ, 0xc0, !UPT ;  /* 0x0000ffff08057892 */ /* 0x000fe4000f8ec03f */
        /* <DEDUP_REMOVED lines=34> */
.L_x_7943:
        /* <DEDUP_REMOVED lines=30> */
.L_x_7944:
        /* <DEDUP_REMOVED lines=20> */
.L_x_7945:
        /* <DEDUP_REMOVED lines=20> */
.L_x_7946:
        /* <DEDUP_REMOVED lines=18> */
.L_x_7947:
        /* <DEDUP_REMOVED lines=14> */
[----:B------:R-:W-:Y:S01]  /*10fb0*/  IMAD.SHL.U32 R19, R6, 0x10, RZ ;  /* 0x0000001006137824 */ /* 0x000fe200078e00ff */
[----:B------:R-:W-:Y:S01]  /*10fc0*/  SHF.R.U32.HI R5, RZ, 0x5, R8 ;  /* 0x00000005ff057819 */ /* 0x000fe20000011608 */
[----:B------:R-:W-:Y:S01]  /*10fd0*/  UMOV UR4, 0xffffffff ;  /* 0xffffffff00047882 */ /* 0x000fe20000000000 */
[----:B------:R-:W-:Y:S01]  /*10fe0*/  LOP3.LUT R4, R4, 0x10, R6, 0xf8, !PT ;  /* 0x0000001004047812 */ /* 0x000fe200078ef806 */
[----:B0-----:R-:W0:Y:S01]  /*10ff0*/  LDC.64 R2, c[0x0][0x418] ;  /* 0x00010600ff027b82 */ /* 0x001e220000000a00 */
[----:B------:R-:W-:-:S02]  /*11000*/  LOP3.LUT R19, R19, 0x70, RZ, 0xc0, !PT ;  /* 0x0000007013137812 */ /* 0x000fc400078ec0ff */
[----:B------:R-:W-:Y:S02]  /*11010*/  LOP3.LUT R7, R4, 0x10, R7, 0x78, !PT ;  /* 0x0000001004077812 */ /* 0x000fe400078e7807 */
[C---:B------:R-:W-:Y:S02]  /*11020*/  LOP3.LUT R4, R0.reuse, 0x60, RZ, 0xc0, !PT ;  /* 0x0000006000047812 */ /* 0x040fe400078ec0ff */
[----:B------:R-:W-:Y:S02]  /*11030*/  LOP3.LUT R0, R0, 0x100, RZ, 0xc0, !PT ;  /* 0x0000010000007812 */ /* 0x000fe400078ec0ff */
[----:B------:R-:W-:Y:S01]  /*11040*/  SHF.R.U32.HI R6, RZ, 0x5, R6 ;  /* 0x00000005ff067819 */ /* 0x000fe20000011606 */
[----:B------:R-:W-:-:S03]  /*11050*/  IMAD R4, R5, 0x200, R4 ;  /* 0x0000020005047824 */ /* 0x000fc600078e0204 */
[----:B------:R-:W-:Y:S02]  /*11060*/  LOP3.LUT R6, R6, 0x3, RZ, 0xc0, !PT ;  /* 0x0000000306067812 */ /* 0x000fe400078ec0ff */
[----:B------:R-:W-:-:S05]  /*11070*/  IADD3 R0, R7, R4, R0 ;  /* 0x0000000407007210 */ /* 0x000fca0007ffe000 */
[----:B------:R1:W-:Y:S01]  /*11080*/  STL [R1+0x10], R0 ;  /* 0x0000100001007387 */ /* 0x0003e20000100800 */
[----:B0-----:R-:W-:-:S04]  /*11090*/  ISETP.NE.U32.AND P0, PT, R2, RZ, PT ;  /* 0x000000ff0200720c */ /* 0x001fc80003f05070 */
[----:B------:R-:W-:Y:S02]  /*110a0*/  ISETP.NE.AND.EX P2, PT, R3, RZ, PT, P0 ;  /* 0x000000ff0300720c */ /* 0x000fe40003f45300 */
[----:B-1----:R-:W-:-:S05]  /*110b0*/  LOP3.LUT R0, R18, 0x380, RZ, 0xc0, !PT ;  /* 0x0000038012007812 */ /* 0x002fca00078ec0ff */
[----:B------:R-:W-:-:S05]  /*110c0*/  IMAD R0, R5, 0x10, R0 ;  /* 0x0000001005007824 */ /* 0x000fca00078e0200 */
[----:B------:R-:W-:Y:S01]  /*110d0*/  LOP3.LUT R5, R0, R19, RZ, 0x3c, !PT ;  /* 0x0000001300057212 */ /* 0x000fe200078e3cff */
[----:B------:R-:W-:-:S03]  /*110e0*/  IMAD.MOV.U32 R0, RZ, RZ, 0x40 ;  /* 0x00000040ff007424 */ /* 0x000fc600078e00ff */
[----:B------:R-:W-:Y:S02]  /*110f0*/  LOP3.LUT R18, R5, 0xc00, R18, 0xf8, !PT ;  /* 0x00000c0005127812 */ /* 0x000fe400078ef812 */
[----:B------:R-:W-:Y:S02]  /*11100*/  SEL R4, R0, 0xffffffc0, !P1 ;  /* 0xffffffc000047807 */ /* 0x000fe40004800000 */
[----:B------:R-:W-:Y:S02]  /*11110*/  P2R R0, PR, RZ, 0x4 ;  /* 0x00000004ff007803 */ /* 0x000fe40000000000 */
[----:B--2---:R-:W-:Y:S01]  /*11120*/  SHF.R.S32.HI R10, RZ, 0x1f, R9 ;  /* 0x0000001fff0a7819 */ /* 0x004fe20000011409 */
[----:B------:R0:W-:Y:S01]  /*11130*/  STL [R1], R9 ;  /* 0x0000000901007387 */ /* 0x0001e20000100800 */
[----:B------:R-:W-:-:S03]  /*11140*/  SEL R16, R9, RZ, !P2 ;  /* 0x000000ff09107207 */ /* 0x000fc60005000000 */
[----:B------:R0:W-:Y:S04]  /*11150*/  STL [R1+0x14], R0 ;  /* 0x0000140001007387 */ /* 0x0001e80000100800 */
[----:B------:R0:W-:Y:S01]  /*11160*/  STL [R1+0x8], R10 ;  /* 0x0000080a01007387 */ /* 0x0001e20000100800 */
[----:B------:R-:W-:Y:S05]  /*11170*/  BRA.DIV UR4, `(.L_x_7948) ;  /* 0x0000002e04e07947 */ /* 0x000fea000b800000 */
[----:B------:R1:W2:Y:S02]  /*11180*/  SHFL.IDX PT, R14, R6, RZ, 0x1f ;  /* 0x00001fff060e7589 */ /* 0x0002a400000e0000 */
.L_x_7997:
        /* <DEDUP_REMOVED lines=9> */
.L_x_8000:
        /* <DEDUP_REMOVED lines=20> */
.L_x_7951:
[----:B0-----:R-:W-:Y:S01]  /*11360*/  IMAD.MOV.U32 R2, RZ, RZ, 0x1 ;  /* 0x00000001ff027424 */ /* 0x001fe200078e00ff */
[----:B------:R-:W-:-:S04]  /*11370*/  ISETP.NE.AND P1, PT, R8, RZ, PT ;  /* 0x000000ff0800720c */ /* 0x000fc80003f25270 */
[----:B------:R-:W-:-:S04]  /*11380*/  SHF.L.U32 R2, R2, 0x1f, RZ ;  /* 0x0000001f02027819 */ /* 0x000fc800000006ff */
[----:B------:R-:W0:Y:S02]  /*11390*/  SYNCS.PHASECHK.TRANS64.TRYWAIT P0, [UR40+0x2e880], R2 ;  /* 0x02e88002ff0075a7 */ /* 0x000e240008000168 */
[----:B0-----:R-:W-:Y:S05]  /*113a0*/  @!P0 BRA `(.L_x_7952) ;  /* 0x0000002c00948947 */ /* 0x001fea0003800000 */
.L_x_8001:
[----:B------:R-:W-:Y:S05]  /*113b0*/  @P1 BRA `(.L_x_7953) ;  /* 0x0000000000181947 */ /* 0x000fea0003800000 */
[----:B------:R-:W2:Y:S01]  /*113c0*/  S2R R4, SR_TID.X ;  /* 0x0000000000047919 */ /* 0x000ea20000002100 */
[----:B0-----:R-:W-:-:S04]  /*113d0*/  IMAD.MOV.U32 R3, RZ, RZ, 0x7000 ;  /* 0x00007000ff037424 */ /* 0x001fc800078e00ff */
[----:B------:R3:W-:Y:S01]  /*113e0*/  SYNCS.ARRIVE.TRANS64 RZ, [UR40+0x2e870], R3 ;  /* 0x02e87003ffff79a7 */ /* 0x0007e20008000028 */
[----:B--2---:R-:W-:-:S13]  /*113f0*/  LOP3.LUT P0, RZ, R4, 0x1f, RZ, 0xc0, !PT ;  /* 0x0000001f04ff7812 */ /* 0x004fda000780c0ff */
[----:B---3--:R-:W-:Y:S05]  /*11400*/  @!P0 BRA `(.L_x_7953) ;  /* 0x0000000000048947 */ /* 0x008fea0003800000 */
[----:B------:R-:W-:Y:S01]  /*11410*/  BPT.TRAP 0x1 ;  /* 0x000000040000795c */ /* 0x000fe20000300000 */
.L_x_7953:
        /* <DEDUP_REMOVED lines=15> */
.L_x_8002:
[----:B------:R-:W-:Y:S05]  /*11510*/  @P1 BRA `(.L_x_7955) ;  /* 0x0000000000181947 */ /* 0x000fea0003800000 */
[----:B0-----:R-:W0:Y:S01]  /*11520*/  S2R R3, SR_TID.X ;  /* 0x0000000000037919 */ /* 0x001e220000002100 */
[----:B------:R-:W-:-:S04]  /*11530*/  IMAD.MOV.U32 R2, RZ, RZ, 0x7000 ;  /* 0x00007000ff027424 */ /* 0x000fc800078e00ff */
[----:B------:R2:W-:Y:S01]  /*11540*/  SYNCS.ARRIVE.TRANS64 RZ, [UR40+0x2e830], R2 ;  /* 0x02e83002ffff79a7 */ /* 0x0005e20008000028 */
[----:B0-----:R-:W-:-:S13]  /*11550*/  LOP3.LUT P0, RZ, R3, 0x1f, RZ, 0xc0, !PT ;  /* 0x0000001f03ff7812 */ /* 0x001fda000780c0ff */
[----:B--2---:R-:W-:Y:S05]  /*11560*/  @!P0 BRA `(.L_x_7955) ;  /* 0x0000000000048947 */ /* 0x004fea0003800000 */
[----:B------:R-:W-:Y:S01]  /*11570*/  BPT.TRAP 0x1 ;  /* 0x000000040000795c */ /* 0x000fe20000300000 */
.L_x_7955:
        /* <DEDUP_REMOVED lines=9> */
[----:B------:R-:W-:Y:S01]  /*11610*/  UMOV UR6, 0x0 ;  /* 0x0000000000067882 */ /* 0x000fe20000000000 */
[----:B------:R-:W-:Y:S01]  /*11620*/  UMOV UR7, 0x14f00000 ;  /* 0x14f0000000077882 */ /* 0x000fe20000000000 */
[----:B------:R-:W-:Y:S01]  /*11630*/  UMOV UR10, URZ ;  /* 0x0000003f000a7c82 */ /* 0x000fe20008000000 */
[----:B------:R-:W-:Y:S01]  /*11640*/  UMOV UR12, UR36 ;  /* 0x00000024000c7c82 */ /* 0x000fe20008000000 */
[----:B------:R2:W-:Y:S03]  /*11650*/  STL [R1+0xc], R0 ;  /* 0x00000c0001007387 */ /* 0x0005e60000100800 */
[----:B------:R2:W-:Y:S01]  /*11660*/  UTMALDG.4D [UR8], [UR4], desc[UR6] ;  /* 0x00000608040075b4 */ /* 0x0005e20008019000 */
[----:B------:R-:W-:-:S02]  /*11670*/  NOP ;  /* 0x0000000000007918 */ /* 0x000fc40000000000 */
.L_x_7949:
        /* <DEDUP_REMOVED lines=22> */
.L_x_7956:
[----:B------:R-:W2:Y:S01]  /*117e0*/  S2R R5, SR_CTAID.Z ;  /* 0x0000000000057919 */ /* 0x000ea20000002700 */
[----:B------:R-:W3:Y:S01]  /*117f0*/  LDC R8, c[0x0][0x448] ;  /* 0x00011200ff087b82 */ /* 0x000ee20000000800 */
[----:B------:R-:W-:Y:S01]  /*11800*/  USHF.R.S32.HI UR4, URZ, 0x1f, UR36 ;  /* 0x0000001f3f047899 */ /* 0x000fe20008011424 */
[----:B------:R-:W4:Y:S01]  /*11810*/  S2R R7, SR_TID.X ;  /* 0x0000000000077919 */ /* 0x000f220000002100 */
[----:B------:R-:W-:Y:S02]  /*11820*/  ULDC.64 UR8, c[0x0][0x2d8] ;  /* 0x0000b60000087ab9 */ /* 0x000fe40000000a00 */
[----:B------:R-:W-:Y:S01]  /*11830*/  UIMAD UR6, UR4, UR8, URZ ;  /* 0x00000008040672a4 */ /* 0x000fe2000f8e023f */
[----:B------:R-:W5:Y:S02]  /*11840*/  S2R R4, SR_CTAID.X ;  /* 0x0000000000047919 */ /* 0x000f640000002500 */
[----:B0-----:R-:W0:Y:S01]  /*11850*/  LDC.64 R2, c[0x0][0x2e0] ;  /* 0x0000b800ff027b82 */ /* 0x001e220000000a00 */
[----:B------:R-:W-:-:S02]  /*11860*/  UIMAD.WIDE.U32 UR4, UR36, UR8, URZ ;  /* 0x00000008240472a5 */ /* 0x000fc4000f8e003f */
[----:B------:R-:W-:-:S04]  /*11870*/  UIMAD UR6, UR36, UR9, UR6 ;  /* 0x00000009240672a4 */ /* 0x000fc8000f8e0206 */
[----:B------:R-:W-:Y:S01]  /*11880*/  UIADD3 UR5, UR5, UR6, URZ ;  /* 0x0000000605057290 */ /* 0x000fe2000fffe03f */
[----:B---3--:R-:W-:Y:S02]  /*11890*/  ISETP.NE.AND P0, PT, R8, 0x1, PT ;  /* 0x000000010800780c */ /* 0x008fe40003f05270 */
[----:B--2---:R-:W-:Y:S02]  /*118a0*/  SHF.R.S32.HI R0, RZ, 0x1f, R5 ;  /* 0x0000001fff007819 */ /* 0x004fe40000011405 */
[----:B----4-:R-:W-:-:S03]  /*118b0*/  LOP3.LUT R9, R7, 0x7f, RZ, 0xc0, !PT ;  /* 0x0000007f07097812 */ /* 0x010fc600078ec0ff */
[----:B0-----:R-:W-:-:S06]  /*118c0*/  IMAD R0, R0, R2, RZ ;  /* 0x0000000200007224 */ /* 0x001fcc00078e02ff */
[----:B-1----:R-:W0:Y:S01]  /*118d0*/  @P0 LDC R6, c[0x0][0x44c] ;  /* 0x00011300ff060b82 */ /* 0x002e220000000800 */
[----:B------:R-:W-:Y:S01]  /*118e0*/  SHF.R.U32.HI R7, RZ, 0x3, R7 ;  /* 0x00000003ff077819 */ /* 0x000fe20000011607 */
[C---:B------:R-:W-:Y:S02]  /*118f0*/  IMAD R0, R5.reuse, R3, R0 ;  /* 0x0000000305007224 */ /* 0x040fe400078e0200 */
[----:B------:R-:W-:Y:S01]  /*11900*/  IMAD.WIDE.U32 R2, R5, R2, UR4 ;  /* 0x0000000405027e25 */ /* 0x000fe2000f8e0002 */
[----:B------:R-:W-:-:S03]  /*11910*/  ULDC.64 UR4, c[0x0][0x2d0] ;  /* 0x0000b40000047ab9 */ /* 0x000fc60000000a00 */
[----:B------:R-:W1:Y:S01]  /*11920*/  @P0 LDC R5, c[0x0][0x450] ;  /* 0x00011400ff050b82 */ /* 0x000e620000000800 */
[----:B------:R-:W-:Y:S01]  /*11930*/  IMAD.IADD R3, R3, 0x1, R0 ;  /* 0x0000000103037824 */ /* 0x000fe200078e0200 */
[----:B------:R-:W-:-:S05]  /*11940*/  LEA.HI R0, R9, R19, RZ, 0x1d ;  /* 0x0000001309007211 */ /* 0x000fca00078fe8ff */
[----:B-----5:R-:W-:-:S04]  /*11950*/  IMAD R0, R4, 0x80, R0 ;  /* 0x0000008004007824 */ /* 0x020fc800078e0200 */
        /* <DEDUP_REMOVED lines=17> */
[----:B------:R-:W-:-:S03]  /*11a70*/  ULDC UR4, c[0x0][0x2b8] ;  /* 0x0000ae0000047ab9 */ /* 0x000fc60000000800 */
[----:B------:R-:W-:Y:S01]  /*11a80*/  IADD3.X R2, R3, UR5, R4, P0, !PT ;  /* 0x0000000503027c10 */ /* 0x000fe200087fe404 */
[----:B------:R-:W-:Y:S01]  /*11a90*/  IMAD.SHL.U32 R3, R7, 0x80, RZ ;  /* 0x0000008007037824 */ /* 0x000fe200078e00ff */
[----:B------:R-:W-:Y:S01]  /*11aa0*/  ISETP.GE.AND P0, PT, R19, UR4, PT ;  /* 0x0000000413007c0c */ /* 0x000fe2000bf06270 */
[----:B------:R-:W-:Y:S01]  /*11ab0*/  IMAD.SHL.U32 R4, R7, 0x10, RZ ;  /* 0x0000001007047824 */ /* 0x000fe200078e00ff */
[----:B------:R-:W-:Y:S02]  /*11ac0*/  UMOV UR4, 0xffffffff ;  /* 0xffffffff00047882 */ /* 0x000fe40000000000 */
        /* <DEDUP_REMOVED lines=85> */
[----:B------:R0:W-:Y:S04]  /*12020*/  @!P1 LDGSTS.E.BYPASS.LTC128B.128 [R8+0x1f400], desc[UR38][R6.64], !P0 ;  /* 0x1f40000006089fae */ /* 0x0001e8000c101d66 */
[----:B0-----:R0:W1:Y:S02]  /*12030*/  SHFL.IDX PT, R6, R2, 0x7, 0x181f ;  /* 0x00f81f0002067f89 */ /* 0x00106400000e0000 */
.L_x_8019:
[----:B------:R-:W-:-:S05]  /*12040*/  VIADD R5, R5, 0x70 ;  /* 0x0000007005057836 */ /* 0x000fca0000000000 */
[----:B------:R-:W-:-:S13]  /*12050*/  ISETP.GE.AND P1, PT, R5, R3, PT ;  /* 0x000000030500720c */ /* 0x000fda0003f26270 */
[----:B0-----:R-:W-:Y:S01]  /*12060*/  @!P1 IADD3 R2, P2, R19, R0, RZ ;  /* 0x0000000013029210 */ /* 0x001fe20007f5e0ff */
[----:B------:R-:W-:Y:S02]  /*12070*/  @!P1 VIADD R5, R4, UR40 ;  /* 0x0000002804059c36 */ /* 0x000fe40008000000 */
[----:B------:R-:W-:Y:S02]  /*12080*/  IMAD.MOV.U32 R0, RZ, RZ, 0x1 ;  /* 0x00000001ff007424 */ /* 0x000fe400078e00ff */
[----:B-1----:R-:W-:-:S03]  /*12090*/  @!P1 IMAD.X R3, RZ, RZ, R6, P2 ;  /* 0x000000ffff039224 */ /* 0x002fc600010e0606 */
[----:B------:R-:W-:Y:S02]  /*120a0*/  SHF.L.U32 R0, R0, 0x1f, RZ ;  /* 0x0000001f00007819 */ /* 0x000fe400000006ff */
        /* <DEDUP_REMOVED lines=8> */
[----:B------:R-:W2:Y:S01]  /*12130*/  LDL R7, [R1+0x4] ;  /* 0x0000040001077983 */ /* 0x000ea20000100800 */
[----:B------:R-:W-:Y:S01]  /*12140*/  SYNCS.ARRIVE.TRANS64.A1T0 RZ, [UR40+0x2e800], RZ ;  /* 0x02e800ffffff79a7 */ /* 0x000fe20008100028 */
[----:B------:R-:W-:Y:S01]  /*12150*/  VIADD R17, R17, 0xfffffffe ;  /* 0xfffffffe11117836 */ /* 0x000fe20000000000 */
[----:B------:R-:W1:Y:S04]  /*12160*/  SYNCS.PHASECHK.TRANS64.TRYWAIT P0, [UR40+0x2e820], R0 ;  /* 0x02e82000ff0075a7 */ /* 0x000e680008000168 */
[----:B--2---:R-:W-:Y:S01]  /*12170*/  ISETP.GE.AND P1, PT, R17, R7, PT ;  /* 0x000000071100720c */ /* 0x004fe20003f26270 */
[----:B01----:R-:W-:-:S12]  /*12180*/  @!P0 BRA `(.L_x_7958) ;  /* 0x0000002c00108947 */ /* 0x003fd80003800000 */
.L_x_8020:
[----:B------:R-:W-:Y:S01]  /*12190*/  IMAD.MOV.U32 R21, RZ, RZ, 0x1 ;  /* 0x00000001ff157424 */ /* 0x000fe200078e00ff */
[----:B------:R-:W-:Y:S06]  /*121a0*/  @!P1 BRA `(.L_x_7959) ;  /* 0x0000001000289947 */ /* 0x000fec0003800000 */
[----:B------:R-:W2:Y:S01]  /*121b0*/  LDL R3, [R1+0x18] ;  /* 0x0000180001037983 */ /* 0x000ea20000100800 */
[----:B0-----:R-:W0:Y:S01]  /*121c0*/  S2R R2, SR_TID.X ;  /* 0x0000000000027919 */ /* 0x001e220000002100 */
[----:B------:R-:W-:Y:S01]  /*121d0*/  IMAD.MOV.U32 R6, RZ, RZ, 0x1 ;  /* 0x00000001ff067424 */ /* 0x000fe200078e00ff */
[----:B0-----:R-:W-:Y:S01]  /*121e0*/  LOP3.LUT P0, RZ, R2, 0x4, RZ, 0xc0, !PT ;  /* 0x0000000402ff7812 */ /* 0x001fe2000780c0ff */
[----:B------:R-:W-:-:S05]  /*121f0*/  IMAD.MOV.U32 R2, RZ, RZ, 0x40 ;  /* 0x00000040ff027424 */ /* 0x000fca00078e00ff */
[----:B------:R-:W-:-:S05]  /*12200*/  SEL R2, R2, 0xffffffc0, !P0 ;  /* 0xffffffc002027807 */ /* 0x000fca0004000000 */
[----:B------:R-:W-:Y:S01]  /*12210*/  IMAD.IADD R2, R2, 0x1, R18 ;  /* 0x0000000102027824 */ /* 0x000fe200078e0212 */
[C---:B--2---:R-:W-:Y:S02]  /*12220*/  LOP3.LUT R4, R3.reuse, 0x1, RZ, 0xfc, !PT ;  /* 0x0000000103047812 */ /* 0x044fe400078efcff */
[----:B------:R-:W-:-:S03]  /*12230*/  LOP3.LUT R0, R3, 0x2, RZ, 0xfc, !PT ;  /* 0x0000000203007812 */ /* 0x000fc600078efcff */
[----:B------:R-:W-:Y:S04]  /*12240*/  STL [R1+0x20], R4 ;  /* 0x0000200401007387 */ /* 0x000fe80000100800 */
[----:B------:R0:W-:Y:S02]  /*12250*/  STL [R1+0x1c], R0 ;  /* 0x00001c0001007387 */ /* 0x0001e40000100800 */
[----:B0-----:R-:W-:-:S07]  /*12260*/  IMAD.MOV.U32 R0, RZ, RZ, RZ ;  /* 0x000000ffff007224 */ /* 0x001fce00078e00ff */
.L_x_7976:
        /* <DEDUP_REMOVED lines=10> */
[----:B------:R-:W-:Y:S01]  /*12310*/  IMAD.MOV.U32 R7, RZ, RZ, R17 ;  /* 0x000000ffff077224 */ /* 0x000fe200078e0011 */
[----:B--2---:R-:W-:-:S13]  /*12320*/  ISETP.NE.AND P1, PT, R2, RZ, PT ;  /* 0x000000ff0200720c */ /* 0x004fda0003f25270 */
[----:B------:R-:W-:Y:S05]  /*12330*/  @!P1 BRA `(.L_x_7962) ;  /* 0x0000000000509947 */ /* 0x000fea0003800000 */
[----:B------:R-:W2:Y:S01]  /*12340*/  LDL R8, [R1+0x8] ;  /* 0x0000080001087983 */ /* 0x000ea20000100800 */
[----:B------:R-:W0:Y:S01]  /*12350*/  LDC R5, c[0x0][0x43c] ;  /* 0x00010f00ff057b82 */ /* 0x000e220000000800 */
[----:B------:R-:W-:Y:S02]  /*12360*/  ULDC.64 UR4, c[0x0][0x428] ;  /* 0x00010a0000047ab9 */ /* 0x000fe40000000a00 */
[----:B------:R-:W3:Y:S01]  /*12370*/  LDL R9, [R1] ;  /* 0x0000000001097983 */ /* 0x000ee20000100800 */
        /* <DEDUP_REMOVED lines=16> */
.L_x_7962:
[----:B0-----:R-:W-:Y:S01]  /*12480*/  LEA R4, R20, UR40, 0x3 ;  /* 0x0000002814047c11 */ /* 0x001fe2000f8e18ff */
[----:B------:R-:W0:Y:S01]  /*12490*/  S2R R2, SR_TID.X ;  /* 0x0000000000027919 */ /* 0x000e220000002100 */
[----:B------:R-:W-:-:S04]  /*124a0*/  SHF.L.U32 R3, R21, 0x1f, RZ ;  /* 0x0000001f15037819 */ /* 0x000fc800000006ff */
[----:B------:R-:W1:Y:S01]  /*124b0*/  SYNCS.PHASECHK.TRANS64.TRYWAIT P0, [R4+URZ+0x2e880], R3 ;  /* 0x02e88003040075a7 */ /* 0x000e62000800017f */
[----:B0-----:R-:W-:-:S04]  /*124c0*/  LOP3.LUT R2, R2, 0x7f, RZ, 0xc0, !PT ;  /* 0x0000007f02027812 */ /* 0x001fc800078ec0ff */
[----:B------:R-:W-:Y:S01]  /*124d0*/  ISETP.NE.AND P1, PT, R2, RZ, PT ;  /* 0x000000ff0200720c */ /* 0x000fe20003f25270 */
[----:B-1----:R-:W-:-:S12]  /*124e0*/  @!P0 BRA `(.L_x_7963) ;  /* 0x0000002800508947 */ /* 0x002fd80003800000 */
.L_x_8021:
        /* <DEDUP_REMOVED lines=9> */
.L_x_7965:
[----:B------:R-:W-:Y:S05]  /*12580*/  BSYNC B1 ;  /* 0x0000000000017941 */ /* 0x000fea0003800000 */
.L_x_7964:
        /* <DEDUP_REMOVED lines=16> */
.L_x_7966:
        /* <DEDUP_REMOVED lines=8> */
.L_x_8022:
        /* <DEDUP_REMOVED lines=11> */
.L_x_7969:
[----:B------:R-:W-:Y:S05]  /*127c0*/  BSYNC B1 ;  /* 0x0000000000017941 */ /* 0x000fea0003800000 */
.L_x_7968:
        /* <DEDUP_REMOVED lines=12> */
.L_x_7970:
[----:B------:R-:W-:-:S13]  /*12890*/  @P0 ELECT P1, URZ, PT ;  /* 0x00000000003f082f */ /* 0x000fda0003820000 */
[----:B------:R-:W-:Y:S01]  /*128a0*/  @P1 R2UR UR13, R16 ;  /* 0x00000000100d12ca */ /* 0x000fe200000e0000 */
[----:B------:R-:W-:Y:S01]  /*128b0*/  UMOV UR12, UR36 ;  /* 0x00000024000c7c82 */ /* 0x000fe20008000000 */
[----:B------:R-:W-:-:S11]  /*128c0*/  @P1 PLOP3.LUT P0, PT, P1, PT, PT, 0x8, 0x0 ;  /* 0x000000000000181c */ /* 0x000fd60000f0e170 */
[----:B------:R2:W-:Y:S01]  /*128d0*/  UTMALDG.4D [UR8], [UR4], desc[UR6] ;  /* 0x00000608040075b4 */ /* 0x0005e20008019000 */
[----:B------:R-:W-:Y:S01]  /*128e0*/  PLOP3.LUT P1, PT, PT, PT, PT, 0x8, 0x0 ;  /* 0x000000000000781c */ /* 0x000fe20003f2e170 */
[----:B--2---:R-:W-:-:S12]  /*128f0*/  @P0 BRA.U.ANY `(.L_x_7970) ;  /* 0xfffffffd00e40947 */ /* 0x004fd8000393ffff */
.L_x_7961:
[----:B------:R-:W-:Y:S05]  /*12900*/  BSYNC B0 ;  /* 0x0000000000007941 */ /* 0x000fea0003800000 */
.L_x_7960:
[----:B------:R-:W2:Y:S02]  /*12910*/  LDL R2, [R1+0x20] ;  /* 0x0000200001027983 */ /* 0x000ea40000100800 */
[----:B--2---:R-:W-:-:S13]  /*12920*/  ISETP.NE.AND P0, PT, R2, 0x3, PT ;  /* 0x000000030200780c */ /* 0x004fda0003f05270 */
[----:B------:R-:W-:Y:S05]  /*12930*/  @!P0 BRA `(.L_x_7971) ;  /* 0x0000000000048947 */ /* 0x000fea0003800000 */
[----:B------:R-:W-:Y:S01]  /*12940*/  BPT.TRAP 0x1 ;  /* 0x000000040000795c */ /* 0x000fe20000300000 */
.L_x_7971:
[----:B01----:R-:W2:Y:S01]  /*12950*/  LDL R3, [R1+0x1c] ;  /* 0x00001c0001037983 */ /* 0x003ea20000100800 */
[----:B------:R-:W-:Y:S02]  /*12960*/  LOP3.LUT R2, R6, 0x1, RZ, 0x3c, !PT ;  /* 0x0000000106027812 */ /* 0x000fe400078e3cff */
[----:B------:R-:W-:Y:S02]  /*12970*/  LEA R19, R0, UR40, 0x3 ;  /* 0x0000002800137c11 */ /* 0x000fe4000f8e18ff */
[----:B------:R-:W-:-:S04]  /*12980*/  SHF.L.U32 R2, R2, 0x1f, RZ ;  /* 0x0000001f02027819 */ /* 0x000fc800000006ff */
[----:B------:R-:W0:Y:S01]  /*12990*/  SYNCS.PHASECHK.TRANS64.TRYWAIT P0, [R19+URZ+0x2e870], R2 ;  /* 0x02e87002130075a7 */ /* 0x000e22000800017f */
[----:B--2---:R-:W-:Y:S01]  /*129a0*/  ISETP.NE.AND P1, PT, R3, 0x3, PT ;  /* 0x000000030300780c */ /* 0x004fe20003f25270 */
[----:B0-----:R-:W-:-:S12]  /*129b0*/  @!P0 BRA `(.L_x_7972) ;  /* 0x0000002400448947 */ /* 0x001fd80003800000 */
.L_x_8023:
[----:B------:R-:W-:Y:S05]  /*129c0*/  @!P1 BRA `(.L_x_7973) ;  /* 0x0000000000049947 */ /* 0x000fea0003800000 */
[----:B------:R-:W-:Y:S01]  /*129d0*/  BPT.TRAP 0x1 ;  /* 0x000000040000795c */ /* 0x000fe20000300000 */
.L_x_7973:
[----:B------:R-:W-:Y:S01]  /*129e0*/  SHF.L.U32 R3, R6, 0x1f, RZ ;  /* 0x0000001f06037819 */ /* 0x000fe200000006ff */
[----:B0-----:R-:W-:-:S03]  /*129f0*/  IMAD R2, R0, 0x7000, RZ ;  /* 0x0000700000027824 */ /* 0x001fc600078e02ff */
[----:B------:R-:W0:Y:S02]  /*12a00*/  SYNCS.PHASECHK.TRANS64.TRYWAIT P0, [R19+URZ+0x2e860], R3 ;  /* 0x02e86003130075a7 */ /* 0x000e24000800017f */
[----:B0-----:R-:W-:Y:S05]  /*12a10*/  @!P0 BRA `(.L_x_7974) ;  /* 0x0000002400408947 */ /* 0x001fea0003800000 */
.L_x_8024:
[----:B------:R-:W2:Y:S01]  /*12a20*/  LDL R12, [R1+0x10] ;  /* 0x00001000010c7983 */ /* 0x000ea20000100800 */
[----:B------:R-:W-:Y:S01]  /*12a30*/  LOP3.LUT R4, R2, R18, RZ, 0xfc, !PT ;  /* 0x0000001202047212 */ /* 0x000fe200078efcff */
[----:B------:R-:W-:Y:S05]  /*12a40*/  WARPSYNC.ALL ;  /* 0x0000000000007948 */ /* 0x000fea0003800000 */
[----:B------:R-:W1:Y:S01]  /*12a50*/  S2R R0, SR_TID.X ;  /* 0x0000000000007919 */ /* 0x000e620000002100 */
[----:B------:R-:W-:Y:S01]  /*12a60*/  IMAD.MOV.U32 R13, RZ, RZ, 0x40 ;  /* 0x00000040ff0d7424 */ /* 0x000fe200078e00ff */
[----:B------:R-:W3:Y:S01]  /*12a70*/  LDSM.16.MT88.4 R4, [R4+UR40+0xe400] ;  /* 0x00e400280404783b */ /* 0x000ee20008004200 */
[----:B-1----:R-:W-:Y:S01]  /*12a80*/  LOP3.LUT P0, RZ, R0, 0x4, RZ, 0xc0, !PT ;  /* 0x0000000400ff7812 */ /* 0x002fe2000780c0ff */
[----:B------:R-:W-:-:S03]  /*12a90*/  IMAD.U32 R0, RZ, RZ, UR40 ;  /* 0x00000028ff007e24 */ /* 0x000fc6000f8e00ff */
[----:B------:R-:W-:Y:S01]  /*12aa0*/  SEL R13, R13, 0xffffffc0, !P0 ;  /* 0xffffffc00d0d7807 */ /* 0x000fe20004000000 */
[----:B------:R-:W-:-:S04]  /*12ab0*/  VIADD R0, R0, 0x400 ;  /* 0x0000040000007836 */ /* 0x000fc80000000000 */
[----:B------:R-:W-:Y:S01]  /*12ac0*/  IMAD.IADD R13, R13, 0x1, R18 ;  /* 0x000000010d0d7824 */ /* 0x000fe200078e0212 */
[----:B---3--:R-:W-:-:S04]  /*12ad0*/  PRMT R8, R4, 0x6420, R5 ;  /* 0x0000642004087816 */ /* 0x008fc80000000005 */
[----:B0-----:R-:W-:Y:S02]  /*12ae0*/  IADD3 R3, R13, UR40, R2 ;  /* 0x000000280d037c10 */ /* 0x001fe4000fffe002 */
[----:B------:R-:W-:Y:S02]  /*12af0*/  PRMT R9, R4, 0x7531, R5 ;  /* 0x0000753104097816 */ /* 0x000fe40000000005 */
[C-C-:B------:R-:W-:Y:S02]  /*12b00*/  PRMT R10, R6.reuse, 0x6420, R7.reuse ;  /* 0x00006420060a7816 */ /* 0x140fe40000000007 */
[----:B------:R-:W-:Y:S02]  /*12b10*/  PRMT R11, R6, 0x7531, R7 ;  /* 0x00007531060b7816 */ /* 0x000fe40000000007 */
[----:B------:R-:W0:Y:S01]  /*12b20*/  LDSM.16.MT88.4 R4, [R3+0xe400] ;  /* 0x00e400000304783b */ /* 0x000e220000004200 */
[----:B--2---:R-:W-:-:S05]  /*12b30*/  IADD3 R0, R0, R2, R12 ;  /* 0x0000000200007210 */ /* 0x004fca0007ffe00c */
        /* <DEDUP_REMOVED lines=98> */
.L_x_7975:
        /* <DEDUP_REMOVED lines=15> */
.L_x_7959:
[----:B------:R-:W-:-:S07]  /*13250*/  IMAD.MOV.U32 R20, RZ, RZ, RZ ;  /* 0x000000ffff147224 */ /* 0x000fce00078e00ff */
.L_x_7977:
[----:B0-----:R-:W2:Y:S02]  /*13260*/  LDL R2, [R1+0x18] ;  /* 0x0000180001027983 */ /* 0x001ea40000100800 */
[----:B--2---:R-:W-:-:S04]  /*13270*/  LOP3.LUT R0, R2, 0x1, RZ, 0xfc, !PT ;  /* 0x0000000102007812 */ /* 0x004fc800078efcff */
[----:B------:R-:W-:-:S13]  /*13280*/  ISETP.NE.AND P0, PT, R0, 0x3, PT ;  /* 0x000000030000780c */ /* 0x000fda0003f05270 */
[----:B------:R-:W-:Y:S05]  /*13290*/  @!P0 BRA `(.L_x_7978) ;  /* 0x0000000000048947 */ /* 0x000fea0003800000 */
[----:B------:R-:W-:Y:S01]  /*132a0*/  BPT.TRAP 0x1 ;  /* 0x000000040000795c */ /* 0x000fe20000300000 */
.L_x_7978:
        /* <DEDUP_REMOVED lines=9> */
.L_x_8025:
[----:B------:R-:W-:Y:S05]  /*13340*/  BSYNC B0 ;  /* 0x0000000000007941 */ /* 0x000fea0003800000 */
.L_x_7979:
[----:B------:R-:W-:Y:S05]  /*13350*/  @!P1 BRA `(.L_x_7981) ;  /* 0x0000000000049947 */ /* 0x000fea0003800000 */
[----:B------:R-:W-:Y:S01]  /*13360*/  BPT.TRAP 0x1 ;  /* 0x000000040000795c */ /* 0x000fe20000300000 */
.L_x_7981:
[----:B0-----:R-:W2:Y:S01]  /*13370*/  LDL R2, [R1] ;  /* 0x0000000001027983 */ /* 0x001ea20000100800 */
[----:B------:R-:W-:Y:S01]  /*13380*/  SHF.L.U32 R0, R21, 0x1f, RZ ;  /* 0x0000001f15007819 */ /* 0x000fe200000006ff */
[----:B------:R-:W-:-:S03]  /*13390*/  IMAD R13, R20, 0x7000, RZ ;  /* 0x00007000140d7824 */ /* 0x000fc600078e02ff */
[----:B--2---:R0:W1:Y:S02]  /*133a0*/  SYNCS.PHASECHK.TRANS64.TRYWAIT P0, [R2+URZ+0x2e860], R0 ;  /* 0x02e86000020075a7 */ /* 0x004064000800017f */
[----:B0-----:R-:W-:Y:S01]  /*133b0*/  LOP3.LUT R2, R13, R18, RZ, 0xfc, !PT ;  /* 0x000000120d027212 */ /* 0x001fe200078efcff */
[----:B-1----:R-:W-:Y:S06]  /*133c0*/  @!P0 BRA `(.L_x_7982) ;  /* 0x0000001c00008947 */ /* 0x002fec0003800000 */
.L_x_8026:
[----:B------:R-:W2:Y:S01]  /*133d0*/  LDL.LU R12, [R1+0x10] ;  /* 0x00001000010c7983 */ /* 0x000ea20000300800 */
[----:B------:R-:W-:Y:S01]  /*133e0*/  IMAD.MOV.U32 R4, RZ, RZ, 0x40 ;  /* 0x00000040ff047424 */ /* 0x000fe200078e00ff */
[----:B0-----:R-:W0:Y:S01]  /*133f0*/  S2R R3, SR_TID.X ;  /* 0x0000000000037919 */ /* 0x001e220000002100 */
[----:B------:R-:W-:Y:S05]  /*13400*/  WARPSYNC.ALL ;  /* 0x0000000000007948 */ /* 0x000fea0003800000 */
[----:B------:R-:W1:Y:S01]  /*13410*/  LDSM.16.MT88.4 R8, [R2+UR40+0xe400] ;  /* 0x00e400280208783b */ /* 0x000e620008004200 */
[----:B0-----:R-:W-:Y:S01]  /*13420*/  LOP3.LUT P0, RZ, R3, 0x4, RZ, 0xc0, !PT ;  /* 0x0000000403ff7812 */ /* 0x001fe2000780c0ff */
[----:B------:R-:W-:-:S03]  /*13430*/  VIADD R3, R2, UR40 ;  /* 0x0000002802037c36 */ /* 0x000fc60008000000 */
[----:B------:R-:W-:-:S05]  /*13440*/  SEL R4, R4, 0xffffffc0, !P0 ;  /* 0xffffffc004047807 */ /* 0x000fca0004000000 */
[----:B------:R-:W-:-:S05]  /*13450*/  IMAD.IADD R3, R4, 0x1, R3 ;  /* 0x0000000104037824 */ /* 0x000fca00078e0203 */
[----:B------:R-:W0:Y:S01]  /*13460*/  LDSM.16.MT88.4 R4, [R3+0xe400] ;  /* 0x00e400000304783b */ /* 0x000e220000004200 */
[C-C-:B-1----:R-:W-:Y:S02]  /*13470*/  PRMT R14, R10.reuse, 0x6420, R11.reuse ;  /* 0x000064200a0e7816 */ /* 0x142fe4000000000b */
[----:B------:R-:W-:Y:S02]  /*13480*/  PRMT R15, R10, 0x7531, R11 ;  /* 0x000075310a0f7816 */ /* 0x000fe4000000000b */
[C-C-:B0-----:R-:W-:Y:S02]  /*13490*/  PRMT R10, R6.reuse, 0x6420, R7.reuse ;  /* 0x00006420060a7816 */ /* 0x141fe40000000007 */
[----:B------:R-:W-:Y:S02]  /*134a0*/  PRMT R11, R6, 0x7531, R7 ;  /* 0x00007531060b7816 */ /* 0x000fe40000000007 */
[----:B--2---:R-:W-:Y:S02]  /*134b0*/  IADD3 R0, R13, UR40, R12 ;  /* 0x000000280d007c10 */ /* 0x004fe4000fffe00c */
[----:B------:R-:W-:-:S02]  /*134c0*/  PRMT R12, R8, 0x6420, R9 ;  /* 0x00006420080c7816 */ /* 0x000fc40000000009 */
        /* <DEDUP_REMOVED lines=85> */
.L_x_7983:
        /* <DEDUP_REMOVED lines=15> */
.L_x_7942:
[----:B------:R-:W0:Y:S01]  /*13b10*/  S2R R4, SR_CgaCtaId ;  /* 0x0000000000047919 */ /* 0x000e220000008800 */
[----:B------:R-:W-:Y:S02]  /*13b20*/  MOV R3, 0x400 ;  /* 0x0000040000037802 */ /* 0x000fe40000000f00 */
[----:B------:R-:W-:Y:S02]  /*13b30*/  SHF.L.U32 R2, R2, 0x1f, RZ ;  /* 0x0000001f02027819 */ /* 0x000fe400000006ff */
[----:B0-----:R-:W-:-:S04]  /*13b40*/  LEA R7, R4, R3, 0x18 ;  /* 0x0000000304077211 */ /* 0x001fc800078ec0ff */
[----:B------:R-:W0:Y:S02]  /*13b50*/  SYNCS.PHASECHK.TRANS64.TRYWAIT P0, [R7+URZ+0x2e820], R2 ;  /* 0x02e82002070075a7 */ /* 0x000e24000800017f */
[----:B0-----:R-:W-:Y:S05]  /*13b60*/  @!P0 BRA `(.L_x_7984) ;  /* 0x0000001400308947 */ /* 0x001fea0003800000 */
.L_x_8027:
        /* <DEDUP_REMOVED lines=13> */
.L_x_7985:
        /* <DEDUP_REMOVED lines=12> */
.L_x_8028:
[----:B------:R-:W1:Y:S02]  /*13d00*/  SYNCS.PHASECHK.TRANS64.TRYWAIT P1, [R5+URZ], R2 ;  /* 0x00000002050075a7 */ /* 0x000e64000802017f */
[----:B-1----:R-:W-:Y:S05]  /*13d10*/  @!P1 BRA `(.L_x_7987) ;  /* 0x0000001000ec9947 */ /* 0x002fea0003800000 */
.L_x_8029:
[----:B------:R-:W-:Y:S05]  /*13d20*/  @!P0 BRA `(.L_x_7988) ;  /* 0x0000000000048947 */ /* 0x000fea0003800000 */
[----:B------:R-:W-:Y:S01]  /*13d30*/  BPT.TRAP 0x1 ;  /* 0x000000040000795c */ /* 0x000fe20000300000 */
.L_x_7988:
[----:B------:R-:W-:-:S04]  /*13d40*/  IMAD R0, R0, 0x8, R7 ;  /* 0x0000000800007824 */ /* 0x000fc800078e0207 */
[----:B------:R-:W2:Y:S02]  /*13d50*/  SYNCS.PHASECHK.TRANS64.TRYWAIT P1, [R0+URZ+0x2e860], R3 ;  /* 0x02e86003000075a7 */ /* 0x000ea4000802017f */
[----:B--2---:R-:W-:Y:S05]  /*13d60*/  @!P1 BRA `(.L_x_7989) ;  /* 0x0000001000ec9947 */ /* 0x004fea0003800000 */
.L_x_8030:
[----:B------:R-:W-:Y:S05]  /*13d70*/  @!P0 BRA `(.L_x_7990) ;  /* 0x0000000000048947 */ /* 0x000fea0003800000 */
[----:B------:R-:W-:Y:S01]  /*13d80*/  BPT.TRAP 0x1 ;  /* 0x000000040000795c */ /* 0x000fe20000300000 */
.L_x_7990:
[----:B-1----:R-:W-:-:S04]  /*13d90*/  IMAD R5, R4, 0x8, R7 ;  /* 0x0000000804057824 */ /* 0x002fc800078e0207 */
[----:B------:R-:W1:Y:S02]  /*13da0*/  SYNCS.PHASECHK.TRANS64.TRYWAIT P1, [R5+URZ+0x2e860], R2 ;  /* 0x02e86002050075a7 */ /* 0x000e64000802017f */
[----:B-1----:R-:W-:Y:S05]  /*13db0*/  @!P1 BRA `(.L_x_7991) ;  /* 0x0000001000ec9947 */ /* 0x002fea0003800000 */
.L_x_8031:
[----:B------:R-:W-:Y:S05]  /*13dc0*/  @!P0 BRA `(.L_x_7992) ;  /* 0x0000000000048947 */ /* 0x000fea0003800000 */
[----:B------:R-:W-:Y:S01]  /*13dd0*/  BPT.TRAP 0x1 ;  /* 0x000000040000795c */ /* 0x000fe20000300000 */
.L_x_7992:
[----:B------:R-:W3:Y:S02]  /*13de0*/  SYNCS.PHASECHK.TRANS64.TRYWAIT P0, [R0+URZ+0x2e880], R3 ;  /* 0x02e88003000075a7 */ /* 0x000ee4000800017f */
[----:B---3--:R-:W-:Y:S05]  /*13df0*/  @!P0 BRA `(.L_x_7993) ;  /* 0x0000001000f08947 */ /* 0x008fea0003800000 */
.L_x_7994:
[----:B----4-:R4:W0:Y:S02]  /*13e00*/  SYNCS.PHASECHK.TRANS64.TRYWAIT P0, [R5+URZ+0x2e880], R2 ;  /* 0x02e88002050075a7 */ /* 0x010824000800017f */
[----:B0-----:R-:W-:Y:S05]  /*13e10*/  @!P0 NANOSLEEP.SYNCS 0x989680 ;  /* 0x009896800000895d */ /* 0x001fea0003900000 */
[----:B------:R-:W0:Y:S02]  /*13e20*/  @!P0 SYNCS.PHASECHK.TRANS64 P0, [R5+URZ+0x2e880], R2 ;  /* 0x02e88002050085a7 */ /* 0x000e24000800007f */
[----:B0-----:R-:W-:Y:S05]  /*13e30*/  @!P0 BRA `(.L_x_7994) ;  /* 0xfffffffc00f08947 */ /* 0x001fea000383ffff */
.L_x_7901:
[----:B------:R-:W-:Y:S05]  /*13e40*/  BSYNC B6 ;  /* 0x0000000000067941 */ /* 0x000fea0003800000 */
.L_x_7898:
[----:B------:R-:W-:Y:S05]  /*13e50*/  EXIT ;  /* 0x000000000000794d */ /* 0x000fea0003800000 */
.L_x_7905:
[----:B-1----:R-:W-:-:S04]  /*13e60*/  IMAD.U32 R0, RZ, RZ, UR41 ;  /* 0x00000029ff007e24 */ /* 0x002fc8000f8e00ff */
[----:B------:R1:W2:Y:S03]  /*13e70*/  SYNCS.PHASECHK.TRANS64.TRYWAIT P0, [R0+URZ+0x2e800], R3 ;  /* 0x02e80003000075a7 */ /* 0x0002a6000800017f */
[----:B--2---:R-:W-:Y:S05]  /*13e80*/  @!P0 NANOSLEEP.SYNCS 0x989680 ;  /* 0x009896800000895d */ /* 0x004fea0003900000 */
[----:B------:R-:W2:Y:S02]  /*13e90*/  @!P0 SYNCS.PHASECHK.TRANS64 P0, [R0+URZ+0x2e800], R3 ;  /* 0x02e80003000085a7 */ /* 0x000ea4000800007f */
[----:B--2---:R-:W-:Y:S05]  /*13ea0*/  @!P0 BRA `(.L_x_7905) ;  /* 0xfffffffc00ec8947 */ /* 0x004fea000383ffff */
[----:B------:R-:W-:Y:S05]  /*13eb0*/  BRA `(.L_x_7995) ;  /* 0xfffffed400e47947 */ /* 0x000fea000383ffff */
.L_x_7909:
[----:B-1----:R-:W-:-:S04]  /*13ec0*/  IMAD.U32 R0, RZ, RZ, UR41 ;  /* 0x00000029ff007e24 */ /* 0x002fc8000f8e00ff */
[----:B------:R1:W3:Y:S03]  /*13ed0*/  SYNCS.PHASECHK.TRANS64.TRYWAIT P2, [R0+URZ+0x2e830], R3 ;  /* 0x02e83003000075a7 */ /* 0x0002e6000804017f */
[----:B---3--:R-:W-:Y:S05]  /*13ee0*/  @!P2 NANOSLEEP.SYNCS 0x989680 ;  /* 0x009896800000a95d */ /* 0x008fea0003900000 */
[----:B------:R-:W3:Y:S02]  /*13ef0*/  @!P2 SYNCS.PHASECHK.TRANS64 P2, [R0+URZ+0x2e830], R3 ;  /* 0x02e830030000a5a7 */ /* 0x000ee4000804007f */
[----:B---3--:R-:W-:Y:S05]  /*13f00*/  @!P2 BRA `(.L_x_7909) ;  /* 0xfffffffc00eca947 */ /* 0x008fea000383ffff */
[----:B------:R-:W-:Y:S05]  /*13f10*/  BRA `(.L_x_7908) ;  /* 0xfffffed800007947 */ /* 0x000fea000383ffff */
.L_x_7914:
[----:B-1----:R-:W-:-:S04]  /*13f20*/  IMAD.U32 R3, RZ, RZ, UR10 ;  /* 0x0000000aff037e24 */ /* 0x002fc8000f8e00ff */
[----:B------:R1:W2:Y:S03]  /*13f30*/  SYNCS.PHASECHK.TRANS64.TRYWAIT P3, [R3+URZ+0x2e830], R0 ;  /* 0x02e83000030075a7 */ /* 0x0002a6000806017f */
[----:B--2---:R-:W-:Y:S05]  /*13f40*/  @!P3 NANOSLEEP.SYNCS 0x989680 ;  /* 0x009896800000b95d */ /* 0x004fea0003900000 */
[----:B------:R-:W2:Y:S02]  /*13f50*/  @!P3 SYNCS.PHASECHK.TRANS64 P3, [R3+URZ+0x2e830], R0 ;  /* 0x02e830000300b5a7 */ /* 0x000ea4000806007f */
[----:B--2---:R-:W-:Y:S05]  /*13f60*/  @!P3 BRA `(.L_x_7914) ;  /* 0xfffffffc00ecb947 */ /* 0x004fea000383ffff */
[----:B------:R-:W-:Y:S05]  /*13f70*/  BRA `(.L_x_7911) ;  /* 0xffffff1800c07947 */ /* 0x000fea000383ffff */
.L_x_7918:
[----:B-1----:R-:W-:-:S04]  /*13f80*/  IMAD.U32 R3, RZ, RZ, UR10 ;  /* 0x0000000aff037e24 */ /* 0x002fc8000f8e00ff */
[----:B------:R1:W2:Y:S03]  /*13f90*/  SYNCS.PHASECHK.TRANS64.TRYWAIT P3, [R3+URZ+0x2e850], R0 ;  /* 0x02e85000030075a7 */ /* 0x0002a6000806017f */
[----:B--2---:R-:W-:Y:S05]  /*13fa0*/  @!P3 NANOSLEEP.SYNCS 0x989680 ;  /* 0x009896800000b95d */ /* 0x004fea0003900000 */
[----:B------:R-:W2:Y:S02]  /*13fb0*/  @!P3 SYNCS.PHASECHK.TRANS64 P3, [R3+URZ+0x2e850], R0 ;  /* 0x02e850000300b5a7 */ /* 0x000ea4000806007f */
[----:B--2---:R-:W-:Y:S05]  /*13fc0*/  @!P3 BRA `(.L_x_7918) ;  /* 0xfffffffc00ecb947 */ /* 0x004fea000383ffff */
[----:B------:R-:W-:Y:S05]  /*13fd0*/  BRA `(.L_x_7915) ;  /* 0xffffff2400b47947 */ /* 0x000fea000383ffff */
.L_x_7925:
[----:B-1----:R-:W-:-:S04]  /*13fe0*/  IMAD.U32 R3, RZ, RZ, UR7 ;  /* 0x00000007ff037e24 */ /* 0x002fc8000f8e00ff */
[----:B------:R1:W2:Y:S03]  /*13ff0*/  SYNCS.PHASECHK.TRANS64.TRYWAIT P2, [R3+URZ+0x2e830], R0 ;  /* 0x02e83000030075a7 */ /* 0x0002a6000804017f */
[----:B--2---:R-:W-:Y:S05]  /*14000*/  @!P2 NANOSLEEP.SYNCS 0x989680 ;  /* 0x009896800000a95d */ /* 0x004fea0003900000 */
[----:B------:R-:W2:Y:S02]  /*14010*/  @!P2 SYNCS.PHASECHK.TRANS64 P2, [R3+URZ+0x2e830], R0 ;  /* 0x02e830000300a5a7 */ /* 0x000ea4000804007f */
[----:B--2---:R-:W-:Y:S05]  /*14020*/  @!P2 BRA `(.L_x_7925) ;  /* 0xfffffffc00eca947 */ /* 0x004fea000383ffff */
[----:B------:R-:W-:Y:S05]  /*14030*/  BRA `(.L_x_7922) ;  /* 0xffffff5c00d87947 */ /* 0x000fea000383ffff */
.L_x_7929:
[----:B-1----:R-:W-:-:S04]  /*14040*/  IMAD.U32 R3, RZ, RZ, UR7 ;  /* 0x00000007ff037e24 */ /* 0x002fc8000f8e00ff */
[----:B------:R1:W2:Y:S03]  /*14050*/  SYNCS.PHASECHK.TRANS64.TRYWAIT P2, [R3+URZ+0x2e850], R0 ;  /* 0x02e85000030075a7 */ /* 0x0002a6000804017f */
[----:B--2---:R-:W-:Y:S05]  /*14060*/  @!P2 NANOSLEEP.SYNCS 0x989680 ;  /* 0x009896800000a95d */ /* 0x004fea0003900000 */
[----:B------:R-:W2:Y:S02]  /*14070*/  @!P2 SYNCS.PHASECHK.TRANS64 P2, [R3+URZ+0x2e850], R0 ;  /* 0x02e850000300a5a7 */ /* 0x000ea4000804007f */
[----:B--2---:R-:W-:Y:S05]  /*14080*/  @!P2 BRA `(.L_x_7929) ;  /* 0xfffffffc00eca947 */ /* 0x004fea000383ffff */
[----:B------:R-:W-:Y:S05]  /*14090*/  BRA `(.L_x_7926) ;  /* 0xffffff6800c87947 */ /* 0x000fea000383ffff */
.L_x_7935:
[----:B-1----:R-:W-:-:S04]  /*140a0*/  IMAD.U32 R5, RZ, RZ, UR5 ;  /* 0x00000005ff057e24 */ /* 0x002fc8000f8e00ff */
[----:B------:R1:W2:Y:S03]  /*140b0*/  SYNCS.PHASECHK.TRANS64.TRYWAIT P0, [R5+URZ+0x2e850], R6 ;  /* 0x02e85006050075a7 */ /* 0x0002a6000800017f */
[----:B--2---:R-:W-:Y:S05]  /*140c0*/  @!P0 NANOSLEEP.SYNCS 0x989680 ;  /* 0x009896800000895d */ /* 0x004fea0003900000 */
[----:B------:R-:W2:Y:S02]  /*140d0*/  @!P0 SYNCS.PHASECHK.TRANS64 P0, [R5+URZ+0x2e850], R6 ;  /* 0x02e85006050085a7 */ /* 0x000ea4000800007f */
[----:B--2---:R-:W-:Y:S05]  /*140e0*/  @!P0 BRA `(.L_x_7935) ;  /* 0xfffffffc00ec8947 */ /* 0x004fea000383ffff */
[----:B------:R-:W-:Y:S05]  /*140f0*/  BRA `(.L_x_7934) ;  /* 0xffffff9000e47947 */ /* 0x000fea000383ffff */
.L_x_7948:
[----:B------:R-:W-:Y:S02]  /*14100*/  IMAD.MOV.U32 R13, RZ, RZ, R6 ;  /* 0x000000ffff0d7224 */ /* 0x000fe400078e0006 */
[----:B------:R-:W-:Y:S02]  /*14110*/  IMAD.MOV.U32 R12, RZ, RZ, RZ ;  /* 0x000000ffff0c7224 */ /* 0x000fe400078e00ff */
[----:B------:R-:W-:Y:S02]  /*14120*/  IMAD.MOV.U32 R11, RZ, RZ, 0x1f ;  /* 0x0000001fff0b7424 */ /* 0x000fe400078e00ff */
[----:B------:R-:W-:-:S07]  /*14130*/  IMAD.MOV.U32 R15, RZ, RZ, -0x1 ;  /* 0xffffffffff0f7424 */ /* 0x000fce00078e00ff */
[----:B0-----:R-:W-:Y:S05]  /*14140*/  WARPSYNC.COLLECTIVE R15, `(.L_x_7996) ;  /* 0x000000000f087348 */ /* 0x001fea0003c00000 */
[----:B------:R1:W2:Y:S02]  /*14150*/  SHFL.IDX P6, R14, R13, R12, R11 ;  /* 0x0000000c0d0e7389 */ /* 0x0002a400000c000b */
[----:B012---:R-:W-:Y:S01]  /*14160*/  ENDCOLLECTIVE ;  /* 0x000000000000791b */ /* 0x007fe20003800000 */
.L_x_7996:
[----:B------:R-:W-:Y:S05]  /*14170*/  BRA `(.L_x_7997) ;  /* 0xffffffd000047947 */ /* 0x000fea000383ffff */
.L_x_7950:
[----:B------:R-:W-:Y:S01]  /*14180*/  BSSY B0, `(.L_x_7998) ;  /* 0x0000006000007945 */ /* 0x000fe20003800000 */
[----:B------:R-:W-:-:S07]  /*14190*/  IMAD.MOV.U32 R15, RZ, RZ, -0x1 ;  /* 0xffffffffff0f7424 */ /* 0x000fce00078e00ff */
[----:B-1----:R-:W-:Y:S05]  /*141a0*/  WARPSYNC.COLLECTIVE R15, `(.L_x_7999) ;  /* 0x000000000f0c7348 */ /* 0x002fea0003c00000 */
[----:B------:R-:W-:Y:S02]  /*141b0*/  ELECT P6, UR62, PT ;  /* 0x00000000003e782f */ /* 0x000fe400038c0000 */
[----:B------:R-:W-:Y:S01]  /*141c0*/  MOV R14, UR62 ;  /* 0x0000003e000e7c02 */ /* 0x000fe20008000f00 */
[----:B-1----:R-:W-:Y:S10]  /*141d0*/  ENDCOLLECTIVE ;  /* 0x000000000000791b */ /* 0x002ff40003800000 */
.L_x_7999:
[----:B------:R-:W-:Y:S05]  /*141e0*/  BSYNC B0 ;  /* 0x0000000000007941 */ /* 0x000fea0003800000 */
.L_x_7998:
[----:B------:R-:W-:Y:S05]  /*141f0*/  BRA `(.L_x_8000) ;  /* 0xffffffd000087947 */ /* 0x000fea000383ffff */
.L_x_7952:
[----:B0-----:R-:W-:-:S04]  /*14200*/  IMAD.U32 R3, RZ, RZ, UR40 ;  /* 0x00000028ff037e24 */ /* 0x001fc8000f8e00ff */
[----:B------:R0:W2:Y:S03]  /*14210*/  SYNCS.PHASECHK.TRANS64.TRYWAIT P0, [R3+URZ+0x2e880], R2 ;  /* 0x02e88002030075a7 */ /* 0x0000a6000800017f */
[----:B--2---:R-:W-:Y:S05]  /*14220*/  @!P0 NANOSLEEP.SYNCS 0x989680 ;  /* 0x009896800000895d */ /* 0x004fea0003900000 */
[----:B------:R-:W2:Y:S02]  /*14230*/  @!P0 SYNCS.PHASECHK.TRANS64 P0, [R3+URZ+0x2e880], R2 ;  /* 0x02e88002030085a7 */ /* 0x000ea4000800007f */
[----:B--2---:R-:W-:Y:S05]  /*14240*/  @!P0 BRA `(.L_x_7952) ;  /* 0xfffffffc00ec8947 */ /* 0x004fea000383ffff */
[----:B------:R-:W-:Y:S05]  /*14250*/  BRA `(.L_x_8001) ;  /* 0xffffffd000547947 */ /* 0x000fea000383ffff */
.L_x_7954:
[----:B0-----:R-:W-:-:S04]  /*14260*/  IMAD.U32 R3, RZ, RZ, UR40 ;  /* 0x00000028ff037e24 */ /* 0x001fc8000f8e00ff */
[----:B------:R0:W2:Y:S03]  /*14270*/  SYNCS.PHASECHK.TRANS64.TRYWAIT P0, [R3+URZ+0x2e840], R2 ;  /* 0x02e84002030075a7 */ /* 0x0000a6000800017f */
[----:B--2---:R-:W-:Y:S05]  /*14280*/  @!P0 NANOSLEEP.SYNCS 0x989680 ;  /* 0x009896800000895d */ /* 0x004fea0003900000 */
[----:B------:R-:W2:Y:S02]  /*14290*/  @!P0 SYNCS.PHASECHK.TRANS64 P0, [R3+URZ+0x2e840], R2 ;  /* 0x02e84002030085a7 */ /* 0x000ea4000800007f */
[----:B--2---:R-:W-:Y:S05]  /*142a0*/  @!P0 BRA `(.L_x_7954) ;  /* 0xfffffffc00ec8947 */ /* 0x004fea000383ffff */
[----:B------:R-:W-:Y:S05]  /*142b0*/  BRA `(.L_x_8002) ;  /* 0xffffffd000947947 */ /* 0x000fea000383ffff */
.L_x_7957:
        /* <DEDUP_REMOVED lines=8> */
.L_x_8003:
[----:B------:R-:W-:Y:S02]  /*14340*/  IMAD.MOV.U32 R13, RZ, RZ, R0 ;  /* 0x000000ffff0d7224 */ /* 0x000fe400078e0000 */
[----:B------:R-:W-:-:S07]  /*14350*/  IMAD.MOV.U32 R6, RZ, RZ, R14 ;  /* 0x000000ffff067224 */ /* 0x000fce00078e000e */
[----:B------:R-:W-:Y:S05]  /*14360*/  WARPSYNC.COLLECTIVE R15, `(.L_x_8004) ;  /* 0x000000000f087348 */ /* 0x000fea0003c00000 */
[----:B------:R0:W1:Y:S02]  /*14370*/  SHFL.IDX P6, R14, R13, R12, R11 ;  /* 0x0000000c0d0e7389 */ /* 0x00006400000c000b */
[----:B01----:R-:W-:Y:S01]  /*14380*/  ENDCOLLECTIVE ;  /* 0x000000000000791b */ /* 0x003fe20003800000 */
.L_x_8004:
        /* <DEDUP_REMOVED lines=10> */
.L_x_8005:
        /* <DEDUP_REMOVED lines=16> */
.L_x_8006:
[----:B------:R-:W-:Y:S02]  /*14530*/  @!P1 VIADD R8, R4, UR40 ;  /* 0x0000002804089c36 */ /* 0x000fe40008000000 */
[----:B------:R-:W-:Y:S02]  /*14540*/  IMAD.MOV.U32 R13, RZ, RZ, R2 ;  /* 0x000000ffff0d7224 */ /* 0x000fe400078e0002 */
[----:B------:R-:W-:Y:S02]  /*14550*/  IMAD.MOV.U32 R12, RZ, RZ, 0x2 ;  /* 0x00000002ff0c7424 */ /* 0x000fe400078e00ff */
[----:B------:R-:W-:-:S07]  /*14560*/  IMAD.MOV.U32 R7, RZ, RZ, R14 ;  /* 0x000000ffff077224 */ /* 0x000fce00078e000e */
[----:B------:R-:W-:Y:S05]  /*14570*/  WARPSYNC.COLLECTIVE R15, `(.L_x_8007) ;  /* 0x000000000f087348 */ /* 0x000fea0003c00000 */
[----:B------:R0:W1:Y:S02]  /*14580*/  SHFL.IDX P6, R14, R13, R12, R11 ;  /* 0x0000000c0d0e7389 */ /* 0x00006400000c000b */
[----:B01----:R-:W-:Y:S01]  /*14590*/  ENDCOLLECTIVE ;  /* 0x000000000000791b */ /* 0x003fe20003800000 */
.L_x_8007:
        /* <DEDUP_REMOVED lines=16> */
.L_x_8008:
[----:B------:R-:W-:Y:S02]  /*146a0*/  @!P1 VIADD R8, R4, UR40 ;  /* 0x0000002804089c36 */ /* 0x000fe40008000000 */
[----:B------:R-:W-:Y:S02]  /*146b0*/  IMAD.MOV.U32 R13, RZ, RZ, R2 ;  /* 0x000000ffff0d7224 */ /* 0x000fe400078e0002 */
[----:B------:R-:W-:Y:S02]  /*146c0*/  IMAD.MOV.U32 R12, RZ, RZ, 0x3 ;  /* 0x00000003ff0c7424 */ /* 0x000fe400078e00ff */
[----:B------:R-:W-:-:S07]  /*146d0*/  IMAD.MOV.U32 R7, RZ, RZ, R14 ;  /* 0x000000ffff077224 */ /* 0x000fce00078e000e */
[----:B------:R-:W-:Y:S05]  /*146e0*/  WARPSYNC.COLLECTIVE R15, `(.L_x_8009) ;  /* 0x000000000f087348 */ /* 0x000fea0003c00000 */
[----:B------:R0:W1:Y:S02]  /*146f0*/  SHFL.IDX P6, R14, R13, R12, R11 ;  /* 0x0000000c0d0e7389 */ /* 0x00006400000c000b */
[----:B01----:R-:W-:Y:S01]  /*14700*/  ENDCOLLECTIVE ;  /* 0x000000000000791b */ /* 0x003fe20003800000 */
.L_x_8009:
        /* <DEDUP_REMOVED lines=16> */
.L_x_8010:
[----:B------:R-:W-:Y:S02]  /*14810*/  @!P1 VIADD R8, R4, UR40 ;  /* 0x0000002804089c36 */ /* 0x000fe40008000000 */
[----:B------:R-:W-:Y:S02]  /*14820*/  IMAD.MOV.U32 R13, RZ, RZ, R2 ;  /* 0x000000ffff0d7224 */ /* 0x000fe400078e0002 */
[----:B------:R-:W-:Y:S02]  /*14830*/  IMAD.MOV.U32 R12, RZ, RZ, 0x4 ;  /* 0x00000004ff0c7424 */ /* 0x000fe400078e00ff */
[----:B------:R-:W-:-:S07]  /*14840*/  IMAD.MOV.U32 R7, RZ, RZ, R14 ;  /* 0x000000ffff077224 */ /* 0x000fce00078e000e */
[----:B------:R-:W-:Y:S05]  /*14850*/  WARPSYNC.COLLECTIVE R15, `(.L_x_8011) ;  /* 0x000000000f087348 */ /* 0x000fea0003c00000 */
[----:B------:R0:W1:Y:S02]  /*14860*/  SHFL.IDX P6, R14, R13, R12, R11 ;  /* 0x0000000c0d0e7389 */ /* 0x00006400000c000b */
[----:B01----:R-:W-:Y:S01]  /*14870*/  ENDCOLLECTIVE ;  /* 0x000000000000791b */ /* 0x003fe20003800000 */
.L_x_8011:
        /* <DEDUP_REMOVED lines=16> */
.L_x_8012:
[----:B------:R-:W-:Y:S02]  /*14980*/  @!P1 VIADD R8, R4, UR40 ;  /* 0x0000002804089c36 */ /* 0x000fe40008000000 */
[----:B------:R-:W-:Y:S02]  /*14990*/  IMAD.MOV.U32 R13, RZ, RZ, R2 ;  /* 0x000000ffff0d7224 */ /* 0x000fe400078e0002 */
[----:B------:R-:W-:Y:S02]  /*149a0*/  IMAD.MOV.U32 R12, RZ, RZ, 0x5 ;  /* 0x00000005ff0c7424 */ /* 0x000fe400078e00ff */
[----:B------:R-:W-:-:S07]  /*149b0*/  IMAD.MOV.U32 R7, RZ, RZ, R14 ;  /* 0x000000ffff077224 */ /* 0x000fce00078e000e */
[----:B------:R-:W-:Y:S05]  /*149c0*/  WARPSYNC.COLLECTIVE R15, `(.L_x_8013) ;  /* 0x000000000f087348 */ /* 0x000fea0003c00000 */
[----:B------:R0:W1:Y:S02]  /*149d0*/  SHFL.IDX P6, R14, R13, R12, R11 ;  /* 0x0000000c0d0e7389 */ /* 0x00006400000c000b */
[----:B01----:R-:W-:Y:S01]  /*149e0*/  ENDCOLLECTIVE ;  /* 0x000000000000791b */ /* 0x003fe20003800000 */
.L_x_8013:
        /* <DEDUP_REMOVED lines=16> */
.L_x_8014:
[----:B------:R-:W-:Y:S02]  /*14af0*/  @!P1 VIADD R8, R4, UR40 ;  /* 0x0000002804089c36 */ /* 0x000fe40008000000 */
[----:B------:R-:W-:Y:S02]  /*14b00*/  IMAD.MOV.U32 R13, RZ, RZ, R2 ;  /* 0x000000ffff0d7224 */ /* 0x000fe400078e0002 */
[----:B------:R-:W-:Y:S02]  /*14b10*/  IMAD.MOV.U32 R12, RZ, RZ, 0x6 ;  /* 0x00000006ff0c7424 */ /* 0x000fe400078e00ff */
[----:B------:R-:W-:-:S07]  /*14b20*/  IMAD.MOV.U32 R7, RZ, RZ, R14 ;  /* 0x000000ffff077224 */ /* 0x000fce00078e000e */
[----:B------:R-:W-:Y:S05]  /*14b30*/  WARPSYNC.COLLECTIVE R15, `(.L_x_8015) ;  /* 0x000000000f087348 */ /* 0x000fea0003c00000 */
[----:B------:R0:W1:Y:S02]  /*14b40*/  SHFL.IDX P6, R14, R13, R12, R11 ;  /* 0x0000000c0d0e7389 */ /* 0x00006400000c000b */
[----:B01----:R-:W-:Y:S01]  /*14b50*/  ENDCOLLECTIVE ;  /* 0x000000000000791b */ /* 0x003fe20003800000 */
.L_x_8015:
        /* <DEDUP_REMOVED lines=10> */
[----:B0-----:R-:W-:-:S07]  /*14c00*/  IMAD.MOV.U32 R6, RZ, RZ, R14 ;  /* 0x000000ffff067224 */ /* 0x001fce00078e000e */
[----:B------:R-:W-:Y:S05]  /*14c10*/  WARPSYNC.COLLECTIVE R15, `(.L_x_8016) ;  /* 0x000000000f087348 */ /* 0x000fea0003c00000 */
[----:B------:R0:W1:Y:S02]  /*14c20*/  SHFL.IDX P6, R14, R13, R12, R11 ;  /* 0x0000000c0d0e7389 */ /* 0x00006400000c000b */
[----:B01----:R-:W-:Y:S01]  /*14c30*/  ENDCOLLECTIVE ;  /* 0x000000000000791b */ /* 0x003fe20003800000 */
.L_x_8016:
        /* <DEDUP_REMOVED lines=9> */
.L_x_8017:
        /* <DEDUP_REMOVED lines=14> */
.L_x_8018:
[----:B------:R-:W-:Y:S01]  /*14db0*/  IMAD.MOV.U32 R0, RZ, RZ, R14 ;  /* 0x000000ffff007224 */ /* 0x000fe200078e000e */
[----:B------:R-:W-:Y:S06]  /*14dc0*/  BRA `(.L_x_8019) ;  /* 0xffffffd0009c7947 */ /* 0x000fec000383ffff */
.L_x_7958:
[----:B0-----:R-:W-:-:S04]  /*14dd0*/  IMAD.U32 R2, RZ, RZ, UR40 ;  /* 0x00000028ff027e24 */ /* 0x001fc8000f8e00ff */
[----:B------:R0:W1:Y:S03]  /*14de0*/  SYNCS.PHASECHK.TRANS64.TRYWAIT P0, [R2+URZ+0x2e820], R0 ;  /* 0x02e82000020075a7 */ /* 0x000066000800017f */
[----:B-1----:R-:W-:Y:S05]  /*14df0*/  @!P0 NANOSLEEP.SYNCS 0x989680 ;  /* 0x009896800000895d */ /* 0x002fea0003900000 */
[----:B------:R-:W1:Y:S02]  /*14e00*/  @!P0 SYNCS.PHASECHK.TRANS64 P0, [R2+URZ+0x2e820], R0 ;  /* 0x02e82000020085a7 */ /* 0x000e64000800007f */
[----:B-1----:R-:W-:Y:S05]  /*14e10*/  @!P0 BRA `(.L_x_7958) ;  /* 0xfffffffc00ec8947 */ /* 0x002fea000383ffff */
[----:B------:R-:W-:Y:S05]  /*14e20*/  BRA `(.L_x_8020) ;  /* 0xffffffd000d87947 */ /* 0x000fea000383ffff */
.L_x_7963:
[----:B0-----:R0:W1:Y:S02]  /*14e30*/  SYNCS.PHASECHK.TRANS64.TRYWAIT P0, [R4+URZ+0x2e880], R3 ;  /* 0x02e88003040075a7 */ /* 0x001064000800017f */
[----:B-1----:R-:W-:Y:S05]  /*14e40*/  @!P0 NANOSLEEP.SYNCS 0x989680 ;  /* 0x009896800000895d */ /* 0x002fea0003900000 */
[----:B------:R-:W1:Y:S02]  /*14e50*/  @!P0 SYNCS.PHASECHK.TRANS64 P0, [R4+URZ+0x2e880], R3 ;  /* 0x02e88003040085a7 */ /* 0x000e64000800007f */
[----:B-1----:R-:W-:Y:S05]  /*14e60*/  @!P0 BRA `(.L_x_7963) ;  /* 0xfffffffc00f08947 */ /* 0x002fea000383ffff */
[----:B------:R-:W-:Y:S05]  /*14e70*/  BRA `(.L_x_8021) ;  /* 0xffffffd4009c7947 */ /* 0x000fea000383ffff */
.L_x_7967:
[----:B-1----:R1:W2:Y:S02]  /*14e80*/  SYNCS.PHASECHK.TRANS64.TRYWAIT P0, [R4+URZ+0x2e840], R3 ;  /* 0x02e84003040075a7 */ /* 0x0022a4000800017f */
[----:B--2---:R-:W-:Y:S05]  /*14e90*/  @!P0 NANOSLEEP.SYNCS 0x989680 ;  /* 0x009896800000895d */ /* 0x004fea0003900000 */
[----:B------:R-:W2:Y:S02]  /*14ea0*/  @!P0 SYNCS.PHASECHK.TRANS64 P0, [R4+URZ+0x2e840], R3 ;  /* 0x02e84003040085a7 */ /* 0x000ea4000800007f */
[----:B--2---:R-:W-:Y:S05]  /*14eb0*/  @!P0 BRA `(.L_x_7967) ;  /* 0xfffffffc00f08947 */ /* 0x004fea000383ffff */
[----:B------:R-:W-:Y:S05]  /*14ec0*/  BRA `(.L_x_8022) ;  /* 0xffffffd800107947 */ /* 0x000fea000383ffff */
.L_x_7972:
[----:B0-----:R0:W1:Y:S02]  /*14ed0*/  SYNCS.PHASECHK.TRANS64.TRYWAIT P0, [R19+URZ+0x2e870], R2 ;  /* 0x02e87002130075a7 */ /* 0x001064000800017f */
[----:B-1----:R-:W-:Y:S05]  /*14ee0*/  @!P0 NANOSLEEP.SYNCS 0x989680 ;  /* 0x009896800000895d */ /* 0x002fea0003900000 */
[----:B------:R-:W1:Y:S02]  /*14ef0*/  @!P0 SYNCS.PHASECHK.TRANS64 P0, [R19+URZ+0x2e870], R2 ;  /* 0x02e87002130085a7 */ /* 0x000e64000800007f */
[----:B-1----:R-:W-:Y:S05]  /*14f00*/  @!P0 BRA `(.L_x_7972) ;  /* 0xfffffffc00f08947 */ /* 0x002fea000383ffff */
[----:B------:R-:W-:Y:S05]  /*14f10*/  BRA `(.L_x_8023) ;  /* 0xffffffd800a87947 */ /* 0x000fea000383ffff */
.L_x_7974:
[----:B0-----:R0:W1:Y:S02]  /*14f20*/  SYNCS.PHASECHK.TRANS64.TRYWAIT P0, [R19+URZ+0x2e860], R3 ;  /* 0x02e86003130075a7 */ /* 0x001064000800017f */
[----:B-1----:R-:W-:Y:S05]  /*14f30*/  @!P0 NANOSLEEP.SYNCS 0x989680 ;  /* 0x009896800000895d */ /* 0x002fea0003900000 */
[----:B------:R-:W1:Y:S02]  /*14f40*/  @!P0 SYNCS.PHASECHK.TRANS64 P0, [R19+URZ+0x2e860], R3 ;  /* 0x02e86003130085a7 */ /* 0x000e64000800007f */
[----:B-1----:R-:W-:Y:S05]  /*14f50*/  @!P0 BRA `(.L_x_7974) ;  /* 0xfffffffc00f08947 */ /* 0x002fea000383ffff */
[----:B------:R-:W-:Y:S05]  /*14f60*/  BRA `(.L_x_8024) ;  /* 0xffffffd800ac7947 */ /* 0x000fea000383ffff */
.L_x_7980:
[----:B0-----:R-:W2:Y:S02]  /*14f70*/  LDL R2, [R1] ;  /* 0x0000000001027983 */ /* 0x001ea40000100800 */
[----:B--2---:R0:W1:Y:S02]  /*14f80*/  SYNCS.PHASECHK.TRANS64.TRYWAIT P0, [R2+URZ+0x2e870], R0 ;  /* 0x02e87000020075a7 */ /* 0x004064000800017f */
[----:B-1----:R-:W-:Y:S05]  /*14f90*/  @!P0 NANOSLEEP.SYNCS 0x989680 ;  /* 0x009896800000895d */ /* 0x002fea0003900000 */
[----:B------:R-:W1:Y:S02]  /*14fa0*/  @!P0 SYNCS.PHASECHK.TRANS64 P0, [R2+URZ+0x2e870], R0 ;  /* 0x02e87000020085a7 */ /* 0x000e64000800007f */
[----:B-1----:R-:W-:Y:S05]  /*14fb0*/  @!P0 BRA `(.L_x_7980) ;  /* 0xfffffffc00ec8947 */ /* 0x002fea000383ffff */
[----:B------:R-:W-:Y:S05]  /*14fc0*/  BRA `(.L_x_8025) ;  /* 0xffffffe000dc7947 */ /* 0x000fea000383ffff */
.L_x_7982:
[----:B0-----:R-:W2:Y:S02]  /*14fd0*/  LDL R3, [R1] ;  /* 0x0000000001037983 */ /* 0x001ea40000100800 */
[----:B--2---:R0:W1:Y:S02]  /*14fe0*/  SYNCS.PHASECHK.TRANS64.TRYWAIT P0, [R3+URZ+0x2e860], R0 ;  /* 0x02e86000030075a7 */ /* 0x004064000800017f */
[----:B-1----:R-:W-:Y:S05]  /*14ff0*/  @!P0 NANOSLEEP.SYNCS 0x989680 ;  /* 0x009896800000895d */ /* 0x002fea0003900000 */
[----:B------:R-:W1:Y:S02]  /*15000*/  @!P0 SYNCS.PHASECHK.TRANS64 P0, [R3+URZ+0x2e860], R0 ;  /* 0x02e86000030085a7 */ /* 0x000e64000800007f */
[----:B-1----:R-:W-:Y:S05]  /*15010*/  @!P0 BRA `(.L_x_7982) ;  /* 0xfffffffc00ec8947 */ /* 0x002fea000383ffff */
[----:B------:R-:W-:Y:S05]  /*15020*/  BRA `(.L_x_8026) ;  /* 0xffffffe000e87947 */ /* 0x000fea000383ffff */
.L_x_7984:
[----:B0-----:R0:W1:Y:S02]  /*15030*/  SYNCS.PHASECHK.TRANS64.TRYWAIT P0, [R7+URZ+0x2e820], R2 ;  /* 0x02e82002070075a7 */ /* 0x001064000800017f */
[----:B-1----:R-:W-:Y:S05]  /*15040*/  @!P0 NANOSLEEP.SYNCS 0x989680 ;  /* 0x009896800000895d */ /* 0x002fea0003900000 */
[----:B------:R-:W1:Y:S02]  /*15050*/  @!P0 SYNCS.PHASECHK.TRANS64 P0, [R7+URZ+0x2e820], R2 ;  /* 0x02e82002070085a7 */ /* 0x000e64000800007f */
[----:B-1----:R-:W-:Y:S05]  /*15060*/  @!P0 BRA `(.L_x_7984) ;  /* 0xfffffffc00f08947 */ /* 0x002fea000383ffff */
[----:B------:R-:W-:Y:S05]  /*15070*/  BRA `(.L_x_8027) ;  /* 0xffffffe800bc7947 */ /* 0x000fea000383ffff */
.L_x_7986:
[----:B0-----:R0:W1:Y:S02]  /*15080*/  SYNCS.PHASECHK.TRANS64.TRYWAIT P1, [R6+URZ], R3 ;  /* 0x00000003060075a7 */ /* 0x001064000802017f */
[----:B-1----:R-:W-:Y:S05]  /*15090*/  @!P1 NANOSLEEP.SYNCS 0x989680 ;  /* 0x009896800000995d */ /* 0x002fea0003900000 */
[----:B------:R-:W1:Y:S02]  /*150a0*/  @!P1 SYNCS.PHASECHK.TRANS64 P1, [R6+URZ], R3 ;  /* 0x00000003060095a7 */ /* 0x000e64000802007f */
[----:B-1----:R-:W-:Y:S05]  /*150b0*/  @!P1 BRA `(.L_x_7986) ;  /* 0xfffffffc00f09947 */ /* 0x002fea000383ffff */
[----:B------:R-:W-:Y:S05]  /*150c0*/  BRA `(.L_x_8028) ;  /* 0xffffffec000c7947 */ /* 0x000fea000383ffff */
.L_x_7987:
[----:B-1----:R1:W2:Y:S02]  /*150d0*/  SYNCS.PHASECHK.TRANS64.TRYWAIT P1, [R5+URZ], R2 ;  /* 0x00000002050075a7 */ /* 0x0022a4000802017f */
[----:B--2---:R-:W-:Y:S05]  /*150e0*/  @!P1 NANOSLEEP.SYNCS 0x989680 ;  /* 0x009896800000995d */ /* 0x004fea0003900000 */
[----:B------:R-:W2:Y:S02]  /*150f0*/  @!P1 SYNCS.PHASECHK.TRANS64 P1, [R5+URZ], R2 ;  /* 0x00000002050095a7 */ /* 0x000ea4000802007f */
[----:B--2---:R-:W-:Y:S05]  /*15100*/  @!P1 BRA `(.L_x_7987) ;  /* 0xfffffffc00f09947 */ /* 0x004fea000383ffff */
[----:B------:R-:W-:Y:S05]  /*15110*/  BRA `(.L_x_8029) ;  /* 0xffffffec00007947 */ /* 0x000fea000383ffff */
.L_x_7989:
[----:B--2---:R2:W3:Y:S02]  /*15120*/  SYNCS.PHASECHK.TRANS64.TRYWAIT P1, [R0+URZ+0x2e860], R3 ;  /* 0x02e86003000075a7 */ /* 0x0044e4000802017f */
[----:B---3--:R-:W-:Y:S05]  /*15130*/  @!P1 NANOSLEEP.SYNCS 0x989680 ;  /* 0x009896800000995d */ /* 0x008fea0003900000 */
[----:B------:R-:W3:Y:S02]  /*15140*/  @!P1 SYNCS.PHASECHK.TRANS64 P1, [R0+URZ+0x2e860], R3 ;  /* 0x02e86003000095a7 */ /* 0x000ee4000802007f */
[----:B---3--:R-:W-:Y:S05]  /*15150*/  @!P1 BRA `(.L_x_7989) ;  /* 0xfffffffc00f09947 */ /* 0x008fea000383ffff */
[----:B------:R-:W-:Y:S05]  /*15160*/  BRA `(.L_x_8030) ;  /* 0xffffffec00007947 */ /* 0x000fea000383ffff */
.L_x_7991:
[----:B-1----:R1:W3:Y:S02]  /*15170*/  SYNCS.PHASECHK.TRANS64.TRYWAIT P1, [R5+URZ+0x2e860], R2 ;  /* 0x02e86002050075a7 */ /* 0x0022e4000802017f */
[----:B---3--:R-:W-:Y:S05]  /*15180*/  @!P1 NANOSLEEP.SYNCS 0x989680 ;  /* 0x009896800000995d */ /* 0x008fea0003900000 */
[----:B------:R-:W3:Y:S02]  /*15190*/  @!P1 SYNCS.PHASECHK.TRANS64 P1, [R5+URZ+0x2e860], R2 ;  /* 0x02e86002050095a7 */ /* 0x000ee4000802007f */
[----:B---3--:R-:W-:Y:S05]  /*151a0*/  @!P1 BRA `(.L_x_7991) ;  /* 0xfffffffc00f09947 */ /* 0x008fea000383ffff */
[----:B------:R-:W-:Y:S05]  /*151b0*/  BRA `(.L_x_8031) ;  /* 0xffffffec00007947 */ /* 0x000fea000383ffff */
.L_x_7993:
[----:B---3--:R3:W4:Y:S02]  /*151c0*/  SYNCS.PHASECHK.TRANS64.TRYWAIT P0, [R0+URZ+0x2e880], R3 ;  /* 0x02e88003000075a7 */ /* 0x008724000800017f */
[----:B----4-:R-:W-:Y:S05]  /*151d0*/  @!P0 NANOSLEEP.SYNCS 0x989680 ;  /* 0x009896800000895d */ /* 0x010fea0003900000 */
[----:B------:R-:W4:Y:S02]  /*151e0*/  @!P0 SYNCS.PHASECHK.TRANS64 P0, [R0+URZ+0x2e880], R3 ;  /* 0x02e88003000085a7 */ /* 0x000f24000800007f */
[----:B----4-:R-:W-:Y:S05]  /*151f0*/  @!P0 BRA `(.L_x_7993) ;  /* 0xfffffffc00f08947 */ /* 0x010fea000383ffff */
[----:B------:R-:W-:Y:S05]  /*15200*/  BRA `(.L_x_7994) ;  /* 0xffffffe800fc7947 */ /* 0x000fea000383ffff */
.L_x_8032:
        /* <DEDUP_REMOVED lines=15> */
.L_x_13282:


//--------------------- .text._ZN7cutlass13device_kernelIN5flash11enable_sm90INS1_16FlashAttnFwdSm90INS1_25CollectiveMainloopFwdSm90ILi2EN4cute5tupleIJNS5_1CILi1EEES8_S8_EEENS6_IJNS7_ILi128EEENS7_ILi224EEESA_EEELi128ENS_12float_e4m3_tEfNS_4arch4Sm90ELb1ELb0ELb0ELb1ELb0ELb0ELb0ELb1ELb1ELb1ELb1ELb0EEENS1_21CollectiveEpilogueFwdINS6_IJSA_SA_SB_EEES9_NS_10bfloat16_tESF_Li256ELb1ELb1ELb1ELb1EEENS1_36VarlenDynamicPersistentTileSchedulerILi128ELi224ELi256ELi128ELb1ELb1ELb1ELb1ELb1ELb1EEEEEEEEEvNT_6ParamsE --------------------------
	.section	.text._ZN7cutlass13device_kernelIN5flash11enable_sm90INS1_16FlashAttnFwdSm90INS1_25CollectiveMainloopFwdSm90ILi2EN4cute5tupleIJNS5_1CILi1EEES8_S8_EEENS6_IJNS7_ILi128EEENS7_ILi224EEESA_EEELi128ENS_12float_e4m3_tEfNS_4arch4Sm90ELb1ELb0ELb0ELb1ELb0ELb0ELb0ELb1ELb1ELb1ELb1ELb0EEENS1_21CollectiveEpilogueFwdINS6_IJSA_SA_SB_EEES9_NS_10bfloat16_tESF_Li256ELb1ELb1ELb1ELb1EEENS1_36VarlenDynamicPersistentTileSchedulerILi128ELi224ELi256ELi128ELb1ELb1ELb1ELb1ELb1ELb1EEEEEEEEEvNT_6ParamsE,"ax",@progbits
	.align	128
.text._ZN7cutlass13device_kernelIN5flash11enable_sm90INS1_16FlashAttnFwdSm90INS1_25CollectiveMainloopFwdSm90ILi2EN4cute5tupleIJNS5_1CILi1EEES8_S8_EEENS6_IJNS7_ILi128EEENS7_ILi224EEESA_EEELi128ENS_12float_e4m3_tEfNS_4arch4Sm90ELb1ELb0ELb0ELb1ELb0ELb0ELb0ELb1ELb1ELb1ELb1ELb0EEENS1_21CollectiveEpilogueFwdINS6_IJSA_SA_SB_EEES9_NS_10bfloat16_tESF_Li256ELb1ELb1ELb1ELb1EEENS1_36VarlenDynamicPersistentTileSchedulerILi128ELi224ELi256ELi128ELb1ELb1ELb1ELb1ELb1ELb1EEEEEEEEEvNT_6ParamsE:
        .type           _ZN7cutlass13device_kernelIN5flash11enable_sm90INS1_16FlashAttnFwdSm90INS1_25CollectiveMainloopFwdSm90ILi2EN4cute5tupleIJNS5_1CILi1EEES8_S8_EEENS6_IJNS7_ILi128EEENS7_ILi224EEESA_EEELi128ENS_12float_e4m3_tEfNS_4arch4Sm90ELb1ELb0ELb0ELb1ELb0ELb0ELb0ELb1ELb1ELb1ELb1ELb0EEENS1_21CollectiveEpilogueFwdINS6_IJSA_SA_SB_EEES9_NS_10bfloat16_tESF_Li256ELb1ELb1ELb1ELb1EEENS1_36VarlenDynamicPersistentTileSchedulerILi128ELi224ELi256ELi128ELb1ELb1ELb1ELb1ELb1ELb1EEEEEEEEEvNT_6ParamsE,@function
        .size           _ZN7cutlass13device_kernelIN5flash11enable_sm90INS1_16FlashAttnFwdSm90INS1_25CollectiveMainloopFwdSm90ILi2EN4cute5tupleIJNS5_1CILi1EEES8_S8_EEENS6_IJNS7_ILi128EEENS7_ILi224EEESA_EEELi128ENS_12float_e4m3_tEfNS_4arch4Sm90ELb1ELb0ELb0ELb1ELb0ELb0ELb0ELb1ELb1ELb1ELb1ELb0EEENS1_21CollectiveEpilogueFwdINS6_IJSA_SA_SB_EEES9_NS_10bfloat16_tESF_Li256ELb1ELb1ELb1ELb1EEENS1_36VarlenDynamicPersistentTileSchedulerILi128ELi224ELi256ELi128ELb1ELb1ELb1ELb1ELb1ELb1EEEEEEEEEvNT_6ParamsE,(.L_x_13283 - _ZN7cutlass13device_kernelIN5flash11enable_sm90INS1_16FlashAttnFwdSm90INS1_25CollectiveMainloopFwdSm90ILi2EN4cute5tupleIJNS5_1CILi1EEES8_S8_EEENS6_IJNS7_ILi128EEENS7_ILi224EEESA_EEELi128ENS_12float_e4m3_tEfNS_4arch4Sm90ELb1ELb0ELb0ELb1ELb0ELb0ELb0ELb1ELb1ELb1ELb1ELb0EEENS1_21CollectiveEpilogueFwdINS6_IJSA_SA_SB_EEES9_NS_10bfloat16_tESF_Li256ELb1ELb1ELb1ELb1EEENS1_36VarlenDynamicPersistentTileSchedulerILi128ELi224ELi256ELi128ELb1ELb1ELb1ELb1ELb1ELb1EEEEEEEEEvNT_6ParamsE)
        .other          _ZN7cutlass13device_kernelIN5flash11enable_sm90INS1_16FlashAttnFwdSm90INS1_25CollectiveMainloopFwdSm90ILi2EN4cute5tupleIJNS5_1CILi1EEES8_S8_EEENS6_IJNS7_ILi128EEENS7_ILi224EEESA_EEELi128ENS_12float_e4m3_tEfNS_4arch4Sm90ELb1ELb0ELb0ELb1ELb0ELb0ELb0ELb1ELb1ELb1ELb1ELb0EEENS1_21CollectiveEpilogueFwdINS6_IJSA_SA_SB_EEES9_NS_10bfloat16_tESF_Li256ELb1ELb1ELb1ELb1EEENS1_36VarlenDynamicPersistentTileSchedulerILi128ELi224ELi256ELi128ELb1ELb1ELb1ELb1ELb1ELb1EEEEEEEEEvNT_6ParamsE,@"STO_CUDA_ENTRY STV_DEFAULT"
_ZN7cutlass13device_kernelIN5flash11enable_sm90INS1_16FlashAttnFwdSm90INS1_25CollectiveMainloopFwdSm90ILi2EN4cute5tupleIJNS5_1CILi1EEES8_S8_EEENS6_IJNS7_ILi128EEENS7_ILi224EEESA_EEELi128ENS_12float_e4m3_tEfNS_4arch4Sm90ELb1ELb0ELb0ELb1ELb0ELb0ELb0ELb1ELb1ELb1ELb1ELb0EEENS1_21CollectiveEpilogueFwdINS6_IJSA_SA_SB_EEES9_NS_10bfloat16_tESF_Li256ELb1ELb1ELb1ELb1EEENS1_36VarlenDynamicPersistentTileSchedulerILi128ELi224ELi256ELi128ELb1ELb1ELb1ELb1ELb1ELb1EEEEEEEEEvNT_6ParamsE:
        /* <DEDUP_REMOVED lines=18> */
.L_x_8034:
[----:B------:R-:W-:Y:S05]  /*0120*/  BSYNC B0 ;  /* 0x0000000000007941 */ /* 0x000fea0003800000 */
.L_x_8033:
        /* <DEDUP_REMOVED lines=41> */
.L_x_8035:
        /* <DEDUP_REMOVED lines=22> */
.L_x_8036:
        /* <DEDUP_REMOVED lines=18> */
.L_x_8037:
        /* <DEDUP_REMOVED lines=22> */
.L_x_8038:
        /* <DEDUP_REMOVED lines=22> */
.L_x_8039:
[----:B------:R-:W-:Y:S01]  /*0900*/  PLOP3.LUT P0, PT, PT, PT, UP0, 0x80, 0x0 ;  /* 0x000000000000781c */ /* 0x000fe20003f0f008 */
[----:B------:R-:W-:Y:S01]  /*0910*/  UMOV UR38, 0x1 ;  /* 0x0000000100267882 */ /* 0x000fe20000000000 */
[----:B------:R-:W-:Y:S01]  /*0920*/  NOP ;  /* 0x0000000000007918 */ /* 0x000fe20000000000 */
[----:B------:R-:W-:Y:S01]  /*0930*/  USEL UR38, UR38, 0x2, !UP0 ;  /* 0x0000000226267887 */ /* 0x000fe2000c000000 */
[----:B------:R-:W-:Y:S01]  /*0940*/  ULDC.64 UR54, c[0x0][0x208] ;  /* 0x0000820000367ab9 */ /* 0x000fe20000000a00 */
[----:B012-4-:R-:W-:Y:S08]  /*0950*/  BAR.SYNC.DEFER_BLOCKING 0x0 ;  /* 0x0000000000007b1d */ /* 0x017ff00000010000 */
[----:B------:R-:W-:Y:S05]  /*0960*/  @!P0 BRA `(.L_x_8040) ;  /* 0x0000011c00048947 */ /* 0x000fea0003800000 */
.L_x_8041:
        /* <DEDUP_REMOVED lines=33> */
[----:B------:R-:W-:Y:S02]  /*0b80*/  SHF.R.S32.HI R6, RZ, 0x4, R3 ;  /* 0x00000004ff067819 */ /* 0x000fe40000011403 */
[----:B------:R-:W-:Y:S02]  /*0b90*/  SHF.R.S32.HI R7, RZ, 0x1f, R11 ;  /* 0x0000001fff077819 */ /* 0x000fe4000001140b */
[----:B------:R-:W-:-:S02]  /*0ba0*/  LOP3.LUT R4, R3, 0x3fffff0, RZ, 0xc0, !PT ;  /* 0x03fffff003047812 */ /* 0x000fc400078ec0ff */
[----:B------:R-:W-:Y:S02]  /*0bb0*/  LEA.HI R3, R3, R6, RZ, 0x1 ;  /* 0x0000000603037211 */ /* 0x000fe400078f08ff */
[----:B------:R-:W-:Y:S01]  /*0bc0*/  LEA.HI R8, R7, R11, RZ, 0x2 ;  /* 0x0000000b07087211 */ /* 0x000fe200078f10ff */
[----:B------:R-:W-:Y:S01]  /*0bd0*/  IMAD.IADD R4, R12, 0x1, -R4 ;  /* 0x000000010c047824 */ /* 0x000fe200078e0a04 */
[----:B------:R-:W-:Y:S02]  /*0be0*/  LOP3.LUT R3, R3, 0x1ffffffe, RZ, 0xc0, !PT ;  /* 0x1ffffffe03037812 */ /* 0x000fe400078ec0ff */
[--C-:B------:R-:W-:Y:S01]  /*0bf0*/  SHF.R.S32.HI R9, RZ, 0x2, R8.reuse ;  /* 0x00000002ff097819 */ /* 0x100fe20000011408 */
[----:B------:R-:W-:Y:S01]  /*0c00*/  IMAD R4, R4, 0x40, R5 ;  /* 0x0000004004047824 */ /* 0x000fe200078e0205 */
[----:B------:R-:W-:Y:S01]  /*0c10*/  SHF.R.S32.HI R10, RZ, 0x1f, R8 ;  /* 0x0000001fff0a7819 */ /* 0x000fe20000011408 */
[----:B------:R-:W-:Y:S01]  /*0c20*/  IMAD.IADD R3, R6, 0x1, -R3 ;  /* 0x0000000106037824 */ /* 0x000fe200078e0a03 */
[----:B------:R-:W-:-:S02]  /*0c30*/  SHF.R.S32.HI R6, RZ, 0x7, R2 ;  /* 0x00000007ff067819 */ /* 0x000fc40000011402 */
[----:B------:R-:W-:Y:S01]  /*0c40*/  LEA.HI R10, R10, R9, RZ, 0x3 ;  /* 0x000000090a0a7211 */ /* 0x000fe200078f18ff */
[----:B------:R-:W-:Y:S01]  /*0c50*/  IMAD R3, R3, 0x8, R4 ;  /* 0x0000000803037824 */ /* 0x000fe200078e0204 */
[----:B------:R-:W-:Y:S02]  /*0c60*/  LEA.HI R7, R7, R11, RZ, 0x5 ;  /* 0x0000000b07077211 */ /* 0x000fe400078f28ff */
[----:B------:R-:W-:Y:S02]  /*0c70*/  LOP3.LUT R10, R10, 0xfffffff8, RZ, 0xc0, !PT ;  /* 0xfffffff80a0a7812 */ /* 0x000fe400078ec0ff */
[----:B------:R-:W-:Y:S01]  /*0c80*/  LEA.HI R2, R2, R6, RZ, 0x1 ;  /* 0x0000000602027211 */ /* 0x000fe200078f08ff */
[----:B------:R0:W-:Y:S01]  /*0c90*/  STL [R1+0x40], R3 ;  /* 0x0000400301007387 */ /* 0x0001e20000100800 */
[----:B------:R-:W-:Y:S01]  /*0ca0*/  LEA.HI R5, R0, R12, RZ, 0x2 ;  /* 0x0000000c00057211 */ /* 0x000fe200078f10ff */
[----:B------:R-:W-:Y:S01]  /*0cb0*/  IMAD.IADD R10, R9, 0x1, -R10 ;  /* 0x00000001090a7824 */ /* 0x000fe200078e0a0a */
[----:B------:R-:W-:-:S02]  /*0cc0*/  SHF.R.S32.HI R7, RZ, 0x5, R7 ;  /* 0x00000005ff077819 */ /* 0x000fc40000011407 */
[----:B------:R-:W-:Y:S02]  /*0cd0*/  LOP3.LUT R2, R2, 0x3fffffe, RZ, 0xc0, !PT ;  /* 0x03fffffe02027812 */ /* 0x000fe400078ec0ff */
[----:B------:R-:W-:Y:S01]  /*0ce0*/  LEA.HI R0, R0, R12, RZ, 0x3 ;  /* 0x0000000c00007211 */ /* 0x000fe200078f18ff */
[----:B------:R-:W-:Y:S01]  /*0cf0*/  IMAD R7, R7, 0x10, R10 ;  /* 0x0000001007077824 */ /* 0x000fe200078e020a */
[----:B------:R-:W-:Y:S01]  /*0d00*/  LOP3.LUT R5, R5, 0xfffffffc, RZ, 0xc0, !PT ;  /* 0xfffffffc05057812 */ /* 0x000fe200078ec0ff */
[----:B------:R-:W-:Y:S01]  /*0d10*/  IMAD.IADD R2, R6, 0x1, -R2 ;  /* 0x0000000106027824 */ /* 0x000fe200078e0a02 */
[----:B------:R-:W-:Y:S02]  /*0d20*/  LOP3.LUT R22, R0, 0xfffffff8, RZ, 0xc0, !PT ;  /* 0xfffffff800167812 */ /* 0x000fe400078ec0ff */
[----:B------:R-:W-:Y:S01]  /*0d30*/  LOP3.LUT R8, R8, 0x7ffffffc, RZ, 0xc0, !PT ;  /* 0x7ffffffc08087812 */ /* 0x000fe200078ec0ff */
[----:B------:R-:W-:Y:S02]  /*0d40*/  IMAD.IADD R5, R12, 0x1, -R5 ;  /* 0x000000010c057824 */ /* 0x000fe400078e0a05 */
[----:B------:R-:W-:-:S02]  /*0d50*/  IMAD R2, R2, 0x40, R7 ;  /* 0x0000004002027824 */ /* 0x000fc400078e0207 */
[----:B------:R-:W-:Y:S01]  /*0d60*/  IMAD.IADD R22, R12, 0x1, -R22 ;  /* 0x000000010c167824 */ /* 0x000fe200078e0a16 */
[----:B0-----:R-:W-:Y:S01]  /*0d70*/  LEA.HI R3, R5, R5, RZ, 0x1 ;  /* 0x0000000505037211 */ /* 0x001fe200078f08ff */
[----:B------:R-:W-:Y:S01]  /*0d80*/  IMAD.IADD R8, R11, 0x1, -R8 ;  /* 0x000000010b087824 */ /* 0x000fe200078e0a08 */
[----:B------:R0:W-:Y:S01]  /*0d90*/  STL [R1+0x3c], R2 ;  /* 0x00003c0201007387 */ /* 0x0001e20000100800 */
[----:B------:R-:W-:Y:S01]  /*0da0*/  IMAD.SHL.U32 R16, R22, 0x8, RZ ;  /* 0x0000000816107824 */ /* 0x000fe200078e00ff */
[----:B------:R-:W-:Y:S01]  /*0db0*/  LOP3.LUT R4, R3, 0x1ffffffe, RZ, 0xc0, !PT ;  /* 0x1ffffffe03047812 */ /* 0x000fe200078ec0ff */
[----:B------:R-:W-:Y:S02]  /*0dc0*/  IMAD.SHL.U32 R17, R8, 0x2, RZ ;  /* 0x0000000208117824 */ /* 0x000fe400078e00ff */
[----:B------:R-:W-:Y:S01]  /*0dd0*/  VIADD R19, R16, 0x40 ;  /* 0x0000004010137836 */ /* 0x000fe20000000000 */
[----:B------:R-:W-:Y:S01]  /*0de0*/  SHF.R.S32.HI R3, RZ, 0x1f, R16 ;  /* 0x0000001fff037819 */ /* 0x000fe20000011410 */
[----:B------:R-:W-:Y:S01]  /*0df0*/  IMAD.IADD R4, R5, 0x1, -R4 ;  /* 0x0000000105047824 */ /* 0x000fe200078e0a04 */
[----:B------:R-:W-:Y:S01]  /*0e00*/  SHF.R.S32.HI R5, RZ, 0x3, R0 ;  /* 0x00000003ff057819 */ /* 0x000fe20000011400 */
[C---:B------:R-:W-:Y:S01]  /*0e10*/  VIADD R5, R17.reuse, 0x10 ;  /* 0x0000001011057836 */ /* 0x040fe20000000000 */
[----:B------:R-:W-:Y:S01]  /*0e20*/  SHF.R.S32.HI R0, RZ, 0x1f, R19 ;  /* 0x0000001fff007819 */ /* 0x000fe20000011413 */
        /* <DEDUP_REMOVED lines=26> */
[----:B------:R-:W-:-:S02]  /*0fd0*/  SHF.R.S32.HI R3, RZ, 0x1f, R228 ;  /* 0x0000001fff037819 */ /* 0x000fc400000114e4 */
[----:B0-----:R-:W-:-:S07]  /*0fe0*/  SHF.R.S32.HI R0, RZ, 0x1f, R23 ;  /* 0x0000001fff007819 */ /* 0x001fce0000011417 */
.L_x_8102:
[----:B012-4-:R-:W0:Y:S01]  /*0ff0*/  LDC.64 R2, c[0x0][0xc88] ;  /* 0x00032200ff027b82 */ /* 0x017e220000000a00 */
[----:B------:R-:W-:Y:S01]  /*1000*/  ULDC.64 UR8, c[0x0][0xa28] ;  /* 0x00028a0000087ab9 */ /* 0x000fe20000000a00 */
[----:B------:R-:W-:Y:S01]  /*1010*/  ULDC.64 UR10, c[0x0][0xa18] ;  /* 0x00028600000a7ab9 */ /* 0x000fe20000000a00 */
[----:B------:R-:W-:Y:S01]  /*1020*/  ULOP3.LUT UR4, UR6, 0xff000000, URZ, 0xc0, !UPT ;  /* 0xff00000006047892 */ /* 0x000fe2000f8ec03f */
[----:B------:R-:W-:Y:S01]  /*1030*/  ULDC UR7, c[0x0][0x424] ;  /* 0x0001090000077ab9 */ /* 0x000fe20000000800 */
[----:B0-----:R-:W-:-:S06]  /*1040*/  IMAD.WIDE R2, R31, 0x4, R2 ;  /* 0x000000041f027825 */ /* 0x001fcc00078e0202 */
[----:B------:R-:W2:Y:S01]  /*1050*/  LDG.E R2, desc[UR54][R2.64] ;  /* 0x0000003602027981 */ /* 0x000ea2000c1e1900 */
[----:B------:R-:W-:Y:S02]  /*1060*/  UISETP.NE.U32.AND UP0, UPT, UR8, URZ, UPT ;  /* 0x0000003f0800728c */ /* 0x000fe4000bf05070 */
        /* <DEDUP_REMOVED lines=14> */
[----:B---3--:R-:W-:-:S03]  /*1150*/  IMAD.U32 R4, RZ, RZ, UR10 ;  /* 0x0000000aff047e24 */ /* 0x008fc6000f8e00ff */
        /* <DEDUP_REMOVED lines=33> */
.L_x_8042:
        /* <DEDUP_REMOVED lines=8> */
.L_x_8043:
        /* <DEDUP_REMOVED lines=13> */
.L_x_8044:
        /* <DEDUP_REMOVED lines=96> */
.L_x_8045:
        /* <DEDUP_REMOVED lines=27> */
[----:B------:R-:W-:Y:S01]  /*1c70*/  CS2R R60, SRZ ;  /* 0x00000000003c7805 */ /* 0x000fe2000001ff00 */
[----:B------:R-:W-:Y:S01]  /*1c80*/  IMAD.MOV.U32 R90, RZ, RZ, RZ ;  /* 0x000000ffff5a7224 */ /* 0x000fe200078e00ff */
[----:B------:R-:W-:-:S02]  /*1c90*/  CS2R R62, SRZ ;  /* 0x00000000003e7805 */ /* 0x000fc4000001ff00 */
[----:B------:R-:W-:Y:S02]  /*1ca0*/  CS2R R58, SRZ ;  /* 0x00000000003a7805 */ /* 0x000fe4000001ff00 */
[----:B------:R-:W-:Y:S02]  /*1cb0*/  CS2R R68, SRZ ;  /* 0x0000000000447805 */ /* 0x000fe4000001ff00 */
[----:B------:R-:W-:Y:S02]  /*1cc0*/  PLOP3.LUT P1, PT, PT, PT, UP0, 0x80, 0x0 ;  /* 0x000000000000781c */ /* 0x000fe40003f2f008 */
        /* <DEDUP_REMOVED lines=48> */
.L_x_8047:
        /* <DEDUP_REMOVED lines=9> */
.L_x_8197:
[----:B------:R-:W-:Y:S05]  /*2060*/  @!P1 BRA `(.L_x_8049) ;  /* 0x0000000000049947 */ /* 0x000fea0003800000 */
[----:B------:R-:W-:Y:S01]  /*2070*/  BPT.TRAP 0x1 ;  /* 0x000000040000795c */ /* 0x000fe20000300000 */
.L_x_8049:
[----:B------:R-:W-:Y:S02]  /*2080*/  IMAD.U32 R2, RZ, RZ, UR53 ;  /* 0x00000035ff027e24 */ /* 0x000fe4000f8e00ff */
[----:B0-----:R-:W-:-:S03]  /*2090*/  IMAD.U32 R3, RZ, RZ, UR48 ;  /* 0x00000030ff037e24 */ /* 0x001fc6000f8e00ff */
[----:B------:R-:W-:Y:S02]  /*20a0*/  LEA R2, R2, UR41, 0x3 ;  /* 0x0000002902027c11 */ /* 0x000fe4000f8e18ff */
[----:B------:R-:W-:-:S04]  /*20b0*/  SHF.L.U32 R3, R3, 0x1f, RZ ;  /* 0x0000001f03037819 */ /* 0x000fc800000006ff */
[----:B------:R0:W1:Y:S01]  /*20c0*/  SYNCS.PHASECHK.TRANS64.TRYWAIT P0, [R2+URZ+0x2e830], R3 ;  /* 0x02e83003020075a7 */ /* 0x000062000800017f */
[----:B------:R-:W-:Y:S05]  /*20d0*/  @!P1 BRA `(.L_x_8050) ;  /* 0x0000000000049947 */ /* 0x000fea0003800000 */
[----:B------:R-:W-:Y:S01]  /*20e0*/  BPT.TRAP 0x1 ;  /* 0x000000040000795c */ /* 0x000fe20000300000 */
.L_x_8050:
[----:B-1----:R-:W-:Y:S05]  /*20f0*/  @P0 BRA `(.L_x_8051) ;  /* 0x0000000000080947 */ /* 0x002fea0003800000 */
[----:B------:R-:W1:Y:S02]  /*2100*/  SYNCS.PHASECHK.TRANS64.TRYWAIT P0, [R2+URZ+0x2e830], R3 ;  /* 0x02e83003020075a7 */ /* 0x000e64000800017f */
[----:B-1----:R-:W-:Y:S05]  /*2110*/  @!P0 BRA `(.L_x_8052) ;  /* 0x0000016800c48947 */ /* 0x002fea0003800000 */
.L_x_8051:
[----:B------:R-:W2:Y:S01]  /*2120*/  S2R R0, SR_TID.X ;  /* 0x0000000000007919 */ /* 0x000ea20000002100 */
[----:B------:R-:W-:-:S04]  /*2130*/  UIADD3 UR4, UR41, 0x20400, URZ ;  /* 0x0002040029047890 */ /* 0x000fc8000fffe03f */
[----:B------:R-:W-:-:S04]  /*2140*/  USHF.R.U32.HI UR4, URZ, 0x4, UR4 ;  /* 0x000000043f047899 */ /* 0x000fc80008011604 */
[----:B------:R-:W-:-:S06]  /*2150*/  ULOP3.LUT UR4, UR4, 0x3fff, URZ, 0xc0, !UPT ;  /* 0x00003fff04047892 */ /* 0x000fcc000f8ec03f */
[----:B------:R-:W-:Y:S01]  /*2160*/  IMAD.U32 R4, RZ, RZ, UR4 ;  /* 0x00000004ff047e24 */ /* 0x000fe2000f8e00ff */
[----:B------:R-:W-:Y:S05]  /*2170*/  WARPSYNC.ALL ;  /* 0x0000000000007948 */ /* 0x000fea0003800000 */
[----:B------:R-:W-:Y:S02]  /*2180*/  LOP3.LUT R4, R4, 0x10000, RZ, 0xfc, !PT ;  /* 0x0001000004047812 */ /* 0x000fe400078efcff */
[----:B--2---:R-:W-:Y:S02]  /*2190*/  LOP3.LUT P0, RZ, R0, 0x7f, RZ, 0xc0, !PT ;  /* 0x0000007f00ff7812 */ /* 0x004fe4000780c0ff */
[----:B------:R-:W-:Y:S01]  /*21a0*/  R2UR UR20, R4 ;  /* 0x00000000041472ca */ /* 0x000fe200000e0000 */
[----:B------:R-:W-:Y:S01]  /*21b0*/  ULOP3.LUT UR12, UR57, 0x10000, URZ, 0xfc, !UPT ;  /* 0x00010000390c7892 */ /* 0x000fe2000f8efc3f */
[----:B------:R-:W-:Y:S01]  /*21c0*/  WARPGROUP.ARRIVE ;  /* 0x00000000000079c5 */ /* 0x000fe20000000000 */
[----:B------:R-:W-:Y:S01]  /*21d0*/  UMOV UR17, 0x40000040 ;  /* 0x4000004000117882 */ /* 0x000fe20000000000 */
[----:B------:R-:W-:Y:S01]  /*21e0*/  UMOV UR19, 0x40000040 ;  /* 0x4000004000137882 */ /* 0x000fe20000000000 */
[----:B------:R-:W-:Y:S01]  /*21f0*/  UIADD3 UR6, UR12, 0x2, URZ ;  /* 0x000000020c067890 */ /* 0x000fe2000fffe03f */
[----:B------:R-:W-:Y:S01]  /*2200*/  VIADD R137, R18, UR36 ;  /* 0x0000002412897c36 */ /* 0x000fe20008000000 */
[----:B------:R-:W-:Y:S01]  /*2210*/  UMOV UR7, 0x40000040 ;  /* 0x4000004000077882 */ /* 0x000fe20000000000 */
[----:B------:R-:W-:Y:S01]  /*2220*/  UMOV UR16, UR12 ;  /* 0x0000000c00107c82 */ /* 0x000fe20008000000 */
[----:B------:R-:W-:Y:S01]  /*2230*/  UIADD3 UR10, UR12, 0x4, URZ ;  /* 0x000000040c0a7890 */ /* 0x000fe2000fffe03f */
[----:B------:R-:W-:Y:S01]  /*2240*/  IMAD.U32 R8, RZ, RZ, UR52 ;  /* 0x00000034ff087e24 */ /* 0x000fe2000f8e00ff */
[----:B------:R-:W-:Y:S01]  /*2250*/  UMOV UR11, 0x40000040 ;  /* 0x40000040000b7882 */ /* 0x000fe20000000000 */
[----:B------:R-:W-:Y:S01]  /*2260*/  UIADD3 UR12, UR12, 0x6, URZ ;  /* 0x000000060c0c7890 */ /* 0x000fe2000fffe03f */
[----:B01----:R-:W-:Y:S01]  /*2270*/  @!P0 VIADD R2, R2, 0x2e840 ;  /* 0x0002e84002028836 */ /* 0x003fe20000000000 */
[----:B------:R-:W-:Y:S01]  /*2280*/  UIMAD UR20, UR53, 0x700, UR20 ;  /* 0x00000700351478a4 */ /* 0x000fe2000f8e0214 */
[----:B------:R-:W-:Y:S01]  /*2290*/  UMOV UR15, 0x40000040 ;  /* 0x40000040000f7882 */ /* 0x000fe20000000000 */
[----:B------:R-:W-:-:S02]  /*22a0*/  UIADD3 UR57, UR56, -0x2, URZ ;  /* 0xfffffffe38397890 */ /* 0x000fc4000fffe03f */
[----:B------:R-:W-:-:S03]  /*22b0*/  UIADD3 UR4, UR20, 0x300, URZ ;  /* 0x0000030014047890 */ /* 0x000fc6000fffe03f */
[----:B------:R-:W-:Y:S01]  /*22c0*/  UMOV UR18, UR20 ;  /* 0x0000001400127c82 */ /* 0x000fe20008000000 */
[----:B------:R-:W-:Y:S01]  /*22d0*/  UIADD3 UR5, UR20, 0x400, URZ ;  /* 0x0000040014057890 */ /* 0x000fe2000fffe03f */
[----:B------:R-:W-:Y:S01]  /*22e0*/  QGMMA.64x32x32.F32.E4M3.E4M3 R120, gdesc[UR16], RZ, !UPT, gsb0 ;  /* 0x00600000107879f3 */ /* 0x000fe2000c0008ff */
[----:B------:R-:W-:Y:S01]  /*22f0*/  UIADD3 UR18, UR20, 0x100, URZ ;  /* 0x0000010014127890 */ /* 0x000fe2000fffe03f */
[----:B------:R-:W-:Y:S01]  /*2300*/  UMOV UR19, 0x40000040 ;  /* 0x4000004000137882 */ /* 0x000fe20000000000 */
[----:B------:R-:W-:Y:S02]  /*2310*/  UIADD3 UR8, UR20, 0x2, URZ ;  /* 0x0000000214087890 */ /* 0x000fe4000fffe03f */
[----:B------:R-:W-:Y:S02]  /*2320*/  UIADD3 UR9, UR20, 0x402, URZ ;  /* 0x0000040214097890 */ /* 0x000fe4000fffe03f */
[----:B------:R-:W-:Y:S02]  /*2330*/  UIADD3 UR13, UR20, 0x4, URZ ;  /* 0x00000004140d7890 */ /* 0x000fe4000fffe03f */
[----:B------:R-:W-:Y:S01]  /*2340*/  UIADD3 UR14, UR20, 0x6, URZ ;  /* 0x00000006140e7890 */ /* 0x000fe2000fffe03f */
        /* <DEDUP_REMOVED lines=63> */
[----:B------:R-:W-:Y:S02]  /*2740*/  ULDC UR13, c[0x0][0x448] ;  /* 0x00011200000d7ab9 */ /* 0x000fe40000000800 */
[----:B------:R-:W-:-:S03]  /*2750*/  UISETP.NE.AND UP0, UPT, UR13, 0x1, UPT ;  /* 0x000000010d00788c */ /* 0x000fc6000bf05270 */
[----:B------:R-:W-:-:S03]  /*2760*/  UMOV UR13, 0x40000040 ;  /* 0x40000040000d7882 */ /* 0x000fc60000000000 */
[----:B------:R-:W-:Y:S01]  /*2770*/  PLOP3.LUT P2, PT, PT, PT, UP0, 0x80, 0x0 ;  /* 0x000000000000781c */ /* 0x000fe20003f4f008 */
        /* <DEDUP_REMOVED lines=57> */
[----:B------:R-:W-:-:S03]  /*2b10*/  IADD3 R136, -R17, 0xe0, R136 ;  /* 0x000000e011887810 */ /* 0x000fc60007ffe188 */
[----:B------:R-:W-:Y:S01]  /*2b20*/  UMOV UR6, URZ ;  /* 0x0000003f00067c82 */ /* 0x000fe20008000000 */
[-CC-:B0-----:R-:W-:Y:S02]  /*2b30*/  VIADDMNMX R0, R0, R5.reuse, R136.reuse, PT ;  /* 0x0000000500007246 */ /* 0x181fe40003800188 */
[----:B-1----:R-:W-:Y:S02]  /*2b40*/  VIADDMNMX R5, R137, R5, R136, PT ;  /* 0x0000000589057246 */ /* 0x002fe40003800188 */
[C---:B------:R-:W-:Y:S02]  /*2b50*/  ISETP.GT.AND P3, PT, R0.reuse, RZ, PT ;  /* 0x000000ff0000720c */ /* 0x040fe40003f64270 */
[C---:B------:R-:W-:Y:S02]  /*2b60*/  ISETP.GT.AND P4, PT, R0.reuse, 0x1, PT ;  /* 0x000000010000780c */ /* 0x040fe40003f84270 */
[----:B------:R-:W-:Y:S01]  /*2b70*/  ISETP.GT.AND P5, PT, R0, 0x8, PT ;  /* 0x000000080000780c */ /* 0x000fe20003fa4270 */
[----:B------:R-:W-:-:S02]  /*2b80*/  WARPGROUP.DEPBAR.LE gsb0, 0x0 ;  /* 0x00008000000079c5 */ /* 0x000fc40000010000 */
[----:B------:R-:W-:-:S06]  /*2b90*/  WARPGROUP.ARRIVE ;  /* 0x00000000000079c5 */ /* 0x000fcc0000000000 */
[----:B------:R-:W-:Y:S01]  /*2ba0*/  QGMMA.64x32x32.F32.E4M3.E4M3 R24, gdesc[UR8], R24, gsb0 ;  /* 0x00600000081879f3 */ /* 0x000fe20008000818 */
[----:B------:R-:W-:Y:S01]  /*2bb0*/  @UP0 ULDC UR11, c[0x0][0x450] ;  /* 0x00011400000b0ab9 */ /* 0x000fe20000000800 */
[----:B------:R-:W-:Y:S01]  /*2bc0*/  UMOV UR10, UR36 ;  /* 0x00000024000a7c82 */ /* 0x000fe20008000000 */
[----:B------:R-:W-:-:S04]  /*2bd0*/  @UP0 USHF.R.U32.HI UR10, URZ, UR11, UR7 ;  /* 0x0000000b3f0a0299 */ /* 0x000fc80008011607 */
[----:B------:R-:W-:-:S04]  /*2be0*/  UIADD3 UR7, UR10, UR51, -UR52 ;  /* 0x000000330a077290 */ /* 0x000fc8000fffe834 */
[----:B------:R-:W-:-:S04]  /*2bf0*/  UIMAD.WIDE UR6, UR7, -0x6db6db6d, UR6 ;  /* 0x92492493070678a5 */ /* 0x000fc8000f8e0206 */
[----:B------:R-:W-:-:S04]  /*2c00*/  USHF.R.U32.HI UR6, URZ, 0x1f, UR7 ;  /* 0x0000001f3f067899 */ /* 0x000fc80008011607 */
[----:B------:R-:W-:-:S04]  /*2c10*/  ULEA.HI.SX32 UR6, UR7, UR6, 0x19 ;  /* 0x0000000607067291 */ /* 0x000fc8000f8fca3f */
[----:B------:R-:W-:-:S04]  /*2c20*/  UISETP.LT.AND UP1, UPT, UR39, UR6, UPT ;  /* 0x000000062700728c */ /* 0x000fc8000bf21270 */
[----:B------:R-:W-:-:S04]  /*2c30*/  USEL UR56, UR39, UR6, !UP1 ;  /* 0x0000000627387287 */ /* 0x000fc8000c800000 */
[----:B------:R-:W-:Y:S01]  /*2c40*/  UISETP.GE.AND UP1, UPT, UR57, UR56, UPT ;  /* 0x000000383900728c */ /* 0x000fe2000bf26270 */
        /* <DEDUP_REMOVED lines=198> */
[----:B------:R-:W-:Y:S01]  /*38b0*/  FMNMX.FTZ R0, R36, R3, !PT ;  /* 0x0000000324007209 */ /* 0x000fe20007810000 */
[----:B------:R-:W-:Y:S01]  /*38c0*/  IMAD.U32 R3, RZ, RZ, UR42 ;  /* 0x0000002aff037e24 */ /* 0x000fe2000f8e00ff */
[----:B------:R-:W-:-:S02]  /*38d0*/  ISETP.GT.AND P4, PT, R5, 0x1, PT ;  /* 0x000000010500780c */ /* 0x000fc40003f84270 */
[----:B------:R-:W-:Y:S02]  /*38e0*/  FMNMX.FTZ R9, R37, R0, !PT ;  /* 0x0000000025097209 */ /* 0x000fe40007810000 */
[----:B------:R-:W-:Y:S02]  /*38f0*/  FSEL R123, R123, -INF , P4 ;  /* 0xff8000007b7b7808 */ /* 0x000fe40002000000 */
[C---:B------:R-:W-:Y:S01]  /*3900*/  ISETP.GT.AND P4, PT, R5.reuse, 0x10, PT ;  /* 0x000000100500780c */ /* 0x040fe20003f84270 */
[----:B------:R-:W0:Y:S03]  /*3910*/  SHFL.BFLY PT, R0, R9, 0x2, 0x1f ;  /* 0x0c401f0009007f89 */ /* 0x000e2600000e0000 */
        /* <DEDUP_REMOVED lines=10> */
[----:B------:R-:W-:Y:S01]  /*39c0*/  ISETP.GT.AND P4, PT, R5, 0x39, PT ;  /* 0x000000390500780c */ /* 0x000fe20003f84270 */
[----:B------:R-:W0:Y:S03]  /*39d0*/  SHFL.BFLY PT, R0, R11, 0x1, 0x1f ;  /* 0x0c201f000b007f89 */ /* 0x000e2600000e0000 */
[----:B------:R-:W-:-:S02]  /*39e0*/  FSEL R119, R119, -INF , P4 ;  /* 0xff80000077777808 */ /* 0x000fc40002000000 */
        /* <DEDUP_REMOVED lines=9> */
[C---:B------:R-:W-:Y:S01]  /*3a80*/  FSETP.NEU.FTZ.AND P3, PT, R0.reuse, -INF , PT ;  /* 0xff8000000000780b */ /* 0x040fe20003f7d000 */
[----:B------:R-:W-:-:S01]  /*3a90*/  FFMA.FTZ R3, R0, R3, -8 ;  /* 0xc100000000037423 */ /* 0x000fc20000010003 */
[----:B------:R-:W-:-:S04]  /*3aa0*/  ISETP.GT.AND P4, PT, R5, 0x61, PT ;  /* 0x000000610500780c */ /* 0x000fc80003f84270 */
        /* <DEDUP_REMOVED lines=35> */
[----:B------:R0:W-:Y:S01]  /*3ce0*/  MUFU.EX2 R106, R101 ;  /* 0x00000065006a7308 */ /* 0x0001e20000000800 */
[----:B------:R-:W-:Y:S01]  /*3cf0*/  ISETP.GT.AND P3, PT, R5, 0x28, PT ;  /* 0x000000280500780c */ /* 0x000fe20003f64270 */
[--C-:B------:R-:W-:Y:S01]  /*3d00*/  FFMA.FTZ R92, R150, UR42, -R3.reuse ;  /* 0x0000002a965c7c23 */ /* 0x100fe20008010803 */
[----:B------:R-:W-:Y:S01]  /*3d10*/  FMNMX.FTZ R132, R89, R132, !PT ;  /* 0x0000008459847209 */ /* 0x000fe20007810000 */
[--C-:B------:R-:W-:Y:S01]  /*3d20*/  FFMA.FTZ R21, R152, UR42, -R3.reuse ;  /* 0x0000002a98157c23 */ /* 0x100fe20008010803 */
[----:B------:R-:W-:Y:S01]  /*3d30*/  FSEL R110, R110, -INF , P3 ;  /* 0xff8000006e6e7808 */ /* 0x000fe20001800000 */
[--C-:B------:R-:W-:Y:S01]  /*3d40*/  FFMA.FTZ R100, R154, UR42, -R3.reuse ;  /* 0x0000002a9a647c23 */ /* 0x100fe20008010803 */
[----:B------:R-:W-:Y:S01]  /*3d50*/  FMNMX.FTZ R97, R107, R132, !PT ;  /* 0x000000846b617209 */ /* 0x000fe20007810000 */
[--C-:B------:R-:W-:Y:S01]  /*3d60*/  FFMA.FTZ R73, R160, UR42, -R3.reuse ;  /* 0x0000002aa0497c23 */ /* 0x100fe20008010803 */
        /* <DEDUP_REMOVED lines=13> */
[----:B------:R1:W-:Y:S01]  /*3e40*/  MUFU.EX2 R97, R105 ;  /* 0x0000006900617308 */ /* 0x0003e20000000800 */
[----:B0-----:R-:W-:Y:S01]  /*3e50*/  FMNMX.FTZ R101, R115, R124, !PT ;  /* 0x0000007c73657209 */ /* 0x001fe20007810000 */
        /* <DEDUP_REMOVED lines=8> */
[----:B------:R0:W-:Y:S01]  /*3ee0*/  MUFU.EX2 R90, R109 ;  /* 0x0000006d005a7308 */ /* 0x0001e20000000800 */
[----:B------:R-:W-:Y:S01]  /*3ef0*/  ISETP.GT.AND P3, PT, R5, 0x48, PT ;  /* 0x000000480500780c */ /* 0x000fe20003f64270 */
[--C-:B------:R-:W-:Y:S01]  /*3f00*/  FFMA.FTZ R25, R25, UR42, -R3.reuse ;  /* 0x0000002a19197c23 */ /* 0x100fe20008010803 */
[----:B------:R-:W-:Y:S01]  /*3f10*/  FMNMX.FTZ R120, R101, R120, !PT ;  /* 0x0000007865787209 */ /* 0x000fe20007810000 */
[--C-:B------:R-:W-:Y:S01]  /*3f20*/  FFMA.FTZ R28, R28, UR42, -R3.reuse ;  /* 0x0000002a1c1c7c23 */ /* 0x100fe20008010803 */
[----:B-1----:R-:W-:Y:S01]  /*3f30*/  FSEL R105, R94, -INF , P3 ;  /* 0xff8000005e697808 */ /* 0x002fe20001800000 */
[--C-:B------:R-:W-:Y:S01]  /*3f40*/  FFMA.FTZ R29, R29, UR42, -R3.reuse ;  /* 0x0000002a1d1d7c23 */ /* 0x100fe20008010803 */
[----:B------:R-:W-:Y:S01]  /*3f50*/  FMNMX.FTZ R120, R91, R120, !PT ;  /* 0x000000785b787209 */ /* 0x000fe20007810000 */
[----:B------:R1:W-:Y:S01]  /*3f60*/  MUFU.EX2 R94, R116 ;  /* 0x00000074005e7308 */ /* 0x0003e20000000800 */
[----:B------:R-:W-:Y:S01]  /*3f70*/  ISETP.GT.AND P3, PT, R5, 0x50, PT ;  /* 0x000000500500780c */ /* 0x000fe20003f64270 */
[--C-:B0-----:R-:W-:Y:S01]  /*3f80*/  FFMA.FTZ R109, R96, UR42, -R3.reuse ;  /* 0x0000002a606d7c23 */ /* 0x101fe20008010803 */
[----:B------:R-:W-:Y:S01]  /*3f90*/  FMNMX.FTZ R120, R105, R120, !PT ;  /* 0x0000007869787209 */ /* 0x000fe20007810000 */
[--C-:B------:R-:W-:Y:S01]  /*3fa0*/  FFMA.FTZ R32, R32, UR42, -R3.reuse ;  /* 0x0000002a20207c23 */ /* 0x100fe20008010803 */
[----:B------:R-:W-:Y:S01]  /*3fb0*/  FSEL R98, R98, -INF , P3 ;  /* 0xff80000062627808 */ /* 0x000fe20001800000 */
[--C-:B------:R-:W-:Y:S01]  /*3fc0*/  FFMA.FTZ R33, R33, UR42, -R3.reuse ;  /* 0x0000002a21217c23 */ /* 0x100fe20008010803 */
[----:B------:R-:W-:Y:S01]  /*3fd0*/  FMNMX.FTZ R113, R95, R120, !PT ;  /* 0x000000785f717209 */ /* 0x000fe20007810000 */
[--C-:B------:R-:W-:Y:S01]  /*3fe0*/  FFMA.FTZ R36, R36, UR42, -R3.reuse ;  /* 0x0000002a24247c23 */ /* 0x100fe20008010803 */
[----:B------:R-:W-:Y:S01]  /*3ff0*/  ISETP.GT.AND P3, PT, R5, 0x58, PT ;  /* 0x000000580500780c */ /* 0x000fe20003f64270 */
[----:B-1----:R-:W-:Y:S01]  /*4000*/  FFMA.FTZ R116, R68, UR42, -R3 ;  /* 0x0000002a44747c23 */ /* 0x002fe20008010803 */
[----:B------:R-:W-:Y:S01]  /*4010*/  FMNMX.FTZ R96, R98, R113, !PT ;  /* 0x0000007162607209 */ /* 0x000fe20007810000 */
[----:B------:R-:W-:Y:S01]  /*4020*/  MUFU.EX2 R7, R7 ;  /* 0x0000000700077308 */ /* 0x000fe20000000800 */
[----:B------:R-:W-:-:S02]  /*4030*/  FSEL R102, R102, -INF , P3 ;  /* 0xff80000066667808 */ /* 0x000fc40001800000 */
[----:B------:R-:W-:Y:S01]  /*4040*/  FMNMX.FTZ R113, R99, R96, !PT ;  /* 0x0000006063717209 */ /* 0x000fe20007810000 */
[----:B------:R-:W-:-:S01]  /*4050*/  FFMA.FTZ R96, R20, UR42, -R3 ;  /* 0x0000002a14607c23 */ /* 0x000fc20008010803 */
[----:B------:R-:W-:Y:S02]  /*4060*/  ISETP.GT.AND P3, PT, R5, 0x60, PT ;  /* 0x000000600500780c */ /* 0x000fe40003f64270 */
[----:B------:R-:W-:Y:S01]  /*4070*/  FMNMX.FTZ R20, R102, R113, !PT ;  /* 0x0000007166147209 */ /* 0x000fe20007810000 */
[----:B------:R-:W-:Y:S01]  /*4080*/  MUFU.EX2 R8, R8 ;  /* 0x0000000800087308 */ /* 0x000fe20000000800 */
[----:B------:R-:W-:Y:S02]  /*4090*/  FSEL R74, R74, -INF , P3 ;  /* 0xff8000004a4a7808 */ /* 0x000fe40001800000 */
[----:B------:R-:W-:Y:S01]  /*40a0*/  FMNMX.FTZ R117, R103, R20, !PT ;  /* 0x0000001467757209 */ /* 0x000fe20007810000 */
[----:B------:R-:W-:-:S01]  /*40b0*/  FFMA.FTZ R20, R76, UR42, -R3 ;  /* 0x0000002a4c147c23 */ /* 0x000fc20008010803 */
[----:B------:R-:W-:-:S02]  /*40c0*/  ISETP.GT.AND P3, PT, R5, 0x68, PT ;  /* 0x000000680500780c */ /* 0x000fc40003f64270 */
[----:B------:R-:W-:Y:S01]  /*40d0*/  FMNMX.FTZ R76, R74, R117, !PT ;  /* 0x000000754a4c7209 */ /* 0x000fe20007810000 */
[----:B------:R0:W-:Y:S01]  /*40e0*/  MUFU.EX2 R113, R96 ;  /* 0x0000006000717308 */ /* 0x0001e20000000800 */
[----:B------:R-:W-:Y:S02]  /*40f0*/  ISETP.GT.AND P4, PT, R5, 0x69, PT ;  /* 0x000000690500780c */ /* 0x000fe40003f84270 */
[----:B------:R-:W-:Y:S02]  /*4100*/  FSEL R78, R78, -INF , P3 ;  /* 0xff8000004e4e7808 */ /* 0x000fe40001800000 */
[----:B------:R-:W-:Y:S02]  /*4110*/  FMNMX.FTZ R117, R75, R76, !PT ;  /* 0x0000004c4b757209 */ /* 0x000fe40007810000 */
[----:B------:R-:W-:Y:S01]  /*4120*/  ISETP.GT.AND P3, PT, R5, 0x70, PT ;  /* 0x000000700500780c */ /* 0x000fe20003f64270 */
[----:B------:R-:W-:Y:S01]  /*4130*/  MUFU.EX2 R9, R9 ;  /* 0x0000000900097308 */ /* 0x000fe20000000800 */
[----:B0-----:R-:W-:-:S01]  /*4140*/  FFMA.FTZ R96, R10, UR42, -R3 ;  /* 0x0000002a0a607c23 */ /* 0x001fc20008010803 */
[----:B------:R-:W-:-:S02]  /*4150*/  FSEL R79, R79, -INF , P4 ;  /* 0xff8000004f4f7808 */ /* 0x000fc40002000000 */
[----:B------:R-:W-:Y:S02]  /*4160*/  FMNMX.FTZ R10, R78, R117, !PT ;  /* 0x000000754e0a7209 */ /* 0x000fe40007810000 */
[----:B------:R-:W-:Y:S02]  /*4170*/  ISETP.GT.AND P4, PT, R5, 0x71, PT ;  /* 0x000000710500780c */ /* 0x000fe40003f84270 */
[----:B------:R-:W-:Y:S01]  /*4180*/  FSEL R82, R82, -INF , P3 ;  /* 0xff80000052527808 */ /* 0x000fe20001800000 */
[----:B------:R0:W-:Y:S01]  /*4190*/  MUFU.EX2 R117, R96 ;  /* 0x0000006000757308 */ /* 0x0001e20000000800 */
[----:B------:R-:W-:Y:S01]  /*41a0*/  FMNMX.FTZ R121, R79, R10, !PT ;  /* 0x0000000a4f797209 */ /* 0x000fe20007810000 */
[--C-:B------:R-:W-:Y:S01]  /*41b0*/  FFMA.FTZ R10, R80, UR42, -R3.reuse ;  /* 0x0000002a500a7c23 */ /* 0x100fe20008010803 */
[----:B------:R-:W-:Y:S01]  /*41c0*/  ISETP.GT.AND P3, PT, R5, 0x78, PT ;  /* 0x000000780500780c */ /* 0x000fe20003f64270 */
[----:B------:R-:W-:Y:S01]  /*41d0*/  FFMA.FTZ R80, R6, UR42, -R3 ;  /* 0x0000002a06507c23 */ /* 0x000fe20008010803 */
[----:B------:R-:W-:-:S02]  /*41e0*/  FSEL R83, R83, -INF , P4 ;  /* 0xff80000053537808 */ /* 0x000fc40002000000 */
[----:B------:R-:W-:Y:S01]  /*41f0*/  FMNMX.FTZ R76, R82, R121, !PT ;  /* 0x00000079524c7209 */ /* 0x000fe20007810000 */
[----:B------:R-:W1:Y:S01]  /*4200*/  MUFU.EX2 R12, R12 ;  /* 0x0000000c000c7308 */ /* 0x000e620000000800 */
[----:B------:R-:W-:Y:S01]  /*4210*/  ISETP.GT.AND P4, PT, R5, 0x79, PT ;  /* 0x000000790500780c */ /* 0x000fe20003f84270 */
[----:B0-----:R-:W-:Y:S01]  /*4220*/  FFMA.FTZ R96, R65, UR42, -R3 ;  /* 0x0000002a41607c23 */ /* 0x001fe20008010803 */
[----:B------:R-:W-:Y:S02]  /*4230*/  FSEL R86, R86, -INF , P3 ;  /* 0xff80000056567808 */ /* 0x000fe40001800000 */
        /* <DEDUP_REMOVED lines=8> */
[----:B------:R-:W-:Y:S01]  /*42c0*/  FMNMX.FTZ R125, R87, R6, !PT ;  /* 0x00000006577d7209 */ /* 0x000fe20007810000 */
[----:B------:R-:W-:Y:S01]  /*42d0*/  FFMA.FTZ R6, R84, UR42, -R3 ;  /* 0x0000002a54067c23 */ /* 0x000fe20008010803 */
        /* <DEDUP_REMOVED lines=8> */
[----:B------:R-:W-:Y:S01]  /*4360*/  MUFU.EX2 R13, R13 ;  /* 0x0000000d000d7308 */ /* 0x000fe20000000800 */
[----:B------:R-:W-:-:S02]  /*4370*/  FSEL R63, R63, -INF , P4 ;  /* 0xff8000003f3f7808 */ /* 0x000fc40002000000 */
[----:B------:R-:W-:Y:S02]  /*4380*/  FMNMX.FTZ R76, R62, R125, !PT ;  /* 0x0000007d3e4c7209 */ /* 0x000fe40007810000 */
[----:B------:R-:W-:Y:S02]  /*4390*/  ISETP.GT.AND P4, PT, R5, 0x91, PT ;  /* 0x000000910500780c */ /* 0x000fe40003f84270 */
[----:B------:R-:W-:Y:S01]  /*43a0*/  FSEL R66, R66, -INF , P3 ;  /* 0xff80000042427808 */ /* 0x000fe20001800000 */
[----:B------:R-:W2:Y:S01]  /*43b0*/  MUFU.EX2 R72, R72 ;  /* 0x0000004800487308 */ /* 0x000ea20000000800 */
        /* <DEDUP_REMOVED lines=8> */
[----:B------:R-:W-:Y:S01]  /*4440*/  FSEL R71, R71, -INF , P4 ;  /* 0xff80000047477808 */ /* 0x000fe20002000000 */
[----:B------:R-:W-:Y:S01]  /*4450*/  MUFU.EX2 R92, R92 ;  /* 0x0000005c005c7308 */ /* 0x000fe20000000800 */
[----:B------:R-:W-:-:S02]  /*4460*/  ISETP.GT.AND P3, PT, R5, 0xa0, PT ;  /* 0x000000a00500780c */ /* 0x000fc40003f64270 */
[----:B0-----:R-:W-:Y:S02]  /*4470*/  FMNMX.FTZ R80, R70, R125, !PT ;  /* 0x0000007d46507209 */ /* 0x001fe40007810000 */
[----:B------:R-:W-:Y:S02]  /*4480*/  ISETP.GT.AND P4, PT, R5, 0xa1, PT ;  /* 0x000000a10500780c */ /* 0x000fe40003f84270 */
[----:B------:R-:W-:Y:S01]  /*4490*/  FSEL R76, R42, -INF , P3 ;  /* 0xff8000002a4c7808 */ /* 0x000fe20001800000 */
[----:B------:R-:W-:-:S01]  /*44a0*/  FFMA.FTZ R42, R60, UR42, -R3 ;  /* 0x0000002a3c2a7c23 */ /* 0x000fc20008010803 */
[----:B------:R-:W-:Y:S01]  /*44b0*/  FMNMX.FTZ R125, R71, R80, !PT ;  /* 0x00000050477d7209 */ /* 0x000fe20007810000 */
[----:B------:R-:W-:Y:S01]  /*44c0*/  MUFU.EX2 R21, R21 ;  /* 0x0000001500157308 */ /* 0x000fe20000000800 */
[----:B------:R-:W-:Y:S02]  /*44d0*/  ISETP.GT.AND P3, PT, R5, 0xa8, PT ;  /* 0x000000a80500780c */ /* 0x000fe40003f64270 */
[----:B------:R-:W-:Y:S01]  /*44e0*/  FSEL R80, R43, -INF , P4 ;  /* 0xff8000002b507808 */ /* 0x000fe20002000000 */
[----:B------:R-:W-:-:S01]  /*44f0*/  FFMA.FTZ R43, R61, UR42, -R3 ;  /* 0x0000002a3d2b7c23 */ /* 0x000fc20008010803 */
[----:B------:R-:W-:-:S02]  /*4500*/  FMNMX.FTZ R125, R76, R125, !PT ;  /* 0x0000007d4c7d7209 */ /* 0x000fc40007810000 */
[C---:B------:R-:W-:Y:S01]  /*4510*/  ISETP.GT.AND P4, PT, R5.reuse, 0xa9, PT ;  /* 0x000000a90500780c */ /* 0x040fe20003f84270 */
[----:B------:R-:W0:Y:S01]  /*4520*/  MUFU.EX2 R100, R100 ;  /* 0x0000006400647308 */ /* 0x000e220000000800 */
[----:B------:R-:W-:Y:S01]  /*4530*/  FSEL R60, R46, -INF , P3 ;  /* 0xff8000002e3c7808 */ /* 0x000fe20001800000 */
[----:B------:R-:W-:Y:S01]  /*4540*/  FFMA.FTZ R46, R64, UR42, -R3 ;  /* 0x0000002a402e7c23 */ /* 0x000fe20008010803 */
[----:B------:R-:W-:Y:S02]  /*4550*/  FMNMX.FTZ R125, R80, R125, !PT ;  /* 0x0000007d507d7209 */ /* 0x000fe40007810000 */
[----:B------:R-:W-:Y:S02]  /*4560*/  ISETP.GT.AND P3, PT, R5, 0xb0, PT ;  /* 0x000000b00500780c */ /* 0x000fe40003f64270 */
[----:B------:R-:W-:Y:S01]  /*4570*/  FSEL R84, R47, -INF , P4 ;  /* 0xff8000002f547808 */ /* 0x000fe20002000000 */
[----:B------:R-:W-:Y:S01]  /*4580*/  MUFU.EX2 R73, R73 ;  /* 0x0000004900497308 */ /* 0x000fe20000000800 */
[----:B------:R-:W-:-:S02]  /*4590*/  FMNMX.FTZ R125, R60, R125, !PT ;  /* 0x0000007d3c7d7209 */ /* 0x000fc40007810000 */
[C---:B------:R-:W-:Y:S02]  /*45a0*/  ISETP.GT.AND P4, PT, R5.reuse, 0xb1, PT ;  /* 0x000000b10500780c */ /* 0x040fe40003f84270 */
        /* <DEDUP_REMOVED lines=12> */
[----:B------:R-:W3:Y:S01]  /*4670*/  MUFU.EX2 R108, R108 ;  /* 0x0000006c006c7308 */ /* 0x000ee20000000800 */
        /* <DEDUP_REMOVED lines=9> */
[----:B------:R5:W-:Y:S01]  /*4710*/  MUFU.EX2 R26, R116 ;  /* 0x00000074001a7308 */ /* 0x000be20000000800 */
[----:B------:R-:W-:Y:S02]  /*4720*/  FSEL R65, R30, -INF , P3 ;  /* 0xff8000001e417808 */ /* 0x000fe40001800000 */
[----:B------:R-:W-:Y:S01]  /*4730*/  FMNMX.FTZ R30, R64, R27, !PT ;  /* 0x0000001b401e7209 */ /* 0x000fe20007810000 */
[----:B------:R-:W-:-:S01]  /*4740*/  FFMA.FTZ R27, R69, UR42, -R3 ;  /* 0x0000002a451b7c23 */ /* 0x000fc20008010803 */
[----:B------:R-:W-:Y:S02]  /*4750*/  FSEL R68, R31, -INF , P4 ;  /* 0xff8000001f447808 */ /* 0x000fe40002000000 */
[----:B------:R-:W-:Y:S01]  /*4760*/  ISETP.GT.AND P3, PT, R5, 0xd0, PT ;  /* 0x000000d00500780c */ /* 0x000fe20003f64270 */
[----:B------:R-:W-:Y:S01]  /*4770*/  MUFU.EX2 R81, R142 ;  /* 0x0000008e00517308 */ /* 0x000fe20000000800 */
[----:B------:R-:W-:-:S02]  /*4780*/  FMNMX.FTZ R31, R65, R30, !PT ;  /* 0x0000001e411f7209 */ /* 0x000fc40007810000 */
[C---:B------:R-:W-:Y:S02]  /*4790*/  ISETP.GT.AND P4, PT, R5.reuse, 0xd1, PT ;  /* 0x000000d10500780c */ /* 0x040fe40003f84270 */
[----:B------:R-:W-:Y:S01]  /*47a0*/  FSEL R69, R34, -INF , P3 ;  /* 0xff80000022457808 */ /* 0x000fe20001800000 */
[--C-:B------:R-:W-:Y:S01]  /*47b0*/  FFMA.FTZ R34, R44, UR42, -R3.reuse ;  /* 0x0000002a2c227c23 */ /* 0x100fe20008010803 */
[----:B------:R-:W-:Y:S01]  /*47c0*/  FMNMX.FTZ R30, R68, R31, !PT ;  /* 0x0000001f441e7209 */ /* 0x000fe20007810000 */
[----:B------:R-:W-:Y:S01]  /*47d0*/  MUFU.EX2 R93, R93 ;  /* 0x0000005d005d7308 */ /* 0x000fe20000000800 */
[----:B------:R-:W-:Y:S02]  /*47e0*/  ISETP.GT.AND P3, PT, R5, 0xd8, PT ;  /* 0x000000d80500780c */ /* 0x000fe40003f64270 */
[----:B----4-:R-:W-:Y:S01]  /*47f0*/  FSEL R96, R35, -INF , P4 ;  /* 0xff80000023607808 */ /* 0x010fe20002000000 */
[----:B------:R-:W-:-:S01]  /*4800*/  FFMA.FTZ R35, R45, UR42, -R3 ;  /* 0x0000002a2d237c23 */ /* 0x000fc20008010803 */
[----:B------:R-:W-:-:S02]  /*4810*/  FMNMX.FTZ R31, R69, R30, !PT ;  /* 0x0000001e451f7209 */ /* 0x000fc40007810000 */
[----:B------:R-:W-:Y:S01]  /*4820*/  ISETP.GT.AND P4, PT, R5, 0xd9, PT ;  /* 0x000000d90500780c */ /* 0x000fe20003f84270 */
[----:B------:R4:W-:Y:S01]  /*4830*/  MUFU.EX2 R30, R40 ;  /* 0x00000028001e7308 */ /* 0x0009e20000000800 */
[----:B-----5:R-:W-:Y:S01]  /*4840*/  FSEL R116, R38, -INF , P3 ;  /* 0xff80000026747808 */ /* 0x020fe20001800000 */
[--C-:B------:R-:W-:Y:S01]  /*4850*/  FFMA.FTZ R38, R48, UR42, -R3.reuse ;  /* 0x0000002a30267c23 */ /* 0x100fe20008010803 */
[----:B------:R-:W-:Y:S02]  /*4860*/  FMNMX.FTZ R31, R96, R31, !PT ;  /* 0x0000001f601f7209 */ /* 0x000fe40007810000 */
[----:B------:R-:W-:Y:S01]  /*4870*/  FSEL R120, R39, -INF , P4 ;  /* 0xff80000027787808 */ /* 0x000fe20002000000 */
[----:B------:R-:W-:-:S01]  /*4880*/  FFMA.FTZ R39, R49, UR42, -R3 ;  /* 0x0000002a31277c23 */ /* 0x000fc20008010803 */
[----:B------:R-:W-:Y:S01]  /*4890*/  FMNMX.FTZ R5, R116, R31, !PT ;  /* 0x0000001f74057209 */ /* 0x000fe20007810000 */
[----:B------:R-:W5:Y:S01]  /*48a0*/  MUFU.EX2 R112, R112 ;  /* 0x0000007000707308 */ /* 0x000f620000000800 */
[----:B----4-:R-:W-:-:S01]  /*48b0*/  FFMA.FTZ R40, R52, UR42, -R3 ;  /* 0x0000002a34287c23 */ /* 0x010fc20008010803 */
[----:B-1----:R-:W-:-:S02]  /*48c0*/  F2FP.SATFINITE.E4M3.F32.PACK_AB_MERGE_C R224, R12, R9, RZ ;  /* 0x000000090ce0723e */ /* 0x002fc400048070ff */
[----:B------:R-:W-:Y:S02]  /*48d0*/  FMNMX.FTZ R5, R120, R5, !PT ;  /* 0x0000000578057209 */ /* 0x000fe40007810000 */
[----:B--2---:R-:W-:Y:S02]  /*48e0*/  F2FP.SATFINITE.E4M3.F32.PACK_AB_MERGE_C R226, R72, R13, RZ ;  /* 0x0000000d48e2723e */ /* 0x004fe400048070ff */
[----:B------:R1:W-:Y:S01]  /*48f0*/  MUFU.EX2 R31, R41 ;  /* 0x00000029001f7308 */ /* 0x0003e20000000800 */
[----:B------:R-:W2:Y:S01]  /*4900*/  SHFL.BFLY PT, R44, R5, 0x2, 0x1f ;  /* 0x0c401f00052c7f89 */ /* 0x000ea200000e0000 */
[----:B0-----:R-:W-:Y:S02]  /*4910*/  F2FP.SATFINITE.E4M3.F32.PACK_AB_MERGE_C R220, R100, R21, RZ ;  /* 0x0000001564dc723e */ /* 0x001fe400048070ff */
[----:B------:R-:W-:Y:S02]  /*4920*/  F2FP.SATFINITE.E4M3.F32.PACK_AB_MERGE_C R224, R8, R7, R224 ;  /* 0x0000000708e0723e */ /* 0x000fe400048070e0 */
[----:B------:R-:W-:-:S02]  /*4930*/  F2FP.SATFINITE.E4M3.F32.PACK_AB_MERGE_C R226, R14, R11, R226 ;  /* 0x0000000b0ee2723e */ /* 0x000fc400048070e2 */
[----:B------:R-:W0:Y:S01]  /*4940*/  MUFU.EX2 R109, R109 ;  /* 0x0000006d006d7308 */ /* 0x000e220000000800 */
[----:B-1----:R-:W-:-:S01]  /*4950*/  FFMA.FTZ R41, R53, UR42, -R3 ;  /* 0x0000002a35297c23 */ /* 0x002fc20008010803 */
[----:B------:R-:W-:Y:S01]  /*4960*/  FFMA.FTZ R3, R37, UR42, -R3 ;  /* 0x0000002a25037c23 */ /* 0x000fe20008010803 */
[----:B---3--:R-:W-:Y:S02]  /*4970*/  F2FP.SATFINITE.E4M3.F32.PACK_AB_MERGE_C R222, R108, R77, RZ ;  /* 0x0000004d6cde723e */ /* 0x008fe400048070ff */
[----:B-----5:R-:W-:Y:S02]  /*4980*/  F2FP.SATFINITE.E4M3.F32.PACK_AB_MERGE_C R216, R112, R93, RZ ;  /* 0x0000005d70d8723e */ /* 0x020fe400048070ff */
[----:B------:R-:W-:Y:S01]  /*4990*/  F2FP.SATFINITE.E4M3.F32.PACK_AB_MERGE_C R222, R104, R73, R222 ;  /* 0x0000004968de723e */ /* 0x000fe200048070de */
[----:B------:R-:W-:Y:S01]  /*49a0*/  MUFU.EX2 R88, R88 ;  /* 0x0000005800587308 */ /* 0x000fe20000000800 */
[----:B------:R-:W-:Y:S02]  /*49b0*/  F2FP.SATFINITE.E4M3.F32.PACK_AB_MERGE_C R216, R106, R81, R216 ;  /* 0x000000516ad8723e */ /* 0x000fe400048070d8 */
[----:B------:R-:W-:-:S05]  /*49c0*/  F2FP.SATFINITE.E4M3.F32.PACK_AB_MERGE_C R220, R92, R15, R220 ;  /* 0x0000000f5cdc723e */ /* 0x000fca00048070dc */
[----:B------:R-:W1:Y:S01]  /*49d0*/  MUFU.EX2 R20, R20 ;  /* 0x0000001400147308 */ /* 0x000e620000000800 */
[----:B--2---:R-:W-:Y:S02]  /*49e0*/  FMNMX.FTZ R44, R5, R44, !PT ;  /* 0x0000002c052c7209 */ /* 0x004fe40007810000 */
[----:B0-----:R-:W-:-:S03]  /*49f0*/  F2FP.SATFINITE.E4M3.F32.PACK_AB_MERGE_C R218, R109, R94, RZ ;  /* 0x0000005e6dda723e */ /* 0x001fc600048070ff */
[----:B------:R-:W0:Y:S01]  /*4a00*/  SHFL.BFLY PT, R5, R44, 0x1, 0x1f ;  /* 0x0c201f002c057f89 */ /* 0x000e2200000e0000 */
[----:B------:R-:W-:Y:S01]  /*4a10*/  F2FP.SATFINITE.E4M3.F32.PACK_AB_MERGE_C R218, R90, R97, R218 ;  /* 0x000000615ada723e */ /* 0x000fe200048070da */
[----:B------:R-:W-:Y:S08]  /*4a20*/  MUFU.EX2 R10, R10 ;  /* 0x0000000a000a7308 */ /* 0x000ff00000000800 */
[----:B------:R-:W-:Y:S01]  /*4a30*/  MUFU.EX2 R6, R6 ;  /* 0x0000000600067308 */ /* 0x000fe20000000800 */
[----:B-1----:R-:W-:-:S04]  /*4a40*/  F2FP.SATFINITE.E4M3.F32.PACK_AB_MERGE_C R212, R117, R20, RZ ;  /* 0x0000001475d4723e */ /* 0x002fc800048070ff */
[----:B------:R-:W-:-:S03]  /*4a50*/  F2FP.SATFINITE.E4M3.F32.PACK_AB_MERGE_C R212, R113, R88, R212 ;  /* 0x0000005871d4723e */ /* 0x000fc600048070d4 */
[----:B------:R-:W-:Y:S01]  /*4a60*/  MUFU.EX2 R85, R85 ;  /* 0x0000005500557308 */ /* 0x000fe20000000800 */
[----:B0-----:R-:W-:Y:S01]  /*4a70*/  FMNMX.FTZ R5, R44, R5, !PT ;  /* 0x000000052c057209 */ /* 0x001fe20007810000 */
[----:B------:R-:W-:-:S06]  /*4a80*/  IMAD.U32 R44, RZ, RZ, UR42 ;  /* 0x0000002aff2c7e24 */ /* 0x000fcc000f8e00ff */
[----:B------:R-:W-:Y:S01]  /*4a90*/  MUFU.EX2 R56, R56 ;  /* 0x0000003800387308 */ /* 0x000fe20000000800 */
[C---:B------:R-:W-:Y:S01]  /*4aa0*/  FSETP.NEU.FTZ.AND P3, PT, R5.reuse, -INF , PT ;  /* 0xff8000000500780b */ /* 0x040fe20003f7d000 */
[----:B------:R-:W-:-:S05]  /*4ab0*/  FFMA.FTZ R44, R5, R44, -8 ;  /* 0xc1000000052c7423 */ /* 0x000fca000001002c */
[----:B------:R-:W-:Y:S01]  /*4ac0*/  FSEL R44, R44, RZ, P3 ;  /* 0x000000ff2c2c7208 */ /* 0x000fe20001800000 */
[----:B------:R-:W-:Y:S01]  /*4ad0*/  MUFU.EX2 R57, R57 ;  /* 0x0000003900397308 */ /* 0x000fe20000000800 */
        /* <DEDUP_REMOVED lines=17> */
[----:B------:R-:W-:Y:S01]  /*4bf0*/  FFMA.FTZ R82, R86, UR42, -R44 ;  /* 0x0000002a56527c23 */ /* 0x000fe2000801082c */
[----:B------:R-:W-:-:S01]  /*4c00*/  FADD.FTZ R86, R7, R8 ;  /* 0x0000000807567221 */ /* 0x000fc20000010000 */
[--C-:B------:R-:W-:Y:S01]  /*4c10*/  FFMA.FTZ R132, R79, UR42, -R44.reuse ;  /* 0x0000002a4f847c23 */ /* 0x100fe2000801082c */
[----:B------:R-:W-:-:S01]  /*4c20*/  FFMA.FTZ R79, R83, UR42, -R44 ;  /* 0x0000002a534f7c23 */ /* 0x000fc2000801082c */
[--C-:B------:R-:W-:Y:S01]  /*4c30*/  FFMA.FTZ R126, R135, UR42, -R44.reuse ;  /* 0x0000002a877e7c23 */ /* 0x100fe2000801082c */
[----:B------:R-:W-:-:S01]  /*4c40*/  FFMA.FTZ R130, R95, UR42, -R44 ;  /* 0x0000002a5f827c23 */ /* 0x000fc2000801082c */
[----:B------:R-:W1:Y:S01]  /*4c50*/  MUFU.EX2 R49, R49 ;  /* 0x0000003100317308 */ /* 0x000e620000000800 */
[----:B------:R-:W-:-:S01]  /*4c60*/  FFMA.FTZ R83, R87, UR42, -R44 ;  /* 0x0000002a57537c23 */ /* 0x000fc2000801082c */
[----:B------:R-:W-:Y:S01]  /*4c70*/  FFMA.FTZ R95, R102, UR42, -R44 ;  /* 0x0000002a665f7c23 */ /* 0x000fe2000801082c */
[----:B------:R-:W-:-:S01]  /*4c80*/  FADD.FTZ R87, R9, R86 ;  /* 0x0000005609577221 */ /* 0x000fc20000010000 */
        /* <DEDUP_REMOVED lines=15> */
[----:B0-----:R-:W-:-:S01]  /*4d80*/  FFMA.FTZ R58, R62, UR42, -R44 ;  /* 0x0000002a3e3a7c23 */ /* 0x001fc2000801082c */
[--C-:B------:R-:W-:Y:S01]  /*4d90*/  FFMA.FTZ R101, R101, UR42, -R44.reuse ;  /* 0x0000002a65657c23 */ /* 0x100fe2000801082c */
[----:B------:R-:W-:-:S01]  /*4da0*/  FFMA.FTZ R105, R105, UR42, -R44 ;  /* 0x0000002a69697c23 */ /* 0x000fc2000801082c */
[----:B------:R-:W-:Y:S01]  /*4db0*/  FADD.FTZ R87, R11, R134 ;  /* 0x000000860b577221 */ /* 0x000fe20000010000 */
        /* <DEDUP_REMOVED lines=10> */
[----:B---3--:R-:W-:-:S01]  /*4e60*/  FADD.FTZ R103, R45, R136 ;  /* 0x000000882d677221 */ /* 0x008fc20000010000 */
[----:B------:R-:W-:Y:S01]  /*4e70*/  F2FP.SATFINITE.E4M3.F32.PACK_AB_MERGE_C R225, R122, R49, RZ ;  /* 0x000000317ae1723e */ /* 0x000fe200048070ff */
        /* <DEDUP_REMOVED lines=13> */
[----:B------:R-:W-:Y:S01]  /*4f50*/  MUFU.EX2 R53, R53 ;  /* 0x0000003500357308 */ /* 0x000fe20000000800 */
[----:B-1----:R-:W-:-:S01]  /*4f60*/  FADD.FTZ R103, R123, R62 ;  /* 0x0000003e7b677221 */ /* 0x002fc20000010000 */
[----:B------:R-:W-:Y:S01]  /*4f70*/  FADD.FTZ R62, R72, R87 ;  /* 0x00000057483e7221 */ /* 0x000fe20000010000 */
[----:B------:R-:W-:-:S01]  /*4f80*/  FFMA.FTZ R96, R96, UR42, -R44 ;  /* 0x0000002a60607c23 */ /* 0x000fc2000801082c */
[----:B------:R-:W-:Y:S01]  /*4f90*/  FFMA.FTZ R116, R116, UR42, -R44 ;  /* 0x0000002a74747c23 */ /* 0x000fe2000801082c */
[----:B------:R-:W-:Y:S01]  /*4fa0*/  F2FP.SATFINITE.E4M3.F32.PACK_AB_MERGE_C R225, R48, R37, R225 ;  /* 0x0000002530e1723e */ /* 0x000fe200048070e1 */
[----:B------:R-:W-:-:S02]  /*4fb0*/  FADD.FTZ R87, R15, R62 ;  /* 0x0000003e0f577221 */ /* 0x000fc40000010000 */
[----:B------:R-:W-:Y:S01]  /*4fc0*/  MUFU.EX2 R124, R124 ;  /* 0x0000007c007c7308 */ /* 0x000fe20000000800 */
[----:B--2---:R-:W-:Y:S01]  /*4fd0*/  F2FP.SATFINITE.E4M3.F32.PACK_AB_MERGE_C R227, R126, R123, RZ ;  /* 0x0000007b7ee3723e */ /* 0x004fe200048070ff */
[----:B------:R-:W-:-:S03]  /*4fe0*/  FADD.FTZ R62, R92, R87 ;  /* 0x000000575c3e7221 */ /* 0x000fc60000010000 */
[----:B------:R-:W-:Y:S01]  /*4ff0*/  F2FP.SATFINITE.E4M3.F32.PACK_AB_MERGE_C R227, R52, R45, R227 ;  /* 0x0000002d34e3723e */ /* 0x000fe200048070e3 */
[----:B------:R-:W-:-:S02]  /*5000*/  FADD.FTZ R87, R21, R62 ;  /* 0x0000003e15577221 */ /* 0x000fc40000010000 */
[----:B------:R-:W-:Y:S02]  /*5010*/  MUFU.EX2 R107, R107 ;  /* 0x0000006b006b7308 */ /* 0x000fe40000000800 */
[----:B------:R-:W-:-:S01]  /*5020*/  FADD.FTZ R62, R100, R87 ;  /* 0x00000057643e7221 */ /* 0x000fc20000010000 */
[----:B------:R-:W-:-:S03]  /*5030*/  FFMA.FTZ R87, R50, UR42, -R44 ;  /* 0x0000002a32577c23 */ /* 0x000fc6000801082c */
[----:B------:R-:W-:Y:S01]  /*5040*/  FADD.FTZ R115, R73, R62 ;  /* 0x0000003e49737221 */ /* 0x000fe20000010000 */
[----:B------:R-:W-:-:S01]  /*5050*/  FFMA.FTZ R62, R55, UR42, -R44 ;  /* 0x0000002a373e7c23 */ /* 0x000fc2000801082c */
[----:B------:R-:W0:Y:S01]  /*5060*/  MUFU.EX2 R128, R128 ;  /* 0x0000008000807308 */ /* 0x000e220000000800 */
[----:B------:R-:W-:Y:S01]  /*5070*/  CS2R R72, SRZ ;  /* 0x0000000000487805 */ /* 0x000fe2000001ff00 */
[----:B------:R-:W-:Y:S01]  /*5080*/  FADD.FTZ R50, R104, R115 ;  /* 0x0000007368327221 */ /* 0x000fe20000010000 */
[----:B------:R-:W-:-:S05]  /*5090*/  FFMA.FTZ R115, R54, UR42, -R44 ;  /* 0x0000002a36737c23 */ /* 0x000fca000801082c */
[----:B------:R1:W-:Y:S08]  /*50a0*/  MUFU.EX2 R2, R86 ;  /* 0x0000005600027308 */ /* 0x0003f00000000800 */
[----:B------:R-:W2:Y:S01]  /*50b0*/  MUFU.EX2 R89, R89 ;  /* 0x0000005900597308 */ /* 0x000ea20000000800 */
[----:B-1----:R-:W-:-:S01]  /*50c0*/  FADD.FTZ R86, R126, R103 ;  /* 0x000000677e567221 */ /* 0x002fc20000010000 */
[----:B0-----:R-:W-:-:S03]  /*50d0*/  F2FP.SATFINITE.E4M3.F32.PACK_AB_MERGE_C R221, R128, R107, RZ ;  /* 0x0000006b80dd723e */ /* 0x001fc600048070ff */
[----:B------:R-:W-:Y:S01]  /*50e0*/  FADD.FTZ R103, R53, R86 ;  /* 0x0000005635677221 */ /* 0x000fe20000010000 */
[C---:B------:R-:W-:Y:S02]  /*50f0*/  F2FP.SATFINITE.E4M3.F32.PACK_AB_MERGE_C R221, R124.reuse, R53, R221 ;  /* 0x000000357cdd723e */ /* 0x040fe400048070dd */
[----:B------:R-:W-:Y:S01]  /*5100*/  CS2R R52, SRZ ;  /* 0x0000000000347805 */ /* 0x000fe2000001ff00 */
[----:B------:R-:W0:Y:S01]  /*5110*/  MUFU.EX2 R110, R110 ;  /* 0x0000006e006e7308 */ /* 0x000e220000000800 */
[----:B------:R-:W-:-:S04]  /*5120*/  FADD.FTZ R86, R124, R103 ;  /* 0x000000677c567221 */ /* 0x000fc80000010000 */
[----:B------:R-:W-:Y:S01]  /*5130*/  FADD.FTZ R103, R107, R86 ;  /* 0x000000566b677221 */ /* 0x000fe20000010000 */
[----:B------:R-:W-:-:S02]  /*5140*/  FFMA.FTZ R86, R60, UR42, -R44 ;  /* 0x0000002a3c567c23 */ /* 0x000fc4000801082c */
[----:B------:R-:W1:Y:S01]  /*5150*/  MUFU.EX2 R111, R111 ;  /* 0x0000006f006f7308 */ /* 0x000e620000000800 */
[----:B------:R-:W-:-:S01]  /*5160*/  FADD.FTZ R134, R128, R103 ;  /* 0x0000006780867221 */ /* 0x000fc20000010000 */
[--C-:B------:R-:W-:Y:S01]  /*5170*/  FFMA.FTZ R103, R51, UR42, -R44.reuse ;  /* 0x0000002a33677c23 */ /* 0x100fe2000801082c */
[----:B------:R-:W-:-:S02]  /*5180*/  FFMA.FTZ R44, R120, UR42, -R44 ;  /* 0x0000002a782c7c23 */ /* 0x000fc4000801082c */
[----:B--2---:R-:W-:-:S03]  /*5190*/  FADD.FTZ R119, R89, R134 ;  /* 0x0000008659777221 */ /* 0x004fc60000010000 */
[----:B------:R-:W2:Y:S01]  /*51a0*/  MUFU.EX2 R118, R118 ;  /* 0x0000007600767308 */ /* 0x000ea20000000800 */
[----:B0-----:R-:W-:-:S01]  /*51b0*/  FADD.FTZ R54, R110, R119 ;  /* 0x000000776e367221 */ /* 0x001fc20000010000 */
[----:B------:R-:W-:-:S04]  /*51c0*/  FADD.FTZ R119, R77, R50 ;  /* 0x000000324d777221 */ /* 0x000fc80000010000 */
[----:B------:R-:W-:Y:S02]  /*51d0*/  FADD.FTZ R50, R108, R119 ;  /* 0x000000776c327221 */ /* 0x000fe40000010000 */
[----:B------:R-:W-:Y:S01]  /*51e0*/  MUFU.EX2 R101, R101 ;  /* 0x0000006500657308 */ /* 0x000fe20000000800 */
[----:B-1----:R-:W-:-:S07]  /*51f0*/  FADD.FTZ R55, R111, R54 ;  /* 0x000000366f377221 */ /* 0x002fce0000010000 */
[----:B------:R-:W-:Y:S01]  /*5200*/  MUFU.EX2 R114, R114 ;  /* 0x0000007200727308 */ /* 0x000fe20000000800 */
[----:B--2---:R-:W-:-:S04]  /*5210*/  F2FP.SATFINITE.E4M3.F32.PACK_AB_MERGE_C R223, R118, R111, RZ ;  /* 0x0000006f76df723e */ /* 0x004fc800048070ff */
[----:B------:R-:W-:-:S03]  /*5220*/  F2FP.SATFINITE.E4M3.F32.PACK_AB_MERGE_C R223, R110, R89, R223 ;  /* 0x000000596edf723e */ /* 0x000fc600048070df */
[----:B------:R-:W-:Y:S08]  /*5230*/  MUFU.EX2 R105, R105 ;  /* 0x0000006900697308 */ /* 0x000ff00000000800 */
[----:B------:R-:W0:Y:S08]  /*5240*/  MUFU.EX2 R130, R130 ;  /* 0x0000008200827308 */ /* 0x000e300000000800 */
[----:B------:R1:W-:Y:S08]  /*5250*/  MUFU.EX2 R60, R66 ;  /* 0x00000042003c7308 */ /* 0x0003f00000000800 */
[----:B------:R-:W-:Y:S01]  /*5260*/  MUFU.EX2 R91, R91 ;  /* 0x0000005b005b7308 */ /* 0x000fe20000000800 */
[----:B-1----:R-:W-:-:S01]  /*5270*/  FADD.FTZ R66, R118, R55 ;  /* 0x0000003776427221 */ /* 0x002fc20000010000 */
[----:B------:R-:W-:Y:S01]  /*5280*/  FADD.FTZ R55, R81, R50 ;  /* 0x0000003251377221 */ /* 0x000fe20000010000 */
[----:B0-----:R-:W-:-:S03]  /*5290*/  F2FP.SATFINITE.E4M3.F32.PACK_AB_MERGE_C R217, R130, R105, RZ ;  /* 0x0000006982d9723e */ /* 0x001fc600048070ff */
[----:B------:R-:W-:Y:S01]  /*52a0*/  FADD.FTZ R50, R106, R55 ;  /* 0x000000376a327221 */ /* 0x000fe20000010000 */
[----:B------:R-:W-:Y:S01]  /*52b0*/  F2FP.SATFINITE.E4M3.F32.PACK_AB_MERGE_C R217, R114, R101, R217 ;  /* 0x0000006572d9723e */ /* 0x000fe200048070d9 */
[----:B------:R0:W-:Y:S08]  /*52c0*/  MUFU.EX2 R51, R67 ;  /* 0x0000004300337308 */ /* 0x0001f00000000800 */
[----:B------:R-:W-:Y:S01]  /*52d0*/  MUFU.EX2 R98, R98 ;  /* 0x0000006200627308 */ /* 0x000fe20000000800 */
[----:B0-----:R-:W-:-:S04]  /*52e0*/  FADD.FTZ R67, R101, R66 ;  /* 0x0000004265437221 */ /* 0x001fc80000010000 */
[----:B------:R-:W-:Y:S01]  /*52f0*/  FADD.FTZ R66, R114, R67 ;  /* 0x0000004372427221 */ /* 0x000fe20000010000 */
[----:B------:R-:W-:-:S02]  /*5300*/  FADD.FTZ R67, R93, R50 ;  /* 0x000000325d437221 */ /* 0x000fc40000010000 */
[----:B------:R-:W-:Y:S01]  /*5310*/  MUFU.EX2 R95, R95 ;  /* 0x0000005f005f7308 */ /* 0x000fe20000000800 */
[----:B------:R-:W-:-:S01]  /*5320*/  FADD.FTZ R119, R105, R66 ;  /* 0x0000004269777221 */ /* 0x000fc20000010000 */
[----:B------:R-:W-:-:S04]  /*5330*/  FADD.FTZ R66, R112, R67 ;  /* 0x0000004370427221 */ /* 0x000fc80000010000 */
[----:B------:R-:W-:Y:S02]  /*5340*/  FADD.FTZ R67, R97, R66 ;  /* 0x0000004261437221 */ /* 0x000fe40000010000 */
[----:B------:R-:W0:Y:S02]  /*5350*/  MUFU.EX2 R102, R102 ;  /* 0x0000006600667308 */ /* 0x000e240000000800 */
[----:B------:R-:W-:-:S04]  /*5360*/  FADD.FTZ R67, R90, R67 ;  /* 0x000000435a437221 */ /* 0x000fc80000010000 */
[----:B------:R-:W-:Y:S02]  /*5370*/  FADD.FTZ R66, R94, R67 ;  /* 0x000000435e427221 */ /* 0x000fe40000010000 */
[----:B------:R1:W-:Y:S02]  /*5380*/  MUFU.EX2 R54, R70 ;  /* 0x0000004600367308 */ /* 0x0003e40000000800 */
[----:B------:R-:W-:-:S06]  /*5390*/  FADD.FTZ R21, R109, R66 ;  /* 0x000000426d157221 */ /* 0x000fcc0000010000 */
[----:B------:R-:W2:Y:S01]  /*53a0*/  MUFU.EX2 R74, R74 ;  /* 0x0000004a004a7308 */ /* 0x000ea20000000800 */
[----:B-1----:R-:W-:-:S01]  /*53b0*/  FADD.FTZ R70, R130, R119 ;  /* 0x0000007782467221 */ /* 0x002fc20000010000 */
[----:B0-----:R-:W-:-:S03]  /*53c0*/  F2FP.SATFINITE.E4M3.F32.PACK_AB_MERGE_C R219, R102, R95, RZ ;  /* 0x0000005f66db723e */ /* 0x001fc600048070ff */
[----:B------:R-:W-:Y:S01]  /*53d0*/  FADD.FTZ R9, R91, R70 ;  /* 0x000000465b097221 */ /* 0x000fe20000010000 */
[C---:B------:R-:W-:Y:S02]  /*53e0*/  F2FP.SATFINITE.E4M3.F32.PACK_AB_MERGE_C R219, R98.reuse, R91, R219 ;  /* 0x0000005b62db723e */ /* 0x040fe400048070db */
[----:B------:R-:W0:Y:S01]  /*53f0*/  MUFU.EX2 R75, R75 ;  /* 0x0000004b004b7308 */ /* 0x000e220000000800 */
[----:B------:R-:W-:-:S04]  /*5400*/  FADD.FTZ R12, R98, R9 ;  /* 0x00000009620c7221 */ /* 0x000fc80000010000 */
[----:B------:R-:W-:Y:S01]  /*5410*/  FADD.FTZ R13, R95, R12 ;  /* 0x0000000c5f0d7221 */ /* 0x000fe20000010000 */
[----:B------:R-:W-:-:S02]  /*5420*/  FADD.FTZ R12, R88, R21 ;  /* 0x00000015580c7221 */ /* 0x000fc40000010000 */
[----:B------:R-:W1:Y:S01]  /*5430*/  MUFU.EX2 R99, R99 ;  /* 0x0000006300637308 */ /* 0x000e620000000800 */
[----:B------:R-:W-:-:S01]  /*5440*/  FADD.FTZ R13, R102, R13 ;  /* 0x0000000d660d7221 */ /* 0x000fc20000010000 */
[----:B------:R-:W-:-:S03]  /*5450*/  FADD.FTZ R21, R113, R12 ;  /* 0x0000000c71157221 */ /* 0x000fc60000010000 */
[----:B--2---:R-:W-:Y:S01]  /*5460*/  FADD.FTZ R66, R74, R13 ;  /* 0x0000000d4a427221 */ /* 0x004fe20000010000 */
[----:B------:R-:W-:-:S02]  /*5470*/  FADD.FTZ R12, R20, R21 ;  /* 0x00000015140c7221 */ /* 0x000fc40000010000 */
[----:B------:R-:W2:Y:S01]  /*5480*/  MUFU.EX2 R132, R132 ;  /* 0x0000008400847308 */ /* 0x000ea20000000800 */
[----:B0-----:R-:W-:-:S01]  /*5490*/  FADD.FTZ R66, R75, R66 ;  /* 0x000000424b427221 */ /* 0x001fc20000010000 */
[----:B------:R-:W-:-:S06]  /*54a0*/  FADD.FTZ R49, R117, R12 ;  /* 0x0000000c75317221 */ /* 0x000fcc0000010000 */
[----:B------:R-:W0:Y:S01]  /*54b0*/  MUFU.EX2 R78, R78 ;  /* 0x0000004e004e7308 */ /* 0x000e220000000800 */
[----:B-1----:R-:W-:-:S01]  /*54c0*/  FADD.FTZ R21, R99, R66 ;  /* 0x0000004263157221 */ /* 0x002fc20000010000 */
[----:B------:R-:W-:Y:S01]  /*54d0*/  FADD.FTZ R66, R10, R49 ;  /* 0x000000310a427221 */ /* 0x000fe20000010000 */
[----:B------:R-:W-:-:S05]  /*54e0*/  CS2R R48, SRZ ;  /* 0x0000000000307805 */ /* 0x000fca000001ff00 */
[----:B------:R-:W1:Y:S01]  /*54f0*/  MUFU.EX2 R79, R79 ;  /* 0x0000004f004f7308 */ /* 0x000e620000000800 */
[----:B--2---:R-:W-:-:S01]  /*5500*/  FADD.FTZ R21, R132, R21 ;  /* 0x0000001584157221 */ /* 0x004fc20000010000 */
[----:B------:R-:W-:-:S04]  /*5510*/  F2FP.SATFINITE.E4M3.F32.PACK_AB_MERGE_C R213, R132, R99, RZ ;  /* 0x0000006384d5723e */ /* 0x000fc800048070ff */
[----:B------:R-:W-:Y:S02]  /*5520*/  F2FP.SATFINITE.E4M3.F32.PACK_AB_MERGE_C R213, R75, R74, R213 ;  /* 0x0000004a4bd5723e */ /* 0x000fe400048070d5 */
[----:B------:R-:W-:Y:S01]  /*5530*/  CS2R R74, SRZ ;  /* 0x00000000004a7805 */ /* 0x000fe2000001ff00 */
[----:B------:R-:W2:Y:S01]  /*5540*/  MUFU.EX2 R82, R82 ;  /* 0x0000005200527308 */ /* 0x000ea20000000800 */
[----:B0-----:R-:W-:-:S01]  /*5550*/  FADD.FTZ R20, R78, R21 ;  /* 0x000000154e147221 */ /* 0x001fc20000010000 */
[----:B------:R-:W-:Y:S01]  /*5560*/  FADD.FTZ R21, R121, R66 ;  /* 0x0000004279157221 */ /* 0x000fe20000010000 */
[----:B------:R-:W-:-:S03]  /*5570*/  CS2R R66, SRZ ;  /* 0x0000000000427805 */ /* 0x000fc6000001ff00 */
[----:B------:R-:W-:Y:S01]  /*5580*/  FADD.FTZ R8, R6, R21 ;  /* 0x0000001506087221 */ /* 0x000fe20000010000 */
[----:B------:R-:W-:Y:S01]  /*5590*/  F2FP.SATFINITE.E4M3.F32.PACK_AB_MERGE_C R21, R85, R6, RZ ;  /* 0x000000065515723e */ /* 0x000fe200048070ff */
[----:B------:R-:W0:Y:S01]  /*55a0*/  MUFU.EX2 R83, R83 ;  /* 0x0000005300537308 */ /* 0x000e220000000800 */
[----:B-1----:R-:W-:-:S01]  /*55b0*/  FADD.FTZ R7, R79, R20 ;  /* 0x000000144f077221 */ /* 0x002fc20000010000 */
[----:B------:R-:W-:Y:S01]  /*55c0*/  FADD.FTZ R85, R85, R8 ;  /* 0x0000000855557221 */ /* 0x000fe20000010000 */
[----:B------:R-:W-:-:S03]  /*55d0*/  F2FP.SATFINITE.E4M3.F32.PACK_AB_MERGE_C R214, R121, R10, R21 ;  /* 0x0000000a79d6723e */ /* 0x000fc60004807015 */
[----:B------:R-:W-:Y:S02]  /*55e0*/  FADD.FTZ R6, R56, R85 ;  /* 0x0000005538067221 */ /* 0x000fe40000010000 */
[----:B------:R-:W1:Y:S01]  /*55f0*/  MUFU.EX2 R59, R59 ;  /* 0x0000003b003b7308 */ /* 0x000e620000000800 */
[----:B--2---:R-:W-:-:S01]  /*5600*/  FADD.FTZ R20, R82, R7 ;  /* 0x0000000752147221 */ /* 0x004fc20000010000 */
[----:B------:R-:W-:-:S06]  /*5610*/  FADD.FTZ R7, R57, R6 ;  /* 0x0000000639077221 */ /* 0x000fcc0000010000 */
[----:B------:R-:W2:Y:S01]  /*5620*/  MUFU.EX2 R42, R42 ;  /* 0x0000002a002a7308 */ /* 0x000ea20000000800 */
[C---:B0-----:R-:W-:Y:S01]  /*5630*/  F2FP.SATFINITE.E4M3.F32.PACK_AB_MERGE_C R82, R83.reuse, R82, RZ ;  /* 0x000000525352723e */ /* 0x041fe200048070ff */
[----:B------:R-:W-:-:S03]  /*5640*/  FADD.FTZ R83, R83, R20 ;  /* 0x0000001453537221 */ /* 0x000fc60000010000 */
[----:B------:R-:W-:Y:S01]  /*5650*/  F2FP.SATFINITE.E4M3.F32.PACK_AB_MERGE_C R215, R79, R78, R82 ;  /* 0x0000004e4fd7723e */ /* 0x000fe20004807052 */
[----:B------:R-:W-:-:S01]  /*5660*/  FADD.FTZ R8, R2, R83 ;  /* 0x0000005302087221 */ /* 0x000fc20000010000 */
[----:B------:R-:W-:Y:S01]  /*5670*/  CS2R R78, SRZ ;  /* 0x00000000004e7805 */ /* 0x000fe2000001ff00 */
[----:B------:R-:W0:Y:S01]  /*5680*/  MUFU.EX2 R58, R58 ;  /* 0x0000003a003a7308 */ /* 0x000e220000000800 */
[----:B------:R-:W-:Y:S01]  /*5690*/  CS2R R82, SRZ ;  /* 0x0000000000527805 */ /* 0x000fe2000001ff00 */
[----:B-1----:R-:W-:-:S06]  /*56a0*/  FADD.FTZ R11, R59, R8 ;  /* 0x000000083b0b7221 */ /* 0x002fcc0000010000 */
[----:B------:R-:W1:Y:S01]  /*56b0*/  MUFU.EX2 R43, R43 ;  /* 0x0000002b002b7308 */ /* 0x000e620000000800 */
[----:B--2---:R-:W-:-:S07]  /*56c0*/  FADD.FTZ R6, R42, R7 ;  /* 0x000000072a067221 */ /* 0x004fce0000010000 */
[----:B------:R-:W2:Y:S01]  /*56d0*/  MUFU.EX2 R63, R63 ;  /* 0x0000003f003f7308 */ /* 0x000ea20000000800 */
[----:B0-----:R-:W-:-:S07]  /*56e0*/  FADD.FTZ R8, R58, R11 ;  /* 0x0000000b3a087221 */ /* 0x001fce0000010000 */
[----:B------:R-:W0:Y:S01]  /*56f0*/  MUFU.EX2 R46, R46 ;  /* 0x0000002e002e7308 */ /* 0x000e220000000800 */
[C---:B-1----:R-:W-:Y:S01]  /*5700*/  F2FP.SATFINITE.E4M3.F32.PACK_AB_MERGE_C R42, R43.reuse, R42, RZ ;  /* 0x0000002a2b2a723e */ /* 0x042fe200048070ff */
[----:B------:R-:W-:-:S03]  /*5710*/  FADD.FTZ R43, R43, R6 ;  /* 0x000000062b2b7221 */ /* 0x000fc60000010000 */
[----:B------:R-:W-:Y:S02]  /*5720*/  F2FP.SATFINITE.E4M3.F32.PACK_AB_MERGE_C R208, R57, R56, R42 ;  /* 0x0000003839d0723e */ /* 0x000fe4000480702a */
[----:B------:R-:W-:Y:S01]  /*5730*/  CS2R R56, SRZ ;  /* 0x0000000000387805 */ /* 0x000fe2000001ff00 */
[----:B------:R-:W1:Y:S01]  /*5740*/  MUFU.EX2 R27, R27 ;  /* 0x0000001b001b7308 */ /* 0x000e620000000800 */
[C---:B--2---:R-:W-:Y:S01]  /*5750*/  F2FP.SATFINITE.E4M3.F32.PACK_AB_MERGE_C R58, R63.reuse, R58, RZ ;  /* 0x0000003a3f3a723e */ /* 0x044fe200048070ff */
[----:B------:R-:W-:-:S03]  /*5760*/  FADD.FTZ R63, R63, R8 ;  /* 0x000000083f3f7221 */ /* 0x000fc60000010000 */
[----:B------:R-:W-:Y:S01]  /*5770*/  F2FP.SATFINITE.E4M3.F32.PACK_AB_MERGE_C R209, R59, R2, R58 ;  /* 0x000000023bd1723e */ /* 0x000fe2000480703a */
[----:B------:R-:W-:-:S01]  /*5780*/  FADD.FTZ R8, R60, R63 ;  /* 0x0000003f3c087221 */ /* 0x000fc20000010000 */
[----:B------:R-:W-:Y:S01]  /*5790*/  CS2R R58, SRZ ;  /* 0x00000000003a7805 */ /* 0x000fe2000001ff00 */
[----:B------:R2:W3:Y:S01]  /*57a0*/  MUFU.EX2 R55, R71 ;  /* 0x0000004700377308 */ /* 0x0004e20000000800 */
[----:B0-----:R-:W-:-:S01]  /*57b0*/  FADD.FTZ R6, R46, R43 ;  /* 0x0000002b2e067221 */ /* 0x001fc20000010000 */
[----:B------:R-:W-:Y:S01]  /*57c0*/  FADD.FTZ R11, R51, R8 ;  /* 0x00000008330b7221 */ /* 0x000fe20000010000 */
[----:B------:R-:W-:Y:S02]  /*57d0*/  CS2R R42, SRZ ;  /* 0x00000000002a7805 */ /* 0x000fe4000001ff00 */
[----:B------:R-:W-:Y:S01]  /*57e0*/  FADD.FTZ R7, R47, R6 ;  /* 0x000000062f077221 */ /* 0x000fe20000010000 */
[----:B------:R-:W-:-:S02]  /*57f0*/  FADD.FTZ R8, R54, R11 ;  /* 0x0000000b36087221 */ /* 0x000fc40000010000 */
[----:B------:R0:W4:Y:S01]  /*5800*/  MUFU.EX2 R50, R76 ;  /* 0x0000004c00327308 */ /* 0x0001220000000800 */
[----:B------:R-:W-:-:S01]  /*5810*/  FADD.FTZ R6, R26, R7 ;  /* 0x000000071a067221 */ /* 0x000fc20000010000 */
[----:B-1----:R-:W-:-:S02]  /*5820*/  F2FP.SATFINITE.E4M3.F32.PACK_AB_MERGE_C R26, R27, R26, RZ ;  /* 0x0000001a1b1a723e */ /* 0x002fc400048070ff */
[----:B--2---:R-:W-:Y:S01]  /*5830*/  CS2R R70, SRZ ;  /* 0x0000000000467805 */ /* 0x004fe2000001ff00 */
[----:B------:R-:W-:Y:S01]  /*5840*/  FADD.FTZ R27, R27, R6 ;  /* 0x000000061b1b7221 */ /* 0x000fe20000010000 */
[----:B------:R-:W-:Y:S02]  /*5850*/  F2FP.SATFINITE.E4M3.F32.PACK_AB_MERGE_C R210, R47, R46, R26 ;  /* 0x0000002e2fd2723e */ /* 0x000fe4000480701a */
[----:B------:R-:W-:Y:S01]  /*5860*/  CS2R R46, SRZ ;  /* 0x00000000002e7805 */ /* 0x000fe2000001ff00 */
[----:B------:R1:W2:Y:S01]  /*5870*/  MUFU.EX2 R9, R80 ;  /* 0x0000005000097308 */ /* 0x0002a20000000800 */
[C---:B---3--:R-:W-:Y:S01]  /*5880*/  F2FP.SATFINITE.E4M3.F32.PACK_AB_MERGE_C R54, R55.reuse, R54, RZ ;  /* 0x000000363736723e */ /* 0x048fe200048070ff */
[----:B------:R-:W-:Y:S01]  /*5890*/  FADD.FTZ R55, R55, R8 ;  /* 0x0000000837377221 */ /* 0x000fe20000010000 */
[----:B------:R-:W-:-:S01]  /*58a0*/  FADD.FTZ R6, R30, R27 ;  /* 0x0000001b1e067221 */ /* 0x000fc20000010000 */
[----:B------:R-:W-:Y:S02]  /*58b0*/  CS2R R26, SRZ ;  /* 0x00000000001a7805 */ /* 0x000fe4000001ff00 */
[----:B------:R-:W-:-:S02]  /*58c0*/  F2FP.SATFINITE.E4M3.F32.PACK_AB_MERGE_C R211, R51, R60, R54 ;  /* 0x0000003c33d3723e */ /* 0x000fc40004807036 */
[----:B0-----:R-:W-:Y:S01]  /*58d0*/  CS2R R76, SRZ ;  /* 0x00000000004c7805 */ /* 0x001fe2000001ff00 */
[----:B------:R-:W-:-:S01]  /*58e0*/  FADD.FTZ R7, R31, R6 ;  /* 0x000000061f077221 */ /* 0x000fc20000010000 */
[----:B------:R-:W0:Y:S01]  /*58f0*/  MUFU.EX2 R34, R34 ;  /* 0x0000002200227308 */ /* 0x000e220000000800 */
[----:B----4-:R-:W-:-:S01]  /*5900*/  FADD.FTZ R8, R50, R55 ;  /* 0x0000003732087221 */ /* 0x010fc20000010000 */
[----:B------:R-:W-:Y:S02]  /*5910*/  CS2R R54, SRZ ;  /* 0x0000000000367805 */ /* 0x000fe4000001ff00 */
[----:B-1----:R-:W-:-:S04]  /*5920*/  CS2R R80, SRZ ;  /* 0x0000000000507805 */ /* 0x002fc8000001ff00 */
[----:B------:R-:W1:Y:S01]  /*5930*/  MUFU.EX2 R86, R86 ;  /* 0x0000005600567308 */ /* 0x000e620000000800 */
[----:B--2---:R-:W-:-:S07]  /*5940*/  FADD.FTZ R11, R9, R8 ;  /* 0x00000008090b7221 */ /* 0x004fce0000010000 */
[----:B------:R-:W2:Y:S01]  /*5950*/  MUFU.EX2 R35, R35 ;  /* 0x0000002300237308 */ /* 0x000ea20000000800 */
[----:B0-----:R-:W-:-:S07]  /*5960*/  FADD.FTZ R6, R34, R7 ;  /* 0x0000000722067221 */ /* 0x001fce0000010000 */
[----:B------:R0:W3:Y:S01]  /*5970*/  MUFU.EX2 R13, R84 ;  /* 0x00000054000d7308 */ /* 0x0000e20000000800 */
[----:B-1----:R-:W-:-:S07]  /*5980*/  FADD.FTZ R8, R86, R11 ;  /* 0x0000000b56087221 */ /* 0x002fce0000010000 */
[----:B------:R-:W1:Y:S01]  /*5990*/  MUFU.EX2 R38, R38 ;  /* 0x0000002600267308 */ /* 0x000e620000000800 */
[C---:B--2---:R-:W-:Y:S01]  /*59a0*/  F2FP.SATFINITE.E4M3.F32.PACK_AB_MERGE_C R34, R35.reuse, R34, RZ ;  /* 0x000000222322723e */ /* 0x044fe200048070ff */
[----:B------:R-:W-:Y:S01]  /*59b0*/  FADD.FTZ R35, R35, R6 ;  /* 0x0000000623237221 */ /* 0x000fe20000010000 */
[----:B0-----:R-:W-:Y:S02]  /*59c0*/  CS2R R84, SRZ ;  /* 0x0000000000547805 */ /* 0x001fe4000001ff00 */
[----:B------:R-:W-:Y:S02]  /*59d0*/  F2FP.SATFINITE.E4M3.F32.PACK_AB_MERGE_C R204, R31, R30, R34 ;  /* 0x0000001e1fcc723e */ /* 0x000fe40004807022 */
[----:B------:R-:W-:Y:S01]  /*59e0*/  CS2R R30, SRZ ;  /* 0x00000000001e7805 */ /* 0x000fe2000001ff00 */
[----:B------:R0:W2:Y:S01]  /*59f0*/  MUFU.EX2 R12, R87 ;  /* 0x00000057000c7308 */ /* 0x0000a20000000800 */
[C---:B---3--:R-:W-:Y:S01]  /*5a00*/  F2FP.SATFINITE.E4M3.F32.PACK_AB_MERGE_C R86, R13.reuse, R86, RZ ;  /* 0x000000560d56723e */ /* 0x048fe200048070ff */
[----:B------:R-:W-:-:S03]  /*5a10*/  FADD.FTZ R13, R13, R8 ;  /* 0x000000080d0d7221 */ /* 0x000fc60000010000 */
[----:B------:R-:W-:Y:S02]  /*5a20*/  F2FP.SATFINITE.E4M3.F32.PACK_AB_MERGE_C R205, R9, R50, R86 ;  /* 0x0000003209cd723e */ /* 0x000fe40004807056 */
[----:B------:R-:W-:Y:S01]  /*5a30*/  CS2R R50, SRZ ;  /* 0x0000000000327805 */ /* 0x000fe2000001ff00 */
[----:B------:R-:W3:Y:S01]  /*5a40*/  MUFU.EX2 R39, R39 ;  /* 0x0000002700277308 */ /* 0x000ee20000000800 */
[----:B-1----:R-:W-:-:S01]  /*5a50*/  FADD.FTZ R6, R38, R35 ;  /* 0x0000002326067221 */ /* 0x002fc20000010000 */
[----:B------:R-:W-:Y:S02]  /*5a60*/  CS2R R34, SRZ ;  /* 0x0000000000227805 */ /* 0x000fe4000001ff00 */
[----:B0-----:R-:W-:-:S04]  /*5a70*/  CS2R R86, SRZ ;  /* 0x0000000000567805 */ /* 0x001fc8000001ff00 */
        /* <DEDUP_REMOVED lines=11> */
[C---:B0-----:R-:W-:Y:S01]  /*5b30*/  F2FP.SATFINITE.E4M3.F32.PACK_AB_MERGE_C R40, R41.reuse, R40, RZ ;  /* 0x000000282928723e */ /* 0x041fe200048070ff */
[----:B------:R-:W-:-:S03]  /*5b40*/  FADD.FTZ R41, R41, R6 ;  /* 0x0000000629297221 */ /* 0x000fc60000010000 */
[----:B------:R-:W-:Y:S02]  /*5b50*/  F2FP.SATFINITE.E4M3.F32.PACK_AB_MERGE_C R206, R39, R38, R40 ;  /* 0x0000002627ce723e */ /* 0x000fe40004807028 */
[----:B------:R-:W-:Y:S01]  /*5b60*/  CS2R R38, SRZ ;  /* 0x0000000000267805 */ /* 0x000fe2000001ff00 */
[----:B------:R-:W0:Y:S01]  /*5b70*/  MUFU.EX2 R61, R61 ;  /* 0x0000003d003d7308 */ /* 0x000e220000000800 */
[C---:B-1----:R-:W-:Y:S01]  /*5b80*/  F2FP.SATFINITE.E4M3.F32.PACK_AB_MERGE_C R115, R62.reuse, R115, RZ ;  /* 0x000000733e73723e */ /* 0x042fe200048070ff */
[----:B------:R-:W-:-:S03]  /*5b90*/  FADD.FTZ R62, R62, R7 ;  /* 0x000000073e3e7221 */ /* 0x000fc60000010000 */
[----:B------:R-:W-:-:S03]  /*5ba0*/  F2FP.SATFINITE.E4M3.F32.PACK_AB_MERGE_C R207, R103, R12, R115 ;  /* 0x0000000c67cf723e */ /* 0x000fc60004807073 */
[----:B------:R-:W1:Y:S01]  /*5bb0*/  MUFU.EX2 R25, R25 ;  /* 0x0000001900197308 */ /* 0x000e620000000800 */
[----:B--2---:R-:W-:-:S01]  /*5bc0*/  FADD.FTZ R2, R24, R41 ;  /* 0x0000002918027221 */ /* 0x004fc20000010000 */
[----:B------:R-:W-:-:S06]  /*5bd0*/  CS2R R40, SRZ ;  /* 0x0000000000287805 */ /* 0x000fcc000001ff00 */
[----:B------:R-:W2:Y:S01]  /*5be0*/  MUFU.EX2 R64, R64 ;  /* 0x0000004000407308 */ /* 0x000ea20000000800 */
[----:B0-----:R-:W-:-:S01]  /*5bf0*/  FADD.FTZ R7, R61, R62 ;  /* 0x0000003e3d077221 */ /* 0x001fc20000010000 */
[----:B------:R-:W-:-:S06]  /*5c00*/  CS2R R62, SRZ ;  /* 0x00000000003e7805 */ /* 0x000fcc000001ff00 */
        /* <DEDUP_REMOVED lines=23> */
[----:B--2---:R-:W-:-:S07]  /*5d80*/  FADD.FTZ R9, R69, R68 ;  /* 0x0000004445097221 */ /* 0x004fce0000010000 */
[----:B------:R-:W-:Y:S01]  /*5d90*/  MUFU.EX2 R36, R36 ;  /* 0x0000002400247308 */ /* 0x000fe20000000800 */
[----:B0-----:R-:W-:-:S07]  /*5da0*/  FADD.FTZ R11, R33, R2 ;  /* 0x00000002210b7221 */ /* 0x001fce0000010000 */
[----:B------:R-:W0:Y:S01]  /*5db0*/  MUFU.EX2 R3, R3 ;  /* 0x0000000300037308 */ /* 0x000e220000000800 */
[----:B-1----:R-:W-:-:S07]  /*5dc0*/  FADD.FTZ R9, R96, R9 ;  /* 0x0000000960097221 */ /* 0x002fce0000010000 */
[----:B------:R-:W1:Y:S08]  /*5dd0*/  MUFU.EX2 R116, R116 ;  /* 0x0000007400747308 */ /* 0x000e700000000800 */
[----:B------:R2:W3:Y:S01]  /*5de0*/  MUFU.EX2 R7, R44 ;  /* 0x0000002c00077308 */ /* 0x0004e20000000800 */
[----:B0-----:R-:W-:Y:S01]  /*5df0*/  F2FP.SATFINITE.E4M3.F32.PACK_AB_MERGE_C R6, R3, R36, RZ ;  /* 0x000000240306723e */ /* 0x001fe200048070ff */
[----:B------:R-:W-:-:S03]  /*5e00*/  FADD.FTZ R36, R36, R11 ;  /* 0x0000000b24247221 */ /* 0x000fc60000010000 */
[----:B------:R-:W-:Y:S01]  /*5e10*/  F2FP.SATFINITE.E4M3.F32.PACK_AB_MERGE_C R202, R33, R32, R6 ;  /* 0x0000002021ca723e */ /* 0x000fe20004807006 */
[----:B------:R-:W-:-:S01]  /*5e20*/  FADD.FTZ R3, R3, R36 ;  /* 0x0000002403037221 */ /* 0x000fc20000010000 */
[----:B------:R-:W-:Y:S02]  /*5e30*/  CS2R R32, SRZ ;  /* 0x0000000000207805 */ /* 0x000fe4000001ff00 */
[----:B------:R-:W-:Y:S01]  /*5e40*/  CS2R R36, SRZ ;  /* 0x0000000000247805 */ /* 0x000fe2000001ff00 */
[----:B-1----:R-:W-:Y:S01]  /*5e50*/  FADD.FTZ R2, R116, R9 ;  /* 0x0000000974027221 */ /* 0x002fe20000010000 */
[----:B--2---:R-:W-:Y:S02]  /*5e60*/  CS2R R44, SRZ ;  /* 0x00000000002c7805 */ /* 0x004fe4000001ff00 */
[C---:B---3--:R-:W-:Y:S01]  /*5e70*/  F2FP.SATFINITE.E4M3.F32.PACK_AB_MERGE_C R8, R7.reuse, R116, RZ ;  /* 0x000000740708723e */ /* 0x048fe200048070ff */
[----:B------:R-:W-:-:S03]  /*5e80*/  FADD.FTZ R2, R7, R2 ;  /* 0x0000000207027221 */ /* 0x000fc60000010000 */
        /* <DEDUP_REMOVED lines=39> */
.L_x_8063:
[----:B------:R-:W-:Y:S01]  /*6100*/  ISETP.NE.AND P4, PT, RZ, UR46, PT ;  /* 0x0000002eff007c0c */ /* 0x000fe2000bf85270 */
[----:B------:R-:W-:-:S04]  /*6110*/  UISETP.NE.AND UP1, UPT, UR58, 0x1, UPT ;  /* 0x000000013a00788c */ /* 0x000fc8000bf25270 */
[----:B------:R-:W-:-:S04]  /*6120*/  USEL UR48, URZ, 0x1, UP1 ;  /* 0x000000013f307887 */ /* 0x000fc80008800000 */
[----:B------:R-:W-:-:S04]  /*6130*/  ULOP3.LUT UR48, UR59, UR48, URZ, 0x3c, !UPT ;  /* 0x000000303b307292 */ /* 0x000fc8000f8e3c3f */
[----:B------:R-:W-:Y:S08]  /*6140*/  @P4 BRA `(.L_x_8054) ;  /* 0x0000000000384947 */ /* 0x000ff00003800000 */
[----:B------:R-:W-:Y:S05]  /*6150*/  @!P1 BRA `(.L_x_8055) ;  /* 0x0000000000049947 */ /* 0x000fea0003800000 */
[----:B------:R-:W-:Y:S01]  /*6160*/  BPT.TRAP 0x1 ;  /* 0x000000040000795c */ /* 0x000fe20000300000 */
.L_x_8055:
        /* <DEDUP_REMOVED lines=9> */
.L_x_8056:
[----:B-1----:R-:W-:Y:S05]  /*6200*/  @P3 BRA `(.L_x_8054) ;  /* 0x0000000000083947 */ /* 0x002fea0003800000 */
[----:B------:R-:W1:Y:S02]  /*6210*/  SYNCS.PHASECHK.TRANS64.TRYWAIT P3, [UR6+0x2e830], R0 ;  /* 0x02e83000ff0075a7 */ /* 0x000e640008060146 */
[----:B-1----:R-:W-:Y:S05]  /*6220*/  @!P3 BRA `(.L_x_8057) ;  /* 0x000001280094b947 */ /* 0x002fea0003800000 */
.L_x_8054:
[----:B-1----:R-:W1:Y:S01]  /*6230*/  S2R R5, SR_TID.X ;  /* 0x0000000000057919 */ /* 0x002e620000002100 */
        /* <DEDUP_REMOVED lines=23> */
[----:B-1----:R-:W-:Y:S01]  /*63b0*/  SHF.R.U32.HI R5, RZ, 0x7, R5 ;  /* 0x00000007ff057819 */ /* 0x002fe20000011605 */
[----:B------:R-:W-:Y:S01]  /*63c0*/  UIADD3 UR6, UR60, 0x2, URZ ;  /* 0x000000023c067890 */ /* 0x000fe2000fffe03f */
[----:B------:R-:W-:Y:S01]  /*63d0*/  UMOV UR7, 0x40000040 ;  /* 0x4000004000077882 */ /* 0x000fe20000000000 */
[----:B------:R-:W-:-:S02]  /*63e0*/  UIADD3 UR10, UR60, 0x602, URZ ;  /* 0x000006023c0a7890 */ /* 0x000fc4000fffe03f */
[----:B0-----:R-:W-:Y:S01]  /*63f0*/  VIADD R0, R5, 0x8 ;  /* 0x0000000805007836 */ /* 0x001fe20000000000 */
        /* <DEDUP_REMOVED lines=160> */
.L_x_8059:
[----:B------:R-:W-:Y:S01]  /*6e00*/  ULEA UR6, UR58, UR41, 0x3 ;  /* 0x000000293a067291 */ /* 0x000fe2000f8e183f */
[----:B------:R-:W-:-:S05]  /*6e10*/  IMAD.U32 R0, RZ, RZ, UR59 ;  /* 0x0000003bff007e24 */ /* 0x000fca000f8e00ff */
[----:B------:R-:W-:-:S04]  /*6e20*/  SHF.L.U32 R0, R0, 0x1f, RZ ;  /* 0x0000001f00007819 */ /* 0x000fc800000006ff */
[----:B------:R0:W1:Y:S01]  /*6e30*/  SYNCS.PHASECHK.TRANS64.TRYWAIT P3, [UR6+0x2e850], R0 ;  /* 0x02e85000ff0075a7 */ /* 0x0000620008060146 */
[----:B------:R-:W-:Y:S05]  /*6e40*/  @!P1 BRA `(.L_x_8060) ;  /* 0x0000000000049947 */ /* 0x000fea0003800000 */
[----:B------:R-:W-:Y:S01]  /*6e50*/  BPT.TRAP 0x1 ;  /* 0x000000040000795c */ /* 0x000fe20000300000 */
.L_x_8060:
[----:B-1----:R-:W-:Y:S05]  /*6e60*/  @P3 BRA `(.L_x_8058) ;  /* 0x0000000000083947 */ /* 0x002fea0003800000 */
[----:B------:R-:W1:Y:S02]  /*6e70*/  SYNCS.PHASECHK.TRANS64.TRYWAIT P3, [UR6+0x2e850], R0 ;  /* 0x02e85000ff0075a7 */ /* 0x000e640008060146 */
[----:B-1----:R-:W-:Y:S05]  /*6e80*/  @!P3 BRA `(.L_x_8061) ;  /* 0x0000011c0094b947 */ /* 0x002fea0003800000 */
.L_x_8058:
[----:B------:R-:W-:Y:S01]  /*6e90*/  UIADD3 UR6, UR41, 0x400, URZ ;  /* 0x0000040029067890 */ /* 0x000fe2000fffe03f */
[----:B------:R-:W-:Y:S01]  /*6ea0*/  WARPGROUP.ARRIVE ;  /* 0x00000000000079c5 */ /* 0x000fe20000000000 */
[----:B------:R-:W-:Y:S01]  /*6eb0*/  UMOV UR7, 0xc0000010 ;  /* 0xc000001000077882 */ /* 0x000fe20000000000 */
[----:B------:R-:W-:Y:S01]  /*6ec0*/  VIADD R8, R18, UR36 ;  /* 0x0000002412087c36 */ /* 0x000fe20008000000 */
[----:B------:R-:W-:-:S04]  /*6ed0*/  USHF.R.U32.HI UR6, URZ, 0x4, UR6 ;  /* 0x000000043f067899 */ /* 0x000fc80008011606 */
[----:B------:R-:W-:-:S04]  /*6ee0*/  ULOP3.LUT UR6, UR6, 0x3fff, URZ, 0xc0, !UPT ;  /* 0x00003fff06067892 */ /* 0x000fc8000f8ec03f */
[----:B------:R-:W-:-:S04]  /*6ef0*/  ULOP3.LUT UR6, UR6, 0x10000, URZ, 0xfc, !UPT ;  /* 0x0001000006067892 */ /* 0x000fc8000f8efc3f */
[----:B------:R-:W-:-:S07]  /*6f00*/  UIMAD UR10, UR58, 0x700, UR6 ;  /* 0x000007003a0a78a4 */ /* 0x000fce000f8e0206 */
[----:B------:R-:W-:Y:S02]  /*6f10*/  UMOV UR6, UR10 ;  /* 0x0000000a00067c82 */ /* 0x000fe40008000000 */
[----:B------:R-:W-:Y:S01]  /*6f20*/  QGMMA.64x128x32.F32.E4M3.E4M3 R24, R224, gdesc[UR4], R24, gsb0 ;  /* 0x01e00004e0187df3 */ /* 0x000fe20008000818 */
[----:B------:R-:W-:Y:S01]  /*6f30*/  UIADD3 UR6, UR10, 0x100, URZ ;  /* 0x000001000a067890 */ /* 0x000fe2000fffe03f */
[----:B------:R-:W-:Y:S01]  /*6f40*/  UMOV UR7, 0xc0000010 ;  /* 0xc000001000077882 */ /* 0x000fe20000000000 */
[----:B------:R-:W-:Y:S02]  /*6f50*/  WARPGROUP.DEPBAR.LE gsb0, 0x0 ;  /* 0x00008000000079c5 */ /* 0x000fe40000010000 */
[----:B------:R-:W-:-:S06]  /*6f60*/  WARPGROUP.ARRIVE ;  /* 0x00000000000079c5 */ /* 0x000fcc0000000000 */
[----:B------:R-:W2:Y:S01]  /*6f70*/  S2R R227, SR_TID.X ;  /* 0x0000000000e37919 */ /* 0x000ea20000002100 */
[----:B------:R-:W-:Y:S01]  /*6f80*/  QGMMA.64x128x32.F32.E4M3.E4M3 R24, R220, gdesc[UR4], R24, gsb0 ;  /* 0x01e00004dc187df3 */ /* 0x000fe20008000818 */
[----:B------:R-:W-:Y:S01]  /*6f90*/  UIADD3 UR6, UR10, 0x200, URZ ;  /* 0x000002000a067890 */ /* 0x000fe2000fffe03f */
[----:B------:R-:W-:Y:S01]  /*6fa0*/  UMOV UR7, 0xc0000010 ;  /* 0xc000001000077882 */ /* 0x000fe20000000000 */
[----:B--2---:R-:W-:Y:S01]  /*6fb0*/  SHF.R.U32.HI R227, RZ, 0x7, R227 ;  /* 0x00000007ffe37819 */ /* 0x004fe200000116e3 */
        /* <DEDUP_REMOVED lines=13> */
[----:B------:R-:W-:Y:S01]  /*7090*/  @UP0 ULDC UR6, c[0x0][0x44c] ;  /* 0x0001130000060ab9 */ /* 0x000fe20000000800 */
[----:B------:R-:W-:Y:S01]  /*70a0*/  UMOV UR7, 0xc0000010 ;  /* 0xc000001000077882 */ /* 0x000fe20000000000 */
[----:B01----:R-:W-:Y:S01]  /*70b0*/  @P2 IMAD.HI.U32 R0, R8, UR6, RZ ;  /* 0x0000000608002c27 */ /* 0x003fe2000f8e00ff */
[----:B------:R-:W-:-:S04]  /*70c0*/  @UP0 ULDC UR6, c[0x0][0x450] ;  /* 0x0001140000060ab9 */ /* 0x000fc80000000800 */
[----:B------:R-:W-:Y:S01]  /*70d0*/  @P2 SHF.R.U32.HI R8, RZ, UR6, R0 ;  /* 0x00000006ff082c19 */ /* 0x000fe20008011600 */
[----:B------:R-:W-:-:S04]  /*70e0*/  UIMAD UR6, UR57, -0xe0, URZ ;  /* 0xffffff20390678a4 */ /* 0x000fc8000f8e023f */
[----:B------:R-:W0:Y:S02]  /*70f0*/  SHFL.IDX PT, R0, R8, RZ, 0x1c1f ;  /* 0x001c1fff08007589 */ /* 0x000e2400000e0000 */
[----:B------:R-:W-:Y:S01]  /*7100*/  IMAD.U32 R10, RZ, RZ, UR6 ;  /* 0x00000006ff0a7e24 */ /* 0x000fe2000f8e00ff */
[----:B------:R-:W-:Y:S01]  /*7110*/  UIADD3 UR6, UR10, 0x500, URZ ;  /* 0x000005000a067890 */ /* 0x000fe2000fffe03f */
[----:B------:R-:W1:Y:S03]  /*7120*/  SHFL.IDX PT, R8, R8, 0x1, 0x1c1f ;  /* 0x003c1f0008087f89 */ /* 0x000e6600000e0000 */
[----:B------:R-:W-:Y:S01]  /*7130*/  IADD3 R5, -R17, 0x1, R10 ;  /* 0x0000000111057810 */ /* 0x000fe20007ffe10a */
[----:B------:R-:W-:-:S05]  /*7140*/  IMAD.U32 R10, RZ, RZ, UR52 ;  /* 0x00000034ff0a7e24 */ /* 0x000fca000f8e00ff */
[----:B------:R-:W-:-:S05]  /*7150*/  IADD3 R5, -R10, UR51, R5 ;  /* 0x000000330a057c10 */ /* 0x000fca000fffe105 */
[C---:B0-----:R-:W-:Y:S02]  /*7160*/  IMAD.IADD R0, R5.reuse, 0x1, R0 ;  /* 0x0000000105007824 */ /* 0x041fe400078e0200 */
[----:B-1----:R-:W-:-:S03]  /*7170*/  IMAD.IADD R5, R5, 0x1, R8 ;  /* 0x0000000105057824 */ /* 0x002fc600078e0208 */
        /* <DEDUP_REMOVED lines=51> */
[----:B------:R-:W-:Y:S02]  /*74b0*/  WARPGROUP.DEPBAR.LE gsb0, 0x0 ;  /* 0x00008000000079c5 */ /* 0x000fe40000010000 */
[----:B------:R-:W-:Y:S01]  /*74c0*/  ISETP.GT.AND P3, PT, R0, 0x48, PT ;  /* 0x000000480000780c */ /* 0x000fe20003f64270 */
[----:B------:R-:W-:Y:S01]  /*74d0*/  WARPGROUP.ARRIVE ;  /* 0x00000000000079c5 */ /* 0x000fe20000000000 */
[----:B------:R-:W-:Y:S02]  /*74e0*/  FSEL R153, R153, -INF , P4 ;  /* 0xff80000099997808 */ /* 0x000fe40002000000 */
[----:B------:R-:W-:-:S02]  /*74f0*/  FMNMX.FTZ R10, R152, R9, !PT ;  /* 0x00000009980a7209 */ /* 0x000fc40007810000 */
[----:B------:R-:W-:Y:S01]  /*7500*/  ISETP.GT.AND P4, PT, R0, 0x49, PT ;  /* 0x000000490000780c */ /* 0x000fe20003f84270 */
[----:B------:R-:W-:Y:S01]  /*7510*/  QGMMA.64x128x32.F32.E4M3.E4M3 R24, R204, gdesc[UR4], R24, gsb0 ;  /* 0x01e00004cc187df3 */ /* 0x000fe20008000818 */
[----:B------:R-:W-:Y:S01]  /*7520*/  FSEL R156, R156, -INF , P3 ;  /* 0xff8000009c9c7808 */ /* 0x000fe20001800000 */
        /* <DEDUP_REMOVED lines=71> */
[----:B------:R-:W-:Y:S01]  /*79a0*/  FMNMX.FTZ R10, R104, R9, !PT ;  /* 0x00000009680a7209 */ /* 0x000fe20007810000 */
[----:B------:R-:W-:-:S02]  /*79b0*/  WARPGROUP.DEPBAR.LE gsb0, 0x0 ;  /* 0x00008000000079c5 */ /* 0x000fc40000010000 */
[----:B------:R-:W-:Y:S01]  /*79c0*/  ISETP.GT.AND P4, PT, R0, 0xa9, PT ;  /* 0x000000a90000780c */ /* 0x000fe20003f84270 */
[----:B------:R-:W-:Y:S01]  /*79d0*/  WARPGROUP.ARRIVE ;  /* 0x00000000000079c5 */ /* 0x000fe20000000000 */
[----:B------:R-:W-:Y:S02]  /*79e0*/  FSEL R108, R108, -INF , P3 ;  /* 0xff8000006c6c7808 */ /* 0x000fe40001800000 */
[----:B------:R-:W-:Y:S02]  /*79f0*/  FMNMX.FTZ R9, R105, R10, !PT ;  /* 0x0000000a69097209 */ /* 0x000fe40007810000 */
[----:B------:R-:W-:Y:S01]  /*7a00*/  ISETP.GT.AND P3, PT, R0, 0xb0, PT ;  /* 0x000000b00000780c */ /* 0x000fe20003f64270 */
[----:B------:R-:W-:Y:S01]  /*7a10*/  QGMMA.64x128x32.F32.E4M3.E4M3 R24, R200, gdesc[UR4], R24, gsb0 ;  /* 0x01e00004c8187df3 */ /* 0x000fe20008000818 */
        /* <DEDUP_REMOVED lines=24> */
[C---:B------:R-:W-:Y:S02]  /*7ba0*/  ISETP.GT.AND P3, PT, R0.reuse, 0xd0, PT ;  /* 0x000000d00000780c */ /* 0x040fe40003f64270 */
[----:B------:R-:W-:-:S02]  /*7bb0*/  ISETP.GT.AND P4, PT, R0, 0xd1, PT ;  /* 0x000000d10000780c */ /* 0x000fc40003f84270 */
[C---:B------:R-:W-:Y:S02]  /*7bc0*/  ISETP.GT.AND P6, PT, R0.reuse, 0xd8, PT ;  /* 0x000000d80000780c */ /* 0x040fe40003fc4270 */
[----:B------:R-:W-:Y:S02]  /*7bd0*/  ISETP.GT.AND P5, PT, R0, 0xd9, PT ;  /* 0x000000d90000780c */ /* 0x000fe40003fa4270 */
        /* <DEDUP_REMOVED lines=9> */
[----:B------:R-:W-:-:S02]  /*7c70*/  ISETP.GT.AND P4, PT, R5, RZ, PT ;  /* 0x000000ff0500720c */ /* 0x000fc40003f84270 */
[----:B------:R-:W-:Y:S02]  /*7c80*/  FMNMX.FTZ R10, R101, R0, !PT ;  /* 0x00000000650a7209 */ /* 0x000fe40007810000 */
        /* <DEDUP_REMOVED lines=10> */
[----:B0-----:R-:W-:Y:S01]  /*7d30*/  FMNMX.FTZ R11, R10, R9, !PT ;  /* 0x000000090a0b7209 */ /* 0x001fe20007810000 */
[----:B------:R-:W-:Y:S01]  /*7d40*/  IMAD.U32 R9, RZ, RZ, UR42 ;  /* 0x0000002aff097e24 */ /* 0x000fe2000f8e00ff */
        /* <DEDUP_REMOVED lines=15> */
[----:B------:R-:W-:Y:S01]  /*7e40*/  ISETP.GT.AND P5, PT, R5, 0x51, PT ;  /* 0x000000510500780c */ /* 0x000fe20003fa4270 */
[----:B------:R-:W-:-:S03]  /*7e50*/  WARPGROUP.DEPBAR.LE gsb0, 0x0 ;  /* 0x00008000000079c5 */ /* 0x000fc60000010000 */
[----:B------:R-:W-:Y:S02]  /*7e60*/  FSEL R9, R9, RZ, P3 ;  /* 0x000000ff09097208 */ /* 0x000fe40001800000 */
[----:B------:R-:W-:Y:S02]  /*7e70*/  FSEL R163, R163, -INF , P5 ;  /* 0xff800000a3a37808 */ /* 0x000fe40002800000 */
[----:B------:R-:W-:Y:S01]  /*7e80*/  ISETP.GT.AND P5, PT, R5, 0x59, PT ;  /* 0x000000590500780c */ /* 0x000fe20003fa4270 */
        /* <DEDUP_REMOVED lines=127> */
[----:B------:R-:W-:Y:S01]  /*8680*/  FSEL R151, R151, -INF , P5 ;  /* 0xff80000097977808 */ /* 0x000fe20002800000 */
[----:B------:R-:W-:Y:S01]  /*8690*/  MUFU.EX2 R14, R14 ;  /* 0x0000000e000e7308 */ /* 0x000fe20000000800 */
[C---:B------:R-:W-:Y:S02]  /*86a0*/  ISETP.GT.AND P4, PT, R5.reuse, 0x80, PT ;  /* 0x000000800500780c */ /* 0x040fe40003f84270 */
        /* <DEDUP_REMOVED lines=58> */
[----:B------:R0:W-:Y:S01]  /*8a50*/  MUFU.EX2 R118, R184 ;  /* 0x000000b800767308 */ /* 0x0001e20000000800 */
[C---:B------:R-:W-:Y:S02]  /*8a60*/  ISETP.GT.AND P4, PT, R5.reuse, 0xc0, PT ;  /* 0x000000c00500780c */ /* 0x040fe40003f84270 */
[----:B------:R-:W-:Y:S02]  /*8a70*/  FMNMX.FTZ R180, R128, R189, !PT ;  /* 0x000000bd80b47209 */ /* 0x000fe40007810000 */
[----:B------:R-:W-:-:S02]  /*8a80*/  ISETP.GT.AND P5, PT, R5, 0xc1, PT ;  /* 0x000000c10500780c */ /* 0x000fc40003fa4270 */
[----:B------:R-:W-:Y:S01]  /*8a90*/  FSEL R90, R90, -INF , P4 ;  /* 0xff8000005a5a7808 */ /* 0x000fe20002000000 */
[----:B------:R-:W-:Y:S01]  /*8aa0*/  MUFU.EX2 R152, R152 ;  /* 0x0000009800987308 */ /* 0x000fe20000000800 */
[----:B------:R-:W-:Y:S01]  /*8ab0*/  FMNMX.FTZ R189, R119, R180, !PT ;  /* 0x000000b477bd7209 */ /* 0x000fe20007810000 */
[--C-:B0-----:R-:W-:Y:S01]  /*8ac0*/  FFMA.FTZ R184, R104, UR42, -R9.reuse ;  /* 0x0000002a68b87c23 */ /* 0x101fe20008010809 */
[----:B------:R-:W-:Y:S01]  /*8ad0*/  ISETP.GT.AND P4, PT, R5, 0xc8, PT ;  /* 0x000000c80500780c */ /* 0x000fe20003f84270 */
[----:B------:R-:W-:Y:S01]  /*8ae0*/  FFMA.FTZ R9, R101, UR42, -R9 ;  /* 0x0000002a65097c23 */ /* 0x000fe20008010809 */
        /* <DEDUP_REMOVED lines=23> */
[----:B------:R-:W-:Y:S02]  /*8c60*/  FMNMX.FTZ R180, R104, R5, !PT ;  /* 0x0000000568b47209 */ /* 0x000fe40007810000 */
[----:B------:R-:W-:Y:S02]  /*8c70*/  FSEL R192, R0, RZ, P3 ;  /* 0x000000ff00c07208 */ /* 0x000fe40001800000 */
[----:B------:R-:W-:-:S03]  /*8c80*/  FMNMX.FTZ R5, R103, R180, !PT ;  /* 0x000000b467057209 */ /* 0x000fc60007810000 */
[----:B------:R-:W-:Y:S01]  /*8c90*/  FADD.FTZ R192, -R192, R7 ;  /* 0x00000007c0c07221 */ /* 0x000fe20000010100 */
[----:B------:R-:W-:Y:S01]  /*8ca0*/  MUFU.EX2 R161, R161 ;  /* 0x000000a100a17308 */ /* 0x000fe20000000800 */
[----:B------:R-:W1:Y:S07]  /*8cb0*/  SHFL.BFLY PT, R180, R5, 0x2, 0x1f ;  /* 0x0c401f0005b47f89 */ /* 0x000e6e00000e0000 */
[----:B------:R-:W-:Y:S08]  /*8cc0*/  MUFU.EX2 R164, R164 ;  /* 0x000000a400a47308 */ /* 0x000ff00000000800 */
[----:B------:R-:W-:Y:S08]  /*8cd0*/  MUFU.EX2 R165, R165 ;  /* 0x000000a500a57308 */ /* 0x000ff00000000800 */
[----:B------:R-:W-:Y:S01]  /*8ce0*/  MUFU.EX2 R136, R136 ;  /* 0x0000008800887308 */ /* 0x000fe20000000800 */
[----:B-1----:R-:W-:-:S05]  /*8cf0*/  FMNMX.FTZ R180, R5, R180, !PT ;  /* 0x000000b405b47209 */ /* 0x002fca0007810000 */
[----:B------:R-:W1:Y:S02]  /*8d00*/  SHFL.BFLY PT, R5, R180, 0x1, 0x1f ;  /* 0x0c201f00b4057f89 */ /* 0x000e6400000e0000 */
[----:B------:R-:W-:Y:S08]  /*8d10*/  MUFU.EX2 R137, R137 ;  /* 0x0000008900897308 */ /* 0x000ff00000000800 */
[----:B------:R-:W-:Y:S08]  /*8d20*/  MUFU.EX2 R140, R140 ;  /* 0x0000008c008c7308 */ /* 0x000ff00000000800 */
[----:B------:R-:W-:Y:S01]  /*8d30*/  MUFU.EX2 R141, R141 ;  /* 0x0000008d008d7308 */ /* 0x000fe20000000800 */
[----:B-1----:R-:W-:Y:S01]  /*8d40*/  FMNMX.FTZ R5, R180, R5, !PT ;  /* 0x00000005b4057209 */ /* 0x002fe20007810000 */
[----:B------:R-:W-:-:S06]  /*8d50*/  IMAD.U32 R180, RZ, RZ, UR42 ;  /* 0x0000002affb47e24 */ /* 0x000fcc000f8e00ff */
[----:B------:R-:W-:Y:S01]  /*8d60*/  MUFU.EX2 R144, R144 ;  /* 0x0000009000907308 */ /* 0x000fe20000000800 */
[C---:B------:R-:W-:Y:S01]  /*8d70*/  FSETP.NEU.FTZ.AND P4, PT, R5.reuse, -INF , PT ;  /* 0xff8000000500780b */ /* 0x040fe20003f9d000 */
[----:B------:R-:W-:-:S03]  /*8d80*/  FFMA.FTZ R180, R5, R180, -8 ;  /* 0xc100000005b47423 */ /* 0x000fc600000100b4 */
[----:B------:R-:W-:Y:S02]  /*8d90*/  FSEL R193, R5, RZ, P4 ;  /* 0x000000ff05c17208 */ /* 0x000fe40002000000 */
[----:B------:R-:W-:Y:S01]  /*8da0*/  FSEL R180, R180, RZ, P4 ;  /* 0x000000ffb4b47208 */ /* 0x000fe20002000000 */
[----:B------:R-:W-:Y:S02]  /*8db0*/  MUFU.EX2 R145, R145 ;  /* 0x0000009100917308 */ /* 0x000fe40000000800 */
[----:B------:R-:W-:-:S02]  /*8dc0*/  FADD.FTZ R193, -R193, R6 ;  /* 0x00000006c1c17221 */ /* 0x000fc40000010100 */
[--C-:B------:R-:W-:Y:S01]  /*8dd0*/  FFMA.FTZ R186, R191, UR42, -R180.reuse ;  /* 0x0000002abfba7c23 */ /* 0x100fe200080108b4 */
[----:B------:R-:W-:Y:S01]  /*8de0*/  FMUL.FTZ R191, R192, UR42 ;  /* 0x0000002ac0bf7c20 */ /* 0x000fe20008410000 */
[--C-:B------:R-:W-:Y:S01]  /*8df0*/  FFMA.FTZ R101, R185, UR42, -R180.reuse ;  /* 0x0000002ab9657c23 */ /* 0x100fe200080108b4 */
[----:B------:R-:W-:Y:S01]  /*8e00*/  FMUL.FTZ R6, R193, UR42 ;  /* 0x0000002ac1067c20 */ /* 0x000fe20008410000 */
[--C-:B0-----:R-:W-:Y:S01]  /*8e10*/  FFMA.FTZ R184, R187, UR42, -R180.reuse ;  /* 0x0000002abbb87c23 */ /* 0x101fe200080108b4 */
        /* <DEDUP_REMOVED lines=35> */
[----:B-1----:R-:W-:-:S01]  /*9050*/  FFMA.FTZ R3, R6, R2, R101 ;  /* 0x0000000206037223 */ /* 0x002fc20000010065 */
[----:B------:R-:W-:Y:S01]  /*9060*/  FADD.FTZ R192, R14, R151 ;  /* 0x000000970ec07221 */ /* 0x000fe20000010000 */
[----:B------:R-:W-:-:S01]  /*9070*/  FFMA.FTZ R167, R167, UR42, -R180 ;  /* 0x0000002aa7a77c23 */ /* 0x000fc200080108b4 */
[--C-:B------:R-:W-:Y:S01]  /*9080*/  FFMA.FTZ R138, R138, UR42, -R180.reuse ;  /* 0x0000002a8a8a7c23 */ /* 0x100fe200080108b4 */
[----:B------:R-:W-:-:S01]  /*9090*/  FFMA.FTZ R139, R139, UR42, -R180 ;  /* 0x0000002a8b8b7c23 */ /* 0x000fc200080108b4 */
[----:B------:R-:W-:Y:S01]  /*90a0*/  FADD.FTZ R151, R15, R192 ;  /* 0x000000c00f977221 */ /* 0x000fe20000010000 */
[----:B------:R-:W-:-:S01]  /*90b0*/  FFMA.FTZ R122, R122, UR42, -R180 ;  /* 0x0000002a7a7a7c23 */ /* 0x000fc200080108b4 */
[----:B------:R-:W1:Y:S01]  /*90c0*/  MUFU.EX2 R186, R186 ;  /* 0x000000ba00ba7308 */ /* 0x000e620000000800 */
        /* <DEDUP_REMOVED lines=29> */
[----:B------:R-:W-:-:S02]  /*92a0*/  IMAD.U32 R193, RZ, RZ, UR53 ;  /* 0x00000035ffc17e24 */ /* 0x000fc4000f8e00ff */
[----:B------:R-:W-:-:S01]  /*92b0*/  FFMA.FTZ R99, R99, UR42, -R180 ;  /* 0x0000002a63637c23 */ /* 0x000fc200080108b4 */
[----:B------:R-:W0:Y:S01]  /*92c0*/  MUFU.EX2 R190, R190 ;  /* 0x000000be00be7308 */ /* 0x000e220000000800 */
[----:B--2---:R-:W-:-:S01]  /*92d0*/  FADD.FTZ R2, R188, R3 ;  /* 0x00000003bc027221 */ /* 0x004fc20000010000 */
[--C-:B------:R-:W-:Y:S01]  /*92e0*/  FFMA.FTZ R104, R104, UR42, -R180.reuse ;  /* 0x0000002a68687c23 */ /* 0x100fe200080108b4 */
[----:B------:R-:W-:Y:S01]  /*92f0*/  @!P0 LEA R193, R193, UR41, 0x3 ;  /* 0x00000029c1c18c11 */ /* 0x000fe2000f8e18ff */
[----:B------:R-:W-:-:S04]  /*9300*/  FFMA.FTZ R103, R103, UR42, -R180 ;  /* 0x0000002a67677c23 */ /* 0x000fc800080108b4 */
[----:B------:R-:W2:Y:S01]  /*9310*/  MUFU.EX2 R170, R170 ;  /* 0x000000aa00aa7308 */ /* 0x000ea20000000800 */
[----:B-1----:R-:W-:-:S01]  /*9320*/  FADD.FTZ R3, R189, R2 ;  /* 0x00000002bd037221 */ /* 0x002fc20000010000 */
[----:B------:R-:W-:-:S06]  /*9330*/  FADD.FTZ R2, R168, R151 ;  /* 0x00000097a8027221 */ /* 0x000fcc0000010000 */
        /* <DEDUP_REMOVED lines=119> */
[----:B------:R-:W-:-:S05]  /*9ab0*/  IADD3 R2, -R227, 0xb, RZ ;  /* 0x0000000be3027810 */ /* 0x000fca0007ffe1ff */
[----:B------:R1:W-:Y:S06]  /*9ac0*/  BAR.ARV R2, 0x100 ;  /* 0x000400020000751d */ /* 0x0003ec0000002000 */
[----:B------:R-:W3:Y:S01]  /*9ad0*/  MUFU.EX2 R114, R114 ;  /* 0x0000007200727308 */ /* 0x000ee20000000800 */
[----:B0-----:R-:W-:-:S01]  /*9ae0*/  FADD.FTZ R151, R111, R192 ;  /* 0x000000c06f977221 */ /* 0x001fc20000010000 */
[----:B-1----:R-:W-:Y:S02]  /*9af0*/  @!P0 VIADD R2, R193, 0x2e840 ;  /* 0x0002e840c1028836 */ /* 0x002fe40000000000 */
[----:B--2---:R-:W-:-:S03]  /*9b00*/  FADD.FTZ R192, R112, R3 ;  /* 0x0000000370c07221 */ /* 0x004fc60000010000 */
[----:B------:R-:W-:Y:S01]  /*9b10*/  @!P0 PRMT R2, RZ, 0x654, R2 ;  /* 0x00000654ff028816 */ /* 0x000fe20000000002 */
[----:B------:R-:W0:Y:S03]  /*9b20*/  MUFU.EX2 R113, R113 ;  /* 0x0000007100717308 */ /* 0x000e260000000800 */
[----:B------:R1:W-:Y:S05]  /*9b30*/  @!P0 SYNCS.ARRIVE.TRANS64.RED.A1T0 RZ, [R2+URZ], RZ ;  /* 0x000000ff02ff89a7 */ /* 0x0003ea000810043f */
        /* <DEDUP_REMOVED lines=46> */
.L_x_8062:
        /* <DEDUP_REMOVED lines=14> */
[----:B------:R-:W-:Y:S01]  /*9f00*/  UMOV UR58, UR53 ;  /* 0x00000035003a7c82 */ /* 0x000fe20008000000 */
        /* <DEDUP_REMOVED lines=119> */
.L_x_8053:
[----:B------:R-:W-:-:S06]  /*a680*/  UISETP.GE.AND UP0, UPT, UR57, UR39, UPT ;  /* 0x000000273900728c */ /* 0x000fcc000bf06270 */
[----:B------:R-:W-:-:S13]  /*a690*/  PLOP3.LUT P2, PT, PT, PT, UP0, 0x80, 0x0 ;  /* 0x000000000000781c */ /* 0x000fda0003f4f008 */
[----:B------:R-:W-:Y:S05]  /*a6a0*/  @!P2 BRA `(.L_x_8064) ;  /* 0x00000034008ca947 */ /* 0x000fea0003800000 */
[----:B------:R-:W-:Y:S01]  /*a6b0*/  IMAD.MOV.U32 R6, RZ, RZ, R5 ;  /* 0x000000ffff067224 */ /* 0x000fe200078e0005 */
[----:B------:R-:W-:Y:S01]  /*a6c0*/  UMOV UR52, UR48 ;  /* 0x0000003000347c82 */ /* 0x000fe20008000000 */
[----:B------:R-:W-:Y:S01]  /*a6d0*/  IMAD.MOV.U32 R7, RZ, RZ, R0 ;  /* 0x000000ffff077224 */ /* 0x000fe200078e0000 */
[----:B------:R-:W-:-:S06]  /*a6e0*/  UMOV UR51, UR53 ;  /* 0x0000003500337c82 */ /* 0x000fcc0008000000 */
.L_x_8074:
        /* <DEDUP_REMOVED lines=9> */
.L_x_8066:
[----:B------:R-:W-:Y:S01]  /*a780*/  ULEA UR6, UR53, UR41, 0x3 ;  /* 0x0000002935067291 */ /* 0x000fe2000f8e183f */
[----:B------:R-:W-:-:S05]  /*a790*/  IMAD.U32 R0, RZ, RZ, UR48 ;  /* 0x00000030ff007e24 */ /* 0x000fca000f8e00ff */
[----:B------:R-:W-:-:S04]  /*a7a0*/  SHF.L.U32 R0, R0, 0x1f, RZ ;  /* 0x0000001f00007819 */ /* 0x000fc800000006ff */
[----:B------:R0:W1:Y:S01]  /*a7b0*/  SYNCS.PHASECHK.TRANS64.TRYWAIT P2, [UR6+0x2e830], R0 ;  /* 0x02e83000ff0075a7 */ /* 0x0000620008040146 */
[----:B------:R-:W-:Y:S05]  /*a7c0*/  @!P1 BRA `(.L_x_8067) ;  /* 0x0000000000049947 */ /* 0x000fea0003800000 */
[----:B------:R-:W-:Y:S01]  /*a7d0*/  BPT.TRAP 0x1 ;  /* 0x000000040000795c */ /* 0x000fe20000300000 */
.L_x_8067:
[----:B-1----:R-:W-:Y:S05]  /*a7e0*/  @P2 BRA `(.L_x_8065) ;  /* 0x0000000000082947 */ /* 0x002fea0003800000 */
[----:B------:R-:W1:Y:S02]  /*a7f0*/  SYNCS.PHASECHK.TRANS64.TRYWAIT P2, [UR6+0x2e830], R0 ;  /* 0x02e83000ff0075a7 */ /* 0x000e640008040146 */
[----:B-1----:R-:W-:Y:S05]  /*a800*/  @!P2 BRA `(.L_x_8068) ;  /* 0x000000e4004ca947 */ /* 0x002fea0003800000 */
.L_x_8065:
[----:B-1----:R-:W1:Y:S01]  /*a810*/  S2R R5, SR_TID.X ;  /* 0x0000000000057919 */ /* 0x002e620000002100 */
[----:B------:R-:W-:Y:S01]  /*a820*/  R2UR UR56, R4 ;  /* 0x00000000043872ca */ /* 0x000fe200000e0000 */
[----:B------:R-:W-:Y:S01]  /*a830*/  UMOV UR19, 0x40000040 ;  /* 0x4000004000137882 */ /* 0x000fe20000000000 */
[----:B------:R-:W-:Y:S01]  /*a840*/  UMOV UR20, UR16 ;  /* 0x0000001000147c82 */ /* 0x000fe20008000000 */
[----:B------:R-:W-:Y:S01]  /*a850*/  UMOV UR21, UR17 ;  /* 0x0000001100157c82 */ /* 0x000fe20008000000 */
        /* <DEDUP_REMOVED lines=9> */
[----:B------:R-:W-:Y:S01]  /*a8f0*/  UIMAD UR56, UR53, 0x700, UR56 ;  /* 0x00000700353878a4 */ /* 0x000fe2000f8e0238 */
[----:B------:R-:W-:Y:S01]  /*a900*/  UMOV UR35, 0x40000040 ;  /* 0x4000004000237882 */ /* 0x000fe20000000000 */
[----:B------:R-:W-:-:S02]  /*a910*/  UMOV UR7, 0x40000040 ;  /* 0x4000004000077882 */ /* 0x000fc40000000000 */
[----:B------:R-:W-:Y:S02]  /*a920*/  UIADD3 UR22, UR56, 0x100, URZ ;  /* 0x0000010038167890 */ /* 0x000fe4000fffe03f */
[----:B------:R-:W-:Y:S02]  /*a930*/  UIADD3 UR26, UR56, 0x200, URZ ;  /* 0x00000200381a7890 */ /* 0x000fe4000fffe03f */
[----:B------:R-:W-:Y:S01]  /*a940*/  UMOV UR18, UR56 ;  /* 0x0000003800127c82 */ /* 0x000fe20008000000 */
[----:B------:R-:W-:Y:S02]  /*a950*/  UIADD3 UR30, UR56, 0x300, URZ ;  /* 0x00000300381e7890 */ /* 0x000fe4000fffe03f */
[----:B------:R-:W-:Y:S02]  /*a960*/  UIADD3 UR34, UR56, 0x400, URZ ;  /* 0x0000040038227890 */ /* 0x000fe4000fffe03f */
[----:B------:R-:W-:Y:S02]  /*a970*/  UIADD3 UR6, UR56, 0x2, URZ ;  /* 0x0000000238067890 */ /* 0x000fe4000fffe03f */
[----:B------:R-:W-:Y:S01]  /*a980*/  UIADD3 UR10, UR56, 0x602, URZ ;  /* 0x00000602380a7890 */ /* 0x000fe2000fffe03f */
[----:B------:R-:W-:Y:S01]  /*a990*/  UMOV UR11, 0x40000040 ;  /* 0x40000040000b7882 */ /* 0x000fe20000000000 */
[----:B-1----:R-:W-:Y:S01]  /*a9a0*/  SHF.R.U32.HI R5, RZ, 0x7, R5 ;  /* 0x00000007ff057819 */ /* 0x002fe20000011605 */
[----:B------:R-:W-:Y:S01]  /*a9b0*/  UIADD3 UR14, UR56, 0x6, URZ ;  /* 0x00000006380e7890 */ /* 0x000fe2000fffe03f */
[----:B------:R-:W-:-:S03]  /*a9c0*/  UMOV UR15, 0x40000040 ;  /* 0x40000040000f7882 */ /* 0x000fc60000000000 */
        /* <DEDUP_REMOVED lines=158> */
.L_x_8070:
[----:B------:R-:W-:Y:S01]  /*b3b0*/  ULEA UR6, UR51, UR41, 0x3 ;  /* 0x0000002933067291 */ /* 0x000fe2000f8e183f */
[----:B------:R-:W-:-:S05]  /*b3c0*/  IMAD.U32 R0, RZ, RZ, UR52 ;  /* 0x00000034ff007e24 */ /* 0x000fca000f8e00ff */
[----:B------:R-:W-:-:S04]  /*b3d0*/  SHF.L.U32 R0, R0, 0x1f, RZ ;  /* 0x0000001f00007819 */ /* 0x000fc800000006ff */
[----:B------:R0:W1:Y:S01]  /*b3e0*/  SYNCS.PHASECHK.TRANS64.TRYWAIT P2, [UR6+0x2e850], R0 ;  /* 0x02e85000ff0075a7 */ /* 0x0000620008040146 */
[----:B------:R-:W-:Y:S05]  /*b3f0*/  @!P1 BRA `(.L_x_8071) ;  /* 0x0000000000049947 */ /* 0x000fea0003800000 */
[----:B------:R-:W-:Y:S01]  /*b400*/  BPT.TRAP 0x1 ;  /* 0x000000040000795c */ /* 0x000fe20000300000 */
.L_x_8071:
[----:B-1----:R-:W-:Y:S05]  /*b410*/  @P2 BRA `(.L_x_8069) ;  /* 0x0000000000082947 */ /* 0x002fea0003800000 */
[----:B------:R-:W1:Y:S02]  /*b420*/  SYNCS.PHASECHK.TRANS64.TRYWAIT P2, [UR6+0x2e850], R0 ;  /* 0x02e85000ff0075a7 */ /* 0x000e640008040146 */
[----:B-1----:R-:W-:Y:S05]  /*b430*/  @!P2 BRA `(.L_x_8072) ;  /* 0x000000d80058a947 */ /* 0x002fea0003800000 */
.L_x_8069:
        /* <DEDUP_REMOVED lines=143> */
[--C-:B------:R-:W-:Y:S01]  /*bd30*/  FFMA.FTZ R169, R172, UR42, -R8.reuse ;  /* 0x0000002aaca97c23 */ /* 0x100fe20008010808 */
[----:B------:R-:W-:-:S01]  /*bd40*/  FFMA.FTZ R9, R184, UR42, -R8 ;  /* 0x0000002ab8097c23 */ /* 0x000fc20008010808 */
[--C-:B------:R-:W-:Y:S01]  /*bd50*/  FFMA.FTZ R172, R173, UR42, -R8.reuse ;  /* 0x0000002aadac7c23 */ /* 0x100fe20008010808 */
[----:B------:R-:W-:-:S01]  /*bd60*/  FFMA.FTZ R173, R176, UR42, -R8 ;  /* 0x0000002ab0ad7c23 */ /* 0x000fc20008010808 */
[----:B------:R-:W-:Y:S02]  /*bd70*/  IMAD.U32 R184, RZ, RZ, UR42 ;  /* 0x0000002affb87e24 */ /* 0x000fe4000f8e00ff */
[----:B------:R-:W-:-:S01]  /*bd80*/  FFMA.FTZ R176, R177, UR42, -R8 ;  /* 0x0000002ab1b07c23 */ /* 0x000fc20008010808 */
[--C-:B------:R-:W-:Y:S01]  /*bd90*/  FFMA.FTZ R177, R180, UR42, -R8.reuse ;  /* 0x0000002ab4b17c23 */ /* 0x100fe20008010808 */
[----:B------:R-:W-:Y:S01]  /*bda0*/  FMUL.FTZ R12, R7, UR42 ;  /* 0x0000002a070c7c20 */ /* 0x000fe20008410000 */
        /* <DEDUP_REMOVED lines=53> */
[C---:B------:R-:W-:Y:S01]  /*c100*/  FADD.FTZ R7, -R5.reuse, R6 ;  /* 0x0000000605077221 */ /* 0x040fe20000010100 */
[----:B------:R-:W-:-:S01]  /*c110*/  FFMA.FTZ R8, R5, R184, -8 ;  /* 0xc100000005087423 */ /* 0x000fc200000100b8 */
        /* <DEDUP_REMOVED lines=64> */
[----:B------:R2:W3:Y:S01]  /*c520*/  MUFU.EX2 R12, R189 ;  /* 0x000000bd000c7308 */ /* 0x0004e20000000800 */
[----:B-1----:R-:W-:-:S01]  /*c530*/  FADD.FTZ R3, R11, R192 ;  /* 0x000000c00b037221 */ /* 0x002fc20000010000 */
[--C-:B------:R-:W-:Y:S01]  /*c540*/  FFMA.FTZ R95, R95, UR42, -R8.reuse ;  /* 0x0000002a5f5f7c23 */ /* 0x100fe20008010808 */
[----:B------:R-:W-:-:S01]  /*c550*/  FFMA.FTZ R98, R98, UR42, -R8 ;  /* 0x0000002a62627c23 */ /* 0x000fc20008010808 */
[----:B------:R-:W-:-:S02]  /*c560*/  IMAD.U32 R194, RZ, RZ, UR53 ;  /* 0x00000035ffc27e24 */ /* 0x000fc4000f8e00ff */
[----:B------:R-:W-:-:S01]  /*c570*/  FFMA.FTZ R99, R99, UR42, -R8 ;  /* 0x0000002a63637c23 */ /* 0x000fc20008010808 */
[--C-:B------:R-:W-:Y:S01]  /*c580*/  FFMA.FTZ R102, R102, UR42, -R8.reuse ;  /* 0x0000002a66667c23 */ /* 0x100fe20008010808 */
[----:B------:R-:W-:-:S01]  /*c590*/  FFMA.FTZ R103, R103, UR42, -R8 ;  /* 0x0000002a67677c23 */ /* 0x000fc20008010808 */
[----:B------:R-:W1:Y:S01]  /*c5a0*/  MUFU.EX2 R186, R186 ;  /* 0x000000ba00ba7308 */ /* 0x000e620000000800 */
[----:B--2---:R-:W-:-:S01]  /*c5b0*/  FFMA.FTZ R189, R198, UR42, -R8 ;  /* 0x0000002ac6bd7c23 */ /* 0x004fc20008010808 */
        /* <DEDUP_REMOVED lines=198> */
[----:B------:R-:W-:-:S05]  /*d220*/  @!P0 LEA R2, R194, UR41, 0x3 ;  /* 0x00000029c2028c11 */ /* 0x000fca000f8e18ff */
[----:B------:R-:W-:Y:S01]  /*d230*/  @!P0 VIADD R2, R2, 0x2e840 ;  /* 0x0002e84002028836 */ /* 0x000fe20000000000 */
[----:B------:R-:W0:Y:S01]  /*d240*/  MUFU.EX2 R90, R90 ;  /* 0x0000005a005a7308 */ /* 0x000e220000000800 */
[----:B--2---:R-:W-:-:S03]  /*d250*/  FADD.FTZ R191, R119, R192 ;  /* 0x000000c077bf7221 */ /* 0x004fc60000010000 */
[----:B------:R-:W-:Y:S01]  /*d260*/  @!P0 PRMT R2, RZ, 0x654, R2 ;  /* 0x00000654ff028816 */ /* 0x000fe20000000002 */
[----:B------:R2:W-:Y:S06]  /*d270*/  BAR.ARV R193, 0x100 ;  /* 0x000400c10000751d */ /* 0x0005ec0000002000 */
[----:B------:R-:W3:Y:S01]  /*d280*/  MUFU.EX2 R89, R89 ;  /* 0x0000005900597308 */ /* 0x000ee20000000800 */
[----:B-1----:R-:W-:-:S01]  /*d290*/  FADD.FTZ R192, R88, R3 ;  /* 0x0000000358c07221 */ /* 0x002fc20000010000 */
        /* <DEDUP_REMOVED lines=11> */
[----:B------:R-:W1:Y:S01]  /*d350*/  MUFU.EX2 R96, R96 ;  /* 0x0000006000607308 */ /* 0x000e620000000800 */
[----:B0-----:R-:W-:-:S07]  /*d360*/  FADD.FTZ R3, R93, R8 ;  /* 0x000000085d037221 */ /* 0x001fce0000010000 */
[----:B------:R-:W0:Y:S01]  /*d370*/  MUFU.EX2 R98, R98 ;  /* 0x0000006200627308 */ /* 0x000e220000000800 */
[----:B----4-:R-:W-:-:S07]  /*d380*/  FADD.FTZ R191, R95, R192 ;  /* 0x000000c05fbf7221 */ /* 0x010fce0000010000 */
[----:B------:R-:W3:Y:S01]  /*d390*/  MUFU.EX2 R97, R97 ;  /* 0x0000006100617308 */ /* 0x000ee20000000800 */
[----:B-1----:R-:W-:-:S07]  /*d3a0*/  FADD.FTZ R2, R96, R3 ;  /* 0x0000000360027221 */ /* 0x002fce0000010000 */
[----:B------:R-:W1:Y:S01]  /*d3b0*/  MUFU.EX2 R99, R99 ;  /* 0x0000006300637308 */ /* 0x000e620000000800 */
[----:B0-----:R-:W-:-:S07]  /*d3c0*/  FADD.FTZ R8, R98, R191 ;  /* 0x000000bf62087221 */ /* 0x001fce0000010000 */
[----:B------:R-:W0:Y:S01]  /*d3d0*/  MUFU.EX2 R100, R100 ;  /* 0x0000006400647308 */ /* 0x000e220000000800 */
[----:B---3--:R-:W-:-:S07]  /*d3e0*/  FADD.FTZ R3, R97, R2 ;  /* 0x0000000261037221 */ /* 0x008fce0000010000 */
[----:B------:R-:W3:Y:S01]  /*d3f0*/  MUFU.EX2 R102, R102 ;  /* 0x0000006600667308 */ /* 0x000ee20000000800 */
[----:B-1----:R-:W-:-:S07]  /*d400*/  FADD.FTZ R191, R99, R8 ;  /* 0x0000000863bf7221 */ /* 0x002fce0000010000 */
[----:B------:R-:W1:Y:S01]  /*d410*/  MUFU.EX2 R101, R101 ;  /* 0x0000006500657308 */ /* 0x000e620000000800 */
[----:B0-----:R-:W-:-:S07]  /*d420*/  FADD.FTZ R2, R100, R3 ;  /* 0x0000000364027221 */ /* 0x001fce0000010000 */
[----:B------:R-:W0:Y:S01]  /*d430*/  MUFU.EX2 R103, R103 ;  /* 0x0000006700677308 */ /* 0x000e220000000800 */
[----:B---3--:R-:W-:-:S01]  /*d440*/  FADD.FTZ R8, R102, R191 ;  /* 0x000000bf66087221 */ /* 0x008fc20000010000 */
[----:B-1----:R-:W-:-:S03]  /*d450*/  FADD.FTZ R3, R101, R2 ;  /* 0x0000000265037221 */ /* 0x002fc60000010000 */
[----:B0-----:R-:W-:Y:S01]  /*d460*/  FADD.FTZ R2, R103, R8 ;  /* 0x0000000867027221 */ /* 0x001fe20000010000 */
[----:B--2---:R-:W-:Y:S06]  /*d470*/  @!P1 BRA `(.L_x_8073) ;  /* 0x0000000000049947 */ /* 0x004fec0003800000 */
[----:B------:R-:W-:Y:S01]  /*d480*/  BPT.TRAP 0x1 ;  /* 0x000000040000795c */ /* 0x000fe20000300000 */
.L_x_8073:
        /* <DEDUP_REMOVED lines=132> */
[----:B------:R-:W-:Y:S06]  /*dcd0*/  @P2 BRA `(.L_x_8074) ;  /* 0xffffffc800842947 */ /* 0x000fec000383ffff */
.L_x_8064:
[----:B------:R-:W-:Y:S06]  /*dce0*/  BAR.ARV 0x8, 0x180 ;  /* 0x0206000000007b1d */ /* 0x000fec0000002000 */
[----:B------:R-:W-:Y:S05]  /*dcf0*/  @!P1 BRA `(.L_x_8075) ;  /* 0x0000000000049947 */ /* 0x000fea0003800000 */
[----:B------:R-:W-:Y:S01]  /*dd00*/  BPT.TRAP 0x1 ;  /* 0x000000040000795c */ /* 0x000fe20000300000 */
.L_x_8075:
[----:B------:R-:W-:Y:S01]  /*dd10*/  ULEA UR5, UR53, UR41, 0x3 ;  /* 0x0000002935057291 */ /* 0x000fe2000f8e183f */
[----:B------:R-:W-:-:S05]  /*dd20*/  IMAD.U32 R4, RZ, RZ, UR48 ;  /* 0x00000030ff047e24 */ /* 0x000fca000f8e00ff */
[----:B------:R-:W-:-:S04]  /*dd30*/  SHF.L.U32 R4, R4, 0x1f, RZ ;  /* 0x0000001f04047819 */ /* 0x000fc800000006ff */
[----:B------:R0:W1:Y:S01]  /*dd40*/  SYNCS.PHASECHK.TRANS64.TRYWAIT P0, [UR5+0x2e850], R4 ;  /* 0x02e85004ff0075a7 */ /* 0x0000620008000145 */
[----:B------:R-:W-:Y:S05]  /*dd50*/  @!P1 BRA `(.L_x_8076) ;  /* 0x0000000000049947 */ /* 0x000fea0003800000 */
[----:B------:R-:W-:Y:S01]  /*dd60*/  BPT.TRAP 0x1 ;  /* 0x000000040000795c */ /* 0x000fe20000300000 */
.L_x_8076:
[----:B-1----:R-:W-:Y:S05]  /*dd70*/  @P0 BRA `(.L_x_8077) ;  /* 0x0000000000080947 */ /* 0x002fea0003800000 */
[----:B------:R-:W1:Y:S02]  /*dd80*/  SYNCS.PHASECHK.TRANS64.TRYWAIT P0, [UR5+0x2e850], R4 ;  /* 0x02e85004ff0075a7 */ /* 0x000e640008000145 */
[----:B-1----:R-:W-:Y:S05]  /*dd90*/  @!P0 BRA `(.L_x_8078) ;  /* 0x000000b000188947 */ /* 0x002fea0003800000 */
.L_x_8077:
[----:B------:R-:W-:Y:S01]  /*dda0*/  UIADD3 UR41, UR41, 0x400, URZ ;  /* 0x0000040029297890 */ /* 0x000fe2000fffe03f */
[----:B------:R-:W-:Y:S01]  /*ddb0*/  WARPGROUP.ARRIVE ;  /* 0x00000000000079c5 */ /* 0x000fe20000000000 */
[----:B------:R-:W-:Y:S02]  /*ddc0*/  UMOV UR7, 0xc0000010 ;  /* 0xc000001000077882 */ /* 0x000fe40000000000 */
        /* <DEDUP_REMOVED lines=21> */
[----:B------:R-:W-:Y:S02]  /*df20*/  ULDC.64 UR6, c[0x0][0x9a0] ;  /* 0x0002680000067ab9 */ /* 0x000fe40000000a00 */
[----:B------:R-:W-:-:S04]  /*df30*/  ISETP.NE.U32.AND P0, PT, RZ, UR6, PT ;  /* 0x00000006ff007c0c */ /* 0x000fc8000bf05070 */
[----:B------:R-:W-:-:S13]  /*df40*/  ISETP.NE.AND.EX P0, PT, RZ, UR7, PT, P0 ;  /* 0x00000007ff007c0c */ /* 0x000fda000bf05300 */
[----:B------:R-:W0:Y:S08]  /*df50*/  @P0 LDC.64 R8, c[0x0][0x9c8] ;  /* 0x00027200ff080b82 */ /* 0x000e300000000a00 */
[----:B------:R-:W2:Y:S01]  /*df60*/  @P0 LDC.64 R10, c[0x0][0x9d0] ;  /* 0x00027400ff0a0b82 */ /* 0x000ea20000000a00 */
[C---:B01----:R-:W-:Y:S02]  /*df70*/  @P0 IMAD R4, R8.reuse, UR43, RZ ;  /* 0x0000002b08040c24 */ /* 0x043fe4000f8e02ff */
[----:B------:R-:W-:-:S04]  /*df80*/  @P0 IMAD.WIDE.U32 R6, R8, UR44, RZ ;  /* 0x0000002c08060c25 */ /* 0x000fc8000f8e00ff */
[----:B------:R-:W-:Y:S02]  /*df90*/  @P0 IMAD R9, R9, UR44, R4 ;  /* 0x0000002c09090c24 */ /* 0x000fe4000f8e0204 */
[----:B------:R-:W-:Y:S02]  /*dfa0*/  IMAD.MOV.U32 R4, RZ, RZ, 0x3f800000 ;  /* 0x3f800000ff047424 */ /* 0x000fe400078e00ff */
[----:B------:R-:W-:Y:S02]  /*dfb0*/  @P0 IMAD.IADD R7, R7, 0x1, R9 ;  /* 0x0000000107070824 */ /* 0x000fe400078e0209 */
[----:B--2---:R-:W-:-:S04]  /*dfc0*/  @P0 IMAD.WIDE.U32 R6, R10, UR45, R6 ;  /* 0x0000002d0a060c25 */ /* 0x004fc8000f8e0006 */
[----:B------:R-:W-:Y:S01]  /*dfd0*/  @P0 IMAD R7, R11, UR45, R7 ;  /* 0x0000002d0b070c24 */ /* 0x000fe2000f8e0207 */
[----:B------:R-:W-:Y:S01]  /*dfe0*/  @P0 LEA R8, P2, R6, UR6, 0x2 ;  /* 0x0000000606080c11 */ /* 0x000fe2000f8410ff */
[----:B------:R-:W-:-:S03]  /*dff0*/  UIADD3 UR6, UR4, 0x400, URZ ;  /* 0x0000040004067890 */ /* 0x000fc6000fffe03f */
[----:B------:R-:W-:Y:S01]  /*e000*/  @P0 LEA.HI.X R9, R6, UR7, R7, 0x2, P2 ;  /* 0x0000000706090c11 */ /* 0x000fe200090f1407 */
[----:B------:R-:W-:-:S04]  /*e010*/  UMOV UR7, 0xc0000010 ;  /* 0xc000001000077882 */ /* 0x000fc80000000000 */
        /* <DEDUP_REMOVED lines=27> */
[----:B------:R-:W-:Y:S01]  /*e1d0*/  IMAD.MOV.U32 R11, RZ, RZ, RZ ;  /* 0x000000ffff0b7224 */ /* 0x000fe200078e00ff */
[----:B------:R-:W-:Y:S02]  /*e1e0*/  WARPGROUP.DEPBAR.LE gsb0, 0x0 ;  /* 0x00008000000079c5 */ /* 0x000fe40000010000 */
[----:B------:R-:W-:-:S06]  /*e1f0*/  WARPGROUP.ARRIVE ;  /* 0x00000000000079c5 */ /* 0x000fcc0000000000 */
[----:B------:R-:W-:Y:S01]  /*e200*/  QGMMA.64x128x32.F32.E4M3.E4M3 R24, R200, gdesc[UR4], R24, gsb0 ;  /* 0x01e00004c8187df3 */ /* 0x000fe20008000818 */
[----:B------:R-:W1:Y:S08]  /*e210*/  @P2 MUFU.LG2 R6, R12 ;  /* 0x0000000c00062308 */ /* 0x000e700000000c00 */
[----:B------:R-:W3:Y:S01]  /*e220*/  @P3 MUFU.LG2 R8, R13 ;  /* 0x0000000d00083308 */ /* 0x000ee20000000c00 */
        /* <DEDUP_REMOVED lines=16> */
.L_x_8079:
        /* <DEDUP_REMOVED lines=8> */
[----:B------:R-:W-:Y:S01]  /*e3b0*/  FMUL.FTZ R56, R49, R0 ;  /* 0x0000000031387220 */ /* 0x000fe20000410000 */
[----:B------:R-:W-:Y:S01]  /*e3c0*/  FMUL.FTZ R48, R47, R4 ;  /* 0x000000042f307220 */ /* 0x000fe20000410000 */
        /* <DEDUP_REMOVED lines=64> */
.L_x_8046:
        /* <DEDUP_REMOVED lines=15> */
[----:B------:R-:W2:Y:S01]  /*e8c0*/  LDL R92, [R1+0x40] ;  /* 0x00004000015c7983 */ /* 0x000ea20000100800 */
[----:B0-----:R-:W-:-:S05]  /*e8d0*/  IMAD.SHL.U32 R4, R108, 0x4, RZ ;  /* 0x000000046c047824 */ /* 0x001fca00078e00ff */
[----:B------:R-:W-:Y:S01]  /*e8e0*/  LOP3.LUT R4, R4, 0xc, RZ, 0xc0, !PT ;  /* 0x0000000c04047812 */ /* 0x000fe200078ec0ff */
[----:B------:R-:W-:Y:S03]  /*e8f0*/  BAR.SYNC.DEFER_BLOCKING 0x1, 0x100 ;  /* 0x0044000000007b1d */ /* 0x000fe60000010000 */
[----:B------:R-:W-:-:S05]  /*e900*/  IADD3 R4, P0, R4, UR8, RZ ;  /* 0x0000000804047c10 */ /* 0x000fca000ff1e0ff */
[----:B------:R-:W-:Y:S01]  /*e910*/  IMAD.X R5, RZ, RZ, UR9, P0 ;  /* 0x00000009ff057e24 */ /* 0x000fe200080e06ff */
[----:B------:R-:W-:-:S04]  /*e920*/  ULDC.64 UR8, c[0x0][0xc00] ;  /* 0x0003000000087ab9 */ /* 0x000fc80000000a00 */
[----:B------:R0:W3:Y:S01]  /*e930*/  LDG.E.CONSTANT R24, desc[UR54][R4.64] ;  /* 0x0000003604187981 */ /* 0x0000e2000c1e9900 */
        /* <DEDUP_REMOVED lines=70> */
[----:B--2---:R-:W-:-:S03]  /*eda0*/  IMAD.WIDE R10, R92, 0x2, R20 ;  /* 0x000000025c0a7825 */ /* 0x004fc600078e0214 */
[C---:B------:R-:W-:Y:S02]  /*edb0*/  IADD3 R51, P6, R10.reuse, 0x20, RZ ;  /* 0x000000200a337810 */ /* 0x040fe40007fde0ff */
[C---:B------:R-:W-:Y:S02]  /*edc0*/  IADD3 R55, P1, R10.reuse, 0x40, RZ ;  /* 0x000000400a377810 */ /* 0x040fe40007f3e0ff */
[----:B------:R-:W-:Y:S01]  /*edd0*/  LOP3.LUT R4, R51, 0x380, RZ, 0xc0, !PT ;  /* 0x0000038033047812 */ /* 0x000fe200078ec0ff */
[--C-:B------:R-:W-:Y:S01]  /*ede0*/  IMAD.X R101, RZ, RZ, R11.reuse, P6 ;  /* 0x000000ffff657224 */ /* 0x100fe200030e060b */
[----:B------:R-:W-:Y:S01]  /*edf0*/  LOP3.LUT R6, R55, 0x380, RZ, 0xc0, !PT ;  /* 0x0000038037067812 */ /* 0x000fe200078ec0ff */
[----:B------:R-:W-:Y:S01]  /*ee00*/  IMAD.X R15, RZ, RZ, R11, P1 ;  /* 0x000000ffff0f7224 */ /* 0x000fe200008e060b */
[----:B------:R-:W-:Y:S02]  /*ee10*/  IADD3 R63, P2, R10, 0x60, RZ ;  /* 0x000000600a3f7810 */ /* 0x000fe40007f5e0ff */
[----:B------:R-:W-:-:S02]  /*ee20*/  SHF.R.U64 R4, R4, 0x3, RZ ;  /* 0x0000000304047819 */ /* 0x000fc400000012ff */
[----:B------:R-:W-:Y:S01]  /*ee30*/  SHF.R.U64 R6, R6, 0x3, RZ ;  /* 0x0000000306067819 */ /* 0x000fe200000012ff */
[--C-:B------:R-:W-:Y:S01]  /*ee40*/  IMAD.X R13, RZ, RZ, R11.reuse, P2 ;  /* 0x000000ffff0d7224 */ /* 0x100fe200010e060b */
[C---:B------:R-:W-:Y:S02]  /*ee50*/  IADD3 R71, P3, R10.reuse, 0x4000, RZ ;  /* 0x000040000a477810 */ /* 0x040fe40007f7e0ff */
[C---:B------:R-:W-:Y:S02]  /*ee60*/  IADD3 R75, P4, R10.reuse, 0x4020, RZ ;  /* 0x000040200a4b7810 */ /* 0x040fe40007f9e0ff */
[----:B------:R-:W-:Y:S01]  /*ee70*/  IADD3 R79, P5, R10, 0x4040, RZ ;  /* 0x000040400a4f7810 */ /* 0x000fe20007fbe0ff */
[--C-:B------:R-:W-:Y:S01]  /*ee80*/  IMAD.X R95, RZ, RZ, R11.reuse, P3 ;  /* 0x000000ffff5f7224 */ /* 0x100fe200018e060b */
[----:B------:R-:W-:Y:S01]  /*ee90*/  LOP3.LUT R8, R63, 0x380, RZ, 0xc0, !PT ;  /* 0x000003803f087812 */ /* 0x000fe200078ec0ff */
[--C-:B------:R-:W-:Y:S01]  /*eea0*/  IMAD.X R9, RZ, RZ, R11.reuse, P4 ;  /* 0x000000ffff097224 */ /* 0x100fe200020e060b */
[----:B------:R-:W-:Y:S01]  /*eeb0*/  LOP3.LUT R100, R4, R51, RZ, 0x3c, !PT ;  /* 0x0000003304647212 */ /* 0x000fe200078e3cff */
[----:B------:R-:W-:Y:S01]  /*eec0*/  IMAD.X R7, RZ, RZ, R11, P5 ;  /* 0x000000ffff077224 */ /* 0x000fe200028e060b */
[----:B------:R-:W-:-:S02]  /*eed0*/  LOP3.LUT R14, R6, R55, RZ, 0x3c, !PT ;  /* 0x00000037060e7212 */ /* 0x000fc400078e3cff */
[----:B------:R-:W-:Y:S02]  /*eee0*/  LOP3.LUT R4, R71, 0x380, RZ, 0xc0, !PT ;  /* 0x0000038047047812 */ /* 0x000fe400078ec0ff */
[----:B------:R-:W-:Y:S02]  /*eef0*/  LOP3.LUT R6, R75, 0x380, RZ, 0xc0, !PT ;  /* 0x000003804b067812 */ /* 0x000fe400078ec0ff */
[----:B------:R-:W-:Y:S02]  /*ef00*/  LOP3.LUT R30, R79, 0x380, RZ, 0xc0, !PT ;  /* 0x000003804f1e7812 */ /* 0x000fe400078ec0ff */
[----:B------:R-:W-:Y:S02]  /*ef10*/  IADD3 R83, P6, R10, 0x4060, RZ ;  /* 0x000040600a537810 */ /* 0x000fe40007fde0ff */
[----:B------:R-:W-:Y:S02]  /*ef20*/  SHF.R.U64 R8, R8, 0x3, RZ ;  /* 0x0000000308087819 */ /* 0x000fe400000012ff */
[----:B------:R-:W-:-:S02]  /*ef30*/  SHF.R.U64 R4, R4, 0x3, RZ ;  /* 0x0000000304047819 */ /* 0x000fc400000012ff */
[----:B------:R-:W-:Y:S02]  /*ef40*/  SHF.R.U64 R6, R6, 0x3, RZ ;  /* 0x0000000306067819 */ /* 0x000fe400000012ff */
[----:B------:R-:W-:Y:S02]  /*ef50*/  SHF.R.U64 R30, R30, 0x3, RZ ;  /* 0x000000031e1e7819 */ /* 0x000fe400000012ff */
[----:B------:R-:W-:Y:S01]  /*ef60*/  LOP3.LUT R5, R10, 0x380, RZ, 0xc0, !PT ;  /* 0x000003800a057812 */ /* 0x000fe200078ec0ff */
[----:B---3--:R-:W-:Y:S01]  /*ef70*/  SHFL.IDX PT, R51, R121, R24, 0x1c1f ;  /* 0x001c1f1879337589 */ /* 0x008fe200000e0000 */
[----:B------:R-:W-:Y:S02]  /*ef80*/  LOP3.LUT R12, R8, R63, RZ, 0x3c, !PT ;  /* 0x0000003f080c7212 */ /* 0x000fe400078e3cff */
[----:B------:R-:W-:Y:S01]  /*ef90*/  LOP3.LUT R50, R83, 0x380, RZ, 0xc0, !PT ;  /* 0x0000038053327812 */ /* 0x000fe200078ec0ff */
[----:B------:R-:W-:Y:S01]  /*efa0*/  SHFL.IDX PT, R88, R153, R24, 0x1c1f ;  /* 0x001c1f1899587589 */ /* 0x000fe200000e0000 */
[----:B------:R-:W-:-:S02]  /*efb0*/  LOP3.LUT R94, R4, R71, RZ, 0x3c, !PT ;  /* 0x00000047045e7212 */ /* 0x000fc400078e3cff */
[----:B------:R-:W-:Y:S01]  /*efc0*/  LOP3.LUT R8, R6, R75, RZ, 0x3c, !PT ;  /* 0x0000004b06087212 */ /* 0x000fe200078e3cff */
[----:B------:R-:W-:Y:S01]  /*efd0*/  SHFL.IDX PT, R86, R149, R24, 0x1c1f ;  /* 0x001c1f1895567589 */ /* 0x000fe200000e0000 */
[----:B------:R-:W-:Y:S02]  /*efe0*/  LOP3.LUT R6, R30, R79, RZ, 0x3c, !PT ;  /* 0x0000004f1e067212 */ /* 0x000fe400078e3cff */
[----:B------:R-:W-:Y:S01]  /*eff0*/  SHF.R.U64 R5, R5, 0x3, RZ ;  /* 0x0000000305057819 */ /* 0x000fe200000012ff */
[----:B------:R-:W-:Y:S01]  /*f000*/  SHFL.IDX PT, R55, R115, R24, 0x1c1f ;  /* 0x001c1f1873377589 */ /* 0x000fe200000e0000 */
[----:B------:R-:W-:Y:S02]  /*f010*/  SHF.R.U64 R50, R50, 0x3, RZ ;  /* 0x0000000332327819 */ /* 0x000fe400000012ff */
[----:B------:R-:W-:Y:S01]  /*f020*/  MOV R94, R94 ;  /* 0x0000005e005e7202 */ /* 0x000fe20000000f00 */
[----:B------:R-:W-:Y:S01]  /*f030*/  SHFL.IDX PT, R82, R145, R24, 0x1c1f ;  /* 0x001c1f1891527589 */ /* 0x000fe200000e0000 */
[----:B------:R-:W-:-:S02]  /*f040*/  MOV R95, R6 ;  /* 0x00000006005f7202 */ /* 0x000fc40000000f00 */
[----:B------:R-:W-:Y:S01]  /*f050*/  LOP3.LUT R10, R5, R10, RZ, 0x3c, !PT ;  /* 0x0000000a050a7212 */ /* 0x000fe200078e3cff */
[----:B------:R-:W-:Y:S01]  /*f060*/  IMAD.X R5, RZ, RZ, R11, P6 ;  /* 0x000000ffff057224 */ /* 0x000fe200030e060b */
[----:B------:R-:W-:Y:S01]  /*f070*/  LOP3.LUT R6, R24, 0x2, RZ, 0x3c, !PT ;  /* 0x0000000218067812 */ /* 0x000fe200078e3cff */
[----:B------:R-:W-:Y:S01]  /*f080*/  SHFL.IDX PT, R52, R119, R24, 0x1c1f ;  /* 0x001c1f1877347589 */ /* 0x000fe200000e0000 */
[----:B------:R-:W-:Y:S02]  /*f090*/  LOP3.LUT R4, R50, R83, RZ, 0x3c, !PT ;  /* 0x0000005332047212 */ /* 0x000fe400078e3cff */
        /* <DEDUP_REMOVED lines=9> */
[----:B------:R-:W1:Y:S04]  /*f130*/  SHFL.IDX PT, R87, R26, R6, 0x1c1f ;  /* 0x001c1f061a577589 */ /* 0x000e6800000e0000 */
[----:B------:R-:W-:Y:S04]  /*f140*/  SHFL.IDX PT, R45, R45, R6, 0x1c1f ;  /* 0x001c1f062d2d7589 */ /* 0x000fe800000e0000 */
[----:B------:R-:W-:Y:S04]  /*f150*/  SHFL.IDX PT, R46, R46, R6, 0x1c1f ;  /* 0x001c1f062e2e7589 */ /* 0x000fe800000e0000 */
[----:B------:R-:W-:Y:S04]  /*f160*/  SHFL.IDX PT, R4, R155, R24, 0x1c1f ;  /* 0x001c1f189b047589 */ /* 0x000fe800000e0000 */
[----:B------:R-:W-:Y:S04]  /*f170*/  SHFL.IDX PT, R54, R117, R24, 0x1c1f ;  /* 0x001c1f1875367589 */ /* 0x000fe800000e0000 */
[----:B------:R-:W-:Y:S01]  /*f180*/  SHFL.IDX PT, R57, R57, R24, 0x1c1f ;  /* 0x001c1f1839397589 */ /* 0x000fe200000e0000 */
[----:B0-----:R-:W-:-:S02]  /*f190*/  SEL R92, R88, R25, P0 ;  /* 0x00000019585c7207 */ /* 0x001fc40000000000 */
[----:B------:R-:W-:Y:S01]  /*f1a0*/  SEL R88, R25, R88, P0 ;  /* 0x0000005819587207 */ /* 0x000fe20000000000 */
[----:B------:R-:W-:Y:S01]  /*f1b0*/  SHFL.IDX PT, R106, R59, R24, 0x1c1f ;  /* 0x001c1f183b6a7589 */ /* 0x000fe200000e0000 */
[----:B-1----:R-:W-:Y:S02]  /*f1c0*/  SEL R90, R86, R87, P0 ;  /* 0x00000057565a7207 */ /* 0x002fe40000000000 */
[----:B------:R-:W-:Y:S01]  /*f1d0*/  SEL R86, R87, R86, P0 ;  /* 0x0000005657567207 */ /* 0x000fe20000000000 */
[----:B------:R-:W-:Y:S04]  /*f1e0*/  SHFL.IDX PT, R27, R27, R6, 0x1c1f ;  /* 0x001c1f061b1b7589 */ /* 0x000fe800000e0000 */
[----:B------:R-:W0:Y:S04]  /*f1f0*/  SHFL.IDX PT, R83, R28, R6, 0x1c1f ;  /* 0x001c1f061c537589 */ /* 0x000e2800000e0000 */
[----:B------:R-:W-:Y:S04]  /*f200*/  SHFL.IDX PT, R47, R47, R6, 0x1c1f ;  /* 0x001c1f062f2f7589 */ /* 0x000fe800000e0000 */
[----:B------:R-:W1:Y:S04]  /*f210*/  SHFL.IDX PT, R49, R49, R6, 0x1c1f ;  /* 0x001c1f0631317589 */ /* 0x000e6800000e0000 */
[----:B------:R-:W-:Y:S04]  /*f220*/  SHFL.IDX PT, R48, R48, R6, 0x1c1f ;  /* 0x001c1f0630307589 */ /* 0x000fe800000e0000 */
[----:B------:R-:W-:Y:S04]  /*f230*/  SHFL.IDX PT, R5, R151, R24, 0x1c1f ;  /* 0x001c1f1897057589 */ /* 0x000fe800000e0000 */
[----:B------:R-:W-:Y:S04]  /*f240*/  SHFL.IDX PT, R78, R141, R24, 0x1c1f ;  /* 0x001c1f188d4e7589 */ /* 0x000fe800000e0000 */
[----:B------:R-:W-:Y:S01]  /*f250*/  SHFL.IDX PT, R53, R53, R24, 0x1c1f ;  /* 0x001c1f1835357589 */ /* 0x000fe200000e0000 */
[----:B0-----:R-:W-:-:S02]  /*f260*/  SEL R84, R82, R83, P0 ;  /* 0x0000005352547207 */ /* 0x001fc40000000000 */
[----:B------:R-:W-:Y:S01]  /*f270*/  SEL R82, R83, R82, P0 ;  /* 0x0000005253527207 */ /* 0x000fe20000000000 */
[----:B------:R-:W-:Y:S04]  /*f280*/  SHFL.IDX PT, R56, R113, R24, 0x1c1f ;  /* 0x001c1f1871387589 */ /* 0x000fe800000e0000 */
[----:B------:R-:W0:Y:S04]  /*f290*/  SHFL.IDX PT, R8, R29, R6, 0x1c1f ;  /* 0x001c1f061d087589 */ /* 0x000e2800000e0000 */
[----:B------:R-:W2:Y:S04]  /*f2a0*/  SHFL.IDX PT, R79, R32, R6, 0x1c1f ;  /* 0x001c1f06204f7589 */ /* 0x000ea800000e0000 */
[----:B------:R1:W-:Y:S04]  /*f2b0*/  SHFL.IDX PT, R28, R43, R6, 0x1c1f ;  /* 0x001c1f062b1c7589 */ /* 0x0003e800000e0000 */
[----:B------:R3:W-:Y:S04]  /*f2c0*/  SHFL.IDX PT, R59, R93, R6, 0x1c1f ;  /* 0x001c1f065d3b7589 */ /* 0x0007e800000e0000 */
[----:B------:R-:W-:Y:S01]  /*f2d0*/  SHFL.IDX PT, R7, R147, R24, 0x1c1f ;  /* 0x001c1f1893077589 */ /* 0x000fe200000e0000 */
[----:B-1----:R-:W-:-:S03]  /*f2e0*/  SEL R43, R54, R49, P0 ;  /* 0x00000031362b7207 */ /* 0x002fc60000000000 */
[----:B------:R-:W-:Y:S01]  /*f2f0*/  SHFL.IDX PT, R74, R137, R24, 0x1c1f ;  /* 0x001c1f18894a7589 */ /* 0x000fe200000e0000 */
[----:B---3--:R-:W-:-:S03]  /*f300*/  SEL R93, R4, R27, P0 ;  /* 0x0000001b045d7207 */ /* 0x008fc60000000000 */
[----:B------:R-:W-:Y:S01]  /*f310*/  SHFL.IDX PT, R66, R81, R24, 0x1c1f ;  /* 0x001c1f1851427589 */ /* 0x000fe200000e0000 */
[----:B0-----:R-:W-:-:S03]  /*f320*/  SEL R87, R8, R5, P0 ;  /* 0x0000000508577207 */ /* 0x001fc60000000000 */
[----:B------:R-:W-:Y:S01]  /*f330*/  SHFL.IDX PT, R64, R85, R24, 0x1c1f ;  /* 0x001c1f1855407589 */ /* 0x000fe200000e0000 */
[----:B--2---:R-:W-:Y:S02]  /*f340*/  SEL R80, R78, R79, P0 ;  /* 0x0000004f4e507207 */ /* 0x004fe40000000000 */
[----:B------:R-:W-:Y:S01]  /*f350*/  SEL R78, R79, R78, P0 ;  /* 0x0000004e4f4e7207 */ /* 0x000fe20000000000 */
[----:B------:R-:W-:Y:S04]  /*f360*/  SHFL.IDX PT, R102, R69, R24, 0x1c1f ;  /* 0x001c1f1845667589 */ /* 0x000fe800000e0000 */
[----:B------:R-:W-:Y:S04]  /*f370*/  SHFL.IDX PT, R72, R65, R24, 0x1c1f ;  /* 0x001c1f1841487589 */ /* 0x000fe800000e0000 */
[----:B------:R0:W1:Y:S04]  /*f380*/  SHFL.IDX PT, R10, R34, R6, 0x1c1f ;  /* 0x001c1f06220a7589 */ /* 0x00006800000e0000 */
[----:B------:R-:W2:Y:S04]  /*f390*/  SHFL.IDX PT, R73, R73, R6, 0x1c1f ;  /* 0x001c1f0649497589 */ /* 0x000ea800000e0000 */
[----:B------:R3:W4:Y:S01]  /*f3a0*/  SHFL.IDX PT, R75, R33, R6, 0x1c1f ;  /* 0x001c1f06214b7589 */ /* 0x00072200000e0000 */
[----:B0-----:R-:W-:-:S03]  /*f3b0*/  SEL R34, R51, R44, P0 ;  /* 0x0000002c33227207 */ /* 0x001fc60000000000 */
[----:B------:R-:W-:Y:S04]  /*f3c0*/  SHFL.IDX PT, R101, R77, R6, 0x1c1f ;  /* 0x001c1f064d657589 */ /* 0x000fe800000e0000 */
[----:B------:R-:W-:Y:S04]  /*f3d0*/  SHFL.IDX PT, R103, R103, R6, 0x1c1f ;  /* 0x001c1f0667677589 */ /* 0x000fe800000e0000 */
[----:B------:R-:W-:Y:S04]  /*f3e0*/  SHFL.IDX PT, R9, R143, R24, 0x1c1f ;  /* 0x001c1f188f097589 */ /* 0x000fe800000e0000 */
[----:B------:R-:W-:Y:S01]  /*f3f0*/  SHFL.IDX PT, R70, R133, R24, 0x1c1f ;  /* 0x001c1f1885467589 */ /* 0x000fe200000e0000 */
[----:B-1----:R-:W-:-:S02]  /*f400*/  SEL R85, R7, R10, P0 ;  /* 0x0000000a07557207 */ /* 0x002fc40000000000 */
[----:B------:R-:W-:Y:S01]  /*f410*/  SEL R83, R10, R7, P0 ;  /* 0x000000070a537207 */ /* 0x000fe20000000000 */
[----:B------:R-:W-:Y:S01]  /*f420*/  SHFL.IDX PT, R68, R129, R24, 0x1c1f ;  /* 0x001c1f1881447589 */ /* 0x000fe200000e0000 */
[----:B--2---:R-:W-:Y:S02]  /*f430*/  SEL R29, R72, R73, P0 ;  /* 0x00000049481d7207 */ /* 0x004fe40000000000 */
[----:B---3--:R-:W-:Y:S01]  /*f440*/  SEL R33, R73, R72, P0 ;  /* 0x0000004849217207 */ /* 0x008fe20000000000 */
[----:B------:R-:W-:Y:S01]  /*f450*/  SHFL.IDX PT, R62, R125, R24, 0x1c1f ;  /* 0x001c1f187d3e7589 */ /* 0x000fe200000e0000 */
[----:B----4-:R-:W-:Y:S02]  /*f460*/  SEL R76, R74, R75, P0 ;  /* 0x0000004b4a4c7207 */ /* 0x010fe40000000000 */
[----:B------:R-:W-:Y:S01]  /*f470*/  SEL R74, R75, R74, P0 ;  /* 0x0000004a4b4a7207 */ /* 0x000fe20000000000 */
[----:B------:R-:W-:Y:S01]  /*f480*/  SHFL.IDX PT, R104, R67, R24, 0x1c1f ;  /* 0x001c1f1843687589 */ /* 0x000fe200000e0000 */
[----:B------:R-:W-:-:S03]  /*f490*/  F2FP.BF16.F32.PACK_AB R10, R87, R86 ;  /* 0x00000056570a723e */ /* 0x000fc600000010ff */
[----:B------:R0:W1:Y:S04]  /*f4a0*/  SHFL.IDX PT, R12, R36, R6, 0x1c1f ;  /* 0x001c1f06240c7589 */ /* 0x00006800000e0000 */
[----:B------:R2:W3:Y:S04]  /*f4b0*/  SHFL.IDX PT, R71, R35, R6, 0x1c1f ;  /* 0x001c1f0623477589 */ /* 0x0004e800000e0000 */
[----:B------:R4:W3:Y:S01]  /*f4c0*/  SHFL.IDX PT, R69, R38, R6, 0x1c1f ;  /* 0x001c1f0626457589 */ /* 0x0008e200000e0000 */
[----:B0-----:R-:W-:-:S03]  /*f4d0*/  SEL R36, R44, R51, P0 ;  /* 0x000000332c247207 */ /* 0x001fc60000000000 */
[----:B------:R0:W3:Y:S01]  /*f4e0*/  SHFL.IDX PT, R65, R39, R6, 0x1c1f ;  /* 0x001c1f0627417589 */ /* 0x0000e200000e0000 */
[----:B------:R-:W-:Y:S02]  /*f4f0*/  SEL R44, R46, R55, P0 ;  /* 0x000000372e2c7207 */ /* 0x000fe40000000000 */
[----:B--2---:R-:W-:Y:S01]  /*f500*/  SEL R35, R50, R45, P0 ;  /* 0x0000002d32237207 */ /* 0x004fe20000000000 */
[----:B------:R-:W-:Y:S01]  /*f510*/  SHFL.IDX PT, R11, R139, R24, 0x1c1f ;  /* 0x001c1f188b0b7589 */ /* 0x000fe200000e0000 */
[----:B----4-:R-:W-:-:S03]  /*f520*/  SEL R38, R53, R28, P0 ;  /* 0x0000001c35267207 */ /* 0x010fc60000000000 */
[----:B------:R-:W-:Y:S01]  /*f530*/  SHFL.IDX PT, R13, R135, R24, 0x1c1f ;  /* 0x001c1f18870d7589 */ /* 0x000fe200000e0000 */
[----:B0-----:R-:W-:-:S03]  /*f540*/  SEL R39, R52, R47, P0 ;  /* 0x0000002f34277207 */ /* 0x001fc60000000000 */
[----:B------:R-:W-:Y:S01]  /*f550*/  SHFL.IDX PT, R15, R131, R24, 0x1c1f ;  /* 0x001c1f18830f7589 */ /* 0x000fe200000e0000 */
[----:B-1----:R-:W-:Y:S02]  /*f560*/  SEL R81, R9, R12, P0 ;  /* 0x0000000c09517207 */ /* 0x002fe40000000000 */
[----:B------:R-:W-:Y:S01]  /*f570*/  SEL R79, R12, R9, P0 ;  /* 0x000000090c4f7207 */ /* 0x000fe20000000000 */
[----:B------:R-:W-:Y:S01]  /*f580*/  SHFL.IDX PT, R63, R127, R24, 0x1c1f ;  /* 0x001c1f187f3f7589 */ /* 0x000fe200000e0000 */
[----:B---3--:R-:W-:Y:S02]  /*f590*/  SEL R72, R70, R71, P0 ;  /* 0x0000004746487207 */ /* 0x008fe40000000000 */
[----:B------:R-:W-:Y:S01]  /*f5a0*/  SEL R70, R71, R70, P0 ;  /* 0x0000004647467207 */ /* 0x000fe20000000000 */
[----:B------:R-:W-:Y:S01]  /*f5b0*/  SHFL.IDX PT, R61, R61, R24, 0x1c1f ;  /* 0x001c1f183d3d7589 */ /* 0x000fe200000e0000 */
[----:B------:R-:W-:Y:S02]  /*f5c0*/  F2FP.BF16.F32.PACK_AB R9, R39, R38 ;  /* 0x000000262709723e */ /* 0x000fe400000010ff */
[----:B------:R-:W-:Y:S01]  /*f5d0*/  F2FP.BF16.F32.PACK_AB R12, R85, R84 ;  /* 0x00000054550c723e */ /* 0x000fe200000010ff */
[----:B------:R0:W-:Y:S04]  /*f5e0*/  SHFL.IDX PT, R60, R89, R24, 0x1c1f ;  /* 0x001c1f18593c7589 */ /* 0x0001e800000e0000 */
[----:B------:R1:W2:Y:S04]  /*f5f0*/  SHFL.IDX PT, R14, R37, R6, 0x1c1f ;  /* 0x001c1f06250e7589 */ /* 0x0002a800000e0000 */
[----:B------:R-:W3:Y:S01]  /*f600*/  SHFL.IDX PT, R67, R111, R6, 0x1c1f ;  /* 0x001c1f066f437589 */ /* 0x000ee200000e0000 */
[----:B0-----:R-:W-:-:S03]  /*f610*/  SEL R89, R27, R4, P0 ;  /* 0x000000041b597207 */ /* 0x001fc60000000000 */
[----:B------:R0:W4:Y:S01]  /*f620*/  SHFL.IDX PT, R24, R40, R6, 0x1c1f ;  /* 0x001c1f0628187589 */ /* 0x00012200000e0000 */
[----:B------:R-:W-:Y:S02]  /*f630*/  F2FP.BF16.F32.PACK_AB R4, R93, R92 ;  /* 0x0000005c5d04723e */ /* 0x000fe400000010ff */
[----:B-1----:R-:W-:Y:S01]  /*f640*/  SEL R37, R45, R50, P0 ;  /* 0x000000322d257207 */ /* 0x002fe20000000000 */
[----:B------:R1:W4:Y:S01]  /*f650*/  SHFL.IDX PT, R58, R41, R6, 0x1c1f ;  /* 0x001c1f06293a7589 */ /* 0x00032200000e0000 */
[----:B------:R-:W-:Y:S02]  /*f660*/  SEL R45, R49, R54, P0 ;  /* 0x00000036312d7207 */ /* 0x000fe40000000000 */
[----:B------:R-:W-:Y:S01]  /*f670*/  SEL R49, R59, R56, P0 ;  /* 0x000000383b317207 */ /* 0x000fe20000000000 */
[----:B------:R2:W4:Y:S01]  /*f680*/  SHFL.IDX PT, R26, R42, R6, 0x1c1f ;  /* 0x001c1f062a1a7589 */ /* 0x00052200000e0000 */
[----:B------:R-:W-:Y:S02]  /*f690*/  SEL R54, R66, R103, P0 ;  /* 0x0000006742367207 */ /* 0x000fe40000000000 */
[----:B0-----:R-:W-:Y:S01]  /*f6a0*/  SEL R40, R28, R53, P0 ;  /* 0x000000351c287207 */ /* 0x001fe20000000000 */
[----:B------:R0:W4:Y:S01]  /*f6b0*/  SHFL.IDX PT, R32, R91, R6, 0x1c1f ;  /* 0x001c1f065b207589 */ /* 0x00012200000e0000 */
[----:B------:R-:W-:-:S02]  /*f6c0*/  F2FP.BF16.F32.PACK_AB R7, R37, R36 ;  /* 0x000000242507723e */ /* 0x000fc400000010ff */
[----:B-1----:R-:W-:Y:S01]  /*f6d0*/  SEL R41, R47, R52, P0 ;  /* 0x000000342f297207 */ /* 0x002fe20000000000 */
[----:B------:R-:W-:Y:S01]  /*f6e0*/  SHFL.IDX PT, R105, R105, R6, 0x1c1f ;  /* 0x001c1f0669697589 */ /* 0x000fe200000e0000 */
[----:B------:R-:W-:Y:S02]  /*f6f0*/  SEL R47, R56, R59, P0 ;  /* 0x0000003b382f7207 */ /* 0x000fe40000000000 */
[----:B--2---:R-:W-:Y:S01]  /*f700*/  SEL R42, R55, R46, P0 ;  /* 0x0000002e372a7207 */ /* 0x004fe20000000000 */
[----:B------:R-:W1:Y:S01]  /*f710*/  SHFL.IDX PT, R107, R107, R6, 0x1c1f ;  /* 0x001c1f066b6b7589 */ /* 0x000e6200000e0000 */
[----:B------:R-:W-:Y:S02]  /*f720*/  SEL R46, R57, R48, P0 ;  /* 0x00000030392e7207 */ /* 0x000fe40000000000 */
[----:B0-----:R-:W-:Y:S01]  /*f730*/  SEL R91, R5, R8, P0 ;  /* 0x00000008055b7207 */ /* 0x001fe20000000000 */
[----:B------:R0:W2:Y:S01]  /*f740*/  SHFL.IDX PT, R109, R109, R6, 0x1c1f ;  /* 0x001c1f066d6d7589 */ /* 0x0000a200000e0000 */
        /* <DEDUP_REMOVED lines=12> */
[----:B------:R-:W-:-:S02]  /*f810*/  F2FP.BF16.F32.PACK_AB R5, R35, R34 ;  /* 0x000000222305723e */ /* 0x000fc400000010ff */
[----:B0-----:R-:W-:Y:S02]  /*f820*/  F2FP.BF16.F32.PACK_AB R6, R89, R88 ;  /* 0x000000585906723e */ /* 0x001fe400000010ff */
[----:B----4-:R-:W-:Y:S02]  /*f830*/  SEL R73, R13, R24, P0 ;  /* 0x000000180d497207 */ /* 0x010fe40000000000 */
[----:B------:R-:W-:Y:S01]  /*f840*/  SEL R71, R24, R13, P0 ;  /* 0x0000000d18477207 */ /* 0x000fe20000000000 */
[----:B------:R0:W-:Y:S01]  /*f850*/  STSM.16.M88.4 [R99], R4 ;  /* 0x0000000463007844 */ /* 0x0001e20000000200 */
[----:B------:R-:W-:Y:S02]  /*f860*/  SEL R67, R15, R58, P0 ;  /* 0x0000003a0f437207 */ /* 0x000fe40000000000 */
[----:B------:R-:W-:Y:S02]  /*f870*/  SEL R69, R58, R15, P0 ;  /* 0x0000000f3a457207 */ /* 0x000fe40000000000 */
[----:B------:R-:W-:-:S02]  /*f880*/  SEL R65, R63, R26, P0 ;  /* 0x0000001a3f417207 */ /* 0x000fc40000000000 */
[----:B------:R-:W-:Y:S02]  /*f890*/  F2FP.BF16.F32.PACK_AB R8, R91, R90 ;  /* 0x0000005a5b08723e */ /* 0x000fe400000010ff */
[----:B------:R-:W-:Y:S02]  /*f8a0*/  F2FP.BF16.F32.PACK_AB R11, R41, R40 ;  /* 0x00000028290b723e */ /* 0x000fe400000010ff */
[----:B------:R-:W-:Y:S02]  /*f8b0*/  SEL R50, R61, R32, P0 ;  /* 0x000000203d327207 */ /* 0x000fe40000000000 */
[----:B------:R-:W-:Y:S01]  /*f8c0*/  SEL R52, R32, R61, P0 ;  /* 0x0000003d20347207 */ /* 0x000fe20000000000 */
[----:B------:R-:W-:Y:S01]  /*f8d0*/  STSM.16.M88.4 [R100], R8 ;  /* 0x0000000864007844 */ /* 0x000fe20000000200 */
[----:B------:R-:W-:Y:S01]  /*f8e0*/  SEL R63, R26, R63, P0 ;  /* 0x0000003f1a3f7207 */ /* 0x000fe20000000000 */
[----:B0-----:R-:W-:Y:S01]  /*f8f0*/  IMAD.U32 R99, RZ, RZ, UR9 ;  /* 0x00000009ff637e24 */ /* 0x001fe2000f8e00ff */
[----:B------:R-:W-:-:S02]  /*f900*/  F2FP.BF16.F32.PACK_AB R13, R43, R42 ;  /* 0x0000002a2b0d723e */ /* 0x000fc400000010ff */
[----:B------:R-:W-:Y:S02]  /*f910*/  F2FP.BF16.F32.PACK_AB R14, R83, R82 ;  /* 0x00000052530e723e */ /* 0x000fe400000010ff */
[----:B------:R-:W-:Y:S02]  /*f920*/  F2FP.BF16.F32.PACK_AB R15, R45, R44 ;  /* 0x0000002c2d0f723e */ /* 0x000fe400000010ff */
[----:B------:R-:W-:Y:S02]  /*f930*/  F2FP.BF16.F32.PACK_AB R24, R81, R80 ;  /* 0x000000505118723e */ /* 0x000fe400000010ff */
[----:B------:R-:W-:Y:S01]  /*f940*/  F2FP.BF16.F32.PACK_AB R25, R47, R46 ;  /* 0x0000002e2f19723e */ /* 0x000fe200000010ff */
[----:B------:R-:W-:Y:S01]  /*f950*/  STSM.16.M88.4 [R97], R12 ;  /* 0x0000000c61007844 */ /* 0x000fe20000000200 */
[----:B------:R-:W-:Y:S02]  /*f960*/  F2FP.BF16.F32.PACK_AB R26, R79, R78 ;  /* 0x0000004e4f1a723e */ /* 0x000fe400000010ff */
[----:B------:R-:W-:-:S02]  /*f970*/  F2FP.BF16.F32.PACK_AB R27, R49, R48 ;  /* 0x00000030311b723e */ /* 0x000fc400000010ff */
[----:B-1----:R-:W-:Y:S02]  /*f980*/  SEL R58, R104, R107, P0 ;  /* 0x0000006b683a7207 */ /* 0x002fe40000000000 */
[----:B------:R-:W-:Y:S01]  /*f990*/  SEL R60, R107, R104, P0 ;  /* 0x000000686b3c7207 */ /* 0x000fe20000000000 */
[----:B------:R0:W-:Y:S01]  /*f9a0*/  STSM.16.M88.4 [R98], R24 ;  /* 0x0000001862007844 */ /* 0x0001e20000000200 */
[----:B------:R-:W-:Y:S02]  /*f9b0*/  SEL R59, R102, R105, P0 ;  /* 0x00000069663b7207 */ /* 0x000fe40000000000 */
[----:B------:R-:W-:Y:S02]  /*f9c0*/  SEL R61, R105, R102, P0 ;  /* 0x00000066693d7207 */ /* 0x000fe40000000000 */
[----:B--2---:R-:W-:Y:S02]  /*f9d0*/  SEL R28, R106, R109, P0 ;  /* 0x0000006d6a1c7207 */ /* 0x004fe40000000000 */
[----:B------:R-:W-:-:S02]  /*f9e0*/  SEL R32, R109, R106, P0 ;  /* 0x0000006a6d207207 */ /* 0x000fc40000000000 */
[----:B------:R-:W-:Y:S02]  /*f9f0*/  F2FP.BF16.F32.PACK_AB R4, R77, R76 ;  /* 0x0000004c4d04723e */ /* 0x000fe400000010ff */
[----:B------:R-:W-:Y:S02]  /*fa00*/  F2FP.BF16.F32.PACK_AB R5, R51, R50 ;  /* 0x000000323305723e */ /* 0x000fe400000010ff */
[----:B------:R-:W-:Y:S02]  /*fa10*/  F2FP.BF16.F32.PACK_AB R6, R75, R74 ;  /* 0x0000004a4b06723e */ /* 0x000fe400000010ff */
[----:B------:R-:W-:Y:S01]  /*fa20*/  F2FP.BF16.F32.PACK_AB R7, R53, R52 ;  /* 0x000000343507723e */ /* 0x000fe200000010ff */
[----:B0-----:R-:W-:Y:S01]  /*fa30*/  IMAD.U32 R98, RZ, RZ, UR8 ;  /* 0x00000008ff627e24 */ /* 0x001fe2000f8e00ff */
[----:B------:R-:W-:Y:S01]  /*fa40*/  F2FP.BF16.F32.PACK_AB R8, R73, R72 ;  /* 0x000000484908723e */ /* 0x000fe200000010ff */
[----:B------:R-:W-:Y:S01]  /*fa50*/  ULDC.64 UR8, c[0x0][0xc08] ;  /* 0x0003020000087ab9 */ /* 0x000fe20000000a00 */
[----:B------:R-:W-:Y:S01]  /*fa60*/  F2FP.BF16.F32.PACK_AB R9, R55, R54 ;  /* 0x000000363709723e */ /* 0x000fe200000010ff */
[----:B------:R0:W-:Y:S01]  /*fa70*/  STSM.16.M88.4 [R94], R4 ;  /* 0x000000045e007844 */ /* 0x0001e20000000200 */
        /* <DEDUP_REMOVED lines=10> */
[----:B------:R-:W-:Y:S01]  /*fb20*/  F2FP.BF16.F32.PACK_AB R26, R63, R62 ;  /* 0x0000003e3f1a723e */ /* 0x000fe200000010ff */
[----:B0-----:R-:W0:Y:S01]  /*fb30*/  LDC R94, c[0x0][0xbe8] ;  /* 0x0002fa00ff5e7b82 */ /* 0x001e220000000800 */
[----:B------:R-:W-:Y:S02]  /*fb40*/  F2FP.BF16.F32.PACK_AB R27, R33, R32 ;  /* 0x00000020211b723e */ /* 0x000fe400000010ff */
[----:B------:R-:W-:-:S03]  /*fb50*/  ISETP.NE.U32.AND P0, PT, RZ, UR10, PT ;  /* 0x0000000aff007c0c */ /* 0x000fc6000bf05070 */
[----:B------:R3:W-:Y:S02]  /*fb60*/  STSM.16.M88.4 [R96], R24 ;  /* 0x0000001860007844 */ /* 0x0007e40000000200 */
[----:B------:R-:W-:Y:S01]  /*fb70*/  BAR.SYNC.DEFER_BLOCKING 0x1, 0x100 ;  /* 0x0044000000007b1d */ /* 0x000fe20000010000 */
[----:B------:R-:W-:-:S13]  /*fb80*/  ISETP.NE.AND.EX P0, PT, RZ, UR11, PT, P0 ;  /* 0x0000000bff007c0c */ /* 0x000fda000bf05300 */
[----:B------:R-:W4:Y:S01]  /*fb90*/  @P0 LDG.E R97, desc[UR54][R98.64] ;  /* 0x0000003662610981 */ /* 0x000f22000c1e1900 */
[----:B------:R-:W-:Y:S01]  /*fba0*/  UISETP.NE.U32.AND UP0, UPT, UR8, URZ, UPT ;  /* 0x0000003f0800728c */ /* 0x000fe2000bf05070 */
[----:B0-----:R-:W-:Y:S01]  /*fbb0*/  ISETP.NE.AND P1, PT, R94, 0x1, PT ;  /* 0x000000015e00780c */ /* 0x001fe20003f25270 */
[----:B------:R-:W-:Y:S02]  /*fbc0*/  ULDC UR4, c[0x0][0xa88] ;  /* 0x0002a20000047ab9 */ /* 0x000fe40000000800 */
[----:B------:R-:W-:Y:S01]  /*fbd0*/  UISETP.NE.AND.EX UP0, UPT, UR9, URZ, UPT, UP0 ;  /* 0x0000003f0900728c */ /* 0x000fe2000bf05300 */
[----:B-1----:R-:W-:Y:S01]  /*fbe0*/  IMAD.U32 R9, RZ, RZ, UR4 ;  /* 0x00000004ff097e24 */ /* 0x002fe2000f8e00ff */
[----:B------:R-:W-:-:S04]  /*fbf0*/  UMOV UR16, 0x9b8 ;  /* 0x000009b800107882 */ /* 0x000fc80000000000 */
[----:B------:R-:W-:-:S04]  /*fc00*/  PLOP3.LUT P4, PT, PT, PT, UP0, 0x80, 0x0 ;  /* 0x000000000000781c */ /* 0x000fc80003f8f008 */
[----:B------:R-:W0:Y:S01]  /*fc10*/  @P1 LDC R6, c[0x0][0xbec] ;  /* 0x0002fb00ff061b82 */ /* 0x000e220000000800 */
[----:B------:R-:W-:-:S04]  /*fc20*/  @UP0 ULEA UR8, UP1, UR44, UR8, 0x2 ;  /* 0x000000082c080291 */ /* 0x000fc8000f82103f */
[----:B------:R-:W-:Y:S02]  /*fc30*/  @UP0 ULEA.HI.X UR9, UR44, UR9, UR43, 0x2, UP1 ;  /* 0x000000092c090291 */ /* 0x000fe400088f142b */
[----:B------:R-:W-:Y:S01]  /*fc40*/  UISETP.GT.AND UP1, UPT, UR47, 0x1, UPT ;  /* 0x000000012f00788c */ /* 0x000fe2000bf24270 */
[----:B------:R-:W1:Y:S01]  /*fc50*/  @P1 LDC R11, c[0x0][0xbf0] ;  /* 0x0002fc00ff0b1b82 */ /* 0x000e620000000800 */
[----:B------:R-:W-:Y:S02]  /*fc60*/  IMAD.U32 R4, RZ, RZ, UR8 ;  /* 0x00000008ff047e24 */ /* 0x000fe4000f8e00ff */
[----:B------:R-:W-:Y:S01]  /*fc70*/  USEL UR16, UR16, 0x978, UP1 ;  /* 0x0000097810107887 */ /* 0x000fe20008800000 */
[----:B------:R-:W-:Y:S01]  /*fc80*/  IMAD.U32 R5, RZ, RZ, UR9 ;  /* 0x00000009ff057e24 */ /* 0x000fe2000f8e00ff */
[----:B------:R-:W-:Y:S01]  /*fc90*/  UISETP.NE.U32.AND UP0, UPT, UR10, URZ, UPT ;  /* 0x0000003f0a00728c */ /* 0x000fe2000bf05070 */
[----:B--2---:R-:W-:Y:S01]  /*fca0*/  VIADD R13, R18, UR36 ;  /* 0x00000024120d7c36 */ /* 0x004fe20008000000 */
[----:B------:R-:W-:-:S02]  /*fcb0*/  UMOV UR4, URZ ;  /* 0x0000003f00047c82 */ /* 0x000fc40008000000 */
[----:B------:R-:W-:Y:S01]  /*fcc0*/  UISETP.NE.AND.EX UP0, UPT, UR11, URZ, UPT, UP0 ;  /* 0x0000003f0b00728c */ /* 0x000fe2000bf05300 */
[----:B------:R0:W5:Y:S01]  /*fcd0*/  @P4 LDG.E R9, desc[UR54][R4.64] ;  /* 0x0000003604094981 */ /* 0x000162000c1e1900 */
[----:B------:R-:W-:Y:S01]  /*fce0*/  USEL UR7, UR37, URZ, UP1 ;  /* 0x0000003f25077287 */ /* 0x000fe20008800000 */
[----:B------:R-:W-:Y:S01]  /*fcf0*/  IMAD.MOV.U32 R7, RZ, RZ, R13 ;  /* 0x000000ffff077224 */ /* 0x000fe200078e000d */
[----:B------:R-:W-:Y:S02]  /*fd00*/  USEL UR44, UR44, URZ, !UP0 ;  /* 0x0000003f2c2c7287 */ /* 0x000fe4000c000000 */
[----:B------:R-:W-:Y:S01]  /*fd10*/  ULDC.64 UR10, c[0x0][UR16+0x218] ;  /* 0x00008600100a7abb */ /* 0x000fe20008000a00 */
[----:B------:R-:W-:Y:S01]  /*fd20*/  ULDC.64 UR14, c[0x0][UR16+0x228] ;  /* 0x00008a00100e7abb */ /* 0x000fe20008000a00 */
[----:B------:R-:W-:Y:S01]  /*fd30*/  ULDC.64 UR12, c[0x0][UR16+0x220] ;  /* 0x00008800100c7abb */ /* 0x000fe20008000a00 */
[----:B------:R-:W-:Y:S02]  /*fd40*/  UIMAD.WIDE.U32 UR8, UR10, UR45, URZ ;  /* 0x0000002d0a0872a5 */ /* 0x000fe4000f8e003f */
[----:B------:R-:W-:Y:S01]  /*fd50*/  UIMAD.WIDE.U32 UR18, UR14, UR7, URZ ;  /* 0x000000070e1272a5 */ /* 0x000fe2000f8e003f */
[----:B0-----:R-:W-:Y:S01]  /*fd60*/  @P1 IMAD.HI.U32 R4, R13, R6, RZ ;  /* 0x000000060d041227 */ /* 0x001fe200078e00ff */
[----:B------:R-:W-:-:S02]  /*fd70*/  UIMAD UR10, UR11, UR45, URZ ;  /* 0x0000002d0b0a72a4 */ /* 0x000fc4000f8e023f */
[----:B------:R-:W-:Y:S02]  /*fd80*/  UIMAD UR14, UR15, UR7, URZ ;  /* 0x000000070f0e72a4 */ /* 0x000fe4000f8e023f */
[----:B------:R-:W-:Y:S01]  /*fd90*/  USEL UR43, UR43, URZ, !UP0 ;  /* 0x0000003f2b2b7287 */ /* 0x000fe2000c000000 */
[----:B-1----:R-:W-:Y:S01]  /*fda0*/  @P1 SHF.R.U32.HI R7, RZ, R11, R4 ;  /* 0x0000000bff071219 */ /* 0x002fe20000011604 */
[----:B------:R-:W-:Y:S01]  /*fdb0*/  UIMAD UR7, UR13, UR44, URZ ;  /* 0x0000002c0d0772a4 */ /* 0x000fe2000f8e023f */
[----:B------:R-:W-:Y:S01]  /*fdc0*/  IMAD.U32 R4, RZ, RZ, UR18 ;  /* 0x00000012ff047e24 */ /* 0x000fe2000f8e00ff */
[----:B------:R-:W-:Y:S01]  /*fdd0*/  UIADD3 UR9, UR9, UR10, URZ ;  /* 0x0000000a09097290 */ /* 0x000fe2000fffe03f */
[----:B------:R-:W-:Y:S01]  /*fde0*/  IMAD.U32 R5, RZ, RZ, UR19 ;  /* 0x00000013ff057e24 */ /* 0x000fe2000f8e00ff */
[----:B------:R-:W-:Y:S01]  /*fdf0*/  UIMAD.WIDE.U32 UR10, UR12, UR44, URZ ;  /* 0x0000002c0c0a72a5 */ /* 0x000fe2000f8e003f */
[--C-:B------:R-:W-:Y:S01]  /*fe00*/  IMAD.MOV R11, RZ, RZ, -R7.reuse ;  /* 0x000000ffff0b7224 */ /* 0x100fe200078e0a07 */
[----:B------:R-:W-:Y:S01]  /*fe10*/  UIMAD UR7, UR12, UR43, UR7 ;  /* 0x0000002b0c0772a4 */ /* 0x000fe2000f8e0207 */
[----:B------:R-:W-:Y:S01]  /*fe20*/  SHF.R.S32.HI R5, RZ, 0x1f, R7 ;  /* 0x0000001fff057819 */ /* 0x000fe20000011407 */
[----:B------:R-:W-:Y:S01]  /*fe30*/  UIADD3 UR14, UR19, UR14, URZ ;  /* 0x0000000e130e7290 */ /* 0x000fe2000fffe03f */
[----:B------:R-:W-:Y:S01]  /*fe40*/  IMAD R11, R94, R11, R13 ;  /* 0x0000000b5e0b7224 */ /* 0x000fe200078e020d */
[----:B------:R-:W-:-:S04]  /*fe50*/  UIADD3 UR7, UR11, UR7, URZ ;  /* 0x000000070b077290 */ /* 0x000fc8000fffe03f */
[----:B------:R-:W-:Y:S01]  /*fe60*/  IMAD.U32 R8, RZ, RZ, UR14 ;  /* 0x0000000eff087e24 */ /* 0x000fe2000f8e00ff */
        /* <DEDUP_REMOVED lines=22> */
.L_x_8082:
[----:B------:R-:W2:Y:S01]  /*ffd0*/  LDL R11, [R1+0x3c] ;  /* 0x00003c00010b7983 */ /* 0x000ea20000100800 */
[----:B------:R-:W0:Y:S03]  /*ffe0*/  S2R R4, SR_TID.X ;  /* 0x0000000000047919 */ /* 0x000e260000002100 */
[----:B------:R-:W-:Y:S04]  /*fff0*/  SHFL.IDX PT, R5, R10, RZ, 0x1c1f ;  /* 0x001c1fff0a057589 */ /* 0x000fe800000e0000 */
[----:B------:R-:W-:Y:S04]  /*10000*/  SHFL.IDX PT, R6, R8, 0x1, 0x1c1f ;  /* 0x003c1f0008067f89 */ /* 0x000fe800000e0000 */
[----:B------:R-:W-:Y:S01]  /*10010*/  SHFL.IDX PT, R7, R10, 0x1, 0x1c1f ;  /* 0x003c1f000a077f89 */ /* 0x000fe200000e0000 */
[----:B0-----:R-:W-:-:S05]  /*10020*/  VIADD R14, R4, 0xffffff80 ;  /* 0xffffff80040e7836 */ /* 0x001fca0000000000 */
[----:B------:R-:W-:-:S04]  /*10030*/  SHF.R.S32.HI R12, RZ, 0x1f, R14 ;  /* 0x0000001fff0c7819 */ /* 0x000fc8000001140e */
[----:B------:R-:W-:Y:S01]  /*10040*/  LEA.HI R12, R12, R14, RZ, 0x7 ;  /* 0x0000000e0c0c7211 */ /* 0x000fe200078f38ff */
[----:B------:R-:W0:Y:S03]  /*10050*/  SHFL.IDX PT, R4, R8, RZ, 0x1c1f ;  /* 0x001c1fff08047589 */ /* 0x000e2600000e0000 */
[----:B------:R-:W-:Y:S01]  /*10060*/  LOP3.LUT R12, R12, 0xffffff80, RZ, 0xc0, !PT ;  /* 0xffffff800c0c7812 */ /* 0x000fe200078ec0ff */
[----:B-----5:R-:W-:-:S04]  /*10070*/  IMAD R30, R9, R94, RZ ;  /* 0x0000005e091e7224 */ /* 0x020fc800078e02ff */
[----:B------:R-:W-:-:S05]  /*10080*/  IMAD.IADD R12, R14, 0x1, -R12 ;  /* 0x000000010e0c7824 */ /* 0x000fca00078e0a0c */
[----:B------:R-:W-:Y:S01]  /*10090*/  LOP3.LUT P0, RZ, R12, 0x3, RZ, 0xc0, !PT ;  /* 0x000000030cff7812 */ /* 0x000fe2000780c0ff */
[----:B--2---:R-:W-:-:S04]  /*100a0*/  VIADD R11, R11, UR36 ;  /* 0x000000240b0b7c36 */ /* 0x004fc80008000000 */
[C---:B------:R-:W-:Y:S01]  /*100b0*/  VIADD R25, R11.reuse, 0x8 ;  /* 0x000000080b197836 */ /* 0x040fe20000000000 */
[----:B------:R-:W-:-:S04]  /*100c0*/  ISETP.GE.OR P2, PT, R11, R30, P0 ;  /* 0x0000001e0b00720c */ /* 0x000fc80000746670 */
[----:B------:R-:W-:-:S09]  /*100d0*/  ISETP.GE.OR P0, PT, R25, R30, P0 ;  /* 0x0000001e1900720c */ /* 0x000fd20000706670 */
[----:B0-----:R0:W-:Y:S04]  /*100e0*/  @!P2 ST.E desc[UR54][R4.64], R3 ;  /* 0x000000030400a985 */ /* 0x0011e8000c101936 */
[----:B------:R0:W-:Y:S01]  /*100f0*/  @!P0 ST.E desc[UR54][R6.64], R2 ;  /* 0x0000000206008985 */ /* 0x0001e2000c101936 */
[----:B------:R-:W-:-:S13]  /*10100*/  PLOP3.LUT P0, PT, PT, PT, UP1, 0x80, 0x0 ;  /* 0x000000000000781c */ /* 0x000fda0003f0f018 */
[----:B0-----:R-:W-:Y:S05]  /*10110*/  @P0 BRA `(.L_x_8083) ;  /* 0x0000000800a00947 */ /* 0x001fea0003800000 */
[----:B------:R-:W-:Y:S01]  /*10120*/  VIADD R12, R108, 0xffffff80 ;  /* 0xffffff806c0c7836 */ /* 0x000fe20000000000 */
[----:B------:R-:W-:Y:S01]  /*10130*/  ULDC.64 UR10, c[0x0][0xaa0] ;  /* 0x0002a800000a7ab9 */ /* 0x000fe20000000a00 */
[----:B------:R-:W0:Y:S03]  /*10140*/  @P1 LDC R29, c[0x0][0xbf0] ;  /* 0x0002fc00ff1d1b82 */ /* 0x000e260000000800 */
[----:B------:R-:W-:-:S04]  /*10150*/  SHF.R.S32.HI R95, RZ, 0x1f, R12 ;  /* 0x0000001fff5f7819 */ /* 0x000fc8000001140c */
[----:B------:R-:W-:-:S04]  /*10160*/  LEA.HI R95, R95, R12, RZ, 0x3 ;  /* 0x0000000c5f5f7211 */ /* 0x000fc800078f18ff */
[----:B------:R-:W-:-:S05]  /*10170*/  SHF.R.S32.HI R95, RZ, 0x3, R95 ;  /* 0x00000003ff5f7819 */ /* 0x000fca000001145f */
[----:B------:R-:W-:-:S04]  /*10180*/  IMAD R3, R95, 0x40, R16 ;  /* 0x000000405f037824 */ /* 0x000fc800078e0210 */
[----:B------:R-:W-:-:S03]  /*10190*/  IMAD.WIDE R20, R3, 0x2, R20 ;  /* 0x0000000203147825 */ /* 0x000fc600078e0214 */
[C---:B------:R-:W-:Y:S01]  /*101a0*/  IADD3 R9, P6, R20.reuse, 0x1000, RZ ;  /* 0x0000100014097810 */ /* 0x040fe20007fde0ff */
[----:B------:R-:W-:Y:S01]  /*101b0*/  UIMAD UR7, UR12, UR10, URZ ;  /* 0x0000000a0c0772a4 */ /* 0x000fe2000f8e023f */
[C---:B------:R-:W-:Y:S02]  /*101c0*/  IADD3 R13, P5, R20.reuse, 0x2000, RZ ;  /* 0x00002000140d7810 */ /* 0x040fe40007fbe0ff */
[----:B------:R-:W-:Y:S01]  /*101d0*/  LOP3.LUT R8, R9, 0x380, RZ, 0xc0, !PT ;  /* 0x0000038009087812 */ /* 0x000fe200078ec0ff */
[----:B------:R-:W-:Y:S01]  /*101e0*/  UIMAD.WIDE.U32 UR8, UR4, UR10, URZ ;  /* 0x0000000a040872a5 */ /* 0x000fe2000f8e003f */
[----:B------:R-:W-:Y:S02]  /*101f0*/  IADD3 R25, P4, R20, 0x3000, RZ ;  /* 0x0000300014197810 */ /* 0x000fe40007f9e0ff */
[----:B------:R-:W-:Y:S01]  /*10200*/  SHF.R.U64 R8, R8, 0x3, RZ ;  /* 0x0000000308087819 */ /* 0x000fe200000012ff */
[----:B------:R-:W-:Y:S01]  /*10210*/  UIMAD UR7, UR4, UR11, UR7 ;  /* 0x0000000b040772a4 */ /* 0x000fe2000f8e0207 */
[----:B------:R-:W-:-:S02]  /*10220*/  IADD3 R33, P3, R20, 0x4000, RZ ;  /* 0x0000400014217810 */ /* 0x000fc40007f7e0ff */
[----:B------:R-:W-:Y:S01]  /*10230*/  LOP3.LUT R8, R8, R9, RZ, 0x3c, !PT ;  /* 0x0000000908087212 */ /* 0x000fe200078e3cff */
[----:B------:R-:W-:Y:S01]  /*10240*/  IMAD.X R9, RZ, RZ, R21, P6 ;  /* 0x000000ffff097224 */ /* 0x000fe200030e0615 */
[C---:B------:R-:W-:Y:S01]  /*10250*/  IADD3 R3, P6, R20.reuse, 0x7000, RZ ;  /* 0x0000700014037810 */ /* 0x040fe20007fde0ff */
[----:B------:R-:W-:Y:S01]  /*10260*/  UIADD3 UR9, UR9, UR7, URZ ;  /* 0x0000000709097290 */ /* 0x000fe2000fffe03f */
[C---:B------:R-:W-:Y:S01]  /*10270*/  IADD3 R37, P2, R20.reuse, 0x5000, RZ ;  /* 0x0000500014257810 */ /* 0x040fe20007f5e0ff */
[----:B------:R-:W-:Y:S01]  /*10280*/  ULDC.64 UR10, c[0x0][0xae8] ;  /* 0x0002ba00000a7ab9 */ /* 0x000fe20000000a00 */
[----:B------:R-:W-:Y:S02]  /*10290*/  LOP3.LUT R2, R3, 0x380, RZ, 0xc0, !PT ;  /* 0x0000038003027812 */ /* 0x000fe400078ec0ff */
[C---:B------:R-:W-:Y:S02]  /*102a0*/  IADD3 R41, P0, R20.reuse, 0x6000, RZ ;  /* 0x0000600014297810 */ /* 0x040fe40007f1e0ff */
[----:B------:R-:W-:-:S02]  /*102b0*/  LOP3.LUT R5, R20, 0x380, RZ, 0xc0, !PT ;  /* 0x0000038014057812 */ /* 0x000fc400078ec0ff */
[----:B------:R-:W-:Y:S02]  /*102c0*/  LOP3.LUT R12, R13, 0x380, RZ, 0xc0, !PT ;  /* 0x000003800d0c7812 */ /* 0x000fe400078ec0ff */
[----:B------:R-:W-:Y:S01]  /*102d0*/  LOP3.LUT R24, R25, 0x380, RZ, 0xc0, !PT ;  /* 0x0000038019187812 */ /* 0x000fe200078ec0ff */
[----:B------:R-:W-:Y:S01]  /*102e0*/  USHF.R.S32.HI UR4, URZ, 0x1f, UR44 ;  /* 0x0000001f3f047899 */ /* 0x000fe2000801142c */
[----:B------:R-:W-:Y:S01]  /*102f0*/  SHF.R.U64 R2, R2, 0x3, RZ ;  /* 0x0000000302027819 */ /* 0x000fe200000012ff */
[----:B------:R-:W-:Y:S01]  /*10300*/  UIMAD.WIDE.U32 UR8, UR45, UR10, UR8 ;  /* 0x0000000a2d0872a5 */ /* 0x000fe2000f8e0008 */
[----:B------:R-:W-:Y:S01]  /*10310*/  LOP3.LUT R32, R33, 0x380, RZ, 0xc0, !PT ;  /* 0x0000038021207812 */ /* 0x000fe200078ec0ff */
[----:B------:R-:W-:Y:S01]  /*10320*/  IMAD.X R45, RZ, RZ, R21, P6 ;  /* 0x000000ffff2d7224 */ /* 0x000fe200030e0615 */
[----:B------:R-:W-:Y:S01]  /*10330*/  LOP3.LUT R44, R2, R3, RZ, 0x3c, !PT ;  /* 0x00000003022c7212 */ /* 0x000fe200078e3cff */
[----:B------:R-:W5:Y:S01]  /*10340*/  LD.E.128 R8, desc[UR54][R8.64] ;  /* 0x0000003608087980 */ /* 0x000f62000c101d00 */
[----:B------:R-:W1:Y:S01]  /*10350*/  @P1 LDC R3, c[0x0][0xbec] ;  /* 0x0002fb00ff031b82 */ /* 0x000e620000000800 */
[----:B------:R-:W-:Y:S01]  /*10360*/  IMAD R2, R22, 0x20, R95 ;  /* 0x0000002016027824 */ /* 0x000fe200078e025f */
[----:B------:R-:W-:-:S02]  /*10370*/  LOP3.LUT R36, R37, 0x380, RZ, 0xc0, !PT ;  /* 0x0000038025247812 */ /* 0x000fc400078ec0ff */
[----:B------:R-:W-:Y:S02]  /*10380*/  LOP3.LUT R40, R41, 0x380, RZ, 0xc0, !PT ;  /* 0x0000038029287812 */ /* 0x000fe400078ec0ff */
[----:B------:R-:W-:Y:S01]  /*10390*/  SHF.R.U64 R5, R5, 0x3, RZ ;  /* 0x0000000305057819 */ /* 0x000fe200000012ff */
[----:B------:R-:W-:Y:S01]  /*103a0*/  VIADD R28, R2, UR36 ;  /* 0x00000024021c7c36 */ /* 0x000fe20008000000 */
[----:B------:R-:W-:Y:S01]  /*103b0*/  SHF.R.U64 R12, R12, 0x3, RZ ;  /* 0x000000030c0c7819 */ /* 0x000fe200000012ff */
[----:B------:R-:W-:Y:S01]  /*103c0*/  UIMAD UR9, UR45, UR11, UR9 ;  /* 0x0000000b2d0972a4 */ /* 0x000fe2000f8e0209 */
[----:B------:R-:W-:Y:S01]  /*103d0*/  SHF.R.U64 R24, R24, 0x3, RZ ;  /* 0x0000000318187819 */ /* 0x000fe200000012ff */
[----:B------:R-:W5:Y:S01]  /*103e0*/  LD.E.128 R44, desc[UR54][R44.64] ;  /* 0x000000362c2c7980 */ /* 0x000f62000c101d00 */
[----:B------:R-:W-:Y:S01]  /*103f0*/  SHF.R.U64 R32, R32, 0x3, RZ ;  /* 0x0000000320207819 */ /* 0x000fe200000012ff */
[----:B------:R-:W-:Y:S01]  /*10400*/  ULDC.64 UR10, c[0x0][0xaf0] ;  /* 0x0002bc00000a7ab9 */ /* 0x000fe20000000a00 */
[----:B------:R-:W-:-:S02]  /*10410*/  SHF.R.U64 R36, R36, 0x3, RZ ;  /* 0x0000000324247819 */ /* 0x000fc400000012ff */
[----:B------:R-:W-:Y:S02]  /*10420*/  SHF.R.U64 R40, R40, 0x3, RZ ;  /* 0x0000000328287819 */ /* 0x000fe400000012ff */
[----:B------:R-:W-:Y:S01]  /*10430*/  LOP3.LUT R20, R5, R20, RZ, 0x3c, !PT ;  /* 0x0000001405147212 */ /* 0x000fe200078e3cff */
[----:B------:R-:W-:Y:S01]  /*10440*/  UIMAD UR4, UR4, UR10, URZ ;  /* 0x0000000a040472a4 */ /* 0x000fe2000f8e023f */
[----:B------:R-:W-:Y:S01]  /*10450*/  LOP3.LUT R12, R12, R13, RZ, 0x3c, !PT ;  /* 0x0000000d0c0c7212 */ /* 0x000fe200078e3cff */
[--C-:B------:R-:W-:Y:S01]  /*10460*/  IMAD.X R13, RZ, RZ, R21.reuse, P5 ;  /* 0x000000ffff0d7224 */ /* 0x100fe200028e0615 */
[----:B------:R-:W-:Y:S01]  /*10470*/  LOP3.LUT R24, R24, R25, RZ, 0x3c, !PT ;  /* 0x0000001918187212 */ /* 0x000fe200078e3cff */
[--C-:B------:R-:W-:Y:S01]  /*10480*/  IMAD.X R25, RZ, RZ, R21.reuse, P4 ;  /* 0x000000ffff197224 */ /* 0x100fe200020e0615 */
[----:B------:R-:W-:Y:S01]  /*10490*/  LOP3.LUT R32, R32, R33, RZ, 0x3c, !PT ;  /* 0x0000002120207212 */ /* 0x000fe200078e3cff */
[----:B-1----:R-:W-:Y:S01]  /*104a0*/  @P1 IMAD.HI.U32 R2, R28, R3, RZ ;  /* 0x000000031c021227 */ /* 0x002fe200078e00ff */
[----:B------:R-:W-:Y:S01]  /*104b0*/  LOP3.LUT R36, R36, R37, RZ, 0x3c, !PT ;  /* 0x0000002524247212 */ /* 0x000fe200078e3cff */
[----:B------:R1:W5:Y:S01]  /*104c0*/  LD.E.128 R4, desc[UR54][R20.64] ;  /* 0x0000003614047980 */ /* 0x000362000c101d00 */
[----:B------:R-:W-:Y:S01]  /*104d0*/  LOP3.LUT R40, R40, R41, RZ, 0x3c, !PT ;  /* 0x0000002928287212 */ /* 0x000fe200078e3cff */
[----:B------:R-:W-:-:S02]  /*104e0*/  IMAD.X R33, RZ, RZ, R21, P3 ;  /* 0x000000ffff217224 */ /* 0x000fc400018e0615 */
[--C-:B------:R-:W-:Y:S01]  /*104f0*/  IMAD.X R37, RZ, RZ, R21.reuse, P2 ;  /* 0x000000ffff257224 */ /* 0x100fe200010e0615 */
[----:B------:R-:W-:Y:S01]  /*10500*/  UIMAD UR4, UR44, UR11, UR4 ;  /* 0x0000000b2c0472a4 */ /* 0x000fe2000f8e0204 */
[----:B------:R-:W-:Y:S01]  /*10510*/  IMAD.X R41, RZ, RZ, R21, P0 ;  /* 0x000000ffff297224 */ /* 0x000fe200000e0615 */
[----:B------:R-:W-:Y:S01]  /*10520*/  UIMAD.WIDE.U32 UR44, UR44, UR10, UR8 ;  /* 0x0000000a2c2c72a5 */ /* 0x000fe2000f8e0008 */
[----:B------:R-:W5:Y:S01]  /*10530*/  LD.E.128 R12, desc[UR54][R12.64] ;  /* 0x000000360c0c7980 */ /* 0x000f62000c101d00 */
[----:B-1----:R-:W-:Y:S01]  /*10540*/  IMAD.MOV.U32 R21, RZ, RZ, R28 ;  /* 0x000000ffff157224 */ /* 0x002fe200078e001c */
[----:B0-----:R-:W-:Y:S01]  /*10550*/  @P1 SHF.R.U32.HI R21, RZ, R29, R2 ;  /* 0x0000001dff151219 */ /* 0x001fe20000011602 */
[----:B------:R-:W-:Y:S01]  /*10560*/  UIADD3 UR4, UR45, UR4, URZ ;  /* 0x000000042d047290 */ /* 0x000fe2000fffe03f */
[----:B------:R-:W5:Y:S01]  /*10570*/  LD.E.128 R24, desc[UR54][R24.64] ;  /* 0x0000003618187980 */ /* 0x000f62000c101d00 */
[----:B------:R-:W-:Y:S01]  /*10580*/  ULDC.64 UR8, c[0x0][0xae0] ;  /* 0x0002b80000087ab9 */ /* 0x000fe20000000a00 */
[--C-:B------:R-:W-:Y:S01]  /*10590*/  SHF.R.S32.HI R20, RZ, 0x1f, R21.reuse ;  /* 0x0000001fff147819 */ /* 0x100fe20000011415 */
[----:B------:R-:W-:Y:S01]  /*105a0*/  IMAD.MOV R29, RZ, RZ, -R21 ;  /* 0x000000ffff1d7224 */ /* 0x000fe200078e0a15 */
[----:B------:R-:W5:Y:S01]  /*105b0*/  LD.E.128 R32, desc[UR54][R32.64] ;  /* 0x0000003620207980 */ /* 0x000f62000c101d00 */
[----:B------:R-:W-:-:S02]  /*105c0*/  IMAD.U32 R3, RZ, RZ, UR45 ;  /* 0x0000002dff037e24 */ /* 0x000fc4000f8e00ff */
[----:B------:R-:W-:Y:S01]  /*105d0*/  IMAD R20, R20, UR8, RZ ;  /* 0x0000000814147c24 */ /* 0x000fe2000f8e02ff */
[----:B------:R-:W5:Y:S01]  /*105e0*/  LD.E.128 R36, desc[UR54][R36.64] ;  /* 0x0000003624247980 */ /* 0x000f62000c101d00 */
[----:B------:R-:W-:Y:S02]  /*105f0*/  IMAD R29, R94, R29, R28 ;  /* 0x0000001d5e1d7224 */ /* 0x000fe400078e021c */
[----:B------:R-:W-:Y:S01]  /*10600*/  IMAD.U32 R2, RZ, RZ, UR44 ;  /* 0x0000002cff027e24 */ /* 0x000fe2000f8e00ff */
[----:B------:R-:W5:Y:S01]  /*10610*/  LD.E.128 R40, desc[UR54][R40.64] ;  /* 0x0000003628287980 */ /* 0x000f62000c101d00 */
[----:B------:R-:W-:Y:S02]  /*10620*/  IMAD.U32 R3, RZ, RZ, UR4 ;  /* 0x00000004ff037e24 */ /* 0x000fe4000f8e00ff */
[C---:B------:R-:W-:Y:S01]  /*10630*/  IMAD R49, R21.reuse, UR9, R20 ;  /* 0x0000000915317c24 */ /* 0x040fe2000f8e0214 */
[----:B------:R-:W-:Y:S01]  /*10640*/  @!PT LDS RZ, [RZ] ;  /* 0x00000000fffff984 */ /* 0x000fe20000000800 */
[----:B------:R-:W-:Y:S01]  /*10650*/  @!PT LDS RZ, [RZ] ;  /* 0x00000000fffff984 */ /* 0x000fe20000000800 */
[----:B------:R-:W-:Y:S01]  /*10660*/  @!PT LDS RZ, [RZ] ;  /* 0x00000000fffff984 */ /* 0x000fe20000000800 */
[----:B------:R-:W-:Y:S01]  /*10670*/  @!PT LDS RZ, [RZ] ;  /* 0x00000000fffff984 */ /* 0x000fe20000000800 */
[----:B------:R0:W-:Y:S06]  /*10680*/  MEMBAR.ALL.CTA ;  /* 0x0000000000007992 */ /* 0x0001ec0000008000 */
[----:B0-----:R-:W0:Y:S01]  /*10690*/  FENCE.VIEW.ASYNC.S ;  /* 0x00000000000073c6 */ /* 0x001e220000000000 */
[----:B------:R-:W-:Y:S01]  /*106a0*/  SHF.R.S32.HI R20, RZ, 0x1f, R29 ;  /* 0x0000001fff147819 */ /* 0x000fe2000001141d */
[----:B------:R-:W-:Y:S01]  /*106b0*/  IMAD.WIDE.U32 R2, R21, UR8, R2 ;  /* 0x0000000815027c25 */ /* 0x000fe2000f8e0002 */
[----:B------:R-:W-:-:S03]  /*106c0*/  ULDC.64 UR8, c[0x0][0xad8] ;  /* 0x0002b60000087ab9 */ /* 0x000fc60000000a00 */
[----:B------:R-:W-:Y:S02]  /*106d0*/  IMAD.IADD R3, R3, 0x1, R49 ;  /* 0x0000000103037824 */ /* 0x000fe400078e0231 */
[----:B------:R-:W-:Y:S02]  /*106e0*/  IMAD R20, R20, UR8, RZ ;  /* 0x0000000814147c24 */ /* 0x000fe4000f8e02ff */
[----:B------:R-:W-:Y:S02]  /*106f0*/  VIADD R51, R95, UR36 ;  /* 0x000000245f337c36 */ /* 0x000fe40008000000 */
[C---:B------:R-:W-:Y:S02]  /*10700*/  IMAD R49, R29.reuse, UR9, R20 ;  /* 0x000000091d317c24 */ /* 0x040fe4000f8e0214 */
[----:B------:R-:W-:Y:S01]  /*10710*/  IMAD.WIDE.U32 R2, R29, UR8, R2 ;  /* 0x000000081d027c25 */ /* 0x000fe2000f8e0002 */
[----:B------:R-:W-:Y:S01]  /*10720*/  ISETP.GE.AND P2, PT, R51, R30, PT ;  /* 0x0000001e3300720c */ /* 0x000fe20003f46270 */
[----:B------:R-:W-:-:S02]  /*10730*/  ULDC.64 UR8, c[0x0][0xa80] ;  /* 0x0002a00000087ab9 */ /* 0x000fc40000000a00 */
[----:B------:R-:W-:Y:S01]  /*10740*/  VIADD R0, R0, 0x2e820 ;  /* 0x0002e82000007836 */ /* 0x000fe20000000000 */
[C---:B------:R-:W-:Y:S01]  /*10750*/  LEA R28, P3, R2.reuse, UR8, 0x1 ;  /* 0x00000008021c7c11 */ /* 0x040fe2000f8608ff */
[----:B------:R-:W-:Y:S02]  /*10760*/  IMAD.IADD R3, R3, 0x1, R49 ;  /* 0x0000000103037824 */ /* 0x000fe400078e0231 */
[----:B------:R-:W-:Y:S01]  /*10770*/  VIADD R21, R51, 0x20 ;  /* 0x0000002033157836 */ /* 0x000fe20000000000 */
[----:B------:R-:W-:Y:S02]  /*10780*/  PRMT R0, RZ, 0x654, R0 ;  /* 0x00000654ff007816 */ /* 0x000fe40000000000 */
[----:B------:R-:W-:Y:S02]  /*10790*/  LEA.HI.X R29, R2, UR9, R3, 0x1, P3 ;  /* 0x00000009021d7c11 */ /* 0x000fe400098f0c03 */
[----:B------:R-:W-:Y:S01]  /*107a0*/  ISETP.GE.AND P0, PT, R21, R30, PT ;  /* 0x0000001e1500720c */ /* 0x000fe20003f06270 */
[----:B------:R-:W-:Y:S01]  /*107b0*/  VIADD R21, R51, 0x40 ;  /* 0x0000004033157836 */ /* 0x000fe20000000000 */
[----:B0-----:R0:W-:Y:S01]  /*107c0*/  SYNCS.ARRIVE.TRANS64.RED.A1T0 RZ, [R0+URZ], RZ ;  /* 0x000000ff00ff79a7 */ /* 0x0011e2000810043f */
[----:B------:R1:W2:Y:S01]  /*107d0*/  SHFL.IDX PT, R20, R28, RZ, 0x181f ;  /* 0x00181fff1c147589 */ /* 0x0002a200000e0000 */
[----:B------:R-:W-:Y:S01]  /*107e0*/  BSSY B1, `(.L_x_8084) ;  /* 0x000000f000017945 */ /* 0x000fe20003800000 */
[----:B------:R-:W-:-:S02]  /*107f0*/  SHF.R.S32.HI R48, RZ, 0x1f, R19 ;  /* 0x0000001fff307819 */ /* 0x000fc40000011413 */
[----:B------:R-:W-:Y:S01]  /*10800*/  ISETP.GE.AND P1, PT, R21, R30, PT ;  /* 0x0000001e1500720c */ /* 0x000fe20003f26270 */
[----:B0-----:R1:W0:Y:S01]  /*10810*/  SHFL.IDX PT, R0, R29, RZ, 0x181f ;  /* 0x00181fff1d007589 */ /* 0x00122200000e0000 */
[----:B------:R-:W-:Y:S01]  /*10820*/  SHF.R.S32.HI R50, RZ, 0x1f, R16 ;  /* 0x0000001fff327819 */ /* 0x000fe20000011410 */
[----:B------:R-:W-:Y:S10]  /*10830*/  @P2 BRA `(.L_x_8085) ;  /* 0x0000000000242947 */ /* 0x000ff40003800000 */
[----:B------:R-:W-:Y:S02]  /*10840*/  ULDC UR4, c[0x0][0xac8] ;  /* 0x0002b20000047ab9 */ /* 0x000fe40000000800 */
[----:B------:R-:W-:Y:S02]  /*10850*/  ISETP.GE.AND P2, PT, R16, UR4, PT ;  /* 0x0000000410007c0c */ /* 0x000fe4000bf46270 */
[----:B------:R-:W-:-:S11]  /*10860*/  ISETP.GE.AND P3, PT, R19, UR4, PT ;  /* 0x0000000413007c0c */ /* 0x000fd6000bf66270 */
[CC--:B--2---:R-:W-:Y:S02]  /*10870*/  @!P2 LEA R2, P4, R16.reuse, R20.reuse, 0x1 ;  /* 0x000000141002a211 */ /* 0x0c4fe400078808ff */
[C---:B------:R-:W-:Y:S02]  /*10880*/  @!P3 LEA R20, P5, R19.reuse, R20, 0x1 ;  /* 0x000000141314b211 */ /* 0x040fe400078a08ff */
[-C--:B0-----:R-:W-:Y:S02]  /*10890*/  @!P2 LEA.HI.X R3, R16, R0.reuse, R50, 0x1, P4 ;  /* 0x000000001003a211 */ /* 0x081fe400020f0c32 */
[----:B------:R-:W-:-:S03]  /*108a0*/  @!P3 LEA.HI.X R21, R19, R0, R48, 0x1, P5 ;  /* 0x000000001315b211 */ /* 0x000fc600028f0c30 */
[----:B-----5:R3:W-:Y:S04]  /*108b0*/  @!P2 ST.E.128 desc[UR54][R2.64], R4 ;  /* 0x000000040200a985 */ /* 0x0207e8000c101d36 */
[----:B------:R3:W-:Y:S02]  /*108c0*/  @!P3 ST.E.128 desc[UR54][R20.64], R32 ;  /* 0x000000201400b985 */ /* 0x0007e4000c101d36 */
.L_x_8085:
[----:B------:R-:W-:Y:S05]  /*108d0*/  BSYNC B1 ;  /* 0x0000000000017941 */ /* 0x000fea0003800000 */
.L_x_8084:
[----:B0-----:R0:W4:Y:S01]  /*108e0*/  SHFL.IDX PT, R0, R29, 0x1, 0x181f ;  /* 0x00381f001d007f89 */ /* 0x00112200000e0000 */
[----:B------:R-:W-:Y:S03]  /*108f0*/  BSSY B1, `(.L_x_8086) ;  /* 0x000000c000017945 */ /* 0x000fe60003800000 */
[----:B---3-5:R0:W3:Y:S01]  /*10900*/  SHFL.IDX PT, R4, R28, 0x1, 0x181f ;  /* 0x00381f001c047f89 */ /* 0x0280e200000e0000 */
[----:B------:R-:W-:Y:S05]  /*10910*/  @P0 BRA `(.L_x_8087) ;  /* 0x0000000000240947 */ /* 0x000fea0003800000 */
[----:B------:R-:W-:Y:S02]  /*10920*/  ULDC UR4, c[0x0][0xac8] ;  /* 0x0002b20000047ab9 */ /* 0x000fe40000000800 */
[----:B------:R-:W-:Y:S02]  /*10930*/  ISETP.GE.AND P3, PT, R16, UR4, PT ;  /* 0x0000000410007c0c */ /* 0x000fe4000bf66270 */
[----:B------:R-:W-:-:S11]  /*10940*/  ISETP.GE.AND P4, PT, R19, UR4, PT ;  /* 0x0000000413007c0c */ /* 0x000fd6000bf86270 */
[CC--:B---3--:R-:W-:Y:S02]  /*10950*/  @!P3 LEA R2, P0, R16.reuse, R4.reuse, 0x1 ;  /* 0x000000041002b211 */ /* 0x0c8fe400078008ff */
[C---:B------:R-:W-:Y:S02]  /*10960*/  @!P4 LEA R4, P2, R19.reuse, R4, 0x1 ;  /* 0x000000041304c211 */ /* 0x040fe400078408ff */
[-C--:B----4-:R-:W-:Y:S02]  /*10970*/  @!P3 LEA.HI.X R3, R16, R0.reuse, R50, 0x1, P0 ;  /* 0x000000001003b211 */ /* 0x090fe400000f0c32 */
[----:B------:R-:W-:-:S03]  /*10980*/  @!P4 LEA.HI.X R5, R19, R0, R48, 0x1, P2 ;  /* 0x000000001305c211 */ /* 0x000fc600010f0c30 */
[----:B------:R3:W-:Y:S04]  /*10990*/  @!P3 ST.E.128 desc[UR54][R2.64], R8 ;  /* 0x000000080200b985 */ /* 0x0007e8000c101d36 */
[----:B------:R3:W-:Y:S02]  /*109a0*/  @!P4 ST.E.128 desc[UR54][R4.64], R36 ;  /* 0x000000240400c985 */ /* 0x0007e4000c101d36 */
.L_x_8087:
[----:B------:R-:W-:Y:S05]  /*109b0*/  BSYNC B1 ;  /* 0x0000000000017941 */ /* 0x000fea0003800000 */
.L_x_8086:
[----:B----4-:R4:W0:Y:S01]  /*109c0*/  SHFL.IDX PT, R0, R29, 0x2, 0x181f ;  /* 0x00581f001d007f89 */ /* 0x01082200000e0000 */
[----:B------:R-:W-:Y:S03]  /*109d0*/  BSSY B1, `(.L_x_8088) ;  /* 0x000000c000017945 */ /* 0x000fe60003800000 */
[----:B---3--:R4:W3:Y:S01]  /*109e0*/  SHFL.IDX PT, R4, R28, 0x2, 0x181f ;  /* 0x00581f001c047f89 */ /* 0x0088e200000e0000 */
[----:B------:R-:W-:Y:S05]  /*109f0*/  @P1 BRA `(.L_x_8089) ;  /* 0x0000000000241947 */ /* 0x000fea0003800000 */
[----:B------:R-:W-:Y:S02]  /*10a00*/  ULDC UR4, c[0x0][0xac8] ;  /* 0x0002b20000047ab9 */ /* 0x000fe40000000800 */
[----:B------:R-:W-:Y:S02]  /*10a10*/  ISETP.GE.AND P2, PT, R16, UR4, PT ;  /* 0x0000000410007c0c */ /* 0x000fe4000bf46270 */
[----:B------:R-:W-:-:S11]  /*10a20*/  ISETP.GE.AND P3, PT, R19, UR4, PT ;  /* 0x0000000413007c0c */ /* 0x000fd6000bf66270 */
[CC--:B---3--:R-:W-:Y:S02]  /*10a30*/  @!P2 LEA R2, P0, R16.reuse, R4.reuse, 0x1 ;  /* 0x000000041002a211 */ /* 0x0c8fe400078008ff */
[C---:B------:R-:W-:Y:S02]  /*10a40*/  @!P3 LEA R4, P1, R19.reuse, R4, 0x1 ;  /* 0x000000041304b211 */ /* 0x040fe400078208ff */
[-C--:B0-----:R-:W-:Y:S02]  /*10a50*/  @!P2 LEA.HI.X R3, R16, R0.reuse, R50, 0x1, P0 ;  /* 0x000000001003a211 */ /* 0x081fe400000f0c32 */
[----:B------:R-:W-:-:S03]  /*10a60*/  @!P3 LEA.HI.X R5, R19, R0, R48, 0x1, P1 ;  /* 0x000000001305b211 */ /* 0x000fc600008f0c30 */
[----:B------:R0:W-:Y:S04]  /*10a70*/  @!P2 ST.E.128 desc[UR54][R2.64], R12 ;  /* 0x0000000c0200a985 */ /* 0x0001e8000c101d36 */
[----:B------:R0:W-:Y:S02]  /*10a80*/  @!P3 ST.E.128 desc[UR54][R4.64], R40 ;  /* 0x000000280400b985 */ /* 0x0001e4000c101d36 */
.L_x_8089:
[----:B------:R-:W-:Y:S05]  /*10a90*/  BSYNC B1 ;  /* 0x0000000000017941 */ /* 0x000fea0003800000 */
.L_x_8088:
[----:B0-----:R-:W-:Y:S01]  /*10aa0*/  VIADD R3, R51, 0x60 ;  /* 0x0000006033037836 */ /* 0x001fe20000000000 */
[----:B-1--4-:R-:W0:Y:S04]  /*10ab0*/  SHFL.IDX PT, R29, R29, 0x3, 0x181f ;  /* 0x00781f001d1d7f89 */ /* 0x012e2800000e0000 */
[----:B------:R-:W-:Y:S01]  /*10ac0*/  ISETP.GE.AND P0, PT, R3, R30, PT ;  /* 0x0000001e0300720c */ /* 0x000fe20003f06270 */
[----:B------:R-:W1:-:S12]  /*10ad0*/  SHFL.IDX PT, R28, R28, 0x3, 0x181f ;  /* 0x00781f001c1c7f89 */ /* 0x000e5800000e0000 */
[----:B------:R-:W-:Y:S05]  /*10ae0*/  @P0 BRA `(.L_x_8090) ;  /* 0x0000001800900947 */ /* 0x000fea0003800000 */
[----:B------:R-:W-:Y:S02]  /*10af0*/  ULDC UR4, c[0x0][0xac8] ;  /* 0x0002b20000047ab9 */ /* 0x000fe40000000800 */
[----:B------:R-:W-:-:S13]  /*10b00*/  ISETP.GE.AND P1, PT, R16, UR4, PT ;  /* 0x0000000410007c0c */ /* 0x000fda000bf26270 */
[----:B-1----:R-:W-:-:S04]  /*10b10*/  @!P1 LEA R2, P0, R16, R28, 0x1 ;  /* 0x0000001c10029211 */ /* 0x002fc800078008ff */
[----:B0-----:R-:W-:Y:S02]  /*10b20*/  @!P1 LEA.HI.X R3, R16, R29, R50, 0x1, P0 ;  /* 0x0000001d10039211 */ /* 0x001fe400000f0c32 */
[----:B------:R-:W-:-:S03]  /*10b30*/  ISETP.GE.AND P0, PT, R19, UR4, PT ;  /* 0x0000000413007c0c */ /* 0x000fc6000bf06270 */
[----:B------:R4:W-:Y:S10]  /*10b40*/  @!P1 ST.E.128 desc[UR54][R2.64], R24 ;  /* 0x0000001802009985 */ /* 0x0009f4000c101d36 */
[----:B------:R-:W-:Y:S05]  /*10b50*/  @P0 BRA `(.L_x_8090) ;  /* 0x0000001800740947 */ /* 0x000fea0003800000 */
[----:B----4-:R-:W-:-:S04]  /*10b60*/  LEA R2, P0, R19, R28, 0x1 ;  /* 0x0000001c13027211 */ /* 0x010fc800078008ff */
[----:B------:R-:W-:-:S05]  /*10b70*/  LEA.HI.X R3, R19, R29, R48, 0x1, P0 ;  /* 0x0000001d13037211 */ /* 0x000fca00000f0c30 */
[----:B------:R0:W-:Y:S01]  /*10b80*/  ST.E.128 desc[UR54][R2.64], R44 ;  /* 0x0000002c02007985 */ /* 0x0001e2000c101d36 */
[----:B------:R-:W-:Y:S05]  /*10b90*/  BRA `(.L_x_8090) ;  /* 0x0000001800647947 */ /* 0x000fea0003800000 */
.L_x_8083:
[----:B------:R-:W-:Y:S01]  /*10ba0*/  ULDC.64 UR10, c[0x0][0xb08] ;  /* 0x0002c200000a7ab9 */ /* 0x000fe20000000a00 */
[----:B------:R-:W0:Y:S01]  /*10bb0*/  @P1 LDC R2, c[0x0][0xbec] ;  /* 0x0002fb00ff021b82 */ /* 0x000e220000000800 */
[----:B------:R-:W-:Y:S01]  /*10bc0*/  UIMAD UR7, UR12, UR10, URZ ;  /* 0x0000000a0c0772a4 */ /* 0x000fe2000f8e023f */
[----:B------:R-:W-:Y:S01]  /*10bd0*/  IMAD.MOV.U32 R5, RZ, RZ, R13 ;  /* 0x000000ffff057224 */ /* 0x000fe200078e000d */
[----:B------:R-:W-:Y:S01]  /*10be0*/  UIMAD.WIDE.U32 UR8, UR4, UR10, URZ ;  /* 0x0000000a040872a5 */ /* 0x000fe2000f8e003f */
[----:B------:R-:W-:Y:S01]  /*10bf0*/  ISETP.GE.AND P0, PT, R11, R30, PT ;  /* 0x0000001e0b00720c */ /* 0x000fe20003f06270 */
[----:B------:R-:W-:Y:S01]  /*10c00*/  UIMAD UR7, UR4, UR11, UR7 ;  /* 0x0000000b040772a4 */ /* 0x000fe2000f8e0207 */
[C---:B------:R-:W-:Y:S01]  /*10c10*/  VIADD R21, R17.reuse, 0x8 ;  /* 0x0000000811157836 */ /* 0x040fe20000000000 */
[----:B------:R-:W-:Y:S01]  /*10c20*/  USHF.R.S32.HI UR4, URZ, 0x1f, UR44 ;  /* 0x0000001f3f047899 */ /* 0x000fe2000801142c */
[----:B------:R-:W1:Y:S01]  /*10c30*/  @P1 LDC R3, c[0x0][0xbf0] ;  /* 0x0002fc00ff031b82 */ /* 0x000e620000000800 */
[----:B------:R-:W-:Y:S01]  /*10c40*/  UIADD3 UR9, UR9, UR7, URZ ;  /* 0x0000000709097290 */ /* 0x000fe2000fffe03f */
[C---:B------:R-:W-:Y:S01]  /*10c50*/  VIADD R105, R17.reuse, 0x20 ;  /* 0x0000002011697836 */ /* 0x040fe20000000000 */
[----:B------:R-:W-:Y:S01]  /*10c60*/  ULDC.64 UR10, c[0x0][0xb38] ;  /* 0x0002ce00000a7ab9 */ /* 0x000fe20000000a00 */
[C---:B------:R-:W-:Y:S01]  /*10c70*/  VIADD R107, R17.reuse, 0x18 ;  /* 0x00000018116b7836 */ /* 0x040fe20000000000 */
[----:B------:R-:W-:Y:S01]  /*10c80*/  UIMAD.WIDE.U32 UR8, UR45, UR10, UR8 ;  /* 0x0000000a2d0872a5 */ /* 0x000fe2000f8e0008 */
[C---:B------:R-:W-:Y:S01]  /*10c90*/  VIADD R109, R17.reuse, 0x10 ;  /* 0x00000010116d7836 */ /* 0x040fe20000000000 */
[----:B------:R-:W-:Y:S01]  /*10ca0*/  BSSY B1, `(.L_x_8091) ;  /* 0x0000079000017945 */ /* 0x000fe20003800000 */
[----:B------:R-:W-:Y:S01]  /*10cb0*/  SHF.R.S32.HI R24, RZ, 0x1f, R21 ;  /* 0x0000001fff187819 */ /* 0x000fe20000011415 */
[----:B------:R-:W-:Y:S01]  /*10cc0*/  UIMAD UR9, UR45, UR11, UR9 ;  /* 0x0000000b2d0972a4 */ /* 0x000fe2000f8e0209 */
[----:B------:R-:W-:Y:S01]  /*10cd0*/  SHF.R.S32.HI R26, RZ, 0x1f, R23 ;  /* 0x0000001fff1a7819 */ /* 0x000fe20000011417 */
[----:B------:R-:W-:Y:S01]  /*10ce0*/  VIADD R104, R17, 0x20 ;  /* 0x0000002011687836 */ /* 0x000fe20000000000 */
[----:B------:R-:W-:Y:S01]  /*10cf0*/  ULDC.64 UR10, c[0x0][0xb40] ;  /* 0x0002d000000a7ab9 */ /* 0x000fe20000000a00 */
[----:B------:R-:W-:Y:S01]  /*10d00*/  SHF.R.S32.HI R27, RZ, 0x1f, R228 ;  /* 0x0000001fff1b7819 */ /* 0x000fe200000114e4 */
[----:B------:R-:W-:Y:S01]  /*10d10*/  UIMAD UR4, UR4, UR10, URZ ;  /* 0x0000000a040472a4 */ /* 0x000fe2000f8e023f */
[----:B------:R-:W-:Y:S01]  /*10d20*/  SHF.R.S32.HI R95, RZ, 0x1f, R229 ;  /* 0x0000001fff5f7819 */ /* 0x000fe200000114e5 */
[----:B0-----:R-:W-:Y:S01]  /*10d30*/  @P1 IMAD.HI.U32 R2, R13, R2, RZ ;  /* 0x000000020d021227 */ /* 0x001fe200078e00ff */
[----:B------:R-:W-:Y:S01]  /*10d40*/  SHF.R.S32.HI R96, RZ, 0x1f, R230 ;  /* 0x0000001fff607819 */ /* 0x000fe200000114e6 */
[----:B------:R-:W-:Y:S01]  /*10d50*/  UIMAD UR4, UR44, UR11, UR4 ;  /* 0x0000000b2c0472a4 */ /* 0x000fe2000f8e0204 */
[----:B------:R-:W-:Y:S01]  /*10d60*/  SHF.R.S32.HI R97, RZ, 0x1f, R231 ;  /* 0x0000001fff617819 */ /* 0x000fe200000114e7 */
[----:B------:R-:W-:Y:S01]  /*10d70*/  UIMAD.WIDE.U32 UR44, UR44, UR10, UR8 ;  /* 0x0000000a2c2c72a5 */ /* 0x000fe2000f8e0008 */
[----:B------:R-:W-:Y:S01]  /*10d80*/  SHF.R.S32.HI R98, RZ, 0x1f, R232 ;  /* 0x0000001fff627819 */ /* 0x000fe200000114e8 */
[C---:B------:R-:W-:Y:S01]  /*10d90*/  VIADD R106, R17.reuse, 0x18 ;  /* 0x00000018116a7836 */ /* 0x040fe20000000000 */
[----:B------:R-:W-:Y:S01]  /*10da0*/  ULDC.64 UR10, c[0x0][0xb48] ;  /* 0x0002d200000a7ab9 */ /* 0x000fe20000000a00 */
[----:B------:R-:W-:Y:S01]  /*10db0*/  UIADD3 UR9, UR45, UR4, URZ ;  /* 0x000000042d097290 */ /* 0x000fe2000fffe03f */
[----:B-1----:R-:W-:Y:S01]  /*10dc0*/  @P1 SHF.R.U32.HI R5, RZ, R3, R2 ;  /* 0x00000003ff051219 */ /* 0x002fe20000011602 */
[----:B------:R-:W-:Y:S01]  /*10dd0*/  VIADD R108, R17, 0x10 ;  /* 0x00000010116c7836 */ /* 0x000fe20000000000 */
        /* <DEDUP_REMOVED lines=28> */
[----:B------:R-:W-:Y:S01]  /*10fa0*/  VIADD R4, R0, 0x2e820 ;  /* 0x0002e82000047836 */ /* 0x000fe20000000000 */
[----:B------:R-:W-:Y:S01]  /*10fb0*/  LEA R0, P1, R2, UR8, 0x2 ;  /* 0x0000000802007c11 */ /* 0x000fe2000f8210ff */
[----:B------:R-:W-:-:S03]  /*10fc0*/  IMAD.IADD R3, R3, 0x1, R5 ;  /* 0x0000000103037824 */ /* 0x000fc600078e0205 */
[----:B------:R-:W-:Y:S02]  /*10fd0*/  PRMT R4, RZ, 0x654, R4 ;  /* 0x00000654ff047816 */ /* 0x000fe40000000004 */
[----:B------:R-:W-:Y:S02]  /*10fe0*/  LEA.HI.X R20, R2, UR9, R3, 0x2, P1 ;  /* 0x0000000902147c11 */ /* 0x000fe400088f1403 */
[----:B------:R0:W-:Y:S03]  /*10ff0*/  SYNCS.ARRIVE.TRANS64.RED.A1T0 RZ, [R4+URZ], RZ ;  /* 0x000000ff04ff79a7 */ /* 0x0001e6000810043f */
[----:B------:R1:W2:Y:S04]  /*11000*/  SHFL.IDX PT, R5, R20, RZ, 0x1c1f ;  /* 0x001c1fff14057589 */ /* 0x0002a800000e0000 */
[----:B0-----:R1:W0:Y:S01]  /*11010*/  SHFL.IDX PT, R4, R0, RZ, 0x1c1f ;  /* 0x001c1fff00047589 */ /* 0x00122200000e0000 */
[----:B------:R-:W-:Y:S05]  /*11020*/  @P0 BRA `(.L_x_8092) ;  /* 0x0000000400000947 */ /* 0x000fea0003800000 */
[----:B------:R-:W-:Y:S02]  /*11030*/  ULDC UR4, c[0x0][0xac8] ;  /* 0x0002b20000047ab9 */ /* 0x000fe40000000800 */
[----:B------:R-:W-:Y:S02]  /*11040*/  ISETP.GE.AND P3, PT, R21, UR4, PT ;  /* 0x0000000415007c0c */ /* 0x000fe4000bf66270 */
[----:B------:R-:W-:Y:S02]  /*11050*/  ISETP.GE.AND P2, PT, R17, UR4, PT ;  /* 0x0000000411007c0c */ /* 0x000fe4000bf46270 */
[----:B------:R-:W-:Y:S02]  /*11060*/  ISETP.GE.AND P1, PT, R108, UR4, PT ;  /* 0x000000046c007c0c */ /* 0x000fe4000bf26270 */
[----:B------:R-:W-:Y:S02]  /*11070*/  ISETP.GE.AND P0, PT, R106, UR4, PT ;  /* 0x000000046a007c0c */ /* 0x000fe4000bf06270 */
[----:B------:R-:W-:-:S05]  /*11080*/  ISETP.GE.AND P4, PT, R104, UR4, PT ;  /* 0x0000000468007c0c */ /* 0x000fca000bf86270 */
[-C--:B0-----:R-:W-:Y:S02]  /*11090*/  @!P3 LEA R6, P5, R21, R4.reuse, 0x2 ;  /* 0x000000041506b211 */ /* 0x081fe400078a10ff */
[----:B--2---:R-:W-:Y:S02]  /*110a0*/  @!P2 IMAD.WIDE R2, R17, 0x4, R4 ;  /* 0x000000041102a825 */ /* 0x004fe400078e0204 */
        /* <DEDUP_REMOVED lines=22> */
[----:B--2---:R-:W-:-:S03]  /*11210*/  @!P0 LEA R6, P2, R235, R4, 0x2 ;  /* 0x00000004eb068211 */ /* 0x004fc600078410ff */
[----:B------:R-:W-:Y:S01]  /*11220*/  @!P3 ST.E.64 desc[UR54][R14.64], R80 ;  /* 0x000000500e00b985 */ /* 0x000fe2000c101b36 */
[----:B------:R-:W-:Y:S02]  /*11230*/  ISETP.GE.AND P3, PT, R232, UR4, PT ;  /* 0x00000004e8007c0c */ /* 0x000fe4000bf66270 */
[CC--:B---3--:R-:W-:Y:S02]  /*11240*/  @!P1 LEA R8, P5, R234.reuse, R4.reuse, 0x2 ;  /* 0x00000004ea089211 */ /* 0x0c8fe400078a10ff */
        /* <DEDUP_REMOVED lines=16> */
[C---:B0-----:R-:W-:Y:S02]  /*11350*/  @!P0 LEA R6, P3, R230.reuse, R4, 0x2 ;  /* 0x00000004e6068211 */ /* 0x041fe400078610ff */
        /* <DEDUP_REMOVED lines=13> */
.L_x_8092:
[----:B------:R-:W-:Y:S05]  /*11430*/  BSYNC B1 ;  /* 0x0000000000017941 */ /* 0x000fea0003800000 */
.L_x_8091:
[----:B------:R-:W-:Y:S01]  /*11440*/  ISETP.GE.AND P0, PT, R25, R30, PT ;  /* 0x0000001e1900720c */ /* 0x000fe20003f06270 */
[----:B--2-4-:R2:W3:Y:S04]  /*11450*/  SHFL.IDX PT, R5, R20, 0x1, 0x1c1f ;  /* 0x003c1f0014057f89 */ /* 0x0144e800000e0000 */
[----:B0-----:R2:W0:Y:S08]  /*11460*/  SHFL.IDX PT, R4, R0, 0x1, 0x1c1f ;  /* 0x003c1f0000047f89 */ /* 0x00143000000e0000 */
[----:B--2---:R-:W-:Y:S05]  /*11470*/  @P0 BRA `(.L_x_8090) ;  /* 0x00000010002c0947 */ /* 0x004fea0003800000 */
[----:B------:R-:W-:Y:S02]  /*11480*/  ULDC UR4, c[0x0][0xac8] ;  /* 0x0002b20000047ab9 */ /* 0x000fe40000000800 */
[----:B------:R-:W-:Y:S02]  /*11490*/  ISETP.GE.AND P1, PT, R21, UR4, PT ;  /* 0x0000000415007c0c */ /* 0x000fe4000bf26270 */
[----:B------:R-:W-:Y:S02]  /*114a0*/  ISETP.GE.AND P4, PT, R17, UR4, PT ;  /* 0x0000000411007c0c */ /* 0x000fe4000bf86270 */
[----:B------:R-:W-:Y:S02]  /*114b0*/  ISETP.GE.AND P0, PT, R108, UR4, PT ;  /* 0x000000046c007c0c */ /* 0x000fe4000bf06270 */
[----:B------:R-:W-:-:S07]  /*114c0*/  ISETP.GE.AND P2, PT, R106, UR4, PT ;  /* 0x000000046a007c0c */ /* 0x000fce000bf46270 */
[-C--:B0-----:R-:W-:Y:S02]  /*114d0*/  @!P1 LEA R6, P3, R21, R4.reuse, 0x2 ;  /* 0x0000000415069211 */ /* 0x081fe400078610ff */
[----:B---3--:R-:W-:Y:S02]  /*114e0*/  @!P4 IMAD.WIDE R2, R17, 0x4, R4 ;  /* 0x000000041102c825 */ /* 0x008fe400078e0204 */
[----:B------:R-:W-:Y:S02]  /*114f0*/  @!P1 LEA.HI.X R7, R21, R5, R24, 0x2, P3 ;  /* 0x0000000515079211 */ /* 0x000fe400018f1418 */
[----:B------:R-:W-:Y:S01]  /*11500*/  ISETP.GE.AND P3, PT, R104, UR4, PT ;  /* 0x0000000468007c0c */ /* 0x000fe2000bf66270 */
[----:B------:R-:W-:Y:S01]  /*11510*/  @!P4 ST.E.64 desc[UR54][R2.64], R34 ;  /* 0x000000220200c985 */ /* 0x000fe2000c101b36 */
[----:B------:R-:W-:Y:S02]  /*11520*/  ISETP.GE.AND P4, PT, R237, UR4, PT ;  /* 0x00000004ed007c0c */ /* 0x000fe4000bf86270 */
[-C--:B------:R-:W-:Y:S01]  /*11530*/  @!P0 LEA R8, P5, R108, R4.reuse, 0x2 ;  /* 0x000000046c088211 */ /* 0x080fe200078a10ff */
[----:B------:R0:W-:Y:S01]  /*11540*/  @!P1 ST.E.64 desc[UR54][R6.64], R36 ;  /* 0x0000002406009985 */ /* 0x0001e2000c101b36 */
[----:B------:R-:W-:-:S02]  /*11550*/  @!P2 LEA R10, P1, R106, R4, 0x2 ;  /* 0x000000046a0aa211 */ /* 0x000fc400078210ff */
[-C--:B------:R-:W-:Y:S02]  /*11560*/  @!P0 LEA.HI.X R9, R108, R5.reuse, R109, 0x2, P5 ;  /* 0x000000056c098211 */ /* 0x080fe400028f146d */
[----:B------:R-:W-:Y:S02]  /*11570*/  @!P2 LEA.HI.X R11, R106, R5, R107, 0x2, P1 ;  /* 0x000000056a0ba211 */ /* 0x000fe400008f146b */
[----:B------:R-:W-:Y:S01]  /*11580*/  ISETP.GE.AND P1, PT, R235, UR4, PT ;  /* 0x00000004eb007c0c */ /* 0x000fe2000bf26270 */
[----:B------:R2:W-:Y:S01]  /*11590*/  @!P0 ST.E.64 desc[UR54][R8.64], R38 ;  /* 0x0000002608008985 */ /* 0x0005e2000c101b36 */
[----:B------:R-:W-:Y:S02]  /*115a0*/  ISETP.GE.AND P0, PT, R236, UR4, PT ;  /* 0x00000004ec007c0c */ /* 0x000fe4000bf06270 */
[-C--:B------:R-:W-:Y:S01]  /*115b0*/  @!P3 LEA R12, P6, R104, R4.reuse, 0x2 ;  /* 0x00000004680cb211 */ /* 0x080fe200078c10ff */
[----:B------:R3:W-:Y:S01]  /*115c0*/  @!P2 ST.E.64 desc[UR54][R10.64], R40 ;  /* 0x000000280a00a985 */ /* 0x0007e2000c101b36 */
[----:B------:R-:W-:-:S02]  /*115d0*/  @!P4 LEA R14, P5, R237, R4, 0x2 ;  /* 0x00000004ed0ec211 */ /* 0x000fc400078a10ff */
[-C--:B------:R-:W-:Y:S02]  /*115e0*/  @!P3 LEA.HI.X R13, R104, R5.reuse, R105, 0x2, P6 ;  /* 0x00000005680db211 */ /* 0x080fe400030f1469 */
[----:B------:R-:W-:Y:S02]  /*115f0*/  ISETP.GE.AND P2, PT, R234, UR4, PT ;  /* 0x00000004ea007c0c */ /* 0x000fe4000bf46270 */
[----:B------:R-:W-:Y:S01]  /*11600*/  @!P4 LEA.HI.X R15, R237, R5, R103, 0x2, P5 ;  /* 0x00000005ed0fc211 */ /* 0x000fe200028f1467 */
[----:B------:R4:W-:Y:S01]  /*11610*/  @!P3 ST.E.64 desc[UR54][R12.64], R42 ;  /* 0x0000002a0c00b985 */ /* 0x0009e2000c101b36 */
[-C--:B0-----:R-:W-:Y:S02]  /*11620*/  @!P1 LEA R6, P5, R235, R4.reuse, 0x2 ;  /* 0x00000004eb069211 */ /* 0x081fe400078a10ff */
[----:B------:R-:W-:Y:S01]  /*11630*/  @!P0 LEA R2, P3, R236, R4, 0x2 ;  /* 0x00000004ec028211 */ /* 0x000fe200078610ff */
[----:B------:R-:W-:Y:S01]  /*11640*/  @!P4 ST.E.64 desc[UR54][R14.64], R44 ;  /* 0x0000002c0e00c985 */ /* 0x000fe2000c101b36 */
[----:B------:R-:W-:-:S02]  /*11650*/  ISETP.GE.AND P4, PT, R233, UR4, PT ;  /* 0x00000004e9007c0c */ /* 0x000fc4000bf86270 */
[-C--:B------:R-:W-:Y:S02]  /*11660*/  @!P0 LEA.HI.X R3, R236, R5.reuse, R102, 0x2, P3 ;  /* 0x00000005ec038211 */ /* 0x080fe400018f1466 */
        /* <DEDUP_REMOVED lines=31> */
[----:B-1----:R-:W-:-:S04]  /*11860*/  LEA R2, P0, R23, R4, 0x2 ;  /* 0x0000000417027211 */ /* 0x002fc800078010ff */
[----:B------:R-:W-:-:S05]  /*11870*/  LEA.HI.X R3, R23, R5, R26, 0x2, P0 ;  /* 0x0000000517037211 */ /* 0x000fca00000f141a */
[----:B------:R0:W-:Y:S01]  /*11880*/  ST.E.64 desc[UR54][R2.64], R32 ;  /* 0x0000002002007985 */ /* 0x0001e2000c101b36 */
[----:B------:R-:W-:Y:S05]  /*11890*/  BRA `(.L_x_8090) ;  /* 0x0000000c00247947 */ /* 0x000fea0003800000 */
.L_x_8081:
        /* <DEDUP_REMOVED lines=31> */
.L_x_8093:
        /* <DEDUP_REMOVED lines=56> */
.L_x_8095:
[----:B------:R-:W-:Y:S05]  /*11e10*/  BSYNC B1 ;  /* 0x0000000000017941 */ /* 0x000fea0003800000 */
.L_x_8094:
[----:B------:R-:W-:-:S06]  /*11e20*/  UISETP.GT.AND UP0, UPT, UR47, 0x1, UPT ;  /* 0x000000012f00788c */ /* 0x000fcc000bf04270 */
[----:B------:R-:W-:-:S13]  /*11e30*/  PLOP3.LUT P0, PT, PT, PT, UP0, 0x80, 0x0 ;  /* 0x000000000000781c */ /* 0x000fda0003f0f008 */
[----:B------:R-:W-:Y:S05]  /*11e40*/  @P0 BRA `(.L_x_8090) ;  /* 0x0000000400b80947 */ /* 0x000fea0003800000 */
[----:B------:R-:W1:Y:S01]  /*11e50*/  LDC R11, c[0x0][0xbe8] ;  /* 0x0002fa00ff0b7b82 */ /* 0x000e620000000800 */
[----:B------:R-:W-:Y:S01]  /*11e60*/  SHF.R.S32.HI R8, RZ, 0x1f, R10 ;  /* 0x0000001fff087819 */ /* 0x000fe2000001140a */
[----:B------:R-:W-:Y:S01]  /*11e70*/  ULDC.64 UR10, c[0x0][0xaa0] ;  /* 0x0002a800000a7ab9 */ /* 0x000fe20000000a00 */
[----:B------:R-:W-:Y:S01]  /*11e80*/  BSSY B1, `(.L_x_8096) ;  /* 0x0000040000017945 */ /* 0x000fe20003800000 */
[----:B------:R-:W-:Y:S01]  /*11e90*/  UIMAD UR7, UR16, UR10, URZ ;  /* 0x0000000a100772a4 */ /* 0x000fe2000f8e023f */
[----:B------:R-:W-:Y:S01]  /*11ea0*/  LEA.HI R8, R8, R10, RZ, 0x3 ;  /* 0x0000000a08087211 */ /* 0x000fe200078f18ff */
[----:B------:R-:W-:Y:S01]  /*11eb0*/  UIMAD.WIDE.U32 UR8, UR4, UR10, URZ ;  /* 0x0000000a040872a5 */ /* 0x000fe2000f8e003f */
[----:B------:R-:W-:Y:S01]  /*11ec0*/  SHF.R.S32.HI R10, RZ, 0x1f, R19 ;  /* 0x0000001fff0a7819 */ /* 0x000fe20000011413 */
[----:B------:R-:W-:Y:S01]  /*11ed0*/  UIMAD UR7, UR4, UR11, UR7 ;  /* 0x0000000b040772a4 */ /* 0x000fe2000f8e0207 */
[----:B------:R-:W-:Y:S02]  /*11ee0*/  SHF.R.S32.HI R8, RZ, 0x3, R8 ;  /* 0x00000003ff087819 */ /* 0x000fe40000011408 */
[----:B------:R-:W-:Y:S01]  /*11ef0*/  ULDC.64 UR10, c[0x0][0xae8] ;  /* 0x0002ba00000a7ab9 */ /* 0x000fe20000000a00 */
[----:B------:R-:W-:Y:S01]  /*11f00*/  UIADD3 UR9, UR9, UR7, URZ ;  /* 0x0000000709097290 */ /* 0x000fe2000fffe03f */
[----:B------:R-:W-:Y:S01]  /*11f10*/  SHF.R.S32.HI R12, RZ, 0x1f, R16 ;  /* 0x0000001fff0c7819 */ /* 0x000fe20000011410 */
[----:B------:R-:W-:-:S02]  /*11f20*/  IMAD R2, R22, 0x20, R8 ;  /* 0x0000002016027824 */ /* 0x000fc400078e0208 */
[----:B------:R-:W-:Y:S02]  /*11f30*/  UIMAD.WIDE.U32 UR8, UR45, UR10, UR8 ;  /* 0x0000000a2d0872a5 */ /* 0x000fe4000f8e0008 */
[----:B------:R-:W-:Y:S02]  /*11f40*/  VIADD R6, R2, UR36 ;  /* 0x0000002402067c36 */ /* 0x000fe40008000000 */
[----:B------:R-:W-:Y:S02]  /*11f50*/  UIMAD UR9, UR45, UR11, UR9 ;  /* 0x0000000b2d0972a4 */ /* 0x000fe4000f8e0209 */
[----:B0-----:R-:W-:Y:S01]  /*11f60*/  IMAD.MOV.U32 R5, RZ, RZ, R6 ;  /* 0x000000ffff057224 */ /* 0x001fe200078e0006 */
        /* <DEDUP_REMOVED lines=24> */
[----:B------:R-:W-:Y:S02]  /*120f0*/  VIADD R6, R8, UR36 ;  /* 0x0000002408067c36 */ /* 0x000fe40008000000 */
[----:B-----5:R-:W-:Y:S02]  /*12100*/  IMAD R11, R0, R11, RZ ;  /* 0x0000000b000b7224 */ /* 0x020fe400078e02ff */
[C---:B------:R-:W-:Y:S02]  /*12110*/  IMAD R5, R7.reuse, UR9, R4 ;  /* 0x0000000907057c24 */ /* 0x040fe4000f8e0204 */
[----:B------:R-:W-:Y:S01]  /*12120*/  IMAD.WIDE.U32 R2, R7, UR8, R2 ;  /* 0x0000000807027c25 */ /* 0x000fe2000f8e0002 */
[----:B------:R-:W-:Y:S01]  /*12130*/  ISETP.GE.AND P2, PT, R6, R11, PT ;  /* 0x0000000b0600720c */ /* 0x000fe20003f46270 */
[----:B------:R-:W-:-:S02]  /*12140*/  ULDC.64 UR8, c[0x0][0xa80] ;  /* 0x0002a00000087ab9 */ /* 0x000fc40000000a00 */
        /* <DEDUP_REMOVED lines=19> */
.L_x_8097:
[----:B------:R-:W-:Y:S05]  /*12280*/  BSYNC B1 ;  /* 0x0000000000017941 */ /* 0x000fea0003800000 */
.L_x_8096:
        /* <DEDUP_REMOVED lines=13> */
.L_x_8099:
[----:B------:R-:W-:Y:S05]  /*12360*/  BSYNC B1 ;  /* 0x0000000000017941 */ /* 0x000fea0003800000 */
.L_x_8098:
        /* <DEDUP_REMOVED lines=13> */
.L_x_8101:
[----:B------:R-:W-:Y:S05]  /*12440*/  BSYNC B1 ;  /* 0x0000000000017941 */ /* 0x000fea0003800000 */
.L_x_8100:
        /* <DEDUP_REMOVED lines=14> */
.L_x_8090:
[----:B------:R-:W-:Y:S05]  /*12530*/  BSYNC B0 ;  /* 0x0000000000007941 */ /* 0x000fea0003800000 */
.L_x_8080:
[----:B------:R-:W-:Y:S02]  /*12540*/  ULDC UR4, c[0x0][0xc3c] ;  /* 0x00030f0000047ab9 */ /* 0x000fe40000000800 */
[----:B------:R-:W-:-:S13]  /*12550*/  ISETP.GE.AND P0, PT, R31, UR4, PT ;  /* 0x000000041f007c0c */ /* 0x000fda000bf06270 */
[----:B------:R-:W-:Y:S05]  /*12560*/  @!P0 BRA `(.L_x_8102) ;  /* 0xfffffee800a08947 */ /* 0x000fea000383ffff */
[----:B------:R-:W-:Y:S05]  /*12570*/  EXIT ;  /* 0x000000000000794d */ /* 0x000fea0003800000 */
.L_x_8040:
        /* <DEDUP_REMOVED lines=20> */
.L_x_8103:
        /* <DEDUP_REMOVED lines=44> */
.L_x_8107:
        /* <DEDUP_REMOVED lines=39> */
.L_x_8105:
        /* <DEDUP_REMOVED lines=15> */
.L_x_8108:
        /* <DEDUP_REMOVED lines=62> */
.L_x_8109:
        /* <DEDUP_REMOVED lines=63> */
.L_x_8110:
[----:B01----:R-:W-:-:S05]  /*134b0*/  LOP3.LUT R3, RZ, R2, RZ, 0x33, !PT ;  /* 0x00000002ff037212 */ /* 0x003fca00078e33ff */
[----:B------:R-:W-:-:S05]  /*134c0*/  IMAD.IADD R2, R6, 0x1, R3 ;  /* 0x0000000106027824 */ /* 0x000fca00078e0203 */
[----:B------:R1:W-:Y:S01]  /*134d0*/  STL [R1+0x14], R2 ;  /* 0x0000140201007387 */ /* 0x0003e20000100800 */
[----:B------:R-:W-:Y:S05]  /*134e0*/  BRA `(.L_x_8111) ;  /* 0x00000000000c7947 */ /* 0x000fea0003800000 */
.L_x_8106:
[----:B------:R0:W-:Y:S04]  /*134f0*/  STL [R1+0x10], R7 ;  /* 0x0000100701007387 */ /* 0x0001e80000100800 */
[----:B------:R0:W-:Y:S04]  /*13500*/  STL [R1+0x14], RZ ;  /* 0x000014ff01007387 */ /* 0x0001e80000100800 */
[----:B------:R0:W-:Y:S02]  /*13510*/  STL [R1+0x18], RZ ;  /* 0x000018ff01007387 */ /* 0x0001e40000100800 */
.L_x_8111:
        /* <DEDUP_REMOVED lines=11> */
.L_x_8104:
        /* <DEDUP_REMOVED lines=20> */
[C---:B------:R-:W-:Y:S01]  /*13710*/  IMAD.SHL.U32 R5, R6.reuse, 0x4, RZ ;  /* 0x0000000406057824 */ /* 0x040fe200078e00ff */
[----:B------:R-:W-:Y:S01]  /*13720*/  SHF.R.U32.HI R3, RZ, 0x5, R4 ;  /* 0x00000005ff037819 */ /* 0x000fe20000011604 */
[----:B------:R-:W-:Y:S01]  /*13730*/  IMAD.SHL.U32 R19, R6, 0x80, RZ ;  /* 0x0000008006137824 */ /* 0x000fe200078e00ff */
[----:B------:R-:W-:-:S04]  /*13740*/  LOP3.LUT R2, R0, 0x80, RZ, 0xc0, !PT ;  /* 0x0000008000027812 */ /* 0x000fc800078ec0ff */
        /* <DEDUP_REMOVED lines=22> */
[----:B------:R-:W-:-:S04]  /*138b0*/  SEL R3, R3, 0xffffffc0, !P0 ;  /* 0xffffffc003037807 */ /* 0x000fc80004000000 */
[----:B------:R-:W-:Y:S04]  /*138c0*/  STL [R1+0x30], R2 ;  /* 0x0000300201007387 */ /* 0x000fe80000100800 */
[----:B------:R-:W-:Y:S04]  /*138d0*/  STL [R1+0x34], RZ ;  /* 0x000034ff01007387 */ /* 0x000fe80000100800 */
[----:B------:R0:W-:Y:S04]  /*138e0*/  STL [R1+0x4], R0 ;  /* 0x0000040001007387 */ /* 0x0001e80000100800 */
[----:B------:R1:W-:Y:S01]  /*138f0*/  STL [R1], RZ ;  /* 0x000000ff01007387 */ /* 0x0003e20000100800 */
[----:B0-----:R-:W-:-:S07]  /*13900*/  IMAD.IADD R0, R3, 0x1, R19 ;  /* 0x0000000103007824 */ /* 0x001fce00078e0213 */
.L_x_8180:
[----:B------:R-:W-:Y:S01]  /*13910*/  ULDC.64 UR4, c[0x0][0xc88] ;  /* 0x0003220000047ab9 */ /* 0x000fe20000000a00 */
[----:B------:R-:W-:Y:S01]  /*13920*/  IMAD.MOV.U32 R0, RZ, RZ, RZ ;  /* 0x000000ffff007224 */ /* 0x000fe200078e00ff */
[----:B------:R-:W-:Y:S01]  /*13930*/  UIMAD.WIDE UR4, UR42, 0x4, UR4 ;  /* 0x000000042a0478a5 */ /* 0x000fe2000f8e0204 */
[----:B--2---:R-:W2:Y:S01]  /*13940*/  LDL.LU R12, [R1+0x18] ;  /* 0x00001800010c7983 */ /* 0x004ea20000300800 */
        /* <DEDUP_REMOVED lines=9> */
[----:B------:R-:W4:Y:S03]  /*139e0*/  LDC R10, c[0x0][0x424] ;  /* 0x00010900ff0a7b82 */ /* 0x000f260000000800 */
[----:B------:R-:W-:-:S05]  /*139f0*/  UISETP.NE.AND.EX UP0, UPT, UR5, URZ, UPT, UP0 ;  /* 0x0000003f0500728c */ /* 0x000fca000bf05300 */
[----:B------:R-:W0:Y:S01]  /*13a00*/  LDC R11, c[0x0][0x2f0] ;  /* 0x0000bc00ff0b7b82 */ /* 0x000e220000000800 */
        /* <DEDUP_REMOVED lines=16> */
[----:B---3--:R-:W-:Y:S01]  /*13b10*/  IMAD.U32 R2, RZ, RZ, UR4 ;  /* 0x00000004ff027e24 */ /* 0x008fe2000f8e00ff */
[----:B------:R-:W-:Y:S01]  /*13b20*/  UIADD3 UR4, UP0, UR48, UR6, URZ ;  /* 0x0000000630047290 */ /* 0x000fe2000ff1e03f */
[----:B------:R-:W-:-:S02]  /*13b30*/  ISETP.NE.AND.EX P0, PT, RZ, UR7, PT, P0 ;  /* 0x00000007ff007c0c */ /* 0x000fc4000bf05300 */
[----:B------:R-:W-:Y:S01]  /*13b40*/  IMAD.U32 R3, RZ, RZ, UR5 ;  /* 0x00000005ff037e24 */ /* 0x000fe2000f8e00ff */
[----:B------:R-:W-:-:S04]  /*13b50*/  UIADD3.X UR5, UR49, UR7, URZ, UP0, !UPT ;  /* 0x0000000731057290 */ /* 0x000fc800087fe43f */
[----:B------:R-:W3:Y:S01]  /*13b60*/  @P2 LDG.E R8, desc[UR54][R2.64] ;  /* 0x0000003602082981 */ /* 0x000ee2000c1e1900 */
        /* <DEDUP_REMOVED lines=8> */
[----:B------:R-:W-:-:S04]  /*13bf0*/  IMAD.U32 R4, RZ, RZ, UR4 ;  /* 0x00000004ff047e24 */ /* 0x000fc8000f8e00ff */
        /* <DEDUP_REMOVED lines=9> */
[----:B---3--:R-:W-:Y:S02]  /*13c90*/  @P2 R2UR UR47, R8 ;  /* 0x00000000082f22ca */ /* 0x008fe400000e0000 */
[----:B------:R-:W-:-:S04]  /*13ca0*/  LOP3.LUT R8, R12, 0xff0000, RZ, 0xc0, !PT ;  /* 0x00ff00000c087812 */ /* 0x000fc800078ec0ff */
[----:B------:R-:W-:Y:S01]  /*13cb0*/  LEA.HI R8, R8, R4, RZ, 0x10 ;  /* 0x0000000408087211 */ /* 0x000fe200078f80ff */
[----:B----4-:R-:W-:Y:S08]  /*13cc0*/  @P3 BRA `(.L_x_8113) ;  /* 0x0000000000103947 */ /* 0x010ff00003800000 */
[----:B------:R-:W-:Y:S05]  /*13cd0*/  @!P2 BRA `(.L_x_8113) ;  /* 0x00000000000ca947 */ /* 0x000fea0003800000 */
[----:B-----5:R-:W2:Y:S04]  /*13ce0*/  LDG.E R18, desc[UR54][R2.64] ;  /* 0x0000003602127981 */ /* 0x020ea8000c1e1900 */
[----:B------:R-:W2:Y:S02]  /*13cf0*/  LDG.E R2, desc[UR54][R2.64+0x4] ;  /* 0x0000043602027981 */ /* 0x000ea4000c1e1900 */
[----:B--2---:R-:W-:-:S07]  /*13d00*/  IMAD.IADD R18, R2, 0x1, -R18 ;  /* 0x0000000102127824 */ /* 0x004fce00078e0a12 */
.L_x_8113:
        /* <DEDUP_REMOVED lines=17> */
.L_x_8114:
[----:B------:R-:W-:Y:S05]  /*13e20*/  @!P0 BRA `(.L_x_8115) ;  /* 0x00000000000c8947 */ /* 0x000fea0003800000 */
[----:B------:R-:W2:Y:S04]  /*13e30*/  LDG.E R2, desc[UR54][R6.64] ;  /* 0x0000003606027981 */ /* 0x000ea8000c1e1900 */
[----:B------:R-:W2:Y:S02]  /*13e40*/  LDG.E R6, desc[UR54][R6.64+0x4] ;  /* 0x0000043606067981 */ /* 0x000ea4000c1e1900 */
[----:B--2---:R-:W-:-:S07]  /*13e50*/  IMAD.IADD R2, R6, 0x1, -R2 ;  /* 0x0000000106027824 */ /* 0x004fce00078e0a02 */
.L_x_8115:
[----:B0-----:R-:W2:Y:S01]  /*13e60*/  LDL R3, [R1+0x14] ;  /* 0x0000140001037983 */ /* 0x001ea20000100800 */
[----:B-----5:R-:W-:Y:S02]  /*13e70*/  IMAD.IADD R2, R2, 0x1, -R0 ;  /* 0x0000000102027824 */ /* 0x020fe400078e0a00 */
[----:B------:R-:W0:Y:S02]  /*13e80*/  LDC R0, c[0x0][0x448] ;  /* 0x00011200ff007b82 */ /* 0x000e240000000800 */
[C---:B------:R-:W-:Y:S01]  /*13e90*/  VIADD R5, R2.reuse, 0xdf ;  /* 0x000000df02057836 */ /* 0x040fe20000000000 */
[----:B------:R-:W-:Y:S02]  /*13ea0*/  IADD3 R2, R2, 0xe0, -R18 ;  /* 0x000000e002027810 */ /* 0x000fe40007ffe812 */
[----:B0-----:R-:W-:-:S13]  /*13eb0*/  ISETP.NE.AND P0, PT, R0, 0x1, PT ;  /* 0x000000010000780c */ /* 0x001fda0003f05270 */
[----:B------:R-:W0:Y:S08]  /*13ec0*/  @P0 LDC R4, c[0x0][0x44c] ;  /* 0x00011300ff040b82 */ /* 0x000e300000000800 */
[----:B------:R-:W3:Y:S01]  /*13ed0*/  @P0 LDC R0, c[0x0][0x450] ;  /* 0x00011400ff000b82 */ /* 0x000ee20000000800 */
[----:B--2---:R-:W-:-:S04]  /*13ee0*/  IMAD.SHL.U32 R3, R3, 0x80, RZ ;  /* 0x0000008003037824 */ /* 0x004fc800078e00ff */
[----:B------:R-:W-:-:S04]  /*13ef0*/  VIADD R3, R3, 0x7f ;  /* 0x0000007f03037836 */ /* 0x000fc80000000000 */
[----:B0-----:R-:W-:-:S05]  /*13f00*/  @P0 IMAD.HI.U32 R4, R3, R4, RZ ;  /* 0x0000000403040227 */ /* 0x001fca00078e00ff */
[----:B---3--:R-:W-:Y:S01]  /*13f10*/  @P0 SHF.R.U32.HI R3, RZ, R0, R4 ;  /* 0x00000000ff030219 */ /* 0x008fe20000011604 */
[----:B------:R-:W-:-:S04]  /*13f20*/  IMAD.MOV.U32 R4, RZ, RZ, RZ ;  /* 0x000000ffff047224 */ /* 0x000fc800078e00ff */
[----:B------:R-:W-:-:S04]  /*13f30*/  IMAD.HI R4, R5, -0x6db6db6d, R4 ;  /* 0x9249249305047827 */ /* 0x000fc800078e0204 */
[----:B------:R-:W-:Y:S01]  /*13f40*/  IMAD.IADD R3, R2, 0x1, R3 ;  /* 0x0000000102037824 */ /* 0x000fe200078e0203 */
[----:B------:R-:W-:Y:S01]  /*13f50*/  SHF.R.U32.HI R0, RZ, 0x1f, R4 ;  /* 0x0000001fff007819 */ /* 0x000fe20000011604 */
[----:B------:R-:W-:-:S03]  /*13f60*/  IMAD.MOV.U32 R2, RZ, RZ, RZ ;  /* 0x000000ffff027224 */ /* 0x000fc600078e00ff */
[----:B------:R-:W-:Y:S01]  /*13f70*/  LEA.HI.SX32 R0, R4, R0, 0x19 ;  /* 0x0000000004007211 */ /* 0x000fe200078fcaff */
[----:B------:R-:W-:Y:S01]  /*13f80*/  IMAD.HI R2, R3, -0x6db6db6d, R2 ;  /* 0x9249249303027827 */ /* 0x000fe200078e0202 */
[----:B------:R-:W-:-:S04]  /*13f90*/  SHF.R.U32.HI R4, RZ, 0x10, R8 ;  /* 0x00000010ff047819 */ /* 0x000fc80000011608 */
[----:B------:R-:W-:Y:S02]  /*13fa0*/  ISETP.NE.AND P0, PT, R4, RZ, PT ;  /* 0x000000ff0400720c */ /* 0x000fe40003f05270 */
[----:B------:R-:W-:-:S04]  /*13fb0*/  SHF.R.U32.HI R3, RZ, 0x1f, R2 ;  /* 0x0000001fff037819 */ /* 0x000fc80000011602 */
[----:B------:R-:W-:Y:S01]  /*13fc0*/  LEA.HI.SX32 R3, R2, R3, 0x19 ;  /* 0x0000000302037211 */ /* 0x000fe200078fcaff */
[----:B------:R-:W-:-:S03]  /*13fd0*/  IMAD.MOV.U32 R2, RZ, RZ, RZ ;  /* 0x000000ffff027224 */ /* 0x000fc600078e00ff */
[----:B------:R-:W-:-:S03]  /*13fe0*/  VIMNMX R0, R0, R3, PT ;  /* 0x0000000300007248 */ /* 0x000fc60003fe0100 */
[----:B------:R-:W0:Y:S01]  /*13ff0*/  @!P0 LDC R4, c[0x0][0x9f0] ;  /* 0x00027c00ff048b82 */ /* 0x000e220000000800 */
        /* <DEDUP_REMOVED lines=28> */
.L_x_8116:
        /* <DEDUP_REMOVED lines=26> */
.L_x_8118:
        /* <DEDUP_REMOVED lines=20> */
.L_x_8121:
[----:B------:R-:W-:Y:S05]  /*144a0*/  BSYNC B6 ;  /* 0x0000000000067941 */ /* 0x000fea0003800000 */
.L_x_8120:
        /* <DEDUP_REMOVED lines=21> */
.L_x_8123:
[----:B------:R-:W-:Y:S05]  /*14600*/  BSYNC B6 ;  /* 0x0000000000067941 */ /* 0x000fea0003800000 */
.L_x_8122:
        /* <DEDUP_REMOVED lines=21> */
.L_x_8125:
[----:B------:R-:W-:Y:S05]  /*14760*/  BSYNC B6 ;  /* 0x0000000000067941 */ /* 0x000fea0003800000 */
.L_x_8124:
        /* <DEDUP_REMOVED lines=19> */
.L_x_8127:
[----:B------:R-:W-:Y:S05]  /*148a0*/  BSYNC B6 ;  /* 0x0000000000067941 */ /* 0x000fea0003800000 */
.L_x_8126:
        /* <DEDUP_REMOVED lines=24> */
.L_x_8199:
        /* <DEDUP_REMOVED lines=10> */
.L_x_8202:
        /* <DEDUP_REMOVED lines=21> */
.L_x_8131:
[----:B--2---:R-:W0:Y:S04]  /*14c20*/  LDL R3, [R1] ;  /* 0x0000000001037983 */ /* 0x004e280000100800 */
        /* <DEDUP_REMOVED lines=8> */
.L_x_8203:
        /* <DEDUP_REMOVED lines=8> */
.L_x_8133:
[----:B------:R-:W2:Y:S04]  /*14d30*/  LDL R2, [R1] ;  /* 0x0000000001027983 */ /* 0x000ea80000100800 */
[----:B------:R-:W3:Y:S01]  /*14d40*/  LDL R5, [R1+0x24] ;  /* 0x0000240001057983 */ /* 0x000ee20000100800 */
        /* <DEDUP_REMOVED lines=16> */
.L_x_8204:
        /* <DEDUP_REMOVED lines=8> */
.L_x_8135:
        /* <DEDUP_REMOVED lines=10> */
[----:B------:R-:W-:-:S02]  /*14f70*/  UMOV UR12, UR36 ;  /* 0x00000024000c7c82 */ /* 0x000fc40008000000 */
[----:B------:R-:W-:Y:S01]  /*14f80*/  P2R R0, PR, RZ, 0x1 ;  /* 0x00000001ff007803 */ /* 0x000fe20000000000 */
[----:B------:R-:W-:Y:S02]  /*14f90*/  UIADD3 UR8, UR8, 0x20400, URZ ;  /* 0x0002040008087890 */ /* 0x000fe4000fffe03f */
[----:B------:R-:W-:Y:S02]  /*14fa0*/  UIADD3 UR9, UR9, 0x2e830, URZ ;  /* 0x0002e83009097890 */ /* 0x000fe4000fffe03f */
[----:B------:R4:W-:Y:S07]  /*14fb0*/  STL [R1+0x1c], R0 ;  /* 0x00001c0001007387 */ /* 0x0009ee0000100800 */
[----:B------:R4:W-:Y:S01]  /*14fc0*/  UTMALDG.4D [UR8], [UR4], desc[UR6] ;  /* 0x00000608040075b4 */ /* 0x0009e20008019000 */
[----:B------:R-:W-:-:S02]  /*14fd0*/  NOP ;  /* 0x0000000000007918 */ /* 0x000fc40000000000 */
.L_x_8129:
[----:B------:R-:W-:Y:S05]  /*14fe0*/  WARPSYNC.ALL ;  /* 0x0000000000007948 */ /* 0x000fea0003800000 */
[----:B--2-4-:R-:W-:Y:S01]  /*14ff0*/  VIADD R0, R17, 0x1c400 ;  /* 0x0001c40011007836 */ /* 0x014fe20000000000 */
        /* <DEDUP_REMOVED lines=27> */
[----:B------:R-:W-:Y:S02]  /*151b0*/  IMAD.MOV.U32 R12, RZ, RZ, 0x1 ;  /* 0x00000001ff0c7424 */ /* 0x000fe400078e00ff */
[----:B------:R-:W-:-:S07]  /*151c0*/  IMAD.MOV.U32 R13, RZ, RZ, RZ ;  /* 0x000000ffff0d7224 */ /* 0x000fce00078e00ff */
[----:B------:R-:W-:-:S07]  /*151d0*/  LEPC R20, `(.L_x_8137) ;  /* 0x000000001014794e */ /* 0x000fce0000000000 */
[----:B01----:R-:W-:Y:S05]  /*151e0*/  CALL.ABS.NOINC R2 ;  /* 0x0000000002007343 */ /* 0x003fea0003c00000 */
.L_x_8137:
[----:B------:R-:W-:Y:S05]  /*151f0*/  BSYNC B6 ;  /* 0x0000000000067941 */ /* 0x000fea0003800000 */
.L_x_8136:
[----:B---3--:R-:W2:Y:S01]  /*15200*/  LDL R8, [R1+0x14] ;  /* 0x0000140001087983 */ /* 0x008ea20000100800 */
[----:B------:R-:W3:Y:S01]  /*15210*/  LDC R5, c[0x0][0x448] ;  /* 0x00011200ff057b82 */ /* 0x000ee20000000800 */
[----:B------:R-:W-:Y:S02]  /*15220*/  ULDC.64 UR6, c[0x0][0x2d8] ;  /* 0x0000b60000067ab9 */ /* 0x000fe40000000a00 */
[----:B------:R4:W5:Y:S01]  /*15230*/  LDL R9, [R1+0x30] ;  /* 0x0000300001097983 */ /* 0x0009620000100800 */
[----:B------:R-:W1:Y:S01]  /*15240*/  S2R R2, SR_TID.X ;  /* 0x0000000000027919 */ /* 0x000e620000002100 */
[----:B------:R-:W-:Y:S01]  /*15250*/  UMOV UR4, UR48 ;  /* 0x0000003000047c82 */ /* 0x000fe20008000000 */
[----:B------:R-:W-:Y:S01]  /*15260*/  UMOV UR5, UR37 ;  /* 0x0000002500057c82 */ /* 0x000fe20008000000 */
[----:B------:R-:W-:Y:S01]  /*15270*/  ULDC.64 UR8, c[0x0][0x2e0] ;  /* 0x0000b80000087ab9 */ /* 0x000fe20000000a00 */
[----:B---3--:R-:W-:-:S13]  /*15280*/  ISETP.NE.AND P0, PT, R5, 0x1, PT ;  /* 0x000000010500780c */ /* 0x008fda0003f05270 */
[----:B0-----:R-:W0:Y:S01]  /*15290*/  @P0 LDC R3, c[0x0][0x44c] ;  /* 0x00011300ff030b82 */ /* 0x001e220000000800 */
[C---:B-1----:R-:W-:Y:S01]  /*152a0*/  LOP3.LUT R0, R2.reuse, 0x7f, RZ, 0xc0, !PT ;  /* 0x0000007f02007812 */ /* 0x042fe200078ec0ff */
[----:B------:R-:W-:-:S03]  /*152b0*/  IMAD.SHL.U32 R2, R2, 0x10, RZ ;  /* 0x0000001002027824 */ /* 0x000fc600078e00ff */
[----:B------:R-:W-:-:S03]  /*152c0*/  SHF.R.U32.HI R0, RZ, 0x3, R0 ;  /* 0x00000003ff007819 */ /* 0x000fc60000011600 */
        /* <DEDUP_REMOVED lines=11> */
[----:B------:R-:W-:Y:S01]  /*15380*/  LOP3.LUT R10, R10, 0x70, RZ, 0xc0, !PT ;  /* 0x000000700a0a7812 */ /* 0x000fe200078ec0ff */
        /* <DEDUP_REMOVED lines=23> */
[----:B----4-:R-:W-:Y:S09]  /*15500*/  BRA.DIV UR4, `(.L_x_8138) ;  /* 0x0000003a04bc7947 */ /* 0x010ff2000b800000 */
[----:B------:R-:W2:Y:S01]  /*15510*/  LDL.LU R8, [R1+0x14] ;  /* 0x0000140001087983 */ /* 0x000ea20000300800 */
[----:B------:R-:W0:Y:S03]  /*15520*/  S2R R6, SR_TID.X ;  /* 0x0000000000067919 */ /* 0x000e260000002100 */
[----:B------:R-:W1:Y:S01]  /*15530*/  SHFL.IDX PT, R7, R2, RZ, 0x181f ;  /* 0x00181fff02077589 */ /* 0x000e6200000e0000 */
[----:B------:R-:W-:Y:S01]  /*15540*/  IMAD R3, R18, R5, RZ ;  /* 0x0000000512037224 */ /* 0x000fe200078e02ff */
[----:B0-----:R-:W-:-:S04]  /*15550*/  LOP3.LUT R6, R6, 0x7f, RZ, 0xc0, !PT ;  /* 0x0000007f06067812 */ /* 0x001fc800078ec0ff */
[----:B------:R-:W-:Y:S02]  /*15560*/  SHF.R.U32.HI R11, RZ, 0x3, R6 ;  /* 0x00000003ff0b7819 */ /* 0x000fe40000011606 */
[----:B------:R-:W0:Y:S03]  /*15570*/  SHFL.IDX PT, R6, R0, RZ, 0x181f ;  /* 0x00181fff00067589 */ /* 0x000e2600000e0000 */
[----:B--2---:R-:W-:-:S05]  /*15580*/  IMAD R4, R8, 0x80, R11 ;  /* 0x0000008008047824 */ /* 0x004fca00078e020b */
[----:B------:R-:W-:-:S13]  /*15590*/  ISETP.GE.AND P1, PT, R4, R3, PT ;  /* 0x000000030400720c */ /* 0x000fda0003f26270 */
[----:B-1----:R-:W-:-:S05]  /*155a0*/  @!P1 IADD3 R7, P2, R10, R7, RZ ;  /* 0x000000070a079210 */ /* 0x002fca0007f5e0ff */
[----:B0-----:R-:W-:-:S05]  /*155b0*/  @!P1 IMAD.X R6, RZ, RZ, R6, P2 ;  /* 0x000000ffff069224 */ /* 0x001fca00010e0606 */
[----:B------:R-:W-:-:S04]  /*155c0*/  @!P1 LOP3.LUT R7, R7, R6, RZ, 0x3c, !PT ;  /* 0x0000000607079212 */ /* 0x000fc800078e3cff */
[----:B------:R-:W-:-:S04]  /*155d0*/  @!P1 LOP3.LUT R6, R7, R6, RZ, 0x3c, !PT ;  /* 0x0000000607069212 */ /* 0x000fc800078e3cff */
[----:B------:R-:W-:-:S05]  /*155e0*/  @!P1 LOP3.LUT R7, R7, R6, RZ, 0x3c, !PT ;  /* 0x0000000607079212 */ /* 0x000fca00078e3cff */
[----:B------:R-:W-:Y:S01]  /*155f0*/  @!PT LDS RZ, [RZ] ;  /* 0x00000000fffff984 */ /* 0x000fe20000000800 */
[----:B-----5:R0:W-:Y:S01]  /*15600*/  @!P1 LDGSTS.E.BYPASS.LTC128B.128 [R9+0x1c400], desc[UR54][R6.64], !P0 ;  /* 0x1c40000006099fae */ /* 0x0201e2000c101d76 */
[----:B------:R-:W-:-:S03]  /*15610*/  VIADD R5, R4, 0x10 ;  /* 0x0000001004057836 */ /* 0x000fc60000000000 */
[----:B0-----:R-:W0:Y:S04]  /*15620*/  SHFL.IDX PT, R7, R2, 0x1, 0x181f ;  /* 0x00381f0002077f89 */ /* 0x001e2800000e0000 */
[----:B------:R-:W1:Y:S01]  /*15630*/  SHFL.IDX PT, R6, R0, 0x1, 0x181f ;  /* 0x00381f0000067f89 */ /* 0x000e6200000e0000 */
[----:B------:R-:W-:-:S13]  /*15640*/  ISETP.GE.AND P1, PT, R5, R3, PT ;  /* 0x000000030500720c */ /* 0x000fda0003f26270 */
[----:B0-----:R-:W-:-:S05]  /*15650*/  @!P1 IADD3 R7, P2, R10, R7, RZ ;  /* 0x000000070a079210 */ /* 0x001fca0007f5e0ff */
[----:B-1----:R-:W-:-:S05]  /*15660*/  @!P1 IMAD.X R6, RZ, RZ, R6, P2 ;  /* 0x000000ffff069224 */ /* 0x002fca00010e0606 */
[----:B------:R-:W-:-:S04]  /*15670*/  @!P1 LOP3.LUT R7, R7, R6, RZ, 0x3c, !PT ;  /* 0x0000000607079212 */ /* 0x000fc800078e3cff */
[----:B------:R-:W-:-:S04]  /*15680*/  @!P1 LOP3.LUT R6, R7, R6, RZ, 0x3c, !PT ;  /* 0x0000000607069212 */ /* 0x000fc800078e3cff */
[----:B------:R-:W-:-:S05]  /*15690*/  @!P1 LOP3.LUT R7, R7, R6, RZ, 0x3c, !PT ;  /* 0x0000000607079212 */ /* 0x000fca00078e3cff */
[----:B------:R0:W-:Y:S01]  /*156a0*/  @!P1 LDGSTS.E.BYPASS.LTC128B.128 [R9+0x1cc00], desc[UR54][R6.64], !P0 ;  /* 0x1cc0000006099fae */ /* 0x0001e2000c101d76 */
        /* <DEDUP_REMOVED lines=48> */
[----:B------:R-:W-:Y:S01]  /*159b0*/  @!P1 LOP3.LUT R7, R7, R6, RZ, 0x3c, !PT ;  /* 0x0000000607079212 */ /* 0x000fe200078e3cff */
[----:B------:R-:W0:Y:S04]  /*159c0*/  SHFL.IDX PT, R0, R0, 0x7, 0x181f ;  /* 0x00f81f0000007f89 */ /* 0x000e2800000e0000 */
[----:B------:R1:W-:Y:S04]  /*159d0*/  @!P1 LDGSTS.E.BYPASS.LTC128B.128 [R9+0x1f400], desc[UR54][R6.64], !P0 ;  /* 0x1f40000006099fae */ /* 0x0003e8000c101d76 */
[----:B------:R-:W2:Y:S02]  /*159e0*/  SHFL.IDX PT, R2, R2, 0x7, 0x181f ;  /* 0x00f81f0002027f89 */ /* 0x000ea400000e0000 */
.L_x_8221:
[----:B------:R-:W-:-:S05]  /*159f0*/  VIADD R4, R4, 0x70 ;  /* 0x0000007004047836 */ /* 0x000fca0000000000 */
[----:B------:R-:W-:-:S13]  /*15a00*/  ISETP.GE.AND P1, PT, R4, R3, PT ;  /* 0x000000030400720c */ /* 0x000fda0003f26270 */
[----:B--2---:R-:W-:-:S05]  /*15a10*/  @!P1 IADD3 R2, P2, R10, R2, RZ ;  /* 0x000000020a029210 */ /* 0x004fca0007f5e0ff */
[----:B0-----:R-:W-:-:S05]  /*15a20*/  @!P1 IMAD.X R3, RZ, RZ, R0, P2 ;  /* 0x000000ffff039224 */ /* 0x001fca00010e0600 */
[----:B------:R-:W-:Y:S01]  /*15a30*/  @!PT LDS RZ, [RZ] ;  /* 0x00000000fffff984 */ /* 0x000fe20000000800 */
[----:B------:R-:W-:Y:S01]  /*15a40*/  @!PT LDS RZ, [RZ] ;  /* 0x00000000fffff984 */ /* 0x000fe20000000800 */
[----:B------:R-:W-:Y:S01]  /*15a50*/  @!PT LDS RZ, [RZ] ;  /* 0x00000000fffff984 */ /* 0x000fe20000000800 */
[----:B------:R0:W-:Y:S01]  /*15a60*/  @!P1 LDGSTS.E.BYPASS.LTC128B.128 [R9+0x1fc00], desc[UR54][R2.64], !P0 ;  /* 0x1fc0000002099fae */ /* 0x0001e2000c101d76 */
[----:B------:R-:W-:Y:S01]  /*15a70*/  PLOP3.LUT P0, PT, PT, PT, PT, 0x80, 0x0 ;  /* 0x000000000000781c */ /* 0x000fe20003f0f070 */
[----:B------:R-:W-:-:S12]  /*15a80*/  NOP ;  /* 0x0000000000007918 */ /* 0x000fd80000000000 */
.L_x_8139:
        /* <DEDUP_REMOVED lines=18> */
.L_x_8222:
[----:B------:R-:W-:Y:S05]  /*15bb0*/  BSYNC B0 ;  /* 0x0000000000007941 */ /* 0x000fea0003800000 */
.L_x_8140:
[----:B------:R-:W2:Y:S04]  /*15bc0*/  LDL.LU R3, [R1+0x2c] ;  /* 0x00002c0001037983 */ /* 0x000ea80000300800 */
[----:B------:R-:W4:Y:S01]  /*15bd0*/  LDL R2, [R1+0xc] ;  /* 0x00000c0001027983 */ /* 0x000f220000100800 */
[----:B--2---:R-:W-:-:S05]  /*15be0*/  VIADD R18, R3, 0xfffffffe ;  /* 0xfffffffe03127836 */ /* 0x004fca0000000000 */
[----:B----4-:R-:W-:-:S13]  /*15bf0*/  ISETP.GE.AND P0, PT, R18, R2, PT ;  /* 0x000000021200720c */ /* 0x010fda0003f06270 */
[----:B------:R-:W-:Y:S05]  /*15c00*/  @!P0 BRA `(.L_x_8142) ;  /* 0x0000001000388947 */ /* 0x000fea0003800000 */
[----:B-1-3--:R1:W5:Y:S04]  /*15c10*/  LDL.LU R6, [R1+0x4] ;  /* 0x0000040001067983 */ /* 0x00a3680000300800 */
[----:B0-----:R1:W5:Y:S02]  /*15c20*/  LDL.LU R0, [R1] ;  /* 0x0000000001007983 */ /* 0x0013640000300800 */
.L_x_8162:
        /* <DEDUP_REMOVED lines=36> */
.L_x_8145:
        /* <DEDUP_REMOVED lines=8> */
.L_x_8223:
[----:B------:R-:W-:Y:S05]  /*15ef0*/  BSYNC B1 ;  /* 0x0000000000017941 */ /* 0x000fea0003800000 */
.L_x_8146:
        /* <DEDUP_REMOVED lines=9> */
.L_x_8149:
[----:B------:R-:W-:Y:S05]  /*15f90*/  BSYNC B1 ;  /* 0x0000000000017941 */ /* 0x000fea0003800000 */
.L_x_8148:
[----:B------:R-:W3:Y:S04]  /*15fa0*/  LDL R2, [R1] ;  /* 0x0000000001027983 */ /* 0x000ee80000100800 */
        /* <DEDUP_REMOVED lines=12> */
.L_x_8150:
        /* <DEDUP_REMOVED lines=13> */
.L_x_8224:
[----:B------:R-:W-:Y:S05]  /*16140*/  BSYNC B1 ;  /* 0x0000000000017941 */ /* 0x000fea0003800000 */
.L_x_8151:
        /* <DEDUP_REMOVED lines=11> */
.L_x_8154:
[----:B------:R-:W-:Y:S05]  /*16200*/  BSYNC B1 ;  /* 0x0000000000017941 */ /* 0x000fea0003800000 */
.L_x_8153:
[----:B------:R-:W-:Y:S01]  /*16210*/  R2UR UR10, R9 ;  /* 0x00000000090a72ca */ /* 0x000fe200000e0000 */
[----:B------:R-:W-:Y:S01]  /*16220*/  UIADD3 UR4, UP0, UR44, 0x370, URZ ;  /* 0x000003702c047890 */ /* 0x000fe2000ff1e03f */
[----:B------:R-:W-:Y:S01]  /*16230*/  R2UR UR6, R10 ;  /* 0x000000000a0672ca */ /* 0x000fe200000e0000 */
[----:B------:R-:W-:Y:S01]  /*16240*/  VIADD R2, R2, 0x20400 ;  /* 0x0002040002027836 */ /* 0x000fe20000000000 */
[----:B------:R-:W-:Y:S01]  /*16250*/  R2UR UR7, R11 ;  /* 0x000000000b0772ca */ /* 0x000fe200000e0000 */
[----:B0-2---:R-:W-:Y:S01]  /*16260*/  VIADD R4, R4, 0x2e830 ;  /* 0x0002e83004047836 */ /* 0x005fe20000000000 */
[----:B------:R-:W-:Y:S01]  /*16270*/  PLOP3.LUT P0, PT, PT, PT, PT, 0x80, 0x0 ;  /* 0x000000000000781c */ /* 0x000fe20003f0f070 */
[----:B------:R-:W-:-:S12]  /*16280*/  UIADD3.X UR5, URZ, UR45, URZ, UP0, !UPT ;  /* 0x0000002d3f057290 */ /* 0x000fd800087fe43f */
.L_x_8155:
        /* <DEDUP_REMOVED lines=10> */
.L_x_8144:
[----:B------:R-:W-:Y:S05]  /*16330*/  BSYNC B0 ;  /* 0x0000000000007941 */ /* 0x000fea0003800000 */
.L_x_8143:
[----:B------:R-:W-:-:S06]  /*16340*/  UISETP.NE.AND UP0, UPT, UR39, 0x3, UPT ;  /* 0x000000032700788c */ /* 0x000fcc000bf05270 */
[----:B------:R-:W-:-:S13]  /*16350*/  PLOP3.LUT P0, PT, PT, PT, UP0, 0x80, 0x0 ;  /* 0x000000000000781c */ /* 0x000fda0003f0f008 */
[----:B------:R-:W-:Y:S05]  /*16360*/  @!P0 BRA `(.L_x_8156) ;  /* 0x0000000000048947 */ /* 0x000fea0003800000 */
[----:B------:R-:W-:Y:S01]  /*16370*/  BPT.TRAP 0x1 ;  /* 0x000000040000795c */ /* 0x000fe20000300000 */
.L_x_8156:
        /* <DEDUP_REMOVED lines=8> */
.L_x_8225:
[----:B------:R-:W-:Y:S05]  /*16400*/  BSYNC B0 ;  /* 0x0000000000007941 */ /* 0x000fea0003800000 */
.L_x_8157:
[----:B------:R-:W-:Y:S05]  /*16410*/  @!P1 BRA `(.L_x_8159) ;  /* 0x0000000000049947 */ /* 0x000fea0003800000 */
[----:B------:R-:W-:Y:S01]  /*16420*/  BPT.TRAP 0x1 ;  /* 0x000000040000795c */ /* 0x000fe20000300000 */
.L_x_8159:
[----:B------:R-:W-:Y:S01]  /*16430*/  SHF.L.U32 R3, R6, 0x1f, RZ ;  /* 0x0000001f06037819 */ /* 0x000fe200000006ff */
[----:B--2---:R-:W-:-:S03]  /*16440*/  IMAD R2, R0, 0x7000, RZ ;  /* 0x0000700000027824 */ /* 0x004fc600078e02ff */
[----:B------:R-:W2:Y:S02]  /*16450*/  SYNCS.PHASECHK.TRANS64.TRYWAIT P0, [R20+URZ+0x2e860], R3 ;  /* 0x02e86003140075a7 */ /* 0x000ea4000800017f */
[----:B--2---:R-:W-:Y:S05]  /*16460*/  @!P0 BRA `(.L_x_8160) ;  /* 0x0000003400e08947 */ /* 0x004fea0003800000 */
.L_x_8226:
[----:B------:R-:W3:Y:S04]  /*16470*/  LDL R13, [R1+0x28] ;  /* 0x00002800010d7983 */ /* 0x000ee80000100800 */
[----:B------:R-:W3:Y:S01]  /*16480*/  LDL R12, [R1+0x20] ;  /* 0x00002000010c7983 */ /* 0x000ee20000100800 */
[----:B------:R-:W-:Y:S01]  /*16490*/  LOP3.LUT R0, R2, R19, RZ, 0xfc, !PT ;  /* 0x0000001302007212 */ /* 0x000fe200078efcff */
[----:B------:R-:W-:Y:S05]  /*164a0*/  WARPSYNC.ALL ;  /* 0x0000000000007948 */ /* 0x000fea0003800000 */
[----:B0-----:R-:W0:Y:S01]  /*164b0*/  S2R R9, SR_TID.X ;  /* 0x0000000000097919 */ /* 0x001e220000002100 */
[----:B------:R-:W-:-:S02]  /*164c0*/  IMAD.IADD R0, R17, 0x1, R0 ;  /* 0x0000000111007824 */ /* 0x000fc400078e0200 */
[----:B------:R-:W-:-:S03]  /*164d0*/  IMAD.MOV.U32 R14, RZ, RZ, 0x40 ;  /* 0x00000040ff0e7424 */ /* 0x000fc600078e00ff */
[----:B------:R-:W4:Y:S01]  /*164e0*/  LDSM.16.MT88.4 R4, [R0+0xe400] ;  /* 0x00e400000004783b */ /* 0x000f220000004200 */
[----:B0-----:R-:W-:-:S04]  /*164f0*/  LOP3.LUT P0, RZ, R9, 0x4, RZ, 0xc0, !PT ;  /* 0x0000000409ff7812 */ /* 0x001fc8000780c0ff */
[----:B------:R-:W-:-:S05]  /*16500*/  SEL R14, R14, 0xffffffc0, !P0 ;  /* 0xffffffc00e0e7807 */ /* 0x000fca0004000000 */
[----:B------:R-:W-:-:S05]  /*16510*/  IMAD.IADD R14, R14, 0x1, R19 ;  /* 0x000000010e0e7824 */ /* 0x000fca00078e0213 */
[----:B--2---:R-:W-:Y:S02]  /*16520*/  IADD3 R3, R17, R14, R2 ;  /* 0x0000000e11037210 */ /* 0x004fe40007ffe002 */
[C-C-:B----4-:R-:W-:Y:S02]  /*16530*/  PRMT R8, R4.reuse, 0x6420, R5.reuse ;  /* 0x0000642004087816 */ /* 0x150fe40000000005 */
[----:B------:R-:W-:Y:S02]  /*16540*/  PRMT R9, R4, 0x7531, R5 ;  /* 0x0000753104097816 */ /* 0x000fe40000000005 */
[C-C-:B------:R-:W-:Y:S02]  /*16550*/  PRMT R10, R6.reuse, 0x6420, R7.reuse ;  /* 0x00006420060a7816 */ /* 0x140fe40000000007 */
[----:B------:R-:W-:Y:S02]  /*16560*/  PRMT R11, R6, 0x7531, R7 ;  /* 0x00007531060b7816 */ /* 0x000fe40000000007 */
[----:B------:R-:W0:Y:S02]  /*16570*/  LDSM.16.MT88.4 R4, [R3+0xe400] ;  /* 0x00e400000304783b */ /* 0x000e240000004200 */
[----:B0-----:R-:W-:-:S02]  /*16580*/  PRMT R14, R6, 0x6420, R7 ;  /* 0x00006420060e7816 */ /* 0x001fc40000000007 */
[----:B------:R-:W-:Y:S02]  /*16590*/  PRMT R15, R6, 0x7531, R7 ;  /* 0x00007531060f7816 */ /* 0x000fe40000000007 */
[----:B---3--:R-:W-:Y:S02]  /*165a0*/  IADD3 R0, R12, R2, R13 ;  /* 0x000000020c007210 */ /* 0x008fe40007ffe00d */
[C-C-:B------:R-:W-:Y:S02]  /*165b0*/  PRMT R12, R4.reuse, 0x6420, R5.reuse ;  /* 0x00006420040c7816 */ /* 0x140fe40000000005 */
[----:B------:R-:W-:Y:S01]  /*165c0*/  PRMT R13, R4, 0x7531, R5 ;  /* 0x00007531040d7816 */ /* 0x000fe20000000005 */
[----:B------:R-:W-:Y:S01]  /*165d0*/  VIADD R4, R2, 0x1000 ;  /* 0x0000100002047836 */ /* 0x000fe20000000000 */
[----:B------:R-:W-:Y:S04]  /*165e0*/  STSM.16.M88.4 [R0], R8 ;  /* 0x0000000800007844 */ /* 0x000fe80000000200 */
[----:B------:R-:W-:Y:S01]  /*165f0*/  LOP3.LUT R4, R4, R19, RZ, 0xfc, !PT ;  /* 0x0000001304047212 */ /* 0x000fe200078efcff */
[----:B------:R-:W-:Y:S04]  /*16600*/  STSM.16.M88.4 [R0+0x800], R12 ;  /* 0x0008000c00007844 */ /* 0x000fe80000000200 */
[----:B------:R-:W-:-:S05]  /*16610*/  IMAD.IADD R4, R17, 0x1, R4 ;  /* 0x0000000111047824 */ /* 0x000fca00078e0204 */
[----:B------:R-:W0:Y:S02]  /*16620*/  LDSM.16.MT88.4 R8, [R4+0xe400] ;  /* 0x00e400000408783b */ /* 0x000e240000004200 */
[C-C-:B0-----:R-:W-:Y:S02]  /*16630*/  PRMT R4, R8.reuse, 0x6420, R9.reuse ;  /* 0x0000642008047816 */ /* 0x141fe40000000009 */
[----:B------:R-:W-:Y:S02]  /*16640*/  PRMT R5, R8, 0x7531, R9 ;  /* 0x0000753108057816 */ /* 0x000fe40000000009 */
[C-C-:B------:R-:W-:Y:S02]  /*16650*/  PRMT R6, R10.reuse, 0x6420, R11.reuse ;  /* 0x000064200a067816 */ /* 0x140fe4000000000b */
[----:B------:R-:W-:Y:S02]  /*16660*/  PRMT R7, R10, 0x7531, R11 ;  /* 0x000075310a077816 */ /* 0x000fe4000000000b */
[----:B------:R-:W0:Y:S04]  /*16670*/  LDSM.16.MT88.4 R8, [R3+0xf400] ;  /* 0x00f400000308783b */ /* 0x000e280000004200 */
[----:B------:R2:W-:Y:S02]  /*16680*/  STSM.16.M88.4 [R0+0x1000], R4 ;  /* 0x0010000400007844 */ /* 0x0005e40000000200 */
[----:B--2---:R-:W-:-:S05]  /*16690*/  VIADD R4, R2, 0x2000 ;  /* 0x0000200002047836 */ /* 0x004fca0000000000 */
        /* <DEDUP_REMOVED lines=44> */
[C---:B--2---:R-:W-:Y:S02]  /*16960*/  VIADD R4, R2.reuse, 0x5000 ;  /* 0x0000500002047836 */ /* 0x044fe40000000000 */
[----:B------:R-:W-:-:S03]  /*16970*/  VIADD R2, R2, 0x6000 ;  /* 0x0000600002027836 */ /* 0x000fc60000000000 */
[-C--:B------:R-:W-:Y:S02]  /*16980*/  LOP3.LUT R4, R4, R19.reuse, RZ, 0xfc, !PT ;  /* 0x0000001304047212 */ /* 0x080fe400078efcff */
[----:B------:R-:W-:-:S03]  /*16990*/  LOP3.LUT R2, R2, R19, RZ, 0xfc, !PT ;  /* 0x0000001302027212 */ /* 0x000fc600078efcff */
[C---:B------:R-:W-:Y:S02]  /*169a0*/  IMAD.IADD R4, R17.reuse, 0x1, R4 ;  /* 0x0000000111047824 */ /* 0x040fe400078e0204 */
        /* <DEDUP_REMOVED lines=38> */
.L_x_8161:
[----:B0-----:R-:W0:Y:S01]  /*16c10*/  S2R R0, SR_TID.X ;  /* 0x0000000000007919 */ /* 0x001e220000002100 */
[----:B--2---:R2:W-:Y:S01]  /*16c20*/  SYNCS.ARRIVE.TRANS64.A1T0 RZ, [R20+URZ+0x2e850], RZ ;  /* 0x02e850ff14ff79a7 */ /* 0x0045e2000810003f */
[----:B------:R4:W5:Y:S01]  /*16c30*/  LDL R6, [R1+0x4] ;  /* 0x0000040001067983 */ /* 0x0009620000100800 */
[----:B0-----:R-:W-:-:S03]  /*16c40*/  LOP3.LUT R2, R0, 0x7f, RZ, 0xc0, !PT ;  /* 0x0000007f00027812 */ /* 0x001fc600078ec0ff */
        /* <DEDUP_REMOVED lines=8> */
[----:B------:R4:W5:Y:S11]  /*16cd0*/  LDL R0, [R1] ;  /* 0x0000000001007983 */ /* 0x0009760000100800 */
[----:B----4-:R-:W-:Y:S05]  /*16ce0*/  @P0 BRA `(.L_x_8162) ;  /* 0xffffffec00d00947 */ /* 0x010fea000383ffff */
.L_x_8142:
[----:B------:R-:W2:Y:S01]  /*16cf0*/  S2R R2, SR_TID.X ;  /* 0x0000000000027919 */ /* 0x000ea20000002100 */
[----:B------:R-:W-:Y:S01]  /*16d00*/  BSSY B0, `(.L_x_8163) ;  /* 0x0000011000007945 */ /* 0x000fe20003800000 */
[----:B--2---:R-:W-:-:S04]  /*16d10*/  LOP3.LUT R2, R2, 0x7f, RZ, 0xc0, !PT ;  /* 0x0000007f02027812 */ /* 0x004fc800078ec0ff */
[----:B------:R-:W-:-:S13]  /*16d20*/  ISETP.NE.AND P0, PT, R2, RZ, PT ;  /* 0x000000ff0200720c */ /* 0x000fda0003f05270 */
[----:B------:R-:W-:Y:S05]  /*16d30*/  @P0 BRA `(.L_x_8164) ;  /* 0x0000000000340947 */ /* 0x000fea0003800000 */
[----:B------:R-:W2:Y:S01]  /*16d40*/  S2R R3, SR_LANEID ;  /* 0x0000000000037919 */ /* 0x000ea20000000000 */
[----:B------:R-:W-:Y:S02]  /*16d50*/  VOTEU.ANY UR4, UPT, PT ;  /* 0x0000000000047886 */ /* 0x000fe400038e0100 */
[----:B0----5:R-:W2:Y:S08]  /*16d60*/  FLO.U32 R0, UR4 ;  /* 0x0000000400007d00 */ /* 0x021eb000080e0000 */
[----:B------:R-:W0:Y:S01]  /*16d70*/  POPC R5, UR4 ;  /* 0x0000000400057d09 */ /* 0x000e220008000000 */
[----:B--2---:R-:W-:-:S02]  /*16d80*/  ISETP.EQ.U32.AND P1, PT, R0, R3, PT ;  /* 0x000000030000720c */ /* 0x004fc40003f22070 */
[----:B------:R-:W0:Y:S11]  /*16d90*/  LDC.64 R2, c[0x0][0xc60] ;  /* 0x00031800ff027b82 */ /* 0x000e360000000a00 */
[----:B0-----:R-:W2:Y:S01]  /*16da0*/  @P1 ATOMG.E.ADD.STRONG.GPU PT, R3, desc[UR54][R2.64], R5 ;  /* 0x00000005020319a8 */ /* 0x001ea200081ee1f6 */
[----:B------:R-:W0:Y:S02]  /*16db0*/  S2R R4, SR_LTMASK ;  /* 0x0000000000047919 */ /* 0x000e240000003900 */
[----:B0-----:R-:W-:-:S04]  /*16dc0*/  LOP3.LUT R4, R4, UR4, RZ, 0xc0, !PT ;  /* 0x0000000404047c12 */ /* 0x001fc8000f8ec0ff */
[----:B-1-3--:R-:W0:Y:S01]  /*16dd0*/  POPC R7, R4 ;  /* 0x0000000400077309 */ /* 0x00ae220000000000 */
[----:B--2---:R-:W0:Y:S02]  /*16de0*/  SHFL.IDX PT, R0, R3, R0, 0x1f ;  /* 0x00001f0003007589 */ /* 0x004e2400000e0000 */
[----:B0-----:R-:W-:-:S05]  /*16df0*/  IADD3 R0, R0, UR40, R7 ;  /* 0x0000002800007c10 */ /* 0x001fca000fffe007 */
[----:B------:R2:W-:Y:S02]  /*16e00*/  STL [R1+0x10], R0 ;  /* 0x0000100001007387 */ /* 0x0005e40000100800 */
.L_x_8164:
[----:B------:R-:W-:Y:S05]  /*16e10*/  BSYNC B0 ;  /* 0x0000000000007941 */ /* 0x000fea0003800000 */
.L_x_8163:
[----:B------:R-:W-:-:S06]  /*16e20*/  UISETP.NE.AND UP0, UPT, UR39, 0x3, UPT ;  /* 0x000000032700788c */ /* 0x000fcc000bf05270 */
[----:B------:R-:W-:-:S13]  /*16e30*/  PLOP3.LUT P1, PT, PT, PT, UP0, 0x80, 0x0 ;  /* 0x000000000000781c */ /* 0x000fda0003f2f008 */
[----:B------:R-:W-:Y:S05]  /*16e40*/  @!P1 BRA `(.L_x_8165) ;  /* 0x0000000000049947 */ /* 0x000fea0003800000 */
[----:B------:R-:W-:Y:S01]  /*16e50*/  BPT.TRAP 0x1 ;  /* 0x000000040000795c */ /* 0x000fe20000300000 */
.L_x_8165:
[----:B------:R-:W4:Y:S04]  /*16e60*/  LDL R3, [R1+0x4] ;  /* 0x0000040001037983 */ /* 0x000f280000100800 */
[----:B------:R-:W3:Y:S01]  /*16e70*/  LDL R2, [R1] ;  /* 0x0000000001027983 */ /* 0x000ee20000100800 */
[----:B0-2--5:R-:W-:Y:S01]  /*16e80*/  IMAD.U32 R0, RZ, RZ, UR41 ;  /* 0x00000029ff007e24 */ /* 0x025fe2000f8e00ff */
[----:B------:R-:W-:Y:S04]  /*16e90*/  BSSY B0, `(.L_x_8166) ;  /* 0x0000007000007945 */ /* 0x000fe80003800000 */
[----:B------:R-:W-:-:S02]  /*16ea0*/  ISETP.NE.AND P2, PT, R0, 0x3, PT ;  /* 0x000000030000780c */ /* 0x000fc40003f45270 */
[----:B----4-:R-:W-:-:S04]  /*16eb0*/  LOP3.LUT R3, R3, 0x1, RZ, 0x3c, !PT ;  /* 0x0000000103037812 */ /* 0x010fc800078e3cff */
[----:B------:R-:W-:Y:S01]  /*16ec0*/  SHF.L.U32 R3, R3, 0x1f, RZ ;  /* 0x0000001f03037819 */ /* 0x000fe200000006ff */
[----:B---3--:R-:W-:-:S04]  /*16ed0*/  IMAD R16, R2, 0x8, R17 ;  /* 0x0000000802107824 */ /* 0x008fc800078e0211 */
[----:B------:R-:W0:Y:S02]  /*16ee0*/  SYNCS.PHASECHK.TRANS64.TRYWAIT P1, [R16+URZ+0x2e870], R3 ;  /* 0x02e87003100075a7 */ /* 0x000e24000802017f */
[----:B0-----:R-:W-:Y:S05]  /*16ef0*/  @!P1 BRA `(.L_x_8167) ;  /* 0x0000002c00509947 */ /* 0x001fea0003800000 */
.L_x_8227:
[----:B------:R-:W-:Y:S05]  /*16f00*/  BSYNC B0 ;  /* 0x0000000000007941 */ /* 0x000fea0003800000 */
.L_x_8166:
[----:B------:R-:W-:Y:S05]  /*16f10*/  @!P2 BRA `(.L_x_8168) ;  /* 0x000000000004a947 */ /* 0x000fea0003800000 */
[----:B------:R-:W-:Y:S01]  /*16f20*/  BPT.TRAP 0x1 ;  /* 0x000000040000795c */ /* 0x000fe20000300000 */
.L_x_8168:
[----:B------:R-:W0:Y:S02]  /*16f30*/  LDL R0, [R1+0x4] ;  /* 0x0000040001007983 */ /* 0x000e240000100800 */
[----:B0-----:R-:W-:-:S04]  /*16f40*/  SHF.L.U32 R3, R0, 0x1f, RZ ;  /* 0x0000001f00037819 */ /* 0x001fc800000006ff */
[----:B------:R-:W0:Y:S02]  /*16f50*/  SYNCS.PHASECHK.TRANS64.TRYWAIT P1, [R16+URZ+0x2e860], R3 ;  /* 0x02e86003100075a7 */ /* 0x000e24000802017f */
[----:B0-----:R-:W-:Y:S05]  /*16f60*/  @!P1 BRA `(.L_x_8169) ;  /* 0x0000002c00489947 */ /* 0x001fea0003800000 */
.L_x_8228:
[----:B------:R-:W2:Y:S04]  /*16f70*/  LDL R18, [R1] ;  /* 0x0000000001127983 */ /* 0x000ea80000100800 */
[----:B------:R-:W3:Y:S01]  /*16f80*/  LDL R12, [R1+0x28] ;  /* 0x00002800010c7983 */ /* 0x000ee20000100800 */
[----:B-1----:R-:W1:Y:S01]  /*16f90*/  S2R R9, SR_TID.X ;  /* 0x0000000000097919 */ /* 0x002e620000002100 */
[----:B------:R-:W-:Y:S05]  /*16fa0*/  WARPSYNC.ALL ;  /* 0x0000000000007948 */ /* 0x000fea0003800000 */
[----:B------:R-:W-:Y:S01]  /*16fb0*/  IMAD.MOV.U32 R13, RZ, RZ, 0x40 ;  /* 0x00000040ff0d7424 */ /* 0x000fe200078e00ff */
[----:B-1----:R-:W-:-:S04]  /*16fc0*/  LOP3.LUT P1, RZ, R9, 0x4, RZ, 0xc0, !PT ;  /* 0x0000000409ff7812 */ /* 0x002fc8000782c0ff */
[----:B------:R-:W-:Y:S01]  /*16fd0*/  SEL R13, R13, 0xffffffc0, !P1 ;  /* 0xffffffc00d0d7807 */ /* 0x000fe20004800000 */
        /* <DEDUP_REMOVED lines=97> */
.L_x_8170:
        /* <DEDUP_REMOVED lines=13> */
.L_x_8119:
[----:B------:R-:W-:Y:S05]  /*176c0*/  BSYNC B7 ;  /* 0x0000000000077941 */ /* 0x000fea0003800000 */
.L_x_8117:
[----:B0-2---:R-:W2:Y:S02]  /*176d0*/  LDL R0, [R1+0x38] ;  /* 0x0000380001007983 */ /* 0x005ea40000100800 */
        /* <DEDUP_REMOVED lines=14> */
.L_x_8171:
        /* <DEDUP_REMOVED lines=13> */
[----:B------:R-:W2:Y:S01]  /*17890*/  @!P1 LDC.64 R4, c[0x0][0xc78] ;  /* 0x00031e00ff049b82 */ /* 0x000ea20000000a00 */
[----:B0-----:R-:W-:-:S05]  /*178a0*/  @!P1 IMAD.WIDE R2, R6, 0x4, R2 ;  /* 0x0000000406029825 */ /* 0x001fca00078e0202 */
[----:B------:R2:W3:Y:S02]  /*178b0*/  @!P1 LDG.E R0, desc[UR54][R2.64] ;  /* 0x0000003602009981 */ /* 0x0004e4000c1e1900 */
[----:B--2---:R-:W-:-:S05]  /*178c0*/  @!P1 IMAD.WIDE R2, R6, 0x4, R4 ;  /* 0x0000000406029825 */ /* 0x004fca00078e0204 */
[----:B------:R-:W3:Y:S01]  /*178d0*/  @!P1 LDG.E R7, desc[UR54][R2.64] ;  /* 0x0000003602079981 */ /* 0x000ee2000c1e1900 */
[C---:B------:R-:W-:Y:S02]  /*178e0*/  ISETP.NE.AND P1, PT, R10.reuse, RZ, PT ;  /* 0x000000ff0a00720c */ /* 0x040fe40003f25270 */
        /* <DEDUP_REMOVED lines=15> */
[----:B------:R-:W2:Y:S02]  /*179e0*/  SHFL.UP PT, R2, R4, 0x8, RZ ;  /* 0x0500000004027989 */ /* 0x000ea400000e00ff */
[----:B--2---:R-:W-:-:S05]  /*179f0*/  SEL R3, R2, RZ, P4 ;  /* 0x000000ff02037207 */ /* 0x004fca0002000000 */
[----:B------:R-:W-:Y:S02]  /*17a00*/  IMAD.IADD R5, R4, 0x1, R3 ;  /* 0x0000000104057824 */ /* 0x000fe400078e0203 */
[----:B------:R-:W-:Y:S04]  /*17a10*/  SHFL.IDX PT, R4, R9, RZ, 0x1f ;  /* 0x00001fff09047589 */ /* 0x000fe800000e0000 */
[----:B------:R-:W2:Y:S02]  /*17a20*/  SHFL.UP PT, R2, R5, 0x10, RZ ;  /* 0x0600000005027989 */ /* 0x000ea400000e00ff */
[----:B--2---:R-:W-:-:S05]  /*17a30*/  SEL R2, R2, RZ, P5 ;  /* 0x000000ff02027207 */ /* 0x004fca0002800000 */
[----:B------:R-:W-:Y:S02]  /*17a40*/  IMAD.IADD R2, R5, 0x1, R2 ;  /* 0x0000000105027824 */ /* 0x000fe400078e0202 */
[----:B------:R-:W-:-:S03]  /*17a50*/  IMAD.MOV.U32 R5, RZ, RZ, RZ ;  /* 0x000000ffff057224 */ /* 0x000fc600078e00ff */
[----:B------:R-:W0:Y:S02]  /*17a60*/  SHFL.IDX PT, R3, R2, 0x1f, 0x1f ;  /* 0x03e01f0002037f89 */ /* 0x000e2400000e0000 */
[----:B0-----:R-:W-:-:S04]  /*17a70*/  IMAD R3, R3, R8, RZ ;  /* 0x0000000803037224 */ /* 0x001fc800078e02ff */
[----:B------:R-:W-:-:S05]  /*17a80*/  IMAD.IADD R6, R6, 0x1, R3 ;  /* 0x0000000106067824 */ /* 0x000fca00078e0203 */
[----:B------:R-:W-:-:S13]  /*17a90*/  ISETP.GT.AND P6, PT, R6, R4, PT ;  /* 0x000000040600720c */ /* 0x000fda0003fc4270 */
[----:B------:R-:W-:Y:S05]  /*17aa0*/  @P6 BRA `(.L_x_8173) ;  /* 0x0000000000986947 */ /* 0x000fea0003800000 */
.L_x_8175:
[----:B------:R-:W-:-:S04]  /*17ab0*/  UIADD3 UR42, UR42, 0x1f, URZ ;  /* 0x0000001f2a2a7890 */ /* 0x000fc8000fffe03f */
[----:B------:R-:W-:-:S06]  /*17ac0*/  UISETP.GE.AND UP0, UPT, UR42, UR4, UPT ;  /* 0x000000042a00728c */ /* 0x000fcc000bf06270 */
[----:B------:R-:W-:-:S13]  /*17ad0*/  PLOP3.LUT P6, PT, PT, PT, UP0, 0x40, 0x0 ;  /* 0x000000000000781c */ /* 0x000fda0003fce808 */
[----:B------:R-:W-:Y:S05]  /*17ae0*/  @!P6 BRA `(.L_x_8174) ;  /* 0x0000000800c8e947 */ /* 0x000fea0003800000 */
[----:B------:R-:W0:Y:S01]  /*17af0*/  S2R R0, SR_TID.X ;  /* 0x0000000000007919 */ /* 0x000e220000002100 */
[----:B------:R-:W2:Y:S01]  /*17b00*/  LDC R8, c[0x0][0xc38] ;  /* 0x00030e00ff087b82 */ /* 0x000ea20000000800 */
[----:B0-----:R-:W-:-:S05]  /*17b10*/  LOP3.LUT R0, R0, 0x1f, RZ, 0xc0, !PT ;  /* 0x0000001f00007812 */ /* 0x001fca00078ec0ff */
[----:B------:R-:W-:Y:S02]  /*17b20*/  VIADD R7, R0, UR42 ;  /* 0x0000002a00077c36 */ /* 0x000fe40008000000 */
[----:B------:R-:W-:-:S03]  /*17b30*/  IMAD.MOV.U32 R0, RZ, RZ, RZ ;  /* 0x000000ffff007224 */ /* 0x000fc600078e00ff */
[----:B------:R-:W-:-:S13]  /*17b40*/  ISETP.GE.OR P6, PT, R7, UR4, !P0 ;  /* 0x0000000407007c0c */ /* 0x000fda000c7c6670 */
[----:B------:R-:W0:Y:S02]  /*17b50*/  @!P6 LDC.64 R2, c[0x0][0xc80] ;  /* 0x00032000ff02eb82 */ /* 0x000e240000000a00 */
[----:B0-----:R-:W-:-:S05]  /*17b60*/  @!P6 IMAD.WIDE R2, R7, 0x4, R2 ;  /* 0x000000040702e825 */ /* 0x001fca00078e0202 */
[----:B------:R0:W3:Y:S02]  /*17b70*/  @!P6 LDG.E R0, desc[UR54][R2.64] ;  /* 0x000000360200e981 */ /* 0x0000e4000c1e1900 */
[----:B0-----:R-:W0:Y:S02]  /*17b80*/  @!P6 LDC.64 R2, c[0x0][0xc78] ;  /* 0x00031e00ff02eb82 */ /* 0x001e240000000a00 */
[----:B0-----:R-:W-:-:S04]  /*17b90*/  @!P6 IMAD.WIDE R2, R7, 0x4, R2 ;  /* 0x000000040702e825 */ /* 0x001fc800078e0202 */
[----:B------:R-:W-:-:S06]  /*17ba0*/  IMAD.MOV.U32 R7, RZ, RZ, RZ ;  /* 0x000000ffff077224 */ /* 0x000fcc00078e00ff */
[----:B------:R-:W3:Y:S02]  /*17bb0*/  @!P6 LDG.E R7, desc[UR54][R2.64] ;  /* 0x000000360207e981 */ /* 0x000ee4000c1e1900 */
        /* <DEDUP_REMOVED lines=16> */
[----:B------:R-:W2:Y:S02]  /*17cc0*/  SHFL.IDX PT, R3, R2, 0x1f, 0x1f ;  /* 0x03e01f0002037f89 */ /* 0x000ea400000e0000 */
[----:B--2---:R-:W-:-:S04]  /*17cd0*/  IMAD R3, R3, R8, RZ ;  /* 0x0000000803037224 */ /* 0x004fc800078e02ff */
[----:B------:R-:W-:-:S05]  /*17ce0*/  IMAD.IADD R6, R3, 0x1, R6 ;  /* 0x0000000103067824 */ /* 0x000fca00078e0206 */
[----:B------:R-:W-:-:S13]  /*17cf0*/  ISETP.GT.AND P6, PT, R6, R4, PT ;  /* 0x000000040600720c */ /* 0x000fda0003fc4270 */
[----:B------:R-:W-:Y:S05]  /*17d00*/  @!P6 BRA `(.L_x_8175) ;  /* 0xfffffffc0068e947 */ /* 0x000fea000383ffff */
.L_x_8173:
[----:B------:R-:W-:-:S04]  /*17d10*/  IMAD.IADD R6, R6, 0x1, -R3 ;  /* 0x0000000106067824 */ /* 0x000fc800078e0a03 */
[----:B------:R-:W-:-:S05]  /*17d20*/  IMAD R3, R2, R8, R6 ;  /* 0x0000000802037224 */ /* 0x000fca00078e0206 */
[----:B------:R-:W-:-:S13]  /*17d30*/  ISETP.GT.AND P0, PT, R3, R4, PT ;  /* 0x000000040300720c */ /* 0x000fda0003f04270 */
[----:B------:R-:W-:Y:S02]  /*17d40*/  VOTEU.ANY UR5, UPT, !P0 ;  /* 0x0000000000057886 */ /* 0x000fe400040e0100 */
[----:B------:R-:W-:Y:S01]  /*17d50*/  ISETP.NE.AND P0, PT, RZ, UR5, PT ;  /* 0x00000005ff007c0c */ /* 0x000fe2000bf05270 */
[----:B------:R-:W-:-:S06]  /*17d60*/  UPOPC UR4, UR5 ;  /* 0x00000005000472bf */ /* 0x000fcc0008000000 */
[----:B------:R-:W-:-:S05]  /*17d70*/  IMAD.U32 R3, RZ, RZ, UR4 ;  /* 0x00000004ff037e24 */ /* 0x000fca000f8e00ff */
[----:B------:R0:W2:Y:S04]  /*17d80*/  SHFL.IDX PT, R0, R0, R3, 0x1f ;  /* 0x00001f0300007589 */ /* 0x0000a800000e0000 */
[----:B------:R0:W3:Y:S01]  /*17d90*/  SHFL.IDX PT, R7, R7, R3, 0x1f ;  /* 0x00001f0307077589 */ /* 0x0000e200000e0000 */
[----:B------:R-:W-:Y:S05]  /*17da0*/  @!P0 BRA `(.L_x_8176) ;  /* 0x00000000000c8947 */ /* 0x000fea0003800000 */
[----:B------:R-:W-:-:S06]  /*17db0*/  UIADD3 UR5, UR4, -0x1, URZ ;  /* 0xffffffff04057890 */ /* 0x000fcc000fffe03f */
[----:B------:R-:W-:-:S06]  /*17dc0*/  IMAD.U32 R5, RZ, RZ, UR5 ;  /* 0x00000005ff057e24 */ /* 0x000fcc000f8e00ff */
[----:B------:R4:W0:Y:S02]  /*17dd0*/  SHFL.IDX PT, R5, R2, R5, 0x1f ;  /* 0x00001f0502057589 */ /* 0x00082400000e0000 */
.L_x_8176:
[----:B0---4-:R-:W-:Y:S01]  /*17de0*/  IMAD R2, R5, R8, R6 ;  /* 0x0000000805027224 */ /* 0x011fe200078e0206 */
[----:B---3--:R-:W-:Y:S01]  /*17df0*/  ISETP.NE.AND P0, PT, R7, 0x1, PT ;  /* 0x000000010700780c */ /* 0x008fe20003f05270 */
[----:B------:R-:W-:Y:S02]  /*17e00*/  UIADD3 UR42, UR4, UR42, URZ ;  /* 0x0000002a042a7290 */ /* 0x000fe4000fffe03f */
[----:B------:R-:W-:Y:S01]  /*17e10*/  IMAD.IADD R4, R4, 0x1, -R2 ;  /* 0x0000000104047824 */ /* 0x000fe200078e0a02 */
[----:B------:R0:W-:Y:S09]  /*17e20*/  STL [R1+0x10], R2 ;  /* 0x0000100201007387 */ /* 0x0001f20000100800 */
[----:B------:R-:W-:Y:S05]  /*17e30*/  @!P0 BRA `(.L_x_8177) ;  /* 0x0000000000e48947 */ /* 0x000fea0003800000 */
[----:B--2---:R-:W-:-:S04]  /*17e40*/  IABS R5, R0 ;  /* 0x0000000000057213 */ /* 0x004fc80000000000 */
[----:B0-----:R-:W0:Y:S08]  /*17e50*/  I2F.RP R2, R5 ;  /* 0x0000000500027306 */ /* 0x001e300000209400 */
        /* <DEDUP_REMOVED lines=55> */
.L_x_8177:
[----:B------:R-:W-:Y:S02]  /*181d0*/  ULDC.64 UR4, c[0x0][0xc90] ;  /* 0x0003240000047ab9 */ /* 0x000fe40000000a00 */
[----:B------:R-:W-:-:S06]  /*181e0*/  UIMAD.WIDE UR4, UR42, 0x4, UR4 ;  /* 0x000000042a0478a5 */ /* 0x000fcc000f8e0204 */
[----:B0-----:R-:W-:Y:S02]  /*181f0*/  IMAD.U32 R2, RZ, RZ, UR4 ;  /* 0x00000004ff027e24 */ /* 0x001fe4000f8e00ff */
[----:B------:R-:W-:-:S05]  /*18200*/  IMAD.U32 R3, RZ, RZ, UR5 ;  /* 0x00000005ff037e24 */ /* 0x000fca000f8e00ff */
[----:B------:R-:W2:Y:S02]  /*18210*/  LDG.E R6, desc[UR54][R2.64] ;  /* 0x0000003602067981 */ /* 0x000ea4000c1e1900 */
[----:B--2---:R-:W-:-:S05]  /*18220*/  IMAD R5, R0, R6, RZ ;  /* 0x0000000600057224 */ /* 0x004fca00078e02ff */
        /* <DEDUP_REMOVED lines=58> */
.L_x_8178:
[----:B0-----:R-:W-:-:S05]  /*185d0*/  LOP3.LUT R3, RZ, R4, RZ, 0x33, !PT ;  /* 0x00000004ff037212 */ /* 0x001fca00078e33ff */
[----:B------:R-:W-:-:S05]  /*185e0*/  IMAD.IADD R0, R0, 0x1, R3 ;  /* 0x0000000100007824 */ /* 0x000fca00078e0203 */
[----:B------:R3:W-:Y:S01]  /*185f0*/  STL [R1+0x14], R0 ;  /* 0x0000140001007387 */ /* 0x0007e20000100800 */
[----:B------:R-:W-:Y:S05]  /*18600*/  BRA `(.L_x_8179) ;  /* 0x0000000000107947 */ /* 0x000fea0003800000 */
.L_x_8174:
[----:B------:R0:W-:Y:S01]  /*18610*/  STL [R1+0x10], R4 ;  /* 0x0000100401007387 */ /* 0x0001e20000100800 */
[----:B------:R-:W-:-:S03]  /*18620*/  ULDC UR42, c[0x0][0xc3c] ;  /* 0x00030f00002a7ab9 */ /* 0x000fc60000000800 */
[----:B------:R0:W-:Y:S04]  /*18630*/  STL [R1+0x14], RZ ;  /* 0x000014ff01007387 */ /* 0x0001e80000100800 */
[----:B------:R0:W-:Y:S02]  /*18640*/  STL [R1+0x18], RZ ;  /* 0x000018ff01007387 */ /* 0x0001e40000100800 */
.L_x_8179:
[----:B------:R-:W4:Y:S04]  /*18650*/  LDL R3, [R1+0x14] ;  /* 0x0000140001037983 */ /* 0x000f280000100800 */
[----:B--2---:R-:W2:Y:S04]  /*18660*/  LDL R2, [R1+0x18] ;  /* 0x0000180001027983 */ /* 0x004ea80000100800 */
[----:B0-----:R-:W5:Y:S01]  /*18670*/  LDL R4, [R1+0x10] ;  /* 0x0000100001047983 */ /* 0x001f620000100800 */
[----:B---3--:R-:W0:Y:S02]  /*18680*/  S2R R0, SR_TID.X ;  /* 0x0000000000007919 */ /* 0x008e240000002100 */
[----:B0-----:R-:W-:Y:S01]  /*18690*/  LOP3.LUT R0, R0, 0x1f, RZ, 0xc0, !PT ;  /* 0x0000001f00007812 */ /* 0x001fe200078ec0ff */
[----:B------:R-:W-:Y:S03]  /*186a0*/  BAR.SYNC.DEFER_BLOCKING 0x4, 0x180 ;  /* 0x0106000000007b1d */ /* 0x000fe60000010000 */
[----:B------:R-:W-:-:S13]  /*186b0*/  ISETP.NE.AND P0, PT, R0, RZ, PT ;  /* 0x000000ff0000720c */ /* 0x000fda0003f05270 */
[----:B------:R-:W-:Y:S01]  /*186c0*/  @!P0 MOV R0, 0x400 ;  /* 0x0000040000008802 */ /* 0x000fe20000000f00 */
[----:B----4-:R-:W-:Y:S02]  /*186d0*/  IMAD.MOV.U32 R5, RZ, RZ, R3 ;  /* 0x000000ffff057224 */ /* 0x010fe400078e0003 */
[----:B------:R-:W0:Y:S01]  /*186e0*/  @!P0 S2R R3, SR_CgaCtaId ;  /* 0x0000000000038919 */ /* 0x000e220000008800 */
[----:B--2---:R-:W-:Y:S01]  /*186f0*/  IMAD.MOV.U32 R6, RZ, RZ, R2 ;  /* 0x000000ffff067224 */ /* 0x004fe200078e0002 */
[----:B0-----:R-:W-:Y:S01]  /*18700*/  @!P0 LEA R17, R3, R0, 0x18 ;  /* 0x0000000003118211 */ /* 0x001fe200078ec0ff */
[----:B------:R-:W-:-:S04]  /*18710*/  IMAD.U32 R0, RZ, RZ, UR42 ;  /* 0x0000002aff007e24 */ /* 0x000fc8000f8e00ff */
[----:B------:R-:W-:-:S05]  /*18720*/  @!P0 IMAD.MOV.U32 R7, RZ, RZ, R0 ;  /* 0x000000ffff078224 */ /* 0x000fca00078e0000 */
[----:B-----5:R0:W-:Y:S01]  /*18730*/  @!P0 STS.128 [R17+0x2e8d0], R4 ;  /* 0x02e8d00411008388 */ /* 0x0201e20000000c00 */
[----:B------:R-:W-:Y:S06]  /*18740*/  BAR.ARV 0x5, 0x180 ;  /* 0x0146000000007b1d */ /* 0x000fec0000002000 */
.L_x_8172:
[----:B------:R-:W-:Y:S02]  /*18750*/  ULDC UR4, c[0x0][0xc3c] ;  /* 0x00030f0000047ab9 */ /* 0x000fe40000000800 */
[----:B------:R-:W-:-:S06]  /*18760*/  UISETP.GE.AND UP0, UPT, UR42, UR4, UPT ;  /* 0x000000042a00728c */ /* 0x000fcc000bf06270 */
[----:B------:R-:W-:-:S13]  /*18770*/  PLOP3.LUT P0, PT, PT, PT, UP0, 0x80, 0x0 ;  /* 0x000000000000781c */ /* 0x000fda0003f0f008 */
[----:B------:R-:W-:Y:S05]  /*18780*/  @!P0 BRA `(.L_x_8180) ;  /* 0xffffffb000608947 */ /* 0x000fea000383ffff */
.L_x_8112:
[----:B------:R-:W3:Y:S01]  /*18790*/  LDL.LU R0, [R1+0x34] ;  /* 0x0000340001007983 */ /* 0x000ee20000300800 */
[----:B------:R-:W-:Y:S01]  /*187a0*/  BSSY B0, `(.L_x_8181) ;  /* 0x000000b000007945 */ /* 0x000fe20003800000 */
[----:B012---:R-:W0:Y:S01]  /*187b0*/  S2R R5, SR_CgaCtaId ;  /* 0x0000000000057919 */ /* 0x007e220000008800 */
[----:B---3--:R-:W-:-:S05]  /*187c0*/  VIADD R0, R0, 0x1 ;  /* 0x0000000100007836 */ /* 0x008fca0000000000 */
        /* <DEDUP_REMOVED lines=8> */
.L_x_8229:
[----:B------:R-:W-:Y:S05]  /*18850*/  BSYNC B0 ;  /* 0x0000000000007941 */ /* 0x000fea0003800000 */
.L_x_8181:
[----:B------:R-:W-:-:S03]  /*18860*/  UMOV UR4, 0xffffffff ;  /* 0xffffffff00047882 */ /* 0x000fc60000000000 */
[----:B------:R-:W-:Y:S05]  /*18870*/  BRA.DIV UR4, `(.L_x_8183) ;  /* 0x00000016042c7947 */ /* 0x000fea000b800000 */
[----:B------:R-:W1:Y:S02]  /*18880*/  S2R R2, SR_TID.X ;  /* 0x0000000000027919 */ /* 0x000e640000002100 */
[----:B-1----:R-:W-:-:S04]  /*18890*/  SHF.R.U32.HI R2, RZ, 0x5, R2 ;  /* 0x00000005ff027819 */ /* 0x002fc80000011602 */
[----:B------:R-:W-:-:S05]  /*188a0*/  LOP3.LUT R2, R2, 0x3, RZ, 0xc0, !PT ;  /* 0x0000000302027812 */ /* 0x000fca00078ec0ff */
[----:B------:R1:W2:Y:S02]  /*188b0*/  SHFL.IDX PT, R14, R2, RZ, 0x1f ;  /* 0x00001fff020e7589 */ /* 0x0002a400000e0000 */
.L_x_8232:
[----:B--2---:R-:W-:Y:S01]  /*188c0*/  ISETP.NE.AND P0, PT, R14, RZ, PT ;  /* 0x000000ff0e00720c */ /* 0x004fe20003f05270 */
[----:B------:R-:W-:-:S12]  /*188d0*/  BSSY B0, `(.L_x_8184) ;  /* 0x000002e000007945 */ /* 0x000fd80003800000 */
[----:B------:R-:W-:Y:S05]  /*188e0*/  @P0 BRA `(.L_x_8185) ;  /* 0x0000000000b00947 */ /* 0x000fea0003800000 */
[----:B------:R-:W-:-:S03]  /*188f0*/  UMOV UR4, 0xffffffff ;  /* 0xffffffff00047882 */ /* 0x000fc60000000000 */
[----:B------:R-:W-:Y:S05]  /*18900*/  BRA.DIV UR4, `(.L_x_8186) ;  /* 0x00000016043c7947 */ /* 0x000fea000b800000 */
[----:B------:R-:W-:-:S13]  /*18910*/  ELECT P6, URZ, PT ;  /* 0x00000000003f782f */ /* 0x000fda00038c0000 */
.L_x_8235:
[----:B------:R-:W-:Y:S05]  /*18920*/  @!P6 BRA `(.L_x_8185) ;  /* 0x0000000000a0e947 */ /* 0x000fea0003800000 */
[----:B------:R-:W-:-:S06]  /*18930*/  ULOP3.LUT UR4, UR38, 0x2, URZ, 0xfc, !UPT ;  /* 0x0000000226047892 */ /* 0x000fcc000f8efc3f */
[----:B-1----:R-:W-:-:S05]  /*18940*/  IMAD.U32 R2, RZ, RZ, UR4 ;  /* 0x00000004ff027e24 */ /* 0x002fca000f8e00ff */
[----:B------:R-:W-:-:S13]  /*18950*/  ISETP.NE.AND P0, PT, R2, 0x3, PT ;  /* 0x000000030200780c */ /* 0x000fda0003f05270 */
[----:B------:R-:W-:Y:S05]  /*18960*/  @!P0 BRA `(.L_x_8187) ;  /* 0x0000000000048947 */ /* 0x000fea0003800000 */
[----:B------:R-:W-:Y:S01]  /*18970*/  BPT.TRAP 0x1 ;  /* 0x000000040000795c */ /* 0x000fe20000300000 */
.L_x_8187:
        /* <DEDUP_REMOVED lines=14> */
.L_x_8236:
[----:B------:R-:W1:Y:S02]  /*18a60*/  SYNCS.PHASECHK.TRANS64.TRYWAIT P1, [R7+URZ], R2 ;  /* 0x00000002070075a7 */ /* 0x000e64000802017f */
[----:B-1----:R-:W-:Y:S05]  /*18a70*/  @!P1 BRA `(.L_x_8189) ;  /* 0x0000001400149947 */ /* 0x002fea0003800000 */
.L_x_8237:
[----:B------:R-:W-:Y:S05]  /*18a80*/  @!P0 BRA `(.L_x_8190) ;  /* 0x0000000000048947 */ /* 0x000fea0003800000 */
[----:B------:R-:W-:Y:S01]  /*18a90*/  BPT.TRAP 0x1 ;  /* 0x000000040000795c */ /* 0x000fe20000300000 */
.L_x_8190:
[----:B------:R-:W2:Y:S02]  /*18aa0*/  LDL.LU R4, [R1] ;  /* 0x0000000001047983 */ /* 0x000ea40000300800 */
[----:B--2---:R-:W-:-:S04]  /*18ab0*/  IMAD R4, R4, 0x8, R0 ;  /* 0x0000000804047824 */ /* 0x004fc800078e0200 */
[----:B------:R-:W2:Y:S02]  /*18ac0*/  SYNCS.PHASECHK.TRANS64.TRYWAIT P1, [R4+URZ+0x2e860], R5 ;  /* 0x02e86005040075a7 */ /* 0x000ea4000802017f */
[----:B--2---:R-:W-:Y:S05]  /*18ad0*/  @!P1 BRA `(.L_x_8191) ;  /* 0x0000001400109947 */ /* 0x004fea0003800000 */
.L_x_8238:
[----:B------:R-:W-:Y:S05]  /*18ae0*/  @!P0 BRA `(.L_x_8192) ;  /* 0x0000000000048947 */ /* 0x000fea0003800000 */
[----:B------:R-:W-:Y:S01]  /*18af0*/  BPT.TRAP 0x1 ;  /* 0x000000040000795c */ /* 0x000fe20000300000 */
.L_x_8192:
[----:B------:R-:W-:-:S04]  /*18b00*/  IMAD R3, R3, 0x8, R0 ;  /* 0x0000000803037824 */ /* 0x000fc800078e0200 */
[----:B------:R-:W3:Y:S02]  /*18b10*/  SYNCS.PHASECHK.TRANS64.TRYWAIT P1, [R3+URZ+0x2e860], R2 ;  /* 0x02e86002030075a7 */ /* 0x000ee4000802017f */
[----:B---3--:R-:W-:Y:S05]  /*18b20*/  @!P1 BRA `(.L_x_8193) ;  /* 0x0000001400109947 */ /* 0x008fea0003800000 */
.L_x_8239:
[----:B------:R-:W-:Y:S05]  /*18b30*/  @!P0 BRA `(.L_x_8194) ;  /* 0x0000000000048947 */ /* 0x000fea0003800000 */
[----:B------:R-:W-:Y:S01]  /*18b40*/  BPT.TRAP 0x1 ;  /* 0x000000040000795c */ /* 0x000fe20000300000 */
.L_x_8194:
[----:B------:R-:W4:Y:S02]  /*18b50*/  SYNCS.PHASECHK.TRANS64.TRYWAIT P0, [R4+URZ+0x2e880], R5 ;  /* 0x02e88005040075a7 */ /* 0x000f24000800017f */
[----:B----4-:R-:W-:Y:S05]  /*18b60*/  @!P0 BRA `(.L_x_8195) ;  /* 0x0000001400148947 */ /* 0x010fea0003800000 */
.L_x_8196:
[----:B------:R0:W0:Y:S02]  /*18b70*/  SYNCS.PHASECHK.TRANS64.TRYWAIT P0, [R3+URZ+0x2e880], R2 ;  /* 0x02e88002030075a7 */ /* 0x000024000800017f */
[----:B0-----:R-:W-:Y:S05]  /*18b80*/  @!P0 NANOSLEEP.SYNCS 0x989680 ;  /* 0x009896800000895d */ /* 0x001fea0003900000 */
[----:B------:R-:W0:Y:S02]  /*18b90*/  @!P0 SYNCS.PHASECHK.TRANS64 P0, [R3+URZ+0x2e880], R2 ;  /* 0x02e88002030085a7 */ /* 0x000e24000800007f */
[----:B0-----:R-:W-:Y:S05]  /*18ba0*/  @!P0 BRA `(.L_x_8196) ;  /* 0xfffffffc00f08947 */ /* 0x001fea000383ffff */
.L_x_8185:
[----:B------:R-:W-:Y:S05]  /*18bb0*/  BSYNC B0 ;  /* 0x0000000000007941 */ /* 0x000fea0003800000 */
.L_x_8184:
[----:B------:R-:W-:Y:S05]  /*18bc0*/  EXIT ;  /* 0x000000000000794d */ /* 0x000fea0003800000 */
.L_x_8048:
[----:B0-----:R-:W-:-:S04]  /*18bd0*/  IMAD.U32 R3, RZ, RZ, UR41 ;  /* 0x00000029ff037e24 */ /* 0x001fc8000f8e00ff */
[----:B------:R0:W1:Y:S03]  /*18be0*/  SYNCS.PHASECHK.TRANS64.TRYWAIT P0, [R3+URZ+0x2e800], R0 ;  /* 0x02e80000030075a7 */ /* 0x000066000800017f */
[----:B-1----:R-:W-:Y:S05]  /*18bf0*/  @!P0 NANOSLEEP.SYNCS 0x989680 ;  /* 0x009896800000895d */ /* 0x002fea0003900000 */
[----:B------:R-:W1:Y:S02]  /*18c00*/  @!P0 SYNCS.PHASECHK.TRANS64 P0, [R3+URZ+0x2e800], R0 ;  /* 0x02e80000030085a7 */ /* 0x000e64000800007f */
[----:B-1----:R-:W-:Y:S05]  /*18c10*/  @!P0 BRA `(.L_x_8048) ;  /* 0xfffffffc00ec8947 */ /* 0x002fea000383ffff */
[----:B------:R-:W-:Y:S05]  /*18c20*/  BRA `(.L_x_8197) ;  /* 0xfffffe94000c7947 */ /* 0x000fea000383ffff */
.L_x_8052:
[----:B-1----:R1:W2:Y:S02]  /*18c30*/  SYNCS.PHASECHK.TRANS64.TRYWAIT P0, [R2+URZ+0x2e830], R3 ;  /* 0x02e83003020075a7 */ /* 0x0022a4000800017f */
[----:B--2---:R-:W-:Y:S05]  /*18c40*/  @!P0 NANOSLEEP.SYNCS 0x989680 ;  /* 0x009896800000895d */ /* 0x004fea0003900000 */
[----:B------:R-:W2:Y:S02]  /*18c50*/  @!P0 SYNCS.PHASECHK.TRANS64 P0, [R2+URZ+0x2e830], R3 ;  /* 0x02e83003020085a7 */ /* 0x000ea4000800007f */
[----:B--2---:R-:W-:Y:S05]  /*18c60*/  @!P0 BRA `(.L_x_8052) ;  /* 0xfffffffc00f08947 */ /* 0x004fea000383ffff */
[----:B------:R-:W-:Y:S05]  /*18c70*/  BRA `(.L_x_8051) ;  /* 0xfffffe9400287947 */ /* 0x000fea000383ffff */
.L_x_8057:
[----:B-1----:R-:W-:-:S04]  /*18c80*/  IMAD.U32 R5, RZ, RZ, UR6 ;  /* 0x00000006ff057e24 */ /* 0x002fc8000f8e00ff */
[----:B------:R1:W2:Y:S03]  /*18c90*/  SYNCS.PHASECHK.TRANS64.TRYWAIT P3, [R5+URZ+0x2e830], R0 ;  /* 0x02e83000050075a7 */ /* 0x0002a6000806017f */
[----:B--2---:R-:W-:Y:S05]  /*18ca0*/  @!P3 NANOSLEEP.SYNCS 0x989680 ;  /* 0x009896800000b95d */ /* 0x004fea0003900000 */
[----:B------:R-:W2:Y:S02]  /*18cb0*/  @!P3 SYNCS.PHASECHK.TRANS64 P3, [R5+URZ+0x2e830], R0 ;  /* 0x02e830000500b5a7 */ /* 0x000ea4000806007f */
[----:B--2---:R-:W-:Y:S05]  /*18cc0*/  @!P3 BRA `(.L_x_8057) ;  /* 0xfffffffc00ecb947 */ /* 0x004fea000383ffff */
[----:B------:R-:W-:Y:S05]  /*18cd0*/  BRA `(.L_x_8054) ;  /* 0xfffffed400547947 */ /* 0x000fea000383ffff */
.L_x_8061:
[----:B-1----:R-:W-:-:S04]  /*18ce0*/  IMAD.U32 R5, RZ, RZ, UR6 ;  /* 0x00000006ff057e24 */ /* 0x002fc8000f8e00ff */
[----:B------:R1:W2:Y:S03]  /*18cf0*/  SYNCS.PHASECHK.TRANS64.TRYWAIT P3, [R5+URZ+0x2e850], R0 ;  /* 0x02e85000050075a7 */ /* 0x0002a6000806017f */
[----:B--2---:R-:W-:Y:S05]  /*18d00*/  @!P3 NANOSLEEP.SYNCS 0x989680 ;  /* 0x009896800000b95d */ /* 0x004fea0003900000 */
[----:B------:R-:W2:Y:S02]  /*18d10*/  @!P3 SYNCS.PHASECHK.TRANS64 P3, [R5+URZ+0x2e850], R0 ;  /* 0x02e850000500b5a7 */ /* 0x000ea4000806007f */
[----:B--2---:R-:W-:Y:S05]  /*18d20*/  @!P3 BRA `(.L_x_8061) ;  /* 0xfffffffc00ecb947 */ /* 0x004fea000383ffff */
[----:B------:R-:W-:Y:S05]  /*18d30*/  BRA `(.L_x_8058) ;  /* 0xfffffee000547947 */ /* 0x000fea000383ffff */
.L_x_8068:
[----:B-1----:R-:W-:-:S04]  /*18d40*/  IMAD.U32 R5, RZ, RZ, UR6 ;  /* 0x00000006ff057e24 */ /* 0x002fc8000f8e00ff */
[----:B------:R1:W2:Y:S03]  /*18d50*/  SYNCS.PHASECHK.TRANS64.TRYWAIT P2, [R5+URZ+0x2e830], R0 ;  /* 0x02e83000050075a7 */ /* 0x0002a6000804017f */
[----:B--2---:R-:W-:Y:S05]  /*18d60*/  @!P2 NANOSLEEP.SYNCS 0x989680 ;  /* 0x009896800000a95d */ /* 0x004fea0003900000 */
[----:B------:R-:W2:Y:S02]  /*18d70*/  @!P2 SYNCS.PHASECHK.TRANS64 P2, [R5+URZ+0x2e830], R0 ;  /* 0x02e830000500a5a7 */ /* 0x000ea4000804007f */
[----:B--2---:R-:W-:Y:S05]  /*18d80*/  @!P2 BRA `(.L_x_8068) ;  /* 0xfffffffc00eca947 */ /* 0x004fea000383ffff */
[----:B------:R-:W-:Y:S05]  /*18d90*/  BRA `(.L_x_8065) ;  /* 0xffffff18009c7947 */ /* 0x000fea000383ffff */
.L_x_8072:
[----:B-1----:R-:W-:-:S04]  /*18da0*/  IMAD.U32 R5, RZ, RZ, UR6 ;  /* 0x00000006ff057e24 */ /* 0x002fc8000f8e00ff */
[----:B------:R1:W2:Y:S03]  /*18db0*/  SYNCS.PHASECHK.TRANS64.TRYWAIT P2, [R5+URZ+0x2e850], R0 ;  /* 0x02e85000050075a7 */ /* 0x0002a6000804017f */
[----:B--2---:R-:W-:Y:S05]  /*18dc0*/  @!P2 NANOSLEEP.SYNCS 0x989680 ;  /* 0x009896800000a95d */ /* 0x004fea0003900000 */
[----:B------:R-:W2:Y:S02]  /*18dd0*/  @!P2 SYNCS.PHASECHK.TRANS64 P2, [R5+URZ+0x2e850], R0 ;  /* 0x02e850000500a5a7 */ /* 0x000ea4000804007f */
[----:B--2---:R-:W-:Y:S05]  /*18de0*/  @!P2 BRA `(.L_x_8072) ;  /* 0xfffffffc00eca947 */ /* 0x004fea000383ffff */
[----:B------:R-:W-:Y:S05]  /*18df0*/  BRA `(.L_x_8069) ;  /* 0xffffff2400907947 */ /* 0x000fea000383ffff */
.L_x_8078:
[----:B-1----:R-:W-:-:S04]  /*18e00*/  IMAD.U32 R7, RZ, RZ, UR5 ;  /* 0x00000005ff077e24 */ /* 0x002fc8000f8e00ff */
[----:B------:R1:W2:Y:S03]  /*18e10*/  SYNCS.PHASECHK.TRANS64.TRYWAIT P0, [R7+URZ+0x2e850], R4 ;  /* 0x02e85004070075a7 */ /* 0x0002a6000800017f */
[----:B--2---:R-:W-:Y:S05]  /*18e20*/  @!P0 NANOSLEEP.SYNCS 0x989680 ;  /* 0x009896800000895d */ /* 0x004fea0003900000 */
[----:B------:R-:W2:Y:S02]  /*18e30*/  @!P0 SYNCS.PHASECHK.TRANS64 P0, [R7+URZ+0x2e850], R4 ;  /* 0x02e85004070085a7 */ /* 0x000ea4000800007f */
[----:B--2---:R-:W-:Y:S05]  /*18e40*/  @!P0 BRA `(.L_x_8078) ;  /* 0xfffffffc00ec8947 */ /* 0x004fea000383ffff */
[----:B------:R-:W-:Y:S05]  /*18e50*/  BRA `(.L_x_8077) ;  /* 0xffffff4c00d07947 */ /* 0x000fea000383ffff */
.L_x_8128:
[----:B------:R-:W-:Y:S02]  /*18e60*/  IMAD.MOV.U32 R13, RZ, RZ, R0 ;  /* 0x000000ffff0d7224 */ /* 0x000fe400078e0000 */
[----:B------:R-:W-:Y:S02]  /*18e70*/  IMAD.MOV.U32 R12, RZ, RZ, RZ ;  /* 0x000000ffff0c7224 */ /* 0x000fe400078e00ff */
[----:B------:R-:W-:Y:S02]  /*18e80*/  IMAD.MOV.U32 R11, RZ, RZ, 0x1f ;  /* 0x0000001fff0b7424 */ /* 0x000fe400078e00ff */
[----:B------:R-:W-:-:S07]  /*18e90*/  IMAD.MOV.U32 R15, RZ, RZ, -0x1 ;  /* 0xffffffffff0f7424 */ /* 0x000fce00078e00ff */
[----:B01-3--:R-:W-:Y:S05]  /*18ea0*/  WARPSYNC.COLLECTIVE R15, `(.L_x_8198) ;  /* 0x000000000f087348 */ /* 0x00bfea0003c00000 */
[----:B------:R2:W4:Y:S02]  /*18eb0*/  SHFL.IDX P6, R14, R13, R12, R11 ;  /* 0x0000000c0d0e7389 */ /* 0x00052400000c000b */
[----:B01234-:R-:W-:Y:S01]  /*18ec0*/  ENDCOLLECTIVE ;  /* 0x000000000000791b */ /* 0x01ffe20003800000 */
.L_x_8198:
[----:B------:R-:W-:Y:S05]  /*18ed0*/  BRA `(.L_x_8199) ;  /* 0xffffffb800d47947 */ /* 0x000fea000383ffff */
.L_x_8130:
[----:B------:R-:W-:Y:S01]  /*18ee0*/  BSSY B0, `(.L_x_8200) ;  /* 0x0000006000007945 */ /* 0x000fe20003800000 */
[----:B------:R-:W-:-:S07]  /*18ef0*/  IMAD.MOV.U32 R15, RZ, RZ, -0x1 ;  /* 0xffffffffff0f7424 */ /* 0x000fce00078e00ff */
[----:B01-3--:R-:W-:Y:S05]  /*18f00*/  WARPSYNC.COLLECTIVE R15, `(.L_x_8201) ;  /* 0x000000000f0c7348 */ /* 0x00bfea0003c00000 */
[----:B------:R-:W-:Y:S02]  /*18f10*/  ELECT P6, UR62, PT ;  /* 0x00000000003e782f */ /* 0x000fe400038c0000 */
[----:B------:R-:W-:Y:S01]  /*18f20*/  MOV R14, UR62 ;  /* 0x0000003e000e7c02 */ /* 0x000fe20008000f00 */
[----:B01-3--:R-:W-:Y:S10]  /*18f30*/  ENDCOLLECTIVE ;  /* 0x000000000000791b */ /* 0x00bff40003800000 */
.L_x_8201:
[----:B------:R-:W-:Y:S05]  /*18f40*/  BSYNC B0 ;  /* 0x0000000000007941 */ /* 0x000fea0003800000 */
.L_x_8200:
[----:B------:R-:W-:Y:S05]  /*18f50*/  BRA `(.L_x_8202) ;  /* 0xffffffb800dc7947 */ /* 0x000fea000383ffff */
.L_x_8132:
[----:B0-----:R0:W2:Y:S02]  /*18f60*/  SYNCS.PHASECHK.TRANS64.TRYWAIT P0, [R4+URZ+0x2e880], R3 ;  /* 0x02e88003040075a7 */ /* 0x0010a4000800017f */
[----:B--2---:R-:W-:Y:S05]  /*18f70*/  @!P0 NANOSLEEP.SYNCS 0x989680 ;  /* 0x009896800000895d */ /* 0x004fea0003900000 */
[----:B------:R-:W2:Y:S02]  /*18f80*/  @!P0 SYNCS.PHASECHK.TRANS64 P0, [R4+URZ+0x2e880], R3 ;  /* 0x02e88003040085a7 */ /* 0x000ea4000800007f */
[----:B--2---:R-:W-:Y:S05]  /*18f90*/  @!P0 BRA `(.L_x_8132) ;  /* 0xfffffffc00f08947 */ /* 0x004fea000383ffff */
[----:B------:R-:W-:Y:S05]  /*18fa0*/  BRA `(.L_x_8203) ;  /* 0xffffffbc00407947 */ /* 0x000fea000383ffff */
.L_x_8134:
[----:B--2---:R2:W3:Y:S02]  /*18fb0*/  SYNCS.PHASECHK.TRANS64.TRYWAIT P0, [R4+URZ+0x2e840], R3 ;  /* 0x02e84003040075a7 */ /* 0x0044e4000800017f */
[----:B---3--:R-:W-:Y:S05]  /*18fc0*/  @!P0 NANOSLEEP.SYNCS 0x989680 ;  /* 0x009896800000895d */ /* 0x008fea0003900000 */
[----:B------:R-:W3:Y:S02]  /*18fd0*/  @!P0 SYNCS.PHASECHK.TRANS64 P0, [R4+URZ+0x2e840], R3 ;  /* 0x02e84003040085a7 */ /* 0x000ee4000800007f */
[----:B---3--:R-:W-:Y:S05]  /*18fe0*/  @!P0 BRA `(.L_x_8134) ;  /* 0xfffffffc00f08947 */ /* 0x008fea000383ffff */
[----:B------:R-:W-:Y:S05]  /*18ff0*/  BRA `(.L_x_8204) ;  /* 0xffffffbc00947947 */ /* 0x000fea000383ffff */
.L_x_8138:
        /* <DEDUP_REMOVED lines=11> */
.L_x_8205:
[C---:B------:R-:W-:Y:S01]  /*190b0*/  VIADD R5, R4.reuse, 0x10 ;  /* 0x0000001004057836 */ /* 0x040fe20000000000 */
[C---:B------:R-:W-:Y:S01]  /*190c0*/  ISETP.GE.AND P1, PT, R4.reuse, R3, PT ;  /* 0x000000030400720c */ /* 0x040fe20003f26270 */
[----:B------:R-:W-:Y:S02]  /*190d0*/  VIADD R8, R4, 0x60 ;  /* 0x0000006004087836 */ /* 0x000fe40000000000 */
[----:B------:R-:W-:Y:S02]  /*190e0*/  IMAD.MOV.U32 R13, RZ, RZ, R2 ;  /* 0x000000ffff0d7224 */ /* 0x000fe400078e0002 */
[----:B------:R-:W-:-:S08]  /*190f0*/  IMAD.MOV.U32 R6, RZ, RZ, R14 ;  /* 0x000000ffff067224 */ /* 0x000fd000078e000e */
[----:B------:R-:W-:Y:S05]  /*19100*/  WARPSYNC.COLLECTIVE R15, `(.L_x_8206) ;  /* 0x000000000f087348 */ /* 0x000fea0003c00000 */
[----:B------:R0:W1:Y:S02]  /*19110*/  SHFL.IDX P6, R14, R13, R12, R11 ;  /* 0x0000000c0d0e7389 */ /* 0x00006400000c000b */
[----:B01----:R-:W-:Y:S01]  /*19120*/  ENDCOLLECTIVE ;  /* 0x000000000000791b */ /* 0x003fe20003800000 */
.L_x_8206:
[----:B------:R-:W-:Y:S02]  /*19130*/  IMAD.MOV.U32 R13, RZ, RZ, R0 ;  /* 0x000000ffff0d7224 */ /* 0x000fe400078e0000 */
[----:B------:R-:W-:Y:S02]  /*19140*/  IMAD.MOV.U32 R12, RZ, RZ, 0x1 ;  /* 0x00000001ff0c7424 */ /* 0x000fe400078e00ff */
[----:B------:R-:W-:-:S07]  /*19150*/  IMAD.MOV.U32 R7, RZ, RZ, R14 ;  /* 0x000000ffff077224 */ /* 0x000fce00078e000e */
[----:B------:R-:W-:Y:S05]  /*19160*/  WARPSYNC.COLLECTIVE R15, `(.L_x_8207) ;  /* 0x000000000f087348 */ /* 0x000fea0003c00000 */
[----:B------:R0:W1:Y:S02]  /*19170*/  SHFL.IDX P6, R14, R13, R12, R11 ;  /* 0x0000000c0d0e7389 */ /* 0x00006400000c000b */
[----:B01----:R-:W-:Y:S01]  /*19180*/  ENDCOLLECTIVE ;  /* 0x000000000000791b */ /* 0x003fe20003800000 */
.L_x_8207:
        /* <DEDUP_REMOVED lines=16> */
.L_x_8208:
[----:B------:R-:W-:Y:S02]  /*19290*/  IMAD.MOV.U32 R13, RZ, RZ, R0 ;  /* 0x000000ffff0d7224 */ /* 0x000fe400078e0000 */
[----:B------:R-:W-:Y:S02]  /*192a0*/  IMAD.MOV.U32 R12, RZ, RZ, 0x2 ;  /* 0x00000002ff0c7424 */ /* 0x000fe400078e00ff */
[----:B------:R-:W-:-:S07]  /*192b0*/  IMAD.MOV.U32 R7, RZ, RZ, R14 ;  /* 0x000000ffff077224 */ /* 0x000fce00078e000e */
[----:B------:R-:W-:Y:S05]  /*192c0*/  WARPSYNC.COLLECTIVE R15, `(.L_x_8209) ;  /* 0x000000000f087348 */ /* 0x000fea0003c00000 */
[----:B------:R0:W1:Y:S02]  /*192d0*/  SHFL.IDX P6, R14, R13, R12, R11 ;  /* 0x0000000c0d0e7389 */ /* 0x00006400000c000b */
[----:B01----:R-:W-:Y:S01]  /*192e0*/  ENDCOLLECTIVE ;  /* 0x000000000000791b */ /* 0x003fe20003800000 */
.L_x_8209:
        /* <DEDUP_REMOVED lines=16> */
.L_x_8210:
[----:B------:R-:W-:Y:S02]  /*193f0*/  IMAD.MOV.U32 R13, RZ, RZ, R0 ;  /* 0x000000ffff0d7224 */ /* 0x000fe400078e0000 */
[----:B------:R-:W-:Y:S02]  /*19400*/  IMAD.MOV.U32 R12, RZ, RZ, 0x3 ;  /* 0x00000003ff0c7424 */ /* 0x000fe400078e00ff */
[----:B------:R-:W-:-:S07]  /*19410*/  IMAD.MOV.U32 R7, RZ, RZ, R14 ;  /* 0x000000ffff077224 */ /* 0x000fce00078e000e */
[----:B------:R-:W-:Y:S05]  /*19420*/  WARPSYNC.COLLECTIVE R15, `(.L_x_8211) ;  /* 0x000000000f087348 */ /* 0x000fea0003c00000 */
[----:B------:R0:W1:Y:S02]  /*19430*/  SHFL.IDX P6, R14, R13, R12, R11 ;  /* 0x0000000c0d0e7389 */ /* 0x00006400000c000b */
[----:B01----:R-:W-:Y:S01]  /*19440*/  ENDCOLLECTIVE ;  /* 0x000000000000791b */ /* 0x003fe20003800000 */
.L_x_8211:
        /* <DEDUP_REMOVED lines=16> */
.L_x_8212:
[----:B------:R-:W-:Y:S02]  /*19550*/  IMAD.MOV.U32 R13, RZ, RZ, R0 ;  /* 0x000000ffff0d7224 */ /* 0x000fe400078e0000 */
[----:B------:R-:W-:Y:S02]  /*19560*/  IMAD.MOV.U32 R12, RZ, RZ, 0x4 ;  /* 0x00000004ff0c7424 */ /* 0x000fe400078e00ff */
[----:B------:R-:W-:-:S07]  /*19570*/  IMAD.MOV.U32 R7, RZ, RZ, R14 ;  /* 0x000000ffff077224 */ /* 0x000fce00078e000e */
[----:B------:R-:W-:Y:S05]  /*19580*/  WARPSYNC.COLLECTIVE R15, `(.L_x_8213) ;  /* 0x000000000f087348 */ /* 0x000fea0003c00000 */
[----:B------:R0:W1:Y:S02]  /*19590*/  SHFL.IDX P6, R14, R13, R12, R11 ;  /* 0x0000000c0d0e7389 */ /* 0x00006400000c000b */
[----:B01----:R-:W-:Y:S01]  /*195a0*/  ENDCOLLECTIVE ;  /* 0x000000000000791b */ /* 0x003fe20003800000 */
.L_x_8213:
        /* <DEDUP_REMOVED lines=16> */
.L_x_8214:
[----:B------:R-:W-:Y:S02]  /*196b0*/  IMAD.MOV.U32 R13, RZ, RZ, R0 ;  /* 0x000000ffff0d7224 */ /* 0x000fe400078e0000 */
[----:B------:R-:W-:Y:S02]  /*196c0*/  IMAD.MOV.U32 R12, RZ, RZ, 0x5 ;  /* 0x00000005ff0c7424 */ /* 0x000fe400078e00ff */
[----:B------:R-:W-:-:S07]  /*196d0*/  IMAD.MOV.U32 R7, RZ, RZ, R14 ;  /* 0x000000ffff077224 */ /* 0x000fce00078e000e */
[----:B------:R-:W-:Y:S05]  /*196e0*/  WARPSYNC.COLLECTIVE R15, `(.L_x_8215) ;  /* 0x000000000f087348 */ /* 0x000fea0003c00000 */
[----:B------:R0:W1:Y:S02]  /*196f0*/  SHFL.IDX P6, R14, R13, R12, R11 ;  /* 0x0000000c0d0e7389 */ /* 0x00006400000c000b */
[----:B01----:R-:W-:Y:S01]  /*19700*/  ENDCOLLECTIVE ;  /* 0x000000000000791b */ /* 0x003fe20003800000 */
.L_x_8215:
        /* <DEDUP_REMOVED lines=15> */
.L_x_8216:
[----:B------:R-:W-:Y:S02]  /*19800*/  IMAD.MOV.U32 R13, RZ, RZ, R0 ;  /* 0x000000ffff0d7224 */ /* 0x000fe400078e0000 */
[----:B------:R-:W-:Y:S02]  /*19810*/  IMAD.MOV.U32 R12, RZ, RZ, 0x6 ;  /* 0x00000006ff0c7424 */ /* 0x000fe400078e00ff */
[----:B------:R-:W-:-:S07]  /*19820*/  IMAD.MOV.U32 R7, RZ, RZ, R14 ;  /* 0x000000ffff077224 */ /* 0x000fce00078e000e */
[----:B------:R-:W-:Y:S05]  /*19830*/  WARPSYNC.COLLECTIVE R15, `(.L_x_8217) ;  /* 0x000000000f087348 */ /* 0x000fea0003c00000 */
[----:B------:R0:W1:Y:S02]  /*19840*/  SHFL.IDX P6, R14, R13, R12, R11 ;  /* 0x0000000c0d0e7389 */ /* 0x00006400000c000b */
[----:B01----:R-:W-:Y:S01]  /*19850*/  ENDCOLLECTIVE ;  /* 0x000000000000791b */ /* 0x003fe20003800000 */
.L_x_8217:
        /* <DEDUP_REMOVED lines=15> */
.L_x_8218:
[----:B------:R-:W-:Y:S02]  /*19950*/  IMAD.MOV.U32 R13, RZ, RZ, R0 ;  /* 0x000000ffff0d7224 */ /* 0x000fe400078e0000 */
[----:B------:R-:W-:Y:S02]  /*19960*/  IMAD.MOV.U32 R12, RZ, RZ, 0x7 ;  /* 0x00000007ff0c7424 */ /* 0x000fe400078e00ff */
[----:B------:R-:W-:-:S07]  /*19970*/  IMAD.MOV.U32 R7, RZ, RZ, R14 ;  /* 0x000000ffff077224 */ /* 0x000fce00078e000e */
[----:B------:R-:W-:Y:S05]  /*19980*/  WARPSYNC.COLLECTIVE R15, `(.L_x_8219) ;  /* 0x000000000f087348 */ /* 0x000fea0003c00000 */
[----:B------:R0:W1:Y:S02]  /*19990*/  SHFL.IDX P6, R14, R13, R12, R11 ;  /* 0x0000000c0d0e7389 */ /* 0x00006400000c000b */
[----:B01----:R-:W-:Y:S01]  /*199a0*/  ENDCOLLECTIVE ;  /* 0x000000000000791b */ /* 0x003fe20003800000 */
.L_x_8219:
        /* <DEDUP_REMOVED lines=10> */
.L_x_8220:
[----:B------:R-:W-:Y:S01]  /*19a50*/  @!PT LDS RZ, [RZ] ;  /* 0x00000000fffff984 */ /* 0x000fe20000000800 */
[----:B------:R-:W-:Y:S01]  /*19a60*/  @!PT LDS RZ, [RZ] ;  /* 0x00000000fffff984 */ /* 0x000fe20000000800 */
[----:B------:R-:W-:Y:S01]  /*19a70*/  @!PT LDS RZ, [RZ] ;  /* 0x00000000fffff984 */ /* 0x000fe20000000800 */
[----:B------:R3:W-:Y:S01]  /*19a80*/  @!P1 LDGSTS.E.BYPASS.LTC128B.128 [R9+0x1f400], desc[UR54][R6.64], !P0 ;  /* 0x1f40000006099fae */ /* 0x0007e2000c101d76 */
[----:B------:R-:W-:Y:S01]  /*19a90*/  IMAD.MOV.U32 R2, RZ, RZ, R14 ;  /* 0x000000ffff027224 */ /* 0x000fe200078e000e */
[----:B------:R-:W-:Y:S06]  /*19aa0*/  BRA `(.L_x_8221) ;  /* 0xffffffbc00d07947 */ /* 0x000fec000383ffff */
.L_x_8141:
[----:B0-----:R0:W2:Y:S02]  /*19ab0*/  SYNCS.PHASECHK.TRANS64.TRYWAIT P0, [R17+URZ+0x2e820], R0 ;  /* 0x02e82000110075a7 */ /* 0x0010a4000800017f */
[----:B--2---:R-:W-:Y:S05]  /*19ac0*/  @!P0 NANOSLEEP.SYNCS 0x989680 ;  /* 0x009896800000895d */ /* 0x004fea0003900000 */
[----:B------:R-:W2:Y:S02]  /*19ad0*/  @!P0 SYNCS.PHASECHK.TRANS64 P0, [R17+URZ+0x2e820], R0 ;  /* 0x02e82000110085a7 */ /* 0x000ea4000800007f */
[----:B--2---:R-:W-:Y:S05]  /*19ae0*/  @!P0 BRA `(.L_x_8141) ;  /* 0xfffffffc00f08947 */ /* 0x004fea000383ffff */
[----:B------:R-:W-:Y:S05]  /*19af0*/  BRA `(.L_x_8222) ;  /* 0xffffffc0002c7947 */ /* 0x000fea000383ffff */
.L_x_8147:
[----:B--2---:R2:W3:Y:S02]  /*19b00*/  SYNCS.PHASECHK.TRANS64.TRYWAIT P0, [R4+URZ+0x2e880], R3 ;  /* 0x02e88003040075a7 */ /* 0x0044e4000800017f */
[----:B---3--:R-:W-:Y:S05]  /*19b10*/  @!P0 NANOSLEEP.SYNCS 0x989680 ;  /* 0x009896800000895d */ /* 0x008fea0003900000 */
[----:B------:R-:W3:Y:S02]  /*19b20*/  @!P0 SYNCS.PHASECHK.TRANS64 P0, [R4+URZ+0x2e880], R3 ;  /* 0x02e88003040085a7 */ /* 0x000ee4000800007f */
[----:B---3--:R-:W-:Y:S05]  /*19b30*/  @!P0 BRA `(.L_x_8147) ;  /* 0xfffffffc00f08947 */ /* 0x008fea000383ffff */
[----:B------:R-:W-:Y:S05]  /*19b40*/  BRA `(.L_x_8223) ;  /* 0xffffffc000e87947 */ /* 0x000fea000383ffff */
.L_x_8152:
[----:B0-----:R0:W3:Y:S02]  /*19b50*/  SYNCS.PHASECHK.TRANS64.TRYWAIT P0, [R4+URZ+0x2e840], R3 ;  /* 0x02e84003040075a7 */ /* 0x0010e4000800017f */
[----:B---3--:R-:W-:Y:S05]  /*19b60*/  @!P0 NANOSLEEP.SYNCS 0x989680 ;  /* 0x009896800000895d */ /* 0x008fea0003900000 */
[----:B------:R-:W3:Y:S02]  /*19b70*/  @!P0 SYNCS.PHASECHK.TRANS64 P0, [R4+URZ+0x2e840], R3 ;  /* 0x02e84003040085a7 */ /* 0x000ee4000800007f */
[----:B---3--:R-:W-:Y:S05]  /*19b80*/  @!P0 BRA `(.L_x_8152) ;  /* 0xfffffffc00f08947 */ /* 0x008fea000383ffff */
[----:B------:R-:W-:Y:S05]  /*19b90*/  BRA `(.L_x_8224) ;  /* 0xffffffc400687947 */ /* 0x000fea000383ffff */
.L_x_8158:
[----:B--2---:R2:W3:Y:S02]  /*19ba0*/  SYNCS.PHASECHK.TRANS64.TRYWAIT P0, [R20+URZ+0x2e870], R2 ;  /* 0x02e87002140075a7 */ /* 0x0044e4000800017f */
[----:B---3--:R-:W-:Y:S05]  /*19bb0*/  @!P0 NANOSLEEP.SYNCS 0x989680 ;  /* 0x009896800000895d */ /* 0x008fea0003900000 */
[----:B------:R-:W3:Y:S02]  /*19bc0*/  @!P0 SYNCS.PHASECHK.TRANS64 P0, [R20+URZ+0x2e870], R2 ;  /* 0x02e87002140085a7 */ /* 0x000ee4000800007f */
[----:B---3--:R-:W-:Y:S05]  /*19bd0*/  @!P0 BRA `(.L_x_8158) ;  /* 0xfffffffc00f08947 */ /* 0x008fea000383ffff */
[----:B------:R-:W-:Y:S05]  /*19be0*/  BRA `(.L_x_8225) ;  /* 0xffffffc800047947 */ /* 0x000fea000383ffff */
.L_x_8160:
[----:B--2---:R2:W3:Y:S02]  /*19bf0*/  SYNCS.PHASECHK.TRANS64.TRYWAIT P0, [R20+URZ+0x2e860], R3 ;  /* 0x02e86003140075a7 */ /* 0x0044e4000800017f */
[----:B---3--:R-:W-:Y:S05]  /*19c00*/  @!P0 NANOSLEEP.SYNCS 0x989680 ;  /* 0x009896800000895d */ /* 0x008fea0003900000 */
[----:B------:R-:W3:Y:S02]  /*19c10*/  @!P0 SYNCS.PHASECHK.TRANS64 P0, [R20+URZ+0x2e860], R3 ;  /* 0x02e86003140085a7 */ /* 0x000ee4000800007f */
[----:B---3--:R-:W-:Y:S05]  /*19c20*/  @!P0 BRA `(.L_x_8160) ;  /* 0xfffffffc00f08947 */ /* 0x008fea000383ffff */
[----:B------:R-:W-:Y:S05]  /*19c30*/  BRA `(.L_x_8226) ;  /* 0xffffffc8000c7947 */ /* 0x000fea000383ffff */
.L_x_8167:
[----:B0-----:R0:W2:Y:S02]  /*19c40*/  SYNCS.PHASECHK.TRANS64.TRYWAIT P1, [R16+URZ+0x2e870], R3 ;  /* 0x02e87003100075a7 */ /* 0x0010a4000802017f */
[----:B--2---:R-:W-:Y:S05]  /*19c50*/  @!P1 NANOSLEEP.SYNCS 0x989680 ;  /* 0x009896800000995d */ /* 0x004fea0003900000 */
[----:B------:R-:W2:Y:S02]  /*19c60*/  @!P1 SYNCS.PHASECHK.TRANS64 P1, [R16+URZ+0x2e870], R3 ;  /* 0x02e87003100095a7 */ /* 0x000ea4000802007f */
[----:B--2---:R-:W-:Y:S05]  /*19c70*/  @!P1 BRA `(.L_x_8167) ;  /* 0xfffffffc00f09947 */ /* 0x004fea000383ffff */
[----:B------:R-:W-:Y:S05]  /*19c80*/  BRA `(.L_x_8227) ;  /* 0xffffffd0009c7947 */ /* 0x000fea000383ffff */
.L_x_8169:
[----:B0-----:R0:W2:Y:S02]  /*19c90*/  SYNCS.PHASECHK.TRANS64.TRYWAIT P1, [R16+URZ+0x2e860], R3 ;  /* 0x02e86003100075a7 */ /* 0x0010a4000802017f */
[----:B--2---:R-:W-:Y:S05]  /*19ca0*/  @!P1 NANOSLEEP.SYNCS 0x989680 ;  /* 0x009896800000995d */ /* 0x004fea0003900000 */
[----:B------:R-:W2:Y:S02]  /*19cb0*/  @!P1 SYNCS.PHASECHK.TRANS64 P1, [R16+URZ+0x2e860], R3 ;  /* 0x02e86003100095a7 */ /* 0x000ea4000802007f */
[----:B--2---:R-:W-:Y:S05]  /*19cc0*/  @!P1 BRA `(.L_x_8169) ;  /* 0xfffffffc00f09947 */ /* 0x004fea000383ffff */
[----:B------:R-:W-:Y:S05]  /*19cd0*/  BRA `(.L_x_8228) ;  /* 0xffffffd000a47947 */ /* 0x000fea000383ffff */
.L_x_8182:
[----:B0-----:R0:W1:Y:S02]  /*19ce0*/  SYNCS.PHASECHK.TRANS64.TRYWAIT P0, [R0+URZ+0x2e820], R3 ;  /* 0x02e82003000075a7 */ /* 0x001064000800017f */
[----:B-1----:R-:W-:Y:S05]  /*19cf0*/  @!P0 NANOSLEEP.SYNCS 0x989680 ;  /* 0x009896800000895d */ /* 0x002fea0003900000 */
[----:B------:R-:W1:Y:S02]  /*19d00*/  @!P0 SYNCS.PHASECHK.TRANS64 P0, [R0+URZ+0x2e820], R3 ;  /* 0x02e82003000085a7 */ /* 0x000e64000800007f */
[----:B-1----:R-:W-:Y:S05]  /*19d10*/  @!P0 BRA `(.L_x_8182) ;  /* 0xfffffffc00f08947 */ /* 0x002fea000383ffff */
[----:B------:R-:W-:Y:S05]  /*19d20*/  BRA `(.L_x_8229) ;  /* 0xffffffe800c87947 */ /* 0x000fea000383ffff */
.L_x_8183:
        /* <DEDUP_REMOVED lines=11> */
.L_x_8231:
[----:B------:R-:W-:Y:S05]  /*19de0*/  BSYNC B0 ;  /* 0x0000000000007941 */ /* 0x000fea0003800000 */
.L_x_8230:
[----:B------:R-:W-:Y:S05]  /*19df0*/  BRA `(.L_x_8232) ;  /* 0xffffffe800b07947 */ /* 0x000fea000383ffff */
.L_x_8186:
[----:B------:R-:W-:Y:S01]  /*19e00*/  BSSY B1, `(.L_x_8233) ;  /* 0x0000006000017945 */ /* 0x000fe20003800000 */
[----:B------:R-:W-:-:S07]  /*19e10*/  IMAD.MOV.U32 R15, RZ, RZ, -0x1 ;  /* 0xffffffffff0f7424 */ /* 0x000fce00078e00ff */
[----:B01----:R-:W-:Y:S05]  /*19e20*/  WARPSYNC.COLLECTIVE R15, `(.L_x_8234) ;  /* 0x000000000f0c7348 */ /* 0x003fea0003c00000 */
[----:B------:R-:W-:Y:S02]  /*19e30*/  ELECT P6, UR62, PT ;  /* 0x00000000003e782f */ /* 0x000fe400038c0000 */
[----:B------:R-:W-:Y:S01]  /*19e40*/  MOV R14, UR62 ;  /* 0x0000003e000e7c02 */ /* 0x000fe20008000f00 */
[----:B01----:R-:W-:Y:S10]  /*19e50*/  ENDCOLLECTIVE ;  /* 0x000000000000791b */ /* 0x003ff40003800000 */
.L_x_8234:
[----:B------:R-:W-:Y:S05]  /*19e60*/  BSYNC B1 ;  /* 0x0000000000017941 */ /* 0x000fea0003800000 */
.L_x_8233:
[----:B------:R-:W-:Y:S05]  /*19e70*/  BRA `(.L_x_8235) ;  /* 0xffffffe800a87947 */ /* 0x000fea000383ffff */
.L_x_8188:
[----:B0-----:R0:W1:Y:S02]  /*19e80*/  SYNCS.PHASECHK.TRANS64.TRYWAIT P1, [R6+URZ], R5 ;  /* 0x00000005060075a7 */ /* 0x001064000802017f */
[----:B-1----:R-:W-:Y:S05]  /*19e90*/  @!P1 NANOSLEEP.SYNCS 0x989680 ;  /* 0x009896800000995d */ /* 0x002fea0003900000 */
[----:B------:R-:W1:Y:S02]  /*19ea0*/  @!P1 SYNCS.PHASECHK.TRANS64 P1, [R6+URZ], R5 ;  /* 0x00000005060095a7 */ /* 0x000e64000802007f */
[----:B-1----:R-:W-:Y:S05]  /*19eb0*/  @!P1 BRA `(.L_x_8188) ;  /* 0xfffffffc00f09947 */ /* 0x002fea000383ffff */
[----:B------:R-:W-:Y:S05]  /*19ec0*/  BRA `(.L_x_8236) ;  /* 0xffffffe800e47947 */ /* 0x000fea000383ffff */
.L_x_8189:
[----:B-1----:R1:W2:Y:S02]  /*19ed0*/  SYNCS.PHASECHK.TRANS64.TRYWAIT P1, [R7+URZ], R2 ;  /* 0x00000002070075a7 */ /* 0x0022a4000802017f */
[----:B--2---:R-:W-:Y:S05]  /*19ee0*/  @!P1 NANOSLEEP.SYNCS 0x989680 ;  /* 0x009896800000995d */ /* 0x004fea0003900000 */
[----:B------:R-:W2:Y:S02]  /*19ef0*/  @!P1 SYNCS.PHASECHK.TRANS64 P1, [R7+URZ], R2 ;  /* 0x00000002070095a7 */ /* 0x000ea4000802007f */
[----:B--2---:R-:W-:Y:S05]  /*19f00*/  @!P1 BRA `(.L_x_8189) ;  /* 0xfffffffc00f09947 */ /* 0x004fea000383ffff */
[----:B------:R-:W-:Y:S05]  /*19f10*/  BRA `(.L_x_8237) ;  /* 0xffffffe800d87947 */ /* 0x000fea000383ffff */
.L_x_8191:
[----:B--2---:R2:W3:Y:S02]  /*19f20*/  SYNCS.PHASECHK.TRANS64.TRYWAIT P1, [R4+URZ+0x2e860], R5 ;  /* 0x02e86005040075a7 */ /* 0x0044e4000802017f */
[----:B---3--:R-:W-:Y:S05]  /*19f30*/  @!P1 NANOSLEEP.SYNCS 0x989680 ;  /* 0x009896800000995d */ /* 0x008fea0003900000 */
[----:B------:R-:W3:Y:S02]  /*19f40*/  @!P1 SYNCS.PHASECHK.TRANS64 P1, [R4+URZ+0x2e860], R5 ;  /* 0x02e86005040095a7 */ /* 0x000ee4000802007f */
[----:B---3--:R-:W-:Y:S05]  /*19f50*/  @!P1 BRA `(.L_x_8191) ;  /* 0xfffffffc00f09947 */ /* 0x008fea000383ffff */
[----:B------:R-:W-:Y:S05]  /*19f60*/  BRA `(.L_x_8238) ;  /* 0xffffffe800dc7947 */ /* 0x000fea000383ffff */
.L_x_8193:
[----:B---3--:R3:W4:Y:S02]  /*19f70*/  SYNCS.PHASECHK.TRANS64.TRYWAIT P1, [R3+URZ+0x2e860], R2 ;  /* 0x02e86002030075a7 */ /* 0x008724000802017f */
[----:B----4-:R-:W-:Y:S05]  /*19f80*/  @!P1 NANOSLEEP.SYNCS 0x989680 ;  /* 0x009896800000995d */ /* 0x010fea0003900000 */
[----:B------:R-:W4:Y:S02]  /*19f90*/  @!P1 SYNCS.PHASECHK.TRANS64 P1, [R3+URZ+0x2e860], R2 ;  /* 0x02e86002030095a7 */ /* 0x000f24000802007f */
[----:B----4-:R-:W-:Y:S05]  /*19fa0*/  @!P1 BRA `(.L_x_8193) ;  /* 0xfffffffc00f09947 */ /* 0x010fea000383ffff */
[----:B------:R-:W-:Y:S05]  /*19fb0*/  BRA `(.L_x_8239) ;  /* 0xffffffe800dc7947 */ /* 0x000fea000383ffff */
.L_x_8195:
[----:B----4-:R4:W0:Y:S02]  /*19fc0*/  SYNCS.PHASECHK.TRANS64.TRYWAIT P0, [R4+URZ+0x2e880], R5 ;  /* 0x02e88005040075a7 */ /* 0x010824000800017f */
[----:B0-----:R-:W-:Y:S05]  /*19fd0*/  @!P0 NANOSLEEP.SYNCS 0x989680 ;  /* 0x009896800000895d */ /* 0x001fea0003900000 */
[----:B------:R-:W0:Y:S02]  /*19fe0*/  @!P0 SYNCS.PHASECHK.TRANS64 P0, [R4+URZ+0x2e880], R5 ;  /* 0x02e88005040085a7 */ /* 0x000e24000800007f */
[----:B0-----:R-:W-:Y:S05]  /*19ff0*/  @!P0 BRA `(.L_x_8195) ;  /* 0xfffffffc00f08947 */ /* 0x001fea000383ffff */
[----:B------:R-:W-:Y:S05]  /*1a000*/  BRA `(.L_x_8196) ;  /* 0xffffffe800d87947 */ /* 0x000fea000383ffff */
.L_x_8240:
        /* <DEDUP_REMOVED lines=15> */
.L_x_13283:


//--------------------- .text._ZN7cutlass13device_kernelIN5flash11enable_sm90INS1_16FlashAttnFwdSm90INS1_25CollectiveMainloopFwdSm90ILi2EN4cute5tupleIJNS5_1CILi1EEES8_S8_EEENS6_IJNS7_ILi128EEENS7_ILi224EEESA_EEELi128ENS_12float_e4m3_tEfNS_4arch4Sm90ELb1ELb0ELb0ELb1ELb0ELb1ELb0ELb1ELb1ELb1ELb1ELb0EEENS1_21CollectiveEpilogueFwdINS6_IJSA_SA_SB_EEES9_NS_10bfloat16_tESF_Li256ELb1ELb1ELb1ELb1EEENS1_36VarlenDynamicPersistentTileSchedulerILi128ELi224ELi256ELi128ELb1ELb1ELb1ELb1ELb1ELb1EEEEEEEEEvNT_6ParamsE --------------------------
	.section	.text._ZN7cutlass13device_kernelIN5flash11enable_sm90INS1_16FlashAttnFwdSm90INS1_25CollectiveMainloopFwdSm90ILi2EN4cute5tupleIJNS5_1CILi1EEES8_S8_EEENS6_IJNS7_ILi128EEENS7_ILi224EEESA_EEELi128ENS_12float_e4m3_tEfNS_4arch4Sm90ELb1ELb0ELb0ELb1ELb0ELb1ELb0ELb1ELb1ELb1ELb1ELb0EEENS1_21CollectiveEpilogueFwdINS6_IJSA_SA_SB_EEES9_NS_10bfloat16_tESF_Li256ELb1ELb1ELb1ELb1EEENS1_36VarlenDynamicPersistentTileSchedulerILi128ELi224ELi256ELi128ELb1ELb1ELb1ELb1ELb1ELb1EEEEEEEEEvNT_6ParamsE,"ax",@progbits
	.align	128
.text._ZN7cutlass13device_kernelIN5flash11enable_sm90INS1_16FlashAttnFwdSm90INS1_25CollectiveMainloopFwdSm90ILi2EN4cute5tupleIJNS5_1CILi1EEES8_S8_EEENS6_IJNS7_ILi128EEENS7_ILi224EEESA_EEELi128ENS_12float_e4m3_tEfNS_4arch4Sm90ELb1ELb0ELb0ELb1ELb0ELb1ELb0ELb1ELb1ELb1ELb1ELb0EEENS1_21CollectiveEpilogueFwdINS6_IJSA_SA_SB_EEES9_NS_10bfloat16_tESF_Li256ELb1ELb1ELb1ELb1EEENS1_36VarlenDynamicPersistentTileSchedulerILi128ELi224ELi256ELi128ELb1ELb1ELb1ELb1ELb1ELb1EEEEEEEEEvNT_6ParamsE:
        .type           _ZN7cutlass13device_kernelIN5flash11enable_sm90INS1_16FlashAttnFwdSm90INS1_25CollectiveMainloopFwdSm90ILi2EN4cute5tupleIJNS5_1CILi1EEES8_S8_EEENS6_IJNS7_ILi128EEENS7_ILi224EEESA_EEELi128ENS_12float_e4m3_tEfNS_4arch4Sm90ELb1ELb0ELb0ELb1ELb0ELb1ELb0ELb1ELb1ELb1ELb1ELb0EEENS1_21CollectiveEpilogueFwdINS6_IJSA_SA_SB_EEES9_NS_10bfloat16_tESF_Li256ELb1ELb1ELb1ELb1EEENS1_36VarlenDynamicPersistentTileSchedulerILi128ELi224ELi256ELi128ELb1ELb1ELb1ELb1ELb1ELb1EEEEEEEEEvNT_6ParamsE,@function
        .size           _ZN7cutlass13device_kernelIN5flash11enable_sm90INS1_16FlashAttnFwdSm90INS1_25CollectiveMainloopFwdSm90ILi2EN4cute5tupleIJNS5_1CILi1EEES8_S8_EEENS6_IJNS7_ILi128EEENS7_ILi224EEESA_EEELi128ENS_12float_e4m3_tEfNS_4arch4Sm90ELb1ELb0ELb0ELb1ELb0ELb1ELb0ELb1ELb1ELb1ELb1ELb0EEENS1_21CollectiveEpilogueFwdINS6_IJSA_SA_SB_EEES9_NS_10bfloat16_tESF_Li256ELb1ELb1ELb1ELb1EEENS1_36VarlenDynamicPersistentTileSchedulerILi128ELi224ELi256ELi128ELb1ELb1ELb1ELb1ELb1ELb1EEEEEEEEEvNT_6ParamsE,(.L_x_13284 - _ZN7cutlass13device_kernelIN5flash11enable_sm90INS1_16FlashAttnFwdSm90INS1_25CollectiveMainloopFwdSm90ILi2EN4cute5tupleIJNS5_1CILi1EEES8_S8_EEENS6_IJNS7_ILi128EEENS7_ILi224EEESA_EEELi128ENS_12float_e4m3_tEfNS_4arch4Sm90ELb1ELb0ELb0ELb1ELb0ELb1ELb0ELb1ELb1ELb1ELb1ELb0EEENS1_21CollectiveEpilogueFwdINS6_IJSA_SA_SB_EEES9_NS_10bfloat16_tESF_Li256ELb1ELb1ELb1ELb1EEENS1_36VarlenDynamicPersistentTileSchedulerILi128ELi224ELi256ELi128ELb1ELb1ELb1ELb1ELb1ELb1EEEEEEEEEvNT_6ParamsE)
        .other          _ZN7cutlass13device_kernelIN5flash11enable_sm90INS1_16FlashAttnFwdSm90INS1_25CollectiveMainloopFwdSm90ILi2EN4cute5tupleIJNS5_1CILi1EEES8_S8_EEENS6_IJNS7_ILi128EEENS7_ILi224EEESA_EEELi128ENS_12float_e4m3_tEfNS_4arch4Sm90ELb1ELb0ELb0ELb1ELb0ELb1ELb0ELb1ELb1ELb1ELb1ELb0EEENS1_21CollectiveEpilogueFwdINS6_IJSA_SA_SB_EEES9_NS_10bfloat16_tESF_Li256ELb1ELb1ELb1ELb1EEENS1_36VarlenDynamicPersistentTileSchedulerILi128ELi224ELi256ELi128ELb1ELb1ELb1ELb1ELb1ELb1EEEEEEEEEvNT_6ParamsE,@"STO_CUDA_ENTRY STV_DEFAULT"
_ZN7cutlass13device_kernelIN5flash11enable_sm90INS1_16FlashAttnFwdSm90INS1_25CollectiveMainloopFwdSm90ILi2EN4cute5tupleIJNS5_1CILi1EEES8_S8_EEENS6_IJNS7_ILi128EEENS7_ILi224EEESA_EEELi128ENS_12float_e4m3_tEfNS_4arch4Sm90ELb1ELb0ELb0ELb1ELb0ELb1ELb0ELb1ELb1ELb1ELb1ELb0EEENS1_21CollectiveEpilogueFwdINS6_IJSA_SA_SB_EEES9_NS_10bfloat16_tESF_Li256ELb1ELb1ELb1ELb1EEENS1_36VarlenDynamicPersistentTileSchedulerILi128ELi224ELi256ELi128ELb1ELb1ELb1ELb1ELb1ELb1EEEEEEEEEvNT_6ParamsE:
        /* <DEDUP_REMOVED lines=24> */
.L_x_8242:
[----:B------:R-:W-:Y:S05]  /*0180*/  BSYNC B0 ;  /* 0x0000000000007941 */ /* 0x000fea0003800000 */
.L_x_8241:
        /* <DEDUP_REMOVED lines=41> */
.L_x_8243:
        /* <DEDUP_REMOVED lines=22> */
.L_x_8244:
        /* <DEDUP_REMOVED lines=18> */
.L_x_8245:
        /* <DEDUP_REMOVED lines=22> */
.L_x_8246:
        /* <DEDUP_REMOVED lines=22> */
.L_x_8247:
[----:B------:R-:W-:Y:S01]  /*0960*/  PLOP3.LUT P0, PT, PT, PT, UP0, 0x80, 0x0 ;  /* 0x000000000000781c */ /* 0x000fe20003f0f008 */
[----:B------:R-:W-:Y:S01]  /*0970*/  UMOV UR60, 0x1 ;  /* 0x00000001003c7882 */ /* 0x000fe20000000000 */
[----:B------:R-:W-:Y:S01]  /*0980*/  NOP ;  /* 0x0000000000007918 */ /* 0x000fe20000000000 */
[----:B------:R-:W-:Y:S01]  /*0990*/  USEL UR60, UR60, 0x2, !UP0 ;  /* 0x000000023c3c7887 */ /* 0x000fe2000c000000 */
[----:B------:R-:W-:Y:S01]  /*09a0*/  BSSY B8, `(.L_x_8248) ;  /* 0x0002cbc000087945 */ /* 0x000fe20003800000 */
[----:B012-4-:R-:W-:Y:S08]  /*09b0*/  BAR.SYNC.DEFER_BLOCKING 0x0 ;  /* 0x0000000000007b1d */ /* 0x017ff00000010000 */
[----:B------:R-:W-:Y:S05]  /*09c0*/  @!P0 BRA `(.L_x_8249) ;  /* 0x0000024800508947 */ /* 0x000fea0003800000 */
.L_x_8250:
        /* <DEDUP_REMOVED lines=8> */
[----:B-1----:R-:W-:-:S06]  /*0a50*/  ULEA UR4, UR5, UR4, 0x18 ;  /* 0x0000000405047291 */ /* 0x002fcc000f8ec03f */
[----:B------:R-:W-:Y:S01]  /*0a60*/  IMAD.U32 R16, RZ, RZ, UR4 ;  /* 0x00000004ff107e24 */ /* 0x000fe2000f8e00ff */
[----:B0-----:R-:W-:Y:S01]  /*0a70*/  SHF.R.U32.HI R0, RZ, 0x7, R0 ;  /* 0x00000007ff007819 */ /* 0x001fe20000011600 */
[----:B------:R-:W-:-:S03]  /*0a80*/  ULDC UR4, c[0x0][0xc3c] ;  /* 0x00030f0000047ab9 */ /* 0x000fc60000000800 */
[----:B------:R-:W-:Y:S01]  /*0a90*/  ISETP.NE.AND P0, PT, R0, 0x1, PT ;  /* 0x000000010000780c */ /* 0x000fe20003f05270 */
[----:B------:R-:W-:-:S05]  /*0aa0*/  IMAD.U32 R0, RZ, RZ, UR5 ;  /* 0x00000005ff007e24 */ /* 0x000fca000f8e00ff */
[----:B------:R-:W-:Y:S07]  /*0ab0*/  STL [R1+0x58], R0 ;  /* 0x0000580001007387 */ /* 0x000fee0000100800 */
[----:B------:R-:W-:Y:S08]  /*0ac0*/  @!P0 BAR.ARV 0x9, 0x100 ;  /* 0x0244000000008b1d */ /* 0x000ff00000002000 */
[----:B------:R-:W-:Y:S06]  /*0ad0*/  BAR.SYNC.DEFER_BLOCKING 0x5, 0x180 ;  /* 0x0146000000007b1d */ /* 0x000fec0000010000 */
[----:B------:R-:W0:Y:S02]  /*0ae0*/  LDS.128 R12, [R16+0x2e8d0] ;  /* 0x02e8d000100c7984 */ /* 0x000e240000000c00 */
[----:B------:R-:W-:Y:S06]  /*0af0*/  BAR.ARV 0x4, 0x180 ;  /* 0x0106000000007b1d */ /* 0x000fec0000002000 */
[----:B0-----:R-:W-:-:S13]  /*0b00*/  ISETP.GE.AND P0, PT, R15, UR4, PT ;  /* 0x000000040f007c0c */ /* 0x001fda000bf06270 */
[----:B------:R-:W-:Y:S05]  /*0b10*/  @P0 BRA `(.L_x_8251) ;  /* 0x000002c800900947 */ /* 0x000fea0003800000 */
[----:B------:R-:W0:Y:S01]  /*0b20*/  S2R R0, SR_TID.X ;  /* 0x0000000000007919 */ /* 0x000e220000002100 */
[----:B------:R-:W-:Y:S01]  /*0b30*/  ULOP3.LUT UR4, UR60, 0x1, URZ, 0xfc, !UPT ;  /* 0x000000013c047892 */ /* 0x000fe2000f8efc3f */
[----:B------:R-:W-:Y:S02]  /*0b40*/  IMAD.MOV.U32 R237, RZ, RZ, RZ ;  /* 0x000000ffffed7224 */ /* 0x000fe400078e00ff */
[----:B------:R-:W-:Y:S02]  /*0b50*/  IMAD.MOV.U32 R232, RZ, RZ, RZ ;  /* 0x000000ffffe87224 */ /* 0x000fe400078e00ff */
[----:B------:R-:W-:Y:S02]  /*0b60*/  IMAD.MOV.U32 R231, RZ, RZ, RZ ;  /* 0x000000ffffe77224 */ /* 0x000fe400078e00ff */
[----:B0-----:R-:W-:-:S05]  /*0b70*/  VIADD R11, R0, 0xffffff80 ;  /* 0xffffff80000b7836 */ /* 0x001fca0000000000 */
[----:B------:R-:W-:-:S04]  /*0b80*/  SHF.R.S32.HI R0, RZ, 0x1f, R11 ;  /* 0x0000001fff007819 */ /* 0x000fc8000001140b */
[----:B------:R-:W-:-:S04]  /*0b90*/  LEA.HI R2, R0, R11, RZ, 0x7 ;  /* 0x0000000b00027211 */ /* 0x000fc800078f38ff */
[----:B------:R-:W-:Y:S02]  /*0ba0*/  LOP3.LUT R3, R2, 0xffffff80, RZ, 0xc0, !PT ;  /* 0xffffff8002037812 */ /* 0x000fe400078ec0ff */
[----:B------:R-:W-:-:S03]  /*0bb0*/  SHF.R.S32.HI R12, RZ, 0x7, R2 ;  /* 0x00000007ff0c7819 */ /* 0x000fc60000011402 */
[----:B------:R-:W-:Y:S01]  /*0bc0*/  IMAD.IADD R21, R11, 0x1, -R3 ;  /* 0x000000010b157824 */ /* 0x000fe200078e0a03 */
[----:B------:R-:W-:-:S04]  /*0bd0*/  LEA.HI R2, R2, R12, RZ, 0x1 ;  /* 0x0000000c02027211 */ /* 0x000fc800078f08ff */
        /* <DEDUP_REMOVED lines=18> */
[----:B------:R-:W-:Y:S01]  /*0d00*/  LOP3.LUT R8, R8, 0x7ffffffc, RZ, 0xc0, !PT ;  /* 0x7ffffffc08087812 */ /* 0x000fe200078ec0ff */
[----:B------:R-:W-:Y:S01]  /*0d10*/  IMAD.IADD R5, R11, 0x1, -R5 ;  /* 0x000000010b057824 */ /* 0x000fe200078e0a05 */
[----:B------:R-:W-:Y:S01]  /*0d20*/  LOP3.LUT R4, R4, 0x1ffffffe, RZ, 0xc0, !PT ;  /* 0x1ffffffe04047812 */ /* 0x000fe200078ec0ff */
[----:B------:R-:W-:Y:S01]  /*0d30*/  IMAD R20, R2, 0x40, R9 ;  /* 0x0000004002147824 */ /* 0x000fe200078e0209 */
[----:B------:R-:W-:Y:S01]  /*0d40*/  LOP3.LUT R17, R3, 0xfffffc00, RZ, 0xc0, !PT ;  /* 0xfffffc0003117812 */ /* 0x000fe200078ec0ff */
[----:B------:R-:W-:Y:S01]  /*0d50*/  IMAD.MOV.U32 R6, RZ, RZ, R14 ;  /* 0x000000ffff067224 */ /* 0x000fe200078e000e */
[----:B------:R-:W-:Y:S01]  /*0d60*/  LEA.HI R2, R0, R11, RZ, 0x2 ;  /* 0x0000000b00027211 */ /* 0x000fe200078f10ff */
[----:B------:R-:W-:-:S02]  /*0d70*/  IMAD.IADD R4, R7, 0x1, -R4 ;  /* 0x0000000107047824 */ /* 0x000fc400078e0a04 */
[----:B------:R-:W-:Y:S01]  /*0d80*/  IMAD R5, R5, 0x40, R17 ;  /* 0x0000004005057824 */ /* 0x000fe200078e0211 */
[----:B------:R-:W-:Y:S01]  /*0d90*/  SHF.R.S32.HI R228, RZ, 0x2, R2 ;  /* 0x00000002ffe47819 */ /* 0x000fe20000011402 */
[----:B------:R-:W-:Y:S02]  /*0da0*/  IMAD.MOV.U32 R7, RZ, RZ, R15 ;  /* 0x000000ffff077224 */ /* 0x000fe400078e000f */
[----:B------:R-:W-:Y:S01]  /*0db0*/  IMAD R3, R4, 0x8, R5 ;  /* 0x0000000804037824 */ /* 0x000fe200078e0205 */
[----:B------:R-:W-:Y:S01]  /*0dc0*/  LEA.HI R4, R0, R11, RZ, 0x3 ;  /* 0x0000000b00047211 */ /* 0x000fe200078f18ff */
[----:B------:R-:W-:Y:S01]  /*0dd0*/  VIADD R25, R228, 0x40 ;  /* 0x00000040e4197836 */ /* 0x000fe20000000000 */
[----:B------:R-:W-:Y:S01]  /*0de0*/  LOP3.LUT R0, R2, 0xfffffffc, RZ, 0xc0, !PT ;  /* 0xfffffffc02007812 */ /* 0x000fe200078ec0ff */
[----:B------:R-:W-:Y:S01]  /*0df0*/  VIADD R15, R228, 0xc0 ;  /* 0x000000c0e40f7836 */ /* 0x000fe20000000000 */
[----:B------:R0:W-:Y:S01]  /*0e00*/  STL [R1+0xbc], R3 ;  /* 0x0000bc0301007387 */ /* 0x0001e20000100800 */
[----:B------:R-:W-:-:S02]  /*0e10*/  IMAD.MOV.U32 R5, RZ, RZ, R13 ;  /* 0x000000ffff057224 */ /* 0x000fc400078e000d */
[----:B------:R-:W-:Y:S01]  /*0e20*/  IMAD.IADD R13, R11, 0x1, -R0 ;  /* 0x000000010b0d7824 */ /* 0x000fe200078e0a00 */
[----:B------:R-:W-:Y:S01]  /*0e30*/  SHF.R.S32.HI R12, RZ, 0x1f, R15 ;  /* 0x0000001fff0c7819 */ /* 0x000fe2000001140f */
[----:B------:R-:W-:Y:S01]  /*0e40*/  VIADD R24, R228, 0x80 ;  /* 0x00000080e4187836 */ /* 0x000fe20000000000 */
[----:B------:R-:W-:Y:S01]  /*0e50*/  STL [R1+0xb8], R20 ;  /* 0x0000b81401007387 */ /* 0x000fe20000100800 */
[----:B------:R-:W-:Y:S01]  /*0e60*/  IMAD.SHL.U32 R18, R13, 0x10, RZ ;  /* 0x000000100d127824 */ /* 0x000fe200078e00ff */
[----:B------:R-:W-:Y:S01]  /*0e70*/  LEA.HI R12, R12, R15, RZ, 0x3 ;  /* 0x0000000f0c0c7211 */ /* 0x000fe200078f18ff */
[----:B------:R-:W-:Y:S01]  /*0e80*/  IMAD.SHL.U32 R9, R24, 0x80, RZ ;  /* 0x0000008018097824 */ /* 0x000fe200078e00ff */
[----:B------:R-:W-:Y:S01]  /*0e90*/  SHF.R.S32.HI R10, RZ, 0x1f, R24 ;  /* 0x0000001fff0a7819 */ /* 0x000fe20000011418 */
[----:B0-----:R-:W-:Y:S01]  /*0ea0*/  IMAD.U32 R3, RZ, RZ, UR4 ;  /* 0x00000004ff037e24 */ /* 0x001fe2000f8e00ff */
[----:B------:R-:W-:Y:S01]  /*0eb0*/  SHF.R.S32.HI R3, RZ, 0x1f, R2 ;  /* 0x0000001fff037819 */ /* 0x000fe20000011402 */
[----:B------:R-:W-:Y:S01]  /*0ec0*/  IMAD.IADD R8, R21, 0x1, -R8 ;  /* 0x0000000115087824 */ /* 0x000fe200078e0a08 */
[----:B------:R-:W-:Y:S01]  /*0ed0*/  LOP3.LUT R2, R4, 0xfffffff8, RZ, 0xc0, !PT ;  /* 0xfffffff804027812 */ /* 0x000fe200078ec0ff */
[----:B------:R-:W-:Y:S01]  /*0ee0*/  IMAD.SHL.U32 R12, R12, 0x80, RZ ;  /* 0x000000800c0c7824 */ /* 0x000fe200078e00ff */
[----:B------:R-:W-:Y:S01]  /*0ef0*/  LEA.HI R3, R3, R228, RZ, 0x3 ;  /* 0x000000e403037211 */ /* 0x000fe200078f18ff */
[----:B------:R-:W-:Y:S01]  /*0f00*/  IMAD.SHL.U32 R8, R8, 0x2, RZ ;  /* 0x0000000208087824 */ /* 0x000fe200078e00ff */
[----:B------:R-:W-:Y:S01]  /*0f10*/  SHF.R.S32.HI R4, RZ, 0x3, R4 ;  /* 0x00000003ff047819 */ /* 0x000fe20000011404 */
[----:B------:R-:W-:Y:S01]  /*0f20*/  IMAD.IADD R14, R11, 0x1, -R2 ;  /* 0x000000010b0e7824 */ /* 0x000fe200078e0a02 */
[----:B------:R-:W-:Y:S01]  /*0f30*/  SHF.R.S32.HI R4, RZ, 0x1f, R25 ;  /* 0x0000001fff047819 */ /* 0x000fe20000011419 */
[----:B------:R-:W-:Y:S01]  /*0f40*/  IMAD.SHL.U32 R11, R15, 0x80, RZ ;  /* 0x000000800f0b7824 */ /* 0x000fe200078e00ff */
[----:B------:R-:W-:Y:S01]  /*0f50*/  LOP3.LUT R3, R3, 0xfffffff8, RZ, 0xc0, !PT ;  /* 0xfffffff803037812 */ /* 0x000fe200078ec0ff */
[----:B------:R-:W-:Y:S01]  /*0f60*/  IMAD.SHL.U32 R14, R14, 0x8, RZ ;  /* 0x000000080e0e7824 */ /* 0x000fe200078e00ff */
[----:B------:R-:W-:Y:S01]  /*0f70*/  LEA.HI R4, R4, R25, RZ, 0x3 ;  /* 0x0000001904047211 */ /* 0x000fe200078f18ff */
[----:B------:R-:W-:Y:S01]  /*0f80*/  IMAD.SHL.U32 R2, R25, 0x80, RZ ;  /* 0x0000008019027824 */ /* 0x000fe200078e00ff */
[----:B------:R-:W-:Y:S01]  /*0f90*/  LEA.HI R10, R10, R24, RZ, 0x3 ;  /* 0x000000180a0a7211 */ /* 0x000fe200078f18ff */
[----:B------:R-:W-:Y:S01]  /*0fa0*/  IMAD.IADD R229, R228, 0x1, -R3 ;  /* 0x00000001e4e57824 */ /* 0x000fe200078e0a03 */
[----:B------:R-:W-:Y:S01]  /*0fb0*/  LOP3.LUT R3, R11, 0x380, RZ, 0xc0, !PT ;  /* 0x000003800b037812 */ /* 0x000fe200078ec0ff */
[----:B------:R-:W-:Y:S01]  /*0fc0*/  IMAD.SHL.U32 R4, R4, 0x80, RZ ;  /* 0x0000008004047824 */ /* 0x000fe200078e00ff */
[----:B------:R-:W-:Y:S01]  /*0fd0*/  SHF.R.S32.HI R3, RZ, 0x1f, R14 ;  /* 0x0000001fff037819 */ /* 0x000fe2000001140e */
[----:B------:R-:W-:Y:S01]  /*0fe0*/  VIADD R11, R14, 0x40 ;  /* 0x000000400e0b7836 */ /* 0x000fe20000000000 */
[----:B------:R-:W-:Y:S01]  /*0ff0*/  LOP3.LUT R2, R2, 0x380, RZ, 0xc0, !PT ;  /* 0x0000038002027812 */ /* 0x000fe200078ec0ff */
[----:B------:R-:W-:Y:S01]  /*1000*/  STL [R1+0x6c], R14 ;  /* 0x00006c0e01007387 */ /* 0x000fe20000100800 */
[----:B------:R-:W-:Y:S01]  /*1010*/  LOP3.LUT R9, R9, 0x380, RZ, 0xc0, !PT ;  /* 0x0000038009097812 */ /* 0x000fe200078ec0ff */
[----:B------:R-:W-:Y:S01]  /*1020*/  IMAD.SHL.U32 R10, R10, 0x80, RZ ;  /* 0x000000800a0a7824 */ /* 0x000fe200078e00ff */
[----:B------:R-:W-:Y:S01]  /*1030*/  SHF.R.U32.HI R9, RZ, 0x3, R2 ;  /* 0x00000003ff097819 */ /* 0x000fe20000011602 */
[----:B------:R0:W-:Y:S01]  /*1040*/  STL [R1+0xc4], R3 ;  /* 0x0000c40301007387 */ /* 0x0001e20000100800 */
[----:B------:R-:W-:Y:S01]  /*1050*/  LOP3.LUT R2, R2, 0x70, R18, 0xf8, !PT ;  /* 0x0000007002027812 */ /* 0x000fe200078ef812 */
[----:B------:R-:W-:Y:S01]  /*1060*/  UMOV UR4, URZ ;  /* 0x0000003f00047c82 */ /* 0x000fe20008000000 */
[----:B------:R-:W-:Y:S01]  /*1070*/  SHF.R.S32.HI R0, RZ, 0x1f, R228 ;  /* 0x0000001fff007819 */ /* 0x000fe200000114e4 */
[----:B------:R-:W-:Y:S01]  /*1080*/  STL [R1+0x8c], R11 ;  /* 0x00008c0b01007387 */ /* 0x000fe20000100800 */
[C---:B------:R-:W-:Y:S01]  /*1090*/  LEA.HI R0, R13.reuse, R13, RZ, 0x1 ;  /* 0x0000000d0d007211 */ /* 0x040fe200078f08ff */
[----:B------:R-:W-:Y:S01]  /*10a0*/  IMAD.SHL.U32 R22, R13, 0x8, RZ ;  /* 0x000000080d167824 */ /* 0x000fe200078e00ff */
[----:B------:R-:W-:Y:S01]  /*10b0*/  SHF.R.S32.HI R19, RZ, 0x1f, R18 ;  /* 0x0000001fff137819 */ /* 0x000fe20000011412 */
[----:B------:R-:W-:Y:S01]  /*10c0*/  IMAD.MOV.U32 R17, RZ, RZ, RZ ;  /* 0x000000ffff117224 */ /* 0x000fe200078e00ff */
[----:B------:R-:W-:Y:S01]  /*10d0*/  LOP3.LUT R0, R0, 0x1ffffffe, RZ, 0xc0, !PT ;  /* 0x1ffffffe00007812 */ /* 0x000fe200078ec0ff */
[----:B------:R-:W-:Y:S01]  /*10e0*/  VIADD R230, R22, 0x20 ;  /* 0x0000002016e67836 */ /* 0x000fe20000000000 */
[----:B0-----:R-:W-:-:S02]  /*10f0*/  LOP3.LUT R3, R4, 0xfffffc00, RZ, 0xc0, !PT ;  /* 0xfffffc0004037812 */ /* 0x001fc400078ec0ff */
[----:B------:R-:W-:Y:S01]  /*1100*/  SHF.R.S32.HI R4, RZ, 0x1f, R11 ;  /* 0x0000001fff047819 */ /* 0x000fe2000001140b */
[----:B------:R-:W-:Y:S01]  /*1110*/  IMAD.IADD R0, R13, 0x1, -R0 ;  /* 0x000000010d007824 */ /* 0x000fe200078e0a00 */
[----:B------:R-:W-:Y:S01]  /*1120*/  SHF.R.S32.HI R23, RZ, 0x1f, R22 ;  /* 0x0000001fff177819 */ /* 0x000fe20000011416 */
[----:B------:R0:W-:Y:S04]  /*1130*/  STL [R1+0x78], R3 ;  /* 0x0000780301007387 */ /* 0x0001e80000100800 */
[----:B------:R1:W-:Y:S04]  /*1140*/  STL [R1+0xc0], R4 ;  /* 0x0000c00401007387 */ /* 0x0003e80000100800 */
[----:B------:R-:W-:Y:S01]  /*1150*/  STL [R1+0x4c], R8 ;  /* 0x00004c0801007387 */ /* 0x000fe20000100800 */
[----:B0-----:R-:W-:Y:S01]  /*1160*/  LOP3.LUT R3, R3, R2, R9, 0xf6, !PT ;  /* 0x0000000203037212 */ /* 0x001fe200078ef609 */
[----:B------:R-:W-:Y:S01]  /*1170*/  VIADD R2, R8, 0x78 ;  /* 0x0000007808027836 */ /* 0x000fe20000000000 */
[----:B------:R-:W-:-:S02]  /*1180*/  LOP3.LUT R9, R12, 0xfffffc00, RZ, 0xc0, !PT ;  /* 0xfffffc000c097812 */ /* 0x000fc400078ec0ff */
[----:B-1----:R-:W-:Y:S01]  /*1190*/  LOP3.LUT R4, R10, 0xfffffc00, RZ, 0xc0, !PT ;  /* 0xfffffc000a047812 */ /* 0x002fe200078ec0ff */
[----:B------:R-:W-:-:S04]  /*11a0*/  IMAD.IADD R3, R16, 0x1, R3 ;  /* 0x0000000110037824 */ /* 0x000fc800078e0203 */
[----:B------:R0:W-:Y:S04]  /*11b0*/  STL [R1+0x84], R4 ;  /* 0x0000840401007387 */ /* 0x0001e80000100800 */
[----:B------:R-:W-:Y:S04]  /*11c0*/  STL [R1+0x80], R9 ;  /* 0x0000800901007387 */ /* 0x000fe80000100800 */
[----:B------:R-:W-:Y:S01]  /*11d0*/  STL [R1+0xa8], R2 ;  /* 0x0000a80201007387 */ /* 0x000fe20000100800 */
[----:B0-----:R-:W-:-:S03]  /*11e0*/  VIADD R4, R8, 0x70 ;  /* 0x0000007008047836 */ /* 0x001fc60000000000 */
[----:B------:R0:W-:Y:S04]  /*11f0*/  STL [R1+0xb4], R3 ;  /* 0x0000b40301007387 */ /* 0x0001e80000100800 */
[----:B------:R1:W-:Y:S01]  /*1200*/  STL [R1+0xa4], R4 ;  /* 0x0000a40401007387 */ /* 0x0003e20000100800 */
[----:B0-----:R-:W-:Y:S01]  /*1210*/  SHF.R.S32.HI R3, RZ, 0x1f, R2 ;  /* 0x0000001fff037819 */ /* 0x001fe20000011402 */
[----:B------:R-:W-:Y:S02]  /*1220*/  IMAD R2, R0, 0x8, R20 ;  /* 0x0000000800027824 */ /* 0x000fe400078e0214 */
[----:B------:R-:W-:Y:S02]  /*1230*/  IMAD.U32 R0, RZ, RZ, UR4 ;  /* 0x00000004ff007e24 */ /* 0x000fe4000f8e00ff */
[----:B------:R1:W-:Y:S04]  /*1240*/  STL [R1+0xb0], R3 ;  /* 0x0000b00301007387 */ /* 0x0003e80000100800 */
[----:B------:R1:W-:Y:S04]  /*1250*/  STL [R1+0x7c], R2 ;  /* 0x00007c0201007387 */ /* 0x0003e80000100800 */
[----:B------:R1:W-:Y:S02]  /*1260*/  STL [R1+0xac], R0 ;  /* 0x0000ac0001007387 */ /* 0x0003e40000100800 */
.L_x_8450:
[----:B0123--:R-:W0:Y:S01]  /*1270*/  LDC.64 R2, c[0x0][0xc88] ;  /* 0x00032200ff027b82 */ /* 0x00fe220000000a00 */
[----:B------:R-:W-:Y:S01]  /*1280*/  ULDC.64 UR4, c[0x0][0x208] ;  /* 0x0000820000047ab9 */ /* 0x000fe20000000a00 */
[----:B0-----:R-:W-:-:S05]  /*1290*/  IMAD.WIDE R2, R7, 0x4, R2 ;  /* 0x0000000407027825 */ /* 0x001fca00078e0202 */
[----:B-----5:R-:W2:Y:S01]  /*12a0*/  LDG.E R29, desc[UR4][R2.64] ;  /* 0x00000004021d7981 */ /* 0x020ea2000c1e1900 */
[----:B------:R-:W-:Y:S05]  /*12b0*/  YIELD ;  /* 0x0000000000007946 */ /* 0x000fea0003800000 */
[----:B------:R-:W-:Y:S01]  /*12c0*/  ULDC.64 UR4, c[0x0][0xa28] ;  /* 0x00028a0000047ab9 */ /* 0x000fe20000000a00 */
[----:B------:R-:W-:Y:S01]  /*12d0*/  ULDC.64 UR8, c[0x0][0xa18] ;  /* 0x0002860000087ab9 */ /* 0x000fe20000000a00 */
[----:B------:R-:W-:Y:S01]  /*12e0*/  ISETP.NE.U32.AND P1, PT, RZ, UR4, PT ;  /* 0x00000004ff007c0c */ /* 0x000fe2000bf25070 */
[----:B------:R-:W-:Y:S01]  /*12f0*/  IMAD.MOV.U32 R15, RZ, RZ, RZ ;  /* 0x000000ffff0f7224 */ /* 0x000fe200078e00ff */
[----:B------:R-:W-:Y:S01]  /*1300*/  ULDC.64 UR10, c[0x0][0x208] ;  /* 0x00008200000a7ab9 */ /* 0x000fe20000000a00 */
[----:B------:R-:W-:Y:S01]  /*1310*/  ULDC.64 UR6, c[0x0][0xa08] ;  /* 0x0002820000067ab9 */ /* 0x000fe20000000a00 */
[----:B------:R-:W-:Y:S01]  /*1320*/  ISETP.NE.AND.EX P1, PT, RZ, UR5, PT, P1 ;  /* 0x00000005ff007c0c */ /* 0x000fe2000bf25310 */
[----:B------:R-:W-:Y:S01]  /*1330*/  IMAD.MOV.U32 R27, RZ, RZ, RZ ;  /* 0x000000ffff1b7224 */ /* 0x000fe200078e00ff */
        /* <DEDUP_REMOVED lines=18> */
[----:B------:R1:W-:Y:S04]  /*1460*/  STL [R1+0x98], R30 ;  /* 0x0000981e01007387 */ /* 0x0003e80000100800 */
[----:B------:R-:W-:Y:S01]  /*1470*/  @P2 IADD3 R10, P1, R31, UR8, RZ ;  /* 0x000000081f0a2c10 */ /* 0x000fe2000ff3e0ff */
[----:B------:R1:W5:Y:S03]  /*1480*/  @P0 LDG.E R27, desc[UR10][R12.64] ;  /* 0x0000000a0c1b0981 */ /* 0x000366000c1e1900 */
        /* <DEDUP_REMOVED lines=12> */
[----:B----4-:R-:W-:Y:S01]  /*1550*/  IMAD.MOV.U32 R14, RZ, RZ, R0 ;  /* 0x000000ffff0e7224 */ /* 0x010fe200078e0000 */
[----:B------:R-:W-:Y:S06]  /*1560*/  @P2 BRA `(.L_x_8252) ;  /* 0x00000000002c2947 */ /* 0x000fec0003800000 */
[----:B------:R-:W-:Y:S02]  /*1570*/  ULDC.64 UR4, c[0x0][0xa00] ;  /* 0x0002800000047ab9 */ /* 0x000fe40000000a00 */
[----:B------:R-:W-:-:S04]  /*1580*/  ISETP.NE.U32.AND P1, PT, RZ, UR4, PT ;  /* 0x00000004ff007c0c */ /* 0x000fc8000bf25070 */
[----:B------:R-:W-:-:S13]  /*1590*/  ISETP.NE.AND.EX P1, PT, RZ, UR5, PT, P1 ;  /* 0x00000005ff007c0c */ /* 0x000fda000bf25310 */
[----:B------:R-:W-:Y:S05]  /*15a0*/  @!P1 BRA `(.L_x_8252) ;  /* 0x00000000001c9947 */ /* 0x000fea0003800000 */
[----:B-1----:R-:W0:Y:S01]  /*15b0*/  LDC.64 R8, c[0x0][0xa00] ;  /* 0x00028000ff087b82 */ /* 0x002e220000000a00 */
[----:B------:R-:W-:Y:S01]  /*15c0*/  ULDC.64 UR4, c[0x0][0x208] ;  /* 0x0000820000047ab9 */ /* 0x000fe20000000a00 */
[----:B0-----:R-:W-:-:S05]  /*15d0*/  IMAD.WIDE R8, R29, 0x4, R8 ;  /* 0x000000041d087825 */ /* 0x001fca00078e0208 */
[----:B------:R-:W2:Y:S04]  /*15e0*/  LDG.E R0, desc[UR4][R8.64] ;  /* 0x0000000408007981 */ /* 0x000ea8000c1e1900 */
[----:B------:R-:W2:Y:S02]  /*15f0*/  LDG.E R3, desc[UR4][R8.64+0x4] ;  /* 0x0000040408037981 */ /* 0x000ea4000c1e1900 */
[----:B--2---:R-:W-:-:S05]  /*1600*/  IMAD.IADD R14, R3, 0x1, -R0 ;  /* 0x00000001030e7824 */ /* 0x004fca00078e0a00 */
[----:B------:R0:W-:Y:S02]  /*1610*/  STL [R1+0x40], R14 ;  /* 0x0000400e01007387 */ /* 0x0001e40000100800 */
.L_x_8252:
        /* <DEDUP_REMOVED lines=10> */
[----:B------:R-:W-:Y:S01]  /*16c0*/  IADD3 R6, P0, R31, UR4, RZ ;  /* 0x000000041f067c10 */ /* 0x000fe2000ff1e0ff */
[----:B------:R-:W-:-:S03]  /*16d0*/  ULDC.64 UR6, c[0x0][0x208] ;  /* 0x0000820000067ab9 */ /* 0x000fc60000000a00 */
[----:B------:R-:W-:-:S05]  /*16e0*/  IADD3.X R7, R30, UR5, RZ, P0, !PT ;  /* 0x000000051e077c10 */ /* 0x000fca00087fe4ff */
[----:B------:R1:W5:Y:S01]  /*16f0*/  LDG.E R26, desc[UR6][R6.64] ;  /* 0x00000006061a7981 */ /* 0x000362000c1e1900 */
[----:B------:R-:W-:Y:S05]  /*1700*/  BRA `(.L_x_8254) ;  /* 0x0000000000147947 */ /* 0x000fea0003800000 */
.L_x_8253:
[----:B------:R-:W-:Y:S05]  /*1710*/  @!P0 BRA `(.L_x_8254) ;  /* 0x0000000000108947 */ /* 0x000fea0003800000 */
[----:B------:R-:W-:Y:S02]  /*1720*/  ULDC.64 UR4, c[0x0][0x208] ;  /* 0x0000820000047ab9 */ /* 0x000fe40000000a00 */
[----:B------:R-:W2:Y:S04]  /*1730*/  LDG.E R3, desc[UR4][R12.64] ;  /* 0x000000040c037981 */ /* 0x000ea8000c1e1900 */
[----:B------:R-:W2:Y:S02]  /*1740*/  LDG.E R26, desc[UR4][R12.64+0x4] ;  /* 0x000004040c1a7981 */ /* 0x000ea4000c1e1900 */
[----:B--2---:R-:W-:-:S07]  /*1750*/  IMAD.IADD R26, R26, 0x1, -R3 ;  /* 0x000000011a1a7824 */ /* 0x004fce00078e0a03 */
.L_x_8254:
[----:B------:R-:W-:Y:S01]  /*1760*/  ULDC.64 UR4, c[0x0][0xa10] ;  /* 0x0002840000047ab9 */ /* 0x000fe20000000a00 */
[----:B------:R-:W-:Y:S01]  /*1770*/  ULDC.64 UR6, c[0x0][0x208] ;  /* 0x0000820000067ab9 */ /* 0x000fe20000000a00 */
[----:B------:R-:W-:Y:S01]  /*1780*/  ISETP.NE.U32.AND P0, PT, RZ, UR4, PT ;  /* 0x00000004ff007c0c */ /* 0x000fe2000bf05070 */
[----:B------:R-:W2:Y:S03]  /*1790*/  LDC R4, c[0x0][0x448] ;  /* 0x00011200ff047b82 */ /* 0x000ea60000000800 */
        /* <DEDUP_REMOVED lines=14> */
[----:B------:R-:W-:Y:S01]  /*1880*/  LOP3.LUT R12, R10, 0xff, RZ, 0xc0, !PT ;  /* 0x000000ff0a0c7812 */ /* 0x000fe200078ec0ff */
[----:B------:R-:W-:Y:S01]  /*1890*/  IMAD.IADD R15, R26, 0x1, -R15 ;  /* 0x000000011a0f7824 */ /* 0x000fe200078e0a0f */
[----:B------:R-:W-:Y:S01]  /*18a0*/  BSSY B0, `(.L_x_8255) ;  /* 0x0000039000007945 */ /* 0x000fe20003800000 */
[----:B------:R-:W-:Y:S01]  /*18b0*/  VIADD R4, R5, 0x7f ;  /* 0x0000007f05047836 */ /* 0x000fe20000000000 */
[----:B------:R2:W-:Y:S01]  /*18c0*/  STL [R1+0x50], R5 ;  /* 0x0000500501007387 */ /* 0x0005e20000100800 */
[----:B-1----:R-:W-:Y:S01]  /*18d0*/  IMAD.MOV.U32 R6, RZ, RZ, RZ ;  /* 0x000000ffff067224 */ /* 0x002fe200078e00ff */
[----:B----4-:R-:W-:-:S05]  /*18e0*/  SHF.R.U32.HI R8, RZ, 0x10, R10 ;  /* 0x00000010ff087819 */ /* 0x010fca000001160a */
[----:B------:R-:W1:Y:S08]  /*18f0*/  @P1 LDC R11, c[0x0][0x44c] ;  /* 0x00011300ff0b1b82 */ /* 0x000e700000000800 */
[----:B------:R-:W4:Y:S01]  /*1900*/  @P1 LDC R7, c[0x0][0x450] ;  /* 0x00011400ff071b82 */ /* 0x000f220000000800 */
[----:B---3--:R-:W-:Y:S02]  /*1910*/  @P0 IMAD.IADD R2, R3, 0x1, -R0 ;  /* 0x0000000103020824 */ /* 0x008fe400078e0a00 */
[----:B-1----:R-:W-:-:S04]  /*1920*/  @P1 IMAD.HI.U32 R0, R4, R11, RZ ;  /* 0x0000000b04001227 */ /* 0x002fc800078e00ff */
[----:B--2---:R-:W-:Y:S01]  /*1930*/  IMAD.IADD R5, R15, 0x1, R2 ;  /* 0x000000010f057824 */ /* 0x004fe200078e0202 */
[----:B----4-:R-:W-:Y:S01]  /*1940*/  @P1 SHF.R.U32.HI R4, RZ, R7, R0 ;  /* 0x00000007ff041219 */ /* 0x010fe20000011600 */
[----:B------:R-:W-:-:S03]  /*1950*/  IMAD.MOV.U32 R0, RZ, RZ, RZ ;  /* 0x000000ffff007224 */ /* 0x000fc600078e00ff */
[----:B------:R-:W-:Y:S01]  /*1960*/  IADD3 R137, R5, 0xe0, -R14 ;  /* 0x000000e005897810 */ /* 0x000fe20007ffe80e */
[----:B------:R1:W-:Y:S04]  /*1970*/  STL [R1+0x5c], R5 ;  /* 0x00005c0501007387 */ /* 0x0003e80000100800 */
[----:B------:R-:W-:Y:S01]  /*1980*/  IMAD.IADD R7, R137, 0x1, R4 ;  /* 0x0000000189077824 */ /* 0x000fe200078e0204 */
[----:B------:R2:W-:Y:S01]  /*1990*/  STL [R1+0xa0], R12 ;  /* 0x0000a00c01007387 */ /* 0x0005e20000100800 */
[----:B------:R-:W-:Y:S02]  /*19a0*/  IMAD.MOV.U32 R4, RZ, RZ, RZ ;  /* 0x000000ffff047224 */ /* 0x000fe400078e00ff */
[----:B------:R-:W-:Y:S01]  /*19b0*/  IMAD.HI R6, R7, -0x6db6db6d, R6 ;  /* 0x9249249307067827 */ /* 0x000fe200078e0206 */
[----:B------:R2:W-:Y:S03]  /*19c0*/  STL [R1+0x90], R8 ;  /* 0x0000900801007387 */ /* 0x0005e60000100800 */
[----:B-1----:R-:W-:-:S04]  /*19d0*/  VIADD R5, R5, 0xdf ;  /* 0x000000df05057836 */ /* 0x002fc80000000000 */
[----:B------:R-:W-:Y:S01]  /*19e0*/  IMAD.HI R4, R5, -0x6db6db6d, R4 ;  /* 0x9249249305047827 */ /* 0x000fe200078e0204 */
[----:B------:R-:W-:-:S04]  /*19f0*/  SHF.R.U32.HI R5, RZ, 0x1f, R6 ;  /* 0x0000001fff057819 */ /* 0x000fc80000011606 */
[----:B------:R-:W-:Y:S02]  /*1a00*/  SHF.R.U32.HI R3, RZ, 0x1f, R4 ;  /* 0x0000001fff037819 */ /* 0x000fe40000011604 */
[----:B------:R-:W-:Y:S02]  /*1a10*/  LEA.HI.SX32 R5, R6, R5, 0x19 ;  /* 0x0000000506057211 */ /* 0x000fe400078fcaff */
[----:B------:R-:W-:-:S04]  /*1a20*/  LEA.HI.SX32 R138, R4, R3, 0x19 ;  /* 0x00000003048a7211 */ /* 0x000fc800078fcaff */
[----:B------:R-:W-:-:S04]  /*1a30*/  VIMNMX R9, R138, R5, PT ;  /* 0x000000058a097248 */ /* 0x000fc80003fe0100 */
[----:B------:R-:W-:-:S13]  /*1a40*/  ISETP.GE.AND P0, PT, R9, 0x1, PT ;  /* 0x000000010900780c */ /* 0x000fda0003f06270 */
[----:B--2---:R-:W-:Y:S05]  /*1a50*/  @!P0 BRA `(.L_x_8256) ;  /* 0x0000000000748947 */ /* 0x004fea0003800000 */
        /* <DEDUP_REMOVED lines=29> */
.L_x_8256:
[----:B------:R-:W-:Y:S05]  /*1c30*/  BSYNC B0 ;  /* 0x0000000000007941 */ /* 0x000fea0003800000 */
.L_x_8255:
        /* <DEDUP_REMOVED lines=39> */
.L_x_8259:
[----:B------:R-:W-:Y:S05]  /*1eb0*/  BSYNC B6 ;  /* 0x0000000000067941 */ /* 0x000fea0003800000 */
.L_x_8258:
        /* <DEDUP_REMOVED lines=20> */
.L_x_8261:
[----:B------:R-:W-:Y:S05]  /*2000*/  BSYNC B6 ;  /* 0x0000000000067941 */ /* 0x000fea0003800000 */
.L_x_8260:
[----:B------:R-:W-:Y:S01]  /*2010*/  ULDC.64 UR4, c[0x0][0x9f8] ;  /* 0x00027e0000047ab9 */ /* 0x000fe20000000a00 */
[----:B------:R-:W-:Y:S01]  /*2020*/  IMAD.MOV.U32 R0, RZ, RZ, R29 ;  /* 0x000000ffff007224 */ /* 0x000fe200078e001d */
[----:B------:R-:W-:Y:S01]  /*2030*/  ISETP.NE.U32.AND P0, PT, RZ, UR4, PT ;  /* 0x00000004ff007c0c */ /* 0x000fe2000bf05070 */
[----:B------:R-:W-:Y:S01]  /*2040*/  ULDC.64 UR6, c[0x0][0x208] ;  /* 0x0000820000067ab9 */ /* 0x000fe20000000a00 */
[----:B------:R-:W2:Y:S01]  /*2050*/  LDL R51, [R1+0x78] ;  /* 0x0000780001337983 */ /* 0x000ea20000100800 */
[----:B------:R-:W1:Y:S01]  /*2060*/  LDC.64 R42, c[0x0][0x300] ;  /* 0x0000c000ff2a7b82 */ /* 0x000e620000000a00 */
[----:B------:R-:W-:Y:S02]  /*2070*/  ISETP.NE.AND.EX P0, PT, RZ, UR5, PT, P0 ;  /* 0x00000005ff007c0c */ /* 0x000fe4000bf05300 */
[----:B------:R-:W3:Y:S04]  /*2080*/  LDL R50, [R1+0x84] ;  /* 0x0000840001327983 */ /* 0x000ee80000100800 */
[----:B------:R-:W4:Y:S01]  /*2090*/  LDL R48, [R1+0x80] ;  /* 0x0000800001307983 */ /* 0x000f220000100800 */
[----:B------:R-:W-:Y:S01]  /*20a0*/  IMAD.IADD R27, R27, 0x1, R26 ;  /* 0x000000011b1b7824 */ /* 0x000fe200078e021a */
[----:B------:R-:W0:Y:S05]  /*20b0*/  LDC R15, c[0x0][0x3f4] ;  /* 0x0000fd00ff0f7b82 */ /* 0x000e2a0000000800 */
[----:B------:R-:W-:Y:S01]  /*20c0*/  @P0 IADD3 R4, P1, R31, UR4, RZ ;  /* 0x000000041f040c10 */ /* 0x000fe2000ff3e0ff */
[----:B------:R-:W0:Y:S02]  /*20d0*/  S2R R20, SR_TID.X ;  /* 0x0000000000147919 */ /* 0x000e240000002100 */
[----:B------:R-:W0:Y:S01]  /*20e0*/  LDC.64 R36, c[0x0][0x3f8] ;  /* 0x0000fe00ff247b82 */ /* 0x000e220000000a00 */
[----:B------:R-:W-:Y:S01]  /*20f0*/  @P0 IADD3.X R5, R30, UR5, RZ, P1, !PT ;  /* 0x000000051e050c10 */ /* 0x000fe20008ffe4ff */
[----:B------:R-:W-:-:S04]  /*2100*/  ULDC.64 UR4, c[0x0][0xa08] ;  /* 0x0002820000047ab9 */ /* 0x000fc80000000a00 */
[----:B------:R0:W2:Y:S01]  /*2110*/  @P0 LDG.E R0, desc[UR6][R4.64] ;  /* 0x0000000604000981 */ /* 0x0000a2000c1e1900 */
[----:B------:R-:W-:Y:S01]  /*2120*/  SHF.R.S32.HI R39, RZ, 0x1f, R27 ;  /* 0x0000001fff277819 */ /* 0x000fe2000001141b */
[-C--:B-1----:R-:W-:Y:S01]  /*2130*/  IMAD.WIDE.U32 R6, R27, R42.reuse, RZ ;  /* 0x0000002a1b067225 */ /* 0x082fe200078e00ff */
[----:B------:R-:W-:Y:S01]  /*2140*/  ISETP.NE.U32.AND P0, PT, RZ, UR4, PT ;  /* 0x00000004ff007c0c */ /* 0x000fe2000bf05070 */
[----:B------:R-:W-:Y:S01]  /*2150*/  ULDC.64 UR6, c[0x0][0x310] ;  /* 0x0000c40000067ab9 */ /* 0x000fe20000000a00 */
[----:B------:R-:W1:Y:S01]  /*2160*/  LDC.64 R30, c[0x0][0x408] ;  /* 0x00010200ff1e7b82 */ /* 0x000e620000000a00 */
[----:B------:R-:W-:Y:S01]  /*2170*/  IMAD R8, R39, R42, RZ ;  /* 0x0000002a27087224 */ /* 0x000fe200078e02ff */
[----:B------:R-:W-:Y:S01]  /*2180*/  ISETP.NE.AND.EX P0, PT, RZ, UR5, PT, P0 ;  /* 0x00000005ff007c0c */ /* 0x000fe2000bf05300 */
[----:B------:R-:W-:Y:S01]  /*2190*/  ULDC.64 UR4, c[0x0][0x308] ;  /* 0x0000c20000047ab9 */ /* 0x000fe20000000a00 */
[----:B------:R-:W-:Y:S01]  /*21a0*/  VIADD R26, R228, 0x40 ;  /* 0x00000040e41a7836 */ /* 0x000fe20000000000 */
[----:B0-----:R-:W-:Y:S01]  /*21b0*/  ISETP.GE.AND P2, PT, R18, R15, PT ;  /* 0x0000000f1200720c */ /* 0x001fe20003f46270 */
[----:B------:R-:W-:Y:S01]  /*21c0*/  IMAD R3, R27, R43, R8 ;  /* 0x0000002b1b037224 */ /* 0x000fe200078e0208 */
[----:B------:R-:W-:Y:S01]  /*21d0*/  SHF.L.U64.HI R105, R42, 0x6, R43 ;  /* 0x000000062a697819 */ /* 0x000fe2000001022b */
[----:B------:R-:W-:Y:S01]  /*21e0*/  VIADD R14, R228, 0x80 ;  /* 0x00000080e40e7836 */ /* 0x000fe20000000000 */
[----:B------:R-:W-:Y:S01]  /*21f0*/  SHF.R.S32.HI R124, RZ, 0x1f, R26 ;  /* 0x0000001fff7c7819 */ /* 0x000fe2000001141a */
[----:B------:R-:W-:-:S02]  /*2200*/  IMAD.IADD R7, R7, 0x1, R3 ;  /* 0x0000000107077824 */ /* 0x000fc400078e0203 */
[----:B------:R-:W-:Y:S01]  /*2210*/  VIADD R13, R228, 0xc0 ;  /* 0x000000c0e40d7836 */ /* 0x000fe20000000000 */
[----:B------:R-:W-:Y:S01]  /*2220*/  SHF.R.S32.HI R123, RZ, 0x1f, R14 ;  /* 0x0000001fff7b7819 */ /* 0x000fe2000001140e */
[----:B------:R-:W-:-:S04]  /*2230*/  IMAD.WIDE.U32 R4, R28, UR4, R6 ;  /* 0x000000041c047c25 */ /* 0x000fc8000f8e0006 */
[----:B------:R-:W-:Y:S01]  /*2240*/  IMAD.SHL.U32 R104, R42, 0x40, RZ ;  /* 0x000000402a687824 */ /* 0x000fe200078e00ff */
[----:B------:R-:W-:Y:S01]  /*2250*/  SHF.R.U32.HI R21, RZ, 0x7, R20 ;  /* 0x00000007ff157819 */ /* 0x000fe20000011614 */
[----:B------:R-:W-:Y:S01]  /*2260*/  IMAD R5, R28, UR5, R5 ;  /* 0x000000051c057c24 */ /* 0x000fe2000f8e0205 */
[----:B------:R-:W0:Y:S01]  /*2270*/  S2R R26, SR_TID.X ;  /* 0x00000000001a7919 */ /* 0x000e220000002100 */
[----:B------:R-:W-:Y:S01]  /*2280*/  SHF.R.S32.HI R20, RZ, 0x1f, R228 ;  /* 0x0000001fff147819 */ /* 0x000fe200000114e4 */
[----:B------:R-:W-:Y:S01]  /*2290*/  IMAD.WIDE.U32 R8, R228, R36, R18 ;  /* 0x00000024e4087225 */ /* 0x000fe200078e0012 */
[----:B------:R-:W-:Y:S02]  /*22a0*/  ISETP.NE.AND P6, PT, R21, 0x1, PT ;  /* 0x000000011500780c */ /* 0x000fe40003fc5270 */
[----:B------:R-:W-:Y:S01]  /*22b0*/  SHF.R.S32.HI R122, RZ, 0x1f, R13 ;  /* 0x0000001fff7a7819 */ /* 0x000fe2000001140d */
[----:B------:R-:W-:Y:S01]  /*22c0*/  IMAD.MOV.U32 R90, RZ, RZ, R8 ;  /* 0x000000ffff5a7224 */ /* 0x000fe200078e0008 */
[----:B------:R-:W-:Y:S01]  /*22d0*/  SHF.L.U64.HI R12, R36, 0x6, R37 ;  /* 0x00000006240c7819 */ /* 0x000fe20000010225 */
[----:B-1----:R-:W-:-:S04]  /*22e0*/  IMAD.WIDE.U32 R10, R228, R30, R18 ;  /* 0x0000001ee40a7225 */ /* 0x002fc800078e0012 */
[----:B------:R-:W-:Y:S02]  /*22f0*/  IMAD R14, R20, R42, RZ ;  /* 0x0000002a140e7224 */ /* 0x000fe400078e02ff */
[----:B------:R-:W-:Y:S02]  /*2300*/  IMAD.MOV.U32 R96, RZ, RZ, R10 ;  /* 0x000000ffff607224 */ /* 0x000fe400078e000a */
[----:B------:R-:W-:Y:S01]  /*2310*/  VIADD R136, R21, 0x8 ;  /* 0x0000000815887836 */ /* 0x000fe20000000000 */
[----:B------:R-:W-:Y:S01]  /*2320*/  SHF.L.U64.HI R21, R42, 0x7, R43 ;  /* 0x000000072a157819 */ /* 0x000fe2000001022b */
[C---:B------:R-:W-:Y:S02]  /*2330*/  IMAD.SHL.U32 R10, R36.reuse, 0x40, RZ ;  /* 0x00000040240a7824 */ /* 0x040fe400078e00ff */
[----:B------:R-:W-:-:S04]  /*2340*/  IMAD.WIDE.U32 R92, R36, 0xe0, RZ ;  /* 0x000000e0245c7825 */ /* 0x000fc800078e00ff */
[----:B------:R-:W-:Y:S02]  /*2350*/  IMAD R13, R43, 0xe0, RZ ;  /* 0x000000e02b0d7824 */ /* 0x000fe400078e02ff */
[C---:B------:R-:W-:Y:S02]  /*2360*/  IMAD R29, R228.reuse, R43, R14 ;  /* 0x0000002be41d7224 */ /* 0x040fe400078e020e */
[----:B------:R-:W-:-:S04]  /*2370*/  IMAD.WIDE.U32 R132, R228, R42, R104 ;  /* 0x0000002ae4847225 */ /* 0x000fc800078e0068 */
[C---:B------:R-:W-:Y:S02]  /*2380*/  VIADD R43, R228.reuse, 0x40 ;  /* 0x00000040e42b7836 */ /* 0x040fe40000000000 */
[C---:B------:R-:W-:Y:S02]  /*2390*/  VIADD R41, R228.reuse, 0x80 ;  /* 0x00000080e4297836 */ /* 0x040fe40000000000 */
[----:B------:R-:W-:Y:S02]  /*23a0*/  VIADD R53, R228, 0xc0 ;  /* 0x000000c0e4357836 */ /* 0x000fe40000000000 */
[----:B------:R-:W-:Y:S02]  /*23b0*/  IMAD.SHL.U32 R43, R43, 0x80, RZ ;  /* 0x000000802b2b7824 */ /* 0x000fe400078e00ff */
[----:B------:R-:W-:Y:S02]  /*23c0*/  IMAD.SHL.U32 R120, R15, 0x2, RZ ;  /* 0x000000020f787824 */ /* 0x000fe400078e00ff */
[----:B------:R-:W-:Y:S01]  /*23d0*/  IMAD.SHL.U32 R41, R41, 0x80, RZ ;  /* 0x0000008029297824 */ /* 0x000fe200078e00ff */
[----:B------:R-:W-:Y:S01]  /*23e0*/  LOP3.LUT R43, R43, 0x380, RZ, 0xc0, !PT ;  /* 0x000003802b2b7812 */ /* 0x000fe200078ec0ff */
[----:B------:R-:W-:-:S02]  /*23f0*/  IMAD.SHL.U32 R53, R53, 0x80, RZ ;  /* 0x0000008035357824 */ /* 0x000fc400078e00ff */
[----:B------:R-:W-:Y:S01]  /*2400*/  IMAD.WIDE.U32 R98, R30, 0xe0, RZ ;  /* 0x000000e01e627825 */ /* 0x000fe200078e00ff */
[----:B------:R-:W-:Y:S02]  /*2410*/  LOP3.LUT R41, R41, 0x380, RZ, 0xc0, !PT ;  /* 0x0000038029297812 */ /* 0x000fe400078ec0ff */
[----:B------:R-:W-:Y:S01]  /*2420*/  LOP3.LUT R53, R53, 0x380, RZ, 0xc0, !PT ;  /* 0x0000038035357812 */ /* 0x000fe200078ec0ff */
[----:B------:R-:W-:Y:S01]  /*2430*/  IMAD.WIDE.U32 R102, R228, R42, R18 ;  /* 0x0000002ae4667225 */ /* 0x000fe200078e0012 */
[----:B------:R-:W-:Y:S02]  /*2440*/  SHF.R.U32.HI R43, RZ, 0x3, R43 ;  /* 0x00000003ff2b7819 */ /* 0x000fe4000001162b */
[----:B------:R-:W-:Y:S01]  /*2450*/  SHF.R.U32.HI R140, RZ, 0x3, R41 ;  /* 0x00000003ff8c7819 */ /* 0x000fe20000011629 */
[----:B------:R-:W-:Y:S01]  /*2460*/  IMAD.WIDE.U32 R130, R42, 0xe0, RZ ;  /* 0x000000e02a827825 */ /* 0x000fe200078e00ff */
[----:B------:R-:W-:-:S03]  /*2470*/  SHF.R.U32.HI R139, RZ, 0x3, R53 ;  /* 0x00000003ff8b7819 */ /* 0x000fc60000011635 */
[----:B------:R-:W-:Y:S01]  /*2480*/  IMAD.IADD R13, R131, 0x1, R13 ;  /* 0x00000001830d7824 */ /* 0x000fe200078e020d */
[----:B--2---:R-:W-:Y:S02]  /*2490*/  SHF.R.S32.HI R3, RZ, 0x1f, R0 ;  /* 0x0000001fff037819 */ /* 0x004fe40000011400 */
        /* <DEDUP_REMOVED lines=22> */
[----:B------:R-:W-:Y:S02]  /*2600*/  IMAD.IADD R3, R18, 0x1, R3 ;  /* 0x0000000112037824 */ /* 0x000fe400078e0203 */
[----:B------:R-:W-:-:S03]  /*2610*/  IMAD.WIDE.U32 R6, R228, R30, R22 ;  /* 0x0000001ee4067225 */ /* 0x000fc600078e0016 */
[----:B------:R-:W-:Y:S01]  /*2620*/  SHF.R.S32.HI R8, RZ, 0x1f, R3 ;  /* 0x0000001fff087819 */ /* 0x000fe20000011403 */
[C---:B------:R-:W-:Y:S01]  /*2630*/  IMAD R97, R228.reuse, R31, R0 ;  /* 0x0000001fe4617224 */ /* 0x040fe200078e0200 */
[----:B------:R-:W-:Y:S01]  /*2640*/  P2R R0, PR, RZ, 0x4 ;  /* 0x00000004ff007803 */ /* 0x000fe20000000000 */
[----:B------:R-:W-:Y:S01]  /*2650*/  IMAD.WIDE.U32 R4, R228, R36, R22 ;  /* 0x00000024e4047225 */ /* 0x000fe200078e0016 */
[----:B------:R-:W-:Y:S02]  /*2660*/  LEA.HI R38, R8, R3, RZ, 0x4 ;  /* 0x0000000308267211 */ /* 0x000fe400078f20ff */
[----:B------:R-:W-:Y:S01]  /*2670*/  SHF.L.U64.HI R8, R30, 0x6, R31 ;  /* 0x000000061e087819 */ /* 0x000fe2000001021f */
[----:B------:R-:W-:Y:S01]  /*2680*/  IMAD.IADD R95, R7, 0x1, R97 ;  /* 0x00000001075f7824 */ /* 0x000fe200078e0261 */
[----:B-----5:R-:W-:Y:S01]  /*2690*/  SHF.R.S32.HI R7, RZ, 0x1f, R121 ;  /* 0x0000001fff077819 */ /* 0x020fe20000011479 */
[----:B------:R-:W-:Y:S02]  /*26a0*/  IMAD.IADD R5, R5, 0x1, R91 ;  /* 0x0000000105057824 */ /* 0x000fe400078e025b */
[----:B------:R-:W-:-:S02]  /*26b0*/  IMAD.IADD R91, R91, 0x1, R9 ;  /* 0x000000015b5b7824 */ /* 0x000fc400078e0209 */
[----:B------:R-:W-:Y:S02]  /*26c0*/  IMAD.SHL.U32 R3, R229, 0x80, RZ ;  /* 0x00000080e5037824 */ /* 0x000fe400078e00ff */
[----:B------:R-:W-:Y:S01]  /*26d0*/  IMAD.IADD R97, R97, 0x1, R11 ;  /* 0x0000000161617824 */ /* 0x000fe200078e020b */
[C---:B------:R-:W-:Y:S01]  /*26e0*/  SHF.L.U64.HI R11, R36.reuse, 0x7, R37 ;  /* 0x00000007240b7819 */ /* 0x040fe20000010225 */
[----:B------:R-:W-:Y:S01]  /*26f0*/  IMAD.MOV.U32 R94, RZ, RZ, R6 ;  /* 0x000000ffff5e7224 */ /* 0x000fe200078e0006 */
[----:B------:R-:W-:Y:S01]  /*2700*/  LOP3.LUT R3, R3, 0x380, RZ, 0xc0, !PT ;  /* 0x0000038003037812 */ /* 0x000fe200078ec0ff */
[-C--:B------:R-:W-:Y:S02]  /*2710*/  IMAD R6, R7, R36.reuse, RZ ;  /* 0x0000002407067224 */ /* 0x080fe400078e02ff */
[----:B------:R-:W-:Y:S02]  /*2720*/  IMAD.SHL.U32 R9, R36, 0x80, RZ ;  /* 0x0000008024097824 */ /* 0x000fe400078e00ff */
[----:B------:R-:W-:-:S04]  /*2730*/  IMAD.WIDE.U32 R88, R121, R36, R4 ;  /* 0x0000002479587225 */ /* 0x000fc800078e0004 */
[----:B------:R-:W-:-:S04]  /*2740*/  IMAD.WIDE.U32 R90, R121, R36, R90 ;  /* 0x00000024795a7225 */ /* 0x000fc800078e005a */
[----:B------:R-:W-:Y:S02]  /*2750*/  VIADD R36, R228, 0x40 ;  /* 0x00000040e4247836 */ /* 0x000fe40000000000 */
[----:B0-----:R-:W-:Y:S02]  /*2760*/  VIADD R28, R26, 0xffffff80 ;  /* 0xffffff801a1c7836 */ /* 0x001fe40000000000 */
[----:B------:R-:W-:Y:S02]  /*2770*/  IMAD R33, R121, R37, R6 ;  /* 0x0000002579217224 */ /* 0x000fe400078e0206 */
[-C--:B------:R-:W-:Y:S02]  /*2780*/  IMAD R6, R7, R30.reuse, RZ ;  /* 0x0000001e07067224 */ /* 0x080fe400078e02ff */
[----:B------:R-:W-:Y:S01]  /*2790*/  IMAD.SHL.U32 R36, R36, 0x80, RZ ;  /* 0x0000008024247824 */ /* 0x000fe200078e00ff */
[----:B------:R-:W-:Y:S01]  /*27a0*/  SHF.R.U32.HI R20, RZ, 0x3, R3 ;  /* 0x00000003ff147819 */ /* 0x000fe20000011603 */
[----:B------:R-:W-:Y:S01]  /*27b0*/  IMAD.IADD R15, R29, 0x1, R133 ;  /* 0x000000011d0f7824 */ /* 0x000fe200078e0285 */
[----:B------:R-:W-:Y:S01]  /*27c0*/  LOP3.LUT R27, R3, 0x30, R18, 0xf8, !PT ;  /* 0x00000030031b7812 */ /* 0x000fe200078ef812 */
[C---:B------:R-:W-:Y:S01]  /*27d0*/  IMAD R35, R121.reuse, R31, R6 ;  /* 0x0000001f79237224 */ /* 0x040fe200078e0206 */
[----:B------:R-:W-:Y:S01]  /*27e0*/  SHF.R.S32.HI R52, RZ, 0x1f, R28 ;  /* 0x0000001fff347819 */ /* 0x000fe2000001141c */
[C---:B------:R-:W-:Y:S01]  /*27f0*/  IMAD.SHL.U32 R6, R30.reuse, 0x40, RZ ;  /* 0x000000401e067824 */ /* 0x040fe200078e00ff */
[C---:B------:R-:W-:Y:S01]  /*2800*/  SHF.L.U64.HI R7, R30.reuse, 0x7, R31 ;  /* 0x000000071e077819 */ /* 0x040fe2000001021f */
[----:B------:R-:W-:Y:S01]  /*2810*/  IMAD.SHL.U32 R5, R30, 0x80, RZ ;  /* 0x000000801e057824 */ /* 0x000fe200078e00ff */
[----:B------:R-:W-:Y:S01]  /*2820*/  LOP3.LUT R36, R36, 0x380, RZ, 0xc0, !PT ;  /* 0x0000038024247812 */ /* 0x000fe200078ec0ff */
[----:B------:R-:W-:Y:S01]  /*2830*/  IMAD.WIDE.U32 R94, R121, R30, R94 ;  /* 0x0000001e795e7225 */ /* 0x000fe200078e005e */
[----:B------:R-:W-:-:S03]  /*2840*/  LEA.HI R52, R52, R28, RZ, 0x5 ;  /* 0x0000001c34347211 */ /* 0x000fc600078f28ff */
[----:B------:R-:W-:Y:S01]  /*2850*/  IMAD.WIDE.U32 R96, R121, R30, R96 ;  /* 0x0000001e79607225 */ /* 0x000fe200078e0060 */
[----:B------:R-:W-:-:S03]  /*2860*/  LOP3.LUT R30, R27, R20, RZ, 0x3c, !PT ;  /* 0x000000141b1e7212 */ /* 0x000fc600078e3cff */
[----:B------:R-:W-:Y:S01]  /*2870*/  IMAD.X R26, R15, 0x1, R105, P0 ;  /* 0x000000010f1a7824 */ /* 0x000fe200000e0669 */
[----:B------:R-:W-:Y:S01]  /*2880*/  IADD3 R27, P0, R14, R104, RZ ;  /* 0x000000680e1b7210 */ /* 0x000fe20007f1e0ff */
[----:B------:R-:W-:Y:S01]  /*2890*/  IMAD R37, R37, 0xe0, RZ ;  /* 0x000000e025257824 */ /* 0x000fe200078e02ff */
[--C-:B------:R-:W-:Y:S01]  /*28a0*/  LOP3.LUT R39, R3, 0x70, R38.reuse, 0xf8, !PT ;  /* 0x0000007003277812 */ /* 0x100fe200078ef826 */
[----:B------:R-:W-:Y:S01]  /*28b0*/  IMAD R31, R31, 0xe0, RZ ;  /* 0x000000e01f1f7824 */ /* 0x000fe200078e02ff */
[--C-:B------:R-:W-:Y:S01]  /*28c0*/  LOP3.LUT R40, R36, 0x70, R38.reuse, 0xf8, !PT ;  /* 0x0000007024287812 */ /* 0x100fe200078ef826 */
[----:B------:R-:W-:Y:S01]  /*28d0*/  IMAD.IADD R112, R93, 0x1, R37 ;  /* 0x000000015d707824 */ /* 0x000fe200078e0225 */
[--C-:B------:R-:W-:Y:S01]  /*28e0*/  LOP3.LUT R41, R41, 0x70, R38.reuse, 0xf8, !PT ;  /* 0x0000007029297812 */ /* 0x100fe200078ef826 */
[----:B------:R-:W-:Y:S01]  /*28f0*/  IMAD.IADD R28, R99, 0x1, R31 ;  /* 0x00000001631c7824 */ /* 0x000fe200078e021f */
[--C-:B------:R-:W-:Y:S01]  /*2900*/  SHF.R.S32.HI R36, RZ, 0x4, R38.reuse ;  /* 0x00000004ff247819 */ /* 0x100fe20000011426 */
[----:B------:R-:W-:Y:S01]  /*2910*/  IMAD.SHL.U32 R52, R52, 0x20, RZ ;  /* 0x0000002034347824 */ /* 0x000fe200078e00ff */
[----:B------:R-:W-:Y:S01]  /*2920*/  LOP3.LUT R37, R38, 0xfffffff0, RZ, 0xc0, !PT ;  /* 0xfffffff026257812 */ /* 0x000fe200078ec0ff */
[----:B------:R-:W-:Y:S01]  /*2930*/  IMAD.X R31, R26, 0x1, R105, P0 ;  /* 0x000000011a1f7824 */ /* 0x000fe200000e0669 */
[----:B------:R-:W-:Y:S01]  /*2940*/  LOP3.LUT R116, R39, R20, RZ, 0x3c, !PT ;  /* 0x0000001427747212 */ /* 0x000fe200078e3cff */
[----:B------:R-:W-:Y:S01]  /*2950*/  IMAD.IADD R29, R103, 0x1, R29 ;  /* 0x00000001671d7824 */ /* 0x000fe200078e021d */
[----:B------:R-:W-:Y:S01]  /*2960*/  LOP3.LUT R38, R53, 0x70, R38, 0xf8, !PT ;  /* 0x0000007035267812 */ /* 0x000fe200078ef826 */
[----:B------:R-:W-:Y:S01]  /*2970*/  VIADD R4, R18, 0x40 ;  /* 0x0000004012047836 */ /* 0x000fe20000000000 */
[----:B------:R-:W-:Y:S01]  /*2980*/  LOP3.LUT R115, R40, R43, RZ, 0x3c, !PT ;  /* 0x0000002b28737212 */ /* 0x000fe200078e3cff */
[----:B------:R-:W-:Y:S01]  /*2990*/  IMAD.IADD R40, R45, 0x1, R49 ;  /* 0x000000012d287824 */ /* 0x000fe200078e0231 */
[----:B------:R-:W-:-:S02]  /*29a0*/  IADD3 R39, P0, R44, R102, RZ ;  /* 0x000000662c277210 */ /* 0x000fc40007f1e0ff */
[----:B------:R-:W-:Y:S02]  /*29b0*/  LOP3.LUT R114, R41, R140, RZ, 0x3c, !PT ;  /* 0x0000008c29727212 */ /* 0x000fe400078e3cff */
[----:B------:R-:W-:Y:S01]  /*29c0*/  LOP3.LUT R52, R52, 0xfffffc00, RZ, 0xc0, !PT ;  /* 0xfffffc0034347812 */ /* 0x000fe200078ec0ff */
[----:B------:R-:W-:Y:S01]  /*29d0*/  IMAD.X R106, R29, 0x1, R40, P0 ;  /* 0x000000011d6a7824 */ /* 0x000fe200000e0628 */
[----:B------:R-:W-:Y:S02]  /*29e0*/  LOP3.LUT R113, R38, R139, RZ, 0x3c, !PT ;  /* 0x0000008b26717212 */ /* 0x000fe400078e3cff */
[----:B------:R-:W-:Y:S02]  /*29f0*/  IADD3 R41, P3, R44, 0x40, RZ ;  /* 0x000000402c297810 */ /* 0x000fe40007f7e0ff */
[----:B------:R-:W-:Y:S01]  /*2a00*/  IADD3 R43, P2, R39, 0x40, RZ ;  /* 0x00000040272b7810 */ /* 0x000fe20007f5e0ff */
[----:B------:R-:W-:Y:S01]  /*2a10*/  IMAD.IADD R32, R89, 0x1, R33 ;  /* 0x0000000159207824 */ /* 0x000fe200078e0221 */
[----:B------:R-:W-:Y:S01]  /*2a20*/  SHF.R.S32.HI R38, RZ, 0x1f, R37 ;  /* 0x0000001fff267819 */ /* 0x000fe20000011425 */
[----:B------:R-:W-:Y:S01]  /*2a30*/  IMAD.IADD R34, R95, 0x1, R35 ;  /* 0x000000015f227824 */ /* 0x000fe200078e0223 */
[----:B------:R-:W-:Y:S01]  /*2a40*/  ISETP.GE.AND P0, PT, R18, UR4, PT ;  /* 0x0000000412007c0c */ /* 0x000fe2000bf06270 */
[----:B------:R-:W-:Y:S01]  /*2a50*/  IMAD.IADD R30, R52, 0x1, R30 ;  /* 0x00000001341e7824 */ /* 0x000fe200078e021e */
[----:B------:R-:W-:Y:S01]  /*2a60*/  ISETP.GE.AND P1, PT, R4, UR4, PT ;  /* 0x0000000404007c0c */ /* 0x000fe2000bf26270 */
[----:B------:R-:W-:-:S02]  /*2a70*/  IMAD.IADD R33, R33, 0x1, R91 ;  /* 0x0000000121217824 */ /* 0x000fc400078e025b */
[----:B------:R-:W-:Y:S02]  /*2a80*/  IMAD.IADD R35, R35, 0x1, R97 ;  /* 0x0000000123237824 */ /* 0x000fe400078e0261 */
[----:B------:R-:W-:Y:S02]  /*2a90*/  IMAD.IADD R116, R52, 0x1, R116 ;  /* 0x0000000134747824 */ /* 0x000fe400078e0274 */
[----:B------:R-:W-:Y:S02]  /*2aa0*/  IMAD.IADD R115, R51, 0x1, R115 ;  /* 0x0000000133737824 */ /* 0x000fe400078e0273 */
[----:B---3--:R-:W-:Y:S02]  /*2ab0*/  IMAD.IADD R114, R50, 0x1, R114 ;  /* 0x0000000132727824 */ /* 0x008fe400078e0272 */
[----:B----4-:R-:W-:Y:S02]  /*2ac0*/  IMAD.IADD R113, R48, 0x1, R113 ;  /* 0x0000000130717824 */ /* 0x010fe400078e0271 */
[----:B------:R-:W-:-:S02]  /*2ad0*/  IMAD.X R107, RZ, RZ, R40, P3 ;  /* 0x000000ffff6b7224 */ /* 0x000fc400018e0628 */
[----:B------:R-:W-:Y:S02]  /*2ae0*/  IMAD.X R108, RZ, RZ, R106, P2 ;  /* 0x000000ffff6c7224 */ /* 0x000fe400010e066a */
[----:B------:R-:W-:Y:S01]  /*2af0*/  IMAD.IADD R109, R47, 0x1, R109 ;  /* 0x000000012f6d7824 */ /* 0x000fe200078e026d */
[----:B------:R-:W-:Y:S06]  /*2b00*/  @!P6 BAR.SYNC.DEFER_BLOCKING 0x9, 0x100 ;  /* 0x024400000000eb1d */ /* 0x000fec0000010000 */
.L_x_8345:
[----:B------:R-:W0:Y:S01]  /*2b10*/  LDC R128, c[0x0][0x3f4] ;  /* 0x0000fd00ff807b82 */ /* 0x000e220000000800 */
        /* <DEDUP_REMOVED lines=52> */
.L_x_8266:
[----:B------:R-:W-:Y:S05]  /*2e60*/  BSYNC B1 ;  /* 0x0000000000017941 */ /* 0x000fea0003800000 */
.L_x_8265:
        /* <DEDUP_REMOVED lines=38> */
.L_x_8268:
[----:B------:R-:W-:Y:S05]  /*30d0*/  BSYNC B1 ;  /* 0x0000000000017941 */ /* 0x000fea0003800000 */
.L_x_8267:
        /* <DEDUP_REMOVED lines=26> */
.L_x_8270:
[----:B------:R-:W-:Y:S05]  /*3280*/  BSYNC B1 ;  /* 0x0000000000017941 */ /* 0x000fea0003800000 */
.L_x_8269:
        /* <DEDUP_REMOVED lines=31> */
.L_x_8272:
[----:B------:R-:W-:Y:S05]  /*3480*/  BSYNC B1 ;  /* 0x0000000000017941 */ /* 0x000fea0003800000 */
.L_x_8271:
[----:B------:R-:W-:Y:S01]  /*3490*/  ULOP3.LUT UR4, UR60, 0x1, URZ, 0xfc, !UPT ;  /* 0x000000013c047892 */ /* 0x000fe2000f8efc3f */
[----:B------:R-:W-:Y:S02]  /*34a0*/  IMAD.MOV.U32 R153, RZ, RZ, R78 ;  /* 0x000000ffff997224 */ /* 0x000fe400078e004e */
[----:B------:R-:W-:Y:S01]  /*34b0*/  IMAD.MOV.U32 R154, RZ, RZ, R82 ;  /* 0x000000ffff9a7224 */ /* 0x000fe200078e0052 */
[----:B------:R-:W-:Y:S01]  /*34c0*/  UISETP.NE.AND UP0, UPT, UR4, 0x3, UPT ;  /* 0x000000030400788c */ /* 0x000fe2000bf05270 */
[----:B-----5:R-:W-:Y:S02]  /*34d0*/  IMAD.MOV.U32 R146, RZ, RZ, R68 ;  /* 0x000000ffff927224 */ /* 0x020fe400078e0044 */
[----:B------:R-:W-:Y:S02]  /*34e0*/  IMAD.MOV.U32 R149, RZ, RZ, R72 ;  /* 0x000000ffff957224 */ /* 0x000fe400078e0048 */
[----:B------:R-:W-:Y:S01]  /*34f0*/  IMAD.MOV.U32 R148, RZ, RZ, R70 ;  /* 0x000000ffff947224 */ /* 0x000fe200078e0046 */
[----:B------:R-:W-:Y:S01]  /*3500*/  PLOP3.LUT P5, PT, PT, PT, UP0, 0x80, 0x0 ;  /* 0x000000000000781c */ /* 0x000fe20003faf008 */
        /* <DEDUP_REMOVED lines=11> */
.L_x_8273:
[----:B------:R-:W-:Y:S01]  /*35c0*/  IMAD R110, R17, 0x8, R16 ;  /* 0x00000008116e7824 */ /* 0x000fe200078e0210 */
[----:B------:R-:W-:Y:S01]  /*35d0*/  SHF.L.U32 R125, R237, 0x1f, RZ ;  /* 0x0000001fed7d7819 */ /* 0x000fe200000006ff */
[----:B------:R-:W-:Y:S03]  /*35e0*/  BSSY B1, `(.L_x_8274) ;  /* 0x0000003000017945 */ /* 0x000fe60003800000 */
[----:B------:R-:W1:Y:S02]  /*35f0*/  SYNCS.PHASECHK.TRANS64.TRYWAIT P6, [R110+URZ+0x2e890], R125 ;  /* 0x02e8907d6e0075a7 */ /* 0x000e6400080c017f */
[----:B-1----:R-:W-:Y:S05]  /*3600*/  @!P6 BRA `(.L_x_8275) ;  /* 0x0000029c00dce947 */ /* 0x002fea0003800000 */
.L_x_8581:
[----:B------:R-:W-:Y:S05]  /*3610*/  BSYNC B1 ;  /* 0x0000000000017941 */ /* 0x000fea0003800000 */
.L_x_8274:
[----:B------:R-:W-:Y:S01]  /*3620*/  BSSY B1, `(.L_x_8276) ;  /* 0x00000f8000017945 */ /* 0x000fe20003800000 */
[----:B------:R-:W-:-:S03]  /*3630*/  IMAD R147, R17, 0x7000, R30 ;  /* 0x0000700011937824 */ /* 0x000fc600078e021e */
        /* <DEDUP_REMOVED lines=39> */
[--C-:B------:R-:W-:Y:S01]  /*38b0*/  HADD2.F32 R156, -RZ, R49.reuse.H1_H1 ;  /* 0x30000031ff9c7230 */ /* 0x100fe20000004100 */
[----:B------:R-:W-:Y:S01]  /*38c0*/  F2FP.F16.E4M3.UNPACK_B R154, R154 ;  /* 0x0000009aff9a723e */ /* 0x000fe200020006ff */
[----:B------:R-:W-:Y:S02]  /*38d0*/  HADD2.F32 R155, -RZ, R49.H0_H0 ;  /* 0x20000031ff9b7230 */ /* 0x000fe40000004100 */
[----:B------:R-:W-:Y:S01]  /*38e0*/  FFMA.FTZ R49, R83, R158, R162 ;  /* 0x0000009e53317223 */ /* 0x000fe200000100a2 */
[----:B------:R-:W-:Y:S02]  /*38f0*/  HADD2.F32 R157, -RZ, R157.H1_H1 ;  /* 0x3000009dff9d7230 */ /* 0x000fe40000004100 */
[----:B------:R-:W-:Y:S01]  /*3900*/  FMUL.FTZ R164, R156, R160 ;  /* 0x000000a09ca47220 */ /* 0x000fe20000410000 */
[----:B------:R-:W-:Y:S01]  /*3910*/  F2FP.F16.E4M3.UNPACK_B R83, R82.H1 ;  /* 0x00000052ff53723e */ /* 0x000fe200030006ff */
[C---:B------:R-:W-:Y:S01]  /*3920*/  FMUL.FTZ R159, R155.reuse, R160 ;  /* 0x000000a09b9f7220 */ /* 0x040fe20000410000 */
[----:B------:R-:W-:Y:S01]  /*3930*/  FFMA.FTZ R48, R48, R158, -R161 ;  /* 0x0000009e30307223 */ /* 0x000fe200000108a1 */
[----:B------:R-:W-:Y:S01]  /*3940*/  F2FP.F16.E4M3.UNPACK_B R82, R82 ;  /* 0x00000052ff52723e */ /* 0x000fe200020006ff */
[-C--:B------:R-:W-:Y:S01]  /*3950*/  FFMA.FTZ R164, R155, R157.reuse, -R164 ;  /* 0x0000009d9ba47223 */ /* 0x080fe200000108a4 */
[----:B------:R-:W-:Y:S01]  /*3960*/  FFMA.FTZ R161, R156, R157, R159 ;  /* 0x0000009d9ca17223 */ /* 0x000fe2000001009f */
[--C-:B------:R-:W-:Y:S01]  /*3970*/  HADD2.F32 R157, -RZ, R154.reuse.H1_H1 ;  /* 0x3000009aff9d7230 */ /* 0x100fe20000004100 */
[----:B------:R-:W-:Y:S01]  /*3980*/  F2FP.F16.E4M3.UNPACK_B R156, R143 ;  /* 0x0000008fff9c723e */ /* 0x000fe200020006ff */
[----:B------:R-:W-:Y:S01]  /*3990*/  HADD2.F32 R158, -RZ, R154.H0_H0 ;  /* 0x2000009aff9e7230 */ /* 0x000fe20000004100 */
[----:B------:R-:W-:Y:S01]  /*39a0*/  F2FP.F16.E4M3.UNPACK_B R163, R81.H1 ;  /* 0x00000051ffa3723e */ /* 0x000fe200030006ff */
[----:B------:R-:W-:-:S02]  /*39b0*/  HADD2.F32 R154, -RZ, R83.H0_H0 ;  /* 0x20000053ff9a7230 */ /* 0x000fc40000004100 */
[----:B------:R-:W-:Y:S02]  /*39c0*/  HADD2.F32 R155, -RZ, R83.H1_H1 ;  /* 0x30000053ff9b7230 */ /* 0x000fe40000004100 */
[--C-:B------:R-:W-:Y:S02]  /*39d0*/  HADD2.F32 R143, -RZ, R82.reuse.H1_H1 ;  /* 0x30000052ff8f7230 */ /* 0x100fe40000004100 */
[-C--:B------:R-:W-:Y:S01]  /*39e0*/  FMUL.FTZ R162, R154, R157.reuse ;  /* 0x0000009d9aa27220 */ /* 0x080fe20000410000 */
[----:B------:R-:W-:Y:S02]  /*39f0*/  HADD2.F32 R83, -RZ, R82.H0_H0 ;  /* 0x20000052ff537230 */ /* 0x000fe40000004100 */
[----:B------:R-:W-:Y:S01]  /*3a00*/  FMUL.FTZ R159, R155, R157 ;  /* 0x0000009d9b9f7220 */ /* 0x000fe20000410000 */
        /* <DEDUP_REMOVED lines=8> */
[----:B------:R-:W-:Y:S01]  /*3a90*/  F2FP.F16.E4M3.UNPACK_B R156, R51.H1 ;  /* 0x00000033ff9c723e */ /* 0x000fe200030006ff */
[----:B------:R-:W-:Y:S01]  /*3aa0*/  HADD2.F32 R160, -RZ, R163.H1_H1 ;  /* 0x300000a3ffa07230 */ /* 0x000fe20000004100 */
[----:B------:R-:W-:Y:S02]  /*3ab0*/  F2FP.SATFINITE.E4M3.F32.PACK_AB_MERGE_C R154, R155, R154, RZ ;  /* 0x0000009a9b9a723e */ /* 0x000fe400048070ff */
[----:B------:R-:W-:Y:S01]  /*3ac0*/  F2FP.F16.E4M3.UNPACK_B R155, R50.H1 ;  /* 0x00000032ff9b723e */ /* 0x000fe200030006ff */
[--C-:B------:R-:W-:Y:S01]  /*3ad0*/  HADD2.F32 R157, -RZ, R156.reuse.H0_H0 ;  /* 0x2000009cff9d7230 */ /* 0x100fe20000004100 */
[----:B------:R-:W-:Y:S01]  /*3ae0*/  F2FP.F16.E4M3.UNPACK_B R162, R81 ;  /* 0x00000051ffa2723e */ /* 0x000fe200020006ff */
[----:B------:R-:W-:Y:S01]  /*3af0*/  HADD2.F32 R156, -RZ, R156.H1_H1 ;  /* 0x3000009cff9c7230 */ /* 0x000fe20000004100 */
[----:B------:R-:W-:Y:S01]  /*3b00*/  F2FP.SATFINITE.E4M3.F32.PACK_AB_MERGE_C R143, R161, R164, RZ ;  /* 0x000000a4a18f723e */ /* 0x000fe200048070ff */
[--C-:B------:R-:W-:Y:S01]  /*3b10*/  HADD2.F32 R81, -RZ, R155.reuse.H1_H1 ;  /* 0x3000009bff517230 */ /* 0x100fe20000004100 */
[-C--:B------:R-:W-:Y:S01]  /*3b20*/  F2FP.F16.E4M3.UNPACK_B R159, R80.reuse.H1 ;  /* 0x00000050ff9f723e */ /* 0x080fe200030006ff */
[----:B------:R-:W-:Y:S01]  /*3b30*/  HADD2.F32 R164, -RZ, R162.H1_H1 ;  /* 0x300000a2ffa47230 */ /* 0x000fe20000004100 */
[----:B------:R-:W-:Y:S01]  /*3b40*/  F2FP.F16.E4M3.UNPACK_B R158, R80 ;  /* 0x00000050ff9e723e */ /* 0x000fe200020006ff */
[----:B------:R-:W-:-:S02]  /*3b50*/  HADD2.F32 R155, -RZ, R155.H0_H0 ;  /* 0x2000009bff9b7230 */ /* 0x000fc40000004100 */
[CC--:B------:R-:W-:Y:S01]  /*3b60*/  FMUL.FTZ R80, R156.reuse, R160.reuse ;  /* 0x000000a09c507220 */ /* 0x0c0fe20000410000 */
[----:B------:R-:W-:Y:S02]  /*3b70*/  HADD2.F32 R161, -RZ, R159.H1_H1 ;  /* 0x3000009fffa17230 */ /* 0x000fe40000004100 */
[----:B------:R-:W-:Y:S01]  /*3b80*/  FMUL.FTZ R165, R157, R160 ;  /* 0x000000a09da57220 */ /* 0x000fe20000410000 */
[----:B------:R-:W-:Y:S02]  /*3b90*/  HADD2.F32 R160, -RZ, R158.H1_H1 ;  /* 0x3000009effa07230 */ /* 0x000fe40000004100 */
[-C--:B------:R-:W-:Y:S01]  /*3ba0*/  FMUL.FTZ R166, R81, R164.reuse ;  /* 0x000000a451a67220 */ /* 0x080fe20000410000 */
[----:B------:R-:W-:Y:S01]  /*3bb0*/  F2FP.F16.E4M3.UNPACK_B R51, R51 ;  /* 0x00000033ff33723e */ /* 0x000fe200020006ff */
[----:B------:R-:W-:Y:S01]  /*3bc0*/  FMUL.FTZ R164, R155, R164 ;  /* 0x000000a49ba47220 */ /* 0x000fe20000410000 */
[----:B------:R-:W-:Y:S01]  /*3bd0*/  F2FP.F16.E4M3.UNPACK_B R50, R50 ;  /* 0x00000032ff32723e */ /* 0x000fe200020006ff */
[-C--:B------:R-:W-:Y:S01]  /*3be0*/  FFMA.FTZ R80, R157, R161.reuse, -R80 ;  /* 0x000000a19d507223 */ /* 0x080fe20000010850 */
        /* <DEDUP_REMOVED lines=9> */
[--C-:B------:R-:W-:Y:S01]  /*3c80*/  HADD2.F32 R51, -RZ, R50.reuse.H0_H0 ;  /* 0x20000032ff337230 */ /* 0x100fe20000004100 */
[----:B------:R-:W-:Y:S01]  /*3c90*/  F2FP.SATFINITE.E4M3.F32.PACK_AB_MERGE_C R48, R83, R82, R154 ;  /* 0x000000525330723e */ /* 0x000fe2000480709a */
[----:B------:R-:W-:-:S02]  /*3ca0*/  HADD2.F32 R50, -RZ, R50.H1_H1 ;  /* 0x30000032ff327230 */ /* 0x000fc40000004100 */
[-C--:B------:R-:W-:Y:S01]  /*3cb0*/  FMUL.FTZ R164, R155, R160.reuse ;  /* 0x000000a09ba47220 */ /* 0x080fe20000410000 */
[----:B------:R-:W-:Y:S02]  /*3cc0*/  HADD2.F32 R162, -RZ, R162.H0_H0 ;  /* 0x200000a2ffa27230 */ /* 0x000fe40000004100 */
[----:B------:R-:W-:Y:S01]  /*3cd0*/  FMUL.FTZ R168, R81, R160 ;  /* 0x000000a051a87220 */ /* 0x000fe20000410000 */
[----:B------:R-:W-:Y:S02]  /*3ce0*/  HADD2.F32 R156, -RZ, R159.H0_H0 ;  /* 0x2000009fff9c7230 */ /* 0x000fe40000004100 */
[----:B------:R-:W-:Y:S02]  /*3cf0*/  HADD2.F32 R158, -RZ, R158.H0_H0 ;  /* 0x2000009eff9e7230 */ /* 0x000fe40000004100 */
[CC--:B------:R-:W-:Y:S01]  /*3d00*/  FMUL.FTZ R160, R50.reuse, R162.reuse ;  /* 0x000000a232a07220 */ /* 0x0c0fe20000410000 */
[----:B------:R-:W-:Y:S01]  /*3d10*/  FMUL.FTZ R157, R51, R162 ;  /* 0x000000a2339d7220 */ /* 0x000fe20000410000 */
[-C--:B------:R-:W-:Y:S01]  /*3d20*/  FFMA.FTZ R164, R81, R156.reuse, -R164 ;  /* 0x0000009c51a47223 */ /* 0x080fe200000108a4 */
[----:B------:R-:W-:Y:S01]  /*3d30*/  FFMA.FTZ R155, R155, R156, R168 ;  /* 0x0000009c9b9b7223 */ /* 0x000fe200000100a8 */
[-C--:B------:R-:W-:Y:S01]  /*3d40*/  FFMA.FTZ R160, R51, R158.reuse, -R160 ;  /* 0x0000009e33a07223 */ /* 0x080fe200000108a0 */
[----:B------:R-:W-:-:S03]  /*3d50*/  FFMA.FTZ R157, R50, R158, R157 ;  /* 0x0000009e329d7223 */ /* 0x000fc6000001009d */
[----:B------:R-:W-:Y:S02]  /*3d60*/  F2FP.SATFINITE.E4M3.F32.PACK_AB_MERGE_C R51, R155, R164, R80 ;  /* 0x000000a49b33723e */ /* 0x000fe40004807050 */
[----:B------:R-:W-:-:S07]  /*3d70*/  F2FP.SATFINITE.E4M3.F32.PACK_AB_MERGE_C R50, R157, R160, R161 ;  /* 0x000000a09d32723e */ /* 0x000fce00048070a1 */
.L_x_8281:
[----:B------:R-:W-:Y:S05]  /*3d80*/  BSYNC B3 ;  /* 0x0000000000037941 */ /* 0x000fea0003800000 */
.L_x_8280:
[----:B------:R-:W-:Y:S01]  /*3d90*/  ULDC.64 UR4, c[0x0][0x2e8] ;  /* 0x0000ba0000047ab9 */ /* 0x000fe20000000a00 */
[----:B------:R-:W-:Y:S01]  /*3da0*/  ULDC.64 UR6, c[0x0][0x208] ;  /* 0x0000820000067ab9 */ /* 0x000fe20000000a00 */
[----:B------:R-:W-:-:S04]  /*3db0*/  IADD3 R80, P2, P6, R152, UR4, R44 ;  /* 0x0000000498507c10 */ /* 0x000fc8000fe5e02c */
[----:B------:R-:W-:-:S05]  /*3dc0*/  IADD3.X R81, R151, UR5, R40, P2, P6 ;  /* 0x0000000597517c10 */ /* 0x000fca00097ec428 */
[----:B--2---:R2:W-:Y:S04]  /*3dd0*/  STG.E.128 desc[UR6][R80.64], R48 ;  /* 0x0000003050007986 */ /* 0x0045e8000c101d06 */
.L_x_8279:
[----:B------:R-:W-:Y:S05]  /*3de0*/  BSYNC B2 ;  /* 0x0000000000027941 */ /* 0x000fea0003800000 */
.L_x_8278:
[----:B------:R-:W-:Y:S05]  /*3df0*/  @P1 BRA `(.L_x_8277) ;  /* 0x0000000400e81947 */ /* 0x000fea0003800000 */
[----:B------:R-:W-:Y:S01]  /*3e00*/  LOP3.LUT P2, RZ, R229, 0x4, RZ, 0xc0, !PT ;  /* 0x00000004e5ff7812 */ /* 0x000fe2000784c0ff */
[C---:B0-2---:R-:W-:Y:S01]  /*3e10*/  VIADD R49, R147.reuse, 0x40 ;  /* 0x0000004093317836 */ /* 0x045fe20000000000 */
[----:B------:R-:W-:Y:S11]  /*3e20*/  BSSY B2, `(.L_x_8282) ;  /* 0x0000072000027945 */ /* 0x000ff60003800000 */
[----:B------:R-:W-:Y:S01]  /*3e30*/  @P2 VIADD R49, R147, 0xffffffc0 ;  /* 0xffffffc093312836 */ /* 0x000fe20000000000 */
[----:B------:R-:W-:-:S03]  /*3e40*/  ISETP.GE.AND P2, PT, R230, R128, PT ;  /* 0x00000080e600720c */ /* 0x000fc60003f46270 */
[----:B------:R-:W-:-:S06]  /*3e50*/  IMAD.IADD R49, R16, 0x1, R49 ;  /* 0x0000000110317824 */ /* 0x000fcc00078e0231 */
[----:B------:R-:W0:Y:S04]  /*3e60*/  LDS.128 R48, [R49+0x20400] ;  /* 0x0204000031307984 */ /* 0x000e280000000c00 */
        /* <DEDUP_REMOVED lines=13> */
[----:B0-----:R-:W-:Y:S01]  /*3f40*/  IMAD.MOV.U32 R77, RZ, RZ, R49 ;  /* 0x000000ffff4d7224 */ /* 0x001fe200078e0031 */
        /* <DEDUP_REMOVED lines=30> */
[----:B------:R-:W-:Y:S01]  /*4130*/  HADD2.F32 R83, -RZ, R153.H1_H1 ;  /* 0x30000099ff537230 */ /* 0x000fe20000004100 */
        /* <DEDUP_REMOVED lines=8> */
[----:B------:R-:W-:Y:S02]  /*41c0*/  HADD2.F32 R153, -RZ, R153.H0_H0 ;  /* 0x20000099ff997230 */ /* 0x000fe40000004100 */
[--C-:B------:R-:W-:Y:S02]  /*41d0*/  HADD2.F32 R78, -RZ, R134.reuse.H1_H1 ;  /* 0x30000086ff4e7230 */ /* 0x100fe40000004100 */
[----:B------:R-:W-:-:S02]  /*41e0*/  HADD2.F32 R134, -RZ, R134.H0_H0 ;  /* 0x20000086ff867230 */ /* 0x000fc40000004100 */
[-C--:B------:R-:W-:Y:S01]  /*41f0*/  FMUL.FTZ R154, R80, R153.reuse ;  /* 0x00000099509a7220 */ /* 0x080fe20000410000 */
[----:B------:R-:W-:Y:S01]  /*4200*/  FMUL.FTZ R153, R79, R153 ;  /* 0x000000994f997220 */ /* 0x000fe20000410000 */
[-C--:B------:R-:W-:Y:S01]  /*4210*/  FFMA.FTZ R82, R82, R78.reuse, R83 ;  /* 0x0000004e52527223 */ /* 0x080fe20000010053 */
[----:B------:R-:W-:Y:S01]  /*4220*/  FFMA.FTZ R81, R81, R78, -R156 ;  /* 0x0000004e51517223 */ /* 0x000fe2000001089c */
[----:B------:R-:W-:Y:S01]  /*4230*/  F2FP.F16.E4M3.UNPACK_B R83, R51.H1 ;  /* 0x00000033ff53723e */ /* 0x000fe200030006ff */
[----:B------:R-:W-:Y:S01]  /*4240*/  FFMA.FTZ R78, R79, R134, -R154 ;  /* 0x000000864f4e7223 */ /* 0x000fe2000001089a */
[----:B------:R-:W-:Y:S01]  /*4250*/  F2FP.F16.E4M3.UNPACK_B R156, R76.H1 ;  /* 0x0000004cff9c723e */ /* 0x000fe200030006ff */
[----:B------:R-:W-:Y:S01]  /*4260*/  FFMA.FTZ R79, R80, R134, R153 ;  /* 0x00000086504f7223 */ /* 0x000fe20000010099 */
[----:B------:R-:W-:Y:S01]  /*4270*/  F2FP.SATFINITE.E4M3.F32.PACK_AB_MERGE_C R80, R158, R143, RZ ;  /* 0x0000008f9e50723e */ /* 0x000fe200048070ff */
[--C-:B------:R-:W-:Y:S01]  /*4280*/  HADD2.F32 R134, -RZ, R83.reuse.H0_H0 ;  /* 0x20000053ff867230 */ /* 0x100fe20000004100 */
[----:B------:R-:W-:Y:S01]  /*4290*/  F2FP.SATFINITE.E4M3.F32.PACK_AB_MERGE_C R81, R82, R81, RZ ;  /* 0x000000515251723e */ /* 0x000fe200048070ff */
[----:B------:R-:W-:Y:S01]  /*42a0*/  HADD2.F32 R83, -RZ, R83.H1_H1 ;  /* 0x30000053ff537230 */ /* 0x000fe20000004100 */
[-C--:B------:R-:W-:Y:S01]  /*42b0*/  F2FP.F16.E4M3.UNPACK_B R153, R49.reuse.H1 ;  /* 0x00000031ff99723e */ /* 0x080fe200030006ff */
[----:B------:R-:W-:Y:S01]  /*42c0*/  HADD2.F32 R158, -RZ, R156.H1_H1 ;  /* 0x3000009cff9e7230 */ /* 0x000fe20000004100 */
[----:B------:R-:W-:Y:S01]  /*42d0*/  F2FP.F16.E4M3.UNPACK_B R82, R50.H1 ;  /* 0x00000032ff52723e */ /* 0x000fe200030006ff */
        /* <DEDUP_REMOVED lines=38> */
.L_x_8283:
[----:B------:R-:W-:Y:S05]  /*4540*/  BSYNC B2 ;  /* 0x0000000000027941 */ /* 0x000fea0003800000 */
.L_x_8282:
[----:B------:R-:W-:Y:S01]  /*4550*/  ULDC.64 UR4, c[0x0][0x2e8] ;  /* 0x0000ba0000047ab9 */ /* 0x000fe20000000a00 */
[----:B------:R-:W-:Y:S01]  /*4560*/  ULDC.64 UR6, c[0x0][0x208] ;  /* 0x0000820000067ab9 */ /* 0x000fe20000000a00 */
[----:B------:R-:W-:-:S04]  /*4570*/  IADD3 R76, P2, P6, R41, UR4, R152 ;  /* 0x00000004294c7c10 */ /* 0x000fc8000fe5e098 */
[----:B------:R-:W-:-:S05]  /*4580*/  IADD3.X R77, R107, UR5, R151, P2, P6 ;  /* 0x000000056b4d7c10 */ /* 0x000fca00097ec497 */
[----:B0-----:R3:W-:Y:S04]  /*4590*/  STG.E.128 desc[UR6][R76.64], R48 ;  /* 0x000000304c007986 */ /* 0x0017e8000c101d06 */
.L_x_8277:
[----:B------:R-:W-:Y:S05]  /*45a0*/  BSYNC B1 ;  /* 0x0000000000017941 */ /* 0x000fea0003800000 */
.L_x_8276:
        /* <DEDUP_REMOVED lines=70> */
[----:B------:R-:W-:-:S02]  /*4a10*/  F2FP.F16.E4M3.UNPACK_B R149, R73.H1 ;  /* 0x00000049ff95723e */ /* 0x000fc400030006ff */
[----:B------:R-:W-:Y:S01]  /*4a20*/  F2FP.SATFINITE.E4M3.F32.PACK_AB_MERGE_C R155, R83, R134, RZ ;  /* 0x00000086539b723e */ /* 0x000fe200048070ff */
[--C-:B------:R-:W-:Y:S01]  /*4a30*/  HADD2.F32 R81, -RZ, R80.reuse.H0_H0 ;  /* 0x20000050ff517230 */ /* 0x100fe20000004100 */
[----:B------:R-:W-:Y:S01]  /*4a40*/  F2FP.F16.E4M3.UNPACK_B R83, R72.H1 ;  /* 0x00000048ff53723e */ /* 0x000fe200030006ff */
[----:B------:R-:W-:Y:S01]  /*4a50*/  HADD2.F32 R80, -RZ, R80.H1_H1 ;  /* 0x30000050ff507230 */ /* 0x000fe20000004100 */
[----:B------:R-:W-:Y:S01]  /*4a60*/  F2FP.SATFINITE.E4M3.F32.PACK_AB_MERGE_C R78, R152, R143, RZ ;  /* 0x0000008f984e723e */ /* 0x000fe200048070ff */
[----:B------:R-:W-:Y:S01]  /*4a70*/  HADD2.F32 R151, -RZ, R149.H1_H1 ;  /* 0x30000095ff977230 */ /* 0x000fe20000004100 */
[----:B------:R-:W-:Y:S01]  /*4a80*/  F2FP.F16.E4M3.UNPACK_B R79, R50.H1 ;  /* 0x00000032ff4f723e */ /* 0x000fe200030006ff */
[----:B------:R-:W-:Y:S01]  /*4a90*/  HADD2.F32 R134, -RZ, R83.H1_H1 ;  /* 0x30000053ff867230 */ /* 0x000fe20000004100 */
[----:B------:R-:W-:Y:S01]  /*4aa0*/  F2FP.F16.E4M3.UNPACK_B R143, R73 ;  /* 0x00000049ff8f723e */ /* 0x000fe200020006ff */
[----:B------:R-:W-:Y:S01]  /*4ab0*/  HADD2.F32 R149, -RZ, R149.H0_H0 ;  /* 0x20000095ff957230 */ /* 0x000fe20000004100 */
        /* <DEDUP_REMOVED lines=13> */
[----:B------:R-:W-:Y:S01]  /*4b90*/  FFMA.FTZ R152, R79, R72, -R152 ;  /* 0x000000484f987223 */ /* 0x000fe20000010898 */
[----:B------:R-:W-:Y:S01]  /*4ba0*/  FFMA.FTZ R154, R80, R134, R153 ;  /* 0x00000086509a7223 */ /* 0x000fe20000010099 */
[----:B------:R-:W-:Y:S01]  /*4bb0*/  FFMA.FTZ R79, R73, R72, R150 ;  /* 0x00000048494f7223 */ /* 0x000fe20000010096 */
[--C-:B------:R-:W-:Y:S01]  /*4bc0*/  HADD2.F32 R72, -RZ, R51.reuse.H0_H0 ;  /* 0x20000033ff487230 */ /* 0x100fe20000004100 */
[----:B------:R-:W-:Y:S01]  /*4bd0*/  F2FP.SATFINITE.E4M3.F32.PACK_AB_MERGE_C R49, R49, R48, R78 ;  /* 0x000000303131723e */ /* 0x000fe2000480704e */
[----:B------:R-:W-:Y:S01]  /*4be0*/  HADD2.F32 R73, -RZ, R51.H1_H1 ;  /* 0x30000033ff497230 */ /* 0x000fe20000004100 */
[----:B------:R-:W-:Y:S01]  /*4bf0*/  F2FP.SATFINITE.E4M3.F32.PACK_AB_MERGE_C R151, R154, R151, RZ ;  /* 0x000000979a97723e */ /* 0x000fe200048070ff */
[--C-:B------:R-:W-:Y:S02]  /*4c00*/  HADD2.F32 R51, -RZ, R50.reuse.H0_H0 ;  /* 0x20000032ff337230 */ /* 0x100fe40000004100 */
[----:B------:R-:W-:Y:S01]  /*4c10*/  FMUL.FTZ R134, R72, R149 ;  /* 0x0000009548867220 */ /* 0x000fe20000410000 */
[----:B------:R-:W-:-:S02]  /*4c20*/  HADD2.F32 R50, -RZ, R50.H1_H1 ;  /* 0x30000032ff327230 */ /* 0x000fc40000004100 */
        /* <DEDUP_REMOVED lines=13> */
.L_x_8289:
[----:B------:R-:W-:Y:S05]  /*4d00*/  BSYNC B3 ;  /* 0x0000000000037941 */ /* 0x000fea0003800000 */
.L_x_8288:
[----:B------:R-:W-:Y:S01]  /*4d10*/  ULDC.64 UR4, c[0x0][0x2e8] ;  /* 0x0000ba0000047ab9 */ /* 0x000fe20000000a00 */
[----:B------:R-:W-:Y:S01]  /*4d20*/  ULDC.64 UR6, c[0x0][0x208] ;  /* 0x0000820000067ab9 */ /* 0x000fe20000000a00 */
[----:B------:R-:W-:-:S04]  /*4d30*/  IADD3 R72, P2, P3, R77, UR4, R44 ;  /* 0x000000044d487c10 */ /* 0x000fc8000fb5e02c */
[----:B------:R-:W-:-:S05]  /*4d40*/  IADD3.X R73, R76, UR5, R40, P2, P3 ;  /* 0x000000054c497c10 */ /* 0x000fca00097e6428 */
[----:B--2---:R3:W-:Y:S04]  /*4d50*/  STG.E.128 desc[UR6][R72.64], R48 ;  /* 0x0000003048007986 */ /* 0x0047e8000c101d06 */
.L_x_8287:
[----:B------:R-:W-:Y:S05]  /*4d60*/  BSYNC B2 ;  /* 0x0000000000027941 */ /* 0x000fea0003800000 */
.L_x_8286:
[----:B------:R-:W-:Y:S05]  /*4d70*/  @P1 BRA `(.L_x_8285) ;  /* 0x0000000400e41947 */ /* 0x000fea0003800000 */
[----:B------:R-:W-:Y:S01]  /*4d80*/  LOP3.LUT P2, RZ, R229, 0x4, RZ, 0xc0, !PT ;  /* 0x00000004e5ff7812 */ /* 0x000fe2000784c0ff */
[C---:B0-23--:R-:W-:Y:S01]  /*4d90*/  VIADD R49, R147.reuse, 0x40 ;  /* 0x0000004093317836 */ /* 0x04dfe20000000000 */
        /* <DEDUP_REMOVED lines=19> */
[----:B0-----:R-:W-:Y:S01]  /*4ed0*/  IMAD.MOV.U32 R69, RZ, RZ, R48 ;  /* 0x000000ffff457224 */ /* 0x001fe200078e0030 */
[----:B------:R-:W-:-:S02]  /*4ee0*/  F2FP.F16.E4M3.UNPACK_B R48, R49 ;  /* 0x00000031ff30723e */ /* 0x000fc400020006ff */
[----:B------:R-:W-:Y:S01]  /*4ef0*/  LOP3.LUT R73, R73, 0xff00, R70, 0xf8, !PT ;  /* 0x0000ff0049497812 */ /* 0x000fe200078ef846 */
[----:B------:R-:W-:Y:S01]  /*4f00*/  IMAD.U32 R70, R74, 0x10000, RZ ;  /* 0x000100004a467824 */ /* 0x000fe200078e00ff */
[----:B------:R-:W-:Y:S01]  /*4f10*/  LOP3.LUT R71, R71, 0xff00, R68, 0xf8, !PT ;  /* 0x0000ff0047477812 */ /* 0x000fe200078ef844 */
[----:B------:R-:W-:Y:S01]  /*4f20*/  IMAD.U32 R68, R78, 0x10000, RZ ;  /* 0x000100004e447824 */ /* 0x000fe200078e00ff */
[----:B------:R-:W-:Y:S01]  /*4f30*/  F2FP.F16.E4M3.UNPACK_B R49, R49.H1 ;  /* 0x00000031ff31723e */ /* 0x000fe200030006ff */
[----:B------:R-:W-:Y:S01]  /*4f40*/  HADD2.F32 R79, -RZ, R72.H0_H0 ;  /* 0x20000048ff4f7230 */ /* 0x000fe20000004100 */
[----:B------:R-:W-:Y:S01]  /*4f50*/  LOP3.LUT R78, R73, 0xff0000, R70, 0xf8, !PT ;  /* 0x00ff0000494e7812 */ /* 0x000fe200078ef846 */
[--C-:B------:R-:W-:Y:S01]  /*4f60*/  HADD2.F32 R70, -RZ, R48.reuse.H1_H1 ;  /* 0x30000030ff467230 */ /* 0x100fe20000004100 */
[----:B------:R-:W-:Y:S01]  /*4f70*/  F2FP.F16.E4M3.UNPACK_B R73, R146.H1 ;  /* 0x00000092ff49723e */ /* 0x000fe200030006ff */
[----:B------:R-:W-:Y:S01]  /*4f80*/  HADD2.F32 R48, -RZ, R48.H0_H0 ;  /* 0x20000030ff307230 */ /* 0x000fe20000004100 */
[----:B------:R-:W-:Y:S01]  /*4f90*/  LOP3.LUT R68, R71, 0xff0000, R68, 0xf8, !PT ;  /* 0x00ff000047447812 */ /* 0x000fe200078ef844 */
[----:B------:R-:W-:-:S02]  /*4fa0*/  HADD2.F32 R74, -RZ, R72.H1_H1 ;  /* 0x30000048ff4a7230 */ /* 0x000fc40000004100 */
[-C--:B------:R-:W-:Y:S01]  /*4fb0*/  FMUL.FTZ R81, R70, R79.reuse ;  /* 0x0000004f46517220 */ /* 0x080fe20000410000 */
        /* <DEDUP_REMOVED lines=16> */
[----:B------:R-:W-:Y:S02]  /*50c0*/  HADD2.F32 R73, -RZ, R70.H1_H1 ;  /* 0x30000046ff497230 */ /* 0x000fe40000004100 */
[----:B------:R-:W-:Y:S02]  /*50d0*/  HADD2.F32 R148, -RZ, R148.H0_H0 ;  /* 0x20000094ff947230 */ /* 0x000fe40000004100 */
[----:B------:R-:W-:Y:S02]  /*50e0*/  HADD2.F32 R72, -RZ, R70.H0_H0 ;  /* 0x20000046ff487230 */ /* 0x000fe40000004100 */
[-C--:B------:R-:W-:Y:S01]  /*50f0*/  FMUL.FTZ R79, R73, R74.reuse ;  /* 0x0000004a494f7220 */ /* 0x080fe20000410000 */
[--C-:B------:R-:W-:Y:S02]  /*5100*/  HADD2.F32 R71, -RZ, R69.reuse.H1_H1 ;  /* 0x30000045ff477230 */ /* 0x100fe40000004100 */
[----:B------:R-:W-:Y:S02]  /*5110*/  HADD2.F32 R70, -RZ, R69.H0_H0 ;  /* 0x20000045ff467230 */ /* 0x000fe40000004100 */
[----:B------:R-:W-:Y:S01]  /*5120*/  FMUL.FTZ R74, R72, R74 ;  /* 0x0000004a484a7220 */ /* 0x000fe20000410000 */
        /* <DEDUP_REMOVED lines=8> */
[----:B------:R-:W-:Y:S02]  /*51b0*/  F2FP.SATFINITE.E4M3.F32.PACK_AB_MERGE_C R146, R81, R80, RZ ;  /* 0x000000505192723e */ /* 0x000fe400048070ff */
[----:B------:R-:W-:-:S02]  /*51c0*/  F2FP.F16.E4M3.UNPACK_B R71, R51.H1 ;  /* 0x00000033ff47723e */ /* 0x000fc400030006ff */
[----:B------:R-:W-:Y:S02]  /*51d0*/  F2FP.F16.E4M3.UNPACK_B R80, R78.H1 ;  /* 0x0000004eff50723e */ /* 0x000fe400030006ff */
        /* <DEDUP_REMOVED lines=45> */
.L_x_8291:
[----:B------:R-:W-:Y:S05]  /*54b0*/  BSYNC B2 ;  /* 0x0000000000027941 */ /* 0x000fea0003800000 */
.L_x_8290:
[----:B------:R-:W-:Y:S01]  /*54c0*/  ULDC.64 UR4, c[0x0][0x2e8] ;  /* 0x0000ba0000047ab9 */ /* 0x000fe20000000a00 */
[----:B------:R-:W-:Y:S01]  /*54d0*/  ULDC.64 UR6, c[0x0][0x208] ;  /* 0x0000820000067ab9 */ /* 0x000fe20000000a00 */
[----:B------:R-:W-:-:S04]  /*54e0*/  IADD3 R68, P2, P3, R41, UR4, R77 ;  /* 0x0000000429447c10 */ /* 0x000fc8000fb5e04d */
[----:B------:R-:W-:-:S05]  /*54f0*/  IADD3.X R69, R107, UR5, R76, P2, P3 ;  /* 0x000000056b457c10 */ /* 0x000fca00097e644c */
[----:B0-----:R4:W-:Y:S04]  /*5500*/  STG.E.128 desc[UR6][R68.64], R48 ;  /* 0x0000003044007986 */ /* 0x0019e8000c101d06 */
.L_x_8285:
[----:B------:R-:W-:Y:S05]  /*5510*/  BSYNC B1 ;  /* 0x0000000000017941 */ /* 0x000fea0003800000 */
.L_x_8284:
[----:B------:R-:W-:Y:S01]  /*5520*/  ISETP.NE.AND P2, PT, R135, RZ, PT ;  /* 0x000000ff8700720c */ /* 0x000fe20003f45270 */
[----:B------:R-:W-:-:S12]  /*5530*/  BSSY B1, `(.L_x_8292) ;  /* 0x00000f6000017945 */ /* 0x000fd80003800000 */
[----:B------:R-:W-:Y:S05]  /*5540*/  @P2 BRA `(.L_x_8293) ;  /* 0x0000000c00d02947 */ /* 0x000fea0003800000 */
[----:B----4-:R-:W-:Y:S01]  /*5550*/  IADD3 R69, P2, P3, R14, R126, R18 ;  /* 0x0000007e0e457210 */ /* 0x010fe20007b5e012 */
[----:B------:R-:W-:Y:S03]  /*5560*/  BSSY B2, `(.L_x_8294) ;  /* 0x0000078000027945 */ /* 0x000fe60003800000 */
[----:B------:R-:W-:Y:S01]  /*5570*/  IADD3.X R68, R26, R129, R19, P2, P3 ;  /* 0x000000811a447210 */ /* 0x000fe200017e6413 */
[----:B------:R-:W-:Y:S08]  /*5580*/  @P0 BRA `(.L_x_8295) ;  /* 0x0000000400d40947 */ /* 0x000ff00003800000 */
        /* <DEDUP_REMOVED lines=111> */
.L_x_8297:
[----:B------:R-:W-:Y:S05]  /*5c80*/  BSYNC B3 ;  /* 0x0000000000037941 */ /* 0x000fea0003800000 */
.L_x_8296:
[----:B------:R-:W-:Y:S01]  /*5c90*/  ULDC.64 UR4, c[0x0][0x2e8] ;  /* 0x0000ba0000047ab9 */ /* 0x000fe20000000a00 */
[----:B------:R-:W-:Y:S01]  /*5ca0*/  ULDC.64 UR6, c[0x0][0x208] ;  /* 0x0000820000067ab9 */ /* 0x000fe20000000a00 */
[----:B------:R-:W-:-:S04]  /*5cb0*/  IADD3 R64, P2, P3, R69, UR4, R44 ;  /* 0x0000000445407c10 */ /* 0x000fc8000fb5e02c */
[----:B------:R-:W-:-:S05]  /*5cc0*/  IADD3.X R65, R68, UR5, R40, P2, P3 ;  /* 0x0000000544417c10 */ /* 0x000fca00097e6428 */
[----:B--2---:R4:W-:Y:S04]  /*5cd0*/  STG.E.128 desc[UR6][R64.64], R48 ;  /* 0x0000003040007986 */ /* 0x0049e8000c101d06 */
.L_x_8295:
[----:B------:R-:W-:Y:S05]  /*5ce0*/  BSYNC B2 ;  /* 0x0000000000027941 */ /* 0x000fea0003800000 */
.L_x_8294:
[----:B------:R-:W-:Y:S05]  /*5cf0*/  @P1 BRA `(.L_x_8293) ;  /* 0x0000000400e41947 */ /* 0x000fea0003800000 */
[----:B------:R-:W-:Y:S01]  /*5d00*/  LOP3.LUT P2, RZ, R229, 0x4, RZ, 0xc0, !PT ;  /* 0x00000004e5ff7812 */ /* 0x000fe2000784c0ff */
[C---:B0-234-:R-:W-:Y:S01]  /*5d10*/  VIADD R49, R147.reuse, 0x40 ;  /* 0x0000004093317836 */ /* 0x05dfe20000000000 */
[----:B------:R-:W-:Y:S11]  /*5d20*/  BSSY B2, `(.L_x_8298) ;  /* 0x0000071000027945 */ /* 0x000ff60003800000 */
[----:B------:R-:W-:Y:S01]  /*5d30*/  @P2 VIADD R49, R147, 0xffffffc0 ;  /* 0xffffffc093312836 */ /* 0x000fe20000000000 */
[----:B------:R-:W-:-:S03]  /*5d40*/  ISETP.GE.AND P2, PT, R230, R128, PT ;  /* 0x00000080e600720c */ /* 0x000fc60003f46270 */
[----:B------:R-:W-:-:S06]  /*5d50*/  IMAD.IADD R49, R16, 0x1, R49 ;  /* 0x0000000110317824 */ /* 0x000fcc00078e0231 */
[----:B------:R-:W0:Y:S04]  /*5d60*/  LDS.128 R48, [R49+0x24400] ;  /* 0x0244000031307984 */ /* 0x000e280000000c00 */
        /* <DEDUP_REMOVED lines=13> */
[----:B0-----:R-:W-:Y:S01]  /*5e40*/  IMAD.MOV.U32 R60, RZ, RZ, R48 ;  /* 0x000000ffff3c7224 */ /* 0x001fe200078e0030 */
        /* <DEDUP_REMOVED lines=94> */
.L_x_8299:
[----:B------:R-:W-:Y:S05]  /*6430*/  BSYNC B2 ;  /* 0x0000000000027941 */ /* 0x000fea0003800000 */
.L_x_8298:
[----:B------:R-:W-:Y:S01]  /*6440*/  ULDC.64 UR4, c[0x0][0x2e8] ;  /* 0x0000ba0000047ab9 */ /* 0x000fe20000000a00 */
[----:B------:R-:W-:Y:S01]  /*6450*/  ULDC.64 UR6, c[0x0][0x208] ;  /* 0x0000820000067ab9 */ /* 0x000fe20000000a00 */
[----:B------:R-:W-:-:S04]  /*6460*/  IADD3 R60, P2, P3, R41, UR4, R69 ;  /* 0x00000004293c7c10 */ /* 0x000fc8000fb5e045 */
[----:B------:R-:W-:-:S05]  /*6470*/  IADD3.X R61, R107, UR5, R68, P2, P3 ;  /* 0x000000056b3d7c10 */ /* 0x000fca00097e6444 */
[----:B0-----:R0:W-:Y:S04]  /*6480*/  STG.E.128 desc[UR6][R60.64], R48 ;  /* 0x000000303c007986 */ /* 0x0011e8000c101d06 */
.L_x_8293:
[----:B------:R-:W-:Y:S05]  /*6490*/  BSYNC B1 ;  /* 0x0000000000017941 */ /* 0x000fea0003800000 */
.L_x_8292:
[----:B------:R-:W-:Y:S05]  /*64a0*/  @P4 BRA `(.L_x_8300) ;  /* 0x0000005c00e84947 */ /* 0x000fea0003800000 */
[----:B------:R-:W-:Y:S01]  /*64b0*/  IADD3 R126, P2, P3, R27, R126, R18 ;  /* 0x0000007e1b7e7210 */ /* 0x000fe20007b5e012 */
[----:B------:R-:W-:Y:S03]  /*64c0*/  BSSY B1, `(.L_x_8301) ;  /* 0x0000078000017945 */ /* 0x000fe60003800000 */
[----:B------:R-:W-:Y:S01]  /*64d0*/  IADD3.X R129, R31, R129, R19, P2, P3 ;  /* 0x000000811f817210 */ /* 0x000fe200017e6413 */
[----:B------:R-:W-:Y:S08]  /*64e0*/  @P0 BRA `(.L_x_8302) ;  /* 0x0000000400d40947 */ /* 0x000ff00003800000 */
[----:B0-234-:R0:W2:Y:S01]  /*64f0*/  LDS.128 R48, [R118+0x26400] ;  /* 0x0264000076307984 */ /* 0x01d0a20000000c00 */
[----:B------:R-:W-:Y:S01]  /*6500*/  ISETP.GE.AND P2, PT, R22, R128, PT ;  /* 0x000000801600720c */ /* 0x000fe20003f46270 */
[----:B------:R-:W-:-:S12]  /*6510*/  BSSY B2, `(.L_x_8303) ;  /* 0x000006d000027945 */ /* 0x000fd80003800000 */
[----:B0-----:R-:W-:Y:S05]  /*6520*/  @P2 BRA `(.L_x_8304) ;  /* 0x0000000400ac2947 */ /* 0x001fea0003800000 */
        /* <DEDUP_REMOVED lines=13> */
[----:B--2---:R-:W-:Y:S01]  /*6600*/  IMAD.MOV.U32 R56, RZ, RZ, R48 ;  /* 0x000000ffff387224 */ /* 0x004fe200078e0030 */
[----:B------:R-:W-:Y:S02]  /*6610*/  LOP3.LUT R59, R59, 0xff00, R60, 0xf8, !PT ;  /* 0x0000ff003b3b7812 */ /* 0x000fe400078ef83c */
[----:B------:R-:W-:Y:S01]  /*6620*/  LOP3.LUT R57, R57, 0xff00, R58, 0xf8, !PT ;  /* 0x0000ff0039397812 */ /* 0x000fe200078ef83a */
[----:B------:R-:W-:Y:S01]  /*6630*/  IMAD.U32 R58, R63, 0x10000, RZ ;  /* 0x000100003f3a7824 */ /* 0x000fe200078e00ff */
[----:B------:R-:W-:-:S02]  /*6640*/  F2FP.F16.E4M3.UNPACK_B R60, R87.H1 ;  /* 0x00000057ff3c723e */ /* 0x000fc400030006ff */
[-C--:B------:R-:W-:Y:S02]  /*6650*/  F2FP.F16.E4M3.UNPACK_B R48, R49.reuse ;  /* 0x00000031ff30723e */ /* 0x080fe400020006ff */
[----:B------:R-:W-:Y:S01]  /*6660*/  F2FP.F16.E4M3.UNPACK_B R49, R49.H1 ;  /* 0x00000031ff31723e */ /* 0x000fe200030006ff */
[--C-:B------:R-:W-:Y:S01]  /*6670*/  HADD2.F32 R63, -RZ, R60.reuse.H1_H1 ;  /* 0x3000003cff3f7230 */ /* 0x100fe20000004100 */
[----:B------:R-:W-:Y:S01]  /*6680*/  LOP3.LUT R64, R59, 0xff0000, R62, 0xf8, !PT ;  /* 0x00ff00003b407812 */ /* 0x000fe200078ef83e */
[----:B------:R-:W-:Y:S01]  /*6690*/  HADD2.F32 R62, -RZ, R60.H0_H0 ;  /* 0x2000003cff3e7230 */ /* 0x000fe20000004100 */
[----:B------:R-:W-:Y:S01]  /*66a0*/  LOP3.LUT R61, R57, 0xff0000, R58, 0xf8, !PT ;  /* 0x00ff0000393d7812 */ /* 0x000fe200078ef83a */
[--C-:B------:R-:W-:Y:S01]  /*66b0*/  HADD2.F32 R57, -RZ, R48.reuse.H1_H1 ;  /* 0x30000030ff397230 */ /* 0x100fe20000004100 */
[----:B------:R-:W-:Y:S01]  /*66c0*/  F2FP.F16.E4M3.UNPACK_B R59, R86.H1 ;  /* 0x00000056ff3b723e */ /* 0x000fe200030006ff */
[----:B------:R-:W-:Y:S01]  /*66d0*/  HADD2.F32 R58, -RZ, R49.H1_H1 ;  /* 0x30000031ff3a7230 */ /* 0x000fe20000004100 */
[----:B------:R-:W-:Y:S01]  /*66e0*/  F2FP.F16.E4M3.UNPACK_B R87, R87 ;  /* 0x00000057ff57723e */ /* 0x000fe200020006ff */
[----:B------:R-:W-:-:S02]  /*66f0*/  HADD2.F32 R48, -RZ, R48.H0_H0 ;  /* 0x20000030ff307230 */ /* 0x000fc40000004100 */
[-C--:B------:R-:W-:Y:S01]  /*6700*/  FMUL.FTZ R65, R57, R62.reuse ;  /* 0x0000003e39417220 */ /* 0x080fe20000410000 */
[----:B------:R-:W-:Y:S02]  /*6710*/  HADD2.F32 R60, -RZ, R59.H0_H0 ;  /* 0x2000003bff3c7230 */ /* 0x000fe40000004100 */
[-C--:B------:R-:W-:Y:S01]  /*6720*/  FMUL.FTZ R66, R58, R63.reuse ;  /* 0x0000003f3a427220 */ /* 0x080fe20000410000 */
[----:B------:R-:W-:Y:S02]  /*6730*/  HADD2.F32 R49, -RZ, R49.H0_H0 ;  /* 0x20000031ff317230 */ /* 0x000fe40000004100 */
[C---:B------:R-:W-:Y:S01]  /*6740*/  FMUL.FTZ R62, R48.reuse, R62 ;  /* 0x0000003e303e7220 */ /* 0x040fe20000410000 */
[----:B------:R-:W-:Y:S02]  /*6750*/  HADD2.F32 R59, -RZ, R59.H1_H1 ;  /* 0x3000003bff3b7230 */ /* 0x000fe40000004100 */
[----:B------:R-:W-:Y:S01]  /*6760*/  FFMA.FTZ R48, R48, R60, -R65 ;  /* 0x0000003c30307223 */ /* 0x000fe20000010841 */
[----:B------:R-:W-:Y:S01]  /*6770*/  F2FP.F16.E4M3.UNPACK_B R86, R86 ;  /* 0x00000056ff56723e */ /* 0x000fe200020006ff */
[----:B------:R-:W-:Y:S01]  /*6780*/  FMUL.FTZ R63, R49, R63 ;  /* 0x0000003f313f7220 */ /* 0x000fe20000410000 */
[----:B------:R-:W-:Y:S01]  /*6790*/  FFMA.FTZ R67, R57, R60, R62 ;  /* 0x0000003c39437223 */ /* 0x000fe2000001003e */
        /* <DEDUP_REMOVED lines=68> */
.L_x_8304:
[----:B------:R-:W-:Y:S05]  /*6be0*/  BSYNC B2 ;  /* 0x0000000000027941 */ /* 0x000fea0003800000 */
.L_x_8303:
[----:B------:R-:W-:Y:S01]  /*6bf0*/  ULDC.64 UR4, c[0x0][0x2e8] ;  /* 0x0000ba0000047ab9 */ /* 0x000fe20000000a00 */
[----:B------:R-:W-:Y:S01]  /*6c00*/  ULDC.64 UR6, c[0x0][0x208] ;  /* 0x0000820000067ab9 */ /* 0x000fe20000000a00 */
[----:B------:R-:W-:-:S04]  /*6c10*/  IADD3 R56, P2, P3, R126, UR4, R44 ;  /* 0x000000047e387c10 */ /* 0x000fc8000fb5e02c */
[----:B------:R-:W-:-:S05]  /*6c20*/  IADD3.X R57, R129, UR5, R40, P2, P3 ;  /* 0x0000000581397c10 */ /* 0x000fca00097e6428 */
[----:B--2---:R0:W-:Y:S04]  /*6c30*/  STG.E.128 desc[UR6][R56.64], R48 ;  /* 0x0000003038007986 */ /* 0x0041e8000c101d06 */
.L_x_8302:
[----:B------:R-:W-:Y:S05]  /*6c40*/  BSYNC B1 ;  /* 0x0000000000017941 */ /* 0x000fea0003800000 */
.L_x_8301:
        /* <DEDUP_REMOVED lines=9> */
[----:B------:R-:W-:Y:S01]  /*6ce0*/  SHF.R.U32.HI R57, RZ, 0x8, R55 ;  /* 0x00000008ff397819 */ /* 0x000fe20000011637 */
[----:B0-----:R-:W-:Y:S01]  /*6cf0*/  IMAD.MOV.U32 R54, RZ, RZ, R51 ;  /* 0x000000ffff367224 */ /* 0x001fe200078e0033 */
        /* <DEDUP_REMOVED lines=105> */
.L_x_8306:
[----:B------:R-:W-:Y:S05]  /*7390*/  BSYNC B1 ;  /* 0x0000000000017941 */ /* 0x000fea0003800000 */
.L_x_8305:
[----:B------:R-:W-:Y:S01]  /*73a0*/  ULDC.64 UR4, c[0x0][0x2e8] ;  /* 0x0000ba0000047ab9 */ /* 0x000fe20000000a00 */
[----:B------:R-:W-:Y:S01]  /*73b0*/  ULDC.64 UR6, c[0x0][0x208] ;  /* 0x0000820000067ab9 */ /* 0x000fe20000000a00 */
[----:B------:R-:W-:-:S04]  /*73c0*/  IADD3 R52, P2, P3, R41, UR4, R126 ;  /* 0x0000000429347c10 */ /* 0x000fc8000fb5e07e */
[----:B------:R-:W-:-:S05]  /*73d0*/  IADD3.X R53, R107, UR5, R129, P2, P3 ;  /* 0x000000056b357c10 */ /* 0x000fca00097e6481 */
[----:B0-----:R0:W-:Y:S01]  /*73e0*/  STG.E.128 desc[UR6][R52.64], R48 ;  /* 0x0000003034007986 */ /* 0x0011e2000c101d06 */
[----:B------:R-:W-:Y:S05]  /*73f0*/  BRA `(.L_x_8300) ;  /* 0x0000005000147947 */ /* 0x000fea0003800000 */
.L_x_8264:
[C---:B------:R-:W-:Y:S01]  /*7400*/  ISETP.GE.AND P5, PT, R228.reuse, R119, PT ;  /* 0x00000077e400720c */ /* 0x040fe20003fa6270 */
[C---:B------:R-:W-:Y:S01]  /*7410*/  VIADD R52, R228.reuse, 0xc0 ;  /* 0x000000c0e4347836 */ /* 0x040fe20000000000 */
[----:B------:R-:W-:Y:S01]  /*7420*/  P2R R61, PR, RZ, 0x1 ;  /* 0x00000001ff3d7803 */ /* 0x000fe20000000000 */
[----:B------:R-:W-:Y:S01]  /*7430*/  VIADD R60, R228, 0x40 ;  /* 0x00000040e43c7836 */ /* 0x000fe20000000000 */
[----:B------:R-:W-:Y:S01]  /*7440*/  ISETP.GE.OR P5, PT, R18, R128, P5 ;  /* 0x000000801200720c */ /* 0x000fe20002fa6670 */
[----:B------:R-:W-:Y:S01]  /*7450*/  VIADD R62, R228, 0x80 ;  /* 0x00000080e43e7836 */ /* 0x000fe20000000000 */
[----:B------:R-:W-:-:S11]  /*7460*/  ULDC.64 UR6, c[0x0][0x208] ;  /* 0x0000820000067ab9 */ /* 0x000fd60000000a00 */
[----:B------:R-:W0:Y:S08]  /*7470*/  @!P5 LDC.64 R56, c[0x0][0x3e8] ;  /* 0x0000fa00ff38db82 */ /* 0x000e300000000a00 */
[----:B------:R-:W1:Y:S01]  /*7480*/  @!P5 LDC.64 R58, c[0x0][0x400] ;  /* 0x00010000ff3adb82 */ /* 0x000e620000000a00 */
[----:B0-----:R-:W-:-:S04]  /*7490*/  @!P5 IADD3 R56, P2, P3, R90, R56, R48 ;  /* 0x000000385a38d210 */ /* 0x001fc80007b5e030 */
[----:B------:R-:W-:Y:S02]  /*74a0*/  @!P5 IADD3.X R57, R33, R57, R141, P2, P3 ;  /* 0x000000392139d210 */ /* 0x000fe400017e648d */
        /* <DEDUP_REMOVED lines=18> */
[----:B-1----:R-:W-:-:S04]  /*75d0*/  @!P5 IADD3 R58, P3, P4, R96, R58, R50 ;  /* 0x0000003a603ad210 */ /* 0x002fc80007c7e032 */
        /* <DEDUP_REMOVED lines=23> */
[----:B--2---:R-:W-:Y:S02]  /*7750*/  @!P3 IADD3 R68, P6, R49, R68, RZ ;  /* 0x000000443144b210 */ /* 0x004fe40007fde0ff */
[----:B------:R-:W-:-:S03]  /*7760*/  CS2R R54, SRZ ;  /* 0x0000000000367805 */ /* 0x000fc6000001ff00 */
[----:B------:R-:W-:Y:S01]  /*7770*/  @!P3 IMAD.X R69, R52, 0x1, R69, P6 ;  /* 0x000000013445b824 */ /* 0x000fe200030e0645 */
[----:B---3--:R-:W-:Y:S02]  /*7780*/  @!P3 IADD3 R84, P6, R51, R84, RZ ;  /* 0x000000543354b210 */ /* 0x008fe40007fde0ff */
[----:B------:R-:W-:Y:S02]  /*7790*/  CS2R R50, SRZ ;  /* 0x0000000000327805 */ /* 0x000fe4000001ff00 */
[----:B------:R-:W-:Y:S01]  /*77a0*/  CS2R R52, SRZ ;  /* 0x0000000000347805 */ /* 0x000fe2000001ff00 */
[----:B------:R-:W-:Y:S01]  /*77b0*/  @!P3 IMAD.X R85, R48, 0x1, R85, P6 ;  /* 0x000000013055b824 */ /* 0x000fe200030e0655 */
[----:B------:R-:W-:Y:S02]  /*77c0*/  CS2R R48, SRZ ;  /* 0x0000000000307805 */ /* 0x000fe4000001ff00 */
[----:B------:R-:W-:Y:S02]  /*77d0*/  CS2R R60, SRZ ;  /* 0x00000000003c7805 */ /* 0x000fe4000001ff00 */
[----:B------:R0:W2:Y:S04]  /*77e0*/  @!P5 LDG.E.128 R52, desc[UR6][R58.64] ;  /* 0x000000063a34d981 */ /* 0x0000a8000c1e1d00 */
[----:B------:R1:W3:Y:S04]  /*77f0*/  @!P5 LDG.E.128 R48, desc[UR6][R56.64] ;  /* 0x000000063830d981 */ /* 0x0002e8000c1e1d00 */
[----:B------:R4:W5:Y:S01]  /*7800*/  @!P4 LDG.E.128 R60, desc[UR6][R66.64] ;  /* 0x00000006423cc981 */ /* 0x000962000c1e1d00 */
[----:B0-----:R-:W-:-:S02]  /*7810*/  CS2R R58, SRZ ;  /* 0x00000000003a7805 */ /* 0x001fc4000001ff00 */
[----:B-1----:R-:W-:Y:S02]  /*7820*/  CS2R R56, SRZ ;  /* 0x0000000000387805 */ /* 0x002fe4000001ff00 */
[----:B----4-:R-:W-:-:S04]  /*7830*/  CS2R R66, SRZ ;  /* 0x0000000000427805 */ /* 0x010fc8000001ff00 */
[----:B------:R0:W4:Y:S01]  /*7840*/  @!P4 LDG.E.128 R56, desc[UR6][R64.64] ;  /* 0x000000064038c981 */ /* 0x000122000c1e1d00 */
[----:B------:R-:W-:Y:S02]  /*7850*/  CS2R R70, SRZ ;  /* 0x0000000000467805 */ /* 0x000fe4000001ff00 */
[----:B------:R-:W-:Y:S02]  /*7860*/  CS2R R74, SRZ ;  /* 0x00000000004a7805 */ /* 0x000fe4000001ff00 */
[----:B------:R-:W-:Y:S02]  /*7870*/  CS2R R72, SRZ ;  /* 0x0000000000487805 */ /* 0x000fe4000001ff00 */
[----:B------:R-:W-:Y:S02]  /*7880*/  CS2R R78, SRZ ;  /* 0x00000000004e7805 */ /* 0x000fe4000001ff00 */
[----:B------:R-:W-:Y:S02]  /*7890*/  CS2R R76, SRZ ;  /* 0x00000000004c7805 */ /* 0x000fe4000001ff00 */
[----:B------:R-:W4:Y:S01]  /*78a0*/  @!P2 LDG.E.128 R72, desc[UR6][R80.64] ;  /* 0x000000065048a981 */ /* 0x000f22000c1e1d00 */
[----:B0-----:R-:W-:-:S03]  /*78b0*/  CS2R R64, SRZ ;  /* 0x0000000000407805 */ /* 0x001fc6000001ff00 */
[----:B------:R-:W4:Y:S04]  /*78c0*/  @!P2 LDG.E.128 R76, desc[UR6][R82.64] ;  /* 0x00000006524ca981 */ /* 0x000f28000c1e1d00 */
[----:B------:R0:W4:Y:S02]  /*78d0*/  @!P3 LDG.E.128 R64, desc[UR6][R68.64] ;  /* 0x000000064440b981 */ /* 0x000124000c1e1d00 */
[----:B0-----:R-:W-:-:S06]  /*78e0*/  CS2R R68, SRZ ;  /* 0x0000000000447805 */ /* 0x001fcc000001ff00 */
[----:B------:R-:W4:Y:S01]  /*78f0*/  @!P3 LDG.E.128 R68, desc[UR6][R84.64] ;  /* 0x000000065444b981 */ /* 0x000f22000c1e1d00 */
[----:B------:R-:W-:-:S04]  /*7900*/  ULOP3.LUT UR4, UR60, 0x1, URZ, 0xfc, !UPT ;  /* 0x000000013c047892 */ /* 0x000fc8000f8efc3f */
[----:B------:R-:W-:-:S06]  /*7910*/  UISETP.NE.AND UP0, UPT, UR4, 0x3, UPT ;  /* 0x000000030400788c */ /* 0x000fcc000bf05270 */
[----:B------:R-:W-:Y:S02]  /*7920*/  PLOP3.LUT P5, PT, PT, PT, UP0, 0x80, 0x0 ;  /* 0x000000000000781c */ /* 0x000fe40003faf008 */
[----:B------:R-:W-:Y:S01]  /*7930*/  ISETP.GE.AND P2, PT, R18, R128, PT ;  /* 0x000000801200720c */ /* 0x000fe20003f46270 */
[----:B--2---:R-:W-:Y:S02]  /*7940*/  IMAD.MOV.U32 R158, RZ, RZ, R54 ;  /* 0x000000ffff9e7224 */ /* 0x004fe400078e0036 */
[----:B------:R-:W-:Y:S02]  /*7950*/  IMAD.MOV.U32 R160, RZ, RZ, R52 ;  /* 0x000000ffffa07224 */ /* 0x000fe400078e0034 */
[----:B---3--:R-:W-:Y:S02]  /*7960*/  IMAD.MOV.U32 R159, RZ, RZ, R50 ;  /* 0x000000ffff9f7224 */ /* 0x008fe400078e0032 */
[----:B------:R-:W-:Y:S02]  /*7970*/  IMAD.MOV.U32 R161, RZ, RZ, R48 ;  /* 0x000000ffffa17224 */ /* 0x000fe400078e0030 */
[----:B-----5:R-:W-:-:S02]  /*7980*/  IMAD.MOV.U32 R152, RZ, RZ, R62 ;  /* 0x000000ffff987224 */ /* 0x020fc400078e003e */
[----:B------:R-:W-:Y:S02]  /*7990*/  IMAD.MOV.U32 R151, RZ, RZ, R60 ;  /* 0x000000ffff977224 */ /* 0x000fe400078e003c */
[----:B----4-:R-:W-:Y:S02]  /*79a0*/  IMAD.MOV.U32 R154, RZ, RZ, R58 ;  /* 0x000000ffff9a7224 */ /* 0x010fe400078e003a */
        /* <DEDUP_REMOVED lines=11> */
.L_x_8307:
        /* <DEDUP_REMOVED lines=9> */
.L_x_8582:
[----:B------:R-:W-:Y:S05]  /*7af0*/  BSYNC B1 ;  /* 0x0000000000017941 */ /* 0x000fea0003800000 */
.L_x_8308:
[----:B------:R-:W-:Y:S01]  /*7b00*/  ISETP.GE.OR P3, PT, R228, R119, P0 ;  /* 0x00000077e400720c */ /* 0x000fe20000766670 */
[----:B------:R-:W-:-:S12]  /*7b10*/  BSSY B1, `(.L_x_8310) ;  /* 0x0000101000017945 */ /* 0x000fd80003800000 */
[----:B------:R-:W-:Y:S05]  /*7b20*/  @P3 BRA `(.L_x_8311) ;  /* 0x0000000c00fc3947 */ /* 0x000fea0003800000 */
[----:B------:R-:W1:Y:S01]  /*7b30*/  S2R R81, SR_TID.X ;  /* 0x0000000000517919 */ /* 0x000e620000002100 */
[----:B------:R-:W-:Y:S01]  /*7b40*/  SHF.R.S32.HI R80, RZ, 0x1f, R228 ;  /* 0x0000001fff507819 */ /* 0x000fe200000114e4 */
[-C--:B--2---:R-:W-:Y:S01]  /*7b50*/  IMAD.WIDE.U32 R134, R228, R128.reuse, R126 ;  /* 0x00000080e4867225 */ /* 0x084fe200078e007e */
[----:B------:R-:W-:Y:S01]  /*7b60*/  ISETP.NE.AND P6, PT, R0, RZ, PT ;  /* 0x000000ff0000720c */ /* 0x000fe20003fc5270 */
[----:B------:R-:W-:Y:S02]  /*7b70*/  BSSY B2, `(.L_x_8312) ;  /* 0x00000ee000027945 */ /* 0x000fe40003800000 */
[----:B------:R-:W-:Y:S01]  /*7b80*/  IMAD R80, R80, R128, RZ ;  /* 0x0000008050507224 */ /* 0x000fe200078e02ff */
[----:B------:R-:W-:-:S03]  /*7b90*/  IADD3 R156, P3, P4, R44, R134, R37 ;  /* 0x000000862c9c7210 */ /* 0x000fc60007c7e025 */
[----:B------:R-:W-:Y:S01]  /*7ba0*/  IMAD R155, R228, R129, R80 ;  /* 0x00000081e49b7224 */ /* 0x000fe200078e0250 */
[----:B------:R-:W-:-:S03]  /*7bb0*/  SEL R80, R120, R147, !P6 ;  /* 0x0000009378507207 */ /* 0x000fc60007000000 */
[----:B------:R-:W-:-:S05]  /*7bc0*/  IMAD.IADD R155, R155, 0x1, R135 ;  /* 0x000000019b9b7824 */ /* 0x000fca00078e0287 */
[----:B------:R-:W-:Y:S01]  /*7bd0*/  IADD3.X R162, R40, R155, R38, P3, P4 ;  /* 0x0000009b28a27210 */ /* 0x000fe20001fe8426 */
[----:B-1----:R-:W-:Y:S01]  /*7be0*/  VIADD R83, R81, 0xffffff80 ;  /* 0xffffff8051537836 */ /* 0x002fe20000000000 */
[----:B------:R-:W-:-:S04]  /*7bf0*/  SHF.R.S32.HI R81, RZ, 0x1f, R80 ;  /* 0x0000001fff517819 */ /* 0x000fc80000011450 */
[----:B------:R-:W-:Y:S02]  /*7c00*/  LEA.HI R81, R81, R80, RZ, 0x5 ;  /* 0x0000005051517211 */ /* 0x000fe400078f28ff */
[----:B------:R-:W-:Y:S02]  /*7c10*/  SHF.R.S32.HI R82, RZ, 0x1f, R83 ;  /* 0x0000001fff527819 */ /* 0x000fe40000011453 */
[----:B------:R-:W-:Y:S02]  /*7c20*/  LEA.HI.SX32 R81, R81, R36, 0x1b ;  /* 0x0000002451517211 */ /* 0x000fe400078fdaff */
[----:B------:R-:W-:-:S03]  /*7c30*/  LEA.HI R82, R82, R83, RZ, 0x5 ;  /* 0x0000005352527211 */ /* 0x000fc600078f28ff */
[----:B------:R-:W-:Y:S02]  /*7c40*/  IMAD.SHL.U32 R157, R81, 0x10, RZ ;  /* 0x00000010519d7824 */ /* 0x000fe400078e00ff */
[----:B------:R-:W-:-:S03]  /*7c50*/  IMAD.SHL.U32 R82, R82, 0x20, RZ ;  /* 0x0000002052527824 */ /* 0x000fc600078e00ff */
[----:B------:R-:W-:Y:S02]  /*7c60*/  LOP3.LUT R81, R3, 0x70, R157, 0xf8, !PT ;  /* 0x0000007003517812 */ /* 0x000fe400078ef89d */
[----:B------:R-:W-:Y:S02]  /*7c70*/  LOP3.LUT R82, R82, 0xfffffc00, RZ, 0xc0, !PT ;  /* 0xfffffc0052527812 */ /* 0x000fe400078ec0ff */
[----:B------:R-:W-:-:S05]  /*7c80*/  LOP3.LUT R81, R81, R20, RZ, 0x3c, !PT ;  /* 0x0000001451517212 */ /* 0x000fca00078e3cff */
[----:B------:R-:W-:Y:S02]  /*7c90*/  IMAD.IADD R80, R82, 0x1, R81 ;  /* 0x0000000152507824 */ /* 0x000fe400078e0251 */
[C---:B------:R-:W-:Y:S02]  /*7ca0*/  IMAD R81, R17.reuse, 0x7000, R116 ;  /* 0x0000700011517824 */ /* 0x040fe400078e0274 */
[----:B------:R-:W-:Y:S02]  /*7cb0*/  IMAD R83, R17, 0x7000, R80 ;  /* 0x0000700011537824 */ /* 0x000fe400078e0250 */
[C---:B------:R-:W-:Y:S02]  /*7cc0*/  IMAD.IADD R81, R16.reuse, 0x1, R81 ;  /* 0x0000000110517824 */ /* 0x040fe400078e0251 */
[----:B------:R-:W-:-:S04]  /*7cd0*/  IMAD.IADD R84, R16, 0x1, R83 ;  /* 0x0000000110547824 */ /* 0x000fc800078e0253 */
[----:B------:R-:W1:Y:S04]  /*7ce0*/  LDS.128 R80, [R81+0x20400] ;  /* 0x0204000051507984 */ /* 0x000e680000000c00 */
[----:B------:R-:W2:Y:S01]  /*7cf0*/  LDS.128 R84, [R84+0x20400] ;  /* 0x0204000054547984 */ /* 0x000ea20000000c00 */
[----:B------:R-:W-:Y:S05]  /*7d00*/  @P2 BRA `(.L_x_8313) ;  /* 0x0000000c00502947 */ /* 0x000fea0003800000 */
[--C-:B------:R-:W-:Y:S02]  /*7d10*/  SHF.R.U32.HI R164, RZ, 0x18, R49.reuse ;  /* 0x00000018ffa47819 */ /* 0x100fe40000011631 */
[----:B------:R-:W-:Y:S02]  /*7d20*/  LOP3.LUT R167, R49, 0xff, RZ, 0xc0, !PT ;  /* 0x000000ff31a77812 */ /* 0x000fe400078ec0ff */
[--C-:B------:R-:W-:Y:S02]  /*7d30*/  SHF.R.U32.HI R163, RZ, 0x8, R49.reuse ;  /* 0x00000008ffa37819 */ /* 0x100fe40000011631 */
[----:B------:R-:W-:Y:S02]  /*7d40*/  SHF.R.U32.HI R50, RZ, 0x10, R49 ;  /* 0x00000010ff327819 */ /* 0x000fe40000011631 */
[--C-:B------:R-:W-:Y:S01]  /*7d50*/  SHF.R.U32.HI R171, RZ, 0x18, R53.reuse ;  /* 0x00000018ffab7819 */ /* 0x100fe20000011635 */
[----:B------:R-:W-:Y:S01]  /*7d60*/  IMAD.SHL.U32 R163, R163, 0x100, RZ ;  /* 0x00000100a3a37824 */ /* 0x000fe200078e00ff */
[----:B------:R-:W-:Y:S01]  /*7d70*/  LOP3.LUT R168, R53, 0xff, RZ, 0xc0, !PT ;  /* 0x000000ff35a87812 */ /* 0x000fe200078ec0ff */
[----:B------:R-:W-:Y:S01]  /*7d80*/  IMAD.U32 R50, R50, 0x10000, RZ ;  /* 0x0001000032327824 */ /* 0x000fe200078e00ff */
[----:B------:R-:W-:-:S02]  /*7d90*/  SHF.R.U32.HI R54, RZ, 0x8, R53 ;  /* 0x00000008ff367819 */ /* 0x000fc40000011635 */
[----:B------:R-:W-:Y:S02]  /*7da0*/  SHF.R.U32.HI R49, RZ, 0x10, R53 ;  /* 0x00000010ff317819 */ /* 0x000fe40000011635 */
[----:B------:R-:W-:Y:S02]  /*7db0*/  SHF.R.U32.HI R52, RZ, 0x8, R51 ;  /* 0x00000008ff347819 */ /* 0x000fe40000011633 */
[----:B------:R-:W-:Y:S01]  /*7dc0*/  SHF.R.U32.HI R53, RZ, 0x8, R55 ;  /* 0x00000008ff357819 */ /* 0x000fe20000011637 */
[----:B------:R-:W-:Y:S01]  /*7dd0*/  IMAD.U32 R49, R49, 0x10000, RZ ;  /* 0x0001000031317824 */ /* 0x000fe200078e00ff */
[--C-:B------:R-:W-:Y:S01]  /*7de0*/  SHF.R.U32.HI R166, RZ, 0x18, R51.reuse ;  /* 0x00000018ffa67819 */ /* 0x100fe20000011633 */
[----:B------:R-:W-:Y:S01]  /*7df0*/  IMAD.SHL.U32 R52, R52, 0x100, RZ ;  /* 0x0000010034347824 */ /* 0x000fe200078e00ff */
[----:B------:R-:W-:Y:S02]  /*7e00*/  LOP3.LUT R165, R51, 0xff, RZ, 0xc0, !PT ;  /* 0x000000ff33a57812 */ /* 0x000fe400078ec0ff */
[----:B------:R-:W-:-:S02]  /*7e10*/  SHF.R.U32.HI R48, RZ, 0x10, R51 ;  /* 0x00000010ff307819 */ /* 0x000fc40000011633 */
[--C-:B------:R-:W-:Y:S02]  /*7e20*/  SHF.R.U32.HI R170, RZ, 0x18, R55.reuse ;  /* 0x00000018ffaa7819 */ /* 0x100fe40000011637 */
[----:B------:R-:W-:Y:S02]  /*7e30*/  LOP3.LUT R169, R55, 0xff, RZ, 0xc0, !PT ;  /* 0x000000ff37a97812 */ /* 0x000fe400078ec0ff */
[----:B------:R-:W-:Y:S01]  /*7e40*/  SHF.R.U32.HI R51, RZ, 0x10, R55 ;  /* 0x00000010ff337819 */ /* 0x000fe20000011637 */
[----:B------:R-:W-:Y:S01]  /*7e50*/  IMAD.SHL.U32 R55, R54, 0x100, RZ ;  /* 0x0000010036377824 */ /* 0x000fe200078e00ff */
[----:B------:R-:W-:Y:S01]  /*7e60*/  PRMT R165, R166, 0x654, R165 ;  /* 0x00000654a6a57816 */ /* 0x000fe200000000a5 */
[----:B------:R-:W-:Y:S01]  /*7e70*/  IMAD.SHL.U32 R54, R53, 0x100, RZ ;  /* 0x0000010035367824 */ /* 0x000fe200078e00ff */
[----:B------:R-:W-:Y:S01]  /*7e80*/  PRMT R168, R171, 0x654, R168 ;  /* 0x00000654aba87816 */ /* 0x000fe200000000a8 */
[----:B------:R-:W-:Y:S01]  /*7e90*/  IMAD.U32 R53, R48, 0x10000, RZ ;  /* 0x0001000030357824 */ /* 0x000fe200078e00ff */
[----:B------:R-:W-:Y:S01]  /*7ea0*/  PRMT R169, R170, 0x654, R169 ;  /* 0x00000654aaa97816 */ /* 0x000fe200000000a9 */
[----:B------:R-:W-:Y:S01]  /*7eb0*/  IMAD.U32 R170, R51, 0x10000, RZ ;  /* 0x0001000033aa7824 */ /* 0x000fe200078e00ff */
[----:B------:R-:W-:-:S02]  /*7ec0*/  PRMT R164, R164, 0x654, R167 ;  /* 0x00000654a4a47816 */ /* 0x000fc400000000a7 */
[----:B------:R-:W-:Y:S02]  /*7ed0*/  LOP3.LUT R52, R165, 0xff00, R52, 0xf8, !PT ;  /* 0x0000ff00a5347812 */ /* 0x000fe400078ef834 */
[----:B------:R-:W-:Y:S02]  /*7ee0*/  LOP3.LUT R168, R168, 0xff00, R55, 0xf8, !PT ;  /* 0x0000ff00a8a87812 */ /* 0x000fe400078ef837 */
[----:B------:R-:W-:Y:S02]  /*7ef0*/  LOP3.LUT R169, R169, 0xff00, R54, 0xf8, !PT ;  /* 0x0000ff00a9a97812 */ /* 0x000fe400078ef836 */
[----:B------:R-:W-:Y:S02]  /*7f00*/  LOP3.LUT R163, R164, 0xff00, R163, 0xf8, !PT ;  /* 0x0000ff00a4a37812 */ /* 0x000fe400078ef8a3 */
[----:B------:R-:W-:Y:S02]  /*7f10*/  F2FP.F16.E4M3.UNPACK_B R165, R160.H1 ;  /* 0x000000a0ffa5723e */ /* 0x000fe400030006ff */
[----:B--2---:R-:W-:-:S02]  /*7f20*/  F2FP.F16.E4M3.UNPACK_B R55, R84.H1 ;  /* 0x00000054ff37723e */ /* 0x004fc400030006ff */
[----:B-1----:R-:W-:Y:S01]  /*7f30*/  F2FP.F16.E4M3.UNPACK_B R54, R80.H1 ;  /* 0x00000050ff36723e */ /* 0x002fe200030006ff */
[--C-:B------:R-:W-:Y:S01]  /*7f40*/  HADD2.F32 R166, -RZ, R165.reuse.H0_H0 ;  /* 0x200000a5ffa67230 */ /* 0x100fe20000004100 */
[----:B------:R-:W-:Y:S01]  /*7f50*/  LOP3.LUT R50, R163, 0xff0000, R50, 0xf8, !PT ;  /* 0x00ff0000a3327812 */ /* 0x000fe200078ef832 */
[----:B------:R-:W-:Y:S01]  /*7f60*/  HADD2.F32 R165, -RZ, R165.H1_H1 ;  /* 0x300000a5ffa57230 */ /* 0x000fe20000004100 */
[----:B------:R-:W-:Y:S01]  /*7f70*/  LOP3.LUT R48, R52, 0xff0000, R53, 0xf8, !PT ;  /* 0x00ff000034307812 */ /* 0x000fe200078ef835 */
[----:B------:R-:W-:Y:S01]  /*7f80*/  HADD2.F32 R52, -RZ, R55.H0_H0 ;  /* 0x20000037ff347230 */ /* 0x000fe20000004100 */
[----:B------:R-:W-:Y:S01]  /*7f90*/  F2FP.F16.E4M3.UNPACK_B R163, R161.H1 ;  /* 0x000000a1ffa3723e */ /* 0x000fe200030006ff */
[--C-:B------:R-:W-:Y:S01]  /*7fa0*/  HADD2.F32 R53, -RZ, R54.reuse.H0_H0 ;  /* 0x20000036ff357230 */ /* 0x100fe20000004100 */
        /* <DEDUP_REMOVED lines=8> */
[-C--:B------:R-:W-:Y:S01]  /*8030*/  FFMA.FTZ R53, R53, R164.reuse, -R172 ;  /* 0x000000a435357223 */ /* 0x080fe200000108ac */
[----:B------:R-:W-:Y:S01]  /*8040*/  FFMA.FTZ R52, R52, R164, R167 ;  /* 0x000000a434347223 */ /* 0x000fe200000100a7 */
[----:B------:R-:W-:Y:S01]  /*8050*/  LOP3.LUT R49, R169, 0xff0000, R170, 0xf8, !PT ;  /* 0x00ff0000a9317812 */ /* 0x000fe200078ef8aa */
[----:B------:R-:W-:Y:S01]  /*8060*/  HADD2.F32 R163, -RZ, R163.H1_H1 ;  /* 0x300000a3ffa37230 */ /* 0x000fe20000004100 */
[----:B------:R-:W-:Y:S01]  /*8070*/  F2FP.F16.E4M3.UNPACK_B R164, R161 ;  /* 0x000000a1ffa4723e */ /* 0x000fe200020006ff */
[----:B------:R-:W-:Y:S01]  /*8080*/  HADD2.F32 R167, -RZ, R166.H0_H0 ;  /* 0x200000a6ffa77230 */ /* 0x000fe20000004100 */
[----:B------:R-:W-:Y:S01]  /*8090*/  F2FP.F16.E4M3.UNPACK_B R84, R84 ;  /* 0x00000054ff54723e */ /* 0x000fe200020006ff */
[-C--:B------:R-:W-:Y:S01]  /*80a0*/  FMUL.FTZ R169, R55, R165.reuse ;  /* 0x000000a537a97220 */ /* 0x080fe20000410000 */
[----:B------:R-:W-:Y:S01]  /*80b0*/  FMUL.FTZ R168, R54, R165 ;  /* 0x000000a536a87220 */ /* 0x000fe20000410000 */
[----:B------:R-:W-:-:S02]  /*80c0*/  HADD2.F32 R80, -RZ, R160.H0_H0 ;  /* 0x200000a0ff507230 */ /* 0x000fc40000004100 */
[----:B------:R-:W-:Y:S02]  /*80d0*/  HADD2.F32 R161, -RZ, R84.H0_H0 ;  /* 0x20000054ffa17230 */ /* 0x000fe40000004100 */
[-C--:B------:R-:W-:Y:S01]  /*80e0*/  FFMA.FTZ R54, R54, R163.reuse, -R169 ;  /* 0x000000a336367223 */ /* 0x080fe200000108a9 */
[----:B------:R-:W-:Y:S01]  /*80f0*/  FFMA.FTZ R55, R55, R163, R168 ;  /* 0x000000a337377223 */ /* 0x000fe200000100a8 */
        /* <DEDUP_REMOVED lines=21> */
[----:B------:R-:W-:Y:S02]  /*8250*/  HADD2.F32 R170, -RZ, R167.H1_H1 ;  /* 0x300000a7ffaa7230 */ /* 0x000fe40000004100 */
[-C--:B------:R-:W-:Y:S01]  /*8260*/  FMUL.FTZ R173, R166, R171.reuse ;  /* 0x000000aba6ad7220 */ /* 0x080fe20000410000 */
[----:B------:R-:W-:Y:S02]  /*8270*/  HADD2.F32 R169, -RZ, R168.H0_H0 ;  /* 0x200000a8ffa97230 */ /* 0x000fe40000004100 */
[----:B------:R-:W-:Y:S01]  /*8280*/  FMUL.FTZ R171, R164, R171 ;  /* 0x000000aba4ab7220 */ /* 0x000fe20000410000 */
[----:B------:R-:W-:Y:S01]  /*8290*/  HADD2.F32 R167, -RZ, R165.H1_H1 ;  /* 0x300000a5ffa77230 */ /* 0x000fe20000004100 */
[----:B------:R-:W-:Y:S01]  /*82a0*/  F2FP.F16.E4M3.UNPACK_B R82, R82 ;  /* 0x00000052ff52723e */ /* 0x000fe200020006ff */
[----:B------:R-:W-:-:S02]  /*82b0*/  HADD2.F32 R165, -RZ, R160.H1_H1 ;  /* 0x300000a0ffa57230 */ /* 0x000fc40000004100 */
[-C--:B------:R-:W-:Y:S01]  /*82c0*/  FFMA.FTZ R160, R164, R169.reuse, -R173 ;  /* 0x000000a9a4a07223 */ /* 0x080fe200000108ad */
[----:B------:R-:W-:Y:S02]  /*82d0*/  HADD2.F32 R168, -RZ, R168.H1_H1 ;  /* 0x300000a8ffa87230 */ /* 0x000fe40000004100 */
[-C--:B------:R-:W-:Y:S01]  /*82e0*/  FMUL.FTZ R172, R167, R170.reuse ;  /* 0x000000aaa7ac7220 */ /* 0x080fe20000410000 */
[----:B------:R-:W-:Y:S01]  /*82f0*/  FFMA.FTZ R164, R166, R169, R171 ;  /* 0x000000a9a6a47223 */ /* 0x000fe200000100ab */
[C---:B------:R-:W-:Y:S01]  /*8300*/  FMUL.FTZ R170, R165.reuse, R170 ;  /* 0x000000aaa5aa7220 */ /* 0x040fe20000410000 */
[----:B------:R-:W-:Y:S01]  /*8310*/  F2FP.F16.E4M3.UNPACK_B R166, R86 ;  /* 0x00000056ffa6723e */ /* 0x000fe200020006ff */
[-C--:B------:R-:W-:Y:S01]  /*8320*/  FFMA.FTZ R165, R165, R168.reuse, -R172 ;  /* 0x000000a8a5a57223 */ /* 0x080fe200000108ac */
[--C-:B------:R-:W-:Y:S02]  /*8330*/  HADD2.F32 R173, -RZ, R158.reuse.H1_H1 ;  /* 0x3000009effad7230 */ /* 0x100fe40000004100 */
[----:B------:R-:W-:Y:S01]  /*8340*/  FFMA.FTZ R167, R167, R168, R170 ;  /* 0x000000a8a7a77223 */ /* 0x000fe200000100aa */
[----:B------:R-:W-:Y:S01]  /*8350*/  F2FP.F16.E4M3.UNPACK_B R168, R159 ;  /* 0x0000009fffa8723e */ /* 0x000fe200020006ff */
[----:B------:R-:W-:Y:S01]  /*8360*/  HADD2.F32 R170, -RZ, R158.H0_H0 ;  /* 0x2000009effaa7230 */ /* 0x000fe20000004100 */
[----:B------:R-:W-:Y:S01]  /*8370*/  F2FP.SATFINITE.E4M3.F32.PACK_AB_MERGE_C R53, R54, R53, RZ ;  /* 0x000000353635723e */ /* 0x000fe200048070ff */
[----:B------:R-:W-:Y:S01]  /*8380*/  HADD2.F32 R159, -RZ, R166.H0_H0 ;  /* 0x200000a6ff9f7230 */ /* 0x000fe20000004100 */
[----:B------:R-:W-:Y:S01]  /*8390*/  F2FP.SATFINITE.E4M3.F32.PACK_AB_MERGE_C R52, R55, R52, RZ ;  /* 0x000000343734723e */ /* 0x000fe200048070ff */
[----:B------:R-:W-:Y:S01]  /*83a0*/  HADD2.F32 R86, -RZ, R82.H0_H0 ;  /* 0x20000052ff567230 */ /* 0x000fe20000004100 */
[----:B------:R-:W-:Y:S01]  /*83b0*/  F2FP.F16.E4M3.UNPACK_B R54, R85 ;  /* 0x00000055ff36723e */ /* 0x000fe200020006ff */
[----:B------:R-:W-:-:S02]  /*83c0*/  HADD2.F32 R166, -RZ, R166.H1_H1 ;  /* 0x300000a6ffa67230 */ /* 0x000fc40000004100 */
[-C--:B------:R-:W-:Y:S01]  /*83d0*/  FMUL.FTZ R175, R159, R170.reuse ;  /* 0x000000aa9faf7220 */ /* 0x080fe20000410000 */
[----:B------:R-:W-:Y:S02]  /*83e0*/  HADD2.F32 R169, -RZ, R168.H0_H0 ;  /* 0x200000a8ffa97230 */ /* 0x000fe40000004100 */
[----:B------:R-:W-:Y:S01]  /*83f0*/  FMUL.FTZ R170, R86, R170 ;  /* 0x000000aa56aa7220 */ /* 0x000fe20000410000 */
[----:B------:R-:W-:Y:S02]  /*8400*/  HADD2.F32 R158, -RZ, R82.H1_H1 ;  /* 0x30000052ff9e7230 */ /* 0x000fe40000004100 */
[----:B------:R-:W-:Y:S01]  /*8410*/  FMUL.FTZ R177, R166, R173 ;  /* 0x000000ada6b17220 */ /* 0x000fe20000410000 */
[----:B------:R-:W-:Y:S01]  /*8420*/  HADD2.F32 R171, -RZ, R168.H1_H1 ;  /* 0x300000a8ffab7230 */ /* 0x000fe20000004100 */
[----:B------:R-:W-:Y:S01]  /*8430*/  F2FP.SATFINITE.E4M3.F32.PACK_AB_MERGE_C R80, R161, R80, R53 ;  /* 0x00000050a150723e */ /* 0x000fe20004807035 */
[----:B------:R-:W-:Y:S01]  /*8440*/  FFMA.FTZ R82, R86, R169, -R175 ;  /* 0x000000a956527223 */ /* 0x000fe200000108af */
[----:B------:R-:W-:Y:S01]  /*8450*/  F2FP.F16.E4M3.UNPACK_B R55, R51 ;  /* 0x00000033ff37723e */ /* 0x000fe200020006ff */
[C---:B------:R-:W-:Y:S01]  /*8460*/  FMUL.FTZ R173, R158.reuse, R173 ;  /* 0x000000ad9ead7220 */ /* 0x040fe20000410000 */
[----:B------:R-:W-:Y:S01]  /*8470*/  F2FP.F16.E4M3.UNPACK_B R53, R81 ;  /* 0x00000051ff35723e */ /* 0x000fe200020006ff */
[----:B------:R-:W-:Y:S01]  /*8480*/  FFMA.FTZ R86, R159, R169, R170 ;  /* 0x000000a99f567223 */ /* 0x000fe200000100aa */
[----:B------:R-:W-:Y:S01]  /*8490*/  FFMA.FTZ R177, R158, R171, -R177 ;  /* 0x000000ab9eb17223 */ /* 0x000fe200000108b1 */
[----:B------:R-:W-:Y:S01]  /*84a0*/  F2FP.SATFINITE.E4M3.F32.PACK_AB_MERGE_C R84, R163, R84, R52 ;  /* 0x00000054a354723e */ /* 0x000fe20004807034 */
[----:B------:R-:W-:Y:S01]  /*84b0*/  HADD2.F32 R158, -RZ, R54.H0_H0 ;  /* 0x20000036ff9e7230 */ /* 0x000fe20000004100 */
[----:B------:R-:W-:Y:S01]  /*84c0*/  F2FP.SATFINITE.E4M3.F32.PACK_AB_MERGE_C R160, R165, R160, RZ ;  /* 0x000000a0a5a0723e */ /* 0x000fe200048070ff */
[----:B------:R-:W-:Y:S01]  /*84d0*/  HADD2.F32 R163, -RZ, R55.H0_H0 ;  /* 0x20000037ffa37230 */ /* 0x000fe20000004100 */
[----:B------:R-:W-:Y:S01]  /*84e0*/  F2FP.F16.E4M3.UNPACK_B R159, R50 ;  /* 0x00000032ff9f723e */ /* 0x000fe200020006ff */
[----:B------:R-:W-:Y:S01]  /*84f0*/  HADD2.F32 R52, -RZ, R53.H0_H0 ;  /* 0x20000035ff347230 */ /* 0x000fe20000004100 */
[----:B------:R-:W-:Y:S01]  /*8500*/  F2FP.SATFINITE.E4M3.F32.PACK_AB_MERGE_C R82, R177, R82, R160 ;  /* 0x00000052b152723e */ /* 0x000fe200048070a0 */
        /* <DEDUP_REMOVED lines=13> */
[----:B------:R-:W-:Y:S01]  /*85e0*/  FFMA.FTZ R173, R166, R171, R173 ;  /* 0x000000aba6ad7223 */ /* 0x000fe200000100ad */
[----:B------:R-:W-:Y:S01]  /*85f0*/  F2FP.F16.E4M3.UNPACK_B R81, R81.H1 ;  /* 0x00000051ff51723e */ /* 0x000fe200030006ff */
[-C--:B------:R-:W-:Y:S01]  /*8600*/  FFMA.FTZ R55, R55, R159.reuse, -R158 ;  /* 0x0000009f37377223 */ /* 0x080fe2000001089e */
[----:B------:R-:W-:Y:S01]  /*8610*/  FFMA.FTZ R54, R54, R159, R163 ;  /* 0x0000009f36367223 */ /* 0x000fe200000100a3 */
[----:B------:R-:W-:Y:S01]  /*8620*/  F2FP.F16.E4M3.UNPACK_B R50, R50.H1 ;  /* 0x00000032ff32723e */ /* 0x000fe200030006ff */
        /* <DEDUP_REMOVED lines=8> */
[----:B------:R-:W-:Y:S02]  /*86b0*/  HADD2.F32 R163, -RZ, R161.H1_H1 ;  /* 0x300000a1ffa37230 */ /* 0x000fe40000004100 */
[----:B------:R-:W-:Y:S01]  /*86c0*/  FMUL.FTZ R159, R51, R159 ;  /* 0x0000009f339f7220 */ /* 0x000fe20000410000 */
[----:B------:R-:W-:Y:S01]  /*86d0*/  HADD2.F32 R81, -RZ, R81.H1_H1 ;  /* 0x30000051ff517230 */ /* 0x000fe20000004100 */
[----:B------:R-:W-:Y:S01]  /*86e0*/  F2FP.F16.E4M3.UNPACK_B R170, R49.H1 ;  /* 0x00000031ffaa723e */ /* 0x000fe200030006ff */
[--C-:B------:R-:W-:Y:S02]  /*86f0*/  HADD2.F32 R85, -RZ, R50.reuse.H0_H0 ;  /* 0x20000032ff557230 */ /* 0x100fe40000004100 */
[-C--:B------:R-:W-:Y:S01]  /*8700*/  FMUL.FTZ R166, R160, R163.reuse ;  /* 0x000000a3a0a67220 */ /* 0x080fe20000410000 */
[----:B------:R-:W-:Y:S02]  /*8710*/  HADD2.F32 R161, -RZ, R50.H1_H1 ;  /* 0x30000032ffa17230 */ /* 0x000fe40000004100 */
[----:B------:R-:W-:Y:S01]  /*8720*/  FMUL.FTZ R163, R81, R163 ;  /* 0x000000a351a37220 */ /* 0x000fe20000410000 */
[-C--:B------:R-:W-:Y:S01]  /*8730*/  F2FP.F16.E4M3.UNPACK_B R165, R48.reuse ;  /* 0x00000030ffa5723e */ /* 0x080fe200020006ff */
[-C--:B------:R-:W-:Y:S01]  /*8740*/  FFMA.FTZ R50, R51, R85.reuse, -R164 ;  /* 0x0000005533327223 */ /* 0x080fe200000108a4 */
[----:B------:R-:W-:Y:S01]  /*8750*/  FFMA.FTZ R51, R158, R85, R159 ;  /* 0x000000559e337223 */ /* 0x000fe2000001009f */
[----:B------:R-:W-:Y:S01]  /*8760*/  F2FP.F16.E4M3.UNPACK_B R159, R83 ;  /* 0x00000053ff9f723e */ /* 0x000fe200020006ff */
[----:B------:R-:W-:Y:S01]  /*8770*/  FFMA.FTZ R81, R81, R161, -R166 ;  /* 0x000000a151517223 */ /* 0x000fe200000108a6 */
[----:B------:R-:W-:Y:S01]  /*8780*/  F2FP.F16.E4M3.UNPACK_B R85, R87 ;  /* 0x00000057ff55723e */ /* 0x000fe200020006ff */
[----:B------:R-:W-:Y:S01]  /*8790*/  FFMA.FTZ R158, R160, R161, R163 ;  /* 0x000000a1a09e7223 */ /* 0x000fe200000100a3 */
[----:B------:R-:W-:Y:S01]  /*87a0*/  F2FP.F16.E4M3.UNPACK_B R161, R87.H1 ;  /* 0x00000057ffa1723e */ /* 0x000fe200030006ff */
[----:B------:R-:W-:Y:S01]  /*87b0*/  HADD2.F32 R49, -RZ, R170.H0_H0 ;  /* 0x200000aaff317230 */ /* 0x000fe20000004100 */
[----:B------:R-:W-:Y:S01]  /*87c0*/  F2FP.F16.E4M3.UNPACK_B R160, R83.H1 ;  /* 0x00000053ffa0723e */ /* 0x000fe200030006ff */
        /* <DEDUP_REMOVED lines=27> */
[----:B------:R-:W-:Y:S01]  /*8980*/  FFMA.FTZ R171, R164, R167, R171 ;  /* 0x000000a7a4ab7223 */ /* 0x000fe200000100ab */
[----:B------:R-:W-:Y:S02]  /*8990*/  HADD2.F32 R164, -RZ, R165.H1_H1 ;  /* 0x300000a5ffa47230 */ /* 0x000fe40000004100 */
[-C--:B------:R-:W-:Y:S01]  /*89a0*/  FMUL.FTZ R170, R85, R168.reuse ;  /* 0x000000a855aa7220 */ /* 0x080fe20000410000 */
[----:B------:R-:W-:Y:S01]  /*89b0*/  FMUL.FTZ R168, R159, R168 ;  /* 0x000000a89fa87220 */ /* 0x000fe20000410000 */
[-C--:B------:R-:W-:Y:S01]  /*89c0*/  FFMA.FTZ R160, R160, R166.reuse, -R87 ;  /* 0x000000a6a0a07223 */ /* 0x080fe20000010857 */
[----:B------:R-:W-:Y:S01]  /*89d0*/  FFMA.FTZ R172, R161, R166, R172 ;  /* 0x000000a6a1ac7223 */ /* 0x000fe200000100ac */
[-C--:B------:R-:W-:Y:S01]  /*89e0*/  FFMA.FTZ R159, R159, R164.reuse, -R170 ;  /* 0x000000a49f9f7223 */ /* 0x080fe200000108aa */
[----:B------:R-:W-:Y:S01]  /*89f0*/  FFMA.FTZ R168, R85, R164, R168 ;  /* 0x000000a455a87223 */ /* 0x000fe200000100a8 */
[----:B------:R-:W-:-:S02]  /*8a00*/  F2FP.SATFINITE.E4M3.F32.PACK_AB_MERGE_C R85, R54, R53, R51 ;  /* 0x000000353655723e */ /* 0x000fc40004807033 */
[----:B------:R-:W-:Y:S02]  /*8a10*/  F2FP.SATFINITE.E4M3.F32.PACK_AB_MERGE_C R83, R160, R83, RZ ;  /* 0x00000053a053723e */ /* 0x000fe400048070ff */
[----:B------:R-:W-:Y:S02]  /*8a20*/  F2FP.SATFINITE.E4M3.F32.PACK_AB_MERGE_C R171, R172, R171, RZ ;  /* 0x000000abacab723e */ /* 0x000fe400048070ff */
[----:B------:R-:W-:Y:S02]  /*8a30*/  F2FP.SATFINITE.E4M3.F32.PACK_AB_MERGE_C R83, R159, R48, R83 ;  /* 0x000000309f53723e */ /* 0x000fe40004807053 */
[----:B------:R-:W-:-:S07]  /*8a40*/  F2FP.SATFINITE.E4M3.F32.PACK_AB_MERGE_C R87, R168, R49, R171 ;  /* 0x00000031a857723e */ /* 0x000fce00048070ab */
.L_x_8313:
[----:B------:R-:W-:Y:S05]  /*8a50*/  BSYNC B2 ;  /* 0x0000000000027941 */ /* 0x000fea0003800000 */
.L_x_8312:
        /* <DEDUP_REMOVED lines=12> */
.L_x_8311:
[----:B------:R-:W-:Y:S05]  /*8b20*/  BSYNC B1 ;  /* 0x0000000000017941 */ /* 0x000fea0003800000 */
.L_x_8310:
[----:B-1----:R-:W-:Y:S01]  /*8b30*/  VIADD R49, R228, 0x40 ;  /* 0x00000040e4317836 */ /* 0x002fe20000000000 */
[----:B------:R-:W-:Y:S04]  /*8b40*/  BSSY B1, `(.L_x_8314) ;  /* 0x000010b000017945 */ /* 0x000fe80003800000 */
[----:B------:R-:W-:-:S13]  /*8b50*/  ISETP.GE.OR P3, PT, R49, R119, P0 ;  /* 0x000000773100720c */ /* 0x000fda0000766670 */
[----:B------:R-:W-:Y:S05]  /*8b60*/  @P3 BRA `(.L_x_8315) ;  /* 0x0000001000203947 */ /* 0x000fea0003800000 */
[----:B------:R-:W3:Y:S01]  /*8b70*/  LDL R50, [R1+0x78] ;  /* 0x0000780001327983 */ /* 0x000ee20000100800 */
[-C--:B--2---:R-:W-:Y:S01]  /*8b80*/  IMAD R48, R124, R128.reuse, RZ ;  /* 0x000000807c307224 */ /* 0x084fe200078e02ff */
        /* <DEDUP_REMOVED lines=12> */
[----:B------:R-:W-:Y:S01]  /*8c50*/  IMAD.IADD R83, R81, 0x1, R83 ;  /* 0x0000000151537824 */ /* 0x000fe200078e0253 */
[----:B------:R-:W-:Y:S02]  /*8c60*/  LOP3.LUT R51, R51, 0x380, RZ, 0xc0, !PT ;  /* 0x0000038033337812 */ /* 0x000fe400078ec0ff */
[----:B------:R-:W-:Y:S02]  /*8c70*/  LEA.HI.SX32 R49, R49, R36, 0x1b ;  /* 0x0000002431317211 */ /* 0x000fe400078fdaff */
[----:B------:R-:W-:Y:S02]  /*8c80*/  LOP3.LUT R52, R52, 0x380, RZ, 0xc0, !PT ;  /* 0x0000038034347812 */ /* 0x000fe400078ec0ff */
[----:B------:R-:W-:Y:S01]  /*8c90*/  SHF.R.U32.HI R51, RZ, 0x3, R51 ;  /* 0x00000003ff337819 */ /* 0x000fe20000011633 */
[----:B------:R-:W-:Y:S01]  /*8ca0*/  IMAD.SHL.U32 R85, R49, 0x10, RZ ;  /* 0x0000001031557824 */ /* 0x000fe200078e00ff */
[----:B------:R-:W-:Y:S01]  /*8cb0*/  IADD3.X R134, R40, R83, R38, P3, P4 ;  /* 0x0000005328867210 */ /* 0x000fe20001fe8426 */
        /* <DEDUP_REMOVED lines=17> */
[----:B------:R-:W-:Y:S02]  /*8dd0*/  SHF.R.U32.HI R161, RZ, 0x8, R59 ;  /* 0x00000008ffa17819 */ /* 0x000fe4000001163b */
[----:B------:R-:W-:-:S02]  /*8de0*/  LOP3.LUT R86, R59, 0xff, RZ, 0xc0, !PT ;  /* 0x000000ff3b567812 */ /* 0x000fc400078ec0ff */
[----:B------:R-:W-:Y:S02]  /*8df0*/  SHF.R.U32.HI R87, RZ, 0x18, R59 ;  /* 0x00000018ff577819 */ /* 0x000fe4000001163b */
[--C-:B------:R-:W-:Y:S02]  /*8e00*/  SHF.R.U32.HI R59, RZ, 0x10, R63.reuse ;  /* 0x00000010ff3b7819 */ /* 0x100fe4000001163f */
[--C-:B------:R-:W-:Y:S02]  /*8e10*/  SHF.R.U32.HI R158, RZ, 0x8, R63.reuse ;  /* 0x00000008ff9e7819 */ /* 0x100fe4000001163f */
[----:B------:R-:W-:Y:S02]  /*8e20*/  LOP3.LUT R155, R63, 0xff, RZ, 0xc0, !PT ;  /* 0x000000ff3f9b7812 */ /* 0x000fe400078ec0ff */
[----:B------:R-:W-:Y:S02]  /*8e30*/  SHF.R.U32.HI R156, RZ, 0x18, R63 ;  /* 0x00000018ff9c7819 */ /* 0x000fe4000001163f */
[----:B------:R-:W-:-:S02]  /*8e40*/  PRMT R63, R157, 0x654, R84 ;  /* 0x000006549d3f7816 */ /* 0x000fc40000000054 */
[--C-:B------:R-:W-:Y:S02]  /*8e50*/  SHF.R.U32.HI R159, RZ, 0x8, R61.reuse ;  /* 0x00000008ff9f7819 */ /* 0x100fe4000001163d */
[----:B------:R-:W-:Y:S02]  /*8e60*/  LOP3.LUT R135, R61, 0xff, RZ, 0xc0, !PT ;  /* 0x000000ff3d877812 */ /* 0x000fe400078ec0ff */
[--C-:B------:R-:W-:Y:S01]  /*8e70*/  SHF.R.U32.HI R160, RZ, 0x18, R61.reuse ;  /* 0x00000018ffa07819 */ /* 0x100fe2000001163d */
[----:B------:R-:W-:Y:S01]  /*8e80*/  IMAD.SHL.U32 R50, R159, 0x100, RZ ;  /* 0x000001009f327824 */ /* 0x000fe200078e00ff */
[----:B------:R-:W-:Y:S01]  /*8e90*/  LOP3.LUT R63, R63, 0xff00, R48, 0xf8, !PT ;  /* 0x0000ff003f3f7812 */ /* 0x000fe200078ef830 */
[----:B------:R-:W-:Y:S01]  /*8ea0*/  IMAD.SHL.U32 R48, R161, 0x100, RZ ;  /* 0x00000100a1307824 */ /* 0x000fe200078e00ff */
[----:B------:R-:W-:Y:S02]  /*8eb0*/  PRMT R87, R87, 0x654, R86 ;  /* 0x0000065457577816 */ /* 0x000fe40000000056 */
[----:B------:R-:W-:Y:S01]  /*8ec0*/  SHF.R.U32.HI R58, RZ, 0x10, R61 ;  /* 0x00000010ff3a7819 */ /* 0x000fe2000001163d */
[----:B--2---:R-:W-:Y:S01]  /*8ed0*/  IMAD.MOV.U32 R61, RZ, RZ, R52 ;  /* 0x000000ffff3d7224 */ /* 0x004fe200078e0034 */
[----:B------:R-:W-:Y:S01]  /*8ee0*/  SHF.R.U32.HI R163, RZ, 0x10, R57 ;  /* 0x00000010ffa37819 */ /* 0x000fe20000011639 */
[----:B------:R-:W-:Y:S01]  /*8ef0*/  IMAD.MOV.U32 R57, RZ, RZ, R54 ;  /* 0x000000ffff397224 */ /* 0x000fe200078e0036 */
[----:B------:R-:W-:Y:S01]  /*8f00*/  PRMT R135, R160, 0x654, R135 ;  /* 0x00000654a0877816 */ /* 0x000fe20000000087 */
[----:B------:R-:W-:Y:S01]  /*8f10*/  IMAD.SHL.U32 R54, R158, 0x100, RZ ;  /* 0x000001009e367824 */ /* 0x000fe200078e00ff */
[----:B------:R-:W-:Y:S01]  /*8f20*/  LOP3.LUT R87, R87, 0xff00, R48, 0xf8, !PT ;  /* 0x0000ff0057577812 */ /* 0x000fe200078ef830 */
[----:B------:R-:W-:Y:S01]  /*8f30*/  IMAD.U32 R48, R62, 0x10000, RZ ;  /* 0x000100003e307824 */ /* 0x000fe200078e00ff */
[----:B------:R-:W-:Y:S01]  /*8f40*/  PRMT R157, R156, 0x654, R155 ;  /* 0x000006549c9d7816 */ /* 0x000fe2000000009b */
[----:B------:R-:W-:Y:S01]  /*8f50*/  IMAD.U32 R52, R163, 0x10000, RZ ;  /* 0x00010000a3347824 */ /* 0x000fe200078e00ff */
[----:B------:R-:W-:-:S02]  /*8f60*/  LOP3.LUT R155, R135, 0xff00, R50, 0xf8, !PT ;  /* 0x0000ff00879b7812 */ /* 0x000fc400078ef832 */
[----:B------:R-:W-:Y:S02]  /*8f70*/  F2FP.F16.E4M3.UNPACK_B R135, R151.H1 ;  /* 0x00000097ff87723e */ /* 0x000fe400030006ff */
[----:B------:R-:W-:Y:S02]  /*8f80*/  F2FP.F16.E4M3.UNPACK_B R84, R61.H1 ;  /* 0x0000003dff54723e */ /* 0x000fe400030006ff */
[----:B------:R-:W-:Y:S01]  /*8f90*/  F2FP.F16.E4M3.UNPACK_B R62, R60.H1 ;  /* 0x0000003cff3e723e */ /* 0x000fe200030006ff */
[--C-:B------:R-:W-:Y:S01]  /*8fa0*/  HADD2.F32 R50, -RZ, R135.reuse.H0_H0 ;  /* 0x20000087ff327230 */ /* 0x100fe20000004100 */
[----:B------:R-:W-:Y:S01]  /*8fb0*/  LOP3.LUT R48, R87, 0xff0000, R48, 0xf8, !PT ;  /* 0x00ff000057307812 */ /* 0x000fe200078ef830 */
[----:B------:R-:W-:Y:S01]  /*8fc0*/  HADD2.F32 R86, -RZ, R84.H0_H0 ;  /* 0x20000054ff567230 */ /* 0x000fe20000004100 */
[----:B------:R-:W-:Y:S01]  /*8fd0*/  F2FP.F16.E4M3.UNPACK_B R87, R153.H1 ;  /* 0x00000099ff57723e */ /* 0x000fe200030006ff */
[----:B------:R-:W-:Y:S01]  /*8fe0*/  HADD2.F32 R158, -RZ, R135.H1_H1 ;  /* 0x30000087ff9e7230 */ /* 0x000fe20000004100 */
[----:B------:R-:W-:Y:S01]  /*8ff0*/  LOP3.LUT R52, R63, 0xff0000, R52, 0xf8, !PT ;  /* 0x00ff00003f347812 */ /* 0x000fe200078ef834 */
[----:B------:R-:W-:Y:S01]  /*9000*/  HADD2.F32 R63, -RZ, R62.H0_H0 ;  /* 0x2000003eff3f7230 */ /* 0x000fe20000004100 */
[----:B------:R-:W-:Y:S01]  /*9010*/  LOP3.LUT R157, R157, 0xff00, R54, 0xf8, !PT ;  /* 0x0000ff009d9d7812 */ /* 0x000fe200078ef836 */
[----:B------:R-:W-:-:S02]  /*9020*/  IMAD.U32 R54, R58, 0x10000, RZ ;  /* 0x000100003a367824 */ /* 0x000fc400078e00ff */
[CC--:B------:R-:W-:Y:S01]  /*9030*/  FMUL.FTZ R156, R86.reuse, R50.reuse ;  /* 0x00000032569c7220 */ /* 0x0c0fe20000410000 */
[----:B------:R-:W-:Y:S02]  /*9040*/  IMAD.U32 R58, R59, 0x10000, RZ ;  /* 0x000100003b3a7824 */ /* 0x000fe400078e00ff */
[----:B------:R-:W-:Y:S01]  /*9050*/  FMUL.FTZ R159, R63, R50 ;  /* 0x000000323f9f7220 */ /* 0x000fe20000410000 */
[--C-:B------:R-:W-:Y:S01]  /*9060*/  HADD2.F32 R59, -RZ, R87.reuse.H0_H0 ;  /* 0x20000057ff3b7230 */ /* 0x100fe20000004100 */
[----:B------:R-:W-:Y:S01]  /*9070*/  F2FP.F16.E4M3.UNPACK_B R151, R151 ;  /* 0x00000097ff97723e */ /* 0x000fe200020006ff */
[----:B------:R-:W-:Y:S01]  /*9080*/  HADD2.F32 R135, -RZ, R84.H1_H1 ;  /* 0x30000054ff877230 */ /* 0x000fe20000004100 */
[----:B------:R-:W-:Y:S02]  /*9090*/  LOP3.LUT R50, R157, 0xff0000, R58, 0xf8, !PT ;  /* 0x00ff00009d327812 */ /* 0x000fe400078ef83a */
[-C--:B------:R-:W-:Y:S01]  /*90a0*/  FFMA.FTZ R58, R63, R59.reuse, -R156 ;  /* 0x0000003b3f3a7223 */ /* 0x080fe2000001089c */
[----:B------:R-:W-:Y:S01]  /*90b0*/  FFMA.FTZ R59, R86, R59, R159 ;  /* 0x0000003b563b7223 */ /* 0x000fe2000001009f */
[----:B------:R-:W-:Y:S01]  /*90c0*/  F2FP.F16.E4M3.UNPACK_B R86, R61 ;  /* 0x0000003dff56723e */ /* 0x000fe200020006ff */
[----:B------:R-:W-:Y:S01]  /*90d0*/  HADD2.F32 R156, -RZ, R87.H1_H1 ;  /* 0x30000057ff9c7230 */ /* 0x000fe20000004100 */
[----:B------:R-:W-:Y:S01]  /*90e0*/  F2FP.F16.E4M3.UNPACK_B R84, R60 ;  /* 0x0000003cff54723e */ /* 0x000fe200020006ff */
        /* <DEDUP_REMOVED lines=8> */
[----:B------:R-:W-:Y:S02]  /*9170*/  HADD2.F32 R62, -RZ, R84.H0_H0 ;  /* 0x20000054ff3e7230 */ /* 0x000fe40000004100 */
[----:B------:R-:W-:Y:S01]  /*9180*/  FFMA.FTZ R60, R135, R156, R158 ;  /* 0x0000009c873c7223 */ /* 0x000fe2000001009e */
[----:B------:R-:W-:Y:S02]  /*9190*/  HADD2.F32 R63, -RZ, R153.H0_H0 ;  /* 0x20000099ff3f7230 */ /* 0x000fe40000004100 */
[----:B------:R-:W-:Y:S01]  /*91a0*/  FMUL.FTZ R157, R87, R155 ;  /* 0x0000009b579d7220 */ /* 0x000fe20000410000 */
[----:B------:R-:W-:-:S02]  /*91b0*/  HADD2.F32 R156, -RZ, R151.H1_H1 ;  /* 0x30000097ff9c7230 */ /* 0x000fc40000004100 */
[C---:B------:R-:W-:Y:S01]  /*91c0*/  FMUL.FTZ R158, R62.reuse, R155 ;  /* 0x0000009b3e9e7220 */ /* 0x040fe20000410000 */
[----:B------:R-:W-:Y:S02]  /*91d0*/  HADD2.F32 R135, -RZ, R86.H1_H1 ;  /* 0x30000056ff877230 */ /* 0x000fe40000004100 */
[-C--:B------:R-:W-:Y:S01]  /*91e0*/  FFMA.FTZ R62, R62, R63.reuse, -R157 ;  /* 0x0000003f3e3e7223 */ /* 0x080fe2000001089d */
[----:B------:R-:W-:Y:S01]  /*91f0*/  HADD2.F32 R84, -RZ, R84.H1_H1 ;  /* 0x30000054ff547230 */ /* 0x000fe20000004100 */
[----:B------:R-:W-:Y:S01]  /*9200*/  F2FP.F16.E4M3.UNPACK_B R157, R152.H1 ;  /* 0x00000098ff9d723e */ /* 0x000fe200030006ff */
[----:B------:R-:W-:Y:S01]  /*9210*/  FFMA.FTZ R63, R87, R63, R158 ;  /* 0x0000003f573f7223 */ /* 0x000fe2000001009e */
[----:B------:R-:W-:Y:S01]  /*9220*/  F2FP.F16.E4M3.UNPACK_B R151, R57.H1 ;  /* 0x00000039ff97723e */ /* 0x000fe200030006ff */
[----:B------:R-:W-:Y:S02]  /*9230*/  HADD2.F32 R155, -RZ, R153.H1_H1 ;  /* 0x30000099ff9b7230 */ /* 0x000fe40000004100 */
        /* <DEDUP_REMOVED lines=10> */
[--C-:B------:R-:W-:Y:S02]  /*92e0*/  HADD2.F32 R135, -RZ, R86.reuse.H0_H0 ;  /* 0x20000056ff877230 */ /* 0x100fe40000004100 */
[----:B------:R-:W-:Y:S01]  /*92f0*/  FMUL.FTZ R164, R153, R160 ;  /* 0x000000a099a47220 */ /* 0x000fe20000410000 */
[----:B------:R-:W-:Y:S01]  /*9300*/  HADD2.F32 R162, -RZ, R157.H1_H1 ;  /* 0x3000009dffa27230 */ /* 0x000fe20000004100 */
[----:B------:R-:W-:Y:S01]  /*9310*/  F2FP.F16.E4M3.UNPACK_B R56, R56 ;  /* 0x00000038ff38723e */ /* 0x000fe200020006ff */
[----:B------:R-:W-:Y:S02]  /*9320*/  HADD2.F32 R155, -RZ, R151.H1_H1 ;  /* 0x30000097ff9b7230 */ /* 0x000fe40000004100 */
[----:B------:R-:W-:Y:S01]  /*9330*/  FMUL.FTZ R160, R135, R160 ;  /* 0x000000a087a07220 */ /* 0x000fe20000410000 */
[----:B------:R-:W-:-:S02]  /*9340*/  HADD2.F32 R151, -RZ, R86.H1_H1 ;  /* 0x30000056ff977230 */ /* 0x000fc40000004100 */
[----:B------:R-:W-:Y:S01]  /*9350*/  FFMA.FTZ R86, R135, R158, -R164 ;  /* 0x0000009e87567223 */ /* 0x000fe200000108a4 */
[----:B------:R-:W-:Y:S02]  /*9360*/  HADD2.F32 R156, -RZ, R156.H1_H1 ;  /* 0x3000009cff9c7230 */ /* 0x000fe40000004100 */
[-C--:B------:R-:W-:Y:S01]  /*9370*/  FMUL.FTZ R164, R155, R162.reuse ;  /* 0x000000a29ba47220 */ /* 0x080fe20000410000 */
[----:B------:R-:W-:Y:S01]  /*9380*/  F2FP.F16.E4M3.UNPACK_B R135, R57 ;  /* 0x00000039ff87723e */ /* 0x000fe200020006ff */
[C---:B------:R-:W-:Y:S01]  /*9390*/  FMUL.FTZ R162, R151.reuse, R162 ;  /* 0x000000a297a27220 */ /* 0x040fe20000410000 */
[----:B------:R-:W-:Y:S01]  /*93a0*/  F2FP.F16.E4M3.UNPACK_B R154, R154 ;  /* 0x0000009aff9a723e */ /* 0x000fe200020006ff */
[----:B------:R-:W-:Y:S01]  /*93b0*/  FFMA.FTZ R159, R151, R156, -R164 ;  /* 0x0000009c979f7223 */ /* 0x000fe200000108a4 */
[----:B------:R-:W-:Y:S01]  /*93c0*/  FFMA.FTZ R157, R153, R158, R160 ;  /* 0x0000009e999d7223 */ /* 0x000fe200000100a0 */
[----:B------:R-:W-:Y:S01]  /*93d0*/  FFMA.FTZ R162, R155, R156, R162 ;  /* 0x0000009c9ba27223 */ /* 0x000fe200000100a2 */
[----:B------:R-:W-:Y:S01]  /*93e0*/  HADD2.F32 R156, -RZ, R152.H0_H0 ;  /* 0x20000098ff9c7230 */ /* 0x000fe20000004100 */
[----:B------:R-:W-:Y:S01]  /*93f0*/  F2FP.SATFINITE.E4M3.F32.PACK_AB_MERGE_C R58, R61, R58, RZ ;  /* 0x0000003a3d3a723e */ /* 0x000fe200048070ff */
[----:B------:R-:W-:Y:S01]  /*9400*/  HADD2.F32 R151, -RZ, R135.H0_H0 ;  /* 0x20000087ff977230 */ /* 0x000fe20000004100 */
[----:B------:R-:W-:Y:S01]  /*9410*/  F2FP.SATFINITE.E4M3.F32.PACK_AB_MERGE_C R159, R159, R86, RZ ;  /* 0x000000569f9f723e */ /* 0x000fe200048070ff */
[----:B------:R-:W-:Y:S01]  /*9420*/  HADD2.F32 R57, -RZ, R56.H0_H0 ;  /* 0x20000038ff397230 */ /* 0x000fe20000004100 */
[----:B------:R-:W-:Y:S01]  /*9430*/  F2FP.SATFINITE.E4M3.F32.PACK_AB_MERGE_C R60, R60, R59, RZ ;  /* 0x0000003b3c3c723e */ /* 0x000fe200048070ff */
[----:B------:R-:W-:-:S02]  /*9440*/  HADD2.F32 R153, -RZ, R152.H1_H1 ;  /* 0x30000098ff997230 */ /* 0x000fc40000004100 */
[-C--:B------:R-:W-:Y:S01]  /*9450*/  FMUL.FTZ R158, R151, R156.reuse ;  /* 0x0000009c979e7220 */ /* 0x080fe20000410000 */
[----:B------:R-:W-:Y:S02]  /*9460*/  HADD2.F32 R56, -RZ, R56.H1_H1 ;  /* 0x30000038ff387230 */ /* 0x000fe40000004100 */
[----:B------:R-:W-:Y:S01]  /*9470*/  FMUL.FTZ R156, R57, R156 ;  /* 0x0000009c399c7220 */ /* 0x000fe20000410000 */
[--C-:B------:R-:W-:Y:S01]  /*9480*/  HADD2.F32 R152, -RZ, R154.reuse.H0_H0 ;  /* 0x2000009aff987230 */ /* 0x100fe20000004100 */
[----:B------:R-:W-:Y:S01]  /*9490*/  F2FP.F16.E4M3.UNPACK_B R86, R53 ;  /* 0x00000035ff56723e */ /* 0x000fe200020006ff */
[----:B------:R-:W-:Y:S02]  /*94a0*/  HADD2.F32 R135, -RZ, R135.H1_H1 ;  /* 0x30000087ff877230 */ /* 0x000fe40000004100 */
[C---:B------:R-:W-:Y:S01]  /*94b0*/  FMUL.FTZ R160, R56.reuse, R153 ;  /* 0x0000009938a07220 */ /* 0x040fe20000410000 */
[----:B------:R-:W-:Y:S02]  /*94c0*/  HADD2.F32 R154, -RZ, R154.H1_H1 ;  /* 0x3000009aff9a7230 */ /* 0x000fe40000004100 */
[-C--:B------:R-:W-:Y:S01]  /*94d0*/  FFMA.FTZ R156, R151, R152.reuse, R156 ;  /* 0x00000098979c7223 */ /* 0x080fe2000001009c */
[----:B------:R-:W-:Y:S01]  /*94e0*/  F2FP.F16.E4M3.UNPACK_B R61, R49 ;  /* 0x00000031ff3d723e */ /* 0x000fe200020006ff */
[----:B------:R-:W-:Y:S01]  /*94f0*/  FMUL.FTZ R155, R135, R153 ;  /* 0x00000099879b7220 */ /* 0x000fe20000410000 */
[----:B------:R-:W-:Y:S01]  /*9500*/  FFMA.FTZ R57, R57, R152, -R158 ;  /* 0x0000009839397223 */ /* 0x000fe2000001089e */
[----:B------:R-:W-:Y:S01]  /*9510*/  FFMA.FTZ R151, R135, R154, R160 ;  /* 0x0000009a87977223 */ /* 0x000fe200000100a0 */
[----:B------:R-:W-:Y:S01]  /*9520*/  F2FP.F16.E4M3.UNPACK_B R135, R54 ;  /* 0x00000036ff87723e */ /* 0x000fe200020006ff */
[----:B------:R-:W-:Y:S01]  /*9530*/  FFMA.FTZ R56, R56, R154, -R155 ;  /* 0x0000009a38387223 */ /* 0x000fe2000001089b */
[----:B------:R-:W-:Y:S01]  /*9540*/  F2FP.SATFINITE.E4M3.F32.PACK_AB_MERGE_C R59, R87, R62, R58 ;  /* 0x0000003e573b723e */ /* 0x000fe2000480703a */
[--C-:B------:R-:W-:Y:S01]  /*9550*/  HADD2.F32 R62, -RZ, R86.reuse.H0_H0 ;  /* 0x20000056ff3e7230 */ /* 0x100fe20000004100 */
[----:B------:R-:W-:Y:S01]  /*9560*/  F2FP.SATFINITE.E4M3.F32.PACK_AB_MERGE_C R58, R84, R63, R60 ;  /* 0x0000003f543a723e */ /* 0x000fe2000480703c */
[----:B------:R-:W-:Y:S01]  /*9570*/  HADD2.F32 R63, -RZ, R135.H0_H0 ;  /* 0x20000087ff3f7230 */ /* 0x000fe20000004100 */
[----:B------:R-:W-:Y:S01]  /*9580*/  F2FP.SATFINITE.E4M3.F32.PACK_AB_MERGE_C R157, R162, R157, RZ ;  /* 0x0000009da29d723e */ /* 0x000fe200048070ff */
[----:B------:R-:W-:Y:S01]  /*9590*/  HADD2.F32 R60, -RZ, R61.H0_H0 ;  /* 0x2000003dff3c7230 */ /* 0x000fe20000004100 */
[----:B------:R-:W-:Y:S01]  /*95a0*/  F2FP.F16.E4M3.UNPACK_B R84, R52 ;  /* 0x00000034ff54723e */ /* 0x000fe200020006ff */
[----:B------:R-:W-:Y:S01]  /*95b0*/  HADD2.F32 R86, -RZ, R86.H1_H1 ;  /* 0x30000056ff567230 */ /* 0x000fe20000004100 */
[----:B------:R-:W-:Y:S01]  /*95c0*/  F2FP.SATFINITE.E4M3.F32.PACK_AB_MERGE_C R57, R56, R57, R159 ;  /* 0x000000393839723e */ /* 0x000fe2000480709f */
[----:B------:R-:W-:Y:S01]  /*95d0*/  HADD2.F32 R135, -RZ, R135.H1_H1 ;  /* 0x30000087ff877230 */ /* 0x000fe20000004100 */
[----:B------:R-:W-:Y:S01]  /*95e0*/  F2FP.SATFINITE.E4M3.F32.PACK_AB_MERGE_C R56, R151, R156, R157 ;  /* 0x0000009c9738723e */ /* 0x000fe2000480709d */
[----:B------:R-:W-:-:S02]  /*95f0*/  HADD2.F32 R87, -RZ, R84.H0_H0 ;  /* 0x20000054ff577230 */ /* 0x000fc40000004100 */
[-C--:B------:R-:W-:Y:S01]  /*9600*/  FMUL.FTZ R151, R62, R63.reuse ;  /* 0x0000003f3e977220 */ /* 0x080fe20000410000 */
[----:B------:R-:W-:Y:S01]  /*9610*/  FMUL.FTZ R153, R60, R63 ;  /* 0x0000003f3c997220 */ /* 0x000fe20000410000 */
[----:B------:R-:W-:Y:S02]  /*9620*/  HADD2.F32 R63, -RZ, R61.H1_H1 ;  /* 0x3000003dff3f7230 */ /* 0x000fe40000004100 */
[----:B------:R-:W-:Y:S01]  /*9630*/  FMUL.FTZ R152, R86, R135 ;  /* 0x0000008756987220 */ /* 0x000fe20000410000 */
[-C--:B------:R-:W-:Y:S01]  /*9640*/  FFMA.FTZ R60, R60, R87.reuse, -R151 ;  /* 0x000000573c3c7223 */ /* 0x080fe20000010897 */
[----:B------:R-:W-:Y:S01]  /*9650*/  FFMA.FTZ R61, R62, R87, R153 ;  /* 0x000000573e3d7223 */ /* 0x000fe20000010099 */
[----:B------:R-:W-:Y:S02]  /*9660*/  HADD2.F32 R87, -RZ, R84.H1_H1 ;  /* 0x30000054ff577230 */ /* 0x000fe40000004100 */
[----:B------:R-:W-:Y:S01]  /*9670*/  FMUL.FTZ R151, R63, R135 ;  /* 0x000000873f977220 */ /* 0x000fe20000410000 */
[----:B------:R-:W-:-:S02]  /*9680*/  F2FP.F16.E4M3.UNPACK_B R84, R53.H1 ;  /* 0x00000035ff54723e */ /* 0x000fc400030006ff */
[----:B------:R-:W-:Y:S01]  /*9690*/  F2FP.F16.E4M3.UNPACK_B R135, R54.H1 ;  /* 0x00000036ff87723e */ /* 0x000fe200030006ff */
[----:B------:R-:W-:Y:S01]  /*96a0*/  FFMA.FTZ R54, R86, R87, R151 ;  /* 0x0000005756367223 */ /* 0x000fe20000010097 */
[----:B------:R-:W-:Y:S01]  /*96b0*/  F2FP.F16.E4M3.UNPACK_B R62, R49.H1 ;  /* 0x00000031ff3e723e */ /* 0x000fe200030006ff */
[----:B------:R-:W-:Y:S01]  /*96c0*/  FFMA.FTZ R49, R63, R87, -R152 ;  /* 0x000000573f317223 */ /* 0x000fe20000010898 */
[----:B------:R-:W-:Y:S01]  /*96d0*/  F2FP.F16.E4M3.UNPACK_B R52, R52.H1 ;  /* 0x00000034ff34723e */ /* 0x000fe200030006ff */
[----:B------:R-:W-:Y:S01]  /*96e0*/  HADD2.F32 R63, -RZ, R84.H0_H0 ;  /* 0x20000054ff3f7230 */ /* 0x000fe20000004100 */
[-C--:B------:R-:W-:Y:S01]  /*96f0*/  F2FP.F16.E4M3.UNPACK_B R156, R50.reuse.H1 ;  /* 0x00000032ff9c723e */ /* 0x080fe200030006ff */
[----:B------:R-:W-:Y:S01]  /*9700*/  HADD2.F32 R152, -RZ, R135.H0_H0 ;  /* 0x20000087ff987230 */ /* 0x000fe20000004100 */
[----:B------:R-:W-:Y:S01]  /*9710*/  F2FP.F16.E4M3.UNPACK_B R155, R50 ;  /* 0x00000032ff9b723e */ /* 0x000fe200020006ff */
[----:B------:R-:W-:Y:S01]  /*9720*/  HADD2.F32 R53, -RZ, R62.H0_H0 ;  /* 0x2000003eff357230 */ /* 0x000fe20000004100 */
[----:B------:R-:W-:Y:S01]  /*9730*/  F2FP.F16.E4M3.UNPACK_B R50, R48 ;  /* 0x00000030ff32723e */ /* 0x000fe200020006ff */
[----:B------:R-:W-:-:S02]  /*9740*/  HADD2.F32 R86, -RZ, R84.H1_H1 ;  /* 0x30000054ff567230 */ /* 0x000fc40000004100 */
[-C--:B------:R-:W-:Y:S01]  /*9750*/  FMUL.FTZ R154, R63, R152.reuse ;  /* 0x000000983f9a7220 */ /* 0x080fe20000410000 */
[----:B------:R-:W-:Y:S02]  /*9760*/  HADD2.F32 R87, -RZ, R135.H1_H1 ;  /* 0x30000087ff577230 */ /* 0x000fe40000004100 */
[C---:B------:R-:W-:Y:S01]  /*9770*/  FMUL.FTZ R152, R53.reuse, R152 ;  /* 0x0000009835987220 */ /* 0x040fe20000410000 */
[----:B------:R-:W-:Y:S02]  /*9780*/  HADD2.F32 R62, -RZ, R62.H1_H1 ;  /* 0x3000003eff3e7230 */ /* 0x000fe40000004100 */
[--C-:B------:R-:W-:Y:S02]  /*9790*/  HADD2.F32 R84, -RZ, R52.reuse.H0_H0 ;  /* 0x20000034ff547230 */ /* 0x100fe40000004100 */
[-C--:B------:R-:W-:Y:S01]  /*97a0*/  FMUL.FTZ R151, R86, R87.reuse ;  /* 0x0000005756977220 */ /* 0x080fe20000410000 */
[----:B------:R-:W-:Y:S02]  /*97b0*/  HADD2.F32 R135, -RZ, R52.H1_H1 ;  /* 0x30000034ff877230 */ /* 0x000fe40000004100 */
[C---:B------:R-:W-:Y:S01]  /*97c0*/  FMUL.FTZ R153, R62.reuse, R87 ;  /* 0x000000573e997220 */ /* 0x040fe20000410000 */
[----:B------:R-:W-:Y:S01]  /*97d0*/  F2FP.F16.E4M3.UNPACK_B R87, R55 ;  /* 0x00000037ff57723e */ /* 0x000fe200020006ff */
[-C--:B------:R-:W-:Y:S01]  /*97e0*/  FFMA.FTZ R52, R53, R84.reuse, -R154 ;  /* 0x0000005435347223 */ /* 0x080fe2000001089a */
[----:B------:R-:W-:Y:S01]  /*97f0*/  FFMA.FTZ R53, R63, R84, R152 ;  /* 0x000000543f357223 */ /* 0x000fe20000010098 */
[-C--:B------:R-:W-:Y:S01]  /*9800*/  FFMA.FTZ R63, R62, R135.reuse, -R151 ;  /* 0x000000873e3f7223 */ /* 0x080fe20000010897 */
[----:B------:R-:W-:Y:S01]  /*9810*/  FFMA.FTZ R62, R86, R135, R153 ;  /* 0x00000087563e7223 */ /* 0x000fe20000010099 */
[----:B------:R-:W-:Y:S01]  /*9820*/  F2FP.F16.E4M3.UNPACK_B R135, R55.H1 ;  /* 0x00000037ff87723e */ /* 0x000fe200030006ff */
[----:B------:R-:W-:Y:S01]  /*9830*/  HADD2.F32 R157, -RZ, R156.H0_H0 ;  /* 0x2000009cff9d7230 */ /* 0x000fe20000004100 */
[-C--:B------:R-:W-:Y:S01]  /*9840*/  F2FP.F16.E4M3.UNPACK_B R84, R51.reuse ;  /* 0x00000033ff54723e */ /* 0x080fe200020006ff */
[----:B------:R-:W-:Y:S01]  /*9850*/  HADD2.F32 R151, -RZ, R87.H0_H0 ;  /* 0x20000057ff977230 */ /* 0x000fe20000004100 */
[----:B------:R-:W-:Y:S01]  /*9860*/  F2FP.F16.E4M3.UNPACK_B R51, R51.H1 ;  /* 0x00000033ff33723e */ /* 0x000fe200030006ff */
        /* <DEDUP_REMOVED lines=14> */
[----:B------:R-:W-:Y:S02]  /*9950*/  HADD2.F32 R55, -RZ, R84.H0_H0 ;  /* 0x20000054ff377230 */ /* 0x000fe40000004100 */
[-C--:B------:R-:W-:Y:S01]  /*9960*/  FMUL.FTZ R86, R135, R156.reuse ;  /* 0x0000009c87567220 */ /* 0x080fe20000410000 */
[----:B------:R-:W-:Y:S02]  /*9970*/  HADD2.F32 R154, -RZ, R50.H0_H0 ;  /* 0x20000032ff9a7230 */ /* 0x000fe40000004100 */
[----:B------:R-:W-:Y:S01]  /*9980*/  FMUL.FTZ R156, R51, R156 ;  /* 0x0000009c339c7220 */ /* 0x000fe20000410000 */
        /* <DEDUP_REMOVED lines=14> */
[----:B------:R-:W-:Y:S01]  /*9a70*/  F2FP.SATFINITE.E4M3.F32.PACK_AB_MERGE_C R86, R86, R159, RZ ;  /* 0x0000009f5656723e */ /* 0x000fe200048070ff */
[----:B------:R-:W-:Y:S01]  /*9a80*/  FFMA.FTZ R87, R87, R50, R48 ;  /* 0x0000003257577223 */ /* 0x000fe20000010030 */
[----:B------:R-:W-:Y:S01]  /*9a90*/  F2FP.SATFINITE.E4M3.F32.PACK_AB_MERGE_C R156, R156, R157, RZ ;  /* 0x0000009d9c9c723e */ /* 0x000fe200048070ff */
[----:B------:R-:W-:Y:S01]  /*9aa0*/  IMAD.MOV.U32 R48, RZ, RZ, R59 ;  /* 0x000000ffff307224 */ /* 0x000fe200078e003b */
[----:B------:R-:W-:Y:S01]  /*9ab0*/  F2FP.SATFINITE.E4M3.F32.PACK_AB_MERGE_C R49, R49, R60, R52 ;  /* 0x0000003c3131723e */ /* 0x000fe20004807034 */
[----:B------:R-:W-:Y:S01]  /*9ac0*/  IMAD.MOV.U32 R52, RZ, RZ, R58 ;  /* 0x000000ffff347224 */ /* 0x000fe200078e003a */
[----:B------:R-:W-:Y:S01]  /*9ad0*/  F2FP.SATFINITE.E4M3.F32.PACK_AB_MERGE_C R51, R55, R160, R86 ;  /* 0x000000a03733723e */ /* 0x000fe20004807056 */
[----:B------:R-:W-:Y:S01]  /*9ae0*/  IMAD.MOV.U32 R50, RZ, RZ, R57 ;  /* 0x000000ffff327224 */ /* 0x000fe200078e0039 */
[----:B------:R-:W-:Y:S01]  /*9af0*/  F2FP.SATFINITE.E4M3.F32.PACK_AB_MERGE_C R53, R54, R61, R53 ;  /* 0x0000003d3635723e */ /* 0x000fe20004807035 */
[----:B------:R-:W-:Y:S01]  /*9b00*/  IMAD.MOV.U32 R54, RZ, RZ, R56 ;  /* 0x000000ffff367224 */ /* 0x000fe200078e0038 */
[----:B------:R-:W-:-:S07]  /*9b10*/  F2FP.SATFINITE.E4M3.F32.PACK_AB_MERGE_C R55, R87, R158, R156 ;  /* 0x0000009e5737723e */ /* 0x000fce000480709c */
.L_x_8317:
[----:B------:R-:W-:Y:S05]  /*9b20*/  BSYNC B2 ;  /* 0x0000000000027941 */ /* 0x000fea0003800000 */
.L_x_8316:
        /* <DEDUP_REMOVED lines=12> */
.L_x_8315:
[----:B------:R-:W-:Y:S05]  /*9bf0*/  BSYNC B1 ;  /* 0x0000000000017941 */ /* 0x000fea0003800000 */
.L_x_8314:
        /* <DEDUP_REMOVED lines=16> */
[----:B------:R-:W-:Y:S02]  /*9d00*/  LEA.HI R49, R49, R48, RZ, 0x5 ;  /* 0x0000003031317211 */ /* 0x000fe400078f28ff */
[----:B------:R-:W-:Y:S02]  /*9d10*/  LOP3.LUT R51, R51, 0x380, RZ, 0xc0, !PT ;  /* 0x0000038033337812 */ /* 0x000fe400078ec0ff */
[----:B------:R-:W-:Y:S02]  /*9d20*/  LEA.HI.SX32 R49, R49, R36, 0x1b ;  /* 0x0000002431317211 */ /* 0x000fe400078fdaff */
[----:B------:R-:W-:-:S03]  /*9d30*/  IADD3.X R80, R40, R59, R38, P3, P4 ;  /* 0x0000003b28507210 */ /* 0x000fc60001fe8426 */
[----:B------:R-:W-:-:S05]  /*9d40*/  IMAD.SHL.U32 R61, R49, 0x10, RZ ;  /* 0x00000010313d7824 */ /* 0x000fca00078e00ff */
[----:B------:R-:W-:-:S04]  /*9d50*/  LOP3.LUT R49, R51, 0x70, R61, 0xf8, !PT ;  /* 0x0000007033317812 */ /* 0x000fc800078ef83d */
[----:B------:R-:W-:-:S05]  /*9d60*/  LOP3.LUT R49, R49, R140, RZ, 0x3c, !PT ;  /* 0x0000008c31317212 */ /* 0x000fca00078e3cff */
[----:B---3--:R-:W-:Y:S02]  /*9d70*/  IMAD.IADD R48, R50, 0x1, R49 ;  /* 0x0000000132307824 */ /* 0x008fe400078e0231 */
        /* <DEDUP_REMOVED lines=9> */
[----:B------:R-:W-:Y:S01]  /*9e10*/  SHF.R.U32.HI R152, RZ, 0x18, R65 ;  /* 0x00000018ff987819 */ /* 0x000fe20000011641 */
        /* <DEDUP_REMOVED lines=12> */
[--C-:B------:R-:W-:Y:S02]  /*9ee0*/  SHF.R.U32.HI R84, RZ, 0x18, R69.reuse ;  /* 0x00000018ff547819 */ /* 0x100fe40000011645 */
[----:B------:R-:W-:Y:S01]  /*9ef0*/  LOP3.LUT R67, R69, 0xff, RZ, 0xc0, !PT ;  /* 0x000000ff45437812 */ /* 0x000fe200078ec0ff */
[----:B------:R-:W-:Y:S01]  /*9f00*/  IMAD.SHL.U32 R50, R82, 0x100, RZ ;  /* 0x0000010052327824 */ /* 0x000fe200078e00ff */
[----:B------:R-:W-:Y:S02]  /*9f10*/  SHF.R.U32.HI R70, RZ, 0x10, R69 ;  /* 0x00000010ff467819 */ /* 0x000fe40000011645 */
[----:B------:R-:W-:-:S02]  /*9f20*/  SHF.R.U32.HI R69, RZ, 0x8, R71 ;  /* 0x00000008ff457819 */ /* 0x000fc40000011647 */
[----:B------:R-:W-:Y:S02]  /*9f30*/  PRMT R63, R152, 0x654, R63 ;  /* 0x00000654983f7816 */ /* 0x000fe4000000003f */
[----:B------:R-:W-:Y:S01]  /*9f40*/  SHF.R.U32.HI R81, RZ, 0x18, R71 ;  /* 0x00000018ff517819 */ /* 0x000fe20000011647 */
[----:B------:R-:W-:Y:S01]  /*9f50*/  IMAD.SHL.U32 R69, R69, 0x100, RZ ;  /* 0x0000010045457824 */ /* 0x000fe200078e00ff */
[----:B------:R-:W-:Y:S02]  /*9f60*/  LOP3.LUT R68, R71, 0xff, RZ, 0xc0, !PT ;  /* 0x000000ff47447812 */ /* 0x000fe400078ec0ff */
[----:B------:R-:W-:Y:S02]  /*9f70*/  PRMT R67, R84, 0x654, R67 ;  /* 0x0000065454437816 */ /* 0x000fe40000000043 */
        /* <DEDUP_REMOVED lines=50> */
[----:B------:R-:W-:-:S02]  /*a2a0*/  HADD2.F32 R69, -RZ, R69.H1_H1 ;  /* 0x30000045ff457230 */ /* 0x000fc40000004100 */
        /* <DEDUP_REMOVED lines=8> */
[--C-:B------:R-:W-:Y:S02]  /*a330*/  HADD2.F32 R83, -RZ, R82.reuse.H0_H0 ;  /* 0x20000052ff537230 */ /* 0x100fe40000004100 */
[----:B------:R-:W-:Y:S01]  /*a340*/  FFMA.FTZ R87, R81, R84, R146 ;  /* 0x0000005451577223 */ /* 0x000fe20000010092 */
[--C-:B------:R-:W-:Y:S01]  /*a350*/  HADD2.F32 R81, -RZ, R71.reuse.H1_H1 ;  /* 0x30000047ff517230 */ /* 0x100fe20000004100 */
[----:B------:R-:W-:Y:S01]  /*a360*/  F2FP.F16.E4M3.UNPACK_B R148, R148 ;  /* 0x00000094ff94723e */ /* 0x000fe200020006ff */
[----:B------:R-:W-:Y:S01]  /*a370*/  HADD2.F32 R82, -RZ, R82.H1_H1 ;  /* 0x30000052ff527230 */ /* 0x000fe20000004100 */
[----:B------:R-:W-:Y:S01]  /*a380*/  F2FP.F16.E4M3.UNPACK_B R62, R62 ;  /* 0x0000003eff3e723e */ /* 0x000fe200020006ff */
[----:B------:R-:W-:Y:S01]  /*a390*/  HADD2.F32 R86, -RZ, R71.H0_H0 ;  /* 0x20000047ff567230 */ /* 0x000fe20000004100 */
[----:B------:R-:W-:Y:S01]  /*a3a0*/  F2FP.SATFINITE.E4M3.F32.PACK_AB_MERGE_C R63, R66, R63, RZ ;  /* 0x0000003f423f723e */ /* 0x000fe200048070ff */
[----:B------:R-:W-:-:S02]  /*a3b0*/  HADD2.F32 R71, -RZ, R69.H0_H0 ;  /* 0x20000045ff477230 */ /* 0x000fc40000004100 */
[CC--:B------:R-:W-:Y:S01]  /*a3c0*/  FMUL.FTZ R146, R82.reuse, R81.reuse ;  /* 0x0000005152927220 */ /* 0x0c0fe20000410000 */
        /* <DEDUP_REMOVED lines=9> */
[-C--:B------:R-:W-:Y:S01]  /*a460*/  FFMA.FTZ R135, R69, R85.reuse, -R146 ;  /* 0x0000005545877223 */ /* 0x080fe20000010892 */
[----:B------:R-:W-:Y:S01]  /*a470*/  F2FP.F16.E4M3.UNPACK_B R69, R54 ;  /* 0x00000036ff45723e */ /* 0x000fe200020006ff */
[----:B------:R-:W-:Y:S01]  /*a480*/  FFMA.FTZ R149, R82, R85, R81 ;  /* 0x0000005552957223 */ /* 0x000fe20000010051 */
[--C-:B------:R-:W-:Y:S01]  /*a490*/  HADD2.F32 R82, -RZ, R148.reuse.H0_H0 ;  /* 0x20000094ff527230 */ /* 0x100fe20000004100 */
[----:B------:R-:W-:Y:S01]  /*a4a0*/  F2FP.F16.E4M3.UNPACK_B R66, R60 ;  /* 0x0000003cff42723e */ /* 0x000fe200020006ff */
[----:B------:R-:W-:Y:S01]  /*a4b0*/  HADD2.F32 R148, -RZ, R148.H1_H1 ;  /* 0x30000094ff947230 */ /* 0x000fe20000004100 */
[----:B------:R-:W-:Y:S01]  /*a4c0*/  F2FP.SATFINITE.E4M3.F32.PACK_AB_MERGE_C R64, R70, R67, R63 ;  /* 0x000000434640723e */ /* 0x000fe2000480703f */
[--C-:B------:R-:W-:Y:S01]  /*a4d0*/  HADD2.F32 R71, -RZ, R69.reuse.H0_H0 ;  /* 0x20000045ff477230 */ /* 0x100fe20000004100 */
[----:B------:R-:W-:Y:S01]  /*a4e0*/  F2FP.SATFINITE.E4M3.F32.PACK_AB_MERGE_C R63, R87, R68, R65 ;  /* 0x00000044573f723e */ /* 0x000fe20004807041 */
[----:B------:R-:W-:Y:S01]  /*a4f0*/  HADD2.F32 R54, -RZ, R62.H0_H0 ;  /* 0x2000003eff367230 */ /* 0x000fe20000004100 */
[----:B------:R-:W-:Y:S01]  /*a500*/  F2FP.SATFINITE.E4M3.F32.PACK_AB_MERGE_C R86, R149, R86, RZ ;  /* 0x000000569556723e */ /* 0x000fe200048070ff */
        /* <DEDUP_REMOVED lines=8> */
[----:B------:R-:W-:-:S02]  /*a590*/  HADD2.F32 R65, -RZ, R66.H0_H0 ;  /* 0x20000042ff417230 */ /* 0x000fc40000004100 */
[-C--:B------:R-:W-:Y:S01]  /*a5a0*/  FFMA.FTZ R83, R54, R81.reuse, -R83 ;  /* 0x0000005136537223 */ /* 0x080fe20000010853 */
[----:B------:R-:W-:Y:S01]  /*a5b0*/  FFMA.FTZ R54, R71, R81, R82 ;  /* 0x0000005147367223 */ /* 0x000fe20000010052 */
[-C--:B------:R-:W-:Y:S01]  /*a5c0*/  FFMA.FTZ R62, R62, R150.reuse, -R85 ;  /* 0x000000963e3e7223 */ /* 0x080fe20000010855 */
[----:B------:R-:W-:Y:S01]  /*a5d0*/  FFMA.FTZ R85, R69, R150, R148 ;  /* 0x0000009645557223 */ /* 0x000fe20000010094 */
[-C--:B------:R-:W-:Y:S02]  /*a5e0*/  F2FP.F16.E4M3.UNPACK_B R69, R53.reuse ;  /* 0x00000035ff45723e */ /* 0x080fe400020006ff */
[----:B------:R-:W-:Y:S02]  /*a5f0*/  F2FP.F16.E4M3.UNPACK_B R81, R52 ;  /* 0x00000034ff51723e */ /* 0x000fe400020006ff */
[----:B------:R-:W-:Y:S01]  /*a600*/  F2FP.F16.E4M3.UNPACK_B R71, R50 ;  /* 0x00000032ff47723e */ /* 0x000fe200020006ff */
[----:B------:R-:W-:Y:S01]  /*a610*/  HADD2.F32 R67, -RZ, R69.H0_H0 ;  /* 0x20000045ff437230 */ /* 0x000fe20000004100 */
[----:B------:R-:W-:Y:S01]  /*a620*/  F2FP.SATFINITE.E4M3.F32.PACK_AB_MERGE_C R54, R85, R54, R86 ;  /* 0x000000365536723e */ /* 0x000fe20004807056 */
[----:B------:R-:W-:Y:S01]  /*a630*/  HADD2.F32 R68, -RZ, R81.H0_H0 ;  /* 0x20000051ff447230 */ /* 0x000fe20000004100 */
[----:B------:R-:W-:Y:S01]  /*a640*/  F2FP.SATFINITE.E4M3.F32.PACK_AB_MERGE_C R134, R135, R134, RZ ;  /* 0x000000868786723e */ /* 0x000fe200048070ff */
[----:B------:R-:W-:Y:S01]  /*a650*/  HADD2.F32 R70, -RZ, R69.H1_H1 ;  /* 0x30000045ff467230 */ /* 0x000fe20000004100 */
[----:B------:R-:W-:Y:S01]  /*a660*/  F2FP.F16.E4M3.UNPACK_B R69, R53.H1 ;  /* 0x00000035ff45723e */ /* 0x000fe200030006ff */
[----:B------:R-:W-:-:S02]  /*a670*/  HADD2.F32 R81, -RZ, R81.H1_H1 ;  /* 0x30000051ff517230 */ /* 0x000fc40000004100 */
[-C--:B------:R-:W-:Y:S01]  /*a680*/  FMUL.FTZ R84, R67, R68.reuse ;  /* 0x0000004443547220 */ /* 0x080fe20000410000 */
[----:B------:R-:W-:Y:S01]  /*a690*/  FMUL.FTZ R86, R65, R68 ;  /* 0x0000004441567220 */ /* 0x000fe20000410000 */
[----:B------:R-:W-:Y:S01]  /*a6a0*/  HADD2.F32 R68, -RZ, R66.H1_H1 ;  /* 0x30000042ff447230 */ /* 0x000fe20000004100 */
[----:B------:R-:W-:Y:S01]  /*a6b0*/  F2FP.SATFINITE.E4M3.F32.PACK_AB_MERGE_C R62, R62, R83, R134 ;  /* 0x000000533e3e723e */ /* 0x000fe20004807086 */
[--C-:B------:R-:W-:Y:S02]  /*a6c0*/  HADD2.F32 R82, -RZ, R71.reuse.H0_H0 ;  /* 0x20000047ff527230 */ /* 0x100fe40000004100 */
[-C--:B------:R-:W-:Y:S01]  /*a6d0*/  FMUL.FTZ R83, R70, R81.reuse ;  /* 0x0000005146537220 */ /* 0x080fe20000410000 */
[----:B------:R-:W-:Y:S02]  /*a6e0*/  HADD2.F32 R71, -RZ, R71.H1_H1 ;  /* 0x30000047ff477230 */ /* 0x000fe40000004100 */
[C---:B------:R-:W-:Y:S01]  /*a6f0*/  FMUL.FTZ R85, R68.reuse, R81 ;  /* 0x0000005144557220 */ /* 0x040fe20000410000 */
[----:B------:R-:W-:Y:S01]  /*a700*/  F2FP.F16.E4M3.UNPACK_B R81, R52.H1 ;  /* 0x00000034ff51723e */ /* 0x000fe200030006ff */
[----:B------:R-:W-:Y:S01]  /*a710*/  FFMA.FTZ R66, R67, R82, R86 ;  /* 0x0000005243427223 */ /* 0x000fe20000010056 */
[----:B------:R-:W-:Y:S01]  /*a720*/  F2FP.F16.E4M3.UNPACK_B R67, R60.H1 ;  /* 0x0000003cff43723e */ /* 0x000fe200030006ff */
[----:B------:R-:W-:Y:S01]  /*a730*/  FFMA.FTZ R60, R68, R71, -R83 ;  /* 0x00000047443c7223 */ /* 0x000fe20000010853 */
        /* <DEDUP_REMOVED lines=71> */
.L_x_8321:
[----:B------:R-:W-:Y:S05]  /*abb0*/  BSYNC B2 ;  /* 0x0000000000027941 */ /* 0x000fea0003800000 */
.L_x_8320:
        /* <DEDUP_REMOVED lines=12> */
.L_x_8319:
[----:B------:R-:W-:Y:S05]  /*ac80*/  BSYNC B1 ;  /* 0x0000000000017941 */ /* 0x000fea0003800000 */
.L_x_8318:
[----:B-1----:R-:W-:Y:S02]  /*ac90*/  VIADD R49, R228, 0xc0 ;  /* 0x000000c0e4317836 */ /* 0x002fe40000000000 */
[-C--:B--2---:R-:W-:Y:S02]  /*aca0*/  IMAD R48, R122, R128.reuse, RZ ;  /* 0x000000807a307224 */ /* 0x084fe400078e02ff */
        /* <DEDUP_REMOVED lines=35> */
[--C-:B------:R-:W-:Y:S01]  /*aee0*/  SHF.R.U32.HI R81, RZ, 0x18, R73.reuse ;  /* 0x00000018ff517819 */ /* 0x100fe20000011649 */
[----:B------:R-:W-:Y:S01]  /*aef0*/  IMAD.SHL.U32 R48, R82, 0x100, RZ ;  /* 0x0000010052307824 */ /* 0x000fe200078e00ff */
[----:B------:R-:W-:Y:S01]  /*af00*/  SHF.R.U32.HI R83, RZ, 0x10, R73 ;  /* 0x00000010ff537819 */ /* 0x000fe20000011649 */
[----:B--2---:R-:W-:Y:S01]  /*af10*/  IMAD.MOV.U32 R69, RZ, RZ, R52 ;  /* 0x000000ffff457224 */ /* 0x004fe200078e0034 */
[----:B------:R-:W-:Y:S01]  /*af20*/  SHF.R.U32.HI R78, RZ, 0x8, R75 ;  /* 0x00000008ff4e7819 */ /* 0x000fe2000001164b */
[----:B------:R-:W-:Y:S01]  /*af30*/  IMAD.MOV.U32 R62, RZ, RZ, R50 ;  /* 0x000000ffff3e7224 */ /* 0x000fe200078e0032 */
[----:B------:R-:W-:Y:S01]  /*af40*/  PRMT R49, R81, 0x654, R64 ;  /* 0x0000065451317816 */ /* 0x000fe20000000040 */
[----:B------:R-:W-:Y:S01]  /*af50*/  IMAD.U32 R50, R83, 0x10000, RZ ;  /* 0x0001000053327824 */ /* 0x000fe200078e00ff */
[----:B------:R-:W-:-:S02]  /*af60*/  SHF.R.U32.HI R73, RZ, 0x8, R77 ;  /* 0x00000008ff497819 */ /* 0x000fc4000001164d */
[----:B------:R-:W-:Y:S02]  /*af70*/  LOP3.LUT R65, R75, 0xff, RZ, 0xc0, !PT ;  /* 0x000000ff4b417812 */ /* 0x000fe400078ec0ff */
[----:B------:R-:W-:Y:S01]  /*af80*/  SHF.R.U32.HI R76, RZ, 0x18, R75 ;  /* 0x00000018ff4c7819 */ /* 0x000fe2000001164b */
[----:B------:R-:W-:Y:S01]  /*af90*/  IMAD.SHL.U32 R52, R73, 0x100, RZ ;  /* 0x0000010049347824 */ /* 0x000fe200078e00ff */
[----:B------:R-:W-:Y:S02]  /*afa0*/  LOP3.LUT R67, R77, 0xff, RZ, 0xc0, !PT ;  /* 0x000000ff4d437812 */ /* 0x000fe400078ec0ff */
[----:B------:R-:W-:Y:S02]  /*afb0*/  SHF.R.U32.HI R70, RZ, 0x18, R77 ;  /* 0x00000018ff467819 */ /* 0x000fe4000001164d */
[----:B------:R-:W-:Y:S01]  /*afc0*/  LOP3.LUT R49, R49, 0xff00, R48, 0xf8, !PT ;  /* 0x0000ff0031317812 */ /* 0x000fe200078ef830 */
[----:B------:R-:W-:Y:S01]  /*afd0*/  IMAD.SHL.U32 R48, R78, 0x100, RZ ;  /* 0x000001004e307824 */ /* 0x000fe200078e00ff */
[----:B------:R-:W-:-:S02]  /*afe0*/  SHF.R.U32.HI R80, RZ, 0x10, R75 ;  /* 0x00000010ff507819 */ /* 0x000fc4000001164b */
[----:B------:R-:W-:Y:S02]  /*aff0*/  SHF.R.U32.HI R68, RZ, 0x8, R79 ;  /* 0x00000008ff447819 */ /* 0x000fe4000001164f */
[----:B------:R-:W-:Y:S02]  /*b000*/  PRMT R65, R76, 0x654, R65 ;  /* 0x000006544c417816 */ /* 0x000fe40000000041 */
[----:B------:R-:W-:Y:S01]  /*b010*/  PRMT R67, R70, 0x654, R67 ;  /* 0x0000065446437816 */ /* 0x000fe20000000043 */
[----:B------:R-:W-:Y:S01]  /*b020*/  IMAD.SHL.U32 R64, R68, 0x100, RZ ;  /* 0x0000010044407824 */ /* 0x000fe200078e00ff */
[----:B------:R-:W-:Y:S01]  /*b030*/  LOP3.LUT R65, R65, 0xff00, R48, 0xf8, !PT ;  /* 0x0000ff0041417812 */ /* 0x000fe200078ef830 */
[----:B------:R-:W-:Y:S01]  /*b040*/  IMAD.U32 R48, R80, 0x10000, RZ ;  /* 0x0001000050307824 */ /* 0x000fe200078e00ff */
[----:B------:R-:W-:Y:S02]  /*b050*/  LOP3.LUT R75, R67, 0xff00, R52, 0xf8, !PT ;  /* 0x0000ff00434b7812 */ /* 0x000fe400078ef834 */
[----:B------:R-:W-:-:S02]  /*b060*/  LOP3.LUT R71, R79, 0xff0000ff, RZ, 0xc0, !PT ;  /* 0xff0000ff4f477812 */ /* 0x000fc400078ec0ff */
[----:B------:R-:W-:Y:S02]  /*b070*/  F2FP.F16.E4M3.UNPACK_B R73, R144.H1 ;  /* 0x00000090ff49723e */ /* 0x000fe400030006ff */
[----:B------:R-:W-:Y:S02]  /*b080*/  F2FP.F16.E4M3.UNPACK_B R70, R69.H1 ;  /* 0x00000045ff46723e */ /* 0x000fe400030006ff */
[----:B------:R-:W-:Y:S02]  /*b090*/  F2FP.F16.E4M3.UNPACK_B R67, R66.H1 ;  /* 0x00000042ff43723e */ /* 0x000fe400030006ff */
[----:B------:R-:W-:Y:S02]  /*b0a0*/  SHF.R.U32.HI R74, RZ, 0x10, R77 ;  /* 0x00000010ff4a7819 */ /* 0x000fe4000001164d */
[----:B------:R-:W-:Y:S02]  /*b0b0*/  SHF.R.U32.HI R72, RZ, 0x10, R79 ;  /* 0x00000010ff487819 */ /* 0x000fe4000001164f */
[----:B------:R-:W-:Y:S01]  /*b0c0*/  LOP3.LUT R77, R71, 0xff00, R64, 0xf8, !PT ;  /* 0x0000ff00474d7812 */ /* 0x000fe200078ef840 */
[----:B------:R-:W-:Y:S01]  /*b0d0*/  HADD2.F32 R64, -RZ, R67.H0_H0 ;  /* 0x20000043ff407230 */ /* 0x000fe20000004100 */
[----:B------:R-:W-:Y:S01]  /*b0e0*/  LOP3.LUT R50, R49, 0xff0000, R50, 0xf8, !PT ;  /* 0x00ff000031327812 */ /* 0x000fe200078ef832 */
[----:B------:R-:W-:Y:S01]  /*b0f0*/  HADD2.F32 R49, -RZ, R73.H0_H0 ;  /* 0x20000049ff317230 */ /* 0x000fe20000004100 */
[----:B------:R-:W-:Y:S01]  /*b100*/  LOP3.LUT R48, R65, 0xff0000, R48, 0xf8, !PT ;  /* 0x00ff000041307812 */ /* 0x000fe200078ef830 */
[----:B------:R-:W-:Y:S01]  /*b110*/  HADD2.F32 R65, -RZ, R70.H0_H0 ;  /* 0x20000046ff417230 */ /* 0x000fe20000004100 */
[----:B------:R-:W-:Y:S01]  /*b120*/  F2FP.F16.E4M3.UNPACK_B R68, R142.H1 ;  /* 0x0000008eff44723e */ /* 0x000fe200030006ff */
[----:B------:R-:W-:-:S02]  /*b130*/  IMAD.U32 R52, R74, 0x10000, RZ ;  /* 0x000100004a347824 */ /* 0x000fc400078e00ff */
[-C--:B------:R-:W-:Y:S01]  /*b140*/  FMUL.FTZ R74, R64, R49.reuse ;  /* 0x00000031404a7220 */ /* 0x080fe20000410000 */
[----:B------:R-:W-:Y:S02]  /*b150*/  IMAD.U32 R72, R72, 0x10000, RZ ;  /* 0x0001000048487824 */ /* 0x000fe400078e00ff */
[----:B------:R-:W-:Y:S01]  /*b160*/  FMUL.FTZ R79, R65, R49 ;  /* 0x00000031414f7220 */ /* 0x000fe20000410000 */
[--C-:B------:R-:W-:Y:S01]  /*b170*/  HADD2.F32 R71, -RZ, R68.reuse.H0_H0 ;  /* 0x20000044ff477230 */ /* 0x100fe20000004100 */
[----:B------:R-:W-:Y:S02]  /*b180*/  F2FP.F16.E4M3.UNPACK_B R144, R144 ;  /* 0x00000090ff90723e */ /* 0x000fe400020006ff */
        /* <DEDUP_REMOVED lines=8> */
[----:B------:R-:W-:Y:S01]  /*b210*/  HADD2.F32 R68, -RZ, R67.H1_H1 ;  /* 0x30000043ff447230 */ /* 0x000fe20000004100 */
[----:B------:R-:W-:Y:S01]  /*b220*/  LOP3.LUT R52, R75, 0xff0000, R52, 0xf8, !PT ;  /* 0x00ff00004b347812 */ /* 0x000fe200078ef834 */
[----:B------:R-:W-:-:S02]  /*b230*/  HADD2.F32 R73, -RZ, R144.H0_H0 ;  /* 0x20000090ff497230 */ /* 0x000fc40000004100 */
[C---:B------:R-:W-:Y:S01]  /*b240*/  FMUL.FTZ R75, R71.reuse, R74 ;  /* 0x0000004a474b7220 */ /* 0x040fe20000410000 */
[----:B------:R-:W-:Y:S01]  /*b250*/  F2FP.F16.E4M3.UNPACK_B R142, R142 ;  /* 0x0000008eff8e723e */ /* 0x000fe200020006ff */
        /* <DEDUP_REMOVED lines=24> */
[----:B------:R-:W-:Y:S01]  /*b3e0*/  HADD2.F32 R73, -RZ, R67.H1_H1 ;  /* 0x30000043ff497230 */ /* 0x000fe20000004100 */
[----:B------:R-:W-:Y:S01]  /*b3f0*/  F2FP.F16.E4M3.UNPACK_B R143, R143 ;  /* 0x0000008fff8f723e */ /* 0x000fe200020006ff */
[----:B------:R-:W-:Y:S02]  /*b400*/  HADD2.F32 R67, -RZ, R66.H0_H0 ;  /* 0x20000042ff437230 */ /* 0x000fe40000004100 */
[----:B------:R-:W-:Y:S01]  /*b410*/  FMUL.FTZ R78, R70, R72 ;  /* 0x00000048464e7220 */ /* 0x000fe20000410000 */
[----:B------:R-:W-:Y:S01]  /*b420*/  HADD2.F32 R69, -RZ, R71.H0_H0 ;  /* 0x20000047ff457230 */ /* 0x000fe20000004100 */
[----:B------:R-:W-:Y:S01]  /*b430*/  F2FP.F16.E4M3.UNPACK_B R62, R62 ;  /* 0x0000003eff3e723e */ /* 0x000fe200020006ff */
        /* <DEDUP_REMOVED lines=8> */
[----:B------:R-:W-:Y:S01]  /*b4c0*/  F2FP.F16.E4M3.UNPACK_B R141, R141 ;  /* 0x0000008dff8d723e */ /* 0x000fe200020006ff */
[-C--:B------:R-:W-:Y:S01]  /*b4d0*/  FFMA.FTZ R73, R66, R71.reuse, -R67 ;  /* 0x0000004742497223 */ /* 0x080fe20000010843 */
[----:B------:R-:W-:Y:S01]  /*b4e0*/  F2FP.F16.E4M3.UNPACK_B R66, R54 ;  /* 0x00000036ff42723e */ /* 0x000fe200020006ff */
[--C-:B------:R-:W-:Y:S02]  /*b4f0*/  HADD2.F32 R69, -RZ, R143.reuse.H0_H0 ;  /* 0x2000008fff457230 */ /* 0x100fe40000004100 */
[----:B------:R-:W-:Y:S01]  /*b500*/  FFMA.FTZ R83, R68, R71, R83 ;  /* 0x0000004744537223 */ /* 0x000fe20000010053 */
        /* <DEDUP_REMOVED lines=9> */
[----:B------:R-:W-:Y:S01]  /*b5a0*/  F2FP.SATFINITE.E4M3.F32.PACK_AB_MERGE_C R65, R77, R74, R64 ;  /* 0x0000004a4d41723e */ /* 0x000fe20004807040 */
[----:B------:R-:W-:Y:S02]  /*b5b0*/  HADD2.F32 R62, -RZ, R62.H1_H1 ;  /* 0x3000003eff3e7230 */ /* 0x000fe40000004100 */
[-C--:B------:R-:W-:Y:S01]  /*b5c0*/  FMUL.FTZ R69, R66, R143.reuse ;  /* 0x0000008f42457220 */ /* 0x080fe20000410000 */
[----:B------:R-:W-:Y:S02]  /*b5d0*/  HADD2.F32 R141, -RZ, R141.H1_H1 ;  /* 0x3000008dff8d7230 */ /* 0x000fe40000004100 */
[-C--:B------:R-:W-:Y:S01]  /*b5e0*/  FFMA.FTZ R54, R54, R68.reuse, -R71 ;  /* 0x0000004436367223 */ /* 0x080fe20000010847 */
[----:B------:R-:W-:Y:S01]  /*b5f0*/  FFMA.FTZ R70, R67, R68, R70 ;  /* 0x0000004443467223 */ /* 0x000fe20000010046 */
[C---:B------:R-:W-:Y:S01]  /*b600*/  FMUL.FTZ R143, R62.reuse, R143 ;  /* 0x0000008f3e8f7220 */ /* 0x040fe20000410000 */
[----:B------:R-:W-:Y:S01]  /*b610*/  F2FP.F16.E4M3.UNPACK_B R68, R53 ;  /* 0x00000035ff44723e */ /* 0x000fe200020006ff */
[-C--:B------:R-:W-:Y:S01]  /*b620*/  FFMA.FTZ R81, R62, R141.reuse, -R69 ;  /* 0x0000008d3e517223 */ /* 0x080fe20000010845 */
[----:B------:R-:W-:Y:S01]  /*b630*/  F2FP.SATFINITE.E4M3.F32.PACK_AB_MERGE_C R62, R73, R78, RZ ;  /* 0x0000004e493e723e */ /* 0x000fe200048070ff */
[----:B------:R-:W-:Y:S01]  /*b640*/  FFMA.FTZ R143, R66, R141, R143 ;  /* 0x0000008d428f7223 */ /* 0x000fe2000001008f */
[----:B------:R-:W-:Y:S01]  /*b650*/  F2FP.F16.E4M3.UNPACK_B R73, R52 ;  /* 0x00000034ff49723e */ /* 0x000fe200020006ff */
[----:B------:R-:W-:Y:S01]  /*b660*/  HADD2.F32 R69, -RZ, R68.H0_H0 ;  /* 0x20000044ff457230 */ /* 0x000fe20000004100 */
[----:B------:R-:W-:-:S02]  /*b670*/  F2FP.F16.E4M3.UNPACK_B R67, R60 ;  /* 0x0000003cff43723e */ /* 0x000fc400020006ff */
[----:B------:R-:W-:Y:S01]  /*b680*/  F2FP.SATFINITE.E4M3.F32.PACK_AB_MERGE_C R72, R83, R72, RZ ;  /* 0x000000485348723e */ /* 0x000fe200048070ff */
[----:B------:R-:W-:Y:S01]  /*b690*/  HADD2.F32 R74, -RZ, R73.H0_H0 ;  /* 0x20000049ff4a7230 */ /* 0x000fe20000004100 */
[----:B------:R-:W-:Y:S01]  /*b6a0*/  F2FP.F16.E4M3.UNPACK_B R71, R50 ;  /* 0x00000032ff47723e */ /* 0x000fe200020006ff */
[----:B------:R-:W-:Y:S01]  /*b6b0*/  HADD2.F32 R66, -RZ, R67.H0_H0 ;  /* 0x20000043ff427230 */ /* 0x000fe20000004100 */
[----:B------:R-:W-:Y:S01]  /*b6c0*/  F2FP.SATFINITE.E4M3.F32.PACK_AB_MERGE_C R62, R81, R54, R62 ;  /* 0x00000036513e723e */ /* 0x000fe2000480703e */
[----:B------:R-:W-:Y:S01]  /*b6d0*/  HADD2.F32 R73, -RZ, R73.H1_H1 ;  /* 0x30000049ff497230 */ /* 0x000fe20000004100 */
[----:B------:R-:W-:Y:S01]  /*b6e0*/  F2FP.SATFINITE.E4M3.F32.PACK_AB_MERGE_C R64, R144, R75, R76 ;  /* 0x0000004b9040723e */ /* 0x000fe2000480704c */
[----:B------:R-:W-:Y:S01]  /*b6f0*/  FMUL.FTZ R75, R69, R74 ;  /* 0x0000004a454b7220 */ /* 0x000fe20000410000 */
[----:B------:R-:W-:Y:S01]  /*b700*/  F2FP.SATFINITE.E4M3.F32.PACK_AB_MERGE_C R54, R143, R70, R72 ;  /* 0x000000468f36723e */ /* 0x000fe20004807048 */
[----:B------:R-:W-:Y:S02]  /*b710*/  HADD2.F32 R72, -RZ, R71.H0_H0 ;  /* 0x20000047ff487230 */ /* 0x000fe40000004100 */
[----:B------:R-:W-:Y:S01]  /*b720*/  FMUL.FTZ R74, R66, R74 ;  /* 0x0000004a424a7220 */ /* 0x000fe20000410000 */
[----:B------:R-:W-:Y:S01]  /*b730*/  HADD2.F32 R70, -RZ, R68.H1_H1 ;  /* 0x30000044ff467230 */ /* 0x000fe20000004100 */
[----:B------:R-:W-:Y:S01]  /*b740*/  F2FP.F16.E4M3.UNPACK_B R53, R53.H1 ;  /* 0x00000035ff35723e */ /* 0x000fe200030006ff */
[----:B------:R-:W-:-:S02]  /*b750*/  HADD2.F32 R68, -RZ, R67.H1_H1 ;  /* 0x30000043ff447230 */ /* 0x000fc40000004100 */
[----:B------:R-:W-:Y:S01]  /*b760*/  FFMA.FTZ R67, R69, R72, R74 ;  /* 0x0000004845437223 */ /* 0x000fe2000001004a */
[----:B------:R-:W-:Y:S02]  /*b770*/  HADD2.F32 R71, -RZ, R71.H1_H1 ;  /* 0x30000047ff477230 */ /* 0x000fe40000004100 */
[-C--:B------:R-:W-:Y:S01]  /*b780*/  FMUL.FTZ R69, R70, R73.reuse ;  /* 0x0000004946457220 */ /* 0x080fe20000410000 */
[----:B------:R-:W-:Y:S01]  /*b790*/  F2FP.F16.E4M3.UNPACK_B R60, R60.H1 ;  /* 0x0000003cff3c723e */ /* 0x000fe200030006ff */
[----:B------:R-:W-:Y:S01]  /*b7a0*/  FMUL.FTZ R73, R68, R73 ;  /* 0x0000004944497220 */ /* 0x000fe20000410000 */
[----:B------:R-:W-:Y:S01]  /*b7b0*/  FFMA.FTZ R66, R66, R72, -R75 ;  /* 0x0000004842427223 */ /* 0x000fe2000001084b */
[----:B------:R-:W-:Y:S01]  /*b7c0*/  FFMA.FTZ R77, R68, R71, -R69 ;  /* 0x00000047444d7223 */ /* 0x000fe20000010845 */
[----:B------:R-:W-:Y:S01]  /*b7d0*/  F2FP.F16.E4M3.UNPACK_B R69, R52.H1 ;  /* 0x00000034ff45723e */ /* 0x000fe200030006ff */
[----:B------:R-:W-:Y:S01]  /*b7e0*/  HADD2.F32 R68, -RZ, R53.H0_H0 ;  /* 0x20000035ff447230 */ /* 0x000fe20000004100 */
[----:B------:R-:W-:Y:S01]  /*b7f0*/  F2FP.F16.E4M3.UNPACK_B R50, R50.H1 ;  /* 0x00000032ff32723e */ /* 0x000fe200030006ff */
[----:B------:R-:W-:-:S02]  /*b800*/  HADD2.F32 R52, -RZ, R60.H0_H0 ;  /* 0x2000003cff347230 */ /* 0x000fc40000004100 */
[----:B------:R-:W-:Y:S01]  /*b810*/  FFMA.FTZ R76, R70, R71, R73 ;  /* 0x00000047464c7223 */ /* 0x000fe20000010049 */
[----:B------:R-:W-:Y:S02]  /*b820*/  HADD2.F32 R53, -RZ, R53.H1_H1 ;  /* 0x30000035ff357230 */ /* 0x000fe40000004100 */
[--C-:B------:R-:W-:Y:S02]  /*b830*/  HADD2.F32 R72, -RZ, R69.reuse.H1_H1 ;  /* 0x30000045ff487230 */ /* 0x100fe40000004100 */
[----:B------:R-:W-:Y:S02]  /*b840*/  HADD2.F32 R60, -RZ, R60.H1_H1 ;  /* 0x3000003cff3c7230 */ /* 0x000fe40000004100 */
[----:B------:R-:W-:Y:S02]  /*b850*/  HADD2.F32 R71, -RZ, R69.H0_H0 ;  /* 0x20000045ff477230 */ /* 0x000fe40000004100 */
[----:B------:R-:W-:Y:S01]  /*b860*/  FMUL.FTZ R75, R53, R72 ;  /* 0x00000048354b7220 */ /* 0x000fe20000410000 */
[----:B------:R-:W-:-:S02]  /*b870*/  HADD2.F32 R70, -RZ, R50.H1_H1 ;  /* 0x30000032ff467230 */ /* 0x000fc40000004100 */
[----:B------:R-:W-:Y:S01]  /*b880*/  FMUL.FTZ R72, R60, R72 ;  /* 0x000000483c487220 */ /* 0x000fe20000410000 */
[----:B------:R-:W-:Y:S02]  /*b890*/  HADD2.F32 R69, -RZ, R50.H0_H0 ;  /* 0x20000032ff457230 */ /* 0x000fe40000004100 */
[-C--:B------:R-:W-:Y:S01]  /*b8a0*/  FMUL.FTZ R73, R68, R71.reuse ;  /* 0x0000004744497220 */ /* 0x080fe20000410000 */
[----:B------:R-:W-:Y:S01]  /*b8b0*/  FMUL.FTZ R71, R52, R71 ;  /* 0x0000004734477220 */ /* 0x000fe20000410000 */
        /* <DEDUP_REMOVED lines=15> */
[----:B------:R-:W-:Y:S01]  /*b9b0*/  FMUL.FTZ R83, R68, R75 ;  /* 0x0000004b44537220 */ /* 0x000fe20000410000 */
        /* <DEDUP_REMOVED lines=8> */
[----:B------:R-:W-:Y:S01]  /*ba40*/  FFMA.FTZ R83, R52, R71, -R83 ;  /* 0x0000004734537223 */ /* 0x000fe20000010853 */
[----:B------:R-:W-:Y:S02]  /*ba50*/  HADD2.F32 R55, -RZ, R55.H1_H1 ;  /* 0x30000037ff377230 */ /* 0x000fe40000004100 */
[----:B------:R-:W-:Y:S01]  /*ba60*/  FMUL.FTZ R85, R53, R74 ;  /* 0x0000004a35557220 */ /* 0x000fe20000410000 */
        /* <DEDUP_REMOVED lines=21> */
[----:B------:R-:W-:-:S02]  /*bbc0*/  F2FP.SATFINITE.E4M3.F32.PACK_AB_MERGE_C R51, R51, R82, RZ ;  /* 0x000000523333723e */ /* 0x000fc400048070ff */
[----:B------:R-:W-:Y:S02]  /*bbd0*/  F2FP.SATFINITE.E4M3.F32.PACK_AB_MERGE_C R52, R52, R85, RZ ;  /* 0x000000553434723e */ /* 0x000fe400048070ff */
[----:B------:R-:W-:Y:S01]  /*bbe0*/  F2FP.SATFINITE.E4M3.F32.PACK_AB_MERGE_C R51, R50, R83, R51 ;  /* 0x000000533233723e */ /* 0x000fe20004807033 */
[----:B------:R-:W-:Y:S01]  /*bbf0*/  IMAD.MOV.U32 R50, RZ, RZ, R62 ;  /* 0x000000ffff327224 */ /* 0x000fe200078e003e */
[----:B------:R-:W-:Y:S01]  /*bc00*/  F2FP.SATFINITE.E4M3.F32.PACK_AB_MERGE_C R55, R60, R75, R52 ;  /* 0x0000004b3c37723e */ /* 0x000fe20004807034 */
[----:B------:R-:W-:Y:S01]  /*bc10*/  IMAD.MOV.U32 R52, RZ, RZ, R64 ;  /* 0x000000ffff347224 */ /* 0x000fe200078e0040 */
[----:B------:R-:W-:-:S07]  /*bc20*/  F2FP.SATFINITE.E4M3.F32.PACK_AB_MERGE_C R53, R76, R67, R79 ;  /* 0x000000434c35723e */ /* 0x000fce000480704f */
.L_x_8323:
[----:B------:R-:W-:Y:S05]  /*bc30*/  BSYNC B1 ;  /* 0x0000000000017941 */ /* 0x000fea0003800000 */
.L_x_8322:
[----:B------:R-:W-:Y:S01]  /*bc40*/  ISETP.GE.AND P2, PT, R63, R145, PT ;  /* 0x000000913f00720c */ /* 0x000fe20003f46270 */
[----:B------:R-:W-:Y:S02]  /*bc50*/  ULDC.64 UR4, c[0x0][0x208] ;  /* 0x0000820000047ab9 */ /* 0x000fe40000000a00 */
[----:B-1----:R1:W-:Y:S10]  /*bc60*/  STG.E.128 desc[UR4][R58.64], R48 ;  /* 0x000000303a007986 */ /* 0x0023f4000c101d04 */
[----:B------:R-:W-:Y:S05]  /*bc70*/  @P2 BRA `(.L_x_8300) ;  /* 0x0000000400f42947 */ /* 0x000fea0003800000 */
[--C-:B-1----:R-:W-:Y:S01]  /*bc80*/  SHF.R.S32.HI R48, RZ, 0x1f, R63.reuse ;  /* 0x0000001fff307819 */ /* 0x102fe2000001143f */
[----:B------:R-:W-:Y:S01]  /*bc90*/  ULDC.64 UR4, c[0x0][0x208] ;  /* 0x0000820000047ab9 */ /* 0x000fe20000000a00 */
[----:B------:R-:W-:-:S04]  /*bca0*/  IADD3 R63, P2, P3, R44, R126, R63 ;  /* 0x0000007e2c3f7210 */ /* 0x000fc80007b5e03f */
[----:B------:R-:W-:Y:S02]  /*bcb0*/  IADD3.X R48, R40, R61, R48, P2, P3 ;  /* 0x0000003d28307210 */ /* 0x000fe400017e6430 */
[----:B------:R-:W-:-:S05]  /*bcc0*/  IADD3 R56, P2, R63, R56, RZ ;  /* 0x000000383f387210 */ /* 0x000fca0007f5e0ff */
[----:B------:R-:W-:-:S05]  /*bcd0*/  IMAD.X R57, R48, 0x1, R57, P2 ;  /* 0x0000000130397824 */ /* 0x000fca00010e0639 */
[----:B--2---:R1:W-:Y:S01]  /*bce0*/  STG.E.128 desc[UR4][R56.64], R52 ;  /* 0x0000003438007986 */ /* 0x0043e2000c101d04 */
[----:B------:R-:W-:Y:S05]  /*bcf0*/  BRA `(.L_x_8300) ;  /* 0x0000000400d47947 */ /* 0x000fea0003800000 */
.L_x_8263:
[----:B------:R-:W-:-:S04]  /*bd00*/  ULOP3.LUT UR4, UR60, 0x1, URZ, 0xfc, !UPT ;  /* 0x000000013c047892 */ /* 0x000fc8000f8efc3f */
[----:B------:R-:W-:-:S06]  /*bd10*/  UISETP.NE.AND UP0, UPT, UR4, 0x3, UPT ;  /* 0x000000030400788c */ /* 0x000fcc000bf05270 */
[----:B------:R-:W-:-:S13]  /*bd20*/  PLOP3.LUT P5, PT, PT, PT, UP0, 0x80, 0x0 ;  /* 0x000000000000781c */ /* 0x000fda0003faf008 */
[----:B------:R-:W-:Y:S05]  /*bd30*/  @!P5 BRA `(.L_x_8324) ;  /* 0x000000000004d947 */ /* 0x000fea0003800000 */
[----:B------:R-:W-:Y:S01]  /*bd40*/  BPT.TRAP 0x1 ;  /* 0x000000040000795c */ /* 0x000fe20000300000 */
.L_x_8324:
[----:B------:R-:W-:Y:S01]  /*bd50*/  IMAD R110, R17, 0x8, R16 ;  /* 0x00000008116e7824 */ /* 0x000fe200078e0210 */
[----:B------:R-:W-:Y:S01]  /*bd60*/  SHF.L.U32 R125, R237, 0x1f, RZ ;  /* 0x0000001fed7d7819 */ /* 0x000fe200000006ff */
[----:B------:R-:W-:Y:S01]  /*bd70*/  IMAD R119, R25, -0xe0, R2 ;  /* 0xffffff2019777824 */ /* 0x000fe200078e0202 */
[----:B------:R-:W-:Y:S01]  /*bd80*/  BSSY B1, `(.L_x_8325) ;  /* 0x0000006000017945 */ /* 0x000fe20003800000 */
[----:B------:R-:W-:Y:S01]  /*bd90*/  SHF.R.S32.HI R49, RZ, 0x1f, R25 ;  /* 0x0000001fff317819 */ /* 0x000fe20000011419 */
[----:B------:R-:W0:Y:S01]  /*bda0*/  SYNCS.PHASECHK.TRANS64.TRYWAIT P2, [R110+URZ+0x2e890], R125 ;  /* 0x02e8907d6e0075a7 */ /* 0x000e22000804017f */
[----:B------:R-:W-:Y:S01]  /*bdb0*/  IMAD R48, R13, R25, RZ ;  /* 0x000000190d307224 */ /* 0x000fe200078e02ff */
[----:B------:R-:W-:Y:S01]  /*bdc0*/  VIMNMX R119, R119, 0xe0, PT ;  /* 0x000000e077777848 */ /* 0x000fe20003fe0100 */
[----:B0-----:R-:W-:Y:S06]  /*bdd0*/  @!P2 BRA `(.L_x_8326) ;  /* 0x000002180010a947 */ /* 0x001fec0003800000 */
.L_x_8583:
[----:B------:R-:W-:Y:S05]  /*bde0*/  BSYNC B1 ;  /* 0x0000000000017941 */ /* 0x000fea0003800000 */
.L_x_8325:
        /* <DEDUP_REMOVED lines=24> */
.L_x_8328:
[----:B------:R-:W-:Y:S05]  /*bf70*/  BSYNC B1 ;  /* 0x0000000000017941 */ /* 0x000fea0003800000 */
.L_x_8327:
        /* <DEDUP_REMOVED lines=24> */
.L_x_8330:
[----:B------:R-:W-:Y:S05]  /*c100*/  BSYNC B1 ;  /* 0x0000000000017941 */ /* 0x000fea0003800000 */
.L_x_8329:
        /* <DEDUP_REMOVED lines=24> */
.L_x_8332:
[----:B------:R-:W-:Y:S05]  /*c290*/  BSYNC B1 ;  /* 0x0000000000017941 */ /* 0x000fea0003800000 */
.L_x_8331:
        /* <DEDUP_REMOVED lines=27> */
.L_x_8300:
[----:B------:R-:W-:Y:S05]  /*c450*/  BSYNC B0 ;  /* 0x0000000000007941 */ /* 0x000fea0003800000 */
.L_x_8262:
        /* <DEDUP_REMOVED lines=17> */
.L_x_8334:
[----:B------:R-:W-:Y:S05]  /*c570*/  BSYNC B0 ;  /* 0x0000000000007941 */ /* 0x000fea0003800000 */
.L_x_8333:
[----:B------:R-:W1:Y:S01]  /*c580*/  SYNCS.PHASECHK.TRANS64.TRYWAIT P3, [R110+URZ+0x2e8b0], R125 ;  /* 0x02e8b07d6e0075a7 */ /* 0x000e62000806017f */
[----:B------:R-:W-:Y:S01]  /*c590*/  ULDC UR61, c[0x0][0x2f4] ;  /* 0x0000bd00003d7ab9 */ /* 0x000fe20000000800 */
[----:B------:R-:W-:Y:S01]  /*c5a0*/  ULDC.64 UR38, c[0x0][0x328] ;  /* 0x0000ca0000267ab9 */ /* 0x000fe20000000a00 */
[----:B------:R-:W-:Y:S01]  /*c5b0*/  ULDC.64 UR36, c[0x0][0x318] ;  /* 0x0000c60000247ab9 */ /* 0x000fe20000000a00 */
[----:B------:R-:W-:Y:S04]  /*c5c0*/  BSSY B0, `(.L_x_8335) ;  /* 0x0000002000007945 */ /* 0x000fe80003800000 */
[----:B-1----:R-:W-:Y:S05]  /*c5d0*/  @!P3 BRA `(.L_x_8336) ;  /* 0x000002100024b947 */ /* 0x002fea0003800000 */
.L_x_8584:
[----:B------:R-:W-:Y:S05]  /*c5e0*/  BSYNC B0 ;  /* 0x0000000000007941 */ /* 0x000fea0003800000 */
.L_x_8335:
[----:B------:R-:W-:Y:S01]  /*c5f0*/  ISETP.GE.AND P3, PT, R228, R119, PT ;  /* 0x00000077e400720c */ /* 0x000fe20003f66270 */
[----:B------:R-:W-:Y:S01]  /*c600*/  BSSY B0, `(.L_x_8337) ;  /* 0x0000017000007945 */ /* 0x000fe20003800000 */
[----:B------:R-:W-:-:S11]  /*c610*/  IMAD.WIDE R52, R25, 0xe0, R100 ;  /* 0x000000e019347825 */ /* 0x000fd600078e0264 */
[----:B------:R-:W-:Y:S05]  /*c620*/  @P3 BRA `(.L_x_8338) ;  /* 0x0000000000503947 */ /* 0x000fea0003800000 */
[----:B------:R-:W-:Y:S01]  /*c630*/  ISETP.GE.AND P3, PT, R4, UR61, PT ;  /* 0x0000003d04007c0c */ /* 0x000fe2000bf66270 */
[----:B0-----:R-:W-:Y:S01]  /*c640*/  IMAD.MOV.U32 R48, RZ, RZ, R46 ;  /* 0x000000ffff307224 */ /* 0x001fe200078e002e */
[----:B------:R-:W-:Y:S01]  /*c650*/  PLOP3.LUT P4, PT, PT, PT, PT, 0x8, 0x0 ;  /* 0x000000000000781c */ /* 0x000fe20003f8e170 */
[----:B------:R-:W-:Y:S01]  /*c660*/  IMAD.MOV.U32 R49, RZ, RZ, R109 ;  /* 0x000000ffff317224 */ /* 0x000fe200078e006d */
[----:B------:R-:W-:Y:S01]  /*c670*/  ULDC.64 UR4, c[0x0][0x208] ;  /* 0x0000820000047ab9 */ /* 0x000fe20000000a00 */
[----:B------:R-:W-:Y:S02]  /*c680*/  IMAD R51, R53, UR38, RZ ;  /* 0x0000002635337c24 */ /* 0x000fe4000f8e02ff */
[----:B------:R-:W-:-:S04]  /*c690*/  IMAD.WIDE.U32 R48, R52, UR38, R48 ;  /* 0x0000002634307c25 */ /* 0x000fc8000f8e0030 */
[----:B------:R-:W-:Y:S02]  /*c6a0*/  IMAD R51, R52, UR39, R51 ;  /* 0x0000002734337c24 */ /* 0x000fe4000f8e0233 */
        /* <DEDUP_REMOVED lines=8> */
[----:B------:R-:W0:Y:S04]  /*c730*/  @!P4 LDS.128 R48, [R118+0xe400] ;  /* 0x00e400007630c984 */ /* 0x000e280000000c00 */
[----:B0-----:R-:W-:Y:S04]  /*c740*/  @!P4 STG.E.128 desc[UR4][R54.64], R48 ;  /* 0x000000303600c986 */ /* 0x001fe8000c101d04 */
[----:B------:R-:W0:Y:S04]  /*c750*/  @!P3 LDS.128 R48, [R56+0xe400] ;  /* 0x00e400003830b984 */ /* 0x000e280000000c00 */
[----:B0-----:R2:W-:Y:S02]  /*c760*/  @!P3 STG.E.128 desc[UR4][R54.64+0x40], R48 ;  /* 0x000040303600b986 */ /* 0x0015e4000c101d04 */
.L_x_8338:
[----:B------:R-:W-:Y:S05]  /*c770*/  BSYNC B0 ;  /* 0x0000000000007941 */ /* 0x000fea0003800000 */
.L_x_8337:
[----:B0-2---:R-:W-:Y:S01]  /*c780*/  VIADD R48, R228, 0x40 ;  /* 0x00000040e4307836 */ /* 0x005fe20000000000 */
[----:B------:R-:W-:Y:S04]  /*c790*/  BSSY B0, `(.L_x_8339) ;  /* 0x0000019000007945 */ /* 0x000fe80003800000 */
[----:B------:R-:W-:-:S13]  /*c7a0*/  ISETP.GE.AND P3, PT, R48, R119, PT ;  /* 0x000000773000720c */ /* 0x000fda0003f66270 */
[----:B------:R-:W-:Y:S05]  /*c7b0*/  @P3 BRA `(.L_x_8340) ;  /* 0x0000000000583947 */ /* 0x000fea0003800000 */
[----:B------:R-:W-:Y:S01]  /*c7c0*/  ISETP.GE.AND P3, PT, R4, UR61, PT ;  /* 0x0000003d04007c0c */ /* 0x000fe2000bf66270 */
[----:B------:R-:W-:Y:S01]  /*c7d0*/  IMAD.MOV.U32 R48, RZ, RZ, R46 ;  /* 0x000000ffff307224 */ /* 0x000fe200078e002e */
[----:B------:R-:W-:Y:S01]  /*c7e0*/  PLOP3.LUT P4, PT, PT, PT, PT, 0x8, 0x0 ;  /* 0x000000000000781c */ /* 0x000fe20003f8e170 */
[----:B------:R-:W-:Y:S01]  /*c7f0*/  IMAD.MOV.U32 R49, RZ, RZ, R109 ;  /* 0x000000ffff317224 */ /* 0x000fe200078e006d */
[----:B------:R-:W-:-:S09]  /*c800*/  ULDC.64 UR4, c[0x0][0x208] ;  /* 0x0000820000047ab9 */ /* 0x000fd20000000a00 */
        /* <DEDUP_REMOVED lines=13> */
[----:B------:R-:W0:Y:S04]  /*c8e0*/  @!P4 LDS.128 R48, [R118+0x10400] ;  /* 0x010400007630c984 */ /* 0x000e280000000c00 */
[----:B0-----:R-:W-:Y:S04]  /*c8f0*/  @!P4 STG.E.128 desc[UR4][R54.64], R48 ;  /* 0x000000303600c986 */ /* 0x001fe8000c101d04 */
[----:B------:R-:W0:Y:S04]  /*c900*/  @!P3 LDS.128 R48, [R56+0x10400] ;  /* 0x010400003830b984 */ /* 0x000e280000000c00 */
[----:B0-----:R0:W-:Y:S02]  /*c910*/  @!P3 STG.E.128 desc[UR4][R54.64+0x40], R48 ;  /* 0x000040303600b986 */ /* 0x0011e4000c101d04 */
.L_x_8340:
[----:B------:R-:W-:Y:S05]  /*c920*/  BSYNC B0 ;  /* 0x0000000000007941 */ /* 0x000fea0003800000 */
.L_x_8339:
[----:B0-----:R-:W-:Y:S01]  /*c930*/  VIADD R48, R228, 0x80 ;  /* 0x00000080e4307836 */ /* 0x001fe20000000000 */
        /* <DEDUP_REMOVED lines=25> */
.L_x_8342:
[----:B------:R-:W-:Y:S05]  /*cad0*/  BSYNC B0 ;  /* 0x0000000000007941 */ /* 0x000fea0003800000 */
.L_x_8341:
        /* <DEDUP_REMOVED lines=22> */
[----:B------:R-:W0:Y:S04]  /*cc40*/  @!P4 LDS.128 R48, [R118+0x14400] ;  /* 0x014400007630c984 */ /* 0x000e280000000c00 */
[----:B0-----:R-:W-:Y:S04]  /*cc50*/  @!P4 STG.E.128 desc[UR4][R52.64], R48 ;  /* 0x000000303400c986 */ /* 0x001fe8000c101d04 */
[----:B------:R-:W0:Y:S04]  /*cc60*/  @!P3 LDS.128 R48, [R54+0x14400] ;  /* 0x014400003630b984 */ /* 0x000e280000000c00 */
[----:B0-----:R0:W-:Y:S02]  /*cc70*/  @!P3 STG.E.128 desc[UR4][R52.64+0x40], R48 ;  /* 0x000040303400b986 */ /* 0x0011e4000c101d04 */
.L_x_8344:
[----:B------:R-:W-:Y:S05]  /*cc80*/  BSYNC B0 ;  /* 0x0000000000007941 */ /* 0x000fea0003800000 */
.L_x_8343:
[----:B------:R-:W-:Y:S01]  /*cc90*/  @!PT LDS RZ, [RZ] ;  /* 0x00000000fffff984 */ /* 0x000fe20000000800 */
[----:B------:R-:W-:Y:S01]  /*cca0*/  @!PT LDS RZ, [RZ] ;  /* 0x00000000fffff984 */ /* 0x000fe20000000800 */
[----:B------:R-:W-:Y:S01]  /*ccb0*/  @!PT LDS RZ, [RZ] ;  /* 0x00000000fffff984 */ /* 0x000fe20000000800 */
[----:B------:R-:W-:Y:S01]  /*ccc0*/  @!PT LDS RZ, [RZ] ;  /* 0x00000000fffff984 */ /* 0x000fe20000000800 */
[----:B------:R2:W-:Y:S06]  /*ccd0*/  MEMBAR.ALL.CTA ;  /* 0x0000000000007992 */ /* 0x0005ec0000008000 */
[----:B--2---:R-:W2:Y:S01]  /*cce0*/  FENCE.VIEW.ASYNC.S ;  /* 0x00000000000073c6 */ /* 0x004ea20000000000 */
[----:B-1----:R-:W-:Y:S01]  /*ccf0*/  @!P2 VIADD R110, R110, 0x2e8c0 ;  /* 0x0002e8c06e6ea836 */ /* 0x002fe20000000000 */
[----:B--2---:R1:W-:Y:S01]  /*cd00*/  BAR.SYNC.DEFER_BLOCKING R136, 0x80 ;  /* 0x000200880000751d */ /* 0x0043e20000010000 */
[----:B------:R-:W-:Y:S01]  /*cd10*/  ISETP.NE.AND P3, PT, R111, RZ, PT ;  /* 0x000000ff6f00720c */ /* 0x000fe20003f65270 */
[----:B------:R-:W-:-:S02]  /*cd20*/  VIADD R17, R17, 0x1 ;  /* 0x0000000111117836 */ /* 0x000fc40000000000 */
[----:B------:R-:W-:-:S04]  /*cd30*/  @!P2 PRMT R110, RZ, 0x654, R110 ;  /* 0x00000654ff6ea816 */ /* 0x000fc8000000006e */
[----:B------:R1:W-:Y:S01]  /*cd40*/  @!P2 SYNCS.ARRIVE.TRANS64.RED.A1T0 RZ, [R110+URZ], RZ ;  /* 0x000000ff6effa9a7 */ /* 0x0003e2000810043f */
[----:B------:R-:W-:-:S04]  /*cd50*/  ISETP.NE.AND P2, PT, R17, 0x2, PT ;  /* 0x000000021100780c */ /* 0x000fc80003f45270 */
[----:B0-----:R-:W-:Y:S02]  /*cd60*/  SEL R48, RZ, 0x1, P2 ;  /* 0x00000001ff307807 */ /* 0x001fe40001000000 */
[----:B------:R-:W-:Y:S02]  /*cd70*/  SEL R17, R17, RZ, P2 ;  /* 0x000000ff11117207 */ /* 0x000fe40001000000 */
[----:B------:R-:W-:Y:S01]  /*cd80*/  LOP3.LUT R237, R237, R48, RZ, 0x3c, !PT ;  /* 0x00000030eded7212 */ /* 0x000fe200078e3cff */
[----:B-1----:R-:W-:Y:S06]  /*cd90*/  @P3 BRA `(.L_x_8345) ;  /* 0xffffff5c005c3947 */ /* 0x002fec000383ffff */
[----:B------:R-:W0:Y:S01]  /*cda0*/  S2R R49, SR_TID.X ;  /* 0x0000000000317919 */ /* 0x000e220000002100 */
[----:B------:R-:W-:Y:S02]  /*cdb0*/  PLOP3.LUT P0, PT, PT, PT, PT, 0x8, 0x0 ;  /* 0x000000000000781c */ /* 0x000fe40003f0e170 */
[----:B0-----:R-:W-:-:S04]  /*cdc0*/  SHF.R.U32.HI R49, RZ, 0x7, R49 ;  /* 0x00000007ff317819 */ /* 0x001fc80000011631 */
[----:B------:R-:W-:-:S13]  /*cdd0*/  ISETP.NE.AND P3, PT, R49, 0x1, PT ;  /* 0x000000013100780c */ /* 0x000fda0003f65270 */
[----:B------:R-:W-:Y:S06]  /*cde0*/  @!P3 BAR.ARV 0x9, 0x100 ;  /* 0x024400000000bb1d */ /* 0x000fec0000002000 */
.L_x_8257:
[----:B------:R-:W-:Y:S05]  /*cdf0*/  @P0 BRA `(.L_x_8346) ;  /* 0x00000000000c0947 */ /* 0x000fea0003800000 */
[----:B------:R-:W1:Y:S01]  /*ce00*/  FENCE.VIEW.ASYNC.G ;  /* 0x00000000000073c6 */ /* 0x000e620000000100 */
[----:B------:R-:W-:Y:S05]  /*ce10*/  WARPSYNC.ALL ;  /* 0x0000000000007948 */ /* 0x000fea0003800000 */
[----:B-1----:R-:W-:Y:S06]  /*ce20*/  BAR.ARV 0xc, 0x180 ;  /* 0x0306000000007b1d */ /* 0x002fec0000002000 */
.L_x_8346:
[----:B------:R-:W2:Y:S01]  /*ce30*/  LDL R0, [R1+0x9c] ;  /* 0x00009c0001007983 */ /* 0x000ea20000100800 */
[----:B------:R-:W-:Y:S01]  /*ce40*/  ULDC.64 UR6, c[0x0][0x998] ;  /* 0x0002660000067ab9 */ /* 0x000fe20000000a00 */
[----:B------:R-:W-:Y:S02]  /*ce50*/  ULDC.64 UR4, c[0x0][0x990] ;  /* 0x0002640000047ab9 */ /* 0x000fe40000000a00 */
[----:B------:R-:W3:Y:S04]  /*ce60*/  LDL R3, [R1+0x88] ;  /* 0x0000880001037983 */ /* 0x000ee80000100800 */
[----:B------:R-:W4:Y:S01]  /*ce70*/  LDL R15, [R1+0x74] ;  /* 0x00007400010f7983 */ /* 0x000f220000100800 */
[----:B------:R-:W-:Y:S02]  /*ce80*/  ISETP.NE.U32.AND P1, PT, RZ, UR6, PT ;  /* 0x00000006ff007c0c */ /* 0x000fe4000bf25070 */
[----:B------:R-:W-:Y:S01]  /*ce90*/  ISETP.NE.U32.AND P0, PT, RZ, UR4, PT ;  /* 0x00000004ff007c0c */ /* 0x000fe2000bf05070 */
[----:B0-----:R-:W4:Y:S01]  /*cea0*/  LDL R14, [R1+0x50] ;  /* 0x00005000010e7983 */ /* 0x001f220000100800 */
[----:B------:R-:W-:Y:S01]  /*ceb0*/  ISETP.NE.AND.EX P1, PT, RZ, UR7, PT, P1 ;  /* 0x00000007ff007c0c */ /* 0x000fe2000bf25310 */
[----:B------:R-:W-:Y:S01]  /*cec0*/  ULDC.64 UR8, c[0x0][0x208] ;  /* 0x0000820000087ab9 */ /* 0x000fe20000000a00 */
        /* <DEDUP_REMOVED lines=16> */
[C---:B------:R-:W-:Y:S01]  /*cfd0*/  @P1 IMAD R5, R15.reuse, R13, R7 ;  /* 0x0000000d0f051224 */ /* 0x040fe200078e0207 */
[----:B------:R-:W-:Y:S01]  /*cfe0*/  @P0 LEA R4, P2, R2, UR4, 0x2 ;  /* 0x0000000402040c11 */ /* 0x000fe2000f8410ff */
[----:B------:R-:W-:Y:S01]  /*cff0*/  @P0 IMAD R3, R15, R11, R3 ;  /* 0x0000000b0f030224 */ /* 0x000fe200078e0203 */
[----:B------:R-:W-:Y:S01]  /*d000*/  ULDC UR4, c[0x0][0x988] ;  /* 0x0002620000047ab9 */ /* 0x000fe20000000800 */
[----:B------:R-:W-:Y:S01]  /*d010*/  IMAD.MOV.U32 R0, RZ, RZ, 0x3f800000 ;  /* 0x3f800000ff007424 */ /* 0x000fe200078e00ff */
[----:B------:R-:W-:Y:S01]  /*d020*/  @P1 LEA.HI.X R9, R6, UR7, R5, 0x2, P3 ;  /* 0x0000000706091c11 */ /* 0x000fe200098f1405 */
[----:B------:R-:W-:Y:S01]  /*d030*/  IMAD.MOV.U32 R7, RZ, RZ, 0x3f800000 ;  /* 0x3f800000ff077424 */ /* 0x000fe200078e00ff */
[----:B------:R-:W-:Y:S02]  /*d040*/  @P0 LEA.HI.X R5, R2, UR5, R3, 0x2, P2 ;  /* 0x0000000502050c11 */ /* 0x000fe400090f1403 */
[----:B------:R-:W0:Y:S01]  /*d050*/  LDC R2, c[0x0][0x448] ;  /* 0x00011200ff027b82 */ /* 0x000e220000000800 */
[----:B------:R1:W2:Y:S04]  /*d060*/  @P1 LDG.E R0, desc[UR8][R8.64] ;  /* 0x0000000808001981 */ /* 0x0002a8000c1e1900 */
[----:B------:R-:W2:Y:S01]  /*d070*/  @P0 LDG.E R7, desc[UR8][R4.64] ;  /* 0x0000000804070981 */ /* 0x000ea2000c1e1900 */
[----:B------:R-:W-:Y:S01]  /*d080*/  BSSY B0, `(.L_x_8347) ;  /* 0x0000030000007945 */ /* 0x000fe20003800000 */
[----:B------:R-:W-:Y:S01]  /*d090*/  IMAD.MOV.U32 R136, RZ, RZ, RZ ;  /* 0x000000ffff887224 */ /* 0x000fe200078e00ff */
[----:B0-----:R-:W-:Y:S01]  /*d0a0*/  ISETP.NE.AND P0, PT, R2, 0x1, PT ;  /* 0x000000010200780c */ /* 0x001fe20003f05270 */
[----:B------:R-:W-:-:S12]  /*d0b0*/  VIADD R2, R14, 0x7f ;  /* 0x0000007f0e027836 */ /* 0x000fd80000000000 */
[----:B------:R-:W0:Y:S08]  /*d0c0*/  @P0 LDC R3, c[0x0][0x44c] ;  /* 0x00011300ff030b82 */ /* 0x000e300000000800 */
[----:B------:R-:W3:Y:S01]  /*d0d0*/  @P0 LDC R6, c[0x0][0x450] ;  /* 0x00011400ff060b82 */ /* 0x000ee20000000800 */
[----:B0-----:R-:W-:-:S05]  /*d0e0*/  @P0 IMAD.HI.U32 R3, R2, R3, RZ ;  /* 0x0000000302030227 */ /* 0x001fca00078e00ff */
[----:B---3--:R-:W-:-:S05]  /*d0f0*/  @P0 SHF.R.U32.HI R2, RZ, R6, R3 ;  /* 0x00000006ff020219 */ /* 0x008fca0000011603 */
[----:B------:R-:W-:Y:S02]  /*d100*/  IMAD.IADD R3, R137, 0x1, R2 ;  /* 0x0000000189037824 */ /* 0x000fe400078e0202 */
[----:B------:R-:W-:-:S04]  /*d110*/  IMAD.MOV.U32 R2, RZ, RZ, RZ ;  /* 0x000000ffff027224 */ /* 0x000fc800078e00ff */
[----:B------:R-:W-:-:S05]  /*d120*/  IMAD.HI R2, R3, -0x6db6db6d, R2 ;  /* 0x9249249303027827 */ /* 0x000fca00078e0202 */
[----:B------:R-:W-:-:S04]  /*d130*/  SHF.R.U32.HI R3, RZ, 0x1f, R2 ;  /* 0x0000001fff037819 */ /* 0x000fc80000011602 */
[----:B------:R-:W-:-:S04]  /*d140*/  LEA.HI.SX32 R3, R2, R3, 0x19 ;  /* 0x0000000302037211 */ /* 0x000fc800078fcaff */
[----:B-1----:R-:W-:-:S04]  /*d150*/  VIMNMX R9, R138, R3, PT ;  /* 0x000000038a097248 */ /* 0x002fc80003fe0100 */
        /* <DEDUP_REMOVED lines=34> */
.L_x_8348:
[----:B------:R-:W-:Y:S05]  /*d380*/  BSYNC B0 ;  /* 0x0000000000007941 */ /* 0x000fea0003800000 */
.L_x_8347:
        /* <DEDUP_REMOVED lines=39> */
[----:B------:R-:W-:Y:S02]  /*d600*/  IMAD.MOV.U32 R66, RZ, RZ, RZ ;  /* 0x000000ffff427224 */ /* 0x000fe400078e00ff */
[----:B------:R-:W-:-:S02]  /*d610*/  IMAD.MOV.U32 R109, RZ, RZ, RZ ;  /* 0x000000ffff6d7224 */ /* 0x000fc400078e00ff */
[----:B------:R-:W-:Y:S02]  /*d620*/  IMAD.MOV.U32 R115, RZ, RZ, RZ ;  /* 0x000000ffff737224 */ /* 0x000fe400078e00ff */
[----:B------:R-:W-:Y:S02]  /*d630*/  IMAD.MOV.U32 R113, RZ, RZ, RZ ;  /* 0x000000ffff717224 */ /* 0x000fe400078e00ff */
[----:B--2---:R-:W-:Y:S02]  /*d640*/  IMAD R4, R0, R136, RZ ;  /* 0x0000008800047224 */ /* 0x004fe400078e02ff */
[----:B------:R-:W-:-:S03]  /*d650*/  IMAD.MOV.U32 R0, RZ, RZ, RZ ;  /* 0x000000ffff007224 */ /* 0x000fc600078e00ff */
[----:B------:R0:W-:Y:S01]  /*d660*/  STL [R1+0x54], R4 ;  /* 0x0000540401007387 */ /* 0x0001e20000100800 */
[----:B------:R-:W-:Y:S02]  /*d670*/  VIADDMNMX R136, R4, R136, R9, PT ;  /* 0x0000008804887246 */ /* 0x000fe40003800109 */
[----:B------:R-:W-:Y:S02]  /*d680*/  CS2R R8, SRZ ;  /* 0x0000000000087805 */ /* 0x000fe4000001ff00 */
        /* <DEDUP_REMOVED lines=11> */
.L_x_8587:
        /* <DEDUP_REMOVED lines=27> */
.L_x_8352:
[----:B------:R-:W-:Y:S05]  /*d8f0*/  BSYNC B6 ;  /* 0x0000000000067941 */ /* 0x000fea0003800000 */
.L_x_8351:
        /* <DEDUP_REMOVED lines=15> */
.L_x_8356:
[----:B--2---:R2:W3:Y:S02]  /*d9f0*/  SYNCS.PHASECHK.TRANS64.TRYWAIT P0, [R16+URZ+0x2e800], R3 ;  /* 0x02e80003100075a7 */ /* 0x0044e4000800017f */
[----:B---3--:R-:W-:Y:S05]  /*da00*/  @!P0 NANOSLEEP.SYNCS 0x989680 ;  /* 0x009896800000895d */ /* 0x008fea0003900000 */
[----:B------:R-:W3:Y:S02]  /*da10*/  @!P0 SYNCS.PHASECHK.TRANS64 P0, [R16+URZ+0x2e800], R3 ;  /* 0x02e80003100085a7 */ /* 0x000ee4000800007f */
[----:B---3--:R-:W-:Y:S05]  /*da20*/  @!P0 BRA `(.L_x_8356) ;  /* 0xfffffffc00f08947 */ /* 0x008fea000383ffff */
.L_x_8355:
[----:B------:R-:W-:Y:S05]  /*da30*/  BSYNC B0 ;  /* 0x0000000000007941 */ /* 0x000fea0003800000 */
.L_x_8354:
[----:B------:R-:W-:Y:S05]  /*da40*/  BRA `(.L_x_8357) ;  /* 0x0000005000487947 */ /* 0x000fea0003800000 */
.L_x_8353:
[----:B------:R-:W-:Y:S01]  /*da50*/  LOP3.LUT P0, RZ, R25, 0x3ff, RZ, 0xc0, !PT ;  /* 0x000003ff19ff7812 */ /* 0x000fe2000780c0ff */
        /* <DEDUP_REMOVED lines=29> */
.L_x_8359:
[----:B------:R-:W-:Y:S05]  /*dc30*/  BSYNC B6 ;  /* 0x0000000000067941 */ /* 0x000fea0003800000 */
.L_x_8358:
[----:B------:R-:W2:Y:S01]  /*dc40*/  LDL R39, [R1+0x50] ;  /* 0x0000500001277983 */ /* 0x000ea20000100800 */
[----:B------:R-:W-:Y:S01]  /*dc50*/  ULDC.U8 UR4, c[0x0][0x410] ;  /* 0x0001040000047ab9 */ /* 0x000fe20000000000 */
[----:B------:R-:W-:Y:S01]  /*dc60*/  BSSY B0, `(.L_x_8360) ;  /* 0x00004e8000007945 */ /* 0x000fe20003800000 */
[----:B------:R-:W-:Y:S01]  /*dc70*/  ISETP.NE.AND P0, PT, RZ, UR4, PT ;  /* 0x00000004ff007c0c */ /* 0x000fe2000bf05270 */
[----:B--2---:R-:W-:-:S12]  /*dc80*/  IMAD.IADD R41, R228, 0x1, R39 ;  /* 0x00000001e4297824 */ /* 0x004fd800078e0227 */
[----:B------:R-:W-:Y:S05]  /*dc90*/  @!P0 BRA `(.L_x_8361) ;  /* 0x0000002400e88947 */ /* 0x000fea0003800000 */
[----:B------:R-:W0:Y:S01]  /*dca0*/  LDC R37, c[0x0][0x448] ;  /* 0x00011200ff257b82 */ /* 0x000e220000000800 */
[----:B------:R-:W2:Y:S01]  /*dcb0*/  S2R R20, SR_TID.X ;  /* 0x0000000000147919 */ /* 0x000ea20000002100 */
[----:B------:R-:W-:Y:S01]  /*dcc0*/  ULDC.64 UR4, c[0x0][0x3f8] ;  /* 0x0000fe0000047ab9 */ /* 0x000fe20000000a00 */
[----:B------:R-:W-:Y:S01]  /*dcd0*/  IMAD.MOV.U32 R4, RZ, RZ, R24 ;  /* 0x000000ffff047224 */ /* 0x000fe200078e0018 */
[----:B------:R-:W-:Y:S01]  /*dce0*/  ULDC.64 UR6, c[0x0][0x408] ;  /* 0x0001020000067ab9 */ /* 0x000fe20000000a00 */
[----:B------:R-:W-:Y:S01]  /*dcf0*/  IMAD.MOV.U32 R8, RZ, RZ, R26 ;  /* 0x000000ffff087224 */ /* 0x000fe200078e001a */
[----:B------:R-:W-:Y:S01]  /*dd00*/  ULDC.64 UR8, c[0x0][0x400] ;  /* 0x0001000000087ab9 */ /* 0x000fe20000000a00 */
[----:B------:R-:W-:Y:S01]  /*dd10*/  IMAD.MOV.U32 R9, RZ, RZ, R31 ;  /* 0x000000ffff097224 */ /* 0x000fe200078e001f */
[----:B------:R-:W-:Y:S02]  /*dd20*/  SHF.R.S32.HI R38, RZ, 0x1f, R230 ;  /* 0x0000001fff267819 */ /* 0x000fe400000114e6 */
[----:B0-----:R-:W-:Y:S01]  /*dd30*/  ISETP.NE.AND P0, PT, R37, 0x1, PT ;  /* 0x000000012500780c */ /* 0x001fe20003f05270 */
[----:B--2---:R-:W-:-:S12]  /*dd40*/  VIADD R21, R20, 0xffffff80 ;  /* 0xffffff8014157836 */ /* 0x004fd80000000000 */
[----:B------:R-:W0:Y:S01]  /*dd50*/  @P0 LDC R0, c[0x0][0x44c] ;  /* 0x00011300ff000b82 */ /* 0x000e220000000800 */
[----:B------:R-:W-:-:S04]  /*dd60*/  SHF.R.S32.HI R20, RZ, 0x1f, R21 ;  /* 0x0000001fff147819 */ /* 0x000fc80000011415 */
[----:B------:R-:W-:-:S03]  /*dd70*/  LEA.HI R20, R20, R21, RZ, 0x2 ;  /* 0x0000001514147211 */ /* 0x000fc600078f10ff */
[----:B------:R-:W2:Y:S01]  /*dd80*/  @P0 LDC R5, c[0x0][0x450] ;  /* 0x00011400ff050b82 */ /* 0x000ea20000000800 */
[----:B------:R-:W-:-:S05]  /*dd90*/  LOP3.LUT R20, R20, 0xfffffffc, RZ, 0xc0, !PT ;  /* 0xfffffffc14147812 */ /* 0x000fca00078ec0ff */
[----:B------:R-:W-:-:S04]  /*dda0*/  IMAD.IADD R20, R21, 0x1, -R20 ;  /* 0x0000000115147824 */ /* 0x000fc800078e0a14 */
[----:B------:R-:W-:-:S04]  /*ddb0*/  IMAD R3, R20, 0x40, R41 ;  /* 0x0000004014037824 */ /* 0x000fc800078e0229 */
[----:B0-----:R-:W-:-:S05]  /*ddc0*/  @P0 IMAD.HI.U32 R0, R3, R0, RZ ;  /* 0x0000000003000227 */ /* 0x001fca00078e00ff */
        /* <DEDUP_REMOVED lines=10> */
[----:B------:R-:W-:Y:S02]  /*de70*/  UMOV UR4, 0xffffffff ;  /* 0xffffffff00047882 */ /* 0x000fe40000000000 */
[----:B------:R-:W-:Y:S01]  /*de80*/  IMAD R3, R3, UR7, R6 ;  /* 0x0000000703037c24 */ /* 0x000fe2000f8e0206 */
[----:B------:R-:W-:Y:S02]  /*de90*/  IADD3 R6, P1, R8, UR8, RZ ;  /* 0x0000000808067c10 */ /* 0x000fe4000ff3e0ff */
[----:B------:R-:W-:Y:S02]  /*dea0*/  IADD3.X R4, R5, UR5, R7, P0, !PT ;  /* 0x0000000505047c10 */ /* 0x000fe400087fe407 */
[----:B------:R-:W-:Y:S01]  /*deb0*/  IADD3.X R8, R9, UR9, R3, P1, !PT ;  /* 0x0000000909087c10 */ /* 0x000fe20008ffe403 */
[----:B------:R-:W-:Y:S08]  /*dec0*/  BRA.DIV UR4, `(.L_x_8362) ;  /* 0x000001fa043c7947 */ /* 0x000ff0000b800000 */
[----:B------:R0:W2:Y:S04]  /*ded0*/  SHFL.IDX PT, R3, R4, RZ, 0x1c1f ;  /* 0x001c1fff04037589 */ /* 0x0000a800000e0000 */
[----:B------:R0:W3:Y:S04]  /*dee0*/  SHFL.IDX PT, R5, R0, RZ, 0x1c1f ;  /* 0x001c1fff00057589 */ /* 0x0000e800000e0000 */
[----:B------:R0:W4:Y:S04]  /*def0*/  SHFL.IDX PT, R7, R8, RZ, 0x1c1f ;  /* 0x001c1fff08077589 */ /* 0x00012800000e0000 */
[----:B-1----:R0:W1:Y:S02]  /*df00*/  SHFL.IDX PT, R14, R6, RZ, 0x1c1f ;  /* 0x001c1fff060e7589 */ /* 0x00206400000e0000 */
.L_x_8593:
        /* <DEDUP_REMOVED lines=19> */
[--C-:B--2---:R-:W-:Y:S01]  /*e040*/  @!P4 IMAD.X R25, R3, 0x1, R38.reuse, P0 ;  /* 0x000000010319c824 */ /* 0x104fe200000e0626 */
[----:B------:R-:W-:Y:S02]  /*e050*/  @!P3 IADD3 R10, P0, R22, R5, RZ ;  /* 0x00000005160ab210 */ /* 0x000fe40007f1e0ff */
[----:B------:R-:W-:Y:S01]  /*e060*/  CS2R R26, SRZ ;  /* 0x00000000001a7805 */ /* 0x000fe2000001ff00 */
[C-C-:B----4-:R-:W-:Y:S02]  /*e070*/  @!P3 IMAD.X R13, R7.reuse, 0x1, R23.reuse, P1 ;  /* 0x00000001070db824 */ /* 0x150fe400008e0617 */
[----:B------:R-:W-:Y:S01]  /*e080*/  @!P4 IMAD.X R15, R7, 0x1, R38, P2 ;  /* 0x00000001070fc824 */ /* 0x000fe200010e0626 */
[----:B------:R1:W5:Y:S01]  /*e090*/  @!P4 LD.E.64 R20, desc[UR6][R24.64] ;  /* 0x000000061814c980 */ /* 0x000362000c101b00 */
[----:B------:R-:W-:-:S03]  /*e0a0*/  @!P3 IMAD.X R11, R3, 0x1, R23, P0 ;  /* 0x00000001030bb824 */ /* 0x000fc600000e0617 */
[----:B------:R1:W5:Y:S04]  /*e0b0*/  @!P3 LD.E.64 R30, desc[UR6][R12.64] ;  /* 0x000000060c1eb980 */ /* 0x000368000c101b00 */
[----:B------:R1:W5:Y:S04]  /*e0c0*/  @!P3 LD.E.64 R28, desc[UR6][R10.64] ;  /* 0x000000060a1cb980 */ /* 0x000368000c101b00 */
[----:B------:R1:W5:Y:S02]  /*e0d0*/  @!P4 LD.E.64 R26, desc[UR6][R14.64] ;  /* 0x000000060e1ac980 */ /* 0x000364000c101b00 */
.L_x_8364:
[----:B------:R-:W-:Y:S05]  /*e0e0*/  BSYNC B1 ;  /* 0x0000000000017941 */ /* 0x000fea0003800000 */
.L_x_8363:
[----:B------:R-:W-:Y:S01]  /*e0f0*/  UMOV UR4, 0xffffffff ;  /* 0xffffffff00047882 */ /* 0x000fe20000000000 */
[----:B-1----:R-:W-:Y:S02]  /*e100*/  CS2R R24, SRZ ;  /* 0x0000000000187805 */ /* 0x002fe4000001ff00 */
[----:B------:R-:W-:Y:S05]  /*e110*/  BRA.DIV UR4, `(.L_x_8365) ;  /* 0x000001fa04187947 */ /* 0x000fea000b800000 */
[----:B--2---:R1:W2:Y:S04]  /*e120*/  SHFL.IDX PT, R3, R4, 0x1, 0x1c1f ;  /* 0x003c1f0004037f89 */ /* 0x0042a800000e0000 */
[----:B---3--:R1:W3:Y:S04]  /*e130*/  SHFL.IDX PT, R5, R0, 0x1, 0x1c1f ;  /* 0x003c1f0000057f89 */ /* 0x0082e800000e0000 */
[----:B----4-:R1:W4:Y:S04]  /*e140*/  SHFL.IDX PT, R7, R8, 0x1, 0x1c1f ;  /* 0x003c1f0008077f89 */ /* 0x01032800000e0000 */
[----:B------:R1:W0:Y:S02]  /*e150*/  SHFL.IDX PT, R14, R6, 0x1, 0x1c1f ;  /* 0x003c1f00060e7f89 */ /* 0x00022400000e0000 */
.L_x_8599:
        /* <DEDUP_REMOVED lines=9> */
[----:B------:R-:W-:Y:S01]  /*e1f0*/  ISETP.GE.AND P4, PT, R230, UR4, PT ;  /* 0x00000004e6007c0c */ /* 0x000fe2000bf86270 */
[----:B------:R-:W-:Y:S01]  /*e200*/  ULDC.64 UR6, c[0x0][0x208] ;  /* 0x0000820000067ab9 */ /* 0x000fe20000000a00 */
[----:B------:R-:W-:Y:S02]  /*e210*/  ISETP.GE.AND P3, PT, R22, UR4, PT ;  /* 0x0000000416007c0c */ /* 0x000fe4000bf66270 */
[----:B------:R-:W-:-:S09]  /*e220*/  CS2R R10, SRZ ;  /* 0x00000000000a7805 */ /* 0x000fd2000001ff00 */
[CC--:B---3--:R-:W-:Y:S02]  /*e230*/  @!P4 IADD3 R32, P0, R230.reuse, R5.reuse, RZ ;  /* 0x00000005e620c210 */ /* 0x0c8fe40007f1e0ff */
[-C--:B------:R-:W-:Y:S02]  /*e240*/  @!P4 IADD3 R34, P2, R230, R14.reuse, RZ ;  /* 0x0000000ee622c210 */ /* 0x080fe40007f5e0ff */
[C---:B------:R-:W-:Y:S01]  /*e250*/  @!P3 IADD3 R14, P1, R22.reuse, R14, RZ ;  /* 0x0000000e160eb210 */ /* 0x040fe20007f3e0ff */
[--C-:B--2---:R-:W-:Y:S01]  /*e260*/  @!P4 IMAD.X R33, R3, 0x1, R38.reuse, P0 ;  /* 0x000000010321c824 */ /* 0x104fe200000e0626 */
[----:B------:R-:W-:Y:S02]  /*e270*/  @!P3 IADD3 R4, P0, R22, R5, RZ ;  /* 0x000000051604b210 */ /* 0x000fe40007f1e0ff */
[----:B------:R-:W-:Y:S02]  /*e280*/  CS2R R12, SRZ ;  /* 0x00000000000c7805 */ /* 0x000fe4000001ff00 */
[----:B------:R-:W-:Y:S01]  /*e290*/  CS2R R8, SRZ ;  /* 0x0000000000087805 */ /* 0x000fe2000001ff00 */
[----:B----4-:R-:W-:Y:S01]  /*e2a0*/  @!P4 IMAD.X R35, R7, 0x1, R38, P2 ;  /* 0x000000010723c824 */ /* 0x010fe200010e0626 */
[----:B------:R0:W5:Y:S01]  /*e2b0*/  @!P4 LD.E.64 R24, desc[UR6][R32.64] ;  /* 0x000000062018c980 */ /* 0x000162000c101b00 */
[----:B------:R-:W-:-:S02]  /*e2c0*/  @!P3 IMAD.X R5, R3, 0x1, R23, P0 ;  /* 0x000000010305b824 */ /* 0x000fc400000e0617 */
[----:B------:R-:W-:Y:S01]  /*e2d0*/  @!P3 IMAD.X R15, R7, 0x1, R23, P1 ;  /* 0x00000001070fb824 */ /* 0x000fe200008e0617 */
[----:B------:R0:W5:Y:S04]  /*e2e0*/  @!P4 LD.E.64 R8, desc[UR6][R34.64] ;  /* 0x000000062208c980 */ /* 0x000168000c101b00 */
[----:B------:R0:W5:Y:S04]  /*e2f0*/  @!P3 LD.E.64 R10, desc[UR6][R4.64] ;  /* 0x00000006040ab980 */ /* 0x000168000c101b00 */
[----:B------:R0:W5:Y:S02]  /*e300*/  @!P3 LD.E.64 R12, desc[UR6][R14.64] ;  /* 0x000000060e0cb980 */ /* 0x000164000c101b00 */
.L_x_8367:
[----:B------:R-:W-:Y:S05]  /*e310*/  BSYNC B1 ;  /* 0x0000000000017941 */ /* 0x000fea0003800000 */
.L_x_8366:
[----:B------:R-:W2:Y:S01]  /*e320*/  LDL R0, [R1+0xac] ;  /* 0x0000ac0001007983 */ /* 0x000ea20000100800 */
[----:B0-----:R-:W-:Y:S01]  /*e330*/  VIADDMNMX R15, R37, -R39, 0x80, PT ;  /* 0x00000080250f7446 */ /* 0x001fe20003800927 */
[----:B------:R-:W-:Y:S01]  /*e340*/  BSSY B1, `(.L_x_8368) ;  /* 0x0000019000017945 */ /* 0x000fe20003800000 */
[----:B------:R-:W-:Y:S01]  /*e350*/  LOP3.LUT P2, RZ, R229, 0x4, RZ, 0xc0, !PT ;  /* 0x00000004e5ff7812 */ /* 0x000fe2000784c0ff */
[----:B------:R-:W0:Y:S01]  /*e360*/  S2R R4, SR_TID.X ;  /* 0x0000000000047919 */ /* 0x000e220000002100 */
[----:B------:R-:W-:Y:S01]  /*e370*/  ISETP.GE.AND P1, PT, R228, R15, PT ;  /* 0x0000000fe400720c */ /* 0x000fe20003f26270 */
[----:B0-----:R-:W-:-:S05]  /*e380*/  VIADD R6, R4, 0xffffff80 ;  /* 0xffffff8004067836 */ /* 0x001fca0000000000 */
[----:B------:R-:W-:-:S04]  /*e390*/  SHF.R.S32.HI R4, RZ, 0x1f, R6 ;  /* 0x0000001fff047819 */ /* 0x000fc80000011406 */
[----:B------:R-:W-:-:S05]  /*e3a0*/  LEA.HI R4, R4, R6, RZ, 0x5 ;  /* 0x0000000604047211 */ /* 0x000fca00078f28ff */
[----:B------:R-:W-:-:S05]  /*e3b0*/  IMAD.SHL.U32 R4, R4, 0x20, RZ ;  /* 0x0000002004047824 */ /* 0x000fca00078e00ff */
[----:B------:R-:W-:Y:S02]  /*e3c0*/  LOP3.LUT R4, R4, 0xfffffc00, RZ, 0xc0, !PT ;  /* 0xfffffc0004047812 */ /* 0x000fe400078ec0ff */
[----:B--2---:R-:W-:Y:S01]  /*e3d0*/  R2UR UR5, R0 ;  /* 0x00000000000572ca */ /* 0x004fe200000e0000 */
[----:B------:R-:W-:-:S05]  /*e3e0*/  IMAD.SHL.U32 R0, R229, 0x80, RZ ;  /* 0x00000080e5007824 */ /* 0x000fca00078e00ff */
[----:B------:R-:W-:-:S04]  /*e3f0*/  LOP3.LUT R3, R0, 0x380, RZ, 0xc0, !PT ;  /* 0x0000038000037812 */ /* 0x000fc800078ec0ff */
[----:B------:R-:W-:Y:S02]  /*e400*/  LOP3.LUT R0, R3, 0x30, R18, 0xf8, !PT ;  /* 0x0000003003007812 */ /* 0x000fe400078ef812 */
[----:B------:R-:W-:Y:S01]  /*e410*/  SHF.R.U32.HI R3, RZ, 0x3, R3 ;  /* 0x00000003ff037819 */ /* 0x000fe20000011603 */
[----:B------:R-:W-:-:S03]  /*e420*/  ULEA.HI UR4, UR5, UR5, URZ, 0x1 ;  /* 0x0000000505047291 */ /* 0x000fc6000f8f083f */
[----:B------:R-:W-:Y:S01]  /*e430*/  LOP3.LUT R3, R0, R3, RZ, 0x3c, !PT ;  /* 0x0000000300037212 */ /* 0x000fe200078e3cff */
[----:B------:R-:W-:-:S03]  /*e440*/  ULOP3.LUT UR4, UR4, 0xfffffffe, URZ, 0xc0, !UPT ;  /* 0xfffffffe04047892 */ /* 0x000fc6000f8ec03f */
[----:B------:R-:W-:Y:S01]  /*e450*/  IADD3 R3, R16, R3, R4 ;  /* 0x0000000310037210 */ /* 0x000fe20007ffe004 */
[----:B------:R-:W-:-:S04]  /*e460*/  UIADD3 UR4, UR5, -UR4, URZ ;  /* 0x8000000405047290 */ /* 0x000fc8000fffe03f */
[C---:B------:R-:W-:Y:S02]  /*e470*/  VIADD R4, R3.reuse, 0x1c400 ;  /* 0x0001c40003047836 */ /* 0x040fe40000000000 */
[----:B---3--:R-:W-:Y:S02]  /*e480*/  IMAD.U32 R5, RZ, RZ, UR4 ;  /* 0x00000004ff057e24 */ /* 0x008fe4000f8e00ff */
[----:B------:R-:W-:-:S03]  /*e490*/  VIADD R0, R3, 0x1c440 ;  /* 0x0001c44003007836 */ /* 0x000fc60000000000 */
[----:B------:R-:W-:-:S04]  /*e4a0*/  SHF.L.U32 R5, R5, 0x1f, RZ ;  /* 0x0000001f05057819 */ /* 0x000fc800000006ff */
[----:B------:R-:W0:Y:S02]  /*e4b0*/  SYNCS.PHASECHK.TRANS64.TRYWAIT P0, [R16+URZ+0x2e800], R5 ;  /* 0x02e80005100075a7 */ /* 0x000e24000800017f */
[----:B0-----:R-:W-:Y:S05]  /*e4c0*/  @!P0 BRA `(.L_x_8369) ;  /* 0x000001f4009c8947 */ /* 0x001fea0003800000 */
.L_x_8600:
[----:B------:R-:W-:Y:S05]  /*e4d0*/  BSYNC B1 ;  /* 0x0000000000017941 */ /* 0x000fea0003800000 */
.L_x_8368:
        /* <DEDUP_REMOVED lines=126> */
.L_x_8373:
[----:B------:R-:W-:Y:S05]  /*ecc0*/  BSYNC B2 ;  /* 0x0000000000027941 */ /* 0x000fea0003800000 */
.L_x_8372:
[----:B------:R-:W-:Y:S05]  /*ecd0*/  @P1 BRA `(.L_x_8371) ;  /* 0x0000000400e81947 */ /* 0x000fea0003800000 */
[----:B0---4-:R-:W0:Y:S01]  /*ece0*/  LDS.128 R4, [R0] ;  /* 0x0000000000047984 */ /* 0x011e220000000c00 */
        /* <DEDUP_REMOVED lines=121> */
.L_x_8371:
[----:B------:R-:W-:Y:S05]  /*f480*/  BSYNC B1 ;  /* 0x0000000000017941 */ /* 0x000fea0003800000 */
.L_x_8370:
        /* <DEDUP_REMOVED lines=130> */
.L_x_8376:
[----:B------:R-:W-:Y:S05]  /*fcb0*/  BSYNC B1 ;  /* 0x0000000000017941 */ /* 0x000fea0003800000 */
.L_x_8375:
[----:B------:R-:W-:Y:S05]  /*fcc0*/  @P1 BRA `(.L_x_8374) ;  /* 0x0000002c00841947 */ /* 0x000fea0003800000 */
[----:B0---4-:R-:W0:Y:S01]  /*fcd0*/  LDS.128 R4, [R0+0x2000] ;  /* 0x0020000000047984 */ /* 0x011e220000000c00 */
        /* <DEDUP_REMOVED lines=118> */
.L_x_8361:
[----:B------:R-:W0:Y:S01]  /*10440*/  S2R R0, SR_TID.X ;  /* 0x0000000000007919 */ /* 0x000e220000002100 */
[----:B------:R-:W2:Y:S01]  /*10450*/  LDC R34, c[0x0][0x448] ;  /* 0x00011200ff227b82 */ /* 0x000ea20000000800 */
[----:B------:R-:W-:Y:S01]  /*10460*/  IMAD.MOV.U32 R4, RZ, RZ, R24 ;  /* 0x000000ffff047224 */ /* 0x000fe200078e0018 */
[----:B------:R-:W-:Y:S01]  /*10470*/  ULDC.64 UR4, c[0x0][0x3f8] ;  /* 0x0000fe0000047ab9 */ /* 0x000fe20000000a00 */
[----:B------:R-:W-:Y:S01]  /*10480*/  IMAD.MOV.U32 R6, RZ, RZ, R26 ;  /* 0x000000ffff067224 */ /* 0x000fe200078e001a */
[----:B------:R-:W-:Y:S01]  /*10490*/  ULDC.64 UR6, c[0x0][0x408] ;  /* 0x0001020000067ab9 */ /* 0x000fe20000000a00 */
[----:B------:R-:W-:Y:S01]  /*104a0*/  IMAD.MOV.U32 R7, RZ, RZ, R31 ;  /* 0x000000ffff077224 */ /* 0x000fe200078e001f */
[----:B------:R-:W-:Y:S01]  /*104b0*/  ULDC.64 UR8, c[0x0][0x400] ;  /* 0x0001000000087ab9 */ /* 0x000fe20000000a00 */
[----:B--2---:R-:W-:Y:S01]  /*104c0*/  ISETP.NE.AND P0, PT, R34, 0x1, PT ;  /* 0x000000012200780c */ /* 0x004fe20003f05270 */
[----:B0-----:R-:W-:-:S05]  /*104d0*/  VIADD R0, R0, 0xffffff80 ;  /* 0xffffff8000007836 */ /* 0x001fca0000000000 */
[----:B------:R-:W-:-:S07]  /*104e0*/  SHF.R.S32.HI R3, RZ, 0x1f, R0 ;  /* 0x0000001fff037819 */ /* 0x000fce0000011400 */
[----:B------:R-:W0:Y:S01]  /*104f0*/  @P0 LDC R5, c[0x0][0x450] ;  /* 0x00011400ff050b82 */ /* 0x000e220000000800 */
[----:B------:R-:W-:-:S04]  /*10500*/  LEA.HI R3, R3, R0, RZ, 0x2 ;  /* 0x0000000003037211 */ /* 0x000fc800078f10ff */
[----:B------:R-:W-:-:S05]  /*10510*/  LOP3.LUT R3, R3, 0xfffffffc, RZ, 0xc0, !PT ;  /* 0xfffffffc03037812 */ /* 0x000fca00078ec0ff */
[----:B------:R-:W-:Y:S02]  /*10520*/  IMAD.IADD R3, R0, 0x1, -R3 ;  /* 0x0000000100037824 */ /* 0x000fe400078e0a03 */
[----:B------:R-:W2:Y:S02]  /*10530*/  @P0 LDC R0, c[0x0][0x44c] ;  /* 0x00011300ff000b82 */ /* 0x000ea40000000800 */
[----:B------:R-:W-:-:S04]  /*10540*/  IMAD R3, R3, 0x40, R41 ;  /* 0x0000004003037824 */ /* 0x000fc800078e0229 */
[----:B--2---:R-:W-:-:S05]  /*10550*/  @P0 IMAD.HI.U32 R0, R3, R0, RZ ;  /* 0x0000000003000227 */ /* 0x004fca00078e00ff */
[----:B0-----:R-:W-:Y:S01]  /*10560*/  @P0 SHF.R.U32.HI R3, RZ, R5, R0 ;  /* 0x00000005ff030219 */ /* 0x001fe20000011600 */
        /* <DEDUP_REMOVED lines=40> */
[----:B------:R1:W0:Y:S04]  /*107f0*/  SHFL.IDX PT, R14, R9, 0x1, 0x1c1f ;  /* 0x003c1f00090e7f89 */ /* 0x00022800000e0000 */
        /* <DEDUP_REMOVED lines=10> */
.L_x_8610:
        /* <DEDUP_REMOVED lines=18> */
.L_x_8379:
[----:B------:R-:W-:Y:S05]  /*109c0*/  BSYNC B1 ;  /* 0x0000000000017941 */ /* 0x000fea0003800000 */
.L_x_8378:
        /* <DEDUP_REMOVED lines=15> */
.L_x_8611:
[----:B------:R-:W-:Y:S05]  /*10ac0*/  BSYNC B1 ;  /* 0x0000000000017941 */ /* 0x000fea0003800000 */
.L_x_8380:
[----:B------:R-:W-:Y:S04]  /*10ad0*/  BSSY B1, `(.L_x_8382) ;  /* 0x0000106000017945 */ /* 0x000fe80003800000 */
[----:B------:R-:W-:Y:S05]  /*10ae0*/  @P2 BRA `(.L_x_8383) ;  /* 0x0000001000102947 */ /* 0x000fea0003800000 */
[----:B------:R-:W1:Y:S01]  /*10af0*/  S2R R26, SR_TID.X ;  /* 0x00000000001a7919 */ /* 0x000e620000002100 */
        /* <DEDUP_REMOVED lines=13> */
[----:B------:R-:W-:-:S02]  /*10bd0*/  SHF.R.U32.HI R13, RZ, 0x8, R31 ;  /* 0x00000008ff0d7819 */ /* 0x000fc4000001161f */
[----:B------:R-:W-:Y:S01]  /*10be0*/  LOP3.LUT R12, R3, 0x380, RZ, 0xc0, !PT ;  /* 0x00000380030c7812 */ /* 0x000fe200078ec0ff */
[----:B------:R-:W-:Y:S01]  /*10bf0*/  IMAD.IADD R3, R18, 0x1, R39 ;  /* 0x0000000112037824 */ /* 0x000fe200078e0227 */
[----:B------:R-:W-:Y:S02]  /*10c00*/  PRMT R41, R14, 0x7604, R15 ;  /* 0x000076040e297816 */ /* 0x000fe4000000000f */
[----:B------:R-:W-:Y:S01]  /*10c10*/  LOP3.LUT R15, R0, 0xff, RZ, 0xc0, !PT ;  /* 0x000000ff000f7812 */ /* 0x000fe200078ec0ff */
[----:B-1----:R-:W-:Y:S01]  /*10c20*/  VIADD R26, R26, 0xffffff80 ;  /* 0xffffff801a1a7836 */ /* 0x002fe20000000000 */
[----:B------:R-:W-:Y:S02]  /*10c30*/  LOP3.LUT R14, R31, 0xff, RZ, 0xc0, !PT ;  /* 0x000000ff1f0e7812 */ /* 0x000fe400078ec0ff */
[----:B------:R-:W-:Y:S02]  /*10c40*/  LOP3.LUT R13, R13, 0xff, RZ, 0xc0, !PT ;  /* 0x000000ff0d0d7812 */ /* 0x000fe400078ec0ff */
[----:B------:R-:W-:-:S02]  /*10c50*/  SHF.R.S32.HI R40, RZ, 0x1f, R26 ;  /* 0x0000001fff287819 */ /* 0x000fc4000001141a */
[----:B------:R-:W-:Y:S02]  /*10c60*/  LOP3.LUT R0, R12, 0x70, R18, 0xf8, !PT ;  /* 0x000000700c007812 */ /* 0x000fe400078ef812 */
[----:B------:R-:W-:Y:S02]  /*10c70*/  LEA.HI R40, R40, R26, RZ, 0x5 ;  /* 0x0000001a28287211 */ /* 0x000fe400078f28ff */
[----:B------:R-:W-:Y:S02]  /*10c80*/  SHF.R.U32.HI R25, RZ, 0x3, R12 ;  /* 0x00000003ff197819 */ /* 0x000fe4000001160c */
[----:B------:R-:W-:Y:S01]  /*10c90*/  LOP3.LUT R12, R12, 0x70, R3, 0xf8, !PT ;  /* 0x000000700c0c7812 */ /* 0x000fe200078ef803 */
[----:B------:R-:W-:Y:S01]  /*10ca0*/  IMAD.SHL.U32 R40, R40, 0x20, RZ ;  /* 0x0000002028287824 */ /* 0x000fe200078e00ff */
[----:B------:R-:W-:Y:S02]  /*10cb0*/  LOP3.LUT R24, R28, 0xff, RZ, 0xc0, !PT ;  /* 0x000000ff1c187812 */ /* 0x000fe400078ec0ff */
[----:B------:R-:W-:-:S02]  /*10cc0*/  PRMT R45, R13, 0x7604, R14 ;  /* 0x000076040d2d7816 */ /* 0x000fc4000000000e */
[-C--:B------:R-:W-:Y:S02]  /*10cd0*/  LOP3.LUT R3, R0, R25.reuse, RZ, 0x3c, !PT ;  /* 0x0000001900037212 */ /* 0x080fe400078e3cff */
[----:B------:R-:W-:Y:S02]  /*10ce0*/  LOP3.LUT R40, R40, 0xfffffc00, RZ, 0xc0, !PT ;  /* 0xfffffc0028287812 */ /* 0x000fe400078ec0ff */
[----:B------:R-:W-:Y:S02]  /*10cf0*/  SHF.R.U32.HI R13, RZ, 0x8, R29 ;  /* 0x00000008ff0d7819 */ /* 0x000fe4000001161d */
[----:B------:R-:W-:Y:S02]  /*10d00*/  PRMT R47, R15, 0x7604, R24 ;  /* 0x000076040f2f7816 */ /* 0x000fe40000000018 */
[----:B------:R-:W-:Y:S02]  /*10d10*/  LOP3.LUT R25, R12, R25, RZ, 0x3c, !PT ;  /* 0x000000190c197212 */ /* 0x000fe400078e3cff */
[----:B------:R-:W-:-:S02]  /*10d20*/  IADD3 R0, R16, R3, R40 ;  /* 0x0000000310007210 */ /* 0x000fc40007ffe028 */
[----:B------:R-:W-:Y:S02]  /*10d30*/  LOP3.LUT R24, R29, 0xff, RZ, 0xc0, !PT ;  /* 0x000000ff1d187812 */ /* 0x000fe400078ec0ff */
[----:B------:R-:W-:Y:S02]  /*10d40*/  SHF.R.U32.HI R12, RZ, 0x8, R20 ;  /* 0x00000008ff0c7819 */ /* 0x000fe40000011614 */
[----:B------:R-:W-:Y:S02]  /*10d50*/  LOP3.LUT R3, R13, 0xff, RZ, 0xc0, !PT ;  /* 0x000000ff0d037812 */ /* 0x000fe400078ec0ff */
[----:B------:R-:W-:Y:S02]  /*10d60*/  LOP3.LUT R27, R20, 0xff, RZ, 0xc0, !PT ;  /* 0x000000ff141b7812 */ /* 0x000fe400078ec0ff */
[----:B------:R-:W-:Y:S02]  /*10d70*/  LOP3.LUT R26, R12, 0xff, RZ, 0xc0, !PT ;  /* 0x000000ff0c1a7812 */ /* 0x000fe400078ec0ff */
[----:B------:R-:W-:Y:S01]  /*10d80*/  PRMT R49, R3, 0x7604, R24 ;  /* 0x0000760403317816 */ /* 0x000fe20000000018 */
[----:B------:R-:W-:Y:S01]  /*10d90*/  LDS.128 R12, [R0+0x1c400] ;  /* 0x01c40000000c7984 */ /* 0x000fe20000000c00 */
[----:B------:R-:W-:-:S02]  /*10da0*/  IADD3 R3, R16, R25, R40 ;  /* 0x0000001910037210 */ /* 0x000fc40007ffe028 */
[----:B------:R-:W-:Y:S02]  /*10db0*/  PRMT R51, R26, 0x7604, R27 ;  /* 0x000076041a337816 */ /* 0x000fe4000000001b */
[----:B------:R-:W-:Y:S01]  /*10dc0*/  SHF.R.U32.HI R34, RZ, 0x8, R21 ;  /* 0x00000008ff227819 */ /* 0x000fe20000011615 */
[----:B------:R-:W0:Y:S01]  /*10dd0*/  LDS.128 R24, [R3+0x1c400] ;  /* 0x01c4000003187984 */ /* 0x000e220000000c00 */
[----:B------:R-:W-:Y:S02]  /*10de0*/  LOP3.LUT R37, R21, 0xff, RZ, 0xc0, !PT ;  /* 0x000000ff15257812 */ /* 0x000fe400078ec0ff */
[----:B------:R-:W-:Y:S02]  /*10df0*/  LOP3.LUT R34, R34, 0xff, RZ, 0xc0, !PT ;  /* 0x000000ff22227812 */ /* 0x000fe400078ec0ff */
[----:B------:R-:W-:Y:S02]  /*10e00*/  SHF.R.U32.HI R40, RZ, 0x10, R30 ;  /* 0x00000010ff287819 */ /* 0x000fe4000001161e */
        /* <DEDUP_REMOVED lines=9> */
[----:B------:R-:W-:Y:S02]  /*10ea0*/  SHF.R.U32.HI R42, RZ, 0x10, R31 ;  /* 0x00000010ff2a7819 */ /* 0x000fe4000001161f */
[----:B------:R-:W-:Y:S02]  /*10eb0*/  PRMT R35, R34, 0x7054, R35 ;  /* 0x0000705422237816 */ /* 0x000fe40000000023 */
[----:B------:R-:W-:Y:S02]  /*10ec0*/  PRMT R43, R40, 0x7054, R41 ;  /* 0x00007054282b7816 */ /* 0x000fe40000000029 */
[----:B------:R-:W-:-:S02]  /*10ed0*/  SHF.R.U32.HI R34, RZ, 0x10, R28 ;  /* 0x00000010ff227819 */ /* 0x000fc4000001161c */
[----:B------:R-:W-:Y:S02]  /*10ee0*/  SHF.R.U32.HI R40, RZ, 0x10, R20 ;  /* 0x00000010ff287819 */ /* 0x000fe40000011614 */
[----:B------:R-:W-:Y:S02]  /*10ef0*/  PRMT R49, R38, 0x7054, R49 ;  /* 0x0000705426317816 */ /* 0x000fe40000000031 */
[----:B------:R-:W-:Y:S02]  /*10f00*/  SHF.R.U32.HI R41, RZ, 0x10, R21 ;  /* 0x00000010ff297819 */ /* 0x000fe40000011615 */
[----:B------:R-:W-:Y:S02]  /*10f10*/  LOP3.LUT R42, R42, 0xff, RZ, 0xc0, !PT ;  /* 0x000000ff2a2a7812 */ /* 0x000fe400078ec0ff */
[----:B------:R-:W-:Y:S02]  /*10f20*/  LOP3.LUT R34, R34, 0xff, RZ, 0xc0, !PT ;  /* 0x000000ff22227812 */ /* 0x000fe400078ec0ff */
[----:B------:R-:W-:-:S02]  /*10f30*/  LOP3.LUT R40, R40, 0xff, RZ, 0xc0, !PT ;  /* 0x000000ff28287812 */ /* 0x000fc400078ec0ff */
[----:B------:R-:W-:Y:S02]  /*10f40*/  LOP3.LUT R49, R49, 0xff000000, R29, 0xf8, !PT ;  /* 0xff00000031317812 */ /* 0x000fe400078ef81d */
[----:B------:R-:W-:Y:S02]  /*10f50*/  LOP3.LUT R41, R41, 0xff, RZ, 0xc0, !PT ;  /* 0x000000ff29297812 */ /* 0x000fe400078ec0ff */
[----:B------:R-:W-:Y:S02]  /*10f60*/  PRMT R45, R42, 0x7054, R45 ;  /* 0x000070542a2d7816 */ /* 0x000fe4000000002d */
[----:B------:R-:W-:Y:S02]  /*10f70*/  PRMT R47, R34, 0x7054, R47 ;  /* 0x00007054222f7816 */ /* 0x000fe4000000002f */
[----:B------:R-:W-:Y:S02]  /*10f80*/  PRMT R51, R40, 0x7054, R51 ;  /* 0x0000705428337816 */ /* 0x000fe40000000033 */
[----:B------:R-:W-:-:S02]  /*10f90*/  LOP3.LUT R42, R37, 0xff000000, R33, 0xf8, !PT ;  /* 0xff000000252a7812 */ /* 0x000fc400078ef821 */
[----:B------:R-:W-:Y:S02]  /*10fa0*/  F2FP.F16.E4M3.UNPACK_B R46, R49.H1 ;  /* 0x00000031ff2e723e */ /* 0x000fe400030006ff */
[----:B0-----:R-:W-:Y:S02]  /*10fb0*/  F2FP.F16.E4M3.UNPACK_B R34, R25.H1 ;  /* 0x00000019ff22723e */ /* 0x001fe400030006ff */
[----:B------:R-:W-:Y:S02]  /*10fc0*/  PRMT R53, R41, 0x7054, R44 ;  /* 0x0000705429357816 */ /* 0x000fe4000000002c */
[----:B------:R-:W-:Y:S02]  /*10fd0*/  LOP3.LUT R41, R35, 0xff000000, R32, 0xf8, !PT ;  /* 0xff00000023297812 */ /* 0x000fe400078ef820 */
[----:B------:R-:W-:Y:S02]  /*10fe0*/  LOP3.LUT R30, R43, 0xff000000, R30, 0xf8, !PT ;  /* 0xff0000002b1e7812 */ /* 0x000fe400078ef81e */
[----:B------:R-:W-:-:S02]  /*10ff0*/  LOP3.LUT R44, R45, 0xff000000, R31, 0xf8, !PT ;  /* 0xff0000002d2c7812 */ /* 0x000fc400078ef81f */
[----:B------:R-:W-:Y:S02]  /*11000*/  LOP3.LUT R47, R47, 0xff000000, R28, 0xf8, !PT ;  /* 0xff0000002f2f7812 */ /* 0x000fe400078ef81c */
[----:B------:R-:W-:Y:S01]  /*11010*/  LOP3.LUT R48, R51, 0xff000000, R20, 0xf8, !PT ;  /* 0xff00000033307812 */ /* 0x000fe200078ef814 */
[----:B------:R-:W-:Y:S01]  /*11020*/  HADD2.F32 R51, -RZ, R46.H0_H0 ;  /* 0x2000002eff337230 */ /* 0x000fe20000004100 */
[----:B------:R-:W-:Y:S02]  /*11030*/  F2FP.F16.E4M3.UNPACK_B R43, R42.H1 ;  /* 0x0000002aff2b723e */ /* 0x000fe400030006ff */
[-C--:B------:R-:W-:Y:S02]  /*11040*/  F2FP.F16.E4M3.UNPACK_B R31, R15.reuse ;  /* 0x0000000fff1f723e */ /* 0x080fe400020006ff */
[----:B------:R-:W-:Y:S01]  /*11050*/  F2FP.F16.E4M3.UNPACK_B R32, R15.H1 ;  /* 0x0000000fff20723e */ /* 0x000fe200030006ff */
[----:B------:R-:W-:Y:S01]  /*11060*/  HADD2.F32 R45, -RZ, R43.H0_H0 ;  /* 0x2000002bff2d7230 */ /* 0x000fe20000004100 */
[----:B------:R-:W-:-:S02]  /*11070*/  F2FP.F16.E4M3.UNPACK_B R28, R13.H1 ;  /* 0x0000000dff1c723e */ /* 0x000fc400030006ff */
[-C--:B------:R-:W-:Y:S02]  /*11080*/  F2FP.F16.E4M3.UNPACK_B R15, R12.reuse ;  /* 0x0000000cff0f723e */ /* 0x080fe400020006ff */
[----:B------:R-:W-:Y:S01]  /*11090*/  F2FP.F16.E4M3.UNPACK_B R20, R12.H1 ;  /* 0x0000000cff14723e */ /* 0x000fe200030006ff */
[--C-:B------:R-:W-:Y:S01]  /*110a0*/  HADD2.F32 R12, -RZ, R34.reuse.H0_H0 ;  /* 0x20000022ff0c7230 */ /* 0x100fe20000004100 */
[----:B------:R-:W-:Y:S01]  /*110b0*/  LOP3.LUT R50, R53, 0xff000000, R21, 0xf8, !PT ;  /* 0xff00000035327812 */ /* 0x000fe200078ef815 */
[----:B------:R-:W-:Y:S01]  /*110c0*/  HADD2.F32 R34, -RZ, R34.H1_H1 ;  /* 0x30000022ff227230 */ /* 0x000fe20000004100 */
[----:B------:R-:W-:Y:S02]  /*110d0*/  F2FP.F16.E4M3.UNPACK_B R21, R13 ;  /* 0x0000000dff15723e */ /* 0x000fe400020006ff */
[-C--:B------:R-:W-:Y:S01]  /*110e0*/  F2FP.F16.E4M3.UNPACK_B R13, R14.reuse ;  /* 0x0000000eff0d723e */ /* 0x080fe200020006ff */
[----:B------:R-:W-:Y:S01]  /*110f0*/  FMUL.FTZ R53, R12, R51 ;  /* 0x000000330c357220 */ /* 0x000fe20000410000 */
[----:B------:R-:W-:Y:S01]  /*11100*/  F2FP.F16.E4M3.UNPACK_B R29, R14.H1 ;  /* 0x0000000eff1d723e */ /* 0x000fe200030006ff */
[--C-:B------:R-:W-:Y:S01]  /*11110*/  HADD2.F32 R14, -RZ, R28.reuse.H0_H0 ;  /* 0x2000001cff0e7230 */ /* 0x100fe20000004100 */
[----:B------:R-:W-:Y:S01]  /*11120*/  F2FP.F16.E4M3.UNPACK_B R33, R25 ;  /* 0x00000019ff21723e */ /* 0x000fe200020006ff */
[----:B------:R-:W-:Y:S01]  /*11130*/  HADD2.F32 R28, -RZ, R28.H1_H1 ;  /* 0x3000001cff1c7230 */ /* 0x000fe20000004100 */
[----:B------:R-:W-:-:S02]  /*11140*/  F2FP.F16.E4M3.UNPACK_B R38, R27 ;  /* 0x0000001bff26723e */ /* 0x000fc400020006ff */
[----:B------:R-:W-:Y:S02]  /*11150*/  F2FP.F16.E4M3.UNPACK_B R40, R27.H1 ;  /* 0x0000001bff28723e */ /* 0x000fe400030006ff */
[-C--:B------:R-:W-:Y:S02]  /*11160*/  F2FP.F16.E4M3.UNPACK_B R25, R24.reuse ;  /* 0x00000018ff19723e */ /* 0x080fe400020006ff */
[----:B------:R-:W-:Y:S01]  /*11170*/  F2FP.F16.E4M3.UNPACK_B R27, R24.H1 ;  /* 0x00000018ff1b723e */ /* 0x000fe200030006ff */
[-C--:B------:R-:W-:Y:S01]  /*11180*/  FMUL.FTZ R24, R12, R45.reuse ;  /* 0x0000002d0c187220 */ /* 0x080fe20000410000 */
[C---:B------:R-:W-:Y:S01]  /*11190*/  FFMA.FTZ R12, R14.reuse, R45, -R53 ;  /* 0x0000002d0e0c7223 */ /* 0x040fe20000010835 */
[----:B------:R-:W-:Y:S01]  /*111a0*/  F2FP.F16.E4M3.UNPACK_B R49, R49 ;  /* 0x00000031ff31723e */ /* 0x000fe200020006ff */
[----:B------:R-:W-:Y:S01]  /*111b0*/  HADD2.F32 R53, -RZ, R46.H1_H1 ;  /* 0x3000002eff357230 */ /* 0x000fe20000004100 */
[----:B------:R-:W-:Y:S01]  /*111c0*/  F2FP.F16.E4M3.UNPACK_B R42, R42 ;  /* 0x0000002aff2a723e */ /* 0x000fe200020006ff */
[----:B------:R-:W-:Y:S01]  /*111d0*/  HADD2.F32 R45, -RZ, R43.H1_H1 ;  /* 0x3000002bff2d7230 */ /* 0x000fe20000004100 */
[-C--:B------:R-:W-:Y:S01]  /*111e0*/  F2FP.F16.E4M3.UNPACK_B R35, R26.reuse ;  /* 0x0000001aff23723e */ /* 0x080fe200020006ff */
[----:B------:R-:W-:Y:S01]  /*111f0*/  FFMA.FTZ R14, R14, R51, R24 ;  /* 0x000000330e0e7223 */ /* 0x000fe20000010018 */
[----:B------:R-:W-:Y:S01]  /*11200*/  F2FP.F16.E4M3.UNPACK_B R37, R26.H1 ;  /* 0x0000001aff25723e */ /* 0x000fe200030006ff */
[----:B------:R-:W-:-:S02]  /*11210*/  HADD2.F32 R51, -RZ, R49.H0_H0 ;  /* 0x20000031ff337230 */ /* 0x000fc40000004100 */
[C---:B------:R-:W-:Y:S01]  /*11220*/  FMUL.FTZ R57, R34.reuse, R53 ;  /* 0x0000003522397220 */ /* 0x040fe20000410000 */
[----:B------:R-:W-:Y:S02]  /*11230*/  HADD2.F32 R26, -RZ, R33.H0_H0 ;  /* 0x20000021ff1a7230 */ /* 0x000fe40000004100 */
[-C--:B------:R-:W-:Y:S01]  /*11240*/  FMUL.FTZ R34, R34, R45.reuse ;  /* 0x0000002d22227220 */ /* 0x080fe20000410000 */
[----:B------:R-:W-:Y:S02]  /*11250*/  HADD2.F32 R43, -RZ, R42.H0_H0 ;  /* 0x2000002aff2b7230 */ /* 0x000fe40000004100 */
[----:B------:R-:W-:Y:S01]  /*11260*/  FFMA.FTZ R57, R28, R45, -R57 ;  /* 0x0000002d1c397223 */ /* 0x000fe20000010839 */
[----:B------:R-:W-:Y:S02]  /*11270*/  HADD2.F32 R24, -RZ, R21.H0_H0 ;  /* 0x20000015ff187230 */ /* 0x000fe40000004100 */
[----:B------:R-:W-:Y:S01]  /*11280*/  FMUL.FTZ R55, R26, R51 ;  /* 0x000000331a377220 */ /* 0x000fe20000410000 */
[----:B------:R-:W-:Y:S01]  /*11290*/  FFMA.FTZ R53, R28, R53, R34 ;  /* 0x000000351c357223 */ /* 0x000fe20000010022 */
[----:B------:R-:W-:Y:S01]  /*112a0*/  FMUL.FTZ R26, R26, R43 ;  /* 0x0000002b1a1a7220 */ /* 0x000fe20000410000 */
[----:B------:R-:W-:Y:S01]  /*112b0*/  F2FP.F16.E4M3.UNPACK_B R45, R50.H1 ;  /* 0x00000032ff2d723e */ /* 0x000fe200030006ff */
[----:B------:R-:W-:Y:S01]  /*112c0*/  HADD2.F32 R34, -RZ, R49.H1_H1 ;  /* 0x30000031ff227230 */ /* 0x000fe20000004100 */
[----:B------:R-:W-:Y:S01]  /*112d0*/  F2FP.F16.E4M3.UNPACK_B R28, R44.H1 ;  /* 0x0000002cff1c723e */ /* 0x000fe200030006ff */
[----:B------:R-:W-:Y:S01]  /*112e0*/  FFMA.FTZ R51, R24, R51, R26 ;  /* 0x0000003318337223 */ /* 0x000fe2000001001a */
[----:B------:R-:W-:-:S02]  /*112f0*/  HADD2.F32 R33, -RZ, R33.H1_H1 ;  /* 0x30000021ff217230 */ /* 0x000fc40000004100 */
[----:B------:R-:W-:Y:S01]  /*11300*/  FFMA.FTZ R55, R24, R43, -R55 ;  /* 0x0000002b18377223 */ /* 0x000fe20000010837 */
[----:B------:R-:W-:Y:S01]  /*11310*/  HADD2.F32 R42, -RZ, R42.H1_H1 ;  /* 0x3000002aff2a7230 */ /* 0x000fe20000004100 */
[----:B------:R-:W-:Y:S01]  /*11320*/  F2FP.F16.E4M3.UNPACK_B R50, R50 ;  /* 0x00000032ff32723e */ /* 0x000fe200020006ff */
        /* <DEDUP_REMOVED lines=9> */
[-C--:B------:R-:W-:Y:S01]  /*113c0*/  FMUL.FTZ R26, R26, R43.reuse ;  /* 0x0000002b1a1a7220 */ /* 0x080fe20000410000 */
[----:B------:R-:W-:Y:S02]  /*113d0*/  HADD2.F32 R45, -RZ, R45.H1_H1 ;  /* 0x3000002dff2d7230 */ /* 0x000fe40000004100 */
[C---:B------:R-:W-:Y:S01]  /*113e0*/  FFMA.FTZ R46, R21.reuse, R42, -R46 ;  /* 0x0000002a152e7223 */ /* 0x040fe2000001082e */
[----:B------:R-:W-:Y:S01]  /*113f0*/  FFMA.FTZ R42, R21, R34, R33 ;  /* 0x00000022152a7223 */ /* 0x000fe20000010021 */
[----:B------:R-:W-:Y:S02]  /*11400*/  HADD2.F32 R40, -RZ, R40.H1_H1 ;  /* 0x30000028ff287230 */ /* 0x000fe40000004100 */
[C---:B------:R-:W-:Y:S01]  /*11410*/  FFMA.FTZ R56, R24.reuse, R43, -R59 ;  /* 0x0000002b18387223 */ /* 0x040fe2000001083b */
[----:B------:R-:W-:Y:S01]  /*11420*/  FFMA.FTZ R58, R24, R49, R26 ;  /* 0x00000031183a7223 */ /* 0x000fe2000001001a */
[----:B------:R-:W-:-:S02]  /*11430*/  HADD2.F32 R33, -RZ, R28.H1_H1 ;  /* 0x3000001cff217230 */ /* 0x000fc40000004100 */
[----:B------:R-:W-:Y:S02]  /*11440*/  HADD2.F32 R28, -RZ, R50.H0_H0 ;  /* 0x20000032ff1c7230 */ /* 0x000fe40000004100 */
[C---:B------:R-:W-:Y:S01]  /*11450*/  FMUL.FTZ R49, R40.reuse, R45 ;  /* 0x0000002d28317220 */ /* 0x040fe20000410000 */
[----:B------:R-:W-:Y:S02]  /*11460*/  HADD2.F32 R24, -RZ, R38.H0_H0 ;  /* 0x20000026ff187230 */ /* 0x000fe40000004100 */
[----:B------:R-:W-:Y:S01]  /*11470*/  FMUL.FTZ R40, R40, R33 ;  /* 0x0000002128287220 */ /* 0x000fe20000410000 */
[----:B------:R-:W-:Y:S02]  /*11480*/  HADD2.F32 R32, -RZ, R32.H1_H1 ;  /* 0x30000020ff207230 */ /* 0x000fe40000004100 */
[----:B------:R-:W-:Y:S02]  /*11490*/  HADD2.F32 R26, -RZ, R44.H0_H0 ;  /* 0x2000002cff1a7230 */ /* 0x000fe40000004100 */
[----:B------:R-:W-:Y:S01]  /*114a0*/  FMUL.FTZ R34, R24, R28 ;  /* 0x0000001c18227220 */ /* 0x000fe20000410000 */
[----:B------:R-:W-:-:S02]  /*114b0*/  HADD2.F32 R21, -RZ, R31.H0_H0 ;  /* 0x2000001fff157230 */ /* 0x000fc40000004100 */
[C---:B------:R-:W-:Y:S01]  /*114c0*/  FFMA.FTZ R61, R32.reuse, R33, -R49 ;  /* 0x00000021203d7223 */ /* 0x040fe20000010831 */
[----:B------:R-:W-:Y:S01]  /*114d0*/  FFMA.FTZ R63, R32, R45, R40 ;  /* 0x0000002d203f7223 */ /* 0x000fe20000010028 */
[-C--:B------:R-:W-:Y:S01]  /*114e0*/  FMUL.FTZ R43, R24, R26.reuse ;  /* 0x0000001a182b7220 */ /* 0x080fe20000410000 */
[----:B------:R-:W-:Y:S01]  /*114f0*/  F2FP.F16.E4M3.UNPACK_B R32, R47.H1 ;  /* 0x0000002fff20723e */ /* 0x000fe200030006ff */
[C---:B------:R-:W-:Y:S01]  /*11500*/  FFMA.FTZ R49, R21.reuse, R26, -R34 ;  /* 0x0000001a15317223 */ /* 0x040fe20000010822 */
[----:B------:R-:W-:Y:S01]  /*11510*/  F2FP.F16.E4M3.UNPACK_B R26, R41.H1 ;  /* 0x00000029ff1a723e */ /* 0x000fe200030006ff */
[----:B------:R-:W-:Y:S01]  /*11520*/  FFMA.FTZ R52, R21, R28, R43 ;  /* 0x0000001c15347223 */ /* 0x000fe2000001002b */
[----:B------:R-:W-:Y:S01]  /*11530*/  HADD2.F32 R50, -RZ, R50.H1_H1 ;  /* 0x30000032ff327230 */ /* 0x000fe20000004100 */
[----:B------:R-:W-:Y:S01]  /*11540*/  F2FP.F16.E4M3.UNPACK_B R47, R47 ;  /* 0x0000002fff2f723e */ /* 0x000fe200020006ff */
[----:B------:R-:W-:Y:S01]  /*11550*/  HADD2.F32 R38, -RZ, R38.H1_H1 ;  /* 0x30000026ff267230 */ /* 0x000fe20000004100 */
[----:B------:R-:W-:Y:S01]  /*11560*/  F2FP.F16.E4M3.UNPACK_B R41, R41 ;  /* 0x00000029ff29723e */ /* 0x000fe200020006ff */
[----:B------:R-:W-:Y:S01]  /*11570*/  HADD2.F32 R33, -RZ, R32.H0_H0 ;  /* 0x20000020ff217230 */ /* 0x000fe20000004100 */
[----:B------:R-:W-:Y:S01]  /*11580*/  F2FP.SATFINITE.E4M3.F32.PACK_AB_MERGE_C R58, R63, R58, RZ ;  /* 0x0000003a3f3a723e */ /* 0x000fe200048070ff */
[----:B------:R-:W-:-:S02]  /*11590*/  HADD2.F32 R24, -RZ, R27.H0_H0 ;  /* 0x2000001bff187230 */ /* 0x000fc40000004100 */
[----:B------:R-:W-:Y:S01]  /*115a0*/  FMUL.FTZ R40, R38, R50 ;  /* 0x0000003226287220 */ /* 0x000fe20000410000 */
[----:B------:R-:W-:Y:S02]  /*115b0*/  HADD2.F32 R44, -RZ, R44.H1_H1 ;  /* 0x3000002cff2c7230 */ /* 0x000fe40000004100 */
[----:B------:R-:W-:Y:S02]  /*115c0*/  HADD2.F32 R28, -RZ, R26.H0_H0 ;  /* 0x2000001aff1c7230 */ /* 0x000fe40000004100 */
[----:B------:R-:W-:Y:S01]  /*115d0*/  FMUL.FTZ R34, R24, R33 ;  /* 0x0000002118227220 */ /* 0x000fe20000410000 */
[----:B------:R-:W-:Y:S02]  /*115e0*/  HADD2.F32 R31, -RZ, R31.H1_H1 ;  /* 0x3000001fff1f7230 */ /* 0x000fe40000004100 */
[----:B------:R-:W-:Y:S01]  /*115f0*/  FMUL.FTZ R43, R38, R44 ;  /* 0x0000002c262b7220 */ /* 0x000fe20000410000 */
[----:B------:R-:W-:Y:S02]  /*11600*/  HADD2.F32 R21, -RZ, R20.H0_H0 ;  /* 0x20000014ff157230 */ /* 0x000fe40000004100 */
[----:B------:R-:W-:Y:S01]  /*11610*/  FMUL.FTZ R24, R24, R28 ;  /* 0x0000001c18187220 */ /* 0x000fe20000410000 */
[----:B------:R-:W-:-:S02]  /*11620*/  HADD2.F32 R32, -RZ, R32.H1_H1 ;  /* 0x30000020ff207230 */ /* 0x000fc40000004100 */
[C---:B------:R-:W-:Y:S01]  /*11630*/  FFMA.FTZ R54, R31.reuse, R44, -R40 ;  /* 0x0000002c1f367223 */ /* 0x040fe20000010828 */
[----:B------:R-:W-:Y:S02]  /*11640*/  HADD2.F32 R27, -RZ, R27.H1_H1 ;  /* 0x3000001bff1b7230 */ /* 0x000fe40000004100 */
[----:B------:R-:W-:Y:S01]  /*11650*/  FFMA.FTZ R59, R31, R50, R43 ;  /* 0x000000321f3b7223 */ /* 0x000fe2000001002b */
[----:B------:R-:W-:Y:S02]  /*11660*/  HADD2.F32 R26, -RZ, R26.H1_H1 ;  /* 0x3000001aff1a7230 */ /* 0x000fe40000004100 */
[C---:B------:R-:W-:Y:S01]  /*11670*/  FFMA.FTZ R40, R21.reuse, R33, R24 ;  /* 0x0000002115287223 */ /* 0x040fe20000010018 */
[----:B------:R-:W-:Y:S02]  /*11680*/  HADD2.F32 R20, -RZ, R20.H1_H1 ;  /* 0x30000014ff147230 */ /* 0x000fe40000004100 */
[----:B------:R-:W-:Y:S01]  /*11690*/  FFMA.FTZ R38, R21, R28, -R34 ;  /* 0x0000001c15267223 */ /* 0x000fe20000010822 */
[C---:B------:R-:W-:Y:S01]  /*116a0*/  FMUL.FTZ R31, R27.reuse, R32 ;  /* 0x000000201b1f7220 */ /* 0x040fe20000410000 */
[----:B------:R-:W-:Y:S01]  /*116b0*/  FMUL.FTZ R33, R27, R26 ;  /* 0x0000001a1b217220 */ /* 0x000fe20000410000 */
[----:B------:R-:W-:Y:S01]  /*116c0*/  HADD2.F32 R27, -RZ, R47.H0_H0 ;  /* 0x2000002fff1b7230 */ /* 0x000fe20000004100 */
[----:B------:R-:W-:Y:S01]  /*116d0*/  F2FP.F16.E4M3.UNPACK_B R28, R48.H1 ;  /* 0x00000030ff1c723e */ /* 0x000fe200030006ff */
[----:B------:R-:W-:-:S02]  /*116e0*/  HADD2.F32 R21, -RZ, R25.H0_H0 ;  /* 0x20000019ff157230 */ /* 0x000fc40000004100 */
[C---:B------:R-:W-:Y:S01]  /*116f0*/  FFMA.FTZ R43, R20.reuse, R26, -R31 ;  /* 0x0000001a142b7223 */ /* 0x040fe2000001081f */
        /* <DEDUP_REMOVED lines=31> */
[--C-:B------:R-:W-:Y:S02]  /*118f0*/  HADD2.F32 R20, -RZ, R35.reuse.H0_H0 ;  /* 0x20000023ff147230 */ /* 0x100fe40000004100 */
[-C--:B------:R-:W-:Y:S01]  /*11900*/  FMUL.FTZ R21, R37, R26.reuse ;  /* 0x0000001a25157220 */ /* 0x080fe20000410000 */
[----:B------:R-:W-:Y:S02]  /*11910*/  HADD2.F32 R35, -RZ, R35.H1_H1 ;  /* 0x30000023ff237230 */ /* 0x000fe40000004100 */
[----:B------:R-:W-:Y:S01]  /*11920*/  FFMA.FTZ R37, R29, R26, -R24 ;  /* 0x0000001a1d257223 */ /* 0x000fe20000010818 */
[----:B------:R-:W-:-:S02]  /*11930*/  HADD2.F32 R24, -RZ, R48.H0_H0 ;  /* 0x20000030ff187230 */ /* 0x000fc40000004100 */
[----:B------:R-:W-:Y:S01]  /*11940*/  FFMA.FTZ R50, R29, R28, R21 ;  /* 0x0000001c1d327223 */ /* 0x000fe20000010015 */
[----:B------:R-:W-:Y:S02]  /*11950*/  HADD2.F32 R21, -RZ, R30.H0_H0 ;  /* 0x2000001eff157230 */ /* 0x000fe40000004100 */
[----:B------:R-:W-:Y:S02]  /*11960*/  HADD2.F32 R48, -RZ, R48.H1_H1 ;  /* 0x30000030ff307230 */ /* 0x000fe40000004100 */
[C---:B------:R-:W-:Y:S01]  /*11970*/  FMUL.FTZ R26, R20.reuse, R24 ;  /* 0x00000018141a7220 */ /* 0x040fe20000410000 */
[----:B------:R-:W-:Y:S02]  /*11980*/  HADD2.F32 R30, -RZ, R30.H1_H1 ;  /* 0x3000001eff1e7230 */ /* 0x000fe40000004100 */
[----:B------:R-:W-:Y:S01]  /*11990*/  FMUL.FTZ R25, R20, R21 ;  /* 0x0000001514197220 */ /* 0x000fe20000410000 */
[--C-:B------:R-:W-:Y:S02]  /*119a0*/  HADD2.F32 R15, -RZ, R13.reuse.H0_H0 ;  /* 0x2000000dff0f7230 */ /* 0x100fe40000004100 */
[----:B------:R-:W-:Y:S01]  /*119b0*/  FMUL.FTZ R28, R35, R48 ;  /* 0x00000030231c7220 */ /* 0x000fe20000410000 */
[----:B------:R-:W-:-:S02]  /*119c0*/  HADD2.F32 R13, -RZ, R13.H1_H1 ;  /* 0x3000000dff0d7230 */ /* 0x000fc40000004100 */
[----:B------:R-:W-:Y:S01]  /*119d0*/  FMUL.FTZ R35, R35, R30 ;  /* 0x0000001e23237220 */ /* 0x000fe20000410000 */
[----:B------:R-:W-:Y:S01]  /*119e0*/  F2FP.SATFINITE.E4M3.F32.PACK_AB_MERGE_C R50, R50, R27, RZ ;  /* 0x0000001b3232723e */ /* 0x000fe200048070ff */
[C---:B------:R-:W-:Y:S01]  /*119f0*/  FFMA.FTZ R26, R15.reuse, R21, -R26 ;  /* 0x000000150f1a7223 */ /* 0x040fe2000001081a */
[----:B------:R-:W-:Y:S01]  /*11a00*/  FFMA.FTZ R20, R15, R24, R25 ;  /* 0x000000180f147223 */ /* 0x000fe20000010019 */
[C---:B------:R-:W-:Y:S01]  /*11a10*/  FFMA.FTZ R21, R13.reuse, R30, -R28 ;  /* 0x0000001e0d157223 */ /* 0x040fe2000001081c */
[----:B------:R-:W-:Y:S01]  /*11a20*/  FFMA.FTZ R35, R13, R48, R35 ;  /* 0x000000300d237223 */ /* 0x000fe20000010023 */
[----:B------:R-:W-:Y:S02]  /*11a30*/  F2FP.SATFINITE.E4M3.F32.PACK_AB_MERGE_C R13, R57, R12, RZ ;  /* 0x0000000c390d723e */ /* 0x000fe400048070ff */
        /* <DEDUP_REMOVED lines=15> */
.L_x_8383:
[----:B------:R-:W-:Y:S05]  /*11b30*/  BSYNC B1 ;  /* 0x0000000000017941 */ /* 0x000fea0003800000 */
.L_x_8382:
        /* <DEDUP_REMOVED lines=107> */
[-C--:B------:R-:W-:Y:S01]  /*121f0*/  F2FP.F16.E4M3.UNPACK_B R9, R33.reuse ;  /* 0x00000021ff09723e */ /* 0x080fe200020006ff */
[----:B------:R-:W-:Y:S01]  /*12200*/  FFMA.FTZ R47, R5, R34, R47 ;  /* 0x00000022052f7223 */ /* 0x000fe2000001002f */
[----:B------:R-:W-:Y:S01]  /*12210*/  HADD2.F32 R5, -RZ, R20.H0_H0 ;  /* 0x20000014ff057230 */ /* 0x000fe20000004100 */
[----:B------:R-:W-:Y:S01]  /*12220*/  F2FP.F16.E4M3.UNPACK_B R33, R33.H1 ;  /* 0x00000021ff21723e */ /* 0x000fe200030006ff */
[----:B------:R-:W-:Y:S01]  /*12230*/  HADD2.F32 R32, -RZ, R29.H0_H0 ;  /* 0x2000001dff207230 */ /* 0x000fe20000004100 */
[----:B------:R-:W-:Y:S01]  /*12240*/  F2FP.F16.E4M3.UNPACK_B R41, R41.H1 ;  /* 0x00000029ff29723e */ /* 0x000fe200030006ff */
[----:B------:R-:W-:Y:S01]  /*12250*/  HADD2.F32 R10, -RZ, R9.H0_H0 ;  /* 0x20000009ff0a7230 */ /* 0x000fe20000004100 */
[----:B------:R-:W-:Y:S01]  /*12260*/  F2FP.F16.E4M3.UNPACK_B R15, R15.H1 ;  /* 0x0000000fff0f723e */ /* 0x000fe200030006ff */
[----:B------:R-:W-:-:S02]  /*12270*/  HADD2.F32 R30, -RZ, R37.H1_H1 ;  /* 0x30000025ff1e7230 */ /* 0x000fc40000004100 */
[C---:B------:R-:W-:Y:S01]  /*12280*/  FMUL.FTZ R49, R5.reuse, R32 ;  /* 0x0000002005317220 */ /* 0x040fe20000410000 */
[----:B------:R-:W-:Y:S02]  /*12290*/  HADD2.F32 R25, -RZ, R25.H1_H1 ;  /* 0x30000019ff197230 */ /* 0x000fe40000004100 */
[----:B------:R-:W-:Y:S01]  /*122a0*/  FMUL.FTZ R5, R5, R10 ;  /* 0x0000000a05057220 */ /* 0x000fe20000410000 */
[----:B------:R-:W-:Y:S01]  /*122b0*/  HADD2.F32 R28, -RZ, R28.H1_H1 ;  /* 0x3000001cff1c7230 */ /* 0x000fe20000004100 */
[----:B------:R-:W-:Y:S01]  /*122c0*/  F2FP.F16.E4M3.UNPACK_B R8, R24 ;  /* 0x00000018ff08723e */ /* 0x000fe200020006ff */
[----:B------:R-:W-:Y:S02]  /*122d0*/  HADD2.F32 R4, -RZ, R7.H0_H0 ;  /* 0x20000007ff047230 */ /* 0x000fe40000004100 */
[C---:B------:R-:W-:Y:S01]  /*122e0*/  FMUL.FTZ R34, R25.reuse, R30 ;  /* 0x0000001e19227220 */ /* 0x040fe20000410000 */
[----:B------:R-:W-:Y:S02]  /*122f0*/  HADD2.F32 R13, -RZ, R13.H1_H1 ;  /* 0x3000000dff0d7230 */ /* 0x000fe40000004100 */
[----:B------:R-:W-:Y:S01]  /*12300*/  FMUL.FTZ R25, R25, R28 ;  /* 0x0000001c19197220 */ /* 0x000fe20000410000 */
[----:B------:R-:W-:-:S02]  /*12310*/  HADD2.F32 R29, -RZ, R29.H1_H1 ;  /* 0x3000001dff1d7230 */ /* 0x000fc40000004100 */
[C---:B------:R-:W-:Y:S01]  /*12320*/  FFMA.FTZ R49, R4.reuse, R10, -R49 ;  /* 0x0000000a04317223 */ /* 0x040fe20000010831 */
[----:B------:R-:W-:Y:S01]  /*12330*/  FFMA.FTZ R32, R4, R32, R5 ;  /* 0x0000002004207223 */ /* 0x000fe20000010005 */
[C---:B------:R-:W-:Y:S01]  /*12340*/  FFMA.FTZ R37, R13.reuse, R28, -R34 ;  /* 0x0000001c0d257223 */ /* 0x040fe20000010822 */
[----:B------:R-:W-:Y:S02]  /*12350*/  HADD2.F32 R20, -RZ, R20.H1_H1 ;  /* 0x30000014ff147230 */ /* 0x000fe40000004100 */
[----:B------:R-:W-:Y:S01]  /*12360*/  FFMA.FTZ R34, R13, R30, R25 ;  /* 0x0000001e0d227223 */ /* 0x000fe20000010019 */
[----:B------:R-:W-:Y:S01]  /*12370*/  HADD2.F32 R5, -RZ, R27.H0_H0 ;  /* 0x2000001bff057230 */ /* 0x000fe20000004100 */
[----:B------:R-:W-:Y:S01]  /*12380*/  F2FP.F16.E4M3.UNPACK_B R24, R24.H1 ;  /* 0x00000018ff18723e */ /* 0x000fe200030006ff */
[----:B------:R-:W-:Y:S02]  /*12390*/  HADD2.F32 R10, -RZ, R33.H0_H0 ;  /* 0x20000021ff0a7230 */ /* 0x000fe40000004100 */
[----:B------:R-:W-:Y:S01]  /*123a0*/  FMUL.FTZ R28, R20, R29 ;  /* 0x0000001d141c7220 */ /* 0x000fe20000410000 */
[----:B------:R-:W-:Y:S01]  /*123b0*/  HADD2.F32 R9, -RZ, R9.H1_H1 ;  /* 0x30000009ff097230 */ /* 0x000fe20000004100 */
[----:B------:R-:W-:Y:S01]  /*123c0*/  F2FP.F16.E4M3.UNPACK_B R3, R12 ;  /* 0x0000000cff03723e */ /* 0x000fe200020006ff */
[----:B------:R-:W-:-:S02]  /*123d0*/  HADD2.F32 R13, -RZ, R41.H0_H0 ;  /* 0x20000029ff0d7230 */ /* 0x000fc40000004100 */
[CC--:B------:R-:W-:Y:S01]  /*123e0*/  FMUL.FTZ R30, R5.reuse, R10.reuse ;  /* 0x0000000a051e7220 */ /* 0x0c0fe20000410000 */
[----:B------:R-:W-:Y:S02]  /*123f0*/  HADD2.F32 R4, -RZ, R15.H0_H0 ;  /* 0x2000000fff047230 */ /* 0x000fe40000004100 */
[----:B------:R-:W-:Y:S01]  /*12400*/  FMUL.FTZ R20, R20, R9 ;  /* 0x0000000914147220 */ /* 0x000fe20000410000 */
[----:B------:R-:W-:Y:S02]  /*12410*/  HADD2.F32 R7, -RZ, R7.H1_H1 ;  /* 0x30000007ff077230 */ /* 0x000fe40000004100 */
[-C--:B------:R-:W-:Y:S01]  /*12420*/  FMUL.FTZ R25, R5, R13.reuse ;  /* 0x0000000d05197220 */ /* 0x080fe20000410000 */
[----:B------:R-:W-:Y:S02]  /*12430*/  HADD2.F32 R27, -RZ, R27.H1_H1 ;  /* 0x3000001bff1b7230 */ /* 0x000fe40000004100 */
[C---:B------:R-:W-:Y:S01]  /*12440*/  FFMA.FTZ R48, R4.reuse, R13, R30 ;  /* 0x0000000d04307223 */ /* 0x040fe2000001001e */
[----:B------:R-:W-:Y:S01]  /*12450*/  F2FP.F16.E4M3.UNPACK_B R13, R35.H1 ;  /* 0x00000023ff0d723e */ /* 0x000fe200030006ff */
[C---:B------:R-:W-:Y:S01]  /*12460*/  FFMA.FTZ R44, R7.reuse, R9, -R28 ;  /* 0x00000009072c7223 */ /* 0x040fe2000001081c */
[----:B------:R-:W-:Y:S01]  /*12470*/  FFMA.FTZ R29, R7, R29, R20 ;  /* 0x0000001d071d7223 */ /* 0x000fe20000010014 */
[----:B------:R-:W-:Y:S01]  /*12480*/  FFMA.FTZ R46, R4, R10, -R25 ;  /* 0x0000000a042e7223 */ /* 0x000fe20000010819 */
        /* <DEDUP_REMOVED lines=8> */
[----:B------:R-:W-:Y:S01]  /*12510*/  HADD2.F32 R15, -RZ, R15.H1_H1 ;  /* 0x3000000fff0f7230 */ /* 0x000fe20000004100 */
[----:B------:R-:W-:Y:S01]  /*12520*/  F2FP.F16.E4M3.UNPACK_B R35, R35 ;  /* 0x00000023ff23723e */ /* 0x000fe200020006ff */
[----:B------:R-:W-:Y:S02]  /*12530*/  HADD2.F32 R9, -RZ, R7.H0_H0 ;  /* 0x20000007ff097230 */ /* 0x000fe40000004100 */
[----:B------:R-:W-:Y:S01]  /*12540*/  FMUL.FTZ R25, R5, R20 ;  /* 0x0000001405197220 */ /* 0x000fe20000410000 */
[----:B------:R-:W-:Y:S02]  /*12550*/  HADD2.F32 R13, -RZ, R13.H1_H1 ;  /* 0x3000000dff0d7230 */ /* 0x000fe40000004100 */
[----:B------:R-:W-:Y:S01]  /*12560*/  FFMA.FTZ R41, R15, R28, R27 ;  /* 0x0000001c0f297223 */ /* 0x000fe2000001001b */
[----:B------:R-:W-:-:S02]  /*12570*/  HADD2.F32 R24, -RZ, R24.H1_H1 ;  /* 0x30000018ff187230 */ /* 0x000fc40000004100 */
[----:B------:R-:W-:Y:S01]  /*12580*/  FMUL.FTZ R5, R5, R9 ;  /* 0x0000000905057220 */ /* 0x000fe20000410000 */
[--C-:B------:R-:W-:Y:S01]  /*12590*/  HADD2.F32 R4, -RZ, R12.reuse.H0_H0 ;  /* 0x2000000cff047230 */ /* 0x100fe20000004100 */
[----:B------:R-:W-:Y:S01]  /*125a0*/  F2FP.F16.E4M3.UNPACK_B R21, R21 ;  /* 0x00000015ff15723e */ /* 0x000fe200020006ff */
[----:B------:R-:W-:Y:S02]  /*125b0*/  HADD2.F32 R7, -RZ, R7.H1_H1 ;  /* 0x30000007ff077230 */ /* 0x000fe40000004100 */
[----:B------:R-:W-:Y:S01]  /*125c0*/  FMUL.FTZ R27, R24, R13 ;  /* 0x0000000d181b7220 */ /* 0x000fe20000410000 */
[----:B------:R-:W-:Y:S02]  /*125d0*/  HADD2.F32 R12, -RZ, R12.H1_H1 ;  /* 0x3000000cff0c7230 */ /* 0x000fe40000004100 */
[----:B------:R-:W-:Y:S01]  /*125e0*/  FFMA.FTZ R33, R15, R10, -R30 ;  /* 0x0000000a0f217223 */ /* 0x000fe2000001081e */
        /* <DEDUP_REMOVED lines=19> */
[C---:B------:R-:W-:Y:S01]  /*12720*/  FFMA.FTZ R12, R4.reuse, R9, R5 ;  /* 0x00000009040c7223 */ /* 0x040fe20000010005 */
[----:B------:R-:W-:Y:S01]  /*12730*/  F2FP.F16.E4M3.UNPACK_B R14, R14.H1 ;  /* 0x0000000eff0e723e */ /* 0x000fe200030006ff */
[----:B------:R-:W-:Y:S01]  /*12740*/  FFMA.FTZ R13, R4, R7, -R13 ;  /* 0x00000007040d7223 */ /* 0x000fe2000001080d */
[C---:B------:R-:W-:Y:S01]  /*12750*/  FMUL.FTZ R20, R8.reuse, R35 ;  /* 0x0000002308147220 */ /* 0x040fe20000410000 */
        /* <DEDUP_REMOVED lines=24> */
[----:B------:R-:W-:Y:S02]  /*128e0*/  HADD2.F32 R7, -RZ, R39.H0_H0 ;  /* 0x20000027ff077230 */ /* 0x000fe40000004100 */
[----:B------:R-:W-:Y:S02]  /*128f0*/  HADD2.F32 R31, -RZ, R31.H1_H1 ;  /* 0x3000001fff1f7230 */ /* 0x000fe40000004100 */
[----:B------:R-:W-:Y:S02]  /*12900*/  HADD2.F32 R39, -RZ, R39.H1_H1 ;  /* 0x30000027ff277230 */ /* 0x000fe40000004100 */
[C---:B------:R-:W-:Y:S01]  /*12910*/  FMUL.FTZ R8, R4.reuse, R7 ;  /* 0x0000000704087220 */ /* 0x040fe20000410000 */
[----:B------:R-:W-:Y:S02]  /*12920*/  HADD2.F32 R11, -RZ, R11.H1_H1 ;  /* 0x3000000bff0b7230 */ /* 0x000fe40000004100 */
[----:B------:R-:W-:Y:S01]  /*12930*/  FMUL.FTZ R4, R4, R5 ;  /* 0x0000000504047220 */ /* 0x000fe20000410000 */
[--C-:B------:R-:W-:Y:S01]  /*12940*/  HADD2.F32 R3, -RZ, R6.reuse.H0_H0 ;  /* 0x20000006ff037230 */ /* 0x100fe20000004100 */
[----:B------:R-:W-:Y:S01]  /*12950*/  F2FP.SATFINITE.E4M3.F32.PACK_AB_MERGE_C R21, R26, R21, RZ ;  /* 0x000000151a15723e */ /* 0x000fe200048070ff */
        /* <DEDUP_REMOVED lines=24> */
.L_x_8374:
[----:B------:R-:W-:Y:S05]  /*12ae0*/  BSYNC B0 ;  /* 0x0000000000007941 */ /* 0x000fea0003800000 */
.L_x_8360:
        /* <DEDUP_REMOVED lines=8> */
.L_x_8357:
[----:B------:R-:W-:-:S06]  /*12b70*/  ULOP3.LUT UR4, UR60, 0x1, URZ, 0xfc, !UPT ;  /* 0x000000013c047892 */ /* 0x000fcc000f8efc3f */
[----:B-123--:R-:W-:-:S05]  /*12b80*/  IMAD.U32 R0, RZ, RZ, UR4 ;  /* 0x00000004ff007e24 */ /* 0x00efca000f8e00ff */
[----:B------:R-:W-:-:S13]  /*12b90*/  ISETP.NE.AND P1, PT, R0, 0x3, PT ;  /* 0x000000030000780c */ /* 0x000fda0003f25270 */
[----:B------:R-:W-:Y:S05]  /*12ba0*/  @!P1 BRA `(.L_x_8384) ;  /* 0x0000000000049947 */ /* 0x000fea0003800000 */
[----:B------:R-:W-:Y:S01]  /*12bb0*/  BPT.TRAP 0x1 ;  /* 0x000000040000795c */ /* 0x000fe20000300000 */
.L_x_8384:
[----:B------:R-:W-:Y:S01]  /*12bc0*/  IMAD R137, R231, 0x8, R16 ;  /* 0x00000008e7897824 */ /* 0x000fe200078e0210 */
[----:B-----5:R-:W-:-:S04]  /*12bd0*/  SHF.L.U32 R4, R232, 0x1f, RZ ;  /* 0x0000001fe8047819 */ /* 0x020fc800000006ff */
[----:B------:R1:W2:Y:S01]  /*12be0*/  SYNCS.PHASECHK.TRANS64.TRYWAIT P0, [R137+URZ+0x2e830], R4 ;  /* 0x02e83004890075a7 */ /* 0x0002a2000800017f */
[----:B------:R-:W-:Y:S05]  /*12bf0*/  @!P1 BRA `(.L_x_8385) ;  /* 0x0000000000049947 */ /* 0x000fea0003800000 */
[----:B------:R-:W-:Y:S01]  /*12c00*/  BPT.TRAP 0x1 ;  /* 0x000000040000795c */ /* 0x000fe20000300000 */
.L_x_8385:
[----:B------:R-:W0:Y:S02]  /*12c10*/  S2R R0, SR_TID.X ;  /* 0x0000000000007919 */ /* 0x000e240000002100 */
[----:B0-----:R-:W-:Y:S01]  /*12c20*/  LOP3.LUT R3, R0, 0x7f, RZ, 0xc0, !PT ;  /* 0x0000007f00037812 */ /* 0x001fe200078ec0ff */
[----:B------:R-:W-:-:S03]  /*12c30*/  VIADD R0, R16, 0x20400 ;  /* 0x0002040010007836 */ /* 0x000fc60000000000 */
[----:B------:R-:W-:Y:S02]  /*12c40*/  ISETP.NE.AND P2, PT, R3, RZ, PT ;  /* 0x000000ff0300720c */ /* 0x000fe40003f45270 */
[----:B------:R-:W-:-:S04]  /*12c50*/  SHF.R.U32.HI R0, RZ, 0x4, R0 ;  /* 0x00000004ff007819 */ /* 0x000fc80000011600 */
[----:B------:R-:W-:Y:S01]  /*12c60*/  LOP3.LUT R0, R0, 0x3fff, RZ, 0xc0, !PT ;  /* 0x00003fff00007812 */ /* 0x000fe200078ec0ff */
[----:B--2---:R-:W-:Y:S06]  /*12c70*/  @P0 BRA `(.L_x_8386) ;  /* 0x0000000000080947 */ /* 0x004fec0003800000 */
[----:B------:R-:W0:Y:S02]  /*12c80*/  SYNCS.PHASECHK.TRANS64.TRYWAIT P0, [R137+URZ+0x2e830], R4 ;  /* 0x02e83004890075a7 */ /* 0x000e24000800017f */
[----:B0-----:R-:W-:Y:S05]  /*12c90*/  @!P0 BRA `(.L_x_8387) ;  /* 0x000001b400008947 */ /* 0x001fea0003800000 */
.L_x_8386:
[----:B------:R-:W-:Y:S01]  /*12ca0*/  LOP3.LUT R0, R0, 0x10000, RZ, 0xfc, !PT ;  /* 0x0001000000007812 */ /* 0x000fe200078efcff */
[----:B------:R-:W-:Y:S05]  /*12cb0*/  WARPSYNC.ALL ;  /* 0x0000000000007948 */ /* 0x000fea0003800000 */
[----:B------:R2:W-:Y:S01]  /*12cc0*/  STL [R1+0x48], R0 ;  /* 0x0000480001007387 */ /* 0x0005e20000100800 */
[----:B------:R-:W-:Y:S01]  /*12cd0*/  IMAD R12, R231, 0x700, R0 ;  /* 0x00000700e70c7824 */ /* 0x000fe200078e0200 */
[----:B01----:R-:W-:Y:S01]  /*12ce0*/  LOP3.LUT R4, R36, 0x10000, RZ, 0xfc, !PT ;  /* 0x0001000024047812 */ /* 0x003fe200078efcff */
[----:B------:R-:W-:Y:S01]  /*12cf0*/  IMAD.MOV.U32 R13, RZ, RZ, 0x40000040 ;  /* 0x40000040ff0d7424 */ /* 0x000fe200078e00ff */
[----:B------:R-:W3:Y:S01]  /*12d00*/  LDL R3, [R1+0x7c] ;  /* 0x00007c0001037983 */ /* 0x000ee20000100800 */
[----:B------:R-:W-:Y:S01]  /*12d10*/  IMAD.MOV.U32 R5, RZ, RZ, 0x40000040 ;  /* 0x40000040ff057424 */ /* 0x000fe200078e00ff */
[----:B------:R-:W-:Y:S01]  /*12d20*/  R2UR UR6, R12 ;  /* 0x000000000c0672ca */ /* 0x000fe200000e0000 */
[----:B------:R-:W-:Y:S01]  /*12d30*/  WARPGROUP.ARRIVE ;  /* 0x00000000000079c5 */ /* 0x000fe20000000000 */
[----:B------:R-:W-:Y:S01]  /*12d40*/  R2UR UR7, R13 ;  /* 0x000000000d0772ca */ /* 0x000fe200000e0000 */
[----:B----4-:R-:W-:Y:S01]  /*12d50*/  IMAD.MOV.U32 R7, RZ, RZ, 0x40000040 ;  /* 0x40000040ff077424 */ /* 0x010fe200078e00ff */
[----:B------:R-:W-:Y:S01]  /*12d60*/  R2UR UR4, R4 ;  /* 0x00000000040472ca */ /* 0x000fe200000e0000 */
[----:B------:R-:W-:Y:S01]  /*12d70*/  IMAD.MOV.U32 R9, RZ, RZ, 0x40000040 ;  /* 0x40000040ff097424 */ /* 0x000fe200078e00ff */
[C---:B------:R-:W-:Y:S01]  /*12d80*/  R2UR UR5, R5.reuse ;  /* 0x00000000050572ca */ /* 0x040fe200000e0000 */
[----:B------:R-:W-:Y:S01]  /*12d90*/  IMAD.MOV.U32 R11, RZ, RZ, 0x40000040 ;  /* 0x40000040ff0b7424 */ /* 0x000fe200078e00ff */
[----:B------:R-:W3:Y:S01]  /*12da0*/  LDL R142, [R1+0x50] ;  /* 0x00005000018e7983 */ /* 0x000ee20000100800 */
[----:B------:R-:W-:Y:S01]  /*12db0*/  IMAD.MOV.U32 R15, RZ, RZ, 0x40000040 ;  /* 0x40000040ff0f7424 */ /* 0x000fe200078e00ff */
[----:B--2---:R-:W0:Y:S02]  /*12dc0*/  LDC R0, c[0x0][0x448] ;  /* 0x00011200ff007b82 */ /* 0x004e240000000800 */
[----:B------:R-:W2:Y:S04]  /*12dd0*/  LDL R138, [R1+0x5c] ;  /* 0x00005c00018a7983 */ /* 0x000ea80000100800 */
[----:B------:R-:W4:Y:S03]  /*12de0*/  LDL R139, [R1+0x4c] ;  /* 0x00004c00018b7983 */ /* 0x000f260000100800 */
[----:B------:R-:W-:Y:S01]  /*12df0*/  QGMMA.64x32x32.F32.E4M3.E4M3 R120, gdesc[UR4], RZ, !UPT, gsb0 ;  /* 0x00600000047879f3 */ /* 0x000fe2000c0008ff */
[----:B------:R-:W-:Y:S01]  /*12e00*/  VIADD R6, R12, 0x100 ;  /* 0x000001000c067836 */ /* 0x000fe20000000000 */
[----:B------:R-:W-:Y:S01]  /*12e10*/  R2UR UR12, R4 ;  /* 0x00000000040c72ca */ /* 0x000fe200000e0000 */
[----:B------:R-:W5:Y:S01]  /*12e20*/  LDL R140, [R1+0x40] ;  /* 0x00004000018c7983 */ /* 0x000f620000100800 */
[----:B------:R-:W-:-:S02]  /*12e30*/  R2UR UR13, R5 ;  /* 0x00000000050d72ca */ /* 0x000fc400000e0000 */
        /* <DEDUP_REMOVED lines=49> */
[----:B------:R-:W-:Y:S02]  /*13150*/  VIADD R10, R4, 0x2 ;  /* 0x00000002040a7836 */ /* 0x000fe40000000000 */
[----:B------:R-:W-:Y:S02]  /*13160*/  IMAD.MOV.U32 R7, RZ, RZ, 0x40000040 ;  /* 0x40000040ff077424 */ /* 0x000fe400078e00ff */
[----:B------:R-:W-:Y:S01]  /*13170*/  IMAD.MOV.U32 R11, RZ, RZ, 0x40000040 ;  /* 0x40000040ff0b7424 */ /* 0x000fe200078e00ff */
[----:B------:R-:W-:Y:S02]  /*13180*/  R2UR UR26, R6 ;  /* 0x00000000061a72ca */ /* 0x000fe400000e0000 */
[----:B------:R-:W-:-:S02]  /*13190*/  R2UR UR27, R7 ;  /* 0x00000000071b72ca */ /* 0x000fc400000e0000 */
        /* <DEDUP_REMOVED lines=157> */
[----:B------:R-:W-:-:S02]  /*13b70*/  R2UR UR5, R7 ;  /* 0x00000000070572ca */ /* 0x000fc400000e0000 */
[----:B0-----:R-:W-:-:S13]  /*13b80*/  ISETP.NE.AND P0, PT, R0, 0x1, PT ;  /* 0x000000010000780c */ /* 0x001fda0003f05270 */
[----:B------:R-:W0:Y:S08]  /*13b90*/  @P0 LDC R0, c[0x0][0x44c] ;  /* 0x00011300ff000b82 */ /* 0x000e300000000800 */
[----:B------:R-:W1:Y:S01]  /*13ba0*/  @P0 LDC R13, c[0x0][0x450] ;  /* 0x00011400ff0d0b82 */ /* 0x000e620000000800 */
[----:B------:R-:W-:Y:S02]  /*13bb0*/  WARPGROUP.DEPBAR.LE gsb0, 0x0 ;  /* 0x00008000000079c5 */ /* 0x000fe40000010000 */
[----:B------:R-:W-:-:S06]  /*13bc0*/  WARPGROUP.ARRIVE ;  /* 0x00000000000079c5 */ /* 0x000fcc0000000000 */
[----:B------:R-:W-:Y:S01]  /*13bd0*/  QGMMA.64x32x32.F32.E4M3.E4M3 R72, gdesc[UR4], R72, gsb0 ;  /* 0x00600000044879f3 */ /* 0x000fe20008000848 */
[----:B---3--:R-:W-:-:S04]  /*13be0*/  IMAD.IADD R3, R3, 0x1, R142 ;  /* 0x0000000103037824 */ /* 0x008fc800078e028e */
[----:B0-----:R-:W-:-:S05]  /*13bf0*/  @P0 IMAD.HI.U32 R0, R3, R0, RZ ;  /* 0x0000000003000227 */ /* 0x001fca00078e00ff */
[----:B-1----:R-:W-:-:S05]  /*13c00*/  @P0 SHF.R.U32.HI R3, RZ, R13, R0 ;  /* 0x0000000dff030219 */ /* 0x002fca0000011600 */
[----:B------:R-:W0:Y:S01]  /*13c10*/  SHFL.IDX PT, R13, R3, 0x1, 0x1c1f ;  /* 0x003c1f00030d7f89 */ /* 0x000e2200000e0000 */
[----:B------:R-:W-:Y:S02]  /*13c20*/  VIADD R14, R12, 0x406 ;  /* 0x000004060c0e7836 */ /* 0x000fe40000000000 */
[----:B------:R-:W-:Y:S02]  /*13c30*/  IMAD.MOV.U32 R15, RZ, RZ, 0x40000040 ;  /* 0x40000040ff0f7424 */ /* 0x000fe400078e00ff */
[----:B------:R-:W-:Y:S01]  /*13c40*/  IMAD R0, R136, -0xe0, RZ ;  /* 0xffffff2088007824 */ /* 0x000fe200078e02ff */
[----:B------:R-:W-:Y:S02]  /*13c50*/  R2UR UR6, R14 ;  /* 0x000000000e0672ca */ /* 0x000fe400000e0000 */
[----:B------:R-:W-:Y:S02]  /*13c60*/  R2UR UR7, R15 ;  /* 0x000000000f0772ca */ /* 0x000fe400000e0000 */
[----:B------:R-:W-:-:S02]  /*13c70*/  R2UR UR4, R6 ;  /* 0x00000000060472ca */ /* 0x000fc400000e0000 */
[----:B------:R-:W-:Y:S01]  /*13c80*/  R2UR UR5, R7 ;  /* 0x00000000070572ca */ /* 0x000fe200000e0000 */
[----:B--2---:R-:W-:Y:S01]  /*13c90*/  IMAD R21, R136, -0xe0, R138 ;  /* 0xffffff2088157824 */ /* 0x004fe200078e028a */
[----:B----4-:R-:W-:-:S04]  /*13ca0*/  IADD3 R0, -R139, 0xe1, R0 ;  /* 0x000000e18b007810 */ /* 0x010fc80007ffe100 */
[----:B------:R-:W-:Y:S02]  /*13cb0*/  IADD3 R21, -R139, 0xe0, R21 ;  /* 0x000000e08b157810 */ /* 0x000fe40007ffe115 */
[----:B-----5:R-:W-:-:S04]  /*13cc0*/  IADD3 R20, -R140, R0, R138 ;  /* 0x000000008c147210 */ /* 0x020fc80007ffe18a */
[----:B0-----:R-:W-:-:S04]  /*13cd0*/  VIADDMNMX R0, R13, R20, R21, PT ;  /* 0x000000140d007246 */ /* 0x001fc80003800115 */
[C---:B------:R-:W-:Y:S02]  /*13ce0*/  ISETP.GT.AND P4, PT, R0.reuse, RZ, PT ;  /* 0x000000ff0000720c */ /* 0x040fe40003f84270 */
[C---:B------:R-:W-:Y:S02]  /*13cf0*/  ISETP.GT.AND P5, PT, R0.reuse, 0x1, PT ;  /* 0x000000010000780c */ /* 0x040fe40003fa4270 */
[----:B------:R-:W-:Y:S01]  /*13d00*/  ISETP.GT.AND P3, PT, R0, 0x8, PT ;  /* 0x000000080000780c */ /* 0x000fe20003f64270 */
[----:B------:R-:W-:Y:S02]  /*13d10*/  WARPGROUP.DEPBAR.LE gsb0, 0x0 ;  /* 0x00008000000079c5 */ /* 0x000fe40000010000 */
[----:B------:R-:W-:-:S06]  /*13d20*/  WARPGROUP.ARRIVE ;  /* 0x00000000000079c5 */ /* 0x000fcc0000000000 */
[----:B------:R-:W-:Y:S01]  /*13d30*/  QGMMA.64x32x32.F32.E4M3.E4M3 R56, gdesc[UR4], R56, gsb0 ;  /* 0x00600000043879f3 */ /* 0x000fe20008000838 */
[----:B------:R-:W-:Y:S02]  /*13d40*/  FSEL R139, R122, -INF , P4 ;  /* 0xff8000007a8b7808 */ /* 0x000fe40002000000 */
[----:B------:R-:W-:Y:S02]  /*13d50*/  FSEL R123, R123, -INF , P5 ;  /* 0xff8000007b7b7808 */ /* 0x000fe40002800000 */
        /* <DEDUP_REMOVED lines=30> */
[----:B------:R-:W-:Y:S01]  /*13f40*/  VIADD R14, R12, 0x506 ;  /* 0x000005060c0e7836 */ /* 0x000fe20000000000 */
[----:B------:R-:W-:Y:S01]  /*13f50*/  ISETP.GT.AND P4, PT, R0, 0x31, PT ;  /* 0x000000310000780c */ /* 0x000fe20003f84270 */
[----:B------:R-:W-:Y:S01]  /*13f60*/  IMAD.MOV.U32 R15, RZ, RZ, 0x40000040 ;  /* 0x40000040ff0f7424 */ /* 0x000fe200078e00ff */
[----:B------:R-:W-:Y:S02]  /*13f70*/  FSEL R151, R114, -INF , P3 ;  /* 0xff80000072977808 */ /* 0x000fe40001800000 */
[----:B------:R-:W-:Y:S02]  /*13f80*/  FMNMX.FTZ R122, R111, R122, !PT ;  /* 0x0000007a6f7a7209 */ /* 0x000fe40007810000 */
[----:B------:R-:W-:-:S02]  /*13f90*/  ISETP.GT.AND P3, PT, R0, 0x38, PT ;  /* 0x000000380000780c */ /* 0x000fc40003f64270 */
[----:B------:R-:W-:Y:S02]  /*13fa0*/  FSEL R115, R115, -INF , P4 ;  /* 0xff80000073737808 */ /* 0x000fe40002000000 */
[----:B------:R-:W-:Y:S02]  /*13fb0*/  FMNMX.FTZ R122, R151, R122, !PT ;  /* 0x0000007a977a7209 */ /* 0x000fe40007810000 */
[----:B------:R-:W-:Y:S02]  /*13fc0*/  R2UR UR6, R14 ;  /* 0x000000000e0672ca */ /* 0x000fe400000e0000 */
[----:B------:R-:W-:Y:S02]  /*13fd0*/  R2UR UR7, R15 ;  /* 0x000000000f0772ca */ /* 0x000fe400000e0000 */
[----:B------:R-:W-:Y:S02]  /*13fe0*/  R2UR UR4, R6 ;  /* 0x00000000060472ca */ /* 0x000fe400000e0000 */
[----:B------:R-:W-:-:S02]  /*13ff0*/  R2UR UR5, R7 ;  /* 0x00000000070572ca */ /* 0x000fc400000e0000 */
[----:B------:R-:W-:Y:S02]  /*14000*/  ISETP.GT.AND P4, PT, R0, 0x39, PT ;  /* 0x000000390000780c */ /* 0x000fe40003f84270 */
[----:B------:R-:W-:Y:S02]  /*14010*/  FSEL R153, R118, -INF , P3 ;  /* 0xff80000076997808 */ /* 0x000fe40001800000 */
[----:B------:R-:W-:Y:S01]  /*14020*/  FMNMX.FTZ R122, R115, R122, !PT ;  /* 0x0000007a737a7209 */ /* 0x000fe20007810000 */
[----:B------:R-:W-:Y:S02]  /*14030*/  WARPGROUP.DEPBAR.LE gsb0, 0x0 ;  /* 0x00008000000079c5 */ /* 0x000fe40000010000 */
[----:B------:R-:W-:Y:S01]  /*14040*/  WARPGROUP.ARRIVE ;  /* 0x00000000000079c5 */ /* 0x000fe20000000000 */
[----:B------:R-:W-:Y:S02]  /*14050*/  ISETP.GT.AND P3, PT, R0, 0x40, PT ;  /* 0x000000400000780c */ /* 0x000fe40003f64270 */
[----:B------:R-:W-:-:S02]  /*14060*/  FSEL R119, R119, -INF , P4 ;  /* 0xff80000077777808 */ /* 0x000fc40002000000 */
[----:B------:R-:W-:Y:S01]  /*14070*/  FMNMX.FTZ R122, R153, R122, !PT ;  /* 0x0000007a997a7209 */ /* 0x000fe20007810000 */
[----:B------:R-:W-:Y:S01]  /*14080*/  QGMMA.64x32x32.F32.E4M3.E4M3 R40, gdesc[UR4], R40, gsb0 ;  /* 0x00600000042879f3 */ /* 0x000fe20008000828 */
        /* <DEDUP_REMOVED lines=38> */
[----:B------:R-:W-:Y:S01]  /*142f0*/  FMNMX.FTZ R122, R79, R122, !PT ;  /* 0x0000007a4f7a7209 */ /* 0x000fe20007810000 */
[----:B------:R-:W-:Y:S02]  /*14300*/  VIADD R12, R12, 0x606 ;  /* 0x000006060c0c7836 */ /* 0x000fe40000000000 */
[----:B------:R-:W-:Y:S01]  /*14310*/  IMAD.MOV.U32 R13, RZ, RZ, 0x40000040 ;  /* 0x40000040ff0d7424 */ /* 0x000fe200078e00ff */
        /* <DEDUP_REMOVED lines=11> */
[C---:B------:R-:W-:Y:S02]  /*143d0*/  ISETP.GT.AND P3, PT, R0.reuse, 0x80, PT ;  /* 0x000000800000780c */ /* 0x040fe40003f64270 */
[----:B------:R-:W-:Y:S02]  /*143e0*/  FSEL R87, R87, -INF , P4 ;  /* 0xff80000057577808 */ /* 0x000fe40002000000 */
[----:B------:R-:W-:Y:S01]  /*143f0*/  FMNMX.FTZ R122, R13, R122, !PT ;  /* 0x0000007a0d7a7209 */ /* 0x000fe20007810000 */
[----:B------:R-:W-:Y:S01]  /*14400*/  WARPGROUP.ARRIVE ;  /* 0x00000000000079c5 */ /* 0x000fe20000000000 */
[----:B------:R-:W-:-:S02]  /*14410*/  ISETP.GT.AND P4, PT, R0, 0x81, PT ;  /* 0x000000810000780c */ /* 0x000fc40003f84270 */
[----:B------:R-:W-:Y:S02]  /*14420*/  FSEL R167, R58, -INF , P3 ;  /* 0xff8000003aa77808 */ /* 0x000fe40001800000 */
[----:B------:R-:W-:Y:S01]  /*14430*/  FMNMX.FTZ R122, R87, R122, !PT ;  /* 0x0000007a577a7209 */ /* 0x000fe20007810000 */
[----:B------:R-:W-:Y:S01]  /*14440*/  QGMMA.64x32x32.F32.E4M3.E4M3 R24, gdesc[UR4], R24, gsb0 ;  /* 0x00600000041879f3 */ /* 0x000fe20008000818 */
        /* <DEDUP_REMOVED lines=44> */
[----:B------:R-:W-:Y:S01]  /*14710*/  FMNMX.FTZ R122, R181, R122, !PT ;  /* 0x0000007ab57a7209 */ /* 0x000fe20007810000 */
[----:B------:R-:W-:Y:S02]  /*14720*/  WARPGROUP.DEPBAR.LE gsb0, 0x0 ;  /* 0x00008000000079c5 */ /* 0x000fe40000010000 */
        /* <DEDUP_REMOVED lines=40> */
[----:B------:R-:W-:Y:S01]  /*149b0*/  ISETP.GT.AND P4, PT, R20, 0x9, PT ;  /* 0x000000091400780c */ /* 0x000fe20003f84270 */
[----:B------:R0:W-:Y:S01]  /*149c0*/  MUFU.EX2 R21, R54 ;  /* 0x0000003600157308 */ /* 0x0001e20000000800 */
[----:B------:R-:W-:-:S02]  /*149d0*/  FSEL R139, R124, -INF , P3 ;  /* 0xff8000007c8b7808 */ /* 0x000fc40001800000 */
        /* <DEDUP_REMOVED lines=16> */
[----:B------:R-:W-:-:S02]  /*14ae0*/  ISETP.GT.AND P3, PT, R20, 0x20, PT ;  /* 0x000000201400780c */ /* 0x000fc40003f64270 */
        /* <DEDUP_REMOVED lines=29> */
[--C-:B------:R-:W-:Y:S01]  /*14cc0*/  FFMA.FTZ R50, R2, R153, -R39.reuse ;  /* 0x0000009902327223 */ /* 0x100fe20000010827 */
[----:B------:R-:W-:Y:S02]  /*14cd0*/  ISETP.GT.AND P4, PT, R20, 0x41, PT ;  /* 0x000000411400780c */ /* 0x000fe40003f84270 */
[----:B------:R-:W-:Y:S02]  /*14ce0*/  FSEL R153, R88, -INF , P3 ;  /* 0xff80000058997808 */ /* 0x000fe40001800000 */
[----:B------:R-:W-:Y:S01]  /*14cf0*/  FMNMX.FTZ R66, R117, R66, !PT ;  /* 0x0000004275427209 */ /* 0x000fe20007810000 */
[----:B------:R-:W-:Y:S01]  /*14d00*/  FFMA.FTZ R155, R2, R155, -R39 ;  /* 0x0000009b029b7223 */ /* 0x000fe20000010827 */
[----:B------:R-:W-:Y:S02]  /*14d10*/  ISETP.GT.AND P3, PT, R20, 0x48, PT ;  /* 0x000000481400780c */ /* 0x000fe40003f64270 */
[----:B------:R-:W-:-:S02]  /*14d20*/  FSEL R89, R89, -INF , P4 ;  /* 0xff80000059597808 */ /* 0x000fc40002000000 */
[----:B------:R-:W-:Y:S01]  /*14d30*/  FMNMX.FTZ R66, R153, R66, !PT ;  /* 0x0000004299427209 */ /* 0x000fe20007810000 */
[----:B------:R0:W-:Y:S01]  /*14d40*/  MUFU.EX2 R54, R155 ;  /* 0x0000009b00367308 */ /* 0x0001e20000000800 */
[----:B------:R-:W-:Y:S02]  /*14d50*/  ISETP.GT.AND P4, PT, R20, 0x49, PT ;  /* 0x000000491400780c */ /* 0x000fe40003f84270 */
[----:B------:R-:W-:Y:S02]  /*14d60*/  FMNMX.FTZ R70, R89, R66, !PT ;  /* 0x0000004259467209 */ /* 0x000fe40007810000 */
[----:B------:R-:W-:Y:S02]  /*14d70*/  FSEL R93, R93, -INF , P4 ;  /* 0xff8000005d5d7808 */ /* 0x000fe40002000000 */
[----:B0-----:R-:W-:Y:S02]  /*14d80*/  FSEL R155, R92, -INF , P3 ;  /* 0xff8000005c9b7808 */ /* 0x001fe40001800000 */
[----:B------:R-:W-:-:S02]  /*14d90*/  ISETP.GT.AND P3, PT, R20, 0x50, PT ;  /* 0x000000501400780c */ /* 0x000fc40003f64270 */
[----:B------:R-:W-:Y:S01]  /*14da0*/  FMNMX.FTZ R70, R155, R70, !PT ;  /* 0x000000469b467209 */ /* 0x000fe20007810000 */
[----:B------:R-:W-:-:S01]  /*14db0*/  FFMA.FTZ R3, R2, R103, -R39 ;  /* 0x0000006702037223 */ /* 0x000fc20000010827 */
[----:B------:R-:W-:Y:S02]  /*14dc0*/  ISETP.GT.AND P4, PT, R20, 0x51, PT ;  /* 0x000000511400780c */ /* 0x000fe40003f84270 */
[----:B------:R-:W-:Y:S02]  /*14dd0*/  FSEL R103, R96, -INF , P3 ;  /* 0xff80000060677808 */ /* 0x000fe40001800000 */
[----:B------:R-:W-:Y:S01]  /*14de0*/  FMNMX.FTZ R74, R93, R70, !PT ;  /* 0x000000465d4a7209 */ /* 0x000fe20007810000 */
[----:B------:R-:W-:-:S01]  /*14df0*/  FFMA.FTZ R157, R2, R157, -R39 ;  /* 0x0000009d029d7223 */ /* 0x000fc20000010827 */
[----:B------:R-:W-:Y:S02]  /*14e00*/  ISETP.GT.AND P3, PT, R20, 0x58, PT ;  /* 0x000000581400780c */ /* 0x000fe40003f64270 */
[----:B------:R-:W-:-:S02]  /*14e10*/  FSEL R97, R97, -INF , P4 ;  /* 0xff80000061617808 */ /* 0x000fc40002000000 */
[----:B------:R-:W-:Y:S01]  /*14e20*/  FMNMX.FTZ R74, R103, R74, !PT ;  /* 0x0000004a674a7209 */ /* 0x000fe20007810000 */
[----:B------:R0:W-:Y:S01]  /*14e30*/  MUFU.EX2 R58, R157 ;  /* 0x0000009d003a7308 */ /* 0x0001e20000000800 */
[----:B------:R-:W-:Y:S02]  /*14e40*/  ISETP.GT.AND P4, PT, R20, 0x59, PT ;  /* 0x000000591400780c */ /* 0x000fe40003f84270 */
[----:B------:R-:W-:Y:S01]  /*14e50*/  FMNMX.FTZ R74, R97, R74, !PT ;  /* 0x0000004a614a7209 */ /* 0x000fe20007810000 */
[----:B------:R-:W-:-:S01]  /*14e60*/  FFMA.FTZ R159, R2, R159, -R39 ;  /* 0x0000009f029f7223 */ /* 0x000fc20000010827 */
[----:B------:R-:W-:Y:S02]  /*14e70*/  FSEL R101, R101, -INF , P4 ;  /* 0xff80000065657808 */ /* 0x000fe40002000000 */
[----:B0-----:R-:W-:Y:S02]  /*14e80*/  FSEL R157, R100, -INF , P3 ;  /* 0xff800000649d7808 */ /* 0x001fe40001800000 */
[----:B------:R-:W-:-:S02]  /*14e90*/  ISETP.GT.AND P3, PT, R20, 0x60, PT ;  /* 0x000000601400780c */ /* 0x000fc40003f64270 */
        /* <DEDUP_REMOVED lines=24> */
[----:B------:R-:W-:Y:S02]  /*15020*/  ISETP.GT.AND P4, PT, R20, 0x79, PT ;  /* 0x000000791400780c */ /* 0x000fe40003f84270 */
[----:B------:R-:W-:Y:S01]  /*15030*/  FMNMX.FTZ R76, R81, R76, !PT ;  /* 0x0000004c514c7209 */ /* 0x000fe20007810000 */
[----:B0-----:R-:W-:-:S01]  /*15040*/  FFMA.FTZ R3, R2, R165, -R39 ;  /* 0x000000a502037223 */ /* 0x001fc20000010827 */
[----:B------:R-:W-:Y:S02]  /*15050*/  FSEL R165, R84, -INF , P3 ;  /* 0xff80000054a57808 */ /* 0x000fe40001800000 */
[----:B------:R-:W-:Y:S02]  /*15060*/  FSEL R85, R85, -INF , P4 ;  /* 0xff80000055557808 */ /* 0x000fe40002000000 */
[----:B------:R-:W-:-:S02]  /*15070*/  ISETP.GT.AND P3, PT, R20, 0x80, PT ;  /* 0x000000801400780c */ /* 0x000fc40003f64270 */
        /* <DEDUP_REMOVED lines=32> */
[----:B------:R-:W-:Y:S01]  /*15280*/  FMNMX.FTZ R76, R195, R76, !PT ;  /* 0x0000004cc34c7209 */ /* 0x000fe20007810000 */
[--C-:B------:R-:W-:Y:S01]  /*15290*/  FFMA.FTZ R40, R2, R169, -R39.reuse ;  /* 0x000000a902287223 */ /* 0x100fe20000010827 */
[----:B------:R-:W-:Y:S02]  /*152a0*/  ISETP.GT.AND P4, PT, R20, 0xa9, PT ;  /* 0x000000a91400780c */ /* 0x000fe40003f84270 */
[----:B------:R-:W-:Y:S02]  /*152b0*/  FSEL R169, R44, -INF , P3 ;  /* 0xff8000002ca97808 */ /* 0x000fe40001800000 */
[----:B------:R-:W-:Y:S01]  /*152c0*/  FMNMX.FTZ R76, R41, R76, !PT ;  /* 0x0000004c294c7209 */ /* 0x000fe20007810000 */
[----:B------:R0:W-:Y:S01]  /*152d0*/  MUFU.EX2 R74, R3 ;  /* 0x00000003004a7308 */ /* 0x0001e20000000800 */
[----:B------:R-:W-:Y:S02]  /*152e0*/  ISETP.GT.AND P3, PT, R20, 0xb0, PT ;  /* 0x000000b01400780c */ /* 0x000fe40003f64270 */
[----:B------:R-:W-:Y:S01]  /*152f0*/  FMNMX.FTZ R76, R169, R76, !PT ;  /* 0x0000004ca94c7209 */ /* 0x000fe20007810000 */
[----:B0-----:R-:W-:-:S01]  /*15300*/  FFMA.FTZ R3, R2, R63, -R39 ;  /* 0x0000003f02037223 */ /* 0x001fc20000010827 */
[----:B------:R-:W-:-:S02]  /*15310*/  FSEL R63, R45, -INF , P4 ;  /* 0xff8000002d3f7808 */ /* 0x000fc40002000000 */
[----:B------:R-:W-:Y:S02]  /*15320*/  ISETP.GT.AND P4, PT, R20, 0xb1, PT ;  /* 0x000000b11400780c */ /* 0x000fe40003f84270 */
[----:B------:R-:W-:Y:S02]  /*15330*/  FSEL R197, R48, -INF , P3 ;  /* 0xff80000030c57808 */ /* 0x000fe40001800000 */
[----:B------:R-:W-:Y:S01]  /*15340*/  FMNMX.FTZ R76, R63, R76, !PT ;  /* 0x0000004c3f4c7209 */ /* 0x000fe20007810000 */
[----:B------:R-:W-:Y:S01]  /*15350*/  FFMA.FTZ R44, R2, R171, -R39 ;  /* 0x000000ab022c7223 */ /* 0x000fe20000010827 */
        /* <DEDUP_REMOVED lines=8> */
[----:B------:R-:W-:Y:S01]  /*153e0*/  FMNMX.FTZ R76, R199, R76, !PT ;  /* 0x0000004cc74c7209 */ /* 0x000fe20007810000 */
[----:B------:R-:W-:Y:S01]  /*153f0*/  FFMA.FTZ R49, R2, R67, -R39 ;  /* 0x0000004302317223 */ /* 0x000fe20000010827 */
[----:B------:R-:W-:-:S02]  /*15400*/  ISETP.GT.AND P4, PT, R20, 0xc1, PT ;  /* 0x000000c11400780c */ /* 0x000fc40003f84270 */
[----:B------:R-:W-:Y:S02]  /*15410*/  FSEL R67, R24, -INF , P3 ;  /* 0xff80000018437808 */ /* 0x000fe40001800000 */
[----:B------:R-:W-:Y:S01]  /*15420*/  FMNMX.FTZ R76, R53, R76, !PT ;  /* 0x0000004c354c7209 */ /* 0x000fe20007810000 */
[----:B------:R-:W-:Y:S01]  /*15430*/  FFMA.FTZ R24, R2, R173, -R39 ;  /* 0x000000ad02187223 */ /* 0x000fe20000010827 */
[C---:B------:R-:W-:Y:S02]  /*15440*/  ISETP.GT.AND P3, PT, R20.reuse, 0xc8, PT ;  /* 0x000000c81400780c */ /* 0x040fe40003f64270 */
[----:B------:R-:W-:Y:S02]  /*15450*/  FSEL R173, R25, -INF , P4 ;  /* 0xff80000019ad7808 */ /* 0x000fe40002000000 */
[----:B------:R-:W-:Y:S02]  /*15460*/  FMNMX.FTZ R76, R67, R76, !PT ;  /* 0x0000004c434c7209 */ /* 0x000fe40007810000 */
[----:B------:R-:W-:-:S02]  /*15470*/  ISETP.GT.AND P4, PT, R20, 0xc9, PT ;  /* 0x000000c91400780c */ /* 0x000fc40003f84270 */
[----:B------:R-:W-:Y:S02]  /*15480*/  FSEL R201, R28, -INF , P3 ;  /* 0xff8000001cc97808 */ /* 0x000fe40001800000 */
[----:B------:R-:W-:Y:S01]  /*15490*/  FMNMX.FTZ R76, R173, R76, !PT ;  /* 0x0000004cad4c7209 */ /* 0x000fe20007810000 */
[----:B------:R-:W-:-:S01]  /*154a0*/  FFMA.FTZ R25, R2, R71, -R39 ;  /* 0x0000004702197223 */ /* 0x000fc20000010827 */
[C---:B------:R-:W-:Y:S02]  /*154b0*/  ISETP.GT.AND P3, PT, R20.reuse, 0xd0, PT ;  /* 0x000000d01400780c */ /* 0x040fe40003f64270 */
[----:B------:R-:W-:Y:S02]  /*154c0*/  FSEL R71, R29, -INF , P4 ;  /* 0xff8000001d477808 */ /* 0x000fe40002000000 */
[----:B------:R-:W-:Y:S02]  /*154d0*/  FMNMX.FTZ R76, R201, R76, !PT ;  /* 0x0000004cc94c7209 */ /* 0x000fe40007810000 */
        /* <DEDUP_REMOVED lines=12> */
[----:B------:R-:W-:Y:S01]  /*155a0*/  FMNMX.FTZ R76, R207, R76, !PT ;  /* 0x0000004ccf4c7209 */ /* 0x000fe20007810000 */
[----:B------:R0:W-:Y:S04]  /*155b0*/  MUFU.EX2 R45, R3 ;  /* 0x00000003002d7308 */ /* 0x0001e80000000800 */
[----:B0-----:R-:W0:Y:S01]  /*155c0*/  SHFL.BFLY PT, R3, R76, 0x2, 0x1f ;  /* 0x0c401f004c037f89 */ /* 0x001e2200000e0000 */
        /* <DEDUP_REMOVED lines=13> */
[----:B0-----:R-:W-:-:S04]  /*156a0*/  FMNMX.FTZ R3, R51, R64, !PT ;  /* 0x0000004033037209 */ /* 0x001fc80007810000 */
[----:B------:R-:W-:Y:S01]  /*156b0*/  FSETP.NEU.FTZ.AND P3, PT, R3, -INF , PT ;  /* 0xff8000000300780b */ /* 0x000fe20003f7d000 */
[----:B------:R-:W-:-:S01]  /*156c0*/  FFMA.FTZ R82, R2, R3, -8 ;  /* 0xc100000002527423 */ /* 0x000fc20000010003 */
[----:B------:R-:W-:-:S04]  /*156d0*/  FFMA.FTZ R107, R2, R107, -R39 ;  /* 0x0000006b026b7223 */ /* 0x000fc80000010827 */
[----:B------:R-:W-:Y:S01]  /*156e0*/  FSEL R82, R82, RZ, P3 ;  /* 0x000000ff52527208 */ /* 0x000fe20001800000 */
        /* <DEDUP_REMOVED lines=24> */
[----:B------:R-:W0:Y:S08]  /*15870*/  MUFU.EX2 R123, R123 ;  /* 0x0000007b007b7308 */ /* 0x000e300000000800 */
[----:B------:R-:W-:Y:S08]  /*15880*/  MUFU.EX2 R26, R26 ;  /* 0x0000001a001a7308 */ /* 0x000ff00000000800 */
[----:B------:R-:W-:Y:S08]  /*15890*/  MUFU.EX2 R39, R39 ;  /* 0x0000002700277308 */ /* 0x000ff00000000800 */
[----:B------:R-:W1:Y:S08]  /*158a0*/  MUFU.EX2 R68, R68 ;  /* 0x0000004400447308 */ /* 0x000e700000000800 */
[----:B------:R-:W2:Y:S01]  /*158b0*/  MUFU.EX2 R127, R127 ;  /* 0x0000007f007f7308 */ /* 0x000ea20000000800 */
[----:B------:R-:W-:-:S07]  /*158c0*/  FFMA.FTZ R88, R2, R103, -R82 ;  /* 0x0000006702587223 */ /* 0x000fce0000010852 */
[----:B------:R-:W3:Y:S08]  /*158d0*/  MUFU.EX2 R84, R84 ;  /* 0x0000005400547308 */ /* 0x000ef00000000800 */
[----:B------:R-:W4:Y:S01]  /*158e0*/  MUFU.EX2 R115, R115 ;  /* 0x0000007300737308 */ /* 0x000f220000000800 */
[----:B0-----:R-:W-:-:S01]  /*158f0*/  FADD.FTZ R103, R14, R123 ;  /* 0x0000007b0e677221 */ /* 0x001fc20000010000 */
[----:B------:R-:W-:Y:S01]  /*15900*/  FFMA.FTZ R106, R2, R57, -R82 ;  /* 0x00000039026a7223 */ /* 0x000fe20000010852 */
[----:B-1----:R-:W-:-:S02]  /*15910*/  FADD.FTZ R57, R39, R68 ;  /* 0x0000004427397221 */ /* 0x002fc40000010000 */
[----:B------:R-:W-:Y:S01]  /*15920*/  FADD.FTZ R110, R26, R103 ;  /* 0x000000671a6e7221 */ /* 0x000fe20000010000 */
[----:B------:R-:W-:-:S03]  /*15930*/  FFMA.FTZ R108, R2, R85, -R82 ;  /* 0x00000055026c7223 */ /* 0x000fc60000010852 */
[----:B--2---:R-:W-:Y:S01]  /*15940*/  FADD.FTZ R85, R127, R110 ;  /* 0x0000006e7f557221 */ /* 0x004fe20000010000 */
[----:B---3--:R-:W-:-:S01]  /*15950*/  FADD.FTZ R110, R84, R57 ;  /* 0x00000039546e7221 */ /* 0x008fc20000010000 */
[----:B----4-:R-:W-:Y:S02]  /*15960*/  F2FP.SATFINITE.E4M3.F32.PACK_AB_MERGE_C R224, R115, R84, RZ ;  /* 0x0000005473e0723e */ /* 0x010fe400048070ff */
[----:B------:R-:W2:Y:S01]  /*15970*/  LDL R84, [R1+0x54] ;  /* 0x0000540001547983 */ /* 0x000ea20000100800 */
[----:B------:R-:W-:-:S01]  /*15980*/  FFMA.FTZ R51, R2, R141, -R82 ;  /* 0x0000008d02337223 */ /* 0x000fc20000010852 */
[----:B------:R-:W0:Y:S01]  /*15990*/  MUFU.EX2 R30, R30 ;  /* 0x0000001e001e7308 */ /* 0x000e220000000800 */
[----:B------:R-:W-:-:S01]  /*159a0*/  FFMA.FTZ R76, R2, R129, -R82 ;  /* 0x00000081024c7223 */ /* 0x000fc20000010852 */
[----:B------:R-:W-:-:S06]  /*159b0*/  FFMA.FTZ R92, R2, R143, -R82 ;  /* 0x0000008f025c7223 */ /* 0x000fcc0000010852 */
[----:B------:R-:W1:Y:S01]  /*159c0*/  MUFU.EX2 R131, R131 ;  /* 0x0000008300837308 */ /* 0x000e620000000800 */
[----:B------:R-:W-:-:S07]  /*159d0*/  FFMA.FTZ R121, R2, R133, -R82 ;  /* 0x0000008502797223 */ /* 0x000fce0000010852 */
[----:B------:R-:W3:Y:S08]  /*159e0*/  MUFU.EX2 R51, R51 ;  /* 0x0000003300337308 */ /* 0x000ef00000000800 */
[----:B------:R-:W4:Y:S08]  /*159f0*/  MUFU.EX2 R34, R34 ;  /* 0x0000002200227308 */ /* 0x000f300000000800 */
[----:B------:R-:W5:Y:S01]  /*15a00*/  MUFU.EX2 R76, R76 ;  /* 0x0000004c004c7308 */ /* 0x000f620000000800 */
[----:B0-----:R-:W-:-:S01]  /*15a10*/  FADD.FTZ R116, R30, R85 ;  /* 0x000000551e747221 */ /* 0x001fc20000010000 */
[----:B------:R-:W-:-:S06]  /*15a20*/  FADD.FTZ R114, R115, R110 ;  /* 0x0000006e73727221 */ /* 0x000fcc0000010000 */
[----:B------:R-:W0:Y:S01]  /*15a30*/  MUFU.EX2 R135, R135 ;  /* 0x0000008700877308 */ /* 0x000e220000000800 */
[----:B------:R-:W-:-:S07]  /*15a40*/  FFMA.FTZ R78, R2, R105, -R82 ;  /* 0x00000069024e7223 */ /* 0x000fce0000010852 */
[----:B------:R-:W0:Y:S01]  /*15a50*/  MUFU.EX2 R92, R92 ;  /* 0x0000005c005c7308 */ /* 0x000e220000000800 */
[----:B------:R-:W-:-:S07]  /*15a60*/  FFMA.FTZ R112, R2, R61, -R82 ;  /* 0x0000003d02707223 */ /* 0x000fce0000010852 */
[----:B------:R4:W-:Y:S01]  /*15a70*/  MUFU.EX2 R64, R55 ;  /* 0x0000003700407308 */ /* 0x0009e20000000800 */
[----:B-1----:R-:W-:-:S01]  /*15a80*/  FADD.FTZ R85, R131, R116 ;  /* 0x0000007483557221 */ /* 0x002fc20000010000 */
[----:B---3--:R-:W-:-:S06]  /*15a90*/  FADD.FTZ R61, R51, R114 ;  /* 0x00000072333d7221 */ /* 0x008fcc0000010000 */
[----:B------:R-:W1:Y:S01]  /*15aa0*/  MUFU.EX2 R38, R38 ;  /* 0x0000002600267308 */ /* 0x000e620000000800 */
[----:B----4-:R-:W-:-:S01]  /*15ab0*/  FFMA.FTZ R55, R2, R145, -R82 ;  /* 0x0000009102377223 */ /* 0x010fc20000010852 */
[----:B------:R-:W-:-:S06]  /*15ac0*/  FFMA.FTZ R96, R2, R147, -R82 ;  /* 0x0000009302607223 */ /* 0x000fcc0000010852 */
[----:B------:R-:W3:Y:S01]  /*15ad0*/  MUFU.EX2 R121, R121 ;  /* 0x0000007900797308 */ /* 0x000ee20000000800 */
[----:B------:R-:W-:-:S01]  /*15ae0*/  FADD.FTZ R114, R34, R85 ;  /* 0x0000005522727221 */ /* 0x000fc20000010000 */
[----:B-----5:R-:W-:-:S06]  /*15af0*/  FADD.FTZ R61, R76, R61 ;  /* 0x0000003d4c3d7221 */ /* 0x020fcc0000010000 */
[----:B------:R-:W4:Y:S01]  /*15b00*/  MUFU.EX2 R107, R107 ;  /* 0x0000006b006b7308 */ /* 0x000f220000000800 */
[----:B------:R-:W-:-:S07]  /*15b10*/  FFMA.FTZ R109, R2, R109, -R82 ;  /* 0x0000006d026d7223 */ /* 0x000fce0000010852 */
[----:B------:R-:W5:Y:S01]  /*15b20*/  MUFU.EX2 R55, R55 ;  /* 0x0000003700377308 */ /* 0x000f620000000800 */
[----:B------:R-:W-:-:S01]  /*15b30*/  FFMA.FTZ R110, R2, R65, -R82 ;  /* 0x00000041026e7223 */ /* 0x000fc20000010852 */
[----:B0-----:R-:W-:-:S06]  /*15b40*/  FADD.FTZ R65, R135, R114 ;  /* 0x0000007287417221 */ /* 0x001fcc0000010000 */
[----:B------:R-:W0:Y:S01]  /*15b50*/  MUFU.EX2 R42, R42 ;  /* 0x0000002a002a7308 */ /* 0x000e220000000800 */
[----:B------:R-:W-:-:S01]  /*15b60*/  FADD.FTZ R114, R92, R61 ;  /* 0x0000003d5c727221 */ /* 0x000fc20000010000 */
[----:B------:R-:W-:-:S06]  /*15b70*/  FFMA.FTZ R80, R2, R149, -R82 ;  /* 0x0000009502507223 */ /* 0x000fcc0000010852 */
[----:B------:R-:W0:Y:S01]  /*15b80*/  MUFU.EX2 R78, R78 ;  /* 0x0000004e004e7308 */ /* 0x000e220000000800 */
[----:B-1----:R-:W-:-:S01]  /*15b90*/  FADD.FTZ R116, R38, R65 ;  /* 0x0000004126747221 */ /* 0x002fc20000010000 */
[----:B---3--:R-:W-:-:S06]  /*15ba0*/  FADD.FTZ R114, R121, R114 ;  /* 0x0000007279727221 */ /* 0x008fcc0000010000 */
[----:B------:R-:W1:Y:S01]  /*15bb0*/  MUFU.EX2 R111, R111 ;  /* 0x0000006f006f7308 */ /* 0x000e620000000800 */
[----:B------:R-:W-:-:S07]  /*15bc0*/  FFMA.FTZ R105, R2, R113, -R82 ;  /* 0x0000007102697223 */ /* 0x000fce0000010852 */
[----:B------:R-:W3:Y:S01]  /*15bd0*/  MUFU.EX2 R96, R96 ;  /* 0x0000006000607308 */ /* 0x000ee20000000800 */
[----:B------:R-:W-:-:S01]  /*15be0*/  FFMA.FTZ R85, R2, R69, -R82 ;  /* 0x0000004502557223 */ /* 0x000fc20000010852 */
[----:B------:R-:W-:Y:S01]  /*15bf0*/  FFMA.FTZ R65, R2, R41, -R82 ;  /* 0x0000002902417223 */ /* 0x000fe20000010852 */
[----:B----4-:R-:W-:-:S05]  /*15c00*/  FADD.FTZ R69, R107, R116 ;  /* 0x000000746b457221 */ /* 0x010fca0000010000 */
[----:B------:R-:W4:Y:S01]  /*15c10*/  MUFU.EX2 R46, R46 ;  /* 0x0000002e002e7308 */ /* 0x000f220000000800 */
[----:B-----5:R-:W-:-:S01]  /*15c20*/  FADD.FTZ R41, R55, R114 ;  /* 0x0000007237297221 */ /* 0x020fc20000010000 */
[----:B------:R-:W-:-:S06]  /*15c30*/  FFMA.FTZ R98, R2, R151, -R82 ;  /* 0x0000009702627223 */ /* 0x000fcc0000010852 */
[----:B------:R-:W5:Y:S01]  /*15c40*/  MUFU.EX2 R109, R109 ;  /* 0x0000006d006d7308 */ /* 0x000f620000000800 */
[----:B0-----:R-:W-:-:S01]  /*15c50*/  FADD.FTZ R114, R42, R69 ;  /* 0x000000452a727221 */ /* 0x001fc20000010000 */
[----:B------:R-:W-:-:S06]  /*15c60*/  FADD.FTZ R41, R78, R41 ;  /* 0x000000294e297221 */ /* 0x000fcc0000010000 */
[----:B------:R-:W0:Y:S01]  /*15c70*/  MUFU.EX2 R80, R80 ;  /* 0x0000005000507308 */ /* 0x000e220000000800 */
[----:B------:R-:W-:-:S01]  /*15c80*/  FFMA.FTZ R113, R2, R117, -R82 ;  /* 0x0000007502717223 */ /* 0x000fc20000010852 */
[----:B-1----:R-:W-:-:S06]  /*15c90*/  FADD.FTZ R69, R111, R114 ;  /* 0x000000726f457221 */ /* 0x002fcc0000010000 */
[----:B------:R-:W1:Y:S01]  /*15ca0*/  MUFU.EX2 R50, R50 ;  /* 0x0000003200327308 */ /* 0x000e620000000800 */
[----:B---3--:R-:W-:-:S01]  /*15cb0*/  FADD.FTZ R114, R96, R41 ;  /* 0x0000002960727221 */ /* 0x008fc20000010000 */
[----:B------:R-:W-:-:S06]  /*15cc0*/  FFMA.FTZ R86, R2, R153, -R82 ;  /* 0x0000009902567223 */ /* 0x000fcc0000010852 */
[----:B------:R-:W3:Y:S01]  /*15cd0*/  MUFU.EX2 R105, R105 ;  /* 0x0000006900697308 */ /* 0x000ee20000000800 */
[----:B----4-:R-:W-:-:S01]  /*15ce0*/  FADD.FTZ R116, R46, R69 ;  /* 0x000000452e747221 */ /* 0x010fc20000010000 */
[----:B-----5:R-:W-:-:S06]  /*15cf0*/  FADD.FTZ R69, R109, R114 ;  /* 0x000000726d457221 */ /* 0x020fcc0000010000 */
[----:B------:R-:W4:Y:S01]  /*15d00*/  MUFU.EX2 R119, R119 ;  /* 0x0000007700777308 */ /* 0x000f220000000800 */
[----:B------:R-:W-:-:S07]  /*15d10*/  FFMA.FTZ R89, R2, R89, -R82 ;  /* 0x0000005902597223 */ /* 0x000fce0000010852 */
[----:B------:R-:W5:Y:S01]  /*15d20*/  MUFU.EX2 R98, R98 ;  /* 0x0000006200627308 */ /* 0x000f620000000800 */
[----:B------:R-:W-:-:S01]  /*15d30*/  FADD.FTZ R103, R21, R116 ;  /* 0x0000007415677221 */ /* 0x000fc20000010000 */
[----:B0-----:R-:W-:-:S06]  /*15d40*/  FADD.FTZ R114, R80, R69 ;  /* 0x0000004550727221 */ /* 0x001fcc0000010000 */
[----:B------:R-:W-:Y:S01]  /*15d50*/  MUFU.EX2 R113, R113 ;  /* 0x0000007100717308 */ /* 0x000fe20000000800 */
[----:B------:R-:W-:-:S01]  /*15d60*/  FFMA.FTZ R100, R2, R155, -R82 ;  /* 0x0000009b02647223 */ /* 0x000fc20000010852 */
[----:B-1----:R-:W-:-:S06]  /*15d70*/  FADD.FTZ R116, R50, R103 ;  /* 0x0000006732747221 */ /* 0x002fcc0000010000 */
[----:B------:R-:W0:Y:S01]  /*15d80*/  MUFU.EX2 R91, R91 ;  /* 0x0000005b005b7308 */ /* 0x000e220000000800 */
[----:B---3--:R-:W-:-:S01]  /*15d90*/  FADD.FTZ R69, R105, R114 ;  /* 0x0000007269457221 */ /* 0x008fc20000010000 */
[----:B------:R-:W-:-:S06]  /*15da0*/  FFMA.FTZ R117, R2, R93, -R82 ;  /* 0x0000005d02757223 */ /* 0x000fcc0000010852 */
[----:B------:R-:W1:Y:S01]  /*15db0*/  MUFU.EX2 R86, R86 ;  /* 0x0000005600567308 */ /* 0x000e620000000800 */
[----:B------:R-:W-:-:S01]  /*15dc0*/  FFMA.FTZ R87, R2, R87, -R82 ;  /* 0x0000005702577223 */ /* 0x000fc20000010852 */
[----:B----4-:R-:W-:Y:S01]  /*15dd0*/  FADD.FTZ R103, R119, R116 ;  /* 0x0000007477677221 */ /* 0x010fe20000010000 */
[----:B-----5:R-:W-:-:S05]  /*15de0*/  FADD.FTZ R114, R98, R69 ;  /* 0x0000004562727221 */ /* 0x020fca0000010000 */
[----:B------:R-:W3:Y:S01]  /*15df0*/  MUFU.EX2 R89, R89 ;  /* 0x0000005900597308 */ /* 0x000ee20000000800 */
[----:B------:R-:W-:-:S07]  /*15e00*/  FADD.FTZ R116, R54, R103 ;  /* 0x0000006736747221 */ /* 0x000fce0000010000 */
[----:B------:R-:W4:Y:S01]  /*15e10*/  MUFU.EX2 R95, R95 ;  /* 0x0000005f005f7308 */ /* 0x000f220000000800 */
[----:B------:R-:W-:-:S07]  /*15e20*/  FFMA.FTZ R93, R2, R97, -R82 ;  /* 0x00000061025d7223 */ /* 0x000fce0000010852 */
[----:B------:R-:W5:Y:S01]  /*15e30*/  MUFU.EX2 R100, R100 ;  /* 0x0000006400647308 */ /* 0x000f620000000800 */
[----:B0-----:R-:W-:-:S01]  /*15e40*/  FADD.FTZ R103, R91, R116 ;  /* 0x000000745b677221 */ /* 0x001fc20000010000 */
[----:B------:R-:W-:-:S06]  /*15e50*/  FFMA.FTZ R97, R2, R157, -R82 ;  /* 0x0000009d02617223 */ /* 0x000fcc0000010852 */
[----:B------:R-:W0:Y:S08]  /*15e60*/  MUFU.EX2 R117, R117 ;  /* 0x0000007500757308 */ /* 0x000e300000000800 */
[----:B------:R1:W-:Y:S01]  /*15e70*/  MUFU.EX2 R41, R87 ;  /* 0x0000005700297308 */ /* 0x0003e20000000800 */
[----:B------:R-:W-:-:S01]  /*15e80*/  FADD.FTZ R116, R58, R103 ;  /* 0x000000673a747221 */ /* 0x000fc20000010000 */
[----:B-1----:R-:W-:-:S06]  /*15e90*/  FADD.FTZ R87, R113, R114 ;  /* 0x0000007271577221 */ /* 0x002fcc0000010000 */
[----:B------:R-:W1:Y:S01]  /*15ea0*/  MUFU.EX2 R99, R99 ;  /* 0x0000006300637308 */ /* 0x000e620000000800 */
[----:B------:R-:W-:-:S07]  /*15eb0*/  FADD.FTZ R114, R86, R87 ;  /* 0x0000005756727221 */ /* 0x000fce0000010000 */
[----:B------:R-:W1:Y:S01]  /*15ec0*/  MUFU.EX2 R88, R88 ;  /* 0x0000005800587308 */ /* 0x000e620000000800 */
[----:B---3--:R-:W-:-:S01]  /*15ed0*/  FADD.FTZ R87, R89, R114 ;  /* 0x0000007259577221 */ /* 0x008fc20000010000 */
[----:B------:R-:W-:Y:S01]  /*15ee0*/  FFMA.FTZ R102, R2, R101, -R82 ;  /* 0x0000006502667223 */ /* 0x000fe20000010852 */
[----:B------:R-:W-:-:S05]  /*15ef0*/  F2FP.SATFINITE.E4M3.F32.PACK_AB_MERGE_C R225, R127, R26, RZ ;  /* 0x0000001a7fe1723e */ /* 0x000fca00048070ff */
[----:B------:R-:W-:Y:S01]  /*15f00*/  MUFU.EX2 R15, R15 ;  /* 0x0000000f000f7308 */ /* 0x000fe20000000800 */
[----:B----4-:R-:W-:-:S01]  /*15f10*/  FADD.FTZ R103, R95, R116 ;  /* 0x000000745f677221 */ /* 0x010fc20000010000 */
[----:B-----5:R-:W-:-:S06]  /*15f20*/  FADD.FTZ R26, R100, R87 ;  /* 0x00000057641a7221 */ /* 0x020fcc0000010000 */
[----:B------:R-:W3:Y:S01]  /*15f30*/  MUFU.EX2 R93, R93 ;  /* 0x0000005d005d7308 */ /* 0x000ee20000000800 */
[----:B------:R-:W-:-:S01]  /*15f40*/  FFMA.FTZ R90, R2, R159, -R82 ;  /* 0x0000009f025a7223 */ /* 0x000fc20000010852 */
[----:B------:R-:W-:Y:S01]  /*15f50*/  F2FP.SATFINITE.E4M3.F32.PACK_AB_MERGE_C R221, R111, R42, RZ ;  /* 0x0000002a6fdd723e */ /* 0x000fe200048070ff */
[----:B------:R-:W-:-:S05]  /*15f60*/  FADD.FTZ R42, R62, R103 ;  /* 0x000000673e2a7221 */ /* 0x000fca0000010000 */
[----:B------:R-:W4:Y:S01]  /*15f70*/  MUFU.EX2 R97, R97 ;  /* 0x0000006100617308 */ /* 0x000f220000000800 */
[----:B0-----:R-:W-:-:S01]  /*15f80*/  FADD.FTZ R87, R117, R26 ;  /* 0x0000001a75577221 */ /* 0x001fc20000010000 */
[----:B------:R-:W-:Y:S01]  /*15f90*/  FFMA.FTZ R73, R2, R73, -R82 ;  /* 0x0000004902497223 */ /* 0x000fe20000010852 */
[----:B------:R-:W-:Y:S01]  /*15fa0*/  F2FP.SATFINITE.E4M3.F32.PACK_AB_MERGE_C R223, R119, R50, RZ ;  /* 0x0000003277df723e */ /* 0x000fe200048070ff */
[----:B-1----:R-:W-:-:S04]  /*15fb0*/  FADD.FTZ R50, R99, R42 ;  /* 0x0000002a63327221 */ /* 0x002fc80000010000 */
[----:B------:R-:W0:Y:S01]  /*15fc0*/  MUFU.EX2 R102, R102 ;  /* 0x0000006600667308 */ /* 0x000e220000000800 */
[----:B------:R-:W-:-:S01]  /*15fd0*/  FADD.FTZ R42, R88, R87 ;  /* 0x00000057582a7221 */ /* 0x000fc20000010000 */
[----:B------:R-:W-:Y:S01]  /*15fe0*/  FFMA.FTZ R101, R2, R161, -R82 ;  /* 0x000000a102657223 */ /* 0x000fe20000010852 */
[----:B------:R-:W-:-:S05]  /*15ff0*/  F2FP.SATFINITE.E4M3.F32.PACK_AB_MERGE_C R227, R135, R34, RZ ;  /* 0x0000002287e3723e */ /* 0x000fca00048070ff */
[----:B------:R-:W1:Y:S01]  /*16000*/  MUFU.EX2 R75, R75 ;  /* 0x0000004b004b7308 */ /* 0x000e620000000800 */
[----:B------:R-:W-:-:S01]  /*16010*/  FFMA.FTZ R104, R2, R77, -R82 ;  /* 0x0000004d02687223 */ /* 0x000fc20000010852 */
[----:B---3--:R-:W-:-:S06]  /*16020*/  FADD.FTZ R42, R93, R42 ;  /* 0x0000002a5d2a7221 */ /* 0x008fcc0000010000 */
[----:B------:R-:W3:Y:S01]  /*16030*/  MUFU.EX2 R90, R90 ;  /* 0x0000005a005a7308 */ /* 0x000ee20000000800 */
[----:B------:R-:W-:-:S07]  /*16040*/  F2FP.SATFINITE.E4M3.F32.PACK_AB_MERGE_C R219, R66, R15, RZ ;  /* 0x0000000f42db723e */ /* 0x000fce00048070ff */
[----:B------:R5:W-:Y:S01]  /*16050*/  MUFU.EX2 R34, R85 ;  /* 0x0000005500227308 */ /* 0x000be20000000800 */
[----:B------:R-:W-:-:S07]  /*16060*/  FFMA.FTZ R77, R2, R163, -R82 ;  /* 0x000000a3024d7223 */ /* 0x000fce0000010852 */
[----:B------:R-:W2:Y:S01]  /*16070*/  MUFU.EX2 R73, R73 ;  /* 0x0000004900497308 */ /* 0x000ea20000000800 */
[----:B-----5:R-:W-:-:S01]  /*16080*/  FADD.FTZ R85, R15, R50 ;  /* 0x000000320f557221 */ /* 0x020fc20000010000 */
[----:B----4-:R-:W-:-:S03]  /*16090*/  FADD.FTZ R15, R97, R42 ;  /* 0x0000002a610f7221 */ /* 0x010fc60000010000 */
[----:B------:R-:W-:-:S03]  /*160a0*/  FADD.FTZ R85, R66, R85 ;  /* 0x0000005542557221 */ /* 0x000fc60000010000 */
[----:B------:R-:W4:Y:S01]  /*160b0*/  MUFU.EX2 R72, R72 ;  /* 0x0000004800487308 */ /* 0x000f220000000800 */
[----:B------:R-:W-:-:S01]  /*160c0*/  FADD.FTZ R42, R70, R85 ;  /* 0x00000055462a7221 */ /* 0x000fc20000010000 */
[----:B0-----:R-:W-:-:S06]  /*160d0*/  FADD.FTZ R15, R102, R15 ;  /* 0x0000000f660f7221 */ /* 0x001fcc0000010000 */
[----:B------:R-:W0:Y:S01]  /*160e0*/  MUFU.EX2 R101, R101 ;  /* 0x0000006500657308 */ /* 0x000e220000000800 */
[----:B------:R-:W-:-:S01]  /*160f0*/  FFMA.FTZ R94, R2, R81, -R82 ;  /* 0x00000051025e7223 */ /* 0x000fc20000010852 */
[----:B-1----:R-:W-:-:S06]  /*16100*/  FADD.FTZ R85, R75, R42 ;  /* 0x0000002a4b557221 */ /* 0x002fcc0000010000 */
[----:B------:R-:W1:Y:S01]  /*16110*/  MUFU.EX2 R79, R79 ;  /* 0x0000004f004f7308 */ /* 0x000e620000000800 */
[----:B---3--:R-:W-:-:S07]  /*16120*/  FADD.FTZ R42, R90, R15 ;  /* 0x0000000f5a2a7221 */ /* 0x008fce0000010000 */
[----:B------:R-:W3:Y:S01]  /*16130*/  MUFU.EX2 R104, R104 ;  /* 0x0000006800687308 */ /* 0x000ee20000000800 */
[----:B------:R-:W-:-:S01]  /*16140*/  FFMA.FTZ R81, R2, R165, -R82 ;  /* 0x000000a502517223 */ /* 0x000fc20000010852 */
[----:B------:R-:W-:Y:S01]  /*16150*/  F2FP.SATFINITE.E4M3.F32.PACK_AB_MERGE_C R225, R123, R14, R225 ;  /* 0x0000000e7be1723e */ /* 0x000fe200048070e1 */
[----:B--2---:R-:W-:-:S05]  /*16160*/  FADD.FTZ R14, R73, R42 ;  /* 0x0000002a490e7221 */ /* 0x004fca0000010000 */
[----:B------:R-:W2:Y:S01]  /*16170*/  MUFU.EX2 R77, R77 ;  /* 0x0000004d004d7308 */ /* 0x000ea20000000800 */
[----:B----4-:R-:W-:-:S01]  /*16180*/  FADD.FTZ R50, R72, R85 ;  /* 0x0000005548327221 */ /* 0x010fc20000010000 */
[----:B0-----:R-:W-:-:S06]  /*16190*/  FADD.FTZ R15, R101, R14 ;  /* 0x0000000e650f7221 */ /* 0x001fcc0000010000 */
[----:B------:R-:W0:Y:S01]  /*161a0*/  MUFU.EX2 R83, R83 ;  /* 0x0000005300537308 */ /* 0x000e220000000800 */
[----:B-1----:R-:W-:-:S07]  /*161b0*/  F2FP.SATFINITE.E4M3.F32.PACK_AB_MERGE_C R213, R79, R72, RZ ;  /* 0x000000484fd5723e */ /* 0x002fce00048070ff */
[----:B------:R-:W1:Y:S01]  /*161c0*/  MUFU.EX2 R94, R94 ;  /* 0x0000005e005e7308 */ /* 0x000e620000000800 */
[----:B------:R-:W-:-:S01]  /*161d0*/  FFMA.FTZ R191, R2, R191, -R82 ;  /* 0x000000bf02bf7223 */ /* 0x000fc20000010852 */
[----:B------:R-:W-:Y:S01]  /*161e0*/  FADD.FTZ R79, R79, R50 ;  /* 0x000000324f4f7221 */ /* 0x000fe20000010000 */
[----:B---3--:R-:W-:-:S05]  /*161f0*/  F2FP.SATFINITE.E4M3.F32.PACK_AB_MERGE_C R212, R104, R101, RZ ;  /* 0x0000006568d4723e */ /* 0x008fca00048070ff */
[----:B------:R-:W3:Y:S01]  /*16200*/  MUFU.EX2 R13, R13 ;  /* 0x0000000d000d7308 */ /* 0x000ee20000000800 */
[----:B------:R-:W-:-:S07]  /*16210*/  FADD.FTZ R104, R104, R15 ;  /* 0x0000000f68687221 */ /* 0x000fce0000010000 */
[----:B------:R-:W4:Y:S08]  /*16220*/  MUFU.EX2 R56, R56 ;  /* 0x0000003800387308 */ /* 0x000f300000000800 */
[----:B------:R-:W5:Y:S01]  /*16230*/  MUFU.EX2 R81, R81 ;  /* 0x0000005100517308 */ /* 0x000f620000000800 */
[----:B------:R-:W-:-:S01]  /*16240*/  FADD.FTZ R14, R74, R79 ;  /* 0x0000004f4a0e7221 */ /* 0x000fc20000010000 */
[----:B--2---:R-:W-:-:S06]  /*16250*/  FADD.FTZ R15, R77, R104 ;  /* 0x000000684d0f7221 */ /* 0x004fcc0000010000 */
[----:B------:R-:W2:Y:S01]  /*16260*/  MUFU.EX2 R108, R108 ;  /* 0x0000006c006c7308 */ /* 0x000ea20000000800 */
[----:B------:R-:W-:-:S01]  /*16270*/  FFMA.FTZ R193, R2, R193, -R82 ;  /* 0x000000c102c17223 */ /* 0x000fc20000010852 */
[----:B------:R-:W-:Y:S01]  /*16280*/  F2FP.SATFINITE.E4M3.F32.PACK_AB_MERGE_C R227, R131, R30, R227 ;  /* 0x0000001e83e3723e */ /* 0x000fe200048070e3 */
[----:B0-----:R-:W-:-:S05]  /*16290*/  FADD.FTZ R14, R83, R14 ;  /* 0x0000000e530e7221 */ /* 0x001fca0000010000 */
[----:B------:R-:W0:Y:S01]  /*162a0*/  MUFU.EX2 R60, R60 ;  /* 0x0000003c003c7308 */ /* 0x000e220000000800 */
[----:B-1----:R-:W-:-:S07]  /*162b0*/  FADD.FTZ R30, R94, R15 ;  /* 0x0000000f5e1e7221 */ /* 0x002fce0000010000 */
[----:B------:R-:W1:Y:S01]  /*162c0*/  MUFU.EX2 R57, R191 ;  /* 0x000000bf00397308 */ /* 0x000e620000000800 */
[----:B------:R-:W-:Y:S01]  /*162d0*/  F2FP.SATFINITE.E4M3.F32.PACK_AB_MERGE_C R223, R21, R46, R223 ;  /* 0x0000002e15df723e */ /* 0x000fe200048070df */
[----:B---3--:R-:W-:Y:S01]  /*162e0*/  FADD.FTZ R21, R13, R14 ;  /* 0x0000000e0d157221 */ /* 0x008fe20000010000 */
[----:B----4-:R-:W-:-:S05]  /*162f0*/  F2FP.SATFINITE.E4M3.F32.PACK_AB_MERGE_C R215, R56, R13, RZ ;  /* 0x0000000d38d7723e */ /* 0x010fca00048070ff */
[----:B------:R-:W3:Y:S01]  /*16300*/  MUFU.EX2 R59, R59 ;  /* 0x0000003b003b7308 */ /* 0x000ee20000000800 */
[----:B-----5:R-:W-:-:S07]  /*16310*/  FADD.FTZ R13, R81, R30 ;  /* 0x0000001e510d7221 */ /* 0x020fce0000010000 */
[----:B------:R-:W4:Y:S01]  /*16320*/  MUFU.EX2 R106, R106 ;  /* 0x0000006a006a7308 */ /* 0x000f220000000800 */
[----:B------:R-:W-:-:S01]  /*16330*/  FADD.FTZ R21, R56, R21 ;  /* 0x0000001538157221 */ /* 0x000fc20000010000 */
[----:B--2---:R-:W-:-:S06]  /*16340*/  F2FP.SATFINITE.E4M3.F32.PACK_AB_MERGE_C R214, R108, R81, RZ ;  /* 0x000000516cd6723e */ /* 0x004fcc00048070ff */
[----:B------:R-:W2:Y:S01]  /*16350*/  MUFU.EX2 R40, R40 ;  /* 0x0000002800287308 */ /* 0x000ea20000000800 */
[----:B------:R-:W-:-:S07]  /*16360*/  FADD.FTZ R108, R108, R13 ;  /* 0x0000000d6c6c7221 */ /* 0x000fce0000010000 */
[----:B------:R-:W5:Y:S01]  /*16370*/  MUFU.EX2 R61, R193 ;  /* 0x000000c1003d7308 */ /* 0x000f620000000800 */
[----:B0-----:R-:W-:-:S01]  /*16380*/  FADD.FTZ R30, R60, R21 ;  /* 0x000000153c1e7221 */ /* 0x001fc20000010000 */
[----:B-1----:R-:W-:-:S06]  /*16390*/  FADD.FTZ R13, R57, R108 ;  /* 0x0000006c390d7221 */ /* 0x002fcc0000010000 */
[----:B------:R-:W0:Y:S01]  /*163a0*/  MUFU.EX2 R112, R112 ;  /* 0x0000007000707308 */ /* 0x000e220000000800 */
[----:B------:R-:W-:-:S01]  /*163b0*/  FFMA.FTZ R167, R2, R167, -R82 ;  /* 0x000000a702a77223 */ /* 0x000fc20000010852 */
[----:B------:R-:W-:-:S06]  /*163c0*/  F2FP.SATFINITE.E4M3.F32.PACK_AB_MERGE_C R221, R107, R38, R221 ;  /* 0x000000266bdd723e */ /* 0x000fcc00048070dd */
[----:B------:R-:W-:Y:S01]  /*163d0*/  MUFU.EX2 R24, R24 ;  /* 0x0000001800187308 */ /* 0x000fe20000000800 */
[----:B---3--:R-:W-:-:S07]  /*163e0*/  FADD.FTZ R15, R59, R30 ;  /* 0x0000001e3b0f7221 */ /* 0x008fce0000010000 */
[----:B------:R-:W1:Y:S01]  /*163f0*/  MUFU.EX2 R25, R25 ;  /* 0x0000001900197308 */ /* 0x000e620000000800 */
[----:B----4-:R-:W-:-:S07]  /*16400*/  FADD.FTZ R38, R106, R13 ;  /* 0x0000000d6a267221 */ /* 0x010fce0000010000 */
[----:B------:R-:W3:Y:S01]  /*16410*/  MUFU.EX2 R44, R44 ;  /* 0x0000002c002c7308 */ /* 0x000ee20000000800 */
[----:B--2---:R-:W-:Y:S01]  /*16420*/  F2FP.SATFINITE.E4M3.F32.PACK_AB_MERGE_C R209, R45, R40, RZ ;  /* 0x000000282dd1723e */ /* 0x004fe200048070ff */
[----:B------:R-:W-:-:S06]  /*16430*/  FADD.FTZ R40, R40, R15 ;  /* 0x0000000f28287221 */ /* 0x000fcc0000010000 */
[----:B------:R-:W2:Y:S01]  /*16440*/  MUFU.EX2 R49, R49 ;  /* 0x0000003100317308 */ /* 0x000ea20000000800 */
[----:B-----5:R-:W-:-:S07]  /*16450*/  FADD.FTZ R13, R61, R38 ;  /* 0x000000263d0d7221 */ /* 0x020fce0000010000 */
[----:B------:R-:W4:Y:S01]  /*16460*/  MUFU.EX2 R110, R110 ;  /* 0x0000006e006e7308 */ /* 0x000f220000000800 */
[----:B------:R-:W-:-:S01]  /*16470*/  FFMA.FTZ R195, R2, R195, -R82 ;  /* 0x000000c302c37223 */ /* 0x000fc20000010852 */
[----:B------:R-:W-:Y:S01]  /*16480*/  FADD.FTZ R45, R45, R40 ;  /* 0x000000282d2d7221 */ /* 0x000fe20000010000 */
[----:B0-----:R-:W-:-:S05]  /*16490*/  F2FP.SATFINITE.E4M3.F32.PACK_AB_MERGE_C R208, R112, R61, RZ ;  /* 0x0000003d70d0723e */ /* 0x001fca00048070ff */
[----:B------:R-:W0:Y:S01]  /*164a0*/  MUFU.EX2 R69, R167 ;  /* 0x000000a700457308 */ /* 0x000e220000000800 */
[----:B------:R-:W-:-:S01]  /*164b0*/  FADD.FTZ R112, R112, R13 ;  /* 0x0000000d70707221 */ /* 0x000fc20000010000 */
[----:B-1----:R-:W-:Y:S01]  /*164c0*/  F2FP.SATFINITE.E4M3.F32.PACK_AB_MERGE_C R211, R25, R24, RZ ;  /* 0x0000001819d3723e */ /* 0x002fe200048070ff */
[----:B---3--:R-:W-:-:S05]  /*164d0*/  FADD.FTZ R38, R44, R45 ;  /* 0x0000002d2c267221 */ /* 0x008fca0000010000 */
[----:B------:R-:W-:Y:S01]  /*164e0*/  MUFU.EX2 R20, R20 ;  /* 0x0000001400147308 */ /* 0x000fe20000000800 */
[----:B------:R-:W-:-:S07]  /*164f0*/  FADD.FTZ R13, R41, R112 ;  /* 0x00000070290d7221 */ /* 0x000fce0000010000 */
[----:B------:R-:W1:Y:S01]  /*16500*/  MUFU.EX2 R33, R33 ;  /* 0x0000002100217308 */ /* 0x000e620000000800 */
[----:B------:R-:W-:-:S01]  /*16510*/  FFMA.FTZ R169, R2, R169, -R82 ;  /* 0x000000a902a97223 */ /* 0x000fc20000010852 */
[C---:B--2---:R-:W-:Y:S01]  /*16520*/  F2FP.SATFINITE.E4M3.F32.PACK_AB_MERGE_C R211, R49.reuse, R44, R211 ;  /* 0x0000002c31d3723e */ /* 0x044fe200048070d3 */
[----:B------:R-:W-:-:S05]  /*16530*/  FADD.FTZ R49, R49, R38 ;  /* 0x0000002631317221 */ /* 0x000fca0000010000 */
[----:B------:R-:W2:Y:S01]  /*16540*/  MUFU.EX2 R28, R28 ;  /* 0x0000001c001c7308 */ /* 0x000ea20000000800 */
[----:B----4-:R-:W-:-:S07]  /*16550*/  FADD.FTZ R38, R110, R13 ;  /* 0x0000000d6e267221 */ /* 0x010fce0000010000 */
[----:B------:R-:W3:Y:S01]  /*16560*/  MUFU.EX2 R29, R29 ;  /* 0x0000001d001d7308 */ /* 0x000ee20000000800 */
[----:B------:R-:W-:-:S07]  /*16570*/  FFMA.FTZ R63, R2, R63, -R82 ;  /* 0x0000003f023f7223 */ /* 0x000fce0000010852 */
[----:B------:R-:W4:Y:S01]  /*16580*/  MUFU.EX2 R26, R195 ;  /* 0x000000c3001a7308 */ /* 0x000f220000000800 */
[----:B------:R-:W-:-:S01]  /*16590*/  FADD.FTZ R24, R24, R49 ;  /* 0x0000003118187221 */ /* 0x000fc20000010000 */
[----:B0-----:R-:W-:-:S06]  /*165a0*/  FADD.FTZ R15, R69, R38 ;  /* 0x00000026450f7221 */ /* 0x001fcc0000010000 */
[----:B------:R-:W0:Y:S01]  /*165b0*/  MUFU.EX2 R65, R65 ;  /* 0x0000004100417308 */ /* 0x000e220000000800 */
[----:B------:R-:W-:-:S01]  /*165c0*/  FFMA.FTZ R197, R2, R197, -R82 ;  /* 0x000000c502c57223 */ /* 0x000fc20000010852 */
[----:B------:R-:W-:Y:S01]  /*165d0*/  FADD.FTZ R25, R25, R24 ;  /* 0x0000001819197221 */ /* 0x000fe20000010000 */
[----:B-1----:R-:W-:-:S05]  /*165e0*/  F2FP.SATFINITE.E4M3.F32.PACK_AB_MERGE_C R13, R33, R20, RZ ;  /* 0x00000014210d723e */ /* 0x002fca00048070ff */
[----:B------:R-:W1:Y:S01]  /*165f0*/  MUFU.EX2 R169, R169 ;  /* 0x000000a900a97308 */ /* 0x000e620000000800 */
[----:B------:R-:W-:-:S01]  /*16600*/  FADD.FTZ R15, R34, R15 ;  /* 0x0000000f220f7221 */ /* 0x000fc20000010000 */
[----:B------:R-:W-:Y:S01]  /*16610*/  FFMA.FTZ R171, R2, R171, -R82 ;  /* 0x000000ab02ab7223 */ /* 0x000fe20000010852 */
[----:B--2---:R-:W-:-:S05]  /*16620*/  FADD.FTZ R38, R28, R25 ;  /* 0x000000191c267221 */ /* 0x004fca0000010000 */
[----:B------:R-:W2:Y:S01]  /*16630*/  MUFU.EX2 R42, R63 ;  /* 0x0000003f002a7308 */ /* 0x000ea20000000800 */
[----:B---3--:R-:W-:Y:S01]  /*16640*/  F2FP.SATFINITE.E4M3.F32.PACK_AB_MERGE_C R13, R29, R28, R13 ;  /* 0x0000001c1d0d723e */ /* 0x008fe2000480700d */
[----:B----4-:R-:W-:Y:S01]  /*16650*/  FADD.FTZ R28, R26, R15 ;  /* 0x0000000f1a1c7221 */ /* 0x010fe20000010000 */
[----:B------:R-:W-:-:S05]  /*16660*/  FFMA.FTZ R199, R2, R199, -R82 ;  /* 0x000000c702c77223 */ /* 0x000fca0000010852 */
[----:B------:R-:W-:Y:S01]  /*16670*/  MUFU.EX2 R36, R36 ;  /* 0x0000002400247308 */ /* 0x000fe20000000800 */
[----:B------:R-:W-:-:S07]  /*16680*/  FADD.FTZ R29, R29, R38 ;  /* 0x000000261d1d7221 */ /* 0x000fce0000010000 */
[----:B------:R-:W3:Y:S01]  /*16690*/  MUFU.EX2 R43, R43 ;  /* 0x0000002b002b7308 */ /* 0x000ee20000000800 */
[----:B0-----:R-:W-:-:S07]  /*166a0*/  FADD.FTZ R28, R65, R28 ;  /* 0x0000001c411c7221 */ /* 0x001fce0000010000 */
[----:B------:R-:W0:Y:S01]  /*166b0*/  MUFU.EX2 R32, R32 ;  /* 0x0000002000207308 */ /* 0x000e220000000800 */
[----:B------:R-:W-:-:S07]  /*166c0*/  FFMA.FTZ R53, R2, R53, -R82 ;  /* 0x0000003502357223 */ /* 0x000fce0000010852 */
[----:B------:R-:W4:Y:S01]  /*166d0*/  MUFU.EX2 R197, R197 ;  /* 0x000000c500c57308 */ /* 0x000f220000000800 */
[----:B------:R-:W-:-:S07]  /*166e0*/  FADD.FTZ R20, R20, R29 ;  /* 0x0000001d14147221 */ /* 0x000fce0000010000 */
[----:B------:R-:W5:Y:S01]  /*166f0*/  MUFU.EX2 R37, R37 ;  /* 0x0000002500257308 */ /* 0x000f620000000800 */
[----:B-1----:R-:W-:-:S01]  /*16700*/  FADD.FTZ R15, R169, R28 ;  /* 0x0000001ca90f7221 */ /* 0x002fc20000010000 */
[----:B------:R-:W-:-:S06]  /*16710*/  FFMA.FTZ R67, R2, R67, -R82 ;  /* 0x0000004302437223 */ /* 0x000fcc0000010852 */
[----:B------:R-:W1:Y:S01]  /*16720*/  MUFU.EX2 R14, R171 ;  /* 0x000000ab000e7308 */ /* 0x000e620000000800 */
[----:B------:R-:W-:-:S01]  /*16730*/  FADD.FTZ R33, R33, R20 ;  /* 0x0000001421217221 */ /* 0x000fc20000010000 */
[----:B--2---:R-:W-:Y:S01]  /*16740*/  F2FP.SATFINITE.E4M3.F32.PACK_AB_MERGE_C R169, R42, R169, RZ ;  /* 0x000000a92aa9723e */ /* 0x004fe200048070ff */
[----:B------:R-:W-:-:S05]  /*16750*/  FFMA.FTZ R173, R2, R173, -R82 ;  /* 0x000000ad02ad7223 */ /* 0x000fca0000010852 */
[----:B------:R-:W2:Y:S01]  /*16760*/  MUFU.EX2 R199, R199 ;  /* 0x000000c700c77308 */ /* 0x000ea20000000800 */
[----:B------:R-:W-:-:S01]  /*16770*/  FFMA.FTZ R201, R2, R201, -R82 ;  /* 0x000000c902c97223 */ /* 0x000fc20000010852 */
[C-C-:B------:R-:W-:Y:S01]  /*16780*/  FFMA.FTZ R71, R2.reuse, R71, -R82.reuse ;  /* 0x0000004702477223 */ /* 0x140fe20000010852 */
[----:B------:R-:W-:-:S01]  /*16790*/  FFMA.FTZ R203, R2, R203, -R82 ;  /* 0x000000cb02cb7223 */ /* 0x000fc20000010852 */
[C-C-:B------:R-:W-:Y:S01]  /*167a0*/  FFMA.FTZ R175, R2.reuse, R175, -R82.reuse ;  /* 0x000000af02af7223 */ /* 0x140fe20000010852 */
[----:B------:R-:W-:-:S01]  /*167b0*/  FFMA.FTZ R205, R2, R205, -R82 ;  /* 0x000000cd02cd7223 */ /* 0x000fc20000010852 */
[----:B------:R-:W-:Y:S01]  /*167c0*/  FADD.FTZ R42, R42, R15 ;  /* 0x0000000f2a2a7221 */ /* 0x000fe20000010000 */
[----:B------:R-:W2:Y:S01]  /*167d0*/  @P0 LDC R29, c[0x0][0x44c] ;  /* 0x00011300ff1d0b82 */ /* 0x000ea20000000800 */
[----:B------:R-:W2:Y:S01]  /*167e0*/  MUFU.EX2 R30, R53 ;  /* 0x00000035001e7308 */ /* 0x000ea20000000800 */
[----:B------:R-:W-:-:S01]  /*167f0*/  FFMA.FTZ R82, R2, R207, -R82 ;  /* 0x000000cf02527223 */ /* 0x000fc20000010852 */
[----:B---3--:R-:W-:Y:S01]  /*16800*/  F2FP.SATFINITE.E4M3.F32.PACK_AB_MERGE_C R207, R43, R36, RZ ;  /* 0x000000242bcf723e */ /* 0x008fe200048070ff */
[----:B0-----:R-:W-:-:S01]  /*16810*/  FADD.FTZ R28, R32, R33 ;  /* 0x00000021201c7221 */ /* 0x001fc20000010000 */
[----:B------:R-:W-:Y:S01]  /*16820*/  F2FP.SATFINITE.E4M3.F32.PACK_AB_MERGE_C R210, R34, R69, RZ ;  /* 0x0000004522d2723e */ /* 0x000fe200048070ff */
[----:B----4-:R-:W-:-:S03]  /*16830*/  FADD.FTZ R15, R197, R42 ;  /* 0x0000002ac50f7221 */ /* 0x010fc60000010000 */
[----:B------:R-:W-:Y:S01]  /*16840*/  MUFU.EX2 R27, R27 ;  /* 0x0000001b001b7308 */ /* 0x000fe20000000800 */
[----:B------:R-:W0:Y:S01]  /*16850*/  @P0 LDC R34, c[0x0][0x450] ;  /* 0x00011400ff220b82 */ /* 0x000e220000000800 */
[----:B-----5:R-:W-:-:S06]  /*16860*/  F2FP.SATFINITE.E4M3.F32.PACK_AB_MERGE_C R207, R37, R32, R207 ;  /* 0x0000002025cf723e */ /* 0x020fcc00048070cf */
[----:B------:R-:W-:Y:S01]  /*16870*/  MUFU.EX2 R52, R52 ;  /* 0x0000003400347308 */ /* 0x000fe20000000800 */
[----:B------:R-:W-:-:S01]  /*16880*/  FADD.FTZ R37, R37, R28 ;  /* 0x0000001c25257221 */ /* 0x000fc20000010000 */
[----:B-1----:R-:W-:-:S06]  /*16890*/  FADD.FTZ R32, R14, R15 ;  /* 0x0000000f0e207221 */ /* 0x002fcc0000010000 */
[----:B------:R-:W1:Y:S08]  /*168a0*/  MUFU.EX2 R47, R47 ;  /* 0x0000002f002f7308 */ /* 0x000e700000000800 */
[----:B------:R-:W3:Y:S01]  /*168b0*/  MUFU.EX2 R67, R67 ;  /* 0x0000004300437308 */ /* 0x000ee20000000800 */
[----:B------:R-:W-:-:S07]  /*168c0*/  FADD.FTZ R36, R36, R37 ;  /* 0x0000002524247221 */ /* 0x000fce0000010000 */
[----:B------:R-:W4:Y:S01]  /*168d0*/  MUFU.EX2 R48, R48 ;  /* 0x0000003000307308 */ /* 0x000f220000000800 */
[----:B--2---:R-:W-:-:S07]  /*168e0*/  FADD.FTZ R15, R199, R32 ;  /* 0x00000020c70f7221 */ /* 0x004fce0000010000 */
[----:B------:R-:W2:Y:S01]  /*168f0*/  MUFU.EX2 R24, R173 ;  /* 0x000000ad00187308 */ /* 0x000ea20000000800 */
[----:B------:R-:W-:-:S01]  /*16900*/  FADD.FTZ R36, R43, R36 ;  /* 0x000000242b247221 */ /* 0x000fc20000010000 */
[C---:B------:R-:W-:Y:S01]  /*16910*/  F2FP.SATFINITE.E4M3.F32.PACK_AB_MERGE_C R199, R30.reuse, R199, RZ ;  /* 0x000000c71ec7723e */ /* 0x040fe200048070ff */
[----:B------:R-:W-:-:S05]  /*16920*/  FADD.FTZ R30, R30, R15 ;  /* 0x0000000f1e1e7221 */ /* 0x000fca0000010000 */
[----:B------:R-:W5:Y:S01]  /*16930*/  MUFU.EX2 R201, R201 ;  /* 0x000000c900c97308 */ /* 0x000f620000000800 */
[----:B------:R-:W-:Y:S01]  /*16940*/  F2FP.SATFINITE.E4M3.F32.PACK_AB_MERGE_C R218, R102, R97, RZ ;  /* 0x0000006166da723e */ /* 0x000fe200048070ff */
[----:B-1----:R-:W-:Y:S01]  /*16950*/  FADD.FTZ R21, R47, R36 ;  /* 0x000000242f157221 */ /* 0x002fe20000010000 */
[----:B------:R-:W-:-:S05]  /*16960*/  F2FP.SATFINITE.E4M3.F32.PACK_AB_MERGE_C R25, R52, R27, RZ ;  /* 0x0000001b3419723e */ /* 0x000fca00048070ff */
[----:B------:R-:W1:Y:S01]  /*16970*/  MUFU.EX2 R20, R71 ;  /* 0x0000004700147308 */ /* 0x000e620000000800 */
[----:B---3--:R-:W-:-:S01]  /*16980*/  FADD.FTZ R15, R67, R30 ;  /* 0x0000001e430f7221 */ /* 0x008fc20000010000 */
[----:B------:R-:W-:-:S06]  /*16990*/  F2FP.SATFINITE.E4M3.F32.PACK_AB_MERGE_C R218, R93, R88, R218 ;  /* 0x000000585dda723e */ /* 0x000fcc00048070da */
[----:B------:R-:W-:Y:S01]  /*169a0*/  MUFU.EX2 R35, R35 ;  /* 0x0000002300237308 */ /* 0x000fe20000000800 */
[----:B----4-:R-:W-:-:S07]  /*169b0*/  F2FP.SATFINITE.E4M3.F32.PACK_AB_MERGE_C R88, R48, R47, R25 ;  /* 0x0000002f3058723e */ /* 0x010fce0004807019 */
[----:B------:R-:W3:Y:S01]  /*169c0*/  MUFU.EX2 R12, R12 ;  /* 0x0000000c000c7308 */ /* 0x000ee20000000800 */
[----:B------:R-:W-:-:S01]  /*169d0*/  FADD.FTZ R48, R48, R21 ;  /* 0x0000001530307221 */ /* 0x000fc20000010000 */
[----:B------:R-:W-:Y:S01]  /*169e0*/  F2FP.SATFINITE.E4M3.F32.PACK_AB_MERGE_C R204, R65, R26, R169 ;  /* 0x0000001a41cc723e */ /* 0x000fe200048070a9 */
[----:B--2---:R-:W-:-:S05]  /*169f0*/  FADD.FTZ R26, R24, R15 ;  /* 0x0000000f181a7221 */ /* 0x004fca0000010000 */
[----:B------:R-:W2:Y:S01]  /*16a00*/  MUFU.EX2 R31, R31 ;  /* 0x0000001f001f7308 */ /* 0x000ea20000000800 */
[----:B------:R-:W-:-:S07]  /*16a10*/  @P0 IMAD.HI.U32 R21, R142, R29, RZ ;  /* 0x0000001d8e150227 */ /* 0x000fce00078e00ff */
[----:B------:R-:W4:Y:S01]  /*16a20*/  MUFU.EX2 R203, R203 ;  /* 0x000000cb00cb7308 */ /* 0x000f220000000800 */
[----:B------:R-:W-:Y:S02]  /*16a30*/  IMAD.MOV.U32 R25, RZ, RZ, R142 ;  /* 0x000000ffff197224 */ /* 0x000fe400078e008e */
[----:B-----5:R-:W-:Y:S01]  /*16a40*/  FADD.FTZ R15, R201, R26 ;  /* 0x0000001ac90f7221 */ /* 0x020fe20000010000 */
[----:B0-----:R-:W-:-:S04]  /*16a50*/  @P0 SHF.R.U32.HI R25, RZ, R34, R21 ;  /* 0x00000022ff190219 */ /* 0x001fc80000011615 */
[----:B------:R-:W0:Y:S01]  /*16a60*/  MUFU.EX2 R28, R175 ;  /* 0x000000af001c7308 */ /* 0x000e220000000800 */
[----:B------:R-:W-:Y:S02]  /*16a70*/  F2FP.SATFINITE.E4M3.F32.PACK_AB_MERGE_C R216, R117, R100, RZ ;  /* 0x0000006475d8723e */ /* 0x000fe400048070ff */
[C---:B-1----:R-:W-:Y:S01]  /*16a80*/  F2FP.SATFINITE.E4M3.F32.PACK_AB_MERGE_C R201, R20.reuse, R201, RZ ;  /* 0x000000c914c9723e */ /* 0x042fe200048070ff */
[----:B------:R-:W-:-:S01]  /*16a90*/  FADD.FTZ R20, R20, R15 ;  /* 0x0000000f14147221 */ /* 0x000fc20000010000 */
[----:B---3--:R-:W-:Y:S02]  /*16aa0*/  F2FP.SATFINITE.E4M3.F32.PACK_AB_MERGE_C R21, R12, R35, RZ ;  /* 0x000000230c15723e */ /* 0x008fe400048070ff */
[----:B------:R-:W-:Y:S01]  /*16ab0*/  IADD3 R15, R25, R138, -R140 ;  /* 0x0000008a190f7210 */ /* 0x000fe20007ffe88c */
[----:B------:R-:W-:Y:S01]  /*16ac0*/  MUFU.EX2 R205, R205 ;  /* 0x000000cd00cd7308 */ /* 0x000fe20000000800 */
[----:B------:R-:W-:Y:S01]  /*16ad0*/  F2FP.SATFINITE.E4M3.F32.PACK_AB_MERGE_C R206, R14, R197, R199 ;  /* 0x000000c50ece723e */ /* 0x000fe200048070c7 */
[----:B------:R-:W-:Y:S01]  /*16ae0*/  IMAD.MOV.U32 R14, RZ, RZ, RZ ;  /* 0x000000ffff0e7224 */ /* 0x000fe200078e00ff */
[----:B------:R-:W-:-:S02]  /*16af0*/  F2FP.SATFINITE.E4M3.F32.PACK_AB_MERGE_C R216, R89, R86, R216 ;  /* 0x0000005659d8723e */ /* 0x000fc400048070d8 */
[----:B--2---:R-:W-:-:S03]  /*16b00*/  F2FP.SATFINITE.E4M3.F32.PACK_AB_MERGE_C R89, R64, R31, R21 ;  /* 0x0000001f4059723e */ /* 0x004fc60004807015 */
[----:B------:R-:W1:Y:S01]  /*16b10*/  MUFU.EX2 R82, R82 ;  /* 0x0000005200527308 */ /* 0x000e620000000800 */
[----:B----4-:R-:W-:-:S01]  /*16b20*/  FADD.FTZ R21, R203, R20 ;  /* 0x00000014cb157221 */ /* 0x010fc20000010000 */
[----:B------:R-:W-:-:S04]  /*16b30*/  IMAD.HI R20, R15, -0x6db6db6d, R14 ;  /* 0x924924930f147827 */ /* 0x000fc800078e020e */
[----:B0-----:R-:W-:Y:S01]  /*16b40*/  FADD.FTZ R14, R28, R21 ;  /* 0x000000151c0e7221 */ /* 0x001fe20000010000 */
[----:B------:R-:W-:-:S04]  /*16b50*/  SHF.R.U32.HI R21, RZ, 0x1f, R20 ;  /* 0x0000001fff157819 */ /* 0x000fc80000011614 */
[----:B------:R-:W-:Y:S01]  /*16b60*/  LEA.HI.SX32 R21, R20, R21, 0x19 ;  /* 0x0000001514157211 */ /* 0x000fe200078fcaff */
[----:B------:R-:W-:Y:S01]  /*16b70*/  @!P2 VIADD R137, R137, 0x2e840 ;  /* 0x0002e8408989a836 */ /* 0x000fe20000000000 */
[----:B------:R-:W-:Y:S02]  /*16b80*/  F2FP.SATFINITE.E4M3.F32.PACK_AB_MERGE_C R212, R73, R90, R212 ;  /* 0x0000005a49d4723e */ /* 0x000fe400048070d4 */
[----:B------:R-:W-:Y:S02]  /*16b90*/  VIMNMX R90, R84, R21, !PT ;  /* 0x00000015545a7248 */ /* 0x000fe40007fe0100 */
[----:B-1----:R-:W-:Y:S01]  /*16ba0*/  F2FP.SATFINITE.E4M3.F32.PACK_AB_MERGE_C R15, R82, R205, RZ ;  /* 0x000000cd520f723e */ /* 0x002fe200048070ff */
[----:B------:R-:W-:-:S01]  /*16bb0*/  FADD.FTZ R27, R27, R48 ;  /* 0x000000301b1b7221 */ /* 0x000fc20000010000 */
[----:B------:R-:W-:Y:S01]  /*16bc0*/  @!P2 PRMT R137, RZ, 0x654, R137 ;  /* 0x00000654ff89a816 */ /* 0x000fe20000000089 */
[----:B------:R0:W-:Y:S01]  /*16bd0*/  STL [R1+0x3c], R90 ;  /* 0x00003c5a01007387 */ /* 0x0001e20000100800 */
[----:B------:R-:W-:Y:S01]  /*16be0*/  F2FP.SATFINITE.E4M3.F32.PACK_AB_MERGE_C R202, R28, R203, R15 ;  /* 0x000000cb1cca723e */ /* 0x000fe2000480700f */
[----:B------:R-:W-:-:S02]  /*16bf0*/  VIADD R15, R136, 0xfffffffe ;  /* 0xfffffffe880f7836 */ /* 0x000fc40000000000 */
[----:B------:R-:W-:-:S01]  /*16c00*/  FADD.FTZ R52, R52, R27 ;  /* 0x0000001b34347221 */ /* 0x000fc20000010000 */
[----:B------:R0:W-:Y:S02]  /*16c10*/  @!P2 SYNCS.ARRIVE.TRANS64.RED.A1T0 RZ, [R137+URZ], RZ ;  /* 0x000000ff89ffa9a7 */ /* 0x0001e4000810043f */
[----:B------:R-:W-:Y:S01]  /*16c20*/  ISETP.GE.AND P2, PT, R15, R90, PT ;  /* 0x0000005a0f00720c */ /* 0x000fe20003f46270 */
[----:B------:R-:W-:-:S04]  /*16c30*/  FADD.FTZ R25, R31, R52 ;  /* 0x000000341f197221 */ /* 0x000fc80000010000 */
[----:B------:R-:W-:Y:S01]  /*16c40*/  FADD.FTZ R64, R64, R25 ;  /* 0x0000001940407221 */ /* 0x000fe20000010000 */
[----:B------:R-:W-:Y:S01]  /*16c50*/  F2FP.SATFINITE.E4M3.F32.PACK_AB_MERGE_C R217, R95, R58, RZ ;  /* 0x0000003a5fd9723e */ /* 0x000fe200048070ff */
[----:B------:R-:W-:Y:S01]  /*16c60*/  FADD.FTZ R205, R205, R14 ;  /* 0x0000000ecdcd7221 */ /* 0x000fe20000010000 */
[----:B------:R-:W-:Y:S01]  /*16c70*/  F2FP.SATFINITE.E4M3.F32.PACK_AB_MERGE_C R226, R121, R92, RZ ;  /* 0x0000005c79e2723e */ /* 0x000fe200048070ff */
[----:B------:R-:W-:Y:S01]  /*16c80*/  FADD.FTZ R35, R35, R64 ;  /* 0x0000004023237221 */ /* 0x000fe20000010000 */
        /* <DEDUP_REMOVED lines=49> */
[----:B------:R-:W-:Y:S02]  /*16fa0*/  IMAD.MOV.U32 R205, RZ, RZ, R13 ;  /* 0x000000ffffcd7224 */ /* 0x000fe400078e000d */
[----:B------:R-:W-:Y:S02]  /*16fb0*/  IMAD.MOV.U32 R201, RZ, RZ, R88 ;  /* 0x000000ffffc97224 */ /* 0x000fe400078e0058 */
[----:B------:R-:W-:Y:S01]  /*16fc0*/  IMAD.MOV.U32 R203, RZ, RZ, R89 ;  /* 0x000000ffffcb7224 */ /* 0x000fe200078e0059 */
[----:B0-----:R-:W-:Y:S06]  /*16fd0*/  @!P2 BRA `(.L_x_8388) ;  /* 0x000000500088a947 */ /* 0x001fec0003800000 */
[----:B------:R-:W-:Y:S01]  /*16fe0*/  IMAD.MOV.U32 R21, RZ, RZ, R0 ;  /* 0x000000ffff157224 */ /* 0x000fe200078e0000 */
[----:B------:R-:W-:Y:S01]  /*16ff0*/  CS2R R86, SRZ ;  /* 0x0000000000567805 */ /* 0x000fe2000001ff00 */
        /* <DEDUP_REMOVED lines=33> */
.L_x_8399:
        /* <DEDUP_REMOVED lines=9> */
.L_x_8390:
        /* <DEDUP_REMOVED lines=8> */
.L_x_8391:
[----:B------:R-:W-:Y:S04]  /*17320*/  BSSY B0, `(.L_x_8389) ;  /* 0x0000004000007945 */ /* 0x000fe80003800000 */
[----:B-1----:R-:W-:Y:S05]  /*17330*/  @P3 BRA `(.L_x_8392) ;  /* 0x0000000000083947 */ /* 0x002fea0003800000 */
[----:B------:R-:W1:Y:S02]  /*17340*/  SYNCS.PHASECHK.TRANS64.TRYWAIT P3, [R3+URZ+0x2e830], R0 ;  /* 0x02e83000030075a7 */ /* 0x000e64000806017f */
[----:B-1----:R-:W-:Y:S05]  /*17350*/  @!P3 BRA `(.L_x_8393) ;  /* 0x0000016c0064b947 */ /* 0x002fea0003800000 */
.L_x_8392:
[----:B------:R-:W-:Y:S05]  /*17360*/  BSYNC B0 ;  /* 0x0000000000007941 */ /* 0x000fea0003800000 */
.L_x_8389:
        /* <DEDUP_REMOVED lines=29> */
[----:B------:R-:W-:Y:S01]  /*17540*/  STL [R1+0xe8], R20 ;  /* 0x0000e81401007387 */ /* 0x000fe20000100800 */
[----:B------:R-:W-:Y:S02]  /*17550*/  R2UR UR13, R91 ;  /* 0x000000005b0d72ca */ /* 0x000fe400000e0000 */
[----:B0-----:R-:W-:Y:S01]  /*17560*/  SHF.R.U32.HI R3, RZ, 0x7, R3 ;  /* 0x00000007ff037819 */ /* 0x001fe20000011603 */
[----:B------:R-:W-:Y:S01]  /*17570*/  STL [R1+0xe4], R19 ;  /* 0x0000e41301007387 */ /* 0x000fe20000100800 */
[----:B------:R-:W-:Y:S02]  /*17580*/  R2UR UR15, R95 ;  /* 0x000000005f0f72ca */ /* 0x000fe400000e0000 */
[----:B------:R-:W-:Y:S01]  /*17590*/  MOV R13, UR38 ;  /* 0x00000026000d7c02 */ /* 0x000fe20008000f00 */
        /* <DEDUP_REMOVED lines=8> */
[----:B0-----:R-:W-:Y:S01]  /*17620*/  MOV R18, UR43 ;  /* 0x0000002b00127c02 */ /* 0x001fe20008000f00 */
[----:B------:R-:W-:Y:S01]  /*17630*/  STL [R1+0xdc], R17 ;  /* 0x0000dc1101007387 */ /* 0x000fe20000100800 */
[----:B------:R-:W-:Y:S01]  /*17640*/  UMOV UR43, UR25 ;  /* 0x00000019002b7c82 */ /* 0x000fe20008000000 */
[----:B------:R-:W-:-:S02]  /*17650*/  R2UR UR25, R5 ;  /* 0x00000000051972ca */ /* 0x000fc400000e0000 */
[----:B------:R0:W-:Y:S01]  /*17660*/  STL [R1+0xd8], R16 ;  /* 0x0000d81001007387 */ /* 0x0001e20000100800 */
[----:B------:R-:W-:Y:S01]  /*17670*/  MOV R26, UR43 ;  /* 0x0000002b001a7c02 */ /* 0x000fe20008000f00 */
[----:B------:R-:W-:Y:S01]  /*17680*/  UMOV UR43, UR5 ;  /* 0x00000005002b7c82 */ /* 0x000fe20008000000 */
[----:B------:R-:W-:Y:S01]  /*17690*/  R2UR UR5, R5 ;  /* 0x00000000050572ca */ /* 0x000fe200000e0000 */
[----:B------:R-:W-:Y:S01]  /*176a0*/  STL [R1+0xd4], R15 ;  /* 0x0000d40f01007387 */ /* 0x000fe20000100800 */
[----:B------:R-:W-:Y:S02]  /*176b0*/  R2UR UR47, R91 ;  /* 0x000000005b2f72ca */ /* 0x000fe400000e0000 */
[----:B------:R-:W-:Y:S01]  /*176c0*/  R2UR UR51, R93 ;  /* 0x000000005d3372ca */ /* 0x000fe200000e0000 */
[----:B------:R3:W-:Y:S01]  /*176d0*/  STL [R1+0xd0], R14 ;  /* 0x0000d00e01007387 */ /* 0x0007e20000100800 */
[----:B------:R-:W-:Y:S01]  /*176e0*/  R2UR UR55, R91 ;  /* 0x000000005b3772ca */ /* 0x000fe200000e0000 */
[----:B------:R-:W-:Y:S01]  /*176f0*/  IMAD.MOV.U32 R93, RZ, RZ, 0x40000040 ;  /* 0x40000040ff5d7424 */ /* 0x000fe200078e00ff */
[----:B0-----:R-:W-:Y:S01]  /*17700*/  MOV R16, UR35 ;  /* 0x0000002300107c02 */ /* 0x001fe20008000f00 */
[----:B------:R-:W-:Y:S01]  /*17710*/  UMOV UR35, UR17 ;  /* 0x0000001100237c82 */ /* 0x000fe20008000000 */
[C---:B------:R-:W-:Y:S01]  /*17720*/  R2UR UR17, R5.reuse ;  /* 0x00000000051172ca */ /* 0x040fe200000e0000 */
[----:B------:R-:W-:Y:S01]  /*17730*/  WARPGROUP.ARRIVE ;  /* 0x00000000000079c5 */ /* 0x000fe20000000000 */
[----:B------:R-:W-:Y:S01]  /*17740*/  MOV R24, UR35 ;  /* 0x0000002300187c02 */ /* 0x000fe20008000f00 */
[----:B------:R-:W-:Y:S01]  /*17750*/  UMOV UR35, UR9 ;  /* 0x0000000900237c82 */ /* 0x000fe20008000000 */
[C---:B------:R-:W-:Y:S01]  /*17760*/  R2UR UR9, R5.reuse ;  /* 0x00000000050972ca */ /* 0x040fe200000e0000 */
[----:B------:R-:W-:Y:S01]  /*17770*/  STL [R1+0xcc], R12 ;  /* 0x0000cc0c01007387 */ /* 0x000fe20000100800 */
[----:B---3--:R-:W-:Y:S01]  /*17780*/  MOV R14, UR59 ;  /* 0x0000003b000e7c02 */ /* 0x008fe20008000f00 */
[----:B------:R-:W-:Y:S01]  /*17790*/  UMOV UR59, UR29 ;  /* 0x0000001d003b7c82 */ /* 0x000fe20008000000 */
[----:B------:R-:W-:Y:S01]  /*177a0*/  IMAD.MOV.U32 R91, RZ, RZ, 0x40000040 ;  /* 0x40000040ff5b7424 */ /* 0x000fe200078e00ff */
[----:B------:R-:W-:Y:S01]  /*177b0*/  MOV R22, UR59 ;  /* 0x0000003b00167c02 */ /* 0x000fe20008000f00 */
[----:B------:R-:W-:Y:S01]  /*177c0*/  UMOV UR59, UR13 ;  /* 0x0000000d003b7c82 */ /* 0x000fe20008000000 */
[----:B------:R-:W-:Y:S01]  /*177d0*/  R2UR UR13, R5 ;  /* 0x00000000050d72ca */ /* 0x000fe200000e0000 */
[----:B------:R0:W-:Y:S01]  /*177e0*/  STL [R1+0xc8], R2 ;  /* 0x0000c80201007387 */ /* 0x0001e20000100800 */
[----:B------:R-:W-:-:S02]  /*177f0*/  R2UR UR40, R4 ;  /* 0x00000000042872ca */ /* 0x000fc400000e0000 */
[----:B------:R-:W-:Y:S02]  /*17800*/  R2UR UR41, R5 ;  /* 0x00000000052972ca */ /* 0x000fe400000e0000 */
[C---:B------:R-:W-:Y:S02]  /*17810*/  R2UR UR32, R10.reuse ;  /* 0x000000000a2072ca */ /* 0x040fe400000e0000 */
[----:B------:R-:W-:Y:S02]  /*17820*/  R2UR UR33, R11 ;  /* 0x000000000b2172ca */ /* 0x000fe400000e0000 */
[----:B------:R-:W-:Y:S02]  /*17830*/  R2UR UR56, R10 ;  /* 0x000000000a3872ca */ /* 0x000fe400000e0000 */
[----:B0-----:R-:W-:Y:S01]  /*17840*/  MOV R2, UR39 ;  /* 0x0000002700027c02 */ /* 0x001fe20008000f00 */
[----:B------:R-:W-:Y:S01]  /*17850*/  UMOV UR39, UR31 ;  /* 0x0000001f00277c82 */ /* 0x000fe20008000000 */
[----:B------:R-:W-:-:S02]  /*17860*/  R2UR UR31, R89 ;  /* 0x00000000591f72ca */ /* 0x000fc400000e0000 */
[----:B------:R-:W-:Y:S01]  /*17870*/  MOV R20, UR39 ;  /* 0x0000002700147c02 */ /* 0x000fe20008000f00 */
[----:B------:R-:W-:Y:S01]  /*17880*/  UMOV UR39, UR21 ;  /* 0x0000001500277c82 */ /* 0x000fe20008000000 */
[----:B------:R-:W-:Y:S02]  /*17890*/  R2UR UR21, R5 ;  /* 0x00000000051572ca */ /* 0x000fe400000e0000 */
[----:B------:R-:W-:Y:S02]  /*178a0*/  R2UR UR57, R11 ;  /* 0x000000000b3972ca */ /* 0x000fe400000e0000 */
[----:B------:R-:W-:Y:S01]  /*178b0*/  MOV R3, UR37 ;  /* 0x0000002500037c02 */ /* 0x000fe20008000f00 */
[----:B--2---:R-:W-:Y:S01]  /*178c0*/  IMAD R88, R233, 0x700, R0 ;  /* 0x00000700e9587824 */ /* 0x004fe200078e0200 */
[----:B------:R-:W-:-:S03]  /*178d0*/  MOV R0, UR36 ;  /* 0x0000002400007c02 */ /* 0x000fc60008000f00 */
        /* <DEDUP_REMOVED lines=28> */
[----:B------:R-:W-:-:S03]  /*17aa0*/  VIADD R90, R88, 0x204 ;  /* 0x00000204585a7836 */ /* 0x000fc60000000000 */
[----:B------:R-:W-:Y:S01]  /*17ab0*/  R2UR UR28, R92 ;  /* 0x000000005c1c72ca */ /* 0x000fe200000e0000 */
[----:B------:R-:W-:Y:S01]  /*17ac0*/  VIADD R92, R88, 0x104 ;  /* 0x00000104585c7836 */ /* 0x000fe20000000000 */
[----:B------:R-:W-:Y:S01]  /*17ad0*/  R2UR UR34, R90 ;  /* 0x000000005a2272ca */ /* 0x000fe200000e0000 */
[----:B------:R-:W-:Y:S02]  /*17ae0*/  VIADD R90, R88, 0x404 ;  /* 0x00000404585a7836 */ /* 0x000fe40000000000 */
[----:B------:R-:W-:Y:S02]  /*17af0*/  MOV R235, UR38 ;  /* 0x0000002600eb7c02 */ /* 0x000fe40008000f00 */
[----:B------:R-:W-:Y:S01]  /*17b00*/  R2UR UR58, R92 ;  /* 0x000000005c3a72ca */ /* 0x000fe200000e0000 */
[----:B------:R-:W-:Y:S01]  /*17b10*/  VIADD R92, R88, 0x304 ;  /* 0x00000304585c7836 */ /* 0x000fe20000000000 */
[----:B------:R-:W-:Y:S01]  /*17b20*/  UMOV UR38, UR30 ;  /* 0x0000001e00267c82 */ /* 0x000fe20008000000 */
[----:B------:R-:W-:Y:S01]  /*17b30*/  R2UR UR46, R90 ;  /* 0x000000005a2e72ca */ /* 0x000fe200000e0000 */
[----:B------:R-:W-:Y:S01]  /*17b40*/  VIADD R90, R88, 0x604 ;  /* 0x00000604585a7836 */ /* 0x000fe20000000000 */
        /* <DEDUP_REMOVED lines=10> */
[----:B------:R-:W-:Y:S01]  /*17bf0*/  MOV R12, UR58 ;  /* 0x0000003a000c7c02 */ /* 0x000fe20008000f00 */
[----:B------:R-:W-:Y:S01]  /*17c00*/  UMOV UR58, UR28 ;  /* 0x0000001c003a7c82 */ /* 0x000fe20008000000 */
[C---:B------:R-:W-:Y:S02]  /*17c10*/  R2UR UR20, R4.reuse ;  /* 0x00000000041472ca */ /* 0x040fe400000e0000 */
[----:B------:R-:W-:Y:S01]  /*17c20*/  MOV R17, UR42 ;  /* 0x0000002a00117c02 */ /* 0x000fe20008000f00 */
[----:B------:R-:W-:Y:S01]  /*17c30*/  UMOV UR42, UR24 ;  /* 0x00000018002a7c82 */ /* 0x000fe20008000000 */
[----:B------:R-:W-:Y:S01]  /*17c40*/  MOV R21, UR58 ;  /* 0x0000003a00157c02 */ /* 0x000fe20008000f00 */
[----:B------:R-:W-:Y:S01]  /*17c50*/  QGMMA.64x32x32.F32.E4M3.E4M3 R184, gdesc[UR16], RZ, !UPT, gsb0 ;  /* 0x0060000010b879f3 */ /* 0x000fe2000c0008ff */
[----:B------:R-:W-:Y:S01]  /*17c60*/  MOV R25, UR42 ;  /* 0x0000002a00197c02 */ /* 0x000fe20008000f00 */
[----:B------:R-:W-:Y:S01]  /*17c70*/  UMOV UR42, UR4 ;  /* 0x00000004002a7c82 */ /* 0x000fe20008000000 */
[C---:B------:R-:W-:Y:S01]  /*17c80*/  R2UR UR4, R4.reuse ;  /* 0x00000000040472ca */ /* 0x040fe200000e0000 */
[----:B------:R-:W-:Y:S01]  /*17c90*/  UMOV UR58, UR12 ;  /* 0x0000000c003a7c82 */ /* 0x000fe20008000000 */
[----:B------:R-:W-:-:S02]  /*17ca0*/  R2UR UR12, R4 ;  /* 0x00000000040c72ca */ /* 0x000fc400000e0000 */
[----:B------:R-:W-:Y:S02]  /*17cb0*/  R2UR UR24, R4 ;  /* 0x00000000041872ca */ /* 0x000fe400000e0000 */
[----:B------:R-:W-:Y:S01]  /*17cc0*/  R2UR UR50, R92 ;  /* 0x000000005c3272ca */ /* 0x000fe200000e0000 */
[----:B------:R-:W-:Y:S01]  /*17cd0*/  VIADD R92, R88, 0x6 ;  /* 0x00000006585c7836 */ /* 0x000fe20000000000 */
[----:B------:R-:W-:Y:S01]  /*17ce0*/  R2UR UR54, R90 ;  /* 0x000000005a3672ca */ /* 0x000fe200000e0000 */
[----:B------:R-:W-:Y:S01]  /*17cf0*/  VIADD R90, R88, 0x106 ;  /* 0x00000106585a7836 */ /* 0x000fe20000000000 */
        /* <DEDUP_REMOVED lines=24> */
[----:B------:R-:W-:Y:S02]  /*17e80*/  IMAD.MOV.U32 R93, RZ, RZ, 0x40000040 ;  /* 0x40000040ff5d7424 */ /* 0x000fe400078e00ff */
[----:B------:R-:W-:-:S05]  /*17e90*/  VIADD R88, R88, 0x606 ;  /* 0x0000060658587836 */ /* 0x000fca0000000000 */
[----:B------:R-:W-:Y:S01]  /*17ea0*/  R2UR UR30, R88 ;  /* 0x00000000581e72ca */ /* 0x000fe200000e0000 */
        /* <DEDUP_REMOVED lines=150> */
[----:B0-----:R-:W-:-:S12]  /*18810*/  @P2 BRA `(.L_x_8394) ;  /* 0x0000000000282947 */ /* 0x001fd80003800000 */
[----:B------:R-:W-:Y:S05]  /*18820*/  @!P1 BRA `(.L_x_8395) ;  /* 0x0000000000049947 */ /* 0x000fea0003800000 */
[----:B------:R-:W-:Y:S01]  /*18830*/  BPT.TRAP 0x1 ;  /* 0x000000040000795c */ /* 0x000fe20000300000 */
.L_x_8395:
[----:B-----5:R-:W-:Y:S01]  /*18840*/  SHF.L.U32 R0, R12, 0x1f, RZ ;  /* 0x0000001f0c007819 */ /* 0x020fe200000006ff */
[----:B------:R-:W-:-:S04]  /*18850*/  IMAD R3, R231, 0x8, R16 ;  /* 0x00000008e7037824 */ /* 0x000fc800078e0210 */
[----:B------:R0:W1:Y:S01]  /*18860*/  SYNCS.PHASECHK.TRANS64.TRYWAIT P2, [R3+URZ+0x2e850], R0 ;  /* 0x02e85000030075a7 */ /* 0x000062000804017f */
[----:B------:R-:W-:Y:S05]  /*18870*/  @!P1 BRA `(.L_x_8396) ;  /* 0x0000000000049947 */ /* 0x000fea0003800000 */
[----:B------:R-:W-:Y:S01]  /*18880*/  BPT.TRAP 0x1 ;  /* 0x000000040000795c */ /* 0x000fe20000300000 */
.L_x_8396:
[----:B-1----:R-:W-:Y:S05]  /*18890*/  @P2 BRA `(.L_x_8394) ;  /* 0x0000000000082947 */ /* 0x002fea0003800000 */
[----:B------:R-:W1:Y:S02]  /*188a0*/  SYNCS.PHASECHK.TRANS64.TRYWAIT P2, [R3+URZ+0x2e850], R0 ;  /* 0x02e85000030075a7 */ /* 0x000e64000804017f */
[----:B-1----:R-:W-:Y:S05]  /*188b0*/  @!P2 BRA `(.L_x_8397) ;  /* 0x000001580020a947 */ /* 0x002fea0003800000 */
.L_x_8394:
[----:B01---5:R-:W-:Y:S01]  /*188c0*/  VIADD R0, R16, 0x400 ;  /* 0x0000040010007836 */ /* 0x023fe20000000000 */
[----:B------:R-:W-:Y:S05]  /*188d0*/  WARPSYNC.ALL ;  /* 0x0000000000007948 */ /* 0x000fea0003800000 */
[----:B------:R-:W-:Y:S01]  /*188e0*/  SHF.R.U32.HI R0, RZ, 0x4, R0 ;  /* 0x00000004ff007819 */ /* 0x000fe20000011600 */
[----:B------:R-:W-:Y:S01]  /*188f0*/  IMAD.MOV.U32 R13, RZ, RZ, -0x3ffffff0 ;  /* 0xc0000010ff0d7424 */ /* 0x000fe200078e00ff */
[----:B------:R-:W2:Y:S01]  /*18900*/  LDL R235, [R1+0x5c] ;  /* 0x00005c0001eb7983 */ /* 0x000ea20000100800 */
[----:B------:R-:W0:Y:S01]  /*18910*/  @P0 LDC R3, c[0x0][0x450] ;  /* 0x00011400ff030b82 */ /* 0x000e220000000800 */
[----:B------:R-:W-:-:S02]  /*18920*/  LOP3.LUT R0, R0, 0x3fff, RZ, 0xc0, !PT ;  /* 0x00003fff00007812 */ /* 0x000fc400078ec0ff */
[----:B------:R-:W2:Y:S02]  /*18930*/  LDL R234, [R1+0x40] ;  /* 0x0000400001ea7983 */ /* 0x000ea40000100800 */
[----:B------:R-:W-:-:S05]  /*18940*/  LOP3.LUT R0, R0, 0x10000, RZ, 0xfc, !PT ;  /* 0x0001000000007812 */ /* 0x000fca00078efcff */
[----:B------:R-:W-:Y:S01]  /*18950*/  IMAD R12, R231, 0x700, R0 ;  /* 0x00000700e70c7824 */ /* 0x000fe200078e0200 */
[----:B------:R-:W-:Y:S01]  /*18960*/  R2UR UR7, R13 ;  /* 0x000000000d0772ca */ /* 0x000fe200000e0000 */
[----:B------:R-:W-:Y:S01]  /*18970*/  WARPGROUP.ARRIVE ;  /* 0x00000000000079c5 */ /* 0x000fe20000000000 */
[----:B------:R-:W3:Y:S01]  /*18980*/  LDL R0, [R1+0x7c] ;  /* 0x00007c0001007983 */ /* 0x000ee20000100800 */
[----:B------:R-:W1:Y:S01]  /*18990*/  @P0 LDC R13, c[0x0][0x44c] ;  /* 0x00011300ff0d0b82 */ /* 0x000e620000000800 */
[----:B------:R-:W-:-:S13]  /*189a0*/  R2UR UR6, R12 ;  /* 0x000000000c0672ca */ /* 0x000fda00000e0000 */
[----:B------:R-:W-:Y:S03]  /*189b0*/  QGMMA.64x128x32.F32.E4M3.E4M3 R24, R224, gdesc[UR4], R24, gsb0 ;  /* 0x01e00004e0187df3 */ /* 0x000fe60008000818 */
[----:B------:R-:W-:Y:S02]  /*189c0*/  WARPGROUP.DEPBAR.LE gsb0, 0x0 ;  /* 0x00008000000079c5 */ /* 0x000fe40000010000 */
[----:B------:R-:W-:Y:S01]  /*189d0*/  VIADD R224, R12, 0x100 ;  /* 0x000001000ce07836 */ /* 0x000fe20000000000 */
[----:B------:R-:W3:Y:S01]  /*189e0*/  LDL R226, [R1+0x50] ;  /* 0x0000500001e27983 */ /* 0x000ee20000100800 */
[----:B------:R-:W-:-:S03]  /*189f0*/  IMAD.MOV.U32 R225, RZ, RZ, -0x3ffffff0 ;  /* 0xc0000010ffe17424 */ /* 0x000fc600078e00ff */
[----:B------:R-:W-:Y:S01]  /*18a00*/  R2UR UR6, R224 ;  /* 0x00000000e00672ca */ /* 0x000fe200000e0000 */
[----:B------:R-:W4:Y:S01]  /*18a10*/  LDL R227, [R1+0x4c] ;  /* 0x00004c0001e37983 */ /* 0x000f220000100800 */
[----:B------:R-:W-:Y:S01]  /*18a20*/  R2UR UR7, R225 ;  /* 0x00000000e10772ca */ /* 0x000fe200000e0000 */
[----:B------:R-:W-:-:S12]  /*18a30*/  WARPGROUP.ARRIVE ;  /* 0x00000000000079c5 */ /* 0x000fd80000000000 */
[----:B------:R-:W-:Y:S03]  /*18a40*/  QGMMA.64x128x32.F32.E4M3.E4M3 R24, R220, gdesc[UR4], R24, gsb0 ;  /* 0x01e00004dc187df3 */ /* 0x000fe60008000818 */
[----:B------:R-:W-:Y:S02]  /*18a50*/  WARPGROUP.DEPBAR.LE gsb0, 0x0 ;  /* 0x00008000000079c5 */ /* 0x000fe40000010000 */
[----:B------:R-:W-:Y:S01]  /*18a60*/  VIADD R220, R12, 0x200 ;  /* 0x000002000cdc7836 */ /* 0x000fe20000000000 */
[----:B------:R-:W-:Y:S01]  /*18a70*/  WARPGROUP.ARRIVE ;  /* 0x00000000000079c5 */ /* 0x000fe20000000000 */
[----:B------:R-:W-:-:S03]  /*18a80*/  IMAD.MOV.U32 R221, RZ, RZ, -0x3ffffff0 ;  /* 0xc0000010ffdd7424 */ /* 0x000fc600078e00ff */
[----:B------:R-:W-:Y:S02]  /*18a90*/  R2UR UR6, R220 ;  /* 0x00000000dc0672ca */ /* 0x000fe400000e0000 */
[----:B------:R-:W-:-:S13]  /*18aa0*/  R2UR UR7, R221 ;  /* 0x00000000dd0772ca */ /* 0x000fda00000e0000 */
[----:B------:R-:W-:Y:S01]  /*18ab0*/  QGMMA.64x128x32.F32.E4M3.E4M3 R24, R216, gdesc[UR4], R24, gsb0 ;  /* 0x01e00004d8187df3 */ /* 0x000fe20008000818 */
[----:B---3--:R-:W-:-:S04]  /*18ac0*/  IMAD.IADD R0, R0, 0x1, R226 ;  /* 0x0000000100007824 */ /* 0x008fc800078e02e2 */
[----:B-1----:R-:W-:-:S05]  /*18ad0*/  @P0 IMAD.HI.U32 R13, R0, R13, RZ ;  /* 0x0000000d000d0227 */ /* 0x002fca00078e00ff */
[----:B0-----:R-:W-:Y:S01]  /*18ae0*/  @P0 SHF.R.U32.HI R0, RZ, R3, R13 ;  /* 0x00000003ff000219 */ /* 0x001fe2000001160d */
[----:B------:R-:W-:-:S04]  /*18af0*/  IMAD R13, R15, -0xe0, RZ ;  /* 0xffffff200f0d7824 */ /* 0x000fc800078e02ff */
[----:B------:R-:W0:Y:S01]  /*18b00*/  SHFL.IDX PT, R3, R0, RZ, 0x1c1f ;  /* 0x001c1fff00037589 */ /* 0x000e2200000e0000 */
[----:B----4-:R-:W-:-:S03]  /*18b10*/  IADD3 R13, -R227, 0x1, R13 ;  /* 0x00000001e30d7810 */ /* 0x010fc60007ffe10d */
[----:B------:R-:W1:Y:S01]  /*18b20*/  SHFL.IDX PT, R0, R0, 0x1, 0x1c1f ;  /* 0x003c1f0000007f89 */ /* 0x000e6200000e0000 */
[----:B--2---:R-:W-:Y:S02]  /*18b30*/  IADD3 R13, -R234, R13, R235 ;  /* 0x0000000dea0d7210 */ /* 0x004fe40007ffe1eb */
[----:B------:R-:W2:Y:S01]  /*18b40*/  S2R R234, SR_TID.X ;  /* 0x0000000000ea7919 */ /* 0x000ea20000002100 */
[----:B------:R-:W-:Y:S02]  /*18b50*/  WARPGROUP.DEPBAR.LE gsb0, 0x0 ;  /* 0x00008000000079c5 */ /* 0x000fe40000010000 */
[----:B------:R-:W-:Y:S01]  /*18b60*/  VIADD R216, R12, 0x300 ;  /* 0x000003000cd87836 */ /* 0x000fe20000000000 */
[----:B------:R-:W-:Y:S01]  /*18b70*/  WARPGROUP.ARRIVE ;  /* 0x00000000000079c5 */ /* 0x000fe20000000000 */
[----:B------:R-:W-:-:S03]  /*18b80*/  IMAD.MOV.U32 R217, RZ, RZ, -0x3ffffff0 ;  /* 0xc0000010ffd97424 */ /* 0x000fc600078e00ff */
[----:B------:R-:W-:Y:S02]  /*18b90*/  R2UR UR6, R216 ;  /* 0x00000000d80672ca */ /* 0x000fe400000e0000 */
[----:B------:R-:W-:Y:S01]  /*18ba0*/  R2UR UR7, R217 ;  /* 0x00000000d90772ca */ /* 0x000fe200000e0000 */
[C---:B0-----:R-:W-:Y:S02]  /*18bb0*/  IMAD.IADD R3, R13.reuse, 0x1, R3 ;  /* 0x000000010d037824 */ /* 0x041fe400078e0203 */
[----:B-1----:R-:W-:-:S03]  /*18bc0*/  IMAD.IADD R0, R13, 0x1, R0 ;  /* 0x000000010d007824 */ /* 0x002fc600078e0200 */
[C---:B------:R-:W-:Y:S02]  /*18bd0*/  ISETP.GT.AND P2, PT, R3.reuse, RZ, PT ;  /* 0x000000ff0300720c */ /* 0x040fe40003f44270 */
[----:B------:R-:W-:-:S05]  /*18be0*/  ISETP.GT.AND P3, PT, R3, 0x1, PT ;  /* 0x000000010300780c */ /* 0x000fca0003f64270 */
[----:B------:R-:W-:Y:S01]  /*18bf0*/  QGMMA.64x128x32.F32.E4M3.E4M3 R24, R212, gdesc[UR4], R24, gsb0 ;  /* 0x01e00004d4187df3 */ /* 0x000fe20008000818 */
[----:B------:R-:W-:Y:S02]  /*18c00*/  FSEL R184, R184, -INF , P2 ;  /* 0xff800000b8b87808 */ /* 0x000fe40001000000 */
[----:B------:R-:W-:Y:S02]  /*18c10*/  ISETP.GT.AND P2, PT, R3, 0x8, PT ;  /* 0x000000080300780c */ /* 0x000fe40003f44270 */
        /* <DEDUP_REMOVED lines=68> */
[----:B------:R-:W-:Y:S01]  /*19060*/  FSEL R125, R125, -INF , P3 ;  /* 0xff8000007d7d7808 */ /* 0x000fe20001800000 */
[----:B------:R-:W-:Y:S02]  /*19070*/  WARPGROUP.DEPBAR.LE gsb0, 0x0 ;  /* 0x00008000000079c5 */ /* 0x000fe40000010000 */
[----:B------:R-:W-:Y:S01]  /*19080*/  VIADD R212, R12, 0x400 ;  /* 0x000004000cd47836 */ /* 0x000fe20000000000 */
[----:B------:R-:W-:Y:S01]  /*19090*/  WARPGROUP.ARRIVE ;  /* 0x00000000000079c5 */ /* 0x000fe20000000000 */
[----:B------:R-:W-:Y:S01]  /*190a0*/  IMAD.MOV.U32 R213, RZ, RZ, -0x3ffffff0 ;  /* 0xc0000010ffd57424 */ /* 0x000fe200078e00ff */
[----:B------:R-:W-:-:S02]  /*190b0*/  ISETP.GT.AND P3, PT, R3, 0x91, PT ;  /* 0x000000910300780c */ /* 0x000fc40003f64270 */
[----:B------:R-:W-:Y:S02]  /*190c0*/  R2UR UR6, R212 ;  /* 0x00000000d40672ca */ /* 0x000fe400000e0000 */
[----:B------:R-:W-:Y:S02]  /*190d0*/  R2UR UR7, R213 ;  /* 0x00000000d50772ca */ /* 0x000fe400000e0000 */
[----:B------:R-:W-:Y:S02]  /*190e0*/  FSEL R128, R128, -INF , P2 ;  /* 0xff80000080807808 */ /* 0x000fe40001000000 */
[----:B------:R-:W-:Y:S02]  /*190f0*/  ISETP.GT.AND P2, PT, R3, 0x98, PT ;  /* 0x000000980300780c */ /* 0x000fe40003f44270 */
[----:B------:R-:W-:Y:S02]  /*19100*/  FSEL R129, R129, -INF , P3 ;  /* 0xff80000081817808 */ /* 0x000fe40001800000 */
[----:B------:R-:W-:-:S02]  /*19110*/  ISETP.GT.AND P3, PT, R3, 0x99, PT ;  /* 0x000000990300780c */ /* 0x000fc40003f64270 */
[----:B------:R-:W-:Y:S02]  /*19120*/  FSEL R132, R132, -INF , P2 ;  /* 0xff80000084847808 */ /* 0x000fe40001000000 */
[----:B------:R-:W-:Y:S01]  /*19130*/  ISETP.GT.AND P2, PT, R3, 0xa0, PT ;  /* 0x000000a00300780c */ /* 0x000fe20003f44270 */
[----:B------:R-:W-:Y:S01]  /*19140*/  QGMMA.64x128x32.F32.E4M3.E4M3 R24, R208, gdesc[UR4], R24, gsb0 ;  /* 0x01e00004d0187df3 */ /* 0x000fe20008000818 */
        /* <DEDUP_REMOVED lines=18> */
[C---:B------:R-:W-:Y:S02]  /*19270*/  ISETP.GT.AND P5, PT, R3.reuse, 0xc8, PT ;  /* 0x000000c80300780c */ /* 0x040fe40003fa4270 */
[----:B------:R-:W-:Y:S02]  /*19280*/  ISETP.GT.AND P4, PT, R3, 0xc9, PT ;  /* 0x000000c90300780c */ /* 0x000fe40003f84270 */
[----:B------:R-:W-:Y:S02]  /*19290*/  FSEL R92, R92, -INF , P5 ;  /* 0xff8000005c5c7808 */ /* 0x000fe40002800000 */
[----:B------:R-:W-:-:S02]  /*192a0*/  FSEL R93, R93, -INF , P4 ;  /* 0xff8000005d5d7808 */ /* 0x000fc40002000000 */
[C---:B------:R-:W-:Y:S02]  /*192b0*/  ISETP.GT.AND P5, PT, R3.reuse, 0xd8, PT ;  /* 0x000000d80300780c */ /* 0x040fe40003fa4270 */
[----:B------:R-:W-:Y:S02]  /*192c0*/  ISETP.GT.AND P4, PT, R3, 0xd9, PT ;  /* 0x000000d90300780c */ /* 0x000fe40003f84270 */
[----:B------:R-:W-:Y:S02]  /*192d0*/  FSEL R100, R100, -INF , P5 ;  /* 0xff80000064647808 */ /* 0x000fe40002800000 */
        /* <DEDUP_REMOVED lines=32> */
[----:B------:R-:W-:Y:S01]  /*194e0*/  FMNMX.FTZ R208, R184, R20, !PT ;  /* 0x00000014b8d07209 */ /* 0x000fe20007810000 */
[----:B------:R-:W-:Y:S01]  /*194f0*/  WARPGROUP.ARRIVE ;  /* 0x00000000000079c5 */ /* 0x000fe20000000000 */
        /* <DEDUP_REMOVED lines=34> */
[----:B--2---:R-:W-:Y:S02]  /*19720*/  LOP3.LUT R211, R234, 0x7f, RZ, 0xc0, !PT ;  /* 0x0000007fead37812 */ /* 0x004fe400078ec0ff */
        /* <DEDUP_REMOVED lines=30> */
[----:B------:R-:W-:Y:S02]  /*19910*/  FSEL R208, R88, -INF , P2 ;  /* 0xff80000058d07808 */ /* 0x000fe40001000000 */
[----:B------:R-:W-:Y:S02]  /*19920*/  FMNMX.FTZ R88, R117, R209, !PT ;  /* 0x000000d175587209 */ /* 0x000fe40007810000 */
[----:B------:R-:W-:Y:S01]  /*19930*/  FSEL R209, R89, -INF , P3 ;  /* 0xff80000059d17808 */ /* 0x000fe20001800000 */
[----:B------:R-:W-:Y:S01]  /*19940*/  IMAD.MOV.U32 R89, RZ, RZ, -0x3ffffff0 ;  /* 0xc0000010ff597424 */ /* 0x000fe200078e00ff */
[----:B------:R-:W-:Y:S02]  /*19950*/  FMNMX.FTZ R88, R208, R88, !PT ;  /* 0x00000058d0587209 */ /* 0x000fe40007810000 */
[----:B------:R-:W-:-:S02]  /*19960*/  ISETP.GT.AND P2, PT, R3, 0xd0, PT ;  /* 0x000000d00300780c */ /* 0x000fc40003f44270 */
[----:B------:R-:W-:Y:S02]  /*19970*/  FMNMX.FTZ R88, R209, R88, !PT ;  /* 0x00000058d1587209 */ /* 0x000fe40007810000 */
[----:B------:R-:W-:Y:S02]  /*19980*/  ISETP.GT.AND P3, PT, R3, 0xd1, PT ;  /* 0x000000d10300780c */ /* 0x000fe40003f64270 */
[----:B------:R-:W-:Y:S02]  /*19990*/  FMNMX.FTZ R88, R92, R88, !PT ;  /* 0x000000585c587209 */ /* 0x000fe40007810000 */
[----:B------:R-:W-:Y:S02]  /*199a0*/  FSEL R96, R96, -INF , P2 ;  /* 0xff80000060607808 */ /* 0x000fe40001000000 */
[----:B------:R-:W-:Y:S02]  /*199b0*/  FMNMX.FTZ R88, R93, R88, !PT ;  /* 0x000000585d587209 */ /* 0x000fe40007810000 */
[----:B------:R-:W-:-:S02]  /*199c0*/  FSEL R97, R97, -INF , P3 ;  /* 0xff80000061617808 */ /* 0x000fc40001800000 */
[----:B------:R-:W-:Y:S02]  /*199d0*/  FMNMX.FTZ R88, R96, R88, !PT ;  /* 0x0000005860587209 */ /* 0x000fe40007810000 */
[----:B------:R-:W-:Y:S02]  /*199e0*/  R2UR UR7, R89 ;  /* 0x00000000590772ca */ /* 0x000fe400000e0000 */
[----:B------:R-:W-:Y:S02]  /*199f0*/  FMNMX.FTZ R88, R97, R88, !PT ;  /* 0x0000005861587209 */ /* 0x000fe40007810000 */
[----:B------:R-:W-:Y:S02]  /*19a00*/  ISETP.GT.AND P3, PT, R0, RZ, PT ;  /* 0x000000ff0000720c */ /* 0x000fe40003f64270 */
[----:B------:R-:W-:Y:S02]  /*19a10*/  FMNMX.FTZ R3, R100, R88, !PT ;  /* 0x0000005864037209 */ /* 0x000fe40007810000 */
[----:B------:R-:W-:-:S02]  /*19a20*/  FSEL R186, R186, -INF , P3 ;  /* 0xff800000baba7808 */ /* 0x000fc40001800000 */
[----:B------:R-:W-:Y:S02]  /*19a30*/  FMNMX.FTZ R3, R101, R3, !PT ;  /* 0x0000000365037209 */ /* 0x000fe40007810000 */
[----:B------:R-:W-:-:S03]  /*19a40*/  ISETP.GT.AND P3, PT, R0, 0x8, PT ;  /* 0x000000080000780c */ /* 0x000fc60003f64270 */
[----:B------:R-:W1:Y:S01]  /*19a50*/  SHFL.BFLY PT, R88, R3, 0x2, 0x1f ;  /* 0x0c401f0003587f89 */ /* 0x000e6200000e0000 */
        /* <DEDUP_REMOVED lines=8> */
[----:B-1----:R-:W-:Y:S01]  /*19ae0*/  FMNMX.FTZ R3, R3, R88, !PT ;  /* 0x0000005803037209 */ /* 0x002fe20007810000 */
[----:B------:R-:W-:Y:S01]  /*19af0*/  VIADD R88, R12, 0x500 ;  /* 0x000005000c587836 */ /* 0x000fe20000000000 */
[----:B------:R-:W-:Y:S02]  /*19b00*/  FSEL R174, R174, -INF , P3 ;  /* 0xff800000aeae7808 */ /* 0x000fe40001800000 */
[----:B------:R-:W-:Y:S01]  /*19b10*/  ISETP.GT.AND P3, PT, R0, 0x30, PT ;  /* 0x000000300000780c */ /* 0x000fe20003f64270 */
[----:B------:R-:W1:Y:S01]  /*19b20*/  SHFL.BFLY PT, R210, R3, 0x1, 0x1f ;  /* 0x0c201f0003d27f89 */ /* 0x000e6200000e0000 */
[----:B------:R-:W-:-:S02]  /*19b30*/  R2UR UR6, R88 ;  /* 0x00000000580672ca */ /* 0x000fc400000e0000 */
[----:B------:R-:W-:Y:S02]  /*19b40*/  FSEL R178, R178, -INF , P3 ;  /* 0xff800000b2b27808 */ /* 0x000fe40001800000 */
[----:B------:R-:W-:-:S04]  /*19b50*/  ISETP.GT.AND P3, PT, R0, 0x38, PT ;  /* 0x000000380000780c */ /* 0x000fc80003f64270 */
[----:B------:R-:W-:Y:S02]  /*19b60*/  FSEL R182, R182, -INF , P3 ;  /* 0xff800000b6b67808 */ /* 0x000fe40001800000 */
[----:B------:R-:W-:-:S03]  /*19b70*/  ISETP.GT.AND P3, PT, R0, 0x40, PT ;  /* 0x000000400000780c */ /* 0x000fc60003f64270 */
[----:B------:R-:W-:Y:S01]  /*19b80*/  QGMMA.64x128x32.F32.E4M3.E4M3 R24, R204, gdesc[UR4], R24, gsb0 ;  /* 0x01e00004cc187df3 */ /* 0x000fe20008000818 */
[----:B------:R-:W-:Y:S02]  /*19b90*/  FSEL R154, R154, -INF , P3 ;  /* 0xff8000009a9a7808 */ /* 0x000fe40001800000 */
[----:B------:R-:W-:-:S04]  /*19ba0*/  ISETP.GT.AND P3, PT, R0, 0x48, PT ;  /* 0x000000480000780c */ /* 0x000fc80003f64270 */
[----:B------:R-:W-:Y:S02]  /*19bb0*/  FSEL R158, R158, -INF , P3 ;  /* 0xff8000009e9e7808 */ /* 0x000fe40001800000 */
[----:B------:R-:W-:Y:S02]  /*19bc0*/  ISETP.GT.AND P3, PT, R0, 0x50, PT ;  /* 0x000000500000780c */ /* 0x000fe40003f64270 */
[----:B-1----:R-:W-:Y:S02]  /*19bd0*/  FMNMX.FTZ R3, R3, R210, !PT ;  /* 0x000000d203037209 */ /* 0x002fe40007810000 */
        /* <DEDUP_REMOVED lines=8> */
[C-C-:B------:R-:W-:Y:S01]  /*19c60*/  FFMA.FTZ R88, R2.reuse, R184, -R89.reuse ;  /* 0x000000b802587223 */ /* 0x140fe20000010859 */
[----:B------:R-:W-:-:S01]  /*19c70*/  FFMA.FTZ R184, R2, R185, -R89 ;  /* 0x000000b902b87223 */ /* 0x000fc20000010859 */
[C-C-:B------:R-:W-:Y:S01]  /*19c80*/  FFMA.FTZ R185, R2.reuse, R188, -R89.reuse ;  /* 0x000000bc02b97223 */ /* 0x140fe20000010859 */
[----:B------:R1:W-:Y:S01]  /*19c90*/  MUFU.EX2 R13, R177 ;  /* 0x000000b1000d7308 */ /* 0x0003e20000000800 */
[----:B------:R-:W-:-:S01]  /*19ca0*/  FFMA.FTZ R188, R2, R189, -R89 ;  /* 0x000000bd02bc7223 */ /* 0x000fc20000010859 */
[C-C-:B------:R-:W-:Y:S01]  /*19cb0*/  FFMA.FTZ R189, R2.reuse, R192, -R89.reuse ;  /* 0x000000c002bd7223 */ /* 0x140fe20000010859 */
[----:B------:R-:W-:-:S01]  /*19cc0*/  FFMA.FTZ R192, R2, R193, -R89 ;  /* 0x000000c102c07223 */ /* 0x000fc20000010859 */
[C-C-:B------:R-:W-:Y:S01]  /*19cd0*/  FFMA.FTZ R193, R2.reuse, R196, -R89.reuse ;  /* 0x000000c402c17223 */ /* 0x140fe20000010859 */
[----:B------:R-:W-:-:S01]  /*19ce0*/  FFMA.FTZ R196, R2, R197, -R89 ;  /* 0x000000c502c47223 */ /* 0x000fc20000010859 */
[----:B------:R-:W-:Y:S01]  /*19cf0*/  FSEL R138, R138, -INF , P3 ;  /* 0xff8000008a8a7808 */ /* 0x000fe20001800000 */
[----:B------:R-:W-:-:S01]  /*19d00*/  FFMA.FTZ R181, R2, R181, -R89 ;  /* 0x000000b502b57223 */ /* 0x000fc20000010859 */
[----:B------:R-:W-:Y:S01]  /*19d10*/  ISETP.GT.AND P3, PT, R0, 0x68, PT ;  /* 0x000000680000780c */ /* 0x000fe20003f64270 */
[----:B-1----:R-:W-:-:S01]  /*19d20*/  FFMA.FTZ R177, R2, R180, -R89 ;  /* 0x000000b402b17223 */ /* 0x002fc20000010859 */
[----:B------:R-:W-:Y:S01]  /*19d30*/  FMNMX.FTZ R180, R186, R21, !PT ;  /* 0x00000015bab47209 */ /* 0x000fe20007810000 */
[----:B------:R-:W-:-:S01]  /*19d40*/  FFMA.FTZ R168, R2, R168, -R89 ;  /* 0x000000a802a87223 */ /* 0x000fc20000010859 */
[----:B------:R-:W-:Y:S01]  /*19d50*/  FSEL R142, R142, -INF , P3 ;  /* 0xff8000008e8e7808 */ /* 0x000fe20001800000 */
[----:B------:R-:W-:-:S01]  /*19d60*/  FFMA.FTZ R169, R2, R169, -R89 ;  /* 0x000000a902a97223 */ /* 0x000fc20000010859 */
[----:B------:R-:W-:Y:S01]  /*19d70*/  FMNMX.FTZ R197, R187, R180, !PT ;  /* 0x000000b4bbc57209 */ /* 0x000fe20007810000 */
[----:B------:R-:W-:-:S01]  /*19d80*/  FFMA.FTZ R172, R2, R172, -R89 ;  /* 0x000000ac02ac7223 */ /* 0x000fc20000010859 */
[----:B------:R-:W-:Y:S01]  /*19d90*/  ISETP.GT.AND P3, PT, R0, 0x70, PT ;  /* 0x000000700000780c */ /* 0x000fe20003f64270 */
[----:B------:R1:W-:Y:S01]  /*19da0*/  MUFU.EX2 R180, R181 ;  /* 0x000000b500b47308 */ /* 0x0003e20000000800 */
[----:B------:R-:W-:Y:S01]  /*19db0*/  FMNMX.FTZ R197, R190, R197, !PT ;  /* 0x000000c5bec57209 */ /* 0x000fe20007810000 */
[--C-:B------:R-:W-:Y:S01]  /*19dc0*/  FFMA.FTZ R173, R2, R173, -R89.reuse ;  /* 0x000000ad02ad7223 */ /* 0x100fe20000010859 */
[----:B------:R-:W-:Y:S01]  /*19dd0*/  FSEL R146, R146, -INF , P3 ;  /* 0xff80000092927808 */ /* 0x000fe20001800000 */
[C-C-:B------:R-:W-:Y:S01]  /*19de0*/  FFMA.FTZ R176, R2.reuse, R176, -R89.reuse ;  /* 0x000000b002b07223 */ /* 0x140fe20000010859 */
[----:B------:R-:W-:Y:S01]  /*19df0*/  FMNMX.FTZ R197, R191, R197, !PT ;  /* 0x000000c5bfc57209 */ /* 0x000fe20007810000 */
[--C-:B------:R-:W-:Y:S01]  /*19e00*/  FFMA.FTZ R152, R2, R152, -R89.reuse ;  /* 0x0000009802987223 */ /* 0x100fe20000010859 */
[----:B------:R-:W-:Y:S01]  /*19e10*/  ISETP.GT.AND P3, PT, R0, 0x78, PT ;  /* 0x000000780000780c */ /* 0x000fe20003f64270 */
[--C-:B------:R-:W-:Y:S01]  /*19e20*/  FFMA.FTZ R153, R2, R153, -R89.reuse ;  /* 0x0000009902997223 */ /* 0x100fe20000010859 */
[----:B------:R-:W-:Y:S01]  /*19e30*/  FMNMX.FTZ R197, R194, R197, !PT ;  /* 0x000000c5c2c57209 */ /* 0x000fe20007810000 */
[--C-:B-1----:R-:W-:Y:S01]  /*19e40*/  FFMA.FTZ R181, R2, R129, -R89.reuse ;  /* 0x0000008102b57223 */ /* 0x102fe20000010859 */
[----:B------:R-:W-:Y:S01]  /*19e50*/  FSEL R150, R150, -INF , P3 ;  /* 0xff80000096967808 */ /* 0x000fe20001800000 */
[C-C-:B------:R-:W-:Y:S01]  /*19e60*/  FFMA.FTZ R156, R2.reuse, R156, -R89.reuse ;  /* 0x0000009c029c7223 */ /* 0x140fe20000010859 */
[----:B------:R-:W-:Y:S01]  /*19e70*/  FMNMX.FTZ R197, R195, R197, !PT ;  /* 0x000000c5c3c57209 */ /* 0x000fe20007810000 */
[--C-:B------:R-:W-:Y:S01]  /*19e80*/  FFMA.FTZ R157, R2, R157, -R89.reuse ;  /* 0x0000009d029d7223 */ /* 0x100fe20000010859 */
[----:B------:R-:W-:Y:S01]  /*19e90*/  ISETP.GT.AND P3, PT, R0, 0x80, PT ;  /* 0x000000800000780c */ /* 0x000fe20003f64270 */
[--C-:B------:R-:W-:Y:S01]  /*19ea0*/  FFMA.FTZ R160, R2, R160, -R89.reuse ;  /* 0x000000a002a07223 */ /* 0x100fe20000010859 */
        /* <DEDUP_REMOVED lines=60> */
[----:B------:R-:W-:Y:S01]  /*1a270*/  MUFU.EX2 R184, R184 ;  /* 0x000000b800b87308 */ /* 0x000fe20000000800 */
[----:B------:R-:W-:Y:S02]  /*1a280*/  FMNMX.FTZ R197, R166, R197, !PT ;  /* 0x000000c5a6c57209 */ /* 0x000fe40007810000 */
[----:B------:R-:W-:Y:S02]  /*1a290*/  ISETP.GT.AND P3, PT, R0, 0xc0, PT ;  /* 0x000000c00000780c */ /* 0x000fe40003f64270 */
[----:B------:R-:W-:-:S02]  /*1a2a0*/  FMNMX.FTZ R197, R167, R197, !PT ;  /* 0x000000c5a7c57209 */ /* 0x000fc40007810000 */
[----:B------:R-:W-:Y:S01]  /*1a2b0*/  ISETP.GT.AND P4, PT, R0, 0xc1, PT ;  /* 0x000000c10000780c */ /* 0x000fe20003f84270 */
[----:B------:R1:W-:Y:S01]  /*1a2c0*/  MUFU.EX2 R119, R181 ;  /* 0x000000b500777308 */ /* 0x0003e20000000800 */
[----:B------:R-:W-:Y:S02]  /*1a2d0*/  FMNMX.FTZ R197, R138, R197, !PT ;  /* 0x000000c58ac57209 */ /* 0x000fe40007810000 */
[----:B------:R-:W-:Y:S02]  /*1a2e0*/  FSEL R90, R90, -INF , P3 ;  /* 0xff8000005a5a7808 */ /* 0x000fe40001800000 */
[----:B------:R-:W-:Y:S02]  /*1a2f0*/  FMNMX.FTZ R197, R139, R197, !PT ;  /* 0x000000c58bc57209 */ /* 0x000fe40007810000 */
[----:B------:R-:W-:Y:S01]  /*1a300*/  ISETP.GT.AND P3, PT, R0, 0xc8, PT ;  /* 0x000000c80000780c */ /* 0x000fe20003f64270 */
[----:B------:R-:W-:Y:S02]  /*1a310*/  WARPGROUP.DEPBAR.LE gsb0, 0x0 ;  /* 0x00008000000079c5 */ /* 0x000fe40000010000 */
[----:B------:R-:W-:Y:S01]  /*1a320*/  FMNMX.FTZ R197, R142, R197, !PT ;  /* 0x000000c58ec57209 */ /* 0x000fe20007810000 */
[----:B-1----:R-:W-:-:S01]  /*1a330*/  FFMA.FTZ R181, R2, R132, -R89 ;  /* 0x0000008402b57223 */ /* 0x002fc20000010859 */
[----:B------:R-:W-:Y:S01]  /*1a340*/  FSEL R132, R91, -INF , P4 ;  /* 0xff8000005b847808 */ /* 0x000fe20002000000 */
[----:B------:R-:W-:Y:S01]  /*1a350*/  MUFU.EX2 R185, R185 ;  /* 0x000000b900b97308 */ /* 0x000fe20000000800 */
[----:B------:R-:W-:Y:S01]  /*1a360*/  FMNMX.FTZ R197, R143, R197, !PT ;  /* 0x000000c58fc57209 */ /* 0x000fe20007810000 */
[----:B------:R-:W-:Y:S01]  /*1a370*/  WARPGROUP.ARRIVE ;  /* 0x00000000000079c5 */ /* 0x000fe20000000000 */
[----:B------:R-:W-:-:S02]  /*1a380*/  ISETP.GT.AND P4, PT, R0, 0xc9, PT ;  /* 0x000000c90000780c */ /* 0x000fc40003f84270 */
[----:B------:R-:W-:Y:S02]  /*1a390*/  FMNMX.FTZ R197, R146, R197, !PT ;  /* 0x000000c592c57209 */ /* 0x000fe40007810000 */
[----:B------:R-:W-:Y:S01]  /*1a3a0*/  FSEL R94, R94, -INF , P3 ;  /* 0xff8000005e5e7808 */ /* 0x000fe20001800000 */
[----:B------:R1:W-:Y:S01]  /*1a3b0*/  MUFU.EX2 R91, R181 ;  /* 0x000000b5005b7308 */ /* 0x0003e20000000800 */
[----:B------:R-:W-:Y:S02]  /*1a3c0*/  FMNMX.FTZ R197, R147, R197, !PT ;  /* 0x000000c593c57209 */ /* 0x000fe40007810000 */
[----:B------:R-:W-:Y:S02]  /*1a3d0*/  ISETP.GT.AND P3, PT, R0, 0xd0, PT ;  /* 0x000000d00000780c */ /* 0x000fe40003f64270 */
[----:B------:R-:W-:Y:S02]  /*1a3e0*/  FMNMX.FTZ R197, R150, R197, !PT ;  /* 0x000000c596c57209 */ /* 0x000fe40007810000 */
[----:B------:R-:W-:Y:S01]  /*1a3f0*/  FSEL R98, R98, -INF , P3 ;  /* 0xff80000062627808 */ /* 0x000fe20001800000 */
[----:B------:R-:W-:Y:S01]  /*1a400*/  MUFU.EX2 R188, R188 ;  /* 0x000000bc00bc7308 */ /* 0x000fe20000000800 */
[----:B------:R-:W-:Y:S01]  /*1a410*/  FMNMX.FTZ R197, R151, R197, !PT ;  /* 0x000000c597c57209 */ /* 0x000fe20007810000 */
[----:B-1----:R-:W-:Y:S01]  /*1a420*/  FFMA.FTZ R181, R2, R133, -R89 ;  /* 0x0000008502b57223 */ /* 0x002fe20000010859 */
[----:B------:R-:W-:-:S02]  /*1a430*/  FSEL R133, R95, -INF , P4 ;  /* 0xff8000005f857808 */ /* 0x000fc40002000000 */
[----:B------:R-:W-:Y:S02]  /*1a440*/  FMNMX.FTZ R197, R122, R197, !PT ;  /* 0x000000c57ac57209 */ /* 0x000fe40007810000 */
[C---:B------:R-:W-:Y:S01]  /*1a450*/  ISETP.GT.AND P4, PT, R0.reuse, 0xd1, PT ;  /* 0x000000d10000780c */ /* 0x040fe20003f84270 */
        /* <DEDUP_REMOVED lines=10> */
[----:B------:R-:W-:Y:S01]  /*1a500*/  ISETP.GT.AND P4, PT, R0, 0xd9, PT ;  /* 0x000000d90000780c */ /* 0x000fe20003f84270 */
[----:B------:R-:W-:Y:S01]  /*1a510*/  FFMA.FTZ R0, R2, R105, -R89 ;  /* 0x0000006902007223 */ /* 0x000fe20000010859 */
[----:B------:R-:W-:Y:S01]  /*1a520*/  FMNMX.FTZ R197, R131, R197, !PT ;  /* 0x000000c583c57209 */ /* 0x000fe20007810000 */
[----:B------:R-:W-:Y:S01]  /*1a530*/  MUFU.EX2 R99, R181 ;  /* 0x000000b500637308 */ /* 0x000fe20000000800 */
[----:B------:R-:W-:Y:S02]  /*1a540*/  FSEL R105, R103, -INF , P4 ;  /* 0xff80000067697808 */ /* 0x000fe40002000000 */
[----:B------:R-:W-:-:S04]  /*1a550*/  FMNMX.FTZ R197, R134, R197, !PT ;  /* 0x000000c586c57209 */ /* 0x000fc80007810000 */
[----:B------:R-:W-:Y:S01]  /*1a560*/  FMNMX.FTZ R197, R135, R197, !PT ;  /* 0x000000c587c57209 */ /* 0x000fe20007810000 */
[----:B------:R1:W-:Y:S03]  /*1a570*/  MUFU.EX2 R103, R0 ;  /* 0x0000000000677308 */ /* 0x0003e60000000800 */
        /* <DEDUP_REMOVED lines=21> */
[----:B-1----:R-:W-:Y:S01]  /*1a6d0*/  FMNMX.FTZ R0, R102, R197, !PT ;  /* 0x000000c566007209 */ /* 0x002fe20007810000 */
[----:B------:R-:W-:-:S03]  /*1a6e0*/  FFMA.FTZ R197, R2, R209, -R89 ;  /* 0x000000d102c57223 */ /* 0x000fc60000010859 */
[----:B------:R-:W-:Y:S01]  /*1a6f0*/  FMNMX.FTZ R0, R105, R0, !PT ;  /* 0x0000000069007209 */ /* 0x000fe20007810000 */
[----:B------:R-:W-:Y:S04]  /*1a700*/  MUFU.EX2 R176, R176 ;  /* 0x000000b000b07308 */ /* 0x000fe80000000800 */
[----:B------:R-:W1:Y:S04]  /*1a710*/  SHFL.BFLY PT, R181, R0, 0x2, 0x1f ;  /* 0x0c401f0000b57f89 */ /* 0x000e6800000e0000 */
[----:B------:R-:W-:Y:S08]  /*1a720*/  MUFU.EX2 R177, R177 ;  /* 0x000000b100b17308 */ /* 0x000ff00000000800 */
[----:B------:R-:W-:Y:S08]  /*1a730*/  MUFU.EX2 R152, R152 ;  /* 0x0000009800987308 */ /* 0x000ff00000000800 */
[----:B------:R-:W-:Y:S01]  /*1a740*/  MUFU.EX2 R153, R153 ;  /* 0x0000009900997308 */ /* 0x000fe20000000800 */
[----:B-1----:R-:W-:Y:S01]  /*1a750*/  FMNMX.FTZ R0, R0, R181, !PT ;  /* 0x000000b500007209 */ /* 0x002fe20007810000 */
[C-C-:B------:R-:W-:Y:S01]  /*1a760*/  FFMA.FTZ R181, R2.reuse, R208, -R89.reuse ;  /* 0x000000d002b57223 */ /* 0x140fe20000010859 */
[----:B------:R-:W-:-:S05]  /*1a770*/  FFMA.FTZ R89, R2, R101, -R89 ;  /* 0x0000006502597223 */ /* 0x000fca0000010859 */
[----:B------:R-:W-:Y:S01]  /*1a780*/  MUFU.EX2 R156, R156 ;  /* 0x0000009c009c7308 */ /* 0x000fe20000000800 */
[----:B------:R-:W1:Y:S07]  /*1a790*/  SHFL.BFLY PT, R204, R0, 0x1, 0x1f ;  /* 0x0c201f0000cc7f89 */ /* 0x000e6e00000e0000 */
[----:B------:R-:W-:Y:S08]  /*1a7a0*/  MUFU.EX2 R157, R157 ;  /* 0x0000009d009d7308 */ /* 0x000ff00000000800 */
[----:B------:R-:W-:Y:S08]  /*1a7b0*/  MUFU.EX2 R160, R160 ;  /* 0x000000a000a07308 */ /* 0x000ff00000000800 */
[----:B------:R-:W-:Y:S01]  /*1a7c0*/  MUFU.EX2 R161, R161 ;  /* 0x000000a100a17308 */ /* 0x000fe20000000800 */
[----:B-1----:R-:W-:-:S04]  /*1a7d0*/  FMNMX.FTZ R0, R0, R204, !PT ;  /* 0x000000cc00007209 */ /* 0x002fc80007810000 */
[----:B------:R-:W-:Y:S01]  /*1a7e0*/  FSETP.NEU.FTZ.AND P3, PT, R0, -INF , PT ;  /* 0xff8000000000780b */ /* 0x000fe20003f7d000 */
[----:B------:R-:W-:-:S02]  /*1a7f0*/  FFMA.FTZ R204, R2, R0, -8 ;  /* 0xc100000002cc7423 */ /* 0x000fc40000010000 */
[----:B------:R-:W-:Y:S03]  /*1a800*/  MUFU.EX2 R164, R164 ;  /* 0x000000a400a47308 */ /* 0x000fe60000000800 */
[----:B------:R-:W-:Y:S02]  /*1a810*/  FSEL R101, R204, RZ, P3 ;  /* 0x000000ffcc657208 */ /* 0x000fe40001800000 */
[----:B------:R-:W-:Y:S02]  /*1a820*/  FSEL R204, R3, RZ, P2 ;  /* 0x000000ff03cc7208 */ /* 0x000fe40001000000 */
[----:B------:R-:W-:Y:S01]  /*1a830*/  ISETP.NE.AND P2, PT, R211, RZ, PT ;  /* 0x000000ffd300720c */ /* 0x000fe20003f45270 */
[C-C-:B------:R-:W-:Y:S01]  /*1a840*/  FFMA.FTZ R186, R2.reuse, R186, -R101.reuse ;  /* 0x000000ba02ba7223 */ /* 0x140fe20000010865 */
[----:B------:R-:W-:-:S01]  /*1a850*/  FFMA.FTZ R187, R2, R187, -R101 ;  /* 0x000000bb02bb7223 */ /* 0x000fc20000010865 */
[----:B------:R-:W-:Y:S01]  /*1a860*/  FADD.FTZ R204, -R204, R20 ;  /* 0x00000014cccc7221 */ /* 0x000fe20000010100 */
[----:B------:R-:W-:Y:S01]  /*1a870*/  FSEL R20, R0, RZ, P3 ;  /* 0x000000ff00147208 */ /* 0x000fe20001800000 */
[C-C-:B------:R-:W-:Y:S01]  /*1a880*/  FFMA.FTZ R190, R2.reuse, R190, -R101.reuse ;  /* 0x000000be02be7223 */ /* 0x140fe20000010865 */
[----:B------:R-:W-:-:S01]  /*1a890*/  FFMA.FTZ R191, R2, R191, -R101 ;  /* 0x000000bf02bf7223 */ /* 0x000fc20000010865 */
[----:B------:R-:W-:Y:S01]  /*1a8a0*/  FMUL.FTZ R204, R2, R204 ;  /* 0x000000cc02cc7220 */ /* 0x000fe20000410000 */
        /* <DEDUP_REMOVED lines=25> */
[----:B-1----:R-:W-:-:S01]  /*1aa40*/  FFMA.FTZ R236, R205, R236, R88 ;  /* 0x000000eccdec7223 */ /* 0x002fc20000010058 */
[C-C-:B------:R-:W-:Y:S01]  /*1aa50*/  FFMA.FTZ R167, R2.reuse, R167, -R101.reuse ;  /* 0x000000a702a77223 */ /* 0x140fe20000010865 */
[----:B------:R-:W-:-:S01]  /*1aa60*/  FFMA.FTZ R138, R2, R138, -R101 ;  /* 0x0000008a028a7223 */ /* 0x000fc20000010865 */
[----:B------:R-:W-:Y:S01]  /*1aa70*/  FFMA.FTZ R139, R2, R139, -R101 ;  /* 0x0000008b028b7223 */ /* 0x000fe20000010865 */
[----:B------:R-:W-:-:S01]  /*1aa80*/  FADD.FTZ R236, R184, R236 ;  /* 0x000000ecb8ec7221 */ /* 0x000fc20000010000 */
[C-C-:B------:R-:W-:Y:S01]  /*1aa90*/  FFMA.FTZ R142, R2.reuse, R142, -R101.reuse ;  /* 0x0000008e028e7223 */ /* 0x140fe20000010865 */
[----:B------:R-:W-:-:S01]  /*1aaa0*/  FFMA.FTZ R143, R2, R143, -R101 ;  /* 0x0000008f028f7223 */ /* 0x000fc20000010865 */
[----:B------:R-:W1:Y:S01]  /*1aab0*/  MUFU.EX2 R190, R190 ;  /* 0x000000be00be7308 */ /* 0x000e620000000800 */
[----:B--2---:R-:W-:-:S01]  /*1aac0*/  FFMA.FTZ R14, R204, R14, R186 ;  /* 0x0000000ecc0e7223 */ /* 0x004fc200000100ba */
[----:B------:R-:W-:Y:S01]  /*1aad0*/  FADD.FTZ R236, R185, R236 ;  /* 0x000000ecb9ec7221 */ /* 0x000fe20000010000 */
[----:B------:R-:W-:-:S01]  /*1aae0*/  FFMA.FTZ R146, R2, R146, -R101 ;  /* 0x0000009202927223 */ /* 0x000fc20000010865 */
[C-C-:B------:R-:W-:Y:S01]  /*1aaf0*/  FFMA.FTZ R147, R2.reuse, R147, -R101.reuse ;  /* 0x0000009302937223 */ /* 0x140fe20000010865 */
[----:B------:R-:W-:-:S01]  /*1ab00*/  FFMA.FTZ R150, R2, R150, -R101 ;  /* 0x0000009602967223 */ /* 0x000fc20000010865 */
[----:B------:R-:W-:Y:S01]  /*1ab10*/  FADD.FTZ R236, R188, R236 ;  /* 0x000000ecbcec7221 */ /* 0x000fe20000010000 */
[----:B------:R-:W-:-:S01]  /*1ab20*/  FFMA.FTZ R151, R2, R151, -R101 ;  /* 0x0000009702977223 */ /* 0x000fc20000010865 */
[----:B------:R-:W2:Y:S01]  /*1ab30*/  MUFU.EX2 R191, R191 ;  /* 0x000000bf00bf7308 */ /* 0x000ea20000000800 */
[----:B---3--:R-:W-:-:S01]  /*1ab40*/  FADD.FTZ R14, R187, R14 ;  /* 0x0000000ebb0e7221 */ /* 0x008fc20000010000 */
[----:B------:R-:W-:Y:S01]  /*1ab50*/  FADD.FTZ R236, R189, R236 ;  /* 0x000000ecbdec7221 */ /* 0x000fe20000010000 */
[----:B------:R-:W-:-:S01]  /*1ab60*/  FFMA.FTZ R122, R2, R122, -R101 ;  /* 0x0000007a027a7223 */ /* 0x000fc20000010865 */
[C-C-:B------:R-:W-:Y:S01]  /*1ab70*/  FFMA.FTZ R123, R2.reuse, R123, -R101.reuse ;  /* 0x0000007b027b7223 */ /* 0x140fe20000010865 */
[----:B------:R-:W-:-:S01]  /*1ab80*/  FFMA.FTZ R126, R2, R126, -R101 ;  /* 0x0000007e027e7223 */ /* 0x000fc20000010865 */
[----:B------:R-:W-:Y:S01]  /*1ab90*/  FADD.FTZ R236, R192, R236 ;  /* 0x000000ecc0ec7221 */ /* 0x000fe20000010000 */
[----:B------:R-:W-:-:S01]  /*1aba0*/  FFMA.FTZ R127, R2, R127, -R101 ;  /* 0x0000007f027f7223 */ /* 0x000fc20000010865 */
[----:B------:R-:W3:Y:S01]  /*1abb0*/  MUFU.EX2 R194, R194 ;  /* 0x000000c200c27308 */ /* 0x000ee20000000800 */
[----:B-1----:R-:W-:-:S01]  /*1abc0*/  FADD.FTZ R14, R190, R14 ;  /* 0x0000000ebe0e7221 */ /* 0x002fc20000010000 */
[----:B------:R-:W-:Y:S01]  /*1abd0*/  FADD.FTZ R236, R193, R236 ;  /* 0x000000ecc1ec7221 */ /* 0x000fe20000010000 */
[----:B------:R-:W-:-:S01]  /*1abe0*/  FFMA.FTZ R130, R2, R130, -R101 ;  /* 0x0000008202827223 */ /* 0x000fc20000010865 */
[C-C-:B------:R-:W-:Y:S01]  /*1abf0*/  FFMA.FTZ R131, R2.reuse, R131, -R101.reuse ;  /* 0x0000008302837223 */ /* 0x140fe20000010865 */
[----:B------:R-:W-:-:S01]  /*1ac00*/  FFMA.FTZ R134, R2, R134, -R101 ;  /* 0x0000008602867223 */ /* 0x000fc20000010865 */
[----:B------:R-:W-:Y:S01]  /*1ac10*/  FADD.FTZ R236, R196, R236 ;  /* 0x000000ecc4ec7221 */ /* 0x000fe20000010000 */
        /* <DEDUP_REMOVED lines=28> */
[----:B0-----:R-:W-:-:S03]  /*1ade0*/  SHF.R.U32.HI R211, RZ, 0x7, R234 ;  /* 0x00000007ffd37819 */ /* 0x001fc600000116ea */
[----:B------:R-:W-:Y:S02]  /*1adf0*/  FADD.FTZ R236, R180, R236 ;  /* 0x000000ecb4ec7221 */ /* 0x000fe40000010000 */
[----:B------:R-:W0:Y:S01]  /*1ae00*/  MUFU.EX2 R171, R171 ;  /* 0x000000ab00ab7308 */ /* 0x000e220000000800 */
[----:B---3--:R-:W-:-:S01]  /*1ae10*/  FADD.FTZ R14, R199, R14 ;  /* 0x0000000ec70e7221 */ /* 0x008fc20000010000 */
        /* <DEDUP_REMOVED lines=45> */
[----:B------:R-:W-:Y:S02]  /*1b0f0*/  VIADD R20, R12, 0x600 ;  /* 0x000006000c147836 */ /* 0x000fe40000000000 */
[----:B------:R-:W-:-:S03]  /*1b100*/  FFMA.FTZ R12, R2, R111, -R101 ;  /* 0x0000006f020c7223 */ /* 0x000fc60000010865 */
[----:B------:R-:W-:Y:S01]  /*1b110*/  R2UR UR6, R20 ;  /* 0x00000000140672ca */ /* 0x000fe200000e0000 */
[----:B------:R-:W1:Y:S01]  /*1b120*/  MUFU.EX2 R165, R165 ;  /* 0x000000a500a57308 */ /* 0x000e620000000800 */
[----:B0-----:R-:W-:-:S01]  /*1b130*/  FADD.FTZ R21, R143, R21 ;  /* 0x000000158f157221 */ /* 0x001fc20000010000 */
[----:B------:R-:W-:-:S06]  /*1b140*/  FFMA.FTZ R20, R2, R115, -R101 ;  /* 0x0000007302147223 */ /* 0x000fcc0000010865 */
[----:B------:R-:W0:Y:S01]  /*1b150*/  MUFU.EX2 R136, R136 ;  /* 0x0000008800887308 */ /* 0x000e220000000800 */
[----:B--2---:R-:W-:-:S01]  /*1b160*/  FADD.FTZ R111, R146, R21 ;  /* 0x00000015926f7221 */ /* 0x004fc20000010000 */
[----:B------:R-:W-:-:S05]  /*1b170*/  IMAD.MOV.U32 R21, RZ, RZ, -0x3ffffff0 ;  /* 0xc0000010ff157424 */ /* 0x000fca00078e00ff */
[----:B------:R-:W-:Y:S01]  /*1b180*/  R2UR UR7, R21 ;  /* 0x00000000150772ca */ /* 0x000fe200000e0000 */
[----:B------:R-:W2:Y:S01]  /*1b190*/  MUFU.EX2 R137, R137 ;  /* 0x0000008900897308 */ /* 0x000ea20000000800 */
[----:B-1----:R-:W-:-:S01]  /*1b1a0*/  FADD.FTZ R236, R165, R236 ;  /* 0x000000eca5ec7221 */ /* 0x002fc20000010000 */
[C-C-:B------:R-:W-:Y:S01]  /*1b1b0*/  FFMA.FTZ R21, R2.reuse, R129, -R101.reuse ;  /* 0x0000008102157223 */ /* 0x140fe20000010865 */
[----:B------:R-:W-:-:S05]  /*1b1c0*/  FFMA.FTZ R101, R2, R105, -R101 ;  /* 0x0000006902657223 */ /* 0x000fca0000010865 */
[----:B------:R-:W1:Y:S01]  /*1b1d0*/  MUFU.EX2 R140, R140 ;  /* 0x0000008c008c7308 */ /* 0x000e620000000800 */
[----:B0-----:R-:W-:-:S03]  /*1b1e0*/  FADD.FTZ R236, R136, R236 ;  /* 0x000000ec88ec7221 */ /* 0x001fc60000010000 */
[----:B------:R-:W-:Y:S04]  /*1b1f0*/  QGMMA.64x128x32.F32.E4M3.E4M3 R24, R200, gdesc[UR4], R24, gsb0 ;  /* 0x01e00004c8187df3 */ /* 0x000fe80008000818 */
        /* <DEDUP_REMOVED lines=38> */
[----:B--2---:R-:W-:-:S04]  /*1b460*/  FADD.FTZ R14, R128, R14 ;  /* 0x0000000e800e7221 */ /* 0x004fc80000010000 */
[----:B------:R-:W-:-:S03]  /*1b470*/  FADD.FTZ R14, R119, R14 ;  /* 0x0000000e770e7221 */ /* 0x000fc60000010000 */
        /* <DEDUP_REMOVED lines=21> */
[----:B--2---:R-:W-:-:S07]  /*1b5d0*/  FADD.FTZ R14, R109, R14 ;  /* 0x0000000e6d0e7221 */ /* 0x004fce0000010000 */
[----:B------:R-:W-:Y:S08]  /*1b5e0*/  MUFU.EX2 R114, R114 ;  /* 0x0000007200727308 */ /* 0x000ff00000000800 */
[----:B------:R-:W1:Y:S01]  /*1b5f0*/  MUFU.EX2 R113, R113 ;  /* 0x0000007100717308 */ /* 0x000e620000000800 */
[----:B0-----:R-:W-:-:S01]  /*1b600*/  FADD.FTZ R129, R112, R14 ;  /* 0x0000000e70817221 */ /* 0x001fc20000010000 */
[----:B------:R-:W-:-:S05]  /*1b610*/  IADD3 R14, -R211, 0xb, RZ ;  /* 0x0000000bd30e7810 */ /* 0x000fca0007ffe1ff */
[----:B------:R0:W-:Y:S06]  /*1b620*/  BAR.ARV R14, 0x100 ;  /* 0x0004000e0000751d */ /* 0x0001ec0000002000 */
[----:B------:R-:W-:Y:S01]  /*1b630*/  MUFU.EX2 R20, R20 ;  /* 0x0000001400147308 */ /* 0x000fe20000000800 */
[----:B0-----:R-:W-:Y:S02]  /*1b640*/  @!P2 IMAD R14, R233, 0x8, R16 ;  /* 0x00000008e90ea824 */ /* 0x001fe400078e0210 */
[----:B-1----:R-:W-:Y:S02]  /*1b650*/  FADD.FTZ R129, R113, R129 ;  /* 0x0000008171817221 */ /* 0x002fe40000010000 */
[----:B------:R-:W-:-:S03]  /*1b660*/  @!P2 VIADD R14, R14, 0x2e840 ;  /* 0x0002e8400e0ea836 */ /* 0x000fc60000000000 */
[----:B------:R-:W0:Y:S02]  /*1b670*/  MUFU.EX2 R116, R116 ;  /* 0x0000007400747308 */ /* 0x000e240000000800 */
[----:B------:R-:W-:-:S04]  /*1b680*/  @!P2 PRMT R14, RZ, 0x654, R14 ;  /* 0x00000654ff0ea816 */ /* 0x000fc8000000000e */
[----:B------:R1:W-:Y:S02]  /*1b690*/  @!P2 SYNCS.ARRIVE.TRANS64.RED.A1T0 RZ, [R14+URZ], RZ ;  /* 0x000000ff0effa9a7 */ /* 0x0003e4000810043f */
[----:B------:R-:W-:Y:S08]  /*1b6a0*/  MUFU.EX2 R118, R118 ;  /* 0x0000007600767308 */ /* 0x000ff00000000800 */
[----:B------:R-:W2:Y:S01]  /*1b6b0*/  MUFU.EX2 R117, R117 ;  /* 0x0000007500757308 */ /* 0x000ea20000000800 */
[----:B0-----:R-:W-:-:S07]  /*1b6c0*/  FADD.FTZ R129, R116, R129 ;  /* 0x0000008174817221 */ /* 0x001fce0000010000 */
[----:B------:R-:W0:Y:S08]  /*1b6d0*/  MUFU.EX2 R21, R21 ;  /* 0x0000001500157308 */ /* 0x000e300000000800 */
[----:B------:R3:W-:Y:S01]  /*1b6e0*/  MUFU.EX2 R111, R132 ;  /* 0x00000084006f7308 */ /* 0x0007e20000000800 */
[----:B--2---:R-:W-:-:S07]  /*1b6f0*/  FADD.FTZ R129, R117, R129 ;  /* 0x0000008175817221 */ /* 0x004fce0000010000 */
[----:B------:R-:W2:Y:S01]  /*1b700*/  MUFU.EX2 R181, R181 ;  /* 0x000000b500b57308 */ /* 0x000ea20000000800 */
[----:B---3--:R-:W-:-:S04]  /*1b710*/  FADD.FTZ R132, R12, R115 ;  /* 0x000000730c847221 */ /* 0x008fc80000010000 */
[----:B------:R-:W-:-:S03]  /*1b720*/  FADD.FTZ R132, R114, R132 ;  /* 0x0000008472847221 */ /* 0x000fc60000010000 */
[----:B------:R-:W3:Y:S01]  /*1b730*/  MUFU.EX2 R90, R90 ;  /* 0x0000005a005a7308 */ /* 0x000ee20000000800 */
[----:B------:R-:W-:-:S04]  /*1b740*/  FADD.FTZ R132, R20, R132 ;  /* 0x0000008414847221 */ /* 0x000fc80000010000 */
[----:B------:R-:W-:-:S03]  /*1b750*/  FADD.FTZ R132, R118, R132 ;  /* 0x0000008476847221 */ /* 0x000fc60000010000 */
[----:B------:R-:W4:Y:S01]  /*1b760*/  MUFU.EX2 R197, R197 ;  /* 0x000000c500c57308 */ /* 0x000f220000000800 */
[----:B0-----:R-:W-:-:S01]  /*1b770*/  FADD.FTZ R132, R21, R132 ;  /* 0x0000008415847221 */ /* 0x001fc20000010000 */
[----:B--2---:R-:W-:-:S06]  /*1b780*/  FADD.FTZ R129, R181, R129 ;  /* 0x00000081b5817221 */ /* 0x004fcc0000010000 */
[----:B------:R-:W0:Y:S01]  /*1b790*/  MUFU.EX2 R92, R92 ;  /* 0x0000005c005c7308 */ /* 0x000e220000000800 */
[----:B---3--:R-:W-:-:S04]  /*1b7a0*/  FADD.FTZ R132, R90, R132 ;  /* 0x000000845a847221 */ /* 0x008fc80000010000 */
[----:B------:R-:W-:-:S03]  /*1b7b0*/  FADD.FTZ R132, R111, R132 ;  /* 0x000000846f847221 */ /* 0x000fc60000010000 */
[----:B------:R-:W2:Y:S01]  /*1b7c0*/  MUFU.EX2 R94, R94 ;  /* 0x0000005e005e7308 */ /* 0x000ea20000000800 */
[----:B----4-:R-:W-:-:S07]  /*1b7d0*/  FADD.FTZ R129, R197, R129 ;  /* 0x00000081c5817221 */ /* 0x010fce0000010000 */
        /* <DEDUP_REMOVED lines=19> */
[----:B0-----:R-:W-:-:S01]  /*1b910*/  FADD.FTZ R132, R102, R132 ;  /* 0x0000008466847221 */ /* 0x001fc20000010000 */
[----:B--2---:R-:W-:-:S03]  /*1b920*/  FADD.FTZ R236, R89, R129 ;  /* 0x0000008159ec7221 */ /* 0x004fc60000010000 */
[----:B-1----:R-:W-:Y:S01]  /*1b930*/  FADD.FTZ R14, R101, R132 ;  /* 0x00000084650e7221 */ /* 0x002fe20000010000 */
[----:B------:R-:W-:Y:S06]  /*1b940*/  @!P1 BRA `(.L_x_8398) ;  /* 0x0000000000049947 */ /* 0x000fec0003800000 */
[----:B------:R-:W-:Y:S01]  /*1b950*/  BPT.TRAP 0x1 ;  /* 0x000000040000795c */ /* 0x000fe20000300000 */
.L_x_8398:
[----:B------:R-:W2:Y:S04]  /*1b960*/  LDL R105, [R1+0x58] ;  /* 0x0000580001697983 */ /* 0x000ea80000100800 */
[----:B------:R-:W3:Y:S01]  /*1b970*/  LDL R132, [R1+0x3c] ;  /* 0x00003c0001847983 */ /* 0x000ee20000100800 */
[----:B------:R-:W-:Y:S02]  /*1b980*/  F2FP.SATFINITE.E4M3.F32.PACK_AB_MERGE_C R108, R109, R108, RZ ;  /* 0x0000006c6d6c723e */ /* 0x000fe400048070ff */
[----:B------:R-:W-:Y:S02]  /*1b990*/  F2FP.SATFINITE.E4M3.F32.PACK_AB_MERGE_C R12, R12, R110, RZ ;  /* 0x0000006e0c0c723e */ /* 0x000fe400048070ff */
[----:B------:R-:W-:Y:S02]  /*1b9a0*/  F2FP.SATFINITE.E4M3.F32.PACK_AB_MERGE_C R21, R21, R118, RZ ;  /* 0x000000761515723e */ /* 0x000fe400048070ff */
[----:B------:R-:W-:-:S02]  /*1b9b0*/  F2FP.SATFINITE.E4M3.F32.PACK_AB_MERGE_C R108, R103, R99, R108 ;  /* 0x00000063676c723e */ /* 0x000fc4000480706c */
[----:B------:R-:W-:Y:S02]  /*1b9c0*/  F2FP.SATFINITE.E4M3.F32.PACK_AB_MERGE_C R106, R107, R106, R12 ;  /* 0x0000006a6b6a723e */ /* 0x000fe4000480700c */
        /* <DEDUP_REMOVED lines=128> */
[----:B------:R-:W-:Y:S01]  /*1c1d0*/  IMAD.MOV.U32 R231, RZ, RZ, R233 ;  /* 0x000000ffffe77224 */ /* 0x000fe200078e00e9 */
[----:B------:R-:W-:Y:S06]  /*1c1e0*/  @P2 BRA `(.L_x_8399) ;  /* 0xffffffb000082947 */ /* 0x000fec000383ffff */
[----:B------:R-:W-:-:S07]  /*1c1f0*/  IMAD.MOV.U32 R231, RZ, RZ, R233 ;  /* 0x000000ffffe77224 */ /* 0x000fce00078e00e9 */
.L_x_8388:
[----:B------:R-:W2:Y:S02]  /*1c200*/  LDL R12, [R1+0x54] ;  /* 0x00005400010c7983 */ /* 0x000ea40000100800 */
[----:B--2---:R-:W-:-:S13]  /*1c210*/  ISETP.GE.AND P0, PT, R15, R12, PT ;  /* 0x0000000c0f00720c */ /* 0x004fda0003f06270 */
[----:B------:R-:W-:Y:S05]  /*1c220*/  @!P0 BRA `(.L_x_8400) ;  /* 0x0000004000248947 */ /* 0x000fea0003800000 */
[----:B------:R-:W-:Y:S02]  /*1c230*/  IMAD.MOV.U32 R233, RZ, RZ, R0 ;  /* 0x000000ffffe97224 */ /* 0x000fe400078e0000 */
[----:B------:R-:W-:Y:S02]  /*1c240*/  IMAD.MOV.U32 R234, RZ, RZ, R3 ;  /* 0x000000ffffea7224 */ /* 0x000fe400078e0003 */
[----:B------:R-:W-:Y:S02]  /*1c250*/  IMAD.MOV.U32 R12, RZ, RZ, R232 ;  /* 0x000000ffff0c7224 */ /* 0x000fe400078e00e8 */
[----:B------:R-:W-:-:S07]  /*1c260*/  IMAD.MOV.U32 R235, RZ, RZ, R231 ;  /* 0x000000ffffeb7224 */ /* 0x000fce00078e00e7 */
.L_x_8411:
        /* <DEDUP_REMOVED lines=8> */
[----:B-1----:R-:W-:Y:S05]  /*1c2f0*/  @P2 BRA `(.L_x_8401) ;  /* 0x0000000000302947 */ /* 0x002fea0003800000 */
[----:B------:R-:W-:Y:S05]  /*1c300*/  @!P1 BRA `(.L_x_8402) ;  /* 0x0000000000049947 */ /* 0x000fea0003800000 */
[----:B------:R-:W-:Y:S01]  /*1c310*/  BPT.TRAP 0x1 ;  /* 0x000000040000795c */ /* 0x000fe20000300000 */
.L_x_8402:
[----:B------:R-:W-:Y:S01]  /*1c320*/  IMAD R0, R231, 0x8, R16 ;  /* 0x00000008e7007824 */ /* 0x000fe200078e0210 */
[----:B------:R-:W-:-:S04]  /*1c330*/  SHF.L.U32 R3, R232, 0x1f, RZ ;  /* 0x0000001fe8037819 */ /* 0x000fc800000006ff */
[----:B------:R1:W2:Y:S01]  /*1c340*/  SYNCS.PHASECHK.TRANS64.TRYWAIT P0, [R0+URZ+0x2e830], R3 ;  /* 0x02e83003000075a7 */ /* 0x0002a2000800017f */
[----:B------:R-:W-:Y:S05]  /*1c350*/  @!P1 BRA `(.L_x_8403) ;  /* 0x0000000000049947 */ /* 0x000fea0003800000 */
[----:B------:R-:W-:Y:S01]  /*1c360*/  BPT.TRAP 0x1 ;  /* 0x000000040000795c */ /* 0x000fe20000300000 */
.L_x_8403:
[----:B------:R-:W-:Y:S04]  /*1c370*/  BSSY B0, `(.L_x_8401) ;  /* 0x0000004000007945 */ /* 0x000fe80003800000 */
[----:B--2---:R-:W-:Y:S05]  /*1c380*/  @P0 BRA `(.L_x_8404) ;  /* 0x0000000000080947 */ /* 0x004fea0003800000 */
[----:B------:R-:W2:Y:S02]  /*1c390*/  SYNCS.PHASECHK.TRANS64.TRYWAIT P0, [R0+URZ+0x2e830], R3 ;  /* 0x02e83003000075a7 */ /* 0x000ea4000800017f */
[----:B--2---:R-:W-:Y:S05]  /*1c3a0*/  @!P0 BRA `(.L_x_8405) ;  /* 0x0000011c00788947 */ /* 0x004fea0003800000 */
.L_x_8404:
[----:B------:R-:W-:Y:S05]  /*1c3b0*/  BSYNC B0 ;  /* 0x0000000000007941 */ /* 0x000fea0003800000 */
.L_x_8401:
[----:B-12---:R-:W2:Y:S01]  /*1c3c0*/  LDL R3, [R1+0x48] ;  /* 0x0000480001037983 */ /* 0x006ea20000100800 */
[----:B------:R-:W-:Y:S05]  /*1c3d0*/  WARPSYNC.ALL ;  /* 0x0000000000007948 */ /* 0x000fea0003800000 */
[----:B------:R-:W1:Y:S01]  /*1c3e0*/  S2R R0, SR_TID.X ;  /* 0x0000000000007919 */ /* 0x000e620000002100 */
[----:B------:R-:W-:Y:S01]  /*1c3f0*/  IMAD.MOV.U32 R89, RZ, RZ, 0x40000040 ;  /* 0x40000040ff597424 */ /* 0x000fe200078e00ff */
[----:B------:R-:W-:Y:S01]  /*1c400*/  MOV R13, UR38 ;  /* 0x00000026000d7c02 */ /* 0x000fe20008000f00 */
[----:B------:R-:W-:Y:S01]  /*1c410*/  IMAD.MOV.U32 R93, RZ, RZ, 0x40000040 ;  /* 0x40000040ff5d7424 */ /* 0x000fe200078e00ff */
[----:B------:R-:W-:Y:S01]  /*1c420*/  STL [R1+0x100], R28 ;  /* 0x0001001c01007387 */ /* 0x000fe20000100800 */
        /* <DEDUP_REMOVED lines=10> */
[C---:B------:R-:W-:Y:S01]  /*1c4d0*/  R2UR UR5, R91.reuse ;  /* 0x000000005b0572ca */ /* 0x040fe200000e0000 */
[----:B------:R-:W-:Y:S01]  /*1c4e0*/  STL [R1+0xf4], R25 ;  /* 0x0000f41901007387 */ /* 0x000fe20000100800 */
[----:B------:R-:W-:Y:S02]  /*1c4f0*/  R2UR UR7, R91 ;  /* 0x000000005b0772ca */ /* 0x000fe400000e0000 */
[----:B------:R-:W-:Y:S01]  /*1c500*/  R2UR UR9, R93 ;  /* 0x000000005d0972ca */ /* 0x000fe200000e0000 */
[----:B------:R-:W-:Y:S01]  /*1c510*/  STL [R1+0xf0], R24 ;  /* 0x0000f01801007387 */ /* 0x000fe20000100800 */
[----:B------:R-:W-:Y:S02]  /*1c520*/  R2UR UR11, R89 ;  /* 0x00000000590b72ca */ /* 0x000fe400000e0000 */
[C---:B------:R-:W-:Y:S01]  /*1c530*/  R2UR UR59, R91.reuse ;  /* 0x000000005b3b72ca */ /* 0x040fe200000e0000 */
[----:B------:R-:W-:Y:S01]  /*1c540*/  STL [R1+0xec], R23 ;  /* 0x0000ec1701007387 */ /* 0x000fe20000100800 */
[----:B------:R-:W-:-:S02]  /*1c550*/  R2UR UR29, R91 ;  /* 0x000000005b1d72ca */ /* 0x000fc400000e0000 */
[----:B------:R-:W-:Y:S01]  /*1c560*/  R2UR UR13, R89 ;  /* 0x00000000590d72ca */ /* 0x000fe200000e0000 */
[----:B------:R3:W-:Y:S01]  /*1c570*/  STL [R1+0xe8], R22 ;  /* 0x0000e81601007387 */ /* 0x0007e20000100800 */
[----:B------:R-:W-:Y:S02]  /*1c580*/  R2UR UR15, R93 ;  /* 0x000000005d0f72ca */ /* 0x000fe400000e0000 */
[----:B-1----:R-:W-:Y:S01]  /*1c590*/  SHF.R.U32.HI R0, RZ, 0x7, R0 ;  /* 0x00000007ff007819 */ /* 0x002fe20000011600 */
[----:B------:R-:W-:Y:S01]  /*1c5a0*/  STL [R1+0xe4], R19 ;  /* 0x0000e41301007387 */ /* 0x000fe20000100800 */
[----:B------:R-:W-:Y:S02]  /*1c5b0*/  R2UR UR31, R89 ;  /* 0x00000000591f72ca */ /* 0x000fe400000e0000 */
[C---:B------:R-:W-:Y:S01]  /*1c5c0*/  R2UR UR21, R91.reuse ;  /* 0x000000005b1572ca */ /* 0x040fe200000e0000 */
[----:B------:R-:W-:Y:S01]  /*1c5d0*/  VIADD R94, R0, 0x8 ;  /* 0x00000008005e7836 */ /* 0x000fe20000000000 */
[----:B------:R1:W-:Y:S01]  /*1c5e0*/  STL [R1+0xe0], R18 ;  /* 0x0000e01201007387 */ /* 0x0003e20000100800 */
[----:B---3--:R-:W-:Y:S01]  /*1c5f0*/  MOV R22, UR43 ;  /* 0x0000002b00167c02 */ /* 0x008fe20008000f00 */
[----:B------:R-:W-:Y:S01]  /*1c600*/  UMOV UR43, UR25 ;  /* 0x00000019002b7c82 */ /* 0x000fe20008000000 */
[----:B------:R-:W-:Y:S01]  /*1c610*/  R2UR UR23, R91 ;  /* 0x000000005b1772ca */ /* 0x000fe200000e0000 */
[----:B------:R3:W-:Y:S01]  /*1c620*/  BAR.SYNC.DEFER_BLOCKING R94, 0x100 ;  /* 0x0004005e0000751d */ /* 0x0007e20000010000 */
[----:B------:R-:W-:-:S02]  /*1c630*/  MOV R96, UR43 ;  /* 0x0000002b00607c02 */ /* 0x000fc40008000f00 */
[----:B------:R-:W-:Y:S02]  /*1c640*/  R2UR UR27, R89 ;  /* 0x00000000591b72ca */ /* 0x000fe400000e0000 */
[C---:B------:R-:W-:Y:S01]  /*1c650*/  R2UR UR25, R5.reuse ;  /* 0x00000000051972ca */ /* 0x040fe200000e0000 */
[----:B------:R-:W-:Y:S01]  /*1c660*/  UMOV UR43, UR5 ;  /* 0x00000005002b7c82 */ /* 0x000fe20008000000 */
[----:B-1----:R-:W-:Y:S01]  /*1c670*/  MOV R18, UR35 ;  /* 0x0000002300127c02 */ /* 0x002fe20008000f00 */
[----:B------:R-:W-:Y:S01]  /*1c680*/  STL [R1+0xdc], R17 ;  /* 0x0000dc1101007387 */ /* 0x000fe20000100800 */
[----:B------:R-:W-:Y:S01]  /*1c690*/  UMOV UR35, UR17 ;  /* 0x0000001100237c82 */ /* 0x000fe20008000000 */
[C---:B------:R-:W-:Y:S02]  /*1c6a0*/  R2UR UR17, R5.reuse ;  /* 0x00000000051172ca */ /* 0x040fe400000e0000 */
[C---:B------:R-:W-:Y:S01]  /*1c6b0*/  R2UR UR5, R5.reuse ;  /* 0x00000000050572ca */ /* 0x040fe200000e0000 */
[----:B------:R1:W-:Y:S01]  /*1c6c0*/  STL [R1+0xd8], R16 ;  /* 0x0000d81001007387 */ /* 0x0003e20000100800 */
[----:B------:R-:W-:Y:S01]  /*1c6d0*/  MOV R28, UR35 ;  /* 0x00000023001c7c02 */ /* 0x000fe20008000f00 */
[----:B------:R-:W-:Y:S01]  /*1c6e0*/  UMOV UR35, UR9 ;  /* 0x0000000900237c82 */ /* 0x000fe20008000000 */
[----:B------:R-:W-:Y:S01]  /*1c6f0*/  R2UR UR9, R5 ;  /* 0x00000000050972ca */ /* 0x000fe200000e0000 */
[----:B------:R-:W-:Y:S01]  /*1c700*/  STL [R1+0xd4], R15 ;  /* 0x0000d40f01007387 */ /* 0x000fe20000100800 */
[----:B------:R-:W-:-:S02]  /*1c710*/  R2UR UR47, R89 ;  /* 0x00000000592f72ca */ /* 0x000fc400000e0000 */
[----:B------:R-:W-:Y:S01]  /*1c720*/  R2UR UR51, R91 ;  /* 0x000000005b3372ca */ /* 0x000fe200000e0000 */
[----:B------:R-:W-:Y:S01]  /*1c730*/  STL [R1+0xd0], R14 ;  /* 0x0000d00e01007387 */ /* 0x000fe20000100800 */
[----:B------:R-:W-:Y:S01]  /*1c740*/  R2UR UR55, R89 ;  /* 0x00000000593772ca */ /* 0x000fe200000e0000 */
[----:B------:R-:W-:Y:S01]  /*1c750*/  IMAD.MOV.U32 R91, RZ, RZ, 0x40000040 ;  /* 0x40000040ff5b7424 */ /* 0x000fe200078e00ff */
[----:B------:R-:W-:Y:S01]  /*1c760*/  WARPGROUP.ARRIVE ;  /* 0x00000000000079c5 */ /* 0x000fe20000000000 */
[----:B-1----:R-:W-:Y:S01]  /*1c770*/  MOV R16, UR59 ;  /* 0x0000003b00107c02 */ /* 0x002fe20008000f00 */
[----:B------:R-:W-:Y:S01]  /*1c780*/  UMOV UR59, UR29 ;  /* 0x0000001d003b7c82 */ /* 0x000fe20008000000 */
[----:B------:R-:W-:Y:S01]  /*1c790*/  STL [R1+0xcc], R12 ;  /* 0x0000cc0c01007387 */ /* 0x000fe20000100800 */
[----:B------:R-:W-:Y:S01]  /*1c7a0*/  MOV R26, UR59 ;  /* 0x0000003b001a7c02 */ /* 0x000fe20008000f00 */
[----:B------:R-:W-:Y:S01]  /*1c7b0*/  UMOV UR59, UR13 ;  /* 0x0000000d003b7c82 */ /* 0x000fe20008000000 */
[----:B------:R-:W-:Y:S01]  /*1c7c0*/  R2UR UR13, R5 ;  /* 0x00000000050d72ca */ /* 0x000fe200000e0000 */
[----:B------:R1:W-:Y:S01]  /*1c7d0*/  STL [R1+0xc8], R2 ;  /* 0x0000c80201007387 */ /* 0x0003e20000100800 */
[----:B------:R-:W-:Y:S01]  /*1c7e0*/  IMAD.MOV.U32 R89, RZ, RZ, 0x40000040 ;  /* 0x40000040ff597424 */ /* 0x000fe200078e00ff */
[----:B------:R-:W-:-:S02]  /*1c7f0*/  R2UR UR40, R4 ;  /* 0x00000000042872ca */ /* 0x000fc400000e0000 */
[----:B------:R-:W-:Y:S02]  /*1c800*/  R2UR UR41, R5 ;  /* 0x00000000052972ca */ /* 0x000fe400000e0000 */
[C---:B------:R-:W-:Y:S02]  /*1c810*/  R2UR UR32, R10.reuse ;  /* 0x000000000a2072ca */ /* 0x040fe400000e0000 */
[----:B------:R-:W-:Y:S02]  /*1c820*/  R2UR UR33, R11 ;  /* 0x000000000b2172ca */ /* 0x000fe400000e0000 */
[----:B-1----:R-:W-:Y:S02]  /*1c830*/  MOV R2, UR39 ;  /* 0x0000002700027c02 */ /* 0x002fe40008000f00 */
        /* <DEDUP_REMOVED lines=72> */
[C---:B------:R-:W-:Y:S01]  /*1ccc0*/  R2UR UR12, R4.reuse ;  /* 0x00000000040c72ca */ /* 0x040fe200000e0000 */
[----:B------:R-:W-:Y:S01]  /*1ccd0*/  IMAD.MOV.U32 R21, RZ, RZ, R95 ;  /* 0x000000ffff157224 */ /* 0x000fe200078e005f */
[----:B------:R-:W-:-:S02]  /*1cce0*/  R2UR UR24, R4 ;  /* 0x00000000041872ca */ /* 0x000fc400000e0000 */
        /* <DEDUP_REMOVED lines=38> */
[----:B0-----:R-:W-:-:S06]  /*1cf50*/  WARPGROUP.ARRIVE ;  /* 0x00000000000079c5 */ /* 0x001fcc0000000000 */
[----:B------:R-:W-:Y:S01]  /*1cf60*/  QGMMA.64x32x32.F32.E4M3.E4M3 R104, gdesc[UR24], RZ, !UPT, gsb0 ;  /* 0x00600000186879f3 */ /* 0x000fe2000c0008ff */
[----:B------:R-:W-:Y:S02]  /*1cf70*/  R2UR UR26, R88 ;  /* 0x00000000581a72ca */ /* 0x000fe400000e0000 */
[----:B------:R-:W-:Y:S01]  /*1cf80*/  R2UR UR27, R89 ;  /* 0x00000000591b72ca */ /* 0x000fe200000e0000 */
[----:B------:R-:W-:Y:S02]  /*1cf90*/  WARPGROUP.DEPBAR.LE gsb0, 0x0 ;  /* 0x00008000000079c5 */ /* 0x000fe40000010000 */
[----:B---3--:R-:W-:-:S06]  /*1cfa0*/  WARPGROUP.ARRIVE ;  /* 0x00000000000079c5 */ /* 0x008fcc0000000000 */
        /* <DEDUP_REMOVED lines=141> */
.L_x_8407:
[----:B-----5:R-:W-:Y:S01]  /*1d880*/  SHF.L.U32 R0, R12, 0x1f, RZ ;  /* 0x0000001f0c007819 */ /* 0x020fe200000006ff */
[----:B------:R-:W-:-:S04]  /*1d890*/  IMAD R3, R235, 0x8, R16 ;  /* 0x00000008eb037824 */ /* 0x000fc800078e0210 */
[----:B------:R0:W1:Y:S01]  /*1d8a0*/  SYNCS.PHASECHK.TRANS64.TRYWAIT P0, [R3+URZ+0x2e850], R0 ;  /* 0x02e85000030075a7 */ /* 0x000062000800017f */
[----:B------:R-:W-:Y:S05]  /*1d8b0*/  @!P1 BRA `(.L_x_8408) ;  /* 0x0000000000049947 */ /* 0x000fea0003800000 */
[----:B------:R-:W-:Y:S01]  /*1d8c0*/  BPT.TRAP 0x1 ;  /* 0x000000040000795c */ /* 0x000fe20000300000 */
.L_x_8408:
[----:B-1----:R-:W-:Y:S05]  /*1d8d0*/  @P0 BRA `(.L_x_8406) ;  /* 0x0000000000080947 */ /* 0x002fea0003800000 */
[----:B------:R-:W1:Y:S02]  /*1d8e0*/  SYNCS.PHASECHK.TRANS64.TRYWAIT P0, [R3+URZ+0x2e850], R0 ;  /* 0x02e85000030075a7 */ /* 0x000e64000800017f */
[----:B-1----:R-:W-:Y:S05]  /*1d8f0*/  @!P0 BRA `(.L_x_8409) ;  /* 0x0000010800388947 */ /* 0x002fea0003800000 */
.L_x_8406:
        /* <DEDUP_REMOVED lines=104> */
[----:B------:R-:W-:Y:S01]  /*1df80*/  R2UR UR7, R21 ;  /* 0x00000000150772ca */ /* 0x000fe200000e0000 */
[----:B------:R-:W-:Y:S01]  /*1df90*/  IMAD.MOV.U32 R21, RZ, RZ, -0x3ffffff0 ;  /* 0xc0000010ff157424 */ /* 0x000fe200078e00ff */
        /* <DEDUP_REMOVED lines=28> */
[----:B0-----:R-:W-:Y:S02]  /*1e160*/  LOP3.LUT R226, R227, 0x7f, RZ, 0xc0, !PT ;  /* 0x0000007fe3e27812 */ /* 0x001fe400078ec0ff */
[----:B------:R-:W-:Y:S01]  /*1e170*/  FMNMX.FTZ R0, R99, R0, !PT ;  /* 0x0000000063007209 */ /* 0x000fe20007810000 */
[----:B------:R-:W0:Y:S01]  /*1e180*/  S2R R227, SR_TID.X ;  /* 0x0000000000e37919 */ /* 0x000e220000002100 */
[----:B------:R-:W-:Y:S02]  /*1e190*/  ISETP.NE.AND P0, PT, R226, RZ, PT ;  /* 0x000000ffe200720c */ /* 0x000fe40003f05270 */
[----:B------:R-:W-:-:S04]  /*1e1a0*/  FMNMX.FTZ R0, R102, R0, !PT ;  /* 0x0000000066007209 */ /* 0x000fc80007810000 */
[----:B------:R-:W-:-:S05]  /*1e1b0*/  FMNMX.FTZ R0, R103, R0, !PT ;  /* 0x0000000067007209 */ /* 0x000fca0007810000 */
[----:B------:R-:W1:Y:S01]  /*1e1c0*/  SHFL.BFLY PT, R13, R0, 0x2, 0x1f ;  /* 0x0c401f00000d7f89 */ /* 0x000e6200000e0000 */
[----:B0-----:R-:W-:Y:S02]  /*1e1d0*/  SHF.R.U32.HI R227, RZ, 0x7, R227 ;  /* 0x00000007ffe37819 */ /* 0x001fe400000116e3 */
[----:B-1----:R-:W-:-:S05]  /*1e1e0*/  FMNMX.FTZ R0, R0, R13, !PT ;  /* 0x0000000d00007209 */ /* 0x002fca0007810000 */
[----:B------:R-:W0:Y:S02]  /*1e1f0*/  SHFL.BFLY PT, R13, R0, 0x1, 0x1f ;  /* 0x0c201f00000d7f89 */ /* 0x000e2400000e0000 */
[----:B0-----:R-:W-:Y:S01]  /*1e200*/  FMNMX.FTZ R0, R0, R13, !PT ;  /* 0x0000000d00007209 */ /* 0x001fe20007810000 */
        /* <DEDUP_REMOVED lines=11> */
[----:B------:R-:W-:Y:S01]  /*1e2c0*/  R2UR UR7, R21 ;  /* 0x00000000150772ca */ /* 0x000fe200000e0000 */
[----:B------:R-:W0:Y:S01]  /*1e2d0*/  SHFL.BFLY PT, R20, R3, 0x2, 0x1f ;  /* 0x0c401f0003147f89 */ /* 0x000e2200000e0000 */
[----:B------:R-:W-:Y:S01]  /*1e2e0*/  IMAD.MOV.U32 R21, RZ, RZ, -0x3ffffff0 ;  /* 0xc0000010ff157424 */ /* 0x000fe200078e00ff */
[----:B0-----:R-:W-:Y:S01]  /*1e2f0*/  FMNMX.FTZ R3, R3, R20, !PT ;  /* 0x0000001403037209 */ /* 0x001fe20007810000 */
[----:B------:R-:W-:Y:S01]  /*1e300*/  VIADD R20, R12, 0x500 ;  /* 0x000005000c147836 */ /* 0x000fe20000000000 */
[----:B------:R-:W-:Y:S02]  /*1e310*/  WARPGROUP.DEPBAR.LE gsb0, 0x0 ;  /* 0x00008000000079c5 */ /* 0x000fe40000010000 */
[----:B------:R-:W-:-:S06]  /*1e320*/  WARPGROUP.ARRIVE ;  /* 0x00000000000079c5 */ /* 0x000fcc0000000000 */
[----:B------:R-:W-:Y:S01]  /*1e330*/  QGMMA.64x128x32.F32.E4M3.E4M3 R24, R208, gdesc[UR4], R24, gsb0 ;  /* 0x01e00004d0187df3 */ /* 0x000fe20008000818 */
[----:B------:R-:W-:Y:S01]  /*1e340*/  R2UR UR6, R20 ;  /* 0x00000000140672ca */ /* 0x000fe200000e0000 */
[----:B------:R-:W-:-:S01]  /*1e350*/  FADD.FTZ R20, -R0, R233 ;  /* 0x000000e900147221 */ /* 0x000fc20000010100 */
[----:B------:R-:W-:-:S03]  /*1e360*/  R2UR UR7, R21 ;  /* 0x00000000150772ca */ /* 0x000fc600000e0000 */
[----:B------:R-:W-:-:S06]  /*1e370*/  FMUL.FTZ R20, R2, R20 ;  /* 0x0000001402147220 */ /* 0x000fcc0000410000 */
[----:B------:R-:W-:Y:S01]  /*1e380*/  MUFU.EX2 R20, R20 ;  /* 0x0000001400147308 */ /* 0x000fe20000000800 */
[----:B------:R-:W-:Y:S02]  /*1e390*/  WARPGROUP.DEPBAR.LE gsb0, 0x0 ;  /* 0x00008000000079c5 */ /* 0x000fe40000010000 */
[----:B------:R-:W-:Y:S01]  /*1e3a0*/  WARPGROUP.ARRIVE ;  /* 0x00000000000079c5 */ /* 0x000fe20000000000 */
[----:B------:R-:W0:Y:S05]  /*1e3b0*/  SHFL.BFLY PT, R208, R3, 0x1, 0x1f ;  /* 0x0c201f0003d07f89 */ /* 0x000e2a00000e0000 */
[----:B------:R-:W-:Y:S01]  /*1e3c0*/  QGMMA.64x128x32.F32.E4M3.E4M3 R24, R204, gdesc[UR4], R24, gsb0 ;  /* 0x01e00004cc187df3 */ /* 0x000fe20008000818 */
[----:B0-----:R-:W-:-:S05]  /*1e3d0*/  FMNMX.FTZ R3, R3, R208, !PT ;  /* 0x000000d003037209 */ /* 0x001fca0007810000 */
        /* <DEDUP_REMOVED lines=55> */
[----:B------:R-:W-:Y:S01]  /*1e750*/  FMUL.FTZ R13, R2, R13 ;  /* 0x0000000d020d7220 */ /* 0x000fe20000410000 */
[----:B------:R-:W-:Y:S08]  /*1e760*/  MUFU.EX2 R184, R184 ;  /* 0x000000b800b87308 */ /* 0x000ff00000000800 */
[----:B------:R-:W0:Y:S08]  /*1e770*/  MUFU.EX2 R13, R13 ;  /* 0x0000000d000d7308 */ /* 0x000e300000000800 */
[----:B------:R-:W1:Y:S08]  /*1e780*/  MUFU.EX2 R185, R185 ;  /* 0x000000b900b97308 */ /* 0x000e700000000800 */
[----:B------:R-:W2:Y:S01]  /*1e790*/  MUFU.EX2 R188, R188 ;  /* 0x000000bc00bc7308 */ /* 0x000ea20000000800 */
[----:B0-----:R-:W-:-:S07]  /*1e7a0*/  FFMA.FTZ R236, R13, R236, R184 ;  /* 0x000000ec0dec7223 */ /* 0x001fce00000100b8 */
        /* <DEDUP_REMOVED lines=9> */
[----:B------:R-:W-:-:S01]  /*1e840*/  FFMA.FTZ R204, R2, R88, -R21 ;  /* 0x0000005802cc7223 */ /* 0x000fc20000010815 */
[C-C-:B------:R-:W-:Y:S01]  /*1e850*/  FFMA.FTZ R205, R2.reuse, R89, -R21.reuse ;  /* 0x0000005902cd7223 */ /* 0x140fe20000010815 */
[----:B------:R-:W-:-:S01]  /*1e860*/  FFMA.FTZ R21, R2, R101, -R21 ;  /* 0x0000006502157223 */ /* 0x000fc20000010815 */
[----:B------:R-:W-:Y:S01]  /*1e870*/  FFMA.FTZ R101, R2, R0, -8 ;  /* 0xc100000002657423 */ /* 0x000fe20000010000 */
[----:B------:R-:W-:Y:S01]  /*1e880*/  MUFU.EX2 R197, R197 ;  /* 0x000000c500c57308 */ /* 0x000fe20000000800 */
[----:B--2---:R-:W-:-:S01]  /*1e890*/  FADD.FTZ R236, R193, R236 ;  /* 0x000000ecc1ec7221 */ /* 0x004fc20000010000 */
[----:B------:R-:W-:Y:S01]  /*1e8a0*/  WARPGROUP.ARRIVE ;  /* 0x00000000000079c5 */ /* 0x000fe20000000000 */
        /* <DEDUP_REMOVED lines=20> */
[----:B------:R-:W-:Y:S01]  /*1e9f0*/  FFMA.FTZ R158, R2, R158, -R101 ;  /* 0x0000009e029e7223 */ /* 0x000fe20000010865 */
[----:B0-----:R-:W-:-:S01]  /*1ea00*/  FADD.FTZ R236, R196, R236 ;  /* 0x000000ecc4ec7221 */ /* 0x001fc20000010000 */
[----:B------:R-:W0:Y:S01]  /*1ea10*/  MUFU.EX2 R190, R190 ;  /* 0x000000be00be7308 */ /* 0x000e220000000800 */
[----:B-1----:R-:W-:-:S01]  /*1ea20*/  FFMA.FTZ R14, R20, R14, R186 ;  /* 0x0000000e140e7223 */ /* 0x002fc200000100ba */
[----:B------:R-:W-:Y:S01]  /*1ea30*/  FFMA.FTZ R159, R2, R159, -R101 ;  /* 0x0000009f029f7223 */ /* 0x000fe20000010865 */
[----:B------:R-:W-:-:S01]  /*1ea40*/  FADD.FTZ R236, R197, R236 ;  /* 0x000000ecc5ec7221 */ /* 0x000fc20000010000 */
        /* <DEDUP_REMOVED lines=41> */
[----:B------:R-:W-:-:S03]  /*1ece0*/  FFMA.FTZ R102, R2, R102, -R101 ;  /* 0x0000006602667223 */ /* 0x000fc60000010865 */
        /* <DEDUP_REMOVED lines=83> */
[----:B------:R-:W-:-:S05]  /*1f220*/  FFMA.FTZ R101, R2, R103, -R101 ;  /* 0x0000006702657223 */ /* 0x000fca0000010865 */
[----:B------:R-:W2:Y:S01]  /*1f230*/  MUFU.EX2 R137, R137 ;  /* 0x0000008900897308 */ /* 0x000ea20000000800 */
[----:B0-----:R-:W-:-:S03]  /*1f240*/  FADD.FTZ R236, R165, R236 ;  /* 0x000000eca5ec7221 */ /* 0x001fc60000010000 */
        /* <DEDUP_REMOVED lines=78> */
[----:B0-----:R-:W-:Y:S02]  /*1f730*/  @!P0 IMAD R14, R231, 0x8, R16 ;  /* 0x00000008e70e8824 */ /* 0x001fe400078e0210 */
[----:B--2---:R-:W-:-:S02]  /*1f740*/  FADD.FTZ R111, R113, R111 ;  /* 0x0000006f716f7221 */ /* 0x004fc40000010000 */
[----:B------:R-:W-:Y:S02]  /*1f750*/  @!P0 VIADD R14, R14, 0x2e840 ;  /* 0x0002e8400e0e8836 */ /* 0x000fe40000000000 */
[----:B------:R-:W0:Y:S03]  /*1f760*/  MUFU.EX2 R116, R116 ;  /* 0x0000007400747308 */ /* 0x000e260000000800 */
[----:B------:R-:W-:-:S04]  /*1f770*/  @!P0 PRMT R14, RZ, 0x654, R14 ;  /* 0x00000654ff0e8816 */ /* 0x000fc8000000000e */
[----:B------:R1:W-:Y:S01]  /*1f780*/  @!P0 SYNCS.ARRIVE.TRANS64.RED.A1T0 RZ, [R14+URZ], RZ ;  /* 0x000000ff0eff89a7 */ /* 0x0003e2000810043f */
        /* <DEDUP_REMOVED lines=37> */
[----:B---3--:R-:W-:-:S01]  /*1f9e0*/  FADD.FTZ R115, R102, R115 ;  /* 0x0000007366737221 */ /* 0x008fc20000010000 */
[----:B0-----:R-:W-:-:S03]  /*1f9f0*/  FADD.FTZ R236, R21, R111 ;  /* 0x0000006f15ec7221 */ /* 0x001fc60000010000 */
[----:B-1----:R-:W-:Y:S01]  /*1fa00*/  FADD.FTZ R14, R101, R115 ;  /* 0x00000073650e7221 */ /* 0x002fe20000010000 */
[----:B------:R-:W-:Y:S06]  /*1fa10*/  @!P1 BRA `(.L_x_8410) ;  /* 0x0000000000049947 */ /* 0x000fec0003800000 */
[----:B------:R-:W-:Y:S01]  /*1fa20*/  BPT.TRAP 0x1 ;  /* 0x000000040000795c */ /* 0x000fe20000300000 */
.L_x_8410:
        /* <DEDUP_REMOVED lines=126> */
[----:B------:R-:W-:Y:S01]  /*20210*/  IMAD.MOV.U32 R205, RZ, RZ, R106 ;  /* 0x000000ffffcd7224 */ /* 0x000fe200078e006a */
        /* <DEDUP_REMOVED lines=10> */
.L_x_8400:
[----:B------:R-:W-:Y:S05]  /*202c0*/  WARPSYNC.ALL ;  /* 0x0000000000007948 */ /* 0x000fea0003800000 */
[----:B------:R-:W-:Y:S06]  /*202d0*/  BAR.ARV 0x8, 0x180 ;  /* 0x0206000000007b1d */ /* 0x000fec0000002000 */
[----:B------:R-:W-:Y:S05]  /*202e0*/  @!P1 BRA `(.L_x_8412) ;  /* 0x0000000000049947 */ /* 0x000fea0003800000 */
[----:B------:R-:W-:Y:S01]  /*202f0*/  BPT.TRAP 0x1 ;  /* 0x000000040000795c */ /* 0x000fe20000300000 */
.L_x_8412:
[----:B------:R-:W-:Y:S01]  /*20300*/  IMAD R13, R231, 0x8, R16 ;  /* 0x00000008e70d7824 */ /* 0x000fe200078e0210 */
[----:B------:R-:W-:-:S04]  /*20310*/  SHF.L.U32 R4, R232, 0x1f, RZ ;  /* 0x0000001fe8047819 */ /* 0x000fc800000006ff */
[----:B------:R2:W3:Y:S01]  /*20320*/  SYNCS.PHASECHK.TRANS64.TRYWAIT P0, [R13+URZ+0x2e850], R4 ;  /* 0x02e850040d0075a7 */ /* 0x0004e2000800017f */
[----:B------:R-:W-:Y:S05]  /*20330*/  @!P1 BRA `(.L_x_8413) ;  /* 0x0000000000049947 */ /* 0x000fea0003800000 */
[----:B------:R-:W-:Y:S01]  /*20340*/  BPT.TRAP 0x1 ;  /* 0x000000040000795c */ /* 0x000fe20000300000 */
.L_x_8413:
[----:B------:R-:W-:-:S05]  /*20350*/  VIADD R16, R16, 0x400 ;  /* 0x0000040010107836 */ /* 0x000fca0000000000 */
[----:B------:R-:W-:-:S04]  /*20360*/  SHF.R.U32.HI R16, RZ, 0x4, R16 ;  /* 0x00000004ff107819 */ /* 0x000fc80000011610 */
[----:B------:R-:W-:-:S04]  /*20370*/  LOP3.LUT R16, R16, 0x3fff, RZ, 0xc0, !PT ;  /* 0x00003fff10107812 */ /* 0x000fc800078ec0ff */
[----:B------:R-:W-:Y:S01]  /*20380*/  LOP3.LUT R16, R16, 0x10000, RZ, 0xfc, !PT ;  /* 0x0001000010107812 */ /* 0x000fe200078efcff */
[----:B---3--:R-:W-:Y:S06]  /*20390*/  @P0 BRA `(.L_x_8414) ;  /* 0x0000000000080947 */ /* 0x008fec0003800000 */
[----:B------:R-:W3:Y:S02]  /*203a0*/  SYNCS.PHASECHK.TRANS64.TRYWAIT P0, [R13+URZ+0x2e850], R4 ;  /* 0x02e850040d0075a7 */ /* 0x000ee4000800017f */
[----:B---3--:R-:W-:Y:S05]  /*203b0*/  @!P0 BRA `(.L_x_8415) ;  /* 0x000000dc009c8947 */ /* 0x008fea0003800000 */
.L_x_8414:
[----:B--23--:R-:W-:Y:S01]  /*203c0*/  IMAD R4, R231, 0x700, R16 ;  /* 0x00000700e7047824 */ /* 0x00cfe200078e0210 */
[----:B------:R-:W2:Y:S01]  /*203d0*/  LDL R20, [R1+0x9c] ;  /* 0x00009c0001147983 */ /* 0x000ea20000100800 */
        /* <DEDUP_REMOVED lines=9> */
[----:B------:R-:W4:Y:S01]  /*20470*/  LDL R12, [R1+0x74] ;  /* 0x00007400010c7983 */ /* 0x000f220000100800 */
[----:B------:R-:W-:Y:S01]  /*20480*/  ISETP.NE.U32.AND P0, PT, RZ, UR4, PT ;  /* 0x00000004ff007c0c */ /* 0x000fe2000bf05070 */
[----:B------:R-:W-:Y:S01]  /*20490*/  IMAD.MOV.U32 R21, RZ, RZ, -0x3ffffff0 ;  /* 0xc0000010ff157424 */ /* 0x000fe200078e00ff */
[----:B------:R-:W-:Y:S02]  /*204a0*/  ULDC.64 UR8, c[0x0][0x208] ;  /* 0x0000820000087ab9 */ /* 0x000fe40000000a00 */
[----:B------:R-:W-:Y:S01]  /*204b0*/  ISETP.NE.AND.EX P0, PT, RZ, UR5, PT, P0 ;  /* 0x00000005ff007c0c */ /* 0x000fe2000bf05300 */
[----:B------:R-:W-:Y:S01]  /*204c0*/  QGMMA.64x128x32.F32.E4M3.E4M3 R24, R224, gdesc[UR4], R24, gsb0 ;  /* 0x01e00004e0187df3 */ /* 0x000fe20008000818 */
[----:B------:R-:W-:Y:S01]  /*204d0*/  R2UR UR6, R6 ;  /* 0x00000000060672ca */ /* 0x000fe200000e0000 */
[----:B------:R-:W-:Y:S01]  /*204e0*/  VIADD R6, R4, 0x200 ;  /* 0x0000020004067836 */ /* 0x000fe20000000000 */
[----:B------:R-:W-:Y:S01]  /*204f0*/  R2UR UR7, R7 ;  /* 0x00000000070772ca */ /* 0x000fe200000e0000 */
[----:B------:R-:W-:-:S08]  /*20500*/  IMAD.MOV.U32 R7, RZ, RZ, -0x3ffffff0 ;  /* 0xc0000010ff077424 */ /* 0x000fd000078e00ff */
[----:B------:R-:W2:Y:S08]  /*20510*/  @P0 LDC.64 R8, c[0x0][0x9c8] ;  /* 0x00027200ff080b82 */ /* 0x000eb00000000a00 */
[----:B------:R-:W4:Y:S01]  /*20520*/  @P0 LDC.64 R10, c[0x0][0x9d0] ;  /* 0x00027400ff0a0b82 */ /* 0x000f220000000a00 */
        /* <DEDUP_REMOVED lines=10> */
[----:B------:R-:W-:Y:S01]  /*205d0*/  R2UR UR6, R6 ;  /* 0x00000000060672ca */ /* 0x000fe200000e0000 */
[-C--:B--2---:R-:W-:Y:S01]  /*205e0*/  @P0 IMAD R6, R20, R8.reuse, RZ ;  /* 0x0000000814060224 */ /* 0x084fe200078e02ff */
[----:B------:R-:W-:Y:S01]  /*205f0*/  R2UR UR7, R7 ;  /* 0x00000000070772ca */ /* 0x000fe200000e0000 */
[----:B------:R-:W-:Y:S02]  /*20600*/  VIADD R20, R4, 0x400 ;  /* 0x0000040004147836 */ /* 0x000fe40000000000 */
        /* <DEDUP_REMOVED lines=8> */
[----:B------:R2:W3:Y:S01]  /*20690*/  @P0 LDG.E R10, desc[UR8][R8.64] ;  /* 0x00000008080a0981 */ /* 0x0004e2000c1e1900 */
        /* <DEDUP_REMOVED lines=14> */
[----:B------:R-:W4:Y:S01]  /*20780*/  SHFL.BFLY PT, R7, R236, 0x2, 0x1f ;  /* 0x0c401f00ec077f89 */ /* 0x000f2200000e0000 */
[----:B------:R-:W-:Y:S02]  /*20790*/  WARPGROUP.DEPBAR.LE gsb0, 0x0 ;  /* 0x00008000000079c5 */ /* 0x000fe40000010000 */
[----:B------:R-:W-:-:S06]  /*207a0*/  WARPGROUP.ARRIVE ;  /* 0x00000000000079c5 */ /* 0x000fcc0000000000 */
[----:B------:R-:W-:Y:S01]  /*207b0*/  QGMMA.64x128x32.F32.E4M3.E4M3 R24, R204, gdesc[UR4], R24, gsb0 ;  /* 0x01e00004cc187df3 */ /* 0x000fe20008000818 */
[----:B------:R-:W-:Y:S02]  /*207c0*/  R2UR UR6, R4 ;  /* 0x00000000040672ca */ /* 0x000fe400000e0000 */
[----:B------:R-:W-:Y:S02]  /*207d0*/  R2UR UR7, R5 ;  /* 0x00000000050772ca */ /* 0x000fe400000e0000 */
[----:B------:R-:W5:Y:S01]  /*207e0*/  SHFL.BFLY PT, R5, R14, 0x2, 0x1f ;  /* 0x0c401f000e057f89 */ /* 0x000f6200000e0000 */
[----:B----4-:R-:W-:-:S05]  /*207f0*/  FADD.FTZ R7, R7, R236 ;  /* 0x000000ec07077221 */ /* 0x010fca0000010000 */
[----:B------:R-:W4:Y:S01]  /*20800*/  SHFL.BFLY PT, R4, R7, 0x1, 0x1f ;  /* 0x0c201f0007047f89 */ /* 0x000f2200000e0000 */
[----:B-----5:R-:W-:-:S05]  /*20810*/  FADD.FTZ R5, R5, R14 ;  /* 0x0000000e05057221 */ /* 0x020fca0000010000 */
[----:B------:R-:W5:Y:S01]  /*20820*/  SHFL.BFLY PT, R6, R5, 0x1, 0x1f ;  /* 0x0c201f0005067f89 */ /* 0x000f6200000e0000 */
[----:B----4-:R-:W-:-:S05]  /*20830*/  FADD.FTZ R11, R7, R4 ;  /* 0x00000004070b7221 */ /* 0x010fca0000010000 */
[C---:B------:R-:W-:Y:S01]  /*20840*/  FSETP.NE.FTZ.AND P0, PT, R11.reuse, RZ, PT ;  /* 0x000000ff0b00720b */ /* 0x040fe20003f15000 */
[----:B------:R-:W-:Y:S01]  /*20850*/  FMUL.FTZ R15, R11, 0.00390625 ;  /* 0x3b8000000b0f7820 */ /* 0x000fe20000410000 */
[----:B--2---:R-:W-:-:S04]  /*20860*/  IMAD.MOV.U32 R9, RZ, RZ, RZ ;  /* 0x000000ffff097224 */ /* 0x004fc800078e00ff */
[----:B------:R-:W-:Y:S01]  /*20870*/  FSETP.NE.FTZ.AND P2, PT, R15, RZ, PT ;  /* 0x000000ff0f00720b */ /* 0x000fe20003f55000 */
[----:B-----5:R-:W-:-:S04]  /*20880*/  FADD.FTZ R12, R5, R6 ;  /* 0x00000006050c7221 */ /* 0x020fc80000010000 */
        /* <DEDUP_REMOVED lines=8> */
[----:B------:R-:W2:Y:S08]  /*20910*/  @P2 MUFU.LG2 R6, R15 ;  /* 0x0000000f00062308 */ /* 0x000eb00000000c00 */
[----:B------:R-:W4:Y:S08]  /*20920*/  @P3 MUFU.LG2 R8, R8 ;  /* 0x0000000800083308 */ /* 0x000f300000000c00 */
[----:B------:R-:W5:Y:S01]  /*20930*/  @P0 MUFU.RCP R7, R12 ;  /* 0x0000000c00070308 */ /* 0x000f620000001000 */
[C---:B------:R-:W-:Y:S01]  /*20940*/  @P2 FMUL.FTZ R4, R2.reuse, 0.69314718246459960938 ;  /* 0x3f31721802042820 */ /* 0x040fe20000410000 */
[----:B------:R-:W-:Y:S01]  /*20950*/  @P3 FMUL.FTZ R2, R2, 0.69314718246459960938 ;  /* 0x3f31721802023820 */ /* 0x000fe20000410000 */
[----:B--2---:R-:W-:Y:S01]  /*20960*/  @P2 FMUL.FTZ R5, R6, 0.69314718246459960938 ;  /* 0x3f31721806052820 */ /* 0x004fe20000410000 */
[----:B------:R-:W-:-:S02]  /*20970*/  IMAD.MOV.U32 R88, RZ, RZ, -0x800000 ;  /* 0xff800000ff587424 */ /* 0x000fc400078e00ff */
[----:B---3--:R-:W-:Y:S01]  /*20980*/  FMUL.FTZ R9, R9, R10 ;  /* 0x0000000a09097220 */ /* 0x008fe20000410000 */
[----:B------:R-:W-:Y:S02]  /*20990*/  IMAD.MOV.U32 R89, RZ, RZ, -0x800000 ;  /* 0xff800000ff597424 */ /* 0x000fe400078e00ff */
[----:B----4-:R-:W-:Y:S01]  /*209a0*/  @P3 FMUL.FTZ R11, R8, 0.69314718246459960938 ;  /* 0x3f317218080b3820 */ /* 0x010fe20000410000 */
[----:B------:R-:W-:-:S03]  /*209b0*/  @P2 FFMA.FTZ R88, R4, R3, R5 ;  /* 0x0000000304582223 */ /* 0x000fc60000010005 */
[----:B------:R-:W-:Y:S01]  /*209c0*/  @P3 FFMA.FTZ R89, R2, R0, R11 ;  /* 0x0000000002593223 */ /* 0x000fe2000001000b */
[----:B-----5:R-:W-:Y:S01]  /*209d0*/  FMUL.FTZ R7, R7, R10 ;  /* 0x0000000a07077220 */ /* 0x020fe20000410000 */
[----:B------:R-:W-:Y:S02]  /*209e0*/  WARPGROUP.DEPBAR.LE gsb0, 0x0 ;  /* 0x00008000000079c5 */ /* 0x000fe40000010000 */
[----:B------:R-:W-:Y:S05]  /*209f0*/  @!P1 BRA `(.L_x_8416) ;  /* 0x0000000000049947 */ /* 0x000fea0003800000 */
[----:B------:R-:W-:Y:S01]  /*20a00*/  BPT.TRAP 0x1 ;  /* 0x000000040000795c */ /* 0x000fe20000300000 */
.L_x_8416:
        /* <DEDUP_REMOVED lines=67> */
[----:B------:R-:W-:-:S02]  /*20e40*/  SEL R231, R231, RZ, P1 ;  /* 0x000000ffe7e77207 */ /* 0x000fc40000800000 */
[----:B--2---:R-:W-:Y:S01]  /*20e50*/  R2UR UR4, R0 ;  /* 0x00000000000472ca */ /* 0x004fe200000e0000 */
[----:B------:R-:W-:-:S12]  /*20e60*/  VIADD R0, R13, 0x2e860 ;  /* 0x0002e8600d007836 */ /* 0x000fd80000000000 */
[----:B------:R-:W-:Y:S01]  /*20e70*/  IMAD.U32 R5, RZ, RZ, UR4 ;  /* 0x00000004ff057e24 */ /* 0x000fe2000f8e00ff */
[----:B---3--:R-:W-:-:S04]  /*20e80*/  R2UR UR4, R2 ;  /* 0x00000000020472ca */ /* 0x008fc800000e0000 */
[----:B------:R-:W-:Y:S02]  /*20e90*/  PRMT R0, R5, 0x654, R0 ;  /* 0x0000065405007816 */ /* 0x000fe40000000000 */
[----:B------:R-:W-:Y:S02]  /*20ea0*/  SEL R5, RZ, 0x1, P1 ;  /* 0x00000001ff057807 */ /* 0x000fe40000800000 */
[----:B------:R2:W-:Y:S02]  /*20eb0*/  SYNCS.ARRIVE.TRANS64.RED.A1T0 RZ, [R0+URZ], RZ ;  /* 0x000000ff00ff79a7 */ /* 0x0005e4000810043f */
[----:B------:R-:W-:-:S03]  /*20ec0*/  LOP3.LUT R232, R232, R5, RZ, 0x3c, !PT ;  /* 0x00000005e8e87212 */ /* 0x000fc600078e3cff */
[----:B------:R-:W-:Y:S01]  /*20ed0*/  UIADD3 UR4, UR4, 0x1, URZ ;  /* 0x0000000104047890 */ /* 0x000fe2000fffe03f */
[-C--:B--2---:R-:W-:Y:S01]  /*20ee0*/  FMUL.FTZ R0, R63, R7.reuse ;  /* 0x000000073f007220 */ /* 0x084fe20000410000 */
[----:B------:R-:W-:-:S04]  /*20ef0*/  FMUL.FTZ R63, R46, R7 ;  /* 0x000000072e3f7220 */ /* 0x000fc80000410000 */
[----:B------:R-:W-:-:S05]  /*20f00*/  IMAD.U32 R2, RZ, RZ, UR4 ;  /* 0x00000004ff027e24 */ /* 0x000fca000f8e00ff */
[----:B------:R2:W-:Y:S02]  /*20f10*/  STL [R1+0xac], R2 ;  /* 0x0000ac0201007387 */ /* 0x0005e40000100800 */
.L_x_8349:
[----:B------:R-:W-:Y:S05]  /*20f20*/  WARPSYNC.ALL ;  /* 0x0000000000007948 */ /* 0x000fea0003800000 */
[----:B------:R-:W3:Y:S01]  /*20f30*/  LDL R120, [R1+0x90] ;  /* 0x0000900001787983 */ /* 0x000ee20000100800 */
[----:B------:R-:W2:Y:S01]  /*20f40*/  S2UR UR5, SR_CgaCtaId ;  /* 0x00000000000579c3 */ /* 0x000ea20000008800 */
[----:B------:R-:W-:Y:S01]  /*20f50*/  UMOV UR4, 0x400 ;  /* 0x0000040000047882 */ /* 0x000fe20000000000 */
[----:B------:R-:W-:Y:S01]  /*20f60*/  BSSY B0, `(.L_x_8417) ;  /* 0x0000436000007945 */ /* 0x000fe20003800000 */
[----:B--2---:R-:W-:Y:S01]  /*20f70*/  IMAD.U32 R2, RZ, RZ, UR5 ;  /* 0x00000005ff027e24 */ /* 0x004fe2000f8e00ff */
[----:B------:R-:W-:-:S04]  /*20f80*/  ULEA UR4, UR5, UR4, 0x18 ;  /* 0x0000000405047291 */ /* 0x000fc8000f8ec03f */
[----:B------:R2:W-:Y:S02]  /*20f90*/  STL [R1+0x58], R2 ;  /* 0x0000580201007387 */ /* 0x0005e40000100800 */
[----:B------:R-:W-:Y:S01]  /*20fa0*/  IMAD.U32 R16, RZ, RZ, UR4 ;  /* 0x00000004ff107e24 */ /* 0x000fe2000f8e00ff */
[----:B------:R-:W-:Y:S06]  /*20fb0*/  BAR.SYNC.DEFER_BLOCKING 0x5, 0x180 ;  /* 0x0146000000007b1d */ /* 0x000fec0000010000 */
[----:B------:R2:W4:Y:S02]  /*20fc0*/  LDS.128 R4, [R16+0x2e8d0] ;  /* 0x02e8d00010047984 */ /* 0x0005240000000c00 */
[----:B------:R-:W-:Y:S06]  /*20fd0*/  BAR.ARV 0x4, 0x180 ;  /* 0x0106000000007b1d */ /* 0x000fec0000002000 */
[----:B---3--:R-:W-:-:S13]  /*20fe0*/  ISETP.NE.AND P1, PT, R120, RZ, PT ;  /* 0x000000ff7800720c */ /* 0x008fda0003f25270 */
[----:B------:R-:W3:Y:S02]  /*20ff0*/  @!P1 LDC R120, c[0x0][0xad4] ;  /* 0x0002b500ff789b82 */ /* 0x000ee40000000800 */
[----:B---3--:R2:W-:Y:S01]  /*21000*/  @!P1 STL [R1+0x90], R120 ;  /* 0x0000907801009387 */ /* 0x0085e20000100800 */
[----:B----4-:R-:W-:Y:S05]  /*21010*/  @P0 BRA `(.L_x_8418) ;  /* 0x0000003400180947 */ /* 0x010fea0003800000 */
[----:B------:R-:W3:Y:S01]  /*21020*/  LDL R14, [R1+0xbc] ;  /* 0x0000bc00010e7983 */ /* 0x000ee20000100800 */
[----:B------:R-:W-:Y:S01]  /*21030*/  ULDC.64 UR4, c[0x4][0xa8] ;  /* 0x01002a0000047ab9 */ /* 0x000fe20000000a00 */
[----:B------:R-:W2:Y:S01]  /*21040*/  S2R R15, SR_TID.X ;  /* 0x00000000000f7919 */ /* 0x000ea20000002100 */
[----:B------:R-:W4:Y:S01]  /*21050*/  S2R R13, SR_SWINHI ;  /* 0x00000000000d7919 */ /* 0x000f220000002f00 */
[----:B--2---:R-:W-:-:S05]  /*21060*/  IMAD.SHL.U32 R2, R15, 0x4, RZ ;  /* 0x000000040f027824 */ /* 0x004fca00078e00ff */
[----:B------:R-:W-:Y:S02]  /*21070*/  LOP3.LUT R2, R2, 0xc, RZ, 0xc0, !PT ;  /* 0x0000000c02027812 */ /* 0x000fe400078ec0ff */
[----:B------:R-:W-:Y:S02]  /*21080*/  MOV R64, R16 ;  /* 0x0000001000407202 */ /* 0x000fe40000000f00 */
[----:B----4-:R-:W-:Y:S02]  /*21090*/  MOV R65, R13 ;  /* 0x0000000d00417202 */ /* 0x010fe40000000f00 */
[----:B------:R-:W-:-:S05]  /*210a0*/  IADD3 R10, P0, R2, UR4, RZ ;  /* 0x00000004020a7c10 */ /* 0x000fca000ff1e0ff */
[----:B------:R-:W-:Y:S01]  /*210b0*/  IMAD.X R11, RZ, RZ, UR5, P0 ;  /* 0x00000005ff0b7e24 */ /* 0x000fe200080e06ff */
[----:B------:R-:W-:-:S04]  /*210c0*/  LOP3.LUT P0, R2, R15, 0x3, RZ, 0xc0, !PT ;  /* 0x000000030f027812 */ /* 0x000fc8000780c0ff */
[----:B------:R-:W-:Y:S01]  /*210d0*/  ISETP.EQ.OR P0, PT, R2, 0x3, !P0 ;  /* 0x000000030200780c */ /* 0x000fe20004702670 */
[----:B------:R-:W-:Y:S02]  /*210e0*/  ULDC.64 UR6, c[0x0][0x208] ;  /* 0x0000820000067ab9 */ /* 0x000fe40000000a00 */
[----:B------:R2:W5:Y:S01]  /*210f0*/  LDG.E.CONSTANT R10, desc[UR6][R10.64] ;  /* 0x000000060a0a7981 */ /* 0x000562000c1e9900 */
[----:B------:R-:W-:Y:S02]  /*21100*/  SEL R43, R3, R80, P0 ;  /* 0x00000050032b7207 */ /* 0x000fe40000000000 */
[----:B------:R-:W-:Y:S01]  /*21110*/  SEL R3, R80, R3, P0 ;  /* 0x0000000350037207 */ /* 0x000fe20000000000 */
[----:B------:R-:W-:Y:S01]  /*21120*/  UMOV UR4, 0xffffffff ;  /* 0xffffffff00047882 */ /* 0x000fe20000000000 */
[----:B------:R-:W-:Y:S02]  /*21130*/  SEL R13, R21, R92, P0 ;  /* 0x0000005c150d7207 */ /* 0x000fe40000000000 */
[----:B------:R-:W-:Y:S01]  /*21140*/  SEL R21, R92, R21, P0 ;  /* 0x000000155c157207 */ /* 0x000fe20000000000 */
[----:B---3--:R-:W-:-:S03]  /*21150*/  IMAD.WIDE R14, R14, 0x2, R64 ;  /* 0x000000020e0e7825 */ /* 0x008fc600078e0240 */
        /* <DEDUP_REMOVED lines=8> */
[----:B------:R-:W-:Y:S01]  /*211e0*/  LOP3.LUT R84, R84, R85, RZ, 0x3c, !PT ;  /* 0x0000005554547212 */ /* 0x000fe200078e3cff */
[----:B------:R-:W-:Y:S01]  /*211f0*/  IMAD.X R85, RZ, RZ, R15, P1 ;  /* 0x000000ffff557224 */ /* 0x000fe200008e060f */
[C---:B------:R-:W-:Y:S02]  /*21200*/  IADD3 R83, P2, R14.reuse, 0x4020, RZ ;  /* 0x000040200e537810 */ /* 0x040fe40007f5e0ff */
[C---:B------:R-:W-:Y:S02]  /*21210*/  IADD3 R81, P3, R14.reuse, 0x4000, RZ ;  /* 0x000040000e517810 */ /* 0x040fe40007f7e0ff */
[C---:B------:R-:W-:Y:S02]  /*21220*/  IADD3 R107, P4, R14.reuse, 0x60, RZ ;  /* 0x000000600e6b7810 */ /* 0x040fe40007f9e0ff */
[----:B0-----:R-:W-:-:S02]  /*21230*/  IADD3 R105, P5, R14, 0x40, RZ ;  /* 0x000000400e697810 */ /* 0x001fc40007fbe0ff */
[----:B-1----:R-:W-:Y:S02]  /*21240*/  IADD3 R103, P1, R14, 0x20, RZ ;  /* 0x000000200e677810 */ /* 0x002fe40007f3e0ff */
[----:B------:R-:W-:Y:S02]  /*21250*/  LOP3.LUT R82, R83, 0x380, RZ, 0xc0, !PT ;  /* 0x0000038053527812 */ /* 0x000fe400078ec0ff */
[----:B------:R-:W-:Y:S02]  /*21260*/  LOP3.LUT R80, R81, 0x380, RZ, 0xc0, !PT ;  /* 0x0000038051507812 */ /* 0x000fe400078ec0ff */
[----:B------:R-:W-:Y:S02]  /*21270*/  LOP3.LUT R106, R107, 0x380, RZ, 0xc0, !PT ;  /* 0x000003806b6a7812 */ /* 0x000fe400078ec0ff */
[----:B------:R-:W-:Y:S02]  /*21280*/  LOP3.LUT R104, R105, 0x380, RZ, 0xc0, !PT ;  /* 0x0000038069687812 */ /* 0x000fe400078ec0ff */
[----:B------:R-:W-:-:S02]  /*21290*/  LOP3.LUT R102, R103, 0x380, RZ, 0xc0, !PT ;  /* 0x0000038067667812 */ /* 0x000fc400078ec0ff */
[----:B--2---:R-:W-:Y:S02]  /*212a0*/  LOP3.LUT R11, R14, 0x380, RZ, 0xc0, !PT ;  /* 0x000003800e0b7812 */ /* 0x004fe400078ec0ff */
[----:B------:R-:W-:Y:S02]  /*212b0*/  SHF.R.U64 R82, R82, 0x3, RZ ;  /* 0x0000000352527819 */ /* 0x000fe400000012ff */
        /* <DEDUP_REMOVED lines=23> */
[----:B------:R-:W-:Y:S01]  /*21430*/  MOV R102, R102 ;  /* 0x0000006600667202 */ /* 0x000fe20000000f00 */
[----:B------:R-:W-:Y:S06]  /*21440*/  BRA.DIV UR4, `(.L_x_8419) ;  /* 0x000000ce048c7947 */ /* 0x000fec000b800000 */
[----:B------:R-:W-:Y:S01]  /*21450*/  SEL R107, R8, R91, P0 ;  /* 0x0000005b086b7207 */ /* 0x000fe20000000000 */
[----:B-----5:R-:W-:Y:S01]  /*21460*/  SHFL.IDX PT, R43, R43, R10, 0x1c1f ;  /* 0x001c1f0a2b2b7589 */ /* 0x020fe200000e0000 */
        /* <DEDUP_REMOVED lines=38> */
[----:B------:R-:W1:Y:S01]  /*216d0*/  SHFL.IDX PT, R83, R83, R8, 0x1c1f ;  /* 0x001c1f0853537589 */ /* 0x000e6200000e0000 */
        /* <DEDUP_REMOVED lines=49> */
[----:B0-----:R-:W-:Y:S01]  /*219f0*/  SEL R3, R0, R21, P0 ;  /* 0x0000001500037207 */ /* 0x001fe20000000000 */
[----:B------:R-:W-:Y:S01]  /*21a00*/  SHFL.IDX PT, R68, R63, R8, 0x1c1f ;  /* 0x001c1f083f447589 */ /* 0x000fe200000e0000 */
[----:B------:R-:W-:Y:S02]  /*21a10*/  SEL R21, R21, R0, P0 ;  /* 0x0000000015157207 */ /* 0x000fe40000000000 */
[----:B------:R-:W-:Y:S01]  /*21a20*/  SEL R92, R43, R2, P0 ;  /* 0x000000022b5c7207 */ /* 0x000fe20000000000 */
[----:B------:R0:W4:Y:S01]  /*21a30*/  SHFL.IDX PT, R70, R61, R8, 0x1c1f ;  /* 0x001c1f083d467589 */ /* 0x00012200000e0000 */
[----:B------:R-:W-:Y:S02]  /*21a40*/  SEL R94, R2, R43, P0 ;  /* 0x0000002b025e7207 */ /* 0x000fe40000000000 */
[----:B------:R-:W-:Y:S01]  /*21a50*/  SEL R0, R40, R95, P0 ;  /* 0x0000005f28007207 */ /* 0x000fe20000000000 */
[----:B------:R4:W4:Y:S01]  /*21a60*/  SHFL.IDX PT, R100, R57, R8, 0x1c1f ;  /* 0x001c1f0839647589 */ /* 0x00092200000e0000 */
[----:B------:R-:W-:-:S02]  /*21a70*/  SEL R40, R95, R40, P0 ;  /* 0x000000285f287207 */ /* 0x000fc40000000000 */
[----:B------:R-:W-:Y:S01]  /*21a80*/  SEL R43, R28, R97, P0 ;  /* 0x000000611c2b7207 */ /* 0x000fe20000000000 */
[----:B------:R-:W-:Y:S01]  /*21a90*/  SHFL.IDX PT, R24, R145, R10, 0x1c1f ;  /* 0x001c1f0a91187589 */ /* 0x000fe200000e0000 */
[----:B------:R-:W-:Y:S02]  /*21aa0*/  SEL R95, R52, R113, P0 ;  /* 0x00000071345f7207 */ /* 0x000fe40000000000 */
[----:B-1----:R-:W-:Y:S01]  /*21ab0*/  SEL R60, R62, R83, P0 ;  /* 0x000000533e3c7207 */ /* 0x002fe20000000000 */
[----:B------:R-:W-:Y:S01]  /*21ac0*/  SHFL.IDX PT, R26, R127, R10, 0x1c1f ;  /* 0x001c1f0a7f1a7589 */ /* 0x000fe200000e0000 */
[----:B--2---:R-:W-:Y:S02]  /*21ad0*/  SEL R116, R54, R115, P0 ;  /* 0x0000007336747207 */ /* 0x004fe40000000000 */
[----:B------:R-:W-:Y:S01]  /*21ae0*/  SEL R118, R115, R54, P0 ;  /* 0x0000003673767207 */ /* 0x000fe20000000000 */
[----:B------:R-:W-:Y:S01]  /*21af0*/  SHFL.IDX PT, R30, R99, R10, 0x1c1f ;  /* 0x001c1f0a631e7589 */ /* 0x000fe200000e0000 */
[----:B------:R-:W-:-:S02]  /*21b00*/  SEL R113, R113, R52, P0 ;  /* 0x0000003471717207 */ /* 0x000fc40000000000 */
[----:B------:R-:W-:Y:S01]  /*21b10*/  SEL R62, R83, R62, P0 ;  /* 0x0000003e533e7207 */ /* 0x000fe20000000000 */
[----:B------:R-:W-:Y:S01]  /*21b20*/  SHFL.IDX PT, R38, R111, R10, 0x1c1f ;  /* 0x001c1f0a6f267589 */ /* 0x000fe200000e0000 */
[----:B0-----:R-:W-:Y:S02]  /*21b30*/  SEL R61, R66, R121, P0 ;  /* 0x00000079423d7207 */ /* 0x001fe40000000000 */
[----:B------:R-:W-:Y:S01]  /*21b40*/  SEL R63, R121, R66, P0 ;  /* 0x00000042793f7207 */ /* 0x000fe20000000000 */
[----:B------:R-:W-:Y:S01]  /*21b50*/  SHFL.IDX PT, R85, R85, R10, 0x1c1f ;  /* 0x001c1f0a55557589 */ /* 0x000fe200000e0000 */
[----:B---3--:R-:W-:Y:S02]  /*21b60*/  SEL R123, R20, R53, P0 ;  /* 0x00000035147b7207 */ /* 0x008fe40000000000 */
[----:B------:R-:W-:Y:S01]  /*21b70*/  SEL R125, R53, R20, P0 ;  /* 0x00000014357d7207 */ /* 0x000fe20000000000 */
[----:B------:R-:W-:Y:S01]  /*21b80*/  SHFL.IDX PT, R87, R87, R10, 0x1c1f ;  /* 0x001c1f0a57577589 */ /* 0x000fe200000e0000 */
[----:B----4-:R-:W-:-:S02]  /*21b90*/  SEL R52, R58, R119, P0 ;  /* 0x000000773a347207 */ /* 0x010fc40000000000 */
[----:B------:R-:W-:Y:S01]  /*21ba0*/  SEL R54, R119, R58, P0 ;  /* 0x0000003a77367207 */ /* 0x000fe20000000000 */
[----:B------:R0:W-:Y:S01]  /*21bb0*/  SHFL.IDX PT, R90, R75, R10, 0x1c1f ;  /* 0x001c1f0a4b5a7589 */ /* 0x0001e200000e0000 */
[----:B------:R-:W-:Y:S02]  /*21bc0*/  SEL R66, R70, R91, P0 ;  /* 0x0000005b46427207 */ /* 0x000fe40000000000 */
[----:B------:R-:W-:Y:S01]  /*21bd0*/  SEL R57, R93, R68, P0 ;  /* 0x000000445d397207 */ /* 0x000fe20000000000 */
[----:B------:R-:W-:Y:S01]  /*21be0*/  SHFL.IDX PT, R39, R39, R10, 0x1c1f ;  /* 0x001c1f0a27277589 */ /* 0x000fe200000e0000 */
[----:B------:R-:W-:-:S03]  /*21bf0*/  SEL R83, R100, R77, P0 ;  /* 0x0000004d64537207 */ /* 0x000fc60000000000 */
[----:B------:R-:W1:Y:S01]  /*21c00*/  SHFL.IDX PT, R55, R55, R8, 0x1c1f ;  /* 0x001c1f0837377589 */ /* 0x000e6200000e0000 */
[----:B0-----:R-:W-:-:S03]  /*21c10*/  SEL R75, R76, R81, P0 ;  /* 0x000000514c4b7207 */ /* 0x001fc60000000000 */
[----:B------:R-:W0:Y:S04]  /*21c20*/  SHFL.IDX PT, R59, R59, R8, 0x1c1f ;  /* 0x001c1f083b3b7589 */ /* 0x000e2800000e0000 */
[----:B------:R2:W3:Y:S04]  /*21c30*/  SHFL.IDX PT, R103, R45, R8, 0x1c1f ;  /* 0x001c1f082d677589 */ /* 0x0004e800000e0000 */
[----:B------:R-:W4:Y:S04]  /*21c40*/  SHFL.IDX PT, R107, R47, R8, 0x1c1f ;  /* 0x001c1f082f6b7589 */ /* 0x000f2800000e0000 */
[----:B------:R1:W4:Y:S01]  /*21c50*/  SHFL.IDX PT, R72, R73, R8, 0x1c1f ;  /* 0x001c1f0849487589 */ /* 0x00032200000e0000 */
[----:B--2---:R-:W-:-:S03]  /*21c60*/  SEL R45, R97, R28, P0 ;  /* 0x0000001c612d7207 */ /* 0x004fc60000000000 */
[----:B------:R2:W2:Y:S01]  /*21c70*/  SHFL.IDX PT, R74, R71, R8, 0x1c1f ;  /* 0x001c1f08474a7589 */ /* 0x0004a200000e0000 */
[----:B------:R-:W-:Y:S02]  /*21c80*/  SEL R97, R56, R117, P0 ;  /* 0x0000007538617207 */ /* 0x000fe40000000000 */
[----:B------:R-:W-:Y:S01]  /*21c90*/  SEL R117, R117, R56, P0 ;  /* 0x0000003875757207 */ /* 0x000fe20000000000 */
[----:B------:R-:W2:Y:S01]  /*21ca0*/  SHFL.IDX PT, R35, R35, R8, 0x1c1f ;  /* 0x001c1f0823237589 */ /* 0x000ea200000e0000 */
[----:B------:R-:W-:Y:S01]  /*21cb0*/  SEL R56, R91, R70, P0 ;  /* 0x000000465b387207 */ /* 0x000fe20000000000 */
[----:B------:R-:W-:Y:S01]  /*21cc0*/  IMAD.MOV.U32 R91, RZ, RZ, RZ ;  /* 0x000000ffff5b7224 */ /* 0x000fe200078e00ff */
[----:B-1----:R-:W-:Y:S01]  /*21cd0*/  SEL R73, R81, R76, P0 ;  /* 0x0000004c51497207 */ /* 0x002fe20000000000 */
[----:B------:R-:W1:Y:S01]  /*21ce0*/  SHFL.IDX PT, R112, R31, R8, 0x1c1f ;  /* 0x001c1f081f707589 */ /* 0x000e6200000e0000 */
[----:B------:R-:W-:Y:S02]  /*21cf0*/  SEL R81, R77, R100, P0 ;  /* 0x000000644d517207 */ /* 0x000fe40000000000 */
[----:B------:R-:W-:Y:S01]  /*21d00*/  SEL R96, R24, R55, P0 ;  /* 0x0000003718607207 */ /* 0x000fe20000000000 */
[----:B------:R-:W-:Y:S01]  /*21d10*/  SHFL.IDX PT, R32, R143, R10, 0x1c1f ;  /* 0x001c1f0a8f207589 */ /* 0x000fe200000e0000 */
[----:B------:R-:W-:-:S02]  /*21d20*/  SEL R98, R55, R24, P0 ;  /* 0x0000001837627207 */ /* 0x000fc40000000000 */
[----:B0-----:R-:W-:Y:S01]  /*21d30*/  SEL R127, R26, R59, P0 ;  /* 0x0000003b1a7f7207 */ /* 0x001fe20000000000 */
[----:B------:R-:W-:Y:S01]  /*21d40*/  SHFL.IDX PT, R34, R141, R10, 0x1c1f ;  /* 0x001c1f0a8d227589 */ /* 0x000fe200000e0000 */
[----:B---3--:R-:W-:Y:S02]  /*21d50*/  SEL R46, R48, R103, P0 ;  /* 0x00000067302e7207 */ /* 0x008fe40000000000 */
[----:B----4-:R-:W-:Y:S01]  /*21d60*/  SEL R20, R44, R107, P0 ;  /* 0x0000006b2c147207 */ /* 0x010fe20000000000 */
[----:B------:R-:W-:Y:S01]  /*21d70*/  SHFL.IDX PT, R36, R139, R10, 0x1c1f ;  /* 0x001c1f0a8b247589 */ /* 0x000fe200000e0000 */
[----:B------:R-:W-:Y:S02]  /*21d80*/  SEL R69, R87, R72, P0 ;  /* 0x0000004857457207 */ /* 0x000fe40000000000 */
[----:B--2---:R-:W-:Y:S01]  /*21d90*/  SEL R71, R72, R87, P0 ;  /* 0x0000005748477207 */ /* 0x004fe20000000000 */
[----:B------:R-:W-:Y:S01]  /*21da0*/  SHFL.IDX PT, R79, R79, R10, 0x1c1f ;  /* 0x001c1f0a4f4f7589 */ /* 0x000fe200000e0000 */
[----:B------:R-:W-:-:S02]  /*21db0*/  SEL R70, R74, R85, P0 ;  /* 0x000000554a467207 */ /* 0x000fc40000000000 */
[----:B------:R-:W-:Y:S01]  /*21dc0*/  SEL R48, R103, R48, P0 ;  /* 0x0000003067307207 */ /* 0x000fe20000000000 */
[----:B------:R-:W-:Y:S01]  /*21dd0*/  SHFL.IDX PT, R37, R37, R10, 0x1c1f ;  /* 0x001c1f0a25257589 */ /* 0x000fe200000e0000 */
[----:B------:R-:W-:Y:S02]  /*21de0*/  SEL R58, R90, R35, P0 ;  /* 0x000000235a3a7207 */ /* 0x000fe40000000000 */
[----:B------:R-:W-:Y:S01]  /*21df0*/  SEL R44, R107, R44, P0 ;  /* 0x0000002c6b2c7207 */ /* 0x000fe20000000000 */
[----:B------:R0:W2:Y:S01]  /*21e00*/  SHFL.IDX PT, R99, R41, R8, 0x1c1f ;  /* 0x001c1f0829637589 */ /* 0x0000a200000e0000 */
[----:B-1----:R-:W-:Y:S02]  /*21e10*/  SEL R100, R39, R112, P0 ;  /* 0x0000007027647207 */ /* 0x002fe40000000000 */
[----:B------:R-:W-:Y:S01]  /*21e20*/  SEL R90, R35, R90, P0 ;  /* 0x0000005a235a7207 */ /* 0x000fe20000000000 */
[----:B------:R-:W1:Y:S01]  /*21e30*/  SHFL.IDX PT, R101, R101, R8, 0x1c1f ;  /* 0x001c1f0865657589 */ /* 0x000e6200000e0000 */
[----:B------:R-:W-:-:S03]  /*21e40*/  SEL R112, R112, R39, P0 ;  /* 0x0000002770707207 */ /* 0x000fc60000000000 */
[----:B------:R-:W3:Y:S01]  /*21e50*/  SHFL.IDX PT, R105, R105, R8, 0x1c1f ;  /* 0x001c1f0869697589 */ /* 0x000ee200000e0000 */
[----:B0-----:R-:W-:-:S03]  /*21e60*/  SEL R41, R59, R26, P0 ;  /* 0x0000001a3b297207 */ /* 0x001fc60000000000 */
[----:B------:R-:W-:Y:S04]  /*21e70*/  SHFL.IDX PT, R109, R109, R8, 0x1c1f ;  /* 0x001c1f086d6d7589 */ /* 0x000fe800000e0000 */
[----:B------:R-:W0:Y:S04]  /*21e80*/  SHFL.IDX PT, R111, R49, R8, 0x1c1f ;  /* 0x001c1f08316f7589 */ /* 0x000e2800000e0000 */
[----:B------:R4:W0:Y:S04]  /*21e90*/  SHFL.IDX PT, R78, R67, R8, 0x1c1f ;  /* 0x001c1f08434e7589 */ /* 0x00082800000e0000 */
[----:B------:R-:W0:Y:S01]  /*21ea0*/  SHFL.IDX PT, R110, R33, R8, 0x1c1f ;  /* 0x001c1f08216e7589 */ /* 0x000e2200000e0000 */
[----:B--2---:R-:W-:-:S02]  /*21eb0*/  SEL R42, R30, R99, P0 ;  /* 0x000000631e2a7207 */ /* 0x004fc40000000000 */
[----:B------:R-:W-:Y:S01]  /*21ec0*/  SEL R2, R99, R30, P0 ;  /* 0x0000001e63027207 */ /* 0x000fe20000000000 */
[----:B------:R2:W2:Y:S01]  /*21ed0*/  SHFL.IDX PT, R4, R27, R10, 0x1c1f ;  /* 0x001c1f0a1b047589 */ /* 0x0004a200000e0000 */
[----:B-1----:R-:W-:Y:S02]  /*21ee0*/  SEL R47, R32, R101, P0 ;  /* 0x00000065202f7207 */ /* 0x002fe40000000000 */
[----:B----4-:R-:W-:Y:S01]  /*21ef0*/  SEL R67, R68, R93, P0 ;  /* 0x0000005d44437207 */ /* 0x010fe20000000000 */
[----:B------:R1:W4:Y:S01]  /*21f00*/  SHFL.IDX PT, R29, R29, R10, 0x1c1f ;  /* 0x001c1f0a1d1d7589 */ /* 0x00032200000e0000 */
[----:B------:R-:W-:Y:S02]  /*21f10*/  SEL R68, R85, R74, P0 ;  /* 0x0000004a55447207 */ /* 0x000fe40000000000 */
[----:B------:R-:W-:Y:S01]  /*21f20*/  SEL R49, R101, R32, P0 ;  /* 0x0000002065317207 */ /* 0x000fe20000000000 */
[----:B------:R1:W1:Y:S01]  /*21f30*/  SHFL.IDX PT, R10, R25, R8, 0x1c1f ;  /* 0x001c1f08190a7589 */ /* 0x00026200000e0000 */
[----:B---3--:R-:W-:-:S02]  /*21f40*/  SEL R51, R34, R105, P0 ;  /* 0x0000006922337207 */ /* 0x008fc40000000000 */
[----:B------:R-:W-:Y:S01]  /*21f50*/  SEL R53, R105, R34, P0 ;  /* 0x0000002269357207 */ /* 0x000fe20000000000 */
[----:B------:R3:W1:Y:S01]  /*21f60*/  SHFL.IDX PT, R14, R9, R8, 0x1c1f ;  /* 0x001c1f08090e7589 */ /* 0x00066200000e0000 */
[----:B0-----:R-:W-:Y:S02]  /*21f70*/  SEL R50, R38, R111, P0 ;  /* 0x0000006f26327207 */ /* 0x001fe40000000000 */
[----:B------:R-:W-:Y:S02]  /*21f80*/  SEL R114, R111, R38, P0 ;  /* 0x000000266f727207 */ /* 0x000fe40000000000 */
[----:B------:R-:W-:Y:S02]  /*21f90*/  SEL R55, R36, R109, P0 ;  /* 0x0000006d24377207 */ /* 0x000fe40000000000 */
[----:B------:R-:W-:Y:S02]  /*21fa0*/  SEL R59, R109, R36, P0 ;  /* 0x000000246d3b7207 */ /* 0x000fe40000000000 */
[----:B------:R-:W-:-:S02]  /*21fb0*/  SEL R72, R79, R78, P0 ;  /* 0x0000004e4f487207 */ /* 0x000fc40000000000 */
[----:B------:R-:W-:Y:S02]  /*21fc0*/  SEL R74, R78, R79, P0 ;  /* 0x0000004f4e4a7207 */ /* 0x000fe40000000000 */
[----:B------:R-:W-:Y:S02]  /*21fd0*/  SEL R85, R37, R110, P0 ;  /* 0x0000006e25557207 */ /* 0x000fe40000000000 */
[----:B--23--:R-:W-:-:S07]  /*21fe0*/  SEL R87, R110, R37, P0 ;  /* 0x000000256e577207 */ /* 0x00cfce0000000000 */
.L_x_8676:
[----:B------:R-:W2:Y:S04]  /*21ff0*/  LDL.LU R99, [R1+0x94] ;  /* 0x0000940001637983 */ /* 0x000ea80000300800 */
[----:B------:R-:W3:Y:S01]  /*22000*/  LDL.LU R93, [R1+0x98] ;  /* 0x00009800015d7983 */ /* 0x000ee20000300800 */
[----:B------:R-:W-:Y:S05]  /*22010*/  WARPSYNC.ALL ;  /* 0x0000000000007948 */ /* 0x000fea0003800000 */
[----:B-1--4-:R-:W-:Y:S01]  /*22020*/  SEL R77, R29, R10, P0 ;  /* 0x0000000a1d4d7207 */ /* 0x012fe20000000000 */
[----:B------:R-:W-:Y:S01]  /*22030*/  ULDC.64 UR6, c[0x0][0xc08] ;  /* 0x0003020000067ab9 */ /* 0x000fe20000000a00 */
[----:B------:R-:W-:Y:S01]  /*22040*/  SEL R79, R10, R29, P0 ;  /* 0x0000001d0a4f7207 */ /* 0x000fe20000000000 */
[----:B------:R-:W-:Y:S01]  /*22050*/  ULDC.64 UR4, c[0x0][0xc00] ;  /* 0x0003000000047ab9 */ /* 0x000fe20000000a00 */
[----:B------:R-:W-:Y:S01]  /*22060*/  SEL R76, R4, R14, P0 ;  /* 0x0000000e044c7207 */ /* 0x000fe20000000000 */
[----:B------:R-:W-:Y:S01]  /*22070*/  ULDC.64 UR8, c[0x0][0x208] ;  /* 0x0000820000087ab9 */ /* 0x000fe20000000a00 */
[----:B------:R-:W-:-:S02]  /*22080*/  SEL R78, R14, R4, P0 ;  /* 0x000000040e4e7207 */ /* 0x000fc40000000000 */
[----:B------:R-:W-:Y:S01]  /*22090*/  F2FP.BF16.F32.PACK_AB R8, R3, R92 ;  /* 0x0000005c0308723e */ /* 0x000fe200000010ff */
[----:B------:R-:W0:Y:S01]  /*220a0*/  LDC R4, c[0x0][0xbe8] ;  /* 0x0002fa00ff047b82 */ /* 0x000e220000000800 */
[----:B------:R-:W-:Y:S02]  /*220b0*/  F2FP.BF16.F32.PACK_AB R9, R97, R52 ;  /* 0x000000346109723e */ /* 0x000fe400000010ff */
        /* <DEDUP_REMOVED lines=33> */
[----:B------:R-:W-:-:S02]  /*222d0*/  ISETP.GT.AND P2, PT, R120, 0x1, PT ;  /* 0x000000017800780c */ /* 0x000fc40003f44270 */
[----:B----4-:R-:W-:Y:S01]  /*222e0*/  F2FP.BF16.F32.PACK_AB R12, R95, R116 ;  /* 0x000000745f0c723e */ /* 0x010fe200000010ff */
[----:B------:R1:W-:Y:S01]  /*222f0*/  STSM.16.M88.4 [R84], R8 ;  /* 0x0000000854007844 */ /* 0x0003e20000000200 */
[----:B------:R-:W-:Y:S02]  /*22300*/  F2FP.BF16.F32.PACK_AB R14, R113, R118 ;  /* 0x00000076710e723e */ /* 0x000fe400000010ff */
[----:B------:R-:W-:Y:S02]  /*22310*/  F2FP.BF16.F32.PACK_AB R13, R77, R76 ;  /* 0x0000004c4d0d723e */ /* 0x000fe400000010ff */
[----:B------:R-:W-:Y:S02]  /*22320*/  F2FP.BF16.F32.PACK_AB R15, R79, R78 ;  /* 0x0000004e4f0f723e */ /* 0x000fe400000010ff */
[----:B------:R-:W-:Y:S02]  /*22330*/  ISETP.NE.U32.AND P3, PT, RZ, UR6, PT ;  /* 0x00000006ff007c0c */ /* 0x000fe4000bf65070 */
[----:B------:R-:W-:Y:S01]  /*22340*/  ISETP.NE.U32.AND P0, PT, RZ, UR4, PT ;  /* 0x00000004ff007c0c */ /* 0x000fe2000bf05070 */
[----:B------:R4:W-:Y:S01]  /*22350*/  STSM.16.M88.4 [R86], R12 ;  /* 0x0000000c56007844 */ /* 0x0009e20000000200 */
[----:B-1----:R-:W-:Y:S01]  /*22360*/  IMAD.MOV.U32 R10, RZ, RZ, 0x9b8 ;  /* 0x000009b8ff0a7424 */ /* 0x002fe200078e00ff */
[----:B------:R-:W-:Y:S01]  /*22370*/  BAR.SYNC.DEFER_BLOCKING 0x1, 0x100 ;  /* 0x0044000000007b1d */ /* 0x000fe20000010000 */
[----:B------:R-:W-:-:S02]  /*22380*/  ISETP.NE.AND.EX P3, PT, RZ, UR7, PT, P3 ;  /* 0x00000007ff007c0c */ /* 0x000fc4000bf65330 */
[----:B------:R-:W-:Y:S02]  /*22390*/  ISETP.NE.AND.EX P0, PT, RZ, UR5, PT, P0 ;  /* 0x00000005ff007c0c */ /* 0x000fe4000bf05300 */
[----:B------:R-:W-:-:S04]  /*223a0*/  SEL R10, R10, 0x978, P2 ;  /* 0x000009780a0a7807 */ /* 0x000fc80001000000 */
[----:B----4-:R1:W4:Y:S08]  /*223b0*/  LDC.64 R14, c[0x0][R10+0x220] ;  /* 0x000088000a0e7b82 */ /* 0x0103300000000a00 */
[----:B------:R1:W0:Y:S08]  /*223c0*/  LDC.64 R26, c[0x0][R10+0x218] ;  /* 0x000086000a1a7b82 */ /* 0x0002300000000a00 */
[----:B------:R1:W0:Y:S01]  /*223d0*/  LDC.64 R8, c[0x0][R10+0x228] ;  /* 0x00008a000a087b82 */ /* 0x0002220000000a00 */
[----:B--2---:R-:W-:-:S04]  /*223e0*/  IADD3 R24, P1, R99, UR4, RZ ;  /* 0x0000000463187c10 */ /* 0x004fc8000ff3e0ff */
[----:B---3--:R-:W-:Y:S02]  /*223f0*/  IADD3.X R25, R93, UR5, RZ, P1, !PT ;  /* 0x000000055d197c10 */ /* 0x008fe40008ffe4ff */
[----:B------:R-:W-:Y:S01]  /*22400*/  @P3 IADD3 R28, P1, R99, UR6, RZ ;  /* 0x00000006631c3c10 */ /* 0x000fe2000ff3e0ff */
[----:B------:R-:W-:Y:S02]  /*22410*/  ULDC UR6, c[0x0][0xa88] ;  /* 0x0002a20000067ab9 */ /* 0x000fe40000000800 */
[----:B------:R-:W-:Y:S01]  /*22420*/  IMAD.U32 R31, RZ, RZ, UR6 ;  /* 0x00000006ff1f7e24 */ /* 0x000fe2000f8e00ff */
[----:B------:R-:W-:Y:S01]  /*22430*/  @P3 IADD3.X R29, R93, UR7, RZ, P1, !PT ;  /* 0x000000075d1d3c10 */ /* 0x000fe20008ffe4ff */
[----:B------:R1:W5:Y:S01]  /*22440*/  @P0 LDG.E R91, desc[UR8][R24.64] ;  /* 0x00000008185b0981 */ /* 0x000362000c1e1900 */
[----:B0-----:R-:W-:-:S03]  /*22450*/  ISETP.NE.AND P1, PT, R4, 0x1, PT ;  /* 0x000000010400780c */ /* 0x001fc60003f25270 */
[----:B------:R1:W5:Y:S01]  /*22460*/  @P3 LDG.E R31, desc[UR8][R28.64] ;  /* 0x000000081c1f3981 */ /* 0x000362000c1e1900 */
[----:B----4-:R-:W-:Y:S09]  /*22470*/  @P3 BRA `(.L_x_8420) ;  /* 0x0000000000143947 */ /* 0x010ff20003800000 */
[----:B------:R-:W-:Y:S05]  /*22480*/  @!P0 BRA `(.L_x_8420) ;  /* 0x0000000000108947 */ /* 0x000fea0003800000 */
[----:B------:R-:W-:Y:S02]  /*22490*/  ULDC.64 UR6, c[0x0][0x208] ;  /* 0x0000820000067ab9 */ /* 0x000fe40000000a00 */
[----:B------:R-:W2:Y:S04]  /*224a0*/  LDG.E R12, desc[UR6][R24.64] ;  /* 0x00000006180c7981 */ /* 0x000ea8000c1e1900 */
[----:B-----5:R-:W2:Y:S02]  /*224b0*/  LDG.E R31, desc[UR6][R24.64+0x4] ;  /* 0x00000406181f7981 */ /* 0x020ea4000c1e1900 */
[----:B--2---:R-:W-:-:S07]  /*224c0*/  IMAD.IADD R31, R31, 0x1, -R12 ;  /* 0x000000011f1f7824 */ /* 0x004fce00078e0a0c */
.L_x_8420:
[----:B------:R-:W2:Y:S01]  /*224d0*/  LDL R11, [R1+0x74] ;  /* 0x00007400010b7983 */ /* 0x000ea20000100800 */
[----:B------:R-:W-:Y:S01]  /*224e0*/  ISETP.NE.U32.AND P0, PT, RZ, UR4, PT ;  /* 0x00000004ff007c0c */ /* 0x000fe2000bf05070 */
[----:B-1----:R-:W0:Y:S02]  /*224f0*/  @P1 LDC R24, c[0x0][0xbec] ;  /* 0x0002fb00ff181b82 */ /* 0x002e240000000800 */
[----:B------:R-:W3:Y:S04]  /*22500*/  LDL.LU R12, [R1+0x88] ;  /* 0x00008800010c7983 */ /* 0x000ee80000300800 */
[----:B------:R-:W4:Y:S02]  /*22510*/  LDL.LU R25, [R1+0x9c] ;  /* 0x00009c0001197983 */ /* 0x000f240000300800 */
[----:B------:R-:W1:Y:S02]  /*22520*/  @P1 LDC R35, c[0x0][0xbf0] ;  /* 0x0002fc00ff231b82 */ /* 0x000e640000000800 */
[----:B------:R-:W4:Y:S04]  /*22530*/  LDL R28, [R1+0x7c] ;  /* 0x00007c00011c7983 */ /* 0x000f280000100800 */
[----:B------:R-:W4:Y:S04]  /*22540*/  LDL R101, [R1+0x50] ;  /* 0x0000500001657983 */ /* 0x000f280000100800 */
[----:B------:R-:W4:Y:S04]  /*22550*/  LDL R82, [R1+0xa0] ;  /* 0x0000a00001527983 */ /* 0x000f280000100800 */
[----:B------:R-:W4:Y:S01]  /*22560*/  LDL R30, [R1+0xb8] ;  /* 0x0000b800011e7983 */ /* 0x000f220000100800 */
[----:B------:R-:W-:Y:S01]  /*22570*/  ISETP.NE.AND.EX P0, PT, RZ, UR5, PT, P0 ;  /* 0x00000005ff007c0c */ /* 0x000fe2000bf05300 */
[----:B-----5:R-:W-:Y:S01]  /*22580*/  IMAD R80, R31, R4, RZ ;  /* 0x000000041f507224 */ /* 0x020fe200078e02ff */
[----:B------:R-:W-:Y:S01]  /*22590*/  ULDC.64 UR6, c[0x0][0x208] ;  /* 0x0000820000067ab9 */ /* 0x000fe20000000a00 */
[----:B--2---:R-:W-:-:S02]  /*225a0*/  IMAD.MOV.U32 R84, RZ, RZ, R11 ;  /* 0x000000ffff547224 */ /* 0x004fc400078e000b */
[----:B------:R-:W2:Y:S01]  /*225b0*/  LDC.64 R10, c[0x0][R10+0x210] ;  /* 0x000084000a0a7b82 */ /* 0x000ea20000000a00 */
[----:B---3--:R-:W-:-:S07]  /*225c0*/  SEL R93, R12, RZ, !P0 ;  /* 0x000000ff0c5d7207 */ /* 0x008fce0004000000 */
[----:B------:R-:W3:Y:S01]  /*225d0*/  LDC.64 R12, c[0x0][0xba8] ;  /* 0x0002ea00ff0c7b82 */ /* 0x000ee20000000a00 */
[----:B----4-:R-:W-:Y:S01]  /*225e0*/  SEL R25, R25, RZ, !P0 ;  /* 0x000000ff19197207 */ /* 0x010fe20004000000 */
[----:B------:R-:W-:Y:S02]  /*225f0*/  IMAD.IADD R37, R28, 0x1, R101 ;  /* 0x000000011c257824 */ /* 0x000fe400078e0265 */
[----:B------:R-:W4:Y:S01]  /*22600*/  S2R R28, SR_TID.X ;  /* 0x00000000001c7919 */ /* 0x000f220000002100 */
[----:B------:R-:W-:Y:S02]  /*22610*/  IMAD R15, R15, R93, RZ ;  /* 0x0000005d0f0f7224 */ /* 0x000fe400078e02ff */
[----:B0-----:R-:W-:-:S04]  /*22620*/  @P1 IMAD.HI.U32 R24, R37, R24, RZ ;  /* 0x0000001825181227 */ /* 0x001fc800078e00ff */
[C---:B------:R-:W-:Y:S02]  /*22630*/  IMAD R33, R14.reuse, R25, R15 ;  /* 0x000000190e217224 */ /* 0x040fe400078e020f */
[----:B------:R-:W-:Y:S01]  /*22640*/  IMAD.WIDE.U32 R14, R14, R93, RZ ;  /* 0x0000005d0e0e7225 */ /* 0x000fe200078e00ff */
[----:B------:R-:W-:-:S03]  /*22650*/  SEL R25, R82, RZ, P2 ;  /* 0x000000ff52197207 */ /* 0x000fc60001000000 */
[-C--:B------:R-:W-:Y:S02]  /*22660*/  IMAD R29, R27, R84.reuse, RZ ;  /* 0x000000541b1d7224 */ /* 0x080fe400078e02ff */
[----:B------:R-:W-:Y:S01]  /*22670*/  IMAD.WIDE.U32 R26, R26, R84, RZ ;  /* 0x000000541a1a7225 */ /* 0x000fe200078e00ff */
[----:B---3--:R-:W0:Y:S03]  /*22680*/  @!P2 LDC R12, c[0x0][0xb50] ;  /* 0x0002d400ff0cab82 */ /* 0x008e260000000800 */
[----:B------:R-:W-:Y:S02]  /*22690*/  IMAD.IADD R33, R15, 0x1, R33 ;  /* 0x000000010f217824 */ /* 0x000fe400078e0221 */
[----:B------:R-:W-:Y:S01]  /*226a0*/  IMAD.MOV.U32 R15, RZ, RZ, R37 ;  /* 0x000000ffff0f7224 */ /* 0x000fe200078e0025 */
[----:B-1----:R-:W-:Y:S01]  /*226b0*/  @P1 SHF.R.U32.HI R15, RZ, R35, R24 ;  /* 0x00000023ff0f1219 */ /* 0x002fe20000011618 */
[----:B------:R-:W-:Y:S01]  /*226c0*/  IMAD.IADD R29, R27, 0x1, R29 ;  /* 0x000000011b1d7824 */ /* 0x000fe200078e021d */
[--C-:B------:R-:W-:Y:S01]  /*226d0*/  IADD3 R26, P0, P3, R14, R26, R91.reuse ;  /* 0x0000001a0e1a7210 */ /* 0x100fe20007b1e05b */
[-C--:B------:R-:W-:Y:S01]  /*226e0*/  IMAD R27, R9, R25.reuse, RZ ;  /* 0x00000019091b7224 */ /* 0x080fe200078e02ff */
[----:B------:R-:W-:Y:S01]  /*226f0*/  SHF.R.S32.HI R14, RZ, 0x1f, R91 ;  /* 0x0000001fff0e7819 */ /* 0x000fe2000001145b */
[----:B------:R-:W-:Y:S01]  /*22700*/  IMAD.WIDE.U32 R8, R8, R25, RZ ;  /* 0x0000001908087225 */ /* 0x000fe200078e00ff */
[----:B------:R-:W1:Y:S03]  /*22710*/  @!P2 LDC R13, c[0x0][0xb54] ;  /* 0x0002d500ff0dab82 */ /* 0x000e660000000800 */
[----:B------:R-:W-:Y:S01]  /*22720*/  IMAD.MOV R25, RZ, RZ, -R15 ;  /* 0x000000ffff197224 */ /* 0x000fe200078e0a0f */
[----:B------:R-:W-:Y:S01]  /*22730*/  IADD3.X R24, R33, R29, R14, P0, P3 ;  /* 0x0000001d21187210 */ /* 0x000fe200007e640e */
[----:B------:R-:W-:Y:S01]  /*22740*/  IMAD.IADD R27, R9, 0x1, R27 ;  /* 0x00000001091b7824 */ /* 0x000fe200078e021b */
[----:B------:R-:W-:-:S02]  /*22750*/  IADD3 R8, P0, P3, R15, R26, R8 ;  /* 0x0000001a0f087210 */ /* 0x000fc40007b1e008 */
[----:B------:R-:W-:Y:S01]  /*22760*/  SHF.R.S32.HI R9, RZ, 0x1f, R15 ;  /* 0x0000001fff097819 */ /* 0x000fe2000001140f */
[----:B------:R-:W-:-:S03]  /*22770*/  IMAD R15, R4, R25, R37 ;  /* 0x00000019040f7224 */ /* 0x000fc600078e0225 */
[----:B------:R-:W-:Y:S01]  /*22780*/  IADD3.X R9, R9, R24, R27, P0, P3 ;  /* 0x0000001809097210 */ /* 0x000fe200007e641b */
[-C--:B--2---:R-:W-:Y:S01]  /*22790*/  IMAD R11, R11, R15.reuse, RZ ;  /* 0x0000000f0b0b7224 */ /* 0x084fe200078e02ff */
[----:B------:R-:W-:Y:S01]  /*227a0*/  SHF.R.S32.HI R25, RZ, 0x1f, R15 ;  /* 0x0000001fff197819 */ /* 0x000fe2000001140f */
[----:B----4-:R-:W-:Y:S02]  /*227b0*/  VIADD R32, R28, 0xffffff80 ;  /* 0xffffff801c207836 */ /* 0x010fe40000000000 */
        /* <DEDUP_REMOVED lines=8> */
[----:B------:R-:W-:Y:S01]  /*22840*/  SHFL.IDX PT, R8, R12, RZ, 0x1c1f ;  /* 0x001c1fff0c087589 */ /* 0x000fe200000e0000 */
[----:B------:R-:W-:-:S03]  /*22850*/  IMAD.IADD R25, R30, 0x1, R101 ;  /* 0x000000011e197824 */ /* 0x000fc600078e0265 */
[----:B------:R-:W0:Y:S01]  /*22860*/  SHFL.IDX PT, R9, R13, RZ, 0x1c1f ;  /* 0x001c1fff0d097589 */ /* 0x000e2200000e0000 */
[----:B------:R-:W-:-:S03]  /*22870*/  IMAD.IADD R28, R32, 0x1, -R28 ;  /* 0x00000001201c7824 */ /* 0x000fc600078e0a1c */
        /* <DEDUP_REMOVED lines=9> */
[----:B------:R-:W2:Y:S01]  /*22910*/  LDL R86, [R1+0x6c] ;  /* 0x00006c0001567983 */ /* 0x000ea20000100800 */
[----:B0-----:R-:W0:Y:S01]  /*22920*/  @P1 LDC R11, c[0x0][0xbec] ;  /* 0x0002fb00ff0b1b82 */ /* 0x001e220000000800 */
[----:B------:R-:W1:Y:S01]  /*22930*/  S2R R28, SR_TID.X ;  /* 0x00000000001c7919 */ /* 0x000e620000002100 */
[----:B------:R-:W-:-:S06]  /*22940*/  ULDC.64 UR4, c[0x0][0x208] ;  /* 0x0000820000047ab9 */ /* 0x000fcc0000000a00 */
[----:B------:R-:W3:Y:S01]  /*22950*/  @P1 LDC R13, c[0x0][0xbf0] ;  /* 0x0002fc00ff0d1b82 */ /* 0x000ee20000000800 */
[----:B-1----:R-:W-:-:S05]  /*22960*/  VIADD R102, R28, 0xffffff80 ;  /* 0xffffff801c667836 */ /* 0x002fca0000000000 */
[----:B------:R-:W-:-:S04]  /*22970*/  SHF.R.S32.HI R99, RZ, 0x1f, R102 ;  /* 0x0000001fff637819 */ /* 0x000fc80000011466 */
[----:B------:R-:W-:-:S04]  /*22980*/  LEA.HI R99, R99, R102, RZ, 0x3 ;  /* 0x0000006663637211 */ /* 0x000fc800078f18ff */
[----:B------:R-:W-:Y:S02]  /*22990*/  SHF.R.S32.HI R99, RZ, 0x3, R99 ;  /* 0x00000003ff637819 */ /* 0x000fe40000011463 */
[----:B------:R-:W-:-:S04]  /*229a0*/  SHF.R.S32.HI R8, RZ, 0x1f, R102 ;  /* 0x0000001fff087819 */ /* 0x000fc80000011466 */
[----:B------:R-:W-:-:S04]  /*229b0*/  LEA.HI R8, R8, R102, RZ, 0x3 ;  /* 0x0000006608087211 */ /* 0x000fc800078f18ff */
[----:B------:R-:W-:-:S05]  /*229c0*/  LOP3.LUT R8, R8, 0xfffffff8, RZ, 0xc0, !PT ;  /* 0xfffffff808087812 */ /* 0x000fca00078ec0ff */
[----:B------:R-:W-:Y:S02]  /*229d0*/  IMAD.IADD R8, R102, 0x1, -R8 ;  /* 0x0000000166087824 */ /* 0x000fe400078e0a08 */
[----:B--2---:R-:W-:-:S04]  /*229e0*/  IMAD R3, R99, 0x40, R86 ;  /* 0x0000004063037824 */ /* 0x004fc800078e0256 */
        /* <DEDUP_REMOVED lines=12> */
[C---:B------:R-:W-:Y:S01]  /*22ab0*/  IADD3 R41, P3, R64.reuse, 0x4000, RZ ;  /* 0x0000400040297810 */ /* 0x040fe20007f7e0ff */
[----:B------:R-:W5:Y:S01]  /*22ac0*/  LD.E.128 R28, desc[UR4][R28.64] ;  /* 0x000000041c1c7980 */ /* 0x000f62000c101d00 */
[C---:B------:R-:W-:Y:S02]  /*22ad0*/  IADD3 R45, P4, R64.reuse, 0x5000, RZ ;  /* 0x00005000402d7810 */ /* 0x040fe40007f9e0ff */
[C---:B------:R-:W-:Y:S01]  /*22ae0*/  IADD3 R49, P5, R64.reuse, 0x6000, RZ ;  /* 0x0000600040317810 */ /* 0x040fe20007fbe0ff */
[----:B------:R-:W5:Y:S01]  /*22af0*/  LD.E.128 R32, desc[UR4][R32.64] ;  /* 0x0000000420207980 */ /* 0x000f62000c101d00 */
[----:B------:R-:W-:-:S02]  /*22b00*/  IADD3 R3, P0, R64, 0x7000, RZ ;  /* 0x0000700040037810 */ /* 0x000fc40007f1e0ff */
[----:B------:R-:W-:Y:S02]  /*22b10*/  LOP3.LUT R36, R37, 0x380, RZ, 0xc0, !PT ;  /* 0x0000038025247812 */ /* 0x000fe400078ec0ff */
[----:B------:R-:W-:Y:S02]  /*22b20*/  LOP3.LUT R40, R41, 0x380, RZ, 0xc0, !PT ;  /* 0x0000038029287812 */ /* 0x000fe400078ec0ff */
[----:B------:R-:W-:Y:S02]  /*22b30*/  LOP3.LUT R44, R45, 0x380, RZ, 0xc0, !PT ;  /* 0x000003802d2c7812 */ /* 0x000fe400078ec0ff */
[----:B------:R-:W-:Y:S02]  /*22b40*/  LOP3.LUT R48, R49, 0x380, RZ, 0xc0, !PT ;  /* 0x0000038031307812 */ /* 0x000fe400078ec0ff */
[----:B------:R-:W-:Y:S02]  /*22b50*/  LOP3.LUT R0, R3, 0x380, RZ, 0xc0, !PT ;  /* 0x0000038003007812 */ /* 0x000fe400078ec0ff */
[----:B------:R-:W-:-:S02]  /*22b60*/  LOP3.LUT R9, R64, 0x380, RZ, 0xc0, !PT ;  /* 0x0000038040097812 */ /* 0x000fc400078ec0ff */
[----:B------:R-:W-:Y:S02]  /*22b70*/  SHF.R.U64 R36, R36, 0x3, RZ ;  /* 0x0000000324247819 */ /* 0x000fe400000012ff */
[----:B------:R-:W-:Y:S02]  /*22b80*/  SHF.R.U64 R40, R40, 0x3, RZ ;  /* 0x0000000328287819 */ /* 0x000fe400000012ff */
[----:B------:R-:W-:Y:S02]  /*22b90*/  SHF.R.U64 R44, R44, 0x3, RZ ;  /* 0x000000032c2c7819 */ /* 0x000fe400000012ff */
[----:B------:R-:W-:Y:S02]  /*22ba0*/  SHF.R.U64 R48, R48, 0x3, RZ ;  /* 0x0000000330307819 */ /* 0x000fe400000012ff */
[----:B------:R-:W-:Y:S02]  /*22bb0*/  SHF.R.U64 R0, R0, 0x3, RZ ;  /* 0x0000000300007819 */ /* 0x000fe400000012ff */
[----:B------:R-:W-:Y:S01]  /*22bc0*/  SHF.R.U64 R9, R9, 0x3, RZ ;  /* 0x0000000309097819 */ /* 0x000fe200000012ff */
        /* <DEDUP_REMOVED lines=19> */
[----:B------:R-:W-:Y:S01]  /*22d00*/  @!PT LDS RZ, [RZ] ;  /* 0x00000000fffff984 */ /* 0x000fe20000000800 */
[----:B------:R-:W-:Y:S01]  /*22d10*/  @!PT LDS RZ, [RZ] ;  /* 0x00000000fffff984 */ /* 0x000fe20000000800 */
[----:B------:R-:W-:Y:S01]  /*22d20*/  @!PT LDS RZ, [RZ] ;  /* 0x00000000fffff984 */ /* 0x000fe20000000800 */
[----:B------:R-:W-:Y:S01]  /*22d30*/  @!PT LDS RZ, [RZ] ;  /* 0x00000000fffff984 */ /* 0x000fe20000000800 */
[----:B------:R2:W-:Y:S06]  /*22d40*/  MEMBAR.ALL.CTA ;  /* 0x0000000000007992 */ /* 0x0005ec0000008000 */
[----:B--2---:R-:W2:Y:S01]  /*22d50*/  FENCE.VIEW.ASYNC.S ;  /* 0x00000000000073c6 */ /* 0x004ea20000000000 */
[----:B------:R-:W-:-:S04]  /*22d60*/  IMAD.WIDE.U32 R2, R91, UR4, RZ ;  /* 0x000000045b027c25 */ /* 0x000fc8000f8e00ff */
[----:B------:R-:W-:Y:S01]  /*22d70*/  IMAD R9, R91, UR5, R14 ;  /* 0x000000055b097c24 */ /* 0x000fe2000f8e020e */
[----:B------:R-:W-:Y:S01]  /*22d80*/  ULDC.64 UR4, c[0x0][0xae8] ;  /* 0x0002ba0000047ab9 */ /* 0x000fe20000000a00 */
[----:B------:R-:W-:Y:S02]  /*22d90*/  IMAD R0, R8, 0x20, R99 ;  /* 0x0000002008007824 */ /* 0x000fe400078e0263 */
[----:B------:R-:W-:Y:S01]  /*22da0*/  IMAD.IADD R3, R3, 0x1, R9 ;  /* 0x0000000103037824 */ /* 0x000fe200078e0209 */
[----:B------:R-:W-:Y:S01]  /*22db0*/  SHF.R.S32.HI R8, RZ, 0x1f, R93 ;  /* 0x0000001fff087819 */ /* 0x000fe2000001145d */
[----:B------:R-:W-:Y:S02]  /*22dc0*/  IMAD.IADD R10, R101, 0x1, R0 ;  /* 0x00000001650a7824 */ /* 0x000fe400078e0200 */
[----:B------:R-:W-:-:S04]  /*22dd0*/  IMAD.WIDE.U32 R2, R84, UR4, R2 ;  /* 0x0000000454027c25 */ /* 0x000fc8000f8e0002 */
[----:B------:R-:W-:Y:S01]  /*22de0*/  IMAD R3, R84, UR5, R3 ;  /* 0x0000000554037c24 */ /* 0x000fe2000f8e0203 */
[----:B------:R-:W-:Y:S01]  /*22df0*/  ULDC.64 UR4, c[0x0][0xaf0] ;  /* 0x0002bc0000047ab9 */ /* 0x000fe20000000a00 */
[----:B0-----:R-:W-:-:S04]  /*22e00*/  @P1 IMAD.HI.U32 R0, R10, R11, RZ ;  /* 0x0000000b0a001227 */ /* 0x001fc800078e00ff */
        /* <DEDUP_REMOVED lines=17> */
[----:B0-----:R-:W-:-:S02]  /*22f20*/  SHF.R.S32.HI R0, RZ, 0x1f, R11 ;  /* 0x0000001fff007819 */ /* 0x001fc4000001140b */
        /* <DEDUP_REMOVED lines=9> */
[----:B-1----:R-:W-:Y:S06]  /*22fc0*/  BRA.DIV UR4, `(.L_x_8422) ;  /* 0x000000d204187947 */ /* 0x002fec000b800000 */
[----:B------:R0:W1:Y:S04]  /*22fd0*/  SHFL.IDX PT, R0, R3, RZ, 0x181f ;  /* 0x00181fff03007589 */ /* 0x00006800000e0000 */
[----:B------:R0:W2:Y:S02]  /*22fe0*/  SHFL.IDX PT, R14, R2, RZ, 0x181f ;  /* 0x00181fff020e7589 */ /* 0x0000a400000e0000 */
.L_x_8679:
[----:B------:R-:W-:Y:S01]  /*22ff0*/  IMAD.IADD R21, R99, 0x1, R101 ;  /* 0x0000000163157824 */ /* 0x000fe200078e0265 */
[----:B------:R-:W-:Y:S04]  /*23000*/  BSSY B1, `(.L_x_8423) ;  /* 0x0000010000017945 */ /* 0x000fe80003800000 */
[----:B------:R-:W-:-:S13]  /*23010*/  ISETP.GE.AND P0, PT, R21, R80, PT ;  /* 0x000000501500720c */ /* 0x000fda0003f06270 */
[----:B------:R-:W-:Y:S05]  /*23020*/  @P0 BRA `(.L_x_8424) ;  /* 0x0000000000340947 */ /* 0x000fea0003800000 */
[----:B------:R-:W3:Y:S01]  /*23030*/  LDL R4, [R1+0x8c] ;  /* 0x00008c0001047983 */ /* 0x000ee20000100800 */
[----:B------:R-:W-:-:S03]  /*23040*/  ULDC UR4, c[0x0][0xac8] ;  /* 0x0002b20000047ab9 */ /* 0x000fc60000000800 */
[----:B------:R-:W1:Y:S04]  /*23050*/  LDL R11, [R1+0xc4] ;  /* 0x0000c400010b7983 */ /* 0x000e680000100800 */
[----:B------:R-:W4:Y:S01]  /*23060*/  LDL R10, [R1+0xc0] ;  /* 0x0000c000010a7983 */ /* 0x000f220000100800 */
[----:B------:R-:W-:Y:S01]  /*23070*/  ISETP.GE.AND P0, PT, R86, UR4, PT ;  /* 0x0000000456007c0c */ /* 0x000fe2000bf06270 */
[----:B------:R-:W-:-:S12]  /*23080*/  ULDC.64 UR6, c[0x0][0x208] ;  /* 0x0000820000067ab9 */ /* 0x000fd80000000a00 */
[----:B--2---:R-:W-:Y:S02]  /*23090*/  @!P0 LEA R8, P2, R86, R14, 0x1 ;  /* 0x0000000e56088211 */ /* 0x004fe400078408ff */
[----:B---3--:R-:W-:Y:S02]  /*230a0*/  ISETP.GE.AND P1, PT, R4, UR4, PT ;  /* 0x0000000404007c0c */ /* 0x008fe4000bf26270 */
[----:B-1----:R-:W-:-:S11]  /*230b0*/  @!P0 LEA.HI.X R9, R86, R0, R11, 0x1, P2 ;  /* 0x0000000056098211 */ /* 0x002fd600010f0c0b */
[----:B------:R-:W-:-:S04]  /*230c0*/  @!P1 LEA R14, P3, R4, R14, 0x1 ;  /* 0x0000000e040e9211 */ /* 0x000fc800078608ff */
[----:B----4-:R-:W-:Y:S01]  /*230d0*/  @!P1 LEA.HI.X R15, R4, R0, R10, 0x1, P3 ;  /* 0x00000000040f9211 */ /* 0x010fe200018f0c0a */
[----:B-----5:R3:W-:Y:S04]  /*230e0*/  @!P0 ST.E.128 desc[UR6][R8.64], R24 ;  /* 0x0000001808008985 */ /* 0x0207e8000c101d06 */
[----:B------:R3:W-:Y:S04]  /*230f0*/  @!P1 ST.E.128 desc[UR6][R14.64], R40 ;  /* 0x000000280e009985 */ /* 0x0007e8000c101d06 */
.L_x_8424:
[----:B------:R-:W-:Y:S05]  /*23100*/  BSYNC B1 ;  /* 0x0000000000017941 */ /* 0x000fea0003800000 */
.L_x_8423:
[----:B------:R-:W-:-:S03]  /*23110*/  UMOV UR4, 0xffffffff ;  /* 0xffffffff00047882 */ /* 0x000fc60000000000 */
[----:B------:R-:W-:Y:S05]  /*23120*/  BRA.DIV UR4, `(.L_x_8425) ;  /* 0x000000ce04f47947 */ /* 0x000fea000b800000 */
[----:B-1----:R1:W4:Y:S04]  /*23130*/  SHFL.IDX PT, R0, R3, 0x1, 0x181f ;  /* 0x00381f0003007f89 */ /* 0x00232800000e0000 */
[----:B--23--:R1:W2:Y:S02]  /*23140*/  SHFL.IDX PT, R14, R2, 0x1, 0x181f ;  /* 0x00381f00020e7f89 */ /* 0x00c2a400000e0000 */
.L_x_8683:
[----:B------:R-:W-:Y:S01]  /*23150*/  VIADD R9, R21, 0x20 ;  /* 0x0000002015097836 */ /* 0x000fe20000000000 */
[----:B------:R-:W-:Y:S04]  /*23160*/  BSSY B1, `(.L_x_8426) ;  /* 0x0000010000017945 */ /* 0x000fe80003800000 */
[----:B------:R-:W-:-:S13]  /*23170*/  ISETP.GE.AND P0, PT, R9, R80, PT ;  /* 0x000000500900720c */ /* 0x000fda0003f06270 */
[----:B------:R-:W-:Y:S05]  /*23180*/  @P0 BRA `(.L_x_8427) ;  /* 0x0000000000340947 */ /* 0x000fea0003800000 */
[----:B------:R-:W3:Y:S01]  /*23190*/  LDL R4, [R1+0x8c] ;  /* 0x00008c0001047983 */ /* 0x000ee20000100800 */
[----:B------:R-:W-:-:S03]  /*231a0*/  ULDC UR4, c[0x0][0xac8] ;  /* 0x0002b20000047ab9 */ /* 0x000fc60000000800 */
[----:B------:R-:W4:Y:S04]  /*231b0*/  LDL R11, [R1+0xc4] ;  /* 0x0000c400010b7983 */ /* 0x000f280000100800 */
[----:B------:R-:W4:Y:S01]  /*231c0*/  LDL R10, [R1+0xc0] ;  /* 0x0000c000010a7983 */ /* 0x000f220000100800 */
[----:B------:R-:W-:Y:S01]  /*231d0*/  ISETP.GE.AND P2, PT, R86, UR4, PT ;  /* 0x0000000456007c0c */ /* 0x000fe2000bf46270 */
[----:B------:R-:W-:-:S12]  /*231e0*/  ULDC.64 UR6, c[0x0][0x208] ;  /* 0x0000820000067ab9 */ /* 0x000fd80000000a00 */
[----:B--2---:R-:W-:Y:S02]  /*231f0*/  @!P2 LEA R8, P0, R86, R14, 0x1 ;  /* 0x0000000e5608a211 */ /* 0x004fe400078008ff */
[----:B---3--:R-:W-:Y:S02]  /*23200*/  ISETP.GE.AND P3, PT, R4, UR4, PT ;  /* 0x0000000404007c0c */ /* 0x008fe4000bf66270 */
[----:B----4-:R-:W-:-:S11]  /*23210*/  @!P2 LEA.HI.X R9, R86, R0, R11, 0x1, P0 ;  /* 0x000000005609a211 */ /* 0x010fd600000f0c0b */
[----:B------:R-:W-:-:S04]  /*23220*/  @!P3 LEA R14, P1, R4, R14, 0x1 ;  /* 0x0000000e040eb211 */ /* 0x000fc800078208ff */
[----:B------:R-:W-:Y:S01]  /*23230*/  @!P3 LEA.HI.X R15, R4, R0, R10, 0x1, P1 ;  /* 0x00000000040fb211 */ /* 0x000fe200008f0c0a */
[----:B-----5:R3:W-:Y:S04]  /*23240*/  @!P2 ST.E.128 desc[UR6][R8.64], R28 ;  /* 0x0000001c0800a985 */ /* 0x0207e8000c101d06 */
[----:B------:R3:W-:Y:S04]  /*23250*/  @!P3 ST.E.128 desc[UR6][R14.64], R44 ;  /* 0x0000002c0e00b985 */ /* 0x0007e8000c101d06 */
.L_x_8427:
[----:B------:R-:W-:Y:S05]  /*23260*/  BSYNC B1 ;  /* 0x0000000000017941 */ /* 0x000fea0003800000 */
.L_x_8426:
[----:B------:R-:W-:-:S03]  /*23270*/  UMOV UR4, 0xffffffff ;  /* 0xffffffff00047882 */ /* 0x000fc60000000000 */
[----:B------:R-:W-:Y:S05]  /*23280*/  BRA.DIV UR4, `(.L_x_8428) ;  /* 0x000000ce04e47947 */ /* 0x000fea000b800000 */
[----:B----4-:R4:W0:Y:S04]  /*23290*/  SHFL.IDX PT, R0, R3, 0x2, 0x181f ;  /* 0x00581f0003007f89 */ /* 0x01082800000e0000 */
[----:B--23--:R4:W2:Y:S02]  /*232a0*/  SHFL.IDX PT, R14, R2, 0x2, 0x181f ;  /* 0x00581f00020e7f89 */ /* 0x00c8a400000e0000 */
.L_x_8687:
[----:B------:R-:W-:Y:S01]  /*232b0*/  VIADD R9, R21, 0x40 ;  /* 0x0000004015097836 */ /* 0x000fe20000000000 */
[----:B------:R-:W-:Y:S04]  /*232c0*/  BSSY B1, `(.L_x_8429) ;  /* 0x0000010000017945 */ /* 0x000fe80003800000 */
[----:B------:R-:W-:-:S13]  /*232d0*/  ISETP.GE.AND P0, PT, R9, R80, PT ;  /* 0x000000500900720c */ /* 0x000fda0003f06270 */
[----:B------:R-:W-:Y:S05]  /*232e0*/  @P0 BRA `(.L_x_8430) ;  /* 0x0000000000340947 */ /* 0x000fea0003800000 */
[----:B------:R-:W3:Y:S01]  /*232f0*/  LDL R4, [R1+0x8c] ;  /* 0x00008c0001047983 */ /* 0x000ee20000100800 */
[----:B------:R-:W-:-:S03]  /*23300*/  ULDC UR4, c[0x0][0xac8] ;  /* 0x0002b20000047ab9 */ /* 0x000fc60000000800 */
[----:B------:R-:W0:Y:S04]  /*23310*/  LDL R11, [R1+0xc4] ;  /* 0x0000c400010b7983 */ /* 0x000e280000100800 */
[----:B------:R-:W4:Y:S01]  /*23320*/  LDL R10, [R1+0xc0] ;  /* 0x0000c000010a7983 */ /* 0x000f220000100800 */
[----:B------:R-:W-:Y:S01]  /*23330*/  ISETP.GE.AND P2, PT, R86, UR4, PT ;  /* 0x0000000456007c0c */ /* 0x000fe2000bf46270 */
[----:B------:R-:W-:-:S12]  /*23340*/  ULDC.64 UR6, c[0x0][0x208] ;  /* 0x0000820000067ab9 */ /* 0x000fd80000000a00 */
[----:B--2---:R-:W-:Y:S02]  /*23350*/  @!P2 LEA R8, P0, R86, R14, 0x1 ;  /* 0x0000000e5608a211 */ /* 0x004fe400078008ff */
[----:B---3--:R-:W-:Y:S02]  /*23360*/  ISETP.GE.AND P3, PT, R4, UR4, PT ;  /* 0x0000000404007c0c */ /* 0x008fe4000bf66270 */
[----:B0-----:R-:W-:-:S11]  /*23370*/  @!P2 LEA.HI.X R9, R86, R0, R11, 0x1, P0 ;  /* 0x000000005609a211 */ /* 0x001fd600000f0c0b */
[----:B------:R-:W-:-:S04]  /*23380*/  @!P3 LEA R14, P1, R4, R14, 0x1 ;  /* 0x0000000e040eb211 */ /* 0x000fc800078208ff */
[----:B----4-:R-:W-:Y:S01]  /*23390*/  @!P3 LEA.HI.X R15, R4, R0, R10, 0x1, P1 ;  /* 0x00000000040fb211 */ /* 0x010fe200008f0c0a */
[----:B-----5:R3:W-:Y:S04]  /*233a0*/  @!P2 ST.E.128 desc[UR6][R8.64], R32 ;  /* 0x000000200800a985 */ /* 0x0207e8000c101d06 */
[----:B------:R3:W-:Y:S04]  /*233b0*/  @!P3 ST.E.128 desc[UR6][R14.64], R48 ;  /* 0x000000300e00b985 */ /* 0x0007e8000c101d06 */
.L_x_8430:
[----:B------:R-:W-:Y:S05]  /*233c0*/  BSYNC B1 ;  /* 0x0000000000017941 */ /* 0x000fea0003800000 */
.L_x_8429:
[----:B------:R-:W-:-:S03]  /*233d0*/  UMOV UR4, 0xffffffff ;  /* 0xffffffff00047882 */ /* 0x000fc60000000000 */
[----:B------:R-:W-:Y:S05]  /*233e0*/  BRA.DIV UR4, `(.L_x_8431) ;  /* 0x000000ce04d47947 */ /* 0x000fea000b800000 */
[----:B0-----:R0:W0:Y:S04]  /*233f0*/  SHFL.IDX PT, R0, R3, 0x3, 0x181f ;  /* 0x00781f0003007f89 */ /* 0x00102800000e0000 */
[----:B--23--:R2:W3:Y:S02]  /*23400*/  SHFL.IDX PT, R14, R2, 0x3, 0x181f ;  /* 0x00781f00020e7f89 */ /* 0x00c4e400000e0000 */
.L_x_8691:
[----:B01--4-:R-:W-:-:S05]  /*23410*/  VIADD R3, R21, 0x60 ;  /* 0x0000006015037836 */ /* 0x013fca0000000000 */
[----:B------:R-:W-:-:S13]  /*23420*/  ISETP.GE.AND P0, PT, R3, R80, PT ;  /* 0x000000500300720c */ /* 0x000fda0003f06270 */
[----:B------:R-:W-:Y:S05]  /*23430*/  @P0 BRA `(.L_x_8432) ;  /* 0x0000001c00a00947 */ /* 0x000fea0003800000 */
[----:B------:R-:W4:Y:S01]  /*23440*/  LDL R8, [R1+0xc4] ;  /* 0x0000c40001087983 */ /* 0x000f220000100800 */
[----:B------:R-:W-:-:S03]  /*23450*/  ULDC UR4, c[0x0][0xac8] ;  /* 0x0002b20000047ab9 */ /* 0x000fc60000000800 */
[----:B------:R-:W4:Y:S01]  /*23460*/  LDL R4, [R1+0x8c] ;  /* 0x00008c0001047983 */ /* 0x000f220000100800 */
[----:B------:R-:W-:Y:S01]  /*23470*/  ISETP.GE.AND P1, PT, R86, UR4, PT ;  /* 0x0000000456007c0c */ /* 0x000fe2000bf26270 */
[----:B------:R-:W-:-:S12]  /*23480*/  ULDC.64 UR6, c[0x0][0x208] ;  /* 0x0000820000067ab9 */ /* 0x000fd80000000a00 */
[----:B--23--:R-:W-:-:S04]  /*23490*/  @!P1 LEA R2, P0, R86, R14, 0x1 ;  /* 0x0000000e56029211 */ /* 0x00cfc800078008ff */
[----:B----4-:R-:W-:Y:S02]  /*234a0*/  @!P1 LEA.HI.X R3, R86, R0, R8, 0x1, P0 ;  /* 0x0000000056039211 */ /* 0x010fe400000f0c08 */
[----:B------:R-:W-:-:S03]  /*234b0*/  ISETP.GE.AND P0, PT, R4, UR4, PT ;  /* 0x0000000404007c0c */ /* 0x000fc6000bf06270 */
[----:B-----5:R0:W-:Y:S10]  /*234c0*/  @!P1 ST.E.128 desc[UR6][R2.64], R36 ;  /* 0x0000002402009985 */ /* 0x0201f4000c101d06 */
[----:B------:R-:W-:Y:S05]  /*234d0*/  @P0 BRA `(.L_x_8432) ;  /* 0x0000001c00780947 */ /* 0x000fea0003800000 */
[----:B------:R-:W2:Y:S01]  /*234e0*/  LDL R8, [R1+0xc0] ;  /* 0x0000c00001087983 */ /* 0x000ea20000100800 */
[----:B------:R-:W-:Y:S01]  /*234f0*/  LEA R14, P0, R4, R14, 0x1 ;  /* 0x0000000e040e7211 */ /* 0x000fe200078008ff */
[----:B------:R-:W-:-:S03]  /*23500*/  ULDC.64 UR4, c[0x0][0x208] ;  /* 0x0000820000047ab9 */ /* 0x000fc60000000a00 */
[----:B--2---:R-:W-:-:S05]  /*23510*/  LEA.HI.X R15, R4, R0, R8, 0x1, P0 ;  /* 0x00000000040f7211 */ /* 0x004fca00000f0c08 */
[----:B------:R1:W-:Y:S01]  /*23520*/  ST.E.128 desc[UR4][R14.64], R52 ;  /* 0x000000340e007985 */ /* 0x0003e2000c101d04 */
[----:B------:R-:W-:Y:S05]  /*23530*/  BRA `(.L_x_8432) ;  /* 0x0000001c00607947 */ /* 0x000fea0003800000 */
.L_x_8421:
[----:B------:R-:W2:Y:S01]  /*23540*/  LDL R120, [R1+0x4c] ;  /* 0x00004c0001787983 */ /* 0x000ea20000100800 */
[----:B------:R-:W1:Y:S01]  /*23550*/  @P1 LDC R12, c[0x0][0xbec] ;  /* 0x0002fb00ff0c1b82 */ /* 0x000e620000000800 */
[----:B------:R-:W-:Y:S01]  /*23560*/  ULDC.64 UR4, c[0x0][0xb08] ;  /* 0x0002c20000047ab9 */ /* 0x000fe20000000a00 */
[----:B0-----:R-:W-:Y:S01]  /*23570*/  SHF.R.S32.HI R10, RZ, 0x1f, R93 ;  /* 0x0000001fff0a7819 */ /* 0x001fe2000001145d */
[----:B------:R-:W3:Y:S01]  /*23580*/  LDL R111, [R1+0xa4] ;  /* 0x0000a400016f7983 */ /* 0x000ee20000100800 */
[----:B------:R-:W-:Y:S01]  /*23590*/  IMAD R14, R14, UR4, RZ ;  /* 0x000000040e0e7c24 */ /* 0x000fe2000f8e02ff */
[----:B------:R-:W-:Y:S01]  /*235a0*/  ULDC.64 UR6, c[0x0][0xb30] ;  /* 0x0002cc0000067ab9 */ /* 0x000fe20000000a00 */
[C---:B------:R-:W-:Y:S02]  /*235b0*/  IMAD.WIDE.U32 R8, R91.reuse, UR4, RZ ;  /* 0x000000045b087c25 */ /* 0x040fe4000f8e00ff */
[----:B------:R-:W0:Y:S02]  /*235c0*/  @P1 LDC R15, c[0x0][0xbf0] ;  /* 0x0002fc00ff0f1b82 */ /* 0x000e240000000800 */
        /* <DEDUP_REMOVED lines=26> */
[----:B------:R-:W-:Y:S02]  /*23770*/  VIADD R10, R16, 0x2e820 ;  /* 0x0002e820100a7836 */ /* 0x000fe40000000000 */
[C---:B------:R-:W-:Y:S02]  /*23780*/  IMAD R11, R13.reuse, UR5, R4 ;  /* 0x000000050d0b7c24 */ /* 0x040fe4000f8e0204 */
[----:B------:R-:W-:Y:S01]  /*23790*/  IMAD.WIDE.U32 R8, R13, UR4, R8 ;  /* 0x000000040d087c25 */ /* 0x000fe2000f8e0008 */
[----:B------:R-:W-:Y:S01]  /*237a0*/  ULDC.64 UR4, c[0x0][0xb00] ;  /* 0x0002c00000047ab9 */ /* 0x000fe20000000a00 */
[----:B------:R-:W-:-:S02]  /*237b0*/  PRMT R10, RZ, 0x654, R10 ;  /* 0x00000654ff0a7816 */ /* 0x000fc4000000000a */
[----:B------:R-:W-:Y:S01]  /*237c0*/  IMAD.IADD R9, R9, 0x1, R11 ;  /* 0x0000000109097824 */ /* 0x000fe200078e020b */
[C---:B------:R-:W-:Y:S01]  /*237d0*/  LEA R4, P0, R8.reuse, UR4, 0x2 ;  /* 0x0000000408047c11 */ /* 0x040fe2000f8010ff */
[----:B------:R-:W-:Y:S01]  /*237e0*/  UMOV UR4, 0xffffffff ;  /* 0xffffffff00047882 */ /* 0x000fe20000000000 */
[----:B------:R0:W-:Y:S02]  /*237f0*/  SYNCS.ARRIVE.TRANS64.RED.A1T0 RZ, [R10+URZ], RZ ;  /* 0x000000ff0aff79a7 */ /* 0x0001e4000810043f */
[----:B------:R-:W-:Y:S01]  /*23800*/  LEA.HI.X R8, R8, UR5, R9, 0x2, P0 ;  /* 0x0000000508087c11 */ /* 0x000fe200080f1409 */
[C---:B--2---:R-:W-:Y:S02]  /*23810*/  VIADD R105, R120.reuse, 0x8 ;  /* 0x0000000878697836 */ /* 0x044fe40000000000 */
        /* <DEDUP_REMOVED lines=11> */
[----:B------:R-:W-:Y:S01]  /*238d0*/  VIADD R33, R120, 0x68 ;  /* 0x0000006878217836 */ /* 0x000fe20000000000 */
[----:B---3--:R-:W-:Y:S02]  /*238e0*/  SHF.R.S32.HI R34, RZ, 0x1f, R111 ;  /* 0x0000001fff227819 */ /* 0x008fe4000001146f */
        /* <DEDUP_REMOVED lines=16> */
.L_x_8694:
[----:B------:R-:W-:Y:S01]  /*239f0*/  ISETP.GE.AND P0, PT, R25, R80, PT ;  /* 0x000000501900720c */ /* 0x000fe20003f06270 */
[----:B------:R-:W-:-:S12]  /*23a00*/  BSSY B1, `(.L_x_8434) ;  /* 0x0000054000017945 */ /* 0x000fd80003800000 */
[----:B------:R-:W-:Y:S05]  /*23a10*/  @P0 BRA `(.L_x_8435) ;  /* 0x0000000400480947 */ /* 0x000fea0003800000 */
[----:B------:R-:W3:Y:S01]  /*23a20*/  LDL R119, [R1+0xa8] ;  /* 0x0000a80001777983 */ /* 0x000ee20000100800 */
[----:B------:R-:W-:-:S03]  /*23a30*/  ULDC UR4, c[0x0][0xac8] ;  /* 0x0002b20000047ab9 */ /* 0x000fc60000000800 */
[----:B------:R-:W4:Y:S01]  /*23a40*/  LDL R121, [R1+0xb0] ;  /* 0x0000b00001797983 */ /* 0x000f220000100800 */
[----:B------:R-:W-:Y:S02]  /*23a50*/  ISETP.GE.AND P0, PT, R120, UR4, PT ;  /* 0x0000000478007c0c */ /* 0x000fe4000bf06270 */
[----:B------:R-:W-:Y:S02]  /*23a60*/  ISETP.GE.AND P3, PT, R105, UR4, PT ;  /* 0x0000000469007c0c */ /* 0x000fe4000bf66270 */
[----:B------:R-:W-:Y:S02]  /*23a70*/  ISETP.GE.AND P2, PT, R107, UR4, PT ;  /* 0x000000046b007c0c */ /* 0x000fe4000bf46270 */
[----:B------:R-:W-:-:S07]  /*23a80*/  ISETP.GE.AND P1, PT, R109, UR4, PT ;  /* 0x000000046d007c0c */ /* 0x000fce000bf26270 */
[----:B-1----:R-:W-:Y:S02]  /*23a90*/  @!P0 IMAD.MOV.U32 R15, RZ, RZ, R9 ;  /* 0x000000ffff0f8224 */ /* 0x002fe400078e0009 */
[----:B------:R-:W-:Y:S02]  /*23aa0*/  @!P0 IMAD.MOV.U32 R93, RZ, RZ, R3 ;  /* 0x000000ffff5d8224 */ /* 0x000fe400078e0003 */
[----:B--2---:R-:W-:Y:S01]  /*23ab0*/  @!P0 IMAD.WIDE R12, R120, 0x4, R14 ;  /* 0x00000004780c8825 */ /* 0x004fe200078e020e */
[----:B------:R-:W-:Y:S01]  /*23ac0*/  @!P3 LEA R10, P4, R105, R14, 0x2 ;  /* 0x0000000e690ab211 */ /* 0x000fe200078810ff */
[----:B------:R-:W-:-:S03]  /*23ad0*/  ULDC.64 UR6, c[0x0][0x208] ;  /* 0x0000820000067ab9 */ /* 0x000fc60000000a00 */
[----:B------:R1:W-:Y:S01]  /*23ae0*/  @!P0 ST.E.64 desc[UR6][R12.64], R92 ;  /* 0x0000005c0c008985 */ /* 0x0003e2000c101b06 */
[----:B------:R-:W-:Y:S02]  /*23af0*/  ISETP.GE.AND P0, PT, R103, UR4, PT ;  /* 0x0000000467007c0c */ /* 0x000fe4000bf06270 */
[-C--:B------:R-:W-:Y:S02]  /*23b00*/  @!P3 LEA.HI.X R11, R105, R9.reuse, R106, 0x2, P4 ;  /* 0x00000009690bb211 */ /* 0x080fe400020f146a */
[-C--:B------:R-:W-:Y:S01]  /*23b10*/  @!P2 LEA R24, P4, R107, R14.reuse, 0x2 ;  /* 0x0000000e6b18a211 */ /* 0x080fe200078810ff */
[----:B------:R-:W-:Y:S01]  /*23b20*/  @!P2 IMAD.MOV.U32 R122, RZ, RZ, R96 ;  /* 0x000000ffff7aa224 */ /* 0x000fe200078e0060 */
[----:B------:R-:W-:Y:S02]  /*23b30*/  @!P1 LEA R26, P5, R109, R14, 0x2 ;  /* 0x0000000e6d1a9211 */ /* 0x000fe400078a10ff */
[----:B------:R-:W-:Y:S01]  /*23b40*/  @!P2 LEA.HI.X R25, R107, R9, R108, 0x2, P4 ;  /* 0x000000096b19a211 */ /* 0x000fe200020f146c */
[----:B-1----:R-:W-:-:S02]  /*23b50*/  @!P3 IMAD.MOV.U32 R12, RZ, RZ, R94 ;  /* 0x000000ffff0cb224 */ /* 0x002fc400078e005e */
[----:B------:R-:W-:-:S05]  /*23b60*/  @!P3 IMAD.MOV.U32 R13, RZ, RZ, R21 ;  /* 0x000000ffff0db224 */ /* 0x000fca00078e0015 */
[----:B------:R1:W-:Y:S01]  /*23b70*/  @!P3 ST.E.64 desc[UR6][R10.64], R12 ;  /* 0x0000000c0a00b985 */ /* 0x0003e2000c101b06 */
[----:B------:R-:W-:Y:S01]  /*23b80*/  ISETP.GE.AND P3, PT, R101, UR4, PT ;  /* 0x0000000465007c0c */ /* 0x000fe2000bf66270 */
[----:B------:R-:W-:Y:S01]  /*23b90*/  @!P1 IMAD.MOV.U32 R99, RZ, RZ, R125 ;  /* 0x000000ffff639224 */ /* 0x000fe200078e007d */
[----:B------:R-:W-:Y:S01]  /*23ba0*/  @!P1 LEA.HI.X R27, R109, R9, R110, 0x2, P5 ;  /* 0x000000096d1b9211 */ /* 0x000fe200028f146e */
[----:B------:R2:W-:Y:S01]  /*23bb0*/  @!P2 ST.E.64 desc[UR6][R24.64], R122 ;  /* 0x0000007a1800a985 */ /* 0x0005e2000c101b06 */
[----:B------:R-:W-:Y:S02]  /*23bc0*/  ISETP.GE.AND P2, PT, R86, UR4, PT ;  /* 0x0000000456007c0c */ /* 0x000fe4000bf46270 */
[----:B------:R-:W-:Y:S01]  /*23bd0*/  @!P0 LEA R28, P4, R103, R14, 0x2 ;  /* 0x0000000e671c8211 */ /* 0x000fe200078810ff */
[----:B------:R-:W-:Y:S01]  /*23be0*/  @!P1 ST.E.64 desc[UR6][R26.64], R98 ;  /* 0x000000621a009985 */ /* 0x000fe2000c101b06 */
[----:B------:R-:W-:Y:S01]  /*23bf0*/  @!P0 IMAD.MOV.U32 R126, RZ, RZ, R0 ;  /* 0x000000ffff7e8224 */ /* 0x000fe200078e0000 */
[----:B------:R-:W-:-:S02]  /*23c00*/  ISETP.GE.AND P1, PT, R91, UR4, PT ;  /* 0x000000045b007c0c */ /* 0x000fc4000bf26270 */
[----:B------:R-:W-:Y:S02]  /*23c10*/  @!P0 LEA.HI.X R29, R103, R9, R104, 0x2, P4 ;  /* 0x00000009671d8211 */ /* 0x000fe400020f1468 */
[----:B-1----:R-:W-:-:S03]  /*23c20*/  @!P3 LEA R10, P5, R101, R14, 0x2 ;  /* 0x0000000e650ab211 */ /* 0x002fc600078a10ff */
[----:B------:R-:W-:Y:S01]  /*23c30*/  @!P0 ST.E.64 desc[UR6][R28.64], R126 ;  /* 0x0000007e1c008985 */ /* 0x000fe2000c101b06 */
[----:B------:R-:W-:Y:S02]  /*23c40*/  ISETP.GE.AND P0, PT, R89, UR4, PT ;  /* 0x0000000459007c0c */ /* 0x000fe4000bf06270 */
[-C--:B------:R-:W-:Y:S02]  /*23c50*/  @!P3 LEA.HI.X R11, R101, R9.reuse, R102, 0x2, P5 ;  /* 0x00000009650bb211 */ /* 0x080fe400028f1466 */
[CC--:B------:R-:W-:Y:S02]  /*23c60*/  @!P2 LEA R12, P5, R86.reuse, R14.reuse, 0x2 ;  /* 0x0000000e560ca211 */ /* 0x0c0fe400078a10ff */
[----:B--2---:R-:W-:Y:S02]  /*23c70*/  @!P1 LEA R24, P4, R91, R14, 0x2 ;  /* 0x0000000e5b189211 */ /* 0x004fe400078810ff */
[----:B------:R-:W-:Y:S01]  /*23c80*/  @!P2 LEA.HI.X R13, R86, R9, R88, 0x2, P5 ;  /* 0x00000009560da211 */ /* 0x000fe200028f1458 */
[----:B------:R-:W-:Y:S01]  /*23c90*/  @!P3 ST.E.64 desc[UR6][R10.64], R40 ;  /* 0x000000280a00b985 */ /* 0x000fe2000c101b06 */
[----:B------:R-:W-:-:S02]  /*23ca0*/  ISETP.GE.AND P3, PT, R65, UR4, PT ;  /* 0x0000000441007c0c */ /* 0x000fc4000bf66270 */
        /* <DEDUP_REMOVED lines=10> */
[----:B------:R2:W-:Y:S01]  /*23d50*/  @!P0 ST.E.64 desc[UR6][R2.64], R46 ;  /* 0x0000002e02008985 */ /* 0x0005e2000c101b06 */
[----:B------:R-:W-:Y:S02]  /*23d60*/  @!P5 LEA R26, P2, R39, R14, 0x2 ;  /* 0x0000000e271ad211 */ /* 0x000fe400078410ff */
[----:B------:R-:W-:Y:S01]  /*23d70*/  ISETP.GE.AND P0, PT, R35, UR4, PT ;  /* 0x0000000423007c0c */ /* 0x000fe2000bf06270 */
[----:B------:R-:W-:Y:S01]  /*23d80*/  @!P5 IMAD.MOV.U32 R21, RZ, RZ, R51 ;  /* 0x000000ffff15d224 */ /* 0x000fe200078e0033 */
[----:B------:R-:W-:-:S02]  /*23d90*/  @!P3 LEA.HI.X R11, R65, R9, R64, 0x2, P4 ;  /* 0x00000009410bb211 */ /* 0x000fc400020f1440 */
[----:B------:R-:W-:-:S03]  /*23da0*/  @!P5 LEA.HI.X R27, R39, R9, R38, 0x2, P2 ;  /* 0x00000009271bd211 */ /* 0x000fc600010f1426 */
[----:B------:R5:W-:Y:S01]  /*23db0*/  @!P3 ST.E.64 desc[UR6][R10.64], R48 ;  /* 0x000000300a00b985 */ /* 0x000be2000c101b06 */
[-C--:B-1----:R-:W-:Y:S02]  /*23dc0*/  @!P1 LEA R12, P2, R37, R14.reuse, 0x2 ;  /* 0x0000000e250c9211 */ /* 0x082fe400078410ff */
[----:B------:R-:W-:Y:S01]  /*23dd0*/  ISETP.GE.AND P3, PT, R33, UR4, PT ;  /* 0x0000000421007c0c */ /* 0x000fe2000bf66270 */
[----:B------:R1:W-:Y:S01]  /*23de0*/  @!P5 ST.E.64 desc[UR6][R26.64], R20 ;  /* 0x000000141a00d985 */ /* 0x0003e2000c101b06 */
[----:B------:R-:W-:Y:S02]  /*23df0*/  ISETP.GE.AND P5, PT, R111, UR4, PT ;  /* 0x000000046f007c0c */ /* 0x000fe4000bfa6270 */
[----:B------:R-:W-:Y:S02]  /*23e00*/  @!P1 LEA.HI.X R13, R37, R9, R30, 0x2, P2 ;  /* 0x00000009250d9211 */ /* 0x000fe400010f141e */
[----:B--2---:R-:W-:Y:S01]  /*23e10*/  @!P0 LEA R2, P2, R35, R14, 0x2 ;  /* 0x0000000e23028211 */ /* 0x004fe200078410ff */
[----:B------:R-:W-:-:S02]  /*23e20*/  @!P1 IMAD.MOV.U32 R45, RZ, RZ, R53 ;  /* 0x000000ffff2d9224 */ /* 0x000fc400078e0035 */
[----:B------:R-:W-:Y:S01]  /*23e30*/  @!P0 IMAD.MOV.U32 R51, RZ, RZ, R55 ;  /* 0x000000ffff338224 */ /* 0x000fe200078e0037 */
[----:B------:R-:W-:Y:S02]  /*23e40*/  @!P0 LEA.HI.X R3, R35, R9, R36, 0x2, P2 ;  /* 0x0000000923038211 */ /* 0x000fe400010f1424 */
[----:B------:R2:W-:Y:S01]  /*23e50*/  @!P1 ST.E.64 desc[UR6][R12.64], R44 ;  /* 0x0000002c0c009985 */ /* 0x0005e2000c101b06 */
[----:B-----5:R-:W-:-:S03]  /*23e60*/  @!P3 LEA R10, P1, R33, R14, 0x2 ;  /* 0x0000000e210ab211 */ /* 0x020fc600078210ff */
[----:B------:R2:W-:Y:S01]  /*23e70*/  @!P0 ST.E.64 desc[UR6][R2.64], R50 ;  /* 0x0000003202008985 */ /* 0x0005e2000c101b06 */
[----:B-1----:R-:W-:Y:S01]  /*23e80*/  @!P5 LEA R20, P0, R111, R14, 0x2 ;  /* 0x0000000e6f14d211 */ /* 0x002fe200078010ff */
[----:B------:R-:W-:Y:S01]  /*23e90*/  @!P3 IMAD.MOV.U32 R115, RZ, RZ, R59 ;  /* 0x000000ffff73b224 */ /* 0x000fe200078e003b */
[-C--:B------:R-:W-:Y:S01]  /*23ea0*/  @!P3 LEA.HI.X R11, R33, R9.reuse, R32, 0x2, P1 ;  /* 0x00000009210bb211 */ /* 0x080fe200008f1420 */
[----:B------:R-:W-:Y:S01]  /*23eb0*/  @!P5 IMAD.MOV.U32 R94, RZ, RZ, R116 ;  /* 0x000000ffff5ed224 */ /* 0x000fe200078e0074 */
[----:B------:R-:W-:-:S03]  /*23ec0*/  @!P5 LEA.HI.X R21, R111, R9, R34, 0x2, P0 ;  /* 0x000000096f15d211 */ /* 0x000fc600000f1422 */
[----:B------:R2:W-:Y:S04]  /*23ed0*/  @!P3 ST.E.64 desc[UR6][R10.64], R114 ;  /* 0x000000720a00b985 */ /* 0x0005e8000c101b06 */
[----:B------:R2:W-:Y:S01]  /*23ee0*/  @!P5 ST.E.64 desc[UR6][R20.64], R94 ;  /* 0x0000005e1400d985 */ /* 0x0005e2000c101b06 */
[----:B---3--:R-:W-:-:S13]  /*23ef0*/  ISETP.GE.AND P4, PT, R119, UR4, PT ;  /* 0x0000000477007c0c */ /* 0x008fda000bf86270 */
[----:B------:R-:W-:-:S04]  /*23f00*/  @!P4 LEA R14, P2, R119, R14, 0x2 ;  /* 0x0000000e770ec211 */ /* 0x000fc800078410ff */
[----:B----4-:R-:W-:Y:S01]  /*23f10*/  @!P4 LEA.HI.X R15, R119, R9, R121, 0x2, P2 ;  /* 0x00000009770fc211 */ /* 0x010fe200010f1479 */
[----:B------:R-:W-:-:S05]  /*23f20*/  @!P4 IMAD.MOV.U32 R119, RZ, RZ, R113 ;  /* 0x000000ffff77c224 */ /* 0x000fca00078e0071 */
[----:B------:R2:W-:Y:S03]  /*23f30*/  @!P4 ST.E.64 desc[UR6][R14.64], R118 ;  /* 0x000000760e00c985 */ /* 0x0005e6000c101b06 */
.L_x_8435:
[----:B------:R-:W-:Y:S05]  /*23f40*/  BSYNC B1 ;  /* 0x0000000000017941 */ /* 0x000fea0003800000 */
.L_x_8434:
[----:B------:R-:W-:-:S03]  /*23f50*/  UMOV UR4, 0xffffffff ;  /* 0xffffffff00047882 */ /* 0x000fc60000000000 */
[----:B------:R-:W-:Y:S05]  /*23f60*/  BRA.DIV UR4, `(.L_x_8436) ;  /* 0x000000c604707947 */ /* 0x000fea000b800000 */
[----:B--2---:R2:W3:Y:S04]  /*23f70*/  SHFL.IDX PT, R3, R8, 0x1, 0x1c1f ;  /* 0x003c1f0008037f89 */ /* 0x0044e800000e0000 */
[----:B------:R2:W4:Y:S02]  /*23f80*/  SHFL.IDX PT, R14, R4, 0x1, 0x1c1f ;  /* 0x003c1f00040e7f89 */ /* 0x00052400000e0000 */
.L_x_8698:
[----:B------:R-:W-:-:S13]  /*23f90*/  ISETP.GE.AND P0, PT, R31, R80, PT ;  /* 0x000000501f00720c */ /* 0x000fda0003f06270 */
[----:B------:R-:W-:Y:S05]  /*23fa0*/  @P0 BRA `(.L_x_8432) ;  /* 0x0000001000c40947 */ /* 0x000fea0003800000 */
[----:B------:R-:W5:Y:S01]  /*23fb0*/  LDL R0, [R1+0xa8] ;  /* 0x0000a80001007983 */ /* 0x000f620000100800 */
[----:B------:R-:W-:Y:S01]  /*23fc0*/  ULDC UR4, c[0x0][0xac8] ;  /* 0x0002b20000047ab9 */ /* 0x000fe20000000800 */
[----:B------:R-:W-:Y:S01]  /*23fd0*/  ULDC.64 UR6, c[0x0][0x208] ;  /* 0x0000820000067ab9 */ /* 0x000fe20000000a00 */
[----:B------:R-:W-:Y:S02]  /*23fe0*/  ISETP.GE.AND P0, PT, R105, UR4, PT ;  /* 0x0000000469007c0c */ /* 0x000fe4000bf06270 */
[----:B------:R-:W-:Y:S02]  /*23ff0*/  ISETP.GE.AND P2, PT, R120, UR4, PT ;  /* 0x0000000478007c0c */ /* 0x000fe4000bf46270 */
[----:B------:R-:W-:Y:S02]  /*24000*/  ISETP.GE.AND P1, PT, R107, UR4, PT ;  /* 0x000000046b007c0c */ /* 0x000fe4000bf26270 */
[----:B------:R-:W-:-:S07]  /*24010*/  ISETP.GE.AND P3, PT, R109, UR4, PT ;  /* 0x000000046d007c0c */ /* 0x000fce000bf66270 */
[CC--:B----4-:R-:W-:Y:S01]  /*24020*/  @!P0 LEA R10, P4, R105.reuse, R14.reuse, 0x2 ;  /* 0x0000000e690a8211 */ /* 0x0d0fe200078810ff */
[----:B------:R-:W-:Y:S02]  /*24030*/  @!P0 IMAD.MOV.U32 R55, RZ, RZ, R117 ;  /* 0x000000ffff378224 */ /* 0x000fe400078e0075 */
[----:B------:R-:W-:Y:S01]  /*24040*/  @!P2 IMAD.MOV.U32 R2, RZ, RZ, R14 ;  /* 0x000000ffff02a224 */ /* 0x000fe200078e000e */
[----:B---3--:R-:W-:Y:S01]  /*24050*/  @!P0 LEA.HI.X R11, R105, R3, R106, 0x2, P4 ;  /* 0x00000003690b8211 */ /* 0x008fe200020f146a */
[----:B------:R-:W-:Y:S01]  /*24060*/  @!P2 IMAD.MOV.U32 R53, RZ, RZ, R97 ;  /* 0x000000ffff35a224 */ /* 0x000fe200078e0061 */
[----:B------:R-:W-:Y:S01]  /*24070*/  ISETP.GE.AND P4, PT, R103, UR4, PT ;  /* 0x0000000467007c0c */ /* 0x000fe2000bf86270 */
[----:B012---:R-:W-:Y:S01]  /*24080*/  @!P2 IMAD.WIDE R8, R120, 0x4, R2 ;  /* 0x000000047808a825 */ /* 0x007fe200078e0202 */
[----:B------:R-:W-:-:S04]  /*24090*/  @!P1 LEA R12, P5, R107, R14, 0x2 ;  /* 0x0000000e6b0c9211 */ /* 0x000fc800078a10ff */
[----:B------:R0:W-:Y:S01]  /*240a0*/  @!P2 ST.E.64 desc[UR6][R8.64], R52 ;  /* 0x000000340800a985 */ /* 0x0001e2000c101b06 */
[----:B------:R-:W-:Y:S02]  /*240b0*/  ISETP.GE.AND P2, PT, R101, UR4, PT ;  /* 0x0000000465007c0c */ /* 0x000fe4000bf46270 */
[-C--:B------:R-:W-:Y:S01]  /*240c0*/  @!P1 LEA.HI.X R13, R107, R3.reuse, R108, 0x2, P5 ;  /* 0x000000036b0d9211 */ /* 0x080fe200028f146c */
[----:B------:R1:W-:Y:S01]  /*240d0*/  @!P0 ST.E.64 desc[UR6][R10.64], R54 ;  /* 0x000000360a008985 */ /* 0x0003e2000c101b06 */
[CC--:B------:R-:W-:Y:S02]  /*240e0*/  @!P3 LEA R20, P5, R109.reuse, R14.reuse, 0x2 ;  /* 0x0000000e6d14b211 */ /* 0x0c0fe400078a10ff */
[----:B------:R-:W-:Y:S01]  /*240f0*/  ISETP.GE.AND P0, PT, R86, UR4, PT ;  /* 0x0000000456007c0c */ /* 0x000fe2000bf06270 */
[----:B------:R2:W-:Y:S01]  /*24100*/  @!P1 ST.E.64 desc[UR6][R12.64], R60 ;  /* 0x0000003c0c009985 */ /* 0x0005e2000c101b06 */
[----:B------:R-:W-:Y:S02]  /*24110*/  @!P3 LEA.HI.X R21, R109, R3, R110, 0x2, P5 ;  /* 0x000000036d15b211 */ /* 0x000fe400028f146e */
[----:B------:R-:W-:-:S02]  /*24120*/  @!P4 LEA R24, P5, R103, R14, 0x2 ;  /* 0x0000000e6718c211 */ /* 0x000fc400078a10ff */
[----:B------:R-:W-:Y:S01]  /*24130*/  ISETP.GE.AND P1, PT, R91, UR4, PT ;  /* 0x000000045b007c0c */ /* 0x000fe2000bf26270 */
[----:B------:R3:W-:Y:S01]  /*24140*/  @!P3 ST.E.64 desc[UR6][R20.64], R62 ;  /* 0x0000003e1400b985 */ /* 0x0007e2000c101b06 */
[-C--:B------:R-:W-:Y:S02]  /*24150*/  @!P4 LEA.HI.X R25, R103, R3.reuse, R104, 0x2, P5 ;  /* 0x000000036719c211 */ /* 0x080fe400028f1468 */
[-C--:B------:R-:W-:Y:S02]  /*24160*/  @!P2 LEA R26, P5, R101, R14.reuse, 0x2 ;  /* 0x0000000e651aa211 */ /* 0x080fe400078a10ff */
[----:B------:R-:W-:Y:S01]  /*24170*/  ISETP.GE.AND P3, PT, R89, UR4, PT ;  /* 0x0000000459007c0c */ /* 0x000fe2000bf66270 */
[----:B------:R4:W-:Y:S01]  /*24180*/  @!P4 ST.E.64 desc[UR6][R24.64], R56 ;  /* 0x000000381800c985 */ /* 0x0009e2000c101b06 */
[----:B------:R-:W-:Y:S02]  /*24190*/  @!P2 LEA.HI.X R27, R101, R3, R102, 0x2, P5 ;  /* 0x00000003651ba211 */ /* 0x000fe400028f1466 */
[----:B0-----:R-:W-:-:S02]  /*241a0*/  @!P0 LEA R8, P5, R86, R14, 0x2 ;  /* 0x0000000e56088211 */ /* 0x001fc400078a10ff */
[----:B------:R-:W-:Y:S01]  /*241b0*/  ISETP.GE.AND P4, PT, R65, UR4, PT ;  /* 0x0000000441007c0c */ /* 0x000fe2000bf86270 */
[----:B------:R0:W-:Y:S01]  /*241c0*/  @!P2 ST.E.64 desc[UR6][R26.64], R66 ;  /* 0x000000421a00a985 */ /* 0x0001e2000c101b06 */
[-C--:B------:R-:W-:Y:S02]  /*241d0*/  @!P0 LEA.HI.X R9, R86, R3.reuse, R88, 0x2, P5 ;  /* 0x0000000356098211 */ /* 0x080fe400028f1458 */
[-C--:B-1----:R-:W-:Y:S02]  /*241e0*/  @!P1 LEA R10, P5, R91, R14.reuse, 0x2 ;  /* 0x0000000e5b0a9211 */ /* 0x082fe400078a10ff */
[----:B------:R-:W-:Y:S01]  /*241f0*/  ISETP.GE.AND P2, PT, R39, UR4, PT ;  /* 0x0000000427007c0c */ /* 0x000fe2000bf46270 */
[----:B------:R1:W-:Y:S01]  /*24200*/  @!P0 ST.E.64 desc[UR6][R8.64], R68 ;  /* 0x0000004408008985 */ /* 0x0003e2000c101b06 */
[----:B------:R-:W-:Y:S02]  /*24210*/  @!P1 LEA.HI.X R11, R91, R3, R84, 0x2, P5 ;  /* 0x000000035b0b9211 */ /* 0x000fe400028f1454 */
[----:B--2---:R-:W-:-:S02]  /*24220*/  @!P3 LEA R12, P5, R89, R14, 0x2 ;  /* 0x0000000e590cb211 */ /* 0x004fc400078a10ff */
[----:B------:R-:W-:Y:S01]  /*24230*/  ISETP.GE.AND P0, PT, R37, UR4, PT ;  /* 0x0000000425007c0c */ /* 0x000fe2000bf06270 */
[----:B------:R2:W-:Y:S01]  /*24240*/  @!P1 ST.E.64 desc[UR6][R10.64], R70 ;  /* 0x000000460a009985 */ /* 0x0005e2000c101b06 */
[-C--:B------:R-:W-:Y:S02]  /*24250*/  @!P3 LEA.HI.X R13, R89, R3.reuse, R82, 0x2, P5 ;  /* 0x00000003590db211 */ /* 0x080fe400028f1452 */
[-C--:B---3--:R-:W-:Y:S02]  /*24260*/  @!P4 LEA R20, P5, R65, R14.reuse, 0x2 ;  /* 0x0000000e4114c211 */ /* 0x088fe400078a10ff */
[----:B------:R-:W-:Y:S01]  /*24270*/  ISETP.GE.AND P1, PT, R35, UR4, PT ;  /* 0x0000000423007c0c */ /* 0x000fe2000bf26270 */
[----:B------:R3:W-:Y:S01]  /*24280*/  @!P3 ST.E.64 desc[UR6][R12.64], R72 ;  /* 0x000000480c00b985 */ /* 0x0007e2000c101b06 */
[----:B------:R-:W-:Y:S01]  /*24290*/  @!P4 LEA.HI.X R21, R65, R3, R64, 0x2, P5 ;  /* 0x000000034115c211 */ /* 0x000fe200028f1440 */
[----:B------:R-:W-:Y:S01]  /*242a0*/  @!P2 IMAD.MOV.U32 R59, RZ, RZ, R81 ;  /* 0x000000ffff3ba224 */ /* 0x000fe200078e0051 */
[----:B----4-:R-:W-:-:S02]  /*242b0*/  @!P2 LEA R24, P5, R39, R14, 0x2 ;  /* 0x0000000e2718a211 */ /* 0x010fc400078a10ff */
[----:B------:R-:W-:Y:S01]  /*242c0*/  ISETP.GE.AND P3, PT, R33, UR4, PT ;  /* 0x0000000421007c0c */ /* 0x000fe2000bf66270 */
[----:B------:R4:W-:Y:S01]  /*242d0*/  @!P4 ST.E.64 desc[UR6][R20.64], R74 ;  /* 0x0000004a1400c985 */ /* 0x0009e2000c101b06 */
[-C--:B------:R-:W-:Y:S01]  /*242e0*/  @!P2 LEA.HI.X R25, R39, R3.reuse, R38, 0x2, P5 ;  /* 0x000000032719a211 */ /* 0x080fe200028f1426 */
[----:B------:R-:W-:Y:S01]  /*242f0*/  @!P0 IMAD.MOV.U32 R91, RZ, RZ, R83 ;  /* 0x000000ffff5b8224 */ /* 0x000fe200078e0053 */
[-C--:B0-----:R-:W-:Y:S02]  /*24300*/  @!P0 LEA R26, P5, R37, R14.reuse, 0x2 ;  /* 0x0000000e251a8211 */ /* 0x081fe400078a10ff */
[----:B------:R-:W-:Y:S01]  /*24310*/  ISETP.GE.AND P4, PT, R111, UR4, PT ;  /* 0x000000046f007c0c */ /* 0x000fe2000bf86270 */
[----:B------:R4:W-:Y:S01]  /*24320*/  @!P2 ST.E.64 desc[UR6][R24.64], R58 ;  /* 0x0000003a1800a985 */ /* 0x0009e2000c101b06 */
[----:B------:R-:W-:Y:S01]  /*24330*/  @!P0 LEA.HI.X R27, R37, R3, R30, 0x2, P5 ;  /* 0x00000003251b8211 */ /* 0x000fe200028f141e */
[----:B------:R-:W-:Y:S01]  /*24340*/  @!P1 IMAD.MOV.U32 R101, RZ, RZ, R85 ;  /* 0x000000ffff659224 */ /* 0x000fe200078e0055 */
[----:B-1----:R-:W-:-:S03]  /*24350*/  @!P1 LEA R8, P5, R35, R14, 0x2 ;  /* 0x0000000e23089211 */ /* 0x002fc600078a10ff */
[----:B------:R4:W-:Y:S01]  /*24360*/  @!P0 ST.E.64 desc[UR6][R26.64], R90 ;  /* 0x0000005a1a008985 */ /* 0x0009e2000c101b06 */
[----:B------:R-:W-:Y:S01]  /*24370*/  @!P1 LEA.HI.X R9, R35, R3, R36, 0x2, P5 ;  /* 0x0000000323099211 */ /* 0x000fe200028f1424 */
[----:B------:R-:W-:Y:S01]  /*24380*/  @!P3 IMAD.MOV.U32 R113, RZ, RZ, R87 ;  /* 0x000000ffff71b224 */ /* 0x000fe200078e0057 */
[----:B--2---:R-:W-:-:S03]  /*24390*/  @!P3 LEA R10, P5, R33, R14, 0x2 ;  /* 0x0000000e210ab211 */ /* 0x004fc600078a10ff */
[----:B---3--:R-:W-:Y:S01]  /*243a0*/  @!P4 LEA R12, P2, R111, R14, 0x2 ;  /* 0x0000000e6f0cc211 */ /* 0x008fe200078410ff */
[----:B------:R4:W-:Y:S01]  /*243b0*/  @!P1 ST.E.64 desc[UR6][R8.64], R100 ;  /* 0x0000006408009985 */ /* 0x0009e2000c101b06 */
[-C--:B------:R-:W-:Y:S02]  /*243c0*/  @!P3 LEA.HI.X R11, R33, R3.reuse, R32, 0x2, P5 ;  /* 0x00000003210bb211 */ /* 0x080fe400028f1420 */
[----:B------:R-:W-:-:S03]  /*243d0*/  @!P4 LEA.HI.X R13, R111, R3, R34, 0x2, P2 ;  /* 0x000000036f0dc211 */ /* 0x000fc600010f1422 */
[----:B------:R4:W-:Y:S04]  /*243e0*/  @!P3 ST.E.64 desc[UR6][R10.64], R112 ;  /* 0x000000700a00b985 */ /* 0x0009e8000c101b06 */
[----:B------:R4:W-:Y:S01]  /*243f0*/  @!P4 ST.E.64 desc[UR6][R12.64], R76 ;  /* 0x0000004c0c00c985 */ /* 0x0009e2000c101b06 */
[----:B-----5:R-:W-:-:S13]  /*24400*/  ISETP.GE.AND P0, PT, R0, UR4, PT ;  /* 0x0000000400007c0c */ /* 0x020fda000bf06270 */
[----:B----4-:R-:W-:Y:S05]  /*24410*/  @P0 BRA `(.L_x_8432) ;  /* 0x0000000c00a80947 */ /* 0x010fea0003800000 */
[----:B------:R-:W2:Y:S01]  /*24420*/  LDL R4, [R1+0xb0] ;  /* 0x0000b00001047983 */ /* 0x000ea20000100800 */
[----:B------:R-:W-:Y:S01]  /*24430*/  LEA R14, P0, R0, R14, 0x2 ;  /* 0x0000000e000e7211 */ /* 0x000fe200078010ff */
[----:B------:R-:W-:-:S03]  /*24440*/  ULDC.64 UR4, c[0x0][0x208] ;  /* 0x0000820000047ab9 */ /* 0x000fc60000000a00 */
[----:B--2---:R-:W-:-:S05]  /*24450*/  LEA.HI.X R15, R0, R3, R4, 0x2, P0 ;  /* 0x00000003000f7211 */ /* 0x004fca00000f1404 */
[----:B------:R0:W-:Y:S01]  /*24460*/  ST.E.64 desc[UR4][R14.64], R78 ;  /* 0x0000004e0e007985 */ /* 0x0001e2000c101b04 */
[----:B------:R-:W-:Y:S05]  /*24470*/  BRA `(.L_x_8432) ;  /* 0x0000000c00907947 */ /* 0x000fea0003800000 */
.L_x_8418:
[----:B------:R-:W2:Y:S01]  /*24480*/  LDL.LU R4, [R1+0x94] ;  /* 0x0000940001047983 */ /* 0x000ea20000300800 */
[----:B------:R-:W-:Y:S01]  /*24490*/  ULDC.64 UR6, c[0x0][0xc08] ;  /* 0x0003020000067ab9 */ /* 0x000fe20000000a00 */
[----:B------:R-:W-:Y:S02]  /*244a0*/  ULDC.64 UR4, c[0x0][0xc00] ;  /* 0x0003000000047ab9 */ /* 0x000fe40000000a00 */
[----:B------:R-:W3:Y:S01]  /*244b0*/  LDL.LU R0, [R1+0x98] ;  /* 0x0000980001007983 */ /* 0x000ee20000300800 */
[----:B------:R-:W-:Y:S01]  /*244c0*/  ISETP.NE.U32.AND P1, PT, RZ, UR6, PT ;  /* 0x00000006ff007c0c */ /* 0x000fe2000bf25070 */
[----:B------:R-:W-:Y:S01]  /*244d0*/  IMAD.MOV.U32 R21, RZ, RZ, RZ ;  /* 0x000000ffff157224 */ /* 0x000fe200078e00ff */
[----:B------:R-:W-:Y:S01]  /*244e0*/  ISETP.NE.U32.AND P0, PT, RZ, UR4, PT ;  /* 0x00000004ff007c0c */ /* 0x000fe2000bf05070 */
[----:B------:R-:W4:Y:S01]  /*244f0*/  S2R R10, SR_TID.X ;  /* 0x00000000000a7919 */ /* 0x000f220000002100 */
[----:B------:R-:W-:Y:S01]  /*24500*/  ISETP.NE.AND.EX P1, PT, RZ, UR7, PT, P1 ;  /* 0x00000007ff007c0c */ /* 0x000fe2000bf25310 */
[----:B------:R-:W-:Y:S01]  /*24510*/  ULDC.64 UR8, c[0x0][0x208] ;  /* 0x0000820000087ab9 */ /* 0x000fe20000000a00 */
[----:B------:R-:W-:Y:S01]  /*24520*/  ISETP.NE.AND.EX P0, PT, RZ, UR5, PT, P0 ;  /* 0x00000005ff007c0c */ /* 0x000fe2000bf05300 */
[----:B----4-:R-:W-:-:S05]  /*24530*/  VIADD R28, R10, 0xffffff80 ;  /* 0xffffff800a1c7836 */ /* 0x010fca0000000000 */
[----:B------:R-:W-:Y:S02]  /*24540*/  ISETP.GT.AND P3, PT, R28, 0x7f, PT ;  /* 0x0000007f1c00780c */ /* 0x000fe40003f64270 */
[----:B--2---:R-:W-:Y:S01]  /*24550*/  IADD3 R2, P2, R4, UR4, RZ ;  /* 0x0000000404027c10 */ /* 0x004fe2000ff5e0ff */
[----:B------:R-:W-:-:S03]  /*24560*/  ULDC UR4, c[0x0][0xa88] ;  /* 0x0002a20000047ab9 */ /* 0x000fc60000000800 */
[----:B---3--:R-:W-:Y:S02]  /*24570*/  IADD3.X R3, R0, UR5, RZ, P2, !PT ;  /* 0x0000000500037c10 */ /* 0x008fe400097fe4ff */
[----:B------:R-:W-:Y:S01]  /*24580*/  @P1 IADD3 R8, P2, R4, UR6, RZ ;  /* 0x0000000604081c10 */ /* 0x000fe2000ff5e0ff */
[----:B------:R-:W-:Y:S02]  /*24590*/  IMAD.U32 R4, RZ, RZ, UR4 ;  /* 0x00000004ff047e24 */ /* 0x000fe4000f8e00ff */
[----:B------:R2:W5:Y:S01]  /*245a0*/  @P0 LDG.E R21, desc[UR8][R2.64] ;  /* 0x0000000802150981 */ /* 0x000562000c1e1900 */
[----:B------:R-:W-:Y:S02]  /*245b0*/  @P1 IADD3.X R9, R0, UR7, RZ, P2, !PT ;  /* 0x0000000700091c10 */ /* 0x000fe400097fe4ff */
[----:B------:R-:W-:-:S03]  /*245c0*/  ISETP.GT.AND P2, PT, R120, 0x1, PT ;  /* 0x000000017800780c */ /* 0x000fc60003f44270 */
[----:B------:R2:W5:Y:S01]  /*245d0*/  @P1 LDG.E R4, desc[UR8][R8.64] ;  /* 0x0000000808041981 */ /* 0x000562000c1e1900 */
[----:B------:R-:W-:Y:S09]  /*245e0*/  @P1 BRA `(.L_x_8437) ;  /* 0x0000000000141947 */ /* 0x000ff20003800000 */
[----:B------:R-:W-:Y:S05]  /*245f0*/  @!P0 BRA `(.L_x_8437) ;  /* 0x0000000000108947 */ /* 0x000fea0003800000 */
[----:B------:R-:W-:Y:S02]  /*24600*/  ULDC.64 UR4, c[0x0][0x208] ;  /* 0x0000820000047ab9 */ /* 0x000fe40000000a00 */
[----:B--2---:R-:W2:Y:S04]  /*24610*/  LDG.E R9, desc[UR4][R2.64] ;  /* 0x0000000402097981 */ /* 0x004ea8000c1e1900 */
[----:B-----5:R-:W2:Y:S02]  /*24620*/  LDG.E R4, desc[UR4][R2.64+0x4] ;  /* 0x0000040402047981 */ /* 0x020ea4000c1e1900 */
[----:B--2---:R-:W-:-:S07]  /*24630*/  IMAD.IADD R4, R4, 0x1, -R9 ;  /* 0x0000000104047824 */ /* 0x004fce00078e0a09 */
.L_x_8437:
[----:B------:R-:W3:Y:S04]  /*24640*/  LDL.LU R0, [R1+0x9c] ;  /* 0x00009c0001007983 */ /* 0x000ee80000300800 */
[----:B--2---:R-:W2:Y:S01]  /*24650*/  LDL.LU R2, [R1+0x88] ;  /* 0x0000880001027983 */ /* 0x004ea20000300800 */
[----:B------:R-:W-:Y:S01]  /*24660*/  BSSY B1, `(.L_x_8438) ;  /* 0x0000039000017945 */ /* 0x000fe20003800000 */
[----:B-----5:R-:W-:Y:S02]  /*24670*/  SHF.R.S32.HI R20, RZ, 0x1f, R21 ;  /* 0x0000001fff147819 */ /* 0x020fe40000011415 */
[----:B---3--:R-:W-:Y:S02]  /*24680*/  SEL R24, R0, RZ, !P0 ;  /* 0x000000ff00187207 */ /* 0x008fe40004000000 */
[----:B--2---:R-:W-:Y:S01]  /*24690*/  SEL R27, R2, RZ, !P0 ;  /* 0x000000ff021b7207 */ /* 0x004fe20004000000 */
[----:B------:R-:W-:Y:S06]  /*246a0*/  @P3 BRA `(.L_x_8439) ;  /* 0x0000000000d03947 */ /* 0x000fec0003800000 */
[----:B------:R-:W2:Y:S01]  /*246b0*/  LDL R2, [R1+0x50] ;  /* 0x0000500001027983 */ /* 0x000ea20000100800 */
[----:B------:R-:W3:Y:S02]  /*246c0*/  LDC R31, c[0x0][0xbe8] ;  /* 0x0002fa00ff1f7b82 */ /* 0x000ee40000000800 */
[----:B---3--:R-:W-:Y:S01]  /*246d0*/  IMAD R0, R4, R31, RZ ;  /* 0x0000001f04007224 */ /* 0x008fe200078e02ff */
[----:B--2---:R-:W-:-:S04]  /*246e0*/  IADD3 R29, R2, -0x80, R10 ;  /* 0xffffff80021d7810 */ /* 0x004fc80007ffe00a */
[----:B------:R-:W-:-:S13]  /*246f0*/  ISETP.GE.AND P0, PT, R29, R0, PT ;  /* 0x000000001d00720c */ /* 0x000fda0003f06270 */
[----:B------:R-:W-:Y:S05]  /*24700*/  @P0 BRA `(.L_x_8439) ;  /* 0x0000000000b80947 */ /* 0x000fea0003800000 */
[----:B------:R-:W2:Y:S01]  /*24710*/  LDL R14, [R1+0x74] ;  /* 0x00007400010e7983 */ /* 0x000ea20000100800 */
[----:B------:R-:W-:Y:S01]  /*24720*/  IMAD.MOV.U32 R0, RZ, RZ, 0x9b8 ;  /* 0x000009b8ff007424 */ /* 0x000fe200078e00ff */
[----:B------:R-:W-:Y:S01]  /*24730*/  ISETP.GT.AND P3, PT, R120, 0x1, PT ;  /* 0x000000017800780c */ /* 0x000fe20003f64270 */
[----:B------:R-:W3:Y:S01]  /*24740*/  LDC.64 R32, c[0x0][0xba8] ;  /* 0x0002ea00ff207b82 */ /* 0x000ee20000000a00 */
[----:B------:R-:W4:Y:S01]  /*24750*/  LDL.LU R30, [R1+0xa0] ;  /* 0x0000a000011e7983 */ /* 0x000f220000300800 */
[----:B------:R-:W-:Y:S01]  /*24760*/  ISETP.NE.AND P0, PT, R31, 0x1, PT ;  /* 0x000000011f00780c */ /* 0x000fe20003f05270 */
[----:B------:R-:W-:Y:S01]  /*24770*/  IMAD.MOV.U32 R25, RZ, RZ, R29 ;  /* 0x000000ffff197224 */ /* 0x000fe200078e001d */
[----:B------:R-:W-:Y:S01]  /*24780*/  SEL R26, R0, 0x978, P3 ;  /* 0x00000978001a7807 */ /* 0x000fe20001800000 */
[----:B------:R-:W-:-:S03]  /*24790*/  ULDC.64 UR4, c[0x0][0x208] ;  /* 0x0000820000047ab9 */ /* 0x000fc60000000a00 */
[----:B------:R-:W5:Y:S08]  /*247a0*/  LDC.64 R10, c[0x0][R26+0x220] ;  /* 0x000088001a0a7b82 */ /* 0x000f700000000a00 */
[----:B------:R-:W2:Y:S08]  /*247b0*/  LDC.64 R2, c[0x0][R26+0x218] ;  /* 0x000086001a027b82 */ /* 0x000eb00000000a00 */
[----:B------:R-:W0:Y:S08]  /*247c0*/  LDC.64 R12, c[0x0][R26+0x228] ;  /* 0x00008a001a0c7b82 */ /* 0x000e300000000a00 */
[----:B------:R-:W1:Y:S08]  /*247d0*/  LDC.64 R8, c[0x0][R26+0x210] ;  /* 0x000084001a087b82 */ /* 0x000e700000000a00 */
[----:B------:R-:W0:Y:S08]  /*247e0*/  @P0 LDC R0, c[0x0][0xbec] ;  /* 0x0002fb00ff000b82 */ /* 0x000e300000000800 */
[----:B------:R-:W1:Y:S01]  /*247f0*/  @P0 LDC R37, c[0x0][0xbf0] ;  /* 0x0002fc00ff250b82 */ /* 0x000e620000000800 */
[----:B-----5:R-:W-:-:S07]  /*24800*/  IMAD R11, R11, R27, RZ ;  /* 0x0000001b0b0b7224 */ /* 0x020fce00078e02ff */
[----:B---3--:R-:W3:Y:S01]  /*24810*/  @!P3 LDC R32, c[0x0][0xb50] ;  /* 0x0002d400ff20bb82 */ /* 0x008ee20000000800 */
[----:B------:R-:W-:Y:S02]  /*24820*/  IMAD R11, R10, R24, R11 ;  /* 0x000000180a0b7224 */ /* 0x000fe400078e020b */
[----:B0-----:R-:W-:-:S05]  /*24830*/  @P0 IMAD.HI.U32 R0, R29, R0, RZ ;  /* 0x000000001d000227 */ /* 0x001fca00078e00ff */
[----:B------:R-:W0:Y:S01]  /*24840*/  @!P3 LDC R33, c[0x0][0xb54] ;  /* 0x0002d500ff21bb82 */ /* 0x000e220000000800 */
[----:B-1----:R-:W-:-:S05]  /*24850*/  @P0 SHF.R.U32.HI R25, RZ, R37, R0 ;  /* 0x00000025ff190219 */ /* 0x002fca0000011600 */
[----:B------:R-:W-:Y:S02]  /*24860*/  IMAD.MOV R0, RZ, RZ, -R25 ;  /* 0x000000ffff007224 */ /* 0x000fe400078e0a19 */
[-C--:B--2---:R-:W-:Y:S02]  /*24870*/  IMAD R35, R3, R14.reuse, RZ ;  /* 0x0000000e03237224 */ /* 0x084fe400078e02ff */
[----:B------:R-:W-:Y:S01]  /*24880*/  IMAD.WIDE.U32 R14, R2, R14, RZ ;  /* 0x0000000e020e7225 */ /* 0x000fe200078e00ff */
[----:B----4-:R-:W-:-:S03]  /*24890*/  SEL R37, R30, RZ, P3 ;  /* 0x000000ff1e257207 */ /* 0x010fc60001800000 */
        /* <DEDUP_REMOVED lines=17> */
[----:B---3--:R-:W-:Y:S01]  /*249b0*/  LEA R8, P0, R2, R32, 0x2 ;  /* 0x0000002002087211 */ /* 0x008fe200078010ff */
[----:B------:R-:W-:-:S03]  /*249c0*/  IMAD.MOV.U32 R3, RZ, RZ, -0x800000 ;  /* 0xff800000ff037424 */ /* 0x000fc600078e00ff */
[----:B0-----:R-:W-:-:S05]  /*249d0*/  LEA.HI.X R9, R2, R33, R0, 0x2, P0 ;  /* 0x0000002102097211 */ /* 0x001fca00000f1400 */
[----:B------:R2:W-:Y:S04]  /*249e0*/  STG.E desc[UR4][R8.64], R3 ;  /* 0x0000000308007986 */ /* 0x0005e8000c101904 */
.L_x_8439:
[----:B------:R-:W-:Y:S05]  /*249f0*/  BSYNC B1 ;  /* 0x0000000000017941 */ /* 0x000fea0003800000 */
.L_x_8438:
[----:B------:R-:W-:Y:S05]  /*24a00*/  @P2 BRA `(.L_x_8432) ;  /* 0x00000008002c2947 */ /* 0x000fea0003800000 */
[----:B------:R-:W3:Y:S01]  /*24a10*/  LDL.LU R12, [R1+0x74] ;  /* 0x00007400010c7983 */ /* 0x000ee20000300800 */
[----:B------:R-:W4:Y:S01]  /*24a20*/  LDC R25, c[0x0][0xbe8] ;  /* 0x0002fa00ff197b82 */ /* 0x000f220000000800 */
[--C-:B------:R-:W-:Y:S01]  /*24a30*/  SHF.R.S32.HI R13, RZ, 0x1f, R28.reuse ;  /* 0x0000001fff0d7819 */ /* 0x100fe2000001141c */
[----:B------:R-:W-:Y:S01]  /*24a40*/  ULDC.64 UR4, c[0x0][0xaa0] ;  /* 0x0002a80000047ab9 */ /* 0x000fe20000000a00 */
[----:B------:R-:W5:Y:S01]  /*24a50*/  LDL R26, [R1+0x50] ;  /* 0x00005000011a7983 */ /* 0x000f620000100800 */
[----:B------:R-:W-:Y:S01]  /*24a60*/  SHF.R.S32.HI R10, RZ, 0x1f, R28 ;  /* 0x0000001fff0a7819 */ /* 0x000fe2000001141c */
[----:B------:R-:W-:Y:S01]  /*24a70*/  IMAD R0, R20, UR4, RZ ;  /* 0x0000000414007c24 */ /* 0x000fe2000f8e02ff */
[-C--:B------:R-:W-:Y:S01]  /*24a80*/  LEA.HI R13, R13, R28.reuse, RZ, 0x3 ;  /* 0x0000001c0d0d7211 */ /* 0x080fe200078f18ff */
[----:B--2---:R-:W-:Y:S01]  /*24a90*/  IMAD.WIDE.U32 R2, R21, UR4, RZ ;  /* 0x0000000415027c25 */ /* 0x004fe2000f8e00ff */
        /* <DEDUP_REMOVED lines=9> */
[----:B----4-:R-:W-:-:S13]  /*24b30*/  ISETP.NE.AND P0, PT, R25, 0x1, PT ;  /* 0x000000011900780c */ /* 0x010fda0003f05270 */
[----:B------:R-:W2:Y:S08]  /*24b40*/  @P0 LDC R8, c[0x0][0xbec] ;  /* 0x0002fb00ff080b82 */ /* 0x000eb00000000800 */
[----:B------:R-:W4:Y:S01]  /*24b50*/  @P0 LDC R11, c[0x0][0xbf0] ;  /* 0x0002fc00ff0b0b82 */ /* 0x000f220000000800 */
[----:B---3--:R-:W-:-:S04]  /*24b60*/  IMAD.WIDE.U32 R2, R12, UR4, R2 ;  /* 0x000000040c027c25 */ /* 0x008fc8000f8e0002 */
[----:B-----5:R-:W-:Y:S02]  /*24b70*/  IMAD.IADD R13, R26, 0x1, R0 ;  /* 0x000000011a0d7824 */ /* 0x020fe400078e0200 */
[----:B------:R-:W-:Y:S01]  /*24b80*/  IMAD R3, R12, UR5, R3 ;  /* 0x000000050c037c24 */ /* 0x000fe2000f8e0203 */
[----:B------:R-:W-:Y:S01]  /*24b90*/  ULDC.64 UR4, c[0x0][0xae0] ;  /* 0x0002b80000047ab9 */ /* 0x000fe20000000a00 */
[----:B--2---:R-:W-:-:S04]  /*24ba0*/  @P0 IMAD.HI.U32 R0, R13, R8, RZ ;  /* 0x000000080d000227 */ /* 0x004fc800078e00ff */
[----:B------:R-:W-:Y:S01]  /*24bb0*/  IMAD.MOV.U32 R9, RZ, RZ, R13 ;  /* 0x000000ffff097224 */ /* 0x000fe200078e000d */
[----:B----4-:R-:W-:Y:S01]  /*24bc0*/  @P0 SHF.R.U32.HI R9, RZ, R11, R0 ;  /* 0x0000000bff090219 */ /* 0x010fe20000011600 */
        /* <DEDUP_REMOVED lines=22> */
[----:B------:R2:W3:Y:S04]  /*24d30*/  SHFL.IDX PT, R0, R3, RZ, 0x181f ;  /* 0x00181fff03007589 */ /* 0x0004e800000e0000 */
[----:B------:R2:W4:Y:S02]  /*24d40*/  SHFL.IDX PT, R14, R2, RZ, 0x181f ;  /* 0x00181fff020e7589 */ /* 0x00052400000e0000 */
.L_x_8701:
[----:B------:R-:W-:Y:S01]  /*24d50*/  IMAD R25, R4, R25, RZ ;  /* 0x0000001904197224 */ /* 0x000fe200078e02ff */
[----:B------:R-:W-:Y:S01]  /*24d60*/  BSSY B1, `(.L_x_8441) ;  /* 0x0000012000017945 */ /* 0x000fe20003800000 */
[----:B------:R-:W-:-:S05]  /*24d70*/  IMAD.IADD R8, R10, 0x1, R26 ;  /* 0x000000010a087824 */ /* 0x000fca00078e021a */
[----:B------:R-:W-:-:S13]  /*24d80*/  ISETP.GE.AND P0, PT, R8, R25, PT ;  /* 0x000000190800720c */ /* 0x000fda0003f06270 */
[----:B------:R-:W-:Y:S05]  /*24d90*/  @P0 BRA `(.L_x_8442) ;  /* 0x0000000000380947 */ /* 0x000fea0003800000 */
[----:B------:R-:W5:Y:S01]  /*24da0*/  LDL R13, [R1+0x6c] ;  /* 0x00006c00010d7983 */ /* 0x000f620000100800 */
[----:B------:R-:W-:-:S03]  /*24db0*/  ULDC UR4, c[0x0][0xac8] ;  /* 0x0002b20000047ab9 */ /* 0x000fc60000000800 */
[----:B------:R-:W2:Y:S04]  /*24dc0*/  LDL R9, [R1+0x8c] ;  /* 0x00008c0001097983 */ /* 0x000ea80000100800 */
[----:B------:R-:W3:Y:S04]  /*24dd0*/  LDL R20, [R1+0xc4] ;  /* 0x0000c40001147983 */ /* 0x000ee80000100800 */
[----:B------:R-:W3:Y:S01]  /*24de0*/  LDL R12, [R1+0xc0] ;  /* 0x0000c000010c7983 */ /* 0x000ee20000100800 */
[----:B------:R-:W-:Y:S01]  /*24df0*/  ULDC.64 UR6, c[0x0][0x208] ;  /* 0x0000820000067ab9 */ /* 0x000fe20000000a00 */
[----:B-----5:R-:W-:-:S02]  /*24e00*/  ISETP.GE.AND P2, PT, R13, UR4, PT ;  /* 0x000000040d007c0c */ /* 0x020fc4000bf46270 */
[----:B--2---:R-:W-:-:S11]  /*24e10*/  ISETP.GE.AND P3, PT, R9, UR4, PT ;  /* 0x0000000409007c0c */ /* 0x004fd6000bf66270 */
[-C--:B----4-:R-:W-:Y:S02]  /*24e20*/  @!P2 LEA R10, P0, R13, R14.reuse, 0x1 ;  /* 0x0000000e0d0aa211 */ /* 0x090fe400078008ff */
[----:B------:R-:W-:Y:S02]  /*24e30*/  @!P3 LEA R14, P1, R9, R14, 0x1 ;  /* 0x0000000e090eb211 */ /* 0x000fe400078208ff */
[-C--:B---3--:R-:W-:Y:S02]  /*24e40*/  @!P2 LEA.HI.X R11, R13, R0.reuse, R20, 0x1, P0 ;  /* 0x000000000d0ba211 */ /* 0x088fe400000f0c14 */
[----:B------:R-:W-:-:S03]  /*24e50*/  @!P3 LEA.HI.X R15, R9, R0, R12, 0x1, P1 ;  /* 0x00000000090fb211 */ /* 0x000fc600008f0c0c */
[----:B------:R2:W-:Y:S04]  /*24e60*/  @!P2 ST.E.128 desc[UR6][R10.64], RZ ;  /* 0x000000ff0a00a985 */ /* 0x0005e8000c101d06 */
[----:B------:R2:W-:Y:S02]  /*24e70*/  @!P3 ST.E.128 desc[UR6][R14.64], RZ ;  /* 0x000000ff0e00b985 */ /* 0x0005e4000c101d06 */
.L_x_8442:
[----:B------:R-:W-:Y:S05]  /*24e80*/  BSYNC B1 ;  /* 0x0000000000017941 */ /* 0x000fea0003800000 */
.L_x_8441:
[----:B------:R-:W-:-:S03]  /*24e90*/  UMOV UR4, 0xffffffff ;  /* 0xffffffff00047882 */ /* 0x000fc60000000000 */
[----:B------:R-:W-:Y:S05]  /*24ea0*/  BRA.DIV UR4, `(.L_x_8443) ;  /* 0x000000ba041c7947 */ /* 0x000fea000b800000 */
[----:B---3--:R3:W0:Y:S04]  /*24eb0*/  SHFL.IDX PT, R0, R3, 0x1, 0x181f ;  /* 0x00381f0003007f89 */ /* 0x00862800000e0000 */
[----:B--2-4-:R3:W2:Y:S02]  /*24ec0*/  SHFL.IDX PT, R14, R2, 0x1, 0x181f ;  /* 0x00381f00020e7f89 */ /* 0x0146a400000e0000 */
.L_x_8705:
[----:B------:R-:W-:Y:S01]  /*24ed0*/  VIADD R4, R8, 0x20 ;  /* 0x0000002008047836 */ /* 0x000fe20000000000 */
[----:B------:R-:W-:Y:S04]  /*24ee0*/  BSSY B1, `(.L_x_8444) ;  /* 0x0000011000017945 */ /* 0x000fe80003800000 */
[----:B------:R-:W-:-:S13]  /*24ef0*/  ISETP.GE.AND P0, PT, R4, R25, PT ;  /* 0x000000190400720c */ /* 0x000fda0003f06270 */
[----:B------:R-:W-:Y:S05]  /*24f00*/  @P0 BRA `(.L_x_8445) ;  /* 0x0000000000380947 */ /* 0x000fea0003800000 */
[----:B------:R-:W4:Y:S01]  /*24f10*/  LDL R13, [R1+0x6c] ;  /* 0x00006c00010d7983 */ /* 0x000f220000100800 */
[----:B------:R-:W-:-:S03]  /*24f20*/  ULDC UR4, c[0x0][0xac8] ;  /* 0x0002b20000047ab9 */ /* 0x000fc60000000800 */
[----:B------:R-:W5:Y:S04]  /*24f30*/  LDL R9, [R1+0x8c] ;  /* 0x00008c0001097983 */ /* 0x000f680000100800 */
[----:B------:R-:W0:Y:S04]  /*24f40*/  LDL R20, [R1+0xc4] ;  /* 0x0000c40001147983 */ /* 0x000e280000100800 */
[----:B------:R-:W3:Y:S01]  /*24f50*/  LDL R12, [R1+0xc0] ;  /* 0x0000c000010c7983 */ /* 0x000ee20000100800 */
[----:B------:R-:W-:Y:S01]  /*24f60*/  ULDC.64 UR6, c[0x0][0x208] ;  /* 0x0000820000067ab9 */ /* 0x000fe20000000a00 */
[----:B----4-:R-:W-:-:S02]  /*24f70*/  ISETP.GE.AND P2, PT, R13, UR4, PT ;  /* 0x000000040d007c0c */ /* 0x010fc4000bf46270 */
[----:B-----5:R-:W-:-:S11]  /*24f80*/  ISETP.GE.AND P3, PT, R9, UR4, PT ;  /* 0x0000000409007c0c */ /* 0x020fd6000bf66270 */
[-C--:B--2---:R-:W-:Y:S02]  /*24f90*/  @!P2 LEA R10, P0, R13, R14.reuse, 0x1 ;  /* 0x0000000e0d0aa211 */ /* 0x084fe400078008ff */
[----:B------:R-:W-:Y:S02]  /*24fa0*/  @!P3 LEA R14, P1, R9, R14, 0x1 ;  /* 0x0000000e090eb211 */ /* 0x000fe400078208ff */
[-C--:B0-----:R-:W-:Y:S02]  /*24fb0*/  @!P2 LEA.HI.X R11, R13, R0.reuse, R20, 0x1, P0 ;  /* 0x000000000d0ba211 */ /* 0x081fe400000f0c14 */
[----:B---3--:R-:W-:-:S03]  /*24fc0*/  @!P3 LEA.HI.X R15, R9, R0, R12, 0x1, P1 ;  /* 0x00000000090fb211 */ /* 0x008fc600008f0c0c */
[----:B------:R4:W-:Y:S04]  /*24fd0*/  @!P2 ST.E.128 desc[UR6][R10.64], RZ ;  /* 0x000000ff0a00a985 */ /* 0x0009e8000c101d06 */
[----:B------:R4:W-:Y:S02]  /*24fe0*/  @!P3 ST.E.128 desc[UR6][R14.64], RZ ;  /* 0x000000ff0e00b985 */ /* 0x0009e4000c101d06 */
.L_x_8445:
[----:B------:R-:W-:Y:S05]  /*24ff0*/  BSYNC B1 ;  /* 0x0000000000017941 */ /* 0x000fea0003800000 */
.L_x_8444:
[----:B------:R-:W-:-:S03]  /*25000*/  UMOV UR4, 0xffffffff ;  /* 0xffffffff00047882 */ /* 0x000fc60000000000 */
[----:B------:R-:W-:Y:S05]  /*25010*/  BRA.DIV UR4, `(.L_x_8446) ;  /* 0x000000ba04087947 */ /* 0x000fea000b800000 */
[----:B0-----:R0:W0:Y:S04]  /*25020*/  SHFL.IDX PT, R0, R3, 0x2, 0x181f ;  /* 0x00581f0003007f89 */ /* 0x00102800000e0000 */
[----:B--2-4-:R2:W4:Y:S02]  /*25030*/  SHFL.IDX PT, R14, R2, 0x2, 0x181f ;  /* 0x00581f00020e7f89 */ /* 0x01452400000e0000 */
.L_x_8709:
[----:B------:R-:W-:Y:S01]  /*25040*/  VIADD R4, R8, 0x40 ;  /* 0x0000004008047836 */ /* 0x000fe20000000000 */
[----:B------:R-:W-:Y:S04]  /*25050*/  BSSY B1, `(.L_x_8447) ;  /* 0x0000011000017945 */ /* 0x000fe80003800000 */
[----:B------:R-:W-:-:S13]  /*25060*/  ISETP.GE.AND P0, PT, R4, R25, PT ;  /* 0x000000190400720c */ /* 0x000fda0003f06270 */
[----:B------:R-:W-:Y:S05]  /*25070*/  @P0 BRA `(.L_x_8448) ;  /* 0x0000000000380947 */ /* 0x000fea0003800000 */
[----:B------:R-:W5:Y:S01]  /*25080*/  LDL R13, [R1+0x6c] ;  /* 0x00006c00010d7983 */ /* 0x000f620000100800 */
[----:B------:R-:W-:-:S03]  /*25090*/  ULDC UR4, c[0x0][0xac8] ;  /* 0x0002b20000047ab9 */ /* 0x000fc60000000800 */
[----:B------:R-:W2:Y:S04]  /*250a0*/  LDL R9, [R1+0x8c] ;  /* 0x00008c0001097983 */ /* 0x000ea80000100800 */
[----:B------:R-:W0:Y:S04]  /*250b0*/  LDL R20, [R1+0xc4] ;  /* 0x0000c40001147983 */ /* 0x000e280000100800 */
[----:B------:R-:W3:Y:S01]  /*250c0*/  LDL R12, [R1+0xc0] ;  /* 0x0000c000010c7983 */ /* 0x000ee20000100800 */
[----:B------:R-:W-:Y:S01]  /*250d0*/  ULDC.64 UR6, c[0x0][0x208] ;  /* 0x0000820000067ab9 */ /* 0x000fe20000000a00 */
[----:B-----5:R-:W-:-:S02]  /*250e0*/  ISETP.GE.AND P2, PT, R13, UR4, PT ;  /* 0x000000040d007c0c */ /* 0x020fc4000bf46270 */
[----:B--2---:R-:W-:-:S11]  /*250f0*/  ISETP.GE.AND P3, PT, R9, UR4, PT ;  /* 0x0000000409007c0c */ /* 0x004fd6000bf66270 */
[-C--:B----4-:R-:W-:Y:S02]  /*25100*/  @!P2 LEA R10, P0, R13, R14.reuse, 0x1 ;  /* 0x0000000e0d0aa211 */ /* 0x090fe400078008ff */
[----:B------:R-:W-:Y:S02]  /*25110*/  @!P3 LEA R14, P1, R9, R14, 0x1 ;  /* 0x0000000e090eb211 */ /* 0x000fe400078208ff */
[-C--:B0-----:R-:W-:Y:S02]  /*25120*/  @!P2 LEA.HI.X R11, R13, R0.reuse, R20, 0x1, P0 ;  /* 0x000000000d0ba211 */ /* 0x081fe400000f0c14 */
[----:B---3--:R-:W-:-:S03]  /*25130*/  @!P3 LEA.HI.X R15, R9, R0, R12, 0x1, P1 ;  /* 0x00000000090fb211 */ /* 0x008fc600008f0c0c */
[----:B------:R0:W-:Y:S04]  /*25140*/  @!P2 ST.E.128 desc[UR6][R10.64], RZ ;  /* 0x000000ff0a00a985 */ /* 0x0001e8000c101d06 */
[----:B------:R0:W-:Y:S02]  /*25150*/  @!P3 ST.E.128 desc[UR6][R14.64], RZ ;  /* 0x000000ff0e00b985 */ /* 0x0001e4000c101d06 */
.L_x_8448:
[----:B------:R-:W-:Y:S05]  /*25160*/  BSYNC B1 ;  /* 0x0000000000017941 */ /* 0x000fea0003800000 */
.L_x_8447:
[----:B------:R-:W-:-:S03]  /*25170*/  UMOV UR4, 0xffffffff ;  /* 0xffffffff00047882 */ /* 0x000fc60000000000 */
[----:B------:R-:W-:Y:S05]  /*25180*/  BRA.DIV UR4, `(.L_x_8449) ;  /* 0x000000b604f47947 */ /* 0x000fea000b800000 */
[----:B0-----:R0:W0:Y:S04]  /*25190*/  SHFL.IDX PT, R0, R3, 0x3, 0x181f ;  /* 0x00781f0003007f89 */ /* 0x00102800000e0000 */
[----:B----4-:R4:W0:Y:S02]  /*251a0*/  SHFL.IDX PT, R14, R2, 0x3, 0x181f ;  /* 0x00781f00020e7f89 */ /* 0x01082400000e0000 */
.L_x_8713:
[----:B--234-:R-:W-:-:S05]  /*251b0*/  VIADD R2, R8, 0x60 ;  /* 0x0000006008027836 */ /* 0x01cfca0000000000 */
[----:B------:R-:W-:-:S13]  /*251c0*/  ISETP.GE.AND P0, PT, R2, R25, PT ;  /* 0x000000190200720c */ /* 0x000fda0003f06270 */
[----:B------:R-:W-:Y:S05]  /*251d0*/  @P0 BRA `(.L_x_8432) ;  /* 0x0000000000380947 */ /* 0x000fea0003800000 */
[----:B------:R-:W2:Y:S01]  /*251e0*/  LDL R10, [R1+0x6c] ;  /* 0x00006c00010a7983 */ /* 0x000ea20000100800 */
[----:B------:R-:W-:-:S03]  /*251f0*/  ULDC UR4, c[0x0][0xac8] ;  /* 0x0002b20000047ab9 */ /* 0x000fc60000000800 */
[----:B------:R-:W3:Y:S04]  /*25200*/  LDL R4, [R1+0x8c] ;  /* 0x00008c0001047983 */ /* 0x000ee80000100800 */
[----:B------:R-:W4:Y:S04]  /*25210*/  LDL R11, [R1+0xc4] ;  /* 0x0000c400010b7983 */ /* 0x000f280000100800 */
[----:B------:R-:W5:Y:S01]  /*25220*/  LDL R9, [R1+0xc0] ;  /* 0x0000c00001097983 */ /* 0x000f620000100800 */
[----:B------:R-:W-:Y:S01]  /*25230*/  ULDC.64 UR6, c[0x0][0x208] ;  /* 0x0000820000067ab9 */ /* 0x000fe20000000a00 */
[----:B--2---:R-:W-:-:S02]  /*25240*/  ISETP.GE.AND P2, PT, R10, UR4, PT ;  /* 0x000000040a007c0c */ /* 0x004fc4000bf46270 */
[----:B---3--:R-:W-:-:S11]  /*25250*/  ISETP.GE.AND P3, PT, R4, UR4, PT ;  /* 0x0000000404007c0c */ /* 0x008fd6000bf66270 */
[-C--:B0-----:R-:W-:Y:S02]  /*25260*/  @!P2 LEA R2, P0, R10, R14.reuse, 0x1 ;  /* 0x0000000e0a02a211 */ /* 0x081fe400078008ff */
[----:B------:R-:W-:Y:S02]  /*25270*/  @!P3 LEA R14, P1, R4, R14, 0x1 ;  /* 0x0000000e040eb211 */ /* 0x000fe400078208ff */
[-C--:B----4-:R-:W-:Y:S02]  /*25280*/  @!P2 LEA.HI.X R3, R10, R0.reuse, R11, 0x1, P0 ;  /* 0x000000000a03a211 */ /* 0x090fe400000f0c0b */
[----:B-----5:R-:W-:-:S03]  /*25290*/  @!P3 LEA.HI.X R15, R4, R0, R9, 0x1, P1 ;  /* 0x00000000040fb211 */ /* 0x020fc600008f0c09 */
[----:B------:R0:W-:Y:S04]  /*252a0*/  @!P2 ST.E.128 desc[UR6][R2.64], RZ ;  /* 0x000000ff0200a985 */ /* 0x0001e8000c101d06 */
[----:B------:R0:W-:Y:S02]  /*252b0*/  @!P3 ST.E.128 desc[UR6][R14.64], RZ ;  /* 0x000000ff0e00b985 */ /* 0x0001e4000c101d06 */
.L_x_8432:
[----:B------:R-:W-:Y:S05]  /*252c0*/  BSYNC B0 ;  /* 0x0000000000007941 */ /* 0x000fea0003800000 */
.L_x_8417:
[----:B------:R-:W-:Y:S02]  /*252d0*/  ULDC UR4, c[0x0][0xc3c] ;  /* 0x00030f0000047ab9 */ /* 0x000fe40000000800 */
[----:B------:R-:W-:-:S13]  /*252e0*/  ISETP.GE.AND P0, PT, R7, UR4, PT ;  /* 0x0000000407007c0c */ /* 0x000fda000bf06270 */
[----:B------:R-:W-:Y:S05]  /*252f0*/  @!P0 BRA `(.L_x_8450) ;  /* 0xfffffdbc00dc8947 */ /* 0x000fea000383ffff */
[----:B------:R-:W-:Y:S05]  /*25300*/  BRA `(.L_x_8251) ;  /* 0x0000008000947947 */ /* 0x000fea0003800000 */
.L_x_8249:
        /* <DEDUP_REMOVED lines=20> */
.L_x_8451:
[----:B------:R-:W1:Y:S01]  /*25450*/  S2R R0, SR_TID.X ;  /* 0x0000000000007919 */ /* 0x000e620000002100 */
[----:B------:R-:W-:Y:S01]  /*25460*/  ULDC UR4, c[0x0][0xc3c] ;  /* 0x00030f0000047ab9 */ /* 0x000fe20000000800 */
[----:B------:R-:W-:Y:S01]  /*25470*/  ULDC.64 UR6, c[0x0][0x208] ;  /* 0x0000820000067ab9 */ /* 0x000fe20000000a00 */
        /* <DEDUP_REMOVED lines=42> */
.L_x_8455:
        /* <DEDUP_REMOVED lines=40> */
.L_x_8453:
        /* <DEDUP_REMOVED lines=12> */
.L_x_8456:
        /* <DEDUP_REMOVED lines=63> */
.L_x_8457:
[----:B-1-3--:R-:W0:Y:S01]  /*25e50*/  LDC.64 R2, c[0x0][0xc90] ;  /* 0x00032400ff027b82 */ /* 0x00ae220000000a00 */
        /* <DEDUP_REMOVED lines=61> */
.L_x_8458:
[----:B01----:R-:W-:-:S05]  /*26230*/  LOP3.LUT R3, RZ, R2, RZ, 0x33, !PT ;  /* 0x00000002ff037212 */ /* 0x003fca00078e33ff */
[----:B------:R-:W-:-:S05]  /*26240*/  IMAD.IADD R2, R4, 0x1, R3 ;  /* 0x0000000104027824 */ /* 0x000fca00078e0203 */
[----:B------:R1:W-:Y:S01]  /*26250*/  STL [R1+0x4], R2 ;  /* 0x0000040201007387 */ /* 0x0003e20000100800 */
[----:B------:R-:W-:Y:S05]  /*26260*/  BRA `(.L_x_8459) ;  /* 0x0000000000107947 */ /* 0x000fea0003800000 */
.L_x_8454:
[----:B------:R-:W-:Y:S01]  /*26270*/  IMAD.U32 R2, RZ, RZ, UR6 ;  /* 0x00000006ff027e24 */ /* 0x000fe2000f8e00ff */
[----:B------:R0:W-:Y:S04]  /*26280*/  STL [R1+0x4], RZ ;  /* 0x000004ff01007387 */ /* 0x0001e80000100800 */
[----:B------:R0:W-:Y:S04]  /*26290*/  STL [R1+0x8], RZ ;  /* 0x000008ff01007387 */ /* 0x0001e80000100800 */
[----:B------:R0:W-:Y:S02]  /*262a0*/  STL [R1], R2 ;  /* 0x0000000201007387 */ /* 0x0001e40000100800 */
.L_x_8459:
        /* <DEDUP_REMOVED lines=10> */
.L_x_8452:
        /* <DEDUP_REMOVED lines=19> */
[C---:B---3--:R-:W-:Y:S01]  /*26480*/  IMAD.SHL.U32 R0, R12.reuse, 0x10, RZ ;  /* 0x000000100c007824 */ /* 0x048fe200078e00ff */
[C---:B------:R-:W-:Y:S01]  /*26490*/  LOP3.LUT P0, RZ, R12.reuse, 0x4, RZ, 0xc0, !PT ;  /* 0x000000040cff7812 */ /* 0x040fe2000780c0ff */
[C---:B------:R-:W-:Y:S02]  /*264a0*/  IMAD.SHL.U32 R3, R12.reuse, 0x2, RZ ;  /* 0x000000020c037824 */ /* 0x040fe400078e00ff */
[----:B-1----:R-:W-:Y:S01]  /*264b0*/  IMAD.SHL.U32 R4, R12, 0x20, RZ ;  /* 0x000000200c047824 */ /* 0x002fe200078e00ff */
[----:B0-----:R-:W-:Y:S01]  /*264c0*/  LOP3.LUT R2, R0, 0x3f0, RZ, 0xc0, !PT ;  /* 0x000003f000027812 */ /* 0x001fe200078ec0ff */
[----:B------:R-:W-:-:S03]  /*264d0*/  IMAD.SHL.U32 R9, R12, 0x4, RZ ;  /* 0x000000040c097824 */ /* 0x000fc600078e00ff */
[----:B------:R-:W-:Y:S01]  /*264e0*/  LOP3.LUT R3, R2, 0x70, R3, 0x78, !PT ;  /* 0x0000007002037812 */ /* 0x000fe200078e7803 */
[----:B------:R-:W-:Y:S01]  /*264f0*/  IMAD.SHL.U32 R2, R11, 0x10, RZ ;  /* 0x000000100b027824 */ /* 0x000fe200078e00ff */
[----:B------:R-:W-:-:S04]  /*26500*/  LOP3.LUT R6, R4, 0x80, RZ, 0xc0, !PT ;  /* 0x0000008004067812 */ /* 0x000fc800078ec0ff */
[----:B------:R-:W-:Y:S02]  /*26510*/  LOP3.LUT R5, R2, 0x600, RZ, 0xc0, !PT ;  /* 0x0000060002057812 */ /* 0x000fe400078ec0ff */
[----:B------:R-:W-:Y:S01]  /*26520*/  LOP3.LUT R3, R3, 0x400, R2, 0xf8, !PT ;  /* 0x0000040003037812 */ /* 0x000fe200078ef802 */
[----:B------:R-:W-:Y:S01]  /*26530*/  IMAD.SHL.U32 R2, R12, 0x80, RZ ;  /* 0x000000800c027824 */ /* 0x000fe200078e00ff */
[----:B------:R-:W-:Y:S02]  /*26540*/  LOP3.LUT R5, R5, 0x60, R4, 0xf8, !PT ;  /* 0x0000006005057812 */ /* 0x000fe400078ef804 */
[----:B------:R-:W-:Y:S01]  /*26550*/  LOP3.LUT R6, R6, 0x10, R12, 0xf8, !PT ;  /* 0x0000001006067812 */ /* 0x000fe200078ef80c */
[----:B------:R-:W-:Y:S01]  /*26560*/  IMAD.IADD R3, R18, 0x1, R3 ;  /* 0x0000000112037824 */ /* 0x000fe200078e0203 */
[----:B------:R-:W-:Y:S02]  /*26570*/  LOP3.LUT R7, R5, 0x100, R4, 0xf8, !PT ;  /* 0x0000010005077812 */ /* 0x000fe400078ef804 */
[----:B------:R-:W-:-:S02]  /*26580*/  SHF.R.U32.HI R5, RZ, 0x1, R12 ;  /* 0x00000001ff057819 */ /* 0x000fc4000001160c */
[----:B------:R-:W-:Y:S02]  /*26590*/  LOP3.LUT R4, R2, 0x380, RZ, 0xc0, !PT ;  /* 0x0000038002047812 */ /* 0x000fe400078ec0ff */
[----:B------:R-:W-:Y:S02]  /*265a0*/  LOP3.LUT R6, R6, 0x10, R9, 0x78, !PT ;  /* 0x0000001006067812 */ /* 0x000fe400078e7809 */
[----:B------:R-:W-:Y:S02]  /*265b0*/  LOP3.LUT R5, R4, 0x30, R5, 0xf8, !PT ;  /* 0x0000003004057812 */ /* 0x000fe400078ef805 */
[----:B------:R-:W-:Y:S02]  /*265c0*/  LOP3.LUT R8, R7, R6, RZ, 0xfc, !PT ;  /* 0x0000000607087212 */ /* 0x000fe400078efcff */
[----:B------:R-:W-:Y:S02]  /*265d0*/  LOP3.LUT R5, R5, 0x70, R0, 0x78, !PT ;  /* 0x0000007005057812 */ /* 0x000fe400078e7800 */
[----:B------:R-:W-:Y:S01]  /*265e0*/  SHF.R.U32.HI R4, RZ, 0x3, R11 ;  /* 0x00000003ff047819 */ /* 0x000fe2000001160b */
[----:B------:R-:W-:Y:S01]  /*265f0*/  STL [R1+0x10], R8 ;  /* 0x0000100801007387 */ /* 0x000fe20000100800 */
[----:B------:R-:W-:-:S02]  /*26600*/  LOP3.LUT R10, R5, 0xc00, R2, 0xf8, !PT ;  /* 0x00000c00050a7812 */ /* 0x000fc400078ef802 */
[----:B------:R-:W-:Y:S01]  /*26610*/  LOP3.LUT R0, R4, 0x70, R0, 0xf8, !PT ;  /* 0x0000007004007812 */ /* 0x000fe200078ef800 */
[----:B------:R-:W-:Y:S02]  /*26620*/  IMAD.MOV.U32 R0, RZ, RZ, 0x1 ;  /* 0x00000001ff007424 */ /* 0x000fe400078e00ff */
[C---:B------:R-:W-:Y:S01]  /*26630*/  VIADD R2, R10.reuse, 0x40 ;  /* 0x000000400a027836 */ /* 0x040fe20000000000 */
[----:B------:R-:W-:Y:S01]  /*26640*/  STL [R1+0x14], R10 ;  /* 0x0000140a01007387 */ /* 0x000fe20000100800 */
[----:B------:R-:W-:-:S03]  /*26650*/  @P0 VIADD R2, R10, 0xffffffc0 ;  /* 0xffffffc00a020836 */ /* 0x000fc60000000000 */
        /* <DEDUP_REMOVED lines=19> */
.L_x_8566:
[----:B-1----:R-:W2:Y:S01]  /*26790*/  LDL R0, [R1+0xc] ;  /* 0x00000c0001007983 */ /* 0x002ea20000100800 */
[----:B------:R-:W2:Y:S01]  /*267a0*/  LDC.64 R2, c[0x0][0xc88] ;  /* 0x00032200ff027b82 */ /* 0x000ea20000000a00 */
[----:B------:R-:W-:Y:S01]  /*267b0*/  ULDC.64 UR4, c[0x0][0x208] ;  /* 0x0000820000047ab9 */ /* 0x000fe20000000a00 */
[----:B--2---:R-:W-:-:S05]  /*267c0*/  IMAD.WIDE R2, R0, 0x4, R2 ;  /* 0x0000000400027825 */ /* 0x004fca00078e0202 */
[----:B------:R-:W2:Y:S01]  /*267d0*/  LDG.E R19, desc[UR4][R2.64] ;  /* 0x0000000402137981 */ /* 0x000ea2000c1e1900 */
[----:B------:R-:W-:Y:S05]  /*267e0*/  YIELD ;  /* 0x0000000000007946 */ /* 0x000fea0003800000 */
[----:B------:R-:W-:Y:S01]  /*267f0*/  ULDC.64 UR4, c[0x0][0xa28] ;  /* 0x00028a0000047ab9 */ /* 0x000fe20000000a00 */
[----:B------:R-:W-:Y:S01]  /*26800*/  IMAD.MOV.U32 R0, RZ, RZ, RZ ;  /* 0x000000ffff007224 */ /* 0x000fe200078e00ff */
[----:B------:R-:W-:Y:S01]  /*26810*/  ISETP.NE.U32.AND P0, PT, RZ, UR4, PT ;  /* 0x00000004ff007c0c */ /* 0x000fe2000bf05070 */
[----:B------:R-:W-:Y:S01]  /*26820*/  ULDC.64 UR12, c[0x0][0x208] ;  /* 0x00008200000c7ab9 */ /* 0x000fe20000000a00 */
[----:B------:R-:W-:Y:S01]  /*26830*/  IMAD.MOV.U32 R8, RZ, RZ, RZ ;  /* 0x000000ffff087224 */ /* 0x000fe200078e00ff */
[----:B------:R-:W-:Y:S01]  /*26840*/  ULDC.64 UR10, c[0x0][0xa18] ;  /* 0x00028600000a7ab9 */ /* 0x000fe20000000a00 */
[----:B------:R-:W-:Y:S01]  /*26850*/  ISETP.NE.AND.EX P0, PT, RZ, UR5, PT, P0 ;  /* 0x00000005ff007c0c */ /* 0x000fe2000bf05300 */
[----:B------:R-:W-:Y:S01]  /*26860*/  ULDC.64 UR8, c[0x0][0xa10] ;  /* 0x0002840000087ab9 */ /* 0x000fe20000000a00 */
[----:B------:R-:W-:Y:S01]  /*26870*/  ULDC.64 UR6, c[0x0][0xa08] ;  /* 0x0002820000067ab9 */ /* 0x000fe20000000a00 */
[----:B0-2---:R-:W-:Y:S01]  /*26880*/  SHF.R.S32.HI R4, RZ, 0x1f, R19 ;  /* 0x0000001fff047819 */ /* 0x005fe20000011413 */
[----:B------:R-:W-:-:S09]  /*26890*/  IMAD.SHL.U32 R15, R19, 0x4, RZ ;  /* 0x00000004130f7824 */ /* 0x000fd200078e00ff */
        /* <DEDUP_REMOVED lines=26> */
[----:B------:R-:W-:Y:S01]  /*26a40*/  ULDC.64 UR4, c[0x0][0x418] ;  /* 0x0001060000047ab9 */ /* 0x000fe20000000a00 */
[----:B------:R-:W-:Y:S01]  /*26a50*/  IADD3.X R7, R14, UR7, RZ, P5, !PT ;  /* 0x000000070e077c10 */ /* 0x000fe2000affe4ff */
[----:B--2---:R0:W-:Y:S01]  /*26a60*/  STL [R1+0x5c], R8 ;  /* 0x00005c0801007387 */ /* 0x0041e20000100800 */
[----:B------:R-:W-:-:S03]  /*26a70*/  UISETP.NE.U32.AND UP0, UPT, UR4, URZ, UPT ;  /* 0x0000003f0400728c */ /* 0x000fc6000bf05070 */
[----:B------:R-:W-:Y:S01]  /*26a80*/  ULDC UR4, c[0x0][0x424] ;  /* 0x0001090000047ab9 */ /* 0x000fe20000000800 */
[----:B------:R1:W5:Y:S04]  /*26a90*/  @P0 LDG.E R11, desc[UR12][R6.64] ;  /* 0x0000000c060b0981 */ /* 0x000368000c1e1900 */
[----:B------:R1:W5:Y:S01]  /*26aa0*/  @P1 LDG.E R10, desc[UR12][R4.64] ;  /* 0x0000000c040a1981 */ /* 0x000362000c1e1900 */
[----:B0-----:R-:W-:-:S04]  /*26ab0*/  @P3 IADD3 R8, P4, R15, UR10, RZ ;  /* 0x0000000a0f083c10 */ /* 0x001fc8000ff9e0ff */
[----:B------:R-:W-:-:S05]  /*26ac0*/  @P3 IADD3.X R9, R14, UR11, RZ, P4, !PT ;  /* 0x0000000b0e093c10 */ /* 0x000fca000a7fe4ff */
[----:B------:R-:W2:Y:S01]  /*26ad0*/  @P3 LDG.E R12, desc[UR12][R8.64] ;  /* 0x0000000c080c3981 */ /* 0x000ea2000c1e1900 */
[----:B------:R-:W-:-:S03]  /*26ae0*/  UISETP.NE.AND.EX UP0, UPT, UR5, URZ, UPT, UP0 ;  /* 0x0000003f0500728c */ /* 0x000fc6000bf05300 */
[----:B------:R-:W-:Y:S01]  /*26af0*/  ULDC UR5, c[0x0][0x2f0] ;  /* 0x0000bc0000057ab9 */ /* 0x000fe20000000800 */
[----:B------:R-:W-:-:S04]  /*26b00*/  USEL UR4, UR4, 0x1, UP0 ;  /* 0x0000000104047887 */ /* 0x000fc80008000000 */
[----:B------:R-:W-:Y:S01]  /*26b10*/  UIMAD UR4, UR4, UR5, URZ ;  /* 0x00000005040472a4 */ /* 0x000fe2000f8e023f */
[----:B--2---:R1:W-:Y:S04]  /*26b20*/  STL [R1+0x60], R12 ;  /* 0x0000600c01007387 */ /* 0x0043e80000100800 */
[----:B------:R1:W5:Y:S01]  /*26b30*/  LDL R13, [R1+0x60] ;  /* 0x00006000010d7983 */ /* 0x0003620000100800 */
[----:B------:R-:W-:Y:S01]  /*26b40*/  ULDC UR5, c[0x0][0x348] ;  /* 0x0000d20000057ab9 */ /* 0x000fe20000000800 */
[----:B------:R-:W-:Y:S02]  /*26b50*/  IMAD.U32 R8, RZ, RZ, UR4 ;  /* 0x00000004ff087e24 */ /* 0x000fe4000f8e00ff */
[----:B------:R-:W-:Y:S01]  /*26b60*/  IMAD.U32 R9, RZ, RZ, UR5 ;  /* 0x00000005ff097e24 */ /* 0x000fe2000f8e00ff */
[----:B------:R-:W-:Y:S06]  /*26b70*/  @P3 BRA `(.L_x_8461) ;  /* 0x0000000000183947 */ /* 0x000fec0003800000 */
[----:B------:R-:W-:Y:S05]  /*26b80*/  @!P2 BRA `(.L_x_8461) ;  /* 0x000000000014a947 */ /* 0x000fea0003800000 */
[----:B------:R-:W-:Y:S02]  /*26b90*/  ULDC.64 UR4, c[0x0][0x208] ;  /* 0x0000820000047ab9 */ /* 0x000fe40000000a00 */
[----:B-1----:R-:W2:Y:S04]  /*26ba0*/  LDG.E R12, desc[UR4][R2.64] ;  /* 0x00000004020c7981 */ /* 0x002ea8000c1e1900 */
[----:B------:R-:W2:Y:S02]  /*26bb0*/  LDG.E R2, desc[UR4][R2.64+0x4] ;  /* 0x0000040402027981 */ /* 0x000ea4000c1e1900 */
[----:B--2--5:R-:W-:-:S05]  /*26bc0*/  IMAD.IADD R13, R2, 0x1, -R12 ;  /* 0x00000001020d7824 */ /* 0x024fca00078e0a0c */
[----:B------:R0:W-:Y:S02]  /*26bd0*/  STL [R1+0x60], R13 ;  /* 0x0000600d01007387 */ /* 0x0001e40000100800 */
.L_x_8461:
[----:B------:R-:W2:Y:S01]  /*26be0*/  LDL.LU R3, [R1+0x8] ;  /* 0x0000080001037983 */ /* 0x000ea20000300800 */
[----:B-1----:R-:W-:Y:S01]  /*26bf0*/  IMAD.MOV.U32 R12, RZ, RZ, R19 ;  /* 0x000000ffff0c7224 */ /* 0x002fe200078e0013 */
        /* <DEDUP_REMOVED lines=12> */
[----:B-1----:R-:W-:Y:S01]  /*26cc0*/  IADD3 R2, P0, R15, UR4, RZ ;  /* 0x000000040f027c10 */ /* 0x002fe2000ff1e0ff */
[----:B------:R-:W-:-:S03]  /*26cd0*/  ULDC.64 UR6, c[0x0][0x208] ;  /* 0x0000820000067ab9 */ /* 0x000fc60000000a00 */
[----:B------:R-:W-:-:S05]  /*26ce0*/  IADD3.X R3, R14, UR5, RZ, P0, !PT ;  /* 0x000000050e037c10 */ /* 0x000fca00087fe4ff */
[----:B------:R1:W5:Y:S01]  /*26cf0*/  LDG.E R8, desc[UR6][R2.64] ;  /* 0x0000000602087981 */ /* 0x000362000c1e1900 */
[----:B------:R-:W-:Y:S05]  /*26d00*/  BRA `(.L_x_8463) ;  /* 0x0000000000147947 */ /* 0x000fea0003800000 */
.L_x_8462:
[----:B------:R-:W-:Y:S05]  /*26d10*/  @!P0 BRA `(.L_x_8463) ;  /* 0x0000000000108947 */ /* 0x000fea0003800000 */
[----:B------:R-:W-:Y:S02]  /*26d20*/  ULDC.64 UR4, c[0x0][0x208] ;  /* 0x0000820000047ab9 */ /* 0x000fe40000000a00 */
[----:B------:R-:W2:Y:S04]  /*26d30*/  LDG.E R8, desc[UR4][R6.64] ;  /* 0x0000000406087981 */ /* 0x000ea8000c1e1900 */
[----:B------:R-:W2:Y:S02]  /*26d40*/  LDG.E R6, desc[UR4][R6.64+0x4] ;  /* 0x0000040406067981 */ /* 0x000ea4000c1e1900 */
[----:B--2---:R-:W-:-:S07]  /*26d50*/  IMAD.IADD R8, R6, 0x1, -R8 ;  /* 0x0000000106087824 */ /* 0x004fce00078e0a08 */
.L_x_8463:
[----:B------:R-:W-:Y:S01]  /*26d60*/  ULDC.64 UR4, c[0x0][0x208] ;  /* 0x0000820000047ab9 */ /* 0x000fe20000000a00 */
[----:B------:R-:W2:Y:S01]  /*26d70*/  LDL R6, [R1+0x4] ;  /* 0x0000040001067983 */ /* 0x000ea20000100800 */
[----:B-1----:R-:W1:Y:S03]  /*26d80*/  LDC R3, c[0x0][0x448] ;  /* 0x00011200ff037b82 */ /* 0x002e660000000800 */
[----:B------:R-:W3:Y:S04]  /*26d90*/  @P1 LDG.E R2, desc[UR4][R4.64] ;  /* 0x0000000404021981 */ /* 0x000ee8000c1e1900 */
[----:B------:R4:W3:Y:S01]  /*26da0*/  @P1 LDG.E R4, desc[UR4][R4.64+0x4] ;  /* 0x0000040404041981 */ /* 0x0008e2000c1e1900 */
[----:B-----5:R-:W-:Y:S01]  /*26db0*/  IMAD.IADD R7, R8, 0x1, -R0 ;  /* 0x0000000108077824 */ /* 0x020fe200078e0a00 */
[----:B------:R-:W-:Y:S01]  /*26dc0*/  BSSY B0, `(.L_x_8464) ;  /* 0x0000038000007945 */ /* 0x000fe20003800000 */
[----:B------:R-:W-:-:S02]  /*26dd0*/  LOP3.LUT R21, R17, 0xff, RZ, 0xc0, !PT ;  /* 0x000000ff11157812 */ /* 0x000fc400078ec0ff */
[----:B------:R-:W-:Y:S02]  /*26de0*/  SHF.R.U32.HI R17, RZ, 0x10, R17 ;  /* 0x00000010ff117819 */ /* 0x000fe40000011611 */
[----:B-1----:R-:W-:-:S13]  /*26df0*/  ISETP.NE.AND P0, PT, R3, 0x1, PT ;  /* 0x000000010300780c */ /* 0x002fda0003f05270 */
[----:B------:R-:W1:Y:S08]  /*26e00*/  @P0 LDC R3, c[0x0][0x44c] ;  /* 0x00011300ff030b82 */ /* 0x000e700000000800 */
[----:B----4-:R-:W4:Y:S01]  /*26e10*/  @P0 LDC R5, c[0x0][0x450] ;  /* 0x00011400ff050b82 */ /* 0x010f220000000800 */
[----:B---3--:R-:W-:Y:S02]  /*26e20*/  @P1 IMAD.IADD R9, R4, 0x1, -R2 ;  /* 0x0000000104091824 */ /* 0x008fe400078e0a02 */
[----:B--2---:R-:W-:-:S04]  /*26e30*/  IMAD.SHL.U32 R2, R6, 0x80, RZ ;  /* 0x0000008006027824 */ /* 0x004fc800078e00ff */
[----:B------:R-:W-:-:S04]  /*26e40*/  VIADD R2, R2, 0x7f ;  /* 0x0000007f02027836 */ /* 0x000fc80000000000 */
[----:B-1----:R-:W-:-:S04]  /*26e50*/  @P0 IMAD.HI.U32 R0, R2, R3, RZ ;  /* 0x0000000302000227 */ /* 0x002fc800078e00ff */
[----:B------:R-:W-:Y:S01]  /*26e60*/  IMAD.MOV.U32 R4, RZ, RZ, R2 ;  /* 0x000000ffff047224 */ /* 0x000fe200078e0002 */
[----:B----4-:R-:W-:Y:S01]  /*26e70*/  @P0 SHF.R.U32.HI R4, RZ, R5, R0 ;  /* 0x00000005ff040219 */ /* 0x010fe20000011600 */
[----:B------:R-:W-:Y:S02]  /*26e80*/  IMAD.IADD R0, R7, 0x1, R9 ;  /* 0x0000000107007824 */ /* 0x000fe400078e0209 */
[----:B------:R-:W-:Y:S02]  /*26e90*/  IMAD.MOV.U32 R2, RZ, RZ, RZ ;  /* 0x000000ffff027224 */ /* 0x000fe400078e00ff */
[C---:B------:R-:W-:Y:S01]  /*26ea0*/  VIADD R3, R0.reuse, 0xdf ;  /* 0x000000df00037836 */ /* 0x040fe20000000000 */
[----:B------:R-:W-:Y:S01]  /*26eb0*/  IADD3 R20, R0, 0xe0, -R13 ;  /* 0x000000e000147810 */ /* 0x000fe20007ffe80d */
[----:B------:R-:W-:Y:S02]  /*26ec0*/  IMAD.MOV.U32 R0, RZ, RZ, RZ ;  /* 0x000000ffff007224 */ /* 0x000fe400078e00ff */
[----:B------:R-:W-:-:S04]  /*26ed0*/  IMAD.HI R5, R3, -0x6db6db6d, R2 ;  /* 0x9249249303057827 */ /* 0x000fc800078e0202 */
[----:B------:R-:W-:Y:S01]  /*26ee0*/  IMAD.IADD R3, R20, 0x1, R4 ;  /* 0x0000000114037824 */ /* 0x000fe200078e0204 */
[----:B------:R-:W-:-:S03]  /*26ef0*/  SHF.R.U32.HI R19, RZ, 0x1f, R5 ;  /* 0x0000001fff137819 */ /* 0x000fc60000011605 */
[----:B------:R-:W-:Y:S01]  /*26f00*/  IMAD.HI R2, R3, -0x6db6db6d, R2 ;  /* 0x9249249303027827 */ /* 0x000fe200078e0202 */
[----:B------:R-:W-:-:S04]  /*26f10*/  LEA.HI.SX32 R19, R5, R19, 0x19 ;  /* 0x0000001305137211 */ /* 0x000fc800078fcaff */
[----:B------:R-:W-:-:S04]  /*26f20*/  SHF.R.U32.HI R6, RZ, 0x1f, R2 ;  /* 0x0000001fff067819 */ /* 0x000fc80000011602 */
[----:B------:R-:W-:-:S04]  /*26f30*/  LEA.HI.SX32 R6, R2, R6, 0x19 ;  /* 0x0000000602067211 */ /* 0x000fc800078fcaff */
[----:B------:R-:W-:-:S04]  /*26f40*/  VIMNMX R6, R19, R6, PT ;  /* 0x0000000613067248 */ /* 0x000fc80003fe0100 */
[----:B------:R-:W-:-:S13]  /*26f50*/  ISETP.GE.AND P0, PT, R6, 0x1, PT ;  /* 0x000000010600780c */ /* 0x000fda0003f06270 */
        /* <DEDUP_REMOVED lines=30> */
.L_x_8465:
[----:B------:R-:W-:Y:S05]  /*27140*/  BSYNC B0 ;  /* 0x0000000000007941 */ /* 0x000fea0003800000 */
.L_x_8464:
[-C--:B------:R-:W-:Y:S01]  /*27150*/  IMAD R2, R21, R0.reuse, RZ ;  /* 0x0000000015027224 */ /* 0x080fe200078e02ff */
[----:B------:R-:W-:Y:S04]  /*27160*/  BSSY B0, `(.L_x_8466) ;  /* 0x00000e5000007945 */ /* 0x000fe80003800000 */
[----:B------:R-:W-:-:S05]  /*27170*/  VIADDMNMX R0, R2, R0, R6, PT ;  /* 0x0000000002007246 */ /* 0x000fca0003800106 */
[--C-:B------:R-:W-:Y:S02]  /*27180*/  IMAD R4, R0, 0xe0, -R7.reuse ;  /* 0x000000e000047824 */ /* 0x100fe400078e0a07 */
[----:B------:R-:W-:-:S03]  /*27190*/  IMAD R0, R2, 0xe0, -R7 ;  /* 0x000000e002007824 */ /* 0x000fc600078e0a07 */
[----:B------:R-:W-:Y:S02]  /*271a0*/  VIMNMX R4, R4, R9, PT ;  /* 0x0000000904047248 */ /* 0x000fe40003fe0100 */
[----:B------:R-:W-:-:S04]  /*271b0*/  VIMNMX R0, RZ, R0, !PT ;  /* 0x00000000ff007248 */ /* 0x000fc80007fe0100 */
[----:B------:R-:W-:Y:S02]  /*271c0*/  ISETP.GT.AND P0, PT, R4, R0, PT ;  /* 0x000000000400720c */ /* 0x000fe40003f04270 */
[----:B------:R-:W-:-:S05]  /*271d0*/  SHF.R.U32.HI R2, RZ, 0x5, R0 ;  /* 0x00000005ff027819 */ /* 0x000fca0000011600 */
[----:B------:R-:W-:-:S04]  /*271e0*/  IMAD.WIDE.U32 R2, R2, 0x24924925, RZ ;  /* 0x2492492502027825 */ /* 0x000fc800078e00ff */
[----:B------:R-:W-:Y:S02]  /*271f0*/  IMAD.MOV.U32 R2, RZ, RZ, R3 ;  /* 0x000000ffff027224 */ /* 0x000fe400078e0003 */
[----:B------:R-:W-:Y:S02]  /*27200*/  @P0 VIADD R5, R4, 0xdf ;  /* 0x000000df04050836 */ /* 0x000fe40000000000 */
[----:B------:R-:W-:Y:S02]  /*27210*/  @P0 IMAD.MOV.U32 R4, RZ, RZ, RZ ;  /* 0x000000ffff040224 */ /* 0x000fe400078e00ff */
[----:B------:R-:W-:Y:S02]  /*27220*/  IMAD.MOV.U32 R7, RZ, RZ, R2 ;  /* 0x000000ffff077224 */ /* 0x000fe400078e0002 */
        /* <DEDUP_REMOVED lines=13> */
.L_x_8716:
[----:B--2---:R-:W-:Y:S02]  /*27300*/  ISETP.NE.AND P0, PT, R14, RZ, PT ;  /* 0x000000ff0e00720c */ /* 0x004fe40003f05270 */
[----:B------:R-:W-:-:S11]  /*27310*/  PLOP3.LUT P6, PT, PT, PT, PT, 0x8, 0x0 ;  /* 0x000000000000781c */ /* 0x000fd60003fce170 */
[----:B------:R-:W-:Y:S05]  /*27320*/  @P0 BRA `(.L_x_8469) ;  /* 0x00000000000c0947 */ /* 0x000fea0003800000 */
[----:B------:R-:W-:-:S03]  /*27330*/  UMOV UR4, 0xffffffff ;  /* 0xffffffff00047882 */ /* 0x000fc60000000000 */
[----:B------:R-:W-:Y:S05]  /*27340*/  BRA.DIV UR4, `(.L_x_8470) ;  /* 0x0000009a04007947 */ /* 0x000fea000b800000 */
[----:B------:R-:W-:-:S13]  /*27350*/  ELECT P6, URZ, PT ;  /* 0x00000000003f782f */ /* 0x000fda00038c0000 */
.L_x_8469:
        /* <DEDUP_REMOVED lines=9> */
.L_x_8719:
[----:B------:R-:W-:Y:S05]  /*273f0*/  BSYNC B1 ;  /* 0x0000000000017941 */ /* 0x000fea0003800000 */
.L_x_8471:
        /* <DEDUP_REMOVED lines=12> */
.L_x_8720:
[----:B------:R-:W-:Y:S05]  /*274c0*/  BSYNC B2 ;  /* 0x0000000000027941 */ /* 0x000fea0003800000 */
.L_x_8475:
        /* <DEDUP_REMOVED lines=9> */
.L_x_8478:
[----:B------:R-:W-:Y:S05]  /*27560*/  BSYNC B2 ;  /* 0x0000000000027941 */ /* 0x000fea0003800000 */
.L_x_8477:
        /* <DEDUP_REMOVED lines=13> */
.L_x_8479:
        /* <DEDUP_REMOVED lines=13> */
.L_x_8721:
[----:B------:R-:W-:Y:S05]  /*27710*/  BSYNC B2 ;  /* 0x0000000000027941 */ /* 0x000fea0003800000 */
.L_x_8480:
        /* <DEDUP_REMOVED lines=11> */
.L_x_8483:
[----:B------:R-:W-:Y:S05]  /*277d0*/  BSYNC B2 ;  /* 0x0000000000027941 */ /* 0x000fea0003800000 */
.L_x_8482:
        /* <DEDUP_REMOVED lines=8> */
.L_x_8484:
        /* <DEDUP_REMOVED lines=10> */
.L_x_8474:
[----:B------:R-:W-:Y:S05]  /*27900*/  BSYNC B1 ;  /* 0x0000000000017941 */ /* 0x000fea0003800000 */
.L_x_8473:
[----:B-12---:R-:W2:Y:S04]  /*27910*/  LDL.LU R8, [R1+0x1c] ;  /* 0x00001c0001087983 */ /* 0x006ea80000300800 */
        /* <DEDUP_REMOVED lines=12> */
.L_x_8497:
        /* <DEDUP_REMOVED lines=13> */
.L_x_8722:
[----:B------:R-:W-:Y:S05]  /*27ab0*/  BSYNC B2 ;  /* 0x0000000000027941 */ /* 0x000fea0003800000 */
.L_x_8487:
        /* <DEDUP_REMOVED lines=9> */
.L_x_8490:
[----:B------:R-:W-:Y:S05]  /*27b50*/  BSYNC B2 ;  /* 0x0000000000027941 */ /* 0x000fea0003800000 */
.L_x_8489:
        /* <DEDUP_REMOVED lines=12> */
.L_x_8491:
        /* <DEDUP_REMOVED lines=13> */
.L_x_8723:
[----:B------:R-:W-:Y:S05]  /*27cf0*/  BSYNC B2 ;  /* 0x0000000000027941 */ /* 0x000fea0003800000 */
.L_x_8492:
        /* <DEDUP_REMOVED lines=11> */
.L_x_8495:
[----:B------:R-:W-:Y:S05]  /*27db0*/  BSYNC B2 ;  /* 0x0000000000027941 */ /* 0x000fea0003800000 */
.L_x_8494:
        /* <DEDUP_REMOVED lines=8> */
.L_x_8496:
        /* <DEDUP_REMOVED lines=10> */
.L_x_8486:
[----:B------:R-:W-:Y:S05]  /*27ee0*/  BSYNC B1 ;  /* 0x0000000000017941 */ /* 0x000fea0003800000 */
.L_x_8485:
[----:B------:R-:W1:Y:S04]  /*27ef0*/  LDL.LU R5, [R1+0x1c] ;  /* 0x00001c0001057983 */ /* 0x000e680000300800 */
[----:B------:R-:W2:Y:S01]  /*27f00*/  LDL.LU R8, [R1+0x24] ;  /* 0x0000240001087983 */ /* 0x000ea20000300800 */
[C---:B------:R-:W-:Y:S01]  /*27f10*/  ISETP.GT.AND P2, PT, R3.reuse, R2, PT ;  /* 0x000000020300720c */ /* 0x040fe20003f44270 */
[----:B------:R-:W-:Y:S02]  /*27f20*/  VIADD R3, R3, 0xffffffff ;  /* 0xffffffff03037836 */ /* 0x000fe40000000000 */
[----:B-1----:R-:W-:-:S05]  /*27f30*/  VIADD R4, R5, 0x1 ;  /* 0x0000000105047836 */ /* 0x002fca0000000000 */
[----:B------:R-:W-:-:S04]  /*27f40*/  ISETP.NE.AND P1, PT, R4, 0x2, PT ;  /* 0x000000020400780c */ /* 0x000fc80003f25270 */
[----:B------:R-:W-:Y:S02]  /*27f50*/  SEL R5, RZ, 0x1, P1 ;  /* 0x00000001ff057807 */ /* 0x000fe40000800000 */
[----:B------:R-:W-:Y:S02]  /*27f60*/  SEL R4, R4, RZ, P1 ;  /* 0x000000ff04047207 */ /* 0x000fe40000800000 */
[----:B--2---:R-:W-:-:S05]  /*27f70*/  LOP3.LUT R8, R8, R5, RZ, 0x3c, !PT ;  /* 0x0000000508087212 */ /* 0x004fca00078e3cff */
[----:B------:R2:W-:Y:S04]  /*27f80*/  STL [R1+0x24], R8 ;  /* 0x0000240801007387 */ /* 0x0005e80000100800 */
[----:B------:R2:W-:Y:S01]  /*27f90*/  STL [R1+0x1c], R4 ;  /* 0x00001c0401007387 */ /* 0x0005e20000100800 */
[----:B------:R-:W-:Y:S05]  /*27fa0*/  @P2 BRA `(.L_x_8497) ;  /* 0xfffffff8008c2947 */ /* 0x000fea000383ffff */
.L_x_8467:
[----:B------:R-:W-:Y:S05]  /*27fb0*/  BSYNC B0 ;  /* 0x0000000000007941 */ /* 0x000fea0003800000 */
.L_x_8466:
[----:B-12---:R-:W2:Y:S01]  /*27fc0*/  LDL R4, [R1+0x4] ;  /* 0x0000040001047983 */ /* 0x006ea20000100800 */
[----:B------:R-:W1:Y:S01]  /*27fd0*/  LDC R0, c[0x0][0x448] ;  /* 0x00011200ff007b82 */ /* 0x000e620000000800 */
[----:B------:R-:W-:Y:S01]  /*27fe0*/  ISETP.NE.AND P2, PT, R17, RZ, PT ;  /* 0x000000ff1100720c */ /* 0x000fe20003f45270 */
[----:B------:R-:W-:Y:S05]  /*27ff0*/  @!P0 WARPSYNC.ALL ;  /* 0x0000000000008948 */ /* 0x000fea0003800000 */
[----:B------:R-:W-:Y:S07]  /*28000*/  BSSY B0, `(.L_x_8498) ;  /* 0x000002c000007945 */ /* 0x000fee0003800000 */
[----:B------:R-:W3:Y:S08]  /*28010*/  @!P2 LDC R17, c[0x0][0x9f0] ;  /* 0x00027c00ff11ab82 */ /* 0x000ef00000000800 */
[----:B------:R-:W-:Y:S01]  /*28020*/  @!P0 BAR.SYNC.DEFER_BLOCKING 0xc, 0x180 ;  /* 0x0306000000008b1d */ /* 0x000fe20000010000 */
[----:B-1----:R-:W-:-:S13]  /*28030*/  ISETP.NE.AND P1, PT, R0, 0x1, PT ;  /* 0x000000010000780c */ /* 0x002fda0003f25270 */
[----:B------:R-:W1:Y:S08]  /*28040*/  @P1 LDC R2, c[0x0][0x44c] ;  /* 0x00011300ff021b82 */ /* 0x000e700000000800 */
[----:B------:R-:W4:Y:S01]  /*28050*/  @P1 LDC R3, c[0x0][0x450] ;  /* 0x00011400ff031b82 */ /* 0x000f220000000800 */
[----:B--2---:R-:W-:-:S05]  /*28060*/  LEA R0, R4, 0x7f, 0x7 ;  /* 0x0000007f04007811 */ /* 0x004fca00078e38ff */
[----:B-1----:R-:W-:-:S05]  /*28070*/  @P1 IMAD.HI.U32 R2, R0, R2, RZ ;  /* 0x0000000200021227 */ /* 0x002fca00078e00ff */
[----:B----4-:R-:W-:Y:S01]  /*28080*/  @P1 SHF.R.U32.HI R0, RZ, R3, R2 ;  /* 0x00000003ff001219 */ /* 0x010fe20000011602 */
[----:B------:R-:W-:-:S04]  /*28090*/  IMAD.MOV.U32 R2, RZ, RZ, RZ ;  /* 0x000000ffff027224 */ /* 0x000fc800078e00ff */
[----:B------:R-:W-:Y:S02]  /*280a0*/  IMAD.IADD R3, R20, 0x1, R0 ;  /* 0x0000000114037824 */ /* 0x000fe400078e0200 */
[----:B------:R-:W-:Y:S02]  /*280b0*/  IMAD.MOV.U32 R0, RZ, RZ, RZ ;  /* 0x000000ffff007224 */ /* 0x000fe400078e00ff */
[----:B------:R-:W-:-:S05]  /*280c0*/  IMAD.HI R2, R3, -0x6db6db6d, R2 ;  /* 0x9249249303027827 */ /* 0x000fca00078e0202 */
[----:B------:R-:W-:-:S04]  /*280d0*/  SHF.R.U32.HI R6, RZ, 0x1f, R2 ;  /* 0x0000001fff067819 */ /* 0x000fc80000011602 */
[----:B------:R-:W-:-:S04]  /*280e0*/  LEA.HI.SX32 R6, R2, R6, 0x19 ;  /* 0x0000000602067211 */ /* 0x000fc800078fcaff */
[----:B------:R-:W-:-:S04]  /*280f0*/  VIMNMX R6, R19, R6, PT ;  /* 0x0000000613067248 */ /* 0x000fc80003fe0100 */
[----:B------:R-:W-:-:S13]  /*28100*/  ISETP.GE.AND P1, PT, R6, 0x1, PT ;  /* 0x000000010600780c */ /* 0x000fda0003f26270 */
[----:B---3--:R-:W-:Y:S05]  /*28110*/  @!P1 BRA `(.L_x_8499) ;  /* 0x0000000000689947 */ /* 0x008fea0003800000 */
[----:B------:R-:W-:-:S04]  /*28120*/  IABS R2, R17 ;  /* 0x0000001100027213 */ /* 0x000fc80000000000 */
        /* <DEDUP_REMOVED lines=25> */
.L_x_8499:
[----:B------:R-:W-:Y:S05]  /*282c0*/  BSYNC B0 ;  /* 0x0000000000007941 */ /* 0x000fea0003800000 */
.L_x_8498:
        /* <DEDUP_REMOVED lines=12> */
[----:B------:R-:W2:Y:S01]  /*28390*/  LDC.64 R4, c[0x0][0xc60] ;  /* 0x00031800ff047b82 */ /* 0x000ea20000000a00 */
[----:B------:R-:W1:Y:S01]  /*283a0*/  FLO.U32 R0, UR4 ;  /* 0x0000000400007d00 */ /* 0x000e6200080e0000 */
[----:B------:R-:W-:Y:S01]  /*283b0*/  ULDC.64 UR6, c[0x0][0x208] ;  /* 0x0000820000067ab9 */ /* 0x000fe20000000a00 */
[----:B-1----:R-:W-:-:S06]  /*283c0*/  ISETP.EQ.U32.AND P0, PT, R0, R2, PT ;  /* 0x000000020000720c */ /* 0x002fcc0003f02070 */
[----:B------:R-:W2:Y:S07]  /*283d0*/  POPC R2, UR4 ;  /* 0x0000000400027d09 */ /* 0x000eae0008000000 */
[----:B--2---:R-:W2:Y:S04]  /*283e0*/  @P0 ATOMG.E.ADD.STRONG.GPU PT, R2, desc[UR6][R4.64], R2 ;  /* 0x00000002040209a8 */ /* 0x004ea800081ee1c6 */
[----:B--2---:R1:W2:Y:S02]  /*283f0*/  SHFL.IDX PT, R2, R2, R0, 0x1f ;  /* 0x00001f0002027589 */ /* 0x0042a400000e0000 */
[----:B-1----:R-:W1:Y:S02]  /*28400*/  S2R R0, SR_LTMASK ;  /* 0x0000000000007919 */ /* 0x002e640000003900 */
[----:B-1----:R-:W-:-:S06]  /*28410*/  LOP3.LUT R0, R0, UR4, RZ, 0xc0, !PT ;  /* 0x0000000400007c12 */ /* 0x002fcc000f8ec0ff */
[----:B------:R-:W2:Y:S02]  /*28420*/  POPC R0, R0 ;  /* 0x0000000000007309 */ /* 0x000ea40000000000 */
[----:B--2---:R-:W-:-:S05]  /*28430*/  IADD3 R0, R2, UR37, R0 ;  /* 0x0000002502007c10 */ /* 0x004fca000fffe000 */
[----:B------:R1:W-:Y:S01]  /*28440*/  STL [R1], R0 ;  /* 0x0000000001007387 */ /* 0x0003e20000100800 */
[----:B------:R-:W-:Y:S05]  /*28450*/  BRA `(.L_x_8501) ;  /* 0x0000003800a47947 */ /* 0x000fea0003800000 */
.L_x_8500:
        /* <DEDUP_REMOVED lines=20> */
.L_x_8503:
[----:B------:R-:W-:Y:S05]  /*285a0*/  BSYNC B6 ;  /* 0x0000000000067941 */ /* 0x000fea0003800000 */
.L_x_8502:
        /* <DEDUP_REMOVED lines=23> */
[----:B-12---:R-:W-:Y:S05]  /*28720*/  CALL.ABS.NOINC R2 ;  /* 0x0000000002007343 */ /* 0x006fea0003c00000 */
.L_x_8505:
[----:B------:R-:W-:Y:S05]  /*28730*/  BSYNC B6 ;  /* 0x0000000000067941 */ /* 0x000fea0003800000 */
.L_x_8504:
        /* <DEDUP_REMOVED lines=20> */
.L_x_8507:
[----:B------:R-:W-:Y:S05]  /*28880*/  BSYNC B6 ;  /* 0x0000000000067941 */ /* 0x000fea0003800000 */
.L_x_8506:
        /* <DEDUP_REMOVED lines=19> */
.L_x_8509:
[----:B------:R-:W-:Y:S05]  /*289c0*/  BSYNC B6 ;  /* 0x0000000000067941 */ /* 0x000fea0003800000 */
.L_x_8508:
[----:B------:R-:W2:Y:S01]  /*289d0*/  LDL.LU R2, [R1+0x30] ;  /* 0x0000300001027983 */ /* 0x000ea20000300800 */
[----:B------:R-:W-:-:S03]  /*289e0*/  ULDC.64 UR4, c[0x0][0x9f8] ;  /* 0x00027e0000047ab9 */ /* 0x000fc60000000a00 */
[----:B-1----:R-:W3:Y:S04]  /*289f0*/  LDL.LU R17, [R1+0x58] ;  /* 0x0000580001117983 */ /* 0x002ee80000300800 */
[----:B------:R-:W4:Y:S01]  /*28a00*/  LDL R9, [R1+0x8] ;  /* 0x0000080001097983 */ /* 0x000f220000100800 */
[----:B------:R-:W-:Y:S01]  /*28a10*/  ISETP.NE.U32.AND P0, PT, RZ, UR4, PT ;  /* 0x00000004ff007c0c */ /* 0x000fe2000bf05070 */
[----:B------:R-:W-:-:S03]  /*28a20*/  ULDC.64 UR6, c[0x0][0x208] ;  /* 0x0000820000067ab9 */ /* 0x000fc60000000a00 */
[----:B------:R-:W-:-:S13]  /*28a30*/  ISETP.NE.AND.EX P0, PT, RZ, UR5, PT, P0 ;  /* 0x00000005ff007c0c */ /* 0x000fda000bf05300 */
[----:B--2---:R-:W-:-:S04]  /*28a40*/  @P0 IADD3 R2, P1, R2, UR4, RZ ;  /* 0x0000000402020c10 */ /* 0x004fc8000ff3e0ff */
[----:B---3--:R-:W-:Y:S01]  /*28a50*/  @P0 IADD3.X R3, R17, UR5, RZ, P1, !PT ;  /* 0x0000000511030c10 */ /* 0x008fe20008ffe4ff */
[----:B------:R-:W-:-:S04]  /*28a60*/  ULDC.64 UR4, c[0x0][0xa08] ;  /* 0x0002820000047ab9 */ /* 0x000fc80000000a00 */
[----:B----4-:R1:W2:Y:S02]  /*28a70*/  @P0 LDG.E R9, desc[UR6][R2.64] ;  /* 0x0000000602090981 */ /* 0x0102a4000c1e1900 */
[----:B-1----:R-:W1:Y:S01]  /*28a80*/  LDC.64 R2, c[0x0][0x418] ;  /* 0x00010600ff027b82 */ /* 0x002e620000000a00 */
[----:B--2---:R-:W-:Y:S01]  /*28a90*/  SHF.R.S32.HI R10, RZ, 0x1f, R9 ;  /* 0x0000001fff0a7819 */ /* 0x004fe20000011409 */
[----:B------:R2:W-:Y:S01]  /*28aa0*/  @P0 STL [R1+0x8], R9 ;  /* 0x0000080901000387 */ /* 0x0005e20000100800 */
[----:B-1----:R-:W-:Y:S01]  /*28ab0*/  LOP3.LUT P0, RZ, R2, UR4, RZ, 0xfc, !PT ;  /* 0x0000000402ff7c12 */ /* 0x002fe2000f80fcff */
[----:B------:R-:W-:Y:S02]  /*28ac0*/  UMOV UR4, 0xffffffff ;  /* 0xffffffff00047882 */ /* 0x000fe40000000000 */
[----:B------:R2:W-:Y:S01]  /*28ad0*/  STL [R1+0x30], R10 ;  /* 0x0000300a01007387 */ /* 0x0005e20000100800 */
[----:B------:R-:W-:-:S04]  /*28ae0*/  LOP3.LUT P0, RZ, R3, UR5, RZ, 0xfc, P0 ;  /* 0x0000000503ff7c12 */ /* 0x000fc8000800fcff */
[----:B------:R-:W-:Y:S01]  /*28af0*/  SEL R17, R9, RZ, !P0 ;  /* 0x000000ff09117207 */ /* 0x000fe20004000000 */
[----:B------:R-:W-:Y:S08]  /*28b00*/  BRA.DIV UR4, `(.L_x_8510) ;  /* 0x0000008204947947 */ /* 0x000ff0000b800000 */
[----:B------:R-:W1:Y:S02]  /*28b10*/  S2R R0, SR_TID.X ;  /* 0x0000000000007919 */ /* 0x000e640000002100 */
[----:B-1----:R-:W-:-:S04]  /*28b20*/  SHF.R.U32.HI R0, RZ, 0x5, R0 ;  /* 0x00000005ff007819 */ /* 0x002fc80000011600 */
[----:B------:R-:W-:-:S05]  /*28b30*/  LOP3.LUT R0, R0, 0x3, RZ, 0xc0, !PT ;  /* 0x0000000300007812 */ /* 0x000fca00078ec0ff */
[----:B------:R1:W3:Y:S02]  /*28b40*/  SHFL.IDX PT, R14, R0, RZ, 0x1f ;  /* 0x00001fff000e7589 */ /* 0x0002e400000e0000 */
.L_x_8726:
[----:B-1----:R-:W4:Y:S01]  /*28b50*/  LDL.LU R0, [R1+0x28] ;  /* 0x0000280001007983 */ /* 0x002f220000300800 */
[----:B------:R-:W-:Y:S02]  /*28b60*/  PLOP3.LUT P1, PT, PT, PT, PT, 0x8, 0x0 ;  /* 0x000000000000781c */ /* 0x000fe40003f2e170 */
[----:B---3--:R-:W-:Y:S02]  /*28b70*/  ISETP.NE.AND P0, PT, R14, RZ, PT ;  /* 0x000000ff0e00720c */ /* 0x008fe40003f05270 */
[----:B----4-:R-:W-:-:S09]  /*28b80*/  LOP3.LUT R0, R0, 0xfffffffe, RZ, 0xc0, !PT ;  /* 0xfffffffe00007812 */ /* 0x010fd200078ec0ff */
[----:B------:R-:W-:-:S05]  /*28b90*/  @P1 LOP3.LUT R0, R0, 0x1, RZ, 0xfc, !PT ;  /* 0x0000000100001812 */ /* 0x000fca00078efcff */
[----:B------:R1:W-:Y:S01]  /*28ba0*/  STL [R1+0x28], R0 ;  /* 0x0000280001007387 */ /* 0x0003e20000100800 */
[----:B------:R-:W-:Y:S05]  /*28bb0*/  @P0 BRA `(.L_x_8511) ;  /* 0x00000004006c0947 */ /* 0x000fea0003800000 */
[----:B------:R-:W-:-:S03]  /*28bc0*/  UMOV UR4, 0xffffffff ;  /* 0xffffffff00047882 */ /* 0x000fc60000000000 */
[----:B------:R-:W-:Y:S05]  /*28bd0*/  BRA.DIV UR4, `(.L_x_8512) ;  /* 0x0000008204947947 */ /* 0x000fea000b800000 */
[----:B------:R-:W-:-:S13]  /*28be0*/  ELECT P6, URZ, PT ;  /* 0x00000000003f782f */ /* 0x000fda00038c0000 */
.L_x_8729:
[----:B------:R-:W-:Y:S05]  /*28bf0*/  @!P6 BRA `(.L_x_8511) ;  /* 0x00000004005ce947 */ /* 0x000fea0003800000 */
[----:B-1----:R-:W3:Y:S01]  /*28c00*/  LDL R0, [R1+0x64] ;  /* 0x0000640001007983 */ /* 0x002ee20000100800 */
[----:B------:R-:W-:-:S04]  /*28c10*/  ISETP.NE.U32.AND P0, PT, R2, RZ, PT ;  /* 0x000000ff0200720c */ /* 0x000fc80003f05070 */
[----:B------:R-:W-:Y:S01]  /*28c20*/  ISETP.NE.AND.EX P0, PT, R3, RZ, PT, P0 ;  /* 0x000000ff0300720c */ /* 0x000fe20003f05300 */
[----:B---3--:R-:W-:-:S12]  /*28c30*/  VIADD R4, R0, 0xffffffff ;  /* 0xffffffff00047836 */ /* 0x008fd80000000000 */
[----:B------:R-:W-:Y:S05]  /*28c40*/  @!P0 BRA `(.L_x_8513) ;  /* 0x00000000004c8947 */ /* 0x000fea0003800000 */
[----:B------:R-:W1:Y:S01]  /*28c50*/  LDC R8, c[0x0][0x43c] ;  /* 0x00010f00ff087b82 */ /* 0x000e620000000800 */
[----:B------:R-:W-:Y:S01]  /*28c60*/  IMAD.MOV.U32 R0, RZ, RZ, R4 ;  /* 0x000000ffff007224 */ /* 0x000fe200078e0004 */
[----:B------:R-:W-:Y:S01]  /*28c70*/  ULDC.64 UR4, c[0x0][0x428] ;  /* 0x00010a0000047ab9 */ /* 0x000fe20000000a00 */
[----:B------:R-:W-:Y:S01]  /*28c80*/  ULDC.64 UR6, c[0x0][0x208] ;  /* 0x0000820000067ab9 */ /* 0x000fe20000000a00 */
[----:B-1----:R-:W-:-:S13]  /*28c90*/  ISETP.NE.AND P0, PT, R8, 0x1, PT ;  /* 0x000000010800780c */ /* 0x002fda0003f05270 */
[----:B------:R-:W1:Y:S02]  /*28ca0*/  @P0 LDC.64 R6, c[0x0][0x440] ;  /* 0x00011000ff060b82 */ /* 0x000e640000000a00 */
[----:B-1----:R-:W-:-:S05]  /*28cb0*/  @P0 IMAD.HI.U32 R6, R4, R6, RZ ;  /* 0x0000000604060227 */ /* 0x002fca00078e00ff */
        /* <DEDUP_REMOVED lines=12> */
.L_x_8513:
[----:B------:R-:W3:Y:S04]  /*28d80*/  LDL R0, [R1+0x18] ;  /* 0x0000180001007983 */ /* 0x000ee80000100800 */
[----:B-1----:R-:W4:Y:S01]  /*28d90*/  LDL R2, [R1+0x20] ;  /* 0x0000200001027983 */ /* 0x002f220000100800 */
[----:B--2---:R-:W1:Y:S02]  /*28da0*/  S2R R9, SR_TID.X ;  /* 0x0000000000097919 */ /* 0x004e640000002100 */
[----:B-1----:R-:W-:-:S04]  /*28db0*/  LOP3.LUT R9, R9, 0x7f, RZ, 0xc0, !PT ;  /* 0x0000007f09097812 */ /* 0x002fc800078ec0ff */
[----:B------:R-:W-:Y:S01]  /*28dc0*/  ISETP.NE.AND P1, PT, R9, RZ, PT ;  /* 0x000000ff0900720c */ /* 0x000fe20003f25270 */
[----:B---3--:R-:W-:Y:S01]  /*28dd0*/  IMAD R0, R0, 0x8, R18 ;  /* 0x0000000800007824 */ /* 0x008fe200078e0212 */
[----:B----4-:R-:W-:-:S04]  /*28de0*/  SHF.L.U32 R3, R2, 0x1f, RZ ;  /* 0x0000001f02037819 */ /* 0x010fc800000006ff */
[----:B------:R-:W1:Y:S02]  /*28df0*/  SYNCS.PHASECHK.TRANS64.TRYWAIT P0, [R0+URZ+0x2e880], R3 ;  /* 0x02e88003000075a7 */ /* 0x000e64000800017f */
[----:B-1----:R-:W-:Y:S05]  /*28e00*/  @!P0 BRA `(.L_x_8514) ;  /* 0x0000008000288947 */ /* 0x002fea0003800000 */
.L_x_8730:
        /* <DEDUP_REMOVED lines=8> */
.L_x_8515:
        /* <DEDUP_REMOVED lines=19> */
.L_x_8731:
        /* <DEDUP_REMOVED lines=8> */
.L_x_8517:
[----:B-12---:R-:W2:Y:S01]  /*29040*/  LDL.LU R3, [R1+0x28] ;  /* 0x0000280001037983 */ /* 0x006ea20000300800 */
        /* <DEDUP_REMOVED lines=18> */
.L_x_8511:
[----:B---3--:R-:W1:Y:S04]  /*29170*/  LDL.LU R3, [R1+0x5c] ;  /* 0x00005c0001037983 */ /* 0x008e680000300800 */
[----:B------:R-:W3:Y:S04]  /*29180*/  LDL.LU R5, [R1+0x50] ;  /* 0x0000500001057983 */ /* 0x000ee80000300800 */
[----:B------:R-:W4:Y:S01]  /*29190*/  LDL.LU R4, [R1+0x68] ;  /* 0x0000680001047983 */ /* 0x000f220000300800 */
        /* <DEDUP_REMOVED lines=9> */
[----:B-1----:R-:W-:Y:S02]  /*29230*/  SHF.R.S32.HI R0, RZ, 0x1f, R3 ;  /* 0x0000001fff007819 */ /* 0x002fe40000011403 */
[----:B---3--:R-:W-:-:S03]  /*29240*/  SEL R5, R5, RZ, !P0 ;  /* 0x000000ff05057207 */ /* 0x008fc60004000000 */
[----:B------:R-:W-:Y:S01]  /*29250*/  IMAD R0, R0, UR4, RZ ;  /* 0x0000000400007c24 */ /* 0x000fe2000f8e02ff */
[----:B----4-:R-:W-:-:S03]  /*29260*/  SEL R4, R4, RZ, !P0 ;  /* 0x000000ff04047207 */ /* 0x010fc60004000000 */
        /* <DEDUP_REMOVED lines=17> */
[----:B--2---:R-:W-:Y:S02]  /*29380*/  IMAD.U32 R10, RZ, RZ, UR8 ;  /* 0x00000008ff0a7e24 */ /* 0x004fe4000f8e00ff */
[----:B------:R-:W-:Y:S02]  /*29390*/  IMAD.U32 R11, RZ, RZ, UR9 ;  /* 0x00000009ff0b7e24 */ /* 0x000fe4000f8e00ff */
[----:B------:R-:W-:Y:S02]  /*293a0*/  IMAD.MOV.U32 R8, RZ, RZ, 0x70 ;  /* 0x00000070ff087424 */ /* 0x000fe400078e00ff */
[----:B------:R-:W-:Y:S02]  /*293b0*/  IMAD.MOV.U32 R12, RZ, RZ, 0x1 ;  /* 0x00000001ff0c7424 */ /* 0x000fe400078e00ff */
[----:B0-----:R-:W-:-:S07]  /*293c0*/  IMAD.MOV.U32 R13, RZ, RZ, RZ ;  /* 0x000000ffff0d7224 */ /* 0x001fce00078e00ff */
[----:B------:R-:W-:-:S07]  /*293d0*/  LEPC R20, `(.L_x_8519) ;  /* 0x000000001014794e */ /* 0x000fce0000000000 */
[----:B-1----:R-:W-:Y:S05]  /*293e0*/  CALL.ABS.NOINC R2 ;  /* 0x0000000002007343 */ /* 0x002fea0003c00000 */
.L_x_8519:
[----:B------:R-:W-:Y:S05]  /*293f0*/  BSYNC B6 ;  /* 0x0000000000067941 */ /* 0x000fea0003800000 */
.L_x_8518:
[----:B-1----:R-:W3:Y:S01]  /*29400*/  LDL.LU R0, [R1+0x70] ;  /* 0x0000700001007983 */ /* 0x002ee20000300800 */
[----:B------:R-:W-:Y:S01]  /*29410*/  ULDC.64 UR4, c[0x0][0x2d8] ;  /* 0x0000b60000047ab9 */ /* 0x000fe20000000a00 */
[----:B------:R-:W1:Y:S01]  /*29420*/  LDC R7, c[0x0][0x448] ;  /* 0x00011200ff077b82 */ /* 0x000e620000000800 */
[----:B------:R-:W-:Y:S01]  /*29430*/  ULDC UR6, c[0x0][0x2b8] ;  /* 0x0000ae0000067ab9 */ /* 0x000fe20000000800 */
[----:B------:R-:W4:Y:S04]  /*29440*/  LDL.LU R5, [R1+0x68] ;  /* 0x0000680001057983 */ /* 0x000f280000300800 */
[----:B------:R-:W4:Y:S04]  /*29450*/  LDL.LU.64 R2, [R1+0x58] ;  /* 0x0000580001027983 */ /* 0x000f280000300a00 */
[----:B------:R-:W3:Y:S04]  /*29460*/  LDL.LU R4, [R1+0x50] ;  /* 0x0000500001047983 */ /* 0x000ee80000300800 */
[----:B--2---:R-:W2:Y:S04]  /*29470*/  LDL R10, [R1+0x4] ;  /* 0x00000400010a7983 */ /* 0x004ea80000100800 */
[----:B------:R0:W5:Y:S01]  /*29480*/  LDL R8, [R1+0x6c] ;  /* 0x00006c0001087983 */ /* 0x0001620000100800 */
[----:B-1----:R-:W-:-:S13]  /*29490*/  ISETP.NE.AND P0, PT, R7, 0x1, PT ;  /* 0x000000010700780c */ /* 0x002fda0003f05270 */
[----:B------:R-:W1:Y:S01]  /*294a0*/  @P0 LDC R6, c[0x0][0x450] ;  /* 0x00011400ff060b82 */ /* 0x000e620000000800 */
[----:B----4-:R-:W-:Y:S02]  /*294b0*/  IMAD.MOV.U32 R3, RZ, RZ, R5 ;  /* 0x000000ffff037224 */ /* 0x010fe400078e0005 */
[----:B------:R-:W4:Y:S01]  /*294c0*/  S2R R5, SR_TID.X ;  /* 0x0000000000057919 */ /* 0x000f220000002100 */
[----:B------:R-:W-:-:S04]  /*294d0*/  IMAD.WIDE.U32 R2, R16, UR4, R2 ;  /* 0x0000000410027c25 */ /* 0x000fc8000f8e0002 */
[----:B------:R-:W-:Y:S01]  /*294e0*/  IMAD R3, R16, UR5, R3 ;  /* 0x0000000510037c24 */ /* 0x000fe2000f8e0203 */
[----:B------:R-:W-:Y:S02]  /*294f0*/  ULDC.64 UR4, c[0x0][0x2e0] ;  /* 0x0000b80000047ab9 */ /* 0x000fe40000000a00 */
[----:B---3--:R-:W-:Y:S02]  /*29500*/  IMAD R0, R0, UR4, RZ ;  /* 0x0000000400007c24 */ /* 0x008fe4000f8e02ff */
[----:B------:R-:W-:-:S04]  /*29510*/  IMAD.WIDE.U32 R2, R4, UR4, R2 ;  /* 0x0000000404027c25 */ /* 0x000fc8000f8e0002 */
[----:B------:R-:W-:Y:S01]  /*29520*/  IMAD R0, R4, UR5, R0 ;  /* 0x0000000504007c24 */ /* 0x000fe2000f8e0200 */
[----:B------:R-:W-:Y:S01]  /*29530*/  ULDC.64 UR4, c[0x0][0x2d0] ;  /* 0x0000b40000047ab9 */ /* 0x000fe20000000a00 */
[----:B------:R-:W3:Y:S02]  /*29540*/  S2R R4, SR_TID.X ;  /* 0x0000000000047919 */ /* 0x000ee40000002100 */
[----:B------:R-:W-:Y:S01]  /*29550*/  IMAD.IADD R3, R3, 0x1, R0 ;  /* 0x0000000103037824 */ /* 0x000fe200078e0200 */
[----:B----4-:R-:W-:-:S04]  /*29560*/  LOP3.LUT R5, R5, 0x7f, RZ, 0xc0, !PT ;  /* 0x0000007f05057812 */ /* 0x010fc800078ec0ff */
[----:B------:R-:W-:Y:S01]  /*29570*/  SHF.R.U32.HI R5, RZ, 0x3, R5 ;  /* 0x00000003ff057819 */ /* 0x000fe20000011605 */
[----:B---3--:R-:W-:-:S05]  /*29580*/  IMAD.SHL.U32 R4, R4, 0x10, RZ ;  /* 0x0000001004047824 */ /* 0x008fca00078e00ff */
[----:B------:R-:W-:Y:S02]  /*29590*/  LOP3.LUT R4, R5, 0x70, R4, 0xf8, !PT ;  /* 0x0000007005047812 */ /* 0x000fe400078ef804 */
[----:B------:R-:W3:Y:S03]  /*295a0*/  @P0 LDC R5, c[0x0][0x44c] ;  /* 0x00011300ff050b82 */ /* 0x000ee60000000800 */
[----:B--2---:R-:W-:-:S04]  /*295b0*/  IMAD R4, R10, 0x80, R4 ;  /* 0x000000800a047824 */ /* 0x004fc800078e0204 */
[----:B------:R-:W-:Y:S02]  /*295c0*/  IMAD.MOV.U32 R0, RZ, RZ, R4 ;  /* 0x000000ffff007224 */ /* 0x000fe400078e0004 */
[----:B---3--:R-:W-:-:S05]  /*295d0*/  @P0 IMAD.HI.U32 R5, R4, R5, RZ ;  /* 0x0000000504050227 */ /* 0x008fca00078e00ff */
[----:B-1----:R-:W-:-:S05]  /*295e0*/  @P0 SHF.R.U32.HI R0, RZ, R6, R5 ;  /* 0x00000006ff000219 */ /* 0x002fca0000011605 */
[----:B------:R-:W-:-:S04]  /*295f0*/  IMAD.MOV R5, RZ, RZ, -R0 ;  /* 0x000000ffff057224 */ /* 0x000fc800078e0a00 */
[----:B------:R-:W-:Y:S01]  /*29600*/  IMAD R4, R7, R5, R4 ;  /* 0x0000000507047224 */ /* 0x000fe200078e0204 */
[----:B------:R-:W-:Y:S01]  /*29610*/  SHF.R.S32.HI R5, RZ, 0x1f, R0 ;  /* 0x0000001fff057819 */ /* 0x000fe20000011400 */
[----:B------:R-:W-:-:S04]  /*29620*/  IMAD.WIDE.U32 R2, R0, UR4, R2 ;  /* 0x0000000400027c25 */ /* 0x000fc8000f8e0002 */
[----:B------:R-:W-:-:S04]  /*29630*/  IMAD R5, R5, UR4, RZ ;  /* 0x0000000405057c24 */ /* 0x000fc8000f8e02ff */
[----:B------:R-:W-:Y:S01]  /*29640*/  IMAD R0, R0, UR5, R5 ;  /* 0x0000000500007c24 */ /* 0x000fe2000f8e0205 */
[----:B------:R-:W-:Y:S01]  /*29650*/  ULDC.64 UR4, c[0x0][0x2c8] ;  /* 0x0000b20000047ab9 */ /* 0x000fe20000000a00 */
[----:B------:R-:W1:Y:S02]  /*29660*/  S2R R5, SR_TID.X ;  /* 0x0000000000057919 */ /* 0x000e640000002100 */
[----:B------:R-:W-:Y:S01]  /*29670*/  IMAD.IADD R3, R3, 0x1, R0 ;  /* 0x0000000103037824 */ /* 0x000fe200078e0200 */
[----:B------:R-:W-:Y:S01]  /*29680*/  SHF.R.S32.HI R0, RZ, 0x1f, R4 ;  /* 0x0000001fff007819 */ /* 0x000fe20000011404 */
[----:B------:R-:W-:-:S04]  /*29690*/  IMAD.WIDE.U32 R2, R4, UR4, R2 ;  /* 0x0000000404027c25 */ /* 0x000fc8000f8e0002 */
[----:B------:R-:W-:-:S04]  /*296a0*/  IMAD R0, R0, UR4, RZ ;  /* 0x0000000400007c24 */ /* 0x000fc8000f8e02ff */
[----:B------:R-:W-:Y:S01]  /*296b0*/  IMAD R0, R4, UR5, R0 ;  /* 0x0000000504007c24 */ /* 0x000fe2000f8e0200 */
[----:B------:R-:W-:Y:S02]  /*296c0*/  ULDC.64 UR4, c[0x0][0x280] ;  /* 0x0000a00000047ab9 */ /* 0x000fe40000000a00 */
[----:B------:R-:W-:Y:S01]  /*296d0*/  IADD3 R4, P1, R2, UR4, RZ ;  /* 0x0000000402047c10 */ /* 0x000fe2000ff3e0ff */
[----:B------:R-:W-:-:S03]  /*296e0*/  UMOV UR4, 0xffffffff ;  /* 0xffffffff00047882 */ /* 0x000fc60000000000 */
[----:B------:R-:W-:Y:S01]  /*296f0*/  IADD3.X R3, R3, UR5, R0, P1, !PT ;  /* 0x0000000503037c10 */ /* 0x000fe20008ffe400 */
[----:B-1----:R-:W-:-:S05]  /*29700*/  IMAD.SHL.U32 R9, R5, 0x10, RZ ;  /* 0x0000001005097824 */ /* 0x002fca00078e00ff */
[----:B------:R-:W-:-:S04]  /*29710*/  LOP3.LUT R9, R9, 0x70, RZ, 0xc0, !PT ;  /* 0x0000007009097812 */ /* 0x000fc800078ec0ff */
[----:B------:R-:W-:Y:S01]  /*29720*/  ISETP.GE.AND P0, PT, R9, UR6, PT ;  /* 0x0000000609007c0c */ /* 0x000fe2000bf06270 */
[----:B0-----:R-:W-:-:S12]  /*29730*/  BRA.DIV UR4, `(.L_x_8520) ;  /* 0x0000007a04047947 */ /* 0x001fd8000b800000 */
[----:B------:R-:W0:Y:S02]  /*29740*/  S2R R6, SR_TID.X ;  /* 0x0000000000067919 */ /* 0x000e240000002100 */
[----:B0-----:R-:W-:Y:S02]  /*29750*/  LOP3.LUT R11, R6, 0x7f, RZ, 0xc0, !PT ;  /* 0x0000007f060b7812 */ /* 0x001fe400078ec0ff */
[----:B------:R-:W2:Y:S01]  /*29760*/  LDL.LU R6, [R1+0x60] ;  /* 0x0000600001067983 */ /* 0x000ea20000300800 */
[----:B------:R-:W-:Y:S01]  /*29770*/  ULDC.64 UR4, c[0x0][0x208] ;  /* 0x0000820000047ab9 */ /* 0x000fe20000000a00 */
        /* <DEDUP_REMOVED lines=69> */
.L_x_8748:
        /* <DEDUP_REMOVED lines=11> */
.L_x_8521:
        /* <DEDUP_REMOVED lines=18> */
.L_x_8749:
[----:B------:R-:W-:Y:S05]  /*29da0*/  BSYNC B0 ;  /* 0x0000000000007941 */ /* 0x000fea0003800000 */
.L_x_8522:
[----:B------:R-:W2:Y:S04]  /*29db0*/  LDL.LU R2, [R1+0x64] ;  /* 0x0000640001027983 */ /* 0x000ea80000300800 */
[----:B------:R-:W3:Y:S01]  /*29dc0*/  LDL R3, [R1+0x2c] ;  /* 0x00002c0001037983 */ /* 0x000ee20000100800 */
[----:B--2---:R-:W-:-:S05]  /*29dd0*/  VIADD R2, R2, 0xfffffffe ;  /* 0xfffffffe02027836 */ /* 0x004fca0000000000 */
[----:B---3--:R-:W-:-:S13]  /*29de0*/  ISETP.GE.AND P0, PT, R2, R3, PT ;  /* 0x000000030200720c */ /* 0x008fda0003f06270 */
[----:B------:R-:W-:Y:S05]  /*29df0*/  @!P0 BRA `(.L_x_8524) ;  /* 0x0000001000c88947 */ /* 0x000fea0003800000 */
[----:B0-----:R0:W5:Y:S04]  /*29e00*/  LDL.LU R0, [R1+0x18] ;  /* 0x0000180001007983 */ /* 0x0011680000300800 */
[----:B------:R0:W5:Y:S02]  /*29e10*/  LDL.LU R8, [R1+0x20] ;  /* 0x0000200001087983 */ /* 0x0001640000300800 */
.L_x_8544:
        /* <DEDUP_REMOVED lines=37> */
.L_x_8527:
        /* <DEDUP_REMOVED lines=8> */
.L_x_8750:
[----:B------:R-:W-:Y:S05]  /*2a0f0*/  BSYNC B1 ;  /* 0x0000000000017941 */ /* 0x000fea0003800000 */
.L_x_8528:
        /* <DEDUP_REMOVED lines=9> */
.L_x_8531:
[----:B------:R-:W-:Y:S05]  /*2a190*/  BSYNC B1 ;  /* 0x0000000000017941 */ /* 0x000fea0003800000 */
.L_x_8530:
        /* <DEDUP_REMOVED lines=13> */
.L_x_8532:
        /* <DEDUP_REMOVED lines=13> */
.L_x_8751:
[----:B------:R-:W-:Y:S05]  /*2a340*/  BSYNC B1 ;  /* 0x0000000000017941 */ /* 0x000fea0003800000 */
.L_x_8533:
        /* <DEDUP_REMOVED lines=11> */
.L_x_8536:
[----:B------:R-:W-:Y:S05]  /*2a400*/  BSYNC B1 ;  /* 0x0000000000017941 */ /* 0x000fea0003800000 */
.L_x_8535:
        /* <DEDUP_REMOVED lines=8> */
.L_x_8537:
        /* <DEDUP_REMOVED lines=10> */
.L_x_8526:
[----:B------:R-:W-:Y:S05]  /*2a530*/  BSYNC B0 ;  /* 0x0000000000007941 */ /* 0x000fea0003800000 */
.L_x_8525:
[----:B------:R-:W-:-:S06]  /*2a540*/  UISETP.NE.AND UP0, UPT, UR36, 0x3, UPT ;  /* 0x000000032400788c */ /* 0x000fcc000bf05270 */
[----:B------:R-:W-:-:S13]  /*2a550*/  PLOP3.LUT P0, PT, PT, PT, UP0, 0x80, 0x0 ;  /* 0x000000000000781c */ /* 0x000fda0003f0f008 */
[----:B------:R-:W-:Y:S05]  /*2a560*/  @!P0 BRA `(.L_x_8538) ;  /* 0x0000000000048947 */ /* 0x000fea0003800000 */
[----:B------:R-:W-:Y:S01]  /*2a570*/  BPT.TRAP 0x1 ;  /* 0x000000040000795c */ /* 0x000fe20000300000 */
.L_x_8538:
        /* <DEDUP_REMOVED lines=8> */
.L_x_8752:
[----:B------:R-:W-:Y:S05]  /*2a600*/  BSYNC B0 ;  /* 0x0000000000007941 */ /* 0x000fea0003800000 */
.L_x_8539:
[----:B------:R-:W-:Y:S05]  /*2a610*/  @!P1 BRA `(.L_x_8541) ;  /* 0x0000000000049947 */ /* 0x000fea0003800000 */
[----:B------:R-:W-:Y:S01]  /*2a620*/  BPT.TRAP 0x1 ;  /* 0x000000040000795c */ /* 0x000fe20000300000 */
.L_x_8541:
[----:B--2---:R-:W-:Y:S01]  /*2a630*/  SHF.L.U32 R4, R8, 0x1f, RZ ;  /* 0x0000001f08047819 */ /* 0x004fe200000006ff */
[----:B------:R-:W-:-:S03]  /*2a640*/  IMAD R0, R0, 0x7000, RZ ;  /* 0x0000700000007824 */ /* 0x000fc600078e02ff */
[----:B------:R-:W2:Y:S02]  /*2a650*/  SYNCS.PHASECHK.TRANS64.TRYWAIT P0, [R3+URZ+0x2e860], R4 ;  /* 0x02e86004030075a7 */ /* 0x000ea4000800017f */
[----:B--2---:R-:W-:Y:S05]  /*2a660*/  @!P0 BRA `(.L_x_8542) ;  /* 0x00000074003c8947 */ /* 0x004fea0003800000 */
.L_x_8753:
[----:B------:R-:W2:Y:S04]  /*2a670*/  LDL R13, [R1+0x14] ;  /* 0x00001400010d7983 */ /* 0x000ea80000100800 */
[----:B------:R-:W3:Y:S04]  /*2a680*/  LDL R12, [R1+0x38] ;  /* 0x00003800010c7983 */ /* 0x000ee80000100800 */
[----:B------:R4:W-:Y:S04]  /*2a690*/  STL [R1+0xc8], R2 ;  /* 0x0000c80201007387 */ /* 0x0009e80000100800 */
[----:B----4-:R-:W4:Y:S01]  /*2a6a0*/  LDL R2, [R1+0x10] ;  /* 0x0000100001027983 */ /* 0x010f220000100800 */
[----:B------:R-:W-:Y:S05]  /*2a6b0*/  WARPSYNC.ALL ;  /* 0x0000000000007948 */ /* 0x000fea0003800000 */
[----:B--2---:R-:W-:-:S05]  /*2a6c0*/  LOP3.LUT R4, R0, R13, RZ, 0xfc, !PT ;  /* 0x0000000d00047212 */ /* 0x004fca00078efcff */
[----:B------:R-:W-:-:S06]  /*2a6d0*/  IMAD.IADD R4, R18, 0x1, R4 ;  /* 0x0000000112047824 */ /* 0x000fcc00078e0204 */
        /* <DEDUP_REMOVED lines=150> */
.L_x_8543:
        /* <DEDUP_REMOVED lines=14> */
.L_x_8524:
        /* <DEDUP_REMOVED lines=18> */
[----:B------:R1:W-:Y:S02]  /*2b240*/  STL [R1], R0 ;  /* 0x0000000001007387 */ /* 0x0003e40000100800 */
.L_x_8546:
[----:B------:R-:W-:Y:S05]  /*2b250*/  BSYNC B0 ;  /* 0x0000000000007941 */ /* 0x000fea0003800000 */
.L_x_8545:
[----:B------:R-:W-:-:S06]  /*2b260*/  UISETP.NE.AND UP0, UPT, UR36, 0x3, UPT ;  /* 0x000000032400788c */ /* 0x000fcc000bf05270 */
[----:B------:R-:W-:-:S13]  /*2b270*/  PLOP3.LUT P1, PT, PT, PT, UP0, 0x80, 0x0 ;  /* 0x000000000000781c */ /* 0x000fda0003f2f008 */
[----:B------:R-:W-:Y:S05]  /*2b280*/  @!P1 BRA `(.L_x_8547) ;  /* 0x0000000000049947 */ /* 0x000fea0003800000 */
[----:B------:R-:W-:Y:S01]  /*2b290*/  BPT.TRAP 0x1 ;  /* 0x000000040000795c */ /* 0x000fe20000300000 */
.L_x_8547:
        /* <DEDUP_REMOVED lines=10> */
.L_x_8754:
[----:B------:R-:W-:Y:S05]  /*2b340*/  BSYNC B0 ;  /* 0x0000000000007941 */ /* 0x000fea0003800000 */
.L_x_8548:
[----:B------:R-:W-:Y:S05]  /*2b350*/  @!P2 BRA `(.L_x_8550) ;  /* 0x000000000004a947 */ /* 0x000fea0003800000 */
[----:B------:R-:W-:Y:S01]  /*2b360*/  BPT.TRAP 0x1 ;  /* 0x000000040000795c */ /* 0x000fe20000300000 */
.L_x_8550:
[----:B0-----:R-:W2:Y:S02]  /*2b370*/  LDL R2, [R1+0x20] ;  /* 0x0000200001027983 */ /* 0x001ea40000100800 */
[----:B--2---:R-:W-:-:S04]  /*2b380*/  SHF.L.U32 R2, R2, 0x1f, RZ ;  /* 0x0000001f02027819 */ /* 0x004fc800000006ff */
[----:B------:R-:W0:Y:S02]  /*2b390*/  SYNCS.PHASECHK.TRANS64.TRYWAIT P1, [R0+URZ+0x2e860], R2 ;  /* 0x02e86002000075a7 */ /* 0x000e24000802017f */
[----:B0-----:R-:W-:Y:S05]  /*2b3a0*/  @!P1 BRA `(.L_x_8551) ;  /* 0x0000006800149947 */ /* 0x001fea0003800000 */
.L_x_8755:
[----:B------:R-:W2:Y:S04]  /*2b3b0*/  LDL R16, [R1+0x18] ;  /* 0x0000180001107983 */ /* 0x000ea80000100800 */
[----:B------:R-:W0:Y:S04]  /*2b3c0*/  LDL R14, [R1+0x14] ;  /* 0x00001400010e7983 */ /* 0x000e280000100800 */
[----:B------:R-:W3:Y:S04]  /*2b3d0*/  LDL R12, [R1+0x38] ;  /* 0x00003800010c7983 */ /* 0x000ee80000100800 */
[----:B------:R-:W4:Y:S04]  /*2b3e0*/  LDL R13, [R1+0x10] ;  /* 0x00001000010d7983 */ /* 0x000f280000100800 */
[----:B------:R-:W5:Y:S01]  /*2b3f0*/  LDL R17, [R1+0x54] ;  /* 0x0000540001117983 */ /* 0x000f620000100800 */
[----:B------:R-:W-:Y:S05]  /*2b400*/  WARPSYNC.ALL ;  /* 0x0000000000007948 */ /* 0x000fea0003800000 */
[----:B--2---:R-:W-:-:S05]  /*2b410*/  IMAD R3, R16, 0x7000, RZ ;  /* 0x0000700010037824 */ /* 0x004fca00078e02ff */
[----:B0-----:R-:W-:-:S05]  /*2b420*/  LOP3.LUT R2, R3, R14, RZ, 0xfc, !PT ;  /* 0x0000000e03027212 */ /* 0x001fca00078efcff */
[----:B------:R-:W-:-:S05]  /*2b430*/  IMAD.IADD R2, R18, 0x1, R2 ;  /* 0x0000000112027824 */ /* 0x000fca00078e0202 */
[----:B------:R3:W0:Y:S02]  /*2b440*/  LDSM.16.MT88.4 R4, [R2+0xe400] ;  /* 0x00e400000204783b */ /* 0x0006240000004200 */
[----:B---3--:R-:W-:Y:S02]  /*2b450*/  IADD3 R2, R18, R12, R3 ;  /* 0x0000000c12027210 */ /* 0x008fe40007ffe003 */
[----:B----4-:R-:W-:Y:S02]  /*2b460*/  LOP3.LUT R12, R3, R13, RZ, 0xfc, !PT ;  /* 0x0000000d030c7212 */ /* 0x010fe400078efcff */
[C-C-:B0-----:R-:W-:Y:S02]  /*2b470*/  PRMT R8, R4.reuse, 0x6420, R5.reuse ;  /* 0x0000642004087816 */ /* 0x141fe40000000005 */
[----:B------:R-:W-:Y:S02]  /*2b480*/  PRMT R9, R4, 0x7531, R5 ;  /* 0x0000753104097816 */ /* 0x000fe40000000005 */
[----:B------:R-:W-:-:S02]  /*2b490*/  PRMT R10, R6, 0x6420, R7 ;  /* 0x00006420060a7816 */ /* 0x000fc40000000007 */
[----:B------:R-:W-:Y:S02]  /*2b4a0*/  PRMT R11, R6, 0x7531, R7 ;  /* 0x00007531060b7816 */ /* 0x000fe40000000007 */
[----:B------:R-:W0:Y:S01]  /*2b4b0*/  LDSM.16.MT88.4 R4, [R2+0xe400] ;  /* 0x00e400000204783b */ /* 0x000e220000004200 */
[----:B------:R-:W-:-:S05]  /*2b4c0*/  IMAD.IADD R12, R19, 0x1, R12 ;  /* 0x00000001130c7824 */ /* 0x000fca00078e020c */
        /* <DEDUP_REMOVED lines=115> */
[----:B------:R-:W-:-:S02]  /*2bc00*/  IMAD.MOV.U32 R14, RZ, RZ, R10 ;  /* 0x000000ffff0e7224 */ /* 0x000fc400078e000a */
[----:B------:R-:W-:Y:S01]  /*2bc10*/  IMAD.MOV.U32 R15, RZ, RZ, R11 ;  /* 0x000000ffff0f7224 */ /* 0x000fe200078e000b */
        /* <DEDUP_REMOVED lines=32> */
.L_x_8552:
        /* <DEDUP_REMOVED lines=13> */
.L_x_8501:
        /* <DEDUP_REMOVED lines=14> */
.L_x_8553:
        /* <DEDUP_REMOVED lines=8> */
[----:B------:R-:W-:Y:S01]  /*2c050*/  ULDC.64 UR6, c[0x0][0x208] ;  /* 0x0000820000067ab9 */ /* 0x000fe20000000a00 */
        /* <DEDUP_REMOVED lines=38> */
.L_x_8765:
[----:B------:R-:W-:Y:S02]  /*2c2c0*/  ULDC UR4, c[0x0][0xc38] ;  /* 0x00030e0000047ab9 */ /* 0x000fe40000000800 */
[----:B------:R-:W-:-:S04]  /*2c2d0*/  IMAD.U32 R2, RZ, RZ, UR4 ;  /* 0x00000004ff027e24 */ /* 0x000fc8000f8e00ff */
[----:B-1----:R-:W-:-:S04]  /*2c2e0*/  IMAD R7, R7, R2, RZ ;  /* 0x0000000207077224 */ /* 0x002fc800078e02ff */
[----:B------:R-:W-:Y:S02]  /*2c2f0*/  IMAD.IADD R0, R8, 0x1, R7 ;  /* 0x0000000108007824 */ /* 0x000fe400078e0207 */
[----:B------:R-:W-:-:S03]  /*2c300*/  IMAD.MOV.U32 R8, RZ, RZ, R3 ;  /* 0x000000ffff087224 */ /* 0x000fc600078e0003 */
[----:B------:R-:W-:-:S13]  /*2c310*/  ISETP.GT.AND P6, PT, R0, R5, PT ;  /* 0x000000050000720c */ /* 0x000fda0003fc4270 */
[----:B------:R-:W-:Y:S05]  /*2c320*/  @P6 BRA `(.L_x_8556) ;  /* 0x0000000000b46947 */ /* 0x000fea0003800000 */
.L_x_8559:
        /* <DEDUP_REMOVED lines=38> */
.L_x_8773:
[----:B------:R-:W-:Y:S02]  /*2c590*/  ULDC UR4, c[0x0][0xc38] ;  /* 0x00030e0000047ab9 */ /* 0x000fe40000000800 */
[----:B------:R-:W-:-:S04]  /*2c5a0*/  IMAD.U32 R2, RZ, RZ, UR4 ;  /* 0x00000004ff027e24 */ /* 0x000fc8000f8e00ff */
[----:B-1----:R-:W-:-:S04]  /*2c5b0*/  IMAD R7, R7, R2, RZ ;  /* 0x0000000207077224 */ /* 0x002fc800078e02ff */
[----:B------:R-:W-:-:S05]  /*2c5c0*/  IMAD.IADD R0, R7, 0x1, R0 ;  /* 0x0000000107007824 */ /* 0x000fca00078e0200 */
[----:B------:R-:W-:-:S13]  /*2c5d0*/  ISETP.GT.AND P6, PT, R0, R5, PT ;  /* 0x000000050000720c */ /* 0x000fda0003fc4270 */
[----:B------:R-:W-:Y:S05]  /*2c5e0*/  @!P6 BRA `(.L_x_8559) ;  /* 0xfffffffc0050e947 */ /* 0x000fea000383ffff */
[----:B------:R-:W-:-:S07]  /*2c5f0*/  IMAD.MOV.U32 R8, RZ, RZ, R3 ;  /* 0x000000ffff087224 */ /* 0x000fce00078e0003 */
.L_x_8556:
        /* <DEDUP_REMOVED lines=8> */
[----:B0-----:R0:W1:Y:S04]  /*2c680*/  SHFL.IDX PT, R4, R4, R0, 0x1f ;  /* 0x00001f0004047589 */ /* 0x00106800000e0000 */
[----:B------:R0:W3:Y:S01]  /*2c690*/  SHFL.IDX PT, R6, R6, R0, 0x1f ;  /* 0x00001f0006067589 */ /* 0x0000e200000e0000 */
[----:B--2---:R-:W-:-:S05]  /*2c6a0*/  IMAD.IADD R7, R0, 0x1, R7 ;  /* 0x0000000100077824 */ /* 0x004fca00078e0207 */
[----:B-1-3--:R0:W-:Y:S02]  /*2c6b0*/  STL [R1+0xc], R7 ;  /* 0x00000c0701007387 */ /* 0x00a1e40000100800 */
.L_x_8778:
[----:B------:R-:W-:-:S13]  /*2c6c0*/  ISETP.NE.AND P0, PT, R3, RZ, PT ;  /* 0x000000ff0300720c */ /* 0x000fda0003f05270 */
[----:B------:R-:W-:Y:S05]  /*2c6d0*/  @!P0 BRA `(.L_x_8561) ;  /* 0x0000000000148947 */ /* 0x000fea0003800000 */
[----:B------:R-:W-:Y:S01]  /*2c6e0*/  UMOV UR4, 0xffffffff ;  /* 0xffffffff00047882 */ /* 0x000fe20000000000 */
[----:B0-----:R-:W-:Y:S02]  /*2c6f0*/  VIADD R0, R0, 0xffffffff ;  /* 0xffffffff00007836 */ /* 0x001fe40000000000 */
[----:B------:R-:W-:Y:S05]  /*2c700*/  BRA.DIV UR4, `(.L_x_8562) ;  /* 0x0000005e04f47947 */ /* 0x000fea000b800000 */
[----:B------:R0:W2:Y:S02]  /*2c710*/  SHFL.IDX PT, R8, R8, R0, 0x1f ;  /* 0x00001f0008087589 */ /* 0x0000a400000e0000 */
.L_x_8781:
[----:B--2---:R-:W-:-:S07]  /*2c720*/  IMAD.MOV.U32 R9, RZ, RZ, R8 ;  /* 0x000000ffff097224 */ /* 0x004fce00078e0008 */
.L_x_8561:
[----:B------:R-:W-:Y:S01]  /*2c730*/  ISETP.NE.AND P0, PT, R6, 0x1, PT ;  /* 0x000000010600780c */ /* 0x000fe20003f05270 */
[----:B0-----:R-:W-:-:S05]  /*2c740*/  IMAD R0, R9, R2, R10 ;  /* 0x0000000209007224 */ /* 0x001fca00078e020a */
[----:B------:R0:W-:Y:S02]  /*2c750*/  STL [R1], R0 ;  /* 0x0000000001007387 */ /* 0x0001e40000100800 */
[----:B0-----:R-:W-:-:S05]  /*2c760*/  IMAD.IADD R0, R5, 0x1, -R0 ;  /* 0x0000000105007824 */ /* 0x001fca00078e0a00 */
[----:B------:R-:W-:Y:S05]  /*2c770*/  @!P0 BRA `(.L_x_8563) ;  /* 0x0000000000e88947 */ /* 0x000fea0003800000 */
[----:B------:R-:W-:Y:S02]  /*2c780*/  IABS R3, R4 ;  /* 0x0000000400037213 */ /* 0x000fe40000000000 */
[----:B------:R-:W-:Y:S02]  /*2c790*/  IABS R5, R0 ;  /* 0x0000000000057213 */ /* 0x000fe40000000000 */
[----:B------:R-:W0:Y:S08]  /*2c7a0*/  I2F.RP R8, R3 ;  /* 0x0000000300087306 */ /* 0x000e300000209400 */
        /* <DEDUP_REMOVED lines=9> */
[----:B-1----:R-:W-:Y:S02]  /*2c840*/  IMAD.MOV.U32 R7, RZ, RZ, R2 ;  /* 0x000000ffff077224 */ /* 0x002fe400078e0002 */
        /* <DEDUP_REMOVED lines=45> */
.L_x_8563:
[----:B------:R-:W2:Y:S01]  /*2cb20*/  LDL R3, [R1+0xc] ;  /* 0x00000c0001037983 */ /* 0x000ea20000100800 */
[----:B------:R-:W2:Y:S01]  /*2cb30*/  LDC.64 R8, c[0x0][0xc90] ;  /* 0x00032400ff087b82 */ /* 0x000ea20000000a00 */
[----:B------:R-:W-:Y:S01]  /*2cb40*/  ULDC.64 UR4, c[0x0][0x208] ;  /* 0x0000820000047ab9 */ /* 0x000fe20000000a00 */
[----:B--2---:R-:W-:-:S06]  /*2cb50*/  IMAD.WIDE R8, R3, 0x4, R8 ;  /* 0x0000000403087825 */ /* 0x004fcc00078e0208 */
[----:B------:R-:W2:Y:S02]  /*2cb60*/  LDG.E R8, desc[UR4][R8.64] ;  /* 0x0000000408087981 */ /* 0x000ea4000c1e1900 */
[----:B--2---:R-:W-:-:S05]  /*2cb70*/  IMAD R10, R4, R8, RZ ;  /* 0x00000008040a7224 */ /* 0x004fca00078e02ff */
[----:B------:R-:W-:-:S04]  /*2cb80*/  IABS R9, R10 ;  /* 0x0000000a00097213 */ /* 0x000fc80000000000 */
[----:B------:R-:W0:Y:S08]  /*2cb90*/  I2F.RP R6, R9 ;  /* 0x0000000900067306 */ /* 0x000e300000209400 */
[----:B0-----:R-:W0:Y:S02]  /*2cba0*/  MUFU.RCP R6, R6 ;  /* 0x0000000600067308 */ /* 0x001e240000001000 */
[----:B0-----:R-:W-:-:S06]  /*2cbb0*/  VIADD R6, R6, 0xffffffe ;  /* 0x0ffffffe06067836 */ /* 0x001fcc0000000000 */
[----:B-1----:R0:W1:Y:S02]  /*2cbc0*/  F2I.FTZ.U32.TRUNC.NTZ R7, R6 ;  /* 0x0000000600077305 */ /* 0x002064000021f000 */
[----:B0-----:R-:W-:Y:S02]  /*2cbd0*/  IMAD.MOV.U32 R6, RZ, RZ, RZ ;  /* 0x000000ffff067224 */ /* 0x001fe400078e00ff */
[----:B-1----:R-:W-:-:S04]  /*2cbe0*/  IMAD.MOV R3, RZ, RZ, -R7 ;  /* 0x000000ffff037224 */ /* 0x002fc800078e0a07 */
        /* <DEDUP_REMOVED lines=28> */
[----:B0-----:R-:W-:Y:S02]  /*2cdb0*/  IMAD.MOV.U32 R6, RZ, RZ, RZ ;  /* 0x000000ffff067224 */ /* 0x001fe400078e00ff */
        /* <DEDUP_REMOVED lines=22> */
.L_x_8564:
[----:B------:R-:W-:-:S05]  /*2cf20*/  LOP3.LUT R0, RZ, R0, RZ, 0x33, !PT ;  /* 0x00000000ff007212 */ /* 0x000fca00078e33ff */
[----:B------:R-:W-:-:S05]  /*2cf30*/  IMAD.IADD R0, R4, 0x1, R0 ;  /* 0x0000000104007824 */ /* 0x000fca00078e0200 */
[----:B------:R2:W-:Y:S01]  /*2cf40*/  STL [R1+0x4], R0 ;  /* 0x0000040001007387 */ /* 0x0005e20000100800 */
[----:B------:R-:W-:Y:S05]  /*2cf50*/  BRA `(.L_x_8565) ;  /* 0x0000000000287947 */ /* 0x000fea0003800000 */
.L_x_8557:
        /* <DEDUP_REMOVED lines=10> */
.L_x_8565:
        /* <DEDUP_REMOVED lines=16> */
.L_x_8554:
[----:B------:R-:W2:Y:S01]  /*2d100*/  LDL R0, [R1+0xc] ;  /* 0x00000c0001007983 */ /* 0x000ea20000100800 */
[----:B------:R-:W-:Y:S02]  /*2d110*/  ULDC UR4, c[0x0][0xc3c] ;  /* 0x00030f0000047ab9 */ /* 0x000fe40000000800 */
[----:B--2---:R-:W-:-:S13]  /*2d120*/  ISETP.GE.AND P0, PT, R0, UR4, PT ;  /* 0x0000000400007c0c */ /* 0x004fda000bf06270 */
[----:B------:R-:W-:Y:S05]  /*2d130*/  @!P0 BRA `(.L_x_8566) ;  /* 0xffffff9400948947 */ /* 0x000fea000383ffff */
[----:B------:R-:W-:Y:S05]  /*2d140*/  BSYNC B7 ;  /* 0x0000000000077941 */ /* 0x000fea0003800000 */
.L_x_8460:
        /* <DEDUP_REMOVED lines=12> */
.L_x_8782:
[----:B------:R-:W-:Y:S05]  /*2d210*/  BSYNC B0 ;  /* 0x0000000000007941 */ /* 0x000fea0003800000 */
.L_x_8567:
[----:B------:R-:W-:-:S03]  /*2d220*/  UMOV UR4, 0xffffffff ;  /* 0xffffffff00047882 */ /* 0x000fc60000000000 */
[----:B------:R-:W-:Y:S05]  /*2d230*/  BRA.DIV UR4, `(.L_x_8569) ;  /* 0x0000005604687947 */ /* 0x000fea000b800000 */
[----:B------:R-:W1:Y:S02]  /*2d240*/  S2R R2, SR_TID.X ;  /* 0x0000000000027919 */ /* 0x000e640000002100 */
[----:B-1----:R-:W-:-:S04]  /*2d250*/  SHF.R.U32.HI R2, RZ, 0x5, R2 ;  /* 0x00000005ff027819 */ /* 0x002fc80000011602 */
[----:B------:R-:W-:-:S05]  /*2d260*/  LOP3.LUT R2, R2, 0x3, RZ, 0xc0, !PT ;  /* 0x0000000302027812 */ /* 0x000fca00078ec0ff */
[----:B------:R1:W2:Y:S02]  /*2d270*/  SHFL.IDX PT, R14, R2, RZ, 0x1f ;  /* 0x00001fff020e7589 */ /* 0x0002a400000e0000 */
.L_x_8785:
[----:B--2---:R-:W-:-:S13]  /*2d280*/  ISETP.NE.AND P0, PT, R14, RZ, PT ;  /* 0x000000ff0e00720c */ /* 0x004fda0003f05270 */
[----:B------:R-:W-:Y:S05]  /*2d290*/  @P0 BRA `(.L_x_8251) ;  /* 0x0000000000b00947 */ /* 0x000fea0003800000 */
[----:B------:R-:W-:-:S03]  /*2d2a0*/  UMOV UR4, 0xffffffff ;  /* 0xffffffff00047882 */ /* 0x000fc60000000000 */
[----:B------:R-:W-:Y:S05]  /*2d2b0*/  BRA.DIV UR4, `(.L_x_8570) ;  /* 0x00000056047c7947 */ /* 0x000fea000b800000 */
[----:B------:R-:W-:-:S13]  /*2d2c0*/  ELECT P6, URZ, PT ;  /* 0x00000000003f782f */ /* 0x000fda00038c0000 */
.L_x_8788:
[----:B------:R-:W-:Y:S05]  /*2d2d0*/  @!P6 BRA `(.L_x_8251) ;  /* 0x0000000000a0e947 */ /* 0x000fea0003800000 */
[----:B------:R-:W-:-:S06]  /*2d2e0*/  ULOP3.LUT UR4, UR60, 0x2, URZ, 0xfc, !UPT ;  /* 0x000000023c047892 */ /* 0x000fcc000f8efc3f */
[----:B-1----:R-:W-:-:S05]  /*2d2f0*/  IMAD.U32 R2, RZ, RZ, UR4 ;  /* 0x00000004ff027e24 */ /* 0x002fca000f8e00ff */
[----:B------:R-:W-:-:S13]  /*2d300*/  ISETP.NE.AND P0, PT, R2, 0x3, PT ;  /* 0x000000030200780c */ /* 0x000fda0003f05270 */
[----:B------:R-:W-:Y:S05]  /*2d310*/  @!P0 BRA `(.L_x_8571) ;  /* 0x0000000000048947 */ /* 0x000fea0003800000 */
[----:B------:R-:W-:Y:S01]  /*2d320*/  BPT.TRAP 0x1 ;  /* 0x000000040000795c */ /* 0x000fe20000300000 */
.L_x_8571:
        /* <DEDUP_REMOVED lines=14> */
.L_x_8789:
[----:B------:R-:W1:Y:S02]  /*2d410*/  SYNCS.PHASECHK.TRANS64.TRYWAIT P1, [R7+URZ], R2 ;  /* 0x00000002070075a7 */ /* 0x000e64000802017f */
[----:B-1----:R-:W-:Y:S05]  /*2d420*/  @!P1 BRA `(.L_x_8573) ;  /* 0x0000005400549947 */ /* 0x002fea0003800000 */
.L_x_8790:
[----:B------:R-:W-:Y:S05]  /*2d430*/  @!P0 BRA `(.L_x_8574) ;  /* 0x0000000000048947 */ /* 0x000fea0003800000 */
[----:B------:R-:W-:Y:S01]  /*2d440*/  BPT.TRAP 0x1 ;  /* 0x000000040000795c */ /* 0x000fe20000300000 */
.L_x_8574:
[----:B------:R-:W2:Y:S02]  /*2d450*/  LDL.LU R4, [R1+0x18] ;  /* 0x0000180001047983 */ /* 0x000ea40000300800 */
[----:B--2---:R-:W-:-:S04]  /*2d460*/  IMAD R4, R4, 0x8, R0 ;  /* 0x0000000804047824 */ /* 0x004fc800078e0200 */
[----:B------:R-:W2:Y:S02]  /*2d470*/  SYNCS.PHASECHK.TRANS64.TRYWAIT P1, [R4+URZ+0x2e860], R5 ;  /* 0x02e86005040075a7 */ /* 0x000ea4000802017f */
[----:B--2---:R-:W-:Y:S05]  /*2d480*/  @!P1 BRA `(.L_x_8575) ;  /* 0x0000005400509947 */ /* 0x004fea0003800000 */
.L_x_8791:
[----:B------:R-:W-:Y:S05]  /*2d490*/  @!P0 BRA `(.L_x_8576) ;  /* 0x0000000000048947 */ /* 0x000fea0003800000 */
[----:B------:R-:W-:Y:S01]  /*2d4a0*/  BPT.TRAP 0x1 ;  /* 0x000000040000795c */ /* 0x000fe20000300000 */
.L_x_8576:
[----:B------:R-:W-:-:S04]  /*2d4b0*/  IMAD R3, R3, 0x8, R0 ;  /* 0x0000000803037824 */ /* 0x000fc800078e0200 */
[----:B------:R-:W3:Y:S02]  /*2d4c0*/  SYNCS.PHASECHK.TRANS64.TRYWAIT P1, [R3+URZ+0x2e860], R2 ;  /* 0x02e86002030075a7 */ /* 0x000ee4000802017f */
[----:B---3--:R-:W-:Y:S05]  /*2d4d0*/  @!P1 BRA `(.L_x_8577) ;  /* 0x0000005400509947 */ /* 0x008fea0003800000 */
.L_x_8792:
[----:B------:R-:W-:Y:S05]  /*2d4e0*/  @!P0 BRA `(.L_x_8578) ;  /* 0x0000000000048947 */ /* 0x000fea0003800000 */
[----:B------:R-:W-:Y:S01]  /*2d4f0*/  BPT.TRAP 0x1 ;  /* 0x000000040000795c */ /* 0x000fe20000300000 */
.L_x_8578:
[----:B------:R-:W4:Y:S02]  /*2d500*/  SYNCS.PHASECHK.TRANS64.TRYWAIT P0, [R4+URZ+0x2e880], R5 ;  /* 0x02e88005040075a7 */ /* 0x000f24000800017f */
[----:B----4-:R-:W-:Y:S05]  /*2d510*/  @!P0 BRA `(.L_x_8579) ;  /* 0x0000005400548947 */ /* 0x010fea0003800000 */
.L_x_8580:
[----:B------:R0:W0:Y:S02]  /*2d520*/  SYNCS.PHASECHK.TRANS64.TRYWAIT P0, [R3+URZ+0x2e880], R2 ;  /* 0x02e88002030075a7 */ /* 0x000024000800017f */
[----:B0-----:R-:W-:Y:S05]  /*2d530*/  @!P0 NANOSLEEP.SYNCS 0x989680 ;  /* 0x009896800000895d */ /* 0x001fea0003900000 */
[----:B------:R-:W0:Y:S02]  /*2d540*/  @!P0 SYNCS.PHASECHK.TRANS64 P0, [R3+URZ+0x2e880], R2 ;  /* 0x02e88002030085a7 */ /* 0x000e24000800007f */
[----:B0-----:R-:W-:Y:S05]  /*2d550*/  @!P0 BRA `(.L_x_8580) ;  /* 0xfffffffc00f08947 */ /* 0x001fea000383ffff */
.L_x_8251:
[----:B------:R-:W-:Y:S05]  /*2d560*/  BSYNC B8 ;  /* 0x0000000000087941 */ /* 0x000fea0003800000 */
.L_x_8248:
[----:B------:R-:W-:Y:S05]  /*2d570*/  EXIT ;  /* 0x000000000000794d */ /* 0x000fea0003800000 */
.L_x_8275:
[----:B-1----:R1:W2:Y:S02]  /*2d580*/  SYNCS.PHASECHK.TRANS64.TRYWAIT P6, [R110+URZ+0x2e890], R125 ;  /* 0x02e8907d6e0075a7 */ /* 0x0022a400080c017f */
[----:B--2---:R-:W-:Y:S05]  /*2d590*/  @!P6 NANOSLEEP.SYNCS 0x989680 ;  /* 0x009896800000e95d */ /* 0x004fea0003900000 */
[----:B------:R-:W2:Y:S02]  /*2d5a0*/  @!P6 SYNCS.PHASECHK.TRANS64 P6, [R110+URZ+0x2e890], R125 ;  /* 0x02e8907d6e00e5a7 */ /* 0x000ea400080c007f */
[----:B--2---:R-:W-:Y:S05]  /*2d5b0*/  @!P6 BRA `(.L_x_8275) ;  /* 0xfffffffc00f0e947 */ /* 0x004fea000383ffff */
[----:B------:R-:W-:Y:S05]  /*2d5c0*/  BRA `(.L_x_8581) ;  /* 0xfffffd6000107947 */ /* 0x000fea000383ffff */
.L_x_8309:
[----:B0-----:R0:W1:Y:S02]  /*2d5d0*/  SYNCS.PHASECHK.TRANS64.TRYWAIT P3, [R110+URZ+0x2e890], R125 ;  /* 0x02e8907d6e0075a7 */ /* 0x001064000806017f */
[----:B-1----:R-:W-:Y:S05]  /*2d5e0*/  @!P3 NANOSLEEP.SYNCS 0x989680 ;  /* 0x009896800000b95d */ /* 0x002fea0003900000 */
[----:B------:R-:W1:Y:S02]  /*2d5f0*/  @!P3 SYNCS.PHASECHK.TRANS64 P3, [R110+URZ+0x2e890], R125 ;  /* 0x02e8907d6e00b5a7 */ /* 0x000e64000806007f */
[----:B-1----:R-:W-:Y:S05]  /*2d600*/  @!P3 BRA `(.L_x_8309) ;  /* 0xfffffffc00f0b947 */ /* 0x002fea000383ffff */
[----:B------:R-:W-:Y:S05]  /*2d610*/  BRA `(.L_x_8582) ;  /* 0xfffffda400347947 */ /* 0x000fea000383ffff */
.L_x_8326:
[----:B0-----:R0:W1:Y:S02]  /*2d620*/  SYNCS.PHASECHK.TRANS64.TRYWAIT P2, [R110+URZ+0x2e890], R125 ;  /* 0x02e8907d6e0075a7 */ /* 0x001064000804017f */
[----:B-1----:R-:W-:Y:S05]  /*2d630*/  @!P2 NANOSLEEP.SYNCS 0x989680 ;  /* 0x009896800000a95d */ /* 0x002fea0003900000 */
[----:B------:R-:W1:Y:S02]  /*2d640*/  @!P2 SYNCS.PHASECHK.TRANS64 P2, [R110+URZ+0x2e890], R125 ;  /* 0x02e8907d6e00a5a7 */ /* 0x000e64000804007f */
[----:B-1----:R-:W-:Y:S05]  /*2d650*/  @!P2 BRA `(.L_x_8326) ;  /* 0xfffffffc00f0a947 */ /* 0x002fea000383ffff */
[----:B------:R-:W-:Y:S05]  /*2d660*/  BRA `(.L_x_8583) ;  /* 0xfffffde400dc7947 */ /* 0x000fea000383ffff */
.L_x_8336:
[----:B-1----:R1:W2:Y:S02]  /*2d670*/  SYNCS.PHASECHK.TRANS64.TRYWAIT P3, [R110+URZ+0x2e8b0], R125 ;  /* 0x02e8b07d6e0075a7 */ /* 0x0022a4000806017f */
[----:B--2---:R-:W-:Y:S05]  /*2d680*/  @!P3 NANOSLEEP.SYNCS 0x989680 ;  /* 0x009896800000b95d */ /* 0x004fea0003900000 */
[----:B------:R-:W2:Y:S02]  /*2d690*/  @!P3 SYNCS.PHASECHK.TRANS64 P3, [R110+URZ+0x2e8b0], R125 ;  /* 0x02e8b07d6e00b5a7 */ /* 0x000ea4000806007f */
[----:B--2---:R-:W-:Y:S05]  /*2d6a0*/  @!P3 BRA `(.L_x_8336) ;  /* 0xfffffffc00f0b947 */ /* 0x004fea000383ffff */
[----:B------:R-:W-:Y:S05]  /*2d6b0*/  BRA `(.L_x_8584) ;  /* 0xfffffdec00c87947 */ /* 0x000fea000383ffff */
.L_x_8350:
        /* <DEDUP_REMOVED lines=13> */
.L_x_8586:
[----:B------:R-:W-:Y:S05]  /*2d790*/  BSYNC B0 ;  /* 0x0000000000007941 */ /* 0x000fea0003800000 */
.L_x_8585:
[----:B------:R1:W-:Y:S01]  /*2d7a0*/  STL [R1+0x44], R14 ;  /* 0x0000440e01007387 */ /* 0x0003e20000100800 */
[----:B------:R-:W-:Y:S05]  /*2d7b0*/  BRA `(.L_x_8587) ;  /* 0xfffffdfc00e07947 */ /* 0x000fea000383ffff */
.L_x_8362:
        /* <DEDUP_REMOVED lines=8> */
.L_x_8589:
[----:B------:R-:W-:Y:S05]  /*2d840*/  BSYNC B1 ;  /* 0x0000000000017941 */ /* 0x000fea0003800000 */
.L_x_8588:
        /* <DEDUP_REMOVED lines=8> */
.L_x_8590:
[----:B------:R-:W-:Y:S02]  /*2d8d0*/  IMAD.MOV.U32 R13, RZ, RZ, R8 ;  /* 0x000000ffff0d7224 */ /* 0x000fe400078e0008 */
[----:B------:R-:W-:-:S07]  /*2d8e0*/  IMAD.MOV.U32 R5, RZ, RZ, R14 ;  /* 0x000000ffff057224 */ /* 0x000fce00078e000e */
[----:B------:R-:W-:Y:S05]  /*2d8f0*/  WARPSYNC.COLLECTIVE R15, `(.L_x_8591) ;  /* 0x000000000f087348 */ /* 0x000fea0003c00000 */
[----:B------:R0:W1:Y:S02]  /*2d900*/  SHFL.IDX P6, R14, R13, R12, R11 ;  /* 0x0000000c0d0e7389 */ /* 0x00006400000c000b */
[----:B01----:R-:W-:Y:S01]  /*2d910*/  ENDCOLLECTIVE ;  /* 0x000000000000791b */ /* 0x003fe20003800000 */
.L_x_8591:
[----:B------:R-:W-:Y:S02]  /*2d920*/  IMAD.MOV.U32 R13, RZ, RZ, R6 ;  /* 0x000000ffff0d7224 */ /* 0x000fe400078e0006 */
[----:B------:R-:W-:-:S07]  /*2d930*/  IMAD.MOV.U32 R7, RZ, RZ, R14 ;  /* 0x000000ffff077224 */ /* 0x000fce00078e000e */
[----:B------:R-:W-:Y:S05]  /*2d940*/  WARPSYNC.COLLECTIVE R15, `(.L_x_8592) ;  /* 0x000000000f087348 */ /* 0x000fea0003c00000 */
[----:B------:R0:W1:Y:S02]  /*2d950*/  SHFL.IDX P6, R14, R13, R12, R11 ;  /* 0x0000000c0d0e7389 */ /* 0x00006400000c000b */
[----:B01----:R-:W-:Y:S01]  /*2d960*/  ENDCOLLECTIVE ;  /* 0x000000000000791b */ /* 0x003fe20003800000 */
.L_x_8592:
[----:B------:R-:W-:Y:S05]  /*2d970*/  BRA `(.L_x_8593) ;  /* 0xfffffe0400647947 */ /* 0x000fea000383ffff */
.L_x_8365:
        /* <DEDUP_REMOVED lines=8> */
.L_x_8595:
[----:B------:R-:W-:Y:S05]  /*2da00*/  BSYNC B1 ;  /* 0x0000000000017941 */ /* 0x000fea0003800000 */
.L_x_8594:
        /* <DEDUP_REMOVED lines=8> */
.L_x_8596:
[----:B------:R-:W-:Y:S02]  /*2da90*/  IMAD.MOV.U32 R13, RZ, RZ, R8 ;  /* 0x000000ffff0d7224 */ /* 0x000fe400078e0008 */
[----:B------:R-:W-:-:S07]  /*2daa0*/  IMAD.MOV.U32 R5, RZ, RZ, R14 ;  /* 0x000000ffff057224 */ /* 0x000fce00078e000e */
[----:B------:R-:W-:Y:S05]  /*2dab0*/  WARPSYNC.COLLECTIVE R15, `(.L_x_8597) ;  /* 0x000000000f087348 */ /* 0x000fea0003c00000 */
[----:B------:R0:W1:Y:S02]  /*2dac0*/  SHFL.IDX P6, R14, R13, R12, R11 ;  /* 0x0000000c0d0e7389 */ /* 0x00006400000c000b */
[----:B01----:R-:W-:Y:S01]  /*2dad0*/  ENDCOLLECTIVE ;  /* 0x000000000000791b */ /* 0x003fe20003800000 */
.L_x_8597:
[----:B------:R-:W-:Y:S02]  /*2dae0*/  IMAD.MOV.U32 R13, RZ, RZ, R6 ;  /* 0x000000ffff0d7224 */ /* 0x000fe400078e0006 */
[----:B------:R-:W-:-:S07]  /*2daf0*/  IMAD.MOV.U32 R7, RZ, RZ, R14 ;  /* 0x000000ffff077224 */ /* 0x000fce00078e000e */
[----:B------:R-:W-:Y:S05]  /*2db00*/  WARPSYNC.COLLECTIVE R15, `(.L_x_8598) ;  /* 0x000000000f087348 */ /* 0x000fea0003c00000 */
[----:B------:R0:W1:Y:S02]  /*2db10*/  SHFL.IDX P6, R14, R13, R12, R11 ;  /* 0x0000000c0d0e7389 */ /* 0x00006400000c000b */
[----:B01----:R-:W-:Y:S01]  /*2db20*/  ENDCOLLECTIVE ;  /* 0x000000000000791b */ /* 0x003fe20003800000 */
.L_x_8598:
[----:B------:R-:W-:Y:S05]  /*2db30*/  BRA `(.L_x_8599) ;  /* 0xfffffe0400887947 */ /* 0x000fea000383ffff */
.L_x_8369:
[----:B0-----:R0:W1:Y:S02]  /*2db40*/  SYNCS.PHASECHK.TRANS64.TRYWAIT P0, [R16+URZ+0x2e800], R5 ;  /* 0x02e80005100075a7 */ /* 0x001064000800017f */
[----:B-1----:R-:W-:Y:S05]  /*2db50*/  @!P0 NANOSLEEP.SYNCS 0x989680 ;  /* 0x009896800000895d */ /* 0x002fea0003900000 */
[----:B------:R-:W1:Y:S02]  /*2db60*/  @!P0 SYNCS.PHASECHK.TRANS64 P0, [R16+URZ+0x2e800], R5 ;  /* 0x02e80005100085a7 */ /* 0x000e64000800007f */
[----:B-1----:R-:W-:Y:S05]  /*2db70*/  @!P0 BRA `(.L_x_8369) ;  /* 0xfffffffc00f08947 */ /* 0x002fea000383ffff */
[----:B------:R-:W-:Y:S05]  /*2db80*/  BRA `(.L_x_8600) ;  /* 0xfffffe0800507947 */ /* 0x000fea000383ffff */
.L_x_8377:
        /* <DEDUP_REMOVED lines=9> */
.L_x_8602:
[----:B------:R-:W-:Y:S05]  /*2dc20*/  BSYNC B1 ;  /* 0x0000000000017941 */ /* 0x000fea0003800000 */
.L_x_8601:
        /* <DEDUP_REMOVED lines=10> */
.L_x_8603:
[----:B------:R-:W-:Y:S02]  /*2dcd0*/  IMAD.MOV.U32 R13, RZ, RZ, R37 ;  /* 0x000000ffff0d7224 */ /* 0x000fe400078e0025 */
[----:B------:R-:W-:-:S07]  /*2dce0*/  IMAD.MOV.U32 R5, RZ, RZ, R14 ;  /* 0x000000ffff057224 */ /* 0x000fce00078e000e */
[----:B------:R-:W-:Y:S05]  /*2dcf0*/  WARPSYNC.COLLECTIVE R15, `(.L_x_8604) ;  /* 0x000000000f087348 */ /* 0x000fea0003c00000 */
[----:B------:R0:W1:Y:S02]  /*2dd00*/  SHFL.IDX P6, R14, R13, R12, R11 ;  /* 0x0000000c0d0e7389 */ /* 0x00006400000c000b */
[----:B01----:R-:W-:Y:S01]  /*2dd10*/  ENDCOLLECTIVE ;  /* 0x000000000000791b */ /* 0x003fe20003800000 */
.L_x_8604:
[----:B------:R-:W-:Y:S02]  /*2dd20*/  IMAD.MOV.U32 R13, RZ, RZ, R9 ;  /* 0x000000ffff0d7224 */ /* 0x000fe400078e0009 */
[----:B------:R-:W-:-:S07]  /*2dd30*/  IMAD.MOV.U32 R7, RZ, RZ, R14 ;  /* 0x000000ffff077224 */ /* 0x000fce00078e000e */
[----:B------:R-:W-:Y:S05]  /*2dd40*/  WARPSYNC.COLLECTIVE R15, `(.L_x_8605) ;  /* 0x000000000f087348 */ /* 0x000fea0003c00000 */
[----:B------:R0:W1:Y:S02]  /*2dd50*/  SHFL.IDX P6, R14, R13, R12, R11 ;  /* 0x0000000c0d0e7389 */ /* 0x00006400000c000b */
[----:B01----:R-:W-:Y:S01]  /*2dd60*/  ENDCOLLECTIVE ;  /* 0x000000000000791b */ /* 0x003fe20003800000 */
.L_x_8605:
        /* <DEDUP_REMOVED lines=21> */
.L_x_8606:
[----:B------:R-:W-:Y:S02]  /*2dec0*/  IMAD.MOV.U32 R13, RZ, RZ, R35 ;  /* 0x000000ffff0d7224 */ /* 0x000fe400078e0023 */
[----:B------:R-:W-:-:S07]  /*2ded0*/  IMAD.MOV.U32 R3, RZ, RZ, R14 ;  /* 0x000000ffff037224 */ /* 0x000fce00078e000e */
[----:B------:R-:W-:Y:S05]  /*2dee0*/  WARPSYNC.COLLECTIVE R15, `(.L_x_8607) ;  /* 0x000000000f087348 */ /* 0x000fea0003c00000 */
[----:B------:R0:W1:Y:S02]  /*2def0*/  SHFL.IDX P6, R14, R13, R12, R11 ;  /* 0x0000000c0d0e7389 */ /* 0x00006400000c000b */
[----:B01----:R-:W-:Y:S01]  /*2df00*/  ENDCOLLECTIVE ;  /* 0x000000000000791b */ /* 0x003fe20003800000 */
.L_x_8607:
[----:B------:R-:W-:Y:S02]  /*2df10*/  IMAD.MOV.U32 R13, RZ, RZ, R37 ;  /* 0x000000ffff0d7224 */ /* 0x000fe400078e0025 */
[----:B------:R-:W-:-:S07]  /*2df20*/  IMAD.MOV.U32 R35, RZ, RZ, R14 ;  /* 0x000000ffff237224 */ /* 0x000fce00078e000e */
[----:B------:R-:W-:Y:S05]  /*2df30*/  WARPSYNC.COLLECTIVE R15, `(.L_x_8608) ;  /* 0x000000000f087348 */ /* 0x000fea0003c00000 */
[----:B------:R0:W1:Y:S02]  /*2df40*/  SHFL.IDX P6, R14, R13, R12, R11 ;  /* 0x0000000c0d0e7389 */ /* 0x00006400000c000b */
[----:B01----:R-:W-:Y:S01]  /*2df50*/  ENDCOLLECTIVE ;  /* 0x000000000000791b */ /* 0x003fe20003800000 */
.L_x_8608:
[----:B------:R-:W-:Y:S02]  /*2df60*/  IMAD.MOV.U32 R13, RZ, RZ, R9 ;  /* 0x000000ffff0d7224 */ /* 0x000fe400078e0009 */
[----:B------:R-:W-:-:S07]  /*2df70*/  IMAD.MOV.U32 R37, RZ, RZ, R14 ;  /* 0x000000ffff257224 */ /* 0x000fce00078e000e */
[----:B------:R-:W-:Y:S05]  /*2df80*/  WARPSYNC.COLLECTIVE R15, `(.L_x_8609) ;  /* 0x000000000f087348 */ /* 0x000fea0003c00000 */
[----:B------:R0:W1:Y:S02]  /*2df90*/  SHFL.IDX P6, R14, R13, R12, R11 ;  /* 0x0000000c0d0e7389 */ /* 0x00006400000c000b */
[----:B01----:R-:W-:Y:S01]  /*2dfa0*/  ENDCOLLECTIVE ;  /* 0x000000000000791b */ /* 0x003fe20003800000 */
.L_x_8609:
        /* <DEDUP_REMOVED lines=10> */
.L_x_8381:
[----:B0-----:R0:W1:Y:S02]  /*2e050*/  SYNCS.PHASECHK.TRANS64.TRYWAIT P1, [R16+URZ+0x2e800], R3 ;  /* 0x02e80003100075a7 */ /* 0x001064000802017f */
[----:B-1----:R-:W-:Y:S05]  /*2e060*/  @!P1 NANOSLEEP.SYNCS 0x989680 ;  /* 0x009896800000995d */ /* 0x002fea0003900000 */
[----:B------:R-:W1:Y:S02]  /*2e070*/  @!P1 SYNCS.PHASECHK.TRANS64 P1, [R16+URZ+0x2e800], R3 ;  /* 0x02e80003100095a7 */ /* 0x000e64000802007f */
[----:B-1----:R-:W-:Y:S05]  /*2e080*/  @!P1 BRA `(.L_x_8381) ;  /* 0xfffffffc00f09947 */ /* 0x002fea000383ffff */
[----:B------:R-:W-:Y:S05]  /*2e090*/  BRA `(.L_x_8611) ;  /* 0xfffffe2800887947 */ /* 0x000fea000383ffff */
.L_x_8387:
[----:B0-----:R0:W2:Y:S02]  /*2e0a0*/  SYNCS.PHASECHK.TRANS64.TRYWAIT P0, [R137+URZ+0x2e830], R4 ;  /* 0x02e83004890075a7 */ /* 0x0010a4000800017f */
[----:B--2---:R-:W-:Y:S05]  /*2e0b0*/  @!P0 NANOSLEEP.SYNCS 0x989680 ;  /* 0x009896800000895d */ /* 0x004fea0003900000 */
[----:B------:R-:W2:Y:S02]  /*2e0c0*/  @!P0 SYNCS.PHASECHK.TRANS64 P0, [R137+URZ+0x2e830], R4 ;  /* 0x02e83004890085a7 */ /* 0x000ea4000800007f */
[----:B--2---:R-:W-:Y:S05]  /*2e0d0*/  @!P0 BRA `(.L_x_8387) ;  /* 0xfffffffc00f08947 */ /* 0x004fea000383ffff */
[----:B------:R-:W-:Y:S05]  /*2e0e0*/  BRA `(.L_x_8386) ;  /* 0xfffffe4800ec7947 */ /* 0x000fea000383ffff */
.L_x_8393:
[----:B-1----:R1:W2:Y:S02]  /*2e0f0*/  SYNCS.PHASECHK.TRANS64.TRYWAIT P3, [R3+URZ+0x2e830], R0 ;  /* 0x02e83000030075a7 */ /* 0x0022a4000806017f */
[----:B--2---:R-:W-:Y:S05]  /*2e100*/  @!P3 NANOSLEEP.SYNCS 0x989680 ;  /* 0x009896800000b95d */ /* 0x004fea0003900000 */
[----:B------:R-:W2:Y:S02]  /*2e110*/  @!P3 SYNCS.PHASECHK.TRANS64 P3, [R3+URZ+0x2e830], R0 ;  /* 0x02e830000300b5a7 */ /* 0x000ea4000806007f */
[----:B--2---:R-:W-:Y:S05]  /*2e120*/  @!P3 BRA `(.L_x_8393) ;  /* 0xfffffffc00f0b947 */ /* 0x004fea000383ffff */
[----:B------:R-:W-:Y:S05]  /*2e130*/  BRA `(.L_x_8392) ;  /* 0xfffffe9000887947 */ /* 0x000fea000383ffff */
.L_x_8397:
[----:B-1----:R1:W2:Y:S02]  /*2e140*/  SYNCS.PHASECHK.TRANS64.TRYWAIT P2, [R3+URZ+0x2e850], R0 ;  /* 0x02e85000030075a7 */ /* 0x0022a4000804017f */
[----:B--2---:R-:W-:Y:S05]  /*2e150*/  @!P2 NANOSLEEP.SYNCS 0x989680 ;  /* 0x009896800000a95d */ /* 0x004fea0003900000 */
[----:B------:R-:W2:Y:S02]  /*2e160*/  @!P2 SYNCS.PHASECHK.TRANS64 P2, [R3+URZ+0x2e850], R0 ;  /* 0x02e850000300a5a7 */ /* 0x000ea4000804007f */
[----:B--2---:R-:W-:Y:S05]  /*2e170*/  @!P2 BRA `(.L_x_8397) ;  /* 0xfffffffc00f0a947 */ /* 0x004fea000383ffff */
[----:B------:R-:W-:Y:S05]  /*2e180*/  BRA `(.L_x_8394) ;  /* 0xfffffea400cc7947 */ /* 0x000fea000383ffff */
.L_x_8405:
[----:B--2---:R2:W3:Y:S02]  /*2e190*/  SYNCS.PHASECHK.TRANS64.TRYWAIT P0, [R0+URZ+0x2e830], R3 ;  /* 0x02e83003000075a7 */ /* 0x0044e4000800017f */
[----:B---3--:R-:W-:Y:S05]  /*2e1a0*/  @!P0 NANOSLEEP.SYNCS 0x989680 ;  /* 0x009896800000895d */ /* 0x008fea0003900000 */
[----:B------:R-:W3:Y:S02]  /*2e1b0*/  @!P0 SYNCS.PHASECHK.TRANS64 P0, [R0+URZ+0x2e830], R3 ;  /* 0x02e83003000085a7 */ /* 0x000ee4000800007f */
[----:B---3--:R-:W-:Y:S05]  /*2e1c0*/  @!P0 BRA `(.L_x_8405) ;  /* 0xfffffffc00f08947 */ /* 0x008fea000383ffff */
[----:B------:R-:W-:Y:S05]  /*2e1d0*/  BRA `(.L_x_8404) ;  /* 0xfffffee000747947 */ /* 0x000fea000383ffff */
.L_x_8409:
[----:B-1----:R1:W2:Y:S02]  /*2e1e0*/  SYNCS.PHASECHK.TRANS64.TRYWAIT P0, [R3+URZ+0x2e850], R0 ;  /* 0x02e85000030075a7 */ /* 0x0022a4000800017f */
[----:B--2---:R-:W-:Y:S05]  /*2e1f0*/  @!P0 NANOSLEEP.SYNCS 0x989680 ;  /* 0x009896800000895d */ /* 0x004fea0003900000 */
[----:B------:R-:W2:Y:S02]  /*2e200*/  @!P0 SYNCS.PHASECHK.TRANS64 P0, [R3+URZ+0x2e850], R0 ;  /* 0x02e85000030085a7 */ /* 0x000ea4000800007f */
[----:B--2---:R-:W-:Y:S05]  /*2e210*/  @!P0 BRA `(.L_x_8409) ;  /* 0xfffffffc00f08947 */ /* 0x004fea000383ffff */
[----:B------:R-:W-:Y:S05]  /*2e220*/  BRA `(.L_x_8406) ;  /* 0xfffffef400b47947 */ /* 0x000fea000383ffff */
.L_x_8415:
[----:B---3--:R3:W4:Y:S02]  /*2e230*/  SYNCS.PHASECHK.TRANS64.TRYWAIT P0, [R13+URZ+0x2e850], R4 ;  /* 0x02e850040d0075a7 */ /* 0x008724000800017f */
[----:B----4-:R-:W-:Y:S05]  /*2e240*/  @!P0 NANOSLEEP.SYNCS 0x989680 ;  /* 0x009896800000895d */ /* 0x010fea0003900000 */
[----:B------:R-:W4:Y:S02]  /*2e250*/  @!P0 SYNCS.PHASECHK.TRANS64 P0, [R13+URZ+0x2e850], R4 ;  /* 0x02e850040d0085a7 */ /* 0x000f24000800007f */
[----:B----4-:R-:W-:Y:S05]  /*2e260*/  @!P0 BRA `(.L_x_8415) ;  /* 0xfffffffc00f08947 */ /* 0x010fea000383ffff */
[----:B------:R-:W-:Y:S05]  /*2e270*/  BRA `(.L_x_8414) ;  /* 0xffffff2000507947 */ /* 0x000fea000383ffff */
.L_x_8419:
[----:B------:R-:W-:Y:S01]  /*2e280*/  SEL R127, R93, R12, P0 ;  /* 0x0000000c5d7f7207 */ /* 0x000fe20000000000 */
[----:B------:R-:W-:Y:S01]  /*2e290*/  IMAD.MOV.U32 R11, RZ, RZ, 0x1c1f ;  /* 0x00001c1fff0b7424 */ /* 0x000fe200078e00ff */
[----:B------:R-:W-:Y:S01]  /*2e2a0*/  SEL R59, R12, R93, P0 ;  /* 0x0000005d0c3b7207 */ /* 0x000fe20000000000 */
[----:B-----5:R-:W-:Y:S01]  /*2e2b0*/  IMAD.MOV.U32 R12, RZ, RZ, R10 ;  /* 0x000000ffff0c7224 */ /* 0x020fe200078e000a */
[----:B------:R-:W-:Y:S01]  /*2e2c0*/  SEL R141, R68, R69, P0 ;  /* 0x00000045448d7207 */ /* 0x000fe20000000000 */
[----:B------:R-:W-:Y:S01]  /*2e2d0*/  IMAD.MOV.U32 R15, RZ, RZ, -0x1 ;  /* 0xffffffffff0f7424 */ /* 0x000fe200078e00ff */
[----:B------:R-:W-:Y:S02]  /*2e2e0*/  SEL R105, R69, R68, P0 ;  /* 0x0000004445697207 */ /* 0x000fe40000000000 */
[----:B------:R-:W-:-:S07]  /*2e2f0*/  SEL R81, R77, R0, P0 ;  /* 0x000000004d517207 */ /* 0x000fce0000000000 */
[----:B------:R-:W-:Y:S05]  /*2e300*/  WARPSYNC.COLLECTIVE R15, `(.L_x_8612) ;  /* 0x000000000f087348 */ /* 0x000fea0003c00000 */
[----:B------:R0:W1:Y:S02]  /*2e310*/  SHFL.IDX P6, R14, R13, R12, R11 ;  /* 0x0000000c0d0e7389 */ /* 0x00006400000c000b */
[----:B01----:R-:W-:Y:S01]  /*2e320*/  ENDCOLLECTIVE ;  /* 0x000000000000791b */ /* 0x003fe20003800000 */
.L_x_8612:
[----:B------:R-:W-:Y:S02]  /*2e330*/  SEL R69, R0, R77, P0 ;  /* 0x0000004d00457207 */ /* 0x000fe40000000000 */
[----:B------:R-:W-:Y:S02]  /*2e340*/  SEL R107, R8, R91, P0 ;  /* 0x0000005b086b7207 */ /* 0x000fe40000000000 */
[----:B------:R-:W-:Y:S02]  /*2e350*/  SEL R47, R91, R8, P0 ;  /* 0x000000085b2f7207 */ /* 0x000fe40000000000 */
[----:B------:R-:W-:Y:S02]  /*2e360*/  LOP3.LUT R8, R10, 0x2, RZ, 0x3c, !PT ;  /* 0x000000020a087812 */ /* 0x000fe400078e3cff */
        /* <DEDUP_REMOVED lines=14> */
.L_x_8613:
        /* <DEDUP_REMOVED lines=19> */
.L_x_8614:
        /* <DEDUP_REMOVED lines=18> */
.L_x_8615:
        /* <DEDUP_REMOVED lines=19> */
.L_x_8616:
        /* <DEDUP_REMOVED lines=9> */
[----:B------:R-:W-:-:S07]  /*2e860*/  IMAD.MOV.U32 R20, RZ, RZ, R14 ;  /* 0x000000ffff147224 */ /* 0x000fce00078e000e */
[----:B------:R-:W-:Y:S05]  /*2e870*/  WARPSYNC.COLLECTIVE R15, `(.L_x_8617) ;  /* 0x000000000f087348 */ /* 0x000fea0003c00000 */
[----:B------:R0:W1:Y:S02]  /*2e880*/  SHFL.IDX P6, R14, R13, R12, R11 ;  /* 0x0000000c0d0e7389 */ /* 0x00006400000c000b */
[----:B01----:R-:W-:Y:S01]  /*2e890*/  ENDCOLLECTIVE ;  /* 0x000000000000791b */ /* 0x003fe20003800000 */
.L_x_8617:
[----:B------:R-:W-:Y:S02]  /*2e8a0*/  IMAD.MOV.U32 R13, RZ, RZ, R53 ;  /* 0x000000ffff0d7224 */ /* 0x000fe400078e0035 */
[----:B------:R-:W-:Y:S02]  /*2e8b0*/  IMAD.MOV.U32 R12, RZ, RZ, R8 ;  /* 0x000000ffff0c7224 */ /* 0x000fe400078e0008 */
[----:B------:R-:W-:-:S07]  /*2e8c0*/  IMAD.MOV.U32 R24, RZ, RZ, R14 ;  /* 0x000000ffff187224 */ /* 0x000fce00078e000e */
[----:B------:R-:W-:Y:S05]  /*2e8d0*/  WARPSYNC.COLLECTIVE R15, `(.L_x_8618) ;  /* 0x000000000f087348 */ /* 0x000fea0003c00000 */
[----:B------:R0:W1:Y:S02]  /*2e8e0*/  SHFL.IDX P6, R14, R13, R12, R11 ;  /* 0x0000000c0d0e7389 */ /* 0x00006400000c000b */
[----:B01----:R-:W-:Y:S01]  /*2e8f0*/  ENDCOLLECTIVE ;  /* 0x000000000000791b */ /* 0x003fe20003800000 */
.L_x_8618:
[----:B------:R-:W-:Y:S02]  /*2e900*/  IMAD.MOV.U32 R13, RZ, RZ, R55 ;  /* 0x000000ffff0d7224 */ /* 0x000fe400078e0037 */
[----:B------:R-:W-:-:S07]  /*2e910*/  IMAD.MOV.U32 R53, RZ, RZ, R14 ;  /* 0x000000ffff357224 */ /* 0x000fce00078e000e */
[----:B------:R-:W-:Y:S05]  /*2e920*/  WARPSYNC.COLLECTIVE R15, `(.L_x_8619) ;  /* 0x000000000f087348 */ /* 0x000fea0003c00000 */
[----:B------:R0:W1:Y:S02]  /*2e930*/  SHFL.IDX P6, R14, R13, R12, R11 ;  /* 0x0000000c0d0e7389 */ /* 0x00006400000c000b */
[----:B01----:R-:W-:Y:S01]  /*2e940*/  ENDCOLLECTIVE ;  /* 0x000000000000791b */ /* 0x003fe20003800000 */
.L_x_8619:
[----:B------:R-:W-:Y:S02]  /*2e950*/  IMAD.MOV.U32 R13, RZ, RZ, R127 ;  /* 0x000000ffff0d7224 */ /* 0x000fe400078e007f */
[----:B------:R-:W-:Y:S02]  /*2e960*/  IMAD.MOV.U32 R12, RZ, RZ, R10 ;  /* 0x000000ffff0c7224 */ /* 0x000fe400078e000a */
[----:B------:R-:W-:-:S07]  /*2e970*/  IMAD.MOV.U32 R55, RZ, RZ, R14 ;  /* 0x000000ffff377224 */ /* 0x000fce00078e000e */
[----:B------:R-:W-:Y:S05]  /*2e980*/  WARPSYNC.COLLECTIVE R15, `(.L_x_8620) ;  /* 0x000000000f087348 */ /* 0x000fea0003c00000 */
[----:B------:R0:W1:Y:S02]  /*2e990*/  SHFL.IDX P6, R14, R13, R12, R11 ;  /* 0x0000000c0d0e7389 */ /* 0x00006400000c000b */
[----:B01----:R-:W-:Y:S01]  /*2e9a0*/  ENDCOLLECTIVE ;  /* 0x000000000000791b */ /* 0x003fe20003800000 */
.L_x_8620:
        /* <DEDUP_REMOVED lines=8> */
.L_x_8621:
[----:B------:R-:W-:Y:S02]  /*2ea30*/  IMAD.MOV.U32 R13, RZ, RZ, R59 ;  /* 0x000000ffff0d7224 */ /* 0x000fe400078e003b */
[----:B------:R-:W-:Y:S02]  /*2ea40*/  IMAD.MOV.U32 R12, RZ, RZ, R8 ;  /* 0x000000ffff0c7224 */ /* 0x000fe400078e0008 */
[----:B------:R-:W-:-:S07]  /*2ea50*/  IMAD.MOV.U32 R40, RZ, RZ, R14 ;  /* 0x000000ffff287224 */ /* 0x000fce00078e000e */
[----:B------:R-:W-:Y:S05]  /*2ea60*/  WARPSYNC.COLLECTIVE R15, `(.L_x_8622) ;  /* 0x000000000f087348 */ /* 0x000fea0003c00000 */
[----:B------:R0:W1:Y:S02]  /*2ea70*/  SHFL.IDX P6, R14, R13, R12, R11 ;  /* 0x0000000c0d0e7389 */ /* 0x00006400000c000b */
[----:B01----:R-:W-:Y:S01]  /*2ea80*/  ENDCOLLECTIVE ;  /* 0x000000000000791b */ /* 0x003fe20003800000 */
.L_x_8622:
[----:B------:R-:W-:Y:S02]  /*2ea90*/  IMAD.MOV.U32 R13, RZ, RZ, R95 ;  /* 0x000000ffff0d7224 */ /* 0x000fe400078e005f */
[----:B------:R-:W-:-:S07]  /*2eaa0*/  IMAD.MOV.U32 R59, RZ, RZ, R14 ;  /* 0x000000ffff3b7224 */ /* 0x000fce00078e000e */
[----:B------:R-:W-:Y:S05]  /*2eab0*/  WARPSYNC.COLLECTIVE R15, `(.L_x_8623) ;  /* 0x000000000f087348 */ /* 0x000fea0003c00000 */
[----:B------:R0:W1:Y:S02]  /*2eac0*/  SHFL.IDX P6, R14, R13, R12, R11 ;  /* 0x0000000c0d0e7389 */ /* 0x00006400000c000b */
[----:B01----:R-:W-:Y:S01]  /*2ead0*/  ENDCOLLECTIVE ;  /* 0x000000000000791b */ /* 0x003fe20003800000 */
.L_x_8623:
        /* <DEDUP_REMOVED lines=8> */
.L_x_8624:
[----:B------:R-:W-:Y:S02]  /*2eb60*/  SEL R0, R40, R95, P0 ;  /* 0x0000005f28007207 */ /* 0x000fe40000000000 */
[----:B------:R-:W-:Y:S01]  /*2eb70*/  SEL R40, R95, R40, P0 ;  /* 0x000000285f287207 */ /* 0x000fe20000000000 */
[----:B------:R-:W-:Y:S02]  /*2eb80*/  IMAD.MOV.U32 R13, RZ, RZ, R99 ;  /* 0x000000ffff0d7224 */ /* 0x000fe400078e0063 */
[----:B------:R-:W-:-:S07]  /*2eb90*/  IMAD.MOV.U32 R28, RZ, RZ, R14 ;  /* 0x000000ffff1c7224 */ /* 0x000fce00078e000e */
[----:B------:R-:W-:Y:S05]  /*2eba0*/  WARPSYNC.COLLECTIVE R15, `(.L_x_8625) ;  /* 0x000000000f087348 */ /* 0x000fea0003c00000 */
[----:B------:R0:W1:Y:S02]  /*2ebb0*/  SHFL.IDX P6, R14, R13, R12, R11 ;  /* 0x0000000c0d0e7389 */ /* 0x00006400000c000b */
[----:B01----:R-:W-:Y:S01]  /*2ebc0*/  ENDCOLLECTIVE ;  /* 0x000000000000791b */ /* 0x003fe20003800000 */
.L_x_8625:
[----:B------:R-:W-:Y:S02]  /*2ebd0*/  IMAD.MOV.U32 R13, RZ, RZ, R97 ;  /* 0x000000ffff0d7224 */ /* 0x000fe400078e0061 */
[----:B------:R-:W-:Y:S02]  /*2ebe0*/  IMAD.MOV.U32 R12, RZ, RZ, R8 ;  /* 0x000000ffff0c7224 */ /* 0x000fe400078e0008 */
[----:B------:R-:W-:-:S07]  /*2ebf0*/  IMAD.MOV.U32 R30, RZ, RZ, R14 ;  /* 0x000000ffff1e7224 */ /* 0x000fce00078e000e */
[----:B------:R-:W-:Y:S05]  /*2ec00*/  WARPSYNC.COLLECTIVE R15, `(.L_x_8626) ;  /* 0x000000000f087348 */ /* 0x000fea0003c00000 */
[----:B------:R0:W1:Y:S02]  /*2ec10*/  SHFL.IDX P6, R14, R13, R12, R11 ;  /* 0x0000000c0d0e7389 */ /* 0x00006400000c000b */
[----:B01----:R-:W-:Y:S01]  /*2ec20*/  ENDCOLLECTIVE ;  /* 0x000000000000791b */ /* 0x003fe20003800000 */
.L_x_8626:
[----:B------:R-:W-:Y:S01]  /*2ec30*/  IMAD.MOV.U32 R13, RZ, RZ, R41 ;  /* 0x000000ffff0d7224 */ /* 0x000fe200078e0029 */
[----:B------:R-:W-:Y:S01]  /*2ec40*/  SEL R41, R59, R26, P0 ;  /* 0x0000001a3b297207 */ /* 0x000fe20000000000 */
[----:B------:R-:W-:-:S07]  /*2ec50*/  IMAD.MOV.U32 R97, RZ, RZ, R14 ;  /* 0x000000ffff617224 */ /* 0x000fce00078e000e */
[----:B------:R-:W-:Y:S05]  /*2ec60*/  WARPSYNC.COLLECTIVE R15, `(.L_x_8627) ;  /* 0x000000000f087348 */ /* 0x000fea0003c00000 */
[----:B------:R0:W1:Y:S02]  /*2ec70*/  SHFL.IDX P6, R14, R13, R12, R11 ;  /* 0x0000000c0d0e7389 */ /* 0x00006400000c000b */
[----:B01----:R-:W-:Y:S01]  /*2ec80*/  ENDCOLLECTIVE ;  /* 0x000000000000791b */ /* 0x003fe20003800000 */
.L_x_8627:
[----:B------:R-:W-:Y:S01]  /*2ec90*/  SEL R43, R28, R97, P0 ;  /* 0x000000611c2b7207 */ /* 0x000fe20000000000 */
[----:B------:R-:W-:Y:S02]  /*2eca0*/  IMAD.MOV.U32 R13, RZ, RZ, R143 ;  /* 0x000000ffff0d7224 */ /* 0x000fe400078e008f */
[----:B------:R-:W-:Y:S02]  /*2ecb0*/  IMAD.MOV.U32 R12, RZ, RZ, R10 ;  /* 0x000000ffff0c7224 */ /* 0x000fe400078e000a */
[----:B------:R-:W-:-:S07]  /*2ecc0*/  IMAD.MOV.U32 R99, RZ, RZ, R14 ;  /* 0x000000ffff637224 */ /* 0x000fce00078e000e */
[----:B------:R-:W-:Y:S05]  /*2ecd0*/  WARPSYNC.COLLECTIVE R15, `(.L_x_8628) ;  /* 0x000000000f087348 */ /* 0x000fea0003c00000 */
[----:B------:R0:W1:Y:S02]  /*2ece0*/  SHFL.IDX P6, R14, R13, R12, R11 ;  /* 0x0000000c0d0e7389 */ /* 0x00006400000c000b */
[----:B01----:R-:W-:Y:S01]  /*2ecf0*/  ENDCOLLECTIVE ;  /* 0x000000000000791b */ /* 0x003fe20003800000 */
.L_x_8628:
[----:B------:R-:W-:Y:S02]  /*2ed00*/  SEL R42, R30, R99, P0 ;  /* 0x000000631e2a7207 */ /* 0x000fe40000000000 */
[----:B------:R-:W-:Y:S01]  /*2ed10*/  SEL R2, R99, R30, P0 ;  /* 0x0000001e63027207 */ /* 0x000fe20000000000 */
[----:B------:R-:W-:Y:S02]  /*2ed20*/  IMAD.MOV.U32 R13, RZ, RZ, R103 ;  /* 0x000000ffff0d7224 */ /* 0x000fe400078e0067 */
[----:B------:R-:W-:-:S07]  /*2ed30*/  IMAD.MOV.U32 R32, RZ, RZ, R14 ;  /* 0x000000ffff207224 */ /* 0x000fce00078e000e */
[----:B------:R-:W-:Y:S05]  /*2ed40*/  WARPSYNC.COLLECTIVE R15, `(.L_x_8629) ;  /* 0x000000000f087348 */ /* 0x000fea0003c00000 */
[----:B------:R0:W1:Y:S02]  /*2ed50*/  SHFL.IDX P6, R14, R13, R12, R11 ;  /* 0x0000000c0d0e7389 */ /* 0x00006400000c000b */
[----:B01----:R-:W-:Y:S01]  /*2ed60*/  ENDCOLLECTIVE ;  /* 0x000000000000791b */ /* 0x003fe20003800000 */
.L_x_8629:
[----:B------:R-:W-:Y:S02]  /*2ed70*/  IMAD.MOV.U32 R13, RZ, RZ, R101 ;  /* 0x000000ffff0d7224 */ /* 0x000fe400078e0065 */
[----:B------:R-:W-:Y:S02]  /*2ed80*/  IMAD.MOV.U32 R12, RZ, RZ, R8 ;  /* 0x000000ffff0c7224 */ /* 0x000fe400078e0008 */
[----:B------:R-:W-:-:S07]  /*2ed90*/  IMAD.MOV.U32 R48, RZ, RZ, R14 ;  /* 0x000000ffff307224 */ /* 0x000fce00078e000e */
[----:B------:R-:W-:Y:S05]  /*2eda0*/  WARPSYNC.COLLECTIVE R15, `(.L_x_8630) ;  /* 0x000000000f087348 */ /* 0x000fea0003c00000 */
[----:B------:R0:W1:Y:S02]  /*2edb0*/  SHFL.IDX P6, R14, R13, R12, R11 ;  /* 0x0000000c0d0e7389 */ /* 0x00006400000c000b */
[----:B01----:R-:W-:Y:S01]  /*2edc0*/  ENDCOLLECTIVE ;  /* 0x000000000000791b */ /* 0x003fe20003800000 */
.L_x_8630:
[----:B------:R-:W-:Y:S01]  /*2edd0*/  IMAD.MOV.U32 R13, RZ, RZ, R45 ;  /* 0x000000ffff0d7224 */ /* 0x000fe200078e002d */
[----:B------:R-:W-:Y:S01]  /*2ede0*/  SEL R45, R97, R28, P0 ;  /* 0x0000001c612d7207 */ /* 0x000fe20000000000 */
[----:B------:R-:W-:-:S07]  /*2edf0*/  IMAD.MOV.U32 R101, RZ, RZ, R14 ;  /* 0x000000ffff657224 */ /* 0x000fce00078e000e */
[----:B------:R-:W-:Y:S05]  /*2ee00*/  WARPSYNC.COLLECTIVE R15, `(.L_x_8631) ;  /* 0x000000000f087348 */ /* 0x000fea0003c00000 */
[----:B------:R0:W1:Y:S02]  /*2ee10*/  SHFL.IDX P6, R14, R13, R12, R11 ;  /* 0x0000000c0d0e7389 */ /* 0x00006400000c000b */
[----:B01----:R-:W-:Y:S01]  /*2ee20*/  ENDCOLLECTIVE ;  /* 0x000000000000791b */ /* 0x003fe20003800000 */
.L_x_8631:
[----:B------:R-:W-:Y:S02]  /*2ee30*/  IMAD.MOV.U32 R13, RZ, RZ, R141 ;  /* 0x000000ffff0d7224 */ /* 0x000fe400078e008d */
[----:B------:R-:W-:Y:S02]  /*2ee40*/  IMAD.MOV.U32 R12, RZ, RZ, R10 ;  /* 0x000000ffff0c7224 */ /* 0x000fe400078e000a */
[----:B------:R-:W-:-:S07]  /*2ee50*/  IMAD.MOV.U32 R103, RZ, RZ, R14 ;  /* 0x000000ffff677224 */ /* 0x000fce00078e000e */
[----:B------:R-:W-:Y:S05]  /*2ee60*/  WARPSYNC.COLLECTIVE R15, `(.L_x_8632) ;  /* 0x000000000f087348 */ /* 0x000fea0003c00000 */
[----:B------:R0:W1:Y:S02]  /*2ee70*/  SHFL.IDX P6, R14, R13, R12, R11 ;  /* 0x0000000c0d0e7389 */ /* 0x00006400000c000b */
[----:B01----:R-:W-:Y:S01]  /*2ee80*/  ENDCOLLECTIVE ;  /* 0x000000000000791b */ /* 0x003fe20003800000 */
.L_x_8632:
[----:B------:R-:W-:Y:S02]  /*2ee90*/  SEL R46, R48, R103, P0 ;  /* 0x00000067302e7207 */ /* 0x000fe40000000000 */
[----:B------:R-:W-:Y:S01]  /*2eea0*/  SEL R48, R103, R48, P0 ;  /* 0x0000003067307207 */ /* 0x000fe20000000000 */
[----:B------:R-:W-:Y:S02]  /*2eeb0*/  IMAD.MOV.U32 R13, RZ, RZ, R107 ;  /* 0x000000ffff0d7224 */ /* 0x000fe400078e006b */
[----:B------:R-:W-:-:S07]  /*2eec0*/  IMAD.MOV.U32 R34, RZ, RZ, R14 ;  /* 0x000000ffff227224 */ /* 0x000fce00078e000e */
[----:B------:R-:W-:Y:S05]  /*2eed0*/  WARPSYNC.COLLECTIVE R15, `(.L_x_8633) ;  /* 0x000000000f087348 */ /* 0x000fea0003c00000 */
[----:B------:R0:W1:Y:S02]  /*2eee0*/  SHFL.IDX P6, R14, R13, R12, R11 ;  /* 0x0000000c0d0e7389 */ /* 0x00006400000c000b */
[----:B01----:R-:W-:Y:S01]  /*2eef0*/  ENDCOLLECTIVE ;  /* 0x000000000000791b */ /* 0x003fe20003800000 */
.L_x_8633:
[----:B------:R-:W-:Y:S02]  /*2ef00*/  IMAD.MOV.U32 R13, RZ, RZ, R105 ;  /* 0x000000ffff0d7224 */ /* 0x000fe400078e0069 */
[----:B------:R-:W-:Y:S02]  /*2ef10*/  IMAD.MOV.U32 R12, RZ, RZ, R8 ;  /* 0x000000ffff0c7224 */ /* 0x000fe400078e0008 */
[----:B------:R-:W-:-:S07]  /*2ef20*/  IMAD.MOV.U32 R44, RZ, RZ, R14 ;  /* 0x000000ffff2c7224 */ /* 0x000fce00078e000e */
[----:B------:R-:W-:Y:S05]  /*2ef30*/  WARPSYNC.COLLECTIVE R15, `(.L_x_8634) ;  /* 0x000000000f087348 */ /* 0x000fea0003c00000 */
[----:B------:R0:W1:Y:S02]  /*2ef40*/  SHFL.IDX P6, R14, R13, R12, R11 ;  /* 0x0000000c0d0e7389 */ /* 0x00006400000c000b */
[----:B01----:R-:W-:Y:S01]  /*2ef50*/  ENDCOLLECTIVE ;  /* 0x000000000000791b */ /* 0x003fe20003800000 */
.L_x_8634:
[----:B------:R-:W-:Y:S01]  /*2ef60*/  IMAD.MOV.U32 R13, RZ, RZ, R47 ;  /* 0x000000ffff0d7224 */ /* 0x000fe200078e002f */
[----:B------:R-:W-:Y:S01]  /*2ef70*/  SEL R47, R32, R101, P0 ;  /* 0x00000065202f7207 */ /* 0x000fe20000000000 */
[----:B------:R-:W-:-:S07]  /*2ef80*/  IMAD.MOV.U32 R105, RZ, RZ, R14 ;  /* 0x000000ffff697224 */ /* 0x000fce00078e000e */
[----:B------:R-:W-:Y:S05]  /*2ef90*/  WARPSYNC.COLLECTIVE R15, `(.L_x_8635) ;  /* 0x000000000f087348 */ /* 0x000fea0003c00000 */
[----:B------:R0:W1:Y:S02]  /*2efa0*/  SHFL.IDX P6, R14, R13, R12, R11 ;  /* 0x0000000c0d0e7389 */ /* 0x00006400000c000b */
[----:B01----:R-:W-:Y:S01]  /*2efb0*/  ENDCOLLECTIVE ;  /* 0x000000000000791b */ /* 0x003fe20003800000 */
.L_x_8635:
[----:B------:R-:W-:Y:S01]  /*2efc0*/  SEL R53, R105, R34, P0 ;  /* 0x0000002269357207 */ /* 0x000fe20000000000 */
[----:B------:R-:W-:Y:S02]  /*2efd0*/  IMAD.MOV.U32 R13, RZ, RZ, R139 ;  /* 0x000000ffff0d7224 */ /* 0x000fe400078e008b */
[----:B------:R-:W-:Y:S02]  /*2efe0*/  IMAD.MOV.U32 R12, RZ, RZ, R10 ;  /* 0x000000ffff0c7224 */ /* 0x000fe400078e000a */
[----:B------:R-:W-:-:S07]  /*2eff0*/  IMAD.MOV.U32 R107, RZ, RZ, R14 ;  /* 0x000000ffff6b7224 */ /* 0x000fce00078e000e */
[----:B------:R-:W-:Y:S05]  /*2f000*/  WARPSYNC.COLLECTIVE R15, `(.L_x_8636) ;  /* 0x000000000f087348 */ /* 0x000fea0003c00000 */
[----:B------:R0:W1:Y:S02]  /*2f010*/  SHFL.IDX P6, R14, R13, R12, R11 ;  /* 0x0000000c0d0e7389 */ /* 0x00006400000c000b */
[----:B01----:R-:W-:Y:S01]  /*2f020*/  ENDCOLLECTIVE ;  /* 0x000000000000791b */ /* 0x003fe20003800000 */
.L_x_8636:
[----:B------:R-:W-:Y:S02]  /*2f030*/  SEL R20, R44, R107, P0 ;  /* 0x0000006b2c147207 */ /* 0x000fe40000000000 */
[----:B------:R-:W-:Y:S01]  /*2f040*/  SEL R44, R107, R44, P0 ;  /* 0x0000002c6b2c7207 */ /* 0x000fe20000000000 */
[----:B------:R-:W-:Y:S02]  /*2f050*/  IMAD.MOV.U32 R13, RZ, RZ, R111 ;  /* 0x000000ffff0d7224 */ /* 0x000fe400078e006f */
[----:B------:R-:W-:-:S07]  /*2f060*/  IMAD.MOV.U32 R36, RZ, RZ, R14 ;  /* 0x000000ffff247224 */ /* 0x000fce00078e000e */
[----:B------:R-:W-:Y:S05]  /*2f070*/  WARPSYNC.COLLECTIVE R15, `(.L_x_8637) ;  /* 0x000000000f087348 */ /* 0x000fea0003c00000 */
[----:B------:R0:W1:Y:S02]  /*2f080*/  SHFL.IDX P6, R14, R13, R12, R11 ;  /* 0x0000000c0d0e7389 */ /* 0x00006400000c000b */
[----:B01----:R-:W-:Y:S01]  /*2f090*/  ENDCOLLECTIVE ;  /* 0x000000000000791b */ /* 0x003fe20003800000 */
.L_x_8637:
[----:B------:R-:W-:Y:S02]  /*2f0a0*/  IMAD.MOV.U32 R13, RZ, RZ, R109 ;  /* 0x000000ffff0d7224 */ /* 0x000fe400078e006d */
[----:B------:R-:W-:Y:S02]  /*2f0b0*/  IMAD.MOV.U32 R12, RZ, RZ, R8 ;  /* 0x000000ffff0c7224 */ /* 0x000fe400078e0008 */
[----:B------:R-:W-:-:S07]  /*2f0c0*/  IMAD.MOV.U32 R38, RZ, RZ, R14 ;  /* 0x000000ffff267224 */ /* 0x000fce00078e000e */
[----:B------:R-:W-:Y:S05]  /*2f0d0*/  WARPSYNC.COLLECTIVE R15, `(.L_x_8638) ;  /* 0x000000000f087348 */ /* 0x000fea0003c00000 */
[----:B------:R0:W1:Y:S02]  /*2f0e0*/  SHFL.IDX P6, R14, R13, R12, R11 ;  /* 0x0000000c0d0e7389 */ /* 0x00006400000c000b */
[----:B01----:R-:W-:Y:S01]  /*2f0f0*/  ENDCOLLECTIVE ;  /* 0x000000000000791b */ /* 0x003fe20003800000 */
.L_x_8638:
[----:B------:R-:W-:Y:S01]  /*2f100*/  IMAD.MOV.U32 R13, RZ, RZ, R49 ;  /* 0x000000ffff0d7224 */ /* 0x000fe200078e0031 */
[----:B------:R-:W-:Y:S01]  /*2f110*/  SEL R49, R101, R32, P0 ;  /* 0x0000002065317207 */ /* 0x000fe20000000000 */
[----:B------:R-:W-:-:S07]  /*2f120*/  IMAD.MOV.U32 R109, RZ, RZ, R14 ;  /* 0x000000ffff6d7224 */ /* 0x000fce00078e000e */
[----:B------:R-:W-:Y:S05]  /*2f130*/  WARPSYNC.COLLECTIVE R15, `(.L_x_8639) ;  /* 0x000000000f087348 */ /* 0x000fea0003c00000 */
[----:B------:R0:W1:Y:S02]  /*2f140*/  SHFL.IDX P6, R14, R13, R12, R11 ;  /* 0x0000000c0d0e7389 */ /* 0x00006400000c000b */
[----:B01----:R-:W-:Y:S01]  /*2f150*/  ENDCOLLECTIVE ;  /* 0x000000000000791b */ /* 0x003fe20003800000 */
.L_x_8639:
        /* <DEDUP_REMOVED lines=8> */
.L_x_8640:
[----:B------:R-:W-:Y:S02]  /*2f1e0*/  SEL R50, R38, R111, P0 ;  /* 0x0000006f26327207 */ /* 0x000fe40000000000 */
[----:B------:R-:W-:Y:S01]  /*2f1f0*/  SEL R114, R111, R38, P0 ;  /* 0x000000266f727207 */ /* 0x000fe20000000000 */
[----:B------:R-:W-:Y:S02]  /*2f200*/  IMAD.MOV.U32 R13, RZ, RZ, R135 ;  /* 0x000000ffff0d7224 */ /* 0x000fe400078e0087 */
[----:B------:R-:W-:-:S07]  /*2f210*/  IMAD.MOV.U32 R52, RZ, RZ, R14 ;  /* 0x000000ffff347224 */ /* 0x000fce00078e000e */
[----:B------:R-:W-:Y:S05]  /*2f220*/  WARPSYNC.COLLECTIVE R15, `(.L_x_8641) ;  /* 0x000000000f087348 */ /* 0x000fea0003c00000 */
[----:B------:R0:W1:Y:S02]  /*2f230*/  SHFL.IDX P6, R14, R13, R12, R11 ;  /* 0x0000000c0d0e7389 */ /* 0x00006400000c000b */
[----:B01----:R-:W-:Y:S01]  /*2f240*/  ENDCOLLECTIVE ;  /* 0x000000000000791b */ /* 0x003fe20003800000 */
.L_x_8641:
[----:B------:R-:W-:Y:S02]  /*2f250*/  IMAD.MOV.U32 R13, RZ, RZ, R113 ;  /* 0x000000ffff0d7224 */ /* 0x000fe400078e0071 */
[----:B------:R-:W-:Y:S02]  /*2f260*/  IMAD.MOV.U32 R12, RZ, RZ, R8 ;  /* 0x000000ffff0c7224 */ /* 0x000fe400078e0008 */
[----:B------:R-:W-:-:S07]  /*2f270*/  IMAD.MOV.U32 R54, RZ, RZ, R14 ;  /* 0x000000ffff367224 */ /* 0x000fce00078e000e */
[----:B------:R-:W-:Y:S05]  /*2f280*/  WARPSYNC.COLLECTIVE R15, `(.L_x_8642) ;  /* 0x000000000f087348 */ /* 0x000fea0003c00000 */
[----:B------:R0:W1:Y:S02]  /*2f290*/  SHFL.IDX P6, R14, R13, R12, R11 ;  /* 0x0000000c0d0e7389 */ /* 0x00006400000c000b */
[----:B01----:R-:W-:Y:S01]  /*2f2a0*/  ENDCOLLECTIVE ;  /* 0x000000000000791b */ /* 0x003fe20003800000 */
.L_x_8642:
[----:B------:R-:W-:Y:S02]  /*2f2b0*/  IMAD.MOV.U32 R13, RZ, RZ, R115 ;  /* 0x000000ffff0d7224 */ /* 0x000fe400078e0073 */
[----:B------:R-:W-:-:S07]  /*2f2c0*/  IMAD.MOV.U32 R113, RZ, RZ, R14 ;  /* 0x000000ffff717224 */ /* 0x000fce00078e000e */
[----:B------:R-:W-:Y:S05]  /*2f2d0*/  WARPSYNC.COLLECTIVE R15, `(.L_x_8643) ;  /* 0x000000000f087348 */ /* 0x000fea0003c00000 */
[----:B------:R0:W1:Y:S02]  /*2f2e0*/  SHFL.IDX P6, R14, R13, R12, R11 ;  /* 0x0000000c0d0e7389 */ /* 0x00006400000c000b */
[----:B01----:R-:W-:Y:S01]  /*2f2f0*/  ENDCOLLECTIVE ;  /* 0x000000000000791b */ /* 0x003fe20003800000 */
.L_x_8643:
        /* <DEDUP_REMOVED lines=8> */
.L_x_8644:
[----:B------:R-:W-:Y:S02]  /*2f380*/  SEL R116, R54, R115, P0 ;  /* 0x0000007336747207 */ /* 0x000fe40000000000 */
[----:B------:R-:W-:Y:S01]  /*2f390*/  SEL R118, R115, R54, P0 ;  /* 0x0000003673767207 */ /* 0x000fe20000000000 */
[----:B------:R-:W-:Y:S02]  /*2f3a0*/  IMAD.MOV.U32 R13, RZ, RZ, R119 ;  /* 0x000000ffff0d7224 */ /* 0x000fe400078e0077 */
[----:B------:R-:W-:-:S07]  /*2f3b0*/  IMAD.MOV.U32 R56, RZ, RZ, R14 ;  /* 0x000000ffff387224 */ /* 0x000fce00078e000e */
[----:B------:R-:W-:Y:S05]  /*2f3c0*/  WARPSYNC.COLLECTIVE R15, `(.L_x_8645) ;  /* 0x000000000f087348 */ /* 0x000fea0003c00000 */
[----:B------:R0:W1:Y:S02]  /*2f3d0*/  SHFL.IDX P6, R14, R13, R12, R11 ;  /* 0x0000000c0d0e7389 */ /* 0x00006400000c000b */
[----:B01----:R-:W-:Y:S01]  /*2f3e0*/  ENDCOLLECTIVE ;  /* 0x000000000000791b */ /* 0x003fe20003800000 */
.L_x_8645:
[----:B------:R-:W-:Y:S02]  /*2f3f0*/  IMAD.MOV.U32 R13, RZ, RZ, R117 ;  /* 0x000000ffff0d7224 */ /* 0x000fe400078e0075 */
[----:B------:R-:W-:Y:S02]  /*2f400*/  IMAD.MOV.U32 R12, RZ, RZ, R8 ;  /* 0x000000ffff0c7224 */ /* 0x000fe400078e0008 */
[----:B------:R-:W-:-:S07]  /*2f410*/  IMAD.MOV.U32 R58, RZ, RZ, R14 ;  /* 0x000000ffff3a7224 */ /* 0x000fce00078e000e */
[----:B------:R-:W-:Y:S05]  /*2f420*/  WARPSYNC.COLLECTIVE R15, `(.L_x_8646) ;  /* 0x000000000f087348 */ /* 0x000fea0003c00000 */
[----:B------:R0:W1:Y:S02]  /*2f430*/  SHFL.IDX P6, R14, R13, R12, R11 ;  /* 0x0000000c0d0e7389 */ /* 0x00006400000c000b */
[----:B01----:R-:W-:Y:S01]  /*2f440*/  ENDCOLLECTIVE ;  /* 0x000000000000791b */ /* 0x003fe20003800000 */
.L_x_8646:
[----:B------:R-:W-:Y:S01]  /*2f450*/  IMAD.MOV.U32 R13, RZ, RZ, R51 ;  /* 0x000000ffff0d7224 */ /* 0x000fe200078e0033 */
[----:B------:R-:W-:Y:S01]  /*2f460*/  SEL R51, R34, R105, P0 ;  /* 0x0000006922337207 */ /* 0x000fe20000000000 */
[----:B------:R-:W-:-:S07]  /*2f470*/  IMAD.MOV.U32 R117, RZ, RZ, R14 ;  /* 0x000000ffff757224 */ /* 0x000fce00078e000e */
[----:B------:R-:W-:Y:S05]  /*2f480*/  WARPSYNC.COLLECTIVE R15, `(.L_x_8647) ;  /* 0x000000000f087348 */ /* 0x000fea0003c00000 */
[----:B------:R0:W1:Y:S02]  /*2f490*/  SHFL.IDX P6, R14, R13, R12, R11 ;  /* 0x0000000c0d0e7389 */ /* 0x00006400000c000b */
[----:B01----:R-:W-:Y:S01]  /*2f4a0*/  ENDCOLLECTIVE ;  /* 0x000000000000791b */ /* 0x003fe20003800000 */
.L_x_8647:
        /* <DEDUP_REMOVED lines=8> */
.L_x_8648:
[----:B------:R-:W-:Y:S02]  /*2f530*/  SEL R52, R58, R119, P0 ;  /* 0x000000773a347207 */ /* 0x000fe40000000000 */
[----:B------:R-:W-:Y:S01]  /*2f540*/  SEL R54, R119, R58, P0 ;  /* 0x0000003a77367207 */ /* 0x000fe20000000000 */
[----:B------:R-:W-:Y:S02]  /*2f550*/  IMAD.MOV.U32 R13, RZ, RZ, R129 ;  /* 0x000000ffff0d7224 */ /* 0x000fe400078e0081 */
[----:B------:R-:W-:-:S07]  /*2f560*/  IMAD.MOV.U32 R66, RZ, RZ, R14 ;  /* 0x000000ffff427224 */ /* 0x000fce00078e000e */
[----:B------:R-:W-:Y:S05]  /*2f570*/  WARPSYNC.COLLECTIVE R15, `(.L_x_8649) ;  /* 0x000000000f087348 */ /* 0x000fea0003c00000 */
[----:B------:R0:W1:Y:S02]  /*2f580*/  SHFL.IDX P6, R14, R13, R12, R11 ;  /* 0x0000000c0d0e7389 */ /* 0x00006400000c000b */
[----:B01----:R-:W-:Y:S01]  /*2f590*/  ENDCOLLECTIVE ;  /* 0x000000000000791b */ /* 0x003fe20003800000 */
.L_x_8649:
[----:B------:R-:W-:Y:S02]  /*2f5a0*/  IMAD.MOV.U32 R13, RZ, RZ, R121 ;  /* 0x000000ffff0d7224 */ /* 0x000fe400078e0079 */
[----:B------:R-:W-:Y:S02]  /*2f5b0*/  IMAD.MOV.U32 R12, RZ, RZ, R8 ;  /* 0x000000ffff0c7224 */ /* 0x000fe400078e0008 */
[----:B------:R-:W-:-:S07]  /*2f5c0*/  IMAD.MOV.U32 R62, RZ, RZ, R14 ;  /* 0x000000ffff3e7224 */ /* 0x000fce00078e000e */
[----:B------:R-:W-:Y:S05]  /*2f5d0*/  WARPSYNC.COLLECTIVE R15, `(.L_x_8650) ;  /* 0x000000000f087348 */ /* 0x000fea0003c00000 */
[----:B------:R0:W1:Y:S02]  /*2f5e0*/  SHFL.IDX P6, R14, R13, R12, R11 ;  /* 0x0000000c0d0e7389 */ /* 0x00006400000c000b */
[----:B01----:R-:W-:Y:S01]  /*2f5f0*/  ENDCOLLECTIVE ;  /* 0x000000000000791b */ /* 0x003fe20003800000 */
.L_x_8650:
[----:B------:R-:W-:Y:S02]  /*2f600*/  IMAD.MOV.U32 R13, RZ, RZ, R83 ;  /* 0x000000ffff0d7224 */ /* 0x000fe400078e0053 */
[----:B------:R-:W-:-:S07]  /*2f610*/  IMAD.MOV.U32 R121, RZ, RZ, R14 ;  /* 0x000000ffff797224 */ /* 0x000fce00078e000e */
[----:B------:R-:W-:Y:S05]  /*2f620*/  WARPSYNC.COLLECTIVE R15, `(.L_x_8651) ;  /* 0x000000000f087348 */ /* 0x000fea0003c00000 */
[----:B------:R0:W1:Y:S02]  /*2f630*/  SHFL.IDX P6, R14, R13, R12, R11 ;  /* 0x0000000c0d0e7389 */ /* 0x00006400000c000b */
[----:B01----:R-:W-:Y:S01]  /*2f640*/  ENDCOLLECTIVE ;  /* 0x000000000000791b */ /* 0x003fe20003800000 */
.L_x_8651:
[----:B------:R-:W-:Y:S02]  /*2f650*/  IMAD.MOV.U32 R13, RZ, RZ, R93 ;  /* 0x000000ffff0d7224 */ /* 0x000fe400078e005d */
[----:B------:R-:W-:Y:S02]  /*2f660*/  IMAD.MOV.U32 R12, RZ, RZ, R10 ;  /* 0x000000ffff0c7224 */ /* 0x000fe400078e000a */
[----:B------:R-:W-:-:S07]  /*2f670*/  IMAD.MOV.U32 R83, RZ, RZ, R14 ;  /* 0x000000ffff537224 */ /* 0x000fce00078e000e */
[----:B------:R-:W-:Y:S05]  /*2f680*/  WARPSYNC.COLLECTIVE R15, `(.L_x_8652) ;  /* 0x000000000f087348 */ /* 0x000fea0003c00000 */
[----:B------:R0:W1:Y:S02]  /*2f690*/  SHFL.IDX P6, R14, R13, R12, R11 ;  /* 0x0000000c0d0e7389 */ /* 0x00006400000c000b */
[----:B01----:R-:W-:Y:S01]  /*2f6a0*/  ENDCOLLECTIVE ;  /* 0x000000000000791b */ /* 0x003fe20003800000 */
.L_x_8652:
[----:B------:R-:W-:Y:S02]  /*2f6b0*/  SEL R60, R62, R83, P0 ;  /* 0x000000533e3c7207 */ /* 0x000fe40000000000 */
[----:B------:R-:W-:Y:S01]  /*2f6c0*/  SEL R62, R83, R62, P0 ;  /* 0x0000003e533e7207 */ /* 0x000fe20000000000 */
[----:B------:R-:W-:Y:S02]  /*2f6d0*/  IMAD.MOV.U32 R13, RZ, RZ, R91 ;  /* 0x000000ffff0d7224 */ /* 0x000fe400078e005b */
[----:B------:R-:W-:-:S07]  /*2f6e0*/  IMAD.MOV.U32 R93, RZ, RZ, R14 ;  /* 0x000000ffff5d7224 */ /* 0x000fce00078e000e */
[----:B------:R-:W-:Y:S05]  /*2f6f0*/  WARPSYNC.COLLECTIVE R15, `(.L_x_8653) ;  /* 0x000000000f087348 */ /* 0x000fea0003c00000 */
[----:B------:R0:W1:Y:S02]  /*2f700*/  SHFL.IDX P6, R14, R13, R12, R11 ;  /* 0x0000000c0d0e7389 */ /* 0x00006400000c000b */
[----:B01----:R-:W-:Y:S01]  /*2f710*/  ENDCOLLECTIVE ;  /* 0x000000000000791b */ /* 0x003fe20003800000 */
.L_x_8653:
[----:B------:R-:W-:Y:S01]  /*2f720*/  IMAD.MOV.U32 R13, RZ, RZ, R63 ;  /* 0x000000ffff0d7224 */ /* 0x000fe200078e003f */
[----:B------:R-:W-:Y:S01]  /*2f730*/  SEL R63, R121, R66, P0 ;  /* 0x00000042793f7207 */ /* 0x000fe20000000000 */
[----:B------:R-:W-:Y:S02]  /*2f740*/  IMAD.MOV.U32 R12, RZ, RZ, R8 ;  /* 0x000000ffff0c7224 */ /* 0x000fe400078e0008 */
[----:B------:R-:W-:-:S07]  /*2f750*/  IMAD.MOV.U32 R91, RZ, RZ, R14 ;  /* 0x000000ffff5b7224 */ /* 0x000fce00078e000e */
[----:B------:R-:W-:Y:S05]  /*2f760*/  WARPSYNC.COLLECTIVE R15, `(.L_x_8654) ;  /* 0x000000000f087348 */ /* 0x000fea0003c00000 */
[----:B------:R0:W1:Y:S02]  /*2f770*/  SHFL.IDX P6, R14, R13, R12, R11 ;  /* 0x0000000c0d0e7389 */ /* 0x00006400000c000b */
[----:B01----:R-:W-:Y:S01]  /*2f780*/  ENDCOLLECTIVE ;  /* 0x000000000000791b */ /* 0x003fe20003800000 */
.L_x_8654:
[----:B------:R-:W-:Y:S01]  /*2f790*/  IMAD.MOV.U32 R13, RZ, RZ, R61 ;  /* 0x000000ffff0d7224 */ /* 0x000fe200078e003d */
[----:B------:R-:W-:Y:S01]  /*2f7a0*/  SEL R61, R66, R121, P0 ;  /* 0x00000079423d7207 */ /* 0x000fe20000000000 */
[----:B------:R-:W-:-:S07]  /*2f7b0*/  IMAD.MOV.U32 R68, RZ, RZ, R14 ;  /* 0x000000ffff447224 */ /* 0x000fce00078e000e */
[----:B------:R-:W-:Y:S05]  /*2f7c0*/  WARPSYNC.COLLECTIVE R15, `(.L_x_8655) ;  /* 0x000000000f087348 */ /* 0x000fea0003c00000 */
[----:B------:R0:W1:Y:S02]  /*2f7d0*/  SHFL.IDX P6, R14, R13, R12, R11 ;  /* 0x0000000c0d0e7389 */ /* 0x00006400000c000b */
[----:B01----:R-:W-:Y:S01]  /*2f7e0*/  ENDCOLLECTIVE ;  /* 0x000000000000791b */ /* 0x003fe20003800000 */
.L_x_8655:
[----:B------:R-:W-:Y:S02]  /*2f7f0*/  IMAD.MOV.U32 R13, RZ, RZ, R87 ;  /* 0x000000ffff0d7224 */ /* 0x000fe400078e0057 */
[----:B------:R-:W-:Y:S02]  /*2f800*/  IMAD.MOV.U32 R12, RZ, RZ, R10 ;  /* 0x000000ffff0c7224 */ /* 0x000fe400078e000a */
[----:B------:R-:W-:-:S07]  /*2f810*/  IMAD.MOV.U32 R70, RZ, RZ, R14 ;  /* 0x000000ffff467224 */ /* 0x000fce00078e000e */
[----:B------:R-:W-:Y:S05]  /*2f820*/  WARPSYNC.COLLECTIVE R15, `(.L_x_8656) ;  /* 0x000000000f087348 */ /* 0x000fea0003c00000 */
[----:B------:R0:W1:Y:S02]  /*2f830*/  SHFL.IDX P6, R14, R13, R12, R11 ;  /* 0x0000000c0d0e7389 */ /* 0x00006400000c000b */
[----:B01----:R-:W-:Y:S01]  /*2f840*/  ENDCOLLECTIVE ;  /* 0x000000000000791b */ /* 0x003fe20003800000 */
.L_x_8656:
[----:B------:R-:W-:Y:S02]  /*2f850*/  SEL R56, R91, R70, P0 ;  /* 0x000000465b387207 */ /* 0x000fe40000000000 */
[----:B------:R-:W-:Y:S01]  /*2f860*/  SEL R66, R70, R91, P0 ;  /* 0x0000005b46427207 */ /* 0x000fe20000000000 */
[----:B------:R-:W-:Y:S02]  /*2f870*/  IMAD.MOV.U32 R91, RZ, RZ, RZ ;  /* 0x000000ffff5b7224 */ /* 0x000fe400078e00ff */
[----:B------:R-:W-:Y:S02]  /*2f880*/  IMAD.MOV.U32 R13, RZ, RZ, R85 ;  /* 0x000000ffff0d7224 */ /* 0x000fe400078e0055 */
[----:B------:R-:W-:-:S07]  /*2f890*/  IMAD.MOV.U32 R87, RZ, RZ, R14 ;  /* 0x000000ffff577224 */ /* 0x000fce00078e000e */
[----:B------:R-:W-:Y:S05]  /*2f8a0*/  WARPSYNC.COLLECTIVE R15, `(.L_x_8657) ;  /* 0x000000000f087348 */ /* 0x000fea0003c00000 */
[----:B------:R0:W1:Y:S02]  /*2f8b0*/  SHFL.IDX P6, R14, R13, R12, R11 ;  /* 0x0000000c0d0e7389 */ /* 0x00006400000c000b */
[----:B01----:R-:W-:Y:S01]  /*2f8c0*/  ENDCOLLECTIVE ;  /* 0x000000000000791b */ /* 0x003fe20003800000 */
.L_x_8657:
[----:B------:R-:W-:Y:S02]  /*2f8d0*/  IMAD.MOV.U32 R13, RZ, RZ, R73 ;  /* 0x000000ffff0d7224 */ /* 0x000fe400078e0049 */
[----:B------:R-:W-:Y:S02]  /*2f8e0*/  IMAD.MOV.U32 R12, RZ, RZ, R8 ;  /* 0x000000ffff0c7224 */ /* 0x000fe400078e0008 */
[----:B------:R-:W-:-:S07]  /*2f8f0*/  IMAD.MOV.U32 R85, RZ, RZ, R14 ;  /* 0x000000ffff557224 */ /* 0x000fce00078e000e */
[----:B------:R-:W-:Y:S05]  /*2f900*/  WARPSYNC.COLLECTIVE R15, `(.L_x_8658) ;  /* 0x000000000f087348 */ /* 0x000fea0003c00000 */
[----:B------:R0:W1:Y:S02]  /*2f910*/  SHFL.IDX P6, R14, R13, R12, R11 ;  /* 0x0000000c0d0e7389 */ /* 0x00006400000c000b */
[----:B01----:R-:W-:Y:S01]  /*2f920*/  ENDCOLLECTIVE ;  /* 0x000000000000791b */ /* 0x003fe20003800000 */
.L_x_8658:
[----:B------:R-:W-:Y:S02]  /*2f930*/  IMAD.MOV.U32 R13, RZ, RZ, R71 ;  /* 0x000000ffff0d7224 */ /* 0x000fe400078e0047 */
[----:B------:R-:W-:-:S07]  /*2f940*/  IMAD.MOV.U32 R72, RZ, RZ, R14 ;  /* 0x000000ffff487224 */ /* 0x000fce00078e000e */
[----:B------:R-:W-:Y:S05]  /*2f950*/  WARPSYNC.COLLECTIVE R15, `(.L_x_8659) ;  /* 0x000000000f087348 */ /* 0x000fea0003c00000 */
[----:B------:R0:W1:Y:S02]  /*2f960*/  SHFL.IDX P6, R14, R13, R12, R11 ;  /* 0x0000000c0d0e7389 */ /* 0x00006400000c000b */
[----:B01----:R-:W-:Y:S01]  /*2f970*/  ENDCOLLECTIVE ;  /* 0x000000000000791b */ /* 0x003fe20003800000 */
.L_x_8659:
[----:B------:R-:W-:Y:S01]  /*2f980*/  SEL R71, R72, R87, P0 ;  /* 0x0000005748477207 */ /* 0x000fe20000000000 */
[----:B------:R-:W-:Y:S02]  /*2f990*/  IMAD.MOV.U32 R13, RZ, RZ, R81 ;  /* 0x000000ffff0d7224 */ /* 0x000fe400078e0051 */
[----:B------:R-:W-:Y:S02]  /*2f9a0*/  IMAD.MOV.U32 R12, RZ, RZ, R10 ;  /* 0x000000ffff0c7224 */ /* 0x000fe400078e000a */
[----:B------:R-:W-:-:S07]  /*2f9b0*/  IMAD.MOV.U32 R74, RZ, RZ, R14 ;  /* 0x000000ffff4a7224 */ /* 0x000fce00078e000e */
[----:B------:R-:W-:Y:S05]  /*2f9c0*/  WARPSYNC.COLLECTIVE R15, `(.L_x_8660) ;  /* 0x000000000f087348 */ /* 0x000fea0003c00000 */
[----:B------:R0:W1:Y:S02]  /*2f9d0*/  SHFL.IDX P6, R14, R13, R12, R11 ;  /* 0x0000000c0d0e7389 */ /* 0x00006400000c000b */
[----:B01----:R-:W-:Y:S01]  /*2f9e0*/  ENDCOLLECTIVE ;  /* 0x000000000000791b */ /* 0x003fe20003800000 */
.L_x_8660:
[----:B------:R-:W-:Y:S01]  /*2f9f0*/  SEL R70, R74, R85, P0 ;  /* 0x000000554a467207 */ /* 0x000fe20000000000 */
[----:B------:R-:W-:Y:S02]  /*2fa00*/  IMAD.MOV.U32 R13, RZ, RZ, R79 ;  /* 0x000000ffff0d7224 */ /* 0x000fe400078e004f */
[----:B------:R-:W-:-:S07]  /*2fa10*/  IMAD.MOV.U32 R81, RZ, RZ, R14 ;  /* 0x000000ffff517224 */ /* 0x000fce00078e000e */
[----:B------:R-:W-:Y:S05]  /*2fa20*/  WARPSYNC.COLLECTIVE R15, `(.L_x_8661) ;  /* 0x000000000f087348 */ /* 0x000fea0003c00000 */
[----:B------:R0:W1:Y:S02]  /*2fa30*/  SHFL.IDX P6, R14, R13, R12, R11 ;  /* 0x0000000c0d0e7389 */ /* 0x00006400000c000b */
[----:B01----:R-:W-:Y:S01]  /*2fa40*/  ENDCOLLECTIVE ;  /* 0x000000000000791b */ /* 0x003fe20003800000 */
.L_x_8661:
[----:B------:R-:W-:Y:S01]  /*2fa50*/  IMAD.MOV.U32 R13, RZ, RZ, R69 ;  /* 0x000000ffff0d7224 */ /* 0x000fe200078e0045 */
[----:B------:R-:W-:Y:S01]  /*2fa60*/  SEL R69, R87, R72, P0 ;  /* 0x0000004857457207 */ /* 0x000fe20000000000 */
[----:B------:R-:W-:Y:S02]  /*2fa70*/  IMAD.MOV.U32 R12, RZ, RZ, R8 ;  /* 0x000000ffff0c7224 */ /* 0x000fe400078e0008 */
[----:B------:R-:W-:-:S07]  /*2fa80*/  IMAD.MOV.U32 R79, RZ, RZ, R14 ;  /* 0x000000ffff4f7224 */ /* 0x000fce00078e000e */
[----:B------:R-:W-:Y:S05]  /*2fa90*/  WARPSYNC.COLLECTIVE R15, `(.L_x_8662) ;  /* 0x000000000f087348 */ /* 0x000fea0003c00000 */
[----:B------:R0:W1:Y:S02]  /*2faa0*/  SHFL.IDX P6, R14, R13, R12, R11 ;  /* 0x0000000c0d0e7389 */ /* 0x00006400000c000b */
[----:B01----:R-:W-:Y:S01]  /*2fab0*/  ENDCOLLECTIVE ;  /* 0x000000000000791b */ /* 0x003fe20003800000 */
.L_x_8662:
[----:B------:R-:W-:Y:S01]  /*2fac0*/  IMAD.MOV.U32 R13, RZ, RZ, R67 ;  /* 0x000000ffff0d7224 */ /* 0x000fe200078e0043 */
[----:B------:R-:W-:Y:S01]  /*2fad0*/  SEL R67, R68, R93, P0 ;  /* 0x0000005d44437207 */ /* 0x000fe20000000000 */
[----:B------:R-:W-:-:S07]  /*2fae0*/  IMAD.MOV.U32 R76, RZ, RZ, R14 ;  /* 0x000000ffff4c7224 */ /* 0x000fce00078e000e */
[----:B------:R-:W-:Y:S05]  /*2faf0*/  WARPSYNC.COLLECTIVE R15, `(.L_x_8663) ;  /* 0x000000000f087348 */ /* 0x000fea0003c00000 */
[----:B------:R0:W1:Y:S02]  /*2fb00*/  SHFL.IDX P6, R14, R13, R12, R11 ;  /* 0x0000000c0d0e7389 */ /* 0x00006400000c000b */
[----:B01----:R-:W-:Y:S01]  /*2fb10*/  ENDCOLLECTIVE ;  /* 0x000000000000791b */ /* 0x003fe20003800000 */
.L_x_8663:
[----:B------:R-:W-:Y:S01]  /*2fb20*/  SEL R73, R81, R76, P0 ;  /* 0x0000004c51497207 */ /* 0x000fe20000000000 */
[----:B------:R-:W-:Y:S02]  /*2fb30*/  IMAD.MOV.U32 R13, RZ, RZ, R77 ;  /* 0x000000ffff0d7224 */ /* 0x000fe400078e004d */
[----:B------:R-:W-:Y:S02]  /*2fb40*/  IMAD.MOV.U32 R12, RZ, RZ, R10 ;  /* 0x000000ffff0c7224 */ /* 0x000fe400078e000a */
[----:B------:R-:W-:-:S07]  /*2fb50*/  IMAD.MOV.U32 R78, RZ, RZ, R14 ;  /* 0x000000ffff4e7224 */ /* 0x000fce00078e000e */
[----:B------:R-:W-:Y:S05]  /*2fb60*/  WARPSYNC.COLLECTIVE R15, `(.L_x_8664) ;  /* 0x000000000f087348 */ /* 0x000fea0003c00000 */
[----:B------:R0:W1:Y:S02]  /*2fb70*/  SHFL.IDX P6, R14, R13, R12, R11 ;  /* 0x0000000c0d0e7389 */ /* 0x00006400000c000b */
[----:B01----:R-:W-:Y:S01]  /*2fb80*/  ENDCOLLECTIVE ;  /* 0x000000000000791b */ /* 0x003fe20003800000 */
.L_x_8664:
[----:B------:R-:W-:Y:S01]  /*2fb90*/  SEL R72, R79, R78, P0 ;  /* 0x0000004e4f487207 */ /* 0x000fe20000000000 */
[----:B------:R-:W-:Y:S01]  /*2fba0*/  IMAD.MOV.U32 R13, RZ, RZ, R75 ;  /* 0x000000ffff0d7224 */ /* 0x000fe200078e004b */
[----:B------:R-:W-:Y:S01]  /*2fbb0*/  SEL R75, R76, R81, P0 ;  /* 0x000000514c4b7207 */ /* 0x000fe20000000000 */
[----:B------:R-:W-:-:S07]  /*2fbc0*/  IMAD.MOV.U32 R77, RZ, RZ, R14 ;  /* 0x000000ffff4d7224 */ /* 0x000fce00078e000e */
[----:B------:R-:W-:Y:S05]  /*2fbd0*/  WARPSYNC.COLLECTIVE R15, `(.L_x_8665) ;  /* 0x000000000f087348 */ /* 0x000fea0003c00000 */
[----:B------:R0:W1:Y:S02]  /*2fbe0*/  SHFL.IDX P6, R14, R13, R12, R11 ;  /* 0x0000000c0d0e7389 */ /* 0x00006400000c000b */
[----:B01----:R-:W-:Y:S01]  /*2fbf0*/  ENDCOLLECTIVE ;  /* 0x000000000000791b */ /* 0x003fe20003800000 */
.L_x_8665:
        /* <DEDUP_REMOVED lines=9> */
.L_x_8666:
[----:B------:R-:W-:Y:S02]  /*2fc90*/  IMAD.MOV.U32 R13, RZ, RZ, R35 ;  /* 0x000000ffff0d7224 */ /* 0x000fe400078e0023 */
[----:B------:R-:W-:-:S07]  /*2fca0*/  IMAD.MOV.U32 R100, RZ, RZ, R14 ;  /* 0x000000ffff647224 */ /* 0x000fce00078e000e */
[----:B------:R-:W-:Y:S05]  /*2fcb0*/  WARPSYNC.COLLECTIVE R15, `(.L_x_8667) ;  /* 0x000000000f087348 */ /* 0x000fea0003c00000 */
[----:B------:R0:W1:Y:S02]  /*2fcc0*/  SHFL.IDX P6, R14, R13, R12, R11 ;  /* 0x0000000c0d0e7389 */ /* 0x00006400000c000b */
[----:B01----:R-:W-:Y:S01]  /*2fcd0*/  ENDCOLLECTIVE ;  /* 0x000000000000791b */ /* 0x003fe20003800000 */
.L_x_8667:
        /* <DEDUP_REMOVED lines=8> */
.L_x_8668:
[----:B------:R-:W-:Y:S02]  /*2fd60*/  SEL R58, R90, R35, P0 ;  /* 0x000000235a3a7207 */ /* 0x000fe40000000000 */
[----:B------:R-:W-:Y:S01]  /*2fd70*/  SEL R90, R35, R90, P0 ;  /* 0x0000005a235a7207 */ /* 0x000fe20000000000 */
[----:B------:R-:W-:Y:S02]  /*2fd80*/  IMAD.MOV.U32 R13, RZ, RZ, R39 ;  /* 0x000000ffff0d7224 */ /* 0x000fe400078e0027 */
[----:B------:R-:W-:-:S07]  /*2fd90*/  IMAD.MOV.U32 R37, RZ, RZ, R14 ;  /* 0x000000ffff257224 */ /* 0x000fce00078e000e */
[----:B------:R-:W-:Y:S05]  /*2fda0*/  WARPSYNC.COLLECTIVE R15, `(.L_x_8669) ;  /* 0x000000000f087348 */ /* 0x000fea0003c00000 */
[----:B------:R0:W1:Y:S02]  /*2fdb0*/  SHFL.IDX P6, R14, R13, R12, R11 ;  /* 0x0000000c0d0e7389 */ /* 0x00006400000c000b */
[----:B01----:R-:W-:Y:S01]  /*2fdc0*/  ENDCOLLECTIVE ;  /* 0x000000000000791b */ /* 0x003fe20003800000 */
.L_x_8669:
[----:B------:R-:W-:Y:S02]  /*2fdd0*/  IMAD.MOV.U32 R13, RZ, RZ, R33 ;  /* 0x000000ffff0d7224 */ /* 0x000fe400078e0021 */
[----:B------:R-:W-:Y:S02]  /*2fde0*/  IMAD.MOV.U32 R12, RZ, RZ, R8 ;  /* 0x000000ffff0c7224 */ /* 0x000fe400078e0008 */
[----:B------:R-:W-:-:S07]  /*2fdf0*/  IMAD.MOV.U32 R39, RZ, RZ, R14 ;  /* 0x000000ffff277224 */ /* 0x000fce00078e000e */
[----:B------:R-:W-:Y:S05]  /*2fe00*/  WARPSYNC.COLLECTIVE R15, `(.L_x_8670) ;  /* 0x000000000f087348 */ /* 0x000fea0003c00000 */
[----:B------:R0:W1:Y:S02]  /*2fe10*/  SHFL.IDX P6, R14, R13, R12, R11 ;  /* 0x0000000c0d0e7389 */ /* 0x00006400000c000b */
[----:B01----:R-:W-:Y:S01]  /*2fe20*/  ENDCOLLECTIVE ;  /* 0x000000000000791b */ /* 0x003fe20003800000 */
.L_x_8670:
[----:B------:R-:W-:Y:S02]  /*2fe30*/  IMAD.MOV.U32 R13, RZ, RZ, R31 ;  /* 0x000000ffff0d7224 */ /* 0x000fe400078e001f */
[----:B------:R-:W-:-:S07]  /*2fe40*/  IMAD.MOV.U32 R110, RZ, RZ, R14 ;  /* 0x000000ffff6e7224 */ /* 0x000fce00078e000e */
[----:B------:R-:W-:Y:S05]  /*2fe50*/  WARPSYNC.COLLECTIVE R15, `(.L_x_8671) ;  /* 0x000000000f087348 */ /* 0x000fea0003c00000 */
[----:B------:R0:W1:Y:S02]  /*2fe60*/  SHFL.IDX P6, R14, R13, R12, R11 ;  /* 0x0000000c0d0e7389 */ /* 0x00006400000c000b */
[----:B01----:R-:W-:Y:S01]  /*2fe70*/  ENDCOLLECTIVE ;  /* 0x000000000000791b */ /* 0x003fe20003800000 */
.L_x_8671:
        /* <DEDUP_REMOVED lines=8> */
.L_x_8672:
[----:B------:R-:W-:Y:S02]  /*2ff00*/  SEL R100, R39, R112, P0 ;  /* 0x0000007027647207 */ /* 0x000fe40000000000 */
[----:B------:R-:W-:Y:S01]  /*2ff10*/  SEL R112, R112, R39, P0 ;  /* 0x0000002770707207 */ /* 0x000fe20000000000 */
[----:B------:R-:W-:Y:S02]  /*2ff20*/  IMAD.MOV.U32 R13, RZ, RZ, R27 ;  /* 0x000000ffff0d7224 */ /* 0x000fe400078e001b */
[----:B------:R-:W-:-:S07]  /*2ff30*/  IMAD.MOV.U32 R29, RZ, RZ, R14 ;  /* 0x000000ffff1d7224 */ /* 0x000fce00078e000e */
[----:B------:R-:W-:Y:S05]  /*2ff40*/  WARPSYNC.COLLECTIVE R15, `(.L_x_8673) ;  /* 0x000000000f087348 */ /* 0x000fea0003c00000 */
[----:B------:R0:W1:Y:S02]  /*2ff50*/  SHFL.IDX P6, R14, R13, R12, R11 ;  /* 0x0000000c0d0e7389 */ /* 0x00006400000c000b */
[----:B01----:R-:W-:Y:S01]  /*2ff60*/  ENDCOLLECTIVE ;  /* 0x000000000000791b */ /* 0x003fe20003800000 */
.L_x_8673:
[----:B------:R-:W-:Y:S02]  /*2ff70*/  IMAD.MOV.U32 R13, RZ, RZ, R25 ;  /* 0x000000ffff0d7224 */ /* 0x000fe400078e0019 */
[----:B------:R-:W-:Y:S02]  /*2ff80*/  IMAD.MOV.U32 R12, RZ, RZ, R8 ;  /* 0x000000ffff0c7224 */ /* 0x000fe400078e0008 */
[----:B------:R-:W-:-:S07]  /*2ff90*/  IMAD.MOV.U32 R4, RZ, RZ, R14 ;  /* 0x000000ffff047224 */ /* 0x000fce00078e000e */
[----:B------:R-:W-:Y:S05]  /*2ffa0*/  WARPSYNC.COLLECTIVE R15, `(.L_x_8674) ;  /* 0x000000000f087348 */ /* 0x000fea0003c00000 */
[----:B------:R0:W1:Y:S02]  /*2ffb0*/  SHFL.IDX P6, R14, R13, R12, R11 ;  /* 0x0000000c0d0e7389 */ /* 0x00006400000c000b */
[----:B01----:R-:W-:Y:S01]  /*2ffc0*/  ENDCOLLECTIVE ;  /* 0x000000000000791b */ /* 0x003fe20003800000 */
.L_x_8674:
[----:B------:R-:W-:Y:S02]  /*2ffd0*/  IMAD.MOV.U32 R13, RZ, RZ, R9 ;  /* 0x000000ffff0d7224 */ /* 0x000fe400078e0009 */
[----:B------:R-:W-:-:S07]  /*2ffe0*/  IMAD.MOV.U32 R10, RZ, RZ, R14 ;  /* 0x000000ffff0a7224 */ /* 0x000fce00078e000e */
[----:B------:R-:W-:Y:S05]  /*2fff0*/  WARPSYNC.COLLECTIVE R15, `(.L_x_8675) ;  /* 0x000000000f087348 */ /* 0x000fea0003c00000 */
[----:B------:R0:W1:Y:S02]  /*30000*/  SHFL.IDX P6, R14, R13, R12, R11 ;  /* 0x0000000c0d0e7389 */ /* 0x00006400000c000b */
[----:B01----:R-:W-:Y:S01]  /*30010*/  ENDCOLLECTIVE ;  /* 0x000000000000791b */ /* 0x003fe20003800000 */
.L_x_8675:
[----:B------:R-:W-:Y:S05]  /*30020*/  BRA `(.L_x_8676) ;  /* 0xffffff1c00f07947 */ /* 0x000fea000383ffff */
.L_x_8422:
[----:B------:R-:W-:Y:S02]  /*30030*/  IMAD.MOV.U32 R13, RZ, RZ, R3 ;  /* 0x000000ffff0d7224 */ /* 0x000fe400078e0003 */
[----:B------:R-:W-:Y:S02]  /*30040*/  IMAD.MOV.U32 R12, RZ, RZ, RZ ;  /* 0x000000ffff0c7224 */ /* 0x000fe400078e00ff */
[----:B------:R-:W-:Y:S02]  /*30050*/  IMAD.MOV.U32 R11, RZ, RZ, 0x181f ;  /* 0x0000181fff0b7424 */ /* 0x000fe400078e00ff */
[----:B------:R-:W-:-:S07]  /*30060*/  IMAD.MOV.U32 R15, RZ, RZ, -0x1 ;  /* 0xffffffffff0f7424 */ /* 0x000fce00078e00ff */
[----:B-----5:R-:W-:Y:S05]  /*30070*/  WARPSYNC.COLLECTIVE R15, `(.L_x_8677) ;  /* 0x000000000f087348 */ /* 0x020fea0003c00000 */
[----:B------:R0:W1:Y:S02]  /*30080*/  SHFL.IDX P6, R14, R13, R12, R11 ;  /* 0x0000000c0d0e7389 */ /* 0x00006400000c000b */
[----:B01---5:R-:W-:Y:S01]  /*30090*/  ENDCOLLECTIVE ;  /* 0x000000000000791b */ /* 0x023fe20003800000 */
.L_x_8677:
[----:B------:R-:W-:Y:S02]  /*300a0*/  IMAD.MOV.U32 R13, RZ, RZ, R2 ;  /* 0x000000ffff0d7224 */ /* 0x000fe400078e0002 */
[----:B------:R-:W-:-:S07]  /*300b0*/  IMAD.MOV.U32 R0, RZ, RZ, R14 ;  /* 0x000000ffff007224 */ /* 0x000fce00078e000e */
[----:B------:R-:W-:Y:S05]  /*300c0*/  WARPSYNC.COLLECTIVE R15, `(.L_x_8678) ;  /* 0x000000000f087348 */ /* 0x000fea0003c00000 */
[----:B------:R0:W1:Y:S02]  /*300d0*/  SHFL.IDX P6, R14, R13, R12, R11 ;  /* 0x0000000c0d0e7389 */ /* 0x00006400000c000b */
[----:B01----:R-:W-:Y:S01]  /*300e0*/  ENDCOLLECTIVE ;  /* 0x000000000000791b */ /* 0x003fe20003800000 */
.L_x_8678:
[----:B------:R-:W-:Y:S05]  /*300f0*/  BRA `(.L_x_8679) ;  /* 0xffffff2c00bc7947 */ /* 0x000fea000383ffff */
.L_x_8425:
        /* <DEDUP_REMOVED lines=8> */
.L_x_8681:
[----:B------:R-:W-:Y:S05]  /*30180*/  BSYNC B1 ;  /* 0x0000000000017941 */ /* 0x000fea0003800000 */
.L_x_8680:
        /* <DEDUP_REMOVED lines=8> */
.L_x_8682:
[----:B------:R-:W-:Y:S05]  /*30210*/  BRA `(.L_x_8683) ;  /* 0xffffff2c00cc7947 */ /* 0x000fea000383ffff */
.L_x_8428:
        /* <DEDUP_REMOVED lines=8> */
.L_x_8685:
[----:B------:R-:W-:Y:S05]  /*302a0*/  BSYNC B1 ;  /* 0x0000000000017941 */ /* 0x000fea0003800000 */
.L_x_8684:
        /* <DEDUP_REMOVED lines=8> */
.L_x_8686:
[----:B------:R-:W-:Y:S05]  /*30330*/  BRA `(.L_x_8687) ;  /* 0xffffff2c00dc7947 */ /* 0x000fea000383ffff */
.L_x_8431:
        /* <DEDUP_REMOVED lines=8> */
.L_x_8689:
[----:B------:R-:W-:Y:S05]  /*303c0*/  BSYNC B1 ;  /* 0x0000000000017941 */ /* 0x000fea0003800000 */
.L_x_8688:
        /* <DEDUP_REMOVED lines=8> */
.L_x_8690:
[----:B------:R-:W-:Y:S05]  /*30450*/  BRA `(.L_x_8691) ;  /* 0xffffff2c00ec7947 */ /* 0x000fea000383ffff */
.L_x_8433:
[----:B------:R-:W-:Y:S02]  /*30460*/  IMAD.MOV.U32 R13, RZ, RZ, R8 ;  /* 0x000000ffff0d7224 */ /* 0x000fe400078e0008 */
[----:B------:R-:W-:Y:S02]  /*30470*/  IMAD.MOV.U32 R12, RZ, RZ, RZ ;  /* 0x000000ffff0c7224 */ /* 0x000fe400078e00ff */
[----:B------:R-:W-:Y:S02]  /*30480*/  IMAD.MOV.U32 R11, RZ, RZ, 0x1c1f ;  /* 0x00001c1fff0b7424 */ /* 0x000fe400078e00ff */
[----:B------:R-:W-:-:S07]  /*30490*/  IMAD.MOV.U32 R15, RZ, RZ, -0x1 ;  /* 0xffffffffff0f7424 */ /* 0x000fce00078e00ff */
[----:B------:R-:W-:Y:S05]  /*304a0*/  WARPSYNC.COLLECTIVE R15, `(.L_x_8692) ;  /* 0x000000000f087348 */ /* 0x000fea0003c00000 */
[----:B------:R0:W1:Y:S02]  /*304b0*/  SHFL.IDX P6, R14, R13, R12, R11 ;  /* 0x0000000c0d0e7389 */ /* 0x00006400000c000b */
[----:B01----:R-:W-:Y:S01]  /*304c0*/  ENDCOLLECTIVE ;  /* 0x000000000000791b */ /* 0x003fe20003800000 */
.L_x_8692:
[----:B------:R-:W-:Y:S02]  /*304d0*/  IMAD.MOV.U32 R13, RZ, RZ, R4 ;  /* 0x000000ffff0d7224 */ /* 0x000fe400078e0004 */
[----:B------:R-:W-:-:S07]  /*304e0*/  IMAD.MOV.U32 R9, RZ, RZ, R14 ;  /* 0x000000ffff097224 */ /* 0x000fce00078e000e */
[----:B------:R-:W-:Y:S05]  /*304f0*/  WARPSYNC.COLLECTIVE R15, `(.L_x_8693) ;  /* 0x000000000f087348 */ /* 0x000fea0003c00000 */
[----:B------:R0:W1:Y:S02]  /*30500*/  SHFL.IDX P6, R14, R13, R12, R11 ;  /* 0x0000000c0d0e7389 */ /* 0x00006400000c000b */
[----:B01----:R-:W-:Y:S01]  /*30510*/  ENDCOLLECTIVE ;  /* 0x000000000000791b */ /* 0x003fe20003800000 */
.L_x_8693:
[----:B------:R-:W-:Y:S05]  /*30520*/  BRA `(.L_x_8694) ;  /* 0xffffff3400307947 */ /* 0x000fea000383ffff */
.L_x_8436:
[----:B------:R-:W-:Y:S01]  /*30530*/  BSSY B1, `(.L_x_8695) ;  /* 0x0000008000017945 */ /* 0x000fe20003800000 */
[----:B--2---:R-:W-:Y:S02]  /*30540*/  IMAD.MOV.U32 R13, RZ, RZ, R8 ;  /* 0x000000ffff0d7224 */ /* 0x004fe400078e0008 */
[----:B------:R-:W-:Y:S02]  /*30550*/  IMAD.MOV.U32 R12, RZ, RZ, 0x1 ;  /* 0x00000001ff0c7424 */ /* 0x000fe400078e00ff */
[----:B------:R-:W-:Y:S02]  /*30560*/  IMAD.MOV.U32 R11, RZ, RZ, 0x1c1f ;  /* 0x00001c1fff0b7424 */ /* 0x000fe400078e00ff */
[----:B------:R-:W-:-:S07]  /*30570*/  IMAD.MOV.U32 R15, RZ, RZ, -0x1 ;  /* 0xffffffffff0f7424 */ /* 0x000fce00078e00ff */
[----:B01----:R-:W-:Y:S05]  /*30580*/  WARPSYNC.COLLECTIVE R15, `(.L_x_8696) ;  /* 0x000000000f087348 */ /* 0x003fea0003c00000 */
[----:B------:R2:W3:Y:S02]  /*30590*/  SHFL.IDX P6, R14, R13, R12, R11 ;  /* 0x0000000c0d0e7389 */ /* 0x0004e400000c000b */
[----:B0123--:R-:W-:Y:S01]  /*305a0*/  ENDCOLLECTIVE ;  /* 0x000000000000791b */ /* 0x00ffe20003800000 */
.L_x_8696:
[----:B------:R-:W-:Y:S05]  /*305b0*/  BSYNC B1 ;  /* 0x0000000000017941 */ /* 0x000fea0003800000 */
.L_x_8695:
        /* <DEDUP_REMOVED lines=8> */
.L_x_8697:
[----:B------:R-:W-:Y:S05]  /*30640*/  BRA `(.L_x_8698) ;  /* 0xffffff3800507947 */ /* 0x000fea000383ffff */
.L_x_8440:
[----:B------:R-:W-:Y:S02]  /*30650*/  IMAD.MOV.U32 R13, RZ, RZ, R3 ;  /* 0x000000ffff0d7224 */ /* 0x000fe400078e0003 */
[----:B------:R-:W-:Y:S02]  /*30660*/  IMAD.MOV.U32 R12, RZ, RZ, RZ ;  /* 0x000000ffff0c7224 */ /* 0x000fe400078e00ff */
[----:B------:R-:W-:Y:S02]  /*30670*/  IMAD.MOV.U32 R11, RZ, RZ, 0x181f ;  /* 0x0000181fff0b7424 */ /* 0x000fe400078e00ff */
[----:B------:R-:W-:-:S07]  /*30680*/  IMAD.MOV.U32 R15, RZ, RZ, -0x1 ;  /* 0xffffffffff0f7424 */ /* 0x000fce00078e00ff */
[----:B01----:R-:W-:Y:S05]  /*30690*/  WARPSYNC.COLLECTIVE R15, `(.L_x_8699) ;  /* 0x000000000f087348 */ /* 0x003fea0003c00000 */
[----:B------:R2:W3:Y:S02]  /*306a0*/  SHFL.IDX P6, R14, R13, R12, R11 ;  /* 0x0000000c0d0e7389 */ /* 0x0004e400000c000b */
[----:B0123--:R-:W-:Y:S01]  /*306b0*/  ENDCOLLECTIVE ;  /* 0x000000000000791b */ /* 0x00ffe20003800000 */
.L_x_8699:
[----:B------:R-:W-:Y:S02]  /*306c0*/  IMAD.MOV.U32 R13, RZ, RZ, R2 ;  /* 0x000000ffff0d7224 */ /* 0x000fe400078e0002 */
[----:B------:R-:W-:-:S07]  /*306d0*/  IMAD.MOV.U32 R0, RZ, RZ, R14 ;  /* 0x000000ffff007224 */ /* 0x000fce00078e000e */
[----:B------:R-:W-:Y:S05]  /*306e0*/  WARPSYNC.COLLECTIVE R15, `(.L_x_8700) ;  /* 0x000000000f087348 */ /* 0x000fea0003c00000 */
[----:B------:R0:W1:Y:S02]  /*306f0*/  SHFL.IDX P6, R14, R13, R12, R11 ;  /* 0x0000000c0d0e7389 */ /* 0x00006400000c000b */
[----:B01----:R-:W-:Y:S01]  /*30700*/  ENDCOLLECTIVE ;  /* 0x000000000000791b */ /* 0x003fe20003800000 */
.L_x_8700:
[----:B------:R-:W-:Y:S05]  /*30710*/  BRA `(.L_x_8701) ;  /* 0xffffff44008c7947 */ /* 0x000fea000383ffff */
.L_x_8443:
[----:B------:R-:W-:Y:S01]  /*30720*/  BSSY B1, `(.L_x_8702) ;  /* 0x0000008000017945 */ /* 0x000fe20003800000 */
[----:B------:R-:W-:Y:S02]  /*30730*/  IMAD.MOV.U32 R13, RZ, RZ, R3 ;  /* 0x000000ffff0d7224 */ /* 0x000fe400078e0003 */
[----:B------:R-:W-:Y:S02]  /*30740*/  IMAD.MOV.U32 R12, RZ, RZ, 0x1 ;  /* 0x00000001ff0c7424 */ /* 0x000fe400078e00ff */
[----:B--2---:R-:W-:Y:S02]  /*30750*/  IMAD.MOV.U32 R11, RZ, RZ, 0x181f ;  /* 0x0000181fff0b7424 */ /* 0x004fe400078e00ff */
[----:B------:R-:W-:-:S07]  /*30760*/  IMAD.MOV.U32 R15, RZ, RZ, -0x1 ;  /* 0xffffffffff0f7424 */ /* 0x000fce00078e00ff */
[----:B01-34-:R-:W-:Y:S05]  /*30770*/  WARPSYNC.COLLECTIVE R15, `(.L_x_8703) ;  /* 0x000000000f087348 */ /* 0x01bfea0003c00000 */
[----:B----4-:R2:W4:Y:S02]  /*30780*/  SHFL.IDX P6, R14, R13, R12, R11 ;  /* 0x0000000c0d0e7389 */ /* 0x01052400000c000b */
[----:B01234-:R-:W-:Y:S01]  /*30790*/  ENDCOLLECTIVE ;  /* 0x000000000000791b */ /* 0x01ffe20003800000 */
.L_x_8703:
[----:B------:R-:W-:Y:S05]  /*307a0*/  BSYNC B1 ;  /* 0x0000000000017941 */ /* 0x000fea0003800000 */
.L_x_8702:
        /* <DEDUP_REMOVED lines=8> */
.L_x_8704:
[----:B------:R-:W-:Y:S05]  /*30830*/  BRA `(.L_x_8705) ;  /* 0xffffff4400a47947 */ /* 0x000fea000383ffff */
.L_x_8446:
        /* <DEDUP_REMOVED lines=8> */
.L_x_8707:
[----:B------:R-:W-:Y:S05]  /*308c0*/  BSYNC B1 ;  /* 0x0000000000017941 */ /* 0x000fea0003800000 */
.L_x_8706:
        /* <DEDUP_REMOVED lines=8> */
.L_x_8708:
[----:B------:R-:W-:Y:S05]  /*30950*/  BRA `(.L_x_8709) ;  /* 0xffffff4400b87947 */ /* 0x000fea000383ffff */
.L_x_8449:
        /* <DEDUP_REMOVED lines=8> */
.L_x_8711:
[----:B------:R-:W-:Y:S05]  /*309e0*/  BSYNC B1 ;  /* 0x0000000000017941 */ /* 0x000fea0003800000 */
.L_x_8710:
        /* <DEDUP_REMOVED lines=8> */
.L_x_8712:
[----:B------:R-:W-:Y:S05]  /*30a70*/  BRA `(.L_x_8713) ;  /* 0xffffff4400cc7947 */ /* 0x000fea000383ffff */
.L_x_8468:
        /* <DEDUP_REMOVED lines=11> */
.L_x_8715:
[----:B------:R-:W-:Y:S05]  /*30b30*/  BSYNC B1 ;  /* 0x0000000000017941 */ /* 0x000fea0003800000 */
.L_x_8714:
[----:B------:R-:W-:Y:S05]  /*30b40*/  BRA `(.L_x_8716) ;  /* 0xffffff6400ec7947 */ /* 0x000fea000383ffff */
.L_x_8470:
[----:B------:R-:W-:Y:S01]  /*30b50*/  BSSY B1, `(.L_x_8717) ;  /* 0x0000006000017945 */ /* 0x000fe20003800000 */
[----:B------:R-:W-:-:S07]  /*30b60*/  IMAD.MOV.U32 R15, RZ, RZ, -0x1 ;  /* 0xffffffffff0f7424 */ /* 0x000fce00078e00ff */
[----:B01----:R-:W-:Y:S05]  /*30b70*/  WARPSYNC.COLLECTIVE R15, `(.L_x_8718) ;  /* 0x000000000f0c7348 */ /* 0x003fea0003c00000 */
[----:B------:R-:W-:Y:S02]  /*30b80*/  ELECT P6, UR62, PT ;  /* 0x00000000003e782f */ /* 0x000fe400038c0000 */
[----:B------:R-:W-:Y:S01]  /*30b90*/  MOV R14, UR62 ;  /* 0x0000003e000e7c02 */ /* 0x000fe20008000f00 */
[----:B01----:R-:W-:Y:S10]  /*30ba0*/  ENDCOLLECTIVE ;  /* 0x000000000000791b */ /* 0x003ff40003800000 */
.L_x_8718:
[----:B------:R-:W-:Y:S05]  /*30bb0*/  BSYNC B1 ;  /* 0x0000000000017941 */ /* 0x000fea0003800000 */
.L_x_8717:
[----:B------:R-:W-:Y:S05]  /*30bc0*/  BRA `(.L_x_8469) ;  /* 0xffffff6400e47947 */ /* 0x000fea000383ffff */
.L_x_8472:
[----:B-1----:R1:W2:Y:S02]  /*30bd0*/  SYNCS.PHASECHK.TRANS64.TRYWAIT P0, [R18+URZ+0x2e820], R3 ;  /* 0x02e82003120075a7 */ /* 0x0022a4000800017f */
[----:B--2---:R-:W-:Y:S05]  /*30be0*/  @!P0 NANOSLEEP.SYNCS 0x989680 ;  /* 0x009896800000895d */ /* 0x004fea0003900000 */
[----:B------:R-:W2:Y:S02]  /*30bf0*/  @!P0 SYNCS.PHASECHK.TRANS64 P0, [R18+URZ+0x2e820], R3 ;  /* 0x02e82003120085a7 */ /* 0x000ea4000800007f */
[----:B--2---:R-:W-:Y:S05]  /*30c00*/  @!P0 BRA `(.L_x_8472) ;  /* 0xfffffffc00f08947 */ /* 0x004fea000383ffff */
[----:B------:R-:W-:Y:S05]  /*30c10*/  BRA `(.L_x_8719) ;  /* 0xffffff6400f47947 */ /* 0x000fea000383ffff */
.L_x_8476:
[----:B--2---:R2:W3:Y:S02]  /*30c20*/  SYNCS.PHASECHK.TRANS64.TRYWAIT P0, [R6+URZ+0x2e8a0], R8 ;  /* 0x02e8a008060075a7 */ /* 0x0044e4000800017f */
[----:B---3--:R-:W-:Y:S05]  /*30c30*/  @!P0 NANOSLEEP.SYNCS 0x989680 ;  /* 0x009896800000895d */ /* 0x008fea0003900000 */
[----:B------:R-:W3:Y:S02]  /*30c40*/  @!P0 SYNCS.PHASECHK.TRANS64 P0, [R6+URZ+0x2e8a0], R8 ;  /* 0x02e8a008060085a7 */ /* 0x000ee4000800007f */
[----:B---3--:R-:W-:Y:S05]  /*30c50*/  @!P0 BRA `(.L_x_8476) ;  /* 0xfffffffc00f08947 */ /* 0x008fea000383ffff */
[----:B------:R-:W-:Y:S05]  /*30c60*/  BRA `(.L_x_8720) ;  /* 0xffffff6800147947 */ /* 0x000fea000383ffff */
.L_x_8481:
[----:B-1----:R1:W3:Y:S02]  /*30c70*/  SYNCS.PHASECHK.TRANS64.TRYWAIT P0, [R6+URZ+0x2e8c0], R8 ;  /* 0x02e8c008060075a7 */ /* 0x0022e4000800017f */
[----:B---3--:R-:W-:Y:S05]  /*30c80*/  @!P0 NANOSLEEP.SYNCS 0x989680 ;  /* 0x009896800000895d */ /* 0x008fea0003900000 */
[----:B------:R-:W3:Y:S02]  /*30c90*/  @!P0 SYNCS.PHASECHK.TRANS64 P0, [R6+URZ+0x2e8c0], R8 ;  /* 0x02e8c008060085a7 */ /* 0x000ee4000800007f */
[----:B---3--:R-:W-:Y:S05]  /*30ca0*/  @!P0 BRA `(.L_x_8481) ;  /* 0xfffffffc00f08947 */ /* 0x008fea000383ffff */
[----:B------:R-:W-:Y:S05]  /*30cb0*/  BRA `(.L_x_8721) ;  /* 0xffffff6800947947 */ /* 0x000fea000383ffff */
.L_x_8488:
[----:B-1----:R1:W2:Y:S02]  /*30cc0*/  SYNCS.PHASECHK.TRANS64.TRYWAIT P1, [R4+URZ+0x2e8a0], R5 ;  /* 0x02e8a005040075a7 */ /* 0x0022a4000802017f */
[----:B--2---:R-:W-:Y:S05]  /*30cd0*/  @!P1 NANOSLEEP.SYNCS 0x989680 ;  /* 0x009896800000995d */ /* 0x004fea0003900000 */
[----:B------:R-:W2:Y:S02]  /*30ce0*/  @!P1 SYNCS.PHASECHK.TRANS64 P1, [R4+URZ+0x2e8a0], R5 ;  /* 0x02e8a005040095a7 */ /* 0x000ea4000802007f */
[----:B--2---:R-:W-:Y:S05]  /*30cf0*/  @!P1 BRA `(.L_x_8488) ;  /* 0xfffffffc00f09947 */ /* 0x004fea000383ffff */
[----:B------:R-:W-:Y:S05]  /*30d00*/  BRA `(.L_x_8722) ;  /* 0xffffff6c00687947 */ /* 0x000fea000383ffff */
.L_x_8493:
[----:B--2---:R2:W3:Y:S02]  /*30d10*/  SYNCS.PHASECHK.TRANS64.TRYWAIT P1, [R4+URZ+0x2e8c0], R5 ;  /* 0x02e8c005040075a7 */ /* 0x0044e4000802017f */
[----:B---3--:R-:W-:Y:S05]  /*30d20*/  @!P1 NANOSLEEP.SYNCS 0x989680 ;  /* 0x009896800000995d */ /* 0x008fea0003900000 */
[----:B------:R-:W3:Y:S02]  /*30d30*/  @!P1 SYNCS.PHASECHK.TRANS64 P1, [R4+URZ+0x2e8c0], R5 ;  /* 0x02e8c005040095a7 */ /* 0x000ee4000802007f */
[----:B---3--:R-:W-:Y:S05]  /*30d40*/  @!P1 BRA `(.L_x_8493) ;  /* 0xfffffffc00f09947 */ /* 0x008fea000383ffff */
[----:B------:R-:W-:Y:S05]  /*30d50*/  BRA `(.L_x_8723) ;  /* 0xffffff6c00e47947 */ /* 0x000fea000383ffff */
.L_x_8510:
        /* <DEDUP_REMOVED lines=8> */
[----:B--2---:R-:W-:Y:S05]  /*30de0*/  WARPSYNC.COLLECTIVE R15, `(.L_x_8725) ;  /* 0x000000000f087348 */ /* 0x004fea0003c00000 */
[----:B------:R0:W1:Y:S02]  /*30df0*/  SHFL.IDX P6, R14, R13, R12, R11 ;  /* 0x0000000c0d0e7389 */ /* 0x00006400000c000b */
[----:B012---:R-:W-:Y:S01]  /*30e00*/  ENDCOLLECTIVE ;  /* 0x000000000000791b */ /* 0x007fe20003800000 */
.L_x_8725:
[----:B------:R-:W-:Y:S05]  /*30e10*/  BSYNC B0 ;  /* 0x0000000000007941 */ /* 0x000fea0003800000 */
.L_x_8724:
[----:B------:R-:W-:Y:S05]  /*30e20*/  BRA `(.L_x_8726) ;  /* 0xffffff7c00487947 */ /* 0x000fea000383ffff */
.L_x_8512:
[----:B------:R-:W-:Y:S01]  /*30e30*/  BSSY B0, `(.L_x_8727) ;  /* 0x0000006000007945 */ /* 0x000fe20003800000 */
[----:B------:R-:W-:-:S07]  /*30e40*/  IMAD.MOV.U32 R15, RZ, RZ, -0x1 ;  /* 0xffffffffff0f7424 */ /* 0x000fce00078e00ff */
[----:B012---:R-:W-:Y:S05]  /*30e50*/  WARPSYNC.COLLECTIVE R15, `(.L_x_8728) ;  /* 0x000000000f0c7348 */ /* 0x007fea0003c00000 */
[----:B------:R-:W-:Y:S02]  /*30e60*/  ELECT P6, UR62, PT ;  /* 0x00000000003e782f */ /* 0x000fe400038c0000 */
[----:B------:R-:W-:Y:S01]  /*30e70*/  MOV R14, UR62 ;  /* 0x0000003e000e7c02 */ /* 0x000fe20008000f00 */
[----:B012---:R-:W-:Y:S10]  /*30e80*/  ENDCOLLECTIVE ;  /* 0x000000000000791b */ /* 0x007ff40003800000 */
.L_x_8728:
[----:B------:R-:W-:Y:S05]  /*30e90*/  BSYNC B0 ;  /* 0x0000000000007941 */ /* 0x000fea0003800000 */
.L_x_8727:
[----:B------:R-:W-:Y:S05]  /*30ea0*/  BRA `(.L_x_8729) ;  /* 0xffffff7c00507947 */ /* 0x000fea000383ffff */
.L_x_8514:
[----:B-1----:R1:W2:Y:S02]  /*30eb0*/  SYNCS.PHASECHK.TRANS64.TRYWAIT P0, [R0+URZ+0x2e880], R3 ;  /* 0x02e88003000075a7 */ /* 0x0022a4000800017f */
[----:B--2---:R-:W-:Y:S05]  /*30ec0*/  @!P0 NANOSLEEP.SYNCS 0x989680 ;  /* 0x009896800000895d */ /* 0x004fea0003900000 */
[----:B------:R-:W2:Y:S02]  /*30ed0*/  @!P0 SYNCS.PHASECHK.TRANS64 P0, [R0+URZ+0x2e880], R3 ;  /* 0x02e88003000085a7 */ /* 0x000ea4000800007f */
[----:B--2---:R-:W-:Y:S05]  /*30ee0*/  @!P0 BRA `(.L_x_8514) ;  /* 0xfffffffc00f08947 */ /* 0x004fea000383ffff */
[----:B------:R-:W-:Y:S05]  /*30ef0*/  BRA `(.L_x_8730) ;  /* 0xffffff7c00c47947 */ /* 0x000fea000383ffff */
.L_x_8516:
[----:B--2---:R2:W3:Y:S02]  /*30f00*/  SYNCS.PHASECHK.TRANS64.TRYWAIT P0, [R0+URZ+0x2e840], R3 ;  /* 0x02e84003000075a7 */ /* 0x0044e4000800017f */
[----:B---3--:R-:W-:Y:S05]  /*30f10*/  @!P0 NANOSLEEP.SYNCS 0x989680 ;  /* 0x009896800000895d */ /* 0x008fea0003900000 */
[----:B------:R-:W3:Y:S02]  /*30f20*/  @!P0 SYNCS.PHASECHK.TRANS64 P0, [R0+URZ+0x2e840], R3 ;  /* 0x02e84003000085a7 */ /* 0x000ee4000800007f */
[----:B---3--:R-:W-:Y:S05]  /*30f30*/  @!P0 BRA `(.L_x_8516) ;  /* 0xfffffffc00f08947 */ /* 0x008fea000383ffff */
[----:B------:R-:W-:Y:S05]  /*30f40*/  BRA `(.L_x_8731) ;  /* 0xffffff80001c7947 */ /* 0x000fea000383ffff */
.L_x_8520:
        /* <DEDUP_REMOVED lines=14> */
.L_x_8732:
[----:B------:R-:W-:Y:S02]  /*31030*/  IMAD.MOV.U32 R13, RZ, RZ, R4 ;  /* 0x000000ffff0d7224 */ /* 0x000fe400078e0004 */
[----:B------:R-:W-:-:S07]  /*31040*/  IMAD.MOV.U32 R6, RZ, RZ, R14 ;  /* 0x000000ffff067224 */ /* 0x000fce00078e000e */
[----:B------:R-:W-:Y:S05]  /*31050*/  WARPSYNC.COLLECTIVE R15, `(.L_x_8733) ;  /* 0x000000000f087348 */ /* 0x000fea0003c00000 */
[----:B------:R0:W1:Y:S02]  /*31060*/  SHFL.IDX P6, R14, R13, R12, R11 ;  /* 0x0000000c0d0e7389 */ /* 0x00006400000c000b */
[----:B01----:R-:W-:Y:S01]  /*31070*/  ENDCOLLECTIVE ;  /* 0x000000000000791b */ /* 0x003fe20003800000 */
.L_x_8733:
        /* <DEDUP_REMOVED lines=17> */
.L_x_8734:
[----:B------:R-:W-:Y:S02]  /*31190*/  IMAD.MOV.U32 R13, RZ, RZ, R4 ;  /* 0x000000ffff0d7224 */ /* 0x000fe400078e0004 */
[----:B------:R-:W-:-:S07]  /*311a0*/  IMAD.MOV.U32 R6, RZ, RZ, R14 ;  /* 0x000000ffff067224 */ /* 0x000fce00078e000e */
[----:B------:R-:W-:Y:S05]  /*311b0*/  WARPSYNC.COLLECTIVE R15, `(.L_x_8735) ;  /* 0x000000000f087348 */ /* 0x000fea0003c00000 */
[----:B------:R0:W1:Y:S02]  /*311c0*/  SHFL.IDX P6, R14, R13, R12, R11 ;  /* 0x0000000c0d0e7389 */ /* 0x00006400000c000b */
[----:B01----:R-:W-:Y:S01]  /*311d0*/  ENDCOLLECTIVE ;  /* 0x000000000000791b */ /* 0x003fe20003800000 */
.L_x_8735:
        /* <DEDUP_REMOVED lines=17> */
.L_x_8736:
[----:B------:R-:W-:Y:S02]  /*312f0*/  IMAD.MOV.U32 R13, RZ, RZ, R4 ;  /* 0x000000ffff0d7224 */ /* 0x000fe400078e0004 */
[----:B------:R-:W-:-:S07]  /*31300*/  IMAD.MOV.U32 R6, RZ, RZ, R14 ;  /* 0x000000ffff067224 */ /* 0x000fce00078e000e */
[----:B------:R-:W-:Y:S05]  /*31310*/  WARPSYNC.COLLECTIVE R15, `(.L_x_8737) ;  /* 0x000000000f087348 */ /* 0x000fea0003c00000 */
[----:B------:R0:W1:Y:S02]  /*31320*/  SHFL.IDX P6, R14, R13, R12, R11 ;  /* 0x0000000c0d0e7389 */ /* 0x00006400000c000b */
[----:B01----:R-:W-:Y:S01]  /*31330*/  ENDCOLLECTIVE ;  /* 0x000000000000791b */ /* 0x003fe20003800000 */
.L_x_8737:
        /* <DEDUP_REMOVED lines=17> */
.L_x_8738:
[----:B------:R-:W-:Y:S02]  /*31450*/  IMAD.MOV.U32 R13, RZ, RZ, R4 ;  /* 0x000000ffff0d7224 */ /* 0x000fe400078e0004 */
[----:B------:R-:W-:-:S07]  /*31460*/  IMAD.MOV.U32 R6, RZ, RZ, R14 ;  /* 0x000000ffff067224 */ /* 0x000fce00078e000e */
[----:B------:R-:W-:Y:S05]  /*31470*/  WARPSYNC.COLLECTIVE R15, `(.L_x_8739) ;  /* 0x000000000f087348 */ /* 0x000fea0003c00000 */
[----:B------:R0:W1:Y:S02]  /*31480*/  SHFL.IDX P6, R14, R13, R12, R11 ;  /* 0x0000000c0d0e7389 */ /* 0x00006400000c000b */
[----:B01----:R-:W-:Y:S01]  /*31490*/  ENDCOLLECTIVE ;  /* 0x000000000000791b */ /* 0x003fe20003800000 */
.L_x_8739:
        /* <DEDUP_REMOVED lines=17> */
.L_x_8740:
[----:B------:R-:W-:Y:S02]  /*315b0*/  IMAD.MOV.U32 R13, RZ, RZ, R4 ;  /* 0x000000ffff0d7224 */ /* 0x000fe400078e0004 */
[----:B------:R-:W-:-:S07]  /*315c0*/  IMAD.MOV.U32 R6, RZ, RZ, R14 ;  /* 0x000000ffff067224 */ /* 0x000fce00078e000e */
[----:B------:R-:W-:Y:S05]  /*315d0*/  WARPSYNC.COLLECTIVE R15, `(.L_x_8741) ;  /* 0x000000000f087348 */ /* 0x000fea0003c00000 */
[----:B------:R0:W1:Y:S02]  /*315e0*/  SHFL.IDX P6, R14, R13, R12, R11 ;  /* 0x0000000c0d0e7389 */ /* 0x00006400000c000b */
[----:B01----:R-:W-:Y:S01]  /*315f0*/  ENDCOLLECTIVE ;  /* 0x000000000000791b */ /* 0x003fe20003800000 */
.L_x_8741:
        /* <DEDUP_REMOVED lines=17> */
.L_x_8742:
[----:B------:R-:W-:Y:S02]  /*31710*/  IMAD.MOV.U32 R13, RZ, RZ, R4 ;  /* 0x000000ffff0d7224 */ /* 0x000fe400078e0004 */
[----:B------:R-:W-:-:S07]  /*31720*/  IMAD.MOV.U32 R6, RZ, RZ, R14 ;  /* 0x000000ffff067224 */ /* 0x000fce00078e000e */
[----:B------:R-:W-:Y:S05]  /*31730*/  WARPSYNC.COLLECTIVE R15, `(.L_x_8743) ;  /* 0x000000000f087348 */ /* 0x000fea0003c00000 */
[----:B------:R0:W1:Y:S02]  /*31740*/  SHFL.IDX P6, R14, R13, R12, R11 ;  /* 0x0000000c0d0e7389 */ /* 0x00006400000c000b */
[----:B01----:R-:W-:Y:S01]  /*31750*/  ENDCOLLECTIVE ;  /* 0x000000000000791b */ /* 0x003fe20003800000 */
.L_x_8743:
        /* <DEDUP_REMOVED lines=15> */
.L_x_8744:
[----:B------:R-:W-:-:S05]  /*31850*/  VIADD R7, R0, 0x60 ;  /* 0x0000006000077836 */ /* 0x000fca0000000000 */
[----:B------:R-:W-:Y:S01]  /*31860*/  ISETP.GE.AND P1, PT, R7, R2, PT ;  /* 0x000000020700720c */ /* 0x000fe20003f26270 */
[----:B------:R-:W-:Y:S02]  /*31870*/  IMAD.MOV.U32 R13, RZ, RZ, R4 ;  /* 0x000000ffff0d7224 */ /* 0x000fe400078e0004 */
[----:B------:R-:W-:-:S10]  /*31880*/  IMAD.MOV.U32 R6, RZ, RZ, R14 ;  /* 0x000000ffff067224 */ /* 0x000fd400078e000e */
[----:B------:R-:W-:Y:S05]  /*31890*/  WARPSYNC.COLLECTIVE R15, `(.L_x_8745) ;  /* 0x000000000f087348 */ /* 0x000fea0003c00000 */
[----:B------:R0:W1:Y:S02]  /*318a0*/  SHFL.IDX P6, R14, R13, R12, R11 ;  /* 0x0000000c0d0e7389 */ /* 0x00006400000c000b */
[----:B01----:R-:W-:Y:S01]  /*318b0*/  ENDCOLLECTIVE ;  /* 0x000000000000791b */ /* 0x003fe20003800000 */
.L_x_8745:
        /* <DEDUP_REMOVED lines=15> */
.L_x_8746:
[----:B------:R-:W-:Y:S02]  /*319b0*/  IMAD.MOV.U32 R13, RZ, RZ, R4 ;  /* 0x000000ffff0d7224 */ /* 0x000fe400078e0004 */
[----:B------:R-:W-:-:S07]  /*319c0*/  IMAD.MOV.U32 R5, RZ, RZ, R14 ;  /* 0x000000ffff057224 */ /* 0x000fce00078e000e */
[----:B------:R-:W-:Y:S05]  /*319d0*/  WARPSYNC.COLLECTIVE R15, `(.L_x_8747) ;  /* 0x000000000f087348 */ /* 0x000fea0003c00000 */
[----:B------:R0:W1:Y:S02]  /*319e0*/  SHFL.IDX P6, R14, R13, R12, R11 ;  /* 0x0000000c0d0e7389 */ /* 0x00006400000c000b */
[----:B01----:R-:W-:Y:S01]  /*319f0*/  ENDCOLLECTIVE ;  /* 0x000000000000791b */ /* 0x003fe20003800000 */
.L_x_8747:
[----:B------:R-:W-:Y:S01]  /*31a00*/  IMAD.MOV.U32 R3, RZ, RZ, R14 ;  /* 0x000000ffff037224 */ /* 0x000fe200078e000e */
[----:B------:R-:W-:Y:S06]  /*31a10*/  BRA `(.L_x_8748) ;  /* 0xffffff80006c7947 */ /* 0x000fec000383ffff */
.L_x_8523:
[----:B0-----:R0:W1:Y:S02]  /*31a20*/  SYNCS.PHASECHK.TRANS64.TRYWAIT P0, [R18+URZ+0x2e820], R0 ;  /* 0x02e82000120075a7 */ /* 0x001064000800017f */
[----:B-1----:R-:W-:Y:S05]  /*31a30*/  @!P0 NANOSLEEP.SYNCS 0x989680 ;  /* 0x009896800000895d */ /* 0x002fea0003900000 */
[----:B------:R-:W1:Y:S02]  /*31a40*/  @!P0 SYNCS.PHASECHK.TRANS64 P0, [R18+URZ+0x2e820], R0 ;  /* 0x02e82000120085a7 */ /* 0x000e64000800007f */
[----:B-1----:R-:W-:Y:S05]  /*31a50*/  @!P0 BRA `(.L_x_8523) ;  /* 0xfffffffc00f08947 */ /* 0x002fea000383ffff */
[----:B------:R-:W-:Y:S05]  /*31a60*/  BRA `(.L_x_8749) ;  /* 0xffffff8000cc7947 */ /* 0x000fea000383ffff */
.L_x_8529:
[----:B--2---:R2:W3:Y:S02]  /*31a70*/  SYNCS.PHASECHK.TRANS64.TRYWAIT P0, [R6+URZ+0x2e880], R5 ;  /* 0x02e88005060075a7 */ /* 0x0044e4000800017f */
[----:B---3--:R-:W-:Y:S05]  /*31a80*/  @!P0 NANOSLEEP.SYNCS 0x989680 ;  /* 0x009896800000895d */ /* 0x008fea0003900000 */
[----:B------:R-:W3:Y:S02]  /*31a90*/  @!P0 SYNCS.PHASECHK.TRANS64 P0, [R6+URZ+0x2e880], R5 ;  /* 0x02e88005060085a7 */ /* 0x000ee4000800007f */
[----:B---3--:R-:W-:Y:S05]  /*31aa0*/  @!P0 BRA `(.L_x_8529) ;  /* 0xfffffffc00f08947 */ /* 0x008fea000383ffff */
[----:B------:R-:W-:Y:S05]  /*31ab0*/  BRA `(.L_x_8750) ;  /* 0xffffff84008c7947 */ /* 0x000fea000383ffff */
.L_x_8534:
[----:B-1----:R1:W3:Y:S02]  /*31ac0*/  SYNCS.PHASECHK.TRANS64.TRYWAIT P0, [R6+URZ+0x2e840], R5 ;  /* 0x02e84005060075a7 */ /* 0x0022e4000800017f */
[----:B---3--:R-:W-:Y:S05]  /*31ad0*/  @!P0 NANOSLEEP.SYNCS 0x989680 ;  /* 0x009896800000895d */ /* 0x008fea0003900000 */
[----:B------:R-:W3:Y:S02]  /*31ae0*/  @!P0 SYNCS.PHASECHK.TRANS64 P0, [R6+URZ+0x2e840], R5 ;  /* 0x02e84005060085a7 */ /* 0x000ee4000800007f */
[----:B---3--:R-:W-:Y:S05]  /*31af0*/  @!P0 BRA `(.L_x_8534) ;  /* 0xfffffffc00f08947 */ /* 0x008fea000383ffff */
[----:B------:R-:W-:Y:S05]  /*31b00*/  BRA `(.L_x_8751) ;  /* 0xffffff88000c7947 */ /* 0x000fea000383ffff */
.L_x_8540:
[----:B--2---:R2:W3:Y:S02]  /*31b10*/  SYNCS.PHASECHK.TRANS64.TRYWAIT P0, [R3+URZ+0x2e870], R4 ;  /* 0x02e87004030075a7 */ /* 0x0044e4000800017f */
[----:B---3--:R-:W-:Y:S05]  /*31b20*/  @!P0 NANOSLEEP.SYNCS 0x989680 ;  /* 0x009896800000895d */ /* 0x008fea0003900000 */
[----:B------:R-:W3:Y:S02]  /*31b30*/  @!P0 SYNCS.PHASECHK.TRANS64 P0, [R3+URZ+0x2e870], R4 ;  /* 0x02e87004030085a7 */ /* 0x000ee4000800007f */
[----:B---3--:R-:W-:Y:S05]  /*31b40*/  @!P0 BRA `(.L_x_8540) ;  /* 0xfffffffc00f08947 */ /* 0x008fea000383ffff */
[----:B------:R-:W-:Y:S05]  /*31b50*/  BRA `(.L_x_8752) ;  /* 0xffffff8800a87947 */ /* 0x000fea000383ffff */
.L_x_8542:
[----:B--2---:R2:W3:Y:S02]  /*31b60*/  SYNCS.PHASECHK.TRANS64.TRYWAIT P0, [R3+URZ+0x2e860], R4 ;  /* 0x02e86004030075a7 */ /* 0x0044e4000800017f */
[----:B---3--:R-:W-:Y:S05]  /*31b70*/  @!P0 NANOSLEEP.SYNCS 0x989680 ;  /* 0x009896800000895d */ /* 0x008fea0003900000 */
[----:B------:R-:W3:Y:S02]  /*31b80*/  @!P0 SYNCS.PHASECHK.TRANS64 P0, [R3+URZ+0x2e860], R4 ;  /* 0x02e86004030085a7 */ /* 0x000ee4000800007f */
[----:B---3--:R-:W-:Y:S05]  /*31b90*/  @!P0 BRA `(.L_x_8542) ;  /* 0xfffffffc00f08947 */ /* 0x008fea000383ffff */
[----:B------:R-:W-:Y:S05]  /*31ba0*/  BRA `(.L_x_8753) ;  /* 0xffffff8800b07947 */ /* 0x000fea000383ffff */
.L_x_8549:
[----:B0-----:R0:W1:Y:S02]  /*31bb0*/  SYNCS.PHASECHK.TRANS64.TRYWAIT P1, [R0+URZ+0x2e870], R2 ;  /* 0x02e87002000075a7 */ /* 0x001064000802017f */
[----:B-1----:R-:W-:Y:S05]  /*31bc0*/  @!P1 NANOSLEEP.SYNCS 0x989680 ;  /* 0x009896800000995d */ /* 0x002fea0003900000 */
[----:B------:R-:W1:Y:S02]  /*31bd0*/  @!P1 SYNCS.PHASECHK.TRANS64 P1, [R0+URZ+0x2e870], R2 ;  /* 0x02e87002000095a7 */ /* 0x000e64000802007f */
[----:B-1----:R-:W-:Y:S05]  /*31be0*/  @!P1 BRA `(.L_x_8549) ;  /* 0xfffffffc00f09947 */ /* 0x002fea000383ffff */
[----:B------:R-:W-:Y:S05]  /*31bf0*/  BRA `(.L_x_8754) ;  /* 0xffffff9400d07947 */ /* 0x000fea000383ffff */
.L_x_8551:
[----:B0-----:R0:W1:Y:S02]  /*31c00*/  SYNCS.PHASECHK.TRANS64.TRYWAIT P1, [R0+URZ+0x2e860], R2 ;  /* 0x02e86002000075a7 */ /* 0x001064000802017f */
[----:B-1----:R-:W-:Y:S05]  /*31c10*/  @!P1 NANOSLEEP.SYNCS 0x989680 ;  /* 0x009896800000995d */ /* 0x002fea0003900000 */
[----:B------:R-:W1:Y:S02]  /*31c20*/  @!P1 SYNCS.PHASECHK.TRANS64 P1, [R0+URZ+0x2e860], R2 ;  /* 0x02e86002000095a7 */ /* 0x000e64000802007f */
[----:B-1----:R-:W-:Y:S05]  /*31c30*/  @!P1 BRA `(.L_x_8551) ;  /* 0xfffffffc00f09947 */ /* 0x002fea000383ffff */
[----:B------:R-:W-:Y:S05]  /*31c40*/  BRA `(.L_x_8755) ;  /* 0xffffff9400d87947 */ /* 0x000fea000383ffff */
.L_x_8555:
        /* <DEDUP_REMOVED lines=9> */
.L_x_8757:
[----:B------:R-:W-:Y:S05]  /*31ce0*/  BSYNC B0 ;  /* 0x0000000000007941 */ /* 0x000fea0003800000 */
.L_x_8756:
        /* <DEDUP_REMOVED lines=9> */
.L_x_8758:
        /* <DEDUP_REMOVED lines=27> */
.L_x_8759:
        /* <DEDUP_REMOVED lines=8> */
.L_x_8760:
        /* <DEDUP_REMOVED lines=8> */
.L_x_8761:
        /* <DEDUP_REMOVED lines=8> */
.L_x_8762:
        /* <DEDUP_REMOVED lines=8> */
.L_x_8763:
        /* <DEDUP_REMOVED lines=9> */
.L_x_8764:
[----:B------:R-:W-:Y:S01]  /*321c0*/  IMAD.MOV.U32 R7, RZ, RZ, R14 ;  /* 0x000000ffff077224 */ /* 0x000fe200078e000e */
[----:B------:R-:W-:Y:S06]  /*321d0*/  BRA `(.L_x_8765) ;  /* 0xffffffa000387947 */ /* 0x000fec000383ffff */
.L_x_8558:
        /* <DEDUP_REMOVED lines=8> */
.L_x_8767:
[----:B------:R-:W-:Y:S05]  /*32260*/  BSYNC B0 ;  /* 0x0000000000007941 */ /* 0x000fea0003800000 */
.L_x_8766:
        /* <DEDUP_REMOVED lines=10> */
.L_x_8768:
        /* <DEDUP_REMOVED lines=8> */
.L_x_8769:
        /* <DEDUP_REMOVED lines=8> */
.L_x_8770:
        /* <DEDUP_REMOVED lines=8> */
.L_x_8771:
        /* <DEDUP_REMOVED lines=9> */
.L_x_8772:
[----:B------:R-:W-:Y:S01]  /*32520*/  IMAD.MOV.U32 R7, RZ, RZ, R14 ;  /* 0x000000ffff077224 */ /* 0x000fe200078e000e */
[----:B------:R-:W-:Y:S06]  /*32530*/  BRA `(.L_x_8773) ;  /* 0xffffffa000147947 */ /* 0x000fec000383ffff */
.L_x_8560:
[----:B------:R-:W-:Y:S01]  /*32540*/  BSSY B0, `(.L_x_8774) ;  /* 0x0000006000007945 */ /* 0x000fe20003800000 */
[----:B------:R-:W-:Y:S01]  /*32550*/  PLOP3.LUT P6, PT, P6, PT, PT, 0x8, 0x0 ;  /* 0x000000000000781c */ /* 0x000fe200037ce170 */
[----:B------:R-:W-:-:S12]  /*32560*/  IMAD.MOV.U32 R15, RZ, RZ, -0x1 ;  /* 0xffffffffff0f7424 */ /* 0x000fd800078e00ff */
[----:B0-----:R-:W-:Y:S05]  /*32570*/  WARPSYNC.COLLECTIVE R15, `(.L_x_8775) ;  /* 0x000000000f087348 */ /* 0x001fea0003c00000 */
[----:B------:R-:W-:Y:S01]  /*32580*/  VOTE.ANY R14, PT, P6 ;  /* 0x00000000000e7806 */ /* 0x000fe200030e0100 */
[----:B0-----:R-:W-:Y:S06]  /*32590*/  ENDCOLLECTIVE ;  /* 0x000000000000791b */ /* 0x001fec0003800000 */
.L_x_8775:
[----:B------:R-:W-:Y:S05]  /*325a0*/  BSYNC B0 ;  /* 0x0000000000007941 */ /* 0x000fea0003800000 */
.L_x_8774:
        /* <DEDUP_REMOVED lines=10> */
.L_x_8776:
[----:B------:R-:W-:Y:S02]  /*32650*/  IMAD.MOV.U32 R13, RZ, RZ, R6 ;  /* 0x000000ffff0d7224 */ /* 0x000fe400078e0006 */
[----:B------:R-:W-:-:S07]  /*32660*/  IMAD.MOV.U32 R4, RZ, RZ, R14 ;  /* 0x000000ffff047224 */ /* 0x000fce00078e000e */
[----:B------:R-:W-:Y:S05]  /*32670*/  WARPSYNC.COLLECTIVE R15, `(.L_x_8777) ;  /* 0x000000000f087348 */ /* 0x000fea0003c00000 */
[----:B------:R0:W1:Y:S02]  /*32680*/  SHFL.IDX P6, R14, R13, R12, R11 ;  /* 0x0000000c0d0e7389 */ /* 0x00006400000c000b */
[----:B01----:R-:W-:Y:S01]  /*32690*/  ENDCOLLECTIVE ;  /* 0x000000000000791b */ /* 0x003fe20003800000 */
.L_x_8777:
[----:B------:R-:W-:Y:S02]  /*326a0*/  IMAD.MOV.U32 R6, RZ, RZ, R14 ;  /* 0x000000ffff067224 */ /* 0x000fe400078e000e */
[----:B------:R-:W-:-:S05]  /*326b0*/  IMAD.IADD R7, R0, 0x1, R16 ;  /* 0x0000000100077824 */ /* 0x000fca00078e0210 */
[----:B------:R1:W-:Y:S01]  /*326c0*/  STL [R1+0xc], R7 ;  /* 0x00000c0701007387 */ /* 0x0003e20000100800 */
[----:B------:R-:W-:Y:S05]  /*326d0*/  BRA `(.L_x_8778) ;  /* 0xffffff9c00f87947 */ /* 0x000fea000383ffff */
.L_x_8562:
[----:B------:R-:W-:Y:S01]  /*326e0*/  BSSY B0, `(.L_x_8779) ;  /* 0x0000008000007945 */ /* 0x000fe20003800000 */
[----:B------:R-:W-:Y:S02]  /*326f0*/  IMAD.MOV.U32 R13, RZ, RZ, R8 ;  /* 0x000000ffff0d7224 */ /* 0x000fe400078e0008 */
[----:B------:R-:W-:Y:S02]  /*32700*/  IMAD.MOV.U32 R12, RZ, RZ, R0 ;  /* 0x000000ffff0c7224 */ /* 0x000fe400078e0000 */
[----:B------:R-:W-:Y:S02]  /*32710*/  IMAD.MOV.U32 R11, RZ, RZ, 0x1f ;  /* 0x0000001fff0b7424 */ /* 0x000fe400078e00ff */
[----:B------:R-:W-:-:S07]  /*32720*/  IMAD.MOV.U32 R15, RZ, RZ, -0x1 ;  /* 0xffffffffff0f7424 */ /* 0x000fce00078e00ff */
[----:B-1----:R-:W-:Y:S05]  /*32730*/  WARPSYNC.COLLECTIVE R15, `(.L_x_8780) ;  /* 0x000000000f087348 */ /* 0x002fea0003c00000 */
[----:B------:R0:W2:Y:S02]  /*32740*/  SHFL.IDX P6, R14, R13, R12, R11 ;  /* 0x0000000c0d0e7389 */ /* 0x0000a400000c000b */
[----:B012---:R-:W-:Y:S01]  /*32750*/  ENDCOLLECTIVE ;  /* 0x000000000000791b */ /* 0x007fe20003800000 */
.L_x_8780:
[----:B------:R-:W-:Y:S05]  /*32760*/  BSYNC B0 ;  /* 0x0000000000007941 */ /* 0x000fea0003800000 */
.L_x_8779:
[----:B------:R-:W-:Y:S01]  /*32770*/  IMAD.MOV.U32 R8, RZ, RZ, R14 ;  /* 0x000000ffff087224 */ /* 0x000fe200078e000e */
[----:B------:R-:W-:Y:S06]  /*32780*/  BRA `(.L_x_8781) ;  /* 0xffffff9c00e47947 */ /* 0x000fec000383ffff */
.L_x_8568:
[----:B0-----:R0:W1:Y:S02]  /*32790*/  SYNCS.PHASECHK.TRANS64.TRYWAIT P0, [R0+URZ+0x2e820], R3 ;  /* 0x02e82003000075a7 */ /* 0x001064000800017f */
[----:B-1----:R-:W-:Y:S05]  /*327a0*/  @!P0 NANOSLEEP.SYNCS 0x989680 ;  /* 0x009896800000895d */ /* 0x002fea0003900000 */
[----:B------:R-:W1:Y:S02]  /*327b0*/  @!P0 SYNCS.PHASECHK.TRANS64 P0, [R0+URZ+0x2e820], R3 ;  /* 0x02e82003000085a7 */ /* 0x000e64000800007f */
[----:B-1----:R-:W-:Y:S05]  /*327c0*/  @!P0 BRA `(.L_x_8568) ;  /* 0xfffffffc00f08947 */ /* 0x002fea000383ffff */
[----:B------:R-:W-:Y:S05]  /*327d0*/  BRA `(.L_x_8782) ;  /* 0xffffffa8008c7947 */ /* 0x000fea000383ffff */
.L_x_8569:
        /* <DEDUP_REMOVED lines=11> */
.L_x_8784:
[----:B------:R-:W-:Y:S05]  /*32890*/  BSYNC B0 ;  /* 0x0000000000007941 */ /* 0x000fea0003800000 */
.L_x_8783:
[----:B------:R-:W-:Y:S05]  /*328a0*/  BRA `(.L_x_8785) ;  /* 0xffffffa800747947 */ /* 0x000fea000383ffff */
.L_x_8570:
[----:B------:R-:W-:Y:S01]  /*328b0*/  BSSY B0, `(.L_x_8786) ;  /* 0x0000006000007945 */ /* 0x000fe20003800000 */
[----:B------:R-:W-:-:S07]  /*328c0*/  IMAD.MOV.U32 R15, RZ, RZ, -0x1 ;  /* 0xffffffffff0f7424 */ /* 0x000fce00078e00ff */
[----:B01----:R-:W-:Y:S05]  /*328d0*/  WARPSYNC.COLLECTIVE R15, `(.L_x_8787) ;  /* 0x000000000f0c7348 */ /* 0x003fea0003c00000 */
[----:B------:R-:W-:Y:S02]  /*328e0*/  ELECT P6, UR62, PT ;  /* 0x00000000003e782f */ /* 0x000fe400038c0000 */
[----:B------:R-:W-:Y:S01]  /*328f0*/  MOV R14, UR62 ;  /* 0x0000003e000e7c02 */ /* 0x000fe20008000f00 */
[----:B01----:R-:W-:Y:S10]  /*32900*/  ENDCOLLECTIVE ;  /* 0x000000000000791b */ /* 0x003ff40003800000 */
.L_x_8787:
[----:B------:R-:W-:Y:S05]  /*32910*/  BSYNC B0 ;  /* 0x0000000000007941 */ /* 0x000fea0003800000 */
.L_x_8786:
[----:B------:R-:W-:Y:S05]  /*32920*/  BRA `(.L_x_8788) ;  /* 0xffffffa800687947 */ /* 0x000fea000383ffff */
.L_x_8572:
[----:B0-----:R0:W1:Y:S02]  /*32930*/  SYNCS.PHASECHK.TRANS64.TRYWAIT P1, [R6+URZ], R5 ;  /* 0x00000005060075a7 */ /* 0x001064000802017f */
[----:B-1----:R-:W-:Y:S05]  /*32940*/  @!P1 NANOSLEEP.SYNCS 0x989680 ;  /* 0x009896800000995d */ /* 0x002fea0003900000 */
[----:B------:R-:W1:Y:S02]  /*32950*/  @!P1 SYNCS.PHASECHK.TRANS64 P1, [R6+URZ], R5 ;  /* 0x00000005060095a7 */ /* 0x000e64000802007f */
[----:B-1----:R-:W-:Y:S05]  /*32960*/  @!P1 BRA `(.L_x_8572) ;  /* 0xfffffffc00f09947 */ /* 0x002fea000383ffff */
[----:B------:R-:W-:Y:S05]  /*32970*/  BRA `(.L_x_8789) ;  /* 0xffffffa800a47947 */ /* 0x000fea000383ffff */
.L_x_8573:
[----:B-1----:R1:W2:Y:S02]  /*32980*/  SYNCS.PHASECHK.TRANS64.TRYWAIT P1, [R7+URZ], R2 ;  /* 0x00000002070075a7 */ /* 0x0022a4000802017f */
[----:B--2---:R-:W-:Y:S05]  /*32990*/  @!P1 NANOSLEEP.SYNCS 0x989680 ;  /* 0x009896800000995d */ /* 0x004fea0003900000 */
[----:B------:R-:W2:Y:S02]  /*329a0*/  @!P1 SYNCS.PHASECHK.TRANS64 P1, [R7+URZ], R2 ;  /* 0x00000002070095a7 */ /* 0x000ea4000802007f */
[----:B--2---:R-:W-:Y:S05]  /*329b0*/  @!P1 BRA `(.L_x_8573) ;  /* 0xfffffffc00f09947 */ /* 0x004fea000383ffff */
[----:B------:R-:W-:Y:S05]  /*329c0*/  BRA `(.L_x_8790) ;  /* 0xffffffa800987947 */ /* 0x000fea000383ffff */
.L_x_8575:
[----:B--2---:R2:W3:Y:S02]  /*329d0*/  SYNCS.PHASECHK.TRANS64.TRYWAIT P1, [R4+URZ+0x2e860], R5 ;  /* 0x02e86005040075a7 */ /* 0x0044e4000802017f */
[----:B---3--:R-:W-:Y:S05]  /*329e0*/  @!P1 NANOSLEEP.SYNCS 0x989680 ;  /* 0x009896800000995d */ /* 0x008fea0003900000 */
[----:B------:R-:W3:Y:S02]  /*329f0*/  @!P1 SYNCS.PHASECHK.TRANS64 P1, [R4+URZ+0x2e860], R5 ;  /* 0x02e86005040095a7 */ /* 0x000ee4000802007f */
[----:B---3--:R-:W-:Y:S05]  /*32a00*/  @!P1 BRA `(.L_x_8575) ;  /* 0xfffffffc00f09947 */ /* 0x008fea000383ffff */
[----:B------:R-:W-:Y:S05]  /*32a10*/  BRA `(.L_x_8791) ;  /* 0xffffffa8009c7947 */ /* 0x000fea000383ffff */
.L_x_8577:
[----:B---3--:R3:W4:Y:S02]  /*32a20*/  SYNCS.PHASECHK.TRANS64.TRYWAIT P1, [R3+URZ+0x2e860], R2 ;  /* 0x02e86002030075a7 */ /* 0x008724000802017f */
[----:B----4-:R-:W-:Y:S05]  /*32a30*/  @!P1 NANOSLEEP.SYNCS 0x989680 ;  /* 0x009896800000995d */ /* 0x010fea0003900000 */
[----:B------:R-:W4:Y:S02]  /*32a40*/  @!P1 SYNCS.PHASECHK.TRANS64 P1, [R3+URZ+0x2e860], R2 ;  /* 0x02e86002030095a7 */ /* 0x000f24000802007f */
[----:B----4-:R-:W-:Y:S05]  /*32a50*/  @!P1 BRA `(.L_x_8577) ;  /* 0xfffffffc00f09947 */ /* 0x010fea000383ffff */
[----:B------:R-:W-:Y:S05]  /*32a60*/  BRA `(.L_x_8792) ;  /* 0xffffffa8009c7947 */ /* 0x000fea000383ffff */
.L_x_8579:
[----:B----4-:R4:W0:Y:S02]  /*32a70*/  SYNCS.PHASECHK.TRANS64.TRYWAIT P0, [R4+URZ+0x2e880], R5 ;  /* 0x02e88005040075a7 */ /* 0x010824000800017f */
[----:B0-----:R-:W-:Y:S05]  /*32a80*/  @!P0 NANOSLEEP.SYNCS 0x989680 ;  /* 0x009896800000895d */ /* 0x001fea0003900000 */
[----:B------:R-:W0:Y:S02]  /*32a90*/  @!P0 SYNCS.PHASECHK.TRANS64 P0, [R4+URZ+0x2e880], R5 ;  /* 0x02e88005040085a7 */ /* 0x000e24000800007f */
[----:B0-----:R-:W-:Y:S05]  /*32aa0*/  @!P0 BRA `(.L_x_8579) ;  /* 0xfffffffc00f08947 */ /* 0x001fea000383ffff */
[----:B------:R-:W-:Y:S05]  /*32ab0*/  BRA `(.L_x_8580) ;  /* 0xffffffa800987947 */ /* 0x000fea000383ffff */
.L_x_8793:
        /* <DEDUP_REMOVED lines=12> */
.L_x_13284:


//--------------------- .text._ZN7cutlass13device_kernelIN5flash11enable_sm90INS1_16FlashAttnFwdSm90INS1_25CollectiveMainloopFwdSm90ILi2EN4cute5tupleIJNS5_1CILi1EEES8_S8_EEENS6_IJNS7_ILi192EEENS7_ILi128EEENS7_ILi96EEEEEELi96ENS_12float_e4m3_tEfNS_4arch4Sm90ELb0ELb0ELb0ELb0ELb0ELb0ELb0ELb1ELb1ELb1ELb1ELb0EEENS1_21CollectiveEpilogueFwdINS6_IJSA_SC_SB_EEES9_NS_10bfloat16_tESG_Li384ELb0ELb1ELb1ELb1EEENS1_19SingleTileSchedulerILb0ELb1ELb1ELi192EEEEEEEEEvNT_6ParamsE --------------------------
	.section	.text._ZN7cutlass13device_kernelIN5flash11enable_sm90INS1_16FlashAttnFwdSm90INS1_25CollectiveMainloopFwdSm90ILi2EN4cute5tupleIJNS5_1CILi1EEES8_S8_EEENS6_IJNS7_ILi192EEENS7_ILi128EEENS7_ILi96EEEEEELi96ENS_12float_e4m3_tEfNS_4arch4Sm90ELb0ELb0ELb0ELb0ELb0ELb0ELb0ELb1ELb1ELb1ELb1ELb0EEENS1_21CollectiveEpilogueFwdINS6_IJSA_SC_SB_EEES9_NS_10bfloat16_tESG_Li384ELb0ELb1ELb1ELb1EEENS1_19SingleTileSchedulerILb0ELb1ELb1ELi192EEEEEEEEEvNT_6ParamsE,"ax",@progbits
	.align	128
.text._ZN7cutlass13device_kernelIN5flash11enable_sm90INS1_16FlashAttnFwdSm90INS1_25CollectiveMainloopFwdSm90ILi2EN4cute5tupleIJNS5_1CILi1EEES8_S8_EEENS6_IJNS7_ILi192EEENS7_ILi128EEENS7_ILi96EEEEEELi96ENS_12float_e4m3_tEfNS_4arch4Sm90ELb0ELb0ELb0ELb0ELb0ELb0ELb0ELb1ELb1ELb1ELb1ELb0EEENS1_21CollectiveEpilogueFwdINS6_IJSA_SC_SB_EEES9_NS_10bfloat16_tESG_Li384ELb0ELb1ELb1ELb1EEENS1_19SingleTileSchedulerILb0ELb1ELb1ELi192EEEEEEEEEvNT_6ParamsE:
        .type           _ZN7cutlass13device_kernelIN5flash11enable_sm90INS1_16FlashAttnFwdSm90INS1_25CollectiveMainloopFwdSm90ILi2EN4cute5tupleIJNS5_1CILi1EEES8_S8_EEENS6_IJNS7_ILi192EEENS7_ILi128EEENS7_ILi96EEEEEELi96ENS_12float_e4m3_tEfNS_4arch4Sm90ELb0ELb0ELb0ELb0ELb0ELb0ELb0ELb1ELb1ELb1ELb1ELb0EEENS1_21CollectiveEpilogueFwdINS6_IJSA_SC_SB_EEES9_NS_10bfloat16_tESG_Li384ELb0ELb1ELb1ELb1EEENS1_19SingleTileSchedulerILb0ELb1ELb1ELi192EEEEEEEEEvNT_6ParamsE,@function
        .size           _ZN7cutlass13device_kernelIN5flash11enable_sm90INS1_16FlashAttnFwdSm90INS1_25CollectiveMainloopFwdSm90ILi2EN4cute5tupleIJNS5_1CILi1EEES8_S8_EEENS6_IJNS7_ILi192EEENS7_ILi128EEENS7_ILi96EEEEEELi96ENS_12float_e4m3_tEfNS_4arch4Sm90ELb0ELb0ELb0ELb0ELb0ELb0ELb0ELb1ELb1ELb1ELb1ELb0EEENS1_21CollectiveEpilogueFwdINS6_IJSA_SC_SB_EEES9_NS_10bfloat16_tESG_Li384ELb0ELb1ELb1ELb1EEENS1_19SingleTileSchedulerILb0ELb1ELb1ELi192EEEEEEEEEvNT_6ParamsE,(.L_x_13285 - _ZN7cutlass13device_kernelIN5flash11enable_sm90INS1_16FlashAttnFwdSm90INS1_25CollectiveMainloopFwdSm90ILi2EN4cute5tupleIJNS5_1CILi1EEES8_S8_EEENS6_IJNS7_ILi192EEENS7_ILi128EEENS7_ILi96EEEEEELi96ENS_12float_e4m3_tEfNS_4arch4Sm90ELb0ELb0ELb0ELb0ELb0ELb0ELb0ELb1ELb1ELb1ELb1ELb0EEENS1_21CollectiveEpilogueFwdINS6_IJSA_SC_SB_EEES9_NS_10bfloat16_tESG_Li384ELb0ELb1ELb1ELb1EEENS1_19SingleTileSchedulerILb0ELb1ELb1ELi192EEEEEEEEEvNT_6ParamsE)
        .other          _ZN7cutlass13device_kernelIN5flash11enable_sm90INS1_16FlashAttnFwdSm90INS1_25CollectiveMainloopFwdSm90ILi2EN4cute5tupleIJNS5_1CILi1EEES8_S8_EEENS6_IJNS7_ILi192EEENS7_ILi128EEENS7_ILi96EEEEEELi96ENS_12float_e4m3_tEfNS_4arch4Sm90ELb0ELb0ELb0ELb0ELb0ELb0ELb0ELb1ELb1ELb1ELb1ELb0EEENS1_21CollectiveEpilogueFwdINS6_IJSA_SC_SB_EEES9_NS_10bfloat16_tESG_Li384ELb0ELb1ELb1ELb1EEENS1_19SingleTileSchedulerILb0ELb1ELb1ELi192EEEEEEEEEvNT_6ParamsE,@"STO_CUDA_ENTRY STV_DEFAULT"
_ZN7cutlass13device_kernelIN5flash11enable_sm90INS1_16FlashAttnFwdSm90INS1_25CollectiveMainloopFwdSm90ILi2EN4cute5tupleIJNS5_1CILi1EEES8_S8_EEENS6_IJNS7_ILi192EEENS7_ILi128EEENS7_ILi96EEEEEELi96ENS_12float_e4m3_tEfNS_4arch4Sm90ELb0ELb0ELb0ELb0ELb0ELb0ELb0ELb1ELb1ELb1ELb1ELb0EEENS1_21CollectiveEpilogueFwdINS6_IJSA_SC_SB_EEES9_NS_10bfloat16_tESG_Li384ELb0ELb1ELb1ELb1EEENS1_19SingleTileSchedulerILb0ELb1ELb1ELi192EEEEEEEEEvNT_6ParamsE:
[----:B------:R-:W0:Y:S01]  /*0000*/  LDC R1, c[0x0][0x28] ;  /* 0x00000a00ff017b82 */ /* 0x000e220000000800 */
[----:B------:R-:W1:Y:S01]  /*0010*/  S2R R29, SR_TID.X ;  /* 0x00000000001d7919 */ /* 0x000e620000002100 */
[----:B------:R-:W-:Y:S01]  /*0020*/  ELECT P0, URZ, PT ;  /* 0x00000000003f782f */ /* 0x000fe20003800000 */
[----:B------:R-:W-:Y:S01]  /*0030*/  BSSY B0, `(.L_x_8794) ;  /* 0x000000e000007945 */ /* 0x000fe20003800000 */
[----:B-1----:R-:W-:-:S05]  /*0040*/  SHF.R.U32.HI R16, RZ, 0x5, R29 ;  /* 0x00000005ff107819 */ /* 0x002fca000001161d */
[----:B------:R-:W1:Y:S02]  /*0050*/  SHFL.IDX PT, R0, R16, RZ, 0x1f ;  /* 0x00001fff10007589 */ /* 0x000e6400000e0000 */
[----:B-1----:R-:W-:Y:S02]  /*0060*/  ISETP.EQ.AND P0, PT, R0, RZ, P0 ;  /* 0x000000ff0000720c */ /* 0x002fe40000702270 */
[----:B------:R-:W-:-:S11]  /*0070*/  SHF.R.U32.HI R0, RZ, 0x7, R29 ;  /* 0x00000007ff007819 */ /* 0x000fd6000001161d */
[----:B0-----:R-:W-:Y:S05]  /*0080*/  @!P0 BRA `(.L_x_8795) ;  /* 0x0000000000208947 */ /* 0x001fea0003800000 */
        /* <DEDUP_REMOVED lines=8> */
.L_x_8795:
[----:B------:R-:W-:Y:S05]  /*0110*/  BSYNC B0 ;  /* 0x0000000000007941 */ /* 0x000fea0003800000 */
.L_x_8794:
        /* <DEDUP_REMOVED lines=41> */
.L_x_8796:
        /* <DEDUP_REMOVED lines=22> */
.L_x_8797:
        /* <DEDUP_REMOVED lines=18> */
.L_x_8798:
        /* <DEDUP_REMOVED lines=22> */
.L_x_8799:
        /* <DEDUP_REMOVED lines=22> */
.L_x_8800:
[----:B------:R-:W-:Y:S01]  /*08f0*/  PLOP3.LUT P0, PT, PT, PT, UP0, 0x80, 0x0 ;  /* 0x000000000000781c */ /* 0x000fe20003f0f008 */
[----:B------:R-:W-:Y:S01]  /*0900*/  UMOV UR41, 0x1 ;  /* 0x0000000100297882 */ /* 0x000fe20000000000 */
[----:B------:R-:W-:Y:S01]  /*0910*/  NOP ;  /* 0x0000000000007918 */ /* 0x000fe20000000000 */
[----:B------:R-:W-:Y:S01]  /*0920*/  USEL UR41, UR41, 0x2, !UP0 ;  /* 0x0000000229297887 */ /* 0x000fe2000c000000 */
[----:B------:R-:W-:Y:S01]  /*0930*/  BSSY B6, `(.L_x_8801) ;  /* 0x0000a98000067945 */ /* 0x000fe20003800000 */
[----:B------:R-:W-:Y:S01]  /*0940*/  ULDC.64 UR44, c[0x0][0x208] ;  /* 0x00008200002c7ab9 */ /* 0x000fe20000000a00 */
[----:B------:R-:W-:Y:S01]  /*0950*/  LOP3.LUT R28, R29, 0x7f, RZ, 0xc0, !PT ;  /* 0x0000007f1d1c7812 */ /* 0x000fe200078ec0ff */
[----:B012-4-:R-:W-:Y:S06]  /*0960*/  BAR.SYNC.DEFER_BLOCKING 0x0 ;  /* 0x0000000000007b1d */ /* 0x017fec0000010000 */
[----:B------:R-:W-:Y:S05]  /*0970*/  @!P0 BRA `(.L_x_8802) ;  /* 0x0000007000b48947 */ /* 0x000fea0003800000 */
.L_x_8803:
[----:B------:R-:W-:-:S08]  /*0980*/  NOP ;  /* 0x0000000000007918 */ /* 0x000fd00000000000 */
[----:B------:R-:W0:Y:S02]  /*0990*/  USETMAXREG.TRY_ALLOC.CTAPOOL UP0, 0xa0 ;  /* 0x000000a0000079c8 */ /* 0x000e240008000600 */
[----:B0-----:R-:W-:-:S13]  /*09a0*/  PLOP3.LUT P0, PT, PT, PT, UP0, 0x80, 0x0 ;  /* 0x000000000000781c */ /* 0x001fda0003f0f008 */
[----:B------:R-:W-:Y:S05]  /*09b0*/  @!P0 BRA `(.L_x_8803) ;  /* 0xfffffffc00f08947 */ /* 0x000fea000383ffff */
[----:B------:R-:W0:Y:S01]  /*09c0*/  S2UR UR6, SR_CTAID.Y ;  /* 0x00000000000679c3 */ /* 0x000e220000002600 */
[----:B------:R-:W-:Y:S02]  /*09d0*/  ULDC UR8, c[0x0][0xc50] ;  /* 0x0003140000087ab9 */ /* 0x000fe40000000800 */
[----:B------:R-:W-:-:S05]  /*09e0*/  UISETP.NE.AND UP0, UPT, UR8, 0x1, UPT ;  /* 0x000000010800788c */ /* 0x000fca000bf05270 */
[----:B------:R-:W1:Y:S06]  /*09f0*/  S2UR UR42, SR_CTAID.Z ;  /* 0x00000000002a79c3 */ /* 0x000e6c0000002700 */
[----:B------:R-:W-:Y:S01]  /*0a00*/  @UP0 ULDC UR4, c[0x0][0xc54] ;  /* 0x0003150000040ab9 */ /* 0x000fe20000000800 */
[----:B------:R-:W-:Y:S01]  /*0a10*/  @UP0 ULDC UR7, c[0x0][0xc58] ;  /* 0x0003160000070ab9 */ /* 0x000fe20000000800 */
[----:B0-----:R-:W-:Y:S02]  /*0a20*/  UIMAD.WIDE.U32 UR4, UR6, UR4, URZ ;  /* 0x00000004060472a5 */ /* 0x001fe4000f8e003f */
[----:B------:R-:W-:-:S02]  /*0a30*/  UMOV UR36, UR6 ;  /* 0x0000000600247c82 */ /* 0x000fc40008000000 */
[----:B------:R-:W-:Y:S01]  /*0a40*/  @UP0 USHF.R.U32.HI UR36, URZ, UR7, UR5 ;  /* 0x000000073f240299 */ /* 0x000fe20008011605 */
[----:B------:R-:W-:Y:S06]  /*0a50*/  BAR.ARV 0x8, 0x200 ;  /* 0x0208000000007b1d */ /* 0x000fec0000002000 */
[----:B-1----:R-:W-:Y:S01]  /*0a60*/  ISETP.LE.AND P0, PT, RZ, UR42, PT ;  /* 0x0000002aff007c0c */ /* 0x002fe2000bf03270 */
[----:B------:R-:W-:-:S04]  /*0a70*/  UIADD3 UR4, -UR36, URZ, URZ ;  /* 0x0000003f24047290 */ /* 0x000fc8000fffe13f */
[----:B------:R-:W-:-:S08]  /*0a80*/  UIMAD UR8, UR8, UR4, UR6 ;  /* 0x00000004080872a4 */ /* 0x000fd0000f8e0206 */
        /* <DEDUP_REMOVED lines=11> */
[----:B------:R-:W-:Y:S01]  /*0b40*/  ULDC UR39, c[0x0][0x424] ;  /* 0x0001090000277ab9 */ /* 0x000fe20000000800 */
[----:B------:R-:W-:-:S03]  /*0b50*/  PLOP3.LUT P1, PT, PT, PT, UP1, 0x80, 0x0 ;  /* 0x000000000000781c */ /* 0x000fc60003f2f018 */
[----:B------:R-:W-:Y:S02]  /*0b60*/  @UP0 ULDC.64 UR12, c[0x0][0x9a8] ;  /* 0x00026a00000c0ab9 */ /* 0x000fe40000000a00 */
[----:B------:R-:W-:Y:S01]  /*0b70*/  @UP1 ULDC.64 UR16, c[0x0][0x9b8] ;  /* 0x00026e0000101ab9 */ /* 0x000fe20000000a00 */
[----:B------:R-:W-:Y:S02]  /*0b80*/  @UP0 UIMAD UR9, UR43, UR12, URZ ;  /* 0x0000000c2b0902a4 */ /* 0x000fe4000f8e023f */
[----:B------:R-:W-:Y:S02]  /*0b90*/  @UP1 UIMAD UR15, UR43, UR16, URZ ;  /* 0x000000102b0f12a4 */ /* 0x000fe4000f8e023f */
[----:B------:R-:W-:Y:S02]  /*0ba0*/  @UP0 UIMAD UR14, UR42, UR13, UR9 ;  /* 0x0000000d2a0e02a4 */ /* 0x000fe4000f8e0209 */
[----:B------:R-:W-:Y:S02]  /*0bb0*/  @UP0 UIMAD.WIDE.U32 UR10, UR42, UR12, URZ ;  /* 0x0000000c2a0a02a5 */ /* 0x000fe4000f8e003f */
[----:B------:R-:W-:-:S02]  /*0bc0*/  @UP0 USHF.R.S32.HI UR9, URZ, 0x1f, UR36 ;  /* 0x0000001f3f090899 */ /* 0x000fc40008011424 */
[----:B------:R-:W-:Y:S02]  /*0bd0*/  @UP1 UIMAD.WIDE.U32 UR12, UR42, UR16, URZ ;  /* 0x000000102a0c12a5 */ /* 0x000fe4000f8e003f */
[----:B------:R-:W-:Y:S02]  /*0be0*/  @UP1 UIMAD UR15, UR42, UR17, UR15 ;  /* 0x000000112a0f12a4 */ /* 0x000fe4000f8e020f */
[----:B------:R-:W-:Y:S01]  /*0bf0*/  @UP1 USHF.R.S32.HI UR20, URZ, 0x1f, UR36 ;  /* 0x0000001f3f141899 */ /* 0x000fe20008011424 */
[----:B------:R-:W-:Y:S01]  /*0c00*/  @UP0 ULDC.64 UR16, c[0x0][0x9b0] ;  /* 0x00026c0000100ab9 */ /* 0x000fe20000000a00 */
[----:B------:R-:W-:Y:S01]  /*0c10*/  @UP1 ULDC.64 UR18, c[0x0][0x9c0] ;  /* 0x0002700000121ab9 */ /* 0x000fe20000000a00 */
[----:B------:R-:W-:Y:S02]  /*0c20*/  @UP0 UIMAD UR9, UR9, UR16, URZ ;  /* 0x00000010090902a4 */ /* 0x000fe4000f8e023f */
[----:B------:R-:W-:Y:S02]  /*0c30*/  @UP0 UIADD3 UR11, UR11, UR14, URZ ;  /* 0x0000000e0b0b0290 */ /* 0x000fe4000fffe03f */
[----:B------:R-:W-:-:S02]  /*0c40*/  @UP1 UIMAD UR14, UR20, UR18, URZ ;  /* 0x00000012140e12a4 */ /* 0x000fc4000f8e023f */
[----:B------:R-:W-:Y:S02]  /*0c50*/  @UP1 UIADD3 UR13, UR13, UR15, URZ ;  /* 0x0000000f0d0d1290 */ /* 0x000fe4000fffe03f */
[----:B------:R-:W-:Y:S02]  /*0c60*/  @UP0 UIMAD UR9, UR36, UR17, UR9 ;  /* 0x00000011240902a4 */ /* 0x000fe4000f8e0209 */
[----:B------:R-:W-:Y:S02]  /*0c70*/  @UP0 UIMAD.WIDE.U32 UR10, UR36, UR16, UR10 ;  /* 0x00000010240a02a5 */ /* 0x000fe4000f8e000a */
[----:B------:R-:W-:Y:S02]  /*0c80*/  @UP1 UIMAD UR14, UR36, UR19, UR14 ;  /* 0x00000013240e12a4 */ /* 0x000fe4000f8e020e */
[----:B------:R-:W-:Y:S02]  /*0c90*/  @UP1 UIMAD.WIDE.U32 UR12, UR36, UR18, UR12 ;  /* 0x00000012240c12a5 */ /* 0x000fe4000f8e000c */
[----:B------:R-:W-:-:S02]  /*0ca0*/  @UP0 UIADD3 UR11, UR11, UR9, URZ ;  /* 0x000000090b0b0290 */ /* 0x000fc4000fffe03f */
[----:B------:R-:W-:Y:S02]  /*0cb0*/  @UP1 UIADD3 UR9, UR13, UR14, URZ ;  /* 0x0000000e0d091290 */ /* 0x000fe4000fffe03f */
[----:B------:R-:W-:Y:S02]  /*0cc0*/  @UP1 ULEA UR6, UP3, UR12, UR6, 0x2 ;  /* 0x000000060c061291 */ /* 0x000fe4000f86103f */
[----:B------:R-:W-:Y:S02]  /*0cd0*/  @UP0 ULEA UR4, UP2, UR10, UR4, 0x2 ;  /* 0x000000040a040291 */ /* 0x000fe4000f84103f */
[----:B------:R-:W-:Y:S02]  /*0ce0*/  @UP1 ULEA.HI.X UR7, UR12, UR7, UR9, 0x2, UP3 ;  /* 0x000000070c071291 */ /* 0x000fe400098f1409 */
[----:B------:R-:W-:Y:S01]  /*0cf0*/  IMAD.U32 R6, RZ, RZ, UR6 ;  /* 0x00000006ff067e24 */ /* 0x000fe2000f8e00ff */
[----:B------:R-:W-:Y:S01]  /*0d00*/  @UP0 ULEA.HI.X UR5, UR10, UR5, UR11, 0x2, UP2 ;  /* 0x000000050a050291 */ /* 0x000fe200090f140b */
[----:B------:R-:W-:-:S02]  /*0d10*/  IMAD.U32 R2, RZ, RZ, UR4 ;  /* 0x00000004ff027e24 */ /* 0x000fc4000f8e00ff */
[----:B------:R-:W-:-:S03]  /*0d20*/  IMAD.U32 R7, RZ, RZ, UR7 ;  /* 0x00000007ff077e24 */ /* 0x000fc6000f8e00ff */
[----:B------:R-:W-:Y:S01]  /*0d30*/  IMAD.U32 R3, RZ, RZ, UR5 ;  /* 0x00000005ff037e24 */ /* 0x000fe2000f8e00ff */
[----:B------:R-:W-:Y:S01]  /*0d40*/  ULDC.64 UR4, c[0x0][0x418] ;  /* 0x0001060000047ab9 */ /* 0x000fe20000000a00 */
[----:B------:R0:W5:Y:S01]  /*0d50*/  @P1 LDG.E R0, desc[UR44][R6.64] ;  /* 0x0000002c06001981 */ /* 0x000162000c1e1900 */
[----:B------:R-:W-:-:S03]  /*0d60*/  UISETP.NE.U32.AND UP0, UPT, UR4, URZ, UPT ;  /* 0x0000003f0400728c */ /* 0x000fc6000bf05070 */
[----:B------:R-:W-:Y:S01]  /*0d70*/  ULDC UR4, c[0x0][0x2f0] ;  /* 0x0000bc0000047ab9 */ /* 0x000fe20000000800 */
[----:B------:R-:W-:Y:S01]  /*0d80*/  UISETP.NE.AND.EX UP0, UPT, UR5, URZ, UPT, UP0 ;  /* 0x0000003f0500728c */ /* 0x000fe2000bf05300 */
[----:B------:R0:W5:Y:S03]  /*0d90*/  @P0 LDG.E R5, desc[UR44][R2.64] ;  /* 0x0000002c02050981 */ /* 0x000166000c1e1900 */
[----:B------:R-:W-:-:S04]  /*0da0*/  USEL UR39, UR39, 0x1, UP0 ;  /* 0x0000000127277887 */ /* 0x000fc80008000000 */
[----:B------:R-:W-:-:S04]  /*0db0*/  UIMAD UR39, UR39, UR4, URZ ;  /* 0x00000004272772a4 */ /* 0x000fc8000f8e023f */
[----:B------:R-:W-:Y:S02]  /*0dc0*/  UISETP.GE.AND UP0, UPT, UR39, 0x1, UPT ;  /* 0x000000012700788c */ /* 0x000fe4000bf06270 */
[----:B------:R-:W-:-:S04]  /*0dd0*/  UIADD3 UR4, UR39, 0x7f, URZ ;  /* 0x0000007f27047890 */ /* 0x000fc8000fffe03f */
[----:B------:R-:W-:Y:S01]  /*0de0*/  PLOP3.LUT P0, PT, PT, PT, UP0, 0x80, 0x0 ;  /* 0x000000000000781c */ /* 0x000fe20003f0f008 */
[----:B------:R-:W-:-:S04]  /*0df0*/  USHF.R.S32.HI UR5, URZ, 0x1f, UR4 ;  /* 0x0000001f3f057899 */ /* 0x000fc80008011404 */
[----:B------:R-:W-:Y:S02]  /*0e00*/  ULEA.HI UR5, UR5, UR4, URZ, 0x7 ;  /* 0x0000000405057291 */ /* 0x000fe4000f8f383f */
[----:B------:R-:W-:Y:S01]  /*0e10*/  ULOP3.LUT UR37, UR8, 0xffff, URZ, 0xc0, !UPT ;  /* 0x0000ffff08257892 */ /* 0x000fe2000f8ec03f */
[----:B------:R-:W-:Y:S01]  /*0e20*/  UMOV UR4, URZ ;  /* 0x0000003f00047c82 */ /* 0x000fe20008000000 */
[----:B------:R-:W-:-:S04]  /*0e30*/  USHF.R.S32.HI UR6, URZ, 0x7, UR5 ;  /* 0x000000073f067899 */ /* 0x000fc80008011405 */
[----:B0-----:R-:W-:Y:S08]  /*0e40*/  @!P0 BRA `(.L_x_8805) ;  /* 0x0000000000908947 */ /* 0x001ff00003800000 */
[----:B------:R-:W-:Y:S01]  /*0e50*/  USHF.R.U32.HI UR8, URZ, 0x10, UR8 ;  /* 0x000000103f087899 */ /* 0x000fe20008011608 */
[----:B------:R-:W-:-:S03]  /*0e60*/  UMOV UR4, URZ ;  /* 0x0000003f00047c82 */ /* 0x000fc60008000000 */
[----:B------:R-:W-:-:S11]  /*0e70*/  UISETP.NE.AND UP0, UPT, UR8, URZ, UPT ;  /* 0x0000003f0800728c */ /* 0x000fd6000bf05270 */
[----:B------:R-:W-:Y:S02]  /*0e80*/  @!UP0 ULDC UR8, c[0x0][0x9f0] ;  /* 0x00027c0000088ab9 */ /* 0x000fe40000000800 */
[----:B------:R-:W-:Y:S01]  /*0e90*/  IMAD.U32 R4, RZ, RZ, UR8 ;  /* 0x00000008ff047e24 */ /* 0x000fe2000f8e00ff */
[----:B------:R-:W-:-:S04]  /*0ea0*/  UIADD3 UR7, UR6, -0x1, UR8 ;  /* 0xffffffff06077890 */ /* 0x000fc8000fffe008 */
[-C--:B------:R-:W-:Y:S02]  /*0eb0*/  IABS R2, R4.reuse ;  /* 0x0000000400027213 */ /* 0x080fe40000000000 */
[----:B------:R-:W-:Y:S01]  /*0ec0*/  IMAD.U32 R6, RZ, RZ, UR7 ;  /* 0x00000007ff067e24 */ /* 0x000fe2000f8e00ff */
[----:B------:R-:W-:Y:S01]  /*0ed0*/  IABS R7, R4 ;  /* 0x0000000400077213 */ /* 0x000fe20000000000 */
[----:B------:R-:W-:Y:S01]  /*0ee0*/  ULOP3.LUT UR7, UR7, UR8, URZ, 0x3c, !UPT ;  /* 0x0000000807077292 */ /* 0x000fe2000f8e3c3f */
        /* <DEDUP_REMOVED lines=26> */
.L_x_8805:
[----:B------:R-:W-:Y:S01]  /*1090*/  UIMAD UR37, UR37, UR4, URZ ;  /* 0x00000004252572a4 */ /* 0x000fe2000f8e023f */
[----:B------:R-:W-:Y:S02]  /*10a0*/  IMAD.U32 R2, RZ, RZ, UR6 ;  /* 0x00000006ff027e24 */ /* 0x000fe4000f8e00ff */
[----:B-----5:R-:W-:Y:S01]  /*10b0*/  FMUL.FTZ R0, R5, R0 ;  /* 0x0000000005007220 */ /* 0x020fe20000410000 */
[----:B------:R-:W-:Y:S01]  /*10c0*/  IMAD.U32 R3, RZ, RZ, UR4 ;  /* 0x00000004ff037e24 */ /* 0x000fe2000f8e00ff */
[----:B------:R-:W-:Y:S01]  /*10d0*/  ULDC UR4, c[0x0][0x988] ;  /* 0x0002620000047ab9 */ /* 0x000fe20000000800 */
[----:B------:R-:W-:Y:S02]  /*10e0*/  VIADD R16, R29, 0xffffff80 ;  /* 0xffffff801d107836 */ /* 0x000fe40000000000 */
[----:B------:R-:W-:Y:S01]  /*10f0*/  FMUL.FTZ R0, R0, UR4 ;  /* 0x0000000400007c20 */ /* 0x000fe20008410000 */
[----:B------:R-:W-:Y:S01]  /*1100*/  PLOP3.LUT P0, PT, PT, PT, PT, 0x80, 0x0 ;  /* 0x000000000000781c */ /* 0x000fe20003f0f070 */
[----:B------:R-:W-:Y:S01]  /*1110*/  IMAD.MOV.U32 R13, RZ, RZ, RZ ;  /* 0x000000ffff0d7224 */ /* 0x000fe200078e00ff */
[----:B------:R-:W-:-:S02]  /*1120*/  VIADDMNMX R2, R3, UR37, R2, PT ;  /* 0x0000002503027c46 */ /* 0x000fc4000b800102 */
[----:B------:R-:W-:Y:S02]  /*1130*/  CS2R R94, SRZ ;  /* 0x00000000005e7805 */ /* 0x000fe4000001ff00 */
[----:B------:R-:W-:Y:S01]  /*1140*/  R2UR UR46, R0 ;  /* 0x00000000002e72ca */ /* 0x000fe200000e0000 */
[----:B------:R-:W-:Y:S01]  /*1150*/  IMAD.MOV.U32 R0, RZ, RZ, RZ ;  /* 0x000000ffff007224 */ /* 0x000fe200078e00ff */
[----:B------:R-:W-:Y:S02]  /*1160*/  R2UR UR40, R2 ;  /* 0x00000000022872ca */ /* 0x000fe400000e0000 */
        /* <DEDUP_REMOVED lines=12> */
[----:B------:R-:W-:Y:S01]  /*1230*/  UISETP.GT.AND UP0, UPT, UR40, UR37, UPT ;  /* 0x000000252800728c */ /* 0x000fe2000bf04270 */
[----:B------:R-:W-:Y:S01]  /*1240*/  IMAD.MOV.U32 R58, RZ, RZ, RZ ;  /* 0x000000ffff3a7224 */ /* 0x000fe200078e00ff */
[----:B------:R-:W-:Y:S01]  /*1250*/  CS2R R118, SRZ ;  /* 0x0000000000767805 */ /* 0x000fe2000001ff00 */
[----:B------:R-:W-:Y:S01]  /*1260*/  IMAD.MOV.U32 R17, RZ, RZ, RZ ;  /* 0x000000ffff117224 */ /* 0x000fe200078e00ff */
[----:B------:R-:W-:Y:S02]  /*1270*/  CS2R R114, SRZ ;  /* 0x0000000000727805 */ /* 0x000fe4000001ff00 */
[----:B------:R-:W-:-:S02]  /*1280*/  CS2R R22, SRZ ;  /* 0x0000000000167805 */ /* 0x000fc4000001ff00 */
        /* <DEDUP_REMOVED lines=11> */
[----:B------:R-:W-:Y:S05]  /*1340*/  @!P1 BRA `(.L_x_8806) ;  /* 0x0000004800689947 */ /* 0x000fea0003800000 */
[----:B------:R-:W-:Y:S01]  /*1350*/  SHF.R.S32.HI R3, RZ, 0x1f, R16 ;  /* 0x0000001fff037819 */ /* 0x000fe20000011410 */
[----:B------:R-:W0:Y:S01]  /*1360*/  S2UR UR7, SR_CgaCtaId ;  /* 0x00000000000779c3 */ /* 0x000e220000008800 */
[----:B------:R-:W-:Y:S02]  /*1370*/  UMOV UR38, 0x400 ;  /* 0x0000040000267882 */ /* 0x000fe40000000000 */
[----:B------:R-:W-:-:S04]  /*1380*/  LEA.HI R17, R3, R16, RZ, 0x7 ;  /* 0x0000001003117211 */ /* 0x000fc800078f38ff */
[----:B------:R-:W-:-:S06]  /*1390*/  SHF.R.S32.HI R0, RZ, 0x7, R17 ;  /* 0x00000007ff007819 */ /* 0x000fcc0000011411 */
[----:B------:R-:W1:Y:S01]  /*13a0*/  SHFL.IDX PT, R0, R0, RZ, 0x1f ;  /* 0x00001fff00007589 */ /* 0x000e6200000e0000 */
[----:B0-----:R-:W-:Y:S01]  /*13b0*/  ULEA UR38, UR7, UR38, 0x18 ;  /* 0x0000002607267291 */ /* 0x001fe2000f8ec03f */
[----:B-1----:R-:W-:-:S13]  /*13c0*/  R2UR UR6, R0 ;  /* 0x00000000000672ca */ /* 0x002fda00000e0000 */
[----:B------:R-:W-:Y:S02]  /*13d0*/  UIMAD.WIDE UR4, UR6, 0x55555556, URZ ;  /* 0x55555556060478a5 */ /* 0x000fe4000f8e023f */
[----:B------:R-:W-:Y:S02]  /*13e0*/  UIADD3 UR4, UR38, 0xc400, URZ ;  /* 0x0000c40026047890 */ /* 0x000fe4000fffe03f */
[----:B------:R-:W-:Y:S02]  /*13f0*/  ULEA.HI UR5, UR5, UR5, URZ, 0x1 ;  /* 0x0000000505057291 */ /* 0x000fe4000f8f083f */
[----:B------:R-:W-:Y:S02]  /*1400*/  ULOP3.LUT UP0, URZ, UR4, 0x3ff, URZ, 0xc0, !UPT ;  /* 0x000003ff043f7892 */ /* 0x000fe4000f80c03f */
[----:B------:R-:W-:-:S04]  /*1410*/  UIMAD UR5, UR5, -0x3, UR6 ;  /* 0xfffffffd050578a4 */ /* 0x000fc8000f8e0206 */
[----:B------:R-:W-:Y:S01]  /*1420*/  PLOP3.LUT P0, PT, PT, PT, UP0, 0x80, 0x0 ;  /* 0x000000000000781c */ /* 0x000fe20003f0f008 */
[----:B------:R-:W-:-:S04]  /*1430*/  ULEA UR5, UR5, UR4, 0xb ;  /* 0x0000000405057291 */ /* 0x000fc8000f8e583f */
[----:B------:R-:W-:-:S04]  /*1440*/  USHF.R.U32.HI UR5, URZ, 0x4, UR5 ;  /* 0x000000043f057899 */ /* 0x000fc80008011605 */
[----:B------:R-:W-:-:S04]  /*1450*/  ULOP3.LUT UR47, UR5, 0x3fff, URZ, 0xc0, !UPT ;  /* 0x00003fff052f7892 */ /* 0x000fc8000f8ec03f */
[----:B------:R-:W-:Y:S08]  /*1460*/  @!P0 BRA `(.L_x_8807) ;  /* 0x0000000000408947 */ /* 0x000ff00003800000 */
        /* <DEDUP_REMOVED lines=16> */
.L_x_8807:
[----:B------:R-:W-:-:S04]  /*1570*/  SHF.L.U32 R0, RZ, 0x1f, RZ ;  /* 0x0000001fff007819 */ /* 0x000fc800000006ff */
[----:B------:R-:W0:Y:S02]  /*1580*/  SYNCS.PHASECHK.TRANS64.TRYWAIT P0, [UR38+0x17000], R0 ;  /* 0x01700000ff0075a7 */ /* 0x000e240008000166 */
[----:B0-----:R-:W-:Y:S05]  /*1590*/  @!P0 BRA `(.L_x_8808) ;  /* 0x0000009c004c8947 */ /* 0x001fea0003800000 */
.L_x_8893:
[----:B------:R-:W-:-:S06]  /*15a0*/  ULOP3.LUT UR4, UR41, 0x1, URZ, 0xfc, !UPT ;  /* 0x0000000129047892 */ /* 0x000fcc000f8efc3f */
[----:B------:R-:W-:-:S05]  /*15b0*/  IMAD.U32 R2, RZ, RZ, UR4 ;  /* 0x00000004ff027e24 */ /* 0x000fca000f8e00ff */
[----:B------:R-:W-:-:S13]  /*15c0*/  ISETP.NE.AND P0, PT, R2, 0x3, PT ;  /* 0x000000030200780c */ /* 0x000fda0003f05270 */
[----:B------:R-:W-:Y:S05]  /*15d0*/  @!P0 BRA `(.L_x_8809) ;  /* 0x0000000000048947 */ /* 0x000fea0003800000 */
[----:B------:R-:W-:Y:S01]  /*15e0*/  BPT.TRAP 0x1 ;  /* 0x000000040000795c */ /* 0x000fe20000300000 */
.L_x_8809:
[----:B------:R1:W2:Y:S01]  /*15f0*/  SYNCS.PHASECHK.TRANS64.TRYWAIT P2, [UR38+0x17030], R0 ;  /* 0x01703000ff0075a7 */ /* 0x0002a20008040166 */
[----:B------:R-:W-:Y:S05]  /*1600*/  @!P0 BRA `(.L_x_8810) ;  /* 0x0000000000048947 */ /* 0x000fea0003800000 */
[----:B------:R-:W-:Y:S01]  /*1610*/  BPT.TRAP 0x1 ;  /* 0x000000040000795c */ /* 0x000fe20000300000 */
.L_x_8810:
[----:B------:R-:W-:Y:S01]  /*1620*/  ISETP.NE.AND P1, PT, R28, RZ, PT ;  /* 0x000000ff1c00720c */ /* 0x000fe20003f25270 */
[----:B------:R-:W-:Y:S01]  /*1630*/  IMAD.U32 R2, RZ, RZ, UR47 ;  /* 0x0000002fff027e24 */ /* 0x000fe2000f8e00ff */
[----:B--2---:R-:W-:Y:S11]  /*1640*/  @P2 BRA `(.L_x_8811) ;  /* 0x0000000000082947 */ /* 0x004ff60003800000 */
[----:B------:R-:W2:Y:S02]  /*1650*/  SYNCS.PHASECHK.TRANS64.TRYWAIT P2, [UR38+0x17030], R0 ;  /* 0x01703000ff0075a7 */ /* 0x000ea40008040166 */
[----:B--2---:R-:W-:Y:S05]  /*1660*/  @!P2 BRA `(.L_x_8812) ;  /* 0x0000009c0030a947 */ /* 0x004fea0003800000 */
.L_x_8811:
[----:B------:R-:W-:Y:S05]  /*1670*/  WARPSYNC.ALL ;  /* 0x0000000000007948 */ /* 0x000fea0003800000 */
[----:B01----:R-:W-:Y:S01]  /*1680*/  IMAD.MOV.U32 R0, RZ, RZ, RZ ;  /* 0x000000ffff007224 */ /* 0x003fe200078e00ff */
[----:B------:R-:W-:Y:S01]  /*1690*/  LOP3.LUT R2, R2, 0x10000, RZ, 0xfc, !PT ;  /* 0x0001000002027812 */ /* 0x000fe200078efcff */
[----:B------:R-:W-:Y:S02]  /*16a0*/  IMAD.MOV.U32 R89, RZ, RZ, RZ ;  /* 0x000000ffff597224 */ /* 0x000fe400078e00ff */
[----:B------:R-:W-:Y:S01]  /*16b0*/  IMAD.MOV.U32 R3, RZ, RZ, -0x3ffffff0 ;  /* 0xc0000010ff037424 */ /* 0x000fe200078e00ff */
        /* <DEDUP_REMOVED lines=11> */
[----:B------:R-:W-:Y:S01]  /*1770*/  IMAD.MOV.U32 R5, RZ, RZ, -0x2 ;  /* 0xfffffffeff057424 */ /* 0x000fe200078e00ff */
[----:B------:R-:W-:Y:S01]  /*1780*/  ULOP3.LUT UR20, UR4, 0x10000, URZ, 0xfc, !UPT ;  /* 0x0001000004147892 */ /* 0x000fe2000f8efc3f */
[----:B------:R-:W-:Y:S01]  /*1790*/  P2R R8, PR, RZ, 0x2 ;  /* 0x00000002ff087803 */ /* 0x000fe20000000000 */
[----:B------:R-:W-:Y:S01]  /*17a0*/  IMAD.IADD R17, R16, 0x1, -R17 ;  /* 0x0000000110117824 */ /* 0x000fe200078e0a11 */
[----:B------:R-:W-:Y:S01]  /*17b0*/  P2R R6, PR, RZ, 0x1 ;  /* 0x00000001ff067803 */ /* 0x000fe20000000000 */
[----:B------:R-:W-:Y:S01]  /*17c0*/  UIADD3 UR14, UR20, 0x200, URZ ;  /* 0x00000200140e7890 */ /* 0x000fe2000fffe03f */
[----:B------:R-:W-:Y:S01]  /*17d0*/  IMAD.U32 R23, RZ, RZ, UR46 ;  /* 0x0000002eff177e24 */ /* 0x000fe2000f8e00ff */
[----:B------:R-:W0:Y:S01]  /*17e0*/  S2UR UR7, SR_CgaCtaId ;  /* 0x00000000000779c3 */ /* 0x000e220000008800 */
[----:B------:R-:W-:Y:S01]  /*17f0*/  UMOV UR10, UR20 ;  /* 0x00000014000a7c82 */ /* 0x000fe20008000000 */
[----:B------:R-:W-:Y:S01]  /*1800*/  SHF.R.S32.HI R4, RZ, 0x1f, R17 ;  /* 0x0000001fff047819 */ /* 0x000fe20000011411 */
[----:B------:R-:W-:Y:S01]  /*1810*/  QGMMA.64x128x32.F32.E4M3.E4M3 R24, gdesc[UR8], RZ, !UPT, gsb0 ;  /* 0x01e00000081879f3 */ /* 0x000fe2000c0008ff */
[----:B------:R-:W-:Y:S01]  /*1820*/  UIADD3 UR8, UR12, 0x180, URZ ;  /* 0x000001800c087890 */ /* 0x000fe2000fffe03f */
[--C-:B------:R-:W-:Y:S01]  /*1830*/  IMAD.MOV.U32 R88, RZ, RZ, R89.reuse ;  /* 0x000000ffff587224 */ /* 0x100fe200078e0059 */
[----:B------:R-:W-:Y:S01]  /*1840*/  UIADD3 UR10, UR20, 0x100, URZ ;  /* 0x00000100140a7890 */ /* 0x000fe2000fffe03f */
[----:B------:R-:W-:Y:S01]  /*1850*/  LEA.HI R4, R4, R17, RZ, 0x2 ;  /* 0x0000001104047211 */ /* 0x000fe200078f10ff */
[----:B------:R-:W-:Y:S01]  /*1860*/  UMOV UR9, 0xc0000010 ;  /* 0xc000001000097882 */ /* 0x000fe20000000000 */
[----:B------:R-:W-:Y:S01]  /*1870*/  UMOV UR11, 0xc0000010 ;  /* 0xc0000010000b7882 */ /* 0x000fe20000000000 */
[----:B------:R-:W-:Y:S01]  /*1880*/  UIADD3 UR12, UR12, 0x300, URZ ;  /* 0x000003000c0c7890 */ /* 0x000fe2000fffe03f */
[----:B------:R-:W-:Y:S01]  /*1890*/  LOP3.LUT R4, R4, 0x7ffffffc, RZ, 0xc0, !PT ;  /* 0x7ffffffc04047812 */ /* 0x000fe200078ec0ff */
[----:B------:R-:W-:Y:S01]  /*18a0*/  UMOV UR4, URZ ;  /* 0x0000003f00047c82 */ /* 0x000fe20008000000 */
[----:B------:R-:W-:-:S02]  /*18b0*/  IMAD.MOV.U32 R91, RZ, RZ, R89 ;  /* 0x000000ffff5b7224 */ /* 0x000fc400078e0059 */
[--C-:B------:R-:W-:Y:S02]  /*18c0*/  IMAD.MOV.U32 R90, RZ, RZ, R89.reuse ;  /* 0x000000ffff5a7224 */ /* 0x100fe400078e0059 */
[----:B------:R-:W-:Y:S02]  /*18d0*/  IMAD.IADD R4, R17, 0x1, -R4 ;  /* 0x0000000111047824 */ /* 0x000fe400078e0a04 */
[----:B------:R-:W-:Y:S02]  /*18e0*/  IMAD.MOV.U32 R93, RZ, RZ, R89 ;  /* 0x000000ffff5d7224 */ /* 0x000fe400078e0059 */
[----:B------:R-:W-:Y:S02]  /*18f0*/  IMAD R4, R4, R5, 0x80 ;  /* 0x0000008004047424 */ /* 0x000fe400078e0205 */
[----:B------:R-:W-:Y:S01]  /*1900*/  IMAD.U32 R5, RZ, RZ, UR40 ;  /* 0x00000028ff057e24 */ /* 0x000fe2000f8e00ff */
[----:B------:R-:W-:Y:S01]  /*1910*/  UIADD3 UR40, UR40, -0x2, URZ ;  /* 0xfffffffe28287890 */ /* 0x000fe2000fffe03f */
[----:B------:R-:W-:-:S02]  /*1920*/  VIADD R4, R4, UR39 ;  /* 0x0000002704047c36 */ /* 0x000fc40008000000 */
[--C-:B------:R-:W-:Y:S01]  /*1930*/  IMAD.MOV.U32 R92, RZ, RZ, R89.reuse ;  /* 0x000000ffff5c7224 */ /* 0x100fe200078e0059 */
[----:B------:R-:W-:Y:S01]  /*1940*/  UISETP.GE.AND UP0, UPT, UR40, UR37, UPT ;  /* 0x000000252800728c */ /* 0x000fe2000bf06270 */
[----:B------:R-:W-:Y:S02]  /*1950*/  IMAD R5, R5, -0x80, R4 ;  /* 0xffffff8005057824 */ /* 0x000fe400078e0204 */
        /* <DEDUP_REMOVED lines=151> */
[----:B------:R-:W-:Y:S02]  /*22d0*/  ISETP.GT.AND P3, PT, R5, 0x70, PT ;  /* 0x000000700500780c */ /* 0x000fe40003f64270 */
[----:B------:R-:W-:Y:S02]  /*22e0*/  FSEL R64, R64, -INF , P4 ;  /* 0xff80000040407808 */ /* 0x000fe40002000000 */
[----:B------:R-:W-:Y:S02]  /*22f0*/  FSEL R82, R82, -INF , P3 ;  /* 0xff80000052527808 */ /* 0x000fe40001800000 */
[----:B------:R-:W-:Y:S02]  /*2300*/  FMNMX.FTZ R7, R79, R4, !PT ;  /* 0x000000044f077209 */ /* 0x000fe40007810000 */
[----:B------:R-:W-:-:S02]  /*2310*/  ISETP.GT.AND P4, PT, R5, 0x71, PT ;  /* 0x000000710500780c */ /* 0x000fc40003f84270 */
[----:B------:R-:W-:Y:S02]  /*2320*/  FSEL R61, R61, -INF , P5 ;  /* 0xff8000003d3d7808 */ /* 0x000fe40002800000 */
[----:B------:R-:W-:Y:S02]  /*2330*/  FSEL R83, R83, -INF , P4 ;  /* 0xff80000053537808 */ /* 0x000fe40002000000 */
[----:B------:R-:W-:Y:S02]  /*2340*/  FMNMX.FTZ R4, R82, R7, !PT ;  /* 0x0000000752047209 */ /* 0x000fe40007810000 */
[----:B------:R-:W-:Y:S02]  /*2350*/  ISETP.GT.AND P5, PT, R5, 0x78, PT ;  /* 0x000000780500780c */ /* 0x000fe40003fa4270 */
[----:B------:R-:W-:Y:S02]  /*2360*/  FSEL R60, R60, -INF , P6 ;  /* 0xff8000003c3c7808 */ /* 0x000fe40003000000 */
[----:B------:R-:W-:-:S02]  /*2370*/  FSEL R86, R86, -INF , P5 ;  /* 0xff80000056567808 */ /* 0x000fc40002800000 */
[----:B------:R-:W-:Y:S02]  /*2380*/  FMNMX.FTZ R7, R83, R4, !PT ;  /* 0x0000000453077209 */ /* 0x000fe40007810000 */
[----:B------:R-:W-:Y:S02]  /*2390*/  ISETP.GT.AND P6, PT, R5, 0x79, PT ;  /* 0x000000790500780c */ /* 0x000fe40003fc4270 */
[----:B------:R-:W-:Y:S02]  /*23a0*/  FMNMX.FTZ R4, R86, R7, !PT ;  /* 0x0000000756047209 */ /* 0x000fe40007810000 */
[----:B------:R-:W-:Y:S02]  /*23b0*/  FSEL R87, R87, -INF , P6 ;  /* 0xff80000057577808 */ /* 0x000fe40003000000 */
[----:B------:R-:W-:Y:S02]  /*23c0*/  P2R R10, PR, RZ, 0x4 ;  /* 0x00000004ff0a7803 */ /* 0x000fe40000000000 */
[----:B------:R-:W-:-:S02]  /*23d0*/  FMNMX.FTZ R7, R87, R4, !PT ;  /* 0x0000000457077209 */ /* 0x000fc40007810000 */
[----:B------:R-:W-:Y:S02]  /*23e0*/  P2R R12, PR, RZ, 0x2 ;  /* 0x00000002ff0c7803 */ /* 0x000fe40000000000 */
[----:B------:R-:W-:Y:S01]  /*23f0*/  P2R R11, PR, RZ, 0x1 ;  /* 0x00000001ff0b7803 */ /* 0x000fe20000000000 */
[----:B------:R-:W1:Y:S01]  /*2400*/  SHFL.BFLY PT, R4, R7, 0x2, 0x1f ;  /* 0x0c401f0007047f89 */ /* 0x000e6200000e0000 */
[C---:B------:R-:W-:Y:S02]  /*2410*/  ISETP.GT.AND P0, PT, R5.reuse, 0x59, PT ;  /* 0x000000590500780c */ /* 0x040fe40003f04270 */
[----:B------:R-:W-:Y:S02]  /*2420*/  ISETP.GT.AND P1, PT, R5, 0x60, PT ;  /* 0x000000600500780c */ /* 0x000fe40003f24270 */
[----:B------:R-:W-:Y:S02]  /*2430*/  FMNMX.FTZ R5, R24, R25, !PT ;  /* 0x0000001918057209 */ /* 0x000fe40007810000 */
[----:B------:R-:W-:-:S02]  /*2440*/  FSEL R72, R72, -INF , P1 ;  /* 0xff80000048487808 */ /* 0x000fc40000800000 */
[----:B------:R-:W-:Y:S02]  /*2450*/  ISETP.NE.AND P1, PT, R12, RZ, PT ;  /* 0x000000ff0c00720c */ /* 0x000fe40003f25270 */
[----:B------:R-:W-:Y:S02]  /*2460*/  FSEL R69, R69, -INF , P0 ;  /* 0xff80000045457808 */ /* 0x000fe40000000000 */
[----:B------:R-:W-:Y:S02]  /*2470*/  ISETP.NE.AND P0, PT, R11, RZ, PT ;  /* 0x000000ff0b00720c */ /* 0x000fe40003f05270 */
[----:B------:R-:W-:Y:S02]  /*2480*/  FSEL R73, R73, -INF , P1 ;  /* 0xff80000049497808 */ /* 0x000fe40000800000 */
[----:B------:R-:W-:Y:S02]  /*2490*/  FSEL R76, R76, -INF , P0 ;  /* 0xff8000004c4c7808 */ /* 0x000fe40000000000 */
[----:B------:R-:W-:-:S02]  /*24a0*/  FSEL R80, R80, -INF , P3 ;  /* 0xff80000050507808 */ /* 0x000fc40001800000 */
[----:B------:R-:W-:Y:S02]  /*24b0*/  ISETP.NE.AND P0, PT, R6, RZ, PT ;  /* 0x000000ff0600720c */ /* 0x000fe40003f05270 */
[----:B------:R-:W-:Y:S02]  /*24c0*/  FSEL R81, R81, -INF , P4 ;  /* 0xff80000051517808 */ /* 0x000fe40002000000 */
[----:B-1----:R-:W-:Y:S02]  /*24d0*/  FMNMX.FTZ R9, R7, R4, !PT ;  /* 0x0000000407097209 */ /* 0x002fe40007810000 */
[----:B------:R-:W-:Y:S02]  /*24e0*/  FSEL R84, R84, -INF , P5 ;  /* 0xff80000054547808 */ /* 0x000fe40002800000 */
[----:B------:R-:W-:Y:S01]  /*24f0*/  FSEL R85, R85, -INF , P6 ;  /* 0xff80000055557808 */ /* 0x000fe20003000000 */
[----:B------:R-:W1:Y:S01]  /*2500*/  SHFL.BFLY PT, R4, R9, 0x1, 0x1f ;  /* 0x0c201f0009047f89 */ /* 0x000e6200000e0000 */
[----:B------:R-:W-:-:S02]  /*2510*/  ISETP.NE.AND P1, PT, R8, RZ, PT ;  /* 0x000000ff0800720c */ /* 0x000fc40003f25270 */
[----:B-1----:R-:W-:-:S04]  /*2520*/  FMNMX.FTZ R4, R9, R4, !PT ;  /* 0x0000000409047209 */ /* 0x002fc80007810000 */
[C---:B------:R-:W-:Y:S01]  /*2530*/  FSETP.NEU.FTZ.AND P2, PT, R4.reuse, -INF , PT ;  /* 0xff8000000400780b */ /* 0x040fe20003f5d000 */
[----:B------:R-:W-:-:S05]  /*2540*/  FFMA.FTZ R23, R4, R23, -8 ;  /* 0xc100000004177423 */ /* 0x000fca0000010017 */
[----:B------:R-:W-:Y:S02]  /*2550*/  FSEL R23, R23, RZ, P2 ;  /* 0x000000ff17177208 */ /* 0x000fe40001000000 */
[----:B------:R-:W-:Y:S02]  /*2560*/  ISETP.NE.AND P2, PT, R10, RZ, PT ;  /* 0x000000ff0a00720c */ /* 0x000fe40003f45270 */
[----:B------:R-:W-:Y:S01]  /*2570*/  FMNMX.FTZ R10, R28, R5, !PT ;  /* 0x000000051c0a7209 */ /* 0x000fe20007810000 */
[--C-:B------:R-:W-:Y:S01]  /*2580*/  FFMA.FTZ R6, R26, UR46, -R23.reuse ;  /* 0x0000002e1a067c23 */ /* 0x100fe20008010817 */
[----:B------:R-:W-:Y:S01]  /*2590*/  FSEL R77, R77, -INF , P2 ;  /* 0xff8000004d4d7808 */ /* 0x000fe20001000000 */
        /* <DEDUP_REMOVED lines=28> */
[----:B------:R-:W1:Y:S01]  /*2760*/  MUFU.EX2 R9, R9 ;  /* 0x0000000900097308 */ /* 0x000e620000000800 */
[----:B------:R-:W-:Y:S01]  /*2770*/  FMNMX.FTZ R14, R44, R5, !PT ;  /* 0x000000052c0e7209 */ /* 0x000fe20007810000 */
[--C-:B------:R-:W-:Y:S01]  /*2780*/  FFMA.FTZ R43, R75, UR46, -R23.reuse ;  /* 0x0000002e4b2b7c23 */ /* 0x100fe20008010817 */
[----:B------:R-:W-:-:S02]  /*2790*/  FFMA.FTZ R51, R83, UR46, -R23 ;  /* 0x0000002e53337c23 */ /* 0x000fc40008010817 */
[----:B------:R-:W-:Y:S01]  /*27a0*/  FMNMX.FTZ R5, R45, R14, !PT ;  /* 0x0000000e2d057209 */ /* 0x000fe20007810000 */
[--C-:B------:R-:W-:Y:S01]  /*27b0*/  FFMA.FTZ R14, R42, UR46, -R23.reuse ;  /* 0x0000002e2a0e7c23 */ /* 0x100fe20008010817 */
[----:B------:R-:W-:Y:S01]  /*27c0*/  FFMA.FTZ R42, R78, UR46, -R23 ;  /* 0x0000002e4e2a7c23 */ /* 0x000fe20008010817 */
[----:B------:R-:W2:Y:S01]  /*27d0*/  MUFU.EX2 R10, R10 ;  /* 0x0000000a000a7308 */ /* 0x000ea20000000800 */
[----:B------:R-:W-:-:S04]  /*27e0*/  FMNMX.FTZ R16, R48, R5, !PT ;  /* 0x0000000530107209 */ /* 0x000fc80007810000 */
[----:B------:R-:W-:-:S03]  /*27f0*/  FMNMX.FTZ R5, R49, R16, !PT ;  /* 0x0000001031057209 */ /* 0x000fc60007810000 */
[----:B------:R-:W-:Y:S01]  /*2800*/  MUFU.EX2 R11, R11 ;  /* 0x0000000b000b7308 */ /* 0x000fe20000000800 */
[----:B------:R-:W-:Y:S02]  /*2810*/  FMNMX.FTZ R16, R52, R5, !PT ;  /* 0x0000000534107209 */ /* 0x000fe40007810000 */
[----:B-1----:R-:W-:Y:S02]  /*2820*/  F2FP.SATFINITE.E4M3.F32.PACK_AB_MERGE_C R137, R9, R8, RZ ;  /* 0x000000080989723e */ /* 0x002fe400048070ff */
[----:B------:R-:W-:Y:S01]  /*2830*/  FMNMX.FTZ R5, R53, R16, !PT ;  /* 0x0000001035057209 */ /* 0x000fe20007810000 */
[----:B------:R-:W-:Y:S01]  /*2840*/  FFMA.FTZ R16, R46, UR46, -R23 ;  /* 0x0000002e2e107c23 */ /* 0x000fe20008010817 */
[----:B------:R-:W-:Y:S01]  /*2850*/  F2FP.SATFINITE.E4M3.F32.PACK_AB_MERGE_C R137, R7, R6, R137 ;  /* 0x000000060789723e */ /* 0x000fe20004807089 */
[----:B------:R-:W-:Y:S01]  /*2860*/  MUFU.EX2 R12, R12 ;  /* 0x0000000c000c7308 */ /* 0x000fe20000000800 */
[----:B------:R-:W-:Y:S01]  /*2870*/  FMNMX.FTZ R18, R56, R5, !PT ;  /* 0x0000000538127209 */ /* 0x000fe20007810000 */
[----:B------:R-:W-:-:S03]  /*2880*/  FFMA.FTZ R46, R82, UR46, -R23 ;  /* 0x0000002e522e7c23 */ /* 0x000fc60008010817 */
[----:B------:R-:W-:-:S03]  /*2890*/  FMNMX.FTZ R5, R57, R18, !PT ;  /* 0x0000001239057209 */ /* 0x000fc60007810000 */
[----:B------:R-:W-:Y:S01]  /*28a0*/  MUFU.EX2 R13, R13 ;  /* 0x0000000d000d7308 */ /* 0x000fe20000000800 */
[----:B------:R-:W-:-:S04]  /*28b0*/  FMNMX.FTZ R18, R60, R5, !PT ;  /* 0x000000053c127209 */ /* 0x000fc80007810000 */
[----:B------:R-:W-:Y:S01]  /*28c0*/  FMNMX.FTZ R5, R61, R18, !PT ;  /* 0x000000123d057209 */ /* 0x000fe20007810000 */
[----:B------:R-:W-:Y:S02]  /*28d0*/  FFMA.FTZ R18, R50, UR46, -R23 ;  /* 0x0000002e32127c23 */ /* 0x000fe40008010817 */
[----:B------:R-:W-:Y:S01]  /*28e0*/  MUFU.EX2 R14, R14 ;  /* 0x0000000e000e7308 */ /* 0x000fe20000000800 */
[----:B------:R-:W-:-:S04]  /*28f0*/  FMNMX.FTZ R20, R64, R5, !PT ;  /* 0x0000000540147209 */ /* 0x000fc80007810000 */
[----:B------:R-:W-:-:S03]  /*2900*/  FMNMX.FTZ R5, R65, R20, !PT ;  /* 0x0000001441057209 */ /* 0x000fc60007810000 */
[----:B------:R-:W-:Y:S01]  /*2910*/  MUFU.EX2 R15, R15 ;  /* 0x0000000f000f7308 */ /* 0x000fe20000000800 */
[----:B------:R-:W-:-:S04]  /*2920*/  FMNMX.FTZ R20, R68, R5, !PT ;  /* 0x0000000544147209 */ /* 0x000fc80007810000 */
[----:B------:R-:W-:Y:S01]  /*2930*/  FMNMX.FTZ R5, R69, R20, !PT ;  /* 0x0000001445057209 */ /* 0x000fe20007810000 */
[----:B------:R-:W-:Y:S01]  /*2940*/  FFMA.FTZ R20, R54, UR46, -R23 ;  /* 0x0000002e36147c23 */ /* 0x000fe20008010817 */
[----:B------:R-:W-:Y:S01]  /*2950*/  IMAD.U32 R54, RZ, RZ, UR46 ;  /* 0x0000002eff367e24 */ /* 0x000fe2000f8e00ff */
[----:B------:R-:W-:Y:S01]  /*2960*/  MUFU.EX2 R16, R16 ;  /* 0x0000001000107308 */ /* 0x000fe20000000800 */
[----:B------:R-:W-:-:S04]  /*2970*/  FMNMX.FTZ R22, R72, R5, !PT ;  /* 0x0000000548167209 */ /* 0x000fc80007810000 */
        /* <DEDUP_REMOVED lines=11> */
[--C-:B------:R-:W-:Y:S02]  /*2a30*/  FFMA.FTZ R26, R62, UR46, -R23.reuse ;  /* 0x0000002e3e1a7c23 */ /* 0x100fe40008010817 */
[----:B------:R-:W-:Y:S02]  /*2a40*/  MUFU.EX2 R20, R20 ;  /* 0x0000001400147308 */ /* 0x000fe40000000800 */
[----:B------:R-:W1:Y:S06]  /*2a50*/  SHFL.BFLY PT, R38, R5, 0x2, 0x1f ;  /* 0x0c401f0005267f89 */ /* 0x000e6c00000e0000 */
[----:B------:R-:W-:Y:S08]  /*2a60*/  MUFU.EX2 R21, R21 ;  /* 0x0000001500157308 */ /* 0x000ff00000000800 */
[----:B------:R-:W-:Y:S08]  /*2a70*/  MUFU.EX2 R22, R22 ;  /* 0x0000001600167308 */ /* 0x000ff00000000800 */
[----:B------:R-:W-:Y:S01]  /*2a80*/  MUFU.EX2 R27, R27 ;  /* 0x0000001b001b7308 */ /* 0x000fe20000000800 */
[----:B-1----:R-:W-:Y:S01]  /*2a90*/  FMNMX.FTZ R50, R5, R38, !PT ;  /* 0x0000002605327209 */ /* 0x002fe20007810000 */
[----:B------:R-:W-:-:S04]  /*2aa0*/  FFMA.FTZ R38, R74, UR46, -R23 ;  /* 0x0000002e4a267c23 */ /* 0x000fc80008010817 */
[----:B------:R-:W1:Y:S02]  /*2ab0*/  SHFL.BFLY PT, R5, R50, 0x1, 0x1f ;  /* 0x0c201f0032057f89 */ /* 0x000e6400000e0000 */
[----:B------:R-:W-:Y:S08]  /*2ac0*/  MUFU.EX2 R26, R26 ;  /* 0x0000001a001a7308 */ /* 0x000ff00000000800 */
[----:B------:R-:W-:Y:S08]  /*2ad0*/  MUFU.EX2 R31, R31 ;  /* 0x0000001f001f7308 */ /* 0x000ff00000000800 */
[----:B------:R-:W-:Y:S01]  /*2ae0*/  MUFU.EX2 R30, R30 ;  /* 0x0000001e001e7308 */ /* 0x000fe20000000800 */
[----:B-1----:R-:W-:-:S07]  /*2af0*/  FMNMX.FTZ R5, R50, R5, !PT ;  /* 0x0000000532057209 */ /* 0x002fce0007810000 */
[----:B------:R-:W-:Y:S01]  /*2b00*/  MUFU.EX2 R35, R35 ;  /* 0x0000002300237308 */ /* 0x000fe20000000800 */
[--C-:B------:R-:W-:Y:S01]  /*2b10*/  FFMA.FTZ R50, R86, UR46, -R23.reuse ;  /* 0x0000002e56327c23 */ /* 0x100fe20008010817 */
[----:B------:R-:W-:Y:S01]  /*2b20*/  FFMA.FTZ R23, R87, UR46, -R23 ;  /* 0x0000002e57177c23 */ /* 0x000fe20008010817 */
[C---:B------:R-:W-:Y:S01]  /*2b30*/  FSETP.NEU.FTZ.AND P2, PT, R5.reuse, -INF , PT ;  /* 0xff8000000500780b */ /* 0x040fe20003f5d000 */
[----:B------:R-:W-:-:S04]  /*2b40*/  FFMA.FTZ R54, R5, R54, -8 ;  /* 0xc100000005367423 */ /* 0x000fc80000010036 */
[----:B------:R-:W-:Y:S01]  /*2b50*/  MUFU.EX2 R34, R34 ;  /* 0x0000002200227308 */ /* 0x000fe20000000800 */
[----:B------:R-:W-:Y:S02]  /*2b60*/  FSEL R55, R54, RZ, P2 ;  /* 0x000000ff36377208 */ /* 0x000fe40001000000 */
[----:B------:R-:W-:-:S03]  /*2b70*/  PLOP3.LUT P2, PT, PT, PT, UP0, 0x80, 0x0 ;  /* 0x000000000000781c */ /* 0x000fc60003f4f008 */
[--C-:B------:R-:W-:Y:S01]  /*2b80*/  FFMA.FTZ R24, R24, UR46, -R55.reuse ;  /* 0x0000002e18187c23 */ /* 0x100fe20008010837 */
[--C-:B------:R-:W-:Y:S01]  /*2b90*/  FFMA.FTZ R25, R25, UR46, -R55.reuse ;  /* 0x0000002e19197c23 */ /* 0x100fe20008010837 */
[--C-:B------:R-:W-:Y:S01]  /*2ba0*/  FFMA.FTZ R54, R28, UR46, -R55.reuse ;  /* 0x0000002e1c367c23 */ /* 0x100fe20008010837 */
[--C-:B------:R-:W-:Y:S01]  /*2bb0*/  FFMA.FTZ R58, R29, UR46, -R55.reuse ;  /* 0x0000002e1d3a7c23 */ /* 0x100fe20008010837 */
[--C-:B------:R-:W-:Y:S01]  /*2bc0*/  FFMA.FTZ R28, R32, UR46, -R55.reuse ;  /* 0x0000002e201c7c23 */ /* 0x100fe20008010837 */
[--C-:B------:R-:W-:Y:S01]  /*2bd0*/  FFMA.FTZ R37, R37, UR46, -R55.reuse ;  /* 0x0000002e25257c23 */ /* 0x100fe20008010837 */
        /* <DEDUP_REMOVED lines=16> */
[----:B------:R-:W3:Y:S01]  /*2ce0*/  MUFU.EX2 R54, R54 ;  /* 0x0000003600367308 */ /* 0x000ee20000000800 */
[--C-:B------:R-:W-:Y:S01]  /*2cf0*/  FFMA.FTZ R69, R69, UR46, -R55.reuse ;  /* 0x0000002e45457c23 */ /* 0x100fe20008010837 */
[--C-:B------:R-:W-:Y:S01]  /*2d00*/  FFMA.FTZ R72, R72, UR46, -R55.reuse ;  /* 0x0000002e48487c23 */ /* 0x100fe20008010837 */
[--C-:B------:R-:W-:Y:S01]  /*2d10*/  FFMA.FTZ R73, R73, UR46, -R55.reuse ;  /* 0x0000002e49497c23 */ /* 0x100fe20008010837 */
[--C-:B------:R-:W-:Y:S01]  /*2d20*/  FFMA.FTZ R76, R76, UR46, -R55.reuse ;  /* 0x0000002e4c4c7c23 */ /* 0x100fe20008010837 */
[--C-:B------:R-:W-:Y:S01]  /*2d30*/  FFMA.FTZ R77, R77, UR46, -R55.reuse ;  /* 0x0000002e4d4d7c23 */ /* 0x100fe20008010837 */
[--C-:B------:R-:W-:Y:S01]  /*2d40*/  FFMA.FTZ R80, R80, UR46, -R55.reuse ;  /* 0x0000002e50507c23 */ /* 0x100fe20008010837 */
[--C-:B------:R-:W-:Y:S01]  /*2d50*/  FFMA.FTZ R81, R81, UR46, -R55.reuse ;  /* 0x0000002e51517c23 */ /* 0x100fe20008010837 */
[----:B------:R-:W4:Y:S01]  /*2d60*/  MUFU.EX2 R59, R58 ;  /* 0x0000003a003b7308 */ /* 0x000f220000000800 */
[----:B------:R-:W-:-:S07]  /*2d70*/  FFMA.FTZ R84, R84, UR46, -R55 ;  /* 0x0000002e54547c23 */ /* 0x000fce0008010837 */
[----:B------:R-:W5:Y:S08]  /*2d80*/  MUFU.EX2 R28, R28 ;  /* 0x0000001c001c7308 */ /* 0x000f700000000800 */
[----:B------:R0:W-:Y:S08]  /*2d90*/  MUFU.EX2 R63, R37 ;  /* 0x00000025003f7308 */ /* 0x0001f00000000800 */
[----:B------:R-:W5:Y:S01]  /*2da0*/  MUFU.EX2 R29, R29 ;  /* 0x0000001d001d7308 */ /* 0x000f620000000800 */
[----:B0-----:R-:W-:Y:S01]  /*2db0*/  FFMA.FTZ R37, R49, UR46, -R55 ;  /* 0x0000002e31257c23 */ /* 0x001fe20008010837 */
[----:B------:R-:W-:-:S04]  /*2dc0*/  FADD.FTZ R49, R6, R7 ;  /* 0x0000000706317221 */ /* 0x000fc80000010000 */
[----:B------:R-:W-:Y:S01]  /*2dd0*/  FADD.FTZ R56, R8, R49 ;  /* 0x0000003108387221 */ /* 0x000fe20000010000 */
[----:B------:R-:W-:Y:S01]  /*2de0*/  IMAD.U32 R49, RZ, RZ, UR38 ;  /* 0x00000026ff317e24 */ /* 0x000fe2000f8e00ff */
[----:B------:R1:W-:Y:S02]  /*2df0*/  MUFU.EX2 R67, R45 ;  /* 0x0000002d00437308 */ /* 0x0003e40000000800 */
[----:B------:R-:W-:-:S04]  /*2e00*/  FADD.FTZ R57, R9, R56 ;  /* 0x0000003809397221 */ /* 0x000fc80000010000 */
[----:B--2---:R-:W-:Y:S02]  /*2e10*/  FADD.FTZ R56, R10, R57 ;  /* 0x000000390a387221 */ /* 0x004fe40000010000 */
[----:B------:R0:W2:Y:S01]  /*2e20*/  MUFU.EX2 R62, R36 ;  /* 0x00000024003e7308 */ /* 0x0000a20000000800 */
[----:B-1----:R-:W-:Y:S01]  /*2e30*/  FADD.FTZ R45, R24, R25 ;  /* 0x00000019182d7221 */ /* 0x002fe20000010000 */
[----:B------:R-:W-:-:S04]  /*2e40*/  FADD.FTZ R57, R11, R56 ;  /* 0x000000380b397221 */ /* 0x000fc80000010000 */
[----:B------:R-:W-:Y:S02]  /*2e50*/  FADD.FTZ R56, R12, R57 ;  /* 0x000000390c387221 */ /* 0x000fe40000010000 */
[----:B------:R-:W1:Y:S01]  /*2e60*/  MUFU.EX2 R32, R32 ;  /* 0x0000002000207308 */ /* 0x000e620000000800 */
[----:B0-----:R-:W-:Y:S01]  /*2e70*/  FFMA.FTZ R36, R48, UR46, -R55 ;  /* 0x0000002e30247c23 */ /* 0x001fe20008010837 */
[----:B---3--:R-:W-:Y:S01]  /*2e80*/  FADD.FTZ R48, R54, R45 ;  /* 0x0000002d36307221 */ /* 0x008fe20000010000 */
[----:B------:R-:W-:Y:S02]  /*2e90*/  @!P1 VIADD R45, R49, 0x17040 ;  /* 0x00017040312d9836 */ /* 0x000fe40000000000 */
[----:B------:R-:W-:Y:S01]  /*2ea0*/  FADD.FTZ R57, R13, R56 ;  /* 0x000000380d397221 */ /* 0x000fe20000010000 */
[C---:B----4-:R-:W-:Y:S01]  /*2eb0*/  F2FP.SATFINITE.E4M3.F32.PACK_AB_MERGE_C R54, R59.reuse, R54, RZ ;  /* 0x000000363b36723e */ /* 0x050fe200048070ff */
[----:B------:R-:W-:Y:S01]  /*2ec0*/  FADD.FTZ R49, R59, R48 ;  /* 0x000000303b317221 */ /* 0x000fe20000010000 */
[----:B------:R-:W0:Y:S01]  /*2ed0*/  MUFU.EX2 R33, R33 ;  /* 0x0000002100217308 */ /* 0x000e220000000800 */
[----:B------:R-:W-:-:S02]  /*2ee0*/  FADD.FTZ R56, R14, R57 ;  /* 0x000000390e387221 */ /* 0x000fc40000010000 */
[----:B-----5:R-:W-:Y:S01]  /*2ef0*/  FADD.FTZ R48, R28, R49 ;  /* 0x000000311c307221 */ /* 0x020fe20000010000 */
[----:B------:R-:W-:Y:S01]  /*2f00*/  @!P1 PRMT R45, RZ, 0x654, R45 ;  /* 0x00000654ff2d9816 */ /* 0x000fe2000000002d */
[----:B------:R-:W-:Y:S02]  /*2f10*/  FADD.FTZ R57, R15, R56 ;  /* 0x000000380f397221 */ /* 0x000fe40000010000 */
[----:B------:R-:W-:Y:S01]  /*2f20*/  FADD.FTZ R49, R29, R48 ;  /* 0x000000301d317221 */ /* 0x000fe20000010000 */
[----:B------:R3:W-:Y:S01]  /*2f30*/  @!P1 SYNCS.ARRIVE.TRANS64.RED.A1T0 RZ, [R45+URZ], RZ ;  /* 0x000000ff2dff99a7 */ /* 0x0007e2000810043f */
[----:B------:R4:W5:Y:S01]  /*2f40*/  MUFU.EX2 R58, R44 ;  /* 0x0000002c003a7308 */ /* 0x0009620000000800 */
[----:B------:R-:W-:Y:S01]  /*2f50*/  FADD.FTZ R56, R16, R57 ;  /* 0x0000003910387221 */ /* 0x000fe20000010000 */
[----:B--2---:R-:W-:Y:S01]  /*2f60*/  FADD.FTZ R48, R62, R49 ;  /* 0x000000313e307221 */ /* 0x004fe20000010000 */
[C---:B------:R-:W-:Y:S02]  /*2f70*/  F2FP.SATFINITE.E4M3.F32.PACK_AB_MERGE_C R16, R17.reuse, R16, RZ ;  /* 0x000000101110723e */ /* 0x040fe400048070ff */
[----:B------:R-:W-:Y:S01]  /*2f80*/  FADD.FTZ R57, R17, R56 ;  /* 0x0000003811397221 */ /* 0x000fe20000010000 */
[C---:B------:R-:W-:Y:S01]  /*2f90*/  FADD.FTZ R49, R63.reuse, R48 ;  /* 0x000000303f317221 */ /* 0x040fe20000010000 */
[----:B------:R-:W-:Y:S01]  /*2fa0*/  F2FP.SATFINITE.E4M3.F32.PACK_AB_MERGE_C R62, R63, R62, RZ ;  /* 0x0000003e3f3e723e */ /* 0x000fe200048070ff */
[----:B------:R-:W2:Y:S01]  /*2fb0*/  MUFU.EX2 R36, R36 ;  /* 0x0000002400247308 */ /* 0x000ea20000000800 */
[----:B------:R-:W-:Y:S01]  /*2fc0*/  FADD.FTZ R56, R18, R57 ;  /* 0x0000003912387221 */ /* 0x000fe20000010000 */
[----:B-1----:R-:W-:Y:S01]  /*2fd0*/  FADD.FTZ R48, R32, R49 ;  /* 0x0000003120307221 */ /* 0x002fe20000010000 */
[--C-:B----4-:R-:W-:Y:S01]  /*2fe0*/  FFMA.FTZ R44, R64, UR46, -R55.reuse ;  /* 0x0000002e402c7c23 */ /* 0x110fe20008010837 */
[----:B------:R-:W-:Y:S01]  /*2ff0*/  FFMA.FTZ R55, R85, UR46, -R55 ;  /* 0x0000002e55377c23 */ /* 0x000fe20008010837 */
[----:B------:R-:W-:Y:S01]  /*3000*/  F2FP.SATFINITE.E4M3.F32.PACK_AB_MERGE_C R141, R15, R14, R16 ;  /* 0x0000000e0f8d723e */ /* 0x000fe20004807010 */
[----:B0-----:R-:W-:Y:S01]  /*3010*/  FADD.FTZ R49, R33, R48 ;  /* 0x0000003021317221 */ /* 0x001fe20000010000 */
[----:B------:R-:W-:Y:S01]  /*3020*/  F2FP.SATFINITE.E4M3.F32.PACK_AB_MERGE_C R136, R25, R24, R54 ;  /* 0x000000181988723e */ /* 0x000fe20004807036 */
[----:B------:R-:W0:Y:S01]  /*3030*/  MUFU.EX2 R37, R37 ;  /* 0x0000002500257308 */ /* 0x000e220000000800 */
[----:B------:R-:W-:Y:S01]  /*3040*/  F2FP.SATFINITE.E4M3.F32.PACK_AB_MERGE_C R138, R29, R28, R62 ;  /* 0x0000001c1d8a723e */ /* 0x000fe2000480703e */
[----:B-----5:R-:W-:Y:S01]  /*3050*/  FADD.FTZ R48, R58, R49 ;  /* 0x000000313a307221 */ /* 0x020fe20000010000 */
[----:B------:R-:W-:-:S03]  /*3060*/  F2FP.SATFINITE.E4M3.F32.PACK_AB_MERGE_C R58, R67, R58, RZ ;  /* 0x0000003a433a723e */ /* 0x000fc600048070ff */
[----:B------:R-:W-:Y:S01]  /*3070*/  FADD.FTZ R49, R67, R48 ;  /* 0x0000003043317221 */ /* 0x000fe20000010000 */
[----:B------:R-:W-:Y:S01]  /*3080*/  F2FP.SATFINITE.E4M3.F32.PACK_AB_MERGE_C R140, R33, R32, R58 ;  /* 0x00000020218c723e */ /* 0x000fe2000480703a */
[----:B------:R-:W1:Y:S02]  /*3090*/  MUFU.EX2 R52, R52 ;  /* 0x0000003400347308 */ /* 0x000e640000000800 */
[----:B--2---:R-:W-:Y:S01]  /*30a0*/  FADD.FTZ R48, R36, R49 ;  /* 0x0000003124307221 */ /* 0x004fe20000010000 */
[----:B------:R-:W-:Y:S01]  /*30b0*/  FADD.FTZ R49, R19, R56 ;  /* 0x0000003813317221 */ /* 0x000fe20000010000 */
[----:B------:R-:W-:-:S03]  /*30c0*/  F2FP.SATFINITE.E4M3.F32.PACK_AB_MERGE_C R56, R13, R12, RZ ;  /* 0x0000000c0d38723e */ /* 0x000fc600048070ff */
[----:B------:R-:W-:Y:S01]  /*30d0*/  FADD.FTZ R12, R20, R49 ;  /* 0x00000031140c7221 */ /* 0x000fe20000010000 */
[----:B------:R-:W2:Y:S01]  /*30e0*/  MUFU.EX2 R53, R53 ;  /* 0x0000003500357308 */ /* 0x000ea20000000800 */
[----:B0-----:R-:W-:Y:S01]  /*30f0*/  FADD.FTZ R9, R37, R48 ;  /* 0x0000003025097221 */ /* 0x001fe20000010000 */
[C---:B------:R-:W-:Y:S01]  /*3100*/  F2FP.SATFINITE.E4M3.F32.PACK_AB_MERGE_C R20, R21.reuse, R20, RZ ;  /* 0x000000141514723e */ /* 0x040fe200048070ff */
[----:B------:R-:W-:Y:S01]  /*3110*/  FADD.FTZ R21, R21, R12 ;  /* 0x0000000c15157221 */ /* 0x000fe20000010000 */
[----:B------:R-:W-:Y:S02]  /*3120*/  F2FP.SATFINITE.E4M3.F32.PACK_AB_MERGE_C R139, R11, R10, R56 ;  /* 0x0000000a0b8b723e */ /* 0x000fe40004807038 */
[----:B------:R-:W-:Y:S01]  /*3130*/  F2FP.SATFINITE.E4M3.F32.PACK_AB_MERGE_C R143, R19, R18, R20 ;  /* 0x00000012138f723e */ /* 0x000fe20004807014 */
[----:B------:R-:W-:Y:S01]  /*3140*/  FADD.FTZ R12, R22, R21 ;  /* 0x00000015160c7221 */ /* 0x000fe20000010000 */
[----:B------:R-:W0:Y:S01]  /*3150*/  MUFU.EX2 R40, R40 ;  /* 0x0000002800287308 */ /* 0x000e220000000800 */
[----:B-1----:R-:W-:-:S02]  /*3160*/  FADD.FTZ R8, R52, R9 ;  /* 0x0000000934087221 */ /* 0x002fc40000010000 */
[----:B------:R-:W-:-:S05]  /*3170*/  FADD.FTZ R13, R27, R12 ;  /* 0x0000000c1b0d7221 */ /* 0x000fca0000010000 */
[----:B------:R-:W1:Y:S01]  /*3180*/  MUFU.EX2 R41, R41 ;  /* 0x0000002900297308 */ /* 0x000e620000000800 */
[C---:B--2---:R-:W-:Y:S01]  /*3190*/  FADD.FTZ R9, R53.reuse, R8 ;  /* 0x0000000835097221 */ /* 0x044fe20000010000 */
[----:B------:R-:W-:-:S04]  /*31a0*/  F2FP.SATFINITE.E4M3.F32.PACK_AB_MERGE_C R52, R53, R52, RZ ;  /* 0x000000343534723e */ /* 0x000fc800048070ff */
[----:B------:R-:W-:Y:S02]  /*31b0*/  F2FP.SATFINITE.E4M3.F32.PACK_AB_MERGE_C R142, R37, R36, R52 ;  /* 0x00000024258e723e */ /* 0x000fe40004807034 */
[----:B------:R-:W2:Y:S01]  /*31c0*/  MUFU.EX2 R60, R60 ;  /* 0x0000003c003c7308 */ /* 0x000ea20000000800 */
[----:B0-----:R-:W-:-:S07]  /*31d0*/  FADD.FTZ R8, R40, R9 ;  /* 0x0000000928087221 */ /* 0x001fce0000010000 */
        /* <DEDUP_REMOVED lines=8> */
[----:B------:R-:W-:-:S04]  /*3260*/  FADD.FTZ R8, R30, R31 ;  /* 0x0000001f1e087221 */ /* 0x000fc80000010000 */
[----:B------:R-:W-:Y:S02]  /*3270*/  FADD.FTZ R9, R35, R8 ;  /* 0x0000000823097221 */ /* 0x000fe40000010000 */
[----:B---3--:R-:W2:Y:S01]  /*3280*/  MUFU.EX2 R45, R65 ;  /* 0x00000041002d7308 */ /* 0x008ea20000000800 */
[C---:B0-----:R-:W-:Y:S01]  /*3290*/  F2FP.SATFINITE.E4M3.F32.PACK_AB_MERGE_C R60, R61.reuse, R60, RZ ;  /* 0x0000003c3d3c723e */ /* 0x041fe200048070ff */
[----:B------:R-:W-:Y:S01]  /*32a0*/  FADD.FTZ R61, R61, R6 ;  /* 0x000000063d3d7221 */ /* 0x000fe20000010000 */
[----:B------:R-:W-:Y:S02]  /*32b0*/  FADD.FTZ R8, R34, R9 ;  /* 0x0000000922087221 */ /* 0x000fe40000010000 */
[----:B------:R-:W-:-:S03]  /*32c0*/  F2FP.SATFINITE.E4M3.F32.PACK_AB_MERGE_C R144, R41, R40, R60 ;  /* 0x000000282990723e */ /* 0x000fc6000480703c */
[----:B------:R-:W0:Y:S01]  /*32d0*/  MUFU.EX2 R68, R68 ;  /* 0x0000004400447308 */ /* 0x000e220000000800 */
[----:B-1----:R-:W-:-:S07]  /*32e0*/  FADD.FTZ R6, R44, R61 ;  /* 0x0000003d2c067221 */ /* 0x002fce0000010000 */
[----:B------:R-:W1:Y:S01]  /*32f0*/  MUFU.EX2 R39, R39 ;  /* 0x0000002700277308 */ /* 0x000e620000000800 */
[----:B--2---:R-:W-:-:S07]  /*3300*/  FADD.FTZ R7, R45, R6 ;  /* 0x000000062d077221 */ /* 0x004fce0000010000 */
[----:B------:R-:W2:Y:S01]  /*3310*/  MUFU.EX2 R69, R69 ;  /* 0x0000004500457308 */ /* 0x000ea20000000800 */
[----:B0-----:R-:W-:-:S07]  /*3320*/  FADD.FTZ R6, R68, R7 ;  /* 0x0000000744067221 */ /* 0x001fce0000010000 */
[----:B------:R-:W-:Y:S01]  /*3330*/  MUFU.EX2 R42, R42 ;  /* 0x0000002a002a7308 */ /* 0x000fe20000000800 */
[C---:B-1----:R-:W-:Y:S01]  /*3340*/  F2FP.SATFINITE.E4M3.F32.PACK_AB_MERGE_C R34, R39.reuse, R34, RZ ;  /* 0x000000222722723e */ /* 0x042fe200048070ff */
[----:B------:R-:W-:-:S03]  /*3350*/  FADD.FTZ R39, R39, R8 ;  /* 0x0000000827277221 */ /* 0x000fc60000010000 */
[----:B------:R-:W-:-:S03]  /*3360*/  F2FP.SATFINITE.E4M3.F32.PACK_AB_MERGE_C R147, R35, R30, R34 ;  /* 0x0000001e2393723e */ /* 0x000fc60004807022 */
[----:B------:R-:W0:Y:S01]  /*3370*/  MUFU.EX2 R47, R47 ;  /* 0x0000002f002f7308 */ /* 0x000e220000000800 */
[C---:B--2---:R-:W-:Y:S01]  /*3380*/  F2FP.SATFINITE.E4M3.F32.PACK_AB_MERGE_C R68, R69.reuse, R68, RZ ;  /* 0x000000444544723e */ /* 0x044fe200048070ff */
[----:B------:R-:W-:-:S03]  /*3390*/  FADD.FTZ R69, R69, R6 ;  /* 0x0000000645457221 */ /* 0x000fc60000010000 */
[----:B------:R-:W-:-:S03]  /*33a0*/  F2FP.SATFINITE.E4M3.F32.PACK_AB_MERGE_C R146, R45, R44, R68 ;  /* 0x0000002c2d92723e */ /* 0x000fc60004807044 */
        /* <DEDUP_REMOVED lines=12> */
[----:B-1----:R-:W-:Y:S01]  /*3470*/  FADD.FTZ R7, R73, R6 ;  /* 0x0000000649077221 */ /* 0x002fe20000010000 */
[----:B------:R-:W-:-:S06]  /*3480*/  FADD.FTZ R47, R47, R42 ;  /* 0x0000002a2f2f7221 */ /* 0x000fcc0000010000 */
[----:B------:R-:W-:Y:S01]  /*3490*/  MUFU.EX2 R50, R50 ;  /* 0x0000003200327308 */ /* 0x000fe20000000800 */
[----:B--2---:R-:W-:-:S07]  /*34a0*/  FADD.FTZ R6, R76, R7 ;  /* 0x000000074c067221 */ /* 0x004fce0000010000 */
[----:B------:R-:W1:Y:S01]  /*34b0*/  MUFU.EX2 R23, R23 ;  /* 0x0000001700177308 */ /* 0x000e620000000800 */
[C---:B0-----:R-:W-:Y:S01]  /*34c0*/  F2FP.SATFINITE.E4M3.F32.PACK_AB_MERGE_C R76, R77.reuse, R76, RZ ;  /* 0x0000004c4d4c723e */ /* 0x041fe200048070ff */
[----:B------:R-:W-:-:S03]  /*34d0*/  FADD.FTZ R77, R77, R6 ;  /* 0x000000064d4d7221 */ /* 0x000fc60000010000 */
[----:B------:R-:W-:-:S03]  /*34e0*/  F2FP.SATFINITE.E4M3.F32.PACK_AB_MERGE_C R148, R73, R72, R76 ;  /* 0x000000484994723e */ /* 0x000fc6000480704c */
[----:B------:R-:W0:Y:S08]  /*34f0*/  MUFU.EX2 R46, R46 ;  /* 0x0000002e002e7308 */ /* 0x000e300000000800 */
        /* <DEDUP_REMOVED lines=8> */
[----:B------:R-:W-:-:S04]  /*3580*/  FADD.FTZ R51, R51, R8 ;  /* 0x0000000833337221 */ /* 0x000fc80000010000 */
[----:B------:R-:W-:Y:S02]  /*3590*/  FADD.FTZ R50, R50, R51 ;  /* 0x0000003332327221 */ /* 0x000fe40000010000 */
[----:B------:R-:W1:Y:S01]  /*35a0*/  MUFU.EX2 R55, R55 ;  /* 0x0000003700377308 */ /* 0x000e620000000800 */
[----:B0-----:R-:W-:Y:S01]  /*35b0*/  FADD.FTZ R7, R81, R6 ;  /* 0x0000000651077221 */ /* 0x001fe20000010000 */
[----:B------:R-:W-:-:S03]  /*35c0*/  FADD.FTZ R9, R23, R50 ;  /* 0x0000003217097221 */ /* 0x000fc60000010000 */
[----:B--2---:R-:W-:Y:S01]  /*35d0*/  FADD.FTZ R8, R84, R7 ;  /* 0x0000000754087221 */ /* 0x004fe20000010000 */
[----:B-1----:R-:W-:-:S03]  /*35e0*/  F2FP.SATFINITE.E4M3.F32.PACK_AB_MERGE_C R6, R55, R84, RZ ;  /* 0x000000543706723e */ /* 0x002fc600048070ff */
[----:B------:R-:W-:Y:S01]  /*35f0*/  FADD.FTZ R8, R55, R8 ;  /* 0x0000000837087221 */ /* 0x000fe20000010000 */
[----:B------:R-:W-:Y:S01]  /*3600*/  F2FP.SATFINITE.E4M3.F32.PACK_AB_MERGE_C R150, R81, R80, R6 ;  /* 0x000000505196723e */ /* 0x000fe20004807006 */
        /* <DEDUP_REMOVED lines=28> */
[----:B------:R-:W-:-:S05]  /*37d0*/  UMOV UR6, URZ ;  /* 0x0000003f00067c82 */ /* 0x000fca0008000000 */
.L_x_8823:
[----:B------:R-:W-:-:S04]  /*37e0*/  UISETP.NE.AND UP0, UPT, UR6, 0x1, UPT ;  /* 0x000000010600788c */ /* 0x000fc8000bf05270 */
[----:B------:R-:W-:-:S04]  /*37f0*/  USEL UR4, URZ, 0x1, UP0 ;  /* 0x000000013f047887 */ /* 0x000fc80008000000 */
[----:B------:R-:W-:Y:S01]  /*3800*/  ULOP3.LUT UR4, UR5, UR4, URZ, 0x3c, !UPT ;  /* 0x0000000405047292 */ /* 0x000fe2000f8e3c3f */
[----:B------:R-:W-:Y:S11]  /*3810*/  @!P0 BRA `(.L_x_8814) ;  /* 0x0000000000048947 */ /* 0x000ff60003800000 */
[----:B------:R-:W-:Y:S01]  /*3820*/  BPT.TRAP 0x1 ;  /* 0x000000040000795c */ /* 0x000fe20000300000 */
.L_x_8814:
[----:B------:R-:W-:Y:S01]  /*3830*/  UIADD3 UR10, UR6, 0x1, URZ ;  /* 0x00000001060a7890 */ /* 0x000fe2000fffe03f */
[----:B------:R-:W-:-:S03]  /*3840*/  IMAD.U32 R4, RZ, RZ, UR4 ;  /* 0x00000004ff047e24 */ /* 0x000fc6000f8e00ff */
[----:B------:R-:W-:Y:S02]  /*3850*/  UISETP.NE.AND UP0, UPT, UR10, 0x2, UPT ;  /* 0x000000020a00788c */ /* 0x000fe4000bf05270 */
[----:B------:R-:W-:Y:S02]  /*3860*/  SHF.L.U32 R4, R4, 0x1f, RZ ;  /* 0x0000001f04047819 */ /* 0x000fe400000006ff */
[----:B------:R-:W-:-:S04]  /*3870*/  USEL UR10, UR10, URZ, UP0 ;  /* 0x0000003f0a0a7287 */ /* 0x000fc80008000000 */
[----:B------:R-:W-:Y:S02]  /*3880*/  ULEA UR21, UR10, UR38, 0x3 ;  /* 0x000000260a157291 */ /* 0x000fe4000f8e183f */
[----:B------:R-:W-:-:S07]  /*3890*/  IMAD.U32 R0, RZ, RZ, UR10 ;  /* 0x0000000aff007e24 */ /* 0x000fce000f8e00ff */
[----:B------:R0:W1:Y:S01]  /*38a0*/  SYNCS.PHASECHK.TRANS64.TRYWAIT P2, [UR21+0x17030], R4 ;  /* 0x01703004ff0075a7 */ /* 0x0000620008040155 */
[----:B------:R-:W-:Y:S05]  /*38b0*/  @!P0 BRA `(.L_x_8815) ;  /* 0x0000000000048947 */ /* 0x000fea0003800000 */
[----:B------:R-:W-:Y:S01]  /*38c0*/  BPT.TRAP 0x1 ;  /* 0x000000040000795c */ /* 0x000fe20000300000 */
.L_x_8815:
[----:B-1----:R-:W-:Y:S05]  /*38d0*/  @P2 BRA `(.L_x_8816) ;  /* 0x0000000000082947 */ /* 0x002fea0003800000 */
[----:B------:R-:W1:Y:S02]  /*38e0*/  SYNCS.PHASECHK.TRANS64.TRYWAIT P2, [UR21+0x17030], R4 ;  /* 0x01703004ff0075a7 */ /* 0x000e640008040155 */
[----:B-1----:R-:W-:Y:S05]  /*38f0*/  @!P2 BRA `(.L_x_8817) ;  /* 0x0000007800a4a947 */ /* 0x002fea0003800000 */
.L_x_8816:
[----:B------:R-:W-:Y:S01]  /*3900*/  R2UR UR18, R0 ;  /* 0x00000000001272ca */ /* 0x000fe200000e0000 */
[----:B------:R-:W-:Y:S01]  /*3910*/  WARPGROUP.ARRIVE ;  /* 0x00000000000079c5 */ /* 0x000fe20000000000 */
[----:B------:R-:W-:Y:S01]  /*3920*/  R2UR UR16, R2 ;  /* 0x00000000021072ca */ /* 0x000fe200000e0000 */
[----:B------:R-:W-:Y:S01]  /*3930*/  UMOV UR19, 0xc0000010 ;  /* 0xc000001000137882 */ /* 0x000fe20000000000 */
[----:B------:R-:W-:Y:S01]  /*3940*/  R2UR UR17, R3 ;  /* 0x00000000031172ca */ /* 0x000fe200000e0000 */
[----:B------:R-:W-:Y:S01]  /*3950*/  UMOV UR11, 0xc0000010 ;  /* 0xc0000010000b7882 */ /* 0x000fe20000000000 */
[----:B------:R-:W-:-:S07]  /*3960*/  UMOV UR15, 0xc0000010 ;  /* 0xc0000010000f7882 */ /* 0x000fce0000000000 */
[----:B------:R-:W-:-:S04]  /*3970*/  UIMAD UR18, UR18, 0x300, UR20 ;  /* 0x00000300121278a4 */ /* 0x000fc8000f8e0214 */
[----:B------:R-:W-:Y:S02]  /*3980*/  UIADD3 UR10, UR18, 0x100, URZ ;  /* 0x00000100120a7890 */ /* 0x000fe4000fffe03f */
[----:B------:R-:W-:-:S03]  /*3990*/  UIADD3 UR14, UR18, 0x200, URZ ;  /* 0x00000200120e7890 */ /* 0x000fc6000fffe03f */
        /* <DEDUP_REMOVED lines=8> */
[----:B------:R-:W-:Y:S05]  /*3a20*/  @!P0 BRA `(.L_x_8818) ;  /* 0x0000000000048947 */ /* 0x000fea0003800000 */
[----:B------:R-:W-:Y:S01]  /*3a30*/  BPT.TRAP 0x1 ;  /* 0x000000040000795c */ /* 0x000fe20000300000 */
.L_x_8818:
[----:B------:R-:W-:Y:S01]  /*3a40*/  ULEA UR14, UR6, UR38, 0x3 ;  /* 0x00000026060e7291 */ /* 0x000fe2000f8e183f */
[----:B01----:R-:W-:-:S05]  /*3a50*/  IMAD.U32 R4, RZ, RZ, UR5 ;  /* 0x00000005ff047e24 */ /* 0x003fca000f8e00ff */
[----:B------:R-:W-:-:S04]  /*3a60*/  SHF.L.U32 R4, R4, 0x1f, RZ ;  /* 0x0000001f04047819 */ /* 0x000fc800000006ff */
[----:B------:R0:W1:Y:S01]  /*3a70*/  SYNCS.PHASECHK.TRANS64.TRYWAIT P2, [UR14+0x17050], R4 ;  /* 0x01705004ff0075a7 */ /* 0x000062000804014e */
[----:B------:R-:W-:Y:S05]  /*3a80*/  @!P0 BRA `(.L_x_8819) ;  /* 0x0000000000048947 */ /* 0x000fea0003800000 */
[----:B------:R-:W-:Y:S01]  /*3a90*/  BPT.TRAP 0x1 ;  /* 0x000000040000795c */ /* 0x000fe20000300000 */
.L_x_8819:
        /* <DEDUP_REMOVED lines=63> */
[----:B-1----:R-:W-:Y:S06]  /*3e90*/  @P2 BRA `(.L_x_8820) ;  /* 0x0000000000082947 */ /* 0x002fec0003800000 */
[----:B------:R-:W1:Y:S02]  /*3ea0*/  SYNCS.PHASECHK.TRANS64.TRYWAIT P2, [UR14+0x17050], R4 ;  /* 0x01705004ff0075a7 */ /* 0x000e64000804014e */
[----:B-1----:R-:W-:Y:S05]  /*3eb0*/  @!P2 BRA `(.L_x_8821) ;  /* 0x00000074004ca947 */ /* 0x002fea0003800000 */
.L_x_8820:
[----:B------:R-:W-:Y:S01]  /*3ec0*/  UIADD3 UR5, UR38, 0x400, URZ ;  /* 0x0000040026057890 */ /* 0x000fe2000fffe03f */
[----:B------:R-:W-:Y:S01]  /*3ed0*/  WARPGROUP.ARRIVE ;  /* 0x00000000000079c5 */ /* 0x000fe20000000000 */
[----:B------:R-:W-:Y:S01]  /*3ee0*/  UMOV UR11, 0x40000040 ;  /* 0x40000040000b7882 */ /* 0x000fe20000000000 */
[----:B-1----:R-:W1:Y:S01]  /*3ef0*/  SHFL.BFLY PT, R5, R10, 0x2, 0x1f ;  /* 0x0c401f000a057f89 */ /* 0x002e6200000e0000 */
[----:B------:R-:W-:Y:S01]  /*3f00*/  USHF.R.U32.HI UR5, URZ, 0x4, UR5 ;  /* 0x000000043f057899 */ /* 0x000fe20008011605 */
[----:B------:R-:W-:Y:S01]  /*3f10*/  FMNMX.FTZ R12, R87, R12, !PT ;  /* 0x0000000c570c7209 */ /* 0x000fe20007810000 */
[----:B------:R-:W-:Y:S02]  /*3f20*/  IMAD.U32 R16, RZ, RZ, UR46 ;  /* 0x0000002eff107e24 */ /* 0x000fe4000f8e00ff */
[----:B------:R-:W-:Y:S02]  /*3f30*/  ULOP3.LUT UR5, UR5, 0x3fff, URZ, 0xc0, !UPT ;  /* 0x00003fff05057892 */ /* 0x000fe4000f8ec03f */
[----:B------:R-:W2:Y:S02]  /*3f40*/  SHFL.BFLY PT, R13, R12, 0x2, 0x1f ;  /* 0x0c401f000c0d7f89 */ /* 0x000ea400000e0000 */
[----:B------:R-:W-:-:S04]  /*3f50*/  ULOP3.LUT UR5, UR5, 0x10000, URZ, 0xfc, !UPT ;  /* 0x0001000005057892 */ /* 0x000fc8000f8efc3f */
[----:B------:R-:W-:-:S07]  /*3f60*/  UIMAD UR6, UR6, 0x300, UR5 ;  /* 0x00000300060678a4 */ /* 0x000fce000f8e0205 */
[----:B------:R-:W-:Y:S02]  /*3f70*/  UMOV UR10, UR6 ;  /* 0x00000006000a7c82 */ /* 0x000fe40008000000 */
[----:B------:R-:W-:Y:S01]  /*3f80*/  QGMMA.64x96x32.F32.E4M3.E4M3 R88, R136, gdesc[UR8], R88, gsb0 ;  /* 0x0160000888587df3 */ /* 0x000fe20008000858 */
[----:B------:R-:W-:Y:S01]  /*3f90*/  UIADD3 UR10, UR6, 0x2, URZ ;  /* 0x00000002060a7890 */ /* 0x000fe2000fffe03f */
[----:B-1----:R-:W-:Y:S01]  /*3fa0*/  FMNMX.FTZ R11, R10, R5, !PT ;  /* 0x000000050a0b7209 */ /* 0x002fe20007810000 */
[----:B------:R-:W-:-:S04]  /*3fb0*/  UMOV UR11, 0x40000040 ;  /* 0x40000040000b7882 */ /* 0x000fc80000000000 */
[----:B0-----:R-:W0:Y:S01]  /*3fc0*/  SHFL.BFLY PT, R4, R11, 0x1, 0x1f ;  /* 0x0c201f000b047f89 */ /* 0x001e2200000e0000 */
[----:B--2---:R-:W-:-:S05]  /*3fd0*/  FMNMX.FTZ R13, R12, R13, !PT ;  /* 0x0000000d0c0d7209 */ /* 0x004fca0007810000 */
[----:B------:R-:W1:Y:S01]  /*3fe0*/  SHFL.BFLY PT, R14, R13, 0x1, 0x1f ;  /* 0x0c201f000d0e7f89 */ /* 0x000e6200000e0000 */
[----:B0-----:R-:W-:-:S05]  /*3ff0*/  FMNMX.FTZ R5, R11, R4, !PT ;  /* 0x000000040b057209 */ /* 0x001fca0007810000 */
[C---:B------:R-:W-:Y:S01]  /*4000*/  FFMA.FTZ R10, R5.reuse, R16, -8 ;  /* 0xc1000000050a7423 */ /* 0x040fe20000010010 */
[----:B------:R-:W-:-:S01]  /*4010*/  FADD.FTZ R6, -R5, R6 ;  /* 0x0000000605067221 */ /* 0x000fc20000010100 */
[----:B-1----:R-:W-:Y:S02]  /*4020*/  FMNMX.FTZ R4, R13, R14, !PT ;  /* 0x0000000e0d047209 */ /* 0x002fe40007810000 */
[----:B------:R-:W-:-:S01]  /*4030*/  FFMA.FTZ R17, R36, UR46, -R10 ;  /* 0x0000002e24117c23 */ /* 0x000fc2000801080a */
[--C-:B------:R-:W-:Y:S01]  /*4040*/  FFMA.FTZ R36, R61, UR46, -R10.reuse ;  /* 0x0000002e3d247c23 */ /* 0x100fe2000801080a */
[----:B------:R-:W-:Y:S02]  /*4050*/  IMAD.U32 R61, RZ, RZ, UR46 ;  /* 0x0000002eff3d7e24 */ /* 0x000fe4000f8e00ff */
[--C-:B------:R-:W-:Y:S01]  /*4060*/  FFMA.FTZ R16, R33, UR46, -R10.reuse ;  /* 0x0000002e21107c23 */ /* 0x100fe2000801080a */
[----:B------:R-:W-:Y:S01]  /*4070*/  FMUL.FTZ R14, R6, UR46 ;  /* 0x0000002e060e7c20 */ /* 0x000fe20008410000 */
[----:B------:R-:W-:Y:S01]  /*4080*/  FFMA.FTZ R33, R60, UR46, -R10 ;  /* 0x0000002e3c217c23 */ /* 0x000fe2000801080a */
[----:B------:R-:W-:-:S01]  /*4090*/  FADD.FTZ R6, -R4, R7 ;  /* 0x0000000704067221 */ /* 0x000fc20000010100 */
[----:B------:R-:W-:Y:S01]  /*40a0*/  FFMA.FTZ R60, R4, R61, -8 ;  /* 0xc1000000043c7423 */ /* 0x000fe2000001003d */
[----:B------:R-:W-:-:S01]  /*40b0*/  FFMA.FTZ R12, R24, UR46, -R10 ;  /* 0x0000002e180c7c23 */ /* 0x000fc2000801080a */
[----:B------:R-:W-:Y:S01]  /*40c0*/  FFMA.FTZ R11, R25, UR46, -R10 ;  /* 0x0000002e190b7c23 */ /* 0x000fe2000801080a */
[----:B------:R-:W-:Y:S01]  /*40d0*/  FMUL.FTZ R6, R6, UR46 ;  /* 0x0000002e06067c20 */ /* 0x000fe20008410000 */
        /* <DEDUP_REMOVED lines=20> */
[----:B------:R-:W-:Y:S01]  /*4220*/  FFMA.FTZ R18, R37, UR46, -R10 ;  /* 0x0000002e25127c23 */ /* 0x000fe2000801080a */
[----:B------:R-:W-:-:S01]  /*4230*/  FFMA.FTZ R51, R54, UR46, -R60 ;  /* 0x0000002e36337c23 */ /* 0x000fc2000801083c */
[----:B------:R-:W-:Y:S01]  /*4240*/  FFMA.FTZ R37, R64, UR46, -R10 ;  /* 0x0000002e40257c23 */ /* 0x000fe2000801080a */
        /* <DEDUP_REMOVED lines=29> */
[----:B------:R-:W-:Y:S01]  /*4420*/  FFMA.FTZ R57, R84, UR46, -R10 ;  /* 0x0000002e54397c23 */ /* 0x000fe2000801080a */
[----:B------:R-:W-:-:S05]  /*4430*/  FFMA.FTZ R86, R86, UR46, -R60 ;  /* 0x0000002e56567c23 */ /* 0x000fca000801083c */
[----:B------:R-:W0:Y:S01]  /*4440*/  MUFU.EX2 R27, R27 ;  /* 0x0000001b001b7308 */ /* 0x000e220000000800 */
[----:B------:R-:W-:Y:S02]  /*4450*/  WARPGROUP.DEPBAR.LE gsb0, 0x0 ;  /* 0x00008000000079c5 */ /* 0x000fe40000010000 */
[----:B------:R-:W-:Y:S01]  /*4460*/  WARPGROUP.ARRIVE ;  /* 0x00000000000079c5 */ /* 0x000fe20000000000 */
[----:B--2---:R-:W-:-:S04]  /*4470*/  FADD.FTZ R64, R26, R9 ;  /* 0x000000091a407221 */ /* 0x004fc80000010000 */
[----:B------:R2:W3:Y:S01]  /*4480*/  MUFU.EX2 R14, R29 ;  /* 0x0000001d000e7308 */ /* 0x0004e20000000800 */
[----:B------:R-:W-:Y:S01]  /*4490*/  QGMMA.64x96x32.F32.E4M3.E4M3 R88, R140, gdesc[UR8], R88, gsb0 ;  /* 0x016000088c587df3 */ /* 0x000fe20008000858 */
[----:B------:R-:W-:Y:S01]  /*44a0*/  UIADD3 UR10, UR6, 0x4, URZ ;  /* 0x00000004060a7890 */ /* 0x000fe2000fffe03f */
[----:B-1----:R-:W-:Y:S01]  /*44b0*/  FADD.FTZ R9, R13, R8 ;  /* 0x000000080d097221 */ /* 0x002fe20000010000 */
[----:B------:R-:W-:Y:S01]  /*44c0*/  UMOV UR11, 0x40000040 ;  /* 0x40000040000b7882 */ /* 0x000fe20000000000 */
[----:B------:R-:W-:-:S03]  /*44d0*/  UIADD3 UR6, UR6, 0x6, URZ ;  /* 0x0000000606067890 */ /* 0x000fc6000fffe03f */
[----:B------:R-:W1:Y:S01]  /*44e0*/  MUFU.EX2 R30, R30 ;  /* 0x0000001e001e7308 */ /* 0x000e620000000800 */
[----:B0-----:R-:W-:-:S01]  /*44f0*/  FADD.FTZ R63, R27, R64 ;  /* 0x000000401b3f7221 */ /* 0x001fc20000010000 */
[--C-:B--2---:R-:W-:Y:S01]  /*4500*/  FFMA.FTZ R29, R56, UR46, -R10.reuse ;  /* 0x0000002e381d7c23 */ /* 0x104fe2000801080a */
[----:B------:R-:W-:-:S01]  /*4510*/  FFMA.FTZ R56, R81, UR46, -R10 ;  /* 0x0000002e51387c23 */ /* 0x000fc2000801080a */
[----:B------:R-:W-:-:S04]  /*4520*/  FFMA.FTZ R10, R85, UR46, -R10 ;  /* 0x0000002e550a7c23 */ /* 0x000fc8000801080a */
[----:B------:R-:W0:Y:S01]  /*4530*/  MUFU.EX2 R15, R15 ;  /* 0x0000000f000f7308 */ /* 0x000e220000000800 */
[----:B---3--:R-:W-:-:S07]  /*4540*/  FADD.FTZ R8, R14, R9 ;  /* 0x000000090e087221 */ /* 0x008fce0000010000 */
[----:B------:R-:W2:Y:S01]  /*4550*/  MUFU.EX2 R31, R31 ;  /* 0x0000001f001f7308 */ /* 0x000ea20000000800 */
[----:B-1----:R-:W-:-:S01]  /*4560*/  FADD.FTZ R64, R30, R63 ;  /* 0x0000003f1e407221 */ /* 0x002fc20000010000 */
[----:B------:R-:W-:-:S06]  /*4570*/  FFMA.FTZ R63, R66, UR46, -R60 ;  /* 0x0000002e423f7c23 */ /* 0x000fcc000801083c */
[----:B------:R-:W1:Y:S01]  /*4580*/  MUFU.EX2 R16, R16 ;  /* 0x0000001000107308 */ /* 0x000e620000000800 */
[----:B0-----:R-:W-:-:S07]  /*4590*/  FADD.FTZ R9, R15, R8 ;  /* 0x000000080f097221 */ /* 0x001fce0000010000 */
[----:B------:R-:W0:Y:S01]  /*45a0*/  MUFU.EX2 R34, R34 ;  /* 0x0000002200227308 */ /* 0x000e220000000800 */
[----:B--2---:R-:W-:-:S01]  /*45b0*/  FADD.FTZ R65, R31, R64 ;  /* 0x000000401f417221 */ /* 0x004fc20000010000 */
[----:B------:R-:W-:-:S06]  /*45c0*/  FFMA.FTZ R64, R67, UR46, -R60 ;  /* 0x0000002e43407c23 */ /* 0x000fcc000801083c */
        /* <DEDUP_REMOVED lines=16> */
[----:B0-----:R-:W-:-:S01]  /*46d0*/  FADD.FTZ R67, R39, R66 ;  /* 0x0000004227437221 */ /* 0x001fc20000010000 */
[----:B------:R-:W-:Y:S01]  /*46e0*/  FFMA.FTZ R66, R71, UR46, -R60 ;  /* 0x0000002e47427c23 */ /* 0x000fe2000801083c */
[----:B------:R-:W-:Y:S02]  /*46f0*/  WARPGROUP.DEPBAR.LE gsb0, 0x0 ;  /* 0x00008000000079c5 */ /* 0x000fe40000010000 */
[----:B------:R-:W-:-:S03]  /*4700*/  WARPGROUP.ARRIVE ;  /* 0x00000000000079c5 */ /* 0x000fc60000000000 */
[----:B------:R-:W0:Y:S01]  /*4710*/  MUFU.EX2 R21, R21 ;  /* 0x0000001500157308 */ /* 0x000e220000000800 */
[----:B--2---:R-:W-:-:S02]  /*4720*/  FADD.FTZ R8, R20, R9 ;  /* 0x0000000914087221 */ /* 0x004fc40000010000 */
[----:B------:R-:W-:Y:S01]  /*4730*/  QGMMA.64x96x32.F32.E4M3.E4M3 R88, R144, gdesc[UR8], R88, gsb0 ;  /* 0x0160000890587df3 */ /* 0x000fe20008000858 */
[----:B------:R-:W-:Y:S01]  /*4740*/  UMOV UR10, UR6 ;  /* 0x00000006000a7c82 */ /* 0x000fe20008000000 */
[----:B------:R-:W-:-:S03]  /*4750*/  UMOV UR11, 0x40000040 ;  /* 0x40000040000b7882 */ /* 0x000fc60000000000 */
        /* <DEDUP_REMOVED lines=14> */
[----:B-1----:R-:W-:-:S01]  /*4840*/  FADD.FTZ R69, R47, R68 ;  /* 0x000000442f457221 */ /* 0x002fc20000010000 */
[----:B------:R-:W-:Y:S01]  /*4850*/  FFMA.FTZ R68, R75, UR46, -R60 ;  /* 0x0000002e4b447c23 */ /* 0x000fe2000801083c */
[----:B------:R-:W-:-:S05]  /*4860*/  IMAD.U32 R75, RZ, RZ, UR21 ;  /* 0x00000015ff4b7e24 */ /* 0x000fca000f8e00ff */
        /* <DEDUP_REMOVED lines=14> */
[----:B0-----:R-:W-:-:S01]  /*4950*/  FADD.FTZ R9, R29, R8 ;  /* 0x000000081d097221 */ /* 0x001fc20000010000 */
[----:B------:R-:W-:Y:S02]  /*4960*/  WARPGROUP.DEPBAR.LE gsb0, 0x0 ;  /* 0x00008000000079c5 */ /* 0x000fe40000010000 */
[----:B------:R-:W-:-:S04]  /*4970*/  WARPGROUP.ARRIVE ;  /* 0x00000000000079c5 */ /* 0x000fc80000000000 */
[----:B------:R-:W0:Y:S01]  /*4980*/  MUFU.EX2 R58, R58 ;  /* 0x0000003a003a7308 */ /* 0x000e220000000800 */
[----:B--2---:R-:W-:-:S01]  /*4990*/  FADD.FTZ R71, R55, R70 ;  /* 0x0000004637477221 */ /* 0x004fc20000010000 */
[----:B------:R-:W-:Y:S01]  /*49a0*/  FFMA.FTZ R70, R79, UR46, -R60 ;  /* 0x0000002e4f467c23 */ /* 0x000fe2000801083c */
[----:B------:R-:W-:Y:S05]  /*49b0*/  QGMMA.64x96x32.F32.E4M3.E4M3 R88, R148, gdesc[UR8], R88, gsb0 ;  /* 0x0160000894587df3 */ /* 0x000fea0008000858 */
        /* <DEDUP_REMOVED lines=17> */
[--C-:B------:R-:W-:Y:S01]  /*4ad0*/  FFMA.FTZ R72, R83, UR46, -R60.reuse ;  /* 0x0000002e53487c23 */ /* 0x100fe2000801083c */
[----:B------:R-:W-:-:S05]  /*4ae0*/  FFMA.FTZ R60, R87, UR46, -R60 ;  /* 0x0000002e573c7c23 */ /* 0x000fca000801083c */
        /* <DEDUP_REMOVED lines=14> */
[----:B--2---:R-:W-:-:S01]  /*4bd0*/  FADD.FTZ R9, R45, R8 ;  /* 0x000000082d097221 */ /* 0x004fc20000010000 */
[----:B------:R-:W-:-:S05]  /*4be0*/  @!P1 VIADD R8, R75, 0x17040 ;  /* 0x000170404b089836 */ /* 0x000fca0000000000 */
[----:B------:R-:W-:Y:S01]  /*4bf0*/  @!P1 PRMT R8, RZ, 0x654, R8 ;  /* 0x00000654ff089816 */ /* 0x000fe20000000008 */
[----:B------:R-:W2:Y:S01]  /*4c00*/  MUFU.EX2 R68, R68 ;  /* 0x0000004400447308 */ /* 0x000ea20000000800 */
[----:B-1----:R-:W-:-:S02]  /*4c10*/  FADD.FTZ R73, R67, R74 ;  /* 0x0000004a43497221 */ /* 0x002fc40000010000 */
[----:B------:R1:W-:Y:S05]  /*4c20*/  @!P1 SYNCS.ARRIVE.TRANS64.RED.A1T0 RZ, [R8+URZ], RZ ;  /* 0x000000ff08ff99a7 */ /* 0x0003ea000810043f */
        /* <DEDUP_REMOVED lines=28> */
.L_x_8822:
[----:B------:R-:W-:Y:S01]  /*4df0*/  UISETP.GT.AND UP0, UPT, UR40, UR37, UPT ;  /* 0x000000252800728c */ /* 0x000fe2000bf04270 */
[----:B------:R-:W-:Y:S01]  /*4e00*/  F2FP.SATFINITE.E4M3.F32.PACK_AB_MERGE_C R13, R14, R13, RZ ;  /* 0x0000000d0e0d723e */ /* 0x000fe200048070ff */
[----:B------:R-:W-:Y:S01]  /*4e10*/  UIADD3 UR5, UR14, 0x17060, URZ ;  /* 0x000170600e057890 */ /* 0x000fe2000fffe03f */
[----:B------:R-:W-:Y:S01]  /*4e20*/  F2FP.SATFINITE.E4M3.F32.PACK_AB_MERGE_C R27, R30, R27, RZ ;  /* 0x0000001b1e1b723e */ /* 0x000fe200048070ff */
[----:B------:R-:W-:Y:S01]  /*4e30*/  UIADD3 UR40, UR40, -0x1, URZ ;  /* 0xffffffff28287890 */ /* 0x000fe2000fffe03f */
[----:B------:R-:W-:Y:S01]  /*4e40*/  F2FP.SATFINITE.E4M3.F32.PACK_AB_MERGE_C R17, R18, R17, RZ ;  /* 0x000000111211723e */ /* 0x000fe200048070ff */
[----:B------:R-:W-:Y:S01]  /*4e50*/  UPRMT UR5, UR7, 0x654, UR5 ;  /* 0x0000065407057896 */ /* 0x000fe20008000005 */
[----:B------:R-:W-:Y:S01]  /*4e60*/  PLOP3.LUT P2, PT, PT, PT, UP0, 0x80, 0x0 ;  /* 0x000000000000781c */ /* 0x000fe20003f4f008 */
        /* <DEDUP_REMOVED lines=27> */
[----:B------:R-:W-:Y:S01]  /*5020*/  R2UR UR6, R0 ;  /* 0x00000000000672ca */ /* 0x000fe200000e0000 */
        /* <DEDUP_REMOVED lines=55> */
.L_x_8813:
[----:B------:R-:W-:Y:S06]  /*53a0*/  BAR.ARV 0x8, 0x200 ;  /* 0x0208000000007b1d */ /* 0x000fec0000002000 */
[----:B------:R-:W-:Y:S05]  /*53b0*/  @!P0 BRA `(.L_x_8824) ;  /* 0x0000000000048947 */ /* 0x000fea0003800000 */
[----:B------:R-:W-:Y:S01]  /*53c0*/  BPT.TRAP 0x1 ;  /* 0x000000040000795c */ /* 0x000fe20000300000 */
.L_x_8824:
[----:B------:R-:W-:Y:S01]  /*53d0*/  R2UR UR16, R0 ;  /* 0x00000000001072ca */ /* 0x000fe200000e0000 */
[----:B------:R-:W-:-:S05]  /*53e0*/  IMAD.U32 R2, RZ, RZ, UR4 ;  /* 0x00000004ff027e24 */ /* 0x000fca000f8e00ff */
[----:B------:R-:W-:-:S07]  /*53f0*/  SHF.L.U32 R2, R2, 0x1f, RZ ;  /* 0x0000001f02027819 */ /* 0x000fce00000006ff */
[----:B------:R-:W-:-:S09]  /*5400*/  ULEA UR16, UR16, UR38, 0x3 ;  /* 0x0000002610107291 */ /* 0x000fd2000f8e183f */
[----:B------:R0:W1:Y:S01]  /*5410*/  SYNCS.PHASECHK.TRANS64.TRYWAIT P1, [UR16+0x17050], R2 ;  /* 0x01705002ff0075a7 */ /* 0x0000620008020150 */
[----:B------:R-:W-:Y:S05]  /*5420*/  @!P0 BRA `(.L_x_8825) ;  /* 0x0000000000048947 */ /* 0x000fea0003800000 */
[----:B------:R-:W-:Y:S01]  /*5430*/  BPT.TRAP 0x1 ;  /* 0x000000040000795c */ /* 0x000fe20000300000 */
.L_x_8825:
[----:B-1----:R-:W-:Y:S05]  /*5440*/  @P1 BRA `(.L_x_8826) ;  /* 0x0000000000081947 */ /* 0x002fea0003800000 */
[----:B------:R-:W1:Y:S02]  /*5450*/  SYNCS.PHASECHK.TRANS64.TRYWAIT P1, [UR16+0x17050], R2 ;  /* 0x01705002ff0075a7 */ /* 0x000e640008020150 */
[----:B-1----:R-:W-:Y:S05]  /*5460*/  @!P1 BRA `(.L_x_8827) ;  /* 0x0000005c00f89947 */ /* 0x002fea0003800000 */
.L_x_8826:
[----:B------:R-:W-:Y:S01]  /*5470*/  ULDC.64 UR10, c[0x0][0x9a0] ;  /* 0x00026800000a7ab9 */ /* 0x000fe20000000a00 */
[----:B------:R-:W-:Y:S01]  /*5480*/  UIADD3 UR38, UR38, 0x400, URZ ;  /* 0x0000040026267890 */ /* 0x000fe2000fffe03f */
[----:B------:R-:W-:Y:S01]  /*5490*/  R2UR UR15, R0 ;  /* 0x00000000000f72ca */ /* 0x000fe200000e0000 */
[----:B------:R-:W-:Y:S01]  /*54a0*/  UISETP.NE.U32.AND UP0, UPT, UR10, URZ, UPT ;  /* 0x0000003f0a00728c */ /* 0x000fe2000bf05070 */
[----:B------:R-:W-:Y:S01]  /*54b0*/  WARPGROUP.ARRIVE ;  /* 0x00000000000079c5 */ /* 0x000fe20000000000 */
[----:B------:R-:W-:Y:S01]  /*54c0*/  USHF.R.U32.HI UR38, URZ, 0x4, UR38 ;  /* 0x000000043f267899 */ /* 0x000fe20008011626 */
[----:B------:R-:W-:Y:S01]  /*54d0*/  IMAD.MOV.U32 R6, RZ, RZ, 0x3f800000 ;  /* 0x3f800000ff067424 */ /* 0x000fe200078e00ff */
[----:B------:R-:W-:Y:S02]  /*54e0*/  UISETP.NE.AND.EX UP0, UPT, UR11, URZ, UPT, UP0 ;  /* 0x0000003f0b00728c */ /* 0x000fe4000bf05300 */
[----:B------:R-:W-:-:S04]  /*54f0*/  ULOP3.LUT UR38, UR38, 0x3fff, URZ, 0xc0, !UPT ;  /* 0x00003fff26267892 */ /* 0x000fc8000f8ec03f */
[----:B------:R-:W-:Y:S01]  /*5500*/  ULOP3.LUT UR38, UR38, 0x10000, URZ, 0xfc, !UPT ;  /* 0x0001000026267892 */ /* 0x000fe2000f8efc3f */
[----:B------:R-:W-:-:S04]  /*5510*/  PLOP3.LUT P1, PT, PT, PT, UP0, 0x80, 0x0 ;  /* 0x000000000000781c */ /* 0x000fc80003f2f008 */
[----:B------:R-:W-:Y:S01]  /*5520*/  @UP0 ULDC.64 UR8, c[0x0][0x9c8] ;  /* 0x0002720000080ab9 */ /* 0x000fe20000000a00 */
[----:B------:R-:W-:Y:S02]  /*5530*/  @UP0 USHF.R.S32.HI UR14, URZ, 0x1f, UR36 ;  /* 0x0000001f3f0e0899 */ /* 0x000fe40008011424 */
[----:B------:R-:W-:Y:S02]  /*5540*/  @UP0 UIMAD UR6, UR43, UR8, URZ ;  /* 0x000000082b0602a4 */ /* 0x000fe4000f8e023f */
[----:B------:R-:W-:Y:S02]  /*5550*/  @UP0 UIMAD.WIDE.U32 UR4, UR42, UR8, URZ ;  /* 0x000000082a0402a5 */ /* 0x000fe4000f8e003f */
[----:B------:R-:W-:Y:S02]  /*5560*/  @UP0 UIMAD UR8, UR42, UR9, UR6 ;  /* 0x000000092a0802a4 */ /* 0x000fe4000f8e0206 */
[----:B------:R-:W-:Y:S01]  /*5570*/  UIMAD UR6, UR15, 0x300, UR38 ;  /* 0x000003000f0678a4 */ /* 0x000fe2000f8e0226 */
[----:B------:R-:W-:-:S02]  /*5580*/  @UP0 ULDC.64 UR12, c[0x0][0x9d0] ;  /* 0x00027400000c0ab9 */ /* 0x000fc40000000a00 */
[----:B------:R-:W-:Y:S01]  /*5590*/  UMOV UR15, 0x40000040 ;  /* 0x40000040000f7882 */ /* 0x000fe20000000000 */
[----:B------:R-:W-:Y:S02]  /*55a0*/  @UP0 UIMAD UR9, UR14, UR12, URZ ;  /* 0x0000000c0e0902a4 */ /* 0x000fe4000f8e023f */
[----:B------:R-:W-:Y:S01]  /*55b0*/  @UP0 UIADD3 UR5, UR5, UR8, URZ ;  /* 0x0000000805050290 */ /* 0x000fe2000fffe03f */
[----:B------:R-:W-:Y:S01]  /*55c0*/  UMOV UR14, UR6 ;  /* 0x00000006000e7c82 */ /* 0x000fe20008000000 */
[----:B------:R-:W-:Y:S02]  /*55d0*/  @UP0 UIMAD UR9, UR36, UR13, UR9 ;  /* 0x0000000d240902a4 */ /* 0x000fe4000f8e0209 */
[----:B------:R-:W-:Y:S01]  /*55e0*/  QGMMA.64x96x32.F32.E4M3.E4M3 R88, R136, gdesc[UR12], R88, gsb0 ;  /* 0x0160000c88587df3 */ /* 0x000fe20008000858 */
[----:B------:R-:W-:-:S04]  /*55f0*/  @UP0 UIMAD.WIDE.U32 UR4, UR36, UR12, UR4 ;  /* 0x0000000c240402a5 */ /* 0x000fc8000f8e0004 */
        /* <DEDUP_REMOVED lines=9> */
[----:B------:R-:W-:Y:S02]  /*5690*/  WARPGROUP.DEPBAR.LE gsb0, 0x0 ;  /* 0x00008000000079c5 */ /* 0x000fe40000010000 */
[----:B------:R-:W-:-:S06]  /*56a0*/  WARPGROUP.ARRIVE ;  /* 0x00000000000079c5 */ /* 0x000fcc0000000000 */
[----:B------:R-:W-:Y:S01]  /*56b0*/  QGMMA.64x96x32.F32.E4M3.E4M3 R88, R140, gdesc[UR8], R88, gsb0 ;  /* 0x016000088c587df3 */ /* 0x000fe20008000858 */
[----:B------:R-:W-:Y:S01]  /*56c0*/  UIADD3 UR4, UR6, 0x4, URZ ;  /* 0x0000000406047890 */ /* 0x000fe2000fffe03f */
[----:B------:R-:W-:-:S06]  /*56d0*/  UMOV UR11, 0x40000040 ;  /* 0x40000040000b7882 */ /* 0x000fcc0000000000 */
[----:B------:R-:W-:Y:S01]  /*56e0*/  UMOV UR10, UR4 ;  /* 0x00000004000a7c82 */ /* 0x000fe20008000000 */
[----:B------:R-:W1:Y:S01]  /*56f0*/  SHFL.BFLY PT, R7, R8, 0x2, 0x1f ;  /* 0x0c401f0008077f89 */ /* 0x000e6200000e0000 */
[----:B------:R-:W-:-:S03]  /*5700*/  UIADD3 UR6, UR6, 0x6, URZ ;  /* 0x0000000606067890 */ /* 0x000fc6000fffe03f */
[----:B------:R-:W3:Y:S01]  /*5710*/  SHFL.BFLY PT, R10, R9, 0x2, 0x1f ;  /* 0x0c401f00090a7f89 */ /* 0x000ee200000e0000 */
[----:B------:R-:W-:Y:S02]  /*5720*/  WARPGROUP.DEPBAR.LE gsb0, 0x0 ;  /* 0x00008000000079c5 */ /* 0x000fe40000010000 */
[----:B------:R-:W-:-:S06]  /*5730*/  WARPGROUP.ARRIVE ;  /* 0x00000000000079c5 */ /* 0x000fcc0000000000 */
[----:B------:R-:W-:Y:S01]  /*5740*/  QGMMA.64x96x32.F32.E4M3.E4M3 R88, R144, gdesc[UR8], R88, gsb0 ;  /* 0x0160000890587df3 */ /* 0x000fe20008000858 */
[----:B------:R-:W-:Y:S01]  /*5750*/  UMOV UR10, UR6 ;  /* 0x00000006000a7c82 */ /* 0x000fe20008000000 */
[----:B------:R-:W-:Y:S01]  /*5760*/  UMOV UR11, 0x40000040 ;  /* 0x40000040000b7882 */ /* 0x000fe20000000000 */
[----:B-1----:R-:W-:Y:S01]  /*5770*/  FADD.FTZ R7, R7, R8 ;  /* 0x0000000807077221 */ /* 0x002fe20000010000 */
[----:B---3--:R-:W-:-:S04]  /*5780*/  FADD.FTZ R10, R10, R9 ;  /* 0x000000090a0a7221 */ /* 0x008fc80000010000 */
[----:B------:R-:W1:Y:S04]  /*5790*/  SHFL.BFLY PT, R0, R7, 0x1, 0x1f ;  /* 0x0c201f0007007f89 */ /* 0x000e6800000e0000 */
[----:B0-----:R-:W0:Y:S01]  /*57a0*/  SHFL.BFLY PT, R3, R10, 0x1, 0x1f ;  /* 0x0c201f000a037f89 */ /* 0x001e2200000e0000 */
[----:B-1----:R-:W-:Y:S01]  /*57b0*/  FADD.FTZ R11, R7, R0 ;  /* 0x00000000070b7221 */ /* 0x002fe20000010000 */
[----:B0-----:R-:W-:-:S04]  /*57c0*/  FADD.FTZ R12, R10, R3 ;  /* 0x000000030a0c7221 */ /* 0x001fc80000010000 */
[C---:B------:R-:W-:Y:S01]  /*57d0*/  FSETP.NE.FTZ.AND P1, PT, R11.reuse, RZ, PT ;  /* 0x000000ff0b00720b */ /* 0x040fe20003f35000 */
[----:B------:R-:W-:Y:S01]  /*57e0*/  FMUL.FTZ R13, R11, 0.00390625 ;  /* 0x3b8000000b0d7820 */ /* 0x000fe20000410000 */
[----:B------:R-:W-:Y:S01]  /*57f0*/  FMUL.FTZ R14, R12, 0.00390625 ;  /* 0x3b8000000c0e7820 */ /* 0x000fe20000410000 */
[----:B------:R-:W-:-:S03]  /*5800*/  IMAD.MOV.U32 R3, RZ, RZ, RZ ;  /* 0x000000ffff037224 */ /* 0x000fc600078e00ff */
[----:B------:R-:W-:Y:S02]  /*5810*/  FSETP.NE.FTZ.AND P2, PT, R13, RZ, PT ;  /* 0x000000ff0d00720b */ /* 0x000fe40003f55000 */
[----:B------:R-:W-:Y:S01]  /*5820*/  FSETP.NE.FTZ.AND P3, PT, R14, RZ, PT ;  /* 0x000000ff0e00720b */ /* 0x000fe20003f75000 */
[----:B------:R-:W-:Y:S02]  /*5830*/  WARPGROUP.DEPBAR.LE gsb0, 0x0 ;  /* 0x00008000000079c5 */ /* 0x000fe40000010000 */
[----:B------:R-:W-:-:S06]  /*5840*/  WARPGROUP.ARRIVE ;  /* 0x00000000000079c5 */ /* 0x000fcc0000000000 */
[----:B------:R-:W-:Y:S01]  /*5850*/  QGMMA.64x96x32.F32.E4M3.E4M3 R88, R148, gdesc[UR8], R88, gsb0 ;  /* 0x0160000894587df3 */ /* 0x000fe20008000858 */
        /* <DEDUP_REMOVED lines=21> */
.L_x_8828:
        /* <DEDUP_REMOVED lines=52> */
.L_x_8806:
[----:B------:R-:W-:Y:S05]  /*5cf0*/  @P0 BRA `(.L_x_8829) ;  /* 0x0000001800ec0947 */ /* 0x000fea0003800000 */
[----:B------:R-:W0:Y:S01]  /*5d00*/  S2R R25, SR_TID.X ;  /* 0x0000000000197919 */ /* 0x000e220000002100 */
[----:B------:R-:W-:Y:S01]  /*5d10*/  ULDC.64 UR4, c[0x4][0x70] ;  /* 0x01001c0000047ab9 */ /* 0x000fe20000000a00 */
[----:B------:R-:W1:Y:S01]  /*5d20*/  LDC R46, c[0x0][0xbe8] ;  /* 0x0002fa00ff2e7b82 */ /* 0x000e620000000800 */
[----:B------:R-:W-:Y:S01]  /*5d30*/  ULDC.64 UR8, c[0x0][0xbd0] ;  /* 0x0002f40000087ab9 */ /* 0x000fe20000000a00 */
[----:B------:R-:W2:Y:S01]  /*5d40*/  S2R R45, SR_CTAID.X ;  /* 0x00000000002d7919 */ /* 0x000ea20000002500 */
[----:B------:R-:W-:Y:S01]  /*5d50*/  USHF.R.S32.HI UR7, URZ, 0x1f, UR36 ;  /* 0x0000001f3f077899 */ /* 0x000fe20008011424 */
[----:B------:R-:W-:-:S04]  /*5d60*/  ULDC.64 UR10, c[0x0][0xb38] ;  /* 0x0002ce00000a7ab9 */ /* 0x000fc80000000a00 */
[----:B------:R-:W3:Y:S01]  /*5d70*/  LDC R74, c[0x0][0xc50] ;  /* 0x00031400ff4a7b82 */ /* 0x000ee20000000800 */
[----:B0-----:R-:W-:-:S05]  /*5d80*/  IMAD.SHL.U32 R6, R25, 0x4, RZ ;  /* 0x0000000419067824 */ /* 0x001fca00078e00ff */
[----:B------:R-:W-:Y:S02]  /*5d90*/  LOP3.LUT R6, R6, 0xc, RZ, 0xc0, !PT ;  /* 0x0000000c06067812 */ /* 0x000fe400078ec0ff */
[----:B------:R-:W-:Y:S02]  /*5da0*/  BAR.SYNC.DEFER_BLOCKING 0x1, 0x180 ;  /* 0x0046000000007b1d */ /* 0x000fe40000010000 */
[----:B------:R-:W-:-:S05]  /*5db0*/  IADD3 R6, P0, R6, UR4, RZ ;  /* 0x0000000406067c10 */ /* 0x000fca000ff1e0ff */
[----:B------:R-:W-:-:S05]  /*5dc0*/  IMAD.X R7, RZ, RZ, UR5, P0 ;  /* 0x00000005ff077e24 */ /* 0x000fca00080e06ff */
[----:B------:R0:W4:Y:S01]  /*5dd0*/  LDG.E.CONSTANT R12, desc[UR44][R6.64] ;  /* 0x0000002c060c7981 */ /* 0x000122000c1e9900 */
[C---:B------:R-:W-:Y:S01]  /*5de0*/  LOP3.LUT P0, R16, R25.reuse, 0x3, RZ, 0xc0, !PT ;  /* 0x0000000319107812 */ /* 0x040fe2000780c0ff */
[----:B------:R-:W-:Y:S01]  /*5df0*/  VIADD R25, R25, 0xffffff80 ;  /* 0xffffff8019197836 */ /* 0x000fe20000000000 */
[----:B-1----:R-:W-:Y:S01]  /*5e00*/  ISETP.NE.AND P2, PT, R46, 0x1, PT ;  /* 0x000000012e00780c */ /* 0x002fe20003f45270 */
[----:B------:R-:W-:Y:S01]  /*5e10*/  UIMAD.WIDE.U32 UR4, UR36, UR8, URZ ;  /* 0x00000008240472a5 */ /* 0x000fe2000f8e003f */
[----:B------:R-:W-:Y:S01]  /*5e20*/  ISETP.EQ.OR P0, PT, R16, 0x3, !P0 ;  /* 0x000000031000780c */ /* 0x000fe20004702670 */
[----:B------:R-:W-:Y:S01]  /*5e30*/  UIMAD UR6, UR7, UR8, URZ ;  /* 0x00000008070672a4 */ /* 0x000fe2000f8e023f */
[----:B------:R-:W-:Y:S01]  /*5e40*/  BSSY B0, `(.L_x_8830) ;  /* 0x0000144000007945 */ /* 0x000fe20003800000 */
[----:B------:R-:W-:Y:S01]  /*5e50*/  UIMAD UR8, UR7, UR10, URZ ;  /* 0x0000000a070872a4 */ /* 0x000fe2000f8e023f */
[----:B------:R-:W-:Y:S01]  /*5e60*/  SEL R83, R13, R4, P0 ;  /* 0x000000040d537207 */ /* 0x000fe20000000000 */
[----:B------:R-:W-:Y:S01]  /*5e70*/  UIMAD UR9, UR36, UR9, UR6 ;  /* 0x00000009240972a4 */ /* 0x000fe2000f8e0206 */
[----:B------:R-:W-:Y:S01]  /*5e80*/  SEL R13, R4, R13, P0 ;  /* 0x0000000d040d7207 */ /* 0x000fe20000000000 */
[----:B------:R-:W-:Y:S01]  /*5e90*/  IMAD.U32 R27, RZ, RZ, UR5 ;  /* 0x00000005ff1b7e24 */ /* 0x000fe2000f8e00ff */
[----:B------:R-:W-:Y:S01]  /*5ea0*/  SHF.R.S32.HI R4, RZ, 0x1f, R25 ;  /* 0x0000001fff047819 */ /* 0x000fe20000011419 */
[----:B------:R-:W-:Y:S01]  /*5eb0*/  UIADD3 UR9, UR5, UR9, URZ ;  /* 0x0000000905097290 */ /* 0x000fe2000fffe03f */
[----:B------:R-:W-:Y:S01]  /*5ec0*/  SEL R81, R3, R8, P0 ;  /* 0x0000000803517207 */ /* 0x000fe20000000000 */
[----:B------:R-:W1:Y:S01]  /*5ed0*/  @P2 LDC R72, c[0x0][0xbec] ;  /* 0x0002fb00ff482b82 */ /* 0x000e620000000800 */
[----:B0-----:R-:W-:Y:S01]  /*5ee0*/  LEA.HI R6, R4, R25, RZ, 0x7 ;  /* 0x0000001904067211 */ /* 0x001fe200078f38ff */
[----:B------:R-:W-:Y:S01]  /*5ef0*/  UIMAD.WIDE.U32 UR6, UR36, UR10, URZ ;  /* 0x0000000a240672a5 */ /* 0x000fe2000f8e003f */
[----:B------:R-:W-:Y:S01]  /*5f00*/  SEL R3, R8, R3, P0 ;  /* 0x0000000308037207 */ /* 0x000fe20000000000 */
[----:B------:R-:W-:Y:S01]  /*5f10*/  IMAD.U32 R27, RZ, RZ, UR9 ;  /* 0x00000009ff1b7e24 */ /* 0x000fe2000f8e00ff */
[----:B------:R-:W-:Y:S01]  /*5f20*/  LOP3.LUT R8, R6, 0xffffff80, RZ, 0xc0, !PT ;  /* 0xffffff8006087812 */ /* 0x000fe200078ec0ff */
[----:B------:R-:W-:Y:S01]  /*5f30*/  UIMAD UR8, UR36, UR11, UR8 ;  /* 0x0000000b240872a4 */ /* 0x000fe2000f8e0208 */
[----:B------:R-:W-:Y:S01]  /*5f40*/  SEL R53, R132, R23, P0 ;  /* 0x0000001784357207 */ /* 0x000fe20000000000 */
[----:B------:R-:W0:Y:S01]  /*5f50*/  @P2 LDC R76, c[0x0][0xbec] ;  /* 0x0002fb00ff4c2b82 */ /* 0x000e220000000800 */
[----:B------:R-:W-:Y:S01]  /*5f60*/  SEL R71, R23, R132, P0 ;  /* 0x0000008417477207 */ /* 0x000fe20000000000 */
[----:B------:R-:W-:Y:S01]  /*5f70*/  IMAD.IADD R40, R25, 0x1, -R8 ;  /* 0x0000000119287824 */ /* 0x000fe200078e0a08 */
[----:B------:R-:W-:Y:S01]  /*5f80*/  SEL R55, R15, R10, P0 ;  /* 0x0000000a0f377207 */ /* 0x000fe20000000000 */
[----:B------:R-:W-:Y:S01]  /*5f90*/  UIADD3 UR8, UR7, UR8, URZ ;  /* 0x0000000807087290 */ /* 0x000fe2000fffe03f */
[----:B------:R-:W-:Y:S01]  /*5fa0*/  SEL R15, R10, R15, P0 ;  /* 0x0000000f0a0f7207 */ /* 0x000fe20000000000 */
[----:B------:R-:W-:Y:S01]  /*5fb0*/  IMAD.U32 R35, RZ, RZ, UR7 ;  /* 0x00000007ff237e24 */ /* 0x000fe2000f8e00ff */
[----:B------:R-:W-:Y:S01]  /*5fc0*/  SHF.R.S32.HI R23, RZ, 0x1f, R40 ;  /* 0x0000001fff177819 */ /* 0x000fe20000011428 */
[----:B------:R-:W-:Y:S01]  /*5fd0*/  IMAD.U32 R34, RZ, RZ, UR6 ;  /* 0x00000006ff227e24 */ /* 0x000fe2000f8e00ff */
[----:B------:R-:W-:Y:S01]  /*5fe0*/  SEL R43, R58, R19, P0 ;  /* 0x000000133a2b7207 */ /* 0x000fe20000000000 */
[----:B------:R-:W-:Y:S01]  /*5ff0*/  IMAD.U32 R35, RZ, RZ, UR8 ;  /* 0x00000008ff237e24 */ /* 0x000fe2000f8e00ff */
[----:B------:R-:W-:Y:S01]  /*6000*/  LEA.HI R10, R23, R40, RZ, 0x2 ;  /* 0x00000028170a7211 */ /* 0x000fe200078f10ff */
[----:B------:R-:W-:Y:S01]  /*6010*/  ULDC.64 UR6, c[0x0][0xb48] ;  /* 0x0002d20000067ab9 */ /* 0x000fe20000000a00 */
[----:B------:R-:W-:Y:S01]  /*6020*/  SEL R58, R19, R58, P0 ;  /* 0x0000003a133a7207 */ /* 0x000fe20000000000 */
[----:B------:R-:W-:Y:S01]  /*6030*/  ULDC.64 UR8, c[0x0][0xb28] ;  /* 0x0002ca0000087ab9 */ /* 0x000fe20000000a00 */
[----:B------:R-:W-:-:S02]  /*6040*/  SHF.R.S32.HI R19, RZ, 0x7, R6 ;  /* 0x00000007ff137819 */ /* 0x000fc40000011406 */
[----:B------:R-:W-:Y:S02]  /*6050*/  LEA.HI R4, R4, R25, RZ, 0x2 ;  /* 0x0000001904047211 */ /* 0x000fe400078f10ff */
[--C-:B------:R-:W-:Y:S02]  /*6060*/  SHF.R.S32.HI R6, RZ, 0x2, R10.reuse ;  /* 0x00000002ff067819 */ /* 0x100fe4000001140a */
[----:B------:R-:W-:Y:S02]  /*6070*/  SHF.R.S32.HI R7, RZ, 0x1f, R10 ;  /* 0x0000001fff077819 */ /* 0x000fe4000001140a */
[----:B------:R-:W-:Y:S01]  /*6080*/  LOP3.LUT R8, R4, 0xfffffffc, RZ, 0xc0, !PT ;  /* 0xfffffffc04087812 */ /* 0x000fe200078ec0ff */
[----:B------:R-:W-:Y:S01]  /*6090*/  IMAD.HI R4, R19, 0x55555556, RZ ;  /* 0x5555555613047827 */ /* 0x000fe200078e02ff */
[----:B------:R-:W-:Y:S02]  /*60a0*/  LEA.HI R7, R7, R6, RZ, 0x3 ;  /* 0x0000000607077211 */ /* 0x000fe400078f18ff */
[----:B------:R-:W-:Y:S01]  /*60b0*/  SEL R57, R5, R14, P0 ;  /* 0x0000000e05397207 */ /* 0x000fe20000000000 */
[----:B------:R-:W-:Y:S01]  /*60c0*/  IMAD.IADD R8, R25, 0x1, -R8 ;  /* 0x0000000119087824 */ /* 0x000fe200078e0a08 */
[----:B------:R-:W-:-:S02]  /*60d0*/  SEL R5, R14, R5, P0 ;  /* 0x000000050e057207 */ /* 0x000fc40000000000 */
[----:B------:R-:W-:Y:S02]  /*60e0*/  SEL R65, R9, R20, P0 ;  /* 0x0000001409417207 */ /* 0x000fe40000000000 */
[----:B------:R-:W-:Y:S02]  /*60f0*/  SEL R14, R20, R9, P0 ;  /* 0x00000009140e7207 */ /* 0x000fe40000000000 */
[----:B------:R-:W-:Y:S02]  /*6100*/  LOP3.LUT R9, R7, 0xfffffff8, RZ, 0xc0, !PT ;  /* 0xfffffff807097812 */ /* 0x000fe400078ec0ff */
[----:B------:R-:W-:Y:S02]  /*6110*/  LEA.HI R7, R23, R40, RZ, 0x5 ;  /* 0x0000002817077211 */ /* 0x000fe400078f28ff */
[----:B------:R-:W-:Y:S01]  /*6120*/  SEL R61, R135, R134, P0 ;  /* 0x00000086873d7207 */ /* 0x000fe20000000000 */
[----:B------:R-:W-:Y:S01]  /*6130*/  IMAD.IADD R6, R6, 0x1, -R9 ;  /* 0x0000000106067824 */ /* 0x000fe200078e0a09 */
[----:B------:R-:W-:-:S02]  /*6140*/  LEA.HI R4, R4, R4, RZ, 0x1 ;  /* 0x0000000404047211 */ /* 0x000fc400078f08ff */
[----:B------:R-:W-:Y:S02]  /*6150*/  SHF.R.S32.HI R7, RZ, 0x5, R7 ;  /* 0x00000005ff077819 */ /* 0x000fe40000011407 */
[----:B------:R-:W-:Y:S01]  /*6160*/  LEA.HI R9, R8, R8, RZ, 0x1 ;  /* 0x0000000808097211 */ /* 0x000fe200078f08ff */
[----:B------:R-:W-:Y:S01]  /*6170*/  IMAD R4, R4, -0x3, R19 ;  /* 0xfffffffd04047824 */ /* 0x000fe200078e0213 */
[----:B------:R-:W-:Y:S01]  /*6180*/  SEL R33, R134, R135, P0 ;  /* 0x0000008786217207 */ /* 0x000fe20000000000 */
[----:B------:R-:W-:Y:S01]  /*6190*/  IMAD R7, R7, 0x10, R6 ;  /* 0x0000001007077824 */ /* 0x000fe200078e0206 */
[----:B------:R-:W-:Y:S02]  /*61a0*/  LOP3.LUT R9, R9, 0x1ffffffe, RZ, 0xc0, !PT ;  /* 0x1ffffffe09097812 */ /* 0x000fe400078ec0ff */
[----:B------:R-:W-:Y:S01]  /*61b0*/  SEL R49, R124, R21, P0 ;  /* 0x000000157c317207 */ /* 0x000fe20000000000 */
[----:B------:R-:W-:Y:S01]  /*61c0*/  IMAD R4, R4, 0x40, R7 ;  /* 0x0000004004047824 */ /* 0x000fe200078e0207 */
[----:B------:R-:W-:Y:S01]  /*61d0*/  SEL R75, R21, R124, P0 ;  /* 0x0000007c154b7207 */ /* 0x000fe20000000000 */
[----:B------:R-:W-:Y:S01]  /*61e0*/  IMAD.IADD R9, R8, 0x1, -R9 ;  /* 0x0000000108097824 */ /* 0x000fe200078e0a09 */
[----:B------:R-:W-:Y:S01]  /*61f0*/  SEL R31, R98, R99, P0 ;  /* 0x00000063621f7207 */ /* 0x000fe20000000000 */
[--C-:B--2---:R-:W-:Y:S01]  /*6200*/  IMAD R54, R45, 0xc0, R4.reuse ;  /* 0x000000c02d367824 */ /* 0x104fe200078e0204 */
[----:B------:R-:W-:Y:S01]  /*6210*/  SEL R21, R114, R115, P0 ;  /* 0x0000007372157207 */ /* 0x000fe20000000000 */
[----:B------:R-:W-:Y:S01]  /*6220*/  IMAD R9, R9, 0x8, R4 ;  /* 0x0000000809097824 */ /* 0x000fe200078e0204 */
[----:B------:R-:W-:-:S02]  /*6230*/  SEL R77, R47, R24, P0 ;  /* 0x000000182f4d7207 */ /* 0x000fc40000000000 */
[----:B------:R-:W-:Y:S01]  /*6240*/  SEL R47, R24, R47, P0 ;  /* 0x0000002f182f7207 */ /* 0x000fe20000000000 */
[----:B------:R-:W-:Y:S01]  /*6250*/  IMAD R45, R45, 0xc0, R9 ;  /* 0x000000c02d2d7824 */ /* 0x000fe200078e0209 */
[----:B------:R-:W-:Y:S02]  /*6260*/  SEL R59, R18, R11, P0 ;  /* 0x0000000b123b7207 */ /* 0x000fe40000000000 */
[----:B------:R-:W-:Y:S01]  /*6270*/  SEL R18, R11, R18, P0 ;  /* 0x000000120b127207 */ /* 0x000fe20000000000 */
[----:B0-----:R-:W-:Y:S01]  /*6280*/  @P2 IMAD.HI.U32 R76, R45, R76, RZ ;  /* 0x0000004c2d4c2227 */ /* 0x001fe200078e00ff */
[----:B------:R-:W-:Y:S02]  /*6290*/  SEL R73, R51, R26, P0 ;  /* 0x0000001a33497207 */ /* 0x000fe40000000000 */
[----:B------:R-:W-:Y:S01]  /*62a0*/  SEL R51, R26, R51, P0 ;  /* 0x000000331a337207 */ /* 0x000fe20000000000 */
[----:B------:R-:W-:Y:S01]  /*62b0*/  IMAD.U32 R26, RZ, RZ, UR4 ;  /* 0x00000004ff1a7e24 */ /* 0x000fe2000f8e00ff */
[----:B------:R-:W-:Y:S01]  /*62c0*/  SEL R69, R94, R95, P0 ;  /* 0x0000005f5e457207 */ /* 0x000fe20000000000 */
[----:B------:R-:W3:Y:S01]  /*62d0*/  S2UR UR4, SR_CTAID.Y ;  /* 0x00000000000479c3 */ /* 0x000ee20000002600 */
[----:B------:R-:W-:-:S02]  /*62e0*/  SEL R79, R17, R22, P0 ;  /* 0x00000016114f7207 */ /* 0x000fc40000000000 */
[----:B------:R-:W-:Y:S02]  /*62f0*/  SEL R67, R102, R103, P0 ;  /* 0x0000006766437207 */ /* 0x000fe40000000000 */
[----:B------:R-:W-:Y:S02]  /*6300*/  LOP3.LUT R7, R10, 0x7ffffffc, RZ, 0xc0, !PT ;  /* 0x7ffffffc0a077812 */ /* 0x000fe400078ec0ff */
        /* <DEDUP_REMOVED lines=19> */
[C---:B------:R-:W-:Y:S01]  /*6440*/  LOP3.LUT P1, RZ, R40.reuse, 0x3, RZ, 0xc0, !PT ;  /* 0x0000000328ff7812 */ /* 0x040fe2000782c0ff */
[----:B------:R-:W-:Y:S01]  /*6450*/  IMAD.IADD R40, R40, 0x1, -R7 ;  /* 0x0000000128287824 */ /* 0x000fe200078e0a07 */
[----:B----4-:R-:W-:Y:S01]  /*6460*/  LOP3.LUT R44, R12, 0x2, RZ, 0x3c, !PT ;  /* 0x000000020c2c7812 */ /* 0x010fe200078e3cff */
[----:B------:R-:W-:Y:S04]  /*6470*/  SHFL.IDX PT, R60, R33, R12, 0x1c1f ;  /* 0x001c1f0c213c7589 */ /* 0x000fe800000e0000 */
[----:B------:R-:W0:Y:S04]  /*6480*/  SHFL.IDX PT, R61, R61, R44, 0x1c1f ;  /* 0x001c1f2c3d3d7589 */ /* 0x000e2800000e0000 */
[----:B------:R2:W-:Y:S04]  /*6490*/  SHFL.IDX PT, R24, R31, R12, 0x1c1f ;  /* 0x001c1f0c1f187589 */ /* 0x0005e800000e0000 */
[----:B------:R-:W-:Y:S04]  /*64a0*/  SHFL.IDX PT, R9, R21, R12, 0x1c1f ;  /* 0x001c1f0c15097589 */ /* 0x000fe800000e0000 */
[----:B------:R-:W-:Y:S01]  /*64b0*/  SHFL.IDX PT, R20, R81, R12, 0x1c1f ;  /* 0x001c1f0c51147589 */ /* 0x000fe200000e0000 */
[----:B--2---:R-:W2:Y:S03]  /*64c0*/  LDC.64 R30, c[0x0][0xbd8] ;  /* 0x0002f600ff1e7b82 */ /* 0x004ea60000000a00 */
[----:B------:R0:W-:Y:S04]  /*64d0*/  SHFL.IDX PT, R21, R3, R44, 0x1c1f ;  /* 0x001c1f2c03157589 */ /* 0x0001e800000e0000 */
[----:B------:R-:W-:Y:S04]  /*64e0*/  SHFL.IDX PT, R19, R83, R12, 0x1c1f ;  /* 0x001c1f0c53137589 */ /* 0x000fe800000e0000 */
[----:B------:R-:W4:Y:S01]  /*64f0*/  SHFL.IDX PT, R62, R13, R44, 0x1c1f ;  /* 0x001c1f2c0d3e7589 */ /* 0x000f2200000e0000 */
[----:B0-----:R-:W-:-:S03]  /*6500*/  SEL R3, R61, R60, P0 ;  /* 0x0000003c3d037207 */ /* 0x001fc60000000000 */
[----:B------:R-:W-:Y:S04]  /*6510*/  SHFL.IDX PT, R57, R57, R12, 0x1c1f ;  /* 0x001c1f0c39397589 */ /* 0x000fe800000e0000 */
[----:B------:R0:W5:Y:S04]  /*6520*/  SHFL.IDX PT, R66, R5, R44, 0x1c1f ;  /* 0x001c1f2c05427589 */ /* 0x00016800000e0000 */
[----:B------:R-:W-:Y:S04]  /*6530*/  SHFL.IDX PT, R59, R59, R12, 0x1c1f ;  /* 0x001c1f0c3b3b7589 */ /* 0x000fe800000e0000 */
[----:B------:R5:W-:Y:S01]  /*6540*/  SHFL.IDX PT, R68, R18, R44, 0x1c1f ;  /* 0x001c1f2c12447589 */ /* 0x000be200000e0000 */
[----:B0-----:R-:W-:-:S03]  /*6550*/  SEL R5, R60, R61, P0 ;  /* 0x0000003d3c057207 */ /* 0x001fc60000000000 */
[----:B------:R-:W-:Y:S01]  /*6560*/  SHFL.IDX PT, R55, R55, R12, 0x1c1f ;  /* 0x001c1f0c37377589 */ /* 0x000fe200000e0000 */
[----:B------:R-:W0:Y:S03]  /*6570*/  LDC.64 R60, c[0x0][0xb40] ;  /* 0x0002d000ff3c7b82 */ /* 0x000e260000000a00 */
[----:B------:R-:W1:Y:S01]  /*6580*/  SHFL.IDX PT, R64, R15, R44, 0x1c1f ;  /* 0x001c1f2c0f407589 */ /* 0x000e6200000e0000 */
[----:B----4-:R-:W-:-:S03]  /*6590*/  SEL R13, R19, R62, P0 ;  /* 0x0000003e130d7207 */ /* 0x010fc60000000000 */
[----:B------:R4:W-:Y:S04]  /*65a0*/  SHFL.IDX PT, R28, R69, R12, 0x1c1f ;  /* 0x001c1f0c451c7589 */ /* 0x0009e800000e0000 */
[----:B------:R-:W-:Y:S01]  /*65b0*/  SHFL.IDX PT, R16, R67, R12, 0x1c1f ;  /* 0x001c1f0c43107589 */ /* 0x000fe200000e0000 */
[----:B-----5:R-:W-:-:S03]  /*65c0*/  SEL R18, R57, R66, P0 ;  /* 0x0000004239127207 */ /* 0x020fc60000000000 */
[----:B------:R-:W-:Y:S01]  /*65d0*/  SHFL.IDX PT, R8, R41, R12, 0x1c1f ;  /* 0x001c1f0c29087589 */ /* 0x000fe200000e0000 */
[----:B----4-:R-:W4:Y:S03]  /*65e0*/  @P2 LDC R69, c[0x0][0xbf0] ;  /* 0x0002fc00ff452b82 */ /* 0x010f260000000800 */
[----:B------:R-:W-:Y:S04]  /*65f0*/  SHFL.IDX PT, R7, R37, R12, 0x1c1f ;  /* 0x001c1f0c25077589 */ /* 0x000fe800000e0000 */
[----:B------:R-:W-:Y:S01]  /*6600*/  SHFL.IDX PT, R4, R39, R12, 0x1c1f ;  /* 0x001c1f0c27047589 */ /* 0x000fe200000e0000 */
[----:B0-----:R-:W-:-:S03]  /*6610*/  IMAD.WIDE.U32 R34, R60, UR42, R34 ;  /* 0x0000002a3c227c25 */ /* 0x001fc6000f8e0022 */
[----:B------:R-:W-:Y:S01]  /*6620*/  SHFL.IDX PT, R6, R25, R12, 0x1c1f ;  /* 0x001c1f0c19067589 */ /* 0x000fe200000e0000 */
[----:B-1----:R-:W-:-:S03]  /*6630*/  SEL R15, R64, R55, P0 ;  /* 0x00000037400f7207 */ /* 0x002fc60000000000 */
[----:B------:R-:W-:Y:S04]  /*6640*/  SHFL.IDX PT, R67, R17, R44, 0x1c1f ;  /* 0x001c1f2c11437589 */ /* 0x000fe800000e0000 */
[----:B------:R0:W-:Y:S04]  /*6650*/  SHFL.IDX PT, R70, R14, R44, 0x1c1f ;  /* 0x001c1f2c0e467589 */ /* 0x0001e800000e0000 */
[----:B------:R-:W-:Y:S04]  /*6660*/  SHFL.IDX PT, R58, R58, R44, 0x1c1f ;  /* 0x001c1f2c3a3a7589 */ /* 0x000fe800000e0000 */
[----:B------:R-:W-:Y:S01]  /*6670*/  SHFL.IDX PT, R50, R75, R44, 0x1c1f ;  /* 0x001c1f2c4b327589 */ /* 0x000fe200000e0000 */
[----:B0-----:R-:W-:Y:S01]  /*6680*/  SEL R14, R66, R57, P0 ;  /* 0x00000039420e7207 */ /* 0x001fe20000000000 */
[----:B------:R-:W-:-:S02]  /*6690*/  IMAD R57, RZ, RZ, -UR36 ;  /* 0x80000024ff397e24 */ /* 0x000fc4000f8e02ff */
[----:B------:R-:W-:Y:S04]  /*66a0*/  SHFL.IDX PT, R47, R47, R44, 0x1c1f ;  /* 0x001c1f2c2f2f7589 */ /* 0x000fe800000e0000 */
[----:B------:R0:W-:Y:S04]  /*66b0*/  SHFL.IDX PT, R56, R71, R44, 0x1c1f ;  /* 0x001c1f2c47387589 */ /* 0x0001e800000e0000 */
[----:B------:R-:W-:Y:S04]  /*66c0*/  SHFL.IDX PT, R51, R51, R44, 0x1c1f ;  /* 0x001c1f2c33337589 */ /* 0x000fe800000e0000 */
[----:B------:R-:W-:Y:S01]  /*66d0*/  SHFL.IDX PT, R41, R95, R44, 0x1c1f ;  /* 0x001c1f2c5f297589 */ /* 0x000fe200000e0000 */
[----:B0-----:R-:W0:Y:S03]  /*66e0*/  @P2 LDC R71, c[0x0][0xbf0] ;  /* 0x0002fc00ff472b82 */ /* 0x001e260000000800 */
        /* <DEDUP_REMOVED lines=10> */
[----:B------:R-:W1:Y:S04]  /*6790*/  SHFL.IDX PT, R65, R65, R12, 0x1c1f ;  /* 0x001c1f0c41417589 */ /* 0x000e6800000e0000 */
[----:B------:R-:W5:Y:S01]  /*67a0*/  SHFL.IDX PT, R42, R79, R12, 0x1c1f ;  /* 0x001c1f0c4f2a7589 */ /* 0x000f6200000e0000 */
[----:B--2---:R-:W-:-:S03]  /*67b0*/  IMAD R44, R30, UR43, RZ ;  /* 0x0000002b1e2c7c24 */ /* 0x004fc6000f8e02ff */
[----:B------:R-:W-:Y:S01]  /*67c0*/  SHFL.IDX PT, R43, R43, R12, 0x1c1f ;  /* 0x001c1f0c2b2b7589 */ /* 0x000fe200000e0000 */
[----:B------:R-:W-:-:S03]  /*67d0*/  IMAD R31, R31, UR42, R44 ;  /* 0x0000002a1f1f7c24 */ /* 0x000fc6000f8e022c */
[----:B------:R-:W2:Y:S01]  /*67e0*/  SHFL.IDX PT, R48, R77, R12, 0x1c1f ;  /* 0x001c1f0c4d307589 */ /* 0x000ea200000e0000 */
[----:B------:R-:W-:-:S03]  /*67f0*/  @P2 IMAD.HI.U32 R44, R45, R72, RZ ;  /* 0x000000482d2c2227 */ /* 0x000fc600078e00ff */
[----:B------:R-:W2:Y:S04]  /*6800*/  SHFL.IDX PT, R49, R49, R12, 0x1c1f ;  /* 0x001c1f0c31317589 */ /* 0x000ea800000e0000 */
[----:B------:R-:W2:Y:S04]  /*6810*/  SHFL.IDX PT, R52, R73, R12, 0x1c1f ;  /* 0x001c1f0c49347589 */ /* 0x000ea800000e0000 */
[----:B------:R-:W2:Y:S04]  /*6820*/  SHFL.IDX PT, R53, R53, R12, 0x1c1f ;  /* 0x001c1f0c35357589 */ /* 0x000ea800000e0000 */
[----:B------:R-:W-:Y:S04]  /*6830*/  SHFL.IDX PT, R29, R29, R12, 0x1c1f ;  /* 0x001c1f0c1d1d7589 */ /* 0x000fe800000e0000 */
[----:B------:R-:W-:Y:S04]  /*6840*/  SHFL.IDX PT, R11, R11, R12, 0x1c1f ;  /* 0x001c1f0c0b0b7589 */ /* 0x000fe800000e0000 */
[----:B------:R3:W-:Y:S02]  /*6850*/  SHFL.IDX PT, R10, R63, R12, 0x1c1f ;  /* 0x001c1f0c3f0a7589 */ /* 0x0007e400000e0000 */
[----:B---3--:R-:W-:-:S02]  /*6860*/  SEL R12, R20, R21, P0 ;  /* 0x00000015140c7207 */ /* 0x008fc40000000000 */
[----:B------:R-:W-:Y:S02]  /*6870*/  SEL R20, R21, R20, P0 ;  /* 0x0000001415147207 */ /* 0x000fe40000000000 */
[----:B------:R-:W-:Y:S01]  /*6880*/  SEL R21, R62, R19, P0 ;  /* 0x000000133e157207 */ /* 0x000fe20000000000 */
[----:B------:R-:W-:Y:S01]  /*6890*/  IMAD.WIDE.U32 R62, R30, UR42, R26 ;  /* 0x0000002a1e3e7c25 */ /* 0x000fe2000f8e001a */
[----:B------:R-:W-:Y:S02]  /*68a0*/  SEL R27, R59, R68, P0 ;  /* 0x000000443b1b7207 */ /* 0x000fe40000000000 */
[----:B------:R-:W-:Y:S01]  /*68b0*/  SEL R19, R55, R64, P0 ;  /* 0x0000004037137207 */ /* 0x000fe20000000000 */
[----:B------:R-:W-:Y:S01]  /*68c0*/  IMAD.IADD R63, R63, 0x1, R31 ;  /* 0x000000013f3f7824 */ /* 0x000fe200078e021f */
[----:B------:R-:W-:Y:S01]  /*68d0*/  SEL R31, R68, R59, P0 ;  /* 0x0000003b441f7207 */ /* 0x000fe20000000000 */
[----:B------:R-:W-:Y:S01]  /*68e0*/  IMAD R59, R74, R57, UR4 ;  /* 0x000000044a3b7e24 */ /* 0x000fe2000f8e0239 */
[----:B------:R-:W-:Y:S01]  /*68f0*/  ULDC.64 UR4, c[0x0][0xbe0] ;  /* 0x0002f80000047ab9 */ /* 0x000fe20000000a00 */
[----:B------:R-:W-:Y:S01]  /*6900*/  IMAD R64, R60, UR43, RZ ;  /* 0x0000002b3c407c24 */ /* 0x000fe2000f8e02ff */
[----:B-1----:R-:W-:Y:S01]  /*6910*/  SEL R26, R65, R70, P0 ;  /* 0x00000046411a7207 */ /* 0x002fe20000000000 */
[----:B------:R-:W-:Y:S01]  /*6920*/  IMAD.MOV.U32 R55, RZ, RZ, R45 ;  /* 0x000000ffff377224 */ /* 0x000fe200078e002d */
[----:B----4-:R-:W-:Y:S01]  /*6930*/  @P2 SHF.R.U32.HI R55, RZ, R69, R44 ;  /* 0x00000045ff372219 */ /* 0x010fe2000001162c */
[----:B------:R-:W-:Y:S01]  /*6940*/  IMAD R61, R61, UR42, R64 ;  /* 0x0000002a3d3d7c24 */ /* 0x000fe2000f8e0240 */
[----:B------:R-:W-:Y:S01]  /*6950*/  SHF.R.S32.HI R44, RZ, 0x1f, R59 ;  /* 0x0000001fff2c7819 */ /* 0x000fe2000001143b */
[----:B------:R-:W-:Y:S01]  /*6960*/  IMAD.MOV.U32 R60, RZ, RZ, R34 ;  /* 0x000000ffff3c7224 */ /* 0x000fe200078e0022 */
[----:B------:R-:W-:Y:S01]  /*6970*/  SEL R30, R70, R65, P0 ;  /* 0x00000041461e7207 */ /* 0x000fe20000000000 */
[----:B------:R-:W-:-:S02]  /*6980*/  IMAD.IADD R61, R35, 0x1, R61 ;  /* 0x00000001233d7824 */ /* 0x000fc400078e023d */
[C---:B------:R-:W-:Y:S02]  /*6990*/  IMAD R35, R44.reuse, UR4, RZ ;  /* 0x000000042c237c24 */ /* 0x040fe4000f8e02ff */
[----:B------:R-:W-:Y:S01]  /*69a0*/  IMAD.MOV.U32 R57, RZ, RZ, R45 ;  /* 0x000000ffff397224 */ /* 0x000fe200078e002d */
[----:B0-----:R-:W-:Y:S01]  /*69b0*/  @P2 SHF.R.U32.HI R57, RZ, R71, R76 ;  /* 0x00000047ff392219 */ /* 0x001fe2000001164c */
        /* <DEDUP_REMOVED lines=14> */
[C---:B------:R-:W-:Y:S02]  /*6aa0*/  IMAD R55, R46.reuse, R55, R45 ;  /* 0x000000372e377224 */ /* 0x040fe400078e022d */
[----:B------:R-:W-:Y:S02]  /*6ab0*/  IMAD.IADD R61, R61, 0x1, R63 ;  /* 0x000000013d3d7824 */ /* 0x000fe400078e023f */
[----:B------:R-:W-:Y:S02]  /*6ac0*/  IMAD R59, R46, R62, R45 ;  /* 0x0000003e2e3b7224 */ /* 0x000fe400078e022d */
[C---:B------:R-:W-:Y:S01]  /*6ad0*/  IMAD R63, R57.reuse, UR5, R44 ;  /* 0x00000005393f7c24 */ /* 0x040fe2000f8e022c */
[----:B------:R-:W-:Y:S01]  /*6ae0*/  SHF.R.S32.HI R44, RZ, 0x1f, R55 ;  /* 0x0000001fff2c7819 */ /* 0x000fe20000011437 */
[----:B------:R-:W-:Y:S01]  /*6af0*/  IMAD.WIDE.U32 R60, R57, UR4, R60 ;  /* 0x00000004393c7c25 */ /* 0x000fe2000f8e003c */
[----:B------:R-:W-:Y:S01]  /*6b00*/  SHF.R.S32.HI R45, RZ, 0x1f, R59 ;  /* 0x0000001fff2d7819 */ /* 0x000fe2000001143b */
[----:B------:R-:W0:Y:S01]  /*6b10*/  S2UR UR5, SR_CgaCtaId ;  /* 0x00000000000579c3 */ /* 0x000e220000008800 */
[----:B------:R-:W-:Y:S01]  /*6b20*/  UMOV UR4, 0x400 ;  /* 0x0000040000047882 */ /* 0x000fe20000000000 */
[----:B------:R-:W-:-:S02]  /*6b30*/  IMAD R44, R44, UR6, RZ ;  /* 0x000000062c2c7c24 */ /* 0x000fc4000f8e02ff */
[----:B------:R-:W-:Y:S02]  /*6b40*/  IMAD R62, R45, UR8, RZ ;  /* 0x000000082d3e7c24 */ /* 0x000fe4000f8e02ff */
[----:B------:R-:W-:Y:S02]  /*6b50*/  IMAD R57, R55, UR7, R44 ;  /* 0x0000000737397c24 */ /* 0x000fe4000f8e022c */
[----:B------:R-:W-:Y:S02]  /*6b60*/  IMAD.IADD R61, R61, 0x1, R63 ;  /* 0x000000013d3d7824 */ /* 0x000fe400078e023f */
[----:B------:R-:W-:Y:S01]  /*6b70*/  IMAD.WIDE.U32 R44, R55, UR6, R34 ;  /* 0x00000006372c7c25 */ /* 0x000fe2000f8e0022 */
[----:B------:R-:W-:Y:S01]  /*6b80*/  ULDC.64 UR6, c[0x0][0xba8] ;  /* 0x0002ea0000067ab9 */ /* 0x000fe20000000a00 */
[----:B-----5:R-:W-:Y:S02]  /*6b90*/  SEL R34, R42, R67, P0 ;  /* 0x000000432a227207 */ /* 0x020fe40000000000 */
        /* <DEDUP_REMOVED lines=15> */
[----:B------:R0:W-:Y:S01]  /*6c90*/  SHFL.IDX PT, R60, R55, RZ, 0x1c1f ;  /* 0x001c1fff373c7589 */ /* 0x0001e200000e0000 */
[----:B------:R-:W-:Y:S01]  /*6ca0*/  UIADD3 UR4, UR4, 0x17020, URZ ;  /* 0x0001702004047890 */ /* 0x000fe2000fffe03f */
[----:B------:R-:W-:-:S02]  /*6cb0*/  ISETP.GE.OR P2, PT, R54, R65, P1 ;  /* 0x000000413600720c */ /* 0x000fc40000f46670 */
[----:B------:R-:W1:Y:S01]  /*6cc0*/  SHFL.IDX PT, R61, R57, RZ, 0x1c1f ;  /* 0x001c1fff393d7589 */ /* 0x000e6200000e0000 */
[-C--:B------:R-:W-:Y:S01]  /*6cd0*/  ISETP.GE.OR P1, PT, R64, R65.reuse, P1 ;  /* 0x000000414000720c */ /* 0x080fe20000f26670 */
[----:B------:R-:W-:Y:S01]  /*6ce0*/  UPRMT UR4, URZ, 0x654, UR4 ;  /* 0x000006543f047896 */ /* 0x000fe20008000004 */
[----:B------:R-:W-:Y:S01]  /*6cf0*/  ISETP.GE.AND P3, PT, R54, R65, PT ;  /* 0x000000413600720c */ /* 0x000fe20003f66270 */
[----:B------:R-:W3:Y:S01]  /*6d00*/  SHFL.IDX PT, R63, R57, 0x1, 0x1c1f ;  /* 0x003c1f00393f7f89 */ /* 0x000ee200000e0000 */
[----:B--2---:R-:W-:Y:S01]  /*6d10*/  SEL R46, R48, R47, P0 ;  /* 0x0000002f302e7207 */ /* 0x004fe20000000000 */
[----:B0-----:R-:W-:Y:S01]  /*6d20*/  IMAD.SHL.U32 R55, R40, 0x2, RZ ;  /* 0x0000000228377824 */ /* 0x001fe200078e00ff */
[----:B------:R-:W-:Y:S01]  /*6d30*/  SEL R48, R47, R48, P0 ;  /* 0x000000302f307207 */ /* 0x000fe20000000000 */
[----:B------:R0:W2:Y:S01]  /*6d40*/  SHFL.IDX PT, R44, R66, RZ, 0x1c1f ;  /* 0x001c1fff422c7589 */ /* 0x0000a200000e0000 */
[----:B------:R-:W-:Y:S02]  /*6d50*/  SEL R47, R49, R50, P0 ;  /* 0x00000032312f7207 */ /* 0x000fe40000000000 */
[----:B------:R-:W-:Y:S01]  /*6d60*/  SYNCS.ARRIVE.TRANS64.RED.A1T0 RZ, [UR4], RZ ;  /* 0x000000ffffff79a7 */ /* 0x000fe20008100404 */
[----:B------:R-:W-:Y:S01]  /*6d70*/  SEL R49, R50, R49, P0 ;  /* 0x0000003132317207 */ /* 0x000fe20000000000 */
[----:B------:R0:W4:Y:S01]  /*6d80*/  SHFL.IDX PT, R45, R68, RZ, 0x1c1f ;  /* 0x001c1fff442d7589 */ /* 0x00012200000e0000 */
[----:B------:R-:W-:-:S02]  /*6d90*/  SEL R50, R52, R51, P0 ;  /* 0x0000003334327207 */ /* 0x000fc40000000000 */
[----:B------:R-:W-:Y:S02]  /*6da0*/  SEL R52, R51, R52, P0 ;  /* 0x0000003433347207 */ /* 0x000fe40000000000 */
[----:B------:R-:W-:Y:S02]  /*6db0*/  SEL R35, R43, R58, P0 ;  /* 0x0000003a2b237207 */ /* 0x000fe40000000000 */
[----:B------:R-:W-:Y:S02]  /*6dc0*/  SEL R51, R53, R56, P0 ;  /* 0x0000003835337207 */ /* 0x000fe40000000000 */
[----:B------:R-:W-:Y:S01]  /*6dd0*/  SEL R43, R58, R43, P0 ;  /* 0x0000002b3a2b7207 */ /* 0x000fe20000000000 */
[----:B-1----:R0:W-:Y:S01]  /*6de0*/  @!P2 ST.E desc[UR44][R60.64], R2 ;  /* 0x000000023c00a985 */ /* 0x0021e2000c10192c */
[----:B------:R-:W-:-:S03]  /*6df0*/  SEL R53, R56, R53, P0 ;  /* 0x0000003538357207 */ /* 0x000fc60000000000 */
        /* <DEDUP_REMOVED lines=12> */
[----:B------:R-:W-:-:S02]  /*6ec0*/  ISETP.GE.AND P5, PT, R60, UR4, PT ;  /* 0x000000043c007c0c */ /* 0x000fc4000bfa6270 */
[----:B------:R-:W-:-:S03]  /*6ed0*/  ISETP.GE.AND P6, PT, R62, UR4, PT ;  /* 0x000000043e007c0c */ /* 0x000fc6000bfc6270 */
[--C-:B--2-4-:R-:W-:Y:S02]  /*6ee0*/  @!P1 IMAD.WIDE R56, R55, 0x4, R44.reuse ;  /* 0x0000000437389825 */ /* 0x114fe400078e022c */
[----:B------:R-:W-:Y:S02]  /*6ef0*/  @!P2 LEA.HI R0, R0, R0, RZ, 0x1 ;  /* 0x000000000000a211 */ /* 0x000fe400078f08ff */
[----:B------:R-:W-:Y:S01]  /*6f00*/  @!P3 LEA.HI R40, R40, R40, RZ, 0x1 ;  /* 0x000000282828b211 */ /* 0x000fe200078f08ff */
[----:B------:R0:W-:Y:S01]  /*6f10*/  @!P1 ST.E.64 desc[UR44][R56.64], R12 ;  /* 0x0000000c38009985 */ /* 0x0001e2000c101b2c */
[----:B------:R-:W-:Y:S02]  /*6f20*/  @!P2 LOP3.LUT R59, R0, 0xfffffffe, RZ, 0xc0, !PT ;  /* 0xfffffffe003ba812 */ /* 0x000fe400078ec0ff */
[----:B------:R-:W-:Y:S02]  /*6f30*/  @!P4 LEA.HI R54, R54, R54, RZ, 0x1 ;  /* 0x000000363636c211 */ /* 0x000fe400078f08ff */
[----:B------:R-:W-:Y:S01]  /*6f40*/  @!P3 LOP3.LUT R61, R40, 0xfffffffe, RZ, 0xc0, !PT ;  /* 0xfffffffe283db812 */ /* 0x000fe200078ec0ff */
[----:B------:R-:W-:Y:S01]  /*6f50*/  @!P2 IMAD.WIDE R58, R59, 0x4, R44 ;  /* 0x000000043b3aa825 */ /* 0x000fe200078e022c */
[----:B------:R-:W-:-:S02]  /*6f60*/  @!P5 LEA.HI R0, R60, R60, RZ, 0x1 ;  /* 0x0000003c3c00d211 */ /* 0x000fc400078f08ff */
[----:B------:R-:W-:Y:S01]  /*6f70*/  @!P6 LEA.HI R40, R62, R62, RZ, 0x1 ;  /* 0x0000003e3e28e211 */ /* 0x000fe200078f08ff */
[--C-:B------:R-:W-:Y:S01]  /*6f80*/  @!P3 IMAD.WIDE R60, R61, 0x4, R44.reuse ;  /* 0x000000043d3cb825 */ /* 0x100fe200078e022c */
[----:B------:R-:W-:Y:S01]  /*6f90*/  @!P4 LOP3.LUT R63, R54, 0xfffffffe, RZ, 0xc0, !PT ;  /* 0xfffffffe363fc812 */ /* 0x000fe200078ec0ff */
[----:B------:R1:W-:Y:S01]  /*6fa0*/  @!P2 ST.E.64 desc[UR44][R58.64], R20 ;  /* 0x000000143a00a985 */ /* 0x0003e2000c101b2c */
[----:B------:R-:W-:Y:S01]  /*6fb0*/  @!P5 LOP3.LUT R67, R0, 0xfffffffe, RZ, 0xc0, !PT ;  /* 0xfffffffe0043d812 */ /* 0x000fe200078ec0ff */
[----:B------:R-:W-:Y:S01]  /*6fc0*/  VIADD R0, R55, 0x30 ;  /* 0x0000003037007836 */ /* 0x000fe20000000000 */
[----:B0-----:R-:W-:Y:S01]  /*6fd0*/  @!P6 LOP3.LUT R57, R40, 0xfffffffe, RZ, 0xc0, !PT ;  /* 0xfffffffe2839e812 */ /* 0x001fe200078ec0ff */
[--C-:B------:R-:W-:Y:S01]  /*6fe0*/  @!P4 IMAD.WIDE R62, R63, 0x4, R44.reuse ;  /* 0x000000043f3ec825 */ /* 0x100fe200078e022c */
[----:B------:R0:W-:Y:S02]  /*6ff0*/  @!P3 ST.E.64 desc[UR44][R60.64], R18 ;  /* 0x000000123c00b985 */ /* 0x0001e4000c101b2c */
[----:B------:R-:W-:Y:S01]  /*7000*/  ISETP.GE.AND P1, PT, R0, UR4, PT ;  /* 0x0000000400007c0c */ /* 0x000fe2000bf26270 */
[----:B------:R-:W-:Y:S01]  /*7010*/  VIADD R40, R55, 0x38 ;  /* 0x0000003837287836 */ /* 0x000fe20000000000 */
[----:B------:R-:W-:Y:S01]  /*7020*/  @!P4 ST.E.64 desc[UR44][R62.64], R14 ;  /* 0x0000000e3e00c985 */ /* 0x000fe2000c101b2c */
[----:B------:R-:W-:-:S03]  /*7030*/  @!P5 IMAD.WIDE R12, R67, 0x4, R44 ;  /* 0x00000004430cd825 */ /* 0x000fc600078e022c */
[----:B------:R-:W-:Y:S01]  /*7040*/  ISETP.GE.AND P2, PT, R40, UR4, PT ;  /* 0x0000000428007c0c */ /* 0x000fe2000bf46270 */
[----:B------:R-:W-:Y:S01]  /*7050*/  VIADD R54, R55, 0x40 ;  /* 0x0000004037367836 */ /* 0x000fe20000000000 */
[----:B------:R2:W-:Y:S01]  /*7060*/  @!P5 ST.E.64 desc[UR44][R12.64], R26 ;  /* 0x0000001a0c00d985 */ /* 0x0005e2000c101b2c */
[----:B-1----:R-:W-:-:S03]  /*7070*/  @!P6 IMAD.WIDE R20, R57, 0x4, R44 ;  /* 0x000000043914e825 */ /* 0x002fc600078e022c */
[----:B------:R-:W-:Y:S01]  /*7080*/  ISETP.GE.AND P3, PT, R54, UR4, PT ;  /* 0x0000000436007c0c */ /* 0x000fe2000bf66270 */
[C---:B------:R-:W-:Y:S01]  /*7090*/  VIADD R56, R55.reuse, 0x48 ;  /* 0x0000004837387836 */ /* 0x040fe20000000000 */
[----:B------:R1:W-:Y:S01]  /*70a0*/  @!P6 ST.E.64 desc[UR44][R20.64], R30 ;  /* 0x0000001e1400e985 */ /* 0x0003e2000c101b2c */
[C---:B0-----:R-:W-:Y:S01]  /*70b0*/  VIADD R18, R55.reuse, 0x50 ;  /* 0x0000005037127836 */ /* 0x041fe20000000000 */
[----:B------:R-:W-:Y:S01]  /*70c0*/  @!P1 LEA.HI R0, R0, R0, RZ, 0x1 ;  /* 0x0000000000009211 */ /* 0x000fe200078f08ff */
[----:B------:R-:W-:Y:S01]  /*70d0*/  VIADD R19, R55, 0x58 ;  /* 0x0000005837137836 */ /* 0x000fe20000000000 */
[----:B------:R-:W-:Y:S02]  /*70e0*/  ISETP.GE.AND P4, PT, R56, UR4, PT ;  /* 0x0000000438007c0c */ /* 0x000fe4000bf86270 */
[----:B------:R-:W-:Y:S02]  /*70f0*/  ISETP.GE.AND P5, PT, R18, UR4, PT ;  /* 0x0000000412007c0c */ /* 0x000fe4000bfa6270 */
[----:B------:R-:W-:-:S02]  /*7100*/  ISETP.GE.AND P6, PT, R19, UR4, PT ;  /* 0x0000000413007c0c */ /* 0x000fc4000bfc6270 */
[----:B------:R-:W-:Y:S02]  /*7110*/  @!P2 LEA.HI R40, R40, R40, RZ, 0x1 ;  /* 0x000000282828a211 */ /* 0x000fe400078f08ff */
[----:B------:R-:W-:Y:S02]  /*7120*/  @!P3 LEA.HI R54, R54, R54, RZ, 0x1 ;  /* 0x000000363636b211 */ /* 0x000fe400078f08ff */
[----:B--2---:R-:W-:Y:S02]  /*7130*/  @!P1 LOP3.LUT R13, R0, 0xfffffffe, RZ, 0xc0, !PT ;  /* 0xfffffffe000d9812 */ /* 0x004fe400078ec0ff */
[----:B------:R-:W-:Y:S02]  /*7140*/  @!P2 LOP3.LUT R15, R40, 0xfffffffe, RZ, 0xc0, !PT ;  /* 0xfffffffe280fa812 */ /* 0x000fe400078ec0ff */
[----:B------:R-:W-:Y:S02]  /*7150*/  @!P4 LEA.HI R56, R56, R56, RZ, 0x1 ;  /* 0x000000383838c211 */ /* 0x000fe400078f08ff */
[----:B------:R-:W-:Y:S01]  /*7160*/  @!P5 LEA.HI R18, R18, R18, RZ, 0x1 ;  /* 0x000000121212d211 */ /* 0x000fe200078f08ff */
[----:B------:R-:W-:Y:S01]  /*7170*/  @!P2 IMAD.WIDE R14, R15, 0x4, R44 ;  /* 0x000000040f0ea825 */ /* 0x000fe200078e022c */
[----:B------:R-:W-:-:S02]  /*7180*/  @!P6 LEA.HI R12, R19, R19, RZ, 0x1 ;  /* 0x00000013130ce211 */ /* 0x000fc400078f08ff */
[----:B------:R-:W-:Y:S02]  /*7190*/  @!P3 LOP3.LUT R19, R54, 0xfffffffe, RZ, 0xc0, !PT ;  /* 0xfffffffe3613b812 */ /* 0x000fe400078ec0ff */
[----:B-1----:R-:W-:Y:S02]  /*71a0*/  @!P4 LOP3.LUT R21, R56, 0xfffffffe, RZ, 0xc0, !PT ;  /* 0xfffffffe3815c812 */ /* 0x002fe400078ec0ff */
[----:B------:R-:W-:Y:S01]  /*71b0*/  @!P5 LOP3.LUT R27, R18, 0xfffffffe, RZ, 0xc0, !PT ;  /* 0xfffffffe121bd812 */ /* 0x000fe200078ec0ff */
[----:B------:R-:W-:Y:S01]  /*71c0*/  @!P3 IMAD.WIDE R18, R19, 0x4, R44 ;  /* 0x000000041312b825 */ /* 0x000fe200078e022c */
[----:B------:R-:W-:-:S03]  /*71d0*/  @!P6 LOP3.LUT R31, R12, 0xfffffffe, RZ, 0xc0, !PT ;  /* 0xfffffffe0c1fe812 */ /* 0x000fc600078ec0ff */
[----:B------:R-:W-:-:S04]  /*71e0*/  @!P1 IMAD.WIDE R12, R13, 0x4, R44 ;  /* 0x000000040d0c9825 */ /* 0x000fc800078e022c */
[--C-:B------:R-:W-:Y:S01]  /*71f0*/  @!P4 IMAD.WIDE R20, R21, 0x4, R44.reuse ;  /* 0x000000041514c825 */ /* 0x100fe200078e022c */
[----:B------:R1:W-:Y:S03]  /*7200*/  @!P1 ST.E.64 desc[UR44][R12.64], R34 ;  /* 0x000000220c009985 */ /* 0x0003e6000c101b2c */
[--C-:B------:R-:W-:Y:S01]  /*7210*/  @!P5 IMAD.WIDE R26, R27, 0x4, R44.reuse ;  /* 0x000000041b1ad825 */ /* 0x100fe200078e022c */
[----:B------:R1:W-:Y:S03]  /*7220*/  @!P2 ST.E.64 desc[UR44][R14.64], R42 ;  /* 0x0000002a0e00a985 */ /* 0x0003e6000c101b2c */
[----:B------:R-:W-:Y:S01]  /*7230*/  @!P6 IMAD.WIDE R44, R31, 0x4, R44 ;  /* 0x000000041f2ce825 */ /* 0x000fe200078e022c */
[----:B------:R1:W-:Y:S04]  /*7240*/  @!P3 ST.E.64 desc[UR44][R18.64], R46 ;  /* 0x0000002e1200b985 */ /* 0x0003e8000c101b2c */
[----:B------:R1:W-:Y:S04]  /*7250*/  @!P4 ST.E.64 desc[UR44][R20.64], R48 ;  /* 0x000000301400c985 */ /* 0x0003e8000c101b2c */
[----:B------:R1:W-:Y:S04]  /*7260*/  @!P5 ST.E.64 desc[UR44][R26.64], R50 ;  /* 0x000000321a00d985 */ /* 0x0003e8000c101b2c */
[----:B------:R1:W-:Y:S02]  /*7270*/  @!P6 ST.E.64 desc[UR44][R44.64], R52 ;  /* 0x000000342c00e985 */ /* 0x0003e4000c101b2c */
.L_x_8831:
[----:B------:R-:W-:Y:S05]  /*7280*/  BSYNC B0 ;  /* 0x0000000000007941 */ /* 0x000fea0003800000 */
.L_x_8830:
        /* <DEDUP_REMOVED lines=37> */
[----:B------:R-:W-:Y:S02]  /*74e0*/  @!P0 IMAD.WIDE R6, R55, 0x4, R12 ;  /* 0x0000000437068825 */ /* 0x000fe400078e020c */
[----:B------:R-:W-:-:S03]  /*74f0*/  @!P1 LEA.HI R0, R0, R0, RZ, 0x1 ;  /* 0x0000000000009211 */ /* 0x000fc600078f08ff */
[----:B------:R0:W-:Y:S01]  /*7500*/  @!P0 ST.E.64 desc[UR44][R6.64], R14 ;  /* 0x0000000e06008985 */ /* 0x0001e2000c101b2c */
[----:B------:R-:W-:Y:S02]  /*7510*/  @!P1 LOP3.LUT R9, R0, 0xfffffffe, RZ, 0xc0, !PT ;  /* 0xfffffffe00099812 */ /* 0x000fe400078ec0ff */
[----:B------:R-:W-:Y:S02]  /*7520*/  @!P2 LEA.HI R0, R8, R8, RZ, 0x1 ;  /* 0x000000080800a211 */ /* 0x000fe400078f08ff */
[----:B------:R-:W-:Y:S01]  /*7530*/  @!P3 LEA.HI R10, R10, R10, RZ, 0x1 ;  /* 0x0000000a0a0ab211 */ /* 0x000fe200078f08ff */
[--C-:B------:R-:W-:Y:S01]  /*7540*/  @!P1 IMAD.WIDE R8, R9, 0x4, R12.reuse ;  /* 0x0000000409089825 */ /* 0x100fe200078e020c */
[----:B------:R-:W-:Y:S02]  /*7550*/  @!P2 LOP3.LUT R11, R0, 0xfffffffe, RZ, 0xc0, !PT ;  /* 0xfffffffe000ba812 */ /* 0x000fe400078ec0ff */
[----:B------:R-:W-:Y:S01]  /*7560*/  @!P3 LOP3.LUT R17, R10, 0xfffffffe, RZ, 0xc0, !PT ;  /* 0xfffffffe0a11b812 */ /* 0x000fe200078ec0ff */
[----:B------:R-:W-:Y:S01]  /*7570*/  VIADD R0, R55, 0x28 ;  /* 0x0000002837007836 */ /* 0x000fe20000000000 */
[----:B------:R1:W-:Y:S01]  /*7580*/  @!P1 ST.E.64 desc[UR44][R8.64], R18 ;  /* 0x0000001208009985 */ /* 0x0003e2000c101b2c */
[----:B------:R-:W-:Y:S01]  /*7590*/  @!P2 IMAD.WIDE R10, R11, 0x4, R12 ;  /* 0x000000040b0aa825 */ /* 0x000fe200078e020c */
[----:B------:R-:W-:-:S02]  /*75a0*/  ISETP.GE.AND P0, PT, R16, UR4, PT ;  /* 0x0000000410007c0c */ /* 0x000fc4000bf06270 */
[----:B------:R-:W-:Y:S01]  /*75b0*/  ISETP.GE.AND P1, PT, R0, UR4, PT ;  /* 0x0000000400007c0c */ /* 0x000fe2000bf26270 */
[----:B0-----:R-:W-:Y:S01]  /*75c0*/  VIADD R14, R55, 0x30 ;  /* 0x00000030370e7836 */ /* 0x001fe20000000000 */
[----:B------:R0:W-:Y:S01]  /*75d0*/  @!P2 ST.E.64 desc[UR44][R10.64], R20 ;  /* 0x000000140a00a985 */ /* 0x0001e2000c101b2c */
[----:B------:R-:W-:Y:S01]  /*75e0*/  @!P3 IMAD.WIDE R6, R17, 0x4, R12 ;  /* 0x000000041106b825 */ /* 0x000fe200078e020c */
[----:B------:R-:W-:Y:S02]  /*75f0*/  @!P6 LEA.HI R22, R22, R22, RZ, 0x1 ;  /* 0x000000161616e211 */ /* 0x000fe400078f08ff */
[----:B------:R-:W-:Y:S01]  /*7600*/  ISETP.GE.AND P2, PT, R14, UR4, PT ;  /* 0x000000040e007c0c */ /* 0x000fe2000bf46270 */
[C---:B------:R-:W-:Y:S01]  /*7610*/  VIADD R17, R55.reuse, 0x38 ;  /* 0x0000003837117836 */ /* 0x040fe20000000000 */
[----:B------:R3:W-:Y:S01]  /*7620*/  @!P3 ST.E.64 desc[UR44][R6.64], R26 ;  /* 0x0000001a0600b985 */ /* 0x0007e2000c101b2c */
[C---:B-1----:R-:W-:Y:S02]  /*7630*/  VIADD R18, R55.reuse, 0x40 ;  /* 0x0000004037127836 */ /* 0x042fe40000000000 */
[----:B------:R-:W-:Y:S01]  /*7640*/  @!P0 LEA.HI R16, R16, R16, RZ, 0x1 ;  /* 0x0000001010108211 */ /* 0x000fe200078f08ff */
[----:B------:R-:W-:Y:S01]  /*7650*/  VIADD R19, R55, 0x48 ;  /* 0x0000004837137836 */ /* 0x000fe20000000000 */
[----:B------:R-:W-:Y:S01]  /*7660*/  ISETP.GE.AND P3, PT, R17, UR4, PT ;  /* 0x0000000411007c0c */ /* 0x000fe2000bf66270 */
[----:B------:R-:W-:Y:S01]  /*7670*/  VIADD R55, R55, 0x58 ;  /* 0x0000005837377836 */ /* 0x000fe20000000000 */
[----:B------:R-:W-:-:S02]  /*7680*/  ISETP.GE.AND P4, PT, R18, UR4, PT ;  /* 0x0000000412007c0c */ /* 0x000fc4000bf86270 */
[----:B------:R-:W-:Y:S02]  /*7690*/  ISETP.GE.AND P5, PT, R19, UR4, PT ;  /* 0x0000000413007c0c */ /* 0x000fe4000bfa6270 */
[----:B------:R-:W-:Y:S02]  /*76a0*/  @!P1 LEA.HI R0, R0, R0, RZ, 0x1 ;  /* 0x0000000000009211 */ /* 0x000fe400078f08ff */
[----:B------:R-:W-:Y:S02]  /*76b0*/  @!P2 LEA.HI R14, R14, R14, RZ, 0x1 ;  /* 0x0000000e0e0ea211 */ /* 0x000fe400078f08ff */
[----:B------:R-:W-:Y:S02]  /*76c0*/  @!P0 LOP3.LUT R9, R16, 0xfffffffe, RZ, 0xc0, !PT ;  /* 0xfffffffe10098812 */ /* 0x000fe400078ec0ff */
[----:B0-----:R-:W-:Y:S02]  /*76d0*/  @!P1 LOP3.LUT R11, R0, 0xfffffffe, RZ, 0xc0, !PT ;  /* 0xfffffffe000b9812 */ /* 0x001fe400078ec0ff */
[----:B------:R-:W-:Y:S01]  /*76e0*/  @!P2 LOP3.LUT R15, R14, 0xfffffffe, RZ, 0xc0, !PT ;  /* 0xfffffffe0e0fa812 */ /* 0x000fe200078ec0ff */
[----:B---3--:R-:W-:Y:S01]  /*76f0*/  @!P0 IMAD.WIDE R6, R9, 0x4, R12 ;  /* 0x0000000409068825 */ /* 0x008fe200078e020c */
[----:B------:R-:W-:-:S02]  /*7700*/  @!P3 LEA.HI R17, R17, R17, RZ, 0x1 ;  /* 0x000000111111b211 */ /* 0x000fc400078f08ff */
[----:B------:R-:W-:Y:S01]  /*7710*/  @!P4 LEA.HI R18, R18, R18, RZ, 0x1 ;  /* 0x000000121212c211 */ /* 0x000fe200078f08ff */
[--C-:B------:R-:W-:Y:S01]  /*7720*/  @!P1 IMAD.WIDE R8, R11, 0x4, R12.reuse ;  /* 0x000000040b089825 */ /* 0x100fe200078e020c */
[----:B------:R-:W-:Y:S01]  /*7730*/  @!P5 LEA.HI R19, R19, R19, RZ, 0x1 ;  /* 0x000000131313d211 */ /* 0x000fe200078f08ff */
[----:B------:R0:W-:Y:S01]  /*7740*/  @!P0 ST.E.64 desc[UR44][R6.64], R28 ;  /* 0x0000001c06008985 */ /* 0x0001e2000c101b2c */
[----:B------:R-:W-:Y:S01]  /*7750*/  @!P6 LOP3.LUT R21, R22, 0xfffffffe, RZ, 0xc0, !PT ;  /* 0xfffffffe1615e812 */ /* 0x000fe200078ec0ff */
[--C-:B------:R-:W-:Y:S01]  /*7760*/  @!P2 IMAD.WIDE R10, R15, 0x4, R12.reuse ;  /* 0x000000040f0aa825 */ /* 0x100fe200078e020c */
[----:B------:R-:W-:Y:S01]  /*7770*/  @!P3 LOP3.LUT R15, R17, 0xfffffffe, RZ, 0xc0, !PT ;  /* 0xfffffffe110fb812 */ /* 0x000fe200078ec0ff */
[----:B------:R1:W-:Y:S01]  /*7780*/  @!P1 ST.E.64 desc[UR44][R8.64], R36 ;  /* 0x0000002408009985 */ /* 0x0003e2000c101b2c */
[----:B------:R-:W-:Y:S02]  /*7790*/  @!P4 LOP3.LUT R17, R18, 0xfffffffe, RZ, 0xc0, !PT ;  /* 0xfffffffe1211c812 */ /* 0x000fe400078ec0ff */
[----:B------:R-:W-:Y:S01]  /*77a0*/  @!P5 LOP3.LUT R19, R19, 0xfffffffe, RZ, 0xc0, !PT ;  /* 0xfffffffe1313d812 */ /* 0x000fe200078ec0ff */
[----:B------:R-:W-:Y:S01]  /*77b0*/  @!P3 IMAD.WIDE R14, R15, 0x4, R12 ;  /* 0x000000040f0eb825 */ /* 0x000fe200078e020c */
[----:B------:R3:W-:Y:S01]  /*77c0*/  @!P2 ST.E.64 desc[UR44][R10.64], R30 ;  /* 0x0000001e0a00a985 */ /* 0x0007e2000c101b2c */
[----:B------:R-:W-:-:S03]  /*77d0*/  ISETP.GE.AND P0, PT, R55, UR4, PT ;  /* 0x0000000437007c0c */ /* 0x000fc6000bf06270 */
[----:B------:R3:W-:Y:S01]  /*77e0*/  @!P3 ST.E.64 desc[UR44][R14.64], R32 ;  /* 0x000000200e00b985 */ /* 0x0007e2000c101b2c */
[----:B0-----:R-:W-:-:S04]  /*77f0*/  @!P4 IMAD.WIDE R6, R17, 0x4, R12 ;  /* 0x000000041106c825 */ /* 0x001fc800078e020c */
[--C-:B-1----:R-:W-:Y:S01]  /*7800*/  @!P5 IMAD.WIDE R8, R19, 0x4, R12.reuse ;  /* 0x000000041308d825 */ /* 0x102fe200078e020c */
[----:B------:R3:W-:Y:S03]  /*7810*/  @!P4 ST.E.64 desc[UR44][R6.64], R24 ;  /* 0x000000180600c985 */ /* 0x0007e6000c101b2c */
[----:B------:R-:W-:Y:S01]  /*7820*/  @!P6 IMAD.WIDE R16, R21, 0x4, R12 ;  /* 0x000000041510e825 */ /* 0x000fe200078e020c */
        /* <DEDUP_REMOVED lines=8> */
.L_x_8829:
        /* <DEDUP_REMOVED lines=58> */
.L_x_8802:
        /* <DEDUP_REMOVED lines=18> */
.L_x_8832:
[----:B------:R-:W-:Y:S01]  /*7d70*/  ULDC UR7, c[0x0][0xc50] ;  /* 0x0003140000077ab9 */ /* 0x000fe20000000800 */
[----:B------:R-:W-:Y:S01]  /*7d80*/  UMOV UR36, UR6 ;  /* 0x0000000600247c82 */ /* 0x000fe20008000000 */
[----:B------:R-:W-:-:S11]  /*7d90*/  UISETP.NE.AND UP0, UPT, UR7, 0x1, UPT ;  /* 0x000000010700788c */ /* 0x000fd6000bf05270 */
[----:B------:R-:W-:Y:S01]  /*7da0*/  @UP0 ULDC UR4, c[0x0][0xc54] ;  /* 0x0003150000040ab9 */ /* 0x000fe20000000800 */
[----:B------:R-:W-:Y:S01]  /*7db0*/  @UP0 ULDC UR8, c[0x0][0xc58] ;  /* 0x0003160000080ab9 */ /* 0x000fe20000000800 */
[----:B------:R-:W-:-:S04]  /*7dc0*/  UIMAD.WIDE.U32 UR4, UR6, UR4, URZ ;  /* 0x00000004060472a5 */ /* 0x000fc8000f8e003f */
[----:B------:R-:W-:-:S12]  /*7dd0*/  @UP0 USHF.R.U32.HI UR36, URZ, UR8, UR5 ;  /* 0x000000083f240299 */ /* 0x000fd80008011605 */
.L_x_8833:
        /* <DEDUP_REMOVED lines=8> */
[----:B------:R-:W-:Y:S02]  /*7e60*/  ULOP3.LUT UR40, UR6, 0xffff, URZ, 0xc0, !UPT ;  /* 0x0000ffff06287892 */ /* 0x000fe4000f8ec03f */
        /* <DEDUP_REMOVED lines=9> */
[----:B------:R-:W-:-:S04]  /*7f00*/  USHF.R.S32.HI UR5, URZ, 0x1f, UR4 ;  /* 0x0000001f3f057899 */ /* 0x000fc80008011404 */
[----:B------:R-:W-:-:S03]  /*7f10*/  ULEA.HI UR5, UR5, UR4, URZ, 0x7 ;  /* 0x0000000405057291 */ /* 0x000fc6000f8f383f */
[----:B------:R-:W-:Y:S01]  /*7f20*/  UMOV UR4, URZ ;  /* 0x0000003f00047c82 */ /* 0x000fe20008000000 */
[----:B------:R-:W-:-:S04]  /*7f30*/  USHF.R.S32.HI UR10, URZ, 0x7, UR5 ;  /* 0x000000073f0a7899 */ /* 0x000fc80008011405 */
[----:B------:R-:W-:Y:S08]  /*7f40*/  @!P0 BRA `(.L_x_8835) ;  /* 0x0000000000908947 */ /* 0x000ff00003800000 */
        /* <DEDUP_REMOVED lines=36> */
.L_x_8835:
[----:B------:R-:W-:Y:S01]  /*8190*/  UIMAD UR40, UR40, UR4, URZ ;  /* 0x00000004282872a4 */ /* 0x000fe2000f8e023f */
[----:B------:R-:W-:Y:S02]  /*81a0*/  IMAD.U32 R0, RZ, RZ, UR10 ;  /* 0x0000000aff007e24 */ /* 0x000fe4000f8e00ff */
[----:B------:R-:W-:-:S03]  /*81b0*/  IMAD.MOV.U32 R2, RZ, RZ, 0x1 ;  /* 0x00000001ff027424 */ /* 0x000fc600078e00ff */
[----:B------:R-:W-:-:S05]  /*81c0*/  IMAD.U32 R3, RZ, RZ, UR40 ;  /* 0x00000028ff037e24 */ /* 0x000fca000f8e00ff */
[----:B------:R-:W-:-:S04]  /*81d0*/  VIADDMNMX R0, R3, UR4, R0, PT ;  /* 0x0000000403007c46 */ /* 0x000fc8000b800100 */
[----:B------:R-:W-:Y:S01]  /*81e0*/  R2UR UR39, R0 ;  /* 0x00000000002772ca */ /* 0x000fe200000e0000 */
[----:B------:R-:W-:-:S12]  /*81f0*/  IMAD.MOV.U32 R0, RZ, RZ, RZ ;  /* 0x000000ffff007224 */ /* 0x000fd800078e00ff */
[----:B------:R-:W-:-:S06]  /*8200*/  UISETP.GT.AND UP0, UPT, UR39, UR40, UPT ;  /* 0x000000282700728c */ /* 0x000fcc000bf04270 */
[----:B------:R-:W-:-:S13]  /*8210*/  PLOP3.LUT P0, PT, PT, PT, UP0, 0x80, 0x0 ;  /* 0x000000000000781c */ /* 0x000fda0003f0f008 */
        /* <DEDUP_REMOVED lines=24> */
.L_x_8836:
[----:B------:R-:W-:-:S06]  /*83a0*/  UIADD3 UR4, UR38, 0x6400, URZ ;  /* 0x0000640026047890 */ /* 0x000fcc000fffe03f */
[----:B------:R-:W-:-:S05]  /*83b0*/  IMAD.U32 R17, RZ, RZ, UR4 ;  /* 0x00000004ff117e24 */ /* 0x000fca000f8e00ff */
        /* <DEDUP_REMOVED lines=18> */
.L_x_8837:
[----:B------:R-:W-:-:S04]  /*84e0*/  IMAD.U32 R25, RZ, RZ, UR38 ;  /* 0x00000026ff197e24 */ /* 0x000fc8000f8e00ff */
[----:B------:R-:W-:-:S05]  /*84f0*/  VIADD R26, R25, 0x400 ;  /* 0x00000400191a7836 */ /* 0x000fca0000000000 */
        /* <DEDUP_REMOVED lines=18> */
.L_x_8838:
        /* <DEDUP_REMOVED lines=18> */
.L_x_8839:
[----:B------:R-:W0:Y:S01]  /*8740*/  LDC.64 R2, c[0x0][0x9f8] ;  /* 0x00027e00ff027b82 */ /* 0x000e220000000a00 */
[----:B------:R-:W-:-:S07]  /*8750*/  IMAD.MOV.U32 R23, RZ, RZ, R18 ;  /* 0x000000ffff177224 */ /* 0x000fce00078e0012 */
[----:B------:R-:W1:Y:S01]  /*8760*/  LDC.64 R4, c[0x0][0x418] ;  /* 0x00010600ff047b82 */ /* 0x000e620000000a00 */
[----:B0-----:R-:W-:-:S04]  /*8770*/  ISETP.NE.U32.AND P0, PT, R2, RZ, PT ;  /* 0x000000ff0200720c */ /* 0x001fc80003f05070 */
[----:B------:R-:W-:-:S13]  /*8780*/  ISETP.NE.AND.EX P0, PT, R3, RZ, PT, P0 ;  /* 0x000000ff0300720c */ /* 0x000fda0003f05300 */
[----:B------:R-:W0:Y:S02]  /*8790*/  @P0 LDC.64 R2, c[0x0][0x9f8] ;  /* 0x00027e00ff020b82 */ /* 0x000e240000000a00 */
[----:B0-----:R-:W-:-:S05]  /*87a0*/  @P0 IMAD.WIDE R2, R18, 0x4, R2 ;  /* 0x0000000412020825 */ /* 0x001fca00078e0202 */
[----:B------:R0:W2:Y:S01]  /*87b0*/  @P0 LDG.E R23, desc[UR44][R2.64] ;  /* 0x0000002c02170981 */ /* 0x0000a2000c1e1900 */
[--C-:B------:R-:W-:Y:S01]  /*87c0*/  SHF.R.U32.HI R10, RZ, 0x1, R29.reuse ;  /* 0x00000001ff0a7819 */ /* 0x100fe2000001161d */
[C---:B------:R-:W-:Y:S01]  /*87d0*/  IMAD.SHL.U32 R0, R29.reuse, 0x20, RZ ;  /* 0x000000201d007824 */ /* 0x040fe200078e00ff */
[----:B-1----:R-:W-:Y:S01]  /*87e0*/  ISETP.NE.U32.AND P0, PT, R4, RZ, PT ;  /* 0x000000ff0400720c */ /* 0x002fe20003f05070 */
[----:B------:R-:W-:Y:S01]  /*87f0*/  IMAD.SHL.U32 R7, R29, 0x80, RZ ;  /* 0x000000801d077824 */ /* 0x000fe200078e00ff */
[----:B------:R-:W-:Y:S01]  /*8800*/  LOP3.LUT R6, R10, 0x20, RZ, 0xc0, !PT ;  /* 0x000000200a067812 */ /* 0x000fe200078ec0ff */
[----:B------:R-:W-:Y:S01]  /*8810*/  IMAD.SHL.U32 R16, R16, 0x800, RZ ;  /* 0x0000080010107824 */ /* 0x000fe200078e00ff */
[----:B------:R-:W-:Y:S01]  /*8820*/  ISETP.NE.AND.EX P2, PT, R5, RZ, PT, P0 ;  /* 0x000000ff0500720c */ /* 0x000fe20003f45300 */
[C---:B------:R-:W-:Y:S01]  /*8830*/  IMAD.SHL.U32 R19, R29.reuse, 0x4, RZ ;  /* 0x000000041d137824 */ /* 0x040fe200078e00ff */
[----:B------:R-:W-:Y:S01]  /*8840*/  LOP3.LUT R8, R6, 0x10, R29, 0xf8, !PT ;  /* 0x0000001006087812 */ /* 0x000fe200078ef81d */
[----:B0-----:R-:W-:Y:S01]  /*8850*/  IMAD.SHL.U32 R3, R28, 0x10, RZ ;  /* 0x000000101c037824 */ /* 0x001fe200078e00ff */
[----:B------:R-:W-:Y:S01]  /*8860*/  LOP3.LUT R6, R0, 0x80, RZ, 0xc0, !PT ;  /* 0x0000008000067812 */ /* 0x000fe200078ec0ff */
[----:B------:R-:W-:Y:S01]  /*8870*/  IMAD.SHL.U32 R2, R29, 0x10, RZ ;  /* 0x000000101d027824 */ /* 0x000fe200078e00ff */
[----:B------:R-:W-:Y:S01]  /*8880*/  LOP3.LUT R9, R7, 0x400, RZ, 0xc0, !PT ;  /* 0x0000040007097812 */ /* 0x000fe200078ec0ff */
[----:B------:R-:W-:Y:S01]  /*8890*/  IMAD.MOV.U32 R27, RZ, RZ, 0x40 ;  /* 0x00000040ff1b7424 */ /* 0x000fe200078e00ff */
[----:B------:R-:W-:Y:S01]  /*88a0*/  LOP3.LUT R8, R8, 0x380, R7, 0xf8, !PT ;  /* 0x0000038008087812 */ /* 0x000fe200078ef807 */
[----:B------:R-:W-:Y:S01]  /*88b0*/  UMOV UR4, 0xffffffff ;  /* 0xffffffff00047882 */ /* 0x000fe20000000000 */
[----:B------:R-:W-:-:S02]  /*88c0*/  LOP3.LUT R6, R6, 0x10, R10, 0xf8, !PT ;  /* 0x0000001006067812 */ /* 0x000fc400078ef80a */
[----:B------:R-:W-:Y:S02]  /*88d0*/  LOP3.LUT R0, R0, 0x360, RZ, 0xc0, !PT ;  /* 0x0000036000007812 */ /* 0x000fe400078ec0ff */
[----:B------:R-:W-:Y:S02]  /*88e0*/  LOP3.LUT R9, R9, 0x800, R16, 0xf8, !PT ;  /* 0x0000080009097812 */ /* 0x000fe400078ef810 */
[----:B------:R-:W-:Y:S02]  /*88f0*/  LOP3.LUT R19, R6, 0x10, R19, 0x78, !PT ;  /* 0x0000001006137812 */ /* 0x000fe400078e7813 */
[----:B------:R-:W-:Y:S02]  /*8900*/  LOP3.LUT R0, R0, 0x400, R3, 0xf8, !PT ;  /* 0x0000040000007812 */ /* 0x000fe400078ef803 */
[----:B------:R-:W-:Y:S02]  /*8910*/  LOP3.LUT R8, R8, 0x70, R2, 0x78, !PT ;  /* 0x0000007008087812 */ /* 0x000fe400078e7802 */
[----:B------:R-:W-:-:S02]  /*8920*/  LOP3.LUT P1, RZ, R29, 0x4, RZ, 0xc0, !PT ;  /* 0x000000041dff7812 */ /* 0x000fc4000782c0ff */
[--C-:B------:R-:W-:Y:S02]  /*8930*/  SHF.R.U32.HI R17, RZ, 0x3, R29.reuse ;  /* 0x00000003ff117819 */ /* 0x100fe4000001161d */
[----:B------:R-:W-:Y:S02]  /*8940*/  LOP3.LUT R22, R22, 0xfffffffe, RZ, 0xc0, !PT ;  /* 0xfffffffe16167812 */ /* 0x000fe400078ec0ff */
[----:B------:R-:W-:Y:S02]  /*8950*/  SHF.R.U32.HI R20, RZ, 0x5, R29 ;  /* 0x00000005ff147819 */ /* 0x000fe4000001161d */
[----:B------:R-:W-:Y:S02]  /*8960*/  LOP3.LUT R19, R0, R19, RZ, 0xfc, !PT ;  /* 0x0000001300137212 */ /* 0x000fe400078efcff */
[----:B------:R-:W-:Y:S02]  /*8970*/  LOP3.LUT R18, R9, R8, RZ, 0xfc, !PT ;  /* 0x0000000809127212 */ /* 0x000fe400078efcff */
[----:B------:R-:W-:-:S02]  /*8980*/  LOP3.LUT R17, R17, 0x1, RZ, 0xc0, !PT ;  /* 0x0000000111117812 */ /* 0x000fc400078ec0ff */
[----:B------:R-:W-:Y:S02]  /*8990*/  SEL R27, R27, 0xffffffc0, !P1 ;  /* 0xffffffc01b1b7807 */ /* 0x000fe40004800000 */
[----:B------:R-:W-:Y:S02]  /*89a0*/  @P2 LOP3.LUT R22, R22, 0x1, RZ, 0xfc, !PT ;  /* 0x0000000116162812 */ /* 0x000fe400078efcff */
[----:B------:R-:W-:Y:S02]  /*89b0*/  LOP3.LUT R20, R20, 0x3, RZ, 0xc0, !PT ;  /* 0x0000000314147812 */ /* 0x000fe400078ec0ff */
[----:B--2---:R-:W-:Y:S02]  /*89c0*/  SHF.R.S32.HI R24, RZ, 0x1f, R23 ;  /* 0x0000001fff187819 */ /* 0x004fe40000011417 */
[----:B------:R-:W-:Y:S01]  /*89d0*/  SEL R16, R23, RZ, !P2 ;  /* 0x000000ff17107207 */ /* 0x000fe20005000000 */
[----:B------:R-:W-:Y:S06]  /*89e0*/  BRA.DIV UR4, `(.L_x_8840) ;  /* 0x0000002a04b07947 */ /* 0x000fec000b800000 */
[----:B------:R0:W1:Y:S02]  /*89f0*/  SHFL.IDX PT, R14, R20, RZ, 0x1f ;  /* 0x00001fff140e7589 */ /* 0x00006400000e0000 */
.L_x_8895:
[----:B-1----:R-:W-:Y:S02]  /*8a00*/  ISETP.NE.AND P0, PT, R14, RZ, PT ;  /* 0x000000ff0e00720c */ /* 0x002fe40003f05270 */
[----:B------:R-:W-:Y:S02]  /*8a10*/  PLOP3.LUT P1, PT, PT, PT, PT, 0x8, 0x0 ;  /* 0x000000000000781c */ /* 0x000fe40003f2e170 */
[----:B------:R-:W-:-:S11]  /*8a20*/  LOP3.LUT R22, R22, 0xfffffffd, RZ, 0xc0, !PT ;  /* 0xfffffffd16167812 */ /* 0x000fd600078ec0ff */
[----:B------:R-:W-:Y:S01]  /*8a30*/  @P1 LOP3.LUT R22, R22, 0x2, RZ, 0xfc, !PT ;  /* 0x0000000216161812 */ /* 0x000fe200078efcff */
[----:B------:R-:W-:Y:S06]  /*8a40*/  @P0 BRA `(.L_x_8841) ;  /* 0x0000000400900947 */ /* 0x000fec0003800000 */
[----:B------:R-:W-:-:S06]  /*8a50*/  UIADD3 UR4, UR39, -0x1, URZ ;  /* 0xffffffff27047890 */ /* 0x000fcc000fffe03f */
[----:B------:R-:W-:Y:S01]  /*8a60*/  IMAD.U32 R0, RZ, RZ, UR4 ;  /* 0x00000004ff007e24 */ /* 0x000fe2000f8e00ff */
[----:B------:R-:W-:-:S03]  /*8a70*/  UMOV UR4, 0xffffffff ;  /* 0xffffffff00047882 */ /* 0x000fc60000000000 */
[----:B------:R-:W-:Y:S05]  /*8a80*/  BRA.DIV UR4, `(.L_x_8842) ;  /* 0x0000002a04a87947 */ /* 0x000fea000b800000 */
[----:B------:R-:W-:-:S13]  /*8a90*/  ELECT P6, URZ, PT ;  /* 0x00000000003f782f */ /* 0x000fda00038c0000 */
.L_x_8898:
[----:B------:R-:W-:Y:S05]  /*8aa0*/  @!P6 BRA `(.L_x_8841) ;  /* 0x000000040078e947 */ /* 0x000fea0003800000 */
[----:B------:R-:W-:Y:S01]  /*8ab0*/  IMAD.MOV.U32 R16, RZ, RZ, R23 ;  /* 0x000000ffff107224 */ /* 0x000fe200078e0017 */
[----:B------:R-:W-:Y:S06]  /*8ac0*/  @!P2 BRA `(.L_x_8843) ;  /* 0x000000000048a947 */ /* 0x000fec0003800000 */
[----:B------:R-:W1:Y:S01]  /*8ad0*/  LDC R6, c[0x0][0x43c] ;  /* 0x00010f00ff067b82 */ /* 0x000e620000000800 */
[----:B------:R-:W-:Y:S01]  /*8ae0*/  IMAD.MOV.U32 R7, RZ, RZ, R0 ;  /* 0x000000ffff077224 */ /* 0x000fe200078e0000 */
[----:B------:R-:W-:Y:S02]  /*8af0*/  ULDC.64 UR4, c[0x0][0x428] ;  /* 0x00010a0000047ab9 */ /* 0x000fe40000000a00 */
[----:B------:R-:W-:-:S04]  /*8b00*/  IMAD R8, R24, UR4, RZ ;  /* 0x0000000418087c24 */ /* 0x000fc8000f8e02ff */
[----:B------:R-:W-:Y:S01]  /*8b10*/  IMAD R9, R23, UR5, R8 ;  /* 0x0000000517097c24 */ /* 0x000fe2000f8e0208 */
[----:B-1----:R-:W-:-:S13]  /*8b20*/  ISETP.NE.AND P0, PT, R6, 0x1, PT ;  /* 0x000000010600780c */ /* 0x002fda0003f05270 */
[----:B------:R-:W1:Y:S02]  /*8b30*/  @P0 LDC.64 R2, c[0x0][0x440] ;  /* 0x00011000ff020b82 */ /* 0x000e640000000a00 */
[----:B-1----:R-:W-:-:S05]  /*8b40*/  @P0 IMAD.HI.U32 R2, R0, R2, RZ ;  /* 0x0000000200020227 */ /* 0x002fca00078e00ff */
[----:B------:R-:W-:-:S04]  /*8b50*/  @P0 SHF.R.U32.HI R7, RZ, R3, R2 ;  /* 0x00000003ff070219 */ /* 0x000fc80000011602 */
[--C-:B------:R-:W-:Y:S01]  /*8b60*/  SHF.R.S32.HI R3, RZ, 0x1f, R7.reuse ;  /* 0x0000001fff037819 */ /* 0x100fe20000011407 */
[----:B------:R-:W-:-:S04]  /*8b70*/  IMAD.MOV.U32 R2, RZ, RZ, R7 ;  /* 0x000000ffff027224 */ /* 0x000fc800078e0007 */
[----:B------:R-:W-:-:S04]  /*8b80*/  IMAD.WIDE.U32 R2, R23, UR4, R2 ;  /* 0x0000000417027c25 */ /* 0x000fc8000f8e0002 */
[----:B------:R-:W-:Y:S01]  /*8b90*/  IMAD.IADD R3, R3, 0x1, R9 ;  /* 0x0000000103037824 */ /* 0x000fe200078e0209 */
[----:B------:R-:W-:-:S04]  /*8ba0*/  LEA R4, P0, R2, R4, 0x2 ;  /* 0x0000000402047211 */ /* 0x000fc800078010ff */
[----:B------:R-:W-:-:S05]  /*8bb0*/  LEA.HI.X R5, R2, R5, R3, 0x2, P0 ;  /* 0x0000000502057211 */ /* 0x000fca00000f1403 */
[----:B------:R1:W5:Y:S01]  /*8bc0*/  LDG.E R16, desc[UR44][R4.64] ;  /* 0x0000002c04107981 */ /* 0x000362000c1e1900 */
[----:B------:R-:W-:-:S04]  /*8bd0*/  IMAD.MOV R3, RZ, RZ, -R7 ;  /* 0x000000ffff037224 */ /* 0x000fc800078e0a07 */
[----:B------:R-:W-:-:S07]  /*8be0*/  IMAD R0, R6, R3, R0 ;  /* 0x0000000306007224 */ /* 0x000fce00078e0200 */
.L_x_8843:
[----:B------:R-:W-:Y:S01]  /*8bf0*/  IMAD.MOV.U32 R2, RZ, RZ, 0x1 ;  /* 0x00000001ff027424 */ /* 0x000fe200078e00ff */
[----:B------:R-:W-:-:S04]  /*8c00*/  ISETP.NE.AND P1, PT, R28, RZ, PT ;  /* 0x000000ff1c00720c */ /* 0x000fc80003f25270 */
[----:B------:R-:W-:-:S04]  /*8c10*/  SHF.L.U32 R2, R2, 0x1f, RZ ;  /* 0x0000001f02027819 */ /* 0x000fc800000006ff */
[----:B------:R-:W2:Y:S02]  /*8c20*/  SYNCS.PHASECHK.TRANS64.TRYWAIT P0, [UR38+0x17080], R2 ;  /* 0x01708002ff0075a7 */ /* 0x000ea40008000166 */
[----:B--2---:R-:W-:Y:S05]  /*8c30*/  @!P0 BRA `(.L_x_8844) ;  /* 0x00000028005c8947 */ /* 0x004fea0003800000 */
.L_x_8899:
[----:B------:R-:W-:Y:S05]  /*8c40*/  @P1 BRA `(.L_x_8845) ;  /* 0x0000000000141947 */ /* 0x000fea0003800000 */
[----:B------:R-:W-:Y:S01]  /*8c50*/  LOP3.LUT P0, RZ, R29, 0x1f, RZ, 0xc0, !PT ;  /* 0x0000001f1dff7812 */ /* 0x000fe2000780c0ff */
[----:B------:R-:W-:-:S04]  /*8c60*/  IMAD.MOV.U32 R3, RZ, RZ, 0x3000 ;  /* 0x00003000ff037424 */ /* 0x000fc800078e00ff */
[----:B------:R3:W-:Y:S08]  /*8c70*/  SYNCS.ARRIVE.TRANS64 RZ, [UR38+0x17070], R3 ;  /* 0x01707003ffff79a7 */ /* 0x0007f00008000026 */
[----:B---3--:R-:W-:Y:S05]  /*8c80*/  @!P0 BRA `(.L_x_8845) ;  /* 0x0000000000048947 */ /* 0x008fea0003800000 */
[----:B------:R-:W-:Y:S01]  /*8c90*/  BPT.TRAP 0x1 ;  /* 0x000000040000795c */ /* 0x000fe20000300000 */
.L_x_8845:
        /* <DEDUP_REMOVED lines=28> */
.L_x_8900:
[----:B------:R-:W-:Y:S05]  /*8e60*/  @P1 BRA `(.L_x_8847) ;  /* 0x0000000000141947 */ /* 0x000fea0003800000 */
[----:B------:R-:W-:Y:S01]  /*8e70*/  LOP3.LUT P0, RZ, R29, 0x1f, RZ, 0xc0, !PT ;  /* 0x0000001f1dff7812 */ /* 0x000fe2000780c0ff */
[----:B--23--:R-:W-:-:S04]  /*8e80*/  IMAD.MOV.U32 R2, RZ, RZ, 0x3000 ;  /* 0x00003000ff027424 */ /* 0x00cfc800078e00ff */
[----:B------:R4:W-:Y:S08]  /*8e90*/  SYNCS.ARRIVE.TRANS64 RZ, [UR38+0x17030], R2 ;  /* 0x01703002ffff79a7 */ /* 0x0009f00008000026 */
[----:B----4-:R-:W-:Y:S05]  /*8ea0*/  @!P0 BRA `(.L_x_8847) ;  /* 0x0000000000048947 */ /* 0x010fea0003800000 */
[----:B------:R-:W-:Y:S01]  /*8eb0*/  BPT.TRAP 0x1 ;  /* 0x000000040000795c */ /* 0x000fe20000300000 */
.L_x_8847:
        /* <DEDUP_REMOVED lines=25> */
[----:B------:R-:W-:Y:S01]  /*9050*/  @P0 LOP3.LUT R22, R22, 0x2, RZ, 0xfc, !PT ;  /* 0x0000000216160812 */ /* 0x000fe200078efcff */
[----:B------:R4:W-:Y:S01]  /*9060*/  UTMALDG.4D [UR16], [UR4], desc[UR6] ;  /* 0x00000610040075b4 */ /* 0x0009e20008019000 */
[----:B------:R4:W-:Y:S02]  /*9070*/  UTMALDG.4D [UR32], [UR4], desc[UR6] ;  /* 0x00000620040075b4 */ /* 0x0009e40008019000 */
[----:B----4-:R-:W-:-:S03]  /*9080*/  NOP ;  /* 0x0000000000007918 */ /* 0x010fc60000000000 */
.L_x_8841:
[----:B------:R-:W-:Y:S05]  /*9090*/  WARPSYNC.ALL ;  /* 0x0000000000007948 */ /* 0x000fea0003800000 */
[----:B------:R-:W-:Y:S01]  /*90a0*/  UIADD3 UR5, UR38, 0xc400, URZ ;  /* 0x0000c40026057890 */ /* 0x000fe2000fffe03f */
[----:B------:R-:W-:Y:S01]  /*90b0*/  BAR.SYNC.DEFER_BLOCKING 0x8, 0x200 ;  /* 0x0208000000007b1d */ /* 0x000fe20000010000 */
[----:B------:R-:W-:Y:S02]  /*90c0*/  USHF.R.S32.HI UR4, URZ, 0x1f, UR36 ;  /* 0x0000001f3f047899 */ /* 0x000fe40008011424 */
[----:B------:R-:W-:-:S03]  /*90d0*/  ULOP3.LUT UP0, URZ, UR5, 0x9f, URZ, 0xc0, !UPT ;  /* 0x0000009f053f7892 */ /* 0x000fc6000f80c03f */
[----:B------:R-:W-:Y:S02]  /*90e0*/  ULDC.64 UR6, c[0x0][0x2d8] ;  /* 0x0000b60000067ab9 */ /* 0x000fe40000000a00 */
[----:B------:R-:W-:Y:S01]  /*90f0*/  UIMAD UR4, UR4, UR6, URZ ;  /* 0x00000006040472a4 */ /* 0x000fe2000f8e023f */
[----:B------:R-:W-:Y:S01]  /*9100*/  PLOP3.LUT P0, PT, PT, PT, UP0, 0x80, 0x0 ;  /* 0x000000000000781c */ /* 0x000fe20003f0f008 */
[----:B------:R-:W-:Y:S02]  /*9110*/  UIMAD.WIDE.U32 UR46, UR36, UR6, URZ ;  /* 0x00000006242e72a5 */ /* 0x000fe4000f8e003f */
[----:B------:R-:W-:-:S04]  /*9120*/  UIMAD UR4, UR36, UR7, UR4 ;  /* 0x00000007240472a4 */ /* 0x000fc8000f8e0204 */
[----:B------:R-:W-:-:S06]  /*9130*/  UIADD3 UR43, UR47, UR4, URZ ;  /* 0x000000042f2b7290 */ /* 0x000fcc000fffe03f */
[----:B------:R-:W-:Y:S06]  /*9140*/  @!P0 BRA `(.L_x_8848) ;  /* 0x0000000000408947 */ /* 0x000fec0003800000 */
[----:B--23--:R-:W-:Y:S01]  /*9150*/  MOV R2, 0x0 ;  /* 0x0000000000027802 */ /* 0x00cfe20000000f00 */
        /* <DEDUP_REMOVED lines=13> */
[----:B0-----:R-:W-:-:S07]  /*9230*/  LEPC R20, `(.L_x_8848) ;  /* 0x000000001014794e */ /* 0x001fce0000000000 */
[----:B-1----:R-:W-:Y:S05]  /*9240*/  CALL.ABS.NOINC R2 ;  /* 0x0000000002007343 */ /* 0x002fea0003c00000 */
.L_x_8848:
[----:B------:R-:W4:Y:S01]  /*9250*/  LDC R10, c[0x0][0x448] ;  /* 0x00011200ff0a7b82 */ /* 0x000f220000000800 */
[----:B--23--:R-:W-:Y:S01]  /*9260*/  SHF.R.U32.HI R2, RZ, 0x1, R29 ;  /* 0x00000001ff027819 */ /* 0x00cfe2000001161d */
[----:B0-----:R-:W-:Y:S01]  /*9270*/  IMAD.SHL.U32 R20, R28, 0x10, RZ ;  /* 0x000000101c147824 */ /* 0x001fe200078e00ff */
[----:B------:R-:W0:Y:S01]  /*9280*/  S2R R21, SR_CTAID.Z ;  /* 0x0000000000157919 */ /* 0x000e220000002700 */
[----:B------:R-:W-:Y:S01]  /*9290*/  SHF.R.U32.HI R9, RZ, 0x1, R28 ;  /* 0x00000001ff097819 */ /* 0x000fe2000001161c */
[----:B------:R-:W-:Y:S01]  /*92a0*/  UMOV UR42, UR46 ;  /* 0x0000002e002a7c82 */ /* 0x000fe20008000000 */
[----:B------:R-:W-:Y:S01]  /*92b0*/  IMAD.SHL.U32 R0, R2, 0x20, RZ ;  /* 0x0000002002007824 */ /* 0x000fe200078e00ff */
[----:B------:R-:W-:Y:S01]  /*92c0*/  ULDC.64 UR4, c[0x0][0x2d0] ;  /* 0x0000b40000047ab9 */ /* 0x000fe20000000a00 */
[----:B------:R-:W-:Y:S01]  /*92d0*/  IMAD.SHL.U32 R2, R29, 0x10, RZ ;  /* 0x000000101d027824 */ /* 0x000fe200078e00ff */
[----:B------:R-:W-:Y:S01]  /*92e0*/  ULDC.64 UR6, c[0x0][0x2c8] ;  /* 0x0000b20000067ab9 */ /* 0x000fe20000000a00 */
[----:B------:R-:W-:Y:S01]  /*92f0*/  ULDC.64 UR8, c[0x0][0x280] ;  /* 0x0000a00000087ab9 */ /* 0x000fe20000000a00 */
[----:B------:R-:W-:-:S02]  /*9300*/  LOP3.LUT R0, R0, 0x60, RZ, 0xc0, !PT ;  /* 0x0000006000007812 */ /* 0x000fc400078ec0ff */
[----:B------:R-:W-:Y:S01]  /*9310*/  LOP3.LUT R6, R2, 0x10, RZ, 0xc0, !PT ;  /* 0x0000001002067812 */ /* 0x000fe200078ec0ff */
[C---:B------:R-:W-:Y:S01]  /*9320*/  IMAD.SHL.U32 R2, R17.reuse, 0x10, RZ ;  /* 0x0000001011027824 */ /* 0x040fe200078e00ff */
[----:B------:R-:W-:Y:S02]  /*9330*/  LOP3.LUT R0, R0, 0x700, R20, 0xf8, !PT ;  /* 0x0000070000007812 */ /* 0x000fe400078ef814 */
[----:B------:R-:W1:Y:S01]  /*9340*/  S2R R20, SR_CTAID.X ;  /* 0x0000000000147919 */ /* 0x000e620000002500 */
[----:B------:R-:W-:-:S05]  /*9350*/  IMAD R17, R17, 0x80, R6 ;  /* 0x0000008011117824 */ /* 0x000fca00078e0206 */
[----:B------:R-:W-:Y:S01]  /*9360*/  LOP3.LUT R0, R0, R17, R2, 0xf6, !PT ;  /* 0x0000001100007212 */ /* 0x000fe200078ef602 */
[----:B------:R-:W-:Y:S01]  /*9370*/  IMAD.SHL.U32 R2, R29, 0x40, RZ ;  /* 0x000000401d027824 */ /* 0x000fe200078e00ff */
[----:B----4-:R-:W-:-:S04]  /*9380*/  ISETP.NE.AND P0, PT, R10, 0x1, PT ;  /* 0x000000010a00780c */ /* 0x010fc80003f05270 */
[----:B------:R-:W-:Y:S02]  /*9390*/  LOP3.LUT R2, R9, 0x40, R2, 0xf8, !PT ;  /* 0x0000004009027812 */ /* 0x000fe400078ef802 */
[----:B0-----:R-:W-:Y:S02]  /*93a0*/  SHF.R.S32.HI R12, RZ, 0x1f, R21 ;  /* 0x0000001fff0c7819 */ /* 0x001fe40000011415 */
[----:B------:R-:W0:Y:S05]  /*93b0*/  S2R R21, SR_CTAID.Z ;  /* 0x0000000000157919 */ /* 0x000e2a0000002700 */
[----:B------:R-:W2:Y:S08]  /*93c0*/  @P0 LDC R8, c[0x0][0x44c] ;  /* 0x00011300ff080b82 */ /* 0x000eb00000000800 */
[----:B------:R-:W3:Y:S01]  /*93d0*/  @P0 LDC R7, c[0x0][0x450] ;  /* 0x00011400ff070b82 */ /* 0x000ee20000000800 */
[----:B-1----:R-:W-:-:S04]  /*93e0*/  IMAD R5, R20, 0xc0, R2 ;  /* 0x000000c014057824 */ /* 0x002fc800078e0202 */
[----:B------:R-:W-:-:S03]  /*93f0*/  IMAD.MOV.U32 R11, RZ, RZ, R5 ;  /* 0x000000ffff0b7224 */ /* 0x000fc600078e0005 */
[----:B------:R-:W1:Y:S08]  /*9400*/  @P0 LDC R13, c[0x0][0x44c] ;  /* 0x00011300ff0d0b82 */ /* 0x000e700000000800 */
[----:B------:R-:W4:Y:S01]  /*9410*/  @P0 LDC R4, c[0x0][0x450] ;  /* 0x00011400ff040b82 */ /* 0x000f220000000800 */
[----:B--2---:R-:W-:-:S07]  /*9420*/  @P0 IMAD.HI.U32 R8, R5, R8, RZ ;  /* 0x0000000805080227 */ /* 0x004fce00078e00ff */
[----:B------:R-:W2:Y:S01]  /*9430*/  LDC.64 R2, c[0x0][0x2e0] ;  /* 0x0000b800ff027b82 */ /* 0x000ea20000000a00 */
[----:B---3--:R-:W-:Y:S01]  /*9440*/  @P0 SHF.R.U32.HI R11, RZ, R7, R8 ;  /* 0x00000007ff0b0219 */ /* 0x008fe20000011608 */
[----:B------:R-:W-:-:S04]  /*9450*/  VIADD R8, R5, 0x80 ;  /* 0x0000008005087836 */ /* 0x000fc80000000000 */
[----:B------:R-:W-:Y:S02]  /*9460*/  IMAD.MOV.U32 R7, RZ, RZ, R8 ;  /* 0x000000ffff077224 */ /* 0x000fe400078e0008 */
[----:B-1----:R-:W-:-:S05]  /*9470*/  @P0 IMAD.HI.U32 R13, R8, R13, RZ ;  /* 0x0000000d080d0227 */ /* 0x002fca00078e00ff */
[----:B----4-:R-:W-:Y:S01]  /*9480*/  @P0 SHF.R.U32.HI R7, RZ, R4, R13 ;  /* 0x00000004ff070219 */ /* 0x010fe2000001160d */
[----:B--2---:R-:W-:-:S04]  /*9490*/  IMAD R4, R12, R2, RZ ;  /* 0x000000020c047224 */ /* 0x004fc800078e02ff */
[C---:B0-----:R-:W-:Y:S01]  /*94a0*/  IMAD R13, R21.reuse, R3, R4 ;  /* 0x00000003150d7224 */ /* 0x041fe200078e0204 */
[----:B------:R-:W-:Y:S01]  /*94b0*/  SHF.R.S32.HI R4, RZ, 0x1f, R11 ;  /* 0x0000001fff047819 */ /* 0x000fe2000001140b */
[----:B------:R-:W-:-:S04]  /*94c0*/  IMAD.WIDE.U32 R2, R21, R2, UR42 ;  /* 0x0000002a15027e25 */ /* 0x000fc8000f8e0002 */
[----:B------:R-:W-:Y:S02]  /*94d0*/  IMAD.IADD R3, R3, 0x1, R13 ;  /* 0x0000000103037824 */ /* 0x000fe400078e020d */
[----:B------:R-:W-:Y:S02]  /*94e0*/  IMAD.MOV R13, RZ, RZ, -R11 ;  /* 0x000000ffff0d7224 */ /* 0x000fe400078e0a0b */
[----:B------:R-:W-:Y:S02]  /*94f0*/  IMAD R4, R4, UR4, RZ ;  /* 0x0000000404047c24 */ /* 0x000fe4000f8e02ff */
[----:B------:R-:W-:Y:S02]  /*9500*/  IMAD R13, R10, R13, R5 ;  /* 0x0000000d0a0d7224 */ /* 0x000fe400078e0205 */
[C---:B------:R-:W-:Y:S02]  /*9510*/  IMAD R15, R11.reuse, UR5, R4 ;  /* 0x000000050b0f7c24 */ /* 0x040fe4000f8e0204 */
[----:B------:R-:W-:Y:S01]  /*9520*/  IMAD.WIDE.U32 R4, R11, UR4, R2 ;  /* 0x000000040b047c25 */ /* 0x000fe2000f8e0002 */
[----:B------:R-:W-:-:S03]  /*9530*/  SHF.R.S32.HI R11, RZ, 0x1f, R13 ;  /* 0x0000001fff0b7819 */ /* 0x000fc6000001140d */
[----:B------:R-:W-:Y:S02]  /*9540*/  IMAD.IADD R5, R5, 0x1, R15 ;  /* 0x0000000105057824 */ /* 0x000fe400078e020f */
[----:B------:R-:W-:Y:S02]  /*9550*/  IMAD R12, R11, UR6, RZ ;  /* 0x000000060b0c7c24 */ /* 0x000fe4000f8e02ff */
[----:B------:R-:W-:-:S04]  /*9560*/  IMAD.WIDE.U32 R4, R13, UR6, R4 ;  /* 0x000000060d047c25 */ /* 0x000fc8000f8e0004 */
[----:B------:R-:W-:Y:S01]  /*9570*/  IMAD R13, R13, UR7, R12 ;  /* 0x000000070d0d7c24 */ /* 0x000fe2000f8e020c */
[--C-:B------:R-:W-:Y:S01]  /*9580*/  SHF.R.S32.HI R12, RZ, 0x1f, R7.reuse ;  /* 0x0000001fff0c7819 */ /* 0x100fe20000011407 */
[----:B------:R-:W-:Y:S01]  /*9590*/  IMAD.MOV R11, RZ, RZ, -R7 ;  /* 0x000000ffff0b7224 */ /* 0x000fe200078e0a07 */
[----:B------:R-:W-:Y:S01]  /*95a0*/  IADD3 R4, P0, R4, UR8, RZ ;  /* 0x0000000804047c10 */ /* 0x000fe2000ff1e0ff */
[----:B------:R-:W-:-:S03]  /*95b0*/  IMAD.WIDE.U32 R2, R7, UR4, R2 ;  /* 0x0000000407027c25 */ /* 0x000fc6000f8e0002 */
[----:B------:R-:W-:Y:S01]  /*95c0*/  IADD3.X R5, R5, UR9, R13, P0, !PT ;  /* 0x0000000905057c10 */ /* 0x000fe200087fe40d */
[----:B------:R-:W-:Y:S02]  /*95d0*/  IMAD R11, R10, R11, R8 ;  /* 0x0000000b0a0b7224 */ /* 0x000fe400078e0208 */
[----:B------:R-:W-:Y:S01]  /*95e0*/  IMAD R12, R12, UR4, RZ ;  /* 0x000000040c0c7c24 */ /* 0x000fe2000f8e02ff */
[----:B------:R-:W-:Y:S02]  /*95f0*/  ULDC UR4, c[0x0][0x2b8] ;  /* 0x0000ae0000047ab9 */ /* 0x000fe40000000800 */
[----:B------:R-:W-:Y:S01]  /*9600*/  ISETP.GE.AND P2, PT, R6, UR4, PT ;  /* 0x0000000406007c0c */ /* 0x000fe2000bf46270 */
[----:B------:R-:W-:Y:S01]  /*9610*/  IMAD R13, R7, UR5, R12 ;  /* 0x00000005070d7c24 */ /* 0x000fe2000f8e020c */
[----:B------:R-:W-:-:S03]  /*9620*/  SHF.R.S32.HI R7, RZ, 0x1f, R11 ;  /* 0x0000001fff077819 */ /* 0x000fc6000001140b */
[----:B------:R-:W-:Y:S02]  /*9630*/  IMAD.IADD R3, R3, 0x1, R13 ;  /* 0x0000000103037824 */ /* 0x000fe400078e020d */
[----:B------:R-:W-:Y:S01]  /*9640*/  IMAD R8, R7, UR6, RZ ;  /* 0x0000000607087c24 */ /* 0x000fe2000f8e02ff */
[----:B------:R-:W-:Y:S01]  /*9650*/  LOP3.LUT R7, R6, 0x20, RZ, 0xfc, !PT ;  /* 0x0000002006077812 */ /* 0x000fe200078efcff */
[----:B------:R-:W-:-:S03]  /*9660*/  IMAD.WIDE.U32 R2, R11, UR6, R2 ;  /* 0x000000060b027c25 */ /* 0x000fc6000f8e0002 */
[----:B------:R-:W-:Y:S01]  /*9670*/  ISETP.GE.AND P0, PT, R7, UR4, PT ;  /* 0x0000000407007c0c */ /* 0x000fe2000bf06270 */
[----:B------:R-:W-:Y:S01]  /*9680*/  IMAD R13, R11, UR7, R8 ;  /* 0x000000070b0d7c24 */ /* 0x000fe2000f8e0208 */
[----:B------:R-:W-:-:S04]  /*9690*/  LOP3.LUT R7, R6, 0x40, RZ, 0xfc, !PT ;  /* 0x0000004006077812 */ /* 0x000fc800078efcff */
[----:B------:R-:W-:Y:S01]  /*96a0*/  ISETP.GE.AND P1, PT, R7, UR4, PT ;  /* 0x0000000407007c0c */ /* 0x000fe2000bf26270 */
[----:B------:R-:W-:Y:S01]  /*96b0*/  UMOV UR4, 0xffffffff ;  /* 0xffffffff00047882 */ /* 0x000fe20000000000 */
[----:B------:R-:W-:-:S04]  /*96c0*/  IADD3 R7, P3, R2, UR8, RZ ;  /* 0x0000000802077c10 */ /* 0x000fc8000ff7e0ff */
[----:B------:R-:W-:Y:S01]  /*96d0*/  IADD3.X R8, R3, UR9, R13, P3, !PT ;  /* 0x0000000903087c10 */ /* 0x000fe20009ffe40d */
[----:B------:R-:W-:Y:S08]  /*96e0*/  BRA.DIV UR4, `(.L_x_8849) ;  /* 0x0000001e04d87947 */ /* 0x000ff0000b800000 */
[----:B------:R-:W0:Y:S01]  /*96f0*/  S2R R2, SR_CTAID.X ;  /* 0x0000000000027919 */ /* 0x000e220000002500 */
[----:B------:R-:W-:Y:S02]  /*9700*/  ULDC UR4, c[0x0][0x288] ;  /* 0x0000a20000047ab9 */ /* 0x000fe40000000800 */
[----:B------:R-:W-:Y:S01]  /*9710*/  IMAD R10, R10, UR4, RZ ;  /* 0x000000040a0a7c24 */ /* 0x000fe2000f8e02ff */
[----:B------:R-:W1:Y:S04]  /*9720*/  SHFL.IDX PT, R3, R4, RZ, 0x1e1f ;  /* 0x001e1fff04037589 */ /* 0x000e6800000e0000 */
[----:B------:R-:W-:Y:S04]  /*9730*/  SHFL.IDX PT, R14, R4, 0x1, 0x1e1f ;  /* 0x003e1f00040e7f89 */ /* 0x000fe800000e0000 */
[----:B------:R-:W-:Y:S04]  /*9740*/  SHFL.IDX PT, R17, R5, 0x1, 0x1e1f ;  /* 0x003e1f0005117f89 */ /* 0x000fe800000e0000 */
[----:B------:R-:W-:Y:S01]  /*9750*/  SHFL.IDX PT, R8, R8, RZ, 0x1e1f ;  /* 0x001e1fff08087589 */ /* 0x000fe200000e0000 */
[----:B0-----:R-:W-:-:S03]  /*9760*/  IMAD R9, R2, 0xc0, R9 ;  /* 0x000000c002097824 */ /* 0x001fc600078e0209 */
[----:B------:R-:W0:Y:S01]  /*9770*/  SHFL.IDX PT, R2, R5, RZ, 0x1e1f ;  /* 0x001e1fff05027589 */ /* 0x000e2200000e0000 */
[C---:B------:R-:W-:Y:S01]  /*9780*/  VIADD R11, R9.reuse, 0x40 ;  /* 0x00000040090b7836 */ /* 0x040fe20000000000 */
[----:B------:R-:W-:-:S13]  /*9790*/  ISETP.GE.AND P3, PT, R9, R10, PT ;  /* 0x0000000a0900720c */ /* 0x000fda0003f66270 */
[----:B-1----:R-:W-:Y:S01]  /*97a0*/  @!P3 IADD3 R20, P4, R6, R3, RZ ;  /* 0x000000030614b210 */ /* 0x002fe20007f9e0ff */
[----:B------:R-:W-:-:S04]  /*97b0*/  @!P3 VIADD R21, R0, UR38 ;  /* 0x000000260015bc36 */ /* 0x000fc80008000000 */
[----:B0-----:R-:W-:Y:S01]  /*97c0*/  @!P3 IMAD.X R3, RZ, RZ, R2, P4 ;  /* 0x000000ffff03b224 */ /* 0x001fe200020e0602 */
[----:B------:R-:W-:Y:S01]  /*97d0*/  ISETP.GE.AND P4, PT, R11, R10, PT ;  /* 0x0000000a0b00720c */ /* 0x000fe20003f86270 */
[----:B------:R-:W-:-:S05]  /*97e0*/  @!P3 IMAD.MOV.U32 R2, RZ, RZ, R20 ;  /* 0x000000ffff02b224 */ /* 0x000fca00078e0014 */
[----:B------:R-:W-:Y:S04]  /*97f0*/  @!P3 LDGSTS.E.BYPASS.LTC128B.128 [R21+0xc400], desc[UR44][R2.64], !P2 ;  /* 0x0c4000000215bfae */ /* 0x000fe8000d101d6c */
[----:B------:R-:W-:Y:S03]  /*9800*/  @!P3 LDGSTS.E.BYPASS.LTC128B.128 [R21+0xdc00], desc[UR44][R2.64+0x20], !P0 ;  /* 0x0dc000200215bfae */ /* 0x000fe6000c101d6c */
[----:B------:R-:W-:Y:S01]  /*9810*/  @!P4 VIADD R5, R0, UR38 ;  /* 0x000000260005cc36 */ /* 0x000fe20008000000 */
[----:B------:R0:W-:Y:S01]  /*9820*/  @!P3 LDGSTS.E.BYPASS.LTC128B.128 [R21+0xf400], desc[UR44][R2.64+0x40], !P1 ;  /* 0x0f4000400215bfae */ /* 0x0001e2000c901d6c */
[----:B------:R-:W-:-:S05]  /*9830*/  @!P4 IADD3 R14, P3, R6, R14, RZ ;  /* 0x0000000e060ec210 */ /* 0x000fca0007f7e0ff */
[----:B------:R-:W-:Y:S02]  /*9840*/  @!P4 IMAD.X R17, RZ, RZ, R17, P3 ;  /* 0x000000ffff11c224 */ /* 0x000fe400018e0611 */
[----:B0-----:R-:W-:Y:S02]  /*9850*/  @!P4 IMAD.MOV.U32 R2, RZ, RZ, R14 ;  /* 0x000000ffff02c224 */ /* 0x001fe400078e000e */
[----:B------:R-:W-:Y:S01]  /*9860*/  @!P4 IMAD.MOV.U32 R3, RZ, RZ, R17 ;  /* 0x000000ffff03c224 */ /* 0x000fe200078e0011 */
[----:B------:R0:W1:Y:S04]  /*9870*/  SHFL.IDX PT, R14, R7, RZ, 0x1e1f ;  /* 0x001e1fff070e7589 */ /* 0x00006800000e0000 */
[----:B------:R0:W-:Y:S04]  /*9880*/  @!P4 LDGSTS.E.BYPASS.LTC128B.128 [R5+0xcc00], desc[UR44][R2.64], !P2 ;  /* 0x0cc000000205cfae */ /* 0x0001e8000d101d6c */
[----:B------:R0:W-:Y:S04]  /*9890*/  @!P4 LDGSTS.E.BYPASS.LTC128B.128 [R5+0xe400], desc[UR44][R2.64+0x20], !P0 ;  /* 0x0e4000200205cfae */ /* 0x0001e8000c101d6c */
[----:B------:R0:W-:Y:S02]  /*98a0*/  @!P4 LDGSTS.E.BYPASS.LTC128B.128 [R5+0xfc00], desc[UR44][R2.64+0x40], !P1 ;  /* 0x0fc000400205cfae */ /* 0x0001e4000c901d6c */
.L_x_8907:
[----:B------:R-:W-:Y:S01]  /*98b0*/  VIADD R9, R9, 0x80 ;  /* 0x0000008009097836 */ /* 0x000fe20000000000 */
[----:B------:R-:W-:Y:S01]  /*98c0*/  BSSY B0, `(.L_x_8850) ;  /* 0x000000e000007945 */ /* 0x000fe20003800000 */
[----:B------:R-:W-:-:S03]  /*98d0*/  IMAD.MOV.U32 R4, RZ, RZ, 0x1 ;  /* 0x00000001ff047424 */ /* 0x000fc600078e00ff */
[----:B------:R-:W-:Y:S02]  /*98e0*/  ISETP.GE.AND P3, PT, R9, R10, PT ;  /* 0x0000000a0900720c */ /* 0x000fe40003f66270 */
[----:B------:R-:W-:-:S11]  /*98f0*/  SHF.L.U32 R4, R4, 0x1f, RZ ;  /* 0x0000001f04047819 */ /* 0x000fd600000006ff */
[----:B------:R-:W-:Y:S05]  /*9900*/  @P3 BRA `(.L_x_8851) ;  /* 0x0000000000243947 */ /* 0x000fea0003800000 */
[----:B01----:R-:W-:Y:S01]  /*9910*/  IADD3 R2, P3, R6, R14, RZ ;  /* 0x0000000e06027210 */ /* 0x003fe20007f7e0ff */
        /* <DEDUP_REMOVED lines=8> */
.L_x_8851:
[----:B------:R-:W-:Y:S05]  /*99a0*/  BSYNC B0 ;  /* 0x0000000000007941 */ /* 0x000fea0003800000 */
.L_x_8850:
[----:B------:R-:W-:Y:S01]  /*99b0*/  NOP ;  /* 0x0000000000007918 */ /* 0x000fe20000000000 */
[----:B------:R-:W-:Y:S01]  /*99c0*/  SYNCS.ARRIVE.TRANS64.RED.A0T1 RZ, [UR38+0x17000], RZ ;  /* 0x017000ffffff79a7 */ /* 0x000fe20008200426 */
[----:B------:R-:W-:Y:S01]  /*99d0*/  ARRIVES.LDGSTSBAR.64.TRANSCNT [UR38+0x17000] ;  /* 0x01700000ff0079b0 */ /* 0x000fe20008000aa6 */
[----:B------:R-:W-:Y:S01]  /*99e0*/  NOP ;  /* 0x0000000000007918 */ /* 0x000fe20000000000 */
[----:B------:R-:W-:Y:S01]  /*99f0*/  SYNCS.ARRIVE.TRANS64.A1T0 RZ, [UR38+0x17000], RZ ;  /* 0x017000ffffff79a7 */ /* 0x000fe20008100026 */
[----:B------:R-:W3:Y:S02]  /*9a00*/  SYNCS.PHASECHK.TRANS64.TRYWAIT P0, [UR38+0x17020], R4 ;  /* 0x01702004ff0075a7 */ /* 0x000ee40008000166 */
[----:B---3--:R-:W-:Y:S05]  /*9a10*/  @!P0 BRA `(.L_x_8852) ;  /* 0x0000002000008947 */ /* 0x008fea0003800000 */
.L_x_8908:
[----:B------:R-:W-:Y:S01]  /*9a20*/  UIADD3 UR4, UR39, -0x2, URZ ;  /* 0xfffffffe27047890 */ /* 0x000fe2000fffe03f */
[----:B-1----:R-:W-:-:S03]  /*9a30*/  IMAD.MOV.U32 R14, RZ, RZ, 0x1 ;  /* 0x00000001ff0e7424 */ /* 0x002fc600078e00ff */
[----:B------:R-:W-:-:S06]  /*9a40*/  UISETP.GE.AND UP0, UPT, UR4, UR40, UPT ;  /* 0x000000280400728c */ /* 0x000fcc000bf06270 */
[----:B------:R-:W-:-:S13]  /*9a50*/  PLOP3.LUT P0, PT, PT, PT, UP0, 0x80, 0x0 ;  /* 0x000000000000781c */ /* 0x000fda0003f0f008 */
[----:B------:R-:W-:Y:S05]  /*9a60*/  @!P0 BRA `(.L_x_8853) ;  /* 0x0000000c00d48947 */ /* 0x000fea0003800000 */
[----:B------:R-:W-:Y:S01]  /*9a70*/  LOP3.LUT R20, R29, 0x1f, RZ, 0xc0, !PT ;  /* 0x0000001f1d147812 */ /* 0x000fe200078ec0ff */
[----:B------:R-:W-:Y:S02]  /*9a80*/  IMAD.U32 R21, RZ, RZ, UR41 ;  /* 0x00000029ff157e24 */ /* 0x000fe4000f8e00ff */
[----:B------:R-:W-:Y:S02]  /*9a90*/  IMAD.U32 R29, RZ, RZ, UR41 ;  /* 0x00000029ff1d7e24 */ /* 0x000fe4000f8e00ff */
[----:B------:R-:W-:Y:S01]  /*9aa0*/  IMAD.U32 R0, RZ, RZ, UR4 ;  /* 0x00000004ff007e24 */ /* 0x000fe2000f8e00ff */
[----:B------:R-:W-:Y:S01]  /*9ab0*/  LOP3.LUT R21, R21, 0x1, RZ, 0xfc, !PT ;  /* 0x0000000115157812 */ /* 0x000fe200078efcff */
[----:B------:R-:W-:Y:S01]  /*9ac0*/  IMAD.IADD R15, R27, 0x1, R18 ;  /* 0x000000011b0f7824 */ /* 0x000fe200078e0212 */
[----:B------:R-:W-:Y:S01]  /*9ad0*/  LOP3.LUT R29, R29, 0x2, RZ, 0xfc, !PT ;  /* 0x000000021d1d7812 */ /* 0x000fe200078efcff */
[----:B---3--:R-:W-:Y:S02]  /*9ae0*/  IMAD.MOV.U32 R4, RZ, RZ, 0x1 ;  /* 0x00000001ff047424 */ /* 0x008fe400078e00ff */
[----:B0-2---:R-:W-:-:S07]  /*9af0*/  IMAD.MOV.U32 R5, RZ, RZ, RZ ;  /* 0x000000ffff057224 */ /* 0x005fce00078e00ff */
.L_x_8874:
[----:B------:R-:W-:Y:S01]  /*9b00*/  LOP3.LUT P1, RZ, R22, 0x2, RZ, 0xc0, !PT ;  /* 0x0000000216ff7812 */ /* 0x000fe2000782c0ff */
[----:B------:R-:W-:Y:S01]  /*9b10*/  VIADD R13, R5, 0x1 ;  /* 0x00000001050d7836 */ /* 0x000fe20000000000 */
[----:B------:R-:W-:Y:S04]  /*9b20*/  BSSY B0, `(.L_x_8854) ;  /* 0x0000095000007945 */ /* 0x000fe80003800000 */
[----:B------:R-:W-:-:S04]  /*9b30*/  ISETP.NE.AND P0, PT, R13, 0x2, PT ;  /* 0x000000020d00780c */ /* 0x000fc80003f05270 */
[----:B------:R-:W-:Y:S02]  /*9b40*/  SEL R3, RZ, 0x1, P0 ;  /* 0x00000001ff037807 */ /* 0x000fe40000000000 */
[----:B------:R-:W-:Y:S02]  /*9b50*/  SEL R13, R13, RZ, P0 ;  /* 0x000000ff0d0d7207 */ /* 0x000fe40000000000 */
[----:B------:R-:W-:Y:S01]  /*9b60*/  LOP3.LUT R14, R4, R3, RZ, 0x3c, !PT ;  /* 0x00000003040e7212 */ /* 0x000fe200078e3cff */
[----:B------:R-:W-:Y:S06]  /*9b70*/  @!P1 BRA `(.L_x_8855) ;  /* 0x00000008003c9947 */ /* 0x000fec0003800000 */
[----:B------:R-:W-:Y:S01]  /*9b80*/  LOP3.LUT P1, RZ, R22, 0x1, RZ, 0xc0, !PT ;  /* 0x0000000116ff7812 */ /* 0x000fe2000782c0ff */
[----:B------:R-:W-:-:S12]  /*9b90*/  IMAD.MOV.U32 R2, RZ, RZ, R0 ;  /* 0x000000ffff027224 */ /* 0x000fd800078e0000 */
[----:B------:R-:W-:Y:S05]  /*9ba0*/  @!P1 BRA `(.L_x_8856) ;  /* 0x00000000004c9947 */ /* 0x000fea0003800000 */
[----:B------:R-:W0:Y:S01]  /*9bb0*/  LDC R6, c[0x0][0x43c] ;  /* 0x00010f00ff067b82 */ /* 0x000e220000000800 */
[----:B------:R-:W-:Y:S01]  /*9bc0*/  IMAD.MOV.U32 R7, RZ, RZ, R0 ;  /* 0x000000ffff077224 */ /* 0x000fe200078e0000 */
[----:B------:R-:W-:-:S06]  /*9bd0*/  ULDC.64 UR4, c[0x0][0x428] ;  /* 0x00010a0000047ab9 */ /* 0x000fcc0000000a00 */
[----:B------:R-:W1:Y:S01]  /*9be0*/  LDC.64 R16, c[0x0][0x418] ;  /* 0x00010600ff107b82 */ /* 0x000e620000000a00 */
[----:B0-----:R-:W-:-:S13]  /*9bf0*/  ISETP.NE.AND P0, PT, R6, 0x1, PT ;  /* 0x000000010600780c */ /* 0x001fda0003f05270 */
[----:B------:R-:W0:Y:S02]  /*9c00*/  @P0 LDC.64 R2, c[0x0][0x440] ;  /* 0x00011000ff020b82 */ /* 0x000e240000000a00 */
[----:B0-----:R-:W-:-:S05]  /*9c10*/  @P0 IMAD.HI.U32 R2, R0, R2, RZ ;  /* 0x0000000200020227 */ /* 0x001fca00078e00ff */
[----:B------:R-:W-:Y:S01]  /*9c20*/  @P0 SHF.R.U32.HI R7, RZ, R3, R2 ;  /* 0x00000003ff070219 */ /* 0x000fe20000011602 */
[----:B------:R-:W-:-:S03]  /*9c30*/  IMAD R2, R24, UR4, RZ ;  /* 0x0000000418027c24 */ /* 0x000fc6000f8e02ff */
[--C-:B------:R-:W-:Y:S01]  /*9c40*/  SHF.R.S32.HI R3, RZ, 0x1f, R7.reuse ;  /* 0x0000001fff037819 */ /* 0x100fe20000011407 */
[----:B------:R-:W-:Y:S02]  /*9c50*/  IMAD R9, R23, UR5, R2 ;  /* 0x0000000517097c24 */ /* 0x000fe4000f8e0202 */
[----:B------:R-:W-:-:S04]  /*9c60*/  IMAD.MOV.U32 R2, RZ, RZ, R7 ;  /* 0x000000ffff027224 */ /* 0x000fc800078e0007 */
[----:B------:R-:W-:-:S04]  /*9c70*/  IMAD.WIDE.U32 R2, R23, UR4, R2 ;  /* 0x0000000417027c25 */ /* 0x000fc8000f8e0002 */
[----:B------:R-:W-:Y:S01]  /*9c80*/  IMAD.IADD R3, R9, 0x1, R3 ;  /* 0x0000000109037824 */ /* 0x000fe200078e0203 */
[----:B-1----:R-:W-:-:S04]  /*9c90*/  LEA R16, P0, R2, R16, 0x2 ;  /* 0x0000001002107211 */ /* 0x002fc800078010ff */
[----:B------:R-:W-:-:S05]  /*9ca0*/  LEA.HI.X R17, R2, R17, R3, 0x2, P0 ;  /* 0x0000001102117211 */ /* 0x000fca00000f1403 */
[----:B------:R0:W5:Y:S01]  /*9cb0*/  LDG.E R16, desc[UR44][R16.64] ;  /* 0x0000002c10107981 */ /* 0x000162000c1e1900 */
[----:B------:R-:W-:-:S04]  /*9cc0*/  IMAD.MOV R3, RZ, RZ, -R7 ;  /* 0x000000ffff037224 */ /* 0x000fc800078e0a07 */
[----:B------:R-:W-:-:S07]  /*9cd0*/  IMAD R2, R6, R3, R0 ;  /* 0x0000000306027224 */ /* 0x000fce00078e0200 */
.L_x_8856:
[----:B------:R-:W-:Y:S02]  /*9ce0*/  LEA R6, R13, UR38, 0x3 ;  /* 0x000000260d067c11 */ /* 0x000fe4000f8e18ff */
[----:B------:R-:W-:Y:S02]  /*9cf0*/  SHF.L.U32 R3, R14, 0x1f, RZ ;  /* 0x0000001f0e037819 */ /* 0x000fe400000006ff */
[----:B------:R-:W-:Y:S02]  /*9d00*/  ISETP.NE.AND P1, PT, R28, RZ, PT ;  /* 0x000000ff1c00720c */ /* 0x000fe40003f25270 */
[----:B------:R-:W1:Y:S02]  /*9d10*/  SYNCS.PHASECHK.TRANS64.TRYWAIT P0, [R6+URZ+0x17080], R3 ;  /* 0x01708003060075a7 */ /* 0x000e64000800017f */
[----:B-1----:R-:W-:Y:S09]  /*9d20*/  @!P0 BRA `(.L_x_8857) ;  /* 0x0000001c00508947 */ /* 0x002ff20003800000 */
.L_x_8909:
[----:B------:R-:W-:Y:S04]  /*9d30*/  BSSY B1, `(.L_x_8858) ;  /* 0x0000007000017945 */ /* 0x000fe80003800000 */
[----:B------:R-:W-:Y:S05]  /*9d40*/  @P1 BRA `(.L_x_8859) ;  /* 0x0000000000141947 */ /* 0x000fea0003800000 */
[----:B------:R-:W-:Y:S01]  /*9d50*/  ISETP.NE.AND P0, PT, R20, RZ, PT ;  /* 0x000000ff1400720c */ /* 0x000fe20003f05270 */
[----:B------:R-:W-:-:S04]  /*9d60*/  IMAD.MOV.U32 R7, RZ, RZ, 0x3000 ;  /* 0x00003000ff077424 */ /* 0x000fc800078e00ff */
[----:B------:R2:W-:Y:S08]  /*9d70*/  SYNCS.ARRIVE.TRANS64 RZ, [R6+URZ+0x17070], R7 ;  /* 0x0170700706ff79a7 */ /* 0x0005f0000800003f */
[----:B------:R-:W-:Y:S05]  /*9d80*/  @!P0 BRA `(.L_x_8859) ;  /* 0x0000000000048947 */ /* 0x000fea0003800000 */
[----:B------:R-:W-:Y:S01]  /*9d90*/  BPT.TRAP 0x1 ;  /* 0x000000040000795c */ /* 0x000fe20000300000 */
.L_x_8859:
[----:B------:R-:W-:Y:S05]  /*9da0*/  BSYNC B1 ;  /* 0x0000000000017941 */ /* 0x000fea0003800000 */
.L_x_8858:
[----:B--2---:R-:W-:Y:S01]  /*9db0*/  IMAD R7, R13, 0x3000, R25 ;  /* 0x000030000d077824 */ /* 0x004fe200078e0219 */
[----:B------:R-:W-:Y:S01]  /*9dc0*/  R2UR UR33, R6 ;  /* 0x00000000062172ca */ /* 0x000fe200000e0000 */
[----:B------:R-:W-:Y:S01]  /*9dd0*/  IMAD.SHL.U32 R8, R2, 0x80, RZ ;  /* 0x0000008002087824 */ /* 0x000fe200078e00ff */
[----:B------:R-:W-:Y:S01]  /*9de0*/  ULDC.64 UR6, c[0x0][0x198] ;  /* 0x0000660000067ab9 */ /* 0x000fe20000000a00 */
[----:B------:R-:W-:Y:S01]  /*9df0*/  IMAD.MOV.U32 R9, RZ, RZ, RZ ;  /* 0x000000ffff097224 */ /* 0x000fe200078e00ff */
[----:B------:R-:W-:Y:S01]  /*9e00*/  R2UR UR4, R7 ;  /* 0x00000000070472ca */ /* 0x000fe200000e0000 */
[----:B------:R-:W-:Y:S01]  /*9e10*/  UIADD3 UR6, UP0, UR6, 0x470, URZ ;  /* 0x0000047006067890 */ /* 0x000fe2000ff1e03f */
[----:B------:R-:W-:Y:S01]  /*9e20*/  R2UR UR35, R8 ;  /* 0x00000000082372ca */ /* 0x000fe200000e0000 */
[----:B------:R-:W-:Y:S01]  /*9e30*/  UMOV UR8, 0x0 ;  /* 0x0000000000087882 */ /* 0x000fe20000000000 */
[----:B------:R-:W-:Y:S01]  /*9e40*/  R2UR UR34, R9 ;  /* 0x00000000092272ca */ /* 0x000fe200000e0000 */
[----:B------:R-:W-:Y:S01]  /*9e50*/  UIADD3.X UR7, URZ, UR7, URZ, UP0, !UPT ;  /* 0x000000073f077290 */ /* 0x000fe200087fe43f */
[----:B------:R-:W-:Y:S01]  /*9e60*/  PLOP3.LUT P0, PT, PT, PT, PT, 0x80, 0x0 ;  /* 0x000000000000781c */ /* 0x000fe20003f0f070 */
[----:B------:R-:W-:-:S02]  /*9e70*/  UMOV UR9, 0x14f00000 ;  /* 0x14f0000000097882 */ /* 0x000fc40000000000 */
[----:B------:R-:W-:-:S04]  /*9e80*/  UIADD3 UR33, UR33, 0x17070, URZ ;  /* 0x0001707021217890 */ /* 0x000fc8000fffe03f */
[----:B------:R-:W-:-:S12]  /*9e90*/  UIADD3 UR32, UR4, 0x6400, URZ ;  /* 0x0000640004207890 */ /* 0x000fd8000fffe03f */
.L_x_8860:
        /* <DEDUP_REMOVED lines=13> */
.L_x_8861:
        /* <DEDUP_REMOVED lines=8> */
[----:B------:R-:W-:Y:S01]  /*9ff0*/  IMAD.MOV.U32 R11, RZ, RZ, 0x40 ;  /* 0x00000040ff0b7424 */ /* 0x000fe200078e00ff */
[----:B------:R-:W-:Y:S01]  /*a000*/  R2UR UR11, R8 ;  /* 0x00000000080b72ca */ /* 0x000fe200000e0000 */
[----:B------:R-:W-:Y:S01]  /*a010*/  UIADD3 UR8, UR4, 0x8400, URZ ;  /* 0x0000840004087890 */ /* 0x000fe2000fffe03f */
[----:B------:R-:W-:Y:S01]  /*a020*/  PLOP3.LUT P0, PT, PT, PT, PT, 0x80, 0x0 ;  /* 0x000000000000781c */ /* 0x000fe20003f0f070 */
[----:B------:R-:W-:Y:S01]  /*a030*/  UMOV UR5, 0x14f00000 ;  /* 0x14f0000000057882 */ /* 0x000fe20000000000 */
[----:B------:R-:W-:Y:S01]  /*a040*/  R2UR UR10, R11 ;  /* 0x000000000b0a72ca */ /* 0x000fe200000e0000 */
[----:B------:R-:W-:-:S14]  /*a050*/  UMOV UR4, 0x0 ;  /* 0x0000000000047882 */ /* 0x000fdc0000000000 */
.L_x_8862:
        /* <DEDUP_REMOVED lines=10> */
.L_x_8910:
[----:B------:R-:W-:Y:S01]  /*a100*/  BSSY B1, `(.L_x_8864) ;  /* 0x0000009000017945 */ /* 0x000fe20003800000 */
[----:B------:R-:W-:Y:S02]  /*a110*/  IMAD.MOV.U32 R2, RZ, RZ, 0x0 ;  /* 0x00000000ff027424 */ /* 0x000fe400078e00ff */
[----:B-12---:R-:W-:Y:S01]  /*a120*/  IMAD.MOV.U32 R3, RZ, RZ, 0x14f00000 ;  /* 0x14f00000ff037424 */ /* 0x006fe200078e00ff */
[----:B------:R-:W-:Y:S06]  /*a130*/  @P1 BRA `(.L_x_8865) ;  /* 0x0000000000141947 */ /* 0x000fec0003800000 */
[----:B------:R-:W-:Y:S01]  /*a140*/  ISETP.NE.AND P0, PT, R20, RZ, PT ;  /* 0x000000ff1400720c */ /* 0x000fe20003f05270 */
[----:B0-----:R-:W-:-:S04]  /*a150*/  IMAD.MOV.U32 R17, RZ, RZ, 0x3000 ;  /* 0x00003000ff117424 */ /* 0x001fc800078e00ff */
[----:B------:R1:W-:Y:S08]  /*a160*/  SYNCS.ARRIVE.TRANS64 RZ, [R6+URZ+0x17030], R17 ;  /* 0x0170301106ff79a7 */ /* 0x0003f0000800003f */
[----:B------:R-:W-:Y:S05]  /*a170*/  @!P0 BRA `(.L_x_8865) ;  /* 0x0000000000048947 */ /* 0x000fea0003800000 */
[----:B------:R-:W-:Y:S01]  /*a180*/  BPT.TRAP 0x1 ;  /* 0x000000040000795c */ /* 0x000fe20000300000 */
.L_x_8865:
[----:B------:R-:W-:Y:S05]  /*a190*/  BSYNC B1 ;  /* 0x0000000000017941 */ /* 0x000fea0003800000 */
.L_x_8864:
        /* <DEDUP_REMOVED lines=12> */
.L_x_8866:
        /* <DEDUP_REMOVED lines=13> */
.L_x_8867:
        /* <DEDUP_REMOVED lines=13> */
.L_x_8868:
[----:B------:R-:W-:-:S13]  /*a400*/  @P0 ELECT P1, URZ, PT ;  /* 0x00000000003f082f */ /* 0x000fda0003820000 */
[----:B------:R-:W-:Y:S01]  /*a410*/  @P1 R2UR UR13, R16 ;  /* 0x00000000100d12ca */ /* 0x000fe200000e0000 */
[----:B------:R-:W-:Y:S01]  /*a420*/  UMOV UR12, UR36 ;  /* 0x00000024000c7c82 */ /* 0x000fe20008000000 */
[----:B------:R-:W-:-:S11]  /*a430*/  @P1 PLOP3.LUT P0, PT, P1, PT, PT, 0x8, 0x0 ;  /* 0x000000000000181c */ /* 0x000fd60000f0e170 */
[----:B------:R2:W-:Y:S01]  /*a440*/  UTMALDG.4D [UR8], [UR6], desc[UR14] ;  /* 0x00000e08060075b4 */ /* 0x0005e20008019000 */
[----:B------:R-:W-:Y:S01]  /*a450*/  PLOP3.LUT P1, PT, PT, PT, PT, 0x8, 0x0 ;  /* 0x000000000000781c */ /* 0x000fe20003f2e170 */
[----:B--2---:R-:W-:-:S12]  /*a460*/  @P0 BRA.U.ANY `(.L_x_8868) ;  /* 0xfffffffd00e40947 */ /* 0x004fd8000393ffff */
.L_x_8855:
[----:B------:R-:W-:Y:S05]  /*a470*/  BSYNC B0 ;  /* 0x0000000000007941 */ /* 0x000fea0003800000 */
.L_x_8854:
[----:B------:R-:W-:-:S13]  /*a480*/  ISETP.NE.AND P0, PT, R21, 0x3, PT ;  /* 0x000000031500780c */ /* 0x000fda0003f05270 */
[----:B------:R-:W-:Y:S05]  /*a490*/  @!P0 BRA `(.L_x_8869) ;  /* 0x0000000000048947 */ /* 0x000fea0003800000 */
[----:B------:R-:W-:Y:S01]  /*a4a0*/  BPT.TRAP 0x1 ;  /* 0x000000040000795c */ /* 0x000fe20000300000 */
.L_x_8869:
[----:B------:R-:W-:Y:S02]  /*a4b0*/  LOP3.LUT R2, R4, 0x1, RZ, 0x3c, !PT ;  /* 0x0000000104027812 */ /* 0x000fe400078e3cff */
[----:B------:R-:W-:Y:S02]  /*a4c0*/  LEA R3, R5, UR38, 0x3 ;  /* 0x0000002605037c11 */ /* 0x000fe4000f8e18ff */
[----:B------:R-:W-:Y:S02]  /*a4d0*/  SHF.L.U32 R2, R2, 0x1f, RZ ;  /* 0x0000001f02027819 */ /* 0x000fe400000006ff */
[----:B------:R-:W-:Y:S02]  /*a4e0*/  ISETP.NE.AND P1, PT, R29, 0x3, PT ;  /* 0x000000031d00780c */ /* 0x000fe40003f25270 */
[----:B------:R-:W2:Y:S02]  /*a4f0*/  SYNCS.PHASECHK.TRANS64.TRYWAIT P0, [R3+URZ+0x17070], R2 ;  /* 0x01707002030075a7 */ /* 0x000ea4000800017f */
[----:B--2---:R-:W-:Y:S09]  /*a500*/  @!P0 BRA `(.L_x_8870) ;  /* 0x0000001400808947 */ /* 0x004ff20003800000 */
.L_x_8911:
[----:B------:R-:W-:Y:S05]  /*a510*/  @!P1 BRA `(.L_x_8871) ;  /* 0x0000000000049947 */ /* 0x000fea0003800000 */
[----:B------:R-:W-:Y:S01]  /*a520*/  BPT.TRAP 0x1 ;  /* 0x000000040000795c */ /* 0x000fe20000300000 */
.L_x_8871:
[----:B------:R-:W-:Y:S01]  /*a530*/  SHF.L.U32 R4, R4, 0x1f, RZ ;  /* 0x0000001f04047819 */ /* 0x000fe200000006ff */
[----:B--2---:R-:W-:-:S03]  /*a540*/  IMAD R2, R5, 0x3000, RZ ;  /* 0x0000300005027824 */ /* 0x004fc600078e02ff */
[----:B------:R-:W2:Y:S02]  /*a550*/  SYNCS.PHASECHK.TRANS64.TRYWAIT P0, [R3+URZ+0x17060], R4 ;  /* 0x01706004030075a7 */ /* 0x000ea4000800017f */
[----:B--2---:R-:W-:Y:S05]  /*a560*/  @!P0 BRA `(.L_x_8872) ;  /* 0x00000014007c8947 */ /* 0x004fea0003800000 */
.L_x_8912:
[----:B------:R-:W-:Y:S01]  /*a570*/  LOP3.LUT R12, R2, R19, RZ, 0xfc, !PT ;  /* 0x00000013020c7212 */ /* 0x000fe200078efcff */
[----:B------:R-:W-:Y:S05]  /*a580*/  WARPSYNC.ALL ;  /* 0x0000000000007948 */ /* 0x000fea0003800000 */
[----:B-12---:R-:W1:Y:S02]  /*a590*/  LDSM.16.MT88.4 R4, [R12+UR38+0x6400] ;  /* 0x006400260c04783b */ /* 0x006e640008004200 */
[C-C-:B-1----:R-:W-:Y:S02]  /*a5a0*/  PRMT R8, R4.reuse, 0x6420, R5.reuse ;  /* 0x0000642004087816 */ /* 0x142fe40000000005 */
[----:B------:R-:W-:-:S02]  /*a5b0*/  PRMT R9, R4, 0x7531, R5 ;  /* 0x0000753104097816 */ /* 0x000fc40000000005 */
[----:B------:R-:W-:Y:S02]  /*a5c0*/  LOP3.LUT R5, R2, R18, RZ, 0xfc, !PT ;  /* 0x0000001202057212 */ /* 0x000fe400078efcff */
[C-C-:B------:R-:W-:Y:S02]  /*a5d0*/  PRMT R10, R6.reuse, 0x6420, R7.reuse ;  /* 0x00006420060a7816 */ /* 0x140fe40000000007 */
[----:B------:R-:W-:Y:S01]  /*a5e0*/  PRMT R11, R6, 0x7531, R7 ;  /* 0x00007531060b7816 */ /* 0x000fe20000000007 */
[----:B0-----:R-:W-:-:S05]  /*a5f0*/  IMAD.IADD R17, R26, 0x1, R5 ;  /* 0x000000011a117824 */ /* 0x001fca00078e0205 */
[----:B------:R0:W-:Y:S02]  /*a600*/  STSM.16.M88.4 [R17], R8 ;  /* 0x0000000811007844 */ /* 0x0001e40000000200 */
[C---:B0-----:R-:W-:Y:S02]  /*a610*/  VIADD R10, R2.reuse, 0x1000 ;  /* 0x00001000020a7836 */ /* 0x041fe40000000000 */
[----:B------:R-:W-:Y:S01]  /*a620*/  VIADD R17, R2, 0x2000 ;  /* 0x0000200002117836 */ /* 0x000fe20000000000 */
[----:B------:R-:W-:Y:S02]  /*a630*/  IADD3 R2, R26, R15, R2 ;  /* 0x0000000f1a027210 */ /* 0x000fe40007ffe002 */
[----:B------:R-:W-:-:S06]  /*a640*/  LOP3.LUT R4, R10, R19, RZ, 0xfc, !PT ;  /* 0x000000130a047212 */ /* 0x000fcc00078efcff */
[----:B------:R-:W0:Y:S02]  /*a650*/  LDSM.16.MT88.4 R4, [R4+UR38+0x6400] ;  /* 0x006400260404783b */ /* 0x000e240008004200 */
[C-C-:B0-----:R-:W-:Y:S02]  /*a660*/  PRMT R8, R4.reuse, 0x6420, R5.reuse ;  /* 0x0000642004087816 */ /* 0x141fe40000000005 */
[----:B------:R-:W-:Y:S02]  /*a670*/  PRMT R9, R4, 0x7531, R5 ;  /* 0x0000753104097816 */ /* 0x000fe40000000005 */
[----:B------:R-:W-:Y:S02]  /*a680*/  LOP3.LUT R5, R10, R18, RZ, 0xfc, !PT ;  /* 0x000000120a057212 */ /* 0x000fe400078efcff */
[C-C-:B------:R-:W-:Y:S02]  /*a690*/  PRMT R10, R6.reuse, 0x6420, R7.reuse ;  /* 0x00006420060a7816 */ /* 0x140fe40000000007 */
[----:B------:R-:W-:Y:S01]  /*a6a0*/  PRMT R11, R6, 0x7531, R7 ;  /* 0x00007531060b7816 */ /* 0x000fe20000000007 */
[----:B------:R-:W-:Y:S01]  /*a6b0*/  IMAD.IADD R5, R26, 0x1, R5 ;  /* 0x000000011a057824 */ /* 0x000fe200078e0205 */
[----:B------:R-:W-:-:S02]  /*a6c0*/  LOP3.LUT R6, R17, R19, RZ, 0xfc, !PT ;  /* 0x0000001311067212 */ /* 0x000fc400078efcff */
[----:B------:R-:W-:Y:S02]  /*a6d0*/  LOP3.LUT R17, R17, R18, RZ, 0xfc, !PT ;  /* 0x0000001211117212 */ /* 0x000fe400078efcff */
[----:B------:R-:W-:Y:S03]  /*a6e0*/  STSM.16.M88.4 [R5], R8 ;  /* 0x0000000805007844 */ /* 0x000fe60000000200 */
[----:B------:R-:W-:Y:S01]  /*a6f0*/  IMAD.IADD R17, R26, 0x1, R17 ;  /* 0x000000011a117824 */ /* 0x000fe200078e0211 */
[----:B------:R-:W0:Y:S02]  /*a700*/  LDSM.16.MT88.4 R4, [R6+UR38+0x6400] ;  /* 0x006400260604783b */ /* 0x000e240008004200 */
[C-C-:B0-----:R-:W-:Y:S02]  /*a710*/  PRMT R8, R4.reuse, 0x6420, R5.reuse ;  /* 0x0000642004087816 */ /* 0x141fe40000000005 */
[----:B------:R-:W-:-:S02]  /*a720*/  PRMT R9, R4, 0x7531, R5 ;  /* 0x0000753104097816 */ /* 0x000fc40000000005 */
        /* <DEDUP_REMOVED lines=14> */
[----:B------:R-:W-:Y:S04]  /*a810*/  STSM.16.M88.4 [R2+0x1000], R8 ;  /* 0x0010000802007844 */ /* 0x000fe80000000200 */
[----:B------:R-:W0:Y:S02]  /*a820*/  LDSM.16.MT88.4 R4, [R12+UR38+0x8c00] ;  /* 0x008c00260c04783b */ /* 0x000e240008004200 */
        /* <DEDUP_REMOVED lines=13> */
.L_x_8873:
[----:B-1----:R1:W-:Y:S01]  /*a900*/  SYNCS.ARRIVE.TRANS64.A1T0 RZ, [R3+URZ+0x17050], RZ ;  /* 0x017050ff03ff79a7 */ /* 0x0023e2000810003f */
[----:B------:R-:W-:Y:S01]  /*a910*/  BAR.SYNC.DEFER_BLOCKING 0x2, 0x80 ;  /* 0x0082000000007b1d */ /* 0x000fe20000010000 */
[----:B------:R-:W-:Y:S01]  /*a920*/  ISETP.NE.AND P0, PT, R28, RZ, PT ;  /* 0x000000ff1c00720c */ /* 0x000fe20003f05270 */
[----:B------:R-:W-:Y:S02]  /*a930*/  IMAD.MOV.U32 R5, RZ, RZ, R13 ;  /* 0x000000ffff057224 */ /* 0x000fe400078e000d */
[----:B------:R-:W-:-:S10]  /*a940*/  IMAD.MOV.U32 R4, RZ, RZ, R14 ;  /* 0x000000ffff047224 */ /* 0x000fd400078e000e */
[----:B0-----:R-:W-:-:S05]  /*a950*/  @!P0 VIADD R2, R3, 0x17080 ;  /* 0x0001708003028836 */ /* 0x001fca0000000000 */
[----:B------:R-:W-:-:S04]  /*a960*/  @!P0 PRMT R2, RZ, 0x654, R2 ;  /* 0x00000654ff028816 */ /* 0x000fc80000000002 */
[----:B------:R1:W-:Y:S01]  /*a970*/  @!P0 SYNCS.ARRIVE.TRANS64.RED.A1T0 RZ, [R2+URZ], RZ ;  /* 0x000000ff02ff89a7 */ /* 0x0003e2000810043f */
[C---:B------:R-:W-:Y:S01]  /*a980*/  ISETP.GT.AND P0, PT, R0.reuse, UR40, PT ;  /* 0x0000002800007c0c */ /* 0x040fe2000bf04270 */
[----:B------:R-:W-:-:S12]  /*a990*/  VIADD R0, R0, 0xffffffff ;  /* 0xffffffff00007836 */ /* 0x000fd80000000000 */
[----:B-1----:R-:W-:Y:S05]  /*a9a0*/  @P0 BRA `(.L_x_8874) ;  /* 0xfffffff000540947 */ /* 0x002fea000383ffff */
[----:B------:R-:W-:Y:S05]  /*a9b0*/  BRA `(.L_x_8875) ;  /* 0x0000000000047947 */ /* 0x000fea0003800000 */
.L_x_8853:
[----:B------:R-:W-:-:S07]  /*a9c0*/  IMAD.MOV.U32 R13, RZ, RZ, RZ ;  /* 0x000000ffff0d7224 */ /* 0x000fce00078e00ff */
.L_x_8875:
[----:B------:R-:W-:-:S04]  /*a9d0*/  ULOP3.LUT UR4, UR41, 0x1, URZ, 0xfc, !UPT ;  /* 0x0000000129047892 */ /* 0x000fc8000f8efc3f */
[----:B------:R-:W-:-:S06]  /*a9e0*/  UISETP.NE.AND UP0, UPT, UR4, 0x3, UPT ;  /* 0x000000030400788c */ /* 0x000fcc000bf05270 */
[----:B------:R-:W-:-:S13]  /*a9f0*/  PLOP3.LUT P0, PT, PT, PT, UP0, 0x80, 0x0 ;  /* 0x000000000000781c */ /* 0x000fda0003f0f008 */
[----:B------:R-:W-:Y:S05]  /*aa00*/  @!P0 BRA `(.L_x_8876) ;  /* 0x0000000000048947 */ /* 0x000fea0003800000 */
[----:B------:R-:W-:Y:S01]  /*aa10*/  BPT.TRAP 0x1 ;  /* 0x000000040000795c */ /* 0x000fe20000300000 */
.L_x_8876:
[----:B0-2---:R-:W-:Y:S01]  /*aa20*/  LOP3.LUT R3, R14, 0x1, RZ, 0x3c, !PT ;  /* 0x000000010e037812 */ /* 0x005fe200078e3cff */
[----:B------:R-:W-:Y:S01]  /*aa30*/  BSSY B0, `(.L_x_8877) ;  /* 0x0000005000007945 */ /* 0x000fe20003800000 */
[----:B------:R-:W-:Y:S02]  /*aa40*/  LEA R2, R13, UR38, 0x3 ;  /* 0x000000260d027c11 */ /* 0x000fe4000f8e18ff */
[----:B------:R-:W-:-:S04]  /*aa50*/  SHF.L.U32 R3, R3, 0x1f, RZ ;  /* 0x0000001f03037819 */ /* 0x000fc800000006ff */
[----:B------:R-:W0:Y:S02]  /*aa60*/  SYNCS.PHASECHK.TRANS64.TRYWAIT P0, [R2+URZ+0x17070], R3 ;  /* 0x01707003020075a7 */ /* 0x000e24000800017f */
[----:B0-----:R-:W-:Y:S05]  /*aa70*/  @!P0 BRA `(.L_x_8878) ;  /* 0x00000010004c8947 */ /* 0x001fea0003800000 */
.L_x_8913:
[----:B------:R-:W-:Y:S05]  /*aa80*/  BSYNC B0 ;  /* 0x0000000000007941 */ /* 0x000fea0003800000 */
.L_x_8877:
[----:B------:R-:W-:-:S06]  /*aa90*/  ULOP3.LUT UR4, UR41, 0x2, URZ, 0xfc, !UPT ;  /* 0x0000000229047892 */ /* 0x000fcc000f8efc3f */
[----:B------:R-:W-:-:S05]  /*aaa0*/  IMAD.U32 R0, RZ, RZ, UR4 ;  /* 0x00000004ff007e24 */ /* 0x000fca000f8e00ff */
[----:B------:R-:W-:-:S13]  /*aab0*/  ISETP.NE.AND P1, PT, R0, 0x3, PT ;  /* 0x000000030000780c */ /* 0x000fda0003f25270 */
[----:B------:R-:W-:Y:S05]  /*aac0*/  @!P1 BRA `(.L_x_8879) ;  /* 0x0000000000049947 */ /* 0x000fea0003800000 */
[----:B------:R-:W-:Y:S01]  /*aad0*/  BPT.TRAP 0x1 ;  /* 0x000000040000795c */ /* 0x000fe20000300000 */
.L_x_8879:
[----:B------:R-:W-:Y:S01]  /*aae0*/  SHF.L.U32 R5, R14, 0x1f, RZ ;  /* 0x0000001f0e057819 */ /* 0x000fe200000006ff */
[----:B------:R-:W-:-:S03]  /*aaf0*/  IMAD R0, R13, 0x3000, RZ ;  /* 0x000030000d007824 */ /* 0x000fc600078e02ff */
[----:B------:R-:W1:Y:S02]  /*ab00*/  SYNCS.PHASECHK.TRANS64.TRYWAIT P0, [R2+URZ+0x17060], R5 ;  /* 0x01706005020075a7 */ /* 0x000e64000800017f */
[----:B0-----:R-:W-:Y:S01]  /*ab10*/  LOP3.LUT R3, R0, R19, RZ, 0xfc, !PT ;  /* 0x0000001300037212 */ /* 0x001fe200078efcff */
[----:B-1----:R-:W-:Y:S06]  /*ab20*/  @!P0 BRA `(.L_x_8880) ;  /* 0x0000001000348947 */ /* 0x002fec0003800000 */
.L_x_8914:
[----:B------:R-:W-:Y:S05]  /*ab30*/  WARPSYNC.ALL ;  /* 0x0000000000007948 */ /* 0x000fea0003800000 */
[----:B0--3--:R-:W0:Y:S01]  /*ab40*/  LDSM.16.MT88.4 R4, [R3+UR38+0x6400] ;  /* 0x006400260304783b */ /* 0x009e220008004200 */
[C---:B------:R-:W-:Y:S01]  /*ab50*/  VIADD R15, R0.reuse, 0x1000 ;  /* 0x00001000000f7836 */ /* 0x040fe20000000000 */
[C---:B------:R-:W-:Y:S01]  /*ab60*/  IADD3 R27, R0.reuse, R18, R27 ;  /* 0x00000012001b7210 */ /* 0x040fe20007ffe01b */
[----:B------:R-:W-:-:S03]  /*ab70*/  VIADD R17, R0, 0x2000 ;  /* 0x0000200000117836 */ /* 0x000fc60000000000 */
[CC--:B------:R-:W-:Y:S02]  /*ab80*/  LOP3.LUT R16, R15.reuse, R19.reuse, RZ, 0xfc, !PT ;  /* 0x000000130f107212 */ /* 0x0c0fe400078efcff */
[-C--:B------:R-:W-:Y:S02]  /*ab90*/  LOP3.LUT R15, R15, R18.reuse, RZ, 0xfc, !PT ;  /* 0x000000120f0f7212 */ /* 0x080fe400078efcff */
[C---:B------:R-:W-:Y:S02]  /*aba0*/  LOP3.LUT R19, R17.reuse, R19, RZ, 0xfc, !PT ;  /* 0x0000001311137212 */ /* 0x040fe400078efcff */
[----:B------:R-:W-:Y:S01]  /*abb0*/  LOP3.LUT R17, R17, R18, RZ, 0xfc, !PT ;  /* 0x0000001211117212 */ /* 0x000fe200078efcff */
[----:B------:R-:W-:-:S04]  /*abc0*/  IMAD.IADD R15, R26, 0x1, R15 ;  /* 0x000000011a0f7824 */ /* 0x000fc800078e020f */
[----:B------:R-:W-:Y:S01]  /*abd0*/  IMAD.IADD R17, R26, 0x1, R17 ;  /* 0x000000011a117824 */ /* 0x000fe200078e0211 */
[C-C-:B0-----:R-:W-:Y:S02]  /*abe0*/  PRMT R8, R4.reuse, 0x6420, R5.reuse ;  /* 0x0000642004087816 */ /* 0x141fe40000000005 */
[----:B------:R-:W-:Y:S02]  /*abf0*/  PRMT R9, R4, 0x7531, R5 ;  /* 0x0000753104097816 */ /* 0x000fe40000000005 */
[----:B------:R-:W-:Y:S02]  /*ac00*/  LOP3.LUT R5, R0, R18, RZ, 0xfc, !PT ;  /* 0x0000001200057212 */ /* 0x000fe400078efcff */
[C-C-:B------:R-:W-:Y:S02]  /*ac10*/  PRMT R10, R6.reuse, 0x6420, R7.reuse ;  /* 0x00006420060a7816 */ /* 0x140fe40000000007 */
[----:B------:R-:W-:Y:S01]  /*ac20*/  PRMT R11, R6, 0x7531, R7 ;  /* 0x00007531060b7816 */ /* 0x000fe20000000007 */
[----:B------:R-:W-:-:S02]  /*ac30*/  IMAD.IADD R12, R26, 0x1, R5 ;  /* 0x000000011a0c7824 */ /* 0x000fc400078e0205 */
[----:B------:R-:W-:-:S03]  /*ac40*/  IMAD.IADD R26, R26, 0x1, R27 ;  /* 0x000000011a1a7824 */ /* 0x000fc600078e021b */
        /* <DEDUP_REMOVED lines=39> */
.L_x_8881:
[----:B-1----:R1:W-:Y:S01]  /*aec0*/  SYNCS.ARRIVE.TRANS64.A1T0 RZ, [R2+URZ+0x17050], RZ ;  /* 0x017050ff02ff79a7 */ /* 0x0023e2000810003f */
[----:B------:R-:W-:Y:S01]  /*aed0*/  BAR.SYNC.DEFER_BLOCKING 0x2, 0x80 ;  /* 0x0082000000007b1d */ /* 0x000fe20000010000 */
[----:B------:R-:W-:-:S13]  /*aee0*/  ISETP.NE.AND P0, PT, R28, RZ, PT ;  /* 0x000000ff1c00720c */ /* 0x000fda0003f05270 */
[----:B------:R-:W-:Y:S02]  /*aef0*/  @!P0 VIADD R0, R2, 0x17080 ;  /* 0x0001708002008836 */ /* 0x000fe40000000000 */
[----:B-1----:R-:W-:-:S03]  /*af00*/  IMAD.MOV.U32 R2, RZ, RZ, RZ ;  /* 0x000000ffff027224 */ /* 0x002fc600078e00ff */
[----:B------:R-:W-:-:S04]  /*af10*/  @!P0 PRMT R0, RZ, 0x654, R0 ;  /* 0x00000654ff008816 */ /* 0x000fc80000000000 */
[----:B------:R1:W-:Y:S02]  /*af20*/  @!P0 SYNCS.ARRIVE.TRANS64.RED.A1T0 RZ, [R0+URZ], RZ ;  /* 0x000000ff00ff89a7 */ /* 0x0003e4000810043f */
[----:B-1----:R-:W-:-:S05]  /*af30*/  VIADD R0, R13, 0x1 ;  /* 0x000000010d007836 */ /* 0x002fca0000000000 */
[----:B------:R-:W-:-:S04]  /*af40*/  ISETP.NE.AND P0, PT, R0, 0x2, PT ;  /* 0x000000020000780c */ /* 0x000fc80003f05270 */
[----:B------:R-:W-:Y:S02]  /*af50*/  SEL R3, RZ, 0x1, P0 ;  /* 0x00000001ff037807 */ /* 0x000fe40000000000 */
[----:B------:R-:W-:Y:S02]  /*af60*/  SEL R0, R0, RZ, P0 ;  /* 0x000000ff00007207 */ /* 0x000fe40000000000 */
[----:B------:R-:W-:-:S07]  /*af70*/  LOP3.LUT R14, R14, R3, RZ, 0x3c, !PT ;  /* 0x000000030e0e7212 */ /* 0x000fce00078e3cff */
.L_x_8834:
[----:B------:R-:W1:Y:S01]  /*af80*/  S2R R4, SR_CgaCtaId ;  /* 0x0000000000047919 */ /* 0x000e620000008800 */
[----:B------:R-:W-:Y:S02]  /*af90*/  MOV R3, 0x400 ;  /* 0x0000040000037802 */ /* 0x000fe40000000f00 */
[----:B------:R-:W-:Y:S02]  /*afa0*/  SHF.L.U32 R2, R2, 0x1f, RZ ;  /* 0x0000001f02027819 */ /* 0x000fe400000006ff */
[----:B-1----:R-:W-:-:S04]  /*afb0*/  LEA R7, R4, R3, 0x18 ;  /* 0x0000000304077211 */ /* 0x002fc800078ec0ff */
[----:B------:R-:W1:Y:S02]  /*afc0*/  SYNCS.PHASECHK.TRANS64.TRYWAIT P0, [R7+URZ+0x17020], R2 ;  /* 0x01702002070075a7 */ /* 0x000e64000800017f */
[----:B-1----:R-:W-:Y:S05]  /*afd0*/  @!P0 BRA `(.L_x_8882) ;  /* 0x0000000c001c8947 */ /* 0x002fea0003800000 */
.L_x_8915:
        /* <DEDUP_REMOVED lines=13> */
.L_x_8883:
        /* <DEDUP_REMOVED lines=12> */
.L_x_8916:
[----:B------:R-:W1:Y:S02]  /*b170*/  SYNCS.PHASECHK.TRANS64.TRYWAIT P1, [R3+URZ], R2 ;  /* 0x00000002030075a7 */ /* 0x000e64000802017f */
[----:B-1----:R-:W-:Y:S05]  /*b180*/  @!P1 BRA `(.L_x_8885) ;  /* 0x0000000800d89947 */ /* 0x002fea0003800000 */
.L_x_8917:
[----:B------:R-:W-:Y:S05]  /*b190*/  @!P0 BRA `(.L_x_8886) ;  /* 0x0000000000048947 */ /* 0x000fea0003800000 */
[----:B------:R-:W-:Y:S01]  /*b1a0*/  BPT.TRAP 0x1 ;  /* 0x000000040000795c */ /* 0x000fe20000300000 */
.L_x_8886:
[----:B-1----:R-:W-:-:S04]  /*b1b0*/  IMAD R3, R0, 0x8, R7 ;  /* 0x0000000800037824 */ /* 0x002fc800078e0207 */
[----:B------:R-:W1:Y:S02]  /*b1c0*/  SYNCS.PHASECHK.TRANS64.TRYWAIT P1, [R3+URZ+0x17060], R4 ;  /* 0x01706004030075a7 */ /* 0x000e64000802017f */
[----:B-1----:R-:W-:Y:S05]  /*b1d0*/  @!P1 BRA `(.L_x_8887) ;  /* 0x0000000800d89947 */ /* 0x002fea0003800000 */
.L_x_8918:
[----:B------:R-:W-:Y:S05]  /*b1e0*/  @!P0 BRA `(.L_x_8888) ;  /* 0x0000000000048947 */ /* 0x000fea0003800000 */
[----:B------:R-:W-:Y:S01]  /*b1f0*/  BPT.TRAP 0x1 ;  /* 0x000000040000795c */ /* 0x000fe20000300000 */
.L_x_8888:
[----:B0-----:R-:W-:-:S04]  /*b200*/  IMAD R5, R6, 0x8, R7 ;  /* 0x0000000806057824 */ /* 0x001fc800078e0207 */
[----:B------:R-:W0:Y:S02]  /*b210*/  SYNCS.PHASECHK.TRANS64.TRYWAIT P1, [R5+URZ+0x17060], R2 ;  /* 0x01706002050075a7 */ /* 0x000e24000802017f */
[----:B0-----:R-:W-:Y:S05]  /*b220*/  @!P1 BRA `(.L_x_8889) ;  /* 0x0000000800d89947 */ /* 0x001fea0003800000 */
.L_x_8919:
[----:B------:R-:W-:Y:S05]  /*b230*/  @!P0 BRA `(.L_x_8890) ;  /* 0x0000000000048947 */ /* 0x000fea0003800000 */
[----:B------:R-:W-:Y:S01]  /*b240*/  BPT.TRAP 0x1 ;  /* 0x000000040000795c */ /* 0x000fe20000300000 */
.L_x_8890:
[----:B------:R-:W2:Y:S02]  /*b250*/  SYNCS.PHASECHK.TRANS64.TRYWAIT P0, [R3+URZ+0x17080], R4 ;  /* 0x01708004030075a7 */ /* 0x000ea4000800017f */
[----:B--2---:R-:W-:Y:S05]  /*b260*/  @!P0 BRA `(.L_x_8891) ;  /* 0x0000000800dc8947 */ /* 0x004fea0003800000 */
.L_x_8892:
[----:B---3--:R3:W4:Y:S02]  /*b270*/  SYNCS.PHASECHK.TRANS64.TRYWAIT P0, [R5+URZ+0x17080], R2 ;  /* 0x01708002050075a7 */ /* 0x008724000800017f */
[----:B----4-:R-:W-:Y:S05]  /*b280*/  @!P0 NANOSLEEP.SYNCS 0x989680 ;  /* 0x009896800000895d */ /* 0x010fea0003900000 */
[----:B------:R-:W4:Y:S02]  /*b290*/  @!P0 SYNCS.PHASECHK.TRANS64 P0, [R5+URZ+0x17080], R2 ;  /* 0x01708002050085a7 */ /* 0x000f24000800007f */
[----:B----4-:R-:W-:Y:S05]  /*b2a0*/  @!P0 BRA `(.L_x_8892) ;  /* 0xfffffffc00f08947 */ /* 0x010fea000383ffff */
.L_x_8804:
[----:B------:R-:W-:Y:S05]  /*b2b0*/  BSYNC B6 ;  /* 0x0000000000067941 */ /* 0x000fea0003800000 */
.L_x_8801:
[----:B------:R-:W-:Y:S05]  /*b2c0*/  EXIT ;  /* 0x000000000000794d */ /* 0x000fea0003800000 */
.L_x_8808:
[----:B0-----:R-:W-:-:S04]  /*b2d0*/  IMAD.U32 R3, RZ, RZ, UR38 ;  /* 0x00000026ff037e24 */ /* 0x001fc8000f8e00ff */
[----:B------:R0:W1:Y:S03]  /*b2e0*/  SYNCS.PHASECHK.TRANS64.TRYWAIT P0, [R3+URZ+0x17000], R0 ;  /* 0x01700000030075a7 */ /* 0x000066000800017f */
[----:B-1----:R-:W-:Y:S05]  /*b2f0*/  @!P0 NANOSLEEP.SYNCS 0x989680 ;  /* 0x009896800000895d */ /* 0x002fea0003900000 */
[----:B------:R-:W1:Y:S02]  /*b300*/  @!P0 SYNCS.PHASECHK.TRANS64 P0, [R3+URZ+0x17000], R0 ;  /* 0x01700000030085a7 */ /* 0x000e64000800007f */
[----:B-1----:R-:W-:Y:S05]  /*b310*/  @!P0 BRA `(.L_x_8808) ;  /* 0xfffffffc00ec8947 */ /* 0x002fea000383ffff */
[----:B------:R-:W-:Y:S05]  /*b320*/  BRA `(.L_x_8893) ;  /* 0xffffff60009c7947 */ /* 0x000fea000383ffff */
.L_x_8812:
[----:B0-----:R-:W-:-:S04]  /*b330*/  IMAD.U32 R3, RZ, RZ, UR38 ;  /* 0x00000026ff037e24 */ /* 0x001fc8000f8e00ff */
[----:B------:R0:W2:Y:S03]  /*b340*/  SYNCS.PHASECHK.TRANS64.TRYWAIT P2, [R3+URZ+0x17030], R0 ;  /* 0x01703000030075a7 */ /* 0x0000a6000804017f */
[----:B--2---:R-:W-:Y:S05]  /*b350*/  @!P2 NANOSLEEP.SYNCS 0x989680 ;  /* 0x009896800000a95d */ /* 0x004fea0003900000 */
[----:B------:R-:W2:Y:S02]  /*b360*/  @!P2 SYNCS.PHASECHK.TRANS64 P2, [R3+URZ+0x17030], R0 ;  /* 0x017030000300a5a7 */ /* 0x000ea4000804007f */
[----:B--2---:R-:W-:Y:S05]  /*b370*/  @!P2 BRA `(.L_x_8812) ;  /* 0xfffffffc00eca947 */ /* 0x004fea000383ffff */
[----:B------:R-:W-:Y:S05]  /*b380*/  BRA `(.L_x_8811) ;  /* 0xffffff6000b87947 */ /* 0x000fea000383ffff */
.L_x_8817:
[----:B-1----:R-:W-:-:S04]  /*b390*/  IMAD.U32 R5, RZ, RZ, UR21 ;  /* 0x00000015ff057e24 */ /* 0x002fc8000f8e00ff */
[----:B------:R1:W2:Y:S03]  /*b3a0*/  SYNCS.PHASECHK.TRANS64.TRYWAIT P2, [R5+URZ+0x17030], R4 ;  /* 0x01703004050075a7 */ /* 0x0002a6000804017f */
[----:B--2---:R-:W-:Y:S05]  /*b3b0*/  @!P2 NANOSLEEP.SYNCS 0x989680 ;  /* 0x009896800000a95d */ /* 0x004fea0003900000 */
[----:B------:R-:W2:Y:S02]  /*b3c0*/  @!P2 SYNCS.PHASECHK.TRANS64 P2, [R5+URZ+0x17030], R4 ;  /* 0x017030040500a5a7 */ /* 0x000ea4000804007f */
[----:B--2---:R-:W-:Y:S05]  /*b3d0*/  @!P2 BRA `(.L_x_8817) ;  /* 0xfffffffc00eca947 */ /* 0x004fea000383ffff */
[----:B------:R-:W-:Y:S05]  /*b3e0*/  BRA `(.L_x_8816) ;  /* 0xffffff8400447947 */ /* 0x000fea000383ffff */
.L_x_8821:
[----:B-1----:R-:W-:-:S04]  /*b3f0*/  IMAD.U32 R5, RZ, RZ, UR14 ;  /* 0x0000000eff057e24 */ /* 0x002fc8000f8e00ff */
[----:B------:R1:W2:Y:S03]  /*b400*/  SYNCS.PHASECHK.TRANS64.TRYWAIT P2, [R5+URZ+0x17050], R4 ;  /* 0x01705004050075a7 */ /* 0x0002a6000804017f */
[----:B--2---:R-:W-:Y:S05]  /*b410*/  @!P2 NANOSLEEP.SYNCS 0x989680 ;  /* 0x009896800000a95d */ /* 0x004fea0003900000 */
[----:B------:R-:W2:Y:S02]  /*b420*/  @!P2 SYNCS.PHASECHK.TRANS64 P2, [R5+URZ+0x17050], R4 ;  /* 0x017050040500a5a7 */ /* 0x000ea4000804007f */
[----:B--2---:R-:W-:Y:S05]  /*b430*/  @!P2 BRA `(.L_x_8821) ;  /* 0xfffffffc00eca947 */ /* 0x004fea000383ffff */
[----:B------:R-:W-:Y:S05]  /*b440*/  BRA `(.L_x_8820) ;  /* 0xffffff88009c7947 */ /* 0x000fea000383ffff */
.L_x_8827:
[----:B-1----:R-:W-:-:S04]  /*b450*/  IMAD.U32 R3, RZ, RZ, UR16 ;  /* 0x00000010ff037e24 */ /* 0x002fc8000f8e00ff */
[----:B------:R1:W2:Y:S03]  /*b460*/  SYNCS.PHASECHK.TRANS64.TRYWAIT P1, [R3+URZ+0x17050], R2 ;  /* 0x01705002030075a7 */ /* 0x0002a6000802017f */
[----:B--2---:R-:W-:Y:S05]  /*b470*/  @!P1 NANOSLEEP.SYNCS 0x989680 ;  /* 0x009896800000995d */ /* 0x004fea0003900000 */
[----:B------:R-:W2:Y:S02]  /*b480*/  @!P1 SYNCS.PHASECHK.TRANS64 P1, [R3+URZ+0x17050], R2 ;  /* 0x01705002030095a7 */ /* 0x000ea4000802007f */
[----:B--2---:R-:W-:Y:S05]  /*b490*/  @!P1 BRA `(.L_x_8827) ;  /* 0xfffffffc00ec9947 */ /* 0x004fea000383ffff */
[----:B------:R-:W-:Y:S05]  /*b4a0*/  BRA `(.L_x_8826) ;  /* 0xffffff9c00f07947 */ /* 0x000fea000383ffff */
.L_x_8840:
[----:B------:R-:W-:Y:S02]  /*b4b0*/  IMAD.MOV.U32 R13, RZ, RZ, R20 ;  /* 0x000000ffff0d7224 */ /* 0x000fe400078e0014 */
[----:B------:R-:W-:Y:S02]  /*b4c0*/  IMAD.MOV.U32 R12, RZ, RZ, RZ ;  /* 0x000000ffff0c7224 */ /* 0x000fe400078e00ff */
[----:B------:R-:W-:Y:S02]  /*b4d0*/  IMAD.MOV.U32 R11, RZ, RZ, 0x1f ;  /* 0x0000001fff0b7424 */ /* 0x000fe400078e00ff */
[----:B------:R-:W-:-:S07]  /*b4e0*/  IMAD.MOV.U32 R15, RZ, RZ, -0x1 ;  /* 0xffffffffff0f7424 */ /* 0x000fce00078e00ff */
[----:B------:R-:W-:Y:S05]  /*b4f0*/  WARPSYNC.COLLECTIVE R15, `(.L_x_8894) ;  /* 0x000000000f087348 */ /* 0x000fea0003c00000 */
[----:B------:R0:W1:Y:S02]  /*b500*/  SHFL.IDX P6, R14, R13, R12, R11 ;  /* 0x0000000c0d0e7389 */ /* 0x00006400000c000b */
[----:B01----:R-:W-:Y:S01]  /*b510*/  ENDCOLLECTIVE ;  /* 0x000000000000791b */ /* 0x003fe20003800000 */
.L_x_8894:
[----:B------:R-:W-:Y:S05]  /*b520*/  BRA `(.L_x_8895) ;  /* 0xffffffd400347947 */ /* 0x000fea000383ffff */
.L_x_8842:
[----:B------:R-:W-:Y:S01]  /*b530*/  BSSY B0, `(.L_x_8896) ;  /* 0x0000006000007945 */ /* 0x000fe20003800000 */
[----:B------:R-:W-:-:S07]  /*b540*/  IMAD.MOV.U32 R15, RZ, RZ, -0x1 ;  /* 0xffffffffff0f7424 */ /* 0x000fce00078e00ff */
[----:B0-----:R-:W-:Y:S05]  /*b550*/  WARPSYNC.COLLECTIVE R15, `(.L_x_8897) ;  /* 0x000000000f0c7348 */ /* 0x001fea0003c00000 */
[----:B------:R-:W-:Y:S02]  /*b560*/  ELECT P6, UR62, PT ;  /* 0x00000000003e782f */ /* 0x000fe400038c0000 */
[----:B------:R-:W-:Y:S01]  /*b570*/  MOV R14, UR62 ;  /* 0x0000003e000e7c02 */ /* 0x000fe20008000f00 */
[----:B0-----:R-:W-:Y:S10]  /*b580*/  ENDCOLLECTIVE ;  /* 0x000000000000791b */ /* 0x001ff40003800000 */
.L_x_8897:
[----:B------:R-:W-:Y:S05]  /*b590*/  BSYNC B0 ;  /* 0x0000000000007941 */ /* 0x000fea0003800000 */
.L_x_8896:
[----:B------:R-:W-:Y:S05]  /*b5a0*/  BRA `(.L_x_8898) ;  /* 0xffffffd4003c7947 */ /* 0x000fea000383ffff */
.L_x_8844:
[----:B--2---:R2:W3:Y:S02]  /*b5b0*/  SYNCS.PHASECHK.TRANS64.TRYWAIT P0, [R25+URZ+0x17080], R2 ;  /* 0x01708002190075a7 */ /* 0x0044e4000800017f */
[----:B---3--:R-:W-:Y:S05]  /*b5c0*/  @!P0 NANOSLEEP.SYNCS 0x989680 ;  /* 0x009896800000895d */ /* 0x008fea0003900000 */
[----:B------:R-:W3:Y:S02]  /*b5d0*/  @!P0 SYNCS.PHASECHK.TRANS64 P0, [R25+URZ+0x17080], R2 ;  /* 0x01708002190085a7 */ /* 0x000ee4000800007f */
[----:B---3--:R-:W-:Y:S05]  /*b5e0*/  @!P0 BRA `(.L_x_8844) ;  /* 0xfffffffc00f08947 */ /* 0x008fea000383ffff */
[----:B------:R-:W-:Y:S05]  /*b5f0*/  BRA `(.L_x_8899) ;  /* 0xffffffd400907947 */ /* 0x000fea000383ffff */
.L_x_8846:
[----:B---3--:R3:W4:Y:S02]  /*b600*/  SYNCS.PHASECHK.TRANS64.TRYWAIT P0, [R25+URZ+0x17040], R2 ;  /* 0x01704002190075a7 */ /* 0x008724000800017f */
[----:B----4-:R-:W-:Y:S05]  /*b610*/  @!P0 NANOSLEEP.SYNCS 0x989680 ;  /* 0x009896800000895d */ /* 0x010fea0003900000 */
[----:B------:R-:W4:Y:S02]  /*b620*/  @!P0 SYNCS.PHASECHK.TRANS64 P0, [R25+URZ+0x17040], R2 ;  /* 0x01704002190085a7 */ /* 0x000f24000800007f */
[----:B----4-:R-:W-:Y:S05]  /*b630*/  @!P0 BRA `(.L_x_8846) ;  /* 0xfffffffc00f08947 */ /* 0x010fea000383ffff */
[----:B------:R-:W-:Y:S05]  /*b640*/  BRA `(.L_x_8900) ;  /* 0xffffffd800047947 */ /* 0x000fea000383ffff */
.L_x_8849:
        /* <DEDUP_REMOVED lines=8> */
.L_x_8901:
[----:B------:R-:W-:Y:S02]  /*b6d0*/  IMAD.MOV.U32 R13, RZ, RZ, R4 ;  /* 0x000000ffff0d7224 */ /* 0x000fe400078e0004 */
[----:B------:R-:W-:-:S07]  /*b6e0*/  IMAD.MOV.U32 R2, RZ, RZ, R14 ;  /* 0x000000ffff027224 */ /* 0x000fce00078e000e */
[----:B------:R-:W-:Y:S05]  /*b6f0*/  WARPSYNC.COLLECTIVE R15, `(.L_x_8902) ;  /* 0x000000000f087348 */ /* 0x000fea0003c00000 */
[----:B------:R0:W1:Y:S02]  /*b700*/  SHFL.IDX P6, R14, R13, R12, R11 ;  /* 0x0000000c0d0e7389 */ /* 0x00006400000c000b */
[----:B01----:R-:W-:Y:S01]  /*b710*/  ENDCOLLECTIVE ;  /* 0x000000000000791b */ /* 0x003fe20003800000 */
.L_x_8902:
        /* <DEDUP_REMOVED lines=10> */
.L_x_8903:
[----:B------:R-:W-:-:S05]  /*b7c0*/  @!P3 IADD3 R20, P4, R6, R3, RZ ;  /* 0x000000030614b210 */ /* 0x000fca0007f9e0ff */
[----:B------:R-:W-:Y:S02]  /*b7d0*/  @!P3 IMAD.X R3, RZ, RZ, R2, P4 ;  /* 0x000000ffff03b224 */ /* 0x000fe400020e0602 */
[----:B------:R-:W-:Y:S02]  /*b7e0*/  @!P3 IMAD.MOV.U32 R2, RZ, RZ, R20 ;  /* 0x000000ffff02b224 */ /* 0x000fe400078e0014 */
[----:B------:R-:W-:-:S03]  /*b7f0*/  IMAD.MOV.U32 R13, RZ, RZ, R4 ;  /* 0x000000ffff0d7224 */ /* 0x000fc600078e0004 */
[----:B------:R-:W-:Y:S01]  /*b800*/  @!PT LDS RZ, [RZ] ;  /* 0x00000000fffff984 */ /* 0x000fe20000000800 */
[----:B------:R-:W-:Y:S01]  /*b810*/  @!PT LDS RZ, [RZ] ;  /* 0x00000000fffff984 */ /* 0x000fe20000000800 */
[----:B------:R-:W-:Y:S01]  /*b820*/  @!PT LDS RZ, [RZ] ;  /* 0x00000000fffff984 */ /* 0x000fe20000000800 */
[----:B------:R0:W-:Y:S04]  /*b830*/  @!P3 LDGSTS.E.BYPASS.LTC128B.128 [R21+0xc400], desc[UR44][R2.64], !P2 ;  /* 0x0c4000000215bfae */ /* 0x0001e8000d101d6c */
[----:B------:R0:W-:Y:S04]  /*b840*/  @!P3 LDGSTS.E.BYPASS.LTC128B.128 [R21+0xdc00], desc[UR44][R2.64+0x20], !P0 ;  /* 0x0dc000200215bfae */ /* 0x0001e8000c101d6c */
[----:B------:R0:W-:Y:S01]  /*b850*/  @!P3 LDGSTS.E.BYPASS.LTC128B.128 [R21+0xf400], desc[UR44][R2.64+0x40], !P1 ;  /* 0x0f4000400215bfae */ /* 0x0001e2000c901d6c */
[----:B------:R-:W-:-:S07]  /*b860*/  IMAD.MOV.U32 R17, RZ, RZ, R14 ;  /* 0x000000ffff117224 */ /* 0x000fce00078e000e */
[----:B0-----:R-:W-:Y:S05]  /*b870*/  WARPSYNC.COLLECTIVE R15, `(.L_x_8904) ;  /* 0x000000000f087348 */ /* 0x001fea0003c00000 */
[----:B------:R1:W2:Y:S02]  /*b880*/  SHFL.IDX P6, R14, R13, R12, R11 ;  /* 0x0000000c0d0e7389 */ /* 0x0002a400000c000b */
[----:B012---:R-:W-:Y:S01]  /*b890*/  ENDCOLLECTIVE ;  /* 0x000000000000791b */ /* 0x007fe20003800000 */
.L_x_8904:
[----:B------:R-:W-:-:S05]  /*b8a0*/  VIADD R3, R9, 0x40 ;  /* 0x0000004009037836 */ /* 0x000fca0000000000 */
[----:B------:R-:W-:Y:S01]  /*b8b0*/  ISETP.GE.AND P4, PT, R3, R10, PT ;  /* 0x0000000a0300720c */ /* 0x000fe20003f86270 */
[----:B------:R-:W-:Y:S02]  /*b8c0*/  IMAD.MOV.U32 R13, RZ, RZ, R8 ;  /* 0x000000ffff0d7224 */ /* 0x000fe400078e0008 */
[----:B------:R-:W-:-:S10]  /*b8d0*/  IMAD.MOV.U32 R12, RZ, RZ, RZ ;  /* 0x000000ffff0c7224 */ /* 0x000fd400078e00ff */
[----:B------:R-:W-:Y:S01]  /*b8e0*/  @!P4 IADD3 R14, P3, R6, R14, RZ ;  /* 0x0000000e060ec210 */ /* 0x000fe20007f7e0ff */
[----:B------:R-:W-:-:S04]  /*b8f0*/  @!P4 VIADD R5, R0, UR38 ;  /* 0x000000260005cc36 */ /* 0x000fc80008000000 */
[----:B------:R-:W-:-:S08]  /*b900*/  @!P4 IMAD.MOV.U32 R2, RZ, RZ, R14 ;  /* 0x000000ffff02c224 */ /* 0x000fd000078e000e */
[----:B------:R-:W-:Y:S05]  /*b910*/  WARPSYNC.COLLECTIVE R15, `(.L_x_8905) ;  /* 0x000000000f087348 */ /* 0x000fea0003c00000 */
[----:B------:R0:W1:Y:S02]  /*b920*/  SHFL.IDX P6, R14, R13, R12, R11 ;  /* 0x0000000c0d0e7389 */ /* 0x00006400000c000b */
[----:B01----:R-:W-:Y:S01]  /*b930*/  ENDCOLLECTIVE ;  /* 0x000000000000791b */ /* 0x003fe20003800000 */
.L_x_8905:
[----:B------:R-:W-:-:S04]  /*b940*/  @!P4 IMAD.X R17, RZ, RZ, R17, P3 ;  /* 0x000000ffff11c224 */ /* 0x000fc800018e0611 */
[----:B------:R-:W-:-:S05]  /*b950*/  @!P4 IMAD.MOV.U32 R3, RZ, RZ, R17 ;  /* 0x000000ffff03c224 */ /* 0x000fca00078e0011 */
[----:B------:R-:W-:Y:S01]  /*b960*/  @!PT LDS RZ, [RZ] ;  /* 0x00000000fffff984 */ /* 0x000fe20000000800 */
[----:B------:R-:W-:Y:S01]  /*b970*/  @!PT LDS RZ, [RZ] ;  /* 0x00000000fffff984 */ /* 0x000fe20000000800 */
[----:B------:R-:W-:Y:S01]  /*b980*/  @!PT LDS RZ, [RZ] ;  /* 0x00000000fffff984 */ /* 0x000fe20000000800 */
[----:B------:R0:W-:Y:S01]  /*b990*/  @!P4 LDGSTS.E.BYPASS.LTC128B.128 [R5+0xcc00], desc[UR44][R2.64], !P2 ;  /* 0x0cc000000205cfae */ /* 0x0001e2000d101d6c */
[----:B------:R-:W-:-:S03]  /*b9a0*/  IMAD.MOV.U32 R13, RZ, RZ, R7 ;  /* 0x000000ffff0d7224 */ /* 0x000fc600078e0007 */
[----:B------:R0:W-:Y:S04]  /*b9b0*/  @!P4 LDGSTS.E.BYPASS.LTC128B.128 [R5+0xe400], desc[UR44][R2.64+0x20], !P0 ;  /* 0x0e4000200205cfae */ /* 0x0001e8000c101d6c */
[----:B------:R0:W-:Y:S01]  /*b9c0*/  @!P4 LDGSTS.E.BYPASS.LTC128B.128 [R5+0xfc00], desc[UR44][R2.64+0x40], !P1 ;  /* 0x0fc000400205cfae */ /* 0x0001e2000c901d6c */
[----:B------:R-:W-:-:S07]  /*b9d0*/  IMAD.MOV.U32 R8, RZ, RZ, R14 ;  /* 0x000000ffff087224 */ /* 0x000fce00078e000e */
[----:B0-----:R-:W-:Y:S05]  /*b9e0*/  WARPSYNC.COLLECTIVE R15, `(.L_x_8906) ;  /* 0x000000000f087348 */ /* 0x001fea0003c00000 */
[----:B------:R1:W2:Y:S02]  /*b9f0*/  SHFL.IDX P6, R14, R13, R12, R11 ;  /* 0x0000000c0d0e7389 */ /* 0x0002a400000c000b */
[----:B012---:R-:W-:Y:S01]  /*ba00*/  ENDCOLLECTIVE ;  /* 0x000000000000791b */ /* 0x007fe20003800000 */
.L_x_8906:
[----:B------:R-:W-:Y:S05]  /*ba10*/  BRA `(.L_x_8907) ;  /* 0xffffffdc00a47947 */ /* 0x000fea000383ffff */
.L_x_8852:
[----:B---3--:R3:W4:Y:S02]  /*ba20*/  SYNCS.PHASECHK.TRANS64.TRYWAIT P0, [R25+URZ+0x17020], R4 ;  /* 0x01702004190075a7 */ /* 0x008724000800017f */
[----:B----4-:R-:W-:Y:S05]  /*ba30*/  @!P0 NANOSLEEP.SYNCS 0x989680 ;  /* 0x009896800000895d */ /* 0x010fea0003900000 */
[----:B------:R-:W4:Y:S02]  /*ba40*/  @!P0 SYNCS.PHASECHK.TRANS64 P0, [R25+URZ+0x17020], R4 ;  /* 0x01702004190085a7 */ /* 0x000f24000800007f */
[----:B----4-:R-:W-:Y:S05]  /*ba50*/  @!P0 BRA `(.L_x_8852) ;  /* 0xfffffffc00f08947 */ /* 0x010fea000383ffff */
[----:B------:R-:W-:Y:S05]  /*ba60*/  BRA `(.L_x_8908) ;  /* 0xffffffdc00ec7947 */ /* 0x000fea000383ffff */
.L_x_8857:
[----:B-1----:R1:W2:Y:S02]  /*ba70*/  SYNCS.PHASECHK.TRANS64.TRYWAIT P0, [R6+URZ+0x17080], R3 ;  /* 0x01708003060075a7 */ /* 0x0022a4000800017f */
[----:B--2---:R-:W-:Y:S05]  /*ba80*/  @!P0 NANOSLEEP.SYNCS 0x989680 ;  /* 0x009896800000895d */ /* 0x004fea0003900000 */
[----:B------:R-:W2:Y:S02]  /*ba90*/  @!P0 SYNCS.PHASECHK.TRANS64 P0, [R6+URZ+0x17080], R3 ;  /* 0x01708003060085a7 */ /* 0x000ea4000800007f */
[----:B--2---:R-:W-:Y:S05]  /*baa0*/  @!P0 BRA `(.L_x_8857) ;  /* 0xfffffffc00f08947 */ /* 0x004fea000383ffff */
[----:B------:R-:W-:Y:S05]  /*bab0*/  BRA `(.L_x_8909) ;  /* 0xffffffe0009c7947 */ /* 0x000fea000383ffff */
.L_x_8863:
[----:B--2---:R2:W3:Y:S02]  /*bac0*/  SYNCS.PHASECHK.TRANS64.TRYWAIT P0, [R6+URZ+0x17040], R3 ;  /* 0x01704003060075a7 */ /* 0x0044e4000800017f */
[----:B---3--:R-:W-:Y:S05]  /*bad0*/  @!P0 NANOSLEEP.SYNCS 0x989680 ;  /* 0x009896800000895d */ /* 0x008fea0003900000 */
[----:B------:R-:W3:Y:S02]  /*bae0*/  @!P0 SYNCS.PHASECHK.TRANS64 P0, [R6+URZ+0x17040], R3 ;  /* 0x01704003060085a7 */ /* 0x000ee4000800007f */
[----:B---3--:R-:W-:Y:S05]  /*baf0*/  @!P0 BRA `(.L_x_8863) ;  /* 0xfffffffc00f08947 */ /* 0x008fea000383ffff */
[----:B------:R-:W-:Y:S05]  /*bb00*/  BRA `(.L_x_8910) ;  /* 0xffffffe4007c7947 */ /* 0x000fea000383ffff */
.L_x_8870:
[----:B--2---:R2:W3:Y:S02]  /*bb10*/  SYNCS.PHASECHK.TRANS64.TRYWAIT P0, [R3+URZ+0x17070], R2 ;  /* 0x01707002030075a7 */ /* 0x0044e4000800017f */
[----:B---3--:R-:W-:Y:S05]  /*bb20*/  @!P0 NANOSLEEP.SYNCS 0x989680 ;  /* 0x009896800000895d */ /* 0x008fea0003900000 */
[----:B------:R-:W3:Y:S02]  /*bb30*/  @!P0 SYNCS.PHASECHK.TRANS64 P0, [R3+URZ+0x17070], R2 ;  /* 0x01707002030085a7 */ /* 0x000ee4000800007f */
[----:B---3--:R-:W-:Y:S05]  /*bb40*/  @!P0 BRA `(.L_x_8870) ;  /* 0xfffffffc00f08947 */ /* 0x008fea000383ffff */
[----:B------:R-:W-:Y:S05]  /*bb50*/  BRA `(.L_x_8911) ;  /* 0xffffffe8006c7947 */ /* 0x000fea000383ffff */
.L_x_8872:
[----:B--2---:R2:W3:Y:S02]  /*bb60*/  SYNCS.PHASECHK.TRANS64.TRYWAIT P0, [R3+URZ+0x17060], R4 ;  /* 0x01706004030075a7 */ /* 0x0044e4000800017f */
[----:B---3--:R-:W-:Y:S05]  /*bb70*/  @!P0 NANOSLEEP.SYNCS 0x989680 ;  /* 0x009896800000895d */ /* 0x008fea0003900000 */
[----:B------:R-:W3:Y:S02]  /*bb80*/  @!P0 SYNCS.PHASECHK.TRANS64 P0, [R3+URZ+0x17060], R4 ;  /* 0x01706004030085a7 */ /* 0x000ee4000800007f */
[----:B---3--:R-:W-:Y:S05]  /*bb90*/  @!P0 BRA `(.L_x_8872) ;  /* 0xfffffffc00f08947 */ /* 0x008fea000383ffff */
[----:B------:R-:W-:Y:S05]  /*bba0*/  BRA `(.L_x_8912) ;  /* 0xffffffe800707947 */ /* 0x000fea000383ffff */
.L_x_8878:
[----:B0-----:R0:W1:Y:S02]  /*bbb0*/  SYNCS.PHASECHK.TRANS64.TRYWAIT P0, [R2+URZ+0x17070], R3 ;  /* 0x01707003020075a7 */ /* 0x001064000800017f */
[----:B-1----:R-:W-:Y:S05]  /*bbc0*/  @!P0 NANOSLEEP.SYNCS 0x989680 ;  /* 0x009896800000895d */ /* 0x002fea0003900000 */
[----:B------:R-:W1:Y:S02]  /*bbd0*/  @!P0 SYNCS.PHASECHK.TRANS64 P0, [R2+URZ+0x17070], R3 ;  /* 0x01707003020085a7 */ /* 0x000e64000800007f */
[----:B-1----:R-:W-:Y:S05]  /*bbe0*/  @!P0 BRA `(.L_x_8878) ;  /* 0xfffffffc00f08947 */ /* 0x002fea000383ffff */
[----:B------:R-:W-:Y:S05]  /*bbf0*/  BRA `(.L_x_8913) ;  /* 0xffffffec00a07947 */ /* 0x000fea000383ffff */
.L_x_8880:
[----:B0-----:R0:W1:Y:S02]  /*bc00*/  SYNCS.PHASECHK.TRANS64.TRYWAIT P0, [R2+URZ+0x17060], R5 ;  /* 0x01706005020075a7 */ /* 0x001064000800017f */
[----:B-1----:R-:W-:Y:S05]  /*bc10*/  @!P0 NANOSLEEP.SYNCS 0x989680 ;  /* 0x009896800000895d */ /* 0x002fea0003900000 */
[----:B------:R-:W1:Y:S02]  /*bc20*/  @!P0 SYNCS.PHASECHK.TRANS64 P0, [R2+URZ+0x17060], R5 ;  /* 0x01706005020085a7 */ /* 0x000e64000800007f */
[----:B-1----:R-:W-:Y:S05]  /*bc30*/  @!P0 BRA `(.L_x_8880) ;  /* 0xfffffffc00f08947 */ /* 0x002fea000383ffff */
[----:B------:R-:W-:Y:S05]  /*bc40*/  BRA `(.L_x_8914) ;  /* 0xffffffec00b87947 */ /* 0x000fea000383ffff */
.L_x_8882:
[----:B-1----:R1:W2:Y:S02]  /*bc50*/  SYNCS.PHASECHK.TRANS64.TRYWAIT P0, [R7+URZ+0x17020], R2 ;  /* 0x01702002070075a7 */ /* 0x0022a4000800017f */
[----:B--2---:R-:W-:Y:S05]  /*bc60*/  @!P0 NANOSLEEP.SYNCS 0x989680 ;  /* 0x009896800000895d */ /* 0x004fea0003900000 */
[----:B------:R-:W2:Y:S02]  /*bc70*/  @!P0 SYNCS.PHASECHK.TRANS64 P0, [R7+URZ+0x17020], R2 ;  /* 0x01702002070085a7 */ /* 0x000ea4000800007f */
[----:B--2---:R-:W-:Y:S05]  /*bc80*/  @!P0 BRA `(.L_x_8882) ;  /* 0xfffffffc00f08947 */ /* 0x004fea000383ffff */
[----:B------:R-:W-:Y:S05]  /*bc90*/  BRA `(.L_x_8915) ;  /* 0xfffffff000d07947 */ /* 0x000fea000383ffff */
.L_x_8884:
[----:B0-----:R0:W1:Y:S02]  /*bca0*/  SYNCS.PHASECHK.TRANS64.TRYWAIT P1, [R5+URZ], R4 ;  /* 0x00000004050075a7 */ /* 0x001064000802017f */
[----:B-1----:R-:W-:Y:S05]  /*bcb0*/  @!P1 NANOSLEEP.SYNCS 0x989680 ;  /* 0x009896800000995d */ /* 0x002fea0003900000 */
[----:B------:R-:W1:Y:S02]  /*bcc0*/  @!P1 SYNCS.PHASECHK.TRANS64 P1, [R5+URZ], R4 ;  /* 0x00000004050095a7 */ /* 0x000e64000802007f */
[----:B-1----:R-:W-:Y:S05]  /*bcd0*/  @!P1 BRA `(.L_x_8884) ;  /* 0xfffffffc00f09947 */ /* 0x002fea000383ffff */
[----:B------:R-:W-:Y:S05]  /*bce0*/  BRA `(.L_x_8916) ;  /* 0xfffffff400207947 */ /* 0x000fea000383ffff */
.L_x_8885:
[----:B-1----:R1:W2:Y:S02]  /*bcf0*/  SYNCS.PHASECHK.TRANS64.TRYWAIT P1, [R3+URZ], R2 ;  /* 0x00000002030075a7 */ /* 0x0022a4000802017f */
[----:B--2---:R-:W-:Y:S05]  /*bd00*/  @!P1 NANOSLEEP.SYNCS 0x989680 ;  /* 0x009896800000995d */ /* 0x004fea0003900000 */
[----:B------:R-:W2:Y:S02]  /*bd10*/  @!P1 SYNCS.PHASECHK.TRANS64 P1, [R3+URZ], R2 ;  /* 0x00000002030095a7 */ /* 0x000ea4000802007f */
[----:B--2---:R-:W-:Y:S05]  /*bd20*/  @!P1 BRA `(.L_x_8885) ;  /* 0xfffffffc00f09947 */ /* 0x004fea000383ffff */
[----:B------:R-:W-:Y:S05]  /*bd30*/  BRA `(.L_x_8917) ;  /* 0xfffffff400147947 */ /* 0x000fea000383ffff */
.L_x_8887:
[----:B-1----:R1:W2:Y:S02]  /*bd40*/  SYNCS.PHASECHK.TRANS64.TRYWAIT P1, [R3+URZ+0x17060], R4 ;  /* 0x01706004030075a7 */ /* 0x0022a4000802017f */
[----:B--2---:R-:W-:Y:S05]  /*bd50*/  @!P1 NANOSLEEP.SYNCS 0x989680 ;  /* 0x009896800000995d */ /* 0x004fea0003900000 */
[----:B------:R-:W2:Y:S02]  /*bd60*/  @!P1 SYNCS.PHASECHK.TRANS64 P1, [R3+URZ+0x17060], R4 ;  /* 0x01706004030095a7 */ /* 0x000ea4000802007f */
[----:B--2---:R-:W-:Y:S05]  /*bd70*/  @!P1 BRA `(.L_x_8887) ;  /* 0xfffffffc00f09947 */ /* 0x004fea000383ffff */
[----:B------:R-:W-:Y:S05]  /*bd80*/  BRA `(.L_x_8918) ;  /* 0xfffffff400147947 */ /* 0x000fea000383ffff */
.L_x_8889:
[----:B0-----:R0:W2:Y:S02]  /*bd90*/  SYNCS.PHASECHK.TRANS64.TRYWAIT P1, [R5+URZ+0x17060], R2 ;  /* 0x01706002050075a7 */ /* 0x0010a4000802017f */
[----:B--2---:R-:W-:Y:S05]  /*bda0*/  @!P1 NANOSLEEP.SYNCS 0x989680 ;  /* 0x009896800000995d */ /* 0x004fea0003900000 */
[----:B------:R-:W2:Y:S02]  /*bdb0*/  @!P1 SYNCS.PHASECHK.TRANS64 P1, [R5+URZ+0x17060], R2 ;  /* 0x01706002050095a7 */ /* 0x000ea4000802007f */
[----:B--2---:R-:W-:Y:S05]  /*bdc0*/  @!P1 BRA `(.L_x_8889) ;  /* 0xfffffffc00f09947 */ /* 0x004fea000383ffff */
[----:B------:R-:W-:Y:S05]  /*bdd0*/  BRA `(.L_x_8919) ;  /* 0xfffffff400147947 */ /* 0x000fea000383ffff */
.L_x_8891:
[----:B--2---:R2:W3:Y:S02]  /*bde0*/  SYNCS.PHASECHK.TRANS64.TRYWAIT P0, [R3+URZ+0x17080], R4 ;  /* 0x01708004030075a7 */ /* 0x0044e4000800017f */
[----:B---3--:R-:W-:Y:S05]  /*bdf0*/  @!P0 NANOSLEEP.SYNCS 0x989680 ;  /* 0x009896800000895d */ /* 0x008fea0003900000 */
[----:B------:R-:W3:Y:S02]  /*be00*/  @!P0 SYNCS.PHASECHK.TRANS64 P0, [R3+URZ+0x17080], R4 ;  /* 0x01708004030085a7 */ /* 0x000ee4000800007f */
[----:B---3--:R-:W-:Y:S05]  /*be10*/  @!P0 BRA `(.L_x_8891) ;  /* 0xfffffffc00f08947 */ /* 0x008fea000383ffff */
[----:B------:R-:W-:Y:S05]  /*be20*/  BRA `(.L_x_8892) ;  /* 0xfffffff400107947 */ /* 0x000fea000383ffff */
.L_x_8920:
        /* <DEDUP_REMOVED lines=13> */
.L_x_13285:


//--------------------- .text._ZN7cutlass13device_kernelIN5flash11enable_sm90INS1_16FlashAttnFwdSm90INS1_25CollectiveMainloopFwdSm90ILi2EN4cute5tupleIJNS5_1CILi1EEES8_S8_EEENS6_IJNS7_ILi192EEENS7_ILi128EEENS7_ILi96EEEEEELi96ENS_12float_e4m3_tEfNS_4arch4Sm90ELb0ELb0ELb0ELb1ELb0ELb0ELb0ELb1ELb1ELb1ELb1ELb0EEENS1_21CollectiveEpilogueFwdINS6_IJSA_SC_SB_EEES9_NS_10bfloat16_tESG_Li384ELb1ELb1ELb1ELb1EEENS1_36VarlenDynamicPersistentTileSchedulerILi192ELi128ELi384ELi128ELb1ELb1ELb1ELb0ELb1ELb1EEEEEEEEEvNT_6ParamsE --------------------------
	.section	.text._ZN7cutlass13device_kernelIN5flash11enable_sm90INS1_16FlashAttnFwdSm90INS1_25CollectiveMainloopFwdSm90ILi2EN4cute5tupleIJNS5_1CILi1EEES8_S8_EEENS6_IJNS7_ILi192EEENS7_ILi128EEENS7_ILi96EEEEEELi96ENS_12float_e4m3_tEfNS_4arch4Sm90ELb0ELb0ELb0ELb1ELb0ELb0ELb0ELb1ELb1ELb1ELb1ELb0EEENS1_21CollectiveEpilogueFwdINS6_IJSA_SC_SB_EEES9_NS_10bfloat16_tESG_Li384ELb1ELb1ELb1ELb1EEENS1_36VarlenDynamicPersistentTileSchedulerILi192ELi128ELi384ELi128ELb1ELb1ELb1ELb0ELb1ELb1EEEEEEEEEvNT_6ParamsE,"ax",@progbits
	.align	128
.text._ZN7cutlass13device_kernelIN5flash11enable_sm90INS1_16FlashAttnFwdSm90INS1_25CollectiveMainloopFwdSm90ILi2EN4cute5tupleIJNS5_1CILi1EEES8_S8_EEENS6_IJNS7_ILi192EEENS7_ILi128EEENS7_ILi96EEEEEELi96ENS_12float_e4m3_tEfNS_4arch4Sm90ELb0ELb0ELb0ELb1ELb0ELb0ELb0ELb1ELb1ELb1ELb1ELb0EEENS1_21CollectiveEpilogueFwdINS6_IJSA_SC_SB_EEES9_NS_10bfloat16_tESG_Li384ELb1ELb1ELb1ELb1EEENS1_36VarlenDynamicPersistentTileSchedulerILi192ELi128ELi384ELi128ELb1ELb1ELb1ELb0ELb1ELb1EEEEEEEEEvNT_6ParamsE:
        .type           _ZN7cutlass13device_kernelIN5flash11enable_sm90INS1_16FlashAttnFwdSm90INS1_25CollectiveMainloopFwdSm90ILi2EN4cute5tupleIJNS5_1CILi1EEES8_S8_EEENS6_IJNS7_ILi192EEENS7_ILi128EEENS7_ILi96EEEEEELi96ENS_12float_e4m3_tEfNS_4arch4Sm90ELb0ELb0ELb0ELb1ELb0ELb0ELb0ELb1ELb1ELb1ELb1ELb0EEENS1_21CollectiveEpilogueFwdINS6_IJSA_SC_SB_EEES9_NS_10bfloat16_tESG_Li384ELb1ELb1ELb1ELb1EEENS1_36VarlenDynamicPersistentTileSchedulerILi192ELi128ELi384ELi128ELb1ELb1ELb1ELb0ELb1ELb1EEEEEEEEEvNT_6ParamsE,@function
        .size           _ZN7cutlass13device_kernelIN5flash11enable_sm90INS1_16FlashAttnFwdSm90INS1_25CollectiveMainloopFwdSm90ILi2EN4cute5tupleIJNS5_1CILi1EEES8_S8_EEENS6_IJNS7_ILi192EEENS7_ILi128EEENS7_ILi96EEEEEELi96ENS_12float_e4m3_tEfNS_4arch4Sm90ELb0ELb0ELb0ELb1ELb0ELb0ELb0ELb1ELb1ELb1ELb1ELb0EEENS1_21CollectiveEpilogueFwdINS6_IJSA_SC_SB_EEES9_NS_10bfloat16_tESG_Li384ELb1ELb1ELb1ELb1EEENS1_36VarlenDynamicPersistentTileSchedulerILi192ELi128ELi384ELi128ELb1ELb1ELb1ELb0ELb1ELb1EEEEEEEEEvNT_6ParamsE,(.L_x_13286 - _ZN7cutlass13device_kernelIN5flash11enable_sm90INS1_16FlashAttnFwdSm90INS1_25CollectiveMainloopFwdSm90ILi2EN4cute5tupleIJNS5_1CILi1EEES8_S8_EEENS6_IJNS7_ILi192EEENS7_ILi128EEENS7_ILi96EEEEEELi96ENS_12float_e4m3_tEfNS_4arch4Sm90ELb0ELb0ELb0ELb1ELb0ELb0ELb0ELb1ELb1ELb1ELb1ELb0EEENS1_21CollectiveEpilogueFwdINS6_IJSA_SC_SB_EEES9_NS_10bfloat16_tESG_Li384ELb1ELb1ELb1ELb1EEENS1_36VarlenDynamicPersistentTileSchedulerILi192ELi128ELi384ELi128ELb1ELb1ELb1ELb0ELb1ELb1EEEEEEEEEvNT_6ParamsE)
        .other          _ZN7cutlass13device_kernelIN5flash11enable_sm90INS1_16FlashAttnFwdSm90INS1_25CollectiveMainloopFwdSm90ILi2EN4cute5tupleIJNS5_1CILi1EEES8_S8_EEENS6_IJNS7_ILi192EEENS7_ILi128EEENS7_ILi96EEEEEELi96ENS_12float_e4m3_tEfNS_4arch4Sm90ELb0ELb0ELb0ELb1ELb0ELb0ELb0ELb1ELb1ELb1ELb1ELb0EEENS1_21CollectiveEpilogueFwdINS6_IJSA_SC_SB_EEES9_NS_10bfloat16_tESG_Li384ELb1ELb1ELb1ELb1EEENS1_36VarlenDynamicPersistentTileSchedulerILi192ELi128ELi384ELi128ELb1ELb1ELb1ELb0ELb1ELb1EEEEEEEEEvNT_6ParamsE,@"STO_CUDA_ENTRY STV_DEFAULT"
_ZN7cutlass13device_kernelIN5flash11enable_sm90INS1_16FlashAttnFwdSm90INS1_25CollectiveMainloopFwdSm90ILi2EN4cute5tupleIJNS5_1CILi1EEES8_S8_EEENS6_IJNS7_ILi192EEENS7_ILi128EEENS7_ILi96EEEEEELi96ENS_12float_e4m3_tEfNS_4arch4Sm90ELb0ELb0ELb0ELb1ELb0ELb0ELb0ELb1ELb1ELb1ELb1ELb0EEENS1_21CollectiveEpilogueFwdINS6_IJSA_SC_SB_EEES9_NS_10bfloat16_tESG_Li384ELb1ELb1ELb1ELb1EEENS1_36VarlenDynamicPersistentTileSchedulerILi192ELi128ELi384ELi128ELb1ELb1ELb1ELb0ELb1ELb1EEEEEEEEEvNT_6ParamsE:
[----:B------:R-:W0:Y:S02]  /*0000*/  LDC R1, c[0x0][0x28] ;  /* 0x00000a00ff017b82 */ /* 0x000e240000000800 */
[----:B0-----:R-:W-:Y:S01]  /*0010*/  VIADD R1, R1, 0xffffffd0 ;  /* 0xffffffd001017836 */ /* 0x001fe20000000000 */
[----:B------:R-:W0:Y:S01]  /*0020*/  S2R R3, SR_TID.X ;  /* 0x0000000000037919 */ /* 0x000e220000002100 */
[----:B------:R-:W-:Y:S01]  /*0030*/  ELECT P0, URZ, PT ;  /* 0x00000000003f782f */ /* 0x000fe20003800000 */
[----:B------:R-:W-:Y:S01]  /*0040*/  BSSY B0, `(.L_x_8921) ;  /* 0x000000e000007945 */ /* 0x000fe20003800000 */
[----:B0-----:R-:W-:-:S05]  /*0050*/  SHF.R.U32.HI R0, RZ, 0x5, R3 ;  /* 0x00000005ff007819 */ /* 0x001fca0000011603 */
[----:B------:R-:W0:Y:S02]  /*0060*/  SHFL.IDX PT, R2, R0, RZ, 0x1f ;  /* 0x00001fff00027589 */ /* 0x000e2400000e0000 */
[----:B0-----:R-:W-:Y:S02]  /*0070*/  ISETP.EQ.AND P0, PT, R2, RZ, P0 ;  /* 0x000000ff0200720c */ /* 0x001fe40000702270 */
[----:B------:R-:W-:-:S11]  /*0080*/  SHF.R.U32.HI R2, RZ, 0x7, R3 ;  /* 0x00000007ff027819 */ /* 0x000fd60000011603 */
        /* <DEDUP_REMOVED lines=9> */
.L_x_8922:
[----:B------:R-:W-:Y:S05]  /*0120*/  BSYNC B0 ;  /* 0x0000000000007941 */ /* 0x000fea0003800000 */
.L_x_8921:
        /* <DEDUP_REMOVED lines=41> */
.L_x_8923:
        /* <DEDUP_REMOVED lines=22> */
.L_x_8924:
        /* <DEDUP_REMOVED lines=18> */
.L_x_8925:
        /* <DEDUP_REMOVED lines=22> */
.L_x_8926:
        /* <DEDUP_REMOVED lines=22> */
.L_x_8927:
[----:B------:R-:W-:Y:S01]  /*0900*/  PLOP3.LUT P0, PT, PT, PT, UP0, 0x80, 0x0 ;  /* 0x000000000000781c */ /* 0x000fe20003f0f008 */
[----:B------:R-:W-:Y:S01]  /*0910*/  UMOV UR40, 0x1 ;  /* 0x0000000100287882 */ /* 0x000fe20000000000 */
[----:B------:R-:W-:Y:S01]  /*0920*/  NOP ;  /* 0x0000000000007918 */ /* 0x000fe20000000000 */
[----:B------:R-:W-:Y:S01]  /*0930*/  USEL UR40, UR40, 0x2, !UP0 ;  /* 0x0000000228287887 */ /* 0x000fe2000c000000 */
[----:B------:R-:W-:Y:S01]  /*0940*/  ULDC.64 UR52, c[0x0][0x208] ;  /* 0x0000820000347ab9 */ /* 0x000fe20000000a00 */
[----:B012-4-:R-:W-:Y:S08]  /*0950*/  BAR.SYNC.DEFER_BLOCKING 0x0 ;  /* 0x0000000000007b1d */ /* 0x017ff00000010000 */
[----:B------:R-:W-:Y:S05]  /*0960*/  @!P0 BRA `(.L_x_8928) ;  /* 0x0000008c00e08947 */ /* 0x000fea0003800000 */
.L_x_8929:
[----:B------:R-:W-:-:S08]  /*0970*/  NOP ;  /* 0x0000000000007918 */ /* 0x000fd00000000000 */
[----:B------:R-:W0:Y:S02]  /*0980*/  USETMAXREG.TRY_ALLOC.CTAPOOL UP0, 0xa0 ;  /* 0x000000a0000079c8 */ /* 0x000e240008000600 */
[----:B0-----:R-:W-:-:S13]  /*0990*/  PLOP3.LUT P0, PT, PT, PT, UP0, 0x80, 0x0 ;  /* 0x000000000000781c */ /* 0x001fda0003f0f008 */
[----:B------:R-:W-:Y:S05]  /*09a0*/  @!P0 BRA `(.L_x_8929) ;  /* 0xfffffffc00f08947 */ /* 0x000fea000383ffff */
[----:B------:R-:W0:Y:S08]  /*09b0*/  S2UR UR5, SR_CgaCtaId ;  /* 0x00000000000579c3 */ /* 0x000e300000008800 */
[----:B------:R-:W-:Y:S06]  /*09c0*/  BAR.ARV 0x8, 0x200 ;  /* 0x0208000000007b1d */ /* 0x000fec0000002000 */
[----:B------:R-:W-:-:S02]  /*09d0*/  UMOV UR4, 0x400 ;  /* 0x0000040000047882 */ /* 0x000fc40000000000 */
[----:B------:R-:W-:Y:S01]  /*09e0*/  BAR.SYNC.DEFER_BLOCKING 0x5, 0x200 ;  /* 0x0148000000007b1d */ /* 0x000fe20000010000 */
[----:B0-----:R-:W-:-:S09]  /*09f0*/  ULEA UR4, UR5, UR4, 0x18 ;  /* 0x0000000405047291 */ /* 0x001fd2000f8ec03f */
[----:B------:R-:W0:Y:S01]  /*0a00*/  LDS.128 R36, [UR4+0x19cd0] ;  /* 0x019cd004ff247984 */ /* 0x000e220008000c00 */
[----:B------:R-:W-:Y:S01]  /*0a10*/  ULDC UR4, c[0x0][0xc3c] ;  /* 0x00030f0000047ab9 */ /* 0x000fe20000000800 */
[----:B------:R-:W-:Y:S06]  /*0a20*/  BAR.ARV 0x4, 0x200 ;  /* 0x0108000000007b1d */ /* 0x000fec0000002000 */
[----:B0-----:R-:W-:-:S13]  /*0a30*/  ISETP.GE.AND P0, PT, R39, UR4, PT ;  /* 0x0000000427007c0c */ /* 0x001fda000bf06270 */
[----:B------:R-:W-:Y:S05]  /*0a40*/  @P0 EXIT ;  /* 0x000000000000094d */ /* 0x000fea0003800000 */
[----:B------:R-:W0:Y:S01]  /*0a50*/  S2R R0, SR_TID.X ;  /* 0x0000000000007919 */ /* 0x000e220000002100 */
[----:B------:R-:W-:Y:S01]  /*0a60*/  R2UR UR5, R37 ;  /* 0x00000000250572ca */ /* 0x000fe200000e0000 */
[----:B------:R-:W-:Y:S01]  /*0a70*/  ULOP3.LUT UR48, UR40, 0x1, URZ, 0xfc, !UPT ;  /* 0x0000000128307892 */ /* 0x000fe2000f8efc3f */
[----:B------:R-:W-:Y:S01]  /*0a80*/  R2UR UR6, R38 ;  /* 0x00000000260672ca */ /* 0x000fe200000e0000 */
[----:B------:R-:W-:Y:S01]  /*0a90*/  UMOV UR47, URZ ;  /* 0x0000003f002f7c82 */ /* 0x000fe20008000000 */
[----:B------:R-:W-:Y:S01]  /*0aa0*/  UMOV UR46, URZ ;  /* 0x0000003f002e7c82 */ /* 0x000fe20008000000 */
[----:B------:R-:W-:Y:S01]  /*0ab0*/  UMOV UR36, URZ ;  /* 0x0000003f00247c82 */ /* 0x000fe20008000000 */
[----:B0-----:R-:W-:-:S05]  /*0ac0*/  VIADD R12, R0, 0xffffff80 ;  /* 0xffffff80000c7836 */ /* 0x001fca0000000000 */
[----:B------:R-:W-:-:S04]  /*0ad0*/  SHF.R.S32.HI R0, RZ, 0x1f, R12 ;  /* 0x0000001fff007819 */ /* 0x000fc8000001140c */
[CC--:B------:R-:W-:Y:S02]  /*0ae0*/  LEA.HI R2, R0.reuse, R12.reuse, RZ, 0x7 ;  /* 0x0000000c00027211 */ /* 0x0c0fe400078f38ff */
[-C--:B------:R-:W-:Y:S02]  /*0af0*/  LEA.HI R4, R0, R12.reuse, RZ, 0x5 ;  /* 0x0000000c00047211 */ /* 0x080fe400078f28ff */
[----:B------:R-:W-:Y:S02]  /*0b00*/  LOP3.LUT R3, R2, 0xffffff80, RZ, 0xc0, !PT ;  /* 0xffffff8002037812 */ /* 0x000fe400078ec0ff */
[----:B------:R-:W-:Y:S01]  /*0b10*/  SHF.R.S32.HI R13, RZ, 0x7, R2 ;  /* 0x00000007ff0d7819 */ /* 0x000fe20000011402 */
[----:B------:R-:W-:Y:S02]  /*0b20*/  IMAD.SHL.U32 R5, R4, 0x10, RZ ;  /* 0x0000001004057824 */ /* 0x000fe400078e00ff */
[----:B------:R-:W-:Y:S01]  /*0b30*/  IMAD.IADD R11, R12, 0x1, -R3 ;  /* 0x000000010c0b7824 */ /* 0x000fe200078e0a03 */
[----:B------:R-:W-:-:S02]  /*0b40*/  LEA.HI R3, R0, R12, RZ, 0x4 ;  /* 0x0000000c00037211 */ /* 0x000fc400078f20ff */
[----:B------:R-:W-:Y:S02]  /*0b50*/  LEA.HI R0, R0, R12, RZ, 0x2 ;  /* 0x0000000c00007211 */ /* 0x000fe400078f10ff */
[----:B------:R-:W-:Y:S02]  /*0b60*/  SHF.R.S32.HI R7, RZ, 0x1f, R11 ;  /* 0x0000001fff077819 */ /* 0x000fe4000001140b */
[----:B------:R-:W-:Y:S02]  /*0b70*/  SHF.R.S32.HI R4, RZ, 0x4, R3 ;  /* 0x00000004ff047819 */ /* 0x000fe40000011403 */
[----:B------:R-:W-:Y:S02]  /*0b80*/  LEA.HI R8, R7, R11, RZ, 0x2 ;  /* 0x0000000b07087211 */ /* 0x000fe400078f10ff */
[C---:B------:R-:W-:Y:S02]  /*0b90*/  LOP3.LUT R2, R3.reuse, 0x7fffff0, RZ, 0xc0, !PT ;  /* 0x07fffff003027812 */ /* 0x040fe400078ec0ff */
[----:B------:R-:W-:-:S02]  /*0ba0*/  LEA.HI R3, R3, R4, RZ, 0x1 ;  /* 0x0000000403037211 */ /* 0x000fc400078f08ff */
[----:B------:R-:W-:Y:S01]  /*0bb0*/  SHF.R.S32.HI R9, RZ, 0x2, R8 ;  /* 0x00000002ff097819 */ /* 0x000fe20000011408 */
[----:B------:R-:W-:Y:S01]  /*0bc0*/  IMAD.IADD R2, R12, 0x1, -R2 ;  /* 0x000000010c027824 */ /* 0x000fe200078e0a02 */
[----:B------:R-:W-:Y:S02]  /*0bd0*/  SHF.R.S32.HI R6, RZ, 0x1f, R8 ;  /* 0x0000001fff067819 */ /* 0x000fe40000011408 */
[----:B------:R-:W-:Y:S02]  /*0be0*/  LOP3.LUT R3, R3, 0x1ffffffe, RZ, 0xc0, !PT ;  /* 0x1ffffffe03037812 */ /* 0x000fe400078ec0ff */
[----:B------:R-:W-:Y:S01]  /*0bf0*/  LEA.HI R10, R6, R9, RZ, 0x3 ;  /* 0x00000009060a7211 */ /* 0x000fe200078f18ff */
[----:B------:R-:W-:Y:S01]  /*0c00*/  IMAD.HI R6, R13, 0x55555556, RZ ;  /* 0x555555560d067827 */ /* 0x000fe200078e02ff */
[----:B------:R-:W-:Y:S02]  /*0c10*/  LOP3.LUT R5, R5, 0xfffffe00, RZ, 0xc0, !PT ;  /* 0xfffffe0005057812 */ /* 0x000fe400078ec0ff */
[----:B------:R-:W-:Y:S01]  /*0c20*/  LOP3.LUT R10, R10, 0xfffffff8, RZ, 0xc0, !PT ;  /* 0xfffffff80a0a7812 */ /* 0x000fe200078ec0ff */
[----:B------:R-:W-:Y:S01]  /*0c30*/  IMAD.IADD R3, R4, 0x1, -R3 ;  /* 0x0000000104037824 */ /* 0x000fe200078e0a03 */
[----:B------:R-:W-:Y:S01]  /*0c40*/  LOP3.LUT R4, R0, 0xfffffffc, RZ, 0xc0, !PT ;  /* 0xfffffffc00047812 */ /* 0x000fe200078ec0ff */
[----:B------:R-:W-:Y:S01]  /*0c50*/  IMAD R2, R2, 0x20, R5 ;  /* 0x0000002002027824 */ /* 0x000fe200078e0205 */
[----:B------:R-:W-:Y:S01]  /*0c60*/  LEA.HI R7, R7, R11, RZ, 0x5 ;  /* 0x0000000b07077211 */ /* 0x000fe200078f28ff */
[----:B------:R-:W-:Y:S01]  /*0c70*/  IMAD.IADD R10, R9, 0x1, -R10 ;  /* 0x00000001090a7824 */ /* 0x000fe200078e0a0a */
[----:B------:R-:W-:Y:S01]  /*0c80*/  LOP3.LUT R8, R8, 0x7ffffffc, RZ, 0xc0, !PT ;  /* 0x7ffffffc08087812 */ /* 0x000fe200078ec0ff */
[----:B------:R-:W-:Y:S01]  /*0c90*/  IMAD.IADD R9, R12, 0x1, -R4 ;  /* 0x000000010c097824 */ /* 0x000fe200078e0a04 */
[----:B------:R-:W-:Y:S01]  /*0ca0*/  LEA.HI R6, R6, R6, RZ, 0x1 ;  /* 0x0000000606067211 */ /* 0x000fe200078f08ff */
[----:B------:R-:W-:Y:S01]  /*0cb0*/  IMAD R2, R3, 0x8, R2 ;  /* 0x0000000803027824 */ /* 0x000fe200078e0202 */
[----:B------:R-:W-:Y:S01]  /*0cc0*/  SHF.R.S32.HI R7, RZ, 0x5, R7 ;  /* 0x00000005ff077819 */ /* 0x000fe20000011407 */
[----:B------:R-:W-:Y:S01]  /*0cd0*/  IMAD.SHL.U32 R16, R9, 0x8, RZ ;  /* 0x0000000809107824 */ /* 0x000fe200078e00ff */
[----:B------:R-:W-:Y:S01]  /*0ce0*/  SHF.R.S32.HI R0, RZ, 0x2, R0 ;  /* 0x00000002ff007819 */ /* 0x000fe20000011400 */
[----:B------:R-:W-:Y:S01]  /*0cf0*/  IMAD.IADD R8, R11, 0x1, -R8 ;  /* 0x000000010b087824 */ /* 0x000fe200078e0a08 */
[----:B------:R0:W-:Y:S01]  /*0d00*/  STL [R1+0x2c], R2 ;  /* 0x00002c0201007387 */ /* 0x0001e20000100800 */
[----:B------:R-:W-:-:S02]  /*0d10*/  IMAD R6, R6, -0x3, R13 ;  /* 0xfffffffd06067824 */ /* 0x000fc400078e020d */
[----:B------:R-:W-:Y:S02]  /*0d20*/  IMAD R7, R7, 0x10, R10 ;  /* 0x0000001007077824 */ /* 0x000fe400078e020a */
[C---:B------:R-:W-:Y:S02]  /*0d30*/  VIADD R17, R16.reuse, 0x20 ;  /* 0x0000002010117836 */ /* 0x040fe40000000000 */
[----:B------:R-:W-:Y:S02]  /*0d40*/  VIADD R18, R16, 0x40 ;  /* 0x0000004010127836 */ /* 0x000fe40000000000 */
[----:B------:R-:W-:Y:S01]  /*0d50*/  IMAD.SHL.U32 R4, R8, 0x2, RZ ;  /* 0x0000000208047824 */ /* 0x000fe200078e00ff */
[----:B0-----:R-:W-:Y:S01]  /*0d60*/  LEA.HI R2, R9, R9, RZ, 0x1 ;  /* 0x0000000909027211 */ /* 0x001fe200078f08ff */
[----:B------:R-:W-:Y:S01]  /*0d70*/  IMAD R5, R6, 0x40, R7 ;  /* 0x0000004006057824 */ /* 0x000fe200078e0207 */
[----:B------:R-:W-:Y:S01]  /*0d80*/  SHF.R.S32.HI R3, RZ, 0x1f, R17 ;  /* 0x0000001fff037819 */ /* 0x000fe20000011411 */
[C---:B------:R-:W-:Y:S01]  /*0d90*/  VIADD R3, R4.reuse, 0x8 ;  /* 0x0000000804037836 */ /* 0x040fe20000000000 */
[----:B------:R-:W-:Y:S01]  /*0da0*/  SHF.R.S32.HI R0, RZ, 0x1f, R18 ;  /* 0x0000001fff007819 */ /* 0x000fe20000011412 */
[----:B------:R-:W-:Y:S01]  /*0db0*/  VIADD R0, R4, 0x10 ;  /* 0x0000001004007836 */ /* 0x000fe20000000000 */
[----:B------:R-:W-:Y:S01]  /*0dc0*/  LOP3.LUT R2, R2, 0x1ffffffe, RZ, 0xc0, !PT ;  /* 0x1ffffffe02027812 */ /* 0x000fe200078ec0ff */
[C---:B------:R-:W-:Y:S01]  /*0dd0*/  VIADD R157, R4.reuse, 0x18 ;  /* 0x00000018049d7836 */ /* 0x040fe20000000000 */
[----:B------:R-:W-:Y:S01]  /*0de0*/  STL [R1+0x24], R5 ;  /* 0x0000240501007387 */ /* 0x000fe20000100800 */
[----:B------:R-:W-:-:S02]  /*0df0*/  VIADD R154, R4, 0x30 ;  /* 0x00000030049a7836 */ /* 0x000fc40000000000 */
[C---:B------:R-:W-:Y:S01]  /*0e00*/  VIADD R156, R4.reuse, 0x20 ;  /* 0x00000020049c7836 */ /* 0x040fe20000000000 */
[----:B------:R0:W-:Y:S01]  /*0e10*/  STL [R1+0x8], R4 ;  /* 0x0000080401007387 */ /* 0x0001e20000100800 */
[C---:B------:R-:W-:Y:S02]  /*0e20*/  VIADD R155, R4.reuse, 0x28 ;  /* 0x00000028049b7836 */ /* 0x040fe40000000000 */
[C---:B------:R-:W-:Y:S01]  /*0e30*/  VIADD R153, R4.reuse, 0x38 ;  /* 0x0000003804997836 */ /* 0x040fe20000000000 */
[----:B------:R1:W-:Y:S01]  /*0e40*/  STL [R1+0x4], R3 ;  /* 0x0000040301007387 */ /* 0x0003e20000100800 */
[C---:B------:R-:W-:Y:S02]  /*0e50*/  VIADD R152, R4.reuse, 0x40 ;  /* 0x0000004004987836 */ /* 0x040fe40000000000 */
[C---:B------:R-:W-:Y:S01]  /*0e60*/  VIADD R23, R4.reuse, 0x48 ;  /* 0x0000004804177836 */ /* 0x040fe20000000000 */
[----:B------:R2:W-:Y:S01]  /*0e70*/  STL [R1], R0 ;  /* 0x0000000001007387 */ /* 0x0005e20000100800 */
[----:B------:R-:W-:-:S02]  /*0e80*/  VIADD R22, R4, 0x50 ;  /* 0x0000005004167836 */ /* 0x000fc40000000000 */
[----:B------:R-:W-:Y:S01]  /*0e90*/  VIADD R19, R4, 0x58 ;  /* 0x0000005804137836 */ /* 0x000fe20000000000 */
[----:B0-----:R-:W-:Y:S01]  /*0ea0*/  SHF.R.S32.HI R4, RZ, 0x1f, R3 ;  /* 0x0000001fff047819 */ /* 0x001fe20000011403 */
[----:B------:R-:W-:Y:S01]  /*0eb0*/  IMAD.IADD R2, R9, 0x1, -R2 ;  /* 0x0000000109027824 */ /* 0x000fe200078e0a02 */
[----:B-1----:R-:W-:-:S03]  /*0ec0*/  SHF.R.S32.HI R3, RZ, 0x1f, R0 ;  /* 0x0000001fff037819 */ /* 0x002fc60000011400 */
[----:B------:R0:W-:Y:S01]  /*0ed0*/  STL [R1+0x20], R4 ;  /* 0x0000200401007387 */ /* 0x0001e20000100800 */
[----:B--2---:R-:W-:Y:S02]  /*0ee0*/  SHF.R.S32.HI R0, RZ, 0x1f, R157 ;  /* 0x0000001fff007819 */ /* 0x004fe4000001149d */
[----:B------:R-:W-:Y:S01]  /*0ef0*/  SHF.R.S32.HI R0, RZ, 0x1f, R154 ;  /* 0x0000001fff007819 */ /* 0x000fe2000001149a */
[----:B------:R1:W-:Y:S01]  /*0f00*/  STL [R1+0x1c], R3 ;  /* 0x00001c0301007387 */ /* 0x0003e20000100800 */
[----:B------:R-:W-:Y:S01]  /*0f10*/  SHF.R.S32.HI R0, RZ, 0x1f, R23 ;  /* 0x0000001fff007819 */ /* 0x000fe20000011417 */
[----:B------:R-:W-:Y:S01]  /*0f20*/  IMAD R0, R2, 0x8, R5 ;  /* 0x0000000802007824 */ /* 0x000fe200078e0205 */
[----:B0-----:R-:W-:-:S04]  /*0f30*/  SHF.R.S32.HI R4, RZ, 0x1f, R156 ;  /* 0x0000001fff047819 */ /* 0x001fc8000001149c */
[----:B------:R0:W-:Y:S01]  /*0f40*/  STL [R1+0x28], R0 ;  /* 0x0000280001007387 */ /* 0x0001e20000100800 */
[----:B------:R-:W-:Y:S02]  /*0f50*/  SHF.R.S32.HI R4, RZ, 0x1f, R153 ;  /* 0x0000001fff047819 */ /* 0x000fe40000011499 */
[----:B-1----:R-:W-:Y:S02]  /*0f60*/  SHF.R.S32.HI R3, RZ, 0x1f, R155 ;  /* 0x0000001fff037819 */ /* 0x002fe4000001149b */
[----:B------:R-:W-:Y:S02]  /*0f70*/  SHF.R.S32.HI R3, RZ, 0x1f, R152 ;  /* 0x0000001fff037819 */ /* 0x000fe40000011498 */
[----:B------:R-:W-:Y:S02]  /*0f80*/  SHF.R.S32.HI R4, RZ, 0x1f, R22 ;  /* 0x0000001fff047819 */ /* 0x000fe40000011416 */
[----:B------:R-:W-:-:S07]  /*0f90*/  SHF.R.S32.HI R3, RZ, 0x1f, R19 ;  /* 0x0000001fff037819 */ /* 0x000fce0000011413 */
.L_x_8969:
[----:B012-4-:R-:W1:Y:S01]  /*0fa0*/  LDC.64 R2, c[0x0][0xc88] ;  /* 0x00032200ff027b82 */ /* 0x017e620000000a00 */
[----:B------:R-:W-:Y:S01]  /*0fb0*/  ULDC.64 UR14, c[0x0][0x998] ;  /* 0x00026600000e7ab9 */ /* 0x000fe20000000a00 */
[----:B------:R-:W-:Y:S01]  /*0fc0*/  ULDC.64 UR12, c[0x0][0x990] ;  /* 0x00026400000c7ab9 */ /* 0x000fe20000000a00 */
[----:B------:R-:W-:Y:S01]  /*0fd0*/  ULDC.64 UR8, c[0x0][0xa28] ;  /* 0x00028a0000087ab9 */ /* 0x000fe20000000a00 */
[----:B------:R-:W-:Y:S01]  /*0fe0*/  ULDC.64 UR10, c[0x0][0xa20] ;  /* 0x00028800000a7ab9 */ /* 0x000fe20000000a00 */
[----:B------:R-:W-:Y:S01]  /*0ff0*/  ULOP3.LUT UR39, UR6, 0xffff, URZ, 0xc0, !UPT ;  /* 0x0000ffff06277892 */ /* 0x000fe2000f8ec03f */
[----:B------:R-:W-:Y:S01]  /*1000*/  ULDC UR4, c[0x0][0x424] ;  /* 0x0001090000047ab9 */ /* 0x000fe20000000800 */
[----:B-1----:R-:W-:-:S06]  /*1010*/  IMAD.WIDE R2, R39, 0x4, R2 ;  /* 0x0000000427027825 */ /* 0x002fcc00078e0202 */
        /* <DEDUP_REMOVED lines=11> */
[----:B---3--:R-:W1:Y:S08]  /*10d0*/  @P1 LDC.64 R8, c[0x0][0x9b8] ;  /* 0x00026e00ff081b82 */ /* 0x008e700000000a00 */
[----:B------:R-:W0:Y:S08]  /*10e0*/  @P0 LDC.64 R6, c[0x0][0x9a8] ;  /* 0x00026a00ff060b82 */ /* 0x000e300000000a00 */
[----:B------:R-:W3:Y:S08]  /*10f0*/  @P0 LDC.64 R14, c[0x0][0x9b0] ;  /* 0x00026c00ff0e0b82 */ /* 0x000ef00000000a00 */
[----:B------:R-:W4:Y:S01]  /*1100*/  @P1 LDC.64 R20, c[0x0][0x9c0] ;  /* 0x00027000ff141b82 */ /* 0x000f220000000a00 */
[----:B--2---:R-:W-:-:S13]  /*1110*/  R2UR UR37, R2 ;  /* 0x00000000022572ca */ /* 0x004fda00000e0000 */
[----:B------:R-:W-:Y:S02]  /*1120*/  USHF.R.S32.HI UR38, URZ, 0x1f, UR37 ;  /* 0x0000001f3f267899 */ /* 0x000fe40008011425 */
[----:B-1----:R-:W-:Y:S01]  /*1130*/  @P1 IMAD.WIDE.U32 R4, R8, UR37, RZ ;  /* 0x0000002508041c25 */ /* 0x002fe2000f8e00ff */
[----:B------:R-:W-:-:S03]  /*1140*/  @UP0 ULEA UR8, UP2, UR37, UR8, 0x2 ;  /* 0x0000000825080291 */ /* 0x000fc6000f84103f */
[----:B------:R-:W-:Y:S01]  /*1150*/  @P1 IMAD R2, R8, UR38, RZ ;  /* 0x0000002608021c24 */ /* 0x000fe2000f8e02ff */
[----:B------:R-:W-:Y:S02]  /*1160*/  @UP0 ULEA.HI.X UR9, UR37, UR9, UR38, 0x2, UP2 ;  /* 0x0000000925090291 */ /* 0x000fe400090f1426 */
[C---:B0----5:R-:W-:Y:S01]  /*1170*/  @P0 IMAD R0, R6.reuse, UR38, RZ ;  /* 0x0000002606000c24 */ /* 0x061fe2000f8e02ff */
        /* <DEDUP_REMOVED lines=51> */
.L_x_8930:
        /* <DEDUP_REMOVED lines=51> */
.L_x_8931:
        /* <DEDUP_REMOVED lines=32> */
[----:B------:R-:W-:Y:S01]  /*19e0*/  PLOP3.LUT P1, PT, PT, PT, UP0, 0x80, 0x0 ;  /* 0x000000000000781c */ /* 0x000fe20003f2f008 */
        /* <DEDUP_REMOVED lines=15> */
[----:B-1----:R-:W-:Y:S01]  /*1ae0*/  ULEA UR7, UR8, UR7, 0x18 ;  /* 0x0000000708077291 */ /* 0x002fe2000f8ec03f */
[----:B0-----:R-:W-:-:S05]  /*1af0*/  VIADD R21, R14, 0xffffff80 ;  /* 0xffffff800e157836 */ /* 0x001fca0000000000 */
[----:B------:R-:W-:-:S04]  /*1b00*/  SHF.R.S32.HI R14, RZ, 0x1f, R21 ;  /* 0x0000001fff0e7819 */ /* 0x000fc80000011415 */
[----:B------:R-:W-:-:S04]  /*1b10*/  LEA.HI R14, R14, R21, RZ, 0x7 ;  /* 0x000000150e0e7211 */ /* 0x000fc800078f38ff */
[----:B------:R-:W-:-:S05]  /*1b20*/  SHF.R.S32.HI R14, RZ, 0x7, R14 ;  /* 0x00000007ff0e7819 */ /* 0x000fca000001140e */
[----:B------:R-:W0:Y:S02]  /*1b30*/  SHFL.IDX PT, R0, R14, RZ, 0x1f ;  /* 0x00001fff0e007589 */ /* 0x000e2400000e0000 */
[----:B0-----:R-:W-:-:S13]  /*1b40*/  R2UR UR6, R0 ;  /* 0x00000000000672ca */ /* 0x001fda00000e0000 */
        /* <DEDUP_REMOVED lines=26> */
.L_x_8933:
        /* <DEDUP_REMOVED lines=13> */
.L_x_9066:
[----:B------:R-:W-:Y:S05]  /*1dc0*/  @!P0 BRA `(.L_x_8935) ;  /* 0x0000000000048947 */ /* 0x000fea0003800000 */
[----:B------:R-:W-:Y:S01]  /*1dd0*/  BPT.TRAP 0x1 ;  /* 0x000000040000795c */ /* 0x000fe20000300000 */
.L_x_8935:
[----:B------:R-:W-:Y:S02]  /*1de0*/  IMAD.U32 R4, RZ, RZ, UR46 ;  /* 0x0000002eff047e24 */ /* 0x000fe4000f8e00ff */
[----:B------:R-:W-:-:S03]  /*1df0*/  IMAD.U32 R5, RZ, RZ, UR36 ;  /* 0x00000024ff057e24 */ /* 0x000fc6000f8e00ff */
[----:B------:R-:W-:Y:S01]  /*1e00*/  SHF.L.U32 R4, R4, 0x1f, RZ ;  /* 0x0000001f04047819 */ /* 0x000fe200000006ff */
[----:B------:R-:W-:-:S04]  /*1e10*/  IMAD R5, R5, 0x8, R0 ;  /* 0x0000000805057824 */ /* 0x000fc800078e0200 */
[----:B------:R1:W2:Y:S01]  /*1e20*/  SYNCS.PHASECHK.TRANS64.TRYWAIT P1, [R5+URZ+0x19c30], R4 ;  /* 0x019c3004050075a7 */ /* 0x0002a2000802017f */
[----:B------:R-:W-:Y:S05]  /*1e30*/  @!P0 BRA `(.L_x_8936) ;  /* 0x0000000000048947 */ /* 0x000fea0003800000 */
[----:B------:R-:W-:Y:S01]  /*1e40*/  BPT.TRAP 0x1 ;  /* 0x000000040000795c */ /* 0x000fe20000300000 */
.L_x_8936:
[----:B0-----:R-:W3:Y:S01]  /*1e50*/  LDL.LU R3, [R1+0x10] ;  /* 0x0000100001037983 */ /* 0x001ee20000300800 */
[----:B------:R-:W0:Y:S02]  /*1e60*/  S2R R6, SR_TID.X ;  /* 0x0000000000067919 */ /* 0x000e240000002100 */
[----:B0-----:R-:W-:Y:S01]  /*1e70*/  LOP3.LUT P2, RZ, R6, 0x7f, RZ, 0xc0, !PT ;  /* 0x0000007f06ff7812 */ /* 0x001fe2000784c0ff */
[----:B------:R-:W-:Y:S01]  /*1e80*/  IMAD.MOV.U32 R89, RZ, RZ, RZ ;  /* 0x000000ffff597224 */ /* 0x000fe200078e00ff */
[----:B---3--:R-:W-:-:S11]  /*1e90*/  LOP3.LUT R3, R3, 0xffffffef, RZ, 0xc0, !PT ;  /* 0xffffffef03037812 */ /* 0x008fd600078ec0ff */
[----:B------:R-:W-:-:S05]  /*1ea0*/  @P2 LOP3.LUT R3, R3, 0x10, RZ, 0xfc, !PT ;  /* 0x0000001003032812 */ /* 0x000fca00078efcff */
[----:B------:R0:W-:Y:S01]  /*1eb0*/  STL [R1+0x10], R3 ;  /* 0x0000100301007387 */ /* 0x0001e20000100800 */
[----:B--2---:R-:W-:Y:S05]  /*1ec0*/  @P1 BRA `(.L_x_8937) ;  /* 0x0000000000081947 */ /* 0x004fea0003800000 */
[----:B------:R-:W2:Y:S02]  /*1ed0*/  SYNCS.PHASECHK.TRANS64.TRYWAIT P1, [R5+URZ+0x19c30], R4 ;  /* 0x019c3004050075a7 */ /* 0x000ea4000802017f */
[----:B--2---:R-:W-:Y:S05]  /*1ee0*/  @!P1 BRA `(.L_x_8938) ;  /* 0x000000d400549947 */ /* 0x004fea0003800000 */
.L_x_8937:
[----:B------:R-:W-:Y:S05]  /*1ef0*/  WARPSYNC.ALL ;  /* 0x0000000000007948 */ /* 0x000fea0003800000 */
[----:B------:R-:W-:Y:S01]  /*1f00*/  R2UR UR4, R0 ;  /* 0x00000000000472ca */ /* 0x000fe200000e0000 */
[----:B------:R-:W3:Y:S01]  /*1f10*/  LDL R7, [R1+0x8] ;  /* 0x0000080001077983 */ /* 0x000ee20000100800 */
[----:B------:R-:W-:Y:S01]  /*1f20*/  ULOP3.LUT UR12, UR51, 0x10000, URZ, 0xfc, !UPT ;  /* 0x00010000330c7892 */ /* 0x000fe2000f8efc3f */
[----:B------:R-:W-:Y:S01]  /*1f30*/  WARPGROUP.ARRIVE ;  /* 0x00000000000079c5 */ /* 0x000fe20000000000 */
[----:B------:R-:W-:Y:S01]  /*1f40*/  UMOV UR13, 0xc0000010 ;  /* 0xc0000010000d7882 */ /* 0x000fe20000000000 */
[----:B------:R-:W-:Y:S01]  /*1f50*/  UMOV UR15, 0xc0000010 ;  /* 0xc0000010000f7882 */ /* 0x000fe20000000000 */
[----:B------:R-:W-:Y:S01]  /*1f60*/  UMOV UR5, 0xc0000010 ;  /* 0xc000001000057882 */ /* 0x000fe20000000000 */
[----:B------:R-:W-:Y:S01]  /*1f70*/  UMOV UR7, 0xc0000010 ;  /* 0xc000001000077882 */ /* 0x000fe20000000000 */
[----:B------:R-:W-:Y:S01]  /*1f80*/  UIADD3 UR8, UR12, 0x300, URZ ;  /* 0x000003000c087890 */ /* 0x000fe2000fffe03f */
[----:B-12---:R-:W-:Y:S01]  /*1f90*/  IMAD.U32 R4, RZ, RZ, UR50 ;  /* 0x00000032ff047e24 */ /* 0x006fe2000f8e00ff */
[----:B------:R-:W-:Y:S01]  /*1fa0*/  UMOV UR9, 0xc0000010 ;  /* 0xc000001000097882 */ /* 0x000fe20000000000 */
[----:B------:R-:W-:Y:S01]  /*1fb0*/  UMOV UR11, 0xc0000010 ;  /* 0xc0000010000b7882 */ /* 0x000fe20000000000 */
[----:B0-----:R-:W-:Y:S01]  /*1fc0*/  IMAD.U32 R3, RZ, RZ, UR49 ;  /* 0x00000031ff037e24 */ /* 0x001fe2000f8e00ff */
[----:B------:R-:W-:Y:S01]  /*1fd0*/  UIADD3 UR4, UR4, 0x13800, URZ ;  /* 0x0001380004047890 */ /* 0x000fe2000fffe03f */
[----:B------:R-:W-:Y:S01]  /*1fe0*/  P2R R6, PR, RZ, 0x1 ;  /* 0x00000001ff067803 */ /* 0x000fe20000000000 */
[----:B------:R-:W0:Y:S01]  /*1ff0*/  S2R R88, SR_TID.X ;  /* 0x0000000000587919 */ /* 0x000e220000002100 */
[----:B------:R-:W-:Y:S01]  /*2000*/  UIADD3 UR17, UR49, -0x2, URZ ;  /* 0xfffffffe31117890 */ /* 0x000fe2000fffe03f */
[--C-:B------:R-:W-:Y:S01]  /*2010*/  IMAD.MOV.U32 R90, RZ, RZ, R89.reuse ;  /* 0x000000ffff5a7224 */ /* 0x100fe200078e0059 */
[----:B------:R-:W-:Y:S01]  /*2020*/  USHF.R.U32.HI UR4, URZ, 0x4, UR4 ;  /* 0x000000043f047899 */ /* 0x000fe20008011604 */
[--C-:B------:R-:W-:Y:S01]  /*2030*/  IMAD.MOV.U32 R92, RZ, RZ, R89.reuse ;  /* 0x000000ffff5c7224 */ /* 0x100fe200078e0059 */
[----:B------:R-:W-:Y:S01]  /*2040*/  UISETP.GE.AND UP0, UPT, UR17, UR44, UPT ;  /* 0x0000002c1100728c */ /* 0x000fe2000bf06270 */
[--C-:B------:R-:W-:Y:S01]  /*2050*/  IMAD.MOV.U32 R95, RZ, RZ, R89.reuse ;  /* 0x000000ffff5f7224 */ /* 0x100fe200078e0059 */
[----:B------:R-:W-:Y:S01]  /*2060*/  ULOP3.LUT UR4, UR4, 0x3fff, URZ, 0xc0, !UPT ;  /* 0x00003fff04047892 */ /* 0x000fe2000f8ec03f */
[----:B------:R-:W-:-:S02]  /*2070*/  IMAD.MOV.U32 R94, RZ, RZ, R89 ;  /* 0x000000ffff5e7224 */ /* 0x000fc400078e0059 */
[--C-:B------:R-:W-:Y:S01]  /*2080*/  IMAD.MOV.U32 R97, RZ, RZ, R89.reuse ;  /* 0x000000ffff617224 */ /* 0x100fe200078e0059 */
[----:B------:R-:W-:Y:S01]  /*2090*/  ULOP3.LUT UR16, UR4, 0x10000, URZ, 0xfc, !UPT ;  /* 0x0001000004107892 */ /* 0x000fe2000f8efc3f */
[--C-:B------:R-:W-:Y:S01]  /*20a0*/  IMAD.MOV.U32 R96, RZ, RZ, R89.reuse ;  /* 0x000000ffff607224 */ /* 0x100fe200078e0059 */
[----:B------:R-:W-:Y:S01]  /*20b0*/  UIADD3 UR4, UR12, 0x180, URZ ;  /* 0x000001800c047890 */ /* 0x000fe2000fffe03f */
[--C-:B------:R-:W-:Y:S01]  /*20c0*/  IMAD.MOV.U32 R99, RZ, RZ, R89.reuse ;  /* 0x000000ffff637224 */ /* 0x100fe200078e0059 */
[----:B------:R-:W-:Y:S01]  /*20d0*/  UIMAD UR14, UR36, 0x300, UR16 ;  /* 0x00000300240e78a4 */ /* 0x000fe2000f8e0210 */
[--C-:B------:R-:W-:Y:S02]  /*20e0*/  IMAD.MOV.U32 R98, RZ, RZ, R89.reuse ;  /* 0x000000ffff627224 */ /* 0x100fe400078e0059 */
[--C-:B------:R-:W-:Y:S01]  /*20f0*/  IMAD.MOV.U32 R101, RZ, RZ, R89.reuse ;  /* 0x000000ffff657224 */ /* 0x100fe200078e0059 */
[----:B------:R-:W-:Y:S01]  /*2100*/  UIADD3 UR6, UR14, 0x100, URZ ;  /* 0x000001000e067890 */ /* 0x000fe2000fffe03f */
[--C-:B------:R-:W-:Y:S01]  /*2110*/  IMAD.MOV.U32 R100, RZ, RZ, R89.reuse ;  /* 0x000000ffff647224 */ /* 0x100fe200078e0059 */
[----:B------:R-:W-:Y:S01]  /*2120*/  UIADD3 UR10, UR14, 0x200, URZ ;  /* 0x000002000e0a7890 */ /* 0x000fe2000fffe03f */
[----:B------:R-:W-:-:S02]  /*2130*/  IMAD.MOV.U32 R103, RZ, RZ, R89 ;  /* 0x000000ffff677224 */ /* 0x000fc400078e0059 */
[----:B------:R-:W-:Y:S01]  /*2140*/  QGMMA.64x128x32.F32.E4M3.E4M3 R24, gdesc[UR12], RZ, !UPT, gsb0 ;  /* 0x01e000000c1879f3 */ /* 0x000fe2000c0008ff */
        /* <DEDUP_REMOVED lines=35> */
[----:B------:R-:W-:Y:S01]  /*2380*/  QGMMA.64x128x32.F32.E4M3.E4M3 R24, gdesc[UR4], R24, gsb0 ;  /* 0x01e00000041879f3 */ /* 0x000fe20008000818 */
[----:B---3--:R-:W-:-:S05]  /*2390*/  IADD3 R4, R4, 0x80, -R7 ;  /* 0x0000008004047810 */ /* 0x008fca0007ffe807 */
[----:B------:R-:W-:-:S05]  /*23a0*/  IMAD R4, R3, -0x80, R4 ;  /* 0xffffff8003047824 */ /* 0x000fca00078e0204 */
[C---:B------:R-:W-:Y:S02]  /*23b0*/  ISETP.GT.AND P3, PT, R4.reuse, RZ, PT ;  /* 0x000000ff0400720c */ /* 0x040fe40003f64270 */
[C---:B------:R-:W-:Y:S01]  /*23c0*/  ISETP.GT.AND P1, PT, R4.reuse, 0x1, PT ;  /* 0x000000010400780c */ /* 0x040fe20003f24270 */
[----:B------:R-:W-:Y:S02]  /*23d0*/  WARPGROUP.DEPBAR.LE gsb0, 0x0 ;  /* 0x00008000000079c5 */ /* 0x000fe40000010000 */
[----:B------:R-:W-:Y:S01]  /*23e0*/  WARPGROUP.ARRIVE ;  /* 0x00000000000079c5 */ /* 0x000fe20000000000 */
[C---:B------:R-:W-:Y:S02]  /*23f0*/  ISETP.GT.AND P2, PT, R4.reuse, 0x8, PT ;  /* 0x000000080400780c */ /* 0x040fe40003f44270 */
[C---:B------:R-:W-:Y:S02]  /*2400*/  ISETP.GT.AND P5, PT, R4.reuse, 0x9, PT ;  /* 0x000000090400780c */ /* 0x040fe40003fa4270 */
[C---:B------:R-:W-:Y:S01]  /*2410*/  ISETP.GT.AND P4, PT, R4.reuse, 0x10, PT ;  /* 0x000000100400780c */ /* 0x040fe20003f84270 */
[----:B------:R-:W-:Y:S01]  /*2420*/  QGMMA.64x128x32.F32.E4M3.E4M3 R24, gdesc[UR8], R24, gsb0 ;  /* 0x01e00000081879f3 */ /* 0x000fe20008000818 */
        /* <DEDUP_REMOVED lines=95> */
[----:B------:R-:W-:Y:S01]  /*2a20*/  IMAD.U32 R76, RZ, RZ, UR45 ;  /* 0x0000002dff4c7e24 */ /* 0x000fe2000f8e00ff */
        /* <DEDUP_REMOVED lines=13> */
[----:B------:R-:W-:Y:S02]  /*2b00*/  FMNMX.FTZ R3, R81, R8, !PT ;  /* 0x0000000851037209 */ /* 0x000fe40007810000 */
[----:B------:R-:W-:-:S02]  /*2b10*/  FSEL R84, R84, -INF , P5 ;  /* 0xff80000054547808 */ /* 0x000fc40002800000 */
[----:B------:R-:W-:Y:S02]  /*2b20*/  ISETP.GT.AND P6, PT, R4, 0x79, PT ;  /* 0x000000790400780c */ /* 0x000fe40003fc4270 */
[----:B------:R-:W-:Y:S02]  /*2b30*/  FMNMX.FTZ R8, R84, R3, !PT ;  /* 0x0000000354087209 */ /* 0x000fe40007810000 */
[----:B------:R-:W-:Y:S02]  /*2b40*/  FSEL R85, R85, -INF , P6 ;  /* 0xff80000055557808 */ /* 0x000fe40003000000 */
[----:B------:R-:W-:Y:S02]  /*2b50*/  P2R R9, PR, RZ, 0x4 ;  /* 0x00000004ff097803 */ /* 0x000fe40000000000 */
[----:B------:R-:W-:Y:S02]  /*2b60*/  FMNMX.FTZ R8, R85, R8, !PT ;  /* 0x0000000855087209 */ /* 0x000fe40007810000 */
[----:B------:R-:W-:-:S02]  /*2b70*/  P2R R11, PR, RZ, 0x2 ;  /* 0x00000002ff0b7803 */ /* 0x000fc40000000000 */
[----:B------:R-:W-:Y:S01]  /*2b80*/  P2R R12, PR, RZ, 0x1 ;  /* 0x00000001ff0c7803 */ /* 0x000fe20000000000 */
[----:B------:R-:W1:Y:S01]  /*2b90*/  SHFL.BFLY PT, R3, R8, 0x2, 0x1f ;  /* 0x0c401f0008037f89 */ /* 0x000e6200000e0000 */
[C---:B------:R-:W-:Y:S02]  /*2ba0*/  ISETP.GT.AND P1, PT, R4.reuse, 0x59, PT ;  /* 0x000000590400780c */ /* 0x040fe40003f24270 */
[----:B------:R-:W-:Y:S02]  /*2bb0*/  ISETP.GT.AND P0, PT, R4, 0x60, PT ;  /* 0x000000600400780c */ /* 0x000fe40003f04270 */
[----:B------:R-:W-:Y:S02]  /*2bc0*/  FSEL R71, R71, -INF , P1 ;  /* 0xff80000047477808 */ /* 0x000fe40000800000 */
[----:B------:R-:W-:Y:S02]  /*2bd0*/  ISETP.NE.AND P1, PT, R11, RZ, PT ;  /* 0x000000ff0b00720c */ /* 0x000fe40003f25270 */
[----:B------:R-:W-:-:S02]  /*2be0*/  FSEL R74, R74, -INF , P0 ;  /* 0xff8000004a4a7808 */ /* 0x000fc40000000000 */
[----:B------:R-:W-:Y:S02]  /*2bf0*/  ISETP.NE.AND P0, PT, R12, RZ, PT ;  /* 0x000000ff0c00720c */ /* 0x000fe40003f05270 */
[----:B------:R-:W-:Y:S02]  /*2c00*/  FSEL R78, R78, -INF , P1 ;  /* 0xff8000004e4e7808 */ /* 0x000fe40000800000 */
[----:B------:R-:W-:Y:S02]  /*2c10*/  FSEL R75, R75, -INF , P0 ;  /* 0xff8000004b4b7808 */ /* 0x000fe40000000000 */
[----:B------:R-:W-:Y:S02]  /*2c20*/  FSEL R82, R82, -INF , P3 ;  /* 0xff80000052527808 */ /* 0x000fe40001800000 */
[----:B------:R-:W-:Y:S02]  /*2c30*/  FSEL R83, R83, -INF , P4 ;  /* 0xff80000053537808 */ /* 0x000fe40002000000 */
[----:B------:R-:W-:-:S02]  /*2c40*/  FSEL R86, R86, -INF , P5 ;  /* 0xff80000056567808 */ /* 0x000fc40002800000 */
[----:B------:R-:W-:Y:S02]  /*2c50*/  FSEL R87, R87, -INF , P6 ;  /* 0xff80000057577808 */ /* 0x000fe40003000000 */
[----:B-1----:R-:W-:Y:S02]  /*2c60*/  FMNMX.FTZ R7, R8, R3, !PT ;  /* 0x0000000308077209 */ /* 0x002fe40007810000 */
[----:B------:R-:W-:-:S03]  /*2c70*/  ISETP.NE.AND P0, PT, R6, RZ, PT ;  /* 0x000000ff0600720c */ /* 0x000fc60003f05270 */
[----:B------:R-:W1:Y:S02]  /*2c80*/  SHFL.BFLY PT, R10, R7, 0x1, 0x1f ;  /* 0x0c201f00070a7f89 */ /* 0x000e6400000e0000 */
[----:B-1----:R-:W-:-:S04]  /*2c90*/  FMNMX.FTZ R3, R7, R10, !PT ;  /* 0x0000000a07037209 */ /* 0x002fc80007810000 */
[C---:B------:R-:W-:Y:S01]  /*2ca0*/  FSETP.NEU.FTZ.AND P2, PT, R3.reuse, -INF , PT ;  /* 0xff8000000300780b */ /* 0x040fe20003f5d000 */
[----:B------:R-:W-:-:S05]  /*2cb0*/  FFMA.FTZ R76, R3, R76, -8 ;  /* 0xc1000000034c7423 */ /* 0x000fca000001004c */
[----:B------:R-:W-:Y:S02]  /*2cc0*/  FSEL R76, R76, RZ, P2 ;  /* 0x000000ff4c4c7208 */ /* 0x000fe40001000000 */
[----:B------:R-:W-:Y:S02]  /*2cd0*/  ISETP.NE.AND P2, PT, R9, RZ, PT ;  /* 0x000000ff0900720c */ /* 0x000fe40003f45270 */
[----:B------:R-:W-:Y:S01]  /*2ce0*/  FMNMX.FTZ R9, R26, R27, !PT ;  /* 0x0000001b1a097209 */ /* 0x000fe20007810000 */
[----:B------:R-:W-:-:S01]  /*2cf0*/  FFMA.FTZ R29, R29, UR45, -R76 ;  /* 0x0000002d1d1d7c23 */ /* 0x000fc2000801084c */
[----:B------:R-:W-:Y:S01]  /*2d00*/  FSEL R79, R79, -INF , P2 ;  /* 0xff8000004f4f7808 */ /* 0x000fe20001000000 */
[----:B------:R-:W-:-:S01]  /*2d10*/  FFMA.FTZ R37, R37, UR45, -R76 ;  /* 0x0000002d25257c23 */ /* 0x000fc2000801084c */
[----:B------:R-:W-:Y:S01]  /*2d20*/  FMNMX.FTZ R4, R30, R9, !PT ;  /* 0x000000091e047209 */ /* 0x000fe20007810000 */
[----:B------:R-:W-:-:S01]  /*2d30*/  FFMA.FTZ R6, R24, UR45, -R76 ;  /* 0x0000002d18067c23 */ /* 0x000fc2000801084c */
[----:B------:R-:W-:Y:S01]  /*2d40*/  MUFU.EX2 R9, R29 ;  /* 0x0000001d00097308 */ /* 0x000fe20000000800 */
        /* <DEDUP_REMOVED lines=8> */
[----:B------:R-:W-:Y:S01]  /*2dd0*/  IMAD.U32 R61, RZ, RZ, UR45 ;  /* 0x0000002dff3d7e24 */ /* 0x000fe2000f8e00ff */
[----:B------:R-:W-:Y:S01]  /*2de0*/  FMNMX.FTZ R11, R35, R4, !PT ;  /* 0x00000004230b7209 */ /* 0x000fe20007810000 */
[----:B------:R-:W-:-:S01]  /*2df0*/  FFMA.FTZ R12, R36, UR45, -R76 ;  /* 0x0000002d240c7c23 */ /* 0x000fc2000801084c */
[--C-:B------:R-:W-:Y:S01]  /*2e00*/  FFMA.FTZ R36, R64, UR45, -R76.reuse ;  /* 0x0000002d40247c23 */ /* 0x100fe2000801084c */
        /* <DEDUP_REMOVED lines=15> */
[----:B0-----:R-:W-:Y:S01]  /*2f00*/  LOP3.LUT P2, RZ, R88, 0x7f, RZ, 0xc0, !PT ;  /* 0x0000007f58ff7812 */ /* 0x001fe2000784c0ff */
[----:B------:R-:W-:-:S01]  /*2f10*/  FFMA.FTZ R40, R60, UR45, -R76 ;  /* 0x0000002d3c287c23 */ /* 0x000fc2000801084c */
[----:B------:R-:W-:Y:S01]  /*2f20*/  FMNMX.FTZ R4, R46, R13, !PT ;  /* 0x0000000d2e047209 */ /* 0x000fe20007810000 */
[----:B------:R-:W-:-:S01]  /*2f30*/  FFMA.FTZ R52, R93, UR45, -R76 ;  /* 0x0000002d5d347c23 */ /* 0x000fc2000801084c */
[----:B------:R-:W-:Y:S01]  /*2f40*/  MUFU.EX2 R13, R37 ;  /* 0x00000025000d7308 */ /* 0x000fe20000000800 */
[----:B------:R-:W-:-:S01]  /*2f50*/  FFMA.FTZ R60, R84, UR45, -R76 ;  /* 0x0000002d543c7c23 */ /* 0x000fc2000801084c */
[----:B------:R-:W-:Y:S01]  /*2f60*/  FMNMX.FTZ R15, R47, R4, !PT ;  /* 0x000000042f0f7209 */ /* 0x000fe20007810000 */
[----:B------:R-:W-:-:S02]  /*2f70*/  IMAD.MOV.U32 R88, RZ, RZ, R89 ;  /* 0x000000ffff587224 */ /* 0x000fc400078e0059 */
[----:B------:R-:W-:Y:S01]  /*2f80*/  IMAD.MOV.U32 R93, RZ, RZ, R89 ;  /* 0x000000ffff5d7224 */ /* 0x000fe200078e0059 */
[----:B------:R-:W-:Y:S02]  /*2f90*/  FMNMX.FTZ R4, R50, R15, !PT ;  /* 0x0000000f32047209 */ /* 0x000fe40007810000 */
[----:B------:R-:W0:Y:S02]  /*2fa0*/  MUFU.EX2 R8, R8 ;  /* 0x0000000800087308 */ /* 0x000e240000000800 */
[----:B------:R-:W-:-:S04]  /*2fb0*/  FMNMX.FTZ R15, R51, R4, !PT ;  /* 0x00000004330f7209 */ /* 0x000fc80007810000 */
[----:B------:R-:W-:Y:S02]  /*2fc0*/  FMNMX.FTZ R4, R54, R15, !PT ;  /* 0x0000000f36047209 */ /* 0x000fe40007810000 */
[----:B------:R1:W-:Y:S02]  /*2fd0*/  MUFU.EX2 R15, R41 ;  /* 0x00000029000f7308 */ /* 0x0003e40000000800 */
[----:B------:R-:W-:-:S04]  /*2fe0*/  FMNMX.FTZ R21, R55, R4, !PT ;  /* 0x0000000437157209 */ /* 0x000fc80007810000 */
[----:B------:R-:W-:Y:S02]  /*2ff0*/  FMNMX.FTZ R4, R58, R21, !PT ;  /* 0x000000153a047209 */ /* 0x000fe40007810000 */
[----:B------:R-:W-:Y:S01]  /*3000*/  MUFU.EX2 R10, R10 ;  /* 0x0000000a000a7308 */ /* 0x000fe20000000800 */
[----:B-1----:R-:W-:-:S01]  /*3010*/  FFMA.FTZ R41, R68, UR45, -R76 ;  /* 0x0000002d44297c23 */ /* 0x002fc2000801084c */
[----:B------:R-:W-:Y:S02]  /*3020*/  FMNMX.FTZ R21, R59, R4, !PT ;  /* 0x000000043b157209 */ /* 0x000fe40007810000 */
[----:B0-----:R-:W-:Y:S02]  /*3030*/  F2FP.SATFINITE.E4M3.F32.PACK_AB_MERGE_C R136, R9, R8, RZ ;  /* 0x000000080988723e */ /* 0x001fe400048070ff */
[----:B------:R-:W-:Y:S02]  /*3040*/  FMNMX.FTZ R4, R62, R21, !PT ;  /* 0x000000153e047209 */ /* 0x000fe40007810000 */
[----:B------:R0:W-:Y:S01]  /*3050*/  MUFU.EX2 R11, R33 ;  /* 0x00000021000b7308 */ /* 0x0001e20000000800 */
[----:B------:R-:W-:-:S02]  /*3060*/  F2FP.SATFINITE.E4M3.F32.PACK_AB_MERGE_C R136, R7, R6, R136 ;  /* 0x000000060788723e */ /* 0x000fc40004807088 */
[----:B------:R-:W-:-:S04]  /*3070*/  FMNMX.FTZ R21, R63, R4, !PT ;  /* 0x000000043f157209 */ /* 0x000fc80007810000 */
[----:B------:R-:W-:Y:S01]  /*3080*/  FMNMX.FTZ R4, R66, R21, !PT ;  /* 0x0000001542047209 */ /* 0x000fe20007810000 */
[----:B------:R-:W1:Y:S01]  /*3090*/  MUFU.EX2 R12, R12 ;  /* 0x0000000c000c7308 */ /* 0x000e620000000800 */
[----:B0-----:R-:W-:-:S01]  /*30a0*/  FFMA.FTZ R33, R53, UR45, -R76 ;  /* 0x0000002d35217c23 */ /* 0x001fc2000801084c */
[----:B------:R-:W-:Y:S01]  /*30b0*/  FFMA.FTZ R53, R91, UR45, -R76 ;  /* 0x0000002d5b357c23 */ /* 0x000fe2000801084c */
[----:B------:R-:W-:Y:S01]  /*30c0*/  FMNMX.FTZ R29, R67, R4, !PT ;  /* 0x00000004431d7209 */ /* 0x000fe20007810000 */
[----:B------:R-:W-:-:S03]  /*30d0*/  IMAD.MOV.U32 R91, RZ, RZ, R89 ;  /* 0x000000ffff5b7224 */ /* 0x000fc600078e0059 */
[----:B------:R-:W-:Y:S01]  /*30e0*/  FMNMX.FTZ R4, R70, R29, !PT ;  /* 0x0000001d46047209 */ /* 0x000fe20007810000 */
[----:B------:R0:W-:Y:S03]  /*30f0*/  MUFU.EX2 R21, R48 ;  /* 0x0000003000157308 */ /* 0x0001e60000000800 */
[----:B------:R-:W-:-:S04]  /*3100*/  FMNMX.FTZ R29, R71, R4, !PT ;  /* 0x00000004471d7209 */ /* 0x000fc80007810000 */
[----:B------:R-:W-:Y:S01]  /*3110*/  FMNMX.FTZ R4, R74, R29, !PT ;  /* 0x0000001d4a047209 */ /* 0x000fe20007810000 */
[----:B------:R-:W-:Y:S01]  /*3120*/  MUFU.EX2 R14, R14 ;  /* 0x0000000e000e7308 */ /* 0x000fe20000000800 */
[----:B0-----:R-:W-:-:S01]  /*3130*/  FFMA.FTZ R48, R72, UR45, -R76 ;  /* 0x0000002d48307c23 */ /* 0x001fc2000801084c */
[----:B-1----:R-:W-:Y:S02]  /*3140*/  F2FP.SATFINITE.E4M3.F32.PACK_AB_MERGE_C R138, R13, R12, RZ ;  /* 0x0000000c0d8a723e */ /* 0x002fe400048070ff */
        /* <DEDUP_REMOVED lines=9> */
[----:B------:R-:W-:-:S01]  /*31e0*/  FFMA.FTZ R37, R65, UR45, -R76 ;  /* 0x0000002d41257c23 */ /* 0x000fc2000801084c */
[----:B------:R1:W-:Y:S02]  /*31f0*/  MUFU.EX2 R29, R56 ;  /* 0x00000038001d7308 */ /* 0x0003e40000000800 */
[----:B------:R-:W-:-:S05]  /*3200*/  FMNMX.FTZ R4, R87, R4, !PT ;  /* 0x0000000457047209 */ /* 0x000fca0007810000 */
[----:B------:R-:W2:Y:S01]  /*3210*/  SHFL.BFLY PT, R49, R4, 0x2, 0x1f ;  /* 0x0c401f0004317f89 */ /* 0x000ea200000e0000 */
[----:B------:R-:W-:Y:S01]  /*3220*/  MUFU.EX2 R24, R24 ;  /* 0x0000001800187308 */ /* 0x000fe20000000800 */
[----:B-1----:R-:W-:-:S01]  /*3230*/  FFMA.FTZ R56, R77, UR45, -R76 ;  /* 0x0000002d4d387c23 */ /* 0x002fc2000801084c */
[----:B0-----:R-:W-:-:S04]  /*3240*/  F2FP.SATFINITE.E4M3.F32.PACK_AB_MERGE_C R140, R25, R20, RZ ;  /* 0x00000014198c723e */ /* 0x001fc800048070ff */
[----:B------:R-:W-:Y:S02]  /*3250*/  F2FP.SATFINITE.E4M3.F32.PACK_AB_MERGE_C R140, R15, R14, R140 ;  /* 0x0000000e0f8c723e */ /* 0x000fe4000480708c */
[----:B------:R-:W-:Y:S08]  /*3260*/  MUFU.EX2 R28, R28 ;  /* 0x0000001c001c7308 */ /* 0x000ff00000000800 */
[----:B------:R-:W0:Y:S01]  /*3270*/  MUFU.EX2 R33, R33 ;  /* 0x0000002100217308 */ /* 0x000e220000000800 */
[----:B--2---:R-:W-:Y:S01]  /*3280*/  FMNMX.FTZ R57, R4, R49, !PT ;  /* 0x0000003104397209 */ /* 0x004fe20007810000 */
[----:B------:R-:W-:-:S06]  /*3290*/  FFMA.FTZ R49, R73, UR45, -R76 ;  /* 0x0000002d49317c23 */ /* 0x000fcc000801084c */
[----:B------:R-:W-:Y:S01]  /*32a0*/  MUFU.EX2 R32, R32 ;  /* 0x0000002000207308 */ /* 0x000fe20000000800 */
[----:B------:R-:W1:Y:S07]  /*32b0*/  SHFL.BFLY PT, R4, R57, 0x1, 0x1f ;  /* 0x0c201f0039047f89 */ /* 0x000e6e00000e0000 */
[----:B------:R-:W-:Y:S01]  /*32c0*/  MUFU.EX2 R40, R40 ;  /* 0x0000002800287308 */ /* 0x000fe20000000800 */
[----:B0-----:R-:W-:-:S04]  /*32d0*/  F2FP.SATFINITE.E4M3.F32.PACK_AB_MERGE_C R142, R33, R28, RZ ;  /* 0x0000001c218e723e */ /* 0x001fc800048070ff */
[----:B------:R-:W-:-:S03]  /*32e0*/  F2FP.SATFINITE.E4M3.F32.PACK_AB_MERGE_C R142, R24, R21, R142 ;  /* 0x00000015188e723e */ /* 0x000fc6000480708e */
[----:B------:R-:W0:Y:S08]  /*32f0*/  MUFU.EX2 R45, R45 ;  /* 0x0000002d002d7308 */ /* 0x000e300000000800 */
[----:B------:R-:W-:Y:S01]  /*3300*/  MUFU.EX2 R36, R36 ;  /* 0x0000002400247308 */ /* 0x000fe20000000800 */
[----:B-1----:R-:W-:Y:S01]  /*3310*/  FMNMX.FTZ R4, R57, R4, !PT ;  /* 0x0000000439047209 */ /* 0x002fe20007810000 */
[----:B------:R-:W-:-:S03]  /*3320*/  FFMA.FTZ R57, R81, UR45, -R76 ;  /* 0x0000002d51397c23 */ /* 0x000fc6000801084c */
[C---:B------:R-:W-:Y:S01]  /*3330*/  FSETP.NEU.FTZ.AND P1, PT, R4.reuse, -INF , PT ;  /* 0xff8000000400780b */ /* 0x040fe20003f3d000 */
[----:B------:R-:W-:-:S01]  /*3340*/  FFMA.FTZ R64, R4, R61, -8 ;  /* 0xc100000004407423 */ /* 0x000fc2000001003d */
[----:B------:R-:W-:Y:S01]  /*3350*/  FFMA.FTZ R61, R85, UR45, -R76 ;  /* 0x0000002d553d7c23 */ /* 0x000fe2000801084c */
[----:B------:R-:W-:Y:S01]  /*3360*/  MUFU.EX2 R37, R37 ;  /* 0x0000002500257308 */ /* 0x000fe20000000800 */
[----:B0-----:R-:W-:Y:S02]  /*3370*/  F2FP.SATFINITE.E4M3.F32.PACK_AB_MERGE_C R144, R45, R40, RZ ;  /* 0x000000282d90723e */ /* 0x001fe400048070ff */
[----:B------:R-:W-:Y:S02]  /*3380*/  FSEL R64, R64, RZ, P1 ;  /* 0x000000ff40407208 */ /* 0x000fe40000800000 */
[----:B------:R-:W-:Y:S02]  /*3390*/  PLOP3.LUT P1, PT, PT, PT, UP0, 0x80, 0x0 ;  /* 0x000000000000781c */ /* 0x000fe40003f2f008 */
[----:B------:R-:W-:Y:S01]  /*33a0*/  F2FP.SATFINITE.E4M3.F32.PACK_AB_MERGE_C R144, R32, R29, R144 ;  /* 0x0000001d2090723e */ /* 0x000fe20004807090 */
        /* <DEDUP_REMOVED lines=20> */
[----:B------:R-:W-:Y:S01]  /*34f0*/  FADD.FTZ R62, R8, R59 ;  /* 0x0000003b083e7221 */ /* 0x000fe20000010000 */
        /* <DEDUP_REMOVED lines=8> */
[----:B------:R-:W-:-:S01]  /*3580*/  FADD.FTZ R62, R10, R63 ;  /* 0x0000003f0a3e7221 */ /* 0x000fc20000010000 */
[----:B------:R-:W2:Y:S01]  /*3590*/  MUFU.EX2 R68, R68 ;  /* 0x0000004400447308 */ /* 0x000ea20000000800 */
[----:B0-----:R-:W-:-:S01]  /*35a0*/  FADD.FTZ R58, R26, R27 ;  /* 0x0000001b1a3a7221 */ /* 0x001fc20000010000 */
[--C-:B------:R-:W-:Y:S01]  /*35b0*/  FFMA.FTZ R78, R78, UR45, -R64.reuse ;  /* 0x0000002d4e4e7c23 */ /* 0x100fe20008010840 */
[----:B------:R-:W-:-:S01]  /*35c0*/  FFMA.FTZ R79, R79, UR45, -R64 ;  /* 0x0000002d4f4f7c23 */ /* 0x000fc20008010840 */
[--C-:B------:R-:W-:Y:S01]  /*35d0*/  FFMA.FTZ R82, R82, UR45, -R64.reuse ;  /* 0x0000002d52527c23 */ /* 0x100fe20008010840 */
[----:B------:R-:W-:-:S01]  /*35e0*/  FFMA.FTZ R83, R83, UR45, -R64 ;  /* 0x0000002d53537c23 */ /* 0x000fc20008010840 */
[----:B------:R-:W-:-:S02]  /*35f0*/  FFMA.FTZ R86, R86, UR45, -R64 ;  /* 0x0000002d56567c23 */ /* 0x000fc40008010840 */
[----:B------:R-:W0:Y:S01]  /*3600*/  MUFU.EX2 R30, R30 ;  /* 0x0000001e001e7308 */ /* 0x000e220000000800 */
[----:B-1----:R-:W-:-:S01]  /*3610*/  FADD.FTZ R59, R65, R58 ;  /* 0x0000003a413b7221 */ /* 0x002fc20000010000 */
[----:B------:R-:W-:-:S05]  /*3620*/  @!P2 VIADD R58, R5, 0x19c40 ;  /* 0x00019c40053aa836 */ /* 0x000fca0000000000 */
[----:B------:R-:W-:Y:S01]  /*3630*/  @!P2 PRMT R58, RZ, 0x654, R58 ;  /* 0x00000654ff3aa816 */ /* 0x000fe2000000003a */
[----:B------:R-:W1:Y:S01]  /*3640*/  MUFU.EX2 R31, R31 ;  /* 0x0000001f001f7308 */ /* 0x000e620000000800 */
[----:B--2---:R-:W-:-:S01]  /*3650*/  FADD.FTZ R59, R68, R59 ;  /* 0x0000003b443b7221 */ /* 0x004fc20000010000 */
[----:B------:R-:W-:Y:S01]  /*3660*/  F2FP.SATFINITE.E4M3.F32.PACK_AB_MERGE_C R137, R68, R65, RZ ;  /* 0x000000414489723e */ /* 0x000fe200048070ff */
[----:B------:R2:W-:Y:S03]  /*3670*/  @!P2 SYNCS.ARRIVE.TRANS64.RED.A1T0 RZ, [R58+URZ], RZ ;  /* 0x000000ff3affa9a7 */ /* 0x0005e6000810043f */
[----:B------:R-:W-:Y:S02]  /*3680*/  F2FP.SATFINITE.E4M3.F32.PACK_AB_MERGE_C R137, R27, R26, R137 ;  /* 0x0000001a1b89723e */ /* 0x000fe40004807089 */
[----:B------:R-:W3:Y:S01]  /*3690*/  MUFU.EX2 R69, R69 ;  /* 0x0000004500457308 */ /* 0x000ee20000000800 */
[----:B0-----:R-:W-:-:S01]  /*36a0*/  FADD.FTZ R76, R30, R59 ;  /* 0x0000003b1e4c7221 */ /* 0x001fc20000010000 */
[----:B------:R-:W-:-:S04]  /*36b0*/  FADD.FTZ R59, R11, R62 ;  /* 0x0000003e0b3b7221 */ /* 0x000fc80000010000 */
[----:B------:R-:W-:Y:S01]  /*36c0*/  FADD.FTZ R62, R12, R59 ;  /* 0x0000003b0c3e7221 */ /* 0x000fe20000010000 */
[----:B------:R-:W-:-:S01]  /*36d0*/  FFMA.FTZ R59, R70, UR45, -R64 ;  /* 0x0000002d463b7c23 */ /* 0x000fc20008010840 */
[----:B------:R-:W0:Y:S01]  /*36e0*/  MUFU.EX2 R72, R72 ;  /* 0x0000004800487308 */ /* 0x000e220000000800 */
[----:B-1----:R-:W-:-:S07]  /*36f0*/  FADD.FTZ R76, R31, R76 ;  /* 0x0000004c1f4c7221 */ /* 0x002fce0000010000 */
[----:B------:R-:W1:Y:S01]  /*3700*/  MUFU.EX2 R34, R34 ;  /* 0x0000002200227308 */ /* 0x000e620000000800 */
[----:B---3--:R-:W-:-:S07]  /*3710*/  FADD.FTZ R63, R69, R76 ;  /* 0x0000004c453f7221 */ /* 0x008fce0000010000 */
[----:B------:R-:W3:Y:S01]  /*3720*/  MUFU.EX2 R35, R35 ;  /* 0x0000002300237308 */ /* 0x000ee20000000800 */
[----:B0-----:R-:W-:-:S01]  /*3730*/  FADD.FTZ R63, R72, R63 ;  /* 0x0000003f483f7221 */ /* 0x001fc20000010000 */
[----:B------:R-:W-:-:S04]  /*3740*/  F2FP.SATFINITE.E4M3.F32.PACK_AB_MERGE_C R69, R72, R69, RZ ;  /* 0x000000454845723e */ /* 0x000fc800048070ff */
[----:B------:R-:W-:Y:S02]  /*3750*/  F2FP.SATFINITE.E4M3.F32.PACK_AB_MERGE_C R139, R31, R30, R69 ;  /* 0x0000001e1f8b723e */ /* 0x000fe40004807045 */
[----:B------:R-:W0:Y:S08]  /*3760*/  MUFU.EX2 R43, R43 ;  /* 0x0000002b002b7308 */ /* 0x000e300000000800 */
[----:B------:R4:W-:Y:S08]  /*3770*/  MUFU.EX2 R5, R66 ;  /* 0x0000004200057308 */ /* 0x0009f00000000800 */
[----:B------:R-:W5:Y:S01]  /*3780*/  MUFU.EX2 R46, R46 ;  /* 0x0000002e002e7308 */ /* 0x000f620000000800 */
[----:B----4-:R-:W-:-:S01]  /*3790*/  FFMA.FTZ R66, R71, UR45, -R64 ;  /* 0x0000002d47427c23 */ /* 0x010fc20008010840 */
[----:B------:R-:W-:Y:S01]  /*37a0*/  FADD.FTZ R71, R13, R62 ;  /* 0x0000003e0d477221 */ /* 0x000fe20000010000 */
[----:B------:R-:W-:-:S01]  /*37b0*/  FFMA.FTZ R62, R74, UR45, -R64 ;  /* 0x0000002d4a3e7c23 */ /* 0x000fc20008010840 */
[----:B-1----:R-:W-:Y:S01]  /*37c0*/  FADD.FTZ R74, R34, R63 ;  /* 0x0000003f224a7221 */ /* 0x002fe20000010000 */
[----:B------:R-:W-:-:S01]  /*37d0*/  FFMA.FTZ R64, R87, UR45, -R64 ;  /* 0x0000002d57407c23 */ /* 0x000fc20008010840 */
[----:B------:R-:W-:-:S02]  /*37e0*/  FADD.FTZ R70, R14, R71 ;  /* 0x000000470e467221 */ /* 0x000fc40000010000 */
[----:B------:R-:W1:Y:S01]  /*37f0*/  MUFU.EX2 R38, R38 ;  /* 0x0000002600267308 */ /* 0x000e620000000800 */
[----:B---3--:R-:W-:-:S01]  /*3800*/  FADD.FTZ R74, R35, R74 ;  /* 0x0000004a234a7221 */ /* 0x008fc20000010000 */
[----:B------:R-:W-:-:S04]  /*3810*/  FADD.FTZ R63, R15, R70 ;  /* 0x000000460f3f7221 */ /* 0x000fc80000010000 */
[----:B------:R-:W-:Y:S01]  /*3820*/  FADD.FTZ R70, R20, R63 ;  /* 0x0000003f14467221 */ /* 0x000fe20000010000 */
[----:B0-----:R-:W-:-:S01]  /*3830*/  FADD.FTZ R63, R43, R74 ;  /* 0x0000004a2b3f7221 */ /* 0x001fc20000010000 */
[----:B------:R-:W0:Y:S01]  /*3840*/  MUFU.EX2 R39, R39 ;  /* 0x0000002700277308 */ /* 0x000e220000000800 */
[C---:B-----5:R-:W-:Y:S01]  /*3850*/  F2FP.SATFINITE.E4M3.F32.PACK_AB_MERGE_C R43, R46.reuse, R43, RZ ;  /* 0x0000002b2e2b723e */ /* 0x060fe200048070ff */
[----:B------:R-:W-:Y:S01]  /*3860*/  FADD.FTZ R70, R25, R70 ;  /* 0x0000004619467221 */ /* 0x000fe20000010000 */
[----:B------:R-:W-:-:S02]  /*3870*/  FADD.FTZ R63, R46, R63 ;  /* 0x0000003f2e3f7221 */ /* 0x000fc40000010000 */
[----:B------:R-:W-:-:S03]  /*3880*/  F2FP.SATFINITE.E4M3.F32.PACK_AB_MERGE_C R141, R35, R34, R43 ;  /* 0x00000022238d723e */ /* 0x000fc6000480702b */
[----:B------:R-:W3:Y:S08]  /*3890*/  MUFU.EX2 R50, R50 ;  /* 0x0000003200327308 */ /* 0x000ef00000000800 */
[----:B------:R-:W4:Y:S08]  /*38a0*/  MUFU.EX2 R51, R51 ;  /* 0x0000003300337308 */ /* 0x000f300000000800 */
[----:B--2---:R2:W-:Y:S08]  /*38b0*/  MUFU.EX2 R58, R67 ;  /* 0x00000043003a7308 */ /* 0x0045f00000000800 */
[----:B------:R-:W5:Y:S01]  /*38c0*/  MUFU.EX2 R42, R42 ;  /* 0x0000002a002a7308 */ /* 0x000f620000000800 */
[----:B--2---:R-:W-:-:S01]  /*38d0*/  FADD.FTZ R67, R21, R70 ;  /* 0x0000004615437221 */ /* 0x004fc20000010000 */
[----:B-1----:R-:W-:-:S03]  /*38e0*/  FADD.FTZ R70, R38, R63 ;  /* 0x0000003f26467221 */ /* 0x002fc60000010000 */
[----:B------:R-:W-:Y:S01]  /*38f0*/  FADD.FTZ R67, R24, R67 ;  /* 0x0000004318437221 */ /* 0x000fe20000010000 */
[----:B0-----:R-:W-:-:S02]  /*3900*/  FADD.FTZ R13, R39, R70 ;  /* 0x00000046270d7221 */ /* 0x001fc40000010000 */
[----:B------:R-:W0:Y:S01]  /*3910*/  MUFU.EX2 R47, R47 ;  /* 0x0000002f002f7308 */ /* 0x000e220000000800 */
[----:B------:R-:W-:-:S01]  /*3920*/  FADD.FTZ R8, R28, R67 ;  /* 0x000000431c087221 */ /* 0x000fc20000010000 */
[----:B---3--:R-:W-:Y:S01]  /*3930*/  FADD.FTZ R12, R50, R13 ;  /* 0x0000000d320c7221 */ /* 0x008fe20000010000 */
[----:B----4-:R-:W-:Y:S02]  /*3940*/  F2FP.SATFINITE.E4M3.F32.PACK_AB_MERGE_C R50, R51, R50, RZ ;  /* 0x000000323332723e */ /* 0x010fe400048070ff */
[----:B------:R-:W-:Y:S01]  /*3950*/  FADD.FTZ R8, R33, R8 ;  /* 0x0000000821087221 */ /* 0x000fe20000010000 */
[----:B------:R-:W-:-:S01]  /*3960*/  FADD.FTZ R13, R51, R12 ;  /* 0x0000000c330d7221 */ /* 0x000fc20000010000 */
[----:B------:R-:W-:Y:S01]  /*3970*/  F2FP.SATFINITE.E4M3.F32.PACK_AB_MERGE_C R143, R39, R38, R50 ;  /* 0x00000026278f723e */ /* 0x000fe20004807032 */
        /* <DEDUP_REMOVED lines=14> */
[----:B------:R-:W-:-:S03]  /*3a60*/  F2FP.SATFINITE.E4M3.F32.PACK_AB_MERGE_C R54, R55, R54, RZ ;  /* 0x000000363736723e */ /* 0x000fc600048070ff */
[----:B------:R-:W-:Y:S01]  /*3a70*/  FADD.FTZ R7, R5, R6 ;  /* 0x0000000605077221 */ /* 0x000fe20000010000 */
[----:B------:R-:W-:Y:S02]  /*3a80*/  F2FP.SATFINITE.E4M3.F32.PACK_AB_MERGE_C R145, R47, R42, R54 ;  /* 0x0000002a2f91723e */ /* 0x000fe40004807036 */
[----:B------:R-:W2:Y:S01]  /*3a90*/  MUFU.EX2 R44, R44 ;  /* 0x0000002c002c7308 */ /* 0x000ea20000000800 */
[----:B------:R-:W-:-:S01]  /*3aa0*/  FADD.FTZ R6, R58, R7 ;  /* 0x000000073a067221 */ /* 0x000fc20000010000 */
[----:B0-----:R-:W-:-:S06]  /*3ab0*/  FADD.FTZ R7, R41, R8 ;  /* 0x0000000829077221 */ /* 0x001fcc0000010000 */
[----:B------:R-:W0:Y:S01]  /*3ac0*/  MUFU.EX2 R66, R66 ;  /* 0x0000004200427308 */ /* 0x000e220000000800 */
[----:B-1----:R-:W-:-:S07]  /*3ad0*/  FADD.FTZ R11, R59, R6 ;  /* 0x000000063b0b7221 */ /* 0x002fce0000010000 */
[----:B------:R-:W-:Y:S01]  /*3ae0*/  MUFU.EX2 R52, R52 ;  /* 0x0000003400347308 */ /* 0x000fe20000000800 */
[----:B--2---:R-:W-:-:S01]  /*3af0*/  FADD.FTZ R7, R44, R7 ;  /* 0x000000072c077221 */ /* 0x004fc20000010000 */
[----:B------:R-:W-:-:S04]  /*3b00*/  F2FP.SATFINITE.E4M3.F32.PACK_AB_MERGE_C R146, R44, R41, RZ ;  /* 0x000000292c92723e */ /* 0x000fc800048070ff */
[----:B------:R-:W-:Y:S02]  /*3b10*/  F2FP.SATFINITE.E4M3.F32.PACK_AB_MERGE_C R146, R37, R36, R146 ;  /* 0x000000242592723e */ /* 0x000fe40004807092 */
[----:B------:R-:W1:Y:S01]  /*3b20*/  MUFU.EX2 R53, R53 ;  /* 0x0000003500357308 */ /* 0x000e620000000800 */
[----:B0-----:R-:W-:-:S01]  /*3b30*/  FADD.FTZ R11, R66, R11 ;  /* 0x0000000b420b7221 */ /* 0x001fc20000010000 */
[----:B------:R-:W-:-:S04]  /*3b40*/  F2FP.SATFINITE.E4M3.F32.PACK_AB_MERGE_C R59, R66, R59, RZ ;  /* 0x0000003b423b723e */ /* 0x000fc800048070ff */
[----:B------:R-:W-:Y:S02]  /*3b50*/  F2FP.SATFINITE.E4M3.F32.PACK_AB_MERGE_C R147, R58, R5, R59 ;  /* 0x000000053a93723e */ /* 0x000fe4000480703b */
        /* <DEDUP_REMOVED lines=12> */
[----:B0-----:R-:W-:-:S01]  /*3c20*/  FADD.FTZ R11, R9, R8 ;  /* 0x00000008090b7221 */ /* 0x001fc20000010000 */
[----:B------:R-:W-:-:S06]  /*3c30*/  FADD.FTZ R53, R53, R52 ;  /* 0x0000003435357221 */ /* 0x000fcc0000010000 */
[----:B------:R-:W-:Y:S01]  /*3c40*/  MUFU.EX2 R60, R60 ;  /* 0x0000003c003c7308 */ /* 0x000fe20000000800 */
[----:B--2---:R-:W-:-:S07]  /*3c50*/  FADD.FTZ R6, R78, R11 ;  /* 0x0000000b4e067221 */ /* 0x004fce0000010000 */
[----:B------:R-:W0:Y:S01]  /*3c60*/  MUFU.EX2 R61, R61 ;  /* 0x0000003d003d7308 */ /* 0x000e220000000800 */
[C---:B-1----:R-:W-:Y:S01]  /*3c70*/  F2FP.SATFINITE.E4M3.F32.PACK_AB_MERGE_C R78, R79.reuse, R78, RZ ;  /* 0x0000004e4f4e723e */ /* 0x042fe200048070ff */
        /* <DEDUP_REMOVED lines=14> */
[----:B-1----:R-:W-:-:S04]  /*3d60*/  FADD.FTZ R11, R83, R8 ;  /* 0x00000008530b7221 */ /* 0x002fc80000010000 */
[----:B--2---:R-:W-:Y:S01]  /*3d70*/  FADD.FTZ R6, R86, R11 ;  /* 0x0000000b56067221 */ /* 0x004fe20000010000 */
[----:B0-----:R-:W-:-:S03]  /*3d80*/  F2FP.SATFINITE.E4M3.F32.PACK_AB_MERGE_C R5, R7, R86, RZ ;  /* 0x000000560705723e */ /* 0x001fc600048070ff */
[----:B------:R-:W-:Y:S01]  /*3d90*/  FADD.FTZ R6, R7, R6 ;  /* 0x0000000607067221 */ /* 0x000fe20000010000 */
[----:B------:R-:W-:Y:S01]  /*3da0*/  F2FP.SATFINITE.E4M3.F32.PACK_AB_MERGE_C R151, R83, R82, R5 ;  /* 0x000000525397723e */ /* 0x000fe20004807005 */
[----:B------:R-:W-:Y:S01]  /*3db0*/  FADD.FTZ R5, R61, R60 ;  /* 0x0000003c3d057221 */ /* 0x000fe20000010000 */
        /* <DEDUP_REMOVED lines=29> */
.L_x_8949:
[----:B------:R-:W-:-:S04]  /*3f90*/  UISETP.NE.AND UP0, UPT, UR19, 0x1, UPT ;  /* 0x000000011300788c */ /* 0x000fc8000bf05270 */
[----:B------:R-:W-:-:S04]  /*3fa0*/  USEL UR46, URZ, 0x1, UP0 ;  /* 0x000000013f2e7887 */ /* 0x000fc80008000000 */
[----:B------:R-:W-:Y:S01]  /*3fb0*/  ULOP3.LUT UR46, UR18, UR46, URZ, 0x3c, !UPT ;  /* 0x0000002e122e7292 */ /* 0x000fe2000f8e3c3f */
[----:B------:R-:W-:Y:S11]  /*3fc0*/  @!P0 BRA `(.L_x_8940) ;  /* 0x0000000000048947 */ /* 0x000ff60003800000 */
[----:B------:R-:W-:Y:S01]  /*3fd0*/  BPT.TRAP 0x1 ;  /* 0x000000040000795c */ /* 0x000fe20000300000 */
.L_x_8940:
[----:B------:R-:W0:Y:S01]  /*3fe0*/  S2UR UR6, SR_CgaCtaId ;  /* 0x00000000000679c3 */ /* 0x000e220000008800 */
[----:B------:R-:W-:Y:S01]  /*3ff0*/  UIADD3 UR36, UR19, 0x1, URZ ;  /* 0x0000000113247890 */ /* 0x000fe2000fffe03f */
[----:B------:R-:W-:Y:S01]  /*4000*/  MOV R3, 0x400 ;  /* 0x0000040000037802 */ /* 0x000fe20000000f00 */
[----:B------:R-:W-:Y:S02]  /*4010*/  IMAD.U32 R4, RZ, RZ, UR46 ;  /* 0x0000002eff047e24 */ /* 0x000fe4000f8e00ff */
[----:B------:R-:W-:-:S03]  /*4020*/  UISETP.NE.AND UP0, UPT, UR36, 0x2, UPT ;  /* 0x000000022400788c */ /* 0x000fc6000bf05270 */
[----:B------:R-:W-:Y:S01]  /*4030*/  SHF.L.U32 R4, R4, 0x1f, RZ ;  /* 0x0000001f04047819 */ /* 0x000fe200000006ff */
[----:B------:R-:W-:-:S06]  /*4040*/  USEL UR36, UR36, URZ, UP0 ;  /* 0x0000003f24247287 */ /* 0x000fcc0008000000 */
[----:B------:R-:W-:Y:S02]  /*4050*/  IMAD.U32 R9, RZ, RZ, UR36 ;  /* 0x00000024ff097e24 */ /* 0x000fe4000f8e00ff */
[----:B0-----:R-:W-:-:S05]  /*4060*/  IMAD.U32 R2, RZ, RZ, UR6 ;  /* 0x00000006ff027e24 */ /* 0x001fca000f8e00ff */
[----:B------:R-:W-:-:S05]  /*4070*/  LEA R0, R2, R3, 0x18 ;  /* 0x0000000302007211 */ /* 0x000fca00078ec0ff */
[----:B------:R-:W-:-:S04]  /*4080*/  IMAD R9, R9, 0x8, R0 ;  /* 0x0000000809097824 */ /* 0x000fc800078e0200 */
[----:B------:R0:W1:Y:S01]  /*4090*/  SYNCS.PHASECHK.TRANS64.TRYWAIT P1, [R9+URZ+0x19c30], R4 ;  /* 0x019c3004090075a7 */ /* 0x000062000802017f */
[----:B------:R-:W-:Y:S05]  /*40a0*/  @!P0 BRA `(.L_x_8941) ;  /* 0x0000000000048947 */ /* 0x000fea0003800000 */
[----:B------:R-:W-:Y:S01]  /*40b0*/  BPT.TRAP 0x1 ;  /* 0x000000040000795c */ /* 0x000fe20000300000 */
.L_x_8941:
[----:B-1----:R-:W-:Y:S05]  /*40c0*/  @P1 BRA `(.L_x_8942) ;  /* 0x0000000000081947 */ /* 0x002fea0003800000 */
[----:B------:R-:W1:Y:S02]  /*40d0*/  SYNCS.PHASECHK.TRANS64.TRYWAIT P1, [R9+URZ+0x19c30], R4 ;  /* 0x019c3004090075a7 */ /* 0x000e64000802017f */
[----:B-1----:R-:W-:Y:S05]  /*40e0*/  @!P1 BRA `(.L_x_8943) ;  /* 0x000000b000e89947 */ /* 0x002fea0003800000 */
.L_x_8942:
[----:B------:R-:W-:Y:S01]  /*40f0*/  UIMAD UR14, UR36, 0x300, UR16 ;  /* 0x00000300240e78a4 */ /* 0x000fe2000f8e0210 */
[----:B------:R-:W-:Y:S01]  /*4100*/  WARPGROUP.ARRIVE ;  /* 0x00000000000079c5 */ /* 0x000fe20000000000 */
[----:B------:R-:W-:Y:S01]  /*4110*/  UMOV UR15, 0xc0000010 ;  /* 0xc0000010000f7882 */ /* 0x000fe20000000000 */
[----:B------:R-:W-:Y:S01]  /*4120*/  UMOV UR7, 0xc0000010 ;  /* 0xc000001000077882 */ /* 0x000fe20000000000 */
[----:B------:R-:W-:Y:S02]  /*4130*/  UIADD3 UR6, UR14, 0x100, URZ ;  /* 0x000001000e067890 */ /* 0x000fe4000fffe03f */
[----:B------:R-:W-:Y:S01]  /*4140*/  UIADD3 UR10, UR14, 0x200, URZ ;  /* 0x000002000e0a7890 */ /* 0x000fe2000fffe03f */
[----:B------:R-:W-:Y:S02]  /*4150*/  UMOV UR11, 0xc0000010 ;  /* 0xc0000010000b7882 */ /* 0x000fe40000000000 */
[----:B------:R-:W-:Y:S03]  /*4160*/  QGMMA.64x128x32.F32.E4M3.E4M3 R24, gdesc[UR12], RZ, !UPT, gsb0 ;  /* 0x01e000000c1879f3 */ /* 0x000fe6000c0008ff */
[----:B------:R-:W-:-:S02]  /*4170*/  WARPGROUP.DEPBAR.LE gsb0, 0x0 ;  /* 0x00008000000079c5 */ /* 0x000fc40000010000 */
        /* <DEDUP_REMOVED lines=8> */
.L_x_8944:
[----:B------:R-:W-:Y:S02]  /*4200*/  IMAD.U32 R3, RZ, RZ, UR18 ;  /* 0x00000012ff037e24 */ /* 0x000fe4000f8e00ff */
[----:B------:R-:W-:-:S03]  /*4210*/  IMAD.U32 R10, RZ, RZ, UR19 ;  /* 0x00000013ff0a7e24 */ /* 0x000fc6000f8e00ff */
[----:B------:R-:W-:Y:S01]  /*4220*/  SHF.L.U32 R3, R3, 0x1f, RZ ;  /* 0x0000001f03037819 */ /* 0x000fe200000006ff */
[----:B------:R-:W-:-:S04]  /*4230*/  IMAD R10, R10, 0x8, R0 ;  /* 0x000000080a0a7824 */ /* 0x000fc800078e0200 */
[----:B------:R2:W3:Y:S01]  /*4240*/  SYNCS.PHASECHK.TRANS64.TRYWAIT P1, [R10+URZ+0x19c50], R3 ;  /* 0x019c50030a0075a7 */ /* 0x0004e2000802017f */
[----:B------:R-:W-:Y:S05]  /*4250*/  @!P0 BRA `(.L_x_8945) ;  /* 0x0000000000048947 */ /* 0x000fea0003800000 */
[----:B------:R-:W-:Y:S01]  /*4260*/  BPT.TRAP 0x1 ;  /* 0x000000040000795c */ /* 0x000fe20000300000 */
.L_x_8945:
[----:B---3--:R-:W-:Y:S05]  /*4270*/  @P1 BRA `(.L_x_8946) ;  /* 0x0000000000081947 */ /* 0x008fea0003800000 */
[----:B------:R-:W3:Y:S02]  /*4280*/  SYNCS.PHASECHK.TRANS64.TRYWAIT P1, [R10+URZ+0x19c50], R3 ;  /* 0x019c50030a0075a7 */ /* 0x000ee4000802017f */
[----:B---3--:R-:W-:Y:S05]  /*4290*/  @!P1 BRA `(.L_x_8947) ;  /* 0x000000b000909947 */ /* 0x008fea0003800000 */
.L_x_8946:
[----:B------:R-:W-:Y:S01]  /*42a0*/  R2UR UR6, R0 ;  /* 0x00000000000672ca */ /* 0x000fe200000e0000 */
[----:B------:R-:W-:Y:S01]  /*42b0*/  WARPGROUP.ARRIVE ;  /* 0x00000000000079c5 */ /* 0x000fe20000000000 */
[----:B------:R-:W-:Y:S01]  /*42c0*/  UMOV UR7, 0x40000040 ;  /* 0x4000004000077882 */ /* 0x000fe20000000000 */
[----:B--23--:R-:W-:Y:S02]  /*42d0*/  FMNMX.FTZ R3, R24, R8, !PT ;  /* 0x0000000818037209 */ /* 0x00cfe40007810000 */
[----:B01----:R-:W-:Y:S02]  /*42e0*/  FMNMX.FTZ R4, R26, R7, !PT ;  /* 0x000000071a047209 */ /* 0x003fe40007810000 */
[----:B------:R-:W-:Y:S02]  /*42f0*/  FMNMX.FTZ R3, R25, R3, !PT ;  /* 0x0000000319037209 */ /* 0x000fe40007810000 */
[----:B------:R-:W-:Y:S02]  /*4300*/  FMNMX.FTZ R4, R27, R4, !PT ;  /* 0x000000041b047209 */ /* 0x000fe40007810000 */
[----:B------:R-:W-:-:S02]  /*4310*/  FMNMX.FTZ R3, R28, R3, !PT ;  /* 0x000000031c037209 */ /* 0x000fc40007810000 */
[----:B------:R-:W-:Y:S01]  /*4320*/  UIADD3 UR6, UR6, 0x3000, URZ ;  /* 0x0000300006067890 */ /* 0x000fe2000fffe03f */
[----:B------:R-:W-:Y:S02]  /*4330*/  FMNMX.FTZ R4, R30, R4, !PT ;  /* 0x000000041e047209 */ /* 0x000fe40007810000 */
[----:B------:R-:W-:Y:S01]  /*4340*/  FMNMX.FTZ R3, R29, R3, !PT ;  /* 0x000000031d037209 */ /* 0x000fe20007810000 */
        /* <DEDUP_REMOVED lines=15> */
[----:B------:R-:W-:Y:S01]  /*4440*/  QGMMA.64x96x32.F32.E4M3.E4M3 R88, R136, gdesc[UR4], R88, gsb0 ;  /* 0x0160000488587df3 */ /* 0x000fe20008000858 */
        /* <DEDUP_REMOVED lines=51> */
[----:B------:R-:W-:Y:S02]  /*4780*/  WARPGROUP.DEPBAR.LE gsb0, 0x0 ;  /* 0x00008000000079c5 */ /* 0x000fe40000010000 */
[----:B------:R-:W-:-:S06]  /*4790*/  WARPGROUP.ARRIVE ;  /* 0x00000000000079c5 */ /* 0x000fcc0000000000 */
[----:B------:R-:W2:Y:S01]  /*47a0*/  S2R R139, SR_TID.X ;  /* 0x00000000008b7919 */ /* 0x000ea20000002100 */
[----:B------:R-:W-:Y:S01]  /*47b0*/  QGMMA.64x96x32.F32.E4M3.E4M3 R88, R140, gdesc[UR4], R88, gsb0 ;  /* 0x016000048c587df3 */ /* 0x000fe20008000858 */
[----:B------:R-:W-:Y:S01]  /*47c0*/  UIADD3 UR6, UR10, 0x4, URZ ;  /* 0x000000040a067890 */ /* 0x000fe2000fffe03f */
[----:B0-----:R-:W-:Y:S01]  /*47d0*/  FMNMX.FTZ R3, R3, R12, !PT ;  /* 0x0000000c03037209 */ /* 0x001fe20007810000 */
[----:B------:R-:W-:Y:S01]  /*47e0*/  UMOV UR7, 0x40000040 ;  /* 0x4000004000077882 */ /* 0x000fe20000000000 */
[----:B-1----:R-:W-:-:S03]  /*47f0*/  FMNMX.FTZ R4, R4, R11, !PT ;  /* 0x0000000b04047209 */ /* 0x002fc60007810000 */
[----:B------:R-:W0:Y:S04]  /*4800*/  SHFL.BFLY PT, R12, R3, 0x1, 0x1f ;  /* 0x0c201f00030c7f89 */ /* 0x000e2800000e0000 */
[----:B------:R-:W1:Y:S01]  /*4810*/  SHFL.BFLY PT, R11, R4, 0x1, 0x1f ;  /* 0x0c201f00040b7f89 */ /* 0x000e6200000e0000 */
[----:B--2---:R-:W-:Y:S02]  /*4820*/  LOP3.LUT P1, RZ, R139, 0x7f, RZ, 0xc0, !PT ;  /* 0x0000007f8bff7812 */ /* 0x004fe4000782c0ff */
[----:B0-----:R-:W-:Y:S02]  /*4830*/  FMNMX.FTZ R3, R3, R12, !PT ;  /* 0x0000000c03037209 */ /* 0x001fe40007810000 */
[----:B-1----:R-:W-:Y:S01]  /*4840*/  FMNMX.FTZ R4, R4, R11, !PT ;  /* 0x0000000b04047209 */ /* 0x002fe20007810000 */
[----:B------:R-:W-:-:S02]  /*4850*/  IMAD.U32 R11, RZ, RZ, UR45 ;  /* 0x0000002dff0b7e24 */ /* 0x000fc4000f8e00ff */
[C---:B------:R-:W-:Y:S02]  /*4860*/  FADD.FTZ R8, -R3.reuse, R8 ;  /* 0x0000000803087221 */ /* 0x040fe40000010100 */
[----:B------:R-:W-:-:S01]  /*4870*/  FFMA.FTZ R11, R3, R11, -8 ;  /* 0xc1000000030b7423 */ /* 0x000fc2000001000b */
[----:B------:R-:W-:Y:S01]  /*4880*/  FADD.FTZ R7, -R4, R7 ;  /* 0x0000000704077221 */ /* 0x000fe20000010100 */
[----:B------:R-:W-:Y:S02]  /*4890*/  FMUL.FTZ R8, R8, UR45 ;  /* 0x0000002d08087c20 */ /* 0x000fe40008410000 */
[----:B------:R-:W-:Y:S02]  /*48a0*/  @!P1 VIADD R9, R9, 0x19c40 ;  /* 0x00019c4009099836 */ /* 0x000fe40000000000 */
[----:B------:R-:W-:-:S01]  /*48b0*/  FFMA.FTZ R13, R25, UR45, -R11 ;  /* 0x0000002d190d7c23 */ /* 0x000fc2000801080b */
[--C-:B------:R-:W-:Y:S01]  /*48c0*/  FFMA.FTZ R25, R37, UR45, -R11.reuse ;  /* 0x0000002d25197c23 */ /* 0x100fe2000801080b */
[----:B------:R-:W-:-:S01]  /*48d0*/  FFMA.FTZ R37, R49, UR45, -R11 ;  /* 0x0000002d31257c23 */ /* 0x000fc2000801080b */
[--C-:B------:R-:W-:Y:S01]  /*48e0*/  FFMA.FTZ R49, R61, UR45, -R11.reuse ;  /* 0x0000002d3d317c23 */ /* 0x100fe2000801080b */
[----:B------:R-:W-:-:S01]  /*48f0*/  FFMA.FTZ R61, R73, UR45, -R11 ;  /* 0x0000002d493d7c23 */ /* 0x000fc2000801080b */
[----:B------:R-:W-:-:S02]  /*4900*/  IMAD.U32 R73, RZ, RZ, UR45 ;  /* 0x0000002dff497e24 */ /* 0x000fc4000f8e00ff */
[----:B------:R-:W-:Y:S01]  /*4910*/  FMUL.FTZ R7, R7, UR45 ;  /* 0x0000002d07077c20 */ /* 0x000fe20008410000 */
[----:B------:R-:W-:Y:S01]  /*4920*/  FFMA.FTZ R12, R24, UR45, -R11 ;  /* 0x0000002d180c7c23 */ /* 0x000fe2000801080b */
[----:B------:R-:W-:Y:S01]  /*4930*/  MUFU.EX2 R8, R8 ;  /* 0x0000000800087308 */ /* 0x000fe20000000800 */
[----:B------:R-:W-:-:S01]  /*4940*/  FFMA.FTZ R73, R4, R73, -8 ;  /* 0xc100000004497423 */ /* 0x000fc20000010049 */
[--C-:B------:R-:W-:Y:S01]  /*4950*/  FFMA.FTZ R14, R28, UR45, -R11.reuse ;  /* 0x0000002d1c0e7c23 */ /* 0x100fe2000801080b */
[----:B------:R-:W-:-:S01]  /*4960*/  FFMA.FTZ R15, R29, UR45, -R11 ;  /* 0x0000002d1d0f7c23 */ /* 0x000fc2000801080b */
[----:B------:R-:W-:Y:S01]  /*4970*/  FFMA.FTZ R20, R32, UR45, -R11 ;  /* 0x0000002d20147c23 */ /* 0x000fe2000801080b */
        /* <DEDUP_REMOVED lines=25> */
[----:B------:R-:W-:Y:S01]  /*4b10*/  FFMA.FTZ R54, R54, UR45, -R73 ;  /* 0x0000002d36367c23 */ /* 0x000fe20008010849 */
        /* <DEDUP_REMOVED lines=11> */
[--C-:B------:R-:W-:Y:S01]  /*4bd0*/  FFMA.FTZ R62, R62, UR45, -R73.reuse ;  /* 0x0000002d3e3e7c23 */ /* 0x100fe20008010849 */
        /* <DEDUP_REMOVED lines=15> */
[----:B------:R-:W-:-:S02]  /*4cd0*/  WARPGROUP.DEPBAR.LE gsb0, 0x0 ;  /* 0x00008000000079c5 */ /* 0x000fc40000010000 */
[----:B------:R-:W-:Y:S01]  /*4ce0*/  WARPGROUP.ARRIVE ;  /* 0x00000000000079c5 */ /* 0x000fe20000000000 */
[----:B------:R-:W-:Y:S01]  /*4cf0*/  FFMA.FTZ R75, R75, UR45, -R73 ;  /* 0x0000002d4b4b7c23 */ /* 0x000fe20008010849 */
[----:B------:R-:W-:-:S01]  /*4d00*/  FFMA.FTZ R64, R76, UR45, -R11 ;  /* 0x0000002d4c407c23 */ /* 0x000fc2000801080b */
[----:B------:R-:W-:Y:S01]  /*4d10*/  FFMA.FTZ R76, R78, UR45, -R73 ;  /* 0x0000002d4e4c7c23 */ /* 0x000fe20008010849 */
[----:B------:R-:W0:Y:S01]  /*4d20*/  MUFU.EX2 R15, R15 ;  /* 0x0000000f000f7308 */ /* 0x000e220000000800 */
[----:B-1----:R-:W-:-:S01]  /*4d30*/  FADD.FTZ R5, R14, R5 ;  /* 0x000000050e057221 */ /* 0x002fc20000010000 */
[----:B------:R-:W-:Y:S01]  /*4d40*/  QGMMA.64x96x32.F32.E4M3.E4M3 R88, R144, gdesc[UR4], R88, gsb0 ;  /* 0x0160000490587df3 */ /* 0x000fe20008000858 */
[----:B------:R-:W-:Y:S01]  /*4d50*/  UIADD3 UR6, UR10, 0x6, URZ ;  /* 0x000000060a067890 */ /* 0x000fe2000fffe03f */
[----:B------:R-:W-:Y:S01]  /*4d60*/  FFMA.FTZ R65, R77, UR45, -R11 ;  /* 0x0000002d4d417c23 */ /* 0x000fe2000801080b */
[----:B------:R-:W-:Y:S01]  /*4d70*/  UMOV UR7, 0x40000040 ;  /* 0x4000004000077882 */ /* 0x000fe20000000000 */
        /* <DEDUP_REMOVED lines=13> */
[----:B------:R-:W-:-:S05]  /*4e50*/  @!P1 PRMT R9, RZ, 0x654, R9 ;  /* 0x00000654ff099816 */ /* 0x000fca0000000009 */
        /* <DEDUP_REMOVED lines=23> */
[----:B------:R-:W-:Y:S02]  /*4fd0*/  WARPGROUP.DEPBAR.LE gsb0, 0x0 ;  /* 0x00008000000079c5 */ /* 0x000fe40000010000 */
[----:B------:R-:W-:Y:S01]  /*4fe0*/  WARPGROUP.ARRIVE ;  /* 0x00000000000079c5 */ /* 0x000fe20000000000 */
[----:B0-----:R-:W-:-:S04]  /*4ff0*/  FADD.FTZ R5, R29, R5 ;  /* 0x000000051d057221 */ /* 0x001fc80000010000 */
[----:B------:R-:W0:Y:S01]  /*5000*/  MUFU.EX2 R46, R46 ;  /* 0x0000002e002e7308 */ /* 0x000e220000000800 */
[----:B-1----:R-:W-:-:S01]  /*5010*/  FADD.FTZ R6, R43, R6 ;  /* 0x000000062b067221 */ /* 0x002fc20000010000 */
[----:B------:R-:W-:Y:S06]  /*5020*/  QGMMA.64x96x32.F32.E4M3.E4M3 R88, R148, gdesc[UR4], R88, gsb0 ;  /* 0x0160000494587df3 */ /* 0x000fec0008000858 */
        /* <DEDUP_REMOVED lines=29> */
[----:B------:R0:W-:Y:S04]  /*5200*/  @!P1 SYNCS.ARRIVE.TRANS64.RED.A1T0 RZ, [R9+URZ], RZ ;  /* 0x000000ff09ff99a7 */ /* 0x0001e8000810043f */
        /* <DEDUP_REMOVED lines=60> */
.L_x_8948:
[----:B------:R-:W-:Y:S01]  /*55d0*/  UISETP.GT.AND UP0, UPT, UR17, UR44, UPT ;  /* 0x0000002c1100728c */ /* 0x000fe2000bf04270 */
[----:B------:R-:W-:Y:S01]  /*55e0*/  VIADD R10, R10, 0x19c60 ;  /* 0x00019c600a0a7836 */ /* 0x000fe20000000000 */
[----:B------:R-:W-:Y:S01]  /*55f0*/  F2FP.SATFINITE.E4M3.F32.PACK_AB_MERGE_C R14, R15, R14, RZ ;  /* 0x0000000e0f0e723e */ /* 0x000fe200048070ff */
[----:B------:R-:W-:Y:S01]  /*5600*/  UIADD3 UR17, UR17, -0x1, URZ ;  /* 0xffffffff11117890 */ /* 0x000fe2000fffe03f */
[----:B------:R-:W-:Y:S01]  /*5610*/  F2FP.SATFINITE.E4M3.F32.PACK_AB_MERGE_C R30, R31, R30, RZ ;  /* 0x0000001e1f1e723e */ /* 0x000fe200048070ff */
[----:B------:R-:W-:Y:S01]  /*5620*/  UMOV UR18, UR46 ;  /* 0x0000002e00127c82 */ /* 0x000fe20008000000 */
[----:B------:R-:W-:Y:S01]  /*5630*/  PLOP3.LUT P1, PT, PT, PT, UP0, 0x80, 0x0 ;  /* 0x000000000000781c */ /* 0x000fe20003f2f008 */
[----:B------:R-:W-:Y:S01]  /*5640*/  UMOV UR19, UR36 ;  /* 0x0000002400137c82 */ /* 0x000fe20008000000 */
        /* <DEDUP_REMOVED lines=83> */
.L_x_8939:
[----:B------:R-:W-:Y:S06]  /*5b80*/  BAR.ARV 0x8, 0x200 ;  /* 0x0208000000007b1d */ /* 0x000fec0000002000 */
[----:B------:R-:W-:Y:S05]  /*5b90*/  @!P0 BRA `(.L_x_8950) ;  /* 0x0000000000048947 */ /* 0x000fea0003800000 */
[----:B------:R-:W-:Y:S01]  /*5ba0*/  BPT.TRAP 0x1 ;  /* 0x000000040000795c */ /* 0x000fe20000300000 */
.L_x_8950:
[----:B------:R-:W-:Y:S02]  /*5bb0*/  IMAD.U32 R8, RZ, RZ, UR46 ;  /* 0x0000002eff087e24 */ /* 0x000fe4000f8e00ff */
[----:B------:R-:W-:-:S03]  /*5bc0*/  IMAD.U32 R7, RZ, RZ, UR36 ;  /* 0x00000024ff077e24 */ /* 0x000fc6000f8e00ff */
[----:B------:R-:W-:Y:S01]  /*5bd0*/  SHF.L.U32 R8, R8, 0x1f, RZ ;  /* 0x0000001f08087819 */ /* 0x000fe200000006ff */
[----:B------:R-:W-:-:S04]  /*5be0*/  IMAD R7, R7, 0x8, R0 ;  /* 0x0000000807077824 */ /* 0x000fc800078e0200 */
[----:B------:R0:W1:Y:S01]  /*5bf0*/  SYNCS.PHASECHK.TRANS64.TRYWAIT P1, [R7+URZ+0x19c50], R8 ;  /* 0x019c5008070075a7 */ /* 0x000062000802017f */
[----:B------:R-:W-:Y:S05]  /*5c00*/  @!P0 BRA `(.L_x_8951) ;  /* 0x0000000000048947 */ /* 0x000fea0003800000 */
[----:B------:R-:W-:Y:S01]  /*5c10*/  BPT.TRAP 0x1 ;  /* 0x000000040000795c */ /* 0x000fe20000300000 */
.L_x_8951:
[----:B-1----:R-:W-:Y:S05]  /*5c20*/  @P1 BRA `(.L_x_8952) ;  /* 0x0000000000081947 */ /* 0x002fea0003800000 */
[----:B------:R-:W1:Y:S02]  /*5c30*/  SYNCS.PHASECHK.TRANS64.TRYWAIT P1, [R7+URZ+0x19c50], R8 ;  /* 0x019c5008070075a7 */ /* 0x000e64000802017f */
[----:B-1----:R-:W-:Y:S05]  /*5c40*/  @!P1 BRA `(.L_x_8953) ;  /* 0x0000009800389947 */ /* 0x002fea0003800000 */
.L_x_8952:
[----:B------:R-:W-:Y:S01]  /*5c50*/  VIADD R0, R0, 0x3000 ;  /* 0x0000300000007836 */ /* 0x000fe20000000000 */
[----:B------:R-:W-:Y:S05]  /*5c60*/  WARPSYNC.ALL ;  /* 0x0000000000007948 */ /* 0x000fea0003800000 */
[----:B------:R-:W-:Y:S01]  /*5c70*/  SHF.R.U32.HI R0, RZ, 0x4, R0 ;  /* 0x00000004ff007819 */ /* 0x000fe20000011600 */
[----:B------:R-:W-:Y:S01]  /*5c80*/  IMAD.U32 R9, RZ, RZ, UR36 ;  /* 0x00000024ff097e24 */ /* 0x000fe2000f8e00ff */
[----:B------:R-:W-:Y:S01]  /*5c90*/  ULDC.64 UR4, c[0x0][0x9a0] ;  /* 0x0002680000047ab9 */ /* 0x000fe20000000a00 */
[----:B------:R-:W-:Y:S01]  /*5ca0*/  WARPGROUP.ARRIVE ;  /* 0x00000000000079c5 */ /* 0x000fe20000000000 */
[----:B------:R-:W-:Y:S01]  /*5cb0*/  LOP3.LUT R0, R0, 0x3fff, RZ, 0xc0, !PT ;  /* 0x00003fff00007812 */ /* 0x000fe200078ec0ff */
[----:B------:R-:W-:Y:S01]  /*5cc0*/  IMAD.MOV.U32 R14, RZ, RZ, 0x3f800000 ;  /* 0x3f800000ff0e7424 */ /* 0x000fe200078e00ff */
[----:B------:R-:W-:-:S02]  /*5cd0*/  ISETP.NE.U32.AND P1, PT, RZ, UR4, PT ;  /* 0x00000004ff007c0c */ /* 0x000fc4000bf25070 */
[----:B------:R-:W-:Y:S02]  /*5ce0*/  LOP3.LUT R0, R0, 0x10000, RZ, 0xfc, !PT ;  /* 0x0001000000007812 */ /* 0x000fe400078efcff */
[----:B------:R-:W-:-:S03]  /*5cf0*/  ISETP.NE.AND.EX P1, PT, RZ, UR5, PT, P1 ;  /* 0x00000005ff007c0c */ /* 0x000fc6000bf25310 */
[----:B01----:R-:W-:Y:S02]  /*5d00*/  IMAD R8, R9, 0x300, R0 ;  /* 0x0000030009087824 */ /* 0x003fe400078e0200 */
[----:B------:R-:W-:-:S03]  /*5d10*/  IMAD.MOV.U32 R9, RZ, RZ, 0x40000040 ;  /* 0x40000040ff097424 */ /* 0x000fc600078e00ff */
[----:B------:R-:W-:Y:S02]  /*5d20*/  R2UR UR6, R8 ;  /* 0x00000000080672ca */ /* 0x000fe400000e0000 */
[----:B------:R-:W-:-:S03]  /*5d30*/  R2UR UR7, R9 ;  /* 0x00000000090772ca */ /* 0x000fc600000e0000 */
[----:B------:R-:W0:Y:S08]  /*5d40*/  @P1 LDC.64 R12, c[0x0][0x9c8] ;  /* 0x00027200ff0c1b82 */ /* 0x000e300000000a00 */
[----:B------:R-:W1:Y:S02]  /*5d50*/  @P1 LDC.64 R10, c[0x0][0x9d0] ;  /* 0x00027400ff0a1b82 */ /* 0x000e640000000a00 */
[----:B------:R-:W-:Y:S01]  /*5d60*/  QGMMA.64x96x32.F32.E4M3.E4M3 R88, R136, gdesc[UR4], R88, gsb0 ;  /* 0x0160000488587df3 */ /* 0x000fe20008000858 */
[----:B0-----:R-:W-:-:S04]  /*5d70*/  @P1 IMAD R0, R12, UR38, RZ ;  /* 0x000000260c001c24 */ /* 0x001fc8000f8e02ff */
[----:B------:R-:W-:Y:S02]  /*5d80*/  @P1 IMAD R9, R13, UR37, R0 ;  /* 0x000000250d091c24 */ /* 0x000fe4000f8e0200 */
[----:B------:R-:W-:-:S04]  /*5d90*/  @P1 IMAD.WIDE.U32 R12, R12, UR37, RZ ;  /* 0x000000250c0c1c25 */ /* 0x000fc8000f8e00ff */
[----:B------:R-:W-:Y:S02]  /*5da0*/  @P1 IMAD.IADD R13, R13, 0x1, R9 ;  /* 0x000000010d0d1824 */ /* 0x000fe400078e0209 */
[----:B-1----:R-:W-:-:S04]  /*5db0*/  @P1 IMAD.WIDE.U32 R12, R10, UR39, R12 ;  /* 0x000000270a0c1c25 */ /* 0x002fc8000f8e000c */
[----:B------:R-:W-:Y:S01]  /*5dc0*/  @P1 IMAD R11, R11, UR39, R13 ;  /* 0x000000270b0b1c24 */ /* 0x000fe2000f8e020d */
[----:B------:R-:W-:-:S04]  /*5dd0*/  @P1 LEA R10, P2, R12, UR4, 0x2 ;  /* 0x000000040c0a1c11 */ /* 0x000fc8000f8410ff */
[----:B------:R-:W-:-:S05]  /*5de0*/  @P1 LEA.HI.X R11, R12, UR5, R11, 0x2, P2 ;  /* 0x000000050c0b1c11 */ /* 0x000fca00090f140b */
[----:B------:R0:W2:Y:S01]  /*5df0*/  @P1 LDG.E R14, desc[UR52][R10.64] ;  /* 0x000000340a0e1981 */ /* 0x0000a2000c1e1900 */
[----:B------:R-:W-:Y:S02]  /*5e00*/  VIADD R12, R8, 0x2 ;  /* 0x00000002080c7836 */ /* 0x000fe40000000000 */
[----:B------:R-:W-:-:S03]  /*5e10*/  IMAD.MOV.U32 R13, RZ, RZ, 0x40000040 ;  /* 0x40000040ff0d7424 */ /* 0x000fc600078e00ff */
[----:B------:R-:W-:Y:S02]  /*5e20*/  R2UR UR6, R12 ;  /* 0x000000000c0672ca */ /* 0x000fe400000e0000 */
[----:B------:R-:W-:Y:S01]  /*5e30*/  R2UR UR7, R13 ;  /* 0x000000000d0772ca */ /* 0x000fe200000e0000 */
[----:B------:R-:W-:Y:S02]  /*5e40*/  WARPGROUP.DEPBAR.LE gsb0, 0x0 ;  /* 0x00008000000079c5 */ /* 0x000fe40000010000 */
[----:B------:R-:W-:-:S10]  /*5e50*/  WARPGROUP.ARRIVE ;  /* 0x00000000000079c5 */ /* 0x000fd40000000000 */
[----:B------:R-:W-:Y:S01]  /*5e60*/  QGMMA.64x96x32.F32.E4M3.E4M3 R88, R140, gdesc[UR4], R88, gsb0 ;  /* 0x016000048c587df3 */ /* 0x000fe20008000858 */
[----:B------:R-:W-:Y:S02]  /*5e70*/  VIADD R12, R8, 0x4 ;  /* 0x00000004080c7836 */ /* 0x000fe40000000000 */
[----:B------:R-:W-:-:S03]  /*5e80*/  IMAD.MOV.U32 R13, RZ, RZ, 0x40000040 ;  /* 0x40000040ff0d7424 */ /* 0x000fc600078e00ff */
[----:B------:R-:W-:Y:S02]  /*5e90*/  R2UR UR6, R12 ;  /* 0x000000000c0672ca */ /* 0x000fe400000e0000 */
[----:B------:R-:W-:Y:S01]  /*5ea0*/  R2UR UR7, R13 ;  /* 0x000000000d0772ca */ /* 0x000fe200000e0000 */
[----:B------:R-:W-:Y:S01]  /*5eb0*/  VIADD R8, R8, 0x6 ;  /* 0x0000000608087836 */ /* 0x000fe20000000000 */
[----:B------:R-:W1:Y:S01]  /*5ec0*/  SHFL.BFLY PT, R0, R5, 0x2, 0x1f ;  /* 0x0c401f0005007f89 */ /* 0x000e6200000e0000 */
[----:B------:R-:W-:-:S03]  /*5ed0*/  IMAD.MOV.U32 R9, RZ, RZ, 0x40000040 ;  /* 0x40000040ff097424 */ /* 0x000fc600078e00ff */
[----:B------:R-:W3:Y:S01]  /*5ee0*/  SHFL.BFLY PT, R13, R6, 0x2, 0x1f ;  /* 0x0c401f00060d7f89 */ /* 0x000ee200000e0000 */
[----:B------:R-:W-:Y:S02]  /*5ef0*/  WARPGROUP.DEPBAR.LE gsb0, 0x0 ;  /* 0x00008000000079c5 */ /* 0x000fe40000010000 */
[----:B------:R-:W-:-:S06]  /*5f00*/  WARPGROUP.ARRIVE ;  /* 0x00000000000079c5 */ /* 0x000fcc0000000000 */
[----:B------:R-:W-:Y:S01]  /*5f10*/  QGMMA.64x96x32.F32.E4M3.E4M3 R88, R144, gdesc[UR4], R88, gsb0 ;  /* 0x0160000490587df3 */ /* 0x000fe20008000858 */
[----:B------:R-:W-:Y:S02]  /*5f20*/  R2UR UR6, R8 ;  /* 0x00000000080672ca */ /* 0x000fe400000e0000 */
[----:B------:R-:W-:Y:S01]  /*5f30*/  R2UR UR7, R9 ;  /* 0x00000000090772ca */ /* 0x000fe200000e0000 */
[----:B-1----:R-:W-:-:S01]  /*5f40*/  FADD.FTZ R0, R0, R5 ;  /* 0x0000000500007221 */ /* 0x002fc20000010000 */
        /* <DEDUP_REMOVED lines=35> */
.L_x_8954:
        /* <DEDUP_REMOVED lines=58> */
.L_x_8932:
        /* <DEDUP_REMOVED lines=26> */
[----:B------:R-:W-:Y:S02]  /*66c0*/  SEL R31, R15, R6, P0 ;  /* 0x000000060f1f7207 */ /* 0x000fe40000000000 */
[----:B------:R-:W-:Y:S02]  /*66d0*/  SEL R15, R6, R15, P0 ;  /* 0x0000000f060f7207 */ /* 0x000fe40000000000 */
[----:B------:R-:W1:Y:S01]  /*66e0*/  S2R R6, SR_SWINHI ;  /* 0x0000000000067919 */ /* 0x000e620000002f00 */
[----:B------:R-:W-:Y:S02]  /*66f0*/  SEL R67, R69, R4, P0 ;  /* 0x0000000445437207 */ /* 0x000fe40000000000 */
[----:B------:R-:W-:Y:S02]  /*6700*/  SEL R36, R4, R69, P0 ;  /* 0x0000004504247207 */ /* 0x000fe40000000000 */
[----:B------:R-:W-:Y:S02]  /*6710*/  SEL R59, R11, R30, P0 ;  /* 0x0000001e0b3b7207 */ /* 0x000fe40000000000 */
[----:B------:R-:W-:-:S02]  /*6720*/  SEL R69, R41, R10, P0 ;  /* 0x0000000a29457207 */ /* 0x000fc40000000000 */
[----:B------:R-:W-:Y:S02]  /*6730*/  SEL R30, R30, R11, P0 ;  /* 0x0000000b1e1e7207 */ /* 0x000fe40000000000 */
[----:B------:R-:W-:Y:S02]  /*6740*/  SEL R41, R10, R41, P0 ;  /* 0x000000290a297207 */ /* 0x000fe40000000000 */
[----:B------:R-:W-:Y:S02]  /*6750*/  SEL R73, R98, R99, P0 ;  /* 0x0000006362497207 */ /* 0x000fe40000000000 */
[----:B0-----:R-:W-:Y:S02]  /*6760*/  MOV R2, R21 ;  /* 0x0000001500027202 */ /* 0x001fe40000000f00 */
[----:B-1----:R-:W-:Y:S02]  /*6770*/  MOV R3, R6 ;  /* 0x0000000600037202 */ /* 0x002fe40000000f00 */
        /* <DEDUP_REMOVED lines=39> */
[----:B------:R-:W-:Y:S01]  /*69f0*/  UIMAD.WIDE UR8, UR37, 0x4, UR8 ;  /* 0x00000004250878a5 */ /* 0x000fe2000f8e0208 */
[----:B--2---:R-:W-:-:S03]  /*6a00*/  IMAD.WIDE R10, R38, 0x2, R2 ;  /* 0x00000002260a7825 */ /* 0x004fc600078e0202 */
[----:B------:R-:W-:-:S04]  /*6a10*/  IADD3 R81, P5, R10, 0x20, RZ ;  /* 0x000000200a517810 */ /* 0x000fc80007fbe0ff */
[----:B------:R-:W-:Y:S02]  /*6a20*/  LOP3.LUT R4, R81, 0x180, RZ, 0xc0, !PT ;  /* 0x0000018051047812 */ /* 0x000fe400078ec0ff */
[----:B------:R-:W-:Y:S02]  /*6a30*/  IADD3 R97, P4, R10, 0x3000, RZ ;  /* 0x000030000a617810 */ /* 0x000fe40007f9e0ff */
[----:B------:R-:W-:Y:S02]  /*6a40*/  SHF.R.U64 R4, R4, 0x3, RZ ;  /* 0x0000000304047819 */ /* 0x000fe400000012ff */
[C---:B------:R-:W-:Y:S02]  /*6a50*/  IADD3 R99, P3, R10.reuse, 0x3020, RZ ;  /* 0x000030200a637810 */ /* 0x040fe40007f7e0ff */
[C---:B------:R-:W-:Y:S02]  /*6a60*/  IADD3 R101, P2, R10.reuse, 0x6000, RZ ;  /* 0x000060000a657810 */ /* 0x040fe40007f5e0ff */
[----:B------:R-:W-:Y:S01]  /*6a70*/  IADD3 R103, P1, R10, 0x6020, RZ ;  /* 0x000060200a677810 */ /* 0x000fe20007f3e0ff */
[----:B------:R-:W-:Y:S01]  /*6a80*/  IMAD.X R13, RZ, RZ, R11, P5 ;  /* 0x000000ffff0d7224 */ /* 0x000fe200028e060b */
        /* <DEDUP_REMOVED lines=11> */
[----:B------:R-:W-:Y:S01]  /*6b40*/  MOV R81, R12 ;  /* 0x0000000c00517202 */ /* 0x000fe20000000f00 */
[--C-:B------:R-:W-:Y:S01]  /*6b50*/  IMAD.X R9, RZ, RZ, R11.reuse, P3 ;  /* 0x000000ffff097224 */ /* 0x100fe200018e060b */
[----:B------:R-:W-:Y:S01]  /*6b60*/  LOP3.LUT R10, R5, R10, RZ, 0x3c, !PT ;  /* 0x0000000a050a7212 */ /* 0x000fe200078e3cff */
[----:B----4-:R0:W-:Y:S01]  /*6b70*/  SHFL.IDX PT, R12, R51, R14, 0x1c1f ;  /* 0x001c1f0e330c7589 */ /* 0x0101e200000e0000 */
[--C-:B------:R-:W-:Y:S01]  /*6b80*/  IMAD.X R79, RZ, RZ, R11.reuse, P4 ;  /* 0x000000ffff4f7224 */ /* 0x100fe200020e060b */
[----:B------:R-:W-:Y:S01]  /*6b90*/  LOP3.LUT R78, R4, R97, RZ, 0x3c, !PT ;  /* 0x00000061044e7212 */ /* 0x000fe200078e3cff */
[--C-:B------:R-:W-:Y:S01]  /*6ba0*/  IMAD.X R7, RZ, RZ, R11.reuse, P2 ;  /* 0x000000ffff077224 */ /* 0x100fe200010e060b */
[----:B------:R-:W-:Y:S01]  /*6bb0*/  LOP3.LUT R8, R6, R99, RZ, 0x3c, !PT ;  /* 0x0000006306087212 */ /* 0x000fe200078e3cff */
[----:B------:R-:W-:Y:S01]  /*6bc0*/  IMAD.X R5, RZ, RZ, R11, P1 ;  /* 0x000000ffff057224 */ /* 0x000fe200008e060b */
[----:B------:R-:W-:-:S02]  /*6bd0*/  LOP3.LUT R6, R38, R101, RZ, 0x3c, !PT ;  /* 0x0000006526067212 */ /* 0x000fc400078e3cff */
[----:B------:R-:W-:Y:S02]  /*6be0*/  LOP3.LUT R4, R50, R103, RZ, 0x3c, !PT ;  /* 0x0000006732047212 */ /* 0x000fe400078e3cff */
[----:B0-----:R-:W-:Y:S01]  /*6bf0*/  LOP3.LUT R51, R14, 0x2, RZ, 0x3c, !PT ;  /* 0x000000020e337812 */ /* 0x001fe200078e3cff */
[----:B------:R-:W-:Y:S01]  /*6c00*/  SHFL.IDX PT, R54, R31, R14, 0x1c1f ;  /* 0x001c1f0e1f367589 */ /* 0x000fe200000e0000 */
[----:B------:R-:W-:Y:S02]  /*6c10*/  MOV R38, R8 ;  /* 0x0000000800267202 */ /* 0x000fe40000000f00 */
[----:B------:R-:W-:Y:S01]  /*6c20*/  MOV R78, R78 ;  /* 0x0000004e004e7202 */ /* 0x000fe20000000f00 */
[----:B------:R-:W-:Y:S01]  /*6c30*/  SHFL.IDX PT, R49, R49, R14, 0x1c1f ;  /* 0x001c1f0e31317589 */ /* 0x000fe200000e0000 */
[----:B------:R-:W-:-:S03]  /*6c40*/  MOV R10, R10 ;  /* 0x0000000a000a7202 */ /* 0x000fc60000000f00 */
[----:B------:R-:W-:Y:S01]  /*6c50*/  SHFL.IDX PT, R52, R53, R14, 0x1c1f ;  /* 0x001c1f0e35347589 */ /* 0x000fe200000e0000 */
[----:B------:R-:W-:-:S03]  /*6c60*/  MOV R79, R6 ;  /* 0x00000006004f7202 */ /* 0x000fc60000000f00 */
[----:B------:R-:W-:Y:S01]  /*6c70*/  SHFL.IDX PT, R60, R57, R14, 0x1c1f ;  /* 0x001c1f0e393c7589 */ /* 0x000fe200000e0000 */
[----:B------:R-:W-:-:S03]  /*6c80*/  MOV R80, R4 ;  /* 0x0000000400507202 */ /* 0x000fc60000000f00 */
[----:B------:R-:W-:Y:S04]  /*6c90*/  SHFL.IDX PT, R58, R69, R14, 0x1c1f ;  /* 0x001c1f0e453a7589 */ /* 0x000fe800000e0000 */
[----:B------:R-:W0:Y:S04]  /*6ca0*/  SHFL.IDX PT, R15, R15, R51, 0x1c1f ;  /* 0x001c1f330f0f7589 */ /* 0x000e2800000e0000 */
[----:B------:R-:W-:Y:S04]  /*6cb0*/  SHFL.IDX PT, R56, R25, R51, 0x1c1f ;  /* 0x001c1f3319387589 */ /* 0x000fe800000e0000 */
[----:B------:R-:W1:Y:S04]  /*6cc0*/  SHFL.IDX PT, R41, R41, R51, 0x1c1f ;  /* 0x001c1f3329297589 */ /* 0x000e6800000e0000 */
[----:B------:R-:W-:Y:S04]  /*6cd0*/  SHFL.IDX PT, R50, R33, R14, 0x1c1f ;  /* 0x001c1f0e21327589 */ /* 0x000fe800000e0000 */
[----:B------:R-:W-:Y:S04]  /*6ce0*/  SHFL.IDX PT, R9, R55, R14, 0x1c1f ;  /* 0x001c1f0e37097589 */ /* 0x000fe800000e0000 */
[----:B------:R-:W-:Y:S04]  /*6cf0*/  SHFL.IDX PT, R76, R65, R14, 0x1c1f ;  /* 0x001c1f0e414c7589 */ /* 0x000fe800000e0000 */
[----:B------:R-:W-:Y:S04]  /*6d00*/  SHFL.IDX PT, R71, R71, R14, 0x1c1f ;  /* 0x001c1f0e47477589 */ /* 0x000fe800000e0000 */
[----:B------:R-:W-:Y:S04]  /*6d10*/  SHFL.IDX PT, R66, R77, R14, 0x1c1f ;  /* 0x001c1f0e4d427589 */ /* 0x000fe800000e0000 */
[----:B------:R-:W2:Y:S04]  /*6d20*/  SHFL.IDX PT, R53, R24, R51, 0x1c1f ;  /* 0x001c1f3318357589 */ /* 0x000ea800000e0000 */
[----:B------:R-:W4:Y:S04]  /*6d30*/  SHFL.IDX PT, R62, R43, R51, 0x1c1f ;  /* 0x001c1f332b3e7589 */ /* 0x000f2800000e0000 */
[----:B------:R-:W3:Y:S04]  /*6d40*/  SHFL.IDX PT, R57, R42, R51, 0x1c1f ;  /* 0x001c1f332a397589 */ /* 0x000ee800000e0000 */
[----:B------:R-:W-:Y:S04]  /*6d50*/  SHFL.IDX PT, R68, R61, R14, 0x1c1f ;  /* 0x001c1f0e3d447589 */ /* 0x000fe800000e0000 */
[----:B------:R-:W-:Y:S04]  /*6d60*/  SHFL.IDX PT, R64, R85, R14, 0x1c1f ;  /* 0x001c1f0e55407589 */ /* 0x000fe800000e0000 */
[----:B------:R-:W-:Y:S04]  /*6d70*/  SHFL.IDX PT, R55, R26, R51, 0x1c1f ;  /* 0x001c1f331a377589 */ /* 0x000fe800000e0000 */
[----:B------:R0:W-:Y:S04]  /*6d80*/  SHFL.IDX PT, R69, R32, R51, 0x1c1f ;  /* 0x001c1f3320457589 */ /* 0x0001e800000e0000 */
        /* <DEDUP_REMOVED lines=13> */
[----:B------:R-:W3:Y:S04]  /*6e60*/  SHFL.IDX PT, R24, R40, R51, 0x1c1f ;  /* 0x001c1f3328187589 */ /* 0x000ee800000e0000 */
[----:B------:R-:W-:Y:S04]  /*6e70*/  SHFL.IDX PT, R59, R29, R51, 0x1c1f ;  /* 0x001c1f331d3b7589 */ /* 0x000fe800000e0000 */
[----:B------:R1:W-:Y:S04]  /*6e80*/  SHFL.IDX PT, R14, R34, R51, 0x1c1f ;  /* 0x001c1f33220e7589 */ /* 0x0003e800000e0000 */
        /* <DEDUP_REMOVED lines=8> */
[----:B------:R2:W-:Y:S04]  /*6f10*/  SHFL.IDX PT, R77, R36, R51, 0x1c1f ;  /* 0x001c1f33244d7589 */ /* 0x0005e800000e0000 */
[----:B------:R3:W3:Y:S04]  /*6f20*/  SHFL.IDX PT, R83, R48, R51, 0x1c1f ;  /* 0x001c1f3330537589 */ /* 0x0006e800000e0000 */
[----:B------:R3:W3:Y:S01]  /*6f30*/  SHFL.IDX PT, R130, R130, R51, 0x1c1f ;  /* 0x001c1f3382827589 */ /* 0x0006e200000e0000 */
[----:B0-----:R-:W-:-:S02]  /*6f40*/  SEL R32, R54, R15, P0 ;  /* 0x0000000f36207207 */ /* 0x001fc40000000000 */
[----:B-1----:R-:W-:Y:S02]  /*6f50*/  SEL R34, R15, R54, P0 ;  /* 0x000000360f227207 */ /* 0x002fe40000000000 */
[----:B--2---:R-:W-:Y:S02]  /*6f60*/  SEL R36, R58, R41, P0 ;  /* 0x000000293a247207 */ /* 0x004fe40000000000 */
[----:B------:R-:W-:Y:S02]  /*6f70*/  SEL R40, R41, R58, P0 ;  /* 0x0000003a29287207 */ /* 0x000fe40000000000 */
[----:B------:R-:W-:Y:S02]  /*6f80*/  SEL R42, R49, R56, P0 ;  /* 0x00000038312a7207 */ /* 0x000fe40000000000 */
[----:B------:R-:W-:Y:S02]  /*6f90*/  SEL R44, R56, R49, P0 ;  /* 0x00000031382c7207 */ /* 0x000fe40000000000 */
[----:B------:R-:W-:-:S02]  /*6fa0*/  SEL R33, R50, R53, P0 ;  /* 0x0000003532217207 */ /* 0x000fc40000000000 */
[----:B------:R-:W-:Y:S02]  /*6fb0*/  SEL R35, R53, R50, P0 ;  /* 0x0000003235237207 */ /* 0x000fe40000000000 */
[----:B----4-:R-:W-:Y:S02]  /*6fc0*/  SEL R37, R71, R62, P0 ;  /* 0x0000003e47257207 */ /* 0x010fe40000000000 */
[----:B------:R-:W-:Y:S02]  /*6fd0*/  SEL R41, R62, R71, P0 ;  /* 0x000000473e297207 */ /* 0x000fe40000000000 */
[----:B---3--:R-:W-:Y:S02]  /*6fe0*/  SEL R54, R66, R57, P0 ;  /* 0x0000003942367207 */ /* 0x008fe40000000000 */
        /* <DEDUP_REMOVED lines=46> */
[----:B------:R-:W-:Y:S02]  /*72d0*/  F2FP.BF16.F32.PACK_AB R4, R51, R50 ;  /* 0x000000323304723e */ /* 0x000fe400000010ff */
[----:B------:R-:W-:Y:S02]  /*72e0*/  F2FP.BF16.F32.PACK_AB R5, R55, R54 ;  /* 0x000000363705723e */ /* 0x000fe400000010ff */
[----:B------:R-:W-:Y:S02]  /*72f0*/  F2FP.BF16.F32.PACK_AB R6, R53, R52 ;  /* 0x000000343506723e */ /* 0x000fe400000010ff */
[----:B------:R-:W-:Y:S01]  /*7300*/  F2FP.BF16.F32.PACK_AB R7, R57, R56 ;  /* 0x000000383907723e */ /* 0x000fe200000010ff */
[----:B------:R1:W-:Y:S01]  /*7310*/  STSM.16.M88.4 [R81], R24 ;  /* 0x0000001851007844 */ /* 0x0003e20000000200 */
[----:B------:R-:W-:-:S02]  /*7320*/  F2FP.BF16.F32.PACK_AB R8, R59, R58 ;  /* 0x0000003a3b08723e */ /* 0x000fc400000010ff */
[----:B------:R-:W-:Y:S02]  /*7330*/  F2FP.BF16.F32.PACK_AB R9, R63, R62 ;  /* 0x0000003e3f09723e */ /* 0x000fe400000010ff */
[----:B0-----:R-:W-:Y:S02]  /*7340*/  F2FP.BF16.F32.PACK_AB R10, R61, R60 ;  /* 0x0000003c3d0a723e */ /* 0x001fe400000010ff */
[----:B------:R-:W-:Y:S02]  /*7350*/  F2FP.BF16.F32.PACK_AB R11, R65, R64 ;  /* 0x00000040410b723e */ /* 0x000fe400000010ff */
[----:B------:R-:W-:Y:S02]  /*7360*/  F2FP.BF16.F32.PACK_AB R12, R67, R66 ;  /* 0x00000042430c723e */ /* 0x000fe400000010ff */
[----:B------:R-:W-:Y:S02]  /*7370*/  F2FP.BF16.F32.PACK_AB R13, R71, R70 ;  /* 0x00000046470d723e */ /* 0x000fe400000010ff */
[----:B------:R-:W-:-:S02]  /*7380*/  F2FP.BF16.F32.PACK_AB R14, R69, R68 ;  /* 0x00000044450e723e */ /* 0x000fc400000010ff */
[----:B------:R-:W-:Y:S02]  /*7390*/  F2FP.BF16.F32.PACK_AB R15, R73, R72 ;  /* 0x00000048490f723e */ /* 0x000fe400000010ff */
[----:B-1----:R-:W-:Y:S02]  /*73a0*/  F2FP.BF16.F32.PACK_AB R24, R75, R74 ;  /* 0x0000004a4b18723e */ /* 0x002fe400000010ff */
        /* <DEDUP_REMOVED lines=76> */
[----:B------:R-:W-:Y:S01]  /*7870*/  LEA R8, P2, R4, UR10, 0x2 ;  /* 0x0000000a04087c11 */ /* 0x000fe2000f8410ff */
[----:B------:R-:W-:-:S03]  /*7880*/  IMAD.U32 R11, RZ, RZ, UR41 ;  /* 0x00000029ff0b7e24 */ /* 0x000fc6000f8e00ff */
[----:B------:R-:W-:Y:S01]  /*7890*/  LEA.HI.X R10, R4, UR11, R5, 0x2, P2 ;  /* 0x0000000b040a7c11 */ /* 0x000fe200090f1405 */
[----:B---3--:R-:W-:Y:S08]  /*78a0*/  @P4 BRA `(.L_x_8957) ;  /* 0x0000000000104947 */ /* 0x008ff00003800000 */
[----:B------:R-:W-:Y:S05]  /*78b0*/  @!P0 BRA `(.L_x_8957) ;  /* 0x00000000000c8947 */ /* 0x000fea0003800000 */
[----:B------:R-:W2:Y:S04]  /*78c0*/  LDG.E R4, desc[UR52][R82.64] ;  /* 0x0000003452047981 */ /* 0x000ea8000c1e1900 */
[----:B-----5:R-:W2:Y:S02]  /*78d0*/  LDG.E R9, desc[UR52][R82.64+0x4] ;  /* 0x0000043452097981 */ /* 0x020ea4000c1e1900 */
[----:B--2---:R-:W-:-:S07]  /*78e0*/  IMAD.IADD R9, R9, 0x1, -R4 ;  /* 0x0000000109097824 */ /* 0x004fce00078e0a04 */
.L_x_8957:
        /* <DEDUP_REMOVED lines=13> */
[----:B--2---:R-:W-:-:S04]  /*79c0*/  IMAD R11, R11, 0xc0, R14 ;  /* 0x000000c00b0b7824 */ /* 0x004fc800078e020e */
[C---:B------:R-:W-:Y:S01]  /*79d0*/  VIADD R25, R11.reuse, 0x8 ;  /* 0x000000080b197836 */ /* 0x040fe20000000000 */
[----:B------:R-:W-:-:S04]  /*79e0*/  ISETP.GE.OR P2, PT, R11, R38, P0 ;  /* 0x000000260b00720c */ /* 0x000fc80000746670 */
[----:B------:R-:W-:-:S09]  /*79f0*/  ISETP.GE.OR P0, PT, R25, R38, P0 ;  /* 0x000000261900720c */ /* 0x000fd20000706670 */
[----:B0-----:R0:W-:Y:S04]  /*7a00*/  @!P2 ST.E desc[UR52][R4.64], R0 ;  /* 0x000000000400a985 */ /* 0x0011e8000c101934 */
[----:B------:R0:W-:Y:S01]  /*7a10*/  @!P0 ST.E desc[UR52][R6.64], R20 ;  /* 0x0000001406008985 */ /* 0x0001e2000c101934 */
[----:B------:R-:W-:-:S13]  /*7a20*/  PLOP3.LUT P0, PT, PT, PT, UP1, 0x80, 0x0 ;  /* 0x000000000000781c */ /* 0x000fda0003f0f018 */
[----:B0-----:R-:W-:Y:S05]  /*7a30*/  @P0 BRA `(.L_x_8958) ;  /* 0x0000000800240947 */ /* 0x001fea0003800000 */
[----:B------:R-:W0:Y:S01]  /*7a40*/  S2R R12, SR_TID.X ;  /* 0x00000000000c7919 */ /* 0x000e220000002100 */
[----:B------:R-:W1:Y:S01]  /*7a50*/  @P1 LDC R41, c[0x0][0xbec] ;  /* 0x0002fb00ff291b82 */ /* 0x000e620000000800 */
[----:B------:R-:W-:Y:S01]  /*7a60*/  ULDC.64 UR10, c[0x0][0xaa0] ;  /* 0x0002a800000a7ab9 */ /* 0x000fe20000000a00 */
[----:B0-----:R-:W-:-:S05]  /*7a70*/  VIADD R80, R12, 0xffffff80 ;  /* 0xffffff800c507836 */ /* 0x001fca0000000000 */
[----:B------:R-:W-:-:S04]  /*7a80*/  SHF.R.S32.HI R79, RZ, 0x1f, R80 ;  /* 0x0000001fff4f7819 */ /* 0x000fc80000011450 */
[----:B------:R-:W-:-:S04]  /*7a90*/  LEA.HI R79, R79, R80, RZ, 0x2 ;  /* 0x000000504f4f7211 */ /* 0x000fc800078f10ff */
[----:B------:R-:W-:-:S05]  /*7aa0*/  SHF.R.S32.HI R79, RZ, 0x2, R79 ;  /* 0x00000002ff4f7819 */ /* 0x000fca000001144f */
[----:B------:R-:W-:-:S04]  /*7ab0*/  IMAD R5, R79, 0x20, R16 ;  /* 0x000000204f057824 */ /* 0x000fc800078e0210 */
[----:B------:R-:W-:-:S03]  /*7ac0*/  IMAD.WIDE R2, R5, 0x2, R2 ;  /* 0x0000000205027825 */ /* 0x000fc600078e0202 */
[C---:B------:R-:W-:Y:S02]  /*7ad0*/  IADD3 R9, P0, R2.reuse, 0x1800, RZ ;  /* 0x0000180002097810 */ /* 0x040fe40007f1e0ff */
[C---:B------:R-:W-:Y:S02]  /*7ae0*/  IADD3 R13, P2, R2.reuse, 0x3000, RZ ;  /* 0x00003000020d7810 */ /* 0x040fe40007f5e0ff */
[C---:B------:R-:W-:Y:S02]  /*7af0*/  IADD3 R25, P3, R2.reuse, 0x4800, RZ ;  /* 0x0000480002197810 */ /* 0x040fe40007f7e0ff */
[C---:B------:R-:W-:Y:S02]  /*7b00*/  IADD3 R29, P4, R2.reuse, 0x6000, RZ ;  /* 0x00006000021d7810 */ /* 0x040fe40007f9e0ff */
[C---:B------:R-:W-:Y:S02]  /*7b10*/  LOP3.LUT R7, R2.reuse, 0x180, RZ, 0xc0, !PT ;  /* 0x0000018002077812 */ /* 0x040fe400078ec0ff */
[----:B------:R-:W-:-:S02]  /*7b20*/  IADD3 R5, P5, R2, 0x7800, RZ ;  /* 0x0000780002057810 */ /* 0x000fc40007fbe0ff */
[----:B------:R-:W-:Y:S02]  /*7b30*/  LOP3.LUT R8, R9, 0x180, RZ, 0xc0, !PT ;  /* 0x0000018009087812 */ /* 0x000fe400078ec0ff */
[----:B------:R-:W-:Y:S01]  /*7b40*/  LOP3.LUT R12, R13, 0x180, RZ, 0xc0, !PT ;  /* 0x000001800d0c7812 */ /* 0x000fe200078ec0ff */
[----:B------:R-:W-:Y:S01]  /*7b50*/  IMAD.X R33, RZ, RZ, R3, P5 ;  /* 0x000000ffff217224 */ /* 0x000fe200028e0603 */
[----:B------:R-:W-:Y:S02]  /*7b60*/  LOP3.LUT R24, R25, 0x180, RZ, 0xc0, !PT ;  /* 0x0000018019187812 */ /* 0x000fe400078ec0ff */
[----:B------:R-:W-:Y:S02]  /*7b70*/  LOP3.LUT R28, R29, 0x180, RZ, 0xc0, !PT ;  /* 0x000001801d1c7812 */ /* 0x000fe400078ec0ff */
[----:B------:R-:W-:Y:S02]  /*7b80*/  SHF.R.U64 R7, R7, 0x3, RZ ;  /* 0x0000000307077819 */ /* 0x000fe400000012ff */
[----:B------:R-:W-:-:S02]  /*7b90*/  LOP3.LUT R0, R5, 0x180, RZ, 0xc0, !PT ;  /* 0x0000018005007812 */ /* 0x000fc400078ec0ff */
[----:B------:R-:W-:Y:S02]  /*7ba0*/  SHF.R.U64 R8, R8, 0x3, RZ ;  /* 0x0000000308087819 */ /* 0x000fe400000012ff */
[----:B------:R-:W-:Y:S02]  /*7bb0*/  SHF.R.U64 R12, R12, 0x3, RZ ;  /* 0x000000030c0c7819 */ /* 0x000fe400000012ff */
[----:B------:R-:W-:Y:S02]  /*7bc0*/  SHF.R.U64 R24, R24, 0x3, RZ ;  /* 0x0000000318187819 */ /* 0x000fe400000012ff */
[----:B------:R-:W-:Y:S02]  /*7bd0*/  SHF.R.U64 R28, R28, 0x3, RZ ;  /* 0x000000031c1c7819 */ /* 0x000fe400000012ff */
[----:B------:R-:W-:Y:S02]  /*7be0*/  LOP3.LUT R2, R7, R2, RZ, 0x3c, !PT ;  /* 0x0000000207027212 */ /* 0x000fe400078e3cff */
[----:B------:R-:W-:-:S02]  /*7bf0*/  SHF.R.U64 R0, R0, 0x3, RZ ;  /* 0x0000000300007819 */ /* 0x000fc400000012ff */
        /* <DEDUP_REMOVED lines=10> */
[----:B------:R-:W-:Y:S01]  /*7ca0*/  UIMAD UR7, UR12, UR10, URZ ;  /* 0x0000000a0c0772a4 */ /* 0x000fe2000f8e023f */
[----:B------:R-:W-:Y:S01]  /*7cb0*/  LEA.HI R20, R20, R80, RZ, 0x2 ;  /* 0x0000005014147211 */ /* 0x000fe200078f10ff */
[----:B------:R0:W5:Y:S01]  /*7cc0*/  LD.E.128 R4, desc[UR52][R2.64] ;  /* 0x0000003402047980 */ /* 0x000162000c101d00 */
[----:B------:R-:W-:-:S02]  /*7cd0*/  UIMAD.WIDE.U32 UR8, UR4, UR10, URZ ;  /* 0x0000000a040872a5 */ /* 0x000fc4000f8e003f */
[----:B------:R-:W-:Y:S01]  /*7ce0*/  LOP3.LUT R20, R20, 0xfffffffc, RZ, 0xc0, !PT ;  /* 0xfffffffc14147812 */ /* 0x000fe200078ec0ff */
[----:B------:R-:W-:Y:S01]  /*7cf0*/  IMAD.U32 R37, RZ, RZ, UR41 ;  /* 0x00000029ff257e24 */ /* 0x000fe2000f8e00ff */
[----:B------:R-:W-:Y:S01]  /*7d00*/  ULDC.64 UR12, c[0x0][0xaf0] ;  /* 0x0002bc00000c7ab9 */ /* 0x000fe20000000a00 */
[----:B------:R-:W5:Y:S01]  /*7d10*/  LD.E.128 R8, desc[UR52][R8.64] ;  /* 0x0000003408087980 */ /* 0x000f62000c101d00 */
[----:B0-----:R-:W0:Y:S01]  /*7d20*/  @P1 LDC R3, c[0x0][0xbf0] ;  /* 0x0002fc00ff031b82 */ /* 0x001e220000000800 */
[----:B------:R-:W-:Y:S01]  /*7d30*/  UIMAD UR7, UR4, UR11, UR7 ;  /* 0x0000000b040772a4 */ /* 0x000fe2000f8e0207 */
[----:B------:R-:W-:Y:S01]  /*7d40*/  IMAD.IADD R20, R80, 0x1, -R20 ;  /* 0x0000000150147824 */ /* 0x000fe200078e0a14 */
[----:B------:R-:W5:Y:S01]  /*7d50*/  LD.E.128 R12, desc[UR52][R12.64] ;  /* 0x000000340c0c7980 */ /* 0x000f62000c101d00 */
[----:B------:R-:W-:Y:S01]  /*7d60*/  ULDC.64 UR10, c[0x0][0xae8] ;  /* 0x0002ba00000a7ab9 */ /* 0x000fe20000000a00 */
[----:B------:R-:W-:Y:S01]  /*7d70*/  UIADD3 UR9, UR9, UR7, URZ ;  /* 0x0000000709097290 */ /* 0x000fe2000fffe03f */
[----:B------:R-:W-:Y:S01]  /*7d80*/  IMAD R0, R20, 0x60, R79 ;  /* 0x0000006014007824 */ /* 0x000fe200078e024f */
[----:B------:R-:W-:Y:S01]  /*7d90*/  USHF.R.S32.HI UR4, URZ, 0x1f, UR37 ;  /* 0x0000001f3f047899 */ /* 0x000fe20008011425 */
[----:B------:R-:W5:Y:S01]  /*7da0*/  LD.E.128 R24, desc[UR52][R24.64] ;  /* 0x0000003418187980 */ /* 0x000f62000c101d00 */
[----:B------:R-:W-:Y:S01]  /*7db0*/  UIMAD.WIDE.U32 UR8, UR39, UR10, UR8 ;  /* 0x0000000a270872a5 */ /* 0x000fe2000f8e0008 */
[----:B------:R-:W-:Y:S01]  /*7dc0*/  IMAD R20, R37, 0xc0, R0 ;  /* 0x000000c025147824 */ /* 0x000fe200078e0200 */
[----:B------:R-:W-:Y:S01]  /*7dd0*/  UIMAD UR4, UR4, UR12, URZ ;  /* 0x0000000c040472a4 */ /* 0x000fe2000f8e023f */
[----:B------:R-:W5:Y:S01]  /*7de0*/  LD.E.128 R28, desc[UR52][R28.64] ;  /* 0x000000341c1c7980 */ /* 0x000f62000c101d00 */
[----:B------:R-:W-:Y:S01]  /*7df0*/  UIMAD UR9, UR39, UR11, UR9 ;  /* 0x0000000b270972a4 */ /* 0x000fe2000f8e0209 */
[----:B-1----:R-:W-:Y:S01]  /*7e00*/  @P1 IMAD.HI.U32 R0, R20, R41, RZ ;  /* 0x0000002914001227 */ /* 0x002fe200078e00ff */
[----:B------:R-:W-:Y:S01]  /*7e10*/  UIMAD UR4, UR37, UR13, UR4 ;  /* 0x0000000d250472a4 */ /* 0x000fe2000f8e0204 */
[----:B------:R-:W5:Y:S01]  /*7e20*/  LD.E.128 R32, desc[UR52][R32.64] ;  /* 0x0000003420207980 */ /* 0x000f62000c101d00 */
[----:B------:R-:W-:Y:S01]  /*7e30*/  UIMAD.WIDE.U32 UR8, UR37, UR12, UR8 ;  /* 0x0000000c250872a5 */ /* 0x000fe2000f8e0008 */
[----:B------:R-:W-:Y:S01]  /*7e40*/  IMAD.MOV.U32 R37, RZ, RZ, R20 ;  /* 0x000000ffff257224 */ /* 0x000fe200078e0014 */
[----:B------:R-:W-:Y:S01]  /*7e50*/  ULDC.64 UR10, c[0x0][0xae0] ;  /* 0x0002b800000a7ab9 */ /* 0x000fe20000000a00 */
[----:B------:R-:W-:Y:S01]  /*7e60*/  @!PT LDS RZ, [RZ] ;  /* 0x00000000fffff984 */ /* 0x000fe20000000800 */
[----:B------:R-:W-:Y:S01]  /*7e70*/  @!PT LDS RZ, [RZ] ;  /* 0x00000000fffff984 */ /* 0x000fe20000000800 */
[----:B------:R-:W-:Y:S01]  /*7e80*/  @!PT LDS RZ, [RZ] ;  /* 0x00000000fffff984 */ /* 0x000fe20000000800 */
[----:B------:R-:W-:Y:S01]  /*7e90*/  @!PT LDS RZ, [RZ] ;  /* 0x00000000fffff984 */ /* 0x000fe20000000800 */
[----:B------:R1:W-:Y:S06]  /*7ea0*/  MEMBAR.ALL.CTA ;  /* 0x0000000000007992 */ /* 0x0003ec0000008000 */
[----:B-1----:R-:W1:Y:S01]  /*7eb0*/  FENCE.VIEW.ASYNC.S ;  /* 0x00000000000073c6 */ /* 0x002e620000000000 */
[----:B------:R-:W-:Y:S01]  /*7ec0*/  UIADD3 UR4, UR9, UR4, URZ ;  /* 0x0000000409047290 */ /* 0x000fe2000fffe03f */
[----:B------:R-:W-:Y:S01]  /*7ed0*/  VIADD R21, R21, 0x19c20 ;  /* 0x00019c2015157836 */ /* 0x000fe20000000000 */
[----:B------:R-:W-:Y:S01]  /*7ee0*/  BSSY B1, `(.L_x_8959) ;  /* 0x000002b000017945 */ /* 0x000fe20003800000 */
[----:B0-----:R-:W-:Y:S01]  /*7ef0*/  @P1 SHF.R.U32.HI R37, RZ, R3, R0 ;  /* 0x00000003ff251219 */ /* 0x001fe20000011600 */
[----:B------:R-:W-:Y:S01]  /*7f00*/  IMAD.U32 R3, RZ, RZ, UR9 ;  /* 0x00000009ff037e24 */ /* 0x000fe2000f8e00ff */
[----:B------:R-:W-:Y:S01]  /*7f10*/  SHF.R.S32.HI R44, RZ, 0x1f, R18 ;  /* 0x0000001fff2c7819 */ /* 0x000fe20000011412 */
[----:B------:R-:W-:Y:S01]  /*7f20*/  IMAD.U32 R2, RZ, RZ, UR8 ;  /* 0x00000008ff027e24 */ /* 0x000fe2000f8e00ff */
[--C-:B------:R-:W-:Y:S01]  /*7f30*/  SHF.R.S32.HI R0, RZ, 0x1f, R37.reuse ;  /* 0x0000001fff007819 */ /* 0x100fe20000011425 */
[----:B------:R-:W-:Y:S01]  /*7f40*/  IMAD.MOV R41, RZ, RZ, -R37 ;  /* 0x000000ffff297224 */ /* 0x000fe200078e0a25 */
[----:B------:R-:W-:Y:S01]  /*7f50*/  ULDC.64 UR8, c[0x0][0xad8] ;  /* 0x0002b60000087ab9 */ /* 0x000fe20000000a00 */
[----:B------:R-:W-:Y:S01]  /*7f60*/  IMAD.U32 R3, RZ, RZ, UR4 ;  /* 0x00000004ff037e24 */ /* 0x000fe2000f8e00ff */
[----:B------:R-:W-:Y:S01]  /*7f70*/  PRMT R21, RZ, 0x654, R21 ;  /* 0x00000654ff157816 */ /* 0x000fe20000000015 */
[----:B------:R-:W-:Y:S01]  /*7f80*/  IMAD R0, R0, UR10, RZ ;  /* 0x0000000a00007c24 */ /* 0x000fe2000f8e02ff */
[----:B------:R-:W-:Y:S01]  /*7f90*/  SHF.R.S32.HI R45, RZ, 0x1f, R17 ;  /* 0x0000001fff2d7819 */ /* 0x000fe20000011411 */
[----:B------:R-:W-:-:S02]  /*7fa0*/  IMAD R41, R78, R41, R20 ;  /* 0x000000294e297224 */ /* 0x000fc400078e0214 */
[C---:B------:R-:W-:Y:S02]  /*7fb0*/  IMAD R43, R37.reuse, UR11, R0 ;  /* 0x0000000b252b7c24 */ /* 0x040fe4000f8e0200 */
[----:B------:R-:W-:Y:S01]  /*7fc0*/  IMAD.WIDE.U32 R2, R37, UR10, R2 ;  /* 0x0000000a25027c25 */ /* 0x000fe2000f8e0002 */
[----:B------:R-:W-:-:S03]  /*7fd0*/  SHF.R.S32.HI R0, RZ, 0x1f, R41 ;  /* 0x0000001fff007819 */ /* 0x000fc60000011429 */
[----:B------:R-:W-:Y:S01]  /*7fe0*/  IMAD.IADD R3, R3, 0x1, R43 ;  /* 0x0000000103037824 */ /* 0x000fe200078e022b */
[----:B-1----:R0:W-:Y:S01]  /*7ff0*/  SYNCS.ARRIVE.TRANS64.RED.A1T0 RZ, [R21+URZ], RZ ;  /* 0x000000ff15ff79a7 */ /* 0x0021e2000810043f */
[----:B------:R-:W-:Y:S02]  /*8000*/  IMAD.U32 R43, RZ, RZ, UR41 ;  /* 0x00000029ff2b7e24 */ /* 0x000fe4000f8e00ff */
[----:B------:R-:W-:Y:S02]  /*8010*/  IMAD R0, R0, UR8, RZ ;  /* 0x0000000800007c24 */ /* 0x000fe4000f8e02ff */
[----:B------:R-:W-:Y:S02]  /*8020*/  IMAD R43, R43, 0xc0, R79 ;  /* 0x000000c02b2b7824 */ /* 0x000fe400078e024f */
[C---:B------:R-:W-:Y:S02]  /*8030*/  IMAD R37, R41.reuse, UR9, R0 ;  /* 0x0000000929257c24 */ /* 0x040fe4000f8e0200 */
[----:B------:R-:W-:Y:S01]  /*8040*/  IMAD.WIDE.U32 R2, R41, UR8, R2 ;  /* 0x0000000829027c25 */ /* 0x000fe2000f8e0002 */
[----:B------:R-:W-:Y:S01]  /*8050*/  ISETP.GE.AND P0, PT, R43, R38, PT ;  /* 0x000000262b00720c */ /* 0x000fe20003f06270 */
[----:B------:R-:W-:-:S02]  /*8060*/  ULDC.64 UR8, c[0x0][0xa80] ;  /* 0x0002a00000087ab9 */ /* 0x000fc40000000a00 */
[----:B------:R-:W-:Y:S01]  /*8070*/  IMAD.IADD R3, R3, 0x1, R37 ;  /* 0x0000000103037824 */ /* 0x000fe200078e0225 */
[----:B------:R-:W-:-:S04]  /*8080*/  LEA R0, P1, R2, UR8, 0x1 ;  /* 0x0000000802007c11 */ /* 0x000fc8000f8208ff */
[----:B------:R-:W-:Y:S01]  /*8090*/  LEA.HI.X R42, R2, UR9, R3, 0x1, P1 ;  /* 0x00000009022a7c11 */ /* 0x000fe200088f0c03 */
[----:B------:R1:W2:Y:S04]  /*80a0*/  SHFL.IDX PT, R20, R0, RZ, 0x1c1f ;  /* 0x001c1fff00147589 */ /* 0x0002a800000e0000 */
[----:B0-----:R1:W0:Y:S01]  /*80b0*/  SHFL.IDX PT, R21, R42, RZ, 0x1c1f ;  /* 0x001c1fff2a157589 */ /* 0x00122200000e0000 */
[----:B------:R-:W-:Y:S05]  /*80c0*/  @P0 BRA `(.L_x_8960) ;  /* 0x0000000000300947 */ /* 0x000fea0003800000 */
[----:B------:R-:W-:Y:S02]  /*80d0*/  ULDC UR4, c[0x0][0xac8] ;  /* 0x0002b20000047ab9 */ /* 0x000fe40000000800 */
[----:B------:R-:W-:Y:S02]  /*80e0*/  ISETP.GE.AND P1, PT, R17, UR4, PT ;  /* 0x0000000411007c0c */ /* 0x000fe4000bf26270 */
[----:B------:R-:W-:Y:S02]  /*80f0*/  ISETP.GE.AND P2, PT, R18, UR4, PT ;  /* 0x0000000412007c0c */ /* 0x000fe4000bf46270 */
[----:B------:R-:W-:-:S09]  /*8100*/  ISETP.GE.AND P0, PT, R16, UR4, PT ;  /* 0x0000000410007c0c */ /* 0x000fd2000bf06270 */
[CC--:B--2---:R-:W-:Y:S02]  /*8110*/  @!P1 LEA R36, P3, R17.reuse, R20.reuse, 0x1 ;  /* 0x0000001411249211 */ /* 0x0c4fe400078608ff */
[----:B------:R-:W-:Y:S02]  /*8120*/  @!P2 LEA R40, P4, R18, R20, 0x1 ;  /* 0x000000141228a211 */ /* 0x000fe400078808ff */
[----:B0-----:R-:W-:Y:S01]  /*8130*/  @!P0 IMAD.WIDE R2, R16, 0x2, R20 ;  /* 0x0000000210028825 */ /* 0x001fe200078e0214 */
[-C--:B------:R-:W-:Y:S02]  /*8140*/  @!P1 LEA.HI.X R37, R17, R21.reuse, R45, 0x1, P3 ;  /* 0x0000001511259211 */ /* 0x080fe400018f0c2d */
[----:B------:R-:W-:Y:S02]  /*8150*/  @!P2 LEA.HI.X R41, R18, R21, R44, 0x1, P4 ;  /* 0x000000151229a211 */ /* 0x000fe400020f0c2c */
[----:B-----5:R3:W-:Y:S04]  /*8160*/  @!P0 ST.E.128 desc[UR52][R2.64], R4 ;  /* 0x0000000402008985 */ /* 0x0207e8000c101d34 */
[----:B------:R3:W-:Y:S04]  /*8170*/  @!P1 ST.E.128 desc[UR52][R36.64], R12 ;  /* 0x0000000c24009985 */ /* 0x0007e8000c101d34 */
[----:B------:R3:W-:Y:S02]  /*8180*/  @!P2 ST.E.128 desc[UR52][R40.64], R28 ;  /* 0x0000001c2800a985 */ /* 0x0007e4000c101d34 */
.L_x_8960:
[----:B------:R-:W-:Y:S05]  /*8190*/  BSYNC B1 ;  /* 0x0000000000017941 */ /* 0x000fea0003800000 */
.L_x_8959:
[----:B---3--:R-:W-:Y:S01]  /*81a0*/  VIADD R3, R43, 0x60 ;  /* 0x000000602b037836 */ /* 0x008fe20000000000 */
[----:B-----5:R3:W4:Y:S04]  /*81b0*/  SHFL.IDX PT, R5, R42, 0x1, 0x1c1f ;  /* 0x003c1f002a057f89 */ /* 0x02072800000e0000 */
[----:B------:R-:W-:Y:S01]  /*81c0*/  ISETP.GE.AND P0, PT, R3, R38, PT ;  /* 0x000000260300720c */ /* 0x000fe20003f06270 */
[----:B------:R3:W0:-:S12]  /*81d0*/  SHFL.IDX PT, R4, R0, 0x1, 0x1c1f ;  /* 0x003c1f0000047f89 */ /* 0x00061800000e0000 */
[----:B---3--:R-:W-:Y:S05]  /*81e0*/  @P0 BRA `(.L_x_8961) ;  /* 0x0000001400ac0947 */ /* 0x008fea0003800000 */
[----:B------:R-:W-:Y:S02]  /*81f0*/  ULDC UR4, c[0x0][0xac8] ;  /* 0x0002b20000047ab9 */ /* 0x000fe40000000800 */
[----:B------:R-:W-:Y:S02]  /*8200*/  ISETP.GE.AND P2, PT, R17, UR4, PT ;  /* 0x0000000411007c0c */ /* 0x000fe4000bf46270 */
[----:B------:R-:W-:-:S11]  /*8210*/  ISETP.GE.AND P1, PT, R16, UR4, PT ;  /* 0x0000000410007c0c */ /* 0x000fd6000bf26270 */
[C---:B0-----:R-:W-:Y:S02]  /*8220*/  @!P2 LEA R6, P0, R17.reuse, R4, 0x1 ;  /* 0x000000041106a211 */ /* 0x041fe400078008ff */
[----:B----4-:R-:W-:Y:S02]  /*8230*/  @!P1 IMAD.WIDE R2, R16, 0x2, R4 ;  /* 0x0000000210029825 */ /* 0x010fe400078e0204 */
        /* <DEDUP_REMOVED lines=9> */
.L_x_8958:
        /* <DEDUP_REMOVED lines=28> */
[----:B------:R-:W-:Y:S01]  /*8490*/  SHF.R.S32.HI R79, RZ, 0x1f, R152 ;  /* 0x0000001fff4f7819 */ /* 0x000fe20000011498 */
[----:B------:R-:W-:Y:S01]  /*84a0*/  UIMAD.WIDE.U32 UR8, UR37, UR10, UR8 ;  /* 0x0000000a250872a5 */ /* 0x000fe2000f8e0008 */
[----:B------:R-:W-:Y:S01]  /*84b0*/  SHF.R.S32.HI R80, RZ, 0x1f, R153 ;  /* 0x0000001fff507819 */ /* 0x000fe20000011499 */
[----:B------:R-:W-:Y:S01]  /*84c0*/  UIMAD UR4, UR37, UR11, UR4 ;  /* 0x0000000b250472a4 */ /* 0x000fe2000f8e0204 */
[----:B--2---:R-:W-:-:S02]  /*84d0*/  @P1 SHF.R.U32.HI R5, RZ, R3, R0 ;  /* 0x00000003ff051219 */ /* 0x004fc40000011600 */
[----:B------:R-:W-:Y:S01]  /*84e0*/  ULDC.64 UR10, c[0x0][0xb48] ;  /* 0x0002d200000a7ab9 */ /* 0x000fe20000000a00 */
[----:B------:R-:W-:Y:S01]  /*84f0*/  UIADD3 UR9, UR9, UR4, URZ ;  /* 0x0000000409097290 */ /* 0x000fe2000fffe03f */
[--C-:B------:R-:W-:Y:S01]  /*8500*/  SHF.R.S32.HI R0, RZ, 0x1f, R5.reuse ;  /* 0x0000001fff007819 */ /* 0x100fe20000011405 */
[----:B------:R-:W-:Y:S01]  /*8510*/  IMAD.MOV R7, RZ, RZ, -R5 ;  /* 0x000000ffff077224 */ /* 0x000fe200078e0a05 */
[----:B------:R-:W-:Y:S01]  /*8520*/  SHF.R.S32.HI R81, RZ, 0x1f, R154 ;  /* 0x0000001fff517819 */ /* 0x000fe2000001149a */
[----:B------:R-:W-:Y:S01]  /*8530*/  UIMAD.WIDE.U32 UR8, UR42, UR10, UR8 ;  /* 0x0000000a2a0872a5 */ /* 0x000fe2000f8e0008 */
[----:B------:R-:W-:Y:S01]  /*8540*/  SHF.R.S32.HI R82, RZ, 0x1f, R155 ;  /* 0x0000001fff527819 */ /* 0x000fe2000001149b */
[----:B------:R-:W-:Y:S01]  /*8550*/  IMAD R7, R78, R7, R13 ;  /* 0x000000074e077224 */ /* 0x000fe200078e020d */
[----:B------:R-:W-:Y:S01]  /*8560*/  SHF.R.S32.HI R83, RZ, 0x1f, R156 ;  /* 0x0000001fff537819 */ /* 0x000fe2000001149c */
[----:B------:R-:W-:Y:S01]  /*8570*/  UIMAD UR42, UR42, UR11, UR9 ;  /* 0x0000000b2a2a72a4 */ /* 0x000fe2000f8e0209 */
[----:B------:R-:W-:Y:S01]  /*8580*/  SHF.R.S32.HI R84, RZ, 0x1f, R157 ;  /* 0x0000001fff547819 */ /* 0x000fe2000001149d */
[----:B------:R-:W-:Y:S01]  /*8590*/  IMAD.U32 R3, RZ, RZ, UR9 ;  /* 0x00000009ff037e24 */ /* 0x000fe2000f8e00ff */
[----:B------:R-:W-:Y:S01]  /*85a0*/  ULDC.64 UR10, c[0x0][0xb30] ;  /* 0x0002cc00000a7ab9 */ /* 0x000fe20000000a00 */
[----:B------:R-:W-:Y:S01]  /*85b0*/  IMAD.U32 R2, RZ, RZ, UR8 ;  /* 0x00000008ff027e24 */ /* 0x000fe2000f8e00ff */
[----:B------:R-:W-:Y:S01]  /*85c0*/  ULDC.64 UR8, c[0x0][0xb28] ;  /* 0x0002ca0000087ab9 */ /* 0x000fe20000000a00 */
[----:B------:R-:W-:-:S02]  /*85d0*/  IMAD R0, R0, UR10, RZ ;  /* 0x0000000a00007c24 */ /* 0x000fc4000f8e02ff */
        /* <DEDUP_REMOVED lines=22> */
[----:B--2---:R-:W-:Y:S02]  /*8740*/  @!P2 IMAD.WIDE R4, R89, 0x4, R2 ;  /* 0x000000045904a825 */ /* 0x004fe400078e0202 */
[-C--:B------:R-:W-:Y:S02]  /*8750*/  @!P1 LEA.HI.X R7, R87, R3.reuse, R88, 0x2, P6 ;  /* 0x0000000357079211 */ /* 0x080fe400030f1458 */
[----:B------:R-:W-:Y:S01]  /*8760*/  @!P0 LEA R8, P5, R85, R2, 0x2 ;  /* 0x0000000255088211 */ /* 0x000fe200078a10ff */
[----:B------:R1:W-:Y:S01]  /*8770*/  @!P2 ST.E.64 desc[UR52][R4.64], R32 ;  /* 0x000000200400a985 */ /* 0x0003e2000c101b34 */
[----:B------:R-:W-:Y:S02]  /*8780*/  ISETP.GE.AND P2, PT, R155, UR4, PT ;  /* 0x000000049b007c0c */ /* 0x000fe4000bf46270 */
[----:B------:R-:W-:Y:S01]  /*8790*/  @!P0 LEA.HI.X R9, R85, R3, R86, 0x2, P5 ;  /* 0x0000000355098211 */ /* 0x000fe200028f1456 */
[----:B------:R2:W-:Y:S01]  /*87a0*/  @!P1 ST.E.64 desc[UR52][R6.64], R34 ;  /* 0x0000002206009985 */ /* 0x0005e2000c101b34 */
[----:B------:R-:W-:-:S02]  /*87b0*/  ISETP.GE.AND P1, PT, R154, UR4, PT ;  /* 0x000000049a007c0c */ /* 0x000fc4000bf26270 */
[CC--:B------:R-:W-:Y:S01]  /*87c0*/  @!P3 LEA R10, P6, R157.reuse, R2.reuse, 0x2 ;  /* 0x000000029d0ab211 */ /* 0x0c0fe200078c10ff */
[----:B------:R3:W-:Y:S01]  /*87d0*/  @!P0 ST.E.64 desc[UR52][R8.64], R42 ;  /* 0x0000002a08008985 */ /* 0x0007e2000c101b34 */
[CC--:B------:R-:W-:Y:S02]  /*87e0*/  @!P4 LEA R12, P5, R156.reuse, R2.reuse, 0x2 ;  /* 0x000000029c0cc211 */ /* 0x0c0fe400078a10ff */
        /* <DEDUP_REMOVED lines=8> */
[C---:B-1----:R-:W-:Y:S02]  /*8870*/  @!P1 LEA R4, P4, R154.reuse, R2, 0x2 ;  /* 0x000000029a049211 */ /* 0x042fe400078810ff */
[----:B------:R-:W-:Y:S01]  /*8880*/  ISETP.GE.AND P5, PT, R23, UR4, PT ;  /* 0x0000000417007c0c */ /* 0x000fe2000bfa6270 */
[----:B------:R1:W-:Y:S01]  /*8890*/  @!P2 ST.E.64 desc[UR52][R14.64], R52 ;  /* 0x000000340e00a985 */ /* 0x0003e2000c101b34 */
[----:B------:R-:W-:Y:S02]  /*88a0*/  @!P1 LEA.HI.X R5, R154, R3, R81, 0x2, P4 ;  /* 0x000000039a059211 */ /* 0x000fe400020f1451 */
[----:B------:R-:W-:-:S02]  /*88b0*/  ISETP.GE.AND P4, PT, R22, UR4, PT ;  /* 0x0000000416007c0c */ /* 0x000fc4000bf86270 */
[----:B------:R-:W-:Y:S01]  /*88c0*/  ISETP.GE.AND P2, PT, R19, UR4, PT ;  /* 0x0000000413007c0c */ /* 0x000fe2000bf46270 */
[----:B------:R1:W-:Y:S01]  /*88d0*/  @!P1 ST.E.64 desc[UR52][R4.64], R58 ;  /* 0x0000003a04009985 */ /* 0x0003e2000c101b34 */
[CC--:B--2---:R-:W-:Y:S02]  /*88e0*/  @!P0 LEA R6, P6, R153.reuse, R2.reuse, 0x2 ;  /* 0x0000000299068211 */ /* 0x0c4fe400078c10ff */
[C---:B---3--:R-:W-:Y:S02]  /*88f0*/  @!P3 LEA R8, P1, R152.reuse, R2, 0x2 ;  /* 0x000000029808b211 */ /* 0x048fe400078210ff */
[-C--:B------:R-:W-:Y:S02]  /*8900*/  @!P0 LEA.HI.X R7, R153, R3.reuse, R80, 0x2, P6 ;  /* 0x0000000399078211 */ /* 0x080fe400030f1450 */
[----:B------:R-:W-:-:S03]  /*8910*/  @!P3 LEA.HI.X R9, R152, R3, R79, 0x2, P1 ;  /* 0x000000039809b211 */ /* 0x000fc600008f144f */
[----:B------:R1:W-:Y:S01]  /*8920*/  @!P0 ST.E.64 desc[UR52][R6.64], R60 ;  /* 0x0000003c06008985 */ /* 0x0003e2000c101b34 */
[-C--:B----4-:R-:W-:Y:S02]  /*8930*/  @!P5 LEA R10, P0, R23, R2.reuse, 0x2 ;  /* 0x00000002170ad211 */ /* 0x090fe400078010ff */
[CC--:B0-----:R-:W-:Y:S01]  /*8940*/  @!P4 LEA R12, P1, R22.reuse, R2.reuse, 0x2 ;  /* 0x00000002160cc211 */ /* 0x0c1fe200078210ff */
        /* <DEDUP_REMOVED lines=8> */
.L_x_8963:
[----:B------:R-:W-:Y:S05]  /*89d0*/  BSYNC B1 ;  /* 0x0000000000017941 */ /* 0x000fea0003800000 */
.L_x_8962:
[----:B------:R-:W-:Y:S01]  /*89e0*/  ISETP.GE.AND P0, PT, R25, R38, PT ;  /* 0x000000261900720c */ /* 0x000fe20003f06270 */
[----:B-1----:R1:W3:Y:S04]  /*89f0*/  SHFL.IDX PT, R5, R20, 0x1, 0x1c1f ;  /* 0x003c1f0014057f89 */ /* 0x0022e800000e0000 */
[----:B------:R1:W4:Y:S08]  /*8a00*/  SHFL.IDX PT, R4, R0, 0x1, 0x1c1f ;  /* 0x003c1f0000047f89 */ /* 0x00033000000e0000 */
[----:B-1----:R-:W-:Y:S05]  /*8a10*/  @P0 BRA `(.L_x_8961) ;  /* 0x0000000c00a00947 */ /* 0x002fea0003800000 */
[----:B------:R-:W-:Y:S02]  /*8a20*/  ULDC UR4, c[0x0][0xac8] ;  /* 0x0002b20000047ab9 */ /* 0x000fe40000000800 */
[----:B-----5:R-:W-:Y:S02]  /*8a30*/  ISETP.GE.AND P5, PT, R87, UR4, PT ;  /* 0x0000000457007c0c */ /* 0x020fe4000bfa6270 */
[----:B------:R-:W-:Y:S02]  /*8a40*/  ISETP.GE.AND P1, PT, R89, UR4, PT ;  /* 0x0000000459007c0c */ /* 0x000fe4000bf26270 */
[----:B------:R-:W-:Y:S02]  /*8a50*/  ISETP.GE.AND P2, PT, R85, UR4, PT ;  /* 0x0000000455007c0c */ /* 0x000fe4000bf46270 */
[----:B------:R-:W-:Y:S02]  /*8a60*/  ISETP.GE.AND P4, PT, R157, UR4, PT ;  /* 0x000000049d007c0c */ /* 0x000fe4000bf86270 */
[----:B------:R-:W-:-:S05]  /*8a70*/  ISETP.GE.AND P3, PT, R156, UR4, PT ;  /* 0x000000049c007c0c */ /* 0x000fca000bf66270 */
[-C--:B----4-:R-:W-:Y:S02]  /*8a80*/  @!P5 LEA R6, P0, R87, R4.reuse, 0x2 ;  /* 0x000000045706d211 */ /* 0x090fe400078010ff */
[----:B--23--:R-:W-:Y:S02]  /*8a90*/  @!P1 IMAD.WIDE R2, R89, 0x4, R4 ;  /* 0x0000000459029825 */ /* 0x00cfe400078e0204 */
[----:B------:R-:W-:Y:S02]  /*8aa0*/  @!P5 LEA.HI.X R7, R87, R5, R88, 0x2, P0 ;  /* 0x000000055707d211 */ /* 0x000fe400000f1458 */
[----:B------:R-:W-:Y:S01]  /*8ab0*/  ISETP.GE.AND P0, PT, R155, UR4, PT ;  /* 0x000000049b007c0c */ /* 0x000fe2000bf06270 */
[----:B------:R1:W-:Y:S01]  /*8ac0*/  @!P1 ST.E.64 desc[UR52][R2.64], R36 ;  /* 0x0000002402009985 */ /* 0x0003e2000c101b34 */
[-C--:B------:R-:W-:Y:S02]  /*8ad0*/  @!P2 LEA R8, P1, R85, R4.reuse, 0x2 ;  /* 0x000000045508a211 */ /* 0x080fe400078210ff */
[-C--:B------:R-:W-:Y:S01]  /*8ae0*/  @!P3 LEA R12, P6, R156, R4.reuse, 0x2 ;  /* 0x000000049c0cb211 */ /* 0x080fe200078c10ff */
[----:B------:R2:W-:Y:S01]  /*8af0*/  @!P5 ST.E.64 desc[UR52][R6.64], R40 ;  /* 0x000000280600d985 */ /* 0x0005e2000c101b34 */
[----:B------:R-:W-:-:S02]  /*8b00*/  @!P4 LEA R10, P5, R157, R4, 0x2 ;  /* 0x000000049d0ac211 */ /* 0x000fc400078a10ff */
[-C--:B------:R-:W-:Y:S02]  /*8b10*/  @!P2 LEA.HI.X R9, R85, R5.reuse, R86, 0x2, P1 ;  /* 0x000000055509a211 */ /* 0x080fe400008f1456 */
[-C--:B------:R-:W-:Y:S02]  /*8b20*/  @!P4 LEA.HI.X R11, R157, R5.reuse, R84, 0x2, P5 ;  /* 0x000000059d0bc211 */ /* 0x080fe400028f1454 */
[----:B------:R-:W-:Y:S01]  /*8b30*/  ISETP.GE.AND P1, PT, R154, UR4, PT ;  /* 0x000000049a007c0c */ /* 0x000fe2000bf26270 */
[----:B------:R3:W-:Y:S01]  /*8b40*/  @!P2 ST.E.64 desc[UR52][R8.64], R46 ;  /* 0x0000002e0800a985 */ /* 0x0007e2000c101b34 */
[----:B------:R-:W-:Y:S02]  /*8b50*/  @!P3 LEA.HI.X R13, R156, R5, R83, 0x2, P6 ;  /* 0x000000059c0db211 */ /* 0x000fe400030f1453 */
[----:B------:R-:W-:Y:S01]  /*8b60*/  ISETP.GE.AND P2, PT, R153, UR4, PT ;  /* 0x0000000499007c0c */ /* 0x000fe2000bf46270 */
[----:B------:R4:W-:Y:S01]  /*8b70*/  @!P4 ST.E.64 desc[UR52][R10.64], R48 ;  /* 0x000000300a00c985 */ /* 0x0009e2000c101b34 */
[----:B-1----:R-:W-:-:S02]  /*8b80*/  @!P0 LEA R2, P4, R155, R4, 0x2 ;  /* 0x000000049b028211 */ /* 0x002fc400078810ff */
[----:B------:R-:W-:Y:S01]  /*8b90*/  ISETP.GE.AND P5, PT, R152, UR4, PT ;  /* 0x0000000498007c0c */ /* 0x000fe2000bfa6270 */
[----:B------:R1:W-:Y:S01]  /*8ba0*/  @!P3 ST.E.64 desc[UR52][R12.64], R54 ;  /* 0x000000360c00b985 */ /* 0x0003e2000c101b34 */
[----:B------:R-:W-:Y:S02]  /*8bb0*/  @!P0 LEA.HI.X R3, R155, R5, R82, 0x2, P4 ;  /* 0x000000059b038211 */ /* 0x000fe400020f1452 */
[----:B------:R-:W-:Y:S02]  /*8bc0*/  ISETP.GE.AND P4, PT, R23, UR4, PT ;  /* 0x0000000417007c0c */ /* 0x000fe4000bf86270 */
[----:B------:R-:W-:Y:S01]  /*8bd0*/  ISETP.GE.AND P3, PT, R22, UR4, PT ;  /* 0x0000000416007c0c */ /* 0x000fe2000bf66270 */
[----:B------:R0:W-:Y:S01]  /*8be0*/  @!P0 ST.E.64 desc[UR52][R2.64], R56 ;  /* 0x0000003802008985 */ /* 0x0001e2000c101b34 */
[----:B--2---:R-:W-:-:S04]  /*8bf0*/  @!P1 LEA R6, P6, R154, R4, 0x2 ;  /* 0x000000049a069211 */ /* 0x004fc800078c10ff */
[-C--:B------:R-:W-:Y:S02]  /*8c00*/  @!P1 LEA.HI.X R7, R154, R5.reuse, R81, 0x2, P6 ;  /* 0x000000059a079211 */ /* 0x080fe400030f1451 */
[CC--:B---3--:R-:W-:Y:S02]  /*8c10*/  @!P2 LEA R8, P6, R153.reuse, R4.reuse, 0x2 ;  /* 0x000000049908a211 */ /* 0x0c8fe400078c10ff */
[-C--:B----4-:R-:W-:Y:S01]  /*8c20*/  @!P5 LEA R10, P0, R152, R4.reuse, 0x2 ;  /* 0x00000004980ad211 */ /* 0x090fe200078010ff */
[----:B------:R0:W-:Y:S01]  /*8c30*/  @!P1 ST.E.64 desc[UR52][R6.64], R62 ;  /* 0x0000003e06009985 */ /* 0x0001e2000c101b34 */
[-C--:B------:R-:W-:Y:S02]  /*8c40*/  @!P2 LEA.HI.X R9, R153, R5.reuse, R80, 0x2, P6 ;  /* 0x000000059909a211 */ /* 0x080fe400030f1450 */
[-C--:B-1----:R-:W-:Y:S02]  /*8c50*/  @!P4 LEA R12, P1, R23, R4.reuse, 0x2 ;  /* 0x00000004170cc211 */ /* 0x082fe400078210ff */
[----:B------:R-:W-:Y:S01]  /*8c60*/  @!P3 LEA R14, P6, R22, R4, 0x2 ;  /* 0x00000004160eb211 */ /* 0x000fe200078c10ff */
[----:B------:R0:W-:Y:S01]  /*8c70*/  @!P2 ST.E.64 desc[UR52][R8.64], R64 ;  /* 0x000000400800a985 */ /* 0x0001e2000c101b34 */
[----:B------:R-:W-:-:S02]  /*8c80*/  @!P5 LEA.HI.X R11, R152, R5, R79, 0x2, P0 ;  /* 0x00000005980bd211 */ /* 0x000fc400000f144f */
[-C--:B------:R-:W-:Y:S02]  /*8c90*/  @!P4 LEA.HI.X R13, R23, R5.reuse, R27, 0x2, P1 ;  /* 0x00000005170dc211 */ /* 0x080fe400008f141b */
[----:B------:R-:W-:Y:S01]  /*8ca0*/  @!P3 LEA.HI.X R15, R22, R5, R26, 0x2, P6 ;  /* 0x00000005160fb211 */ /* 0x000fe200030f141a */
[----:B------:R0:W-:Y:S01]  /*8cb0*/  @!P5 ST.E.64 desc[UR52][R10.64], R70 ;  /* 0x000000460a00d985 */ /* 0x0001e2000c101b34 */
[----:B------:R-:W-:-:S03]  /*8cc0*/  ISETP.GE.AND P0, PT, R19, UR4, PT ;  /* 0x0000000413007c0c */ /* 0x000fc6000bf06270 */
[----:B------:R0:W-:Y:S04]  /*8cd0*/  @!P4 ST.E.64 desc[UR52][R12.64], R72 ;  /* 0x000000480c00c985 */ /* 0x0001e8000c101b34 */
[----:B------:R0:W-:Y:S06]  /*8ce0*/  @!P3 ST.E.64 desc[UR52][R14.64], R28 ;  /* 0x0000001c0e00b985 */ /* 0x0001ec000c101b34 */
[----:B------:R-:W-:Y:S05]  /*8cf0*/  @P0 BRA `(.L_x_8961) ;  /* 0x0000000800e80947 */ /* 0x000fea0003800000 */
[----:B0-----:R-:W-:-:S04]  /*8d00*/  LEA R2, P0, R19, R4, 0x2 ;  /* 0x0000000413027211 */ /* 0x001fc800078010ff */
[----:B------:R-:W-:-:S05]  /*8d10*/  LEA.HI.X R3, R19, R5, R24, 0x2, P0 ;  /* 0x0000000513037211 */ /* 0x000fca00000f1418 */
[----:B------:R0:W-:Y:S01]  /*8d20*/  ST.E.64 desc[UR52][R2.64], R30 ;  /* 0x0000001e02007985 */ /* 0x0001e2000c101b34 */
[----:B------:R-:W-:Y:S05]  /*8d30*/  BRA `(.L_x_8961) ;  /* 0x0000000800d87947 */ /* 0x000fea0003800000 */
.L_x_8956:
        /* <DEDUP_REMOVED lines=31> */
.L_x_8964:
        /* <DEDUP_REMOVED lines=57> */
.L_x_8966:
[----:B------:R-:W-:Y:S05]  /*92c0*/  BSYNC B1 ;  /* 0x0000000000017941 */ /* 0x000fea0003800000 */
.L_x_8965:
[----:B------:R-:W-:-:S06]  /*92d0*/  UISETP.GT.AND UP0, UPT, UR43, 0x1, UPT ;  /* 0x000000012b00788c */ /* 0x000fcc000bf04270 */
[----:B------:R-:W-:-:S13]  /*92e0*/  PLOP3.LUT P0, PT, PT, PT, UP0, 0x80, 0x0 ;  /* 0x000000000000781c */ /* 0x000fda0003f0f008 */
[----:B------:R-:W-:Y:S05]  /*92f0*/  @P0 BRA `(.L_x_8961) ;  /* 0x0000000400680947 */ /* 0x000fea0003800000 */
[----:B------:R-:W1:Y:S01]  /*9300*/  LDC R11, c[0x0][0xbe8] ;  /* 0x0002fa00ff0b7b82 */ /* 0x000e620000000800 */
[--C-:B------:R-:W-:Y:S01]  /*9310*/  SHF.R.S32.HI R2, RZ, 0x1f, R10.reuse ;  /* 0x0000001fff027819 */ /* 0x100fe2000001140a */
[----:B------:R-:W-:Y:S01]  /*9320*/  ULDC.64 UR10, c[0x0][0xaa0] ;  /* 0x0002a800000a7ab9 */ /* 0x000fe20000000a00 */
[----:B------:R-:W-:Y:S01]  /*9330*/  SHF.R.S32.HI R8, RZ, 0x1f, R10 ;  /* 0x0000001fff087819 */ /* 0x000fe2000001140a */
[----:B------:R-:W-:Y:S01]  /*9340*/  UIMAD UR7, UR16, UR10, URZ ;  /* 0x0000000a100772a4 */ /* 0x000fe2000f8e023f */
[-C--:B------:R-:W-:Y:S01]  /*9350*/  LEA.HI R2, R2, R10.reuse, RZ, 0x2 ;  /* 0x0000000a02027211 */ /* 0x080fe200078f10ff */
[----:B------:R-:W-:Y:S01]  /*9360*/  UIMAD.WIDE.U32 UR8, UR4, UR10, URZ ;  /* 0x0000000a040872a5 */ /* 0x000fe2000f8e003f */
[----:B------:R-:W-:Y:S01]  /*9370*/  LEA.HI R8, R8, R10, RZ, 0x2 ;  /* 0x0000000a08087211 */ /* 0x000fe200078f10ff */
[----:B------:R-:W-:Y:S01]  /*9380*/  UIMAD UR7, UR4, UR11, UR7 ;  /* 0x0000000b040772a4 */ /* 0x000fe2000f8e0207 */
[----:B------:R-:W-:Y:S01]  /*9390*/  LOP3.LUT R2, R2, 0xfffffffc, RZ, 0xc0, !PT ;  /* 0xfffffffc02027812 */ /* 0x000fe200078ec0ff */
[----:B0-----:R-:W-:Y:S01]  /*93a0*/  IMAD.U32 R5, RZ, RZ, UR41 ;  /* 0x00000029ff057e24 */ /* 0x001fe2000f8e00ff */
[----:B------:R-:W-:Y:S01]  /*93b0*/  SHF.R.S32.HI R8, RZ, 0x2, R8 ;  /* 0x00000002ff087819 */ /* 0x000fe20000011408 */
[----:B------:R-:W-:Y:S01]  /*93c0*/  UIADD3 UR9, UR9, UR7, URZ ;  /* 0x0000000709097290 */ /* 0x000fe2000fffe03f */
[----:B------:R-:W-:Y:S01]  /*93d0*/  IMAD.U32 R6, RZ, RZ, UR41 ;  /* 0x00000029ff067e24 */ /* 0x000fe2000f8e00ff */
[----:B------:R-:W-:Y:S01]  /*93e0*/  ULDC.64 UR10, c[0x0][0xae8] ;  /* 0x0002ba00000a7ab9 */ /* 0x000fe20000000a00 */
[----:B------:R-:W-:Y:S01]  /*93f0*/  IMAD.IADD R2, R10, 0x1, -R2 ;  /* 0x000000010a027824 */ /* 0x000fe200078e0a02 */
[----:B------:R-:W-:Y:S01]  /*9400*/  UIMAD.WIDE.U32 UR8, UR39, UR10, UR8 ;  /* 0x0000000a270872a5 */ /* 0x000fe2000f8e0008 */
[----:B------:R-:W-:Y:S01]  /*9410*/  BSSY B1, `(.L_x_8967) ;  /* 0x0000037000017945 */ /* 0x000fe20003800000 */
[----:B------:R-:W-:Y:S01]  /*9420*/  SHF.R.S32.HI R10, RZ, 0x1f, R18 ;  /* 0x0000001fff0a7819 */ /* 0x000fe20000011412 */
[----:B------:R-:W-:Y:S01]  /*9430*/  IMAD R2, R2, 0x60, R8 ;  /* 0x0000006002027824 */ /* 0x000fe200078e0208 */
[----:B------:R-:W-:Y:S01]  /*9440*/  UIMAD UR9, UR39, UR11, UR9 ;  /* 0x0000000b270972a4 */ /* 0x000fe2000f8e0209 */
[----:B------:R-:W-:-:S02]  /*9450*/  SHF.R.S32.HI R14, RZ, 0x1f, R17 ;  /* 0x0000001fff0e7819 */ /* 0x000fc40000011411 */
[----:B------:R-:W-:Y:S01]  /*9460*/  IMAD R4, R5, 0xc0, R2 ;  /* 0x000000c005047824 */ /* 0x000fe200078e0202 */
[----:B-1----:R-:W-:Y:S01]  /*9470*/  ISETP.NE.AND P0, PT, R11, 0x1, PT ;  /* 0x000000010b00780c */ /* 0x002fe20003f05270 */
[----:B------:R-:W-:Y:S02]  /*9480*/  ULDC.64 UR10, c[0x0][0xaf0] ;  /* 0x0002bc00000a7ab9 */ /* 0x000fe40000000a00 */
[----:B------:R-:W-:Y:S01]  /*9490*/  UIMAD UR38, UR38, UR10, URZ ;  /* 0x0000000a262672a4 */ /* 0x000fe2000f8e023f */
[----:B------:R-:W-:Y:S01]  /*94a0*/  IMAD.MOV.U32 R5, RZ, RZ, R4 ;  /* 0x000000ffff057224 */ /* 0x000fe200078e0004 */
[----:B------:R-:W-:Y:S02]  /*94b0*/  UIMAD.WIDE.U32 UR8, UR37, UR10, UR8 ;  /* 0x0000000a250872a5 */ /* 0x000fe4000f8e0008 */
[----:B------:R-:W-:-:S03]  /*94c0*/  UIMAD UR4, UR37, UR11, UR38 ;  /* 0x0000000b250472a4 */ /* 0x000fc6000f8e0226 */
        /* <DEDUP_REMOVED lines=10> */
[----:B------:R-:W-:Y:S02]  /*9570*/  IMAD R7, R11, R7, R4 ;  /* 0x000000070b077224 */ /* 0x000fe400078e0204 */
[----:B------:R-:W-:Y:S02]  /*9580*/  IMAD R4, R2, UR10, RZ ;  /* 0x0000000a02047c24 */ /* 0x000fe4000f8e02ff */
[----:B------:R-:W-:Y:S01]  /*9590*/  IMAD.U32 R2, RZ, RZ, UR8 ;  /* 0x00000008ff027e24 */ /* 0x000fe2000f8e00ff */
[----:B------:R-:W-:Y:S01]  /*95a0*/  ULDC.64 UR8, c[0x0][0xad8] ;  /* 0x0002b60000087ab9 */ /* 0x000fe20000000a00 */
[C---:B------:R-:W-:Y:S01]  /*95b0*/  IMAD R9, R5.reuse, UR11, R4 ;  /* 0x0000000b05097c24 */ /* 0x040fe2000f8e0204 */
[----:B------:R-:W-:Y:S01]  /*95c0*/  SHF.R.S32.HI R4, RZ, 0x1f, R7 ;  /* 0x0000001fff047819 */ /* 0x000fe20000011407 */
[----:B------:R-:W-:-:S04]  /*95d0*/  IMAD.WIDE.U32 R2, R5, UR10, R2 ;  /* 0x0000000a05027c25 */ /* 0x000fc8000f8e0002 */
[----:B------:R-:W-:Y:S02]  /*95e0*/  IMAD R4, R4, UR8, RZ ;  /* 0x0000000804047c24 */ /* 0x000fe4000f8e02ff */
[----:B------:R-:W-:Y:S02]  /*95f0*/  IMAD.IADD R3, R3, 0x1, R9 ;  /* 0x0000000103037824 */ /* 0x000fe400078e0209 */
[----:B-----5:R-:W-:Y:S02]  /*9600*/  IMAD R11, R0, R11, RZ ;  /* 0x0000000b000b7224 */ /* 0x020fe400078e02ff */
[----:B------:R-:W-:Y:S02]  /*9610*/  IMAD R0, R6, 0xc0, R8 ;  /* 0x000000c006007824 */ /* 0x000fe400078e0208 */
[C---:B------:R-:W-:Y:S02]  /*9620*/  IMAD R5, R7.reuse, UR9, R4 ;  /* 0x0000000907057c24 */ /* 0x040fe4000f8e0204 */
[----:B------:R-:W-:Y:S01]  /*9630*/  IMAD.WIDE.U32 R2, R7, UR8, R2 ;  /* 0x0000000807027c25 */ /* 0x000fe2000f8e0002 */
[----:B------:R-:W-:Y:S01]  /*9640*/  ISETP.GE.AND P0, PT, R0, R11, PT ;  /* 0x0000000b0000720c */ /* 0x000fe20003f06270 */
[----:B------:R-:W-:-:S02]  /*9650*/  ULDC.64 UR8, c[0x0][0xa80] ;  /* 0x0002a00000087ab9 */ /* 0x000fc40000000a00 */
[----:B------:R-:W-:Y:S01]  /*9660*/  IMAD.IADD R3, R3, 0x1, R5 ;  /* 0x0000000103037824 */ /* 0x000fe200078e0205 */
[----:B------:R-:W-:-:S04]  /*9670*/  LEA R4, P1, R2, UR8, 0x1 ;  /* 0x0000000802047c11 */ /* 0x000fc8000f8208ff */
[----:B------:R-:W-:Y:S02]  /*9680*/  LEA.HI.X R5, R2, UR9, R3, 0x1, P1 ;  /* 0x0000000902057c11 */ /* 0x000fe400088f0c03 */
[----:B------:R0:W1:Y:S04]  /*9690*/  SHFL.IDX PT, R2, R4, RZ, 0x1c1f ;  /* 0x001c1fff04027589 */ /* 0x00006800000e0000 */
[----:B------:R0:W2:Y:S01]  /*96a0*/  SHFL.IDX PT, R3, R5, RZ, 0x1c1f ;  /* 0x001c1fff05037589 */ /* 0x0000a200000e0000 */
[----:B------:R-:W-:Y:S05]  /*96b0*/  @P0 BRA `(.L_x_8968) ;  /* 0x0000000000300947 */ /* 0x000fea0003800000 */
[----:B------:R-:W-:Y:S02]  /*96c0*/  ULDC UR4, c[0x0][0xac8] ;  /* 0x0002b20000047ab9 */ /* 0x000fe40000000800 */
[----:B------:R-:W-:Y:S02]  /*96d0*/  ISETP.GE.AND P3, PT, R17, UR4, PT ;  /* 0x0000000411007c0c */ /* 0x000fe4000bf66270 */
[----:B------:R-:W-:Y:S02]  /*96e0*/  ISETP.GE.AND P4, PT, R18, UR4, PT ;  /* 0x0000000412007c0c */ /* 0x000fe4000bf86270 */
[----:B------:R-:W-:-:S09]  /*96f0*/  ISETP.GE.AND P2, PT, R16, UR4, PT ;  /* 0x0000000410007c0c */ /* 0x000fd2000bf46270 */
[CC--:B-1----:R-:W-:Y:S02]  /*9700*/  @!P3 LEA R8, P0, R17.reuse, R2.reuse, 0x1 ;  /* 0x000000021108b211 */ /* 0x0c2fe400078008ff */
[----:B------:R-:W-:Y:S02]  /*9710*/  @!P4 LEA R12, P1, R18, R2, 0x1 ;  /* 0x00000002120cc211 */ /* 0x000fe400078208ff */
[----:B--2---:R-:W-:Y:S01]  /*9720*/  @!P2 IMAD.WIDE R6, R16, 0x2, R2 ;  /* 0x000000021006a825 */ /* 0x004fe200078e0202 */
[-C--:B------:R-:W-:Y:S02]  /*9730*/  @!P3 LEA.HI.X R9, R17, R3.reuse, R14, 0x1, P0 ;  /* 0x000000031109b211 */ /* 0x080fe400000f0c0e */
[----:B------:R-:W-:Y:S02]  /*9740*/  @!P4 LEA.HI.X R13, R18, R3, R10, 0x1, P1 ;  /* 0x00000003120dc211 */ /* 0x000fe400008f0c0a */
[----:B------:R3:W-:Y:S04]  /*9750*/  @!P2 ST.E.128 desc[UR52][R6.64], RZ ;  /* 0x000000ff0600a985 */ /* 0x0007e8000c101d34 */
[----:B------:R3:W-:Y:S04]  /*9760*/  @!P3 ST.E.128 desc[UR52][R8.64], RZ ;  /* 0x000000ff0800b985 */ /* 0x0007e8000c101d34 */
[----:B------:R3:W-:Y:S02]  /*9770*/  @!P4 ST.E.128 desc[UR52][R12.64], RZ ;  /* 0x000000ff0c00c985 */ /* 0x0007e4000c101d34 */
.L_x_8968:
[----:B------:R-:W-:Y:S05]  /*9780*/  BSYNC B1 ;  /* 0x0000000000017941 */ /* 0x000fea0003800000 */
.L_x_8967:
[----:B------:R-:W-:Y:S01]  /*9790*/  VIADD R0, R0, 0x60 ;  /* 0x0000006000007836 */ /* 0x000fe20000000000 */
[----:B--2---:R2:W4:Y:S04]  /*97a0*/  SHFL.IDX PT, R3, R5, 0x1, 0x1c1f ;  /* 0x003c1f0005037f89 */ /* 0x00452800000e0000 */
[----:B------:R-:W-:Y:S01]  /*97b0*/  ISETP.GE.AND P0, PT, R0, R11, PT ;  /* 0x0000000b0000720c */ /* 0x000fe20003f06270 */
[----:B-1----:R2:W1:-:S12]  /*97c0*/  SHFL.IDX PT, R2, R4, 0x1, 0x1c1f ;  /* 0x003c1f0004027f89 */ /* 0x00245800000e0000 */
[----:B--2---:R-:W-:Y:S05]  /*97d0*/  @P0 BRA `(.L_x_8961) ;  /* 0x0000000000300947 */ /* 0x004fea0003800000 */
[----:B------:R-:W-:Y:S02]  /*97e0*/  ULDC UR4, c[0x0][0xac8] ;  /* 0x0002b20000047ab9 */ /* 0x000fe40000000800 */
[----:B------:R-:W-:Y:S02]  /*97f0*/  ISETP.GE.AND P3, PT, R17, UR4, PT ;  /* 0x0000000411007c0c */ /* 0x000fe4000bf66270 */
[----:B------:R-:W-:Y:S02]  /*9800*/  ISETP.GE.AND P4, PT, R18, UR4, PT ;  /* 0x0000000412007c0c */ /* 0x000fe4000bf86270 */
[----:B------:R-:W-:-:S09]  /*9810*/  ISETP.GE.AND P2, PT, R16, UR4, PT ;  /* 0x0000000410007c0c */ /* 0x000fd2000bf46270 */
[CC--:B-1-3--:R-:W-:Y:S02]  /*9820*/  @!P3 LEA R6, P0, R17.reuse, R2.reuse, 0x1 ;  /* 0x000000021106b211 */ /* 0x0cafe400078008ff */
[----:B------:R-:W-:Y:S02]  /*9830*/  @!P4 LEA R8, P1, R18, R2, 0x1 ;  /* 0x000000021208c211 */ /* 0x000fe400078208ff */
[----:B0---4-:R-:W-:Y:S01]  /*9840*/  @!P2 IMAD.WIDE R4, R16, 0x2, R2 ;  /* 0x000000021004a825 */ /* 0x011fe200078e0202 */
[-C--:B------:R-:W-:Y:S02]  /*9850*/  @!P3 LEA.HI.X R7, R17, R3.reuse, R14, 0x1, P0 ;  /* 0x000000031107b211 */ /* 0x080fe400000f0c0e */
[----:B------:R-:W-:Y:S02]  /*9860*/  @!P4 LEA.HI.X R9, R18, R3, R10, 0x1, P1 ;  /* 0x000000031209c211 */ /* 0x000fe400008f0c0a */
[----:B------:R2:W-:Y:S04]  /*9870*/  @!P2 ST.E.128 desc[UR52][R4.64], RZ ;  /* 0x000000ff0400a985 */ /* 0x0005e8000c101d34 */
[----:B------:R2:W-:Y:S04]  /*9880*/  @!P3 ST.E.128 desc[UR52][R6.64], RZ ;  /* 0x000000ff0600b985 */ /* 0x0005e8000c101d34 */
[----:B------:R2:W-:Y:S02]  /*9890*/  @!P4 ST.E.128 desc[UR52][R8.64], RZ ;  /* 0x000000ff0800c985 */ /* 0x0005e4000c101d34 */
.L_x_8961:
[----:B------:R-:W-:Y:S05]  /*98a0*/  BSYNC B0 ;  /* 0x0000000000007941 */ /* 0x000fea0003800000 */
.L_x_8955:
[----:B------:R-:W-:Y:S02]  /*98b0*/  ULDC UR4, c[0x0][0xc3c] ;  /* 0x00030f0000047ab9 */ /* 0x000fe40000000800 */
[----:B------:R-:W-:-:S13]  /*98c0*/  ISETP.GE.AND P0, PT, R39, UR4, PT ;  /* 0x0000000427007c0c */ /* 0x000fda000bf06270 */
[----:B------:R-:W-:Y:S05]  /*98d0*/  @!P0 BRA `(.L_x_8969) ;  /* 0xffffff7400b08947 */ /* 0x000fea000383ffff */
[----:B------:R-:W-:Y:S05]  /*98e0*/  EXIT ;  /* 0x000000000000794d */ /* 0x000fea0003800000 */
.L_x_8928:
        /* <DEDUP_REMOVED lines=16> */
[----:B-1----:R1:W-:Y:S01]  /*99f0*/  STL.64 [R1], R4 ;  /* 0x0000000401007387 */ /* 0x0023e20000100a00 */
[----:B------:R-:W-:-:S03]  /*9a00*/  IMAD.MOV.U32 R2, RZ, RZ, R7 ;  /* 0x000000ffff027224 */ /* 0x000fc600078e0007 */
[----:B------:R1:W-:Y:S02]  /*9a10*/  STL [R1+0x8], R6 ;  /* 0x0000080601007387 */ /* 0x0003e40000100800 */
[----:B------:R-:W-:Y:S01]  /*9a20*/  R2UR UR43, R2 ;  /* 0x00000000022b72ca */ /* 0x000fe200000e0000 */
[----:B------:R-:W-:Y:S06]  /*9a30*/  BAR.ARV 0x4, 0x200 ;  /* 0x0108000000007b1d */ /* 0x000fec0000002000 */
[----:B------:R-:W-:Y:S08]  /*9a40*/  BRA `(.L_x_8971) ;  /* 0x0000000800c07947 */ /* 0x000ff00003800000 */
.L_x_8970:
[----:B------:R-:W1:Y:S01]  /*9a50*/  S2R R2, SR_TID.X ;  /* 0x0000000000027919 */ /* 0x000e620000002100 */
[----:B------:R-:W-:Y:S01]  /*9a60*/  ULDC UR4, c[0x0][0xc3c] ;  /* 0x00030f0000047ab9 */ /* 0x000fe20000000800 */
[----:B------:R-:W-:Y:S01]  /*9a70*/  IMAD.MOV.U32 R9, RZ, RZ, RZ ;  /* 0x000000ffff097224 */ /* 0x000fe200078e00ff */
[----:B-1----:R-:W-:-:S04]  /*9a80*/  LOP3.LUT R7, R2, 0x1f, RZ, 0xc0, !PT ;  /* 0x0000001f02077812 */ /* 0x002fc800078ec0ff */
[----:B------:R-:W-:-:S04]  /*9a90*/  ISETP.NE.AND P0, PT, R7, 0x1f, PT ;  /* 0x0000001f0700780c */ /* 0x000fc80003f05270 */
[----:B------:R-:W-:-:S13]  /*9aa0*/  ISETP.GE.OR P1, PT, R7, UR4, !P0 ;  /* 0x0000000407007c0c */ /* 0x000fda000c726670 */
[----:B------:R-:W1:Y:S08]  /*9ab0*/  @!P1 LDC.64 R4, c[0x0][0xc80] ;  /* 0x00032000ff049b82 */ /* 0x000e700000000a00 */
[----:B0-----:R-:W0:Y:S01]  /*9ac0*/  @!P1 LDC.64 R2, c[0x0][0xc78] ;  /* 0x00031e00ff029b82 */ /* 0x001e220000000a00 */
[----:B-1----:R-:W-:-:S05]  /*9ad0*/  @!P1 IMAD.WIDE.U32 R4, R7, 0x4, R4 ;  /* 0x0000000407049825 */ /* 0x002fca00078e0004 */
[----:B------:R-:W2:Y:S01]  /*9ae0*/  @!P1 LDG.E R6, desc[UR52][R4.64] ;  /* 0x0000003404069981 */ /* 0x000ea2000c1e1900 */
[----:B0-----:R-:W-:-:S05]  /*9af0*/  @!P1 IMAD.WIDE.U32 R2, R7, 0x4, R2 ;  /* 0x0000000407029825 */ /* 0x001fca00078e0002 */
[----:B------:R-:W2:Y:S01]  /*9b00*/  @!P1 LDG.E R9, desc[UR52][R2.64] ;  /* 0x0000003402099981 */ /* 0x000ea2000c1e1900 */
[C---:B------:R-:W-:Y:S02]  /*9b10*/  ISETP.NE.AND P1, PT, R7.reuse, RZ, PT ;  /* 0x000000ff0700720c */ /* 0x040fe40003f25270 */
[C---:B------:R-:W-:Y:S02]  /*9b20*/  ISETP.GE.U32.AND P2, PT, R7.reuse, 0x2, PT ;  /* 0x000000020700780c */ /* 0x040fe40003f46070 */
[C---:B------:R-:W-:Y:S02]  /*9b30*/  ISETP.GE.U32.AND P3, PT, R7.reuse, 0x4, PT ;  /* 0x000000040700780c */ /* 0x040fe40003f66070 */
[C---:B------:R-:W-:Y:S02]  /*9b40*/  ISETP.GE.U32.AND P4, PT, R7.reuse, 0x8, PT ;  /* 0x000000080700780c */ /* 0x040fe40003f86070 */
[----:B------:R-:W-:Y:S01]  /*9b50*/  ISETP.GE.U32.AND P5, PT, R7, 0x10, PT ;  /* 0x000000100700780c */ /* 0x000fe20003fa6070 */
[----:B------:R-:W-:Y:S01]  /*9b60*/  UMOV UR43, URZ ;  /* 0x0000003f002b7c82 */ /* 0x000fe20008000000 */
        /* <DEDUP_REMOVED lines=13> */
[----:B------:R-:W0:Y:S01]  /*9c40*/  SHFL.UP PT, R2, R4, 0x10, RZ ;  /* 0x0600000004027989 */ /* 0x000e2200000e00ff */
[----:B------:R-:W1:Y:S01]  /*9c50*/  S2R R8, SR_CTAID.X ;  /* 0x0000000000087919 */ /* 0x000e620000002500 */
[----:B0-----:R-:W-:Y:S02]  /*9c60*/  SEL R5, R2, RZ, P5 ;  /* 0x000000ff02057207 */ /* 0x001fe40002800000 */
[----:B------:R-:W0:Y:S03]  /*9c70*/  LDC R2, c[0x0][0xc38] ;  /* 0x00030e00ff027b82 */ /* 0x000e260000000800 */
[----:B------:R-:W-:-:S05]  /*9c80*/  IMAD.IADD R5, R4, 0x1, R5 ;  /* 0x0000000104057824 */ /* 0x000fca00078e0205 */
[----:B------:R-:W0:Y:S02]  /*9c90*/  SHFL.IDX PT, R11, R5, 0x1f, 0x1f ;  /* 0x03e01f00050b7f89 */ /* 0x000e2400000e0000 */
[----:B0-----:R-:W-:-:S05]  /*9ca0*/  IMAD R11, R11, R2, RZ ;  /* 0x000000020b0b7224 */ /* 0x001fca00078e02ff */
[----:B-1----:R-:W-:Y:S01]  /*9cb0*/  ISETP.GT.AND P6, PT, R11, R8, PT ;  /* 0x000000080b00720c */ /* 0x002fe20003fc4270 */
[----:B------:R-:W-:-:S12]  /*9cc0*/  IMAD.MOV.U32 R10, RZ, RZ, R11 ;  /* 0x000000ffff0a7224 */ /* 0x000fd800078e000b */
[----:B------:R-:W-:Y:S05]  /*9cd0*/  @P6 BRA `(.L_x_8972) ;  /* 0x0000000000a46947 */ /* 0x000fea0003800000 */
[----:B------:R-:W-:Y:S01]  /*9ce0*/  IMAD.MOV.U32 R11, RZ, RZ, R10 ;  /* 0x000000ffff0b7224 */ /* 0x000fe200078e000a */
[----:B------:R-:W-:Y:S01]  /*9cf0*/  UMOV UR43, URZ ;  /* 0x0000003f002b7c82 */ /* 0x000fe20008000000 */
[----:B------:R-:W-:-:S05]  /*9d00*/  ULDC UR5, c[0x0][0xc3c] ;  /* 0x00030f0000057ab9 */ /* 0x000fca0000000800 */
.L_x_8974:
        /* <DEDUP_REMOVED lines=12> */
[----:B------:R-:W2:Y:S01]  /*9dd0*/  @!P6 LDG.E R6, desc[UR52][R4.64] ;  /* 0x000000340406e981 */ /* 0x000ea2000c1e1900 */
        /* <DEDUP_REMOVED lines=25> */
.L_x_8972:
[----:B------:R-:W-:-:S04]  /*9f70*/  IMAD.IADD R12, R11, 0x1, -R10 ;  /* 0x000000010b0c7824 */ /* 0x000fc800078e0a0a */
[----:B------:R-:W-:-:S05]  /*9f80*/  IMAD R3, R5, R2, R12 ;  /* 0x0000000205037224 */ /* 0x000fca00078e020c */
[----:B------:R-:W-:-:S13]  /*9f90*/  ISETP.GT.AND P0, PT, R3, R8, PT ;  /* 0x000000080300720c */ /* 0x000fda0003f04270 */
[----:B------:R-:W-:Y:S02]  /*9fa0*/  VOTEU.ANY UR5, UPT, !P0 ;  /* 0x0000000000057886 */ /* 0x000fe400040e0100 */
[----:B------:R-:W-:Y:S02]  /*9fb0*/  UPOPC UR4, UR5 ;  /* 0x00000005000472bf */ /* 0x000fe40008000000 */
[----:B------:R-:W-:-:S04]  /*9fc0*/  ISETP.NE.AND P0, PT, RZ, UR5, PT ;  /* 0x00000005ff007c0c */ /* 0x000fc8000bf05270 */
[----:B------:R-:W-:Y:S02]  /*9fd0*/  IMAD.U32 R11, RZ, RZ, UR4 ;  /* 0x00000004ff0b7e24 */ /* 0x000fe4000f8e00ff */
[----:B------:R-:W-:-:S03]  /*9fe0*/  IMAD.U32 R14, RZ, RZ, UR4 ;  /* 0x00000004ff0e7e24 */ /* 0x000fc6000f8e00ff */
[----:B------:R0:W1:Y:S04]  /*9ff0*/  SHFL.IDX PT, R6, R6, R11, 0x1f ;  /* 0x00001f0b06067589 */ /* 0x00006800000e0000 */
[----:B------:R-:W2:Y:S01]  /*a000*/  SHFL.IDX PT, R9, R9, R14, 0x1f ;  /* 0x00001f0e09097589 */ /* 0x000ea200000e0000 */
[----:B0-----:R-:W-:Y:S01]  /*a010*/  IMAD.MOV.U32 R11, RZ, RZ, RZ ;  /* 0x000000ffff0b7224 */ /* 0x001fe200078e00ff */
[----:B-1----:R-:W-:-:S04]  /*a020*/  IABS R4, R6 ;  /* 0x0000000600047213 */ /* 0x002fc80000000000 */
[----:B------:R-:W0:Y:S01]  /*a030*/  I2F.RP R10, R4 ;  /* 0x00000004000a7306 */ /* 0x000e220000209400 */
[----:B--2---:R-:W-:-:S07]  /*a040*/  IABS R15, R9 ;  /* 0x00000009000f7213 */ /* 0x004fce0000000000 */
[----:B0-----:R-:W0:Y:S02]  /*a050*/  MUFU.RCP R10, R10 ;  /* 0x0000000a000a7308 */ /* 0x001e240000001000 */
[----:B0-----:R-:W-:-:S06]  /*a060*/  VIADD R3, R10, 0xffffffe ;  /* 0x0ffffffe0a037836 */ /* 0x001fcc0000000000 */
[----:B------:R-:W0:Y:S02]  /*a070*/  F2I.FTZ.U32.TRUNC.NTZ R3, R3 ;  /* 0x0000000300037305 */ /* 0x000e24000021f000 */
[----:B0-----:R-:W-:Y:S01]  /*a080*/  IMAD.MOV R13, RZ, RZ, -R3 ;  /* 0x000000ffff0d7224 */ /* 0x001fe200078e0a03 */
[----:B------:R-:W-:Y:S06]  /*a090*/  @!P0 BRA `(.L_x_8975) ;  /* 0x00000000000c8947 */ /* 0x000fec0003800000 */
[----:B------:R-:W-:-:S06]  /*a0a0*/  UIADD3 UR5, UR4, -0x1, URZ ;  /* 0xffffffff04057890 */ /* 0x000fcc000fffe03f */
[----:B------:R-:W-:-:S05]  /*a0b0*/  IMAD.U32 R10, RZ, RZ, UR5 ;  /* 0x00000005ff0a7e24 */ /* 0x000fca000f8e00ff */
[----:B------:R0:W1:Y:S02]  /*a0c0*/  SHFL.IDX PT, R11, R5, R10, 0x1f ;  /* 0x00001f0a050b7589 */ /* 0x00006400000e0000 */
.L_x_8975:
[----:B01----:R-:W-:Y:S01]  /*a0d0*/  IMAD R5, R11, R2, R12 ;  /* 0x000000020b057224 */ /* 0x003fe200078e020c */
[----:B------:R-:W-:Y:S01]  /*a0e0*/  IABS R12, R9 ;  /* 0x00000009000c7213 */ /* 0x000fe20000000000 */
[----:B------:R-:W-:Y:S01]  /*a0f0*/  IMAD R11, R13, R4, RZ ;  /* 0x000000040d0b7224 */ /* 0x000fe200078e02ff */
[----:B------:R-:W-:Y:S01]  /*a100*/  UIADD3 UR43, UR4, UR43, URZ ;  /* 0x0000002b042b7290 */ /* 0x000fe2000fffe03f */
[----:B------:R-:W-:Y:S01]  /*a110*/  IMAD.MOV.U32 R2, RZ, RZ, RZ ;  /* 0x000000ffff027224 */ /* 0x000fe200078e00ff */
[----:B------:R0:W-:Y:S01]  /*a120*/  STL [R1], R5 ;  /* 0x0000000501007387 */ /* 0x0001e20000100800 */
[----:B------:R-:W-:Y:S02]  /*a130*/  IMAD.MOV.U32 R10, RZ, RZ, R15 ;  /* 0x000000ffff0a7224 */ /* 0x000fe400078e000f */
[----:B------:R-:W-:Y:S01]  /*a140*/  IMAD.HI.U32 R2, R3, R11, R2 ;  /* 0x0000000b03027227 */ /* 0x000fe200078e0002 */
[----:B------:R-:W-:-:S03]  /*a150*/  IABS R11, R6 ;  /* 0x00000006000b7213 */ /* 0x000fc60000000000 */
[----:B------:R-:W-:Y:S02]  /*a160*/  IMAD.MOV R12, RZ, RZ, -R12 ;  /* 0x000000ffff0c7224 */ /* 0x000fe400078e0a0c */
[----:B------:R-:W-:Y:S02]  /*a170*/  IMAD.MOV R11, RZ, RZ, -R11 ;  /* 0x000000ffff0b7224 */ /* 0x000fe400078e0a0b */
[----:B0-----:R-:W-:Y:S02]  /*a180*/  IMAD.IADD R5, R8, 0x1, -R5 ;  /* 0x0000000108057824 */ /* 0x001fe400078e0a05 */
[----:B------:R-:W0:Y:S03]  /*a190*/  I2F.RP R8, R10 ;  /* 0x0000000a00087306 */ /* 0x000e260000209400 */
[----:B------:R-:W-:-:S05]  /*a1a0*/  IABS R3, R5 ;  /* 0x0000000500037213 */ /* 0x000fca0000000000 */
[----:B------:R-:W-:-:S04]  /*a1b0*/  IMAD.HI.U32 R2, R2, R3, RZ ;  /* 0x0000000302027227 */ /* 0x000fc800078e00ff */
[----:B------:R-:W-:Y:S01]  /*a1c0*/  IMAD R3, R2, R11, R3 ;  /* 0x0000000b02037224 */ /* 0x000fe200078e0203 */
[----:B0-----:R-:W0:Y:S04]  /*a1d0*/  MUFU.RCP R8, R8 ;  /* 0x0000000800087308 */ /* 0x001e280000001000 */
[----:B------:R-:W-:-:S13]  /*a1e0*/  ISETP.GT.U32.AND P1, PT, R4, R3, PT ;  /* 0x000000030400720c */ /* 0x000fda0003f24070 */
[----:B------:R-:W-:Y:S02]  /*a1f0*/  @!P1 IMAD.IADD R3, R3, 0x1, -R4 ;  /* 0x0000000103039824 */ /* 0x000fe400078e0a04 */
[----:B0-----:R-:W-:Y:S02]  /*a200*/  VIADD R11, R8, 0xffffffe ;  /* 0x0ffffffe080b7836 */ /* 0x001fe40000000000 */
[----:B------:R-:W-:Y:S01]  /*a210*/  @!P1 VIADD R2, R2, 0x1 ;  /* 0x0000000102029836 */ /* 0x000fe20000000000 */
[----:B------:R-:W-:Y:S02]  /*a220*/  ISETP.GE.U32.AND P0, PT, R3, R4, PT ;  /* 0x000000040300720c */ /* 0x000fe40003f06070 */
[----:B------:R-:W-:Y:S01]  /*a230*/  LOP3.LUT R4, R5, R6, RZ, 0x3c, !PT ;  /* 0x0000000605047212 */ /* 0x000fe200078e3cff */
[----:B------:R-:W0:Y:S01]  /*a240*/  F2I.FTZ.U32.TRUNC.NTZ R3, R11 ;  /* 0x0000000b00037305 */ /* 0x000e22000021f000 */
[----:B------:R-:W-:Y:S02]  /*a250*/  ISETP.NE.AND P1, PT, R6, RZ, PT ;  /* 0x000000ff0600720c */ /* 0x000fe40003f25270 */
[----:B------:R-:W-:-:S07]  /*a260*/  ISETP.GE.AND P2, PT, R4, RZ, PT ;  /* 0x000000ff0400720c */ /* 0x000fce0003f46270 */
[----:B------:R-:W-:-:S04]  /*a270*/  @P0 VIADD R2, R2, 0x1 ;  /* 0x0000000102020836 */ /* 0x000fc80000000000 */
[----:B------:R-:W-:Y:S02]  /*a280*/  IMAD.MOV.U32 R8, RZ, RZ, R2 ;  /* 0x000000ffff087224 */ /* 0x000fe400078e0002 */
[----:B0-----:R-:W-:Y:S02]  /*a290*/  IMAD.MOV R13, RZ, RZ, -R3 ;  /* 0x000000ffff0d7224 */ /* 0x001fe400078e0a03 */
[----:B------:R-:W-:Y:S01]  /*a2a0*/  @!P2 IMAD.MOV R8, RZ, RZ, -R8 ;  /* 0x000000ffff08a224 */ /* 0x000fe200078e0a08 */
[----:B------:R-:W-:Y:S01]  /*a2b0*/  @!P1 LOP3.LUT R8, RZ, R6, RZ, 0x33, !PT ;  /* 0x00000006ff089212 */ /* 0x000fe200078e33ff */
[----:B------:R-:W-:Y:S02]  /*a2c0*/  IMAD R11, R13, R10, RZ ;  /* 0x0000000a0d0b7224 */ /* 0x000fe400078e02ff */
[----:B------:R-:W-:Y:S01]  /*a2d0*/  IMAD.MOV.U32 R2, RZ, RZ, RZ ;  /* 0x000000ffff027224 */ /* 0x000fe200078e00ff */
[-C--:B------:R-:W-:Y:S01]  /*a2e0*/  IABS R4, R8.reuse ;  /* 0x0000000800047213 */ /* 0x080fe20000000000 */
[----:B------:R-:W-:-:S02]  /*a2f0*/  IMAD R6, R6, R8, RZ ;  /* 0x0000000806067224 */ /* 0x000fc400078e02ff */
[----:B------:R-:W-:-:S04]  /*a300*/  IMAD.HI.U32 R2, R3, R11, R2 ;  /* 0x0000000b03027227 */ /* 0x000fc800078e0002 */
[----:B------:R-:W-:Y:S02]  /*a310*/  IMAD.MOV.U32 R3, RZ, RZ, R4 ;  /* 0x000000ffff037224 */ /* 0x000fe400078e0004 */
        /* <DEDUP_REMOVED lines=15> */
[----:B------:R-:W-:Y:S02]  /*a410*/  IMAD R3, R9, R4, R8 ;  /* 0x0000000409037224 */ /* 0x000fe400078e0208 */
[----:B------:R-:W-:Y:S02]  /*a420*/  IMAD.IADD R4, R5, 0x1, -R6 ;  /* 0x0000000105047824 */ /* 0x000fe400078e0a06 */
[----:B------:R-:W-:-:S05]  /*a430*/  IMAD R2, R3, 0x10000, R2 ;  /* 0x0001000003027824 */ /* 0x000fca00078e0202 */
[----:B------:R0:W-:Y:S04]  /*a440*/  STL [R1+0x8], R2 ;  /* 0x0000080201007387 */ /* 0x0001e80000100800 */
[----:B------:R0:W-:Y:S01]  /*a450*/  STL [R1+0x4], R4 ;  /* 0x0000040401007387 */ /* 0x0001e20000100800 */
[----:B------:R-:W-:Y:S05]  /*a460*/  BRA `(.L_x_8976) ;  /* 0x00000000000c7947 */ /* 0x000fea0003800000 */
.L_x_8973:
[----:B------:R1:W-:Y:S04]  /*a470*/  STL [R1], R8 ;  /* 0x0000000801007387 */ /* 0x0003e80000100800 */
[----:B------:R1:W-:Y:S04]  /*a480*/  STL [R1+0x4], RZ ;  /* 0x000004ff01007387 */ /* 0x0003e80000100800 */
[----:B------:R1:W-:Y:S02]  /*a490*/  STL [R1+0x8], RZ ;  /* 0x000008ff01007387 */ /* 0x0003e40000100800 */
.L_x_8976:
[----:B-1----:R-:W2:Y:S04]  /*a4a0*/  LDL R8, [R1] ;  /* 0x0000000001087983 */ /* 0x002ea80000100800 */
[----:B------:R-:W2:Y:S04]  /*a4b0*/  LDL R9, [R1+0x4] ;  /* 0x0000040001097983 */ /* 0x000ea80000100800 */
[----:B------:R-:W2:Y:S01]  /*a4c0*/  LDL R10, [R1+0x8] ;  /* 0x00000800010a7983 */ /* 0x000ea20000100800 */
[----:B------:R-:W-:Y:S01]  /*a4d0*/  ISETP.NE.AND P0, PT, R7, RZ, PT ;  /* 0x000000ff0700720c */ /* 0x000fe20003f05270 */
[----:B0-----:R-:W-:-:S12]  /*a4e0*/  IMAD.U32 R4, RZ, RZ, UR43 ;  /* 0x0000002bff047e24 */ /* 0x001fd8000f8e00ff */
[----:B------:R-:W0:Y:S01]  /*a4f0*/  @!P0 S2R R3, SR_CgaCtaId ;  /* 0x0000000000038919 */ /* 0x000e220000008800 */
[----:B------:R-:W-:Y:S01]  /*a500*/  @!P0 MOV R2, 0x400 ;  /* 0x0000040000028802 */ /* 0x000fe20000000f00 */
[----:B------:R-:W-:-:S03]  /*a510*/  @!P0 IMAD.MOV.U32 R11, RZ, RZ, R4 ;  /* 0x000000ffff0b8224 */ /* 0x000fc600078e0004 */
[----:B0-----:R-:W-:-:S05]  /*a520*/  @!P0 LEA R2, R3, R2, 0x18 ;  /* 0x0000000203028211 */ /* 0x001fca00078ec0ff */
[----:B--2---:R2:W-:Y:S01]  /*a530*/  @!P0 STS.128 [R2+0x19cd0], R8 ;  /* 0x019cd00802008388 */ /* 0x0045e20000000c00 */
[----:B------:R-:W-:Y:S06]  /*a540*/  BAR.ARV 0x5, 0x200 ;  /* 0x0148000000007b1d */ /* 0x000fec0000002000 */
.L_x_8971:
[----:B------:R-:W-:Y:S01]  /*a550*/  ULDC UR4, c[0x0][0xc3c] ;  /* 0x00030f0000047ab9 */ /* 0x000fe20000000800 */
[----:B------:R3:W-:Y:S01]  /*a560*/  STL [R1+0x18], RZ ;  /* 0x000018ff01007387 */ /* 0x0007e20000100800 */
[----:B------:R-:W-:Y:S01]  /*a570*/  UISETP.GE.AND UP0, UPT, UR43, UR4, UPT ;  /* 0x000000042b00728c */ /* 0x000fe2000bf06270 */
[----:B------:R-:W-:Y:S02]  /*a580*/  IMAD.MOV.U32 R23, RZ, RZ, 0x1 ;  /* 0x00000001ff177424 */ /* 0x000fe400078e00ff */
[----:B------:R-:W-:-:S03]  /*a590*/  IMAD.MOV.U32 R18, RZ, RZ, RZ ;  /* 0x000000ffff127224 */ /* 0x000fc600078e00ff */
[----:B------:R-:W-:-:S13]  /*a5a0*/  PLOP3.LUT P0, PT, PT, PT, UP0, 0x80, 0x0 ;  /* 0x000000000000781c */ /* 0x000fda0003f0f008 */
[----:B---3--:R-:W-:Y:S05]  /*a5b0*/  @P0 BRA `(.L_x_8977) ;  /* 0x0000004800880947 */ /* 0x008fea0003800000 */
[----:B------:R-:W3:Y:S01]  /*a5c0*/  S2R R13, SR_TID.X ;  /* 0x00000000000d7919 */ /* 0x000ee20000002100 */
[----:B------:R-:W4:Y:S01]  /*a5d0*/  S2UR UR5, SR_CgaCtaId ;  /* 0x00000000000579c3 */ /* 0x000f220000008800 */
[----:B------:R-:W-:Y:S01]  /*a5e0*/  IMAD.SHL.U32 R7, R0, 0x800, RZ ;  /* 0x0000080000077824 */ /* 0x000fe200078e00ff */
[----:B------:R-:W-:Y:S01]  /*a5f0*/  UMOV UR4, 0x400 ;  /* 0x0000040000047882 */ /* 0x000fe20000000000 */
[----:B------:R-:W-:Y:S01]  /*a600*/  STL [R1+0x18], RZ ;  /* 0x000018ff01007387 */ /* 0x000fe20000100800 */
[----:B------:R-:W-:Y:S01]  /*a610*/  IMAD.MOV.U32 R23, RZ, RZ, 0x1 ;  /* 0x00000001ff177424 */ /* 0x000fe200078e00ff */
[----:B------:R-:W-:Y:S01]  /*a620*/  ULDC UR41, c[0x0][0xc] ;  /* 0x0000030000297ab9 */ /* 0x000fe20000000800 */
[----:B------:R-:W-:Y:S01]  /*a630*/  IMAD.MOV.U32 R18, RZ, RZ, RZ ;  /* 0x000000ffff127224 */ /* 0x000fe200078e00ff */
[----:B------:R-:W-:Y:S02]  /*a640*/  ULOP3.LUT UR38, UR40, 0x1, URZ, 0xfc, !UPT ;  /* 0x0000000128267892 */ /* 0x000fe4000f8efc3f */
[----:B------:R-:W-:Y:S01]  /*a650*/  ULOP3.LUT UR42, UR40, 0x2, URZ, 0xfc, !UPT ;  /* 0x00000002282a7892 */ /* 0x000fe2000f8efc3f */
[----:B------:R-:W-:Y:S01]  /*a660*/  ULDC.64 UR50, c[0x0][0x198] ;  /* 0x0000660000327ab9 */ /* 0x000fe20000000a00 */
[----:B----4-:R-:W-:-:S06]  /*a670*/  ULEA UR4, UR5, UR4, 0x18 ;  /* 0x0000000405047291 */ /* 0x010fcc000f8ec03f */
[----:B------:R-:W-:Y:S01]  /*a680*/  IMAD.U32 R16, RZ, RZ, UR4 ;  /* 0x00000004ff107e24 */ /* 0x000fe2000f8e00ff */
[C---:B---3--:R-:W-:Y:S01]  /*a690*/  LOP3.LUT R12, R13.reuse, 0x7f, RZ, 0xc0, !PT ;  /* 0x0000007f0d0c7812 */ /* 0x048fe200078ec0ff */
[C---:B--2---:R-:W-:Y:S01]  /*a6a0*/  IMAD.SHL.U32 R2, R13.reuse, 0x10, RZ ;  /* 0x000000100d027824 */ /* 0x044fe200078e00ff */
[C---:B------:R-:W-:Y:S01]  /*a6b0*/  LOP3.LUT P0, RZ, R13.reuse, 0x4, RZ, 0xc0, !PT ;  /* 0x000000040dff7812 */ /* 0x040fe2000780c0ff */
[C---:B0-----:R-:W-:Y:S02]  /*a6c0*/  IMAD.SHL.U32 R3, R13.reuse, 0x20, RZ ;  /* 0x000000200d037824 */ /* 0x041fe400078e00ff */
[----:B-1----:R-:W-:Y:S01]  /*a6d0*/  IMAD.SHL.U32 R5, R12, 0x10, RZ ;  /* 0x000000100c057824 */ /* 0x002fe200078e00ff */
[----:B------:R-:W-:Y:S01]  /*a6e0*/  LOP3.LUT R4, R2, 0x60, RZ, 0xc0, !PT ;  /* 0x0000006002047812 */ /* 0x000fe200078ec0ff */
[----:B------:R-:W-:Y:S01]  /*a6f0*/  IMAD.SHL.U32 R10, R13, 0x4, RZ ;  /* 0x000000040d0a7824 */ /* 0x000fe200078e00ff */
[----:B------:R-:W-:Y:S01]  /*a700*/  LOP3.LUT R22, R3, 0x360, RZ, 0xc0, !PT ;  /* 0x0000036003167812 */ /* 0x000fe200078ec0ff */
[C---:B------:R-:W-:Y:S01]  /*a710*/  IMAD.SHL.U32 R9, R13.reuse, 0x2, RZ ;  /* 0x000000020d097824 */ /* 0x040fe200078e00ff */
[----:B------:R-:W-:Y:S01]  /*a720*/  LOP3.LUT R11, R4, 0x700, R5, 0xf8, !PT ;  /* 0x00000700040b7812 */ /* 0x000fe200078ef805 */
[----:B------:R-:W-:Y:S01]  /*a730*/  IMAD.SHL.U32 R0, R13, 0x80, RZ ;  /* 0x000000800d007824 */ /* 0x000fe200078e00ff */
[----:B------:R-:W-:-:S02]  /*a740*/  SHF.R.U32.HI R4, RZ, 0x1, R13 ;  /* 0x00000001ff047819 */ /* 0x000fc4000001160d */
[----:B------:R-:W-:Y:S02]  /*a750*/  LOP3.LUT R3, R3, 0x80, RZ, 0xc0, !PT ;  /* 0x0000008003037812 */ /* 0x000fe400078ec0ff */
[----:B------:R-:W-:Y:S02]  /*a760*/  LOP3.LUT R22, R22, 0x400, R5, 0xf8, !PT ;  /* 0x0000040016167812 */ /* 0x000fe400078ef805 */
[----:B------:R-:W-:Y:S02]  /*a770*/  LOP3.LUT R3, R3, 0x10, R4, 0xf8, !PT ;  /* 0x0000001003037812 */ /* 0x000fe400078ef804 */
[----:B------:R-:W-:Y:S02]  /*a780*/  LOP3.LUT R4, R4, 0x20, RZ, 0xc0, !PT ;  /* 0x0000002004047812 */ /* 0x000fe400078ec0ff */
[----:B------:R-:W-:Y:S02]  /*a790*/  LOP3.LUT R8, R2, 0x90, RZ, 0xc0, !PT ;  /* 0x0000009002087812 */ /* 0x000fe400078ec0ff */
[----:B------:R-:W-:-:S02]  /*a7a0*/  LOP3.LUT R5, R4, 0x10, R13, 0xf8, !PT ;  /* 0x0000001004057812 */ /* 0x000fc400078ef80d */
[----:B------:R-:W-:Y:S02]  /*a7b0*/  LOP3.LUT R3, R3, 0x10, R10, 0x78, !PT ;  /* 0x0000001003037812 */ /* 0x000fe400078e780a */
[----:B------:R-:W-:Y:S02]  /*a7c0*/  LOP3.LUT R8, R8, 0x10, R9, 0x78, !PT ;  /* 0x0000001008087812 */ /* 0x000fe400078e7809 */
[----:B------:R-:W-:Y:S02]  /*a7d0*/  LOP3.LUT R6, R0, 0x400, RZ, 0xc0, !PT ;  /* 0x0000040000067812 */ /* 0x000fe400078ec0ff */
[----:B------:R-:W-:Y:S01]  /*a7e0*/  LOP3.LUT R5, R5, 0x380, R0, 0xf8, !PT ;  /* 0x0000038005057812 */ /* 0x000fe200078ef800 */
[----:B------:R-:W-:Y:S01]  /*a7f0*/  IMAD.SHL.U32 R0, R13, 0x40, RZ ;  /* 0x000000400d007824 */ /* 0x000fe200078e00ff */
[----:B------:R-:W-:Y:S02]  /*a800*/  LOP3.LUT R22, R22, R3, RZ, 0xfc, !PT ;  /* 0x0000000316167212 */ /* 0x000fe400078efcff */
[----:B------:R-:W-:-:S02]  /*a810*/  LOP3.LUT R11, R11, R8, RZ, 0xfc, !PT ;  /* 0x000000080b0b7212 */ /* 0x000fc400078efcff */
[----:B------:R-:W-:Y:S02]  /*a820*/  SHF.R.U32.HI R3, RZ, 0x1, R12 ;  /* 0x00000001ff037819 */ /* 0x000fe4000001160c */
[----:B------:R-:W-:Y:S02]  /*a830*/  LOP3.LUT R6, R6, 0x800, R7, 0xf8, !PT ;  /* 0x0000080006067812 */ /* 0x000fe400078ef807 */
[----:B------:R-:W-:Y:S02]  /*a840*/  LOP3.LUT R5, R5, 0x70, R2, 0x78, !PT ;  /* 0x0000007005057812 */ /* 0x000fe400078e7802 */
[----:B------:R-:W-:Y:S01]  /*a850*/  LOP3.LUT R3, R3, 0x40, R0, 0xf8, !PT ;  /* 0x0000004003037812 */ /* 0x000fe200078ef800 */
[----:B------:R-:W-:Y:S01]  /*a860*/  IMAD.IADD R0, R16, 0x1, R11 ;  /* 0x0000000110007824 */ /* 0x000fe200078e020b */
[----:B------:R-:W-:Y:S02]  /*a870*/  LOP3.LUT R24, R6, R5, RZ, 0xfc, !PT ;  /* 0x0000000506187212 */ /* 0x000fe400078efcff */
[----:B------:R-:W-:-:S02]  /*a880*/  LOP3.LUT R2, R2, 0x10, RZ, 0xc0, !PT ;  /* 0x0000001002027812 */ /* 0x000fc400078ec0ff */
[----:B------:R0:W-:Y:S01]  /*a890*/  STL [R1+0x14], R0 ;  /* 0x0000140001007387 */ /* 0x0001e20000100800 */
[----:B------:R-:W-:Y:S01]  /*a8a0*/  VIADD R28, R24, 0x40 ;  /* 0x00000040181c7836 */ /* 0x000fe20000000000 */
[----:B------:R-:W-:Y:S01]  /*a8b0*/  LOP3.LUT R3, R2, 0x20, RZ, 0xfc, !PT ;  /* 0x0000002002037812 */ /* 0x000fe200078efcff */
[----:B------:R-:W-:Y:S01]  /*a8c0*/  @P0 VIADD R28, R24, 0xffffffc0 ;  /* 0xffffffc0181c0836 */ /* 0x000fe20000000000 */
[----:B------:R-:W-:Y:S02]  /*a8d0*/  LOP3.LUT R2, R2, 0x40, RZ, 0xfc, !PT ;  /* 0x0000004002027812 */ /* 0x000fe400078efcff */
[C---:B------:R-:W-:Y:S02]  /*a8e0*/  LOP3.LUT R29, R22.reuse, 0x2800, RZ, 0xfc, !PT ;  /* 0x00002800161d7812 */ /* 0x040fe400078efcff */
[----:B0-----:R-:W-:-:S07]  /*a8f0*/  LOP3.LUT R0, R22, 0x1800, RZ, 0xfc, !PT ;  /* 0x0000180016007812 */ /* 0x001fce00078efcff */
.L_x_9049:
[----:B------:R-:W-:Y:S01]  /*a900*/  ULDC.64 UR4, c[0x0][0xc88] ;  /* 0x0003220000047ab9 */ /* 0x000fe20000000a00 */
[----:B------:R-:W-:Y:S01]  /*a910*/  ULDC.64 UR6, c[0x0][0xa18] ;  /* 0x0002860000067ab9 */ /* 0x000fe20000000a00 */
[----:B------:R-:W-:Y:S01]  /*a920*/  UIMAD.WIDE UR4, UR43, 0x4, UR4 ;  /* 0x000000042b0478a5 */ /* 0x000fe2000f8e0204 */
[----:B012---:R-:W0:Y:S01]  /*a930*/  LDC.64 R6, c[0x0][0x418] ;  /* 0x00010600ff067b82 */ /* 0x007e220000000a00 */
[----:B------:R-:W2:Y:S04]  /*a940*/  LDL.LU R9, [R1+0x8] ;  /* 0x0000080001097983 */ /* 0x000ea80000300800 */
[----:B------:R-:W-:Y:S02]  /*a950*/  IMAD.U32 R2, RZ, RZ, UR4 ;  /* 0x00000004ff027e24 */ /* 0x000fe4000f8e00ff */
[----:B------:R-:W-:Y:S01]  /*a960*/  IMAD.U32 R3, RZ, RZ, UR5 ;  /* 0x00000005ff037e24 */ /* 0x000fe2000f8e00ff */
[----:B------:R-:W-:Y:S01]  /*a970*/  UISETP.NE.U32.AND UP0, UPT, UR6, URZ, UPT ;  /* 0x0000003f0600728c */ /* 0x000fe2000bf05070 */
[----:B------:R-:W-:Y:S01]  /*a980*/  ULDC UR8, c[0x0][0x288] ;  /* 0x0000a20000087ab9 */ /* 0x000fe20000000800 */
[----:B------:R-:W-:-:S02]  /*a990*/  ULDC.64 UR4, c[0x0][0xa28] ;  /* 0x00028a0000047ab9 */ /* 0x000fc40000000a00 */
[----:B------:R-:W3:Y:S01]  /*a9a0*/  LDG.E R2, desc[UR52][R2.64] ;  /* 0x0000003402027981 */ /* 0x000ee2000c1e1900 */
[----:B------:R-:W-:Y:S01]  /*a9b0*/  UISETP.NE.AND.EX UP0, UPT, UR7, URZ, UPT, UP0 ;  /* 0x0000003f0700728c */ /* 0x000fe2000bf05300 */
[----:B------:R-:W-:Y:S01]  /*a9c0*/  IMAD.U32 R0, RZ, RZ, UR8 ;  /* 0x00000008ff007e24 */ /* 0x000fe2000f8e00ff */
[----:B------:R-:W-:Y:S01]  /*a9d0*/  UISETP.NE.U32.AND UP1, UPT, UR4, URZ, UPT ;  /* 0x0000003f0400728c */ /* 0x000fe2000bf25070 */
[----:B------:R-:W-:-:S03]  /*a9e0*/  ULDC.64 UR8, c[0x0][0xa08] ;  /* 0x0002820000087ab9 */ /* 0x000fc60000000a00 */
[----:B------:R-:W-:Y:S01]  /*a9f0*/  PLOP3.LUT P3, PT, PT, PT, UP0, 0x80, 0x0 ;  /* 0x000000000000781c */ /* 0x000fe20003f6f008 */
[----:B------:R-:W-:-:S06]  /*aa00*/  UISETP.NE.AND.EX UP1, UPT, UR5, URZ, UPT, UP1 ;  /* 0x0000003f0500728c */ /* 0x000fcc000bf25310 */
[----:B------:R-:W-:Y:S02]  /*aa10*/  PLOP3.LUT P4, PT, PT, PT, UP1, 0x80, 0x0 ;  /* 0x000000000000781c */ /* 0x000fe40003f8f018 */
[----:B---3--:R-:W-:-:S13]  /*aa20*/  R2UR UR47, R2 ;  /* 0x00000000022f72ca */ /* 0x008fda00000e0000 */
        /* <DEDUP_REMOVED lines=10> */
[----:B------:R1:W3:Y:S01]  /*aad0*/  @P3 LDG.E R0, desc[UR52][R2.64] ;  /* 0x0000003402003981 */ /* 0x0002e2000c1e1900 */
[----:B------:R-:W-:Y:S02]  /*aae0*/  ISETP.NE.U32.AND P0, PT, RZ, UR6, PT ;  /* 0x00000006ff007c0c */ /* 0x000fe4000bf05070 */
[----:B------:R-:W-:Y:S02]  /*aaf0*/  ISETP.NE.U32.AND P2, PT, RZ, UR8, PT ;  /* 0x00000008ff007c0c */ /* 0x000fe4000bf45070 */
[----:B------:R-:W-:Y:S02]  /*ab00*/  ISETP.NE.AND.EX P0, PT, RZ, UR7, PT, P0 ;  /* 0x00000007ff007c0c */ /* 0x000fe4000bf05300 */
[----:B0-----:R-:W-:Y:S01]  /*ab10*/  ISETP.NE.U32.AND P1, PT, R6, RZ, PT ;  /* 0x000000ff0600720c */ /* 0x001fe20003f25070 */
[----:B-1----:R-:W-:Y:S02]  /*ab20*/  IMAD.U32 R2, RZ, RZ, UR4 ;  /* 0x00000004ff027e24 */ /* 0x002fe4000f8e00ff */
[----:B------:R-:W-:Y:S01]  /*ab30*/  IMAD.U32 R3, RZ, RZ, UR5 ;  /* 0x00000005ff037e24 */ /* 0x000fe2000f8e00ff */
[----:B------:R-:W-:-:S02]  /*ab40*/  UIADD3 UR4, UP0, UR44, UR6, URZ ;  /* 0x000000062c047290 */ /* 0x000fc4000ff1e03f */
[----:B------:R-:W-:Y:S02]  /*ab50*/  UIADD3 UR6, UP1, UR44, UR8, URZ ;  /* 0x000000082c067290 */ /* 0x000fe4000ff3e03f */
[----:B------:R0:W4:Y:S01]  /*ab60*/  @P4 LDG.E R8, desc[UR52][R2.64] ;  /* 0x0000003402084981 */ /* 0x000122000c1e1900 */
[----:B------:R-:W-:Y:S01]  /*ab70*/  UIADD3.X UR5, UR45, UR7, URZ, UP0, !UPT ;  /* 0x000000072d057290 */ /* 0x000fe200087fe43f */
[----:B------:R-:W-:Y:S01]  /*ab80*/  ISETP.NE.AND.EX P2, PT, RZ, UR9, PT, P2 ;  /* 0x00000009ff007c0c */ /* 0x000fe2000bf45320 */
[----:B------:R-:W-:Y:S01]  /*ab90*/  UIADD3.X UR7, UR45, UR9, URZ, UP1, !UPT ;  /* 0x000000092d077290 */ /* 0x000fe20008ffe43f */
[----:B------:R-:W-:-:S05]  /*aba0*/  IMAD.U32 R4, RZ, RZ, UR6 ;  /* 0x00000006ff047e24 */ /* 0x000fca000f8e00ff */
[----:B------:R-:W-:Y:S02]  /*abb0*/  IMAD.U32 R5, RZ, RZ, UR7 ;  /* 0x00000007ff057e24 */ /* 0x000fe4000f8e00ff */
[----:B0-----:R-:W-:Y:S02]  /*abc0*/  IMAD.U32 R2, RZ, RZ, UR4 ;  /* 0x00000004ff027e24 */ /* 0x001fe4000f8e00ff */
[----:B------:R-:W-:Y:S02]  /*abd0*/  IMAD.U32 R3, RZ, RZ, UR5 ;  /* 0x00000005ff037e24 */ /* 0x000fe4000f8e00ff */
[----:B------:R-:W5:Y:S04]  /*abe0*/  @P2 LDG.E R6, desc[UR52][R4.64] ;  /* 0x0000003404062981 */ /* 0x000f68000c1e1900 */
[----:B---3--:R0:W-:Y:S04]  /*abf0*/  STL [R1+0xc], R0 ;  /* 0x00000c0001007387 */ /* 0x0081e80000100800 */
[----:B0-----:R-:W3:Y:S01]  /*ac00*/  @P0 LDG.E R0, desc[UR52][R2.64] ;  /* 0x0000003402000981 */ /* 0x001ee2000c1e1900 */
[----:B------:R-:W-:Y:S01]  /*ac10*/  UMOV UR4, URZ ;  /* 0x0000003f00047c82 */ /* 0x000fe20008000000 */
[----:B------:R-:W-:-:S02]  /*ac20*/  ISETP.NE.AND.EX P1, PT, R7, RZ, PT, P1 ;  /* 0x000000ff0700720c */ /* 0x000fc40003f25310 */
[----:B------:R-:W0:Y:S01]  /*ac30*/  LDC R7, c[0x0][0x424] ;  /* 0x00010900ff077b82 */ /* 0x000e220000000800 */
[----:B----4-:R-:W-:-:S07]  /*ac40*/  @P4 R2UR UR4, R8 ;  /* 0x00000000080442ca */ /* 0x010fce00000e0000 */
[----:B------:R-:W1:Y:S01]  /*ac50*/  LDC R8, c[0x0][0x2f0] ;  /* 0x0000bc00ff087b82 */ /* 0x000e620000000800 */
[----:B------:R-:W-:Y:S01]  /*ac60*/  UMOV UR48, URZ ;  /* 0x0000003f00307c82 */ /* 0x000fe20008000000 */
[----:B------:R-:W-:Y:S01]  /*ac70*/  UMOV UR39, URZ ;  /* 0x0000003f00277c82 */ /* 0x000fe20008000000 */
[C---:B--2---:R-:W-:Y:S02]  /*ac80*/  R2UR UR36, R9.reuse ;  /* 0x00000000092472ca */ /* 0x044fe400000e0000 */
[----:B-----5:R-:W-:Y:S02]  /*ac90*/  @P2 R2UR UR39, R6 ;  /* 0x00000000062722ca */ /* 0x020fe400000e0000 */
[C---:B------:R-:W-:Y:S02]  /*aca0*/  LOP3.LUT R6, R9.reuse, 0xff0000, RZ, 0xc0, !PT ;  /* 0x00ff000009067812 */ /* 0x040fe400078ec0ff */
[----:B---3--:R-:W-:Y:S02]  /*acb0*/  @P0 R2UR UR48, R0 ;  /* 0x00000000003002ca */ /* 0x008fe400000e0000 */
        /* <DEDUP_REMOVED lines=9> */
.L_x_8978:
[----:B------:R-:W-:Y:S01]  /*ad50*/  ULDC.64 UR6, c[0x0][0xa20] ;  /* 0x0002880000067ab9 */ /* 0x000fe20000000a00 */
[----:B------:R-:W-:Y:S01]  /*ad60*/  SEL R7, R7, 0x1, P1 ;  /* 0x0000000107077807 */ /* 0x000fe20000800000 */
[----:B------:R-:W-:Y:S01]  /*ad70*/  ULOP3.LUT UR36, UR36, 0xffff, URZ, 0xc0, !UPT ;  /* 0x0000ffff24247892 */ /* 0x000fe2000f8ec03f */
[----:B------:R-:W-:Y:S01]  /*ad80*/  ISETP.NE.U32.AND P0, PT, RZ, UR6, PT ;  /* 0x00000006ff007c0c */ /* 0x000fe2000bf05070 */
[----:B------:R-:W-:Y:S01]  /*ad90*/  UIADD3 UR39, UR39, UR4, URZ ;  /* 0x0000000427277290 */ /* 0x000fe2000fffe03f */
[----:B------:R-:W-:Y:S02]  /*ada0*/  IMAD.U32 R25, RZ, RZ, UR47 ;  /* 0x0000002fff197e24 */ /* 0x000fe4000f8e00ff */
[----:B------:R-:W-:Y:S01]  /*adb0*/  ISETP.NE.AND.EX P0, PT, RZ, UR7, PT, P0 ;  /* 0x00000007ff007c0c */ /* 0x000fe2000bf05300 */
[----:B0-----:R-:W-:-:S12]  /*adc0*/  IMAD R2, R7, R8, RZ ;  /* 0x0000000807027224 */ /* 0x001fd800078e02ff */
[----:B------:R-:W-:Y:S05]  /*add0*/  @!P0 BRA `(.L_x_8979) ;  /* 0x0000000000188947 */ /* 0x000fea0003800000 */
[----:B------:R-:W-:-:S04]  /*ade0*/  UIADD3 UR5, UP0, UR44, UR6, URZ ;  /* 0x000000062c057290 */ /* 0x000fc8000ff1e03f */
[----:B------:R-:W-:Y:S02]  /*adf0*/  UIADD3.X UR6, UR45, UR7, URZ, UP0, !UPT ;  /* 0x000000072d067290 */ /* 0x000fe400087fe43f */
[----:B------:R-:W-:-:S04]  /*ae00*/  IMAD.U32 R2, RZ, RZ, UR5 ;  /* 0x00000005ff027e24 */ /* 0x000fc8000f8e00ff */
[----:B------:R-:W-:-:S05]  /*ae10*/  IMAD.U32 R3, RZ, RZ, UR6 ;  /* 0x00000006ff037e24 */ /* 0x000fca000f8e00ff */
[----:B------:R0:W5:Y:S01]  /*ae20*/  LDG.E R2, desc[UR52][R2.64] ;  /* 0x0000003402027981 */ /* 0x000162000c1e1900 */
[----:B------:R-:W-:Y:S05]  /*ae30*/  BRA `(.L_x_8980) ;  /* 0x0000000000107947 */ /* 0x000fea0003800000 */
.L_x_8979:
[----:B------:R-:W-:Y:S05]  /*ae40*/  @!P2 BRA `(.L_x_8980) ;  /* 0x00000000000ca947 */ /* 0x000fea0003800000 */
[----:B------:R-:W2:Y:S04]  /*ae50*/  LDG.E R3, desc[UR52][R4.64] ;  /* 0x0000003404037981 */ /* 0x000ea8000c1e1900 */
[----:B------:R-:W2:Y:S02]  /*ae60*/  LDG.E R2, desc[UR52][R4.64+0x4] ;  /* 0x0000043404027981 */ /* 0x000ea4000c1e1900 */
[----:B--2---:R-:W-:-:S07]  /*ae70*/  IMAD.IADD R2, R2, 0x1, -R3 ;  /* 0x0000000102027824 */ /* 0x004fce00078e0a03 */
.L_x_8980:
[----:B-----5:R-:W-:Y:S01]  /*ae80*/  VIADD R2, R2, -UR4 ;  /* 0x8000000402027c36 */ /* 0x020fe20008000000 */
[----:B------:R-:W-:-:S03]  /*ae90*/  LOP3.LUT R26, R0, 0xff, RZ, 0xc0, !PT ;  /* 0x000000ff001a7812 */ /* 0x000fc600078ec0ff */
[C---:B0-----:R-:W-:Y:S01]  /*aea0*/  VIADD R3, R2.reuse, 0x7f ;  /* 0x0000007f02037836 */ /* 0x041fe20000000000 */
        /* <DEDUP_REMOVED lines=8> */
[----:B------:R-:W0:Y:S02]  /*af30*/  @!P0 LDC R0, c[0x0][0x9f0] ;  /* 0x00027c00ff008b82 */ /* 0x000e240000000800 */
[-C--:B0-----:R-:W-:Y:S02]  /*af40*/  IABS R6, R0.reuse ;  /* 0x0000000000067213 */ /* 0x081fe40000000000 */
[----:B------:R-:W-:Y:S02]  /*af50*/  IADD3 R5, R0, -0x1, R4 ;  /* 0xffffffff00057810 */ /* 0x000fe40007ffe004 */
[----:B------:R-:W0:Y:S02]  /*af60*/  I2F.RP R8, R6 ;  /* 0x0000000600087306 */ /* 0x000e240000209400 */
[----:B------:R-:W-:-:S04]  /*af70*/  LOP3.LUT R2, R5, R0, RZ, 0x3c, !PT ;  /* 0x0000000005027212 */ /* 0x000fc800078e3cff */
[----:B------:R-:W-:Y:S02]  /*af80*/  ISETP.GE.AND P2, PT, R2, RZ, PT ;  /* 0x000000ff0200720c */ /* 0x000fe40003f46270 */
        /* <DEDUP_REMOVED lines=21> */
.L_x_8981:
[-C--:B------:R-:W-:Y:S01]  /*b0e0*/  IMAD R26, R26, R3.reuse, RZ ;  /* 0x000000031a1a7224 */ /* 0x080fe200078e02ff */
[----:B------:R-:W-:Y:S04]  /*b0f0*/  BSSY B7, `(.L_x_8982) ;  /* 0x0000327000077945 */ /* 0x000fe80003800000 */
[----:B------:R-:W-:-:S04]  /*b100*/  VIADDMNMX R0, R26, R3, R4, PT ;  /* 0x000000031a007246 */ /* 0x000fc80003800104 */
        /* <DEDUP_REMOVED lines=13> */
[----:B-1----:R-:W2:Y:S01]  /*b1e0*/  @P0 ATOMG.E.ADD.STRONG.GPU PT, R3, desc[UR52][R2.64], R5 ;  /* 0x00000005020309a8 */ /* 0x002ea200081ee1f4 */
[----:B------:R-:W0:Y:S02]  /*b1f0*/  S2R R4, SR_LTMASK ;  /* 0x0000000000047919 */ /* 0x000e240000003900 */
[----:B0-----:R-:W-:-:S04]  /*b200*/  LOP3.LUT R4, R4, UR4, RZ, 0xc0, !PT ;  /* 0x0000000404047c12 */ /* 0x001fc8000f8ec0ff */
[----:B------:R-:W0:Y:S01]  /*b210*/  POPC R7, R4 ;  /* 0x0000000400077309 */ /* 0x000e220000000000 */
[----:B--2---:R-:W0:Y:S02]  /*b220*/  SHFL.IDX PT, R0, R3, R0, 0x1f ;  /* 0x00001f0003007589 */ /* 0x004e2400000e0000 */
[----:B0-----:R-:W-:-:S05]  /*b230*/  IADD3 R0, R0, UR41, R7 ;  /* 0x0000002900007c10 */ /* 0x001fca000fffe007 */
[----:B------:R1:W-:Y:S01]  /*b240*/  STL [R1], R0 ;  /* 0x0000000001007387 */ /* 0x0003e20000100800 */
[----:B------:R-:W-:Y:S05]  /*b250*/  BRA `(.L_x_8984) ;  /* 0x0000003000407947 */ /* 0x000fea0003800000 */
.L_x_8983:
        /* <DEDUP_REMOVED lines=20> */
.L_x_8986:
[----:B------:R-:W-:Y:S05]  /*b3a0*/  BSYNC B6 ;  /* 0x0000000000067941 */ /* 0x000fea0003800000 */
.L_x_8985:
        /* <DEDUP_REMOVED lines=24> */
.L_x_8988:
[----:B------:R-:W-:Y:S05]  /*b530*/  BSYNC B6 ;  /* 0x0000000000067941 */ /* 0x000fea0003800000 */
.L_x_8987:
        /* <DEDUP_REMOVED lines=20> */
.L_x_8990:
[----:B------:R-:W-:Y:S05]  /*b680*/  BSYNC B6 ;  /* 0x0000000000067941 */ /* 0x000fea0003800000 */
.L_x_8989:
        /* <DEDUP_REMOVED lines=19> */
.L_x_8992:
[----:B------:R-:W-:Y:S05]  /*b7c0*/  BSYNC B6 ;  /* 0x0000000000067941 */ /* 0x000fea0003800000 */
.L_x_8991:
        /* <DEDUP_REMOVED lines=8> */
[----:B0-----:R-:W0:Y:S01]  /*b850*/  S2R R17, SR_TID.X ;  /* 0x0000000000117919 */ /* 0x001e220000002100 */
[----:B------:R-:W-:-:S03]  /*b860*/  ULDC.64 UR4, c[0x0][0xa08] ;  /* 0x0002820000047ab9 */ /* 0x000fc60000000a00 */
[----:B------:R1:W2:Y:S02]  /*b870*/  @P0 LDG.E R25, desc[UR52][R2.64] ;  /* 0x0000003402190981 */ /* 0x0002a4000c1e1900 */
[----:B-1----:R-:W1:Y:S01]  /*b880*/  LDC.64 R2, c[0x0][0x418] ;  /* 0x00010600ff027b82 */ /* 0x002e620000000a00 */
[----:B0-----:R-:W-:-:S04]  /*b890*/  SHF.R.U32.HI R20, RZ, 0x5, R17 ;  /* 0x00000005ff147819 */ /* 0x001fc80000011611 */
[----:B------:R-:W-:Y:S02]  /*b8a0*/  LOP3.LUT R20, R20, 0x3, RZ, 0xc0, !PT ;  /* 0x0000000314147812 */ /* 0x000fe400078ec0ff */
[----:B-1----:R-:W-:Y:S01]  /*b8b0*/  LOP3.LUT P0, RZ, R2, UR4, RZ, 0xfc, !PT ;  /* 0x0000000402ff7c12 */ /* 0x002fe2000f80fcff */
[----:B------:R-:W-:-:S03]  /*b8c0*/  UMOV UR4, 0xffffffff ;  /* 0xffffffff00047882 */ /* 0x000fc60000000000 */
[----:B------:R-:W-:Y:S02]  /*b8d0*/  LOP3.LUT P0, RZ, R3, UR5, RZ, 0xfc, P0 ;  /* 0x0000000503ff7c12 */ /* 0x000fe4000800fcff */
[----:B--2---:R-:W-:Y:S02]  /*b8e0*/  SHF.R.S32.HI R27, RZ, 0x1f, R25 ;  /* 0x0000001fff1b7819 */ /* 0x004fe40000011419 */
[----:B------:R-:W-:Y:S01]  /*b8f0*/  SEL R17, R25, RZ, !P0 ;  /* 0x000000ff19117207 */ /* 0x000fe20004000000 */
[----:B------:R-:W-:Y:S08]  /*b900*/  BRA.DIV UR4, `(.L_x_8993) ;  /* 0x0000003e041c7947 */ /* 0x000ff0000b800000 */
[----:B------:R0:W1:Y:S02]  /*b910*/  SHFL.IDX PT, R14, R20, RZ, 0x1f ;  /* 0x00001fff140e7589 */ /* 0x00006400000e0000 */
.L_x_9068:
[----:B------:R-:W2:Y:S01]  /*b920*/  LDL.LU R0, [R1+0x10] ;  /* 0x0000100001007983 */ /* 0x000ea20000300800 */
[----:B------:R-:W-:Y:S02]  /*b930*/  PLOP3.LUT P1, PT, PT, PT, PT, 0x8, 0x0 ;  /* 0x000000000000781c */ /* 0x000fe40003f2e170 */
[----:B-1----:R-:W-:Y:S02]  /*b940*/  ISETP.NE.AND P0, PT, R14, RZ, PT ;  /* 0x000000ff0e00720c */ /* 0x002fe40003f05270 */
[----:B--2---:R-:W-:-:S09]  /*b950*/  LOP3.LUT R0, R0, 0xfffffffe, RZ, 0xc0, !PT ;  /* 0xfffffffe00007812 */ /* 0x004fd200078ec0ff */
[----:B------:R-:W-:-:S05]  /*b960*/  @P1 LOP3.LUT R0, R0, 0x1, RZ, 0xfc, !PT ;  /* 0x0000000100001812 */ /* 0x000fca00078efcff */
[----:B------:R1:W-:Y:S01]  /*b970*/  STL [R1+0x10], R0 ;  /* 0x0000100001007387 */ /* 0x0003e20000100800 */
[----:B------:R-:W-:Y:S05]  /*b980*/  @P0 BRA `(.L_x_8994) ;  /* 0x0000000400c00947 */ /* 0x000fea0003800000 */
[----:B-1----:R-:W2:Y:S01]  /*b990*/  LDL R0, [R1+0x8] ;  /* 0x0000080001007983 */ /* 0x002ea20000100800 */
[----:B------:R-:W-:Y:S01]  /*b9a0*/  UMOV UR4, 0xffffffff ;  /* 0xffffffff00047882 */ /* 0x000fe20000000000 */
[----:B--2---:R-:W-:Y:S02]  /*b9b0*/  VIADD R0, R0, 0xffffffff ;  /* 0xffffffff00007836 */ /* 0x004fe40000000000 */
[----:B------:R-:W-:Y:S05]  /*b9c0*/  BRA.DIV UR4, `(.L_x_8995) ;  /* 0x0000003e040c7947 */ /* 0x000fea000b800000 */
[----:B------:R-:W-:-:S13]  /*b9d0*/  ELECT P6, URZ, PT ;  /* 0x00000000003f782f */ /* 0x000fda00038c0000 */
.L_x_9071:
[----:B------:R-:W-:Y:S05]  /*b9e0*/  @!P6 BRA `(.L_x_8994) ;  /* 0x0000000400a8e947 */ /* 0x000fea0003800000 */
[----:B------:R-:W-:-:S04]  /*b9f0*/  ISETP.NE.U32.AND P0, PT, R2, RZ, PT ;  /* 0x000000ff0200720c */ /* 0x000fc80003f05070 */
[----:B------:R-:W-:-:S13]  /*ba00*/  ISETP.NE.AND.EX P0, PT, R3, RZ, PT, P0 ;  /* 0x000000ff0300720c */ /* 0x000fda0003f05300 */
[----:B------:R-:W-:Y:S05]  /*ba10*/  @!P0 BRA `(.L_x_8996) ;  /* 0x0000000000448947 */ /* 0x000fea0003800000 */
        /* <DEDUP_REMOVED lines=17> */
.L_x_8996:
[----:B------:R-:W-:Y:S01]  /*bb30*/  IMAD R4, R18, 0x8, R16 ;  /* 0x0000000812047824 */ /* 0x000fe200078e0210 */
[----:B-1----:R-:W-:Y:S01]  /*bb40*/  SHF.L.U32 R3, R23, 0x1f, RZ ;  /* 0x0000001f17037819 */ /* 0x002fe200000006ff */
[----:B------:R-:W1:Y:S03]  /*bb50*/  S2R R2, SR_TID.X ;  /* 0x0000000000027919 */ /* 0x000e660000002100 */
[----:B------:R-:W2:Y:S01]  /*bb60*/  SYNCS.PHASECHK.TRANS64.TRYWAIT P0, [R4+URZ+0x19c80], R3 ;  /* 0x019c8003040075a7 */ /* 0x000ea2000800017f */
[----:B-1----:R-:W-:-:S04]  /*bb70*/  LOP3.LUT R2, R2, 0x7f, RZ, 0xc0, !PT ;  /* 0x0000007f02027812 */ /* 0x002fc800078ec0ff */
[----:B------:R-:W-:Y:S01]  /*bb80*/  ISETP.NE.AND P1, PT, R2, RZ, PT ;  /* 0x000000ff0200720c */ /* 0x000fe20003f25270 */
[----:B--2---:R-:W-:-:S12]  /*bb90*/  @!P0 BRA `(.L_x_8997) ;  /* 0x0000003800b88947 */ /* 0x004fd80003800000 */
.L_x_9072:
        /* <DEDUP_REMOVED lines=8> */
.L_x_8998:
[----:B------:R-:W-:Y:S01]  /*bc20*/  IMAD R2, R18, 0x3000, R16 ;  /* 0x0000300012027824 */ /* 0x000fe200078e0210 */
[----:B------:R-:W-:Y:S01]  /*bc30*/  R2UR UR33, R4 ;  /* 0x00000000042172ca */ /* 0x000fe200000e0000 */
[----:B------:R-:W-:Y:S01]  /*bc40*/  UIADD3 UR4, UP0, UR50, 0x470, URZ ;  /* 0x0000047032047890 */ /* 0x000fe2000ff1e03f */
[----:B------:R-:W-:Y:S01]  /*bc50*/  LEA R0, R0, UR39, 0x7 ;  /* 0x0000002700007c11 */ /* 0x000fe2000f8e38ff */
[----:B------:R-:W-:Y:S01]  /*bc60*/  UMOV UR6, 0x0 ;  /* 0x0000000000067882 */ /* 0x000fe20000000000 */
[----:B------:R-:W-:Y:S01]  /*bc70*/  R2UR UR8, R2 ;  /* 0x00000000020872ca */ /* 0x000fe200000e0000 */
[----:B------:R-:W-:Y:S01]  /*bc80*/  UIADD3.X UR5, URZ, UR51, URZ, UP0, !UPT ;  /* 0x000000333f057290 */ /* 0x000fe200087fe43f */
[----:B-----5:R-:W-:Y:S01]  /*bc90*/  R2UR UR37, R17 ;  /* 0x00000000112572ca */ /* 0x020fe200000e0000 */
[----:B------:R-:W-:Y:S01]  /*bca0*/  UMOV UR7, 0x14f00000 ;  /* 0x14f0000000077882 */ /* 0x000fe20000000000 */
[----:B------:R-:W-:Y:S01]  /*bcb0*/  R2UR UR35, R0 ;  /* 0x00000000002372ca */ /* 0x000fe200000e0000 */
[----:B------:R-:W-:Y:S01]  /*bcc0*/  UMOV UR34, URZ ;  /* 0x0000003f00227c82 */ /* 0x000fe20008000000 */
[----:B------:R-:W-:Y:S01]  /*bcd0*/  UMOV UR18, 0x20 ;  /* 0x0000002000127882 */ /* 0x000fe20000000000 */
[----:B------:R-:W-:Y:S01]  /*bce0*/  UMOV UR20, UR36 ;  /* 0x0000002400147c82 */ /* 0x000fe20008000000 */
[----:B------:R-:W-:Y:S01]  /*bcf0*/  UMOV UR10, 0x40 ;  /* 0x00000040000a7882 */ /* 0x000fe20000000000 */
[----:B------:R-:W-:Y:S01]  /*bd00*/  UIADD3 UR33, UR33, 0x19c70, URZ ;  /* 0x00019c7021217890 */ /* 0x000fe2000fffe03f */
[----:B------:R-:W-:-:S03]  /*bd10*/  UMOV UR12, UR36 ;  /* 0x00000024000c7c82 */ /* 0x000fc60008000000 */
[----:B------:R-:W-:Y:S02]  /*bd20*/  UIADD3 UR32, UR8, 0x9000, URZ ;  /* 0x0000900008207890 */ /* 0x000fe4000fffe03f */
[----:B------:R-:W-:Y:S02]  /*bd30*/  UIADD3 UR16, UR8, 0xa000, URZ ;  /* 0x0000a00008107890 */ /* 0x000fe4000fffe03f */
        /* <DEDUP_REMOVED lines=8> */
[----:B------:R2:W-:Y:S01]  /*bdc0*/  UTMALDG.4D [UR16], [UR4], desc[UR6] ;  /* 0x00000610040075b4 */ /* 0x0005e20008019000 */
[----:B------:R2:W-:Y:S01]  /*bdd0*/  UTMALDG.4D [UR8], [UR4], desc[UR6] ;  /* 0x00000608040075b4 */ /* 0x0005e20008019000 */
[----:B------:R-:W3:Y:S02]  /*bde0*/  SYNCS.PHASECHK.TRANS64.TRYWAIT P0, [R4+URZ+0x19c40], R3 ;  /* 0x019c4003040075a7 */ /* 0x000ee4000800017f */
[----:B--23--:R-:W-:Y:S05]  /*bdf0*/  @!P0 BRA `(.L_x_8999) ;  /* 0x0000003800348947 */ /* 0x00cfea0003800000 */
.L_x_9073:
        /* <DEDUP_REMOVED lines=8> */
.L_x_9000:
        /* <DEDUP_REMOVED lines=33> */
.L_x_8994:
[----:B------:R-:W-:Y:S05]  /*c090*/  WARPSYNC.ALL ;  /* 0x0000000000007948 */ /* 0x000fea0003800000 */
[----:B-1----:R-:W-:Y:S01]  /*c0a0*/  VIADD R0, R16, 0xf000 ;  /* 0x0000f00010007836 */ /* 0x002fe20000000000 */
[----:B---3--:R-:W-:Y:S01]  /*c0b0*/  USHF.R.S32.HI UR4, URZ, 0x1f, UR48 ;  /* 0x0000001f3f047899 */ /* 0x008fe20008011430 */
        /* <DEDUP_REMOVED lines=30> */
.L_x_9002:
[----:B------:R-:W-:Y:S05]  /*c2a0*/  BSYNC B6 ;  /* 0x0000000000067941 */ /* 0x000fea0003800000 */
.L_x_9001:
[----:B------:R-:W2:Y:S01]  /*c2b0*/  LDL R21, [R1+0x4] ;  /* 0x0000040001157983 */ /* 0x000ea20000100800 */
[----:B------:R-:W1:Y:S01]  /*c2c0*/  LDC R9, c[0x0][0x448] ;  /* 0x00011200ff097b82 */ /* 0x000e620000000800 */
[----:B------:R-:W-:Y:S01]  /*c2d0*/  ULDC.64 UR6, c[0x0][0x2d8] ;  /* 0x0000b60000067ab9 */ /* 0x000fe20000000a00 */
[----:B------:R-:W0:Y:S01]  /*c2e0*/  S2R R2, SR_TID.X ;  /* 0x0000000000027919 */ /* 0x000e220000002100 */
[----:B------:R-:W-:Y:S01]  /*c2f0*/  UMOV UR4, UR44 ;  /* 0x0000002c00047c82 */ /* 0x000fe20008000000 */
[----:B------:R-:W-:Y:S01]  /*c300*/  UMOV UR5, UR37 ;  /* 0x0000002500057c82 */ /* 0x000fe20008000000 */
[----:B------:R-:W-:Y:S01]  /*c310*/  ULDC.64 UR8, c[0x0][0x2e0] ;  /* 0x0000b80000087ab9 */ /* 0x000fe20000000a00 */
        /* <DEDUP_REMOVED lines=14> */
[----:B------:R-:W-:-:S03]  /*c400*/  UIADD3 UR5, UR5, UR6, URZ ;  /* 0x0000000605057290 */ /* 0x000fc6000fffe03f */
[----:B------:R-:W-:Y:S02]  /*c410*/  ULDC.64 UR6, c[0x0][0x2d0] ;  /* 0x0000b40000067ab9 */ /* 0x000fe40000000a00 */
[----:B------:R-:W-:Y:S01]  /*c420*/  IMAD.U32 R4, RZ, RZ, UR6 ;  /* 0x00000006ff047e24 */ /* 0x000fe2000f8e00ff */
[----:B------:R-:W3:Y:S02]  /*c430*/  S2R R8, SR_TID.X ;  /* 0x0000000000087919 */ /* 0x000ee40000002100 */
[----:B---3--:R-:W-:-:S05]  /*c440*/  IMAD.SHL.U32 R10, R8, 0x10, RZ ;  /* 0x00000010080a7824 */ /* 0x008fca00078e00ff */
[----:B------:R-:W-:-:S04]  /*c450*/  LOP3.LUT R10, R10, 0x10, RZ, 0xc0, !PT ;  /* 0x000000100a0a7812 */ /* 0x000fc800078ec0ff */
[C---:B------:R-:W-:Y:S02]  /*c460*/  LOP3.LUT R11, R10.reuse, 0x20, RZ, 0xfc, !PT ;  /* 0x000000200a0b7812 */ /* 0x040fe400078efcff */
[----:B------:R-:W-:Y:S01]  /*c470*/  LOP3.LUT R10, R10, 0x40, RZ, 0xfc, !PT ;  /* 0x000000400a0a7812 */ /* 0x000fe200078efcff */
[----:B--2---:R-:W-:-:S04]  /*c480*/  IMAD R5, R21, 0xc0, R2 ;  /* 0x000000c015057824 */ /* 0x004fc800078e0202 */
[----:B0-----:R-:W-:-:S04]  /*c490*/  @P0 IMAD.HI.U32 R3, R5, R3, RZ ;  /* 0x0000000305030227 */ /* 0x001fc800078e00ff */
[----:B------:R-:W-:Y:S01]  /*c4a0*/  IMAD.MOV.U32 R2, RZ, RZ, R5 ;  /* 0x000000ffff027224 */ /* 0x000fe200078e0005 */
[----:B-1----:R-:W-:-:S04]  /*c4b0*/  @P0 SHF.R.U32.HI R2, RZ, R0, R3 ;  /* 0x00000000ff020219 */ /* 0x002fc80000011603 */
[--C-:B------:R-:W-:Y:S01]  /*c4c0*/  SHF.R.S32.HI R6, RZ, 0x1f, R2.reuse ;  /* 0x0000001fff067819 */ /* 0x100fe20000011402 */
[----:B------:R-:W-:-:S04]  /*c4d0*/  IMAD.MOV R0, RZ, RZ, -R2 ;  /* 0x000000ffff007224 */ /* 0x000fc800078e0a02 */
[----:B------:R-:W-:Y:S02]  /*c4e0*/  IMAD R6, R6, UR6, RZ ;  /* 0x0000000606067c24 */ /* 0x000fe4000f8e02ff */
[----:B------:R-:W-:Y:S02]  /*c4f0*/  IMAD R0, R9, R0, R5 ;  /* 0x0000000009007224 */ /* 0x000fe400078e0205 */
[C---:B------:R-:W-:Y:S02]  /*c500*/  IMAD R6, R2.reuse, UR7, R6 ;  /* 0x0000000702067c24 */ /* 0x040fe4000f8e0206 */
[----:B------:R-:W-:-:S04]  /*c510*/  IMAD.WIDE.U32 R2, R2, R4, UR4 ;  /* 0x0000000402027e25 */ /* 0x000fc8000f8e0004 */
[----:B------:R-:W-:Y:S01]  /*c520*/  IMAD.IADD R3, R3, 0x1, R6 ;  /* 0x0000000103037824 */ /* 0x000fe200078e0206 */
[----:B------:R-:W-:Y:S01]  /*c530*/  SHF.R.S32.HI R6, RZ, 0x1f, R0 ;  /* 0x0000001fff067819 */ /* 0x000fe20000011400 */
[----:B------:R-:W-:-:S04]  /*c540*/  IMAD.WIDE.U32 R2, R0, UR8, R2 ;  /* 0x0000000800027c25 */ /* 0x000fc8000f8e0002 */
[----:B------:R-:W-:-:S04]  /*c550*/  IMAD R6, R6, UR8, RZ ;  /* 0x0000000806067c24 */ /* 0x000fc8000f8e02ff */
[----:B------:R-:W-:Y:S01]  /*c560*/  IMAD R0, R0, UR9, R6 ;  /* 0x0000000900007c24 */ /* 0x000fe2000f8e0206 */
[----:B------:R-:W-:Y:S02]  /*c570*/  IADD3 R6, P1, R2, UR10, RZ ;  /* 0x0000000a02067c10 */ /* 0x000fe4000ff3e0ff */
[----:B------:R-:W0:Y:S02]  /*c580*/  @P0 LDC R2, c[0x0][0x44c] ;  /* 0x00011300ff020b82 */ /* 0x000e240000000800 */
[----:B------:R-:W-:-:S06]  /*c590*/  IADD3.X R0, R3, UR11, R0, P1, !PT ;  /* 0x0000000b03007c10 */ /* 0x000fcc0008ffe400 */
[----:B------:R-:W1:Y:S01]  /*c5a0*/  @P0 LDC R3, c[0x0][0x450] ;  /* 0x00011400ff030b82 */ /* 0x000e620000000800 */
[----:B------:R-:W-:-:S04]  /*c5b0*/  VIADD R5, R5, 0x80 ;  /* 0x0000008005057836 */ /* 0x000fc80000000000 */
[----:B0-----:R-:W-:-:S04]  /*c5c0*/  @P0 IMAD.HI.U32 R7, R5, R2, RZ ;  /* 0x0000000205070227 */ /* 0x001fc800078e00ff */
[----:B------:R-:W-:Y:S01]  /*c5d0*/  IMAD.MOV.U32 R2, RZ, RZ, R5 ;  /* 0x000000ffff027224 */ /* 0x000fe200078e0005 */
[----:B-1----:R-:W-:-:S05]  /*c5e0*/  @P0 SHF.R.U32.HI R2, RZ, R3, R7 ;  /* 0x00000003ff020219 */ /* 0x002fca0000011607 */
[----:B------:R-:W-:-:S04]  /*c5f0*/  IMAD.MOV R3, RZ, RZ, -R2 ;  /* 0x000000ffff037224 */ /* 0x000fc800078e0a02 */
[----:B------:R-:W-:Y:S01]  /*c600*/  IMAD R5, R9, R3, R5 ;  /* 0x0000000309057224 */ /* 0x000fe200078e0205 */
[----:B------:R-:W-:-:S05]  /*c610*/  SHF.R.S32.HI R3, RZ, 0x1f, R2 ;  /* 0x0000001fff037819 */ /* 0x000fca0000011402 */
[----:B------:R-:W-:-:S04]  /*c620*/  IMAD R3, R3, UR6, RZ ;  /* 0x0000000603037c24 */ /* 0x000fc8000f8e02ff */
[C---:B------:R-:W-:Y:S02]  /*c630*/  IMAD R7, R2.reuse, UR7, R3 ;  /* 0x0000000702077c24 */ /* 0x040fe4000f8e0203 */
[----:B------:R-:W-:Y:S01]  /*c640*/  IMAD.WIDE.U32 R2, R2, R4, UR4 ;  /* 0x0000000402027e25 */ /* 0x000fe2000f8e0004 */
[----:B------:R-:W-:Y:S01]  /*c650*/  SHF.R.S32.HI R4, RZ, 0x1f, R5 ;  /* 0x0000001fff047819 */ /* 0x000fe20000011405 */
[----:B------:R-:W-:Y:S02]  /*c660*/  ULDC UR4, c[0x0][0x2b8] ;  /* 0x0000ae0000047ab9 */ /* 0x000fe40000000800 */
[----:B------:R-:W-:Y:S02]  /*c670*/  IMAD.IADD R3, R3, 0x1, R7 ;  /* 0x0000000103037824 */ /* 0x000fe400078e0207 */
[----:B------:R-:W-:Y:S02]  /*c680*/  IMAD R4, R4, UR8, RZ ;  /* 0x0000000804047c24 */ /* 0x000fe4000f8e02ff */
[----:B------:R-:W-:-:S04]  /*c690*/  IMAD.WIDE.U32 R2, R5, UR8, R2 ;  /* 0x0000000805027c25 */ /* 0x000fc8000f8e0002 */
[----:B------:R-:W-:Y:S01]  /*c6a0*/  IMAD R4, R5, UR9, R4 ;  /* 0x0000000905047c24 */ /* 0x000fe2000f8e0204 */
[----:B------:R-:W-:-:S04]  /*c6b0*/  IADD3 R8, P0, R2, UR10, RZ ;  /* 0x0000000a02087c10 */ /* 0x000fc8000ff1e0ff */
[----:B------:R-:W-:Y:S02]  /*c6c0*/  IADD3.X R7, R3, UR11, R4, P0, !PT ;  /* 0x0000000b03077c10 */ /* 0x000fe400087fe404 */
[----:B------:R-:W-:Y:S02]  /*c6d0*/  ISETP.GE.AND P0, PT, R10, UR4, PT ;  /* 0x000000040a007c0c */ /* 0x000fe4000bf06270 */
[----:B------:R0:W5:Y:S01]  /*c6e0*/  LDL R10, [R1+0x14] ;  /* 0x00001400010a7983 */ /* 0x0001620000100800 */
[----:B------:R-:W1:Y:S01]  /*c6f0*/  S2R R5, SR_TID.X ;  /* 0x0000000000057919 */ /* 0x000e620000002100 */
        /* <DEDUP_REMOVED lines=10> */
[----:B------:R-:W-:Y:S03]  /*c7a0*/  SHFL.IDX PT, R2, R0, RZ, 0x1e1f ;  /* 0x001e1fff00027589 */ /* 0x000fe600000e0000 */
[----:B------:R-:W-:Y:S01]  /*c7b0*/  IMAD R5, R21, 0xc0, R11 ;  /* 0x000000c015057824 */ /* 0x000fe200078e020b */
[----:B------:R-:W-:Y:S04]  /*c7c0*/  SHFL.IDX PT, R0, R0, 0x1, 0x1e1f ;  /* 0x003e1f0000007f89 */ /* 0x000fe800000e0000 */
[----:B------:R-:W-:Y:S01]  /*c7d0*/  SHFL.IDX PT, R7, R7, RZ, 0x1e1f ;  /* 0x001e1fff07077589 */ /* 0x000fe200000e0000 */
[----:B--2---:R-:W-:-:S03]  /*c7e0*/  IMAD R4, R3, R9, RZ ;  /* 0x0000000903047224 */ /* 0x004fc600078e02ff */
[----:B------:R-:W0:Y:S02]  /*c7f0*/  SHFL.IDX PT, R3, R6, RZ, 0x1e1f ;  /* 0x001e1fff06037589 */ /* 0x000e2400000e0000 */
[----:B------:R-:W-:Y:S02]  /*c800*/  ISETP.GE.AND P4, PT, R5, R4, PT ;  /* 0x000000040500720c */ /* 0x000fe40003f86270 */
[----:B------:R-:W1:Y:S11]  /*c810*/  SHFL.IDX PT, R6, R6, 0x1, 0x1e1f ;  /* 0x003e1f0006067f89 */ /* 0x000e7600000e0000 */
[----:B0-----:R-:W-:-:S05]  /*c820*/  @!P4 IADD3 R3, P3, R20, R3, RZ ;  /* 0x000000031403c210 */ /* 0x001fca0007f7e0ff */
[----:B------:R-:W-:-:S05]  /*c830*/  @!P4 IMAD.X R2, RZ, RZ, R2, P3 ;  /* 0x000000ffff02c224 */ /* 0x000fca00018e0602 */
[----:B------:R-:W-:-:S04]  /*c840*/  @!P4 LOP3.LUT R3, R3, R2, RZ, 0x3c, !PT ;  /* 0x000000020303c212 */ /* 0x000fc800078e3cff */
[----:B------:R-:W-:-:S04]  /*c850*/  @!P4 LOP3.LUT R2, R3, R2, RZ, 0x3c, !PT ;  /* 0x000000020302c212 */ /* 0x000fc800078e3cff */
[----:B------:R-:W-:-:S05]  /*c860*/  @!P4 LOP3.LUT R3, R3, R2, RZ, 0x3c, !PT ;  /* 0x000000020303c212 */ /* 0x000fca00078e3cff */
[----:B-----5:R-:W-:Y:S04]  /*c870*/  @!P4 LDGSTS.E.BYPASS.LTC128B.128 [R10+0xf000], desc[UR52][R2.64], !P2 ;  /* 0x0f000000020acfae */ /* 0x020fe8000d101d74 */
[----:B------:R-:W-:Y:S04]  /*c880*/  @!P4 LDGSTS.E.BYPASS.LTC128B.128 [R10+0x10800], desc[UR52][R2.64+0x20], !P1 ;  /* 0x10800020020acfae */ /* 0x000fe8000c901d74 */
[----:B------:R0:W-:Y:S02]  /*c890*/  @!P4 LDGSTS.E.BYPASS.LTC128B.128 [R10+0x12000], desc[UR52][R2.64+0x40], !P0 ;  /* 0x12000040020acfae */ /* 0x0001e4000c101d74 */
[----:B0-----:R-:W-:-:S05]  /*c8a0*/  VIADD R2, R5, 0x40 ;  /* 0x0000004005027836 */ /* 0x001fca0000000000 */
[----:B------:R-:W-:-:S13]  /*c8b0*/  ISETP.GE.AND P4, PT, R2, R4, PT ;  /* 0x000000040200720c */ /* 0x000fda0003f86270 */
[----:B-1----:R-:W-:-:S05]  /*c8c0*/  @!P4 IADD3 R2, P3, R20, R6, RZ ;  /* 0x000000061402c210 */ /* 0x002fca0007f7e0ff */
[----:B------:R-:W-:-:S04]  /*c8d0*/  @!P4 IMAD.X R0, RZ, RZ, R0, P3 ;  /* 0x000000ffff00c224 */ /* 0x000fc800018e0600 */
[----:B------:R-:W-:-:S05]  /*c8e0*/  @!P4 IMAD.MOV.U32 R3, RZ, RZ, R0 ;  /* 0x000000ffff03c224 */ /* 0x000fca00078e0000 */
[----:B------:R-:W-:Y:S04]  /*c8f0*/  @!P4 LDGSTS.E.BYPASS.LTC128B.128 [R10+0xf800], desc[UR52][R2.64], !P2 ;  /* 0x0f800000020acfae */ /* 0x000fe8000d101d74 */
[----:B------:R-:W-:Y:S04]  /*c900*/  @!P4 LDGSTS.E.BYPASS.LTC128B.128 [R10+0x11000], desc[UR52][R2.64+0x20], !P1 ;  /* 0x11000020020acfae */ /* 0x000fe8000c901d74 */
[----:B------:R0:W-:Y:S04]  /*c910*/  @!P4 LDGSTS.E.BYPASS.LTC128B.128 [R10+0x12800], desc[UR52][R2.64+0x40], !P0 ;  /* 0x12800040020acfae */ /* 0x0001e8000c101d74 */
[----:B0-----:R0:W1:Y:S02]  /*c920*/  SHFL.IDX PT, R2, R8, RZ, 0x1e1f ;  /* 0x001e1fff08027589 */ /* 0x00106400000e0000 */
.L_x_9080:
[----:B------:R-:W-:Y:S01]  /*c930*/  VIADD R5, R5, 0x80 ;  /* 0x0000008005057836 */ /* 0x000fe20000000000 */
[----:B------:R-:W-:Y:S04]  /*c940*/  BSSY B0, `(.L_x_9004) ;  /* 0x000000b000007945 */ /* 0x000fe80003800000 */
[----:B------:R-:W-:-:S13]  /*c950*/  ISETP.GE.AND P3, PT, R5, R4, PT ;  /* 0x000000040500720c */ /* 0x000fda0003f66270 */
[----:B------:R-:W-:Y:S05]  /*c960*/  @P3 BRA `(.L_x_9005) ;  /* 0x0000000000203947 */ /* 0x000fea0003800000 */
[----:B-1----:R-:W-:-:S05]  /*c970*/  IADD3 R2, P3, R20, R2, RZ ;  /* 0x0000000214027210 */ /* 0x002fca0007f7e0ff */
[----:B------:R-:W-:-:S05]  /*c980*/  IMAD.X R3, RZ, RZ, R7, P3 ;  /* 0x000000ffff037224 */ /* 0x000fca00018e0607 */
[----:B------:R-:W-:Y:S01]  /*c990*/  @!PT LDS RZ, [RZ] ;  /* 0x00000000fffff984 */ /* 0x000fe20000000800 */
[----:B------:R-:W-:Y:S01]  /*c9a0*/  @!PT LDS RZ, [RZ] ;  /* 0x00000000fffff984 */ /* 0x000fe20000000800 */
[----:B------:R-:W-:Y:S01]  /*c9b0*/  @!PT LDS RZ, [RZ] ;  /* 0x00000000fffff984 */ /* 0x000fe20000000800 */
[----:B------:R2:W-:Y:S04]  /*c9c0*/  LDGSTS.E.BYPASS.LTC128B.128 [R10+0x10000], desc[UR52][R2.64], !P2 ;  /* 0x10000000020a7fae */ /* 0x0005e8000d101d74 */
[----:B------:R2:W-:Y:S04]  /*c9d0*/  LDGSTS.E.BYPASS.LTC128B.128 [R10+0x11800], desc[UR52][R2.64+0x20], !P1 ;  /* 0x11800020020a7fae */ /* 0x0005e8000c901d74 */
[----:B------:R2:W-:Y:S02]  /*c9e0*/  LDGSTS.E.BYPASS.LTC128B.128 [R10+0x13000], desc[UR52][R2.64+0x40], !P0 ;  /* 0x13000040020a7fae */ /* 0x0005e4000c101d74 */
.L_x_9005:
[----:B------:R-:W-:Y:S05]  /*c9f0*/  BSYNC B0 ;  /* 0x0000000000007941 */ /* 0x000fea0003800000 */
.L_x_9004:
[----:B------:R-:W-:Y:S01]  /*ca00*/  NOP ;  /* 0x0000000000007918 */ /* 0x000fe20000000000 */
[----:B------:R-:W-:-:S13]  /*ca10*/  PLOP3.LUT P0, PT, PT, PT, PT, 0x80, 0x0 ;  /* 0x000000000000781c */ /* 0x000fda0003f0f070 */
.L_x_9006:
[----:B------:R-:W-:Y:S02]  /*ca20*/  PLOP3.LUT P1, PT, P1, P0, PT, 0xa2, 0x0 ;  /* 0x000000000000781c */ /* 0x000fe40000f21472 */
[----:B------:R-:W-:-:S08]  /*ca30*/  @P0 R2UR P1, UR4, R16 ;  /* 0x00000000100402ca */ /* 0x000fd00000020000 */
[----:B------:R-:W-:-:S05]  /*ca40*/  @P0 PLOP3.LUT P0, PT, P1, PT, PT, 0x80, 0x0 ;  /* 0x000000000000081c */ /* 0x000fca0000f0f070 */
[----:B------:R-:W-:Y:S01]  /*ca50*/  @!P1 SYNCS.ARRIVE.TRANS64.RED.A0T1 RZ, [UR4+0x19c00], RZ ;  /* 0x019c00ffffff99a7 */ /* 0x000fe20008200404 */
[----:B------:R-:W-:Y:S07]  /*ca60*/  @!P1 ARRIVES.LDGSTSBAR.64.TRANSCNT [UR4+0x19c00] ;  /* 0x019c0000ff0099b0 */ /* 0x000fee0008000a84 */
[----:B------:R-:W-:Y:S05]  /*ca70*/  @P0 BRA.U.ANY `(.L_x_9006) ;  /* 0xfffffffd00e80947 */ /* 0x000fea000393ffff */
[----:B-12---:R-:W2:Y:S02]  /*ca80*/  LDL.LU R2, [R1+0x18] ;  /* 0x0000180001027983 */ /* 0x006ea40000300800 */
[----:B--2---:R-:W-:-:S05]  /*ca90*/  VIADD R2, R2, 0x1 ;  /* 0x0000000102027836 */ /* 0x004fca0000000000 */
[----:B------:R1:W-:Y:S01]  /*caa0*/  STL [R1+0x18], R2 ;  /* 0x0000180201007387 */ /* 0x0003e20000100800 */
[----:B------:R-:W-:-:S04]  /*cab0*/  LEA.HI R0, R2, R2, RZ, 0x1 ;  /* 0x0000000202007211 */ /* 0x000fc800078f08ff */
[----:B------:R-:W-:-:S05]  /*cac0*/  LOP3.LUT R0, R0, 0xfffffffe, RZ, 0xc0, !PT ;  /* 0xfffffffe00007812 */ /* 0x000fca00078ec0ff */
[----:B------:R-:W-:-:S05]  /*cad0*/  IMAD.IADD R0, R2, 0x1, -R0 ;  /* 0x0000000102007824 */ /* 0x000fca00078e0a00 */
[----:B------:R-:W-:Y:S01]  /*cae0*/  SHF.L.U32 R3, R0, 0x1f, RZ ;  /* 0x0000001f00037819 */ /* 0x000fe200000006ff */
[----:B------:R-:W-:Y:S01]  /*caf0*/  NOP ;  /* 0x0000000000007918 */ /* 0x000fe20000000000 */
[----:B-1----:R-:W2:Y:S01]  /*cb00*/  LDL.LU R2, [R1+0x8] ;  /* 0x0000080001027983 */ /* 0x002ea20000300800 */
[----:B------:R1:W-:Y:S01]  /*cb10*/  SYNCS.ARRIVE.TRANS64.A1T0 RZ, [R16+URZ+0x19c00], RZ ;  /* 0x019c00ff10ff79a7 */ /* 0x0003e2000810003f */
[----:B------:R-:W-:Y:S01]  /*cb20*/  BSSY B0, `(.L_x_9007) ;  /* 0x0000005000007945 */ /* 0x000fe20003800000 */
[----:B------:R-:W3:Y:S01]  /*cb30*/  SYNCS.PHASECHK.TRANS64.TRYWAIT P0, [R16+URZ+0x19c20], R3 ;  /* 0x019c2003100075a7 */ /* 0x000ee2000800017f */
[----:B--2---:R-:W-:-:S05]  /*cb40*/  VIADD R2, R2, 0xfffffffe ;  /* 0xfffffffe02027836 */ /* 0x004fca0000000000 */
[----:B------:R-:W-:Y:S01]  /*cb50*/  ISETP.GE.AND P1, PT, R2, R26, PT ;  /* 0x0000001a0200720c */ /* 0x000fe20003f26270 */
[----:B-1-3--:R-:W-:-:S12]  /*cb60*/  @!P0 BRA `(.L_x_9008) ;  /* 0x0000002c00ec8947 */ /* 0x00afd80003800000 */
.L_x_9081:
[----:B------:R-:W-:Y:S05]  /*cb70*/  BSYNC B0 ;  /* 0x0000000000007941 */ /* 0x000fea0003800000 */
.L_x_9007:
[----:B------:R-:W-:Y:S05]  /*cb80*/  @!P1 BRA `(.L_x_9009) ;  /* 0x0000001000309947 */ /* 0x000fea0003800000 */
[----:B0-----:R-:W-:Y:S02]  /*cb90*/  IMAD.MOV.U32 R8, RZ, RZ, R23 ;  /* 0x000000ffff087224 */ /* 0x001fe400078e0017 */
[----:B------:R-:W-:-:S07]  /*cba0*/  IMAD.MOV.U32 R0, RZ, RZ, R18 ;  /* 0x000000ffff007224 */ /* 0x000fce00078e0012 */
.L_x_9033:
[----:B-1----:R-:W2:Y:S01]  /*cbb0*/  LDL R3, [R1+0x10] ;  /* 0x0000100001037983 */ /* 0x002ea20000100800 */
[----:B------:R-:W-:Y:S01]  /*cbc0*/  VIADD R18, R0, 0x1 ;  /* 0x0000000100127836 */ /* 0x000fe20000000000 */
[----:B------:R-:W-:Y:S05]  /*cbd0*/  YIELD ;  /* 0x0000000000007946 */ /* 0x000fea0003800000 */
[----:B------:R-:W-:Y:S01]  /*cbe0*/  ISETP.NE.AND P0, PT, R18, 0x2, PT ;  /* 0x000000021200780c */ /* 0x000fe20003f05270 */
[----:B------:R-:W-:Y:S03]  /*cbf0*/  BSSY B0, `(.L_x_9010) ;  /* 0x00000a4000007945 */ /* 0x000fe60003800000 */
[----:B------:R-:W-:-:S02]  /*cc00*/  SEL R23, RZ, 0x1, P0 ;  /* 0x00000001ff177807 */ /* 0x000fc40000000000 */
[----:B------:R-:W-:Y:S02]  /*cc10*/  SEL R18, R18, RZ, P0 ;  /* 0x000000ff12127207 */ /* 0x000fe40000000000 */
[----:B------:R-:W-:Y:S02]  /*cc20*/  LOP3.LUT R23, R8, R23, RZ, 0x3c, !PT ;  /* 0x0000001708177212 */ /* 0x000fe400078e3cff */
[----:B--2---:R-:W-:-:S13]  /*cc30*/  LOP3.LUT P1, RZ, R3, 0x1, RZ, 0xc0, !PT ;  /* 0x0000000103ff7812 */ /* 0x004fda000782c0ff */
[----:B------:R-:W-:Y:S05]  /*cc40*/  @!P1 BRA `(.L_x_9011) ;  /* 0x0000000800789947 */ /* 0x000fea0003800000 */
[----:B------:R-:W-:Y:S01]  /*cc50*/  ULDC.64 UR4, c[0x0][0x418] ;  /* 0x0001060000047ab9 */ /* 0x000fe20000000a00 */
[----:B------:R-:W-:Y:S01]  /*cc60*/  IMAD.MOV.U32 R3, RZ, RZ, R2 ;  /* 0x000000ffff037224 */ /* 0x000fe200078e0002 */
[----:B------:R-:W-:-:S04]  /*cc70*/  ISETP.NE.U32.AND P0, PT, RZ, UR4, PT ;  /* 0x00000004ff007c0c */ /* 0x000fc8000bf05070 */
[----:B------:R-:W-:-:S13]  /*cc80*/  ISETP.NE.AND.EX P0, PT, RZ, UR5, PT, P0 ;  /* 0x00000005ff007c0c */ /* 0x000fda000bf05300 */
        /* <DEDUP_REMOVED lines=15> */
[----:B------:R-:W-:-:S04]  /*cd80*/  LEA R6, P0, R4, UR4, 0x2 ;  /* 0x0000000404067c11 */ /* 0x000fc8000f8010ff */
[----:B------:R-:W-:-:S05]  /*cd90*/  LEA.HI.X R7, R4, UR5, R5, 0x2, P0 ;  /* 0x0000000504077c11 */ /* 0x000fca00080f1405 */
[----:B------:R0:W5:Y:S04]  /*cda0*/  LDG.E R17, desc[UR52][R6.64] ;  /* 0x0000003406117981 */ /* 0x000168000c1e1900 */
.L_x_9012:
[----:B------:R-:W1:Y:S01]  /*cdb0*/  S2R R4, SR_TID.X ;  /* 0x0000000000047919 */ /* 0x000e620000002100 */
[----:B0-----:R-:W-:Y:S01]  /*cdc0*/  IMAD R6, R18, 0x8, R16 ;  /* 0x0000000812067824 */ /* 0x001fe200078e0210 */
[----:B------:R-:W-:Y:S01]  /*cdd0*/  BSSY B1, `(.L_x_9013) ;  /* 0x0000006000017945 */ /* 0x000fe20003800000 */
[----:B-1----:R-:W-:Y:S02]  /*cde0*/  LOP3.LUT R5, R4, 0x7f, RZ, 0xc0, !PT ;  /* 0x0000007f04057812 */ /* 0x002fe400078ec0ff */
[----:B------:R-:W-:Y:S02]  /*cdf0*/  SHF.L.U32 R4, R23, 0x1f, RZ ;  /* 0x0000001f17047819 */ /* 0x000fe400000006ff */
[----:B------:R-:W-:Y:S02]  /*ce00*/  ISETP.NE.AND P1, PT, R5, RZ, PT ;  /* 0x000000ff0500720c */ /* 0x000fe40003f25270 */
[----:B------:R-:W0:Y:S02]  /*ce10*/  SYNCS.PHASECHK.TRANS64.TRYWAIT P0, [R6+URZ+0x19c80], R4 ;  /* 0x019c8004060075a7 */ /* 0x000e24000800017f */
[----:B0-----:R-:W-:Y:S09]  /*ce20*/  @!P0 BRA `(.L_x_9014) ;  /* 0x0000002c00508947 */ /* 0x001ff20003800000 */
.L_x_9082:
[----:B------:R-:W-:Y:S05]  /*ce30*/  BSYNC B1 ;  /* 0x0000000000017941 */ /* 0x000fea0003800000 */
.L_x_9013:
        /* <DEDUP_REMOVED lines=9> */
.L_x_9016:
[----:B------:R-:W-:Y:S05]  /*ced0*/  BSYNC B1 ;  /* 0x0000000000017941 */ /* 0x000fea0003800000 */
.L_x_9015:
[----:B------:R-:W-:Y:S01]  /*cee0*/  IMAD.MOV.U32 R12, RZ, RZ, RZ ;  /* 0x000000ffff0c7224 */ /* 0x000fe200078e00ff */
[----:B------:R-:W-:Y:S01]  /*cef0*/  UIADD3 UR4, UP0, UR50, 0x470, URZ ;  /* 0x0000047032047890 */ /* 0x000fe2000ff1e03f */
[----:B------:R-:W-:Y:S01]  /*cf00*/  IMAD R7, R18, 0x3000, R16 ;  /* 0x0000300012077824 */ /* 0x000fe200078e0210 */
[----:B------:R-:W-:Y:S01]  /*cf10*/  PLOP3.LUT P0, PT, PT, PT, PT, 0x80, 0x0 ;  /* 0x000000000000781c */ /* 0x000fe20003f0f070 */
[----:B------:R-:W-:Y:S01]  /*cf20*/  VIADD R5, R6, 0x19c70 ;  /* 0x00019c7006057836 */ /* 0x000fe20000000000 */
[----:B------:R-:W-:Y:S01]  /*cf30*/  R2UR UR10, R12 ;  /* 0x000000000c0a72ca */ /* 0x000fe200000e0000 */
[----:B------:R-:W-:Y:S01]  /*cf40*/  VIADD R9, R7, 0x9000 ;  /* 0x0000900007097836 */ /* 0x000fe20000000000 */
[----:B------:R-:W-:Y:S01]  /*cf50*/  LEA R3, R3, UR39, 0x7 ;  /* 0x0000002703037c11 */ /* 0x000fe2000f8e38ff */
[----:B------:R-:W-:Y:S01]  /*cf60*/  UIADD3.X UR5, URZ, UR51, URZ, UP0, !UPT ;  /* 0x000000333f057290 */ /* 0x000fe200087fe43f */
[----:B------:R-:W-:Y:S01]  /*cf70*/  UMOV UR6, 0x0 ;  /* 0x0000000000067882 */ /* 0x000fe20000000000 */
[----:B------:R-:W-:-:S10]  /*cf80*/  UMOV UR7, 0x14f00000 ;  /* 0x14f0000000077882 */ /* 0x000fd40000000000 */
.L_x_9017:
        /* <DEDUP_REMOVED lines=16> */
.L_x_9018:
        /* <DEDUP_REMOVED lines=16> */
.L_x_9019:
        /* <DEDUP_REMOVED lines=13> */
.L_x_9083:
[----:B------:R-:W-:Y:S05]  /*d260*/  BSYNC B1 ;  /* 0x0000000000017941 */ /* 0x000fea0003800000 */
.L_x_9020:
        /* <DEDUP_REMOVED lines=11> */
.L_x_9023:
[----:B------:R-:W-:Y:S05]  /*d320*/  BSYNC B1 ;  /* 0x0000000000017941 */ /* 0x000fea0003800000 */
.L_x_9022:
        /* <DEDUP_REMOVED lines=8> */
.L_x_9024:
        /* <DEDUP_REMOVED lines=10> */
[----:B------:R-:W-:Y:S02]  /*d450*/  R2UR UR6, R4 ;  /* 0x00000000040672ca */ /* 0x000fe400000e0000 */
[----:B------:R-:W-:Y:S02]  /*d460*/  R2UR UR7, R5 ;  /* 0x00000000050772ca */ /* 0x000fe400000e0000 */
[----:B------:R-:W-:Y:S01]  /*d470*/  R2UR UR10, R9 ;  /* 0x00000000090a72ca */ /* 0x000fe200000e0000 */
[----:B------:R-:W-:Y:S01]  /*d480*/  VIADD R9, R7, 0x14800 ;  /* 0x0001480007097836 */ /* 0x000fe20000000000 */
[----:B------:R-:W-:-:S13]  /*d490*/  PLOP3.LUT P0, PT, PT, PT, PT, 0x80, 0x0 ;  /* 0x000000000000781c */ /* 0x000fda0003f0f070 */
.L_x_9025:
        /* <DEDUP_REMOVED lines=15> */
.L_x_9026:
        /* <DEDUP_REMOVED lines=10> */
.L_x_9011:
[----:B------:R-:W-:Y:S05]  /*d630*/  BSYNC B0 ;  /* 0x0000000000007941 */ /* 0x000fea0003800000 */
.L_x_9010:
[----:B------:R-:W-:-:S06]  /*d640*/  UISETP.NE.AND UP0, UPT, UR38, 0x3, UPT ;  /* 0x000000032600788c */ /* 0x000fcc000bf05270 */
[----:B------:R-:W-:-:S13]  /*d650*/  PLOP3.LUT P0, PT, PT, PT, UP0, 0x80, 0x0 ;  /* 0x000000000000781c */ /* 0x000fda0003f0f008 */
[----:B------:R-:W-:Y:S05]  /*d660*/  @!P0 BRA `(.L_x_9027) ;  /* 0x0000000000048947 */ /* 0x000fea0003800000 */
[----:B------:R-:W-:Y:S01]  /*d670*/  BPT.TRAP 0x1 ;  /* 0x000000040000795c */ /* 0x000fe20000300000 */
.L_x_9027:
[----:B------:R-:W-:Y:S01]  /*d680*/  IMAD.U32 R3, RZ, RZ, UR42 ;  /* 0x0000002aff037e24 */ /* 0x000fe2000f8e00ff */
[----:B------:R-:W-:Y:S01]  /*d690*/  LOP3.LUT R4, R8, 0x1, RZ, 0x3c, !PT ;  /* 0x0000000108047812 */ /* 0x000fe200078e3cff */
[----:B------:R-:W-:Y:S03]  /*d6a0*/  BSSY B0, `(.L_x_9028) ;  /* 0x0000006000007945 */ /* 0x000fe60003800000 */
[----:B------:R-:W-:Y:S01]  /*d6b0*/  ISETP.NE.AND P1, PT, R3, 0x3, PT ;  /* 0x000000030300780c */ /* 0x000fe20003f25270 */
[----:B------:R-:W-:Y:S01]  /*d6c0*/  IMAD R3, R0, 0x8, R16 ;  /* 0x0000000800037824 */ /* 0x000fe200078e0210 */
[----:B------:R-:W-:-:S04]  /*d6d0*/  SHF.L.U32 R4, R4, 0x1f, RZ ;  /* 0x0000001f04047819 */ /* 0x000fc800000006ff */
[----:B------:R-:W0:Y:S02]  /*d6e0*/  SYNCS.PHASECHK.TRANS64.TRYWAIT P0, [R3+URZ+0x19c70], R4 ;  /* 0x019c7004030075a7 */ /* 0x000e24000800017f */
[----:B0-----:R-:W-:Y:S05]  /*d6f0*/  @!P0 BRA `(.L_x_9029) ;  /* 0x0000002400448947 */ /* 0x001fea0003800000 */
.L_x_9084:
[----:B------:R-:W-:Y:S05]  /*d700*/  BSYNC B0 ;  /* 0x0000000000007941 */ /* 0x000fea0003800000 */
.L_x_9028:
[----:B------:R-:W-:Y:S05]  /*d710*/  @!P1 BRA `(.L_x_9030) ;  /* 0x0000000000049947 */ /* 0x000fea0003800000 */
[----:B------:R-:W-:Y:S01]  /*d720*/  BPT.TRAP 0x1 ;  /* 0x000000040000795c */ /* 0x000fe20000300000 */
.L_x_9030:
[----:B0-----:R-:W-:Y:S01]  /*d730*/  SHF.L.U32 R4, R8, 0x1f, RZ ;  /* 0x0000001f08047819 */ /* 0x001fe200000006ff */
[----:B------:R-:W-:-:S03]  /*d740*/  IMAD R0, R0, 0x3000, RZ ;  /* 0x0000300000007824 */ /* 0x000fc600078e02ff */
[----:B------:R-:W0:Y:S02]  /*d750*/  SYNCS.PHASECHK.TRANS64.TRYWAIT P0, [R3+URZ+0x19c60], R4 ;  /* 0x019c6004030075a7 */ /* 0x000e24000800017f */
[----:B0-----:R-:W-:Y:S05]  /*d760*/  @!P0 BRA `(.L_x_9031) ;  /* 0x00000024003c8947 */ /* 0x001fea0003800000 */
.L_x_9085:
[----:B------:R-:W-:Y:S01]  /*d770*/  LOP3.LUT R5, R0, R22, RZ, 0xfc, !PT ;  /* 0x0000001600057212 */ /* 0x000fe200078efcff */
[----:B------:R-:W-:Y:S05]  /*d780*/  WARPSYNC.ALL ;  /* 0x0000000000007948 */ /* 0x000fea0003800000 */
[----:B------:R-:W-:Y:S01]  /*d790*/  IMAD.IADD R5, R16, 0x1, R5 ;  /* 0x0000000110057824 */ /* 0x000fe200078e0205 */
[----:B------:R-:W-:Y:S02]  /*d7a0*/  LOP3.LUT R14, R22, 0x1800, RZ, 0xfc, !PT ;  /* 0x00001800160e7812 */ /* 0x000fe400078efcff */
[----:B------:R-:W-:-:S03]  /*d7b0*/  IADD3 R12, R19, R28, R0 ;  /* 0x0000001c130c7210 */ /* 0x000fc60007ffe000 */
[----:B0-----:R-:W0:Y:S02]  /*d7c0*/  LDSM.16.MT88.4 R4, [R5+0x9000] ;  /* 0x009000000504783b */ /* 0x001e240000004200 */
[C-C-:B0-----:R-:W-:Y:S02]  /*d7d0*/  PRMT R8, R4.reuse, 0x6420, R5.reuse ;  /* 0x0000642004087816 */ /* 0x141fe40000000005 */
[----:B------:R-:W-:Y:S02]  /*d7e0*/  PRMT R9, R4, 0x7531, R5 ;  /* 0x0000753104097816 */ /* 0x000fe40000000005 */
[----:B------:R-:W-:Y:S02]  /*d7f0*/  LOP3.LUT R4, R0, R24, RZ, 0xfc, !PT ;  /* 0x0000001800047212 */ /* 0x000fe400078efcff */
        /* <DEDUP_REMOVED lines=22> */
[----:B------:R-:W-:Y:S02]  /*d960*/  LOP3.LUT R5, R0, 0x800, R22, 0xfe, !PT ;  /* 0x0000080000057812 */ /* 0x000fe400078efe16 */
[C-C-:B------:R-:W-:Y:S01]  /*d970*/  PRMT R10, R6.reuse, 0x6420, R7.reuse ;  /* 0x00006420060a7816 */ /* 0x140fe20000000007 */
[----:B------:R-:W-:Y:S01]  /*d980*/  IMAD.IADD R4, R19, 0x1, R4 ;  /* 0x0000000113047824 */ /* 0x000fe200078e0204 */
[----:B------:R-:W-:Y:S01]  /*d990*/  PRMT R11, R6, 0x7531, R7 ;  /* 0x00007531060b7816 */ /* 0x000fe20000000007 */
[----:B------:R-:W-:-:S04]  /*d9a0*/  IMAD.IADD R13, R16, 0x1, R5 ;  /* 0x00000001100d7824 */ /* 0x000fc800078e0205 */
[----:B------:R-:W-:Y:S04]  /*d9b0*/  STSM.16.M88.4 [R4], R8 ;  /* 0x0000000804007844 */ /* 0x000fe80000000200 */
[----:B------:R-:W0:Y:S02]  /*d9c0*/  LDSM.16.MT88.4 R4, [R13+0x9000] ;  /* 0x009000000d04783b */ /* 0x000e240000004200 */
[C-C-:B0-----:R-:W-:Y:S02]  /*d9d0*/  PRMT R8, R4.reuse, 0x6420, R5.reuse ;  /* 0x0000642004087816 */ /* 0x141fe40000000005 */
[----:B------:R-:W-:Y:S02]  /*d9e0*/  PRMT R9, R4, 0x7531, R5 ;  /* 0x0000753104097816 */ /* 0x000fe40000000005 */
[----:B------:R-:W-:-:S02]  /*d9f0*/  PRMT R10, R6, 0x6420, R7 ;  /* 0x00006420060a7816 */ /* 0x000fc40000000007 */
[----:B------:R-:W-:Y:S02]  /*da00*/  PRMT R11, R6, 0x7531, R7 ;  /* 0x00007531060b7816 */ /* 0x000fe40000000007 */
[----:B------:R-:W-:-:S03]  /*da10*/  IADD3 R4, R16, R14, R0 ;  /* 0x0000000e10047210 */ /* 0x000fc60007ffe000 */
[----:B------:R-:W-:Y:S04]  /*da20*/  STSM.16.M88.4 [R12], R8 ;  /* 0x000000080c007844 */ /* 0x000fe80000000200 */
[----:B------:R-:W0:Y:S02]  /*da30*/  LDSM.16.MT88.4 R4, [R4+0x9000] ;  /* 0x009000000404783b */ /* 0x000e240000004200 */
[C-C-:B0-----:R-:W-:Y:S02]  /*da40*/  PRMT R8, R4.reuse, 0x6420, R5.reuse ;  /* 0x0000642004087816 */ /* 0x141fe40000000005 */
[----:B------:R-:W-:Y:S02]  /*da50*/  PRMT R9, R4, 0x7531, R5 ;  /* 0x0000753104097816 */ /* 0x000fe40000000005 */
[----:B------:R-:W-:-:S02]  /*da60*/  PRMT R10, R6, 0x6420, R7 ;  /* 0x00006420060a7816 */ /* 0x000fc40000000007 */
[----:B------:R-:W-:Y:S02]  /*da70*/  PRMT R11, R6, 0x7531, R7 ;  /* 0x00007531060b7816 */ /* 0x000fe40000000007 */
[----:B------:R-:W-:-:S03]  /*da80*/  IADD3 R5, R16, R29, R0 ;  /* 0x0000001d10057210 */ /* 0x000fc60007ffe000 */
[----:B------:R-:W-:Y:S04]  /*da90*/  STSM.16.M88.4 [R12+0x1000], R8 ;  /* 0x001000080c007844 */ /* 0x000fe80000000200 */
[----:B------:R-:W0:Y:S02]  /*daa0*/  LDSM.16.MT88.4 R4, [R5+0x9000] ;  /* 0x009000000504783b */ /* 0x000e240000004200 */
        /* <DEDUP_REMOVED lines=13> */
.L_x_9032:
        /* <DEDUP_REMOVED lines=10> */
[C---:B------:R-:W-:Y:S01]  /*dc20*/  ISETP.GT.AND P0, PT, R2.reuse, R26, PT ;  /* 0x0000001a0200720c */ /* 0x040fe20003f04270 */
[----:B------:R-:W-:-:S12]  /*dc30*/  VIADD R2, R2, 0xffffffff ;  /* 0xffffffff02027836 */ /* 0x000fd80000000000 */
[----:B--2---:R-:W-:Y:S05]  /*dc40*/  @P0 BRA `(.L_x_9033) ;  /* 0xffffffec00d80947 */ /* 0x004fea000383ffff */
.L_x_9009:
[----:B-1----:R-:W1:Y:S01]  /*dc50*/  S2R R3, SR_TID.X ;  /* 0x0000000000037919 */ /* 0x002e620000002100 */
[----:B------:R-:W-:Y:S01]  /*dc60*/  BSSY B0, `(.L_x_9034) ;  /* 0x0000011000007945 */ /* 0x000fe20003800000 */
[----:B-1----:R-:W-:-:S04]  /*dc70*/  LOP3.LUT R3, R3, 0x7f, RZ, 0xc0, !PT ;  /* 0x0000007f03037812 */ /* 0x002fc800078ec0ff */
[----:B------:R-:W-:-:S13]  /*dc80*/  ISETP.NE.AND P0, PT, R3, RZ, PT ;  /* 0x000000ff0300720c */ /* 0x000fda0003f05270 */
[----:B------:R-:W-:Y:S05]  /*dc90*/  @P0 BRA `(.L_x_9035) ;  /* 0x0000000000340947 */ /* 0x000fea0003800000 */
[----:B------:R-:W1:Y:S01]  /*dca0*/  S2R R5, SR_LANEID ;  /* 0x0000000000057919 */ /* 0x000e620000000000 */
[----:B------:R-:W-:Y:S01]  /*dcb0*/  VOTEU.ANY UR4, UPT, PT ;  /* 0x0000000000047886 */ /* 0x000fe200038e0100 */
[----:B------:R-:W2:Y:S01]  /*dcc0*/  LDC.64 R2, c[0x0][0xc60] ;  /* 0x00031800ff027b82 */ /* 0x000ea20000000a00 */
[----:B------:R-:W1:Y:S02]  /*dcd0*/  FLO.U32 R0, UR4 ;  /* 0x0000000400007d00 */ /* 0x000e6400080e0000 */
[----:B-1----:R-:W-:-:S06]  /*dce0*/  ISETP.EQ.U32.AND P1, PT, R0, R5, PT ;  /* 0x000000050000720c */ /* 0x002fcc0003f22070 */
[----:B------:R-:W2:Y:S07]  /*dcf0*/  POPC R5, UR4 ;  /* 0x0000000400057d09 */ /* 0x000eae0008000000 */
[----:B--2---:R-:W2:Y:S01]  /*dd00*/  @P1 ATOMG.E.ADD.STRONG.GPU PT, R3, desc[UR52][R2.64], R5 ;  /* 0x00000005020319a8 */ /* 0x004ea200081ee1f4 */
[----:B------:R-:W1:Y:S02]  /*dd10*/  S2R R4, SR_LTMASK ;  /* 0x0000000000047919 */ /* 0x000e640000003900 */
[----:B-1----:R-:W-:-:S04]  /*dd20*/  LOP3.LUT R4, R4, UR4, RZ, 0xc0, !PT ;  /* 0x0000000404047c12 */ /* 0x002fc8000f8ec0ff */
[----:B------:R-:W1:Y:S01]  /*dd30*/  POPC R7, R4 ;  /* 0x0000000400077309 */ /* 0x000e620000000000 */
[----:B--2---:R-:W1:Y:S02]  /*dd40*/  SHFL.IDX PT, R0, R3, R0, 0x1f ;  /* 0x00001f0003007589 */ /* 0x004e6400000e0000 */
[----:B-1----:R-:W-:-:S05]  /*dd50*/  IADD3 R0, R0, UR41, R7 ;  /* 0x0000002900007c10 */ /* 0x002fca000fffe007 */
[----:B------:R1:W-:Y:S02]  /*dd60*/  STL [R1], R0 ;  /* 0x0000000001007387 */ /* 0x0003e40000100800 */
.L_x_9035:
[----:B------:R-:W-:Y:S05]  /*dd70*/  BSYNC B0 ;  /* 0x0000000000007941 */ /* 0x000fea0003800000 */
.L_x_9034:
[----:B------:R-:W-:-:S06]  /*dd80*/  UISETP.NE.AND UP0, UPT, UR38, 0x3, UPT ;  /* 0x000000032600788c */ /* 0x000fcc000bf05270 */
[----:B------:R-:W-:-:S13]  /*dd90*/  PLOP3.LUT P1, PT, PT, PT, UP0, 0x80, 0x0 ;  /* 0x000000000000781c */ /* 0x000fda0003f2f008 */
[----:B------:R-:W-:Y:S05]  /*dda0*/  @!P1 BRA `(.L_x_9036) ;  /* 0x0000000000049947 */ /* 0x000fea0003800000 */
[----:B------:R-:W-:Y:S01]  /*ddb0*/  BPT.TRAP 0x1 ;  /* 0x000000040000795c */ /* 0x000fe20000300000 */
.L_x_9036:
[----:B------:R-:W-:Y:S01]  /*ddc0*/  LOP3.LUT R3, R23, 0x1, RZ, 0x3c, !PT ;  /* 0x0000000117037812 */ /* 0x000fe200078e3cff */
[----:B-1----:R-:W-:Y:S01]  /*ddd0*/  IMAD R0, R18, 0x8, R16 ;  /* 0x0000000812007824 */ /* 0x002fe200078e0210 */
[----:B------:R-:W-:Y:S01]  /*dde0*/  BSSY B0, `(.L_x_9037) ;  /* 0x0000006000007945 */ /* 0x000fe20003800000 */
[----:B------:R-:W-:Y:S01]  /*ddf0*/  IMAD.U32 R2, RZ, RZ, UR42 ;  /* 0x0000002aff027e24 */ /* 0x000fe2000f8e00ff */
[----:B------:R-:W-:-:S04]  /*de00*/  SHF.L.U32 R3, R3, 0x1f, RZ ;  /* 0x0000001f03037819 */ /* 0x000fc800000006ff */
[----:B------:R-:W1:Y:S01]  /*de10*/  SYNCS.PHASECHK.TRANS64.TRYWAIT P1, [R0+URZ+0x19c70], R3 ;  /* 0x019c7003000075a7 */ /* 0x000e62000802017f */
[----:B------:R-:W-:Y:S01]  /*de20*/  ISETP.NE.AND P2, PT, R2, 0x3, PT ;  /* 0x000000030200780c */ /* 0x000fe20003f45270 */
[----:B-1----:R-:W-:-:S12]  /*de30*/  @!P1 BRA `(.L_x_9038) ;  /* 0x0000001c009c9947 */ /* 0x002fd80003800000 */
.L_x_9086:
[----:B------:R-:W-:Y:S05]  /*de40*/  BSYNC B0 ;  /* 0x0000000000007941 */ /* 0x000fea0003800000 */
.L_x_9037:
[----:B------:R-:W-:Y:S05]  /*de50*/  @!P2 BRA `(.L_x_9039) ;  /* 0x000000000004a947 */ /* 0x000fea0003800000 */
[----:B------:R-:W-:Y:S01]  /*de60*/  BPT.TRAP 0x1 ;  /* 0x000000040000795c */ /* 0x000fe20000300000 */
.L_x_9039:
[----:B-1----:R-:W-:-:S04]  /*de70*/  SHF.L.U32 R3, R23, 0x1f, RZ ;  /* 0x0000001f17037819 */ /* 0x002fc800000006ff */
[----:B------:R-:W1:Y:S02]  /*de80*/  SYNCS.PHASECHK.TRANS64.TRYWAIT P1, [R0+URZ+0x19c60], R3 ;  /* 0x019c6003000075a7 */ /* 0x000e64000802017f */
[----:B-1----:R-:W-:Y:S05]  /*de90*/  @!P1 BRA `(.L_x_9040) ;  /* 0x0000001c00989947 */ /* 0x002fea0003800000 */
.L_x_9087:
[----:B------:R-:W-:Y:S01]  /*dea0*/  IMAD R2, R18, 0x3000, RZ ;  /* 0x0000300012027824 */ /* 0x000fe200078e02ff */
[----:B------:R-:W-:Y:S05]  /*deb0*/  WARPSYNC.ALL ;  /* 0x0000000000007948 */ /* 0x000fea0003800000 */
[----:B-1----:R-:W-:Y:S02]  /*dec0*/  LOP3.LUT R3, R2, R22, RZ, 0xfc, !PT ;  /* 0x0000001602037212 */ /* 0x002fe400078efcff */
[----:B------:R-:W-:-:S03]  /*ded0*/  LOP3.LUT R14, R22, 0x1800, RZ, 0xfc, !PT ;  /* 0x00001800160e7812 */ /* 0x000fc600078efcff */
[----:B------:R-:W-:Y:S02]  /*dee0*/  IMAD.IADD R6, R16, 0x1, R3 ;  /* 0x0000000110067824 */ /* 0x000fe400078e0203 */
[----:B------:R-:W-:-:S04]  /*def0*/  VIADD R3, R2, 0x1000 ;  /* 0x0000100002037836 */ /* 0x000fc80000000000 */
[----:B------:R-:W0:Y:S02]  /*df00*/  LDSM.16.MT88.4 R4, [R6+0x9000] ;  /* 0x009000000604783b */ /* 0x000e240000004200 */
[C-C-:B0-----:R-:W-:Y:S02]  /*df10*/  PRMT R8, R4.reuse, 0x6420, R5.reuse ;  /* 0x0000642004087816 */ /* 0x141fe40000000005 */
[----:B------:R-:W-:Y:S02]  /*df20*/  PRMT R9, R4, 0x7531, R5 ;  /* 0x0000753104097816 */ /* 0x000fe40000000005 */
[----:B------:R-:W-:Y:S02]  /*df30*/  LOP3.LUT R4, R2, R24, RZ, 0xfc, !PT ;  /* 0x0000001802047212 */ /* 0x000fe400078efcff */
[----:B------:R-:W-:Y:S02]  /*df40*/  LOP3.LUT R5, R3, R22, RZ, 0xfc, !PT ;  /* 0x0000001603057212 */ /* 0x000fe400078efcff */
[C-C-:B------:R-:W-:Y:S01]  /*df50*/  PRMT R10, R6.reuse, 0x6420, R7.reuse ;  /* 0x00006420060a7816 */ /* 0x140fe20000000007 */
[----:B------:R-:W-:Y:S01]  /*df60*/  IMAD.IADD R12, R19, 0x1, R4 ;  /* 0x00000001130c7824 */ /* 0x000fe200078e0204 */
[----:B------:R-:W-:Y:S01]  /*df70*/  PRMT R11, R6, 0x7531, R7 ;  /* 0x00007531060b7816 */ /* 0x000fe20000000007 */
[----:B------:R-:W-:Y:S01]  /*df80*/  IMAD.IADD R4, R16, 0x1, R5 ;  /* 0x0000000110047824 */ /* 0x000fe200078e0205 */
[----:B------:R-:W-:-:S03]  /*df90*/  LOP3.LUT R3, R3, R24, RZ, 0xfc, !PT ;  /* 0x0000001803037212 */ /* 0x000fc600078efcff */
[----:B------:R-:W-:Y:S02]  /*dfa0*/  STSM.16.M88.4 [R12], R8 ;  /* 0x000000080c007844 */ /* 0x000fe40000000200 */
[----:B------:R-:W-:Y:S02]  /*dfb0*/  IMAD.IADD R13, R19, 0x1, R3 ;  /* 0x00000001130d7824 */ /* 0x000fe400078e0203 */
[----:B------:R-:W0:Y:S01]  /*dfc0*/  LDSM.16.MT88.4 R4, [R4+0x9000] ;  /* 0x009000000404783b */ /* 0x000e220000004200 */
[----:B------:R-:W-:Y:S01]  /*dfd0*/  VIADD R3, R2, 0x2000 ;  /* 0x0000200002037836 */ /* 0x000fe20000000000 */
        /* <DEDUP_REMOVED lines=8> */
[C---:B------:R-:W-:Y:S01]  /*e060*/  IMAD.IADD R3, R19.reuse, 0x1, R3 ;  /* 0x0000000113037824 */ /* 0x040fe200078e0203 */
[--C-:B------:R-:W-:Y:S01]  /*e070*/  IADD3 R19, R19, R28, R2.reuse ;  /* 0x0000001c13137210 */ /* 0x100fe20007ffe002 */
[----:B------:R0:W1:Y:S02]  /*e080*/  LDSM.16.MT88.4 R4, [R12+0x9000] ;  /* 0x009000000c04783b */ /* 0x0000640000004200 */
[----:B0-----:R-:W-:Y:S02]  /*e090*/  IADD3 R12, R16, R14, R2 ;  /* 0x0000000e100c7210 */ /* 0x001fe40007ffe002 */
[C-C-:B-1----:R-:W-:Y:S02]  /*e0a0*/  PRMT R8, R4.reuse, 0x6420, R5.reuse ;  /* 0x0000642004087816 */ /* 0x142fe40000000005 */
[----:B------:R-:W-:-:S02]  /*e0b0*/  PRMT R9, R4, 0x7531, R5 ;  /* 0x0000753104097816 */ /* 0x000fc40000000005 */
[----:B------:R-:W-:Y:S02]  /*e0c0*/  LOP3.LUT R5, R2, 0x800, R22, 0xfe, !PT ;  /* 0x0000080002057812 */ /* 0x000fe400078efe16 */
[C-C-:B------:R-:W-:Y:S02]  /*e0d0*/  PRMT R10, R6.reuse, 0x6420, R7.reuse ;  /* 0x00006420060a7816 */ /* 0x140fe40000000007 */
[----:B------:R-:W-:Y:S01]  /*e0e0*/  PRMT R11, R6, 0x7531, R7 ;  /* 0x00007531060b7816 */ /* 0x000fe20000000007 */
[----:B------:R-:W-:-:S04]  /*e0f0*/  IMAD.IADD R13, R16, 0x1, R5 ;  /* 0x00000001100d7824 */ /* 0x000fc800078e0205 */
[----:B------:R-:W-:Y:S04]  /*e100*/  STSM.16.M88.4 [R3], R8 ;  /* 0x0000000803007844 */ /* 0x000fe80000000200 */
[----:B------:R-:W0:Y:S02]  /*e110*/  LDSM.16.MT88.4 R4, [R13+0x9000] ;  /* 0x009000000d04783b */ /* 0x000e240000004200 */
[C-C-:B0-----:R-:W-:Y:S02]  /*e120*/  PRMT R8, R4.reuse, 0x6420, R5.reuse ;  /* 0x0000642004087816 */ /* 0x141fe40000000005 */
[----:B------:R-:W-:Y:S02]  /*e130*/  PRMT R9, R4, 0x7531, R5 ;  /* 0x0000753104097816 */ /* 0x000fe40000000005 */
[----:B------:R-:W-:-:S02]  /*e140*/  PRMT R10, R6, 0x6420, R7 ;  /* 0x00006420060a7816 */ /* 0x000fc40000000007 */
[----:B------:R-:W-:-:S05]  /*e150*/  PRMT R11, R6, 0x7531, R7 ;  /* 0x00007531060b7816 */ /* 0x000fca0000000007 */
        /* <DEDUP_REMOVED lines=22> */
.L_x_9041:
[----:B-1----:R1:W-:Y:S01]  /*e2c0*/  SYNCS.ARRIVE.TRANS64.A1T0 RZ, [R0+URZ+0x19c50], RZ ;  /* 0x019c50ff00ff79a7 */ /* 0x0023e2000810003f */
[----:B------:R-:W-:Y:S02]  /*e2d0*/  @!P0 VIADD R2, R0, 0x19c80 ;  /* 0x00019c8000028836 */ /* 0x000fe40000000000 */
[----:B------:R-:W-:-:S03]  /*e2e0*/  VIADD R18, R18, 0x1 ;  /* 0x0000000112127836 */ /* 0x000fc60000000000 */
[----:B------:R-:W-:Y:S01]  /*e2f0*/  @!P0 PRMT R2, RZ, 0x654, R2 ;  /* 0x00000654ff028816 */ /* 0x000fe20000000002 */
[----:B------:R-:W-:Y:S06]  /*e300*/  BAR.SYNC.DEFER_BLOCKING 0x2, 0x80 ;  /* 0x0082000000007b1d */ /* 0x000fec0000010000 */
[----:B------:R2:W-:Y:S01]  /*e310*/  @!P0 SYNCS.ARRIVE.TRANS64.RED.A1T0 RZ, [R2+URZ], RZ ;  /* 0x000000ff02ff89a7 */ /* 0x0005e2000810043f */
[----:B------:R-:W-:-:S04]  /*e320*/  ISETP.NE.AND P0, PT, R18, 0x2, PT ;  /* 0x000000021200780c */ /* 0x000fc80003f05270 */
[----:B-1----:R-:W-:Y:S02]  /*e330*/  SEL R0, RZ, 0x1, P0 ;  /* 0x00000001ff007807 */ /* 0x002fe40000000000 */
[----:B------:R-:W-:Y:S02]  /*e340*/  SEL R18, R18, RZ, P0 ;  /* 0x000000ff12127207 */ /* 0x000fe40000000000 */
[----:B--2---:R-:W-:-:S07]  /*e350*/  LOP3.LUT R23, R23, R0, RZ, 0x3c, !PT ;  /* 0x0000000017177212 */ /* 0x004fce00078e3cff */
.L_x_8984:
[----:B------:R-:W-:Y:S05]  /*e360*/  BSYNC B7 ;  /* 0x0000000000077941 */ /* 0x000fea0003800000 */
.L_x_8982:
[----:B-1----:R-:W2:Y:S02]  /*e370*/  LDL R0, [R1+0x10] ;  /* 0x0000100001007983 */ /* 0x002ea40000100800 */
        /* <DEDUP_REMOVED lines=8> */
[----:B-1----:R1:W-:Y:S01]  /*e400*/  STL.64 [R1], R4 ;  /* 0x0000000401007387 */ /* 0x0023e20000100a00 */
[----:B------:R-:W-:-:S03]  /*e410*/  IMAD.MOV.U32 R0, RZ, RZ, R7 ;  /* 0x000000ffff007224 */ /* 0x000fc600078e0007 */
[----:B------:R1:W-:Y:S02]  /*e420*/  STL [R1+0x8], R6 ;  /* 0x0000080601007387 */ /* 0x0003e40000100800 */
[----:B------:R-:W-:Y:S01]  /*e430*/  R2UR UR43, R0 ;  /* 0x00000000002b72ca */ /* 0x000fe200000e0000 */
[----:B------:R-:W-:Y:S06]  /*e440*/  BAR.ARV 0x4, 0x200 ;  /* 0x0108000000007b1d */ /* 0x000fec0000002000 */
[----:B------:R-:W-:Y:S08]  /*e450*/  BRA `(.L_x_9043) ;  /* 0x0000000800d07947 */ /* 0x000ff00003800000 */
.L_x_9042:
[----:B------:R-:W2:Y:S01]  /*e460*/  LDL.LU R0, [R1] ;  /* 0x0000000001007983 */ /* 0x000ea20000300800 */
[----:B------:R-:W-:Y:S01]  /*e470*/  ULDC UR4, c[0x0][0xc3c] ;  /* 0x00030f0000047ab9 */ /* 0x000fe20000000800 */
[----:B------:R-:W0:Y:S02]  /*e480*/  S2R R2, SR_TID.X ;  /* 0x0000000000027919 */ /* 0x000e240000002100 */
[----:B0-----:R-:W-:-:S04]  /*e490*/  LOP3.LUT R9, R2, 0x1f, RZ, 0xc0, !PT ;  /* 0x0000001f02097812 */ /* 0x001fc800078ec0ff */
[C---:B------:R-:W-:Y:S01]  /*e4a0*/  ISETP.NE.AND P0, PT, R9.reuse, 0x1f, PT ;  /* 0x0000001f0900780c */ /* 0x040fe20003f05270 */
[----:B------:R-:W-:-:S05]  /*e4b0*/  VIADD R7, R9, UR43 ;  /* 0x0000002b09077c36 */ /* 0x000fca0008000000 */
[----:B------:R-:W-:Y:S01]  /*e4c0*/  ISETP.GE.OR P1, PT, R7, UR4, !P0 ;  /* 0x0000000407007c0c */ /* 0x000fe2000c726670 */
[----:B------:R-:W-:-:S12]  /*e4d0*/  ULDC UR4, c[0x0][0xc3c] ;  /* 0x00030f0000047ab9 */ /* 0x000fd80000000800 */
[----:B------:R-:W0:Y:S08]  /*e4e0*/  @!P1 LDC.64 R2, c[0x0][0xc80] ;  /* 0x00032000ff029b82 */ /* 0x000e300000000a00 */
[----:B------:R-:W1:Y:S01]  /*e4f0*/  @!P1 LDC.64 R4, c[0x0][0xc78] ;  /* 0x00031e00ff049b82 */ /* 0x000e620000000a00 */
[----:B0-----:R-:W-:-:S04]  /*e500*/  @!P1 IMAD.WIDE R2, R7, 0x4, R2 ;  /* 0x0000000407029825 */ /* 0x001fc800078e0202 */
[----:B--2---:R-:W-:Y:S02]  /*e510*/  IMAD.MOV.U32 R10, RZ, RZ, R0 ;  /* 0x000000ffff0a7224 */ /* 0x004fe400078e0000 */
[----:B------:R-:W-:-:S06]  /*e520*/  IMAD.MOV.U32 R0, RZ, RZ, RZ ;  /* 0x000000ffff007224 */ /* 0x000fcc00078e00ff */
[----:B------:R1:W2:Y:S02]  /*e530*/  @!P1 LDG.E R0, desc[UR52][R2.64] ;  /* 0x0000003402009981 */ /* 0x0002a4000c1e1900 */
[----:B-1----:R-:W-:-:S04]  /*e540*/  @!P1 IMAD.WIDE R2, R7, 0x4, R4 ;  /* 0x0000000407029825 */ /* 0x002fc800078e0204 */
[----:B------:R-:W-:-:S06]  /*e550*/  IMAD.MOV.U32 R7, RZ, RZ, RZ ;  /* 0x000000ffff077224 */ /* 0x000fcc00078e00ff */
[----:B------:R-:W2:Y:S01]  /*e560*/  @!P1 LDG.E R7, desc[UR52][R2.64] ;  /* 0x0000003402079981 */ /* 0x000ea2000c1e1900 */
[C---:B------:R-:W-:Y:S02]  /*e570*/  ISETP.NE.AND P1, PT, R9.reuse, RZ, PT ;  /* 0x000000ff0900720c */ /* 0x040fe40003f25270 */
        /* <DEDUP_REMOVED lines=18> */
[----:B------:R-:W-:Y:S04]  /*e6a0*/  SHFL.IDX PT, R4, R10, RZ, 0x1f ;  /* 0x00001fff0a047589 */ /* 0x000fe800000e0000 */
[----:B------:R-:W0:Y:S02]  /*e6b0*/  SHFL.UP PT, R2, R5, 0x10, RZ ;  /* 0x0600000005027989 */ /* 0x000e2400000e00ff */
[----:B0-----:R-:W-:-:S05]  /*e6c0*/  SEL R2, R2, RZ, P5 ;  /* 0x000000ff02027207 */ /* 0x001fca0002800000 */
[----:B------:R-:W-:Y:S02]  /*e6d0*/  IMAD.IADD R3, R5, 0x1, R2 ;  /* 0x0000000105037824 */ /* 0x000fe400078e0202 */
[----:B------:R-:W0:Y:S01]  /*e6e0*/  LDC R2, c[0x0][0xc38] ;  /* 0x00030e00ff027b82 */ /* 0x000e220000000800 */
[----:B------:R-:W-:Y:S02]  /*e6f0*/  IMAD.MOV.U32 R5, RZ, RZ, RZ ;  /* 0x000000ffff057224 */ /* 0x000fe400078e00ff */
[----:B------:R-:W0:Y:S02]  /*e700*/  SHFL.IDX PT, R9, R3, 0x1f, 0x1f ;  /* 0x03e01f0003097f89 */ /* 0x000e2400000e0000 */
[----:B0-----:R-:W-:-:S04]  /*e710*/  IMAD R9, R9, R2, RZ ;  /* 0x0000000209097224 */ /* 0x001fc800078e02ff */
[----:B------:R-:W-:-:S05]  /*e720*/  IMAD.IADD R6, R6, 0x1, R9 ;  /* 0x0000000106067824 */ /* 0x000fca00078e0209 */
[----:B------:R-:W-:-:S13]  /*e730*/  ISETP.GT.AND P6, PT, R6, R4, PT ;  /* 0x000000040600720c */ /* 0x000fda0003fc4270 */
[----:B------:R-:W-:Y:S05]  /*e740*/  @P6 BRA `(.L_x_9044) ;  /* 0x0000000000986947 */ /* 0x000fea0003800000 */
.L_x_9046:
        /* <DEDUP_REMOVED lines=38> */
.L_x_9044:
        /* <DEDUP_REMOVED lines=10> */
[----:B0-----:R-:W-:Y:S01]  /*ea50*/  IABS R8, R0 ;  /* 0x0000000000087213 */ /* 0x001fe20000000000 */
[----:B-1----:R-:W-:Y:S06]  /*ea60*/  @!P0 BRA `(.L_x_9047) ;  /* 0x00000000000c8947 */ /* 0x002fec0003800000 */
[----:B------:R-:W-:-:S06]  /*ea70*/  UIADD3 UR5, UR4, -0x1, URZ ;  /* 0xffffffff04057890 */ /* 0x000fcc000fffe03f */
[----:B------:R-:W-:-:S05]  /*ea80*/  IMAD.U32 R10, RZ, RZ, UR5 ;  /* 0x00000005ff0a7e24 */ /* 0x000fca000f8e00ff */
[----:B------:R0:W1:Y:S02]  /*ea90*/  SHFL.IDX PT, R5, R3, R10, 0x1f ;  /* 0x00001f0a03057589 */ /* 0x00006400000e0000 */
.L_x_9047:
[----:B------:R-:W3:Y:S01]  /*eaa0*/  I2F.RP R9, R8 ;  /* 0x0000000800097306 */ /* 0x000ee20000209400 */
[----:B-1----:R-:W-:Y:S01]  /*eab0*/  IMAD R6, R5, R2, R6 ;  /* 0x0000000205067224 */ /* 0x002fe200078e0206 */
[----:B------:R-:W-:Y:S01]  /*eac0*/  UIADD3 UR43, UR4, UR43, URZ ;  /* 0x0000002b042b7290 */ /* 0x000fe2000fffe03f */
[----:B------:R-:W-:-:S03]  /*ead0*/  IMAD.MOV.U32 R2, RZ, RZ, RZ ;  /* 0x000000ffff027224 */ /* 0x000fc600078e00ff */
[----:B------:R1:W-:Y:S02]  /*eae0*/  STL [R1], R6 ;  /* 0x0000000601007387 */ /* 0x0003e40000100800 */
[----:B---3--:R-:W0:Y:S02]  /*eaf0*/  MUFU.RCP R9, R9 ;  /* 0x0000000900097308 */ /* 0x008e240000001000 */
[----:B0-----:R-:W-:-:S06]  /*eb00*/  VIADD R3, R9, 0xffffffe ;  /* 0x0ffffffe09037836 */ /* 0x001fcc0000000000 */
[----:B------:R-:W0:Y:S02]  /*eb10*/  F2I.FTZ.U32.TRUNC.NTZ R3, R3 ;  /* 0x0000000300037305 */ /* 0x000e24000021f000 */
[----:B0-----:R-:W-:-:S04]  /*eb20*/  IMAD.MOV R5, RZ, RZ, -R3 ;  /* 0x000000ffff057224 */ /* 0x001fc800078e0a03 */
[----:B------:R-:W-:-:S04]  /*eb30*/  IMAD R5, R5, R8, RZ ;  /* 0x0000000805057224 */ /* 0x000fc800078e02ff */
[----:B------:R-:W-:-:S04]  /*eb40*/  IMAD.HI.U32 R2, R3, R5, R2 ;  /* 0x0000000503027227 */ /* 0x000fc800078e0002 */
[----:B------:R-:W-:Y:S01]  /*eb50*/  IMAD.IADD R5, R4, 0x1, -R6 ;  /* 0x0000000104057824 */ /* 0x000fe200078e0a06 */
[----:B------:R-:W-:-:S04]  /*eb60*/  IABS R4, R0 ;  /* 0x0000000000047213 */ /* 0x000fc80000000000 */
[----:B------:R-:W-:Y:S01]  /*eb70*/  IABS R3, R5 ;  /* 0x0000000500037213 */ /* 0x000fe20000000000 */
[----:B------:R-:W-:-:S04]  /*eb80*/  IMAD.MOV R4, RZ, RZ, -R4 ;  /* 0x000000ffff047224 */ /* 0x000fc800078e0a04 */
[----:B-1----:R-:W-:-:S04]  /*eb90*/  IMAD.HI.U32 R6, R2, R3, RZ ;  /* 0x0000000302067227 */ /* 0x002fc800078e00ff */
[----:B------:R-:W-:Y:S01]  /*eba0*/  IMAD R3, R6, R4, R3 ;  /* 0x0000000406037224 */ /* 0x000fe200078e0203 */
[----:B--2---:R-:W-:Y:S01]  /*ebb0*/  IABS R4, R7 ;  /* 0x0000000700047213 */ /* 0x004fe20000000000 */
[----:B------:R-:W-:-:S03]  /*ebc0*/  IMAD.MOV.U32 R2, RZ, RZ, RZ ;  /* 0x000000ffff027224 */ /* 0x000fc600078e00ff */
[----:B------:R-:W-:-:S13]  /*ebd0*/  ISETP.GT.U32.AND P1, PT, R8, R3, PT ;  /* 0x000000030800720c */ /* 0x000fda0003f24070 */
[----:B------:R-:W-:Y:S02]  /*ebe0*/  @!P1 IMAD.IADD R3, R3, 0x1, -R8 ;  /* 0x0000000103039824 */ /* 0x000fe400078e0a08 */
[----:B------:R-:W-:Y:S01]  /*ebf0*/  @!P1 VIADD R6, R6, 0x1 ;  /* 0x0000000106069836 */ /* 0x000fe20000000000 */
[----:B------:R-:W-:Y:S02]  /*ec00*/  ISETP.NE.AND P1, PT, R0, RZ, PT ;  /* 0x000000ff0000720c */ /* 0x000fe40003f25270 */
[----:B------:R-:W-:Y:S02]  /*ec10*/  ISETP.GE.U32.AND P0, PT, R3, R8, PT ;  /* 0x000000080300720c */ /* 0x000fe40003f06070 */
[----:B------:R-:W0:Y:S11]  /*ec20*/  I2F.RP R8, R4 ;  /* 0x0000000400087306 */ /* 0x000e360000209400 */
[----:B------:R-:W-:Y:S01]  /*ec30*/  @P0 VIADD R6, R6, 0x1 ;  /* 0x0000000106060836 */ /* 0x000fe20000000000 */
[----:B0-----:R-:W0:Y:S02]  /*ec40*/  MUFU.RCP R8, R8 ;  /* 0x0000000800087308 */ /* 0x001e240000001000 */
[----:B0-----:R-:W-:Y:S01]  /*ec50*/  VIADD R9, R8, 0xffffffe ;  /* 0x0ffffffe08097836 */ /* 0x001fe20000000000 */
[----:B------:R-:W-:-:S05]  /*ec60*/  IABS R8, R7 ;  /* 0x0000000700087213 */ /* 0x000fca0000000000 */
[----:B------:R-:W0:Y:S01]  /*ec70*/  F2I.FTZ.U32.TRUNC.NTZ R3, R9 ;  /* 0x0000000900037305 */ /* 0x000e22000021f000 */
[----:B------:R-:W-:Y:S02]  /*ec80*/  IMAD.MOV R8, RZ, RZ, -R8 ;  /* 0x000000ffff087224 */ /* 0x000fe400078e0a08 */
[----:B0-----:R-:W-:-:S04]  /*ec90*/  IMAD.MOV R11, RZ, RZ, -R3 ;  /* 0x000000ffff0b7224 */ /* 0x001fc800078e0a03 */
[----:B------:R-:W-:-:S04]  /*eca0*/  IMAD R11, R11, R4, RZ ;  /* 0x000000040b0b7224 */ /* 0x000fc800078e02ff */
[----:B------:R-:W-:Y:S01]  /*ecb0*/  IMAD.HI.U32 R2, R3, R11, R2 ;  /* 0x0000000b03027227 */ /* 0x000fe200078e0002 */
[----:B------:R-:W-:-:S04]  /*ecc0*/  LOP3.LUT R3, R5, R0, RZ, 0x3c, !PT ;  /* 0x0000000005037212 */ /* 0x000fc800078e3cff */
[----:B------:R-:W-:-:S13]  /*ecd0*/  ISETP.GE.AND P2, PT, R3, RZ, PT ;  /* 0x000000ff0300720c */ /* 0x000fda0003f46270 */
        /* <DEDUP_REMOVED lines=17> */
[C---:B------:R-:W-:Y:S02]  /*edf0*/  IMAD R6, R7.reuse, R3, R6 ;  /* 0x0000000307067224 */ /* 0x040fe400078e0206 */
[----:B------:R-:W-:Y:S02]  /*ee00*/  IMAD R7, R7, 0x1000000, R2 ;  /* 0x0100000007077824 */ /* 0x000fe400078e0202 */
[----:B------:R-:W-:Y:S02]  /*ee10*/  IMAD.IADD R2, R5, 0x1, -R0 ;  /* 0x0000000105027824 */ /* 0x000fe400078e0a00 */
[----:B------:R-:W-:-:S05]  /*ee20*/  IMAD R0, R6, 0x10000, R7 ;  /* 0x0001000006007824 */ /* 0x000fca00078e0207 */
[----:B------:R1:W-:Y:S04]  /*ee30*/  STL [R1+0x8], R0 ;  /* 0x0000080001007387 */ /* 0x0003e80000100800 */
[----:B------:R1:W-:Y:S01]  /*ee40*/  STL [R1+0x4], R2 ;  /* 0x0000040201007387 */ /* 0x0003e20000100800 */
[----:B------:R-:W-:Y:S05]  /*ee50*/  BRA `(.L_x_9048) ;  /* 0x0000000000107947 */ /* 0x000fea0003800000 */
.L_x_9045:
[----:B------:R0:W-:Y:S01]  /*ee60*/  STL [R1], R4 ;  /* 0x0000000401007387 */ /* 0x0001e20000100800 */
[----:B------:R-:W-:-:S03]  /*ee70*/  ULDC UR43, c[0x0][0xc3c] ;  /* 0x00030f00002b7ab9 */ /* 0x000fc60000000800 */
[----:B------:R0:W-:Y:S04]  /*ee80*/  STL [R1+0x4], RZ ;  /* 0x000004ff01007387 */ /* 0x0001e80000100800 */
[----:B------:R0:W-:Y:S02]  /*ee90*/  STL [R1+0x8], RZ ;  /* 0x000008ff01007387 */ /* 0x0001e40000100800 */
.L_x_9048:
[----:B------:R-:W2:Y:S04]  /*eea0*/  LDL R3, [R1+0x4] ;  /* 0x0000040001037983 */ /* 0x000ea80000100800 */
[----:B-1----:R-:W3:Y:S04]  /*eeb0*/  LDL R2, [R1+0x8] ;  /* 0x0000080001027983 */ /* 0x002ee80000100800 */
[----:B0-----:R-:W4:Y:S01]  /*eec0*/  LDL R4, [R1] ;  /* 0x0000000001047983 */ /* 0x001f220000100800 */
        /* <DEDUP_REMOVED lines=13> */
.L_x_9043:
[----:B------:R-:W-:Y:S02]  /*efa0*/  ULDC UR4, c[0x0][0xc3c] ;  /* 0x00030f0000047ab9 */ /* 0x000fe40000000800 */
[----:B------:R-:W-:-:S06]  /*efb0*/  UISETP.GE.AND UP0, UPT, UR43, UR4, UPT ;  /* 0x000000042b00728c */ /* 0x000fcc000bf06270 */
[----:B------:R-:W-:-:S13]  /*efc0*/  PLOP3.LUT P0, PT, PT, PT, UP0, 0x80, 0x0 ;  /* 0x000000000000781c */ /* 0x000fda0003f0f008 */
[----:B------:R-:W-:Y:S05]  /*efd0*/  @!P0 BRA `(.L_x_9049) ;  /* 0xffffffb800488947 */ /* 0x000fea000383ffff */
.L_x_8977:
[----:B------:R-:W3:Y:S01]  /*efe0*/  LDL.LU R0, [R1+0x18] ;  /* 0x0000180001007983 */ /* 0x000ee20000300800 */
[----:B------:R-:W-:Y:S01]  /*eff0*/  BSSY B0, `(.L_x_9050) ;  /* 0x000000b000007945 */ /* 0x000fe20003800000 */
[----:B-12---:R-:W1:Y:S01]  /*f000*/  S2R R5, SR_CgaCtaId ;  /* 0x0000000000057919 */ /* 0x006e620000008800 */
[----:B---3--:R-:W-:-:S05]  /*f010*/  VIADD R0, R0, 0x1 ;  /* 0x0000000100007836 */ /* 0x008fca0000000000 */
[----:B------:R-:W-:-:S04]  /*f020*/  LEA.HI R2, R0, R0, RZ, 0x1 ;  /* 0x0000000000027211 */ /* 0x000fc800078f08ff */
[----:B0-----:R-:W-:Y:S02]  /*f030*/  LOP3.LUT R3, R2, 0xfffffffe, RZ, 0xc0, !PT ;  /* 0xfffffffe02037812 */ /* 0x001fe400078ec0ff */
[----:B------:R-:W-:-:S03]  /*f040*/  MOV R2, 0x400 ;  /* 0x0000040000027802 */ /* 0x000fc60000000f00 */
[----:B------:R-:W-:Y:S01]  /*f050*/  IMAD.IADD R0, R0, 0x1, -R3 ;  /* 0x0000000100007824 */ /* 0x000fe200078e0a03 */
[----:B-1----:R-:W-:-:S04]  /*f060*/  LEA R7, R5, R2, 0x18 ;  /* 0x0000000205077211 */ /* 0x002fc800078ec0ff */
[----:B------:R-:W-:-:S04]  /*f070*/  SHF.L.U32 R0, R0, 0x1f, RZ ;  /* 0x0000001f00007819 */ /* 0x000fc800000006ff */
[----:B------:R-:W0:Y:S02]  /*f080*/  SYNCS.PHASECHK.TRANS64.TRYWAIT P0, [R7+URZ+0x19c20], R0 ;  /* 0x019c2000070075a7 */ /* 0x000e24000800017f */
[----:B0-----:R-:W-:Y:S05]  /*f090*/  @!P0 BRA `(.L_x_9051) ;  /* 0x0000000c002c8947 */ /* 0x001fea0003800000 */
.L_x_9088:
[----:B------:R-:W-:Y:S05]  /*f0a0*/  BSYNC B0 ;  /* 0x0000000000007941 */ /* 0x000fea0003800000 */
.L_x_9050:
[----:B------:R-:W-:-:S03]  /*f0b0*/  UMOV UR4, 0xffffffff ;  /* 0xffffffff00047882 */ /* 0x000fc60000000000 */
[----:B------:R-:W-:Y:S05]  /*f0c0*/  BRA.DIV UR4, `(.L_x_9052) ;  /* 0x0000000e04347947 */ /* 0x000fea000b800000 */
[----:B0-----:R-:W0:Y:S02]  /*f0d0*/  S2R R0, SR_TID.X ;  /* 0x0000000000007919 */ /* 0x001e240000002100 */
[----:B0-----:R-:W-:-:S04]  /*f0e0*/  SHF.R.U32.HI R0, RZ, 0x5, R0 ;  /* 0x00000005ff007819 */ /* 0x001fc80000011600 */
[----:B------:R-:W-:-:S05]  /*f0f0*/  LOP3.LUT R0, R0, 0x3, RZ, 0xc0, !PT ;  /* 0x0000000300007812 */ /* 0x000fca00078ec0ff */
[----:B------:R0:W1:Y:S02]  /*f100*/  SHFL.IDX PT, R14, R0, RZ, 0x1f ;  /* 0x00001fff000e7589 */ /* 0x00006400000e0000 */
.L_x_9091:
[----:B-1----:R-:W-:Y:S01]  /*f110*/  ISETP.NE.AND P0, PT, R14, RZ, PT ;  /* 0x000000ff0e00720c */ /* 0x002fe20003f05270 */
[----:B------:R-:W-:-:S12]  /*f120*/  BSSY B0, `(.L_x_9053) ;  /* 0x000002b000007945 */ /* 0x000fd80003800000 */
[----:B------:R-:W-:Y:S05]  /*f130*/  @P0 BRA `(.L_x_9054) ;  /* 0x0000000000a40947 */ /* 0x000fea0003800000 */
[----:B------:R-:W-:-:S03]  /*f140*/  UMOV UR4, 0xffffffff ;  /* 0xffffffff00047882 */ /* 0x000fc60000000000 */
[----:B------:R-:W-:Y:S05]  /*f150*/  BRA.DIV UR4, `(.L_x_9055) ;  /* 0x0000000e04447947 */ /* 0x000fea000b800000 */
[----:B------:R-:W-:-:S13]  /*f160*/  ELECT P6, URZ, PT ;  /* 0x00000000003f782f */ /* 0x000fda00038c0000 */
.L_x_9094:
[----:B------:R-:W-:Y:S05]  /*f170*/  @!P6 BRA `(.L_x_9054) ;  /* 0x000000000094e947 */ /* 0x000fea0003800000 */
[----:B------:R-:W-:-:S06]  /*f180*/  ULOP3.LUT UR4, UR40, 0x2, URZ, 0xfc, !UPT ;  /* 0x0000000228047892 */ /* 0x000fcc000f8efc3f */
[----:B0-----:R-:W-:-:S05]  /*f190*/  IMAD.U32 R0, RZ, RZ, UR4 ;  /* 0x00000004ff007e24 */ /* 0x001fca000f8e00ff */
[----:B------:R-:W-:-:S13]  /*f1a0*/  ISETP.NE.AND P0, PT, R0, 0x3, PT ;  /* 0x000000030000780c */ /* 0x000fda0003f05270 */
[----:B------:R-:W-:Y:S05]  /*f1b0*/  @!P0 BRA `(.L_x_9056) ;  /* 0x0000000000048947 */ /* 0x000fea0003800000 */
[----:B------:R-:W-:Y:S01]  /*f1c0*/  BPT.TRAP 0x1 ;  /* 0x000000040000795c */ /* 0x000fe20000300000 */
.L_x_9056:
        /* <DEDUP_REMOVED lines=12> */
.L_x_9095:
[----:B------:R-:W1:Y:S02]  /*f290*/  SYNCS.PHASECHK.TRANS64.TRYWAIT P1, [R3+URZ], R0 ;  /* 0x00000000030075a7 */ /* 0x000e64000802017f */
[----:B-1----:R-:W-:Y:S05]  /*f2a0*/  @!P1 BRA `(.L_x_9058) ;  /* 0x0000000c00249947 */ /* 0x002fea0003800000 */
.L_x_9096:
[----:B------:R-:W-:Y:S05]  /*f2b0*/  @!P0 BRA `(.L_x_9059) ;  /* 0x0000000000048947 */ /* 0x000fea0003800000 */
[----:B------:R-:W-:Y:S01]  /*f2c0*/  BPT.TRAP 0x1 ;  /* 0x000000040000795c */ /* 0x000fe20000300000 */
.L_x_9059:
[----:B-1----:R-:W-:-:S04]  /*f2d0*/  IMAD R3, R18, 0x8, R7 ;  /* 0x0000000812037824 */ /* 0x002fc800078e0207 */
[----:B------:R-:W1:Y:S02]  /*f2e0*/  SYNCS.PHASECHK.TRANS64.TRYWAIT P1, [R3+URZ+0x19c60], R4 ;  /* 0x019c6004030075a7 */ /* 0x000e64000802017f */
[----:B-1----:R-:W-:Y:S05]  /*f2f0*/  @!P1 BRA `(.L_x_9060) ;  /* 0x0000000c00249947 */ /* 0x002fea0003800000 */
.L_x_9097:
[----:B------:R-:W-:Y:S05]  /*f300*/  @!P0 BRA `(.L_x_9061) ;  /* 0x0000000000048947 */ /* 0x000fea0003800000 */
[----:B------:R-:W-:Y:S01]  /*f310*/  BPT.TRAP 0x1 ;  /* 0x000000040000795c */ /* 0x000fe20000300000 */
.L_x_9061:
[----:B0-----:R-:W-:-:S04]  /*f320*/  IMAD R5, R6, 0x8, R7 ;  /* 0x0000000806057824 */ /* 0x001fc800078e0207 */
[----:B------:R-:W0:Y:S02]  /*f330*/  SYNCS.PHASECHK.TRANS64.TRYWAIT P1, [R5+URZ+0x19c60], R0 ;  /* 0x019c6000050075a7 */ /* 0x000e24000802017f */
[----:B0-----:R-:W-:Y:S05]  /*f340*/  @!P1 BRA `(.L_x_9062) ;  /* 0x0000000c00249947 */ /* 0x001fea0003800000 */
.L_x_9098:
[----:B------:R-:W-:Y:S05]  /*f350*/  @!P0 BRA `(.L_x_9063) ;  /* 0x0000000000048947 */ /* 0x000fea0003800000 */
[----:B------:R-:W-:Y:S01]  /*f360*/  BPT.TRAP 0x1 ;  /* 0x000000040000795c */ /* 0x000fe20000300000 */
.L_x_9063:
[----:B------:R-:W2:Y:S02]  /*f370*/  SYNCS.PHASECHK.TRANS64.TRYWAIT P0, [R3+URZ+0x19c80], R4 ;  /* 0x019c8004030075a7 */ /* 0x000ea4000800017f */
[----:B--2---:R-:W-:Y:S05]  /*f380*/  @!P0 BRA `(.L_x_9064) ;  /* 0x0000000c00288947 */ /* 0x004fea0003800000 */
.L_x_9065:
[----:B---3--:R3:W4:Y:S02]  /*f390*/  SYNCS.PHASECHK.TRANS64.TRYWAIT P0, [R5+URZ+0x19c80], R0 ;  /* 0x019c8000050075a7 */ /* 0x008724000800017f */
[----:B----4-:R-:W-:Y:S05]  /*f3a0*/  @!P0 NANOSLEEP.SYNCS 0x989680 ;  /* 0x009896800000895d */ /* 0x010fea0003900000 */
[----:B------:R-:W4:Y:S02]  /*f3b0*/  @!P0 SYNCS.PHASECHK.TRANS64 P0, [R5+URZ+0x19c80], R0 ;  /* 0x019c8000050085a7 */ /* 0x000f24000800007f */
[----:B----4-:R-:W-:Y:S05]  /*f3c0*/  @!P0 BRA `(.L_x_9065) ;  /* 0xfffffffc00f08947 */ /* 0x010fea000383ffff */
.L_x_9054:
[----:B------:R-:W-:Y:S05]  /*f3d0*/  BSYNC B0 ;  /* 0x0000000000007941 */ /* 0x000fea0003800000 */
.L_x_9053:
[----:B------:R-:W-:Y:S05]  /*f3e0*/  EXIT ;  /* 0x000000000000794d */ /* 0x000fea0003800000 */
.L_x_8934:
[----:B0-----:R0:W1:Y:S02]  /*f3f0*/  SYNCS.PHASECHK.TRANS64.TRYWAIT P1, [R0+URZ+0x19c00], R3 ;  /* 0x019c0003000075a7 */ /* 0x001064000802017f */
[----:B-1----:R-:W-:Y:S05]  /*f400*/  @!P1 NANOSLEEP.SYNCS 0x989680 ;  /* 0x009896800000995d */ /* 0x002fea0003900000 */
[----:B------:R-:W1:Y:S02]  /*f410*/  @!P1 SYNCS.PHASECHK.TRANS64 P1, [R0+URZ+0x19c00], R3 ;  /* 0x019c0003000095a7 */ /* 0x000e64000802007f */
[----:B-1----:R-:W-:Y:S05]  /*f420*/  @!P1 BRA `(.L_x_8934) ;  /* 0xfffffffc00f09947 */ /* 0x002fea000383ffff */
[----:B------:R-:W-:Y:S05]  /*f430*/  BRA `(.L_x_9066) ;  /* 0xffffff2800607947 */ /* 0x000fea000383ffff */
.L_x_8938:
[----:B--2---:R2:W3:Y:S02]  /*f440*/  SYNCS.PHASECHK.TRANS64.TRYWAIT P1, [R5+URZ+0x19c30], R4 ;  /* 0x019c3004050075a7 */ /* 0x0044e4000802017f */
[----:B---3--:R-:W-:Y:S05]  /*f450*/  @!P1 NANOSLEEP.SYNCS 0x989680 ;  /* 0x009896800000995d */ /* 0x008fea0003900000 */
[----:B------:R-:W3:Y:S02]  /*f460*/  @!P1 SYNCS.PHASECHK.TRANS64 P1, [R5+URZ+0x19c30], R4 ;  /* 0x019c3004050095a7 */ /* 0x000ee4000802007f */
[----:B---3--:R-:W-:Y:S05]  /*f470*/  @!P1 BRA `(.L_x_8938) ;  /* 0xfffffffc00f09947 */ /* 0x008fea000383ffff */
[----:B------:R-:W-:Y:S05]  /*f480*/  BRA `(.L_x_8937) ;  /* 0xffffff2800987947 */ /* 0x000fea000383ffff */
.L_x_8943:
[----:B-1----:R1:W2:Y:S02]  /*f490*/  SYNCS.PHASECHK.TRANS64.TRYWAIT P1, [R9+URZ+0x19c30], R4 ;  /* 0x019c3004090075a7 */ /* 0x0022a4000802017f */
[----:B--2---:R-:W-:Y:S05]  /*f4a0*/  @!P1 NANOSLEEP.SYNCS 0x989680 ;  /* 0x009896800000995d */ /* 0x004fea0003900000 */
[----:B------:R-:W2:Y:S02]  /*f4b0*/  @!P1 SYNCS.PHASECHK.TRANS64 P1, [R9+URZ+0x19c30], R4 ;  /* 0x019c3004090095a7 */ /* 0x000ea4000802007f */
[----:B--2---:R-:W-:Y:S05]  /*f4c0*/  @!P1 BRA `(.L_x_8943) ;  /* 0xfffffffc00f09947 */ /* 0x004fea000383ffff */
[----:B------:R-:W-:Y:S05]  /*f4d0*/  BRA `(.L_x_8942) ;  /* 0xffffff4c00047947 */ /* 0x000fea000383ffff */
.L_x_8947:
[----:B---3--:R3:W4:Y:S02]  /*f4e0*/  SYNCS.PHASECHK.TRANS64.TRYWAIT P1, [R10+URZ+0x19c50], R3 ;  /* 0x019c50030a0075a7 */ /* 0x008724000802017f */
[----:B----4-:R-:W-:Y:S05]  /*f4f0*/  @!P1 NANOSLEEP.SYNCS 0x989680 ;  /* 0x009896800000995d */ /* 0x010fea0003900000 */
[----:B------:R-:W4:Y:S02]  /*f500*/  @!P1 SYNCS.PHASECHK.TRANS64 P1, [R10+URZ+0x19c50], R3 ;  /* 0x019c50030a0095a7 */ /* 0x000f24000802007f */
[----:B----4-:R-:W-:Y:S05]  /*f510*/  @!P1 BRA `(.L_x_8947) ;  /* 0xfffffffc00f09947 */ /* 0x010fea000383ffff */
[----:B------:R-:W-:Y:S05]  /*f520*/  BRA `(.L_x_8946) ;  /* 0xffffff4c005c7947 */ /* 0x000fea000383ffff */
.L_x_8953:
[----:B-1----:R1:W2:Y:S02]  /*f530*/  SYNCS.PHASECHK.TRANS64.TRYWAIT P1, [R7+URZ+0x19c50], R8 ;  /* 0x019c5008070075a7 */ /* 0x0022a4000802017f */
[----:B--2---:R-:W-:Y:S05]  /*f540*/  @!P1 NANOSLEEP.SYNCS 0x989680 ;  /* 0x009896800000995d */ /* 0x004fea0003900000 */
[----:B------:R-:W2:Y:S02]  /*f550*/  @!P1 SYNCS.PHASECHK.TRANS64 P1, [R7+URZ+0x19c50], R8 ;  /* 0x019c5008070095a7 */ /* 0x000ea4000802007f */
[----:B--2---:R-:W-:Y:S05]  /*f560*/  @!P1 BRA `(.L_x_8953) ;  /* 0xfffffffc00f09947 */ /* 0x004fea000383ffff */
[----:B------:R-:W-:Y:S05]  /*f570*/  BRA `(.L_x_8952) ;  /* 0xffffff6400b47947 */ /* 0x000fea000383ffff */
.L_x_8993:
[----:B------:R-:W-:Y:S02]  /*f580*/  IMAD.MOV.U32 R13, RZ, RZ, R20 ;  /* 0x000000ffff0d7224 */ /* 0x000fe400078e0014 */
[----:B------:R-:W-:Y:S02]  /*f590*/  IMAD.MOV.U32 R12, RZ, RZ, RZ ;  /* 0x000000ffff0c7224 */ /* 0x000fe400078e00ff */
[----:B------:R-:W-:Y:S02]  /*f5a0*/  IMAD.MOV.U32 R11, RZ, RZ, 0x1f ;  /* 0x0000001fff0b7424 */ /* 0x000fe400078e00ff */
[----:B------:R-:W-:-:S07]  /*f5b0*/  IMAD.MOV.U32 R15, RZ, RZ, -0x1 ;  /* 0xffffffffff0f7424 */ /* 0x000fce00078e00ff */
[----:B------:R-:W-:Y:S05]  /*f5c0*/  WARPSYNC.COLLECTIVE R15, `(.L_x_9067) ;  /* 0x000000000f087348 */ /* 0x000fea0003c00000 */
[----:B------:R0:W1:Y:S02]  /*f5d0*/  SHFL.IDX P6, R14, R13, R12, R11 ;  /* 0x0000000c0d0e7389 */ /* 0x00006400000c000b */
[----:B01----:R-:W-:Y:S01]  /*f5e0*/  ENDCOLLECTIVE ;  /* 0x000000000000791b */ /* 0x003fe20003800000 */
.L_x_9067:
[----:B------:R-:W-:Y:S05]  /*f5f0*/  BRA `(.L_x_9068) ;  /* 0xffffffc000c87947 */ /* 0x000fea000383ffff */
.L_x_8995:
[----:B------:R-:W-:Y:S01]  /*f600*/  BSSY B0, `(.L_x_9069) ;  /* 0x0000006000007945 */ /* 0x000fe20003800000 */
[----:B------:R-:W-:-:S07]  /*f610*/  IMAD.MOV.U32 R15, RZ, RZ, -0x1 ;  /* 0xffffffffff0f7424 */ /* 0x000fce00078e00ff */
[----:B0-----:R-:W-:Y:S05]  /*f620*/  WARPSYNC.COLLECTIVE R15, `(.L_x_9070) ;  /* 0x000000000f0c7348 */ /* 0x001fea0003c00000 */
[----:B------:R-:W-:Y:S02]  /*f630*/  ELECT P6, UR62, PT ;  /* 0x00000000003e782f */ /* 0x000fe400038c0000 */
[----:B------:R-:W-:Y:S01]  /*f640*/  MOV R14, UR62 ;  /* 0x0000003e000e7c02 */ /* 0x000fe20008000f00 */
[----:B0-----:R-:W-:Y:S10]  /*f650*/  ENDCOLLECTIVE ;  /* 0x000000000000791b */ /* 0x001ff40003800000 */
.L_x_9070:
[----:B------:R-:W-:Y:S05]  /*f660*/  BSYNC B0 ;  /* 0x0000000000007941 */ /* 0x000fea0003800000 */
.L_x_9069:
[----:B------:R-:W-:Y:S05]  /*f670*/  BRA `(.L_x_9071) ;  /* 0xffffffc000d87947 */ /* 0x000fea000383ffff */
.L_x_8997:
[----:B-1----:R1:W2:Y:S02]  /*f680*/  SYNCS.PHASECHK.TRANS64.TRYWAIT P0, [R4+URZ+0x19c80], R3 ;  /* 0x019c8003040075a7 */ /* 0x0022a4000800017f */
[----:B--2---:R-:W-:Y:S05]  /*f690*/  @!P0 NANOSLEEP.SYNCS 0x989680 ;  /* 0x009896800000895d */ /* 0x004fea0003900000 */
[----:B------:R-:W2:Y:S02]  /*f6a0*/  @!P0 SYNCS.PHASECHK.TRANS64 P0, [R4+URZ+0x19c80], R3 ;  /* 0x019c8003040085a7 */ /* 0x000ea4000800007f */
[----:B--2---:R-:W-:Y:S05]  /*f6b0*/  @!P0 BRA `(.L_x_8997) ;  /* 0xfffffffc00f08947 */ /* 0x004fea000383ffff */
[----:B------:R-:W-:Y:S05]  /*f6c0*/  BRA `(.L_x_9072) ;  /* 0xffffffc400347947 */ /* 0x000fea000383ffff */
.L_x_8999:
[----:B--2---:R2:W3:Y:S02]  /*f6d0*/  SYNCS.PHASECHK.TRANS64.TRYWAIT P0, [R4+URZ+0x19c40], R3 ;  /* 0x019c4003040075a7 */ /* 0x0044e4000800017f */
[----:B---3--:R-:W-:Y:S05]  /*f6e0*/  @!P0 NANOSLEEP.SYNCS 0x989680 ;  /* 0x009896800000895d */ /* 0x008fea0003900000 */
[----:B------:R-:W3:Y:S02]  /*f6f0*/  @!P0 SYNCS.PHASECHK.TRANS64 P0, [R4+URZ+0x19c40], R3 ;  /* 0x019c4003040085a7 */ /* 0x000ee4000800007f */
[----:B---3--:R-:W-:Y:S05]  /*f700*/  @!P0 BRA `(.L_x_8999) ;  /* 0xfffffffc00f08947 */ /* 0x008fea000383ffff */
[----:B------:R-:W-:Y:S05]  /*f710*/  BRA `(.L_x_9073) ;  /* 0xffffffc400b87947 */ /* 0x000fea000383ffff */
.L_x_9003:
[----:B------:R-:W2:Y:S01]  /*f720*/  LDL.LU R11, [R1+0xc] ;  /* 0x00000c00010b7983 */ /* 0x000ea20000300800 */
[----:B------:R-:W-:Y:S01]  /*f730*/  IMAD.MOV.U32 R13, RZ, RZ, R0 ;  /* 0x000000ffff0d7224 */ /* 0x000fe200078e0000 */
[----:B------:R-:W-:Y:S01]  /*f740*/  LOP3.LUT R5, R5, 0x7f, RZ, 0xc0, !PT ;  /* 0x0000007f05057812 */ /* 0x000fe200078ec0ff */
[----:B------:R-:W-:Y:S02]  /*f750*/  IMAD.MOV.U32 R12, RZ, RZ, RZ ;  /* 0x000000ffff0c7224 */ /* 0x000fe400078e00ff */
[----:B------:R-:W-:Y:S01]  /*f760*/  IMAD.MOV.U32 R15, RZ, RZ, -0x1 ;  /* 0xffffffffff0f7424 */ /* 0x000fe200078e00ff */
[----:B------:R-:W-:-:S05]  /*f770*/  SHF.R.U32.HI R5, RZ, 0x1, R5 ;  /* 0x00000001ff057819 */ /* 0x000fca0000011605 */
[----:B------:R-:W-:Y:S02]  /*f780*/  IMAD R5, R21, 0xc0, R5 ;  /* 0x000000c015057824 */ /* 0x000fe400078e0205 */
[----:B--2---:R-:W-:Y:S02]  /*f790*/  IMAD R4, R11, R9, RZ ;  /* 0x000000090b047224 */ /* 0x004fe400078e02ff */
[----:B------:R-:W-:-:S03]  /*f7a0*/  IMAD.MOV.U32 R11, RZ, RZ, 0x1e1f ;  /* 0x00001e1fff0b7424 */ /* 0x000fc600078e00ff */
[----:B------:R-:W-:-:S13]  /*f7b0*/  ISETP.GE.AND P4, PT, R5, R4, PT ;  /* 0x000000040500720c */ /* 0x000fda0003f86270 */
[----:B-----5:R-:W-:Y:S05]  /*f7c0*/  WARPSYNC.COLLECTIVE R15, `(.L_x_9074) ;  /* 0x000000000f087348 */ /* 0x020fea0003c00000 */
[----:B------:R0:W1:Y:S02]  /*f7d0*/  SHFL.IDX P6, R14, R13, R12, R11 ;  /* 0x0000000c0d0e7389 */ /* 0x00006400000c000b */
[----:B01---5:R-:W-:Y:S01]  /*f7e0*/  ENDCOLLECTIVE ;  /* 0x000000000000791b */ /* 0x023fe20003800000 */
.L_x_9074:
[----:B------:R-:W-:Y:S02]  /*f7f0*/  IMAD.MOV.U32 R13, RZ, RZ, R6 ;  /* 0x000000ffff0d7224 */ /* 0x000fe400078e0006 */
[----:B------:R-:W-:-:S07]  /*f800*/  IMAD.MOV.U32 R2, RZ, RZ, R14 ;  /* 0x000000ffff027224 */ /* 0x000fce00078e000e */
[----:B------:R-:W-:Y:S05]  /*f810*/  WARPSYNC.COLLECTIVE R15, `(.L_x_9075) ;  /* 0x000000000f087348 */ /* 0x000fea0003c00000 */
[----:B------:R0:W1:Y:S02]  /*f820*/  SHFL.IDX P6, R14, R13, R12, R11 ;  /* 0x0000000c0d0e7389 */ /* 0x00006400000c000b */
[----:B01----:R-:W-:Y:S01]  /*f830*/  ENDCOLLECTIVE ;  /* 0x000000000000791b */ /* 0x003fe20003800000 */
.L_x_9075:
[----:B------:R-:W-:Y:S02]  /*f840*/  IMAD.MOV.U32 R13, RZ, RZ, R0 ;  /* 0x000000ffff0d7224 */ /* 0x000fe400078e0000 */
[----:B------:R-:W-:Y:S02]  /*f850*/  IMAD.MOV.U32 R12, RZ, RZ, 0x1 ;  /* 0x00000001ff0c7424 */ /* 0x000fe400078e00ff */
[----:B------:R-:W-:-:S07]  /*f860*/  IMAD.MOV.U32 R3, RZ, RZ, R14 ;  /* 0x000000ffff037224 */ /* 0x000fce00078e000e */
[----:B------:R-:W-:Y:S05]  /*f870*/  WARPSYNC.COLLECTIVE R15, `(.L_x_9076) ;  /* 0x000000000f087348 */ /* 0x000fea0003c00000 */
[----:B------:R0:W1:Y:S02]  /*f880*/  SHFL.IDX P6, R14, R13, R12, R11 ;  /* 0x0000000c0d0e7389 */ /* 0x00006400000c000b */
[----:B01----:R-:W-:Y:S01]  /*f890*/  ENDCOLLECTIVE ;  /* 0x000000000000791b */ /* 0x003fe20003800000 */
.L_x_9076:
        /* <DEDUP_REMOVED lines=10> */
.L_x_9077:
[----:B------:R-:W-:Y:S01]  /*f940*/  @!PT LDS RZ, [RZ] ;  /* 0x00000000fffff984 */ /* 0x000fe20000000800 */
[----:B------:R-:W-:Y:S01]  /*f950*/  @!PT LDS RZ, [RZ] ;  /* 0x00000000fffff984 */ /* 0x000fe20000000800 */
[----:B------:R-:W-:Y:S01]  /*f960*/  @!PT LDS RZ, [RZ] ;  /* 0x00000000fffff984 */ /* 0x000fe20000000800 */
[----:B------:R0:W-:Y:S04]  /*f970*/  @!P4 LDGSTS.E.BYPASS.LTC128B.128 [R10+0xf000], desc[UR52][R2.64], !P2 ;  /* 0x0f000000020acfae */ /* 0x0001e8000d101d74 */
[----:B------:R0:W-:Y:S04]  /*f980*/  @!P4 LDGSTS.E.BYPASS.LTC128B.128 [R10+0x10800], desc[UR52][R2.64+0x20], !P1 ;  /* 0x10800020020acfae */ /* 0x0001e8000c901d74 */
[----:B------:R0:W-:Y:S01]  /*f990*/  @!P4 LDGSTS.E.BYPASS.LTC128B.128 [R10+0x12000], desc[UR52][R2.64+0x40], !P0 ;  /* 0x12000040020acfae */ /* 0x0001e2000c101d74 */
[----:B------:R-:W-:Y:S02]  /*f9a0*/  IMAD.MOV.U32 R13, RZ, RZ, R7 ;  /* 0x000000ffff0d7224 */ /* 0x000fe400078e0007 */
[----:B------:R-:W-:-:S02]  /*f9b0*/  IMAD.MOV.U32 R12, RZ, RZ, RZ ;  /* 0x000000ffff0c7224 */ /* 0x000fc400078e00ff */
[----:B------:R-:W-:-:S07]  /*f9c0*/  IMAD.MOV.U32 R6, RZ, RZ, R14 ;  /* 0x000000ffff067224 */ /* 0x000fce00078e000e */
[----:B0-----:R-:W-:Y:S05]  /*f9d0*/  WARPSYNC.COLLECTIVE R15, `(.L_x_9078) ;  /* 0x000000000f087348 */ /* 0x001fea0003c00000 */
[----:B------:R1:W2:Y:S02]  /*f9e0*/  SHFL.IDX P6, R14, R13, R12, R11 ;  /* 0x0000000c0d0e7389 */ /* 0x0002a400000c000b */
[----:B012---:R-:W-:Y:S01]  /*f9f0*/  ENDCOLLECTIVE ;  /* 0x000000000000791b */ /* 0x007fe20003800000 */
.L_x_9078:
[----:B------:R-:W-:-:S05]  /*fa00*/  VIADD R3, R5, 0x40 ;  /* 0x0000004005037836 */ /* 0x000fca0000000000 */
[----:B------:R-:W-:Y:S01]  /*fa10*/  ISETP.GE.AND P4, PT, R3, R4, PT ;  /* 0x000000040300720c */ /* 0x000fe20003f86270 */
[----:B------:R-:W-:-:S12]  /*fa20*/  IMAD.MOV.U32 R13, RZ, RZ, R8 ;  /* 0x000000ffff0d7224 */ /* 0x000fd800078e0008 */
[----:B------:R-:W-:Y:S01]  /*fa30*/  @!P4 IADD3 R2, P3, R20, R6, RZ ;  /* 0x000000061402c210 */ /* 0x000fe20007f7e0ff */
[----:B------:R-:W-:-:S12]  /*fa40*/  IMAD.MOV.U32 R7, RZ, RZ, R14 ;  /* 0x000000ffff077224 */ /* 0x000fd800078e000e */
[----:B------:R-:W-:Y:S05]  /*fa50*/  WARPSYNC.COLLECTIVE R15, `(.L_x_9079) ;  /* 0x000000000f087348 */ /* 0x000fea0003c00000 */
[----:B------:R0:W1:Y:S02]  /*fa60*/  SHFL.IDX P6, R14, R13, R12, R11 ;  /* 0x0000000c0d0e7389 */ /* 0x00006400000c000b */
[----:B01----:R-:W-:Y:S01]  /*fa70*/  ENDCOLLECTIVE ;  /* 0x000000000000791b */ /* 0x003fe20003800000 */
.L_x_9079:
[----:B------:R-:W-:-:S04]  /*fa80*/  @!P4 IMAD.X R0, RZ, RZ, R0, P3 ;  /* 0x000000ffff00c224 */ /* 0x000fc800018e0600 */
[----:B------:R-:W-:-:S05]  /*fa90*/  @!P4 IMAD.MOV.U32 R3, RZ, RZ, R0 ;  /* 0x000000ffff03c224 */ /* 0x000fca00078e0000 */
[----:B------:R-:W-:Y:S01]  /*faa0*/  @!PT LDS RZ, [RZ] ;  /* 0x00000000fffff984 */ /* 0x000fe20000000800 */
[----:B------:R-:W-:Y:S01]  /*fab0*/  @!PT LDS RZ, [RZ] ;  /* 0x00000000fffff984 */ /* 0x000fe20000000800 */
[----:B------:R-:W-:Y:S01]  /*fac0*/  @!PT LDS RZ, [RZ] ;  /* 0x00000000fffff984 */ /* 0x000fe20000000800 */
[----:B------:R-:W-:Y:S04]  /*fad0*/  @!P4 LDGSTS.E.BYPASS.LTC128B.128 [R10+0xf800], desc[UR52][R2.64], !P2 ;  /* 0x0f800000020acfae */ /* 0x000fe8000d101d74 */
[----:B------:R-:W-:Y:S04]  /*fae0*/  @!P4 LDGSTS.E.BYPASS.LTC128B.128 [R10+0x11000], desc[UR52][R2.64+0x20], !P1 ;  /* 0x11000020020acfae */ /* 0x000fe8000c901d74 */
[----:B------:R0:W-:Y:S02]  /*faf0*/  @!P4 LDGSTS.E.BYPASS.LTC128B.128 [R10+0x12800], desc[UR52][R2.64+0x40], !P0 ;  /* 0x12800040020acfae */ /* 0x0001e4000c101d74 */
[----:B0-----:R-:W-:Y:S01]  /*fb00*/  IMAD.MOV.U32 R2, RZ, RZ, R14 ;  /* 0x000000ffff027224 */ /* 0x001fe200078e000e */
[----:B------:R-:W-:Y:S06]  /*fb10*/  BRA `(.L_x_9080) ;  /* 0xffffffcc00847947 */ /* 0x000fec000383ffff */
.L_x_9008:
[----:B-1----:R1:W2:Y:S02]  /*fb20*/  SYNCS.PHASECHK.TRANS64.TRYWAIT P0, [R16+URZ+0x19c20], R3 ;  /* 0x019c2003100075a7 */ /* 0x0022a4000800017f */
[----:B--2---:R-:W-:Y:S05]  /*fb30*/  @!P0 NANOSLEEP.SYNCS 0x989680 ;  /* 0x009896800000895d */ /* 0x004fea0003900000 */
[----:B------:R-:W2:Y:S02]  /*fb40*/  @!P0 SYNCS.PHASECHK.TRANS64 P0, [R16+URZ+0x19c20], R3 ;  /* 0x019c2003100085a7 */ /* 0x000ea4000800007f */
[----:B--2---:R-:W-:Y:S05]  /*fb50*/  @!P0 BRA `(.L_x_9008) ;  /* 0xfffffffc00f08947 */ /* 0x004fea000383ffff */
[----:B------:R-:W-:Y:S05]  /*fb60*/  BRA `(.L_x_9081) ;  /* 0xffffffd000007947 */ /* 0x000fea000383ffff */
.L_x_9014:
[----:B0-----:R0:W1:Y:S02]  /*fb70*/  SYNCS.PHASECHK.TRANS64.TRYWAIT P0, [R6+URZ+0x19c80], R4 ;  /* 0x019c8004060075a7 */ /* 0x001064000800017f */
[----:B-1----:R-:W-:Y:S05]  /*fb80*/  @!P0 NANOSLEEP.SYNCS 0x989680 ;  /* 0x009896800000895d */ /* 0x002fea0003900000 */
[----:B------:R-:W1:Y:S02]  /*fb90*/  @!P0 SYNCS.PHASECHK.TRANS64 P0, [R6+URZ+0x19c80], R4 ;  /* 0x019c8004060085a7 */ /* 0x000e64000800007f */
[----:B-1----:R-:W-:Y:S05]  /*fba0*/  @!P0 BRA `(.L_x_9014) ;  /* 0xfffffffc00f08947 */ /* 0x002fea000383ffff */
[----:B------:R-:W-:Y:S05]  /*fbb0*/  BRA `(.L_x_9082) ;  /* 0xffffffd0009c7947 */ /* 0x000fea000383ffff */
.L_x_9021:
[----:B-1----:R1:W2:Y:S02]  /*fbc0*/  SYNCS.PHASECHK.TRANS64.TRYWAIT P0, [R6+URZ+0x19c40], R4 ;  /* 0x019c4004060075a7 */ /* 0x0022a4000800017f */
[----:B--2---:R-:W-:Y:S05]  /*fbd0*/  @!P0 NANOSLEEP.SYNCS 0x989680 ;  /* 0x009896800000895d */ /* 0x004fea0003900000 */
[----:B------:R-:W2:Y:S02]  /*fbe0*/  @!P0 SYNCS.PHASECHK.TRANS64 P0, [R6+URZ+0x19c40], R4 ;  /* 0x019c4004060085a7 */ /* 0x000ea4000800007f */
[----:B--2---:R-:W-:Y:S05]  /*fbf0*/  @!P0 BRA `(.L_x_9021) ;  /* 0xfffffffc00f08947 */ /* 0x004fea000383ffff */
[----:B------:R-:W-:Y:S05]  /*fc00*/  BRA `(.L_x_9083) ;  /* 0xffffffd400947947 */ /* 0x000fea000383ffff */
.L_x_9029:
[----:B0-----:R0:W1:Y:S02]  /*fc10*/  SYNCS.PHASECHK.TRANS64.TRYWAIT P0, [R3+URZ+0x19c70], R4 ;  /* 0x019c7004030075a7 */ /* 0x001064000800017f */
[----:B-1----:R-:W-:Y:S05]  /*fc20*/  @!P0 NANOSLEEP.SYNCS 0x989680 ;  /* 0x009896800000895d */ /* 0x002fea0003900000 */
[----:B------:R-:W1:Y:S02]  /*fc30*/  @!P0 SYNCS.PHASECHK.TRANS64 P0, [R3+URZ+0x19c70], R4 ;  /* 0x019c7004030085a7 */ /* 0x000e64000800007f */
[----:B-1----:R-:W-:Y:S05]  /*fc40*/  @!P0 BRA `(.L_x_9029) ;  /* 0xfffffffc00f08947 */ /* 0x002fea000383ffff */
[----:B------:R-:W-:Y:S05]  /*fc50*/  BRA `(.L_x_9084) ;  /* 0xffffffd800a87947 */ /* 0x000fea000383ffff */
.L_x_9031:
[----:B0-----:R0:W1:Y:S02]  /*fc60*/  SYNCS.PHASECHK.TRANS64.TRYWAIT P0, [R3+URZ+0x19c60], R4 ;  /* 0x019c6004030075a7 */ /* 0x001064000800017f */
[----:B-1----:R-:W-:Y:S05]  /*fc70*/  @!P0 NANOSLEEP.SYNCS 0x989680 ;  /* 0x009896800000895d */ /* 0x002fea0003900000 */
[----:B------:R-:W1:Y:S02]  /*fc80*/  @!P0 SYNCS.PHASECHK.TRANS64 P0, [R3+URZ+0x19c60], R4 ;  /* 0x019c6004030085a7 */ /* 0x000e64000800007f */
[----:B-1----:R-:W-:Y:S05]  /*fc90*/  @!P0 BRA `(.L_x_9031) ;  /* 0xfffffffc00f08947 */ /* 0x002fea000383ffff */
[----:B------:R-:W-:Y:S05]  /*fca0*/  BRA `(.L_x_9085) ;  /* 0xffffffd800b07947 */ /* 0x000fea000383ffff */
.L_x_9038:
[----:B-1----:R1:W2:Y:S02]  /*fcb0*/  SYNCS.PHASECHK.TRANS64.TRYWAIT P1, [R0+URZ+0x19c70], R3 ;  /* 0x019c7003000075a7 */ /* 0x0022a4000802017f */
[----:B--2---:R-:W-:Y:S05]  /*fcc0*/  @!P1 NANOSLEEP.SYNCS 0x989680 ;  /* 0x009896800000995d */ /* 0x004fea0003900000 */
[----:B------:R-:W2:Y:S02]  /*fcd0*/  @!P1 SYNCS.PHASECHK.TRANS64 P1, [R0+URZ+0x19c70], R3 ;  /* 0x019c7003000095a7 */ /* 0x000ea4000802007f */
[----:B--2---:R-:W-:Y:S05]  /*fce0*/  @!P1 BRA `(.L_x_9038) ;  /* 0xfffffffc00f09947 */ /* 0x004fea000383ffff */
[----:B------:R-:W-:Y:S05]  /*fcf0*/  BRA `(.L_x_9086) ;  /* 0xffffffe000507947 */ /* 0x000fea000383ffff */
.L_x_9040:
[----:B-1----:R1:W2:Y:S02]  /*fd00*/  SYNCS.PHASECHK.TRANS64.TRYWAIT P1, [R0+URZ+0x19c60], R3 ;  /* 0x019c6003000075a7 */ /* 0x0022a4000802017f */
[----:B--2---:R-:W-:Y:S05]  /*fd10*/  @!P1 NANOSLEEP.SYNCS 0x989680 ;  /* 0x009896800000995d */ /* 0x004fea0003900000 */
[----:B------:R-:W2:Y:S02]  /*fd20*/  @!P1 SYNCS.PHASECHK.TRANS64 P1, [R0+URZ+0x19c60], R3 ;  /* 0x019c6003000095a7 */ /* 0x000ea4000802007f */
[----:B--2---:R-:W-:Y:S05]  /*fd30*/  @!P1 BRA `(.L_x_9040) ;  /* 0xfffffffc00f09947 */ /* 0x004fea000383ffff */
[----:B------:R-:W-:Y:S05]  /*fd40*/  BRA `(.L_x_9087) ;  /* 0xffffffe000547947 */ /* 0x000fea000383ffff */
.L_x_9051:
[----:B0-----:R0:W1:Y:S02]  /*fd50*/  SYNCS.PHASECHK.TRANS64.TRYWAIT P0, [R7+URZ+0x19c20], R0 ;  /* 0x019c2000070075a7 */ /* 0x001064000800017f */
[----:B-1----:R-:W-:Y:S05]  /*fd60*/  @!P0 NANOSLEEP.SYNCS 0x989680 ;  /* 0x009896800000895d */ /* 0x002fea0003900000 */
[----:B------:R-:W1:Y:S02]  /*fd70*/  @!P0 SYNCS.PHASECHK.TRANS64 P0, [R7+URZ+0x19c20], R0 ;  /* 0x019c2000070085a7 */ /* 0x000e64000800007f */
[----:B-1----:R-:W-:Y:S05]  /*fd80*/  @!P0 BRA `(.L_x_9051) ;  /* 0xfffffffc00f08947 */ /* 0x002fea000383ffff */
[----:B------:R-:W-:Y:S05]  /*fd90*/  BRA `(.L_x_9088) ;  /* 0xfffffff000c07947 */ /* 0x000fea000383ffff */
.L_x_9052:
        /* <DEDUP_REMOVED lines=11> */
.L_x_9090:
[----:B------:R-:W-:Y:S05]  /*fe50*/  BSYNC B0 ;  /* 0x0000000000007941 */ /* 0x000fea0003800000 */
.L_x_9089:
[----:B------:R-:W-:Y:S05]  /*fe60*/  BRA `(.L_x_9091) ;  /* 0xfffffff000a87947 */ /* 0x000fea000383ffff */
.L_x_9055:
[----:B------:R-:W-:Y:S01]  /*fe70*/  BSSY B1, `(.L_x_9092) ;  /* 0x0000006000017945 */ /* 0x000fe20003800000 */
[----:B------:R-:W-:-:S07]  /*fe80*/  IMAD.MOV.U32 R15, RZ, RZ, -0x1 ;  /* 0xffffffffff0f7424 */ /* 0x000fce00078e00ff */
[----:B0-----:R-:W-:Y:S05]  /*fe90*/  WARPSYNC.COLLECTIVE R15, `(.L_x_9093) ;  /* 0x000000000f0c7348 */ /* 0x001fea0003c00000 */
[----:B------:R-:W-:Y:S02]  /*fea0*/  ELECT P6, UR62, PT ;  /* 0x00000000003e782f */ /* 0x000fe400038c0000 */
[----:B------:R-:W-:Y:S01]  /*feb0*/  MOV R14, UR62 ;  /* 0x0000003e000e7c02 */ /* 0x000fe20008000f00 */
[----:B0-----:R-:W-:Y:S10]  /*fec0*/  ENDCOLLECTIVE ;  /* 0x000000000000791b */ /* 0x001ff40003800000 */
.L_x_9093:
[----:B------:R-:W-:Y:S05]  /*fed0*/  BSYNC B1 ;  /* 0x0000000000017941 */ /* 0x000fea0003800000 */
.L_x_9092:
[----:B------:R-:W-:Y:S05]  /*fee0*/  BRA `(.L_x_9094) ;  /* 0xfffffff000a07947 */ /* 0x000fea000383ffff */
.L_x_9057:
[----:B0-----:R0:W1:Y:S02]  /*fef0*/  SYNCS.PHASECHK.TRANS64.TRYWAIT P1, [R5+URZ], R4 ;  /* 0x00000004050075a7 */ /* 0x001064000802017f */
[----:B-1----:R-:W-:Y:S05]  /*ff00*/  @!P1 NANOSLEEP.SYNCS 0x989680 ;  /* 0x009896800000995d */ /* 0x002fea0003900000 */
[----:B------:R-:W1:Y:S02]  /*ff10*/  @!P1 SYNCS.PHASECHK.TRANS64 P1, [R5+URZ], R4 ;  /* 0x00000004050095a7 */ /* 0x000e64000802007f */
[----:B-1----:R-:W-:Y:S05]  /*ff20*/  @!P1 BRA `(.L_x_9057) ;  /* 0xfffffffc00f09947 */ /* 0x002fea000383ffff */
[----:B------:R-:W-:Y:S05]  /*ff30*/  BRA `(.L_x_9095) ;  /* 0xfffffff000d47947 */ /* 0x000fea000383ffff */
.L_x_9058:
[----:B-1----:R1:W2:Y:S02]  /*ff40*/  SYNCS.PHASECHK.TRANS64.TRYWAIT P1, [R3+URZ], R0 ;  /* 0x00000000030075a7 */ /* 0x0022a4000802017f */
[----:B--2---:R-:W-:Y:S05]  /*ff50*/  @!P1 NANOSLEEP.SYNCS 0x989680 ;  /* 0x009896800000995d */ /* 0x004fea0003900000 */
[----:B------:R-:W2:Y:S02]  /*ff60*/  @!P1 SYNCS.PHASECHK.TRANS64 P1, [R3+URZ], R0 ;  /* 0x00000000030095a7 */ /* 0x000ea4000802007f */
[----:B--2---:R-:W-:Y:S05]  /*ff70*/  @!P1 BRA `(.L_x_9058) ;  /* 0xfffffffc00f09947 */ /* 0x004fea000383ffff */
[----:B------:R-:W-:Y:S05]  /*ff80*/  BRA `(.L_x_9096) ;  /* 0xfffffff000c87947 */ /* 0x000fea000383ffff */
.L_x_9060:
[----:B-1----:R1:W2:Y:S02]  /*ff90*/  SYNCS.PHASECHK.TRANS64.TRYWAIT P1, [R3+URZ+0x19c60], R4 ;  /* 0x019c6004030075a7 */ /* 0x0022a4000802017f */
[----:B--2---:R-:W-:Y:S05]  /*ffa0*/  @!P1 NANOSLEEP.SYNCS 0x989680 ;  /* 0x009896800000995d */ /* 0x004fea0003900000 */
[----:B------:R-:W2:Y:S02]  /*ffb0*/  @!P1 SYNCS.PHASECHK.TRANS64 P1, [R3+URZ+0x19c60], R4 ;  /* 0x019c6004030095a7 */ /* 0x000ea4000802007f */
[----:B--2---:R-:W-:Y:S05]  /*ffc0*/  @!P1 BRA `(.L_x_9060) ;  /* 0xfffffffc00f09947 */ /* 0x004fea000383ffff */
[----:B------:R-:W-:Y:S05]  /*ffd0*/  BRA `(.L_x_9097) ;  /* 0xfffffff000c87947 */ /* 0x000fea000383ffff */
.L_x_9062:
[----:B0-----:R0:W2:Y:S02]  /*ffe0*/  SYNCS.PHASECHK.TRANS64.TRYWAIT P1, [R5+URZ+0x19c60], R0 ;  /* 0x019c6000050075a7 */ /* 0x0010a4000802017f */
[----:B--2---:R-:W-:Y:S05]  /*fff0*/  @!P1 NANOSLEEP.SYNCS 0x989680 ;  /* 0x009896800000995d */ /* 0x004fea0003900000 */
[----:B------:R-:W2:Y:S02]  /*10000*/  @!P1 SYNCS.PHASECHK.TRANS64 P1, [R5+URZ+0x19c60], R0 ;  /* 0x019c6000050095a7 */ /* 0x000ea4000802007f */
[----:B--2---:R-:W-:Y:S05]  /*10010*/  @!P1 BRA `(.L_x_9062) ;  /* 0xfffffffc00f09947 */ /* 0x004fea000383ffff */
[----:B------:R-:W-:Y:S05]  /*10020*/  BRA `(.L_x_9098) ;  /* 0xfffffff000c87947 */ /* 0x000fea000383ffff */
.L_x_9064:
[----:B--2---:R2:W3:Y:S02]  /*10030*/  SYNCS.PHASECHK.TRANS64.TRYWAIT P0, [R3+URZ+0x19c80], R4 ;  /* 0x019c8004030075a7 */ /* 0x0044e4000800017f */
[----:B---3--:R-:W-:Y:S05]  /*10040*/  @!P0 NANOSLEEP.SYNCS 0x989680 ;  /* 0x009896800000895d */ /* 0x008fea0003900000 */
[----:B------:R-:W3:Y:S02]  /*10050*/  @!P0 SYNCS.PHASECHK.TRANS64 P0, [R3+URZ+0x19c80], R4 ;  /* 0x019c8004030085a7 */ /* 0x000ee4000800007f */
[----:B---3--:R-:W-:Y:S05]  /*10060*/  @!P0 BRA `(.L_x_9064) ;  /* 0xfffffffc00f08947 */ /* 0x008fea000383ffff */
[----:B------:R-:W-:Y:S05]  /*10070*/  BRA `(.L_x_9065) ;  /* 0xfffffff000c47947 */ /* 0x000fea000383ffff */
.L_x_9099:
        /* <DEDUP_REMOVED lines=16> */
.L_x_13286:


//--------------------- .text._ZN7cutlass13device_kernelIN5flash11enable_sm90INS1_16FlashAttnFwdSm90INS1_25CollectiveMainloopFwdSm90ILi2EN4cute5tupleIJNS5_1CILi1EEES8_S8_EEENS6_IJNS7_ILi192EEENS7_ILi128EEENS7_ILi96EEEEEELi96ENS_12float_e4m3_tEfNS_4arch4Sm90ELb0ELb0ELb0ELb1ELb0ELb1ELb0ELb1ELb1ELb1ELb1ELb0EEENS1_21CollectiveEpilogueFwdINS6_IJSA_SC_SB_EEES9_NS_10bfloat16_tESG_Li384ELb1ELb1ELb1ELb1EEENS1_36VarlenDynamicPersistentTileSchedulerILi192ELi128ELi384ELi128ELb1ELb1ELb1ELb0ELb1ELb1EEEEEEEEEvNT_6ParamsE --------------------------
	.section	.text._ZN7cutlass13device_kernelIN5flash11enable_sm90INS1_16FlashAttnFwdSm90INS1_25CollectiveMainloopFwdSm90ILi2EN4cute5tupleIJNS5_1CILi1EEES8_S8_EEENS6_IJNS7_ILi192EEENS7_ILi128EEENS7_ILi96EEEEEELi96ENS_12float_e4m3_tEfNS_4arch4Sm90ELb0ELb0ELb0ELb1ELb0ELb1ELb0ELb1ELb1ELb1ELb1ELb0EEENS1_21CollectiveEpilogueFwdINS6_IJSA_SC_SB_EEES9_NS_10bfloat16_tESG_Li384ELb1ELb1ELb1ELb1EEENS1_36VarlenDynamicPersistentTileSchedulerILi192ELi128ELi384ELi128ELb1ELb1ELb1ELb0ELb1ELb1EEEEEEEEEvNT_6ParamsE,"ax",@progbits
	.align	128
.text._ZN7cutlass13device_kernelIN5flash11enable_sm90INS1_16FlashAttnFwdSm90INS1_25CollectiveMainloopFwdSm90ILi2EN4cute5tupleIJNS5_1CILi1EEES8_S8_EEENS6_IJNS7_ILi192EEENS7_ILi128EEENS7_ILi96EEEEEELi96ENS_12float_e4m3_tEfNS_4arch4Sm90ELb0ELb0ELb0ELb1ELb0ELb1ELb0ELb1ELb1ELb1ELb1ELb0EEENS1_21CollectiveEpilogueFwdINS6_IJSA_SC_SB_EEES9_NS_10bfloat16_tESG_Li384ELb1ELb1ELb1ELb1EEENS1_36VarlenDynamicPersistentTileSchedulerILi192ELi128ELi384ELi128ELb1ELb1ELb1ELb0ELb1ELb1EEEEEEEEEvNT_6ParamsE:
        .type           _ZN7cutlass13device_kernelIN5flash11enable_sm90INS1_16FlashAttnFwdSm90INS1_25CollectiveMainloopFwdSm90ILi2EN4cute5tupleIJNS5_1CILi1EEES8_S8_EEENS6_IJNS7_ILi192EEENS7_ILi128EEENS7_ILi96EEEEEELi96ENS_12float_e4m3_tEfNS_4arch4Sm90ELb0ELb0ELb0ELb1ELb0ELb1ELb0ELb1ELb1ELb1ELb1ELb0EEENS1_21CollectiveEpilogueFwdINS6_IJSA_SC_SB_EEES9_NS_10bfloat16_tESG_Li384ELb1ELb1ELb1ELb1EEENS1_36VarlenDynamicPersistentTileSchedulerILi192ELi128ELi384ELi128ELb1ELb1ELb1ELb0ELb1ELb1EEEEEEEEEvNT_6ParamsE,@function
        .size           _ZN7cutlass13device_kernelIN5flash11enable_sm90INS1_16FlashAttnFwdSm90INS1_25CollectiveMainloopFwdSm90ILi2EN4cute5tupleIJNS5_1CILi1EEES8_S8_EEENS6_IJNS7_ILi192EEENS7_ILi128EEENS7_ILi96EEEEEELi96ENS_12float_e4m3_tEfNS_4arch4Sm90ELb0ELb0ELb0ELb1ELb0ELb1ELb0ELb1ELb1ELb1ELb1ELb0EEENS1_21CollectiveEpilogueFwdINS6_IJSA_SC_SB_EEES9_NS_10bfloat16_tESG_Li384ELb1ELb1ELb1ELb1EEENS1_36VarlenDynamicPersistentTileSchedulerILi192ELi128ELi384ELi128ELb1ELb1ELb1ELb0ELb1ELb1EEEEEEEEEvNT_6ParamsE,(.L_x_13287 - _ZN7cutlass13device_kernelIN5flash11enable_sm90INS1_16FlashAttnFwdSm90INS1_25CollectiveMainloopFwdSm90ILi2EN4cute5tupleIJNS5_1CILi1EEES8_S8_EEENS6_IJNS7_ILi192EEENS7_ILi128EEENS7_ILi96EEEEEELi96ENS_12float_e4m3_tEfNS_4arch4Sm90ELb0ELb0ELb0ELb1ELb0ELb1ELb0ELb1ELb1ELb1ELb1ELb0EEENS1_21CollectiveEpilogueFwdINS6_IJSA_SC_SB_EEES9_NS_10bfloat16_tESG_Li384ELb1ELb1ELb1ELb1EEENS1_36VarlenDynamicPersistentTileSchedulerILi192ELi128ELi384ELi128ELb1ELb1ELb1ELb0ELb1ELb1EEEEEEEEEvNT_6ParamsE)
        .other          _ZN7cutlass13device_kernelIN5flash11enable_sm90INS1_16FlashAttnFwdSm90INS1_25CollectiveMainloopFwdSm90ILi2EN4cute5tupleIJNS5_1CILi1EEES8_S8_EEENS6_IJNS7_ILi192EEENS7_ILi128EEENS7_ILi96EEEEEELi96ENS_12float_e4m3_tEfNS_4arch4Sm90ELb0ELb0ELb0ELb1ELb0ELb1ELb0ELb1ELb1ELb1ELb1ELb0EEENS1_21CollectiveEpilogueFwdINS6_IJSA_SC_SB_EEES9_NS_10bfloat16_tESG_Li384ELb1ELb1ELb1ELb1EEENS1_36VarlenDynamicPersistentTileSchedulerILi192ELi128ELi384ELi128ELb1ELb1ELb1ELb0ELb1ELb1EEEEEEEEEvNT_6ParamsE,@"STO_CUDA_ENTRY STV_DEFAULT"
_ZN7cutlass13device_kernelIN5flash11enable_sm90INS1_16FlashAttnFwdSm90INS1_25CollectiveMainloopFwdSm90ILi2EN4cute5tupleIJNS5_1CILi1EEES8_S8_EEENS6_IJNS7_ILi192EEENS7_ILi128EEENS7_ILi96EEEEEELi96ENS_12float_e4m3_tEfNS_4arch4Sm90ELb0ELb0ELb0ELb1ELb0ELb1ELb0ELb1ELb1ELb1ELb1ELb0EEENS1_21CollectiveEpilogueFwdINS6_IJSA_SC_SB_EEES9_NS_10bfloat16_tESG_Li384ELb1ELb1ELb1ELb1EEENS1_36VarlenDynamicPersistentTileSchedulerILi192ELi128ELi384ELi128ELb1ELb1ELb1ELb0ELb1ELb1EEEEEEEEEvNT_6ParamsE:
        /* <DEDUP_REMOVED lines=23> */
.L_x_9101:
[----:B------:R-:W-:Y:S05]  /*0170*/  BSYNC B0 ;  /* 0x0000000000007941 */ /* 0x000fea0003800000 */
.L_x_9100:
        /* <DEDUP_REMOVED lines=40> */
.L_x_9102:
        /* <DEDUP_REMOVED lines=22> */
.L_x_9103:
        /* <DEDUP_REMOVED lines=18> */
.L_x_9104:
        /* <DEDUP_REMOVED lines=22> */
.L_x_9105:
        /* <DEDUP_REMOVED lines=22> */
.L_x_9106:
        /* <DEDUP_REMOVED lines=9> */
.L_x_9109:
[----:B------:R-:W-:-:S08]  /*09d0*/  NOP ;  /* 0x0000000000007918 */ /* 0x000fd00000000000 */
[----:B------:R-:W0:Y:S02]  /*09e0*/  USETMAXREG.TRY_ALLOC.CTAPOOL UP0, 0xa0 ;  /* 0x000000a0000079c8 */ /* 0x000e240008000600 */
[----:B0-----:R-:W-:-:S13]  /*09f0*/  PLOP3.LUT P0, PT, PT, PT, UP0, 0x80, 0x0 ;  /* 0x000000000000781c */ /* 0x001fda0003f0f008 */
[----:B------:R-:W-:Y:S05]  /*0a00*/  @!P0 BRA `(.L_x_9109) ;  /* 0xfffffffc00f08947 */ /* 0x000fea000383ffff */
[----:B------:R-:W2:Y:S08]  /*0a10*/  S2UR UR4, SR_CgaCtaId ;  /* 0x00000000000479c3 */ /* 0x000eb00000008800 */
[----:B------:R-:W-:Y:S06]  /*0a20*/  BAR.ARV 0x8, 0x200 ;  /* 0x0208000000007b1d */ /* 0x000fec0000002000 */
[----:B------:R-:W-:-:S02]  /*0a30*/  MOV R16, 0x400 ;  /* 0x0000040000107802 */ /* 0x000fc40000000f00 */
[----:B------:R-:W-:Y:S01]  /*0a40*/  BAR.SYNC.DEFER_BLOCKING 0x5, 0x200 ;  /* 0x0148000000007b1d */ /* 0x000fe20000010000 */
[----:B--2---:R-:W-:-:S05]  /*0a50*/  IMAD.U32 R0, RZ, RZ, UR4 ;  /* 0x00000004ff007e24 */ /* 0x004fca000f8e00ff */
[----:B------:R-:W-:Y:S01]  /*0a60*/  ULDC UR4, c[0x0][0xc3c] ;  /* 0x00030f0000047ab9 */ /* 0x000fe20000000800 */
[----:B------:R-:W-:Y:S01]  /*0a70*/  LEA R16, R0, R16, 0x18 ;  /* 0x0000001000107211 */ /* 0x000fe200078ec0ff */
[----:B------:R-:W-:Y:S04]  /*0a80*/  STL [R1+0x24], R0 ;  /* 0x0000240001007387 */ /* 0x000fe80000100800 */
[----:B------:R-:W0:Y:S01]  /*0a90*/  LDS.128 R28, [R16+0x19cd0] ;  /* 0x019cd000101c7984 */ /* 0x000e220000000c00 */
[----:B------:R-:W-:Y:S06]  /*0aa0*/  BAR.ARV 0x4, 0x200 ;  /* 0x0108000000007b1d */ /* 0x000fec0000002000 */
[----:B0-----:R-:W-:-:S13]  /*0ab0*/  ISETP.GE.AND P0, PT, R31, UR4, PT ;  /* 0x000000041f007c0c */ /* 0x001fda000bf06270 */
[----:B------:R-:W-:Y:S05]  /*0ac0*/  @P0 BRA `(.L_x_9110) ;  /* 0x0000019c00400947 */ /* 0x000fea0003800000 */
[----:B------:R-:W0:Y:S02]  /*0ad0*/  S2R R0, SR_TID.X ;  /* 0x0000000000007919 */ /* 0x000e240000002100 */
[----:B0-----:R-:W-:-:S05]  /*0ae0*/  VIADD R21, R0, 0xffffff80 ;  /* 0xffffff8000157836 */ /* 0x001fca0000000000 */
[----:B------:R-:W-:Y:S02]  /*0af0*/  SHF.R.S32.HI R0, RZ, 0x1f, R21 ;  /* 0x0000001fff007819 */ /* 0x000fe40000011415 */
[-C--:B------:R-:W-:Y:S02]  /*0b00*/  LEA.HI R3, R21, R21.reuse, RZ, 0x1 ;  /* 0x0000001515037211 */ /* 0x080fe400078f08ff */
[CC--:B------:R-:W-:Y:S02]  /*0b10*/  LEA.HI R2, R0.reuse, R21.reuse, RZ, 0x5 ;  /* 0x0000001500027211 */ /* 0x0c0fe400078f28ff */
[----:B------:R-:W-:Y:S02]  /*0b20*/  LEA.HI R6, R0, R21, RZ, 0x4 ;  /* 0x0000001500067211 */ /* 0x000fe400078f20ff */
[----:B------:R-:W-:Y:S01]  /*0b30*/  SHF.R.S32.HI R22, RZ, 0x1, R3 ;  /* 0x00000001ff167819 */ /* 0x000fe20000011403 */
[----:B------:R-:W-:Y:S01]  /*0b40*/  IMAD.SHL.U32 R4, R2, 0x10, RZ ;  /* 0x0000001002047824 */ /* 0x000fe200078e00ff */
[----:B------:R-:W-:-:S04]  /*0b50*/  LOP3.LUT R2, R6, 0x7fffff0, RZ, 0xc0, !PT ;  /* 0x07fffff006027812 */ /* 0x000fc800078ec0ff */
[----:B------:R-:W-:Y:S01]  /*0b60*/  LOP3.LUT R5, R4, 0xfffffe00, RZ, 0xc0, !PT ;  /* 0xfffffe0004057812 */ /* 0x000fe200078ec0ff */
[----:B------:R-:W-:Y:S01]  /*0b70*/  IMAD.IADD R4, R21, 0x1, -R2 ;  /* 0x0000000115047824 */ /* 0x000fe200078e0a02 */
[----:B------:R-:W-:-:S03]  /*0b80*/  LEA.HI R2, R0, R21, RZ, 0x7 ;  /* 0x0000001500027211 */ /* 0x000fc600078f38ff */
[----:B------:R-:W-:Y:S01]  /*0b90*/  IMAD R9, R4, 0x20, R5 ;  /* 0x0000002004097824 */ /* 0x000fe200078e0205 */
[----:B------:R-:W-:Y:S02]  /*0ba0*/  SHF.R.S32.HI R5, RZ, 0x1f, R3 ;  /* 0x0000001fff057819 */ /* 0x000fe40000011403 */
[----:B------:R-:W-:Y:S02]  /*0bb0*/  LOP3.LUT R3, R3, 0xfffffffe, RZ, 0xc0, !PT ;  /* 0xfffffffe03037812 */ /* 0x000fe400078ec0ff */
[----:B------:R-:W-:Y:S02]  /*0bc0*/  LOP3.LUT R7, R2, 0xffffff80, RZ, 0xc0, !PT ;  /* 0xffffff8002077812 */ /* 0x000fe400078ec0ff */
[----:B------:R-:W-:Y:S01]  /*0bd0*/  LEA.HI R5, R5, R22, RZ, 0x2 ;  /* 0x0000001605057211 */ /* 0x000fe200078f10ff */
[C---:B------:R-:W-:Y:S01]  /*0be0*/  IMAD.IADD R18, R21.reuse, 0x1, -R3 ;  /* 0x0000000115127824 */ /* 0x040fe200078e0a03 */
[----:B------:R-:W-:Y:S01]  /*0bf0*/  LEA.HI R4, R0, R21, RZ, 0x3 ;  /* 0x0000001500047211 */ /* 0x000fe200078f18ff */
[----:B------:R-:W-:Y:S01]  /*0c00*/  IMAD.IADD R20, R21, 0x1, -R7 ;  /* 0x0000000115147824 */ /* 0x000fe200078e0a07 */
[----:B------:R-:W-:Y:S01]  /*0c10*/  LOP3.LUT R5, R5, 0x7fffffc, RZ, 0xc0, !PT ;  /* 0x07fffffc05057812 */ /* 0x000fe200078ec0ff */
[----:B------:R-:W-:Y:S01]  /*0c20*/  IMAD.SHL.U32 R152, R18, 0x8, RZ ;  /* 0x0000000812987824 */ /* 0x000fe200078e00ff */
[----:B------:R-:W-:-:S02]  /*0c30*/  SHF.R.S32.HI R7, RZ, 0x4, R6 ;  /* 0x00000004ff077819 */ /* 0x000fc40000011406 */
[----:B------:R-:W-:Y:S01]  /*0c40*/  SHF.R.S32.HI R3, RZ, 0x1f, R20 ;  /* 0x0000001fff037819 */ /* 0x000fe20000011414 */
[----:B------:R-:W-:Y:S01]  /*0c50*/  VIADD R12, R152, 0x20 ;  /* 0x00000020980c7836 */ /* 0x000fe20000000000 */
[----:B------:R-:W-:Y:S01]  /*0c60*/  SHF.R.S32.HI R23, RZ, 0x7, R2 ;  /* 0x00000007ff177819 */ /* 0x000fe20000011402 */
[----:B------:R-:W-:Y:S01]  /*0c70*/  IMAD.IADD R5, R22, 0x1, -R5 ;  /* 0x0000000116057824 */ /* 0x000fe200078e0a05 */
[----:B------:R-:W-:Y:S02]  /*0c80*/  LEA.HI R8, R3, R20, RZ, 0x2 ;  /* 0x0000001403087211 */ /* 0x000fe400078f10ff */
[----:B------:R0:W-:Y:S01]  /*0c90*/  STL [R1+0xc], R12 ;  /* 0x00000c0c01007387 */ /* 0x0001e20000100800 */
[----:B------:R-:W-:Y:S01]  /*0ca0*/  IMAD R13, R7, 0x8, R5 ;  /* 0x00000008070d7824 */ /* 0x000fe200078e0205 */
[----:B------:R-:W-:Y:S01]  /*0cb0*/  SHF.R.S32.HI R10, RZ, 0x2, R8 ;  /* 0x00000002ff0a7819 */ /* 0x000fe20000011408 */
[----:B------:R-:W-:Y:S01]  /*0cc0*/  IMAD.IADD R5, R152, 0x1, R12 ;  /* 0x0000000198057824 */ /* 0x000fe200078e020c */
[----:B------:R-:W2:Y:S01]  /*0cd0*/  LDL.LU R17, [R1+0x4c] ;  /* 0x00004c0001117983 */ /* 0x000ea20000300800 */
[----:B------:R-:W-:-:S02]  /*0ce0*/  SHF.R.S32.HI R11, RZ, 0x1f, R8 ;  /* 0x0000001fff0b7819 */ /* 0x000fc40000011408 */
[----:B------:R-:W-:Y:S02]  /*0cf0*/  SHF.R.S32.HI R4, RZ, 0x3, R4 ;  /* 0x00000003ff047819 */ /* 0x000fe40000011404 */
[----:B------:R-:W-:Y:S01]  /*0d00*/  LEA.HI R11, R11, R10, RZ, 0x3 ;  /* 0x0000000a0b0b7211 */ /* 0x000fe200078f18ff */
[----:B------:R-:W-:Y:S01]  /*0d10*/  IMAD.HI R2, R23, 0x55555556, RZ ;  /* 0x5555555617027827 */ /* 0x000fe200078e02ff */
[----:B------:R-:W-:Y:S02]  /*0d20*/  LEA.HI R6, R6, R7, RZ, 0x1 ;  /* 0x0000000706067211 */ /* 0x000fe400078f08ff */
[----:B0-----:R-:W-:Y:S02]  /*0d30*/  SHF.R.S32.HI R12, RZ, 0x1f, R5 ;  /* 0x0000001fff0c7819 */ /* 0x001fe40000011405 */
[----:B------:R-:W-:Y:S02]  /*0d40*/  LOP3.LUT R11, R11, 0xfffffff8, RZ, 0xc0, !PT ;  /* 0xfffffff80b0b7812 */ /* 0x000fe400078ec0ff */
[----:B------:R-:W-:Y:S01]  /*0d50*/  LEA.HI R3, R3, R20, RZ, 0x5 ;  /* 0x0000001403037211 */ /* 0x000fe200078f28ff */
[----:B------:R-:W-:Y:S01]  /*0d60*/  IMAD.SHL.U32 R4, R4, 0x80, RZ ;  /* 0x0000008004047824 */ /* 0x000fe200078e00ff */
[----:B------:R-:W-:Y:S01]  /*0d70*/  LOP3.LUT R6, R6, 0x1ffffffe, RZ, 0xc0, !PT ;  /* 0x1ffffffe06067812 */ /* 0x000fe200078ec0ff */
[----:B------:R-:W-:Y:S01]  /*0d80*/  IMAD.IADD R10, R10, 0x1, -R11 ;  /* 0x000000010a0a7824 */ /* 0x000fe200078e0a0b */
[----:B------:R-:W-:-:S02]  /*0d90*/  LEA.HI R14, R12, R5, RZ, 0x4 ;  /* 0x000000050c0e7211 */ /* 0x000fc400078f20ff */
[----:B------:R-:W-:Y:S02]  /*0da0*/  LEA.HI R2, R2, R2, RZ, 0x1 ;  /* 0x0000000202027211 */ /* 0x000fe400078f08ff */
[----:B------:R-:W-:Y:S02]  /*0db0*/  SHF.R.S32.HI R3, RZ, 0x5, R3 ;  /* 0x00000005ff037819 */ /* 0x000fe40000011403 */
[----:B------:R-:W-:Y:S02]  /*0dc0*/  LEA.HI R5, R12, R5, RZ, 0x5 ;  /* 0x000000050c057211 */ /* 0x000fe400078f28ff */
[----:B------:R-:W-:Y:S01]  /*0dd0*/  LOP3.LUT R157, R4, 0x80, RZ, 0xc0, !PT ;  /* 0x00000080049d7812 */ /* 0x000fe200078ec0ff */
[----:B------:R-:W-:Y:S01]  /*0de0*/  IMAD.IADD R6, R7, 0x1, -R6 ;  /* 0x0000000107067824 */ /* 0x000fe200078e0a06 */
[----:B------:R-:W-:Y:S01]  /*0df0*/  SHF.R.S32.HI R5, RZ, 0x5, R5 ;  /* 0x00000005ff057819 */ /* 0x000fe20000011405 */
[----:B------:R-:W-:Y:S01]  /*0e00*/  IMAD R2, R2, -0x3, R23 ;  /* 0xfffffffd02027824 */ /* 0x000fe200078e0217 */
[----:B------:R-:W-:Y:S01]  /*0e10*/  LEA.HI R0, R0, R21, RZ, 0x2 ;  /* 0x0000001500007211 */ /* 0x000fe200078f10ff */
[----:B------:R-:W-:Y:S01]  /*0e20*/  IMAD R3, R3, 0x10, R10 ;  /* 0x0000001003037824 */ /* 0x000fe200078e020a */
[----:B------:R-:W-:Y:S01]  /*0e30*/  SHF.R.U32.HI R15, RZ, 0x3, R157 ;  /* 0x00000003ff0f7819 */ /* 0x000fe2000001169d */
[----:B------:R-:W-:Y:S01]  /*0e40*/  IMAD.SHL.U32 R13, R13, 0x20, RZ ;  /* 0x000000200d0d7824 */ /* 0x000fe200078e00ff */
[----:B------:R-:W-:Y:S01]  /*0e50*/  LOP3.LUT R4, R157, 0x10, R14, 0xf8, !PT ;  /* 0x000000109d047812 */ /* 0x000fe200078ef80e */
[----:B------:R-:W-:-:S02]  /*0e60*/  IMAD R6, R6, 0x8, R9 ;  /* 0x0000000806067824 */ /* 0x000fc400078e0209 */
[----:B------:R-:W-:Y:S01]  /*0e70*/  IMAD R3, R2, 0x40, R3 ;  /* 0x0000004002037824 */ /* 0x000fe200078e0203 */
[----:B------:R-:W-:Y:S01]  /*0e80*/  LOP3.LUT R2, R0, 0xfffffffc, RZ, 0xc0, !PT ;  /* 0xfffffffc00027812 */ /* 0x000fe200078ec0ff */
[----:B------:R-:W-:Y:S01]  /*0e90*/  IMAD R5, R5, 0x1800, R13 ;  /* 0x0000180005057824 */ /* 0x000fe200078e020d */
[----:B------:R-:W-:Y:S01]  /*0ea0*/  LOP3.LUT R4, R4, R15, RZ, 0x3c, !PT ;  /* 0x0000000f04047212 */ /* 0x000fe200078e3cff */
[----:B------:R-:W-:Y:S03]  /*0eb0*/  STL [R1+0x10], R13 ;  /* 0x0000100d01007387 */ /* 0x000fe60000100800 */
[----:B------:R-:W-:Y:S01]  /*0ec0*/  IADD3 R4, R16, R5, R4 ;  /* 0x0000000510047210 */ /* 0x000fe20007ffe004 */
[----:B------:R0:W-:Y:S01]  /*0ed0*/  STL [R1+0x94], R6 ;  /* 0x0000940601007387 */ /* 0x0001e20000100800 */
[----:B------:R-:W-:Y:S01]  /*0ee0*/  SHF.R.S32.HI R0, RZ, 0x2, R0 ;  /* 0x00000002ff007819 */ /* 0x000fe20000011400 */
[----:B------:R-:W-:-:S02]  /*0ef0*/  IMAD.SHL.U32 R18, R18, 0x10, RZ ;  /* 0x0000001012127824 */ /* 0x000fc400078e00ff */
[----:B------:R1:W-:Y:S01]  /*0f00*/  STL [R1+0x88], R4 ;  /* 0x0000880401007387 */ /* 0x0003e20000100800 */
[----:B------:R-:W-:Y:S02]  /*0f10*/  VIADD R5, R152, 0x10 ;  /* 0x0000001098057836 */ /* 0x000fe40000000000 */
[----:B0-----:R-:W-:Y:S01]  /*0f20*/  IMAD.IADD R6, R21, 0x1, -R2 ;  /* 0x0000000115067824 */ /* 0x001fe200078e0a02 */
[----:B------:R-:W-:Y:S01]  /*0f30*/  STL [R1+0x8c], R3 ;  /* 0x00008c0301007387 */ /* 0x000fe20000100800 */
[----:B------:R-:W-:Y:S02]  /*0f40*/  SHF.R.S32.HI R2, RZ, 0x1f, R22 ;  /* 0x0000001fff027819 */ /* 0x000fe40000011416 */
[C---:B-1----:R-:W-:Y:S01]  /*0f50*/  IMAD.SHL.U32 R4, R6.reuse, 0x8, RZ ;  /* 0x0000000806047824 */ /* 0x042fe200078e00ff */
[----:B------:R-:W-:Y:S01]  /*0f60*/  LEA.HI R0, R6, R6, RZ, 0x1 ;  /* 0x0000000606007211 */ /* 0x000fe200078f08ff */
[----:B------:R-:W-:Y:S01]  /*0f70*/  STL [R1+0x44], RZ ;  /* 0x000044ff01007387 */ /* 0x000fe20000100800 */
[----:B------:R-:W-:-:S02]  /*0f80*/  LOP3.LUT R8, R8, 0x7ffffffc, RZ, 0xc0, !PT ;  /* 0x7ffffffc08087812 */ /* 0x000fc400078ec0ff */
[----:B------:R-:W-:Y:S01]  /*0f90*/  LOP3.LUT R2, R0, 0x1ffffffe, RZ, 0xc0, !PT ;  /* 0x1ffffffe00027812 */ /* 0x000fe200078ec0ff */
[----:B------:R0:W-:Y:S01]  /*0fa0*/  STL [R1+0x8], R5 ;  /* 0x0000080501007387 */ /* 0x0001e20000100800 */
[----:B------:R-:W-:-:S03]  /*0fb0*/  LOP3.LUT R0, R157, 0x10, R18, 0xf8, !PT ;  /* 0x000000109d007812 */ /* 0x000fc600078ef812 */
[----:B------:R1:W-:Y:S01]  /*0fc0*/  STL [R1+0x30], R4 ;  /* 0x0000300401007387 */ /* 0x0003e20000100800 */
[----:B------:R-:W-:Y:S01]  /*0fd0*/  IMAD.IADD R8, R20, 0x1, -R8 ;  /* 0x0000000114087824 */ /* 0x000fe200078e0a08 */
[----:B------:R-:W-:Y:S01]  /*0fe0*/  LOP3.LUT R0, R0, R15, RZ, 0x3c, !PT ;  /* 0x0000000f00007212 */ /* 0x000fe200078e3cff */
[C---:B0-----:R-:W-:Y:S02]  /*0ff0*/  VIADD R5, R4.reuse, 0x20 ;  /* 0x0000002004057836 */ /* 0x041fe40000000000 */
[----:B-1----:R-:W-:-:S03]  /*1000*/  VIADD R4, R4, 0x40 ;  /* 0x0000004004047836 */ /* 0x002fc60000000000 */
[----:B------:R0:W-:Y:S01]  /*1010*/  STL [R1+0x50], R5 ;  /* 0x0000500501007387 */ /* 0x0001e20000100800 */
[----:B------:R-:W-:Y:S01]  /*1020*/  IMAD.IADD R2, R6, 0x1, -R2 ;  /* 0x0000000106027824 */ /* 0x000fe200078e0a02 */
[----:B------:R-:W-:Y:S01]  /*1030*/  SHF.R.S32.HI R6, RZ, 0x1f, R5 ;  /* 0x0000001fff067819 */ /* 0x000fe20000011405 */
[----:B------:R-:W-:Y:S01]  /*1040*/  IMAD.SHL.U32 R8, R8, 0x2, RZ ;  /* 0x0000000208087824 */ /* 0x000fe200078e00ff */
[----:B------:R1:W-:Y:S01]  /*1050*/  STL [R1+0x58], R4 ;  /* 0x0000580401007387 */ /* 0x0003e20000100800 */
[----:B0-----:R-:W-:-:S03]  /*1060*/  SHF.R.S32.HI R5, RZ, 0x1f, R4 ;  /* 0x0000001fff057819 */ /* 0x001fc60000011404 */
[----:B------:R0:W-:Y:S01]  /*1070*/  STL [R1+0x9c], R6 ;  /* 0x00009c0601007387 */ /* 0x0001e20000100800 */
[----:B-1----:R-:W-:Y:S01]  /*1080*/  IMAD.IADD R4, R13, 0x1, R0 ;  /* 0x000000010d047824 */ /* 0x002fe200078e0200 */
[----:B------:R-:W-:Y:S02]  /*1090*/  SHF.R.S32.HI R0, RZ, 0x4, R14 ;  /* 0x00000004ff007819 */ /* 0x000fe4000001140e */
[----:B------:R1:W-:Y:S01]  /*10a0*/  STL [R1+0x98], R5 ;  /* 0x0000980501007387 */ /* 0x0003e20000100800 */
[----:B------:R-:W-:-:S03]  /*10b0*/  VIADD R7, R8, 0x38 ;  /* 0x0000003808077836 */ /* 0x000fc60000000000 */
[----:B------:R-:W-:Y:S01]  /*10c0*/  STL [R1+0x34], R8 ;  /* 0x0000340801007387 */ /* 0x000fe20000100800 */
[----:B0-----:R-:W-:-:S03]  /*10d0*/  VIADD R6, R8, 0x40 ;  /* 0x0000004008067836 */ /* 0x001fc60000000000 */
[----:B------:R0:W-:Y:S01]  /*10e0*/  STL [R1+0x28], R4 ;  /* 0x0000280401007387 */ /* 0x0001e20000100800 */
[----:B-1----:R-:W-:-:S03]  /*10f0*/  VIADD R5, R8, 0x48 ;  /* 0x0000004808057836 */ /* 0x002fc60000000000 */
[----:B------:R1:W-:Y:S04]  /*1100*/  STL [R1+0x70], R0 ;  /* 0x0000700001007387 */ /* 0x0003e80000100800 */
[----:B------:R3:W-:Y:S01]  /*1110*/  STL [R1+0x6c], R7 ;  /* 0x00006c0701007387 */ /* 0x0007e20000100800 */
[C---:B0-----:R-:W-:Y:S02]  /*1120*/  VIADD R4, R8.reuse, 0x50 ;  /* 0x0000005008047836 */ /* 0x041fe40000000000 */
[----:B-1----:R-:W-:Y:S01]  /*1130*/  VIADD R0, R8, 0x58 ;  /* 0x0000005808007836 */ /* 0x002fe20000000000 */
[----:B------:R-:W-:Y:S01]  /*1140*/  SHF.R.S32.HI R8, RZ, 0x1f, R7 ;  /* 0x0000001fff087819 */ /* 0x000fe20000011407 */
[----:B------:R0:W-:Y:S01]  /*1150*/  STL [R1+0x68], R6 ;  /* 0x0000680601007387 */ /* 0x0001e20000100800 */
[----:B---3--:R-:W-:-:S03]  /*1160*/  SHF.R.S32.HI R7, RZ, 0x1f, R6 ;  /* 0x0000001fff077819 */ /* 0x008fc60000011406 */
[----:B------:R1:W-:Y:S04]  /*1170*/  STL [R1+0x64], R5 ;  /* 0x0000640501007387 */ /* 0x0003e80000100800 */
[----:B------:R-:W-:Y:S01]  /*1180*/  STL [R1+0x84], R8 ;  /* 0x0000840801007387 */ /* 0x000fe20000100800 */
[----:B0-----:R-:W-:-:S03]  /*1190*/  SHF.R.S32.HI R6, RZ, 0x1f, R5 ;  /* 0x0000001fff067819 */ /* 0x001fc60000011405 */
[----:B------:R0:W-:Y:S01]  /*11a0*/  STL [R1+0x60], R4 ;  /* 0x0000600401007387 */ /* 0x0001e20000100800 */
[----:B-1----:R-:W-:-:S03]  /*11b0*/  SHF.R.S32.HI R5, RZ, 0x1f, R4 ;  /* 0x0000001fff057819 */ /* 0x002fc60000011404 */
[----:B------:R-:W-:Y:S04]  /*11c0*/  STL [R1+0x80], R7 ;  /* 0x0000800701007387 */ /* 0x000fe80000100800 */
[----:B------:R1:W-:Y:S01]  /*11d0*/  STL [R1+0x5c], R0 ;  /* 0x00005c0001007387 */ /* 0x0003e20000100800 */
[----:B0-----:R-:W-:-:S03]  /*11e0*/  SHF.R.S32.HI R4, RZ, 0x1f, R0 ;  /* 0x0000001fff047819 */ /* 0x001fc60000011400 */
[----:B------:R0:W-:Y:S01]  /*11f0*/  STL [R1+0x7c], R6 ;  /* 0x00007c0601007387 */ /* 0x0001e20000100800 */
[----:B-1----:R-:W-:-:S03]  /*1200*/  IMAD R0, R2, 0x8, R3 ;  /* 0x0000000802007824 */ /* 0x002fc600078e0203 */
[----:B------:R0:W-:Y:S04]  /*1210*/  STL [R1+0x78], R5 ;  /* 0x0000780501007387 */ /* 0x0001e80000100800 */
[----:B------:R0:W-:Y:S04]  /*1220*/  STL [R1+0x90], R0 ;  /* 0x0000900001007387 */ /* 0x0001e80000100800 */
[----:B------:R0:W-:Y:S01]  /*1230*/  STL [R1+0x74], R4 ;  /* 0x0000740401007387 */ /* 0x0001e20000100800 */
[----:B------:R-:W-:Y:S02]  /*1240*/  IMAD.MOV.U32 R23, RZ, RZ, RZ ;  /* 0x000000ffff177224 */ /* 0x000fe400078e00ff */
[----:B------:R-:W-:-:S02]  /*1250*/  IMAD.MOV.U32 R156, RZ, RZ, RZ ;  /* 0x000000ffff9c7224 */ /* 0x000fc400078e00ff */
[----:B------:R-:W-:Y:S01]  /*1260*/  IMAD.MOV.U32 R154, RZ, RZ, RZ ;  /* 0x000000ffff9a7224 */ /* 0x000fe200078e00ff */
[----:B--2---:R-:W-:Y:S01]  /*1270*/  LOP3.LUT R155, R17, 0x1, RZ, 0xfc, !PT ;  /* 0x00000001119b7812 */ /* 0x004fe200078efcff */
[----:B0-----:R-:W-:-:S07]  /*1280*/  IMAD.MOV.U32 R17, RZ, RZ, RZ ;  /* 0x000000ffff117224 */ /* 0x001fce00078e00ff */
.L_x_9232:
[----:B012-4-:R-:W0:Y:S01]  /*1290*/  LDC.64 R2, c[0x0][0xc88] ;  /* 0x00032200ff027b82 */ /* 0x017e220000000a00 */
[----:B------:R-:W-:Y:S01]  /*12a0*/  ULDC.64 UR4, c[0x0][0xa28] ;  /* 0x00028a0000047ab9 */ /* 0x000fe20000000a00 */
[----:B------:R-:W-:Y:S01]  /*12b0*/  ULDC.64 UR8, c[0x0][0xa18] ;  /* 0x0002860000087ab9 */ /* 0x000fe20000000a00 */
[----:B------:R-:W-:Y:S01]  /*12c0*/  ULDC.64 UR6, c[0x0][0xa08] ;  /* 0x0002820000067ab9 */ /* 0x000fe20000000a00 */
[----:B0-----:R-:W-:-:S05]  /*12d0*/  IMAD.WIDE R2, R31, 0x4, R2 ;  /* 0x000000041f027825 */ /* 0x001fca00078e0202 */
[----:B------:R-:W2:Y:S01]  /*12e0*/  LDG.E R34, desc[UR40][R2.64] ;  /* 0x0000002802227981 */ /* 0x000ea2000c1e1900 */
[----:B------:R-:W-:Y:S01]  /*12f0*/  ISETP.NE.U32.AND P2, PT, RZ, UR4, PT ;  /* 0x00000004ff007c0c */ /* 0x000fe2000bf45070 */
[----:B------:R-:W-:Y:S01]  /*1300*/  IMAD.MOV.U32 R9, RZ, RZ, RZ ;  /* 0x000000ffff097224 */ /* 0x000fe200078e00ff */
[----:B------:R-:W-:Y:S01]  /*1310*/  ISETP.NE.U32.AND P1, PT, RZ, UR8, PT ;  /* 0x00000008ff007c0c */ /* 0x000fe2000bf25070 */
[----:B------:R-:W-:Y:S01]  /*1320*/  IMAD.MOV.U32 R31, RZ, RZ, RZ ;  /* 0x000000ffff1f7224 */ /* 0x000fe200078e00ff */
[----:B------:R-:W-:Y:S02]  /*1330*/  ISETP.NE.AND.EX P2, PT, RZ, UR5, PT, P2 ;  /* 0x00000005ff007c0c */ /* 0x000fe4000bf45320 */
[----:B------:R-:W-:Y:S02]  /*1340*/  ISETP.NE.AND.EX P1, PT, RZ, UR9, PT, P1 ;  /* 0x00000009ff007c0c */ /* 0x000fe4000bf25310 */
[----:B------:R-:W-:-:S04]  /*1350*/  ISETP.NE.U32.AND P0, PT, RZ, UR6, PT ;  /* 0x00000006ff007c0c */ /* 0x000fc8000bf05070 */
[----:B------:R-:W-:Y:S02]  /*1360*/  ISETP.NE.AND.EX P0, PT, RZ, UR7, PT, P0 ;  /* 0x00000007ff007c0c */ /* 0x000fe4000bf05300 */
[----:B--23--:R-:W-:Y:S01]  /*1370*/  SHF.R.S32.HI R0, RZ, 0x1f, R34 ;  /* 0x0000001fff007819 */ /* 0x00cfe20000011422 */
[C---:B------:R-:W-:Y:S02]  /*1380*/  IMAD.SHL.U32 R36, R34.reuse, 0x4, RZ ;  /* 0x0000000422247824 */ /* 0x040fe400078e00ff */
[C---:B------:R-:W-:Y:S01]  /*1390*/  @P2 LEA R2, P3, R34.reuse, UR4, 0x2 ;  /* 0x0000000422022c11 */ /* 0x040fe2000f8610ff */
[----:B------:R-:W-:Y:S01]  /*13a0*/  STL [R1+0x2c], R34 ;  /* 0x00002c2201007387 */ /* 0x000fe20000100800 */
[C-C-:B------:R-:W-:Y:S02]  /*13b0*/  SHF.L.U64.HI R35, R34.reuse, 0x2, R0.reuse ;  /* 0x0000000222237819 */ /* 0x140fe40000010200 */
[----:B------:R-:W-:Y:S01]  /*13c0*/  @P2 LEA.HI.X R3, R34, UR5, R0, 0x2, P3 ;  /* 0x0000000522032c11 */ /* 0x000fe200098f1400 */
[----:B------:R-:W-:Y:S01]  /*13d0*/  ULDC UR4, c[0x0][0x288] ;  /* 0x0000a20000047ab9 */ /* 0x000fe20000000800 */
[C---:B------:R-:W-:Y:S01]  /*13e0*/  IADD3 R6, P4, R36.reuse, UR6, RZ ;  /* 0x0000000624067c10 */ /* 0x040fe2000ff9e0ff */
[----:B------:R0:W-:Y:S04]  /*13f0*/  STL [R1+0x48], R0 ;  /* 0x0000480001007387 */ /* 0x0001e80000100800 */
[----:B-----5:R1:W5:Y:S01]  /*1400*/  @P2 LDG.E R9, desc[UR40][R2.64] ;  /* 0x0000002802092981 */ /* 0x020362000c1e1900 */
[----:B------:R-:W-:Y:S01]  /*1410*/  @P1 IADD3 R4, P2, R36, UR8, RZ ;  /* 0x0000000824041c10 */ /* 0x000fe2000ff5e0ff */
[----:B------:R-:W-:Y:S01]  /*1420*/  IMAD.U32 R24, RZ, RZ, UR4 ;  /* 0x00000004ff187e24 */ /* 0x000fe2000f8e00ff */
[C---:B------:R-:W-:Y:S01]  /*1430*/  IADD3.X R7, R35.reuse, UR7, RZ, P4, !PT ;  /* 0x0000000723077c10 */ /* 0x040fe2000a7fe4ff */
[----:B------:R2:W-:Y:S01]  /*1440*/  STL [R1+0x3c], R36 ;  /* 0x00003c2401007387 */ /* 0x0005e20000100800 */
[----:B------:R-:W-:Y:S01]  /*1450*/  @P1 IADD3.X R5, R35, UR9, RZ, P2, !PT ;  /* 0x0000000923051c10 */ /* 0x000fe200097fe4ff */
[----:B------:R-:W-:Y:S01]  /*1460*/  ULDC.64 UR4, c[0x0][0x418] ;  /* 0x0001060000047ab9 */ /* 0x000fe20000000a00 */
[----:B------:R-:W-:Y:S01]  /*1470*/  LOP3.LUT R33, R30, 0xffff, RZ, 0xc0, !PT ;  /* 0x0000ffff1e217812 */ /* 0x000fe200078ec0ff */
[----:B------:R2:W5:Y:S01]  /*1480*/  @P0 LDG.E R31, desc[UR40][R6.64] ;  /* 0x00000028061f0981 */ /* 0x000562000c1e1900 */
[----:B------:R-:W-:-:S03]  /*1490*/  ULDC.64 UR8, c[0x0][0xa20] ;  /* 0x0002880000087ab9 */ /* 0x000fc60000000a00 */
[----:B------:R2:W5:Y:S04]  /*14a0*/  @P1 LDG.E R24, desc[UR40][R4.64] ;  /* 0x0000002804181981 */ /* 0x000568000c1e1900 */
[----:B------:R2:W-:Y:S04]  /*14b0*/  STL [R1+0x40], R35 ;  /* 0x0000402301007387 */ /* 0x0005e80000100800 */
[----:B------:R2:W-:Y:S04]  /*14c0*/  STL [R1+0x4c], R29 ;  /* 0x00004c1d01007387 */ /* 0x0005e80000100800 */
[----:B------:R2:W-:Y:S01]  /*14d0*/  STL [R1+0x18], R33 ;  /* 0x0000182101007387 */ /* 0x0005e20000100800 */
[----:B------:R-:W-:Y:S01]  /*14e0*/  UISETP.NE.U32.AND UP0, UPT, UR4, URZ, UPT ;  /* 0x0000003f0400728c */ /* 0x000fe2000bf05070 */
[----:B-1----:R-:W-:-:S02]  /*14f0*/  LOP3.LUT R2, R30, 0xff000000, RZ, 0xc0, !PT ;  /* 0xff0000001e027812 */ /* 0x002fc400078ec0ff */
[----:B------:R-:W-:Y:S01]  /*1500*/  ULDC UR4, c[0x0][0x424] ;  /* 0x0001090000047ab9 */ /* 0x000fe20000000800 */
[----:B------:R-:W-:Y:S01]  /*1510*/  UISETP.NE.AND.EX UP0, UPT, UR5, URZ, UPT, UP0 ;  /* 0x0000003f0500728c */ /* 0x000fe2000bf05300 */
[----:B------:R-:W-:Y:S02]  /*1520*/  ISETP.NE.U32.AND P2, PT, RZ, UR8, PT ;  /* 0x00000008ff007c0c */ /* 0x000fe4000bf45070 */
[----:B------:R-:W-:Y:S01]  /*1530*/  ULDC UR5, c[0x0][0x2f0] ;  /* 0x0000bc0000057ab9 */ /* 0x000fe20000000800 */
[----:B------:R-:W-:Y:S01]  /*1540*/  USEL UR4, UR4, 0x1, UP0 ;  /* 0x0000000104047887 */ /* 0x000fe20008000000 */
[----:B0-----:R-:W-:Y:S02]  /*1550*/  LOP3.LUT R0, R30, 0xff0000, RZ, 0xc0, !PT ;  /* 0x00ff00001e007812 */ /* 0x001fe400078ec0ff */
[----:B------:R-:W-:Y:S01]  /*1560*/  SHF.R.U32.HI R3, RZ, 0x8, R2 ;  /* 0x00000008ff037819 */ /* 0x000fe20000011602 */
[----:B------:R-:W-:Y:S01]  /*1570*/  UIMAD UR4, UR4, UR5, URZ ;  /* 0x00000005040472a4 */ /* 0x000fe2000f8e023f */
[----:B------:R-:W-:-:S02]  /*1580*/  ISETP.NE.AND.EX P2, PT, RZ, UR9, PT, P2 ;  /* 0x00000009ff007c0c */ /* 0x000fc4000bf45320 */
[----:B------:R-:W-:Y:S01]  /*1590*/  ULDC UR5, c[0x0][0x348] ;  /* 0x0000d20000057ab9 */ /* 0x000fe20000000800 */
[----:B------:R-:W-:Y:S01]  /*15a0*/  LEA.HI R8, R0, R3, RZ, 0x10 ;  /* 0x0000000300087211 */ /* 0x000fe200078f80ff */
[----:B--2---:R-:W-:Y:S09]  /*15b0*/  @P1 BRA `(.L_x_9111) ;  /* 0x0000000000241947 */ /* 0x004ff20003800000 */
        /* <DEDUP_REMOVED lines=9> */
.L_x_9111:
[----:B------:R-:W-:Y:S02]  /*1650*/  IMAD.U32 R28, RZ, RZ, UR5 ;  /* 0x00000005ff1c7e24 */ /* 0x000fe4000f8e00ff */
[----:B------:R-:W-:Y:S01]  /*1660*/  IMAD.U32 R30, RZ, RZ, UR4 ;  /* 0x00000004ff1e7e24 */ /* 0x000fe2000f8e00ff */
[----:B------:R-:W-:Y:S06]  /*1670*/  @!P2 BRA `(.L_x_9112) ;  /* 0x000000000010a947 */ /* 0x000fec0003800000 */
[----:B------:R-:W-:-:S04]  /*1680*/  IADD3 R2, P0, R36, UR8, RZ ;  /* 0x0000000824027c10 */ /* 0x000fc8000ff1e0ff */
[----:B------:R-:W-:-:S05]  /*1690*/  IADD3.X R3, R35, UR9, RZ, P0, !PT ;  /* 0x0000000923037c10 */ /* 0x000fca00087fe4ff */
[----:B------:R0:W5:Y:S01]  /*16a0*/  LDG.E R30, desc[UR40][R2.64] ;  /* 0x00000028021e7981 */ /* 0x000162000c1e1900 */
[----:B------:R-:W-:Y:S05]  /*16b0*/  BRA `(.L_x_9113) ;  /* 0x0000000000107947 */ /* 0x000fea0003800000 */
.L_x_9112:
[----:B------:R-:W-:Y:S05]  /*16c0*/  @!P0 BRA `(.L_x_9113) ;  /* 0x00000000000c8947 */ /* 0x000fea0003800000 */
[----:B------:R-:W2:Y:S04]  /*16d0*/  LDG.E R3, desc[UR40][R6.64] ;  /* 0x0000002806037981 */ /* 0x000ea8000c1e1900 */
[----:B------:R-:W2:Y:S02]  /*16e0*/  LDG.E R30, desc[UR40][R6.64+0x4] ;  /* 0x00000428061e7981 */ /* 0x000ea4000c1e1900 */
[----:B--2---:R-:W-:-:S07]  /*16f0*/  IMAD.IADD R30, R30, 0x1, -R3 ;  /* 0x000000011e1e7824 */ /* 0x004fce00078e0a03 */
.L_x_9113:
[----:B------:R-:W-:Y:S01]  /*1700*/  ULDC.64 UR4, c[0x0][0xa10] ;  /* 0x0002840000047ab9 */ /* 0x000fe20000000a00 */
[----:B------:R-:W2:Y:S01]  /*1710*/  LDL.LU R32, [R1+0x14] ;  /* 0x0000140001207983 */ /* 0x000ea20000300800 */
[----:B------:R-:W-:-:S04]  /*1720*/  ISETP.NE.U32.AND P0, PT, RZ, UR4, PT ;  /* 0x00000004ff007c0c */ /* 0x000fc8000bf05070 */
[----:B------:R-:W-:Y:S01]  /*1730*/  ISETP.NE.AND.EX P0, PT, RZ, UR5, PT, P0 ;  /* 0x00000005ff007c0c */ /* 0x000fe2000bf05300 */
[----:B------:R-:W-:Y:S02]  /*1740*/  ULDC.64 UR4, c[0x0][0xa30] ;  /* 0x00028c0000047ab9 */ /* 0x000fe40000000a00 */
[----:B------:R-:W-:-:S10]  /*1750*/  ISETP.NE.U32.AND P1, PT, RZ, UR4, PT ;  /* 0x00000004ff007c0c */ /* 0x000fd4000bf25070 */
[----:B0-----:R-:W0:Y:S02]  /*1760*/  @P0 LDC.64 R2, c[0x0][0xa10] ;  /* 0x00028400ff020b82 */ /* 0x001e240000000a00 */
[----:B0-----:R-:W-:-:S05]  /*1770*/  @P0 IMAD.WIDE R2, R34, 0x4, R2 ;  /* 0x0000000422020825 */ /* 0x001fca00078e0202 */
[----:B------:R-:W3:Y:S04]  /*1780*/  @P0 LDG.E R0, desc[UR40][R2.64] ;  /* 0x0000002802000981 */ /* 0x000ee8000c1e1900 */
[----:B------:R-:W3:Y:S01]  /*1790*/  @P0 LDG.E R7, desc[UR40][R2.64+0x4] ;  /* 0x0000042802070981 */ /* 0x000ee2000c1e1900 */
[----:B------:R-:W-:Y:S01]  /*17a0*/  ISETP.NE.AND.EX P1, PT, RZ, UR5, PT, P1 ;  /* 0x00000005ff007c0c */ /* 0x000fe2000bf25310 */
[----:B-----5:R-:W-:-:S12]  /*17b0*/  IMAD.MOV.U32 R26, RZ, RZ, R30 ;  /* 0x000000ffff1a7224 */ /* 0x020fd800078e001e */
[----:B------:R-:W-:-:S04]  /*17c0*/  @P1 IADD3 R4, P2, R36, UR4, RZ ;  /* 0x0000000424041c10 */ /* 0x000fc8000ff5e0ff */
[----:B------:R-:W-:-:S05]  /*17d0*/  @P1 IADD3.X R5, R35, UR5, RZ, P2, !PT ;  /* 0x0000000523051c10 */ /* 0x000fca00097fe4ff */
[----:B------:R0:W5:Y:S01]  /*17e0*/  @P1 LDG.E R26, desc[UR40][R4.64] ;  /* 0x00000028041a1981 */ /* 0x000162000c1e1900 */
[----:B------:R-:W-:Y:S01]  /*17f0*/  IMAD.IADD R9, R30, 0x1, -R9 ;  /* 0x000000011e097824 */ /* 0x000fe200078e0a09 */
[----:B------:R-:W-:Y:S01]  /*1800*/  LOP3.LUT R11, R8, 0xff, RZ, 0xc0, !PT ;  /* 0x000000ff080b7812 */ /* 0x000fe200078ec0ff */
[----:B------:R-:W-:Y:S01]  /*1810*/  BSSY B0, `(.L_x_9114) ;  /* 0x000002e000007945 */ /* 0x000fe20003800000 */
[----:B------:R-:W-:-:S03]  /*1820*/  SHF.R.U32.HI R6, RZ, 0x10, R8 ;  /* 0x00000010ff067819 */ /* 0x000fc60000011608 */
[----:B------:R0:W-:Y:S04]  /*1830*/  STL [R1+0x54], R11 ;  /* 0x0000540b01007387 */ /* 0x0001e80000100800 */
[----:B------:R0:W-:Y:S01]  /*1840*/  STL [R1+0x38], R6 ;  /* 0x0000380601007387 */ /* 0x0001e20000100800 */
[----:B--2---:R-:W-:Y:S01]  /*1850*/  LOP3.LUT R32, R32, 0xfffffffd, RZ, 0xc0, !PT ;  /* 0xfffffffd20207812 */ /* 0x004fe200078ec0ff */
[----:B---3--:R-:W-:-:S04]  /*1860*/  @P0 IMAD.IADD R28, R7, 0x1, -R0 ;  /* 0x00000001071c0824 */ /* 0x008fc800078e0a00 */
[----:B------:R-:W-:-:S04]  /*1870*/  IMAD.IADD R89, R9, 0x1, R28 ;  /* 0x0000000109597824 */ /* 0x000fc800078e021c */
[C---:B------:R-:W-:Y:S01]  /*1880*/  VIADD R0, R89.reuse, 0x7f ;  /* 0x0000007f59007836 */ /* 0x040fe20000000000 */
[----:B------:R-:W-:-:S04]  /*1890*/  ISETP.GE.AND P3, PT, R89, 0x1, PT ;  /* 0x000000015900780c */ /* 0x000fc80003f66270 */
[----:B------:R-:W-:-:S04]  /*18a0*/  SHF.R.S32.HI R3, RZ, 0x1f, R0 ;  /* 0x0000001fff037819 */ /* 0x000fc80000011400 */
[----:B------:R-:W-:Y:S01]  /*18b0*/  LEA.HI R3, R3, R0, RZ, 0x7 ;  /* 0x0000000003037211 */ /* 0x000fe200078f38ff */
[----:B------:R-:W-:-:S03]  /*18c0*/  IMAD.MOV.U32 R0, RZ, RZ, RZ ;  /* 0x000000ffff007224 */ /* 0x000fc600078e00ff */
[----:B------:R-:W-:Y:S02]  /*18d0*/  SHF.R.S32.HI R25, RZ, 0x7, R3 ;  /* 0x00000007ff197819 */ /* 0x000fe40000011403 */
[----:B------:R-:W-:-:S05]  /*18e0*/  @P3 LOP3.LUT R32, R32, 0x2, RZ, 0xfc, !PT ;  /* 0x0000000220203812 */ /* 0x000fca00078efcff */
        /* <DEDUP_REMOVED lines=32> */
.L_x_9115:
[----:B------:R-:W-:Y:S05]  /*1af0*/  BSYNC B0 ;  /* 0x0000000000007941 */ /* 0x000fea0003800000 */
.L_x_9114:
[----:B------:R-:W-:Y:S01]  /*1b00*/  IMAD R2, R11, R0, RZ ;  /* 0x000000000b027224 */ /* 0x000fe200078e02ff */
[----:B------:R-:W-:-:S04]  /*1b10*/  PLOP3.LUT P3, PT, PT, PT, PT, 0x80, 0x0 ;  /* 0x000000000000781c */ /* 0x000fc80003f6f070 */
        /* <DEDUP_REMOVED lines=11> */
[----:B------:R-:W-:-:S04]  /*1bd0*/  @P0 SHF.R.S32.HI R2, RZ, 0x7, R3 ;  /* 0x00000007ff020819 */ /* 0x000fc80000011403 */
        /* <DEDUP_REMOVED lines=22> */
.L_x_9118:
[----:B------:R-:W-:Y:S05]  /*1d40*/  BSYNC B6 ;  /* 0x0000000000067941 */ /* 0x000fea0003800000 */
.L_x_9117:
        /* <DEDUP_REMOVED lines=20> */
.L_x_9120:
[----:B------:R-:W-:Y:S05]  /*1e90*/  BSYNC B6 ;  /* 0x0000000000067941 */ /* 0x000fea0003800000 */
.L_x_9119:
[----:B------:R-:W-:Y:S01]  /*1ea0*/  ULDC.64 UR4, c[0x0][0x9f8] ;  /* 0x00027e0000047ab9 */ /* 0x000fe20000000a00 */
[----:B------:R-:W-:Y:S01]  /*1eb0*/  IMAD.MOV.U32 R0, RZ, RZ, R34 ;  /* 0x000000ffff007224 */ /* 0x000fe200078e0022 */
[----:B------:R-:W-:Y:S01]  /*1ec0*/  ISETP.NE.U32.AND P0, PT, RZ, UR4, PT ;  /* 0x00000004ff007c0c */ /* 0x000fe2000bf05070 */
[----:B0-----:R-:W0:Y:S01]  /*1ed0*/  LDC.64 R6, c[0x0][0x300] ;  /* 0x0000c000ff067b82 */ /* 0x001e220000000a00 */
[----:B------:R-:W-:Y:S01]  /*1ee0*/  IMAD.IADD R31, R31, 0x1, R30 ;  /* 0x000000011f1f7824 */ /* 0x000fe200078e021e */
[----:B------:R-:W-:Y:S01]  /*1ef0*/  ULDC.64 UR8, c[0x0][0xa08] ;  /* 0x0002820000087ab9 */ /* 0x000fe20000000a00 */
[----:B------:R-:W-:Y:S01]  /*1f00*/  ISETP.NE.AND.EX P0, PT, RZ, UR5, PT, P0 ;  /* 0x00000005ff007c0c */ /* 0x000fe2000bf05300 */
[----:B------:R-:W-:-:S04]  /*1f10*/  ULDC.64 UR6, c[0x0][0x330] ;  /* 0x0000cc0000067ab9 */ /* 0x000fc80000000a00 */
[----:B------:R-:W1:Y:S08]  /*1f20*/  LDC R63, c[0x0][0x3f4] ;  /* 0x0000fd00ff3f7b82 */ /* 0x000e700000000800 */
[----:B------:R-:W-:Y:S01]  /*1f30*/  @P0 IADD3 R4, P1, R36, UR4, RZ ;  /* 0x0000000424040c10 */ /* 0x000fe2000ff3e0ff */
[----:B------:R-:W2:Y:S03]  /*1f40*/  LDC.64 R64, c[0x0][0x408] ;  /* 0x00010200ff407b82 */ /* 0x000ea60000000a00 */
[----:B------:R-:W-:Y:S01]  /*1f50*/  @P0 IADD3.X R5, R35, UR5, RZ, P1, !PT ;  /* 0x0000000523050c10 */ /* 0x000fe20008ffe4ff */
[----:B------:R-:W-:-:S04]  /*1f60*/  ULDC.64 UR4, c[0x0][0x308] ;  /* 0x0000c20000047ab9 */ /* 0x000fc80000000a00 */
[----:B------:R-:W3:Y:S01]  /*1f70*/  @P0 LDG.E R0, desc[UR40][R4.64] ;  /* 0x0000002804000981 */ /* 0x000ee2000c1e1900 */
[----:B------:R-:W-:Y:S01]  /*1f80*/  SHF.R.S32.HI R14, RZ, 0x1f, R22 ;  /* 0x0000001fff0e7819 */ /* 0x000fe20000011416 */
[-C--:B0-----:R-:W-:Y:S01]  /*1f90*/  IMAD.WIDE.U32 R8, R31, R6.reuse, RZ ;  /* 0x000000061f087225 */ /* 0x081fe200078e00ff */
[----:B------:R-:W-:Y:S02]  /*1fa0*/  SHF.R.S32.HI R3, RZ, 0x1f, R31 ;  /* 0x0000001fff037819 */ /* 0x000fe4000001141f */
[----:B------:R-:W-:Y:S01]  /*1fb0*/  ISETP.NE.U32.AND P0, PT, RZ, UR8, PT ;  /* 0x00000008ff007c0c */ /* 0x000fe2000bf05070 */
[-C--:B------:R-:W-:Y:S01]  /*1fc0*/  IMAD R12, R14, R6.reuse, RZ ;  /* 0x000000060e0c7224 */ /* 0x080fe200078e02ff */
[----:B------:R-:W-:Y:S01]  /*1fd0*/  SHF.R.S32.HI R19, RZ, 0x1f, R18 ;  /* 0x0000001fff137819 */ /* 0x000fe20000011412 */
[----:B------:R-:W-:Y:S01]  /*1fe0*/  IMAD R10, R3, R6, RZ ;  /* 0x00000006030a7224 */ /* 0x000fe200078e02ff */
[----:B------:R-:W-:Y:S01]  /*1ff0*/  ISETP.NE.AND.EX P0, PT, RZ, UR9, PT, P0 ;  /* 0x00000009ff007c0c */ /* 0x000fe2000bf05300 */
[-C--:B------:R-:W-:Y:S01]  /*2000*/  IMAD R75, R22, R7.reuse, R12 ;  /* 0x00000007164b7224 */ /* 0x080fe200078e020c */
[----:B------:R-:W-:Y:S01]  /*2010*/  SHF.R.S32.HI R153, RZ, 0x1f, R152 ;  /* 0x0000001fff997819 */ /* 0x000fe20000011498 */
[----:B------:R-:W4:Y:S01]  /*2020*/  LDL R12, [R1+0x10] ;  /* 0x00001000010c7983 */ /* 0x000f220000100800 */
[----:B------:R-:W-:-:S02]  /*2030*/  IMAD R11, R31, R7, R10 ;  /* 0x000000071f0b7224 */ /* 0x000fc400078e020a */
[----:B------:R-:W-:Y:S02]  /*2040*/  VIADD R82, R18, 0x20 ;  /* 0x0000002012527836 */ /* 0x000fe40000000000 */
[----:B------:R-:W-:Y:S02]  /*2050*/  IMAD.IADD R9, R9, 0x1, R11 ;  /* 0x0000000109097824 */ /* 0x000fe400078e020b */
[----:B------:R-:W-:Y:S01]  /*2060*/  IMAD.MOV.U32 R20, RZ, RZ, R32 ;  /* 0x000000ffff147224 */ /* 0x000fe200078e0020 */
[----:B-1----:R-:W-:Y:S01]  /*2070*/  ISETP.GE.AND P2, PT, R82, R63, PT ;  /* 0x0000003f5200720c */ /* 0x002fe20003f46270 */
[----:B------:R-:W-:-:S03]  /*2080*/  IMAD.WIDE.U32 R58, R33, UR4, R8 ;  /* 0x00000004213a7c25 */ /* 0x000fc6000f8e0008 */
[----:B------:R-:W-:Y:S01]  /*2090*/  LOP3.LUT R20, R20, 0xfffffffe, RZ, 0xc0, !PT ;  /* 0xfffffffe14147812 */ /* 0x000fe200078ec0ff */
[----:B------:R-:W-:Y:S01]  /*20a0*/  IMAD R59, R33, UR5, R59 ;  /* 0x00000005213b7c24 */ /* 0x000fe2000f8e023b */
[----:B------:R-:W-:Y:S01]  /*20b0*/  ULDC.64 UR4, c[0x0][0x310] ;  /* 0x0000c40000047ab9 */ /* 0x000fe20000000a00 */
[----:B------:R-:W-:-:S04]  /*20c0*/  IMAD.WIDE.U32 R8, R22, R6, R18 ;  /* 0x0000000616087225 */ /* 0x000fc800078e0012 */
[C---:B------:R-:W-:Y:S02]  /*20d0*/  IMAD.WIDE.U32 R56, R33.reuse, UR6, R18 ;  /* 0x0000000621387c25 */ /* 0x040fe4000f8e0012 */
[----:B------:R-:W-:Y:S02]  /*20e0*/  @P2 LOP3.LUT R20, R20, 0x1, RZ, 0xfc, !PT ;  /* 0x0000000114142812 */ /* 0x000fe400078efcff */
[----:B------:R-:W-:Y:S01]  /*20f0*/  IMAD R57, R33, UR7, R57 ;  /* 0x0000000721397c24 */ /* 0x000fe2000f8e0239 */
[----:B------:R-:W-:Y:S02]  /*2100*/  ULDC.64 UR6, c[0x0][0x338] ;  /* 0x0000ce0000067ab9 */ /* 0x000fe40000000a00 */
[----:B------:R0:W-:Y:S02]  /*2110*/  STL [R1+0x14], R20 ;  /* 0x0000141401007387 */ /* 0x0001e40000100800 */
[----:B0-----:R-:W-:Y:S01]  /*2120*/  SHF.R.U32.HI R20, RZ, 0x3, R157 ;  /* 0x00000003ff147819 */ /* 0x001fe2000001169d */
[----:B--2---:R-:W-:-:S04]  /*2130*/  IMAD.WIDE.U32 R50, R22, R64, R152 ;  /* 0x0000004016327225 */ /* 0x004fc800078e0098 */
[----:B------:R-:W-:Y:S01]  /*2140*/  IMAD.WIDE.U32 R48, R22, R64, R18 ;  /* 0x0000004016307225 */ /* 0x000fe200078e0012 */
[----:B------:R-:W-:-:S03]  /*2150*/  SHF.L.U64.HI R70, R6, 0x7, R7 ;  /* 0x0000000706467819 */ /* 0x000fc60000010207 */
[----:B------:R-:W-:Y:S02]  /*2160*/  VIADD R66, R18, 0x40 ;  /* 0x0000004012427836 */ /* 0x000fe40000000000 */
[----:B------:R-:W-:Y:S01]  /*2170*/  IMAD.SHL.U32 R69, R6, 0x80, RZ ;  /* 0x0000008006457824 */ /* 0x000fe200078e00ff */
[----:B---3--:R-:W-:Y:S02]  /*2180*/  SHF.R.S32.HI R4, RZ, 0x1f, R0 ;  /* 0x0000001fff047819 */ /* 0x008fe40000011400 */
[----:B------:R-:W-:Y:S02]  /*2190*/  SEL R11, R0, RZ, !P0 ;  /* 0x000000ff000b7207 */ /* 0x000fe40004000000 */
[----:B------:R-:W-:Y:S02]  /*21a0*/  SEL R10, R4, RZ, !P0 ;  /* 0x000000ff040a7207 */ /* 0x000fe40004000000 */
[----:B------:R-:W0:Y:S01]  /*21b0*/  LDC.64 R4, c[0x0][0x3f8] ;  /* 0x0000fe00ff047b82 */ /* 0x000e220000000a00 */
[----:B------:R-:W-:-:S04]  /*21c0*/  IMAD.WIDE.U32 R58, R11, UR4, R58 ;  /* 0x000000040b3a7c25 */ /* 0x000fc8000f8e003a */
[C---:B------:R-:W-:Y:S01]  /*21d0*/  IMAD R0, R10.reuse, UR4, RZ ;  /* 0x000000040a007c24 */ /* 0x040fe2000f8e02ff */
[----:B------:R-:W-:Y:S01]  /*21e0*/  ULDC UR4, c[0x0][0x2f4] ;  /* 0x0000bd0000047ab9 */ /* 0x000fe20000000800 */
[----:B------:R-:W-:Y:S01]  /*21f0*/  IMAD R10, R10, UR6, RZ ;  /* 0x000000060a0a7c24 */ /* 0x000fe2000f8e02ff */
[----:B------:R-:W-:Y:S01]  /*2200*/  ISETP.GE.AND P0, PT, R18, UR4, PT ;  /* 0x0000000412007c0c */ /* 0x000fe2000bf06270 */
[C---:B------:R-:W-:Y:S01]  /*2210*/  IMAD R13, R11.reuse, UR5, R0 ;  /* 0x000000050b0d7c24 */ /* 0x040fe2000f8e0200 */
[----:B------:R-:W-:Y:S01]  /*2220*/  ISETP.GE.AND P1, PT, R82, UR4, PT ;  /* 0x0000000452007c0c */ /* 0x000fe2000bf26270 */
[----:B------:R-:W-:Y:S01]  /*2230*/  IMAD.WIDE.U32 R56, R11, UR6, R56 ;  /* 0x000000060b387c25 */ /* 0x000fe2000f8e0038 */
[----:B------:R-:W-:Y:S02]  /*2240*/  SEL R61, RZ, 0x1, P0 ;  /* 0x00000001ff3d7807 */ /* 0x000fe40000000000 */
[----:B------:R-:W-:Y:S01]  /*2250*/  IADD3 R81, P0, R58, R8, RZ ;  /* 0x000000083a517210 */ /* 0x000fe20007f1e0ff */
[----:B------:R-:W-:Y:S01]  /*2260*/  IMAD.IADD R80, R59, 0x1, R13 ;  /* 0x000000013b507824 */ /* 0x000fe200078e020d */
[----:B------:R-:W-:Y:S01]  /*2270*/  SEL R0, RZ, 0xffffffff, P1 ;  /* 0xffffffffff007807 */ /* 0x000fe20000800000 */
[----:B------:R-:W-:-:S02]  /*2280*/  IMAD R8, R14, R64, RZ ;  /* 0x000000400e087224 */ /* 0x000fc400078e02ff */
[----:B------:R-:W-:Y:S01]  /*2290*/  IMAD R11, R11, UR7, R10 ;  /* 0x000000070b0b7c24 */ /* 0x000fe2000f8e020a */
[----:B------:R-:W-:Y:S01]  /*22a0*/  IADD3.X R75, R80, R9, R75, P0, !PT ;  /* 0x00000009504b7210 */ /* 0x000fe200007fe44b */
[----:B------:R-:W-:Y:S01]  /*22b0*/  IMAD.SHL.U32 R0, R0, 0x2, RZ ;  /* 0x0000000200007824 */ /* 0x000fe200078e00ff */
[----:B------:R-:W-:Y:S01]  /*22c0*/  ISETP.GE.AND P0, PT, R18, R63, PT ;  /* 0x0000003f1200720c */ /* 0x000fe20003f06270 */
[----:B0-----:R-:W-:-:S03]  /*22d0*/  IMAD.WIDE.U32 R54, R22, R4, R152 ;  /* 0x0000000416367225 */ /* 0x001fc600078e0098 */
[C---:B------:R-:W-:Y:S02]  /*22e0*/  SEL R9, R63.reuse, RZ, P0 ;  /* 0x000000ff3f097207 */ /* 0x040fe40000000000 */
[----:B------:R-:W-:Y:S01]  /*22f0*/  SEL R13, R63, RZ, P2 ;  /* 0x000000ff3f0d7207 */ /* 0x000fe20001000000 */
[----:B------:R-:W-:Y:S01]  /*2300*/  IMAD.WIDE.U32 R52, R22, R4, R18 ;  /* 0x0000000416347225 */ /* 0x000fe200078e0012 */
[----:B------:R-:W-:-:S03]  /*2310*/  LOP3.LUT R61, R0, 0x2, R61, 0xe2, !PT ;  /* 0x00000002003d7812 */ /* 0x000fc600078ee23d */
[----:B------:R-:W-:Y:S02]  /*2320*/  IMAD R0, R14, R4, RZ ;  /* 0x000000040e007224 */ /* 0x000fe400078e02ff */
[----:B------:R-:W-:Y:S02]  /*2330*/  IMAD.IADD R9, R18, 0x1, R9 ;  /* 0x0000000112097824 */ /* 0x000fe400078e0209 */
[----:B------:R-:W-:Y:S02]  /*2340*/  IMAD.IADD R13, R82, 0x1, R13 ;  /* 0x00000001520d7824 */ /* 0x000fe400078e020d */
[C---:B------:R-:W-:Y:S01]  /*2350*/  IMAD R15, R22.reuse, R5, R0 ;  /* 0x00000005160f7224 */ /* 0x040fe200078e0200 */
[----:B------:R-:W-:Y:S01]  /*2360*/  SHF.R.S32.HI R0, RZ, 0x1f, R9 ;  /* 0x0000001fff007819 */ /* 0x000fe20000011409 */
[----:B------:R-:W-:Y:S01]  /*2370*/  IMAD R21, R22, R65, R8 ;  /* 0x0000004116157224 */ /* 0x000fe200078e0208 */
[----:B------:R-:W-:Y:S02]  /*2380*/  SHF.R.S32.HI R8, RZ, 0x1f, R13 ;  /* 0x0000001fff087819 */ /* 0x000fe4000001140d */
[----:B------:R-:W-:-:S02]  /*2390*/  LEA.HI R74, R0, R9, RZ, 0x4 ;  /* 0x00000009004a7211 */ /* 0x000fc400078f20ff */
[----:B------:R-:W-:Y:S02]  /*23a0*/  LEA.HI R0, R0, R9, RZ, 0x5 ;  /* 0x0000000900007211 */ /* 0x000fe400078f28ff */
[CC--:B------:R-:W-:Y:S02]  /*23b0*/  LEA.HI R73, R8.reuse, R13.reuse, RZ, 0x4 ;  /* 0x0000000d08497211 */ /* 0x0c0fe400078f20ff */
[----:B------:R-:W-:Y:S01]  /*23c0*/  LEA.HI R13, R8, R13, RZ, 0x5 ;  /* 0x0000000d080d7211 */ /* 0x000fe200078f28ff */
[----:B------:R-:W-:Y:S01]  /*23d0*/  IMAD.SHL.U32 R8, R0, 0x80, RZ ;  /* 0x0000008000087824 */ /* 0x000fe200078e00ff */
[C---:B------:R-:W-:Y:S02]  /*23e0*/  LOP3.LUT R0, R157.reuse, 0x10, R74, 0xf8, !PT ;  /* 0x000000109d007812 */ /* 0x040fe400078ef84a */
[----:B------:R-:W-:Y:S02]  /*23f0*/  LOP3.LUT R10, R157, 0x10, R73, 0xf8, !PT ;  /* 0x000000109d0a7812 */ /* 0x000fe400078ef849 */
[----:B------:R-:W-:-:S02]  /*2400*/  LOP3.LUT R9, R0, R20, RZ, 0x3c, !PT ;  /* 0x0000001400097212 */ /* 0x000fc400078e3cff */
[----:B------:R-:W-:Y:S02]  /*2410*/  LOP3.LUT R10, R10, R20, RZ, 0x3c, !PT ;  /* 0x000000140a0a7212 */ /* 0x000fe400078e3cff */
[----:B------:R-:W0:Y:S01]  /*2420*/  S2R R20, SR_TID.X ;  /* 0x0000000000147919 */ /* 0x000e220000002100 */
[----:B------:R-:W-:Y:S02]  /*2430*/  IMAD.IADD R55, R55, 0x1, R15 ;  /* 0x0000000137377824 */ /* 0x000fe400078e020f */
[----:B------:R-:W-:Y:S01]  /*2440*/  IMAD.IADD R53, R15, 0x1, R53 ;  /* 0x000000010f357824 */ /* 0x000fe200078e0235 */
[----:B-----5:R-:W-:Y:S01]  /*2450*/  SHF.R.S32.HI R15, RZ, 0x1f, R26 ;  /* 0x0000001fff0f7819 */ /* 0x020fe2000001141a */
[----:B------:R-:W-:Y:S01]  /*2460*/  IMAD.SHL.U32 R13, R13, 0x80, RZ ;  /* 0x000000800d0d7824 */ /* 0x000fe200078e00ff */
[----:B------:R-:W-:Y:S01]  /*2470*/  LOP3.LUT R8, R8, 0xfffff000, RZ, 0xc0, !PT ;  /* 0xfffff00008087812 */ /* 0x000fe200078ec0ff */
[----:B------:R-:W-:Y:S02]  /*2480*/  IMAD.IADD R51, R51, 0x1, R21 ;  /* 0x0000000133337824 */ /* 0x000fe400078e0215 */
[----:B------:R-:W-:Y:S01]  /*2490*/  IMAD R0, R15, R4, RZ ;  /* 0x000000040f007224 */ /* 0x000fe200078e02ff */
[----:B------:R-:W-:Y:S01]  /*24a0*/  LOP3.LUT R13, R13, 0xfffff000, RZ, 0xc0, !PT ;  /* 0xfffff0000d0d7812 */ /* 0x000fe200078ec0ff */
[----:B------:R-:W-:-:S02]  /*24b0*/  IMAD.IADD R49, R21, 0x1, R49 ;  /* 0x0000000115317824 */ /* 0x000fc400078e0231 */
[----:B------:R-:W-:Y:S01]  /*24c0*/  IMAD R15, R15, R64, RZ ;  /* 0x000000400f0f7224 */ /* 0x000fe200078e02ff */
[----:B----4-:R-:W-:Y:S01]  /*24d0*/  IADD3 R72, R9, R8, R12 ;  /* 0x0000000809487210 */ /* 0x010fe20007ffe00c */
[----:B------:R-:W-:Y:S01]  /*24e0*/  IMAD R21, R26, R5, R0 ;  /* 0x000000051a157224 */ /* 0x000fe200078e0200 */
[----:B------:R-:W-:Y:S01]  /*24f0*/  IADD3 R71, R10, R13, R12 ;  /* 0x0000000d0a477210 */ /* 0x000fe20007ffe00c */
[-C--:B------:R-:W-:Y:S01]  /*2500*/  IMAD.WIDE.U32 R54, R26, R4.reuse, R54 ;  /* 0x000000041a367225 */ /* 0x080fe200078e0036 */
[----:B------:R-:W-:Y:S02]  /*2510*/  IADD3 R30, P2, R22, R31, RZ ;  /* 0x0000001f161e7210 */ /* 0x000fe40007f5e0ff */
[----:B------:R-:W-:Y:S01]  /*2520*/  LOP3.LUT R7, R73, 0xfffffff0, RZ, 0xc0, !PT ;  /* 0xfffffff049077812 */ /* 0x000fe200078ec0ff */
[----:B------:R-:W-:Y:S01]  /*2530*/  IMAD.WIDE.U32 R52, R26, R4, R52 ;  /* 0x000000041a347225 */ /* 0x000fe200078e0034 */
[----:B------:R-:W-:-:S03]  /*2540*/  SHF.L.U64.HI R68, R4, 0x7, R5 ;  /* 0x0000000704447819 */ /* 0x000fc60000010205 */
[C---:B------:R-:W-:Y:S02]  /*2550*/  IMAD R15, R26.reuse, R65, R15 ;  /* 0x000000411a0f7224 */ /* 0x040fe400078e020f */
[----:B------:R-:W-:Y:S01]  /*2560*/  IMAD.WIDE.U32 R50, R26, R64, R50 ;  /* 0x000000401a327225 */ /* 0x000fe200078e0032 */
[----:B------:R-:W-:-:S03]  /*2570*/  SHF.L.U64.HI R65, R64, 0x7, R65 ;  /* 0x0000000740417819 */ /* 0x000fc60000010241 */
[----:B------:R-:W-:Y:S01]  /*2580*/  IMAD.WIDE.U32 R48, R26, R64, R48 ;  /* 0x000000401a307225 */ /* 0x000fe200078e0030 */
[----:B0-----:R-:W-:Y:S02]  /*2590*/  SHF.R.U32.HI R12, RZ, 0x7, R20 ;  /* 0x00000007ff0c7819 */ /* 0x001fe40000011614 */
[----:B------:R-:W-:Y:S01]  /*25a0*/  LOP3.LUT R20, R74, 0xfffffff0, RZ, 0xc0, !PT ;  /* 0xfffffff04a147812 */ /* 0x000fe200078ec0ff */
[----:B------:R-:W-:Y:S01]  /*25b0*/  IMAD.SHL.U32 R67, R4, 0x80, RZ ;  /* 0x0000008004437824 */ /* 0x000fe200078e00ff */
[----:B------:R-:W-:Y:S01]  /*25c0*/  LOP3.LUT R62, R61, 0x1, RZ, 0xc0, !PT ;  /* 0x000000013d3e7812 */ /* 0x000fe200078ec0ff */
[----:B------:R-:W-:Y:S01]  /*25d0*/  IMAD.X R31, R14, 0x1, R3, P2 ;  /* 0x000000010e1f7824 */ /* 0x000fe200010e0603 */
[----:B------:R-:W-:Y:S01]  /*25e0*/  ISETP.GE.AND P1, PT, R66, UR4, PT ;  /* 0x0000000442007c0c */ /* 0x000fe2000bf26270 */
[----:B------:R-:W-:Y:S01]  /*25f0*/  IMAD.IADD R60, R55, 0x1, R21 ;  /* 0x00000001373c7824 */ /* 0x000fe200078e0215 */
[----:B------:R-:W-:Y:S01]  /*2600*/  LOP3.LUT R61, R61, 0x2, RZ, 0xc0, !PT ;  /* 0x000000023d3d7812 */ /* 0x000fe200078ec0ff */
[----:B------:R-:W-:Y:S01]  /*2610*/  IMAD.SHL.U32 R64, R64, 0x80, RZ ;  /* 0x0000008040407824 */ /* 0x000fe200078e00ff */
[----:B------:R-:W-:Y:S01]  /*2620*/  SHF.R.S32.HI R4, RZ, 0x1f, R20 ;  /* 0x0000001fff047819 */ /* 0x000fe20000011414 */
[----:B------:R-:W-:Y:S01]  /*2630*/  VIADD R88, R12, 0x8 ;  /* 0x000000080c587836 */ /* 0x000fe20000000000 */
[----:B------:R-:W-:Y:S01]  /*2640*/  SHF.R.S32.HI R3, RZ, 0x1f, R7 ;  /* 0x0000001fff037819 */ /* 0x000fe20000011407 */
[----:B------:R-:W-:-:S02]  /*2650*/  IMAD.SHL.U32 R63, R63, 0x2, RZ ;  /* 0x000000023f3f7824 */ /* 0x000fc400078e00ff */
[----:B------:R-:W-:Y:S02]  /*2660*/  IMAD.IADD R21, R21, 0x1, R53 ;  /* 0x0000000115157824 */ /* 0x000fe400078e0235 */
[----:B------:R-:W-:Y:S02]  /*2670*/  IMAD.IADD R6, R51, 0x1, R15 ;  /* 0x0000000133067824 */ /* 0x000fe400078e020f */
[----:B------:R-:W-:Y:S02]  /*2680*/  IMAD.IADD R5, R15, 0x1, R49 ;  /* 0x000000010f057824 */ /* 0x000fe400078e0231 */
[----:B------:R-:W-:-:S07]  /*2690*/  IMAD.IADD R0, R57, 0x1, R11 ;  /* 0x0000000139007824 */ /* 0x000fce00078e020b */
.L_x_9160:
[----:B------:R-:W2:Y:S01]  /*26a0*/  LDL R8, [R1+0x28] ;  /* 0x0000280001087983 */ /* 0x000ea20000100800 */
[----:B----4-:R-:W0:Y:S01]  /*26b0*/  LDC.64 R76, c[0x0][0x2e8] ;  /* 0x0000ba00ff4c7b82 */ /* 0x010e220000000a00 */
[----:B------:R-:W-:Y:S01]  /*26c0*/  VIADD R10, R2, 0xffffffff ;  /* 0xffffffff020a7836 */ /* 0x000fe20000000000 */
[----:B------:R-:W-:Y:S05]  /*26d0*/  YIELD ;  /* 0x0000000000007946 */ /* 0x000fea0003800000 */
[----:B------:R-:W-:Y:S01]  /*26e0*/  SHF.R.S32.HI R11, RZ, 0x1f, R10 ;  /* 0x0000001fff0b7819 */ /* 0x000fe2000001140a */
[----:B------:R-:W1:Y:S01]  /*26f0*/  LDC R87, c[0x0][0x3f4] ;  /* 0x0000fd00ff577b82 */ /* 0x000e620000000800 */
[-C--:B------:R-:W-:Y:S01]  /*2700*/  IMAD R2, R70, R10.reuse, RZ ;  /* 0x0000000a46027224 */ /* 0x080fe200078e02ff */
[----:B------:R-:W-:Y:S01]  /*2710*/  BSSY B0, `(.L_x_9121) ;  /* 0x00003f8000007945 */ /* 0x000fe20003800000 */
[----:B---3--:R-:W-:Y:S01]  /*2720*/  IMAD.WIDE.U32 R40, R69, R10, RZ ;  /* 0x0000000a45287225 */ /* 0x008fe200078e00ff */
[----:B------:R-:W-:-:S03]  /*2730*/  ISETP.GT.AND P2, PT, R10, R27, PT ;  /* 0x0000001b0a00720c */ /* 0x000fc60003f44270 */
[----:B------:R-:W-:Y:S02]  /*2740*/  IMAD R79, R11, R69, R2 ;  /* 0x000000450b4f7224 */ /* 0x000fe400078e0202 */
[----:B------:R-:W-:Y:S02]  /*2750*/  IMAD.MOV.U32 R2, RZ, RZ, R10 ;  /* 0x000000ffff027224 */ /* 0x000fe400078e000a */
[----:B------:R-:W-:Y:S01]  /*2760*/  IMAD.IADD R79, R41, 0x1, R79 ;  /* 0x00000001294f7824 */ /* 0x000fe200078e024f */
[----:B0-----:R-:W-:-:S04]  /*2770*/  IADD3 R32, P3, P4, R40, R76, R81 ;  /* 0x0000004c28207210 */ /* 0x001fc80007c7e051 */
[----:B------:R-:W-:Y:S02]  /*2780*/  IADD3.X R33, R79, R77, R75, P3, P4 ;  /* 0x0000004d4f217210 */ /* 0x000fe40001fe844b */
[----:B-1----:R-:W-:Y:S01]  /*2790*/  ISETP.GE.AND P3, PT, R87, 0x1, PT ;  /* 0x000000015700780c */ /* 0x002fe20003f66270 */
[----:B--2---:R-:W-:-:S04]  /*27a0*/  IMAD R9, R17, 0x3000, R8 ;  /* 0x0000300011097824 */ /* 0x004fc800078e0208 */
[----:B------:R-:W-:-:S08]  /*27b0*/  IMAD.IADD R84, R16, 0x1, R9 ;  /* 0x0000000110547824 */ /* 0x000fd000078e0209 */
[----:B------:R-:W-:Y:S05]  /*27c0*/  @!P3 BRA `(.L_x_9122) ;  /* 0x0000003c005cb947 */ /* 0x000fea0003800000 */
[----:B------:R-:W-:Y:S01]  /*27d0*/  ULDC.U8 UR4, c[0x0][0x410] ;  /* 0x0001040000047ab9 */ /* 0x000fe20000000000 */
[-C--:B------:R-:W-:Y:S01]  /*27e0*/  IMAD R8, R68, R10.reuse, RZ ;  /* 0x0000000a44087224 */ /* 0x080fe200078e02ff */
[----:B------:R-:W-:Y:S01]  /*27f0*/  ISETP.NE.AND P3, PT, RZ, UR4, PT ;  /* 0x00000004ff007c0c */ /* 0x000fe2000bf65270 */
[----:B------:R-:W-:Y:S02]  /*2800*/  IMAD R9, R65, R10, RZ ;  /* 0x0000000a41097224 */ /* 0x000fe400078e02ff */
[----:B------:R-:W-:Y:S02]  /*2810*/  IMAD R85, R2, -0x80, R28 ;  /* 0xffffff8002557824 */ /* 0x000fe400078e021c */
[C---:B------:R-:W-:Y:S02]  /*2820*/  IMAD R47, R11.reuse, R67, R8 ;  /* 0x000000430b2f7224 */ /* 0x040fe400078e0208 */
[----:B------:R-:W-:Y:S01]  /*2830*/  IMAD R9, R11, R64, R9 ;  /* 0x000000400b097224 */ /* 0x000fe200078e0209 */
[----:B------:R-:W-:Y:S01]  /*2840*/  VIMNMX R85, R85, 0x80, PT ;  /* 0x0000008055557848 */ /* 0x000fe20003fe0100 */
[----:B------:R-:W-:-:S04]  /*2850*/  IMAD.WIDE.U32 R44, R67, R10, RZ ;  /* 0x0000000a432c7225 */ /* 0x000fc800078e00ff */
        /* <DEDUP_REMOVED lines=11> */
[----:B------:R-:W-:Y:S01]  /*2910*/  CS2R R40, SRZ ;  /* 0x0000000000287805 */ /* 0x000fe2000001ff00 */
[----:B------:R-:W-:Y:S06]  /*2920*/  @P4 BRA `(.L_x_9125) ;  /* 0x00000000005c4947 */ /* 0x000fec0003800000 */
[----:B------:R-:W2:Y:S01]  /*2930*/  LDL R83, [R1+0x8] ;  /* 0x0000080001537983 */ /* 0x000ea20000100800 */
[----:B------:R-:W-:-:S03]  /*2940*/  ULDC.64 UR4, c[0x0][0x3e8] ;  /* 0x0000fa0000047ab9 */ /* 0x000fc60000000a00 */
[----:B------:R-:W3:Y:S01]  /*2950*/  LDL R78, [R1+0xc] ;  /* 0x00000c00014e7983 */ /* 0x000ee20000100800 */
[----:B------:R-:W-:Y:S02]  /*2960*/  IADD3 R44, P3, P5, R54, UR4, R44 ;  /* 0x00000004362c7c10 */ /* 0x000fe4000fd7e02c */
[----:B------:R-:W-:Y:S02]  /*2970*/  CS2R R38, SRZ ;  /* 0x0000000000267805 */ /* 0x000fe4000001ff00 */
        /* <DEDUP_REMOVED lines=10> */
[----:B------:R-:W-:Y:S02]  /*2a20*/  CS2R R12, SRZ ;  /* 0x00000000000c7805 */ /* 0x000fe4000001ff00 */
[----:B------:R-:W-:Y:S02]  /*2a30*/  CS2R R14, SRZ ;  /* 0x00000000000e7805 */ /* 0x000fe4000001ff00 */
[----:B--2---:R-:W-:-:S13]  /*2a40*/  ISETP.GE.AND P3, PT, R83, R87, PT ;  /* 0x000000575300720c */ /* 0x004fda0003f66270 */
[----:B------:R0:W5:Y:S04]  /*2a50*/  @!P3 LDG.E.64 R34, desc[UR40][R44.64+0x10] ;  /* 0x000010282c22b981 */ /* 0x000168000c1e1b00 */
[----:B------:R0:W5:Y:S01]  /*2a60*/  @!P3 LDG.E.64 R36, desc[UR40][R42.64+0x10] ;  /* 0x000010282a24b981 */ /* 0x000162000c1e1b00 */
[----:B---3--:R-:W-:-:S13]  /*2a70*/  ISETP.GE.AND P3, PT, R78, R87, PT ;  /* 0x000000574e00720c */ /* 0x008fda0003f66270 */
[----:B------:R0:W5:Y:S04]  /*2a80*/  @!P3 LDG.E.64 R12, desc[UR40][R44.64+0x20] ;  /* 0x000020282c0cb981 */ /* 0x000168000c1e1b00 */
[----:B------:R0:W5:Y:S02]  /*2a90*/  @!P3 LDG.E.64 R14, desc[UR40][R42.64+0x20] ;  /* 0x000020282a0eb981 */ /* 0x000164000c1e1b00 */
.L_x_9125:
[----:B------:R-:W-:Y:S05]  /*2aa0*/  BSYNC B1 ;  /* 0x0000000000017941 */ /* 0x000fea0003800000 */
.L_x_9124:
[----:B------:R-:W-:Y:S01]  /*2ab0*/  ISETP.NE.AND P3, PT, R155, 0x3, PT ;  /* 0x000000039b00780c */ /* 0x000fe20003f65270 */
[----:B0----5:R-:W-:Y:S02]  /*2ac0*/  IMAD.MOV.U32 R42, RZ, RZ, R12 ;  /* 0x000000ffff2a7224 */ /* 0x021fe400078e000c */
[----:B------:R-:W-:Y:S02]  /*2ad0*/  IMAD.MOV.U32 R44, RZ, RZ, R34 ;  /* 0x000000ffff2c7224 */ /* 0x000fe400078e0022 */
[----:B------:R-:W-:Y:S02]  /*2ae0*/  IMAD.MOV.U32 R46, RZ, RZ, R38 ;  /* 0x000000ffff2e7224 */ /* 0x000fe400078e0026 */
[----:B------:R-:W-:Y:S02]  /*2af0*/  IMAD.MOV.U32 R43, RZ, RZ, R14 ;  /* 0x000000ffff2b7224 */ /* 0x000fe400078e000e */
[----:B------:R-:W-:Y:S02]  /*2b00*/  IMAD.MOV.U32 R45, RZ, RZ, R36 ;  /* 0x000000ffff2d7224 */ /* 0x000fe400078e0024 */
[----:B------:R-:W-:-:S02]  /*2b10*/  IMAD.MOV.U32 R47, RZ, RZ, R40 ;  /* 0x000000ffff2f7224 */ /* 0x000fc400078e0028 */
[----:B------:R-:W-:Y:S05]  /*2b20*/  @!P3 BRA `(.L_x_9126) ;  /* 0x000000000004b947 */ /* 0x000fea0003800000 */
[----:B------:R-:W-:Y:S01]  /*2b30*/  BPT.TRAP 0x1 ;  /* 0x000000040000795c */ /* 0x000fe20000300000 */
.L_x_9126:
[----:B------:R-:W-:Y:S01]  /*2b40*/  IMAD R83, R17, 0x8, R16 ;  /* 0x0000000811537824 */ /* 0x000fe200078e0210 */
[----:B------:R-:W-:Y:S01]  /*2b50*/  SHF.L.U32 R86, R23, 0x1f, RZ ;  /* 0x0000001f17567819 */ /* 0x000fe200000006ff */
[----:B------:R-:W-:Y:S03]  /*2b60*/  BSSY B1, `(.L_x_9127) ;  /* 0x0000003000017945 */ /* 0x000fe60003800000 */
[----:B------:R-:W0:Y:S02]  /*2b70*/  SYNCS.PHASECHK.TRANS64.TRYWAIT P5, [R83+URZ+0x19c90], R86 ;  /* 0x019c9056530075a7 */ /* 0x000e2400080a017f */
[----:B0-----:R-:W-:Y:S05]  /*2b80*/  @!P5 BRA `(.L_x_9128) ;  /* 0x0000017c0018d947 */ /* 0x001fea0003800000 */
.L_x_9373:
[----:B------:R-:W-:Y:S05]  /*2b90*/  BSYNC B1 ;  /* 0x0000000000017941 */ /* 0x000fea0003800000 */
.L_x_9127:
[----:B------:R-:W-:Y:S05]  /*2ba0*/  @P4 BRA `(.L_x_9129) ;  /* 0x0000003800b84947 */ /* 0x000fea0003800000 */
[----:B------:R-:W-:Y:S01]  /*2bb0*/  ISETP.NE.AND P4, PT, R62, RZ, PT ;  /* 0x000000ff3e00720c */ /* 0x000fe20003f85270 */
[----:B------:R-:W-:-:S12]  /*2bc0*/  BSSY B1, `(.L_x_9130) ;  /* 0x0000074000017945 */ /* 0x000fd80003800000 */
[----:B------:R-:W-:Y:S05]  /*2bd0*/  @!P4 BRA `(.L_x_9131) ;  /* 0x0000000400c8c947 */ /* 0x000fea0003800000 */
[----:B------:R1:W2:Y:S01]  /*2be0*/  LDS.128 R8, [R84+0x13800] ;  /* 0x0138000054087984 */ /* 0x0002a20000000c00 */
[----:B------:R-:W-:Y:S01]  /*2bf0*/  ISETP.GE.AND P4, PT, R152, R87, PT ;  /* 0x000000579800720c */ /* 0x000fe20003f86270 */
[----:B------:R-:W-:-:S12]  /*2c00*/  BSSY B2, `(.L_x_9132) ;  /* 0x000006e000027945 */ /* 0x000fd80003800000 */
[----:B-1----:R-:W-:Y:S05]  /*2c10*/  @P4 BRA `(.L_x_9133) ;  /* 0x0000000400b04947 */ /* 0x002fea0003800000 */
[--C-:B------:R-:W-:Y:S02]  /*2c20*/  SHF.R.U32.HI R78, RZ, 0x8, R39.reuse ;  /* 0x00000008ff4e7819 */ /* 0x100fe40000011627 */
[----:B------:R-:W-:Y:S02]  /*2c30*/  LOP3.LUT R38, R39, 0xff, RZ, 0xc0, !PT ;  /* 0x000000ff27267812 */ /* 0x000fe400078ec0ff */
[--C-:B------:R-:W-:Y:S02]  /*2c40*/  SHF.R.U32.HI R77, RZ, 0x18, R39.reuse ;  /* 0x00000018ff4d7819 */ /* 0x100fe40000011627 */
[----:B------:R-:W-:Y:S02]  /*2c50*/  SHF.R.U32.HI R90, RZ, 0x10, R39 ;  /* 0x00000010ff5a7819 */ /* 0x000fe40000011627 */
[--C-:B------:R-:W-:Y:S02]  /*2c60*/  SHF.R.U32.HI R76, RZ, 0x8, R41.reuse ;  /* 0x00000008ff4c7819 */ /* 0x100fe40000011629 */
[----:B------:R-:W-:-:S02]  /*2c70*/  SHF.R.U32.HI R79, RZ, 0x10, R41 ;  /* 0x00000010ff4f7819 */ /* 0x000fc40000011629 */
[----:B------:R-:W-:Y:S01]  /*2c80*/  LOP3.LUT R39, R41, 0xff, RZ, 0xc0, !PT ;  /* 0x000000ff29277812 */ /* 0x000fe200078ec0ff */
[----:B------:R-:W-:Y:S01]  /*2c90*/  IMAD.SHL.U32 R76, R76, 0x100, RZ ;  /* 0x000001004c4c7824 */ /* 0x000fe200078e00ff */
[----:B------:R-:W-:Y:S02]  /*2ca0*/  SHF.R.U32.HI R40, RZ, 0x18, R41 ;  /* 0x00000018ff287819 */ /* 0x000fe40000011629 */
[----:B------:R-:W-:Y:S01]  /*2cb0*/  PRMT R41, R77, 0x654, R38 ;  /* 0x000006544d297816 */ /* 0x000fe20000000026 */
[----:B------:R-:W-:Y:S01]  /*2cc0*/  IMAD.SHL.U32 R38, R78, 0x100, RZ ;  /* 0x000001004e267824 */ /* 0x000fe200078e00ff */
[----:B------:R-:W-:Y:S01]  /*2cd0*/  PRMT R77, R40, 0x654, R39 ;  /* 0x00000654284d7816 */ /* 0x000fe20000000027 */
[----:B--2---:R-:W-:Y:S02]  /*2ce0*/  IMAD.MOV.U32 R39, RZ, RZ, R9 ;  /* 0x000000ffff277224 */ /* 0x004fe400078e0009 */
[----:B------:R-:W-:Y:S01]  /*2cf0*/  IMAD.U32 R9, R90, 0x10000, RZ ;  /* 0x000100005a097824 */ /* 0x000fe200078e00ff */
[----:B------:R-:W-:Y:S01]  /*2d00*/  LOP3.LUT R38, R41, 0xff00, R38, 0xf8, !PT ;  /* 0x0000ff0029267812 */ /* 0x000fe200078ef826 */
[----:B------:R-:W-:Y:S01]  /*2d10*/  IMAD.U32 R41, R79, 0x10000, RZ ;  /* 0x000100004f297824 */ /* 0x000fe200078e00ff */
[----:B------:R-:W-:Y:S01]  /*2d20*/  LOP3.LUT R78, R77, 0xff00, R76, 0xf8, !PT ;  /* 0x0000ff004d4e7812 */ /* 0x000fe200078ef84c */
[----:B------:R-:W-:Y:S01]  /*2d30*/  IMAD.MOV.U32 R40, RZ, RZ, R8 ;  /* 0x000000ffff287224 */ /* 0x000fe200078e0008 */
        /* <DEDUP_REMOVED lines=16> */
[----:B------:R-:W-:Y:S01]  /*2e40*/  FFMA.FTZ R8, R8, R79, -R93 ;  /* 0x0000004f08087223 */ /* 0x000fe2000001085d */
[----:B------:R-:W-:Y:S02]  /*2e50*/  HADD2.F32 R78, -RZ, R78.H1_H1 ;  /* 0x3000004eff4e7230 */ /* 0x000fe40000004100 */
[----:B------:R-:W-:Y:S01]  /*2e60*/  FMUL.FTZ R93, R77, R91 ;  /* 0x0000005b4d5d7220 */ /* 0x000fe20000410000 */
        /* <DEDUP_REMOVED lines=10> */
[----:B------:R-:W-:Y:S01]  /*2f10*/  HADD2.F32 R78, -RZ, R41.H1_H1 ;  /* 0x30000029ff4e7230 */ /* 0x000fe20000004100 */
[----:B------:R-:W-:Y:S01]  /*2f20*/  F2FP.F16.E4M3.UNPACK_B R76, R9.H1 ;  /* 0x00000009ff4c723e */ /* 0x000fe200030006ff */
[----:B------:R-:W-:Y:S02]  /*2f30*/  HADD2.F32 R90, -RZ, R90.H0_H0 ;  /* 0x2000005aff5a7230 */ /* 0x000fe40000004100 */
[-C--:B------:R-:W-:Y:S01]  /*2f40*/  FMUL.FTZ R93, R77, R91.reuse ;  /* 0x0000005b4d5d7220 */ /* 0x080fe20000410000 */
[--C-:B------:R-:W-:Y:S02]  /*2f50*/  HADD2.F32 R46, -RZ, R40.reuse.H1_H1 ;  /* 0x30000028ff2e7230 */ /* 0x100fe40000004100 */
[----:B------:R-:W-:Y:S01]  /*2f60*/  FMUL.FTZ R94, R78, R91 ;  /* 0x0000005b4e5e7220 */ /* 0x000fe20000410000 */
[----:B------:R-:W-:Y:S01]  /*2f70*/  HADD2.F32 R41, -RZ, R40.H0_H0 ;  /* 0x20000028ff297230 */ /* 0x000fe20000004100 */
[----:B------:R-:W-:Y:S01]  /*2f80*/  F2FP.F16.E4M3.UNPACK_B R9, R9 ;  /* 0x00000009ff09723e */ /* 0x000fe200020006ff */
[----:B------:R-:W-:-:S02]  /*2f90*/  HADD2.F32 R40, -RZ, R79.H1_H1 ;  /* 0x3000004fff287230 */ /* 0x000fc40000004100 */
[-C--:B------:R-:W-:Y:S01]  /*2fa0*/  FMUL.FTZ R92, R46, R90.reuse ;  /* 0x0000005a2e5c7220 */ /* 0x080fe20000410000 */
[----:B------:R-:W-:Y:S02]  /*2fb0*/  HADD2.F32 R79, -RZ, R79.H0_H0 ;  /* 0x2000004fff4f7230 */ /* 0x000fe40000004100 */
[----:B------:R-:W-:Y:S01]  /*2fc0*/  FMUL.FTZ R91, R41, R90 ;  /* 0x0000005a295b7220 */ /* 0x000fe20000410000 */
[----:B------:R-:W-:Y:S02]  /*2fd0*/  HADD2.F32 R95, -RZ, R76.H1_H1 ;  /* 0x3000004cff5f7230 */ /* 0x000fe40000004100 */
[-C--:B------:R-:W-:Y:S01]  /*2fe0*/  FFMA.FTZ R94, R77, R40.reuse, -R94 ;  /* 0x000000284d5e7223 */ /* 0x080fe2000001085e */
[----:B------:R-:W-:Y:S01]  /*2ff0*/  FFMA.FTZ R93, R78, R40, R93 ;  /* 0x000000284e5d7223 */ /* 0x000fe2000001005d */
[-C--:B------:R-:W-:Y:S01]  /*3000*/  FFMA.FTZ R40, R41, R79.reuse, -R92 ;  /* 0x0000004f29287223 */ /* 0x080fe2000001085c */
[----:B------:R-:W-:Y:S01]  /*3010*/  FFMA.FTZ R41, R46, R79, R91 ;  /* 0x0000004f2e297223 */ /* 0x000fe2000001005b */
[----:B------:R-:W-:-:S02]  /*3020*/  F2FP.F16.E4M3.UNPACK_B R77, R11.H1 ;  /* 0x0000000bff4d723e */ /* 0x000fc400030006ff */
[----:B------:R-:W-:Y:S02]  /*3030*/  F2FP.F16.E4M3.UNPACK_B R79, R38.H1 ;  /* 0x00000026ff4f723e */ /* 0x000fe400030006ff */
[----:B------:R-:W-:Y:S01]  /*3040*/  F2FP.SATFINITE.E4M3.F32.PACK_AB_MERGE_C R46, R93, R94, RZ ;  /* 0x0000005e5d2e723e */ /* 0x000fe200048070ff */
[--C-:B------:R-:W-:Y:S01]  /*3050*/  HADD2.F32 R90, -RZ, R77.reuse.H0_H0 ;  /* 0x2000004dff5a7230 */ /* 0x100fe20000004100 */
[----:B------:R-:W-:Y:S01]  /*3060*/  F2FP.F16.E4M3.UNPACK_B R78, R10.H1 ;  /* 0x0000000aff4e723e */ /* 0x000fe200030006ff */
[----:B------:R-:W-:Y:S01]  /*3070*/  HADD2.F32 R92, -RZ, R77.H1_H1 ;  /* 0x3000004dff5c7230 */ /* 0x000fe20000004100 */
[----:B------:R-:W-:Y:S01]  /*3080*/  F2FP.F16.E4M3.UNPACK_B R77, R38 ;  /* 0x00000026ff4d723e */ /* 0x000fe200020006ff */
[----:B------:R-:W-:Y:S01]  /*3090*/  HADD2.F32 R93, -RZ, R79.H1_H1 ;  /* 0x3000004fff5d7230 */ /* 0x000fe20000004100 */
[----:B------:R-:W-:Y:S01]  /*30a0*/  F2FP.F16.E4M3.UNPACK_B R10, R10 ;  /* 0x0000000aff0a723e */ /* 0x000fe200020006ff */
[----:B------:R-:W-:Y:S02]  /*30b0*/  HADD2.F32 R91, -RZ, R78.H1_H1 ;  /* 0x3000004eff5b7230 */ /* 0x000fe40000004100 */
[----:B------:R-:W-:-:S02]  /*30c0*/  HADD2.F32 R94, -RZ, R77.H1_H1 ;  /* 0x3000004dff5e7230 */ /* 0x000fc40000004100 */
[-C--:B------:R-:W-:Y:S01]  /*30d0*/  FMUL.FTZ R97, R92, R93.reuse ;  /* 0x0000005d5c617220 */ /* 0x080fe20000410000 */
[----:B------:R-:W-:Y:S02]  /*30e0*/  HADD2.F32 R78, -RZ, R78.H0_H0 ;  /* 0x2000004eff4e7230 */ /* 0x000fe40000004100 */
[C---:B------:R-:W-:Y:S01]  /*30f0*/  FMUL.FTZ R99, R90.reuse, R93 ;  /* 0x0000005d5a637220 */ /* 0x040fe20000410000 */
[----:B------:R-:W-:Y:S02]  /*3100*/  HADD2.F32 R93, -RZ, R9.H1_H1 ;  /* 0x30000009ff5d7230 */ /* 0x000fe40000004100 */
[----:B------:R-:W-:Y:S01]  /*3110*/  FFMA.FTZ R38, R90, R95, -R97 ;  /* 0x0000005f5a267223 */ /* 0x000fe20000010861 */
[CC--:B------:R-:W-:Y:S01]  /*3120*/  FMUL.FTZ R97, R91.reuse, R94.reuse ;  /* 0x0000005e5b617220 */ /* 0x0c0fe20000410000 */
[----:B------:R-:W-:Y:S01]  /*3130*/  FMUL.FTZ R94, R78, R94 ;  /* 0x0000005e4e5e7220 */ /* 0x000fe20000410000 */
[----:B------:R-:W-:Y:S01]  /*3140*/  F2FP.F16.E4M3.UNPACK_B R90, R11 ;  /* 0x0000000bff5a723e */ /* 0x000fe200020006ff */
[----:B------:R-:W-:Y:S01]  /*3150*/  FFMA.FTZ R11, R92, R95, R99 ;  /* 0x0000005f5c0b7223 */ /* 0x000fe20000010063 */
[-C--:B------:R-:W-:Y:S01]  /*3160*/  FFMA.FTZ R78, R78, R93.reuse, -R97 ;  /* 0x0000005d4e4e7223 */ /* 0x080fe20000010861 */
[----:B------:R-:W-:Y:S01]  /*3170*/  FFMA.FTZ R91, R91, R93, R94 ;  /* 0x0000005d5b5b7223 */ /* 0x000fe2000001005e */
[----:B------:R-:W-:-:S02]  /*3180*/  HADD2.F32 R93, -RZ, R79.H0_H0 ;  /* 0x2000004fff5d7230 */ /* 0x000fc40000004100 */
[--C-:B------:R-:W-:Y:S01]  /*3190*/  HADD2.F32 R79, -RZ, R90.reuse.H1_H1 ;  /* 0x3000005aff4f7230 */ /* 0x100fe20000004100 */
[----:B------:R-:W-:Y:S01]  /*31a0*/  F2FP.SATFINITE.E4M3.F32.PACK_AB_MERGE_C R11, R11, R38, RZ ;  /* 0x000000260b0b723e */ /* 0x000fe200048070ff */
[----:B------:R-:W-:Y:S01]  /*31b0*/  HADD2.F32 R90, -RZ, R90.H0_H0 ;  /* 0x2000005aff5a7230 */ /* 0x000fe20000004100 */
[----:B------:R-:W-:Y:S01]  /*31c0*/  F2FP.SATFINITE.E4M3.F32.PACK_AB_MERGE_C R78, R91, R78, RZ ;  /* 0x0000004e5b4e723e */ /* 0x000fe200048070ff */
        /* <DEDUP_REMOVED lines=9> */
[-C--:B------:R-:W-:Y:S01]  /*3260*/  FMUL.FTZ R93, R76, R77.reuse ;  /* 0x0000004d4c5d7220 */ /* 0x080fe20000410000 */
[----:B------:R-:W-:Y:S01]  /*3270*/  FMUL.FTZ R77, R10, R77 ;  /* 0x0000004d0a4d7220 */ /* 0x000fe20000410000 */
[----:B------:R-:W-:Y:S02]  /*3280*/  F2FP.SATFINITE.E4M3.F32.PACK_AB_MERGE_C R11, R94, R95, R11 ;  /* 0x0000005f5e0b723e */ /* 0x000fe4000480700b */
[-C--:B------:R-:W-:Y:S01]  /*3290*/  FFMA.FTZ R93, R10, R9.reuse, -R93 ;  /* 0x000000090a5d7223 */ /* 0x080fe2000001085d */
[----:B------:R-:W-:Y:S01]  /*32a0*/  FFMA.FTZ R76, R76, R9, R77 ;  /* 0x000000094c4c7223 */ /* 0x000fe2000001004d */
[----:B------:R-:W-:-:S02]  /*32b0*/  F2FP.SATFINITE.E4M3.F32.PACK_AB_MERGE_C R9, R39, R8, R47 ;  /* 0x000000082709723e */ /* 0x000fc4000480702f */
[----:B------:R-:W-:Y:S02]  /*32c0*/  F2FP.SATFINITE.E4M3.F32.PACK_AB_MERGE_C R8, R41, R40, R46 ;  /* 0x000000282908723e */ /* 0x000fe4000480702e */
[----:B------:R-:W-:-:S07]  /*32d0*/  F2FP.SATFINITE.E4M3.F32.PACK_AB_MERGE_C R10, R76, R93, R78 ;  /* 0x0000005d4c0a723e */ /* 0x000fce000480704e */
.L_x_9133:
[----:B------:R-:W-:Y:S05]  /*32e0*/  BSYNC B2 ;  /* 0x0000000000027941 */ /* 0x000fea0003800000 */
.L_x_9132:
[----:B--2---:R1:W-:Y:S02]  /*32f0*/  STG.E.128 desc[UR40][R32.64], R8 ;  /* 0x0000000820007986 */ /* 0x0043e4000c101d28 */
.L_x_9131:
[----:B------:R-:W-:Y:S05]  /*3300*/  BSYNC B1 ;  /* 0x0000000000017941 */ /* 0x000fea0003800000 */
.L_x_9130:
[----:B------:R-:W-:Y:S01]  /*3310*/  ISETP.NE.AND P4, PT, R61, RZ, PT ;  /* 0x000000ff3d00720c */ /* 0x000fe20003f85270 */
[----:B------:R-:W-:-:S12]  /*3320*/  BSSY B1, `(.L_x_9134) ;  /* 0x0000074000017945 */ /* 0x000fd80003800000 */
[----:B------:R-:W-:Y:S05]  /*3330*/  @!P4 BRA `(.L_x_9135) ;  /* 0x0000000400c8c947 */ /* 0x000fea0003800000 */
[----:B------:R-:W2:Y:S01]  /*3340*/  LDL R38, [R1+0x8] ;  /* 0x0000080001267983 */ /* 0x000ea20000100800 */
[----:B------:R-:W-:Y:S03]  /*3350*/  BSSY B2, `(.L_x_9136) ;  /* 0x000006f000027945 */ /* 0x000fe60003800000 */
[----:B-1----:R1:W3:Y:S01]  /*3360*/  LDS.128 R8, [R84+0x14800] ;  /* 0x0148000054087984 */ /* 0x0022e20000000c00 */
[----:B--2---:R-:W-:-:S13]  /*3370*/  ISETP.GE.AND P4, PT, R38, R87, PT ;  /* 0x000000572600720c */ /* 0x004fda0003f86270 */
[----:B-1-3--:R-:W-:Y:S05]  /*3380*/  @P4 BRA `(.L_x_9137) ;  /* 0x0000000400ac4947 */ /* 0x00afea0003800000 */
        /* <DEDUP_REMOVED lines=12> */
[----:B------:R-:W-:Y:S01]  /*3450*/  IMAD.MOV.U32 R36, RZ, RZ, R8 ;  /* 0x000000ffff247224 */ /* 0x000fe200078e0008 */
        /* <DEDUP_REMOVED lines=32> */
[----:B------:R-:W-:Y:S02]  /*3660*/  HADD2.F32 R38, -RZ, R37.H0_H0 ;  /* 0x20000025ff267230 */ /* 0x000fe40000004100 */
[----:B------:R-:W-:Y:S02]  /*3670*/  HADD2.F32 R46, -RZ, R45.H0_H0 ;  /* 0x2000002dff2e7230 */ /* 0x000fe40000004100 */
[----:B------:R-:W-:Y:S01]  /*3680*/  FMUL.FTZ R45, R40, R47 ;  /* 0x0000002f282d7220 */ /* 0x000fe20000410000 */
[----:B------:R-:W-:-:S02]  /*3690*/  HADD2.F32 R39, -RZ, R36.H1_H1 ;  /* 0x30000024ff277230 */ /* 0x000fc40000004100 */
[C---:B------:R-:W-:Y:S01]  /*36a0*/  FMUL.FTZ R47, R38.reuse, R47 ;  /* 0x0000002f262f7220 */ /* 0x040fe20000410000 */
[----:B------:R-:W-:Y:S02]  /*36b0*/  HADD2.F32 R41, -RZ, R44.H1_H1 ;  /* 0x3000002cff297230 */ /* 0x000fe40000004100 */
[----:B------:R-:W-:Y:S02]  /*36c0*/  HADD2.F32 R37, -RZ, R36.H0_H0 ;  /* 0x20000024ff257230 */ /* 0x000fe40000004100 */
[-C--:B------:R-:W-:Y:S01]  /*36d0*/  FMUL.FTZ R36, R39, R46.reuse ;  /* 0x0000002e27247220 */ /* 0x080fe20000410000 */
[----:B------:R-:W-:Y:S02]  /*36e0*/  HADD2.F32 R44, -RZ, R44.H0_H0 ;  /* 0x2000002cff2c7230 */ /* 0x000fe40000004100 */
[-C--:B------:R-:W-:Y:S01]  /*36f0*/  FFMA.FTZ R45, R38, R41.reuse, -R45 ;  /* 0x00000029262d7223 */ /* 0x080fe2000001082d */
[----:B------:R-:W-:Y:S01]  /*3700*/  FFMA.FTZ R76, R40, R41, R47 ;  /* 0x00000029284c7223 */ /* 0x000fe2000001002f */
[C---:B------:R-:W-:Y:S01]  /*3710*/  FMUL.FTZ R46, R37.reuse, R46 ;  /* 0x0000002e252e7220 */ /* 0x040fe20000410000 */
[----:B------:R-:W-:Y:S01]  /*3720*/  F2FP.F16.E4M3.UNPACK_B R40, R11.H1 ;  /* 0x0000000bff28723e */ /* 0x000fe200030006ff */
[-C--:B------:R-:W-:Y:S01]  /*3730*/  FFMA.FTZ R36, R37, R44.reuse, -R36 ;  /* 0x0000002c25247223 */ /* 0x080fe20000010824 */
[----:B------:R-:W-:Y:S01]  /*3740*/  F2FP.SATFINITE.E4M3.F32.PACK_AB_MERGE_C R38, R78, R77, RZ ;  /* 0x0000004d4e26723e */ /* 0x000fe200048070ff */
[----:B------:R-:W-:Y:S01]  /*3750*/  FFMA.FTZ R39, R39, R44, R46 ;  /* 0x0000002c27277223 */ /* 0x000fe2000001002e */
[----:B------:R-:W-:Y:S01]  /*3760*/  F2FP.SATFINITE.E4M3.F32.PACK_AB_MERGE_C R37, R76, R45, RZ ;  /* 0x0000002d4c25723e */ /* 0x000fe200048070ff */
[--C-:B------:R-:W-:Y:S01]  /*3770*/  HADD2.F32 R47, -RZ, R40.reuse.H0_H0 ;  /* 0x20000028ff2f7230 */ /* 0x100fe20000004100 */
[----:B------:R-:W-:Y:S01]  /*3780*/  F2FP.F16.E4M3.UNPACK_B R45, R35.H1 ;  /* 0x00000023ff2d723e */ /* 0x000fe200030006ff */
[----:B------:R-:W-:Y:S01]  /*3790*/  HADD2.F32 R76, -RZ, R40.H1_H1 ;  /* 0x30000028ff4c7230 */ /* 0x000fe20000004100 */
[----:B------:R-:W-:-:S02]  /*37a0*/  F2FP.F16.E4M3.UNPACK_B R41, R10.H1 ;  /* 0x0000000aff29723e */ /* 0x000fc400030006ff */
[-C--:B------:R-:W-:Y:S01]  /*37b0*/  F2FP.F16.E4M3.UNPACK_B R40, R34.reuse.H1 ;  /* 0x00000022ff28723e */ /* 0x080fe200030006ff */
[----:B------:R-:W-:Y:S01]  /*37c0*/  HADD2.F32 R77, -RZ, R45.H1_H1 ;  /* 0x3000002dff4d7230 */ /* 0x000fe20000004100 */
[----:B------:R-:W-:Y:S01]  /*37d0*/  F2FP.F16.E4M3.UNPACK_B R44, R35 ;  /* 0x00000023ff2c723e */ /* 0x000fe200020006ff */
[--C-:B------:R-:W-:Y:S01]  /*37e0*/  HADD2.F32 R46, -RZ, R41.reuse.H1_H1 ;  /* 0x30000029ff2e7230 */ /* 0x100fe20000004100 */
[----:B------:R-:W-:Y:S01]  /*37f0*/  F2FP.F16.E4M3.UNPACK_B R35, R34 ;  /* 0x00000022ff23723e */ /* 0x000fe200020006ff */
[----:B------:R-:W-:Y:S02]  /*3800*/  HADD2.F32 R78, -RZ, R40.H1_H1 ;  /* 0x30000028ff4e7230 */ /* 0x000fe40000004100 */
[-C--:B------:R-:W-:Y:S01]  /*3810*/  FMUL.FTZ R34, R76, R77.reuse ;  /* 0x0000004d4c227220 */ /* 0x080fe20000410000 */
[----:B------:R-:W-:Y:S02]  /*3820*/  HADD2.F32 R79, -RZ, R44.H1_H1 ;  /* 0x3000002cff4f7230 */ /* 0x000fe40000004100 */
[----:B------:R-:W-:Y:S01]  /*3830*/  FMUL.FTZ R91, R47, R77 ;  /* 0x0000004d2f5b7220 */ /* 0x000fe20000410000 */
[----:B------:R-:W-:-:S02]  /*3840*/  HADD2.F32 R41, -RZ, R41.H0_H0 ;  /* 0x20000029ff297230 */ /* 0x000fc40000004100 */
[----:B------:R-:W-:Y:S01]  /*3850*/  FFMA.FTZ R34, R47, R78, -R34 ;  /* 0x0000004e2f227223 */ /* 0x000fe20000010822 */
[----:B------:R-:W-:Y:S02]  /*3860*/  HADD2.F32 R77, -RZ, R35.H1_H1 ;  /* 0x30000023ff4d7230 */ /* 0x000fe40000004100 */
[----:B------:R-:W-:Y:S01]  /*3870*/  FMUL.FTZ R90, R46, R79 ;  /* 0x0000004f2e5a7220 */ /* 0x000fe20000410000 */
[----:B------:R-:W-:Y:S01]  /*3880*/  F2FP.F16.E4M3.UNPACK_B R47, R11 ;  /* 0x0000000bff2f723e */ /* 0x000fe200020006ff */
[----:B------:R-:W-:Y:S01]  /*3890*/  FMUL.FTZ R79, R41, R79 ;  /* 0x0000004f294f7220 */ /* 0x000fe20000410000 */
[----:B------:R-:W-:Y:S01]  /*38a0*/  F2FP.F16.E4M3.UNPACK_B R10, R10 ;  /* 0x0000000aff0a723e */ /* 0x000fe200020006ff */
[----:B------:R-:W-:Y:S01]  /*38b0*/  FFMA.FTZ R11, R76, R78, R91 ;  /* 0x0000004e4c0b7223 */ /* 0x000fe2000001005b */
[----:B------:R-:W-:Y:S02]  /*38c0*/  HADD2.F32 R76, -RZ, R45.H0_H0 ;  /* 0x2000002dff4c7230 */ /* 0x000fe40000004100 */
[----:B------:R-:W-:Y:S01]  /*38d0*/  FFMA.FTZ R78, R46, R77, R79 ;  /* 0x0000004d2e4e7223 */ /* 0x000fe2000001004f */
[----:B------:R-:W-:-:S02]  /*38e0*/  HADD2.F32 R46, -RZ, R47.H0_H0 ;  /* 0x2000002fff2e7230 */ /* 0x000fc40000004100 */
[----:B------:R-:W-:Y:S01]  /*38f0*/  FFMA.FTZ R41, R41, R77, -R90 ;  /* 0x0000004d29297223 */ /* 0x000fe2000001085a */
[----:B------:R-:W-:Y:S01]  /*3900*/  HADD2.F32 R47, -RZ, R47.H1_H1 ;  /* 0x3000002fff2f7230 */ /* 0x000fe20000004100 */
[----:B------:R-:W-:Y:S01]  /*3910*/  F2FP.SATFINITE.E4M3.F32.PACK_AB_MERGE_C R11, R11, R34, RZ ;  /* 0x000000220b0b723e */ /* 0x000fe200048070ff */
[--C-:B------:R-:W-:Y:S02]  /*3920*/  HADD2.F32 R45, -RZ, R10.reuse.H0_H0 ;  /* 0x2000000aff2d7230 */ /* 0x100fe40000004100 */
[-C--:B------:R-:W-:Y:S01]  /*3930*/  FMUL.FTZ R90, R46, R76.reuse ;  /* 0x0000004c2e5a7220 */ /* 0x080fe20000410000 */
[----:B------:R-:W-:Y:S02]  /*3940*/  HADD2.F32 R10, -RZ, R10.H1_H1 ;  /* 0x3000000aff0a7230 */ /* 0x000fe40000004100 */
[----:B------:R-:W-:Y:S01]  /*3950*/  FMUL.FTZ R79, R47, R76 ;  /* 0x0000004c2f4f7220 */ /* 0x000fe20000410000 */
[----:B------:R-:W-:Y:S01]  /*3960*/  HADD2.F32 R44, -RZ, R44.H0_H0 ;  /* 0x2000002cff2c7230 */ /* 0x000fe20000004100 */
[----:B------:R-:W-:Y:S01]  /*3970*/  F2FP.SATFINITE.E4M3.F32.PACK_AB_MERGE_C R41, R78, R41, RZ ;  /* 0x000000294e29723e */ /* 0x000fe200048070ff */
        /* <DEDUP_REMOVED lines=11> */
[----:B------:R-:W-:-:S07]  /*3a30*/  F2FP.SATFINITE.E4M3.F32.PACK_AB_MERGE_C R10, R77, R76, R41 ;  /* 0x0000004c4d0a723e */ /* 0x000fce0004807029 */
.L_x_9137:
[----:B------:R-:W-:Y:S05]  /*3a40*/  BSYNC B2 ;  /* 0x0000000000027941 */ /* 0x000fea0003800000 */
.L_x_9136:
[----:B------:R2:W-:Y:S02]  /*3a50*/  STG.E.128 desc[UR40][R32.64+0x20], R8 ;  /* 0x0000200820007986 */ /* 0x0005e4000c101d28 */
.L_x_9135:
[----:B------:R-:W-:Y:S05]  /*3a60*/  BSYNC B1 ;  /* 0x0000000000017941 */ /* 0x000fea0003800000 */
.L_x_9134:
[----:B------:R-:W-:Y:S05]  /*3a70*/  @P1 BRA `(.L_x_9129) ;  /* 0x0000002c00041947 */ /* 0x000fea0003800000 */
[----:B------:R-:W3:Y:S01]  /*3a80*/  LDL R34, [R1+0xc] ;  /* 0x00000c0001227983 */ /* 0x000ee20000100800 */
[----:B------:R-:W-:Y:S03]  /*3a90*/  BSSY B1, `(.L_x_9138) ;  /* 0x000006d000017945 */ /* 0x000fe60003800000 */
[----:B-12---:R1:W2:Y:S01]  /*3aa0*/  LDS.128 R8, [R84+0x15800] ;  /* 0x0158000054087984 */ /* 0x0062a20000000c00 */
[----:B---3--:R-:W-:-:S13]  /*3ab0*/  ISETP.GE.AND P4, PT, R34, R87, PT ;  /* 0x000000572200720c */ /* 0x008fda0003f86270 */
[----:B-12---:R-:W-:Y:S05]  /*3ac0*/  @P4 BRA `(.L_x_9139) ;  /* 0x0000000400a44947 */ /* 0x006fea0003800000 */
        /* <DEDUP_REMOVED lines=12> */
[----:B------:R-:W-:Y:S01]  /*3b90*/  IMAD.MOV.U32 R14, RZ, RZ, R8 ;  /* 0x000000ffff0e7224 */ /* 0x000fe200078e0008 */
        /* <DEDUP_REMOVED lines=30> */
[----:B------:R-:W-:Y:S01]  /*3d80*/  F2FP.F16.E4M3.UNPACK_B R39, R12 ;  /* 0x0000000cff27723e */ /* 0x000fe200020006ff */
        /* <DEDUP_REMOVED lines=15> */
[----:B------:R-:W-:Y:S02]  /*3e80*/  F2FP.F16.E4M3.UNPACK_B R43, R13.H1 ;  /* 0x0000000dff2b723e */ /* 0x000fe400030006ff */
[----:B------:R-:W-:Y:S01]  /*3e90*/  F2FP.SATFINITE.E4M3.F32.PACK_AB_MERGE_C R35, R36, R35, RZ ;  /* 0x000000232423723e */ /* 0x000fe200048070ff */
[--C-:B------:R-:W-:Y:S01]  /*3ea0*/  HADD2.F32 R38, -RZ, R37.reuse.H0_H0 ;  /* 0x20000025ff267230 */ /* 0x100fe20000004100 */
[----:B------:R-:W-:Y:S01]  /*3eb0*/  F2FP.F16.E4M3.UNPACK_B R40, R12.H1 ;  /* 0x0000000cff28723e */ /* 0x000fe200030006ff */
[----:B------:R-:W-:Y:S01]  /*3ec0*/  HADD2.F32 R37, -RZ, R37.H1_H1 ;  /* 0x30000025ff257230 */ /* 0x000fe20000004100 */
[----:B------:R-:W-:Y:S01]  /*3ed0*/  F2FP.F16.E4M3.UNPACK_B R36, R10.H1 ;  /* 0x0000000aff24723e */ /* 0x000fe200030006ff */
[--C-:B------:R-:W-:Y:S01]  /*3ee0*/  HADD2.F32 R45, -RZ, R43.reuse.H1_H1 ;  /* 0x3000002bff2d7230 */ /* 0x100fe20000004100 */
[----:B------:R-:W-:Y:S01]  /*3ef0*/  F2FP.F16.E4M3.UNPACK_B R42, R13 ;  /* 0x0000000dff2a723e */ /* 0x000fe200020006ff */
[----:B------:R-:W-:Y:S01]  /*3f00*/  HADD2.F32 R43, -RZ, R43.H0_H0 ;  /* 0x2000002bff2b7230 */ /* 0x000fe20000004100 */
[----:B------:R-:W-:Y:S01]  /*3f10*/  F2FP.SATFINITE.E4M3.F32.PACK_AB_MERGE_C R34, R44, R41, RZ ;  /* 0x000000292c22723e */ /* 0x000fe200048070ff */
        /* <DEDUP_REMOVED lines=36> */
.L_x_9139:
[----:B------:R-:W-:Y:S05]  /*4160*/  BSYNC B1 ;  /* 0x0000000000017941 */ /* 0x000fea0003800000 */
.L_x_9138:
[----:B------:R1:W-:Y:S01]  /*4170*/  STG.E.128 desc[UR40][R32.64+0x40], R8 ;  /* 0x0000400820007986 */ /* 0x0003e2000c101d28 */
[----:B------:R-:W-:Y:S05]  /*4180*/  BRA `(.L_x_9129) ;  /* 0x0000002400407947 */ /* 0x000fea0003800000 */
.L_x_9123:
        /* <DEDUP_REMOVED lines=10> */
[----:B------:R-:W-:Y:S06]  /*4230*/  @P4 BRA `(.L_x_9141) ;  /* 0x0000000000404947 */ /* 0x000fec0003800000 */
[----:B------:R-:W-:Y:S02]  /*4240*/  ULDC.64 UR4, c[0x0][0x3e8] ;  /* 0x0000fa0000047ab9 */ /* 0x000fe40000000a00 */
[----:B------:R-:W-:-:S04]  /*4250*/  IADD3 R44, P3, P5, R52, UR4, R44 ;  /* 0x00000004342c7c10 */ /* 0x000fc8000fd7e02c */
[----:B------:R-:W-:Y:S01]  /*4260*/  IADD3.X R45, R21, UR5, R47, P3, P5 ;  /* 0x00000005152d7c10 */ /* 0x000fe20009fea42f */
[----:B------:R-:W-:Y:S02]  /*4270*/  ULDC.64 UR4, c[0x0][0x400] ;  /* 0x0001000000047ab9 */ /* 0x000fe40000000a00 */
        /* <DEDUP_REMOVED lines=9> */
[----:B------:R-:W-:-:S13]  /*4310*/  ISETP.GE.AND P3, PT, R82, R87, PT ;  /* 0x000000575200720c */ /* 0x000fda0003f66270 */
[----:B------:R0:W5:Y:S04]  /*4320*/  @!P3 LDG.E.128 R8, desc[UR40][R44.64+0x20] ;  /* 0x000020282c08b981 */ /* 0x000168000c1e1d00 */
[----:B------:R0:W5:Y:S02]  /*4330*/  @!P3 LDG.E.128 R32, desc[UR40][R42.64+0x20] ;  /* 0x000020282a20b981 */ /* 0x000164000c1e1d00 */
.L_x_9141:
[----:B------:R-:W-:Y:S05]  /*4340*/  BSYNC B1 ;  /* 0x0000000000017941 */ /* 0x000fea0003800000 */
.L_x_9140:
[----:B------:R-:W-:Y:S01]  /*4350*/  ISETP.NE.AND P3, PT, R155, 0x3, PT ;  /* 0x000000039b00780c */ /* 0x000fe20003f65270 */
[----:B-----5:R-:W-:Y:S02]  /*4360*/  IMAD.MOV.U32 R91, RZ, RZ, R10 ;  /* 0x000000ffff5b7224 */ /* 0x020fe400078e000a */
        /* <DEDUP_REMOVED lines=9> */
.L_x_9142:
[----:B------:R-:W-:Y:S01]  /*4400*/  IMAD R83, R17, 0x8, R16 ;  /* 0x0000000811537824 */ /* 0x000fe200078e0210 */
[----:B------:R-:W-:Y:S01]  /*4410*/  SHF.L.U32 R86, R23, 0x1f, RZ ;  /* 0x0000001f17567819 */ /* 0x000fe200000006ff */
[----:B------:R-:W-:Y:S03]  /*4420*/  BSSY B1, `(.L_x_9143) ;  /* 0x0000003000017945 */ /* 0x000fe60003800000 */
[----:B------:R-:W1:Y:S02]  /*4430*/  SYNCS.PHASECHK.TRANS64.TRYWAIT P5, [R83+URZ+0x19c90], R86 ;  /* 0x019c9056530075a7 */ /* 0x000e6400080a017f */
[----:B-1----:R-:W-:Y:S05]  /*4440*/  @!P5 BRA `(.L_x_9144) ;  /* 0x0000016000fcd947 */ /* 0x002fea0003800000 */
.L_x_9374:
[----:B------:R-:W-:Y:S05]  /*4450*/  BSYNC B1 ;  /* 0x0000000000017941 */ /* 0x000fea0003800000 */
.L_x_9143:
[----:B------:R-:W-:Y:S05]  /*4460*/  @P4 BRA `(.L_x_9129) ;  /* 0x0000002000884947 */ /* 0x000fea0003800000 */
[----:B------:R-:W2:Y:S01]  /*4470*/  LDC R94, c[0x0][0x2f4] ;  /* 0x0000bd00ff5e7b82 */ /* 0x000ea20000000800 */
[----:B------:R-:W-:Y:S01]  /*4480*/  ISETP.NE.AND P4, PT, R62, RZ, PT ;  /* 0x000000ff3e00720c */ /* 0x000fe20003f85270 */
[----:B------:R-:W-:Y:S01]  /*4490*/  ULDC.64 UR4, c[0x0][0x300] ;  /* 0x0000c00000047ab9 */ /* 0x000fe20000000a00 */
[----:B0-----:R-:W-:Y:S01]  /*44a0*/  SHF.R.S32.HI R42, RZ, 0x1f, R22 ;  /* 0x0000001fff2a7819 */ /* 0x001fe20000011416 */
[----:B------:R-:W-:Y:S01]  /*44b0*/  IMAD.MOV.U32 R78, RZ, RZ, R40 ;  /* 0x000000ffff4e7224 */ /* 0x000fe200078e0028 */
[----:B------:R-:W-:Y:S03]  /*44c0*/  BSSY B1, `(.L_x_9145) ;  /* 0x0000103000017945 */ /* 0x000fe60003800000 */
[----:B------:R-:W-:Y:S02]  /*44d0*/  IMAD R41, R42, UR4, RZ ;  /* 0x000000042a297c24 */ /* 0x000fe4000f8e02ff */
[----:B------:R-:W-:-:S04]  /*44e0*/  IMAD.WIDE.U32 R78, R22, UR4, R78 ;  /* 0x00000004164e7c25 */ /* 0x000fc8000f8e004e */
[----:B------:R-:W-:-:S04]  /*44f0*/  IMAD R41, R22, UR5, R41 ;  /* 0x0000000516297c24 */ /* 0x000fc8000f8e0229 */
[----:B------:R-:W-:Y:S02]  /*4500*/  IMAD.IADD R95, R41, 0x1, R79 ;  /* 0x00000001295f7824 */ /* 0x000fe400078e024f */
[----:B--2---:R-:W-:Y:S01]  /*4510*/  IMAD.IADD R96, R94, 0x1, -R63 ;  /* 0x000000015e607824 */ /* 0x004fe200078e0a3f */
[----:B------:R-:W-:Y:S06]  /*4520*/  @!P4 BRA `(.L_x_9146) ;  /* 0x0000000c00f0c947 */ /* 0x000fec0003800000 */
[----:B------:R-:W2:Y:S01]  /*4530*/  LDL R42, [R1+0x10] ;  /* 0x00001000012a7983 */ /* 0x000ea20000100800 */
[----:B------:R-:W-:Y:S01]  /*4540*/  SEL R40, R63, R96, !P0 ;  /* 0x000000603f287207 */ /* 0x000fe20004000000 */
[----:B------:R-:W-:Y:S01]  /*4550*/  BSSY B2, `(.L_x_9147) ;  /* 0x00000ed000027945 */ /* 0x000fe20003800000 */
[----:B------:R-:W-:Y:S02]  /*4560*/  SHF.R.U32.HI R43, RZ, 0x3, R157 ;  /* 0x00000003ff2b7819 */ /* 0x000fe4000001169d */
[----:B------:R-:W-:Y:S02]  /*4570*/  SHF.R.S32.HI R41, RZ, 0x1f, R40 ;  /* 0x0000001fff297819 */ /* 0x000fe40000011428 */
[----:B------:R-:W-:Y:S02]  /*4580*/  ISETP.GE.AND P4, PT, R18, R87, PT ;  /* 0x000000571200720c */ /* 0x000fe40003f86270 */
[----:B------:R-:W-:-:S04]  /*4590*/  LEA.HI R41, R41, R40, RZ, 0x5 ;  /* 0x0000002829297211 */ /* 0x000fc800078f28ff */
[----:B------:R-:W-:-:S04]  /*45a0*/  SHF.R.S32.HI R41, RZ, 0x5, R41 ;  /* 0x00000005ff297819 */ /* 0x000fc80000011429 */
[----:B------:R-:W-:-:S04]  /*45b0*/  LEA.HI.SX32 R41, R74, R41, 0x1c ;  /* 0x000000294a297211 */ /* 0x000fc800078fe2ff */
[C---:B------:R-:W-:Y:S01]  /*45c0*/  LEA.HI R40, R41.reuse, R41, RZ, 0x1 ;  /* 0x0000002929287211 */ /* 0x040fe200078f08ff */
[----:B------:R-:W-:-:S04]  /*45d0*/  IMAD.SHL.U32 R101, R41, 0x10, RZ ;  /* 0x0000001029657824 */ /* 0x000fc800078e00ff */
[----:B------:R-:W-:Y:S01]  /*45e0*/  IMAD.SHL.U32 R41, R40, 0x800, RZ ;  /* 0x0000080028297824 */ /* 0x000fe200078e00ff */
[----:B------:R-:W-:-:S04]  /*45f0*/  LOP3.LUT R40, R157, 0x10, R101, 0xf8, !PT ;  /* 0x000000109d287812 */ /* 0x000fc800078ef865 */
[----:B------:R-:W-:Y:S02]  /*4600*/  LOP3.LUT R41, R41, 0xfffff000, RZ, 0xc0, !PT ;  /* 0xfffff00029297812 */ /* 0x000fe400078ec0ff */
[----:B------:R-:W-:-:S04]  /*4610*/  LOP3.LUT R40, R40, R43, RZ, 0x3c, !PT ;  /* 0x0000002b28287212 */ /* 0x000fc800078e3cff */
[----:B--2---:R-:W-:Y:S01]  /*4620*/  IADD3 R40, R40, R41, R42 ;  /* 0x0000002928287210 */ /* 0x004fe20007ffe02a */
[----:B------:R-:W-:-:S04]  /*4630*/  IMAD R41, R17, 0x3000, R72 ;  /* 0x0000300011297824 */ /* 0x000fc800078e0248 */
[----:B------:R-:W-:Y:S02]  /*4640*/  IMAD R43, R17, 0x3000, R40 ;  /* 0x00003000112b7824 */ /* 0x000fe400078e0228 */
[C---:B------:R-:W-:Y:S02]  /*4650*/  IMAD.IADD R41, R16.reuse, 0x1, R41 ;  /* 0x0000000110297824 */ /* 0x040fe400078e0229 */
[----:B------:R-:W-:-:S04]  /*4660*/  IMAD.IADD R44, R16, 0x1, R43 ;  /* 0x00000001102c7824 */ /* 0x000fc800078e022b */
[----:B------:R-:W0:Y:S04]  /*4670*/  LDS.128 R40, [R41+0x13800] ;  /* 0x0138000029287984 */ /* 0x000e280000000c00 */
[----:B------:R-:W2:Y:S01]  /*4680*/  LDS.128 R44, [R44+0x13800] ;  /* 0x013800002c2c7984 */ /* 0x000ea20000000c00 */
[----:B------:R-:W-:Y:S05]  /*4690*/  @P4 BRA `(.L_x_9148) ;  /* 0x0000000c00604947 */ /* 0x000fea0003800000 */
[----:B------:R-:W-:Y:S02]  /*46a0*/  LOP3.LUT R14, R13, 0xff, RZ, 0xc0, !PT ;  /* 0x000000ff0d0e7812 */ /* 0x000fe400078ec0ff */
[----:B------:R-:W-:Y:S02]  /*46b0*/  SHF.R.U32.HI R105, RZ, 0x18, R13 ;  /* 0x00000018ff697819 */ /* 0x000fe4000001160d */
[----:B------:R-:W-:Y:S02]  /*46c0*/  SHF.R.U32.HI R38, RZ, 0x8, R15 ;  /* 0x00000008ff267819 */ /* 0x000fe4000001160f */
[----:B------:R-:W-:Y:S02]  /*46d0*/  SHF.R.U32.HI R36, RZ, 0x8, R13 ;  /* 0x00000008ff247819 */ /* 0x000fe4000001160d */
[----:B------:R-:W-:Y:S01]  /*46e0*/  LOP3.LUT R102, R15, 0xff, RZ, 0xc0, !PT ;  /* 0x000000ff0f667812 */ /* 0x000fe200078ec0ff */
[----:B------:R-:W-:Y:S01]  /*46f0*/  IMAD.SHL.U32 R38, R38, 0x100, RZ ;  /* 0x0000010026267824 */ /* 0x000fe200078e00ff */
[----:B------:R-:W-:-:S02]  /*4700*/  SHF.R.U32.HI R106, RZ, 0x18, R15 ;  /* 0x00000018ff6a7819 */ /* 0x000fc4000001160f */
[----:B------:R-:W-:Y:S02]  /*4710*/  SHF.R.U32.HI R12, RZ, 0x10, R13 ;  /* 0x00000010ff0c7819 */ /* 0x000fe4000001160d */
[----:B------:R-:W-:Y:S02]  /*4720*/  SHF.R.U32.HI R104, RZ, 0x8, R37 ;  /* 0x00000008ff687819 */ /* 0x000fe40000011625 */
[----:B------:R-:W-:Y:S01]  /*4730*/  SHF.R.U32.HI R13, RZ, 0x10, R15 ;  /* 0x00000010ff0d7819 */ /* 0x000fe2000001160f */
[----:B------:R-:W-:Y:S01]  /*4740*/  IMAD.U32 R12, R12, 0x10000, RZ ;  /* 0x000100000c0c7824 */ /* 0x000fe200078e00ff */
[----:B------:R-:W-:Y:S01]  /*4750*/  SHF.R.U32.HI R103, RZ, 0x10, R37 ;  /* 0x00000010ff677819 */ /* 0x000fe20000011625 */
[----:B------:R-:W-:Y:S01]  /*4760*/  IMAD.SHL.U32 R104, R104, 0x100, RZ ;  /* 0x0000010068687824 */ /* 0x000fe200078e00ff */
[----:B------:R-:W-:Y:S01]  /*4770*/  LOP3.LUT R107, R37, 0xff, RZ, 0xc0, !PT ;  /* 0x000000ff256b7812 */ /* 0x000fe200078ec0ff */
[----:B------:R-:W-:Y:S01]  /*4780*/  IMAD.U32 R13, R13, 0x10000, RZ ;  /* 0x000100000d0d7824 */ /* 0x000fe200078e00ff */
[----:B------:R-:W-:-:S02]  /*4790*/  PRMT R105, R105, 0x654, R14 ;  /* 0x0000065469697816 */ /* 0x000fc4000000000e */
[----:B------:R-:W-:Y:S02]  /*47a0*/  SHF.R.U32.HI R37, RZ, 0x18, R37 ;  /* 0x00000018ff257819 */ /* 0x000fe40000011625 */
[--C-:B------:R-:W-:Y:S02]  /*47b0*/  SHF.R.U32.HI R14, RZ, 0x10, R39.reuse ;  /* 0x00000010ff0e7819 */ /* 0x100fe40000011627 */
[--C-:B------:R-:W-:Y:S02]  /*47c0*/  SHF.R.U32.HI R15, RZ, 0x8, R39.reuse ;  /* 0x00000008ff0f7819 */ /* 0x100fe40000011627 */
[----:B------:R-:W-:Y:S02]  /*47d0*/  LOP3.LUT R108, R39, 0xff, RZ, 0xc0, !PT ;  /* 0x000000ff276c7812 */ /* 0x000fe400078ec0ff */
[----:B------:R-:W-:Y:S01]  /*47e0*/  SHF.R.U32.HI R39, RZ, 0x18, R39 ;  /* 0x00000018ff277819 */ /* 0x000fe20000011627 */
[----:B------:R-:W-:Y:S01]  /*47f0*/  IMAD.SHL.U32 R15, R15, 0x100, RZ ;  /* 0x000001000f0f7824 */ /* 0x000fe200078e00ff */
[----:B------:R-:W-:Y:S01]  /*4800*/  PRMT R102, R106, 0x654, R102 ;  /* 0x000006546a667816 */ /* 0x000fe20000000066 */
[----:B------:R-:W-:Y:S01]  /*4810*/  IMAD.SHL.U32 R106, R36, 0x100, RZ ;  /* 0x00000100246a7824 */ /* 0x000fe200078e00ff */
[----:B------:R-:W-:-:S02]  /*4820*/  PRMT R37, R37, 0x654, R107 ;  /* 0x0000065425257816 */ /* 0x000fc4000000006b */
[----:B------:R-:W-:Y:S02]  /*4830*/  PRMT R36, R39, 0x654, R108 ;  /* 0x0000065427247816 */ /* 0x000fe4000000006c */
[----:B------:R-:W-:Y:S01]  /*4840*/  LOP3.LUT R39, R102, 0xff00, R38, 0xf8, !PT ;  /* 0x0000ff0066277812 */ /* 0x000fe200078ef826 */
[----:B------:R-:W-:Y:S01]  /*4850*/  IMAD.U32 R38, R103, 0x10000, RZ ;  /* 0x0001000067267824 */ /* 0x000fe200078e00ff */
[----:B------:R-:W-:Y:S02]  /*4860*/  LOP3.LUT R105, R105, 0xff00, R106, 0xf8, !PT ;  /* 0x0000ff0069697812 */ /* 0x000fe400078ef86a */
[----:B------:R-:W-:Y:S02]  /*4870*/  LOP3.LUT R37, R37, 0xff00, R104, 0xf8, !PT ;  /* 0x0000ff0025257812 */ /* 0x000fe400078ef868 */
[----:B------:R-:W-:Y:S02]  /*4880*/  LOP3.LUT R102, R105, 0xff0000, R12, 0xf8, !PT ;  /* 0x00ff000069667812 */ /* 0x000fe400078ef80c */
[----:B------:R-:W-:-:S02]  /*4890*/  LOP3.LUT R12, R37, 0xff0000, R38, 0xf8, !PT ;  /* 0x00ff0000250c7812 */ /* 0x000fc400078ef826 */
[----:B--2---:R-:W-:Y:S02]  /*48a0*/  F2FP.F16.E4M3.UNPACK_B R103, R45 ;  /* 0x0000002dff67723e */ /* 0x004fe400020006ff */
[----:B------:R-:W-:Y:S02]  /*48b0*/  F2FP.F16.E4M3.UNPACK_B R105, R12 ;  /* 0x0000000cff69723e */ /* 0x000fe400020006ff */
[-C--:B0-----:R-:W-:Y:S01]  /*48c0*/  F2FP.F16.E4M3.UNPACK_B R37, R41.reuse ;  /* 0x00000029ff25723e */ /* 0x081fe200020006ff */
        /* <DEDUP_REMOVED lines=15> */
[----:B------:R-:W-:Y:S01]  /*49c0*/  LOP3.LUT R36, R36, 0xff00, R15, 0xf8, !PT ;  /* 0x0000ff0024247812 */ /* 0x000fe200078ef80f */
[----:B------:R-:W-:Y:S01]  /*49d0*/  IMAD.U32 R15, R14, 0x10000, RZ ;  /* 0x000100000e0f7824 */ /* 0x000fe200078e00ff */
[----:B------:R-:W-:-:S02]  /*49e0*/  LOP3.LUT R14, R39, 0xff0000, R13, 0xf8, !PT ;  /* 0x00ff0000270e7812 */ /* 0x000fc400078ef80d */
[-C--:B------:R-:W-:Y:S01]  /*49f0*/  FMUL.FTZ R103, R107, R105.reuse ;  /* 0x000000696b677220 */ /* 0x080fe20000410000 */
[C---:B------:R-:W-:Y:S01]  /*4a00*/  FMUL.FTZ R105, R37.reuse, R105 ;  /* 0x0000006925697220 */ /* 0x040fe20000410000 */
        /* <DEDUP_REMOVED lines=8> */
[----:B------:R-:W-:Y:S01]  /*4a90*/  F2FP.F16.E4M3.UNPACK_B R36, R15 ;  /* 0x0000000fff24723e */ /* 0x000fe200020006ff */
[----:B------:R-:W-:Y:S01]  /*4aa0*/  HADD2.F32 R12, -RZ, R105.H0_H0 ;  /* 0x20000069ff0c7230 */ /* 0x000fe20000004100 */
[----:B------:R-:W-:Y:S01]  /*4ab0*/  F2FP.F16.E4M3.UNPACK_B R47, R13 ;  /* 0x0000000dff2f723e */ /* 0x000fe200020006ff */
[--C-:B------:R-:W-:Y:S01]  /*4ac0*/  HADD2.F32 R108, -RZ, R106.reuse.H0_H0 ;  /* 0x2000006aff6c7230 */ /* 0x100fe20000004100 */
[----:B------:R-:W-:Y:S01]  /*4ad0*/  F2FP.F16.E4M3.UNPACK_B R39, R43 ;  /* 0x0000002bff27723e */ /* 0x000fe200020006ff */
[----:B------:R-:W-:Y:S01]  /*4ae0*/  HADD2.F32 R106, -RZ, R106.H1_H1 ;  /* 0x3000006aff6a7230 */ /* 0x000fe20000004100 */
[----:B------:R-:W-:Y:S01]  /*4af0*/  F2FP.F16.E4M3.UNPACK_B R15, R15.H1 ;  /* 0x0000000fff0f723e */ /* 0x000fe200030006ff */
[----:B------:R-:W-:-:S02]  /*4b00*/  HADD2.F32 R41, -RZ, R41.H1_H1 ;  /* 0x30000029ff297230 */ /* 0x000fc40000004100 */
[CC--:B------:R-:W-:Y:S01]  /*4b10*/  FMUL.FTZ R109, R12.reuse, R108.reuse ;  /* 0x0000006c0c6d7220 */ /* 0x0c0fe20000410000 */
[C---:B------:R-:W-:Y:S01]  /*4b20*/  FMUL.FTZ R108, R45.reuse, R108 ;  /* 0x0000006c2d6c7220 */ /* 0x040fe20000410000 */
[----:B------:R-:W-:Y:S01]  /*4b30*/  HADD2.F32 R102, -RZ, R102.H1_H1 ;  /* 0x30000066ff667230 */ /* 0x000fe20000004100 */
[----:B------:R-:W-:Y:S01]  /*4b40*/  F2FP.F16.E4M3.UNPACK_B R13, R13.H1 ;  /* 0x0000000dff0d723e */ /* 0x000fe200030006ff */
[-C--:B------:R-:W-:Y:S01]  /*4b50*/  FFMA.FTZ R45, R45, R107.reuse, -R109 ;  /* 0x0000006b2d2d7223 */ /* 0x080fe2000001086d */
[----:B------:R-:W-:Y:S01]  /*4b60*/  FFMA.FTZ R12, R12, R107, R108 ;  /* 0x0000006b0c0c7223 */ /* 0x000fe2000001006c */
[----:B------:R-:W-:Y:S02]  /*4b70*/  HADD2.F32 R107, -RZ, R105.H1_H1 ;  /* 0x30000069ff6b7230 */ /* 0x000fe40000004100 */
[----:B------:R-:W-:-:S03]  /*4b80*/  HADD2.F32 R109, -RZ, R39.H0_H0 ;  /* 0x20000027ff6d7230 */ /* 0x000fc60000004100 */
[-C--:B------:R-:W-:Y:S01]  /*4b90*/  FMUL.FTZ R105, R107, R106.reuse ;  /* 0x0000006a6b697220 */ /* 0x080fe20000410000 */
[----:B------:R-:W-:-:S03]  /*4ba0*/  FMUL.FTZ R106, R41, R106 ;  /* 0x0000006a296a7220 */ /* 0x000fc60000410000 */
[-C--:B------:R-:W-:Y:S01]  /*4bb0*/  FFMA.FTZ R105, R41, R102.reuse, -R105 ;  /* 0x0000006629697223 */ /* 0x080fe20000010869 */
[----:B------:R-:W-:Y:S01]  /*4bc0*/  FFMA.FTZ R102, R107, R102, R106 ;  /* 0x000000666b667223 */ /* 0x000fe2000001006a */
[--C-:B------:R-:W-:Y:S01]  /*4bd0*/  HADD2.F32 R107, -RZ, R36.reuse.H0_H0 ;  /* 0x20000024ff6b7230 */ /* 0x100fe20000004100 */
[-C--:B------:R-:W-:Y:S01]  /*4be0*/  F2FP.F16.E4M3.UNPACK_B R106, R14.reuse ;  /* 0x0000000eff6a723e */ /* 0x080fe200020006ff */
[--C-:B------:R-:W-:Y:S01]  /*4bf0*/  HADD2.F32 R41, -RZ, R47.reuse.H0_H0 ;  /* 0x2000002fff297230 */ /* 0x100fe20000004100 */
[----:B------:R-:W-:Y:S01]  /*4c00*/  F2FP.F16.E4M3.UNPACK_B R14, R14.H1 ;  /* 0x0000000eff0e723e */ /* 0x000fe200030006ff */
[----:B------:R-:W-:Y:S01]  /*4c10*/  HADD2.F32 R36, -RZ, R36.H1_H1 ;  /* 0x30000024ff247230 */ /* 0x000fe20000004100 */
[----:B------:R-:W-:Y:S01]  /*4c20*/  F2FP.SATFINITE.E4M3.F32.PACK_AB_MERGE_C R45, R105, R45, RZ ;  /* 0x0000002d692d723e */ /* 0x000fe200048070ff */
[--C-:B------:R-:W-:Y:S02]  /*4c30*/  HADD2.F32 R108, -RZ, R106.reuse.H0_H0 ;  /* 0x2000006aff6c7230 */ /* 0x100fe40000004100 */
[-C--:B------:R-:W-:Y:S01]  /*4c40*/  FMUL.FTZ R110, R107, R41.reuse ;  /* 0x000000296b6e7220 */ /* 0x080fe20000410000 */
[----:B------:R-:W-:Y:S01]  /*4c50*/  FMUL.FTZ R41, R109, R41 ;  /* 0x000000296d297220 */ /* 0x000fe20000410000 */
[----:B------:R-:W-:Y:S01]  /*4c60*/  HADD2.F32 R47, -RZ, R47.H1_H1 ;  /* 0x3000002fff2f7230 */ /* 0x000fe20000004100 */
[----:B------:R-:W-:Y:S01]  /*4c70*/  F2FP.SATFINITE.E4M3.F32.PACK_AB_MERGE_C R103, R103, R104, R45 ;  /* 0x000000686767723e */ /* 0x000fe2000480702d */
[----:B------:R-:W-:-:S02]  /*4c80*/  HADD2.F32 R106, -RZ, R106.H1_H1 ;  /* 0x3000006aff6a7230 */ /* 0x000fc40000004100 */
[-C--:B------:R-:W-:Y:S01]  /*4c90*/  FFMA.FTZ R107, R107, R108.reuse, R41 ;  /* 0x0000006c6b6b7223 */ /* 0x080fe20000010029 */
[----:B------:R-:W-:Y:S02]  /*4ca0*/  HADD2.F32 R41, -RZ, R39.H1_H1 ;  /* 0x30000027ff297230 */ /* 0x000fe40000004100 */
[----:B------:R-:W-:Y:S01]  /*4cb0*/  FMUL.FTZ R39, R36, R47 ;  /* 0x0000002f24277220 */ /* 0x000fe20000410000 */
[----:B------:R-:W-:Y:S01]  /*4cc0*/  FFMA.FTZ R110, R109, R108, -R110 ;  /* 0x0000006c6d6e7223 */ /* 0x000fe2000001086e */
[--C-:B------:R-:W-:Y:S01]  /*4cd0*/  HADD2.F32 R108, -RZ, R13.reuse.H0_H0 ;  /* 0x2000000dff6c7230 */ /* 0x100fe20000004100 */
[----:B------:R-:W-:Y:S01]  /*4ce0*/  F2FP.F16.E4M3.UNPACK_B R45, R97.H1 ;  /* 0x00000061ff2d723e */ /* 0x000fe200030006ff */
[C---:B------:R-:W-:Y:S01]  /*4cf0*/  FFMA.FTZ R39, R41.reuse, R106, -R39 ;  /* 0x0000006a29277223 */ /* 0x040fe20000010827 */
[----:B------:R-:W-:Y:S01]  /*4d00*/  FMUL.FTZ R41, R41, R47 ;  /* 0x0000002f29297220 */ /* 0x000fe20000410000 */
[----:B------:R-:W-:Y:S01]  /*4d10*/  HADD2.F32 R47, -RZ, R14.H0_H0 ;  /* 0x2000000eff2f7230 */ /* 0x000fe20000004100 */
[----:B------:R-:W-:Y:S01]  /*4d20*/  F2FP.SATFINITE.E4M3.F32.PACK_AB_MERGE_C R12, R102, R12, RZ ;  /* 0x0000000c660c723e */ /* 0x000fe200048070ff */
[----:B------:R-:W-:-:S02]  /*4d30*/  HADD2.F32 R13, -RZ, R13.H1_H1 ;  /* 0x3000000dff0d7230 */ /* 0x000fc40000004100 */
[----:B------:R-:W-:Y:S01]  /*4d40*/  FFMA.FTZ R36, R36, R106, R41 ;  /* 0x0000006a24247223 */ /* 0x000fe20000010029 */
[----:B------:R-:W-:Y:S01]  /*4d50*/  F2FP.F16.E4M3.UNPACK_B R41, R43.H1 ;  /* 0x0000002bff29723e */ /* 0x000fe200030006ff */
[--C-:B------:R-:W-:Y:S01]  /*4d60*/  HADD2.F32 R43, -RZ, R15.reuse.H0_H0 ;  /* 0x2000000fff2b7230 */ /* 0x100fe20000004100 */
[----:B------:R-:W-:Y:S01]  /*4d70*/  F2FP.F16.E4M3.UNPACK_B R97, R97 ;  /* 0x00000061ff61723e */ /* 0x000fe200020006ff */
[----:B------:R-:W-:Y:S02]  /*4d80*/  HADD2.F32 R15, -RZ, R15.H1_H1 ;  /* 0x3000000fff0f7230 */ /* 0x000fe40000004100 */
[--C-:B------:R-:W-:Y:S02]  /*4d90*/  HADD2.F32 R106, -RZ, R41.reuse.H0_H0 ;  /* 0x20000029ff6a7230 */ /* 0x100fe40000004100 */
[----:B------:R-:W-:Y:S01]  /*4da0*/  FMUL.FTZ R109, R43, R108 ;  /* 0x0000006c2b6d7220 */ /* 0x000fe20000410000 */
[----:B------:R-:W-:Y:S02]  /*4db0*/  HADD2.F32 R41, -RZ, R41.H1_H1 ;  /* 0x30000029ff297230 */ /* 0x000fe40000004100 */
[----:B------:R-:W-:-:S02]  /*4dc0*/  HADD2.F32 R14, -RZ, R14.H1_H1 ;  /* 0x3000000eff0e7230 */ /* 0x000fc40000004100 */
[CC--:B------:R-:W-:Y:S01]  /*4dd0*/  FFMA.FTZ R109, R106.reuse, R47.reuse, -R109 ;  /* 0x0000002f6a6d7223 */ /* 0x0c0fe2000001086d */
[----:B------:R-:W-:Y:S01]  /*4de0*/  FMUL.FTZ R106, R106, R108 ;  /* 0x0000006c6a6a7220 */ /* 0x000fe20000410000 */
[--C-:B------:R-:W-:Y:S02]  /*4df0*/  HADD2.F32 R102, -RZ, R45.reuse.H0_H0 ;  /* 0x2000002dff667230 */ /* 0x100fe40000004100 */
[----:B------:R-:W-:Y:S02]  /*4e00*/  HADD2.F32 R45, -RZ, R45.H1_H1 ;  /* 0x3000002dff2d7230 */ /* 0x000fe40000004100 */
[----:B------:R-:W-:Y:S01]  /*4e10*/  FFMA.FTZ R106, R43, R47, R106 ;  /* 0x0000002f2b6a7223 */ /* 0x000fe2000001006a */
[-C--:B------:R-:W-:Y:S01]  /*4e20*/  FMUL.FTZ R43, R15, R13.reuse ;  /* 0x0000000d0f2b7220 */ /* 0x080fe20000410000 */
[----:B------:R-:W-:-:S03]  /*4e30*/  FMUL.FTZ R13, R41, R13 ;  /* 0x0000000d290d7220 */ /* 0x000fc60000410000 */
[-C--:B------:R-:W-:Y:S01]  /*4e40*/  FFMA.FTZ R43, R41, R14.reuse, -R43 ;  /* 0x0000000e292b7223 */ /* 0x080fe2000001082b */
[----:B------:R-:W-:Y:S01]  /*4e50*/  FFMA.FTZ R14, R15, R14, R13 ;  /* 0x0000000e0f0e7223 */ /* 0x000fe2000001000d */
[----:B------:R-:W-:Y:S01]  /*4e60*/  IMAD.MOV.U32 R13, RZ, RZ, R40 ;  /* 0x000000ffff0d7224 */ /* 0x000fe200078e0028 */
[----:B------:R-:W-:Y:S02]  /*4e70*/  F2FP.F16.E4M3.UNPACK_B R15, R100.H1 ;  /* 0x00000064ff0f723e */ /* 0x000fe400030006ff */
[----:B------:R-:W-:Y:S02]  /*4e80*/  F2FP.F16.E4M3.UNPACK_B R40, R44.H1 ;  /* 0x0000002cff28723e */ /* 0x000fe400030006ff */
[-C--:B------:R-:W-:Y:S01]  /*4e90*/  F2FP.F16.E4M3.UNPACK_B R41, R13.reuse.H1 ;  /* 0x0000000dff29723e */ /* 0x080fe200030006ff */
[----:B------:R-:W-:Y:S01]  /*4ea0*/  HADD2.F32 R104, -RZ, R15.H0_H0 ;  /* 0x2000000fff687230 */ /* 0x000fe20000004100 */
[----:B------:R-:W-:Y:S01]  /*4eb0*/  F2FP.F16.E4M3.UNPACK_B R100, R100 ;  /* 0x00000064ff64723e */ /* 0x000fe200020006ff */
[----:B------:R-:W-:Y:S01]  /*4ec0*/  HADD2.F32 R47, -RZ, R40.H0_H0 ;  /* 0x20000028ff2f7230 */ /* 0x000fe20000004100 */
[----:B------:R-:W-:Y:S01]  /*4ed0*/  F2FP.F16.E4M3.UNPACK_B R44, R44 ;  /* 0x0000002cff2c723e */ /* 0x000fe200020006ff */
[----:B------:R-:W-:Y:S01]  /*4ee0*/  HADD2.F32 R105, -RZ, R41.H0_H0 ;  /* 0x20000029ff697230 */ /* 0x000fe20000004100 */
[----:B------:R-:W-:Y:S01]  /*4ef0*/  F2FP.F16.E4M3.UNPACK_B R13, R13 ;  /* 0x0000000dff0d723e */ /* 0x000fe200020006ff */
[----:B------:R-:W-:-:S02]  /*4f00*/  HADD2.F32 R15, -RZ, R15.H1_H1 ;  /* 0x3000000fff0f7230 */ /* 0x000fc40000004100 */
[-C--:B------:R-:W-:Y:S01]  /*4f10*/  FMUL.FTZ R108, R47, R104.reuse ;  /* 0x000000682f6c7220 */ /* 0x080fe20000410000 */
[----:B------:R-:W-:Y:S02]  /*4f20*/  HADD2.F32 R41, -RZ, R41.H1_H1 ;  /* 0x30000029ff297230 */ /* 0x000fe40000004100 */
[----:B------:R-:W-:Y:S01]  /*4f30*/  FMUL.FTZ R104, R105, R104 ;  /* 0x0000006869687220 */ /* 0x000fe20000410000 */
[----:B------:R-:W-:Y:S01]  /*4f40*/  F2FP.SATFINITE.E4M3.F32.PACK_AB_MERGE_C R43, R43, R109, RZ ;  /* 0x0000006d2b2b723e */ /* 0x000fe200048070ff */
[----:B------:R-:W-:Y:S01]  /*4f50*/  FFMA.FTZ R108, R105, R102, -R108 ;  /* 0x00000066696c7223 */ /* 0x000fe2000001086c */
[----:B------:R-:W-:Y:S01]  /*4f60*/  F2FP.SATFINITE.E4M3.F32.PACK_AB_MERGE_C R14, R14, R106, RZ ;  /* 0x0000006a0e0e723e */ /* 0x000fe200048070ff */
[----:B------:R-:W-:Y:S01]  /*4f70*/  FFMA.FTZ R104, R47, R102, R104 ;  /* 0x000000662f687223 */ /* 0x000fe20000010068 */
[----:B------:R-:W-:Y:S01]  /*4f80*/  HADD2.F32 R47, -RZ, R40.H1_H1 ;  /* 0x30000028ff2f7230 */ /* 0x000fe20000004100 */
[----:B------:R-:W-:Y:S01]  /*4f90*/  F2FP.SATFINITE.E4M3.F32.PACK_AB_MERGE_C R43, R39, R110, R43 ;  /* 0x0000006e272b723e */ /* 0x000fe2000480702b */
[----:B------:R-:W-:-:S02]  /*4fa0*/  HADD2.F32 R102, -RZ, R13.H0_H0 ;  /* 0x2000000dff667230 */ /* 0x000fc40000004100 */
[----:B------:R-:W-:Y:S02]  /*4fb0*/  HADD2.F32 R13, -RZ, R13.H1_H1 ;  /* 0x3000000dff0d7230 */ /* 0x000fe40000004100 */
[-C--:B------:R-:W-:Y:S01]  /*4fc0*/  FMUL.FTZ R40, R47, R15.reuse ;  /* 0x0000000f2f287220 */ /* 0x080fe20000410000 */
[----:B------:R-:W-:-:S03]  /*4fd0*/  FMUL.FTZ R15, R41, R15 ;  /* 0x0000000f290f7220 */ /* 0x000fc60000410000 */
[-C--:B------:R-:W-:Y:S01]  /*4fe0*/  FFMA.FTZ R40, R41, R45.reuse, -R40 ;  /* 0x0000002d29287223 */ /* 0x080fe20000010828 */
[----:B------:R-:W-:Y:S01]  /*4ff0*/  FFMA.FTZ R15, R47, R45, R15 ;  /* 0x0000002d2f0f7223 */ /* 0x000fe2000001000f */
[----:B------:R-:W-:Y:S02]  /*5000*/  HADD2.F32 R47, -RZ, R100.H0_H0 ;  /* 0x20000064ff2f7230 */ /* 0x000fe40000004100 */
[----:B------:R-:W-:Y:S01]  /*5010*/  HADD2.F32 R41, -RZ, R44.H0_H0 ;  /* 0x2000002cff297230 */ /* 0x000fe20000004100 */
[----:B------:R-:W-:Y:S01]  /*5020*/  F2FP.SATFINITE.E4M3.F32.PACK_AB_MERGE_C R40, R40, R108, RZ ;  /* 0x0000006c2828723e */ /* 0x000fe200048070ff */
[--C-:B------:R-:W-:Y:S01]  /*5030*/  HADD2.F32 R45, -RZ, R97.reuse.H0_H0 ;  /* 0x20000061ff2d7230 */ /* 0x100fe20000004100 */
[----:B------:R-:W-:Y:S01]  /*5040*/  F2FP.SATFINITE.E4M3.F32.PACK_AB_MERGE_C R104, R15, R104, RZ ;  /* 0x000000680f68723e */ /* 0x000fe200048070ff */
[----:B------:R-:W-:Y:S02]  /*5050*/  HADD2.F32 R100, -RZ, R100.H1_H1 ;  /* 0x30000064ff647230 */ /* 0x000fe40000004100 */
[-C--:B------:R-:W-:Y:S01]  /*5060*/  FMUL.FTZ R105, R41, R47.reuse ;  /* 0x0000002f29697220 */ /* 0x080fe20000410000 */
[----:B------:R-:W-:Y:S01]  /*5070*/  FMUL.FTZ R47, R102, R47 ;  /* 0x0000002f662f7220 */ /* 0x000fe20000410000 */
[----:B------:R-:W-:Y:S01]  /*5080*/  HADD2.F32 R44, -RZ, R44.H1_H1 ;  /* 0x3000002cff2c7230 */ /* 0x000fe20000004100 */
[----:B------:R-:W-:Y:S01]  /*5090*/  F2FP.F16.E4M3.UNPACK_B R15, R98.H1 ;  /* 0x00000062ff0f723e */ /* 0x000fe200030006ff */
[----:B------:R-:W-:-:S02]  /*50a0*/  HADD2.F32 R97, -RZ, R97.H1_H1 ;  /* 0x30000061ff617230 */ /* 0x000fc40000004100 */
[-C--:B------:R-:W-:Y:S01]  /*50b0*/  FFMA.FTZ R47, R41, R45.reuse, R47 ;  /* 0x0000002d292f7223 */ /* 0x080fe2000001002f */
[----:B------:R-:W-:Y:S01]  /*50c0*/  FFMA.FTZ R105, R102, R45, -R105 ;  /* 0x0000002d66697223 */ /* 0x000fe20000010869 */
[CC--:B------:R-:W-:Y:S01]  /*50d0*/  FMUL.FTZ R41, R44.reuse, R100.reuse ;  /* 0x000000642c297220 */ /* 0x0c0fe20000410000 */
[C---:B------:R-:W-:Y:S01]  /*50e0*/  FMUL.FTZ R100, R13.reuse, R100 ;  /* 0x000000640d647220 */ /* 0x040fe20000410000 */
[----:B------:R-:W-:Y:S01]  /*50f0*/  F2FP.F16.E4M3.UNPACK_B R45, R46.H1 ;  /* 0x0000002eff2d723e */ /* 0x000fe200030006ff */
[----:B------:R-:W-:Y:S02]  /*5100*/  HADD2.F32 R111, -RZ, R15.H0_H0 ;  /* 0x2000000fff6f7230 */ /* 0x000fe40000004100 */
[-C--:B------:R-:W-:Y:S01]  /*5110*/  FFMA.FTZ R41, R13, R97.reuse, -R41 ;  /* 0x000000610d297223 */ /* 0x080fe20000010829 */
[----:B------:R-:W-:Y:S01]  /*5120*/  FFMA.FTZ R13, R44, R97, R100 ;  /* 0x000000612c0d7223 */ /* 0x000fe20000010064 */
[----:B------:R-:W-:Y:S01]  /*5130*/  F2FP.F16.E4M3.UNPACK_B R44, R42.H1 ;  /* 0x0000002aff2c723e */ /* 0x000fe200030006ff */
[----:B------:R-:W-:Y:S01]  /*5140*/  HADD2.F32 R97, -RZ, R45.H0_H0 ;  /* 0x2000002dff617230 */ /* 0x000fe20000004100 */
[----:B------:R-:W-:Y:S01]  /*5150*/  F2FP.F16.E4M3.UNPACK_B R100, R99.H1 ;  /* 0x00000063ff64723e */ /* 0x000fe200030006ff */
[----:B------:R-:W-:Y:S01]  /*5160*/  HADD2.F32 R15, -RZ, R15.H1_H1 ;  /* 0x3000000fff0f7230 */ /* 0x000fe20000004100 */
[----:B------:R-:W-:Y:S01]  /*5170*/  F2FP.F16.E4M3.UNPACK_B R98, R98 ;  /* 0x00000062ff62723e */ /* 0x000fe200020006ff */
[----:B------:R-:W-:-:S02]  /*5180*/  HADD2.F32 R102, -RZ, R44.H0_H0 ;  /* 0x2000002cff667230 */ /* 0x000fc40000004100 */
[CC--:B------:R-:W-:Y:S01]  /*5190*/  FMUL.FTZ R109, R97.reuse, R111.reuse ;  /* 0x0000006f616d7220 */ /* 0x0c0fe20000410000 */
[----:B------:R-:W-:Y:S01]  /*51a0*/  HADD2.F32 R108, -RZ, R100.H0_H0 ;  /* 0x20000064ff6c7230 */ /* 0x000fe20000004100 */
[----:B------:R-:W-:Y:S01]  /*51b0*/  F2FP.F16.E4M3.UNPACK_B R46, R46 ;  /* 0x0000002eff2e723e */ /* 0x000fe200020006ff */
[----:B------:R-:W-:Y:S02]  /*51c0*/  HADD2.F32 R45, -RZ, R45.H1_H1 ;  /* 0x3000002dff2d7230 */ /* 0x000fe40000004100 */
[----:B------:R-:W-:Y:S01]  /*51d0*/  FMUL.FTZ R111, R102, R111 ;  /* 0x0000006f666f7220 */ /* 0x000fe20000410000 */
[----:B------:R-:W-:Y:S01]  /*51e0*/  HADD2.F32 R44, -RZ, R44.H1_H1 ;  /* 0x3000002cff2c7230 */ /* 0x000fe20000004100 */
[----:B------:R-:W-:Y:S01]  /*51f0*/  F2FP.F16.E4M3.UNPACK_B R42, R42 ;  /* 0x0000002aff2a723e */ /* 0x000fe200020006ff */
[----:B------:R-:W-:Y:S02]  /*5200*/  HADD2.F32 R100, -RZ, R100.H1_H1 ;  /* 0x30000064ff647230 */ /* 0x000fe40000004100 */
[-C--:B------:R-:W-:Y:S01]  /*5210*/  FFMA.FTZ R111, R97, R108.reuse, R111 ;  /* 0x0000006c616f7223 */ /* 0x080fe2000001006f */
[CC--:B------:R-:W-:Y:S01]  /*5220*/  FMUL.FTZ R97, R45.reuse, R15.reuse ;  /* 0x0000000f2d617220 */ /* 0x0c0fe20000410000 */
[----:B------:R-:W-:Y:S01]  /*5230*/  FMUL.FTZ R15, R44, R15 ;  /* 0x0000000f2c0f7220 */ /* 0x000fe20000410000 */
[----:B------:R-:W-:Y:S01]  /*5240*/  FFMA.FTZ R109, R102, R108, -R109 ;  /* 0x0000006c666d7223 */ /* 0x000fe2000001086d */
[----:B------:R-:W-:Y:S01]  /*5250*/  F2FP.F16.E4M3.UNPACK_B R99, R99 ;  /* 0x00000063ff63723e */ /* 0x000fe200020006ff */
[-C--:B------:R-:W-:Y:S01]  /*5260*/  FFMA.FTZ R44, R44, R100.reuse, -R97 ;  /* 0x000000642c2c7223 */ /* 0x080fe20000010861 */
[----:B------:R-:W-:Y:S01]  /*5270*/  FFMA.FTZ R15, R45, R100, R15 ;  /* 0x000000642d0f7223 */ /* 0x000fe2000001000f */
[----:B------:R-:W-:Y:S01]  /*5280*/  HADD2.F32 R108, -RZ, R98.H0_H0 ;  /* 0x20000062ff6c7230 */ /* 0x000fe20000004100 */
[----:B------:R-:W-:Y:S01]  /*5290*/  F2FP.SATFINITE.E4M3.F32.PACK_AB_MERGE_C R13, R13, R47, R104 ;  /* 0x0000002f0d0d723e */ /* 0x000fe20004807068 */
[----:B------:R-:W-:Y:S01]  /*52a0*/  HADD2.F32 R45, -RZ, R46.H0_H0 ;  /* 0x2000002eff2d7230 */ /* 0x000fe20000004100 */
[----:B------:R-:W-:Y:S01]  /*52b0*/  F2FP.SATFINITE.E4M3.F32.PACK_AB_MERGE_C R40, R41, R105, R40 ;  /* 0x000000692928723e */ /* 0x000fe20004807028 */
        /* <DEDUP_REMOVED lines=12> */
[----:B------:R-:W-:Y:S01]  /*5380*/  F2FP.SATFINITE.E4M3.F32.PACK_AB_MERGE_C R47, R36, R107, R14 ;  /* 0x0000006b242f723e */ /* 0x000fe2000480700e */
[C---:B------:R-:W-:Y:S01]  /*5390*/  FMUL.FTZ R98, R42.reuse, R98 ;  /* 0x000000622a627220 */ /* 0x040fe20000410000 */
[----:B------:R-:W-:Y:S02]  /*53a0*/  IMAD.MOV.U32 R41, RZ, RZ, R103 ;  /* 0x000000ffff297224 */ /* 0x000fe400078e0067 */
[----:B------:R-:W-:Y:S01]  /*53b0*/  FFMA.FTZ R45, R42, R99, -R45 ;  /* 0x000000632a2d7223 */ /* 0x000fe2000001082d */
[----:B------:R-:W-:Y:S01]  /*53c0*/  F2FP.SATFINITE.E4M3.F32.PACK_AB_MERGE_C R42, R44, R109, RZ ;  /* 0x0000006d2c2a723e */ /* 0x000fe200048070ff */
[----:B------:R-:W-:Y:S01]  /*53d0*/  FFMA.FTZ R98, R46, R99, R98 ;  /* 0x000000632e627223 */ /* 0x000fe20000010062 */
[----:B------:R-:W-:Y:S02]  /*53e0*/  IMAD.MOV.U32 R44, RZ, RZ, R13 ;  /* 0x000000ffff2c7224 */ /* 0x000fe400078e000d */
[----:B------:R-:W-:-:S02]  /*53f0*/  F2FP.SATFINITE.E4M3.F32.PACK_AB_MERGE_C R42, R45, R102, R42 ;  /* 0x000000662d2a723e */ /* 0x000fc4000480702a */
[----:B------:R-:W-:Y:S02]  /*5400*/  F2FP.SATFINITE.E4M3.F32.PACK_AB_MERGE_C R46, R98, R108, R15 ;  /* 0x0000006c622e723e */ /* 0x000fe4000480700f */
[----:B------:R-:W-:-:S07]  /*5410*/  F2FP.SATFINITE.E4M3.F32.PACK_AB_MERGE_C R45, R37, R38, R12 ;  /* 0x00000026252d723e */ /* 0x000fce000480700c */
.L_x_9148:
[----:B------:R-:W-:Y:S05]  /*5420*/  BSYNC B2 ;  /* 0x0000000000027941 */ /* 0x000fea0003800000 */
.L_x_9147:
        /* <DEDUP_REMOVED lines=11> */
[----:B--2---:R0:W-:Y:S03]  /*54e0*/  @!P4 STG.E.128 desc[UR40][R14.64], R44 ;  /* 0x0000002c0e00c986 */ /* 0x0041e6000c101d28 */
.L_x_9146:
[----:B------:R-:W-:Y:S05]  /*54f0*/  BSYNC B1 ;  /* 0x0000000000017941 */ /* 0x000fea0003800000 */
.L_x_9145:
[----:B------:R-:W-:-:S13]  /*5500*/  ISETP.NE.AND P4, PT, R61, RZ, PT ;  /* 0x000000ff3d00720c */ /* 0x000fda0003f85270 */
[----:B------:R-:W-:Y:S05]  /*5510*/  @!P4 BRA `(.L_x_9129) ;  /* 0x00000010005cc947 */ /* 0x000fea0003800000 */
[----:B0-----:R-:W2:Y:S04]  /*5520*/  LDL R12, [R1+0x14] ;  /* 0x00001400010c7983 */ /* 0x001ea80000100800 */
[----:B------:R-:W3:Y:S01]  /*5530*/  LDL R13, [R1+0x10] ;  /* 0x00001000010d7983 */ /* 0x000ee20000100800 */
[----:B------:R-:W-:Y:S02]  /*5540*/  SHF.R.U32.HI R36, RZ, 0x3, R157 ;  /* 0x00000003ff247819 */ /* 0x000fe4000001169d */
[----:B------:R-:W-:-:S04]  /*5550*/  IADD3 R41, P4, P5, R58, R78, R7 ;  /* 0x0000004e3a297210 */ /* 0x000fc80007d9e007 */
[----:B------:R-:W-:Y:S02]  /*5560*/  IADD3.X R14, R80, R95, R3, P4, P5 ;  /* 0x0000005f500e7210 */ /* 0x000fe400027ea403 */
[----:B------:R-:W-:-:S05]  /*5570*/  IADD3 R40, P4, R41, R76, RZ ;  /* 0x0000004c29287210 */ /* 0x000fca0007f9e0ff */
[----:B------:R-:W-:Y:S01]  /*5580*/  IMAD.X R41, R14, 0x1, R77, P4 ;  /* 0x000000010e297824 */ /* 0x000fe200020e064d */
[----:B------:R-:W-:Y:S01]  /*5590*/  ISETP.GE.AND P4, PT, R82, R87, PT ;  /* 0x000000575200720c */ /* 0x000fe20003f86270 */
[----:B------:R-:W-:Y:S01]  /*55a0*/  BSSY B1, `(.L_x_9149) ;  /* 0x00000ef000017945 */ /* 0x000fe20003800000 */
[----:B--2---:R-:W-:-:S04]  /*55b0*/  LOP3.LUT P6, RZ, R12, 0x1, RZ, 0xc0, !PT ;  /* 0x000000010cff7812 */ /* 0x004fc800078cc0ff */
[----:B------:R-:W-:Y:S01]  /*55c0*/  SEL R96, R63, R96, !P6 ;  /* 0x000000603f607207 */ /* 0x000fe20007000000 */
[----:B---3--:R-:W-:-:S03]  /*55d0*/  IMAD.MOV.U32 R15, RZ, RZ, R13 ;  /* 0x000000ffff0f7224 */ /* 0x008fc600078e000d */
[----:B------:R-:W-:-:S04]  /*55e0*/  SHF.R.S32.HI R13, RZ, 0x1f, R96 ;  /* 0x0000001fff0d7819 */ /* 0x000fc80000011460 */
        /* <DEDUP_REMOVED lines=9> */
[----:B------:R-:W-:Y:S01]  /*5680*/  IADD3 R12, R12, R13, R15 ;  /* 0x0000000d0c0c7210 */ /* 0x000fe20007ffe00f */
[----:B------:R-:W-:-:S04]  /*5690*/  IMAD R13, R17, 0x3000, R71 ;  /* 0x00003000110d7824 */ /* 0x000fc800078e0247 */
[----:B------:R-:W-:Y:S02]  /*56a0*/  IMAD R15, R17, 0x3000, R12 ;  /* 0x00003000110f7824 */ /* 0x000fe400078e020c */
[C---:B------:R-:W-:Y:S02]  /*56b0*/  IMAD.IADD R13, R16.reuse, 0x1, R13 ;  /* 0x00000001100d7824 */ /* 0x040fe400078e020d */
[----:B------:R-:W-:-:S04]  /*56c0*/  IMAD.IADD R36, R16, 0x1, R15 ;  /* 0x0000000110247824 */ /* 0x000fc800078e020f */
[----:B------:R-:W0:Y:S04]  /*56d0*/  LDS.128 R12, [R13+0x13800] ;  /* 0x013800000d0c7984 */ /* 0x000e280000000c00 */
[----:B------:R-:W2:Y:S01]  /*56e0*/  LDS.128 R36, [R36+0x13800] ;  /* 0x0138000024247984 */ /* 0x000ea20000000c00 */
[----:B------:R-:W-:Y:S05]  /*56f0*/  @P4 BRA `(.L_x_9150) ;  /* 0x0000000c00644947 */ /* 0x000fea0003800000 */
[--C-:B------:R-:W-:Y:S02]  /*5700*/  SHF.R.U32.HI R43, RZ, 0x8, R33.reuse ;  /* 0x00000008ff2b7819 */ /* 0x100fe40000011621 */
[--C-:B------:R-:W-:Y:S02]  /*5710*/  SHF.R.U32.HI R45, RZ, 0x18, R33.reuse ;  /* 0x00000018ff2d7819 */ /* 0x100fe40000011621 */
[----:B------:R-:W-:Y:S01]  /*5720*/  LOP3.LUT R10, R33, 0xff, RZ, 0xc0, !PT ;  /* 0x000000ff210a7812 */ /* 0x000fe200078ec0ff */
[----:B------:R-:W-:Y:S01]  /*5730*/  IMAD.SHL.U32 R43, R43, 0x100, RZ ;  /* 0x000001002b2b7824 */ /* 0x000fe200078e00ff */
[----:B------:R-:W-:Y:S02]  /*5740*/  SHF.R.U32.HI R32, RZ, 0x10, R33 ;  /* 0x00000010ff207819 */ /* 0x000fe40000011621 */
[--C-:B------:R-:W-:Y:S02]  /*5750*/  SHF.R.U32.HI R33, RZ, 0x8, R9.reuse ;  /* 0x00000008ff217819 */ /* 0x100fe40000011609 */
[----:B------:R-:W-:-:S02]  /*5760*/  SHF.R.U32.HI R47, RZ, 0x18, R9 ;  /* 0x00000018ff2f7819 */ /* 0x000fc40000011609 */
[----:B------:R-:W-:Y:S01]  /*5770*/  LOP3.LUT R8, R9, 0xff, RZ, 0xc0, !PT ;  /* 0x000000ff09087812 */ /* 0x000fe200078ec0ff */
[----:B------:R-:W-:Y:S01]  /*5780*/  IMAD.SHL.U32 R33, R33, 0x100, RZ ;  /* 0x0000010021217824 */ /* 0x000fe200078e00ff */
[----:B------:R-:W-:Y:S02]  /*5790*/  PRMT R10, R45, 0x654, R10 ;  /* 0x000006542d0a7816 */ /* 0x000fe4000000000a */
[----:B------:R-:W-:Y:S02]  /*57a0*/  PRMT R8, R47, 0x654, R8 ;  /* 0x000006542f087816 */ /* 0x000fe40000000008 */
[----:B------:R-:W-:Y:S01]  /*57b0*/  SHF.R.U32.HI R34, RZ, 0x10, R9 ;  /* 0x00000010ff227819 */ /* 0x000fe20000011609 */
[----:B------:R-:W-:Y:S01]  /*57c0*/  IMAD.U32 R9, R32, 0x10000, RZ ;  /* 0x0001000020097824 */ /* 0x000fe200078e00ff */
[----:B------:R-:W-:Y:S02]  /*57d0*/  LOP3.LUT R10, R10, 0xff00, R43, 0xf8, !PT ;  /* 0x0000ff000a0a7812 */ /* 0x000fe400078ef82b */
[----:B------:R-:W-:Y:S01]  /*57e0*/  LOP3.LUT R8, R8, 0xff00, R33, 0xf8, !PT ;  /* 0x0000ff0008087812 */ /* 0x000fe200078ef821 */
[----:B------:R-:W-:Y:S01]  /*57f0*/  IMAD.U32 R33, R34, 0x10000, RZ ;  /* 0x0001000022217824 */ /* 0x000fe200078e00ff */
[----:B------:R-:W-:Y:S01]  /*5800*/  LOP3.LUT R34, R10, 0xff0000, R9, 0xf8, !PT ;  /* 0x00ff00000a227812 */ /* 0x000fe200078ef809 */
[----:B0-----:R-:W-:Y:S01]  /*5810*/  IMAD.MOV.U32 R9, RZ, RZ, R13 ;  /* 0x000000ffff097224 */ /* 0x001fe200078e000d */
[----:B--2---:R-:W-:-:S02]  /*5820*/  F2FP.F16.E4M3.UNPACK_B R32, R37 ;  /* 0x00000025ff20723e */ /* 0x004fc400020006ff */
[----:B------:R-:W-:Y:S02]  /*5830*/  F2FP.F16.E4M3.UNPACK_B R45, R34 ;  /* 0x00000022ff2d723e */ /* 0x000fe400020006ff */
[----:B------:R-:W-:Y:S01]  /*5840*/  LOP3.LUT R8, R8, 0xff0000, R33, 0xf8, !PT ;  /* 0x00ff000008087812 */ /* 0x000fe200078ef821 */
[--C-:B------:R-:W-:Y:S01]  /*5850*/  HADD2.F32 R13, -RZ, R32.reuse.H0_H0 ;  /* 0x20000020ff0d7230 */ /* 0x100fe20000004100 */
[----:B------:R-:W-:Y:S01]  /*5860*/  F2FP.F16.E4M3.UNPACK_B R10, R9 ;  /* 0x00000009ff0a723e */ /* 0x000fe200020006ff */
[--C-:B------:R-:W-:Y:S01]  /*5870*/  HADD2.F32 R96, -RZ, R45.reuse.H0_H0 ;  /* 0x2000002dff607230 */ /* 0x100fe20000004100 */
[----:B------:R-:W-:Y:S01]  /*5880*/  F2FP.F16.E4M3.UNPACK_B R44, R8 ;  /* 0x00000008ff2c723e */ /* 0x000fe200020006ff */
[----:B------:R-:W-:Y:S01]  /*5890*/  HADD2.F32 R43, -RZ, R32.H1_H1 ;  /* 0x30000020ff2b7230 */ /* 0x000fe20000004100 */
[--C-:B------:R-:W-:Y:S01]  /*58a0*/  SHF.R.U32.HI R87, RZ, 0x18, R11.reuse ;  /* 0x00000018ff577819 */ /* 0x100fe2000001160b */
[----:B------:R-:W-:Y:S02]  /*58b0*/  HADD2.F32 R33, -RZ, R10.H0_H0 ;  /* 0x2000000aff217230 */ /* 0x000fe40000004100 */
[----:B------:R-:W-:Y:S01]  /*58c0*/  FMUL.FTZ R98, R13, R96 ;  /* 0x000000600d627220 */ /* 0x000fe20000410000 */
[----:B------:R-:W-:Y:S01]  /*58d0*/  HADD2.F32 R46, -RZ, R44.H0_H0 ;  /* 0x2000002cff2e7230 */ /* 0x000fe20000004100 */
[----:B------:R-:W-:Y:S01]  /*58e0*/  SHF.R.U32.HI R97, RZ, 0x10, R11 ;  /* 0x00000010ff617819 */ /* 0x000fe2000001160b */
[----:B------:R-:W-:-:S02]  /*58f0*/  HADD2.F32 R45, -RZ, R45.H1_H1 ;  /* 0x3000002dff2d7230 */ /* 0x000fc40000004100 */
[C---:B------:R-:W-:Y:S01]  /*5900*/  FMUL.FTZ R96, R33.reuse, R96 ;  /* 0x0000006021607220 */ /* 0x040fe20000410000 */
[----:B------:R-:W-:Y:S02]  /*5910*/  HADD2.F32 R10, -RZ, R10.H1_H1 ;  /* 0x3000000aff0a7230 */ /* 0x000fe40000004100 */
[-C--:B------:R-:W-:Y:S01]  /*5920*/  FFMA.FTZ R33, R33, R46.reuse, -R98 ;  /* 0x0000002e21217223 */ /* 0x080fe20000010862 */
[----:B------:R-:W-:Y:S02]  /*5930*/  HADD2.F32 R44, -RZ, R44.H1_H1 ;  /* 0x3000002cff2c7230 */ /* 0x000fe40000004100 */
[----:B------:R-:W-:Y:S01]  /*5940*/  FFMA.FTZ R13, R13, R46, R96 ;  /* 0x0000002e0d0d7223 */ /* 0x000fe20000010060 */
[-C--:B------:R-:W-:Y:S01]  /*5950*/  FMUL.FTZ R47, R43, R45.reuse ;  /* 0x0000002d2b2f7220 */ /* 0x080fe20000410000 */
[C---:B------:R-:W-:Y:S01]  /*5960*/  FMUL.FTZ R46, R10.reuse, R45 ;  /* 0x0000002d0a2e7220 */ /* 0x040fe20000410000 */
[----:B------:R-:W-:Y:S02]  /*5970*/  IMAD.U32 R97, R97, 0x10000, RZ ;  /* 0x0001000061617824 */ /* 0x000fe400078e00ff */
[-C--:B------:R-:W-:Y:S01]  /*5980*/  FFMA.FTZ R32, R10, R44.reuse, -R47 ;  /* 0x0000002c0a207223 */ /* 0x080fe2000001082f */
[----:B------:R-:W-:Y:S01]  /*5990*/  FFMA.FTZ R10, R43, R44, R46 ;  /* 0x0000002c2b0a7223 */ /* 0x000fe2000001002e */
[----:B------:R-:W-:-:S02]  /*59a0*/  F2FP.F16.E4M3.UNPACK_B R43, R37.H1 ;  /* 0x00000025ff2b723e */ /* 0x000fc400030006ff */
[----:B------:R-:W-:Y:S02]  /*59b0*/  F2FP.F16.E4M3.UNPACK_B R44, R34.H1 ;  /* 0x00000022ff2c723e */ /* 0x000fe400030006ff */
[----:B------:R-:W-:Y:S01]  /*59c0*/  F2FP.F16.E4M3.UNPACK_B R34, R9.H1 ;  /* 0x00000009ff22723e */ /* 0x000fe200030006ff */
[----:B------:R-:W-:Y:S01]  /*59d0*/  HADD2.F32 R45, -RZ, R43.H0_H0 ;  /* 0x2000002bff2d7230 */ /* 0x000fe20000004100 */
[----:B------:R-:W-:Y:S01]  /*59e0*/  F2FP.F16.E4M3.UNPACK_B R37, R8.H1 ;  /* 0x00000008ff25723e */ /* 0x000fe200030006ff */
[----:B------:R-:W-:Y:S01]  /*59f0*/  HADD2.F32 R46, -RZ, R44.H0_H0 ;  /* 0x2000002cff2e7230 */ /* 0x000fe20000004100 */
[----:B------:R-:W-:Y:S01]  /*5a00*/  SHF.R.U32.HI R47, RZ, 0x8, R11 ;  /* 0x00000008ff2f7819 */ /* 0x000fe2000001160b */
[----:B------:R-:W-:Y:S02]  /*5a10*/  HADD2.F32 R9, -RZ, R34.H0_H0 ;  /* 0x20000022ff097230 */ /* 0x000fe40000004100 */
[----:B------:R-:W-:Y:S02]  /*5a20*/  HADD2.F32 R8, -RZ, R37.H0_H0 ;  /* 0x20000025ff087230 */ /* 0x000fe40000004100 */
[----:B------:R-:W-:Y:S01]  /*5a30*/  FMUL.FTZ R96, R45, R46 ;  /* 0x0000002e2d607220 */ /* 0x000fe20000410000 */
[----:B------:R-:W-:-:S02]  /*5a40*/  HADD2.F32 R44, -RZ, R44.H1_H1 ;  /* 0x3000002cff2c7230 */ /* 0x000fc40000004100 */
[C---:B------:R-:W-:Y:S01]  /*5a50*/  FMUL.FTZ R46, R9.reuse, R46 ;  /* 0x0000002e092e7220 */ /* 0x040fe20000410000 */
[----:B------:R-:W-:Y:S02]  /*5a60*/  HADD2.F32 R34, -RZ, R34.H1_H1 ;  /* 0x30000022ff227230 */ /* 0x000fe40000004100 */
[-C--:B------:R-:W-:Y:S01]  /*5a70*/  FFMA.FTZ R9, R9, R8.reuse, -R96 ;  /* 0x0000000809097223 */ /* 0x080fe20000010860 */
[--C-:B------:R-:W-:Y:S01]  /*5a80*/  SHF.R.U32.HI R96, RZ, 0x8, R35.reuse ;  /* 0x00000008ff607819 */ /* 0x100fe20000011623 */
[----:B------:R-:W-:Y:S01]  /*5a90*/  FFMA.FTZ R8, R45, R8, R46 ;  /* 0x000000082d087223 */ /* 0x000fe2000001002e */
[----:B------:R-:W-:Y:S01]  /*5aa0*/  LOP3.LUT R46, R11, 0xff, RZ, 0xc0, !PT ;  /* 0x000000ff0b2e7812 */ /* 0x000fe200078ec0ff */
[----:B------:R-:W-:Y:S01]  /*5ab0*/  HADD2.F32 R37, -RZ, R37.H1_H1 ;  /* 0x30000025ff257230 */ /* 0x000fe20000004100 */
[----:B------:R-:W-:Y:S01]  /*5ac0*/  LOP3.LUT R45, R35, 0xff0000ff, RZ, 0xc0, !PT ;  /* 0xff0000ff232d7812 */ /* 0x000fe200078ec0ff */
[----:B------:R-:W-:Y:S01]  /*5ad0*/  IMAD.SHL.U32 R96, R96, 0x100, RZ ;  /* 0x0000010060607824 */ /* 0x000fe200078e00ff */
[----:B------:R-:W-:Y:S01]  /*5ae0*/  SHF.R.U32.HI R11, RZ, 0x10, R35 ;  /* 0x00000010ff0b7819 */ /* 0x000fe20000011623 */
[----:B------:R-:W-:Y:S01]  /*5af0*/  IMAD.SHL.U32 R35, R47, 0x100, RZ ;  /* 0x000001002f237824 */ /* 0x000fe200078e00ff */
[----:B------:R-:W-:-:S02]  /*5b00*/  PRMT R46, R87, 0x654, R46 ;  /* 0x00000654572e7816 */ /* 0x000fc4000000002e */
[----:B------:R-:W-:Y:S02]  /*5b10*/  LOP3.LUT R45, R45, 0xff00, R96, 0xf8, !PT ;  /* 0x0000ff002d2d7812 */ /* 0x000fe400078ef860 */
[----:B------:R-:W-:Y:S01]  /*5b20*/  LOP3.LUT R46, R46, 0xff00, R35, 0xf8, !PT ;  /* 0x0000ff002e2e7812 */ /* 0x000fe200078ef823 */
[----:B------:R-:W-:-:S03]  /*5b30*/  HADD2.F32 R35, -RZ, R43.H1_H1 ;  /* 0x3000002bff237230 */ /* 0x000fc60000004100 */
[----:B------:R-:W-:Y:S01]  /*5b40*/  LOP3.LUT R97, R46, 0xff0000, R97, 0xf8, !PT ;  /* 0x00ff00002e617812 */ /* 0x000fe200078ef861 */
[----:B------:R-:W-:Y:S02]  /*5b50*/  IMAD.U32 R46, R11, 0x10000, RZ ;  /* 0x000100000b2e7824 */ /* 0x000fe400078e00ff */
[-C--:B------:R-:W-:Y:S01]  /*5b60*/  FMUL.FTZ R11, R35, R44.reuse ;  /* 0x0000002c230b7220 */ /* 0x080fe20000410000 */
[----:B------:R-:W-:Y:S02]  /*5b70*/  F2FP.F16.E4M3.UNPACK_B R87, R97 ;  /* 0x00000061ff57723e */ /* 0x000fe400020006ff */
[----:B------:R-:W-:Y:S01]  /*5b80*/  LOP3.LUT R43, R45, 0xff0000, R46, 0xf8, !PT ;  /* 0x00ff00002d2b7812 */ /* 0x000fe200078ef82e */
[C---:B------:R-:W-:Y:S01]  /*5b90*/  FMUL.FTZ R46, R34.reuse, R44 ;  /* 0x0000002c222e7220 */ /* 0x040fe20000410000 */
[----:B------:R-:W-:Y:S01]  /*5ba0*/  FFMA.FTZ R44, R34, R37, -R11 ;  /* 0x00000025222c7223 */ /* 0x000fe2000001080b */
[----:B------:R-:W-:Y:S01]  /*5bb0*/  IMAD.MOV.U32 R11, RZ, RZ, R39 ;  /* 0x000000ffff0b7224 */ /* 0x000fe200078e0027 */
[----:B------:R-:W-:Y:S01]  /*5bc0*/  F2FP.F16.E4M3.UNPACK_B R47, R43 ;  /* 0x0000002bff2f723e */ /* 0x000fe200020006ff */
[----:B------:R-:W-:Y:S01]  /*5bd0*/  FFMA.FTZ R39, R35, R37, R46 ;  /* 0x0000002523277223 */ /* 0x000fe2000001002e */
[----:B------:R-:W-:Y:S01]  /*5be0*/  F2FP.F16.E4M3.UNPACK_B R45, R15 ;  /* 0x0000000fff2d723e */ /* 0x000fe200020006ff */
[----:B------:R-:W-:Y:S01]  /*5bf0*/  HADD2.F32 R37, -RZ, R87.H0_H0 ;  /* 0x20000057ff257230 */ /* 0x000fe20000004100 */
        /* <DEDUP_REMOVED lines=9> */
[----:B------:R-:W-:Y:S02]  /*5c90*/  HADD2.F32 R43, -RZ, R43.H1_H1 ;  /* 0x3000002bff2b7230 */ /* 0x000fe40000004100 */
[C---:B------:R-:W-:Y:S01]  /*5ca0*/  FMUL.FTZ R98, R34.reuse, R96 ;  /* 0x0000006022627220 */ /* 0x040fe20000410000 */
[----:B------:R-:W-:Y:S01]  /*5cb0*/  F2FP.F16.E4M3.UNPACK_B R96, R15.H1 ;  /* 0x0000000fff60723e */ /* 0x000fe200030006ff */
[-C--:B------:R-:W-:Y:S01]  /*5cc0*/  FFMA.FTZ R34, R34, R37.reuse, R99 ;  /* 0x0000002522227223 */ /* 0x080fe20000010063 */
[----:B------:R-:W-:Y:S02]  /*5cd0*/  HADD2.F32 R46, -RZ, R46.H1_H1 ;  /* 0x3000002eff2e7230 */ /* 0x000fe40000004100 */
[----:B------:R-:W-:Y:S01]  /*5ce0*/  FFMA.FTZ R35, R35, R37, -R98 ;  /* 0x0000002523237223 */ /* 0x000fe20000010862 */
[----:B------:R-:W-:Y:S01]  /*5cf0*/  F2FP.F16.E4M3.UNPACK_B R37, R11.H1 ;  /* 0x0000000bff25723e */ /* 0x000fe200030006ff */
[----:B------:R-:W-:Y:S01]  /*5d00*/  HADD2.F32 R11, -RZ, R96.H0_H0 ;  /* 0x20000060ff0b7230 */ /* 0x000fe20000004100 */
[----:B------:R-:W-:Y:S01]  /*5d10*/  F2FP.SATFINITE.E4M3.F32.PACK_AB_MERGE_C R8, R39, R8, RZ ;  /* 0x000000082708723e */ /* 0x000fe200048070ff */
[----:B------:R-:W-:Y:S01]  /*5d20*/  HADD2.F32 R98, -RZ, R97.H0_H0 ;  /* 0x20000061ff627230 */ /* 0x000fe20000004100 */
[----:B------:R-:W-:Y:S01]  /*5d30*/  F2FP.SATFINITE.E4M3.F32.PACK_AB_MERGE_C R32, R32, R33, R9 ;  /* 0x000000212020723e */ /* 0x000fe20004807009 */
[----:B------:R-:W-:-:S02]  /*5d40*/  HADD2.F32 R15, -RZ, R37.H0_H0 ;  /* 0x20000025ff0f7230 */ /* 0x000fc40000004100 */
[----:B------:R-:W-:Y:S02]  /*5d50*/  HADD2.F32 R37, -RZ, R37.H1_H1 ;  /* 0x30000025ff257230 */ /* 0x000fe40000004100 */
[----:B------:R-:W-:Y:S02]  /*5d60*/  HADD2.F32 R96, -RZ, R96.H1_H1 ;  /* 0x30000060ff607230 */ /* 0x000fe40000004100 */
[-C--:B------:R-:W-:Y:S01]  /*5d70*/  FMUL.FTZ R102, R15, R100.reuse ;  /* 0x000000640f667220 */ /* 0x080fe20000410000 */
[----:B------:R-:W-:Y:S01]  /*5d80*/  FMUL.FTZ R100, R11, R100 ;  /* 0x000000640b647220 */ /* 0x000fe20000410000 */
[----:B------:R-:W-:Y:S02]  /*5d90*/  HADD2.F32 R97, -RZ, R97.H1_H1 ;  /* 0x30000061ff617230 */ /* 0x000fe40000004100 */
[-C--:B------:R-:W-:Y:S01]  /*5da0*/  FMUL.FTZ R99, R37, R43.reuse ;  /* 0x0000002b25637220 */ /* 0x080fe20000410000 */
[-C--:B------:R-:W-:Y:S01]  /*5db0*/  FFMA.FTZ R11, R11, R98.reuse, -R102 ;  /* 0x000000620b0b7223 */ /* 0x080fe20000010866 */
[----:B------:R-:W-:Y:S01]  /*5dc0*/  FFMA.FTZ R15, R15, R98, R100 ;  /* 0x000000620f0f7223 */ /* 0x000fe20000010064 */
[C---:B------:R-:W-:Y:S01]  /*5dd0*/  FMUL.FTZ R98, R96.reuse, R43 ;  /* 0x0000002b60627220 */ /* 0x040fe20000410000 */
[-C--:B------:R-:W-:Y:S01]  /*5de0*/  FFMA.FTZ R43, R96, R97.reuse, -R99 ;  /* 0x00000061602b7223 */ /* 0x080fe20000010863 */
[----:B------:R-:W-:Y:S01]  /*5df0*/  IMAD.MOV.U32 R96, RZ, RZ, R36 ;  /* 0x000000ffff607224 */ /* 0x000fe200078e0024 */
[-C--:B------:R-:W-:Y:S01]  /*5e00*/  F2FP.F16.E4M3.UNPACK_B R100, R90.reuse.H1 ;  /* 0x0000005aff64723e */ /* 0x080fe200030006ff */
[----:B------:R-:W-:Y:S01]  /*5e10*/  FFMA.FTZ R37, R37, R97, R98 ;  /* 0x0000006125257223 */ /* 0x000fe20000010062 */
[----:B------:R-:W-:Y:S01]  /*5e20*/  HADD2.F32 R97, -RZ, R47.H1_H1 ;  /* 0x3000002fff617230 */ /* 0x000fe20000004100 */
[----:B------:R-:W-:Y:S01]  /*5e30*/  F2FP.F16.E4M3.UNPACK_B R90, R90 ;  /* 0x0000005aff5a723e */ /* 0x000fe200020006ff */
[----:B------:R-:W-:-:S02]  /*5e40*/  HADD2.F32 R98, -RZ, R45.H1_H1 ;  /* 0x3000002dff627230 */ /* 0x000fc40000004100 */
[----:B------:R-:W-:Y:S02]  /*5e50*/  HADD2.F32 R47, -RZ, R87.H1_H1 ;  /* 0x30000057ff2f7230 */ /* 0x000fe40000004100 */
[----:B------:R-:W-:Y:S01]  /*5e60*/  FMUL.FTZ R45, R46, R97 ;  /* 0x000000612e2d7220 */ /* 0x000fe20000410000 */
[----:B------:R-:W-:Y:S01]  /*5e70*/  F2FP.F16.E4M3.UNPACK_B R87, R93.H1 ;  /* 0x0000005dff57723e */ /* 0x000fe200030006ff */
[C---:B------:R-:W-:Y:S01]  /*5e80*/  FMUL.FTZ R36, R98.reuse, R97 ;  /* 0x0000006162247220 */ /* 0x040fe20000410000 */
[----:B------:R-:W-:Y:S01]  /*5e90*/  F2FP.F16.E4M3.UNPACK_B R97, R12.H1 ;  /* 0x0000000cff61723e */ /* 0x000fe200030006ff */
[----:B------:R-:W-:Y:S01]  /*5ea0*/  FFMA.FTZ R45, R98, R47, -R45 ;  /* 0x0000002f622d7223 */ /* 0x000fe2000001082d */
[-C--:B------:R-:W-:Y:S01]  /*5eb0*/  F2FP.F16.E4M3.UNPACK_B R98, R96.reuse.H1 ;  /* 0x00000060ff62723e */ /* 0x080fe200030006ff */
[----:B------:R-:W-:Y:S01]  /*5ec0*/  HADD2.F32 R104, -RZ, R87.H0_H0 ;  /* 0x20000057ff687230 */ /* 0x000fe20000004100 */
[----:B------:R-:W-:Y:S01]  /*5ed0*/  F2FP.F16.E4M3.UNPACK_B R93, R93 ;  /* 0x0000005dff5d723e */ /* 0x000fe200020006ff */
[----:B------:R-:W-:Y:S01]  /*5ee0*/  HADD2.F32 R101, -RZ, R97.H0_H0 ;  /* 0x20000061ff657230 */ /* 0x000fe20000004100 */
[----:B------:R-:W-:Y:S01]  /*5ef0*/  F2FP.F16.E4M3.UNPACK_B R96, R96 ;  /* 0x00000060ff60723e */ /* 0x000fe200020006ff */
[----:B------:R-:W-:Y:S01]  /*5f00*/  HADD2.F32 R99, -RZ, R98.H0_H0 ;  /* 0x20000062ff637230 */ /* 0x000fe20000004100 */
[----:B------:R-:W-:Y:S01]  /*5f10*/  F2FP.F16.E4M3.UNPACK_B R12, R12 ;  /* 0x0000000cff0c723e */ /* 0x000fe200020006ff */
[----:B------:R-:W-:-:S02]  /*5f20*/  HADD2.F32 R102, -RZ, R100.H0_H0 ;  /* 0x20000064ff667230 */ /* 0x000fc40000004100 */
[----:B------:R-:W-:Y:S01]  /*5f30*/  FFMA.FTZ R47, R46, R47, R36 ;  /* 0x0000002f2e2f7223 */ /* 0x000fe20000010024 */
[----:B------:R-:W-:Y:S02]  /*5f40*/  HADD2.F32 R87, -RZ, R87.H1_H1 ;  /* 0x30000057ff577230 */ /* 0x000fe40000004100 */
[-C--:B------:R-:W-:Y:S01]  /*5f50*/  FMUL.FTZ R103, R99, R104.reuse ;  /* 0x0000006863677220 */ /* 0x080fe20000410000 */
[----:B------:R-:W-:Y:S01]  /*5f60*/  FMUL.FTZ R104, R101, R104 ;  /* 0x0000006865687220 */ /* 0x000fe20000410000 */
[----:B------:R-:W-:Y:S02]  /*5f70*/  HADD2.F32 R98, -RZ, R98.H1_H1 ;  /* 0x30000062ff627230 */ /* 0x000fe40000004100 */
[----:B------:R-:W-:Y:S02]  /*5f80*/  HADD2.F32 R97, -RZ, R97.H1_H1 ;  /* 0x30000061ff617230 */ /* 0x000fe40000004100 */
[----:B------:R-:W-:Y:S01]  /*5f90*/  FFMA.FTZ R104, R99, R102, R104 ;  /* 0x0000006663687223 */ /* 0x000fe20000010068 */
[----:B------:R-:W-:-:S02]  /*5fa0*/  HADD2.F32 R100, -RZ, R100.H1_H1 ;  /* 0x30000064ff647230 */ /* 0x000fc40000004100 */
[CC--:B------:R-:W-:Y:S01]  /*5fb0*/  FMUL.FTZ R99, R98.reuse, R87.reuse ;  /* 0x0000005762637220 */ /* 0x0c0fe20000410000 */
[----:B------:R-:W-:Y:S01]  /*5fc0*/  FFMA.FTZ R103, R101, R102, -R103 ;  /* 0x0000006665677223 */ /* 0x000fe20000010867 */
[C---:B------:R-:W-:Y:S01]  /*5fd0*/  FMUL.FTZ R87, R97.reuse, R87 ;  /* 0x0000005761577220 */ /* 0x040fe20000410000 */
[--C-:B------:R-:W-:Y:S02]  /*5fe0*/  HADD2.F32 R102, -RZ, R93.reuse.H0_H0 ;  /* 0x2000005dff667230 */ /* 0x100fe40000004100 */
[-C--:B------:R-:W-:Y:S01]  /*5ff0*/  FFMA.FTZ R97, R97, R100.reuse, -R99 ;  /* 0x0000006461617223 */ /* 0x080fe20000010863 */
[----:B------:R-:W-:Y:S02]  /*6000*/  HADD2.F32 R99, -RZ, R90.H0_H0 ;  /* 0x2000005aff637230 */ /* 0x000fe40000004100 */
[----:B------:R-:W-:Y:S01]  /*6010*/  FFMA.FTZ R87, R98, R100, R87 ;  /* 0x0000006462577223 */ /* 0x000fe20000010057 */
[----:B------:R-:W-:Y:S02]  /*6020*/  HADD2.F32 R98, -RZ, R96.H0_H0 ;  /* 0x20000060ff627230 */ /* 0x000fe40000004100 */
[----:B------:R-:W-:Y:S01]  /*6030*/  HADD2.F32 R100, -RZ, R12.H0_H0 ;  /* 0x2000000cff647230 */ /* 0x000fe20000004100 */
[----:B------:R-:W-:Y:S01]  /*6040*/  F2FP.SATFINITE.E4M3.F32.PACK_AB_MERGE_C R97, R97, R103, RZ ;  /* 0x000000676161723e */ /* 0x000fe200048070ff */
[----:B------:R-:W-:-:S02]  /*6050*/  HADD2.F32 R93, -RZ, R93.H1_H1 ;  /* 0x3000005dff5d7230 */ /* 0x000fc40000004100 */
[-C--:B------:R-:W-:Y:S01]  /*6060*/  FMUL.FTZ R101, R98, R102.reuse ;  /* 0x0000006662657220 */ /* 0x080fe20000410000 */
[----:B------:R-:W-:Y:S02]  /*6070*/  HADD2.F32 R96, -RZ, R96.H1_H1 ;  /* 0x30000060ff607230 */ /* 0x000fe40000004100 */
[C---:B------:R-:W-:Y:S01]  /*6080*/  FMUL.FTZ R102, R100.reuse, R102 ;  /* 0x0000006664667220 */ /* 0x040fe20000410000 */
[----:B------:R-:W-:Y:S02]  /*6090*/  HADD2.F32 R12, -RZ, R12.H1_H1 ;  /* 0x3000000cff0c7230 */ /* 0x000fe40000004100 */
[-C--:B------:R-:W-:Y:S01]  /*60a0*/  FFMA.FTZ R101, R100, R99.reuse, -R101 ;  /* 0x0000006364657223 */ /* 0x080fe20000010865 */
[----:B------:R-:W-:Y:S01]  /*60b0*/  F2FP.SATFINITE.E4M3.F32.PACK_AB_MERGE_C R87, R87, R104, RZ ;  /* 0x000000685757723e */ /* 0x000fe200048070ff */
[----:B------:R-:W-:Y:S01]  /*60c0*/  FFMA.FTZ R102, R98, R99, R102 ;  /* 0x0000006362667223 */ /* 0x000fe20000010066 */
[----:B------:R-:W-:Y:S02]  /*60d0*/  HADD2.F32 R99, -RZ, R90.H1_H1 ;  /* 0x3000005aff637230 */ /* 0x000fe40000004100 */
[-C--:B------:R-:W-:Y:S01]  /*60e0*/  FMUL.FTZ R105, R96, R93.reuse ;  /* 0x0000005d60697220 */ /* 0x080fe20000410000 */
[----:B------:R-:W-:Y:S01]  /*60f0*/  FMUL.FTZ R93, R12, R93 ;  /* 0x0000005d0c5d7220 */ /* 0x000fe20000410000 */
[----:B------:R-:W-:-:S02]  /*6100*/  F2FP.F16.E4M3.UNPACK_B R98, R91.H1 ;  /* 0x0000005bff62723e */ /* 0x000fc400030006ff */
[-C--:B------:R-:W-:Y:S01]  /*6110*/  FFMA.FTZ R90, R12, R99.reuse, -R105 ;  /* 0x000000630c5a7223 */ /* 0x080fe20000010869 */
[----:B------:R-:W-:Y:S01]  /*6120*/  FFMA.FTZ R12, R96, R99, R93 ;  /* 0x00000063600c7223 */ /* 0x000fe2000001005d */
[-C--:B------:R-:W-:Y:S01]  /*6130*/  F2FP.F16.E4M3.UNPACK_B R96, R38.reuse.H1 ;  /* 0x00000026ff60723e */ /* 0x080fe200030006ff */
[--C-:B------:R-:W-:Y:S01]  /*6140*/  HADD2.F32 R100, -RZ, R98.reuse.H0_H0 ;  /* 0x20000062ff647230 */ /* 0x100fe20000004100 */
[----:B------:R-:W-:Y:S01]  /*6150*/  F2FP.F16.E4M3.UNPACK_B R38, R38 ;  /* 0x00000026ff26723e */ /* 0x000fe200020006ff */
[----:B------:R-:W-:Y:S01]  /*6160*/  HADD2.F32 R98, -RZ, R98.H1_H1 ;  /* 0x30000062ff627230 */ /* 0x000fe20000004100 */
[----:B------:R-:W-:Y:S01]  /*6170*/  F2FP.SATFINITE.E4M3.F32.PACK_AB_MERGE_C R101, R90, R101, R97 ;  /* 0x000000655a65723e */ /* 0x000fe20004807061 */
[----:B------:R-:W-:Y:S01]  /*6180*/  IMAD.MOV.U32 R90, RZ, RZ, R14 ;  /* 0x000000ffff5a7224 */ /* 0x000fe200078e000e */
[-C--:B------:R-:W-:Y:S01]  /*6190*/  F2FP.F16.E4M3.UNPACK_B R14, R92.reuse.H1 ;  /* 0x0000005cff0e723e */ /* 0x080fe200030006ff */
[----:B------:R-:W-:Y:S01]  /*61a0*/  HADD2.F32 R97, -RZ, R96.H0_H0 ;  /* 0x20000060ff617230 */ /* 0x000fe20000004100 */
[----:B------:R-:W-:-:S02]  /*61b0*/  F2FP.F16.E4M3.UNPACK_B R92, R92 ;  /* 0x0000005cff5c723e */ /* 0x000fc400020006ff */
[-C--:B------:R-:W-:Y:S01]  /*61c0*/  F2FP.F16.E4M3.UNPACK_B R93, R90.reuse.H1 ;  /* 0x0000005aff5d723e */ /* 0x080fe200030006ff */
        /* <DEDUP_REMOVED lines=9> */
[C---:B------:R-:W-:Y:S01]  /*6260*/  FMUL.FTZ R105, R99.reuse, R105 ;  /* 0x0000006963697220 */ /* 0x040fe20000410000 */
[-C--:B------:R-:W-:Y:S01]  /*6270*/  FFMA.FTZ R103, R99, R100.reuse, -R103 ;  /* 0x0000006463677223 */ /* 0x080fe20000010867 */
[----:B------:R-:W-:Y:S01]  /*6280*/  F2FP.SATFINITE.E4M3.F32.PACK_AB_MERGE_C R12, R43, R11, RZ ;  /* 0x0000000b2b0c723e */ /* 0x000fe200048070ff */
[----:B------:R-:W-:Y:S02]  /*6290*/  IMAD.MOV.U32 R36, RZ, RZ, R102 ;  /* 0x000000ffff247224 */ /* 0x000fe400078e0066 */
[----:B------:R-:W-:Y:S01]  /*62a0*/  FFMA.FTZ R105, R97, R100, R105 ;  /* 0x0000006461697223 */ /* 0x000fe20000010069 */
[----:B------:R-:W-:Y:S01]  /*62b0*/  HADD2.F32 R97, -RZ, R96.H1_H1 ;  /* 0x30000060ff617230 */ /* 0x000fe20000004100 */
[----:B------:R-:W-:Y:S01]  /*62c0*/  F2FP.SATFINITE.E4M3.F32.PACK_AB_MERGE_C R11, R37, R15, RZ ;  /* 0x0000000f250b723e */ /* 0x000fe200048070ff */
[--C-:B------:R-:W-:Y:S01]  /*62d0*/  HADD2.F32 R100, -RZ, R92.reuse.H0_H0 ;  /* 0x2000005cff647230 */ /* 0x100fe20000004100 */
[----:B------:R-:W-:Y:S01]  /*62e0*/  F2FP.SATFINITE.E4M3.F32.PACK_AB_MERGE_C R15, R45, R35, R12 ;  /* 0x000000232d0f723e */ /* 0x000fe2000480700c */
[----:B------:R-:W-:-:S02]  /*62f0*/  HADD2.F32 R92, -RZ, R92.H1_H1 ;  /* 0x3000005cff5c7230 */ /* 0x000fc40000004100 */
[-C--:B------:R-:W-:Y:S01]  /*6300*/  FMUL.FTZ R96, R97, R14.reuse ;  /* 0x0000000e61607220 */ /* 0x080fe20000410000 */
[C---:B------:R-:W-:Y:S01]  /*6310*/  FMUL.FTZ R14, R93.reuse, R14 ;  /* 0x0000000e5d0e7220 */ /* 0x040fe20000410000 */
[----:B------:R-:W-:Y:S01]  /*6320*/  F2FP.SATFINITE.E4M3.F32.PACK_AB_MERGE_C R37, R10, R13, R8 ;  /* 0x0000000d0a25723e */ /* 0x000fe20004807008 */
[----:B------:R-:W-:Y:S02]  /*6330*/  IMAD.MOV.U32 R12, RZ, RZ, R101 ;  /* 0x000000ffff0c7224 */ /* 0x000fe400078e0065 */
        /* <DEDUP_REMOVED lines=8> */
[----:B------:R-:W-:Y:S02]  /*63c0*/  IMAD.MOV.U32 R13, RZ, RZ, R32 ;  /* 0x000000ffff0d7224 */ /* 0x000fe400078e0020 */
[C---:B------:R-:W-:Y:S01]  /*63d0*/  FMUL.FTZ R100, R98.reuse, R100 ;  /* 0x0000006462647220 */ /* 0x040fe20000410000 */
[----:B------:R-:W-:-:S03]  /*63e0*/  FFMA.FTZ R99, R98, R97, -R99 ;  /* 0x0000006162637223 */ /* 0x000fc60000010863 */
[----:B------:R-:W-:Y:S01]  /*63f0*/  FFMA.FTZ R100, R96, R97, R100 ;  /* 0x0000006160647223 */ /* 0x000fe20000010064 */
[----:B------:R-:W-:Y:S02]  /*6400*/  HADD2.F32 R97, -RZ, R38.H1_H1 ;  /* 0x30000026ff617230 */ /* 0x000fe40000004100 */
[----:B------:R-:W-:-:S03]  /*6410*/  HADD2.F32 R38, -RZ, R91.H1_H1 ;  /* 0x3000005bff267230 */ /* 0x000fc60000004100 */
[-C--:B------:R-:W-:Y:S01]  /*6420*/  FMUL.FTZ R90, R97, R92.reuse ;  /* 0x0000005c615a7220 */ /* 0x080fe20000410000 */
[----:B------:R-:W-:-:S03]  /*6430*/  FMUL.FTZ R92, R107, R92 ;  /* 0x0000005c6b5c7220 */ /* 0x000fc60000410000 */
[-C--:B------:R-:W-:Y:S01]  /*6440*/  FFMA.FTZ R90, R107, R38.reuse, -R90 ;  /* 0x000000266b5a7223 */ /* 0x080fe2000001085a */
[----:B------:R-:W-:Y:S01]  /*6450*/  FFMA.FTZ R97, R97, R38, R92 ;  /* 0x0000002661617223 */ /* 0x000fe2000001005c */
[----:B------:R-:W-:-:S03]  /*6460*/  F2FP.SATFINITE.E4M3.F32.PACK_AB_MERGE_C R38, R14, R105, RZ ;  /* 0x000000690e26723e */ /* 0x000fc600048070ff */
[----:B------:R-:W-:Y:S02]  /*6470*/  F2FP.SATFINITE.E4M3.F32.PACK_AB_MERGE_C R14, R90, R99, R93 ;  /* 0x000000635a0e723e */ /* 0x000fe4000480705d */
[----:B------:R-:W-:-:S07]  /*6480*/  F2FP.SATFINITE.E4M3.F32.PACK_AB_MERGE_C R38, R97, R100, R38 ;  /* 0x000000646126723e */ /* 0x000fce0004807026 */
.L_x_9150:
[----:B------:R-:W-:Y:S05]  /*6490*/  BSYNC B1 ;  /* 0x0000000000017941 */ /* 0x000fea0003800000 */
.L_x_9149:
[----:B0-----:R3:W-:Y:S01]  /*64a0*/  STG.E.128 desc[UR40][R40.64], R12 ;  /* 0x0000000c28007986 */ /* 0x0017e2000c101d28 */
[----:B------:R-:W-:-:S13]  /*64b0*/  ISETP.GE.AND P4, PT, R42, R94, PT ;  /* 0x0000005e2a00720c */ /* 0x000fda0003f86270 */
[----:B------:R-:W-:Y:S05]  /*64c0*/  @P4 BRA `(.L_x_9129) ;  /* 0x0000000000704947 */ /* 0x000fea0003800000 */
[--C-:B------:R-:W-:Y:S02]  /*64d0*/  SHF.R.S32.HI R8, RZ, 0x1f, R42.reuse ;  /* 0x0000001fff087819 */ /* 0x100fe4000001142a */
[----:B------:R-:W-:-:S04]  /*64e0*/  IADD3 R79, P4, P5, R58, R78, R42 ;  /* 0x0000004e3a4f7210 */ /* 0x000fc80007d9e02a */
[----:B------:R-:W-:Y:S02]  /*64f0*/  IADD3.X R8, R80, R95, R8, P4, P5 ;  /* 0x0000005f50087210 */ /* 0x000fe400027ea408 */
[----:B------:R-:W-:-:S05]  /*6500*/  IADD3 R76, P4, R79, R76, RZ ;  /* 0x0000004c4f4c7210 */ /* 0x000fca0007f9e0ff */
[----:B------:R-:W-:-:S05]  /*6510*/  IMAD.X R77, R8, 0x1, R77, P4 ;  /* 0x00000001084d7824 */ /* 0x000fca00020e064d */
[----:B--2---:R4:W-:Y:S01]  /*6520*/  STG.E.128 desc[UR40][R76.64], R36 ;  /* 0x000000244c007986 */ /* 0x0049e2000c101d28 */
[----:B------:R-:W-:Y:S05]  /*6530*/  BRA `(.L_x_9129) ;  /* 0x0000000000547947 */ /* 0x000fea0003800000 */
.L_x_9122:
[----:B------:R-:W-:-:S13]  /*6540*/  ISETP.NE.AND P3, PT, R155, 0x3, PT ;  /* 0x000000039b00780c */ /* 0x000fda0003f65270 */
[----:B------:R-:W-:Y:S05]  /*6550*/  @!P3 BRA `(.L_x_9151) ;  /* 0x000000000004b947 */ /* 0x000fea0003800000 */
[----:B------:R-:W-:Y:S01]  /*6560*/  BPT.TRAP 0x1 ;  /* 0x000000040000795c */ /* 0x000fe20000300000 */
.L_x_9151:
[----:B------:R-:W-:Y:S01]  /*6570*/  IMAD R83, R17, 0x8, R16 ;  /* 0x0000000811537824 */ /* 0x000fe200078e0210 */
[----:B------:R-:W-:Y:S01]  /*6580*/  SHF.L.U32 R86, R23, 0x1f, RZ ;  /* 0x0000001f17567819 */ /* 0x000fe200000006ff */
[----:B------:R-:W-:Y:S01]  /*6590*/  IMAD R85, R2, -0x80, R28 ;  /* 0xffffff8002557824 */ /* 0x000fe200078e021c */
[----:B------:R-:W-:Y:S02]  /*65a0*/  BSSY B1, `(.L_x_9152) ;  /* 0x0000004000017945 */ /* 0x000fe40003800000 */
[----:B------:R-:W0:Y:S02]  /*65b0*/  SYNCS.PHASECHK.TRANS64.TRYWAIT P4, [R83+URZ+0x19c90], R86 ;  /* 0x019c9056530075a7 */ /* 0x000e24000808017f */
[----:B------:R-:W-:Y:S01]  /*65c0*/  VIMNMX R85, R85, 0x80, PT ;  /* 0x0000008055557848 */ /* 0x000fe20003fe0100 */
[----:B0-----:R-:W-:Y:S06]  /*65d0*/  @!P4 BRA `(.L_x_9153) ;  /* 0x0000014000acc947 */ /* 0x001fec0003800000 */
.L_x_9375:
[----:B------:R-:W-:Y:S05]  /*65e0*/  BSYNC B1 ;  /* 0x0000000000017941 */ /* 0x000fea0003800000 */
.L_x_9152:
[----:B------:R-:W-:-:S13]  /*65f0*/  ISETP.GE.AND P4, PT, R22, R85, PT ;  /* 0x000000551600720c */ /* 0x000fda0003f86270 */
[----:B------:R-:W-:Y:S05]  /*6600*/  @P4 BRA `(.L_x_9129) ;  /* 0x0000000000204947 */ /* 0x000fea0003800000 */
[----:B------:R-:W-:-:S13]  /*6610*/  ISETP.NE.AND P4, PT, R62, RZ, PT ;  /* 0x000000ff3e00720c */ /* 0x000fda0003f85270 */
[----:B------:R-:W1:Y:S04]  /*6620*/  @P4 LDS.128 R8, [R84+0x13800] ;  /* 0x0138000054084984 */ /* 0x000e680000000c00 */
[----:B-1----:R-:W-:Y:S01]  /*6630*/  @P4 STG.E.128 desc[UR40][R32.64], R8 ;  /* 0x0000000820004986 */ /* 0x002fe2000c101d28 */
[----:B------:R-:W-:-:S03]  /*6640*/  ISETP.NE.AND P4, PT, R61, RZ, PT ;  /* 0x000000ff3d00720c */ /* 0x000fc60003f85270 */
[----:B------:R-:W1:Y:S10]  /*6650*/  @!P1 LDS.128 R8, [R84+0x15800] ;  /* 0x0158000054089984 */ /* 0x000e740000000c00 */
[----:B------:R-:W2:Y:S04]  /*6660*/  @P4 LDS.128 R12, [R84+0x14800] ;  /* 0x01480000540c4984 */ /* 0x000ea80000000c00 */
[----:B-1----:R1:W-:Y:S04]  /*6670*/  @!P1 STG.E.128 desc[UR40][R32.64+0x40], R8 ;  /* 0x0000400820009986 */ /* 0x0023e8000c101d28 */
[----:B--2---:R1:W-:Y:S02]  /*6680*/  @P4 STG.E.128 desc[UR40][R32.64+0x20], R12 ;  /* 0x0000200c20004986 */ /* 0x0043e4000c101d28 */
.L_x_9129:
[----:B------:R-:W-:Y:S05]  /*6690*/  BSYNC B0 ;  /* 0x0000000000007941 */ /* 0x000fea0003800000 */
.L_x_9121:
[----:B-12---:R-:W1:Y:S01]  /*66a0*/  S2R R8, SR_TID.X ;  /* 0x0000000000087919 */ /* 0x006e620000002100 */
        /* <DEDUP_REMOVED lines=16> */
.L_x_9155:
[----:B------:R-:W-:Y:S05]  /*67b0*/  BSYNC B0 ;  /* 0x0000000000007941 */ /* 0x000fea0003800000 */
.L_x_9154:
[----:B------:R-:W2:Y:S01]  /*67c0*/  SYNCS.PHASECHK.TRANS64.TRYWAIT P3, [R83+URZ+0x19cb0], R86 ;  /* 0x019cb056530075a7 */ /* 0x000ea2000806017f */
[----:B------:R-:W-:Y:S04]  /*67d0*/  BSSY B0, `(.L_x_9156) ;  /* 0x0000002000007945 */ /* 0x000fe80003800000 */
[----:B--2---:R-:W-:Y:S05]  /*67e0*/  @!P3 BRA `(.L_x_9157) ;  /* 0x00000140003cb947 */ /* 0x004fea0003800000 */
.L_x_9376:
[----:B------:R-:W-:Y:S05]  /*67f0*/  BSYNC B0 ;  /* 0x0000000000007941 */ /* 0x000fea0003800000 */
.L_x_9156:
[----:B------:R-:W-:Y:S01]  /*6800*/  ISETP.GE.AND P3, PT, R22, R85, PT ;  /* 0x000000551600720c */ /* 0x000fe20003f66270 */
[----:B------:R-:W-:-:S12]  /*6810*/  BSSY B0, `(.L_x_9158) ;  /* 0x0000016000007945 */ /* 0x000fd80003800000 */
[----:B------:R-:W-:Y:S05]  /*6820*/  @P3 BRA `(.L_x_9159) ;  /* 0x0000000000503947 */ /* 0x000fea0003800000 */
[----:B-1----:R-:W-:Y:S01]  /*6830*/  IMAD.WIDE R8, R2, 0x80, R30 ;  /* 0x0000008002087825 */ /* 0x002fe200078e021e */
[----:B------:R-:W-:Y:S01]  /*6840*/  ULDC.64 UR4, c[0x0][0x328] ;  /* 0x0000ca0000047ab9 */ /* 0x000fe20000000a00 */
[----:B------:R-:W-:Y:S02]  /*6850*/  ULDC.64 UR6, c[0x0][0x318] ;  /* 0x0000c60000067ab9 */ /* 0x000fe40000000a00 */
[----:B------:R-:W-:Y:S02]  /*6860*/  IMAD.MOV.U32 R10, RZ, RZ, R56 ;  /* 0x000000ffff0a7224 */ /* 0x000fe400078e0038 */
[----:B------:R-:W-:Y:S02]  /*6870*/  IMAD.MOV.U32 R11, RZ, RZ, R0 ;  /* 0x000000ffff0b7224 */ /* 0x000fe400078e0000 */
[----:B------:R-:W-:Y:S02]  /*6880*/  IMAD R9, R9, UR4, RZ ;  /* 0x0000000409097c24 */ /* 0x000fe4000f8e02ff */
[----:B------:R-:W-:Y:S01]  /*6890*/  IMAD.WIDE.U32 R10, R8, UR4, R10 ;  /* 0x00000004080a7c25 */ /* 0x000fe2000f8e000a */
[----:B------:R-:W-:-:S03]  /*68a0*/  ULDC UR4, c[0x0][0x2f4] ;  /* 0x0000bd0000047ab9 */ /* 0x000fc60000000800 */
[----:B------:R-:W-:Y:S01]  /*68b0*/  IMAD R9, R8, UR5, R9 ;  /* 0x0000000508097c24 */ /* 0x000fe2000f8e0209 */
[----:B0--3--:R-:W-:-:S04]  /*68c0*/  IADD3 R12, P3, R10, UR6, RZ ;  /* 0x000000060a0c7c10 */ /* 0x009fc8000ff7e0ff */
        /* <DEDUP_REMOVED lines=10> */
.L_x_9159:
[----:B------:R-:W-:Y:S05]  /*6970*/  BSYNC B0 ;  /* 0x0000000000007941 */ /* 0x000fea0003800000 */
.L_x_9158:
[----:B------:R-:W-:Y:S01]  /*6980*/  @!PT LDS RZ, [RZ] ;  /* 0x00000000fffff984 */ /* 0x000fe20000000800 */
[----:B------:R-:W-:Y:S01]  /*6990*/  @!PT LDS RZ, [RZ] ;  /* 0x00000000fffff984 */ /* 0x000fe20000000800 */
[----:B------:R-:W-:Y:S01]  /*69a0*/  @!PT LDS RZ, [RZ] ;  /* 0x00000000fffff984 */ /* 0x000fe20000000800 */
[----:B------:R-:W-:Y:S01]  /*69b0*/  @!PT LDS RZ, [RZ] ;  /* 0x00000000fffff984 */ /* 0x000fe20000000800 */
[----:B------:R5:W-:Y:S06]  /*69c0*/  MEMBAR.ALL.CTA ;  /* 0x0000000000007992 */ /* 0x000bec0000008000 */
[----:B-----5:R-:W5:Y:S01]  /*69d0*/  FENCE.VIEW.ASYNC.S ;  /* 0x00000000000073c6 */ /* 0x020f620000000000 */
[----:B0-2---:R-:W-:Y:S01]  /*69e0*/  @!P4 VIADD R83, R83, 0x19cc0 ;  /* 0x00019cc05353c836 */ /* 0x005fe20000000000 */
[----:B-----5:R2:W-:Y:S04]  /*69f0*/  BAR.SYNC.DEFER_BLOCKING R88, 0x80 ;  /* 0x000200580000751d */ /* 0x0205e80000010000 */
[----:B------:R-:W-:Y:S01]  /*6a00*/  @!P4 PRMT R83, RZ, 0x654, R83 ;  /* 0x00000654ff53c816 */ /* 0x000fe20000000053 */
[----:B------:R-:W-:Y:S01]  /*6a10*/  VIADD R17, R17, 0x1 ;  /* 0x0000000111117836 */ /* 0x000fe20000000000 */
[----:B------:R-:W-:-:S02]  /*6a20*/  PLOP3.LUT P3, PT, PT, PT, PT, 0x8, 0x0 ;  /* 0x000000000000781c */ /* 0x000fc40003f6e170 */
[----:B------:R2:W-:Y:S02]  /*6a30*/  @!P4 SYNCS.ARRIVE.TRANS64.RED.A1T0 RZ, [R83+URZ], RZ ;  /* 0x000000ff53ffc9a7 */ /* 0x0005e4000810043f */
[----:B------:R-:W-:-:S04]  /*6a40*/  ISETP.NE.AND P4, PT, R17, 0x2, PT ;  /* 0x000000021100780c */ /* 0x000fc80003f85270 */
[----:B-1----:R-:W-:Y:S02]  /*6a50*/  SEL R8, RZ, 0x1, P4 ;  /* 0x00000001ff087807 */ /* 0x002fe40002000000 */
[----:B------:R-:W-:Y:S02]  /*6a60*/  SEL R17, R17, RZ, P4 ;  /* 0x000000ff11117207 */ /* 0x000fe40002000000 */
[----:B------:R-:W-:Y:S01]  /*6a70*/  LOP3.LUT R23, R23, R8, RZ, 0x3c, !PT ;  /* 0x0000000817177212 */ /* 0x000fe200078e3cff */
[----:B--2---:R-:W-:Y:S06]  /*6a80*/  @P2 BRA `(.L_x_9160) ;  /* 0xffffffbc00042947 */ /* 0x004fec000383ffff */
.L_x_9116:
[----:B------:R-:W-:Y:S04]  /*6a90*/  BSSY B0, `(.L_x_9161) ;  /* 0x0000004000007945 */ /* 0x000fe80003800000 */
[----:B------:R-:W-:Y:S05]  /*6aa0*/  @P3 BRA `(.L_x_9162) ;  /* 0x0000000000083947 */ /* 0x000fea0003800000 */
[----:B------:R-:W1:Y:S02]  /*6ab0*/  FENCE.VIEW.ASYNC.G ;  /* 0x00000000000073c6 */ /* 0x000e640000000100 */
[----:B-1----:R-:W-:Y:S06]  /*6ac0*/  BAR.ARV 0xc, 0x200 ;  /* 0x0308000000007b1d */ /* 0x002fec0000002000 */
.L_x_9162:
[----:B------:R-:W-:Y:S05]  /*6ad0*/  BSYNC B0 ;  /* 0x0000000000007941 */ /* 0x000fea0003800000 */
.L_x_9161:
[----:B------:R-:W2:Y:S01]  /*6ae0*/  LDL R0, [R1+0x14] ;  /* 0x0000140001007983 */ /* 0x000ea20000100800 */
[----:B------:R-:W-:Y:S01]  /*6af0*/  ULDC.64 UR4, c[0x0][0x990] ;  /* 0x0002640000047ab9 */ /* 0x000fe20000000a00 */
[----:B------:R-:W-:Y:S02]  /*6b00*/  ULDC.64 UR6, c[0x0][0x998] ;  /* 0x0002660000067ab9 */ /* 0x000fe40000000a00 */
[----:B------:R-:W4:Y:S04]  /*6b10*/  LDL R2, [R1+0x48] ;  /* 0x0000480001027983 */ /* 0x000f280000100800 */
[----:B0-----:R-:W4:Y:S04]  /*6b20*/  LDL R4, [R1+0x2c] ;  /* 0x00002c0001047983 */ /* 0x001f280000100800 */
[----:B---3--:R-:W3:Y:S01]  /*6b30*/  LDL R14, [R1+0x18] ;  /* 0x00001800010e7983 */ /* 0x008ee20000100800 */
[----:B------:R-:W-:-:S02]  /*6b40*/  ISETP.NE.U32.AND P0, PT, RZ, UR4, PT ;  /* 0x00000004ff007c0c */ /* 0x000fc4000bf05070 */
[----:B------:R-:W-:Y:S02]  /*6b50*/  ISETP.NE.U32.AND P1, PT, RZ, UR6, PT ;  /* 0x00000006ff007c0c */ /* 0x000fe4000bf25070 */
[----:B------:R-:W-:Y:S02]  /*6b60*/  ISETP.NE.AND.EX P0, PT, RZ, UR5, PT, P0 ;  /* 0x00000005ff007c0c */ /* 0x000fe4000bf05300 */
[----:B------:R-:W-:-:S11]  /*6b70*/  ISETP.NE.AND.EX P1, PT, RZ, UR7, PT, P1 ;  /* 0x00000007ff007c0c */ /* 0x000fd6000bf25310 */
[----:B------:R-:W4:Y:S08]  /*6b80*/  @P0 LDC.64 R6, c[0x0][0x9a8] ;  /* 0x00026a00ff060b82 */ /* 0x000f300000000a00 */
[----:B------:R-:W0:Y:S08]  /*6b90*/  @P1 LDC.64 R8, c[0x0][0x9b8] ;  /* 0x00026e00ff081b82 */ /* 0x000e300000000a00 */
[----:B------:R-:W3:Y:S08]  /*6ba0*/  @P0 LDC.64 R10, c[0x0][0x9b0] ;  /* 0x00026c00ff0a0b82 */ /* 0x000ef00000000a00 */
[----:B------:R-:W1:Y:S01]  /*6bb0*/  @P1 LDC.64 R12, c[0x0][0x9c0] ;  /* 0x00027000ff0c1b82 */ /* 0x000e620000000a00 */
[----:B--2---:R-:W-:Y:S01]  /*6bc0*/  LOP3.LUT P4, RZ, R0, 0x2, RZ, 0xc0, !PT ;  /* 0x0000000200ff7812 */ /* 0x004fe2000788c0ff */
[----:B----4-:R-:W-:-:S02]  /*6bd0*/  @P0 IMAD R0, R2, R6, RZ ;  /* 0x0000000602000224 */ /* 0x010fc400078e02ff */
[----:B0-----:R-:W-:Y:S02]  /*6be0*/  @P1 IMAD R2, R2, R8, RZ ;  /* 0x0000000802021224 */ /* 0x001fe400078e02ff */
[C---:B------:R-:W-:Y:S02]  /*6bf0*/  @P0 IMAD R7, R4.reuse, R7, R0 ;  /* 0x0000000704070224 */ /* 0x040fe400078e0200 */
[C---:B------:R-:W-:Y:S02]  /*6c00*/  @P1 IMAD R9, R4.reuse, R9, R2 ;  /* 0x0000000904091224 */ /* 0x040fe400078e0202 */
[----:B------:R-:W-:-:S04]  /*6c10*/  @P0 IMAD.WIDE.U32 R2, R4, R6, RZ ;  /* 0x0000000604020225 */ /* 0x000fc800078e00ff */
[----:B------:R-:W-:-:S04]  /*6c20*/  @P1 IMAD.WIDE.U32 R4, R4, R8, RZ ;  /* 0x0000000804041225 */ /* 0x000fc800078e00ff */
[----:B------:R-:W-:Y:S02]  /*6c30*/  @P0 IMAD.IADD R3, R3, 0x1, R7 ;  /* 0x0000000103030824 */ /* 0x000fe400078e0207 */
[----:B------:R-:W-:Y:S02]  /*6c40*/  @P1 IMAD.IADD R5, R5, 0x1, R9 ;  /* 0x0000000105051824 */ /* 0x000fe400078e0209 */
[----:B---3--:R-:W-:-:S04]  /*6c50*/  @P0 IMAD.WIDE.U32 R2, R14, R10, R2 ;  /* 0x0000000a0e020225 */ /* 0x008fc800078e0002 */
[----:B-1----:R-:W-:Y:S01]  /*6c60*/  @P1 IMAD.WIDE.U32 R6, R14, R12, R4 ;  /* 0x0000000c0e061225 */ /* 0x002fe200078e0004 */
        /* <DEDUP_REMOVED lines=46> */
.L_x_9164:
[----:B------:R-:W-:Y:S05]  /*6f50*/  BSYNC B0 ;  /* 0x0000000000007941 */ /* 0x000fea0003800000 */
.L_x_9163:
[----:B------:R-:W2:Y:S01]  /*6f60*/  LDL R0, [R1+0x54] ;  /* 0x0000540001007983 */ /* 0x000ea20000100800 */
[----:B------:R-:W-:Y:S02]  /*6f70*/  PLOP3.LUT P0, PT, PT, PT, PT, 0x80, 0x0 ;  /* 0x000000000000781c */ /* 0x000fe40003f0f070 */
        /* <DEDUP_REMOVED lines=29> */
[----:B--2---:R-:W-:-:S02]  /*7150*/  IMAD R4, R0, R88, RZ ;  /* 0x0000005800047224 */ /* 0x004fc400078e02ff */
[----:B------:R-:W-:-:S03]  /*7160*/  IMAD.MOV.U32 R0, RZ, RZ, RZ ;  /* 0x000000ffff007224 */ /* 0x000fc600078e00ff */
[----:B------:R0:W-:Y:S01]  /*7170*/  STL [R1+0x1c], R4 ;  /* 0x00001c0401007387 */ /* 0x0001e20000100800 */
[----:B------:R-:W-:Y:S01]  /*7180*/  VIADDMNMX R88, R4, R88, R25, PT ;  /* 0x0000005804587246 */ /* 0x000fe20003800119 */
[----:B------:R-:W-:-:S03]  /*7190*/  IMAD.MOV.U32 R25, RZ, RZ, RZ ;  /* 0x000000ffff197224 */ /* 0x000fc600078e00ff */
[----:B------:R-:W-:-:S13]  /*71a0*/  ISETP.GT.AND P1, PT, R88, R4, PT ;  /* 0x000000045800720c */ /* 0x000fda0003f24270 */
[----:B0-----:R-:W-:Y:S05]  /*71b0*/  @!P1 BRA `(.L_x_9165) ;  /* 0x0000008c00e89947 */ /* 0x001fea0003800000 */
[----:B------:R-:W0:Y:S01]  /*71c0*/  S2R R4, SR_TID.X ;  /* 0x0000000000047919 */ /* 0x000e220000002100 */
[----:B------:R-:W-:Y:S01]  /*71d0*/  VIADD R28, R16, 0xf000 ;  /* 0x0000f000101c7836 */ /* 0x000fe20000000000 */
[----:B------:R-:W-:Y:S04]  /*71e0*/  BSSY B6, `(.L_x_9166) ;  /* 0x000001e000067945 */ /* 0x000fe80003800000 */
[----:B------:R-:W-:Y:S01]  /*71f0*/  LOP3.LUT P0, RZ, R28, 0x3ff, RZ, 0xc0, !PT ;  /* 0x000003ff1cff7812 */ /* 0x000fe2000780c0ff */
[----:B0-----:R-:W-:-:S05]  /*7200*/  VIADD R5, R4, 0xffffff80 ;  /* 0xffffff8004057836 */ /* 0x001fca0000000000 */
[----:B------:R-:W-:-:S04]  /*7210*/  SHF.R.S32.HI R4, RZ, 0x1f, R5 ;  /* 0x0000001fff047819 */ /* 0x000fc80000011405 */
[----:B------:R-:W-:-:S04]  /*7220*/  LEA.HI R4, R4, R5, RZ, 0x7 ;  /* 0x0000000504047211 */ /* 0x000fc800078f38ff */
[----:B------:R-:W-:-:S05]  /*7230*/  SHF.R.S32.HI R4, RZ, 0x7, R4 ;  /* 0x00000007ff047819 */ /* 0x000fca0000011404 */
[----:B------:R-:W0:Y:S02]  /*7240*/  SHFL.IDX PT, R0, R4, RZ, 0x1f ;  /* 0x00001fff04007589 */ /* 0x000e2400000e0000 */
[----:B0-----:R-:W-:-:S05]  /*7250*/  IMAD.HI R3, R0, 0x55555556, RZ ;  /* 0x5555555600037827 */ /* 0x001fca00078e02ff */
[----:B------:R-:W-:-:S05]  /*7260*/  LEA.HI R3, R3, R3, RZ, 0x1 ;  /* 0x0000000303037211 */ /* 0x000fca00078f08ff */
[----:B------:R-:W-:-:S04]  /*7270*/  IMAD R3, R3, -0x3, R0 ;  /* 0xfffffffd03037824 */ /* 0x000fc800078e0200 */
[----:B------:R-:W-:-:S05]  /*7280*/  IMAD R3, R3, 0x800, R28 ;  /* 0x0000080003037824 */ /* 0x000fca00078e021c */
        /* <DEDUP_REMOVED lines=19> */
.L_x_9167:
[----:B------:R-:W-:Y:S05]  /*73c0*/  BSYNC B6 ;  /* 0x0000000000067941 */ /* 0x000fea0003800000 */
.L_x_9166:
[----:B------:R-:W-:Y:S02]  /*73d0*/  ULDC UR4, c[0x0][0x3f4] ;  /* 0x0000fd0000047ab9 */ /* 0x000fe40000000800 */
[----:B------:R-:W-:-:S13]  /*73e0*/  ISETP.LT.AND P0, PT, RZ, UR4, PT ;  /* 0x00000004ff007c0c */ /* 0x000fda000bf01270 */
[----:B------:R-:W-:Y:S05]  /*73f0*/  @P0 BRA `(.L_x_9168) ;  /* 0x0000000000400947 */ /* 0x000fea0003800000 */
[----:B------:R-:W2:Y:S02]  /*7400*/  LDL R20, [R1+0x44] ;  /* 0x0000440001147983 */ /* 0x000ea40000100800 */
[----:B--2---:R-:W-:-:S04]  /*7410*/  LEA.HI R0, R20, R20, RZ, 0x1 ;  /* 0x0000001414007211 */ /* 0x004fc800078f08ff */
[----:B------:R-:W-:-:S05]  /*7420*/  LOP3.LUT R0, R0, 0xfffffffe, RZ, 0xc0, !PT ;  /* 0xfffffffe00007812 */ /* 0x000fca00078ec0ff */
[----:B------:R-:W-:-:S05]  /*7430*/  IMAD.IADD R0, R20, 0x1, -R0 ;  /* 0x0000000114007824 */ /* 0x000fca00078e0a00 */
[----:B------:R-:W-:-:S04]  /*7440*/  SHF.L.U32 R3, R0, 0x1f, RZ ;  /* 0x0000001f00037819 */ /* 0x000fc800000006ff */
[----:B------:R0:W1:Y:S03]  /*7450*/  SYNCS.PHASECHK.TRANS64.TRYWAIT P0, [R16+URZ+0x19c00], R3 ;  /* 0x019c0003100075a7 */ /* 0x000066000800017f */
[----:B-1----:R-:W-:Y:S05]  /*7460*/  @!P0 NANOSLEEP.SYNCS 0x989680 ;  /* 0x009896800000895d */ /* 0x002fea0003900000 */
[----:B------:R-:W1:Y:S01]  /*7470*/  @!P0 SYNCS.PHASECHK.TRANS64 P0, [R16+URZ+0x19c00], R3 ;  /* 0x019c0003100085a7 */ /* 0x000e62000800007f */
[----:B------:R-:W-:Y:S04]  /*7480*/  BSSY B0, `(.L_x_9169) ;  /* 0x0000006000007945 */ /* 0x000fe80003800000 */
[----:B-1----:R-:W-:Y:S05]  /*7490*/  @P0 BRA `(.L_x_9170) ;  /* 0x0000000000100947 */ /* 0x002fea0003800000 */
.L_x_9171:
[----:B-1----:R1:W2:Y:S02]  /*74a0*/  SYNCS.PHASECHK.TRANS64.TRYWAIT P0, [R16+URZ+0x19c00], R3 ;  /* 0x019c0003100075a7 */ /* 0x0022a4000800017f */
[----:B--2---:R-:W-:Y:S05]  /*74b0*/  @!P0 NANOSLEEP.SYNCS 0x989680 ;  /* 0x009896800000895d */ /* 0x004fea0003900000 */
[----:B------:R-:W2:Y:S02]  /*74c0*/  @!P0 SYNCS.PHASECHK.TRANS64 P0, [R16+URZ+0x19c00], R3 ;  /* 0x019c0003100085a7 */ /* 0x000ea4000800007f */
[----:B--2---:R-:W-:Y:S05]  /*74d0*/  @!P0 BRA `(.L_x_9171) ;  /* 0xfffffffc00f08947 */ /* 0x004fea000383ffff */
.L_x_9170:
[----:B------:R-:W-:Y:S05]  /*74e0*/  BSYNC B0 ;  /* 0x0000000000007941 */ /* 0x000fea0003800000 */
.L_x_9169:
[----:B------:R-:W-:Y:S05]  /*74f0*/  BRA `(.L_x_9172) ;  /* 0x00000040008c7947 */ /* 0x000fea0003800000 */
.L_x_9168:
[----:B------:R-:W0:Y:S01]  /*7500*/  LDC.64 R30, c[0x0][0x3e8] ;  /* 0x0000fa00ff1e7b82 */ /* 0x000e220000000a00 */
[----:B------:R-:W-:Y:S01]  /*7510*/  LOP3.LUT P0, RZ, R28, 0x9f, RZ, 0xc0, !PT ;  /* 0x0000009f1cff7812 */ /* 0x000fe2000780c0ff */
[----:B------:R-:W-:Y:S01]  /*7520*/  ULDC.64 UR4, c[0x0][0x3f8] ;  /* 0x0000fe0000047ab9 */ /* 0x000fe20000000a00 */
[----:B-----5:R-:W-:Y:S01]  /*7530*/  SHF.R.S32.HI R0, RZ, 0x1f, R26 ;  /* 0x0000001fff007819 */ /* 0x020fe2000001141a */
[----:B------:R-:W-:Y:S01]  /*7540*/  ULDC.64 UR6, c[0x0][0x408] ;  /* 0x0001020000067ab9 */ /* 0x000fe20000000a00 */
[----:B------:R-:W-:Y:S03]  /*7550*/  BSSY B6, `(.L_x_9173) ;  /* 0x000001b000067945 */ /* 0x000fe60003800000 */
[----:B------:R-:W1:Y:S01]  /*7560*/  LDC.64 R4, c[0x0][0x400] ;  /* 0x00010000ff047b82 */ /* 0x000e620000000a00 */
[C---:B------:R-:W-:Y:S02]  /*7570*/  IMAD R3, R0.reuse, UR4, RZ ;  /* 0x0000000400037c24 */ /* 0x040fe4000f8e02ff */
[----:B------:R-:W-:-:S02]  /*7580*/  IMAD R7, R0, UR6, RZ ;  /* 0x0000000600077c24 */ /* 0x000fc4000f8e02ff */
[C---:B------:R-:W-:Y:S02]  /*7590*/  IMAD R3, R26.reuse, UR5, R3 ;  /* 0x000000051a037c24 */ /* 0x040fe4000f8e0203 */
[C---:B------:R-:W-:Y:S02]  /*75a0*/  IMAD R7, R26.reuse, UR7, R7 ;  /* 0x000000071a077c24 */ /* 0x040fe4000f8e0207 */
[----:B0-----:R-:W-:-:S04]  /*75b0*/  IMAD.WIDE.U32 R30, R26, UR4, R30 ;  /* 0x000000041a1e7c25 */ /* 0x001fc8000f8e001e */
[----:B------:R-:W-:Y:S02]  /*75c0*/  IMAD.IADD R25, R3, 0x1, R31 ;  /* 0x0000000103197824 */ /* 0x000fe400078e021f */
[----:B-1----:R-:W-:-:S04]  /*75d0*/  IMAD.WIDE.U32 R26, R26, UR6, R4 ;  /* 0x000000061a1a7c25 */ /* 0x002fc8000f8e0004 */
[----:B------:R-:W-:Y:S01]  /*75e0*/  IMAD.IADD R28, R7, 0x1, R27 ;  /* 0x00000001071c7824 */ /* 0x000fe200078e021b */
        /* <DEDUP_REMOVED lines=17> */
.L_x_9174:
[----:B------:R-:W-:Y:S05]  /*7700*/  BSYNC B6 ;  /* 0x0000000000067941 */ /* 0x000fea0003800000 */
.L_x_9173:
[----:B------:R-:W2:Y:S01]  /*7710*/  LDL R20, [R1+0x28] ;  /* 0x0000280001147983 */ /* 0x000ea20000100800 */
[----:B------:R-:W-:Y:S01]  /*7720*/  ULDC.U8 UR4, c[0x0][0x410] ;  /* 0x0001040000047ab9 */ /* 0x000fe20000000000 */
[----:B------:R-:W-:Y:S01]  /*7730*/  BSSY B0, `(.L_x_9175) ;  /* 0x00003f7000007945 */ /* 0x000fe20003800000 */
[----:B------:R-:W-:Y:S01]  /*7740*/  ISETP.NE.AND P0, PT, RZ, UR4, PT ;  /* 0x00000004ff007c0c */ /* 0x000fe2000bf05270 */
[----:B------:R-:W-:Y:S02]  /*7750*/  IMAD R4, R29, 0xc0, R22 ;  /* 0x000000c01d047824 */ /* 0x000fe400078e0216 */
[----:B--2---:R-:W-:-:S10]  /*7760*/  IMAD.IADD R37, R16, 0x1, R20 ;  /* 0x0000000110257824 */ /* 0x004fd400078e0214 */
[----:B------:R-:W-:Y:S05]  /*7770*/  @!P0 BRA `(.L_x_9176) ;  /* 0x0000001800d08947 */ /* 0x000fea0003800000 */
[----:B------:R-:W-:-:S03]  /*7780*/  UMOV UR4, 0xffffffff ;  /* 0xffffffff00047882 */ /* 0x000fc60000000000 */
[----:B------:R-:W-:Y:S05]  /*7790*/  BRA.DIV UR4, `(.L_x_9177) ;  /* 0x0000013204647947 */ /* 0x000fea000b800000 */
[----:B------:R0:W1:Y:S04]  /*77a0*/  SHFL.IDX PT, R31, R30, RZ, 0x1e1f ;  /* 0x001e1fff1e1f7589 */ /* 0x00006800000e0000 */
[----:B------:R0:W2:Y:S04]  /*77b0*/  SHFL.IDX PT, R14, R26, RZ, 0x1e1f ;  /* 0x001e1fff1a0e7589 */ /* 0x0000a800000e0000 */
[----:B------:R0:W3:Y:S04]  /*77c0*/  SHFL.IDX PT, R0, R25, RZ, 0x1e1f ;  /* 0x001e1fff19007589 */ /* 0x0000e800000e0000 */
[----:B------:R0:W4:Y:S02]  /*77d0*/  SHFL.IDX PT, R3, R28, RZ, 0x1e1f ;  /* 0x001e1fff1c037589 */ /* 0x00012400000e0000 */
.L_x_9382:
[----:B------:R-:W5:Y:S01]  /*77e0*/  LDL R6, [R1+0x44] ;  /* 0x0000440001067983 */ /* 0x000f620000100800 */
[----:B------:R-:W-:Y:S01]  /*77f0*/  ULDC UR4, c[0x0][0x448] ;  /* 0x0001120000047ab9 */ /* 0x000fe20000000800 */
[----:B------:R-:W-:Y:S01]  /*7800*/  BSSY B1, `(.L_x_9178) ;  /* 0x000002f000017945 */ /* 0x000fe20003800000 */
[----:B0-----:R-:W-:Y:S01]  /*7810*/  IMAD R28, R24, UR4, RZ ;  /* 0x00000004181c7c24 */ /* 0x001fe2000f8e02ff */
[----:B------:R-:W-:Y:S02]  /*7820*/  CS2R R8, SRZ ;  /* 0x0000000000087805 */ /* 0x000fe4000001ff00 */
[----:B------:R-:W-:Y:S02]  /*7830*/  CS2R R20, SRZ ;  /* 0x0000000000147805 */ /* 0x000fe4000001ff00 */
[----:B------:R-:W-:Y:S02]  /*7840*/  CS2R R26, SRZ ;  /* 0x00000000001a7805 */ /* 0x000fe4000001ff00 */
[----:B------:R-:W-:-:S02]  /*7850*/  CS2R R10, SRZ ;  /* 0x00000000000a7805 */ /* 0x000fc4000001ff00 */
[----:B------:R-:W-:Y:S02]  /*7860*/  ISETP.GE.AND P0, PT, R4, R28, PT ;  /* 0x0000001c0400720c */ /* 0x000fe40003f06270 */
[----:B------:R-:W-:Y:S02]  /*7870*/  CS2R R12, SRZ ;  /* 0x00000000000c7805 */ /* 0x000fe4000001ff00 */
[----:B------:R-:W-:Y:S02]  /*7880*/  CS2R R24, SRZ ;  /* 0x0000000000187805 */ /* 0x000fe4000001ff00 */
[----:B-----5:R-:W-:-:S04]  /*7890*/  LEA.HI R5, R6, R6, RZ, 0x1 ;  /* 0x0000000606057211 */ /* 0x020fc800078f08ff */
[----:B------:R-:W-:-:S05]  /*78a0*/  LOP3.LUT R5, R5, 0xfffffffe, RZ, 0xc0, !PT ;  /* 0xfffffffe05057812 */ /* 0x000fca00078ec0ff */
[----:B------:R-:W-:-:S05]  /*78b0*/  IMAD.IADD R5, R6, 0x1, -R5 ;  /* 0x0000000106057824 */ /* 0x000fca00078e0a05 */
[----:B------:R-:W-:Y:S01]  /*78c0*/  SHF.L.U32 R39, R5, 0x1f, RZ ;  /* 0x0000001f05277819 */ /* 0x000fe200000006ff */
[----:B------:R-:W-:Y:S06]  /*78d0*/  @P0 BRA `(.L_x_9179) ;  /* 0x0000000000840947 */ /* 0x000fec0003800000 */
[----:B------:R-:W2:Y:S01]  /*78e0*/  LDL R6, [R1+0x8] ;  /* 0x0000080001067983 */ /* 0x000ea20000100800 */
[----:B------:R-:W-:-:S03]  /*78f0*/  ULDC UR4, c[0x0][0x3f4] ;  /* 0x0000fd0000047ab9 */ /* 0x000fc60000000800 */
[----:B------:R-:W3:Y:S01]  /*7900*/  LDL R15, [R1+0xc] ;  /* 0x00000c00010f7983 */ /* 0x000ee20000100800 */
[----:B------:R-:W-:Y:S02]  /*7910*/  ISETP.GE.AND P1, PT, R152, UR4, PT ;  /* 0x0000000498007c0c */ /* 0x000fe4000bf26270 */
[----:B------:R-:W-:Y:S02]  /*7920*/  CS2R R20, SRZ ;  /* 0x0000000000147805 */ /* 0x000fe4000001ff00 */
[----:B------:R-:W-:Y:S02]  /*7930*/  CS2R R12, SRZ ;  /* 0x00000000000c7805 */ /* 0x000fe4000001ff00 */
[----:B------:R-:W-:Y:S02]  /*7940*/  CS2R R26, SRZ ;  /* 0x00000000001a7805 */ /* 0x000fe4000001ff00 */
[----:B------:R-:W-:Y:S02]  /*7950*/  CS2R R24, SRZ ;  /* 0x0000000000187805 */ /* 0x000fe4000001ff00 */
[----:B------:R-:W-:-:S03]  /*7960*/  CS2R R10, SRZ ;  /* 0x00000000000a7805 */ /* 0x000fc6000001ff00 */
[----:B-1----:R-:W-:Y:S02]  /*7970*/  @!P1 IADD3 R30, P3, R152, R31, RZ ;  /* 0x0000001f981e9210 */ /* 0x002fe40007f7e0ff */
[----:B------:R-:W-:Y:S02]  /*7980*/  @!P1 SHF.R.S32.HI R5, RZ, 0x1f, R152 ;  /* 0x0000001fff059819 */ /* 0x000fe40000011498 */
[----:B--2---:R-:W-:Y:S02]  /*7990*/  ISETP.GE.AND P2, PT, R6, UR4, PT ;  /* 0x0000000406007c0c */ /* 0x004fe4000bf46270 */
[----:B------:R-:W-:Y:S02]  /*79a0*/  SHF.R.S32.HI R7, RZ, 0x1f, R6 ;  /* 0x0000001fff077819 */ /* 0x000fe40000011406 */
[----:B---3--:R-:W-:Y:S02]  /*79b0*/  ISETP.GE.AND P0, PT, R15, UR4, PT ;  /* 0x000000040f007c0c */ /* 0x008fe4000bf06270 */
[----:B------:R-:W-:-:S07]  /*79c0*/  SHF.R.S32.HI R8, RZ, 0x1f, R15 ;  /* 0x0000001fff087819 */ /* 0x000fce000001140f */
[CC--:B------:R-:W-:Y:S02]  /*79d0*/  @!P2 IADD3 R34, P6, R6.reuse, R31.reuse, RZ ;  /* 0x0000001f0622a210 */ /* 0x0c0fe40007fde0ff */
[-C--:B------:R-:W-:Y:S02]  /*79e0*/  @!P2 IADD3 R32, P5, R6, R14.reuse, RZ ;  /* 0x0000000e0620a210 */ /* 0x080fe40007fbe0ff */
[----:B------:R-:W-:Y:S01]  /*79f0*/  @!P0 IADD3 R4, P4, R15, R31, RZ ;  /* 0x0000001f0f048210 */ /* 0x000fe20007f9e0ff */
[--C-:B------:R-:W-:Y:S01]  /*7a00*/  @!P2 IMAD.X R35, R0, 0x1, R7.reuse, P6 ;  /* 0x000000010023a824 */ /* 0x100fe200030e0607 */
[-C--:B------:R-:W-:Y:S01]  /*7a10*/  @!P1 IADD3 R6, P6, R152, R14.reuse, RZ ;  /* 0x0000000e98069210 */ /* 0x080fe20007fde0ff */
[----:B----4-:R-:W-:Y:S01]  /*7a20*/  @!P2 IMAD.X R33, R3, 0x1, R7, P5 ;  /* 0x000000010321a824 */ /* 0x010fe200028e0607 */
[----:B------:R-:W-:Y:S01]  /*7a30*/  @!P0 IADD3 R14, P5, R15, R14, RZ ;  /* 0x0000000e0f0e8210 */ /* 0x000fe20007fbe0ff */
[--C-:B------:R-:W-:Y:S01]  /*7a40*/  @!P1 IMAD.X R31, R0, 0x1, R5.reuse, P3 ;  /* 0x00000001001f9824 */ /* 0x100fe200018e0605 */
[----:B------:R0:W5:Y:S01]  /*7a50*/  @!P2 LD.E.64 R20, desc[UR40][R34.64] ;  /* 0x000000282214a980 */ /* 0x000162000c101b00 */
[----:B------:R-:W-:-:S02]  /*7a60*/  @!P1 IMAD.X R7, R3, 0x1, R5, P6 ;  /* 0x0000000103079824 */ /* 0x000fc400030e0605 */
[--C-:B------:R-:W-:Y:S01]  /*7a70*/  @!P0 IMAD.X R5, R0, 0x1, R8.reuse, P4 ;  /* 0x0000000100058824 */ /* 0x100fe200020e0608 */
[----:B------:R0:W5:Y:S01]  /*7a80*/  @!P2 LD.E.64 R12, desc[UR40][R32.64] ;  /* 0x00000028200ca980 */ /* 0x000162000c101b00 */
[----:B------:R-:W-:Y:S01]  /*7a90*/  @!P0 IMAD.X R15, R3, 0x1, R8, P5 ;  /* 0x00000001030f8824 */ /* 0x000fe200028e0608 */
[----:B------:R-:W-:Y:S02]  /*7aa0*/  CS2R R8, SRZ ;  /* 0x0000000000087805 */ /* 0x000fe4000001ff00 */
[----:B------:R0:W5:Y:S04]  /*7ab0*/  @!P1 LD.E.64 R26, desc[UR40][R30.64] ;  /* 0x000000281e1a9980 */ /* 0x000168000c101b00 */
[----:B------:R0:W5:Y:S04]  /*7ac0*/  @!P1 LD.E.64 R24, desc[UR40][R6.64] ;  /* 0x0000002806189980 */ /* 0x000168000c101b00 */
[----:B------:R0:W5:Y:S04]  /*7ad0*/  @!P0 LD.E.64 R8, desc[UR40][R4.64] ;  /* 0x0000002804088980 */ /* 0x000168000c101b00 */
[----:B------:R0:W5:Y:S02]  /*7ae0*/  @!P0 LD.E.64 R10, desc[UR40][R14.64] ;  /* 0x000000280e0a8980 */ /* 0x000164000c101b00 */
.L_x_9179:
[----:B------:R-:W-:Y:S05]  /*7af0*/  BSYNC B1 ;  /* 0x0000000000017941 */ /* 0x000fea0003800000 */
.L_x_9178:
[----:B------:R-:W1:Y:S01]  /*7b00*/  SYNCS.PHASECHK.TRANS64.TRYWAIT P0, [R16+URZ+0x19c00], R39 ;  /* 0x019c0027100075a7 */ /* 0x000e62000800017f */
[----:B---3--:R-:W-:Y:S01]  /*7b10*/  IMAD R0, R29, -0xc0, R28 ;  /* 0xffffff401d007824 */ /* 0x008fe200078e021c */
[----:B------:R-:W-:Y:S04]  /*7b20*/  BSSY B1, `(.L_x_9180) ;  /* 0x0000004000017945 */ /* 0x000fe80003800000 */
[----:B----4-:R-:W-:-:S04]  /*7b30*/  VIMNMX R3, R0, 0xc0, PT ;  /* 0x000000c000037848 */ /* 0x010fc80003fe0100 */
[----:B------:R-:W-:Y:S01]  /*7b40*/  ISETP.GE.AND P1, PT, R22, R3, PT ;  /* 0x000000031600720c */ /* 0x000fe20003f26270 */
[----:B-1----:R-:W-:-:S12]  /*7b50*/  @!P0 BRA `(.L_x_9181) ;  /* 0x0000012c00e48947 */ /* 0x002fd80003800000 */
.L_x_9383:
[----:B------:R-:W-:Y:S05]  /*7b60*/  BSYNC B1 ;  /* 0x0000000000017941 */ /* 0x000fea0003800000 */
.L_x_9180:
[----:B------:R-:W-:Y:S05]  /*7b70*/  @P1 BRA `(.L_x_9182) ;  /* 0x0000003800c81947 */ /* 0x000fea0003800000 */
[----:B0-----:R-:W3:Y:S01]  /*7b80*/  LDL R4, [R1+0x8] ;  /* 0x0000080001047983 */ /* 0x001ee20000100800 */
[----:B------:R-:W0:Y:S03]  /*7b90*/  LDC R3, c[0x0][0x3f4] ;  /* 0x0000fd00ff037b82 */ /* 0x000e260000000800 */
[----:B------:R-:W4:Y:S01]  /*7ba0*/  LDL R0, [R1+0xc] ;  /* 0x00000c0001007983 */ /* 0x000f220000100800 */
[----:B------:R-:W-:Y:S01]  /*7bb0*/  BSSY B1, `(.L_x_9183) ;  /* 0x000007b000017945 */ /* 0x000fe20003800000 */
[-C--:B0-----:R-:W-:Y:S02]  /*7bc0*/  ISETP.GE.AND P0, PT, R152, R3.reuse, PT ;  /* 0x000000039800720c */ /* 0x081fe40003f06270 */
[-C--:B---3--:R-:W-:Y:S02]  /*7bd0*/  ISETP.GE.AND P1, PT, R4, R3.reuse, PT ;  /* 0x000000030400720c */ /* 0x088fe40003f26270 */
[----:B----4-:R-:W-:-:S09]  /*7be0*/  ISETP.GE.AND P2, PT, R0, R3, PT ;  /* 0x000000030000720c */ /* 0x010fd20003f46270 */
[----:B------:R-:W-:Y:S05]  /*7bf0*/  @P0 BRA `(.L_x_9184) ;  /* 0x0000000400d80947 */ /* 0x000fea0003800000 */
[----:B------:R-:W0:Y:S01]  /*7c00*/  LDS.128 R4, [R37+0xf000] ;  /* 0x00f0000025047984 */ /* 0x000e220000000c00 */
[----:B-----5:R-:W-:Y:S02]  /*7c10*/  SHF.R.U32.HI R15, RZ, 0x8, R27 ;  /* 0x00000008ff0f7819 */ /* 0x020fe4000001161b */
[----:B--2---:R-:W-:Y:S02]  /*7c20*/  LOP3.LUT R14, R27, 0xff, RZ, 0xc0, !PT ;  /* 0x000000ff1b0e7812 */ /* 0x004fe400078ec0ff */
        /* <DEDUP_REMOVED lines=23> */
[-C--:B0-----:R-:W-:Y:S02]  /*7da0*/  F2FP.F16.E4M3.UNPACK_B R0, R6.reuse.H1 ;  /* 0x00000006ff00723e */ /* 0x081fe400030006ff */
[----:B------:R-:W-:Y:S02]  /*7db0*/  LOP3.LUT R29, R29, 0xff0000, R24, 0xf8, !PT ;  /* 0x00ff00001d1d7812 */ /* 0x000fe400078ef818 */
[----:B------:R-:W-:Y:S01]  /*7dc0*/  F2FP.F16.E4M3.UNPACK_B R32, R31 ;  /* 0x0000001fff20723e */ /* 0x000fe200020006ff */
[--C-:B------:R-:W-:Y:S01]  /*7dd0*/  HADD2.F32 R15, -RZ, R0.reuse.H1_H1 ;  /* 0x30000000ff0f7230 */ /* 0x100fe20000004100 */
[----:B------:R-:W-:Y:S01]  /*7de0*/  F2FP.F16.E4M3.UNPACK_B R28, R27 ;  /* 0x0000001bff1c723e */ /* 0x000fe200020006ff */
[----:B------:R-:W-:Y:S01]  /*7df0*/  HADD2.F32 R14, -RZ, R0.H0_H0 ;  /* 0x20000000ff0e7230 */ /* 0x000fe20000004100 */
        /* <DEDUP_REMOVED lines=22> */
[----:B------:R-:W-:Y:S01]  /*7f60*/  F2FP.F16.E4M3.UNPACK_B R0, R4 ;  /* 0x00000004ff00723e */ /* 0x000fe200020006ff */
[----:B------:R-:W-:-:S02]  /*7f70*/  HADD2.F32 R15, -RZ, R31.H0_H0 ;  /* 0x2000001fff0f7230 */ /* 0x000fc40000004100 */
[C---:B------:R-:W-:Y:S01]  /*7f80*/  FFMA.FTZ R33, R3.reuse, R28, -R14 ;  /* 0x0000001c03217223 */ /* 0x040fe2000001080e */
        /* <DEDUP_REMOVED lines=15> */
[----:B------:R-:W-:Y:S02]  /*8080*/  HADD2.F32 R5, -RZ, R4.H1_H1 ;  /* 0x30000004ff057230 */ /* 0x000fe40000004100 */
[C---:B------:R-:W-:Y:S01]  /*8090*/  FFMA.FTZ R40, R25.reuse, R14, -R40 ;  /* 0x0000000e19287223 */ /* 0x040fe20000010828 */
[----:B------:R-:W-:Y:S01]  /*80a0*/  F2FP.F16.E4M3.UNPACK_B R14, R26 ;  /* 0x0000001aff0e723e */ /* 0x000fe200020006ff */
[----:B-1----:R-:W-:Y:S01]  /*80b0*/  FFMA.FTZ R39, R25, R28, R24 ;  /* 0x0000001c19277223 */ /* 0x002fe20000010018 */
        /* <DEDUP_REMOVED lines=42> */
.L_x_9184:
[----:B------:R-:W-:Y:S05]  /*8360*/  BSYNC B1 ;  /* 0x0000000000017941 */ /* 0x000fea0003800000 */
.L_x_9183:
[----:B------:R-:W-:Y:S04]  /*8370*/  BSSY B1, `(.L_x_9185) ;  /* 0x000007c000017945 */ /* 0x000fe80003800000 */
[----:B------:R-:W-:Y:S05]  /*8380*/  @P1 BRA `(.L_x_9186) ;  /* 0x0000000400e81947 */ /* 0x000fea0003800000 */
[----:B0-----:R-:W0:Y:S01]  /*8390*/  LDS.128 R4, [R37+0x10800] ;  /* 0x0108000025047984 */ /* 0x001e220000000c00 */
[----:B--2--5:R-:W-:Y:S02]  /*83a0*/  SHF.R.U32.HI R14, RZ, 0x8, R21 ;  /* 0x00000008ff0e7819 */ /* 0x024fe40000011615 */
        /* <DEDUP_REMOVED lines=120> */
.L_x_9186:
[----:B------:R-:W-:Y:S05]  /*8b30*/  BSYNC B1 ;  /* 0x0000000000017941 */ /* 0x000fea0003800000 */
.L_x_9185:
[----:B------:R-:W-:Y:S05]  /*8b40*/  @P2 BRA `(.L_x_9182) ;  /* 0x0000002800d42947 */ /* 0x000fea0003800000 */
[----:B0--3--:R-:W0:Y:S01]  /*8b50*/  LDS.128 R4, [R37+0x12000] ;  /* 0x0120000025047984 */ /* 0x009e220000000c00 */
[----:B-----5:R-:W-:Y:S02]  /*8b60*/  SHF.R.U32.HI R13, RZ, 0x8, R9 ;  /* 0x00000008ff0d7819 */ /* 0x020fe40000011609 */
[----:B------:R-:W-:Y:S02]  /*8b70*/  LOP3.LUT R12, R9, 0xff, RZ, 0xc0, !PT ;  /* 0x000000ff090c7812 */ /* 0x000fe400078ec0ff */
[----:B------:R-:W-:Y:S02]  /*8b80*/  LOP3.LUT R13, R13, 0xff, RZ, 0xc0, !PT ;  /* 0x000000ff0d0d7812 */ /* 0x000fe400078ec0ff */
[----:B------:R-:W-:Y:S02]  /*8b90*/  SHF.R.U32.HI R21, RZ, 0x8, R11 ;  /* 0x00000008ff157819 */ /* 0x000fe4000001160b */
[----:B------:R-:W-:Y:S02]  /*8ba0*/  PRMT R12, R13, 0x7604, R12 ;  /* 0x000076040d0c7816 */ /* 0x000fe4000000000c */
[----:B------:R-:W-:-:S02]  /*8bb0*/  SHF.R.U32.HI R24, RZ, 0x10, R9 ;  /* 0x00000010ff187819 */ /* 0x000fc40000011609 */
[----:B------:R-:W-:Y:S02]  /*8bc0*/  SHF.R.U32.HI R13, RZ, 0x8, R10 ;  /* 0x00000008ff0d7819 */ /* 0x000fe4000001160a */
[----:B--2---:R-:W-:Y:S02]  /*8bd0*/  LOP3.LUT R14, R11, 0xff, RZ, 0xc0, !PT ;  /* 0x000000ff0b0e7812 */ /* 0x004fe400078ec0ff */
        /* <DEDUP_REMOVED lines=110> */
.L_x_9176:
[----:B------:R-:W-:-:S03]  /*92c0*/  UMOV UR4, 0xffffffff ;  /* 0xffffffff00047882 */ /* 0x000fc60000000000 */
[----:B------:R-:W-:Y:S05]  /*92d0*/  BRA.DIV UR4, `(.L_x_9187) ;  /* 0x0000011a04187947 */ /* 0x000fea000b800000 */
[----:B------:R0:W1:Y:S04]  /*92e0*/  SHFL.IDX PT, R31, R30, RZ, 0x1e1f ;  /* 0x001e1fff1e1f7589 */ /* 0x00006800000e0000 */
[----:B------:R0:W2:Y:S04]  /*92f0*/  SHFL.IDX PT, R21, R26, RZ, 0x1e1f ;  /* 0x001e1fff1a157589 */ /* 0x0000a800000e0000 */
[----:B------:R0:W3:Y:S04]  /*9300*/  SHFL.IDX PT, R0, R25, RZ, 0x1e1f ;  /* 0x001e1fff19007589 */ /* 0x0000e800000e0000 */
[----:B------:R0:W4:Y:S02]  /*9310*/  SHFL.IDX PT, R3, R28, RZ, 0x1e1f ;  /* 0x001e1fff1c037589 */ /* 0x00012400000e0000 */
.L_x_9389:
        /* <DEDUP_REMOVED lines=12> */
[----:B------:R-:W-:Y:S02]  /*93e0*/  LOP3.LUT R8, R5, 0xfffffffe, RZ, 0xc0, !PT ;  /* 0xfffffffe05087812 */ /* 0x000fe400078ec0ff */
[----:B------:R-:W-:-:S03]  /*93f0*/  CS2R R4, SRZ ;  /* 0x0000000000047805 */ /* 0x000fc6000001ff00 */
[----:B------:R-:W-:Y:S01]  /*9400*/  IMAD.IADD R39, R9, 0x1, -R8 ;  /* 0x0000000109277824 */ /* 0x000fe200078e0a08 */
[----:B------:R-:W-:-:S04]  /*9410*/  CS2R R8, SRZ ;  /* 0x0000000000087805 */ /* 0x000fc8000001ff00 */
[----:B------:R-:W-:Y:S01]  /*9420*/  SHF.L.U32 R39, R39, 0x1f, RZ ;  /* 0x0000001f27277819 */ /* 0x000fe200000006ff */
[----:B------:R-:W-:Y:S06]  /*9430*/  @P0 BRA `(.L_x_9189) ;  /* 0x0000000000700947 */ /* 0x000fec0003800000 */
[----:B------:R-:W2:Y:S01]  /*9440*/  LDL R20, [R1+0x70] ;  /* 0x0000700001147983 */ /* 0x000ea20000100800 */
[C---:B------:R-:W-:Y:S01]  /*9450*/  VIADD R4, R18.reuse, 0x20 ;  /* 0x0000002012047836 */ /* 0x040fe20000000000 */
[----:B------:R-:W-:Y:S01]  /*9460*/  ULDC UR4, c[0x0][0x3f4] ;  /* 0x0000fd0000047ab9 */ /* 0x000fe20000000800 */
[----:B------:R-:W-:Y:S02]  /*9470*/  CS2R R24, SRZ ;  /* 0x0000000000187805 */ /* 0x000fe4000001ff00 */
[----:B------:R-:W-:Y:S02]  /*9480*/  ISETP.GE.AND P4, PT, R18, UR4, PT ;  /* 0x0000000412007c0c */ /* 0x000fe4000bf86270 */
[----:B------:R-:W-:Y:S02]  /*9490*/  CS2R R26, SRZ ;  /* 0x00000000001a7805 */ /* 0x000fe4000001ff00 */
[----:B------:R-:W-:Y:S02]  /*94a0*/  ISETP.GE.AND P5, PT, R4, UR4, PT ;  /* 0x0000000404007c0c */ /* 0x000fe4000bfa6270 */
[----:B------:R-:W-:-:S02]  /*94b0*/  CS2R R12, SRZ ;  /* 0x00000000000c7805 */ /* 0x000fc4000001ff00 */
[----:B------:R-:W-:Y:S02]  /*94c0*/  CS2R R14, SRZ ;  /* 0x00000000000e7805 */ /* 0x000fe4000001ff00 */
[----:B------:R-:W-:Y:S02]  /*94d0*/  CS2R R8, SRZ ;  /* 0x0000000000087805 */ /* 0x000fe4000001ff00 */
[----:B------:R-:W-:Y:S02]  /*94e0*/  CS2R R10, SRZ ;  /* 0x00000000000a7805 */ /* 0x000fe4000001ff00 */
[----:B------:R-:W-:Y:S02]  /*94f0*/  CS2R R6, SRZ ;  /* 0x0000000000067805 */ /* 0x000fe4000001ff00 */
[----:B------:R-:W-:Y:S02]  /*9500*/  @!P4 SHF.R.S32.HI R5, RZ, 0x1f, R18 ;  /* 0x0000001fff05c819 */ /* 0x000fe40000011412 */
[----:B-1----:R-:W-:-:S05]  /*9510*/  @!P4 IADD3 R34, P0, R18, R31, RZ ;  /* 0x0000001f1222c210 */ /* 0x002fca0007f1e0ff */
[----:B---3--:R-:W-:-:S05]  /*9520*/  @!P4 IMAD.X R35, R0, 0x1, R5, P0 ;  /* 0x000000010023c824 */ /* 0x008fca00000e0605 */
[----:B------:R0:W5:Y:S01]  /*9530*/  @!P4 LD.E.128 R24, desc[UR40][R34.64] ;  /* 0x000000282218c980 */ /* 0x000162000c101d00 */
[----:B--2---:R-:W-:Y:S01]  /*9540*/  @!P5 IMAD.SHL.U32 R4, R20, 0x10, RZ ;  /* 0x000000101404d824 */ /* 0x004fe200078e00ff */
[----:B------:R-:W-:-:S04]  /*9550*/  @!P4 IADD3 R20, P1, R18, R21, RZ ;  /* 0x000000151214c210 */ /* 0x000fc80007f3e0ff */
[-C--:B------:R-:W-:Y:S02]  /*9560*/  @!P5 IADD3 R30, P2, R31, R4.reuse, RZ ;  /* 0x000000041f1ed210 */ /* 0x080fe40007f5e0ff */
[----:B------:R-:W-:Y:S01]  /*9570*/  @!P5 IADD3 R32, P3, R21, R4, RZ ;  /* 0x000000041520d210 */ /* 0x000fe20007f7e0ff */
[----:B----4-:R-:W-:Y:S01]  /*9580*/  @!P4 IMAD.X R21, R3, 0x1, R5, P1 ;  /* 0x000000010315c824 */ /* 0x010fe200008e0605 */
[----:B------:R-:W-:-:S04]  /*9590*/  @!P5 SHF.R.S32.HI R4, RZ, 0x1f, R4 ;  /* 0x0000001fff04d819 */ /* 0x000fc80000011404 */
[----:B------:R0:W5:Y:S01]  /*95a0*/  @!P4 LD.E.128 R12, desc[UR40][R20.64] ;  /* 0x00000028140cc980 */ /* 0x000162000c101d00 */
[--C-:B------:R-:W-:Y:S02]  /*95b0*/  @!P5 IMAD.X R31, R0, 0x1, R4.reuse, P2 ;  /* 0x00000001001fd824 */ /* 0x100fe400010e0604 */
[----:B------:R-:W-:Y:S01]  /*95c0*/  @!P5 IMAD.X R33, R3, 0x1, R4, P3 ;  /* 0x000000010321d824 */ /* 0x000fe200018e0604 */
[----:B------:R-:W-:Y:S02]  /*95d0*/  CS2R R4, SRZ ;  /* 0x0000000000047805 */ /* 0x000fe4000001ff00 */
[----:B------:R0:W5:Y:S04]  /*95e0*/  @!P5 LD.E.128 R8, desc[UR40][R30.64] ;  /* 0x000000281e08d980 */ /* 0x000168000c101d00 */
[----:B------:R0:W5:Y:S02]  /*95f0*/  @!P5 LD.E.128 R4, desc[UR40][R32.64] ;  /* 0x000000282004d980 */ /* 0x000164000c101d00 */
.L_x_9189:
[----:B------:R-:W-:Y:S05]  /*9600*/  BSYNC B1 ;  /* 0x0000000000017941 */ /* 0x000fea0003800000 */
.L_x_9188:
[----:B------:R-:W1:Y:S01]  /*9610*/  SYNCS.PHASECHK.TRANS64.TRYWAIT P0, [R16+URZ+0x19c00], R39 ;  /* 0x019c0027100075a7 */ /* 0x000e62000800017f */
[----:B---3--:R-:W-:Y:S01]  /*9620*/  IMAD R0, R29, -0xc0, R28 ;  /* 0xffffff401d007824 */ /* 0x008fe200078e021c */
[----:B------:R-:W-:Y:S04]  /*9630*/  BSSY B1, `(.L_x_9190) ;  /* 0x0000004000017945 */ /* 0x000fe80003800000 */
[----:B----4-:R-:W-:-:S04]  /*9640*/  VIMNMX R3, R0, 0xc0, PT ;  /* 0x000000c000037848 */ /* 0x010fc80003fe0100 */
[----:B------:R-:W-:Y:S01]  /*9650*/  ISETP.GE.AND P1, PT, R22, R3, PT ;  /* 0x000000031600720c */ /* 0x000fe20003f26270 */
[----:B-1----:R-:W-:-:S12]  /*9660*/  @!P0 BRA `(.L_x_9191) ;  /* 0x0000011400a88947 */ /* 0x002fd80003800000 */
.L_x_9390:
[----:B------:R-:W-:Y:S05]  /*9670*/  BSYNC B1 ;  /* 0x0000000000017941 */ /* 0x000fea0003800000 */
.L_x_9190:
[----:B------:R-:W-:Y:S05]  /*9680*/  @P1 BRA `(.L_x_9182) ;  /* 0x0000002000041947 */ /* 0x000fea0003800000 */
[----:B------:R3:W5:Y:S01]  /*9690*/  LDL R62, [R1+0x10] ;  /* 0x00001000013e7983 */ /* 0x0007620000100800 */
[----:B------:R-:W4:Y:S01]  /*96a0*/  LDC R3, c[0x0][0x3f4] ;  /* 0x0000fd00ff037b82 */ /* 0x000f220000000800 */
[C---:B------:R-:W-:Y:S01]  /*96b0*/  VIADD R0, R18.reuse, 0x20 ;  /* 0x0000002012007836 */ /* 0x040fe20000000000 */
[----:B------:R-:W-:Y:S01]  /*96c0*/  BSSY B1, `(.L_x_9192) ;  /* 0x00000fe000017945 */ /* 0x000fe20003800000 */
[----:B------:R-:W-:Y:S02]  /*96d0*/  SHF.R.U32.HI R60, RZ, 0x3, R157 ;  /* 0x00000003ff3c7819 */ /* 0x000fe4000001169d */
[-C--:B----4-:R-:W-:Y:S02]  /*96e0*/  ISETP.GE.AND P0, PT, R18, R3.reuse, PT ;  /* 0x000000031200720c */ /* 0x090fe40003f06270 */
[----:B------:R-:W-:-:S11]  /*96f0*/  ISETP.GE.AND P1, PT, R0, R3, PT ;  /* 0x000000030000720c */ /* 0x000fd60003f26270 */
[----:B---3--:R-:W-:Y:S05]  /*9700*/  @P0 BRA `(.L_x_9193) ;  /* 0x0000000c00e40947 */ /* 0x008fea0003800000 */
[----:B0-2---:R-:W0:Y:S01]  /*9710*/  S2R R21, SR_TID.X ;  /* 0x0000000000157919 */ /* 0x005e220000002100 */
[----:B-----5:R-:W-:Y:S02]  /*9720*/  SHF.R.U32.HI R20, RZ, 0x8, R24 ;  /* 0x00000008ff147819 */ /* 0x020fe40000011618 */
[----:B------:R-:W-:Y:S02]  /*9730*/  LOP3.LUT R0, R24, 0xff, RZ, 0xc0, !PT ;  /* 0x000000ff18007812 */ /* 0x000fe400078ec0ff */
[----:B------:R-:W-:Y:S02]  /*9740*/  SHF.R.U32.HI R30, RZ, 0x8, R26 ;  /* 0x00000008ff1e7819 */ /* 0x000fe4000001161a */
[----:B------:R-:W-:Y:S02]  /*9750*/  SHF.R.U32.HI R29, RZ, 0x8, R25 ;  /* 0x00000008ff1d7819 */ /* 0x000fe40000011619 */
[----:B------:R-:W-:Y:S02]  /*9760*/  LOP3.LUT R28, R25, 0xff, RZ, 0xc0, !PT ;  /* 0x000000ff191c7812 */ /* 0x000fe400078ec0ff */
[----:B------:R-:W-:-:S02]  /*9770*/  LOP3.LUT R29, R29, 0xff, RZ, 0xc0, !PT ;  /* 0x000000ff1d1d7812 */ /* 0x000fc400078ec0ff */
[----:B------:R-:W-:Y:S02]  /*9780*/  SHF.R.U32.HI R40, RZ, 0x8, R13 ;  /* 0x00000008ff287819 */ /* 0x000fe4000001160d */
[----:B------:R-:W-:Y:S02]  /*9790*/  PRMT R38, R29, 0x7604, R28 ;  /* 0x000076041d267816 */ /* 0x000fe4000000001c */
[----:B------:R-:W-:Y:S02]  /*97a0*/  SHF.R.U32.HI R29, RZ, 0x8, R27 ;  /* 0x00000008ff1d7819 */ /* 0x000fe4000001161b */
[----:B------:R-:W-:Y:S02]  /*97b0*/  LOP3.LUT R28, R27, 0xff, RZ, 0xc0, !PT ;  /* 0x000000ff1b1c7812 */ /* 0x000fe400078ec0ff */
[----:B------:R-:W-:Y:S02]  /*97c0*/  LOP3.LUT R29, R29, 0xff, RZ, 0xc0, !PT ;  /* 0x000000ff1d1d7812 */ /* 0x000fe400078ec0ff */
[----:B------:R-:W-:-:S02]  /*97d0*/  SHF.R.U32.HI R45, RZ, 0x8, R15 ;  /* 0x00000008ff2d7819 */ /* 0x000fc4000001160f */
[----:B------:R-:W-:Y:S02]  /*97e0*/  LOP3.LUT R40, R40, 0xff, RZ, 0xc0, !PT ;  /* 0x000000ff28287812 */ /* 0x000fe400078ec0ff */
[----:B------:R-:W-:Y:S02]  /*97f0*/  LOP3.LUT R44, R15, 0xff, RZ, 0xc0, !PT ;  /* 0x000000ff0f2c7812 */ /* 0x000fe400078ec0ff */
[----:B------:R-:W-:Y:S02]  /*9800*/  LOP3.LUT R45, R45, 0xff, RZ, 0xc0, !PT ;  /* 0x000000ff2d2d7812 */ /* 0x000fe400078ec0ff */
[----:B------:R-:W-:Y:S01]  /*9810*/  SHF.R.U32.HI R49, RZ, 0x10, R13 ;  /* 0x00000010ff317819 */ /* 0x000fe2000001160d */
[----:B0-----:R-:W-:Y:S01]  /*9820*/  VIADD R31, R21, 0xffffff80 ;  /* 0xffffff80151f7836 */ /* 0x001fe20000000000 */
[----:B------:R-:W-:Y:S02]  /*9830*/  LOP3.LUT R21, R20, 0xff, RZ, 0xc0, !PT ;  /* 0x000000ff14157812 */ /* 0x000fe400078ec0ff */
[----:B------:R-:W-:Y:S01]  /*9840*/  LOP3.LUT R20, R26, 0xff, RZ, 0xc0, !PT ;  /* 0x000000ff1a147812 */ /* 0x000fe200078ec0ff */
[----:B------:R-:W-:Y:S01]  /*9850*/  IMAD.U32 R49, R49, 0x10000, RZ ;  /* 0x0001000031317824 */ /* 0x000fe200078e00ff */
[----:B------:R-:W-:-:S02]  /*9860*/  LEA.HI R32, R31, R31, RZ, 0x1 ;  /* 0x0000001f1f207211 */ /* 0x000fc400078f08ff */
[----:B-1----:R-:W-:Y:S02]  /*9870*/  PRMT R39, R21, 0x7604, R0 ;  /* 0x0000760415277816 */ /* 0x002fe40000000000 */
[----:B------:R-:W-:Y:S02]  /*9880*/  LOP3.LUT R32, R32, 0xfffffffe, RZ, 0xc0, !PT ;  /* 0xfffffffe20207812 */ /* 0x000fe400078ec0ff */
[----:B------:R-:W-:Y:S02]  /*9890*/  SHF.R.U32.HI R21, RZ, 0x8, R12 ;  /* 0x00000008ff157819 */ /* 0x000fe4000001160c */
[----:B------:R-:W-:Y:S01]  /*98a0*/  SHF.R.U32.HI R42, RZ, 0x8, R14 ;  /* 0x00000008ff2a7819 */ /* 0x000fe2000001160e */
[----:B------:R-:W-:Y:S01]  /*98b0*/  IMAD.IADD R32, R31, 0x1, -R32 ;  /* 0x000000011f207824 */ /* 0x000fe200078e0a20 */
[----:B------:R-:W-:Y:S02]  /*98c0*/  LOP3.LUT R31, R30, 0xff, RZ, 0xc0, !PT ;  /* 0x000000ff1e1f7812 */ /* 0x000fe400078ec0ff */
[----:B------:R-:W-:-:S02]  /*98d0*/  LOP3.LUT R33, R21, 0xff, RZ, 0xc0, !PT ;  /* 0x000000ff15217812 */ /* 0x000fc400078ec0ff */
[----:B------:R-:W-:Y:S02]  /*98e0*/  LEA.HI R0, R3, R32, RZ, 0x1c ;  /* 0x0000002003007211 */ /* 0x000fe400078fe0ff */
[----:B------:R-:W-:Y:S02]  /*98f0*/  PRMT R43, R31, 0x7604, R20 ;  /* 0x000076041f2b7816 */ /* 0x000fe40000000014 */
[C---:B------:R-:W-:Y:S01]  /*9900*/  LEA.HI R20, R0.reuse, R0, RZ, 0x1 ;  /* 0x0000000000147211 */ /* 0x040fe200078f08ff */
[----:B------:R-:W-:Y:S01]  /*9910*/  IMAD.SHL.U32 R0, R0, 0x10, RZ ;  /* 0x0000001000007824 */ /* 0x000fe200078e00ff */
[----:B------:R-:W-:Y:S02]  /*9920*/  LOP3.LUT R32, R12, 0xff, RZ, 0xc0, !PT ;  /* 0x000000ff0c207812 */ /* 0x000fe400078ec0ff */
[----:B------:R-:W-:Y:S02]  /*9930*/  SHF.R.S32.HI R20, RZ, 0x1, R20 ;  /* 0x00000001ff147819 */ /* 0x000fe40000011414 */
[----:B------:R-:W-:-:S02]  /*9940*/  LOP3.LUT R0, R157, 0x10, R0, 0xf8, !PT ;  /* 0x000000109d007812 */ /* 0x000fc400078ef800 */
[----:B------:R-:W-:Y:S01]  /*9950*/  PRMT R47, R33, 0x7604, R32 ;  /* 0x00007604212f7816 */ /* 0x000fe20000000020 */
[----:B------:R-:W-:Y:S01]  /*9960*/  IMAD R21, R20, 0x1800, R62 ;  /* 0x0000180014157824 */ /* 0x000fe200078e023e */
[----:B------:R-:W-:Y:S02]  /*9970*/  LOP3.LUT R0, R0, R60, RZ, 0x3c, !PT ;  /* 0x0000003c00007212 */ /* 0x000fe400078e3cff */
[----:B------:R-:W-:Y:S02]  /*9980*/  PRMT R20, R29, 0x7604, R28 ;  /* 0x000076041d147816 */ /* 0x000fe4000000001c */
[----:B------:R-:W-:Y:S01]  /*9990*/  IADD3 R0, R16, R21, R0 ;  /* 0x0000001510007210 */ /* 0x000fe20007ffe000 */
[----:B------:R-:W0:Y:S01]  /*99a0*/  LDS.128 R28, [R37+0xf000] ;  /* 0x00f00000251c7984 */ /* 0x000e220000000c00 */
[----:B------:R-:W-:Y:S02]  /*99b0*/  LOP3.LUT R21, R13, 0xff, RZ, 0xc0, !PT ;  /* 0x000000ff0d157812 */ /* 0x000fe400078ec0ff */
[----:B------:R-:W-:Y:S01]  /*99c0*/  PRMT R44, R45, 0x7604, R44 ;  /* 0x000076042d2c7816 */ /* 0x000fe2000000002c */
[----:B------:R-:W1:Y:S01]  /*99d0*/  LDS.128 R32, [R0+0xf000] ;  /* 0x00f0000000207984 */ /* 0x000e620000000c00 */
[----:B------:R-:W-:-:S02]  /*99e0*/  PRMT R40, R40, 0x7604, R21 ;  /* 0x0000760428287816 */ /* 0x000fc40000000015 */
[----:B------:R-:W-:Y:S02]  /*99f0*/  SHF.R.U32.HI R21, RZ, 0x10, R25 ;  /* 0x00000010ff157819 */ /* 0x000fe40000011619 */
[----:B------:R-:W-:Y:S02]  /*9a00*/  SHF.R.U32.HI R45, RZ, 0x10, R27 ;  /* 0x00000010ff2d7819 */ /* 0x000fe4000001161b */
[----:B------:R-:W-:Y:S01]  /*9a10*/  LOP3.LUT R41, R14, 0xff, RZ, 0xc0, !PT ;  /* 0x000000ff0e297812 */ /* 0x000fe200078ec0ff */
[----:B------:R-:W-:Y:S01]  /*9a20*/  IMAD.U32 R21, R21, 0x10000, RZ ;  /* 0x0001000015157824 */ /* 0x000fe200078e00ff */
[----:B------:R-:W-:Y:S01]  /*9a30*/  LOP3.LUT R42, R42, 0xff, RZ, 0xc0, !PT ;  /* 0x000000ff2a2a7812 */ /* 0x000fe200078ec0ff */
[----:B------:R-:W-:Y:S01]  /*9a40*/  IMAD.U32 R45, R45, 0x10000, RZ ;  /* 0x000100002d2d7824 */ /* 0x000fe200078e00ff */
[----:B------:R-:W-:Y:S02]  /*9a50*/  LOP3.LUT R49, R40, 0xff0000, R49, 0xf8, !PT ;  /* 0x00ff000028317812 */ /* 0x000fe400078ef831 */
[----:B------:R-:W-:-:S02]  /*9a60*/  PRMT R51, R42, 0x7604, R41 ;  /* 0x000076042a337816 */ /* 0x000fc40000000029 */
[----:B------:R-:W-:Y:S02]  /*9a70*/  LOP3.LUT R41, R38, 0xff0000, R21, 0xf8, !PT ;  /* 0x00ff000026297812 */ /* 0x000fe400078ef815 */
[----:B------:R-:W-:Y:S02]  /*9a80*/  LOP3.LUT R45, R20, 0xff0000, R45, 0xf8, !PT ;  /* 0x00ff0000142d7812 */ /* 0x000fe400078ef82d */
[----:B------:R-:W-:Y:S02]  /*9a90*/  LOP3.LUT R21, R39, 0xff0000, R24, 0xf8, !PT ;  /* 0x00ff000027157812 */ /* 0x000fe400078ef818 */
        /* <DEDUP_REMOVED lines=9> */
[----:B0-----:R-:W-:-:S02]  /*9b30*/  F2FP.F16.E4M3.UNPACK_B R24, R28 ;  /* 0x0000001cff18723e */ /* 0x001fc400020006ff */
[----:B------:R-:W-:Y:S02]  /*9b40*/  F2FP.F16.E4M3.UNPACK_B R39, R28.H1 ;  /* 0x0000001cff27723e */ /* 0x000fe400030006ff */
[----:B------:R-:W-:Y:S02]  /*9b50*/  F2FP.F16.E4M3.UNPACK_B R48, R49 ;  /* 0x00000031ff30723e */ /* 0x000fe400020006ff */
[----:B-1----:R-:W-:Y:S02]  /*9b60*/  F2FP.F16.E4M3.UNPACK_B R27, R33 ;  /* 0x00000021ff1b723e */ /* 0x002fe400020006ff */
[----:B------:R-:W-:Y:S01]  /*9b70*/  F2FP.F16.E4M3.UNPACK_B R28, R46 ;  /* 0x0000002eff1c723e */ /* 0x000fe200020006ff */
[--C-:B------:R-:W-:Y:S01]  /*9b80*/  HADD2.F32 R50, -RZ, R48.reuse.H0_H0 ;  /* 0x20000030ff327230 */ /* 0x100fe20000004100 */
[----:B------:R-:W-:Y:S01]  /*9b90*/  LOP3.LUT R20, R43, 0xff000000, R26, 0xf8, !PT ;  /* 0xff0000002b147812 */ /* 0x000fe200078ef81a */
[----:B------:R-:W-:Y:S01]  /*9ba0*/  HADD2.F32 R48, -RZ, R48.H1_H1 ;  /* 0x30000030ff307230 */ /* 0x000fe20000004100 */
[----:B------:R-:W-:-:S02]  /*9bb0*/  LOP3.LUT R38, R47, 0xff000000, R12, 0xf8, !PT ;  /* 0xff0000002f267812 */ /* 0x000fc400078ef80c */
[----:B------:R-:W-:Y:S01]  /*9bc0*/  LOP3.LUT R12, R51, 0xff000000, R14, 0xf8, !PT ;  /* 0xff000000330c7812 */ /* 0x000fe200078ef80e */
[--C-:B------:R-:W-:Y:S01]  /*9bd0*/  HADD2.F32 R14, -RZ, R27.reuse.H0_H0 ;  /* 0x2000001bff0e7230 */ /* 0x100fe20000004100 */
[-C--:B------:R-:W-:Y:S01]  /*9be0*/  F2FP.F16.E4M3.UNPACK_B R26, R29.reuse ;  /* 0x0000001dff1a723e */ /* 0x080fe200020006ff */
[----:B------:R-:W-:Y:S01]  /*9bf0*/  HADD2.F32 R27, -RZ, R27.H1_H1 ;  /* 0x3000001bff1b7230 */ /* 0x000fe20000004100 */
[----:B------:R-:W-:Y:S01]  /*9c00*/  F2FP.F16.E4M3.UNPACK_B R40, R29.H1 ;  /* 0x0000001dff28723e */ /* 0x000fe200030006ff */
[----:B------:R-:W-:Y:S01]  /*9c10*/  HADD2.F32 R29, -RZ, R28.H0_H0 ;  /* 0x2000001cff1d7230 */ /* 0x000fe20000004100 */
[----:B------:R-:W-:Y:S01]  /*9c20*/  LOP3.LUT R53, R44, 0xff0000, R53, 0xf8, !PT ;  /* 0x00ff00002c357812 */ /* 0x000fe200078ef835 */
[--C-:B------:R-:W-:Y:S01]  /*9c30*/  HADD2.F32 R25, -RZ, R26.reuse.H0_H0 ;  /* 0x2000001aff197230 */ /* 0x100fe20000004100 */
[-C--:B------:R-:W-:Y:S01]  /*9c40*/  F2FP.F16.E4M3.UNPACK_B R43, R31.reuse ;  /* 0x0000001fff2b723e */ /* 0x080fe200020006ff */
[----:B------:R-:W-:Y:S01]  /*9c50*/  HADD2.F32 R26, -RZ, R26.H1_H1 ;  /* 0x3000001aff1a7230 */ /* 0x000fe20000004100 */
[----:B------:R-:W-:Y:S01]  /*9c60*/  F2FP.F16.E4M3.UNPACK_B R44, R31.H1 ;  /* 0x0000001fff2c723e */ /* 0x000fe200030006ff */
[----:B------:R-:W-:Y:S01]  /*9c70*/  FMUL.FTZ R51, R27, R48 ;  /* 0x000000301b337220 */ /* 0x000fe20000410000 */
[----:B------:R-:W-:-:S02]  /*9c80*/  F2FP.F16.E4M3.UNPACK_B R31, R32 ;  /* 0x00000020ff1f723e */ /* 0x000fc400020006ff */
[----:B------:R-:W-:Y:S01]  /*9c90*/  F2FP.F16.E4M3.UNPACK_B R41, R32.H1 ;  /* 0x00000020ff29723e */ /* 0x000fe200030006ff */
[CC--:B------:R-:W-:Y:S01]  /*9ca0*/  FMUL.FTZ R32, R14.reuse, R50.reuse ;  /* 0x000000320e207220 */ /* 0x0c0fe20000410000 */
[-C--:B------:R-:W-:Y:S02]  /*9cb0*/  F2FP.F16.E4M3.UNPACK_B R45, R35.reuse ;  /* 0x00000023ff2d723e */ /* 0x080fe400020006ff */
[----:B------:R-:W-:Y:S01]  /*9cc0*/  F2FP.F16.E4M3.UNPACK_B R47, R35.H1 ;  /* 0x00000023ff2f723e */ /* 0x000fe200030006ff */
[----:B------:R-:W-:Y:S01]  /*9cd0*/  FMUL.FTZ R35, R14, R29 ;  /* 0x0000001d0e237220 */ /* 0x000fe20000410000 */
[----:B------:R-:W-:Y:S01]  /*9ce0*/  F2FP.F16.E4M3.UNPACK_B R33, R33.H1 ;  /* 0x00000021ff21723e */ /* 0x000fe200030006ff */
[C---:B------:R-:W-:Y:S01]  /*9cf0*/  FFMA.FTZ R14, R25.reuse, R29, -R32 ;  /* 0x0000001d190e7223 */ /* 0x040fe20000010820 */
[----:B------:R-:W-:Y:S01]  /*9d00*/  F2FP.F16.E4M3.UNPACK_B R49, R49.H1 ;  /* 0x00000031ff31723e */ /* 0x000fe200030006ff */
[----:B------:R-:W-:Y:S01]  /*9d10*/  FFMA.FTZ R25, R25, R50, R35 ;  /* 0x0000003219197223 */ /* 0x000fe20000010023 */
[----:B------:R-:W-:Y:S01]  /*9d20*/  F2FP.F16.E4M3.UNPACK_B R46, R46.H1 ;  /* 0x0000002eff2e723e */ /* 0x000fe200030006ff */
[----:B------:R-:W-:Y:S01]  /*9d30*/  HADD2.F32 R32, -RZ, R28.H1_H1 ;  /* 0x3000001cff207230 */ /* 0x000fe20000004100 */
[----:B------:R-:W-:Y:S01]  /*9d40*/  LOP3.LUT R53, R53, 0xff000000, R15, 0xf8, !PT ;  /* 0xff00000035357812 */ /* 0x000fe200078ef80f */
[----:B------:R-:W-:Y:S01]  /*9d50*/  HADD2.F32 R50, -RZ, R49.H0_H0 ;  /* 0x20000031ff327230 */ /* 0x000fe20000004100 */
[----:B------:R-:W-:Y:S01]  /*9d60*/  F2FP.F16.E4M3.UNPACK_B R15, R34 ;  /* 0x00000022ff0f723e */ /* 0x000fe200020006ff */
[----:B------:R-:W-:-:S02]  /*9d70*/  HADD2.F32 R28, -RZ, R33.H0_H0 ;  /* 0x20000021ff1c7230 */ /* 0x000fc40000004100 */
[-C--:B------:R-:W-:Y:S01]  /*9d80*/  FMUL.FTZ R55, R27, R32.reuse ;  /* 0x000000201b377220 */ /* 0x080fe20000410000 */
[----:B------:R-:W-:Y:S02]  /*9d90*/  HADD2.F32 R35, -RZ, R46.H0_H0 ;  /* 0x2000002eff237230 */ /* 0x000fe40000004100 */
[----:B------:R-:W-:Y:S01]  /*9da0*/  FFMA.FTZ R27, R26, R32, -R51 ;  /* 0x000000201a1b7223 */ /* 0x000fe20000010833 */
[----:B------:R-:W-:Y:S02]  /*9db0*/  HADD2.F32 R29, -RZ, R40.H0_H0 ;  /* 0x20000028ff1d7230 */ /* 0x000fe40000004100 */
[----:B------:R-:W-:Y:S01]  /*9dc0*/  FMUL.FTZ R52, R28, R50 ;  /* 0x000000321c347220 */ /* 0x000fe20000410000 */
[----:B------:R-:W-:Y:S01]  /*9dd0*/  FFMA.FTZ R26, R26, R48, R55 ;  /* 0x000000301a1a7223 */ /* 0x000fe20000010037 */
[----:B------:R-:W-:Y:S01]  /*9de0*/  FMUL.FTZ R57, R28, R35 ;  /* 0x000000231c397220 */ /* 0x000fe20000410000 */
        /* <DEDUP_REMOVED lines=16> */
[--C-:B------:R-:W-:Y:S02]  /*9ef0*/  HADD2.F32 R49, -RZ, R48.reuse.H0_H0 ;  /* 0x20000030ff317230 */ /* 0x100fe40000004100 */
[C---:B------:R-:W-:Y:S01]  /*9f00*/  FMUL.FTZ R59, R35.reuse, R52 ;  /* 0x00000034233b7220 */ /* 0x040fe20000410000 */
[----:B------:R-:W-:Y:S02]  /*9f10*/  HADD2.F32 R32, -RZ, R43.H0_H0 ;  /* 0x2000002bff207230 */ /* 0x000fe40000004100 */
[C---:B------:R-:W-:Y:S01]  /*9f20*/  FFMA.FTZ R33, R40.reuse, R46, -R55 ;  /* 0x0000002e28217223 */ /* 0x040fe20000010837 */
[----:B------:R-:W-:Y:S01]  /*9f30*/  FFMA.FTZ R40, R40, R50, R57 ;  /* 0x0000003228287223 */ /* 0x000fe20000010039 */
[----:B------:R-:W-:Y:S01]  /*9f40*/  FMUL.FTZ R61, R35, R49 ;  /* 0x00000031233d7220 */ /* 0x000fe20000410000 */
[----:B------:R-:W-:-:S02]  /*9f50*/  HADD2.F32 R50, -RZ, R48.H1_H1 ;  /* 0x30000030ff327230 */ /* 0x000fc40000004100 */
[C---:B------:R-:W-:Y:S01]  /*9f60*/  FFMA.FTZ R35, R32.reuse, R49, -R59 ;  /* 0x0000003120237223 */ /* 0x040fe2000001083b */
[----:B------:R-:W-:Y:S01]  /*9f70*/  F2FP.F16.E4M3.UNPACK_B R48, R42.H1 ;  /* 0x0000002aff30723e */ /* 0x000fe200030006ff */
[----:B------:R-:W-:Y:S01]  /*9f80*/  FFMA.FTZ R32, R32, R52, R61 ;  /* 0x0000003420207223 */ /* 0x000fe2000001003d */
[----:B------:R-:W-:Y:S01]  /*9f90*/  HADD2.F32 R52, -RZ, R51.H1_H1 ;  /* 0x30000033ff347230 */ /* 0x000fe20000004100 */
[----:B------:R-:W-:Y:S01]  /*9fa0*/  F2FP.SATFINITE.E4M3.F32.PACK_AB_MERGE_C R29, R40, R29, RZ ;  /* 0x0000001d281d723e */ /* 0x000fe200048070ff */
[----:B------:R-:W-:Y:S02]  /*9fb0*/  HADD2.F32 R45, -RZ, R45.H1_H1 ;  /* 0x3000002dff2d7230 */ /* 0x000fe40000004100 */
[----:B------:R-:W-:Y:S01]  /*9fc0*/  HADD2.F32 R51, -RZ, R54.H0_H0 ;  /* 0x20000036ff337230 */ /* 0x000fe20000004100 */
[----:B------:R-:W-:Y:S01]  /*9fd0*/  F2FP.SATFINITE.E4M3.F32.PACK_AB_MERGE_C R25, R26, R25, R29 ;  /* 0x000000191a19723e */ /* 0x000fe2000480701d */
[----:B------:R-:W-:Y:S02]  /*9fe0*/  HADD2.F32 R42, -RZ, R47.H0_H0 ;  /* 0x2000002fff2a7230 */ /* 0x000fe40000004100 */
[----:B------:R-:W-:Y:S01]  /*9ff0*/  FMUL.FTZ R56, R45, R52 ;  /* 0x000000342d387220 */ /* 0x000fe20000410000 */
[----:B------:R-:W-:-:S02]  /*a000*/  HADD2.F32 R49, -RZ, R48.H0_H0 ;  /* 0x20000030ff317230 */ /* 0x000fc40000004100 */
[-C--:B------:R-:W-:Y:S01]  /*a010*/  FMUL.FTZ R45, R45, R50.reuse ;  /* 0x000000322d2d7220 */ /* 0x080fe20000410000 */
[----:B------:R-:W-:Y:S02]  /*a020*/  HADD2.F32 R43, -RZ, R43.H1_H1 ;  /* 0x3000002bff2b7230 */ /* 0x000fe40000004100 */
[C---:B------:R-:W-:Y:S01]  /*a030*/  FMUL.FTZ R53, R42.reuse, R51 ;  /* 0x000000332a357220 */ /* 0x040fe20000410000 */
[----:B------:R-:W-:Y:S02]  /*a040*/  HADD2.F32 R46, -RZ, R44.H0_H0 ;  /* 0x2000002cff2e7230 */ /* 0x000fe40000004100 */
[-C--:B------:R-:W-:Y:S01]  /*a050*/  FMUL.FTZ R58, R42, R49.reuse ;  /* 0x000000312a3a7220 */ /* 0x080fe20000410000 */
[----:B------:R-:W-:Y:S02]  /*a060*/  HADD2.F32 R55, -RZ, R54.H1_H1 ;  /* 0x30000036ff377230 */ /* 0x000fe40000004100 */
[C---:B------:R-:W-:Y:S01]  /*a070*/  FFMA.FTZ R42, R43.reuse, R50, -R56 ;  /* 0x000000322b2a7223 */ /* 0x040fe20000010838 */
[----:B------:R-:W-:Y:S01]  /*a080*/  FFMA.FTZ R43, R43, R52, R45 ;  /* 0x000000342b2b7223 */ /* 0x000fe2000001002d */
[----:B------:R-:W-:Y:S01]  /*a090*/  FFMA.FTZ R45, R46, R49, -R53 ;  /* 0x000000312e2d7223 */ /* 0x000fe20000010835 */
[----:B------:R-:W-:Y:S01]  /*a0a0*/  F2FP.F16.E4M3.UNPACK_B R53, R38.H1 ;  /* 0x00000026ff35723e */ /* 0x000fe200030006ff */
[----:B------:R-:W-:Y:S01]  /*a0b0*/  HADD2.F32 R47, -RZ, R47.H1_H1 ;  /* 0x3000002fff2f7230 */ /* 0x000fe20000004100 */
[----:B------:R-:W-:Y:S01]  /*a0c0*/  F2FP.F16.E4M3.UNPACK_B R50, R21.H1 ;  /* 0x00000015ff32723e */ /* 0x000fe200030006ff */
[----:B------:R-:W-:-:S02]  /*a0d0*/  HADD2.F32 R52, -RZ, R48.H1_H1 ;  /* 0x30000030ff347230 */ /* 0x000fc40000004100 */
[----:B------:R-:W-:Y:S01]  /*a0e0*/  FFMA.FTZ R46, R46, R51, R58 ;  /* 0x000000332e2e7223 */ /* 0x000fe2000001003a */
[----:B------:R-:W-:Y:S02]  /*a0f0*/  HADD2.F32 R48, -RZ, R44.H1_H1 ;  /* 0x3000002cff307230 */ /* 0x000fe40000004100 */
[CC--:B------:R-:W-:Y:S01]  /*a100*/  FMUL.FTZ R59, R47.reuse, R55.reuse ;  /* 0x000000372f3b7220 */ /* 0x0c0fe20000410000 */
[----:B------:R-:W-:Y:S02]  /*a110*/  HADD2.F32 R54, -RZ, R53.H0_H0 ;  /* 0x20000035ff367230 */ /* 0x000fe40000004100 */
[----:B------:R-:W-:Y:S01]  /*a120*/  FMUL.FTZ R58, R47, R52 ;  /* 0x000000342f3a7220 */ /* 0x000fe20000410000 */
[----:B------:R-:W-:Y:S02]  /*a130*/  HADD2.F32 R44, -RZ, R41.H0_H0 ;  /* 0x20000029ff2c7230 */ /* 0x000fe40000004100 */
[----:B------:R-:W-:Y:S02]  /*a140*/  HADD2.F32 R51, -RZ, R50.H0_H0 ;  /* 0x20000032ff337230 */ /* 0x000fe40000004100 */
[----:B------:R-:W-:Y:S01]  /*a150*/  FFMA.FTZ R47, R48, R55, R58 ;  /* 0x00000037302f7223 */ /* 0x000fe2000001003a */
[----:B------:R-:W-:-:S02]  /*a160*/  HADD2.F32 R49, -RZ, R39.H0_H0 ;  /* 0x20000027ff317230 */ /* 0x000fc40000004100 */
[C---:B------:R-:W-:Y:S01]  /*a170*/  FMUL.FTZ R56, R44.reuse, R54 ;  /* 0x000000362c387220 */ /* 0x040fe20000410000 */
[----:B------:R-:W-:Y:S02]  /*a180*/  HADD2.F32 R41, -RZ, R41.H1_H1 ;  /* 0x30000029ff297230 */ /* 0x000fe40000004100 */
[-C--:B------:R-:W-:Y:S01]  /*a190*/  FMUL.FTZ R57, R44, R51.reuse ;  /* 0x000000332c397220 */ /* 0x080fe20000410000 */
[----:B------:R-:W-:Y:S01]  /*a1a0*/  FFMA.FTZ R44, R48, R52, -R59 ;  /* 0x00000034302c7223 */ /* 0x000fe2000001083b */
[----:B------:R-:W-:Y:S01]  /*a1b0*/  HADD2.F32 R52, -RZ, R53.H1_H1 ;  /* 0x30000035ff347230 */ /* 0x000fe20000004100 */
[----:B------:R-:W-:Y:S01]  /*a1c0*/  F2FP.F16.E4M3.UNPACK_B R53, R38 ;  /* 0x00000026ff35723e */ /* 0x000fe200020006ff */
[----:B------:R-:W-:Y:S02]  /*a1d0*/  HADD2.F32 R50, -RZ, R50.H1_H1 ;  /* 0x30000032ff327230 */ /* 0x000fe40000004100 */
[----:B------:R-:W-:Y:S01]  /*a1e0*/  FFMA.FTZ R48, R49, R51, -R56 ;  /* 0x0000003331307223 */ /* 0x000fe20000010838 */
[----:B------:R-:W-:-:S02]  /*a1f0*/  HADD2.F32 R39, -RZ, R39.H1_H1 ;  /* 0x30000027ff277230 */ /* 0x000fc40000004100 */
[C---:B------:R-:W-:Y:S01]  /*a200*/  FMUL.FTZ R38, R41.reuse, R52 ;  /* 0x0000003429267220 */ /* 0x040fe20000410000 */
[----:B------:R-:W-:Y:S01]  /*a210*/  F2FP.F16.E4M3.UNPACK_B R51, R21 ;  /* 0x00000015ff33723e */ /* 0x000fe200020006ff */
[----:B------:R-:W-:Y:S01]  /*a220*/  FMUL.FTZ R55, R41, R50 ;  /* 0x0000003229377220 */ /* 0x000fe20000410000 */
[----:B------:R-:W-:Y:S01]  /*a230*/  FFMA.FTZ R49, R49, R54, R57 ;  /* 0x0000003631317223 */ /* 0x000fe20000010039 */
[----:B------:R-:W-:Y:S02]  /*a240*/  HADD2.F32 R54, -RZ, R53.H0_H0 ;  /* 0x20000035ff367230 */ /* 0x000fe40000004100 */
[C---:B------:R-:W-:Y:S01]  /*a250*/  FFMA.FTZ R21, R39.reuse, R50, -R38 ;  /* 0x0000003227157223 */ /* 0x040fe20000010826 */
[----:B------:R-:W-:Y:S02]  /*a260*/  HADD2.F32 R41, -RZ, R31.H0_H0 ;  /* 0x2000001fff297230 */ /* 0x000fe40000004100 */
[----:B------:R-:W-:Y:S01]  /*a270*/  FFMA.FTZ R38, R39, R52, R55 ;  /* 0x0000003427267223 */ /* 0x000fe20000010037 */
[----:B------:R-:W-:Y:S01]  /*a280*/  HADD2.F32 R52, -RZ, R51.H0_H0 ;  /* 0x20000033ff347230 */ /* 0x000fe20000004100 */
[----:B------:R-:W-:Y:S01]  /*a290*/  F2FP.SATFINITE.E4M3.F32.PACK_AB_MERGE_C R46, R47, R46, RZ ;  /* 0x0000002e2f2e723e */ /* 0x000fe200048070ff */
[----:B------:R-:W-:-:S02]  /*a2a0*/  HADD2.F32 R39, -RZ, R24.H0_H0 ;  /* 0x20000018ff277230 */ /* 0x000fc40000004100 */
[C---:B------:R-:W-:Y:S01]  /*a2b0*/  FMUL.FTZ R56, R41.reuse, R54 ;  /* 0x0000003629387220 */ /* 0x040fe20000410000 */
[----:B------:R-:W-:Y:S02]  /*a2c0*/  HADD2.F32 R53, -RZ, R53.H1_H1 ;  /* 0x30000035ff357230 */ /* 0x000fe40000004100 */
        /* <DEDUP_REMOVED lines=21> */
[----:B------:R-:W-:Y:S01]  /*a420*/  F2FP.F16.E4M3.UNPACK_B R12, R12 ;  /* 0x0000000cff0c723e */ /* 0x000fe200020006ff */
[----:B------:R-:W-:-:S02]  /*a430*/  HADD2.F32 R34, -RZ, R34.H1_H1 ;  /* 0x30000022ff227230 */ /* 0x000fc40000004100 */
[C---:B------:R-:W-:Y:S01]  /*a440*/  FFMA.FTZ R58, R39.reuse, R41, -R58 ;  /* 0x00000029273a7223 */ /* 0x040fe2000001083a */
[----:B------:R-:W-:Y:S02]  /*a450*/  HADD2.F32 R30, -RZ, R30.H1_H1 ;  /* 0x3000001eff1e7230 */ /* 0x000fe40000004100 */
[----:B------:R-:W-:Y:S01]  /*a460*/  FFMA.FTZ R54, R39, R54, R50 ;  /* 0x0000003627367223 */ /* 0x000fe20000010032 */
[--C-:B------:R-:W-:Y:S02]  /*a470*/  HADD2.F32 R39, -RZ, R20.reuse.H0_H0 ;  /* 0x20000014ff277230 */ /* 0x100fe40000004100 */
[C---:B------:R-:W-:Y:S01]  /*a480*/  FMUL.FTZ R41, R34.reuse, R53 ;  /* 0x0000003522297220 */ /* 0x040fe20000410000 */
[----:B------:R-:W-:Y:S01]  /*a490*/  FMUL.FTZ R34, R34, R51 ;  /* 0x0000003322227220 */ /* 0x000fe20000410000 */
[----:B------:R-:W-:Y:S02]  /*a4a0*/  F2FP.SATFINITE.E4M3.F32.PACK_AB_MERGE_C R38, R38, R49, RZ ;  /* 0x000000312626723e */ /* 0x000fe400048070ff */
[C---:B------:R-:W-:Y:S01]  /*a4b0*/  FFMA.FTZ R57, R30.reuse, R51, -R41 ;  /* 0x000000331e397223 */ /* 0x040fe20000010829 */
[----:B------:R-:W-:Y:S01]  /*a4c0*/  FFMA.FTZ R53, R30, R53, R34 ;  /* 0x000000351e357223 */ /* 0x000fe20000010022 */
[----:B------:R-:W-:Y:S01]  /*a4d0*/  HADD2.F32 R30, -RZ, R20.H1_H1 ;  /* 0x30000014ff1e7230 */ /* 0x000fe20000004100 */
[----:B------:R-:W-:Y:S01]  /*a4e0*/  F2FP.SATFINITE.E4M3.F32.PACK_AB_MERGE_C R24, R55, R24, R38 ;  /* 0x000000183718723e */ /* 0x000fe20004807026 */
[----:B------:R-:W-:Y:S01]  /*a4f0*/  HADD2.F32 R20, -RZ, R15.H0_H0 ;  /* 0x2000000fff147230 */ /* 0x000fe20000004100 */
[----:B------:R-:W-:Y:S01]  /*a500*/  F2FP.SATFINITE.E4M3.F32.PACK_AB_MERGE_C R57, R57, R58, RZ ;  /* 0x0000003a3939723e */ /* 0x000fe200048070ff */
[--C-:B------:R-:W-:Y:S01]  /*a510*/  HADD2.F32 R41, -RZ, R12.reuse.H0_H0 ;  /* 0x2000000cff297230 */ /* 0x100fe20000004100 */
[----:B------:R-:W-:Y:S01]  /*a520*/  F2FP.SATFINITE.E4M3.F32.PACK_AB_MERGE_C R53, R53, R54, RZ ;  /* 0x000000363535723e */ /* 0x000fe200048070ff */
[----:B------:R-:W-:-:S02]  /*a530*/  HADD2.F32 R34, -RZ, R12.H1_H1 ;  /* 0x3000000cff227230 */ /* 0x000fc40000004100 */
[----:B------:R-:W-:Y:S02]  /*a540*/  HADD2.F32 R15, -RZ, R15.H1_H1 ;  /* 0x3000000fff0f7230 */ /* 0x000fe40000004100 */
        /* <DEDUP_REMOVED lines=21> */
.L_x_9193:
[----:B------:R-:W-:Y:S05]  /*a6a0*/  BSYNC B1 ;  /* 0x0000000000017941 */ /* 0x000fea0003800000 */
.L_x_9192:
[----:B------:R-:W-:Y:S05]  /*a6b0*/  @P1 BRA `(.L_x_9182) ;  /* 0x0000000c00f81947 */ /* 0x000fea0003800000 */
[----:B---3-5:R-:W3:Y:S04]  /*a6c0*/  LDL R24, [R1+0x70] ;  /* 0x0000700001187983 */ /* 0x028ee80000100800 */
[----:B------:R-:W4:Y:S01]  /*a6d0*/  LDL R52, [R1+0x88] ;  /* 0x0000880001347983 */ /* 0x000f220000100800 */
[----:B------:R-:W-:Y:S02]  /*a6e0*/  SHF.R.U32.HI R0, RZ, 0x8, R8 ;  /* 0x00000008ff007819 */ /* 0x000fe40000011608 */
[----:B------:R-:W-:Y:S02]  /*a6f0*/  LOP3.LUT R13, R8, 0xff, RZ, 0xc0, !PT ;  /* 0x000000ff080d7812 */ /* 0x000fe400078ec0ff */
[----:B------:R-:W-:Y:S02]  /*a700*/  LOP3.LUT R0, R0, 0xff, RZ, 0xc0, !PT ;  /* 0x000000ff00007812 */ /* 0x000fe400078ec0ff */
[----:B0-2---:R-:W-:-:S02]  /*a710*/  SHF.R.U32.HI R21, RZ, 0x8, R9 ;  /* 0x00000008ff157819 */ /* 0x005fc40000011609 */
[----:B------:R-:W-:Y:S02]  /*a720*/  SHF.R.U32.HI R20, RZ, 0x8, R4 ;  /* 0x00000008ff147819 */ /* 0x000fe40000011604 */
[----:B------:R-:W-:Y:S02]  /*a730*/  PRMT R28, R0, 0x7604, R13 ;  /* 0x00007604001c7816 */ /* 0x000fe4000000000d */
        /* <DEDUP_REMOVED lines=10> */
[----:B------:R-:W-:Y:S02]  /*a7e0*/  SHF.R.U32.HI R26, RZ, 0x8, R6 ;  /* 0x00000008ff1a7819 */ /* 0x000fe40000011606 */
[----:B------:R-:W-:Y:S02]  /*a7f0*/  LOP3.LUT R13, R10, 0xff, RZ, 0xc0, !PT ;  /* 0x000000ff0a0d7812 */ /* 0x000fe400078ec0ff */
[----:B------:R-:W-:Y:S02]  /*a800*/  LOP3.LUT R12, R12, 0xff, RZ, 0xc0, !PT ;  /* 0x000000ff0c0c7812 */ /* 0x000fe400078ec0ff */
[----:B------:R-:W-:Y:S02]  /*a810*/  PRMT R32, R14, 0x7604, R25 ;  /* 0x000076040e207816 */ /* 0x000fe40000000019 */
[----:B------:R-:W-:Y:S02]  /*a820*/  LOP3.LUT R25, R5, 0xff, RZ, 0xc0, !PT ;  /* 0x000000ff05197812 */ /* 0x000fe400078ec0ff */
[----:B------:R-:W-:-:S02]  /*a830*/  LOP3.LUT R27, R6, 0xff, RZ, 0xc0, !PT ;  /* 0x000000ff061b7812 */ /* 0x000fc400078ec0ff */
[----:B------:R-:W-:Y:S02]  /*a840*/  LOP3.LUT R26, R26, 0xff, RZ, 0xc0, !PT ;  /* 0x000000ff1a1a7812 */ /* 0x000fe400078ec0ff */
[----:B------:R-:W-:Y:S02]  /*a850*/  PRMT R30, R12, 0x7604, R13 ;  /* 0x000076040c1e7816 */ /* 0x000fe4000000000d */
[----:B------:R-:W-:Y:S02]  /*a860*/  PRMT R37, R26, 0x7604, R27 ;  /* 0x000076041a257816 */ /* 0x000fe4000000001b */
[----:B------:R-:W-:Y:S02]  /*a870*/  SHF.R.U32.HI R31, RZ, 0x8, R7 ;  /* 0x00000008ff1f7819 */ /* 0x000fe40000011607 */
[----:B------:R-:W-:Y:S02]  /*a880*/  LOP3.LUT R29, R7, 0xff, RZ, 0xc0, !PT ;  /* 0x000000ff071d7812 */ /* 0x000fe400078ec0ff */
[----:B---3--:R-:W-:-:S02]  /*a890*/  LEA.HI R3, R3, R24, RZ, 0x1c ;  /* 0x0000001803037211 */ /* 0x008fc400078fe0ff */
[----:B------:R-:W-:Y:S02]  /*a8a0*/  SHF.R.U32.HI R24, RZ, 0x8, R5 ;  /* 0x00000008ff187819 */ /* 0x000fe40000011605 */
[C---:B------:R-:W-:Y:S01]  /*a8b0*/  LEA.HI R0, R3.reuse, R3, RZ, 0x1 ;  /* 0x0000000303007211 */ /* 0x040fe200078f08ff */
[----:B------:R-:W-:Y:S01]  /*a8c0*/  IMAD.SHL.U32 R20, R3, 0x10, RZ ;  /* 0x0000001003147824 */ /* 0x000fe200078e00ff */
[----:B------:R-:W-:Y:S01]  /*a8d0*/  LOP3.LUT R24, R24, 0xff, RZ, 0xc0, !PT ;  /* 0x000000ff18187812 */ /* 0x000fe200078ec0ff */
[----:B----4-:R-:W0:Y:S01]  /*a8e0*/  LDS.128 R12, [R52+0xf000] ;  /* 0x00f00000340c7984 */ /* 0x010e220000000c00 */
[----:B------:R-:W-:Y:S02]  /*a8f0*/  SHF.R.S32.HI R0, RZ, 0x1, R0 ;  /* 0x00000001ff007819 */ /* 0x000fe40000011400 */
[----:B------:R-:W-:Y:S02]  /*a900*/  LOP3.LUT R20, R157, 0x10, R20, 0xf8, !PT ;  /* 0x000000109d147812 */ /* 0x000fe400078ef814 */
[----:B------:R-:W-:Y:S01]  /*a910*/  PRMT R35, R24, 0x7604, R25 ;  /* 0x0000760418237816 */ /* 0x000fe20000000019 */
[----:B------:R-:W-:Y:S01]  /*a920*/  IMAD R3, R0, 0x1800, R62 ;  /* 0x0000180000037824 */ /* 0x000fe200078e023e */
[----:B------:R-:W-:-:S02]  /*a930*/  LOP3.LUT R0, R20, R60, RZ, 0x3c, !PT ;  /* 0x0000003c14007212 */ /* 0x000fc400078e3cff */
[----:B------:R-:W-:Y:S02]  /*a940*/  LOP3.LUT R20, R31, 0xff, RZ, 0xc0, !PT ;  /* 0x000000ff1f147812 */ /* 0x000fe400078ec0ff */
[----:B------:R-:W-:Y:S02]  /*a950*/  IADD3 R0, R16, R3, R0 ;  /* 0x0000000310007210 */ /* 0x000fe40007ffe000 */
[----:B------:R-:W-:Y:S02]  /*a960*/  SHF.R.U32.HI R3, RZ, 0x10, R8 ;  /* 0x00000010ff037819 */ /* 0x000fe40000011608 */
[----:B------:R-:W-:Y:S01]  /*a970*/  SHF.R.U32.HI R31, RZ, 0x10, R11 ;  /* 0x00000010ff1f7819 */ /* 0x000fe2000001160b */
[----:B------:R-:W2:Y:S01]  /*a980*/  LDS.128 R24, [R0+0xf000] ;  /* 0x00f0000000187984 */ /* 0x000ea20000000c00 */
[----:B------:R-:W-:Y:S02]  /*a990*/  LOP3.LUT R3, R3, 0xff, RZ, 0xc0, !PT ;  /* 0x000000ff03037812 */ /* 0x000fe400078ec0ff */
[----:B-1----:R-:W-:-:S02]  /*a9a0*/  PRMT R39, R20, 0x7604, R29 ;  /* 0x0000760414277816 */ /* 0x002fc4000000001d */
        /* <DEDUP_REMOVED lines=8> */
[----:B------:R-:W-:Y:S02]  /*aa30*/  SHF.R.U32.HI R32, RZ, 0x10, R7 ;  /* 0x00000010ff207819 */ /* 0x000fe40000011607 */
[----:B------:R-:W-:Y:S02]  /*aa40*/  LOP3.LUT R28, R28, 0xff, RZ, 0xc0, !PT ;  /* 0x000000ff1c1c7812 */ /* 0x000fe400078ec0ff */
[----:B------:R-:W-:Y:S02]  /*aa50*/  PRMT R21, R20, 0x7054, R21 ;  /* 0x0000705414157816 */ /* 0x000fe40000000015 */
[----:B------:R-:W-:-:S02]  /*aa60*/  PRMT R29, R29, 0x7054, R30 ;  /* 0x000070541d1d7816 */ /* 0x000fc4000000001e */
[----:B------:R-:W-:Y:S02]  /*aa70*/  SHF.R.U32.HI R20, RZ, 0x10, R4 ;  /* 0x00000010ff147819 */ /* 0x000fe40000011604 */
[----:B------:R-:W-:Y:S02]  /*aa80*/  LOP3.LUT R32, R32, 0xff, RZ, 0xc0, !PT ;  /* 0x000000ff20207812 */ /* 0x000fe400078ec0ff */
[----:B------:R-:W-:Y:S02]  /*aa90*/  SHF.R.U32.HI R30, RZ, 0x10, R6 ;  /* 0x00000010ff1e7819 */ /* 0x000fe40000011606 */
[----:B------:R-:W-:Y:S02]  /*aaa0*/  PRMT R35, R28, 0x7054, R35 ;  /* 0x000070541c237816 */ /* 0x000fe40000000023 */
[----:B------:R-:W-:Y:S02]  /*aab0*/  LOP3.LUT R20, R20, 0xff, RZ, 0xc0, !PT ;  /* 0x000000ff14147812 */ /* 0x000fe400078ec0ff */
[----:B------:R-:W-:-:S02]  /*aac0*/  PRMT R39, R32, 0x7054, R39 ;  /* 0x0000705420277816 */ /* 0x000fc40000000027 */
[----:B------:R-:W-:Y:S02]  /*aad0*/  LOP3.LUT R30, R30, 0xff, RZ, 0xc0, !PT ;  /* 0x000000ff1e1e7812 */ /* 0x000fe400078ec0ff */
[----:B------:R-:W-:Y:S02]  /*aae0*/  LOP3.LUT R38, R35, 0xff000000, R5, 0xf8, !PT ;  /* 0xff00000023267812 */ /* 0x000fe400078ef805 */
[----:B------:R-:W-:Y:S02]  /*aaf0*/  LOP3.LUT R8, R3, 0xff000000, R8, 0xf8, !PT ;  /* 0xff00000003087812 */ /* 0x000fe400078ef808 */
[----:B------:R-:W-:Y:S02]  /*ab00*/  LOP3.LUT R21, R21, 0xff000000, R9, 0xf8, !PT ;  /* 0xff00000015157812 */ /* 0x000fe400078ef809 */
[----:B------:R-:W-:Y:S02]  /*ab10*/  LOP3.LUT R3, R29, 0xff000000, R10, 0xf8, !PT ;  /* 0xff0000001d037812 */ /* 0x000fe400078ef80a */
[----:B------:R-:W-:-:S02]  /*ab20*/  PRMT R33, R20, 0x7054, R33 ;  /* 0x0000705414217816 */ /* 0x000fc40000000021 */
[----:B------:R-:W-:Y:S02]  /*ab30*/  LOP3.LUT R41, R39, 0xff000000, R7, 0xf8, !PT ;  /* 0xff00000027297812 */ /* 0x000fe400078ef807 */
[-C--:B0-----:R-:W-:Y:S02]  /*ab40*/  F2FP.F16.E4M3.UNPACK_B R10, R13.reuse ;  /* 0x0000000dff0a723e */ /* 0x081fe400020006ff */
[----:B------:R-:W-:Y:S02]  /*ab50*/  F2FP.F16.E4M3.UNPACK_B R29, R13.H1 ;  /* 0x0000000dff1d723e */ /* 0x000fe400030006ff */
[----:B------:R-:W-:Y:S01]  /*ab60*/  PRMT R37, R30, 0x7054, R37 ;  /* 0x000070541e257816 */ /* 0x000fe20000000025 */
[--C-:B------:R-:W-:Y:S01]  /*ab70*/  HADD2.F32 R9, -RZ, R10.reuse.H0_H0 ;  /* 0x2000000aff097230 */ /* 0x100fe20000004100 */
[-C--:B------:R-:W-:Y:S01]  /*ab80*/  F2FP.F16.E4M3.UNPACK_B R32, R15.reuse ;  /* 0x0000000fff20723e */ /* 0x080fe200020006ff */
[----:B------:R-:W-:Y:S01]  /*ab90*/  HADD2.F32 R10, -RZ, R10.H1_H1 ;  /* 0x3000000aff0a7230 */ /* 0x000fe20000004100 */
[----:B------:R-:W-:-:S02]  /*aba0*/  F2FP.F16.E4M3.UNPACK_B R35, R15.H1 ;  /* 0x0000000fff23723e */ /* 0x000fc400030006ff */
[----:B------:R-:W-:Y:S02]  /*abb0*/  F2FP.F16.E4M3.UNPACK_B R39, R38 ;  /* 0x00000026ff27723e */ /* 0x000fe400020006ff */
[----:B--2---:R-:W-:Y:S02]  /*abc0*/  F2FP.F16.E4M3.UNPACK_B R13, R25 ;  /* 0x00000019ff0d723e */ /* 0x004fe400020006ff */
[----:B------:R-:W-:Y:S01]  /*abd0*/  F2FP.F16.E4M3.UNPACK_B R15, R21 ;  /* 0x00000015ff0f723e */ /* 0x000fe200020006ff */
[--C-:B------:R-:W-:Y:S01]  /*abe0*/  HADD2.F32 R40, -RZ, R39.reuse.H0_H0 ;  /* 0x20000027ff287230 */ /* 0x100fe20000004100 */
[----:B------:R-:W-:Y:S01]  /*abf0*/  LOP3.LUT R20, R33, 0xff000000, R4, 0xf8, !PT ;  /* 0xff00000021147812 */ /* 0x000fe200078ef804 */
[----:B------:R-:W-:Y:S01]  /*ac00*/  HADD2.F32 R39, -RZ, R39.H1_H1 ;  /* 0x30000027ff277230 */ /* 0x000fe20000004100 */
[----:B------:R-:W-:Y:S01]  /*ac10*/  LOP3.LUT R4, R37, 0xff000000, R6, 0xf8, !PT ;  /* 0xff00000025047812 */ /* 0x000fe200078ef806 */
[----:B------:R-:W-:Y:S01]  /*ac20*/  HADD2.F32 R6, -RZ, R13.H0_H0 ;  /* 0x2000000dff067230 */ /* 0x000fe20000004100 */
[----:B------:R-:W-:Y:S01]  /*ac30*/  LOP3.LUT R34, R31, 0xff000000, R11, 0xf8, !PT ;  /* 0xff0000001f227812 */ /* 0x000fe200078ef80b */
[----:B------:R-:W-:Y:S01]  /*ac40*/  HADD2.F32 R30, -RZ, R15.H0_H0 ;  /* 0x2000000fff1e7230 */ /* 0x000fe20000004100 */
[-C--:B------:R-:W-:Y:S01]  /*ac50*/  F2FP.F16.E4M3.UNPACK_B R11, R12.reuse ;  /* 0x0000000cff0b723e */ /* 0x080fe200020006ff */
[----:B------:R-:W-:Y:S01]  /*ac60*/  HADD2.F32 R13, -RZ, R13.H1_H1 ;  /* 0x3000000dff0d7230 */ /* 0x000fe20000004100 */
[----:B------:R-:W-:-:S02]  /*ac70*/  F2FP.F16.E4M3.UNPACK_B R28, R12.H1 ;  /* 0x0000000cff1c723e */ /* 0x000fc400030006ff */
[-C--:B------:R-:W-:Y:S02]  /*ac80*/  F2FP.F16.E4M3.UNPACK_B R12, R24.reuse ;  /* 0x00000018ff0c723e */ /* 0x080fe400020006ff */
[----:B------:R-:W-:Y:S01]  /*ac90*/  F2FP.F16.E4M3.UNPACK_B R31, R24.H1 ;  /* 0x00000018ff1f723e */ /* 0x000fe200030006ff */
[C---:B------:R-:W-:Y:S01]  /*aca0*/  FMUL.FTZ R24, R6.reuse, R40 ;  /* 0x0000002806187220 */ /* 0x040fe20000410000 */
[----:B------:R-:W-:Y:S01]  /*acb0*/  F2FP.F16.E4M3.UNPACK_B R33, R27 ;  /* 0x0000001bff21723e */ /* 0x000fe200020006ff */
[----:B------:R-:W-:Y:S01]  /*acc0*/  FMUL.FTZ R43, R13, R39 ;  /* 0x000000270d2b7220 */ /* 0x000fe20000410000 */
[----:B------:R-:W-:Y:S01]  /*acd0*/  F2FP.F16.E4M3.UNPACK_B R37, R27.H1 ;  /* 0x0000001bff25723e */ /* 0x000fe200030006ff */
[-C--:B------:R-:W-:Y:S01]  /*ace0*/  FMUL.FTZ R27, R6, R30.reuse ;  /* 0x0000001e061b7220 */ /* 0x080fe20000410000 */
[----:B------:R-:W-:Y:S01]  /*acf0*/  F2FP.F16.E4M3.UNPACK_B R25, R25.H1 ;  /* 0x00000019ff19723e */ /* 0x000fe200030006ff */
        /* <DEDUP_REMOVED lines=8> */
[----:B------:R-:W-:-:S02]  /*ad80*/  HADD2.F32 R15, -RZ, R25.H0_H0 ;  /* 0x20000019ff0f7230 */ /* 0x000fc40000004100 */
[-C--:B------:R-:W-:Y:S01]  /*ad90*/  FMUL.FTZ R42, R13, R27.reuse ;  /* 0x0000001b0d2a7220 */ /* 0x080fe20000410000 */
[--C-:B------:R-:W-:Y:S02]  /*ada0*/  HADD2.F32 R30, -RZ, R24.reuse.H0_H0 ;  /* 0x20000018ff1e7230 */ /* 0x100fe40000004100 */
[C---:B------:R-:W-:Y:S01]  /*adb0*/  FFMA.FTZ R13, R10.reuse, R27, -R43 ;  /* 0x0000001b0a0d7223 */ /* 0x040fe2000001082b */
[----:B------:R-:W-:Y:S02]  /*adc0*/  HADD2.F32 R21, -RZ, R29.H0_H0 ;  /* 0x2000001dff157230 */ /* 0x000fe40000004100 */
[C---:B------:R-:W-:Y:S01]  /*add0*/  FMUL.FTZ R44, R15.reuse, R40 ;  /* 0x000000280f2c7220 */ /* 0x040fe20000410000 */
[----:B------:R-:W-:Y:S01]  /*ade0*/  FFMA.FTZ R10, R10, R39, R42 ;  /* 0x000000270a0a7223 */ /* 0x000fe2000001002a */
[-C--:B------:R-:W-:Y:S01]  /*adf0*/  FMUL.FTZ R45, R15, R30.reuse ;  /* 0x0000001e0f2d7220 */ /* 0x080fe20000410000 */
[----:B------:R-:W-:Y:S01]  /*ae00*/  F2FP.F16.E4M3.UNPACK_B R42, R41 ;  /* 0x00000029ff2a723e */ /* 0x000fe200020006ff */
[----:B------:R-:W-:Y:S01]  /*ae10*/  FFMA.FTZ R15, R21, R30, -R44 ;  /* 0x0000001e150f7223 */ /* 0x000fe2000001082c */
[----:B------:R-:W-:-:S02]  /*ae20*/  HADD2.F32 R30, -RZ, R24.H1_H1 ;  /* 0x30000018ff1e7230 */ /* 0x000fc40000004100 */
[----:B------:R-:W-:Y:S01]  /*ae30*/  FFMA.FTZ R21, R21, R40, R45 ;  /* 0x0000002815157223 */ /* 0x000fe2000001002d */
[----:B------:R-:W-:Y:S01]  /*ae40*/  HADD2.F32 R39, -RZ, R38.H1_H1 ;  /* 0x30000026ff277230 */ /* 0x000fe20000004100 */
[----:B------:R-:W-:Y:S01]  /*ae50*/  F2FP.F16.E4M3.UNPACK_B R38, R34 ;  /* 0x00000022ff26723e */ /* 0x000fe200020006ff */
[----:B------:R-:W-:Y:S01]  /*ae60*/  HADD2.F32 R24, -RZ, R25.H1_H1 ;  /* 0x30000019ff187230 */ /* 0x000fe20000004100 */
[----:B------:R-:W-:Y:S01]  /*ae70*/  F2FP.F16.E4M3.UNPACK_B R41, R41.H1 ;  /* 0x00000029ff29723e */ /* 0x000fe200030006ff */
[----:B------:R-:W-:Y:S01]  /*ae80*/  HADD2.F32 R29, -RZ, R29.H1_H1 ;  /* 0x3000001dff1d7230 */ /* 0x000fe20000004100 */
[----:B------:R-:W-:Y:S01]  /*ae90*/  F2FP.F16.E4M3.UNPACK_B R5, R14 ;  /* 0x0000000eff05723e */ /* 0x000fe200020006ff */
[----:B------:R-:W-:Y:S02]  /*aea0*/  HADD2.F32 R44, -RZ, R42.H0_H0 ;  /* 0x2000002aff2c7230 */ /* 0x000fe40000004100 */
[----:B------:R-:W-:Y:S01]  /*aeb0*/  FMUL.FTZ R46, R24, R39 ;  /* 0x00000027182e7220 */ /* 0x000fe20000410000 */
        /* <DEDUP_REMOVED lines=8> */
[----:B------:R-:W-:Y:S01]  /*af40*/  HADD2.F32 R39, -RZ, R38.H1_H1 ;  /* 0x30000026ff277230 */ /* 0x000fe20000004100 */
[----:B------:R-:W-:Y:S01]  /*af50*/  F2FP.F16.E4M3.UNPACK_B R38, R34.H1 ;  /* 0x00000022ff26723e */ /* 0x000fe200030006ff */
[----:B------:R-:W-:Y:S01]  /*af60*/  FFMA.FTZ R27, R25, R40, -R50 ;  /* 0x00000028191b7223 */ /* 0x000fe20000010832 */
        /* <DEDUP_REMOVED lines=23> */
[----:B------:R-:W-:Y:S01]  /*b0e0*/  F2FP.SATFINITE.E4M3.F32.PACK_AB_MERGE_C R9, R10, R9, R21 ;  /* 0x000000090a09723e */ /* 0x000fe20004807015 */
        /* <DEDUP_REMOVED lines=28> */
[----:B------:R-:W-:-:S02]  /*b2b0*/  HADD2.F32 R12, -RZ, R12.H1_H1 ;  /* 0x3000000cff0c7230 */ /* 0x000fc40000004100 */
[----:B------:R-:W-:Y:S02]  /*b2c0*/  HADD2.F32 R8, -RZ, R11.H0_H0 ;  /* 0x2000000bff087230 */ /* 0x000fe40000004100 */
[-C--:B------:R-:W-:Y:S01]  /*b2d0*/  FMUL.FTZ R45, R20, R31.reuse ;  /* 0x0000001f142d7220 */ /* 0x080fe20000410000 */
[----:B------:R-:W-:Y:S01]  /*b2e0*/  HADD2.F32 R39, -RZ, R39.H1_H1 ;  /* 0x30000027ff277230 */ /* 0x000fe20000004100 */
[----:B------:R-:W-:Y:S01]  /*b2f0*/  F2FP.F16.E4M3.UNPACK_B R20, R4.H1 ;  /* 0x00000004ff14723e */ /* 0x000fe200030006ff */
[----:B------:R-:W-:Y:S02]  /*b300*/  HADD2.F32 R11, -RZ, R11.H1_H1 ;  /* 0x3000000bff0b7230 */ /* 0x000fe40000004100 */
[----:B------:R-:W-:Y:S01]  /*b310*/  FMUL.FTZ R44, R12, R42 ;  /* 0x0000002a0c2c7220 */ /* 0x000fe20000410000 */
[C---:B------:R-:W-:Y:S01]  /*b320*/  FFMA.FTZ R28, R8.reuse, R31, -R41 ;  /* 0x0000001f081c7223 */ /* 0x040fe20000010829 */
[----:B------:R-:W-:Y:S01]  /*b330*/  FFMA.FTZ R45, R8, R43, R45 ;  /* 0x0000002b082d7223 */ /* 0x000fe2000001002d */
[----:B------:R-:W-:Y:S01]  /*b340*/  F2FP.F16.E4M3.UNPACK_B R8, R3.H1 ;  /* 0x00000003ff08723e */ /* 0x000fe200030006ff */
[-C--:B------:R-:W-:Y:S01]  /*b350*/  FMUL.FTZ R31, R12, R39.reuse ;  /* 0x000000270c1f7220 */ /* 0x080fe20000410000 */
[----:B------:R-:W-:Y:S01]  /*b360*/  FFMA.FTZ R43, R11, R39, -R44 ;  /* 0x000000270b2b7223 */ /* 0x000fe2000001082c */
[----:B------:R-:W-:Y:S01]  /*b370*/  HADD2.F32 R39, -RZ, R20.H0_H0 ;  /* 0x20000014ff277230 */ /* 0x000fe20000004100 */
[----:B------:R-:W-:Y:S01]  /*b380*/  F2FP.F16.E4M3.UNPACK_B R3, R3 ;  /* 0x00000003ff03723e */ /* 0x000fe200020006ff */
[----:B------:R-:W-:-:S02]  /*b390*/  HADD2.F32 R12, -RZ, R26.H0_H0 ;  /* 0x2000001aff0c7230 */ /* 0x000fc40000004100 */
[----:B------:R-:W-:Y:S01]  /*b3a0*/  FFMA.FTZ R42, R11, R42, R31 ;  /* 0x0000002a0b2a7223 */ /* 0x000fe2000001001f */
[--C-:B------:R-:W-:Y:S02]  /*b3b0*/  HADD2.F32 R11, -RZ, R8.reuse.H0_H0 ;  /* 0x20000008ff0b7230 */ /* 0x100fe40000004100 */
[----:B------:R-:W-:Y:S02]  /*b3c0*/  HADD2.F32 R31, -RZ, R8.H1_H1 ;  /* 0x30000008ff1f7230 */ /* 0x000fe40000004100 */
[C---:B------:R-:W-:Y:S01]  /*b3d0*/  FMUL.FTZ R47, R12.reuse, R39 ;  /* 0x000000270c2f7220 */ /* 0x040fe20000410000 */
[----:B------:R-:W-:Y:S02]  /*b3e0*/  HADD2.F32 R8, -RZ, R14.H0_H0 ;  /* 0x2000000eff087230 */ /* 0x000fe40000004100 */
[----:B------:R-:W-:Y:S01]  /*b3f0*/  FMUL.FTZ R49, R12, R11 ;  /* 0x0000000b0c317220 */ /* 0x000fe20000410000 */
[----:B------:R-:W-:Y:S02]  /*b400*/  HADD2.F32 R41, -RZ, R20.H1_H1 ;  /* 0x30000014ff297230 */ /* 0x000fe40000004100 */
[----:B------:R-:W-:-:S02]  /*b410*/  HADD2.F32 R26, -RZ, R26.H1_H1 ;  /* 0x3000001aff1a7230 */ /* 0x000fc40000004100 */
[C---:B------:R-:W-:Y:S01]  /*b420*/  FFMA.FTZ R47, R8.reuse, R11, -R47 ;  /* 0x0000000b082f7223 */ /* 0x040fe2000001082f */
[----:B------:R-:W-:Y:S01]  /*b430*/  HADD2.F32 R14, -RZ, R14.H1_H1 ;  /* 0x3000000eff0e7230 */ /* 0x000fe20000004100 */
[----:B------:R-:W-:Y:S01]  /*b440*/  F2FP.F16.E4M3.UNPACK_B R11, R4 ;  /* 0x00000004ff0b723e */ /* 0x000fe200020006ff */
[----:B------:R-:W-:Y:S01]  /*b450*/  FFMA.FTZ R49, R8, R39, R49 ;  /* 0x0000002708317223 */ /* 0x000fe20000010031 */
        /* <DEDUP_REMOVED lines=34> */
[----:B------:R-:W-:-:S05]  /*b680*/  F2FP.SATFINITE.E4M3.F32.PACK_AB_MERGE_C R10, R20, R3, R49 ;  /* 0x00000003140a723e */ /* 0x000fca0004807031 */
[----:B------:R4:W-:Y:S02]  /*b690*/  STS.128 [R0+0xf000], R8 ;  /* 0x00f0000800007388 */ /* 0x0009e40000000c00 */
.L_x_9182:
[----:B------:R-:W-:Y:S05]  /*b6a0*/  BSYNC B0 ;  /* 0x0000000000007941 */ /* 0x000fea0003800000 */
.L_x_9175:
        /* <DEDUP_REMOVED lines=8> */
.L_x_9172:
[----:B------:R-:W-:-:S13]  /*b730*/  ISETP.NE.AND P0, PT, R155, 0x3, PT ;  /* 0x000000039b00780c */ /* 0x000fda0003f05270 */
[----:B------:R-:W-:Y:S05]  /*b740*/  @!P0 BRA `(.L_x_9194) ;  /* 0x0000000000048947 */ /* 0x000fea0003800000 */
[----:B------:R-:W-:Y:S01]  /*b750*/  BPT.TRAP 0x1 ;  /* 0x000000040000795c */ /* 0x000fe20000300000 */
.L_x_9194:
[----:B01----:R-:W-:Y:S01]  /*b760*/  IMAD R3, R154, 0x8, R16 ;  /* 0x000000089a037824 */ /* 0x003fe200078e0210 */
[----:B---345:R-:W-:-:S04]  /*b770*/  SHF.L.U32 R6, R156, 0x1f, RZ ;  /* 0x0000001f9c067819 */ /* 0x038fc800000006ff */
[----:B------:R0:W1:Y:S01]  /*b780*/  SYNCS.PHASECHK.TRANS64.TRYWAIT P1, [R3+URZ+0x19c30], R6 ;  /* 0x019c3006030075a7 */ /* 0x000062000802017f */
[----:B------:R-:W-:Y:S05]  /*b790*/  @!P0 BRA `(.L_x_9195) ;  /* 0x0000000000048947 */ /* 0x000fea0003800000 */
[----:B------:R-:W-:Y:S01]  /*b7a0*/  BPT.TRAP 0x1 ;  /* 0x000000040000795c */ /* 0x000fe20000300000 */
.L_x_9195:
[----:B------:R-:W-:Y:S01]  /*b7b0*/  VIADD R0, R16, 0x13800 ;  /* 0x0001380010007836 */ /* 0x000fe20000000000 */
[----:B------:R-:W-:Y:S01]  /*b7c0*/  LOP3.LUT R4, R36, 0x10000, RZ, 0xfc, !PT ;  /* 0x0001000024047812 */ /* 0x000fe200078efcff */
[----:B------:R-:W-:-:S03]  /*b7d0*/  IMAD.MOV.U32 R5, RZ, RZ, -0x3ffffff0 ;  /* 0xc0000010ff057424 */ /* 0x000fc600078e00ff */
[----:B------:R-:W-:-:S04]  /*b7e0*/  SHF.R.U32.HI R0, RZ, 0x4, R0 ;  /* 0x00000004ff007819 */ /* 0x000fc80000011600 */
[----:B------:R-:W-:-:S04]  /*b7f0*/  LOP3.LUT R0, R0, 0x3fff, RZ, 0xc0, !PT ;  /* 0x00003fff00007812 */ /* 0x000fc800078ec0ff */
[----:B------:R-:W-:-:S05]  /*b800*/  LOP3.LUT R0, R0, 0x10000, RZ, 0xfc, !PT ;  /* 0x0001000000007812 */ /* 0x000fca00078efcff */
[----:B------:R3:W-:Y:S01]  /*b810*/  STL [R1+0x20], R0 ;  /* 0x0000200001007387 */ /* 0x0007e20000100800 */
[----:B-1----:R-:W-:Y:S05]  /*b820*/  @P1 BRA `(.L_x_9196) ;  /* 0x0000000000081947 */ /* 0x002fea0003800000 */
[----:B------:R-:W1:Y:S02]  /*b830*/  SYNCS.PHASECHK.TRANS64.TRYWAIT P1, [R3+URZ+0x19c30], R6 ;  /* 0x019c3006030075a7 */ /* 0x000e64000802017f */
[----:B-1----:R-:W-:Y:S05]  /*b840*/  @!P1 BRA `(.L_x_9197) ;  /* 0x000000f400449947 */ /* 0x002fea0003800000 */
.L_x_9196:
[----:B------:R-:W0:Y:S01]  /*b850*/  LDL R8, [R1+0x20] ;  /* 0x0000200001087983 */ /* 0x000e220000100800 */
[----:B------:R-:W-:Y:S01]  /*b860*/  IMAD.MOV.U32 R7, RZ, RZ, -0x3ffffff0 ;  /* 0xc0000010ff077424 */ /* 0x000fe200078e00ff */
[----:B------:R-:W-:Y:S05]  /*b870*/  WARPSYNC.ALL ;  /* 0x0000000000007948 */ /* 0x000fea0003800000 */
[C---:B------:R-:W-:Y:S01]  /*b880*/  R2UR UR4, R4.reuse ;  /* 0x00000000040472ca */ /* 0x040fe200000e0000 */
[----:B---3--:R-:W3:Y:S01]  /*b890*/  LDL R0, [R1+0x34] ;  /* 0x0000340001007983 */ /* 0x008ee20000100800 */
[----:B------:R-:W-:Y:S01]  /*b8a0*/  R2UR UR5, R5 ;  /* 0x00000000050572ca */ /* 0x000fe200000e0000 */
[----:B------:R-:W-:Y:S01]  /*b8b0*/  WARPGROUP.ARRIVE ;  /* 0x00000000000079c5 */ /* 0x000fe20000000000 */
[----:B------:R-:W-:Y:S01]  /*b8c0*/  R2UR UR7, R7 ;  /* 0x00000000070772ca */ /* 0x000fe200000e0000 */
[----:B------:R-:W-:Y:S01]  /*b8d0*/  VIADD R12, R4, 0x180 ;  /* 0x00000180040c7836 */ /* 0x000fe20000000000 */
[----:B------:R-:W-:Y:S01]  /*b8e0*/  P2R R10, PR, RZ, 0x1 ;  /* 0x00000001ff0a7803 */ /* 0x000fe20000000000 */
[----:B------:R-:W-:-:S02]  /*b8f0*/  IMAD.MOV.U32 R13, RZ, RZ, -0x3ffffff0 ;  /* 0xc0000010ff0d7424 */ /* 0x000fc400078e00ff */
[----:B------:R-:W4:Y:S01]  /*b900*/  S2R R90, SR_TID.X ;  /* 0x00000000005a7919 */ /* 0x000f220000002100 */
[----:B------:R-:W-:Y:S02]  /*b910*/  IMAD.MOV.U32 R9, RZ, RZ, -0x3ffffff0 ;  /* 0xc0000010ff097424 */ /* 0x000fe400078e00ff */
[----:B------:R-:W-:Y:S01]  /*b920*/  VIADD R20, R4, 0x300 ;  /* 0x0000030004147836 */ /* 0x000fe20000000000 */
[----:B------:R5:W-:Y:S01]  /*b930*/  STL.64 [R1], R12 ;  /* 0x0000000c01007387 */ /* 0x000be20000100a00 */
[----:B--2---:R-:W-:Y:S02]  /*b940*/  IMAD.MOV.U32 R21, RZ, RZ, -0x3ffffff0 ;  /* 0xc0000010ff157424 */ /* 0x004fe400078e00ff */
[----:B------:R-:W-:Y:S01]  /*b950*/  IMAD.MOV.U32 R7, RZ, RZ, -0x3ffffff0 ;  /* 0xc0000010ff077424 */ /* 0x000fe200078e00ff */
[----:B----4-:R-:W-:Y:S01]  /*b960*/  LOP3.LUT R90, R90, 0x7f, RZ, 0xc0, !PT ;  /* 0x0000007f5a5a7812 */ /* 0x010fe200078ec0ff */
[----:B01----:R-:W-:-:S04]  /*b970*/  IMAD R6, R154, 0x300, R8 ;  /* 0x000003009a067824 */ /* 0x003fc800078e0208 */
[C---:B------:R-:W-:Y:S01]  /*b980*/  VIADD R8, R6.reuse, 0x100 ;  /* 0x0000010006087836 */ /* 0x040fe20000000000 */
[C---:B------:R-:W-:Y:S01]  /*b990*/  R2UR UR6, R6.reuse ;  /* 0x00000000060672ca */ /* 0x040fe200000e0000 */
[----:B------:R-:W-:Y:S01]  /*b9a0*/  VIADD R6, R6, 0x200 ;  /* 0x0000020006067836 */ /* 0x000fe20000000000 */
[----:B---3--:R-:W-:-:S11]  /*b9b0*/  IADD3 R89, R89, 0x80, -R0 ;  /* 0x0000008059597810 */ /* 0x008fd60007ffe800 */
[----:B------:R-:W-:Y:S01]  /*b9c0*/  QGMMA.64x128x32.F32.E4M3.E4M3 R24, gdesc[UR4], RZ, !UPT, gsb0 ;  /* 0x01e00000041879f3 */ /* 0x000fe2000c0008ff */
[----:B------:R-:W-:Y:S02]  /*b9d0*/  R2UR UR4, R12 ;  /* 0x000000000c0472ca */ /* 0x000fe400000e0000 */
[----:B------:R-:W-:Y:S02]  /*b9e0*/  R2UR UR5, R13 ;  /* 0x000000000d0572ca */ /* 0x000fe400000e0000 */
[----:B------:R-:W-:Y:S02]  /*b9f0*/  R2UR UR6, R8 ;  /* 0x00000000080672ca */ /* 0x000fe400000e0000 */
[----:B------:R-:W-:Y:S01]  /*ba00*/  R2UR UR7, R9 ;  /* 0x00000000090772ca */ /* 0x000fe200000e0000 */
[----:B------:R-:W-:Y:S02]  /*ba10*/  WARPGROUP.DEPBAR.LE gsb0, 0x0 ;  /* 0x00008000000079c5 */ /* 0x000fe40000010000 */
[----:B------:R-:W-:-:S10]  /*ba20*/  WARPGROUP.ARRIVE ;  /* 0x00000000000079c5 */ /* 0x000fd40000000000 */
[----:B------:R-:W-:Y:S01]  /*ba30*/  QGMMA.64x128x32.F32.E4M3.E4M3 R24, gdesc[UR4], R24, gsb0 ;  /* 0x01e00000041879f3 */ /* 0x000fe20008000818 */
[----:B------:R-:W-:Y:S02]  /*ba40*/  R2UR UR4, R20 ;  /* 0x00000000140472ca */ /* 0x000fe400000e0000 */
[----:B------:R-:W-:Y:S02]  /*ba50*/  R2UR UR5, R21 ;  /* 0x00000000150572ca */ /* 0x000fe400000e0000 */
        /* <DEDUP_REMOVED lines=20> */
[----:B-----5:R-:W-:Y:S02]  /*bba0*/  FSEL R13, R32, -INF , P6 ;  /* 0xff800000200d7808 */ /* 0x020fe40003000000 */
        /* <DEDUP_REMOVED lines=93> */
[C---:B------:R-:W-:Y:S02]  /*c180*/  ISETP.GT.AND P4, PT, R6.reuse, 0x71, PT ;  /* 0x000000710600780c */ /* 0x040fe40003f84270 */
[----:B------:R-:W-:Y:S02]  /*c190*/  FMNMX.FTZ R0, R129, R0, !PT ;  /* 0x0000000081007209 */ /* 0x000fe40007810000 */
[----:B------:R-:W-:Y:S02]  /*c1a0*/  FSEL R131, R81, -INF , P4 ;  /* 0xff80000051837808 */ /* 0x000fe40002000000 */
        /* <DEDUP_REMOVED lines=10> */
[----:B------:R-:W0:Y:S01]  /*c250*/  SHFL.BFLY PT, R133, R14, 0x2, 0x1f ;  /* 0x0c401f000e857f89 */ /* 0x000e2200000e0000 */
[C---:B------:R-:W-:Y:S02]  /*c260*/  ISETP.GT.AND P2, PT, R6.reuse, 0x58, PT ;  /* 0x000000580600780c */ /* 0x040fe40003f44270 */
[C---:B------:R-:W-:Y:S02]  /*c270*/  ISETP.GT.AND P1, PT, R6.reuse, 0x59, PT ;  /* 0x000000590600780c */ /* 0x040fe40003f24270 */
[----:B------:R-:W-:Y:S02]  /*c280*/  ISETP.GT.AND P0, PT, R6, 0x60, PT ;  /* 0x000000600600780c */ /* 0x000fe40003f04270 */
[----:B------:R-:W-:Y:S02]  /*c290*/  FMNMX.FTZ R6, R11, R27, !PT ;  /* 0x0000001b0b067209 */ /* 0x000fe40007810000 */
[----:B------:R-:W-:-:S02]  /*c2a0*/  P2R R30, PR, RZ, 0x8 ;  /* 0x00000008ff1e7803 */ /* 0x000fc40000000000 */
[----:B------:R-:W-:Y:S02]  /*c2b0*/  FMNMX.FTZ R6, R89, R6, !PT ;  /* 0x0000000659067209 */ /* 0x000fe40007810000 */
[----:B------:R-:W-:Y:S02]  /*c2c0*/  FSEL R71, R71, -INF , P1 ;  /* 0xff80000047477808 */ /* 0x000fe40000800000 */
[----:B------:R-:W-:Y:S02]  /*c2d0*/  FMNMX.FTZ R6, R31, R6, !PT ;  /* 0x000000061f067209 */ /* 0x000fe40007810000 */
[----:B------:R-:W-:Y:S02]  /*c2e0*/  ISETP.NE.AND P1, PT, R26, RZ, PT ;  /* 0x000000ff1a00720c */ /* 0x000fe40003f25270 */
[----:B------:R-:W-:Y:S02]  /*c2f0*/  FMNMX.FTZ R6, R93, R6, !PT ;  /* 0x000000065d067209 */ /* 0x000fe40007810000 */
[----:B------:R-:W-:-:S02]  /*c300*/  FSEL R135, R74, -INF , P0 ;  /* 0xff8000004a877808 */ /* 0x000fc40000000000 */
[----:B------:R-:W-:Y:S02]  /*c310*/  FMNMX.FTZ R6, R35, R6, !PT ;  /* 0x0000000623067209 */ /* 0x000fe40007810000 */
[----:B0-----:R-:W-:Y:S02]  /*c320*/  FMNMX.FTZ R24, R14, R133, !PT ;  /* 0x000000850e187209 */ /* 0x001fe40007810000 */
[----:B------:R-:W-:Y:S02]  /*c330*/  FMNMX.FTZ R6, R97, R6, !PT ;  /* 0x0000000661067209 */ /* 0x000fe40007810000 */
[----:B------:R-:W-:Y:S01]  /*c340*/  ISETP.NE.AND P0, PT, R12, RZ, PT ;  /* 0x000000ff0c00720c */ /* 0x000fe20003f05270 */
[----:B------:R-:W0:Y:S01]  /*c350*/  SHFL.BFLY PT, R133, R24, 0x1, 0x1f ;  /* 0x0c201f0018857f89 */ /* 0x000e2200000e0000 */
[----:B------:R-:W-:Y:S02]  /*c360*/  FMNMX.FTZ R6, R39, R6, !PT ;  /* 0x0000000627067209 */ /* 0x000fe40007810000 */
[----:B------:R-:W-:-:S02]  /*c370*/  FSEL R75, R75, -INF , P0 ;  /* 0xff8000004b4b7808 */ /* 0x000fc40000000000 */
[----:B------:R-:W-:Y:S02]  /*c380*/  FMNMX.FTZ R6, R101, R6, !PT ;  /* 0x0000000665067209 */ /* 0x000fe40007810000 */
[----:B------:R-:W-:Y:S02]  /*c390*/  FSEL R83, R83, -INF , P4 ;  /* 0xff80000053537808 */ /* 0x000fe40002000000 */
[----:B------:R-:W-:Y:S02]  /*c3a0*/  FMNMX.FTZ R6, R43, R6, !PT ;  /* 0x000000062b067209 */ /* 0x000fe40007810000 */
[----:B------:R-:W-:Y:S02]  /*c3b0*/  FSEL R87, R87, -INF , P6 ;  /* 0xff80000057577808 */ /* 0x000fe40003000000 */
[----:B------:R-:W-:Y:S02]  /*c3c0*/  FMNMX.FTZ R6, R105, R6, !PT ;  /* 0x0000000669067209 */ /* 0x000fe40007810000 */
[----:B------:R-:W-:-:S02]  /*c3d0*/  ISETP.NE.AND P0, PT, R10, RZ, PT ;  /* 0x000000ff0a00720c */ /* 0x000fc40003f05270 */
[----:B------:R-:W-:-:S04]  /*c3e0*/  FMNMX.FTZ R6, R47, R6, !PT ;  /* 0x000000062f067209 */ /* 0x000fc80007810000 */
[----:B------:R-:W-:Y:S02]  /*c3f0*/  FMNMX.FTZ R6, R109, R6, !PT ;  /* 0x000000066d067209 */ /* 0x000fe40007810000 */
[----:B0-----:R-:W-:Y:S02]  /*c400*/  FMNMX.FTZ R0, R24, R133, !PT ;  /* 0x0000008518007209 */ /* 0x001fe40007810000 */
[----:B------:R-:W-:Y:S02]  /*c410*/  FMNMX.FTZ R6, R51, R6, !PT ;  /* 0x0000000633067209 */ /* 0x000fe40007810000 */
[----:B------:R-:W-:Y:S01]  /*c420*/  FSETP.NEU.FTZ.AND P3, PT, R0, -INF , PT ;  /* 0xff8000000000780b */ /* 0x000fe20003f7d000 */
[----:B------:R-:W-:-:S01]  /*c430*/  FFMA.FTZ R8, R2, R0, -8 ;  /* 0xc100000002087423 */ /* 0x000fc20000010000 */
[----:B------:R-:W-:Y:S02]  /*c440*/  FMNMX.FTZ R6, R111, R6, !PT ;  /* 0x000000066f067209 */ /* 0x000fe40007810000 */
[----:B------:R-:W-:-:S02]  /*c450*/  FSEL R133, R70, -INF , P2 ;  /* 0xff80000046857808 */ /* 0x000fc40001000000 */
[----:B------:R-:W-:Y:S02]  /*c460*/  FSEL R8, R8, RZ, P3 ;  /* 0x000000ff08087208 */ /* 0x000fe40001800000 */
[----:B------:R-:W-:Y:S02]  /*c470*/  FMNMX.FTZ R6, R55, R6, !PT ;  /* 0x0000000637067209 */ /* 0x000fe40007810000 */
[----:B------:R-:W-:Y:S01]  /*c480*/  ISETP.NE.AND P2, PT, R28, RZ, PT ;  /* 0x000000ff1c00720c */ /* 0x000fe20003f45270 */
[----:B------:R-:W-:-:S01]  /*c490*/  FFMA.FTZ R24, R2, R37, -R8 ;  /* 0x0000002502187223 */ /* 0x000fc20000010808 */
[----:B------:R-:W-:Y:S01]  /*c4a0*/  FSEL R37, R78, -INF , P1 ;  /* 0xff8000004e257808 */ /* 0x000fe20000800000 */
[----:B------:R-:W-:-:S01]  /*c4b0*/  FFMA.FTZ R12, R2, R29, -R8 ;  /* 0x0000001d020c7223 */ /* 0x000fc20000010808 */
[----:B------:R-:W2:Y:S01]  /*c4c0*/  LDL R78, [R1+0x1c] ;  /* 0x00001c00014e7983 */ /* 0x000ea20000100800 */
        /* <DEDUP_REMOVED lines=10> */
[----:B------:R-:W-:Y:S01]  /*c570*/  FSEL R45, R82, -INF , P3 ;  /* 0xff800000522d7808 */ /* 0x000fe20001800000 */
[C-C-:B------:R-:W-:Y:S01]  /*c580*/  FFMA.FTZ R33, R2.reuse, R49, -R8.reuse ;  /* 0x0000003102217223 */ /* 0x140fe20000010808 */
[----:B------:R-:W-:Y:S01]  /*c590*/  FMNMX.FTZ R6, R63, R6, !PT ;  /* 0x000000063f067209 */ /* 0x000fe20007810000 */
[--C-:B------:R-:W-:Y:S01]  /*c5a0*/  FFMA.FTZ R10, R2, R25, -R8.reuse ;  /* 0x00000019020a7223 */ /* 0x100fe20000010808 */
[----:B------:R-:W-:Y:S01]  /*c5b0*/  FSEL R53, R86, -INF , P5 ;  /* 0xff80000056357808 */ /* 0x000fe20002800000 */
[C-C-:B------:R-:W-:Y:S01]  /*c5c0*/  FFMA.FTZ R49, R2.reuse, R57, -R8.reuse ;  /* 0x0000003902317223 */ /* 0x140fe20000010808 */
        /* <DEDUP_REMOVED lines=29> */
[----:B------:R-:W-:Y:S01]  /*c7a0*/  FFMA.FTZ R77, R2, R85, -R8 ;  /* 0x00000055024d7223 */ /* 0x000fe20000010808 */
[----:B------:R-:W-:Y:S02]  /*c7b0*/  MUFU.EX2 R7, R7 ;  /* 0x0000000700077308 */ /* 0x000fe40000000800 */
[----:B------:R-:W-:-:S04]  /*c7c0*/  FMNMX.FTZ R6, R45, R6, !PT ;  /* 0x000000062d067209 */ /* 0x000fc80007810000 */
[----:B------:R-:W-:Y:S02]  /*c7d0*/  FMNMX.FTZ R6, R83, R6, !PT ;  /* 0x0000000653067209 */ /* 0x000fe40007810000 */
[----:B------:R-:W0:Y:S02]  /*c7e0*/  MUFU.EX2 R10, R10 ;  /* 0x0000000a000a7308 */ /* 0x000e240000000800 */
[----:B------:R-:W-:-:S04]  /*c7f0*/  FMNMX.FTZ R6, R53, R6, !PT ;  /* 0x0000000635067209 */ /* 0x000fc80007810000 */
[----:B------:R-:W-:Y:S02]  /*c800*/  FMNMX.FTZ R6, R87, R6, !PT ;  /* 0x0000000657067209 */ /* 0x000fe40007810000 */
[----:B------:R-:W-:Y:S03]  /*c810*/  MUFU.EX2 R9, R9 ;  /* 0x0000000900097308 */ /* 0x000fe60000000800 */
[----:B------:R-:W1:Y:S05]  /*c820*/  SHFL.BFLY PT, R95, R6, 0x2, 0x1f ;  /* 0x0c401f00065f7f89 */ /* 0x000e6a00000e0000 */
        /* <DEDUP_REMOVED lines=8> */
[----:B-1----:R-:W-:-:S07]  /*c8b0*/  FMNMX.FTZ R6, R95, R6, !PT ;  /* 0x000000065f067209 */ /* 0x002fce0007810000 */
[----:B------:R-:W-:Y:S01]  /*c8c0*/  MUFU.EX2 R26, R26 ;  /* 0x0000001a001a7308 */ /* 0x000fe20000000800 */
[----:B------:R-:W-:Y:S01]  /*c8d0*/  FSETP.NEU.FTZ.AND P1, PT, R6, -INF , PT ;  /* 0xff8000000600780b */ /* 0x000fe20003f3d000 */
[----:B------:R-:W-:-:S06]  /*c8e0*/  FFMA.FTZ R52, R2, R6, -8 ;  /* 0xc100000002347423 */ /* 0x000fcc0000010006 */
[----:B------:R-:W-:Y:S01]  /*c8f0*/  MUFU.EX2 R28, R28 ;  /* 0x0000001c001c7308 */ /* 0x000fe20000000800 */
[----:B------:R-:W-:Y:S01]  /*c900*/  FSEL R52, R52, RZ, P1 ;  /* 0x000000ff34347208 */ /* 0x000fe20000800000 */
[----:B0-----:R-:W-:Y:S01]  /*c910*/  FADD.FTZ R66, R7, R10 ;  /* 0x0000000a07427221 */ /* 0x001fe20000010000 */
[----:B------:R-:W-:-:S03]  /*c920*/  ISETP.NE.AND P1, PT, R90, RZ, PT ;  /* 0x000000ff5a00720c */ /* 0x000fc60003f25270 */
        /* <DEDUP_REMOVED lines=19> */
[----:B------:R-:W3:Y:S01]  /*ca60*/  MUFU.EX2 R81, R81 ;  /* 0x0000005100517308 */ /* 0x000ee20000000800 */
[----:B0-----:R-:W-:-:S01]  /*ca70*/  FADD.FTZ R59, R8, R11 ;  /* 0x0000000b083b7221 */ /* 0x001fc20000010000 */
[----:B------:R-:W-:Y:S01]  /*ca80*/  FADD.FTZ R63, R9, R66 ;  /* 0x00000042093f7221 */ /* 0x000fe20000010000 */
[----:B------:R-:W-:-:S01]  /*ca90*/  FFMA.FTZ R35, R2, R109, -R52 ;  /* 0x0000006d02237223 */ /* 0x000fc20000010834 */
[C-C-:B------:R-:W-:Y:S01]  /*caa0*/  FFMA.FTZ R51, R2.reuse, R111, -R52.reuse ;  /* 0x0000006f02337223 */ /* 0x140fe20000010834 */
[----:B------:R-:W-:-:S03]  /*cab0*/  FFMA.FTZ R39, R2, R117, -R52 ;  /* 0x0000007502277223 */ /* 0x000fc60000010834 */
[----:B------:R-:W0:Y:S01]  /*cac0*/  MUFU.EX2 R27, R27 ;  /* 0x0000001b001b7308 */ /* 0x000e220000000800 */
[----:B-1----:R-:W-:-:S01]  /*cad0*/  FADD.FTZ R72, R56, R59 ;  /* 0x0000003b38487221 */ /* 0x002fc20000010000 */
[----:B------:R-:W-:-:S06]  /*cae0*/  FADD.FTZ R74, R12, R63 ;  /* 0x0000003f0c4a7221 */ /* 0x000fcc0000010000 */
[----:B------:R-:W-:Y:S08]  /*caf0*/  MUFU.EX2 R29, R29 ;  /* 0x0000001d001d7308 */ /* 0x000ff00000000800 */
[----:B------:R-:W1:Y:S01]  /*cb00*/  MUFU.EX2 R50, R50 ;  /* 0x0000003200327308 */ /* 0x000e620000000800 */
[----:B---3--:R-:W-:-:S01]  /*cb10*/  FADD.FTZ R72, R81, R72 ;  /* 0x0000004851487221 */ /* 0x008fc20000010000 */
[----:B------:R-:W-:-:S06]  /*cb20*/  FADD.FTZ R59, R13, R74 ;  /* 0x0000004a0d3b7221 */ /* 0x000fcc0000010000 */
[----:B------:R-:W-:Y:S08]  /*cb30*/  MUFU.EX2 R30, R30 ;  /* 0x0000001e001e7308 */ /* 0x000ff00000000800 */
[----:B------:R-:W3:Y:S01]  /*cb40*/  MUFU.EX2 R60, R60 ;  /* 0x0000003c003c7308 */ /* 0x000ee20000000800 */
[----:B0-----:R-:W-:-:S01]  /*cb50*/  FADD.FTZ R63, R27, R72 ;  /* 0x000000481b3f7221 */ /* 0x001fc20000010000 */
[----:B------:R-:W-:-:S06]  /*cb60*/  FADD.FTZ R74, R14, R59 ;  /* 0x0000003b0e4a7221 */ /* 0x000fcc0000010000 */
[----:B------:R-:W-:Y:S08]  /*cb70*/  MUFU.EX2 R33, R33 ;  /* 0x0000002100217308 */ /* 0x000ff00000000800 */
[----:B------:R-:W0:Y:S01]  /*cb80*/  MUFU.EX2 R85, R85 ;  /* 0x0000005500557308 */ /* 0x000e220000000800 */
[----:B-1----:R-:W-:-:S01]  /*cb90*/  FADD.FTZ R63, R50, R63 ;  /* 0x0000003f323f7221 */ /* 0x002fc20000010000 */
[----:B------:R-:W-:-:S06]  /*cba0*/  FADD.FTZ R59, R15, R74 ;  /* 0x0000004a0f3b7221 */ /* 0x000fcc0000010000 */
[----:B------:R-:W-:Y:S08]  /*cbb0*/  MUFU.EX2 R32, R32 ;  /* 0x0000002000207308 */ /* 0x000ff00000000800 */
[----:B------:R-:W1:Y:S01]  /*cbc0*/  MUFU.EX2 R31, R31 ;  /* 0x0000001f001f7308 */ /* 0x000e620000000800 */
[----:B---3--:R-:W-:-:S01]  /*cbd0*/  FADD.FTZ R74, R60, R63 ;  /* 0x0000003f3c4a7221 */ /* 0x008fc20000010000 */
[----:B------:R-:W-:-:S06]  /*cbe0*/  FADD.FTZ R76, R24, R59 ;  /* 0x0000003b184c7221 */ /* 0x000fcc0000010000 */
[----:B------:R-:W3:Y:S01]  /*cbf0*/  MUFU.EX2 R54, R54 ;  /* 0x0000003600367308 */ /* 0x000ee20000000800 */
[----:B------:R-:W-:-:S01]  /*cc00*/  FFMA.FTZ R59, R2, R37, -R52 ;  /* 0x00000025023b7223 */ /* 0x000fc20000010834 */
[----:B0-----:R-:W-:-:S06]  /*cc10*/  FADD.FTZ R74, R85, R74 ;  /* 0x0000004a554a7221 */ /* 0x001fcc0000010000 */
[----:B------:R-:W0:Y:S01]  /*cc20*/  MUFU.EX2 R64, R64 ;  /* 0x0000004000407308 */ /* 0x000e220000000800 */
[----:B------:R-:W-:-:S01]  /*cc30*/  FADD.FTZ R37, R25, R76 ;  /* 0x0000004c19257221 */ /* 0x000fc20000010000 */
[----:B-1----:R-:W-:-:S06]  /*cc40*/  FADD.FTZ R63, R31, R74 ;  /* 0x0000004a1f3f7221 */ /* 0x002fcc0000010000 */
[----:B------:R-:W-:Y:S01]  /*cc50*/  MUFU.EX2 R41, R41 ;  /* 0x0000002900297308 */ /* 0x000fe20000000800 */
[----:B------:R-:W-:-:S07]  /*cc60*/  FADD.FTZ R37, R26, R37 ;  /* 0x000000251a257221 */ /* 0x000fce0000010000 */
[----:B------:R-:W1:Y:S01]  /*cc70*/  MUFU.EX2 R47, R47 ;  /* 0x0000002f002f7308 */ /* 0x000e620000000800 */
[----:B---3--:R-:W-:-:S01]  /*cc80*/  FADD.FTZ R63, R54, R63 ;  /* 0x0000003f363f7221 */ /* 0x008fc20000010000 */
[----:B------:R-:W-:Y:S01]  /*cc90*/  FADD.FTZ R74, R28, R37 ;  /* 0x000000251c4a7221 */ /* 0x000fe20000010000 */
[----:B------:R-:W-:Y:S01]  /*cca0*/  F2FP.SATFINITE.E4M3.F32.PACK_AB_MERGE_C R148, R12, R9, RZ ;  /* 0x000000090c94723e */ /* 0x000fe200048070ff */
[----:B------:R-:W-:-:S04]  /*ccb0*/  FFMA.FTZ R55, R2, R119, -R52 ;  /* 0x0000007702377223 */ /* 0x000fc80000010834 */
[----:B------:R-:W3:Y:S01]  /*ccc0*/  MUFU.EX2 R35, R35 ;  /* 0x0000002300237308 */ /* 0x000ee20000000800 */
[----:B0-----:R-:W-:-:S01]  /*ccd0*/  FADD.FTZ R76, R64, R63 ;  /* 0x0000003f404c7221 */ /* 0x001fc20000010000 */
[----:B------:R-:W-:-:S06]  /*cce0*/  FADD.FTZ R63, R29, R74 ;  /* 0x0000004a1d3f7221 */ /* 0x000fcc0000010000 */
[----:B------:R-:W0:Y:S01]  /*ccf0*/  MUFU.EX2 R58, R58 ;  /* 0x0000003a003a7308 */ /* 0x000e220000000800 */
[----:B-1----:R-:W-:-:S01]  /*cd00*/  FADD.FTZ R76, R47, R76 ;  /* 0x0000004c2f4c7221 */ /* 0x002fc20000010000 */
[----:B------:R-:W-:-:S06]  /*cd10*/  FADD.FTZ R74, R30, R63 ;  /* 0x0000003f1e4a7221 */ /* 0x000fcc0000010000 */
[----:B------:R-:W1:Y:S01]  /*cd20*/  MUFU.EX2 R51, R51 ;  /* 0x0000003300337308 */ /* 0x000e620000000800 */
[----:B------:R-:W-:Y:S01]  /*cd30*/  F2FP.SATFINITE.E4M3.F32.PACK_AB_MERGE_C R150, R24, R15, RZ ;  /* 0x0000000f1896723e */ /* 0x000fe200048070ff */
[----:B---3--:R-:W-:-:S06]  /*cd40*/  FADD.FTZ R9, R35, R76 ;  /* 0x0000004c23097221 */ /* 0x008fcc0000010000 */
[----:B------:R-:W3:Y:S01]  /*cd50*/  MUFU.EX2 R68, R68 ;  /* 0x0000004400447308 */ /* 0x000ee20000000800 */
[----:B------:R-:W-:-:S07]  /*cd60*/  FADD.FTZ R15, R33, R74 ;  /* 0x0000004a210f7221 */ /* 0x000fce0000010000 */
[----:B------:R-:W4:Y:S01]  /*cd70*/  MUFU.EX2 R34, R34 ;  /* 0x0000002200227308 */ /* 0x000f220000000800 */
[----:B------:R-:W-:Y:S01]  /*cd80*/  F2FP.SATFINITE.E4M3.F32.PACK_AB_MERGE_C R136, R29, R28, RZ ;  /* 0x0000001c1d88723e */ /* 0x000fe200048070ff */
[----:B0-----:R-:W-:-:S06]  /*cd90*/  FADD.FTZ R24, R58, R9 ;  /* 0x000000093a187221 */ /* 0x001fcc0000010000 */
[----:B------:R-:W0:Y:S01]  /*cda0*/  MUFU.EX2 R39, R39 ;  /* 0x0000002700277308 */ /* 0x000e220000000800 */
[----:B------:R-:W-:-:S07]  /*cdb0*/  FADD.FTZ R28, R32, R15 ;  /* 0x0000000f201c7221 */ /* 0x000fce0000010000 */
[----:B------:R-:W5:Y:S01]  /*cdc0*/  MUFU.EX2 R49, R49 ;  /* 0x0000003100317308 */ /* 0x000f620000000800 */
[----:B------:R-:W-:Y:S01]  /*cdd0*/  @!P1 VIADD R3, R3, 0x19c40 ;  /* 0x00019c4003039836 */ /* 0x000fe20000000000 */
[----:B------:R-:W-:Y:S01]  /*cde0*/  F2FP.SATFINITE.E4M3.F32.PACK_AB_MERGE_C R138, R41, R32, RZ ;  /* 0x00000020298a723e */ /* 0x000fe200048070ff */
[----:B-1----:R-:W-:-:S05]  /*cdf0*/  FADD.FTZ R9, R51, R24 ;  /* 0x0000001833097221 */ /* 0x002fca0000010000 */
[----:B------:R-:W1:Y:S01]  /*ce00*/  MUFU.EX2 R62, R62 ;  /* 0x0000003e003e7308 */ /* 0x000e620000000800 */
[----:B------:R-:W-:-:S01]  /*ce10*/  FFMA.FTZ R43, R2, R123, -R52 ;  /* 0x0000007b022b7223 */ /* 0x000fc20000010834 */
[----:B------:R-:W-:-:S06]  /*ce20*/  FADD.FTZ R41, R41, R28 ;  /* 0x0000001c29297221 */ /* 0x000fcc0000010000 */
[----:B------:R-:W2:Y:S01]  /*ce30*/  MUFU.EX2 R38, R38 ;  /* 0x0000002600267308 */ /* 0x000ea20000000800 */
[----:B------:R-:W-:Y:S01]  /*ce40*/  @!P1 PRMT R3, RZ, 0x654, R3 ;  /* 0x00000654ff039816 */ /* 0x000fe20000000003 */
[----:B---3--:R-:W-:-:S06]  /*ce50*/  FADD.FTZ R28, R68, R9 ;  /* 0x00000009441c7221 */ /* 0x008fcc0000010000 */
[----:B------:R-:W3:Y:S01]  /*ce60*/  MUFU.EX2 R91, R91 ;  /* 0x0000005b005b7308 */ /* 0x000ee20000000800 */
[----:B------:R-:W-:-:S01]  /*ce70*/  FFMA.FTZ R66, R2, R67, -R52 ;  /* 0x0000004302427223 */ /* 0x000fc20000010834 */
[----:B----4-:R-:W-:Y:S01]  /*ce80*/  FADD.FTZ R32, R34, R41 ;  /* 0x0000002922207221 */ /* 0x010fe20000010000 */
[----:B------:R4:W-:Y:S05]  /*ce90*/  @!P1 SYNCS.ARRIVE.TRANS64.RED.A1T0 RZ, [R3+URZ], RZ ;  /* 0x000000ff03ff99a7 */ /* 0x0009ea000810043f */
[----:B------:R-:W3:Y:S01]  /*cea0*/  MUFU.EX2 R55, R55 ;  /* 0x0000003700377308 */ /* 0x000ee20000000800 */
[----:B0-----:R-:W-:-:S07]  /*ceb0*/  FADD.FTZ R9, R39, R28 ;  /* 0x0000001c27097221 */ /* 0x001fce0000010000 */
[----:B------:R-:W0:Y:S01]  /*cec0*/  MUFU.EX2 R70, R70 ;  /* 0x0000004600467308 */ /* 0x000e220000000800 */
[----:B----4-:R-:W-:-:S01]  /*ced0*/  FFMA.FTZ R3, R2, R133, -R52 ;  /* 0x0000008502037223 */ /* 0x010fc20000010834 */
[----:B-----5:R-:W-:-:S06]  /*cee0*/  FADD.FTZ R15, R49, R32 ;  /* 0x00000020310f7221 */ /* 0x020fcc0000010000 */
[----:B------:R-:W4:Y:S01]  /*cef0*/  MUFU.EX2 R36, R36 ;  /* 0x0000002400247308 */ /* 0x000f220000000800 */
[----:B------:R-:W-:Y:S01]  /*cf00*/  F2FP.SATFINITE.E4M3.F32.PACK_AB_MERGE_C R148, R10, R7, R148 ;  /* 0x000000070a94723e */ /* 0x000fe20004807094 */
[----:B------:R-:W-:Y:S01]  /*cf10*/  FFMA.FTZ R72, R2, R71, -R52 ;  /* 0x0000004702487223 */ /* 0x000fe20000010834 */
[----:B------:R-:W-:-:S05]  /*cf20*/  F2FP.SATFINITE.E4M3.F32.PACK_AB_MERGE_C R150, R14, R13, R150 ;  /* 0x0000000d0e96723e */ /* 0x000fca0004807096 */
[----:B------:R-:W5:Y:S01]  /*cf30*/  MUFU.EX2 R43, R43 ;  /* 0x0000002b002b7308 */ /* 0x000f620000000800 */
[----:B-1----:R-:W-:-:S01]  /*cf40*/  FADD.FTZ R10, R62, R9 ;  /* 0x000000093e0a7221 */ /* 0x002fc20000010000 */
[----:B--2---:R-:W-:-:S06]  /*cf50*/  FADD.FTZ R14, R38, R15 ;  /* 0x0000000f260e7221 */ /* 0x004fcc0000010000 */
[----:B------:R-:W1:Y:S01]  /*cf60*/  MUFU.EX2 R57, R57 ;  /* 0x0000003900397308 */ /* 0x000e620000000800 */
[----:B---3--:R-:W-:Y:S01]  /*cf70*/  F2FP.SATFINITE.E4M3.F32.PACK_AB_MERGE_C R140, R91, R38, RZ ;  /* 0x000000265b8c723e */ /* 0x008fe200048070ff */
[----:B------:R-:W-:-:S06]  /*cf80*/  FADD.FTZ R7, R55, R10 ;  /* 0x0000000a37077221 */ /* 0x000fcc0000010000 */
[----:B------:R-:W-:Y:S01]  /*cf90*/  MUFU.EX2 R61, R61 ;  /* 0x0000003d003d7308 */ /* 0x000fe20000000800 */
[----:B------:R-:W-:-:S07]  /*cfa0*/  FADD.FTZ R91, R91, R14 ;  /* 0x0000000e5b5b7221 */ /* 0x000fce0000010000 */
[----:B------:R-:W2:Y:S08]  /*cfb0*/  MUFU.EX2 R40, R40 ;  /* 0x0000002800287308 */ /* 0x000eb00000000800 */
[----:B------:R-:W3:Y:S01]  /*cfc0*/  MUFU.EX2 R66, R66 ;  /* 0x0000004200427308 */ /* 0x000ee20000000800 */
[----:B------:R-:W-:-:S01]  /*cfd0*/  FFMA.FTZ R135, R2, R135, -R52 ;  /* 0x0000008702877223 */ /* 0x000fc20000010834 */
[C---:B0-----:R-:W-:Y:S01]  /*cfe0*/  F2FP.SATFINITE.E4M3.F32.PACK_AB_MERGE_C R141, R70.reuse, R55, RZ ;  /* 0x00000037468d723e */ /* 0x041fe200048070ff */
[----:B------:R-:W-:-:S05]  /*cff0*/  FADD.FTZ R70, R70, R7 ;  /* 0x0000000746467221 */ /* 0x000fca0000010000 */
[----:B------:R-:W0:Y:S01]  /*d000*/  MUFU.EX2 R3, R3 ;  /* 0x0000000300037308 */ /* 0x000e220000000800 */
[----:B----4-:R-:W-:-:S01]  /*d010*/  FADD.FTZ R10, R36, R91 ;  /* 0x0000005b240a7221 */ /* 0x010fc20000010000 */
[----:B------:R-:W-:-:S06]  /*d020*/  FFMA.FTZ R75, R2, R75, -R52 ;  /* 0x0000004b024b7223 */ /* 0x000fcc0000010834 */
[----:B------:R-:W4:Y:S01]  /*d030*/  MUFU.EX2 R72, R72 ;  /* 0x0000004800487308 */ /* 0x000f220000000800 */
[----:B-----5:R-:W-:-:S01]  /*d040*/  FADD.FTZ R7, R43, R70 ;  /* 0x000000462b077221 */ /* 0x020fc20000010000 */
[----:B-1----:R-:W-:-:S06]  /*d050*/  FADD.FTZ R10, R57, R10 ;  /* 0x0000000a390a7221 */ /* 0x002fcc0000010000 */
[----:B------:R-:W-:Y:S08]  /*d060*/  MUFU.EX2 R42, R42 ;  /* 0x0000002a002a7308 */ /* 0x000ff00000000800 */
[----:B------:R-:W-:Y:S08]  /*d070*/  MUFU.EX2 R44, R44 ;  /* 0x0000002c002c7308 */ /* 0x000ff00000000800 */
[----:B------:R-:W1:Y:S01]  /*d080*/  MUFU.EX2 R69, R69 ;  /* 0x0000004500457308 */ /* 0x000e620000000800 */
[----:B--2---:R-:W-:Y:S01]  /*d090*/  F2FP.SATFINITE.E4M3.F32.PACK_AB_MERGE_C R142, R40, R61, RZ ;  /* 0x0000003d288e723e */ /* 0x004fe200048070ff */
[----:B---3--:R-:W-:-:S06]  /*d0a0*/  FADD.FTZ R14, R66, R7 ;  /* 0x00000007420e7221 */ /* 0x008fcc0000010000 */
[----:B------:R-:W2:Y:S01]  /*d0b0*/  MUFU.EX2 R37, R135 ;  /* 0x0000008700257308 */ /* 0x000ea20000000800 */
[----:B------:R-:W-:-:S01]  /*d0c0*/  FADD.FTZ R61, R61, R10 ;  /* 0x0000000a3d3d7221 */ /* 0x000fc20000010000 */
[----:B------:R-:W-:-:S06]  /*d0d0*/  FFMA.FTZ R79, R2, R79, -R52 ;  /* 0x0000004f024f7223 */ /* 0x000fcc0000010834 */
[----:B------:R-:W3:Y:S01]  /*d0e0*/  MUFU.EX2 R65, R65 ;  /* 0x0000004100417308 */ /* 0x000ee20000000800 */
[----:B------:R-:W-:Y:S01]  /*d0f0*/  F2FP.SATFINITE.E4M3.F32.PACK_AB_MERGE_C R149, R81, R56, RZ ;  /* 0x000000385195723e */ /* 0x000fe200048070ff */
[----:B0-----:R-:W-:-:S06]  /*d100*/  FADD.FTZ R7, R3, R14 ;  /* 0x0000000e03077221 */ /* 0x001fcc0000010000 */
[----:B------:R-:W0:Y:S01]  /*d110*/  MUFU.EX2 R12, R75 ;  /* 0x0000004b000c7308 */ /* 0x000e220000000800 */
[----:B------:R-:W-:-:S01]  /*d120*/  FFMA.FTZ R45, R2, R45, -R52 ;  /* 0x0000002d022d7223 */ /* 0x000fc20000010834 */
[----:B------:R-:W-:Y:S01]  /*d130*/  FADD.FTZ R61, R40, R61 ;  /* 0x0000003d283d7221 */ /* 0x000fe20000010000 */
[----:B------:R-:W-:-:S01]  /*d140*/  FFMA.FTZ R83, R2, R83, -R52 ;  /* 0x0000005302537223 */ /* 0x000fc20000010834 */
[----:B------:R-:W-:-:S04]  /*d150*/  FFMA.FTZ R53, R2, R53, -R52 ;  /* 0x0000003502357223 */ /* 0x000fc80000010834 */
[----:B------:R-:W5:Y:S01]  /*d160*/  MUFU.EX2 R59, R59 ;  /* 0x0000003b003b7308 */ /* 0x000f620000000800 */
[----:B----4-:R-:W-:Y:S01]  /*d170*/  F2FP.SATFINITE.E4M3.F32.PACK_AB_MERGE_C R143, R72, R3, RZ ;  /* 0x00000003488f723e */ /* 0x010fe200048070ff */
[----:B------:R-:W-:Y:S01]  /*d180*/  FFMA.FTZ R52, R2, R87, -R52 ;  /* 0x0000005702347223 */ /* 0x000fe20000010834 */
[----:B------:R-:W-:Y:S01]  /*d190*/  F2FP.SATFINITE.E4M3.F32.PACK_AB_MERGE_C R149, R11, R8, R149 ;  /* 0x000000080b95723e */ /* 0x000fe20004807095 */
[----:B------:R-:W-:Y:S01]  /*d1a0*/  FADD.FTZ R72, R72, R7 ;  /* 0x0000000748487221 */ /* 0x000fe20000010000 */
[----:B-1----:R-:W-:-:S03]  /*d1b0*/  F2FP.SATFINITE.E4M3.F32.PACK_AB_MERGE_C R144, R69, R44, RZ ;  /* 0x0000002c4590723e */ /* 0x002fc600048070ff */
[----:B------:R-:W1:Y:S01]  /*d1c0*/  MUFU.EX2 R24, R79 ;  /* 0x0000004f00187308 */ /* 0x000e620000000800 */
[----:B------:R-:W-:-:S01]  /*d1d0*/  FADD.FTZ R8, R42, R61 ;  /* 0x0000003d2a087221 */ /* 0x000fc20000010000 */
[----:B--2---:R-:W-:Y:S01]  /*d1e0*/  FADD.FTZ R3, R37, R72 ;  /* 0x0000004825037221 */ /* 0x004fe20000010000 */
[----:B---3--:R-:W-:-:S05]  /*d1f0*/  F2FP.SATFINITE.E4M3.F32.PACK_AB_MERGE_C R144, R65, R42, R144 ;  /* 0x0000002a4190723e */ /* 0x008fca0004807090 */
[----:B------:R-:W-:Y:S01]  /*d200*/  MUFU.EX2 R48, R48 ;  /* 0x0000003000307308 */ /* 0x000fe20000000800 */
[----:B------:R-:W-:-:S07]  /*d210*/  FADD.FTZ R65, R65, R8 ;  /* 0x0000000841417221 */ /* 0x000fce0000010000 */
[----:B------:R-:W-:Y:S01]  /*d220*/  MUFU.EX2 R77, R77 ;  /* 0x0000004d004d7308 */ /* 0x000fe20000000800 */
[----:B0-----:R-:W-:-:S07]  /*d230*/  FADD.FTZ R10, R12, R3 ;  /* 0x000000030c0a7221 */ /* 0x001fce0000010000 */
[----:B------:R-:W0:Y:S08]  /*d240*/  MUFU.EX2 R46, R46 ;  /* 0x0000002e002e7308 */ /* 0x000e300000000800 */
[----:B------:R-:W2:Y:S01]  /*d250*/  MUFU.EX2 R45, R45 ;  /* 0x0000002d002d7308 */ /* 0x000ea20000000800 */
[----:B------:R-:W-:-:S07]  /*d260*/  FADD.FTZ R44, R44, R65 ;  /* 0x000000412c2c7221 */ /* 0x000fce0000010000 */
[----:B------:R-:W-:Y:S01]  /*d270*/  MUFU.EX2 R73, R73 ;  /* 0x0000004900497308 */ /* 0x000fe20000000800 */
[----:B-----5:R-:W-:-:S01]  /*d280*/  FADD.FTZ R3, R59, R10 ;  /* 0x0000000a3b037221 */ /* 0x020fc20000010000 */
[----:B------:R-:W-:-:S06]  /*d290*/  VIADD R13, R88, 0xfffffffe ;  /* 0xfffffffe580d7836 */ /* 0x000fcc0000000000 */
[----:B------:R-:W-:Y:S08]  /*d2a0*/  MUFU.EX2 R53, R53 ;  /* 0x0000003500357308 */ /* 0x000ff00000000800 */
[----:B------:R-:W3:Y:S08]  /*d2b0*/  MUFU.EX2 R52, R52 ;  /* 0x0000003400347308 */ /* 0x000ef00000000800 */
[----:B------:R-:W4:Y:S01]  /*d2c0*/  MUFU.EX2 R8, R83 ;  /* 0x0000005300087308 */ /* 0x000f220000000800 */
[----:B------:R-:W-:-:S01]  /*d2d0*/  FADD.FTZ R69, R69, R44 ;  /* 0x0000002c45457221 */ /* 0x000fc20000010000 */
[C---:B-1----:R-:W-:Y:S01]  /*d2e0*/  F2FP.SATFINITE.E4M3.F32.PACK_AB_MERGE_C R145, R24.reuse, R59, RZ ;  /* 0x0000003b1891723e */ /* 0x042fe200048070ff */
[----:B------:R-:W-:-:S01]  /*d2f0*/  FADD.FTZ R24, R24, R3 ;  /* 0x0000000318187221 */ /* 0x000fc20000010000 */
[----:B------:R-:W-:Y:S01]  /*d300*/  ISETP.GE.AND P1, PT, R13, R78, PT ;  /* 0x0000004e0d00720c */ /* 0x000fe20003f26270 */
[----:B0-----:R-:W-:-:S01]  /*d310*/  FADD.FTZ R10, R46, R69 ;  /* 0x000000452e0a7221 */ /* 0x001fc20000010000 */
[----:B------:R-:W-:Y:S01]  /*d320*/  F2FP.SATFINITE.E4M3.F32.PACK_AB_MERGE_C R146, R77, R48, RZ ;  /* 0x000000304d92723e */ /* 0x000fe200048070ff */
[----:B--2---:R-:W-:-:S01]  /*d330*/  FADD.FTZ R3, R45, R24 ;  /* 0x000000182d037221 */ /* 0x004fc20000010000 */
[----:B---3--:R-:W-:-:S02]  /*d340*/  F2FP.SATFINITE.E4M3.F32.PACK_AB_MERGE_C R147, R52, R53, RZ ;  /* 0x000000353493723e */ /* 0x008fc400048070ff */
[C---:B------:R-:W-:Y:S01]  /*d350*/  F2FP.SATFINITE.E4M3.F32.PACK_AB_MERGE_C R146, R73.reuse, R46, R146 ;  /* 0x0000002e4992723e */ /* 0x040fe20004807092 */
[----:B------:R-:W-:Y:S01]  /*d360*/  FADD.FTZ R73, R73, R10 ;  /* 0x0000000a49497221 */ /* 0x000fe20000010000 */
[----:B------:R-:W-:Y:S01]  /*d370*/  F2FP.SATFINITE.E4M3.F32.PACK_AB_MERGE_C R151, R85, R60, RZ ;  /* 0x0000003c5597723e */ /* 0x000fe200048070ff */
[C---:B----4-:R-:W-:Y:S01]  /*d380*/  FADD.FTZ R10, R8.reuse, R3 ;  /* 0x00000003080a7221 */ /* 0x050fe20000010000 */
[----:B------:R-:W-:Y:S01]  /*d390*/  F2FP.SATFINITE.E4M3.F32.PACK_AB_MERGE_C R147, R8, R45, R147 ;  /* 0x0000002d0893723e */ /* 0x000fe20004807093 */
[----:B------:R-:W-:Y:S01]  /*d3a0*/  FADD.FTZ R8, R48, R73 ;  /* 0x0000004930087221 */ /* 0x000fe20000010000 */
[----:B------:R-:W-:Y:S01]  /*d3b0*/  F2FP.SATFINITE.E4M3.F32.PACK_AB_MERGE_C R137, R47, R64, RZ ;  /* 0x000000402f89723e */ /* 0x000fe200048070ff */
[----:B------:R-:W-:Y:S01]  /*d3c0*/  FADD.FTZ R53, R53, R10 ;  /* 0x0000000a35357221 */ /* 0x000fe20000010000 */
[----:B------:R-:W-:Y:S01]  /*d3d0*/  F2FP.SATFINITE.E4M3.F32.PACK_AB_MERGE_C R139, R68, R51, RZ ;  /* 0x00000033448b723e */ /* 0x000fe200048070ff */
[----:B------:R-:W-:Y:S01]  /*d3e0*/  IMAD.MOV.U32 R89, RZ, RZ, RZ ;  /* 0x000000ffff597224 */ /* 0x000fe200078e00ff */
[----:B------:R-:W-:Y:S01]  /*d3f0*/  BSSY B0, `(.L_x_9198) ;  /* 0x000023a000007945 */ /* 0x000fe20003800000 */
        /* <DEDUP_REMOVED lines=88> */
.L_x_9211:
[----:B------:R-:W-:-:S04]  /*d980*/  ISETP.NE.AND P1, PT, R7, 0x1, PT ;  /* 0x000000010700780c */ /* 0x000fc80003f25270 */
[----:B------:R-:W-:-:S04]  /*d990*/  SEL R9, RZ, 0x1, P1 ;  /* 0x00000001ff097807 */ /* 0x000fc80000800000 */
[----:B------:R-:W-:Y:S01]  /*d9a0*/  LOP3.LUT R156, R10, R9, RZ, 0x3c, !PT ;  /* 0x000000090a9c7212 */ /* 0x000fe200078e3cff */
[----:B------:R-:W-:Y:S06]  /*d9b0*/  @!P0 BRA `(.L_x_9200) ;  /* 0x0000000000048947 */ /* 0x000fec0003800000 */
[----:B------:R-:W-:Y:S01]  /*d9c0*/  BPT.TRAP 0x1 ;  /* 0x000000040000795c */ /* 0x000fe20000300000 */
.L_x_9200:
        /* <DEDUP_REMOVED lines=8> */
.L_x_9201:
[----:B------:R-:W2:Y:S01]  /*da50*/  LDL R6, [R1+0x20] ;  /* 0x0000200001067983 */ /* 0x000ea20000100800 */
[----:B------:R-:W-:Y:S01]  /*da60*/  BSSY B1, `(.L_x_9202) ;  /* 0x0000006000017945 */ /* 0x000fe20003800000 */
[----:B------:R-:W-:Y:S02]  /*da70*/  IMAD.MOV.U32 R27, RZ, RZ, -0x3ffffff0 ;  /* 0xc0000010ff1b7424 */ /* 0x000fe400078e00ff */
[----:B--2---:R-:W-:Y:S01]  /*da80*/  IMAD R26, R154, 0x300, R6 ;  /* 0x000003009a1a7824 */ /* 0x004fe200078e0206 */
[----:B-1----:R-:W-:Y:S06]  /*da90*/  @P1 BRA `(.L_x_9203) ;  /* 0x0000000000081947 */ /* 0x002fec0003800000 */
[----:B------:R-:W1:Y:S02]  /*daa0*/  SYNCS.PHASECHK.TRANS64.TRYWAIT P1, [R9+URZ+0x19c30], R0 ;  /* 0x019c3000090075a7 */ /* 0x000e64000802017f */
[----:B-1----:R-:W-:Y:S05]  /*dab0*/  @!P1 BRA `(.L_x_9204) ;  /* 0x000000d000bc9947 */ /* 0x002fea0003800000 */
.L_x_9203:
[----:B------:R-:W-:Y:S05]  /*dac0*/  BSYNC B1 ;  /* 0x0000000000017941 */ /* 0x000fea0003800000 */
.L_x_9202:
[----:B------:R2:W-:Y:S04]  /*dad0*/  STL.64 [R1+0xa0], R2 ;  /* 0x0000a00201007387 */ /* 0x0005e80000100a00 */
[----:B--2---:R-:W2:Y:S01]  /*dae0*/  LDL.64 R2, [R1] ;  /* 0x0000000001027983 */ /* 0x004ea20000100a00 */
[C---:B------:R-:W-:Y:S01]  /*daf0*/  R2UR UR6, R26.reuse ;  /* 0x000000001a0672ca */ /* 0x040fe200000e0000 */
[C---:B------:R-:W-:Y:S01]  /*db00*/  VIADD R24, R26.reuse, 0x100 ;  /* 0x000001001a187836 */ /* 0x040fe20000000000 */
[----:B------:R-:W-:Y:S01]  /*db10*/  R2UR UR7, R27 ;  /* 0x000000001b0772ca */ /* 0x000fe200000e0000 */
[----:B------:R-:W-:Y:S01]  /*db20*/  VIADD R26, R26, 0x200 ;  /* 0x000002001a1a7836 */ /* 0x000fe20000000000 */
[----:B------:R-:W-:Y:S01]  /*db30*/  R2UR UR4, R4 ;  /* 0x00000000040472ca */ /* 0x000fe200000e0000 */
[----:B------:R-:W-:Y:S01]  /*db40*/  IMAD.MOV.U32 R25, RZ, RZ, -0x3ffffff0 ;  /* 0xc0000010ff197424 */ /* 0x000fe200078e00ff */
[----:B------:R-:W-:Y:S01]  /*db50*/  R2UR UR5, R5 ;  /* 0x00000000050572ca */ /* 0x000fe200000e0000 */
[----:B------:R-:W-:Y:S01]  /*db60*/  IMAD.MOV.U32 R27, RZ, RZ, -0x3ffffff0 ;  /* 0xc0000010ff1b7424 */ /* 0x000fe200078e00ff */
[----:B------:R-:W-:-:S02]  /*db70*/  R2UR UR10, R24 ;  /* 0x00000000180a72ca */ /* 0x000fc400000e0000 */
[----:B------:R-:W-:Y:S02]  /*db80*/  R2UR UR11, R25 ;  /* 0x00000000190b72ca */ /* 0x000fe400000e0000 */
[----:B------:R-:W-:Y:S02]  /*db90*/  R2UR UR14, R26 ;  /* 0x000000001a0e72ca */ /* 0x000fe400000e0000 */
[----:B------:R-:W-:Y:S02]  /*dba0*/  R2UR UR15, R27 ;  /* 0x000000001b0f72ca */ /* 0x000fe400000e0000 */
[----:B------:R-:W-:-:S06]  /*dbb0*/  WARPGROUP.ARRIVE ;  /* 0x00000000000079c5 */ /* 0x000fcc0000000000 */
[----:B------:R-:W-:Y:S01]  /*dbc0*/  QGMMA.64x128x32.F32.E4M3.E4M3 R24, gdesc[UR4], RZ, !UPT, gsb0 ;  /* 0x01e00000041879f3 */ /* 0x000fe2000c0008ff */
[----:B------:R-:W-:Y:S02]  /*dbd0*/  R2UR UR12, R20 ;  /* 0x00000000140c72ca */ /* 0x000fe400000e0000 */
[----:B------:R-:W-:Y:S01]  /*dbe0*/  R2UR UR13, R21 ;  /* 0x00000000150d72ca */ /* 0x000fe200000e0000 */
[----:B------:R-:W-:Y:S02]  /*dbf0*/  WARPGROUP.DEPBAR.LE gsb0, 0x0 ;  /* 0x00008000000079c5 */ /* 0x000fe40000010000 */
[----:B------:R-:W-:Y:S01]  /*dc00*/  WARPGROUP.ARRIVE ;  /* 0x00000000000079c5 */ /* 0x000fe20000000000 */
[----:B--2---:R-:W-:Y:S02]  /*dc10*/  R2UR UR8, R2 ;  /* 0x00000000020872ca */ /* 0x004fe400000e0000 */
[----:B------:R-:W-:Y:S02]  /*dc20*/  R2UR UR9, R3 ;  /* 0x00000000030972ca */ /* 0x000fe400000e0000 */
[----:B------:R2:W5:Y:S11]  /*dc30*/  LDL.LU.64 R2, [R1+0xa0] ;  /* 0x0000a00001027983 */ /* 0x0005760000300a00 */
[----:B------:R-:W-:Y:S03]  /*dc40*/  QGMMA.64x128x32.F32.E4M3.E4M3 R24, gdesc[UR8], R24, gsb0 ;  /* 0x01e00000081879f3 */ /* 0x000fe60008000818 */
[----:B------:R-:W-:-:S02]  /*dc50*/  WARPGROUP.DEPBAR.LE gsb0, 0x0 ;  /* 0x00008000000079c5 */ /* 0x000fc40000010000 */
[----:B------:R-:W-:-:S07]  /*dc60*/  WARPGROUP.ARRIVE ;  /* 0x00000000000079c5 */ /* 0x000fce0000000000 */
[----:B------:R-:W-:Y:S03]  /*dc70*/  QGMMA.64x128x32.F32.E4M3.E4M3 R24, gdesc[UR12], R24, gsb0 ;  /* 0x01e000000c1879f3 */ /* 0x000fe60008000818 */
[----:B------:R-:W-:Y:S02]  /*dc80*/  WARPGROUP.DEPBAR.LE gsb0, 0x0 ;  /* 0x00008000000079c5 */ /* 0x000fe40000010000 */
[----:B--2---:R-:W-:Y:S05]  /*dc90*/  @!P0 BRA `(.L_x_9205) ;  /* 0x0000000000048947 */ /* 0x004fea0003800000 */
[----:B------:R-:W-:Y:S01]  /*dca0*/  BPT.TRAP 0x1 ;  /* 0x000000040000795c */ /* 0x000fe20000300000 */
.L_x_9205:
[----:B01----:R-:W-:Y:S01]  /*dcb0*/  SHF.L.U32 R0, R10, 0x1f, RZ ;  /* 0x0000001f0a007819 */ /* 0x003fe200000006ff */
[----:B------:R-:W-:-:S04]  /*dcc0*/  IMAD R14, R7, 0x8, R16 ;  /* 0x00000008070e7824 */ /* 0x000fc800078e0210 */
[----:B------:R0:W1:Y:S01]  /*dcd0*/  SYNCS.PHASECHK.TRANS64.TRYWAIT P1, [R14+URZ+0x19c50], R0 ;  /* 0x019c50000e0075a7 */ /* 0x000062000802017f */
[----:B------:R-:W-:Y:S05]  /*dce0*/  @!P0 BRA `(.L_x_9206) ;  /* 0x0000000000048947 */ /* 0x000fea0003800000 */
[----:B------:R-:W-:Y:S01]  /*dcf0*/  BPT.TRAP 0x1 ;  /* 0x000000040000795c */ /* 0x000fe20000300000 */
.L_x_9206:
[----:B------:R-:W-:Y:S04]  /*dd00*/  BSSY B1, `(.L_x_9207) ;  /* 0x0000004000017945 */ /* 0x000fe80003800000 */
[----:B-1----:R-:W-:Y:S05]  /*dd10*/  @P1 BRA `(.L_x_9208) ;  /* 0x0000000000081947 */ /* 0x002fea0003800000 */
[----:B------:R-:W1:Y:S02]  /*dd20*/  SYNCS.PHASECHK.TRANS64.TRYWAIT P1, [R14+URZ+0x19c50], R0 ;  /* 0x019c50000e0075a7 */ /* 0x000e64000802017f */
[----:B-1----:R-:W-:Y:S05]  /*dd30*/  @!P1 BRA `(.L_x_9209) ;  /* 0x000000d000309947 */ /* 0x002fea0003800000 */
.L_x_9208:
[----:B------:R-:W-:Y:S05]  /*dd40*/  BSYNC B1 ;  /* 0x0000000000017941 */ /* 0x000fea0003800000 */
.L_x_9207:
[----:B01----:R-:W-:Y:S01]  /*dd50*/  VIADD R0, R16, 0x3000 ;  /* 0x0000300010007836 */ /* 0x003fe20000000000 */
[----:B------:R-:W-:Y:S01]  /*dd60*/  WARPGROUP.ARRIVE ;  /* 0x00000000000079c5 */ /* 0x000fe20000000000 */
[----:B------:R-:W-:-:S03]  /*dd70*/  IMAD.MOV.U32 R11, RZ, RZ, 0x40000040 ;  /* 0x40000040ff0b7424 */ /* 0x000fc600078e00ff */
[----:B------:R-:W-:-:S04]  /*dd80*/  SHF.R.U32.HI R0, RZ, 0x4, R0 ;  /* 0x00000004ff007819 */ /* 0x000fc80000011600 */
[----:B------:R-:W-:-:S04]  /*dd90*/  LOP3.LUT R0, R0, 0x3fff, RZ, 0xc0, !PT ;  /* 0x00003fff00007812 */ /* 0x000fc800078ec0ff */
[----:B------:R-:W-:-:S05]  /*dda0*/  LOP3.LUT R0, R0, 0x10000, RZ, 0xfc, !PT ;  /* 0x0001000000007812 */ /* 0x000fca00078efcff */
[----:B------:R-:W-:Y:S01]  /*ddb0*/  IMAD R6, R7, 0x300, R0 ;  /* 0x0000030007067824 */ /* 0x000fe200078e0200 */
[----:B-----5:R-:W-:Y:S01]  /*ddc0*/  FMNMX.FTZ R0, R24, R3, !PT ;  /* 0x0000000318007209 */ /* 0x020fe20007810000 */
[----:B------:R-:W-:Y:S02]  /*ddd0*/  IMAD.MOV.U32 R7, RZ, RZ, 0x40000040 ;  /* 0x40000040ff077424 */ /* 0x000fe400078e00ff */
[C---:B------:R-:W-:Y:S01]  /*dde0*/  VIADD R10, R6.reuse, 0x2 ;  /* 0x00000002060a7836 */ /* 0x040fe20000000000 */
[----:B------:R-:W-:Y:S02]  /*ddf0*/  R2UR UR6, R6 ;  /* 0x00000000060672ca */ /* 0x000fe400000e0000 */
[----:B------:R-:W-:Y:S02]  /*de00*/  R2UR UR7, R7 ;  /* 0x00000000070772ca */ /* 0x000fe400000e0000 */
[----:B------:R-:W-:-:S04]  /*de10*/  FMNMX.FTZ R0, R25, R0, !PT ;  /* 0x0000000019007209 */ /* 0x000fc80007810000 */
[----:B------:R-:W-:-:S04]  /*de20*/  FMNMX.FTZ R0, R28, R0, !PT ;  /* 0x000000001c007209 */ /* 0x000fc80007810000 */
[----:B------:R-:W-:-:S03]  /*de30*/  FMNMX.FTZ R0, R29, R0, !PT ;  /* 0x000000001d007209 */ /* 0x000fc60007810000 */
[----:B------:R-:W-:Y:S01]  /*de40*/  QGMMA.64x96x32.F32.E4M3.E4M3 R88, R148, gdesc[UR4], R88, gsb0 ;  /* 0x0160000494587df3 */ /* 0x000fe20008000858 */
        /* <DEDUP_REMOVED lines=32> */
[----:B------:R-:W-:Y:S02]  /*e050*/  WARPGROUP.DEPBAR.LE gsb0, 0x0 ;  /* 0x00008000000079c5 */ /* 0x000fe40000010000 */
[----:B------:R-:W-:Y:S01]  /*e060*/  WARPGROUP.ARRIVE ;  /* 0x00000000000079c5 */ /* 0x000fe20000000000 */
[----:B------:R-:W-:-:S05]  /*e070*/  FMNMX.FTZ R0, R85, R0, !PT ;  /* 0x0000000055007209 */ /* 0x000fca0007810000 */
[----:B------:R-:W0:Y:S01]  /*e080*/  S2R R151, SR_TID.X ;  /* 0x0000000000977919 */ /* 0x000e220000002100 */
[----:B------:R-:W-:Y:S01]  /*e090*/  QGMMA.64x96x32.F32.E4M3.E4M3 R88, R136, gdesc[UR4], R88, gsb0 ;  /* 0x0160000488587df3 */ /* 0x000fe20008000858 */
[----:B------:R-:W-:Y:S01]  /*e0a0*/  R2UR UR6, R10 ;  /* 0x000000000a0672ca */ /* 0x000fe200000e0000 */
[----:B------:R-:W1:Y:S01]  /*e0b0*/  SHFL.BFLY PT, R7, R0, 0x2, 0x1f ;  /* 0x0c401f0000077f89 */ /* 0x000e6200000e0000 */
[----:B------:R-:W-:Y:S02]  /*e0c0*/  FMNMX.FTZ R10, R26, R15, !PT ;  /* 0x0000000f1a0a7209 */ /* 0x000fe40007810000 */
[----:B------:R-:W-:Y:S02]  /*e0d0*/  R2UR UR7, R11 ;  /* 0x000000000b0772ca */ /* 0x000fe400000e0000 */
[----:B------:R-:W-:-:S04]  /*e0e0*/  FMNMX.FTZ R10, R27, R10, !PT ;  /* 0x0000000a1b0a7209 */ /* 0x000fc80007810000 */
[----:B------:R-:W-:-:S04]  /*e0f0*/  FMNMX.FTZ R10, R30, R10, !PT ;  /* 0x0000000a1e0a7209 */ /* 0x000fc80007810000 */
[----:B------:R-:W-:-:S04]  /*e100*/  FMNMX.FTZ R10, R31, R10, !PT ;  /* 0x0000000a1f0a7209 */ /* 0x000fc80007810000 */
[----:B------:R-:W-:-:S04]  /*e110*/  FMNMX.FTZ R10, R34, R10, !PT ;  /* 0x0000000a220a7209 */ /* 0x000fc80007810000 */
[----:B------:R-:W-:Y:S02]  /*e120*/  FMNMX.FTZ R10, R35, R10, !PT ;  /* 0x0000000a230a7209 */ /* 0x000fe40007810000 */
[----:B-1----:R-:W-:Y:S01]  /*e130*/  FMNMX.FTZ R0, R0, R7, !PT ;  /* 0x0000000700007209 */ /* 0x002fe20007810000 */
[----:B------:R-:W-:Y:S01]  /*e140*/  IMAD.MOV.U32 R7, RZ, RZ, 0x40000040 ;  /* 0x40000040ff077424 */ /* 0x000fe200078e00ff */
[----:B------:R-:W-:Y:S02]  /*e150*/  FMNMX.FTZ R10, R38, R10, !PT ;  /* 0x0000000a260a7209 */ /* 0x000fe40007810000 */
[----:B0-----:R-:W-:Y:S02]  /*e160*/  LOP3.LUT R151, R151, 0x7f, RZ, 0xc0, !PT ;  /* 0x0000007f97977812 */ /* 0x001fe400078ec0ff */
[----:B------:R-:W-:Y:S02]  /*e170*/  FMNMX.FTZ R10, R39, R10, !PT ;  /* 0x0000000a270a7209 */ /* 0x000fe40007810000 */
[----:B------:R-:W-:-:S02]  /*e180*/  ISETP.NE.AND P1, PT, R151, RZ, PT ;  /* 0x000000ff9700720c */ /* 0x000fc40003f25270 */
[----:B------:R-:W-:-:S04]  /*e190*/  FMNMX.FTZ R10, R42, R10, !PT ;  /* 0x0000000a2a0a7209 */ /* 0x000fc80007810000 */
[----:B------:R-:W-:-:S04]  /*e1a0*/  FMNMX.FTZ R10, R43, R10, !PT ;  /* 0x0000000a2b0a7209 */ /* 0x000fc80007810000 */
[----:B------:R-:W-:-:S03]  /*e1b0*/  FMNMX.FTZ R10, R46, R10, !PT ;  /* 0x0000000a2e0a7209 */ /* 0x000fc60007810000 */
[----:B------:R-:W-:Y:S01]  /*e1c0*/  @!P1 VIADD R9, R9, 0x19c40 ;  /* 0x00019c4009099836 */ /* 0x000fe20000000000 */
[----:B------:R-:W-:-:S04]  /*e1d0*/  FMNMX.FTZ R10, R47, R10, !PT ;  /* 0x0000000a2f0a7209 */ /* 0x000fc80007810000 */
[----:B------:R-:W-:Y:S02]  /*e1e0*/  FMNMX.FTZ R10, R50, R10, !PT ;  /* 0x0000000a320a7209 */ /* 0x000fe40007810000 */
[----:B------:R-:W-:Y:S02]  /*e1f0*/  @!P1 PRMT R9, RZ, 0x654, R9 ;  /* 0x00000654ff099816 */ /* 0x000fe40000000009 */
        /* <DEDUP_REMOVED lines=14> */
[----:B------:R-:W-:-:S03]  /*e2e0*/  WARPGROUP.DEPBAR.LE gsb0, 0x0 ;  /* 0x00008000000079c5 */ /* 0x000fc60000010000 */
[----:B------:R-:W-:Y:S01]  /*e2f0*/  FMNMX.FTZ R10, R79, R10, !PT ;  /* 0x0000000a4f0a7209 */ /* 0x000fe20007810000 */
[----:B------:R-:W-:-:S03]  /*e300*/  WARPGROUP.ARRIVE ;  /* 0x00000000000079c5 */ /* 0x000fc60000000000 */
[----:B------:R-:W-:-:S03]  /*e310*/  FMNMX.FTZ R10, R82, R10, !PT ;  /* 0x0000000a520a7209 */ /* 0x000fc60007810000 */
[----:B------:R-:W-:Y:S01]  /*e320*/  QGMMA.64x96x32.F32.E4M3.E4M3 R88, R140, gdesc[UR4], R88, gsb0 ;  /* 0x016000048c587df3 */ /* 0x000fe20008000858 */
[----:B------:R-:W-:Y:S02]  /*e330*/  FMNMX.FTZ R10, R83, R10, !PT ;  /* 0x0000000a530a7209 */ /* 0x000fe40007810000 */
[----:B------:R-:W-:Y:S02]  /*e340*/  R2UR UR7, R7 ;  /* 0x00000000070772ca */ /* 0x000fe400000e0000 */
[----:B------:R-:W-:Y:S01]  /*e350*/  FMNMX.FTZ R10, R86, R10, !PT ;  /* 0x0000000a560a7209 */ /* 0x000fe20007810000 */
[----:B------:R-:W0:Y:S01]  /*e360*/  SHFL.BFLY PT, R7, R0, 0x1, 0x1f ;  /* 0x0c201f0000077f89 */ /* 0x000e2200000e0000 */
[----:B------:R-:W-:Y:S02]  /*e370*/  R2UR UR6, R6 ;  /* 0x00000000060672ca */ /* 0x000fe400000e0000 */
[----:B------:R-:W-:-:S05]  /*e380*/  FMNMX.FTZ R10, R87, R10, !PT ;  /* 0x0000000a570a7209 */ /* 0x000fca0007810000 */
[----:B------:R-:W1:Y:S01]  /*e390*/  SHFL.BFLY PT, R11, R10, 0x2, 0x1f ;  /* 0x0c401f000a0b7f89 */ /* 0x000e6200000e0000 */
[----:B0-----:R-:W-:-:S05]  /*e3a0*/  FMNMX.FTZ R0, R0, R7, !PT ;  /* 0x0000000700007209 */ /* 0x001fca0007810000 */
[----:B------:R-:W-:Y:S01]  /*e3b0*/  FADD.FTZ R7, -R0, R3 ;  /* 0x0000000300077221 */ /* 0x000fe20000010100 */
[----:B-1----:R-:W-:-:S03]  /*e3c0*/  FMNMX.FTZ R11, R10, R11, !PT ;  /* 0x0000000b0a0b7209 */ /* 0x002fc60007810000 */
[----:B------:R-:W-:Y:S02]  /*e3d0*/  FMUL.FTZ R7, R2, R7 ;  /* 0x0000000702077220 */ /* 0x000fe40000410000 */
[----:B------:R-:W0:Y:S04]  /*e3e0*/  SHFL.BFLY PT, R6, R11, 0x1, 0x1f ;  /* 0x0c201f000b067f89 */ /* 0x000e2800000e0000 */
[----:B------:R-:W-:Y:S01]  /*e3f0*/  MUFU.EX2 R7, R7 ;  /* 0x0000000700077308 */ /* 0x000fe20000000800 */
[----:B0-----:R-:W-:-:S05]  /*e400*/  FMNMX.FTZ R6, R11, R6, !PT ;  /* 0x000000060b067209 */ /* 0x001fca0007810000 */
[----:B------:R-:W-:Y:S01]  /*e410*/  FADD.FTZ R3, -R6, R15 ;  /* 0x0000000f06037221 */ /* 0x000fe20000010100 */
[----:B------:R-:W-:-:S03]  /*e420*/  FFMA.FTZ R15, R2, R0, -8 ;  /* 0xc1000000020f7423 */ /* 0x000fc60000010000 */
[C---:B------:R-:W-:Y:S01]  /*e430*/  FMUL.FTZ R3, R2.reuse, R3 ;  /* 0x0000000302037220 */ /* 0x040fe20000410000 */
        /* <DEDUP_REMOVED lines=39> */
[----:B------:R-:W-:Y:S01]  /*e6b0*/  FFMA.FTZ R51, R2, R51, -R81 ;  /* 0x0000003302337223 */ /* 0x000fe20000010851 */
[----:B------:R-:W-:-:S02]  /*e6c0*/  WARPGROUP.DEPBAR.LE gsb0, 0x0 ;  /* 0x00008000000079c5 */ /* 0x000fc40000010000 */
[----:B------:R-:W2:Y:S01]  /*e6d0*/  MUFU.EX2 R11, R11 ;  /* 0x0000000b000b7308 */ /* 0x000ea20000000800 */
[----:B0-----:R-:W-:-:S01]  /*e6e0*/  FFMA.FTZ R8, R7, R8, R10 ;  /* 0x0000000807087223 */ /* 0x001fc2000001000a */
[----:B------:R-:W-:Y:S01]  /*e6f0*/  WARPGROUP.ARRIVE ;  /* 0x00000000000079c5 */ /* 0x000fe20000000000 */
[----:B------:R-:W-:-:S01]  /*e700*/  FFMA.FTZ R48, R2, R52, -R15 ;  /* 0x0000003402307223 */ /* 0x000fc2000001080f */
[C-C-:B------:R-:W-:Y:S01]  /*e710*/  FFMA.FTZ R54, R2.reuse, R54, -R81.reuse ;  /* 0x0000003602367223 */ /* 0x140fe20000010851 */
[----:B------:R-:W-:-:S01]  /*e720*/  FFMA.FTZ R55, R2, R55, -R81 ;  /* 0x0000003702377223 */ /* 0x000fc20000010851 */
[C---:B------:R-:W-:Y:S01]  /*e730*/  FFMA.FTZ R52, R2.reuse, R56, -R15 ;  /* 0x0000003802347223 */ /* 0x040fe2000001080f */
[----:B------:R-:W-:-:S01]  /*e740*/  FFMA.FTZ R58, R2, R58, -R81 ;  /* 0x0000003a023a7223 */ /* 0x000fc20000010851 */
[----:B------:R-:W0:Y:S01]  /*e750*/  MUFU.EX2 R27, R27 ;  /* 0x0000001b001b7308 */ /* 0x000e220000000800 */
[----:B-1----:R-:W-:-:S01]  /*e760*/  FFMA.FTZ R12, R3, R12, R26 ;  /* 0x0000000c030c7223 */ /* 0x002fc2000001001a */
[----:B------:R-:W-:Y:S01]  /*e770*/  QGMMA.64x96x32.F32.E4M3.E4M3 R88, R144, gdesc[UR4], R88, gsb0 ;  /* 0x0160000490587df3 */ /* 0x000fe20008000858 */
[----:B------:R-:W-:-:S01]  /*e780*/  FFMA.FTZ R59, R2, R59, -R81 ;  /* 0x0000003b023b7223 */ /* 0x000fc20000010851 */
[C---:B------:R-:W-:Y:S01]  /*e790*/  FFMA.FTZ R56, R2.reuse, R60, -R15 ;  /* 0x0000003c02387223 */ /* 0x040fe2000001080f */
[----:B------:R-:W-:-:S01]  /*e7a0*/  FFMA.FTZ R62, R2, R62, -R81 ;  /* 0x0000003e023e7223 */ /* 0x000fc20000010851 */
[C---:B------:R-:W-:Y:S01]  /*e7b0*/  FFMA.FTZ R63, R2.reuse, R63, -R81 ;  /* 0x0000003f023f7223 */ /* 0x040fe20000010851 */
[----:B------:R-:W-:-:S01]  /*e7c0*/  FFMA.FTZ R60, R2, R64, -R15 ;  /* 0x00000040023c7223 */ /* 0x000fc2000001080f */
[----:B------:R-:W1:Y:S01]  /*e7d0*/  MUFU.EX2 R24, R24 ;  /* 0x0000001800187308 */ /* 0x000e620000000800 */
[----:B--2---:R-:W-:-:S01]  /*e7e0*/  FADD.FTZ R8, R11, R8 ;  /* 0x000000080b087221 */ /* 0x004fc20000010000 */
[C-C-:B------:R-:W-:Y:S01]  /*e7f0*/  FFMA.FTZ R66, R2.reuse, R66, -R81.reuse ;  /* 0x0000004202427223 */ /* 0x140fe20000010851 */
[----:B------:R-:W-:-:S01]  /*e800*/  FFMA.FTZ R67, R2, R67, -R81 ;  /* 0x0000004302437223 */ /* 0x000fc20000010851 */
[C---:B------:R-:W-:Y:S01]  /*e810*/  FFMA.FTZ R64, R2.reuse, R68, -R15 ;  /* 0x0000004402407223 */ /* 0x040fe2000001080f */
[----:B------:R-:W-:-:S01]  /*e820*/  FFMA.FTZ R70, R2, R70, -R81 ;  /* 0x0000004602467223 */ /* 0x000fc20000010851 */
[C---:B------:R-:W-:Y:S01]  /*e830*/  FFMA.FTZ R71, R2.reuse, R71, -R81 ;  /* 0x0000004702477223 */ /* 0x040fe20000010851 */
[----:B------:R-:W-:-:S01]  /*e840*/  FFMA.FTZ R68, R2, R72, -R15 ;  /* 0x0000004802447223 */ /* 0x000fc2000001080f */
[----:B------:R-:W2:Y:S01]  /*e850*/  MUFU.EX2 R30, R30 ;  /* 0x0000001e001e7308 */ /* 0x000ea20000000800 */
[----:B0-----:R-:W-:-:S01]  /*e860*/  FADD.FTZ R12, R27, R12 ;  /* 0x0000000c1b0c7221 */ /* 0x001fc20000010000 */
[C-C-:B------:R-:W-:Y:S01]  /*e870*/  FFMA.FTZ R74, R2.reuse, R74, -R81.reuse ;  /* 0x0000004a024a7223 */ /* 0x140fe20000010851 */
[----:B------:R-:W-:-:S01]  /*e880*/  FFMA.FTZ R75, R2, R75, -R81 ;  /* 0x0000004b024b7223 */ /* 0x000fc20000010851 */
[C---:B------:R-:W-:Y:S01]  /*e890*/  FFMA.FTZ R72, R2.reuse, R76, -R15 ;  /* 0x0000004c02487223 */ /* 0x040fe2000001080f */
[----:B------:R-:W-:-:S01]  /*e8a0*/  FFMA.FTZ R78, R2, R78, -R81 ;  /* 0x0000004e024e7223 */ /* 0x000fc20000010851 */
[C---:B------:R-:W-:Y:S01]  /*e8b0*/  FFMA.FTZ R79, R2.reuse, R79, -R81 ;  /* 0x0000004f024f7223 */ /* 0x040fe20000010851 */
[----:B------:R-:W-:-:S01]  /*e8c0*/  FFMA.FTZ R76, R2, R80, -R15 ;  /* 0x00000050024c7223 */ /* 0x000fc2000001080f */
[----:B------:R-:W0:Y:S01]  /*e8d0*/  MUFU.EX2 R25, R25 ;  /* 0x0000001900197308 */ /* 0x000e220000000800 */
[----:B-1----:R-:W-:-:S01]  /*e8e0*/  FADD.FTZ R8, R24, R8 ;  /* 0x0000000818087221 */ /* 0x002fc20000010000 */
[C-C-:B------:R-:W-:Y:S01]  /*e8f0*/  FFMA.FTZ R82, R2.reuse, R82, -R81.reuse ;  /* 0x0000005202527223 */ /* 0x140fe20000010851 */
[----:B------:R-:W-:-:S01]  /*e900*/  FFMA.FTZ R83, R2, R83, -R81 ;  /* 0x0000005302537223 */ /* 0x000fc20000010851 */
[C---:B------:R-:W-:Y:S01]  /*e910*/  FFMA.FTZ R80, R2.reuse, R84, -R15 ;  /* 0x0000005402507223 */ /* 0x040fe2000001080f */
        /* <DEDUP_REMOVED lines=123> */
.L_x_9210:
[----:B------:R-:W2:Y:S01]  /*f0d0*/  LDL R9, [R1+0x24] ;  /* 0x0000240001097983 */ /* 0x000ea20000100800 */
[----:B------:R-:W-:-:S05]  /*f0e0*/  VIADD R14, R14, 0x19c60 ;  /* 0x00019c600e0e7836 */ /* 0x000fca0000000000 */
[----:B--2---:R-:W-:Y:S02]  /*f0f0*/  PRMT R14, R9, 0x654, R14 ;  /* 0x00000654090e7816 */ /* 0x004fe4000000000e */
[----:B------:R-:W2:Y:S01]  /*f100*/  LDL R9, [R1+0x1c] ;  /* 0x00001c0001097983 */ /* 0x000ea20000100800 */
        /* <DEDUP_REMOVED lines=101> */
[C---:B--2---:R-:W-:Y:S01]  /*f760*/  ISETP.GT.AND P1, PT, R13.reuse, R9, PT ;  /* 0x000000090d00720c */ /* 0x044fe20003f24270 */
[----:B------:R-:W-:-:S12]  /*f770*/  VIADD R13, R13, 0xffffffff ;  /* 0xffffffff0d0d7836 */ /* 0x000fd80000000000 */
[----:B0-----:R-:W-:Y:S05]  /*f780*/  @P1 BRA `(.L_x_9211) ;  /* 0xffffffe0007c1947 */ /* 0x001fea000383ffff */
.L_x_9199:
[----:B------:R-:W-:Y:S05]  /*f790*/  BSYNC B0 ;  /* 0x0000000000007941 */ /* 0x000fea0003800000 */
.L_x_9198:
[----:B------:R-:W-:Y:S06]  /*f7a0*/  BAR.ARV 0x8, 0x200 ;  /* 0x0208000000007b1d */ /* 0x000fec0000002000 */
[----:B------:R-:W-:Y:S05]  /*f7b0*/  @!P0 BRA `(.L_x_9212) ;  /* 0x0000000000048947 */ /* 0x000fea0003800000 */
[----:B------:R-:W-:Y:S01]  /*f7c0*/  BPT.TRAP 0x1 ;  /* 0x000000040000795c */ /* 0x000fe20000300000 */
.L_x_9212:
[----:B------:R-:W-:Y:S01]  /*f7d0*/  IMAD R7, R154, 0x8, R16 ;  /* 0x000000089a077824 */ /* 0x000fe200078e0210 */
[----:B------:R-:W-:-:S04]  /*f7e0*/  SHF.L.U32 R4, R156, 0x1f, RZ ;  /* 0x0000001f9c047819 */ /* 0x000fc800000006ff */
[----:B------:R0:W1:Y:S01]  /*f7f0*/  SYNCS.PHASECHK.TRANS64.TRYWAIT P1, [R7+URZ+0x19c50], R4 ;  /* 0x019c5004070075a7 */ /* 0x000062000802017f */
[----:B------:R-:W-:Y:S05]  /*f800*/  @!P0 BRA `(.L_x_9213) ;  /* 0x0000000000048947 */ /* 0x000fea0003800000 */
[----:B------:R-:W-:Y:S01]  /*f810*/  BPT.TRAP 0x1 ;  /* 0x000000040000795c */ /* 0x000fe20000300000 */
.L_x_9213:
[----:B------:R-:W-:Y:S04]  /*f820*/  BSSY B0, `(.L_x_9214) ;  /* 0x0000004000007945 */ /* 0x000fe80003800000 */
[----:B-1----:R-:W-:Y:S05]  /*f830*/  @P1 BRA `(.L_x_9215) ;  /* 0x0000000000081947 */ /* 0x002fea0003800000 */
[----:B------:R-:W1:Y:S02]  /*f840*/  SYNCS.PHASECHK.TRANS64.TRYWAIT P1, [R7+URZ+0x19c50], R4 ;  /* 0x019c5004070075a7 */ /* 0x000e64000802017f */
[----:B-1----:R-:W-:Y:S05]  /*f850*/  @!P1 BRA `(.L_x_9216) ;  /* 0x000000b4007c9947 */ /* 0x002fea0003800000 */
.L_x_9215:
[----:B------:R-:W-:Y:S05]  /*f860*/  BSYNC B0 ;  /* 0x0000000000007941 */ /* 0x000fea0003800000 */
.L_x_9214:
[----:B------:R-:W2:Y:S04]  /*f870*/  LDL R3, [R1+0x48] ;  /* 0x0000480001037983 */ /* 0x000ea80000100800 */
[----:B------:R-:W3:Y:S04]  /*f880*/  LDL R13, [R1+0x2c] ;  /* 0x00002c00010d7983 */ /* 0x000ee80000100800 */
[----:B------:R-:W4:Y:S01]  /*f890*/  LDL R9, [R1+0x18] ;  /* 0x0000180001097983 */ /* 0x000f220000100800 */
[----:B------:R-:W-:Y:S01]  /*f8a0*/  VIADD R16, R16, 0x3000 ;  /* 0x0000300010107836 */ /* 0x000fe20000000000 */
[----:B------:R-:W-:Y:S01]  /*f8b0*/  ULDC.64 UR4, c[0x0][0x9a0] ;  /* 0x0002680000047ab9 */ /* 0x000fe20000000a00 */
[----:B------:R-:W-:Y:S01]  /*f8c0*/  WARPGROUP.ARRIVE ;  /* 0x00000000000079c5 */ /* 0x000fe20000000000 */
[----:B------:R-:W-:-:S02]  /*f8d0*/  ISETP.NE.U32.AND P1, PT, RZ, UR4, PT ;  /* 0x00000004ff007c0c */ /* 0x000fc4000bf25070 */
[----:B------:R-:W-:Y:S02]  /*f8e0*/  SHF.R.U32.HI R16, RZ, 0x4, R16 ;  /* 0x00000004ff107819 */ /* 0x000fe40000011610 */
[----:B------:R-:W-:Y:S02]  /*f8f0*/  ISETP.NE.AND.EX P1, PT, RZ, UR5, PT, P1 ;  /* 0x00000005ff007c0c */ /* 0x000fe4000bf25310 */
[----:B------:R-:W-:-:S04]  /*f900*/  LOP3.LUT R16, R16, 0x3fff, RZ, 0xc0, !PT ;  /* 0x00003fff10107812 */ /* 0x000fc800078ec0ff */
[----:B------:R-:W-:-:S05]  /*f910*/  LOP3.LUT R5, R16, 0x10000, RZ, 0xfc, !PT ;  /* 0x0001000010057812 */ /* 0x000fca00078efcff */
[----:B01----:R-:W-:Y:S02]  /*f920*/  IMAD R4, R154, 0x300, R5 ;  /* 0x000003009a047824 */ /* 0x003fe400078e0205 */
[----:B------:R-:W-:Y:S01]  /*f930*/  IMAD.MOV.U32 R5, RZ, RZ, 0x40000040 ;  /* 0x40000040ff057424 */ /* 0x000fe200078e00ff */
[----:B------:R-:W2:Y:S02]  /*f940*/  @P1 LDC.64 R14, c[0x0][0x9c8] ;  /* 0x00027200ff0e1b82 */ /* 0x000ea40000000a00 */
[----:B------:R-:W-:Y:S02]  /*f950*/  R2UR UR6, R4 ;  /* 0x00000000040672ca */ /* 0x000fe400000e0000 */
[----:B------:R-:W-:-:S04]  /*f960*/  R2UR UR7, R5 ;  /* 0x00000000050772ca */ /* 0x000fc800000e0000 */
[----:B------:R-:W4:Y:S09]  /*f970*/  @P1 LDC.64 R10, c[0x0][0x9d0] ;  /* 0x00027400ff0a1b82 */ /* 0x000f320000000a00 */
[----:B------:R-:W-:Y:S03]  /*f980*/  QGMMA.64x96x32.F32.E4M3.E4M3 R88, R148, gdesc[UR4], R88, gsb0 ;  /* 0x0160000494587df3 */ /* 0x000fe60008000858 */
[----:B------:R-:W-:-:S02]  /*f990*/  WARPGROUP.DEPBAR.LE gsb0, 0x0 ;  /* 0x00008000000079c5 */ /* 0x000fc40000010000 */
[----:B------:R-:W-:Y:S01]  /*f9a0*/  WARPGROUP.ARRIVE ;  /* 0x00000000000079c5 */ /* 0x000fe20000000000 */
        /* <DEDUP_REMOVED lines=10> */
[----:B------:R-:W-:Y:S02]  /*fa50*/  IMAD.MOV.U32 R5, RZ, RZ, 0x40000040 ;  /* 0x40000040ff057424 */ /* 0x000fe400078e00ff */
[----:B------:R-:W-:Y:S01]  /*fa60*/  IMAD.MOV.U32 R20, RZ, RZ, -0x800000 ;  /* 0xff800000ff147424 */ /* 0x000fe200078e00ff */
[----:B------:R-:W1:Y:S04]  /*fa70*/  SHFL.BFLY PT, R3, R8, 0x2, 0x1f ;  /* 0x0c401f0008037f89 */ /* 0x000e6800000e0000 */
[----:B------:R-:W3:Y:S01]  /*fa80*/  SHFL.BFLY PT, R13, R12, 0x2, 0x1f ;  /* 0x0c401f000c0d7f89 */ /* 0x000ee200000e0000 */
[----:B0-----:R-:W-:Y:S02]  /*fa90*/  VIADD R10, R4, 0x2 ;  /* 0x00000002040a7836 */ /* 0x001fe40000000000 */
[----:B------:R-:W-:-:S03]  /*faa0*/  IMAD.MOV.U32 R11, RZ, RZ, 0x40000040 ;  /* 0x40000040ff0b7424 */ /* 0x000fc600078e00ff */
[----:B------:R-:W-:Y:S01]  /*fab0*/  R2UR UR6, R10 ;  /* 0x000000000a0672ca */ /* 0x000fe200000e0000 */
[C---:B------:R-:W-:Y:S01]  /*fac0*/  VIADD R10, R4.reuse, 0x4 ;  /* 0x00000004040a7836 */ /* 0x040fe20000000000 */
[----:B------:R-:W-:Y:S01]  /*fad0*/  R2UR UR7, R11 ;  /* 0x000000000b0772ca */ /* 0x000fe200000e0000 */
[----:B------:R-:W-:Y:S02]  /*fae0*/  IMAD.MOV.U32 R11, RZ, RZ, 0x40000040 ;  /* 0x40000040ff0b7424 */ /* 0x000fe400078e00ff */
[----:B------:R-:W-:Y:S02]  /*faf0*/  VIADD R4, R4, 0x6 ;  /* 0x0000000604047836 */ /* 0x000fe40000000000 */
[----:B-1----:R-:W-:-:S08]  /*fb00*/  FADD.FTZ R3, R3, R8 ;  /* 0x0000000803037221 */ /* 0x002fd00000010000 */
[----:B------:R-:W-:Y:S01]  /*fb10*/  QGMMA.64x96x32.F32.E4M3.E4M3 R88, R136, gdesc[UR4], R88, gsb0 ;  /* 0x0160000488587df3 */ /* 0x000fe20008000858 */
[----:B------:R-:W-:Y:S01]  /*fb20*/  R2UR UR6, R10 ;  /* 0x000000000a0672ca */ /* 0x000fe200000e0000 */
[----:B---3--:R-:W-:Y:S01]  /*fb30*/  FADD.FTZ R13, R13, R12 ;  /* 0x0000000c0d0d7221 */ /* 0x008fe20000010000 */
[----:B------:R-:W-:-:S04]  /*fb40*/  R2UR UR7, R11 ;  /* 0x000000000b0772ca */ /* 0x000fc800000e0000 */
[----:B------:R-:W0:Y:S02]  /*fb50*/  SHFL.BFLY PT, R10, R13, 0x1, 0x1f ;  /* 0x0c201f000d0a7f89 */ /* 0x000e2400000e0000 */
[----:B0-----:R-:W-:-:S01]  /*fb60*/  FADD.FTZ R12, R13, R10 ;  /* 0x0000000a0d0c7221 */ /* 0x001fc20000010000 */
[----:B------:R-:W-:-:S03]  /*fb70*/  IMAD.MOV.U32 R10, RZ, RZ, RZ ;  /* 0x000000ffff0a7224 */ /* 0x000fc600078e00ff */
[----:B------:R-:W-:-:S05]  /*fb80*/  FMUL.FTZ R16, R12, 0.00390625 ;  /* 0x3b8000000c107820 */ /* 0x000fca0000410000 */
[----:B------:R-:W-:-:S13]  /*fb90*/  FSETP.NE.FTZ.AND P3, PT, R16, RZ, PT ;  /* 0x000000ff1000720b */ /* 0x000fda0003f75000 */
[----:B------:R-:W0:Y:S02]  /*fba0*/  @P3 MUFU.LG2 R11, R16 ;  /* 0x00000010000b3308 */ /* 0x000e240000000c00 */
[----:B0-----:R-:W-:Y:S01]  /*fbb0*/  @P3 FMUL.FTZ R11, R11, 0.69314718246459960938 ;  /* 0x3f3172180b0b3820 */ /* 0x001fe20000410000 */
[----:B------:R-:W-:Y:S02]  /*fbc0*/  WARPGROUP.DEPBAR.LE gsb0, 0x0 ;  /* 0x00008000000079c5 */ /* 0x000fe40000010000 */
[----:B------:R-:W-:-:S06]  /*fbd0*/  WARPGROUP.ARRIVE ;  /* 0x00000000000079c5 */ /* 0x000fcc0000000000 */
[----:B------:R-:W-:Y:S01]  /*fbe0*/  QGMMA.64x96x32.F32.E4M3.E4M3 R88, R140, gdesc[UR4], R88, gsb0 ;  /* 0x016000048c587df3 */ /* 0x000fe20008000858 */
[----:B------:R-:W-:Y:S02]  /*fbf0*/  R2UR UR6, R4 ;  /* 0x00000000040672ca */ /* 0x000fe400000e0000 */
[----:B------:R-:W-:Y:S01]  /*fc00*/  R2UR UR7, R5 ;  /* 0x00000000050772ca */ /* 0x000fe200000e0000 */
[----:B------:R-:W0:Y:S02]  /*fc10*/  SHFL.BFLY PT, R4, R3, 0x1, 0x1f ;  /* 0x0c201f0003047f89 */ /* 0x000e2400000e0000 */
[----:B0-----:R-:W-:-:S01]  /*fc20*/  FADD.FTZ R14, R3, R4 ;  /* 0x00000004030e7221 */ /* 0x001fc20000010000 */
[----:B------:R-:W-:Y:S02]  /*fc30*/  IMAD.MOV.U32 R4, RZ, RZ, RZ ;  /* 0x000000ffff047224 */ /* 0x000fe400078e00ff */
[----:B------:R-:W-:Y:S02]  /*fc40*/  IMAD.MOV.U32 R3, RZ, RZ, -0x800000 ;  /* 0xff800000ff037424 */ /* 0x000fe400078e00ff */
[C---:B------:R-:W-:Y:S01]  /*fc50*/  FMUL.FTZ R15, R14.reuse, 0.00390625 ;  /* 0x3b8000000e0f7820 */ /* 0x040fe20000410000 */
[----:B------:R-:W-:-:S04]  /*fc60*/  FSETP.NE.FTZ.AND P1, PT, R14, RZ, PT ;  /* 0x000000ff0e00720b */ /* 0x000fc80003f35000 */
[----:B------:R-:W-:-:S09]  /*fc70*/  FSETP.NE.FTZ.AND P2, PT, R15, RZ, PT ;  /* 0x000000ff0f00720b */ /* 0x000fd20003f55000 */
[----:B------:R-:W-:Y:S01]  /*fc80*/  @P1 MUFU.RCP R4, R14 ;  /* 0x0000000e00041308 */ /* 0x000fe20000001000 */
[----:B------:R-:W-:-:S03]  /*fc90*/  FSETP.NE.FTZ.AND P1, PT, R12, RZ, PT ;  /* 0x000000ff0c00720b */ /* 0x000fc60003f35000 */
[C---:B------:R-:W-:Y:S01]  /*fca0*/  @P2 FMUL.FTZ R5, R2.reuse, 0.69314718246459960938 ;  /* 0x3f31721802052820 */ /* 0x040fe20000410000 */
[----:B------:R-:W-:-:S03]  /*fcb0*/  @P3 FMUL.FTZ R2, R2, 0.69314718246459960938 ;  /* 0x3f31721802023820 */ /* 0x000fc60000410000 */
[----:B------:R-:W0:Y:S01]  /*fcc0*/  @P2 MUFU.LG2 R8, R15 ;  /* 0x0000000f00082308 */ /* 0x000e220000000c00 */
[----:B------:R-:W-:-:S07]  /*fcd0*/  @P3 FFMA.FTZ R20, R2, R6, R11 ;  /* 0x0000000602143223 */ /* 0x000fce000001000b */
[----:B------:R-:W1:Y:S01]  /*fce0*/  @P1 MUFU.RCP R10, R12 ;  /* 0x0000000c000a1308 */ /* 0x000e620000001000 */
[----:B0-----:R-:W-:-:S04]  /*fcf0*/  @P2 FMUL.FTZ R8, R8, 0.69314718246459960938 ;  /* 0x3f31721808082820 */ /* 0x001fc80000410000 */
[----:B------:R-:W-:Y:S01]  /*fd00*/  @P2 FFMA.FTZ R3, R5, R0, R8 ;  /* 0x0000000005032223 */ /* 0x000fe20000010008 */
[----:B------:R-:W-:Y:S02]  /*fd10*/  WARPGROUP.DEPBAR.LE gsb0, 0x0 ;  /* 0x00008000000079c5 */ /* 0x000fe40000010000 */
[----:B------:R-:W-:-:S06]  /*fd20*/  WARPGROUP.ARRIVE ;  /* 0x00000000000079c5 */ /* 0x000fcc0000000000 */
[----:B------:R-:W-:Y:S01]  /*fd30*/  QGMMA.64x96x32.F32.E4M3.E4M3 R88, R144, gdesc[UR4], R88, gsb0 ;  /* 0x0160000490587df3 */ /* 0x000fe20008000858 */
[-C--:B--2---:R-:W-:Y:S01]  /*fd40*/  FMUL.FTZ R34, R4, R9.reuse ;  /* 0x0000000904227220 */ /* 0x084fe20000410000 */
[----:B-1----:R-:W-:Y:S01]  /*fd50*/  FMUL.FTZ R2, R10, R9 ;  /* 0x000000090a027220 */ /* 0x002fe20000410000 */
[----:B------:R-:W-:Y:S02]  /*fd60*/  WARPGROUP.DEPBAR.LE gsb0, 0x0 ;  /* 0x00008000000079c5 */ /* 0x000fe40000010000 */
[----:B------:R-:W-:Y:S05]  /*fd70*/  @!P0 BRA `(.L_x_9217) ;  /* 0x0000000000048947 */ /* 0x000fea0003800000 */
[----:B------:R-:W-:Y:S01]  /*fd80*/  BPT.TRAP 0x1 ;  /* 0x000000040000795c */ /* 0x000fe20000300000 */
.L_x_9217:
[----:B------:R-:W2:Y:S01]  /*fd90*/  LDL.LU R0, [R1+0x24] ;  /* 0x0000240001007983 */ /* 0x000ea20000300800 */
[----:B------:R-:W-:Y:S02]  /*fda0*/  VIADD R7, R7, 0x19c60 ;  /* 0x00019c6007077836 */ /* 0x000fe40000000000 */
[-C--:B------:R-:W-:Y:S01]  /*fdb0*/  FMUL.FTZ R14, R88, R34.reuse ;  /* 0x00000022580e7220 */ /* 0x080fe20000410000 */
[----:B------:R-:W-:Y:S01]  /*fdc0*/  FMUL.FTZ R12, R93, R34 ;  /* 0x000000225d0c7220 */ /* 0x000fe20000410000 */
[----:B------:R-:W3:Y:S01]  /*fdd0*/  LDL.LU R16, [R1+0x44] ;  /* 0x0000440001107983 */ /* 0x000ee20000300800 */
[----:B------:R-:W-:-:S05]  /*fde0*/  VIADD R154, R154, 0x1 ;  /* 0x000000019a9a7836 */ /* 0x000fca0000000000 */
[----:B------:R-:W-:Y:S01]  /*fdf0*/  ISETP.NE.AND P1, PT, R154, 0x2, PT ;  /* 0x000000029a00780c */ /* 0x000fe20003f25270 */
[----:B------:R-:W-:-:S03]  /*fe00*/  FMUL.FTZ R9, R96, R34 ;  /* 0x0000002260097220 */ /* 0x000fc60000410000 */
        /* <DEDUP_REMOVED lines=46> */
[----:B--2---:R-:W-:Y:S01]  /*100f0*/  PRMT R4, R0, 0x654, R7 ;  /* 0x0000065400047816 */ /* 0x004fe20000000007 */
[----:B---3--:R-:W-:-:S03]  /*10100*/  VIADD R16, R16, 0x1 ;  /* 0x0000000110107836 */ /* 0x008fc60000000000 */
[----:B------:R0:W-:Y:S02]  /*10110*/  SYNCS.ARRIVE.TRANS64.RED.A1T0 RZ, [R4+URZ], RZ ;  /* 0x000000ff04ff79a7 */ /* 0x0001e4000810043f */
[----:B------:R0:W-:Y:S01]  /*10120*/  STL [R1+0x44], R16 ;  /* 0x0000441001007387 */ /* 0x0001e20000100800 */
[-C--:B------:R-:W-:Y:S01]  /*10130*/  FMUL.FTZ R0, R101, R34.reuse ;  /* 0x0000002265007220 */ /* 0x080fe20000410000 */
[-C--:B------:R-:W-:Y:S01]  /*10140*/  FMUL.FTZ R7, R109, R34.reuse ;  /* 0x000000226d077220 */ /* 0x080fe20000410000 */
[----:B------:R-:W-:-:S07]  /*10150*/  FMUL.FTZ R34, R129, R34 ;  /* 0x0000002281227220 */ /* 0x000fce0000410000 */
.L_x_9165:
[----:B------:R-:W2:Y:S01]  /*10160*/  LDL R88, [R1+0x38] ;  /* 0x0000380001587983 */ /* 0x000ea20000100800 */
[----:B------:R-:W1:Y:S01]  /*10170*/  S2UR UR4, SR_CgaCtaId ;  /* 0x00000000000479c3 */ /* 0x000e620000008800 */
[----:B0-----:R-:W-:Y:S01]  /*10180*/  MOV R16, 0x400 ;  /* 0x0000040000107802 */ /* 0x001fe20000000f00 */
[----:B------:R-:W-:Y:S01]  /*10190*/  BSSY B0, `(.L_x_9218) ;  /* 0x000033b000007945 */ /* 0x000fe20003800000 */
[----:B-1----:R-:W-:-:S05]  /*101a0*/  IMAD.U32 R2, RZ, RZ, UR4 ;  /* 0x00000004ff027e24 */ /* 0x002fca000f8e00ff */
[----:B------:R0:W-:Y:S01]  /*101b0*/  STL [R1+0x24], R2 ;  /* 0x0000240201007387 */ /* 0x0001e20000100800 */
[----:B------:R-:W-:Y:S01]  /*101c0*/  LEA R16, R2, R16, 0x18 ;  /* 0x0000001002107211 */ /* 0x000fe200078ec0ff */
[----:B------:R-:W-:Y:S06]  /*101d0*/  BAR.SYNC.DEFER_BLOCKING 0x5, 0x200 ;  /* 0x0148000000007b1d */ /* 0x000fec0000010000 */
[----:B------:R0:W1:Y:S02]  /*101e0*/  LDS.128 R28, [R16+0x19cd0] ;  /* 0x019cd000101c7984 */ /* 0x0000640000000c00 */
[----:B------:R-:W-:Y:S06]  /*101f0*/  BAR.ARV 0x4, 0x200 ;  /* 0x0108000000007b1d */ /* 0x000fec0000002000 */
[----:B--2---:R-:W-:-:S13]  /*10200*/  ISETP.NE.AND P1, PT, R88, RZ, PT ;  /* 0x000000ff5800720c */ /* 0x004fda0003f25270 */
[----:B------:R-:W2:Y:S02]  /*10210*/  @!P1 LDC R88, c[0x0][0xad4] ;  /* 0x0002b500ff589b82 */ /* 0x000ea40000000800 */
[----:B--2---:R0:W-:Y:S01]  /*10220*/  @!P1 STL [R1+0x38], R88 ;  /* 0x0000385801009387 */ /* 0x0041e20000100800 */
[----:B-1----:R-:W-:Y:S05]  /*10230*/  @P0 BRA `(.L_x_9219) ;  /* 0x0000002400fc0947 */ /* 0x002fea0003800000 */
[----:B------:R-:W2:Y:S01]  /*10240*/  LDL.LU R5, [R1+0x2c] ;  /* 0x00002c0001057983 */ /* 0x000ea20000300800 */
[----:B------:R-:W-:Y:S01]  /*10250*/  ULDC.64 UR4, c[0x4][0x70] ;  /* 0x01001c0000047ab9 */ /* 0x000fe20000000a00 */
[----:B------:R-:W-:Y:S02]  /*10260*/  ULDC.64 UR6, c[0x0][0xc08] ;  /* 0x0003020000067ab9 */ /* 0x000fe40000000a00 */
[----:B------:R-:W3:Y:S04]  /*10270*/  LDL.LU R4, [R1+0x48] ;  /* 0x0000480001047983 */ /* 0x000ee80000300800 */
[----:B0-----:R-:W4:Y:S01]  /*10280*/  LDL R2, [R1+0x18] ;  /* 0x0000180001027983 */ /* 0x001f220000100800 */
[----:B------:R-:W0:Y:S01]  /*10290*/  S2R R38, SR_TID.X ;  /* 0x0000000000267919 */ /* 0x000e220000002100 */
[----:B------:R-:W-:Y:S01]  /*102a0*/  BAR.SYNC.DEFER_BLOCKING 0x1, 0x180 ;  /* 0x0046000000007b1d */ /* 0x000fe20000010000 */
[----:B--2---:R-:W-:-:S02]  /*102b0*/  IMAD.MOV.U32 R36, RZ, RZ, R5 ;  /* 0x000000ffff247224 */ /* 0x004fc400078e0005 */
[----:B---3--:R-:W-:Y:S02]  /*102c0*/  IMAD.MOV.U32 R33, RZ, RZ, R4 ;  /* 0x000000ffff217224 */ /* 0x008fe400078e0004 */
[----:B----45:R-:W-:Y:S02]  /*102d0*/  IMAD.MOV.U32 R26, RZ, RZ, R2 ;  /* 0x000000ffff1a7224 */ /* 0x030fe400078e0002 */
[----:B0-----:R-:W-:-:S05]  /*102e0*/  IMAD.SHL.U32 R2, R38, 0x4, RZ ;  /* 0x0000000426027824 */ /* 0x001fca00078e00ff */
[----:B------:R-:W-:-:S04]  /*102f0*/  LOP3.LUT R2, R2, 0xc, RZ, 0xc0, !PT ;  /* 0x0000000c02027812 */ /* 0x000fc800078ec0ff */
[----:B------:R-:W-:-:S05]  /*10300*/  IADD3 R4, P0, R2, UR4, RZ ;  /* 0x0000000402047c10 */ /* 0x000fca000ff1e0ff */
[----:B------:R-:W-:Y:S01]  /*10310*/  IMAD.X R5, RZ, RZ, UR5, P0 ;  /* 0x00000005ff057e24 */ /* 0x000fe200080e06ff */
[----:B------:R-:W-:-:S04]  /*10320*/  ULDC.64 UR4, c[0x0][0xc00] ;  /* 0x0003000000047ab9 */ /* 0x000fc80000000a00 */
[----:B------:R0:W2:Y:S01]  /*10330*/  LDG.E.CONSTANT R24, desc[UR40][R4.64] ;  /* 0x0000002804187981 */ /* 0x0000a2000c1e9900 */
[----:B------:R-:W-:Y:S01]  /*10340*/  LOP3.LUT P0, R2, R38, 0x3, RZ, 0xc0, !PT ;  /* 0x0000000326027812 */ /* 0x000fe2000780c0ff */
[----:B------:R-:W-:Y:S02]  /*10350*/  IMAD.MOV.U32 R46, RZ, RZ, R33 ;  /* 0x000000ffff2e7224 */ /* 0x000fe400078e0021 */
[----:B------:R-:W-:Y:S02]  /*10360*/  IMAD.MOV.U32 R48, RZ, RZ, R26 ;  /* 0x000000ffff307224 */ /* 0x000fe400078e001a */
[----:B------:R-:W-:Y:S01]  /*10370*/  IMAD.MOV.U32 R44, RZ, RZ, R36 ;  /* 0x000000ffff2c7224 */ /* 0x000fe200078e0024 */
[----:B------:R-:W3:Y:S01]  /*10380*/  LDL R4, [R1+0x94] ;  /* 0x0000940001047983 */ /* 0x000ee20000100800 */
[----:B------:R-:W-:Y:S01]  /*10390*/  ISETP.EQ.OR P0, PT, R2, 0x3, !P0 ;  /* 0x000000030200780c */ /* 0x000fe20004702670 */
[----:B------:R-:W-:Y:S01]  /*103a0*/  IMAD.MOV.U32 R92, RZ, RZ, R48 ;  /* 0x000000ffff5c7224 */ /* 0x000fe200078e0030 */
[----:B0-----:R-:W0:Y:S02]  /*103b0*/  S2R R5, SR_SWINHI ;  /* 0x0000000000057919 */ /* 0x001e240000002f00 */
[----:B------:R-:W-:Y:S01]  /*103c0*/  SEL R65, R98, R99, P0 ;  /* 0x0000006362417207 */ /* 0x000fe20000000000 */
[----:B------:R-:W-:Y:S01]  /*103d0*/  IMAD.MOV.U32 R96, RZ, RZ, R46 ;  /* 0x000000ffff607224 */ /* 0x000fe200078e002e */
[----:B------:R-:W-:Y:S01]  /*103e0*/  SEL R98, R99, R98, P0 ;  /* 0x0000006263627207 */ /* 0x000fe20000000000 */
[----:B------:R-:W-:Y:S01]  /*103f0*/  IMAD.MOV.U32 R97, RZ, RZ, R44 ;  /* 0x000000ffff617224 */ /* 0x000fe200078e002c */
[----:B------:R-:W4:Y:S01]  /*10400*/  LDL.LU R99, [R1+0x3c] ;  /* 0x00003c0001637983 */ /* 0x000f220000300800 */
[----:B------:R-:W-:-:S02]  /*10410*/  SEL R33, R14, R37, P0 ;  /* 0x000000250e217207 */ /* 0x000fc40000000000 */
[----:B------:R-:W-:Y:S01]  /*10420*/  SEL R26, R37, R14, P0 ;  /* 0x0000000e251a7207 */ /* 0x000fe20000000000 */
[----:B------:R-:W4:Y:S01]  /*10430*/  LDL.LU R89, [R1+0x40] ;  /* 0x0000400001597983 */ /* 0x000f220000300800 */
[----:B------:R-:W-:Y:S02]  /*10440*/  SEL R55, R124, R13, P0 ;  /* 0x0000000d7c377207 */ /* 0x000fe40000000000 */
[----:B------:R-:W-:Y:S01]  /*10450*/  SEL R39, R35, R12, P0 ;  /* 0x0000000c23277207 */ /* 0x000fe20000000000 */
[----:B------:R-:W4:Y:S01]  /*10460*/  LDL R93, [R1+0x4c] ;  /* 0x00004c00015d7983 */ /* 0x000f220000100800 */
        /* <DEDUP_REMOVED lines=9> */
[----:B------:R-:W-:Y:S02]  /*10500*/  MOV R36, R16 ;  /* 0x0000001000247202 */ /* 0x000fe40000000f00 */
[----:B0-----:R-:W-:Y:S02]  /*10510*/  MOV R37, R5 ;  /* 0x0000000500257202 */ /* 0x001fe40000000f00 */
        /* <DEDUP_REMOVED lines=11> */
[----:B------:R-:W4:Y:S01]  /*105d0*/  LDL R91, [R1+0x54] ;  /* 0x00005400015b7983 */ /* 0x000f220000100800 */
        /* <DEDUP_REMOVED lines=23> */
[----:B---3--:R-:W-:-:S03]  /*10750*/  IMAD.WIDE R12, R4, 0x2, R36 ;  /* 0x00000002040c7825 */ /* 0x008fc600078e0224 */
[C---:B------:R-:W-:Y:S02]  /*10760*/  IADD3 R21, P5, R12.reuse, 0x20, RZ ;  /* 0x000000200c157810 */ /* 0x040fe40007fbe0ff */
[C---:B------:R-:W-:Y:S02]  /*10770*/  IADD3 R87, P2, R12.reuse, 0x6000, RZ ;  /* 0x000060000c577810 */ /* 0x040fe40007f5e0ff */
[----:B------:R-:W-:Y:S02]  /*10780*/  LOP3.LUT R0, R21, 0x180, RZ, 0xc0, !PT ;  /* 0x0000018015007812 */ /* 0x000fe400078ec0ff */
[----:B------:R-:W-:Y:S02]  /*10790*/  IADD3 R28, P1, R12, 0x6020, RZ ;  /* 0x000060200c1c7810 */ /* 0x000fe40007f3e0ff */
[----:B------:R-:W-:Y:S02]  /*107a0*/  SHF.R.U64 R0, R0, 0x3, RZ ;  /* 0x0000000300007819 */ /* 0x000fe400000012ff */
[----:B------:R-:W-:-:S02]  /*107b0*/  LOP3.LUT R4, R87, 0x180, RZ, 0xc0, !PT ;  /* 0x0000018057047812 */ /* 0x000fc400078ec0ff */
[----:B------:R-:W-:Y:S02]  /*107c0*/  LOP3.LUT R14, R0, R21, RZ, 0x3c, !PT ;  /* 0x00000015000e7212 */ /* 0x000fe400078e3cff */
[----:B------:R-:W-:Y:S02]  /*107d0*/  IADD3 R35, P4, R12, 0x3000, RZ ;  /* 0x000030000c237810 */ /* 0x000fe40007f9e0ff */
[----:B------:R-:W-:Y:S02]  /*107e0*/  LOP3.LUT R21, R28, 0x180, RZ, 0xc0, !PT ;  /* 0x000001801c157812 */ /* 0x000fe400078ec0ff */
[----:B------:R-:W-:Y:S02]  /*107f0*/  SHF.R.U64 R4, R4, 0x3, RZ ;  /* 0x0000000304047819 */ /* 0x000fe400000012ff */
[C---:B------:R-:W-:Y:S01]  /*10800*/  LOP3.LUT R5, R12.reuse, 0x180, RZ, 0xc0, !PT ;  /* 0x000001800c057812 */ /* 0x040fe200078ec0ff */
[----:B------:R-:W-:Y:S01]  /*10810*/  IMAD.X R7, RZ, RZ, R13, P2 ;  /* 0x000000ffff077224 */ /* 0x000fe200010e060d */
[----:B------:R-:W-:-:S02]  /*10820*/  IADD3 R85, P3, R12, 0x3020, RZ ;  /* 0x000030200c557810 */ /* 0x000fc40007f7e0ff */
[----:B------:R-:W-:Y:S02]  /*10830*/  LOP3.LUT R0, R35, 0x180, RZ, 0xc0, !PT ;  /* 0x0000018023007812 */ /* 0x000fe400078ec0ff */
[----:B------:R-:W-:Y:S02]  /*10840*/  SHF.R.U64 R21, R21, 0x3, RZ ;  /* 0x0000000315157819 */ /* 0x000fe400000012ff */
[----:B------:R-:W-:Y:S02]  /*10850*/  LOP3.LUT R6, R4, R87, RZ, 0x3c, !PT ;  /* 0x0000005704067212 */ /* 0x000fe400078e3cff */
[----:B------:R-:W-:Y:S02]  /*10860*/  SHF.R.U64 R5, R5, 0x3, RZ ;  /* 0x0000000305057819 */ /* 0x000fe400000012ff */
[----:B------:R-:W-:Y:S02]  /*10870*/  LOP3.LUT R2, R85, 0x180, RZ, 0xc0, !PT ;  /* 0x0000018055027812 */ /* 0x000fe400078ec0ff */
[----:B------:R-:W-:-:S02]  /*10880*/  SHF.R.U64 R0, R0, 0x3, RZ ;  /* 0x0000000300007819 */ /* 0x000fc400000012ff */
[----:B------:R-:W-:Y:S02]  /*10890*/  LOP3.LUT R4, R21, R28, RZ, 0x3c, !PT ;  /* 0x0000001c15047212 */ /* 0x000fe400078e3cff */
[----:B------:R-:W-:Y:S02]  /*108a0*/  MOV R21, R6 ;  /* 0x0000000600157202 */ /* 0x000fe40000000f00 */
[----:B------:R-:W-:Y:S01]  /*108b0*/  LOP3.LUT R12, R5, R12, RZ, 0x3c, !PT ;  /* 0x0000000c050c7212 */ /* 0x000fe200078e3cff */
[----:B--2---:R0:W-:Y:S01]  /*108c0*/  SHFL.IDX PT, R6, R51, R24, 0x1c1f ;  /* 0x001c1f1833067589 */ /* 0x0041e200000e0000 */
[----:B------:R-:W-:Y:S01]  /*108d0*/  SHF.R.U64 R2, R2, 0x3, RZ ;  /* 0x0000000302027819 */ /* 0x000fe200000012ff */
[--C-:B------:R-:W-:Y:S01]  /*108e0*/  IMAD.X R11, RZ, RZ, R13.reuse, P4 ;  /* 0x000000ffff0b7224 */ /* 0x100fe200020e060d */
[----:B------:R-:W-:Y:S01]  /*108f0*/  LOP3.LUT R10, R0, R35, RZ, 0x3c, !PT ;  /* 0x00000023000a7212 */ /* 0x000fe200078e3cff */
[--C-:B------:R-:W-:Y:S01]  /*10900*/  IMAD.X R5, RZ, RZ, R13.reuse, P1 ;  /* 0x000000ffff057224 */ /* 0x100fe200008e060d */
[----:B------:R-:W-:Y:S01]  /*10910*/  LOP3.LUT R8, R2, R85, RZ, 0x3c, !PT ;  /* 0x0000005502087212 */ /* 0x000fe200078e3cff */
[--C-:B------:R-:W-:Y:S01]  /*10920*/  IMAD.X R15, RZ, RZ, R13.reuse, P5 ;  /* 0x000000ffff0f7224 */ /* 0x100fe200028e060d */
[----:B0-----:R-:W-:Y:S01]  /*10930*/  LOP3.LUT R51, R24, 0x2, RZ, 0x3c, !PT ;  /* 0x0000000218337812 */ /* 0x001fe200078e3cff */
[----:B------:R-:W-:Y:S01]  /*10940*/  IMAD.X R9, RZ, RZ, R13, P3 ;  /* 0x000000ffff097224 */ /* 0x000fe200018e060d */
[----:B------:R-:W-:Y:S01]  /*10950*/  MOV R0, R12 ;  /* 0x0000000c00007202 */ /* 0x000fe20000000f00 */
[----:B------:R-:W-:Y:S01]  /*10960*/  SHFL.IDX PT, R60, R45, R24, 0x1c1f ;  /* 0x001c1f182d3c7589 */ /* 0x000fe200000e0000 */
[----:B------:R-:W-:-:S03]  /*10970*/  MOV R86, R10 ;  /* 0x0000000a00567202 */ /* 0x000fc60000000f00 */
[----:B------:R-:W-:Y:S01]  /*10980*/  SHFL.IDX PT, R76, R53, R24, 0x1c1f ;  /* 0x001c1f18354c7589 */ /* 0x000fe200000e0000 */
[----:B------:R-:W-:-:S03]  /*10990*/  MOV R28, R4 ;  /* 0x00000004001c7202 */ /* 0x000fc60000000f00 */
[----:B------:R-:W-:Y:S04]  /*109a0*/  SHFL.IDX PT, R12, R39, R24, 0x1c1f ;  /* 0x001c1f18270c7589 */ /* 0x000fe800000e0000 */
[----:B------:R-:W-:Y:S04]  /*109b0*/  SHFL.IDX PT, R52, R41, R24, 0x1c1f ;  /* 0x001c1f1829347589 */ /* 0x000fe800000e0000 */
[----:B------:R-:W0:Y:S04]  /*109c0*/  SHFL.IDX PT, R45, R38, R51, 0x1c1f ;  /* 0x001c1f33262d7589 */ /* 0x000e2800000e0000 */
[----:B------:R-:W1:Y:S01]  /*109d0*/  SHFL.IDX PT, R53, R40, R51, 0x1c1f ;  /* 0x001c1f3328357589 */ /* 0x000e6200000e0000 */
[----:B------:R-:W-:-:S03]  /*109e0*/  MOV R35, R14 ;  /* 0x0000000e00237202 */ /* 0x000fc60000000f00 */
[----:B------:R-:W-:Y:S01]  /*109f0*/  SHFL.IDX PT, R33, R33, R24, 0x1c1f ;  /* 0x001c1f1821217589 */ /* 0x000fe200000e0000 */
[----:B------:R-:W-:-:S03]  /*10a00*/  MOV R2, R8 ;  /* 0x0000000800027202 */ /* 0x000fc60000000f00 */
[----:B------:R-:W-:Y:S04]  /*10a10*/  SHFL.IDX PT, R61, R61, R24, 0x1c1f ;  /* 0x001c1f183d3d7589 */ /* 0x000fe800000e0000 */
[----:B------:R-:W-:Y:S04]  /*10a20*/  SHFL.IDX PT, R63, R63, R24, 0x1c1f ;  /* 0x001c1f183f3f7589 */ /* 0x000fe800000e0000 */
[----:B------:R-:W-:Y:S04]  /*10a30*/  SHFL.IDX PT, R65, R65, R24, 0x1c1f ;  /* 0x001c1f1841417589 */ /* 0x000fe800000e0000 */
[----:B------:R-:W-:Y:S04]  /*10a40*/  SHFL.IDX PT, R80, R77, R24, 0x1c1f ;  /* 0x001c1f184d507589 */ /* 0x000fe800000e0000 */
[----:B------:R-:W2:Y:S04]  /*10a50*/  SHFL.IDX PT, R26, R26, R51, 0x1c1f ;  /* 0x001c1f331a1a7589 */ /* 0x000ea800000e0000 */
[----:B------:R-:W3:Y:S04]  /*10a60*/  SHFL.IDX PT, R90, R90, R51, 0x1c1f ;  /* 0x001c1f335a5a7589 */ /* 0x000ee800000e0000 */
[----:B------:R-:W4:Y:S04]  /*10a70*/  SHFL.IDX PT, R94, R94, R51, 0x1c1f ;  /* 0x001c1f335e5e7589 */ /* 0x000f2800000e0000 */
[----:B------:R-:W4:Y:S04]  /*10a80*/  SHFL.IDX PT, R98, R98, R51, 0x1c1f ;  /* 0x001c1f3362627589 */ /* 0x000f2800000e0000 */
[----:B------:R0:W-:Y:S04]  /*10a90*/  SHFL.IDX PT, R10, R43, R24, 0x1c1f ;  /* 0x001c1f182b0a7589 */ /* 0x0001e800000e0000 */
        /* <DEDUP_REMOVED lines=27> */
[----:B------:R2:W4:Y:S04]  /*10c50*/  SHFL.IDX PT, R15, R42, R51, 0x1c1f ;  /* 0x001c1f332a0f7589 */ /* 0x00052800000e0000 */
[----:B------:R-:W4:Y:S04]  /*10c60*/  SHFL.IDX PT, R13, R126, R51, 0x1c1f ;  /* 0x001c1f337e0d7589 */ /* 0x000f2800000e0000 */
[----:B------:R4:W-:Y:S04]  /*10c70*/  SHFL.IDX PT, R68, R49, R24, 0x1c1f ;  /* 0x001c1f1831447589 */ /* 0x0009e800000e0000 */
[----:B------:R4:W4:Y:S01]  /*10c80*/  SHFL.IDX PT, R113, R113, R51, 0x1c1f ;  /* 0x001c1f3371717589 */ /* 0x00092200000e0000 */
[----:B0-----:R-:W-:-:S02]  /*10c90*/  SEL R43, R12, R45, P0 ;  /* 0x0000002d0c2b7207 */ /* 0x001fc40000000000 */
[----:B-1----:R-:W-:Y:S02]  /*10ca0*/  SEL R50, R52, R53, P0 ;  /* 0x0000003534327207 */ /* 0x002fe40000000000 */
[----:B--2---:R-:W-:Y:S02]  /*10cb0*/  SEL R42, R33, R26, P0 ;  /* 0x0000001a212a7207 */ /* 0x004fe40000000000 */
[----:B------:R-:W-:Y:S02]  /*10cc0*/  SEL R44, R26, R33, P0 ;  /* 0x000000211a2c7207 */ /* 0x000fe40000000000 */
[----:B------:R-:W-:Y:S02]  /*10cd0*/  SEL R45, R45, R12, P0 ;  /* 0x0000000c2d2d7207 */ /* 0x000fe40000000000 */
[----:B---3--:R-:W-:Y:S02]  /*10ce0*/  SEL R46, R61, R90, P0 ;  /* 0x0000005a3d2e7207 */ /* 0x008fe40000000000 */
[----:B------:R-:W-:-:S02]  /*10cf0*/  SEL R48, R90, R61, P0 ;  /* 0x0000003d5a307207 */ /* 0x000fc40000000000 */
[----:B----4-:R-:W-:Y:S02]  /*10d00*/  SEL R47, R63, R94, P0 ;  /* 0x0000005e3f2f7207 */ /* 0x010fe40000000000 */
        /* <DEDUP_REMOVED lines=43> */
[----:B------:R-:W-:Y:S02]  /*10fc0*/  F2FP.BF16.F32.PACK_AB R8, R51, R50 ;  /* 0x000000323308723e */ /* 0x000fe400000010ff */
[----:B------:R-:W-:Y:S02]  /*10fd0*/  F2FP.BF16.F32.PACK_AB R9, R55, R54 ;  /* 0x000000363709723e */ /* 0x000fe400000010ff */
[----:B------:R-:W-:Y:S02]  /*10fe0*/  F2FP.BF16.F32.PACK_AB R10, R53, R52 ;  /* 0x00000034350a723e */ /* 0x000fe400000010ff */
[----:B------:R-:W-:-:S02]  /*10ff0*/  F2FP.BF16.F32.PACK_AB R11, R57, R56 ;  /* 0x00000038390b723e */ /* 0x000fc400000010ff */
[----:B------:R-:W-:Y:S01]  /*11000*/  SEL R68, R113, R68, P0 ;  /* 0x0000004471447207 */ /* 0x000fe20000000000 */
[----:B------:R-:W-:Y:S01]  /*11010*/  STSM.16.M88.4 [R0], R4 ;  /* 0x0000000400007844 */ /* 0x000fe20000000200 */
[----:B------:R-:W-:Y:S02]  /*11020*/  F2FP.BF16.F32.PACK_AB R12, R59, R58 ;  /* 0x0000003a3b0c723e */ /* 0x000fe400000010ff */
[----:B------:R-:W-:Y:S01]  /*11030*/  F2FP.BF16.F32.PACK_AB R13, R63, R62 ;  /* 0x0000003e3f0d723e */ /* 0x000fe200000010ff */
[----:B------:R0:W-:Y:S01]  /*11040*/  STSM.16.M88.4 [R35], R8 ;  /* 0x0000000823007844 */ /* 0x0001e20000000200 */
        /* <DEDUP_REMOVED lines=8> */
[----:B------:R-:W-:-:S02]  /*110d0*/  F2FP.BF16.F32.PACK_AB R34, R77, R76 ;  /* 0x0000004c4d22723e */ /* 0x000fc400000010ff */
[----:B0-----:R-:W-:Y:S02]  /*110e0*/  F2FP.BF16.F32.PACK_AB R35, R81, R80 ;  /* 0x000000505123723e */ /* 0x001fe400000010ff */
[----:B------:R-:W-:Y:S02]  /*110f0*/  F2FP.BF16.F32.PACK_AB R4, R83, R82 ;  /* 0x000000525304723e */ /* 0x000fe400000010ff */
[----:B------:R-:W-:Y:S02]  /*11100*/  F2FP.BF16.F32.PACK_AB R5, R39, R38 ;  /* 0x000000262705723e */ /* 0x000fe400000010ff */
[----:B------:R-:W-:Y:S02]  /*11110*/  F2FP.BF16.F32.PACK_AB R6, R85, R84 ;  /* 0x000000545506723e */ /* 0x000fe400000010ff */
[----:B------:R-:W-:Y:S01]  /*11120*/  F2FP.BF16.F32.PACK_AB R7, R41, R40 ;  /* 0x000000282907723e */ /* 0x000fe200000010ff */
[----:B------:R-:W-:Y:S04]  /*11130*/  STSM.16.M88.4 [R86], R12 ;  /* 0x0000000c56007844 */ /* 0x000fe80000000200 */
[----:B------:R0:W-:Y:S04]  /*11140*/  STSM.16.M88.4 [R2], R24 ;  /* 0x0000001802007844 */ /* 0x0001e80000000200 */
[----:B------:R-:W-:Y:S04]  /*11150*/  STSM.16.M88.4 [R21], R32 ;  /* 0x0000002015007844 */ /* 0x000fe80000000200 */
[----:B------:R1:W-:Y:S01]  /*11160*/  STSM.16.M88.4 [R28], R4 ;  /* 0x000000041c007844 */ /* 0x0003e20000000200 */
[----:B------:R-:W-:Y:S01]  /*11170*/  BAR.SYNC.DEFER_BLOCKING 0x1, 0x180 ;  /* 0x0046000000007b1d */ /* 0x000fe20000010000 */
[----:B------:R-:W-:-:S04]  /*11180*/  ISETP.NE.U32.AND P0, PT, RZ, UR4, PT ;  /* 0x00000004ff007c0c */ /* 0x000fc8000bf05070 */
[----:B------:R-:W-:Y:S02]  /*11190*/  ISETP.NE.AND.EX P0, PT, RZ, UR5, PT, P0 ;  /* 0x00000005ff007c0c */ /* 0x000fe4000bf05300 */
[----:B------:R-:W-:Y:S01]  /*111a0*/  IADD3 R8, P1, R99, UR4, RZ ;  /* 0x0000000463087c10 */ /* 0x000fe2000ff3e0ff */
[----:B------:R-:W-:Y:S01]  /*111b0*/  IMAD.MOV.U32 R0, RZ, RZ, RZ ;  /* 0x000000ffff007224 */ /* 0x000fe200078e00ff */
[----:B------:R-:W-:Y:S01]  /*111c0*/  ISETP.GT.AND P3, PT, R88, 0x1, PT ;  /* 0x000000015800780c */ /* 0x000fe20003f64270 */
[----:B0-----:R-:W-:Y:S01]  /*111d0*/  IMAD.MOV.U32 R24, RZ, RZ, 0x9b8 ;  /* 0x000009b8ff187424 */ /* 0x001fe200078e00ff */
[----:B------:R-:W-:Y:S01]  /*111e0*/  IADD3.X R9, R89, UR5, RZ, P1, !PT ;  /* 0x0000000559097c10 */ /* 0x000fe20008ffe4ff */
[----:B------:R-:W0:Y:S08]  /*111f0*/  LDC R2, c[0x0][0xbe8] ;  /* 0x0002fa00ff027b82 */ /* 0x000e300000000800 */
[----:B------:R-:W2:Y:S01]  /*11200*/  LDC.64 R14, c[0x0][0xba8] ;  /* 0x0002ea00ff0e7b82 */ /* 0x000ea20000000a00 */
[----:B------:R-:W3:Y:S01]  /*11210*/  @P0 LDG.E R0, desc[UR40][R8.64] ;  /* 0x0000002808000981 */ /* 0x000ee2000c1e1900 */
[----:B------:R-:W-:-:S06]  /*11220*/  SEL R24, R24, 0x978, P3 ;  /* 0x0000097818187807 */ /* 0x000fcc0001800000 */
[----:B-1----:R-:W1:Y:S01]  /*11230*/  LDC.64 R6, c[0x0][R24+0x220] ;  /* 0x0000880018067b82 */ /* 0x002e620000000a00 */
[----:B------:R-:W-:-:S07]  /*11240*/  ISETP.NE.U32.AND P1, PT, RZ, UR6, PT ;  /* 0x00000006ff007c0c */ /* 0x000fce000bf25070 */
[----:B------:R-:W4:Y:S01]  /*11250*/  LDC.64 R10, c[0x0][R24+0x218] ;  /* 0x00008600180a7b82 */ /* 0x000f220000000a00 */
[----:B------:R-:W-:Y:S02]  /*11260*/  ISETP.NE.AND.EX P1, PT, RZ, UR7, PT, P1 ;  /* 0x00000007ff007c0c */ /* 0x000fe4000bf25310 */
[----:B0-----:R-:W-:-:S05]  /*11270*/  ISETP.NE.AND P4, PT, R2, 0x1, PT ;  /* 0x000000010200780c */ /* 0x001fca0003f85270 */
[----:B------:R-:W0:Y:S06]  /*11280*/  LDC.64 R12, c[0x0][R24+0x228] ;  /* 0x00008a00180c7b82 */ /* 0x000e2c0000000a00 */
[----:B------:R-:W-:Y:S01]  /*11290*/  @P1 IADD3 R4, P2, R99, UR6, RZ ;  /* 0x0000000663041c10 */ /* 0x000fe2000ff5e0ff */
[----:B------:R-:W-:Y:S01]  /*112a0*/  ULDC UR6, c[0x0][0xa88] ;  /* 0x0002a20000067ab9 */ /* 0x000fe20000000800 */
[----:B------:R-:W3:Y:S01]  /*112b0*/  @P4 LDC R26, c[0x0][0xbec] ;  /* 0x0002fb00ff1a4b82 */ /* 0x000ee20000000800 */
[----:B------:R-:W-:Y:S01]  /*112c0*/  IMAD.U32 R27, RZ, RZ, UR6 ;  /* 0x00000006ff1b7e24 */ /* 0x000fe2000f8e00ff */
[----:B------:R-:W-:-:S05]  /*112d0*/  @P1 IADD3.X R5, R89, UR7, RZ, P2, !PT ;  /* 0x0000000759051c10 */ /* 0x000fca00097fe4ff */
[----:B------:R2:W5:Y:S01]  /*112e0*/  @P1 LDG.E R27, desc[UR40][R4.64] ;  /* 0x00000028041b1981 */ /* 0x000562000c1e1900 */
[----:B------:R-:W-:Y:S01]  /*112f0*/  ISETP.NE.U32.AND P2, PT, RZ, UR4, PT ;  /* 0x00000004ff007c0c */ /* 0x000fe2000bf45070 */
[----:B------:R-:W3:Y:S08]  /*11300*/  @P4 LDC R89, c[0x0][0xbf0] ;  /* 0x0002fc00ff594b82 */ /* 0x000ef00000000800 */
[----:B--2---:R2:W2:Y:S01]  /*11310*/  LDC.64 R4, c[0x0][R24+0x210] ;  /* 0x0000840018047b82 */ /* 0x0044a20000000a00 */
[----:B------:R-:W-:-:S04]  /*11320*/  ISETP.NE.AND.EX P2, PT, RZ, UR5, PT, P2 ;  /* 0x00000005ff007c0c */ /* 0x000fc8000bf45320 */
[----:B------:R-:W-:Y:S02]  /*11330*/  SEL R21, R97, RZ, !P2 ;  /* 0x000000ff61157207 */ /* 0x000fe40005000000 */
[----:B------:R-:W-:Y:S01]  /*11340*/  SEL R25, R96, RZ, !P2 ;  /* 0x000000ff60197207 */ /* 0x000fe20005000000 */
[----:B------:R-:W2:Y:S02]  /*11350*/  @!P3 LDC R14, c[0x0][0xb50] ;  /* 0x0002d400ff0ebb82 */ /* 0x000ea40000000800 */
[----:B-1----:R-:W-:-:S04]  /*11360*/  IMAD R7, R7, R21, RZ ;  /* 0x0000001507077224 */ /* 0x002fc800078e02ff */
[----:B------:R-:W-:Y:S02]  /*11370*/  IMAD R87, R6, R25, R7 ;  /* 0x0000001906577224 */ /* 0x000fe400078e0207 */
[-C--:B----4-:R-:W-:Y:S01]  /*11380*/  IMAD R35, R11, R92.reuse, RZ ;  /* 0x0000005c0b237224 */ /* 0x090fe200078e02ff */
[----:B------:R-:W-:Y:S01]  /*11390*/  SEL R33, R91, RZ, P3 ;  /* 0x000000ff5b217207 */ /* 0x000fe20001800000 */
[----:B------:R-:W-:Y:S01]  /*113a0*/  IMAD.WIDE.U32 R10, R10, R92, RZ ;  /* 0x0000005c0a0a7225 */ /* 0x000fe200078e00ff */
[----:B------:R-:W1:Y:S03]  /*113b0*/  @!P3 LDC R15, c[0x0][0xb54] ;  /* 0x0002d500ff0fbb82 */ /* 0x000e660000000800 */
[----:B------:R-:W-:-:S04]  /*113c0*/  IMAD.WIDE.U32 R6, R6, R21, RZ ;  /* 0x0000001506067225 */ /* 0x000fc800078e00ff */
[----:B------:R-:W-:Y:S02]  /*113d0*/  IMAD R25, R93, 0xc0, R95 ;  /* 0x000000c05d197824 */ /* 0x000fe400078e025f */
[----:B------:R-:W-:Y:S02]  /*113e0*/  IMAD.IADD R87, R7, 0x1, R87 ;  /* 0x0000000107577824 */ /* 0x000fe400078e0257 */
[----:B------:R-:W-:Y:S02]  /*113f0*/  IMAD.MOV.U32 R7, RZ, RZ, R25 ;  /* 0x000000ffff077224 */ /* 0x000fe400078e0019 */
[----:B------:R-:W-:Y:S02]  /*11400*/  IMAD.IADD R11, R11, 0x1, R35 ;  /* 0x000000010b0b7824 */ /* 0x000fe400078e0223 */
[-C--:B0-----:R-:W-:Y:S02]  /*11410*/  IMAD R35, R13, R33.reuse, RZ ;  /* 0x000000210d237224 */ /* 0x081fe400078e02ff */
[----:B------:R-:W-:-:S04]  /*11420*/  IMAD.WIDE.U32 R12, R12, R33, RZ ;  /* 0x000000210c0c7225 */ /* 0x000fc800078e00ff */
[----:B------:R-:W-:Y:S01]  /*11430*/  IMAD.IADD R35, R13, 0x1, R35 ;  /* 0x000000010d237824 */ /* 0x000fe200078e0223 */
[--C-:B---3--:R-:W-:Y:S01]  /*11440*/  IADD3 R10, P2, P5, R6, R10, R0.reuse ;  /* 0x0000000a060a7210 */ /* 0x108fe20007d5e000 */
[----:B------:R-:W-:Y:S01]  /*11450*/  @P4 IMAD.HI.U32 R6, R25, R26, RZ ;  /* 0x0000001a19064227 */ /* 0x000fe200078e00ff */
[----:B------:R-:W-:-:S04]  /*11460*/  SHF.R.S32.HI R86, RZ, 0x1f, R0 ;  /* 0x0000001fff567819 */ /* 0x000fc80000011400 */
[----:B------:R-:W-:Y:S02]  /*11470*/  @P4 SHF.R.U32.HI R7, RZ, R89, R6 ;  /* 0x00000059ff074219 */ /* 0x000fe40000011606 */
[----:B------:R-:W-:-:S03]  /*11480*/  IADD3.X R11, R87, R11, R86, P2, P5 ;  /* 0x0000000b570b7210 */ /* 0x000fc600017ea456 */
[--C-:B--2---:R-:W-:Y:S01]  /*11490*/  IMAD.MOV R24, RZ, RZ, -R7.reuse ;  /* 0x000000ffff187224 */ /* 0x104fe200078e0a07 */
[----:B------:R-:W-:Y:S02]  /*114a0*/  IADD3 R12, P2, P5, R7, R10, R12 ;  /* 0x0000000a070c7210 */ /* 0x000fe40007d5e00c */
[----:B------:R-:W-:Y:S01]  /*114b0*/  SHF.R.S32.HI R6, RZ, 0x1f, R7 ;  /* 0x0000001fff067819 */ /* 0x000fe20000011407 */
[----:B------:R-:W-:-:S03]  /*114c0*/  IMAD R7, R2, R24, R25 ;  /* 0x0000001802077224 */ /* 0x000fc600078e0219 */
[----:B------:R-:W-:Y:S01]  /*114d0*/  IADD3.X R13, R6, R11, R35, P2, P5 ;  /* 0x0000000b060d7210 */ /* 0x000fe200017ea423 */
[-C--:B------:R-:W-:Y:S01]  /*114e0*/  IMAD R5, R5, R7.reuse, RZ ;  /* 0x0000000705057224 */ /* 0x080fe200078e02ff */
[----:B------:R-:W-:Y:S01]  /*114f0*/  SHF.R.S32.HI R11, RZ, 0x1f, R7 ;  /* 0x0000001fff0b7819 */ /* 0x000fe20000011407 */
[----:B------:R-:W-:-:S04]  /*11500*/  IMAD.WIDE.U32 R12, R4, R7, R12 ;  /* 0x00000007040c7225 */ /* 0x000fc800078e000c */
[----:B------:R-:W-:Y:S01]  /*11510*/  IMAD R5, R4, R11, R5 ;  /* 0x0000000b04057224 */ /* 0x000fe200078e0205 */
[----:B------:R-:W-:-:S03]  /*11520*/  LEA R14, P2, R12, R14, 0x2 ;  /* 0x0000000e0c0e7211 */ /* 0x000fc600078410ff */
[----:B------:R-:W-:-:S05]  /*11530*/  IMAD.IADD R4, R13, 0x1, R5 ;  /* 0x000000010d047824 */ /* 0x000fca00078e0205 */
[----:B-1----:R-:W-:Y:S01]  /*11540*/  LEA.HI.X R12, R12, R15, R4, 0x2, P2 ;  /* 0x0000000f0c0c7211 */ /* 0x002fe200010f1404 */
[----:B------:R-:W-:Y:S06]  /*11550*/  @P1 BRA `(.L_x_9220) ;  /* 0x0000000000101947 */ /* 0x000fec0003800000 */
[----:B------:R-:W-:Y:S05]  /*11560*/  @!P0 BRA `(.L_x_9220) ;  /* 0x00000000000c8947 */ /* 0x000fea0003800000 */
[----:B------:R-:W2:Y:S04]  /*11570*/  LDG.E R4, desc[UR40][R8.64] ;  /* 0x0000002808047981 */ /* 0x000ea8000c1e1900 */
[----:B-----5:R-:W2:Y:S02]  /*11580*/  LDG.E R27, desc[UR40][R8.64+0x4] ;  /* 0x00000428081b7981 */ /* 0x020ea4000c1e1900 */
[----:B--2---:R-:W-:-:S07]  /*11590*/  IMAD.IADD R27, R27, 0x1, -R4 ;  /* 0x000000011b1b7824 */ /* 0x004fce00078e0a04 */
.L_x_9220:
        /* <DEDUP_REMOVED lines=19> */
[----:B------:R-:W-:Y:S05]  /*116d0*/  @P3 BRA `(.L_x_9221) ;  /* 0x0000000800203947 */ /* 0x000fea0003800000 */
[----:B------:R-:W2:Y:S01]  /*116e0*/  LDL R87, [R1+0x30] ;  /* 0x0000300001577983 */ /* 0x000ea20000100800 */
[----:B------:R-:W1:Y:S01]  /*116f0*/  @P4 LDC R43, c[0x0][0xbec] ;  /* 0x0002fb00ff2b4b82 */ /* 0x000e620000000800 */
[----:B------:R-:W-:Y:S02]  /*11700*/  ULDC.64 UR4, c[0x0][0xaa0] ;  /* 0x0002a80000047ab9 */ /* 0x000fe40000000a00 */
[----:B------:R3:W5:Y:S04]  /*11710*/  LDL R50, [R1+0x9c] ;  /* 0x00009c0001327983 */ /* 0x0007680000100800 */
[----:B------:R3:W5:Y:S01]  /*11720*/  LDL R49, [R1+0x50] ;  /* 0x0000500001317983 */ /* 0x0007620000100800 */
[----:B------:R-:W4:Y:S03]  /*11730*/  @P4 LDC R45, c[0x0][0xbf0] ;  /* 0x0002fc00ff2d4b82 */ /* 0x000f260000000800 */
[----:B------:R3:W5:Y:S04]  /*11740*/  LDL R48, [R1+0x98] ;  /* 0x0000980001307983 */ /* 0x0007680000100800 */
[----:B------:R3:W5:Y:S01]  /*11750*/  LDL R46, [R1+0x58] ;  /* 0x00005800012e7983 */ /* 0x0007620000100800 */
[----:B------:R-:W0:Y:S02]  /*11760*/  S2R R8, SR_TID.X ;  /* 0x0000000000087919 */ /* 0x000e240000002100 */
[----:B0-----:R-:W-:-:S05]  /*11770*/  VIADD R89, R8, 0xffffff80 ;  /* 0xffffff8008597836 */ /* 0x001fca0000000000 */
[----:B------:R-:W-:-:S04]  /*11780*/  SHF.R.S32.HI R88, RZ, 0x1f, R89 ;  /* 0x0000001fff587819 */ /* 0x000fc80000011459 */
[----:B------:R-:W-:-:S04]  /*11790*/  LEA.HI R88, R88, R89, RZ, 0x2 ;  /* 0x0000005958587211 */ /* 0x000fc800078f10ff */
[----:B------:R-:W-:Y:S02]  /*117a0*/  SHF.R.S32.HI R88, RZ, 0x2, R88 ;  /* 0x00000002ff587819 */ /* 0x000fe40000011458 */
[----:B------:R-:W-:-:S04]  /*117b0*/  SHF.R.S32.HI R20, RZ, 0x1f, R89 ;  /* 0x0000001fff147819 */ /* 0x000fc80000011459 */
[----:B------:R-:W-:-:S04]  /*117c0*/  LEA.HI R20, R20, R89, RZ, 0x2 ;  /* 0x0000005914147211 */ /* 0x000fc800078f10ff */
[----:B------:R-:W-:Y:S01]  /*117d0*/  LOP3.LUT R20, R20, 0xfffffffc, RZ, 0xc0, !PT ;  /* 0xfffffffc14147812 */ /* 0x000fe200078ec0ff */
[----:B------:R-:W-:-:S04]  /*117e0*/  IMAD.WIDE.U32 R40, R0, UR4, RZ ;  /* 0x0000000400287c25 */ /* 0x000fc8000f8e00ff */
[----:B------:R-:W-:Y:S02]  /*117f0*/  IMAD.IADD R20, R89, 0x1, -R20 ;  /* 0x0000000159147824 */ /* 0x000fe400078e0a14 */
[----:B------:R-:W-:Y:S01]  /*11800*/  IMAD R47, R93, 0xc0, R88 ;  /* 0x000000c05d2f7824 */ /* 0x000fe200078e0258 */
[----:B------:R-:W-:Y:S01]  /*11810*/  BSSY B1, `(.L_x_9222) ;  /* 0x0000061000017945 */ /* 0x000fe20003800000 */
[----:B--2---:R-:W-:-:S04]  /*11820*/  IMAD R3, R88, 0x20, R87 ;  /* 0x0000002058037824 */ /* 0x004fc800078e0257 */
[----:B------:R-:W-:-:S03]  /*11830*/  IMAD.WIDE R36, R3, 0x2, R36 ;  /* 0x0000000203247825 */ /* 0x000fc600078e0224 */
[----:B------:R-:W-:-:S04]  /*11840*/  IADD3 R6, P5, R36, 0x7800, RZ ;  /* 0x0000780024067810 */ /* 0x000fc80007fbe0ff */
[----:B------:R-:W-:-:S04]  /*11850*/  LOP3.LUT R3, R6, 0x180, RZ, 0xc0, !PT ;  /* 0x0000018006037812 */ /* 0x000fc800078ec0ff */
[----:B------:R-:W-:-:S04]  /*11860*/  SHF.R.U64 R3, R3, 0x3, RZ ;  /* 0x0000000303037819 */ /* 0x000fc800000012ff */
[----:B------:R-:W-:Y:S01]  /*11870*/  LOP3.LUT R38, R3, R6, RZ, 0x3c, !PT ;  /* 0x0000000603267212 */ /* 0x000fe200078e3cff */
[----:B------:R-:W-:-:S04]  /*11880*/  IMAD R3, R86, UR4, RZ ;  /* 0x0000000456037c24 */ /* 0x000fc8000f8e02ff */
[----:B------:R-:W-:Y:S01]  /*11890*/  IMAD R3, R0, UR5, R3 ;  /* 0x0000000500037c24 */ /* 0x000fe2000f8e0203 */
[----:B------:R-:W-:Y:S01]  /*118a0*/  ULDC.64 UR4, c[0x0][0xae8] ;  /* 0x0002ba0000047ab9 */ /* 0x000fe20000000a00 */
[----:B------:R-:W-:Y:S02]  /*118b0*/  IMAD R0, R20, 0x60, R88 ;  /* 0x0000006014007824 */ /* 0x000fe400078e0258 */
[----:B------:R-:W-:Y:S02]  /*118c0*/  IMAD.IADD R41, R41, 0x1, R3 ;  /* 0x0000000129297824 */ /* 0x000fe400078e0203 */
[----:B------:R-:W-:Y:S01]  /*118d0*/  IMAD R42, R93, 0xc0, R0 ;  /* 0x000000c05d2a7824 */ /* 0x000fe200078e0200 */
[----:B------:R-:W-:Y:S01]  /*118e0*/  IADD3 R9, P0, R36, 0x1800, RZ ;  /* 0x0000180024097810 */ /* 0x000fe20007f1e0ff */
[----:B------:R-:W-:Y:S01]  /*118f0*/  IMAD.WIDE.U32 R40, R92, UR4, R40 ;  /* 0x000000045c287c25 */ /* 0x000fe2000f8e0028 */
[C---:B------:R-:W-:Y:S02]  /*11900*/  IADD3 R13, P1, R36.reuse, 0x3000, RZ ;  /* 0x00003000240d7810 */ /* 0x040fe40007f3e0ff */
[----:B------:R-:W-:-:S02]  /*11910*/  IADD3 R25, P2, R36, 0x4800, RZ ;  /* 0x0000480024197810 */ /* 0x000fc40007f5e0ff */
[----:B------:R-:W-:Y:S01]  /*11920*/  IADD3 R33, P3, R36, 0x6000, RZ ;  /* 0x0000600024217810 */ /* 0x000fe20007f7e0ff */
[----:B-1----:R-:W-:Y:S01]  /*11930*/  @P4 IMAD.HI.U32 R0, R42, R43, RZ ;  /* 0x0000002b2a004227 */ /* 0x002fe200078e00ff */
[----:B------:R-:W-:Y:S02]  /*11940*/  SHF.R.S32.HI R20, RZ, 0x1f, R21 ;  /* 0x0000001fff147819 */ /* 0x000fe40000011415 */
[----:B------:R-:W-:Y:S01]  /*11950*/  LOP3.LUT R8, R9, 0x180, RZ, 0xc0, !PT ;  /* 0x0000018009087812 */ /* 0x000fe200078ec0ff */
[----:B------:R-:W-:Y:S01]  /*11960*/  IMAD R41, R92, UR5, R41 ;  /* 0x000000055c297c24 */ /* 0x000fe2000f8e0229 */
[----:B------:R-:W-:Y:S01]  /*11970*/  LOP3.LUT R12, R13, 0x180, RZ, 0xc0, !PT ;  /* 0x000001800d0c7812 */ /* 0x000fe200078ec0ff */
[----:B------:R-:W-:Y:S01]  /*11980*/  ULDC.64 UR4, c[0x0][0xaf0] ;  /* 0x0002bc0000047ab9 */ /* 0x000fe20000000a00 */
[----:B------:R-:W-:Y:S02]  /*11990*/  LOP3.LUT R24, R25, 0x180, RZ, 0xc0, !PT ;  /* 0x0000018019187812 */ /* 0x000fe400078ec0ff */
[----:B------:R-:W-:-:S02]  /*119a0*/  LOP3.LUT R32, R33, 0x180, RZ, 0xc0, !PT ;  /* 0x0000018021207812 */ /* 0x000fc400078ec0ff */
[----:B------:R-:W-:Y:S01]  /*119b0*/  LOP3.LUT R5, R36, 0x180, RZ, 0xc0, !PT ;  /* 0x0000018024057812 */ /* 0x000fe200078ec0ff */
[----:B------:R-:W-:Y:S01]  /*119c0*/  IMAD.MOV.U32 R3, RZ, RZ, R42 ;  /* 0x000000ffff037224 */ /* 0x000fe200078e002a */
[----:B----4-:R-:W-:Y:S01]  /*119d0*/  @P4 SHF.R.U32.HI R3, RZ, R45, R0 ;  /* 0x0000002dff034219 */ /* 0x010fe20000011600 */
[----:B------:R-:W-:Y:S01]  /*119e0*/  IMAD R20, R20, UR4, RZ ;  /* 0x0000000414147c24 */ /* 0x000fe2000f8e02ff */
[----:B------:R-:W-:Y:S02]  /*119f0*/  SHF.R.U64 R8, R8, 0x3, RZ ;  /* 0x0000000308087819 */ /* 0x000fe400000012ff */
[----:B------:R-:W-:Y:S02]  /*11a00*/  SHF.R.U64 R12, R12, 0x3, RZ ;  /* 0x000000030c0c7819 */ /* 0x000fe400000012ff */
[----:B------:R-:W-:Y:S02]  /*11a10*/  SHF.R.U64 R24, R24, 0x3, RZ ;  /* 0x0000000318187819 */ /* 0x000fe400000012ff */
[----:B------:R-:W-:-:S02]  /*11a20*/  SHF.R.U64 R32, R32, 0x3, RZ ;  /* 0x0000000320207819 */ /* 0x000fc400000012ff */
[----:B------:R-:W-:Y:S01]  /*11a30*/  SHF.R.U64 R5, R5, 0x3, RZ ;  /* 0x0000000305057819 */ /* 0x000fe200000012ff */
[C---:B------:R-:W-:Y:S01]  /*11a40*/  IMAD R43, R21.reuse, UR5, R20 ;  /* 0x00000005152b7c24 */ /* 0x040fe2000f8e0214 */
[----:B------:R-:W-:Y:S01]  /*11a50*/  SHF.R.S32.HI R0, RZ, 0x1f, R3 ;  /* 0x0000001fff007819 */ /* 0x000fe20000011403 */
[----:B------:R-:W-:Y:S01]  /*11a60*/  IMAD.WIDE.U32 R20, R21, UR4, R40 ;  /* 0x0000000415147c25 */ /* 0x000fe2000f8e0028 */
[----:B------:R-:W-:Y:S01]  /*11a70*/  LOP3.LUT R8, R8, R9, RZ, 0x3c, !PT ;  /* 0x0000000908087212 */ /* 0x000fe200078e3cff */
[----:B------:R-:W-:Y:S01]  /*11a80*/  ULDC.64 UR4, c[0x0][0xae0] ;  /* 0x0002b80000047ab9 */ /* 0x000fe20000000a00 */
[----:B------:R-:W-:Y:S01]  /*11a90*/  LOP3.LUT R12, R12, R13, RZ, 0x3c, !PT ;  /* 0x0000000d0c0c7212 */ /* 0x000fe200078e3cff */
[----:B------:R-:W-:Y:S01]  /*11aa0*/  IMAD.MOV R41, RZ, RZ, -R3 ;  /* 0x000000ffff297224 */ /* 0x000fe200078e0a03 */
[----:B------:R-:W-:Y:S01]  /*11ab0*/  LOP3.LUT R24, R24, R25, RZ, 0x3c, !PT ;  /* 0x0000001918187212 */ /* 0x000fe200078e3cff */
[--C-:B------:R-:W-:Y:S01]  /*11ac0*/  IMAD.X R9, RZ, RZ, R37.reuse, P0 ;  /* 0x000000ffff097224 */ /* 0x100fe200000e0625 */
[----:B------:R-:W-:Y:S01]  /*11ad0*/  LOP3.LUT R32, R32, R33, RZ, 0x3c, !PT ;  /* 0x0000002120207212 */ /* 0x000fe200078e3cff */
[--C-:B------:R-:W-:Y:S01]  /*11ae0*/  IMAD.X R13, RZ, RZ, R37.reuse, P1 ;  /* 0x000000ffff0d7224 */ /* 0x100fe200008e0625 */
[----:B------:R-:W-:Y:S01]  /*11af0*/  LOP3.LUT R4, R5, R36, RZ, 0x3c, !PT ;  /* 0x0000002405047212 */ /* 0x000fe200078e3cff */
[----:B------:R-:W-:-:S02]  /*11b00*/  IMAD.X R25, RZ, RZ, R37, P2 ;  /* 0x000000ffff197224 */ /* 0x000fc400010e0625 */
[--C-:B------:R-:W-:Y:S01]  /*11b10*/  IMAD.X R33, RZ, RZ, R37.reuse, P3 ;  /* 0x000000ffff217224 */ /* 0x100fe200018e0625 */
[----:B------:R-:W5:Y:S01]  /*11b20*/  LD.E.128 R8, desc[UR40][R8.64] ;  /* 0x0000002808087980 */ /* 0x000f62000c101d00 */
[--C-:B------:R-:W-:Y:S02]  /*11b30*/  IMAD.X R39, RZ, RZ, R37.reuse, P5 ;  /* 0x000000ffff277224 */ /* 0x100fe400028e0625 */
[----:B------:R-:W-:Y:S01]  /*11b40*/  IMAD.MOV.U32 R5, RZ, RZ, R37 ;  /* 0x000000ffff057224 */ /* 0x000fe200078e0025 */
[----:B------:R-:W5:Y:S01]  /*11b50*/  LD.E.128 R12, desc[UR40][R12.64] ;  /* 0x000000280c0c7980 */ /* 0x000f62000c101d00 */
[----:B------:R-:W-:Y:S02]  /*11b60*/  IMAD R0, R0, UR4, RZ ;  /* 0x0000000400007c24 */ /* 0x000fe4000f8e02ff */
[----:B------:R-:W-:Y:S01]  /*11b70*/  IMAD R41, R2, R41, R42 ;  /* 0x0000002902297224 */ /* 0x000fe200078e022a */
[----:B------:R-:W5:Y:S01]  /*11b80*/  LD.E.128 R24, desc[UR40][R24.64] ;  /* 0x0000002818187980 */ /* 0x000f62000c101d00 */
[----:B------:R-:W-:-:S02]  /*11b90*/  IMAD.IADD R21, R21, 0x1, R43 ;  /* 0x0000000115157824 */ /* 0x000fc400078e022b */
[----:B------:R-:W-:Y:S01]  /*11ba0*/  IMAD R43, R3, UR5, R0 ;  /* 0x00000005032b7c24 */ /* 0x000fe2000f8e0200 */
[----:B------:R-:W5:Y:S01]  /*11bb0*/  LD.E.128 R4, desc[UR40][R4.64] ;  /* 0x0000002804047980 */ /* 0x000f62000c101d00 */
[----:B------:R-:W-:-:S03]  /*11bc0*/  SHF.R.S32.HI R0, RZ, 0x1f, R41 ;  /* 0x0000001fff007819 */ /* 0x000fc60000011429 */
[----:B------:R-:W5:Y:S01]  /*11bd0*/  LD.E.128 R32, desc[UR40][R32.64] ;  /* 0x0000002820207980 */ /* 0x000f62000c101d00 */
[----:B------:R-:W-:Y:S01]  /*11be0*/  IMAD.WIDE.U32 R2, R3, UR4, R20 ;  /* 0x0000000403027c25 */ /* 0x000fe2000f8e0014 */
[----:B------:R-:W-:Y:S02]  /*11bf0*/  ULDC.64 UR4, c[0x0][0xad8] ;  /* 0x0002b60000047ab9 */ /* 0x000fe40000000a00 */
        /* <DEDUP_REMOVED lines=9> */
[----:B------:R-:W-:Y:S01]  /*11c90*/  IMAD.WIDE.U32 R2, R41, UR4, R2 ;  /* 0x0000000429027c25 */ /* 0x000fe2000f8e0002 */
[----:B------:R-:W-:-:S03]  /*11ca0*/  ISETP.GE.AND P0, PT, R47, R28, PT ;  /* 0x0000001c2f00720c */ /* 0x000fc60003f06270 */
[----:B------:R-:W-:Y:S01]  /*11cb0*/  IMAD R21, R41, UR5, R0 ;  /* 0x0000000529157c24 */ /* 0x000fe2000f8e0200 */
[----:B------:R-:W-:Y:S01]  /*11cc0*/  ULDC.64 UR4, c[0x0][0xa80] ;  /* 0x0002a00000047ab9 */ /* 0x000fe20000000a00 */
[----:B------:R-:W-:Y:S01]  /*11cd0*/  VIADD R0, R16, 0x19c20 ;  /* 0x00019c2010007836 */ /* 0x000fe20000000000 */
[----:B------:R-:W-:Y:S01]  /*11ce0*/  LEA R44, P1, R2, UR4, 0x1 ;  /* 0x00000004022c7c11 */ /* 0x000fe2000f8208ff */
[----:B------:R-:W-:-:S03]  /*11cf0*/  IMAD.IADD R3, R3, 0x1, R21 ;  /* 0x0000000103037824 */ /* 0x000fc600078e0215 */
[----:B------:R-:W-:Y:S02]  /*11d00*/  PRMT R0, RZ, 0x654, R0 ;  /* 0x00000654ff007816 */ /* 0x000fe40000000000 */
[----:B------:R-:W-:Y:S01]  /*11d10*/  LEA.HI.X R45, R2, UR5, R3, 0x1, P1 ;  /* 0x00000005022d7c11 */ /* 0x000fe200088f0c03 */
[----:B0-----:R3:W0:Y:S04]  /*11d20*/  SHFL.IDX PT, R20, R44, RZ, 0x1c1f ;  /* 0x001c1fff2c147589 */ /* 0x00162800000e0000 */
[----:B------:R3:W1:Y:S01]  /*11d30*/  SHFL.IDX PT, R21, R45, RZ, 0x1c1f ;  /* 0x001c1fff2d157589 */ /* 0x00066200000e0000 */
[----:B------:R3:W-:Y:S01]  /*11d40*/  SYNCS.ARRIVE.TRANS64.RED.A1T0 RZ, [R0+URZ], RZ ;  /* 0x000000ff00ff79a7 */ /* 0x0007e2000810043f */
[----:B------:R-:W-:Y:S05]  /*11d50*/  @P0 BRA `(.L_x_9223) ;  /* 0x0000000000300947 */ /* 0x000fea0003800000 */
[----:B------:R-:W-:Y:S02]  /*11d60*/  ULDC UR4, c[0x0][0xac8] ;  /* 0x0002b20000047ab9 */ /* 0x000fe40000000800 */
[----:B-----5:R-:W-:Y:S02]  /*11d70*/  ISETP.GE.AND P1, PT, R49, UR4, PT ;  /* 0x0000000431007c0c */ /* 0x020fe4000bf26270 */
[----:B------:R-:W-:Y:S02]  /*11d80*/  ISETP.GE.AND P2, PT, R46, UR4, PT ;  /* 0x000000042e007c0c */ /* 0x000fe4000bf46270 */
[----:B------:R-:W-:-:S09]  /*11d90*/  ISETP.GE.AND P0, PT, R87, UR4, PT ;  /* 0x0000000457007c0c */ /* 0x000fd2000bf06270 */
[-C--:B0-----:R-:W-:Y:S02]  /*11da0*/  @!P1 LEA R40, P3, R49, R20.reuse, 0x1 ;  /* 0x0000001431289211 */ /* 0x081fe400078608ff */
[C---:B------:R-:W-:Y:S02]  /*11db0*/  @!P2 LEA R42, P4, R46.reuse, R20, 0x1 ;  /* 0x000000142e2aa211 */ /* 0x040fe400078808ff */
[----:B-1----:R-:W-:Y:S01]  /*11dc0*/  @!P0 IMAD.WIDE R2, R87, 0x2, R20 ;  /* 0x0000000257028825 */ /* 0x002fe200078e0214 */
[-C--:B------:R-:W-:Y:S02]  /*11dd0*/  @!P1 LEA.HI.X R41, R49, R21.reuse, R50, 0x1, P3 ;  /* 0x0000001531299211 */ /* 0x080fe400018f0c32 */
[----:B------:R-:W-:Y:S02]  /*11de0*/  @!P2 LEA.HI.X R43, R46, R21, R48, 0x1, P4 ;  /* 0x000000152e2ba211 */ /* 0x000fe400020f0c30 */
[----:B------:R2:W-:Y:S04]  /*11df0*/  @!P0 ST.E.128 desc[UR40][R2.64], R4 ;  /* 0x0000000402008985 */ /* 0x0005e8000c101d28 */
[----:B------:R2:W-:Y:S04]  /*11e00*/  @!P1 ST.E.128 desc[UR40][R40.64], R12 ;  /* 0x0000000c28009985 */ /* 0x0005e8000c101d28 */
[----:B------:R2:W-:Y:S02]  /*11e10*/  @!P2 ST.E.128 desc[UR40][R42.64], R32 ;  /* 0x000000202a00a985 */ /* 0x0005e4000c101d28 */
.L_x_9223:
[----:B------:R-:W-:Y:S05]  /*11e20*/  BSYNC B1 ;  /* 0x0000000000017941 */ /* 0x000fea0003800000 */
.L_x_9222:
[----:B--2---:R-:W-:Y:S01]  /*11e30*/  VIADD R3, R47, 0x60 ;  /* 0x000000602f037836 */ /* 0x004fe20000000000 */
[----:B-----5:R2:W4:Y:S04]  /*11e40*/  SHFL.IDX PT, R5, R45, 0x1, 0x1c1f ;  /* 0x003c1f002d057f89 */ /* 0x02052800000e0000 */
[----:B------:R-:W-:Y:S01]  /*11e50*/  ISETP.GE.AND P0, PT, R3, R28, PT ;  /* 0x0000001c0300720c */ /* 0x000fe20003f06270 */
[----:B------:R2:W0:-:S12]  /*11e60*/  SHFL.IDX PT, R4, R44, 0x1, 0x1c1f ;  /* 0x003c1f002c047f89 */ /* 0x00041800000e0000 */
[----:B--2---:R-:W-:Y:S05]  /*11e70*/  @P0 BRA `(.L_x_9224) ;  /* 0x0000001400b00947 */ /* 0x004fea0003800000 */
[----:B------:R-:W-:Y:S02]  /*11e80*/  ULDC UR4, c[0x0][0xac8] ;  /* 0x0002b20000047ab9 */ /* 0x000fe40000000800 */
[----:B------:R-:W-:Y:S02]  /*11e90*/  ISETP.GE.AND P2, PT, R49, UR4, PT ;  /* 0x0000000431007c0c */ /* 0x000fe4000bf46270 */
[----:B------:R-:W-:-:S11]  /*11ea0*/  ISETP.GE.AND P1, PT, R87, UR4, PT ;  /* 0x0000000457007c0c */ /* 0x000fd6000bf26270 */
[----:B0-----:R-:W-:Y:S02]  /*11eb0*/  @!P2 LEA R6, P0, R49, R4, 0x1 ;  /* 0x000000043106a211 */ /* 0x001fe400078008ff */
        /* <DEDUP_REMOVED lines=10> */
.L_x_9221:
[----:B------:R-:W-:Y:S01]  /*11f60*/  ULDC.64 UR4, c[0x0][0xb08] ;  /* 0x0002c20000047ab9 */ /* 0x000fe20000000a00 */
[----:B------:R-:W2:Y:S01]  /*11f70*/  LDL R98, [R1+0x34] ;  /* 0x0000340001627983 */ /* 0x000ea20000100800 */
[----:B0-----:R-:W-:Y:S01]  /*11f80*/  IMAD R3, R86, UR4, RZ ;  /* 0x0000000456037c24 */ /* 0x001fe2000f8e02ff */
[----:B------:R-:W0:Y:S01]  /*11f90*/  @P4 LDC R6, c[0x0][0xbec] ;  /* 0x0002fb00ff064b82 */ /* 0x000e220000000800 */
[C---:B------:R-:W-:Y:S01]  /*11fa0*/  IMAD.WIDE.U32 R4, R0.reuse, UR4, RZ ;  /* 0x0000000400047c25 */ /* 0x040fe2000f8e00ff */
[----:B------:R1:W5:Y:S01]  /*11fb0*/  LDL R97, [R1+0x84] ;  /* 0x0000840001617983 */ /* 0x0003620000100800 */
[----:B------:R-:W-:Y:S02]  /*11fc0*/  ULDC.64 UR6, c[0x0][0xb30] ;  /* 0x0002cc0000067ab9 */ /* 0x000fe40000000a00 */
[----:B------:R-:W-:Y:S01]  /*11fd0*/  IMAD R3, R0, UR5, R3 ;  /* 0x0000000500037c24 */ /* 0x000fe2000f8e0203 */
[----:B------:R-:W-:Y:S01]  /*11fe0*/  ULDC.64 UR4, c[0x0][0xb38] ;  /* 0x0002ce0000047ab9 */ /* 0x000fe20000000a00 */
[----:B------:R-:W-:Y:S01]  /*11ff0*/  SHF.R.S32.HI R0, RZ, 0x1f, R21 ;  /* 0x0000001fff007819 */ /* 0x000fe20000011415 */
[----:B------:R1:W5:Y:S01]  /*12000*/  LDL R96, [R1+0x6c] ;  /* 0x00006c0001607983 */ /* 0x0003620000100800 */
[----:B------:R-:W-:Y:S01]  /*12010*/  IMAD.IADD R5, R5, 0x1, R3 ;  /* 0x0000000105057824 */ /* 0x000fe200078e0203 */
[----:B------:R-:W3:Y:S02]  /*12020*/  @P4 LDC R11, c[0x0][0xbf0] ;  /* 0x0002fc00ff0b4b82 */ /* 0x000ee40000000800 */
[----:B------:R1:W5:Y:S01]  /*12030*/  LDL R95, [R1+0x80] ;  /* 0x00008000015f7983 */ /* 0x0003620000100800 */
[----:B------:R-:W-:-:S03]  /*12040*/  IMAD.WIDE.U32 R4, R92, UR4, R4 ;  /* 0x000000045c047c25 */ /* 0x000fc6000f8e0004 */
[----:B------:R1:W5:Y:S01]  /*12050*/  LDL R94, [R1+0x68] ;  /* 0x00006800015e7983 */ /* 0x0003620000100800 */
[----:B------:R-:W-:Y:S01]  /*12060*/  IMAD R5, R92, UR5, R5 ;  /* 0x000000055c057c24 */ /* 0x000fe2000f8e0205 */
[----:B------:R-:W-:Y:S02]  /*12070*/  ULDC.64 UR4, c[0x0][0xb40] ;  /* 0x0002d00000047ab9 */ /* 0x000fe40000000a00 */
[----:B------:R-:W-:Y:S01]  /*12080*/  IMAD R0, R0, UR4, RZ ;  /* 0x0000000400007c24 */ /* 0x000fe2000f8e02ff */
[----:B------:R1:W5:Y:S01]  /*12090*/  LDL R93, [R1+0x7c] ;  /* 0x00007c00015d7983 */ /* 0x0003620000100800 */
[----:B------:R-:W-:-:S03]  /*120a0*/  IMAD.WIDE.U32 R4, R21, UR4, R4 ;  /* 0x0000000415047c25 */ /* 0x000fc6000f8e0004 */
[----:B------:R1:W5:Y:S01]  /*120b0*/  LDL R92, [R1+0x64] ;  /* 0x00006400015c7983 */ /* 0x0003620000100800 */
[----:B------:R-:W-:Y:S01]  /*120c0*/  IMAD R7, R21, UR5, R0 ;  /* 0x0000000515077c24 */ /* 0x000fe2000f8e0200 */
[----:B------:R-:W-:Y:S02]  /*120d0*/  ULDC.64 UR4, c[0x0][0xb48] ;  /* 0x0002d20000047ab9 */ /* 0x000fe40000000a00 */
[----:B------:R1:W5:Y:S01]  /*120e0*/  LDL R90, [R1+0x60] ;  /* 0x00006000015a7983 */ /* 0x0003620000100800 */
[----:B------:R-:W-:-:S03]  /*120f0*/  IMAD.IADD R5, R5, 0x1, R7 ;  /* 0x0000000105057824 */ /* 0x000fc600078e0207 */
[----:B------:R1:W5:Y:S01]  /*12100*/  LDL R89, [R1+0x74] ;  /* 0x0000740001597983 */ /* 0x0003620000100800 */
[----:B------:R-:W-:-:S03]  /*12110*/  IMAD.WIDE.U32 R4, R91, UR4, R4 ;  /* 0x000000045b047c25 */ /* 0x000fc6000f8e0004 */
[----:B------:R1:W5:Y:S01]  /*12120*/  LDL R88, [R1+0x5c] ;  /* 0x00005c0001587983 */ /* 0x0003620000100800 */
[----:B------:R-:W-:Y:S01]  /*12130*/  IMAD R5, R91, UR5, R5 ;  /* 0x000000055b057c24 */ /* 0x000fe2000f8e0205 */
[----:B------:R-:W-:Y:S02]  /*12140*/  ULDC.64 UR4, c[0x0][0xb28] ;  /* 0x0002ca0000047ab9 */ /* 0x000fe40000000a00 */
[----:B------:R1:W5:Y:S01]  /*12150*/  LDL R91, [R1+0x78] ;  /* 0x00007800015b7983 */ /* 0x0003620000100800 */
[----:B0-----:R-:W-:-:S04]  /*12160*/  @P4 IMAD.HI.U32 R6, R25, R6, RZ ;  /* 0x0000000619064227 */ /* 0x001fc800078e00ff */
[----:B------:R-:W-:Y:S01]  /*12170*/  IMAD.MOV.U32 R3, RZ, RZ, R25 ;  /* 0x000000ffff037224 */ /* 0x000fe200078e0019 */
[----:B---3--:R-:W-:-:S04]  /*12180*/  @P4 SHF.R.U32.HI R3, RZ, R11, R6 ;  /* 0x0000000bff034219 */ /* 0x008fc80000011606 */
[--C-:B------:R-:W-:Y:S01]  /*12190*/  SHF.R.S32.HI R0, RZ, 0x1f, R3.reuse ;  /* 0x0000001fff007819 */ /* 0x100fe20000011403 */
[----:B------:R-:W-:-:S04]  /*121a0*/  IMAD.MOV R7, RZ, RZ, -R3 ;  /* 0x000000ffff077224 */ /* 0x000fc800078e0a03 */
[----:B------:R-:W-:Y:S02]  /*121b0*/  IMAD R7, R2, R7, R25 ;  /* 0x0000000702077224 */ /* 0x000fe400078e0219 */
[----:B------:R-:W-:Y:S02]  /*121c0*/  IMAD R0, R0, UR6, RZ ;  /* 0x0000000600007c24 */ /* 0x000fe4000f8e02ff */
[----:B------:R-:W-:-:S04]  /*121d0*/  IMAD.WIDE.U32 R4, R3, UR6, R4 ;  /* 0x0000000603047c25 */ /* 0x000fc8000f8e0004 */
[----:B------:R-:W-:Y:S01]  /*121e0*/  IMAD R11, R3, UR7, R0 ;  /* 0x00000007030b7c24 */ /* 0x000fe2000f8e0200 */
[----:B------:R-:W-:-:S03]  /*121f0*/  SHF.R.S32.HI R0, RZ, 0x1f, R7 ;  /* 0x0000001fff007819 */ /* 0x000fc60000011407 */
[----:B------:R-:W-:Y:S02]  /*12200*/  IMAD.IADD R5, R5, 0x1, R11 ;  /* 0x0000000105057824 */ /* 0x000fe400078e020b */
        /* <DEDUP_REMOVED lines=10> */
[----:B------:R-:W-:Y:S01]  /*122b0*/  BSSY B1, `(.L_x_9225) ;  /* 0x0000041000017945 */ /* 0x000fe20003800000 */
[----:B------:R0:W-:Y:S03]  /*122c0*/  SYNCS.ARRIVE.TRANS64.RED.A1T0 RZ, [R2+URZ], RZ ;  /* 0x000000ff02ff79a7 */ /* 0x0001e6000810043f */
[----:B------:R1:W3:Y:S04]  /*122d0*/  SHFL.IDX PT, R3, R26, RZ, 0x1c1f ;  /* 0x001c1fff1a037589 */ /* 0x0002e800000e0000 */
[----:B0-----:R1:W0:Y:S01]  /*122e0*/  SHFL.IDX PT, R2, R24, RZ, 0x1c1f ;  /* 0x001c1fff18027589 */ /* 0x00122200000e0000 */
[----:B--2---:R-:W-:-:S02]  /*122f0*/  VIADD R33, R98, 0x8 ;  /* 0x0000000862217836 */ /* 0x004fc40000000000 */
[C---:B------:R-:W-:Y:S02]  /*12300*/  VIADD R35, R98.reuse, 0x10 ;  /* 0x0000001062237836 */ /* 0x040fe40000000000 */
[C---:B------:R-:W-:Y:S02]  /*12310*/  VIADD R37, R98.reuse, 0x18 ;  /* 0x0000001862257836 */ /* 0x040fe40000000000 */
[C---:B------:R-:W-:Y:S02]  /*12320*/  VIADD R87, R98.reuse, 0x20 ;  /* 0x0000002062577836 */ /* 0x040fe40000000000 */
[C---:B------:R-:W-:Y:S02]  /*12330*/  VIADD R27, R98.reuse, 0x28 ;  /* 0x00000028621b7836 */ /* 0x040fe40000000000 */
[----:B------:R-:W-:Y:S01]  /*12340*/  VIADD R25, R98, 0x30 ;  /* 0x0000003062197836 */ /* 0x000fe20000000000 */
[----:B------:R-:W-:Y:S02]  /*12350*/  SHF.R.S32.HI R32, RZ, 0x1f, R33 ;  /* 0x0000001fff207819 */ /* 0x000fe40000011421 */
[----:B------:R-:W-:-:S02]  /*12360*/  SHF.R.S32.HI R34, RZ, 0x1f, R35 ;  /* 0x0000001fff227819 */ /* 0x000fc40000011423 */
[----:B------:R-:W-:Y:S02]  /*12370*/  SHF.R.S32.HI R36, RZ, 0x1f, R37 ;  /* 0x0000001fff247819 */ /* 0x000fe40000011425 */
[----:B------:R-:W-:Y:S02]  /*12380*/  SHF.R.S32.HI R86, RZ, 0x1f, R87 ;  /* 0x0000001fff567819 */ /* 0x000fe40000011457 */
[----:B------:R-:W-:Y:S02]  /*12390*/  SHF.R.S32.HI R14, RZ, 0x1f, R27 ;  /* 0x0000001fff0e7819 */ /* 0x000fe4000001141b */
[----:B------:R-:W-:Y:S01]  /*123a0*/  SHF.R.S32.HI R0, RZ, 0x1f, R25 ;  /* 0x0000001fff007819 */ /* 0x000fe20000011419 */
[----:B01-3--:R-:W-:Y:S06]  /*123b0*/  @P0 BRA `(.L_x_9226) ;  /* 0x0000000000c00947 */ /* 0x00bfec0003800000 */
[----:B------:R-:W-:Y:S02]  /*123c0*/  ULDC UR4, c[0x0][0xac8] ;  /* 0x0002b20000047ab9 */ /* 0x000fe40000000800 */
[----:B------:R-:W-:Y:S02]  /*123d0*/  ISETP.GE.AND P1, PT, R33, UR4, PT ;  /* 0x0000000421007c0c */ /* 0x000fe4000bf26270 */
[----:B------:R-:W-:Y:S02]  /*123e0*/  ISETP.GE.AND P2, PT, R98, UR4, PT ;  /* 0x0000000462007c0c */ /* 0x000fe4000bf46270 */
[----:B------:R-:W-:Y:S02]  /*123f0*/  ISETP.GE.AND P0, PT, R35, UR4, PT ;  /* 0x0000000423007c0c */ /* 0x000fe4000bf06270 */
[----:B------:R-:W-:Y:S02]  /*12400*/  ISETP.GE.AND P3, PT, R37, UR4, PT ;  /* 0x0000000425007c0c */ /* 0x000fe4000bf66270 */
[----:B------:R-:W-:-:S05]  /*12410*/  ISETP.GE.AND P4, PT, R87, UR4, PT ;  /* 0x0000000457007c0c */ /* 0x000fca000bf86270 */
[CC--:B------:R-:W-:Y:S02]  /*12420*/  @!P1 LEA R4, P6, R33.reuse, R2.reuse, 0x2 ;  /* 0x0000000221049211 */ /* 0x0c0fe400078c10ff */
[----:B------:R-:W-:Y:S02]  /*12430*/  @!P2 IMAD.WIDE R6, R98, 0x4, R2 ;  /* 0x000000046206a825 */ /* 0x000fe400078e0202 */
[-C--:B------:R-:W-:Y:S02]  /*12440*/  @!P1 LEA.HI.X R5, R33, R3.reuse, R32, 0x2, P6 ;  /* 0x0000000321059211 */ /* 0x080fe400030f1420 */
[----:B------:R-:W-:Y:S01]  /*12450*/  @!P0 LEA R8, P5, R35, R2, 0x2 ;  /* 0x0000000223088211 */ /* 0x000fe200078a10ff */
[----:B------:R-:W-:Y:S01]  /*12460*/  @!P2 ST.E.64 desc[UR40][R6.64], R42 ;  /* 0x0000002a0600a985 */ /* 0x000fe2000c101b28 */
[----:B------:R-:W-:Y:S02]  /*12470*/  ISETP.GE.AND P2, PT, R27, UR4, PT ;  /* 0x000000041b007c0c */ /* 0x000fe4000bf46270 */
[----:B------:R-:W-:Y:S01]  /*12480*/  @!P0 LEA.HI.X R9, R35, R3, R34, 0x2, P5 ;  /* 0x0000000323098211 */ /* 0x000fe200028f1422 */
[----:B------:R0:W-:Y:S01]  /*12490*/  @!P1 ST.E.64 desc[UR40][R4.64], R44 ;  /* 0x0000002c04009985 */ /* 0x0001e2000c101b28 */
[----:B------:R-:W-:-:S02]  /*124a0*/  ISETP.GE.AND P1, PT, R25, UR4, PT ;  /* 0x0000000419007c0c */ /* 0x000fc4000bf26270 */
[-C--:B------:R-:W-:Y:S01]  /*124b0*/  @!P3 LEA R10, P6, R37, R2.reuse, 0x2 ;  /* 0x00000002250ab211 */ /* 0x080fe200078c10ff */
[----:B------:R1:W-:Y:S01]  /*124c0*/  @!P0 ST.E.64 desc[UR40][R8.64], R50 ;  /* 0x0000003208008985 */ /* 0x0003e2000c101b28 */
[-C--:B------:R-:W-:Y:S02]  /*124d0*/  @!P4 LEA R20, P5, R87, R2.reuse, 0x2 ;  /* 0x000000025714c211 */ /* 0x080fe400078a10ff */
[-C--:B------:R-:W-:Y:S02]  /*124e0*/  @!P3 LEA.HI.X R11, R37, R3.reuse, R36, 0x2, P6 ;  /* 0x00000003250bb211 */ /* 0x080fe400030f1424 */
[----:B-----5:R-:W-:Y:S02]  /*124f0*/  ISETP.GE.AND P0, PT, R96, UR4, PT ;  /* 0x0000000460007c0c */ /* 0x020fe4000bf06270 */
[----:B------:R-:W-:Y:S01]  /*12500*/  @!P4 LEA.HI.X R21, R87, R3, R86, 0x2, P5 ;  /* 0x000000035715c211 */ /* 0x000fe200028f1456 */
[----:B------:R2:W-:Y:S01]  /*12510*/  @!P3 ST.E.64 desc[UR40][R10.64], R52 ;  /* 0x000000340a00b985 */ /* 0x0005e2000c101b28 */
[----:B------:R-:W-:-:S02]  /*12520*/  @!P2 LEA R12, P6, R27, R2, 0x2 ;  /* 0x000000021b0ca211 */ /* 0x000fc400078c10ff */
[----:B------:R-:W-:Y:S01]  /*12530*/  ISETP.GE.AND P3, PT, R94, UR4, PT ;  /* 0x000000045e007c0c */ /* 0x000fe2000bf66270 */
[----:B------:R-:W-:Y:S01]  /*12540*/  @!P4 ST.E.64 desc[UR40][R20.64], R58 ;  /* 0x0000003a1400c985 */ /* 0x000fe2000c101b28 */
[-C--:B------:R-:W-:Y:S02]  /*12550*/  @!P2 LEA.HI.X R13, R27, R3.reuse, R14, 0x2, P6 ;  /* 0x000000031b0da211 */ /* 0x080fe400030f140e */
[C---:B0-----:R-:W-:Y:S02]  /*12560*/  @!P1 LEA R4, P4, R25.reuse, R2, 0x2 ;  /* 0x0000000219049211 */ /* 0x041fe400078810ff */
[----:B------:R-:W-:Y:S01]  /*12570*/  ISETP.GE.AND P5, PT, R92, UR4, PT ;  /* 0x000000045c007c0c */ /* 0x000fe2000bfa6270 */
[----:B------:R0:W-:Y:S01]  /*12580*/  @!P2 ST.E.64 desc[UR40][R12.64], R60 ;  /* 0x0000003c0c00a985 */ /* 0x0001e2000c101b28 */
[----:B------:R-:W-:Y:S02]  /*12590*/  @!P1 LEA.HI.X R5, R25, R3, R0, 0x2, P4 ;  /* 0x0000000319059211 */ /* 0x000fe400020f1400 */
[----:B------:R-:W-:-:S02]  /*125a0*/  ISETP.GE.AND P4, PT, R90, UR4, PT ;  /* 0x000000045a007c0c */ /* 0x000fc4000bf86270 */
[----:B------:R-:W-:Y:S01]  /*125b0*/  ISETP.GE.AND P2, PT, R88, UR4, PT ;  /* 0x0000000458007c0c */ /* 0x000fe2000bf46270 */
[----:B------:R3:W-:Y:S01]  /*125c0*/  @!P1 ST.E.64 desc[UR40][R4.64], R66 ;  /* 0x0000004204009985 */ /* 0x0007e2000c101b28 */
[-C--:B-1----:R-:W-:Y:S02]  /*125d0*/  @!P0 LEA R8, P6, R96, R2.reuse, 0x2 ;  /* 0x0000000260088211 */ /* 0x082fe400078c10ff */
[----:B------:R-:W-:Y:S02]  /*125e0*/  @!P3 LEA R6, P1, R94, R2, 0x2 ;  /* 0x000000025e06b211 */ /* 0x000fe400078210ff */
[-C--:B------:R-:W-:Y:S02]  /*125f0*/  @!P0 LEA.HI.X R9, R96, R3.reuse, R97, 0x2, P6 ;  /* 0x0000000360098211 */ /* 0x080fe400030f1461 */
[----:B------:R-:W-:-:S03]  /*12600*/  @!P3 LEA.HI.X R7, R94, R3, R95, 0x2, P1 ;  /* 0x000000035e07b211 */ /* 0x000fc600008f145f */
[----:B------:R3:W-:Y:S01]  /*12610*/  @!P0 ST.E.64 desc[UR40][R8.64], R68 ;  /* 0x0000004408008985 */ /* 0x0007e2000c101b28 */
[-C--:B--2---:R-:W-:Y:S02]  /*12620*/  @!P5 LEA R10, P0, R92, R2.reuse, 0x2 ;  /* 0x000000025c0ad211 */ /* 0x084fe400078010ff */
[-C--:B0-----:R-:W-:Y:S01]  /*12630*/  @!P4 LEA R12, P1, R90, R2.reuse, 0x2 ;  /* 0x000000025a0cc211 */ /* 0x081fe200078210ff */
        /* <DEDUP_REMOVED lines=8> */
.L_x_9226:
[----:B------:R-:W-:Y:S05]  /*126c0*/  BSYNC B1 ;  /* 0x0000000000017941 */ /* 0x000fea0003800000 */
.L_x_9225:
[----:B------:R-:W-:Y:S01]  /*126d0*/  ISETP.GE.AND P0, PT, R15, R28, PT ;  /* 0x0000001c0f00720c */ /* 0x000fe20003f06270 */
[----:B---3--:R0:W1:Y:S04]  /*126e0*/  SHFL.IDX PT, R3, R26, 0x1, 0x1c1f ;  /* 0x003c1f001a037f89 */ /* 0x00806800000e0000 */
        /* <DEDUP_REMOVED lines=8> */
[-C--:B--2---:R-:W-:Y:S02]  /*12770*/  @!P3 LEA R4, P1, R33, R2.reuse, 0x2 ;  /* 0x000000022104b211 */ /* 0x084fe400078210ff */
[-C--:B------:R-:W-:Y:S02]  /*12780*/  @!P5 LEA R6, P2, R35, R2.reuse, 0x2 ;  /* 0x000000022306d211 */ /* 0x080fe400078410ff */
[-C--:B-1----:R-:W-:Y:S02]  /*12790*/  @!P3 LEA.HI.X R5, R33, R3.reuse, R32, 0x2, P1 ;  /* 0x000000032105b211 */ /* 0x082fe400008f1420 */
[----:B------:R-:W-:Y:S02]  /*127a0*/  ISETP.GE.AND P1, PT, R27, UR4, PT ;  /* 0x000000041b007c0c */ /* 0x000fe4000bf26270 */
[----:B------:R-:W-:Y:S01]  /*127b0*/  @!P5 LEA.HI.X R7, R35, R3, R34, 0x2, P2 ;  /* 0x000000032307d211 */ /* 0x000fe200010f1422 */
[----:B------:R-:W-:Y:S01]  /*127c0*/  @!P6 IMAD.WIDE R8, R98, 0x4, R2 ;  /* 0x000000046208e825 */ /* 0x000fe200078e0202 */
[----:B------:R-:W-:-:S04]  /*127d0*/  @!P4 LEA R10, P2, R37, R2, 0x2 ;  /* 0x00000002250ac211 */ /* 0x000fc800078410ff */
[-C--:B------:R-:W-:Y:S01]  /*127e0*/  @!P4 LEA.HI.X R11, R37, R3.reuse, R36, 0x2, P2 ;  /* 0x00000003250bc211 */ /* 0x080fe200010f1424 */
[----:B------:R-:W-:Y:S01]  /*127f0*/  @!P6 ST.E.64 desc[UR40][R8.64], R46 ;  /* 0x0000002e0800e985 */ /* 0x000fe2000c101b28 */
[CC--:B------:R-:W-:Y:S02]  /*12800*/  @!P0 LEA R12, P2, R87.reuse, R2.reuse, 0x2 ;  /* 0x00000002570c8211 */ /* 0x0c0fe400078410ff */
[----:B-----5:R-:W-:Y:S01]  /*12810*/  ISETP.GE.AND P6, PT, R92, UR4, PT ;  /* 0x000000045c007c0c */ /* 0x020fe2000bfc6270 */
[----:B------:R-:W-:Y:S01]  /*12820*/  @!P3 ST.E.64 desc[UR40][R4.64], R48 ;  /* 0x000000300400b985 */ /* 0x000fe2000c101b28 */
[----:B------:R-:W-:Y:S02]  /*12830*/  @!P0 LEA.HI.X R13, R87, R3, R86, 0x2, P2 ;  /* 0x00000003570d8211 */ /* 0x000fe400010f1456 */
[----:B------:R-:W-:Y:S01]  /*12840*/  @!P1 LEA R20, P2, R27, R2, 0x2 ;  /* 0x000000021b149211 */ /* 0x000fe200078410ff */
[----:B------:R0:W-:Y:S01]  /*12850*/  @!P5 ST.E.64 desc[UR40][R6.64], R54 ;  /* 0x000000360600d985 */ /* 0x0001e2000c101b28 */
[----:B------:R-:W-:-:S02]  /*12860*/  ISETP.GE.AND P5, PT, R96, UR4, PT ;  /* 0x0000000460007c0c */ /* 0x000fc4000bfa6270 */
[----:B------:R-:W-:Y:S01]  /*12870*/  @!P1 LEA.HI.X R21, R27, R3, R14, 0x2, P2 ;  /* 0x000000031b159211 */ /* 0x000fe200010f140e */
[----:B------:R1:W-:Y:S01]  /*12880*/  @!P4 ST.E.64 desc[UR40][R10.64], R56 ;  /* 0x000000380a00c985 */ /* 0x0003e2000c101b28 */
[----:B------:R-:W-:Y:S02]  /*12890*/  ISETP.GE.AND P2, PT, R25, UR4, PT ;  /* 0x0000000419007c0c */ /* 0x000fe4000bf46270 */
[----:B------:R-:W-:Y:S01]  /*128a0*/  ISETP.GE.AND P4, PT, R94, UR4, PT ;  /* 0x000000045e007c0c */ /* 0x000fe2000bf86270 */
[----:B------:R2:W-:Y:S01]  /*128b0*/  @!P0 ST.E.64 desc[UR40][R12.64], R62 ;  /* 0x0000003e0c008985 */ /* 0x0005e2000c101b28 */
[----:B------:R-:W-:-:S03]  /*128c0*/  ISETP.GE.AND P0, PT, R90, UR4, PT ;  /* 0x000000045a007c0c */ /* 0x000fc6000bf06270 */
[----:B------:R2:W-:Y:S06]  /*128d0*/  @!P1 ST.E.64 desc[UR40][R20.64], R64 ;  /* 0x0000004014009985 */ /* 0x0005ec000c101b28 */
[CC--:B------:R-:W-:Y:S02]  /*128e0*/  @!P2 LEA R14, P3, R25.reuse, R2.reuse, 0x2 ;  /* 0x00000002190ea211 */ /* 0x0c0fe400078610ff */
[----:B0-----:R-:W-:Y:S02]  /*128f0*/  @!P4 LEA R6, P1, R94, R2, 0x2 ;  /* 0x000000025e06c211 */ /* 0x001fe400078210ff */
[----:B------:R-:W-:-:S02]  /*12900*/  @!P2 LEA.HI.X R15, R25, R3, R0, 0x2, P3 ;  /* 0x00000003190fa211 */ /* 0x000fc400018f1400 */
[-C--:B------:R-:W-:Y:S02]  /*12910*/  @!P5 LEA R4, P3, R96, R2.reuse, 0x2 ;  /* 0x000000026004d211 */ /* 0x080fe400078610ff */
[-C--:B------:R-:W-:Y:S01]  /*12920*/  @!P4 LEA.HI.X R7, R94, R3.reuse, R95, 0x2, P1 ;  /* 0x000000035e07c211 */ /* 0x080fe200008f145f */
[----:B------:R2:W-:Y:S01]  /*12930*/  @!P2 ST.E.64 desc[UR40][R14.64], R70 ;  /* 0x000000460e00a985 */ /* 0x0005e2000c101b28 */
[-C--:B------:R-:W-:Y:S02]  /*12940*/  @!P5 LEA.HI.X R5, R96, R3.reuse, R97, 0x2, P3 ;  /* 0x000000036005d211 */ /* 0x080fe400018f1461 */
[-C--:B------:R-:W-:Y:S02]  /*12950*/  @!P6 LEA R8, P2, R92, R2.reuse, 0x2 ;  /* 0x000000025c08e211 */ /* 0x080fe400078410ff */
[----:B-1----:R-:W-:Y:S01]  /*12960*/  @!P0 LEA R10, P3, R90, R2, 0x2 ;  /* 0x000000025a0a8211 */ /* 0x002fe200078610ff */
[----:B------:R2:W-:Y:S01]  /*12970*/  @!P5 ST.E.64 desc[UR40][R4.64], R72 ;  /* 0x000000480400d985 */ /* 0x0005e2000c101b28 */
[----:B------:R-:W-:-:S02]  /*12980*/  @!P6 LEA.HI.X R9, R92, R3, R93, 0x2, P2 ;  /* 0x000000035c09e211 */ /* 0x000fc400010f145d */
[----:B------:R-:W-:Y:S01]  /*12990*/  @!P0 LEA.HI.X R11, R90, R3, R91, 0x2, P3 ;  /* 0x000000035a0b8211 */ /* 0x000fe200018f145b */
[----:B------:R2:W-:Y:S04]  /*129a0*/  @!P4 ST.E.64 desc[UR40][R6.64], R78 ;  /* 0x0000004e0600c985 */ /* 0x0005e8000c101b28 */
[----:B------:R2:W-:Y:S04]  /*129b0*/  @!P6 ST.E.64 desc[UR40][R8.64], R80 ;  /* 0x000000500800e985 */ /* 0x0005e8000c101b28 */
[----:B------:R2:W-:Y:S01]  /*129c0*/  @!P0 ST.E.64 desc[UR40][R10.64], R38 ;  /* 0x000000260a008985 */ /* 0x0005e2000c101b28 */
[----:B------:R-:W-:-:S13]  /*129d0*/  ISETP.GE.AND P0, PT, R88, UR4, PT ;  /* 0x0000000458007c0c */ /* 0x000fda000bf06270 */
[----:B--2---:R-:W-:Y:S05]  /*129e0*/  @P0 BRA `(.L_x_9224) ;  /* 0x0000000800d40947 */ /* 0x004fea0003800000 */
[----:B------:R-:W-:-:S04]  /*129f0*/  LEA R2, P0, R88, R2, 0x2 ;  /* 0x0000000258027211 */ /* 0x000fc800078010ff */
[----:B------:R-:W-:-:S05]  /*12a00*/  LEA.HI.X R3, R88, R3, R89, 0x2, P0 ;  /* 0x0000000358037211 */ /* 0x000fca00000f1459 */
[----:B------:R0:W-:Y:S01]  /*12a10*/  ST.E.64 desc[UR40][R2.64], R40 ;  /* 0x0000002802007985 */ /* 0x0001e2000c101b28 */
[----:B------:R-:W-:Y:S05]  /*12a20*/  BRA `(.L_x_9224) ;  /* 0x0000000800c47947 */ /* 0x000fea0003800000 */
.L_x_9219:
        /* <DEDUP_REMOVED lines=10> */
[----:B0-----:R-:W-:-:S04]  /*12ad0*/  IADD3 R2, P2, R4, UR4, RZ ;  /* 0x0000000404027c10 */ /* 0x001fc8000ff5e0ff */
[----:B--2---:R-:W-:-:S05]  /*12ae0*/  IADD3.X R3, R0, UR5, RZ, P2, !PT ;  /* 0x0000000500037c10 */ /* 0x004fca00097fe4ff */
[----:B------:R-:W-:Y:S01]  /*12af0*/  @P1 IADD3 R4, P2, R4, UR6, RZ ;  /* 0x0000000604041c10 */ /* 0x000fe2000ff5e0ff */
[----:B------:R-:W-:Y:S01]  /*12b00*/  ULDC UR4, c[0x0][0xa88] ;  /* 0x0002a20000047ab9 */ /* 0x000fe20000000800 */
[----:B------:R0:W5:Y:S02]  /*12b10*/  @P0 LDG.E R15, desc[UR40][R2.64] ;  /* 0x00000028020f0981 */ /* 0x000164000c1e1900 */
[----:B------:R-:W-:Y:S01]  /*12b20*/  @P1 IADD3.X R5, R0, UR7, RZ, P2, !PT ;  /* 0x0000000700051c10 */ /* 0x000fe200097fe4ff */
[----:B------:R-:W-:Y:S02]  /*12b30*/  IMAD.U32 R0, RZ, RZ, UR4 ;  /* 0x00000004ff007e24 */ /* 0x000fe4000f8e00ff */
        /* <DEDUP_REMOVED lines=9> */
.L_x_9227:
[----:B0-----:R-:W2:Y:S04]  /*12bd0*/  LDL.LU R2, [R1+0x48] ;  /* 0x0000480001027983 */ /* 0x001ea80000300800 */
[----:B------:R-:W3:Y:S01]  /*12be0*/  LDL.LU R3, [R1+0x2c] ;  /* 0x00002c0001037983 */ /* 0x000ee20000300800 */
        /* <DEDUP_REMOVED lines=12> */
[----:B------:R-:W2:Y:S04]  /*12cb0*/  LDL R12, [R1+0x18] ;  /* 0x00001800010c7983 */ /* 0x000ea80000100800 */
[----:B------:R-:W3:Y:S01]  /*12cc0*/  LDL.LU R34, [R1+0x54] ;  /* 0x0000540001227983 */ /* 0x000ee20000300800 */
[----:B------:R-:W-:Y:S01]  /*12cd0*/  IMAD.MOV.U32 R2, RZ, RZ, 0x9b8 ;  /* 0x000009b8ff027424 */ /* 0x000fe200078e00ff */
[----:B------:R-:W-:Y:S01]  /*12ce0*/  ISETP.GT.AND P3, PT, R88, 0x1, PT ;  /* 0x000000015800780c */ /* 0x000fe20003f64270 */
[----:B------:R-:W-:Y:S01]  /*12cf0*/  IMAD.MOV.U32 R21, RZ, RZ, R26 ;  /* 0x000000ffff157224 */ /* 0x000fe200078e001a */
[----:B------:R-:W-:Y:S02]  /*12d00*/  ISETP.NE.AND P0, PT, R27, 0x1, PT ;  /* 0x000000011b00780c */ /* 0x000fe40003f05270 */
[----:B------:R-:W-:-:S02]  /*12d10*/  SEL R28, R2, 0x978, P3 ;  /* 0x00000978021c7807 */ /* 0x000fc40001800000 */
[----:B------:R-:W0:Y:S08]  /*12d20*/  LDC.64 R2, c[0x0][0xba8] ;  /* 0x0002ea00ff027b82 */ /* 0x000e300000000a00 */
[----:B------:R-:W2:Y:S08]  /*12d30*/  LDC.64 R8, c[0x0][R28+0x218] ;  /* 0x000086001c087b82 */ /* 0x000eb00000000a00 */
[----:B------:R-:W1:Y:S08]  /*12d40*/  LDC.64 R10, c[0x0][R28+0x220] ;  /* 0x000088001c0a7b82 */ /* 0x000e700000000a00 */
[----:B------:R-:W4:Y:S08]  /*12d50*/  LDC.64 R6, c[0x0][R28+0x228] ;  /* 0x00008a001c067b82 */ /* 0x000f300000000a00 */
[----:B------:R-:W5:Y:S08]  /*12d60*/  LDC.64 R4, c[0x0][R28+0x210] ;  /* 0x000084001c047b82 */ /* 0x000f700000000a00 */
[----:B------:R-:W1:Y:S08]  /*12d70*/  @P0 LDC R13, c[0x0][0xbec] ;  /* 0x0002fb00ff0d0b82 */ /* 0x000e700000000800 */
[----:B------:R-:W4:Y:S08]  /*12d80*/  @P0 LDC R35, c[0x0][0xbf0] ;  /* 0x0002fc00ff230b82 */ /* 0x000f300000000800 */
[----:B0-----:R-:W0:Y:S01]  /*12d90*/  @!P3 LDC R2, c[0x0][0xb50] ;  /* 0x0002d400ff02bb82 */ /* 0x001e220000000800 */
[----:B-1----:R-:W-:-:S07]  /*12da0*/  @P0 IMAD.HI.U32 R14, R26, R13, RZ ;  /* 0x0000000d1a0e0227 */ /* 0x002fce00078e00ff */
[----:B------:R-:W1:Y:S01]  /*12db0*/  @!P3 LDC R3, c[0x0][0xb54] ;  /* 0x0002d500ff03bb82 */ /* 0x000e620000000800 */
[----:B------:R-:W-:Y:S01]  /*12dc0*/  IMAD R11, R11, R25, RZ ;  /* 0x000000190b0b7224 */ /* 0x000fe200078e02ff */
[----:B----4-:R-:W-:-:S03]  /*12dd0*/  @P0 SHF.R.U32.HI R21, RZ, R35, R14 ;  /* 0x00000023ff150219 */ /* 0x010fc6000001160e */
[----:B------:R-:W-:Y:S02]  /*12de0*/  IMAD R11, R10, R24, R11 ;  /* 0x000000180a0b7224 */ /* 0x000fe400078e020b */
[-C--:B--2---:R-:W-:Y:S02]  /*12df0*/  IMAD R33, R9, R12.reuse, RZ ;  /* 0x0000000c09217224 */ /* 0x084fe400078e02ff */
[----:B------:R-:W-:Y:S01]  /*12e00*/  IMAD.WIDE.U32 R12, R8, R12, RZ ;  /* 0x0000000c080c7225 */ /* 0x000fe200078e00ff */
[----:B---3--:R-:W-:-:S03]  /*12e10*/  SEL R35, R34, RZ, P3 ;  /* 0x000000ff22237207 */ /* 0x008fc60001800000 */
[----:B------:R-:W-:-:S04]  /*12e20*/  IMAD.WIDE.U32 R8, R10, R25, RZ ;  /* 0x000000190a087225 */ /* 0x000fc800078e00ff */
[----:B------:R-:W-:Y:S01]  /*12e30*/  IMAD.IADD R13, R33, 0x1, R13 ;  /* 0x00000001210d7824 */ /* 0x000fe200078e020d */
[----:B------:R-:W-:Y:S01]  /*12e40*/  IADD3 R12, P0, P1, R8, R12, R15 ;  /* 0x0000000c080c7210 */ /* 0x000fe2000791e00f */
[----:B------:R-:W-:Y:S02]  /*12e50*/  IMAD.MOV R8, RZ, RZ, -R21 ;  /* 0x000000ffff087224 */ /* 0x000fe400078e0a15 */
[----:B------:R-:W-:Y:S02]  /*12e60*/  IMAD.IADD R11, R9, 0x1, R11 ;  /* 0x00000001090b7824 */ /* 0x000fe400078e020b */
[-C--:B------:R-:W-:Y:S02]  /*12e70*/  IMAD R33, R7, R35.reuse, RZ ;  /* 0x0000002307217224 */ /* 0x080fe400078e02ff */
[----:B------:R-:W-:-:S04]  /*12e80*/  IMAD.WIDE.U32 R6, R6, R35, RZ ;  /* 0x0000002306067225 */ /* 0x000fc800078e00ff */
[----:B------:R-:W-:Y:S01]  /*12e90*/  IMAD R9, R27, R8, R26 ;  /* 0x000000081b097224 */ /* 0x000fe200078e021a */
[----:B------:R-:W-:Y:S01]  /*12ea0*/  IADD3.X R8, R11, R13, R20, P0, P1 ;  /* 0x0000000d0b087210 */ /* 0x000fe200007e2414 */
[----:B------:R-:W-:Y:S01]  /*12eb0*/  IMAD.IADD R7, R33, 0x1, R7 ;  /* 0x0000000121077824 */ /* 0x000fe200078e0207 */
[----:B------:R-:W-:Y:S01]  /*12ec0*/  IADD3 R6, P0, P1, R21, R12, R6 ;  /* 0x0000000c15067210 */ /* 0x000fe2000791e006 */
[----:B-----5:R-:W-:Y:S01]  /*12ed0*/  IMAD R5, R5, R9, RZ ;  /* 0x0000000905057224 */ /* 0x020fe200078e02ff */
[----:B------:R-:W-:Y:S02]  /*12ee0*/  SHF.R.S32.HI R21, RZ, 0x1f, R21 ;  /* 0x0000001fff157819 */ /* 0x000fe40000011415 */
[----:B------:R-:W-:Y:S02]  /*12ef0*/  SHF.R.S32.HI R11, RZ, 0x1f, R9 ;  /* 0x0000001fff0b7819 */ /* 0x000fe40000011409 */
[----:B------:R-:W-:-:S03]  /*12f00*/  IADD3.X R7, R21, R8, R7, P0, P1 ;  /* 0x0000000815077210 */ /* 0x000fc600007e2407 */
[C---:B------:R-:W-:Y:S02]  /*12f10*/  IMAD R11, R4.reuse, R11, R5 ;  /* 0x0000000b040b7224 */ /* 0x040fe400078e0205 */
[----:B------:R-:W-:-:S04]  /*12f20*/  IMAD.WIDE.U32 R4, R4, R9, R6 ;  /* 0x0000000904047225 */ /* 0x000fc800078e0006 */
[----:B------:R-:W-:Y:S01]  /*12f30*/  IMAD.IADD R5, R5, 0x1, R11 ;  /* 0x0000000105057824 */ /* 0x000fe200078e020b */
[----:B0-----:R-:W-:-:S04]  /*12f40*/  LEA R2, P0, R4, R2, 0x2 ;  /* 0x0000000204027211 */ /* 0x001fc800078010ff */
[----:B-1----:R-:W-:Y:S01]  /*12f50*/  LEA.HI.X R3, R4, R3, R5, 0x2, P0 ;  /* 0x0000000304037211 */ /* 0x002fe200000f1405 */
[----:B------:R-:W-:-:S05]  /*12f60*/  IMAD.MOV.U32 R5, RZ, RZ, -0x800000 ;  /* 0xff800000ff057424 */ /* 0x000fca00078e00ff */
[----:B------:R0:W-:Y:S03]  /*12f70*/  STG.E desc[UR40][R2.64], R5 ;  /* 0x0000000502007986 */ /* 0x0001e6000c101928 */
.L_x_9229:
[----:B------:R-:W-:Y:S05]  /*12f80*/  BSYNC B1 ;  /* 0x0000000000017941 */ /* 0x000fea0003800000 */
.L_x_9228:
[----:B------:R-:W-:Y:S05]  /*12f90*/  @P2 BRA `(.L_x_9224) ;  /* 0x0000000400682947 */ /* 0x000fea0003800000 */
[----:B------:R-:W2:Y:S01]  /*12fa0*/  LDL.LU R28, [R1+0x18] ;  /* 0x00001800011c7983 */ /* 0x000ea20000300800 */
[----:B------:R-:W1:Y:S01]  /*12fb0*/  LDC R11, c[0x0][0xbe8] ;  /* 0x0002fa00ff0b7b82 */ /* 0x000e620000000800 */
[--C-:B------:R-:W-:Y:S01]  /*12fc0*/  SHF.R.S32.HI R4, RZ, 0x1f, R32.reuse ;  /* 0x0000001fff047819 */ /* 0x100fe20000011420 */
[----:B------:R-:W-:Y:S01]  /*12fd0*/  ULDC.64 UR4, c[0x0][0xaa0] ;  /* 0x0002a80000047ab9 */ /* 0x000fe20000000a00 */
[----:B------:R3:W5:Y:S01]  /*12fe0*/  LDL R10, [R1+0x58] ;  /* 0x00005800010a7983 */ /* 0x0007620000100800 */
[----:B------:R-:W-:Y:S01]  /*12ff0*/  SHF.R.S32.HI R13, RZ, 0x1f, R32 ;  /* 0x0000001fff0d7819 */ /* 0x000fe20000011420 */
[----:B------:R-:W-:Y:S02]  /*13000*/  ULDC.64 UR6, c[0x0][0xaf0] ;  /* 0x0002bc0000067ab9 */ /* 0x000fe40000000a00 */
[----:B------:R3:W5:Y:S04]  /*13010*/  LDL R14, [R1+0x98] ;  /* 0x00009800010e7983 */ /* 0x0007680000100800 */
[----:B------:R3:W5:Y:S04]  /*13020*/  LDL R21, [R1+0x50] ;  /* 0x0000500001157983 */ /* 0x0007680000100800 */
[----:B------:R3:W5:Y:S04]  /*13030*/  LDL R26, [R1+0x9c] ;  /* 0x00009c00011a7983 */ /* 0x0007680000100800 */
[----:B------:R3:W5:Y:S04]  /*13040*/  LDL R27, [R1+0x30] ;  /* 0x00003000011b7983 */ /* 0x0007680000100800 */
[----:B------:R-:W4:Y:S01]  /*13050*/  LDL.LU R12, [R1+0x4c] ;  /* 0x00004c00010c7983 */ /* 0x000f220000300800 */
[----:B-1----:R-:W-:Y:S01]  /*13060*/  ISETP.NE.AND P0, PT, R11, 0x1, PT ;  /* 0x000000010b00780c */ /* 0x002fe20003f05270 */
[----:B0-----:R-:W-:Y:S01]  /*13070*/  IMAD R2, R20, UR4, RZ ;  /* 0x0000000414027c24 */ /* 0x001fe2000f8e02ff */
[-C--:B------:R-:W-:Y:S01]  /*13080*/  LEA.HI R4, R4, R32.reuse, RZ, 0x2 ;  /* 0x0000002004047211 */ /* 0x080fe200078f10ff */
[----:B------:R-:W-:Y:S01]  /*13090*/  IMAD R6, R24, UR6, RZ ;  /* 0x0000000618067c24 */ /* 0x000fe2000f8e02ff */
[----:B------:R-:W-:Y:S01]  /*130a0*/  LEA.HI R13, R13, R32, RZ, 0x2 ;  /* 0x000000200d0d7211 */ /* 0x000fe200078f10ff */
[C---:B------:R-:W-:Y:S01]  /*130b0*/  IMAD R5, R15.reuse, UR5, R2 ;  /* 0x000000050f057c24 */ /* 0x040fe2000f8e0202 */
[----:B------:R-:W-:Y:S01]  /*130c0*/  LOP3.LUT R4, R4, 0xfffffffc, RZ, 0xc0, !PT ;  /* 0xfffffffc04047812 */ /* 0x000fe200078ec0ff */
[----:B------:R-:W-:Y:S01]  /*130d0*/  IMAD.WIDE.U32 R2, R15, UR4, RZ ;  /* 0x000000040f027c25 */ /* 0x000fe2000f8e00ff */
[----:B------:R-:W-:Y:S01]  /*130e0*/  SHF.R.S32.HI R13, RZ, 0x2, R13 ;  /* 0x00000002ff0d7819 */ /* 0x000fe2000001140d */
[----:B------:R-:W-:Y:S01]  /*130f0*/  ULDC.64 UR4, c[0x0][0xae8] ;  /* 0x0002ba0000047ab9 */ /* 0x000fe20000000a00 */
[----:B------:R-:W-:Y:S01]  /*13100*/  BSSY B1, `(.L_x_9230) ;  /* 0x0000032000017945 */ /* 0x000fe20003800000 */
[----:B------:R-:W-:-:S02]  /*13110*/  IMAD.IADD R4, R32, 0x1, -R4 ;  /* 0x0000000120047824 */ /* 0x000fc400078e0a04 */
[----:B------:R-:W0:Y:S01]  /*13120*/  @P0 LDC R7, c[0x0][0xbec] ;  /* 0x0002fb00ff070b82 */ /* 0x000e220000000800 */
[----:B------:R-:W-:Y:S02]  /*13130*/  IMAD.IADD R3, R3, 0x1, R5 ;  /* 0x0000000103037824 */ /* 0x000fe400078e0205 */
[----:B------:R-:W-:-:S05]  /*13140*/  IMAD R4, R4, 0x60, R13 ;  /* 0x0000006004047824 */ /* 0x000fca00078e020d */
[----:B------:R-:W1:Y:S01]  /*13150*/  @P0 LDC R9, c[0x0][0xbf0] ;  /* 0x0002fc00ff090b82 */ /* 0x000e620000000800 */
[----:B--2---:R-:W-:-:S04]  /*13160*/  IMAD.WIDE.U32 R2, R28, UR4, R2 ;  /* 0x000000041c027c25 */ /* 0x004fc8000f8e0002 */
[----:B------:R-:W-:Y:S01]  /*13170*/  IMAD R3, R28, UR5, R3 ;  /* 0x000000051c037c24 */ /* 0x000fe2000f8e0203 */
[----:B------:R-:W-:Y:S01]  /*13180*/  ULDC.64 UR4, c[0x0][0xae0] ;  /* 0x0002b80000047ab9 */ /* 0x000fe20000000a00 */
[----:B------:R-:W-:-:S04]  /*13190*/  IMAD.WIDE.U32 R2, R25, UR6, R2 ;  /* 0x0000000619027c25 */ /* 0x000fc8000f8e0002 */
[----:B----4-:R-:W-:-:S04]  /*131a0*/  IMAD R8, R12, 0xc0, R4 ;  /* 0x000000c00c087824 */ /* 0x010fc800078e0204 */
[----:B0-----:R-:W-:-:S04]  /*131b0*/  @P0 IMAD.HI.U32 R4, R8, R7, RZ ;  /* 0x0000000708040227 */ /* 0x001fc800078e00ff */
[----:B------:R-:W-:Y:S01]  /*131c0*/  IMAD.MOV.U32 R5, RZ, RZ, R8 ;  /* 0x000000ffff057224 */ /* 0x000fe200078e0008 */
[----:B-1----:R-:W-:Y:S01]  /*131d0*/  @P0 SHF.R.U32.HI R5, RZ, R9, R4 ;  /* 0x00000009ff050219 */ /* 0x002fe20000011604 */
[----:B------:R-:W-:-:S03]  /*131e0*/  IMAD R9, R25, UR7, R6 ;  /* 0x0000000719097c24 */ /* 0x000fc6000f8e0206 */
[--C-:B------:R-:W-:Y:S01]  /*131f0*/  SHF.R.S32.HI R4, RZ, 0x1f, R5.reuse ;  /* 0x0000001fff047819 */ /* 0x100fe20000011405 */
[----:B------:R-:W-:Y:S02]  /*13200*/  IMAD.MOV R7, RZ, RZ, -R5 ;  /* 0x000000ffff077224 */ /* 0x000fe400078e0a05 */
[----:B------:R-:W-:Y:S02]  /*13210*/  IMAD.IADD R3, R3, 0x1, R9 ;  /* 0x0000000103037824 */ /* 0x000fe400078e0209 */
[----:B------:R-:W-:Y:S02]  /*13220*/  IMAD R7, R11, R7, R8 ;  /* 0x000000070b077224 */ /* 0x000fe400078e0208 */
[----:B------:R-:W-:Y:S02]  /*13230*/  IMAD R4, R4, UR4, RZ ;  /* 0x0000000404047c24 */ /* 0x000fe4000f8e02ff */
[----:B------:R-:W-:-:S04]  /*13240*/  IMAD.WIDE.U32 R2, R5, UR4, R2 ;  /* 0x0000000405027c25 */ /* 0x000fc8000f8e0002 */
[----:B------:R-:W-:Y:S01]  /*13250*/  IMAD R9, R5, UR5, R4 ;  /* 0x0000000505097c24 */ /* 0x000fe2000f8e0204 */
[----:B------:R-:W-:Y:S01]  /*13260*/  SHF.R.S32.HI R4, RZ, 0x1f, R7 ;  /* 0x0000001fff047819 */ /* 0x000fe20000011407 */
[----:B------:R-:W-:Y:S01]  /*13270*/  ULDC.64 UR4, c[0x0][0xad8] ;  /* 0x0002b60000047ab9 */ /* 0x000fe20000000a00 */
[----:B------:R-:W-:Y:S02]  /*13280*/  IMAD R11, R0, R11, RZ ;  /* 0x0000000b000b7224 */ /* 0x000fe400078e02ff */
[----:B------:R-:W-:Y:S02]  /*13290*/  IMAD.IADD R3, R3, 0x1, R9 ;  /* 0x0000000103037824 */ /* 0x000fe400078e0209 */
[----:B------:R-:W-:Y:S02]  /*132a0*/  IMAD R4, R4, UR4, RZ ;  /* 0x0000000404047c24 */ /* 0x000fe4000f8e02ff */
[----:B------:R-:W-:Y:S02]  /*132b0*/  IMAD R0, R12, 0xc0, R13 ;  /* 0x000000c00c007824 */ /* 0x000fe400078e020d */
[----:B------:R-:W-:-:S02]  /*132c0*/  IMAD R5, R7, UR5, R4 ;  /* 0x0000000507057c24 */ /* 0x000fc4000f8e0204 */
[----:B------:R-:W-:Y:S01]  /*132d0*/  IMAD.WIDE.U32 R2, R7, UR4, R2 ;  /* 0x0000000407027c25 */ /* 0x000fe2000f8e0002 */
[----:B------:R-:W-:Y:S01]  /*132e0*/  ISETP.GE.AND P0, PT, R0, R11, PT ;  /* 0x0000000b0000720c */ /* 0x000fe20003f06270 */
[----:B------:R-:W-:Y:S02]  /*132f0*/  ULDC.64 UR4, c[0x0][0xa80] ;  /* 0x0002a00000047ab9 */ /* 0x000fe40000000a00 */
[----:B------:R-:W-:Y:S01]  /*13300*/  IMAD.IADD R3, R3, 0x1, R5 ;  /* 0x0000000103037824 */ /* 0x000fe200078e0205 */
[----:B------:R-:W-:-:S04]  /*13310*/  LEA R4, P1, R2, UR4, 0x1 ;  /* 0x0000000402047c11 */ /* 0x000fc8000f8208ff */
[----:B------:R-:W-:Y:S02]  /*13320*/  LEA.HI.X R5, R2, UR5, R3, 0x1, P1 ;  /* 0x0000000502057c11 */ /* 0x000fe400088f0c03 */
[----:B------:R3:W0:Y:S04]  /*13330*/  SHFL.IDX PT, R2, R4, RZ, 0x1c1f ;  /* 0x001c1fff04027589 */ /* 0x00062800000e0000 */
[----:B------:R3:W1:Y:S01]  /*13340*/  SHFL.IDX PT, R3, R5, RZ, 0x1c1f ;  /* 0x001c1fff05037589 */ /* 0x00066200000e0000 */
        /* <DEDUP_REMOVED lines=10> */
[----:B------:R2:W-:Y:S04]  /*133f0*/  @!P2 ST.E.128 desc[UR40][R6.64], RZ ;  /* 0x000000ff0600a985 */ /* 0x0005e8000c101d28 */
[----:B------:R2:W-:Y:S04]  /*13400*/  @!P3 ST.E.128 desc[UR40][R8.64], RZ ;  /* 0x000000ff0800b985 */ /* 0x0005e8000c101d28 */
[----:B------:R2:W-:Y:S02]  /*13410*/  @!P4 ST.E.128 desc[UR40][R12.64], RZ ;  /* 0x000000ff0c00c985 */ /* 0x0005e4000c101d28 */
.L_x_9231:
[----:B------:R-:W-:Y:S05]  /*13420*/  BSYNC B1 ;  /* 0x0000000000017941 */ /* 0x000fea0003800000 */
.L_x_9230:
[----:B------:R-:W-:Y:S01]  /*13430*/  VIADD R0, R0, 0x60 ;  /* 0x0000006000007836 */ /* 0x000fe20000000000 */
[----:B-1----:R1:W4:Y:S04]  /*13440*/  SHFL.IDX PT, R3, R5, 0x1, 0x1c1f ;  /* 0x003c1f0005037f89 */ /* 0x00232800000e0000 */
[----:B------:R-:W-:Y:S01]  /*13450*/  ISETP.GE.AND P0, PT, R0, R11, PT ;  /* 0x0000000b0000720c */ /* 0x000fe20003f06270 */
[----:B0-----:R1:W0:-:S12]  /*13460*/  SHFL.IDX PT, R2, R4, 0x1, 0x1c1f ;  /* 0x003c1f0004027f89 */ /* 0x00121800000e0000 */
[----:B-1----:R-:W-:Y:S05]  /*13470*/  @P0 BRA `(.L_x_9224) ;  /* 0x0000000000300947 */ /* 0x002fea0003800000 */
[----:B------:R-:W-:Y:S02]  /*13480*/  ULDC UR4, c[0x0][0xac8] ;  /* 0x0002b20000047ab9 */ /* 0x000fe40000000800 */
[----:B-----5:R-:W-:Y:S02]  /*13490*/  ISETP.GE.AND P3, PT, R21, UR4, PT ;  /* 0x0000000415007c0c */ /* 0x020fe4000bf66270 */
[----:B------:R-:W-:Y:S02]  /*134a0*/  ISETP.GE.AND P4, PT, R10, UR4, PT ;  /* 0x000000040a007c0c */ /* 0x000fe4000bf86270 */
[----:B------:R-:W-:-:S09]  /*134b0*/  ISETP.GE.AND P2, PT, R27, UR4, PT ;  /* 0x000000041b007c0c */ /* 0x000fd2000bf46270 */
[-C--:B0-2---:R-:W-:Y:S02]  /*134c0*/  @!P3 LEA R6, P0, R21, R2.reuse, 0x1 ;  /* 0x000000021506b211 */ /* 0x085fe400078008ff */
[C---:B------:R-:W-:Y:S02]  /*134d0*/  @!P4 LEA R8, P1, R10.reuse, R2, 0x1 ;  /* 0x000000020a08c211 */ /* 0x040fe400078208ff */
[----:B---34-:R-:W-:Y:S01]  /*134e0*/  @!P2 IMAD.WIDE R4, R27, 0x2, R2 ;  /* 0x000000021b04a825 */ /* 0x018fe200078e0202 */
[-C--:B------:R-:W-:Y:S02]  /*134f0*/  @!P3 LEA.HI.X R7, R21, R3.reuse, R26, 0x1, P0 ;  /* 0x000000031507b211 */ /* 0x080fe400000f0c1a */
[----:B------:R-:W-:Y:S02]  /*13500*/  @!P4 LEA.HI.X R9, R10, R3, R14, 0x1, P1 ;  /* 0x000000030a09c211 */ /* 0x000fe400008f0c0e */
[----:B------:R1:W-:Y:S04]  /*13510*/  @!P2 ST.E.128 desc[UR40][R4.64], RZ ;  /* 0x000000ff0400a985 */ /* 0x0003e8000c101d28 */
[----:B------:R1:W-:Y:S04]  /*13520*/  @!P3 ST.E.128 desc[UR40][R6.64], RZ ;  /* 0x000000ff0600b985 */ /* 0x0003e8000c101d28 */
[----:B------:R1:W-:Y:S02]  /*13530*/  @!P4 ST.E.128 desc[UR40][R8.64], RZ ;  /* 0x000000ff0800c985 */ /* 0x0003e4000c101d28 */
.L_x_9224:
[----:B------:R-:W-:Y:S05]  /*13540*/  BSYNC B0 ;  /* 0x0000000000007941 */ /* 0x000fea0003800000 */
.L_x_9218:
[----:B------:R-:W-:Y:S02]  /*13550*/  ULDC UR4, c[0x0][0xc3c] ;  /* 0x00030f0000047ab9 */ /* 0x000fe40000000800 */
[----:B------:R-:W-:-:S13]  /*13560*/  ISETP.GE.AND P0, PT, R31, UR4, PT ;  /* 0x000000041f007c0c */ /* 0x000fda000bf06270 */
[----:B------:R-:W-:Y:S05]  /*13570*/  @!P0 BRA `(.L_x_9232) ;  /* 0xfffffedc00448947 */ /* 0x000fea000383ffff */
[----:B------:R-:W-:Y:S05]  /*13580*/  BRA `(.L_x_9110) ;  /* 0x0000007000907947 */ /* 0x000fea0003800000 */
.L_x_9108:
[----:B------:R-:W-:-:S08]  /*13590*/  NOP ;  /* 0x0000000000007918 */ /* 0x000fd00000000000 */
[----:B--2---:R-:W0:-:S00]  /*135a0*/  USETMAXREG.DEALLOC.CTAPOOL 0x20 ;  /* 0x00000020000079c8 */ /* 0x004e0000080e0500 */
        /* <DEDUP_REMOVED lines=13> */
[----:B------:R-:W1:Y:S01]  /*13680*/  LDS.128 R24, [UR4+0x19cd0] ;  /* 0x019cd004ff187984 */ /* 0x000e620008000c00 */
[----:B------:R-:W-:Y:S06]  /*13690*/  BAR.ARV 0x4, 0x200 ;  /* 0x0108000000007b1d */ /* 0x000fec0000002000 */
[----:B------:R-:W-:Y:S05]  /*136a0*/  BRA `(.L_x_9234) ;  /* 0x0000000800847947 */ /* 0x000fea0003800000 */
.L_x_9233:
        /* <DEDUP_REMOVED lines=8> */
[----:B------:R-:W1:Y:S08]  /*13730*/  @!P1 LDC.64 R4, c[0x0][0xc80] ;  /* 0x00032000ff049b82 */ /* 0x000e700000000a00 */
[----:B0-----:R-:W0:Y:S01]  /*13740*/  @!P1 LDC.64 R2, c[0x0][0xc78] ;  /* 0x00031e00ff029b82 */ /* 0x001e220000000a00 */
[----:B-1----:R-:W-:-:S05]  /*13750*/  @!P1 IMAD.WIDE.U32 R4, R0, 0x4, R4 ;  /* 0x0000000400049825 */ /* 0x002fca00078e0004 */
[----:B------:R-:W3:Y:S01]  /*13760*/  @!P1 LDG.E R7, desc[UR40][R4.64] ;  /* 0x0000002804079981 */ /* 0x000ee2000c1e1900 */
[----:B0-----:R-:W-:-:S05]  /*13770*/  @!P1 IMAD.WIDE.U32 R2, R0, 0x4, R2 ;  /* 0x0000000400029825 */ /* 0x001fca00078e0002 */
[----:B------:R-:W3:Y:S01]  /*13780*/  @!P1 LDG.E R8, desc[UR40][R2.64] ;  /* 0x0000002802089981 */ /* 0x000ee2000c1e1900 */
[C---:B------:R-:W-:Y:S02]  /*13790*/  ISETP.NE.AND P1, PT, R0.reuse, RZ, PT ;  /* 0x000000ff0000720c */ /* 0x040fe40003f25270 */
[C---:B------:R-:W-:Y:S02]  /*137a0*/  ISETP.GE.U32.AND P2, PT, R0.reuse, 0x2, PT ;  /* 0x000000020000780c */ /* 0x040fe40003f46070 */
[C---:B------:R-:W-:Y:S02]  /*137b0*/  ISETP.GE.U32.AND P3, PT, R0.reuse, 0x4, PT ;  /* 0x000000040000780c */ /* 0x040fe40003f66070 */
[C---:B------:R-:W-:Y:S02]  /*137c0*/  ISETP.GE.U32.AND P4, PT, R0.reuse, 0x8, PT ;  /* 0x000000080000780c */ /* 0x040fe40003f86070 */
[----:B------:R-:W-:Y:S01]  /*137d0*/  ISETP.GE.U32.AND P5, PT, R0, 0x10, PT ;  /* 0x000000100000780c */ /* 0x000fe20003fa6070 */
[----:B------:R-:W-:Y:S01]  /*137e0*/  UMOV UR4, URZ ;  /* 0x0000003f00047c82 */ /* 0x000fe20008000000 */
        /* <DEDUP_REMOVED lines=18> */
[----:B--2---:R-:W-:Y:S01]  /*13910*/  ISETP.GT.AND P6, PT, R9, UR6, PT ;  /* 0x0000000609007c0c */ /* 0x004fe2000bfc4270 */
[----:B------:R-:W-:-:S12]  /*13920*/  IMAD.MOV.U32 R4, RZ, RZ, R9 ;  /* 0x000000ffff047224 */ /* 0x000fd800078e0009 */
[----:B------:R-:W-:Y:S05]  /*13930*/  @P6 BRA `(.L_x_9235) ;  /* 0x0000000000a06947 */ /* 0x000fea0003800000 */
[----:B------:R-:W-:Y:S01]  /*13940*/  IMAD.MOV.U32 R9, RZ, RZ, R4 ;  /* 0x000000ffff097224 */ /* 0x000fe200078e0004 */
[----:B------:R-:W-:Y:S01]  /*13950*/  UMOV UR4, URZ ;  /* 0x0000003f00047c82 */ /* 0x000fe20008000000 */
[----:B------:R-:W-:-:S05]  /*13960*/  ULDC UR5, c[0x0][0xc38] ;  /* 0x00030e0000057ab9 */ /* 0x000fca0000000800 */
.L_x_9237:
[----:B------:R-:W0:Y:S01]  /*13970*/  LDC R2, c[0x0][0xc3c] ;  /* 0x00030f00ff027b82 */ /* 0x000e220000000800 */
[----:B------:R-:W-:Y:S01]  /*13980*/  UIADD3 UR4, UR4, 0x1f, URZ ;  /* 0x0000001f04047890 */ /* 0x000fe2000fffe03f */
[----:B------:R-:W-:Y:S02]  /*13990*/  ULDC UR7, c[0x0][0xc3c] ;  /* 0x00030f0000077ab9 */ /* 0x000fe40000000800 */
[----:B------:R-:W-:-:S03]  /*139a0*/  IMAD.U32 R27, RZ, RZ, UR7 ;  /* 0x00000007ff1b7e24 */ /* 0x000fc6000f8e00ff */
[----:B0-----:R-:W-:-:S13]  /*139b0*/  ISETP.LE.AND P6, PT, R2, UR4, PT ;  /* 0x0000000402007c0c */ /* 0x001fda000bfc3270 */
[----:B------:R-:W-:Y:S05]  /*139c0*/  @P6 BRA `(.L_x_9236) ;  /* 0x0000000400986947 */ /* 0x000fea0003800000 */
[----:B------:R-:W-:Y:S02]  /*139d0*/  VIADD R11, R0, UR4 ;  /* 0x00000004000b7c36 */ /* 0x000fe40008000000 */
[----:B------:R-:W-:Y:S02]  /*139e0*/  IMAD.MOV.U32 R7, RZ, RZ, RZ ;  /* 0x000000ffff077224 */ /* 0x000fe400078e00ff */
[----:B------:R-:W-:Y:S01]  /*139f0*/  IMAD.MOV.U32 R8, RZ, RZ, RZ ;  /* 0x000000ffff087224 */ /* 0x000fe200078e00ff */
[----:B------:R-:W-:-:S13]  /*13a00*/  ISETP.GE.OR P6, PT, R11, R2, !P0 ;  /* 0x000000020b00720c */ /* 0x000fda00047c6670 */
[----:B------:R-:W0:Y:S08]  /*13a10*/  @!P6 LDC.64 R4, c[0x0][0xc80] ;  /* 0x00032000ff04eb82 */ /* 0x000e300000000a00 */
[----:B------:R-:W1:Y:S01]  /*13a20*/  @!P6 LDC.64 R2, c[0x0][0xc78] ;  /* 0x00031e00ff02eb82 */ /* 0x000e620000000a00 */
[----:B0-----:R-:W-:-:S05]  /*13a30*/  @!P6 IMAD.WIDE R4, R11, 0x4, R4 ;  /* 0x000000040b04e825 */ /* 0x001fca00078e0204 */
[----:B------:R-:W2:Y:S01]  /*13a40*/  @!P6 LDG.E R7, desc[UR40][R4.64] ;  /* 0x000000280407e981 */ /* 0x000ea2000c1e1900 */
[----:B-1----:R-:W-:-:S05]  /*13a50*/  @!P6 IMAD.WIDE R2, R11, 0x4, R2 ;  /* 0x000000040b02e825 */ /* 0x002fca00078e0202 */
        /* <DEDUP_REMOVED lines=22> */
.L_x_9235:
        /* <DEDUP_REMOVED lines=12> */
[----:B0-----:R-:W0:Y:S02]  /*13c80*/  MUFU.RCP R9, R9 ;  /* 0x0000000900097308 */ /* 0x001e240000001000 */
[----:B0-----:R-:W-:-:S06]  /*13c90*/  VIADD R3, R9, 0xffffffe ;  /* 0x0ffffffe09037836 */ /* 0x001fcc0000000000 */
[----:B------:R-:W0:Y:S02]  /*13ca0*/  F2I.FTZ.U32.TRUNC.NTZ R3, R3 ;  /* 0x0000000300037305 */ /* 0x000e24000021f000 */
[----:B0-----:R-:W-:Y:S01]  /*13cb0*/  IMAD.MOV R13, RZ, RZ, -R3 ;  /* 0x000000ffff0d7224 */ /* 0x001fe200078e0a03 */
[----:B------:R-:W-:Y:S06]  /*13cc0*/  @!P0 BRA `(.L_x_9238) ;  /* 0x0000000000088947 */ /* 0x000fec0003800000 */
[----:B------:R-:W-:-:S05]  /*13cd0*/  VIADD R5, R27, 0xffffffff ;  /* 0xffffffff1b057836 */ /* 0x000fca0000000000 */
[----:B------:R0:W1:Y:S02]  /*13ce0*/  SHFL.IDX PT, R24, R2, R5, 0x1f ;  /* 0x00001f0502187589 */ /* 0x00006400000e0000 */
.L_x_9238:
[----:B0-----:R-:W-:Y:S02]  /*13cf0*/  IMAD.MOV.U32 R5, RZ, RZ, R10 ;  /* 0x000000ffff057224 */ /* 0x001fe400078e000a */
[----:B-1----:R-:W-:Y:S02]  /*13d00*/  IMAD R24, R24, UR5, R11 ;  /* 0x0000000518187c24 */ /* 0x002fe4000f8e020b */
[----:B------:R-:W0:Y:S01]  /*13d10*/  I2F.RP R12, R5 ;  /* 0x00000005000c7306 */ /* 0x000e220000209400 */
[----:B------:R-:W-:Y:S02]  /*13d20*/  IMAD R9, R13, R4, RZ ;  /* 0x000000040d097224 */ /* 0x000fe400078e02ff */
[----:B------:R-:W-:Y:S01]  /*13d30*/  IMAD.MOV.U32 R2, RZ, RZ, RZ ;  /* 0x000000ffff027224 */ /* 0x000fe200078e00ff */
[----:B------:R-:W-:Y:S01]  /*13d40*/  IADD3 R10, -R24, UR6, RZ ;  /* 0x00000006180a7c10 */ /* 0x000fe2000fffe1ff */
[----:B------:R-:W-:Y:S02]  /*13d50*/  VIADD R27, R27, UR4 ;  /* 0x000000041b1b7c36 */ /* 0x000fe40008000000 */
[----:B------:R-:W-:Y:S01]  /*13d60*/  IMAD.HI.U32 R2, R3, R9, R2 ;  /* 0x0000000903027227 */ /* 0x000fe200078e0002 */
[----:B------:R-:W-:-:S02]  /*13d70*/  IABS R3, R7 ;  /* 0x0000000700037213 */ /* 0x000fc40000000000 */
[----:B------:R-:W-:-:S03]  /*13d80*/  IABS R11, R10 ;  /* 0x0000000a000b7213 */ /* 0x000fc60000000000 */
[----:B------:R-:W-:Y:S02]  /*13d90*/  IMAD.MOV R14, RZ, RZ, -R3 ;  /* 0x000000ffff0e7224 */ /* 0x000fe400078e0a03 */
[----:B------:R-:W-:Y:S01]  /*13da0*/  IMAD.HI.U32 R9, R2, R11, RZ ;  /* 0x0000000b02097227 */ /* 0x000fe200078e00ff */
[----:B0-----:R-:W0:Y:S01]  /*13db0*/  MUFU.RCP R12, R12 ;  /* 0x0000000c000c7308 */ /* 0x001e220000001000 */
[----:B------:R-:W-:Y:S02]  /*13dc0*/  LOP3.LUT R2, R10, R7, RZ, 0x3c, !PT ;  /* 0x000000070a027212 */ /* 0x000fe400078e3cff */
[----:B------:R-:W-:Y:S02]  /*13dd0*/  IMAD R11, R9, R14, R11 ;  /* 0x0000000e090b7224 */ /* 0x000fe400078e020b */
[----:B------:R-:W-:-:S03]  /*13de0*/  ISETP.GE.AND P2, PT, R2, RZ, PT ;  /* 0x000000ff0200720c */ /* 0x000fc60003f46270 */
[----:B------:R-:W-:Y:S01]  /*13df0*/  ISETP.GT.U32.AND P1, PT, R4, R11, PT ;  /* 0x0000000b0400720c */ /* 0x000fe20003f24070 */
[----:B0-----:R-:W-:-:S12]  /*13e00*/  VIADD R3, R12, 0xffffffe ;  /* 0x0ffffffe0c037836 */ /* 0x001fd80000000000 */
[----:B------:R-:W-:Y:S01]  /*13e10*/  @!P1 IMAD.IADD R11, R11, 0x1, -R4 ;  /* 0x000000010b0b9824 */ /* 0x000fe200078e0a04 */
[----:B------:R-:W0:Y:S01]  /*13e20*/  F2I.FTZ.U32.TRUNC.NTZ R3, R3 ;  /* 0x0000000300037305 */ /* 0x000e22000021f000 */
[----:B------:R-:W-:Y:S01]  /*13e30*/  @!P1 VIADD R9, R9, 0x1 ;  /* 0x0000000109099836 */ /* 0x000fe20000000000 */
[----:B------:R-:W-:Y:S02]  /*13e40*/  ISETP.NE.AND P1, PT, R7, RZ, PT ;  /* 0x000000ff0700720c */ /* 0x000fe40003f25270 */
[----:B------:R-:W-:Y:S02]  /*13e50*/  ISETP.GE.U32.AND P0, PT, R11, R4, PT ;  /* 0x000000040b00720c */ /* 0x000fe40003f06070 */
[----:B------:R-:W-:-:S05]  /*13e60*/  IABS R4, R8 ;  /* 0x0000000800047213 */ /* 0x000fca0000000000 */
[----:B------:R-:W-:Y:S02]  /*13e70*/  IMAD.MOV R4, RZ, RZ, -R4 ;  /* 0x000000ffff047224 */ /* 0x000fe400078e0a04 */
[----:B0-----:R-:W-:-:S04]  /*13e80*/  IMAD.MOV R2, RZ, RZ, -R3 ;  /* 0x000000ffff027224 */ /* 0x001fc800078e0a03 */
[----:B------:R-:W-:Y:S02]  /*13e90*/  @P0 VIADD R9, R9, 0x1 ;  /* 0x0000000109090836 */ /* 0x000fe40000000000 */
[----:B------:R-:W-:Y:S02]  /*13ea0*/  IMAD R11, R2, R5, RZ ;  /* 0x00000005020b7224 */ /* 0x000fe400078e02ff */
[----:B------:R-:W-:Y:S01]  /*13eb0*/  @!P2 IMAD.MOV R9, RZ, RZ, -R9 ;  /* 0x000000ffff09a224 */ /* 0x000fe200078e0a09 */
[----:B------:R-:W-:Y:S01]  /*13ec0*/  @!P1 LOP3.LUT R9, RZ, R7, RZ, 0x33, !PT ;  /* 0x00000007ff099212 */ /* 0x000fe200078e33ff */
[----:B------:R-:W-:-:S04]  /*13ed0*/  IMAD.MOV.U32 R2, RZ, RZ, RZ ;  /* 0x000000ffff027224 */ /* 0x000fc800078e00ff */
[----:B------:R-:W-:Y:S01]  /*13ee0*/  IMAD.HI.U32 R2, R3, R11, R2 ;  /* 0x0000000b03027227 */ /* 0x000fe200078e0002 */
[----:B------:R-:W-:-:S03]  /*13ef0*/  IABS R3, R9 ;  /* 0x0000000900037213 */ /* 0x000fc60000000000 */
[----:B------:R-:W-:Y:S02]  /*13f00*/  IMAD R7, R7, R9, RZ ;  /* 0x0000000907077224 */ /* 0x000fe400078e02ff */
[----:B------:R-:W-:-:S04]  /*13f10*/  IMAD.HI.U32 R2, R2, R3, RZ ;  /* 0x0000000302027227 */ /* 0x000fc800078e00ff */
[----:B------:R-:W-:Y:S01]  /*13f20*/  IMAD R4, R2, R4, R3 ;  /* 0x0000000402047224 */ /* 0x000fe200078e0203 */
[----:B------:R-:W-:Y:S01]  /*13f30*/  LOP3.LUT R3, R9, R8, RZ, 0x3c, !PT ;  /* 0x0000000809037212 */ /* 0x000fe200078e3cff */
[----:B------:R-:W-:-:S03]  /*13f40*/  IMAD.IADD R25, R10, 0x1, -R7 ;  /* 0x000000010a197824 */ /* 0x000fc600078e0a07 */
        /* <DEDUP_REMOVED lines=11> */
[----:B------:R-:W-:-:S04]  /*14000*/  IMAD R9, R8, R3, R9 ;  /* 0x0000000308097224 */ /* 0x000fc800078e0209 */
[----:B------:R-:W-:Y:S01]  /*14010*/  IMAD R26, R9, 0x10000, R2 ;  /* 0x00010000091a7824 */ /* 0x000fe200078e0202 */
[----:B------:R-:W-:Y:S06]  /*14020*/  BRA `(.L_x_9239) ;  /* 0x00000000000c7947 */ /* 0x000fec0003800000 */
.L_x_9236:
[----:B------:R-:W-:Y:S02]  /*14030*/  IMAD.MOV.U32 R25, RZ, RZ, RZ ;  /* 0x000000ffff197224 */ /* 0x000fe400078e00ff */
[----:B------:R-:W-:Y:S02]  /*14040*/  IMAD.U32 R24, RZ, RZ, UR6 ;  /* 0x00000006ff187e24 */ /* 0x000fe4000f8e00ff */
[----:B------:R-:W-:-:S07]  /*14050*/  IMAD.MOV.U32 R26, RZ, RZ, RZ ;  /* 0x000000ffff1a7224 */ /* 0x000fce00078e00ff */
.L_x_9239:
[----:B------:R-:W-:-:S13]  /*14060*/  ISETP.NE.AND P0, PT, R0, RZ, PT ;  /* 0x000000ff0000720c */ /* 0x000fda0003f05270 */
[----:B------:R-:W0:Y:S01]  /*14070*/  @!P0 S2R R3, SR_CgaCtaId ;  /* 0x0000000000038919 */ /* 0x000e220000008800 */
[----:B------:R-:W-:-:S04]  /*14080*/  @!P0 MOV R0, 0x400 ;  /* 0x0000040000008802 */ /* 0x000fc80000000f00 */
[----:B0-----:R-:W-:-:S05]  /*14090*/  @!P0 LEA R0, R3, R0, 0x18 ;  /* 0x0000000003008211 */ /* 0x001fca00078ec0ff */
[----:B------:R2:W-:Y:S01]  /*140a0*/  @!P0 STS.128 [R0+0x19cd0], R24 ;  /* 0x019cd01800008388 */ /* 0x0005e20000000c00 */
[----:B------:R-:W-:Y:S06]  /*140b0*/  BAR.ARV 0x5, 0x200 ;  /* 0x0148000000007b1d */ /* 0x000fec0000002000 */
.L_x_9234:
[----:B--2---:R-:W-:Y:S01]  /*140c0*/  IMAD.MOV.U32 R0, RZ, RZ, 0x1 ;  /* 0x00000001ff007424 */ /* 0x004fe200078e00ff */
[----:B------:R-:W-:Y:S01]  /*140d0*/  ULDC UR4, c[0x0][0xc3c] ;  /* 0x00030f0000047ab9 */ /* 0x000fe20000000800 */
[----:B------:R-:W-:Y:S01]  /*140e0*/  IMAD.MOV.U32 R22, RZ, RZ, RZ ;  /* 0x000000ffff167224 */ /* 0x000fe200078e00ff */
[----:B-1----:R-:W-:Y:S02]  /*140f0*/  ISETP.GE.AND P0, PT, R27, UR4, PT ;  /* 0x000000041b007c0c */ /* 0x002fe4000bf06270 */
[----:B------:R1:W-:Y:S04]  /*14100*/  STL [R1], R0 ;  /* 0x0000000001007387 */ /* 0x0003e80000100800 */
[----:B------:R1:W-:Y:S07]  /*14110*/  STL [R1+0x50], RZ ;  /* 0x000050ff01007387 */ /* 0x0003ee0000100800 */
[----:B------:R-:W-:Y:S05]  /*14120*/  @P0 BRA `(.L_x_9240) ;  /* 0x0000006000ac0947 */ /* 0x000fea0003800000 */
[----:B------:R-:W2:Y:S01]  /*14130*/  LDL R11, [R1+0x4c] ;  /* 0x00004c00010b7983 */ /* 0x000ea20000100800 */
[----:B------:R-:W3:Y:S01]  /*14140*/  S2R R14, SR_TID.X ;  /* 0x00000000000e7919 */ /* 0x000ee20000002100 */
[----:B------:R-:W-:Y:S01]  /*14150*/  IMAD.SHL.U32 R5, R6, 0x800, RZ ;  /* 0x0000080006057824 */ /* 0x000fe200078e00ff */
[----:B------:R-:W4:Y:S01]  /*14160*/  S2UR UR5, SR_CgaCtaId ;  /* 0x00000000000579c3 */ /* 0x000f220000008800 */
[----:B------:R-:W-:Y:S01]  /*14170*/  UMOV UR4, 0x400 ;  /* 0x0000040000047882 */ /* 0x000fe20000000000 */
[C---:B---3--:R-:W-:Y:S02]  /*14180*/  IMAD.SHL.U32 R3, R14.reuse, 0x80, RZ ;  /* 0x000000800e037824 */ /* 0x048fe400078e00ff */
[----:B------:R-:W-:-:S03]  /*14190*/  IMAD.SHL.U32 R4, R14, 0x20, RZ ;  /* 0x000000200e047824 */ /* 0x000fc600078e00ff */
[----:B0-----:R-:W-:Y:S02]  /*141a0*/  LOP3.LUT R2, R3, 0x400, RZ, 0xc0, !PT ;  /* 0x0000040003027812 */ /* 0x001fe400078ec0ff */
[----:B------:R-:W-:Y:S02]  /*141b0*/  SHF.R.U32.HI R6, RZ, 0x1, R14 ;  /* 0x00000001ff067819 */ /* 0x000fe4000001160e */
[----:B------:R-:W-:Y:S02]  /*141c0*/  LOP3.LUT R2, R2, 0x800, R5, 0xf8, !PT ;  /* 0x0000080002027812 */ /* 0x000fe400078ef805 */
[----:B------:R-:W-:Y:S02]  /*141d0*/  LOP3.LUT R5, R4, 0x80, RZ, 0xc0, !PT ;  /* 0x0000008004057812 */ /* 0x000fe400078ec0ff */
[C---:B------:R-:W-:Y:S01]  /*141e0*/  LOP3.LUT R13, R14.reuse, 0x7f, RZ, 0xc0, !PT ;  /* 0x0000007f0e0d7812 */ /* 0x040fe200078ec0ff */
[----:B-1----:R-:W-:Y:S01]  /*141f0*/  IMAD.SHL.U32 R0, R14, 0x10, RZ ;  /* 0x000000100e007824 */ /* 0x002fe200078e00ff */
[----:B------:R-:W-:-:S02]  /*14200*/  LOP3.LUT R5, R5, 0x10, R6, 0xf8, !PT ;  /* 0x0000001005057812 */ /* 0x000fc400078ef806 */
[----:B------:R-:W-:Y:S01]  /*14210*/  LOP3.LUT R6, R6, 0x20, RZ, 0xc0, !PT ;  /* 0x0000002006067812 */ /* 0x000fe200078ec0ff */
[----:B------:R-:W-:Y:S01]  /*14220*/  IMAD.SHL.U32 R7, R13, 0x10, RZ ;  /* 0x000000100d077824 */ /* 0x000fe200078e00ff */
[----:B------:R-:W-:Y:S02]  /*14230*/  LOP3.LUT R4, R4, 0x360, RZ, 0xc0, !PT ;  /* 0x0000036004047812 */ /* 0x000fe400078ec0ff */
[----:B------:R-:W-:Y:S02]  /*14240*/  LOP3.LUT R10, R0, 0x60, RZ, 0xc0, !PT ;  /* 0x00000060000a7812 */ /* 0x000fe400078ec0ff */
[----:B------:R-:W-:Y:S02]  /*14250*/  LOP3.LUT R6, R6, 0x10, R14, 0xf8, !PT ;  /* 0x0000001006067812 */ /* 0x000fe400078ef80e */
[--C-:B------:R-:W-:Y:S02]  /*14260*/  LOP3.LUT R4, R4, 0x400, R7.reuse, 0xf8, !PT ;  /* 0x0000040004047812 */ /* 0x100fe400078ef807 */
[----:B------:R-:W-:Y:S01]  /*14270*/  LOP3.LUT R7, R10, 0x700, R7, 0xf8, !PT ;  /* 0x000007000a077812 */ /* 0x000fe200078ef807 */
[----:B------:R-:W-:Y:S01]  /*14280*/  IMAD.SHL.U32 R10, R14, 0x4, RZ ;  /* 0x000000040e0a7824 */ /* 0x000fe200078e00ff */
[----:B------:R-:W-:Y:S01]  /*14290*/  LOP3.LUT R3, R6, 0x380, R3, 0xf8, !PT ;  /* 0x0000038006037812 */ /* 0x000fe200078ef803 */
[----:B------:R-:W-:Y:S01]  /*142a0*/  IMAD.SHL.U32 R9, R14, 0x2, RZ ;  /* 0x000000020e097824 */ /* 0x000fe200078e00ff */
[----:B------:R-:W-:-:S02]  /*142b0*/  LOP3.LUT R8, R0, 0x90, RZ, 0xc0, !PT ;  /* 0x0000009000087812 */ /* 0x000fc400078ec0ff */
[----:B------:R-:W-:Y:S01]  /*142c0*/  LOP3.LUT P0, RZ, R14, 0x4, RZ, 0xc0, !PT ;  /* 0x000000040eff7812 */ /* 0x000fe2000780c0ff */
[----:B----4-:R-:W-:Y:S01]  /*142d0*/  ULEA UR4, UR5, UR4, 0x18 ;  /* 0x0000000405047291 */ /* 0x010fe2000f8ec03f */
[----:B------:R-:W-:Y:S02]  /*142e0*/  LOP3.LUT R3, R3, 0x70, R0, 0x78, !PT ;  /* 0x0000007003037812 */ /* 0x000fe400078e7800 */
[----:B------:R-:W-:Y:S02]  /*142f0*/  LOP3.LUT R5, R5, 0x10, R10, 0x78, !PT ;  /* 0x0000001005057812 */ /* 0x000fe400078e780a */
[----:B------:R-:W-:Y:S02]  /*14300*/  LOP3.LUT R8, R8, 0x10, R9, 0x78, !PT ;  /* 0x0000001008087812 */ /* 0x000fe400078e7809 */
[----:B------:R-:W-:Y:S01]  /*14310*/  LOP3.LUT R12, R2, R3, RZ, 0xfc, !PT ;  /* 0x00000003020c7212 */ /* 0x000fe200078efcff */
[----:B------:R-:W-:Y:S01]  /*14320*/  IMAD.SHL.U32 R2, R14, 0x40, RZ ;  /* 0x000000400e027824 */ /* 0x000fe200078e00ff */
[----:B------:R-:W-:Y:S01]  /*14330*/  LOP3.LUT R28, R4, R5, RZ, 0xfc, !PT ;  /* 0x00000005041c7212 */ /* 0x000fe200078efcff */
[----:B------:R-:W-:Y:S01]  /*14340*/  IMAD.U32 R17, RZ, RZ, UR4 ;  /* 0x00000004ff117e24 */ /* 0x000fe2000f8e00ff */
[----:B------:R-:W-:-:S02]  /*14350*/  LOP3.LUT R8, R7, R8, RZ, 0xfc, !PT ;  /* 0x0000000807087212 */ /* 0x000fc400078efcff */
[----:B------:R-:W-:Y:S01]  /*14360*/  SHF.R.U32.HI R4, RZ, 0x1, R13 ;  /* 0x00000001ff047819 */ /* 0x000fe2000001160d */
[----:B------:R-:W-:-:S03]  /*14370*/  VIADD R3, R12, 0x40 ;  /* 0x000000400c037836 */ /* 0x000fc60000000000 */
[----:B------:R-:W-:Y:S01]  /*14380*/  LOP3.LUT R4, R4, 0x40, R2, 0xf8, !PT ;  /* 0x0000004004047812 */ /* 0x000fe200078ef802 */
[----:B------:R-:W-:Y:S02]  /*14390*/  IMAD.IADD R2, R17, 0x1, R8 ;  /* 0x0000000111027824 */ /* 0x000fe400078e0208 */
[----:B------:R-:W-:Y:S01]  /*143a0*/  @P0 VIADD R3, R12, 0xffffffc0 ;  /* 0xffffffc00c030836 */ /* 0x000fe20000000000 */
[----:B------:R-:W-:Y:S04]  /*143b0*/  STL [R1+0x4], R12 ;  /* 0x0000040c01007387 */ /* 0x000fe80000100800 */
[----:B------:R0:W-:Y:S04]  /*143c0*/  STL [R1+0x28], R2 ;  /* 0x0000280201007387 */ /* 0x0001e80000100800 */
[----:B------:R1:W-:Y:S01]  /*143d0*/  STL [R1+0x1c], R3 ;  /* 0x00001c0301007387 */ /* 0x0003e20000100800 */
[----:B------:R-:W-:Y:S01]  /*143e0*/  LOP3.LUT R0, R0, 0x10, RZ, 0xc0, !PT ;  /* 0x0000001000007812 */ /* 0x000fe200078ec0ff */
[----:B0-----:R-:W-:Y:S01]  /*143f0*/  IMAD.MOV.U32 R2, RZ, RZ, 0x1 ;  /* 0x00000001ff027424 */ /* 0x001fe200078e00ff */
[----:B------:R-:W-:Y:S01]  /*14400*/  BSSY B7, `(.L_x_9240) ;  /* 0x00005fd000077945 */ /* 0x000fe20003800000 */
[----:B------:R-:W-:-:S02]  /*14410*/  IMAD.MOV.U32 R29, RZ, RZ, RZ ;  /* 0x000000ffff1d7224 */ /* 0x000fc400078e00ff */
[----:B------:R-:W-:Y:S01]  /*14420*/  IMAD.MOV.U32 R22, RZ, RZ, RZ ;  /* 0x000000ffff167224 */ /* 0x000fe200078e00ff */
[----:B------:R-:W-:Y:S01]  /*14430*/  ULDC.64 UR38, c[0x0][0x198] ;  /* 0x0000660000267ab9 */ /* 0x000fe20000000a00 */
[----:B------:R-:W-:Y:S01]  /*14440*/  ULDC UR36, c[0x0][0xc] ;  /* 0x0000030000247ab9 */ /* 0x000fe20000000800 */
[C---:B--2---:R-:W-:Y:S02]  /*14450*/  LOP3.LUT R4, R11.reuse, 0x1, RZ, 0xfc, !PT ;  /* 0x000000010b047812 */ /* 0x044fe400078efcff */
[----:B-1----:R-:W-:-:S03]  /*14460*/  LOP3.LUT R3, R11, 0x2, RZ, 0xfc, !PT ;  /* 0x000000020b037812 */ /* 0x002fc600078efcff */
[----:B------:R0:W-:Y:S04]  /*14470*/  STL [R1+0x54], R4 ;  /* 0x0000540401007387 */ /* 0x0001e80000100800 */
[----:B------:R1:W-:Y:S04]  /*14480*/  STL [R1+0x34], R3 ;  /* 0x0000340301007387 */ /* 0x0003e80000100800 */
[----:B------:R-:W-:Y:S01]  /*14490*/  STL [R1+0x50], RZ ;  /* 0x000050ff01007387 */ /* 0x000fe20000100800 */
[----:B0-----:R-:W-:-:S03]  /*144a0*/  LOP3.LUT R4, R0, 0x20, RZ, 0xfc, !PT ;  /* 0x0000002000047812 */ /* 0x001fc600078efcff */
[----:B------:R-:W-:Y:S01]  /*144b0*/  STL [R1+0x8], R2 ;  /* 0x0000080201007387 */ /* 0x000fe20000100800 */
[----:B-1----:R-:W-:-:S03]  /*144c0*/  LOP3.LUT R3, R0, 0x40, RZ, 0xfc, !PT ;  /* 0x0000004000037812 */ /* 0x002fc600078efcff */
[----:B------:R0:W-:Y:S01]  /*144d0*/  STL [R1], R2 ;  /* 0x0000000201007387 */ /* 0x0001e20000100800 */
[C---:B------:R-:W-:Y:S02]  /*144e0*/  LOP3.LUT R0, R28.reuse, 0x2800, RZ, 0xfc, !PT ;  /* 0x000028001c007812 */ /* 0x040fe400078efcff */
[----:B0-----:R-:W-:-:S07]  /*144f0*/  LOP3.LUT R2, R28, 0x1800, RZ, 0xfc, !PT ;  /* 0x000018001c027812 */ /* 0x001fce00078efcff */
.L_x_9358:
[----:B--2---:R-:W0:Y:S02]  /*14500*/  LDC.64 R2, c[0x0][0xc88] ;  /* 0x00032200ff027b82 */ /* 0x004e240000000a00 */
[----:B0-----:R-:W-:-:S05]  /*14510*/  IMAD.WIDE R2, R27, 0x4, R2 ;  /* 0x000000041b027825 */ /* 0x001fca00078e0202 */
[----:B---3--:R-:W2:Y:S01]  /*14520*/  LDG.E R19, desc[UR40][R2.64] ;  /* 0x0000002802137981 */ /* 0x008ea2000c1e1900 */
[----:B------:R-:W-:Y:S05]  /*14530*/  YIELD ;  /* 0x0000000000007946 */ /* 0x000fea0003800000 */
[----:B------:R-:W-:Y:S01]  /*14540*/  ULDC.64 UR4, c[0x0][0xa28] ;  /* 0x00028a0000047ab9 */ /* 0x000fe20000000a00 */
[----:B-1----:R-:W-:Y:S02]  /*14550*/  CS2R R8, SRZ ;  /* 0x0000000000087805 */ /* 0x002fe4000001ff00 */
[----:B------:R-:W-:Y:S01]  /*14560*/  ISETP.NE.U32.AND P0, PT, RZ, UR4, PT ;  /* 0x00000004ff007c0c */ /* 0x000fe2000bf05070 */
[----:B------:R-:W-:Y:S01]  /*14570*/  ULDC.64 UR6, c[0x0][0xa08] ;  /* 0x0002820000067ab9 */ /* 0x000fe20000000a00 */
[----:B------:R-:W-:-:S02]  /*14580*/  ULDC.64 UR8, c[0x0][0xa10] ;  /* 0x0002840000087ab9 */ /* 0x000fc40000000a00 */
[----:B------:R-:W-:Y:S02]  /*14590*/  ISETP.NE.AND.EX P0, PT, RZ, UR5, PT, P0 ;  /* 0x00000005ff007c0c */ /* 0x000fe4000bf05300 */
[----:B--2---:R-:W-:-:S11]  /*145a0*/  SHF.R.S32.HI R0, RZ, 0x1f, R19 ;  /* 0x0000001fff007819 */ /* 0x004fd60000011413 */
[C---:B------:R-:W-:Y:S01]  /*145b0*/  @P0 LEA R2, P1, R19.reuse, UR4, 0x2 ;  /* 0x0000000413020c11 */ /* 0x040fe2000f8210ff */
[C---:B------:R-:W-:Y:S01]  /*145c0*/  IMAD.SHL.U32 R18, R19.reuse, 0x4, RZ ;  /* 0x0000000413127824 */ /* 0x040fe200078e00ff */
[C-C-:B------:R-:W-:Y:S01]  /*145d0*/  SHF.L.U64.HI R13, R19.reuse, 0x2, R0.reuse ;  /* 0x00000002130d7819 */ /* 0x140fe20000010200 */
[----:B------:R0:W-:Y:S01]  /*145e0*/  STL [R1+0x40], R0 ;  /* 0x0000400001007387 */ /* 0x0001e20000100800 */
[----:B------:R-:W-:Y:S01]  /*145f0*/  @P0 LEA.HI.X R3, R19, UR5, R0, 0x2, P1 ;  /* 0x0000000513030c11 */ /* 0x000fe200088f1400 */
[----:B------:R-:W-:-:S04]  /*14600*/  ULDC.64 UR4, c[0x0][0xa00] ;  /* 0x0002800000047ab9 */ /* 0x000fc80000000a00 */
[----:B------:R1:W5:Y:S01]  /*14610*/  @P0 LDG.E R8, desc[UR40][R2.64] ;  /* 0x0000002802080981 */ /* 0x000362000c1e1900 */
[----:B------:R-:W-:Y:S01]  /*14620*/  ISETP.NE.U32.AND P0, PT, RZ, UR4, PT ;  /* 0x00000004ff007c0c */ /* 0x000fe2000bf05070 */
[----:B------:R-:W-:Y:S01]  /*14630*/  IMAD.MOV.U32 R12, RZ, RZ, RZ ;  /* 0x000000ffff0c7224 */ /* 0x000fe200078e00ff */
[C---:B------:R-:W-:Y:S01]  /*14640*/  IADD3 R6, P3, R18.reuse, UR6, RZ ;  /* 0x0000000612067c10 */ /* 0x040fe2000ff7e0ff */
[----:B------:R-:W-:Y:S01]  /*14650*/  STL [R1+0x10], R13 ;  /* 0x0000100d01007387 */ /* 0x000fe20000100800 */
[----:B------:R-:W-:Y:S01]  /*14660*/  ISETP.NE.AND.EX P0, PT, RZ, UR5, PT, P0 ;  /* 0x00000005ff007c0c */ /* 0x000fe2000bf05300 */
[----:B0-----:R-:W-:Y:S01]  /*14670*/  IMAD.MOV.U32 R0, RZ, RZ, RZ ;  /* 0x000000ffff007224 */ /* 0x001fe200078e00ff */
[----:B------:R-:W-:Y:S02]  /*14680*/  IADD3.X R7, R13, UR7, RZ, P3, !PT ;  /* 0x000000070d077c10 */ /* 0x000fe40009ffe4ff */
[C---:B------:R-:W-:Y:S02]  /*14690*/  IADD3 R4, P4, R18.reuse, UR8, RZ ;  /* 0x0000000812047c10 */ /* 0x040fe4000ff9e0ff */
[----:B-1----:R-:W-:-:S02]  /*146a0*/  IADD3 R2, P2, R18, UR4, RZ ;  /* 0x0000000412027c10 */ /* 0x002fc4000ff5e0ff */
[C---:B------:R-:W-:Y:S02]  /*146b0*/  IADD3.X R5, R13.reuse, UR9, RZ, P4, !PT ;  /* 0x000000090d057c10 */ /* 0x040fe4000a7fe4ff */
[----:B------:R-:W-:Y:S01]  /*146c0*/  IADD3.X R3, R13, UR5, RZ, P2, !PT ;  /* 0x000000050d037c10 */ /* 0x000fe200097fe4ff */
[----:B------:R-:W-:Y:S01]  /*146d0*/  ULDC.64 UR4, c[0x0][0xa18] ;  /* 0x0002860000047ab9 */ /* 0x000fe20000000a00 */
[----:B------:R-:W-:Y:S02]  /*146e0*/  ISETP.NE.U32.AND P1, PT, RZ, UR6, PT ;  /* 0x00000006ff007c0c */ /* 0x000fe4000bf25070 */
[----:B------:R-:W-:Y:S01]  /*146f0*/  ISETP.NE.U32.AND P3, PT, RZ, UR4, PT ;  /* 0x00000004ff007c0c */ /* 0x000fe2000bf65070 */
[----:B------:R-:W2:Y:S01]  /*14700*/  @P0 LDG.E R9, desc[UR40][R2.64] ;  /* 0x0000002802090981 */ /* 0x000ea2000c1e1900 */
[----:B------:R-:W-:Y:S02]  /*14710*/  ISETP.NE.U32.AND P2, PT, RZ, UR8, PT ;  /* 0x00000008ff007c0c */ /* 0x000fe4000bf45070 */
[----:B------:R-:W-:-:S02]  /*14720*/  ISETP.NE.AND.EX P3, PT, RZ, UR5, PT, P3 ;  /* 0x00000005ff007c0c */ /* 0x000fc4000bf65330 */
[----:B------:R-:W-:Y:S02]  /*14730*/  ISETP.NE.AND.EX P1, PT, RZ, UR7, PT, P1 ;  /* 0x00000007ff007c0c */ /* 0x000fe4000bf25310 */
[----:B------:R-:W-:-:S09]  /*14740*/  ISETP.NE.AND.EX P2, PT, RZ, UR9, PT, P2 ;  /* 0x00000009ff007c0c */ /* 0x000fd2000bf45320 */
[----:B------:R-:W-:Y:S01]  /*14750*/  @P3 IADD3 R10, P4, R18, UR4, RZ ;  /* 0x00000004120a3c10 */ /* 0x000fe2000ff9e0ff */
[----:B------:R-:W-:Y:S01]  /*14760*/  ULDC UR4, c[0x0][0x288] ;  /* 0x0000a20000047ab9 */ /* 0x000fe20000000800 */
[----:B------:R-:W5:Y:S02]  /*14770*/  @P1 LDG.E R12, desc[UR40][R6.64] ;  /* 0x00000028060c1981 */ /* 0x000f64000c1e1900 */
[----:B------:R-:W-:Y:S02]  /*14780*/  @P3 IADD3.X R11, R13, UR5, RZ, P4, !PT ;  /* 0x000000050d0b3c10 */ /* 0x000fe4000a7fe4ff */
[----:B------:R-:W5:Y:S04]  /*14790*/  @P2 LDG.E R0, desc[UR40][R4.64] ;  /* 0x0000002804002981 */ /* 0x000f68000c1e1900 */
        /* <DEDUP_REMOVED lines=12> */
[----:B--2---:R0:W-:Y:S02]  /*14860*/  STL [R1+0x48], R9 ;  /* 0x0000480901007387 */ /* 0x0041e40000100800 */
[----:B0-----:R-:W-:Y:S01]  /*14870*/  IMAD.U32 R9, RZ, RZ, UR4 ;  /* 0x00000004ff097e24 */ /* 0x001fe2000f8e00ff */
[----:B----4-:R-:W-:Y:S06]  /*14880*/  @P3 BRA `(.L_x_9241) ;  /* 0x0000000000143947 */ /* 0x010fec0003800000 */
[----:B------:R-:W-:Y:S05]  /*14890*/  @!P0 BRA `(.L_x_9241) ;  /* 0x0000000000108947 */ /* 0x000fea0003800000 */
[----:B------:R-:W2:Y:S04]  /*148a0*/  LDG.E R11, desc[UR40][R2.64] ;  /* 0x00000028020b7981 */ /* 0x000ea8000c1e1900 */
[----:B------:R-:W2:Y:S02]  /*148b0*/  LDG.E R2, desc[UR40][R2.64+0x4] ;  /* 0x0000042802027981 */ /* 0x000ea4000c1e1900 */
[----:B--2---:R-:W-:-:S05]  /*148c0*/  IMAD.IADD R2, R2, 0x1, -R11 ;  /* 0x0000000102027824 */ /* 0x004fca00078e0a0b */
[----:B------:R0:W-:Y:S02]  /*148d0*/  STL [R1+0x48], R2 ;  /* 0x0000480201007387 */ /* 0x0001e40000100800 */
.L_x_9241:
[C---:B------:R-:W-:Y:S01]  /*148e0*/  LOP3.LUT R11, R26.reuse, 0xff000000, RZ, 0xc0, !PT ;  /* 0xff0000001a0b7812 */ /* 0x040fe200078ec0ff */
[----:B------:R-:W-:Y:S01]  /*148f0*/  ULDC.64 UR4, c[0x0][0xa20] ;  /* 0x0002880000047ab9 */ /* 0x000fe20000000a00 */
[----:B0-----:R-:W-:Y:S02]  /*14900*/  LOP3.LUT R2, R26, 0xff0000, RZ, 0xc0, !PT ;  /* 0x00ff00001a027812 */ /* 0x001fe400078ec0ff */
[----:B------:R-:W-:Y:S02]  /*14910*/  SHF.R.U32.HI R11, RZ, 0x8, R11 ;  /* 0x00000008ff0b7819 */ /* 0x000fe4000001160b */
[----:B------:R-:W-:Y:S02]  /*14920*/  ISETP.NE.U32.AND P0, PT, RZ, UR4, PT ;  /* 0x00000004ff007c0c */ /* 0x000fe4000bf05070 */
[----:B------:R-:W-:Y:S01]  /*14930*/  LEA.HI R11, R2, R11, RZ, 0x10 ;  /* 0x0000000b020b7211 */ /* 0x000fe200078f80ff */
[----:B-----5:R-:W-:Y:S01]  /*14940*/  IMAD.IADD R2, R12, 0x1, R8 ;  /* 0x000000010c027824 */ /* 0x020fe200078e0208 */
[----:B------:R-:W-:-:S02]  /*14950*/  ISETP.NE.AND.EX P0, PT, RZ, UR5, PT, P0 ;  /* 0x00000005ff007c0c */ /* 0x000fc4000bf05300 */
[----:B------:R-:W-:Y:S01]  /*14960*/  LOP3.LUT R16, R26, 0xffff, RZ, 0xc0, !PT ;  /* 0x0000ffff1a107812 */ /* 0x000fe200078ec0ff */
[----:B------:R-:W-:Y:S01]  /*14970*/  IMAD.MOV.U32 R26, RZ, RZ, R19 ;  /* 0x000000ffff1a7224 */ /* 0x000fe200078e0013 */
[----:B------:R0:W-:Y:S09]  /*14980*/  STL [R1+0x18], R2 ;  /* 0x0000180201007387 */ /* 0x0001f20000100800 */
[----:B------:R-:W-:Y:S05]  /*14990*/  @!P0 BRA `(.L_x_9242) ;  /* 0x0000000000108947 */ /* 0x000fea0003800000 */
[----:B0-----:R-:W-:-:S04]  /*149a0*/  IADD3 R2, P0, R18, UR4, RZ ;  /* 0x0000000412027c10 */ /* 0x001fc8000ff1e0ff */
[----:B------:R-:W-:-:S05]  /*149b0*/  IADD3.X R3, R13, UR5, RZ, P0, !PT ;  /* 0x000000050d037c10 */ /* 0x000fca00087fe4ff */
[----:B------:R0:W5:Y:S01]  /*149c0*/  LDG.E R9, desc[UR40][R2.64] ;  /* 0x0000002802097981 */ /* 0x000162000c1e1900 */
[----:B------:R-:W-:Y:S05]  /*149d0*/  BRA `(.L_x_9243) ;  /* 0x0000000000107947 */ /* 0x000fea0003800000 */
.L_x_9242:
[----:B------:R-:W-:Y:S05]  /*149e0*/  @!P1 BRA `(.L_x_9243) ;  /* 0x00000000000c9947 */ /* 0x000fea0003800000 */
[----:B------:R-:W2:Y:S04]  /*149f0*/  LDG.E R9, desc[UR40][R6.64] ;  /* 0x0000002806097981 */ /* 0x000ea8000c1e1900 */
[----:B------:R-:W2:Y:S02]  /*14a00*/  LDG.E R6, desc[UR40][R6.64+0x4] ;  /* 0x0000042806067981 */ /* 0x000ea4000c1e1900 */
[----:B--2---:R-:W-:-:S07]  /*14a10*/  IMAD.IADD R9, R6, 0x1, -R9 ;  /* 0x0000000106097824 */ /* 0x004fce00078e0a09 */
.L_x_9243:
[----:B0-----:R-:W2:Y:S01]  /*14a20*/  @P2 LDG.E R2, desc[UR40][R4.64] ;  /* 0x0000002804022981 */ /* 0x001ea2000c1e1900 */
[----:B-----5:R-:W-:-:S03]  /*14a30*/  IMAD.IADD R9, R9, 0x1, -R8 ;  /* 0x0000000109097824 */ /* 0x020fc600078e0a08 */
[----:B------:R-:W2:Y:S01]  /*14a40*/  @P2 LDG.E R4, desc[UR40][R4.64+0x4] ;  /* 0x0000042804042981 */ /* 0x000ea2000c1e1900 */
[----:B------:R-:W-:Y:S01]  /*14a50*/  BSSY B0, `(.L_x_9244) ;  /* 0x0000029000007945 */ /* 0x000fe20003800000 */
[----:B------:R-:W-:Y:S01]  /*14a60*/  LOP3.LUT R21, R11, 0xff, RZ, 0xc0, !PT ;  /* 0x000000ff0b157812 */ /* 0x000fe200078ec0ff */
[----:B--2---:R-:W-:-:S04]  /*14a70*/  @P2 IMAD.IADD R10, R4, 0x1, -R2 ;  /* 0x00000001040a2824 */ /* 0x004fc800078e0a02 */
[----:B------:R-:W-:-:S05]  /*14a80*/  IMAD.IADD R3, R9, 0x1, R10 ;  /* 0x0000000109037824 */ /* 0x000fca00078e020a */
[C---:B------:R-:W-:Y:S01]  /*14a90*/  ISETP.GE.AND P1, PT, R3.reuse, 0x1, PT ;  /* 0x000000010300780c */ /* 0x040fe20003f26270 */
[----:B------:R-:W-:-:S05]  /*14aa0*/  VIADD R2, R3, 0x7f ;  /* 0x0000007f03027836 */ /* 0x000fca0000000000 */
[----:B------:R-:W-:-:S04]  /*14ab0*/  SHF.R.S32.HI R3, RZ, 0x1f, R2 ;  /* 0x0000001fff037819 */ /* 0x000fc80000011402 */
[----:B------:R-:W-:Y:S01]  /*14ac0*/  LEA.HI R3, R3, R2, RZ, 0x7 ;  /* 0x0000000203037211 */ /* 0x000fe200078f38ff */
[----:B------:R-:W-:Y:S01]  /*14ad0*/  IMAD.MOV.U32 R2, RZ, RZ, RZ ;  /* 0x000000ffff027224 */ /* 0x000fe200078e00ff */
[----:B------:R-:W-:Y:S02]  /*14ae0*/  SHF.R.U32.HI R4, RZ, 0x10, R11 ;  /* 0x00000010ff047819 */ /* 0x000fe4000001160b */
        /* <DEDUP_REMOVED lines=31> */
.L_x_9245:
[----:B------:R-:W-:Y:S05]  /*14ce0*/  BSYNC B0 ;  /* 0x0000000000007941 */ /* 0x000fea0003800000 */
.L_x_9244:
[-C--:B------:R-:W-:Y:S01]  /*14cf0*/  IMAD R3, R21, R2.reuse, RZ ;  /* 0x0000000215037224 */ /* 0x080fe200078e02ff */
[----:B------:R-:W-:Y:S04]  /*14d00*/  BSSY B0, `(.L_x_9246) ;  /* 0x0000156000007945 */ /* 0x000fe80003800000 */
[C---:B------:R-:W-:Y:S01]  /*14d10*/  VIADDMNMX R2, R3.reuse, R2, R20, PT ;  /* 0x0000000203027246 */ /* 0x040fe20003800114 */
[----:B------:R-:W-:-:S04]  /*14d20*/  IMAD R3, R3, 0x80, -R9 ;  /* 0x0000008003037824 */ /* 0x000fc800078e0a09 */
[----:B------:R-:W-:Y:S01]  /*14d30*/  IMAD R2, R2, 0x80, -R9 ;  /* 0x0000008002027824 */ /* 0x000fe200078e0a09 */
[----:B------:R-:W-:-:S04]  /*14d40*/  VIMNMX R3, RZ, R3, !PT ;  /* 0x00000003ff037248 */ /* 0x000fc80007fe0100 */
        /* <DEDUP_REMOVED lines=18> */
.L_x_9393:
[----:B-1----:R-:W-:Y:S02]  /*14e70*/  ISETP.NE.AND P0, PT, R14, RZ, PT ;  /* 0x000000ff0e00720c */ /* 0x002fe40003f05270 */
[----:B------:R-:W-:-:S11]  /*14e80*/  PLOP3.LUT P6, PT, PT, PT, PT, 0x8, 0x0 ;  /* 0x000000000000781c */ /* 0x000fd60003fce170 */
[----:B------:R-:W-:Y:S05]  /*14e90*/  @P0 BRA `(.L_x_9249) ;  /* 0x00000000000c0947 */ /* 0x000fea0003800000 */
[----:B------:R-:W-:-:S03]  /*14ea0*/  UMOV UR4, 0xffffffff ;  /* 0xffffffff00047882 */ /* 0x000fc60000000000 */
[----:B------:R-:W-:Y:S05]  /*14eb0*/  BRA.DIV UR4, `(.L_x_9250) ;  /* 0x00000062042c7947 */ /* 0x000fea000b800000 */
[----:B------:R-:W-:-:S13]  /*14ec0*/  ELECT P6, URZ, PT ;  /* 0x00000000003f782f */ /* 0x000fda00038c0000 */
.L_x_9249:
        /* <DEDUP_REMOVED lines=9> */
.L_x_9396:
[----:B------:R-:W-:Y:S05]  /*14f60*/  BSYNC B1 ;  /* 0x0000000000017941 */ /* 0x000fea0003800000 */
.L_x_9251:
[----:B------:R-:W-:Y:S04]  /*14f70*/  BSSY B1, `(.L_x_9253) ;  /* 0x000008c000017945 */ /* 0x000fe80003800000 */
[----:B------:R-:W-:Y:S05]  /*14f80*/  @!P6 BRA `(.L_x_9254) ;  /* 0x000000080028e947 */ /* 0x000fea0003800000 */
[----:B------:R-:W2:Y:S01]  /*14f90*/  LDL R7, [R1+0x8] ;  /* 0x0000080001077983 */ /* 0x000ea20000100800 */
[----:B------:R-:W-:Y:S01]  /*14fa0*/  IMAD R8, R29, 0x8, R17 ;  /* 0x000000081d087824 */ /* 0x000fe200078e0211 */
[----:B------:R-:W1:Y:S01]  /*14fb0*/  S2R R6, SR_TID.X ;  /* 0x0000000000067919 */ /* 0x000e620000002100 */
[----:B------:R-:W-:Y:S01]  /*14fc0*/  BSSY B2, `(.L_x_9255) ;  /* 0x0000006000027945 */ /* 0x000fe20003800000 */
[----:B-1----:R-:W-:-:S04]  /*14fd0*/  LOP3.LUT R6, R6, 0x7f, RZ, 0xc0, !PT ;  /* 0x0000007f06067812 */ /* 0x002fc800078ec0ff */
[----:B------:R-:W-:Y:S02]  /*14fe0*/  ISETP.NE.AND P2, PT, R6, RZ, PT ;  /* 0x000000ff0600720c */ /* 0x000fe40003f45270 */
[----:B--2---:R-:W-:-:S04]  /*14ff0*/  SHF.L.U32 R11, R7, 0x1f, RZ ;  /* 0x0000001f070b7819 */ /* 0x004fc800000006ff */
[----:B------:R-:W1:Y:S02]  /*15000*/  SYNCS.PHASECHK.TRANS64.TRYWAIT P0, [R8+URZ+0x19ca0], R11 ;  /* 0x019ca00b080075a7 */ /* 0x000e64000800017f */
[----:B-1----:R-:W-:Y:S05]  /*15010*/  @!P0 BRA `(.L_x_9256) ;  /* 0x0000006000088947 */ /* 0x002fea0003800000 */
.L_x_9397:
[----:B------:R-:W-:Y:S05]  /*15020*/  BSYNC B2 ;  /* 0x0000000000027941 */ /* 0x000fea0003800000 */
.L_x_9255:
        /* <DEDUP_REMOVED lines=9> */
.L_x_9258:
[----:B------:R-:W-:Y:S05]  /*150c0*/  BSYNC B2 ;  /* 0x0000000000027941 */ /* 0x000fea0003800000 */
.L_x_9257:
[----:B------:R-:W-:Y:S01]  /*150d0*/  IMAD.MOV.U32 R23, RZ, RZ, RZ ;  /* 0x000000ffff177224 */ /* 0x000fe200078e00ff */
[----:B------:R-:W-:Y:S01]  /*150e0*/  UIADD3 UR4, UP0, UR38, 0x570, URZ ;  /* 0x0000057026047890 */ /* 0x000fe2000ff1e03f */
[----:B------:R-:W-:Y:S01]  /*150f0*/  IMAD R6, R10, 0x80, R0 ;  /* 0x000000800a067824 */ /* 0x000fe200078e0200 */
[----:B------:R-:W-:Y:S01]  /*15100*/  PLOP3.LUT P0, PT, PT, PT, PT, 0x80, 0x0 ;  /* 0x000000000000781c */ /* 0x000fe20003f0f070 */
[----:B------:R-:W-:Y:S01]  /*15110*/  IMAD R7, R29, 0x3000, R17 ;  /* 0x000030001d077824 */ /* 0x000fe200078e0211 */
[----:B------:R-:W-:Y:S01]  /*15120*/  R2UR UR10, R23 ;  /* 0x00000000170a72ca */ /* 0x000fe200000e0000 */
[----:B------:R-:W-:Y:S01]  /*15130*/  VIADD R6, R6, 0xffffff80 ;  /* 0xffffff8006067836 */ /* 0x000fe20000000000 */
[----:B------:R-:W-:Y:S01]  /*15140*/  UIADD3.X UR5, URZ, UR39, URZ, UP0, !UPT ;  /* 0x000000273f057290 */ /* 0x000fe200087fe43f */
[----:B0-----:R-:W-:Y:S01]  /*15150*/  VIADD R5, R8, 0x19c90 ;  /* 0x00019c9008057836 */ /* 0x001fe20000000000 */
[----:B------:R-:W-:Y:S01]  /*15160*/  UMOV UR6, 0x0 ;  /* 0x0000000000067882 */ /* 0x000fe20000000000 */
[----:B------:R-:W-:Y:S01]  /*15170*/  VIADD R9, R7, 0x13800 ;  /* 0x0001380007097836 */ /* 0x000fe20000000000 */
[----:B------:R-:W-:-:S09]  /*15180*/  UMOV UR7, 0x12f00000 ;  /* 0x12f0000000077882 */ /* 0x000fd20000000000 */
.L_x_9259:
        /* <DEDUP_REMOVED lines=16> */
.L_x_9260:
        /* <DEDUP_REMOVED lines=16> */
.L_x_9261:
        /* <DEDUP_REMOVED lines=13> */
.L_x_9398:
[----:B------:R-:W-:Y:S05]  /*15460*/  BSYNC B2 ;  /* 0x0000000000027941 */ /* 0x000fea0003800000 */
.L_x_9262:
        /* <DEDUP_REMOVED lines=11> */
.L_x_9265:
[----:B------:R-:W-:Y:S05]  /*15520*/  BSYNC B2 ;  /* 0x0000000000027941 */ /* 0x000fea0003800000 */
.L_x_9264:
        /* <DEDUP_REMOVED lines=8> */
.L_x_9266:
        /* <DEDUP_REMOVED lines=15> */
.L_x_9267:
        /* <DEDUP_REMOVED lines=15> */
.L_x_9268:
        /* <DEDUP_REMOVED lines=10> */
.L_x_9254:
[----:B------:R-:W-:Y:S05]  /*15830*/  BSYNC B1 ;  /* 0x0000000000017941 */ /* 0x000fea0003800000 */
.L_x_9253:
[----:B------:R-:W2:Y:S01]  /*15840*/  LDL.LU R9, [R1+0x8] ;  /* 0x0000080001097983 */ /* 0x000ea20000300800 */
[----:B------:R-:W-:Y:S01]  /*15850*/  VIADD R29, R29, 0x1 ;  /* 0x000000011d1d7836 */ /* 0x000fe20000000000 */
[----:B------:R-:W-:Y:S01]  /*15860*/  PLOP3.LUT P0, PT, PT, PT, PT, 0x8, 0x0 ;  /* 0x000000000000781c */ /* 0x000fe20003f0e170 */
[----:B------:R-:W-:-:S03]  /*15870*/  VIADD R10, R10, 0xfffffffe ;  /* 0xfffffffe0a0a7836 */ /* 0x000fc60000000000 */
[C---:B------:R-:W-:Y:S02]  /*15880*/  ISETP.NE.AND P2, PT, R29.reuse, 0x2, PT ;  /* 0x000000021d00780c */ /* 0x040fe40003f45270 */
[----:B------:R-:W-:Y:S02]  /*15890*/  ISETP.GE.AND P3, PT, R10, R3, PT ;  /* 0x000000030a00720c */ /* 0x000fe40003f66270 */
[----:B0-----:R-:W-:Y:S02]  /*158a0*/  SEL R5, RZ, 0x1, P2 ;  /* 0x00000001ff057807 */ /* 0x001fe40001000000 */
[----:B------:R-:W-:Y:S02]  /*158b0*/  SEL R29, R29, RZ, P2 ;  /* 0x000000ff1d1d7207 */ /* 0x000fe40001000000 */
[----:B--2---:R-:W-:-:S05]  /*158c0*/  LOP3.LUT R9, R9, R5, RZ, 0x3c, !PT ;  /* 0x0000000509097212 */ /* 0x004fca00078e3cff */
[----:B------:R0:W-:Y:S02]  /*158d0*/  STL [R1+0x8], R9 ;  /* 0x0000080901007387 */ /* 0x0001e40000100800 */
[----:B------:R-:W-:Y:S05]  /*158e0*/  @!P3 BRA `(.L_x_9247) ;  /* 0x00000008005cb947 */ /* 0x000fea0003800000 */
.L_x_9285:
[----:B------:R-:W-:Y:S05]  /*158f0*/  YIELD ;  /* 0x0000000000007946 */ /* 0x000fea0003800000 */
[----:B------:R-:W-:Y:S04]  /*15900*/  BSSY B1, `(.L_x_9269) ;  /* 0x000008b000017945 */ /* 0x000fe80003800000 */
[----:B-1----:R-:W-:Y:S05]  /*15910*/  @!P6 BRA `(.L_x_9270) ;  /* 0x000000080024e947 */ /* 0x002fea0003800000 */
[----:B------:R-:W2:Y:S01]  /*15920*/  LDL R6, [R1+0x8] ;  /* 0x0000080001067983 */ /* 0x000ea20000100800 */
[----:B0-----:R-:W-:Y:S01]  /*15930*/  IMAD R9, R29, 0x8, R17 ;  /* 0x000000081d097824 */ /* 0x001fe200078e0211 */
[----:B------:R-:W0:Y:S01]  /*15940*/  S2R R5, SR_TID.X ;  /* 0x0000000000057919 */ /* 0x000e220000002100 */
[----:B------:R-:W-:Y:S01]  /*15950*/  BSSY B2, `(.L_x_9271) ;  /* 0x0000006000027945 */ /* 0x000fe20003800000 */
[----:B0-----:R-:W-:-:S04]  /*15960*/  LOP3.LUT R5, R5, 0x7f, RZ, 0xc0, !PT ;  /* 0x0000007f05057812 */ /* 0x001fc800078ec0ff */
[----:B------:R-:W-:Y:S02]  /*15970*/  ISETP.NE.AND P3, PT, R5, RZ, PT ;  /* 0x000000ff0500720c */ /* 0x000fe40003f65270 */
[----:B--2---:R-:W-:-:S04]  /*15980*/  SHF.L.U32 R8, R6, 0x1f, RZ ;  /* 0x0000001f06087819 */ /* 0x004fc800000006ff */
[----:B------:R-:W0:Y:S02]  /*15990*/  SYNCS.PHASECHK.TRANS64.TRYWAIT P2, [R9+URZ+0x19ca0], R8 ;  /* 0x019ca008090075a7 */ /* 0x000e24000804017f */
[----:B0-----:R-:W-:Y:S05]  /*159a0*/  @!P2 BRA `(.L_x_9272) ;  /* 0x0000005400cca947 */ /* 0x001fea0003800000 */
.L_x_9399:
[----:B------:R-:W-:Y:S05]  /*159b0*/  BSYNC B2 ;  /* 0x0000000000027941 */ /* 0x000fea0003800000 */
.L_x_9271:
        /* <DEDUP_REMOVED lines=9> */
.L_x_9274:
[----:B------:R-:W-:Y:S05]  /*15a50*/  BSYNC B2 ;  /* 0x0000000000027941 */ /* 0x000fea0003800000 */
.L_x_9273:
        /* <DEDUP_REMOVED lines=8> */
[----:B------:R-:W-:Y:S01]  /*15ae0*/  VIADD R11, R7, 0x13800 ;  /* 0x00013800070b7836 */ /* 0x000fe20000000000 */
[----:B------:R-:W-:Y:S01]  /*15af0*/  UMOV UR6, 0x0 ;  /* 0x0000000000067882 */ /* 0x000fe20000000000 */
[----:B------:R-:W-:-:S10]  /*15b00*/  UMOV UR7, 0x12f00000 ;  /* 0x12f0000000077882 */ /* 0x000fd40000000000 */
.L_x_9275:
        /* <DEDUP_REMOVED lines=16> */
.L_x_9276:
        /* <DEDUP_REMOVED lines=16> */
.L_x_9277:
        /* <DEDUP_REMOVED lines=13> */
.L_x_9400:
[----:B------:R-:W-:Y:S05]  /*15de0*/  BSYNC B2 ;  /* 0x0000000000027941 */ /* 0x000fea0003800000 */
.L_x_9278:
        /* <DEDUP_REMOVED lines=11> */
.L_x_9281:
[----:B------:R-:W-:Y:S05]  /*15ea0*/  BSYNC B2 ;  /* 0x0000000000027941 */ /* 0x000fea0003800000 */
.L_x_9280:
        /* <DEDUP_REMOVED lines=8> */
.L_x_9282:
        /* <DEDUP_REMOVED lines=15> */
.L_x_9283:
        /* <DEDUP_REMOVED lines=15> */
.L_x_9284:
        /* <DEDUP_REMOVED lines=10> */
.L_x_9270:
[----:B------:R-:W-:Y:S05]  /*161b0*/  BSYNC B1 ;  /* 0x0000000000017941 */ /* 0x000fea0003800000 */
.L_x_9269:
[----:B------:R-:W2:Y:S01]  /*161c0*/  LDL.LU R8, [R1+0x8] ;  /* 0x0000080001087983 */ /* 0x000ea20000300800 */
[----:B------:R-:W-:Y:S01]  /*161d0*/  VIADD R29, R29, 0x1 ;  /* 0x000000011d1d7836 */ /* 0x000fe20000000000 */
[C---:B------:R-:W-:Y:S01]  /*161e0*/  ISETP.GT.AND P3, PT, R10.reuse, R3, PT ;  /* 0x000000030a00720c */ /* 0x040fe20003f64270 */
[----:B------:R-:W-:-:S03]  /*161f0*/  VIADD R10, R10, 0xffffffff ;  /* 0xffffffff0a0a7836 */ /* 0x000fc60000000000 */
[----:B------:R-:W-:-:S04]  /*16200*/  ISETP.NE.AND P2, PT, R29, 0x2, PT ;  /* 0x000000021d00780c */ /* 0x000fc80003f45270 */
[----:B------:R-:W-:Y:S02]  /*16210*/  SEL R5, RZ, 0x1, P2 ;  /* 0x00000001ff057807 */ /* 0x000fe40001000000 */
[----:B------:R-:W-:Y:S02]  /*16220*/  SEL R29, R29, RZ, P2 ;  /* 0x000000ff1d1d7207 */ /* 0x000fe40001000000 */
[----:B--2---:R-:W-:-:S05]  /*16230*/  LOP3.LUT R8, R8, R5, RZ, 0x3c, !PT ;  /* 0x0000000508087212 */ /* 0x004fca00078e3cff */
[----:B------:R1:W-:Y:S01]  /*16240*/  STL [R1+0x8], R8 ;  /* 0x0000080801007387 */ /* 0x0003e20000100800 */
[----:B------:R-:W-:Y:S05]  /*16250*/  @P3 BRA `(.L_x_9285) ;  /* 0xfffffff400a43947 */ /* 0x000fea000383ffff */
.L_x_9247:
[----:B------:R-:W-:Y:S05]  /*16260*/  BSYNC B0 ;  /* 0x0000000000007941 */ /* 0x000fea0003800000 */
.L_x_9246:
[----:B------:R-:W-:Y:S05]  /*16270*/  @!P0 WARPSYNC.ALL ;  /* 0x0000000000008948 */ /* 0x000fea0003800000 */
[----:B------:R-:W-:Y:S01]  /*16280*/  @!P0 BAR.SYNC.DEFER_BLOCKING 0xc, 0x200 ;  /* 0x0308000000008b1d */ /* 0x000fe20000010000 */
[----:B------:R-:W-:-:S05]  /*16290*/  IMAD.MOV.U32 R0, RZ, RZ, RZ ;  /* 0x000000ffff007224 */ /* 0x000fca00078e00ff */
[----:B------:R-:W-:Y:S04]  /*162a0*/  BSSY B0, `(.L_x_9286) ;  /* 0x000001e000007945 */ /* 0x000fe80003800000 */
[----:B------:R-:W-:Y:S05]  /*162b0*/  @!P1 BRA `(.L_x_9287) ;  /* 0x0000000000709947 */ /* 0x000fea0003800000 */
[----:B------:R-:W-:-:S13]  /*162c0*/  ISETP.NE.AND P0, PT, R4, RZ, PT ;  /* 0x000000ff0400720c */ /* 0x000fda0003f05270 */
[----:B------:R-:W2:Y:S02]  /*162d0*/  @!P0 LDC R4, c[0x0][0x9f0] ;  /* 0x00027c00ff048b82 */ /* 0x000ea40000000800 */
[-C--:B--2---:R-:W-:Y:S02]  /*162e0*/  IABS R0, R4.reuse ;  /* 0x0000000400007213 */ /* 0x084fe40000000000 */
[----:B------:R-:W-:Y:S02]  /*162f0*/  IABS R6, R4 ;  /* 0x0000000400067213 */ /* 0x000fe40000000000 */
[----:B------:R-:W2:Y:S03]  /*16300*/  I2F.RP R2, R0 ;  /* 0x0000000000027306 */ /* 0x000ea60000209400 */
[----:B------:R-:W-:-:S05]  /*16310*/  IMAD.MOV R6, RZ, RZ, -R6 ;  /* 0x000000ffff067224 */ /* 0x000fca00078e0a06 */
[----:B--2---:R-:W2:Y:S02]  /*16320*/  MUFU.RCP R2, R2 ;  /* 0x0000000200027308 */ /* 0x004ea40000001000 */
[----:B--2---:R-:W-:-:S06]  /*16330*/  VIADD R2, R2, 0xffffffe ;  /* 0x0ffffffe02027836 */ /* 0x004fcc0000000000 */
[----:B------:R-:W2:Y:S02]  /*16340*/  F2I.FTZ.U32.TRUNC.NTZ R3, R2 ;  /* 0x0000000200037305 */ /* 0x000ea4000021f000 */
[----:B--2---:R-:W-:-:S04]  /*16350*/  IMAD.MOV R2, RZ, RZ, -R3 ;  /* 0x000000ffff027224 */ /* 0x004fc800078e0a03 */
        /* <DEDUP_REMOVED lines=18> */
.L_x_9287:
[----:B------:R-:W-:Y:S05]  /*16480*/  BSYNC B0 ;  /* 0x0000000000007941 */ /* 0x000fea0003800000 */
.L_x_9286:
        /* <DEDUP_REMOVED lines=17> */
[----:B------:R-:W3:Y:S02]  /*165a0*/  S2R R4, SR_LTMASK ;  /* 0x0000000000047919 */ /* 0x000ee40000003900 */
[----:B---3--:R-:W-:-:S04]  /*165b0*/  LOP3.LUT R4, R4, UR4, RZ, 0xc0, !PT ;  /* 0x0000000404047c12 */ /* 0x008fc8000f8ec0ff */
[----:B------:R-:W3:Y:S01]  /*165c0*/  POPC R7, R4 ;  /* 0x0000000400077309 */ /* 0x000ee20000000000 */
[----:B--2---:R-:W3:Y:S02]  /*165d0*/  SHFL.IDX PT, R0, R3, R0, 0x1f ;  /* 0x00001f0003007589 */ /* 0x004ee400000e0000 */
[----:B---3--:R-:W-:Y:S01]  /*165e0*/  IADD3 R24, R0, UR36, R7 ;  /* 0x0000002400187c10 */ /* 0x008fe2000fffe007 */
[----:B------:R-:W-:Y:S06]  /*165f0*/  BRA `(.L_x_9289) ;  /* 0x0000003000647947 */ /* 0x000fec0003800000 */
.L_x_9288:
        /* <DEDUP_REMOVED lines=15> */
[----:B-1----:R-:W-:Y:S02]  /*166f0*/  IMAD.MOV.U32 R8, RZ, RZ, 0x70 ;  /* 0x00000070ff087424 */ /* 0x002fe400078e00ff */
[----:B------:R-:W-:Y:S02]  /*16700*/  IMAD.MOV.U32 R12, RZ, RZ, 0x1 ;  /* 0x00000001ff0c7424 */ /* 0x000fe400078e00ff */
[----:B------:R-:W-:-:S07]  /*16710*/  IMAD.MOV.U32 R13, RZ, RZ, RZ ;  /* 0x000000ffff0d7224 */ /* 0x000fce00078e00ff */
[----:B------:R-:W-:-:S07]  /*16720*/  LEPC R20, `(.L_x_9291) ;  /* 0x000000001014794e */ /* 0x000fce0000000000 */
[----:B0-2---:R-:W-:Y:S05]  /*16730*/  CALL.ABS.NOINC R2 ;  /* 0x0000000002007343 */ /* 0x005fea0003c00000 */
.L_x_9291:
[----:B------:R-:W-:Y:S05]  /*16740*/  BSYNC B6 ;  /* 0x0000000000067941 */ /* 0x000fea0003800000 */
.L_x_9290:
        /* <DEDUP_REMOVED lines=24> */
.L_x_9293:
[----:B------:R-:W-:Y:S05]  /*168d0*/  BSYNC B6 ;  /* 0x0000000000067941 */ /* 0x000fea0003800000 */
.L_x_9292:
[----:B------:R-:W-:Y:S01]  /*168e0*/  VIADD R23, R17, 0x3000 ;  /* 0x0000300011177836 */ /* 0x000fe20000000000 */
[----:B------:R-:W-:Y:S04]  /*168f0*/  BSSY B6, `(.L_x_9294) ;  /* 0x0000013000067945 */ /* 0x000fe80003800000 */
[----:B------:R-:W-:-:S13]  /*16900*/  LOP3.LUT P0, RZ, R23, 0x3ff, RZ, 0xc0, !PT ;  /* 0x000003ff17ff7812 */ /* 0x000fda000780c0ff */
        /* <DEDUP_REMOVED lines=17> */
.L_x_9295:
[----:B------:R-:W-:Y:S05]  /*16a20*/  BSYNC B6 ;  /* 0x0000000000067941 */ /* 0x000fea0003800000 */
.L_x_9294:
[----:B--2---:R-:W2:Y:S01]  /*16a30*/  LDL R2, [R1+0x14] ;  /* 0x0000140001027983 */ /* 0x004ea20000100800 */
[----:B------:R-:W-:Y:S01]  /*16a40*/  BSSY B6, `(.L_x_9296) ;  /* 0x0000013000067945 */ /* 0x000fe20003800000 */
[----:B--2---:R-:W-:-:S13]  /*16a50*/  LOP3.LUT P6, RZ, R2, 0x1, RZ, 0xc0, !PT ;  /* 0x0000000102ff7812 */ /* 0x004fda00078cc0ff */
        /* <DEDUP_REMOVED lines=17> */
.L_x_9297:
[----:B------:R-:W-:Y:S05]  /*16b70*/  BSYNC B6 ;  /* 0x0000000000067941 */ /* 0x000fea0003800000 */
.L_x_9296:
[----:B------:R-:W2:Y:S01]  /*16b80*/  LDL.LU R20, [R1+0x10] ;  /* 0x0000100001147983 */ /* 0x000ea20000300800 */
[----:B------:R-:W-:Y:S02]  /*16b90*/  ULDC.64 UR4, c[0x0][0x9f8] ;  /* 0x00027e0000047ab9 */ /* 0x000fe40000000a00 */
[----:B------:R-:W-:-:S04]  /*16ba0*/  ISETP.NE.U32.AND P0, PT, RZ, UR4, PT ;  /* 0x00000004ff007c0c */ /* 0x000fc8000bf05070 */
[----:B------:R-:W-:-:S13]  /*16bb0*/  ISETP.NE.AND.EX P0, PT, RZ, UR5, PT, P0 ;  /* 0x00000005ff007c0c */ /* 0x000fda000bf05300 */
[----:B------:R-:W-:-:S04]  /*16bc0*/  @P0 IADD3 R2, P1, R18, UR4, RZ ;  /* 0x0000000412020c10 */ /* 0x000fc8000ff3e0ff */
[----:B--2---:R-:W-:Y:S01]  /*16bd0*/  @P0 IADD3.X R3, R20, UR5, RZ, P1, !PT ;  /* 0x0000000514030c10 */ /* 0x004fe20008ffe4ff */
[----:B------:R-:W-:-:S04]  /*16be0*/  ULDC.64 UR4, c[0x0][0xa08] ;  /* 0x0002820000047ab9 */ /* 0x000fc80000000a00 */
[----:B------:R2:W1:Y:S02]  /*16bf0*/  @P0 LDG.E R26, desc[UR40][R2.64] ;  /* 0x00000028021a0981 */ /* 0x000464000c1e1900 */
[----:B--2---:R-:W2:Y:S02]  /*16c00*/  LDC.64 R2, c[0x0][0x418] ;  /* 0x00010600ff027b82 */ /* 0x004ea40000000a00 */
[----:B--2---:R-:W-:Y:S01]  /*16c10*/  LOP3.LUT P0, RZ, R2, UR4, RZ, 0xfc, !PT ;  /* 0x0000000402ff7c12 */ /* 0x004fe2000f80fcff */
[----:B------:R-:W-:-:S03]  /*16c20*/  UMOV UR4, 0xffffffff ;  /* 0xffffffff00047882 */ /* 0x000fc60000000000 */
[----:B------:R-:W-:Y:S02]  /*16c30*/  LOP3.LUT P0, RZ, R3, UR5, RZ, 0xfc, P0 ;  /* 0x0000000503ff7c12 */ /* 0x000fe4000800fcff */
[----:B-1----:R-:W-:Y:S02]  /*16c40*/  SHF.R.S32.HI R8, RZ, 0x1f, R26 ;  /* 0x0000001fff087819 */ /* 0x002fe4000001141a */
[----:B------:R-:W-:-:S03]  /*16c50*/  SEL R18, R26, RZ, !P0 ;  /* 0x000000ff1a127207 */ /* 0x000fc60004000000 */
[----:B------:R1:W-:Y:S01]  /*16c60*/  STL [R1+0x10], R8 ;  /* 0x0000100801007387 */ /* 0x0003e20000100800 */
[----:B------:R-:W-:Y:S05]  /*16c70*/  BRA.DIV UR4, `(.L_x_9298) ;  /* 0x0000004604407947 */ /* 0x000fea000b800000 */
[----:B------:R-:W2:Y:S02]  /*16c80*/  S2R R0, SR_TID.X ;  /* 0x0000000000007919 */ /* 0x000ea40000002100 */
[----:B--2---:R-:W-:-:S04]  /*16c90*/  SHF.R.U32.HI R0, RZ, 0x5, R0 ;  /* 0x00000005ff007819 */ /* 0x004fc80000011600 */
[----:B------:R-:W-:-:S05]  /*16ca0*/  LOP3.LUT R0, R0, 0x3, RZ, 0xc0, !PT ;  /* 0x0000000300007812 */ /* 0x000fca00078ec0ff */
[----:B------:R2:W3:Y:S02]  /*16cb0*/  SHFL.IDX PT, R14, R0, RZ, 0x1f ;  /* 0x00001fff000e7589 */ /* 0x0004e400000e0000 */
.L_x_9403:
[----:B--2---:R-:W2:Y:S01]  /*16cc0*/  LDL.LU R0, [R1+0x14] ;  /* 0x0000140001007983 */ /* 0x004ea20000300800 */
[----:B------:R-:W-:Y:S02]  /*16cd0*/  PLOP3.LUT P1, PT, PT, PT, PT, 0x8, 0x0 ;  /* 0x000000000000781c */ /* 0x000fe40003f2e170 */
[----:B---3--:R-:W-:Y:S02]  /*16ce0*/  ISETP.NE.AND P0, PT, R14, RZ, PT ;  /* 0x000000ff0e00720c */ /* 0x008fe40003f05270 */
[----:B--2---:R-:W-:-:S09]  /*16cf0*/  LOP3.LUT R0, R0, 0xfffffffe, RZ, 0xc0, !PT ;  /* 0xfffffffe00007812 */ /* 0x004fd200078ec0ff */
[----:B------:R-:W-:-:S05]  /*16d00*/  @P1 LOP3.LUT R0, R0, 0x1, RZ, 0xfc, !PT ;  /* 0x0000000100001812 */ /* 0x000fca00078efcff */
[----:B------:R2:W-:Y:S01]  /*16d10*/  STL [R1+0x14], R0 ;  /* 0x0000140001007387 */ /* 0x0005e20000100800 */
[----:B------:R-:W-:Y:S05]  /*16d20*/  @P0 BRA `(.L_x_9299) ;  /* 0x0000000400ac0947 */ /* 0x000fea0003800000 */
[----:B------:R-:W-:-:S03]  /*16d30*/  UMOV UR4, 0xffffffff ;  /* 0xffffffff00047882 */ /* 0x000fc60000000000 */
[----:B------:R-:W-:Y:S05]  /*16d40*/  BRA.DIV UR4, `(.L_x_9300) ;  /* 0x0000004604407947 */ /* 0x000fea000b800000 */
[----:B------:R-:W-:-:S13]  /*16d50*/  ELECT P6, URZ, PT ;  /* 0x00000000003f782f */ /* 0x000fda00038c0000 */
.L_x_9406:
        /* <DEDUP_REMOVED lines=23> */
.L_x_9301:
[----:B--2---:R-:W2:Y:S01]  /*16ed0*/  LDL R3, [R1] ;  /* 0x0000000001037983 */ /* 0x004ea20000100800 */
[----:B------:R-:W-:Y:S01]  /*16ee0*/  IMAD R4, R22, 0x8, R17 ;  /* 0x0000000816047824 */ /* 0x000fe200078e0211 */
[----:B------:R-:W3:Y:S02]  /*16ef0*/  S2R R2, SR_TID.X ;  /* 0x0000000000027919 */ /* 0x000ee40000002100 */
[----:B---3--:R-:W-:-:S04]  /*16f00*/  LOP3.LUT R2, R2, 0x7f, RZ, 0xc0, !PT ;  /* 0x0000007f02027812 */ /* 0x008fc800078ec0ff */
[----:B------:R-:W-:Y:S02]  /*16f10*/  ISETP.NE.AND P1, PT, R2, RZ, PT ;  /* 0x000000ff0200720c */ /* 0x000fe40003f25270 */
[----:B--2---:R-:W-:-:S04]  /*16f20*/  SHF.L.U32 R3, R3, 0x1f, RZ ;  /* 0x0000001f03037819 */ /* 0x004fc800000006ff */
[----:B------:R-:W2:Y:S02]  /*16f30*/  SYNCS.PHASECHK.TRANS64.TRYWAIT P0, [R4+URZ+0x19c80], R3 ;  /* 0x019c8003040075a7 */ /* 0x000ea4000800017f */
[----:B--2---:R-:W-:Y:S05]  /*16f40*/  @!P0 BRA `(.L_x_9302) ;  /* 0x0000004000e08947 */ /* 0x004fea0003800000 */
.L_x_9407:
        /* <DEDUP_REMOVED lines=8> */
.L_x_9303:
[----:B------:R-:W3:Y:S01]  /*16fd0*/  LDL R5, [R1+0x18] ;  /* 0x0000180001057983 */ /* 0x000ee20000100800 */
[----:B------:R-:W-:Y:S01]  /*16fe0*/  IMAD R2, R22, 0x3000, R17 ;  /* 0x0000300016027824 */ /* 0x000fe200078e0211 */
[----:B------:R-:W-:Y:S01]  /*16ff0*/  R2UR UR9, R4 ;  /* 0x00000000040972ca */ /* 0x000fe200000e0000 */
[----:B------:R-:W-:Y:S01]  /*17000*/  UIADD3 UR4, UP0, UR38, 0x470, URZ ;  /* 0x0000047026047890 */ /* 0x000fe2000ff1e03f */
[----:B------:R-:W-:Y:S01]  /*17010*/  R2UR UR12, R16 ;  /* 0x00000000100c72ca */ /* 0x000fe200000e0000 */
[----:B------:R-:W-:Y:S01]  /*17020*/  UMOV UR10, URZ ;  /* 0x0000003f000a7c82 */ /* 0x000fe20008000000 */
[----:B------:R-:W-:Y:S01]  /*17030*/  R2UR UR15, R2 ;  /* 0x00000000020f72ca */ /* 0x000fe200000e0000 */
[----:B------:R-:W-:Y:S01]  /*17040*/  UIADD3.X UR5, URZ, UR39, URZ, UP0, !UPT ;  /* 0x000000273f057290 */ /* 0x000fe200087fe43f */
[----:B-----5:R-:W-:Y:S01]  /*17050*/  R2UR UR13, R18 ;  /* 0x00000000120d72ca */ /* 0x020fe200000e0000 */
[----:B------:R-:W-:Y:S01]  /*17060*/  UMOV UR6, 0x0 ;  /* 0x0000000000067882 */ /* 0x000fe20000000000 */
[----:B------:R-:W-:Y:S01]  /*17070*/  UMOV UR7, 0x14f00000 ;  /* 0x14f0000000077882 */ /* 0x000fe20000000000 */
[----:B------:R-:W-:-:S04]  /*17080*/  UMOV UR16, 0x20 ;  /* 0x0000002000107882 */ /* 0x000fc80000000000 */
[----:B------:R-:W-:-:S04]  /*17090*/  UIADD3 UR9, UR9, 0x19c70, URZ ;  /* 0x00019c7009097890 */ /* 0x000fc8000fffe03f */
[----:B------:R-:W-:Y:S02]  /*170a0*/  UIADD3 UR8, UR15, 0x9000, URZ ;  /* 0x000090000f087890 */ /* 0x000fe4000fffe03f */
[----:B------:R-:W-:Y:S02]  /*170b0*/  UIADD3 UR14, UR15, 0xa000, URZ ;  /* 0x0000a0000f0e7890 */ /* 0x000fe4000fffe03f */
[----:B------:R-:W-:Y:S01]  /*170c0*/  UIADD3 UR15, UR15, 0xb000, URZ ;  /* 0x0000b0000f0f7890 */ /* 0x000fe2000fffe03f */
[----:B---3--:R-:W-:-:S05]  /*170d0*/  IMAD R0, R0, 0x80, R5 ;  /* 0x0000008000007824 */ /* 0x008fca00078e0205 */
[----:B------:R-:W-:-:S13]  /*170e0*/  R2UR UR11, R0 ;  /* 0x00000000000b72ca */ /* 0x000fda00000e0000 */
[----:B------:R3:W-:Y:S02]  /*170f0*/  UTMALDG.4D [UR8], [UR4], desc[UR6] ;  /* 0x00000608040075b4 */ /* 0x0007e40008019000 */
[----:B---3--:R-:W-:Y:S01]  /*17100*/  UMOV UR8, UR14 ;  /* 0x0000000e00087c82 */ /* 0x008fe20008000000 */
[----:B------:R-:W-:Y:S01]  /*17110*/  UMOV UR10, UR16 ;  /* 0x00000010000a7c82 */ /* 0x000fe20008000000 */
[----:B------:R-:W-:Y:S01]  /*17120*/  UMOV UR14, 0x40 ;  /* 0x00000040000e7882 */ /* 0x000fe20000000000 */
[----:B------:R3:W-:Y:S02]  /*17130*/  UTMALDG.4D [UR8], [UR4], desc[UR6] ;  /* 0x00000608040075b4 */ /* 0x0007e40008019000 */
[----:B---3--:R-:W-:Y:S01]  /*17140*/  UMOV UR8, UR15 ;  /* 0x0000000f00087c82 */ /* 0x008fe20008000000 */
[----:B------:R-:W-:Y:S02]  /*17150*/  UMOV UR10, UR14 ;  /* 0x0000000e000a7c82 */ /* 0x000fe40008000000 */
[----:B------:R3:W-:Y:S01]  /*17160*/  UTMALDG.4D [UR8], [UR4], desc[UR6] ;  /* 0x00000608040075b4 */ /* 0x0007e20008019000 */
[----:B------:R-:W4:Y:S02]  /*17170*/  SYNCS.PHASECHK.TRANS64.TRYWAIT P0, [R4+URZ+0x19c40], R3 ;  /* 0x019c4003040075a7 */ /* 0x000f24000800017f */
[----:B---34-:R-:W-:Y:S05]  /*17180*/  @!P0 BRA `(.L_x_9304) ;  /* 0x0000004000648947 */ /* 0x018fea0003800000 */
.L_x_9408:
[----:B------:R-:W-:Y:S05]  /*17190*/  @P1 BRA `(.L_x_9305) ;  /* 0x00000000001c1947 */ /* 0x000fea0003800000 */
[----:B------:R-:W4:Y:S01]  /*171a0*/  S2R R5, SR_TID.X ;  /* 0x0000000000057919 */ /* 0x000f220000002100 */
[----:B--23--:R-:W-:-:S04]  /*171b0*/  IMAD.MOV.U32 R3, RZ, RZ, 0x3000 ;  /* 0x00003000ff037424 */ /* 0x00cfc800078e00ff */
[----:B------:R2:W-:Y:S01]  /*171c0*/  SYNCS.ARRIVE.TRANS64 RZ, [R4+URZ+0x19c30], R3 ;  /* 0x019c300304ff79a7 */ /* 0x0005e2000800003f */
[----:B----4-:R-:W-:-:S04]  /*171d0*/  LOP3.LUT R5, R5, 0x1f, RZ, 0xc0, !PT ;  /* 0x0000001f05057812 */ /* 0x010fc800078ec0ff */
[----:B------:R-:W-:-:S13]  /*171e0*/  ISETP.NE.AND P0, PT, R5, RZ, PT ;  /* 0x000000ff0500720c */ /* 0x000fda0003f05270 */
[----:B--2---:R-:W-:Y:S05]  /*171f0*/  @!P0 BRA `(.L_x_9305) ;  /* 0x0000000000048947 */ /* 0x004fea0003800000 */
[----:B------:R-:W-:Y:S01]  /*17200*/  BPT.TRAP 0x1 ;  /* 0x000000040000795c */ /* 0x000fe20000300000 */
.L_x_9305:
[----:B--23--:R-:W2:Y:S01]  /*17210*/  LDL.LU R3, [R1+0x14] ;  /* 0x0000140001037983 */ /* 0x00cea20000300800 */
        /* <DEDUP_REMOVED lines=24> */
[----:B--2---:R-:W-:-:S04]  /*173a0*/  LOP3.LUT R3, R3, 0xfffffffe, RZ, 0xc0, !PT ;  /* 0xfffffffe03037812 */ /* 0x004fc800078ec0ff */
[----:B------:R-:W-:-:S05]  /*173b0*/  @P0 LOP3.LUT R3, R3, 0x1, RZ, 0xfc, !PT ;  /* 0x0000000103030812 */ /* 0x000fca00078efcff */
[----:B------:R3:W-:Y:S01]  /*173c0*/  STL [R1+0x14], R3 ;  /* 0x0000140301007387 */ /* 0x0007e20000100800 */
[----:B------:R-:W-:Y:S01]  /*173d0*/  NOP ;  /* 0x0000000000007918 */ /* 0x000fe20000000000 */
.L_x_9299:
[----:B------:R-:W4:Y:S04]  /*173e0*/  LDL.LU R4, [R1+0x2c] ;  /* 0x00002c0001047983 */ /* 0x000f280000300800 */
[----:B---3--:R-:W3:Y:S01]  /*173f0*/  LDL.LU R3, [R1+0x40] ;  /* 0x0000400001037983 */ /* 0x008ee20000300800 */
[----:B------:R-:W-:Y:S05]  /*17400*/  WARPSYNC.ALL ;  /* 0x0000000000007948 */ /* 0x000fea0003800000 */
[----:B------:R-:W-:Y:S01]  /*17410*/  ULDC.64 UR4, c[0x0][0x298] ;  /* 0x0000a60000047ab9 */ /* 0x000fe20000000a00 */
[----:B------:R-:W-:Y:S01]  /*17420*/  ULDC.64 UR6, c[0x0][0xa00] ;  /* 0x0002800000067ab9 */ /* 0x000fe20000000a00 */
[----:B--2---:R-:W-:Y:S01]  /*17430*/  VIADD R0, R17, 0xf000 ;  /* 0x0000f00011007836 */ /* 0x004fe20000000000 */
[----:B------:R-:W-:Y:S01]  /*17440*/  BAR.SYNC.DEFER_BLOCKING 0x8, 0x200 ;  /* 0x0208000000007b1d */ /* 0x000fe20000010000 */
[----:B------:R-:W-:-:S03]  /*17450*/  ISETP.NE.U32.AND P0, PT, RZ, UR6, PT ;  /* 0x00000006ff007c0c */ /* 0x000fc6000bf05070 */
[----:B------:R-:W-:Y:S02]  /*17460*/  LOP3.LUT P1, RZ, R0, 0x9f, RZ, 0xc0, !PT ;  /* 0x0000009f00ff7812 */ /* 0x000fe4000782c0ff */
[----:B------:R-:W-:Y:S01]  /*17470*/  ISETP.NE.AND.EX P0, PT, RZ, UR7, PT, P0 ;  /* 0x00000007ff007c0c */ /* 0x000fe2000bf05300 */
[----:B------:R-:W-:Y:S03]  /*17480*/  BSSY B6, `(.L_x_9306) ;  /* 0x000001c000067945 */ /* 0x000fe60003800000 */
[----:B------:R-:W-:Y:S02]  /*17490*/  SEL R19, R19, RZ, !P0 ;  /* 0x000000ff13137207 */ /* 0x000fe40004000000 */
[----:B----4-:R-:W-:-:S05]  /*174a0*/  SHF.R.S32.HI R2, RZ, 0x1f, R4 ;  /* 0x0000001fff027819 */ /* 0x010fca0000011404 */
[----:B------:R-:W-:-:S04]  /*174b0*/  IMAD R2, R2, UR4, RZ ;  /* 0x0000000402027c24 */ /* 0x000fc8000f8e02ff */
[C---:B------:R-:W-:Y:S01]  /*174c0*/  IMAD R0, R4.reuse, UR5, R2 ;  /* 0x0000000504007c24 */ /* 0x040fe2000f8e0202 */
[----:B---3--:R-:W-:Y:S01]  /*174d0*/  SEL R2, R3, RZ, !P0 ;  /* 0x000000ff03027207 */ /* 0x008fe20004000000 */
[----:B------:R-:W-:-:S04]  /*174e0*/  IMAD.WIDE.U32 R4, R4, UR4, RZ ;  /* 0x0000000404047c25 */ /* 0x000fc8000f8e00ff */
[----:B------:R-:W-:Y:S01]  /*174f0*/  IMAD.IADD R0, R5, 0x1, R0 ;  /* 0x0000000105007824 */ /* 0x000fe200078e0200 */
[----:B------:R2:W-:Y:S04]  /*17500*/  STL.64 [R1+0x38], R4 ;  /* 0x0000380401007387 */ /* 0x0005e80000100a00 */
[----:B------:R2:W-:Y:S04]  /*17510*/  STL [R1+0x40], R2 ;  /* 0x0000400201007387 */ /* 0x0005e80000100800 */
        /* <DEDUP_REMOVED lines=18> */
.L_x_9307:
[----:B------:R-:W-:Y:S05]  /*17640*/  BSYNC B6 ;  /* 0x0000000000067941 */ /* 0x000fea0003800000 */
.L_x_9306:
[----:B------:R-:W3:Y:S01]  /*17650*/  LDL.LU R20, [R1+0x2c] ;  /* 0x00002c0001147983 */ /* 0x000ee20000300800 */
[----:B0-----:R-:W0:Y:S01]  /*17660*/  LDC R9, c[0x0][0x448] ;  /* 0x00011200ff097b82 */ /* 0x001e220000000800 */
[----:B------:R-:W-:Y:S01]  /*17670*/  ULDC.64 UR6, c[0x0][0x2e0] ;  /* 0x0000b80000067ab9 */ /* 0x000fe20000000a00 */
[----:B------:R-:W-:Y:S01]  /*17680*/  ULDC.64 UR4, c[0x0][0x2d8] ;  /* 0x0000b60000047ab9 */ /* 0x000fe20000000a00 */
[----:B--2---:R-:W3:Y:S01]  /*17690*/  LDL.LU.64 R2, [R1+0x38] ;  /* 0x0000380001027983 */ /* 0x004ee20000300a00 */
[----:B------:R-:W-:-:S03]  /*176a0*/  ULDC.64 UR8, c[0x0][0x280] ;  /* 0x0000a00000087ab9 */ /* 0x000fc60000000a00 */
[----:B------:R-:W2:Y:S01]  /*176b0*/  LDL.LU R21, [R1+0x40] ;  /* 0x0000400001157983 */ /* 0x000ea20000300800 */
[----:B0-----:R-:W-:-:S13]  /*176c0*/  ISETP.NE.AND P0, PT, R9, 0x1, PT ;  /* 0x000000010900780c */ /* 0x001fda0003f05270 */
[----:B------:R-:W0:Y:S08]  /*176d0*/  @P0 LDC R5, c[0x0][0x44c] ;  /* 0x00011300ff050b82 */ /* 0x000e300000000800 */
[----:B------:R-:W4:Y:S08]  /*176e0*/  @P0 LDC R6, c[0x0][0x450] ;  /* 0x00011400ff060b82 */ /* 0x000f300000000800 */
[----:B-1----:R-:W1:Y:S01]  /*176f0*/  @P0 LDC R8, c[0x0][0x450] ;  /* 0x00011400ff080b82 */ /* 0x002e620000000800 */
[----:B---3--:R-:W-:-:S02]  /*17700*/  IMAD.MOV.U32 R3, RZ, RZ, R20 ;  /* 0x000000ffff037224 */ /* 0x008fc400078e0014 */
[----:B------:R-:W3:Y:S01]  /*17710*/  S2R R20, SR_TID.X ;  /* 0x0000000000147919 */ /* 0x000ee20000002100 */
[----:B--2---:R-:W-:Y:S02]  /*17720*/  IMAD R0, R21, UR6, RZ ;  /* 0x0000000615007c24 */ /* 0x004fe4000f8e02ff */
[----:B------:R-:W-:-:S04]  /*17730*/  IMAD.WIDE.U32 R2, R16, UR4, R2 ;  /* 0x0000000410027c25 */ /* 0x000fc8000f8e0002 */
[----:B------:R-:W-:Y:S01]  /*17740*/  IMAD R3, R16, UR5, R3 ;  /* 0x0000000510037c24 */ /* 0x000fe2000f8e0203 */
[----:B------:R-:W-:Y:S01]  /*17750*/  ULDC.64 UR4, c[0x0][0x2d0] ;  /* 0x0000b40000047ab9 */ /* 0x000fe20000000a00 */
[C---:B------:R-:W-:Y:S02]  /*17760*/  IMAD R0, R19.reuse, UR7, R0 ;  /* 0x0000000713007c24 */ /* 0x040fe4000f8e0200 */
[----:B------:R-:W-:Y:S01]  /*17770*/  IMAD.WIDE.U32 R2, R19, UR6, R2 ;  /* 0x0000000613027c25 */ /* 0x000fe2000f8e0002 */
[----:B------:R-:W-:-:S03]  /*17780*/  ULDC.64 UR6, c[0x0][0x2c8] ;  /* 0x0000b20000067ab9 */ /* 0x000fc60000000a00 */
[----:B------:R-:W-:Y:S01]  /*17790*/  IMAD.IADD R3, R3, 0x1, R0 ;  /* 0x0000000103037824 */ /* 0x000fe200078e0200 */
[C---:B---3--:R-:W-:Y:S01]  /*177a0*/  LOP3.LUT R21, R20.reuse, 0x7f, RZ, 0xc0, !PT ;  /* 0x0000007f14157812 */ /* 0x048fe200078ec0ff */
[----:B------:R-:W-:-:S03]  /*177b0*/  IMAD.SHL.U32 R20, R20, 0x40, RZ ;  /* 0x0000004014147824 */ /* 0x000fc600078e00ff */
[----:B------:R-:W-:-:S04]  /*177c0*/  SHF.R.U32.HI R21, RZ, 0x1, R21 ;  /* 0x00000001ff157819 */ /* 0x000fc80000011615 */
[----:B------:R-:W-:-:S05]  /*177d0*/  LOP3.LUT R20, R21, 0x40, R20, 0xf8, !PT ;  /* 0x0000004015147812 */ /* 0x000fca00078ef814 */
[----:B------:R-:W-:Y:S02]  /*177e0*/  IMAD R0, R25, 0xc0, R20 ;  /* 0x000000c019007824 */ /* 0x000fe400078e0214 */
[----:B------:R2:W5:Y:S02]  /*177f0*/  LDL R20, [R1+0x48] ;  /* 0x0000480001147983 */ /* 0x0005640000100800 */
[----:B0-----:R-:W-:Y:S01]  /*17800*/  @P0 IMAD.HI.U32 R5, R0, R5, RZ ;  /* 0x0000000500050227 */ /* 0x001fe200078e00ff */
[----:B------:R-:W0:Y:S03]  /*17810*/  S2R R11, SR_TID.X ;  /* 0x00000000000b7919 */ /* 0x000e260000002100 */
[----:B------:R-:W-:Y:S01]  /*17820*/  IMAD.MOV.U32 R4, RZ, RZ, R0 ;  /* 0x000000ffff047224 */ /* 0x000fe200078e0000 */
[----:B----4-:R-:W-:Y:S01]  /*17830*/  @P0 SHF.R.U32.HI R4, RZ, R6, R5 ;  /* 0x00000006ff040219 */ /* 0x010fe20000011605 */
[----:B------:R-:W3:Y:S03]  /*17840*/  S2R R21, SR_TID.X ;  /* 0x0000000000157919 */ /* 0x000ee60000002100 */
[--C-:B------:R-:W-:Y:S01]  /*17850*/  SHF.R.S32.HI R5, RZ, 0x1f, R4.reuse ;  /* 0x0000001fff057819 */ /* 0x100fe20000011404 */
[----:B------:R-:W-:-:S04]  /*17860*/  IMAD.MOV R7, RZ, RZ, -R4 ;  /* 0x000000ffff077224 */ /* 0x000fc800078e0a04 */
[----:B------:R-:W-:-:S04]  /*17870*/  IMAD R5, R5, UR4, RZ ;  /* 0x0000000405057c24 */ /* 0x000fc8000f8e02ff */
[C---:B------:R-:W-:Y:S02]  /*17880*/  IMAD R6, R4.reuse, UR5, R5 ;  /* 0x0000000504067c24 */ /* 0x040fe4000f8e0205 */
[----:B------:R-:W-:-:S04]  /*17890*/  IMAD.WIDE.U32 R4, R4, UR4, R2 ;  /* 0x0000000404047c25 */ /* 0x000fc8000f8e0002 */
[----:B------:R-:W-:Y:S02]  /*178a0*/  IMAD.IADD R5, R5, 0x1, R6 ;  /* 0x0000000105057824 */ /* 0x000fe400078e0206 */
[----:B------:R-:W-:Y:S02]  /*178b0*/  IMAD R6, R9, R7, R0 ;  /* 0x0000000709067224 */ /* 0x000fe400078e0200 */
[----:B------:R-:W-:Y:S02]  /*178c0*/  VIADD R0, R0, 0x80 ;  /* 0x0000008000007836 */ /* 0x000fe40000000000 */
[----:B------:R-:W-:Y:S01]  /*178d0*/  IMAD.WIDE.U32 R4, R6, UR6, R4 ;  /* 0x0000000606047c25 */ /* 0x000fe2000f8e0004 */
[----:B------:R-:W-:-:S03]  /*178e0*/  SHF.R.S32.HI R7, RZ, 0x1f, R6 ;  /* 0x0000001fff077819 */ /* 0x000fc60000011406 */
[----:B0-----:R-:W-:Y:S02]  /*178f0*/  IMAD.SHL.U32 R11, R11, 0x10, RZ ;  /* 0x000000100b0b7824 */ /* 0x001fe400078e00ff */
[----:B------:R-:W-:Y:S02]  /*17900*/  IMAD R7, R7, UR6, RZ ;  /* 0x0000000607077c24 */ /* 0x000fe4000f8e02ff */
[----:B---3--:R-:W-:Y:S01]  /*17910*/  IMAD.SHL.U32 R10, R21, 0x10, RZ ;  /* 0x00000010150a7824 */ /* 0x008fe200078e00ff */
[----:B------:R-:W-:Y:S01]  /*17920*/  LOP3.LUT R11, R11, 0x10, RZ, 0xc0, !PT ;  /* 0x000000100b0b7812 */ /* 0x000fe200078ec0ff */
[----:B------:R-:W-:Y:S01]  /*17930*/  IMAD R7, R6, UR7, R7 ;  /* 0x0000000706077c24 */ /* 0x000fe2000f8e0207 */
[----:B------:R-:W-:Y:S01]  /*17940*/  IADD3 R6, P1, R4, UR8, RZ ;  /* 0x0000000804067c10 */ /* 0x000fe2000ff3e0ff */
[----:B------:R-:W-:Y:S01]  /*17950*/  IMAD.MOV.U32 R4, RZ, RZ, R0 ;  /* 0x000000ffff047224 */ /* 0x000fe200078e0000 */
[----:B------:R-:W-:Y:S02]  /*17960*/  LOP3.LUT R12, R11, 0x20, RZ, 0xfc, !PT ;  /* 0x000000200b0c7812 */ /* 0x000fe400078efcff */
[----:B------:R-:W-:-:S02]  /*17970*/  IADD3.X R5, R5, UR9, R7, P1, !PT ;  /* 0x0000000905057c10 */ /* 0x000fc40008ffe407 */
[----:B------:R-:W0:Y:S01]  /*17980*/  @P0 LDC R7, c[0x0][0x44c] ;  /* 0x00011300ff070b82 */ /* 0x000e220000000800 */
[----:B------:R-:W-:Y:S02]  /*17990*/  LOP3.LUT R10, R10, 0x10, RZ, 0xc0, !PT ;  /* 0x000000100a0a7812 */ /* 0x000fe400078ec0ff */
[----:B------:R-:W-:Y:S01]  /*179a0*/  LOP3.LUT R11, R11, 0x40, RZ, 0xfc, !PT ;  /* 0x000000400b0b7812 */ /* 0x000fe200078efcff */
[----:B0-----:R-:W-:-:S05]  /*179b0*/  @P0 IMAD.HI.U32 R7, R0, R7, RZ ;  /* 0x0000000700070227 */ /* 0x001fca00078e00ff */
[----:B-1----:R-:W-:Y:S02]  /*179c0*/  @P0 SHF.R.U32.HI R4, RZ, R8, R7 ;  /* 0x00000008ff040219 */ /* 0x002fe40000011607 */
[----:B------:R2:W5:Y:S03]  /*179d0*/  LDL R8, [R1+0x28] ;  /* 0x0000280001087983 */ /* 0x0005660000100800 */
[----:B------:R-:W-:Y:S02]  /*179e0*/  IMAD.MOV R7, RZ, RZ, -R4 ;  /* 0x000000ffff077224 */ /* 0x000fe400078e0a04 */
[----:B------:R-:W-:-:S04]  /*179f0*/  IMAD.WIDE.U32 R2, R4, UR4, R2 ;  /* 0x0000000404027c25 */ /* 0x000fc8000f8e0002 */
[----:B------:R-:W-:Y:S01]  /*17a00*/  IMAD R0, R9, R7, R0 ;  /* 0x0000000709007224 */ /* 0x000fe200078e0200 */
[----:B------:R-:W-:-:S05]  /*17a10*/  SHF.R.S32.HI R7, RZ, 0x1f, R4 ;  /* 0x0000001fff077819 */ /* 0x000fca0000011404 */
[----:B------:R-:W-:Y:S01]  /*17a20*/  IMAD R7, R7, UR4, RZ ;  /* 0x0000000407077c24 */ /* 0x000fe2000f8e02ff */
[----:B------:R-:W-:Y:S02]  /*17a30*/  ULDC UR4, c[0x0][0x2b8] ;  /* 0x0000ae0000047ab9 */ /* 0x000fe40000000800 */
[----:B------:R-:W-:Y:S01]  /*17a40*/  ISETP.GE.AND P2, PT, R10, UR4, PT ;  /* 0x000000040a007c0c */ /* 0x000fe2000bf46270 */
[----:B------:R-:W-:Y:S01]  /*17a50*/  IMAD R4, R4, UR5, R7 ;  /* 0x0000000504047c24 */ /* 0x000fe2000f8e0207 */
[----:B------:R-:W-:-:S03]  /*17a60*/  ISETP.GE.AND P1, PT, R12, UR4, PT ;  /* 0x000000040c007c0c */ /* 0x000fc6000bf26270 */
[----:B------:R-:W-:Y:S01]  /*17a70*/  IMAD.IADD R3, R3, 0x1, R4 ;  /* 0x0000000103037824 */ /* 0x000fe200078e0204 */
[----:B------:R-:W-:Y:S01]  /*17a80*/  SHF.R.S32.HI R4, RZ, 0x1f, R0 ;  /* 0x0000001fff047819 */ /* 0x000fe20000011400 */
[----:B------:R-:W-:-:S04]  /*17a90*/  IMAD.WIDE.U32 R2, R0, UR6, R2 ;  /* 0x0000000600027c25 */ /* 0x000fc8000f8e0002 */
[----:B------:R-:W-:Y:S01]  /*17aa0*/  IMAD R4, R4, UR6, RZ ;  /* 0x0000000604047c24 */ /* 0x000fe2000f8e02ff */
[----:B------:R-:W-:-:S03]  /*17ab0*/  IADD3 R7, P3, R2, UR8, RZ ;  /* 0x0000000802077c10 */ /* 0x000fc6000ff7e0ff */
[----:B------:R-:W-:Y:S01]  /*17ac0*/  IMAD R4, R0, UR7, R4 ;  /* 0x0000000700047c24 */ /* 0x000fe2000f8e0204 */
[----:B------:R-:W-:Y:S01]  /*17ad0*/  ISETP.GE.AND P0, PT, R11, UR4, PT ;  /* 0x000000040b007c0c */ /* 0x000fe2000bf06270 */
[----:B------:R-:W-:Y:S01]  /*17ae0*/  UMOV UR4, 0xffffffff ;  /* 0xffffffff00047882 */ /* 0x000fe20000000000 */
[----:B------:R-:W-:Y:S02]  /*17af0*/  LOP3.LUT R21, R21, 0x7f, RZ, 0xc0, !PT ;  /* 0x0000007f15157812 */ /* 0x000fe400078ec0ff */
[----:B------:R-:W-:Y:S02]  /*17b00*/  IADD3.X R4, R3, UR9, R4, P3, !PT ;  /* 0x0000000903047c10 */ /* 0x000fe40009ffe404 */
[----:B------:R-:W-:Y:S01]  /*17b10*/  SHF.R.U32.HI R19, RZ, 0x1, R21 ;  /* 0x00000001ff137819 */ /* 0x000fe20000011615 */
[----:B--2---:R-:W-:Y:S06]  /*17b20*/  BRA.DIV UR4, `(.L_x_9308) ;  /* 0x0000003a04107947 */ /* 0x004fec000b800000 */
[----:B------:R-:W0:Y:S01]  /*17b30*/  SHFL.IDX PT, R2, R6, RZ, 0x1e1f ;  /* 0x001e1fff06027589 */ /* 0x000e2200000e0000 */
[----:B-----5:R-:W-:Y:S02]  /*17b40*/  IMAD R0, R20, R9, RZ ;  /* 0x0000000914007224 */ /* 0x020fe400078e02ff */
[----:B------:R-:W-:Y:S01]  /*17b50*/  IMAD R25, R25, 0xc0, R19 ;  /* 0x000000c019197824 */ /* 0x000fe200078e0213 */
[----:B------:R-:W1:Y:S04]  /*17b60*/  SHFL.IDX PT, R3, R5, RZ, 0x1e1f ;  /* 0x001e1fff05037589 */ /* 0x000e6800000e0000 */
[----:B------:R-:W-:Y:S01]  /*17b70*/  ISETP.GE.AND P4, PT, R25, R0, PT ;  /* 0x000000001900720c */ /* 0x000fe20003f86270 */
[----:B------:R-:W2:Y:S04]  /*17b80*/  SHFL.IDX PT, R6, R6, 0x1, 0x1e1f ;  /* 0x003e1f0006067f89 */ /* 0x000ea800000e0000 */
[----:B------:R-:W3:Y:S08]  /*17b90*/  SHFL.IDX PT, R5, R5, 0x1, 0x1e1f ;  /* 0x003e1f0005057f89 */ /* 0x000ef000000e0000 */
[----:B0-----:R-:W-:-:S05]  /*17ba0*/  @!P4 IADD3 R2, P3, R10, R2, RZ ;  /* 0x000000020a02c210 */ /* 0x001fca0007f7e0ff */
[----:B-1----:R-:W-:-:S05]  /*17bb0*/  @!P4 IMAD.X R3, RZ, RZ, R3, P3 ;  /* 0x000000ffff03c224 */ /* 0x002fca00018e0603 */
[----:B------:R-:W-:Y:S04]  /*17bc0*/  @!P4 LDGSTS.E.BYPASS.LTC128B.128 [R8+0xf000], desc[UR40][R2.64], !P2 ;  /* 0x0f0000000208cfae */ /* 0x000fe8000d101d68 */
[----:B------:R-:W-:Y:S04]  /*17bd0*/  @!P4 LDGSTS.E.BYPASS.LTC128B.128 [R8+0x10800], desc[UR40][R2.64+0x20], !P1 ;  /* 0x108000200208cfae */ /* 0x000fe8000c901d68 */
[----:B------:R0:W-:Y:S02]  /*17be0*/  @!P4 LDGSTS.E.BYPASS.LTC128B.128 [R8+0x12000], desc[UR40][R2.64+0x40], !P0 ;  /* 0x120000400208cfae */ /* 0x0001e4000c101d68 */
[----:B0-----:R-:W-:-:S05]  /*17bf0*/  VIADD R2, R25, 0x40 ;  /* 0x0000004019027836 */ /* 0x001fca0000000000 */
[----:B------:R-:W-:-:S13]  /*17c00*/  ISETP.GE.AND P4, PT, R2, R0, PT ;  /* 0x000000000200720c */ /* 0x000fda0003f86270 */
[----:B--2---:R-:W-:-:S05]  /*17c10*/  @!P4 IADD3 R2, P3, R10, R6, RZ ;  /* 0x000000060a02c210 */ /* 0x004fca0007f7e0ff */
[----:B---3--:R-:W-:-:S05]  /*17c20*/  @!P4 IMAD.X R3, RZ, RZ, R5, P3 ;  /* 0x000000ffff03c224 */ /* 0x008fca00018e0605 */
[----:B------:R-:W-:Y:S04]  /*17c30*/  @!P4 LDGSTS.E.BYPASS.LTC128B.128 [R8+0xf800], desc[UR40][R2.64], !P2 ;  /* 0x0f8000000208cfae */ /* 0x000fe8000d101d68 */
[----:B------:R-:W-:Y:S04]  /*17c40*/  @!P4 LDGSTS.E.BYPASS.LTC128B.128 [R8+0x11000], desc[UR40][R2.64+0x20], !P1 ;  /* 0x110000200208cfae */ /* 0x000fe8000c901d68 */
[----:B------:R0:W-:Y:S04]  /*17c50*/  @!P4 LDGSTS.E.BYPASS.LTC128B.128 [R8+0x12800], desc[UR40][R2.64+0x40], !P0 ;  /* 0x128000400208cfae */ /* 0x0001e8000c101d68 */
[----:B0-----:R0:W1:Y:S04]  /*17c60*/  SHFL.IDX PT, R3, R4, RZ, 0x1e1f ;  /* 0x001e1fff04037589 */ /* 0x00106800000e0000 */
[----:B------:R0:W2:Y:S02]  /*17c70*/  SHFL.IDX PT, R2, R7, RZ, 0x1e1f ;  /* 0x001e1fff07027589 */ /* 0x0000a400000e0000 */
.L_x_9415:
[----:B------:R-:W-:Y:S01]  /*17c80*/  VIADD R25, R25, 0x80 ;  /* 0x0000008019197836 */ /* 0x000fe20000000000 */
[----:B------:R-:W-:Y:S04]  /*17c90*/  BSSY B0, `(.L_x_9309) ;  /* 0x000000b000007945 */ /* 0x000fe80003800000 */
[----:B------:R-:W-:-:S13]  /*17ca0*/  ISETP.GE.AND P3, PT, R25, R0, PT ;  /* 0x000000001900720c */ /* 0x000fda0003f66270 */
[----:B------:R-:W-:Y:S05]  /*17cb0*/  @P3 BRA `(.L_x_9310) ;  /* 0x0000000000203947 */ /* 0x000fea0003800000 */
[----:B--2---:R-:W-:-:S05]  /*17cc0*/  IADD3 R2, P3, R10, R2, RZ ;  /* 0x000000020a027210 */ /* 0x004fca0007f7e0ff */
[----:B-1----:R-:W-:-:S05]  /*17cd0*/  IMAD.X R3, RZ, RZ, R3, P3 ;  /* 0x000000ffff037224 */ /* 0x002fca00018e0603 */
[----:B------:R-:W-:Y:S01]  /*17ce0*/  @!PT LDS RZ, [RZ] ;  /* 0x00000000fffff984 */ /* 0x000fe20000000800 */
[----:B------:R-:W-:Y:S01]  /*17cf0*/  @!PT LDS RZ, [RZ] ;  /* 0x00000000fffff984 */ /* 0x000fe20000000800 */
[----:B------:R-:W-:Y:S01]  /*17d00*/  @!PT LDS RZ, [RZ] ;  /* 0x00000000fffff984 */ /* 0x000fe20000000800 */
[----:B------:R3:W-:Y:S04]  /*17d10*/  LDGSTS.E.BYPASS.LTC128B.128 [R8+0x10000], desc[UR40][R2.64], !P2 ;  /* 0x1000000002087fae */ /* 0x0007e8000d101d68 */
[----:B------:R3:W-:Y:S04]  /*17d20*/  LDGSTS.E.BYPASS.LTC128B.128 [R8+0x11800], desc[UR40][R2.64+0x20], !P1 ;  /* 0x1180002002087fae */ /* 0x0007e8000c901d68 */
[----:B------:R3:W-:Y:S02]  /*17d30*/  LDGSTS.E.BYPASS.LTC128B.128 [R8+0x13000], desc[UR40][R2.64+0x40], !P0 ;  /* 0x1300004002087fae */ /* 0x0007e4000c101d68 */
.L_x_9310:
[----:B------:R-:W-:Y:S05]  /*17d40*/  BSYNC B0 ;  /* 0x0000000000007941 */ /* 0x000fea0003800000 */
.L_x_9309:
[----:B------:R-:W-:Y:S01]  /*17d50*/  NOP ;  /* 0x0000000000007918 */ /* 0x000fe20000000000 */
[----:B------:R-:W-:-:S13]  /*17d60*/  PLOP3.LUT P0, PT, PT, PT, PT, 0x80, 0x0 ;  /* 0x000000000000781c */ /* 0x000fda0003f0f070 */
.L_x_9311:
[----:B------:R-:W-:Y:S02]  /*17d70*/  PLOP3.LUT P1, PT, P1, P0, PT, 0xa2, 0x0 ;  /* 0x000000000000781c */ /* 0x000fe40000f21472 */
[----:B------:R-:W-:-:S08]  /*17d80*/  @P0 R2UR P1, UR4, R17 ;  /* 0x00000000110402ca */ /* 0x000fd00000020000 */
[----:B------:R-:W-:-:S05]  /*17d90*/  @P0 PLOP3.LUT P0, PT, P1, PT, PT, 0x80, 0x0 ;  /* 0x000000000000081c */ /* 0x000fca0000f0f070 */
[----:B------:R-:W-:Y:S01]  /*17da0*/  @!P1 SYNCS.ARRIVE.TRANS64.RED.A0T1 RZ, [UR4+0x19c00], RZ ;  /* 0x019c00ffffff99a7 */ /* 0x000fe20008200404 */
[----:B------:R-:W-:Y:S07]  /*17db0*/  @!P1 ARRIVES.LDGSTSBAR.64.TRANSCNT [UR4+0x19c00] ;  /* 0x019c0000ff0099b0 */ /* 0x000fee0008000a84 */
[----:B------:R-:W-:Y:S05]  /*17dc0*/  @P0 BRA.U.ANY `(.L_x_9311) ;  /* 0xfffffffd00e80947 */ /* 0x000fea000393ffff */
[----:B--23--:R-:W2:Y:S02]  /*17dd0*/  LDL.LU R2, [R1+0x50] ;  /* 0x0000500001027983 */ /* 0x00cea40000300800 */
        /* <DEDUP_REMOVED lines=11> */
.L_x_9416:
[----:B------:R-:W-:Y:S05]  /*17e90*/  BSYNC B0 ;  /* 0x0000000000007941 */ /* 0x000fea0003800000 */
.L_x_9312:
[----:B------:R-:W3:Y:S04]  /*17ea0*/  LDL.LU R2, [R1+0x30] ;  /* 0x0000300001027983 */ /* 0x000ee80000300800 */
[----:B-1----:R-:W4:Y:S01]  /*17eb0*/  LDL R3, [R1+0xc] ;  /* 0x00000c0001037983 */ /* 0x002f220000100800 */
[----:B---3--:R-:W-:-:S05]  /*17ec0*/  VIADD R2, R2, 0xfffffffe ;  /* 0xfffffffe02027836 */ /* 0x008fca0000000000 */
[----:B----4-:R-:W-:-:S13]  /*17ed0*/  ISETP.GE.AND P0, PT, R2, R3, PT ;  /* 0x000000030200720c */ /* 0x010fda0003f06270 */
[----:B------:R-:W-:Y:S05]  /*17ee0*/  @!P0 BRA `(.L_x_9314) ;  /* 0x00000010004c8947 */ /* 0x000fea0003800000 */
[----:B------:R1:W5:Y:S01]  /*17ef0*/  LDL.LU R6, [R1] ;  /* 0x0000000001067983 */ /* 0x0003620000300800 */
[----:B--2---:R-:W-:-:S07]  /*17f00*/  IMAD.MOV.U32 R0, RZ, RZ, R22 ;  /* 0x000000ffff007224 */ /* 0x004fce00078e0016 */
.L_x_9338:
[----:B------:R-:W2:Y:S01]  /*17f10*/  LDL R3, [R1+0x14] ;  /* 0x0000140001037983 */ /* 0x000ea20000100800 */
[----:B------:R-:W-:Y:S01]  /*17f20*/  VIADD R22, R0, 0x1 ;  /* 0x0000000100167836 */ /* 0x000fe20000000000 */
[----:B------:R-:W-:Y:S05]  /*17f30*/  YIELD ;  /* 0x0000000000007946 */ /* 0x000fea0003800000 */
[C---:B------:R-:W-:Y:S01]  /*17f40*/  ISETP.NE.AND P0, PT, R22.reuse, 0x2, PT ;  /* 0x000000021600780c */ /* 0x040fe20003f05270 */
[----:B------:R-:W-:Y:S03]  /*17f50*/  BSSY B0, `(.L_x_9315) ;  /* 0x00000a7000007945 */ /* 0x000fe60003800000 */
[----:B------:R-:W-:-:S02]  /*17f60*/  SEL R22, R22, RZ, P0 ;  /* 0x000000ff16167207 */ /* 0x000fc40000000000 */
[----:B--2---:R-:W-:Y:S02]  /*17f70*/  LOP3.LUT P1, RZ, R3, 0x1, RZ, 0xc0, !PT ;  /* 0x0000000103ff7812 */ /* 0x004fe4000782c0ff */
[----:B------:R-:W-:-:S04]  /*17f80*/  SEL R3, RZ, 0x1, P0 ;  /* 0x00000001ff037807 */ /* 0x000fc80000000000 */
[----:B-----5:R-:W-:-:S05]  /*17f90*/  LOP3.LUT R8, R6, R3, RZ, 0x3c, !PT ;  /* 0x0000000306087212 */ /* 0x020fca00078e3cff */
[----:B------:R2:W-:Y:S02]  /*17fa0*/  STL [R1], R8 ;  /* 0x0000000801007387 */ /* 0x0005e40000100800 */
[----:B---3--:R-:W-:Y:S05]  /*17fb0*/  @!P1 BRA `(.L_x_9316) ;  /* 0x0000000800809947 */ /* 0x008fea0003800000 */
[----:B------:R-:W-:Y:S01]  /*17fc0*/  ULDC.64 UR4, c[0x0][0x418] ;  /* 0x0001060000047ab9 */ /* 0x000fe20000000a00 */
[----:B------:R-:W-:Y:S01]  /*17fd0*/  IMAD.MOV.U32 R3, RZ, RZ, R2 ;  /* 0x000000ffff037224 */ /* 0x000fe200078e0002 */
[----:B------:R-:W-:-:S04]  /*17fe0*/  ISETP.NE.U32.AND P0, PT, RZ, UR4, PT ;  /* 0x00000004ff007c0c */ /* 0x000fc8000bf05070 */
[----:B------:R-:W-:-:S13]  /*17ff0*/  ISETP.NE.AND.EX P0, PT, RZ, UR5, PT, P0 ;  /* 0x00000005ff007c0c */ /* 0x000fda000bf05300 */
[----:B------:R-:W-:Y:S05]  /*18000*/  @!P0 BRA `(.L_x_9317) ;  /* 0x0000000000488947 */ /* 0x000fea0003800000 */
[----:B------:R-:W3:Y:S01]  /*18010*/  LDL R9, [R1+0x10] ;  /* 0x0000100001097983 */ /* 0x000ee20000100800 */
[----:B0-----:R-:W0:Y:S01]  /*18020*/  LDC R7, c[0x0][0x43c] ;  /* 0x00010f00ff077b82 */ /* 0x001e220000000800 */
[----:B------:R-:W-:Y:S01]  /*18030*/  ULDC.64 UR6, c[0x0][0x428] ;  /* 0x00010a0000067ab9 */ /* 0x000fe20000000a00 */
        /* <DEDUP_REMOVED lines=8> */
[----:B------:R-:W-:-:S03]  /*180c0*/  IMAD.WIDE.U32 R4, R26, UR6, R4 ;  /* 0x000000061a047c25 */ /* 0x000fc6000f8e0004 */
[----:B------:R-:W-:Y:S01]  /*180d0*/  LEA R18, P0, R4, UR4, 0x2 ;  /* 0x0000000404127c11 */ /* 0x000fe2000f8010ff */
[----:B---3--:R-:W-:-:S04]  /*180e0*/  IMAD R7, R9, UR6, RZ ;  /* 0x0000000609077c24 */ /* 0x008fc8000f8e02ff */
[----:B------:R-:W-:-:S04]  /*180f0*/  IMAD R7, R26, UR7, R7 ;  /* 0x000000071a077c24 */ /* 0x000fc8000f8e0207 */
[----:B------:R-:W-:-:S05]  /*18100*/  IMAD.IADD R7, R7, 0x1, R5 ;  /* 0x0000000107077824 */ /* 0x000fca00078e0205 */
[----:B------:R-:W-:-:S05]  /*18110*/  LEA.HI.X R19, R4, UR5, R7, 0x2, P0 ;  /* 0x0000000504137c11 */ /* 0x000fca00080f1407 */
[----:B------:R3:W5:Y:S02]  /*18120*/  LDG.E R18, desc[UR40][R18.64] ;  /* 0x0000002812127981 */ /* 0x000764000c1e1900 */
.L_x_9317:
[----:B0-----:R-:W-:Y:S01]  /*18130*/  IMAD R7, R22, 0x8, R17 ;  /* 0x0000000816077824 */ /* 0x001fe200078e0211 */
[----:B------:R-:W-:Y:S01]  /*18140*/  SHF.L.U32 R5, R8, 0x1f, RZ ;  /* 0x0000001f08057819 */ /* 0x000fe200000006ff */
[----:B------:R-:W0:Y:S01]  /*18150*/  S2R R4, SR_TID.X ;  /* 0x0000000000047919 */ /* 0x000e220000002100 */
[----:B------:R-:W-:Y:S02]  /*18160*/  BSSY B1, `(.L_x_9318) ;  /* 0x0000005000017945 */ /* 0x000fe40003800000 */
[----:B------:R-:W4:Y:S01]  /*18170*/  SYNCS.PHASECHK.TRANS64.TRYWAIT P0, [R7+URZ+0x19c80], R5 ;  /* 0x019c8005070075a7 */ /* 0x000f22000800017f */
[----:B0-----:R-:W-:-:S04]  /*18180*/  LOP3.LUT R4, R4, 0x7f, RZ, 0xc0, !PT ;  /* 0x0000007f04047812 */ /* 0x001fc800078ec0ff */
[----:B------:R-:W-:Y:S01]  /*18190*/  ISETP.NE.AND P1, PT, R4, RZ, PT ;  /* 0x000000ff0400720c */ /* 0x000fe20003f25270 */
[----:B----4-:R-:W-:-:S12]  /*181a0*/  @!P0 BRA `(.L_x_9319) ;  /* 0x0000003400688947 */ /* 0x010fd80003800000 */
.L_x_9417:
[----:B------:R-:W-:Y:S05]  /*181b0*/  BSYNC B1 ;  /* 0x0000000000017941 */ /* 0x000fea0003800000 */
.L_x_9318:
[----:B------:R-:W-:Y:S04]  /*181c0*/  BSSY B1, `(.L_x_9320) ;  /* 0x0000009000017945 */ /* 0x000fe80003800000 */
[----:B------:R-:W-:Y:S05]  /*181d0*/  @P1 BRA `(.L_x_9321) ;  /* 0x00000000001c1947 */ /* 0x000fea0003800000 */
[----:B------:R-:W2:Y:S02]  /*181e0*/  S2R R4, SR_TID.X ;  /* 0x0000000000047919 */ /* 0x000ea40000002100 */
[----:B--2---:R-:W-:Y:S01]  /*181f0*/  LOP3.LUT R8, R4, 0x1f, RZ, 0xc0, !PT ;  /* 0x0000001f04087812 */ /* 0x004fe200078ec0ff */
[----:B------:R-:W-:-:S03]  /*18200*/  IMAD.MOV.U32 R4, RZ, RZ, 0x3000 ;  /* 0x00003000ff047424 */ /* 0x000fc600078e00ff */
[----:B------:R-:W-:Y:S01]  /*18210*/  ISETP.NE.AND P0, PT, R8, RZ, PT ;  /* 0x000000ff0800720c */ /* 0x000fe20003f05270 */
[----:B------:R4:W-:-:S12]  /*18220*/  SYNCS.ARRIVE.TRANS64 RZ, [R7+URZ+0x19c70], R4 ;  /* 0x019c700407ff79a7 */ /* 0x0009d8000800003f */
[----:B----4-:R-:W-:Y:S05]  /*18230*/  @!P0 BRA `(.L_x_9321) ;  /* 0x0000000000048947 */ /* 0x010fea0003800000 */
[----:B------:R-:W-:Y:S01]  /*18240*/  BPT.TRAP 0x1 ;  /* 0x000000040000795c */ /* 0x000fe20000300000 */
.L_x_9321:
[----:B------:R-:W-:Y:S05]  /*18250*/  BSYNC B1 ;  /* 0x0000000000017941 */ /* 0x000fea0003800000 */
.L_x_9320:
[----:B--2---:R-:W2:Y:S01]  /*18260*/  LDL R8, [R1+0x18] ;  /* 0x0000180001087983 */ /* 0x004ea20000100800 */
        /* <DEDUP_REMOVED lines=10> */
[----:B------:R-:W-:-:S09]  /*18310*/  VIADD R3, R7, 0x19c70 ;  /* 0x00019c7007037836 */ /* 0x000fd20000000000 */
.L_x_9322:
        /* <DEDUP_REMOVED lines=16> */
.L_x_9323:
        /* <DEDUP_REMOVED lines=16> */
.L_x_9324:
        /* <DEDUP_REMOVED lines=13> */
.L_x_9418:
[----:B------:R-:W-:Y:S05]  /*185f0*/  BSYNC B1 ;  /* 0x0000000000017941 */ /* 0x000fea0003800000 */
.L_x_9325:
[----:B------:R-:W-:Y:S01]  /*18600*/  BSSY B1, `(.L_x_9327) ;  /* 0x000000b000017945 */ /* 0x000fe20003800000 */
[----:B------:R-:W-:Y:S02]  /*18610*/  IMAD.MOV.U32 R10, RZ, RZ, 0x0 ;  /* 0x00000000ff0a7424 */ /* 0x000fe400078e00ff */
[----:B------:R-:W-:Y:S01]  /*18620*/  IMAD.MOV.U32 R11, RZ, RZ, 0x14f00000 ;  /* 0x14f00000ff0b7424 */ /* 0x000fe200078e00ff */
[----:B------:R-:W-:Y:S06]  /*18630*/  @P1 BRA `(.L_x_9328) ;  /* 0x00000000001c1947 */ /* 0x000fec0003800000 */
[----:B------:R-:W4:Y:S02]  /*18640*/  S2R R3, SR_TID.X ;  /* 0x0000000000037919 */ /* 0x000f240000002100 */
[----:B----4-:R-:W-:Y:S01]  /*18650*/  LOP3.LUT R9, R3, 0x1f, RZ, 0xc0, !PT ;  /* 0x0000001f03097812 */ /* 0x010fe200078ec0ff */
[----:B------:R-:W-:-:S03]  /*18660*/  IMAD.MOV.U32 R3, RZ, RZ, 0x3000 ;  /* 0x00003000ff037424 */ /* 0x000fc600078e00ff */
[----:B------:R-:W-:Y:S01]  /*18670*/  ISETP.NE.AND P0, PT, R9, RZ, PT ;  /* 0x000000ff0900720c */ /* 0x000fe20003f05270 */
[----:B------:R4:W-:-:S12]  /*18680*/  SYNCS.ARRIVE.TRANS64 RZ, [R7+URZ+0x19c30], R3 ;  /* 0x019c300307ff79a7 */ /* 0x0009d8000800003f */
[----:B----4-:R-:W-:Y:S05]  /*18690*/  @!P0 BRA `(.L_x_9328) ;  /* 0x0000000000048947 */ /* 0x010fea0003800000 */
[----:B------:R-:W-:Y:S01]  /*186a0*/  BPT.TRAP 0x1 ;  /* 0x000000040000795c */ /* 0x000fe20000300000 */
.L_x_9328:
[----:B------:R-:W-:Y:S05]  /*186b0*/  BSYNC B1 ;  /* 0x0000000000017941 */ /* 0x000fea0003800000 */
.L_x_9327:
        /* <DEDUP_REMOVED lines=8> */
.L_x_9329:
        /* <DEDUP_REMOVED lines=15> */
.L_x_9330:
        /* <DEDUP_REMOVED lines=15> */
.L_x_9331:
        /* <DEDUP_REMOVED lines=9> */
[----:B----4-:R-:W-:Y:S05]  /*189b0*/  @P0 BRA.U.ANY `(.L_x_9331) ;  /* 0xfffffffd00d80947 */ /* 0x010fea000393ffff */
.L_x_9316:
[----:B------:R-:W-:Y:S05]  /*189c0*/  BSYNC B0 ;  /* 0x0000000000007941 */ /* 0x000fea0003800000 */
.L_x_9315:
[----:B------:R-:W4:Y:S02]  /*189d0*/  LDL R3, [R1+0x54] ;  /* 0x0000540001037983 */ /* 0x000f240000100800 */
[----:B----4-:R-:W-:-:S13]  /*189e0*/  ISETP.NE.AND P0, PT, R3, 0x3, PT ;  /* 0x000000030300780c */ /* 0x010fda0003f05270 */
[----:B------:R-:W-:Y:S05]  /*189f0*/  @!P0 BRA `(.L_x_9332) ;  /* 0x0000000000048947 */ /* 0x000fea0003800000 */
[----:B------:R-:W-:Y:S01]  /*18a00*/  BPT.TRAP 0x1 ;  /* 0x000000040000795c */ /* 0x000fe20000300000 */
.L_x_9332:
[----:B------:R-:W4:Y:S01]  /*18a10*/  LDL R5, [R1+0x34] ;  /* 0x0000340001057983 */ /* 0x000f220000100800 */
[----:B0-----:R-:W-:Y:S01]  /*18a20*/  LOP3.LUT R4, R6, 0x1, RZ, 0x3c, !PT ;  /* 0x0000000106047812 */ /* 0x001fe200078e3cff */
[----:B------:R-:W-:Y:S01]  /*18a30*/  IMAD R3, R0, 0x8, R17 ;  /* 0x0000000800037824 */ /* 0x000fe200078e0211 */
[----:B------:R-:W-:Y:S02]  /*18a40*/  BSSY B0, `(.L_x_9333) ;  /* 0x0000005000007945 */ /* 0x000fe40003800000 */
[----:B------:R-:W-:-:S04]  /*18a50*/  SHF.L.U32 R4, R4, 0x1f, RZ ;  /* 0x0000001f04047819 */ /* 0x000fc800000006ff */
[----:B------:R-:W0:Y:S01]  /*18a60*/  SYNCS.PHASECHK.TRANS64.TRYWAIT P0, [R3+URZ+0x19c70], R4 ;  /* 0x019c7004030075a7 */ /* 0x000e22000800017f */
[----:B----4-:R-:W-:Y:S01]  /*18a70*/  ISETP.NE.AND P1, PT, R5, 0x3, PT ;  /* 0x000000030500780c */ /* 0x010fe20003f25270 */
[----:B0-----:R-:W-:-:S12]  /*18a80*/  @!P0 BRA `(.L_x_9334) ;  /* 0x0000002c00588947 */ /* 0x001fd80003800000 */
.L_x_9419:
[----:B------:R-:W-:Y:S05]  /*18a90*/  BSYNC B0 ;  /* 0x0000000000007941 */ /* 0x000fea0003800000 */
.L_x_9333:
[----:B------:R-:W-:Y:S05]  /*18aa0*/  @!P1 BRA `(.L_x_9335) ;  /* 0x0000000000049947 */ /* 0x000fea0003800000 */
[----:B------:R-:W-:Y:S01]  /*18ab0*/  BPT.TRAP 0x1 ;  /* 0x000000040000795c */ /* 0x000fe20000300000 */
.L_x_9335:
[----:B0-----:R-:W-:Y:S01]  /*18ac0*/  SHF.L.U32 R4, R6, 0x1f, RZ ;  /* 0x0000001f06047819 */ /* 0x001fe200000006ff */
[----:B------:R-:W-:-:S03]  /*18ad0*/  IMAD R0, R0, 0x3000, RZ ;  /* 0x0000300000007824 */ /* 0x000fc600078e02ff */
[----:B------:R-:W0:Y:S02]  /*18ae0*/  SYNCS.PHASECHK.TRANS64.TRYWAIT P0, [R3+URZ+0x19c60], R4 ;  /* 0x019c6004030075a7 */ /* 0x000e24000800017f */
[----:B0-----:R-:W-:Y:S05]  /*18af0*/  @!P0 BRA `(.L_x_9336) ;  /* 0x0000002c00508947 */ /* 0x001fea0003800000 */
.L_x_9420:
[----:B------:R-:W4:Y:S04]  /*18b00*/  LDL R13, [R1+0x4] ;  /* 0x00000400010d7983 */ /* 0x000f280000100800 */
[----:B------:R-:W5:Y:S01]  /*18b10*/  LDL R12, [R1+0x1c] ;  /* 0x00001c00010c7983 */ /* 0x000f620000100800 */
[----:B0-----:R-:W-:Y:S01]  /*18b20*/  LOP3.LUT R4, R0, R28, RZ, 0xfc, !PT ;  /* 0x0000001c00047212 */ /* 0x001fe200078efcff */
[----:B------:R-:W-:Y:S05]  /*18b30*/  WARPSYNC.ALL ;  /* 0x0000000000007948 */ /* 0x000fea0003800000 */
[----:B------:R-:W-:-:S06]  /*18b40*/  IMAD.IADD R4, R17, 0x1, R4 ;  /* 0x0000000111047824 */ /* 0x000fcc00078e0204 */
[----:B------:R-:W2:Y:S02]  /*18b50*/  LDSM.16.MT88.4 R4, [R4+0x9000] ;  /* 0x009000000404783b */ /* 0x000ea40000004200 */
[C-C-:B--2---:R-:W-:Y:S02]  /*18b60*/  PRMT R8, R4.reuse, 0x6420, R5.reuse ;  /* 0x0000642004087816 */ /* 0x144fe40000000005 */
[----:B------:R-:W-:Y:S02]  /*18b70*/  PRMT R9, R4, 0x7531, R5 ;  /* 0x0000753104097816 */ /* 0x000fe40000000005 */
[C-C-:B------:R-:W-:Y:S02]  /*18b80*/  PRMT R10, R6.reuse, 0x6420, R7.reuse ;  /* 0x00006420060a7816 */ /* 0x140fe40000000007 */
[----:B------:R-:W-:Y:S02]  /*18b90*/  PRMT R11, R6, 0x7531, R7 ;  /* 0x00007531060b7816 */ /* 0x000fe40000000007 */
[----:B----4-:R-:W-:-:S02]  /*18ba0*/  LOP3.LUT R4, R0, R13, RZ, 0xfc, !PT ;  /* 0x0000000d00047212 */ /* 0x010fc400078efcff */
[----:B-----5:R-:W-:-:S03]  /*18bb0*/  IADD3 R12, R23, R12, R0 ;  /* 0x0000000c170c7210 */ /* 0x020fc60007ffe000 */
        /* <DEDUP_REMOVED lines=23> */
[----:B------:R-:W-:-:S04]  /*18d30*/  LOP3.LUT R13, R28, 0x1800, RZ, 0xfc, !PT ;  /* 0x000018001c0d7812 */ /* 0x000fc800078efcff */
[----:B------:R0:W-:Y:S02]  /*18d40*/  STSM.16.M88.4 [R4], R8 ;  /* 0x0000000804007844 */ /* 0x0001e40000000200 */
[----:B0-----:R-:W-:-:S05]  /*18d50*/  LOP3.LUT R4, R0, 0x800, R28, 0xfe, !PT ;  /* 0x0000080000047812 */ /* 0x001fca00078efe1c */
[----:B------:R-:W-:-:S06]  /*18d60*/  IMAD.IADD R4, R17, 0x1, R4 ;  /* 0x0000000111047824 */ /* 0x000fcc00078e0204 */
[----:B------:R-:W0:Y:S02]  /*18d70*/  LDSM.16.MT88.4 R4, [R4+0x9000] ;  /* 0x009000000404783b */ /* 0x000e240000004200 */
[C-C-:B0-----:R-:W-:Y:S02]  /*18d80*/  PRMT R8, R4.reuse, 0x6420, R5.reuse ;  /* 0x0000642004087816 */ /* 0x141fe40000000005 */
[----:B------:R-:W-:Y:S02]  /*18d90*/  PRMT R9, R4, 0x7531, R5 ;  /* 0x0000753104097816 */ /* 0x000fe40000000005 */
[C-C-:B------:R-:W-:Y:S02]  /*18da0*/  PRMT R10, R6.reuse, 0x6420, R7.reuse ;  /* 0x00006420060a7816 */ /* 0x140fe40000000007 */
[----:B------:R-:W-:Y:S02]  /*18db0*/  PRMT R11, R6, 0x7531, R7 ;  /* 0x00007531060b7816 */ /* 0x000fe40000000007 */
[----:B------:R-:W-:-:S02]  /*18dc0*/  IADD3 R4, R17, R13, R0 ;  /* 0x0000000d11047210 */ /* 0x000fc40007ffe000 */
[----:B------:R-:W-:Y:S01]  /*18dd0*/  LOP3.LUT R13, R28, 0x2800, RZ, 0xfc, !PT ;  /* 0x000028001c0d7812 */ /* 0x000fe200078efcff */
        /* <DEDUP_REMOVED lines=22> */
.L_x_9337:
[----:B------:R-:W4:Y:S01]  /*18f40*/  S2R R0, SR_TID.X ;  /* 0x0000000000007919 */ /* 0x000f220000002100 */
[----:B--2---:R2:W-:Y:S01]  /*18f50*/  SYNCS.ARRIVE.TRANS64.A1T0 RZ, [R3+URZ+0x19c50], RZ ;  /* 0x019c50ff03ff79a7 */ /* 0x0045e2000810003f */
[----:B------:R0:W5:Y:S01]  /*18f60*/  LDL R6, [R1] ;  /* 0x0000000001067983 */ /* 0x0001620000100800 */
[----:B----4-:R-:W-:-:S03]  /*18f70*/  LOP3.LUT R4, R0, 0x7f, RZ, 0xc0, !PT ;  /* 0x0000007f00047812 */ /* 0x010fc600078ec0ff */
[----:B------:R-:W4:Y:S01]  /*18f80*/  LDL R0, [R1+0xc] ;  /* 0x00000c0001007983 */ /* 0x000f220000100800 */
[----:B------:R-:W-:Y:S01]  /*18f90*/  BAR.SYNC.DEFER_BLOCKING 0x2, 0x80 ;  /* 0x0082000000007b1d */ /* 0x000fe20000010000 */
[----:B------:R-:W-:-:S13]  /*18fa0*/  ISETP.NE.AND P0, PT, R4, RZ, PT ;  /* 0x000000ff0400720c */ /* 0x000fda0003f05270 */
[----:B--2---:R-:W-:-:S05]  /*18fb0*/  @!P0 VIADD R3, R3, 0x19c80 ;  /* 0x00019c8003038836 */ /* 0x004fca0000000000 */
[----:B------:R-:W-:-:S04]  /*18fc0*/  @!P0 PRMT R3, RZ, 0x654, R3 ;  /* 0x00000654ff038816 */ /* 0x000fc80000000003 */
[----:B------:R0:W-:Y:S01]  /*18fd0*/  @!P0 SYNCS.ARRIVE.TRANS64.RED.A1T0 RZ, [R3+URZ], RZ ;  /* 0x000000ff03ff89a7 */ /* 0x0001e2000810043f */
[C---:B----4-:R-:W-:Y:S01]  /*18fe0*/  ISETP.GT.AND P0, PT, R2.reuse, R0, PT ;  /* 0x000000000200720c */ /* 0x050fe20003f04270 */
[----:B------:R-:W-:Y:S02]  /*18ff0*/  VIADD R2, R2, 0xffffffff ;  /* 0xffffffff02027836 */ /* 0x000fe40000000000 */
[----:B------:R-:W-:-:S10]  /*19000*/  IMAD.MOV.U32 R0, RZ, RZ, R22 ;  /* 0x000000ffff007224 */ /* 0x000fd400078e0016 */
[----:B0-----:R-:W-:Y:S05]  /*19010*/  @P0 BRA `(.L_x_9338) ;  /* 0xffffffec00bc0947 */ /* 0x001fea000383ffff */
.L_x_9314:
[----:B------:R-:W0:Y:S02]  /*19020*/  S2R R3, SR_TID.X ;  /* 0x0000000000037919 */ /* 0x000e240000002100 */
[----:B0-----:R-:W-:Y:S02]  /*19030*/  LOP3.LUT R4, R3, 0x7f, RZ, 0xc0, !PT ;  /* 0x0000007f03047812 */ /* 0x001fe400078ec0ff */
[----:B------:R-:W4:Y:S01]  /*19040*/  LDL R3, [R1+0x54] ;  /* 0x0000540001037983 */ /* 0x000f220000100800 */
[----:B------:R-:W-:Y:S01]  /*19050*/  BSSY B0, `(.L_x_9339) ;  /* 0x0000010000007945 */ /* 0x000fe20003800000 */
[----:B------:R-:W-:Y:S02]  /*19060*/  ISETP.NE.AND P0, PT, R4, RZ, PT ;  /* 0x000000ff0400720c */ /* 0x000fe40003f05270 */
[----:B----4-:R-:W-:-:S11]  /*19070*/  ISETP.NE.AND P2, PT, R3, 0x3, PT ;  /* 0x000000030300780c */ /* 0x010fd60003f45270 */
[----:B------:R-:W-:Y:S05]  /*19080*/  @P0 BRA `(.L_x_9340) ;  /* 0x0000000000300947 */ /* 0x000fea0003800000 */
[----:B------:R-:W0:Y:S01]  /*19090*/  S2R R3, SR_LANEID ;  /* 0x0000000000037919 */ /* 0x000e220000000000 */
[----:B------:R-:W-:Y:S02]  /*190a0*/  VOTEU.ANY UR4, UPT, PT ;  /* 0x0000000000047886 */ /* 0x000fe400038e0100 */
[----:B--2---:R-:W0:Y:S08]  /*190b0*/  FLO.U32 R0, UR4 ;  /* 0x0000000400007d00 */ /* 0x004e3000080e0000 */
[----:B------:R-:W2:Y:S01]  /*190c0*/  POPC R4, UR4 ;  /* 0x0000000400047d09 */ /* 0x000ea20008000000 */
[----:B0-----:R-:W-:-:S02]  /*190d0*/  ISETP.EQ.U32.AND P1, PT, R0, R3, PT ;  /* 0x000000030000720c */ /* 0x001fc40003f22070 */
[----:B------:R-:W2:Y:S11]  /*190e0*/  LDC.64 R2, c[0x0][0xc60] ;  /* 0x00031800ff027b82 */ /* 0x000eb60000000a00 */
[----:B--2---:R-:W2:Y:S01]  /*190f0*/  @P1 ATOMG.E.ADD.STRONG.GPU PT, R3, desc[UR40][R2.64], R4 ;  /* 0x00000004020319a8 */ /* 0x004ea200081ee1e8 */
[----:B------:R-:W0:Y:S02]  /*19100*/  S2R R5, SR_LTMASK ;  /* 0x0000000000057919 */ /* 0x000e240000003900 */
[----:B0-----:R-:W-:-:S06]  /*19110*/  LOP3.LUT R5, R5, UR4, RZ, 0xc0, !PT ;  /* 0x0000000405057c12 */ /* 0x001fcc000f8ec0ff */
[----:B------:R-:W0:Y:S01]  /*19120*/  POPC R5, R5 ;  /* 0x0000000500057309 */ /* 0x000e220000000000 */
[----:B--2---:R-:W0:Y:S02]  /*19130*/  SHFL.IDX PT, R0, R3, R0, 0x1f ;  /* 0x00001f0003007589 */ /* 0x004e2400000e0000 */
[----:B0-----:R-:W-:-:S07]  /*19140*/  IADD3 R24, R0, UR36, R5 ;  /* 0x0000002400187c10 */ /* 0x001fce000fffe005 */
.L_x_9340:
[----:B------:R-:W-:Y:S05]  /*19150*/  BSYNC B0 ;  /* 0x0000000000007941 */ /* 0x000fea0003800000 */
.L_x_9339:
[----:B------:R-:W-:Y:S05]  /*19160*/  @!P2 BRA `(.L_x_9341) ;  /* 0x000000000004a947 */ /* 0x000fea0003800000 */
[----:B------:R-:W-:Y:S01]  /*19170*/  BPT.TRAP 0x1 ;  /* 0x000000040000795c */ /* 0x000fe20000300000 */
.L_x_9341:
[----:B--2---:R-:W2:Y:S04]  /*19180*/  LDL R0, [R1] ;  /* 0x0000000001007983 */ /* 0x004ea80000100800 */
[----:B------:R-:W4:Y:S01]  /*19190*/  LDL R2, [R1+0x34] ;  /* 0x0000340001027983 */ /* 0x000f220000100800 */
[----:B------:R-:W-:Y:S01]  /*191a0*/  BSSY B0, `(.L_x_9342) ;  /* 0x0000007000007945 */ /* 0x000fe20003800000 */
[----:B--2---:R-:W-:Y:S01]  /*191b0*/  LOP3.LUT R3, R0, 0x1, RZ, 0x3c, !PT ;  /* 0x0000000100037812 */ /* 0x004fe200078e3cff */
[----:B------:R-:W-:-:S03]  /*191c0*/  IMAD R0, R22, 0x8, R17 ;  /* 0x0000000816007824 */ /* 0x000fc600078e0211 */
[----:B------:R-:W-:Y:S02]  /*191d0*/  SHF.L.U32 R3, R3, 0x1f, RZ ;  /* 0x0000001f03037819 */ /* 0x000fe400000006ff */
[----:B----4-:R-:W-:Y:S02]  /*191e0*/  ISETP.NE.AND P2, PT, R2, 0x3, PT ;  /* 0x000000030200780c */ /* 0x010fe40003f45270 */
[----:B------:R-:W0:Y:S02]  /*191f0*/  SYNCS.PHASECHK.TRANS64.TRYWAIT P1, [R0+URZ+0x19c70], R3 ;  /* 0x019c7003000075a7 */ /* 0x000e24000802017f */
[----:B0-----:R-:W-:Y:S09]  /*19200*/  @!P1 BRA `(.L_x_9343) ;  /* 0x0000002400a09947 */ /* 0x001ff20003800000 */
.L_x_9421:
[----:B------:R-:W-:Y:S05]  /*19210*/  BSYNC B0 ;  /* 0x0000000000007941 */ /* 0x000fea0003800000 */
.L_x_9342:
[----:B------:R-:W-:Y:S05]  /*19220*/  @!P2 BRA `(.L_x_9344) ;  /* 0x000000000004a947 */ /* 0x000fea0003800000 */
[----:B------:R-:W-:Y:S01]  /*19230*/  BPT.TRAP 0x1 ;  /* 0x000000040000795c */ /* 0x000fe20000300000 */
.L_x_9344:
[----:B------:R-:W0:Y:S02]  /*19240*/  LDL R2, [R1] ;  /* 0x0000000001027983 */ /* 0x000e240000100800 */
[----:B0-----:R-:W-:-:S04]  /*19250*/  SHF.L.U32 R3, R2, 0x1f, RZ ;  /* 0x0000001f02037819 */ /* 0x001fc800000006ff */
[----:B------:R-:W0:Y:S02]  /*19260*/  SYNCS.PHASECHK.TRANS64.TRYWAIT P1, [R0+URZ+0x19c60], R3 ;  /* 0x019c6003000075a7 */ /* 0x000e24000802017f */
[----:B0-----:R-:W-:Y:S05]  /*19270*/  @!P1 BRA `(.L_x_9345) ;  /* 0x0000002400989947 */ /* 0x001fea0003800000 */
.L_x_9422:
[----:B------:R-:W2:Y:S04]  /*19280*/  LDL R12, [R1+0x4] ;  /* 0x00000400010c7983 */ /* 0x000ea80000100800 */
[----:B------:R-:W4:Y:S01]  /*19290*/  LDL R13, [R1+0x1c] ;  /* 0x00001c00010d7983 */ /* 0x000f220000100800 */
[----:B------:R-:W-:Y:S01]  /*192a0*/  IMAD R2, R22, 0x3000, RZ ;  /* 0x0000300016027824 */ /* 0x000fe200078e02ff */
[----:B------:R-:W-:Y:S05]  /*192b0*/  WARPSYNC.ALL ;  /* 0x0000000000007948 */ /* 0x000fea0003800000 */
[----:B0-----:R-:W-:-:S05]  /*192c0*/  LOP3.LUT R3, R2, R28, RZ, 0xfc, !PT ;  /* 0x0000001c02037212 */ /* 0x001fca00078efcff */
[----:B------:R-:W-:-:S05]  /*192d0*/  IMAD.IADD R3, R17, 0x1, R3 ;  /* 0x0000000111037824 */ /* 0x000fca00078e0203 */
[----:B-----5:R-:W0:Y:S02]  /*192e0*/  LDSM.16.MT88.4 R4, [R3+0x9000] ;  /* 0x009000000304783b */ /* 0x020e240000004200 */
[C-C-:B0-----:R-:W-:Y:S02]  /*192f0*/  PRMT R8, R4.reuse, 0x6420, R5.reuse ;  /* 0x0000642004087816 */ /* 0x141fe40000000005 */
[----:B------:R-:W-:Y:S02]  /*19300*/  PRMT R9, R4, 0x7531, R5 ;  /* 0x0000753104097816 */ /* 0x000fe40000000005 */
[C-C-:B------:R-:W-:Y:S02]  /*19310*/  PRMT R10, R6.reuse, 0x6420, R7.reuse ;  /* 0x00006420060a7816 */ /* 0x140fe40000000007 */
[----:B------:R-:W-:Y:S02]  /*19320*/  PRMT R11, R6, 0x7531, R7 ;  /* 0x00007531060b7816 */ /* 0x000fe40000000007 */
[----:B--2---:R-:W-:-:S05]  /*19330*/  LOP3.LUT R3, R2, R12, RZ, 0xfc, !PT ;  /* 0x0000000c02037212 */ /* 0x004fca00078efcff */
        /* <DEDUP_REMOVED lines=13> */
[----:B0-----:R-:W-:-:S05]  /*19410*/  VIADD R3, R2, 0x2000 ;  /* 0x0000200002037836 */ /* 0x001fca0000000000 */
[C---:B------:R-:W-:Y:S02]  /*19420*/  LOP3.LUT R4, R3.reuse, R28, RZ, 0xfc, !PT ;  /* 0x0000001c03047212 */ /* 0x040fe400078efcff */
[----:B------:R-:W-:Y:S02]  /*19430*/  LOP3.LUT R3, R3, R12, RZ, 0xfc, !PT ;  /* 0x0000000c03037212 */ /* 0x000fe400078efcff */
[----:B------:R-:W-:Y:S01]  /*19440*/  LOP3.LUT R12, R28, 0x1800, RZ, 0xfc, !PT ;  /* 0x000018001c0c7812 */ /* 0x000fe200078efcff */
[----:B------:R-:W-:Y:S02]  /*19450*/  IMAD.IADD R4, R17, 0x1, R4 ;  /* 0x0000000111047824 */ /* 0x000fe400078e0204 */
[C---:B------:R-:W-:Y:S01]  /*19460*/  IMAD.IADD R3, R23.reuse, 0x1, R3 ;  /* 0x0000000117037824 */ /* 0x040fe200078e0203 */
[----:B----4-:R-:W-:-:S03]  /*19470*/  IADD3 R23, R23, R13, R2 ;  /* 0x0000000d17177210 */ /* 0x010fc60007ffe002 */
[----:B------:R-:W0:Y:S02]  /*19480*/  LDSM.16.MT88.4 R4, [R4+0x9000] ;  /* 0x009000000404783b */ /* 0x000e240000004200 */
[C-C-:B0-----:R-:W-:Y:S02]  /*19490*/  PRMT R8, R4.reuse, 0x6420, R5.reuse ;  /* 0x0000642004087816 */ /* 0x141fe40000000005 */
[----:B------:R-:W-:Y:S02]  /*194a0*/  PRMT R9, R4, 0x7531, R5 ;  /* 0x0000753104097816 */ /* 0x000fe40000000005 */
[C-C-:B------:R-:W-:Y:S02]  /*194b0*/  PRMT R10, R6.reuse, 0x6420, R7.reuse ;  /* 0x00006420060a7816 */ /* 0x140fe40000000007 */
[----:B------:R-:W-:-:S05]  /*194c0*/  PRMT R11, R6, 0x7531, R7 ;  /* 0x00007531060b7816 */ /* 0x000fca0000000007 */
[----:B------:R0:W-:Y:S02]  /*194d0*/  STSM.16.M88.4 [R3], R8 ;  /* 0x0000000803007844 */ /* 0x0001e40000000200 */
[----:B0-----:R-:W-:-:S05]  /*194e0*/  LOP3.LUT R3, R2, 0x800, R28, 0xfe, !PT ;  /* 0x0000080002037812 */ /* 0x001fca00078efe1c */
[----:B------:R-:W-:-:S05]  /*194f0*/  IMAD.IADD R3, R17, 0x1, R3 ;  /* 0x0000000111037824 */ /* 0x000fca00078e0203 */
        /* <DEDUP_REMOVED lines=29> */
.L_x_9346:
[----:B------:R-:W4:Y:S01]  /*196d0*/  LDL.LU R2, [R1] ;  /* 0x0000000001027983 */ /* 0x000f220000300800 */
[----:B--2---:R2:W-:Y:S01]  /*196e0*/  SYNCS.ARRIVE.TRANS64.A1T0 RZ, [R0+URZ+0x19c50], RZ ;  /* 0x019c50ff00ff79a7 */ /* 0x0045e2000810003f */
[----:B------:R-:W-:Y:S02]  /*196f0*/  VIADD R22, R22, 0x1 ;  /* 0x0000000116167836 */ /* 0x000fe40000000000 */
[----:B--2---:R-:W-:-:S05]  /*19700*/  @!P0 VIADD R0, R0, 0x19c80 ;  /* 0x00019c8000008836 */ /* 0x004fca0000000000 */
[----:B------:R-:W-:Y:S01]  /*19710*/  @!P0 PRMT R0, RZ, 0x654, R0 ;  /* 0x00000654ff008816 */ /* 0x000fe20000000000 */
[----:B------:R-:W-:Y:S06]  /*19720*/  BAR.SYNC.DEFER_BLOCKING 0x2, 0x80 ;  /* 0x0082000000007b1d */ /* 0x000fec0000010000 */
[----:B------:R2:W-:Y:S01]  /*19730*/  @!P0 SYNCS.ARRIVE.TRANS64.RED.A1T0 RZ, [R0+URZ], RZ ;  /* 0x000000ff00ff89a7 */ /* 0x0005e2000810043f */
[----:B------:R-:W-:-:S04]  /*19740*/  ISETP.NE.AND P0, PT, R22, 0x2, PT ;  /* 0x000000021600780c */ /* 0x000fc80003f05270 */
[----:B------:R-:W-:Y:S02]  /*19750*/  SEL R22, R22, RZ, P0 ;  /* 0x000000ff16167207 */ /* 0x000fe40000000000 */
[----:B--2---:R-:W-:-:S04]  /*19760*/  SEL R0, RZ, 0x1, P0 ;  /* 0x00000001ff007807 */ /* 0x004fc80000000000 */
[----:B----4-:R-:W-:-:S05]  /*19770*/  LOP3.LUT R2, R2, R0, RZ, 0x3c, !PT ;  /* 0x0000000002027212 */ /* 0x010fca00078e3cff */
[----:B------:R2:W-:Y:S02]  /*19780*/  STL [R1], R2 ;  /* 0x0000000201007387 */ /* 0x0005e40000100800 */
.L_x_9289:
[----:B------:R-:W4:Y:S02]  /*19790*/  LDL R0, [R1+0x14] ;  /* 0x0000140001007983 */ /* 0x000f240000100800 */
[----:B----4-:R-:W-:-:S13]  /*197a0*/  LOP3.LUT P0, RZ, R0, 0x2, RZ, 0xc0, !PT ;  /* 0x0000000200ff7812 */ /* 0x010fda000780c0ff */
[----:B------:R-:W-:Y:S05]  /*197b0*/  @!P0 BRA `(.L_x_9347) ;  /* 0x0000000000248947 */ /* 0x000fea0003800000 */
[----:B------:R-:W-:Y:S05]  /*197c0*/  WARPSYNC.ALL ;  /* 0x0000000000007948 */ /* 0x000fea0003800000 */
[----:B------:R-:W4:Y:S08]  /*197d0*/  S2UR UR5, SR_CgaCtaId ;  /* 0x00000000000579c3 */ /* 0x000f300000008800 */
[----:B------:R-:W-:Y:S06]  /*197e0*/  BAR.SYNC.DEFER_BLOCKING 0x5, 0x200 ;  /* 0x0148000000007b1d */ /* 0x000fec0000010000 */
[----:B------:R-:W-:-:S02]  /*197f0*/  UMOV UR4, 0x400 ;  /* 0x0000040000047882 */ /* 0x000fc40000000000 */
[----:B----4-:R-:W-:-:S06]  /*19800*/  ULEA UR4, UR5, UR4, 0x18 ;  /* 0x0000000405047291 */ /* 0x010fcc000f8ec03f */
[----:B------:R-:W-:-:S05]  /*19810*/  IMAD.U32 R17, RZ, RZ, UR4 ;  /* 0x00000004ff117e24 */ /* 0x000fca000f8e00ff */
[----:B------:R4:W0:Y:S01]  /*19820*/  LDS.128 R24, [R17+0x19cd0] ;  /* 0x019cd00011187984 */ /* 0x0008220000000c00 */
[----:B------:R-:W-:Y:S06]  /*19830*/  BAR.ARV 0x4, 0x200 ;  /* 0x0108000000007b1d */ /* 0x000fec0000002000 */
[----:B------:R-:W-:Y:S05]  /*19840*/  BRA `(.L_x_9348) ;  /* 0x0000000800d47947 */ /* 0x000fea0003800000 */
.L_x_9347:
[----:B------:R-:W0:Y:S01]  /*19850*/  S2R R0, SR_TID.X ;  /* 0x0000000000007919 */ /* 0x000e220000002100 */
[----:B------:R-:W-:Y:S01]  /*19860*/  UMOV UR4, 0xffffffff ;  /* 0xffffffff00047882 */ /* 0x000fe20000000000 */
[----:B0-----:R-:W-:-:S04]  /*19870*/  LOP3.LUT R9, R0, 0x1f, RZ, 0xc0, !PT ;  /* 0x0000001f00097812 */ /* 0x001fc800078ec0ff */
[----:B------:R-:W-:Y:S01]  /*19880*/  ISETP.NE.AND P0, PT, R9, 0x1f, PT ;  /* 0x0000001f0900780c */ /* 0x000fe20003f05270 */
[----:B------:R-:W-:-:S12]  /*19890*/  BRA.DIV UR4, `(.L_x_9349) ;  /* 0x0000002204247947 */ /* 0x000fd8000b800000 */
[----:B------:R-:W-:Y:S01]  /*198a0*/  IMAD.IADD R0, R27, 0x1, R9 ;  /* 0x000000011b007824 */ /* 0x000fe200078e0209 */
[----:B------:R-:W-:-:S04]  /*198b0*/  ULDC UR4, c[0x0][0xc3c] ;  /* 0x00030f0000047ab9 */ /* 0x000fc80000000800 */
[----:B------:R-:W-:-:S13]  /*198c0*/  ISETP.GE.OR P1, PT, R0, UR4, !P0 ;  /* 0x0000000400007c0c */ /* 0x000fda000c726670 */
[----:B--2---:R-:W0:Y:S08]  /*198d0*/  @!P1 LDC.64 R2, c[0x0][0xc80] ;  /* 0x00032000ff029b82 */ /* 0x004e300000000a00 */
[----:B------:R-:W2:Y:S01]  /*198e0*/  @!P1 LDC.64 R4, c[0x0][0xc78] ;  /* 0x00031e00ff049b82 */ /* 0x000ea20000000a00 */
[----:B0-----:R-:W-:-:S05]  /*198f0*/  @!P1 IMAD.WIDE R2, R0, 0x4, R2 ;  /* 0x0000000400029825 */ /* 0x001fca00078e0202 */
[----:B------:R2:W4:Y:S02]  /*19900*/  @!P1 LDG.E R7, desc[UR40][R2.64] ;  /* 0x0000002802079981 */ /* 0x000524000c1e1900 */
[----:B--2---:R-:W-:-:S06]  /*19910*/  @!P1 IMAD.WIDE R2, R0, 0x4, R4 ;  /* 0x0000000400029825 */ /* 0x004fcc00078e0204 */
[----:B------:R-:W2:Y:S01]  /*19920*/  @!P1 LDG.E R2, desc[UR40][R2.64] ;  /* 0x0000002802029981 */ /* 0x000ea2000c1e1900 */
[----:B------:R-:W-:Y:S01]  /*19930*/  IMAD.MOV.U32 R5, RZ, RZ, RZ ;  /* 0x000000ffff057224 */ /* 0x000fe200078e00ff */
[C---:B------:R-:W-:Y:S02]  /*19940*/  ISETP.GE.U32.AND P2, PT, R9.reuse, 0x2, PT ;  /* 0x000000020900780c */ /* 0x040fe40003f46070 */
[C---:B------:R-:W-:Y:S01]  /*19950*/  ISETP.GE.U32.AND P3, PT, R9.reuse, 0x4, PT ;  /* 0x000000040900780c */ /* 0x040fe20003f66070 */
[----:B------:R-:W-:Y:S01]  /*19960*/  SHFL.IDX PT, R0, R24, RZ, 0x1f ;  /* 0x00001fff18007589 */ /* 0x000fe200000e0000 */
[C---:B------:R-:W-:Y:S02]  /*19970*/  ISETP.GE.U32.AND P4, PT, R9.reuse, 0x8, PT ;  /* 0x000000080900780c */ /* 0x040fe40003f86070 */
[----:B------:R-:W-:Y:S01]  /*19980*/  ISETP.GE.U32.AND P5, PT, R9, 0x10, PT ;  /* 0x000000100900780c */ /* 0x000fe20003fa6070 */
[----:B------:R0:W-:Y:S02]  /*19990*/  SHFL.IDX PT, R6, R24, 0x1, 0x1f ;  /* 0x00201f0018067f89 */ /* 0x0001e400000e0000 */
[----:B0-----:R-:W-:-:S02]  /*199a0*/  IMAD.MOV.U32 R24, RZ, RZ, RZ ;  /* 0x000000ffff187224 */ /* 0x001fc400078e00ff */
[----:B----4-:R-:W-:Y:S02]  /*199b0*/  @!P1 IMAD.MOV.U32 R5, RZ, RZ, R7 ;  /* 0x000000ffff059224 */ /* 0x010fe400078e0007 */
[----:B------:R-:W-:Y:S02]  /*199c0*/  IMAD.MOV.U32 R7, RZ, RZ, RZ ;  /* 0x000000ffff077224 */ /* 0x000fe400078e00ff */
        /* <DEDUP_REMOVED lines=18> */
[----:B-1----:R0:W1:Y:S02]  /*19af0*/  SHFL.IDX PT, R8, R2, 0x1f, 0x1f ;  /* 0x03e01f0002087f89 */ /* 0x00206400000e0000 */
.L_x_9432:
[----:B------:R-:W-:Y:S02]  /*19b00*/  ULDC UR4, c[0x0][0xc38] ;  /* 0x00030e0000047ab9 */ /* 0x000fe40000000800 */
[----:B------:R-:W-:-:S04]  /*19b10*/  IMAD.U32 R3, RZ, RZ, UR4 ;  /* 0x00000004ff037e24 */ /* 0x000fc8000f8e00ff */
[----:B-1----:R-:W-:-:S04]  /*19b20*/  IMAD R8, R8, R3, RZ ;  /* 0x0000000308087224 */ /* 0x002fc800078e02ff */
[----:B------:R-:W-:-:S05]  /*19b30*/  IMAD.IADD R4, R6, 0x1, R8 ;  /* 0x0000000106047824 */ /* 0x000fca00078e0208 */
[----:B------:R-:W-:-:S13]  /*19b40*/  ISETP.GT.AND P6, PT, R4, R0, PT ;  /* 0x000000000400720c */ /* 0x000fda0003fc4270 */
[----:B------:R-:W-:Y:S05]  /*19b50*/  @P6 BRA `(.L_x_9350) ;  /* 0x0000000000a46947 */ /* 0x000fea0003800000 */
.L_x_9353:
[----:B0-----:R-:W0:Y:S01]  /*19b60*/  LDC R2, c[0x0][0xc3c] ;  /* 0x00030f00ff027b82 */ /* 0x001e220000000800 */
[----:B------:R-:W-:-:S05]  /*19b70*/  VIADD R27, R27, 0x1f ;  /* 0x0000001f1b1b7836 */ /* 0x000fca0000000000 */
[----:B0-----:R-:W-:-:S13]  /*19b80*/  ISETP.GE.AND P6, PT, R27, R2, PT ;  /* 0x000000021b00720c */ /* 0x001fda0003fc6270 */
[----:B------:R-:W-:Y:S05]  /*19b90*/  @P6 BRA `(.L_x_9351) ;  /* 0x0000000400bc6947 */ /* 0x000fea0003800000 */
[----:B------:R-:W0:Y:S01]  /*19ba0*/  S2R R3, SR_TID.X ;  /* 0x0000000000037919 */ /* 0x000e220000002100 */
[----:B------:R-:W-:Y:S01]  /*19bb0*/  IMAD.MOV.U32 R5, RZ, RZ, RZ ;  /* 0x000000ffff057224 */ /* 0x000fe200078e00ff */
[----:B0-----:R-:W-:-:S05]  /*19bc0*/  LOP3.LUT R3, R3, 0x1f, RZ, 0xc0, !PT ;  /* 0x0000001f03037812 */ /* 0x001fca00078ec0ff */
[----:B------:R-:W-:-:S05]  /*19bd0*/  IMAD.IADD R6, R27, 0x1, R3 ;  /* 0x000000011b067824 */ /* 0x000fca00078e0203 */
[----:B------:R-:W-:-:S13]  /*19be0*/  ISETP.GE.OR P6, PT, R6, R2, !P0 ;  /* 0x000000020600720c */ /* 0x000fda00047c6670 */
[----:B------:R-:W0:Y:S02]  /*19bf0*/  @!P6 LDC.64 R2, c[0x0][0xc80] ;  /* 0x00032000ff02eb82 */ /* 0x000e240000000a00 */
[----:B0-----:R-:W-:-:S05]  /*19c00*/  @!P6 IMAD.WIDE R2, R6, 0x4, R2 ;  /* 0x000000040602e825 */ /* 0x001fca00078e0202 */
[----:B------:R0:W2:Y:S01]  /*19c10*/  @!P6 LDG.E R5, desc[UR40][R2.64] ;  /* 0x000000280205e981 */ /* 0x0000a2000c1e1900 */
[----:B------:R-:W-:Y:S01]  /*19c20*/  IMAD.MOV.U32 R7, RZ, RZ, RZ ;  /* 0x000000ffff077224 */ /* 0x000fe200078e00ff */
[----:B0-----:R-:W0:Y:S02]  /*19c30*/  @!P6 LDC.64 R2, c[0x0][0xc78] ;  /* 0x00031e00ff02eb82 */ /* 0x001e240000000a00 */
[----:B0-----:R-:W-:-:S05]  /*19c40*/  @!P6 IMAD.WIDE R2, R6, 0x4, R2 ;  /* 0x000000040602e825 */ /* 0x001fca00078e0202 */
        /* <DEDUP_REMOVED lines=20> */
.L_x_9440:
[----:B------:R-:W-:Y:S02]  /*19d90*/  ULDC UR4, c[0x0][0xc38] ;  /* 0x00030e0000047ab9 */ /* 0x000fe40000000800 */
[----:B------:R-:W-:-:S04]  /*19da0*/  IMAD.U32 R3, RZ, RZ, UR4 ;  /* 0x00000004ff037e24 */ /* 0x000fc8000f8e00ff */
[----:B-1----:R-:W-:-:S04]  /*19db0*/  IMAD R8, R8, R3, RZ ;  /* 0x0000000308087224 */ /* 0x002fc800078e02ff */
[----:B------:R-:W-:-:S05]  /*19dc0*/  IMAD.IADD R4, R8, 0x1, R4 ;  /* 0x0000000108047824 */ /* 0x000fca00078e0204 */
[----:B------:R-:W-:-:S13]  /*19dd0*/  ISETP.GT.AND P6, PT, R4, R0, PT ;  /* 0x000000000400720c */ /* 0x000fda0003fc4270 */
[----:B------:R-:W-:Y:S05]  /*19de0*/  @!P6 BRA `(.L_x_9353) ;  /* 0xfffffffc005ce947 */ /* 0x000fea000383ffff */
.L_x_9350:
[----:B------:R-:W-:Y:S01]  /*19df0*/  IMAD.IADD R8, R4, 0x1, -R8 ;  /* 0x0000000104087824 */ /* 0x000fe200078e0a08 */
[----:B------:R-:W-:-:S03]  /*19e00*/  UMOV UR4, 0xffffffff ;  /* 0xffffffff00047882 */ /* 0x000fc60000000000 */
[----:B------:R-:W-:-:S05]  /*19e10*/  IMAD R4, R2, R3, R8 ;  /* 0x0000000302047224 */ /* 0x000fca00078e0208 */
[----:B------:R-:W-:Y:S01]  /*19e20*/  ISETP.GT.AND P6, PT, R4, R0, PT ;  /* 0x000000000400720c */ /* 0x000fe20003fc4270 */
[----:B------:R-:W-:-:S12]  /*19e30*/  BRA.DIV UR4, `(.L_x_9354) ;  /* 0x0000002204ec7947 */ /* 0x000fd8000b800000 */
[----:B------:R-:W-:-:S04]  /*19e40*/  VOTE.ANY R6, PT, !P6 ;  /* 0x0000000000067806 */ /* 0x000fc800070e0100 */
[----:B------:R-:W1:Y:S02]  /*19e50*/  POPC R4, R6 ;  /* 0x0000000600047309 */ /* 0x000e640000000000 */
[----:B-1----:R1:W2:Y:S04]  /*19e60*/  SHFL.IDX PT, R5, R5, R4, 0x1f ;  /* 0x00001f0405057589 */ /* 0x0022a800000e0000 */
[----:B------:R1:W4:Y:S02]  /*19e70*/  SHFL.IDX PT, R7, R7, R4, 0x1f ;  /* 0x00001f0407077589 */ /* 0x00032400000e0000 */
.L_x_9445:
[----:B------:R-:W-:-:S13]  /*19e80*/  ISETP.NE.AND P0, PT, R6, RZ, PT ;  /* 0x000000ff0600720c */ /* 0x000fda0003f05270 */
[----:B------:R-:W-:Y:S05]  /*19e90*/  @!P0 BRA `(.L_x_9355) ;  /* 0x0000000000148947 */ /* 0x000fea0003800000 */
[----:B------:R-:W-:Y:S01]  /*19ea0*/  UMOV UR4, 0xffffffff ;  /* 0xffffffff00047882 */ /* 0x000fe20000000000 */
[----:B------:R-:W-:Y:S02]  /*19eb0*/  VIADD R12, R4, 0xffffffff ;  /* 0xffffffff040c7836 */ /* 0x000fe40000000000 */
[----:B------:R-:W-:Y:S05]  /*19ec0*/  BRA.DIV UR4, `(.L_x_9356) ;  /* 0x0000002604247947 */ /* 0x000fea000b800000 */
[----:B0-----:R0:W0:Y:S02]  /*19ed0*/  SHFL.IDX PT, R2, R2, R12, 0x1f ;  /* 0x00001f0c02027589 */ /* 0x00102400000e0000 */
.L_x_9448:
[----:B0-----:R-:W-:-:S07]  /*19ee0*/  IMAD.MOV.U32 R24, RZ, RZ, R2 ;  /* 0x000000ffff187224 */ /* 0x001fce00078e0002 */
.L_x_9355:
[----:B------:R-:W-:Y:S01]  /*19ef0*/  IMAD R24, R24, R3, R8 ;  /* 0x0000000318187224 */ /* 0x000fe200078e0208 */
[----:B--2---:R-:W-:Y:S01]  /*19f00*/  IABS R8, R5 ;  /* 0x0000000500087213 */ /* 0x004fe20000000000 */
[----:B------:R-:W-:Y:S02]  /*19f10*/  IMAD.IADD R27, R4, 0x1, R27 ;  /* 0x00000001041b7824 */ /* 0x000fe400078e021b */
[----:B------:R-:W-:Y:S01]  /*19f20*/  IMAD.IADD R25, R0, 0x1, -R24 ;  /* 0x0000000100197824 */ /* 0x000fe200078e0a18 */
[----:B0-----:R-:W0:Y:S04]  /*19f30*/  I2F.RP R2, R8 ;  /* 0x0000000800027306 */ /* 0x001e280000209400 */
[----:B------:R-:W-:-:S04]  /*19f40*/  IABS R0, R25 ;  /* 0x0000001900007213 */ /* 0x000fc80000000000 */
[----:B0-----:R-:W0:Y:S02]  /*19f50*/  MUFU.RCP R2, R2 ;  /* 0x0000000200027308 */ /* 0x001e240000001000 */
[----:B0-----:R-:W-:-:S06]  /*19f60*/  VIADD R2, R2, 0xffffffe ;  /* 0x0ffffffe02027836 */ /* 0x001fcc0000000000 */
[----:B------:R-:W0:Y:S02]  /*19f70*/  F2I.FTZ.U32.TRUNC.NTZ R3, R2 ;  /* 0x0000000200037305 */ /* 0x000e24000021f000 */
[----:B0-----:R-:W-:-:S04]  /*19f80*/  IMAD.MOV R2, RZ, RZ, -R3 ;  /* 0x000000ffff027224 */ /* 0x001fc800078e0a03 */
[----:B------:R-:W-:Y:S02]  /*19f90*/  IMAD R6, R2, R8, RZ ;  /* 0x0000000802067224 */ /* 0x000fe400078e02ff */
[----:B------:R-:W-:-:S04]  /*19fa0*/  IMAD.MOV.U32 R2, RZ, RZ, RZ ;  /* 0x000000ffff027224 */ /* 0x000fc800078e00ff */
        /* <DEDUP_REMOVED lines=44> */
[----:B------:R-:W-:Y:S01]  /*1a270*/  IMAD R26, R0, 0x10000, R2 ;  /* 0x00010000001a7824 */ /* 0x000fe200078e0202 */
[----:B------:R-:W-:Y:S06]  /*1a280*/  BRA `(.L_x_9357) ;  /* 0x00000000001c7947 */ /* 0x000fec0003800000 */
.L_x_9351:
[----:B------:R-:W-:Y:S01]  /*1a290*/  UMOV UR4, URZ ;  /* 0x0000003f00047c82 */ /* 0x000fe20008000000 */
[----:B------:R-:W-:Y:S01]  /*1a2a0*/  UMOV UR5, URZ ;  /* 0x0000003f00057c82 */ /* 0x000fe20008000000 */
[----:B------:R-:W-:Y:S01]  /*1a2b0*/  ULDC UR6, c[0x0][0xc3c] ;  /* 0x00030f0000067ab9 */ /* 0x000fe20000000800 */
[----:B------:R-:W-:Y:S02]  /*1a2c0*/  IMAD.MOV.U32 R24, RZ, RZ, R0 ;  /* 0x000000ffff187224 */ /* 0x000fe400078e0000 */
[----:B------:R-:W-:Y:S02]  /*1a2d0*/  IMAD.U32 R25, RZ, RZ, UR4 ;  /* 0x00000004ff197e24 */ /* 0x000fe4000f8e00ff */
[----:B------:R-:W-:Y:S02]  /*1a2e0*/  IMAD.U32 R26, RZ, RZ, UR5 ;  /* 0x00000005ff1a7e24 */ /* 0x000fe4000f8e00ff */
[----:B------:R-:W-:-:S07]  /*1a2f0*/  IMAD.U32 R27, RZ, RZ, UR6 ;  /* 0x00000006ff1b7e24 */ /* 0x000fce000f8e00ff */
.L_x_9357:
[----:B------:R-:W0:Y:S01]  /*1a300*/  S2R R0, SR_TID.X ;  /* 0x0000000000007919 */ /* 0x000e220000002100 */
[----:B------:R-:W-:Y:S05]  /*1a310*/  WARPSYNC.ALL ;  /* 0x0000000000007948 */ /* 0x000fea0003800000 */
[----:B------:R-:W-:Y:S01]  /*1a320*/  BAR.SYNC.DEFER_BLOCKING 0x4, 0x200 ;  /* 0x0108000000007b1d */ /* 0x000fe20000010000 */
[----:B0-----:R-:W-:-:S04]  /*1a330*/  LOP3.LUT R0, R0, 0x1f, RZ, 0xc0, !PT ;  /* 0x0000001f00007812 */ /* 0x001fc800078ec0ff */
[----:B------:R-:W-:-:S13]  /*1a340*/  ISETP.NE.AND P0, PT, R0, RZ, PT ;  /* 0x000000ff0000720c */ /* 0x000fda0003f05270 */
[----:B------:R-:W0:Y:S01]  /*1a350*/  @!P0 S2R R0, SR_CgaCtaId ;  /* 0x0000000000008919 */ /* 0x000e220000008800 */
[----:B------:R-:W-:-:S04]  /*1a360*/  @!P0 MOV R2, 0x400 ;  /* 0x0000040000028802 */ /* 0x000fc80000000f00 */
[----:B0-----:R-:W-:-:S05]  /*1a370*/  @!P0 LEA R17, R0, R2, 0x18 ;  /* 0x0000000200118211 */ /* 0x001fca00078ec0ff */
[----:B------:R0:W-:Y:S01]  /*1a380*/  @!P0 STS.128 [R17+0x19cd0], R24 ;  /* 0x019cd01811008388 */ /* 0x0001e20000000c00 */
[----:B------:R-:W-:Y:S06]  /*1a390*/  BAR.ARV 0x5, 0x200 ;  /* 0x0148000000007b1d */ /* 0x000fec0000002000 */
.L_x_9348:
[----:B------:R-:W-:Y:S02]  /*1a3a0*/  ULDC UR4, c[0x0][0xc3c] ;  /* 0x00030f0000047ab9 */ /* 0x000fe40000000800 */
[----:B0-----:R-:W-:-:S13]  /*1a3b0*/  ISETP.GE.AND P0, PT, R27, UR4, PT ;  /* 0x000000041b007c0c */ /* 0x001fda000bf06270 */
[----:B------:R-:W-:Y:S05]  /*1a3c0*/  @!P0 BRA `(.L_x_9358) ;  /* 0xffffffa0004c8947 */ /* 0x000fea000383ffff */
[----:B------:R-:W-:Y:S05]  /*1a3d0*/  BSYNC B7 ;  /* 0x0000000000077941 */ /* 0x000fea0003800000 */
.L_x_9240:
[----:B-1----:R-:W5:Y:S01]  /*1a3e0*/  LDL.LU R0, [R1+0x50] ;  /* 0x0000500001007983 */ /* 0x002f620000300800 */
[----:B------:R-:W-:Y:S01]  /*1a3f0*/  BSSY B0, `(.L_x_9359) ;  /* 0x000000b000007945 */ /* 0x000fe20003800000 */
[----:B------:R-:W1:Y:S01]  /*1a400*/  S2R R5, SR_CgaCtaId ;  /* 0x0000000000057919 */ /* 0x000e620000008800 */
[----:B-----5:R-:W-:-:S05]  /*1a410*/  VIADD R0, R0, 0x1 ;  /* 0x0000000100007836 */ /* 0x020fca0000000000 */
[----:B0-2---:R-:W-:-:S04]  /*1a420*/  LEA.HI R2, R0, R0, RZ, 0x1 ;  /* 0x0000000000027211 */ /* 0x005fc800078f08ff */
[----:B------:R-:W-:Y:S02]  /*1a430*/  LOP3.LUT R3, R2, 0xfffffffe, RZ, 0xc0, !PT ;  /* 0xfffffffe02037812 */ /* 0x000fe400078ec0ff */
[----:B------:R-:W-:-:S03]  /*1a440*/  MOV R2, 0x400 ;  /* 0x0000040000027802 */ /* 0x000fc60000000f00 */
[----:B------:R-:W-:Y:S01]  /*1a450*/  IMAD.IADD R0, R0, 0x1, -R3 ;  /* 0x0000000100007824 */ /* 0x000fe200078e0a03 */
[----:B-1----:R-:W-:-:S04]  /*1a460*/  LEA R7, R5, R2, 0x18 ;  /* 0x0000000205077211 */ /* 0x002fc800078ec0ff */
[----:B------:R-:W-:-:S04]  /*1a470*/  SHF.L.U32 R0, R0, 0x1f, RZ ;  /* 0x0000001f00007819 */ /* 0x000fc800000006ff */
[----:B------:R-:W0:Y:S02]  /*1a480*/  SYNCS.PHASECHK.TRANS64.TRYWAIT P0, [R7+URZ+0x19c20], R0 ;  /* 0x019c2000070075a7 */ /* 0x000e24000800017f */
[----:B0-----:R-:W-:Y:S05]  /*1a490*/  @!P0 BRA `(.L_x_9360) ;  /* 0x0000001c00d88947 */ /* 0x001fea0003800000 */
.L_x_9449:
[----:B------:R-:W-:Y:S05]  /*1a4a0*/  BSYNC B0 ;  /* 0x0000000000007941 */ /* 0x000fea0003800000 */
.L_x_9359:
[----:B------:R-:W-:-:S03]  /*1a4b0*/  UMOV UR4, 0xffffffff ;  /* 0xffffffff00047882 */ /* 0x000fc60000000000 */
[----:B------:R-:W-:Y:S05]  /*1a4c0*/  BRA.DIV UR4, `(.L_x_9361) ;  /* 0x0000001e04e07947 */ /* 0x000fea000b800000 */
[----:B0-----:R-:W0:Y:S02]  /*1a4d0*/  S2R R0, SR_TID.X ;  /* 0x0000000000007919 */ /* 0x001e240000002100 */
[----:B0-----:R-:W-:-:S04]  /*1a4e0*/  SHF.R.U32.HI R0, RZ, 0x5, R0 ;  /* 0x00000005ff007819 */ /* 0x001fc80000011600 */
[----:B------:R-:W-:-:S05]  /*1a4f0*/  LOP3.LUT R0, R0, 0x3, RZ, 0xc0, !PT ;  /* 0x0000000300007812 */ /* 0x000fca00078ec0ff */
[----:B------:R0:W1:Y:S02]  /*1a500*/  SHFL.IDX PT, R14, R0, RZ, 0x1f ;  /* 0x00001fff000e7589 */ /* 0x00006400000e0000 */
.L_x_9452:
[----:B-1----:R-:W-:-:S13]  /*1a510*/  ISETP.NE.AND P0, PT, R14, RZ, PT ;  /* 0x000000ff0e00720c */ /* 0x002fda0003f05270 */
[----:B------:R-:W-:Y:S05]  /*1a520*/  @P0 BRA `(.L_x_9110) ;  /* 0x0000000000a80947 */ /* 0x000fea0003800000 */
[----:B------:R-:W-:-:S03]  /*1a530*/  UMOV UR4, 0xffffffff ;  /* 0xffffffff00047882 */ /* 0x000fc60000000000 */
[----:B------:R-:W-:Y:S05]  /*1a540*/  BRA.DIV UR4, `(.L_x_9362) ;  /* 0x0000001e04f47947 */ /* 0x000fea000b800000 */
[----:B------:R-:W-:-:S13]  /*1a550*/  ELECT P6, URZ, PT ;  /* 0x00000000003f782f */ /* 0x000fda00038c0000 */
.L_x_9455:
[----:B------:R-:W-:Y:S05]  /*1a560*/  @!P6 BRA `(.L_x_9110) ;  /* 0x000000000098e947 */ /* 0x000fea0003800000 */
[----:B0-----:R-:W2:Y:S02]  /*1a570*/  LDL.LU R0, [R1+0x4c] ;  /* 0x00004c0001007983 */ /* 0x001ea40000300800 */
[----:B--2---:R-:W-:-:S04]  /*1a580*/  LOP3.LUT R0, R0, 0x2, RZ, 0xfc, !PT ;  /* 0x0000000200007812 */ /* 0x004fc800078efcff */
[----:B------:R-:W-:-:S13]  /*1a590*/  ISETP.NE.AND P0, PT, R0, 0x3, PT ;  /* 0x000000030000780c */ /* 0x000fda0003f05270 */
[----:B------:R-:W-:Y:S05]  /*1a5a0*/  @!P0 BRA `(.L_x_9363) ;  /* 0x0000000000048947 */ /* 0x000fea0003800000 */
[----:B------:R-:W-:Y:S01]  /*1a5b0*/  BPT.TRAP 0x1 ;  /* 0x000000040000795c */ /* 0x000fe20000300000 */
.L_x_9363:
[----:B------:R-:W2:Y:S01]  /*1a5c0*/  LDL.LU R8, [R1] ;  /* 0x0000000001087983 */ /* 0x000ea20000300800 */
[----:B------:R-:W-:Y:S02]  /*1a5d0*/  VIADD R3, R7, 0x19c40 ;  /* 0x00019c4007037836 */ /* 0x000fe40000000000 */
[C---:B------:R-:W-:Y:S02]  /*1a5e0*/  VIADD R0, R22.reuse, 0x1 ;  /* 0x0000000116007836 */ /* 0x040fe40000000000 */
[----:B------:R-:W-:-:S03]  /*1a5f0*/  IMAD R5, R22, 0x8, R3 ;  /* 0x0000000816057824 */ /* 0x000fc600078e0203 */
[----:B------:R-:W-:-:S04]  /*1a600*/  ISETP.NE.AND P2, PT, R0, 0x2, PT ;  /* 0x000000020000780c */ /* 0x000fc80003f45270 */
[----:B------:R-:W-:Y:S02]  /*1a610*/  SEL R2, RZ, 0x1, P2 ;  /* 0x00000001ff027807 */ /* 0x000fe40001000000 */
[----:B------:R-:W-:-:S05]  /*1a620*/  SEL R6, R0, RZ, P2 ;  /* 0x000000ff00067207 */ /* 0x000fca0001000000 */
[----:B------:R-:W-:Y:S01]  /*1a630*/  IMAD R3, R6, 0x8, R3 ;  /* 0x0000000806037824 */ /* 0x000fe200078e0203 */
[C---:B--2---:R-:W-:Y:S02]  /*1a640*/  SHF.L.U32 R4, R8.reuse, 0x1f, RZ ;  /* 0x0000001f08047819 */ /* 0x044fe400000006ff */
[----:B------:R-:W-:Y:S02]  /*1a650*/  LOP3.LUT R0, R8, R2, RZ, 0x3c, !PT ;  /* 0x0000000208007212 */ /* 0x000fe400078e3cff */
[----:B------:R-:W0:Y:S02]  /*1a660*/  SYNCS.PHASECHK.TRANS64.TRYWAIT P1, [R5+URZ], R4 ;  /* 0x00000004050075a7 */ /* 0x000e24000802017f */
[----:B------:R-:W-:Y:S01]  /*1a670*/  SHF.L.U32 R0, R0, 0x1f, RZ ;  /* 0x0000001f00007819 */ /* 0x000fe200000006ff */
[----:B0-----:R-:W-:Y:S06]  /*1a680*/  @!P1 BRA `(.L_x_9364) ;  /* 0x0000001c00c49947 */ /* 0x001fec0003800000 */
.L_x_9456:
[----:B------:R-:W1:Y:S02]  /*1a690*/  SYNCS.PHASECHK.TRANS64.TRYWAIT P1, [R3+URZ], R0 ;  /* 0x00000000030075a7 */ /* 0x000e64000802017f */
[----:B-1----:R-:W-:Y:S05]  /*1a6a0*/  @!P1 BRA `(.L_x_9365) ;  /* 0x0000001c00d09947 */ /* 0x002fea0003800000 */
.L_x_9457:
[----:B------:R-:W-:Y:S05]  /*1a6b0*/  @!P0 BRA `(.L_x_9366) ;  /* 0x0000000000048947 */ /* 0x000fea0003800000 */
[----:B------:R-:W-:Y:S01]  /*1a6c0*/  BPT.TRAP 0x1 ;  /* 0x000000040000795c */ /* 0x000fe20000300000 */
.L_x_9366:
[----:B-1----:R-:W-:-:S04]  /*1a6d0*/  IMAD R3, R22, 0x8, R7 ;  /* 0x0000000816037824 */ /* 0x002fc800078e0207 */
[----:B------:R-:W1:Y:S02]  /*1a6e0*/  SYNCS.PHASECHK.TRANS64.TRYWAIT P1, [R3+URZ+0x19c60], R4 ;  /* 0x019c6004030075a7 */ /* 0x000e64000802017f */
[----:B-1----:R-:W-:Y:S05]  /*1a6f0*/  @!P1 BRA `(.L_x_9367) ;  /* 0x0000001c00d09947 */ /* 0x002fea0003800000 */
.L_x_9458:
[----:B------:R-:W-:Y:S05]  /*1a700*/  @!P0 BRA `(.L_x_9368) ;  /* 0x0000000000048947 */ /* 0x000fea0003800000 */
[----:B------:R-:W-:Y:S01]  /*1a710*/  BPT.TRAP 0x1 ;  /* 0x000000040000795c */ /* 0x000fe20000300000 */
.L_x_9368:
[----:B0-----:R-:W-:-:S04]  /*1a720*/  IMAD R5, R6, 0x8, R7 ;  /* 0x0000000806057824 */ /* 0x001fc800078e0207 */
[----:B------:R-:W0:Y:S02]  /*1a730*/  SYNCS.PHASECHK.TRANS64.TRYWAIT P1, [R5+URZ+0x19c60], R0 ;  /* 0x019c6000050075a7 */ /* 0x000e24000802017f */
[----:B0-----:R-:W-:Y:S05]  /*1a740*/  @!P1 BRA `(.L_x_9369) ;  /* 0x0000001c00d09947 */ /* 0x001fea0003800000 */
.L_x_9459:
[----:B------:R-:W-:Y:S05]  /*1a750*/  @!P0 BRA `(.L_x_9370) ;  /* 0x0000000000048947 */ /* 0x000fea0003800000 */
[----:B------:R-:W-:Y:S01]  /*1a760*/  BPT.TRAP 0x1 ;  /* 0x000000040000795c */ /* 0x000fe20000300000 */
.L_x_9370:
[----:B------:R-:W2:Y:S02]  /*1a770*/  SYNCS.PHASECHK.TRANS64.TRYWAIT P0, [R3+URZ+0x19c80], R4 ;  /* 0x019c8004030075a7 */ /* 0x000ea4000800017f */
[----:B--2---:R-:W-:Y:S05]  /*1a780*/  @!P0 BRA `(.L_x_9371) ;  /* 0x0000001c00d48947 */ /* 0x004fea0003800000 */
.L_x_9372:
[----:B------:R0:W0:Y:S02]  /*1a790*/  SYNCS.PHASECHK.TRANS64.TRYWAIT P0, [R5+URZ+0x19c80], R0 ;  /* 0x019c8000050075a7 */ /* 0x000024000800017f */
[----:B0-----:R-:W-:Y:S05]  /*1a7a0*/  @!P0 NANOSLEEP.SYNCS 0x989680 ;  /* 0x009896800000895d */ /* 0x001fea0003900000 */
[----:B------:R-:W0:Y:S02]  /*1a7b0*/  @!P0 SYNCS.PHASECHK.TRANS64 P0, [R5+URZ+0x19c80], R0 ;  /* 0x019c8000050085a7 */ /* 0x000e24000800007f */
[----:B0-----:R-:W-:Y:S05]  /*1a7c0*/  @!P0 BRA `(.L_x_9372) ;  /* 0xfffffffc00f08947 */ /* 0x001fea000383ffff */
.L_x_9110:
[----:B------:R-:W-:Y:S05]  /*1a7d0*/  BSYNC B8 ;  /* 0x0000000000087941 */ /* 0x000fea0003800000 */
.L_x_9107:
[----:B------:R-:W-:Y:S05]  /*1a7e0*/  EXIT ;  /* 0x000000000000794d */ /* 0x000fea0003800000 */
.L_x_9128:
[----:B0-----:R0:W1:Y:S02]  /*1a7f0*/  SYNCS.PHASECHK.TRANS64.TRYWAIT P5, [R83+URZ+0x19c90], R86 ;  /* 0x019c9056530075a7 */ /* 0x00106400080a017f */
[----:B-1----:R-:W-:Y:S05]  /*1a800*/  @!P5 NANOSLEEP.SYNCS 0x989680 ;  /* 0x009896800000d95d */ /* 0x002fea0003900000 */
[----:B------:R-:W1:Y:S02]  /*1a810*/  @!P5 SYNCS.PHASECHK.TRANS64 P5, [R83+URZ+0x19c90], R86 ;  /* 0x019c90565300d5a7 */ /* 0x000e6400080a007f */
[----:B-1----:R-:W-:Y:S05]  /*1a820*/  @!P5 BRA `(.L_x_9128) ;  /* 0xfffffffc00f0d947 */ /* 0x002fea000383ffff */
[----:B------:R-:W-:Y:S05]  /*1a830*/  BRA `(.L_x_9373) ;  /* 0xfffffe8000d47947 */ /* 0x000fea000383ffff */
.L_x_9144:
[----:B-1----:R1:W2:Y:S02]  /*1a840*/  SYNCS.PHASECHK.TRANS64.TRYWAIT P5, [R83+URZ+0x19c90], R86 ;  /* 0x019c9056530075a7 */ /* 0x0022a400080a017f */
[----:B--2---:R-:W-:Y:S05]  /*1a850*/  @!P5 NANOSLEEP.SYNCS 0x989680 ;  /* 0x009896800000d95d */ /* 0x004fea0003900000 */
[----:B------:R-:W2:Y:S02]  /*1a860*/  @!P5 SYNCS.PHASECHK.TRANS64 P5, [R83+URZ+0x19c90], R86 ;  /* 0x019c90565300d5a7 */ /* 0x000ea400080a007f */
[----:B--2---:R-:W-:Y:S05]  /*1a870*/  @!P5 BRA `(.L_x_9144) ;  /* 0xfffffffc00f0d947 */ /* 0x004fea000383ffff */
[----:B------:R-:W-:Y:S05]  /*1a880*/  BRA `(.L_x_9374) ;  /* 0xfffffe9800f07947 */ /* 0x000fea000383ffff */
.L_x_9153:
[----:B0-----:R0:W1:Y:S02]  /*1a890*/  SYNCS.PHASECHK.TRANS64.TRYWAIT P4, [R83+URZ+0x19c90], R86 ;  /* 0x019c9056530075a7 */ /* 0x001064000808017f */
[----:B-1----:R-:W-:Y:S05]  /*1a8a0*/  @!P4 NANOSLEEP.SYNCS 0x989680 ;  /* 0x009896800000c95d */ /* 0x002fea0003900000 */
[----:B------:R-:W1:Y:S02]  /*1a8b0*/  @!P4 SYNCS.PHASECHK.TRANS64 P4, [R83+URZ+0x19c90], R86 ;  /* 0x019c90565300c5a7 */ /* 0x000e64000808007f */
[----:B-1----:R-:W-:Y:S05]  /*1a8c0*/  @!P4 BRA `(.L_x_9153) ;  /* 0xfffffffc00f0c947 */ /* 0x002fea000383ffff */
[----:B------:R-:W-:Y:S05]  /*1a8d0*/  BRA `(.L_x_9375) ;  /* 0xfffffebc00407947 */ /* 0x000fea000383ffff */
.L_x_9157:
[----:B--2---:R2:W0:Y:S02]  /*1a8e0*/  SYNCS.PHASECHK.TRANS64.TRYWAIT P3, [R83+URZ+0x19cb0], R86 ;  /* 0x019cb056530075a7 */ /* 0x004424000806017f */
[----:B0-----:R-:W-:Y:S05]  /*1a8f0*/  @!P3 NANOSLEEP.SYNCS 0x989680 ;  /* 0x009896800000b95d */ /* 0x001fea0003900000 */
[----:B------:R-:W0:Y:S02]  /*1a900*/  @!P3 SYNCS.PHASECHK.TRANS64 P3, [R83+URZ+0x19cb0], R86 ;  /* 0x019cb0565300b5a7 */ /* 0x000e24000806007f */
[----:B0-----:R-:W-:Y:S05]  /*1a910*/  @!P3 BRA `(.L_x_9157) ;  /* 0xfffffffc00f0b947 */ /* 0x001fea000383ffff */
[----:B------:R-:W-:Y:S05]  /*1a920*/  BRA `(.L_x_9376) ;  /* 0xfffffebc00b07947 */ /* 0x000fea000383ffff */
.L_x_9177:
[----:B------:R-:W-:Y:S01]  /*1a930*/  BSSY B1, `(.L_x_9377) ;  /* 0x0000008000017945 */ /* 0x000fe20003800000 */
[----:B------:R-:W-:Y:S02]  /*1a940*/  IMAD.MOV.U32 R13, RZ, RZ, R25 ;  /* 0x000000ffff0d7224 */ /* 0x000fe400078e0019 */
[----:B------:R-:W-:Y:S02]  /*1a950*/  IMAD.MOV.U32 R12, RZ, RZ, RZ ;  /* 0x000000ffff0c7224 */ /* 0x000fe400078e00ff */
[----:B------:R-:W-:Y:S02]  /*1a960*/  IMAD.MOV.U32 R11, RZ, RZ, 0x1e1f ;  /* 0x00001e1fff0b7424 */ /* 0x000fe400078e00ff */
[----:B------:R-:W-:-:S07]  /*1a970*/  IMAD.MOV.U32 R15, RZ, RZ, -0x1 ;  /* 0xffffffffff0f7424 */ /* 0x000fce00078e00ff */
[----:B------:R-:W-:Y:S05]  /*1a980*/  WARPSYNC.COLLECTIVE R15, `(.L_x_9378) ;  /* 0x000000000f087348 */ /* 0x000fea0003c00000 */
[----:B------:R0:W1:Y:S02]  /*1a990*/  SHFL.IDX P6, R14, R13, R12, R11 ;  /* 0x0000000c0d0e7389 */ /* 0x00006400000c000b */
[----:B01----:R-:W-:Y:S01]  /*1a9a0*/  ENDCOLLECTIVE ;  /* 0x000000000000791b */ /* 0x003fe20003800000 */
.L_x_9378:
[----:B------:R-:W-:Y:S05]  /*1a9b0*/  BSYNC B1 ;  /* 0x0000000000017941 */ /* 0x000fea0003800000 */
.L_x_9377:
        /* <DEDUP_REMOVED lines=8> */
.L_x_9379:
[----:B------:R-:W-:Y:S02]  /*1aa40*/  IMAD.MOV.U32 R13, RZ, RZ, R28 ;  /* 0x000000ffff0d7224 */ /* 0x000fe400078e001c */
[----:B------:R-:W-:-:S07]  /*1aa50*/  IMAD.MOV.U32 R31, RZ, RZ, R14 ;  /* 0x000000ffff1f7224 */ /* 0x000fce00078e000e */
[----:B------:R-:W-:Y:S05]  /*1aa60*/  WARPSYNC.COLLECTIVE R15, `(.L_x_9380) ;  /* 0x000000000f087348 */ /* 0x000fea0003c00000 */
[----:B------:R0:W1:Y:S02]  /*1aa70*/  SHFL.IDX P6, R14, R13, R12, R11 ;  /* 0x0000000c0d0e7389 */ /* 0x00006400000c000b */
[----:B01----:R-:W-:Y:S01]  /*1aa80*/  ENDCOLLECTIVE ;  /* 0x000000000000791b */ /* 0x003fe20003800000 */
.L_x_9380:
[----:B------:R-:W-:Y:S02]  /*1aa90*/  IMAD.MOV.U32 R13, RZ, RZ, R26 ;  /* 0x000000ffff0d7224 */ /* 0x000fe400078e001a */
[----:B------:R-:W-:-:S07]  /*1aaa0*/  IMAD.MOV.U32 R3, RZ, RZ, R14 ;  /* 0x000000ffff037224 */ /* 0x000fce00078e000e */
[----:B------:R-:W-:Y:S05]  /*1aab0*/  WARPSYNC.COLLECTIVE R15, `(.L_x_9381) ;  /* 0x000000000f087348 */ /* 0x000fea0003c00000 */
[----:B------:R0:W1:Y:S02]  /*1aac0*/  SHFL.IDX P6, R14, R13, R12, R11 ;  /* 0x0000000c0d0e7389 */ /* 0x00006400000c000b */
[----:B01----:R-:W-:Y:S01]  /*1aad0*/  ENDCOLLECTIVE ;  /* 0x000000000000791b */ /* 0x003fe20003800000 */
.L_x_9381:
[----:B------:R-:W-:Y:S05]  /*1aae0*/  BRA `(.L_x_9382) ;  /* 0xfffffecc003c7947 */ /* 0x000fea000383ffff */
.L_x_9181:
[----:B-1----:R1:W3:Y:S02]  /*1aaf0*/  SYNCS.PHASECHK.TRANS64.TRYWAIT P0, [R16+URZ+0x19c00], R39 ;  /* 0x019c0027100075a7 */ /* 0x0022e4000800017f */
[----:B---3--:R-:W-:Y:S05]  /*1ab00*/  @!P0 NANOSLEEP.SYNCS 0x989680 ;  /* 0x009896800000895d */ /* 0x008fea0003900000 */
[----:B------:R-:W3:Y:S02]  /*1ab10*/  @!P0 SYNCS.PHASECHK.TRANS64 P0, [R16+URZ+0x19c00], R39 ;  /* 0x019c0027100085a7 */ /* 0x000ee4000800007f */
[----:B---3--:R-:W-:Y:S05]  /*1ab20*/  @!P0 BRA `(.L_x_9181) ;  /* 0xfffffffc00f08947 */ /* 0x008fea000383ffff */
[----:B------:R-:W-:Y:S05]  /*1ab30*/  BRA `(.L_x_9383) ;  /* 0xfffffed000087947 */ /* 0x000fea000383ffff */
.L_x_9187:
        /* <DEDUP_REMOVED lines=8> */
.L_x_9385:
[----:B------:R-:W-:Y:S05]  /*1abc0*/  BSYNC B1 ;  /* 0x0000000000017941 */ /* 0x000fea0003800000 */
.L_x_9384:
        /* <DEDUP_REMOVED lines=8> */
.L_x_9386:
[----:B------:R-:W-:Y:S02]  /*1ac50*/  IMAD.MOV.U32 R13, RZ, RZ, R28 ;  /* 0x000000ffff0d7224 */ /* 0x000fe400078e001c */
[----:B------:R-:W-:-:S07]  /*1ac60*/  IMAD.MOV.U32 R31, RZ, RZ, R14 ;  /* 0x000000ffff1f7224 */ /* 0x000fce00078e000e */
[----:B------:R-:W-:Y:S05]  /*1ac70*/  WARPSYNC.COLLECTIVE R15, `(.L_x_9387) ;  /* 0x000000000f087348 */ /* 0x000fea0003c00000 */
[----:B------:R0:W1:Y:S02]  /*1ac80*/  SHFL.IDX P6, R14, R13, R12, R11 ;  /* 0x0000000c0d0e7389 */ /* 0x00006400000c000b */
[----:B01----:R-:W-:Y:S01]  /*1ac90*/  ENDCOLLECTIVE ;  /* 0x000000000000791b */ /* 0x003fe20003800000 */
.L_x_9387:
[----:B------:R-:W-:Y:S02]  /*1aca0*/  IMAD.MOV.U32 R13, RZ, RZ, R26 ;  /* 0x000000ffff0d7224 */ /* 0x000fe400078e001a */
[----:B------:R-:W-:-:S07]  /*1acb0*/  IMAD.MOV.U32 R3, RZ, RZ, R14 ;  /* 0x000000ffff037224 */ /* 0x000fce00078e000e */
[----:B------:R-:W-:Y:S05]  /*1acc0*/  WARPSYNC.COLLECTIVE R15, `(.L_x_9388) ;  /* 0x000000000f087348 */ /* 0x000fea0003c00000 */
[----:B------:R0:W1:Y:S02]  /*1acd0*/  SHFL.IDX P6, R14, R13, R12, R11 ;  /* 0x0000000c0d0e7389 */ /* 0x00006400000c000b */
[----:B01----:R-:W-:Y:S01]  /*1ace0*/  ENDCOLLECTIVE ;  /* 0x000000000000791b */ /* 0x003fe20003800000 */
.L_x_9388:
[----:B------:R-:W-:Y:S01]  /*1acf0*/  IMAD.MOV.U32 R21, RZ, RZ, R14 ;  /* 0x000000ffff157224 */ /* 0x000fe200078e000e */
[----:B------:R-:W-:Y:S06]  /*1ad00*/  BRA `(.L_x_9389) ;  /* 0xfffffee400847947 */ /* 0x000fec000383ffff */
.L_x_9191:
[----:B-1----:R1:W3:Y:S02]  /*1ad10*/  SYNCS.PHASECHK.TRANS64.TRYWAIT P0, [R16+URZ+0x19c00], R39 ;  /* 0x019c0027100075a7 */ /* 0x0022e4000800017f */
[----:B---3--:R-:W-:Y:S05]  /*1ad20*/  @!P0 NANOSLEEP.SYNCS 0x989680 ;  /* 0x009896800000895d */ /* 0x008fea0003900000 */
[----:B------:R-:W3:Y:S02]  /*1ad30*/  @!P0 SYNCS.PHASECHK.TRANS64 P0, [R16+URZ+0x19c00], R39 ;  /* 0x019c0027100085a7 */ /* 0x000ee4000800007f */
[----:B---3--:R-:W-:Y:S05]  /*1ad40*/  @!P0 BRA `(.L_x_9191) ;  /* 0xfffffffc00f08947 */ /* 0x008fea000383ffff */
[----:B------:R-:W-:Y:S05]  /*1ad50*/  BRA `(.L_x_9390) ;  /* 0xfffffee800447947 */ /* 0x000fea000383ffff */
.L_x_9197:
[----:B-1----:R1:W4:Y:S02]  /*1ad60*/  SYNCS.PHASECHK.TRANS64.TRYWAIT P1, [R3+URZ+0x19c30], R6 ;  /* 0x019c3006030075a7 */ /* 0x002324000802017f */
[----:B----4-:R-:W-:Y:S05]  /*1ad70*/  @!P1 NANOSLEEP.SYNCS 0x989680 ;  /* 0x009896800000995d */ /* 0x010fea0003900000 */
[----:B------:R-:W4:Y:S02]  /*1ad80*/  @!P1 SYNCS.PHASECHK.TRANS64 P1, [R3+URZ+0x19c30], R6 ;  /* 0x019c3006030095a7 */ /* 0x000f24000802007f */
[----:B----4-:R-:W-:Y:S05]  /*1ad90*/  @!P1 BRA `(.L_x_9197) ;  /* 0xfffffffc00f09947 */ /* 0x010fea000383ffff */
[----:B------:R-:W-:Y:S05]  /*1ada0*/  BRA `(.L_x_9196) ;  /* 0xffffff0800a87947 */ /* 0x000fea000383ffff */
.L_x_9204:
[----:B-1----:R1:W2:Y:S02]  /*1adb0*/  SYNCS.PHASECHK.TRANS64.TRYWAIT P1, [R9+URZ+0x19c30], R0 ;  /* 0x019c3000090075a7 */ /* 0x0022a4000802017f */
[----:B--2---:R-:W-:Y:S05]  /*1adc0*/  @!P1 NANOSLEEP.SYNCS 0x989680 ;  /* 0x009896800000995d */ /* 0x004fea0003900000 */
[----:B------:R-:W2:Y:S02]  /*1add0*/  @!P1 SYNCS.PHASECHK.TRANS64 P1, [R9+URZ+0x19c30], R0 ;  /* 0x019c3000090095a7 */ /* 0x000ea4000802007f */
[----:B--2---:R-:W-:Y:S05]  /*1ade0*/  @!P1 BRA `(.L_x_9204) ;  /* 0xfffffffc00f09947 */ /* 0x004fea000383ffff */
[----:B------:R-:W-:Y:S05]  /*1adf0*/  BRA `(.L_x_9203) ;  /* 0xffffff2c00307947 */ /* 0x000fea000383ffff */
.L_x_9209:
[----:B-1----:R1:W2:Y:S02]  /*1ae00*/  SYNCS.PHASECHK.TRANS64.TRYWAIT P1, [R14+URZ+0x19c50], R0 ;  /* 0x019c50000e0075a7 */ /* 0x0022a4000802017f */
[----:B--2---:R-:W-:Y:S05]  /*1ae10*/  @!P1 NANOSLEEP.SYNCS 0x989680 ;  /* 0x009896800000995d */ /* 0x004fea0003900000 */
[----:B------:R-:W2:Y:S02]  /*1ae20*/  @!P1 SYNCS.PHASECHK.TRANS64 P1, [R14+URZ+0x19c50], R0 ;  /* 0x019c50000e0095a7 */ /* 0x000ea4000802007f */
[----:B--2---:R-:W-:Y:S05]  /*1ae30*/  @!P1 BRA `(.L_x_9209) ;  /* 0xfffffffc00f09947 */ /* 0x004fea000383ffff */
[----:B------:R-:W-:Y:S05]  /*1ae40*/  BRA `(.L_x_9208) ;  /* 0xffffff2c00bc7947 */ /* 0x000fea000383ffff */
.L_x_9216:
[----:B-1----:R1:W2:Y:S02]  /*1ae50*/  SYNCS.PHASECHK.TRANS64.TRYWAIT P1, [R7+URZ+0x19c50], R4 ;  /* 0x019c5004070075a7 */ /* 0x0022a4000802017f */
[----:B--2---:R-:W-:Y:S05]  /*1ae60*/  @!P1 NANOSLEEP.SYNCS 0x989680 ;  /* 0x009896800000995d */ /* 0x004fea0003900000 */
[----:B------:R-:W2:Y:S02]  /*1ae70*/  @!P1 SYNCS.PHASECHK.TRANS64 P1, [R7+URZ+0x19c50], R4 ;  /* 0x019c5004070095a7 */ /* 0x000ea4000802007f */
[----:B--2---:R-:W-:Y:S05]  /*1ae80*/  @!P1 BRA `(.L_x_9216) ;  /* 0xfffffffc00f09947 */ /* 0x004fea000383ffff */
[----:B------:R-:W-:Y:S05]  /*1ae90*/  BRA `(.L_x_9215) ;  /* 0xffffff4800707947 */ /* 0x000fea000383ffff */
.L_x_9248:
        /* <DEDUP_REMOVED lines=11> */
.L_x_9392:
[----:B------:R-:W-:Y:S05]  /*1af50*/  BSYNC B1 ;  /* 0x0000000000017941 */ /* 0x000fea0003800000 */
.L_x_9391:
[----:B------:R-:W-:Y:S05]  /*1af60*/  BRA `(.L_x_9393) ;  /* 0xffffff9c00c07947 */ /* 0x000fea000383ffff */
.L_x_9250:
[----:B------:R-:W-:Y:S01]  /*1af70*/  BSSY B1, `(.L_x_9394) ;  /* 0x0000006000017945 */ /* 0x000fe20003800000 */
[----:B------:R-:W-:-:S07]  /*1af80*/  IMAD.MOV.U32 R15, RZ, RZ, -0x1 ;  /* 0xffffffffff0f7424 */ /* 0x000fce00078e00ff */
[----:B0-----:R-:W-:Y:S05]  /*1af90*/  WARPSYNC.COLLECTIVE R15, `(.L_x_9395) ;  /* 0x000000000f0c7348 */ /* 0x001fea0003c00000 */
[----:B------:R-:W-:Y:S02]  /*1afa0*/  ELECT P6, UR62, PT ;  /* 0x00000000003e782f */ /* 0x000fe400038c0000 */
[----:B------:R-:W-:Y:S01]  /*1afb0*/  MOV R14, UR62 ;  /* 0x0000003e000e7c02 */ /* 0x000fe20008000f00 */
[----:B0-----:R-:W-:Y:S10]  /*1afc0*/  ENDCOLLECTIVE ;  /* 0x000000000000791b */ /* 0x001ff40003800000 */
.L_x_9395:
[----:B------:R-:W-:Y:S05]  /*1afd0*/  BSYNC B1 ;  /* 0x0000000000017941 */ /* 0x000fea0003800000 */
.L_x_9394:
[----:B------:R-:W-:Y:S05]  /*1afe0*/  BRA `(.L_x_9249) ;  /* 0xffffff9c00b87947 */ /* 0x000fea000383ffff */
.L_x_9252:
[----:B0-----:R0:W1:Y:S02]  /*1aff0*/  SYNCS.PHASECHK.TRANS64.TRYWAIT P0, [R17+URZ+0x19c20], R5 ;  /* 0x019c2005110075a7 */ /* 0x001064000800017f */
[----:B-1----:R-:W-:Y:S05]  /*1b000*/  @!P0 NANOSLEEP.SYNCS 0x989680 ;  /* 0x009896800000895d */ /* 0x002fea0003900000 */
[----:B------:R-:W1:Y:S02]  /*1b010*/  @!P0 SYNCS.PHASECHK.TRANS64 P0, [R17+URZ+0x19c20], R5 ;  /* 0x019c2005110085a7 */ /* 0x000e64000800007f */
[----:B-1----:R-:W-:Y:S05]  /*1b020*/  @!P0 BRA `(.L_x_9252) ;  /* 0xfffffffc00f08947 */ /* 0x002fea000383ffff */
[----:B------:R-:W-:Y:S05]  /*1b030*/  BRA `(.L_x_9396) ;  /* 0xffffff9c00c87947 */ /* 0x000fea000383ffff */
.L_x_9256:
[----:B-1----:R1:W2:Y:S02]  /*1b040*/  SYNCS.PHASECHK.TRANS64.TRYWAIT P0, [R8+URZ+0x19ca0], R11 ;  /* 0x019ca00b080075a7 */ /* 0x0022a4000800017f */
[----:B--2---:R-:W-:Y:S05]  /*1b050*/  @!P0 NANOSLEEP.SYNCS 0x989680 ;  /* 0x009896800000895d */ /* 0x004fea0003900000 */
[----:B------:R-:W2:Y:S02]  /*1b060*/  @!P0 SYNCS.PHASECHK.TRANS64 P0, [R8+URZ+0x19ca0], R11 ;  /* 0x019ca00b080085a7 */ /* 0x000ea4000800007f */
[----:B--2---:R-:W-:Y:S05]  /*1b070*/  @!P0 BRA `(.L_x_9256) ;  /* 0xfffffffc00f08947 */ /* 0x004fea000383ffff */
[----:B------:R-:W-:Y:S05]  /*1b080*/  BRA `(.L_x_9397) ;  /* 0xffffff9c00e47947 */ /* 0x000fea000383ffff */
.L_x_9263:
[----:B0-----:R0:W2:Y:S02]  /*1b090*/  SYNCS.PHASECHK.TRANS64.TRYWAIT P0, [R8+URZ+0x19cc0], R11 ;  /* 0x019cc00b080075a7 */ /* 0x0010a4000800017f */
[----:B--2---:R-:W-:Y:S05]  /*1b0a0*/  @!P0 NANOSLEEP.SYNCS 0x989680 ;  /* 0x009896800000895d */ /* 0x004fea0003900000 */
[----:B------:R-:W2:Y:S02]  /*1b0b0*/  @!P0 SYNCS.PHASECHK.TRANS64 P0, [R8+URZ+0x19cc0], R11 ;  /* 0x019cc00b080085a7 */ /* 0x000ea4000800007f */
[----:B--2---:R-:W-:Y:S05]  /*1b0c0*/  @!P0 BRA `(.L_x_9263) ;  /* 0xfffffffc00f08947 */ /* 0x004fea000383ffff */
[----:B------:R-:W-:Y:S05]  /*1b0d0*/  BRA `(.L_x_9398) ;  /* 0xffffffa000e07947 */ /* 0x000fea000383ffff */
.L_x_9272:
[----:B0-----:R0:W1:Y:S02]  /*1b0e0*/  SYNCS.PHASECHK.TRANS64.TRYWAIT P2, [R9+URZ+0x19ca0], R8 ;  /* 0x019ca008090075a7 */ /* 0x001064000804017f */
[----:B-1----:R-:W-:Y:S05]  /*1b0f0*/  @!P2 NANOSLEEP.SYNCS 0x989680 ;  /* 0x009896800000a95d */ /* 0x002fea0003900000 */
[----:B------:R-:W1:Y:S02]  /*1b100*/  @!P2 SYNCS.PHASECHK.TRANS64 P2, [R9+URZ+0x19ca0], R8 ;  /* 0x019ca0080900a5a7 */ /* 0x000e64000804007f */
[----:B-1----:R-:W-:Y:S05]  /*1b110*/  @!P2 BRA `(.L_x_9272) ;  /* 0xfffffffc00f0a947 */ /* 0x002fea000383ffff */
[----:B------:R-:W-:Y:S05]  /*1b120*/  BRA `(.L_x_9399) ;  /* 0xffffffa800207947 */ /* 0x000fea000383ffff */
.L_x_9279:
[----:B-1----:R1:W2:Y:S02]  /*1b130*/  SYNCS.PHASECHK.TRANS64.TRYWAIT P2, [R9+URZ+0x19cc0], R8 ;  /* 0x019cc008090075a7 */ /* 0x0022a4000804017f */
[----:B--2---:R-:W-:Y:S05]  /*1b140*/  @!P2 NANOSLEEP.SYNCS 0x989680 ;  /* 0x009896800000a95d */ /* 0x004fea0003900000 */
[----:B------:R-:W2:Y:S02]  /*1b150*/  @!P2 SYNCS.PHASECHK.TRANS64 P2, [R9+URZ+0x19cc0], R8 ;  /* 0x019cc0080900a5a7 */ /* 0x000ea4000804007f */
[----:B--2---:R-:W-:Y:S05]  /*1b160*/  @!P2 BRA `(.L_x_9279) ;  /* 0xfffffffc00f0a947 */ /* 0x004fea000383ffff */
[----:B------:R-:W-:Y:S05]  /*1b170*/  BRA `(.L_x_9400) ;  /* 0xffffffac00187947 */ /* 0x000fea000383ffff */
.L_x_9298:
[----:B------:R-:W2:Y:S01]  /*1b180*/  S2R R20, SR_TID.X ;  /* 0x0000000000147919 */ /* 0x000ea20000002100 */
[----:B------:R-:W-:Y:S01]  /*1b190*/  BSSY B0, `(.L_x_9401) ;  /* 0x000000a000007945 */ /* 0x000fe20003800000 */
[----:B------:R-:W-:Y:S02]  /*1b1a0*/  IMAD.MOV.U32 R12, RZ, RZ, RZ ;  /* 0x000000ffff0c7224 */ /* 0x000fe400078e00ff */
[----:B------:R-:W-:Y:S02]  /*1b1b0*/  IMAD.MOV.U32 R11, RZ, RZ, 0x1f ;  /* 0x0000001fff0b7424 */ /* 0x000fe400078e00ff */
[----:B------:R-:W-:Y:S01]  /*1b1c0*/  IMAD.MOV.U32 R15, RZ, RZ, -0x1 ;  /* 0xffffffffff0f7424 */ /* 0x000fe200078e00ff */
[----:B--2---:R-:W-:-:S04]  /*1b1d0*/  SHF.R.U32.HI R20, RZ, 0x5, R20 ;  /* 0x00000005ff147819 */ /* 0x004fc80000011614 */
[----:B------:R-:W-:-:S05]  /*1b1e0*/  LOP3.LUT R20, R20, 0x3, RZ, 0xc0, !PT ;  /* 0x0000000314147812 */ /* 0x000fca00078ec0ff */
[----:B------:R-:W-:-:S07]  /*1b1f0*/  IMAD.MOV.U32 R13, RZ, RZ, R20 ;  /* 0x000000ffff0d7224 */ /* 0x000fce00078e0014 */
[----:B01----:R-:W-:Y:S05]  /*1b200*/  WARPSYNC.COLLECTIVE R15, `(.L_x_9402) ;  /* 0x000000000f087348 */ /* 0x003fea0003c00000 */
[----:B------:R2:W3:Y:S02]  /*1b210*/  SHFL.IDX P6, R14, R13, R12, R11 ;  /* 0x0000000c0d0e7389 */ /* 0x0004e400000c000b */
[----:B0123--:R-:W-:Y:S01]  /*1b220*/  ENDCOLLECTIVE ;  /* 0x000000000000791b */ /* 0x00ffe20003800000 */
.L_x_9402:
[----:B------:R-:W-:Y:S05]  /*1b230*/  BSYNC B0 ;  /* 0x0000000000007941 */ /* 0x000fea0003800000 */
.L_x_9401:
[----:B------:R-:W-:Y:S05]  /*1b240*/  BRA `(.L_x_9403) ;  /* 0xffffffb8009c7947 */ /* 0x000fea000383ffff */
.L_x_9300:
[----:B------:R-:W-:Y:S01]  /*1b250*/  BSSY B0, `(.L_x_9404) ;  /* 0x0000006000007945 */ /* 0x000fe20003800000 */
[----:B------:R-:W-:-:S07]  /*1b260*/  IMAD.MOV.U32 R15, RZ, RZ, -0x1 ;  /* 0xffffffffff0f7424 */ /* 0x000fce00078e00ff */
[----:B012---:R-:W-:Y:S05]  /*1b270*/  WARPSYNC.COLLECTIVE R15, `(.L_x_9405) ;  /* 0x000000000f0c7348 */ /* 0x007fea0003c00000 */
[----:B------:R-:W-:Y:S02]  /*1b280*/  ELECT P6, UR62, PT ;  /* 0x00000000003e782f */ /* 0x000fe400038c0000 */
[----:B------:R-:W-:Y:S01]  /*1b290*/  MOV R14, UR62 ;  /* 0x0000003e000e7c02 */ /* 0x000fe20008000f00 */
[----:B012---:R-:W-:Y:S10]  /*1b2a0*/  ENDCOLLECTIVE ;  /* 0x000000000000791b */ /* 0x007ff40003800000 */
.L_x_9405:
[----:B------:R-:W-:Y:S05]  /*1b2b0*/  BSYNC B0 ;  /* 0x0000000000007941 */ /* 0x000fea0003800000 */
.L_x_9404:
[----:B------:R-:W-:Y:S05]  /*1b2c0*/  BRA `(.L_x_9406) ;  /* 0xffffffb800a47947 */ /* 0x000fea000383ffff */
.L_x_9302:
[----:B--2---:R2:W3:Y:S02]  /*1b2d0*/  SYNCS.PHASECHK.TRANS64.TRYWAIT P0, [R4+URZ+0x19c80], R3 ;  /* 0x019c8003040075a7 */ /* 0x0044e4000800017f */
[----:B---3--:R-:W-:Y:S05]  /*1b2e0*/  @!P0 NANOSLEEP.SYNCS 0x989680 ;  /* 0x009896800000895d */ /* 0x008fea0003900000 */
[----:B------:R-:W3:Y:S02]  /*1b2f0*/  @!P0 SYNCS.PHASECHK.TRANS64 P0, [R4+URZ+0x19c80], R3 ;  /* 0x019c8003040085a7 */ /* 0x000ee4000800007f */
[----:B---3--:R-:W-:Y:S05]  /*1b300*/  @!P0 BRA `(.L_x_9302) ;  /* 0xfffffffc00f08947 */ /* 0x008fea000383ffff */
[----:B------:R-:W-:Y:S05]  /*1b310*/  BRA `(.L_x_9407) ;  /* 0xffffffbc000c7947 */ /* 0x000fea000383ffff */
.L_x_9304:
[----:B---3--:R3:W4:Y:S02]  /*1b320*/  SYNCS.PHASECHK.TRANS64.TRYWAIT P0, [R4+URZ+0x19c40], R3 ;  /* 0x019c4003040075a7 */ /* 0x008724000800017f */
[----:B----4-:R-:W-:Y:S05]  /*1b330*/  @!P0 NANOSLEEP.SYNCS 0x989680 ;  /* 0x009896800000895d */ /* 0x010fea0003900000 */
[----:B------:R-:W4:Y:S02]  /*1b340*/  @!P0 SYNCS.PHASECHK.TRANS64 P0, [R4+URZ+0x19c40], R3 ;  /* 0x019c4003040085a7 */ /* 0x000f24000800007f */
[----:B----4-:R-:W-:Y:S05]  /*1b350*/  @!P0 BRA `(.L_x_9304) ;  /* 0xfffffffc00f08947 */ /* 0x010fea000383ffff */
[----:B------:R-:W-:Y:S05]  /*1b360*/  BRA `(.L_x_9408) ;  /* 0xffffffbc00887947 */ /* 0x000fea000383ffff */
.L_x_9308:
[----:B------:R-:W-:Y:S02]  /*1b370*/  IMAD.MOV.U32 R13, RZ, RZ, R5 ;  /* 0x000000ffff0d7224 */ /* 0x000fe400078e0005 */
[----:B------:R-:W-:Y:S02]  /*1b380*/  IMAD.MOV.U32 R12, RZ, RZ, RZ ;  /* 0x000000ffff0c7224 */ /* 0x000fe400078e00ff */
[----:B------:R-:W-:Y:S02]  /*1b390*/  IMAD.MOV.U32 R11, RZ, RZ, 0x1e1f ;  /* 0x00001e1fff0b7424 */ /* 0x000fe400078e00ff */
[----:B------:R-:W-:Y:S02]  /*1b3a0*/  IMAD.MOV.U32 R15, RZ, RZ, -0x1 ;  /* 0xffffffffff0f7424 */ /* 0x000fe400078e00ff */
[----:B-----5:R-:W-:Y:S02]  /*1b3b0*/  IMAD R0, R20, R9, RZ ;  /* 0x0000000914007224 */ /* 0x020fe400078e02ff */
[----:B------:R-:W-:-:S07]  /*1b3c0*/  IMAD R25, R25, 0xc0, R19 ;  /* 0x000000c019197824 */ /* 0x000fce00078e0213 */
[----:B------:R-:W-:Y:S05]  /*1b3d0*/  WARPSYNC.COLLECTIVE R15, `(.L_x_9409) ;  /* 0x000000000f087348 */ /* 0x000fea0003c00000 */
[----:B------:R0:W1:Y:S02]  /*1b3e0*/  SHFL.IDX P6, R14, R13, R12, R11 ;  /* 0x0000000c0d0e7389 */ /* 0x00006400000c000b */
[----:B01----:R-:W-:Y:S01]  /*1b3f0*/  ENDCOLLECTIVE ;  /* 0x000000000000791b */ /* 0x003fe20003800000 */
.L_x_9409:
[----:B------:R-:W-:Y:S01]  /*1b400*/  ISETP.GE.AND P4, PT, R25, R0, PT ;  /* 0x000000001900720c */ /* 0x000fe20003f86270 */
[----:B------:R-:W-:Y:S02]  /*1b410*/  IMAD.MOV.U32 R13, RZ, RZ, R6 ;  /* 0x000000ffff0d7224 */ /* 0x000fe400078e0006 */
[----:B------:R-:W-:-:S10]  /*1b420*/  IMAD.MOV.U32 R3, RZ, RZ, R14 ;  /* 0x000000ffff037224 */ /* 0x000fd400078e000e */
[----:B------:R-:W-:Y:S05]  /*1b430*/  WARPSYNC.COLLECTIVE R15, `(.L_x_9410) ;  /* 0x000000000f087348 */ /* 0x000fea0003c00000 */
[----:B------:R0:W1:Y:S02]  /*1b440*/  SHFL.IDX P6, R14, R13, R12, R11 ;  /* 0x0000000c0d0e7389 */ /* 0x00006400000c000b */
[----:B01----:R-:W-:Y:S01]  /*1b450*/  ENDCOLLECTIVE ;  /* 0x000000000000791b */ /* 0x003fe20003800000 */
.L_x_9410:
[----:B------:R-:W-:Y:S02]  /*1b460*/  IMAD.MOV.U32 R13, RZ, RZ, R5 ;  /* 0x000000ffff0d7224 */ /* 0x000fe400078e0005 */
[----:B------:R-:W-:Y:S02]  /*1b470*/  IMAD.MOV.U32 R12, RZ, RZ, 0x1 ;  /* 0x00000001ff0c7424 */ /* 0x000fe400078e00ff */
[----:B------:R-:W-:-:S07]  /*1b480*/  IMAD.MOV.U32 R2, RZ, RZ, R14 ;  /* 0x000000ffff027224 */ /* 0x000fce00078e000e */
[----:B------:R-:W-:Y:S05]  /*1b490*/  WARPSYNC.COLLECTIVE R15, `(.L_x_9411) ;  /* 0x000000000f087348 */ /* 0x000fea0003c00000 */
[----:B------:R0:W1:Y:S02]  /*1b4a0*/  SHFL.IDX P6, R14, R13, R12, R11 ;  /* 0x0000000c0d0e7389 */ /* 0x00006400000c000b */
[----:B01----:R-:W-:Y:S01]  /*1b4b0*/  ENDCOLLECTIVE ;  /* 0x000000000000791b */ /* 0x003fe20003800000 */
.L_x_9411:
[----:B------:R-:W-:-:S05]  /*1b4c0*/  @!P4 IADD3 R2, P3, R10, R2, RZ ;  /* 0x000000020a02c210 */ /* 0x000fca0007f7e0ff */
[----:B------:R-:W-:-:S05]  /*1b4d0*/  @!P4 IMAD.X R3, RZ, RZ, R3, P3 ;  /* 0x000000ffff03c224 */ /* 0x000fca00018e0603 */
        /* <DEDUP_REMOVED lines=11> */
.L_x_9412:
[----:B------:R-:W-:-:S05]  /*1b590*/  VIADD R3, R25, 0x40 ;  /* 0x0000004019037836 */ /* 0x000fca0000000000 */
[----:B------:R-:W-:Y:S01]  /*1b5a0*/  ISETP.GE.AND P4, PT, R3, R0, PT ;  /* 0x000000000300720c */ /* 0x000fe20003f86270 */
[----:B------:R-:W-:Y:S02]  /*1b5b0*/  IMAD.MOV.U32 R13, RZ, RZ, R4 ;  /* 0x000000ffff0d7224 */ /* 0x000fe400078e0004 */
[----:B------:R-:W-:Y:S02]  /*1b5c0*/  IMAD.MOV.U32 R12, RZ, RZ, RZ ;  /* 0x000000ffff0c7224 */ /* 0x000fe400078e00ff */
[----:B------:R-:W-:-:S08]  /*1b5d0*/  IMAD.MOV.U32 R6, RZ, RZ, R14 ;  /* 0x000000ffff067224 */ /* 0x000fd000078e000e */
[----:B------:R-:W-:Y:S05]  /*1b5e0*/  WARPSYNC.COLLECTIVE R15, `(.L_x_9413) ;  /* 0x000000000f087348 */ /* 0x000fea0003c00000 */
[----:B------:R0:W1:Y:S02]  /*1b5f0*/  SHFL.IDX P6, R14, R13, R12, R11 ;  /* 0x0000000c0d0e7389 */ /* 0x00006400000c000b */
[----:B01----:R-:W-:Y:S01]  /*1b600*/  ENDCOLLECTIVE ;  /* 0x000000000000791b */ /* 0x003fe20003800000 */
.L_x_9413:
[----:B------:R-:W-:-:S05]  /*1b610*/  @!P4 IADD3 R2, P3, R10, R6, RZ ;  /* 0x000000060a02c210 */ /* 0x000fca0007f7e0ff */
[----:B------:R-:W-:-:S05]  /*1b620*/  @!P4 IMAD.X R3, RZ, RZ, R5, P3 ;  /* 0x000000ffff03c224 */ /* 0x000fca00018e0605 */
        /* <DEDUP_REMOVED lines=11> */
.L_x_9414:
[----:B------:R-:W-:Y:S01]  /*1b6e0*/  IMAD.MOV.U32 R2, RZ, RZ, R14 ;  /* 0x000000ffff027224 */ /* 0x000fe200078e000e */
[----:B------:R-:W-:Y:S06]  /*1b6f0*/  BRA `(.L_x_9415) ;  /* 0xffffffc400607947 */ /* 0x000fec000383ffff */
.L_x_9313:
[----:B--2---:R2:W3:Y:S02]  /*1b700*/  SYNCS.PHASECHK.TRANS64.TRYWAIT P0, [R17+URZ+0x19c20], R0 ;  /* 0x019c2000110075a7 */ /* 0x0044e4000800017f */
[----:B---3--:R-:W-:Y:S05]  /*1b710*/  @!P0 NANOSLEEP.SYNCS 0x989680 ;  /* 0x009896800000895d */ /* 0x008fea0003900000 */
[----:B------:R-:W3:Y:S02]  /*1b720*/  @!P0 SYNCS.PHASECHK.TRANS64 P0, [R17+URZ+0x19c20], R0 ;  /* 0x019c2000110085a7 */ /* 0x000ee4000800007f */
[----:B---3--:R-:W-:Y:S05]  /*1b730*/  @!P0 BRA `(.L_x_9313) ;  /* 0xfffffffc00f08947 */ /* 0x008fea000383ffff */
[----:B------:R-:W-:Y:S05]  /*1b740*/  BRA `(.L_x_9416) ;  /* 0xffffffc400d07947 */ /* 0x000fea000383ffff */
.L_x_9319:
[----:B0-----:R0:W4:Y:S02]  /*1b750*/  SYNCS.PHASECHK.TRANS64.TRYWAIT P0, [R7+URZ+0x19c80], R5 ;  /* 0x019c8005070075a7 */ /* 0x001124000800017f */
[----:B----4-:R-:W-:Y:S05]  /*1b760*/  @!P0 NANOSLEEP.SYNCS 0x989680 ;  /* 0x009896800000895d */ /* 0x010fea0003900000 */
[----:B------:R-:W4:Y:S02]  /*1b770*/  @!P0 SYNCS.PHASECHK.TRANS64 P0, [R7+URZ+0x19c80], R5 ;  /* 0x019c8005070085a7 */ /* 0x000f24000800007f */
[----:B----4-:R-:W-:Y:S05]  /*1b780*/  @!P0 BRA `(.L_x_9319) ;  /* 0xfffffffc00f08947 */ /* 0x010fea000383ffff */
[----:B------:R-:W-:Y:S05]  /*1b790*/  BRA `(.L_x_9417) ;  /* 0xffffffc800847947 */ /* 0x000fea000383ffff */
.L_x_9326:
[----:B--2---:R2:W4:Y:S02]  /*1b7a0*/  SYNCS.PHASECHK.TRANS64.TRYWAIT P0, [R7+URZ+0x19c40], R5 ;  /* 0x019c4005070075a7 */ /* 0x004524000800017f */
[----:B----4-:R-:W-:Y:S05]  /*1b7b0*/  @!P0 NANOSLEEP.SYNCS 0x989680 ;  /* 0x009896800000895d */ /* 0x010fea0003900000 */
[----:B------:R-:W4:Y:S02]  /*1b7c0*/  @!P0 SYNCS.PHASECHK.TRANS64 P0, [R7+URZ+0x19c40], R5 ;  /* 0x019c4005070085a7 */ /* 0x000f24000800007f */
[----:B----4-:R-:W-:Y:S05]  /*1b7d0*/  @!P0 BRA `(.L_x_9326) ;  /* 0xfffffffc00f08947 */ /* 0x010fea000383ffff */
[----:B------:R-:W-:Y:S05]  /*1b7e0*/  BRA `(.L_x_9418) ;  /* 0xffffffcc00807947 */ /* 0x000fea000383ffff */
.L_x_9334:
[----:B0-----:R0:W4:Y:S02]  /*1b7f0*/  SYNCS.PHASECHK.TRANS64.TRYWAIT P0, [R3+URZ+0x19c70], R4 ;  /* 0x019c7004030075a7 */ /* 0x001124000800017f */
[----:B----4-:R-:W-:Y:S05]  /*1b800*/  @!P0 NANOSLEEP.SYNCS 0x989680 ;  /* 0x009896800000895d */ /* 0x010fea0003900000 */
[----:B------:R-:W4:Y:S02]  /*1b810*/  @!P0 SYNCS.PHASECHK.TRANS64 P0, [R3+URZ+0x19c70], R4 ;  /* 0x019c7004030085a7 */ /* 0x000f24000800007f */
[----:B----4-:R-:W-:Y:S05]  /*1b820*/  @!P0 BRA `(.L_x_9334) ;  /* 0xfffffffc00f08947 */ /* 0x010fea000383ffff */
[----:B------:R-:W-:Y:S05]  /*1b830*/  BRA `(.L_x_9419) ;  /* 0xffffffd000947947 */ /* 0x000fea000383ffff */
.L_x_9336:
[----:B0-----:R0:W4:Y:S02]  /*1b840*/  SYNCS.PHASECHK.TRANS64.TRYWAIT P0, [R3+URZ+0x19c60], R4 ;  /* 0x019c6004030075a7 */ /* 0x001124000800017f */
[----:B----4-:R-:W-:Y:S05]  /*1b850*/  @!P0 NANOSLEEP.SYNCS 0x989680 ;  /* 0x009896800000895d */ /* 0x010fea0003900000 */
[----:B------:R-:W4:Y:S02]  /*1b860*/  @!P0 SYNCS.PHASECHK.TRANS64 P0, [R3+URZ+0x19c60], R4 ;  /* 0x019c6004030085a7 */ /* 0x000f24000800007f */
[----:B----4-:R-:W-:Y:S05]  /*1b870*/  @!P0 BRA `(.L_x_9336) ;  /* 0xfffffffc00f08947 */ /* 0x010fea000383ffff */
[----:B------:R-:W-:Y:S05]  /*1b880*/  BRA `(.L_x_9420) ;  /* 0xffffffd0009c7947 */ /* 0x000fea000383ffff */
.L_x_9343:
[----:B0-----:R0:W2:Y:S02]  /*1b890*/  SYNCS.PHASECHK.TRANS64.TRYWAIT P1, [R0+URZ+0x19c70], R3 ;  /* 0x019c7003000075a7 */ /* 0x0010a4000802017f */
[----:B--2---:R-:W-:Y:S05]  /*1b8a0*/  @!P1 NANOSLEEP.SYNCS 0x989680 ;  /* 0x009896800000995d */ /* 0x004fea0003900000 */
[----:B------:R-:W2:Y:S02]  /*1b8b0*/  @!P1 SYNCS.PHASECHK.TRANS64 P1, [R0+URZ+0x19c70], R3 ;  /* 0x019c7003000095a7 */ /* 0x000ea4000802007f */
[----:B--2---:R-:W-:Y:S05]  /*1b8c0*/  @!P1 BRA `(.L_x_9343) ;  /* 0xfffffffc00f09947 */ /* 0x004fea000383ffff */
[----:B------:R-:W-:Y:S05]  /*1b8d0*/  BRA `(.L_x_9421) ;  /* 0xffffffd8004c7947 */ /* 0x000fea000383ffff */
.L_x_9345:
[----:B0-----:R0:W2:Y:S02]  /*1b8e0*/  SYNCS.PHASECHK.TRANS64.TRYWAIT P1, [R0+URZ+0x19c60], R3 ;  /* 0x019c6003000075a7 */ /* 0x0010a4000802017f */
[----:B--2---:R-:W-:Y:S05]  /*1b8f0*/  @!P1 NANOSLEEP.SYNCS 0x989680 ;  /* 0x009896800000995d */ /* 0x004fea0003900000 */
[----:B------:R-:W2:Y:S02]  /*1b900*/  @!P1 SYNCS.PHASECHK.TRANS64 P1, [R0+URZ+0x19c60], R3 ;  /* 0x019c6003000095a7 */ /* 0x000ea4000802007f */
[----:B--2---:R-:W-:Y:S05]  /*1b910*/  @!P1 BRA `(.L_x_9345) ;  /* 0xfffffffc00f09947 */ /* 0x004fea000383ffff */
[----:B------:R-:W-:Y:S05]  /*1b920*/  BRA `(.L_x_9422) ;  /* 0xffffffd800547947 */ /* 0x000fea000383ffff */
.L_x_9349:
[----:B------:R-:W-:Y:S01]  /*1b930*/  BSSY B0, `(.L_x_9423) ;  /* 0x0000008000007945 */ /* 0x000fe20003800000 */
[----:B------:R-:W-:Y:S02]  /*1b940*/  IMAD.MOV.U32 R13, RZ, RZ, R24 ;  /* 0x000000ffff0d7224 */ /* 0x000fe400078e0018 */
[----:B------:R-:W-:Y:S02]  /*1b950*/  IMAD.MOV.U32 R12, RZ, RZ, RZ ;  /* 0x000000ffff0c7224 */ /* 0x000fe400078e00ff */
[----:B------:R-:W-:Y:S02]  /*1b960*/  IMAD.MOV.U32 R11, RZ, RZ, 0x1f ;  /* 0x0000001fff0b7424 */ /* 0x000fe400078e00ff */
[----:B------:R-:W-:-:S07]  /*1b970*/  IMAD.MOV.U32 R15, RZ, RZ, -0x1 ;  /* 0xffffffffff0f7424 */ /* 0x000fce00078e00ff */
[----:B-123--:R-:W-:Y:S05]  /*1b980*/  WARPSYNC.COLLECTIVE R15, `(.L_x_9424) ;  /* 0x000000000f087348 */ /* 0x00efea0003c00000 */
[----:B------:R0:W4:Y:S02]  /*1b990*/  SHFL.IDX P6, R14, R13, R12, R11 ;  /* 0x0000000c0d0e7389 */ /* 0x00012400000c000b */
[----:B01234-:R-:W-:Y:S01]  /*1b9a0*/  ENDCOLLECTIVE ;  /* 0x000000000000791b */ /* 0x01ffe20003800000 */
.L_x_9424:
[----:B------:R-:W-:Y:S05]  /*1b9b0*/  BSYNC B0 ;  /* 0x0000000000007941 */ /* 0x000fea0003800000 */
.L_x_9423:
[----:B------:R-:W-:Y:S02]  /*1b9c0*/  IMAD.MOV.U32 R13, RZ, RZ, R24 ;  /* 0x000000ffff0d7224 */ /* 0x000fe400078e0018 */
[----:B------:R-:W-:Y:S02]  /*1b9d0*/  IMAD.MOV.U32 R12, RZ, RZ, 0x1 ;  /* 0x00000001ff0c7424 */ /* 0x000fe400078e00ff */
[----:B------:R-:W-:Y:S02]  /*1b9e0*/  IMAD.MOV.U32 R11, RZ, RZ, 0x1f ;  /* 0x0000001fff0b7424 */ /* 0x000fe400078e00ff */
[----:B------:R-:W-:Y:S02]  /*1b9f0*/  IMAD.MOV.U32 R15, RZ, RZ, -0x1 ;  /* 0xffffffffff0f7424 */ /* 0x000fe400078e00ff */
[----:B------:R-:W-:Y:S02]  /*1ba00*/  IMAD.IADD R8, R27, 0x1, R9 ;  /* 0x000000011b087824 */ /* 0x000fe400078e0209 */
[----:B------:R-:W-:-:S07]  /*1ba10*/  IMAD.MOV.U32 R0, RZ, RZ, R14 ;  /* 0x000000ffff007224 */ /* 0x000fce00078e000e */
[----:B------:R-:W-:Y:S05]  /*1ba20*/  WARPSYNC.COLLECTIVE R15, `(.L_x_9425) ;  /* 0x000000000f087348 */ /* 0x000fea0003c00000 */
[----:B------:R0:W1:Y:S02]  /*1ba30*/  SHFL.IDX P6, R14, R13, R12, R11 ;  /* 0x0000000c0d0e7389 */ /* 0x00006400000c000b */
[----:B01----:R-:W-:Y:S01]  /*1ba40*/  ENDCOLLECTIVE ;  /* 0x000000000000791b */ /* 0x003fe20003800000 */
.L_x_9425:
[----:B------:R-:W-:Y:S02]  /*1ba50*/  ULDC UR4, c[0x0][0xc3c] ;  /* 0x00030f0000047ab9 */ /* 0x000fe40000000800 */
[----:B------:R-:W-:-:S13]  /*1ba60*/  ISETP.GE.OR P1, PT, R8, UR4, !P0 ;  /* 0x0000000408007c0c */ /* 0x000fda000c726670 */
[----:B------:R-:W0:Y:S08]  /*1ba70*/  @!P1 LDC.64 R2, c[0x0][0xc80] ;  /* 0x00032000ff029b82 */ /* 0x000e300000000a00 */
[----:B------:R-:W1:Y:S01]  /*1ba80*/  @!P1 LDC.64 R4, c[0x0][0xc78] ;  /* 0x00031e00ff049b82 */ /* 0x000e620000000a00 */
[----:B------:R-:W-:Y:S02]  /*1ba90*/  IMAD.MOV.U32 R11, RZ, RZ, RZ ;  /* 0x000000ffff0b7224 */ /* 0x000fe400078e00ff */
[----:B------:R-:W-:-:S02]  /*1baa0*/  IMAD.MOV.U32 R6, RZ, RZ, R14 ;  /* 0x000000ffff067224 */ /* 0x000fc400078e000e */
        /* <DEDUP_REMOVED lines=19> */
.L_x_9426:
        /* <DEDUP_REMOVED lines=8> */
.L_x_9427:
        /* <DEDUP_REMOVED lines=8> */
.L_x_9428:
        /* <DEDUP_REMOVED lines=8> */
.L_x_9429:
        /* <DEDUP_REMOVED lines=8> */
.L_x_9430:
        /* <DEDUP_REMOVED lines=9> */
.L_x_9431:
[----:B------:R-:W-:Y:S01]  /*1be70*/  IMAD.MOV.U32 R8, RZ, RZ, R14 ;  /* 0x000000ffff087224 */ /* 0x000fe200078e000e */
[----:B------:R-:W-:Y:S06]  /*1be80*/  BRA `(.L_x_9432) ;  /* 0xffffffdc001c7947 */ /* 0x000fec000383ffff */
.L_x_9352:
[----:B------:R-:W-:Y:S01]  /*1be90*/  BSSY B0, `(.L_x_9433) ;  /* 0x0000008000007945 */ /* 0x000fe20003800000 */
[----:B------:R-:W-:Y:S02]  /*1bea0*/  IMAD.MOV.U32 R13, RZ, RZ, R2 ;  /* 0x000000ffff0d7224 */ /* 0x000fe400078e0002 */
[----:B------:R-:W-:Y:S02]  /*1beb0*/  IMAD.MOV.U32 R12, RZ, RZ, 0x1 ;  /* 0x00000001ff0c7424 */ /* 0x000fe400078e00ff */
[----:B------:R-:W-:Y:S02]  /*1bec0*/  IMAD.MOV.U32 R11, RZ, RZ, RZ ;  /* 0x000000ffff0b7224 */ /* 0x000fe400078e00ff */
[----:B------:R-:W-:-:S07]  /*1bed0*/  IMAD.MOV.U32 R15, RZ, RZ, -0x1 ;  /* 0xffffffffff0f7424 */ /* 0x000fce00078e00ff */
[----:B---3--:R-:W-:Y:S05]  /*1bee0*/  WARPSYNC.COLLECTIVE R15, `(.L_x_9434) ;  /* 0x000000000f087348 */ /* 0x008fea0003c00000 */
[----:B------:R0:W1:Y:S02]  /*1bef0*/  SHFL.UP P6, R14, R13, R12, R11 ;  /* 0x0400000c0d0e7389 */ /* 0x00006400000c000b */
[----:B01-3--:R-:W-:Y:S01]  /*1bf00*/  ENDCOLLECTIVE ;  /* 0x000000000000791b */ /* 0x00bfe20003800000 */
.L_x_9434:
[----:B------:R-:W-:Y:S05]  /*1bf10*/  BSYNC B0 ;  /* 0x0000000000007941 */ /* 0x000fea0003800000 */
.L_x_9433:
        /* <DEDUP_REMOVED lines=10> */
.L_x_9435:
        /* <DEDUP_REMOVED lines=8> */
.L_x_9436:
        /* <DEDUP_REMOVED lines=8> */
.L_x_9437:
        /* <DEDUP_REMOVED lines=8> */
.L_x_9438:
        /* <DEDUP_REMOVED lines=9> */
.L_x_9439:
[----:B------:R-:W-:Y:S01]  /*1c1d0*/  IMAD.MOV.U32 R8, RZ, RZ, R14 ;  /* 0x000000ffff087224 */ /* 0x000fe200078e000e */
[----:B------:R-:W-:Y:S06]  /*1c1e0*/  BRA `(.L_x_9440) ;  /* 0xffffffd800e87947 */ /* 0x000fec000383ffff */
.L_x_9354:
[----:B------:R-:W-:Y:S01]  /*1c1f0*/  BSSY B0, `(.L_x_9441) ;  /* 0x0000006000007945 */ /* 0x000fe20003800000 */
[----:B------:R-:W-:Y:S01]  /*1c200*/  PLOP3.LUT P6, PT, P6, PT, PT, 0x8, 0x0 ;  /* 0x000000000000781c */ /* 0x000fe200037ce170 */
[----:B------:R-:W-:-:S12]  /*1c210*/  IMAD.MOV.U32 R15, RZ, RZ, -0x1 ;  /* 0xffffffffff0f7424 */ /* 0x000fd800078e00ff */
[----:B0--3--:R-:W-:Y:S05]  /*1c220*/  WARPSYNC.COLLECTIVE R15, `(.L_x_9442) ;  /* 0x000000000f087348 */ /* 0x009fea0003c00000 */
[----:B------:R-:W-:Y:S01]  /*1c230*/  VOTE.ANY R14, PT, P6 ;  /* 0x00000000000e7806 */ /* 0x000fe200030e0100 */
[----:B0--3--:R-:W-:Y:S06]  /*1c240*/  ENDCOLLECTIVE ;  /* 0x000000000000791b */ /* 0x009fec0003800000 */
.L_x_9442:
[----:B------:R-:W-:Y:S05]  /*1c250*/  BSYNC B0 ;  /* 0x0000000000007941 */ /* 0x000fea0003800000 */
.L_x_9441:
[----:B------:R-:W-:Y:S02]  /*1c260*/  IMAD.MOV.U32 R6, RZ, RZ, R14 ;  /* 0x000000ffff067224 */ /* 0x000fe400078e000e */
[----:B------:R-:W-:Y:S02]  /*1c270*/  IMAD.MOV.U32 R13, RZ, RZ, R5 ;  /* 0x000000ffff0d7224 */ /* 0x000fe400078e0005 */
[----:B------:R-:W0:Y:S01]  /*1c280*/  POPC R4, R6 ;  /* 0x0000000600047309 */ /* 0x000e220000000000 */
[----:B------:R-:W-:Y:S02]  /*1c290*/  IMAD.MOV.U32 R11, RZ, RZ, 0x1f ;  /* 0x0000001fff0b7424 */ /* 0x000fe400078e00ff */
[----:B------:R-:W-:Y:S02]  /*1c2a0*/  IMAD.MOV.U32 R15, RZ, RZ, -0x1 ;  /* 0xffffffffff0f7424 */ /* 0x000fe400078e00ff */
[----:B0-----:R-:W-:-:S07]  /*1c2b0*/  IMAD.MOV.U32 R12, RZ, RZ, R4 ;  /* 0x000000ffff0c7224 */ /* 0x001fce00078e0004 */
[----:B------:R-:W-:Y:S05]  /*1c2c0*/  WARPSYNC.COLLECTIVE R15, `(.L_x_9443) ;  /* 0x000000000f087348 */ /* 0x000fea0003c00000 */
[----:B------:R0:W1:Y:S02]  /*1c2d0*/  SHFL.IDX P6, R14, R13, R12, R11 ;  /* 0x0000000c0d0e7389 */ /* 0x00006400000c000b */
[----:B01----:R-:W-:Y:S01]  /*1c2e0*/  ENDCOLLECTIVE ;  /* 0x000000000000791b */ /* 0x003fe20003800000 */
.L_x_9443:
[----:B------:R-:W-:Y:S02]  /*1c2f0*/  IMAD.MOV.U32 R13, RZ, RZ, R7 ;  /* 0x000000ffff0d7224 */ /* 0x000fe400078e0007 */
[----:B------:R-:W-:-:S07]  /*1c300*/  IMAD.MOV.U32 R5, RZ, RZ, R14 ;  /* 0x000000ffff057224 */ /* 0x000fce00078e000e */
[----:B------:R-:W-:Y:S05]  /*1c310*/  WARPSYNC.COLLECTIVE R15, `(.L_x_9444) ;  /* 0x000000000f087348 */ /* 0x000fea0003c00000 */
[----:B------:R0:W1:Y:S02]  /*1c320*/  SHFL.IDX P6, R14, R13, R12, R11 ;  /* 0x0000000c0d0e7389 */ /* 0x00006400000c000b */
[----:B01----:R-:W-:Y:S01]  /*1c330*/  ENDCOLLECTIVE ;  /* 0x000000000000791b */ /* 0x003fe20003800000 */
.L_x_9444:
[----:B------:R-:W-:Y:S01]  /*1c340*/  IMAD.MOV.U32 R7, RZ, RZ, R14 ;  /* 0x000000ffff077224 */ /* 0x000fe200078e000e */
[----:B------:R-:W-:Y:S06]  /*1c350*/  BRA `(.L_x_9445) ;  /* 0xffffffd800c87947 */ /* 0x000fec000383ffff */
.L_x_9356:
[----:B------:R-:W-:Y:S01]  /*1c360*/  BSSY B0, `(.L_x_9446) ;  /* 0x0000007000007945 */ /* 0x000fe20003800000 */
[----:B------:R-:W-:Y:S02]  /*1c370*/  IMAD.MOV.U32 R13, RZ, RZ, R2 ;  /* 0x000000ffff0d7224 */ /* 0x000fe400078e0002 */
[----:B------:R-:W-:Y:S02]  /*1c380*/  IMAD.MOV.U32 R11, RZ, RZ, 0x1f ;  /* 0x0000001fff0b7424 */ /* 0x000fe400078e00ff */
[----:B------:R-:W-:-:S07]  /*1c390*/  IMAD.MOV.U32 R15, RZ, RZ, -0x1 ;  /* 0xffffffffff0f7424 */ /* 0x000fce00078e00ff */
[----:B01234-:R-:W-:Y:S05]  /*1c3a0*/  WARPSYNC.COLLECTIVE R15, `(.L_x_9447) ;  /* 0x000000000f087348 */ /* 0x01ffea0003c00000 */
[----:B------:R0:W0:Y:S02]  /*1c3b0*/  SHFL.IDX P6, R14, R13, R12, R11 ;  /* 0x0000000c0d0e7389 */ /* 0x00002400000c000b */
[----:B01234-:R-:W-:Y:S01]  /*1c3c0*/  ENDCOLLECTIVE ;  /* 0x000000000000791b */ /* 0x01ffe20003800000 */
.L_x_9447:
[----:B------:R-:W-:Y:S05]  /*1c3d0*/  BSYNC B0 ;  /* 0x0000000000007941 */ /* 0x000fea0003800000 */
.L_x_9446:
[----:B------:R-:W-:Y:S01]  /*1c3e0*/  IMAD.MOV.U32 R2, RZ, RZ, R14 ;  /* 0x000000ffff027224 */ /* 0x000fe200078e000e */
[----:B------:R-:W-:Y:S06]  /*1c3f0*/  BRA `(.L_x_9448) ;  /* 0xffffffd800b87947 */ /* 0x000fec000383ffff */
.L_x_9360:
[----:B0-----:R0:W1:Y:S02]  /*1c400*/  SYNCS.PHASECHK.TRANS64.TRYWAIT P0, [R7+URZ+0x19c20], R0 ;  /* 0x019c2000070075a7 */ /* 0x001064000800017f */
[----:B-1----:R-:W-:Y:S05]  /*1c410*/  @!P0 NANOSLEEP.SYNCS 0x989680 ;  /* 0x009896800000895d */ /* 0x002fea0003900000 */
[----:B------:R-:W1:Y:S02]  /*1c420*/  @!P0 SYNCS.PHASECHK.TRANS64 P0, [R7+URZ+0x19c20], R0 ;  /* 0x019c2000070085a7 */ /* 0x000e64000800007f */
[----:B-1----:R-:W-:Y:S05]  /*1c430*/  @!P0 BRA `(.L_x_9360) ;  /* 0xfffffffc00f08947 */ /* 0x002fea000383ffff */
[----:B------:R-:W-:Y:S05]  /*1c440*/  BRA `(.L_x_9449) ;  /* 0xffffffe000147947 */ /* 0x000fea000383ffff */
.L_x_9361:
        /* <DEDUP_REMOVED lines=8> */
[----:B0--34-:R-:W-:Y:S05]  /*1c4d0*/  WARPSYNC.COLLECTIVE R15, `(.L_x_9451) ;  /* 0x000000000f087348 */ /* 0x019fea0003c00000 */
[----:B------:R1:W2:Y:S02]  /*1c4e0*/  SHFL.IDX P6, R14, R13, R12, R11 ;  /* 0x0000000c0d0e7389 */ /* 0x0002a400000c000b */
[----:B01234-:R-:W-:Y:S01]  /*1c4f0*/  ENDCOLLECTIVE ;  /* 0x000000000000791b */ /* 0x01ffe20003800000 */
.L_x_9451:
[----:B------:R-:W-:Y:S05]  /*1c500*/  BSYNC B0 ;  /* 0x0000000000007941 */ /* 0x000fea0003800000 */
.L_x_9450:
[----:B------:R-:W-:Y:S05]  /*1c510*/  BRA `(.L_x_9452) ;  /* 0xffffffdc00fc7947 */ /* 0x000fea000383ffff */
.L_x_9362:
[----:B------:R-:W-:Y:S01]  /*1c520*/  BSSY B0, `(.L_x_9453) ;  /* 0x0000006000007945 */ /* 0x000fe20003800000 */
[----:B------:R-:W-:-:S07]  /*1c530*/  IMAD.MOV.U32 R15, RZ, RZ, -0x1 ;  /* 0xffffffffff0f7424 */ /* 0x000fce00078e00ff */
[----:B0--34-:R-:W-:Y:S05]  /*1c540*/  WARPSYNC.COLLECTIVE R15, `(.L_x_9454) ;  /* 0x000000000f0c7348 */ /* 0x019fea0003c00000 */
[----:B------:R-:W-:Y:S02]  /*1c550*/  ELECT P6, UR62, PT ;  /* 0x00000000003e782f */ /* 0x000fe400038c0000 */
[----:B------:R-:W-:Y:S01]  /*1c560*/  MOV R14, UR62 ;  /* 0x0000003e000e7c02 */ /* 0x000fe20008000f00 */
[----:B0--34-:R-:W-:Y:S10]  /*1c570*/  ENDCOLLECTIVE ;  /* 0x000000000000791b */ /* 0x019ff40003800000 */
.L_x_9454:
[----:B------:R-:W-:Y:S05]  /*1c580*/  BSYNC B0 ;  /* 0x0000000000007941 */ /* 0x000fea0003800000 */
.L_x_9453:
[----:B------:R-:W-:Y:S05]  /*1c590*/  BRA `(.L_x_9455) ;  /* 0xffffffdc00f07947 */ /* 0x000fea000383ffff */
.L_x_9364:
[----:B0-----:R0:W1:Y:S02]  /*1c5a0*/  SYNCS.PHASECHK.TRANS64.TRYWAIT P1, [R5+URZ], R4 ;  /* 0x00000004050075a7 */ /* 0x001064000802017f */
[----:B-1----:R-:W-:Y:S05]  /*1c5b0*/  @!P1 NANOSLEEP.SYNCS 0x989680 ;  /* 0x009896800000995d */ /* 0x002fea0003900000 */
[----:B------:R-:W1:Y:S02]  /*1c5c0*/  @!P1 SYNCS.PHASECHK.TRANS64 P1, [R5+URZ], R4 ;  /* 0x00000004050095a7 */ /* 0x000e64000802007f */
[----:B-1----:R-:W-:Y:S05]  /*1c5d0*/  @!P1 BRA `(.L_x_9364) ;  /* 0xfffffffc00f09947 */ /* 0x002fea000383ffff */
[----:B------:R-:W-:Y:S05]  /*1c5e0*/  BRA `(.L_x_9456) ;  /* 0xffffffe000287947 */ /* 0x000fea000383ffff */
.L_x_9365:
[----:B-1----:R1:W2:Y:S02]  /*1c5f0*/  SYNCS.PHASECHK.TRANS64.TRYWAIT P1, [R3+URZ], R0 ;  /* 0x00000000030075a7 */ /* 0x0022a4000802017f */
[----:B--2---:R-:W-:Y:S05]  /*1c600*/  @!P1 NANOSLEEP.SYNCS 0x989680 ;  /* 0x009896800000995d */ /* 0x004fea0003900000 */
[----:B------:R-:W2:Y:S02]  /*1c610*/  @!P1 SYNCS.PHASECHK.TRANS64 P1, [R3+URZ], R0 ;  /* 0x00000000030095a7 */ /* 0x000ea4000802007f */
[----:B--2---:R-:W-:Y:S05]  /*1c620*/  @!P1 BRA `(.L_x_9365) ;  /* 0xfffffffc00f09947 */ /* 0x004fea000383ffff */
[----:B------:R-:W-:Y:S05]  /*1c630*/  BRA `(.L_x_9457) ;  /* 0xffffffe0001c7947 */ /* 0x000fea000383ffff */
.L_x_9367:
[----:B-1----:R1:W2:Y:S02]  /*1c640*/  SYNCS.PHASECHK.TRANS64.TRYWAIT P1, [R3+URZ+0x19c60], R4 ;  /* 0x019c6004030075a7 */ /* 0x0022a4000802017f */
[----:B--2---:R-:W-:Y:S05]  /*1c650*/  @!P1 NANOSLEEP.SYNCS 0x989680 ;  /* 0x009896800000995d */ /* 0x004fea0003900000 */
[----:B------:R-:W2:Y:S02]  /*1c660*/  @!P1 SYNCS.PHASECHK.TRANS64 P1, [R3+URZ+0x19c60], R4 ;  /* 0x019c6004030095a7 */ /* 0x000ea4000802007f */
[----:B--2---:R-:W-:Y:S05]  /*1c670*/  @!P1 BRA `(.L_x_9367) ;  /* 0xfffffffc00f09947 */ /* 0x004fea000383ffff */
[----:B------:R-:W-:Y:S05]  /*1c680*/  BRA `(.L_x_9458) ;  /* 0xffffffe0001c7947 */ /* 0x000fea000383ffff */
.L_x_9369:
[----:B0-----:R0:W2:Y:S02]  /*1c690*/  SYNCS.PHASECHK.TRANS64.TRYWAIT P1, [R5+URZ+0x19c60], R0 ;  /* 0x019c6000050075a7 */ /* 0x0010a4000802017f */
[----:B--2---:R-:W-:Y:S05]  /*1c6a0*/  @!P1 NANOSLEEP.SYNCS 0x989680 ;  /* 0x009896800000995d */ /* 0x004fea0003900000 */
[----:B------:R-:W2:Y:S02]  /*1c6b0*/  @!P1 SYNCS.PHASECHK.TRANS64 P1, [R5+URZ+0x19c60], R0 ;  /* 0x019c6000050095a7 */ /* 0x000ea4000802007f */
[----:B--2---:R-:W-:Y:S05]  /*1c6c0*/  @!P1 BRA `(.L_x_9369) ;  /* 0xfffffffc00f09947 */ /* 0x004fea000383ffff */
[----:B------:R-:W-:Y:S05]  /*1c6d0*/  BRA `(.L_x_9459) ;  /* 0xffffffe0001c7947 */ /* 0x000fea000383ffff */
.L_x_9371:
[----:B--2---:R2:W0:Y:S02]  /*1c6e0*/  SYNCS.PHASECHK.TRANS64.TRYWAIT P0, [R3+URZ+0x19c80], R4 ;  /* 0x019c8004030075a7 */ /* 0x004424000800017f */
[----:B0-----:R-:W-:Y:S05]  /*1c6f0*/  @!P0 NANOSLEEP.SYNCS 0x989680 ;  /* 0x009896800000895d */ /* 0x001fea0003900000 */
[----:B------:R-:W0:Y:S02]  /*1c700*/  @!P0 SYNCS.PHASECHK.TRANS64 P0, [R3+URZ+0x19c80], R4 ;  /* 0x019c8004030085a7 */ /* 0x000e24000800007f */
[----:B0-----:R-:W-:Y:S05]  /*1c710*/  @!P0 BRA `(.L_x_9371) ;  /* 0xfffffffc00f08947 */ /* 0x001fea000383ffff */
[----:B------:R-:W-:Y:S05]  /*1c720*/  BRA `(.L_x_9372) ;  /* 0xffffffe000187947 */ /* 0x000fea000383ffff */
.L_x_9460:
        /* <DEDUP_REMOVED lines=13> */
.L_x_13287:


//--------------------- .text._ZN7cutlass13device_kernelIN5flash11enable_sm90INS1_16FlashAttnFwdSm90INS1_25CollectiveMainloopFwdSm90ILi2EN4cute5tupleIJNS5_1CILi1EEES8_S8_EEENS6_IJNS7_ILi192EEENS7_ILi128EEENS7_ILi96EEEEEELi96ENS_12float_e4m3_tEfNS_4arch4Sm90ELb0ELb1ELb0ELb0ELb0ELb0ELb0ELb1ELb1ELb1ELb1ELb0EEENS1_21CollectiveEpilogueFwdINS6_IJSA_SC_SB_EEES9_NS_10bfloat16_tESG_Li384ELb0ELb1ELb1ELb1EEENS1_19SingleTileSchedulerILb0ELb1ELb1ELi192EEEEEEEEEvNT_6ParamsE --------------------------
	.section	.text._ZN7cutlass13device_kernelIN5flash11enable_sm90INS1_16FlashAttnFwdSm90INS1_25CollectiveMainloopFwdSm90ILi2EN4cute5tupleIJNS5_1CILi1EEES8_S8_EEENS6_IJNS7_ILi192EEENS7_ILi128EEENS7_ILi96EEEEEELi96ENS_12float_e4m3_tEfNS_4arch4Sm90ELb0ELb1ELb0ELb0ELb0ELb0ELb0ELb1ELb1ELb1ELb1ELb0EEENS1_21CollectiveEpilogueFwdINS6_IJSA_SC_SB_EEES9_NS_10bfloat16_tESG_Li384ELb0ELb1ELb1ELb1EEENS1_19SingleTileSchedulerILb0ELb1ELb1ELi192EEEEEEEEEvNT_6ParamsE,"ax",@progbits
	.align	128
.text._ZN7cutlass13device_kernelIN5flash11enable_sm90INS1_16FlashAttnFwdSm90INS1_25CollectiveMainloopFwdSm90ILi2EN4cute5tupleIJNS5_1CILi1EEES8_S8_EEENS6_IJNS7_ILi192EEENS7_ILi128EEENS7_ILi96EEEEEELi96ENS_12float_e4m3_tEfNS_4arch4Sm90ELb0ELb1ELb0ELb0ELb0ELb0ELb0ELb1ELb1ELb1ELb1ELb0EEENS1_21CollectiveEpilogueFwdINS6_IJSA_SC_SB_EEES9_NS_10bfloat16_tESG_Li384ELb0ELb1ELb1ELb1EEENS1_19SingleTileSchedulerILb0ELb1ELb1ELi192EEEEEEEEEvNT_6ParamsE:
        .type           _ZN7cutlass13device_kernelIN5flash11enable_sm90INS1_16FlashAttnFwdSm90INS1_25CollectiveMainloopFwdSm90ILi2EN4cute5tupleIJNS5_1CILi1EEES8_S8_EEENS6_IJNS7_ILi192EEENS7_ILi128EEENS7_ILi96EEEEEELi96ENS_12float_e4m3_tEfNS_4arch4Sm90ELb0ELb1ELb0ELb0ELb0ELb0ELb0ELb1ELb1ELb1ELb1ELb0EEENS1_21CollectiveEpilogueFwdINS6_IJSA_SC_SB_EEES9_NS_10bfloat16_tESG_Li384ELb0ELb1ELb1ELb1EEENS1_19SingleTileSchedulerILb0ELb1ELb1ELi192EEEEEEEEEvNT_6ParamsE,@function
        .size           _ZN7cutlass13device_kernelIN5flash11enable_sm90INS1_16FlashAttnFwdSm90INS1_25CollectiveMainloopFwdSm90ILi2EN4cute5tupleIJNS5_1CILi1EEES8_S8_EEENS6_IJNS7_ILi192EEENS7_ILi128EEENS7_ILi96EEEEEELi96ENS_12float_e4m3_tEfNS_4arch4Sm90ELb0ELb1ELb0ELb0ELb0ELb0ELb0ELb1ELb1ELb1ELb1ELb0EEENS1_21CollectiveEpilogueFwdINS6_IJSA_SC_SB_EEES9_NS_10bfloat16_tESG_Li384ELb0ELb1ELb1ELb1EEENS1_19SingleTileSchedulerILb0ELb1ELb1ELi192EEEEEEEEEvNT_6ParamsE,(.L_x_13288 - _ZN7cutlass13device_kernelIN5flash11enable_sm90INS1_16FlashAttnFwdSm90INS1_25CollectiveMainloopFwdSm90ILi2EN4cute5tupleIJNS5_1CILi1EEES8_S8_EEENS6_IJNS7_ILi192EEENS7_ILi128EEENS7_ILi96EEEEEELi96ENS_12float_e4m3_tEfNS_4arch4Sm90ELb0ELb1ELb0ELb0ELb0ELb0ELb0ELb1ELb1ELb1ELb1ELb0EEENS1_21CollectiveEpilogueFwdINS6_IJSA_SC_SB_EEES9_NS_10bfloat16_tESG_Li384ELb0ELb1ELb1ELb1EEENS1_19SingleTileSchedulerILb0ELb1ELb1ELi192EEEEEEEEEvNT_6ParamsE)
        .other          _ZN7cutlass13device_kernelIN5flash11enable_sm90INS1_16FlashAttnFwdSm90INS1_25CollectiveMainloopFwdSm90ILi2EN4cute5tupleIJNS5_1CILi1EEES8_S8_EEENS6_IJNS7_ILi192EEENS7_ILi128EEENS7_ILi96EEEEEELi96ENS_12float_e4m3_tEfNS_4arch4Sm90ELb0ELb1ELb0ELb0ELb0ELb0ELb0ELb1ELb1ELb1ELb1ELb0EEENS1_21CollectiveEpilogueFwdINS6_IJSA_SC_SB_EEES9_NS_10bfloat16_tESG_Li384ELb0ELb1ELb1ELb1EEENS1_19SingleTileSchedulerILb0ELb1ELb1ELi192EEEEEEEEEvNT_6ParamsE,@"STO_CUDA_ENTRY STV_DEFAULT"
_ZN7cutlass13device_kernelIN5flash11enable_sm90INS1_16FlashAttnFwdSm90INS1_25CollectiveMainloopFwdSm90ILi2EN4cute5tupleIJNS5_1CILi1EEES8_S8_EEENS6_IJNS7_ILi192EEENS7_ILi128EEENS7_ILi96EEEEEELi96ENS_12float_e4m3_tEfNS_4arch4Sm90ELb0ELb1ELb0ELb0ELb0ELb0ELb0ELb1ELb1ELb1ELb1ELb0EEENS1_21CollectiveEpilogueFwdINS6_IJSA_SC_SB_EEES9_NS_10bfloat16_tESG_Li384ELb0ELb1ELb1ELb1EEENS1_19SingleTileSchedulerILb0ELb1ELb1ELi192EEEEEEEEEvNT_6ParamsE:
        /* <DEDUP_REMOVED lines=17> */
.L_x_9462:
[----:B------:R-:W-:Y:S05]  /*0110*/  BSYNC B0 ;  /* 0x0000000000007941 */ /* 0x000fea0003800000 */
.L_x_9461:
        /* <DEDUP_REMOVED lines=41> */
.L_x_9463:
        /* <DEDUP_REMOVED lines=22> */
.L_x_9464:
        /* <DEDUP_REMOVED lines=18> */
.L_x_9465:
        /* <DEDUP_REMOVED lines=22> */
.L_x_9466:
        /* <DEDUP_REMOVED lines=22> */
.L_x_9467:
        /* <DEDUP_REMOVED lines=9> */
.L_x_9470:
        /* <DEDUP_REMOVED lines=33> */
[----:B------:R-:W-:Y:S02]  /*0b90*/  @UP0 UIMAD UR7, UR39, UR12, URZ ;  /* 0x0000000c270702a4 */ /* 0x000fe4000f8e023f */
[----:B------:R-:W-:Y:S01]  /*0ba0*/  @UP1 UIMAD UR15, UR39, UR16, URZ ;  /* 0x00000010270f12a4 */ /* 0x000fe2000f8e023f */
[----:B------:R-:W2:Y:S01]  /*0bb0*/  LDC R17, c[0x0][0x424] ;  /* 0x00010900ff117b82 */ /* 0x000ea20000000800 */
[----:B------:R-:W-:-:S02]  /*0bc0*/  @UP0 UIMAD UR14, UR38, UR13, UR7 ;  /* 0x0000000d260e02a4 */ /* 0x000fc4000f8e0207 */
[----:B------:R-:W-:Y:S02]  /*0bd0*/  @UP0 UIMAD.WIDE.U32 UR10, UR38, UR12, URZ ;  /* 0x0000000c260a02a5 */ /* 0x000fe4000f8e003f */
[----:B------:R-:W-:Y:S02]  /*0be0*/  @UP0 USHF.R.S32.HI UR7, URZ, 0x1f, UR36 ;  /* 0x0000001f3f070899 */ /* 0x000fe40008011424 */
[----:B------:R-:W-:Y:S01]  /*0bf0*/  @UP1 UIMAD.WIDE.U32 UR12, UR38, UR16, URZ ;  /* 0x00000010260c12a5 */ /* 0x000fe2000f8e003f */
[----:B------:R-:W3:Y:S01]  /*0c00*/  LDC R10, c[0x0][0x2f0] ;  /* 0x0000bc00ff0a7b82 */ /* 0x000ee20000000800 */
        /* <DEDUP_REMOVED lines=24> */
[----:B------:R-:W5:Y:S01]  /*0d90*/  S2R R11, SR_TID.X ;  /* 0x00000000000b7919 */ /* 0x000f620000002100 */
[----:B------:R-:W-:Y:S01]  /*0da0*/  ULDC UR11, c[0x0][0x988] ;  /* 0x00026200000b7ab9 */ /* 0x000fe20000000800 */
[----:B------:R1:W5:Y:S04]  /*0db0*/  @P0 LDG.E R7, desc[UR44][R2.64] ;  /* 0x0000002c02070981 */ /* 0x000368000c1e1900 */
[----:B------:R-:W5:Y:S01]  /*0dc0*/  @P1 LDG.E R0, desc[UR44][R4.64] ;  /* 0x0000002c04001981 */ /* 0x000f62000c1e1900 */
[----:B0-----:R-:W-:Y:S01]  /*0dd0*/  ISETP.NE.U32.AND P0, PT, R8, RZ, PT ;  /* 0x000000ff0800720c */ /* 0x001fe20003f05070 */
[----:B------:R-:W-:-:S03]  /*0de0*/  UISETP.NE.AND UP1, UPT, UR4, 0x1, UPT ;  /* 0x000000010400788c */ /* 0x000fc6000bf25270 */
[----:B------:R-:W-:Y:S01]  /*0df0*/  ISETP.NE.AND.EX P0, PT, R9, RZ, PT, P0 ;  /* 0x000000ff0900720c */ /* 0x000fe20003f05300 */
[----:B------:R-:W-:Y:S01]  /*0e00*/  ULDC.64 UR4, c[0x0][0x9e0] ;  /* 0x0002780000047ab9 */ /* 0x000fe20000000a00 */
[----:B-1----:R-:W-:Y:S01]  /*0e10*/  IADD3 R2, -R6, 0x1, RZ ;  /* 0x0000000106027810 */ /* 0x002fe20007ffe1ff */
[----:B------:R-:W-:Y:S01]  /*0e20*/  UISETP.GE.AND UP0, UPT, UR5, 0x1, UPT ;  /* 0x000000010500788c */ /* 0x000fe2000bf06270 */
[----:B--2---:R-:W-:Y:S01]  /*0e30*/  SEL R17, R17, 0x1, P0 ;  /* 0x0000000111117807 */ /* 0x004fe20000000000 */
[----:B----4-:R-:W-:-:S04]  /*0e40*/  UIMAD UR43, UR43, 0xc0, URZ ;  /* 0x000000c02b2b78a4 */ /* 0x010fc8000f8e023f */
[----:B---3--:R-:W-:Y:S01]  /*0e50*/  IMAD R2, R17, R10, R2 ;  /* 0x0000000a11027224 */ /* 0x008fe200078e0202 */
[----:B------:R-:W-:Y:S01]  /*0e60*/  @UP1 ULDC UR9, c[0x0][0x44c] ;  /* 0x0001130000091ab9 */ /* 0x000fe20000000800 */
[----:B------:R-:W-:Y:S01]  /*0e70*/  @UP1 UIADD3 UR8, UR43, 0xbf, URZ ;  /* 0x000000bf2b081890 */ /* 0x000fe2000fffe03f */
[----:B------:R-:W-:Y:S01]  /*0e80*/  PLOP3.LUT P1, PT, PT, PT, UP0, 0x80, 0x0 ;  /* 0x000000000000781c */ /* 0x000fe20003f2f008 */
[----:B------:R-:W-:Y:S01]  /*0e90*/  @UP1 ULDC UR12, c[0x0][0x450] ;  /* 0x00011400000c1ab9 */ /* 0x000fe20000000800 */
[----:B------:R-:W-:Y:S01]  /*0ea0*/  R2UR UR10, R2 ;  /* 0x00000000020a72ca */ /* 0x000fe200000e0000 */
[----:B------:R-:W-:Y:S02]  /*0eb0*/  UIMAD.WIDE.U32 UR8, UR8, UR9, URZ ;  /* 0x00000009080872a5 */ /* 0x000fe4000f8e003f */
[----:B------:R-:W-:Y:S02]  /*0ec0*/  UIADD3 UR7, UR43, 0xbf, URZ ;  /* 0x000000bf2b077890 */ /* 0x000fe4000fffe03f */
[----:B------:R-:W-:Y:S01]  /*0ed0*/  @UP1 USHF.R.U32.HI UR7, URZ, UR12, UR9 ;  /* 0x0000000c3f071299 */ /* 0x000fe20008011609 */
[----:B-----5:R-:W-:-:S07]  /*0ee0*/  VIADD R16, R11, 0xffffff80 ;  /* 0xffffff800b107836 */ /* 0x020fce0000000000 */
[----:B------:R-:W-:-:S04]  /*0ef0*/  UIADD3 UR7, UR10, UR7, URZ ;  /* 0x000000070a077290 */ /* 0x000fc8000fffe03f */
[----:B------:R-:W-:Y:S01]  /*0f00*/  UIADD3 UR4, UR7, UR4, URZ ;  /* 0x0000000407047290 */ /* 0x000fe2000fffe03f */
[----:B------:R-:W-:-:S04]  /*0f10*/  FMUL.FTZ R0, R7, R0 ;  /* 0x0000000007007220 */ /* 0x000fc80000410000 */
        /* <DEDUP_REMOVED lines=14> */
.L_x_9473:
[----:B------:R-:W-:-:S11]  /*1000*/  UISETP.NE.AND UP0, UPT, UR5, 0x1, UPT ;  /* 0x000000010500788c */ /* 0x000fd6000bf05270 */
[----:B------:R-:W-:Y:S02]  /*1010*/  @UP0 ULDC.64 UR10, c[0x0][0x9e8] ;  /* 0x00027a00000a0ab9 */ /* 0x000fe40000000a00 */
[----:B------:R-:W-:-:S04]  /*1020*/  UIMAD.WIDE.U32 UR8, UR4, UR10, URZ ;  /* 0x0000000a040872a5 */ /* 0x000fc8000f8e003f */
[----:B------:R-:W-:-:S12]  /*1030*/  @UP0 USHF.R.U32.HI UR4, URZ, UR11, UR9 ;  /* 0x0000000b3f040299 */ /* 0x000fd80008011609 */
.L_x_9474:
[----:B------:R-:W-:-:S06]  /*1040*/  UIMAD UR4, UR4, UR5, UR5 ;  /* 0x00000005040472a4 */ /* 0x000fcc000f8e0205 */
[----:B------:R-:W-:-:S07]  /*1050*/  VIMNMX R0, R0, UR4, PT ;  /* 0x0000000400007c48 */ /* 0x000fce000bfe0100 */
.L_x_9472:
[CC--:B------:R-:W-:Y:S01]  /*1060*/  IMAD R19, R17.reuse, R10.reuse, -R6 ;  /* 0x0000000a11137224 */ /* 0x0c0fe200078e0a06 */
[----:B------:R-:W-:Y:S01]  /*1070*/  @UP1 ULDC UR8, c[0x0][0x44c] ;  /* 0x0001130000081ab9 */ /* 0x000fe20000000800 */
[----:B------:R-:W-:Y:S01]  /*1080*/  VIADD R2, R0, 0x7f ;  /* 0x0000007f00027836 */ /* 0x000fe20000000000 */
[----:B------:R-:W-:Y:S01]  /*1090*/  UIMAD.WIDE.U32 UR8, UR43, UR8, URZ ;  /* 0x000000082b0872a5 */ /* 0x000fe2000f8e003f */
[----:B------:R-:W-:Y:S01]  /*10a0*/  IMAD R0, R17, R10, 0x7f ;  /* 0x0000007f11007424 */ /* 0x000fe200078e020a */
[----:B------:R-:W-:Y:S01]  /*10b0*/  R2UR UR7, R19 ;  /* 0x00000000130772ca */ /* 0x000fe200000e0000 */
[----:B------:R-:W-:Y:S01]  /*10c0*/  @UP1 ULDC UR10, c[0x0][0x450] ;  /* 0x00011400000a1ab9 */ /* 0x000fe20000000800 */
[----:B------:R-:W-:Y:S01]  /*10d0*/  UMOV UR4, UR43 ;  /* 0x0000002b00047c82 */ /* 0x000fe20008000000 */
[----:B------:R-:W-:Y:S01]  /*10e0*/  SHF.R.S32.HI R5, RZ, 0x1f, R2 ;  /* 0x0000001fff057819 */ /* 0x000fe20000011402 */
[----:B------:R-:W-:Y:S01]  /*10f0*/  @UP1 USHF.R.U32.HI UR4, URZ, UR10, UR9 ;  /* 0x0000000a3f041299 */ /* 0x000fe20008011609 */
[----:B------:R-:W-:-:S02]  /*1100*/  SHF.R.S32.HI R3, RZ, 0x1f, R0 ;  /* 0x0000001fff037819 */ /* 0x000fc40000011400 */
[----:B------:R-:W-:Y:S02]  /*1110*/  LEA.HI R5, R5, R2, RZ, 0x7 ;  /* 0x0000000205057211 */ /* 0x000fe400078f38ff */
[----:B------:R-:W-:Y:S02]  /*1120*/  LEA.HI R3, R3, R0, RZ, 0x7 ;  /* 0x0000000003037211 */ /* 0x000fe400078f38ff */
[----:B------:R-:W-:Y:S02]  /*1130*/  SHF.R.S32.HI R0, RZ, 0x7, R5 ;  /* 0x00000007ff007819 */ /* 0x000fe40000011405 */
[----:B------:R-:W-:Y:S01]  /*1140*/  UIADD3 UR4, UR7, UR4, URZ ;  /* 0x0000000407047290 */ /* 0x000fe2000fffe03f */
[----:B------:R-:W-:Y:S02]  /*1150*/  SHF.R.S32.HI R3, RZ, 0x7, R3 ;  /* 0x00000007ff037819 */ /* 0x000fe40000011403 */
        /* <DEDUP_REMOVED lines=14> */
.L_x_9476:
[----:B------:R-:W-:-:S11]  /*1240*/  UISETP.NE.AND UP0, UPT, UR5, 0x1, UPT ;  /* 0x000000010500788c */ /* 0x000fd6000bf05270 */
[----:B------:R-:W-:Y:S02]  /*1250*/  @UP0 ULDC.64 UR10, c[0x0][0x9e8] ;  /* 0x00027a00000a0ab9 */ /* 0x000fe40000000a00 */
[----:B------:R-:W-:-:S04]  /*1260*/  UIMAD.WIDE.U32 UR8, UR4, UR10, URZ ;  /* 0x0000000a040872a5 */ /* 0x000fc8000f8e003f */
[----:B------:R-:W-:-:S12]  /*1270*/  @UP0 USHF.R.U32.HI UR4, URZ, UR11, UR9 ;  /* 0x0000000b3f040299 */ /* 0x000fd80008011609 */
.L_x_9477:
[----:B------:R-:W-:-:S04]  /*1280*/  UIMAD UR4, UR4, UR5, URZ ;  /* 0x00000005040472a4 */ /* 0x000fc8000f8e023f */
[----:B------:R-:W-:-:S04]  /*1290*/  UISETP.LT.AND UP0, UPT, UR7, UR4, UPT ;  /* 0x000000040700728c */ /* 0x000fc8000bf01270 */
[----:B------:R-:W-:-:S12]  /*12a0*/  USEL UR7, UR7, UR4, !UP0 ;  /* 0x0000000407077287 */ /* 0x000fd8000c000000 */
.L_x_9475:
[----:B------:R-:W-:Y:S02]  /*12b0*/  USHF.R.S32.HI UR4, URZ, 0x1f, UR7 ;  /* 0x0000001f3f047899 */ /* 0x000fe40008011407 */
[----:B------:R-:W-:Y:S02]  /*12c0*/  USHF.R.U32.HI UR10, URZ, 0x10, UR6 ;  /* 0x000000103f0a7899 */ /* 0x000fe40008011606 */
[----:B------:R-:W-:Y:S02]  /*12d0*/  ULEA.HI UR4, UR4, UR7, URZ, 0x7 ;  /* 0x0000000704047291 */ /* 0x000fe4000f8f383f */
[----:B------:R-:W-:Y:S02]  /*12e0*/  ULOP3.LUT UR37, UR6, 0xffff, URZ, 0xc0, !UPT ;  /* 0x0000ffff06257892 */ /* 0x000fe4000f8ec03f */
[----:B------:R-:W-:-:S04]  /*12f0*/  USHF.R.S32.HI UR4, URZ, 0x7, UR4 ;  /* 0x000000073f047899 */ /* 0x000fc80008011404 */
        /* <DEDUP_REMOVED lines=42> */
.L_x_9478:
[----:B------:R-:W-:Y:S02]  /*15a0*/  UIMAD UR37, UR37, UR4, UR9 ;  /* 0x00000004252572a4 */ /* 0x000fe4000f8e0209 */
[----:B------:R-:W-:Y:S01]  /*15b0*/  IMAD.U32 R3, RZ, RZ, UR4 ;  /* 0x00000004ff037e24 */ /* 0x000fe2000f8e00ff */
[----:B------:R-:W-:Y:S02]  /*15c0*/  PLOP3.LUT P0, PT, PT, PT, PT, 0x80, 0x0 ;  /* 0x000000000000781c */ /* 0x000fe40003f0f070 */
[----:B------:R-:W-:Y:S02]  /*15d0*/  CS2R R14, SRZ ;  /* 0x00000000000e7805 */ /* 0x000fe4000001ff00 */
[----:B------:R-:W-:Y:S01]  /*15e0*/  CS2R R4, SRZ ;  /* 0x0000000000047805 */ /* 0x000fe2000001ff00 */
[----:B------:R-:W-:Y:S01]  /*15f0*/  IMAD.MOV.U32 R6, RZ, RZ, RZ ;  /* 0x000000ffff067224 */ /* 0x000fe200078e00ff */
[----:B------:R-:W-:Y:S02]  /*1600*/  VIADDMNMX R18, R3, UR37, R18, PT ;  /* 0x0000002503127c46 */ /* 0x000fe4000b800112 */
[----:B------:R-:W-:-:S02]  /*1610*/  CS2R R2, SRZ ;  /* 0x0000000000027805 */ /* 0x000fc4000001ff00 */
[----:B------:R-:W-:Y:S02]  /*1620*/  CS2R R94, SRZ ;  /* 0x00000000005e7805 */ /* 0x000fe4000001ff00 */
[----:B------:R-:W-:Y:S02]  /*1630*/  CS2R R90, SRZ ;  /* 0x00000000005a7805 */ /* 0x000fe4000001ff00 */
[----:B------:R-:W-:Y:S01]  /*1640*/  ISETP.GT.AND P1, PT, R18, UR37, PT ;  /* 0x0000002512007c0c */ /* 0x000fe2000bf24270 */
        /* <DEDUP_REMOVED lines=59> */
.L_x_9480:
[----:B------:R-:W-:-:S04]  /*1a00*/  SHF.L.U32 R0, RZ, 0x1f, RZ ;  /* 0x0000001fff007819 */ /* 0x000fc800000006ff */
[----:B------:R-:W0:Y:S02]  /*1a10*/  SYNCS.PHASECHK.TRANS64.TRYWAIT P0, [UR42+0x17000], R0 ;  /* 0x01700000ff0075a7 */ /* 0x000e24000800016a */
[----:B0-----:R-:W-:Y:S05]  /*1a20*/  @!P0 BRA `(.L_x_9481) ;  /* 0x0000011000348947 */ /* 0x001fea0003800000 */
.L_x_9624:
[----:B------:R-:W-:-:S06]  /*1a30*/  ULOP3.LUT UR4, UR41, 0x1, URZ, 0xfc, !UPT ;  /* 0x0000000129047892 */ /* 0x000fcc000f8efc3f */
[----:B------:R-:W-:-:S05]  /*1a40*/  IMAD.U32 R2, RZ, RZ, UR4 ;  /* 0x00000004ff027e24 */ /* 0x000fca000f8e00ff */
[----:B------:R-:W-:-:S13]  /*1a50*/  ISETP.NE.AND P0, PT, R2, 0x3, PT ;  /* 0x000000030200780c */ /* 0x000fda0003f05270 */
[----:B------:R-:W-:Y:S05]  /*1a60*/  @!P0 BRA `(.L_x_9482) ;  /* 0x0000000000048947 */ /* 0x000fea0003800000 */
[----:B------:R-:W-:Y:S01]  /*1a70*/  BPT.TRAP 0x1 ;  /* 0x000000040000795c */ /* 0x000fe20000300000 */
.L_x_9482:
[----:B------:R1:W2:Y:S01]  /*1a80*/  SYNCS.PHASECHK.TRANS64.TRYWAIT P2, [UR42+0x17030], R0 ;  /* 0x01703000ff0075a7 */ /* 0x0002a2000804016a */
[----:B------:R-:W-:Y:S05]  /*1a90*/  @!P0 BRA `(.L_x_9483) ;  /* 0x0000000000048947 */ /* 0x000fea0003800000 */
[----:B------:R-:W-:Y:S01]  /*1aa0*/  BPT.TRAP 0x1 ;  /* 0x000000040000795c */ /* 0x000fe20000300000 */
.L_x_9483:
[----:B------:R-:W-:Y:S01]  /*1ab0*/  IMAD.U32 R8, RZ, RZ, UR46 ;  /* 0x0000002eff087e24 */ /* 0x000fe2000f8e00ff */
[----:B------:R-:W-:-:S04]  /*1ac0*/  ISETP.NE.AND P1, PT, R28, RZ, PT ;  /* 0x000000ff1c00720c */ /* 0x000fc80003f25270 */
[----:B------:R-:W-:Y:S01]  /*1ad0*/  LOP3.LUT R8, R8, 0x10000, RZ, 0xfc, !PT ;  /* 0x0001000008087812 */ /* 0x000fe200078efcff */
[----:B--2---:R-:W-:Y:S08]  /*1ae0*/  @P2 BRA `(.L_x_9484) ;  /* 0x0000000000082947 */ /* 0x004ff00003800000 */
[----:B------:R-:W2:Y:S02]  /*1af0*/  SYNCS.PHASECHK.TRANS64.TRYWAIT P2, [UR42+0x17030], R0 ;  /* 0x01703000ff0075a7 */ /* 0x000ea4000804016a */
[----:B--2---:R-:W-:Y:S05]  /*1b00*/  @!P2 BRA `(.L_x_9485) ;  /* 0x000001100014a947 */ /* 0x004fea0003800000 */
.L_x_9484:
[----:B------:R-:W-:Y:S05]  /*1b10*/  WARPSYNC.ALL ;  /* 0x0000000000007948 */ /* 0x000fea0003800000 */
[----:B------:R-:W-:Y:S01]  /*1b20*/  IMAD.MOV.U32 R9, RZ, RZ, -0x3ffffff0 ;  /* 0xc0000010ff097424 */ /* 0x000fe200078e00ff */
        /* <DEDUP_REMOVED lines=9> */
[----:B0-----:R-:W-:Y:S01]  /*1bc0*/  LOP3.LUT R3, R22, 0xffffff80, RZ, 0xc0, !PT ;  /* 0xffffff8016037812 */ /* 0x001fe200078ec0ff */
[----:B------:R-:W-:Y:S01]  /*1bd0*/  UMOV UR15, 0xc0000010 ;  /* 0xc0000010000f7882 */ /* 0x000fe20000000000 */
[----:B------:R-:W-:Y:S01]  /*1be0*/  LEA.HI R23, R23, R16, RZ, 0x2 ;  /* 0x0000001017177211 */ /* 0x000fe200078f10ff */
[----:B------:R-:W-:Y:S01]  /*1bf0*/  ULOP3.LUT UR20, UR4, 0x10000, URZ, 0xfc, !UPT ;  /* 0x0001000004147892 */ /* 0x000fe2000f8efc3f */
[----:B------:R-:W-:Y:S01]  /*1c00*/  IMAD.HI R6, R88, 0x55555556, RZ ;  /* 0x5555555658067827 */ /* 0x000fe200078e02ff */
[----:B------:R-:W-:Y:S01]  /*1c10*/  ULDC UR6, c[0x0][0x288] ;  /* 0x0000a20000067ab9 */ /* 0x000fe20000000800 */
[----:B------:R-:W-:Y:S01]  /*1c20*/  LOP3.LUT R23, R23, 0xfffffffc, RZ, 0xc0, !PT ;  /* 0xfffffffc17177812 */ /* 0x000fe200078ec0ff */
[----:B------:R-:W-:Y:S01]  /*1c30*/  UIADD3 UR14, UR20, 0x200, URZ ;  /* 0x00000200140e7890 */ /* 0x000fe2000fffe03f */
[C---:B------:R-:W-:Y:S01]  /*1c40*/  IMAD.IADD R3, R16.reuse, 0x1, -R3 ;  /* 0x0000000110037824 */ /* 0x040fe200078e0a03 */
[----:B------:R-:W-:Y:S01]  /*1c50*/  ULDC UR4, c[0x0][0x448] ;  /* 0x0001120000047ab9 */ /* 0x000fe20000000800 */
[----:B------:R-:W-:Y:S01]  /*1c60*/  UMOV UR10, UR20 ;  /* 0x00000014000a7c82 */ /* 0x000fe20008000000 */
[----:B------:R-:W-:Y:S01]  /*1c70*/  IMAD.IADD R23, R16, 0x1, -R23 ;  /* 0x0000000110177824 */ /* 0x000fe200078e0a17 */
[----:B------:R-:W-:Y:S01]  /*1c80*/  QGMMA.64x128x32.F32.E4M3.E4M3 R24, gdesc[UR8], RZ, !UPT, gsb0 ;  /* 0x01e00000081879f3 */ /* 0x000fe2000c0008ff */
[----:B------:R-:W-:Y:S01]  /*1c90*/  UIADD3 UR8, UR12, 0x180, URZ ;  /* 0x000001800c087890 */ /* 0x000fe2000fffe03f */
[----:B-1----:R-:W-:Y:S01]  /*1ca0*/  SHF.R.S32.HI R0, RZ, 0x1f, R3 ;  /* 0x0000001fff007819 */ /* 0x002fe20000011403 */
[----:B------:R-:W-:Y:S01]  /*1cb0*/  UIADD3 UR10, UR20, 0x100, URZ ;  /* 0x00000100140a7890 */ /* 0x000fe2000fffe03f */
[----:B------:R-:W-:Y:S01]  /*1cc0*/  LEA.HI R7, R6, R6, RZ, 0x1 ;  /* 0x0000000606077211 */ /* 0x000fe200078f08ff */
[----:B------:R-:W-:Y:S01]  /*1cd0*/  UMOV UR9, 0xc0000010 ;  /* 0xc000001000097882 */ /* 0x000fe20000000000 */
[----:B------:R-:W-:Y:S01]  /*1ce0*/  UMOV UR11, 0xc0000010 ;  /* 0xc0000010000b7882 */ /* 0x000fe20000000000 */
[----:B------:R-:W-:Y:S01]  /*1cf0*/  UIADD3 UR12, UR12, 0x300, URZ ;  /* 0x000003000c0c7890 */ /* 0x000fe2000fffe03f */
[CC--:B------:R-:W-:Y:S01]  /*1d00*/  LEA.HI R2, R0.reuse, R3.reuse, RZ, 0x2 ;  /* 0x0000000300027211 */ /* 0x0c0fe200078f10ff */
[----:B------:R-:W-:Y:S01]  /*1d10*/  UISETP.NE.AND UP0, UPT, UR4, 0x1, UPT ;  /* 0x000000010400788c */ /* 0x000fe2000bf05270 */
[----:B------:R-:W-:Y:S01]  /*1d20*/  LEA.HI R4, R0, R3, RZ, 0x5 ;  /* 0x0000000300047211 */ /* 0x000fe200078f28ff */
[----:B------:R-:W-:Y:S01]  /*1d30*/  IMAD R7, R7, -0x3, R88 ;  /* 0xfffffffd07077824 */ /* 0x000fe200078e0258 */
[--C-:B------:R-:W-:Y:S01]  /*1d40*/  SHF.R.S32.HI R0, RZ, 0x2, R2.reuse ;  /* 0x00000002ff007819 */ /* 0x100fe20000011402 */
[----:B------:R-:W-:Y:S01]  /*1d50*/  ULDC UR21, c[0x0][0x9dc] ;  /* 0x0002770000157ab9 */ /* 0x000fe20000000800 */
[----:B------:R-:W-:Y:S01]  /*1d60*/  SHF.R.S32.HI R5, RZ, 0x1f, R2 ;  /* 0x0000001fff057819 */ /* 0x000fe20000011402 */
[----:B------:R-:W-:Y:S01]  /*1d70*/  ULOP3.LUT UR21, URZ, UR21, URZ, 0x33, !UPT ;  /* 0x000000153f157292 */ /* 0x000fe2000f8e333f */
[----:B------:R-:W-:-:S02]  /*1d80*/  SHF.R.S32.HI R4, RZ, 0x5, R4 ;  /* 0x00000005ff047819 */ /* 0x000fc40000011404 */
[-C--:B------:R-:W-:Y:S02]  /*1d90*/  LEA.HI R5, R5, R0.reuse, RZ, 0x3 ;  /* 0x0000000005057211 */ /* 0x080fe400078f18ff */
[----:B------:R-:W-:Y:S01]  /*1da0*/  LEA R6, R4, UR43, 0x4 ;  /* 0x0000002b04067c11 */ /* 0x000fe2000f8e20ff */
[----:B------:R-:W-:Y:S01]  /*1db0*/  @UP0 ULDC UR4, c[0x0][0x44c] ;  /* 0x0001130000040ab9 */ /* 0x000fe20000000800 */
[----:B------:R-:W-:Y:S02]  /*1dc0*/  LOP3.LUT R5, R5, 0xfffffff8, RZ, 0xc0, !PT ;  /* 0xfffffff805057812 */ /* 0x000fe400078ec0ff */
[----:B------:R-:W-:Y:S02]  /*1dd0*/  LEA.HI R4, R23, R23, RZ, 0x1 ;  /* 0x0000001717047211 */ /* 0x000fe400078f08ff */
[----:B------:R-:W-:Y:S01]  /*1de0*/  IADD3 R6, R6, R0, -R5 ;  /* 0x0000000006067210 */ /* 0x000fe20007ffe805 */
[----:B------:R-:W-:Y:S01]  /*1df0*/  IMAD.MOV.U32 R5, RZ, RZ, -0x80 ;  /* 0xffffff80ff057424 */ /* 0x000fe200078e00ff */
[----:B------:R-:W-:Y:S01]  /*1e00*/  LOP3.LUT R4, R4, 0x1ffffffe, RZ, 0xc0, !PT ;  /* 0x1ffffffe04047812 */ /* 0x000fe200078ec0ff */
[----:B------:R-:W-:Y:S01]  /*1e10*/  IMAD.U32 R0, RZ, RZ, UR42 ;  /* 0x0000002aff007e24 */ /* 0x000fe2000f8e00ff */
[----:B------:R-:W-:Y:S01]  /*1e20*/  PLOP3.LUT P2, PT, PT, PT, UP0, 0x80, 0x0 ;  /* 0x000000000000781c */ /* 0x000fe20003f4f008 */
[----:B------:R-:W-:Y:S01]  /*1e30*/  IMAD R7, R7, 0x40, R6 ;  /* 0x0000004007077824 */ /* 0x000fe200078e0206 */
[----:B------:R-:W-:Y:S01]  /*1e40*/  PLOP3.LUT P3, PT, PT, PT, UP0, 0x80, 0x0 ;  /* 0x000000000000781c */ /* 0x000fe20003f6f008 */
[----:B------:R-:W-:Y:S01]  /*1e50*/  IMAD.IADD R4, R23, 0x1, -R4 ;  /* 0x0000000117047824 */ /* 0x000fe200078e0a04 */
[----:B------:R-:W-:Y:S01]  /*1e60*/  LOP3.LUT R2, R2, 0x7ffffffc, RZ, 0xc0, !PT ;  /* 0x7ffffffc02027812 */ /* 0x000fe200078ec0ff */
[C---:B------:R-:W-:Y:S01]  /*1e70*/  IMAD R20, R18.reuse, R5, 0x80 ;  /* 0x0000008012147424 */ /* 0x040fe200078e0205 */
[----:B------:R-:W-:Y:S01]  /*1e80*/  LEA R14, R18, 0xffffff80, 0x7 ;  /* 0xffffff80120e7811 */ /* 0x000fe200078e38ff */
[----:B------:R-:W-:-:S02]  /*1e90*/  IMAD R10, R4, 0x8, R7 ;  /* 0x00000008040a7824 */ /* 0x000fc400078e0207 */
[----:B------:R-:W-:Y:S02]  /*1ea0*/  IMAD.IADD R7, R3, 0x1, -R2 ;  /* 0x0000000103077824 */ /* 0x000fe400078e0a02 */
[----:B------:R-:W-:Y:S02]  /*1eb0*/  IMAD.MOV.U32 R4, RZ, RZ, R10 ;  /* 0x000000ffff047224 */ /* 0x000fe400078e000a */
[----:B------:R-:W-:Y:S01]  /*1ec0*/  @P2 IMAD.HI.U32 R6, R10, UR4, RZ ;  /* 0x000000040a062c27 */ /* 0x000fe2000f8e00ff */
[----:B------:R-:W-:-:S03]  /*1ed0*/  @UP0 ULDC UR4, c[0x0][0x450] ;  /* 0x0001140000040ab9 */ /* 0x000fc60000000800 */
[----:B------:R-:W-:Y:S01]  /*1ee0*/  VIADD R2, R20, 0x1 ;  /* 0x0000000114027836 */ /* 0x000fe20000000000 */
[----:B------:R-:W-:Y:S01]  /*1ef0*/  @P3 SHF.R.U32.HI R4, RZ, UR4, R6 ;  /* 0x00000004ff043c19 */ /* 0x000fe20008011606 */
[----:B------:R-:W-:Y:S01]  /*1f00*/  ULDC.64 UR4, c[0x0][0x9e0] ;  /* 0x0002780000047ab9 */ /* 0x000fe20000000a00 */
[----:B------:R-:W-:Y:S01]  /*1f10*/  @!P1 VIADD R0, R0, 0x17040 ;  /* 0x0001704000009836 */ /* 0x000fe20000000000 */
[----:B------:R-:W-:Y:S01]  /*1f20*/  UISETP.GE.AND UP1, UPT, UR5, 0x1, UPT ;  /* 0x000000010500788c */ /* 0x000fe2000bf26270 */
[----:B------:R-:W-:Y:S01]  /*1f30*/  IMAD R2, R7, -0x2, R2 ;  /* 0xfffffffe07027824 */ /* 0x000fe200078e0202 */
[----:B------:R-:W0:Y:S01]  /*1f40*/  SHFL.IDX PT, R12, R4, RZ, 0x1c1f ;  /* 0x001c1fff040c7589 */ /* 0x000e2200000e0000 */
[----:B------:R-:W-:Y:S01]  /*1f50*/  IMAD.U32 R6, RZ, RZ, UR6 ;  /* 0x00000006ff067e24 */ /* 0x000fe2000f8e00ff */
[----:B------:R-:W-:Y:S02]  /*1f60*/  @!P1 PRMT R0, RZ, 0x654, R0 ;  /* 0x00000654ff009816 */ /* 0x000fe40000000000 */
[----:B------:R-:W-:Y:S01]  /*1f70*/  PLOP3.LUT P2, PT, PT, PT, UP1, 0x40, 0x0 ;  /* 0x000000000000781c */ /* 0x000fe20003f4e818 */
[----:B------:R-:W-:-:S02]  /*1f80*/  WARPGROUP.DEPBAR.LE gsb0, 0x0 ;  /* 0x00008000000079c5 */ /* 0x000fc40000010000 */
[----:B------:R-:W-:-:S06]  /*1f90*/  WARPGROUP.ARRIVE ;  /* 0x00000000000079c5 */ /* 0x000fcc0000000000 */
[----:B------:R-:W-:Y:S01]  /*1fa0*/  QGMMA.64x128x32.F32.E4M3.E4M3 R24, gdesc[UR8], R24, gsb0 ;  /* 0x01e00000081879f3 */ /* 0x000fe20008000818 */
[----:B------:R-:W-:Y:S02]  /*1fb0*/  ULDC UR10, c[0x0][0x2f0] ;  /* 0x0000bc00000a7ab9 */ /* 0x000fe40000000800 */
[----:B------:R-:W-:-:S04]  /*1fc0*/  IMAD R3, R17, UR10, R2 ;  /* 0x0000000a11037c24 */ /* 0x000fc8000f8e0202 */
[----:B------:R-:W-:-:S04]  /*1fd0*/  IMAD.IADD R3, R3, 0x1, -R6 ;  /* 0x0000000103037824 */ /* 0x000fc800078e0a06 */
[C---:B------:R-:W-:Y:S02]  /*1fe0*/  VIADD R22, R3.reuse, UR4 ;  /* 0x0000000403167c36 */ /* 0x040fe40008000000 */
[----:B------:R-:W-:-:S04]  /*1ff0*/  VIADD R11, R3, UR21 ;  /* 0x00000015030b7c36 */ /* 0x000fc80008000000 */
[----:B0-----:R-:W-:Y:S01]  /*2000*/  IMAD.IADD R2, R11, 0x1, R12 ;  /* 0x000000010b027824 */ /* 0x001fe200078e020c */
[----:B------:R-:W-:Y:S02]  /*2010*/  WARPGROUP.DEPBAR.LE gsb0, 0x0 ;  /* 0x00008000000079c5 */ /* 0x000fe40000010000 */
[----:B------:R-:W-:-:S06]  /*2020*/  WARPGROUP.ARRIVE ;  /* 0x00000000000079c5 */ /* 0x000fcc0000000000 */
[----:B------:R-:W-:Y:S03]  /*2030*/  QGMMA.64x128x32.F32.E4M3.E4M3 R24, gdesc[UR12], R24, gsb0 ;  /* 0x01e000000c1879f3 */ /* 0x000fe60008000818 */
[----:B------:R-:W-:Y:S02]  /*2040*/  WARPGROUP.DEPBAR.LE gsb0, 0x0 ;  /* 0x00008000000079c5 */ /* 0x000fe40000010000 */
[----:B------:R0:W-:Y:S02]  /*2050*/  @!P1 SYNCS.ARRIVE.TRANS64.RED.A1T0 RZ, [R0+URZ], RZ ;  /* 0x000000ff00ff99a7 */ /* 0x0001e4000810043f */
[----:B0-----:R-:W-:-:S04]  /*2060*/  IMAD R0, R17, UR10, R20 ;  /* 0x0000000a11007c24 */ /* 0x001fc8000f8e0214 */
[----:B------:R-:W-:-:S05]  /*2070*/  IMAD R5, R7, -0x2, R0 ;  /* 0xfffffffe07057824 */ /* 0x000fca00078e0200 */
[----:B------:R-:W-:Y:S01]  /*2080*/  VIADDMNMX R0, R12, R22, R5, PT ;  /* 0x000000160c007246 */ /* 0x000fe20003800105 */
[----:B------:R-:W-:Y:S06]  /*2090*/  @P2 BRA `(.L_x_9486) ;  /* 0x00000000005c2947 */ /* 0x000fec0003800000 */
[----:B------:R-:W-:Y:S01]  /*20a0*/  IMAD R3, R17, UR10, R12 ;  /* 0x0000000a11037c24 */ /* 0x000fe2000f8e020c */
[----:B------:R-:W-:Y:S03]  /*20b0*/  BSSY B0, `(.L_x_9487) ;  /* 0x0000011000007945 */ /* 0x000fe60003800000 */
[----:B------:R-:W-:-:S05]  /*20c0*/  IMAD.IADD R3, R3, 0x1, -R6 ;  /* 0x0000000103037824 */ /* 0x000fca00078e0a06 */
        /* <DEDUP_REMOVED lines=10> */
.L_x_9488:
[----:B------:R-:W-:-:S06]  /*2170*/  UISETP.NE.AND UP2, UPT, UR5, 0x1, UPT ;  /* 0x000000010500788c */ /* 0x000fcc000bf45270 */
[----:B------:R-:W-:-:S05]  /*2180*/  PLOP3.LUT P2, PT, PT, PT, UP2, 0x80, 0x0 ;  /* 0x000000000000781c */ /* 0x000fca0003f4f028 */
[----:B------:R-:W-:-:S08]  /*2190*/  @UP2 ULDC.64 UR6, c[0x0][0x9e8] ;  /* 0x00027a0000062ab9 */ /* 0x000fd00000000a00 */
[----:B------:R-:W-:-:S05]  /*21a0*/  @P2 IMAD.HI.U32 R12, R3, UR6, RZ ;  /* 0x00000006030c2c27 */ /* 0x000fca000f8e00ff */
[----:B------:R-:W-:-:S07]  /*21b0*/  @P2 SHF.R.U32.HI R3, RZ, UR7, R12 ;  /* 0x00000007ff032c19 */ /* 0x000fce000801160c */
.L_x_9489:
[----:B------:R-:W-:Y:S05]  /*21c0*/  BSYNC B0 ;  /* 0x0000000000007941 */ /* 0x000fea0003800000 */
.L_x_9487:
[----:B------:R-:W-:-:S04]  /*21d0*/  IMAD R12, R3, UR5, -R14 ;  /* 0x00000005030c7c24 */ /* 0x000fc8000f8e0a0e */
[----:B------:R-:W-:-:S05]  /*21e0*/  IMAD R3, R7, -0x2, R12 ;  /* 0xfffffffe07037824 */ /* 0x000fca00078e020c */
[----:B------:R-:W-:Y:S02]  /*21f0*/  VIMNMX R2, R2, R3, !PT ;  /* 0x0000000302027248 */ /* 0x000fe40007fe0100 */
[----:B------:R-:W-:-:S07]  /*2200*/  VIADDMNMX R0, R3, UR5, R0, PT ;  /* 0x0000000503007c46 */ /* 0x000fce000b800100 */
.L_x_9486:
[C---:B------:R-:W-:Y:S02]  /*2210*/  ISETP.GE.AND P4, PT, R20.reuse, 0x9, PT ;  /* 0x000000091400780c */ /* 0x040fe40003f86270 */
[C---:B------:R-:W-:Y:S02]  /*2220*/  ISETP.GE.AND P2, PT, R20.reuse, 0x2, PT ;  /* 0x000000021400780c */ /* 0x040fe40003f46270 */
[----:B------:R-:W-:Y:S02]  /*2230*/  ISETP.GE.AND P5, PT, R20, 0xa, PT ;  /* 0x0000000a1400780c */ /* 0x000fe40003fa6270 */
[----:B------:R-:W-:Y:S02]  /*2240*/  LOP3.LUT R16, R16, 0xfffffffd, RZ, 0xc0, !PT ;  /* 0xfffffffd10107812 */ /* 0x000fe400078ec0ff */
[----:B------:R-:W-:-:S04]  /*2250*/  ISETP.GT.AND P3, PT, R2, 0x1, !P2 ;  /* 0x000000010200780c */ /* 0x000fc80005764270 */
[----:B------:R-:W-:Y:S02]  /*2260*/  ISETP.LT.OR P3, PT, R0, 0x2, P3 ;  /* 0x000000020000780c */ /* 0x000fe40001f61670 */
[----:B------:R-:W-:Y:S02]  /*2270*/  @P4 LOP3.LUT R16, R16, 0x2, RZ, 0xfc, !PT ;  /* 0x0000000210104812 */ /* 0x000fe400078efcff */
[----:B------:R-:W-:Y:S02]  /*2280*/  FSEL R25, R25, -INF , !P3 ;  /* 0xff80000019197808 */ /* 0x000fe40005800000 */
[----:B------:R-:W-:Y:S02]  /*2290*/  LOP3.LUT R16, R16, 0xfffffffb, RZ, 0xc0, !PT ;  /* 0xfffffffb10107812 */ /* 0x000fe400078ec0ff */
[----:B------:R-:W-:Y:S02]  /*22a0*/  ISETP.GT.AND P4, PT, R2, 0x8, !P4 ;  /* 0x000000080200780c */ /* 0x000fe40006784270 */
[----:B------:R-:W-:-:S02]  /*22b0*/  @P5 LOP3.LUT R16, R16, 0x4, RZ, 0xfc, !PT ;  /* 0x0000000410105812 */ /* 0x000fc400078efcff */
[----:B------:R-:W-:Y:S02]  /*22c0*/  ISETP.GT.AND P3, PT, R2, 0x9, !P5 ;  /* 0x000000090200780c */ /* 0x000fe40006f64270 */
[----:B------:R-:W-:Y:S02]  /*22d0*/  ISETP.GE.AND P5, PT, R20, 0x11, PT ;  /* 0x000000111400780c */ /* 0x000fe40003fa6270 */
[C---:B------:R-:W-:Y:S02]  /*22e0*/  ISETP.LT.OR P4, PT, R0.reuse, 0x9, P4 ;  /* 0x000000090000780c */ /* 0x040fe40002781670 */
[----:B------:R-:W-:Y:S02]  /*22f0*/  ISETP.LT.OR P3, PT, R0, 0xa, P3 ;  /* 0x0000000a0000780c */ /* 0x000fe40001f61670 */
[----:B------:R-:W-:Y:S02]  /*2300*/  FSEL R28, R28, -INF , !P4 ;  /* 0xff8000001c1c7808 */ /* 0x000fe40006000000 */
[----:B------:R-:W-:-:S02]  /*2310*/  ISETP.GE.AND P4, PT, R20, 0x12, PT ;  /* 0x000000121400780c */ /* 0x000fc40003f86270 */
[----:B------:R-:W-:Y:S02]  /*2320*/  LOP3.LUT R16, R16, 0xfffffff7, RZ, 0xc0, !PT ;  /* 0xfffffff710107812 */ /* 0x000fe400078ec0ff */
[----:B------:R-:W-:Y:S02]  /*2330*/  FSEL R29, R29, -INF , !P3 ;  /* 0xff8000001d1d7808 */ /* 0x000fe40005800000 */
[----:B------:R-:W-:Y:S02]  /*2340*/  ISETP.GT.AND P3, PT, R2, 0x10, !P5 ;  /* 0x000000100200780c */ /* 0x000fe40006f64270 */
[----:B------:R-:W-:Y:S02]  /*2350*/  @P5 LOP3.LUT R16, R16, 0x8, RZ, 0xfc, !PT ;  /* 0x0000000810105812 */ /* 0x000fe400078efcff */
[----:B------:R-:W-:Y:S02]  /*2360*/  ISETP.LT.OR P3, PT, R0, 0x11, P3 ;  /* 0x000000110000780c */ /* 0x000fe40001f61670 */
[----:B------:R-:W-:-:S02]  /*2370*/  LOP3.LUT R16, R16, 0xfdffffff, RZ, 0xc0, !PT ;  /* 0xfdffffff10107812 */ /* 0x000fc400078ec0ff */
[----:B------:R-:W-:Y:S02]  /*2380*/  FSEL R32, R32, -INF , !P3 ;  /* 0xff80000020207808 */ /* 0x000fe40005800000 */
[----:B------:R-:W-:Y:S02]  /*2390*/  @P4 LOP3.LUT R16, R16, 0x2000000, RZ, 0xfc, !PT ;  /* 0x0200000010104812 */ /* 0x000fe400078efcff */
[----:B------:R-:W-:Y:S02]  /*23a0*/  ISETP.GT.AND P3, PT, R2, 0x11, !P4 ;  /* 0x000000110200780c */ /* 0x000fe40006764270 */
[----:B------:R-:W-:Y:S02]  /*23b0*/  ISETP.GE.AND P4, PT, R20, 0x19, PT ;  /* 0x000000191400780c */ /* 0x000fe40003f86270 */
[----:B------:R-:W-:Y:S02]  /*23c0*/  ISETP.LT.OR P3, PT, R0, 0x12, P3 ;  /* 0x000000120000780c */ /* 0x000fe40001f61670 */
[----:B------:R-:W-:-:S02]  /*23d0*/  LOP3.LUT R16, R16, 0xfeffffff, RZ, 0xc0, !PT ;  /* 0xfeffffff10107812 */ /* 0x000fc400078ec0ff */
        /* <DEDUP_REMOVED lines=156> */
[----:B------:R-:W-:Y:S02]  /*2da0*/  PLOP3.LUT P6, PT, PT, PT, UP1, 0x40, 0x0 ;  /* 0x000000000000781c */ /* 0x000fe40003fce818 */
[----:B0-----:R-:W-:Y:S01]  /*2db0*/  VIADDMNMX R0, R2, R22, R5, PT ;  /* 0x0000001602007246 */ /* 0x001fe20003800105 */
[----:B------:R-:W-:-:S10]  /*2dc0*/  IMAD.IADD R3, R11, 0x1, R2 ;  /* 0x000000010b037824 */ /* 0x000fd400078e0202 */
[----:B------:R-:W-:Y:S05]  /*2dd0*/  @P6 BRA `(.L_x_9490) ;  /* 0x0000000000646947 */ /* 0x000fea0003800000 */
        /* <DEDUP_REMOVED lines=14> */
.L_x_9492:
[----:B------:R-:W-:-:S06]  /*2ec0*/  UISETP.NE.AND UP2, UPT, UR5, 0x1, UPT ;  /* 0x000000010500788c */ /* 0x000fcc000bf45270 */
[----:B------:R-:W-:-:S05]  /*2ed0*/  PLOP3.LUT P6, PT, PT, PT, UP2, 0x80, 0x0 ;  /* 0x000000000000781c */ /* 0x000fca0003fcf028 */
[----:B------:R-:W-:-:S08]  /*2ee0*/  @UP2 ULDC.64 UR6, c[0x0][0x9e8] ;  /* 0x00027a0000062ab9 */ /* 0x000fd00000000a00 */
[----:B------:R-:W-:Y:S01]  /*2ef0*/  @P6 IMAD.HI.U32 R2, R5, UR6, RZ ;  /* 0x0000000605026c27 */ /* 0x000fe2000f8e00ff */
[----:B------:R-:W-:-:S13]  /*2f00*/  PLOP3.LUT P6, PT, PT, PT, UP2, 0x80, 0x0 ;  /* 0x000000000000781c */ /* 0x000fda0003fcf028 */
[----:B------:R-:W-:-:S07]  /*2f10*/  @P6 SHF.R.U32.HI R5, RZ, UR7, R2 ;  /* 0x00000007ff056c19 */ /* 0x000fce0008011602 */
.L_x_9493:
[----:B------:R-:W-:Y:S05]  /*2f20*/  BSYNC B0 ;  /* 0x0000000000007941 */ /* 0x000fea0003800000 */
.L_x_9491:
[----:B------:R-:W-:-:S04]  /*2f30*/  IMAD R2, R5, UR5, -R14 ;  /* 0x0000000505027c24 */ /* 0x000fc8000f8e0a0e */
[----:B------:R-:W-:-:S05]  /*2f40*/  IMAD R2, R7, -0x2, R2 ;  /* 0xfffffffe07027824 */ /* 0x000fca00078e0202 */
[----:B------:R-:W-:Y:S02]  /*2f50*/  VIMNMX R3, R3, R2, !PT ;  /* 0x0000000203037248 */ /* 0x000fe40007fe0100 */
[----:B------:R-:W-:-:S07]  /*2f60*/  VIADDMNMX R0, R2, UR5, R0, PT ;  /* 0x0000000502007c46 */ /* 0x000fce000b800100 */
.L_x_9490:
[----:B------:R-:W-:Y:S01]  /*2f70*/  ISETP.GT.AND P2, PT, R3, 0x1, !P2 ;  /* 0x000000010300780c */ /* 0x000fe20005744270 */
[----:B------:R-:W-:Y:S01]  /*2f80*/  IMAD.U32 R11, RZ, RZ, UR40 ;  /* 0x00000028ff0b7e24 */ /* 0x000fe2000f8e00ff */
[----:B------:R-:W-:Y:S01]  /*2f90*/  LOP3.LUT P6, RZ, R16, 0x8, RZ, 0xc0, !PT ;  /* 0x0000000810ff7812 */ /* 0x000fe200078cc0ff */
[----:B------:R-:W-:Y:S01]  /*2fa0*/  @UP0 ULDC UR6, c[0x0][0x44c] ;  /* 0x0001130000060ab9 */ /* 0x000fe20000000800 */
[----:B------:R-:W-:Y:S01]  /*2fb0*/  ISETP.LT.OR P2, PT, R0, 0x2, P2 ;  /* 0x000000020000780c */ /* 0x000fe20001741670 */
[----:B------:R-:W-:Y:S01]  /*2fc0*/  UIMAD.WIDE.U32 UR6, UR43, UR6, URZ ;  /* 0x000000062b0672a5 */ /* 0x000fe2000f8e003f */
[----:B------:R-:W-:Y:S01]  /*2fd0*/  FMNMX.FTZ R5, R13, R25, !PT ;  /* 0x000000190d057209 */ /* 0x000fe20007810000 */
[----:B------:R-:W-:Y:S01]  /*2fe0*/  @UP0 ULDC UR14, c[0x0][0x450] ;  /* 0x00011400000e0ab9 */ /* 0x000fe20000000800 */
[----:B------:R-:W-:Y:S01]  /*2ff0*/  FSEL R27, R27, -INF , !P2 ;  /* 0xff8000001b1b7808 */ /* 0x000fe20005000000 */
[----:B------:R-:W-:Y:S01]  /*3000*/  @UP0 USHF.R.U32.HI UR43, URZ, UR14, UR7 ;  /* 0x0000000e3f2b0299 */ /* 0x000fe20008011607 */
        /* <DEDUP_REMOVED lines=17> */
[----:B------:R-:W-:Y:S02]  /*3120*/  LOP3.LUT P6, RZ, R16, 0x8000, RZ, 0xc0, !PT ;  /* 0x0000800010ff7812 */ /* 0x000fe400078cc0ff */
        /* <DEDUP_REMOVED lines=55> */
[C---:B------:R-:W-:Y:S01]  /*34a0*/  ISETP.GT.AND P3, PT, R3.reuse, 0x70, !P3 ;  /* 0x000000700300780c */ /* 0x040fe20005f64270 */
        /* <DEDUP_REMOVED lines=13> */
[----:B------:R-:W-:Y:S02]  /*3580*/  ISETP.LT.OR P2, PT, R0, 0x39, P2 ;  /* 0x000000390000780c */ /* 0x000fe40001741670 */
[----:B0-----:R-:W-:Y:S02]  /*3590*/  FMNMX.FTZ R5, R4, R5, !PT ;  /* 0x0000000504057209 */ /* 0x001fe40007810000 */
[----:B------:R-:W-:Y:S02]  /*35a0*/  FSEL R54, R54, -INF , !P2 ;  /* 0xff80000036367808 */ /* 0x000fe40005000000 */
[----:B------:R-:W-:Y:S01]  /*35b0*/  ISETP.GT.AND P2, PT, R3, 0x39, !P6 ;  /* 0x000000390300780c */ /* 0x000fe20007744270 */
[----:B------:R-:W0:Y:S01]  /*35c0*/  SHFL.BFLY PT, R2, R5, 0x1, 0x1f ;  /* 0x0c201f0005027f89 */ /* 0x000e2200000e0000 */
[----:B------:R-:W-:-:S02]  /*35d0*/  LOP3.LUT P6, RZ, R16, 0x10, RZ, 0xc0, !PT ;  /* 0x0000001010ff7812 */ /* 0x000fc400078cc0ff */
[C---:B------:R-:W-:Y:S02]  /*35e0*/  ISETP.LT.OR P2, PT, R0.reuse, 0x3a, P2 ;  /* 0x0000003a0000780c */ /* 0x040fe40001741670 */
[----:B------:R-:W-:Y:S02]  /*35f0*/  ISETP.LT.OR P5, PT, R0, 0x79, P5 ;  /* 0x000000790000780c */ /* 0x000fe40002fa1670 */
[----:B------:R-:W-:Y:S02]  /*3600*/  FSEL R55, R55, -INF , !P2 ;  /* 0xff80000037377808 */ /* 0x000fe40005000000 */
[----:B------:R-:W-:Y:S02]  /*3610*/  LOP3.LUT P2, RZ, R16, 0x4000, RZ, 0xc0, !PT ;  /* 0x0000400010ff7812 */ /* 0x000fe4000784c0ff */
[----:B------:R-:W-:Y:S02]  /*3620*/  FSEL R83, R83, -INF , !P4 ;  /* 0xff80000053537808 */ /* 0x000fe40006000000 */
[----:B------:R-:W-:-:S02]  /*3630*/  ISETP.GT.AND P2, PT, R3, 0x40, !P2 ;  /* 0x000000400300780c */ /* 0x000fc40005744270 */
[----:B------:R-:W-:Y:S02]  /*3640*/  FSEL R86, R86, -INF , !P5 ;  /* 0xff80000056567808 */ /* 0x000fe40006800000 */
[----:B------:R-:W-:Y:S02]  /*3650*/  ISETP.LT.OR P2, PT, R0, 0x41, P2 ;  /* 0x000000410000780c */ /* 0x000fe40001741670 */
[----:B------:R-:W-:Y:S02]  /*3660*/  R2UR UR11, R19 ;  /* 0x00000000130b72ca */ /* 0x000fe400000e0000 */
[----:B------:R-:W-:Y:S02]  /*3670*/  FSEL R58, R58, -INF , !P2 ;  /* 0xff8000003a3a7808 */ /* 0x000fe40005000000 */
[----:B------:R-:W-:Y:S02]  /*3680*/  LOP3.LUT P2, RZ, R16, 0x2000, RZ, 0xc0, !PT ;  /* 0x0000200010ff7812 */ /* 0x000fe4000784c0ff */
[----:B0-----:R-:W-:-:S02]  /*3690*/  FMNMX.FTZ R2, R5, R2, !PT ;  /* 0x0000000205027209 */ /* 0x001fc40007810000 */
[----:B------:R-:W-:-:S03]  /*36a0*/  ISETP.GT.AND P2, PT, R3, 0x41, !P2 ;  /* 0x000000410300780c */ /* 0x000fc60005744270 */
[----:B------:R-:W-:Y:S01]  /*36b0*/  FFMA.FTZ R20, R2, R11, -8 ;  /* 0xc100000002147423 */ /* 0x000fe2000001000b */
[----:B------:R-:W-:Y:S01]  /*36c0*/  ISETP.LT.OR P2, PT, R0, 0x42, P2 ;  /* 0x000000420000780c */ /* 0x000fe20001741670 */
[----:B------:R-:W-:-:S03]  /*36d0*/  UIADD3 UR43, UR11, UR43, URZ ;  /* 0x0000002b0b2b7290 */ /* 0x000fc6000fffe03f */
[----:B------:R-:W-:Y:S01]  /*36e0*/  FSEL R59, R59, -INF , !P2 ;  /* 0xff8000003b3b7808 */ /* 0x000fe20005000000 */
[----:B------:R-:W-:Y:S01]  /*36f0*/  UIADD3 UR4, UR43, UR4, URZ ;  /* 0x000000042b047290 */ /* 0x000fe2000fffe03f */
        /* <DEDUP_REMOVED lines=38> */
[----:B------:R-:W-:Y:S02]  /*3960*/  ISETP.GT.AND P2, PT, R3, RZ, !P6 ;  /* 0x000000ff0300720c */ /* 0x000fe40007744270 */
[----:B------:R-:W-:Y:S01]  /*3970*/  LOP3.LUT P6, RZ, R16, 0x8000000, RZ, 0xc0, !PT ;  /* 0x0800000010ff7812 */ /* 0x000fe200078cc0ff */
[--C-:B------:R-:W-:Y:S01]  /*3980*/  FFMA.FTZ R4, R13, UR40, -R20.reuse ;  /* 0x000000280d047c23 */ /* 0x100fe20008010814 */
[----:B------:R-:W-:Y:S01]  /*3990*/  ISETP.LT.OR P2, PT, R0, 0x1, P2 ;  /* 0x000000010000780c */ /* 0x000fe20001741670 */
[--C-:B------:R-:W-:Y:S01]  /*39a0*/  FFMA.FTZ R5, R25, UR40, -R20.reuse ;  /* 0x0000002819057c23 */ /* 0x100fe20008010814 */
[--C-:B------:R-:W-:Y:S01]  /*39b0*/  FFMA.FTZ R11, R28, UR40, -R20.reuse ;  /* 0x000000281c0b7c23 */ /* 0x100fe20008010814 */
[--C-:B------:R-:W-:Y:S01]  /*39c0*/  FFMA.FTZ R12, R29, UR40, -R20.reuse ;  /* 0x000000281d0c7c23 */ /* 0x100fe20008010814 */
[----:B------:R-:W-:Y:S01]  /*39d0*/  FSEL R26, R26, -INF , !P2 ;  /* 0xff8000001a1a7808 */ /* 0x000fe20005000000 */
[--C-:B------:R-:W-:Y:S01]  /*39e0*/  FFMA.FTZ R32, R32, UR40, -R20.reuse ;  /* 0x0000002820207c23 */ /* 0x100fe20008010814 */
[----:B------:R-:W-:Y:S01]  /*39f0*/  LOP3.LUT P2, RZ, R16, 0x4000000, RZ, 0xc0, !PT ;  /* 0x0400000010ff7812 */ /* 0x000fe2000784c0ff */
[--C-:B------:R-:W-:Y:S01]  /*3a00*/  FFMA.FTZ R36, R36, UR40, -R20.reuse ;  /* 0x0000002824247c23 */ /* 0x100fe20008010814 */
[----:B------:R-:W-:Y:S01]  /*3a10*/  FMNMX.FTZ R13, R26, R27, !PT ;  /* 0x0000001b1a0d7209 */ /* 0x000fe20007810000 */
[--C-:B------:R-:W-:Y:S01]  /*3a20*/  FFMA.FTZ R40, R40, UR40, -R20.reuse ;  /* 0x0000002828287c23 */ /* 0x100fe20008010814 */
[C---:B------:R-:W-:Y:S01]  /*3a30*/  ISETP.GT.AND P2, PT, R3.reuse, 0x69, !P2 ;  /* 0x000000690300780c */ /* 0x040fe20005744270 */
        /* <DEDUP_REMOVED lines=15> */
[----:B------:R-:W-:Y:S01]  /*3b30*/  ISETP.LT.OR P6, PT, R0, 0x7a, P6 ;  /* 0x0000007a0000780c */ /* 0x000fe200037c1670 */
[----:B------:R-:W-:Y:S01]  /*3b40*/  MUFU.EX2 R5, R5 ;  /* 0x0000000500057308 */ /* 0x000fe20000000800 */
[----:B------:R-:W-:Y:S01]  /*3b50*/  FMNMX.FTZ R16, R38, R15, !PT ;  /* 0x0000000f26107209 */ /* 0x000fe20007810000 */
[----:B------:R-:W-:Y:S01]  /*3b60*/  FFMA.FTZ R72, R72, UR40, -R20 ;  /* 0x0000002848487c23 */ /* 0x000fe20008010814 */
[----:B------:R-:W-:-:S02]  /*3b70*/  FSEL R87, R87, -INF , !P6 ;  /* 0xff80000057577808 */ /* 0x000fc40007000000 */
[----:B------:R-:W-:Y:S01]  /*3b80*/  FMNMX.FTZ R21, R39, R16, !PT ;  /* 0x0000001027157209 */ /* 0x000fe20007810000 */
[--C-:B------:R-:W-:Y:S01]  /*3b90*/  FFMA.FTZ R16, R37, UR40, -R20.reuse ;  /* 0x0000002825107c23 */ /* 0x100fe20008010814 */
[----:B------:R-:W-:Y:S01]  /*3ba0*/  FFMA.FTZ R37, R64, UR40, -R20 ;  /* 0x0000002840257c23 */ /* 0x000fe20008010814 */
[----:B------:R-:W-:Y:S01]  /*3bb0*/  MUFU.EX2 R15, R36 ;  /* 0x00000024000f7308 */ /* 0x000fe20000000800 */
[----:B------:R-:W-:-:S04]  /*3bc0*/  FMNMX.FTZ R22, R42, R21, !PT ;  /* 0x000000152a167209 */ /* 0x000fc80007810000 */
[----:B------:R-:W-:-:S03]  /*3bd0*/  FMNMX.FTZ R21, R43, R22, !PT ;  /* 0x000000162b157209 */ /* 0x000fc60007810000 */
[----:B------:R-:W-:Y:S01]  /*3be0*/  MUFU.EX2 R11, R11 ;  /* 0x0000000b000b7308 */ /* 0x000fe20000000800 */
[----:B------:R-:W-:-:S04]  /*3bf0*/  FMNMX.FTZ R22, R46, R21, !PT ;  /* 0x000000152e167209 */ /* 0x000fc80007810000 */
[----:B------:R-:W-:Y:S01]  /*3c00*/  FMNMX.FTZ R23, R47, R22, !PT ;  /* 0x000000162f177209 */ /* 0x000fe20007810000 */
[--C-:B------:R-:W-:Y:S01]  /*3c10*/  FFMA.FTZ R22, R41, UR40, -R20.reuse ;  /* 0x0000002829167c23 */ /* 0x100fe20008010814 */
[----:B------:R-:W-:Y:S01]  /*3c20*/  FFMA.FTZ R41, R68, UR40, -R20 ;  /* 0x0000002844297c23 */ /* 0x000fe20008010814 */
[----:B------:R-:W-:Y:S01]  /*3c30*/  MUFU.EX2 R21, R40 ;  /* 0x0000002800157308 */ /* 0x000fe20000000800 */
[----:B------:R-:W-:-:S04]  /*3c40*/  FMNMX.FTZ R24, R50, R23, !PT ;  /* 0x0000001732187209 */ /* 0x000fc80007810000 */
[----:B------:R-:W-:-:S03]  /*3c50*/  FMNMX.FTZ R23, R51, R24, !PT ;  /* 0x0000001833177209 */ /* 0x000fc60007810000 */
[----:B------:R-:W0:Y:S01]  /*3c60*/  MUFU.EX2 R12, R12 ;  /* 0x0000000c000c7308 */ /* 0x000e220000000800 */
[----:B------:R-:W-:-:S04]  /*3c70*/  FMNMX.FTZ R24, R54, R23, !PT ;  /* 0x0000001736187209 */ /* 0x000fc80007810000 */
[----:B------:R-:W-:Y:S01]  /*3c80*/  FMNMX.FTZ R25, R55, R24, !PT ;  /* 0x0000001837197209 */ /* 0x000fe20007810000 */
[----:B------:R-:W-:Y:S02]  /*3c90*/  FFMA.FTZ R24, R45, UR40, -R20 ;  /* 0x000000282d187c23 */ /* 0x000fe40008010814 */
[----:B------:R1:W-:Y:S01]  /*3ca0*/  MUFU.EX2 R23, R44 ;  /* 0x0000002c00177308 */ /* 0x0003e20000000800 */
[----:B------:R-:W-:-:S04]  /*3cb0*/  FMNMX.FTZ R28, R58, R25, !PT ;  /* 0x000000193a1c7209 */ /* 0x000fc80007810000 */
[----:B------:R-:W-:-:S03]  /*3cc0*/  FMNMX.FTZ R25, R59, R28, !PT ;  /* 0x0000001c3b197209 */ /* 0x000fc60007810000 */
[----:B------:R-:W-:Y:S01]  /*3cd0*/  MUFU.EX2 R14, R14 ;  /* 0x0000000e000e7308 */ /* 0x000fe20000000800 */
[----:B------:R-:W-:Y:S01]  /*3ce0*/  FMNMX.FTZ R28, R62, R25, !PT ;  /* 0x000000193e1c7209 */ /* 0x000fe20007810000 */
[--C-:B-1----:R-:W-:Y:S01]  /*3cf0*/  FFMA.FTZ R44, R65, UR40, -R20.reuse ;  /* 0x00000028412c7c23 */ /* 0x102fe20008010814 */
[----:B0-----:R-:W-:Y:S02]  /*3d00*/  F2FP.SATFINITE.E4M3.F32.PACK_AB_MERGE_C R148, R12, R11, RZ ;  /* 0x0000000b0c94723e */ /* 0x001fe400048070ff */
[----:B------:R-:W-:Y:S01]  /*3d10*/  FMNMX.FTZ R29, R63, R28, !PT ;  /* 0x0000001c3f1d7209 */ /* 0x000fe20007810000 */
[----:B------:R-:W-:Y:S01]  /*3d20*/  FFMA.FTZ R28, R49, UR40, -R20 ;  /* 0x00000028311c7c23 */ /* 0x000fe20008010814 */
[----:B------:R-:W-:Y:S01]  /*3d30*/  F2FP.SATFINITE.E4M3.F32.PACK_AB_MERGE_C R148, R5, R4, R148 ;  /* 0x000000040594723e */ /* 0x000fe20004807094 */
[----:B------:R0:W-:Y:S01]  /*3d40*/  MUFU.EX2 R25, R48 ;  /* 0x0000003000197308 */ /* 0x0001e20000000800 */
[----:B------:R-:W-:Y:S01]  /*3d50*/  FMNMX.FTZ R32, R66, R29, !PT ;  /* 0x0000001d42207209 */ /* 0x000fe20007810000 */
[----:B------:R-:W-:-:S03]  /*3d60*/  FFMA.FTZ R49, R76, UR40, -R20 ;  /* 0x000000284c317c23 */ /* 0x000fc60008010814 */
[----:B------:R-:W-:-:S03]  /*3d70*/  FMNMX.FTZ R29, R67, R32, !PT ;  /* 0x00000020431d7209 */ /* 0x000fc60007810000 */
[----:B------:R-:W1:Y:S01]  /*3d80*/  MUFU.EX2 R16, R16 ;  /* 0x0000001000107308 */ /* 0x000e620000000800 */
[----:B------:R-:W-:Y:S01]  /*3d90*/  FMNMX.FTZ R32, R70, R29, !PT ;  /* 0x0000001d46207209 */ /* 0x000fe20007810000 */
[----:B0-----:R-:W-:-:S03]  /*3da0*/  FFMA.FTZ R48, R69, UR40, -R20 ;  /* 0x0000002845307c23 */ /* 0x001fc60008010814 */
[----:B------:R-:W-:Y:S01]  /*3db0*/  FMNMX.FTZ R33, R71, R32, !PT ;  /* 0x0000002047217209 */ /* 0x000fe20007810000 */
[--C-:B------:R-:W-:Y:S01]  /*3dc0*/  FFMA.FTZ R32, R53, UR40, -R20.reuse ;  /* 0x0000002835207c23 */ /* 0x100fe20008010814 */
[----:B------:R-:W-:Y:S01]  /*3dd0*/  FFMA.FTZ R53, R80, UR40, -R20 ;  /* 0x0000002850357c23 */ /* 0x000fe20008010814 */
[----:B------:R-:W-:Y:S01]  /*3de0*/  MUFU.EX2 R22, R22 ;  /* 0x0000001600167308 */ /* 0x000fe20000000800 */
        /* <DEDUP_REMOVED lines=8> */
[----:B------:R0:W-:Y:S01]  /*3e70*/  MUFU.EX2 R29, R52 ;  /* 0x00000034001d7308 */ /* 0x0001e20000000800 */
[----:B------:R-:W-:-:S04]  /*3e80*/  FMNMX.FTZ R40, R82, R33, !PT ;  /* 0x0000002152287209 */ /* 0x000fc80007810000 */
[----:B------:R-:W-:Y:S01]  /*3e90*/  FMNMX.FTZ R33, R83, R40, !PT ;  /* 0x0000002853217209 */ /* 0x000fe20007810000 */
[--C-:B------:R-:W-:Y:S01]  /*3ea0*/  FFMA.FTZ R40, R61, UR40, -R20.reuse ;  /* 0x000000283d287c23 */ /* 0x100fe20008010814 */
[----:B------:R-:W-:Y:S01]  /*3eb0*/  IMAD.U32 R61, RZ, RZ, UR40 ;  /* 0x00000028ff3d7e24 */ /* 0x000fe2000f8e00ff */
[----:B------:R-:W-:Y:S01]  /*3ec0*/  MUFU.EX2 R32, R32 ;  /* 0x0000002000207308 */ /* 0x000fe20000000800 */
[----:B------:R-:W-:Y:S01]  /*3ed0*/  FMNMX.FTZ R0, R86, R33, !PT ;  /* 0x0000002156007209 */ /* 0x000fe20007810000 */
[----:B0-----:R-:W-:-:S03]  /*3ee0*/  FFMA.FTZ R52, R73, UR40, -R20 ;  /* 0x0000002849347c23 */ /* 0x001fc60008010814 */
[----:B------:R-:W-:-:S03]  /*3ef0*/  FMNMX.FTZ R0, R87, R0, !PT ;  /* 0x0000000057007209 */ /* 0x000fc60007810000 */
[----:B------:R-:W-:Y:S02]  /*3f00*/  MUFU.EX2 R28, R28 ;  /* 0x0000001c001c7308 */ /* 0x000fe40000000800 */
[----:B------:R-:W0:Y:S06]  /*3f10*/  SHFL.BFLY PT, R45, R0, 0x2, 0x1f ;  /* 0x0c401f00002d7f89 */ /* 0x000e2c00000e0000 */
[----:B------:R1:W-:Y:S08]  /*3f20*/  MUFU.EX2 R33, R60 ;  /* 0x0000003c00217308 */ /* 0x0003f00000000800 */
[----:B------:R-:W-:Y:S01]  /*3f30*/  MUFU.EX2 R40, R40 ;  /* 0x0000002800287308 */ /* 0x000fe20000000800 */
[----:B-1----:R-:W-:-:S07]  /*3f40*/  FFMA.FTZ R60, R81, UR40, -R20 ;  /* 0x00000028513c7c23 */ /* 0x002fce0008010814 */
[----:B------:R1:W-:Y:S01]  /*3f50*/  MUFU.EX2 R3, R56 ;  /* 0x0000003800037308 */ /* 0x0003e20000000800 */
[----:B0-----:R-:W-:-:S05]  /*3f60*/  FMNMX.FTZ R57, R0, R45, !PT ;  /* 0x0000002d00397209 */ /* 0x001fca0007810000 */
[----:B------:R-:W0:Y:S02]  /*3f70*/  SHFL.BFLY PT, R0, R57, 0x1, 0x1f ;  /* 0x0c201f0039007f89 */ /* 0x000e2400000e0000 */
[----:B------:R-:W-:Y:S01]  /*3f80*/  MUFU.EX2 R36, R36 ;  /* 0x0000002400247308 */ /* 0x000fe20000000800 */
[----:B-1----:R-:W-:-:S07]  /*3f90*/  FFMA.FTZ R56, R77, UR40, -R20 ;  /* 0x000000284d387c23 */ /* 0x002fce0008010814 */
[----:B------:R-:W-:Y:S08]  /*3fa0*/  MUFU.EX2 R41, R41 ;  /* 0x0000002900297308 */ /* 0x000ff00000000800 */
[----:B------:R-:W-:Y:S01]  /*3fb0*/  MUFU.EX2 R48, R48 ;  /* 0x0000003000307308 */ /* 0x000fe20000000800 */
[----:B0-----:R-:W-:-:S07]  /*3fc0*/  FMNMX.FTZ R0, R57, R0, !PT ;  /* 0x0000000039007209 */ /* 0x001fce0007810000 */
        /* <DEDUP_REMOVED lines=16> */
[----:B------:R-:W-:Y:S01]  /*40d0*/  FFMA.FTZ R31, R34, UR40, -R61 ;  /* 0x00000028221f7c23 */ /* 0x000fe2000801083d */
[----:B------:R-:W-:Y:S01]  /*40e0*/  FADD.FTZ R54, R4, R5 ;  /* 0x0000000504367221 */ /* 0x000fe20000010000 */
[--C-:B------:R-:W-:Y:S01]  /*40f0*/  FFMA.FTZ R34, R35, UR40, -R61.reuse ;  /* 0x0000002823227c23 */ /* 0x100fe2000801083d */
[--C-:B------:R-:W-:Y:S01]  /*4100*/  FFMA.FTZ R35, R42, UR40, -R61.reuse ;  /* 0x000000282a237c23 */ /* 0x100fe2000801083d */
[--C-:B------:R-:W-:Y:S01]  /*4110*/  FFMA.FTZ R42, R51, UR40, -R61.reuse ;  /* 0x00000028332a7c23 */ /* 0x100fe2000801083d */
[----:B------:R-:W-:Y:S01]  /*4120*/  FADD.FTZ R51, R11, R54 ;  /* 0x000000360b337221 */ /* 0x000fe20000010000 */
[----:B------:R-:W0:Y:S01]  /*4130*/  MUFU.EX2 R27, R27 ;  /* 0x0000001b001b7308 */ /* 0x000e220000000800 */
[--C-:B------:R-:W-:Y:S01]  /*4140*/  FFMA.FTZ R64, R38, UR40, -R61.reuse ;  /* 0x0000002826407c23 */ /* 0x100fe2000801083d */
[----:B------:R-:W-:Y:S01]  /*4150*/  FFMA.FTZ R68, R46, UR40, -R61 ;  /* 0x000000282e447c23 */ /* 0x000fe2000801083d */
[----:B------:R-:W-:Y:S01]  /*4160*/  FADD.FTZ R54, R12, R51 ;  /* 0x000000330c367221 */ /* 0x000fe20000010000 */
        /* <DEDUP_REMOVED lines=10> */
[--C-:B------:R-:W-:Y:S01]  /*4210*/  FFMA.FTZ R66, R66, UR40, -R61.reuse ;  /* 0x0000002842427c23 */ /* 0x100fe2000801083d */
[----:B------:R-:W-:Y:S01]  /*4220*/  FFMA.FTZ R12, R67, UR40, -R61 ;  /* 0x00000028430c7c23 */ /* 0x000fe2000801083d */
        /* <DEDUP_REMOVED lines=15> */
[----:B------:R-:W-:Y:S01]  /*4320*/  FFMA.FTZ R61, R87, UR40, -R61 ;  /* 0x00000028573d7c23 */ /* 0x000fe2000801083d */
[----:B------:R-:W1:Y:S01]  /*4330*/  MUFU.EX2 R34, R34 ;  /* 0x0000002200227308 */ /* 0x000e620000000800 */
[----:B--2---:R-:W-:Y:S01]  /*4340*/  FADD.FTZ R54, R65, R54 ;  /* 0x0000003641367221 */ /* 0x004fe20000010000 */
[----:B------:R-:W-:Y:S01]  /*4350*/  FADD.FTZ R15, R21, R58 ;  /* 0x0000003a150f7221 */ /* 0x000fe20000010000 */
[----:B------:R-:W-:-:S03]  /*4360*/  F2FP.SATFINITE.E4M3.F32.PACK_AB_MERGE_C R30, R65, R30, RZ ;  /* 0x0000001e411e723e */ /* 0x000fc600048070ff */
[----:B------:R-:W-:Y:S01]  /*4370*/  FADD.FTZ R16, R22, R15 ;  /* 0x0000000f16107221 */ /* 0x000fe20000010000 */
[----:B------:R-:W-:Y:S01]  /*4380*/  F2FP.SATFINITE.E4M3.F32.PACK_AB_MERGE_C R149, R27, R26, R30 ;  /* 0x0000001a1b95723e */ /* 0x000fe2000480701e */
[----:B------:R-:W2:Y:S01]  /*4390*/  MUFU.EX2 R64, R64 ;  /* 0x0000004000407308 */ /* 0x000ea20000000800 */
[----:B0-----:R-:W-:Y:S01]  /*43a0*/  FADD.FTZ R11, R31, R54 ;  /* 0x000000361f0b7221 */ /* 0x001fe20000010000 */
[----:B------:R-:W-:Y:S01]  /*43b0*/  FADD.FTZ R5, R23, R16 ;  /* 0x0000001017057221 */ /* 0x000fe20000010000 */
[----:B------:R-:W-:-:S03]  /*43c0*/  F2FP.SATFINITE.E4M3.F32.PACK_AB_MERGE_C R23, R24, R23, RZ ;  /* 0x000000171817723e */ /* 0x000fc600048070ff */
[----:B------:R-:W-:Y:S01]  /*43d0*/  FADD.FTZ R24, R24, R5 ;  /* 0x0000000518187221 */ /* 0x000fe20000010000 */
[----:B------:R-:W-:Y:S01]  /*43e0*/  F2FP.SATFINITE.E4M3.F32.PACK_AB_MERGE_C R144, R22, R21, R23 ;  /* 0x000000151690723e */ /* 0x000fe20004807017 */
[----:B------:R-:W0:Y:S01]  /*43f0*/  MUFU.EX2 R69, R69 ;  /* 0x0000004500457308 */ /* 0x000e220000000800 */
[----:B-1----:R-:W-:-:S07]  /*4400*/  FADD.FTZ R11, R34, R11 ;  /* 0x0000000b220b7221 */ /* 0x002fce0000010000 */
[----:B------:R-:W1:Y:S01]  /*4410*/  MUFU.EX2 R35, R35 ;  /* 0x0000002300237308 */ /* 0x000e620000000800 */
[----:B--2---:R-:W-:Y:S01]  /*4420*/  FADD.FTZ R4, R64, R11 ;  /* 0x0000000b40047221 */ /* 0x004fe20000010000 */
[----:B------:R-:W-:-:S04]  /*4430*/  FADD.FTZ R11, R25, R24 ;  /* 0x00000018190b7221 */ /* 0x000fc80000010000 */
[----:B------:R-:W-:Y:S02]  /*4440*/  FADD.FTZ R14, R28, R11 ;  /* 0x0000000b1c0e7221 */ /* 0x000fe40000010000 */
[----:B------:R-:W2:Y:S01]  /*4450*/  MUFU.EX2 R38, R38 ;  /* 0x0000002600267308 */ /* 0x000ea20000000800 */
[C---:B0-----:R-:W-:Y:S01]  /*4460*/  FADD.FTZ R4, R69.reuse, R4 ;  /* 0x0000000445047221 */ /* 0x041fe20000010000 */
[----:B------:R-:W-:-:S04]  /*4470*/  F2FP.SATFINITE.E4M3.F32.PACK_AB_MERGE_C R64, R69, R64, RZ ;  /* 0x000000404540723e */ /* 0x000fc800048070ff */
[----:B------:R-:W-:Y:S02]  /*4480*/  F2FP.SATFINITE.E4M3.F32.PACK_AB_MERGE_C R151, R34, R31, R64 ;  /* 0x0000001f2297723e */ /* 0x000fe40004807040 */
[----:B------:R-:W0:Y:S01]  /*4490*/  MUFU.EX2 R68, R68 ;  /* 0x0000004400447308 */ /* 0x000e220000000800 */
[----:B-1----:R-:W-:Y:S01]  /*44a0*/  FADD.FTZ R5, R35, R4 ;  /* 0x0000000423057221 */ /* 0x002fe20000010000 */
[----:B------:R-:W-:Y:S01]  /*44b0*/  F2FP.SATFINITE.E4M3.F32.PACK_AB_MERGE_C R4, R32, R29, RZ ;  /* 0x0000001d2004723e */ /* 0x000fe200048070ff */
[----:B------:R-:W-:-:S03]  /*44c0*/  FADD.FTZ R29, R29, R14 ;  /* 0x0000000e1d1d7221 */ /* 0x000fc60000010000 */
[----:B------:R-:W-:Y:S01]  /*44d0*/  F2FP.SATFINITE.E4M3.F32.PACK_AB_MERGE_C R146, R28, R25, R4 ;  /* 0x000000191c92723e */ /* 0x000fe20004807004 */
[----:B------:R-:W-:Y:S01]  /*44e0*/  FADD.FTZ R32, R32, R29 ;  /* 0x0000001d20207221 */ /* 0x000fe20000010000 */
[----:B------:R-:W1:Y:S01]  /*44f0*/  MUFU.EX2 R47, R47 ;  /* 0x0000002f002f7308 */ /* 0x000e620000000800 */
[----:B--2---:R-:W-:-:S07]  /*4500*/  FADD.FTZ R5, R38, R5 ;  /* 0x0000000526057221 */ /* 0x004fce0000010000 */
[----:B------:R-:W2:Y:S01]  /*4510*/  MUFU.EX2 R39, R39 ;  /* 0x0000002700277308 */ /* 0x000ea20000000800 */
[----:B0-----:R-:W-:Y:S01]  /*4520*/  FADD.FTZ R4, R68, R5 ;  /* 0x0000000544047221 */ /* 0x001fe20000010000 */
[----:B------:R-:W-:-:S04]  /*4530*/  F2FP.SATFINITE.E4M3.F32.PACK_AB_MERGE_C R5, R40, R33, RZ ;  /* 0x000000212805723e */ /* 0x000fc800048070ff */
[C---:B------:R-:W-:Y:S01]  /*4540*/  F2FP.SATFINITE.E4M3.F32.PACK_AB_MERGE_C R140, R36.reuse, R3, R5 ;  /* 0x00000003248c723e */ /* 0x040fe20004807005 */
[----:B------:R-:W-:Y:S01]  /*4550*/  FADD.FTZ R3, R3, R32 ;  /* 0x0000002003037221 */ /* 0x000fe20000010000 */
[----:B------:R-:W0:Y:S01]  /*4560*/  MUFU.EX2 R42, R42 ;  /* 0x0000002a002a7308 */ /* 0x000e220000000800 */
[C---:B-1----:R-:W-:Y:S01]  /*4570*/  FADD.FTZ R4, R47.reuse, R4 ;  /* 0x000000042f047221 */ /* 0x042fe20000010000 */
[----:B------:R-:W-:Y:S01]  /*4580*/  F2FP.SATFINITE.E4M3.F32.PACK_AB_MERGE_C R47, R47, R68, RZ ;  /* 0x000000442f2f723e */ /* 0x000fe200048070ff */
[----:B------:R-:W-:-:S03]  /*4590*/  FADD.FTZ R36, R36, R3 ;  /* 0x0000000324247221 */ /* 0x000fc60000010000 */
[----:B------:R-:W-:Y:S01]  /*45a0*/  F2FP.SATFINITE.E4M3.F32.PACK_AB_MERGE_C R145, R38, R35, R47 ;  /* 0x000000232691723e */ /* 0x000fe2000480702f */
[----:B------:R-:W-:Y:S01]  /*45b0*/  FADD.FTZ R33, R33, R36 ;  /* 0x0000002421217221 */ /* 0x000fe20000010000 */
[----:B------:R-:W1:Y:S01]  /*45c0*/  MUFU.EX2 R50, R50 ;  /* 0x0000003200327308 */ /* 0x000e620000000800 */
[----:B--2---:R-:W-:Y:S02]  /*45d0*/  FADD.FTZ R5, R39, R4 ;  /* 0x0000000427057221 */ /* 0x004fe40000010000 */
[----:B------:R-:W-:-:S05]  /*45e0*/  FADD.FTZ R40, R40, R33 ;  /* 0x0000002128287221 */ /* 0x000fca0000010000 */
        /* <DEDUP_REMOVED lines=9> */
[----:B0-----:R-:W-:Y:S01]  /*4680*/  FADD.FTZ R3, R43, R4 ;  /* 0x000000042b037221 */ /* 0x001fe20000010000 */
[----:B------:R-:W-:-:S04]  /*4690*/  F2FP.SATFINITE.E4M3.F32.PACK_AB_MERGE_C R4, R48, R41, RZ ;  /* 0x000000293004723e */ /* 0x000fc800048070ff */
[----:B------:R-:W-:Y:S01]  /*46a0*/  F2FP.SATFINITE.E4M3.F32.PACK_AB_MERGE_C R142, R44, R37, R4 ;  /* 0x000000252c8e723e */ /* 0x000fe20004807004 */
[----:B------:R-:W-:Y:S01]  /*46b0*/  FADD.FTZ R37, R37, R40 ;  /* 0x0000002825257221 */ /* 0x000fe20000010000 */
[----:B------:R-:W0:Y:S01]  /*46c0*/  MUFU.EX2 R63, R63 ;  /* 0x0000003f003f7308 */ /* 0x000e220000000800 */
[----:B-1----:R-:W-:Y:S02]  /*46d0*/  FADD.FTZ R3, R46, R3 ;  /* 0x000000032e037221 */ /* 0x002fe40000010000 */
[----:B------:R-:W-:-:S04]  /*46e0*/  FADD.FTZ R44, R44, R37 ;  /* 0x000000252c2c7221 */ /* 0x000fc80000010000 */
[----:B------:R-:W-:Y:S01]  /*46f0*/  FADD.FTZ R41, R41, R44 ;  /* 0x0000002c29297221 */ /* 0x000fe20000010000 */
[----:B------:R-:W1:Y:S01]  /*4700*/  MUFU.EX2 R19, R66 ;  /* 0x0000004200137308 */ /* 0x000e620000000800 */
[----:B--2---:R-:W-:Y:S02]  /*4710*/  FADD.FTZ R4, R62, R3 ;  /* 0x000000033e047221 */ /* 0x004fe40000010000 */
[----:B------:R-:W-:-:S05]  /*4720*/  FADD.FTZ R48, R48, R41 ;  /* 0x0000002930307221 */ /* 0x000fca0000010000 */
[----:B------:R-:W-:Y:S01]  /*4730*/  MUFU.EX2 R49, R49 ;  /* 0x0000003100317308 */ /* 0x000fe20000000800 */
[C---:B0-----:R-:W-:Y:S01]  /*4740*/  FADD.FTZ R4, R63.reuse, R4 ;  /* 0x000000043f047221 */ /* 0x041fe20000010000 */
[----:B------:R-:W-:-:S04]  /*4750*/  F2FP.SATFINITE.E4M3.F32.PACK_AB_MERGE_C R62, R63, R62, RZ ;  /* 0x0000003e3f3e723e */ /* 0x000fc800048070ff */
[----:B------:R-:W-:Y:S02]  /*4760*/  F2FP.SATFINITE.E4M3.F32.PACK_AB_MERGE_C R141, R46, R43, R62 ;  /* 0x0000002b2e8d723e */ /* 0x000fe4000480703e */
        /* <DEDUP_REMOVED lines=43> */
[----:B--2---:R-:W-:-:S04]  /*4a20*/  FADD.FTZ R3, R83, R4 ;  /* 0x0000000453037221 */ /* 0x004fc80000010000 */
[----:B0-----:R-:W-:Y:S01]  /*4a30*/  FADD.FTZ R4, R86, R3 ;  /* 0x0000000356047221 */ /* 0x001fe20000010000 */
[----:B------:R-:W-:Y:S01]  /*4a40*/  VIADD R3, R18, 0xfffffffe ;  /* 0xfffffffe12037836 */ /* 0x000fe20000000000 */
[C---:B-1----:R-:W-:Y:S02]  /*4a50*/  F2FP.SATFINITE.E4M3.F32.PACK_AB_MERGE_C R11, R61.reuse, R86, RZ ;  /* 0x000000563d0b723e */ /* 0x042fe400048070ff */
[----:B------:R-:W-:Y:S02]  /*4a60*/  FADD.FTZ R4, R61, R4 ;  /* 0x000000043d047221 */ /* 0x000fe40000010000 */
[----:B------:R-:W-:Y:S01]  /*4a70*/  F2FP.SATFINITE.E4M3.F32.PACK_AB_MERGE_C R139, R83, R82, R11 ;  /* 0x00000052538b723e */ /* 0x000fe2000480700b */
        /* <DEDUP_REMOVED lines=11> */
.L_x_9495:
[----:B------:R-:W-:-:S11]  /*4b30*/  UISETP.NE.AND UP2, UPT, UR5, 0x1, UPT ;  /* 0x000000010500788c */ /* 0x000fd6000bf45270 */
[----:B------:R-:W-:Y:S02]  /*4b40*/  @UP2 ULDC.64 UR14, c[0x0][0x9e8] ;  /* 0x00027a00000e2ab9 */ /* 0x000fe40000000a00 */
[----:B------:R-:W-:-:S04]  /*4b50*/  UIMAD.WIDE.U32 UR6, UR11, UR14, URZ ;  /* 0x0000000e0b0672a5 */ /* 0x000fc8000f8e003f */
[----:B------:R-:W-:-:S12]  /*4b60*/  @UP2 USHF.R.U32.HI UR11, URZ, UR15, UR7 ;  /* 0x0000000f3f0b2299 */ /* 0x000fd80008011607 */
.L_x_9496:
[----:B------:R-:W-:-:S04]  /*4b70*/  UIMAD UR5, UR11, UR5, UR5 ;  /* 0x000000050b0572a4 */ /* 0x000fc8000f8e0205 */
[----:B------:R-:W-:-:S04]  /*4b80*/  UISETP.LT.AND UP2, UPT, UR4, UR5, UPT ;  /* 0x000000050400728c */ /* 0x000fc8000bf41270 */
[----:B------:R-:W-:-:S12]  /*4b90*/  USEL UR4, UR4, UR5, UP2 ;  /* 0x0000000504047287 */ /* 0x000fd80009000000 */
.L_x_9494:
[----:B------:R-:W-:Y:S01]  /*4ba0*/  USHF.R.S32.HI UR5, URZ, 0x1f, UR4 ;  /* 0x0000001f3f057899 */ /* 0x000fe20008011404 */
[----:B------:R-:W0:Y:S01]  /*4bb0*/  S2UR UR22, SR_CgaCtaId ;  /* 0x00000000001679c3 */ /* 0x000e220000008800 */
[----:B------:R-:W-:Y:S02]  /*4bc0*/  CS2R R88, SRZ ;  /* 0x0000000000587805 */ /* 0x000fe4000001ff00 */
[----:B------:R-:W-:Y:S01]  /*4bd0*/  CS2R R90, SRZ ;  /* 0x00000000005a7805 */ /* 0x000fe2000001ff00 */
[----:B------:R-:W-:Y:S01]  /*4be0*/  ULEA.HI UR5, UR5, UR4, URZ, 0x7 ;  /* 0x0000000405057291 */ /* 0x000fe2000f8f383f */
[----:B------:R-:W-:Y:S02]  /*4bf0*/  CS2R R92, SRZ ;  /* 0x00000000005c7805 */ /* 0x000fe4000001ff00 */
[----:B------:R-:W-:Y:S01]  /*4c00*/  CS2R R94, SRZ ;  /* 0x00000000005e7805 */ /* 0x000fe2000001ff00 */
[----:B------:R-:W-:Y:S01]  /*4c10*/  UMOV UR4, URZ ;  /* 0x0000003f00047c82 */ /* 0x000fe20008000000 */
        /* <DEDUP_REMOVED lines=10> */
[----:B------:R-:W-:Y:S01]  /*4cc0*/  CS2R R110, SRZ ;  /* 0x00000000006e7805 */ /* 0x000fe2000001ff00 */
[----:B------:R-:W-:Y:S01]  /*4cd0*/  UMOV UR5, URZ ;  /* 0x0000003f00057c82 */ /* 0x000fe20008000000 */
[----:B------:R-:W-:Y:S02]  /*4ce0*/  CS2R R112, SRZ ;  /* 0x0000000000707805 */ /* 0x000fe4000001ff00 */
[----:B------:R-:W-:Y:S02]  /*4cf0*/  CS2R R114, SRZ ;  /* 0x0000000000727805 */ /* 0x000fe4000001ff00 */
[----:B------:R-:W-:Y:S02]  /*4d00*/  ISETP.GE.AND P2, PT, R3, UR23, PT ;  /* 0x0000001703007c0c */ /* 0x000fe4000bf46270 */
        /* <DEDUP_REMOVED lines=40> */
.L_x_9515:
[----:B------:R-:W-:-:S04]  /*4f90*/  UIADD3 UR4, UR7, 0x1, URZ ;  /* 0x0000000107047890 */ /* 0x000fc8000fffe03f */
[----:B------:R-:W-:-:S04]  /*4fa0*/  UISETP.NE.AND UP2, UPT, UR4, 0x2, UPT ;  /* 0x000000020400788c */ /* 0x000fc8000bf45270 */
[----:B------:R-:W-:Y:S02]  /*4fb0*/  USEL UR5, URZ, 0x1, UP2 ;  /* 0x000000013f057887 */ /* 0x000fe40009000000 */
[----:B------:R-:W-:Y:S02]  /*4fc0*/  USEL UR4, UR4, URZ, UP2 ;  /* 0x0000003f04047287 */ /* 0x000fe40009000000 */
[----:B------:R-:W-:Y:S01]  /*4fd0*/  ULOP3.LUT UR5, UR6, UR5, URZ, 0x3c, !UPT ;  /* 0x0000000506057292 */ /* 0x000fe2000f8e3c3f */
[----:B------:R-:W-:Y:S11]  /*4fe0*/  @!P0 BRA `(.L_x_9498) ;  /* 0x0000000000048947 */ /* 0x000ff60003800000 */
[----:B------:R-:W-:Y:S01]  /*4ff0*/  BPT.TRAP 0x1 ;  /* 0x000000040000795c */ /* 0x000fe20000300000 */
.L_x_9498:
[----:B------:R-:W-:Y:S01]  /*5000*/  ULEA UR27, UR4, UR42, 0x3 ;  /* 0x0000002a041b7291 */ /* 0x000fe2000f8e183f */
[----:B------:R-:W-:-:S05]  /*5010*/  IMAD.U32 R6, RZ, RZ, UR5 ;  /* 0x00000005ff067e24 */ /* 0x000fca000f8e00ff */
[----:B------:R-:W-:-:S04]  /*5020*/  SHF.L.U32 R6, R6, 0x1f, RZ ;  /* 0x0000001f06067819 */ /* 0x000fc800000006ff */
[----:B------:R0:W1:Y:S01]  /*5030*/  SYNCS.PHASECHK.TRANS64.TRYWAIT P2, [UR27+0x17030], R6 ;  /* 0x01703006ff0075a7 */ /* 0x000062000804015b */
[----:B------:R-:W-:Y:S05]  /*5040*/  @!P0 BRA `(.L_x_9499) ;  /* 0x0000000000048947 */ /* 0x000fea0003800000 */
[----:B------:R-:W-:Y:S01]  /*5050*/  BPT.TRAP 0x1 ;  /* 0x000000040000795c */ /* 0x000fe20000300000 */
.L_x_9499:
[----:B-1----:R-:W-:Y:S05]  /*5060*/  @P2 BRA `(.L_x_9500) ;  /* 0x0000000000082947 */ /* 0x002fea0003800000 */
[----:B------:R-:W1:Y:S02]  /*5070*/  SYNCS.PHASECHK.TRANS64.TRYWAIT P2, [UR27+0x17030], R6 ;  /* 0x01703006ff0075a7 */ /* 0x000e64000804015b */
[----:B-1----:R-:W-:Y:S05]  /*5080*/  @!P2 BRA `(.L_x_9501) ;  /* 0x000000d800cca947 */ /* 0x002fea0003800000 */
.L_x_9500:
[----:B------:R-:W-:Y:S01]  /*5090*/  R2UR UR16, R8 ;  /* 0x00000000081072ca */ /* 0x000fe200000e0000 */
[----:B------:R-:W-:Y:S01]  /*50a0*/  UIMAD UR18, UR4, 0x300, UR20 ;  /* 0x00000300041278a4 */ /* 0x000fe2000f8e0214 */
[----:B------:R-:W-:Y:S01]  /*50b0*/  R2UR UR17, R9 ;  /* 0x00000000091172ca */ /* 0x000fe200000e0000 */
[----:B------:R-:W-:Y:S01]  /*50c0*/  WARPGROUP.ARRIVE ;  /* 0x00000000000079c5 */ /* 0x000fe20000000000 */
[----:B------:R-:W-:Y:S01]  /*50d0*/  UMOV UR19, 0xc0000010 ;  /* 0xc000001000137882 */ /* 0x000fe20000000000 */
[----:B------:R-:W-:Y:S01]  /*50e0*/  UIADD3 UR10, UR18, 0x100, URZ ;  /* 0x00000100120a7890 */ /* 0x000fe2000fffe03f */
[----:B------:R-:W-:Y:S01]  /*50f0*/  UMOV UR11, 0xc0000010 ;  /* 0xc0000010000b7882 */ /* 0x000fe20000000000 */
[----:B------:R-:W-:Y:S01]  /*5100*/  UIADD3 UR14, UR18, 0x200, URZ ;  /* 0x00000200120e7890 */ /* 0x000fe2000fffe03f */
[----:B------:R-:W-:-:S07]  /*5110*/  UMOV UR15, 0xc0000010 ;  /* 0xc0000010000f7882 */ /* 0x000fce0000000000 */
        /* <DEDUP_REMOVED lines=10> */
.L_x_9502:
[----:B------:R-:W-:Y:S01]  /*51c0*/  ULEA UR11, UR7, UR42, 0x3 ;  /* 0x0000002a070b7291 */ /* 0x000fe2000f8e183f */
[----:B01----:R-:W-:-:S05]  /*51d0*/  IMAD.U32 R6, RZ, RZ, UR6 ;  /* 0x00000006ff067e24 */ /* 0x003fca000f8e00ff */
[----:B------:R-:W-:-:S04]  /*51e0*/  SHF.L.U32 R6, R6, 0x1f, RZ ;  /* 0x0000001f06067819 */ /* 0x000fc800000006ff */
[----:B------:R0:W1:Y:S01]  /*51f0*/  SYNCS.PHASECHK.TRANS64.TRYWAIT P2, [UR11+0x17050], R6 ;  /* 0x01705006ff0075a7 */ /* 0x000062000804014b */
[----:B------:R-:W-:Y:S05]  /*5200*/  @!P0 BRA `(.L_x_9503) ;  /* 0x0000000000048947 */ /* 0x000fea0003800000 */
[----:B------:R-:W-:Y:S01]  /*5210*/  BPT.TRAP 0x1 ;  /* 0x000000040000795c */ /* 0x000fe20000300000 */
.L_x_9503:
[----:B-1----:R-:W-:Y:S05]  /*5220*/  @P2 BRA `(.L_x_9504) ;  /* 0x0000000000082947 */ /* 0x002fea0003800000 */
[----:B------:R-:W1:Y:S02]  /*5230*/  SYNCS.PHASECHK.TRANS64.TRYWAIT P2, [UR11+0x17050], R6 ;  /* 0x01705006ff0075a7 */ /* 0x000e64000804014b */
[----:B-1----:R-:W-:Y:S05]  /*5240*/  @!P2 BRA `(.L_x_9505) ;  /* 0x000000d80074a947 */ /* 0x002fea0003800000 */
.L_x_9504:
[----:B------:R-:W-:Y:S01]  /*5250*/  UIADD3 UR6, UR42, 0x400, URZ ;  /* 0x000004002a067890 */ /* 0x000fe2000fffe03f */
[----:B------:R-:W-:Y:S01]  /*5260*/  WARPGROUP.ARRIVE ;  /* 0x00000000000079c5 */ /* 0x000fe20000000000 */
[----:B------:R-:W-:Y:S01]  /*5270*/  PLOP3.LUT P2, PT, PT, PT, UP0, 0x80, 0x0 ;  /* 0x000000000000781c */ /* 0x000fe20003f4f008 */
[----:B01----:R-:W0:Y:S01]  /*5280*/  LDC R6, c[0x0][0x288] ;  /* 0x0000a200ff067b82 */ /* 0x003e220000000800 */
[----:B------:R-:W-:Y:S01]  /*5290*/  USHF.R.U32.HI UR6, URZ, 0x4, UR6 ;  /* 0x000000043f067899 */ /* 0x000fe20008011606 */
[----:B------:R-:W-:Y:S01]  /*52a0*/  PLOP3.LUT P3, PT, PT, PT, UP0, 0x80, 0x0 ;  /* 0x000000000000781c */ /* 0x000fe20003f6f008 */
[----:B------:R-:W-:Y:S02]  /*52b0*/  IMAD.MOV.U32 R12, RZ, RZ, R10 ;  /* 0x000000ffff0c7224 */ /* 0x000fe400078e000a */
[----:B------:R-:W-:Y:S01]  /*52c0*/  ULOP3.LUT UR6, UR6, 0x3fff, URZ, 0xc0, !UPT ;  /* 0x00003fff06067892 */ /* 0x000fe2000f8ec03f */
[----:B------:R-:W-:-:S03]  /*52d0*/  IMAD.SHL.U32 R14, R3, 0x80, RZ ;  /* 0x00000080030e7824 */ /* 0x000fc600078e00ff */
[----:B------:R-:W-:Y:S02]  /*52e0*/  ULOP3.LUT UR6, UR6, 0x10000, URZ, 0xfc, !UPT ;  /* 0x0001000006067892 */ /* 0x000fe4000f8efc3f */
[----:B------:R-:W-:Y:S02]  /*52f0*/  IADD3 R16, -R14, 0x1, RZ ;  /* 0x000000010e107810 */ /* 0x000fe40007ffe1ff */
[----:B------:R-:W-:-:S03]  /*5300*/  UIMAD UR10, UR7, 0x300, UR6 ;  /* 0x00000300070a78a4 */ /* 0x000fc6000f8e0206 */
[----:B------:R-:W-:Y:S01]  /*5310*/  UMOV UR7, 0x40000040 ;  /* 0x4000004000077882 */ /* 0x000fe20000000000 */
[----:B------:R-:W-:-:S03]  /*5320*/  IMAD R16, R7, -0x2, R16 ;  /* 0xfffffffe07107824 */ /* 0x000fc600078e0210 */
[----:B------:R-:W-:Y:S02]  /*5330*/  UMOV UR6, UR10 ;  /* 0x0000000a00067c82 */ /* 0x000fe40008000000 */
[----:B------:R-:W-:Y:S01]  /*5340*/  QGMMA.64x96x32.F32.E4M3.E4M3 R88, R148, gdesc[UR4], R88, gsb0 ;  /* 0x0160000494587df3 */ /* 0x000fe20008000858 */
[----:B------:R-:W-:Y:S01]  /*5350*/  UIADD3 UR6, UR10, 0x2, URZ ;  /* 0x000000020a067890 */ /* 0x000fe2000fffe03f */
[----:B------:R-:W-:Y:S01]  /*5360*/  UMOV UR7, 0x40000040 ;  /* 0x4000004000077882 */ /* 0x000fe20000000000 */
[----:B------:R-:W-:Y:S02]  /*5370*/  WARPGROUP.DEPBAR.LE gsb0, 0x0 ;  /* 0x00008000000079c5 */ /* 0x000fe40000010000 */
[----:B------:R-:W-:-:S06]  /*5380*/  WARPGROUP.ARRIVE ;  /* 0x00000000000079c5 */ /* 0x000fcc0000000000 */
[----:B------:R-:W-:Y:S01]  /*5390*/  QGMMA.64x96x32.F32.E4M3.E4M3 R88, R144, gdesc[UR4], R88, gsb0 ;  /* 0x0160000490587df3 */ /* 0x000fe20008000858 */
[----:B------:R-:W-:Y:S01]  /*53a0*/  UIADD3 UR6, UR10, 0x4, URZ ;  /* 0x000000040a067890 */ /* 0x000fe2000fffe03f */
[----:B------:R-:W-:Y:S01]  /*53b0*/  UMOV UR7, 0x40000040 ;  /* 0x4000004000077882 */ /* 0x000fe20000000000 */
[----:B------:R-:W-:Y:S02]  /*53c0*/  WARPGROUP.DEPBAR.LE gsb0, 0x0 ;  /* 0x00008000000079c5 */ /* 0x000fe40000010000 */
[----:B------:R-:W-:-:S06]  /*53d0*/  WARPGROUP.ARRIVE ;  /* 0x00000000000079c5 */ /* 0x000fcc0000000000 */
[----:B------:R-:W-:Y:S01]  /*53e0*/  QGMMA.64x96x32.F32.E4M3.E4M3 R88, R140, gdesc[UR4], R88, gsb0 ;  /* 0x016000048c587df3 */ /* 0x000fe20008000858 */
[----:B------:R-:W-:Y:S01]  /*53f0*/  UIADD3 UR6, UR10, 0x6, URZ ;  /* 0x000000060a067890 */ /* 0x000fe2000fffe03f */
[----:B------:R-:W-:Y:S02]  /*5400*/  UMOV UR7, 0x40000040 ;  /* 0x4000004000077882 */ /* 0x000fe40000000000 */
[----:B------:R-:W-:Y:S01]  /*5410*/  UMOV UR10, UR24 ;  /* 0x00000018000a7c82 */ /* 0x000fe20008000000 */
[----:B------:R-:W-:Y:S02]  /*5420*/  WARPGROUP.DEPBAR.LE gsb0, 0x0 ;  /* 0x00008000000079c5 */ /* 0x000fe40000010000 */
[----:B------:R-:W-:-:S06]  /*5430*/  WARPGROUP.ARRIVE ;  /* 0x00000000000079c5 */ /* 0x000fcc0000000000 */
[----:B------:R-:W-:Y:S01]  /*5440*/  QGMMA.64x96x32.F32.E4M3.E4M3 R88, R136, gdesc[UR4], R88, gsb0 ;  /* 0x0160000488587df3 */ /* 0x000fe20008000858 */
[----:B------:R-:W-:Y:S02]  /*5450*/  @UP0 ULDC UR6, c[0x0][0x44c] ;  /* 0x0001130000060ab9 */ /* 0x000fe40000000800 */
[----:B------:R-:W-:Y:S01]  /*5460*/  @P2 IMAD.HI.U32 R11, R10, UR6, RZ ;  /* 0x000000060a0b2c27 */ /* 0x000fe2000f8e00ff */
[----:B------:R-:W-:Y:S01]  /*5470*/  @UP0 ULDC UR6, c[0x0][0x450] ;  /* 0x0001140000060ab9 */ /* 0x000fe20000000800 */
[----:B------:R-:W-:-:S03]  /*5480*/  PLOP3.LUT P2, PT, PT, PT, UP1, 0x40, 0x0 ;  /* 0x000000000000781c */ /* 0x000fc60003f4e818 */
[----:B------:R-:W-:Y:S01]  /*5490*/  @P3 SHF.R.U32.HI R12, RZ, UR6, R11 ;  /* 0x00000006ff0c3c19 */ /* 0x000fe2000801160b */
[----:B------:R-:W-:-:S04]  /*54a0*/  IMAD.U32 R11, RZ, RZ, UR27 ;  /* 0x0000001bff0b7e24 */ /* 0x000fc8000f8e00ff */
[----:B------:R-:W1:Y:S01]  /*54b0*/  SHFL.IDX PT, R20, R12, RZ, 0x1c1f ;  /* 0x001c1fff0c147589 */ /* 0x000e6200000e0000 */
[----:B------:R-:W-:-:S05]  /*54c0*/  @!P1 VIADD R11, R11, 0x17040 ;  /* 0x000170400b0b9836 */ /* 0x000fca0000000000 */
[----:B------:R-:W-:Y:S01]  /*54d0*/  @!P1 PRMT R11, RZ, 0x654, R11 ;  /* 0x00000654ff0b9816 */ /* 0x000fe2000000000b */
[----:B------:R-:W-:-:S03]  /*54e0*/  WARPGROUP.DEPBAR.LE gsb0, 0x0 ;  /* 0x00008000000079c5 */ /* 0x000fc60000010000 */
[----:B------:R2:W-:Y:S02]  /*54f0*/  @!P1 SYNCS.ARRIVE.TRANS64.RED.A1T0 RZ, [R11+URZ], RZ ;  /* 0x000000ff0bff99a7 */ /* 0x0005e4000810043f */
[----:B--2---:R-:W-:-:S04]  /*5500*/  IMAD R11, R17, UR10, R16 ;  /* 0x0000000a110b7c24 */ /* 0x004fc8000f8e0210 */
[----:B0-----:R-:W-:-:S04]  /*5510*/  IMAD.IADD R11, R11, 0x1, -R6 ;  /* 0x000000010b0b7824 */ /* 0x001fc800078e0a06 */
[C---:B------:R-:W-:Y:S02]  /*5520*/  VIADD R13, R11.reuse, UR25 ;  /* 0x000000190b0d7c36 */ /* 0x040fe40008000000 */
[----:B------:R-:W-:Y:S02]  /*5530*/  VIADD R15, R11, UR21 ;  /* 0x000000150b0f7c36 */ /* 0x000fe40008000000 */
[--C-:B-1----:R-:W-:Y:S02]  /*5540*/  IMAD.IADD R16, R13, 0x1, R20.reuse ;  /* 0x000000010d107824 */ /* 0x102fe400078e0214 */
[----:B------:R-:W-:Y:S01]  /*5550*/  IMAD.IADD R18, R15, 0x1, R20 ;  /* 0x000000010f127824 */ /* 0x000fe200078e0214 */
[----:B------:R-:W-:Y:S06]  /*5560*/  @P2 BRA `(.L_x_9506) ;  /* 0x00000000005c2947 */ /* 0x000fec0003800000 */
[----:B------:R-:W-:Y:S01]  /*5570*/  IMAD R11, R17, UR10, R20 ;  /* 0x0000000a110b7c24 */ /* 0x000fe2000f8e0214 */
[----:B------:R-:W-:Y:S03]  /*5580*/  BSSY B0, `(.L_x_9507) ;  /* 0x0000011000007945 */ /* 0x000fe60003800000 */
[----:B------:R-:W-:-:S05]  /*5590*/  IMAD.IADD R11, R11, 0x1, -R6 ;  /* 0x000000010b0b7824 */ /* 0x000fca00078e0a06 */
        /* <DEDUP_REMOVED lines=10> */
.L_x_9508:
[----:B------:R-:W-:-:S05]  /*5640*/  IMAD.U32 R19, RZ, RZ, UR26 ;  /* 0x0000001aff137e24 */ /* 0x000fca000f8e00ff */
[----:B------:R-:W-:-:S13]  /*5650*/  ISETP.NE.AND P2, PT, R19, 0x1, PT ;  /* 0x000000011300780c */ /* 0x000fda0003f45270 */
[----:B------:R-:W0:Y:S02]  /*5660*/  @P2 LDC.64 R20, c[0x0][0x9e8] ;  /* 0x00027a00ff142b82 */ /* 0x000e240000000a00 */
[----:B0-----:R-:W-:-:S05]  /*5670*/  @P2 IMAD.HI.U32 R20, R11, R20, RZ ;  /* 0x000000140b142227 */ /* 0x001fca00078e00ff */
[----:B------:R-:W-:-:S07]  /*5680*/  @P2 SHF.R.U32.HI R11, RZ, R21, R20 ;  /* 0x00000015ff0b2219 */ /* 0x000fce0000011614 */
.L_x_9509:
[----:B------:R-:W-:Y:S05]  /*5690*/  BSYNC B0 ;  /* 0x0000000000007941 */ /* 0x000fea0003800000 */
.L_x_9507:
[----:B------:R-:W-:-:S04]  /*56a0*/  IMAD R20, R11, R19, -R14 ;  /* 0x000000130b147224 */ /* 0x000fc800078e0a0e */
[----:B------:R-:W-:-:S05]  /*56b0*/  IMAD R11, R7, -0x2, R20 ;  /* 0xfffffffe070b7824 */ /* 0x000fca00078e0214 */
[----:B------:R-:W-:Y:S02]  /*56c0*/  VIADDMNMX R16, R11, R19, R16, PT ;  /* 0x000000130b107246 */ /* 0x000fe40003800110 */
[----:B------:R-:W-:-:S07]  /*56d0*/  VIMNMX R18, R18, R11, !PT ;  /* 0x0000000b12127248 */ /* 0x000fce0007fe0100 */
.L_x_9506:
[----:B------:R-:W-:Y:S01]  /*56e0*/  ISETP.GT.AND P2, PT, R3, -0x1, PT ;  /* 0xffffffff0300780c */ /* 0x000fe20003f44270 */
[----:B------:R-:W0:Y:S03]  /*56f0*/  SHFL.IDX PT, R12, R12, 0x1, 0x1c1f ;  /* 0x003c1f000c0c7f89 */ /* 0x000e2600000e0000 */
[C---:B------:R-:W-:Y:S02]  /*5700*/  ISETP.GT.AND P5, PT, R18.reuse, RZ, P2 ;  /* 0x000000ff1200720c */ /* 0x040fe400017a4270 */
[----:B------:R-:W-:Y:S02]  /*5710*/  ISETP.GT.AND P4, PT, R18, 0x1, P2 ;  /* 0x000000011200780c */ /* 0x000fe40001784270 */
        /* <DEDUP_REMOVED lines=9> */
[----:B0-----:R-:W-:Y:S01]  /*57b0*/  IMAD.IADD R15, R15, 0x1, R12 ;  /* 0x000000010f0f7824 */ /* 0x001fe200078e020c */
        /* <DEDUP_REMOVED lines=82> */
[----:B------:R-:W-:Y:S01]  /*5ce0*/  ISETP.LT.OR P3, PT, R16, 0x7a, P3 ;  /* 0x0000007a1000780c */ /* 0x000fe20001f61670 */
[----:B------:R-:W-:Y:S01]  /*5cf0*/  IMAD.IADD R16, R13, 0x1, R12 ;  /* 0x000000010d107824 */ /* 0x000fe200078e020c */
[----:B------:R-:W-:-:S02]  /*5d00*/  FSEL R81, R81, -INF , !P4 ;  /* 0xff80000051517808 */ /* 0x000fc40006000000 */
[----:B------:R-:W-:Y:S02]  /*5d10*/  FSEL R84, R84, -INF , !P6 ;  /* 0xff80000054547808 */ /* 0x000fe40007000000 */
[----:B------:R-:W-:Y:S01]  /*5d20*/  FSEL R85, R85, -INF , !P3 ;  /* 0xff80000055557808 */ /* 0x000fe20005800000 */
        /* <DEDUP_REMOVED lines=14> */
.L_x_9512:
[----:B------:R-:W-:-:S05]  /*5e10*/  IMAD.U32 R21, RZ, RZ, UR26 ;  /* 0x0000001aff157e24 */ /* 0x000fca000f8e00ff */
[----:B------:R-:W-:-:S13]  /*5e20*/  ISETP.NE.AND P3, PT, R21, 0x1, PT ;  /* 0x000000011500780c */ /* 0x000fda0003f65270 */
[----:B------:R-:W0:Y:S02]  /*5e30*/  @P3 LDC.64 R12, c[0x0][0x9e8] ;  /* 0x00027a00ff0c3b82 */ /* 0x000e240000000a00 */
[----:B0-----:R-:W-:-:S05]  /*5e40*/  @P3 IMAD.HI.U32 R12, R19, R12, RZ ;  /* 0x0000000c130c3227 */ /* 0x001fca00078e00ff */
[----:B------:R-:W-:-:S07]  /*5e50*/  @P3 SHF.R.U32.HI R19, RZ, R13, R12 ;  /* 0x0000000dff133219 */ /* 0x000fce000001160c */
.L_x_9513:
[----:B------:R-:W-:Y:S05]  /*5e60*/  BSYNC B0 ;  /* 0x0000000000007941 */ /* 0x000fea0003800000 */
.L_x_9511:
[----:B------:R-:W-:-:S04]  /*5e70*/  IMAD R14, R19, R21, -R14 ;  /* 0x00000015130e7224 */ /* 0x000fc800078e0a0e */
[----:B------:R-:W-:-:S05]  /*5e80*/  IMAD R14, R7, -0x2, R14 ;  /* 0xfffffffe070e7824 */ /* 0x000fca00078e020e */
[----:B------:R-:W-:Y:S02]  /*5e90*/  VIADDMNMX R16, R14, R21, R16, PT ;  /* 0x000000150e107246 */ /* 0x000fe40003800110 */
[----:B------:R-:W-:-:S07]  /*5ea0*/  VIMNMX R15, R15, R14, !PT ;  /* 0x0000000e0f0f7248 */ /* 0x000fce0007fe0100 */
.L_x_9510:
[----:B------:R-:W-:Y:S01]  /*5eb0*/  FMNMX.FTZ R12, R11, R2, !PT ;  /* 0x000000020b0c7209 */ /* 0x000fe20007810000 */
[----:B------:R-:W-:Y:S01]  /*5ec0*/  IMAD.U32 R21, RZ, RZ, UR40 ;  /* 0x00000028ff157e24 */ /* 0x000fe2000f8e00ff */
        /* <DEDUP_REMOVED lines=18> */
[C---:B------:R-:W-:Y:S02]  /*5ff0*/  ISETP.GT.AND P5, PT, R15.reuse, RZ, P2 ;  /* 0x000000ff0f00720c */ /* 0x040fe400017a4270 */
[----:B------:R-:W-:Y:S02]  /*6000*/  FMNMX.FTZ R12, R44, R13, !PT ;  /* 0x0000000d2c0c7209 */ /* 0x000fe40007810000 */
[----:B------:R-:W-:Y:S02]  /*6010*/  ISETP.GT.AND P4, PT, R15, 0x1, P2 ;  /* 0x000000010f00780c */ /* 0x000fe40001784270 */
[----:B------:R-:W-:Y:S02]  /*6020*/  FMNMX.FTZ R13, R45, R12, !PT ;  /* 0x0000000c2d0d7209 */ /* 0x000fe40007810000 */
[----:B------:R-:W-:-:S02]  /*6030*/  ISETP.LT.OR P5, PT, R16, 0x1, P5 ;  /* 0x000000011000780c */ /* 0x000fc40002fa1670 */
[----:B------:R-:W-:Y:S02]  /*6040*/  FMNMX.FTZ R12, R48, R13, !PT ;  /* 0x0000000d300c7209 */ /* 0x000fe40007810000 */
[----:B------:R-:W-:Y:S02]  /*6050*/  ISETP.LT.OR P4, PT, R16, 0x2, P4 ;  /* 0x000000021000780c */ /* 0x000fe40002781670 */
[----:B------:R-:W-:Y:S02]  /*6060*/  FMNMX.FTZ R13, R49, R12, !PT ;  /* 0x0000000c310d7209 */ /* 0x000fe40007810000 */
[----:B------:R-:W-:Y:S02]  /*6070*/  ISETP.GT.AND P3, PT, R15, 0x9, P2 ;  /* 0x000000090f00780c */ /* 0x000fe40001764270 */
[----:B------:R-:W-:Y:S02]  /*6080*/  FMNMX.FTZ R12, R52, R13, !PT ;  /* 0x0000000d340c7209 */ /* 0x000fe40007810000 */
[----:B------:R-:W-:-:S02]  /*6090*/  FSEL R27, R27, -INF , !P4 ;  /* 0xff8000001b1b7808 */ /* 0x000fc40006000000 */
[----:B------:R-:W-:Y:S02]  /*60a0*/  FMNMX.FTZ R13, R53, R12, !PT ;  /* 0x0000000c350d7209 */ /* 0x000fe40007810000 */
[----:B------:R-:W-:Y:S02]  /*60b0*/  ISETP.GT.AND P4, PT, R15, 0x10, P2 ;  /* 0x000000100f00780c */ /* 0x000fe40001784270 */
[----:B------:R-:W-:Y:S02]  /*60c0*/  FMNMX.FTZ R12, R56, R13, !PT ;  /* 0x0000000d380c7209 */ /* 0x000fe40007810000 */
[C---:B------:R-:W-:Y:S02]  /*60d0*/  ISETP.LT.OR P3, PT, R16.reuse, 0xa, P3 ;  /* 0x0000000a1000780c */ /* 0x040fe40001f61670 */
[----:B------:R-:W-:Y:S02]  /*60e0*/  FMNMX.FTZ R13, R57, R12, !PT ;  /* 0x0000000c390d7209 */ /* 0x000fe40007810000 */
[----:B------:R-:W-:-:S02]  /*60f0*/  ISETP.LT.OR P4, PT, R16, 0x11, P4 ;  /* 0x000000111000780c */ /* 0x000fc40002781670 */
[----:B------:R-:W-:Y:S02]  /*6100*/  FMNMX.FTZ R12, R60, R13, !PT ;  /* 0x0000000d3c0c7209 */ /* 0x000fe40007810000 */
[----:B------:R-:W-:Y:S02]  /*6110*/  FSEL R31, R31, -INF , !P3 ;  /* 0xff8000001f1f7808 */ /* 0x000fe40005800000 */
        /* <DEDUP_REMOVED lines=25> */
[C---:B------:R-:W-:Y:S02]  /*62b0*/  ISETP.GT.AND P3, PT, R15.reuse, 0x29, P2 ;  /* 0x000000290f00780c */ /* 0x040fe40001764270 */
[----:B------:R-:W-:Y:S01]  /*62c0*/  FSEL R46, R46, -INF , !P4 ;  /* 0xff8000002e2e7808 */ /* 0x000fe20006000000 */
[----:B------:R-:W0:Y:S01]  /*62d0*/  SHFL.BFLY PT, R12, R13, 0x2, 0x1f ;  /* 0x0c401f000d0c7f89 */ /* 0x000e2200000e0000 */
        /* <DEDUP_REMOVED lines=19> */
[----:B------:R-:W-:Y:S02]  /*6410*/  ISETP.LT.OR P4, PT, R16, 0x6a, P4 ;  /* 0x0000006a1000780c */ /* 0x000fe40002781670 */
[C---:B------:R-:W-:Y:S01]  /*6420*/  FSETP.NEU.FTZ.AND P6, PT, R12.reuse, -INF , PT ;  /* 0xff8000000c00780b */ /* 0x040fe20003fdd000 */
[----:B------:R-:W-:-:S01]  /*6430*/  FFMA.FTZ R18, R12, R21, -8 ;  /* 0xc10000000c127423 */ /* 0x000fc20000010015 */
[----:B------:R-:W-:-:S02]  /*6440*/  FSEL R21, R26, -INF , !P5 ;  /* 0xff8000001a157808 */ /* 0x000fc40006800000 */
[----:B------:R-:W-:Y:S02]  /*6450*/  ISETP.LT.OR P5, PT, R16, 0x2a, P3 ;  /* 0x0000002a1000780c */ /* 0x000fe40001fa1670 */
[----:B------:R-:W-:Y:S02]  /*6460*/  FMNMX.FTZ R22, R21, R0, !PT ;  /* 0x0000000015167209 */ /* 0x000fe40007810000 */
[----:B------:R-:W-:Y:S02]  /*6470*/  FSEL R14, R18, RZ, P6 ;  /* 0x000000ff120e7208 */ /* 0x000fe40003000000 */
[----:B------:R-:W-:Y:S02]  /*6480*/  FMNMX.FTZ R23, R27, R22, !PT ;  /* 0x000000161b177209 */ /* 0x000fe40007810000 */
[----:B------:R-:W-:Y:S01]  /*6490*/  ISETP.GT.AND P3, PT, R15, 0x31, P2 ;  /* 0x000000310f00780c */ /* 0x000fe20001764270 */
        /* <DEDUP_REMOVED lines=11> */
[----:B------:R-:W-:Y:S01]  /*6550*/  ISETP.GT.AND P5, PT, R15, 0x38, P2 ;  /* 0x000000380f00780c */ /* 0x000fe200017a4270 */
[----:B------:R0:W-:Y:S01]  /*6560*/  MUFU.EX2 R22, R33 ;  /* 0x0000002100167308 */ /* 0x0001e20000000800 */
[----:B------:R-:W-:Y:S01]  /*6570*/  FMNMX.FTZ R25, R35, R24, !PT ;  /* 0x0000001823197209 */ /* 0x000fe20007810000 */
[--C-:B------:R-:W-:Y:S01]  /*6580*/  FFMA.FTZ R37, R37, UR40, -R14.reuse ;  /* 0x0000002825257c23 */ /* 0x100fe2000801080e */
[----:B------:R-:W-:Y:S01]  /*6590*/  ISETP.LT.OR P3, PT, R16, 0x32, P3 ;  /* 0x000000321000780c */ /* 0x000fe20001f61670 */
[--C-:B------:R-:W-:Y:S01]  /*65a0*/  FFMA.FTZ R41, R41, UR40, -R14.reuse ;  /* 0x0000002829297c23 */ /* 0x100fe2000801080e */
[----:B------:R-:W-:Y:S01]  /*65b0*/  FMNMX.FTZ R26, R38, R25, !PT ;  /* 0x00000019261a7209 */ /* 0x000fe20007810000 */
[--C-:B------:R-:W-:Y:S01]  /*65c0*/  FFMA.FTZ R25, R40, UR40, -R14.reuse ;  /* 0x0000002828197c23 */ /* 0x100fe2000801080e */
[----:B------:R-:W-:Y:S01]  /*65d0*/  FSEL R51, R51, -INF , !P3 ;  /* 0xff80000033337808 */ /* 0x000fe20005800000 */
[----:B------:R1:W-:Y:S01]  /*65e0*/  MUFU.EX2 R24, R37 ;  /* 0x0000002500187308 */ /* 0x0003e20000000800 */
[----:B------:R-:W-:Y:S01]  /*65f0*/  FMNMX.FTZ R29, R39, R26, !PT ;  /* 0x0000001a271d7209 */ /* 0x000fe20007810000 */
[--C-:B------:R-:W-:Y:S01]  /*6600*/  FFMA.FTZ R44, R44, UR40, -R14.reuse ;  /* 0x000000282c2c7c23 */ /* 0x100fe2000801080e */
[----:B------:R-:W-:Y:S01]  /*6610*/  ISETP.LT.OR P5, PT, R16, 0x39, P5 ;  /* 0x000000391000780c */ /* 0x000fe20002fa1670 */
[--C-:B------:R-:W-:Y:S01]  /*6620*/  FFMA.FTZ R56, R56, UR40, -R14.reuse ;  /* 0x0000002838387c23 */ /* 0x100fe2000801080e */
[----:B------:R-:W-:Y:S01]  /*6630*/  FMNMX.FTZ R26, R42, R29, !PT ;  /* 0x0000001d2a1a7209 */ /* 0x000fe20007810000 */
[--C-:B------:R-:W-:Y:S01]  /*6640*/  FFMA.FTZ R57, R57, UR40, -R14.reuse ;  /* 0x0000002839397c23 */ /* 0x100fe2000801080e */
[----:B------:R-:W-:Y:S01]  /*6650*/  ISETP.GT.AND P3, PT, R15, 0x40, P2 ;  /* 0x000000400f00780c */ /* 0x000fe20001764270 */
[--C-:B------:R-:W-:Y:S01]  /*6660*/  FFMA.FTZ R48, R48, UR40, -R14.reuse ;  /* 0x0000002830307c23 */ /* 0x100fe2000801080e */
[----:B------:R-:W-:Y:S01]  /*6670*/  FMNMX.FTZ R29, R43, R26, !PT ;  /* 0x0000001a2b1d7209 */ /* 0x000fe20007810000 */
[--C-:B------:R-:W-:Y:S01]  /*6680*/  FFMA.FTZ R52, R52, UR40, -R14.reuse ;  /* 0x0000002834347c23 */ /* 0x100fe2000801080e */
[----:B------:R-:W-:Y:S01]  /*6690*/  FSEL R54, R54, -INF , !P5 ;  /* 0xff80000036367808 */ /* 0x000fe20006800000 */
[----:B------:R-:W-:Y:S01]  /*66a0*/  MUFU.EX2 R26, R41 ;  /* 0x00000029001a7308 */ /* 0x000fe20000000800 */
[----:B------:R-:W-:Y:S01]  /*66b0*/  FMNMX.FTZ R28, R46, R29, !PT ;  /* 0x0000001d2e1c7209 */ /* 0x000fe20007810000 */
[--C-:B------:R-:W-:Y:S01]  /*66c0*/  FFMA.FTZ R64, R64, UR40, -R14.reuse ;  /* 0x0000002840407c23 */ /* 0x100fe2000801080e */
[----:B------:R-:W-:Y:S01]  /*66d0*/  ISETP.GT.AND P5, PT, R15, 0x41, P2 ;  /* 0x000000410f00780c */ /* 0x000fe200017a4270 */
[----:B------:R-:W-:Y:S01]  /*66e0*/  FFMA.FTZ R85, R85, UR40, -R14 ;  /* 0x0000002855557c23 */ /* 0x000fe2000801080e */
[----:B------:R-:W-:-:S02]  /*66f0*/  FMNMX.FTZ R29, R47, R28, !PT ;  /* 0x0000001c2f1d7209 */ /* 0x000fc40007810000 */
[----:B------:R-:W-:Y:S01]  /*6700*/  ISETP.LT.OR P3, PT, R16, 0x41, P3 ;  /* 0x000000411000780c */ /* 0x000fe20001f61670 */
[----:B------:R-:W-:Y:S01]  /*6710*/  MUFU.EX2 R28, R44 ;  /* 0x0000002c001c7308 */ /* 0x000fe20000000800 */
[----:B------:R-:W-:Y:S01]  /*6720*/  FMNMX.FTZ R32, R50, R29, !PT ;  /* 0x0000001d32207209 */ /* 0x000fe20007810000 */
[----:B------:R-:W-:Y:S01]  /*6730*/  FFMA.FTZ R29, R45, UR40, -R14 ;  /* 0x000000282d1d7c23 */ /* 0x000fe2000801080e */
[----:B------:R-:W-:Y:S02]  /*6740*/  ISETP.LT.OR P5, PT, R16, 0x42, P5 ;  /* 0x000000421000780c */ /* 0x000fe40002fa1670 */
[----:B0-----:R-:W-:Y:S02]  /*6750*/  FMNMX.FTZ R33, R51, R32, !PT ;  /* 0x0000002033217209 */ /* 0x001fe40007810000 */
[----:B------:R-:W-:Y:S01]  /*6760*/  FSEL R58, R58, -INF , !P3 ;  /* 0xff8000003a3a7808 */ /* 0x000fe20005800000 */
[----:B------:R-:W-:Y:S01]  /*6770*/  MUFU.EX2 R18, R18 ;  /* 0x0000001200127308 */ /* 0x000fe20000000800 */
[----:B------:R-:W-:-:S02]  /*6780*/  FMNMX.FTZ R32, R54, R33, !PT ;  /* 0x0000002136207209 */ /* 0x000fc40007810000 */
[----:B------:R-:W-:Y:S02]  /*6790*/  ISETP.GT.AND P3, PT, R15, 0x49, P2 ;  /* 0x000000490f00780c */ /* 0x000fe40001764270 */
[----:B------:R-:W-:Y:S02]  /*67a0*/  FMNMX.FTZ R33, R55, R32, !PT ;  /* 0x0000002037217209 */ /* 0x000fe40007810000 */
[----:B------:R-:W-:Y:S01]  /*67b0*/  FSEL R59, R59, -INF , !P5 ;  /* 0xff8000003b3b7808 */ /* 0x000fe20006800000 */
[----:B------:R0:W-:Y:S01]  /*67c0*/  MUFU.EX2 R32, R48 ;  /* 0x0000003000207308 */ /* 0x0001e20000000800 */
[----:B------:R-:W-:Y:S01]  /*67d0*/  FMNMX.FTZ R36, R58, R33, !PT ;  /* 0x000000213a247209 */ /* 0x000fe20007810000 */
[--C-:B------:R-:W-:Y:S01]  /*67e0*/  FFMA.FTZ R33, R49, UR40, -R14.reuse ;  /* 0x0000002831217c23 */ /* 0x100fe2000801080e */
[----:B------:R-:W-:Y:S01]  /*67f0*/  ISETP.GT.AND P5, PT, R15, 0x50, P2 ;  /* 0x000000500f00780c */ /* 0x000fe200017a4270 */
[----:B------:R-:W-:Y:S01]  /*6800*/  FFMA.FTZ R49, R69, UR40, -R14 ;  /* 0x0000002845317c23 */ /* 0x000fe2000801080e */
[----:B------:R-:W-:-:S02]  /*6810*/  ISETP.LT.OR P3, PT, R16, 0x4a, P3 ;  /* 0x0000004a1000780c */ /* 0x000fc40001f61670 */
[----:B-1----:R-:W-:Y:S01]  /*6820*/  FMNMX.FTZ R37, R59, R36, !PT ;  /* 0x000000243b257209 */ /* 0x002fe20007810000 */
[----:B------:R-:W-:Y:S01]  /*6830*/  MUFU.EX2 R11, R11 ;  /* 0x0000000b000b7308 */ /* 0x000fe20000000800 */
[----:B------:R-:W-:Y:S01]  /*6840*/  FSEL R63, R63, -INF , !P3 ;  /* 0xff8000003f3f7808 */ /* 0x000fe20005800000 */
[----:B0-----:R-:W-:Y:S01]  /*6850*/  FFMA.FTZ R48, R68, UR40, -R14 ;  /* 0x0000002844307c23 */ /* 0x001fe2000801080e */
[----:B------:R-:W-:Y:S02]  /*6860*/  ISETP.LT.OR P5, PT, R16, 0x51, P5 ;  /* 0x000000511000780c */ /* 0x000fe40002fa1670 */
[----:B------:R-:W-:Y:S02]  /*6870*/  FMNMX.FTZ R36, R62, R37, !PT ;  /* 0x000000253e247209 */ /* 0x000fe40007810000 */
[----:B------:R-:W-:Y:S01]  /*6880*/  ISETP.GT.AND P3, PT, R15, 0x58, P2 ;  /* 0x000000580f00780c */ /* 0x000fe20001764270 */
[----:B------:R-:W-:Y:S01]  /*6890*/  MUFU.EX2 R13, R13 ;  /* 0x0000000d000d7308 */ /* 0x000fe20000000800 */
[----:B------:R-:W-:-:S02]  /*68a0*/  FSEL R66, R66, -INF , !P5 ;  /* 0xff80000042427808 */ /* 0x000fc40006800000 */
[----:B------:R-:W-:Y:S02]  /*68b0*/  FMNMX.FTZ R37, R63, R36, !PT ;  /* 0x000000243f257209 */ /* 0x000fe40007810000 */
[----:B------:R-:W-:Y:S02]  /*68c0*/  ISETP.GT.AND P5, PT, R15, 0x59, P2 ;  /* 0x000000590f00780c */ /* 0x000fe400017a4270 */
[----:B------:R-:W-:Y:S01]  /*68d0*/  ISETP.LT.OR P3, PT, R16, 0x59, P3 ;  /* 0x000000591000780c */ /* 0x000fe20001f61670 */
[----:B------:R0:W-:Y:S01]  /*68e0*/  MUFU.EX2 R36, R52 ;  /* 0x0000003400247308 */ /* 0x0001e20000000800 */
[----:B------:R-:W-:Y:S01]  /*68f0*/  FMNMX.FTZ R40, R66, R37, !PT ;  /* 0x0000002542287209 */ /* 0x000fe20007810000 */
[--C-:B------:R-:W-:Y:S01]  /*6900*/  FFMA.FTZ R37, R53, UR40, -R14.reuse ;  /* 0x0000002835257c23 */ /* 0x100fe2000801080e */
[----:B------:R-:W-:Y:S01]  /*6910*/  ISETP.LT.OR P5, PT, R16, 0x5a, P5 ;  /* 0x0000005a1000780c */ /* 0x000fe20002fa1670 */
[--C-:B------:R-:W-:Y:S01]  /*6920*/  FFMA.FTZ R53, R73, UR40, -R14.reuse ;  /* 0x0000002849357c23 */ /* 0x100fe2000801080e */
[----:B------:R-:W-:Y:S01]  /*6930*/  FSEL R70, R70, -INF , !P3 ;  /* 0xff80000046467808 */ /* 0x000fe20005800000 */
[----:B------:R-:W-:Y:S01]  /*6940*/  IMAD.U32 R73, RZ, RZ, UR40 ;  /* 0x00000028ff497e24 */ /* 0x000fe2000f8e00ff */
[----:B------:R-:W-:Y:S01]  /*6950*/  FMNMX.FTZ R41, R67, R40, !PT ;  /* 0x0000002843297209 */ /* 0x000fe20007810000 */
[----:B------:R-:W-:Y:S01]  /*6960*/  MUFU.EX2 R20, R20 ;  /* 0x0000001400147308 */ /* 0x000fe20000000800 */
[----:B------:R-:W-:Y:S01]  /*6970*/  ISETP.GT.AND P3, PT, R15, 0x61, P2 ;  /* 0x000000610f00780c */ /* 0x000fe20001764270 */
[----:B0-----:R-:W-:Y:S01]  /*6980*/  FFMA.FTZ R52, R72, UR40, -R14 ;  /* 0x0000002848347c23 */ /* 0x001fe2000801080e */
[----:B------:R-:W-:-:S02]  /*6990*/  FSEL R71, R71, -INF , !P5 ;  /* 0xff80000047477808 */ /* 0x000fc40006800000 */
[----:B------:R-:W-:Y:S02]  /*69a0*/  FMNMX.FTZ R40, R70, R41, !PT ;  /* 0x0000002946287209 */ /* 0x000fe40007810000 */
[----:B------:R-:W-:Y:S01]  /*69b0*/  ISETP.GT.AND P5, PT, R15, 0x68, P2 ;  /* 0x000000680f00780c */ /* 0x000fe200017a4270 */
[----:B------:R-:W-:Y:S01]  /*69c0*/  MUFU.EX2 R19, R19 ;  /* 0x0000001300137308 */ /* 0x000fe20000000800 */
[C---:B------:R-:W-:Y:S02]  /*69d0*/  ISETP.LT.OR P3, PT, R16.reuse, 0x62, P3 ;  /* 0x000000621000780c */ /* 0x040fe40001f61670 */
[----:B------:R-:W-:Y:S02]  /*69e0*/  FMNMX.FTZ R41, R71, R40, !PT ;  /* 0x0000002847297209 */ /* 0x000fe40007810000 */
[----:B------:R-:W-:Y:S02]  /*69f0*/  FSEL R75, R75, -INF , !P3 ;  /* 0xff8000004b4b7808 */ /* 0x000fe40005800000 */
[----:B------:R-:W-:Y:S01]  /*6a00*/  ISETP.LT.OR P5, PT, R16, 0x69, P5 ;  /* 0x000000691000780c */ /* 0x000fe20002fa1670 */
[----:B------:R0:W-:Y:S01]  /*6a10*/  MUFU.EX2 R40, R56 ;  /* 0x0000003800287308 */ /* 0x0001e20000000800 */
[----:B------:R-:W-:-:S02]  /*6a20*/  FMNMX.FTZ R44, R74, R41, !PT ;  /* 0x000000294a2c7209 */ /* 0x000fc40007810000 */
[----:B------:R-:W-:Y:S02]  /*6a30*/  ISETP.GT.AND P3, PT, R15, 0x70, P2 ;  /* 0x000000700f00780c */ /* 0x000fe40001764270 */
[----:B------:R-:W-:Y:S02]  /*6a40*/  FSEL R78, R78, -INF , !P5 ;  /* 0xff8000004e4e7808 */ /* 0x000fe40006800000 */
[----:B------:R-:W-:Y:S01]  /*6a50*/  FMNMX.FTZ R41, R75, R44, !PT ;  /* 0x0000002c4b297209 */ /* 0x000fe20007810000 */
[----:B------:R-:W-:Y:S01]  /*6a60*/  MUFU.EX2 R23, R23 ;  /* 0x0000001700177308 */ /* 0x000fe20000000800 */
[----:B------:R-:W-:Y:S02]  /*6a70*/  ISETP.GT.AND P5, PT, R15, 0x71, P2 ;  /* 0x000000710f00780c */ /* 0x000fe400017a4270 */
[----:B------:R-:W-:Y:S02]  /*6a80*/  FSEL R79, R79, -INF , !P4 ;  /* 0xff8000004f4f7808 */ /* 0x000fe40006000000 */
[----:B------:R-:W-:-:S02]  /*6a90*/  ISETP.LT.OR P3, PT, R16, 0x71, P3 ;  /* 0x000000711000780c */ /* 0x000fc40001f61670 */
[----:B------:R-:W-:Y:S01]  /*6aa0*/  FMNMX.FTZ R44, R78, R41, !PT ;  /* 0x000000294e2c7209 */ /* 0x000fe20007810000 */
[----:B------:R-:W-:-:S01]  /*6ab0*/  FFMA.FTZ R41, R60, UR40, -R14 ;  /* 0x000000283c297c23 */ /* 0x000fc2000801080e */
[----:B------:R-:W-:Y:S01]  /*6ac0*/  ISETP.GT.AND P4, PT, R15, 0x78, P2 ;  /* 0x000000780f00780c */ /* 0x000fe20001784270 */
[----:B------:R-:W-:-:S01]  /*6ad0*/  FFMA.FTZ R60, R80, UR40, -R14 ;  /* 0x00000028503c7c23 */ /* 0x000fc2000801080e */
[----:B------:R-:W-:Y:S01]  /*6ae0*/  ISETP.LT.OR P5, PT, R16, 0x72, P5 ;  /* 0x000000721000780c */ /* 0x000fe20002fa1670 */
[----:B------:R-:W-:Y:S01]  /*6af0*/  MUFU.EX2 R25, R25 ;  /* 0x0000001900197308 */ /* 0x000fe20000000800 */
[----:B------:R-:W-:Y:S02]  /*6b00*/  FSEL R82, R82, -INF , !P3 ;  /* 0xff80000052527808 */ /* 0x000fe40005800000 */
[----:B------:R-:W-:Y:S02]  /*6b10*/  FMNMX.FTZ R45, R79, R44, !PT ;  /* 0x0000002c4f2d7209 */ /* 0x000fe40007810000 */
[----:B------:R-:W-:-:S02]  /*6b20*/  ISETP.GT.AND P2, PT, R15, 0x79, P2 ;  /* 0x000000790f00780c */ /* 0x000fc40001744270 */
[----:B------:R-:W-:Y:S01]  /*6b30*/  ISETP.LT.OR P4, PT, R16, 0x79, P4 ;  /* 0x000000791000780c */ /* 0x000fe20002781670 */
[----:B------:R1:W-:Y:S01]  /*6b40*/  MUFU.EX2 R15, R57 ;  /* 0x00000039000f7308 */ /* 0x0003e20000000800 */
[----:B------:R-:W-:Y:S02]  /*6b50*/  FSEL R83, R83, -INF , !P5 ;  /* 0xff80000053537808 */ /* 0x000fe40006800000 */
[----:B------:R-:W-:Y:S02]  /*6b60*/  FMNMX.FTZ R44, R82, R45, !PT ;  /* 0x0000002d522c7209 */ /* 0x000fe40007810000 */
[----:B------:R-:W-:Y:S01]  /*6b70*/  ISETP.LT.OR P2, PT, R16, 0x7a, P2 ;  /* 0x0000007a1000780c */ /* 0x000fe20001741670 */
[--C-:B------:R-:W-:Y:S01]  /*6b80*/  FFMA.FTZ R16, R61, UR40, -R14.reuse ;  /* 0x000000283d107c23 */ /* 0x100fe2000801080e */
[----:B------:R-:W-:Y:S01]  /*6b90*/  FSEL R86, R86, -INF , !P4 ;  /* 0xff80000056567808 */ /* 0x000fe20006000000 */
[----:B------:R-:W-:Y:S01]  /*6ba0*/  FFMA.FTZ R61, R81, UR40, -R14 ;  /* 0x00000028513d7c23 */ /* 0x000fe2000801080e */
[----:B------:R-:W-:Y:S01]  /*6bb0*/  FMNMX.FTZ R45, R83, R44, !PT ;  /* 0x0000002c532d7209 */ /* 0x000fe20007810000 */
[----:B------:R-:W-:Y:S01]  /*6bc0*/  MUFU.EX2 R29, R29 ;  /* 0x0000001d001d7308 */ /* 0x000fe20000000800 */
[----:B------:R-:W-:-:S02]  /*6bd0*/  FSEL R87, R87, -INF , !P2 ;  /* 0xff80000057577808 */ /* 0x000fc40005000000 */
[----:B------:R-:W-:Y:S01]  /*6be0*/  FMNMX.FTZ R44, R86, R45, !PT ;  /* 0x0000002d562c7209 */ /* 0x000fe20007810000 */
[----:B------:R-:W-:-:S01]  /*6bf0*/  FFMA.FTZ R45, R65, UR40, -R14 ;  /* 0x00000028412d7c23 */ /* 0x000fc2000801080e */
[----:B------:R-:W-:Y:S02]  /*6c00*/  FSEL R69, R12, RZ, P6 ;  /* 0x000000ff0c457208 */ /* 0x000fe40003000000 */
[----:B0-----:R-:W-:Y:S01]  /*6c10*/  FMNMX.FTZ R56, R87, R44, !PT ;  /* 0x0000002c57387209 */ /* 0x001fe20007810000 */
[----:B------:R-:W-:Y:S02]  /*6c20*/  MUFU.EX2 R33, R33 ;  /* 0x0000002100217308 */ /* 0x000fe40000000800 */
[----:B------:R-:W-:-:S02]  /*6c30*/  FADD.FTZ R69, -R69, R2 ;  /* 0x0000000245457221 */ /* 0x000fc40000010100 */
[----:B-1----:R-:W0:Y:S02]  /*6c40*/  SHFL.BFLY PT, R57, R56, 0x2, 0x1f ;  /* 0x0c401f0038397f89 */ /* 0x002e2400000e0000 */
[----:B------:R-:W-:-:S02]  /*6c50*/  FMUL.FTZ R69, R69, UR40 ;  /* 0x0000002845457c20 */ /* 0x000fc40008410000 */
[----:B------:R1:W-:Y:S08]  /*6c60*/  MUFU.EX2 R44, R64 ;  /* 0x00000040002c7308 */ /* 0x0003f00000000800 */
[----:B------:R-:W2:Y:S01]  /*6c70*/  MUFU.EX2 R69, R69 ;  /* 0x0000004500457308 */ /* 0x000ea20000000800 */
[----:B-1----:R-:W-:-:S07]  /*6c80*/  FFMA.FTZ R64, R84, UR40, -R14 ;  /* 0x0000002854407c23 */ /* 0x002fce000801080e */
[----:B------:R-:W-:Y:S01]  /*6c90*/  MUFU.EX2 R37, R37 ;  /* 0x0000002500257308 */ /* 0x000fe20000000800 */
[----:B0-----:R-:W-:Y:S01]  /*6ca0*/  FMNMX.FTZ R65, R56, R57, !PT ;  /* 0x0000003938417209 */ /* 0x001fe20007810000 */
[--C-:B------:R-:W-:Y:S01]  /*6cb0*/  FFMA.FTZ R56, R76, UR40, -R14.reuse ;  /* 0x000000284c387c23 */ /* 0x100fe2000801080e */
[----:B------:R-:W-:-:S05]  /*6cc0*/  FFMA.FTZ R57, R77, UR40, -R14 ;  /* 0x000000284d397c23 */ /* 0x000fca000801080e */
        /* <DEDUP_REMOVED lines=9> */
[----:B------:R-:W-:-:S05]  /*6d60*/  FSEL R2, R2, RZ, P2 ;  /* 0x000000ff02027208 */ /* 0x000fca0001000000 */
        /* <DEDUP_REMOVED lines=13> */
[----:B------:R-:W-:Y:S01]  /*6e40*/  FSEL R51, R14, RZ, P2 ;  /* 0x000000ff0e337208 */ /* 0x000fe20001000000 */
[--C-:B------:R-:W-:Y:S01]  /*6e50*/  FFMA.FTZ R72, R54, UR40, -R2.reuse ;  /* 0x0000002836487c23 */ /* 0x100fe20008010802 */
[----:B------:R-:W-:-:S01]  /*6e60*/  FFMA.FTZ R21, R21, UR40, -R2 ;  /* 0x0000002815157c23 */ /* 0x000fc20008010802 */
[----:B------:R-:W-:Y:S01]  /*6e70*/  MUFU.EX2 R68, R68 ;  /* 0x0000004400447308 */ /* 0x000fe20000000800 */
[----:B------:R-:W-:-:S01]  /*6e80*/  FFMA.FTZ R86, R86, UR40, -R2 ;  /* 0x0000002856567c23 */ /* 0x000fc20008010802 */
[----:B------:R-:W-:-:S04]  /*6e90*/  FADD.FTZ R51, -R51, R0 ;  /* 0x0000000033337221 */ /* 0x000fc80000010100 */
[----:B------:R-:W-:Y:S01]  /*6ea0*/  FMUL.FTZ R54, R51, UR40 ;  /* 0x0000002833367c20 */ /* 0x000fe20008410000 */
[----:B------:R-:W-:-:S01]  /*6eb0*/  FFMA.FTZ R51, R55, UR40, -R2 ;  /* 0x0000002837337c23 */ /* 0x000fc20008010802 */
[----:B------:R-:W-:Y:S01]  /*6ec0*/  MUFU.EX2 R21, R21 ;  /* 0x0000001500157308 */ /* 0x000fe20000000800 */
[----:B------:R-:W-:-:S01]  /*6ed0*/  FFMA.FTZ R55, R58, UR40, -R2 ;  /* 0x000000283a377c23 */ /* 0x000fc20008010802 */
[--C-:B------:R-:W-:Y:S01]  /*6ee0*/  FFMA.FTZ R58, R59, UR40, -R2.reuse ;  /* 0x000000283b3a7c23 */ /* 0x100fe20008010802 */
[----:B------:R-:W-:-:S01]  /*6ef0*/  FFMA.FTZ R59, R62, UR40, -R2 ;  /* 0x000000283e3b7c23 */ /* 0x000fc20008010802 */
[----:B--2---:R-:W-:-:S04]  /*6f00*/  FFMA.FTZ R62, R69, R5, R18 ;  /* 0x00000005453e7223 */ /* 0x004fc80000010012 */
[----:B------:R-:W0:Y:S08]  /*6f10*/  MUFU.EX2 R54, R54 ;  /* 0x0000003600367308 */ /* 0x000e300000000800 */
[----:B------:R-:W1:Y:S08]  /*6f20*/  MUFU.EX2 R27, R27 ;  /* 0x0000001b001b7308 */ /* 0x000e700000000800 */
[----:B------:R-:W2:Y:S01]  /*6f30*/  MUFU.EX2 R30, R30 ;  /* 0x0000001e001e7308 */ /* 0x000ea20000000800 */
[----:B0-----:R-:W-:-:S01]  /*6f40*/  FFMA.FTZ R5, R54, R4, R21 ;  /* 0x0000000436057223 */ /* 0x001fc20000010015 */
[----:B------:R-:W-:Y:S01]  /*6f50*/  FADD.FTZ R4, R11, R62 ;  /* 0x0000003e0b047221 */ /* 0x000fe20000010000 */
[----:B------:R-:W-:-:S05]  /*6f60*/  FFMA.FTZ R62, R63, UR40, -R2 ;  /* 0x000000283f3e7c23 */ /* 0x000fca0008010802 */
[----:B------:R-:W0:Y:S08]  /*6f70*/  MUFU.EX2 R31, R31 ;  /* 0x0000001f001f7308 */ /* 0x000e300000000800 */
[----:B------:R-:W3:Y:S08]  /*6f80*/  MUFU.EX2 R34, R34 ;  /* 0x0000002200227308 */ /* 0x000ef00000000800 */
[----:B------:R4:W-:Y:S08]  /*6f90*/  MUFU.EX2 R0, R72 ;  /* 0x0000004800007308 */ /* 0x0009f00000000800 */
[----:B------:R-:W5:Y:S01]  /*6fa0*/  MUFU.EX2 R35, R35 ;  /* 0x0000002300237308 */ /* 0x000f620000000800 */
[----:B----4-:R-:W-:-:S01]  /*6fb0*/  FADD.FTZ R72, R68, R5 ;  /* 0x0000000544487221 */ /* 0x010fc20000010000 */
[----:B------:R-:W-:-:S03]  /*6fc0*/  FADD.FTZ R5, R13, R4 ;  /* 0x000000040d057221 */ /* 0x000fc60000010000 */
[----:B-1----:R-:W-:Y:S01]  /*6fd0*/  FADD.FTZ R63, R27, R72 ;  /* 0x000000481b3f7221 */ /* 0x002fe20000010000 */
[----:B------:R-:W-:-:S02]  /*6fe0*/  FADD.FTZ R4, R20, R5 ;  /* 0x0000000514047221 */ /* 0x000fc40000010000 */
[----:B------:R-:W1:Y:S01]  /*6ff0*/  MUFU.EX2 R38, R38 ;  /* 0x0000002600267308 */ /* 0x000e620000000800 */
[----:B--2---:R-:W-:-:S01]  /*7000*/  FADD.FTZ R72, R30, R63 ;  /* 0x0000003f1e487221 */ /* 0x004fc20000010000 */
[----:B------:R-:W-:Y:S01]  /*7010*/  FADD.FTZ R5, R19, R4 ;  /* 0x0000000413057221 */ /* 0x000fe20000010000 */
[----:B------:R-:W-:-:S01]  /*7020*/  FFMA.FTZ R63, R66, UR40, -R2 ;  /* 0x00000028423f7c23 */ /* 0x000fc20008010802 */
[----:B------:R-:W-:Y:S01]  /*7030*/  FFMA.FTZ R66, R67, UR40, -R2 ;  /* 0x0000002843427c23 */ /* 0x000fe20008010802 */
[----:B0-----:R-:W-:-:S01]  /*7040*/  FADD.FTZ R73, R31, R72 ;  /* 0x000000481f497221 */ /* 0x001fc20000010000 */
[----:B------:R-:W-:Y:S02]  /*7050*/  FADD.FTZ R4, R22, R5 ;  /* 0x0000000516047221 */ /* 0x000fe40000010000 */
[----:B------:R-:W0:Y:S01]  /*7060*/  MUFU.EX2 R39, R39 ;  /* 0x0000002700277308 */ /* 0x000e220000000800 */
[----:B---3--:R-:W-:-:S01]  /*7070*/  FADD.FTZ R72, R34, R73 ;  /* 0x0000004922487221 */ /* 0x008fc20000010000 */
[----:B------:R-:W-:-:S03]  /*7080*/  FADD.FTZ R5, R23, R4 ;  /* 0x0000000417057221 */ /* 0x000fc60000010000 */
[----:B-----5:R-:W-:Y:S01]  /*7090*/  FADD.FTZ R67, R35, R72 ;  /* 0x0000004823437221 */ /* 0x020fe20000010000 */
[----:B------:R-:W-:-:S02]  /*70a0*/  FADD.FTZ R4, R24, R5 ;  /* 0x0000000518047221 */ /* 0x000fc40000010000 */
[----:B------:R-:W2:Y:S01]  /*70b0*/  MUFU.EX2 R42, R42 ;  /* 0x0000002a002a7308 */ /* 0x000ea20000000800 */
[----:B-1----:R-:W-:-:S01]  /*70c0*/  FADD.FTZ R72, R38, R67 ;  /* 0x0000004326487221 */ /* 0x002fc20000010000 */
[----:B------:R-:W-:Y:S01]  /*70d0*/  FADD.FTZ R5, R25, R4 ;  /* 0x0000000419057221 */ /* 0x000fe20000010000 */
[----:B------:R-:W-:-:S01]  /*70e0*/  FFMA.FTZ R67, R70, UR40, -R2 ;  /* 0x0000002846437c23 */ /* 0x000fc20008010802 */
[--C-:B------:R-:W-:Y:S01]  /*70f0*/  FFMA.FTZ R70, R71, UR40, -R2.reuse ;  /* 0x0000002847467c23 */ /* 0x100fe20008010802 */
[----:B------:R-:W-:-:S01]  /*7100*/  FFMA.FTZ R71, R74, UR40, -R2 ;  /* 0x000000284a477c23 */ /* 0x000fc20008010802 */
[----:B------:R-:W-:Y:S02]  /*7110*/  FADD.FTZ R5, R26, R5 ;  /* 0x000000051a057221 */ /* 0x000fe40000010000 */
[----:B------:R-:W1:Y:S01]  /*7120*/  MUFU.EX2 R43, R43 ;  /* 0x0000002b002b7308 */ /* 0x000e620000000800 */
[----:B0-----:R-:W-:-:S01]  /*7130*/  FADD.FTZ R73, R39, R72 ;  /* 0x0000004827497221 */ /* 0x001fc20000010000 */
[----:B------:R-:W-:-:S06]  /*7140*/  FADD.FTZ R72, R28, R5 ;  /* 0x000000051c487221 */ /* 0x000fcc0000010000 */
[----:B------:R-:W0:Y:S01]  /*7150*/  MUFU.EX2 R46, R46 ;  /* 0x0000002e002e7308 */ /* 0x000e220000000800 */
[----:B--2---:R-:W-:-:S01]  /*7160*/  FADD.FTZ R4, R42, R73 ;  /* 0x000000492a047221 */ /* 0x004fc20000010000 */
[----:B------:R-:W-:-:S04]  /*7170*/  FADD.FTZ R73, R29, R72 ;  /* 0x000000481d497221 */ /* 0x000fc80000010000 */
[----:B------:R-:W-:Y:S02]  /*7180*/  FADD.FTZ R72, R32, R73 ;  /* 0x0000004920487221 */ /* 0x000fe40000010000 */
[----:B------:R-:W2:Y:S01]  /*7190*/  MUFU.EX2 R47, R47 ;  /* 0x0000002f002f7308 */ /* 0x000ea20000000800 */
[----:B-1----:R-:W-:-:S01]  /*71a0*/  FADD.FTZ R5, R43, R4 ;  /* 0x000000042b057221 */ /* 0x002fc20000010000 */
[----:B------:R-:W-:Y:S01]  /*71b0*/  FADD.FTZ R73, R33, R72 ;  /* 0x0000004821497221 */ /* 0x000fe20000010000 */
[----:B------:R-:W-:-:S05]  /*71c0*/  FFMA.FTZ R72, R75, UR40, -R2 ;  /* 0x000000284b487c23 */ /* 0x000fca0008010802 */
[----:B------:R-:W1:Y:S01]  /*71d0*/  MUFU.EX2 R50, R50 ;  /* 0x0000003200327308 */ /* 0x000e620000000800 */
[----:B0-----:R-:W-:-:S07]  /*71e0*/  FADD.FTZ R4, R46, R5 ;  /* 0x000000052e047221 */ /* 0x001fce0000010000 */
[----:B------:R-:W0:Y:S01]  /*71f0*/  MUFU.EX2 R51, R51 ;  /* 0x0000003300337308 */ /* 0x000e220000000800 */
[----:B--2---:R-:W-:-:S01]  /*7200*/  FADD.FTZ R5, R47, R4 ;  /* 0x000000042f057221 */ /* 0x004fc20000010000 */
[----:B------:R-:W-:Y:S01]  /*7210*/  FADD.FTZ R4, R36, R73 ;  /* 0x0000004924047221 */ /* 0x000fe20000010000 */
[----:B------:R-:W-:-:S05]  /*7220*/  FFMA.FTZ R73, R78, UR40, -R2 ;  /* 0x000000284e497c23 */ /* 0x000fca0008010802 */
[----:B------:R-:W2:Y:S01]  /*7230*/  MUFU.EX2 R55, R55 ;  /* 0x0000003700377308 */ /* 0x000ea20000000800 */
[----:B-1----:R-:W-:-:S04]  /*7240*/  FADD.FTZ R5, R50, R5 ;  /* 0x0000000532057221 */ /* 0x002fc80000010000 */
[----:B------:R-:W-:Y:S01]  /*7250*/  FADD.FTZ R74, R0, R5 ;  /* 0x00000005004a7221 */ /* 0x000fe20000010000 */
[----:B------:R-:W-:-:S02]  /*7260*/  FADD.FTZ R5, R37, R4 ;  /* 0x0000000425057221 */ /* 0x000fc40000010000 */
[----:B------:R-:W1:Y:S01]  /*7270*/  MUFU.EX2 R58, R58 ;  /* 0x0000003a003a7308 */ /* 0x000e620000000800 */
[----:B0-----:R-:W-:-:S01]  /*7280*/  FADD.FTZ R74, R51, R74 ;  /* 0x0000004a334a7221 */ /* 0x001fc20000010000 */
[----:B------:R-:W-:-:S04]  /*7290*/  FADD.FTZ R4, R40, R5 ;  /* 0x0000000528047221 */ /* 0x000fc80000010000 */
[----:B------:R-:W-:Y:S02]  /*72a0*/  FADD.FTZ R4, R15, R4 ;  /* 0x000000040f047221 */ /* 0x000fe40000010000 */
[----:B------:R-:W0:Y:S01]  /*72b0*/  MUFU.EX2 R59, R59 ;  /* 0x0000003b003b7308 */ /* 0x000e220000000800 */
[----:B--2---:R-:W-:-:S01]  /*72c0*/  FADD.FTZ R5, R55, R74 ;  /* 0x0000004a37057221 */ /* 0x004fc20000010000 */
[----:B------:R-:W-:-:S06]  /*72d0*/  FFMA.FTZ R74, R79, UR40, -R2 ;  /* 0x000000284f4a7c23 */ /* 0x000fcc0008010802 */
[----:B------:R-:W2:Y:S01]  /*72e0*/  MUFU.EX2 R62, R62 ;  /* 0x0000003e003e7308 */ /* 0x000ea20000000800 */
[----:B-1----:R-:W-:-:S01]  /*72f0*/  FADD.FTZ R76, R58, R5 ;  /* 0x000000053a4c7221 */ /* 0x002fc20000010000 */
[----:B------:R-:W-:-:S04]  /*7300*/  FADD.FTZ R5, R41, R4 ;  /* 0x0000000429057221 */ /* 0x000fc80000010000 */
[----:B------:R-:W-:Y:S02]  /*7310*/  FADD.FTZ R5, R16, R5 ;  /* 0x0000000510057221 */ /* 0x000fe40000010000 */
[----:B------:R-:W1:Y:S01]  /*7320*/  MUFU.EX2 R63, R63 ;  /* 0x0000003f003f7308 */ /* 0x000e620000000800 */
[----:B0-----:R-:W-:-:S01]  /*7330*/  FADD.FTZ R75, R59, R76 ;  /* 0x0000004c3b4b7221 */ /* 0x001fc20000010000 */
[----:B------:R-:W-:-:S04]  /*7340*/  FADD.FTZ R76, R44, R5 ;  /* 0x000000052c4c7221 */ /* 0x000fc80000010000 */
[----:B------:R-:W-:Y:S01]  /*7350*/  FADD.FTZ R77, R45, R76 ;  /* 0x0000004c2d4d7221 */ /* 0x000fe20000010000 */
[----:B------:R-:W-:-:S01]  /*7360*/  FFMA.FTZ R76, R83, UR40, -R2 ;  /* 0x00000028534c7c23 */ /* 0x000fc20008010802 */
[----:B------:R-:W0:Y:S01]  /*7370*/  MUFU.EX2 R66, R66 ;  /* 0x0000004200427308 */ /* 0x000e220000000800 */
[----:B--2---:R-:W-:-:S01]  /*7380*/  FADD.FTZ R4, R62, R75 ;  /* 0x0000004b3e047221 */ /* 0x004fc20000010000 */
[----:B------:R-:W-:Y:S01]  /*7390*/  FADD.FTZ R78, R48, R77 ;  /* 0x0000004d304e7221 */ /* 0x000fe20000010000 */
[----:B------:R-:W-:-:S01]  /*73a0*/  FFMA.FTZ R75, R82, UR40, -R2 ;  /* 0x00000028524b7c23 */ /* 0x000fc20008010802 */
[----:B------:R-:W-:Y:S02]  /*73b0*/  FFMA.FTZ R2, R87, UR40, -R2 ;  /* 0x0000002857027c23 */ /* 0x000fe40008010802 */
[----:B------:R-:W-:-:S02]  /*73c0*/  FADD.FTZ R77, R49, R78 ;  /* 0x0000004e314d7221 */ /* 0x000fc40000010000 */
        /* <DEDUP_REMOVED lines=40> */
.L_x_9514:
[----:B------:R-:W-:Y:S01]  /*7650*/  UIADD3 UR6, UR11, 0x17060, URZ ;  /* 0x000170600b067890 */ /* 0x000fe2000fffe03f */
[----:B------:R-:W-:Y:S01]  /*7660*/  ISETP.GT.AND P2, PT, R3, UR23, PT ;  /* 0x0000001703007c0c */ /* 0x000fe2000bf44270 */
        /* <DEDUP_REMOVED lines=90> */
.L_x_9497:
[----:B------:R-:W0:Y:S01]  /*7c10*/  S2UR UR6, SR_CTAID.X ;  /* 0x00000000000679c3 */ /* 0x000e220000002500 */
[----:B------:R-:W-:Y:S01]  /*7c20*/  ULDC UR7, c[0x0][0x448] ;  /* 0x0001120000077ab9 */ /* 0x000fe20000000800 */
[----:B------:R-:W-:Y:S01]  /*7c30*/  IADD3 R6, -R6, 0x1, RZ ;  /* 0x0000000106067810 */ /* 0x000fe20007ffe1ff */
[----:B------:R-:W-:Y:S01]  /*7c40*/  UISETP.NE.AND UP0, UPT, UR7, 0x1, UPT ;  /* 0x000000010700788c */ /* 0x000fe2000bf05270 */
[----:B------:R-:W-:-:S03]  /*7c50*/  ULDC UR14, c[0x0][0x9e4] ;  /* 0x00027900000e7ab9 */ /* 0x000fc60000000800 */
[----:B------:R-:W-:Y:S01]  /*7c60*/  IMAD R6, R17, UR10, R6 ;  /* 0x0000000a11067c24 */ /* 0x000fe2000f8e0206 */
[----:B------:R-:W-:Y:S01]  /*7c70*/  UMOV UR10, 0xc0 ;  /* 0x000000c0000a7882 */ /* 0x000fe20000000000 */
[----:B------:R-:W-:-:S03]  /*7c80*/  UISETP.GE.AND UP1, UPT, UR14, 0x1, UPT ;  /* 0x000000010e00788c */ /* 0x000fc6000bf26270 */
[----:B------:R-:W-:Y:S02]  /*7c90*/  R2UR UR11, R6 ;  /* 0x00000000060b72ca */ /* 0x000fe400000e0000 */
[----:B------:R-:W-:Y:S01]  /*7ca0*/  @UP0 ULDC UR15, c[0x0][0x450] ;  /* 0x00011400000f0ab9 */ /* 0x000fe20000000800 */
[----:B------:R-:W-:Y:S01]  /*7cb0*/  PLOP3.LUT P5, PT, PT, PT, UP1, 0x80, 0x0 ;  /* 0x000000000000781c */ /* 0x000fe20003faf018 */
[----:B0-----:R-:W-:-:S03]  /*7cc0*/  UIMAD UR10, UR6, UR10, 0xbf ;  /* 0x000000bf060a74a4 */ /* 0x001fc6000f8e020a */
[----:B------:R-:W-:Y:S02]  /*7cd0*/  @UP0 ULDC UR6, c[0x0][0x44c] ;  /* 0x0001130000060ab9 */ /* 0x000fe40000000800 */
[----:B------:R-:W-:-:S04]  /*7ce0*/  UIMAD.WIDE.U32 UR6, UR10, UR6, URZ ;  /* 0x000000060a0672a5 */ /* 0x000fc8000f8e003f */
[----:B------:R-:W-:-:S04]  /*7cf0*/  @UP0 USHF.R.U32.HI UR10, URZ, UR15, UR7 ;  /* 0x0000000f3f0a0299 */ /* 0x000fc80008011607 */
[----:B------:R-:W-:-:S03]  /*7d00*/  UIADD3 UR10, UR11, UR10, URZ ;  /* 0x0000000a0b0a7290 */ /* 0x000fc6000fffe03f */
[----:B------:R-:W-:Y:S02]  /*7d10*/  ULDC UR11, c[0x0][0x9dc] ;  /* 0x00027700000b7ab9 */ /* 0x000fe40000000800 */
        /* <DEDUP_REMOVED lines=12> */
.L_x_9517:
[----:B------:R-:W-:-:S11]  /*7de0*/  UISETP.NE.AND UP1, UPT, UR14, 0x1, UPT ;  /* 0x000000010e00788c */ /* 0x000fd6000bf25270 */
[----:B------:R-:W-:Y:S02]  /*7df0*/  @UP1 ULDC.64 UR16, c[0x0][0x9e8] ;  /* 0x00027a0000101ab9 */ /* 0x000fe40000000a00 */
[----:B------:R-:W-:-:S04]  /*7e00*/  UIMAD.WIDE.U32 UR6, UR10, UR16, URZ ;  /* 0x000000100a0672a5 */ /* 0x000fc8000f8e003f */
[----:B------:R-:W-:-:S12]  /*7e10*/  @UP1 USHF.R.U32.HI UR10, URZ, UR17, UR7 ;  /* 0x000000113f0a1299 */ /* 0x000fd80008011607 */
.L_x_9518:
[----:B------:R-:W-:-:S04]  /*7e20*/  UIMAD UR10, UR10, UR14, URZ ;  /* 0x0000000e0a0a72a4 */ /* 0x000fc8000f8e023f */
[----:B------:R-:W-:-:S04]  /*7e30*/  UISETP.LT.AND UP1, UPT, UR11, UR10, UPT ;  /* 0x0000000a0b00728c */ /* 0x000fc8000bf21270 */
[----:B------:R-:W-:-:S12]  /*7e40*/  USEL UR11, UR11, UR10, !UP1 ;  /* 0x0000000a0b0b7287 */ /* 0x000fd8000c800000 */
.L_x_9516:
        /* <DEDUP_REMOVED lines=10> */
[----:B------:R-:W-:Y:S01]  /*7ef0*/  IMAD.MOV.U32 R15, RZ, RZ, R2 ;  /* 0x000000ffff0f7224 */ /* 0x000fe200078e0002 */
[----:B------:R-:W-:Y:S01]  /*7f00*/  UMOV UR7, UR4 ;  /* 0x0000000400077c82 */ /* 0x000fe20008000000 */
[----:B------:R-:W-:-:S07]  /*7f10*/  IMAD.MOV.U32 R11, RZ, RZ, R3 ;  /* 0x000000ffff0b7224 */ /* 0x000fce00078e0003 */
.L_x_9529:
[----:B------:R-:W-:-:S04]  /*7f20*/  UISETP.NE.AND UP1, UPT, UR7, 0x1, UPT ;  /* 0x000000010700788c */ /* 0x000fc8000bf25270 */
[----:B------:R-:W-:-:S04]  /*7f30*/  USEL UR5, URZ, 0x1, UP1 ;  /* 0x000000013f057887 */ /* 0x000fc80008800000 */
[----:B------:R-:W-:Y:S01]  /*7f40*/  ULOP3.LUT UR5, UR6, UR5, URZ, 0x3c, !UPT ;  /* 0x0000000506057292 */ /* 0x000fe2000f8e3c3f */
[----:B------:R-:W-:Y:S11]  /*7f50*/  @!P0 BRA `(.L_x_9520) ;  /* 0x0000000000048947 */ /* 0x000ff60003800000 */
[----:B------:R-:W-:Y:S01]  /*7f60*/  BPT.TRAP 0x1 ;  /* 0x000000040000795c */ /* 0x000fe20000300000 */
.L_x_9520:
        /* <DEDUP_REMOVED lines=9> */
.L_x_9521:
[----:B-1----:R-:W-:Y:S05]  /*8000*/  @P2 BRA `(.L_x_9522) ;  /* 0x0000000000082947 */ /* 0x002fea0003800000 */
[----:B------:R-:W1:Y:S02]  /*8010*/  SYNCS.PHASECHK.TRANS64.TRYWAIT P2, [UR24+0x17030], R0 ;  /* 0x01703000ff0075a7 */ /* 0x000e640008040158 */
[----:B-1----:R-:W-:Y:S05]  /*8020*/  @!P2 BRA `(.L_x_9523) ;  /* 0x000000ac0014a947 */ /* 0x002fea0003800000 */
.L_x_9522:
        /* <DEDUP_REMOVED lines=19> */
.L_x_9524:
[----:B------:R-:W-:Y:S01]  /*8160*/  ULEA UR14, UR7, UR42, 0x3 ;  /* 0x0000002a070e7291 */ /* 0x000fe2000f8e183f */
[----:B01----:R-:W-:-:S05]  /*8170*/  IMAD.U32 R0, RZ, RZ, UR6 ;  /* 0x00000006ff007e24 */ /* 0x003fca000f8e00ff */
[----:B------:R-:W-:-:S04]  /*8180*/  SHF.L.U32 R0, R0, 0x1f, RZ ;  /* 0x0000001f00007819 */ /* 0x000fc800000006ff */
[----:B------:R0:W1:Y:S01]  /*8190*/  SYNCS.PHASECHK.TRANS64.TRYWAIT P2, [UR14+0x17050], R0 ;  /* 0x01705000ff0075a7 */ /* 0x000062000804014e */
[----:B------:R-:W-:Y:S05]  /*81a0*/  @!P0 BRA `(.L_x_9525) ;  /* 0x0000000000048947 */ /* 0x000fea0003800000 */
[----:B------:R-:W-:Y:S01]  /*81b0*/  BPT.TRAP 0x1 ;  /* 0x000000040000795c */ /* 0x000fe20000300000 */
.L_x_9525:
        /* <DEDUP_REMOVED lines=66> */
.L_x_9526:
[----:B------:R-:W-:Y:S01]  /*85e0*/  UIADD3 UR6, UR42, 0x400, URZ ;  /* 0x000004002a067890 */ /* 0x000fe2000fffe03f */
[----:B------:R-:W-:Y:S01]  /*85f0*/  WARPGROUP.ARRIVE ;  /* 0x00000000000079c5 */ /* 0x000fe20000000000 */
[----:B------:R-:W-:Y:S01]  /*8600*/  FMNMX.FTZ R6, R87, R6, !PT ;  /* 0x0000000657067209 */ /* 0x000fe20007810000 */
[----:B01----:R-:W0:Y:S01]  /*8610*/  SHFL.BFLY PT, R0, R3, 0x2, 0x1f ;  /* 0x0c401f0003007f89 */ /* 0x003e2200000e0000 */
[----:B------:R-:W-:Y:S01]  /*8620*/  USHF.R.U32.HI UR6, URZ, 0x4, UR6 ;  /* 0x000000043f067899 */ /* 0x000fe20008011606 */
[----:B------:R-:W-:Y:S02]  /*8630*/  UMOV UR11, 0x40000040 ;  /* 0x40000040000b7882 */ /* 0x000fe40000000000 */
[----:B------:R-:W1:Y:S01]  /*8640*/  SHFL.BFLY PT, R19, R6, 0x2, 0x1f ;  /* 0x0c401f0006137f89 */ /* 0x000e6200000e0000 */
[----:B------:R-:W-:-:S04]  /*8650*/  ULOP3.LUT UR6, UR6, 0x3fff, URZ, 0xc0, !UPT ;  /* 0x00003fff06067892 */ /* 0x000fc8000f8ec03f */
[----:B------:R-:W-:-:S04]  /*8660*/  ULOP3.LUT UR6, UR6, 0x10000, URZ, 0xfc, !UPT ;  /* 0x0001000006067892 */ /* 0x000fc8000f8efc3f */
[----:B------:R-:W-:-:S03]  /*8670*/  UIMAD UR10, UR7, 0x300, UR6 ;  /* 0x00000300070a78a4 */ /* 0x000fc6000f8e0206 */
[----:B------:R-:W-:-:S04]  /*8680*/  UMOV UR7, 0x40000040 ;  /* 0x4000004000077882 */ /* 0x000fc80000000000 */
[----:B------:R-:W-:Y:S02]  /*8690*/  UMOV UR6, UR10 ;  /* 0x0000000a00067c82 */ /* 0x000fe40008000000 */
[----:B------:R-:W-:Y:S01]  /*86a0*/  QGMMA.64x96x32.F32.E4M3.E4M3 R88, R148, gdesc[UR4], R88, gsb0 ;  /* 0x0160000494587df3 */ /* 0x000fe20008000858 */
[----:B------:R-:W-:Y:S01]  /*86b0*/  UIADD3 UR6, UR10, 0x2, URZ ;  /* 0x000000020a067890 */ /* 0x000fe2000fffe03f */
[----:B0-----:R-:W-:Y:S01]  /*86c0*/  FMNMX.FTZ R14, R3, R0, !PT ;  /* 0x00000000030e7209 */ /* 0x001fe20007810000 */
[----:B------:R-:W-:Y:S01]  /*86d0*/  UMOV UR7, 0x40000040 ;  /* 0x4000004000077882 */ /* 0x000fe20000000000 */
[----:B-1----:R-:W-:-:S03]  /*86e0*/  FMNMX.FTZ R16, R6, R19, !PT ;  /* 0x0000001306107209 */ /* 0x002fc60007810000 */
[----:B------:R-:W0:Y:S04]  /*86f0*/  SHFL.BFLY PT, R19, R14, 0x1, 0x1f ;  /* 0x0c201f000e137f89 */ /* 0x000e2800000e0000 */
[----:B------:R-:W1:Y:S01]  /*8700*/  SHFL.BFLY PT, R21, R16, 0x1, 0x1f ;  /* 0x0c201f0010157f89 */ /* 0x000e6200000e0000 */
[----:B0-----:R-:W-:Y:S02]  /*8710*/  FMNMX.FTZ R2, R14, R19, !PT ;  /* 0x000000130e027209 */ /* 0x001fe40007810000 */
[----:B-1----:R-:W-:-:S03]  /*8720*/  FMNMX.FTZ R0, R16, R21, !PT ;  /* 0x0000001510007209 */ /* 0x002fc60007810000 */
[----:B------:R-:W-:Y:S01]  /*8730*/  FADD.FTZ R12, -R2, R15 ;  /* 0x0000000f020c7221 */ /* 0x000fe20000010100 */
[----:B------:R-:W-:-:S03]  /*8740*/  IMAD.U32 R15, RZ, RZ, UR40 ;  /* 0x00000028ff0f7e24 */ /* 0x000fc6000f8e00ff */
[----:B------:R-:W-:Y:S01]  /*8750*/  FMUL.FTZ R18, R12, UR40 ;  /* 0x000000280c127c20 */ /* 0x000fe20008410000 */
[----:B------:R-:W-:-:S01]  /*8760*/  FFMA.FTZ R12, R2, R15, -8 ;  /* 0xc1000000020c7423 */ /* 0x000fc2000001000f */
[----:B------:R-:W-:Y:S02]  /*8770*/  FADD.FTZ R3, -R0, R13 ;  /* 0x0000000d00037221 */ /* 0x000fe40000010100 */
[----:B------:R0:W-:Y:S01]  /*8780*/  MUFU.EX2 R6, R18 ;  /* 0x0000001200067308 */ /* 0x0001e20000000800 */
[----:B------:R-:W-:-:S01]  /*8790*/  FFMA.FTZ R16, R29, UR40, -R12 ;  /* 0x000000281d107c23 */ /* 0x000fc2000801080c */
[--C-:B------:R-:W-:Y:S01]  /*87a0*/  FFMA.FTZ R29, R49, UR40, -R12.reuse ;  /* 0x00000028311d7c23 */ /* 0x100fe2000801080c */
[----:B------:R-:W-:-:S01]  /*87b0*/  FFMA.FTZ R49, R69, UR40, -R12 ;  /* 0x0000002845317c23 */ /* 0x000fc2000801080c */
[--C-:B------:R-:W-:Y:S01]  /*87c0*/  FFMA.FTZ R13, R24, UR40, -R12.reuse ;  /* 0x00000028180d7c23 */ /* 0x100fe2000801080c */
[----:B------:R-:W-:-:S01]  /*87d0*/  FFMA.FTZ R14, R25, UR40, -R12 ;  /* 0x00000028190e7c23 */ /* 0x000fc2000801080c */
[----:B------:R-:W-:-:S02]  /*87e0*/  IMAD.U32 R69, RZ, RZ, UR40 ;  /* 0x00000028ff457e24 */ /* 0x000fc4000f8e00ff */
[----:B------:R-:W-:-:S01]  /*87f0*/  FFMA.FTZ R15, R28, UR40, -R12 ;  /* 0x000000281c0f7c23 */ /* 0x000fc2000801080c */
[--C-:B------:R-:W-:Y:S01]  /*8800*/  FFMA.FTZ R19, R33, UR40, -R12.reuse ;  /* 0x0000002821137c23 */ /* 0x100fe2000801080c */
[----:B0-----:R-:W-:-:S01]  /*8810*/  FFMA.FTZ R18, R32, UR40, -R12 ;  /* 0x0000002820127c23 */ /* 0x001fc2000801080c */
        /* <DEDUP_REMOVED lines=26> */
[----:B------:R-:W0:Y:S02]  /*89c0*/  MUFU.EX2 R13, R13 ;  /* 0x0000000d000d7308 */ /* 0x000e240000000800 */
        /* <DEDUP_REMOVED lines=26> */
[----:B------:R-:W-:-:S02]  /*8b70*/  WARPGROUP.DEPBAR.LE gsb0, 0x0 ;  /* 0x00008000000079c5 */ /* 0x000fc40000010000 */
[----:B------:R-:W-:Y:S02]  /*8b80*/  WARPGROUP.ARRIVE ;  /* 0x00000000000079c5 */ /* 0x000fe40000000000 */
[----:B------:R-:W2:Y:S01]  /*8b90*/  MUFU.EX2 R27, R27 ;  /* 0x0000001b001b7308 */ /* 0x000ea20000000800 */
[----:B-1----:R-:W-:-:S03]  /*8ba0*/  FFMA.FTZ R4, R3, R4, R26 ;  /* 0x0000000403047223 */ /* 0x002fc6000001001a */
[----:B------:R-:W-:Y:S01]  /*8bb0*/  QGMMA.64x96x32.F32.E4M3.E4M3 R88, R144, gdesc[UR4], R88, gsb0 ;  /* 0x0160000490587df3 */ /* 0x000fe20008000858 */
[----:B------:R-:W-:Y:S01]  /*8bc0*/  UIADD3 UR6, UR10, 0x4, URZ ;  /* 0x000000040a067890 */ /* 0x000fe2000fffe03f */
[----:B------:R-:W-:Y:S02]  /*8bd0*/  UMOV UR7, 0x40000040 ;  /* 0x4000004000077882 */ /* 0x000fe40000000000 */
[----:B------:R-:W1:Y:S01]  /*8be0*/  MUFU.EX2 R15, R15 ;  /* 0x0000000f000f7308 */ /* 0x000e620000000800 */
[----:B0-----:R-:W-:-:S01]  /*8bf0*/  FADD.FTZ R68, R14, R5 ;  /* 0x000000050e447221 */ /* 0x001fc20000010000 */
[----:B------:R-:W-:-:S06]  /*8c00*/  UIADD3 UR10, UR10, 0x6, URZ ;  /* 0x000000060a0a7890 */ /* 0x000fcc000fffe03f */
        /* <DEDUP_REMOVED lines=27> */
[----:B------:R-:W-:Y:S01]  /*8dc0*/  WARPGROUP.ARRIVE ;  /* 0x00000000000079c5 */ /* 0x000fe20000000000 */
[----:B------:R-:W-:-:S03]  /*8dd0*/  FFMA.FTZ R68, R70, UR40, -R12 ;  /* 0x0000002846447c23 */ /* 0x000fc6000801080c */
[----:B------:R-:W2:Y:S01]  /*8de0*/  MUFU.EX2 R23, R23 ;  /* 0x0000001700177308 */ /* 0x000ea20000000800 */
[----:B-1----:R-:W-:-:S01]  /*8df0*/  FADD.FTZ R4, R22, R5 ;  /* 0x0000000516047221 */ /* 0x002fc20000010000 */
[----:B------:R-:W-:Y:S06]  /*8e00*/  QGMMA.64x96x32.F32.E4M3.E4M3 R88, R140, gdesc[UR4], R88, gsb0 ;  /* 0x016000048c587df3 */ /* 0x000fec0008000858 */
        /* <DEDUP_REMOVED lines=33> */
[----:B------:R-:W-:Y:S01]  /*9020*/  QGMMA.64x96x32.F32.E4M3.E4M3 R88, R136, gdesc[UR8], R88, gsb0 ;  /* 0x0160000888587df3 */ /* 0x000fe20008000858 */
[----:B-1----:R-:W-:-:S01]  /*9030*/  FADD.FTZ R73, R55, R72 ;  /* 0x0000004837497221 */ /* 0x002fc20000010000 */
[----:B------:R-:W-:-:S04]  /*9040*/  FFMA.FTZ R72, R78, UR40, -R12 ;  /* 0x000000284e487c23 */ /* 0x000fc8000801080c */
[----:B------:R-:W1:Y:S08]  /*9050*/  MUFU.EX2 R58, R58 ;  /* 0x0000003a003a7308 */ /* 0x000e700000000800 */
[----:B------:R-:W2:Y:S01]  /*9060*/  MUFU.EX2 R37, R37 ;  /* 0x0000002500257308 */ /* 0x000ea20000000800 */
[----:B0-----:R-:W-:-:S07]  /*9070*/  FADD.FTZ R4, R36, R5 ;  /* 0x0000000524047221 */ /* 0x001fce0000010000 */
[----:B------:R-:W0:Y:S01]  /*9080*/  MUFU.EX2 R59, R59 ;  /* 0x0000003b003b7308 */ /* 0x000e220000000800 */
[----:B-1----:R-:W-:-:S01]  /*9090*/  FADD.FTZ R74, R58, R73 ;  /* 0x000000493a4a7221 */ /* 0x002fc20000010000 */
[----:B------:R-:W-:-:S06]  /*90a0*/  FFMA.FTZ R73, R79, UR40, -R12 ;  /* 0x000000284f497c23 */ /* 0x000fcc000801080c */
        /* <DEDUP_REMOVED lines=28> */
[----:B--2---:R-:W-:-:S01]  /*9270*/  FADD.FTZ R5, R49, R4 ;  /* 0x0000000431057221 */ /* 0x004fc20000010000 */
[----:B------:R-:W-:-:S04]  /*9280*/  IMAD.U32 R4, RZ, RZ, UR24 ;  /* 0x00000018ff047e24 */ /* 0x000fc8000f8e00ff */
[----:B------:R-:W-:Y:S02]  /*9290*/  @!P1 VIADD R4, R4, 0x17040 ;  /* 0x0001704004049836 */ /* 0x000fe40000000000 */
[----:B------:R-:W2:Y:S01]  /*92a0*/  MUFU.EX2 R70, R70 ;  /* 0x0000004600467308 */ /* 0x000ea20000000800 */
[----:B0-----:R-:W-:-:S01]  /*92b0*/  FADD.FTZ R77, R69, R76 ;  /* 0x0000004c454d7221 */ /* 0x001fc20000010000 */
[--C-:B------:R-:W-:Y:S01]  /*92c0*/  FFMA.FTZ R76, R86, UR40, -R12.reuse ;  /* 0x00000028564c7c23 */ /* 0x100fe2000801080c */
[----:B------:R-:W-:-:S01]  /*92d0*/  FFMA.FTZ R12, R87, UR40, -R12 ;  /* 0x00000028570c7c23 */ /* 0x000fc2000801080c */
[----:B------:R-:W-:-:S04]  /*92e0*/  @!P1 PRMT R4, RZ, 0x654, R4 ;  /* 0x00000654ff049816 */ /* 0x000fc80000000004 */
[----:B------:R-:W0:Y:S01]  /*92f0*/  MUFU.EX2 R53, R53 ;  /* 0x0000003500357308 */ /* 0x000e220000000800 */
[----:B-1----:R-:W-:-:S01]  /*9300*/  FADD.FTZ R78, R52, R5 ;  /* 0x00000005344e7221 */ /* 0x002fc20000010000 */
[----:B------:R1:W-:Y:S06]  /*9310*/  @!P1 SYNCS.ARRIVE.TRANS64.RED.A1T0 RZ, [R4+URZ], RZ ;  /* 0x000000ff04ff99a7 */ /* 0x0003ec000810043f */
        /* <DEDUP_REMOVED lines=10> */
[----:B------:R-:W1:Y:S01]  /*93c0*/  MUFU.EX2 R60, R60 ;  /* 0x0000003c003c7308 */ /* 0x000e620000000800 */
[----:B---3--:R-:W-:-:S07]  /*93d0*/  FADD.FTZ R5, R57, R78 ;  /* 0x0000004e39057221 */ /* 0x008fce0000010000 */
        /* <DEDUP_REMOVED lines=18> */
.L_x_9528:
[----:B------:R-:W-:Y:S01]  /*9500*/  UIADD3 UR6, UR14, 0x17060, URZ ;  /* 0x000170600e067890 */ /* 0x000fe2000fffe03f */
[----:B------:R-:W-:Y:S01]  /*9510*/  ISETP.GT.AND P2, PT, R11, UR23, PT ;  /* 0x000000170b007c0c */ /* 0x000fe2000bf44270 */
[----:B------:R-:W-:Y:S01]  /*9520*/  FMUL.FTZ R90, R90, R3 ;  /* 0x000000035a5a7220 */ /* 0x000fe20000410000 */
[----:B------:R-:W-:Y:S01]  /*9530*/  F2FP.SATFINITE.E4M3.F32.PACK_AB_MERGE_C R15, R16, R15, RZ ;  /* 0x0000000f100f723e */ /* 0x000fe200048070ff */
        /* <DEDUP_REMOVED lines=24> */
[----:B------:R-:W-:Y:S01]  /*96c0*/  F2FP.SATFINITE.E4M3.F32.PACK_AB_MERGE_C R30, R31, R30, RZ ;  /* 0x0000001e1f1e723e */ /* 0x000fe200048070ff */
[----:B------:R-:W-:Y:S01]  /*96d0*/  VIADD R3, R11, 0xffffffff ;  /* 0xffffffff0b037836 */ /* 0x000fe20000000000 */
[----:B------:R-:W-:Y:S01]  /*96e0*/  F2FP.SATFINITE.E4M3.F32.PACK_AB_MERGE_C R20, R21, R20, RZ ;  /* 0x000000141514723e */ /* 0x000fe200048070ff */
[----:B------:R-:W-:Y:S01]  /*96f0*/  SYNCS.ARRIVE.TRANS64.RED.A1T0 RZ, [UR6], RZ ;  /* 0x000000ffffff79a7 */ /* 0x000fe20008100406 */
        /* <DEDUP_REMOVED lines=53> */
[----:B------:R-:W-:Y:S01]  /*9a50*/  IMAD.MOV.U32 R13, RZ, RZ, R0 ;  /* 0x000000ffff0d7224 */ /* 0x000fe200078e0000 */
[----:B------:R-:W-:Y:S01]  /*9a60*/  F2FP.SATFINITE.E4M3.F32.PACK_AB_MERGE_C R138, R61, R60, R64 ;  /* 0x0000003c3d8a723e */ /* 0x000fe20004807040 */
[----:B------:R-:W-:Y:S01]  /*9a70*/  IMAD.MOV.U32 R15, RZ, RZ, R2 ;  /* 0x000000ffff0f7224 */ /* 0x000fe200078e0002 */
[----:B------:R-:W-:Y:S01]  /*9a80*/  F2FP.SATFINITE.E4M3.F32.PACK_AB_MERGE_C R139, R75, R74, R76 ;  /* 0x0000004a4b8b723e */ /* 0x000fe2000480704c */
[----:B------:R-:W-:Y:S01]  /*9a90*/  IMAD.MOV.U32 R11, RZ, RZ, R3 ;  /* 0x000000ffff0b7224 */ /* 0x000fe200078e0003 */
[----:B------:R-:W-:Y:S06]  /*9aa0*/  @P2 BRA `(.L_x_9529) ;  /* 0xffffffe4001c2947 */ /* 0x000fec000383ffff */
.L_x_9519:
        /* <DEDUP_REMOVED lines=10> */
.L_x_9548:
[----:B------:R-:W-:-:S04]  /*9b50*/  UIADD3 UR4, UR7, 0x1, URZ ;  /* 0x0000000107047890 */ /* 0x000fc8000fffe03f */
[----:B------:R-:W-:-:S04]  /*9b60*/  UISETP.NE.AND UP1, UPT, UR4, 0x2, UPT ;  /* 0x000000020400788c */ /* 0x000fc8000bf25270 */
[----:B------:R-:W-:Y:S02]  /*9b70*/  USEL UR5, URZ, 0x1, UP1 ;  /* 0x000000013f057887 */ /* 0x000fe40008800000 */
[----:B------:R-:W-:Y:S02]  /*9b80*/  USEL UR4, UR4, URZ, UP1 ;  /* 0x0000003f04047287 */ /* 0x000fe40008800000 */
[----:B------:R-:W-:Y:S01]  /*9b90*/  ULOP3.LUT UR5, UR6, UR5, URZ, 0x3c, !UPT ;  /* 0x0000000506057292 */ /* 0x000fe2000f8e3c3f */
[----:B------:R-:W-:Y:S11]  /*9ba0*/  @!P0 BRA `(.L_x_9531) ;  /* 0x0000000000048947 */ /* 0x000ff60003800000 */
[----:B------:R-:W-:Y:S01]  /*9bb0*/  BPT.TRAP 0x1 ;  /* 0x000000040000795c */ /* 0x000fe20000300000 */
.L_x_9531:
[----:B------:R-:W-:Y:S01]  /*9bc0*/  ULEA UR27, UR4, UR42, 0x3 ;  /* 0x0000002a041b7291 */ /* 0x000fe2000f8e183f */
[----:B------:R-:W-:-:S05]  /*9bd0*/  IMAD.U32 R0, RZ, RZ, UR5 ;  /* 0x00000005ff007e24 */ /* 0x000fca000f8e00ff */
[----:B------:R-:W-:-:S04]  /*9be0*/  SHF.L.U32 R0, R0, 0x1f, RZ ;  /* 0x0000001f00007819 */ /* 0x000fc800000006ff */
[----:B------:R0:W1:Y:S01]  /*9bf0*/  SYNCS.PHASECHK.TRANS64.TRYWAIT P2, [UR27+0x17030], R0 ;  /* 0x01703000ff0075a7 */ /* 0x000062000804015b */
[----:B------:R-:W-:Y:S05]  /*9c00*/  @!P0 BRA `(.L_x_9532) ;  /* 0x0000000000048947 */ /* 0x000fea0003800000 */
[----:B------:R-:W-:Y:S01]  /*9c10*/  BPT.TRAP 0x1 ;  /* 0x000000040000795c */ /* 0x000fe20000300000 */
.L_x_9532:
[----:B-1----:R-:W-:Y:S05]  /*9c20*/  @P2 BRA `(.L_x_9533) ;  /* 0x0000000000082947 */ /* 0x002fea0003800000 */
[----:B------:R-:W1:Y:S02]  /*9c30*/  SYNCS.PHASECHK.TRANS64.TRYWAIT P2, [UR27+0x17030], R0 ;  /* 0x01703000ff0075a7 */ /* 0x000e64000804015b */
[----:B-1----:R-:W-:Y:S05]  /*9c40*/  @!P2 BRA `(.L_x_9534) ;  /* 0x00000090003ca947 */ /* 0x002fea0003800000 */
.L_x_9533:
        /* <DEDUP_REMOVED lines=19> */
.L_x_9535:
[----:B------:R-:W-:Y:S01]  /*9d80*/  ULEA UR14, UR7, UR42, 0x3 ;  /* 0x0000002a070e7291 */ /* 0x000fe2000f8e183f */
[----:B01----:R-:W-:-:S05]  /*9d90*/  IMAD.U32 R0, RZ, RZ, UR6 ;  /* 0x00000006ff007e24 */ /* 0x003fca000f8e00ff */
[----:B------:R-:W-:-:S04]  /*9da0*/  SHF.L.U32 R0, R0, 0x1f, RZ ;  /* 0x0000001f00007819 */ /* 0x000fc800000006ff */
[----:B------:R0:W1:Y:S01]  /*9db0*/  SYNCS.PHASECHK.TRANS64.TRYWAIT P2, [UR14+0x17050], R0 ;  /* 0x01705000ff0075a7 */ /* 0x000062000804014e */
[----:B------:R-:W-:Y:S05]  /*9dc0*/  @!P0 BRA `(.L_x_9536) ;  /* 0x0000000000048947 */ /* 0x000fea0003800000 */
[----:B------:R-:W-:Y:S01]  /*9dd0*/  BPT.TRAP 0x1 ;  /* 0x000000040000795c */ /* 0x000fe20000300000 */
.L_x_9536:
[----:B-1----:R-:W-:Y:S05]  /*9de0*/  @P2 BRA `(.L_x_9537) ;  /* 0x0000000000082947 */ /* 0x002fea0003800000 */
[----:B------:R-:W1:Y:S02]  /*9df0*/  SYNCS.PHASECHK.TRANS64.TRYWAIT P2, [UR14+0x17050], R0 ;  /* 0x01705000ff0075a7 */ /* 0x000e64000804014e */
[----:B-1----:R-:W-:Y:S05]  /*9e00*/  @!P2 BRA `(.L_x_9538) ;  /* 0x0000008c00e4a947 */ /* 0x002fea0003800000 */
.L_x_9537:
[----:B------:R-:W-:Y:S01]  /*9e10*/  UIADD3 UR6, UR42, 0x400, URZ ;  /* 0x000004002a067890 */ /* 0x000fe2000fffe03f */
[----:B------:R-:W-:Y:S01]  /*9e20*/  WARPGROUP.ARRIVE ;  /* 0x00000000000079c5 */ /* 0x000fe20000000000 */
[----:B------:R-:W-:Y:S01]  /*9e30*/  UMOV UR11, 0x40000040 ;  /* 0x40000040000b7882 */ /* 0x000fe20000000000 */
[----:B------:R-:W-:Y:S01]  /*9e40*/  PLOP3.LUT P2, PT, PT, PT, UP0, 0x80, 0x0 ;  /* 0x000000000000781c */ /* 0x000fe20003f4f008 */
[----:B------:R-:W-:Y:S01]  /*9e50*/  USHF.R.U32.HI UR6, URZ, 0x4, UR6 ;  /* 0x000000043f067899 */ /* 0x000fe20008011606 */
[----:B------:R-:W-:Y:S02]  /*9e60*/  IMAD.MOV.U32 R2, RZ, RZ, R10 ;  /* 0x000000ffff027224 */ /* 0x000fe400078e000a */
[----:B------:R-:W-:Y:S01]  /*9e70*/  IMAD.U32 R12, RZ, RZ, UR27 ;  /* 0x0000001bff0c7e24 */ /* 0x000fe2000f8e00ff */
[----:B------:R-:W-:-:S03]  /*9e80*/  ULOP3.LUT UR6, UR6, 0x3fff, URZ, 0xc0, !UPT ;  /* 0x00003fff06067892 */ /* 0x000fc6000f8ec03f */
[----:B------:R-:W-:Y:S01]  /*9e90*/  @!P1 VIADD R12, R12, 0x17040 ;  /* 0x000170400c0c9836 */ /* 0x000fe20000000000 */
[----:B------:R-:W-:-:S04]  /*9ea0*/  ULOP3.LUT UR6, UR6, 0x10000, URZ, 0xfc, !UPT ;  /* 0x0001000006067892 */ /* 0x000fc8000f8efc3f */
[----:B------:R-:W-:Y:S01]  /*9eb0*/  UIMAD UR10, UR7, 0x300, UR6 ;  /* 0x00000300070a78a4 */ /* 0x000fe2000f8e0206 */
[----:B------:R-:W-:Y:S02]  /*9ec0*/  @!P1 PRMT R12, RZ, 0x654, R12 ;  /* 0x00000654ff0c9816 */ /* 0x000fe4000000000c */
[----:B------:R-:W-:-:S04]  /*9ed0*/  UMOV UR7, 0x40000040 ;  /* 0x4000004000077882 */ /* 0x000fc80000000000 */
        /* <DEDUP_REMOVED lines=9> */
[----:B------:R-:W-:Y:S01]  /*9f70*/  UIADD3 UR10, UR10, 0x6, URZ ;  /* 0x000000060a0a7890 */ /* 0x000fe2000fffe03f */
[----:B------:R-:W-:Y:S02]  /*9f80*/  WARPGROUP.DEPBAR.LE gsb0, 0x0 ;  /* 0x00008000000079c5 */ /* 0x000fe40000010000 */
[----:B------:R-:W-:-:S06]  /*9f90*/  WARPGROUP.ARRIVE ;  /* 0x00000000000079c5 */ /* 0x000fcc0000000000 */
[----:B------:R-:W-:Y:S01]  /*9fa0*/  QGMMA.64x96x32.F32.E4M3.E4M3 R88, R140, gdesc[UR4], R88, gsb0 ;  /* 0x016000048c587df3 */ /* 0x000fe20008000858 */
[----:B------:R-:W-:Y:S02]  /*9fb0*/  @UP0 ULDC UR6, c[0x0][0x44c] ;  /* 0x0001130000060ab9 */ /* 0x000fe40000000800 */
[----:B01----:R-:W-:Y:S01]  /*9fc0*/  @P2 IMAD.HI.U32 R0, R10, UR6, RZ ;  /* 0x000000060a002c27 */ /* 0x003fe2000f8e00ff */
[----:B------:R-:W-:-:S04]  /*9fd0*/  @UP0 ULDC UR6, c[0x0][0x450] ;  /* 0x0001140000060ab9 */ /* 0x000fc80000000800 */
[----:B------:R-:W-:Y:S01]  /*9fe0*/  @P2 SHF.R.U32.HI R2, RZ, UR6, R0 ;  /* 0x00000006ff022c19 */ /* 0x000fe20008011600 */
[----:B------:R-:W-:-:S04]  /*9ff0*/  IMAD.SHL.U32 R0, R3, 0x80, RZ ;  /* 0x0000008003007824 */ /* 0x000fc800078e00ff */
[----:B------:R-:W0:Y:S01]  /*a000*/  SHFL.IDX PT, R15, R2, RZ, 0x1c1f ;  /* 0x001c1fff020f7589 */ /* 0x000e2200000e0000 */
[----:B------:R-:W-:-:S05]  /*a010*/  IADD3 R14, -R0, 0x1, RZ ;  /* 0x00000001000e7810 */ /* 0x000fca0007ffe1ff */
[----:B------:R-:W-:-:S04]  /*a020*/  IMAD R14, R7, -0x2, R14 ;  /* 0xfffffffe070e7824 */ /* 0x000fc800078e020e */
[----:B------:R-:W-:-:S04]  /*a030*/  IMAD R14, R17, UR25, R14 ;  /* 0x00000019110e7c24 */ /* 0x000fc8000f8e020e */
[----:B------:R-:W-:-:S04]  /*a040*/  VIADD R14, R14, -UR24 ;  /* 0x800000180e0e7c36 */ /* 0x000fc80008000000 */
[C---:B------:R-:W-:Y:S02]  /*a050*/  VIADD R16, R14.reuse, UR26 ;  /* 0x0000001a0e107c36 */ /* 0x040fe40008000000 */
[----:B------:R-:W-:-:S04]  /*a060*/  VIADD R14, R14, UR21 ;  /* 0x000000150e0e7c36 */ /* 0x000fc80008000000 */
[----:B0-----:R-:W-:Y:S01]  /*a070*/  IMAD.IADD R13, R14, 0x1, R15 ;  /* 0x000000010e0d7824 */ /* 0x001fe200078e020f */
[----:B------:R-:W-:Y:S02]  /*a080*/  WARPGROUP.DEPBAR.LE gsb0, 0x0 ;  /* 0x00008000000079c5 */ /* 0x000fe40000010000 */
[----:B------:R-:W-:-:S06]  /*a090*/  WARPGROUP.ARRIVE ;  /* 0x00000000000079c5 */ /* 0x000fcc0000000000 */
[----:B------:R-:W-:Y:S03]  /*a0a0*/  QGMMA.64x96x32.F32.E4M3.E4M3 R88, R136, gdesc[UR8], R88, gsb0 ;  /* 0x0160000888587df3 */ /* 0x000fe60008000858 */
[----:B------:R-:W-:Y:S02]  /*a0b0*/  WARPGROUP.DEPBAR.LE gsb0, 0x0 ;  /* 0x00008000000079c5 */ /* 0x000fe40000010000 */
[----:B------:R0:W-:Y:S02]  /*a0c0*/  @!P1 SYNCS.ARRIVE.TRANS64.RED.A1T0 RZ, [R12+URZ], RZ ;  /* 0x000000ff0cff99a7 */ /* 0x0001e4000810043f */
[----:B0-----:R-:W-:Y:S01]  /*a0d0*/  IMAD.IADD R12, R16, 0x1, R15 ;  /* 0x00000001100c7824 */ /* 0x001fe200078e020f */
[----:B------:R-:W-:Y:S06]  /*a0e0*/  @!P5 BRA `(.L_x_9539) ;  /* 0x00000000005cd947 */ /* 0x000fec0003800000 */
        /* <DEDUP_REMOVED lines=13> */
.L_x_9541:
[----:B------:R-:W-:-:S05]  /*a1c0*/  IMAD.U32 R19, RZ, RZ, UR23 ;  /* 0x00000017ff137e24 */ /* 0x000fca000f8e00ff */
[----:B------:R-:W-:-:S13]  /*a1d0*/  ISETP.NE.AND P2, PT, R19, 0x1, PT ;  /* 0x000000011300780c */ /* 0x000fda0003f45270 */
[----:B------:R-:W0:Y:S02]  /*a1e0*/  @P2 LDC.64 R20, c[0x0][0x9e8] ;  /* 0x00027a00ff142b82 */ /* 0x000e240000000a00 */
[----:B0-----:R-:W-:-:S05]  /*a1f0*/  @P2 IMAD.HI.U32 R18, R15, R20, RZ ;  /* 0x000000140f122227 */ /* 0x001fca00078e00ff */
[----:B------:R-:W-:-:S07]  /*a200*/  @P2 SHF.R.U32.HI R15, RZ, R21, R18 ;  /* 0x00000015ff0f2219 */ /* 0x000fce0000011612 */
.L_x_9542:
[----:B------:R-:W-:Y:S05]  /*a210*/  BSYNC B0 ;  /* 0x0000000000007941 */ /* 0x000fea0003800000 */
.L_x_9540:
[----:B------:R-:W-:-:S04]  /*a220*/  IMAD R18, R15, R19, -R0 ;  /* 0x000000130f127224 */ /* 0x000fc800078e0a00 */
[----:B------:R-:W-:-:S05]  /*a230*/  IMAD R18, R7, -0x2, R18 ;  /* 0xfffffffe07127824 */ /* 0x000fca00078e0212 */
[----:B------:R-:W-:Y:S02]  /*a240*/  VIADDMNMX R12, R18, R19, R12, PT ;  /* 0x00000013120c7246 */ /* 0x000fe4000380010c */
[----:B------:R-:W-:-:S07]  /*a250*/  VIMNMX R13, R13, R18, !PT ;  /* 0x000000120d0d7248 */ /* 0x000fce0007fe0100 */
.L_x_9539:
[----:B------:R-:W-:Y:S01]  /*a260*/  ISETP.GT.AND P2, PT, R3, -0x1, PT ;  /* 0xffffffff0300780c */ /* 0x000fe20003f44270 */
[----:B------:R-:W0:Y:S03]  /*a270*/  SHFL.IDX PT, R19, R2, 0x1, 0x1c1f ;  /* 0x003c1f0002137f89 */ /* 0x000e2600000e0000 */
[C---:B------:R-:W-:Y:S02]  /*a280*/  ISETP.GT.AND P4, PT, R13.reuse, RZ, P2 ;  /* 0x000000ff0d00720c */ /* 0x040fe40001784270 */
[----:B------:R-:W-:Y:S02]  /*a290*/  ISETP.GT.AND P6, PT, R13, 0x1, P2 ;  /* 0x000000010d00780c */ /* 0x000fe400017c4270 */
[C---:B------:R-:W-:Y:S02]  /*a2a0*/  ISETP.LT.OR P4, PT, R12.reuse, 0x1, P4 ;  /* 0x000000010c00780c */ /* 0x040fe40002781670 */
[----:B------:R-:W-:-:S02]  /*a2b0*/  ISETP.LT.OR P6, PT, R12, 0x2, P6 ;  /* 0x000000020c00780c */ /* 0x000fc400037c1670 */
[----:B------:R-:W-:Y:S02]  /*a2c0*/  FSEL R15, R24, -INF , !P4 ;  /* 0xff800000180f7808 */ /* 0x000fe40006000000 */
[----:B------:R-:W-:Y:S02]  /*a2d0*/  FSEL R25, R25, -INF , !P6 ;  /* 0xff80000019197808 */ /* 0x000fe40007000000 */
[C---:B------:R-:W-:Y:S02]  /*a2e0*/  ISETP.GT.AND P3, PT, R13.reuse, 0x8, P2 ;  /* 0x000000080d00780c */ /* 0x040fe40001764270 */
[C---:B------:R-:W-:Y:S02]  /*a2f0*/  ISETP.GT.AND P4, PT, R13.reuse, 0x9, P2 ;  /* 0x000000090d00780c */ /* 0x040fe40001784270 */
[----:B------:R-:W-:Y:S02]  /*a300*/  ISETP.GT.AND P6, PT, R13, 0x10, P2 ;  /* 0x000000100d00780c */ /* 0x000fe400017c4270 */
[----:B------:R-:W-:-:S02]  /*a310*/  ISETP.LT.OR P3, PT, R12, 0x9, P3 ;  /* 0x000000090c00780c */ /* 0x000fc40001f61670 */
[----:B------:R-:W-:Y:S01]  /*a320*/  ISETP.LT.OR P4, PT, R12, 0xa, P4 ;  /* 0x0000000a0c00780c */ /* 0x000fe20002781670 */
[--C-:B0-----:R-:W-:Y:S01]  /*a330*/  IMAD.IADD R16, R16, 0x1, R19.reuse ;  /* 0x0000000110107824 */ /* 0x101fe200078e0213 */
[----:B------:R-:W-:Y:S01]  /*a340*/  ISETP.LT.OR P6, PT, R12, 0x11, P6 ;  /* 0x000000110c00780c */ /* 0x000fe200037c1670 */
[----:B------:R-:W-:Y:S01]  /*a350*/  IMAD.IADD R14, R14, 0x1, R19 ;  /* 0x000000010e0e7824 */ /* 0x000fe200078e0213 */
        /* <DEDUP_REMOVED lines=98> */
.L_x_9545:
[----:B------:R-:W-:-:S05]  /*a980*/  IMAD.U32 R2, RZ, RZ, UR23 ;  /* 0x00000017ff027e24 */ /* 0x000fca000f8e00ff */
[----:B------:R-:W-:-:S13]  /*a990*/  ISETP.NE.AND P3, PT, R2, 0x1, PT ;  /* 0x000000010200780c */ /* 0x000fda0003f65270 */
[----:B------:R-:W0:Y:S02]  /*a9a0*/  @P3 LDC.64 R12, c[0x0][0x9e8] ;  /* 0x00027a00ff0c3b82 */ /* 0x000e240000000a00 */
[----:B0-----:R-:W-:-:S05]  /*a9b0*/  @P3 IMAD.HI.U32 R12, R19, R12, RZ ;  /* 0x0000000c130c3227 */ /* 0x001fca00078e00ff */
[----:B------:R-:W-:-:S07]  /*a9c0*/  @P3 SHF.R.U32.HI R19, RZ, R13, R12 ;  /* 0x0000000dff133219 */ /* 0x000fce000001160c */
.L_x_9546:
[----:B------:R-:W-:Y:S05]  /*a9d0*/  BSYNC B0 ;  /* 0x0000000000007941 */ /* 0x000fea0003800000 */
.L_x_9544:
[----:B------:R-:W-:-:S04]  /*a9e0*/  IMAD R0, R19, R2, -R0 ;  /* 0x0000000213007224 */ /* 0x000fc800078e0a00 */
[----:B------:R-:W-:-:S05]  /*a9f0*/  IMAD R13, R7, -0x2, R0 ;  /* 0xfffffffe070d7824 */ /* 0x000fca00078e0200 */
[----:B------:R-:W-:Y:S02]  /*aa00*/  VIADDMNMX R16, R13, R2, R16, PT ;  /* 0x000000020d107246 */ /* 0x000fe40003800110 */
[----:B------:R-:W-:-:S07]  /*aa10*/  VIMNMX R14, R14, R13, !PT ;  /* 0x0000000d0e0e7248 */ /* 0x000fce0007fe0100 */
.L_x_9543:
        /* <DEDUP_REMOVED lines=45> */
[----:B------:R-:W-:Y:S02]  /*acf0*/  FMNMX.FTZ R0, R68, R13, !PT ;  /* 0x0000000d44007209 */ /* 0x000fe40007810000 */
[----:B------:R-:W-:Y:S02]  /*ad00*/  FSEL R26, R26, -INF , !P3 ;  /* 0xff8000001a1a7808 */ /* 0x000fe40005800000 */
[----:B------:R-:W-:Y:S02]  /*ad10*/  FMNMX.FTZ R13, R69, R0, !PT ;  /* 0x00000000450d7209 */ /* 0x000fe40007810000 */
[----:B------:R-:W-:-:S02]  /*ad20*/  ISETP.LT.OR P6, PT, R16, 0x9, P6 ;  /* 0x000000091000780c */ /* 0x000fc400037c1670 */
[----:B------:R-:W-:Y:S02]  /*ad30*/  FMNMX.FTZ R0, R72, R13, !PT ;  /* 0x0000000d48007209 */ /* 0x000fe40007810000 */
[----:B------:R-:W-:Y:S02]  /*ad40*/  ISETP.LT.OR P4, PT, R16, 0x19, P4 ;  /* 0x000000191000780c */ /* 0x000fe40002781670 */
[----:B------:R-:W-:Y:S02]  /*ad50*/  FMNMX.FTZ R13, R73, R0, !PT ;  /* 0x00000000490d7209 */ /* 0x000fe40007810000 */
[----:B------:R-:W-:Y:S02]  /*ad60*/  FMNMX.FTZ R20, R26, R11, !PT ;  /* 0x0000000b1a147209 */ /* 0x000fe40007810000 */
[----:B------:R-:W-:Y:S02]  /*ad70*/  FMNMX.FTZ R0, R76, R13, !PT ;  /* 0x0000000d4c007209 */ /* 0x000fe40007810000 */
[----:B------:R-:W-:-:S02]  /*ad80*/  FSEL R30, R30, -INF , !P6 ;  /* 0xff8000001e1e7808 */ /* 0x000fc40007000000 */
[----:B------:R-:W-:Y:S02]  /*ad90*/  FMNMX.FTZ R13, R77, R0, !PT ;  /* 0x000000004d0d7209 */ /* 0x000fe40007810000 */
[----:B------:R-:W-:Y:S02]  /*ada0*/  FSEL R38, R38, -INF , !P4 ;  /* 0xff80000026267808 */ /* 0x000fe40006000000 */
[----:B------:R-:W-:Y:S02]  /*adb0*/  FMNMX.FTZ R0, R80, R13, !PT ;  /* 0x0000000d50007209 */ /* 0x000fe40007810000 */
[----:B------:R-:W-:Y:S02]  /*adc0*/  FMNMX.FTZ R21, R27, R20, !PT ;  /* 0x000000141b157209 */ /* 0x000fe40007810000 */
[----:B------:R-:W-:Y:S02]  /*add0*/  FMNMX.FTZ R13, R81, R0, !PT ;  /* 0x00000000510d7209 */ /* 0x000fe40007810000 */
[----:B------:R-:W-:-:S02]  /*ade0*/  ISETP.GT.AND P4, PT, R14, 0x20, P2 ;  /* 0x000000200e00780c */ /* 0x000fc40001784270 */
[----:B------:R-:W-:Y:S02]  /*adf0*/  FMNMX.FTZ R0, R84, R13, !PT ;  /* 0x0000000d54007209 */ /* 0x000fe40007810000 */
[----:B------:R-:W-:Y:S02]  /*ae00*/  FMNMX.FTZ R22, R30, R21, !PT ;  /* 0x000000151e167209 */ /* 0x000fe40007810000 */
[----:B------:R-:W-:Y:S02]  /*ae10*/  FMNMX.FTZ R0, R85, R0, !PT ;  /* 0x0000000055007209 */ /* 0x000fe40007810000 */
[----:B------:R-:W-:Y:S02]  /*ae20*/  ISETP.LT.OR P4, PT, R16, 0x21, P4 ;  /* 0x000000211000780c */ /* 0x000fe40002781670 */
[----:B------:R-:W-:Y:S01]  /*ae30*/  FMNMX.FTZ R23, R31, R22, !PT ;  /* 0x000000161f177209 */ /* 0x000fe20007810000 */
[----:B------:R-:W0:Y:S01]  /*ae40*/  SHFL.BFLY PT, R13, R0, 0x2, 0x1f ;  /* 0x0c401f00000d7f89 */ /* 0x000e2200000e0000 */
        /* <DEDUP_REMOVED lines=8> */
[----:B------:R-:W-:Y:S02]  /*aed0*/  ISETP.GT.AND P3, PT, R14, 0x30, P2 ;  /* 0x000000300e00780c */ /* 0x000fe40001764270 */
[C---:B------:R-:W-:Y:S02]  /*aee0*/  ISETP.LT.OR P4, PT, R16.reuse, 0x2a, P4 ;  /* 0x0000002a1000780c */ /* 0x040fe40002781670 */
[----:B------:R-:W-:Y:S02]  /*aef0*/  ISETP.LT.OR P3, PT, R16, 0x31, P3 ;  /* 0x000000311000780c */ /* 0x000fe40001f61670 */
[----:B------:R-:W-:Y:S02]  /*af00*/  FSEL R47, R47, -INF , !P4 ;  /* 0xff8000002f2f7808 */ /* 0x000fe40006000000 */
[----:B0-----:R-:W-:-:S02]  /*af10*/  FMNMX.FTZ R13, R0, R13, !PT ;  /* 0x0000000d000d7209 */ /* 0x001fc40007810000 */
[----:B------:R-:W-:Y:S02]  /*af20*/  ISETP.GT.AND P4, PT, R14, 0x31, P2 ;  /* 0x000000310e00780c */ /* 0x000fe40001784270 */
[----:B------:R-:W-:Y:S01]  /*af30*/  FSEL R50, R50, -INF , !P3 ;  /* 0xff80000032327808 */ /* 0x000fe20005800000 */
[----:B------:R-:W0:Y:S01]  /*af40*/  SHFL.BFLY PT, R2, R13, 0x1, 0x1f ;  /* 0x0c201f000d027f89 */ /* 0x000e2200000e0000 */
[----:B------:R-:W-:Y:S02]  /*af50*/  ISETP.GT.AND P3, PT, R14, 0x38, P2 ;  /* 0x000000380e00780c */ /* 0x000fe40001764270 */
[C---:B------:R-:W-:Y:S02]  /*af60*/  ISETP.LT.OR P4, PT, R16.reuse, 0x32, P4 ;  /* 0x000000321000780c */ /* 0x040fe40002781670 */
[----:B------:R-:W-:Y:S02]  /*af70*/  ISETP.LT.OR P3, PT, R16, 0x39, P3 ;  /* 0x000000391000780c */ /* 0x000fe40001f61670 */
[----:B------:R-:W-:-:S02]  /*af80*/  FSEL R51, R51, -INF , !P4 ;  /* 0xff80000033337808 */ /* 0x000fc40006000000 */
[----:B------:R-:W-:Y:S02]  /*af90*/  ISETP.GT.AND P4, PT, R14, 0x39, P2 ;  /* 0x000000390e00780c */ /* 0x000fe40001784270 */
[----:B------:R-:W-:Y:S02]  /*afa0*/  FSEL R54, R54, -INF , !P3 ;  /* 0xff80000036367808 */ /* 0x000fe40005800000 */
[----:B------:R-:W-:Y:S02]  /*afb0*/  ISETP.GT.AND P3, PT, R14, 0x40, P2 ;  /* 0x000000400e00780c */ /* 0x000fe40001764270 */
[C---:B------:R-:W-:Y:S02]  /*afc0*/  ISETP.LT.OR P4, PT, R16.reuse, 0x3a, P4 ;  /* 0x0000003a1000780c */ /* 0x040fe40002781670 */
[----:B------:R-:W-:Y:S02]  /*afd0*/  ISETP.LT.OR P3, PT, R16, 0x41, P3 ;  /* 0x000000411000780c */ /* 0x000fe40001f61670 */
[----:B------:R-:W-:-:S02]  /*afe0*/  FSEL R55, R55, -INF , !P4 ;  /* 0xff80000037377808 */ /* 0x000fc40006000000 */
[----:B------:R-:W-:Y:S02]  /*aff0*/  ISETP.GT.AND P4, PT, R14, 0x41, P2 ;  /* 0x000000410e00780c */ /* 0x000fe40001784270 */
[----:B------:R-:W-:Y:S02]  /*b000*/  FSEL R58, R58, -INF , !P3 ;  /* 0xff8000003a3a7808 */ /* 0x000fe40005800000 */
[----:B0-----:R-:W-:Y:S02]  /*b010*/  FMNMX.FTZ R2, R13, R2, !PT ;  /* 0x000000020d027209 */ /* 0x001fe40007810000 */
[----:B------:R-:W-:Y:S02]  /*b020*/  ISETP.GT.AND P3, PT, R14, 0x48, P2 ;  /* 0x000000480e00780c */ /* 0x000fe40001764270 */
[C---:B------:R-:W-:Y:S01]  /*b030*/  FSETP.NEU.FTZ.AND P6, PT, R2.reuse, -INF , PT ;  /* 0xff8000000200780b */ /* 0x040fe20003fdd000 */
[----:B------:R-:W-:-:S01]  /*b040*/  FFMA.FTZ R0, R2, R19, -8 ;  /* 0xc100000002007423 */ /* 0x000fc20000010013 */
[----:B------:R-:W-:-:S02]  /*b050*/  ISETP.LT.OR P4, PT, R16, 0x42, P4 ;  /* 0x000000421000780c */ /* 0x000fc40002781670 */
[----:B------:R-:W-:Y:S02]  /*b060*/  ISETP.LT.OR P3, PT, R16, 0x49, P3 ;  /* 0x000000491000780c */ /* 0x000fe40001f61670 */
[----:B------:R-:W-:Y:S02]  /*b070*/  FSEL R0, R0, RZ, P6 ;  /* 0x000000ff00007208 */ /* 0x000fe40003000000 */
[----:B------:R-:W-:Y:S02]  /*b080*/  FSEL R59, R59, -INF , !P4 ;  /* 0xff8000003b3b7808 */ /* 0x000fe40006000000 */
[----:B------:R-:W-:Y:S01]  /*b090*/  ISETP.GT.AND P4, PT, R14, 0x49, P2 ;  /* 0x000000490e00780c */ /* 0x000fe20001784270 */
        /* <DEDUP_REMOVED lines=8> */
[----:B------:R-:W-:Y:S01]  /*b120*/  FSEL R62, R62, -INF , !P3 ;  /* 0xff8000003e3e7808 */ /* 0x000fe20005800000 */
[--C-:B------:R-:W-:Y:S01]  /*b130*/  FFMA.FTZ R21, R36, UR40, -R0.reuse ;  /* 0x0000002824157c23 */ /* 0x100fe20008010800 */
[----:B------:R-:W-:Y:S01]  /*b140*/  FMNMX.FTZ R25, R43, R24, !PT ;  /* 0x000000182b197209 */ /* 0x000fe20007810000 */
[----:B------:R0:W-:Y:S01]  /*b150*/  MUFU.EX2 R20, R33 ;  /* 0x0000002100147308 */ /* 0x0001e20000000800 */
[----:B------:R-:W-:Y:S01]  /*b160*/  ISETP.GT.AND P3, PT, R14, 0x50, P2 ;  /* 0x000000500e00780c */ /* 0x000fe20001764270 */
[--C-:B------:R-:W-:Y:S01]  /*b170*/  FFMA.FTZ R37, R37, UR40, -R0.reuse ;  /* 0x0000002825257c23 */ /* 0x100fe20008010800 */
[----:B------:R-:W-:Y:S01]  /*b180*/  FMNMX.FTZ R28, R46, R25, !PT ;  /* 0x000000192e1c7209 */ /* 0x000fe20007810000 */
[--C-:B------:R-:W-:Y:S01]  /*b190*/  FFMA.FTZ R23, R40, UR40, -R0.reuse ;  /* 0x0000002828177c23 */ /* 0x100fe20008010800 */
[C---:B------:R-:W-:Y:S01]  /*b1a0*/  ISETP.LT.OR P4, PT, R16.reuse, 0x4a, P4 ;  /* 0x0000004a1000780c */ /* 0x040fe20002781670 */
[--C-:B------:R-:W-:Y:S01]  /*b1b0*/  FFMA.FTZ R41, R41, UR40, -R0.reuse ;  /* 0x0000002829297c23 */ /* 0x100fe20008010800 */
[----:B------:R-:W-:Y:S01]  /*b1c0*/  FMNMX.FTZ R29, R47, R28, !PT ;  /* 0x0000001c2f1d7209 */ /* 0x000fe20007810000 */
        /* <DEDUP_REMOVED lines=9> */
[----:B------:R-:W-:Y:S01]  /*b260*/  ISETP.GT.AND P4, PT, R14, 0x51, P2 ;  /* 0x000000510e00780c */ /* 0x000fe20001784270 */
[--C-:B------:R-:W-:Y:S01]  /*b270*/  FFMA.FTZ R64, R64, UR40, -R0.reuse ;  /* 0x0000002840407c23 */ /* 0x100fe20008010800 */
[----:B------:R-:W-:Y:S01]  /*b280*/  FMNMX.FTZ R32, R54, R29, !PT ;  /* 0x0000001d36207209 */ /* 0x000fe20007810000 */
[--C-:B------:R-:W-:Y:S01]  /*b290*/  FFMA.FTZ R49, R49, UR40, -R0.reuse ;  /* 0x0000002831317c23 */ /* 0x100fe20008010800 */
[----:B------:R-:W-:Y:S01]  /*b2a0*/  FSEL R66, R66, -INF , !P3 ;  /* 0xff80000042427808 */ /* 0x000fe20005800000 */
[--C-:B------:R-:W-:Y:S01]  /*b2b0*/  FFMA.FTZ R53, R53, UR40, -R0.reuse ;  /* 0x0000002835357c23 */ /* 0x100fe20008010800 */
[----:B0-----:R-:W-:Y:S01]  /*b2c0*/  FMNMX.FTZ R33, R55, R32, !PT ;  /* 0x0000002037217209 */ /* 0x001fe20007810000 */
[----:B------:R-:W-:Y:S01]  /*b2d0*/  MUFU.EX2 R28, R45 ;  /* 0x0000002d001c7308 */ /* 0x000fe20000000800 */
[----:B------:R-:W-:Y:S01]  /*b2e0*/  ISETP.GT.AND P3, PT, R14, 0x58, P2 ;  /* 0x000000580e00780c */ /* 0x000fe20001764270 */
[--C-:B------:R-:W-:Y:S01]  /*b2f0*/  FFMA.FTZ R29, R48, UR40, -R0.reuse ;  /* 0x00000028301d7c23 */ /* 0x100fe20008010800 */
[----:B------:R-:W-:Y:S01]  /*b300*/  FMNMX.FTZ R32, R58, R33, !PT ;  /* 0x000000213a207209 */ /* 0x000fe20007810000 */
[--C-:B------:R-:W-:Y:S01]  /*b310*/  FFMA.FTZ R48, R72, UR40, -R0.reuse ;  /* 0x0000002848307c23 */ /* 0x100fe20008010800 */
[C---:B------:R-:W-:Y:S01]  /*b320*/  ISETP.LT.OR P4, PT, R16.reuse, 0x52, P4 ;  /* 0x000000521000780c */ /* 0x040fe20002781670 */
[----:B------:R-:W-:Y:S01]  /*b330*/  FFMA.FTZ R85, R85, UR40, -R0 ;  /* 0x0000002855557c23 */ /* 0x000fe20008010800 */
[----:B------:R-:W-:Y:S01]  /*b340*/  FMNMX.FTZ R33, R59, R32, !PT ;  /* 0x000000203b217209 */ /* 0x000fe20007810000 */
[----:B------:R-:W-:Y:S01]  /*b350*/  MUFU.EX2 R12, R12 ;  /* 0x0000000c000c7308 */ /* 0x000fe20000000800 */
[----:B------:R-:W-:-:S02]  /*b360*/  ISETP.LT.OR P3, PT, R16, 0x59, P3 ;  /* 0x000000591000780c */ /* 0x000fc40001f61670 */
[----:B------:R-:W-:Y:S01]  /*b370*/  FMNMX.FTZ R36, R62, R33, !PT ;  /* 0x000000213e247209 */ /* 0x000fe20007810000 */
[----:B------:R-:W-:-:S01]  /*b380*/  FFMA.FTZ R33, R52, UR40, -R0 ;  /* 0x0000002834217c23 */ /* 0x000fc20008010800 */
[----:B------:R-:W-:Y:S02]  /*b390*/  FSEL R67, R67, -INF , !P4 ;  /* 0xff80000043437808 */ /* 0x000fe40006000000 */
[----:B-1----:R-:W-:Y:S01]  /*b3a0*/  FMNMX.FTZ R37, R63, R36, !PT ;  /* 0x000000243f257209 */ /* 0x002fe20007810000 */
[----:B------:R0:W-:Y:S01]  /*b3b0*/  MUFU.EX2 R32, R49 ;  /* 0x0000003100207308 */ /* 0x0001e20000000800 */
[----:B------:R-:W-:Y:S02]  /*b3c0*/  ISETP.GT.AND P4, PT, R14, 0x59, P2 ;  /* 0x000000590e00780c */ /* 0x000fe40001784270 */
[----:B------:R-:W-:Y:S02]  /*b3d0*/  FSEL R70, R70, -INF , !P3 ;  /* 0xff80000046467808 */ /* 0x000fe40005800000 */
[----:B------:R-:W-:-:S02]  /*b3e0*/  FMNMX.FTZ R36, R66, R37, !PT ;  /* 0x0000002542247209 */ /* 0x000fc40007810000 */
[----:B------:R-:W-:Y:S01]  /*b3f0*/  ISETP.GT.AND P3, PT, R14, 0x60, P2 ;  /* 0x000000600e00780c */ /* 0x000fe20001764270 */
[----:B------:R-:W-:Y:S01]  /*b400*/  MUFU.EX2 R13, R13 ;  /* 0x0000000d000d7308 */ /* 0x000fe20000000800 */
[C---:B------:R-:W-:Y:S01]  /*b410*/  ISETP.LT.OR P4, PT, R16.reuse, 0x5a, P4 ;  /* 0x0000005a1000780c */ /* 0x040fe20002781670 */
[----:B0-----:R-:W-:Y:S01]  /*b420*/  FFMA.FTZ R49, R69, UR40, -R0 ;  /* 0x0000002845317c23 */ /* 0x001fe20008010800 */
[----:B------:R-:W-:Y:S02]  /*b430*/  FMNMX.FTZ R37, R67, R36, !PT ;  /* 0x0000002443257209 */ /* 0x000fe40007810000 */
[----:B------:R-:W-:Y:S02]  /*b440*/  ISETP.LT.OR P3, PT, R16, 0x61, P3 ;  /* 0x000000611000780c */ /* 0x000fe40001f61670 */
[----:B------:R-:W-:Y:S01]  /*b450*/  FSEL R71, R71, -INF , !P4 ;  /* 0xff80000047477808 */ /* 0x000fe20006000000 */
[----:B------:R0:W-:Y:S01]  /*b460*/  MUFU.EX2 R36, R53 ;  /* 0x0000003500247308 */ /* 0x0001e20000000800 */
[----:B------:R-:W-:-:S02]  /*b470*/  ISETP.GT.AND P4, PT, R14, 0x61, P2 ;  /* 0x000000610e00780c */ /* 0x000fc40001784270 */
[----:B------:R-:W-:Y:S01]  /*b480*/  FMNMX.FTZ R40, R70, R37, !PT ;  /* 0x0000002546287209 */ /* 0x000fe20007810000 */
[----:B------:R-:W-:-:S01]  /*b490*/  FFMA.FTZ R37, R56, UR40, -R0 ;  /* 0x0000002838257c23 */ /* 0x000fc20008010800 */
[----:B------:R-:W-:Y:S01]  /*b4a0*/  FSEL R74, R74, -INF , !P3 ;  /* 0xff8000004a4a7808 */ /* 0x000fe20005800000 */
[----:B------:R-:W-:-:S01]  /*b4b0*/  FFMA.FTZ R56, R80, UR40, -R0 ;  /* 0x0000002850387c23 */ /* 0x000fc20008010800 */
[----:B------:R-:W-:Y:S01]  /*b4c0*/  ISETP.GT.AND P3, PT, R14, 0x68, P2 ;  /* 0x000000680e00780c */ /* 0x000fe20001764270 */
[----:B------:R-:W-:Y:S01]  /*b4d0*/  MUFU.EX2 R15, R15 ;  /* 0x0000000f000f7308 */ /* 0x000fe20000000800 */
[C---:B------:R-:W-:Y:S01]  /*b4e0*/  ISETP.LT.OR P4, PT, R16.reuse, 0x62, P4 ;  /* 0x000000621000780c */ /* 0x040fe20002781670 */
[----:B0-----:R-:W-:Y:S01]  /*b4f0*/  FFMA.FTZ R53, R73, UR40, -R0 ;  /* 0x0000002849357c23 */ /* 0x001fe20008010800 */
[----:B------:R-:W-:Y:S01]  /*b500*/  FMNMX.FTZ R41, R71, R40, !PT ;  /* 0x0000002847297209 */ /* 0x000fe20007810000 */
[----:B------:R-:W-:Y:S01]  /*b510*/  IMAD.U32 R73, RZ, RZ, UR40 ;  /* 0x00000028ff497e24 */ /* 0x000fe2000f8e00ff */
[----:B------:R-:W-:-:S02]  /*b520*/  ISETP.LT.OR P3, PT, R16, 0x69, P3 ;  /* 0x000000691000780c */ /* 0x000fc40001f61670 */
[----:B------:R-:W-:Y:S01]  /*b530*/  FSEL R75, R75, -INF , !P4 ;  /* 0xff8000004b4b7808 */ /* 0x000fe20006000000 */
[----:B------:R-:W-:Y:S01]  /*b540*/  MUFU.EX2 R18, R18 ;  /* 0x0000001200127308 */ /* 0x000fe20000000800 */
[----:B------:R-:W-:Y:S02]  /*b550*/  ISETP.GT.AND P4, PT, R14, 0x69, P2 ;  /* 0x000000690e00780c */ /* 0x000fe40001784270 */
[----:B------:R-:W-:Y:S02]  /*b560*/  FMNMX.FTZ R40, R74, R41, !PT ;  /* 0x000000294a287209 */ /* 0x000fe40007810000 */
[----:B------:R-:W-:Y:S02]  /*b570*/  FSEL R78, R78, -INF , !P3 ;  /* 0xff8000004e4e7808 */ /* 0x000fe40005800000 */
[----:B------:R-:W-:Y:S01]  /*b580*/  ISETP.GT.AND P3, PT, R14, 0x70, P2 ;  /* 0x000000700e00780c */ /* 0x000fe20001764270 */
[----:B------:R-:W-:Y:S01]  /*b590*/  MUFU.EX2 R19, R19 ;  /* 0x0000001300137308 */ /* 0x000fe20000000800 */
[----:B------:R-:W-:-:S02]  /*b5a0*/  ISETP.LT.OR P4, PT, R16, 0x6a, P4 ;  /* 0x0000006a1000780c */ /* 0x000fc40002781670 */
[----:B------:R-:W-:Y:S02]  /*b5b0*/  FMNMX.FTZ R41, R75, R40, !PT ;  /* 0x000000284b297209 */ /* 0x000fe40007810000 */
[----:B------:R-:W-:Y:S02]  /*b5c0*/  ISETP.LT.OR P3, PT, R16, 0x71, P3 ;  /* 0x000000711000780c */ /* 0x000fe40001f61670 */
[----:B------:R-:W-:Y:S01]  /*b5d0*/  FSEL R79, R79, -INF , !P4 ;  /* 0xff8000004f4f7808 */ /* 0x000fe20006000000 */
[----:B------:R0:W-:Y:S01]  /*b5e0*/  MUFU.EX2 R40, R57 ;  /* 0x0000003900287308 */ /* 0x0001e20000000800 */
[----:B------:R-:W-:Y:S02]  /*b5f0*/  ISETP.GT.AND P4, PT, R14, 0x71, P2 ;  /* 0x000000710e00780c */ /* 0x000fe40001784270 */
[----:B------:R-:W-:Y:S02]  /*b600*/  FMNMX.FTZ R44, R78, R41, !PT ;  /* 0x000000294e2c7209 */ /* 0x000fe40007810000 */
[----:B------:R-:W-:-:S02]  /*b610*/  FSEL R82, R82, -INF , !P3 ;  /* 0xff80000052527808 */ /* 0x000fc40005800000 */
[----:B------:R-:W-:Y:S01]  /*b620*/  ISETP.GT.AND P3, PT, R14, 0x78, P2 ;  /* 0x000000780e00780c */ /* 0x000fe20001764270 */
[----:B------:R-:W-:Y:S01]  /*b630*/  MUFU.EX2 R21, R21 ;  /* 0x0000001500157308 */ /* 0x000fe20000000800 */
[----:B------:R-:W-:Y:S02]  /*b640*/  ISETP.LT.OR P4, PT, R16, 0x72, P4 ;  /* 0x000000721000780c */ /* 0x000fe40002781670 */
[----:B------:R-:W-:Y:S02]  /*b650*/  FMNMX.FTZ R41, R79, R44, !PT ;  /* 0x0000002c4f297209 */ /* 0x000fe40007810000 */
[----:B------:R-:W-:Y:S01]  /*b660*/  ISETP.GT.AND P2, PT, R14, 0x79, P2 ;  /* 0x000000790e00780c */ /* 0x000fe20001744270 */
[--C-:B------:R-:W-:Y:S01]  /*b670*/  FFMA.FTZ R14, R60, UR40, -R0.reuse ;  /* 0x000000283c0e7c23 */ /* 0x100fe20008010800 */
[----:B------:R-:W-:Y:S01]  /*b680*/  ISETP.LT.OR P3, PT, R16, 0x79, P3 ;  /* 0x000000791000780c */ /* 0x000fe20001f61670 */
[--C-:B------:R-:W-:Y:S01]  /*b690*/  FFMA.FTZ R60, R84, UR40, -R0.reuse ;  /* 0x00000028543c7c23 */ /* 0x100fe20008010800 */
[----:B------:R-:W-:Y:S01]  /*b6a0*/  FSEL R83, R83, -INF , !P4 ;  /* 0xff80000053537808 */ /* 0x000fe20006000000 */
[----:B------:R-:W-:Y:S01]  /*b6b0*/  MUFU.EX2 R23, R23 ;  /* 0x0000001700177308 */ /* 0x000fe20000000800 */
[----:B------:R-:W-:Y:S01]  /*b6c0*/  FMNMX.FTZ R44, R82, R41, !PT ;  /* 0x00000029522c7209 */ /* 0x000fe20007810000 */
[--C-:B------:R-:W-:Y:S01]  /*b6d0*/  FFMA.FTZ R41, R61, UR40, -R0.reuse ;  /* 0x000000283d297c23 */ /* 0x100fe20008010800 */
[----:B------:R-:W-:Y:S01]  /*b6e0*/  ISETP.LT.OR P2, PT, R16, 0x7a, P2 ;  /* 0x0000007a1000780c */ /* 0x000fe20001741670 */
[----:B------:R-:W-:Y:S01]  /*b6f0*/  FFMA.FTZ R61, R81, UR40, -R0 ;  /* 0x00000028513d7c23 */ /* 0x000fe20008010800 */
[----:B------:R-:W-:-:S02]  /*b700*/  FSEL R86, R86, -INF , !P3 ;  /* 0xff80000056567808 */ /* 0x000fc40005800000 */
[----:B------:R-:W-:Y:S01]  /*b710*/  FMNMX.FTZ R45, R83, R44, !PT ;  /* 0x0000002c532d7209 */ /* 0x000fe20007810000 */
[----:B------:R-:W-:-:S01]  /*b720*/  FFMA.FTZ R44, R68, UR40, -R0 ;  /* 0x00000028442c7c23 */ /* 0x000fc20008010800 */
[----:B------:R-:W-:Y:S01]  /*b730*/  FSEL R87, R87, -INF , !P2 ;  /* 0xff80000057577808 */ /* 0x000fe20005000000 */
[----:B------:R-:W-:Y:S01]  /*b740*/  MUFU.EX2 R25, R25 ;  /* 0x0000001900197308 */ /* 0x000fe20000000800 */
[----:B------:R-:W-:Y:S01]  /*b750*/  FMNMX.FTZ R16, R86, R45, !PT ;  /* 0x0000002d56107209 */ /* 0x000fe20007810000 */
[----:B------:R-:W-:Y:S01]  /*b760*/  FFMA.FTZ R45, R65, UR40, -R0 ;  /* 0x00000028412d7c23 */ /* 0x000fe20008010800 */
[----:B------:R-:W-:Y:S02]  /*b770*/  FSEL R69, R2, RZ, P6 ;  /* 0x000000ff02457208 */ /* 0x000fe40003000000 */
[----:B------:R-:W-:-:S03]  /*b780*/  FMNMX.FTZ R52, R87, R16, !PT ;  /* 0x0000001057347209 */ /* 0x000fc60007810000 */
[----:B------:R1:W-:Y:S01]  /*b790*/  MUFU.EX2 R16, R64 ;  /* 0x0000004000107308 */ /* 0x0003e20000000800 */
[----:B------:R-:W-:-:S01]  /*b7a0*/  FADD.FTZ R69, -R69, R6 ;  /* 0x0000000645457221 */ /* 0x000fc20000010100 */
[----:B0-----:R-:W1:Y:S03]  /*b7b0*/  SHFL.BFLY PT, R57, R52, 0x2, 0x1f ;  /* 0x0c401f0034397f89 */ /* 0x001e6600000e0000 */
[----:B------:R-:W-:-:S03]  /*b7c0*/  FMUL.FTZ R69, R69, UR40 ;  /* 0x0000002845457c20 */ /* 0x000fc60008410000 */
[----:B------:R-:W-:Y:S08]  /*b7d0*/  MUFU.EX2 R29, R29 ;  /* 0x0000001d001d7308 */ /* 0x000ff00000000800 */
[----:B------:R-:W0:Y:S08]  /*b7e0*/  MUFU.EX2 R69, R69 ;  /* 0x0000004500457308 */ /* 0x000e300000000800 */
[----:B------:R-:W-:Y:S01]  /*b7f0*/  MUFU.EX2 R33, R33 ;  /* 0x0000002100217308 */ /* 0x000fe20000000800 */
[----:B-1----:R-:W-:Y:S01]  /*b800*/  FMNMX.FTZ R64, R52, R57, !PT ;  /* 0x0000003934407209 */ /* 0x002fe20007810000 */
[--C-:B------:R-:W-:Y:S01]  /*b810*/  FFMA.FTZ R52, R76, UR40, -R0.reuse ;  /* 0x000000284c347c23 */ /* 0x100fe20008010800 */
[----:B------:R-:W-:-:S03]  /*b820*/  FFMA.FTZ R57, R77, UR40, -R0 ;  /* 0x000000284d397c23 */ /* 0x000fc60008010800 */
[----:B------:R-:W1:Y:S02]  /*b830*/  SHFL.BFLY PT, R65, R64, 0x1, 0x1f ;  /* 0x0c201f0040417f89 */ /* 0x000e6400000e0000 */
[----:B------:R-:W-:Y:S08]  /*b840*/  MUFU.EX2 R37, R37 ;  /* 0x0000002500257308 */ /* 0x000ff00000000800 */
[----:B------:R-:W-:Y:S08]  /*b850*/  MUFU.EX2 R14, R14 ;  /* 0x0000000e000e7308 */ /* 0x000ff00000000800 */
[----:B------:R-:W-:Y:S01]  /*b860*/  MUFU.EX2 R41, R41 ;  /* 0x0000002900297308 */ /* 0x000fe20000000800 */
[----:B-1----:R-:W-:-:S07]  /*b870*/  FMNMX.FTZ R0, R64, R65, !PT ;  /* 0x0000004140007209 */ /* 0x002fce0007810000 */
[----:B------:R-:W-:Y:S01]  /*b880*/  MUFU.EX2 R45, R45 ;  /* 0x0000002d002d7308 */ /* 0x000fe20000000800 */
[C---:B------:R-:W-:Y:S01]  /*b890*/  FSETP.NEU.FTZ.AND P2, PT, R0.reuse, -INF , PT ;  /* 0xff8000000000780b */ /* 0x040fe20003f5d000 */
[----:B------:R-:W-:-:S03]  /*b8a0*/  FFMA.FTZ R6, R0, R73, -8 ;  /* 0xc100000000067423 */ /* 0x000fc60000010049 */
[----:B------:R-:W-:-:S03]  /*b8b0*/  FSEL R64, R0, RZ, P2 ;  /* 0x000000ff00407208 */ /* 0x000fc60001000000 */
[----:B------:R-:W-:Y:S01]  /*b8c0*/  MUFU.EX2 R44, R44 ;  /* 0x0000002c002c7308 */ /* 0x000fe20000000800 */
[----:B------:R-:W-:Y:S01]  /*b8d0*/  FSEL R6, R6, RZ, P2 ;  /* 0x000000ff06067208 */ /* 0x000fe20001000000 */
[----:B------:R-:W-:-:S04]  /*b8e0*/  FADD.FTZ R64, -R64, R11 ;  /* 0x0000000b40407221 */ /* 0x000fc80000010100 */
[--C-:B------:R-:W-:Y:S01]  /*b8f0*/  FFMA.FTZ R68, R54, UR40, -R6.reuse ;  /* 0x0000002836447c23 */ /* 0x100fe20008010806 */
[----:B------:R-:W-:-:S01]  /*b900*/  FFMA.FTZ R73, R26, UR40, -R6 ;  /* 0x000000281a497c23 */ /* 0x000fc20008010806 */
[----:B------:R-:W-:Y:S01]  /*b910*/  FMUL.FTZ R54, R64, UR40 ;  /* 0x0000002840367c20 */ /* 0x000fe20008410000 */
        /* <DEDUP_REMOVED lines=10> */
[----:B0-----:R-:W-:Y:S01]  /*b9c0*/  FFMA.FTZ R62, R69, R5, R12 ;  /* 0x00000005453e7223 */ /* 0x001fe2000001000c */
        /* <DEDUP_REMOVED lines=10> */
[----:B------:R-:W-:-:S07]  /*ba70*/  FFMA.FTZ R86, R86, UR40, -R6 ;  /* 0x0000002856567c23 */ /* 0x000fce0008010806 */
[----:B------:R-:W2:Y:S01]  /*ba80*/  MUFU.EX2 R27, R27 ;  /* 0x0000001b001b7308 */ /* 0x000ea20000000800 */
[----:B0-----:R-:W-:-:S01]  /*ba90*/  FFMA.FTZ R5, R54, R4, R73 ;  /* 0x0000000436057223 */ /* 0x001fc20000010049 */
[----:B------:R-:W-:Y:S01]  /*baa0*/  FADD.FTZ R4, R13, R62 ;  /* 0x0000003e0d047221 */ /* 0x000fe20000010000 */
[----:B------:R-:W-:-:S05]  /*bab0*/  FFMA.FTZ R62, R63, UR40, -R6 ;  /* 0x000000283f3e7c23 */ /* 0x000fca0008010806 */
[----:B------:R-:W0:Y:S08]  /*bac0*/  MUFU.EX2 R30, R30 ;  /* 0x0000001e001e7308 */ /* 0x000e300000000800 */
[----:B------:R-:W3:Y:S08]  /*bad0*/  MUFU.EX2 R31, R31 ;  /* 0x0000001f001f7308 */ /* 0x000ef00000000800 */
[----:B------:R-:W4:Y:S08]  /*bae0*/  MUFU.EX2 R34, R34 ;  /* 0x0000002200227308 */ /* 0x000f300000000800 */
[----:B------:R1:W-:Y:S08]  /*baf0*/  MUFU.EX2 R11, R68 ;  /* 0x00000044000b7308 */ /* 0x0003f00000000800 */
[----:B------:R-:W5:Y:S01]  /*bb00*/  MUFU.EX2 R35, R35 ;  /* 0x0000002300237308 */ /* 0x000f620000000800 */
[----:B-1----:R-:W-:-:S01]  /*bb10*/  FADD.FTZ R68, R26, R5 ;  /* 0x000000051a447221 */ /* 0x002fc20000010000 */
[----:B------:R-:W-:-:S03]  /*bb20*/  FADD.FTZ R5, R15, R4 ;  /* 0x000000040f057221 */ /* 0x000fc60000010000 */
[----:B--2---:R-:W-:Y:S01]  /*bb30*/  FADD.FTZ R59, R27, R68 ;  /* 0x000000441b3b7221 */ /* 0x004fe20000010000 */
[----:B------:R-:W-:-:S02]  /*bb40*/  FADD.FTZ R4, R18, R5 ;  /* 0x0000000512047221 */ /* 0x000fc40000010000 */
[----:B------:R-:W1:Y:S01]  /*bb50*/  MUFU.EX2 R38, R38 ;  /* 0x0000002600267308 */ /* 0x000e620000000800 */
[----:B0-----:R-:W-:-:S01]  /*bb60*/  FADD.FTZ R68, R30, R59 ;  /* 0x0000003b1e447221 */ /* 0x001fc20000010000 */
[----:B------:R-:W-:Y:S01]  /*bb70*/  FADD.FTZ R5, R19, R4 ;  /* 0x0000000413057221 */ /* 0x000fe20000010000 */
[----:B------:R-:W-:-:S01]  /*bb80*/  FFMA.FTZ R59, R66, UR40, -R6 ;  /* 0x00000028423b7c23 */ /* 0x000fc20008010806 */
[----:B------:R-:W-:Y:S01]  /*bb90*/  FFMA.FTZ R66, R67, UR40, -R6 ;  /* 0x0000002843427c23 */ /* 0x000fe20008010806 */
[----:B---3--:R-:W-:-:S01]  /*bba0*/  FADD.FTZ R63, R31, R68 ;  /* 0x000000441f3f7221 */ /* 0x008fc20000010000 */
[----:B------:R-:W-:Y:S02]  /*bbb0*/  FADD.FTZ R4, R20, R5 ;  /* 0x0000000514047221 */ /* 0x000fe40000010000 */
[----:B------:R-:W0:Y:S01]  /*bbc0*/  MUFU.EX2 R39, R39 ;  /* 0x0000002700277308 */ /* 0x000e220000000800 */
[----:B----4-:R-:W-:-:S01]  /*bbd0*/  FADD.FTZ R68, R34, R63 ;  /* 0x0000003f22447221 */ /* 0x010fc20000010000 */
[----:B------:R-:W-:-:S03]  /*bbe0*/  FADD.FTZ R5, R21, R4 ;  /* 0x0000000415057221 */ /* 0x000fc60000010000 */
[----:B-----5:R-:W-:Y:S01]  /*bbf0*/  FADD.FTZ R63, R35, R68 ;  /* 0x00000044233f7221 */ /* 0x020fe20000010000 */
[----:B------:R-:W-:-:S02]  /*bc00*/  FADD.FTZ R4, R22, R5 ;  /* 0x0000000516047221 */ /* 0x000fc40000010000 */
[----:B------:R-:W2:Y:S01]  /*bc10*/  MUFU.EX2 R42, R42 ;  /* 0x0000002a002a7308 */ /* 0x000ea20000000800 */
[----:B-1----:R-:W-:-:S01]  /*bc20*/  FADD.FTZ R68, R38, R63 ;  /* 0x0000003f26447221 */ /* 0x002fc20000010000 */
[----:B------:R-:W-:Y:S01]  /*bc30*/  FADD.FTZ R5, R23, R4 ;  /* 0x0000000417057221 */ /* 0x000fe20000010000 */
[----:B------:R-:W-:-:S03]  /*bc40*/  FFMA.FTZ R63, R70, UR40, -R6 ;  /* 0x00000028463f7c23 */ /* 0x000fc60008010806 */
[----:B------:R-:W-:Y:S02]  /*bc50*/  FADD.FTZ R4, R24, R5 ;  /* 0x0000000518047221 */ /* 0x000fe40000010000 */
[----:B------:R-:W1:Y:S01]  /*bc60*/  MUFU.EX2 R43, R43 ;  /* 0x0000002b002b7308 */ /* 0x000e620000000800 */
[----:B0-----:R-:W-:-:S01]  /*bc70*/  FADD.FTZ R67, R39, R68 ;  /* 0x0000004427437221 */ /* 0x001fc20000010000 */
[----:B------:R-:W-:Y:S01]  /*bc80*/  FADD.FTZ R5, R25, R4 ;  /* 0x0000000419057221 */ /* 0x000fe20000010000 */
[----:B------:R-:W-:-:S03]  /*bc90*/  FFMA.FTZ R68, R71, UR40, -R6 ;  /* 0x0000002847447c23 */ /* 0x000fc60008010806 */
        /* <DEDUP_REMOVED lines=16> */
[----:B------:R-:W-:Y:S01]  /*bda0*/  FFMA.FTZ R70, R75, UR40, -R6 ;  /* 0x000000284b467c23 */ /* 0x000fe20008010806 */
[----:B------:R-:W-:-:S05]  /*bdb0*/  FADD.FTZ R74, R14, R5 ;  /* 0x000000050e4a7221 */ /* 0x000fca0000010000 */
[----:B------:R-:W2:Y:S01]  /*bdc0*/  MUFU.EX2 R51, R51 ;  /* 0x0000003300337308 */ /* 0x000ea20000000800 */
[----:B-1----:R-:W-:-:S04]  /*bdd0*/  FADD.FTZ R72, R50, R71 ;  /* 0x0000004732487221 */ /* 0x002fc80000010000 */
[----:B------:R-:W-:-:S03]  /*bde0*/  FADD.FTZ R71, R11, R72 ;  /* 0x000000480b477221 */ /* 0x000fc60000010000 */
[----:B------:R-:W1:Y:S01]  /*bdf0*/  MUFU.EX2 R58, R58 ;  /* 0x0000003a003a7308 */ /* 0x000e620000000800 */
[----:B0-----:R-:W-:-:S01]  /*be00*/  FADD.FTZ R72, R64, R71 ;  /* 0x0000004740487221 */ /* 0x001fc20000010000 */
[----:B------:R-:W-:-:S06]  /*be10*/  FFMA.FTZ R71, R78, UR40, -R6 ;  /* 0x000000284e477c23 */ /* 0x000fcc0008010806 */
[----:B------:R-:W0:Y:S01]  /*be20*/  MUFU.EX2 R55, R55 ;  /* 0x0000003700377308 */ /* 0x000e220000000800 */
[----:B--2---:R-:W-:-:S01]  /*be30*/  FADD.FTZ R75, R51, R72 ;  /* 0x00000048334b7221 */ /* 0x004fc20000010000 */
[----:B------:R-:W-:-:S06]  /*be40*/  FFMA.FTZ R72, R79, UR40, -R6 ;  /* 0x000000284f487c23 */ /* 0x000fcc0008010806 */
[----:B------:R-:W2:Y:S01]  /*be50*/  MUFU.EX2 R62, R62 ;  /* 0x0000003e003e7308 */ /* 0x000ea20000000800 */
[----:B-1----:R-:W-:-:S01]  /*be60*/  FADD.FTZ R4, R58, R75 ;  /* 0x0000004b3a047221 */ /* 0x002fc20000010000 */
[----:B------:R-:W-:Y:S01]  /*be70*/  FADD.FTZ R75, R41, R74 ;  /* 0x0000004a294b7221 */ /* 0x000fe20000010000 */
[----:B------:R-:W-:-:S03]  /*be80*/  FFMA.FTZ R74, R82, UR40, -R6 ;  /* 0x00000028524a7c23 */ /* 0x000fc60008010806 */
[----:B------:R-:W-:Y:S01]  /*be90*/  FADD.FTZ R76, R16, R75 ;  /* 0x0000004b104c7221 */ /* 0x000fe20000010000 */
[----:B------:R-:W-:-:S01]  /*bea0*/  FFMA.FTZ R75, R83, UR40, -R6 ;  /* 0x00000028534b7c23 */ /* 0x000fc20008010806 */
[----:B------:R-:W1:Y:S01]  /*beb0*/  MUFU.EX2 R59, R59 ;  /* 0x0000003b003b7308 */ /* 0x000e620000000800 */
[----:B0-----:R-:W-:-:S01]  /*bec0*/  FADD.FTZ R5, R55, R4 ;  /* 0x0000000437057221 */ /* 0x001fc20000010000 */
[----:B------:R-:W-:Y:S01]  /*bed0*/  FADD.FTZ R77, R45, R76 ;  /* 0x0000004c2d4d7221 */ /* 0x000fe20000010000 */
[----:B------:R-:W-:-:S03]  /*bee0*/  FFMA.FTZ R6, R87, UR40, -R6 ;  /* 0x0000002857067c23 */ /* 0x000fc60008010806 */
        /* <DEDUP_REMOVED lines=45> */
.L_x_9547:
        /* <DEDUP_REMOVED lines=90> */
.L_x_9530:
[----:B------:R-:W-:Y:S06]  /*c760*/  BAR.ARV 0x8, 0x200 ;  /* 0x0208000000007b1d */ /* 0x000fec0000002000 */
[----:B------:R-:W-:Y:S05]  /*c770*/  @!P0 BRA `(.L_x_9549) ;  /* 0x0000000000048947 */ /* 0x000fea0003800000 */
[----:B------:R-:W-:Y:S01]  /*c780*/  BPT.TRAP 0x1 ;  /* 0x000000040000795c */ /* 0x000fe20000300000 */
.L_x_9549:
[----:B------:R-:W-:Y:S01]  /*c790*/  ULEA UR16, UR4, UR42, 0x3 ;  /* 0x0000002a04107291 */ /* 0x000fe2000f8e183f */
[----:B------:R-:W-:-:S05]  /*c7a0*/  IMAD.U32 R3, RZ, RZ, UR5 ;  /* 0x00000005ff037e24 */ /* 0x000fca000f8e00ff */
[----:B------:R-:W-:-:S04]  /*c7b0*/  SHF.L.U32 R3, R3, 0x1f, RZ ;  /* 0x0000001f03037819 */ /* 0x000fc800000006ff */
[----:B------:R0:W1:Y:S01]  /*c7c0*/  SYNCS.PHASECHK.TRANS64.TRYWAIT P1, [UR16+0x17050], R3 ;  /* 0x01705003ff0075a7 */ /* 0x0000620008020150 */
[----:B------:R-:W-:Y:S05]  /*c7d0*/  @!P0 BRA `(.L_x_9550) ;  /* 0x0000000000048947 */ /* 0x000fea0003800000 */
[----:B------:R-:W-:Y:S01]  /*c7e0*/  BPT.TRAP 0x1 ;  /* 0x000000040000795c */ /* 0x000fe20000300000 */
.L_x_9550:
[----:B-1----:R-:W-:Y:S05]  /*c7f0*/  @P1 BRA `(.L_x_9551) ;  /* 0x0000000000081947 */ /* 0x002fea0003800000 */
[----:B------:R-:W1:Y:S02]  /*c800*/  SYNCS.PHASECHK.TRANS64.TRYWAIT P1, [UR16+0x17050], R3 ;  /* 0x01705003ff0075a7 */ /* 0x000e640008020150 */
[----:B-1----:R-:W-:Y:S05]  /*c810*/  @!P1 BRA `(.L_x_9552) ;  /* 0x0000006400789947 */ /* 0x002fea0003800000 */
.L_x_9551:
[----:B------:R-:W-:Y:S01]  /*c820*/  ULDC.64 UR10, c[0x0][0x9a0] ;  /* 0x00026800000a7ab9 */ /* 0x000fe20000000a00 */
[----:B------:R-:W-:Y:S01]  /*c830*/  UIADD3 UR42, UR42, 0x400, URZ ;  /* 0x000004002a2a7890 */ /* 0x000fe2000fffe03f */
[----:B------:R-:W-:Y:S01]  /*c840*/  WARPGROUP.ARRIVE ;  /* 0x00000000000079c5 */ /* 0x000fe20000000000 */
[----:B------:R-:W-:Y:S01]  /*c850*/  UISETP.NE.U32.AND UP0, UPT, UR10, URZ, UPT ;  /* 0x0000003f0a00728c */ /* 0x000fe2000bf05070 */
[----:B01----:R-:W-:Y:S01]  /*c860*/  IMAD.MOV.U32 R3, RZ, RZ, 0x3f800000 ;  /* 0x3f800000ff037424 */ /* 0x003fe200078e00ff */
[----:B------:R-:W-:Y:S02]  /*c870*/  USHF.R.U32.HI UR42, URZ, 0x4, UR42 ;  /* 0x000000043f2a7899 */ /* 0x000fe4000801162a */
[----:B------:R-:W-:Y:S02]  /*c880*/  UISETP.NE.AND.EX UP0, UPT, UR11, URZ, UPT, UP0 ;  /* 0x0000003f0b00728c */ /* 0x000fe4000bf05300 */
[----:B------:R-:W-:Y:S01]  /*c890*/  ULOP3.LUT UR42, UR42, 0x3fff, URZ, 0xc0, !UPT ;  /* 0x00003fff2a2a7892 */ /* 0x000fe2000f8ec03f */
[----:B------:R-:W-:-:S03]  /*c8a0*/  UMOV UR15, 0x40000040 ;  /* 0x40000040000f7882 */ /* 0x000fc60000000000 */
[----:B------:R-:W-:Y:S01]  /*c8b0*/  ULOP3.LUT UR42, UR42, 0x10000, URZ, 0xfc, !UPT ;  /* 0x000100002a2a7892 */ /* 0x000fe2000f8efc3f */
[----:B------:R-:W-:-:S04]  /*c8c0*/  PLOP3.LUT P1, PT, PT, PT, UP0, 0x80, 0x0 ;  /* 0x000000000000781c */ /* 0x000fc80003f2f008 */
[----:B------:R-:W-:Y:S01]  /*c8d0*/  @UP0 ULDC.64 UR8, c[0x0][0x9c8] ;  /* 0x0002720000080ab9 */ /* 0x000fe20000000a00 */
[----:B------:R-:W-:Y:S02]  /*c8e0*/  @UP0 USHF.R.S32.HI UR14, URZ, 0x1f, UR36 ;  /* 0x0000001f3f0e0899 */ /* 0x000fe40008011424 */
[----:B------:R-:W-:Y:S02]  /*c8f0*/  @UP0 UIMAD UR5, UR39, UR8, URZ ;  /* 0x00000008270502a4 */ /* 0x000fe4000f8e023f */
[----:B------:R-:W-:Y:S02]  /*c900*/  @UP0 UIMAD.WIDE.U32 UR6, UR38, UR8, URZ ;  /* 0x00000008260602a5 */ /* 0x000fe4000f8e003f */
[----:B------:R-:W-:Y:S01]  /*c910*/  UIMAD UR8, UR4, 0x300, UR42 ;  /* 0x00000300040878a4 */ /* 0x000fe2000f8e022a */
[----:B------:R-:W-:Y:S01]  /*c920*/  @UP0 ULDC.64 UR12, c[0x0][0x9d0] ;  /* 0x00027400000c0ab9 */ /* 0x000fe20000000a00 */
[----:B------:R-:W-:Y:S02]  /*c930*/  @UP0 UIMAD UR5, UR38, UR9, UR5 ;  /* 0x00000009260502a4 */ /* 0x000fe4000f8e0205 */
[----:B------:R-:W-:-:S02]  /*c940*/  @UP0 UIMAD UR4, UR14, UR12, URZ ;  /* 0x0000000c0e0402a4 */ /* 0x000fc4000f8e023f */
[----:B------:R-:W-:Y:S01]  /*c950*/  @UP0 UIADD3 UR5, UR7, UR5, URZ ;  /* 0x0000000507050290 */ /* 0x000fe2000fffe03f */
[----:B------:R-:W-:Y:S01]  /*c960*/  UMOV UR14, UR8 ;  /* 0x00000008000e7c82 */ /* 0x000fe20008000000 */
[----:B------:R-:W-:Y:S02]  /*c970*/  @UP0 UIMAD UR7, UR36, UR13, UR4 ;  /* 0x0000000d240702a4 */ /* 0x000fe4000f8e0204 */
[----:B------:R-:W-:Y:S01]  /*c980*/  QGMMA.64x96x32.F32.E4M3.E4M3 R88, R148, gdesc[UR12], R88, gsb0 ;  /* 0x0160000c94587df3 */ /* 0x000fe20008000858 */
[----:B------:R-:W-:Y:S02]  /*c990*/  @UP0 UMOV UR4, UR6 ;  /* 0x0000000600040c82 */ /* 0x000fe40008000000 */
[----:B------:R-:W-:-:S04]  /*c9a0*/  @UP0 UIMAD.WIDE.U32 UR4, UR36, UR12, UR4 ;  /* 0x0000000c240402a5 */ /* 0x000fc8000f8e0004 */
[----:B------:R-:W-:Y:S02]  /*c9b0*/  @UP0 UIADD3 UR5, UR5, UR7, URZ ;  /* 0x0000000705050290 */ /* 0x000fe4000fffe03f */
[----:B------:R-:W-:-:S04]  /*c9c0*/  @UP0 ULEA UR6, UP1, UR4, UR10, 0x2 ;  /* 0x0000000a04060291 */ /* 0x000fc8000f82103f */
[----:B------:R-:W-:Y:S02]  /*c9d0*/  @UP0 ULEA.HI.X UR7, UR4, UR11, UR5, 0x2, UP1 ;  /* 0x0000000b04070291 */ /* 0x000fe400088f1405 */
[----:B------:R-:W-:-:S04]  /*c9e0*/  IMAD.U32 R6, RZ, RZ, UR6 ;  /* 0x00000006ff067e24 */ /* 0x000fc8000f8e00ff */
        /* <DEDUP_REMOVED lines=55> */
.L_x_9553:
        /* <DEDUP_REMOVED lines=52> */
.L_x_9479:
[----:B------:R-:W-:Y:S05]  /*d0a0*/  @P0 BRA `(.L_x_9554) ;  /* 0x0000001800ec0947 */ /* 0x000fea0003800000 */
[----:B------:R-:W0:Y:S01]  /*d0b0*/  S2R R9, SR_TID.X ;  /* 0x0000000000097919 */ /* 0x000e220000002100 */
[----:B------:R-:W-:Y:S01]  /*d0c0*/  ULDC.64 UR4, c[0x4][0x70] ;  /* 0x01001c0000047ab9 */ /* 0x000fe20000000a00 */
[----:B------:R-:W1:Y:S01]  /*d0d0*/  LDC R46, c[0x0][0xbe8] ;  /* 0x0002fa00ff2e7b82 */ /* 0x000e620000000800 */
[----:B------:R-:W-:Y:S01]  /*d0e0*/  ULDC.64 UR8, c[0x0][0xbd0] ;  /* 0x0002f40000087ab9 */ /* 0x000fe20000000a00 */
[----:B------:R-:W-:Y:S01]  /*d0f0*/  USHF.R.S32.HI UR7, URZ, 0x1f, UR36 ;  /* 0x0000001f3f077899 */ /* 0x000fe20008011424 */
[----:B------:R-:W-:-:S05]  /*d100*/  ULDC.64 UR10, c[0x0][0xb38] ;  /* 0x0002ce00000a7ab9 */ /* 0x000fca0000000a00 */
[----:B------:R-:W2:Y:S01]  /*d110*/  LDC R72, c[0x0][0xc50] ;  /* 0x00031400ff487b82 */ /* 0x000ea20000000800 */
[----:B0-----:R-:W-:-:S05]  /*d120*/  IMAD.SHL.U32 R7, R9, 0x4, RZ ;  /* 0x0000000409077824 */ /* 0x001fca00078e00ff */
[----:B------:R-:W-:Y:S02]  /*d130*/  LOP3.LUT R7, R7, 0xc, RZ, 0xc0, !PT ;  /* 0x0000000c07077812 */ /* 0x000fe400078ec0ff */
[----:B------:R-:W-:Y:S02]  /*d140*/  BAR.SYNC.DEFER_BLOCKING 0x1, 0x180 ;  /* 0x0046000000007b1d */ /* 0x000fe40000010000 */
[----:B------:R-:W-:-:S05]  /*d150*/  IADD3 R12, P0, R7, UR4, RZ ;  /* 0x00000004070c7c10 */ /* 0x000fca000ff1e0ff */
[----:B------:R-:W-:-:S05]  /*d160*/  IMAD.X R13, RZ, RZ, UR5, P0 ;  /* 0x00000005ff0d7e24 */ /* 0x000fca00080e06ff */
[----:B------:R0:W3:Y:S01]  /*d170*/  LDG.E.CONSTANT R12, desc[UR44][R12.64] ;  /* 0x0000002c0c0c7981 */ /* 0x0000e2000c1e9900 */
[----:B------:R-:W-:Y:S01]  /*d180*/  LOP3.LUT P0, R7, R9, 0x3, RZ, 0xc0, !PT ;  /* 0x0000000309077812 */ /* 0x000fe2000780c0ff */
[----:B------:R-:W-:Y:S01]  /*d190*/  UIMAD.WIDE.U32 UR4, UR36, UR8, URZ ;  /* 0x00000008240472a5 */ /* 0x000fe2000f8e003f */
[----:B-1----:R-:W-:Y:S01]  /*d1a0*/  ISETP.NE.AND P2, PT, R46, 0x1, PT ;  /* 0x000000012e00780c */ /* 0x002fe20003f45270 */
[----:B------:R-:W-:Y:S01]  /*d1b0*/  UIMAD UR6, UR7, UR8, URZ ;  /* 0x00000008070672a4 */ /* 0x000fe2000f8e023f */
[----:B------:R-:W-:Y:S01]  /*d1c0*/  ISETP.EQ.OR P0, PT, R7, 0x3, !P0 ;  /* 0x000000030700780c */ /* 0x000fe20004702670 */
[----:B------:R-:W-:Y:S01]  /*d1d0*/  UIMAD UR8, UR7, UR10, URZ ;  /* 0x0000000a070872a4 */ /* 0x000fe2000f8e023f */
[----:B------:R-:W-:Y:S01]  /*d1e0*/  BSSY B0, `(.L_x_9555) ;  /* 0x0000145000007945 */ /* 0x000fe20003800000 */
[----:B------:R-:W-:Y:S01]  /*d1f0*/  IMAD.U32 R26, RZ, RZ, UR4 ;  /* 0x00000004ff1a7e24 */ /* 0x000fe2000f8e00ff */
[----:B------:R-:W-:Y:S01]  /*d200*/  SEL R73, R3, R0, P0 ;  /* 0x0000000003497207 */ /* 0x000fe20000000000 */
[----:B------:R-:W-:Y:S01]  /*d210*/  UIMAD UR9, UR36, UR9, UR6 ;  /* 0x00000009240972a4 */ /* 0x000fe2000f8e0206 */
[----:B------:R-:W-:Y:S01]  /*d220*/  SEL R3, R0, R3, P0 ;  /* 0x0000000300037207 */ /* 0x000fe20000000000 */
[----:B------:R-:W-:Y:S01]  /*d230*/  VIADD R0, R9, 0xffffff80 ;  /* 0xffffff8009007836 */ /* 0x000fe20000000000 */
[----:B------:R-:W-:Y:S01]  /*d240*/  SEL R55, R15, R2, P0 ;  /* 0x000000020f377207 */ /* 0x000fe20000000000 */
[----:B------:R-:W2:Y:S01]  /*d250*/  S2UR UR4, SR_CTAID.Y ;  /* 0x00000000000479c3 */ /* 0x000ea20000002600 */
[----:B------:R-:W-:Y:S01]  /*d260*/  SEL R15, R2, R15, P0 ;  /* 0x0000000f020f7207 */ /* 0x000fe20000000000 */
[----:B------:R-:W-:Y:S01]  /*d270*/  UIADD3 UR9, UR5, UR9, URZ ;  /* 0x0000000905097290 */ /* 0x000fe2000fffe03f */
[----:B------:R-:W-:Y:S01]  /*d280*/  SHF.R.S32.HI R23, RZ, 0x1f, R0 ;  /* 0x0000001fff177819 */ /* 0x000fe20000011400 */
[----:B------:R-:W-:Y:S01]  /*d290*/  UIMAD.WIDE.U32 UR6, UR36, UR10, URZ ;  /* 0x0000000a240672a5 */ /* 0x000fe2000f8e003f */
[----:B------:R-:W-:Y:S01]  /*d2a0*/  SEL R57, R5, R8, P0 ;  /* 0x0000000805397207 */ /* 0x000fe20000000000 */
[----:B------:R-:W-:Y:S01]  /*d2b0*/  UIMAD UR8, UR36, UR11, UR8 ;  /* 0x0000000b240872a4 */ /* 0x000fe2000f8e0208 */
[----:B------:R-:W-:Y:S01]  /*d2c0*/  LEA.HI R2, R23, R0, RZ, 0x7 ;  /* 0x0000000017027211 */ /* 0x000fe200078f38ff */
[----:B------:R-:W1:Y:S01]  /*d2d0*/  @P2 LDC R70, c[0x0][0xbec] ;  /* 0x0002fb00ff462b82 */ /* 0x000e620000000800 */
[----:B------:R-:W-:Y:S01]  /*d2e0*/  SEL R5, R8, R5, P0 ;  /* 0x0000000508057207 */ /* 0x000fe20000000000 */
[----:B------:R-:W-:Y:S01]  /*d2f0*/  UIADD3 UR8, UR7, UR8, URZ ;  /* 0x0000000807087290 */ /* 0x000fe2000fffe03f */
[----:B------:R-:W-:Y:S01]  /*d300*/  LOP3.LUT R7, R2, 0xffffff80, RZ, 0xc0, !PT ;  /* 0xffffff8002077812 */ /* 0x000fe200078ec0ff */
[----:B------:R-:W-:Y:S01]  /*d310*/  IMAD.U32 R35, RZ, RZ, UR7 ;  /* 0x00000007ff237e24 */ /* 0x000fe2000f8e00ff */
[----:B------:R-:W-:Y:S01]  /*d320*/  SEL R69, R47, R10, P0 ;  /* 0x0000000a2f457207 */ /* 0x000fe20000000000 */
[----:B------:R-:W-:Y:S01]  /*d330*/  IMAD.U32 R34, RZ, RZ, UR6 ;  /* 0x00000006ff227e24 */ /* 0x000fe2000f8e00ff */
[----:B------:R-:W-:Y:S01]  /*d340*/  LEA.HI R23, R23, R0, RZ, 0x2 ;  /* 0x0000000017177211 */ /* 0x000fe200078f10ff */
[----:B------:R-:W-:Y:S01]  /*d350*/  IMAD.IADD R40, R0, 0x1, -R7 ;  /* 0x0000000100287824 */ /* 0x000fe200078e0a07 */
[----:B------:R-:W-:Y:S01]  /*d360*/  SHF.R.S32.HI R8, RZ, 0x7, R2 ;  /* 0x00000007ff087819 */ /* 0x000fe20000011402 */
[----:B------:R-:W4:Y:S01]  /*d370*/  @P2 LDC R74, c[0x0][0xbec] ;  /* 0x0002fb00ff4a2b82 */ /* 0x000f220000000800 */
[----:B------:R-:W-:Y:S01]  /*d380*/  SEL R47, R10, R47, P0 ;  /* 0x0000002f0a2f7207 */ /* 0x000fe20000000000 */
[----:B------:R-:W-:Y:S01]  /*d390*/  IMAD.U32 R35, RZ, RZ, UR8 ;  /* 0x00000008ff237e24 */ /* 0x000fe2000f8e00ff */
[----:B------:R-:W-:Y:S01]  /*d3a0*/  SHF.R.S32.HI R25, RZ, 0x1f, R40 ;  /* 0x0000001fff197819 */ /* 0x000fe20000011428 */
[----:B------:R-:W-:Y:S01]  /*d3b0*/  IMAD.HI R2, R8, 0x55555556, RZ ;  /* 0x5555555608027827 */ /* 0x000fe200078e02ff */
[----:B------:R-:W-:Y:S01]  /*d3c0*/  LOP3.LUT R23, R23, 0xfffffffc, RZ, 0xc0, !PT ;  /* 0xfffffffc17177812 */ /* 0x000fe200078ec0ff */
[----:B------:R-:W-:Y:S01]  /*d3d0*/  ULDC.64 UR6, c[0x0][0xb48] ;  /* 0x0002d20000067ab9 */ /* 0x000fe20000000a00 */
[----:B------:R-:W-:-:S02]  /*d3e0*/  LEA.HI R10, R25, R40, RZ, 0x2 ;  /* 0x00000028190a7211 */ /* 0x000fc400078f10ff */
[----:B------:R-:W-:Y:S02]  /*d3f0*/  SEL R67, R51, R20, P0 ;  /* 0x0000001433437207 */ /* 0x000fe40000000000 */
[--C-:B------:R-:W-:Y:S02]  /*d400*/  SHF.R.S32.HI R16, RZ, 0x2, R10.reuse ;  /* 0x00000002ff107819 */ /* 0x100fe4000001140a */
[----:B------:R-:W-:Y:S02]  /*d410*/  SHF.R.S32.HI R27, RZ, 0x1f, R10 ;  /* 0x0000001fff1b7819 */ /* 0x000fe4000001140a */
[----:B------:R-:W-:Y:S01]  /*d420*/  SEL R51, R20, R51, P0 ;  /* 0x0000003314337207 */ /* 0x000fe20000000000 */
[----:B------:R-:W-:Y:S01]  /*d430*/  IMAD.IADD R20, R0, 0x1, -R23 ;  /* 0x0000000100147824 */ /* 0x000fe200078e0a17 */
[----:B------:R-:W-:Y:S02]  /*d440*/  LEA.HI R23, R2, R2, RZ, 0x1 ;  /* 0x0000000202177211 */ /* 0x000fe400078f08ff */
[----:B------:R-:W-:Y:S01]  /*d450*/  LEA.HI R27, R27, R16, RZ, 0x3 ;  /* 0x000000101b1b7211 */ /* 0x000fe200078f18ff */
[----:B------:R-:W5:Y:S01]  /*d460*/  S2R R2, SR_CTAID.X ;  /* 0x0000000000027919 */ /* 0x000f620000002500 */
[----:B------:R-:W-:-:S02]  /*d470*/  SEL R61, R135, R134, P0 ;  /* 0x00000086873d7207 */ /* 0x000fc40000000000 */
[----:B------:R-:W-:Y:S01]  /*d480*/  LOP3.LUT R33, R27, 0xfffffff8, RZ, 0xc0, !PT ;  /* 0xfffffff81b217812 */ /* 0x000fe200078ec0ff */
[----:B------:R-:W-:Y:S01]  /*d490*/  IMAD R27, R23, -0x3, R8 ;  /* 0xfffffffd171b7824 */ /* 0x000fe200078e0208 */
[----:B------:R-:W-:Y:S02]  /*d4a0*/  LEA.HI R8, R20, R20, RZ, 0x1 ;  /* 0x0000001414087211 */ /* 0x000fe400078f08ff */
[----:B------:R-:W-:Y:S01]  /*d4b0*/  SEL R31, R98, R99, P0 ;  /* 0x00000063621f7207 */ /* 0x000fe20000000000 */
[----:B------:R-:W-:Y:S01]  /*d4c0*/  IMAD.IADD R0, R16, 0x1, -R33 ;  /* 0x0000000110007824 */ /* 0x000fe200078e0a21 */
[----:B------:R-:W-:Y:S02]  /*d4d0*/  LOP3.LUT R33, R8, 0x1ffffffe, RZ, 0xc0, !PT ;  /* 0x1ffffffe08217812 */ /* 0x000fe400078ec0ff */
[----:B------:R-:W-:Y:S02]  /*d4e0*/  SEL R21, R110, R111, P0 ;  /* 0x0000006f6e157207 */ /* 0x000fe40000000000 */
[----:B------:R-:W-:Y:S01]  /*d4f0*/  SEL R19, R14, R93, P0 ;  /* 0x0000005d0e137207 */ /* 0x000fe20000000000 */
[----:B------:R-:W-:Y:S01]  /*d500*/  IMAD.IADD R45, R20, 0x1, -R33 ;  /* 0x00000001142d7824 */ /* 0x000fe200078e0a21 */
[----:B------:R-:W-:-:S02]  /*d510*/  SEL R33, R134, R135, P0 ;  /* 0x0000008786217207 */ /* 0x000fc40000000000 */
[----:B------:R-:W-:Y:S02]  /*d520*/  SEL R14, R93, R14, P0 ;  /* 0x0000000e5d0e7207 */ /* 0x000fe40000000000 */
[----:B------:R-:W-:Y:S02]  /*d530*/  LOP3.LUT R75, R10, 0x7ffffffc, RZ, 0xc0, !PT ;  /* 0x7ffffffc0a4b7812 */ /* 0x000fe400078ec0ff */
[----:B------:R-:W-:Y:S02]  /*d540*/  LEA.HI R25, R25, R40, RZ, 0x5 ;  /* 0x0000002819197211 */ /* 0x000fe400078f28ff */
[----:B------:R-:W-:Y:S02]  /*d550*/  SEL R59, R108, R109, P0 ;  /* 0x0000006d6c3b7207 */ /* 0x000fe40000000000 */
[----:B------:R-:W-:Y:S02]  /*d560*/  SEL R18, R109, R108, P0 ;  /* 0x0000006c6d127207 */ /* 0x000fe40000000000 */
[----:B------:R-:W-:-:S02]  /*d570*/  SHF.R.S32.HI R25, RZ, 0x5, R25 ;  /* 0x00000005ff197819 */ /* 0x000fc40000011419 */
[----:B------:R-:W-:Y:S02]  /*d580*/  SEL R43, R58, R117, P0 ;  /* 0x000000753a2b7207 */ /* 0x000fe40000000000 */
[----:B------:R-:W-:Y:S01]  /*d590*/  SEL R65, R104, R105, P0 ;  /* 0x0000006968417207 */ /* 0x000fe20000000000 */
[----:B------:R-:W-:Y:S01]  /*d5a0*/  IMAD R0, R25, 0x10, R0 ;  /* 0x0000001019007824 */ /* 0x000fe200078e0200 */
[----:B------:R-:W-:Y:S02]  /*d5b0*/  SEL R17, R113, R112, P0 ;  /* 0x0000007071117207 */ /* 0x000fe40000000000 */
[----:B------:R-:W-:Y:S01]  /*d5c0*/  SEL R58, R117, R58, P0 ;  /* 0x0000003a753a7207 */ /* 0x000fe20000000000 */
[----:B------:R-:W-:Y:S01]  /*d5d0*/  IMAD R0, R27, 0x40, R0 ;  /* 0x000000401b007824 */ /* 0x000fe200078e0200 */
[----:B------:R-:W-:Y:S01]  /*d5e0*/  SEL R49, R124, R125, P0 ;  /* 0x0000007d7c317207 */ /* 0x000fe20000000000 */
[----:B------:R-:W-:Y:S01]  /*d5f0*/  IMAD.U32 R27, RZ, RZ, UR5 ;  /* 0x00000005ff1b7e24 */ /* 0x000fe2000f8e00ff */
[----:B------:R-:W-:Y:S01]  /*d600*/  SEL R53, R132, R133, P0 ;  /* 0x0000008584357207 */ /* 0x000fe20000000000 */
[--C-:B------:R-:W-:Y:S01]  /*d610*/  IMAD R45, R45, 0x8, R0.reuse ;  /* 0x000000082d2d7824 */ /* 0x100fe200078e0200 */
[----:B------:R-:W-:Y:S01]  /*d620*/  SEL R29, R90, R91, P0 ;  /* 0x0000005b5a1d7207 */ /* 0x000fe20000000000 */
[----:B-----5:R-:W-:Y:S01]  /*d630*/  IMAD R54, R2, 0xc0, R0 ;  /* 0x000000c002367824 */ /* 0x020fe200078e0200 */
[----:B------:R-:W-:Y:S01]  /*d640*/  SEL R63, R94, R95, P0 ;  /* 0x0000005f5e3f7207 */ /* 0x000fe20000000000 */
[----:B------:R-:W-:Y:S01]  /*d650*/  IMAD R45, R2, 0xc0, R45 ;  /* 0x000000c0022d7824 */ /* 0x000fe200078e022d */
[----:B------:R-:W-:Y:S01]  /*d660*/  SEL R41, R102, R103, P0 ;  /* 0x0000006766297207 */ /* 0x000fe20000000000 */
[----:B------:R-:W-:Y:S01]  /*d670*/  IMAD.U32 R27, RZ, RZ, UR9 ;  /* 0x00000009ff1b7e24 */ /* 0x000fe2000f8e00ff */
[----:B------:R-:W-:Y:S01]  /*d680*/  SEL R11, R106, R107, P0 ;  /* 0x0000006b6a0b7207 */ /* 0x000fe20000000000 */
[----:B----4-:R-:W-:Y:S01]  /*d690*/  @P2 IMAD.HI.U32 R74, R45, R74, RZ ;  /* 0x0000004a2d4a2227 */ /* 0x010fe200078e00ff */
[----:B------:R-:W-:Y:S01]  /*d6a0*/  SEL R9, R114, R115, P0 ;  /* 0x0000007372097207 */ /* 0x000fe20000000000 */
[----:B------:R-:W-:Y:S01]  /*d6b0*/  ULDC.64 UR8, c[0x0][0xb28] ;  /* 0x0002ca0000087ab9 */ /* 0x000fe20000000a00 */
        /* <DEDUP_REMOVED lines=19> */
[C---:B------:R-:W-:Y:S01]  /*d7f0*/  LOP3.LUT P1, RZ, R40.reuse, 0x3, RZ, 0xc0, !PT ;  /* 0x0000000328ff7812 */ /* 0x040fe2000782c0ff */
[----:B------:R-:W-:Y:S01]  /*d800*/  IMAD.IADD R40, R40, 0x1, -R75 ;  /* 0x0000000128287824 */ /* 0x000fe200078e0a4b */
[----:B---3--:R-:W-:Y:S01]  /*d810*/  LOP3.LUT R44, R12, 0x2, RZ, 0x3c, !PT ;  /* 0x000000020c2c7812 */ /* 0x008fe200078e3cff */
[----:B------:R-:W-:Y:S04]  /*d820*/  SHFL.IDX PT, R60, R33, R12, 0x1c1f ;  /* 0x001c1f0c213c7589 */ /* 0x000fe800000e0000 */
[----:B------:R-:W0:Y:S04]  /*d830*/  SHFL.IDX PT, R61, R61, R44, 0x1c1f ;  /* 0x001c1f2c3d3d7589 */ /* 0x000e2800000e0000 */
[----:B------:R3:W-:Y:S04]  /*d840*/  SHFL.IDX PT, R24, R31, R12, 0x1c1f ;  /* 0x001c1f0c1f187589 */ /* 0x0007e800000e0000 */
[----:B------:R-:W-:Y:S04]  /*d850*/  SHFL.IDX PT, R10, R21, R12, 0x1c1f ;  /* 0x001c1f0c150a7589 */ /* 0x000fe800000e0000 */
[----:B------:R-:W-:Y:S01]  /*d860*/  SHFL.IDX PT, R20, R73, R12, 0x1c1f ;  /* 0x001c1f0c49147589 */ /* 0x000fe200000e0000 */
[----:B---3--:R-:W3:Y:S03]  /*d870*/  LDC.64 R30, c[0x0][0xbd8] ;  /* 0x0002f600ff1e7b82 */ /* 0x008ee60000000a00 */
[----:B------:R0:W-:Y:S04]  /*d880*/  SHFL.IDX PT, R21, R3, R44, 0x1c1f ;  /* 0x001c1f2c03157589 */ /* 0x0001e800000e0000 */
[----:B------:R-:W-:Y:S04]  /*d890*/  SHFL.IDX PT, R19, R19, R12, 0x1c1f ;  /* 0x001c1f0c13137589 */ /* 0x000fe800000e0000 */
[----:B------:R-:W-:Y:S01]  /*d8a0*/  SHFL.IDX PT, R14, R14, R44, 0x1c1f ;  /* 0x001c1f2c0e0e7589 */ /* 0x000fe200000e0000 */
[----:B0-----:R-:W-:-:S03]  /*d8b0*/  SEL R3, R61, R60, P0 ;  /* 0x0000003c3d037207 */ /* 0x001fc60000000000 */
[----:B------:R-:W-:Y:S04]  /*d8c0*/  SHFL.IDX PT, R57, R57, R12, 0x1c1f ;  /* 0x001c1f0c39397589 */ /* 0x000fe800000e0000 */
[----:B------:R0:W4:Y:S04]  /*d8d0*/  SHFL.IDX PT, R62, R5, R44, 0x1c1f ;  /* 0x001c1f2c053e7589 */ /* 0x00012800000e0000 */
[----:B------:R-:W-:Y:S04]  /*d8e0*/  SHFL.IDX PT, R59, R59, R12, 0x1c1f ;  /* 0x001c1f0c3b3b7589 */ /* 0x000fe800000e0000 */
[----:B------:R4:W-:Y:S01]  /*d8f0*/  SHFL.IDX PT, R66, R18, R44, 0x1c1f ;  /* 0x001c1f2c12427589 */ /* 0x0009e200000e0000 */
[----:B0-----:R-:W-:-:S03]  /*d900*/  SEL R5, R60, R61, P0 ;  /* 0x0000003d3c057207 */ /* 0x001fc60000000000 */
[----:B------:R-:W-:Y:S01]  /*d910*/  SHFL.IDX PT, R55, R55, R12, 0x1c1f ;  /* 0x001c1f0c37377589 */ /* 0x000fe200000e0000 */
[----:B------:R-:W0:Y:S03]  /*d920*/  LDC.64 R60, c[0x0][0xb40] ;  /* 0x0002d000ff3c7b82 */ /* 0x000e260000000a00 */
[----:B------:R-:W5:Y:S04]  /*d930*/  SHFL.IDX PT, R64, R15, R44, 0x1c1f ;  /* 0x001c1f2c0f407589 */ /* 0x000f6800000e0000 */
[----:B------:R2:W-:Y:S04]  /*d940*/  SHFL.IDX PT, R48, R69, R12, 0x1c1f ;  /* 0x001c1f0c45307589 */ /* 0x0005e800000e0000 */
[----:B------:R-:W-:Y:S01]  /*d950*/  SHFL.IDX PT, R52, R67, R12, 0x1c1f ;  /* 0x001c1f0c43347589 */ /* 0x000fe200000e0000 */
[----:B----4-:R-:W-:-:S03]  /*d960*/  SEL R18, R57, R62, P0 ;  /* 0x0000003e39127207 */ /* 0x010fc60000000000 */
[----:B------:R-:W-:Y:S01]  /*d970*/  SHFL.IDX PT, R16, R41, R12, 0x1c1f ;  /* 0x001c1f0c29107589 */ /* 0x000fe200000e0000 */
[----:B--2---:R-:W2:Y:S03]  /*d980*/  @P2 LDC R69, c[0x0][0xbf0] ;  /* 0x0002fc00ff452b82 */ /* 0x004ea60000000800 */
[----:B------:R-:W-:Y:S04]  /*d990*/  SHFL.IDX PT, R8, R39, R12, 0x1c1f ;  /* 0x001c1f0c27087589 */ /* 0x000fe800000e0000 */
[----:B------:R-:W-:Y:S01]  /*d9a0*/  SHFL.IDX PT, R0, R37, R12, 0x1c1f ;  /* 0x001c1f0c25007589 */ /* 0x000fe200000e0000 */
[----:B0-----:R-:W-:-:S03]  /*d9b0*/  IMAD.WIDE.U32 R34, R60, UR38, R34 ;  /* 0x000000263c227c25 */ /* 0x001fc6000f8e0022 */
[----:B------:R-:W-:Y:S01]  /*d9c0*/  SHFL.IDX PT, R2, R25, R12, 0x1c1f ;  /* 0x001c1f0c19027589 */ /* 0x000fe200000e0000 */
[----:B-----5:R-:W-:-:S03]  /*d9d0*/  SEL R15, R64, R55, P0 ;  /* 0x00000037400f7207 */ /* 0x020fc60000000000 */
[----:B------:R-:W-:Y:S04]  /*d9e0*/  SHFL.IDX PT, R67, R17, R44, 0x1c1f ;  /* 0x001c1f2c11437589 */ /* 0x000fe800000e0000 */
        /* <DEDUP_REMOVED lines=10> */
[----:B------:R4:W-:Y:S04]  /*da90*/  SHFL.IDX PT, R7, R7, R12, 0x1c1f ;  /* 0x001c1f0c07077589 */ /* 0x0009e800000e0000 */
[----:B------:R5:W1:Y:S04]  /*daa0*/  SHFL.IDX PT, R68, R13, R44, 0x1c1f ;  /* 0x001c1f2c0d447589 */ /* 0x000a6800000e0000 */
[----:B------:R-:W-:Y:S01]  /*dab0*/  SHFL.IDX PT, R58, R58, R44, 0x1c1f ;  /* 0x001c1f2c3a3a7589 */ /* 0x000fe200000e0000 */
[----:B----4-:R-:W-:-:S03]  /*dac0*/  SEL R12, R20, R21, P0 ;  /* 0x00000015140c7207 */ /* 0x010fc60000000000 */
[----:B------:R-:W-:Y:S01]  /*dad0*/  SHFL.IDX PT, R50, R125, R44, 0x1c1f ;  /* 0x001c1f2c7d327589 */ /* 0x000fe200000e0000 */
[----:B------:R-:W-:Y:S02]  /*dae0*/  SEL R20, R21, R20, P0 ;  /* 0x0000001415147207 */ /* 0x000fe40000000000 */
[----:B-----5:R-:W-:Y:S01]  /*daf0*/  SEL R13, R19, R14, P0 ;  /* 0x0000000e130d7207 */ /* 0x020fe20000000000 */
[----:B------:R-:W4:Y:S01]  /*db00*/  SHFL.IDX PT, R47, R47, R44, 0x1c1f ;  /* 0x001c1f2c2f2f7589 */ /* 0x000f2200000e0000 */
[----:B------:R-:W-:Y:S02]  /*db10*/  SEL R21, R14, R19, P0 ;  /* 0x000000130e157207 */ /* 0x000fe40000000000 */
[----:B------:R-:W-:Y:S01]  /*db20*/  SEL R14, R62, R57, P0 ;  /* 0x000000393e0e7207 */ /* 0x000fe20000000000 */
[----:B------:R-:W-:Y:S01]  /*db30*/  SHFL.IDX PT, R56, R133, R44, 0x1c1f ;  /* 0x001c1f2c85387589 */ /* 0x000fe200000e0000 */
[----:B---3--:R-:W-:Y:S01]  /*db40*/  IMAD.WIDE.U32 R62, R30, UR38, R26 ;  /* 0x000000261e3e7c25 */ /* 0x008fe2000f8e001a */
[----:B------:R-:W-:-:S02]  /*db50*/  SEL R27, R59, R66, P0 ;  /* 0x000000423b1b7207 */ /* 0x000fc40000000000 */
[----:B------:R-:W3:Y:S01]  /*db60*/  SHFL.IDX PT, R51, R51, R44, 0x1c1f ;  /* 0x001c1f2c33337589 */ /* 0x000ee200000e0000 */
[----:B------:R-:W-:Y:S01]  /*db70*/  IMAD R57, RZ, RZ, -UR36 ;  /* 0x80000024ff397e24 */ /* 0x000fe2000f8e02ff */
[----:B------:R-:W-:Y:S01]  /*db80*/  SEL R19, R55, R64, P0 ;  /* 0x0000004037137207 */ /* 0x000fe20000000000 */
[----:B------:R-:W-:Y:S01]  /*db90*/  IMAD R64, R60, UR39, RZ ;  /* 0x000000273c407c24 */ /* 0x000fe2000f8e02ff */
[----:B------:R-:W-:Y:S01]  /*dba0*/  SHFL.IDX PT, R41, R95, R44, 0x1c1f ;  /* 0x001c1f2c5f297589 */ /* 0x000fe200000e0000 */
[----:B------:R-:W-:Y:S01]  /*dbb0*/  IMAD.MOV.U32 R55, RZ, RZ, R45 ;  /* 0x000000ffff377224 */ /* 0x000fe200078e002d */
[----:B-1----:R-:W-:Y:S01]  /*dbc0*/  SEL R26, R65, R68, P0 ;  /* 0x00000044411a7207 */ /* 0x002fe20000000000 */
[----:B------:R-:W-:Y:S01]  /*dbd0*/  IMAD R61, R61, UR38, R64 ;  /* 0x000000263d3d7c24 */ /* 0x000fe2000f8e0240 */
[----:B------:R-:W-:Y:S01]  /*dbe0*/  SHFL.IDX PT, R38, R91, R44, 0x1c1f ;  /* 0x001c1f2c5b267589 */ /* 0x000fe200000e0000 */
[----:B------:R-:W-:Y:S02]  /*dbf0*/  IMAD.MOV.U32 R60, RZ, RZ, R34 ;  /* 0x000000ffff3c7224 */ /* 0x000fe400078e0022 */
[----:B------:R-:W-:Y:S01]  /*dc00*/  IMAD.IADD R61, R35, 0x1, R61 ;  /* 0x00000001233d7824 */ /* 0x000fe200078e023d */
        /* <DEDUP_REMOVED lines=9> */
[----:B-1----:R-:W-:Y:S01]  /*dca0*/  IMAD R44, R30, UR39, RZ ;  /* 0x000000271e2c7c24 */ /* 0x002fe2000f8e02ff */
[----:B------:R-:W-:-:S03]  /*dcb0*/  SEL R30, R68, R65, P0 ;  /* 0x00000041441e7207 */ /* 0x000fc60000000000 */
[----:B------:R-:W-:Y:S02]  /*dcc0*/  IMAD R31, R31, UR38, R44 ;  /* 0x000000261f1f7c24 */ /* 0x000fe4000f8e022c */
[----:B------:R-:W-:-:S04]  /*dcd0*/  @P2 IMAD.HI.U32 R44, R45, R70, RZ ;  /* 0x000000462d2c2227 */ /* 0x000fc800078e00ff */
[----:B------:R-:W-:Y:S01]  /*dce0*/  IMAD.IADD R63, R63, 0x1, R31 ;  /* 0x000000013f3f7824 */ /* 0x000fe200078e021f */
[----:B------:R-:W-:Y:S01]  /*dcf0*/  SEL R31, R66, R59, P0 ;  /* 0x0000003b421f7207 */ /* 0x000fe20000000000 */
[----:B------:R-:W-:Y:S01]  /*dd00*/  IMAD R59, R72, R57, UR4 ;  /* 0x00000004483b7e24 */ /* 0x000fe2000f8e0239 */
[----:B--2---:R-:W-:Y:S01]  /*dd10*/  @P2 SHF.R.U32.HI R55, RZ, R69, R44 ;  /* 0x00000045ff372219 */ /* 0x004fe2000001162c */
[----:B------:R-:W-:Y:S01]  /*dd20*/  ULDC.64 UR4, c[0x0][0xbe0] ;  /* 0x0002f80000047ab9 */ /* 0x000fe20000000a00 */
[----:B------:R-:W-:Y:S01]  /*dd30*/  IMAD.MOV.U32 R57, RZ, RZ, R45 ;  /* 0x000000ffff397224 */ /* 0x000fe200078e002d */
[----:B0-----:R-:W-:Y:S01]  /*dd40*/  @P2 SHF.R.U32.HI R57, RZ, R71, R74 ;  /* 0x00000047ff392219 */ /* 0x001fe2000001164a */
[----:B------:R-:W-:Y:S01]  /*dd50*/  IMAD.WIDE.U32 R60, R59, UR6, R60 ;  /* 0x000000063b3c7c25 */ /* 0x000fe2000f8e003c */
[----:B------:R-:W-:-:S05]  /*dd60*/  SHF.R.S32.HI R44, RZ, 0x1f, R59 ;  /* 0x0000001fff2c7819 */ /* 0x000fca000001143b */
[C---:B------:R-:W-:Y:S02]  /*dd70*/  IMAD R35, R44.reuse, UR4, RZ ;  /* 0x000000042c237c24 */ /* 0x040fe4000f8e02ff */
[----:B------:R-:W-:Y:S02]  /*dd80*/  IMAD R44, R44, UR6, RZ ;  /* 0x000000062c2c7c24 */ /* 0x000fe4000f8e02ff */
[C---:B------:R-:W-:Y:S02]  /*dd90*/  IMAD R64, R59.reuse, UR5, R35 ;  /* 0x000000053b407c24 */ /* 0x040fe4000f8e0223 */
[----:B------:R-:W-:Y:S01]  /*dda0*/  IMAD.WIDE.U32 R34, R59, UR4, R62 ;  /* 0x000000043b227c25 */ /* 0x000fe2000f8e003e */
[----:B------:R-:W-:-:S03]  /*ddb0*/  ULDC.64 UR4, c[0x0][0xb30] ;  /* 0x0002cc0000047ab9 */ /* 0x000fc60000000a00 */
[----:B------:R-:W-:Y:S01]  /*ddc0*/  IMAD R63, R59, UR7, R44 ;  /* 0x000000073b3f7c24 */ /* 0x000fe2000f8e022c */
[----:B------:R-:W-:Y:S01]  /*ddd0*/  SHF.R.S32.HI R59, RZ, 0x1f, R55 ;  /* 0x0000001fff3b7819 */ /* 0x000fe20000011437 */
[----:B------:R-:W-:Y:S01]  /*dde0*/  IMAD.MOV R62, RZ, RZ, -R57 ;  /* 0x000000ffff3e7224 */ /* 0x000fe200078e0a39 */
[----:B------:R-:W-:Y:S01]  /*ddf0*/  IADD3 R34, P2, R55, R34, RZ ;  /* 0x0000002237227210 */ /* 0x000fe20007f5e0ff */
[----:B------:R-:W-:Y:S01]  /*de00*/  IMAD.MOV R55, RZ, RZ, -R55 ;  /* 0x000000ffff377224 */ /* 0x000fe200078e0a37 */
[----:B------:R-:W-:Y:S01]  /*de10*/  SHF.R.S32.HI R44, RZ, 0x1f, R57 ;  /* 0x0000001fff2c7819 */ /* 0x000fe20000011439 */
[----:B------:R-:W-:Y:S01]  /*de20*/  IMAD.IADD R61, R61, 0x1, R63 ;  /* 0x000000013d3d7824 */ /* 0x000fe200078e023f */
[----:B------:R-:W-:Y:S01]  /*de30*/  IADD3.X R35, R59, R35, R64, P2, !PT ;  /* 0x000000233b237210 */ /* 0x000fe200017fe440 */
[----:B------:R-:W-:Y:S01]  /*de40*/  IMAD R55, R46, R55, R45 ;  /* 0x000000372e377224 */ /* 0x000fe200078e022d */
[----:B------:R-:W-:Y:S01]  /*de50*/  ULDC.64 UR6, c[0x0][0xbc8] ;  /* 0x0002f20000067ab9 */ /* 0x000fe20000000a00 */
[----:B------:R-:W-:-:S02]  /*de60*/  IMAD R44, R44, UR4, RZ ;  /* 0x000000042c2c7c24 */ /* 0x000fc4000f8e02ff */
[----:B------:R-:W-:Y:S02]  /*de70*/  IMAD R59, R46, R62, R45 ;  /* 0x0000003e2e3b7224 */ /* 0x000fe400078e022d */
[C---:B------:R-:W-:Y:S01]  /*de80*/  IMAD R63, R57.reuse, UR5, R44 ;  /* 0x00000005393f7c24 */ /* 0x040fe2000f8e022c */
[----:B------:R-:W-:Y:S01]  /*de90*/  SHF.R.S32.HI R44, RZ, 0x1f, R55 ;  /* 0x0000001fff2c7819 */ /* 0x000fe20000011437 */
[----:B------:R-:W-:Y:S01]  /*dea0*/  IMAD.WIDE.U32 R60, R57, UR4, R60 ;  /* 0x00000004393c7c25 */ /* 0x000fe2000f8e003c */
[----:B------:R-:W-:Y:S01]  /*deb0*/  SHF.R.S32.HI R45, RZ, 0x1f, R59 ;  /* 0x0000001fff2d7819 */ /* 0x000fe2000001143b */
[----:B------:R-:W0:Y:S01]  /*dec0*/  S2UR UR5, SR_CgaCtaId ;  /* 0x00000000000579c3 */ /* 0x000e220000008800 */
[----:B------:R-:W-:Y:S01]  /*ded0*/  UMOV UR4, 0x400 ;  /* 0x0000040000047882 */ /* 0x000fe20000000000 */
[----:B------:R-:W-:Y:S02]  /*dee0*/  IMAD R44, R44, UR6, RZ ;  /* 0x000000062c2c7c24 */ /* 0x000fe4000f8e02ff */
[----:B------:R-:W-:-:S02]  /*def0*/  IMAD R62, R45, UR8, RZ ;  /* 0x000000082d3e7c24 */ /* 0x000fc4000f8e02ff */
        /* <DEDUP_REMOVED lines=27> */
[----:B------:R-:W2:Y:S01]  /*e0b0*/  SHFL.IDX PT, R63, R57, 0x1, 0x1c1f ;  /* 0x003c1f00393f7f89 */ /* 0x000ea200000e0000 */
[----:B----4-:R-:W-:Y:S01]  /*e0c0*/  SEL R46, R48, R47, P0 ;  /* 0x0000002f302e7207 */ /* 0x010fe20000000000 */
[----:B0-----:R-:W-:Y:S01]  /*e0d0*/  IMAD.SHL.U32 R55, R40, 0x2, RZ ;  /* 0x0000000228377824 */ /* 0x001fe200078e00ff */
[----:B------:R-:W-:Y:S01]  /*e0e0*/  SEL R48, R47, R48, P0 ;  /* 0x000000302f307207 */ /* 0x000fe20000000000 */
[----:B------:R0:W4:Y:S01]  /*e0f0*/  SHFL.IDX PT, R44, R66, RZ, 0x1c1f ;  /* 0x001c1fff422c7589 */ /* 0x00012200000e0000 */
[----:B------:R-:W-:Y:S02]  /*e100*/  SEL R47, R49, R50, P0 ;  /* 0x00000032312f7207 */ /* 0x000fe40000000000 */
[----:B------:R-:W-:Y:S01]  /*e110*/  SYNCS.ARRIVE.TRANS64.RED.A1T0 RZ, [UR4], RZ ;  /* 0x000000ffffff79a7 */ /* 0x000fe20008100404 */
[----:B------:R-:W-:Y:S01]  /*e120*/  SEL R49, R50, R49, P0 ;  /* 0x0000003132317207 */ /* 0x000fe20000000000 */
[----:B------:R0:W0:Y:S01]  /*e130*/  SHFL.IDX PT, R45, R68, RZ, 0x1c1f ;  /* 0x001c1fff442d7589 */ /* 0x00002200000e0000 */
[----:B---3--:R-:W-:-:S02]  /*e140*/  SEL R50, R52, R51, P0 ;  /* 0x0000003334327207 */ /* 0x008fc40000000000 */
[----:B------:R-:W-:Y:S02]  /*e150*/  SEL R52, R51, R52, P0 ;  /* 0x0000003433347207 */ /* 0x000fe40000000000 */
[----:B------:R-:W-:Y:S02]  /*e160*/  SEL R35, R43, R58, P0 ;  /* 0x0000003a2b237207 */ /* 0x000fe40000000000 */
[----:B------:R-:W-:Y:S02]  /*e170*/  SEL R51, R53, R56, P0 ;  /* 0x0000003835337207 */ /* 0x000fe40000000000 */
[----:B------:R-:W-:Y:S01]  /*e180*/  SEL R43, R58, R43, P0 ;  /* 0x0000002b3a2b7207 */ /* 0x000fe20000000000 */
[----:B-1----:R1:W-:Y:S01]  /*e190*/  @!P2 ST.E desc[UR44][R60.64], R6 ;  /* 0x000000063c00a985 */ /* 0x0023e2000c10192c */
[----:B------:R-:W-:-:S03]  /*e1a0*/  SEL R53, R56, R53, P0 ;  /* 0x0000003538357207 */ /* 0x000fc60000000000 */
[----:B--2---:R1:W-:Y:S01]  /*e1b0*/  @!P1 ST.E desc[UR44][R62.64], R4 ;  /* 0x000000043e009985 */ /* 0x0043e2000c10192c */
[----:B------:R-:W-:Y:S05]  /*e1c0*/  @P3 BRA `(.L_x_9556) ;  /* 0x0000000400183947 */ /* 0x000fea0003800000 */
[C---:B-1----:R-:W-:Y:S01]  /*e1d0*/  VIADD R6, R55.reuse, 0x8 ;  /* 0x0000000837067836 */ /* 0x042fe20000000000 */
        /* <DEDUP_REMOVED lines=11> */
[--C-:B0---4-:R-:W-:Y:S02]  /*e290*/  @!P1 IMAD.WIDE R56, R55, 0x4, R44.reuse ;  /* 0x0000000437389825 */ /* 0x111fe400078e022c */
        /* <DEDUP_REMOVED lines=57> */
.L_x_9556:
[----:B------:R-:W-:Y:S05]  /*e630*/  BSYNC B0 ;  /* 0x0000000000007941 */ /* 0x000fea0003800000 */
.L_x_9555:
[----:B------:R-:W-:Y:S01]  /*e640*/  ISETP.GE.AND P1, PT, R64, R65, PT ;  /* 0x000000414000720c */ /* 0x000fe20003f26270 */
[----:B--2---:R2:W3:Y:S01]  /*e650*/  SHFL.IDX PT, R13, R68, 0x1, 0x1c1f ;  /* 0x003c1f00440d7f89 */ /* 0x0044e200000e0000 */
        /* <DEDUP_REMOVED lines=15> */
[----:B-1----:R-:W-:Y:S02]  /*e750*/  SEL R4, R2, R23, P0 ;  /* 0x0000001702047207 */ /* 0x002fe40000000000 */
        /* <DEDUP_REMOVED lines=52> */
[----:B--2---:R-:W-:Y:S01]  /*eaa0*/  @!P0 IMAD.WIDE R6, R9, 0x4, R12 ;  /* 0x0000000409068825 */ /* 0x004fe200078e020c */
        /* <DEDUP_REMOVED lines=27> */
.L_x_9554:
        /* <DEDUP_REMOVED lines=58> */
.L_x_9469:
        /* <DEDUP_REMOVED lines=18> */
.L_x_9557:
[----:B------:R-:W-:Y:S01]  /*f120*/  ULDC UR8, c[0x0][0xc50] ;  /* 0x0003140000087ab9 */ /* 0x000fe20000000800 */
[----:B------:R-:W-:Y:S01]  /*f130*/  UMOV UR36, UR7 ;  /* 0x0000000700247c82 */ /* 0x000fe20008000000 */
[----:B------:R-:W-:-:S11]  /*f140*/  UISETP.NE.AND UP0, UPT, UR8, 0x1, UPT ;  /* 0x000000010800788c */ /* 0x000fd6000bf05270 */
[----:B------:R-:W-:Y:S01]  /*f150*/  @UP0 ULDC UR4, c[0x0][0xc54] ;  /* 0x0003150000040ab9 */ /* 0x000fe20000000800 */
[----:B------:R-:W-:Y:S01]  /*f160*/  @UP0 ULDC UR6, c[0x0][0xc58] ;  /* 0x0003160000060ab9 */ /* 0x000fe20000000800 */
[----:B------:R-:W-:-:S04]  /*f170*/  UIMAD.WIDE.U32 UR4, UR7, UR4, URZ ;  /* 0x00000004070472a5 */ /* 0x000fc8000f8e003f */
[----:B------:R-:W-:-:S12]  /*f180*/  @UP0 USHF.R.U32.HI UR36, URZ, UR6, UR5 ;  /* 0x000000063f240299 */ /* 0x000fd80008011605 */
.L_x_9558:
        /* <DEDUP_REMOVED lines=24> */
[----:B0-----:R-:W-:-:S04]  /*f310*/  UIMAD UR39, UR39, 0xc0, URZ ;  /* 0x000000c0272778a4 */ /* 0x001fc8000f8e023f */
        /* <DEDUP_REMOVED lines=16> */
.L_x_9561:
[----:B------:R-:W-:-:S11]  /*f420*/  UISETP.NE.AND UP0, UPT, UR5, 0x1, UPT ;  /* 0x000000010500788c */ /* 0x000fd6000bf05270 */
[----:B------:R-:W-:Y:S02]  /*f430*/  @UP0 ULDC.64 UR14, c[0x0][0x9e8] ;  /* 0x00027a00000e0ab9 */ /* 0x000fe40000000a00 */
[----:B------:R-:W-:-:S04]  /*f440*/  UIMAD.WIDE.U32 UR8, UR7, UR14, URZ ;  /* 0x0000000e070872a5 */ /* 0x000fc8000f8e003f */
[----:B------:R-:W-:-:S12]  /*f450*/  @UP0 USHF.R.U32.HI UR7, URZ, UR15, UR9 ;  /* 0x0000000f3f070299 */ /* 0x000fd80008011609 */
.L_x_9562:
[----:B------:R-:W-:-:S04]  /*f460*/  UIMAD UR7, UR7, UR5, UR5 ;  /* 0x00000005070772a4 */ /* 0x000fc8000f8e0205 */
[----:B------:R-:W-:-:S04]  /*f470*/  UISETP.LT.AND UP0, UPT, UR4, UR7, UPT ;  /* 0x000000070400728c */ /* 0x000fc8000bf01270 */
[----:B------:R-:W-:-:S12]  /*f480*/  USEL UR4, UR4, UR7, UP0 ;  /* 0x0000000704047287 */ /* 0x000fd80008000000 */
.L_x_9560:
        /* <DEDUP_REMOVED lines=30> */
.L_x_9564:
[----:B------:R-:W-:-:S11]  /*f670*/  UISETP.NE.AND UP0, UPT, UR5, 0x1, UPT ;  /* 0x000000010500788c */ /* 0x000fd6000bf05270 */
[----:B------:R-:W-:Y:S02]  /*f680*/  @UP0 ULDC.64 UR12, c[0x0][0x9e8] ;  /* 0x00027a00000c0ab9 */ /* 0x000fe40000000a00 */
[----:B------:R-:W-:-:S04]  /*f690*/  UIMAD.WIDE.U32 UR8, UR4, UR12, URZ ;  /* 0x0000000c040872a5 */ /* 0x000fc8000f8e003f */
[----:B------:R-:W-:-:S12]  /*f6a0*/  @UP0 USHF.R.U32.HI UR4, URZ, UR13, UR9 ;  /* 0x0000000d3f040299 */ /* 0x000fd80008011609 */
.L_x_9565:
[----:B------:R-:W-:-:S04]  /*f6b0*/  UIMAD UR4, UR4, UR5, URZ ;  /* 0x00000005040472a4 */ /* 0x000fc8000f8e023f */
[----:B------:R-:W-:-:S04]  /*f6c0*/  UISETP.LT.AND UP0, UPT, UR7, UR4, UPT ;  /* 0x000000040700728c */ /* 0x000fc8000bf01270 */
[----:B------:R-:W-:-:S12]  /*f6d0*/  USEL UR7, UR7, UR4, !UP0 ;  /* 0x0000000407077287 */ /* 0x000fd8000c000000 */
.L_x_9563:
        /* <DEDUP_REMOVED lines=20> */
[----:B------:R-:W-:Y:S01]  /*f820*/  IABS R4, UR6 ;  /* 0x0000000600047c13 */ /* 0x000fe20008000000 */
[----:B------:R-:W-:-:S04]  /*f830*/  ULOP3.LUT UR6, UR6, UR11, URZ, 0x3c, !UPT ;  /* 0x0000000b06067292 */ /* 0x000fc8000f8e3c3f */
[----:B------:R-:W-:-:S05]  /*f840*/  IMAD.MOV.U32 R3, RZ, RZ, R4 ;  /* 0x000000ffff037224 */ /* 0x000fca00078e0004 */
        /* <DEDUP_REMOVED lines=23> */
.L_x_9566:
[----:B------:R-:W-:Y:S01]  /*f9c0*/  UIMAD UR40, UR40, UR4, UR9 ;  /* 0x00000004282872a4 */ /* 0x000fe2000f8e0209 */
[----:B------:R-:W-:Y:S02]  /*f9d0*/  IMAD.U32 R26, RZ, RZ, UR10 ;  /* 0x0000000aff1a7e24 */ /* 0x000fe4000f8e00ff */
[----:B------:R-:W-:Y:S02]  /*f9e0*/  IMAD.MOV.U32 R0, RZ, RZ, RZ ;  /* 0x000000ffff007224 */ /* 0x000fe400078e00ff */
[----:B------:R-:W-:Y:S02]  /*f9f0*/  IMAD.MOV.U32 R14, RZ, RZ, 0x1 ;  /* 0x00000001ff0e7424 */ /* 0x000fe400078e00ff */
[----:B------:R-:W-:Y:S02]  /*fa00*/  IMAD.U32 R3, RZ, RZ, UR40 ;  /* 0x00000028ff037e24 */ /* 0x000fe4000f8e00ff */
[----:B------:R-:W-:-:S03]  /*fa10*/  IMAD.MOV.U32 R2, RZ, RZ, 0x1 ;  /* 0x00000001ff027424 */ /* 0x000fc600078e00ff */
[----:B------:R-:W-:-:S04]  /*fa20*/  VIADDMNMX R26, R3, UR4, R26, PT ;  /* 0x00000004031a7c46 */ /* 0x000fc8000b80011a */
        /* <DEDUP_REMOVED lines=25> */
.L_x_9567:
        /* <DEDUP_REMOVED lines=20> */
.L_x_9568:
        /* <DEDUP_REMOVED lines=20> */
.L_x_9569:
        /* <DEDUP_REMOVED lines=18> */
.L_x_9570:
[----:B------:R-:W0:Y:S01]  /*ff60*/  LDC.64 R2, c[0x0][0x9f8] ;  /* 0x00027e00ff027b82 */ /* 0x000e220000000a00 */
[----:B------:R-:W-:Y:S01]  /*ff70*/  IMAD.MOV.U32 R22, RZ, RZ, R18 ;  /* 0x000000ffff167224 */ /* 0x000fe200078e0012 */
[----:B------:R-:W1:Y:S06]  /*ff80*/  S2R R17, SR_TID.X ;  /* 0x0000000000117919 */ /* 0x000e6c0000002100 */
[----:B------:R-:W2:Y:S01]  /*ff90*/  LDC.64 R4, c[0x0][0x418] ;  /* 0x00010600ff047b82 */ /* 0x000ea20000000a00 */
[----:B0-----:R-:W-:-:S04]  /*ffa0*/  ISETP.NE.U32.AND P0, PT, R2, RZ, PT ;  /* 0x000000ff0200720c */ /* 0x001fc80003f05070 */
[----:B------:R-:W-:-:S13]  /*ffb0*/  ISETP.NE.AND.EX P0, PT, R3, RZ, PT, P0 ;  /* 0x000000ff0300720c */ /* 0x000fda0003f05300 */
[----:B------:R-:W0:Y:S02]  /*ffc0*/  @P0 LDC.64 R2, c[0x0][0x9f8] ;  /* 0x00027e00ff020b82 */ /* 0x000e240000000a00 */
[----:B0-----:R-:W-:-:S05]  /*ffd0*/  @P0 IMAD.WIDE R2, R18, 0x4, R2 ;  /* 0x0000000412020825 */ /* 0x001fca00078e0202 */
[----:B------:R0:W3:Y:S01]  /*ffe0*/  @P0 LDG.E R22, desc[UR44][R2.64] ;  /* 0x0000002c02160981 */ /* 0x0000e2000c1e1900 */
[--C-:B-1----:R-:W-:Y:S01]  /*fff0*/  SHF.R.U32.HI R11, RZ, 0x1, R17.reuse ;  /* 0x00000001ff0b7819 */ /* 0x102fe20000011611 */
[C---:B------:R-:W-:Y:S01]  /*10000*/  IMAD.SHL.U32 R0, R17.reuse, 0x20, RZ ;  /* 0x0000002011007824 */ /* 0x040fe200078e00ff */
[----:B--2---:R-:W-:Y:S01]  /*10010*/  ISETP.NE.U32.AND P0, PT, R4, RZ, PT ;  /* 0x000000ff0400720c */ /* 0x004fe20003f05070 */
        /* <DEDUP_REMOVED lines=29> */
[----:B---3--:R-:W-:Y:S02]  /*101f0*/  SHF.R.S32.HI R23, RZ, 0x1f, R22 ;  /* 0x0000001fff177819 */ /* 0x008fe40000011416 */
[----:B------:R-:W-:Y:S01]  /*10200*/  SEL R17, R22, RZ, !P2 ;  /* 0x000000ff16117207 */ /* 0x000fe20005000000 */
[----:B------:R-:W-:Y:S06]  /*10210*/  BRA.DIV UR4, `(.L_x_9571) ;  /* 0x0000002e04107947 */ /* 0x000fec000b800000 */
[----:B------:R0:W1:Y:S02]  /*10220*/  SHFL.IDX PT, R14, R20, RZ, 0x1f ;  /* 0x00001fff140e7589 */ /* 0x00006400000e0000 */
.L_x_9626:
[----:B-1----:R-:W-:Y:S02]  /*10230*/  ISETP.NE.AND P0, PT, R14, RZ, PT ;  /* 0x000000ff0e00720c */ /* 0x002fe40003f05270 */
        /* <DEDUP_REMOVED lines=8> */
.L_x_9629:
        /* <DEDUP_REMOVED lines=21> */
.L_x_9574:
[----:B------:R-:W-:Y:S01]  /*10410*/  IMAD.MOV.U32 R3, RZ, RZ, 0x1 ;  /* 0x00000001ff037424 */ /* 0x000fe200078e00ff */
[----:B------:R-:W-:-:S04]  /*10420*/  ISETP.NE.AND P1, PT, R28, RZ, PT ;  /* 0x000000ff1c00720c */ /* 0x000fc80003f25270 */
[----:B------:R-:W-:-:S04]  /*10430*/  SHF.L.U32 R3, R3, 0x1f, RZ ;  /* 0x0000001f03037819 */ /* 0x000fc800000006ff */
[----:B------:R-:W2:Y:S02]  /*10440*/  SYNCS.PHASECHK.TRANS64.TRYWAIT P0, [UR38+0x17080], R3 ;  /* 0x01708003ff0075a7 */ /* 0x000ea40008000166 */
[----:B--2---:R-:W-:Y:S05]  /*10450*/  @!P0 BRA `(.L_x_9575) ;  /* 0x0000002800c08947 */ /* 0x004fea0003800000 */
.L_x_9630:
[----:B------:R-:W-:Y:S05]  /*10460*/  @P1 BRA `(.L_x_9576) ;  /* 0x0000000000181947 */ /* 0x000fea0003800000 */
[----:B-1----:R-:W1:Y:S01]  /*10470*/  S2R R4, SR_TID.X ;  /* 0x0000000000047919 */ /* 0x002e620000002100 */
[----:B------:R-:W-:-:S04]  /*10480*/  IMAD.MOV.U32 R2, RZ, RZ, 0x3000 ;  /* 0x00003000ff027424 */ /* 0x000fc800078e00ff */
[----:B------:R3:W-:Y:S01]  /*10490*/  SYNCS.ARRIVE.TRANS64 RZ, [UR38+0x17070], R2 ;  /* 0x01707002ffff79a7 */ /* 0x0007e20008000026 */
[----:B-1----:R-:W-:-:S13]  /*104a0*/  LOP3.LUT P0, RZ, R4, 0x1f, RZ, 0xc0, !PT ;  /* 0x0000001f04ff7812 */ /* 0x002fda000780c0ff */
[----:B---3--:R-:W-:Y:S05]  /*104b0*/  @!P0 BRA `(.L_x_9576) ;  /* 0x0000000000048947 */ /* 0x008fea0003800000 */
[----:B------:R-:W-:Y:S01]  /*104c0*/  BPT.TRAP 0x1 ;  /* 0x000000040000795c */ /* 0x000fe20000300000 */
.L_x_9576:
        /* <DEDUP_REMOVED lines=28> */
.L_x_9631:
[----:B------:R-:W-:Y:S05]  /*10690*/  @P1 BRA `(.L_x_9578) ;  /* 0x0000000000181947 */ /* 0x000fea0003800000 */
[----:B-1----:R-:W1:Y:S01]  /*106a0*/  S2R R4, SR_TID.X ;  /* 0x0000000000047919 */ /* 0x002e620000002100 */
[----:B------:R-:W-:-:S04]  /*106b0*/  IMAD.MOV.U32 R2, RZ, RZ, 0x3000 ;  /* 0x00003000ff027424 */ /* 0x000fc800078e00ff */
[----:B------:R4:W-:Y:S01]  /*106c0*/  SYNCS.ARRIVE.TRANS64 RZ, [UR38+0x17030], R2 ;  /* 0x01703002ffff79a7 */ /* 0x0009e20008000026 */
[----:B-1----:R-:W-:-:S13]  /*106d0*/  LOP3.LUT P0, RZ, R4, 0x1f, RZ, 0xc0, !PT ;  /* 0x0000001f04ff7812 */ /* 0x002fda000780c0ff */
[----:B----4-:R-:W-:Y:S05]  /*106e0*/  @!P0 BRA `(.L_x_9578) ;  /* 0x0000000000048947 */ /* 0x010fea0003800000 */
[----:B------:R-:W-:Y:S01]  /*106f0*/  BPT.TRAP 0x1 ;  /* 0x000000040000795c */ /* 0x000fe20000300000 */
.L_x_9578:
        /* <DEDUP_REMOVED lines=29> */
.L_x_9572:
        /* <DEDUP_REMOVED lines=12> */
[----:B------:R-:W-:Y:S01]  /*10990*/  MOV R2, 0x0 ;  /* 0x0000000000027802 */ /* 0x000fe20000000f00 */
[----:B------:R-:W-:Y:S01]  /*109a0*/  ULDC.64 UR6, c[0x4][0x198] ;  /* 0x0100660000067ab9 */ /* 0x000fe20000000a00 */
[----:B------:R-:W-:Y:S01]  /*109b0*/  ULDC.64 UR8, c[0x4][0x1a0] ;  /* 0x0100680000087ab9 */ /* 0x000fe20000000a00 */
[----:B------:R-:W-:Y:S01]  /*109c0*/  ULDC.64 UR4, c[0x4][0x60] ;  /* 0x0100180000047ab9 */ /* 0x000fe20000000a00 */
[----:B-1----:R-:W-:Y:S02]  /*109d0*/  IMAD.U32 R4, RZ, RZ, UR6 ;  /* 0x00000006ff047e24 */ /* 0x002fe4000f8e00ff */
[----:B--23--:R-:W1:Y:S01]  /*109e0*/  LDC.64 R2, c[0x4][R2] ;  /* 0x0100000002027b82 */ /* 0x00ce620000000a00 */
        /* <DEDUP_REMOVED lines=10> */
.L_x_9579:
[----:B------:R-:W4:Y:S01]  /*10a90*/  S2R R2, SR_TID.X ;  /* 0x0000000000027919 */ /* 0x000f220000002100 */
[----:B0-----:R-:W0:Y:S01]  /*10aa0*/  LDC R20, c[0x0][0x448] ;  /* 0x00011200ff147b82 */ /* 0x001e220000000800 */
[----:B------:R-:W-:Y:S01]  /*10ab0*/  SHF.R.U32.HI R9, RZ, 0x1, R28 ;  /* 0x00000001ff097819 */ /* 0x000fe2000001161c */
[----:B------:R-:W-:Y:S01]  /*10ac0*/  UMOV UR42, UR46 ;  /* 0x0000002e002a7c82 */ /* 0x000fe20008000000 */
[----:B------:R-:W5:Y:S01]  /*10ad0*/  S2R R12, SR_CTAID.Z ;  /* 0x00000000000c7919 */ /* 0x000f620000002700 */
[----:B------:R-:W-:Y:S01]  /*10ae0*/  ULDC.64 UR4, c[0x0][0x2d0] ;  /* 0x0000b40000047ab9 */ /* 0x000fe20000000a00 */
[----:B------:R-:W-:Y:S01]  /*10af0*/  ULDC.64 UR6, c[0x0][0x2c8] ;  /* 0x0000b20000067ab9 */ /* 0x000fe20000000a00 */
[----:B------:R-:W-:Y:S01]  /*10b00*/  ULDC.64 UR8, c[0x0][0x280] ;  /* 0x0000a00000087ab9 */ /* 0x000fe20000000a00 */
[----:B0-----:R-:W-:Y:S02]  /*10b10*/  ISETP.NE.AND P0, PT, R20, 0x1, PT ;  /* 0x000000011400780c */ /* 0x001fe40003f05270 */
[----:B----4-:R-:W-:Y:S01]  /*10b20*/  SHF.R.U32.HI R21, RZ, 0x1, R2 ;  /* 0x00000001ff157819 */ /* 0x010fe20000011602 */
[----:B------:R-:W-:Y:S01]  /*10b30*/  IMAD.SHL.U32 R2, R2, 0x10, RZ ;  /* 0x0000001002027824 */ /* 0x000fe200078e00ff */
[----:B-----5:R-:W-:-:S03]  /*10b40*/  SHF.R.S32.HI R12, RZ, 0x1f, R12 ;  /* 0x0000001fff0c7819 */ /* 0x020fc6000001140c */
[----:B------:R-:W-:Y:S01]  /*10b50*/  IMAD.SHL.U32 R0, R21, 0x20, RZ ;  /* 0x0000002015007824 */ /* 0x000fe200078e00ff */
[----:B------:R-:W-:Y:S01]  /*10b60*/  LOP3.LUT R8, R2, 0x10, RZ, 0xc0, !PT ;  /* 0x0000001002087812 */ /* 0x000fe200078ec0ff */
[----:B------:R-:W-:-:S04]  /*10b70*/  IMAD.SHL.U32 R21, R28, 0x10, RZ ;  /* 0x000000101c157824 */ /* 0x000fc800078e00ff */
[----:B------:R-:W0:Y:S01]  /*10b80*/  @P0 LDC R10, c[0x0][0x44c] ;  /* 0x00011300ff0a0b82 */ /* 0x000e220000000800 */
[C---:B------:R-:W-:Y:S01]  /*10b90*/  IMAD.SHL.U32 R2, R29.reuse, 0x10, RZ ;  /* 0x000000101d027824 */ /* 0x040fe200078e00ff */
[----:B------:R-:W-:Y:S01]  /*10ba0*/  LOP3.LUT R0, R0, 0x60, RZ, 0xc0, !PT ;  /* 0x0000006000007812 */ /* 0x000fe200078ec0ff */
[----:B------:R-:W-:-:S03]  /*10bb0*/  IMAD R29, R29, 0x80, R8 ;  /* 0x000000801d1d7824 */ /* 0x000fc600078e0208 */
[----:B------:R-:W-:Y:S02]  /*10bc0*/  LOP3.LUT R0, R0, 0x700, R21, 0xf8, !PT ;  /* 0x0000070000007812 */ /* 0x000fe400078ef815 */
[----:B------:R-:W4:Y:S01]  /*10bd0*/  S2R R21, SR_TID.X ;  /* 0x0000000000157919 */ /* 0x000f220000002100 */
[----:B------:R-:W5:Y:S01]  /*10be0*/  @P0 LDC R6, c[0x0][0x450] ;  /* 0x00011400ff060b82 */ /* 0x000f620000000800 */
[----:B------:R-:W-:-:S07]  /*10bf0*/  LOP3.LUT R0, R0, R29, R2, 0xf6, !PT ;  /* 0x0000001d00007212 */ /* 0x000fce00078ef602 */
[----:B------:R-:W5:Y:S08]  /*10c00*/  @P0 LDC R7, c[0x0][0x44c] ;  /* 0x00011300ff070b82 */ /* 0x000f700000000800 */
[----:B-1----:R-:W1:Y:S01]  /*10c10*/  @P0 LDC R4, c[0x0][0x450] ;  /* 0x00011400ff040b82 */ /* 0x002e620000000800 */
[----:B----4-:R-:W-:Y:S02]  /*10c20*/  IMAD.SHL.U32 R2, R21, 0x40, RZ ;  /* 0x0000004015027824 */ /* 0x010fe400078e00ff */
[----:B------:R-:W4:Y:S03]  /*10c30*/  S2R R21, SR_CTAID.Z ;  /* 0x0000000000157919 */ /* 0x000f260000002700 */
[----:B------:R-:W-:-:S05]  /*10c40*/  LOP3.LUT R2, R9, 0x40, R2, 0xf8, !PT ;  /* 0x0000004009027812 */ /* 0x000fca00078ef802 */
[----:B------:R-:W-:Y:S02]  /*10c50*/  VIADD R5, R2, UR39 ;  /* 0x0000002702057c36 */ /* 0x000fe40008000000 */
[----:B--23--:R-:W2:Y:S02]  /*10c60*/  LDC.64 R2, c[0x0][0x2e0] ;  /* 0x0000b800ff027b82 */ /* 0x00cea40000000a00 */
[----:B0-----:R-:W-:-:S04]  /*10c70*/  @P0 IMAD.HI.U32 R13, R5, R10, RZ ;  /* 0x0000000a050d0227 */ /* 0x001fc800078e00ff */
[----:B------:R-:W-:Y:S01]  /*10c80*/  IMAD.MOV.U32 R11, RZ, RZ, R5 ;  /* 0x000000ffff0b7224 */ /* 0x000fe200078e0005 */
[----:B-----5:R-:W-:Y:S01]  /*10c90*/  @P0 SHF.R.U32.HI R11, RZ, R6, R13 ;  /* 0x00000006ff0b0219 */ /* 0x020fe2000001160d */
[----:B------:R-:W-:-:S04]  /*10ca0*/  VIADD R6, R5, 0x80 ;  /* 0x0000008005067836 */ /* 0x000fc80000000000 */
[----:B------:R-:W-:-:S04]  /*10cb0*/  @P0 IMAD.HI.U32 R13, R6, R7, RZ ;  /* 0x00000007060d0227 */ /* 0x000fc800078e00ff */
[----:B------:R-:W-:Y:S01]  /*10cc0*/  IMAD.MOV.U32 R7, RZ, RZ, R6 ;  /* 0x000000ffff077224 */ /* 0x000fe200078e0006 */
[----:B-1----:R-:W-:Y:S01]  /*10cd0*/  @P0 SHF.R.U32.HI R7, RZ, R4, R13 ;  /* 0x00000004ff070219 */ /* 0x002fe2000001160d */
[----:B--2---:R-:W-:-:S04]  /*10ce0*/  IMAD R4, R12, R2, RZ ;  /* 0x000000020c047224 */ /* 0x004fc800078e02ff */
[C---:B----4-:R-:W-:Y:S01]  /*10cf0*/  IMAD R13, R21.reuse, R3, R4 ;  /* 0x00000003150d7224 */ /* 0x050fe200078e0204 */
        /* <DEDUP_REMOVED lines=13> */
[----:B------:R-:W-:Y:S01]  /*10dd0*/  SHF.R.S32.HI R10, RZ, 0x1f, R7 ;  /* 0x0000001fff0a7819 */ /* 0x000fe20000011407 */
[----:B------:R-:W-:Y:S01]  /*10de0*/  IMAD.WIDE.U32 R2, R7, UR4, R2 ;  /* 0x0000000407027c25 */ /* 0x000fe2000f8e0002 */
[----:B------:R-:W-:-:S03]  /*10df0*/  IADD3 R4, P0, R4, UR8, RZ ;  /* 0x0000000804047c10 */ /* 0x000fc6000ff1e0ff */
[----:B------:R-:W-:Y:S01]  /*10e00*/  IMAD R10, R10, UR4, RZ ;  /* 0x000000040a0a7c24 */ /* 0x000fe2000f8e02ff */
[----:B------:R-:W-:Y:S01]  /*10e10*/  IADD3.X R5, R5, UR9, R13, P0, !PT ;  /* 0x0000000905057c10 */ /* 0x000fe200087fe40d */
[----:B------:R-:W-:Y:S02]  /*10e20*/  ULDC UR4, c[0x0][0x2b8] ;  /* 0x0000ae0000047ab9 */ /* 0x000fe40000000800 */
[----:B------:R-:W-:Y:S01]  /*10e30*/  IMAD R11, R7, UR5, R10 ;  /* 0x00000005070b7c24 */ /* 0x000fe2000f8e020a */
[----:B------:R-:W-:Y:S01]  /*10e40*/  ISETP.GE.AND P2, PT, R8, UR4, PT ;  /* 0x0000000408007c0c */ /* 0x000fe2000bf46270 */
[----:B------:R-:W-:Y:S02]  /*10e50*/  IMAD.MOV R7, RZ, RZ, -R7 ;  /* 0x000000ffff077224 */ /* 0x000fe400078e0a07 */
[----:B------:R-:W-:Y:S02]  /*10e60*/  IMAD.IADD R3, R3, 0x1, R11 ;  /* 0x0000000103037824 */ /* 0x000fe400078e020b */
[----:B------:R-:W-:-:S04]  /*10e70*/  IMAD R7, R20, R7, R6 ;  /* 0x0000000714077224 */ /* 0x000fc800078e0206 */
[----:B------:R-:W-:Y:S01]  /*10e80*/  IMAD.WIDE.U32 R2, R7, UR6, R2 ;  /* 0x0000000607027c25 */ /* 0x000fe2000f8e0002 */
[----:B------:R-:W-:-:S05]  /*10e90*/  SHF.R.S32.HI R6, RZ, 0x1f, R7 ;  /* 0x0000001fff067819 */ /* 0x000fca0000011407 */
[----:B------:R-:W-:-:S04]  /*10ea0*/  IMAD R6, R6, UR6, RZ ;  /* 0x0000000606067c24 */ /* 0x000fc8000f8e02ff */
[----:B------:R-:W-:Y:S01]  /*10eb0*/  IMAD R7, R7, UR7, R6 ;  /* 0x0000000707077c24 */ /* 0x000fe2000f8e0206 */
[----:B------:R-:W-:Y:S02]  /*10ec0*/  IADD3 R6, P0, R2, UR8, RZ ;  /* 0x0000000802067c10 */ /* 0x000fe4000ff1e0ff */
[----:B------:R-:W-:Y:S02]  /*10ed0*/  LOP3.LUT R2, R8, 0x20, RZ, 0xfc, !PT ;  /* 0x0000002008027812 */ /* 0x000fe400078efcff */
[----:B------:R-:W-:Y:S02]  /*10ee0*/  IADD3.X R10, R3, UR9, R7, P0, !PT ;  /* 0x00000009030a7c10 */ /* 0x000fe400087fe407 */
[----:B------:R-:W-:Y:S02]  /*10ef0*/  ISETP.GE.AND P0, PT, R2, UR4, PT ;  /* 0x0000000402007c0c */ /* 0x000fe4000bf06270 */
[----:B------:R-:W-:-:S04]  /*10f00*/  LOP3.LUT R2, R8, 0x40, RZ, 0xfc, !PT ;  /* 0x0000004008027812 */ /* 0x000fc800078efcff */
[----:B------:R-:W-:Y:S01]  /*10f10*/  ISETP.GE.AND P1, PT, R2, UR4, PT ;  /* 0x0000000402007c0c */ /* 0x000fe2000bf26270 */
[----:B------:R-:W-:-:S03]  /*10f20*/  UMOV UR4, 0xffffffff ;  /* 0xffffffff00047882 */ /* 0x000fc60000000000 */
[----:B------:R-:W-:Y:S09]  /*10f30*/  BRA.DIV UR4, `(.L_x_9580) ;  /* 0x0000002204307947 */ /* 0x000ff2000b800000 */
[----:B------:R-:W0:Y:S01]  /*10f40*/  SHFL.IDX PT, R3, R4, RZ, 0x1e1f ;  /* 0x001e1fff04037589 */ /* 0x000e2200000e0000 */
[----:B------:R-:W-:Y:S01]  /*10f50*/  ULDC UR4, c[0x0][0x288] ;  /* 0x0000a20000047ab9 */ /* 0x000fe20000000800 */
[----:B------:R-:W-:Y:S02]  /*10f60*/  VIADD R9, R9, UR39 ;  /* 0x0000002709097c36 */ /* 0x000fe40008000000 */
[----:B------:R-:W1:Y:S01]  /*10f70*/  SHFL.IDX PT, R2, R5, RZ, 0x1e1f ;  /* 0x001e1fff05027589 */ /* 0x000e6200000e0000 */
[----:B------:R-:W-:Y:S02]  /*10f80*/  IMAD R7, R20, UR4, RZ ;  /* 0x0000000414077c24 */ /* 0x000fe4000f8e02ff */
[C---:B------:R-:W-:Y:S01]  /*10f90*/  VIADD R12, R9.reuse, 0x40 ;  /* 0x00000040090c7836 */ /* 0x040fe20000000000 */
[----:B------:R-:W2:Y:S02]  /*10fa0*/  SHFL.IDX PT, R14, R4, 0x1, 0x1e1f ;  /* 0x003e1f00040e7f89 */ /* 0x000ea400000e0000 */
[----:B------:R-:W-:-:S02]  /*10fb0*/  ISETP.GE.AND P3, PT, R9, R7, PT ;  /* 0x000000070900720c */ /* 0x000fc40003f66270 */
[----:B------:R-:W3:Y:S04]  /*10fc0*/  SHFL.IDX PT, R20, R5, 0x1, 0x1e1f ;  /* 0x003e1f0005147f89 */ /* 0x000ee800000e0000 */
[----:B------:R-:W4:Y:S07]  /*10fd0*/  SHFL.IDX PT, R10, R10, RZ, 0x1e1f ;  /* 0x001e1fff0a0a7589 */ /* 0x000f2e00000e0000 */
[----:B------:R-:W-:Y:S01]  /*10fe0*/  @!P3 VIADD R21, R0, UR38 ;  /* 0x000000260015bc36 */ /* 0x000fe20008000000 */
[----:B0-----:R-:W-:-:S05]  /*10ff0*/  @!P3 IADD3 R29, P4, R8, R3, RZ ;  /* 0x00000003081db210 */ /* 0x001fca0007f9e0ff */
[----:B-1----:R-:W-:Y:S01]  /*11000*/  @!P3 IMAD.X R3, RZ, RZ, R2, P4 ;  /* 0x000000ffff03b224 */ /* 0x002fe200020e0602 */
[----:B------:R-:W-:Y:S01]  /*11010*/  ISETP.GE.AND P4, PT, R12, R7, PT ;  /* 0x000000070c00720c */ /* 0x000fe20003f86270 */
[----:B------:R-:W-:-:S05]  /*11020*/  @!P3 IMAD.MOV.U32 R2, RZ, RZ, R29 ;  /* 0x000000ffff02b224 */ /* 0x000fca00078e001d */
[----:B------:R-:W-:Y:S04]  /*11030*/  @!P3 LDGSTS.E.BYPASS.LTC128B.128 [R21+0xc400], desc[UR44][R2.64], !P2 ;  /* 0x0c4000000215bfae */ /* 0x000fe8000d101d6c */
[----:B------:R-:W-:Y:S03]  /*11040*/  @!P3 LDGSTS.E.BYPASS.LTC128B.128 [R21+0xdc00], desc[UR44][R2.64+0x20], !P0 ;  /* 0x0dc000200215bfae */ /* 0x000fe6000c101d6c */
[----:B------:R-:W-:Y:S01]  /*11050*/  @!P4 VIADD R29, R0, UR38 ;  /* 0x00000026001dcc36 */ /* 0x000fe20008000000 */
[----:B------:R0:W-:Y:S01]  /*11060*/  @!P3 LDGSTS.E.BYPASS.LTC128B.128 [R21+0xf400], desc[UR44][R2.64+0x40], !P1 ;  /* 0x0f4000400215bfae */ /* 0x0001e2000c901d6c */
[----:B--2---:R-:W-:-:S05]  /*11070*/  @!P4 IADD3 R14, P3, R8, R14, RZ ;  /* 0x0000000e080ec210 */ /* 0x004fca0007f7e0ff */
[----:B---3--:R-:W-:Y:S02]  /*11080*/  @!P4 IMAD.X R5, RZ, RZ, R20, P3 ;  /* 0x000000ffff05c224 */ /* 0x008fe400018e0614 */
[----:B0-----:R-:W-:Y:S02]  /*11090*/  @!P4 IMAD.MOV.U32 R2, RZ, RZ, R14 ;  /* 0x000000ffff02c224 */ /* 0x001fe400078e000e */
[----:B------:R-:W-:Y:S01]  /*110a0*/  @!P4 IMAD.MOV.U32 R3, RZ, RZ, R5 ;  /* 0x000000ffff03c224 */ /* 0x000fe200078e0005 */
[----:B------:R0:W1:Y:S04]  /*110b0*/  SHFL.IDX PT, R14, R6, RZ, 0x1e1f ;  /* 0x001e1fff060e7589 */ /* 0x00006800000e0000 */
[----:B------:R0:W-:Y:S04]  /*110c0*/  @!P4 LDGSTS.E.BYPASS.LTC128B.128 [R29+0xcc00], desc[UR44][R2.64], !P2 ;  /* 0x0cc00000021dcfae */ /* 0x0001e8000d101d6c */
[----:B------:R0:W-:Y:S04]  /*110d0*/  @!P4 LDGSTS.E.BYPASS.LTC128B.128 [R29+0xe400], desc[UR44][R2.64+0x20], !P0 ;  /* 0x0e400020021dcfae */ /* 0x0001e8000c101d6c */
[----:B----4-:R0:W-:Y:S02]  /*110e0*/  @!P4 LDGSTS.E.BYPASS.LTC128B.128 [R29+0xfc00], desc[UR44][R2.64+0x40], !P1 ;  /* 0x0fc00040021dcfae */ /* 0x0101e4000c901d6c */
.L_x_9638:
[----:B0-----:R-:W-:Y:S01]  /*110f0*/  VIADD R2, R9, 0x80 ;  /* 0x0000008009027836 */ /* 0x001fe20000000000 */
[----:B------:R-:W-:Y:S01]  /*11100*/  BSSY B0, `(.L_x_9581) ;  /* 0x000000d000007945 */ /* 0x000fe20003800000 */
[----:B------:R-:W-:-:S03]  /*11110*/  IMAD.MOV.U32 R4, RZ, RZ, 0x1 ;  /* 0x00000001ff047424 */ /* 0x000fc600078e00ff */
        /* <DEDUP_REMOVED lines=11> */
.L_x_9582:
[----:B------:R-:W-:Y:S05]  /*111d0*/  BSYNC B0 ;  /* 0x0000000000007941 */ /* 0x000fea0003800000 */
.L_x_9581:
[----:B------:R-:W-:Y:S01]  /*111e0*/  NOP ;  /* 0x0000000000007918 */ /* 0x000fe20000000000 */
[----:B------:R-:W-:Y:S01]  /*111f0*/  SYNCS.ARRIVE.TRANS64.RED.A0T1 RZ, [UR38+0x17000], RZ ;  /* 0x017000ffffff79a7 */ /* 0x000fe20008200426 */
[----:B0-----:R-:W-:Y:S01]  /*11200*/  SHF.L.U32 R3, R4, 0x1f, RZ ;  /* 0x0000001f04037819 */ /* 0x001fe200000006ff */
[----:B------:R-:W-:Y:S01]  /*11210*/  ARRIVES.LDGSTSBAR.64.TRANSCNT [UR38+0x17000] ;  /* 0x01700000ff0079b0 */ /* 0x000fe20008000aa6 */
[----:B------:R-:W-:Y:S01]  /*11220*/  NOP ;  /* 0x0000000000007918 */ /* 0x000fe20000000000 */
[----:B------:R-:W-:Y:S01]  /*11230*/  SYNCS.ARRIVE.TRANS64.A1T0 RZ, [UR38+0x17000], RZ ;  /* 0x017000ffffff79a7 */ /* 0x000fe20008100026 */
[----:B------:R-:W-:-:S05]  /*11240*/  VIADD R0, R26, 0xfffffffe ;  /* 0xfffffffe1a007836 */ /* 0x000fca0000000000 */
[----:B------:R-:W-:Y:S01]  /*11250*/  ISETP.GE.AND P1, PT, R0, UR40, PT ;  /* 0x0000002800007c0c */ /* 0x000fe2000bf26270 */
[----:B------:R-:W0:Y:S02]  /*11260*/  SYNCS.PHASECHK.TRANS64.TRYWAIT P0, [UR38+0x17020], R3 ;  /* 0x01702003ff0075a7 */ /* 0x000e240008000166 */
[----:B0-----:R-:W-:Y:S10]  /*11270*/  @!P0 BRA `(.L_x_9583) ;  /* 0x0000002000548947 */ /* 0x001ff40003800000 */
.L_x_9639:
[----:B-1----:R-:W-:Y:S01]  /*11280*/  IMAD.MOV.U32 R14, RZ, RZ, 0x1 ;  /* 0x00000001ff0e7424 */ /* 0x002fe200078e00ff */
[----:B------:R-:W-:Y:S06]  /*11290*/  @!P1 BRA `(.L_x_9584) ;  /* 0x0000000c00d49947 */ /* 0x000fec0003800000 */
[----:B------:R-:W1:Y:S01]  /*112a0*/  S2R R2, SR_TID.X ;  /* 0x0000000000027919 */ /* 0x000e620000002100 */
[----:B------:R-:W-:Y:S02]  /*112b0*/  IMAD.U32 R21, RZ, RZ, UR41 ;  /* 0x00000029ff157e24 */ /* 0x000fe4000f8e00ff */
[----:B------:R-:W-:Y:S02]  /*112c0*/  IMAD.U32 R26, RZ, RZ, UR41 ;  /* 0x00000029ff1a7e24 */ /* 0x000fe4000f8e00ff */
[----:B------:R-:W-:Y:S01]  /*112d0*/  IMAD.IADD R15, R27, 0x1, R18 ;  /* 0x000000011b0f7824 */ /* 0x000fe200078e0212 */
[----:B------:R-:W-:Y:S01]  /*112e0*/  LOP3.LUT R21, R21, 0x1, RZ, 0xfc, !PT ;  /* 0x0000000115157812 */ /* 0x000fe200078efcff */
[----:B------:R-:W-:Y:S01]  /*112f0*/  IMAD.MOV.U32 R6, RZ, RZ, 0x1 ;  /* 0x00000001ff067424 */ /* 0x000fe200078e00ff */
[----:B------:R-:W-:Y:S01]  /*11300*/  LOP3.LUT R26, R26, 0x2, RZ, 0xfc, !PT ;  /* 0x000000021a1a7812 */ /* 0x000fe200078efcff */
[----:B------:R-:W-:Y:S01]  /*11310*/  IMAD.MOV.U32 R7, RZ, RZ, RZ ;  /* 0x000000ffff077224 */ /* 0x000fe200078e00ff */
[----:B-1----:R-:W-:-:S07]  /*11320*/  LOP3.LUT R20, R2, 0x1f, RZ, 0xc0, !PT ;  /* 0x0000001f02147812 */ /* 0x002fce00078ec0ff */
.L_x_9605:
[----:B------:R-:W-:Y:S01]  /*11330*/  LOP3.LUT P1, RZ, R16, 0x2, RZ, 0xc0, !PT ;  /* 0x0000000210ff7812 */ /* 0x000fe2000782c0ff */
[----:B------:R-:W-:Y:S01]  /*11340*/  VIADD R13, R7, 0x1 ;  /* 0x00000001070d7836 */ /* 0x000fe20000000000 */
[----:B------:R-:W-:Y:S04]  /*11350*/  BSSY B0, `(.L_x_9585) ;  /* 0x0000095000007945 */ /* 0x000fe80003800000 */
[----:B------:R-:W-:-:S04]  /*11360*/  ISETP.NE.AND P0, PT, R13, 0x2, PT ;  /* 0x000000020d00780c */ /* 0x000fc80003f05270 */
[----:B0-----:R-:W-:Y:S02]  /*11370*/  SEL R3, RZ, 0x1, P0 ;  /* 0x00000001ff037807 */ /* 0x001fe40000000000 */
        /* <DEDUP_REMOVED lines=8> */
[----:B------:R-:W-:Y:S02]  /*11400*/  ULDC.64 UR4, c[0x0][0x428] ;  /* 0x00010a0000047ab9 */ /* 0x000fe40000000a00 */
[----:B------:R-:W-:-:S04]  /*11410*/  IMAD R11, R23, UR4, RZ ;  /* 0x00000004170b7c24 */ /* 0x000fc8000f8e02ff */
[----:B------:R-:W1:Y:S01]  /*11420*/  LDC.64 R4, c[0x0][0x418] ;  /* 0x00010600ff047b82 */ /* 0x000e620000000a00 */
[----:B------:R-:W-:Y:S01]  /*11430*/  IMAD R11, R22, UR5, R11 ;  /* 0x00000005160b7c24 */ /* 0x000fe2000f8e020b */
[----:B0-----:R-:W-:-:S13]  /*11440*/  ISETP.NE.AND P0, PT, R8, 0x1, PT ;  /* 0x000000010800780c */ /* 0x001fda0003f05270 */
[----:B------:R-:W0:Y:S02]  /*11450*/  @P0 LDC.64 R2, c[0x0][0x440] ;  /* 0x00011000ff020b82 */ /* 0x000e240000000a00 */
[----:B0-----:R-:W-:-:S05]  /*11460*/  @P0 IMAD.HI.U32 R2, R0, R2, RZ ;  /* 0x0000000200020227 */ /* 0x001fca00078e00ff */
[----:B------:R-:W-:-:S04]  /*11470*/  @P0 SHF.R.U32.HI R9, RZ, R3, R2 ;  /* 0x00000003ff090219 */ /* 0x000fc80000011602 */
[--C-:B------:R-:W-:Y:S01]  /*11480*/  SHF.R.S32.HI R3, RZ, 0x1f, R9.reuse ;  /* 0x0000001fff037819 */ /* 0x100fe20000011409 */
        /* <DEDUP_REMOVED lines=8> */
.L_x_9587:
[----:B0-----:R-:W-:Y:S02]  /*11510*/  LEA R4, R13, UR38, 0x3 ;  /* 0x000000260d047c11 */ /* 0x001fe4000f8e18ff */
[----:B------:R-:W-:Y:S02]  /*11520*/  SHF.L.U32 R3, R14, 0x1f, RZ ;  /* 0x0000001f0e037819 */ /* 0x000fe400000006ff */
[----:B------:R-:W-:Y:S02]  /*11530*/  ISETP.NE.AND P1, PT, R28, RZ, PT ;  /* 0x000000ff1c00720c */ /* 0x000fe40003f25270 */
[----:B------:R-:W0:Y:S02]  /*11540*/  SYNCS.PHASECHK.TRANS64.TRYWAIT P0, [R4+URZ+0x17080], R3 ;  /* 0x01708003040075a7 */ /* 0x000e24000800017f */
[----:B0-----:R-:W-:Y:S09]  /*11550*/  @!P0 BRA `(.L_x_9588) ;  /* 0x0000001c00b08947 */ /* 0x001ff20003800000 */
.L_x_9640:
[----:B------:R-:W-:Y:S04]  /*11560*/  BSSY B1, `(.L_x_9589) ;  /* 0x0000007000017945 */ /* 0x000fe80003800000 */
[----:B------:R-:W-:Y:S05]  /*11570*/  @P1 BRA `(.L_x_9590) ;  /* 0x0000000000141947 */ /* 0x000fea0003800000 */
[----:B------:R-:W-:Y:S01]  /*11580*/  ISETP.NE.AND P0, PT, R20, RZ, PT ;  /* 0x000000ff1400720c */ /* 0x000fe20003f05270 */
[----:B------:R-:W-:-:S04]  /*11590*/  IMAD.MOV.U32 R5, RZ, RZ, 0x3000 ;  /* 0x00003000ff057424 */ /* 0x000fc800078e00ff */
[----:B------:R1:W-:Y:S08]  /*115a0*/  SYNCS.ARRIVE.TRANS64 RZ, [R4+URZ+0x17070], R5 ;  /* 0x0170700504ff79a7 */ /* 0x0003f0000800003f */
[----:B------:R-:W-:Y:S05]  /*115b0*/  @!P0 BRA `(.L_x_9590) ;  /* 0x0000000000048947 */ /* 0x000fea0003800000 */
[----:B------:R-:W-:Y:S01]  /*115c0*/  BPT.TRAP 0x1 ;  /* 0x000000040000795c */ /* 0x000fe20000300000 */
.L_x_9590:
[----:B------:R-:W-:Y:S05]  /*115d0*/  BSYNC B1 ;  /* 0x0000000000017941 */ /* 0x000fea0003800000 */
.L_x_9589:
[----:B-1----:R-:W-:Y:S01]  /*115e0*/  IMAD R5, R13, 0x3000, R24 ;  /* 0x000030000d057824 */ /* 0x002fe200078e0218 */
        /* <DEDUP_REMOVED lines=14> */
.L_x_9591:
        /* <DEDUP_REMOVED lines=13> */
.L_x_9592:
        /* <DEDUP_REMOVED lines=15> */
.L_x_9593:
        /* <DEDUP_REMOVED lines=10> */
.L_x_9641:
[----:B------:R-:W-:Y:S01]  /*11930*/  BSSY B1, `(.L_x_9595) ;  /* 0x0000009000017945 */ /* 0x000fe20003800000 */
[----:B------:R-:W-:Y:S02]  /*11940*/  IMAD.MOV.U32 R2, RZ, RZ, 0x0 ;  /* 0x00000000ff027424 */ /* 0x000fe400078e00ff */
[----:B01----:R-:W-:Y:S01]  /*11950*/  IMAD.MOV.U32 R3, RZ, RZ, 0x14f00000 ;  /* 0x14f00000ff037424 */ /* 0x003fe200078e00ff */
[----:B------:R-:W-:Y:S06]  /*11960*/  @P1 BRA `(.L_x_9596) ;  /* 0x0000000000141947 */ /* 0x000fec0003800000 */
[----:B------:R-:W-:Y:S01]  /*11970*/  ISETP.NE.AND P0, PT, R20, RZ, PT ;  /* 0x000000ff1400720c */ /* 0x000fe20003f05270 */
[----:B------:R-:W-:-:S04]  /*11980*/  IMAD.MOV.U32 R29, RZ, RZ, 0x3000 ;  /* 0x00003000ff1d7424 */ /* 0x000fc800078e00ff */
[----:B------:R0:W-:Y:S08]  /*11990*/  SYNCS.ARRIVE.TRANS64 RZ, [R4+URZ+0x17030], R29 ;  /* 0x0170301d04ff79a7 */ /* 0x0001f0000800003f */
[----:B------:R-:W-:Y:S05]  /*119a0*/  @!P0 BRA `(.L_x_9596) ;  /* 0x0000000000048947 */ /* 0x000fea0003800000 */
[----:B------:R-:W-:Y:S01]  /*119b0*/  BPT.TRAP 0x1 ;  /* 0x000000040000795c */ /* 0x000fe20000300000 */
.L_x_9596:
[----:B------:R-:W-:Y:S05]  /*119c0*/  BSYNC B1 ;  /* 0x0000000000017941 */ /* 0x000fea0003800000 */
.L_x_9595:
        /* <DEDUP_REMOVED lines=12> */
.L_x_9597:
[----:B------:R-:W-:-:S13]  /*11a90*/  @P0 ELECT P1, URZ, PT ;  /* 0x00000000003f082f */ /* 0x000fda0003820000 */
[----:B------:R-:W-:Y:S01]  /*11aa0*/  @P1 R2UR UR13, R17 ;  /* 0x00000000110d12ca */ /* 0x000fe200000e0000 */
[----:B------:R-:W-:Y:S01]  /*11ab0*/  UMOV UR12, UR36 ;  /* 0x00000024000c7c82 */ /* 0x000fe20008000000 */
[----:B------:R-:W-:-:S11]  /*11ac0*/  @P1 PLOP3.LUT P0, PT, P1, PT, PT, 0x8, 0x0 ;  /* 0x000000000000181c */ /* 0x000fd60000f0e170 */
[----:B------:R1:W-:Y:S01]  /*11ad0*/  UTMALDG.4D [UR8], [UR6], desc[UR14] ;  /* 0x00000e08060075b4 */ /* 0x0003e20008019000 */
[----:B------:R-:W-:Y:S01]  /*11ae0*/  PLOP3.LUT P1, PT, PT, PT, PT, 0x8, 0x0 ;  /* 0x000000000000781c */ /* 0x000fe20003f2e170 */
[----:B-1----:R-:W-:-:S12]  /*11af0*/  @P0 BRA.U.ANY `(.L_x_9597) ;  /* 0xfffffffd00e40947 */ /* 0x002fd8000393ffff */
[----:B------:R-:W-:Y:S01]  /*11b00*/  R2UR UR10, R10 ;  /* 0x000000000a0a72ca */ /* 0x000fe200000e0000 */
[----:B------:R-:W-:Y:S01]  /*11b10*/  UIADD3 UR8, UR4, 0x11c00, URZ ;  /* 0x00011c0004087890 */ /* 0x000fe2000fffe03f */
[----:B------:R-:W-:Y:S02]  /*11b20*/  R2UR UR14, R2 ;  /* 0x00000000020e72ca */ /* 0x000fe400000e0000 */
[----:B------:R-:W-:Y:S02]  /*11b30*/  R2UR UR15, R3 ;  /* 0x00000000030f72ca */ /* 0x000fe400000e0000 */
[----:B------:R-:W-:Y:S02]  /*11b40*/  R2UR UR11, R8 ;  /* 0x00000000080b72ca */ /* 0x000fe400000e0000 */
[----:B------:R-:W-:-:S13]  /*11b50*/  PLOP3.LUT P0, PT, PT, PT, PT, 0x80, 0x0 ;  /* 0x000000000000781c */ /* 0x000fda0003f0f070 */
.L_x_9598:
        /* <DEDUP_REMOVED lines=13> */
.L_x_9599:
[----:B------:R-:W-:-:S13]  /*11c30*/  @P0 ELECT P1, URZ, PT ;  /* 0x00000000003f082f */ /* 0x000fda0003820000 */
[----:B------:R-:W-:Y:S01]  /*11c40*/  @P1 R2UR UR13, R17 ;  /* 0x00000000110d12ca */ /* 0x000fe200000e0000 */
[----:B------:R-:W-:Y:S01]  /*11c50*/  UMOV UR12, UR36 ;  /* 0x00000024000c7c82 */ /* 0x000fe20008000000 */
[----:B------:R-:W-:-:S11]  /*11c60*/  @P1 PLOP3.LUT P0, PT, P1, PT, PT, 0x8, 0x0 ;  /* 0x000000000000181c */ /* 0x000fd60000f0e170 */
[----:B------:R1:W-:Y:S01]  /*11c70*/  UTMALDG.4D [UR8], [UR6], desc[UR14] ;  /* 0x00000e08060075b4 */ /* 0x0003e20008019000 */
[----:B------:R-:W-:Y:S01]  /*11c80*/  PLOP3.LUT P1, PT, PT, PT, PT, 0x8, 0x0 ;  /* 0x000000000000781c */ /* 0x000fe20003f2e170 */
[----:B-1----:R-:W-:-:S12]  /*11c90*/  @P0 BRA.U.ANY `(.L_x_9599) ;  /* 0xfffffffd00e40947 */ /* 0x002fd8000393ffff */
.L_x_9586:
[----:B------:R-:W-:Y:S05]  /*11ca0*/  BSYNC B0 ;  /* 0x0000000000007941 */ /* 0x000fea0003800000 */
.L_x_9585:
[----:B------:R-:W-:-:S13]  /*11cb0*/  ISETP.NE.AND P0, PT, R21, 0x3, PT ;  /* 0x000000031500780c */ /* 0x000fda0003f05270 */
[----:B------:R-:W-:Y:S05]  /*11cc0*/  @!P0 BRA `(.L_x_9600) ;  /* 0x0000000000048947 */ /* 0x000fea0003800000 */
[----:B------:R-:W-:Y:S01]  /*11cd0*/  BPT.TRAP 0x1 ;  /* 0x000000040000795c */ /* 0x000fe20000300000 */
.L_x_9600:
[----:B------:R-:W-:Y:S02]  /*11ce0*/  LOP3.LUT R3, R6, 0x1, RZ, 0x3c, !PT ;  /* 0x0000000106037812 */ /* 0x000fe400078e3cff */
[----:B------:R-:W-:Y:S02]  /*11cf0*/  LEA R12, R7, UR38, 0x3 ;  /* 0x00000026070c7c11 */ /* 0x000fe4000f8e18ff */
[----:B------:R-:W-:Y:S02]  /*11d00*/  SHF.L.U32 R3, R3, 0x1f, RZ ;  /* 0x0000001f03037819 */ /* 0x000fe400000006ff */
[----:B------:R-:W-:Y:S02]  /*11d10*/  ISETP.NE.AND P1, PT, R26, 0x3, PT ;  /* 0x000000031a00780c */ /* 0x000fe40003f25270 */
[----:B------:R-:W1:Y:S02]  /*11d20*/  SYNCS.PHASECHK.TRANS64.TRYWAIT P0, [R12+URZ+0x17070], R3 ;  /* 0x017070030c0075a7 */ /* 0x000e64000800017f */
[----:B-1----:R-:W-:Y:S09]  /*11d30*/  @!P0 BRA `(.L_x_9601) ;  /* 0x0000001400e08947 */ /* 0x002ff20003800000 */
.L_x_9642:
[----:B------:R-:W-:Y:S05]  /*11d40*/  @!P1 BRA `(.L_x_9602) ;  /* 0x0000000000049947 */ /* 0x000fea0003800000 */
[----:B------:R-:W-:Y:S01]  /*11d50*/  BPT.TRAP 0x1 ;  /* 0x000000040000795c */ /* 0x000fe20000300000 */
.L_x_9602:
[----:B-1----:R-:W-:Y:S01]  /*11d60*/  SHF.L.U32 R3, R6, 0x1f, RZ ;  /* 0x0000001f06037819 */ /* 0x002fe200000006ff */
[----:B------:R-:W-:-:S03]  /*11d70*/  IMAD R2, R7, 0x3000, RZ ;  /* 0x0000300007027824 */ /* 0x000fc600078e02ff */
[----:B------:R-:W1:Y:S02]  /*11d80*/  SYNCS.PHASECHK.TRANS64.TRYWAIT P0, [R12+URZ+0x17060], R3 ;  /* 0x017060030c0075a7 */ /* 0x000e64000800017f */
[----:B-1----:R-:W-:Y:S05]  /*11d90*/  @!P0 BRA `(.L_x_9603) ;  /* 0x0000001400dc8947 */ /* 0x002fea0003800000 */
.L_x_9643:
[----:B-1----:R-:W-:Y:S01]  /*11da0*/  LOP3.LUT R3, R2, R19, RZ, 0xfc, !PT ;  /* 0x0000001302037212 */ /* 0x002fe200078efcff */
[----:B------:R-:W-:Y:S05]  /*11db0*/  WARPSYNC.ALL ;  /* 0x0000000000007948 */ /* 0x000fea0003800000 */
[----:B0-----:R-:W0:Y:S02]  /*11dc0*/  LDSM.16.MT88.4 R4, [R3+UR38+0x6400] ;  /* 0x006400260304783b */ /* 0x001e240008004200 */
[C-C-:B0-----:R-:W-:Y:S02]  /*11dd0*/  PRMT R8, R4.reuse, 0x6420, R5.reuse ;  /* 0x0000642004087816 */ /* 0x141fe40000000005 */
[----:B------:R-:W-:-:S02]  /*11de0*/  PRMT R9, R4, 0x7531, R5 ;  /* 0x0000753104097816 */ /* 0x000fc40000000005 */
[----:B------:R-:W-:Y:S02]  /*11df0*/  LOP3.LUT R4, R2, R18, RZ, 0xfc, !PT ;  /* 0x0000001202047212 */ /* 0x000fe400078efcff */
[C-C-:B------:R-:W-:Y:S02]  /*11e00*/  PRMT R10, R6.reuse, 0x6420, R7.reuse ;  /* 0x00006420060a7816 */ /* 0x140fe40000000007 */
[----:B------:R-:W-:Y:S01]  /*11e10*/  PRMT R11, R6, 0x7531, R7 ;  /* 0x00007531060b7816 */ /* 0x000fe20000000007 */
[----:B------:R-:W-:-:S05]  /*11e20*/  IMAD.IADD R29, R4, 0x1, R25 ;  /* 0x00000001041d7824 */ /* 0x000fca00078e0219 */
        /* <DEDUP_REMOVED lines=14> */
[----:B------:R-:W0:Y:S02]  /*11f10*/  LDSM.16.MT88.4 R4, [R6+UR38+0x6400] ;  /* 0x006400260604783b */ /* 0x000e240008004200 */
[C-C-:B0-----:R-:W-:Y:S02]  /*11f20*/  PRMT R8, R4.reuse, 0x6420, R5.reuse ;  /* 0x0000642004087816 */ /* 0x141fe40000000005 */
[----:B------:R-:W-:Y:S02]  /*11f30*/  PRMT R9, R4, 0x7531, R5 ;  /* 0x0000753104097816 */ /* 0x000fe40000000005 */
[----:B------:R-:W-:-:S02]  /*11f40*/  LOP3.LUT R4, R29, R18, RZ, 0xfc, !PT ;  /* 0x000000121d047212 */ /* 0x000fc400078efcff */
[C-C-:B------:R-:W-:Y:S02]  /*11f50*/  PRMT R10, R6.reuse, 0x6420, R7.reuse ;  /* 0x00006420060a7816 */ /* 0x140fe40000000007 */
[----:B------:R-:W-:Y:S01]  /*11f60*/  PRMT R11, R6, 0x7531, R7 ;  /* 0x00007531060b7816 */ /* 0x000fe20000000007 */
[----:B------:R-:W-:-:S05]  /*11f70*/  IMAD.IADD R29, R4, 0x1, R25 ;  /* 0x00000001041d7824 */ /* 0x000fca00078e0219 */
        /* <DEDUP_REMOVED lines=27> */
.L_x_9604:
        /* <DEDUP_REMOVED lines=12> */
.L_x_9584:
[----:B------:R-:W-:-:S07]  /*121f0*/  IMAD.MOV.U32 R13, RZ, RZ, RZ ;  /* 0x000000ffff0d7224 */ /* 0x000fce00078e00ff */
.L_x_9606:
[----:B------:R-:W-:-:S04]  /*12200*/  ULOP3.LUT UR4, UR41, 0x1, URZ, 0xfc, !UPT ;  /* 0x0000000129047892 */ /* 0x000fc8000f8efc3f */
[----:B------:R-:W-:-:S06]  /*12210*/  UISETP.NE.AND UP0, UPT, UR4, 0x3, UPT ;  /* 0x000000030400788c */ /* 0x000fcc000bf05270 */
[----:B------:R-:W-:-:S13]  /*12220*/  PLOP3.LUT P0, PT, PT, PT, UP0, 0x80, 0x0 ;  /* 0x000000000000781c */ /* 0x000fda0003f0f008 */
[----:B------:R-:W-:Y:S05]  /*12230*/  @!P0 BRA `(.L_x_9607) ;  /* 0x0000000000048947 */ /* 0x000fea0003800000 */
[----:B------:R-:W-:Y:S01]  /*12240*/  BPT.TRAP 0x1 ;  /* 0x000000040000795c */ /* 0x000fe20000300000 */
.L_x_9607:
[----:B0-----:R-:W-:Y:S01]  /*12250*/  LOP3.LUT R3, R14, 0x1, RZ, 0x3c, !PT ;  /* 0x000000010e037812 */ /* 0x001fe200078e3cff */
[----:B------:R-:W-:Y:S01]  /*12260*/  BSSY B0, `(.L_x_9608) ;  /* 0x0000005000007945 */ /* 0x000fe20003800000 */
[----:B------:R-:W-:Y:S02]  /*12270*/  LEA R2, R13, UR38, 0x3 ;  /* 0x000000260d027c11 */ /* 0x000fe4000f8e18ff */
[----:B------:R-:W-:-:S04]  /*12280*/  SHF.L.U32 R3, R3, 0x1f, RZ ;  /* 0x0000001f03037819 */ /* 0x000fc800000006ff */
[----:B------:R-:W0:Y:S02]  /*12290*/  SYNCS.PHASECHK.TRANS64.TRYWAIT P0, [R2+URZ+0x17070], R3 ;  /* 0x01707003020075a7 */ /* 0x000e24000800017f */
[----:B0-----:R-:W-:Y:S05]  /*122a0*/  @!P0 BRA `(.L_x_9609) ;  /* 0x0000001000ac8947 */ /* 0x001fea0003800000 */
.L_x_9644:
[----:B------:R-:W-:Y:S05]  /*122b0*/  BSYNC B0 ;  /* 0x0000000000007941 */ /* 0x000fea0003800000 */
.L_x_9608:
[----:B------:R-:W-:-:S06]  /*122c0*/  ULOP3.LUT UR4, UR41, 0x2, URZ, 0xfc, !UPT ;  /* 0x0000000229047892 */ /* 0x000fcc000f8efc3f */
[----:B------:R-:W-:-:S05]  /*122d0*/  IMAD.U32 R0, RZ, RZ, UR4 ;  /* 0x00000004ff007e24 */ /* 0x000fca000f8e00ff */
[----:B------:R-:W-:-:S13]  /*122e0*/  ISETP.NE.AND P1, PT, R0, 0x3, PT ;  /* 0x000000030000780c */ /* 0x000fda0003f25270 */
[----:B------:R-:W-:Y:S05]  /*122f0*/  @!P1 BRA `(.L_x_9610) ;  /* 0x0000000000049947 */ /* 0x000fea0003800000 */
[----:B------:R-:W-:Y:S01]  /*12300*/  BPT.TRAP 0x1 ;  /* 0x000000040000795c */ /* 0x000fe20000300000 */
.L_x_9610:
[----:B------:R-:W-:Y:S01]  /*12310*/  SHF.L.U32 R5, R14, 0x1f, RZ ;  /* 0x0000001f0e057819 */ /* 0x000fe200000006ff */
[----:B------:R-:W-:-:S03]  /*12320*/  IMAD R0, R13, 0x3000, RZ ;  /* 0x000030000d007824 */ /* 0x000fc600078e02ff */
[----:B------:R-:W1:Y:S02]  /*12330*/  SYNCS.PHASECHK.TRANS64.TRYWAIT P0, [R2+URZ+0x17060], R5 ;  /* 0x01706005020075a7 */ /* 0x000e64000800017f */
[----:B0-----:R-:W-:Y:S01]  /*12340*/  LOP3.LUT R3, R0, R19, RZ, 0xfc, !PT ;  /* 0x0000001300037212 */ /* 0x001fe200078efcff */
[----:B-1----:R-:W-:Y:S06]  /*12350*/  @!P0 BRA `(.L_x_9611) ;  /* 0x0000001000948947 */ /* 0x002fec0003800000 */
.L_x_9645:
[----:B------:R-:W-:Y:S05]  /*12360*/  WARPSYNC.ALL ;  /* 0x0000000000007948 */ /* 0x000fea0003800000 */
[----:B0-----:R-:W0:Y:S01]  /*12370*/  LDSM.16.MT88.4 R4, [R3+UR38+0x6400] ;  /* 0x006400260304783b */ /* 0x001e220008004200 */
[C---:B------:R-:W-:Y:S02]  /*12380*/  VIADD R15, R0.reuse, 0x1000 ;  /* 0x00001000000f7836 */ /* 0x040fe40000000000 */
[----:B------:R-:W-:-:S03]  /*12390*/  VIADD R17, R0, 0x2000 ;  /* 0x0000200000117836 */ /* 0x000fc60000000000 */
[-C--:B------:R-:W-:Y:S02]  /*123a0*/  LOP3.LUT R16, R15, R19.reuse, RZ, 0xfc, !PT ;  /* 0x000000130f107212 */ /* 0x080fe400078efcff */
[----:B------:R-:W-:Y:S02]  /*123b0*/  LOP3.LUT R19, R17, R19, RZ, 0xfc, !PT ;  /* 0x0000001311137212 */ /* 0x000fe400078efcff */
[C-C-:B0-----:R-:W-:Y:S02]  /*123c0*/  PRMT R8, R4.reuse, 0x6420, R5.reuse ;  /* 0x0000642004087816 */ /* 0x141fe40000000005 */
[----:B------:R-:W-:Y:S02]  /*123d0*/  PRMT R9, R4, 0x7531, R5 ;  /* 0x0000753104097816 */ /* 0x000fe40000000005 */
[----:B------:R-:W-:Y:S02]  /*123e0*/  LOP3.LUT R4, R0, R18, RZ, 0xfc, !PT ;  /* 0x0000001200047212 */ /* 0x000fe400078efcff */
[----:B------:R-:W-:-:S02]  /*123f0*/  PRMT R10, R6, 0x6420, R7 ;  /* 0x00006420060a7816 */ /* 0x000fc40000000007 */
[----:B------:R-:W-:Y:S01]  /*12400*/  PRMT R11, R6, 0x7531, R7 ;  /* 0x00007531060b7816 */ /* 0x000fe20000000007 */
[----:B------:R-:W-:Y:S01]  /*12410*/  IMAD.IADD R12, R4, 0x1, R25 ;  /* 0x00000001040c7824 */ /* 0x000fe200078e0219 */
[----:B------:R-:W-:-:S04]  /*12420*/  IADD3 R0, R0, R18, R27 ;  /* 0x0000001200007210 */ /* 0x000fc80007ffe01b */
[----:B------:R0:W-:Y:S04]  /*12430*/  STSM.16.M88.4 [R12], R8 ;  /* 0x000000080c007844 */ /* 0x0001e80000000200 */
[----:B------:R-:W1:Y:S01]  /*12440*/  LDSM.16.MT88.4 R4, [R16+UR38+0x6400] ;  /* 0x006400261004783b */ /* 0x000e620008004200 */
[----:B0-----:R-:W-:-:S05]  /*12450*/  LOP3.LUT R12, R17, R18, RZ, 0xfc, !PT ;  /* 0x00000012110c7212 */ /* 0x001fca00078efcff */
[----:B------:R-:W-:Y:S01]  /*12460*/  IMAD.IADD R12, R12, 0x1, R25 ;  /* 0x000000010c0c7824 */ /* 0x000fe200078e0219 */
[C-C-:B-1----:R-:W-:Y:S02]  /*12470*/  PRMT R8, R4.reuse, 0x6420, R5.reuse ;  /* 0x0000642004087816 */ /* 0x142fe40000000005 */
        /* <DEDUP_REMOVED lines=39> */
.L_x_9612:
        /* <DEDUP_REMOVED lines=12> */
.L_x_9559:
[----:B------:R-:W1:Y:S01]  /*127b0*/  S2R R4, SR_CgaCtaId ;  /* 0x0000000000047919 */ /* 0x000e620000008800 */
[----:B------:R-:W-:Y:S02]  /*127c0*/  MOV R3, 0x400 ;  /* 0x0000040000037802 */ /* 0x000fe40000000f00 */
[----:B------:R-:W-:Y:S02]  /*127d0*/  SHF.L.U32 R2, R2, 0x1f, RZ ;  /* 0x0000001f02027819 */ /* 0x000fe400000006ff */
[----:B-1----:R-:W-:-:S04]  /*127e0*/  LEA R7, R4, R3, 0x18 ;  /* 0x0000000304077211 */ /* 0x002fc800078ec0ff */
[----:B------:R-:W1:Y:S02]  /*127f0*/  SYNCS.PHASECHK.TRANS64.TRYWAIT P0, [R7+URZ+0x17020], R2 ;  /* 0x01702002070075a7 */ /* 0x000e64000800017f */
[----:B-1----:R-:W-:Y:S05]  /*12800*/  @!P0 BRA `(.L_x_9613) ;  /* 0x0000000c007c8947 */ /* 0x002fea0003800000 */
.L_x_9646:
        /* <DEDUP_REMOVED lines=13> */
.L_x_9614:
        /* <DEDUP_REMOVED lines=12> */
.L_x_9647:
[----:B------:R-:W1:Y:S02]  /*129a0*/  SYNCS.PHASECHK.TRANS64.TRYWAIT P1, [R3+URZ], R2 ;  /* 0x00000002030075a7 */ /* 0x000e64000802017f */
[----:B-1----:R-:W-:Y:S05]  /*129b0*/  @!P1 BRA `(.L_x_9616) ;  /* 0x0000000c00389947 */ /* 0x002fea0003800000 */
.L_x_9648:
[----:B------:R-:W-:Y:S05]  /*129c0*/  @!P0 BRA `(.L_x_9617) ;  /* 0x0000000000048947 */ /* 0x000fea0003800000 */
[----:B------:R-:W-:Y:S01]  /*129d0*/  BPT.TRAP 0x1 ;  /* 0x000000040000795c */ /* 0x000fe20000300000 */
.L_x_9617:
[----:B-1----:R-:W-:-:S04]  /*129e0*/  IMAD R3, R0, 0x8, R7 ;  /* 0x0000000800037824 */ /* 0x002fc800078e0207 */
[----:B------:R-:W1:Y:S02]  /*129f0*/  SYNCS.PHASECHK.TRANS64.TRYWAIT P1, [R3+URZ+0x17060], R4 ;  /* 0x01706004030075a7 */ /* 0x000e64000802017f */
[----:B-1----:R-:W-:Y:S05]  /*12a00*/  @!P1 BRA `(.L_x_9618) ;  /* 0x0000000c00389947 */ /* 0x002fea0003800000 */
.L_x_9649:
[----:B------:R-:W-:Y:S05]  /*12a10*/  @!P0 BRA `(.L_x_9619) ;  /* 0x0000000000048947 */ /* 0x000fea0003800000 */
[----:B------:R-:W-:Y:S01]  /*12a20*/  BPT.TRAP 0x1 ;  /* 0x000000040000795c */ /* 0x000fe20000300000 */
.L_x_9619:
[----:B0-----:R-:W-:-:S04]  /*12a30*/  IMAD R5, R6, 0x8, R7 ;  /* 0x0000000806057824 */ /* 0x001fc800078e0207 */
[----:B------:R-:W0:Y:S02]  /*12a40*/  SYNCS.PHASECHK.TRANS64.TRYWAIT P1, [R5+URZ+0x17060], R2 ;  /* 0x01706002050075a7 */ /* 0x000e24000802017f */
[----:B0-----:R-:W-:Y:S05]  /*12a50*/  @!P1 BRA `(.L_x_9620) ;  /* 0x0000000c00389947 */ /* 0x001fea0003800000 */
.L_x_9650:
[----:B------:R-:W-:Y:S05]  /*12a60*/  @!P0 BRA `(.L_x_9621) ;  /* 0x0000000000048947 */ /* 0x000fea0003800000 */
[----:B------:R-:W-:Y:S01]  /*12a70*/  BPT.TRAP 0x1 ;  /* 0x000000040000795c */ /* 0x000fe20000300000 */
.L_x_9621:
[----:B------:R-:W2:Y:S02]  /*12a80*/  SYNCS.PHASECHK.TRANS64.TRYWAIT P0, [R3+URZ+0x17080], R4 ;  /* 0x01708004030075a7 */ /* 0x000ea4000800017f */
[----:B--2---:R-:W-:Y:S05]  /*12a90*/  @!P0 BRA `(.L_x_9622) ;  /* 0x0000000c003c8947 */ /* 0x004fea0003800000 */
.L_x_9623:
[----:B---3--:R3:W4:Y:S02]  /*12aa0*/  SYNCS.PHASECHK.TRANS64.TRYWAIT P0, [R5+URZ+0x17080], R2 ;  /* 0x01708002050075a7 */ /* 0x008724000800017f */
[----:B----4-:R-:W-:Y:S05]  /*12ab0*/  @!P0 NANOSLEEP.SYNCS 0x989680 ;  /* 0x009896800000895d */ /* 0x010fea0003900000 */
[----:B------:R-:W4:Y:S02]  /*12ac0*/  @!P0 SYNCS.PHASECHK.TRANS64 P0, [R5+URZ+0x17080], R2 ;  /* 0x01708002050085a7 */ /* 0x000f24000800007f */
[----:B----4-:R-:W-:Y:S05]  /*12ad0*/  @!P0 BRA `(.L_x_9623) ;  /* 0xfffffffc00f08947 */ /* 0x010fea000383ffff */
.L_x_9471:
[----:B------:R-:W-:Y:S05]  /*12ae0*/  BSYNC B6 ;  /* 0x0000000000067941 */ /* 0x000fea0003800000 */
.L_x_9468:
[----:B------:R-:W-:Y:S05]  /*12af0*/  EXIT ;  /* 0x000000000000794d */ /* 0x000fea0003800000 */
.L_x_9481:
[----:B0-----:R-:W-:-:S04]  /*12b00*/  IMAD.U32 R3, RZ, RZ, UR42 ;  /* 0x0000002aff037e24 */ /* 0x001fc8000f8e00ff */
[----:B------:R0:W1:Y:S03]  /*12b10*/  SYNCS.PHASECHK.TRANS64.TRYWAIT P0, [R3+URZ+0x17000], R0 ;  /* 0x01700000030075a7 */ /* 0x000066000800017f */
[----:B-1----:R-:W-:Y:S05]  /*12b20*/  @!P0 NANOSLEEP.SYNCS 0x989680 ;  /* 0x009896800000895d */ /* 0x002fea0003900000 */
[----:B------:R-:W1:Y:S02]  /*12b30*/  @!P0 SYNCS.PHASECHK.TRANS64 P0, [R3+URZ+0x17000], R0 ;  /* 0x01700000030085a7 */ /* 0x000e64000800007f */
[----:B-1----:R-:W-:Y:S05]  /*12b40*/  @!P0 BRA `(.L_x_9481) ;  /* 0xfffffffc00ec8947 */ /* 0x002fea000383ffff */
[----:B------:R-:W-:Y:S05]  /*12b50*/  BRA `(.L_x_9624) ;  /* 0xfffffeec00b47947 */ /* 0x000fea000383ffff */
.L_x_9485:
[----:B0-----:R-:W-:-:S04]  /*12b60*/  IMAD.U32 R3, RZ, RZ, UR42 ;  /* 0x0000002aff037e24 */ /* 0x001fc8000f8e00ff */
[----:B------:R0:W2:Y:S03]  /*12b70*/  SYNCS.PHASECHK.TRANS64.TRYWAIT P2, [R3+URZ+0x17030], R0 ;  /* 0x01703000030075a7 */ /* 0x0000a6000804017f */
[----:B--2---:R-:W-:Y:S05]  /*12b80*/  @!P2 NANOSLEEP.SYNCS 0x989680 ;  /* 0x009896800000a95d */ /* 0x004fea0003900000 */
[----:B------:R-:W2:Y:S02]  /*12b90*/  @!P2 SYNCS.PHASECHK.TRANS64 P2, [R3+URZ+0x17030], R0 ;  /* 0x017030000300a5a7 */ /* 0x000ea4000804007f */
[----:B--2---:R-:W-:Y:S05]  /*12ba0*/  @!P2 BRA `(.L_x_9485) ;  /* 0xfffffffc00eca947 */ /* 0x004fea000383ffff */
[----:B------:R-:W-:Y:S05]  /*12bb0*/  BRA `(.L_x_9484) ;  /* 0xfffffeec00d47947 */ /* 0x000fea000383ffff */
.L_x_9501:
[----:B-1----:R-:W-:-:S04]  /*12bc0*/  IMAD.U32 R11, RZ, RZ, UR27 ;  /* 0x0000001bff0b7e24 */ /* 0x002fc8000f8e00ff */
[----:B------:R1:W2:Y:S03]  /*12bd0*/  SYNCS.PHASECHK.TRANS64.TRYWAIT P2, [R11+URZ+0x17030], R6 ;  /* 0x017030060b0075a7 */ /* 0x0002a6000804017f */
[----:B--2---:R-:W-:Y:S05]  /*12be0*/  @!P2 NANOSLEEP.SYNCS 0x989680 ;  /* 0x009896800000a95d */ /* 0x004fea0003900000 */
[----:B------:R-:W2:Y:S02]  /*12bf0*/  @!P2 SYNCS.PHASECHK.TRANS64 P2, [R11+URZ+0x17030], R6 ;  /* 0x017030060b00a5a7 */ /* 0x000ea4000804007f */
[----:B--2---:R-:W-:Y:S05]  /*12c00*/  @!P2 BRA `(.L_x_9501) ;  /* 0xfffffffc00eca947 */ /* 0x004fea000383ffff */
[----:B------:R-:W-:Y:S05]  /*12c10*/  BRA `(.L_x_9500) ;  /* 0xffffff24001c7947 */ /* 0x000fea000383ffff */
.L_x_9505:
[----:B-1----:R-:W-:-:S04]  /*12c20*/  IMAD.U32 R11, RZ, RZ, UR11 ;  /* 0x0000000bff0b7e24 */ /* 0x002fc8000f8e00ff */
[----:B------:R1:W2:Y:S03]  /*12c30*/  SYNCS.PHASECHK.TRANS64.TRYWAIT P2, [R11+URZ+0x17050], R6 ;  /* 0x017050060b0075a7 */ /* 0x0002a6000804017f */
[----:B--2---:R-:W-:Y:S05]  /*12c40*/  @!P2 NANOSLEEP.SYNCS 0x989680 ;  /* 0x009896800000a95d */ /* 0x004fea0003900000 */
[----:B------:R-:W2:Y:S02]  /*12c50*/  @!P2 SYNCS.PHASECHK.TRANS64 P2, [R11+URZ+0x17050], R6 ;  /* 0x017050060b00a5a7 */ /* 0x000ea4000804007f */
[----:B--2---:R-:W-:Y:S05]  /*12c60*/  @!P2 BRA `(.L_x_9505) ;  /* 0xfffffffc00eca947 */ /* 0x004fea000383ffff */
[----:B------:R-:W-:Y:S05]  /*12c70*/  BRA `(.L_x_9504) ;  /* 0xffffff2400747947 */ /* 0x000fea000383ffff */
.L_x_9523:
[----:B-1----:R-:W-:-:S04]  /*12c80*/  IMAD.U32 R3, RZ, RZ, UR24 ;  /* 0x00000018ff037e24 */ /* 0x002fc8000f8e00ff */
[----:B------:R1:W2:Y:S03]  /*12c90*/  SYNCS.PHASECHK.TRANS64.TRYWAIT P2, [R3+URZ+0x17030], R0 ;  /* 0x01703000030075a7 */ /* 0x0002a6000804017f */
[----:B--2---:R-:W-:Y:S05]  /*12ca0*/  @!P2 NANOSLEEP.SYNCS 0x989680 ;  /* 0x009896800000a95d */ /* 0x004fea0003900000 */
[----:B------:R-:W2:Y:S02]  /*12cb0*/  @!P2 SYNCS.PHASECHK.TRANS64 P2, [R3+URZ+0x17030], R0 ;  /* 0x017030000300a5a7 */ /* 0x000ea4000804007f */
[----:B--2---:R-:W-:Y:S05]  /*12cc0*/  @!P2 BRA `(.L_x_9523) ;  /* 0xfffffffc00eca947 */ /* 0x004fea000383ffff */
[----:B------:R-:W-:Y:S05]  /*12cd0*/  BRA `(.L_x_9522) ;  /* 0xffffff5000d47947 */ /* 0x000fea000383ffff */
.L_x_9527:
[----:B-1----:R-:W-:-:S04]  /*12ce0*/  IMAD.U32 R19, RZ, RZ, UR14 ;  /* 0x0000000eff137e24 */ /* 0x002fc8000f8e00ff */
[----:B------:R1:W2:Y:S03]  /*12cf0*/  SYNCS.PHASECHK.TRANS64.TRYWAIT P2, [R19+URZ+0x17050], R0 ;  /* 0x01705000130075a7 */ /* 0x0002a6000804017f */
[----:B--2---:R-:W-:Y:S05]  /*12d00*/  @!P2 NANOSLEEP.SYNCS 0x989680 ;  /* 0x009896800000a95d */ /* 0x004fea0003900000 */
[----:B------:R-:W2:Y:S02]  /*12d10*/  @!P2 SYNCS.PHASECHK.TRANS64 P2, [R19+URZ+0x17050], R0 ;  /* 0x017050001300a5a7 */ /* 0x000ea4000804007f */
[----:B--2---:R-:W-:Y:S05]  /*12d20*/  @!P2 BRA `(.L_x_9527) ;  /* 0xfffffffc00eca947 */ /* 0x004fea000383ffff */
[----:B------:R-:W-:Y:S05]  /*12d30*/  BRA `(.L_x_9526) ;  /* 0xffffff5800287947 */ /* 0x000fea000383ffff */
.L_x_9534:
[----:B-1----:R-:W-:-:S04]  /*12d40*/  IMAD.U32 R13, RZ, RZ, UR27 ;  /* 0x0000001bff0d7e24 */ /* 0x002fc8000f8e00ff */
[----:B------:R1:W2:Y:S03]  /*12d50*/  SYNCS.PHASECHK.TRANS64.TRYWAIT P2, [R13+URZ+0x17030], R0 ;  /* 0x017030000d0075a7 */ /* 0x0002a6000804017f */
[----:B--2---:R-:W-:Y:S05]  /*12d60*/  @!P2 NANOSLEEP.SYNCS 0x989680 ;  /* 0x009896800000a95d */ /* 0x004fea0003900000 */
[----:B------:R-:W2:Y:S02]  /*12d70*/  @!P2 SYNCS.PHASECHK.TRANS64 P2, [R13+URZ+0x17030], R0 ;  /* 0x017030000d00a5a7 */ /* 0x000ea4000804007f */
[----:B--2---:R-:W-:Y:S05]  /*12d80*/  @!P2 BRA `(.L_x_9534) ;  /* 0xfffffffc00eca947 */ /* 0x004fea000383ffff */
[----:B------:R-:W-:Y:S05]  /*12d90*/  BRA `(.L_x_9533) ;  /* 0xffffff6c00ac7947 */ /* 0x000fea000383ffff */
.L_x_9538:
[----:B-1----:R-:W-:-:S04]  /*12da0*/  IMAD.U32 R13, RZ, RZ, UR14 ;  /* 0x0000000eff0d7e24 */ /* 0x002fc8000f8e00ff */
[----:B------:R1:W2:Y:S03]  /*12db0*/  SYNCS.PHASECHK.TRANS64.TRYWAIT P2, [R13+URZ+0x17050], R0 ;  /* 0x017050000d0075a7 */ /* 0x0002a6000804017f */
[----:B--2---:R-:W-:Y:S05]  /*12dc0*/  @!P2 NANOSLEEP.SYNCS 0x989680 ;  /* 0x009896800000a95d */ /* 0x004fea0003900000 */
[----:B------:R-:W2:Y:S02]  /*12dd0*/  @!P2 SYNCS.PHASECHK.TRANS64 P2, [R13+URZ+0x17050], R0 ;  /* 0x017050000d00a5a7 */ /* 0x000ea4000804007f */
[----:B--2---:R-:W-:Y:S05]  /*12de0*/  @!P2 BRA `(.L_x_9538) ;  /* 0xfffffffc00eca947 */ /* 0x004fea000383ffff */
[----:B------:R-:W-:Y:S05]  /*12df0*/  BRA `(.L_x_9537) ;  /* 0xffffff7000047947 */ /* 0x000fea000383ffff */
.L_x_9552:
[----:B-1----:R-:W-:-:S04]  /*12e00*/  IMAD.U32 R6, RZ, RZ, UR16 ;  /* 0x00000010ff067e24 */ /* 0x002fc8000f8e00ff */
[----:B------:R1:W2:Y:S03]  /*12e10*/  SYNCS.PHASECHK.TRANS64.TRYWAIT P1, [R6+URZ+0x17050], R3 ;  /* 0x01705003060075a7 */ /* 0x0002a6000802017f */
[----:B--2---:R-:W-:Y:S05]  /*12e20*/  @!P1 NANOSLEEP.SYNCS 0x989680 ;  /* 0x009896800000995d */ /* 0x004fea0003900000 */
[----:B------:R-:W2:Y:S02]  /*12e30*/  @!P1 SYNCS.PHASECHK.TRANS64 P1, [R6+URZ+0x17050], R3 ;  /* 0x01705003060095a7 */ /* 0x000ea4000802007f */
[----:B--2---:R-:W-:Y:S05]  /*12e40*/  @!P1 BRA `(.L_x_9552) ;  /* 0xfffffffc00ec9947 */ /* 0x004fea000383ffff */
[----:B------:R-:W-:Y:S05]  /*12e50*/  BRA `(.L_x_9551) ;  /* 0xffffff9800707947 */ /* 0x000fea000383ffff */
.L_x_9571:
[----:B------:R-:W-:Y:S02]  /*12e60*/  IMAD.MOV.U32 R13, RZ, RZ, R20 ;  /* 0x000000ffff0d7224 */ /* 0x000fe400078e0014 */
[----:B------:R-:W-:Y:S02]  /*12e70*/  IMAD.MOV.U32 R12, RZ, RZ, RZ ;  /* 0x000000ffff0c7224 */ /* 0x000fe400078e00ff */
[----:B------:R-:W-:Y:S02]  /*12e80*/  IMAD.MOV.U32 R11, RZ, RZ, 0x1f ;  /* 0x0000001fff0b7424 */ /* 0x000fe400078e00ff */
[----:B------:R-:W-:-:S07]  /*12e90*/  IMAD.MOV.U32 R15, RZ, RZ, -0x1 ;  /* 0xffffffffff0f7424 */ /* 0x000fce00078e00ff */
[----:B------:R-:W-:Y:S05]  /*12ea0*/  WARPSYNC.COLLECTIVE R15, `(.L_x_9625) ;  /* 0x000000000f087348 */ /* 0x000fea0003c00000 */
[----:B------:R0:W1:Y:S02]  /*12eb0*/  SHFL.IDX P6, R14, R13, R12, R11 ;  /* 0x0000000c0d0e7389 */ /* 0x00006400000c000b */
[----:B01----:R-:W-:Y:S01]  /*12ec0*/  ENDCOLLECTIVE ;  /* 0x000000000000791b */ /* 0x003fe20003800000 */
.L_x_9625:
[----:B------:R-:W-:Y:S05]  /*12ed0*/  BRA `(.L_x_9626) ;  /* 0xffffffd000d47947 */ /* 0x000fea000383ffff */
.L_x_9573:
[----:B------:R-:W-:Y:S01]  /*12ee0*/  BSSY B0, `(.L_x_9627) ;  /* 0x0000006000007945 */ /* 0x000fe20003800000 */
[----:B------:R-:W-:-:S07]  /*12ef0*/  IMAD.MOV.U32 R15, RZ, RZ, -0x1 ;  /* 0xffffffffff0f7424 */ /* 0x000fce00078e00ff */
[----:B0-----:R-:W-:Y:S05]  /*12f00*/  WARPSYNC.COLLECTIVE R15, `(.L_x_9628) ;  /* 0x000000000f0c7348 */ /* 0x001fea0003c00000 */
[----:B------:R-:W-:Y:S02]  /*12f10*/  ELECT P6, UR62, PT ;  /* 0x00000000003e782f */ /* 0x000fe400038c0000 */
[----:B------:R-:W-:Y:S01]  /*12f20*/  MOV R14, UR62 ;  /* 0x0000003e000e7c02 */ /* 0x000fe20008000f00 */
[----:B0-----:R-:W-:Y:S10]  /*12f30*/  ENDCOLLECTIVE ;  /* 0x000000000000791b */ /* 0x001ff40003800000 */
.L_x_9628:
[----:B------:R-:W-:Y:S05]  /*12f40*/  BSYNC B0 ;  /* 0x0000000000007941 */ /* 0x000fea0003800000 */
.L_x_9627:
[----:B------:R-:W-:Y:S05]  /*12f50*/  BRA `(.L_x_9629) ;  /* 0xffffffd000d87947 */ /* 0x000fea000383ffff */
.L_x_9575:
[----:B--2---:R2:W3:Y:S02]  /*12f60*/  SYNCS.PHASECHK.TRANS64.TRYWAIT P0, [R24+URZ+0x17080], R3 ;  /* 0x01708003180075a7 */ /* 0x0044e4000800017f */
[----:B---3--:R-:W-:Y:S05]  /*12f70*/  @!P0 NANOSLEEP.SYNCS 0x989680 ;  /* 0x009896800000895d */ /* 0x008fea0003900000 */
[----:B------:R-:W3:Y:S02]  /*12f80*/  @!P0 SYNCS.PHASECHK.TRANS64 P0, [R24+URZ+0x17080], R3 ;  /* 0x01708003180085a7 */ /* 0x000ee4000800007f */
[----:B---3--:R-:W-:Y:S05]  /*12f90*/  @!P0 BRA `(.L_x_9575) ;  /* 0xfffffffc00f08947 */ /* 0x008fea000383ffff */
[----:B------:R-:W-:Y:S05]  /*12fa0*/  BRA `(.L_x_9630) ;  /* 0xffffffd4002c7947 */ /* 0x000fea000383ffff */
.L_x_9577:
[----:B---3--:R3:W4:Y:S02]  /*12fb0*/  SYNCS.PHASECHK.TRANS64.TRYWAIT P0, [R24+URZ+0x17040], R3 ;  /* 0x01704003180075a7 */ /* 0x008724000800017f */
[----:B----4-:R-:W-:Y:S05]  /*12fc0*/  @!P0 NANOSLEEP.SYNCS 0x989680 ;  /* 0x009896800000895d */ /* 0x010fea0003900000 */
[----:B------:R-:W4:Y:S02]  /*12fd0*/  @!P0 SYNCS.PHASECHK.TRANS64 P0, [R24+URZ+0x17040], R3 ;  /* 0x01704003180085a7 */ /* 0x000f24000800007f */
[----:B----4-:R-:W-:Y:S05]  /*12fe0*/  @!P0 BRA `(.L_x_9577) ;  /* 0xfffffffc00f08947 */ /* 0x010fea000383ffff */
[----:B------:R-:W-:Y:S05]  /*12ff0*/  BRA `(.L_x_9631) ;  /* 0xffffffd400a47947 */ /* 0x000fea000383ffff */
.L_x_9580:
[----:B------:R-:W-:Y:S02]  /*13000*/  IMAD.MOV.U32 R13, RZ, RZ, R5 ;  /* 0x000000ffff0d7224 */ /* 0x000fe400078e0005 */
[----:B------:R-:W-:Y:S02]  /*13010*/  IMAD.MOV.U32 R12, RZ, RZ, RZ ;  /* 0x000000ffff0c7224 */ /* 0x000fe400078e00ff */
[----:B------:R-:W-:Y:S02]  /*13020*/  IMAD.MOV.U32 R11, RZ, RZ, 0x1e1f ;  /* 0x00001e1fff0b7424 */ /* 0x000fe400078e00ff */
[----:B------:R-:W-:Y:S02]  /*13030*/  IMAD.MOV.U32 R15, RZ, RZ, -0x1 ;  /* 0xffffffffff0f7424 */ /* 0x000fe400078e00ff */
[----:B------:R-:W-:-:S07]  /*13040*/  VIADD R9, R9, UR39 ;  /* 0x0000002709097c36 */ /* 0x000fce0008000000 */
[----:B------:R-:W-:Y:S05]  /*13050*/  WARPSYNC.COLLECTIVE R15, `(.L_x_9632) ;  /* 0x000000000f087348 */ /* 0x000fea0003c00000 */
[----:B------:R0:W1:Y:S02]  /*13060*/  SHFL.IDX P6, R14, R13, R12, R11 ;  /* 0x0000000c0d0e7389 */ /* 0x00006400000c000b */
[----:B01----:R-:W-:Y:S01]  /*13070*/  ENDCOLLECTIVE ;  /* 0x000000000000791b */ /* 0x003fe20003800000 */
.L_x_9632:
[----:B------:R-:W-:Y:S02]  /*13080*/  IMAD.MOV.U32 R13, RZ, RZ, R4 ;  /* 0x000000ffff0d7224 */ /* 0x000fe400078e0004 */
[----:B------:R-:W-:-:S07]  /*13090*/  IMAD.MOV.U32 R2, RZ, RZ, R14 ;  /* 0x000000ffff027224 */ /* 0x000fce00078e000e */
[----:B------:R-:W-:Y:S05]  /*130a0*/  WARPSYNC.COLLECTIVE R15, `(.L_x_9633) ;  /* 0x000000000f087348 */ /* 0x000fea0003c00000 */
[----:B------:R0:W1:Y:S02]  /*130b0*/  SHFL.IDX P6, R14, R13, R12, R11 ;  /* 0x0000000c0d0e7389 */ /* 0x00006400000c000b */
[----:B01----:R-:W-:Y:S01]  /*130c0*/  ENDCOLLECTIVE ;  /* 0x000000000000791b */ /* 0x003fe20003800000 */
.L_x_9633:
        /* <DEDUP_REMOVED lines=10> */
.L_x_9634:
        /* <DEDUP_REMOVED lines=14> */
.L_x_9635:
        /* <DEDUP_REMOVED lines=10> */
.L_x_9636:
        /* <DEDUP_REMOVED lines=13> */
.L_x_9637:
[----:B------:R-:W-:Y:S05]  /*133c0*/  BRA `(.L_x_9638) ;  /* 0xffffffdc00487947 */ /* 0x000fea000383ffff */
.L_x_9583:
[----:B0-----:R0:W2:Y:S02]  /*133d0*/  SYNCS.PHASECHK.TRANS64.TRYWAIT P0, [R24+URZ+0x17020], R3 ;  /* 0x01702003180075a7 */ /* 0x0010a4000800017f */
[----:B--2---:R-:W-:Y:S05]  /*133e0*/  @!P0 NANOSLEEP.SYNCS 0x989680 ;  /* 0x009896800000895d */ /* 0x004fea0003900000 */
[----:B------:R-:W2:Y:S02]  /*133f0*/  @!P0 SYNCS.PHASECHK.TRANS64 P0, [R24+URZ+0x17020], R3 ;  /* 0x01702003180085a7 */ /* 0x000ea4000800007f */
[----:B--2---:R-:W-:Y:S05]  /*13400*/  @!P0 BRA `(.L_x_9583) ;  /* 0xfffffffc00f08947 */ /* 0x004fea000383ffff */
[----:B------:R-:W-:Y:S05]  /*13410*/  BRA `(.L_x_9639) ;  /* 0xffffffdc00987947 */ /* 0x000fea000383ffff */
.L_x_9588:
[----:B0-----:R0:W1:Y:S02]  /*13420*/  SYNCS.PHASECHK.TRANS64.TRYWAIT P0, [R4+URZ+0x17080], R3 ;  /* 0x01708003040075a7 */ /* 0x001064000800017f */
[----:B-1----:R-:W-:Y:S05]  /*13430*/  @!P0 NANOSLEEP.SYNCS 0x989680 ;  /* 0x009896800000895d */ /* 0x002fea0003900000 */
[----:B------:R-:W1:Y:S02]  /*13440*/  @!P0 SYNCS.PHASECHK.TRANS64 P0, [R4+URZ+0x17080], R3 ;  /* 0x01708003040085a7 */ /* 0x000e64000800007f */
[----:B-1----:R-:W-:Y:S05]  /*13450*/  @!P0 BRA `(.L_x_9588) ;  /* 0xfffffffc00f08947 */ /* 0x002fea000383ffff */
[----:B------:R-:W-:Y:S05]  /*13460*/  BRA `(.L_x_9640) ;  /* 0xffffffe0003c7947 */ /* 0x000fea000383ffff */
.L_x_9594:
[----:B-1----:R1:W2:Y:S02]  /*13470*/  SYNCS.PHASECHK.TRANS64.TRYWAIT P0, [R4+URZ+0x17040], R3 ;  /* 0x01704003040075a7 */ /* 0x0022a4000800017f */
[----:B--2---:R-:W-:Y:S05]  /*13480*/  @!P0 NANOSLEEP.SYNCS 0x989680 ;  /* 0x009896800000895d */ /* 0x004fea0003900000 */
[----:B------:R-:W2:Y:S02]  /*13490*/  @!P0 SYNCS.PHASECHK.TRANS64 P0, [R4+URZ+0x17040], R3 ;  /* 0x01704003040085a7 */ /* 0x000ea4000800007f */
[----:B--2---:R-:W-:Y:S05]  /*134a0*/  @!P0 BRA `(.L_x_9594) ;  /* 0xfffffffc00f08947 */ /* 0x004fea000383ffff */
[----:B------:R-:W-:Y:S05]  /*134b0*/  BRA `(.L_x_9641) ;  /* 0xffffffe4001c7947 */ /* 0x000fea000383ffff */
.L_x_9601:
[----:B-1----:R1:W2:Y:S02]  /*134c0*/  SYNCS.PHASECHK.TRANS64.TRYWAIT P0, [R12+URZ+0x17070], R3 ;  /* 0x017070030c0075a7 */ /* 0x0022a4000800017f */
[----:B--2---:R-:W-:Y:S05]  /*134d0*/  @!P0 NANOSLEEP.SYNCS 0x989680 ;  /* 0x009896800000895d */ /* 0x004fea0003900000 */
[----:B------:R-:W2:Y:S02]  /*134e0*/  @!P0 SYNCS.PHASECHK.TRANS64 P0, [R12+URZ+0x17070], R3 ;  /* 0x017070030c0085a7 */ /* 0x000ea4000800007f */
[----:B--2---:R-:W-:Y:S05]  /*134f0*/  @!P0 BRA `(.L_x_9601) ;  /* 0xfffffffc00f08947 */ /* 0x004fea000383ffff */
[----:B------:R-:W-:Y:S05]  /*13500*/  BRA `(.L_x_9642) ;  /* 0xffffffe8000c7947 */ /* 0x000fea000383ffff */
.L_x_9603:
[----:B-1----:R1:W2:Y:S02]  /*13510*/  SYNCS.PHASECHK.TRANS64.TRYWAIT P0, [R12+URZ+0x17060], R3 ;  /* 0x017060030c0075a7 */ /* 0x0022a4000800017f */
[----:B--2---:R-:W-:Y:S05]  /*13520*/  @!P0 NANOSLEEP.SYNCS 0x989680 ;  /* 0x009896800000895d */ /* 0x004fea0003900000 */
[----:B------:R-:W2:Y:S02]  /*13530*/  @!P0 SYNCS.PHASECHK.TRANS64 P0, [R12+URZ+0x17060], R3 ;  /* 0x017060030c0085a7 */ /* 0x000ea4000800007f */
[----:B--2---:R-:W-:Y:S05]  /*13540*/  @!P0 BRA `(.L_x_9603) ;  /* 0xfffffffc00f08947 */ /* 0x004fea000383ffff */
[----:B------:R-:W-:Y:S05]  /*13550*/  BRA `(.L_x_9643) ;  /* 0xffffffe800107947 */ /* 0x000fea000383ffff */
.L_x_9609:
[----:B0-----:R0:W1:Y:S02]  /*13560*/  SYNCS.PHASECHK.TRANS64.TRYWAIT P0, [R2+URZ+0x17070], R3 ;  /* 0x01707003020075a7 */ /* 0x001064000800017f */
[----:B-1----:R-:W-:Y:S05]  /*13570*/  @!P0 NANOSLEEP.SYNCS 0x989680 ;  /* 0x009896800000895d */ /* 0x002fea0003900000 */
[----:B------:R-:W1:Y:S02]  /*13580*/  @!P0 SYNCS.PHASECHK.TRANS64 P0, [R2+URZ+0x17070], R3 ;  /* 0x01707003020085a7 */ /* 0x000e64000800007f */
[----:B-1----:R-:W-:Y:S05]  /*13590*/  @!P0 BRA `(.L_x_9609) ;  /* 0xfffffffc00f08947 */ /* 0x002fea000383ffff */
[----:B------:R-:W-:Y:S05]  /*135a0*/  BRA `(.L_x_9644) ;  /* 0xffffffec00407947 */ /* 0x000fea000383ffff */
.L_x_9611:
[----:B0-----:R0:W1:Y:S02]  /*135b0*/  SYNCS.PHASECHK.TRANS64.TRYWAIT P0, [R2+URZ+0x17060], R5 ;  /* 0x01706005020075a7 */ /* 0x001064000800017f */
[----:B-1----:R-:W-:Y:S05]  /*135c0*/  @!P0 NANOSLEEP.SYNCS 0x989680 ;  /* 0x009896800000895d */ /* 0x002fea0003900000 */
[----:B------:R-:W1:Y:S02]  /*135d0*/  @!P0 SYNCS.PHASECHK.TRANS64 P0, [R2+URZ+0x17060], R5 ;  /* 0x01706005020085a7 */ /* 0x000e64000800007f */
[----:B-1----:R-:W-:Y:S05]  /*135e0*/  @!P0 BRA `(.L_x_9611) ;  /* 0xfffffffc00f08947 */ /* 0x002fea000383ffff */
[----:B------:R-:W-:Y:S05]  /*135f0*/  BRA `(.L_x_9645) ;  /* 0xffffffec00587947 */ /* 0x000fea000383ffff */
.L_x_9613:
[----:B-1----:R1:W2:Y:S02]  /*13600*/  SYNCS.PHASECHK.TRANS64.TRYWAIT P0, [R7+URZ+0x17020], R2 ;  /* 0x01702002070075a7 */ /* 0x0022a4000800017f */
[----:B--2---:R-:W-:Y:S05]  /*13610*/  @!P0 NANOSLEEP.SYNCS 0x989680 ;  /* 0x009896800000895d */ /* 0x004fea0003900000 */
[----:B------:R-:W2:Y:S02]  /*13620*/  @!P0 SYNCS.PHASECHK.TRANS64 P0, [R7+URZ+0x17020], R2 ;  /* 0x01702002070085a7 */ /* 0x000ea4000800007f */
[----:B--2---:R-:W-:Y:S05]  /*13630*/  @!P0 BRA `(.L_x_9613) ;  /* 0xfffffffc00f08947 */ /* 0x004fea000383ffff */
[----:B------:R-:W-:Y:S05]  /*13640*/  BRA `(.L_x_9646) ;  /* 0xfffffff000707947 */ /* 0x000fea000383ffff */
.L_x_9615:
[----:B0-----:R0:W1:Y:S02]  /*13650*/  SYNCS.PHASECHK.TRANS64.TRYWAIT P1, [R5+URZ], R4 ;  /* 0x00000004050075a7 */ /* 0x001064000802017f */
[----:B-1----:R-:W-:Y:S05]  /*13660*/  @!P1 NANOSLEEP.SYNCS 0x989680 ;  /* 0x009896800000995d */ /* 0x002fea0003900000 */
[----:B------:R-:W1:Y:S02]  /*13670*/  @!P1 SYNCS.PHASECHK.TRANS64 P1, [R5+URZ], R4 ;  /* 0x00000004050095a7 */ /* 0x000e64000802007f */
[----:B-1----:R-:W-:Y:S05]  /*13680*/  @!P1 BRA `(.L_x_9615) ;  /* 0xfffffffc00f09947 */ /* 0x002fea000383ffff */
[----:B------:R-:W-:Y:S05]  /*13690*/  BRA `(.L_x_9647) ;  /* 0xfffffff000c07947 */ /* 0x000fea000383ffff */
.L_x_9616:
[----:B-1----:R1:W2:Y:S02]  /*136a0*/  SYNCS.PHASECHK.TRANS64.TRYWAIT P1, [R3+URZ], R2 ;  /* 0x00000002030075a7 */ /* 0x0022a4000802017f */
[----:B--2---:R-:W-:Y:S05]  /*136b0*/  @!P1 NANOSLEEP.SYNCS 0x989680 ;  /* 0x009896800000995d */ /* 0x004fea0003900000 */
[----:B------:R-:W2:Y:S02]  /*136c0*/  @!P1 SYNCS.PHASECHK.TRANS64 P1, [R3+URZ], R2 ;  /* 0x00000002030095a7 */ /* 0x000ea4000802007f */
[----:B--2---:R-:W-:Y:S05]  /*136d0*/  @!P1 BRA `(.L_x_9616) ;  /* 0xfffffffc00f09947 */ /* 0x004fea000383ffff */
[----:B------:R-:W-:Y:S05]  /*136e0*/  BRA `(.L_x_9648) ;  /* 0xfffffff000b47947 */ /* 0x000fea000383ffff */
.L_x_9618:
[----:B-1----:R1:W2:Y:S02]  /*136f0*/  SYNCS.PHASECHK.TRANS64.TRYWAIT P1, [R3+URZ+0x17060], R4 ;  /* 0x01706004030075a7 */ /* 0x0022a4000802017f */
[----:B--2---:R-:W-:Y:S05]  /*13700*/  @!P1 NANOSLEEP.SYNCS 0x989680 ;  /* 0x009896800000995d */ /* 0x004fea0003900000 */
[----:B------:R-:W2:Y:S02]  /*13710*/  @!P1 SYNCS.PHASECHK.TRANS64 P1, [R3+URZ+0x17060], R4 ;  /* 0x01706004030095a7 */ /* 0x000ea4000802007f */
[----:B--2---:R-:W-:Y:S05]  /*13720*/  @!P1 BRA `(.L_x_9618) ;  /* 0xfffffffc00f09947 */ /* 0x004fea000383ffff */
[----:B------:R-:W-:Y:S05]  /*13730*/  BRA `(.L_x_9649) ;  /* 0xfffffff000b47947 */ /* 0x000fea000383ffff */
.L_x_9620:
[----:B0-----:R0:W2:Y:S02]  /*13740*/  SYNCS.PHASECHK.TRANS64.TRYWAIT P1, [R5+URZ+0x17060], R2 ;  /* 0x01706002050075a7 */ /* 0x0010a4000802017f */
[----:B--2---:R-:W-:Y:S05]  /*13750*/  @!P1 NANOSLEEP.SYNCS 0x989680 ;  /* 0x009896800000995d */ /* 0x004fea0003900000 */
[----:B------:R-:W2:Y:S02]  /*13760*/  @!P1 SYNCS.PHASECHK.TRANS64 P1, [R5+URZ+0x17060], R2 ;  /* 0x01706002050095a7 */ /* 0x000ea4000802007f */
[----:B--2---:R-:W-:Y:S05]  /*13770*/  @!P1 BRA `(.L_x_9620) ;  /* 0xfffffffc00f09947 */ /* 0x004fea000383ffff */
[----:B------:R-:W-:Y:S05]  /*13780*/  BRA `(.L_x_9650) ;  /* 0xfffffff000b47947 */ /* 0x000fea000383ffff */
.L_x_9622:
[----:B--2---:R2:W3:Y:S02]  /*13790*/  SYNCS.PHASECHK.TRANS64.TRYWAIT P0, [R3+URZ+0x17080], R4 ;  /* 0x01708004030075a7 */ /* 0x0044e4000800017f */
[----:B---3--:R-:W-:Y:S05]  /*137a0*/  @!P0 NANOSLEEP.SYNCS 0x989680 ;  /* 0x009896800000895d */ /* 0x008fea0003900000 */
[----:B------:R-:W3:Y:S02]  /*137b0*/  @!P0 SYNCS.PHASECHK.TRANS64 P0, [R3+URZ+0x17080], R4 ;  /* 0x01708004030085a7 */ /* 0x000ee4000800007f */
[----:B---3--:R-:W-:Y:S05]  /*137c0*/  @!P0 BRA `(.L_x_9622) ;  /* 0xfffffffc00f08947 */ /* 0x008fea000383ffff */
[----:B------:R-:W-:Y:S05]  /*137d0*/  BRA `(.L_x_9623) ;  /* 0xfffffff000b07947 */ /* 0x000fea000383ffff */
.L_x_9651:
        /* <DEDUP_REMOVED lines=10> */
.L_x_13288:


//--------------------- .text._ZN7cutlass13device_kernelIN5flash11enable_sm90INS1_16FlashAttnFwdSm90INS1_25CollectiveMainloopFwdSm90ILi2EN4cute5tupleIJNS5_1CILi1EEES8_S8_EEENS6_IJNS7_ILi192EEENS7_ILi128EEENS7_ILi96EEEEEELi96ENS_12float_e4m3_tEfNS_4arch4Sm90ELb0ELb1ELb0ELb1ELb0ELb0ELb0ELb1ELb1ELb1ELb1ELb0EEENS1_21CollectiveEpilogueFwdINS6_IJSA_SC_SB_EEES9_NS_10bfloat16_tESG_Li384ELb1ELb1ELb1ELb1EEENS1_36VarlenDynamicPersistentTileSchedulerILi192ELi128ELi384ELi128ELb1ELb1ELb1ELb1ELb0ELb1EEEEEEEEEvNT_6ParamsE --------------------------
	.section	.text._ZN7cutlass13device_kernelIN5flash11enable_sm90INS1_16FlashAttnFwdSm90INS1_25CollectiveMainloopFwdSm90ILi2EN4cute5tupleIJNS5_1CILi1EEES8_S8_EEENS6_IJNS7_ILi192EEENS7_ILi128EEENS7_ILi96EEEEEELi96ENS_12float_e4m3_tEfNS_4arch4Sm90ELb0ELb1ELb0ELb1ELb0ELb0ELb0ELb1ELb1ELb1ELb1ELb0EEENS1_21CollectiveEpilogueFwdINS6_IJSA_SC_SB_EEES9_NS_10bfloat16_tESG_Li384ELb1ELb1ELb1ELb1EEENS1_36VarlenDynamicPersistentTileSchedulerILi192ELi128ELi384ELi128ELb1ELb1ELb1ELb1ELb0ELb1EEEEEEEEEvNT_6ParamsE,"ax",@progbits
	.align	128
.text._ZN7cutlass13device_kernelIN5flash11enable_sm90INS1_16FlashAttnFwdSm90INS1_25CollectiveMainloopFwdSm90ILi2EN4cute5tupleIJNS5_1CILi1EEES8_S8_EEENS6_IJNS7_ILi192EEENS7_ILi128EEENS7_ILi96EEEEEELi96ENS_12float_e4m3_tEfNS_4arch4Sm90ELb0ELb1ELb0ELb1ELb0ELb0ELb0ELb1ELb1ELb1ELb1ELb0EEENS1_21CollectiveEpilogueFwdINS6_IJSA_SC_SB_EEES9_NS_10bfloat16_tESG_Li384ELb1ELb1ELb1ELb1EEENS1_36VarlenDynamicPersistentTileSchedulerILi192ELi128ELi384ELi128ELb1ELb1ELb1ELb1ELb0ELb1EEEEEEEEEvNT_6ParamsE:
        .type           _ZN7cutlass13device_kernelIN5flash11enable_sm90INS1_16FlashAttnFwdSm90INS1_25CollectiveMainloopFwdSm90ILi2EN4cute5tupleIJNS5_1CILi1EEES8_S8_EEENS6_IJNS7_ILi192EEENS7_ILi128EEENS7_ILi96EEEEEELi96ENS_12float_e4m3_tEfNS_4arch4Sm90ELb0ELb1ELb0ELb1ELb0ELb0ELb0ELb1ELb1ELb1ELb1ELb0EEENS1_21CollectiveEpilogueFwdINS6_IJSA_SC_SB_EEES9_NS_10bfloat16_tESG_Li384ELb1ELb1ELb1ELb1EEENS1_36VarlenDynamicPersistentTileSchedulerILi192ELi128ELi384ELi128ELb1ELb1ELb1ELb1ELb0ELb1EEEEEEEEEvNT_6ParamsE,@function
        .size           _ZN7cutlass13device_kernelIN5flash11enable_sm90INS1_16FlashAttnFwdSm90INS1_25CollectiveMainloopFwdSm90ILi2EN4cute5tupleIJNS5_1CILi1EEES8_S8_EEENS6_IJNS7_ILi192EEENS7_ILi128EEENS7_ILi96EEEEEELi96ENS_12float_e4m3_tEfNS_4arch4Sm90ELb0ELb1ELb0ELb1ELb0ELb0ELb0ELb1ELb1ELb1ELb1ELb0EEENS1_21CollectiveEpilogueFwdINS6_IJSA_SC_SB_EEES9_NS_10bfloat16_tESG_Li384ELb1ELb1ELb1ELb1EEENS1_36VarlenDynamicPersistentTileSchedulerILi192ELi128ELi384ELi128ELb1ELb1ELb1ELb1ELb0ELb1EEEEEEEEEvNT_6ParamsE,(.L_x_13289 - _ZN7cutlass13device_kernelIN5flash11enable_sm90INS1_16FlashAttnFwdSm90INS1_25CollectiveMainloopFwdSm90ILi2EN4cute5tupleIJNS5_1CILi1EEES8_S8_EEENS6_IJNS7_ILi192EEENS7_ILi128EEENS7_ILi96EEEEEELi96ENS_12float_e4m3_tEfNS_4arch4Sm90ELb0ELb1ELb0ELb1ELb0ELb0ELb0ELb1ELb1ELb1ELb1ELb0EEENS1_21CollectiveEpilogueFwdINS6_IJSA_SC_SB_EEES9_NS_10bfloat16_tESG_Li384ELb1ELb1ELb1ELb1EEENS1_36VarlenDynamicPersistentTileSchedulerILi192ELi128ELi384ELi128ELb1ELb1ELb1ELb1ELb0ELb1EEEEEEEEEvNT_6ParamsE)
        .other          _ZN7cutlass13device_kernelIN5flash11enable_sm90INS1_16FlashAttnFwdSm90INS1_25CollectiveMainloopFwdSm90ILi2EN4cute5tupleIJNS5_1CILi1EEES8_S8_EEENS6_IJNS7_ILi192EEENS7_ILi128EEENS7_ILi96EEEEEELi96ENS_12float_e4m3_tEfNS_4arch4Sm90ELb0ELb1ELb0ELb1ELb0ELb0ELb0ELb1ELb1ELb1ELb1ELb0EEENS1_21CollectiveEpilogueFwdINS6_IJSA_SC_SB_EEES9_NS_10bfloat16_tESG_Li384ELb1ELb1ELb1ELb1EEENS1_36VarlenDynamicPersistentTileSchedulerILi192ELi128ELi384ELi128ELb1ELb1ELb1ELb1ELb0ELb1EEEEEEEEEvNT_6ParamsE,@"STO_CUDA_ENTRY STV_DEFAULT"
_ZN7cutlass13device_kernelIN5flash11enable_sm90INS1_16FlashAttnFwdSm90INS1_25CollectiveMainloopFwdSm90ILi2EN4cute5tupleIJNS5_1CILi1EEES8_S8_EEENS6_IJNS7_ILi192EEENS7_ILi128EEENS7_ILi96EEEEEELi96ENS_12float_e4m3_tEfNS_4arch4Sm90ELb0ELb1ELb0ELb1ELb0ELb0ELb0ELb1ELb1ELb1ELb1ELb0EEENS1_21CollectiveEpilogueFwdINS6_IJSA_SC_SB_EEES9_NS_10bfloat16_tESG_Li384ELb1ELb1ELb1ELb1EEENS1_36VarlenDynamicPersistentTileSchedulerILi192ELi128ELi384ELi128ELb1ELb1ELb1ELb1ELb0ELb1EEEEEEEEEvNT_6ParamsE:
        /* <DEDUP_REMOVED lines=18> */
.L_x_9653:
[----:B------:R-:W-:Y:S05]  /*0120*/  BSYNC B0 ;  /* 0x0000000000007941 */ /* 0x000fea0003800000 */
.L_x_9652:
        /* <DEDUP_REMOVED lines=41> */
.L_x_9654:
        /* <DEDUP_REMOVED lines=22> */
.L_x_9655:
        /* <DEDUP_REMOVED lines=18> */
.L_x_9656:
        /* <DEDUP_REMOVED lines=22> */
.L_x_9657:
        /* <DEDUP_REMOVED lines=22> */
.L_x_9658:
[----:B------:R-:W-:Y:S01]  /*0900*/  PLOP3.LUT P0, PT, PT, PT, UP0, 0x80, 0x0 ;  /* 0x000000000000781c */ /* 0x000fe20003f0f008 */
[----:B------:R-:W-:Y:S01]  /*0910*/  UMOV UR38, 0x1 ;  /* 0x0000000100267882 */ /* 0x000fe20000000000 */
[----:B------:R-:W-:Y:S01]  /*0920*/  NOP ;  /* 0x0000000000007918 */ /* 0x000fe20000000000 */
[----:B------:R-:W-:Y:S01]  /*0930*/  USEL UR38, UR38, 0x2, !UP0 ;  /* 0x0000000226267887 */ /* 0x000fe2000c000000 */
[----:B------:R-:W-:Y:S01]  /*0940*/  ULDC.64 UR52, c[0x0][0x208] ;  /* 0x0000820000347ab9 */ /* 0x000fe20000000a00 */
[----:B012-4-:R-:W-:Y:S08]  /*0950*/  BAR.SYNC.DEFER_BLOCKING 0x0 ;  /* 0x0000000000007b1d */ /* 0x017ff00000010000 */
[----:B------:R-:W-:Y:S05]  /*0960*/  @!P0 BRA `(.L_x_9659) ;  /* 0x0000010000448947 */ /* 0x000fea0003800000 */
.L_x_9660:
        /* <DEDUP_REMOVED lines=19> */
[----:B------:R-:W-:Y:S01]  /*0aa0*/  R2UR UR50, R11 ;  /* 0x000000000b3272ca */ /* 0x000fe200000e0000 */
        /* <DEDUP_REMOVED lines=11> */
[----:B------:R-:W-:Y:S02]  /*0b60*/  LOP3.LUT R5, R5, 0xfffffe00, RZ, 0xc0, !PT ;  /* 0xfffffe0005057812 */ /* 0x000fe400078ec0ff */
[----:B------:R-:W-:Y:S02]  /*0b70*/  SHF.R.S32.HI R7, RZ, 0x1f, R12 ;  /* 0x0000001fff077819 */ /* 0x000fe4000001140c */
[----:B------:R-:W-:Y:S02]  /*0b80*/  SHF.R.S32.HI R4, RZ, 0x4, R3 ;  /* 0x00000004ff047819 */ /* 0x000fe40000011403 */
[----:B------:R-:W-:Y:S02]  /*0b90*/  LEA.HI R8, R7, R12, RZ, 0x2 ;  /* 0x0000000c07087211 */ /* 0x000fe400078f10ff */
[----:B------:R-:W-:Y:S02]  /*0ba0*/  LOP3.LUT R2, R3, 0x7fffff0, RZ, 0xc0, !PT ;  /* 0x07fffff003027812 */ /* 0x000fe400078ec0ff */
[----:B------:R-:W-:-:S02]  /*0bb0*/  SHF.R.S32.HI R9, RZ, 0x2, R8 ;  /* 0x00000002ff097819 */ /* 0x000fc40000011408 */
[----:B------:R-:W-:Y:S01]  /*0bc0*/  SHF.R.S32.HI R6, RZ, 0x1f, R8 ;  /* 0x0000001fff067819 */ /* 0x000fe20000011408 */
[----:B------:R-:W-:Y:S01]  /*0bd0*/  IMAD.IADD R2, R13, 0x1, -R2 ;  /* 0x000000010d027824 */ /* 0x000fe200078e0a02 */
[----:B------:R-:W-:Y:S02]  /*0be0*/  LEA.HI R3, R3, R4, RZ, 0x1 ;  /* 0x0000000403037211 */ /* 0x000fe400078f08ff */
[----:B------:R-:W-:Y:S01]  /*0bf0*/  LEA.HI R10, R6, R9, RZ, 0x3 ;  /* 0x00000009060a7211 */ /* 0x000fe200078f18ff */
[----:B------:R-:W-:Y:S01]  /*0c00*/  IMAD.HI R6, R14, 0x55555556, RZ ;  /* 0x555555560e067827 */ /* 0x000fe200078e02ff */
[----:B------:R-:W-:Y:S02]  /*0c10*/  LEA.HI R7, R7, R12, RZ, 0x5 ;  /* 0x0000000c07077211 */ /* 0x000fe400078f28ff */
[----:B------:R-:W-:Y:S01]  /*0c20*/  LOP3.LUT R10, R10, 0xfffffff8, RZ, 0xc0, !PT ;  /* 0xfffffff80a0a7812 */ /* 0x000fe200078ec0ff */
[----:B------:R-:W-:Y:S01]  /*0c30*/  IMAD R2, R2, 0x20, R5 ;  /* 0x0000002002027824 */ /* 0x000fe200078e0205 */
[----:B------:R-:W-:-:S02]  /*0c40*/  LOP3.LUT R3, R3, 0x1ffffffe, RZ, 0xc0, !PT ;  /* 0x1ffffffe03037812 */ /* 0x000fc400078ec0ff */
[----:B------:R-:W-:Y:S01]  /*0c50*/  LEA.HI R6, R6, R6, RZ, 0x1 ;  /* 0x0000000606067211 */ /* 0x000fe200078f08ff */
[----:B------:R-:W-:Y:S01]  /*0c60*/  IMAD.IADD R10, R9, 0x1, -R10 ;  /* 0x00000001090a7824 */ /* 0x000fe200078e0a0a */
[----:B------:R-:W-:Y:S01]  /*0c70*/  SHF.R.S32.HI R7, RZ, 0x5, R7 ;  /* 0x00000005ff077819 */ /* 0x000fe20000011407 */
[----:B------:R-:W-:Y:S01]  /*0c80*/  IMAD.IADD R3, R4, 0x1, -R3 ;  /* 0x0000000104037824 */ /* 0x000fe200078e0a03 */
[----:B------:R-:W-:Y:S01]  /*0c90*/  LEA.HI R0, R0, R13, RZ, 0x2 ;  /* 0x0000000d00007211 */ /* 0x000fe200078f10ff */
[----:B------:R-:W-:Y:S01]  /*0ca0*/  IMAD R6, R6, -0x3, R14 ;  /* 0xfffffffd06067824 */ /* 0x000fe200078e020e */
[----:B------:R-:W-:Y:S01]  /*0cb0*/  LOP3.LUT R8, R8, 0x7ffffffc, RZ, 0xc0, !PT ;  /* 0x7ffffffc08087812 */ /* 0x000fe200078ec0ff */
[----:B------:R-:W-:Y:S01]  /*0cc0*/  IMAD R7, R7, 0x10, R10 ;  /* 0x0000001007077824 */ /* 0x000fe200078e020a */
[----:B------:R-:W-:Y:S01]  /*0cd0*/  LOP3.LUT R4, R0, 0xfffffffc, RZ, 0xc0, !PT ;  /* 0xfffffffc00047812 */ /* 0x000fe200078ec0ff */
[----:B------:R-:W-:Y:S01]  /*0ce0*/  IMAD R2, R3, 0x8, R2 ;  /* 0x0000000803027824 */ /* 0x000fe200078e0202 */
[----:B------:R-:W-:Y:S01]  /*0cf0*/  SHF.R.S32.HI R0, RZ, 0x2, R0 ;  /* 0x00000002ff007819 */ /* 0x000fe20000011400 */
[----:B------:R-:W-:-:S02]  /*0d00*/  IMAD R5, R6, 0x40, R7 ;  /* 0x0000004006057824 */ /* 0x000fc400078e0207 */
[----:B------:R-:W-:Y:S01]  /*0d10*/  IMAD.IADD R4, R13, 0x1, -R4 ;  /* 0x000000010d047824 */ /* 0x000fe200078e0a04 */
[----:B------:R0:W-:Y:S01]  /*0d20*/  STL [R1+0x20], R2 ;  /* 0x0000200201007387 */ /* 0x0001e20000100800 */
[----:B------:R-:W-:Y:S02]  /*0d30*/  IMAD.IADD R8, R12, 0x1, -R8 ;  /* 0x000000010c087824 */ /* 0x000fe400078e0a08 */
[----:B------:R-:W-:Y:S01]  /*0d40*/  IMAD.SHL.U32 R18, R4, 0x8, RZ ;  /* 0x0000000804127824 */ /* 0x000fe200078e00ff */
[----:B------:R1:W-:Y:S01]  /*0d50*/  STL [R1+0x1c], R5 ;  /* 0x00001c0501007387 */ /* 0x0003e20000100800 */
[----:B------:R-:W-:Y:S02]  /*0d60*/  IMAD.SHL.U32 R16, R8, 0x2, RZ ;  /* 0x0000000208107824 */ /* 0x000fe400078e00ff */
[C---:B------:R-:W-:Y:S02]  /*0d70*/  VIADD R19, R18.reuse, 0x20 ;  /* 0x0000002012137836 */ /* 0x040fe40000000000 */
[----:B------:R-:W-:Y:S01]  /*0d80*/  VIADD R152, R18, 0x40 ;  /* 0x0000004012987836 */ /* 0x000fe20000000000 */
[----:B0-----:R-:W-:Y:S01]  /*0d90*/  LEA.HI R2, R4, R4, RZ, 0x1 ;  /* 0x0000000404027211 */ /* 0x001fe200078f08ff */
[C---:B------:R-:W-:Y:S01]  /*0da0*/  VIADD R7, R16.reuse, 0x10 ;  /* 0x0000001010077836 */ /* 0x040fe20000000000 */
[----:B------:R-:W-:Y:S01]  /*0db0*/  SHF.R.S32.HI R3, RZ, 0x1f, R19 ;  /* 0x0000001fff037819 */ /* 0x000fe20000011413 */
[----:B------:R-:W-:Y:S01]  /*0dc0*/  VIADD R6, R16, 0x18 ;  /* 0x0000001810067836 */ /* 0x000fe20000000000 */
[----:B------:R-:W-:Y:S01]  /*0dd0*/  LOP3.LUT R2, R2, 0x1ffffffe, RZ, 0xc0, !PT ;  /* 0x1ffffffe02027812 */ /* 0x000fe200078ec0ff */
[C---:B------:R-:W-:Y:S01]  /*0de0*/  VIADD R3, R16.reuse, 0x28 ;  /* 0x0000002810037836 */ /* 0x040fe20000000000 */
[----:B------:R-:W-:Y:S01]  /*0df0*/  SHF.R.S32.HI R0, RZ, 0x1f, R152 ;  /* 0x0000001fff007819 */ /* 0x000fe20000011498 */
        /* <DEDUP_REMOVED lines=19> */
[----:B-1----:R-:W-:-:S07]  /*0f30*/  SHF.R.S32.HI R0, RZ, 0x1f, R153 ;  /* 0x0000001fff007819 */ /* 0x002fce0000011499 */
.L_x_9760:
        /* <DEDUP_REMOVED lines=13> */
[----:B01----:R-:W-:Y:S02]  /*1010*/  IMAD.U32 R2, RZ, RZ, UR8 ;  /* 0x00000008ff027e24 */ /* 0x003fe4000f8e00ff */
[----:B----4-:R-:W-:Y:S01]  /*1020*/  IMAD.U32 R3, RZ, RZ, UR9 ;  /* 0x00000009ff037e24 */ /* 0x010fe2000f8e00ff */
[----:B------:R-:W-:Y:S02]  /*1030*/  @UP1 UIMAD.WIDE UR8, UR50, 0x4, UR10 ;  /* 0x00000004320818a5 */ /* 0x000fe4000f8e020a */
[----:B------:R-:W-:Y:S02]  /*1040*/  ULOP3.LUT UR43, UR6, 0xff0000, URZ, 0xc0, !UPT ;  /* 0x00ff0000062b7892 */ /* 0x000fe4000f8ec03f */
[----:B--2---:R-:W2:Y:S01]  /*1050*/  @P0 LDG.E R2, desc[UR52][R2.64] ;  /* 0x0000003402020981 */ /* 0x004ea2000c1e1900 */
[----:B------:R-:W-:Y:S01]  /*1060*/  ULDC.64 UR10, c[0x0][0xa20] ;  /* 0x00028800000a7ab9 */ /* 0x000fe20000000a00 */
[----:B------:R-:W-:-:S02]  /*1070*/  IMAD.U32 R4, RZ, RZ, UR8 ;  /* 0x00000008ff047e24 */ /* 0x000fc4000f8e00ff */
[----:B------:R-:W-:Y:S01]  /*1080*/  IMAD.U32 R5, RZ, RZ, UR9 ;  /* 0x00000009ff057e24 */ /* 0x000fe2000f8e00ff */
[----:B------:R-:W-:-:S04]  /*1090*/  ULDC.64 UR8, c[0x0][0x418] ;  /* 0x0001060000087ab9 */ /* 0x000fc80000000a00 */
[----:B---3--:R-:W3:Y:S01]  /*10a0*/  @P2 LDG.E R4, desc[UR52][R4.64] ;  /* 0x0000003404042981 */ /* 0x008ee2000c1e1900 */
        /* <DEDUP_REMOVED lines=28> */
.L_x_9661:
        /* <DEDUP_REMOVED lines=9> */
.L_x_9662:
        /* <DEDUP_REMOVED lines=13> */
.L_x_9663:
        /* <DEDUP_REMOVED lines=36> */
[----:B------:R-:W-:Y:S01]  /*1610*/  UIMAD UR39, UR5, 0xc0, URZ ;  /* 0x000000c0052778a4 */ /* 0x000fe2000f8e023f */
        /* <DEDUP_REMOVED lines=31> */
.L_x_9665:
[----:B------:R-:W-:-:S11]  /*1810*/  UISETP.NE.AND UP1, UPT, UR5, 0x1, UPT ;  /* 0x000000010500788c */ /* 0x000fd6000bf25270 */
[----:B------:R-:W-:Y:S02]  /*1820*/  @UP1 ULDC.64 UR10, c[0x0][0x9e8] ;  /* 0x00027a00000a1ab9 */ /* 0x000fe40000000a00 */
[----:B------:R-:W-:-:S04]  /*1830*/  UIMAD.WIDE.U32 UR6, UR8, UR10, URZ ;  /* 0x0000000a080672a5 */ /* 0x000fc8000f8e003f */
[----:B------:R-:W-:-:S12]  /*1840*/  @UP1 USHF.R.U32.HI UR8, URZ, UR11, UR7 ;  /* 0x0000000b3f081299 */ /* 0x000fd80008011607 */
.L_x_9666:
[----:B------:R-:W-:-:S04]  /*1850*/  UIMAD UR8, UR8, UR5, UR5 ;  /* 0x00000005080872a4 */ /* 0x000fc8000f8e0205 */
[----:B------:R-:W-:-:S04]  /*1860*/  UISETP.LT.AND UP1, UPT, UR4, UR8, UPT ;  /* 0x000000080400728c */ /* 0x000fc8000bf21270 */
[----:B------:R-:W-:-:S12]  /*1870*/  USEL UR4, UR4, UR8, UP1 ;  /* 0x0000000804047287 */ /* 0x000fd80008800000 */
.L_x_9664:
        /* <DEDUP_REMOVED lines=30> */
.L_x_9668:
[----:B------:R-:W-:-:S11]  /*1a60*/  UISETP.NE.AND UP0, UPT, UR5, 0x1, UPT ;  /* 0x000000010500788c */ /* 0x000fd6000bf05270 */
[----:B------:R-:W-:Y:S02]  /*1a70*/  @UP0 ULDC.64 UR10, c[0x0][0x9e8] ;  /* 0x00027a00000a0ab9 */ /* 0x000fe40000000a00 */
[----:B------:R-:W-:-:S04]  /*1a80*/  UIMAD.WIDE.U32 UR8, UR7, UR10, URZ ;  /* 0x0000000a070872a5 */ /* 0x000fc8000f8e003f */
[----:B------:R-:W-:-:S12]  /*1a90*/  @UP0 USHF.R.U32.HI UR7, URZ, UR11, UR9 ;  /* 0x0000000b3f070299 */ /* 0x000fd80008011609 */
.L_x_9669:
[----:B------:R-:W-:-:S04]  /*1aa0*/  UIMAD UR5, UR7, UR5, URZ ;  /* 0x00000005070572a4 */ /* 0x000fc8000f8e023f */
[----:B------:R-:W-:-:S04]  /*1ab0*/  UISETP.LT.AND UP0, UPT, UR4, UR5, UPT ;  /* 0x000000050400728c */ /* 0x000fc8000bf01270 */
[----:B------:R-:W-:-:S12]  /*1ac0*/  USEL UR4, UR4, UR5, !UP0 ;  /* 0x0000000504047287 */ /* 0x000fd8000c000000 */
.L_x_9667:
        /* <DEDUP_REMOVED lines=48> */
.L_x_9670:
[----:B------:R-:W-:Y:S01]  /*1dd0*/  UIMAD UR44, UR42, UR4, UR44 ;  /* 0x000000042a2c72a4 */ /* 0x000fe2000f8e022c */
[----:B------:R-:W-:Y:S01]  /*1de0*/  IMAD.U32 R88, RZ, RZ, UR6 ;  /* 0x00000006ff587e24 */ /* 0x000fe2000f8e00ff */
[----:B------:R-:W-:Y:S01]  /*1df0*/  PLOP3.LUT P0, PT, PT, PT, PT, 0x80, 0x0 ;  /* 0x000000000000781c */ /* 0x000fe20003f0f070 */
[----:B------:R-:W-:Y:S01]  /*1e00*/  IMAD.U32 R3, RZ, RZ, UR4 ;  /* 0x00000004ff037e24 */ /* 0x000fe2000f8e00ff */
[----:B------:R-:W-:Y:S02]  /*1e10*/  CS2R R24, SRZ ;  /* 0x0000000000187805 */ /* 0x000fe4000001ff00 */
[----:B------:R-:W-:Y:S01]  /*1e20*/  CS2R R20, SRZ ;  /* 0x0000000000147805 */ /* 0x000fe2000001ff00 */
[----:B------:R-:W-:Y:S01]  /*1e30*/  IMAD.MOV.U32 R15, RZ, RZ, RZ ;  /* 0x000000ffff0f7224 */ /* 0x000fe200078e00ff */
[----:B------:R-:W-:Y:S02]  /*1e40*/  CS2R R42, SRZ ;  /* 0x00000000002a7805 */ /* 0x000fe4000001ff00 */
[----:B------:R-:W-:-:S02]  /*1e50*/  VIADDMNMX R88, R3, UR44, R88, PT ;  /* 0x0000002c03587c46 */ /* 0x000fc4000b800158 */
[----:B------:R-:W-:Y:S01]  /*1e60*/  CS2R R2, SRZ ;  /* 0x0000000000027805 */ /* 0x000fe2000001ff00 */
[----:B------:R-:W-:Y:S01]  /*1e70*/  IMAD.MOV.U32 R93, RZ, RZ, RZ ;  /* 0x000000ffff5d7224 */ /* 0x000fe200078e00ff */
[----:B------:R-:W-:Y:S02]  /*1e80*/  CS2R R8, SRZ ;  /* 0x0000000000087805 */ /* 0x000fe4000001ff00 */
[----:B------:R-:W-:Y:S01]  /*1e90*/  ISETP.GT.AND P1, PT, R88, UR44, PT ;  /* 0x0000002c58007c0c */ /* 0x000fe2000bf24270 */
        /* <DEDUP_REMOVED lines=33> */
[----:B------:R-:W-:-:S06]  /*20b0*/  SHF.R.S32.HI R0, RZ, 0x7, R0 ;  /* 0x00000007ff007819 */ /* 0x000fcc0000011400 */
        /* <DEDUP_REMOVED lines=28> */
.L_x_9672:
        /* <DEDUP_REMOVED lines=9> */
.L_x_9867:
[----:B------:R-:W-:Y:S05]  /*2310*/  @!P0 BRA `(.L_x_9674) ;  /* 0x0000000000048947 */ /* 0x000fea0003800000 */
[----:B------:R-:W-:Y:S01]  /*2320*/  BPT.TRAP 0x1 ;  /* 0x000000040000795c */ /* 0x000fe20000300000 */
.L_x_9674:
[----:B0-----:R-:W-:Y:S02]  /*2330*/  IMAD.U32 R3, RZ, RZ, UR51 ;  /* 0x00000033ff037e24 */ /* 0x001fe4000f8e00ff */
[----:B------:R-:W-:-:S03]  /*2340*/  IMAD.U32 R0, RZ, RZ, UR54 ;  /* 0x00000036ff007e24 */ /* 0x000fc6000f8e00ff */
[----:B------:R-:W-:Y:S02]  /*2350*/  LEA R3, R3, UR46, 0x3 ;  /* 0x0000002e03037c11 */ /* 0x000fe4000f8e18ff */
[----:B------:R-:W-:-:S04]  /*2360*/  SHF.L.U32 R0, R0, 0x1f, RZ ;  /* 0x0000001f00007819 */ /* 0x000fc800000006ff */
[----:B------:R0:W1:Y:S01]  /*2370*/  SYNCS.PHASECHK.TRANS64.TRYWAIT P2, [R3+URZ+0x19c30], R0 ;  /* 0x019c3000030075a7 */ /* 0x000062000804017f */
[----:B------:R-:W-:Y:S05]  /*2380*/  @!P0 BRA `(.L_x_9675) ;  /* 0x0000000000048947 */ /* 0x000fea0003800000 */
[----:B------:R-:W-:Y:S01]  /*2390*/  BPT.TRAP 0x1 ;  /* 0x000000040000795c */ /* 0x000fe20000300000 */
.L_x_9675:
[----:B------:R-:W2:Y:S02]  /*23a0*/  S2R R2, SR_TID.X ;  /* 0x0000000000027919 */ /* 0x000ea40000002100 */
[----:B--2---:R-:W-:Y:S01]  /*23b0*/  LOP3.LUT P1, RZ, R2, 0x7f, RZ, 0xc0, !PT ;  /* 0x0000007f02ff7812 */ /* 0x004fe2000782c0ff */
[----:B-1----:R-:W-:-:S12]  /*23c0*/  @P2 BRA `(.L_x_9676) ;  /* 0x0000000000082947 */ /* 0x002fd80003800000 */
[----:B------:R-:W1:Y:S02]  /*23d0*/  SYNCS.PHASECHK.TRANS64.TRYWAIT P2, [R3+URZ+0x19c30], R0 ;  /* 0x019c3000030075a7 */ /* 0x000e64000804017f */
[----:B-1----:R-:W-:Y:S05]  /*23e0*/  @!P2 BRA `(.L_x_9677) ;  /* 0x0000014c0080a947 */ /* 0x002fea0003800000 */
.L_x_9676:
[----:B------:R-:W-:Y:S05]  /*23f0*/  WARPSYNC.ALL ;  /* 0x0000000000007948 */ /* 0x000fea0003800000 */
[----:B------:R-:W-:Y:S01]  /*2400*/  UIADD3 UR4, UR46, 0x13800, URZ ;  /* 0x000138002e047890 */ /* 0x000fe2000fffe03f */
[----:B------:R-:W-:Y:S01]  /*2410*/  WARPGROUP.ARRIVE ;  /* 0x00000000000079c5 */ /* 0x000fe20000000000 */
[----:B------:R-:W-:Y:S01]  /*2420*/  ULOP3.LUT UR12, UR56, 0x10000, URZ, 0xfc, !UPT ;  /* 0x00010000380c7892 */ /* 0x000fe2000f8efc3f */
[----:B------:R-:W-:Y:S01]  /*2430*/  VIADD R2, R17, UR39 ;  /* 0x0000002711027c36 */ /* 0x000fe20008000000 */
[----:B------:R-:W-:Y:S01]  /*2440*/  USHF.R.U32.HI UR4, URZ, 0x4, UR4 ;  /* 0x000000043f047899 */ /* 0x000fe20008011604 */
[----:B------:R-:W-:Y:S01]  /*2450*/  LEA R4, R88, 0xffffff80, 0x7 ;  /* 0xffffff8058047811 */ /* 0x000fe200078e38ff */
[----:B------:R-:W-:Y:S01]  /*2460*/  UMOV UR13, 0xc0000010 ;  /* 0xc0000010000d7882 */ /* 0x000fe20000000000 */
[----:B------:R-:W-:Y:S01]  /*2470*/  UMOV UR15, 0xc0000010 ;  /* 0xc0000010000f7882 */ /* 0x000fe20000000000 */
[----:B------:R-:W-:Y:S01]  /*2480*/  ULOP3.LUT UR4, UR4, 0x3fff, URZ, 0xc0, !UPT ;  /* 0x00003fff04047892 */ /* 0x000fe2000f8ec03f */
[----:B------:R-:W-:Y:S01]  /*2490*/  UMOV UR5, 0xc0000010 ;  /* 0xc000001000057882 */ /* 0x000fe20000000000 */
[----:B------:R-:W-:-:S02]  /*24a0*/  UMOV UR7, 0xc0000010 ;  /* 0xc000001000077882 */ /* 0x000fc40000000000 */
[----:B------:R-:W-:Y:S02]  /*24b0*/  ULOP3.LUT UR16, UR4, 0x10000, URZ, 0xfc, !UPT ;  /* 0x0001000004107892 */ /* 0x000fe4000f8efc3f */
[----:B------:R-:W-:Y:S02]  /*24c0*/  UIADD3 UR4, UR12, 0x180, URZ ;  /* 0x000001800c047890 */ /* 0x000fe4000fffe03f */
[----:B------:R-:W-:Y:S02]  /*24d0*/  UIMAD UR14, UR51, 0x300, UR16 ;  /* 0x00000300330e78a4 */ /* 0x000fe4000f8e0210 */
[----:B------:R-:W-:Y:S02]  /*24e0*/  UIADD3 UR8, UR12, 0x300, URZ ;  /* 0x000003000c087890 */ /* 0x000fe4000fffe03f */
[----:B------:R-:W-:Y:S02]  /*24f0*/  UIADD3 UR6, UR14, 0x100, URZ ;  /* 0x000001000e067890 */ /* 0x000fe4000fffe03f */
[----:B------:R-:W-:Y:S01]  /*2500*/  UIADD3 UR10, UR14, 0x200, URZ ;  /* 0x000002000e0a7890 */ /* 0x000fe2000fffe03f */
[----:B------:R-:W-:-:S02]  /*2510*/  UMOV UR9, 0xc0000010 ;  /* 0xc000001000097882 */ /* 0x000fc40000000000 */
[----:B------:R-:W-:Y:S01]  /*2520*/  QGMMA.64x128x32.F32.E4M3.E4M3 R24, gdesc[UR12], RZ, !UPT, gsb0 ;  /* 0x01e000000c1879f3 */ /* 0x000fe2000c0008ff */
[----:B------:R-:W-:Y:S01]  /*2530*/  UMOV UR11, 0xc0000010 ;  /* 0xc0000010000b7882 */ /* 0x000fe20000000000 */
[----:B------:R-:W-:Y:S01]  /*2540*/  ULDC UR18, c[0x0][0x9dc] ;  /* 0x0002770000127ab9 */ /* 0x000fe20000000800 */
[----:B------:R-:W-:Y:S02]  /*2550*/  WARPGROUP.DEPBAR.LE gsb0, 0x0 ;  /* 0x00008000000079c5 */ /* 0x000fe40000010000 */
[----:B------:R-:W-:-:S07]  /*2560*/  WARPGROUP.ARRIVE ;  /* 0x00000000000079c5 */ /* 0x000fce0000000000 */
[----:B------:R-:W-:Y:S01]  /*2570*/  QGMMA.64x128x32.F32.E4M3.E4M3 R24, gdesc[UR4], R24, gsb0 ;  /* 0x01e00000041879f3 */ /* 0x000fe20008000818 */
[----:B------:R-:W-:Y:S02]  /*2580*/  ULDC UR6, c[0x0][0x448] ;  /* 0x0001120000067ab9 */ /* 0x000fe40000000800 */
[----:B------:R-:W-:-:S06]  /*2590*/  UISETP.NE.AND UP0, UPT, UR6, 0x1, UPT ;  /* 0x000000010600788c */ /* 0x000fcc000bf05270 */
[----:B------:R-:W-:Y:S02]  /*25a0*/  PLOP3.LUT P2, PT, PT, PT, UP0, 0x80, 0x0 ;  /* 0x000000000000781c */ /* 0x000fe40003f4f008 */
[----:B------:R-:W-:-:S03]  /*25b0*/  PLOP3.LUT P3, PT, PT, PT, UP0, 0x80, 0x0 ;  /* 0x000000000000781c */ /* 0x000fc60003f6f008 */
[----:B------:R-:W-:-:S08]  /*25c0*/  @UP0 ULDC UR6, c[0x0][0x44c] ;  /* 0x0001130000060ab9 */ /* 0x000fd00000000800 */
        /* <DEDUP_REMOVED lines=9> */
[----:B------:R-:W-:Y:S02]  /*2660*/  IMAD R7, R88, R3, 0x80 ;  /* 0x0000008058077424 */ /* 0x000fe400078e0203 */
[----:B------:R-:W-:Y:S01]  /*2670*/  IMAD.U32 R3, RZ, RZ, UR47 ;  /* 0x0000002fff037e24 */ /* 0x000fe2000f8e00ff */
[----:B------:R-:W-:-:S02]  /*2680*/  PLOP3.LUT P2, PT, PT, PT, UP1, 0x40, 0x0 ;  /* 0x000000000000781c */ /* 0x000fc40003f4e818 */
[----:B------:R-:W-:Y:S01]  /*2690*/  IADD3 R6, -R16, UR40, R7 ;  /* 0x0000002810067c10 */ /* 0x000fe2000fffe107 */
[----:B------:R-:W-:Y:S02]  /*26a0*/  WARPGROUP.DEPBAR.LE gsb0, 0x0 ;  /* 0x00008000000079c5 */ /* 0x000fe40000010000 */
[----:B------:R-:W-:-:S06]  /*26b0*/  WARPGROUP.ARRIVE ;  /* 0x00000000000079c5 */ /* 0x000fcc0000000000 */
[----:B------:R-:W-:Y:S01]  /*26c0*/  QGMMA.64x128x32.F32.E4M3.E4M3 R24, gdesc[UR8], R24, gsb0 ;  /* 0x01e00000081879f3 */ /* 0x000fe20008000818 */
[----:B------:R-:W-:Y:S02]  /*26d0*/  ULOP3.LUT UR10, URZ, UR18, URZ, 0x33, !UPT ;  /* 0x000000123f0a7292 */ /* 0x000fe4000f8e333f */
        /* <DEDUP_REMOVED lines=22> */
.L_x_9680:
[----:B------:R-:W-:-:S06]  /*2840*/  UISETP.NE.AND UP2, UPT, UR7, 0x1, UPT ;  /* 0x000000010700788c */ /* 0x000fcc000bf45270 */
[----:B------:R-:W-:-:S05]  /*2850*/  PLOP3.LUT P2, PT, PT, PT, UP2, 0x80, 0x0 ;  /* 0x000000000000781c */ /* 0x000fca0003f4f028 */
[----:B------:R-:W-:-:S08]  /*2860*/  @UP2 ULDC.64 UR10, c[0x0][0x9e8] ;  /* 0x00027a00000a2ab9 */ /* 0x000fd00000000a00 */
[----:B------:R-:W-:-:S05]  /*2870*/  @P2 IMAD.HI.U32 R8, R3, UR10, RZ ;  /* 0x0000000a03082c27 */ /* 0x000fca000f8e00ff */
[----:B------:R-:W-:-:S07]  /*2880*/  @P2 SHF.R.U32.HI R3, RZ, UR11, R8 ;  /* 0x0000000bff032c19 */ /* 0x000fce0008011608 */
.L_x_9681:
[----:B------:R-:W-:Y:S05]  /*2890*/  BSYNC B0 ;  /* 0x0000000000007941 */ /* 0x000fea0003800000 */
.L_x_9679:
[----:B------:R-:W-:-:S04]  /*28a0*/  IMAD R3, R3, UR7, -R4 ;  /* 0x0000000703037c24 */ /* 0x000fc8000f8e0a04 */
[----:B------:R-:W-:-:S05]  /*28b0*/  IMAD.IADD R3, R3, 0x1, -R16 ;  /* 0x0000000103037824 */ /* 0x000fca00078e0a10 */
[----:B------:R-:W-:Y:S02]  /*28c0*/  VIMNMX R5, R5, R3, !PT ;  /* 0x0000000305057248 */ /* 0x000fe40007fe0100 */
[----:B------:R-:W-:-:S07]  /*28d0*/  VIADDMNMX R0, R3, UR7, R0, PT ;  /* 0x0000000703007c46 */ /* 0x000fce000b800100 */
.L_x_9678:
        /* <DEDUP_REMOVED lines=12> */
[C---:B------:R-:W-:Y:S02]  /*29a0*/  ISETP.GE.AND P5, PT, R7.reuse, 0x11, PT ;  /* 0x000000110700780c */ /* 0x040fe40003fa6270 */
        /* <DEDUP_REMOVED lines=190> */
.L_x_9684:
[----:B------:R-:W-:-:S06]  /*3590*/  UISETP.NE.AND UP2, UPT, UR7, 0x1, UPT ;  /* 0x000000010700788c */ /* 0x000fcc000bf45270 */
[----:B------:R-:W-:-:S05]  /*35a0*/  PLOP3.LUT P6, PT, PT, PT, UP2, 0x80, 0x0 ;  /* 0x000000000000781c */ /* 0x000fca0003fcf028 */
[----:B------:R-:W-:-:S08]  /*35b0*/  @UP2 ULDC.64 UR10, c[0x0][0x9e8] ;  /* 0x00027a00000a2ab9 */ /* 0x000fd00000000a00 */
[----:B------:R-:W-:Y:S01]  /*35c0*/  @P6 IMAD.HI.U32 R2, R5, UR10, RZ ;  /* 0x0000000a05026c27 */ /* 0x000fe2000f8e00ff */
[----:B------:R-:W-:-:S13]  /*35d0*/  PLOP3.LUT P6, PT, PT, PT, UP2, 0x80, 0x0 ;  /* 0x000000000000781c */ /* 0x000fda0003fcf028 */
[----:B------:R-:W-:-:S07]  /*35e0*/  @P6 SHF.R.U32.HI R5, RZ, UR11, R2 ;  /* 0x0000000bff056c19 */ /* 0x000fce0008011602 */
.L_x_9685:
[----:B------:R-:W-:Y:S05]  /*35f0*/  BSYNC B0 ;  /* 0x0000000000007941 */ /* 0x000fea0003800000 */
.L_x_9683:
[----:B------:R-:W-:-:S04]  /*3600*/  IMAD R5, R5, UR7, -R4 ;  /* 0x0000000705057c24 */ /* 0x000fc8000f8e0a04 */
[----:B------:R-:W-:-:S05]  /*3610*/  IMAD.IADD R5, R5, 0x1, -R16 ;  /* 0x0000000105057824 */ /* 0x000fca00078e0a10 */
[----:B------:R-:W-:Y:S02]  /*3620*/  VIMNMX R14, R14, R5, !PT ;  /* 0x000000050e0e7248 */ /* 0x000fe40007fe0100 */
[----:B------:R-:W-:-:S07]  /*3630*/  VIADDMNMX R0, R5, UR7, R0, PT ;  /* 0x0000000705007c46 */ /* 0x000fce000b800100 */
.L_x_9682:
        /* <DEDUP_REMOVED lines=9> */
[----:B------:R-:W-:Y:S01]  /*36d0*/  UMOV UR14, UR39 ;  /* 0x00000027000e7c82 */ /* 0x000fe20008000000 */
[----:B------:R-:W-:Y:S01]  /*36e0*/  LOP3.LUT P2, RZ, R22, 0x2, RZ, 0xc0, !PT ;  /* 0x0000000216ff7812 */ /* 0x000fe2000784c0ff */
        /* <DEDUP_REMOVED lines=75> */
[----:B------:R-:W-:Y:S01]  /*3ba0*/  ISETP.GT.AND P3, PT, R14, 0x70, !P3 ;  /* 0x000000700e00780c */ /* 0x000fe20005f64270 */
[----:B------:R-:W0:Y:S01]  /*3bb0*/  SHFL.BFLY PT, R5, R4, 0x2, 0x1f ;  /* 0x0c401f0004057f89 */ /* 0x000e2200000e0000 */
[----:B------:R-:W-:-:S02]  /*3bc0*/  FSEL R50, R50, -INF , !P2 ;  /* 0xff80000032327808 */ /* 0x000fc40005000000 */
[----:B------:R-:W-:Y:S02]  /*3bd0*/  LOP3.LUT P2, RZ, R22, 0x20000, RZ, 0xc0, !PT ;  /* 0x0002000016ff7812 */ /* 0x000fe4000784c0ff */
[C---:B------:R-:W-:Y:S02]  /*3be0*/  ISETP.GT.AND P4, PT, R14.reuse, 0x71, !P4 ;  /* 0x000000710e00780c */ /* 0x040fe40006784270 */
[----:B------:R-:W-:Y:S02]  /*3bf0*/  ISETP.GT.AND P2, PT, R14, 0x31, !P2 ;  /* 0x000000310e00780c */ /* 0x000fe40005744270 */
[C---:B------:R-:W-:Y:S02]  /*3c00*/  ISETP.LT.OR P3, PT, R0.reuse, 0x71, P3 ;  /* 0x000000710000780c */ /* 0x040fe40001f61670 */
[----:B------:R-:W-:Y:S02]  /*3c10*/  ISETP.LT.OR P2, PT, R0, 0x32, P2 ;  /* 0x000000320000780c */ /* 0x000fe40001741670 */
[----:B------:R-:W-:-:S02]  /*3c20*/  ISETP.GT.AND P5, PT, R14, 0x78, !P5 ;  /* 0x000000780e00780c */ /* 0x000fc40006fa4270 */
[----:B------:R-:W-:Y:S02]  /*3c30*/  FSEL R51, R51, -INF , !P2 ;  /* 0xff80000033337808 */ /* 0x000fe40005000000 */
[----:B------:R-:W-:Y:S02]  /*3c40*/  LOP3.LUT P2, RZ, R22, 0x10000, RZ, 0xc0, !PT ;  /* 0x0001000016ff7812 */ /* 0x000fe4000784c0ff */
[----:B------:R-:W-:Y:S02]  /*3c50*/  ISETP.LT.OR P4, PT, R0, 0x72, P4 ;  /* 0x000000720000780c */ /* 0x000fe40002781670 */
[----:B------:R-:W-:Y:S02]  /*3c60*/  ISETP.GT.AND P2, PT, R14, 0x38, !P2 ;  /* 0x000000380e00780c */ /* 0x000fe40005744270 */
[----:B------:R-:W-:Y:S02]  /*3c70*/  FSEL R82, R82, -INF , !P3 ;  /* 0xff80000052527808 */ /* 0x000fe40005800000 */
[----:B------:R-:W-:-:S02]  /*3c80*/  ISETP.LT.OR P2, PT, R0, 0x39, P2 ;  /* 0x000000390000780c */ /* 0x000fc40001741670 */
[----:B0-----:R-:W-:Y:S02]  /*3c90*/  FMNMX.FTZ R5, R4, R5, !PT ;  /* 0x0000000504057209 */ /* 0x001fe40007810000 */
[----:B------:R-:W-:Y:S02]  /*3ca0*/  FSEL R54, R54, -INF , !P2 ;  /* 0xff80000036367808 */ /* 0x000fe40005000000 */
[----:B------:R-:W-:Y:S01]  /*3cb0*/  ISETP.GT.AND P2, PT, R14, 0x39, !P6 ;  /* 0x000000390e00780c */ /* 0x000fe20007744270 */
[----:B------:R-:W0:Y:S01]  /*3cc0*/  SHFL.BFLY PT, R2, R5, 0x1, 0x1f ;  /* 0x0c201f0005027f89 */ /* 0x000e2200000e0000 */
[----:B------:R-:W-:Y:S02]  /*3cd0*/  LOP3.LUT P6, RZ, R22, 0x10, RZ, 0xc0, !PT ;  /* 0x0000001016ff7812 */ /* 0x000fe400078cc0ff */
[C---:B------:R-:W-:Y:S02]  /*3ce0*/  ISETP.LT.OR P2, PT, R0.reuse, 0x3a, P2 ;  /* 0x0000003a0000780c */ /* 0x040fe40001741670 */
[----:B------:R-:W-:-:S02]  /*3cf0*/  ISETP.LT.OR P5, PT, R0, 0x79, P5 ;  /* 0x000000790000780c */ /* 0x000fc40002fa1670 */
[----:B------:R-:W-:Y:S02]  /*3d00*/  FSEL R55, R55, -INF , !P2 ;  /* 0xff80000037377808 */ /* 0x000fe40005000000 */
[----:B------:R-:W-:Y:S02]  /*3d10*/  LOP3.LUT P2, RZ, R22, 0x4000, RZ, 0xc0, !PT ;  /* 0x0000400016ff7812 */ /* 0x000fe4000784c0ff */
[----:B------:R-:W-:Y:S02]  /*3d20*/  FSEL R83, R83, -INF , !P4 ;  /* 0xff80000053537808 */ /* 0x000fe40006000000 */
[----:B------:R-:W-:Y:S02]  /*3d30*/  ISETP.GT.AND P2, PT, R14, 0x40, !P2 ;  /* 0x000000400e00780c */ /* 0x000fe40005744270 */
[----:B------:R-:W-:Y:S02]  /*3d40*/  FSEL R86, R86, -INF , !P5 ;  /* 0xff80000056567808 */ /* 0x000fe40006800000 */
[----:B------:R-:W-:-:S04]  /*3d50*/  ISETP.LT.OR P2, PT, R0, 0x41, P2 ;  /* 0x000000410000780c */ /* 0x000fc80001741670 */
        /* <DEDUP_REMOVED lines=56> */
[----:B------:R-:W-:Y:S01]  /*40e0*/  FMNMX.FTZ R7, R26, R27, !PT ;  /* 0x0000001b1a077209 */ /* 0x000fe20007810000 */
[----:B------:R-:W-:-:S01]  /*40f0*/  FFMA.FTZ R3, R3, UR41, -R20 ;  /* 0x0000002903037c23 */ /* 0x000fc20008010814 */
        /* <DEDUP_REMOVED lines=24> */
[----:B------:R-:W-:-:S01]  /*4280*/  FFMA.FTZ R37, R68, UR41, -R20 ;  /* 0x0000002944257c23 */ /* 0x000fc20008010814 */
[----:B------:R-:W-:Y:S01]  /*4290*/  MUFU.EX2 R9, R36 ;  /* 0x0000002400097308 */ /* 0x000fe20000000800 */
[----:B------:R-:W-:Y:S01]  /*42a0*/  FMNMX.FTZ R12, R42, R11, !PT ;  /* 0x0000000b2a0c7209 */ /* 0x000fe20007810000 */
[--C-:B------:R-:W-:Y:S01]  /*42b0*/  FFMA.FTZ R44, R69, UR41, -R20.reuse ;  /* 0x00000029452c7c23 */ /* 0x100fe20008010814 */
[----:B------:R-:W-:-:S02]  /*42c0*/  FFMA.FTZ R72, R72, UR41, -R20 ;  /* 0x0000002948487c23 */ /* 0x000fc40008010814 */
[----:B------:R-:W-:-:S03]  /*42d0*/  FMNMX.FTZ R11, R43, R12, !PT ;  /* 0x0000000c2b0b7209 */ /* 0x000fc60007810000 */
[----:B------:R-:W-:Y:S01]  /*42e0*/  MUFU.EX2 R3, R3 ;  /* 0x0000000300037308 */ /* 0x000fe20000000800 */
[----:B------:R-:W-:-:S04]  /*42f0*/  FMNMX.FTZ R12, R46, R11, !PT ;  /* 0x0000000b2e0c7209 */ /* 0x000fc80007810000 */
[----:B------:R-:W-:Y:S01]  /*4300*/  FMNMX.FTZ R13, R47, R12, !PT ;  /* 0x0000000c2f0d7209 */ /* 0x000fe20007810000 */
[----:B------:R-:W-:-:S02]  /*4310*/  FFMA.FTZ R12, R41, UR41, -R20 ;  /* 0x00000029290c7c23 */ /* 0x000fc40008010814 */
[----:B------:R-:W-:Y:S01]  /*4320*/  MUFU.EX2 R5, R5 ;  /* 0x0000000500057308 */ /* 0x000fe20000000800 */
[----:B------:R-:W-:-:S04]  /*4330*/  FMNMX.FTZ R24, R50, R13, !PT ;  /* 0x0000000d32187209 */ /* 0x000fc80007810000 */
[----:B------:R-:W-:-:S03]  /*4340*/  FMNMX.FTZ R13, R51, R24, !PT ;  /* 0x00000018330d7209 */ /* 0x000fc60007810000 */
[----:B------:R0:W-:Y:S01]  /*4350*/  MUFU.EX2 R11, R40 ;  /* 0x00000028000b7308 */ /* 0x0001e20000000800 */
[----:B------:R-:W-:-:S04]  /*4360*/  FMNMX.FTZ R24, R54, R13, !PT ;  /* 0x0000000d36187209 */ /* 0x000fc80007810000 */
[----:B------:R-:W-:Y:S01]  /*4370*/  FMNMX.FTZ R13, R55, R24, !PT ;  /* 0x00000018370d7209 */ /* 0x000fe20007810000 */
[----:B------:R-:W-:-:S01]  /*4380*/  FFMA.FTZ R24, R45, UR41, -R20 ;  /* 0x000000292d187c23 */ /* 0x000fc20008010814 */
[--C-:B------:R-:W-:Y:S01]  /*4390*/  FFMA.FTZ R45, R76, UR41, -R20.reuse ;  /* 0x000000294c2d7c23 */ /* 0x100fe20008010814 */
[----:B------:R-:W1:Y:S01]  /*43a0*/  MUFU.EX2 R6, R6 ;  /* 0x0000000600067308 */ /* 0x000e620000000800 */
[----:B------:R-:W-:Y:S01]  /*43b0*/  FMNMX.FTZ R28, R58, R13, !PT ;  /* 0x0000000d3a1c7209 */ /* 0x000fe20007810000 */
[----:B0-----:R-:W-:-:S03]  /*43c0*/  FFMA.FTZ R40, R65, UR41, -R20 ;  /* 0x0000002941287c23 */ /* 0x001fc60008010814 */
[----:B------:R-:W-:-:S03]  /*43d0*/  FMNMX.FTZ R13, R59, R28, !PT ;  /* 0x0000001c3b0d7209 */ /* 0x000fc60007810000 */
[----:B------:R-:W-:Y:S01]  /*43e0*/  MUFU.EX2 R8, R8 ;  /* 0x0000000800087308 */ /* 0x000fe20000000800 */
[----:B------:R-:W-:-:S04]  /*43f0*/  FMNMX.FTZ R28, R62, R13, !PT ;  /* 0x0000000d3e1c7209 */ /* 0x000fc80007810000 */
[----:B------:R-:W-:Y:S01]  /*4400*/  FMNMX.FTZ R21, R63, R28, !PT ;  /* 0x0000001c3f157209 */ /* 0x000fe20007810000 */
[----:B------:R-:W-:-:S01]  /*4410*/  FFMA.FTZ R28, R49, UR41, -R20 ;  /* 0x00000029311c7c23 */ /* 0x000fc20008010814 */
[----:B------:R-:W-:Y:S01]  /*4420*/  FFMA.FTZ R49, R80, UR41, -R20 ;  /* 0x0000002950317c23 */ /* 0x000fe20008010814 */
[----:B------:R0:W-:Y:S01]  /*4430*/  MUFU.EX2 R13, R48 ;  /* 0x00000030000d7308 */ /* 0x0001e20000000800 */
[----:B------:R-:W-:Y:S02]  /*4440*/  FMNMX.FTZ R32, R66, R21, !PT ;  /* 0x0000001542207209 */ /* 0x000fe40007810000 */
[----:B-1----:R-:W-:Y:S02]  /*4450*/  F2FP.SATFINITE.E4M3.F32.PACK_AB_MERGE_C R148, R6, R5, RZ ;  /* 0x000000050694723e */ /* 0x002fe400048070ff */
[----:B------:R-:W-:Y:S02]  /*4460*/  FMNMX.FTZ R21, R67, R32, !PT ;  /* 0x0000002043157209 */ /* 0x000fe40007810000 */
[----:B------:R-:W-:Y:S01]  /*4470*/  F2FP.SATFINITE.E4M3.F32.PACK_AB_MERGE_C R148, R4, R3, R148 ;  /* 0x000000030494723e */ /* 0x000fe20004807094 */
[----:B------:R-:W1:Y:S01]  /*4480*/  MUFU.EX2 R10, R10 ;  /* 0x0000000a000a7308 */ /* 0x000e620000000800 */
[----:B------:R-:W-:Y:S01]  /*4490*/  FMNMX.FTZ R32, R70, R21, !PT ;  /* 0x0000001546207209 */ /* 0x000fe20007810000 */
[----:B0-----:R-:W-:-:S03]  /*44a0*/  FFMA.FTZ R48, R73, UR41, -R20 ;  /* 0x0000002949307c23 */ /* 0x001fc60008010814 */
[----:B------:R-:W-:-:S03]  /*44b0*/  FMNMX.FTZ R25, R71, R32, !PT ;  /* 0x0000002047197209 */ /* 0x000fc60007810000 */
[----:B------:R0:W2:Y:S01]  /*44c0*/  MUFU.EX2 R21, R52 ;  /* 0x0000003400157308 */ /* 0x0000a20000000800 */
[----:B------:R-:W-:-:S04]  /*44d0*/  FMNMX.FTZ R32, R74, R25, !PT ;  /* 0x000000194a207209 */ /* 0x000fc80007810000 */
[----:B------:R-:W-:-:S03]  /*44e0*/  FMNMX.FTZ R25, R75, R32, !PT ;  /* 0x000000204b197209 */ /* 0x000fc60007810000 */
[----:B------:R-:W-:Y:S01]  /*44f0*/  MUFU.EX2 R12, R12 ;  /* 0x0000000c000c7308 */ /* 0x000fe20000000800 */
[----:B------:R-:W-:Y:S01]  /*4500*/  FMNMX.FTZ R32, R78, R25, !PT ;  /* 0x000000194e207209 */ /* 0x000fe20007810000 */
[--C-:B0-----:R-:W-:Y:S01]  /*4510*/  FFMA.FTZ R52, R77, UR41, -R20.reuse ;  /* 0x000000294d347c23 */ /* 0x101fe20008010814 */
[----:B-1----:R-:W-:Y:S02]  /*4520*/  F2FP.SATFINITE.E4M3.F32.PACK_AB_MERGE_C R150, R10, R9, RZ ;  /* 0x000000090a96723e */ /* 0x002fe400048070ff */
[----:B------:R-:W-:Y:S01]  /*4530*/  FMNMX.FTZ R29, R79, R32, !PT ;  /* 0x000000204f1d7209 */ /* 0x000fe20007810000 */
[----:B------:R-:W-:-:S01]  /*4540*/  FFMA.FTZ R32, R57, UR41, -R20 ;  /* 0x0000002939207c23 */ /* 0x000fc20008010814 */
[----:B------:R-:W-:Y:S01]  /*4550*/  IMAD.U32 R57, RZ, RZ, UR41 ;  /* 0x00000029ff397e24 */ /* 0x000fe2000f8e00ff */
[----:B------:R0:W-:Y:S01]  /*4560*/  MUFU.EX2 R25, R56 ;  /* 0x0000003800197308 */ /* 0x0001e20000000800 */
[----:B------:R-:W-:Y:S02]  /*4570*/  FMNMX.FTZ R36, R82, R29, !PT ;  /* 0x0000001d52247209 */ /* 0x000fe40007810000 */
[----:B------:R-:W-:-:S02]  /*4580*/  F2FP.SATFINITE.E4M3.F32.PACK_AB_MERGE_C R150, R8, R7, R150 ;  /* 0x000000070896723e */ /* 0x000fc40004807096 */
[----:B------:R-:W-:Y:S01]  /*4590*/  FMNMX.FTZ R29, R83, R36, !PT ;  /* 0x00000024531d7209 */ /* 0x000fe20007810000 */
[--C-:B------:R-:W-:Y:S01]  /*45a0*/  FFMA.FTZ R36, R61, UR41, -R20.reuse ;  /* 0x000000293d247c23 */ /* 0x100fe20008010814 */
[----:B--2---:R-:W-:Y:S01]  /*45b0*/  F2FP.SATFINITE.E4M3.F32.PACK_AB_MERGE_C R146, R14, R21, RZ ;  /* 0x000000150e92723e */ /* 0x004fe200048070ff */
[----:B------:R-:W-:Y:S01]  /*45c0*/  MUFU.EX2 R15, R15 ;  /* 0x0000000f000f7308 */ /* 0x000fe20000000800 */
[----:B------:R-:W-:Y:S01]  /*45d0*/  FMNMX.FTZ R0, R86, R29, !PT ;  /* 0x0000001d56007209 */ /* 0x000fe20007810000 */
[----:B0-----:R-:W-:-:S03]  /*45e0*/  FFMA.FTZ R56, R81, UR41, -R20 ;  /* 0x0000002951387c23 */ /* 0x001fc60008010814 */
[----:B------:R-:W-:-:S03]  /*45f0*/  FMNMX.FTZ R0, R87, R0, !PT ;  /* 0x0000000057007209 */ /* 0x000fc60007810000 */
[----:B------:R0:W-:Y:S02]  /*4600*/  MUFU.EX2 R29, R60 ;  /* 0x0000003c001d7308 */ /* 0x0001e40000000800 */
[----:B------:R-:W1:Y:S06]  /*4610*/  SHFL.BFLY PT, R41, R0, 0x2, 0x1f ;  /* 0x0c401f0000297f89 */ /* 0x000e6c00000e0000 */
[----:B------:R-:W2:Y:S01]  /*4620*/  MUFU.EX2 R24, R24 ;  /* 0x0000001800187308 */ /* 0x000ea20000000800 */
[----:B0-----:R-:W-:-:S07]  /*4630*/  FFMA.FTZ R60, R85, UR41, -R20 ;  /* 0x00000029553c7c23 */ /* 0x001fce0008010814 */
[----:B------:R-:W0:Y:S08]  /*4640*/  MUFU.EX2 R28, R28 ;  /* 0x0000001c001c7308 */ /* 0x000e300000000800 */
[----:B------:R-:W3:Y:S01]  /*4650*/  MUFU.EX2 R36, R36 ;  /* 0x0000002400247308 */ /* 0x000ee20000000800 */
[----:B--2---:R-:W-:Y:S02]  /*4660*/  F2FP.SATFINITE.E4M3.F32.PACK_AB_MERGE_C R144, R24, R15, RZ ;  /* 0x0000000f1890723e */ /* 0x004fe400048070ff */
[----:B-1----:R-:W-:-:S02]  /*4670*/  FMNMX.FTZ R53, R0, R41, !PT ;  /* 0x0000002900357209 */ /* 0x002fc40007810000 */
[----:B------:R-:W-:-:S03]  /*4680*/  F2FP.SATFINITE.E4M3.F32.PACK_AB_MERGE_C R144, R12, R11, R144 ;  /* 0x0000000b0c90723e */ /* 0x000fc60004807090 */
[----:B------:R-:W1:Y:S01]  /*4690*/  SHFL.BFLY PT, R0, R53, 0x1, 0x1f ;  /* 0x0c201f0035007f89 */ /* 0x000e6200000e0000 */
[----:B------:R-:W2:Y:S01]  /*46a0*/  MUFU.EX2 R32, R32 ;  /* 0x0000002000207308 */ /* 0x000ea20000000800 */
[----:B0-----:R-:W-:-:S07]  /*46b0*/  F2FP.SATFINITE.E4M3.F32.PACK_AB_MERGE_C R146, R28, R13, R146 ;  /* 0x0000000d1c92723e */ /* 0x001fce0004807092 */
[----:B------:R-:W-:Y:S01]  /*46c0*/  MUFU.EX2 R37, R37 ;  /* 0x0000002500257308 */ /* 0x000fe20000000800 */
[----:B---3--:R-:W-:-:S07]  /*46d0*/  F2FP.SATFINITE.E4M3.F32.PACK_AB_MERGE_C R140, R36, R29, RZ ;  /* 0x0000001d248c723e */ /* 0x008fce00048070ff */
[----:B------:R-:W-:Y:S01]  /*46e0*/  MUFU.EX2 R44, R44 ;  /* 0x0000002c002c7308 */ /* 0x000fe20000000800 */
[----:B--2---:R-:W-:Y:S02]  /*46f0*/  F2FP.SATFINITE.E4M3.F32.PACK_AB_MERGE_C R140, R32, R25, R140 ;  /* 0x00000019208c723e */ /* 0x004fe4000480708c */
[----:B-1----:R-:W-:Y:S01]  /*4700*/  FMNMX.FTZ R0, R53, R0, !PT ;  /* 0x0000000035007209 */ /* 0x002fe20007810000 */
[----:B------:R-:W-:-:S04]  /*4710*/  FFMA.FTZ R53, R84, UR41, -R20 ;  /* 0x0000002954357c23 */ /* 0x000fc80008010814 */
        /* <DEDUP_REMOVED lines=17> */
[----:B------:R-:W-:Y:S01]  /*4830*/  FADD.FTZ R58, R3, R4 ;  /* 0x00000004033a7221 */ /* 0x000fe20000010000 */
[----:B------:R-:W-:-:S01]  /*4840*/  FFMA.FTZ R46, R50, UR41, -R20 ;  /* 0x00000029322e7c23 */ /* 0x000fc20008010814 */
[--C-:B------:R-:W-:Y:S01]  /*4850*/  FFMA.FTZ R31, R31, UR41, -R20.reuse ;  /* 0x000000291f1f7c23 */ /* 0x100fe20008010814 */
[----:B------:R-:W-:-:S01]  /*4860*/  FFMA.FTZ R50, R54, UR41, -R20 ;  /* 0x0000002936327c23 */ /* 0x000fc20008010814 */
[----:B------:R-:W-:Y:S01]  /*4870*/  FFMA.FTZ R54, R59, UR41, -R20 ;  /* 0x000000293b367c23 */ /* 0x000fe20008010814 */
[----:B------:R-:W-:-:S01]  /*4880*/  FADD.FTZ R59, R5, R58 ;  /* 0x0000003a053b7221 */ /* 0x000fc20000010000 */
[----:B------:R-:W0:Y:S01]  /*4890*/  MUFU.EX2 R27, R27 ;  /* 0x0000001b001b7308 */ /* 0x000e220000000800 */
[----:B------:R-:W-:-:S01]  /*48a0*/  FFMA.FTZ R34, R34, UR41, -R20 ;  /* 0x0000002922227c23 */ /* 0x000fc20008010814 */
[----:B------:R-:W-:Y:S01]  /*48b0*/  FFMA.FTZ R58, R62, UR41, -R20 ;  /* 0x000000293e3a7c23 */ /* 0x000fe20008010814 */
[----:B------:R-:W-:-:S01]  /*48c0*/  FADD.FTZ R62, R6, R59 ;  /* 0x0000003b063e7221 */ /* 0x000fc20000010000 */
[--C-:B------:R-:W-:Y:S01]  /*48d0*/  FFMA.FTZ R35, R35, UR41, -R20.reuse ;  /* 0x0000002923237c23 */ /* 0x100fe20008010814 */
[----:B------:R-:W-:-:S01]  /*48e0*/  FFMA.FTZ R38, R38, UR41, -R20 ;  /* 0x0000002926267c23 */ /* 0x000fc20008010814 */
[----:B------:R-:W-:Y:S01]  /*48f0*/  FFMA.FTZ R59, R63, UR41, -R20 ;  /* 0x000000293f3b7c23 */ /* 0x000fe20008010814 */
[----:B------:R-:W-:-:S01]  /*4900*/  FADD.FTZ R61, R7, R62 ;  /* 0x0000003e073d7221 */ /* 0x000fc20000010000 */
        /* <DEDUP_REMOVED lines=14> */
[--C-:B------:R-:W-:Y:S01]  /*49f0*/  FFMA.FTZ R82, R82, UR41, -R20.reuse ;  /* 0x0000002952527c23 */ /* 0x100fe20008010814 */
[----:B------:R-:W-:-:S01]  /*4a00*/  FFMA.FTZ R83, R83, UR41, -R20 ;  /* 0x0000002953537c23 */ /* 0x000fc20008010814 */
[----:B------:R-:W0:Y:S01]  /*4a10*/  MUFU.EX2 R34, R34 ;  /* 0x0000002200227308 */ /* 0x000e220000000800 */
[----:B-1----:R-:W-:-:S01]  /*4a20*/  FADD.FTZ R62, R30, R63 ;  /* 0x0000003f1e3e7221 */ /* 0x002fc20000010000 */
[----:B------:R-:W-:Y:S01]  /*4a30*/  FADD.FTZ R63, R11, R66 ;  /* 0x000000420b3f7221 */ /* 0x000fe20000010000 */
[----:B------:R-:W-:-:S05]  /*4a40*/  FFMA.FTZ R86, R86, UR41, -R20 ;  /* 0x0000002956567c23 */ /* 0x000fca0008010814 */
        /* <DEDUP_REMOVED lines=20> */
[----:B------:R-:W-:-:S04]  /*4b90*/  FADD.FTZ R4, R28, R7 ;  /* 0x000000071c047221 */ /* 0x000fc80000010000 */
[----:B------:R-:W-:Y:S01]  /*4ba0*/  FADD.FTZ R21, R21, R4 ;  /* 0x0000000415157221 */ /* 0x000fe20000010000 */
[----:B------:R-:W-:-:S01]  /*4bb0*/  FFMA.FTZ R4, R74, UR41, -R20 ;  /* 0x000000294a047c23 */ /* 0x000fc20008010814 */
[----:B------:R-:W1:Y:S01]  /*4bc0*/  MUFU.EX2 R64, R64 ;  /* 0x0000004000407308 */ /* 0x000e620000000800 */
[----:B--2---:R-:W-:-:S01]  /*4bd0*/  FADD.FTZ R10, R42, R5 ;  /* 0x000000052a0a7221 */ /* 0x004fc20000010000 */
[----:B------:R-:W-:Y:S01]  /*4be0*/  FADD.FTZ R14, R14, R21 ;  /* 0x000000150e0e7221 */ /* 0x000fe20000010000 */
[----:B------:R-:W-:-:S03]  /*4bf0*/  FFMA.FTZ R20, R87, UR41, -R20 ;  /* 0x0000002957147c23 */ /* 0x000fc60008010814 */
[----:B------:R-:W-:Y:S02]  /*4c00*/  FADD.FTZ R7, R25, R14 ;  /* 0x0000000e19077221 */ /* 0x000fe40000010000 */
[----:B------:R-:W2:Y:S01]  /*4c10*/  MUFU.EX2 R46, R46 ;  /* 0x0000002e002e7308 */ /* 0x000ea20000000800 */
[----:B0-----:R-:W-:-:S01]  /*4c20*/  FADD.FTZ R5, R43, R10 ;  /* 0x0000000a2b057221 */ /* 0x001fc20000010000 */
[----:B------:R-:W-:Y:S01]  /*4c30*/  FADD.FTZ R32, R32, R7 ;  /* 0x0000000720207221 */ /* 0x000fe20000010000 */
[----:B------:R-:W-:-:S03]  /*4c40*/  F2FP.SATFINITE.E4M3.F32.PACK_AB_MERGE_C R7, R44, R37, RZ ;  /* 0x000000252c07723e */ /* 0x000fc600048070ff */
[----:B------:R-:W-:Y:S01]  /*4c50*/  FADD.FTZ R29, R29, R32 ;  /* 0x000000201d1d7221 */ /* 0x000fe20000010000 */
[----:B------:R-:W-:Y:S01]  /*4c60*/  F2FP.SATFINITE.E4M3.F32.PACK_AB_MERGE_C R142, R40, R33, R7 ;  /* 0x00000021288e723e */ /* 0x000fe20004807007 */
        /* <DEDUP_REMOVED lines=43> */
[----:B------:R-:W-:Y:S01]  /*4f20*/  FADD.FTZ R41, R41, R44 ;  /* 0x0000002c29297221 */ /* 0x000fe20000010000 */
[----:B------:R-:W-:-:S03]  /*4f30*/  F2FP.SATFINITE.E4M3.F32.PACK_AB_MERGE_C R7, R8, R3, RZ ;  /* 0x000000030807723e */ /* 0x000fc600048070ff */
[----:B------:R-:W-:Y:S01]  /*4f40*/  FADD.FTZ R48, R48, R41 ;  /* 0x0000002930307221 */ /* 0x000fe20000010000 */
[----:B------:R-:W-:Y:S01]  /*4f50*/  F2FP.SATFINITE.E4M3.F32.PACK_AB_MERGE_C R143, R6, R61, R7 ;  /* 0x0000003d068f723e */ /* 0x000fe20004807007 */
[----:B------:R-:W1:Y:S01]  /*4f60*/  MUFU.EX2 R78, R78 ;  /* 0x0000004e004e7308 */ /* 0x000e620000000800 */
[----:B0-----:R-:W-:-:S01]  /*4f70*/  FADD.FTZ R8, R4, R5 ;  /* 0x0000000504087221 */ /* 0x001fc20000010000 */
[----:B------:R-:W-:-:S04]  /*4f80*/  FADD.FTZ R45, R45, R48 ;  /* 0x000000302d2d7221 */ /* 0x000fc80000010000 */
[----:B------:R-:W-:Y:S02]  /*4f90*/  FADD.FTZ R52, R52, R45 ;  /* 0x0000002d34347221 */ /* 0x000fe40000010000 */
[----:B------:R-:W0:Y:S01]  /*4fa0*/  MUFU.EX2 R79, R79 ;  /* 0x0000004f004f7308 */ /* 0x000e220000000800 */
[----:B--2---:R-:W-:-:S07]  /*4fb0*/  FADD.FTZ R5, R75, R8 ;  /* 0x000000084b057221 */ /* 0x004fce0000010000 */
[----:B------:R-:W-:Y:S01]  /*4fc0*/  MUFU.EX2 R53, R53 ;  /* 0x0000003500357308 */ /* 0x000fe20000000800 */
[----:B-1----:R-:W-:-:S07]  /*4fd0*/  FADD.FTZ R8, R78, R5 ;  /* 0x000000054e087221 */ /* 0x002fce0000010000 */
[----:B------:R-:W1:Y:S01]  /*4fe0*/  MUFU.EX2 R60, R60 ;  /* 0x0000003c003c7308 */ /* 0x000e620000000800 */
[C---:B0-----:R-:W-:Y:S01]  /*4ff0*/  F2FP.SATFINITE.E4M3.F32.PACK_AB_MERGE_C R78, R79.reuse, R78, RZ ;  /* 0x0000004e4f4e723e */ /* 0x041fe200048070ff */
[----:B------:R-:W-:-:S03]  /*5000*/  FADD.FTZ R79, R79, R8 ;  /* 0x000000084f4f7221 */ /* 0x000fc60000010000 */
[----:B------:R-:W-:-:S03]  /*5010*/  F2FP.SATFINITE.E4M3.F32.PACK_AB_MERGE_C R137, R75, R4, R78 ;  /* 0x000000044b89723e */ /* 0x000fc6000480704e */
        /* <DEDUP_REMOVED lines=10> */
[----:B------:R-:W-:-:S06]  /*50c0*/  FADD.FTZ R53, R53, R56 ;  /* 0x0000003835357221 */ /* 0x000fcc0000010000 */
[----:B------:R-:W1:Y:S01]  /*50d0*/  MUFU.EX2 R3, R20 ;  /* 0x0000001400037308 */ /* 0x000e620000000800 */
[----:B--2---:R-:W-:-:S04]  /*50e0*/  FADD.FTZ R5, R83, R4 ;  /* 0x0000000453057221 */ /* 0x004fc80000010000 */
[----:B0-----:R-:W-:Y:S01]  /*50f0*/  FADD.FTZ R4, R86, R5 ;  /* 0x0000000556047221 */ /* 0x001fe20000010000 */
[----:B------:R-:W-:-:S01]  /*5100*/  FADD.FTZ R5, R60, R53 ;  /* 0x000000353c057221 */ /* 0x000fc20000010000 */
[C---:B-1----:R-:W-:Y:S02]  /*5110*/  F2FP.SATFINITE.E4M3.F32.PACK_AB_MERGE_C R6, R3.reuse, R86, RZ ;  /* 0x000000560306723e */ /* 0x042fe400048070ff */
[----:B------:R-:W-:-:S01]  /*5120*/  FADD.FTZ R4, R3, R4 ;  /* 0x0000000403047221 */ /* 0x000fc20000010000 */
[----:B------:R-:W-:Y:S01]  /*5130*/  VIADD R3, R88, 0xfffffffe ;  /* 0xfffffffe58037836 */ /* 0x000fe20000000000 */
        /* <DEDUP_REMOVED lines=12> */
.L_x_9687:
[----:B------:R-:W-:-:S11]  /*5200*/  UISETP.NE.AND UP2, UPT, UR7, 0x1, UPT ;  /* 0x000000010700788c */ /* 0x000fd6000bf45270 */
[----:B------:R-:W-:Y:S02]  /*5210*/  @UP2 ULDC.64 UR20, c[0x0][0x9e8] ;  /* 0x00027a0000142ab9 */ /* 0x000fe40000000a00 */
[----:B------:R-:W-:-:S04]  /*5220*/  UIMAD.WIDE.U32 UR10, UR14, UR20, URZ ;  /* 0x000000140e0a72a5 */ /* 0x000fc8000f8e003f */
[----:B------:R-:W-:-:S12]  /*5230*/  @UP2 USHF.R.U32.HI UR14, URZ, UR21, UR11 ;  /* 0x000000153f0e2299 */ /* 0x000fd8000801160b */
.L_x_9688:
[----:B------:R-:W-:-:S04]  /*5240*/  UIMAD UR7, UR14, UR7, UR7 ;  /* 0x000000070e0772a4 */ /* 0x000fc8000f8e0207 */
[----:B------:R-:W-:-:S04]  /*5250*/  UISETP.LT.AND UP2, UPT, UR6, UR7, UPT ;  /* 0x000000070600728c */ /* 0x000fc8000bf41270 */
[----:B------:R-:W-:-:S12]  /*5260*/  USEL UR6, UR6, UR7, UP2 ;  /* 0x0000000706067287 */ /* 0x000fd80009000000 */
.L_x_9686:
        /* <DEDUP_REMOVED lines=58> */
.L_x_9707:
[----:B------:R-:W-:-:S04]  /*5610*/  UIADD3 UR19, UR51, 0x1, URZ ;  /* 0x0000000133137890 */ /* 0x000fc8000fffe03f */
[----:B------:R-:W-:-:S04]  /*5620*/  UISETP.NE.AND UP2, UPT, UR19, 0x2, UPT ;  /* 0x000000021300788c */ /* 0x000fc8000bf45270 */
[----:B------:R-:W-:Y:S02]  /*5630*/  USEL UR20, URZ, 0x1, UP2 ;  /* 0x000000013f147887 */ /* 0x000fe40009000000 */
[----:B------:R-:W-:Y:S02]  /*5640*/  USEL UR19, UR19, URZ, UP2 ;  /* 0x0000003f13137287 */ /* 0x000fe40009000000 */
[----:B------:R-:W-:Y:S01]  /*5650*/  ULOP3.LUT UR20, UR54, UR20, URZ, 0x3c, !UPT ;  /* 0x0000001436147292 */ /* 0x000fe2000f8e3c3f */
[----:B------:R-:W-:Y:S11]  /*5660*/  @!P0 BRA `(.L_x_9690) ;  /* 0x0000000000048947 */ /* 0x000ff60003800000 */
[----:B------:R-:W-:Y:S01]  /*5670*/  BPT.TRAP 0x1 ;  /* 0x000000040000795c */ /* 0x000fe20000300000 */
.L_x_9690:
[----:B------:R-:W-:Y:S01]  /*5680*/  ULEA UR23, UR19, UR46, 0x3 ;  /* 0x0000002e13177291 */ /* 0x000fe2000f8e183f */
[----:B------:R-:W-:-:S05]  /*5690*/  IMAD.U32 R6, RZ, RZ, UR20 ;  /* 0x00000014ff067e24 */ /* 0x000fca000f8e00ff */
[----:B------:R-:W-:-:S04]  /*56a0*/  SHF.L.U32 R6, R6, 0x1f, RZ ;  /* 0x0000001f06067819 */ /* 0x000fc800000006ff */
[----:B------:R0:W1:Y:S01]  /*56b0*/  SYNCS.PHASECHK.TRANS64.TRYWAIT P2, [UR23+0x19c30], R6 ;  /* 0x019c3006ff0075a7 */ /* 0x0000620008040157 */
[----:B------:R-:W-:Y:S05]  /*56c0*/  @!P0 BRA `(.L_x_9691) ;  /* 0x0000000000048947 */ /* 0x000fea0003800000 */
[----:B------:R-:W-:Y:S01]  /*56d0*/  BPT.TRAP 0x1 ;  /* 0x000000040000795c */ /* 0x000fe20000300000 */
.L_x_9691:
[----:B-1----:R-:W-:Y:S05]  /*56e0*/  @P2 BRA `(.L_x_9692) ;  /* 0x0000000000082947 */ /* 0x002fea0003800000 */
[----:B------:R-:W1:Y:S02]  /*56f0*/  SYNCS.PHASECHK.TRANS64.TRYWAIT P2, [UR23+0x19c30], R6 ;  /* 0x019c3006ff0075a7 */ /* 0x000e640008040157 */
[----:B-1----:R-:W-:Y:S05]  /*5700*/  @!P2 BRA `(.L_x_9693) ;  /* 0x0000011800cca947 */ /* 0x002fea0003800000 */
.L_x_9692:
        /* <DEDUP_REMOVED lines=17> */
.L_x_9694:
[----:B------:R-:W-:Y:S01]  /*5820*/  ULEA UR11, UR51, UR46, 0x3 ;  /* 0x0000002e330b7291 */ /* 0x000fe2000f8e183f */
[----:B01----:R-:W-:-:S05]  /*5830*/  IMAD.U32 R6, RZ, RZ, UR54 ;  /* 0x00000036ff067e24 */ /* 0x003fca000f8e00ff */
[----:B------:R-:W-:-:S04]  /*5840*/  SHF.L.U32 R6, R6, 0x1f, RZ ;  /* 0x0000001f06067819 */ /* 0x000fc800000006ff */
[----:B------:R0:W1:Y:S01]  /*5850*/  SYNCS.PHASECHK.TRANS64.TRYWAIT P2, [UR11+0x19c50], R6 ;  /* 0x019c5006ff0075a7 */ /* 0x000062000804014b */
[----:B------:R-:W-:Y:S05]  /*5860*/  @!P0 BRA `(.L_x_9695) ;  /* 0x0000000000048947 */ /* 0x000fea0003800000 */
[----:B------:R-:W-:Y:S01]  /*5870*/  BPT.TRAP 0x1 ;  /* 0x000000040000795c */ /* 0x000fe20000300000 */
.L_x_9695:
[----:B-1----:R-:W-:Y:S05]  /*5880*/  @P2 BRA `(.L_x_9696) ;  /* 0x0000000000082947 */ /* 0x002fea0003800000 */
[----:B------:R-:W1:Y:S02]  /*5890*/  SYNCS.PHASECHK.TRANS64.TRYWAIT P2, [UR11+0x19c50], R6 ;  /* 0x019c5006ff0075a7 */ /* 0x000e64000804014b */
[----:B-1----:R-:W-:Y:S05]  /*58a0*/  @!P2 BRA `(.L_x_9697) ;  /* 0x00000118007ca947 */ /* 0x002fea0003800000 */
.L_x_9696:
[----:B------:R-:W-:Y:S01]  /*58b0*/  UIADD3 UR6, UR46, 0x3000, URZ ;  /* 0x000030002e067890 */ /* 0x000fe2000fffe03f */
[----:B------:R-:W-:Y:S01]  /*58c0*/  WARPGROUP.ARRIVE ;  /* 0x00000000000079c5 */ /* 0x000fe20000000000 */
[----:B------:R-:W-:Y:S01]  /*58d0*/  UMOV UR7, 0x40000040 ;  /* 0x4000004000077882 */ /* 0x000fe20000000000 */
[----:B------:R-:W-:Y:S01]  /*58e0*/  PLOP3.LUT P2, PT, PT, PT, UP0, 0x80, 0x0 ;  /* 0x000000000000781c */ /* 0x000fe20003f4f008 */
[----:B------:R-:W-:Y:S01]  /*58f0*/  USHF.R.U32.HI UR6, URZ, 0x4, UR6 ;  /* 0x000000043f067899 */ /* 0x000fe20008011606 */
[----:B------:R-:W-:Y:S01]  /*5900*/  PLOP3.LUT P3, PT, PT, PT, UP0, 0x80, 0x0 ;  /* 0x000000000000781c */ /* 0x000fe20003f6f008 */
[----:B------:R-:W-:Y:S02]  /*5910*/  VIADD R8, R17, UR39 ;  /* 0x0000002711087c36 */ /* 0x000fe40008000000 */
[----:B------:R-:W-:Y:S01]  /*5920*/  ULOP3.LUT UR6, UR6, 0x3fff, URZ, 0xc0, !UPT ;  /* 0x00003fff06067892 */ /* 0x000fe2000f8ec03f */
[----:B-1----:R-:W-:Y:S02]  /*5930*/  IMAD.U32 R7, RZ, RZ, UR23 ;  /* 0x00000017ff077e24 */ /* 0x002fe4000f8e00ff */
[----:B------:R-:W-:Y:S01]  /*5940*/  IMAD.SHL.U32 R9, R3, 0x80, RZ ;  /* 0x0000008003097824 */ /* 0x000fe200078e00ff */
[----:B------:R-:W-:-:S04]  /*5950*/  ULOP3.LUT UR6, UR6, 0x10000, URZ, 0xfc, !UPT ;  /* 0x0001000006067892 */ /* 0x000fc8000f8efc3f */
[----:B------:R-:W-:-:S07]  /*5960*/  UIMAD UR10, UR51, 0x300, UR6 ;  /* 0x00000300330a78a4 */ /* 0x000fce000f8e0206 */
        /* <DEDUP_REMOVED lines=17> */
[----:B------:R-:W-:Y:S02]  /*5a80*/  @UP0 ULDC UR6, c[0x0][0x44c] ;  /* 0x0001130000060ab9 */ /* 0x000fe40000000800 */
[----:B0-----:R-:W-:Y:S01]  /*5a90*/  @P2 IMAD.HI.U32 R6, R8, UR6, RZ ;  /* 0x0000000608062c27 */ /* 0x001fe2000f8e00ff */
[----:B------:R-:W-:Y:S01]  /*5aa0*/  @UP0 ULDC UR6, c[0x0][0x450] ;  /* 0x0001140000060ab9 */ /* 0x000fe20000000800 */
[----:B------:R-:W-:-:S03]  /*5ab0*/  PLOP3.LUT P2, PT, PT, PT, UP1, 0x40, 0x0 ;  /* 0x000000000000781c */ /* 0x000fc60003f4e818 */
[----:B------:R-:W-:Y:S01]  /*5ac0*/  @P3 SHF.R.U32.HI R8, RZ, UR6, R6 ;  /* 0x00000006ff083c19 */ /* 0x000fe20008011606 */
[----:B------:R-:W-:Y:S01]  /*5ad0*/  @!P1 VIADD R6, R7, 0x19c40 ;  /* 0x00019c4007069836 */ /* 0x000fe20000000000 */
[----:B------:R-:W-:Y:S01]  /*5ae0*/  IADD3 R7, -R16, 0x1, -R9 ;  /* 0x0000000110077810 */ /* 0x000fe20007ffe909 */
[----:B------:R-:W-:Y:S02]  /*5af0*/  ULOP3.LUT UR6, URZ, UR18, URZ, 0x33, !UPT ;  /* 0x000000123f067292 */ /* 0x000fe4000f8e333f */
[----:B------:R-:W0:Y:S01]  /*5b00*/  SHFL.IDX PT, R14, R8, RZ, 0x1c1f ;  /* 0x001c1fff080e7589 */ /* 0x000e2200000e0000 */
[----:B------:R-:W-:Y:S01]  /*5b10*/  @!P1 PRMT R6, RZ, 0x654, R6 ;  /* 0x00000654ff069816 */ /* 0x000fe20000000006 */
[----:B------:R-:W-:-:S03]  /*5b20*/  WARPGROUP.DEPBAR.LE gsb0, 0x0 ;  /* 0x00008000000079c5 */ /* 0x000fc60000010000 */
[----:B------:R1:W-:Y:S02]  /*5b30*/  @!P1 SYNCS.ARRIVE.TRANS64.RED.A1T0 RZ, [R6+URZ], RZ ;  /* 0x000000ff06ff99a7 */ /* 0x0003e4000810043f */
[----:B-1----:R-:W-:-:S05]  /*5b40*/  IMAD.U32 R6, RZ, RZ, UR47 ;  /* 0x0000002fff067e24 */ /* 0x002fca000f8e00ff */
[----:B------:R-:W-:-:S05]  /*5b50*/  IADD3 R6, -R6, UR40, R7 ;  /* 0x0000002806067c10 */ /* 0x000fca000fffe107 */
[C---:B------:R-:W-:Y:S02]  /*5b60*/  VIADD R10, R6.reuse, UR22 ;  /* 0x00000016060a7c36 */ /* 0x040fe40008000000 */
[----:B------:R-:W-:Y:S02]  /*5b70*/  VIADD R11, R6, UR6 ;  /* 0x00000006060b7c36 */ /* 0x000fe40008000000 */
[--C-:B0-----:R-:W-:Y:S02]  /*5b80*/  IMAD.IADD R12, R10, 0x1, R14.reuse ;  /* 0x000000010a0c7824 */ /* 0x101fe400078e020e */
[----:B------:R-:W-:Y:S01]  /*5b90*/  IMAD.IADD R13, R11, 0x1, R14 ;  /* 0x000000010b0d7824 */ /* 0x000fe200078e020e */
        /* <DEDUP_REMOVED lines=14> */
.L_x_9700:
[----:B------:R-:W-:-:S05]  /*5c80*/  IMAD.U32 R15, RZ, RZ, UR21 ;  /* 0x00000015ff0f7e24 */ /* 0x000fca000f8e00ff */
[----:B------:R-:W-:-:S13]  /*5c90*/  ISETP.NE.AND P2, PT, R15, 0x1, PT ;  /* 0x000000010f00780c */ /* 0x000fda0003f45270 */
[----:B------:R-:W0:Y:S02]  /*5ca0*/  @P2 LDC.64 R6, c[0x0][0x9e8] ;  /* 0x00027a00ff062b82 */ /* 0x000e240000000a00 */
[----:B0-----:R-:W-:-:S05]  /*5cb0*/  @P2 IMAD.HI.U32 R6, R14, R6, RZ ;  /* 0x000000060e062227 */ /* 0x001fca00078e00ff */
[----:B------:R-:W-:-:S07]  /*5cc0*/  @P2 SHF.R.U32.HI R14, RZ, R7, R6 ;  /* 0x00000007ff0e2219 */ /* 0x000fce0000011606 */
.L_x_9701:
[----:B------:R-:W-:Y:S05]  /*5cd0*/  BSYNC B0 ;  /* 0x0000000000007941 */ /* 0x000fea0003800000 */
.L_x_9699:
[----:B------:R-:W-:-:S04]  /*5ce0*/  IMAD R14, R14, R15, -R9 ;  /* 0x0000000f0e0e7224 */ /* 0x000fc800078e0a09 */
[----:B------:R-:W-:-:S05]  /*5cf0*/  IMAD.IADD R14, R14, 0x1, -R16 ;  /* 0x000000010e0e7824 */ /* 0x000fca00078e0a10 */
[----:B------:R-:W-:Y:S02]  /*5d00*/  VIMNMX R13, R13, R14, !PT ;  /* 0x0000000e0d0d7248 */ /* 0x000fe40007fe0100 */
[----:B------:R-:W-:-:S07]  /*5d10*/  VIADDMNMX R12, R14, R15, R12, PT ;  /* 0x0000000f0e0c7246 */ /* 0x000fce000380010c */
.L_x_9698:
        /* <DEDUP_REMOVED lines=23> */
[C---:B------:R-:W-:Y:S02]  /*5e90*/  ISETP.GT.AND P3, PT, R13.reuse, 0x19, P2 ;  /* 0x000000190d00780c */ /* 0x040fe40001764270 */
        /* <DEDUP_REMOVED lines=91> */
.L_x_9704:
[----:B------:R-:W-:-:S05]  /*6450*/  IMAD.U32 R12, RZ, RZ, UR21 ;  /* 0x00000015ff0c7e24 */ /* 0x000fca000f8e00ff */
[----:B------:R-:W-:-:S13]  /*6460*/  ISETP.NE.AND P3, PT, R12, 0x1, PT ;  /* 0x000000010c00780c */ /* 0x000fda0003f65270 */
[----:B------:R-:W0:Y:S02]  /*6470*/  @P3 LDC.64 R6, c[0x0][0x9e8] ;  /* 0x00027a00ff063b82 */ /* 0x000e240000000a00 */
[----:B0-----:R-:W-:-:S05]  /*6480*/  @P3 IMAD.HI.U32 R6, R8, R6, RZ ;  /* 0x0000000608063227 */ /* 0x001fca00078e00ff */
[----:B------:R-:W-:-:S07]  /*6490*/  @P3 SHF.R.U32.HI R8, RZ, R7, R6 ;  /* 0x00000007ff083219 */ /* 0x000fce0000011606 */
.L_x_9705:
[----:B------:R-:W-:Y:S05]  /*64a0*/  BSYNC B0 ;  /* 0x0000000000007941 */ /* 0x000fea0003800000 */
.L_x_9703:
[----:B------:R-:W-:-:S04]  /*64b0*/  IMAD R8, R8, R12, -R9 ;  /* 0x0000000c08087224 */ /* 0x000fc800078e0a09 */
[----:B------:R-:W-:-:S05]  /*64c0*/  IMAD.IADD R8, R8, 0x1, -R16 ;  /* 0x0000000108087824 */ /* 0x000fca00078e0a10 */
[----:B------:R-:W-:Y:S02]  /*64d0*/  VIMNMX R11, R11, R8, !PT ;  /* 0x000000080b0b7248 */ /* 0x000fe40007fe0100 */
[----:B------:R-:W-:-:S07]  /*64e0*/  VIADDMNMX R10, R8, R12, R10, PT ;  /* 0x0000000c080a7246 */ /* 0x000fce000380010a */
.L_x_9702:
        /* <DEDUP_REMOVED lines=37> */
[----:B------:R-:W-:Y:S02]  /*6740*/  ISETP.GT.AND P4, PT, R11, RZ, P2 ;  /* 0x000000ff0b00720c */ /* 0x000fe40001784270 */
[----:B------:R-:W-:Y:S02]  /*6750*/  FMNMX.FTZ R7, R61, R6, !PT ;  /* 0x000000063d077209 */ /* 0x000fe40007810000 */
[----:B------:R-:W-:Y:S02]  /*6760*/  ISETP.LT.OR P4, PT, R10, 0x1, P4 ;  /* 0x000000010a00780c */ /* 0x000fe40002781670 */
[----:B------:R-:W-:Y:S02]  /*6770*/  FMNMX.FTZ R6, R64, R7, !PT ;  /* 0x0000000740067209 */ /* 0x000fe40007810000 */
[----:B------:R-:W-:-:S02]  /*6780*/  ISETP.GT.AND P5, PT, R11, 0x8, P2 ;  /* 0x000000080b00780c */ /* 0x000fc400017a4270 */
[----:B------:R-:W-:Y:S02]  /*6790*/  FMNMX.FTZ R7, R65, R6, !PT ;  /* 0x0000000641077209 */ /* 0x000fe40007810000 */
[----:B------:R-:W-:Y:S02]  /*67a0*/  FSEL R26, R26, -INF , !P4 ;  /* 0xff8000001a1a7808 */ /* 0x000fe40006000000 */
[----:B------:R-:W-:Y:S02]  /*67b0*/  FMNMX.FTZ R6, R68, R7, !PT ;  /* 0x0000000744067209 */ /* 0x000fe40007810000 */
[----:B------:R-:W-:Y:S02]  /*67c0*/  ISETP.LT.OR P5, PT, R10, 0x9, P5 ;  /* 0x000000090a00780c */ /* 0x000fe40002fa1670 */
[----:B------:R-:W-:Y:S02]  /*67d0*/  FMNMX.FTZ R7, R69, R6, !PT ;  /* 0x0000000645077209 */ /* 0x000fe40007810000 */
[----:B------:R-:W-:-:S02]  /*67e0*/  FMNMX.FTZ R8, R26, R0, !PT ;  /* 0x000000001a087209 */ /* 0x000fc40007810000 */
[----:B------:R-:W-:Y:S02]  /*67f0*/  FMNMX.FTZ R6, R72, R7, !PT ;  /* 0x0000000748067209 */ /* 0x000fe40007810000 */
[----:B------:R-:W-:Y:S02]  /*6800*/  ISETP.GT.AND P6, PT, R11, 0x10, P2 ;  /* 0x000000100b00780c */ /* 0x000fe400017c4270 */
[----:B------:R-:W-:Y:S02]  /*6810*/  FMNMX.FTZ R7, R73, R6, !PT ;  /* 0x0000000649077209 */ /* 0x000fe40007810000 */
[----:B------:R-:W-:Y:S02]  /*6820*/  FSEL R30, R30, -INF , !P5 ;  /* 0xff8000001e1e7808 */ /* 0x000fe40006800000 */
[----:B------:R-:W-:Y:S02]  /*6830*/  FMNMX.FTZ R6, R76, R7, !PT ;  /* 0x000000074c067209 */ /* 0x000fe40007810000 */
[----:B------:R-:W-:-:S02]  /*6840*/  ISETP.LT.OR P6, PT, R10, 0x11, P6 ;  /* 0x000000110a00780c */ /* 0x000fc400037c1670 */
        /* <DEDUP_REMOVED lines=10> */
[----:B------:R-:W-:Y:S01]  /*68f0*/  ISETP.LT.OR P6, PT, R10, 0x21, P6 ;  /* 0x000000210a00780c */ /* 0x000fe200037c1670 */
[----:B------:R-:W0:Y:S01]  /*6900*/  SHFL.BFLY PT, R7, R6, 0x2, 0x1f ;  /* 0x0c401f0006077f89 */ /* 0x000e2200000e0000 */
[----:B------:R-:W-:-:S02]  /*6910*/  ISETP.GT.AND P5, PT, R11, 0x28, P2 ;  /* 0x000000280b00780c */ /* 0x000fc400017a4270 */
[----:B------:R-:W-:Y:S02]  /*6920*/  FSEL R42, R42, -INF , !P6 ;  /* 0xff8000002a2a7808 */ /* 0x000fe40007000000 */
[----:B------:R-:W-:Y:S02]  /*6930*/  ISETP.LT.OR P5, PT, R10, 0x29, P5 ;  /* 0x000000290a00780c */ /* 0x000fe40002fa1670 */
[C---:B------:R-:W-:Y:S02]  /*6940*/  ISETP.GT.AND P6, PT, R11.reuse, 0x30, P2 ;  /* 0x000000300b00780c */ /* 0x040fe400017c4270 */
[----:B------:R-:W-:Y:S02]  /*6950*/  FSEL R46, R46, -INF , !P5 ;  /* 0xff8000002e2e7808 */ /* 0x000fe40006800000 */
[----:B------:R-:W-:Y:S02]  /*6960*/  ISETP.LT.OR P6, PT, R10, 0x31, P6 ;  /* 0x000000310a00780c */ /* 0x000fe400037c1670 */
[----:B------:R-:W-:-:S02]  /*6970*/  ISETP.GT.AND P5, PT, R11, 0x38, P2 ;  /* 0x000000380b00780c */ /* 0x000fc400017a4270 */
[----:B------:R-:W-:Y:S02]  /*6980*/  FSEL R50, R50, -INF , !P6 ;  /* 0xff80000032327808 */ /* 0x000fe40007000000 */
[----:B------:R-:W-:Y:S02]  /*6990*/  ISETP.LT.OR P5, PT, R10, 0x39, P5 ;  /* 0x000000390a00780c */ /* 0x000fe40002fa1670 */
[----:B------:R-:W-:Y:S02]  /*69a0*/  ISETP.GT.AND P6, PT, R11, 0x40, P2 ;  /* 0x000000400b00780c */ /* 0x000fe400017c4270 */
[----:B------:R-:W-:Y:S02]  /*69b0*/  FSEL R54, R54, -INF , !P5 ;  /* 0xff80000036367808 */ /* 0x000fe40006800000 */
[----:B------:R-:W-:Y:S02]  /*69c0*/  ISETP.LT.OR P6, PT, R10, 0x41, P6 ;  /* 0x000000410a00780c */ /* 0x000fe400037c1670 */
[----:B0-----:R-:W-:-:S02]  /*69d0*/  FMNMX.FTZ R6, R6, R7, !PT ;  /* 0x0000000706067209 */ /* 0x001fc40007810000 */
[C---:B------:R-:W-:Y:S02]  /*69e0*/  ISETP.GT.AND P5, PT, R11.reuse, 0x48, P2 ;  /* 0x000000480b00780c */ /* 0x040fe400017a4270 */
[----:B------:R-:W-:Y:S01]  /*69f0*/  FSEL R58, R58, -INF , !P6 ;  /* 0xff8000003a3a7808 */ /* 0x000fe20007000000 */
[----:B------:R-:W0:Y:S01]  /*6a00*/  SHFL.BFLY PT, R7, R6, 0x1, 0x1f ;  /* 0x0c201f0006077f89 */ /* 0x000e2200000e0000 */
[----:B------:R-:W-:Y:S02]  /*6a10*/  ISETP.LT.OR P5, PT, R10, 0x49, P5 ;  /* 0x000000490a00780c */ /* 0x000fe40002fa1670 */
[----:B------:R-:W-:Y:S02]  /*6a20*/  ISETP.GT.AND P6, PT, R11, 0x50, P2 ;  /* 0x000000500b00780c */ /* 0x000fe400017c4270 */
[----:B------:R-:W-:Y:S02]  /*6a30*/  FSEL R62, R62, -INF , !P5 ;  /* 0xff8000003e3e7808 */ /* 0x000fe40006800000 */
[----:B------:R-:W-:-:S02]  /*6a40*/  ISETP.LT.OR P6, PT, R10, 0x51, P6 ;  /* 0x000000510a00780c */ /* 0x000fc400037c1670 */
[C---:B------:R-:W-:Y:S02]  /*6a50*/  ISETP.GT.AND P5, PT, R11.reuse, 0x58, P2 ;  /* 0x000000580b00780c */ /* 0x040fe400017a4270 */
[----:B------:R-:W-:Y:S02]  /*6a60*/  FSEL R66, R66, -INF , !P6 ;  /* 0xff80000042427808 */ /* 0x000fe40007000000 */
[----:B------:R-:W-:Y:S02]  /*6a70*/  ISETP.LT.OR P5, PT, R10, 0x59, P5 ;  /* 0x000000590a00780c */ /* 0x000fe40002fa1670 */
[----:B------:R-:W-:Y:S02]  /*6a80*/  ISETP.GT.AND P6, PT, R11, 0x60, P2 ;  /* 0x000000600b00780c */ /* 0x000fe400017c4270 */
[----:B------:R-:W-:Y:S02]  /*6a90*/  FSEL R70, R70, -INF , !P5 ;  /* 0xff80000046467808 */ /* 0x000fe40006800000 */
[----:B------:R-:W-:-:S02]  /*6aa0*/  ISETP.LT.OR P6, PT, R10, 0x61, P6 ;  /* 0x000000610a00780c */ /* 0x000fc400037c1670 */
[C---:B------:R-:W-:Y:S02]  /*6ab0*/  ISETP.GT.AND P5, PT, R11.reuse, 0x68, P2 ;  /* 0x000000680b00780c */ /* 0x040fe400017a4270 */
[----:B------:R-:W-:Y:S02]  /*6ac0*/  FSEL R74, R74, -INF , !P6 ;  /* 0xff8000004a4a7808 */ /* 0x000fe40007000000 */
[----:B0-----:R-:W-:Y:S02]  /*6ad0*/  FMNMX.FTZ R6, R6, R7, !PT ;  /* 0x0000000706067209 */ /* 0x001fe40007810000 */
[----:B------:R-:W-:Y:S02]  /*6ae0*/  ISETP.GT.AND P6, PT, R11, 0x69, P2 ;  /* 0x000000690b00780c */ /* 0x000fe400017c4270 */
[----:B------:R-:W-:Y:S02]  /*6af0*/  FSETP.NEU.FTZ.AND P3, PT, R6, -INF , PT ;  /* 0xff8000000600780b */ /* 0x000fe40003f7d000 */
[----:B------:R-:W-:-:S02]  /*6b00*/  ISETP.LT.OR P5, PT, R10, 0x69, P5 ;  /* 0x000000690a00780c */ /* 0x000fc40002fa1670 */
[----:B------:R-:W-:Y:S02]  /*6b10*/  FSEL R7, R6, RZ, P3 ;  /* 0x000000ff06077208 */ /* 0x000fe40001800000 */
[----:B------:R-:W-:Y:S02]  /*6b20*/  FSEL R78, R78, -INF , !P5 ;  /* 0xff8000004e4e7808 */ /* 0x000fe40006800000 */
[----:B------:R-:W-:Y:S01]  /*6b30*/  ISETP.LT.OR P6, PT, R10, 0x6a, P6 ;  /* 0x0000006a0a00780c */ /* 0x000fe200037c1670 */
[----:B------:R-:W-:-:S01]  /*6b40*/  FADD.FTZ R2, -R7, R2 ;  /* 0x0000000207027221 */ /* 0x000fc20000010100 */
[----:B------:R-:W-:Y:S01]  /*6b50*/  IMAD.U32 R7, RZ, RZ, UR41 ;  /* 0x00000029ff077e24 */ /* 0x000fe2000f8e00ff */
[----:B------:R-:W-:Y:S02]  /*6b60*/  ISETP.GT.AND P5, PT, R11, 0x71, P2 ;  /* 0x000000710b00780c */ /* 0x000fe400017a4270 */
[----:B------:R-:W-:Y:S01]  /*6b70*/  FSEL R79, R79, -INF , !P6 ;  /* 0xff8000004f4f7808 */ /* 0x000fe20007000000 */
[----:B------:R-:W-:-:S01]  /*6b80*/  FFMA.FTZ R7, R6, R7, -8 ;  /* 0xc100000006077423 */ /* 0x000fc20000010007 */
[----:B------:R-:W-:Y:S01]  /*6b90*/  ISETP.GT.AND P4, PT, R11, 0x78, P2 ;  /* 0x000000780b00780c */ /* 0x000fe20001784270 */
[----:B------:R-:W-:Y:S01]  /*6ba0*/  FMUL.FTZ R2, R2, UR41 ;  /* 0x0000002902027c20 */ /* 0x000fe20008410000 */
[----:B------:R-:W-:-:S02]  /*6bb0*/  ISETP.LT.OR P5, PT, R10, 0x72, P5 ;  /* 0x000000720a00780c */ /* 0x000fc40002fa1670 */
[----:B------:R-:W-:Y:S02]  /*6bc0*/  FSEL R7, R7, RZ, P3 ;  /* 0x000000ff07077208 */ /* 0x000fe40001800000 */
[----:B------:R-:W-:Y:S02]  /*6bd0*/  ISETP.GT.AND P3, PT, R11, 0x1, P2 ;  /* 0x000000010b00780c */ /* 0x000fe40001764270 */
[----:B------:R-:W-:Y:S01]  /*6be0*/  ISETP.LT.OR P4, PT, R10, 0x79, P4 ;  /* 0x000000790a00780c */ /* 0x000fe20002781670 */
[--C-:B------:R-:W-:Y:S01]  /*6bf0*/  FFMA.FTZ R24, R24, UR41, -R7.reuse ;  /* 0x0000002918187c23 */ /* 0x100fe20008010807 */
[----:B------:R-:W-:Y:S01]  /*6c00*/  ISETP.LT.OR P3, PT, R10, 0x2, P3 ;  /* 0x000000020a00780c */ /* 0x000fe20001f61670 */
[--C-:B------:R-:W-:Y:S01]  /*6c10*/  FFMA.FTZ R25, R25, UR41, -R7.reuse ;  /* 0x0000002919197c23 */ /* 0x100fe20008010807 */
[----:B------:R-:W-:Y:S01]  /*6c20*/  FSEL R83, R83, -INF , !P5 ;  /* 0xff80000053537808 */ /* 0x000fe20006800000 */
[--C-:B------:R-:W-:Y:S01]  /*6c30*/  FFMA.FTZ R28, R28, UR41, -R7.reuse ;  /* 0x000000291c1c7c23 */ /* 0x100fe20008010807 */
[----:B------:R-:W-:Y:S01]  /*6c40*/  FSEL R27, R27, -INF , !P3 ;  /* 0xff8000001b1b7808 */ /* 0x000fe20005800000 */
[----:B------:R-:W-:Y:S01]  /*6c50*/  MUFU.EX2 R24, R24 ;  /* 0x0000001800187308 */ /* 0x000fe20000000800 */
[----:B------:R-:W-:Y:S01]  /*6c60*/  ISETP.GT.AND P3, PT, R11, 0x11, P2 ;  /* 0x000000110b00780c */ /* 0x000fe20001764270 */
[--C-:B------:R-:W-:Y:S01]  /*6c70*/  FFMA.FTZ R29, R29, UR41, -R7.reuse ;  /* 0x000000291d1d7c23 */ /* 0x100fe20008010807 */
[----:B------:R-:W-:Y:S01]  /*6c80*/  FMNMX.FTZ R9, R27, R8, !PT ;  /* 0x000000081b097209 */ /* 0x000fe20007810000 */
[--C-:B------:R-:W-:Y:S01]  /*6c90*/  FFMA.FTZ R32, R32, UR41, -R7.reuse ;  /* 0x0000002920207c23 */ /* 0x100fe20008010807 */
[----:B------:R-:W-:Y:S01]  /*6ca0*/  ISETP.LT.OR P3, PT, R10, 0x12, P3 ;  /* 0x000000120a00780c */ /* 0x000fe20001f61670 */
[--C-:B------:R-:W-:Y:S01]  /*6cb0*/  FFMA.FTZ R33, R33, UR41, -R7.reuse ;  /* 0x0000002921217c23 */ /* 0x100fe20008010807 */
[----:B------:R-:W-:Y:S01]  /*6cc0*/  FMNMX.FTZ R8, R30, R9, !PT ;  /* 0x000000091e087209 */ /* 0x000fe20007810000 */
[----:B------:R-:W-:Y:S01]  /*6cd0*/  MUFU.EX2 R25, R25 ;  /* 0x0000001900197308 */ /* 0x000fe20000000800 */
[----:B------:R-:W-:Y:S01]  /*6ce0*/  FSEL R35, R35, -INF , !P3 ;  /* 0xff80000023237808 */ /* 0x000fe20005800000 */
[--C-:B------:R-:W-:Y:S01]  /*6cf0*/  FFMA.FTZ R36, R36, UR41, -R7.reuse ;  /* 0x0000002924247c23 */ /* 0x100fe20008010807 */
[----:B------:R-:W-:Y:S01]  /*6d00*/  FMNMX.FTZ R9, R31, R8, !PT ;  /* 0x000000081f097209 */ /* 0x000fe20007810000 */
[--C-:B------:R-:W-:Y:S01]  /*6d10*/  FFMA.FTZ R37, R37, UR41, -R7.reuse ;  /* 0x0000002925257c23 */ /* 0x100fe20008010807 */
[----:B------:R-:W-:Y:S01]  /*6d20*/  ISETP.GT.AND P3, PT, R11, 0x21, P2 ;  /* 0x000000210b00780c */ /* 0x000fe20001764270 */
        /* <DEDUP_REMOVED lines=62> */
[----:B------:R-:W-:Y:S01]  /*7110*/  FFMA.FTZ R7, R85, UR41, -R7 ;  /* 0x0000002955077c23 */ /* 0x000fe20008010807 */
[----:B------:R-:W-:-:S02]  /*7120*/  ISETP.LT.OR P3, PT, R10, 0x71, P3 ;  /* 0x000000710a00780c */ /* 0x000fc40001f61670 */
[----:B------:R-:W-:Y:S01]  /*7130*/  FMNMX.FTZ R8, R66, R9, !PT ;  /* 0x0000000942087209 */ /* 0x000fe20007810000 */
[----:B------:R-:W-:Y:S01]  /*7140*/  MUFU.EX2 R44, R44 ;  /* 0x0000002c002c7308 */ /* 0x000fe20000000800 */
[----:B------:R-:W-:Y:S02]  /*7150*/  FSEL R82, R82, -INF , !P3 ;  /* 0xff80000052527808 */ /* 0x000fe40005800000 */
[----:B------:R-:W-:Y:S02]  /*7160*/  FMNMX.FTZ R9, R67, R8, !PT ;  /* 0x0000000843097209 */ /* 0x000fe40007810000 */
[----:B------:R-:W-:Y:S02]  /*7170*/  ISETP.GT.AND P2, PT, R11, 0x79, P2 ;  /* 0x000000790b00780c */ /* 0x000fe40001744270 */
[----:B------:R-:W-:Y:S01]  /*7180*/  FMNMX.FTZ R8, R70, R9, !PT ;  /* 0x0000000946087209 */ /* 0x000fe20007810000 */
[----:B------:R-:W0:Y:S01]  /*7190*/  MUFU.EX2 R11, R2 ;  /* 0x00000002000b7308 */ /* 0x000e220000000800 */
[----:B------:R-:W-:-:S02]  /*71a0*/  ISETP.LT.OR P2, PT, R10, 0x7a, P2 ;  /* 0x0000007a0a00780c */ /* 0x000fc40001741670 */
[----:B------:R-:W-:Y:S02]  /*71b0*/  FMNMX.FTZ R9, R71, R8, !PT ;  /* 0x0000000847097209 */ /* 0x000fe40007810000 */
[----:B------:R-:W-:Y:S02]  /*71c0*/  FSEL R86, R86, -INF , !P4 ;  /* 0xff80000056567808 */ /* 0x000fe40006000000 */
[----:B------:R-:W-:Y:S01]  /*71d0*/  FMNMX.FTZ R8, R74, R9, !PT ;  /* 0x000000094a087209 */ /* 0x000fe20007810000 */
[----:B------:R-:W-:Y:S01]  /*71e0*/  MUFU.EX2 R45, R45 ;  /* 0x0000002d002d7308 */ /* 0x000fe20000000800 */
[----:B------:R-:W-:Y:S02]  /*71f0*/  FSEL R87, R87, -INF , !P2 ;  /* 0xff80000057577808 */ /* 0x000fe40005000000 */
[----:B------:R-:W-:-:S04]  /*7200*/  FMNMX.FTZ R9, R75, R8, !PT ;  /* 0x000000084b097209 */ /* 0x000fc80007810000 */
[----:B------:R-:W-:Y:S01]  /*7210*/  FMNMX.FTZ R8, R78, R9, !PT ;  /* 0x000000094e087209 */ /* 0x000fe20007810000 */
[----:B------:R-:W-:Y:S01]  /*7220*/  MUFU.EX2 R48, R48 ;  /* 0x0000003000307308 */ /* 0x000fe20000000800 */
[----:B0-----:R-:W-:-:S02]  /*7230*/  FFMA.FTZ R10, R11, R5, R24 ;  /* 0x000000050b0a7223 */ /* 0x001fc40000010018 */
[----:B------:R-:W-:Y:S02]  /*7240*/  FMNMX.FTZ R9, R79, R8, !PT ;  /* 0x000000084f097209 */ /* 0x000fe40007810000 */
[----:B------:R-:W-:-:S02]  /*7250*/  FADD.FTZ R15, R25, R10 ;  /* 0x0000000a190f7221 */ /* 0x000fc40000010000 */
[----:B------:R-:W-:Y:S01]  /*7260*/  FMNMX.FTZ R8, R82, R9, !PT ;  /* 0x0000000952087209 */ /* 0x000fe20007810000 */
[----:B------:R-:W-:Y:S03]  /*7270*/  MUFU.EX2 R49, R49 ;  /* 0x0000003100317308 */ /* 0x000fe60000000800 */
[----:B------:R-:W-:-:S04]  /*7280*/  FMNMX.FTZ R9, R83, R8, !PT ;  /* 0x0000000853097209 */ /* 0x000fc80007810000 */
[----:B------:R-:W-:Y:S01]  /*7290*/  FMNMX.FTZ R8, R86, R9, !PT ;  /* 0x0000000956087209 */ /* 0x000fe20007810000 */
[----:B------:R-:W-:Y:S03]  /*72a0*/  MUFU.EX2 R52, R52 ;  /* 0x0000003400347308 */ /* 0x000fe60000000800 */
[----:B------:R-:W-:-:S05]  /*72b0*/  FMNMX.FTZ R8, R87, R8, !PT ;  /* 0x0000000857087209 */ /* 0x000fca0007810000 */
        /* <DEDUP_REMOVED lines=59> */
[----:B------:R-:W-:Y:S01]  /*7670*/  FADD.FTZ R5, R29, R4 ;  /* 0x000000041d057221 */ /* 0x000fe20000010000 */
[----:B------:R-:W-:-:S01]  /*7680*/  FFMA.FTZ R83, R83, UR41, -R9 ;  /* 0x0000002953537c23 */ /* 0x000fc20008010809 */
[--C-:B------:R-:W-:Y:S01]  /*7690*/  FFMA.FTZ R86, R86, UR41, -R9.reuse ;  /* 0x0000002956567c23 */ /* 0x100fe20008010809 */
[----:B------:R-:W-:-:S01]  /*76a0*/  FFMA.FTZ R9, R87, UR41, -R9 ;  /* 0x0000002957097c23 */ /* 0x000fc20008010809 */
[----:B------:R-:W-:-:S02]  /*76b0*/  FADD.FTZ R4, R32, R5 ;  /* 0x0000000520047221 */ /* 0x000fc40000010000 */
        /* <DEDUP_REMOVED lines=93> */
.L_x_9706:
[----:B------:R-:W-:Y:S01]  /*7c90*/  UIADD3 UR6, UR11, 0x19c60, URZ ;  /* 0x00019c600b067890 */ /* 0x000fe2000fffe03f */
[----:B------:R-:W-:Y:S01]  /*7ca0*/  ISETP.GT.AND P2, PT, R3, UR17, PT ;  /* 0x0000001103007c0c */ /* 0x000fe2000bf44270 */
        /* <DEDUP_REMOVED lines=92> */
.L_x_9689:
        /* <DEDUP_REMOVED lines=24> */
.L_x_9709:
[----:B------:R-:W-:-:S11]  /*83f0*/  UISETP.NE.AND UP1, UPT, UR14, 0x1, UPT ;  /* 0x000000010e00788c */ /* 0x000fd6000bf25270 */
[----:B------:R-:W-:Y:S02]  /*8400*/  @UP1 ULDC.64 UR20, c[0x0][0x9e8] ;  /* 0x00027a0000141ab9 */ /* 0x000fe40000000a00 */
[----:B------:R-:W-:-:S04]  /*8410*/  UIMAD.WIDE.U32 UR6, UR10, UR20, URZ ;  /* 0x000000140a0672a5 */ /* 0x000fc8000f8e003f */
[----:B------:R-:W-:-:S12]  /*8420*/  @UP1 USHF.R.U32.HI UR10, URZ, UR21, UR7 ;  /* 0x000000153f0a1299 */ /* 0x000fd80008011607 */
.L_x_9710:
[----:B------:R-:W-:-:S04]  /*8430*/  UIMAD UR10, UR10, UR14, URZ ;  /* 0x0000000e0a0a72a4 */ /* 0x000fc8000f8e023f */
[----:B------:R-:W-:-:S04]  /*8440*/  UISETP.LT.AND UP1, UPT, UR18, UR10, UPT ;  /* 0x0000000a1200728c */ /* 0x000fc8000bf21270 */
[----:B------:R-:W-:-:S12]  /*8450*/  USEL UR18, UR18, UR10, !UP1 ;  /* 0x0000000a12127287 */ /* 0x000fd8000c800000 */
.L_x_9708:
        /* <DEDUP_REMOVED lines=12> */
.L_x_9721:
[----:B------:R-:W-:-:S04]  /*8520*/  UISETP.NE.AND UP1, UPT, UR19, 0x1, UPT ;  /* 0x000000011300788c */ /* 0x000fc8000bf25270 */
[----:B------:R-:W-:-:S04]  /*8530*/  USEL UR54, URZ, 0x1, UP1 ;  /* 0x000000013f367887 */ /* 0x000fc80008800000 */
[----:B------:R-:W-:Y:S01]  /*8540*/  ULOP3.LUT UR54, UR18, UR54, URZ, 0x3c, !UPT ;  /* 0x0000003612367292 */ /* 0x000fe2000f8e3c3f */
[----:B------:R-:W-:Y:S11]  /*8550*/  @!P0 BRA `(.L_x_9712) ;  /* 0x0000000000048947 */ /* 0x000ff60003800000 */
[----:B------:R-:W-:Y:S01]  /*8560*/  BPT.TRAP 0x1 ;  /* 0x000000040000795c */ /* 0x000fe20000300000 */
.L_x_9712:
        /* <DEDUP_REMOVED lines=9> */
.L_x_9713:
[----:B-1----:R-:W-:Y:S05]  /*8600*/  @P2 BRA `(.L_x_9714) ;  /* 0x0000000000082947 */ /* 0x002fea0003800000 */
[----:B------:R-:W1:Y:S02]  /*8610*/  SYNCS.PHASECHK.TRANS64.TRYWAIT P2, [UR20+0x19c30], R0 ;  /* 0x019c3000ff0075a7 */ /* 0x000e640008040154 */
[----:B-1----:R-:W-:Y:S05]  /*8620*/  @!P2 BRA `(.L_x_9715) ;  /* 0x000000ec0034a947 */ /* 0x002fea0003800000 */
.L_x_9714:
        /* <DEDUP_REMOVED lines=17> */
.L_x_9716:
[----:B------:R-:W-:Y:S01]  /*8740*/  ULEA UR11, UR19, UR46, 0x3 ;  /* 0x0000002e130b7291 */ /* 0x000fe2000f8e183f */
[----:B01----:R-:W-:-:S05]  /*8750*/  IMAD.U32 R0, RZ, RZ, UR18 ;  /* 0x00000012ff007e24 */ /* 0x003fca000f8e00ff */
[----:B------:R-:W-:-:S04]  /*8760*/  SHF.L.U32 R0, R0, 0x1f, RZ ;  /* 0x0000001f00007819 */ /* 0x000fc800000006ff */
[----:B------:R0:W1:Y:S01]  /*8770*/  SYNCS.PHASECHK.TRANS64.TRYWAIT P2, [UR11+0x19c50], R0 ;  /* 0x019c5000ff0075a7 */ /* 0x000062000804014b */
[----:B------:R-:W-:Y:S05]  /*8780*/  @!P0 BRA `(.L_x_9717) ;  /* 0x0000000000048947 */ /* 0x000fea0003800000 */
[----:B------:R-:W-:Y:S01]  /*8790*/  BPT.TRAP 0x1 ;  /* 0x000000040000795c */ /* 0x000fe20000300000 */
.L_x_9717:
[----:B-1----:R-:W-:Y:S05]  /*87a0*/  @P2 BRA `(.L_x_9718) ;  /* 0x0000000000082947 */ /* 0x002fea0003800000 */
[----:B------:R-:W1:Y:S02]  /*87b0*/  SYNCS.PHASECHK.TRANS64.TRYWAIT P2, [UR11+0x19c50], R0 ;  /* 0x019c5000ff0075a7 */ /* 0x000e64000804014b */
[----:B-1----:R-:W-:Y:S05]  /*87c0*/  @!P2 BRA `(.L_x_9719) ;  /* 0x000000e800e4a947 */ /* 0x002fea0003800000 */
.L_x_9718:
        /* <DEDUP_REMOVED lines=75> */
[----:B------:R-:W0:Y:S01]  /*8c80*/  SHFL.BFLY PT, R9, R2, 0x2, 0x1f ;  /* 0x0c401f0002097f89 */ /* 0x000e2200000e0000 */
[----:B------:R-:W-:Y:S02]  /*8c90*/  WARPGROUP.DEPBAR.LE gsb0, 0x0 ;  /* 0x00008000000079c5 */ /* 0x000fe40000010000 */
[----:B------:R-:W-:Y:S01]  /*8ca0*/  WARPGROUP.ARRIVE ;  /* 0x00000000000079c5 */ /* 0x000fe20000000000 */
[----:B------:R-:W1:Y:S05]  /*8cb0*/  SHFL.BFLY PT, R8, R0, 0x2, 0x1f ;  /* 0x0c401f0000087f89 */ /* 0x000e6a00000e0000 */
[----:B------:R-:W-:Y:S01]  /*8cc0*/  QGMMA.64x96x32.F32.E4M3.E4M3 R88, R144, gdesc[UR4], R88, gsb0 ;  /* 0x0160000490587df3 */ /* 0x000fe20008000858 */
[----:B------:R-:W-:Y:S01]  /*8cd0*/  UIADD3 UR6, UR10, 0x4, URZ ;  /* 0x000000040a067890 */ /* 0x000fe2000fffe03f */
[----:B------:R-:W-:Y:S01]  /*8ce0*/  UMOV UR7, 0x40000040 ;  /* 0x4000004000077882 */ /* 0x000fe20000000000 */
[----:B0-----:R-:W-:-:S02]  /*8cf0*/  FMNMX.FTZ R2, R2, R9, !PT ;  /* 0x0000000902027209 */ /* 0x001fc40007810000 */
[----:B-1----:R-:W-:-:S03]  /*8d00*/  FMNMX.FTZ R0, R0, R8, !PT ;  /* 0x0000000800007209 */ /* 0x002fc60007810000 */
[----:B------:R-:W0:Y:S04]  /*8d10*/  SHFL.BFLY PT, R9, R2, 0x1, 0x1f ;  /* 0x0c201f0002097f89 */ /* 0x000e2800000e0000 */
[----:B------:R-:W1:Y:S01]  /*8d20*/  SHFL.BFLY PT, R8, R0, 0x1, 0x1f ;  /* 0x0c201f0000087f89 */ /* 0x000e6200000e0000 */
[----:B0-----:R-:W-:Y:S02]  /*8d30*/  FMNMX.FTZ R2, R2, R9, !PT ;  /* 0x0000000902027209 */ /* 0x001fe40007810000 */
[----:B-1----:R-:W-:Y:S01]  /*8d40*/  FMNMX.FTZ R0, R0, R8, !PT ;  /* 0x0000000800007209 */ /* 0x002fe20007810000 */
[----:B------:R-:W-:Y:S02]  /*8d50*/  IMAD.U32 R8, RZ, RZ, UR41 ;  /* 0x00000029ff087e24 */ /* 0x000fe4000f8e00ff */
[----:B------:R-:W-:-:S02]  /*8d60*/  FADD.FTZ R6, -R2, R6 ;  /* 0x0000000602067221 */ /* 0x000fc40000010100 */
[----:B------:R-:W-:Y:S02]  /*8d70*/  FFMA.FTZ R8, R2, R8, -8 ;  /* 0xc100000002087423 */ /* 0x000fe40000010008 */
[----:B------:R-:W-:Y:S01]  /*8d80*/  FMUL.FTZ R6, R6, UR41 ;  /* 0x0000002906067c20 */ /* 0x000fe20008410000 */
[----:B------:R-:W-:Y:S01]  /*8d90*/  FADD.FTZ R9, -R0, R7 ;  /* 0x0000000700097221 */ /* 0x000fe20000010100 */
[----:B------:R-:W-:-:S01]  /*8da0*/  FFMA.FTZ R13, R32, UR41, -R8 ;  /* 0x00000029200d7c23 */ /* 0x000fc20008010808 */
[--C-:B------:R-:W-:Y:S01]  /*8db0*/  FFMA.FTZ R32, R49, UR41, -R8.reuse ;  /* 0x0000002931207c23 */ /* 0x100fe20008010808 */
[----:B------:R-:W-:-:S01]  /*8dc0*/  FFMA.FTZ R49, R68, UR41, -R8 ;  /* 0x0000002944317c23 */ /* 0x000fc20008010808 */
[----:B------:R-:W-:Y:S01]  /*8dd0*/  IMAD.U32 R68, RZ, RZ, UR41 ;  /* 0x00000029ff447e24 */ /* 0x000fe2000f8e00ff */
[----:B------:R0:W-:Y:S01]  /*8de0*/  MUFU.EX2 R7, R6 ;  /* 0x0000000600077308 */ /* 0x0001e20000000800 */
[----:B------:R-:W-:-:S01]  /*8df0*/  FFMA.FTZ R10, R25, UR41, -R8 ;  /* 0x00000029190a7c23 */ /* 0x000fc20008010808 */
[----:B------:R-:W-:Y:S01]  /*8e00*/  FFMA.FTZ R11, R28, UR41, -R8 ;  /* 0x000000291c0b7c23 */ /* 0x000fe20008010808 */
[----:B------:R-:W-:-:S01]  /*8e10*/  FFMA.FTZ R68, R0, R68, -8 ;  /* 0xc100000000447423 */ /* 0x000fc20000010044 */
[--C-:B------:R-:W-:Y:S01]  /*8e20*/  FFMA.FTZ R12, R29, UR41, -R8.reuse ;  /* 0x000000291d0c7c23 */ /* 0x100fe20008010808 */
[----:B------:R-:W-:-:S01]  /*8e30*/  FFMA.FTZ R14, R33, UR41, -R8 ;  /* 0x00000029210e7c23 */ /* 0x000fc20008010808 */
[----:B------:R-:W-:Y:S01]  /*8e40*/  FFMA.FTZ R15, R36, UR41, -R8 ;  /* 0x00000029240f7c23 */ /* 0x000fe20008010808 */
[----:B------:R-:W-:-:S01]  /*8e50*/  FFMA.FTZ R26, R26, UR41, -R68 ;  /* 0x000000291a1a7c23 */ /* 0x000fc20008010844 */
[----:B------:R-:W-:Y:S01]  /*8e60*/  FFMA.FTZ R27, R27, UR41, -R68 ;  /* 0x000000291b1b7c23 */ /* 0x000fe20008010844 */
[----:B0-----:R-:W-:Y:S01]  /*8e70*/  FMUL.FTZ R6, R9, UR41 ;  /* 0x0000002909067c20 */ /* 0x001fe20008410000 */
[----:B------:R-:W-:Y:S01]  /*8e80*/  FFMA.FTZ R9, R24, UR41, -R8 ;  /* 0x0000002918097c23 */ /* 0x000fe20008010808 */
[----:B------:R-:W-:-:S01]  /*8e90*/  FFMA.FTZ R30, R30, UR41, -R68 ;  /* 0x000000291e1e7c23 */ /* 0x000fc20008010844 */
[----:B------:R-:W-:Y:S01]  /*8ea0*/  MUFU.EX2 R10, R10 ;  /* 0x0000000a000a7308 */ /* 0x000fe20000000800 */
[----:B------:R-:W-:-:S01]  /*8eb0*/  FFMA.FTZ R31, R31, UR41, -R68 ;  /* 0x000000291f1f7c23 */ /* 0x000fc20008010844 */
[--C-:B------:R-:W-:Y:S01]  /*8ec0*/  FFMA.FTZ R34, R34, UR41, -R68.reuse ;  /* 0x0000002922227c23 */ /* 0x100fe20008010844 */
        /* <DEDUP_REMOVED lines=26> */
[----:B------:R-:W-:-:S01]  /*9070*/  FADD.FTZ R5, R10, R5 ;  /* 0x000000050a057221 */ /* 0x000fc20000010000 */
[----:B------:R-:W-:Y:S01]  /*9080*/  FFMA.FTZ R59, R59, UR41, -R68 ;  /* 0x000000293b3b7c23 */ /* 0x000fe20008010844 */
[----:B------:R-:W-:-:S01]  /*9090*/  FFMA.FTZ R41, R60, UR41, -R8 ;  /* 0x000000293c297c23 */ /* 0x000fc20008010808 */
[----:B------:R-:W0:Y:S01]  /*90a0*/  MUFU.EX2 R27, R27 ;  /* 0x0000001b001b7308 */ /* 0x000e220000000800 */
[----:B------:R-:W-:-:S01]  /*90b0*/  FFMA.FTZ R62, R62, UR41, -R68 ;  /* 0x000000293e3e7c23 */ /* 0x000fc20008010844 */
[----:B------:R-:W-:Y:S01]  /*90c0*/  FFMA.FTZ R44, R61, UR41, -R8 ;  /* 0x000000293d2c7c23 */ /* 0x000fe20008010808 */
[----:B------:R-:W-:-:S01]  /*90d0*/  FFMA.FTZ R63, R63, UR41, -R68 ;  /* 0x000000293f3f7c23 */ /* 0x000fc20008010844 */
[----:B------:R-:W-:Y:S01]  /*90e0*/  FFMA.FTZ R45, R64, UR41, -R8 ;  /* 0x00000029402d7c23 */ /* 0x000fe20008010808 */
[----:B------:R-:W-:-:S02]  /*90f0*/  WARPGROUP.DEPBAR.LE gsb0, 0x0 ;  /* 0x00008000000079c5 */ /* 0x000fc40000010000 */
[----:B------:R-:W-:Y:S01]  /*9100*/  WARPGROUP.ARRIVE ;  /* 0x00000000000079c5 */ /* 0x000fe20000000000 */
[----:B------:R-:W2:Y:S01]  /*9110*/  MUFU.EX2 R11, R11 ;  /* 0x0000000b000b7308 */ /* 0x000ea20000000800 */
[----:B-1----:R-:W-:-:S01]  /*9120*/  FFMA.FTZ R4, R6, R4, R26 ;  /* 0x0000000406047223 */ /* 0x002fc2000001001a */
[----:B------:R-:W-:Y:S01]  /*9130*/  FFMA.FTZ R66, R66, UR41, -R68 ;  /* 0x0000002942427c23 */ /* 0x000fe20008010844 */
[----:B------:R-:W-:-:S01]  /*9140*/  FFMA.FTZ R48, R65, UR41, -R8 ;  /* 0x0000002941307c23 */ /* 0x000fc20008010808 */
[----:B------:R-:W-:Y:S01]  /*9150*/  FFMA.FTZ R67, R67, UR41, -R68 ;  /* 0x0000002943437c23 */ /* 0x000fe20008010844 */
[----:B------:R-:W-:Y:S01]  /*9160*/  QGMMA.64x96x32.F32.E4M3.E4M3 R88, R140, gdesc[UR4], R88, gsb0 ;  /* 0x016000048c587df3 */ /* 0x000fe20008000858 */
[----:B------:R-:W-:Y:S01]  /*9170*/  UIADD3 UR6, UR10, 0x6, URZ ;  /* 0x000000060a067890 */ /* 0x000fe2000fffe03f */
[----:B------:R-:W-:Y:S01]  /*9180*/  FFMA.FTZ R52, R69, UR41, -R8 ;  /* 0x0000002945347c23 */ /* 0x000fe20008010808 */
[----:B------:R-:W1:Y:S01]  /*9190*/  MUFU.EX2 R30, R30 ;  /* 0x0000001e001e7308 */ /* 0x000e620000000800 */
[----:B0-----:R-:W-:-:S01]  /*91a0*/  FADD.FTZ R4, R27, R4 ;  /* 0x000000041b047221 */ /* 0x001fc20000010000 */
[----:B------:R-:W-:Y:S01]  /*91b0*/  UMOV UR7, 0x40000040 ;  /* 0x4000004000077882 */ /* 0x000fe20000000000 */
[----:B------:R-:W-:-:S01]  /*91c0*/  FFMA.FTZ R69, R70, UR41, -R68 ;  /* 0x0000002946457c23 */ /* 0x000fc20008010844 */
[----:B------:R-:W-:Y:S01]  /*91d0*/  FFMA.FTZ R70, R71, UR41, -R68 ;  /* 0x0000002947467c23 */ /* 0x000fe20008010844 */
[----:B------:R-:W-:-:S01]  /*91e0*/  FFMA.FTZ R53, R72, UR41, -R8 ;  /* 0x0000002948357c23 */ /* 0x000fc20008010808 */
[----:B------:R-:W-:Y:S01]  /*91f0*/  FFMA.FTZ R71, R74, UR41, -R68 ;  /* 0x000000294a477c23 */ /* 0x000fe20008010844 */
[----:B------:R-:W-:-:S01]  /*9200*/  FFMA.FTZ R56, R73, UR41, -R8 ;  /* 0x0000002949387c23 */ /* 0x000fc20008010808 */
[----:B------:R-:W0:Y:S01]  /*9210*/  MUFU.EX2 R12, R12 ;  /* 0x0000000c000c7308 */ /* 0x000e220000000800 */
        /* <DEDUP_REMOVED lines=8> */
[----:B-1----:R-:W-:-:S01]  /*92a0*/  FADD.FTZ R4, R30, R4 ;  /* 0x000000041e047221 */ /* 0x002fc20000010000 */
[----:B------:R-:W-:Y:S01]  /*92b0*/  FFMA.FTZ R75, R82, UR41, -R68 ;  /* 0x00000029524b7c23 */ /* 0x000fe20008010844 */
[----:B------:R-:W-:-:S01]  /*92c0*/  FFMA.FTZ R64, R81, UR41, -R8 ;  /* 0x0000002951407c23 */ /* 0x000fc20008010808 */
[----:B------:R-:W-:Y:S01]  /*92d0*/  FFMA.FTZ R83, R83, UR41, -R68 ;  /* 0x0000002953537c23 */ /* 0x000fe20008010844 */
[----:B------:R-:W-:-:S02]  /*92e0*/  IMAD.U32 R76, RZ, RZ, UR20 ;  /* 0x00000014ff4c7e24 */ /* 0x000fc4000f8e00ff */
[----:B------:R-:W-:Y:S01]  /*92f0*/  FFMA.FTZ R65, R84, UR41, -R8 ;  /* 0x0000002954417c23 */ /* 0x000fe20008010808 */
[----:B------:R-:W-:-:S01]  /*9300*/  FFMA.FTZ R86, R86, UR41, -R68 ;  /* 0x0000002956567c23 */ /* 0x000fc20008010844 */
[----:B------:R-:W1:Y:S01]  /*9310*/  MUFU.EX2 R13, R13 ;  /* 0x0000000d000d7308 */ /* 0x000e620000000800 */
[----:B0-----:R-:W-:-:S01]  /*9320*/  FADD.FTZ R5, R12, R5 ;  /* 0x000000050c057221 */ /* 0x001fc20000010000 */
[----:B------:R-:W-:Y:S02]  /*9330*/  @!P1 VIADD R76, R76, 0x19c40 ;  /* 0x00019c404c4c9836 */ /* 0x000fe40000000000 */
[----:B------:R-:W-:-:S01]  /*9340*/  FFMA.FTZ R8, R85, UR41, -R8 ;  /* 0x0000002955087c23 */ /* 0x000fc20008010808 */
[----:B------:R-:W-:Y:S02]  /*9350*/  FFMA.FTZ R68, R87, UR41, -R68 ;  /* 0x0000002957447c23 */ /* 0x000fe40008010844 */
[----:B------:R-:W-:Y:S01]  /*9360*/  @!P1 PRMT R76, RZ, 0x654, R76 ;  /* 0x00000654ff4c9816 */ /* 0x000fe2000000004c */
        /* <DEDUP_REMOVED lines=24> */
[----:B------:R-:W-:Y:S06]  /*94f0*/  QGMMA.64x96x32.F32.E4M3.E4M3 R88, R136, gdesc[UR4], R88, gsb0 ;  /* 0x0160000488587df3 */ /* 0x000fec0008000858 */
        /* <DEDUP_REMOVED lines=29> */
[----:B------:R2:W-:Y:S04]  /*96d0*/  @!P1 SYNCS.ARRIVE.TRANS64.RED.A1T0 RZ, [R76+URZ], RZ ;  /* 0x000000ff4cff99a7 */ /* 0x0005e8000810043f */
        /* <DEDUP_REMOVED lines=64> */
.L_x_9720:
        /* <DEDUP_REMOVED lines=90> */
.L_x_9711:
        /* <DEDUP_REMOVED lines=9> */
.L_x_9740:
[----:B------:R-:W-:-:S04]  /*a110*/  UISETP.NE.AND UP1, UPT, UR18, 0x1, UPT ;  /* 0x000000011200788c */ /* 0x000fc8000bf25270 */
[----:B------:R-:W-:-:S04]  /*a120*/  USEL UR54, URZ, 0x1, UP1 ;  /* 0x000000013f367887 */ /* 0x000fc80008800000 */
[----:B------:R-:W-:Y:S01]  /*a130*/  ULOP3.LUT UR54, UR17, UR54, URZ, 0x3c, !UPT ;  /* 0x0000003611367292 */ /* 0x000fe2000f8e3c3f */
[----:B------:R-:W-:Y:S11]  /*a140*/  @!P0 BRA `(.L_x_9723) ;  /* 0x0000000000048947 */ /* 0x000ff60003800000 */
[----:B------:R-:W-:Y:S01]  /*a150*/  BPT.TRAP 0x1 ;  /* 0x000000040000795c */ /* 0x000fe20000300000 */
.L_x_9723:
        /* <DEDUP_REMOVED lines=9> */
.L_x_9724:
[----:B-1----:R-:W-:Y:S05]  /*a1f0*/  @P2 BRA `(.L_x_9725) ;  /* 0x0000000000082947 */ /* 0x002fea0003800000 */
[----:B------:R-:W1:Y:S02]  /*a200*/  SYNCS.PHASECHK.TRANS64.TRYWAIT P2, [UR22+0x19c30], R0 ;  /* 0x019c3000ff0075a7 */ /* 0x000e640008040156 */
[----:B-1----:R-:W-:Y:S05]  /*a210*/  @!P2 BRA `(.L_x_9726) ;  /* 0x000000d00068a947 */ /* 0x002fea0003800000 */
.L_x_9725:
        /* <DEDUP_REMOVED lines=17> */
.L_x_9727:
[----:B------:R-:W-:Y:S01]  /*a330*/  ULEA UR11, UR18, UR46, 0x3 ;  /* 0x0000002e120b7291 */ /* 0x000fe2000f8e183f */
[----:B01----:R-:W-:-:S05]  /*a340*/  IMAD.U32 R0, RZ, RZ, UR17 ;  /* 0x00000011ff007e24 */ /* 0x003fca000f8e00ff */
[----:B------:R-:W-:-:S04]  /*a350*/  SHF.L.U32 R0, R0, 0x1f, RZ ;  /* 0x0000001f00007819 */ /* 0x000fc800000006ff */
[----:B------:R0:W1:Y:S01]  /*a360*/  SYNCS.PHASECHK.TRANS64.TRYWAIT P2, [UR11+0x19c50], R0 ;  /* 0x019c5000ff0075a7 */ /* 0x000062000804014b */
[----:B------:R-:W-:Y:S05]  /*a370*/  @!P0 BRA `(.L_x_9728) ;  /* 0x0000000000048947 */ /* 0x000fea0003800000 */
[----:B------:R-:W-:Y:S01]  /*a380*/  BPT.TRAP 0x1 ;  /* 0x000000040000795c */ /* 0x000fe20000300000 */
.L_x_9728:
[----:B-1----:R-:W-:Y:S05]  /*a390*/  @P2 BRA `(.L_x_9729) ;  /* 0x0000000000082947 */ /* 0x002fea0003800000 */
[----:B------:R-:W1:Y:S02]  /*a3a0*/  SYNCS.PHASECHK.TRANS64.TRYWAIT P2, [UR11+0x19c50], R0 ;  /* 0x019c5000ff0075a7 */ /* 0x000e64000804014b */
[----:B-1----:R-:W-:Y:S05]  /*a3b0*/  @!P2 BRA `(.L_x_9730) ;  /* 0x000000d00018a947 */ /* 0x002fea0003800000 */
.L_x_9729:
[----:B------:R-:W-:Y:S01]  /*a3c0*/  UIADD3 UR6, UR46, 0x3000, URZ ;  /* 0x000030002e067890 */ /* 0x000fe2000fffe03f */
[----:B------:R-:W-:Y:S01]  /*a3d0*/  WARPGROUP.ARRIVE ;  /* 0x00000000000079c5 */ /* 0x000fe20000000000 */
[----:B------:R-:W-:Y:S01]  /*a3e0*/  UMOV UR7, 0x40000040 ;  /* 0x4000004000077882 */ /* 0x000fe20000000000 */
[----:B------:R-:W-:Y:S01]  /*a3f0*/  PLOP3.LUT P2, PT, PT, PT, UP0, 0x80, 0x0 ;  /* 0x000000000000781c */ /* 0x000fe20003f4f008 */
[----:B------:R-:W-:Y:S01]  /*a400*/  USHF.R.U32.HI UR6, URZ, 0x4, UR6 ;  /* 0x000000043f067899 */ /* 0x000fe20008011606 */
[----:B01----:R-:W-:Y:S02]  /*a410*/  VIADD R0, R17, UR39 ;  /* 0x0000002711007c36 */ /* 0x003fe40008000000 */
[----:B------:R-:W-:Y:S01]  /*a420*/  IMAD.U32 R6, RZ, RZ, UR22 ;  /* 0x00000016ff067e24 */ /* 0x000fe2000f8e00ff */
[----:B------:R-:W-:-:S03]  /*a430*/  ULOP3.LUT UR6, UR6, 0x3fff, URZ, 0xc0, !UPT ;  /* 0x00003fff06067892 */ /* 0x000fc6000f8ec03f */
[----:B------:R-:W-:Y:S01]  /*a440*/  @!P1 VIADD R6, R6, 0x19c40 ;  /* 0x00019c4006069836 */ /* 0x000fe20000000000 */
[----:B------:R-:W-:-:S04]  /*a450*/  ULOP3.LUT UR6, UR6, 0x10000, URZ, 0xfc, !UPT ;  /* 0x0001000006067892 */ /* 0x000fc8000f8efc3f */
[----:B------:R-:W-:Y:S01]  /*a460*/  UIMAD UR10, UR18, 0x300, UR6 ;  /* 0x00000300120a78a4 */ /* 0x000fe2000f8e0206 */
[----:B------:R-:W-:-:S06]  /*a470*/  @!P1 PRMT R6, RZ, 0x654, R6 ;  /* 0x00000654ff069816 */ /* 0x000fcc0000000006 */
        /* <DEDUP_REMOVED lines=18> */
[----:B------:R-:W-:Y:S01]  /*a5a0*/  @P2 IMAD.HI.U32 R2, R0, UR6, RZ ;  /* 0x0000000600022c27 */ /* 0x000fe2000f8e00ff */
[----:B------:R-:W-:-:S04]  /*a5b0*/  @UP0 ULDC UR6, c[0x0][0x450] ;  /* 0x0001140000060ab9 */ /* 0x000fc80000000800 */
[----:B------:R-:W-:Y:S01]  /*a5c0*/  @P2 SHF.R.U32.HI R0, RZ, UR6, R2 ;  /* 0x00000006ff002c19 */ /* 0x000fe20008011602 */
[----:B------:R-:W-:Y:S01]  /*a5d0*/  IMAD.SHL.U32 R2, R3, 0x80, RZ ;  /* 0x0000008003027824 */ /* 0x000fe200078e00ff */
[----:B------:R-:W-:-:S03]  /*a5e0*/  ULOP3.LUT UR6, URZ, UR19, URZ, 0x33, !UPT ;  /* 0x000000133f067292 */ /* 0x000fc6000f8e333f */
[----:B------:R-:W0:Y:S01]  /*a5f0*/  SHFL.IDX PT, R14, R0, RZ, 0x1c1f ;  /* 0x001c1fff000e7589 */ /* 0x000e2200000e0000 */
[----:B------:R-:W-:Y:S01]  /*a600*/  IADD3 R7, -R16, 0x1, -R2 ;  /* 0x0000000110077810 */ /* 0x000fe20007ffe902 */
[----:B------:R-:W-:Y:S02]  /*a610*/  WARPGROUP.DEPBAR.LE gsb0, 0x0 ;  /* 0x00008000000079c5 */ /* 0x000fe40000010000 */
[----:B------:R1:W-:Y:S02]  /*a620*/  @!P1 SYNCS.ARRIVE.TRANS64.RED.A1T0 RZ, [R6+URZ], RZ ;  /* 0x000000ff06ff99a7 */ /* 0x0003e4000810043f */
[----:B-1----:R-:W-:-:S05]  /*a630*/  IMAD.U32 R6, RZ, RZ, UR47 ;  /* 0x0000002fff067e24 */ /* 0x002fca000f8e00ff */
[----:B------:R-:W-:-:S05]  /*a640*/  IADD3 R6, -R6, UR40, R7 ;  /* 0x0000002806067c10 */ /* 0x000fca000fffe107 */
[C---:B------:R-:W-:Y:S02]  /*a650*/  VIADD R10, R6.reuse, UR20 ;  /* 0x00000014060a7c36 */ /* 0x040fe40008000000 */
[----:B------:R-:W-:Y:S02]  /*a660*/  VIADD R11, R6, UR6 ;  /* 0x00000006060b7c36 */ /* 0x000fe40008000000 */
[--C-:B0-----:R-:W-:Y:S02]  /*a670*/  IMAD.IADD R12, R10, 0x1, R14.reuse ;  /* 0x000000010a0c7824 */ /* 0x101fe400078e020e */
[----:B------:R-:W-:Y:S01]  /*a680*/  IMAD.IADD R13, R11, 0x1, R14 ;  /* 0x000000010b0d7824 */ /* 0x000fe200078e020e */
        /* <DEDUP_REMOVED lines=14> */
.L_x_9733:
[----:B------:R-:W-:-:S05]  /*a770*/  IMAD.U32 R15, RZ, RZ, UR21 ;  /* 0x00000015ff0f7e24 */ /* 0x000fca000f8e00ff */
[----:B------:R-:W-:-:S13]  /*a780*/  ISETP.NE.AND P2, PT, R15, 0x1, PT ;  /* 0x000000010f00780c */ /* 0x000fda0003f45270 */
[----:B------:R-:W0:Y:S02]  /*a790*/  @P2 LDC.64 R6, c[0x0][0x9e8] ;  /* 0x00027a00ff062b82 */ /* 0x000e240000000a00 */
[----:B0-----:R-:W-:-:S05]  /*a7a0*/  @P2 IMAD.HI.U32 R6, R14, R6, RZ ;  /* 0x000000060e062227 */ /* 0x001fca00078e00ff */
[----:B------:R-:W-:-:S07]  /*a7b0*/  @P2 SHF.R.U32.HI R14, RZ, R7, R6 ;  /* 0x00000007ff0e2219 */ /* 0x000fce0000011606 */
.L_x_9734:
[----:B------:R-:W-:Y:S05]  /*a7c0*/  BSYNC B0 ;  /* 0x0000000000007941 */ /* 0x000fea0003800000 */
.L_x_9732:
[----:B------:R-:W-:-:S04]  /*a7d0*/  IMAD R14, R14, R15, -R2 ;  /* 0x0000000f0e0e7224 */ /* 0x000fc800078e0a02 */
[----:B------:R-:W-:-:S05]  /*a7e0*/  IMAD.IADD R14, R14, 0x1, -R16 ;  /* 0x000000010e0e7824 */ /* 0x000fca00078e0a10 */
[----:B------:R-:W-:Y:S02]  /*a7f0*/  VIMNMX R13, R13, R14, !PT ;  /* 0x0000000e0d0d7248 */ /* 0x000fe40007fe0100 */
[----:B------:R-:W-:-:S07]  /*a800*/  VIADDMNMX R12, R14, R15, R12, PT ;  /* 0x0000000f0e0c7246 */ /* 0x000fce000380010c */
.L_x_9731:
        /* <DEDUP_REMOVED lines=114> */
.L_x_9737:
[----:B------:R-:W-:-:S05]  /*af30*/  IMAD.U32 R12, RZ, RZ, UR21 ;  /* 0x00000015ff0c7e24 */ /* 0x000fca000f8e00ff */
[----:B------:R-:W-:-:S13]  /*af40*/  ISETP.NE.AND P3, PT, R12, 0x1, PT ;  /* 0x000000010c00780c */ /* 0x000fda0003f65270 */
[----:B------:R-:W0:Y:S02]  /*af50*/  @P3 LDC.64 R6, c[0x0][0x9e8] ;  /* 0x00027a00ff063b82 */ /* 0x000e240000000a00 */
[----:B0-----:R-:W-:-:S05]  /*af60*/  @P3 IMAD.HI.U32 R6, R0, R6, RZ ;  /* 0x0000000600063227 */ /* 0x001fca00078e00ff */
[----:B------:R-:W-:-:S07]  /*af70*/  @P3 SHF.R.U32.HI R0, RZ, R7, R6 ;  /* 0x00000007ff003219 */ /* 0x000fce0000011606 */
.L_x_9738:
[----:B------:R-:W-:Y:S05]  /*af80*/  BSYNC B0 ;  /* 0x0000000000007941 */ /* 0x000fea0003800000 */
.L_x_9736:
[----:B------:R-:W-:-:S04]  /*af90*/  IMAD R0, R0, R12, -R2 ;  /* 0x0000000c00007224 */ /* 0x000fc800078e0a02 */
[----:B------:R-:W-:-:S05]  /*afa0*/  IMAD.IADD R0, R0, 0x1, -R16 ;  /* 0x0000000100007824 */ /* 0x000fca00078e0a10 */
[----:B------:R-:W-:Y:S02]  /*afb0*/  VIMNMX R11, R11, R0, !PT ;  /* 0x000000000b0b7248 */ /* 0x000fe40007fe0100 */
[----:B------:R-:W-:-:S07]  /*afc0*/  VIADDMNMX R10, R0, R12, R10, PT ;  /* 0x0000000c000a7246 */ /* 0x000fce000380010a */
.L_x_9735:
[----:B------:R-:W-:Y:S02]  /*afd0*/  FMNMX.FTZ R0, R24, R9, !PT ;  /* 0x0000000918007209 */ /* 0x000fe40007810000 */
[----:B------:R-:W-:Y:S02]  /*afe0*/  ISETP.GT.AND P4, PT, R11, 0x8, P2 ;  /* 0x000000080b00780c */ /* 0x000fe40001784270 */
        /* <DEDUP_REMOVED lines=62> */
[C---:B------:R-:W-:Y:S01]  /*b3d0*/  ISETP.LT.OR P4, PT, R10.reuse, 0x42, P4 ;  /* 0x000000420a00780c */ /* 0x040fe20002781670 */
[----:B------:R-:W0:Y:S01]  /*b3e0*/  SHFL.BFLY PT, R2, R0, 0x2, 0x1f ;  /* 0x0c401f0000027f89 */ /* 0x000e2200000e0000 */
[----:B------:R-:W-:-:S02]  /*b3f0*/  ISETP.LT.OR P5, PT, R10, 0x49, P5 ;  /* 0x000000490a00780c */ /* 0x000fc40002fa1670 */
[----:B------:R-:W-:Y:S02]  /*b400*/  FSEL R59, R59, -INF , !P4 ;  /* 0xff8000003b3b7808 */ /* 0x000fe40006000000 */
[C---:B------:R-:W-:Y:S02]  /*b410*/  ISETP.GT.AND P4, PT, R11.reuse, 0x50, P2 ;  /* 0x000000500b00780c */ /* 0x040fe40001784270 */
[----:B------:R-:W-:Y:S02]  /*b420*/  FSEL R62, R62, -INF , !P5 ;  /* 0xff8000003e3e7808 */ /* 0x000fe40006800000 */
[----:B------:R-:W-:Y:S02]  /*b430*/  ISETP.GT.AND P5, PT, R11, 0x51, P2 ;  /* 0x000000510b00780c */ /* 0x000fe400017a4270 */
[C---:B------:R-:W-:Y:S02]  /*b440*/  ISETP.LT.OR P4, PT, R10.reuse, 0x51, P4 ;  /* 0x000000510a00780c */ /* 0x040fe40002781670 */
[----:B------:R-:W-:-:S02]  /*b450*/  ISETP.LT.OR P5, PT, R10, 0x52, P5 ;  /* 0x000000520a00780c */ /* 0x000fc40002fa1670 */
[----:B------:R-:W-:Y:S02]  /*b460*/  FSEL R66, R66, -INF , !P4 ;  /* 0xff80000042427808 */ /* 0x000fe40006000000 */
[----:B------:R-:W-:Y:S02]  /*b470*/  ISETP.GT.AND P4, PT, R11, 0x59, P2 ;  /* 0x000000590b00780c */ /* 0x000fe40001784270 */
[----:B------:R-:W-:Y:S02]  /*b480*/  FSEL R67, R67, -INF , !P5 ;  /* 0xff80000043437808 */ /* 0x000fe40006800000 */
[----:B------:R-:W-:Y:S02]  /*b490*/  ISETP.GT.AND P5, PT, R11, 0x60, P2 ;  /* 0x000000600b00780c */ /* 0x000fe400017a4270 */
[----:B------:R-:W-:Y:S02]  /*b4a0*/  ISETP.LT.OR P4, PT, R10, 0x5a, P4 ;  /* 0x0000005a0a00780c */ /* 0x000fe40002781670 */
[----:B0-----:R-:W-:-:S02]  /*b4b0*/  FMNMX.FTZ R2, R0, R2, !PT ;  /* 0x0000000200027209 */ /* 0x001fc40007810000 */
[----:B------:R-:W-:Y:S02]  /*b4c0*/  ISETP.LT.OR P5, PT, R10, 0x61, P5 ;  /* 0x000000610a00780c */ /* 0x000fe40002fa1670 */
[----:B------:R-:W-:Y:S01]  /*b4d0*/  FSEL R71, R71, -INF , !P4 ;  /* 0xff80000047477808 */ /* 0x000fe20006000000 */
[----:B------:R-:W0:Y:S01]  /*b4e0*/  SHFL.BFLY PT, R0, R2, 0x1, 0x1f ;  /* 0x0c201f0002007f89 */ /* 0x000e2200000e0000 */
[C---:B------:R-:W-:Y:S02]  /*b4f0*/  ISETP.GT.AND P4, PT, R11.reuse, 0x68, P2 ;  /* 0x000000680b00780c */ /* 0x040fe40001784270 */
[----:B------:R-:W-:Y:S02]  /*b500*/  FSEL R74, R74, -INF , !P5 ;  /* 0xff8000004a4a7808 */ /* 0x000fe40006800000 */
[----:B------:R-:W-:Y:S02]  /*b510*/  ISETP.GT.AND P5, PT, R11, 0x69, P2 ;  /* 0x000000690b00780c */ /* 0x000fe400017a4270 */
[----:B------:R-:W-:-:S02]  /*b520*/  ISETP.LT.OR P4, PT, R10, 0x69, P4 ;  /* 0x000000690a00780c */ /* 0x000fc40002781670 */
[----:B------:R-:W-:Y:S02]  /*b530*/  ISETP.LT.OR P5, PT, R10, 0x6a, P5 ;  /* 0x0000006a0a00780c */ /* 0x000fe40002fa1670 */
[----:B------:R-:W-:Y:S02]  /*b540*/  FSEL R78, R78, -INF , !P4 ;  /* 0xff8000004e4e7808 */ /* 0x000fe40006000000 */
[----:B------:R-:W-:Y:S02]  /*b550*/  ISETP.GT.AND P4, PT, R11, 0x70, P2 ;  /* 0x000000700b00780c */ /* 0x000fe40001784270 */
[----:B------:R-:W-:Y:S02]  /*b560*/  FSEL R79, R79, -INF , !P5 ;  /* 0xff8000004f4f7808 */ /* 0x000fe40006800000 */
[----:B------:R-:W-:Y:S02]  /*b570*/  ISETP.GT.AND P5, PT, R11, 0x71, P2 ;  /* 0x000000710b00780c */ /* 0x000fe400017a4270 */
[----:B------:R-:W-:-:S02]  /*b580*/  ISETP.LT.OR P4, PT, R10, 0x71, P4 ;  /* 0x000000710a00780c */ /* 0x000fc40002781670 */
[----:B------:R-:W-:Y:S02]  /*b590*/  ISETP.LT.OR P5, PT, R10, 0x72, P5 ;  /* 0x000000720a00780c */ /* 0x000fe40002fa1670 */
[----:B------:R-:W-:Y:S02]  /*b5a0*/  FSEL R82, R82, -INF , !P4 ;  /* 0xff80000052527808 */ /* 0x000fe40006000000 */
[----:B0-----:R-:W-:Y:S01]  /*b5b0*/  FMNMX.FTZ R2, R2, R0, !PT ;  /* 0x0000000002027209 */ /* 0x001fe20007810000 */
[----:B------:R-:W-:Y:S01]  /*b5c0*/  IMAD.U32 R0, RZ, RZ, UR41 ;  /* 0x00000029ff007e24 */ /* 0x000fe2000f8e00ff */
[----:B------:R-:W-:Y:S02]  /*b5d0*/  FSEL R83, R83, -INF , !P5 ;  /* 0xff80000053537808 */ /* 0x000fe40006800000 */
[C---:B------:R-:W-:Y:S01]  /*b5e0*/  FSETP.NEU.FTZ.AND P3, PT, R2.reuse, -INF , PT ;  /* 0xff8000000200780b */ /* 0x040fe20003f7d000 */
[----:B------:R-:W-:-:S03]  /*b5f0*/  FFMA.FTZ R0, R2, R0, -8 ;  /* 0xc100000002007423 */ /* 0x000fc60000010000 */
[----:B------:R-:W-:Y:S02]  /*b600*/  FSEL R6, R2, RZ, P3 ;  /* 0x000000ff02067208 */ /* 0x000fe40001800000 */
[----:B------:R-:W-:Y:S02]  /*b610*/  FSEL R0, R0, RZ, P3 ;  /* 0x000000ff00007208 */ /* 0x000fe40001800000 */
[----:B------:R-:W-:Y:S01]  /*b620*/  ISETP.GT.AND P3, PT, R11, 0x1, P2 ;  /* 0x000000010b00780c */ /* 0x000fe20001764270 */
[----:B------:R-:W-:-:S01]  /*b630*/  FADD.FTZ R6, -R6, R9 ;  /* 0x0000000906067221 */ /* 0x000fc20000010100 */
[----:B------:R-:W-:Y:S02]  /*b640*/  IMAD.U32 R9, RZ, RZ, UR41 ;  /* 0x00000029ff097e24 */ /* 0x000fe4000f8e00ff */
[----:B------:R-:W-:-:S01]  /*b650*/  FFMA.FTZ R24, R24, UR41, -R0 ;  /* 0x0000002918187c23 */ /* 0x000fc20008010800 */
[----:B------:R-:W-:Y:S01]  /*b660*/  ISETP.LT.OR P3, PT, R10, 0x2, P3 ;  /* 0x000000020a00780c */ /* 0x000fe20001f61670 */
[----:B------:R-:W-:-:S01]  /*b670*/  FFMA.FTZ R25, R25, UR41, -R0 ;  /* 0x0000002919197c23 */ /* 0x000fc20008010800 */
[--C-:B------:R-:W-:Y:S01]  /*b680*/  FFMA.FTZ R28, R28, UR41, -R0.reuse ;  /* 0x000000291c1c7c23 */ /* 0x100fe20008010800 */
[----:B------:R-:W-:-:S01]  /*b690*/  FFMA.FTZ R29, R29, UR41, -R0 ;  /* 0x000000291d1d7c23 */ /* 0x000fc20008010800 */
[----:B------:R-:W-:Y:S01]  /*b6a0*/  FSEL R27, R27, -INF , !P3 ;  /* 0xff8000001b1b7808 */ /* 0x000fe20005800000 */
[----:B------:R-:W-:-:S01]  /*b6b0*/  FFMA.FTZ R32, R32, UR41, -R0 ;  /* 0x0000002920207c23 */ /* 0x000fc20008010800 */
[----:B------:R-:W-:Y:S01]  /*b6c0*/  ISETP.GT.AND P3, PT, R11, 0x10, P2 ;  /* 0x000000100b00780c */ /* 0x000fe20001764270 */
        /* <DEDUP_REMOVED lines=38> */
[----:B------:R-:W-:Y:S01]  /*b930*/  FMUL.FTZ R6, R6, UR41 ;  /* 0x0000002906067c20 */ /* 0x000fe20008410000 */
[----:B------:R-:W-:Y:S01]  /*b940*/  ISETP.GT.AND P3, PT, R11, 0x40, P2 ;  /* 0x000000400b00780c */ /* 0x000fe20001764270 */
[----:B------:R-:W-:Y:S03]  /*b950*/  MUFU.EX2 R24, R24 ;  /* 0x0000001800187308 */ /* 0x000fe60000000800 */
[----:B------:R-:W-:-:S04]  /*b960*/  ISETP.LT.OR P3, PT, R10, 0x41, P3 ;  /* 0x000000410a00780c */ /* 0x000fc80001f61670 */
[----:B------:R-:W-:Y:S01]  /*b970*/  FSEL R58, R58, -INF , !P3 ;  /* 0xff8000003a3a7808 */ /* 0x000fe20005800000 */
[----:B------:R-:W-:Y:S01]  /*b980*/  MUFU.EX2 R25, R25 ;  /* 0x0000001900197308 */ /* 0x000fe20000000800 */
[----:B------:R-:W-:-:S04]  /*b990*/  ISETP.GT.AND P3, PT, R11, 0x49, P2 ;  /* 0x000000490b00780c */ /* 0x000fc80001764270 */
[----:B------:R-:W-:-:S03]  /*b9a0*/  ISETP.LT.OR P3, PT, R10, 0x4a, P3 ;  /* 0x0000004a0a00780c */ /* 0x000fc60001f61670 */
[----:B------:R-:W-:Y:S01]  /*b9b0*/  MUFU.EX2 R28, R28 ;  /* 0x0000001c001c7308 */ /* 0x000fe20000000800 */
[----:B------:R-:W-:Y:S02]  /*b9c0*/  FSEL R63, R63, -INF , !P3 ;  /* 0xff8000003f3f7808 */ /* 0x000fe40005800000 */
[----:B------:R-:W-:-:S04]  /*b9d0*/  ISETP.GT.AND P3, PT, R11, 0x58, P2 ;  /* 0x000000580b00780c */ /* 0x000fc80001764270 */
[----:B------:R-:W-:Y:S01]  /*b9e0*/  ISETP.LT.OR P3, PT, R10, 0x59, P3 ;  /* 0x000000590a00780c */ /* 0x000fe20001f61670 */
[----:B------:R-:W-:Y:S03]  /*b9f0*/  MUFU.EX2 R29, R29 ;  /* 0x0000001d001d7308 */ /* 0x000fe60000000800 */
[----:B------:R-:W-:Y:S02]  /*ba00*/  FSEL R70, R70, -INF , !P3 ;  /* 0xff80000046467808 */ /* 0x000fe40005800000 */
[----:B------:R-:W-:-:S03]  /*ba10*/  ISETP.GT.AND P3, PT, R11, 0x61, P2 ;  /* 0x000000610b00780c */ /* 0x000fc60001764270 */
[----:B------:R-:W-:Y:S01]  /*ba20*/  MUFU.EX2 R32, R32 ;  /* 0x0000002000207308 */ /* 0x000fe20000000800 */
[----:B------:R-:W-:-:S04]  /*ba30*/  ISETP.LT.OR P3, PT, R10, 0x62, P3 ;  /* 0x000000620a00780c */ /* 0x000fc80001f61670 */
[----:B------:R-:W-:Y:S02]  /*ba40*/  FSEL R75, R75, -INF , !P3 ;  /* 0xff8000004b4b7808 */ /* 0x000fe40005800000 */
[----:B------:R-:W-:Y:S01]  /*ba50*/  ISETP.GT.AND P3, PT, R11, RZ, P2 ;  /* 0x000000ff0b00720c */ /* 0x000fe20001764270 */
[----:B------:R-:W-:Y:S03]  /*ba60*/  MUFU.EX2 R33, R33 ;  /* 0x0000002100217308 */ /* 0x000fe60000000800 */
[----:B------:R-:W-:-:S04]  /*ba70*/  ISETP.LT.OR P3, PT, R10, 0x1, P3 ;  /* 0x000000010a00780c */ /* 0x000fc80001f61670 */
[----:B------:R-:W-:Y:S01]  /*ba80*/  FSEL R26, R26, -INF , !P3 ;  /* 0xff8000001a1a7808 */ /* 0x000fe20005800000 */
[----:B------:R-:W-:Y:S01]  /*ba90*/  MUFU.EX2 R36, R36 ;  /* 0x0000002400247308 */ /* 0x000fe20000000800 */
[C---:B------:R-:W-:Y:S02]  /*baa0*/  ISETP.GT.AND P3, PT, R11.reuse, 0x78, P2 ;  /* 0x000000780b00780c */ /* 0x040fe40001764270 */
[----:B------:R-:W-:Y:S02]  /*bab0*/  FMNMX.FTZ R0, R26, R8, !PT ;  /* 0x000000081a007209 */ /* 0x000fe40007810000 */
[----:B------:R-:W-:Y:S02]  /*bac0*/  ISETP.GT.AND P2, PT, R11, 0x79, P2 ;  /* 0x000000790b00780c */ /* 0x000fe40001744270 */
[----:B------:R-:W-:Y:S01]  /*bad0*/  FMNMX.FTZ R7, R27, R0, !PT ;  /* 0x000000001b077209 */ /* 0x000fe20007810000 */
[----:B------:R-:W-:Y:S01]  /*bae0*/  MUFU.EX2 R37, R37 ;  /* 0x0000002500257308 */ /* 0x000fe20000000800 */
[----:B------:R-:W-:-:S02]  /*baf0*/  ISETP.LT.OR P3, PT, R10, 0x79, P3 ;  /* 0x000000790a00780c */ /* 0x000fc40001f61670 */
[----:B------:R-:W-:Y:S02]  /*bb00*/  FMNMX.FTZ R0, R30, R7, !PT ;  /* 0x000000071e007209 */ /* 0x000fe40007810000 */
[----:B------:R-:W-:Y:S02]  /*bb10*/  ISETP.LT.OR P2, PT, R10, 0x7a, P2 ;  /* 0x0000007a0a00780c */ /* 0x000fe40001741670 */
[----:B------:R-:W-:Y:S01]  /*bb20*/  FMNMX.FTZ R7, R31, R0, !PT ;  /* 0x000000001f077209 */ /* 0x000fe20007810000 */
[----:B------:R-:W-:Y:S01]  /*bb30*/  MUFU.EX2 R40, R40 ;  /* 0x0000002800287308 */ /* 0x000fe20000000800 */
[----:B------:R-:W-:Y:S02]  /*bb40*/  FSEL R86, R86, -INF , !P3 ;  /* 0xff80000056567808 */ /* 0x000fe40005800000 */
[----:B------:R-:W-:Y:S02]  /*bb50*/  FMNMX.FTZ R0, R34, R7, !PT ;  /* 0x0000000722007209 */ /* 0x000fe40007810000 */
[----:B------:R-:W-:-:S02]  /*bb60*/  FSEL R87, R87, -INF , !P2 ;  /* 0xff80000057577808 */ /* 0x000fc40005000000 */
        /* <DEDUP_REMOVED lines=58> */
[----:B------:R-:W-:Y:S02]  /*bf10*/  FMUL.FTZ R7, R7, UR41 ;  /* 0x0000002907077c20 */ /* 0x000fe40008410000 */
[----:B------:R-:W-:-:S04]  /*bf20*/  FSEL R8, R8, RZ, P2 ;  /* 0x000000ff08087208 */ /* 0x000fc80001000000 */
        /* <DEDUP_REMOVED lines=33> */
[----:B--2---:R-:W-:-:S01]  /*c140*/  FFMA.FTZ R5, R10, R4, R11 ;  /* 0x000000040a057223 */ /* 0x004fc2000001000b */
[----:B------:R-:W-:Y:S01]  /*c150*/  FADD.FTZ R4, R28, R7 ;  /* 0x000000071c047221 */ /* 0x000fe20000010000 */
[----:B------:R-:W-:-:S01]  /*c160*/  FFMA.FTZ R78, R78, UR41, -R8 ;  /* 0x000000294e4e7c23 */ /* 0x000fc20008010808 */
[--C-:B------:R-:W-:Y:S01]  /*c170*/  FFMA.FTZ R79, R79, UR41, -R8.reuse ;  /* 0x000000294f4f7c23 */ /* 0x100fe20008010808 */
[----:B------:R-:W-:-:S01]  /*c180*/  FFMA.FTZ R82, R82, UR41, -R8 ;  /* 0x0000002952527c23 */ /* 0x000fc20008010808 */
[--C-:B------:R-:W-:Y:S01]  /*c190*/  FFMA.FTZ R83, R83, UR41, -R8.reuse ;  /* 0x0000002953537c23 */ /* 0x100fe20008010808 */
[----:B------:R-:W-:-:S01]  /*c1a0*/  FFMA.FTZ R86, R86, UR41, -R8 ;  /* 0x0000002956567c23 */ /* 0x000fc20008010808 */
[----:B------:R-:W2:Y:S01]  /*c1b0*/  MUFU.EX2 R31, R31 ;  /* 0x0000001f001f7308 */ /* 0x000ea20000000800 */
[----:B0-----:R-:W-:-:S01]  /*c1c0*/  FADD.FTZ R5, R6, R5 ;  /* 0x0000000506057221 */ /* 0x001fc20000010000 */
[----:B------:R-:W-:-:S06]  /*c1d0*/  FFMA.FTZ R8, R87, UR41, -R8 ;  /* 0x0000002957087c23 */ /* 0x000fcc0008010808 */
        /* <DEDUP_REMOVED lines=85> */
[----:B--2---:R-:W-:-:S04]  /*c730*/  FADD.FTZ R12, R86, R13 ;  /* 0x0000000d560c7221 */ /* 0x004fc80000010000 */
[----:B0-----:R-:W-:Y:S01]  /*c740*/  FADD.FTZ R4, R7, R12 ;  /* 0x0000000c07047221 */ /* 0x001fe20000010000 */
[----:B------:R-:W-:Y:S06]  /*c750*/  @!P0 BRA `(.L_x_9739) ;  /* 0x0000000000048947 */ /* 0x000fec0003800000 */
[----:B------:R-:W-:Y:S01]  /*c760*/  BPT.TRAP 0x1 ;  /* 0x000000040000795c */ /* 0x000fe20000300000 */
.L_x_9739:
        /* <DEDUP_REMOVED lines=90> */
.L_x_9722:
[----:B------:R-:W-:Y:S06]  /*cd10*/  BAR.ARV 0x8, 0x200 ;  /* 0x0208000000007b1d */ /* 0x000fec0000002000 */
[----:B------:R-:W-:Y:S05]  /*cd20*/  @!P0 BRA `(.L_x_9741) ;  /* 0x0000000000048947 */ /* 0x000fea0003800000 */
[----:B------:R-:W-:Y:S01]  /*cd30*/  BPT.TRAP 0x1 ;  /* 0x000000040000795c */ /* 0x000fe20000300000 */
.L_x_9741:
[----:B------:R-:W-:Y:S01]  /*cd40*/  ULEA UR14, UR51, UR46, 0x3 ;  /* 0x0000002e330e7291 */ /* 0x000fe2000f8e183f */
[----:B------:R-:W-:-:S05]  /*cd50*/  IMAD.U32 R3, RZ, RZ, UR54 ;  /* 0x00000036ff037e24 */ /* 0x000fca000f8e00ff */
[----:B------:R-:W-:-:S04]  /*cd60*/  SHF.L.U32 R3, R3, 0x1f, RZ ;  /* 0x0000001f03037819 */ /* 0x000fc800000006ff */
[----:B------:R0:W1:Y:S01]  /*cd70*/  SYNCS.PHASECHK.TRANS64.TRYWAIT P1, [UR14+0x19c50], R3 ;  /* 0x019c5003ff0075a7 */ /* 0x000062000802014e */
[----:B------:R-:W-:Y:S05]  /*cd80*/  @!P0 BRA `(.L_x_9742) ;  /* 0x0000000000048947 */ /* 0x000fea0003800000 */
[----:B------:R-:W-:Y:S01]  /*cd90*/  BPT.TRAP 0x1 ;  /* 0x000000040000795c */ /* 0x000fe20000300000 */
.L_x_9742:
[----:B-1----:R-:W-:Y:S05]  /*cda0*/  @P1 BRA `(.L_x_9743) ;  /* 0x0000000000081947 */ /* 0x002fea0003800000 */
[----:B------:R-:W1:Y:S02]  /*cdb0*/  SYNCS.PHASECHK.TRANS64.TRYWAIT P1, [UR14+0x19c50], R3 ;  /* 0x019c5003ff0075a7 */ /* 0x000e64000802014e */
[----:B-1----:R-:W-:Y:S05]  /*cdc0*/  @!P1 BRA `(.L_x_9744) ;  /* 0x000000a400ac9947 */ /* 0x002fea0003800000 */
.L_x_9743:
        /* <DEDUP_REMOVED lines=9> */
[----:B------:R-:W-:Y:S01]  /*ce60*/  ULOP3.LUT UR46, UR46, 0x10000, URZ, 0xfc, !UPT ;  /* 0x000100002e2e7892 */ /* 0x000fe2000f8efc3f */
[----:B------:R-:W-:-:S04]  /*ce70*/  PLOP3.LUT P1, PT, PT, PT, UP0, 0x80, 0x0 ;  /* 0x000000000000781c */ /* 0x000fc80003f2f008 */
[----:B------:R-:W-:Y:S01]  /*ce80*/  @UP0 USHF.R.S32.HI UR6, URZ, 0x1f, UR50 ;  /* 0x0000001f3f060899 */ /* 0x000fe20008011432 */
[----:B------:R-:W-:Y:S01]  /*ce90*/  @UP0 ULDC.64 UR10, c[0x0][0x9c8] ;  /* 0x00027200000a0ab9 */ /* 0x000fe20000000a00 */
[----:B------:R-:W-:Y:S02]  /*cea0*/  @UP0 ULDC.64 UR12, c[0x0][0x9d0] ;  /* 0x00027400000c0ab9 */ /* 0x000fe40000000a00 */
[----:B------:R-:W-:Y:S02]  /*ceb0*/  @UP0 UIMAD UR6, UR6, UR10, URZ ;  /* 0x0000000a060602a4 */ /* 0x000fe4000f8e023f */
[----:B------:R-:W-:Y:S02]  /*cec0*/  @UP0 UIMAD.WIDE.U32 UR8, UR50, UR10, URZ ;  /* 0x0000000a320802a5 */ /* 0x000fe4000f8e003f */
[----:B------:R-:W-:Y:S02]  /*ced0*/  @UP0 UIMAD UR6, UR50, UR11, UR6 ;  /* 0x0000000b320602a4 */ /* 0x000fe4000f8e0206 */
[----:B------:R-:W-:-:S02]  /*cee0*/  UIMAD UR10, UR51, 0x300, UR46 ;  /* 0x00000300330a78a4 */ /* 0x000fc4000f8e022e */
[----:B------:R-:W-:-:S04]  /*cef0*/  @UP0 UIADD3 UR9, UR9, UR6, URZ ;  /* 0x0000000609090290 */ /* 0x000fc8000fffe03f */
[----:B------:R-:W-:Y:S01]  /*cf00*/  @UP0 UIMAD.WIDE.U32 UR8, UR36, UR12, UR8 ;  /* 0x0000000c240802a5 */ /* 0x000fe2000f8e0008 */
[----:B------:R-:W-:Y:S02]  /*cf10*/  UMOV UR6, UR10 ;  /* 0x0000000a00067c82 */ /* 0x000fe40008000000 */
[----:B------:R-:W-:Y:S01]  /*cf20*/  QGMMA.64x96x32.F32.E4M3.E4M3 R88, R148, gdesc[UR4], R88, gsb0 ;  /* 0x0160000494587df3 */ /* 0x000fe20008000858 */
[----:B------:R-:W-:Y:S02]  /*cf30*/  @UP0 UIMAD UR6, UR36, UR13, UR9 ;  /* 0x0000000d240602a4 */ /* 0x000fe4000f8e0209 */
[----:B------:R-:W-:-:S04]  /*cf40*/  @UP0 ULEA UR4, UP1, UR8, UR4, 0x2 ;  /* 0x0000000408040291 */ /* 0x000fc8000f82103f */
[----:B------:R-:W-:Y:S02]  /*cf50*/  @UP0 ULEA.HI.X UR5, UR8, UR5, UR6, 0x2, UP1 ;  /* 0x0000000508050291 */ /* 0x000fe400088f1406 */
[----:B-1----:R-:W-:-:S04]  /*cf60*/  IMAD.U32 R6, RZ, RZ, UR4 ;  /* 0x00000004ff067e24 */ /* 0x002fc8000f8e00ff */
[----:B------:R-:W-:-:S05]  /*cf70*/  IMAD.U32 R7, RZ, RZ, UR5 ;  /* 0x00000005ff077e24 */ /* 0x000fca000f8e00ff */
[----:B------:R1:W2:Y:S01]  /*cf80*/  @P1 LDG.E R8, desc[UR52][R6.64] ;  /* 0x0000003406081981 */ /* 0x0002a2000c1e1900 */
[----:B------:R-:W-:Y:S01]  /*cf90*/  UIADD3 UR6, UR10, 0x2, URZ ;  /* 0x000000020a067890 */ /* 0x000fe2000fffe03f */
[----:B------:R-:W-:Y:S01]  /*cfa0*/  UMOV UR7, 0x40000040 ;  /* 0x4000004000077882 */ /* 0x000fe20000000000 */
[----:B------:R-:W-:Y:S02]  /*cfb0*/  WARPGROUP.DEPBAR.LE gsb0, 0x0 ;  /* 0x00008000000079c5 */ /* 0x000fe40000010000 */
[----:B------:R-:W-:-:S06]  /*cfc0*/  WARPGROUP.ARRIVE ;  /* 0x00000000000079c5 */ /* 0x000fcc0000000000 */
[----:B------:R-:W-:Y:S01]  /*cfd0*/  QGMMA.64x96x32.F32.E4M3.E4M3 R88, R144, gdesc[UR4], R88, gsb0 ;  /* 0x0160000490587df3 */ /* 0x000fe20008000858 */
[----:B------:R-:W-:Y:S01]  /*cfe0*/  UIADD3 UR6, UR10, 0x4, URZ ;  /* 0x000000040a067890 */ /* 0x000fe2000fffe03f */
[----:B------:R-:W-:Y:S01]  /*cff0*/  UMOV UR7, 0x40000040 ;  /* 0x4000004000077882 */ /* 0x000fe20000000000 */
[----:B------:R-:W3:Y:S01]  /*d000*/  SHFL.BFLY PT, R10, R5, 0x2, 0x1f ;  /* 0x0c401f00050a7f89 */ /* 0x000ee200000e0000 */
[----:B------:R-:W-:-:S03]  /*d010*/  UIADD3 UR10, UR10, 0x6, URZ ;  /* 0x000000060a0a7890 */ /* 0x000fc6000fffe03f */
[----:B------:R-:W4:Y:S01]  /*d020*/  SHFL.BFLY PT, R9, R4, 0x2, 0x1f ;  /* 0x0c401f0004097f89 */ /* 0x000f2200000e0000 */
[----:B------:R-:W-:Y:S01]  /*d030*/  UMOV UR11, 0x40000040 ;  /* 0x40000040000b7882 */ /* 0x000fe20000000000 */
[----:B------:R-:W-:Y:S02]  /*d040*/  WARPGROUP.DEPBAR.LE gsb0, 0x0 ;  /* 0x00008000000079c5 */ /* 0x000fe40000010000 */
[----:B------:R-:W-:-:S06]  /*d050*/  WARPGROUP.ARRIVE ;  /* 0x00000000000079c5 */ /* 0x000fcc0000000000 */
[----:B------:R-:W-:Y:S01]  /*d060*/  QGMMA.64x96x32.F32.E4M3.E4M3 R88, R140, gdesc[UR4], R88, gsb0 ;  /* 0x016000048c587df3 */ /* 0x000fe20008000858 */
[----:B---3--:R-:W-:-:S01]  /*d070*/  FADD.FTZ R10, R10, R5 ;  /* 0x000000050a0a7221 */ /* 0x008fc20000010000 */
[----:B----4-:R-:W-:-:S04]  /*d080*/  FADD.FTZ R9, R9, R4 ;  /* 0x0000000409097221 */ /* 0x010fc80000010000 */
[----:B0-----:R-:W0:Y:S04]  /*d090*/  SHFL.BFLY PT, R3, R10, 0x1, 0x1f ;  /* 0x0c201f000a037f89 */ /* 0x001e2800000e0000 */
[----:B-1----:R-:W1:Y:S01]  /*d0a0*/  SHFL.BFLY PT, R6, R9, 0x1, 0x1f ;  /* 0x0c201f0009067f89 */ /* 0x002e6200000e0000 */
        /* <DEDUP_REMOVED lines=8> */
[----:B------:R0:W-:Y:S01]  /*d130*/  @P1 MUFU.RCP R5, R7 ;  /* 0x0000000700051308 */ /* 0x0001e20000001000 */
[----:B------:R-:W-:Y:S02]  /*d140*/  WARPGROUP.DEPBAR.LE gsb0, 0x0 ;  /* 0x00008000000079c5 */ /* 0x000fe40000010000 */
[----:B------:R-:W-:-:S06]  /*d150*/  WARPGROUP.ARRIVE ;  /* 0x00000000000079c5 */ /* 0x000fcc0000000000 */
[----:B------:R-:W-:Y:S01]  /*d160*/  QGMMA.64x96x32.F32.E4M3.E4M3 R88, R136, gdesc[UR8], R88, gsb0 ;  /* 0x0160000888587df3 */ /* 0x000fe20008000858 */
[----:B------:R-:W-:Y:S01]  /*d170*/  FSETP.NE.FTZ.AND P1, PT, R12, RZ, PT ;  /* 0x000000ff0c00720b */ /* 0x000fe20003f35000 */
[----:B------:R-:W-:Y:S01]  /*d180*/  IMAD.MOV.U32 R9, RZ, RZ, RZ ;  /* 0x000000ffff097224 */ /* 0x000fe200078e00ff */
[----:B------:R-:W1:Y:S08]  /*d190*/  @P3 MUFU.LG2 R6, R6 ;  /* 0x0000000600063308 */ /* 0x000e700000000c00 */
[----:B------:R1:W3:Y:S01]  /*d1a0*/  @P2 MUFU.LG2 R4, R11 ;  /* 0x0000000b00042308 */ /* 0x0002e20000000c00 */
[----:B------:R-:W-:-:S07]  /*d1b0*/  IMAD.U32 R10, RZ, RZ, UR41 ;  /* 0x00000029ff0a7e24 */ /* 0x000fce000f8e00ff */
[----:B------:R-:W4:Y:S01]  /*d1c0*/  @P1 MUFU.RCP R9, R12 ;  /* 0x0000000c00091308 */ /* 0x000f220000001000 */
[----:B------:R-:W-:Y:S02]  /*d1d0*/  IMAD.U32 R13, RZ, RZ, UR41 ;  /* 0x00000029ff0d7e24 */ /* 0x000fe4000f8e00ff */
[----:B0-----:R-:W-:Y:S01]  /*d1e0*/  @P2 FMUL.FTZ R7, R10, 0.69314718246459960938 ;  /* 0x3f3172180a072820 */ /* 0x001fe20000410000 */
[----:B-1----:R-:W-:Y:S01]  /*d1f0*/  @P3 FMUL.FTZ R11, R6, 0.69314718246459960938 ;  /* 0x3f317218060b3820 */ /* 0x002fe20000410000 */
[----:B------:R-:W-:Y:S01]  /*d200*/  @P3 FMUL.FTZ R10, R13, 0.69314718246459960938 ;  /* 0x3f3172180d0a3820 */ /* 0x000fe20000410000 */
[----:B------:R-:W-:Y:S02]  /*d210*/  IMAD.MOV.U32 R20, RZ, RZ, -0x800000 ;  /* 0xff800000ff147424 */ /* 0x000fe400078e00ff */
[----:B---3--:R-:W-:Y:S01]  /*d220*/  @P2 FMUL.FTZ R4, R4, 0.69314718246459960938 ;  /* 0x3f31721804042820 */ /* 0x008fe20000410000 */
[----:B------:R-:W-:Y:S02]  /*d230*/  IMAD.MOV.U32 R3, RZ, RZ, -0x800000 ;  /* 0xff800000ff037424 */ /* 0x000fe400078e00ff */
[----:B------:R-:W-:Y:S01]  /*d240*/  @P3 FFMA.FTZ R20, R10, R0, R11 ;  /* 0x000000000a143223 */ /* 0x000fe2000001000b */
[----:B--2---:R-:W-:Y:S01]  /*d250*/  FMUL.FTZ R5, R5, R8 ;  /* 0x0000000805057220 */ /* 0x004fe20000410000 */
[----:B------:R-:W-:Y:S01]  /*d260*/  @P2 FFMA.FTZ R3, R7, R2, R4 ;  /* 0x0000000207032223 */ /* 0x000fe20000010004 */
[----:B----4-:R-:W-:Y:S01]  /*d270*/  FMUL.FTZ R0, R9, R8 ;  /* 0x0000000809007220 */ /* 0x010fe20000410000 */
[----:B------:R-:W-:-:S02]  /*d280*/  WARPGROUP.DEPBAR.LE gsb0, 0x0 ;  /* 0x00008000000079c5 */ /* 0x000fc40000010000 */
[----:B------:R-:W-:Y:S05]  /*d290*/  @!P0 BRA `(.L_x_9745) ;  /* 0x0000000000048947 */ /* 0x000fea0003800000 */
[----:B------:R-:W-:Y:S01]  /*d2a0*/  BPT.TRAP 0x1 ;  /* 0x000000040000795c */ /* 0x000fe20000300000 */
.L_x_9745:
        /* <DEDUP_REMOVED lines=58> */
.L_x_9671:
        /* <DEDUP_REMOVED lines=23> */
[----:B------:R-:W-:-:S03]  /*d7c0*/  LOP3.LUT P0, R6, R47, 0x3, RZ, 0xc0, !PT ;  /* 0x000000032f067812 */ /* 0x000fc6000780c0ff */
[----:B------:R-:W3:Y:S01]  /*d7d0*/  LDL R4, [R1+0x20] ;  /* 0x0000200001047983 */ /* 0x000ee20000100800 */
[----:B------:R-:W-:Y:S01]  /*d7e0*/  ISETP.EQ.OR P0, PT, R6, 0x3, !P0 ;  /* 0x000000030600780c */ /* 0x000fe20004702670 */
[----:B------:R-:W-:Y:S01]  /*d7f0*/  UIMAD.WIDE UR8, UR37, 0x4, UR8 ;  /* 0x00000004250878a5 */ /* 0x000fe2000f8e0208 */
[----:B0-----:R-:W0:Y:S02]  /*d800*/  S2R R5, SR_SWINHI ;  /* 0x0000000000057919 */ /* 0x001e240000002f00 */
        /* <DEDUP_REMOVED lines=50> */
[----:B--2---:R-:W-:Y:S01]  /*db30*/  LOP3.LUT R50, R14, 0x2, RZ, 0x3c, !PT ;  /* 0x000000020e327812 */ /* 0x004fe200078e3cff */
[----:B------:R-:W-:Y:S04]  /*db40*/  SHFL.IDX PT, R72, R47, R14, 0x1c1f ;  /* 0x001c1f0e2f487589 */ /* 0x000fe800000e0000 */
[----:B------:R-:W-:Y:S04]  /*db50*/  SHFL.IDX PT, R71, R71, R14, 0x1c1f ;  /* 0x001c1f0e47477589 */ /* 0x000fe800000e0000 */
[----:B------:R-:W0:Y:S01]  /*db60*/  SHFL.IDX PT, R15, R15, R50, 0x1c1f ;  /* 0x001c1f320f0f7589 */ /* 0x000e2200000e0000 */
[----:B---3--:R-:W-:-:S03]  /*db70*/  IMAD.WIDE R10, R4, 0x2, R76 ;  /* 0x00000002040a7825 */ /* 0x008fc600078e024c */
[----:B------:R-:W1:Y:S01]  /*db80*/  SHFL.IDX PT, R42, R42, R50, 0x1c1f ;  /* 0x001c1f322a2a7589 */ /* 0x000e6200000e0000 */
[C---:B------:R-:W-:Y:S02]  /*db90*/  IADD3 R21, P5, R10.reuse, 0x20, RZ ;  /* 0x000000200a157810 */ /* 0x040fe40007fbe0ff */
[C---:B------:R-:W-:Y:S01]  /*dba0*/  IADD3 R101, P3, R10.reuse, 0x3020, RZ ;  /* 0x000030200a657810 */ /* 0x040fe20007f7e0ff */
[----:B------:R-:W-:Y:S01]  /*dbb0*/  SHFL.IDX PT, R49, R49, R14, 0x1c1f ;  /* 0x001c1f0e31317589 */ /* 0x000fe200000e0000 */
[----:B------:R-:W-:Y:S01]  /*dbc0*/  LOP3.LUT R2, R21, 0x180, RZ, 0xc0, !PT ;  /* 0x0000018015027812 */ /* 0x000fe200078ec0ff */
[--C-:B------:R-:W-:Y:S01]  /*dbd0*/  IMAD.X R13, RZ, RZ, R11.reuse, P5 ;  /* 0x000000ffff0d7224 */ /* 0x100fe200028e060b */
[----:B------:R-:W-:Y:S01]  /*dbe0*/  IADD3 R99, P4, R10, 0x3000, RZ ;  /* 0x000030000a637810 */ /* 0x000fe20007f9e0ff */
[--C-:B------:R-:W-:Y:S01]  /*dbf0*/  IMAD.X R7, RZ, RZ, R11.reuse, P3 ;  /* 0x000000ffff077224 */ /* 0x100fe200018e060b */
[----:B------:R-:W-:Y:S01]  /*dc00*/  SHF.R.U64 R2, R2, 0x3, RZ ;  /* 0x0000000302027819 */ /* 0x000fe200000012ff */
[----:B------:R-:W-:Y:S01]  /*dc10*/  SHFL.IDX PT, R56, R55, R14, 0x1c1f ;  /* 0x001c1f0e37387589 */ /* 0x000fe200000e0000 */
[C---:B------:R-:W-:Y:S01]  /*dc20*/  IADD3 R40, P2, R10.reuse, 0x6000, RZ ;  /* 0x000060000a287810 */ /* 0x040fe20007f5e0ff */
[--C-:B------:R-:W-:Y:S01]  /*dc30*/  IMAD.X R9, RZ, RZ, R11.reuse, P4 ;  /* 0x000000ffff097224 */ /* 0x100fe200020e060b */
[C---:B------:R-:W-:Y:S01]  /*dc40*/  IADD3 R103, P1, R10.reuse, 0x6020, RZ ;  /* 0x000060200a677810 */ /* 0x040fe20007f3e0ff */
[----:B------:R-:W-:Y:S01]  /*dc50*/  SHFL.IDX PT, R52, R73, R14, 0x1c1f ;  /* 0x001c1f0e49347589 */ /* 0x000fe200000e0000 */
[----:B------:R-:W-:Y:S01]  /*dc60*/  LOP3.LUT R5, R10, 0x180, RZ, 0xc0, !PT ;  /* 0x000001800a057812 */ /* 0x000fe200078ec0ff */
[----:B------:R-:W-:Y:S01]  /*dc70*/  IMAD.X R79, RZ, RZ, R11, P2 ;  /* 0x000000ffff4f7224 */ /* 0x000fe200010e060b */
[----:B------:R-:W-:Y:S01]  /*dc80*/  LOP3.LUT R12, R2, R21, RZ, 0x3c, !PT ;  /* 0x00000015020c7212 */ /* 0x000fe200078e3cff */
[----:B------:R-:W-:Y:S01]  /*dc90*/  SHFL.IDX PT, R82, R85, R14, 0x1c1f ;  /* 0x001c1f0e55527589 */ /* 0x000fe200000e0000 */
[----:B------:R-:W-:-:S02]  /*dca0*/  LOP3.LUT R4, R101, 0x180, RZ, 0xc0, !PT ;  /* 0x0000018065047812 */ /* 0x000fc400078ec0ff */
[----:B------:R-:W-:Y:S01]  /*dcb0*/  LOP3.LUT R2, R99, 0x180, RZ, 0xc0, !PT ;  /* 0x0000018063027812 */ /* 0x000fe200078ec0ff */
[----:B------:R-:W2:Y:S01]  /*dcc0*/  SHFL.IDX PT, R24, R24, R50, 0x1c1f ;  /* 0x001c1f3218187589 */ /* 0x000ea200000e0000 */
[----:B------:R-:W-:Y:S02]  /*dcd0*/  LOP3.LUT R21, R40, 0x180, RZ, 0xc0, !PT ;  /* 0x0000018028157812 */ /* 0x000fe400078ec0ff */
[----:B------:R-:W-:Y:S01]  /*dce0*/  LOP3.LUT R46, R103, 0x180, RZ, 0xc0, !PT ;  /* 0x00000180672e7812 */ /* 0x000fe200078ec0ff */
[----:B------:R-:W3:Y:S01]  /*dcf0*/  SHFL.IDX PT, R43, R43, R50, 0x1c1f ;  /* 0x001c1f322b2b7589 */ /* 0x000ee200000e0000 */
[----:B------:R-:W-:Y:S02]  /*dd00*/  SHF.R.U64 R5, R5, 0x3, RZ ;  /* 0x0000000305057819 */ /* 0x000fe400000012ff */
[----:B------:R-:W-:Y:S01]  /*dd10*/  SHF.R.U64 R4, R4, 0x3, RZ ;  /* 0x0000000304047819 */ /* 0x000fe200000012ff */
[----:B------:R-:W-:Y:S01]  /*dd20*/  SHFL.IDX PT, R51, R51, R14, 0x1c1f ;  /* 0x001c1f0e33337589 */ /* 0x000fe200000e0000 */
[----:B------:R-:W-:-:S02]  /*dd30*/  SHF.R.U64 R2, R2, 0x3, RZ ;  /* 0x0000000302027819 */ /* 0x000fc400000012ff */
[----:B------:R-:W-:Y:S01]  /*dd40*/  SHF.R.U64 R21, R21, 0x3, RZ ;  /* 0x0000000315157819 */ /* 0x000fe200000012ff */
[----:B------:R2:W-:Y:S01]  /*dd50*/  SHFL.IDX PT, R60, R75, R14, 0x1c1f ;  /* 0x001c1f0e4b3c7589 */ /* 0x0005e200000e0000 */
[----:B------:R-:W-:Y:S02]  /*dd60*/  SHF.R.U64 R46, R46, 0x3, RZ ;  /* 0x000000032e2e7819 */ /* 0x000fe400000012ff */
[----:B------:R-:W-:Y:S01]  /*dd70*/  LOP3.LUT R10, R5, R10, RZ, 0x3c, !PT ;  /* 0x0000000a050a7212 */ /* 0x000fe200078e3cff */
[----:B------:R-:W-:Y:S01]  /*dd80*/  IMAD.X R5, RZ, RZ, R11, P1 ;  /* 0x000000ffff057224 */ /* 0x000fe200008e060b */
[----:B------:R-:W-:Y:S01]  /*dd90*/  LOP3.LUT R6, R4, R101, RZ, 0x3c, !PT ;  /* 0x0000006504067212 */ /* 0x000fe200078e3cff */
[----:B------:R-:W4:Y:S01]  /*dda0*/  SHFL.IDX PT, R64, R25, R50, 0x1c1f ;  /* 0x001c1f3219407589 */ /* 0x000f2200000e0000 */
[----:B------:R-:W-:Y:S02]  /*ddb0*/  LOP3.LUT R8, R2, R99, RZ, 0x3c, !PT ;  /* 0x0000006302087212 */ /* 0x000fe400078e3cff */
[----:B------:R-:W-:Y:S01]  /*ddc0*/  LOP3.LUT R78, R21, R40, RZ, 0x3c, !PT ;  /* 0x00000028154e7212 */ /* 0x000fe200078e3cff */
[----:B------:R-:W-:Y:S01]  /*ddd0*/  SHFL.IDX PT, R55, R28, R50, 0x1c1f ;  /* 0x001c1f321c377589 */ /* 0x000fe200000e0000 */
[----:B------:R-:W-:-:S02]  /*dde0*/  LOP3.LUT R4, R46, R103, RZ, 0x3c, !PT ;  /* 0x000000672e047212 */ /* 0x000fc400078e3cff */
[----:B------:R-:W-:Y:S01]  /*ddf0*/  MOV R80, R12 ;  /* 0x0000000c00507202 */ /* 0x000fe20000000f00 */
[----:B------:R-:W-:Y:S01]  /*de00*/  SHFL.IDX PT, R46, R53, R14, 0x1c1f ;  /* 0x001c1f0e352e7589 */ /* 0x000fe200000e0000 */
[----:B------:R-:W-:Y:S02]  /*de10*/  MOV R78, R78 ;  /* 0x0000004e004e7202 */ /* 0x000fe40000000f00 */
[----:B------:R-:W-:Y:S01]  /*de20*/  MOV R10, R10 ;  /* 0x0000000a000a7202 */ /* 0x000fe20000000f00 */
[----:B------:R-:W4:Y:S01]  /*de30*/  SHFL.IDX PT, R12, R57, R14, 0x1c1f ;  /* 0x001c1f0e390c7589 */ /* 0x000f2200000e0000 */
[----:B------:R-:W-:Y:S02]  /*de40*/  MOV R2, R8 ;  /* 0x0000000800027202 */ /* 0x000fe40000000f00 */
[----:B------:R-:W-:Y:S01]  /*de50*/  MOV R21, R6 ;  /* 0x0000000600157202 */ /* 0x000fe20000000f00 */
[----:B------:R-:W-:Y:S01]  /*de60*/  SHFL.IDX PT, R53, R26, R50, 0x1c1f ;  /* 0x001c1f321a357589 */ /* 0x000fe200000e0000 */
[----:B------:R-:W-:-:S02]  /*de70*/  MOV R79, R4 ;  /* 0x00000004004f7202 */ /* 0x000fc40000000f00 */
[----:B0-----:R-:W-:Y:S01]  /*de80*/  SEL R74, R72, R15, P0 ;  /* 0x0000000f484a7207 */ /* 0x001fe20000000000 */
[----:B------:R-:W-:Y:S01]  /*de90*/  SHFL.IDX PT, R85, R32, R50, 0x1c1f ;  /* 0x001c1f3220557589 */ /* 0x000fe200000e0000 */
[----:B-1----:R-:W-:Y:S02]  /*dea0*/  SEL R70, R71, R42, P0 ;  /* 0x0000002a47467207 */ /* 0x002fe40000000000 */
[----:B------:R-:W-:Y:S01]  /*deb0*/  SEL R68, R42, R71, P0 ;  /* 0x000000472a447207 */ /* 0x000fe20000000000 */
[----:B------:R-:W0:Y:S01]  /*dec0*/  SHFL.IDX PT, R35, R35, R50, 0x1c1f ;  /* 0x001c1f3223237589 */ /* 0x000e2200000e0000 */
[----:B------:R-:W-:Y:S02]  /*ded0*/  SEL R72, R15, R72, P0 ;  /* 0x000000480f487207 */ /* 0x000fe40000000000 */
[----:B--2---:R-:W-:Y:S01]  /*dee0*/  SEL R75, R49, R24, P0 ;  /* 0x00000018314b7207 */ /* 0x004fe20000000000 */
[----:B------:R1:W-:Y:S01]  /*def0*/  SHFL.IDX PT, R48, R59, R14, 0x1c1f ;  /* 0x001c1f0e3b307589 */ /* 0x0003e200000e0000 */
[----:B------:R-:W-:-:S02]  /*df00*/  SEL R73, R24, R49, P0 ;  /* 0x0000003118497207 */ /* 0x000fc40000000000 */
[----:B---3--:R-:W-:Y:S01]  /*df10*/  SEL R71, R52, R43, P0 ;  /* 0x0000002b34477207 */ /* 0x008fe20000000000 */
[----:B------:R-:W-:Y:S01]  /*df20*/  SHFL.IDX PT, R8, R61, R14, 0x1c1f ;  /* 0x001c1f0e3d087589 */ /* 0x000fe200000e0000 */
[----:B----4-:R-:W-:Y:S02]  /*df30*/  SEL R66, R51, R64, P0 ;  /* 0x0000004033427207 */ /* 0x010fe40000000000 */
[----:B------:R-:W-:Y:S01]  /*df40*/  SEL R64, R64, R51, P0 ;  /* 0x0000003340407207 */ /* 0x000fe20000000000 */
[----:B------:R-:W-:Y:S01]  /*df50*/  SHFL.IDX PT, R40, R63, R14, 0x1c1f ;  /* 0x001c1f0e3f287589 */ /* 0x000fe200000e0000 */
[----:B-1----:R-:W-:-:S03]  /*df60*/  SEL R59, R12, R55, P0 ;  /* 0x000000370c3b7207 */ /* 0x002fc60000000000 */
[----:B------:R1:W2:Y:S04]  /*df70*/  SHFL.IDX PT, R6, R65, R14, 0x1c1f ;  /* 0x001c1f0e41067589 */ /* 0x0002a800000e0000 */
[----:B------:R3:W-:Y:S04]  /*df80*/  SHFL.IDX PT, R5, R67, R14, 0x1c1f ;  /* 0x001c1f0e43057589 */ /* 0x0007e800000e0000 */
[----:B------:R4:W-:Y:S01]  /*df90*/  SHFL.IDX PT, R4, R69, R14, 0x1c1f ;  /* 0x001c1f0e45047589 */ /* 0x0009e200000e0000 */
[----:B0-----:R-:W-:Y:S02]  /*dfa0*/  SEL R62, R60, R35, P0 ;  /* 0x000000233c3e7207 */ /* 0x001fe40000000000 */
[----:B-1----:R-:W-:Y:S01]  /*dfb0*/  SEL R65, R53, R46, P0 ;  /* 0x0000002e35417207 */ /* 0x002fe20000000000 */
[----:B------:R-:W-:Y:S01]  /*dfc0*/  SHFL.IDX PT, R54, R81, R14, 0x1c1f ;  /* 0x001c1f0e51367589 */ /* 0x000fe200000e0000 */
[----:B------:R-:W-:-:S02]  /*dfd0*/  SEL R60, R35, R60, P0 ;  /* 0x0000003c233c7207 */ /* 0x000fc40000000000 */
[----:B---3--:R-:W-:Y:S01]  /*dfe0*/  SEL R67, R46, R53, P0 ;  /* 0x000000352e437207 */ /* 0x008fe20000000000 */
[----:B------:R-:W-:Y:S01]  /*dff0*/  SHFL.IDX PT, R84, R83, R14, 0x1c1f ;  /* 0x001c1f0e53547589 */ /* 0x000fe200000e0000 */
[----:B----4-:R-:W-:-:S03]  /*e000*/  SEL R69, R43, R52, P0 ;  /* 0x000000342b457207 */ /* 0x010fc60000000000 */
[----:B------:R-:W-:Y:S01]  /*e010*/  SHFL.IDX PT, R47, R87, R14, 0x1c1f ;  /* 0x001c1f0e572f7589 */ /* 0x000fe200000e0000 */
[----:B------:R-:W-:Y:S02]  /*e020*/  F2FP.BF16.F32.PACK_AB R24, R67, R66 ;  /* 0x000000424318723e */ /* 0x000fe400000010ff */
[----:B------:R-:W-:Y:S01]  /*e030*/  F2FP.BF16.F32.PACK_AB R15, R69, R68 ;  /* 0x00000044450f723e */ /* 0x000fe200000010ff */
[----:B------:R-:W-:Y:S01]  /*e040*/  SHFL.IDX PT, R13, R89, R14, 0x1c1f ;  /* 0x001c1f0e590d7589 */ /* 0x000fe200000e0000 */
[----:B--2---:R-:W-:-:S03]  /*e050*/  SEL R43, R6, R85, P0 ;  /* 0x00000055062b7207 */ /* 0x004fc60000000000 */
[----:B------:R-:W-:Y:S04]  /*e060*/  SHFL.IDX PT, R11, R95, R14, 0x1c1f ;  /* 0x001c1f0e5f0b7589 */ /* 0x000fe800000e0000 */
[----:B------:R-:W-:Y:S04]  /*e070*/  SHFL.IDX PT, R9, R97, R14, 0x1c1f ;  /* 0x001c1f0e61097589 */ /* 0x000fe800000e0000 */
[----:B------:R-:W-:Y:S04]  /*e080*/  SHFL.IDX PT, R57, R93, R14, 0x1c1f ;  /* 0x001c1f0e5d397589 */ /* 0x000fe800000e0000 */
[----:B------:R-:W-:Y:S04]  /*e090*/  SHFL.IDX PT, R7, R91, R14, 0x1c1f ;  /* 0x001c1f0e5b077589 */ /* 0x000fe800000e0000 */
[----:B------:R-:W-:Y:S04]  /*e0a0*/  SHFL.IDX PT, R58, R135, R50, 0x1c1f ;  /* 0x001c1f32873a7589 */ /* 0x000fe800000e0000 */
[----:B------:R-:W0:Y:S04]  /*e0b0*/  SHFL.IDX PT, R25, R36, R50, 0x1c1f ;  /* 0x001c1f3224197589 */ /* 0x000e2800000e0000 */
[----:B------:R-:W1:Y:S04]  /*e0c0*/  SHFL.IDX PT, R28, R39, R50, 0x1c1f ;  /* 0x001c1f32271c7589 */ /* 0x000e6800000e0000 */
[----:B------:R2:W3:Y:S04]  /*e0d0*/  SHFL.IDX PT, R32, R41, R50, 0x1c1f ;  /* 0x001c1f3229207589 */ /* 0x0004e800000e0000 */
[----:B------:R-:W-:Y:S04]  /*e0e0*/  SHFL.IDX PT, R14, R33, R50, 0x1c1f ;  /* 0x001c1f32210e7589 */ /* 0x000fe800000e0000 */
[----:B------:R4:W3:Y:S01]  /*e0f0*/  SHFL.IDX PT, R26, R44, R50, 0x1c1f ;  /* 0x001c1f322c1a7589 */ /* 0x0008e200000e0000 */
[----:B--2---:R-:W-:-:S03]  /*e100*/  SEL R41, R85, R6, P0 ;  /* 0x0000000655297207 */ /* 0x004fc60000000000 */
[----:B------:R-:W2:Y:S04]  /*e110*/  SHFL.IDX PT, R27, R27, R50, 0x1c1f ;  /* 0x001c1f321b1b7589 */ /* 0x000ea800000e0000 */
[----:B------:R3:W-:Y:S01]  /*e120*/  SHFL.IDX PT, R83, R29, R50, 0x1c1f ;  /* 0x001c1f321d537589 */ /* 0x0007e200000e0000 */
[----:B0-----:R-:W-:Y:S02]  /*e130*/  SEL R63, R54, R25, P0 ;  /* 0x00000019363f7207 */ /* 0x001fe40000000000 */
[----:B------:R-:W-:Y:S01]  /*e140*/  SEL R61, R25, R54, P0 ;  /* 0x00000036193d7207 */ /* 0x000fe20000000000 */
[----:B------:R0:W-:Y:S01]  /*e150*/  SHFL.IDX PT, R91, R38, R50, 0x1c1f ;  /* 0x001c1f32265b7589 */ /* 0x0001e200000e0000 */
[----:B-1----:R-:W-:Y:S02]  /*e160*/  SEL R46, R47, R28, P0 ;  /* 0x0000001c2f2e7207 */ /* 0x002fe40000000000 */
[----:B----4-:R-:W-:Y:S01]  /*e170*/  SEL R44, R28, R47, P0 ;  /* 0x0000002f1c2c7207 */ /* 0x010fe20000000000 */
[----:B------:R-:W1:Y:S01]  /*e180*/  SHFL.IDX PT, R37, R37, R50, 0x1c1f ;  /* 0x001c1f3225257589 */ /* 0x000e6200000e0000 */
[----:B---3--:R-:W-:-:S02]  /*e190*/  SEL R36, R32, R11, P0 ;  /* 0x0000000b20247207 */ /* 0x008fc40000000000 */
[----:B------:R-:W-:Y:S01]  /*e1a0*/  SEL R29, R58, R57, P0 ;  /* 0x000000393a1d7207 */ /* 0x000fe20000000000 */
[----:B------:R-:W3:Y:S01]  /*e1b0*/  SHFL.IDX PT, R81, R30, R50, 0x1c1f ;  /* 0x001c1f321e517589 */ /* 0x000ee200000e0000 */
[----:B------:R-:W-:Y:S02]  /*e1c0*/  F2FP.BF16.F32.PACK_AB R25, R63, R62 ;  /* 0x0000003e3f19723e */ /* 0x000fe400000010ff */
[----:B0-----:R-:W-:Y:S01]  /*e1d0*/  SEL R38, R11, R32, P0 ;  /* 0x000000200b267207 */ /* 0x001fe20000000000 */
[----:B------:R0:W4:Y:S01]  /*e1e0*/  SHFL.IDX PT, R87, R31, R50, 0x1c1f ;  /* 0x001c1f321f577589 */ /* 0x00012200000e0000 */
[----:B------:R-:W-:Y:S02]  /*e1f0*/  SEL R47, R13, R26, P0 ;  /* 0x0000001a0d2f7207 */ /* 0x000fe40000000000 */
[----:B------:R-:W-:Y:S01]  /*e200*/  SEL R32, R14, R5, P0 ;  /* 0x000000050e207207 */ /* 0x000fe20000000000 */
[----:B------:R2:W4:Y:S04]  /*e210*/  SHFL.IDX PT, R30, R45, R50, 0x1c1f ;  /* 0x001c1f322d1e7589 */ /* 0x00052800000e0000 */
[----:B------:R1:W4:Y:S01]  /*e220*/  SHFL.IDX PT, R89, R34, R50, 0x1c1f ;  /* 0x001c1f3222597589 */ /* 0x00032200000e0000 */
[----:B0-----:R-:W-:-:S03]  /*e230*/  SEL R31, R57, R58, P0 ;  /* 0x0000003a391f7207 */ /* 0x001fc60000000000 */
[----:B------:R0:W4:Y:S01]  /*e240*/  SHFL.IDX PT, R130, R130, R50, 0x1c1f ;  /* 0x001c1f3282827589 */ /* 0x00012200000e0000 */
[----:B------:R-:W-:Y:S02]  /*e250*/  SEL R57, R55, R12, P0 ;  /* 0x0000000c37397207 */ /* 0x000fe40000000000 */
[----:B--2---:R-:W-:Y:S02]  /*e260*/  SEL R45, R26, R13, P0 ;  /* 0x0000000d1a2d7207 */ /* 0x004fe40000000000 */
[----:B------:R-:W-:Y:S02]  /*e270*/  SEL R58, R56, R27, P0 ;  /* 0x0000001b383a7207 */ /* 0x000fe40000000000 */
[----:B-1----:R-:W-:Y:S02]  /*e280*/  SEL R34, R5, R14, P0 ;  /* 0x0000000e05227207 */ /* 0x002fe40000000000 */
[----:B------:R-:W-:Y:S02]  /*e290*/  F2FP.BF16.F32.PACK_AB R12, R75, R74 ;  /* 0x0000004a4b0c723e */ /* 0x000fe400000010ff */
[----:B------:R-:W-:-:S02]  /*e2a0*/  F2FP.BF16.F32.PACK_AB R13, R71, R70 ;  /* 0x00000046470d723e */ /* 0x000fc400000010ff */
[----:B------:R-:W-:Y:S02]  /*e2b0*/  F2FP.BF16.F32.PACK_AB R14, R73, R72 ;  /* 0x00000048490e723e */ /* 0x000fe400000010ff */
[----:B------:R-:W-:Y:S02]  /*e2c0*/  SEL R56, R27, R56, P0 ;  /* 0x000000381b387207 */ /* 0x000fe40000000000 */
[----:B------:R-:W-:Y:S01]  /*e2d0*/  SEL R54, R84, R37, P0 ;  /* 0x0000002554367207 */ /* 0x000fe20000000000 */
[----:B------:R-:W-:Y:S01]  /*e2e0*/  STSM.16.M88.4 [R10], R12 ;  /* 0x0000000c0a007844 */ /* 0x000fe20000000200 */
[----:B------:R-:W-:Y:S02]  /*e2f0*/  SEL R52, R37, R84, P0 ;  /* 0x0000005425347207 */ /* 0x000fe40000000000 */
[----:B------:R-:W-:Y:S02]  /*e300*/  SEL R55, R82, R91, P0 ;  /* 0x0000005b52377207 */ /* 0x000fe40000000000 */
[----:B------:R-:W-:-:S02]  /*e310*/  SEL R53, R91, R82, P0 ;  /* 0x000000525b357207 */ /* 0x000fc40000000000 */
[----:B0-----:R-:W-:Y:S02]  /*e320*/  SEL R50, R48, R83, P0 ;  /* 0x0000005330327207 */ /* 0x001fe40000000000 */
[----:B------:R-:W-:Y:S02]  /*e330*/  SEL R48, R83, R48, P0 ;  /* 0x0000003053307207 */ /* 0x000fe40000000000 */
[----:B---3--:R-:W-:Y:S02]  /*e340*/  SEL R51, R8, R81, P0 ;  /* 0x0000005108337207 */ /* 0x008fe40000000000 */
[----:B------:R-:W-:Y:S01]  /*e350*/  SEL R49, R81, R8, P0 ;  /* 0x0000000851317207 */ /* 0x000fe20000000000 */
[----:B------:R-:W-:Y:S01]  /*e360*/  IMAD.U32 R81, RZ, RZ, UR9 ;  /* 0x00000009ff517e24 */ /* 0x000fe2000f8e00ff */
[----:B----4-:R-:W-:Y:S02]  /*e370*/  SEL R42, R40, R87, P0 ;  /* 0x00000057282a7207 */ /* 0x010fe40000000000 */
        /* <DEDUP_REMOVED lines=10> */
[----:B------:R-:W-:Y:S02]  /*e420*/  F2FP.BF16.F32.PACK_AB R4, R59, R58 ;  /* 0x0000003a3b04723e */ /* 0x000fe400000010ff */
[----:B------:R-:W-:Y:S02]  /*e430*/  F2FP.BF16.F32.PACK_AB R5, R55, R54 ;  /* 0x000000363705723e */ /* 0x000fe400000010ff */
[----:B------:R-:W-:Y:S01]  /*e440*/  F2FP.BF16.F32.PACK_AB R6, R57, R56 ;  /* 0x000000383906723e */ /* 0x000fe200000010ff */
[----:B0-----:R-:W-:Y:S01]  /*e450*/  IMAD.U32 R80, RZ, RZ, UR8 ;  /* 0x00000008ff507e24 */ /* 0x001fe2000f8e00ff */
[----:B------:R-:W-:Y:S01]  /*e460*/  F2FP.BF16.F32.PACK_AB R7, R53, R52 ;  /* 0x000000343507723e */ /* 0x000fe200000010ff */
[----:B------:R-:W-:Y:S01]  /*e470*/  ULDC.64 UR8, c[0x0][0xc08] ;  /* 0x0003020000087ab9 */ /* 0x000fe20000000a00 */
[----:B------:R-:W-:-:S02]  /*e480*/  F2FP.BF16.F32.PACK_AB R8, R51, R50 ;  /* 0x000000323308723e */ /* 0x000fc400000010ff */
        /* <DEDUP_REMOVED lines=17> */
[----:B0-----:R-:W0:Y:S08]  /*e5a0*/  LDC R21, c[0x0][0xbe8] ;  /* 0x0002fa00ff157b82 */ /* 0x001e300000000800 */
[----:B------:R-:W-:Y:S06]  /*e5b0*/  BAR.SYNC.DEFER_BLOCKING 0x1, 0x180 ;  /* 0x0046000000007b1d */ /* 0x000fec0000010000 */
[----:B------:R-:W3:Y:S01]  /*e5c0*/  @P0 LDG.E R82, desc[UR52][R80.64] ;  /* 0x0000003450520981 */ /* 0x000ee2000c1e1900 */
[----:B0-----:R-:W-:Y:S01]  /*e5d0*/  ISETP.NE.AND P1, PT, R21, 0x1, PT ;  /* 0x000000011500780c */ /* 0x001fe20003f25270 */
[----:B------:R-:W-:-:S02]  /*e5e0*/  UISETP.NE.U32.AND UP0, UPT, UR8, URZ, UPT ;  /* 0x0000003f0800728c */ /* 0x000fc4000bf05070 */
[----:B------:R-:W-:Y:S02]  /*e5f0*/  UISETP.GT.AND UP1, UPT, UR43, 0x1, UPT ;  /* 0x000000012b00788c */ /* 0x000fe4000bf24270 */
[----:B------:R-:W-:Y:S01]  /*e600*/  UISETP.NE.AND.EX UP0, UPT, UR9, URZ, UPT, UP0 ;  /* 0x0000003f0900728c */ /* 0x000fe2000bf05300 */
[----:B------:R-:W-:Y:S01]  /*e610*/  UMOV UR18, 0x9b8 ;  /* 0x000009b800127882 */ /* 0x000fe20000000000 */
[----:B------:R-:W-:-:S06]  /*e620*/  ULDC UR4, c[0x0][0xa88] ;  /* 0x0002a20000047ab9 */ /* 0x000fcc0000000800 */
[----:B------:R-:W0:Y:S01]  /*e630*/  @P1 LDC R6, c[0x0][0xbec] ;  /* 0x0002fb00ff061b82 */ /* 0x000e220000000800 */
[----:B------:R-:W-:Y:S01]  /*e640*/  USEL UR18, UR18, 0x978, UP1 ;  /* 0x0000097812127887 */ /* 0x000fe20008800000 */
[----:B------:R-:W-:Y:S01]  /*e650*/  PLOP3.LUT P4, PT, PT, PT, UP0, 0x80, 0x0 ;  /* 0x000000000000781c */ /* 0x000fe20003f8f008 */
[----:B------:R-:W-:Y:S01]  /*e660*/  @UP0 ULDC.64 UR8, c[0x0][0xc08] ;  /* 0x0003020000080ab9 */ /* 0x000fe20000000a00 */
[----:B------:R-:W-:Y:S01]  /*e670*/  IMAD.U32 R2, RZ, RZ, UR4 ;  /* 0x00000004ff027e24 */ /* 0x000fe2000f8e00ff */
[----:B------:R-:W-:-:S03]  /*e680*/  @UP0 UIMAD.WIDE UR8, UR37, 0x4, UR8 ;  /* 0x00000004250808a5 */ /* 0x000fc6000f8e0208 */
[----:B------:R-:W4:Y:S01]  /*e690*/  @P1 LDC R9, c[0x0][0xbf0] ;  /* 0x0002fc00ff091b82 */ /* 0x000f220000000800 */
[----:B------:R-:W-:Y:S02]  /*e6a0*/  UISETP.NE.U32.AND UP0, UPT, UR10, URZ, UPT ;  /* 0x0000003f0a00728c */ /* 0x000fe4000bf05070 */
[----:B------:R-:W-:Y:S01]  /*e6b0*/  IMAD.U32 R4, RZ, RZ, UR8 ;  /* 0x00000008ff047e24 */ /* 0x000fe2000f8e00ff */
[----:B------:R-:W-:Y:S01]  /*e6c0*/  USEL UR16, UR42, URZ, UP1 ;  /* 0x0000003f2a107287 */ /* 0x000fe20008800000 */
[----:B------:R-:W-:Y:S01]  /*e6d0*/  IMAD.U32 R5, RZ, RZ, UR9 ;  /* 0x00000009ff057e24 */ /* 0x000fe2000f8e00ff */
[----:B------:R-:W-:Y:S01]  /*e6e0*/  UISETP.NE.AND.EX UP0, UPT, UR11, URZ, UPT, UP0 ;  /* 0x0000003f0b00728c */ /* 0x000fe2000bf05300 */
[----:B------:R-:W-:Y:S01]  /*e6f0*/  ULDC.64 UR12, c[0x0][UR18+0x218] ;  /* 0x00008600120c7abb */ /* 0x000fe20008000a00 */
[----:B------:R-:W-:Y:S01]  /*e700*/  UMOV UR4, URZ ;  /* 0x0000003f00047c82 */ /* 0x000fe20008000000 */
[----:B------:R-:W-:Y:S01]  /*e710*/  UIMAD.WIDE.U32 UR8, UR12, UR36, URZ ;  /* 0x000000240c0872a5 */ /* 0x000fe2000f8e003f */
[----:B-1----:R-:W-:Y:S01]  /*e720*/  VIADD R13, R17, UR39 ;  /* 0x00000027110d7c36 */ /* 0x002fe20008000000 */
[----:B------:R-:W-:Y:S01]  /*e730*/  ULDC.64 UR14, c[0x0][UR18+0x228] ;  /* 0x00008a00120e7abb */ /* 0x000fe20008000a00 */
[----:B------:R-:W-:Y:S01]  /*e740*/  UIMAD UR12, UR13, UR36, URZ ;  /* 0x000000240d0c72a4 */ /* 0x000fe2000f8e023f */
[----:B------:R0:W5:Y:S01]  /*e750*/  @P4 LDG.E R2, desc[UR52][R4.64] ;  /* 0x0000003404024981 */ /* 0x000162000c1e1900 */
[----:B------:R-:W-:Y:S01]  /*e760*/  USHF.R.S32.HI UR17, URZ, 0x1f, UR37 ;  /* 0x0000001f3f117899 */ /* 0x000fe20008011425 */
[----:B------:R-:W-:Y:S01]  /*e770*/  IMAD.MOV.U32 R7, RZ, RZ, R13 ;  /* 0x000000ffff077224 */ /* 0x000fe200078e000d */
[----:B------:R-:W-:-:S02]  /*e780*/  USEL UR7, UR37, URZ, !UP0 ;  /* 0x0000003f25077287 */ /* 0x000fc4000c000000 */
[----:B------:R-:W-:Y:S01]  /*e790*/  UIMAD.WIDE.U32 UR20, UR14, UR16, URZ ;  /* 0x000000100e1472a5 */ /* 0x000fe2000f8e003f */
[----:B------:R-:W-:Y:S01]  /*e7a0*/  ULDC.64 UR10, c[0x0][UR18+0x220] ;  /* 0x00008800120a7abb */ /* 0x000fe20008000a00 */
[----:B------:R-:W-:Y:S02]  /*e7b0*/  UIMAD UR14, UR15, UR16, URZ ;  /* 0x000000100f0e72a4 */ /* 0x000fe4000f8e023f */
[----:B------:R-:W-:Y:S01]  /*e7c0*/  UIADD3 UR15, UR9, UR12, URZ ;  /* 0x0000000c090f7290 */ /* 0x000fe2000fffe03f */
[----:B0-----:R-:W-:Y:S01]  /*e7d0*/  @P1 IMAD.HI.U32 R4, R13, R6, RZ ;  /* 0x000000060d041227 */ /* 0x001fe200078e00ff */
[----:B------:R-:W-:Y:S02]  /*e7e0*/  USEL UR17, UR17, URZ, !UP0 ;  /* 0x0000003f11117287 */ /* 0x000fe4000c000000 */
[----:B------:R-:W-:Y:S01]  /*e7f0*/  UIMAD UR9, UR11, UR7, URZ ;  /* 0x000000070b0972a4 */ /* 0x000fe2000f8e023f */
[----:B------:R-:W-:Y:S01]  /*e800*/  IMAD.U32 R5, RZ, RZ, UR21 ;  /* 0x00000015ff057e24 */ /* 0x000fe2000f8e00ff */
[----:B------:R-:W-:Y:S01]  /*e810*/  UIMAD.WIDE.U32 UR12, UR10, UR7, URZ ;  /* 0x000000070a0c72a5 */ /* 0x000fe2000f8e003f */
[----:B----4-:R-:W-:Y:S01]  /*e820*/  @P1 SHF.R.U32.HI R7, RZ, R9, R4 ;  /* 0x00000009ff071219 */ /* 0x010fe20000011604 */
[----:B------:R-:W-:Y:S01]  /*e830*/  UIMAD UR9, UR10, UR17, UR9 ;  /* 0x000000110a0972a4 */ /* 0x000fe2000f8e0209 */
[----:B------:R-:W-:Y:S01]  /*e840*/  IMAD.U32 R4, RZ, RZ, UR20 ;  /* 0x00000014ff047e24 */ /* 0x000fe2000f8e00ff */
[----:B------:R-:W-:Y:S01]  /*e850*/  UIADD3 UR14, UR21, UR14, URZ ;  /* 0x0000000e150e7290 */ /* 0x000fe2000fffe03f */
[--C-:B------:R-:W-:Y:S01]  /*e860*/  SHF.R.S32.HI R5, RZ, 0x1f, R7.reuse ;  /* 0x0000001fff057819 */ /* 0x100fe20000011407 */
[----:B------:R-:W-:Y:S01]  /*e870*/  UIADD3 UR9, UR13, UR9, URZ ;  /* 0x000000090d097290 */ /* 0x000fe2000fffe03f */
[----:B------:R-:W-:-:S03]  /*e880*/  IMAD.MOV R6, RZ, RZ, -R7 ;  /* 0x000000ffff067224 */ /* 0x000fc600078e0a07 */
[----:B------:R-:W-:Y:S02]  /*e890*/  IMAD.U32 R8, RZ, RZ, UR14 ;  /* 0x0000000eff087e24 */ /* 0x000fe4000f8e00ff */
[----:B------:R-:W-:-:S05]  /*e8a0*/  IMAD R9, R21, R6, R13 ;  /* 0x0000000615097224 */ /* 0x000fca00078e020d */
        /* <DEDUP_REMOVED lines=17> */
[----:B--2---:R-:W-:Y:S08]  /*e9c0*/  @P4 BRA `(.L_x_9748) ;  /* 0x0000000000104947 */ /* 0x004ff00003800000 */
[----:B------:R-:W-:Y:S05]  /*e9d0*/  @!P0 BRA `(.L_x_9748) ;  /* 0x00000000000c8947 */ /* 0x000fea0003800000 */
[----:B------:R-:W2:Y:S04]  /*e9e0*/  LDG.E R5, desc[UR52][R80.64] ;  /* 0x0000003450057981 */ /* 0x000ea8000c1e1900 */
[----:B-----5:R-:W2:Y:S02]  /*e9f0*/  LDG.E R2, desc[UR52][R80.64+0x4] ;  /* 0x0000043450027981 */ /* 0x020ea4000c1e1900 */
[----:B--2---:R-:W-:-:S07]  /*ea00*/  IMAD.IADD R2, R2, 0x1, -R5 ;  /* 0x0000000102027824 */ /* 0x004fce00078e0a05 */
.L_x_9748:
        /* <DEDUP_REMOVED lines=23> */
[----:B------:R-:W-:-:S07]  /*eb80*/  ULDC.64 UR12, c[0x0][0xaa0] ;  /* 0x0002a800000c7ab9 */ /* 0x000fce0000000a00 */
[----:B------:R-:W2:Y:S01]  /*eb90*/  @P1 LDC R37, c[0x0][0xbf0] ;  /* 0x0002fc00ff251b82 */ /* 0x000ea20000000800 */
[----:B0-----:R-:W-:-:S05]  /*eba0*/  VIADD R79, R10, 0xffffff80 ;  /* 0xffffff800a4f7836 */ /* 0x001fca0000000000 */
[----:B------:R-:W-:-:S04]  /*ebb0*/  SHF.R.S32.HI R78, RZ, 0x1f, R79 ;  /* 0x0000001fff4e7819 */ /* 0x000fc8000001144f */
[----:B------:R-:W-:-:S04]  /*ebc0*/  LEA.HI R78, R78, R79, RZ, 0x2 ;  /* 0x0000004f4e4e7211 */ /* 0x000fc800078f10ff */
[----:B------:R-:W-:-:S05]  /*ebd0*/  SHF.R.S32.HI R78, RZ, 0x2, R78 ;  /* 0x00000002ff4e7819 */ /* 0x000fca000001144e */
[----:B------:R-:W-:Y:S01]  /*ebe0*/  IMAD R3, R78, 0x20, R18 ;  /* 0x000000204e037824 */ /* 0x000fe200078e0212 */
[----:B------:R-:W-:-:S03]  /*ebf0*/  SHF.R.S32.HI R36, RZ, 0x1f, R79 ;  /* 0x0000001fff247819 */ /* 0x000fc6000001144f */
[----:B------:R-:W-:Y:S01]  /*ec00*/  IMAD.WIDE R76, R3, 0x2, R76 ;  /* 0x00000002034c7825 */ /* 0x000fe200078e024c */
[----:B------:R-:W-:Y:S01]  /*ec10*/  LEA.HI R36, R36, R79, RZ, 0x2 ;  /* 0x0000004f24247211 */ /* 0x000fe200078f10ff */
[----:B------:R-:W-:Y:S01]  /*ec20*/  UIMAD UR10, UR11, UR12, URZ ;  /* 0x0000000c0b0a72a4 */ /* 0x000fe2000f8e023f */
[----:B------:R-:W-:Y:S02]  /*ec30*/  IADD3 R4, P5, R76, 0x7800, RZ ;  /* 0x000078004c047810 */ /* 0x000fe40007fbe0ff */
[----:B------:R-:W-:Y:S02]  /*ec40*/  LOP3.LUT R36, R36, 0xfffffffc, RZ, 0xc0, !PT ;  /* 0xfffffffc24247812 */ /* 0x000fe400078ec0ff */
[----:B------:R-:W-:Y:S01]  /*ec50*/  LOP3.LUT R3, R4, 0x180, RZ, 0xc0, !PT ;  /* 0x0000018004037812 */ /* 0x000fe200078ec0ff */
[----:B------:R-:W-:Y:S01]  /*ec60*/  UIMAD UR10, UR4, UR13, UR10 ;  /* 0x0000000d040a72a4 */ /* 0x000fe2000f8e020a */
[C---:B------:R-:W-:Y:S01]  /*ec70*/  IADD3 R9, P0, R76.reuse, 0x1800, RZ ;  /* 0x000018004c097810 */ /* 0x040fe20007f1e0ff */
[----:B------:R-:W-:Y:S01]  /*ec80*/  UIMAD.WIDE.U32 UR8, UR4, UR12, URZ ;  /* 0x0000000c040872a5 */ /* 0x000fe2000f8e003f */
[----:B------:R-:W-:Y:S01]  /*ec90*/  SHF.R.U64 R3, R3, 0x3, RZ ;  /* 0x0000000303037819 */ /* 0x000fe200000012ff */
[----:B------:R-:W-:Y:S01]  /*eca0*/  IMAD.IADD R36, R79, 0x1, -R36 ;  /* 0x000000014f247824 */ /* 0x000fe200078e0a24 */
[----:B------:R-:W-:Y:S01]  /*ecb0*/  IADD3 R13, P2, R76, 0x3000, RZ ;  /* 0x000030004c0d7810 */ /* 0x000fe20007f5e0ff */
[----:B------:R-:W-:Y:S01]  /*ecc0*/  UIADD3 UR9, UR9, UR10, URZ ;  /* 0x0000000a09097290 */ /* 0x000fe2000fffe03f */
[----:B------:R-:W-:Y:S01]  /*ecd0*/  LOP3.LUT R32, R3, R4, RZ, 0x3c, !PT ;  /* 0x0000000403207212 */ /* 0x000fe200078e3cff */
[----:B------:R-:W-:Y:S01]  /*ece0*/  IMAD R3, R36, 0x60, R78 ;  /* 0x0000006024037824 */ /* 0x000fe200078e024e */
[----:B------:R-:W-:Y:S01]  /*ecf0*/  ULDC.64 UR10, c[0x0][0xae8] ;  /* 0x0002ba00000a7ab9 */ /* 0x000fe20000000a00 */
[----:B------:R-:W-:Y:S01]  /*ed00*/  USHF.R.S32.HI UR4, URZ, 0x1f, UR7 ;  /* 0x0000001f3f047899 */ /* 0x000fe20008011407 */
[C---:B------:R-:W-:Y:S01]  /*ed10*/  IADD3 R25, P3, R76.reuse, 0x4800, RZ ;  /* 0x000048004c197810 */ /* 0x040fe20007f7e0ff */
[----:B------:R-:W-:Y:S01]  /*ed20*/  UIMAD.WIDE.U32 UR8, UR36, UR10, UR8 ;  /* 0x0000000a240872a5 */ /* 0x000fe2000f8e0008 */
[----:B------:R-:W-:Y:S01]  /*ed30*/  VIADD R39, R3, UR39 ;  /* 0x0000002703277c36 */ /* 0x000fe20008000000 */
[C---:B------:R-:W-:Y:S01]  /*ed40*/  IADD3 R29, P4, R76.reuse, 0x6000, RZ ;  /* 0x000060004c1d7810 */ /* 0x040fe20007f9e0ff */
[----:B------:R-:W-:Y:S01]  /*ed50*/  IMAD.X R33, RZ, RZ, R77, P5 ;  /* 0x000000ffff217224 */ /* 0x000fe200028e064d */
[----:B------:R-:W-:Y:S01]  /*ed60*/  UIMAD UR9, UR36, UR11, UR9 ;  /* 0x0000000b240972a4 */ /* 0x000fe2000f8e0209 */
[----:B-1----:R-:W-:Y:S01]  /*ed70*/  @P1 IMAD.HI.U32 R20, R39, R20, RZ ;  /* 0x0000001427141227 */ /* 0x002fe200078e00ff */
[----:B------:R-:W-:Y:S01]  /*ed80*/  LOP3.LUT R8, R9, 0x180, RZ, 0xc0, !PT ;  /* 0x0000018009087812 */ /* 0x000fe200078ec0ff */
[----:B------:R-:W-:Y:S01]  /*ed90*/  ULDC.64 UR10, c[0x0][0xaf0] ;  /* 0x0002bc00000a7ab9 */ /* 0x000fe20000000a00 */
[----:B------:R-:W-:Y:S01]  /*eda0*/  LOP3.LUT R12, R13, 0x180, RZ, 0xc0, !PT ;  /* 0x000001800d0c7812 */ /* 0x000fe200078ec0ff */
[----:B------:R-:W-:Y:S01]  /*edb0*/  UIMAD UR4, UR4, UR10, URZ ;  /* 0x0000000a040472a4 */ /* 0x000fe2000f8e023f */
[----:B------:R-:W-:Y:S01]  /*edc0*/  LOP3.LUT R24, R25, 0x180, RZ, 0xc0, !PT ;  /* 0x0000018019187812 */ /* 0x000fe200078ec0ff */
[----:B------:R-:W-:Y:S01]  /*edd0*/  IMAD.MOV.U32 R3, RZ, RZ, R39 ;  /* 0x000000ffff037224 */ /* 0x000fe200078e0027 */
[----:B------:R-:W-:Y:S01]  /*ede0*/  LOP3.LUT R28, R29, 0x180, RZ, 0xc0, !PT ;  /* 0x000001801d1c7812 */ /* 0x000fe200078ec0ff */
[----:B------:R-:W-:Y:S01]  /*edf0*/  UIMAD UR4, UR7, UR11, UR4 ;  /* 0x0000000b070472a4 */ /* 0x000fe2000f8e0204 */
[----:B------:R-:W-:Y:S01]  /*ee00*/  LOP3.LUT R5, R76, 0x180, RZ, 0xc0, !PT ;  /* 0x000001804c057812 */ /* 0x000fe200078ec0ff */
[----:B------:R-:W-:Y:S01]  /*ee10*/  UIMAD.WIDE.U32 UR8, UR7, UR10, UR8 ;  /* 0x0000000a070872a5 */ /* 0x000fe2000f8e0008 */
[----:B--2---:R-:W-:Y:S01]  /*ee20*/  @P1 SHF.R.U32.HI R3, RZ, R37, R20 ;  /* 0x00000025ff031219 */ /* 0x004fe20000011614 */
[----:B------:R-:W5:Y:S01]  /*ee30*/  LD.E.128 R32, desc[UR52][R32.64] ;  /* 0x0000003420207980 */ /* 0x000f62000c101d00 */
[----:B------:R-:W-:-:S02]  /*ee40*/  SHF.R.U64 R8, R8, 0x3, RZ ;  /* 0x0000000308087819 */ /* 0x000fc400000012ff */
[----:B------:R-:W-:Y:S02]  /*ee50*/  SHF.R.U64 R12, R12, 0x3, RZ ;  /* 0x000000030c0c7819 */ /* 0x000fe400000012ff */
[----:B------:R-:W-:Y:S02]  /*ee60*/  SHF.R.U64 R24, R24, 0x3, RZ ;  /* 0x0000000318187819 */ /* 0x000fe400000012ff */
[----:B------:R-:W-:Y:S01]  /*ee70*/  SHF.R.U64 R28, R28, 0x3, RZ ;  /* 0x000000031c1c7819 */ /* 0x000fe200000012ff */
[----:B------:R-:W-:Y:S01]  /*ee80*/  UIADD3 UR4, UR9, UR4, URZ ;  /* 0x0000000409047290 */ /* 0x000fe2000fffe03f */
[----:B------:R-:W-:Y:S01]  /*ee90*/  SHF.R.U64 R5, R5, 0x3, RZ ;  /* 0x0000000305057819 */ /* 0x000fe200000012ff */
[----:B------:R-:W-:Y:S01]  /*eea0*/  ULDC.64 UR10, c[0x0][0xae0] ;  /* 0x0002b800000a7ab9 */ /* 0x000fe20000000a00 */
        /* <DEDUP_REMOVED lines=11> */
[----:B------:R-:W-:Y:S01]  /*ef60*/  IMAD.U32 R37, RZ, RZ, UR9 ;  /* 0x00000009ff257e24 */ /* 0x000fe2000f8e00ff */
[----:B------:R-:W5:Y:S01]  /*ef70*/  LD.E.128 R8, desc[UR52][R8.64] ;  /* 0x0000003408087980 */ /* 0x000f62000c101d00 */
[----:B------:R-:W-:-:S02]  /*ef80*/  IMAD R20, R20, UR10, RZ ;  /* 0x0000000a14147c24 */ /* 0x000fc4000f8e02ff */
[----:B------:R-:W-:Y:S01]  /*ef90*/  IMAD.U32 R36, RZ, RZ, UR8 ;  /* 0x00000008ff247e24 */ /* 0x000fe2000f8e00ff */
[----:B------:R0:W5:Y:S01]  /*efa0*/  LD.E.128 R4, desc[UR52][R76.64] ;  /* 0x000000344c047980 */ /* 0x000162000c101d00 */
[----:B------:R-:W-:Y:S01]  /*efb0*/  IMAD.U32 R37, RZ, RZ, UR4 ;  /* 0x00000004ff257e24 */ /* 0x000fe2000f8e00ff */
[----:B------:R-:W-:Y:S01]  /*efc0*/  ULDC.64 UR8, c[0x0][0xad8] ;  /* 0x0002b60000087ab9 */ /* 0x000fe20000000a00 */
[----:B------:R-:W-:Y:S01]  /*efd0*/  IMAD R39, R21, R38, R39 ;  /* 0x0000002615277224 */ /* 0x000fe200078e0227 */
[----:B------:R-:W5:Y:S01]  /*efe0*/  LD.E.128 R12, desc[UR52][R12.64] ;  /* 0x000000340c0c7980 */ /* 0x000f62000c101d00 */
[C---:B------:R-:W-:Y:S02]  /*eff0*/  IMAD R41, R3.reuse, UR11, R20 ;  /* 0x0000000b03297c24 */ /* 0x040fe4000f8e0214 */
[----:B------:R-:W-:Y:S01]  /*f000*/  IMAD.WIDE.U32 R20, R3, UR10, R36 ;  /* 0x0000000a03147c25 */ /* 0x000fe2000f8e0024 */
[----:B------:R-:W5:Y:S01]  /*f010*/  LD.E.128 R24, desc[UR52][R24.64] ;  /* 0x0000003418187980 */ /* 0x000f62000c101d00 */
[----:B------:R-:W-:-:S03]  /*f020*/  SHF.R.S32.HI R3, RZ, 0x1f, R39 ;  /* 0x0000001fff037819 */ /* 0x000fc60000011427 */
[----:B------:R-:W5:Y:S01]  /*f030*/  LD.E.128 R28, desc[UR52][R28.64] ;  /* 0x000000341c1c7980 */ /* 0x000f62000c101d00 */
[----:B------:R-:W-:Y:S01]  /*f040*/  @!PT LDS RZ, [RZ] ;  /* 0x00000000fffff984 */ /* 0x000fe20000000800 */
[----:B------:R-:W-:Y:S01]  /*f050*/  @!PT LDS RZ, [RZ] ;  /* 0x00000000fffff984 */ /* 0x000fe20000000800 */
[----:B------:R-:W-:Y:S01]  /*f060*/  @!PT LDS RZ, [RZ] ;  /* 0x00000000fffff984 */ /* 0x000fe20000000800 */
[----:B------:R-:W-:Y:S01]  /*f070*/  @!PT LDS RZ, [RZ] ;  /* 0x00000000fffff984 */ /* 0x000fe20000000800 */
[----:B------:R1:W-:Y:S06]  /*f080*/  MEMBAR.ALL.CTA ;  /* 0x0000000000007992 */ /* 0x0003ec0000008000 */
[----:B-1----:R-:W1:Y:S01]  /*f090*/  FENCE.VIEW.ASYNC.S ;  /* 0x00000000000073c6 */ /* 0x002e620000000000 */
[----:B------:R-:W-:Y:S02]  /*f0a0*/  IMAD.IADD R21, R21, 0x1, R41 ;  /* 0x0000000115157824 */ /* 0x000fe400078e0229 */
[----:B------:R-:W-:-:S02]  /*f0b0*/  IMAD R36, R3, UR8, RZ ;  /* 0x0000000803247c24 */ /* 0x000fc4000f8e02ff */
[----:B------:R-:W-:Y:S02]  /*f0c0*/  VIADD R45, R78, UR39 ;  /* 0x000000274e2d7c36 */ /* 0x000fe40008000000 */
[C---:B------:R-:W-:Y:S02]  /*f0d0*/  IMAD R3, R39.reuse, UR9, R36 ;  /* 0x0000000927037c24 */ /* 0x040fe4000f8e0224 */
[----:B------:R-:W-:Y:S01]  /*f0e0*/  IMAD.WIDE.U32 R20, R39, UR8, R20 ;  /* 0x0000000827147c25 */ /* 0x000fe2000f8e0014 */
[----:B------:R-:W-:Y:S01]  /*f0f0*/  ISETP.GE.AND P0, PT, R45, R2, PT ;  /* 0x000000022d00720c */ /* 0x000fe20003f06270 */
[----:B------:R-:W-:Y:S02]  /*f100*/  ULDC.64 UR8, c[0x0][0xa80] ;  /* 0x0002a00000087ab9 */ /* 0x000fe40000000a00 */
[----:B------:R-:W-:Y:S01]  /*f110*/  IMAD.IADD R3, R21, 0x1, R3 ;  /* 0x0000000115037824 */ /* 0x000fe200078e0203 */
[----:B------:R-:W-:Y:S01]  /*f120*/  LEA R42, P1, R20, UR8, 0x1 ;  /* 0x00000008142a7c11 */ /* 0x000fe2000f8208ff */
[----:B------:R-:W-:-:S03]  /*f130*/  VIADD R0, R0, 0x19c20 ;  /* 0x00019c2000007836 */ /* 0x000fc60000000000 */
[----:B------:R-:W-:Y:S02]  /*f140*/  LEA.HI.X R43, R20, UR9, R3, 0x1, P1 ;  /* 0x00000009142b7c11 */ /* 0x000fe400088f0c03 */
[----:B------:R-:W-:Y:S01]  /*f150*/  PRMT R0, RZ, 0x654, R0 ;  /* 0x00000654ff007816 */ /* 0x000fe20000000000 */
[----:B-1----:R0:W1:Y:S01]  /*f160*/  SHFL.IDX PT, R36, R42, RZ, 0x1c1f ;  /* 0x001c1fff2a247589 */ /* 0x00206200000e0000 */
[----:B------:R-:W-:Y:S02]  /*f170*/  BSSY B1, `(.L_x_9750) ;  /* 0x0000012000017945 */ /* 0x000fe40003800000 */
[----:B------:R0:W-:Y:S01]  /*f180*/  SYNCS.ARRIVE.TRANS64.RED.A1T0 RZ, [R0+URZ], RZ ;  /* 0x000000ff00ff79a7 */ /* 0x0001e2000810043f */
        /* <DEDUP_REMOVED lines=13> */
[----:B-----5:R3:W-:Y:S04]  /*f260*/  @!P0 ST.E.128 desc[UR52][R20.64], R4 ;  /* 0x0000000414008985 */ /* 0x0207e8000c101d34 */
[----:B------:R3:W-:Y:S04]  /*f270*/  @!P1 ST.E.128 desc[UR52][R38.64], R12 ;  /* 0x0000000c26009985 */ /* 0x0007e8000c101d34 */
[----:B------:R3:W-:Y:S02]  /*f280*/  @!P2 ST.E.128 desc[UR52][R40.64], R28 ;  /* 0x0000001c2800a985 */ /* 0x0007e4000c101d34 */
.L_x_9751:
[----:B------:R-:W-:Y:S05]  /*f290*/  BSYNC B1 ;  /* 0x0000000000017941 */ /* 0x000fea0003800000 */
.L_x_9750:
[----:B------:R-:W-:Y:S01]  /*f2a0*/  VIADD R3, R45, 0x60 ;  /* 0x000000602d037836 */ /* 0x000fe20000000000 */
[----:B---3-5:R3:W4:Y:S04]  /*f2b0*/  SHFL.IDX PT, R5, R43, 0x1, 0x1c1f ;  /* 0x003c1f002b057f89 */ /* 0x02872800000e0000 */
        /* <DEDUP_REMOVED lines=17> */
.L_x_9749:
        /* <DEDUP_REMOVED lines=12> */
[----:B------:R-:W-:Y:S01]  /*f490*/  BSSY B1, `(.L_x_9753) ;  /* 0x000006d000017945 */ /* 0x000fe20003800000 */
[----:B------:R-:W-:Y:S01]  /*f4a0*/  ULDC.64 UR10, c[0x0][0xb38] ;  /* 0x0002ce00000a7ab9 */ /* 0x000fe20000000a00 */
[C---:B------:R-:W-:Y:S01]  /*f4b0*/  VIADD R85, R16.reuse, 0x20 ;  /* 0x0000002010557836 */ /* 0x040fe20000000000 */
[----:B------:R-:W-:Y:S01]  /*f4c0*/  UIMAD.WIDE.U32 UR8, UR36, UR10, UR8 ;  /* 0x0000000a240872a5 */ /* 0x000fe2000f8e0008 */
[C---:B------:R-:W-:Y:S01]  /*f4d0*/  VIADD R87, R16.reuse, 0x18 ;  /* 0x0000001810577836 */ /* 0x040fe20000000000 */
[----:B------:R-:W-:Y:S01]  /*f4e0*/  SHF.R.S32.HI R26, RZ, 0x1f, R23 ;  /* 0x0000001fff1a7819 */ /* 0x000fe20000011417 */
[C---:B------:R-:W-:Y:S01]  /*f4f0*/  VIADD R89, R16.reuse, 0x10 ;  /* 0x0000001010597836 */ /* 0x040fe20000000000 */
[----:B------:R-:W-:Y:S01]  /*f500*/  UIMAD UR9, UR36, UR11, UR9 ;  /* 0x0000000b240972a4 */ /* 0x000fe2000f8e0209 */
[----:B------:R-:W-:Y:S01]  /*f510*/  SHF.R.S32.HI R27, RZ, 0x1f, R153 ;  /* 0x0000001fff1b7819 */ /* 0x000fe20000011499 */
[C---:B------:R-:W-:Y:S01]  /*f520*/  VIADD R80, R16.reuse, 0x30 ;  /* 0x0000003010507836 */ /* 0x040fe20000000000 */
[----:B------:R-:W-:Y:S01]  /*f530*/  ULDC.64 UR10, c[0x0][0xb40] ;  /* 0x0002d000000a7ab9 */ /* 0x000fe20000000a00 */
[----:B------:R-:W-:Y:S01]  /*f540*/  SHF.R.S32.HI R76, RZ, 0x1f, R154 ;  /* 0x0000001fff4c7819 */ /* 0x000fe2000001149a */
[----:B------:R-:W-:Y:S01]  /*f550*/  UIMAD UR4, UR4, UR10, URZ ;  /* 0x0000000a040472a4 */ /* 0x000fe2000f8e023f */
[----:B0-----:R-:W-:Y:S01]  /*f560*/  @P1 IMAD.HI.U32 R4, R13, R4, RZ ;  /* 0x000000040d041227 */ /* 0x001fe200078e00ff */
[----:B------:R-:W-:Y:S01]  /*f570*/  UIMAD.WIDE.U32 UR8, UR7, UR10, UR8 ;  /* 0x0000000a070872a5 */ /* 0x000fe2000f8e0008 */
[----:B------:R-:W-:Y:S01]  /*f580*/  SHF.R.S32.HI R77, RZ, 0x1f, R155 ;  /* 0x0000001fff4d7819 */ /* 0x000fe2000001149b */
[----:B------:R-:W-:Y:S01]  /*f590*/  UIMAD UR4, UR7, UR11, UR4 ;  /* 0x0000000b070472a4 */ /* 0x000fe2000f8e0204 */
[----:B------:R-:W-:Y:S01]  /*f5a0*/  SHF.R.S32.HI R78, RZ, 0x1f, R156 ;  /* 0x0000001fff4e7819 */ /* 0x000fe2000001149c */
[C---:B------:R-:W-:Y:S01]  /*f5b0*/  VIADD R82, R16.reuse, 0x28 ;  /* 0x0000002810527836 */ /* 0x040fe20000000000 */
[----:B------:R-:W-:Y:S01]  /*f5c0*/  ULDC.64 UR10, c[0x0][0xb48] ;  /* 0x0002d200000a7ab9 */ /* 0x000fe20000000a00 */
[----:B------:R-:W-:Y:S01]  /*f5d0*/  UIADD3 UR9, UR9, UR4, URZ ;  /* 0x0000000409097290 */ /* 0x000fe2000fffe03f */
[----:B-1----:R-:W-:Y:S01]  /*f5e0*/  @P1 SHF.R.U32.HI R3, RZ, R5, R4 ;  /* 0x00000005ff031219 */ /* 0x002fe20000011604 */
[----:B------:R-:W-:Y:S01]  /*f5f0*/  VIADD R84, R16, 0x20 ;  /* 0x0000002010547836 */ /* 0x000fe20000000000 */
        /* <DEDUP_REMOVED lines=24> */
[----:B------:R-:W-:Y:S01]  /*f780*/  ULDC.64 UR8, c[0x0][0xb00] ;  /* 0x0002c00000087ab9 */ /* 0x000fe20000000a00 */
[----:B------:R-:W-:Y:S02]  /*f790*/  SHF.R.S32.HI R21, RZ, 0x1f, R16 ;  /* 0x0000001fff157819 */ /* 0x000fe40000011410 */
[----:B------:R-:W-:Y:S01]  /*f7a0*/  VIADD R6, R0, 0x19c20 ;  /* 0x00019c2000067836 */ /* 0x000fe20000000000 */
[----:B------:R-:W-:Y:S01]  /*f7b0*/  LEA R0, P1, R4, UR8, 0x2 ;  /* 0x0000000804007c11 */ /* 0x000fe2000f8210ff */
[----:B------:R-:W-:-:S02]  /*f7c0*/  IMAD.IADD R3, R5, 0x1, R3 ;  /* 0x0000000105037824 */ /* 0x000fc400078e0203 */
[----:B------:R-:W-:Y:S01]  /*f7d0*/  VIADD R86, R16, 0x18 ;  /* 0x0000001810567836 */ /* 0x000fe20000000000 */
[----:B------:R-:W-:Y:S01]  /*f7e0*/  PRMT R6, RZ, 0x654, R6 ;  /* 0x00000654ff067816 */ /* 0x000fe20000000006 */
[----:B------:R0:W1:Y:S01]  /*f7f0*/  SHFL.IDX PT, R24, R0, RZ, 0x1c1f ;  /* 0x001c1fff00187589 */ /* 0x00006200000e0000 */
[----:B------:R-:W-:Y:S01]  /*f800*/  LEA.HI.X R3, R4, UR9, R3, 0x2, P1 ;  /* 0x0000000904037c11 */ /* 0x000fe200088f1403 */
[----:B------:R-:W-:Y:S01]  /*f810*/  VIADD R88, R16, 0x10 ;  /* 0x0000001010587836 */ /* 0x000fe20000000000 */
[----:B------:R0:W-:Y:S03]  /*f820*/  SYNCS.ARRIVE.TRANS64.RED.A1T0 RZ, [R6+URZ], RZ ;  /* 0x000000ff06ff79a7 */ /* 0x0001e6000810043f */
        /* <DEDUP_REMOVED lines=8> */
[C---:B0-----:R-:W-:Y:S02]  /*f8b0*/  @!P4 LEA R6, P6, R23.reuse, R24, 0x2 ;  /* 0x000000181706c211 */ /* 0x041fe400078c10ff */
[-C--:B--2---:R-:W-:Y:S02]  /*f8c0*/  @!P2 LEA.HI.X R5, R16, R20.reuse, R21, 0x2, P1 ;  /* 0x000000141005a211 */ /* 0x084fe400008f1415 */
[----:B------:R-:W-:Y:S02]  /*f8d0*/  ISETP.GE.AND P1, PT, R84, UR4, PT ;  /* 0x0000000454007c0c */ /* 0x000fe4000bf26270 */
[----:B------:R-:W-:Y:S01]  /*f8e0*/  @!P4 LEA.HI.X R7, R23, R20, R26, 0x2, P6 ;  /* 0x000000141707c211 */ /* 0x000fe200030f141a */
[----:B------:R0:W-:Y:S01]  /*f8f0*/  @!P2 ST.E.64 desc[UR52][R4.64], R74 ;  /* 0x0000004a0400a985 */ /* 0x0001e2000c101b34 */
[----:B------:R-:W-:-:S02]  /*f900*/  ISETP.GE.AND P2, PT, R82, UR4, PT ;  /* 0x0000000452007c0c */ /* 0x000fc4000bf46270 */
[----:B------:R-:W-:Y:S01]  /*f910*/  @!P3 LEA R8, P5, R88, R24, 0x2 ;  /* 0x000000185808b211 */ /* 0x000fe200078a10ff */
[----:B------:R1:W-:Y:S01]  /*f920*/  @!P4 ST.E.64 desc[UR52][R6.64], R72 ;  /* 0x000000480600c985 */ /* 0x0003e2000c101b34 */
[----:B------:R-:W-:Y:S02]  /*f930*/  ISETP.GE.AND P4, PT, R80, UR4, PT ;  /* 0x0000000450007c0c */ /* 0x000fe4000bf86270 */
[----:B------:R-:W-:Y:S02]  /*f940*/  @!P3 LEA.HI.X R9, R88, R20, R89, 0x2, P5 ;  /* 0x000000145809b211 */ /* 0x000fe400028f1459 */
[-C--:B------:R-:W-:Y:S02]  /*f950*/  @!P0 LEA R10, P6, R86, R24.reuse, 0x2 ;  /* 0x00000018560a8211 */ /* 0x080fe400078c10ff */
[----:B------:R-:W-:Y:S01]  /*f960*/  @!P1 LEA R12, P5, R84, R24, 0x2 ;  /* 0x00000018540c9211 */ /* 0x000fe200078a10ff */
[----:B------:R2:W-:Y:S01]  /*f970*/  @!P3 ST.E.64 desc[UR52][R8.64], R66 ;  /* 0x000000420800b985 */ /* 0x0005e2000c101b34 */
[----:B------:R-:W-:-:S02]  /*f980*/  @!P0 LEA.HI.X R11, R86, R20, R87, 0x2, P6 ;  /* 0x00000014560b8211 */ /* 0x000fc400030f1457 */
[----:B------:R-:W-:Y:S02]  /*f990*/  ISETP.GE.AND P3, PT, R157, UR4, PT ;  /* 0x000000049d007c0c */ /* 0x000fe4000bf66270 */
[----:B------:R-:W-:Y:S01]  /*f9a0*/  @!P2 LEA R14, P6, R82, R24, 0x2 ;  /* 0x00000018520ea211 */ /* 0x000fe200078c10ff */
[----:B------:R3:W-:Y:S01]  /*f9b0*/  @!P0 ST.E.64 desc[UR52][R10.64], R64 ;  /* 0x000000400a008985 */ /* 0x0007e2000c101b34 */
[-C--:B------:R-:W-:Y:S02]  /*f9c0*/  @!P1 LEA.HI.X R13, R84, R20.reuse, R85, 0x2, P5 ;  /* 0x00000014540d9211 */ /* 0x080fe400028f1455 */
[----:B------:R-:W-:Y:S02]  /*f9d0*/  @!P2 LEA.HI.X R15, R82, R20, R83, 0x2, P6 ;  /* 0x00000014520fa211 */ /* 0x000fe400030f1453 */
[----:B------:R-:W-:Y:S01]  /*f9e0*/  ISETP.GE.AND P0, PT, R156, UR4, PT ;  /* 0x000000049c007c0c */ /* 0x000fe2000bf06270 */
[----:B------:R4:W-:Y:S01]  /*f9f0*/  @!P1 ST.E.64 desc[UR52][R12.64], R58 ;  /* 0x0000003a0c009985 */ /* 0x0009e2000c101b34 */
[----:B0-----:R-:W-:-:S02]  /*fa00*/  @!P4 LEA R4, P1, R80, R24, 0x2 ;  /* 0x000000185004c211 */ /* 0x001fc400078210ff */
[----:B------:R-:W-:Y:S01]  /*fa10*/  ISETP.GE.AND P5, PT, R155, UR4, PT ;  /* 0x000000049b007c0c */ /* 0x000fe2000bfa6270 */
[----:B------:R0:W-:Y:S01]  /*fa20*/  @!P2 ST.E.64 desc[UR52][R14.64], R56 ;  /* 0x000000380e00a985 */ /* 0x0001e2000c101b34 */
[----:B------:R-:W-:Y:S02]  /*fa30*/  @!P4 LEA.HI.X R5, R80, R20, R81, 0x2, P1 ;  /* 0x000000145005c211 */ /* 0x000fe400008f1451 */
[----:B------:R-:W-:Y:S02]  /*fa40*/  ISETP.GE.AND P2, PT, R154, UR4, PT ;  /* 0x000000049a007c0c */ /* 0x000fe4000bf46270 */
[----:B------:R-:W-:Y:S01]  /*fa50*/  ISETP.GE.AND P1, PT, R153, UR4, PT ;  /* 0x0000000499007c0c */ /* 0x000fe2000bf26270 */
[----:B------:R0:W-:Y:S01]  /*fa60*/  @!P4 ST.E.64 desc[UR52][R4.64], R50 ;  /* 0x000000320400c985 */ /* 0x0001e2000c101b34 */
[-C--:B-1----:R-:W-:Y:S02]  /*fa70*/  @!P3 LEA R6, P6, R157, R24.reuse, 0x2 ;  /* 0x000000189d06b211 */ /* 0x082fe400078c10ff */
[----:B--2---:R-:W-:-:S02]  /*fa80*/  @!P0 LEA R8, P4, R156, R24, 0x2 ;  /* 0x000000189c088211 */ /* 0x004fc400078810ff */
[-C--:B------:R-:W-:Y:S02]  /*fa90*/  @!P3 LEA.HI.X R7, R157, R20.reuse, R79, 0x2, P6 ;  /* 0x000000149d07b211 */ /* 0x080fe400030f144f */
[----:B------:R-:W-:-:S03]  /*faa0*/  @!P0 LEA.HI.X R9, R156, R20, R78, 0x2, P4 ;  /* 0x000000149c098211 */ /* 0x000fc600020f144e */
[----:B------:R1:W-:Y:S01]  /*fab0*/  @!P3 ST.E.64 desc[UR52][R6.64], R48 ;  /* 0x000000300600b985 */ /* 0x0003e2000c101b34 */
[-C--:B---3--:R-:W-:Y:S02]  /*fac0*/  @!P5 LEA R10, P3, R155, R24.reuse, 0x2 ;  /* 0x000000189b0ad211 */ /* 0x088fe400078610ff */
[CC--:B----4-:R-:W-:Y:S01]  /*fad0*/  @!P2 LEA R12, P4, R154.reuse, R24.reuse, 0x2 ;  /* 0x000000189a0ca211 */ /* 0x0d0fe200078810ff */
[----:B------:R1:W-:Y:S01]  /*fae0*/  @!P0 ST.E.64 desc[UR52][R8.64], R42 ;  /* 0x0000002a08008985 */ /* 0x0003e2000c101b34 */
[----:B0-----:R-:W-:Y:S02]  /*faf0*/  @!P1 LEA R14, P6, R153, R24, 0x2 ;  /* 0x00000018990e9211 */ /* 0x001fe400078c10ff */
[-C--:B------:R-:W-:Y:S02]  /*fb00*/  @!P5 LEA.HI.X R11, R155, R20.reuse, R77, 0x2, P3 ;  /* 0x000000149b0bd211 */ /* 0x080fe400018f144d */
[-C--:B------:R-:W-:Y:S02]  /*fb10*/  @!P2 LEA.HI.X R13, R154, R20.reuse, R76, 0x2, P4 ;  /* 0x000000149a0da211 */ /* 0x080fe400020f144c */
[----:B------:R-:W-:Y:S01]  /*fb20*/  @!P1 LEA.HI.X R15, R153, R20, R27, 0x2, P6 ;  /* 0x00000014990f9211 */ /* 0x000fe200030f141b */
[----:B------:R1:W-:Y:S04]  /*fb30*/  @!P5 ST.E.64 desc[UR52][R10.64], R40 ;  /* 0x000000280a00d985 */ /* 0x0003e8000c101b34 */
[----:B------:R1:W-:Y:S04]  /*fb40*/  @!P2 ST.E.64 desc[UR52][R12.64], R34 ;  /* 0x000000220c00a985 */ /* 0x0003e8000c101b34 */
[----:B------:R1:W-:Y:S02]  /*fb50*/  @!P1 ST.E.64 desc[UR52][R14.64], R32 ;  /* 0x000000200e009985 */ /* 0x0003e4000c101b34 */
.L_x_9754:
[----:B------:R-:W-:Y:S05]  /*fb60*/  BSYNC B1 ;  /* 0x0000000000017941 */ /* 0x000fea0003800000 */
.L_x_9753:
[----:B------:R-:W-:Y:S01]  /*fb70*/  ISETP.GE.AND P0, PT, R25, R2, PT ;  /* 0x000000021900720c */ /* 0x000fe20003f06270 */
[----:B-1----:R1:W3:Y:S04]  /*fb80*/  SHFL.IDX PT, R14, R3, 0x1, 0x1c1f ;  /* 0x003c1f00030e7f89 */ /* 0x0022e800000e0000 */
[----:B0-----:R-:W0:Y:S08]  /*fb90*/  SHFL.IDX PT, R0, R0, 0x1, 0x1c1f ;  /* 0x003c1f0000007f89 */ /* 0x001e3000000e0000 */
[----:B-1----:R-:W-:Y:S05]  /*fba0*/  @P0 BRA `(.L_x_9752) ;  /* 0x0000000c009c0947 */ /* 0x002fea0003800000 */
[----:B------:R-:W-:Y:S02]  /*fbb0*/  ULDC UR4, c[0x0][0xac8] ;  /* 0x0002b20000047ab9 */ /* 0x000fe40000000800 */
[----:B------:R-:W-:Y:S02]  /*fbc0*/  ISETP.GE.AND P6, PT, R16, UR4, PT ;  /* 0x0000000410007c0c */ /* 0x000fe4000bfc6270 */
[----:B------:R-:W-:Y:S02]  /*fbd0*/  ISETP.GE.AND P0, PT, R23, UR4, PT ;  /* 0x0000000417007c0c */ /* 0x000fe4000bf06270 */
[----:B------:R-:W-:Y:S02]  /*fbe0*/  ISETP.GE.AND P2, PT, R88, UR4, PT ;  /* 0x0000000458007c0c */ /* 0x000fe4000bf46270 */
[----:B------:R-:W-:Y:S02]  /*fbf0*/  ISETP.GE.AND P4, PT, R86, UR4, PT ;  /* 0x0000000456007c0c */ /* 0x000fe4000bf86270 */
[----:B------:R-:W-:-:S05]  /*fc00*/  ISETP.GE.AND P3, PT, R84, UR4, PT ;  /* 0x0000000454007c0c */ /* 0x000fca000bf66270 */
[CC--:B0-----:R-:W-:Y:S02]  /*fc10*/  @!P6 LEA R2, P1, R16.reuse, R0.reuse, 0x2 ;  /* 0x000000001002e211 */ /* 0x0c1fe400078210ff */
[C---:B------:R-:W-:Y:S02]  /*fc20*/  @!P0 LEA R4, P5, R23.reuse, R0, 0x2 ;  /* 0x0000000017048211 */ /* 0x040fe400078a10ff */
[-C--:B---3--:R-:W-:Y:S02]  /*fc30*/  @!P6 LEA.HI.X R3, R16, R14.reuse, R21, 0x2, P1 ;  /* 0x0000000e1003e211 */ /* 0x088fe400008f1415 */
[----:B------:R-:W-:Y:S02]  /*fc40*/  @!P0 LEA.HI.X R5, R23, R14, R26, 0x2, P5 ;  /* 0x0000000e17058211 */ /* 0x000fe400028f141a */
[-C--:B------:R-:W-:Y:S01]  /*fc50*/  @!P2 LEA R6, P1, R88, R0.reuse, 0x2 ;  /* 0x000000005806a211 */ /* 0x080fe200078210ff */
[----:B------:R0:W-:Y:S01]  /*fc60*/  @!P6 ST.E.64 desc[UR52][R2.64], R70 ;  /* 0x000000460200e985 */ /* 0x0001e2000c101b34 */
[----:B------:R-:W-:-:S02]  /*fc70*/  @!P4 LEA R8, P5, R86, R0, 0x2 ;  /* 0x000000005608c211 */ /* 0x000fc400078a10ff */
[-C--:B------:R-:W-:Y:S01]  /*fc80*/  @!P2 LEA.HI.X R7, R88, R14.reuse, R89, 0x2, P1 ;  /* 0x0000000e5807a211 */ /* 0x080fe200008f1459 */
[----:B------:R1:W-:Y:S01]  /*fc90*/  @!P0 ST.E.64 desc[UR52][R4.64], R68 ;  /* 0x0000004404008985 */ /* 0x0003e2000c101b34 */
[----:B------:R-:W-:Y:S02]  /*fca0*/  ISETP.GE.AND P0, PT, R82, UR4, PT ;  /* 0x0000000452007c0c */ /* 0x000fe4000bf06270 */
[----:B------:R-:W-:Y:S01]  /*fcb0*/  @!P4 LEA.HI.X R9, R86, R14, R87, 0x2, P5 ;  /* 0x0000000e5609c211 */ /* 0x000fe200028f1457 */
[----:B------:R-:W-:Y:S01]  /*fcc0*/  @!P2 ST.E.64 desc[UR52][R6.64], R62 ;  /* 0x0000003e0600a985 */ /* 0x000fe2000c101b34 */
[----:B------:R-:W-:Y:S02]  /*fcd0*/  ISETP.GE.AND P1, PT, R80, UR4, PT ;  /* 0x0000000450007c0c */ /* 0x000fe4000bf26270 */
[----:B------:R-:W-:Y:S01]  /*fce0*/  @!P3 LEA R10, P6, R84, R0, 0x2 ;  /* 0x00000000540ab211 */ /* 0x000fe200078c10ff */
[----:B------:R3:W-:Y:S01]  /*fcf0*/  @!P4 ST.E.64 desc[UR52][R8.64], R60 ;  /* 0x0000003c0800c985 */ /* 0x0007e2000c101b34 */
[----:B------:R-:W-:-:S02]  /*fd00*/  ISETP.GE.AND P2, PT, R157, UR4, PT ;  /* 0x000000049d007c0c */ /* 0x000fc4000bf46270 */
[----:B------:R-:W-:Y:S02]  /*fd10*/  @!P3 LEA.HI.X R11, R84, R14, R85, 0x2, P6 ;  /* 0x0000000e540bb211 */ /* 0x000fe400030f1455 */
[----:B------:R-:W-:Y:S02]  /*fd20*/  ISETP.GE.AND P5, PT, R156, UR4, PT ;  /* 0x000000049c007c0c */ /* 0x000fe4000bfa6270 */
[----:B0-----:R-:W-:Y:S01]  /*fd30*/  @!P0 LEA R2, P4, R82, R0, 0x2 ;  /* 0x0000000052028211 */ /* 0x001fe200078810ff */
[----:B------:R0:W-:Y:S01]  /*fd40*/  @!P3 ST.E.64 desc[UR52][R10.64], R54 ;  /* 0x000000360a00b985 */ /* 0x0001e2000c101b34 */
[----:B------:R-:W-:Y:S02]  /*fd50*/  ISETP.GE.AND P3, PT, R154, UR4, PT ;  /* 0x000000049a007c0c */ /* 0x000fe4000bf66270 */
[----:B------:R-:W-:Y:S02]  /*fd60*/  @!P0 LEA.HI.X R3, R82, R14, R83, 0x2, P4 ;  /* 0x0000000e52038211 */ /* 0x000fe400020f1453 */
[----:B------:R-:W-:-:S02]  /*fd70*/  ISETP.GE.AND P4, PT, R155, UR4, PT ;  /* 0x000000049b007c0c */ /* 0x000fc4000bf86270 */
[-C--:B-1----:R-:W-:Y:S01]  /*fd80*/  @!P1 LEA R4, P6, R80, R0.reuse, 0x2 ;  /* 0x0000000050049211 */ /* 0x082fe200078c10ff */
[----:B------:R1:W-:Y:S02]  /*fd90*/  @!P0 ST.E.64 desc[UR52][R2.64], R52 ;  /* 0x0000003402008985 */ /* 0x0003e4000c101b34 */
[----:B---3--:R-:W-:Y:S02]  /*fda0*/  @!P5 LEA R8, P0, R156, R0, 0x2 ;  /* 0x000000009c08d211 */ /* 0x008fe400078010ff */
[----:B------:R-:W-:Y:S02]  /*fdb0*/  @!P1 LEA.HI.X R5, R80, R14, R81, 0x2, P6 ;  /* 0x0000000e50059211 */ /* 0x000fe400030f1451 */
[C---:B------:R-:W-:Y:S02]  /*fdc0*/  @!P2 LEA R6, P6, R157.reuse, R0, 0x2 ;  /* 0x000000009d06a211 */ /* 0x040fe400078c10ff */
[-C--:B------:R-:W-:Y:S01]  /*fdd0*/  @!P5 LEA.HI.X R9, R156, R14.reuse, R78, 0x2, P0 ;  /* 0x0000000e9c09d211 */ /* 0x080fe200000f144e */
[----:B------:R1:W-:Y:S01]  /*fde0*/  @!P1 ST.E.64 desc[UR52][R4.64], R46 ;  /* 0x0000002e04009985 */ /* 0x0003e2000c101b34 */
[----:B------:R-:W-:-:S02]  /*fdf0*/  @!P2 LEA.HI.X R7, R157, R14, R79, 0x2, P6 ;  /* 0x0000000e9d07a211 */ /* 0x000fc400030f144f */
[CC--:B0-----:R-:W-:Y:S02]  /*fe00*/  @!P4 LEA R10, P1, R155.reuse, R0.reuse, 0x2 ;  /* 0x000000009b0ac211 */ /* 0x0c1fe400078210ff */
[C---:B------:R-:W-:Y:S01]  /*fe10*/  @!P3 LEA R12, P6, R154.reuse, R0, 0x2 ;  /* 0x000000009a0cb211 */ /* 0x040fe200078c10ff */
[----:B------:R1:W-:Y:S01]  /*fe20*/  @!P2 ST.E.64 desc[UR52][R6.64], R44 ;  /* 0x0000002c0600a985 */ /* 0x0003e2000c101b34 */
        /* <DEDUP_REMOVED lines=11> */
.L_x_9747:
        /* <DEDUP_REMOVED lines=30> */
.L_x_9755:
        /* <DEDUP_REMOVED lines=58> */
.L_x_9757:
[----:B------:R-:W-:Y:S05]  /*10460*/  BSYNC B1 ;  /* 0x0000000000017941 */ /* 0x000fea0003800000 */
.L_x_9756:
        /* <DEDUP_REMOVED lines=13> */
[----:B------:R-:W-:Y:S01]  /*10540*/  BSSY B1, `(.L_x_9758) ;  /* 0x000003c000017945 */ /* 0x000fe20003800000 */
[----:B------:R-:W-:Y:S01]  /*10550*/  SHF.R.S32.HI R6, RZ, 0x2, R6 ;  /* 0x00000002ff067819 */ /* 0x000fe20000011406 */
[----:B------:R-:W-:Y:S01]  /*10560*/  UIADD3 UR9, UR9, UR10, URZ ;  /* 0x0000000a09097290 */ /* 0x000fe2000fffe03f */
[----:B------:R-:W-:Y:S01]  /*10570*/  SHF.R.S32.HI R10, RZ, 0x1f, R152 ;  /* 0x0000001fff0a7819 */ /* 0x000fe20000011498 */
[----:B------:R-:W-:Y:S01]  /*10580*/  IMAD.IADD R2, R8, 0x1, -R2 ;  /* 0x0000000108027824 */ /* 0x000fe200078e0a02 */
[----:B------:R-:W-:Y:S01]  /*10590*/  ULDC.64 UR10, c[0x0][0xae8] ;  /* 0x0002ba00000a7ab9 */ /* 0x000fe20000000a00 */
[----:B------:R-:W-:Y:S01]  /*105a0*/  SHF.R.S32.HI R14, RZ, 0x1f, R19 ;  /* 0x0000001fff0e7819 */ /* 0x000fe20000011413 */
[----:B------:R-:W-:Y:S01]  /*105b0*/  UIMAD.WIDE.U32 UR8, UR36, UR10, UR8 ;  /* 0x0000000a240872a5 */ /* 0x000fe2000f8e0008 */
[----:B------:R-:W-:-:S03]  /*105c0*/  IMAD R2, R2, 0x60, R6 ;  /* 0x0000006002027824 */ /* 0x000fc600078e0206 */
[----:B------:R-:W-:Y:S01]  /*105d0*/  UIMAD UR9, UR36, UR11, UR9 ;  /* 0x0000000b240972a4 */ /* 0x000fe2000f8e0209 */
[----:B0-----:R-:W-:Y:S01]  /*105e0*/  VIADD R4, R2, UR39 ;  /* 0x0000002702047c36 */ /* 0x001fe20008000000 */
[----:B-1----:R-:W-:Y:S01]  /*105f0*/  ISETP.NE.AND P0, PT, R11, 0x1, PT ;  /* 0x000000010b00780c */ /* 0x002fe20003f05270 */
[----:B------:R-:W-:Y:S02]  /*10600*/  ULDC.64 UR10, c[0x0][0xaf0] ;  /* 0x0002bc00000a7ab9 */ /* 0x000fe40000000a00 */
[----:B------:R-:W-:Y:S01]  /*10610*/  IMAD.MOV.U32 R5, RZ, RZ, R4 ;  /* 0x000000ffff057224 */ /* 0x000fe200078e0004 */
[----:B------:R-:W-:Y:S02]  /*10620*/  UIMAD UR12, UR12, UR10, URZ ;  /* 0x0000000a0c0c72a4 */ /* 0x000fe4000f8e023f */
[----:B------:R-:W-:Y:S02]  /*10630*/  UIMAD.WIDE.U32 UR8, UR7, UR10, UR8 ;  /* 0x0000000a070872a5 */ /* 0x000fe4000f8e0008 */
[----:B------:R-:W-:-:S03]  /*10640*/  UIMAD UR4, UR7, UR11, UR12 ;  /* 0x0000000b070472a4 */ /* 0x000fc6000f8e020c */
[----:B------:R-:W-:Y:S01]  /*10650*/  ULDC.64 UR10, c[0x0][0xae0] ;  /* 0x0002b800000a7ab9 */ /* 0x000fe20000000a00 */
[----:B------:R-:W-:Y:S01]  /*10660*/  UIADD3 UR4, UR9, UR4, URZ ;  /* 0x0000000409047290 */ /* 0x000fe2000fffe03f */
        /* <DEDUP_REMOVED lines=18> */
[----:B------:R-:W-:Y:S02]  /*10790*/  VIADD R0, R6, UR39 ;  /* 0x0000002706007c36 */ /* 0x000fe40008000000 */
        /* <DEDUP_REMOVED lines=22> */
.L_x_9759:
[----:B------:R-:W-:Y:S05]  /*10900*/  BSYNC B1 ;  /* 0x0000000000017941 */ /* 0x000fea0003800000 */
.L_x_9758:
        /* <DEDUP_REMOVED lines=17> */
.L_x_9752:
[----:B------:R-:W-:Y:S05]  /*10a20*/  BSYNC B0 ;  /* 0x0000000000007941 */ /* 0x000fea0003800000 */
.L_x_9746:
[----:B------:R-:W-:Y:S02]  /*10a30*/  ULDC UR4, c[0x0][0xc3c] ;  /* 0x00030f0000047ab9 */ /* 0x000fe40000000800 */
[----:B------:R-:W-:-:S06]  /*10a40*/  UISETP.GE.AND UP0, UPT, UR50, UR4, UPT ;  /* 0x000000043200728c */ /* 0x000fcc000bf06270 */
[----:B------:R-:W-:-:S13]  /*10a50*/  PLOP3.LUT P0, PT, PT, PT, UP0, 0x80, 0x0 ;  /* 0x000000000000781c */ /* 0x000fda0003f0f008 */
[----:B------:R-:W-:Y:S05]  /*10a60*/  @!P0 BRA `(.L_x_9760) ;  /* 0xffffff0400348947 */ /* 0x000fea000383ffff */
[----:B------:R-:W-:Y:S05]  /*10a70*/  EXIT ;  /* 0x000000000000794d */ /* 0x000fea0003800000 */
.L_x_9659:
        /* <DEDUP_REMOVED lines=14> */
[----:B0-----:R1:W-:Y:S01]  /*10b60*/  STL.64 [R1], R8 ;  /* 0x0000000801007387 */ /* 0x0013e20000100a00 */
[----:B------:R-:W-:-:S03]  /*10b70*/  IMAD.MOV.U32 R0, RZ, RZ, R11 ;  /* 0x000000ffff007224 */ /* 0x000fc600078e000b */
[----:B------:R1:W-:Y:S02]  /*10b80*/  STL [R1+0x8], R10 ;  /* 0x0000080a01007387 */ /* 0x0003e40000100800 */
[----:B------:R-:W-:Y:S01]  /*10b90*/  R2UR UR42, R0 ;  /* 0x00000000002a72ca */ /* 0x000fe200000e0000 */
[----:B------:R-:W-:Y:S06]  /*10ba0*/  BAR.ARV 0x4, 0x200 ;  /* 0x0108000000007b1d */ /* 0x000fec0000002000 */
[----:B------:R-:W-:Y:S08]  /*10bb0*/  BRA `(.L_x_9762) ;  /* 0x0000000c00d07947 */ /* 0x000ff00003800000 */
.L_x_9761:
[----:B------:R-:W0:Y:S01]  /*10bc0*/  S2R R0, SR_TID.X ;  /* 0x0000000000007919 */ /* 0x000e220000002100 */
[----:B------:R-:W-:Y:S01]  /*10bd0*/  ULDC UR4, c[0x0][0xc3c] ;  /* 0x00030f0000047ab9 */ /* 0x000fe20000000800 */
[----:B------:R-:W-:Y:S01]  /*10be0*/  IMAD.MOV.U32 R8, RZ, RZ, RZ ;  /* 0x000000ffff087224 */ /* 0x000fe200078e00ff */
[----:B0-----:R-:W-:-:S04]  /*10bf0*/  LOP3.LUT R0, R0, 0x1f, RZ, 0xc0, !PT ;  /* 0x0000001f00007812 */ /* 0x001fc800078ec0ff */
[----:B------:R-:W-:-:S04]  /*10c00*/  ISETP.NE.AND P0, PT, R0, 0x1f, PT ;  /* 0x0000001f0000780c */ /* 0x000fc80003f05270 */
[----:B------:R-:W-:-:S13]  /*10c10*/  ISETP.GE.OR P1, PT, R0, UR4, !P0 ;  /* 0x0000000400007c0c */ /* 0x000fda000c726670 */
[----:B------:R-:W0:Y:S08]  /*10c20*/  @!P1 LDC.64 R4, c[0x0][0xc80] ;  /* 0x00032000ff049b82 */ /* 0x000e300000000a00 */
[----:B------:R-:W1:Y:S01]  /*10c30*/  @!P1 LDC.64 R2, c[0x0][0xc78] ;  /* 0x00031e00ff029b82 */ /* 0x000e620000000a00 */
[----:B0-----:R-:W-:-:S05]  /*10c40*/  @!P1 IMAD.WIDE.U32 R4, R0, 0x4, R4 ;  /* 0x0000000400049825 */ /* 0x001fca00078e0004 */
[----:B------:R0:W2:Y:S01]  /*10c50*/  @!P1 LDG.E R7, desc[UR52][R4.64] ;  /* 0x0000003404079981 */ /* 0x0000a2000c1e1900 */
[----:B-1----:R-:W-:-:S05]  /*10c60*/  @!P1 IMAD.WIDE.U32 R2, R0, 0x4, R2 ;  /* 0x0000000400029825 */ /* 0x002fca00078e0002 */
[----:B------:R-:W2:Y:S01]  /*10c70*/  @!P1 LDG.E R8, desc[UR52][R2.64] ;  /* 0x0000003402089981 */ /* 0x000ea2000c1e1900 */
[C---:B------:R-:W-:Y:S01]  /*10c80*/  ISETP.NE.AND P1, PT, R0.reuse, RZ, PT ;  /* 0x000000ff0000720c */ /* 0x040fe20003f25270 */
[----:B0-----:R-:W0:Y:S01]  /*10c90*/  LDC R5, c[0x0][0xc38] ;  /* 0x00030e00ff057b82 */ /* 0x001e220000000800 */
[C---:B------:R-:W-:Y:S02]  /*10ca0*/  ISETP.GE.U32.AND P2, PT, R0.reuse, 0x2, PT ;  /* 0x000000020000780c */ /* 0x040fe40003f46070 */
[C---:B------:R-:W-:Y:S02]  /*10cb0*/  ISETP.GE.U32.AND P3, PT, R0.reuse, 0x4, PT ;  /* 0x000000040000780c */ /* 0x040fe40003f66070 */
[C---:B------:R-:W-:Y:S02]  /*10cc0*/  ISETP.GE.U32.AND P4, PT, R0.reuse, 0x8, PT ;  /* 0x000000080000780c */ /* 0x040fe40003f86070 */
[----:B------:R-:W-:Y:S01]  /*10cd0*/  ISETP.GE.U32.AND P5, PT, R0, 0x10, PT ;  /* 0x000000100000780c */ /* 0x000fe20003fa6070 */
[----:B------:R-:W-:Y:S01]  /*10ce0*/  UMOV UR42, URZ ;  /* 0x0000003f002a7c82 */ /* 0x000fe20008000000 */
        /* <DEDUP_REMOVED lines=13> */
[----:B------:R-:W1:Y:S01]  /*10dc0*/  SHFL.UP PT, R2, R3, 0x10, RZ ;  /* 0x0600000003027989 */ /* 0x000e6200000e00ff */
[----:B------:R-:W2:Y:S01]  /*10dd0*/  S2R R9, SR_CTAID.X ;  /* 0x0000000000097919 */ /* 0x000ea20000002500 */
[----:B-1----:R-:W-:-:S05]  /*10de0*/  SEL R2, R2, RZ, P5 ;  /* 0x000000ff02027207 */ /* 0x002fca0002800000 */
[----:B------:R-:W-:-:S05]  /*10df0*/  IMAD.IADD R2, R3, 0x1, R2 ;  /* 0x0000000103027824 */ /* 0x000fca00078e0202 */
[----:B------:R-:W0:Y:S02]  /*10e00*/  SHFL.IDX PT, R10, R2, 0x1f, 0x1f ;  /* 0x03e01f00020a7f89 */ /* 0x000e2400000e0000 */
[----:B0-----:R-:W-:-:S05]  /*10e10*/  IMAD R10, R10, R5, RZ ;  /* 0x000000050a0a7224 */ /* 0x001fca00078e02ff */
[----:B--2---:R-:W-:Y:S01]  /*10e20*/  ISETP.GT.AND P6, PT, R10, R9, PT ;  /* 0x000000090a00720c */ /* 0x004fe20003fc4270 */
[----:B------:R-:W-:-:S12]  /*10e30*/  IMAD.MOV.U32 R11, RZ, RZ, R10 ;  /* 0x000000ffff0b7224 */ /* 0x000fd800078e000a */
[----:B------:R-:W-:Y:S05]  /*10e40*/  @P6 BRA `(.L_x_9763) ;  /* 0x0000000000a46947 */ /* 0x000fea0003800000 */
[----:B------:R-:W-:Y:S01]  /*10e50*/  IMAD.MOV.U32 R10, RZ, RZ, R11 ;  /* 0x000000ffff0a7224 */ /* 0x000fe200078e000b */
[----:B------:R-:W-:Y:S01]  /*10e60*/  UMOV UR42, URZ ;  /* 0x0000003f002a7c82 */ /* 0x000fe20008000000 */
[----:B------:R-:W-:-:S05]  /*10e70*/  ULDC UR5, c[0x0][0xc3c] ;  /* 0x00030f0000057ab9 */ /* 0x000fca0000000800 */
.L_x_9765:
[----:B------:R-:W-:-:S03]  /*10e80*/  UIADD3 UR4, UR42, 0x1f, URZ ;  /* 0x0000001f2a047890 */ /* 0x000fc6000fffe03f */
[----:B------:R-:W-:Y:S01]  /*10e90*/  ULDC UR42, c[0x0][0xc3c] ;  /* 0x00030f00002a7ab9 */ /* 0x000fe20000000800 */
[----:B------:R-:W-:-:S06]  /*10ea0*/  UISETP.GE.AND UP0, UPT, UR4, UR5, UPT ;  /* 0x000000050400728c */ /* 0x000fcc000bf06270 */
[----:B------:R-:W-:-:S13]  /*10eb0*/  PLOP3.LUT P6, PT, PT, PT, UP0, 0x40, 0x0 ;  /* 0x000000000000781c */ /* 0x000fda0003fce808 */
[----:B------:R-:W-:Y:S05]  /*10ec0*/  @!P6 BRA `(.L_x_9764) ;  /* 0x0000000800d4e947 */ /* 0x000fea0003800000 */
[----:B------:R-:W-:Y:S01]  /*10ed0*/  UMOV UR42, UR4 ;  /* 0x00000004002a7c82 */ /* 0x000fe20008000000 */
[----:B------:R-:W-:Y:S02]  /*10ee0*/  IMAD.MOV.U32 R7, RZ, RZ, RZ ;  /* 0x000000ffff077224 */ /* 0x000fe400078e00ff */
[----:B------:R-:W-:Y:S02]  /*10ef0*/  VIADD R11, R0, UR42 ;  /* 0x0000002a000b7c36 */ /* 0x000fe40008000000 */
[----:B------:R-:W-:-:S03]  /*10f00*/  IMAD.MOV.U32 R8, RZ, RZ, RZ ;  /* 0x000000ffff087224 */ /* 0x000fc600078e00ff */
[----:B------:R-:W-:-:S13]  /*10f10*/  ISETP.GE.OR P6, PT, R11, UR5, !P0 ;  /* 0x000000050b007c0c */ /* 0x000fda000c7c6670 */
[----:B------:R-:W0:Y:S08]  /*10f20*/  @!P6 LDC.64 R4, c[0x0][0xc80] ;  /* 0x00032000ff04eb82 */ /* 0x000e300000000a00 */
[----:B------:R-:W1:Y:S01]  /*10f30*/  @!P6 LDC.64 R2, c[0x0][0xc78] ;  /* 0x00031e00ff02eb82 */ /* 0x000e620000000a00 */
[----:B0-----:R-:W-:-:S05]  /*10f40*/  @!P6 IMAD.WIDE R4, R11, 0x4, R4 ;  /* 0x000000040b04e825 */ /* 0x001fca00078e0204 */
[----:B------:R0:W2:Y:S01]  /*10f50*/  @!P6 LDG.E R7, desc[UR52][R4.64] ;  /* 0x000000340407e981 */ /* 0x0000a2000c1e1900 */
[----:B-1----:R-:W-:-:S05]  /*10f60*/  @!P6 IMAD.WIDE R2, R11, 0x4, R2 ;  /* 0x000000040b02e825 */ /* 0x002fca00078e0202 */
[----:B------:R-:W2:Y:S01]  /*10f70*/  @!P6 LDG.E R8, desc[UR52][R2.64] ;  /* 0x000000340208e981 */ /* 0x000ea2000c1e1900 */
[----:B0-----:R-:W0:Y:S01]  /*10f80*/  LDC R5, c[0x0][0xc38] ;  /* 0x00030e00ff057b82 */ /* 0x001e220000000800 */
        /* <DEDUP_REMOVED lines=21> */
.L_x_9763:
[----:B------:R-:W-:Y:S02]  /*110e0*/  IMAD.IADD R11, R10, 0x1, -R11 ;  /* 0x000000010a0b7824 */ /* 0x000fe400078e0a0b */
[----:B------:R-:W-:Y:S02]  /*110f0*/  IMAD.MOV.U32 R10, RZ, RZ, RZ ;  /* 0x000000ffff0a7224 */ /* 0x000fe400078e00ff */
[----:B------:R-:W-:-:S05]  /*11100*/  IMAD R4, R2, R5, R11 ;  /* 0x0000000502047224 */ /* 0x000fca00078e020b */
[----:B------:R-:W-:-:S13]  /*11110*/  ISETP.GT.AND P0, PT, R4, R9, PT ;  /* 0x000000090400720c */ /* 0x000fda0003f04270 */
[----:B------:R-:W-:Y:S02]  /*11120*/  VOTEU.ANY UR5, UPT, !P0 ;  /* 0x0000000000057886 */ /* 0x000fe400040e0100 */
[----:B------:R-:W-:Y:S02]  /*11130*/  UPOPC UR4, UR5 ;  /* 0x00000005000472bf */ /* 0x000fe40008000000 */
[----:B------:R-:W-:Y:S02]  /*11140*/  ISETP.NE.AND P0, PT, RZ, UR5, PT ;  /* 0x00000005ff007c0c */ /* 0x000fe4000bf05270 */
[----:B------:R-:W-:Y:S02]  /*11150*/  UIADD3 UR42, UR4, UR42, URZ ;  /* 0x0000002a042a7290 */ /* 0x000fe4000fffe03f */
[----:B------:R-:W-:Y:S02]  /*11160*/  IMAD.U32 R3, RZ, RZ, UR4 ;  /* 0x00000004ff037e24 */ /* 0x000fe4000f8e00ff */
[----:B------:R-:W-:-:S03]  /*11170*/  IMAD.U32 R4, RZ, RZ, UR4 ;  /* 0x00000004ff047e24 */ /* 0x000fc6000f8e00ff */
[----:B------:R-:W0:Y:S04]  /*11180*/  SHFL.IDX PT, R8, R8, R3, 0x1f ;  /* 0x00001f0308087589 */ /* 0x000e2800000e0000 */
[----:B------:R1:W2:Y:S01]  /*11190*/  SHFL.IDX PT, R4, R7, R4, 0x1f ;  /* 0x00001f0407047589 */ /* 0x0002a200000e0000 */
[----:B0-----:R-:W-:Y:S01]  /*111a0*/  ISETP.NE.AND P1, PT, R8, 0x1, PT ;  /* 0x000000010800780c */ /* 0x001fe20003f25270 */
[----:B-1----:R-:W-:-:S12]  /*111b0*/  @!P0 BRA `(.L_x_9766) ;  /* 0x00000000000c8947 */ /* 0x002fd80003800000 */
[----:B------:R-:W-:-:S06]  /*111c0*/  UIADD3 UR4, UR4, -0x1, URZ ;  /* 0xffffffff04047890 */ /* 0x000fcc000fffe03f */
[----:B------:R-:W-:-:S05]  /*111d0*/  IMAD.U32 R3, RZ, RZ, UR4 ;  /* 0x00000004ff037e24 */ /* 0x000fca000f8e00ff */
[----:B------:R0:W1:Y:S02]  /*111e0*/  SHFL.IDX PT, R10, R2, R3, 0x1f ;  /* 0x00001f03020a7589 */ /* 0x00006400000e0000 */
.L_x_9766:
[----:B01----:R-:W-:-:S04]  /*111f0*/  IMAD R2, R10, R5, R11 ;  /* 0x000000050a027224 */ /* 0x003fc800078e020b */
[----:B------:R-:W-:Y:S01]  /*11200*/  IMAD.IADD R7, R9, 0x1, -R2 ;  /* 0x0000000109077824 */ /* 0x000fe200078e0a02 */
[----:B------:R0:W-:Y:S01]  /*11210*/  STL [R1], R2 ;  /* 0x0000000201007387 */ /* 0x0001e20000100800 */
[----:B------:R-:W-:Y:S05]  /*11220*/  @!P1 BRA `(.L_x_9767) ;  /* 0x0000000000ec9947 */ /* 0x000fea0003800000 */
[----:B--2---:R-:W-:Y:S02]  /*11230*/  IABS R9, R4 ;  /* 0x0000000400097213 */ /* 0x004fe40000000000 */
[----:B------:R-:W-:Y:S02]  /*11240*/  IABS R5, R8 ;  /* 0x0000000800057213 */ /* 0x000fe40000000000 */
[----:B------:R-:W1:Y:S08]  /*11250*/  I2F.RP R10, R9 ;  /* 0x00000009000a7306 */ /* 0x000e700000209400 */
[----:B-1----:R-:W0:Y:S02]  /*11260*/  MUFU.RCP R10, R10 ;  /* 0x0000000a000a7308 */ /* 0x002e240000001000 */
[----:B0-----:R-:W-:Y:S01]  /*11270*/  VIADD R2, R10, 0xffffffe ;  /* 0x0ffffffe0a027836 */ /* 0x001fe20000000000 */
[----:B------:R-:W-:-:S05]  /*11280*/  IABS R10, R7 ;  /* 0x00000007000a7213 */ /* 0x000fca0000000000 */
[----:B------:R0:W1:Y:S02]  /*11290*/  F2I.FTZ.U32.TRUNC.NTZ R3, R2 ;  /* 0x0000000200037305 */ /* 0x000064000021f000 */
[----:B0-----:R-:W-:Y:S02]  /*112a0*/  IMAD.MOV.U32 R2, RZ, RZ, RZ ;  /* 0x000000ffff027224 */ /* 0x001fe400078e00ff */
[----:B-1----:R-:W-:-:S04]  /*112b0*/  IMAD.MOV R12, RZ, RZ, -R3 ;  /* 0x000000ffff0c7224 */ /* 0x002fc800078e0a03 */
[----:B------:R-:W-:Y:S01]  /*112c0*/  IMAD R11, R12, R9, RZ ;  /* 0x000000090c0b7224 */ /* 0x000fe200078e02ff */
[----:B------:R-:W-:-:S03]  /*112d0*/  IABS R12, R4 ;  /* 0x00000004000c7213 */ /* 0x000fc60000000000 */
[----:B------:R-:W-:Y:S02]  /*112e0*/  IMAD.HI.U32 R3, R3, R11, R2 ;  /* 0x0000000b03037227 */ /* 0x000fe400078e0002 */
[----:B------:R-:W0:Y:S02]  /*112f0*/  I2F.RP R11, R5 ;  /* 0x00000005000b7306 */ /* 0x000e240000209400 */
[----:B------:R-:W-:Y:S01]  /*11300*/  IMAD.MOV R13, RZ, RZ, -R12 ;  /* 0x000000ffff0d7224 */ /* 0x000fe200078e0a0c */
[----:B------:R-:W-:Y:S01]  /*11310*/  IABS R12, R8 ;  /* 0x00000008000c7213 */ /* 0x000fe20000000000 */
[----:B------:R-:W-:-:S04]  /*11320*/  IMAD.HI.U32 R2, R3, R10, RZ ;  /* 0x0000000a03027227 */ /* 0x000fc800078e00ff */
[----:B------:R-:W-:Y:S02]  /*11330*/  IMAD R10, R2, R13, R10 ;  /* 0x0000000d020a7224 */ /* 0x000fe400078e020a */
[----:B------:R-:W-:-:S03]  /*11340*/  IMAD.MOV R12, RZ, RZ, -R12 ;  /* 0x000000ffff0c7224 */ /* 0x000fc600078e0a0c */
[----:B------:R-:W-:Y:S01]  /*11350*/  ISETP.GT.U32.AND P1, PT, R9, R10, PT ;  /* 0x0000000a0900720c */ /* 0x000fe20003f24070 */
[----:B0-----:R-:W0:-:S12]  /*11360*/  MUFU.RCP R11, R11 ;  /* 0x0000000b000b7308 */ /* 0x001e180000001000 */
[----:B------:R-:W-:Y:S02]  /*11370*/  @!P1 IMAD.IADD R10, R10, 0x1, -R9 ;  /* 0x000000010a0a9824 */ /* 0x000fe400078e0a09 */
[----:B------:R-:W-:Y:S01]  /*11380*/  @!P1 VIADD R2, R2, 0x1 ;  /* 0x0000000102029836 */ /* 0x000fe20000000000 */
[----:B------:R-:W-:Y:S02]  /*11390*/  ISETP.NE.AND P1, PT, R4, RZ, PT ;  /* 0x000000ff0400720c */ /* 0x000fe40003f25270 */
[----:B------:R-:W-:Y:S01]  /*113a0*/  ISETP.GE.U32.AND P0, PT, R10, R9, PT ;  /* 0x000000090a00720c */ /* 0x000fe20003f06070 */
[----:B0-----:R-:W-:Y:S01]  /*113b0*/  VIADD R3, R11, 0xffffffe ;  /* 0x0ffffffe0b037836 */ /* 0x001fe20000000000 */
[----:B------:R-:W-:-:S04]  /*113c0*/  LOP3.LUT R9, R7, R4, RZ, 0x3c, !PT ;  /* 0x0000000407097212 */ /* 0x000fc800078e3cff */
[----:B------:R-:W-:Y:S01]  /*113d0*/  ISETP.GE.AND P2, PT, R9, RZ, PT ;  /* 0x000000ff0900720c */ /* 0x000fe20003f46270 */
[----:B------:R-:W0:Y:S06]  /*113e0*/  F2I.FTZ.U32.TRUNC.NTZ R3, R3 ;  /* 0x0000000300037305 */ /* 0x000e2c000021f000 */
[----:B------:R-:W-:-:S04]  /*113f0*/  @P0 VIADD R2, R2, 0x1 ;  /* 0x0000000102020836 */ /* 0x000fc80000000000 */
[----:B------:R-:W-:-:S04]  /*11400*/  IMAD.MOV.U32 R11, RZ, RZ, R2 ;  /* 0x000000ffff0b7224 */ /* 0x000fc800078e0002 */
[----:B------:R-:W-:Y:S01]  /*11410*/  @!P2 IMAD.MOV R11, RZ, RZ, -R11 ;  /* 0x000000ffff0ba224 */ /* 0x000fe200078e0a0b */
[----:B------:R-:W-:Y:S01]  /*11420*/  @!P1 LOP3.LUT R11, RZ, R4, RZ, 0x33, !PT ;  /* 0x00000004ff0b9212 */ /* 0x000fe200078e33ff */
[----:B0-----:R-:W-:-:S03]  /*11430*/  IMAD.MOV R2, RZ, RZ, -R3 ;  /* 0x000000ffff027224 */ /* 0x001fc600078e0a03 */
[----:B------:R-:W-:Y:S01]  /*11440*/  IABS R10, R11 ;  /* 0x0000000b000a7213 */ /* 0x000fe20000000000 */
[----:B------:R-:W-:Y:S02]  /*11450*/  IMAD R9, R2, R5, RZ ;  /* 0x0000000502097224 */ /* 0x000fe400078e02ff */
[----:B------:R-:W-:-:S04]  /*11460*/  IMAD.MOV.U32 R2, RZ, RZ, RZ ;  /* 0x000000ffff027224 */ /* 0x000fc800078e00ff */
[----:B------:R-:W-:-:S04]  /*11470*/  IMAD.HI.U32 R2, R3, R9, R2 ;  /* 0x0000000903027227 */ /* 0x000fc800078e0002 */
[----:B------:R-:W-:Y:S02]  /*11480*/  IMAD.MOV.U32 R3, RZ, RZ, R10 ;  /* 0x000000ffff037224 */ /* 0x000fe400078e000a */
[----:B------:R-:W-:Y:S02]  /*11490*/  IMAD.MOV.U32 R10, RZ, RZ, R12 ;  /* 0x000000ffff0a7224 */ /* 0x000fe400078e000c */
        /* <DEDUP_REMOVED lines=9> */
[----:B------:R-:W-:-:S12]  /*11530*/  IMAD.MOV R5, RZ, RZ, -R11 ;  /* 0x000000ffff057224 */ /* 0x000fd800078e0a0b */
[----:B------:R-:W-:-:S04]  /*11540*/  @P0 VIADD R2, R2, 0x1 ;  /* 0x0000000102020836 */ /* 0x000fc80000000000 */
[----:B------:R-:W-:Y:S01]  /*11550*/  @!P2 IMAD.MOV R2, RZ, RZ, -R2 ;  /* 0x000000ffff02a224 */ /* 0x000fe200078e0a02 */
[----:B------:R-:W-:-:S05]  /*11560*/  @!P1 LOP3.LUT R2, RZ, R8, RZ, 0x33, !PT ;  /* 0x00000008ff029212 */ /* 0x000fca00078e33ff */
[----:B------:R-:W-:-:S04]  /*11570*/  IMAD.MOV R3, RZ, RZ, -R2 ;  /* 0x000000ffff037224 */ /* 0x000fc800078e0a02 */
[C---:B------:R-:W-:Y:S02]  /*11580*/  IMAD R3, R8.reuse, R3, R11 ;  /* 0x0000000308037224 */ /* 0x040fe400078e020b */
[----:B------:R-:W-:Y:S02]  /*11590*/  IMAD R8, R8, 0x1000000, R2 ;  /* 0x0100000008087824 */ /* 0x000fe400078e0202 */
[----:B------:R-:W-:Y:S02]  /*115a0*/  IMAD R2, R4, R5, R7 ;  /* 0x0000000504027224 */ /* 0x000fe400078e0207 */
[----:B------:R-:W-:-:S05]  /*115b0*/  IMAD R3, R3, 0x10000, R8 ;  /* 0x0001000003037824 */ /* 0x000fca00078e0208 */
[----:B------:R1:W-:Y:S01]  /*115c0*/  STL [R1+0x8], R3 ;  /* 0x0000080301007387 */ /* 0x0003e20000100800 */
[----:B------:R-:W-:Y:S05]  /*115d0*/  BRA `(.L_x_9768) ;  /* 0x0000000400007947 */ /* 0x000fea0003800000 */
.L_x_9767:
        /* <DEDUP_REMOVED lines=33> */
[----:B------:R-:W-:Y:S02]  /*117f0*/  IMAD R8, R8, R2, R7 ;  /* 0x0000000208087224 */ /* 0x000fe400078e0207 */
[----:B------:R-:W-:Y:S01]  /*11800*/  IMAD.MOV.U32 R2, RZ, RZ, RZ ;  /* 0x000000ffff027224 */ /* 0x000fe200078e00ff */
[----:B------:R-:W-:Y:S02]  /*11810*/  VIADDMNMX R5, R3, R5, R10, PT ;  /* 0x0000000503057246 */ /* 0x000fe4000380010a */
[----:B------:R-:W-:-:S02]  /*11820*/  IABS R12, R8 ;  /* 0x00000008000c7213 */ /* 0x000fc40000000000 */
[----:B------:R-:W-:Y:S02]  /*11830*/  IABS R10, R5 ;  /* 0x00000005000a7213 */ /* 0x000fe40000000000 */
[----:B------:R-:W-:Y:S02]  /*11840*/  IADD3 R9, R9, 0x1000000, R8 ;  /* 0x0100000009097810 */ /* 0x000fe40007ffe008 */
[----:B------:R-:W0:Y:S08]  /*11850*/  I2F.RP R11, R10 ;  /* 0x0000000a000b7306 */ /* 0x000e300000209400 */
[----:B0-----:R-:W0:Y:S02]  /*11860*/  MUFU.RCP R11, R11 ;  /* 0x0000000b000b7308 */ /* 0x001e240000001000 */
[----:B0-----:R-:W-:-:S06]  /*11870*/  VIADD R3, R11, 0xffffffe ;  /* 0x0ffffffe0b037836 */ /* 0x001fcc0000000000 */
[----:B------:R-:W0:Y:S02]  /*11880*/  F2I.FTZ.U32.TRUNC.NTZ R3, R3 ;  /* 0x0000000300037305 */ /* 0x000e24000021f000 */
[----:B0-----:R-:W-:-:S04]  /*11890*/  IMAD.MOV R13, RZ, RZ, -R3 ;  /* 0x000000ffff0d7224 */ /* 0x001fc800078e0a03 */
[----:B------:R-:W-:Y:S01]  /*118a0*/  IMAD R7, R13, R10, RZ ;  /* 0x0000000a0d077224 */ /* 0x000fe200078e02ff */
[----:B------:R-:W-:-:S03]  /*118b0*/  IABS R13, R5 ;  /* 0x00000005000d7213 */ /* 0x000fc60000000000 */
[----:B------:R-:W-:-:S04]  /*118c0*/  IMAD.HI.U32 R2, R3, R7, R2 ;  /* 0x0000000703027227 */ /* 0x000fc800078e0002 */
[----:B------:R-:W-:Y:S02]  /*118d0*/  IMAD.MOV.U32 R7, RZ, RZ, R12 ;  /* 0x000000ffff077224 */ /* 0x000fe400078e000c */
        /* <DEDUP_REMOVED lines=10> */
[----:B------:R-:W-:-:S06]  /*11980*/  IMAD.MOV R3, RZ, RZ, -R5 ;  /* 0x000000ffff037224 */ /* 0x000fcc00078e0a05 */
[----:B------:R-:W-:-:S06]  /*11990*/  @P0 VIADD R2, R2, 0x1 ;  /* 0x0000000102020836 */ /* 0x000fcc0000000000 */
[----:B------:R-:W-:Y:S01]  /*119a0*/  @!P2 IMAD.MOV R2, RZ, RZ, -R2 ;  /* 0x000000ffff02a224 */ /* 0x000fe200078e0a02 */
[----:B------:R-:W-:-:S05]  /*119b0*/  @!P1 LOP3.LUT R2, RZ, R5, RZ, 0x33, !PT ;  /* 0x00000005ff029212 */ /* 0x000fca00078e33ff */
[----:B------:R-:W-:-:S05]  /*119c0*/  IMAD R3, R2, R3, R9 ;  /* 0x0000000302037224 */ /* 0x000fca00078e0209 */
[----:B------:R0:W-:Y:S02]  /*119d0*/  STL [R1+0x8], R3 ;  /* 0x0000080301007387 */ /* 0x0001e40000100800 */
.L_x_9768:
[----:B01----:R-:W-:-:S05]  /*119e0*/  LOP3.LUT R3, RZ, R2, RZ, 0x33, !PT ;  /* 0x00000002ff037212 */ /* 0x003fca00078e33ff */
[----:B------:R-:W-:-:S05]  /*119f0*/  IMAD.IADD R2, R4, 0x1, R3 ;  /* 0x0000000104027824 */ /* 0x000fca00078e0203 */
[----:B------:R1:W-:Y:S01]  /*11a00*/  STL [R1+0x4], R2 ;  /* 0x0000040201007387 */ /* 0x0003e20000100800 */
[----:B------:R-:W-:Y:S05]  /*11a10*/  BRA `(.L_x_9769) ;  /* 0x00000000000c7947 */ /* 0x000fea0003800000 */
.L_x_9764:
[----:B------:R0:W-:Y:S04]  /*11a20*/  STL [R1], R9 ;  /* 0x0000000901007387 */ /* 0x0001e80000100800 */
[----:B------:R0:W-:Y:S04]  /*11a30*/  STL [R1+0x4], RZ ;  /* 0x000004ff01007387 */ /* 0x0001e80000100800 */
[----:B------:R0:W-:Y:S02]  /*11a40*/  STL [R1+0x8], RZ ;  /* 0x000008ff01007387 */ /* 0x0001e40000100800 */
.L_x_9769:
[----:B------:R-:W2:Y:S04]  /*11a50*/  LDL R8, [R1] ;  /* 0x0000000001087983 */ /* 0x000ea80000100800 */
[----:B0-----:R-:W2:Y:S04]  /*11a60*/  LDL R9, [R1+0x4] ;  /* 0x0000040001097983 */ /* 0x001ea80000100800 */
[----:B------:R-:W2:Y:S01]  /*11a70*/  LDL R10, [R1+0x8] ;  /* 0x00000800010a7983 */ /* 0x000ea20000100800 */
[----:B------:R-:W-:Y:S01]  /*11a80*/  ISETP.NE.AND P0, PT, R0, RZ, PT ;  /* 0x000000ff0000720c */ /* 0x000fe20003f05270 */
[----:B-1----:R-:W-:-:S12]  /*11a90*/  IMAD.U32 R2, RZ, RZ, UR42 ;  /* 0x0000002aff027e24 */ /* 0x002fd8000f8e00ff */
[----:B------:R-:W0:Y:S01]  /*11aa0*/  @!P0 S2R R3, SR_CgaCtaId ;  /* 0x0000000000038919 */ /* 0x000e220000008800 */
[----:B------:R-:W-:Y:S01]  /*11ab0*/  @!P0 MOV R0, 0x400 ;  /* 0x0000040000008802 */ /* 0x000fe20000000f00 */
[----:B------:R-:W-:-:S03]  /*11ac0*/  @!P0 IMAD.MOV.U32 R11, RZ, RZ, R2 ;  /* 0x000000ffff0b8224 */ /* 0x000fc600078e0002 */
[----:B0-----:R-:W-:-:S05]  /*11ad0*/  @!P0 LEA R0, R3, R0, 0x18 ;  /* 0x0000000003008211 */ /* 0x001fca00078ec0ff */
[----:B--2---:R0:W-:Y:S01]  /*11ae0*/  @!P0 STS.128 [R0+0x19cd0], R8 ;  /* 0x019cd00800008388 */ /* 0x0041e20000000c00 */
[----:B------:R-:W-:Y:S06]  /*11af0*/  BAR.ARV 0x5, 0x200 ;  /* 0x0148000000007b1d */ /* 0x000fec0000002000 */
.L_x_9762:
[----:B------:R-:W-:Y:S01]  /*11b00*/  ULDC UR4, c[0x0][0xc3c] ;  /* 0x00030f0000047ab9 */ /* 0x000fe20000000800 */
[----:B------:R2:W-:Y:S01]  /*11b10*/  STL [R1+0x18], RZ ;  /* 0x000018ff01007387 */ /* 0x0005e20000100800 */
[----:B------:R-:W-:Y:S01]  /*11b20*/  UISETP.GE.AND UP0, UPT, UR42, UR4, UPT ;  /* 0x000000042a00728c */ /* 0x000fe2000bf06270 */
[----:B------:R-:W-:Y:S02]  /*11b30*/  IMAD.MOV.U32 R24, RZ, RZ, 0x1 ;  /* 0x00000001ff187424 */ /* 0x000fe400078e00ff */
[----:B------:R-:W-:-:S03]  /*11b40*/  IMAD.MOV.U32 R18, RZ, RZ, RZ ;  /* 0x000000ffff127224 */ /* 0x000fc600078e00ff */
[----:B------:R-:W-:-:S13]  /*11b50*/  PLOP3.LUT P0, PT, PT, PT, UP0, 0x80, 0x0 ;  /* 0x000000000000781c */ /* 0x000fda0003f0f008 */
[----:B--2---:R-:W-:Y:S05]  /*11b60*/  @P0 BRA `(.L_x_9770) ;  /* 0x0000005000840947 */ /* 0x004fea0003800000 */
[----:B------:R-:W0:Y:S01]  /*11b70*/  S2R R12, SR_TID.X ;  /* 0x00000000000c7919 */ /* 0x000e220000002100 */
[----:B------:R-:W2:Y:S01]  /*11b80*/  S2UR UR5, SR_CgaCtaId ;  /* 0x00000000000579c3 */ /* 0x000ea20000008800 */
        /* <DEDUP_REMOVED lines=9> */
[----:B--2---:R-:W-:-:S06]  /*11c20*/  ULEA UR4, UR5, UR4, 0x18 ;  /* 0x0000000405047291 */ /* 0x004fcc000f8ec03f */
[----:B------:R-:W-:Y:S01]  /*11c30*/  IMAD.U32 R16, RZ, RZ, UR4 ;  /* 0x00000004ff107e24 */ /* 0x000fe2000f8e00ff */
[C---:B0-----:R-:W-:Y:S01]  /*11c40*/  LOP3.LUT R11, R12.reuse, 0x7f, RZ, 0xc0, !PT ;  /* 0x0000007f0c0b7812 */ /* 0x041fe200078ec0ff */
[C---:B------:R-:W-:Y:S01]  /*11c50*/  IMAD.SHL.U32 R0, R12.reuse, 0x10, RZ ;  /* 0x000000100c007824 */ /* 0x040fe200078e00ff */
[C---:B------:R-:W-:Y:S01]  /*11c60*/  LOP3.LUT P0, RZ, R12.reuse, 0x4, RZ, 0xc0, !PT ;  /* 0x000000040cff7812 */ /* 0x040fe2000780c0ff */
[----:B------:R-:W-:Y:S02]  /*11c70*/  IMAD.SHL.U32 R2, R12, 0x20, RZ ;  /* 0x000000200c027824 */ /* 0x000fe400078e00ff */
[----:B------:R-:W-:Y:S01]  /*11c80*/  IMAD.SHL.U32 R4, R11, 0x10, RZ ;  /* 0x000000100b047824 */ /* 0x000fe200078e00ff */
[----:B------:R-:W-:Y:S01]  /*11c90*/  LOP3.LUT R3, R0, 0x60, RZ, 0xc0, !PT ;  /* 0x0000006000037812 */ /* 0x000fe200078ec0ff */
[----:B-1----:R-:W-:Y:S01]  /*11ca0*/  IMAD.SHL.U32 R9, R12, 0x4, RZ ;  /* 0x000000040c097824 */ /* 0x002fe200078e00ff */
[----:B------:R-:W-:Y:S01]  /*11cb0*/  LOP3.LUT R23, R2, 0x360, RZ, 0xc0, !PT ;  /* 0x0000036002177812 */ /* 0x000fe200078ec0ff */
[----:B------:R-:W-:Y:S01]  /*11cc0*/  IMAD.SHL.U32 R8, R12, 0x2, RZ ;  /* 0x000000020c087824 */ /* 0x000fe200078e00ff */
[----:B------:R-:W-:-:S02]  /*11cd0*/  LOP3.LUT R10, R3, 0x700, R4, 0xf8, !PT ;  /* 0x00000700030a7812 */ /* 0x000fc400078ef804 */
[----:B------:R-:W-:Y:S02]  /*11ce0*/  SHF.R.U32.HI R3, RZ, 0x1, R12 ;  /* 0x00000001ff037819 */ /* 0x000fe4000001160c */
[----:B------:R-:W-:Y:S02]  /*11cf0*/  LOP3.LUT R2, R2, 0x80, RZ, 0xc0, !PT ;  /* 0x0000008002027812 */ /* 0x000fe400078ec0ff */
[----:B------:R-:W-:Y:S01]  /*11d00*/  LOP3.LUT R23, R23, 0x400, R4, 0xf8, !PT ;  /* 0x0000040017177812 */ /* 0x000fe200078ef804 */
[----:B------:R-:W-:Y:S01]  /*11d10*/  IMAD.SHL.U32 R4, R12, 0x80, RZ ;  /* 0x000000800c047824 */ /* 0x000fe200078e00ff */
[----:B------:R-:W-:Y:S02]  /*11d20*/  LOP3.LUT R2, R2, 0x10, R3, 0xf8, !PT ;  /* 0x0000001002027812 */ /* 0x000fe400078ef803 */
[----:B------:R-:W-:Y:S02]  /*11d30*/  LOP3.LUT R3, R3, 0x20, RZ, 0xc0, !PT ;  /* 0x0000002003037812 */ /* 0x000fe400078ec0ff */
[----:B------:R-:W-:-:S02]  /*11d40*/  LOP3.LUT R2, R2, 0x10, R9, 0x78, !PT ;  /* 0x0000001002027812 */ /* 0x000fc400078e7809 */
[----:B------:R-:W-:Y:S02]  /*11d50*/  LOP3.LUT R3, R3, 0x10, R12, 0xf8, !PT ;  /* 0x0000001003037812 */ /* 0x000fe400078ef80c */
[----:B------:R-:W-:Y:S02]  /*11d60*/  LOP3.LUT R5, R4, 0x400, RZ, 0xc0, !PT ;  /* 0x0000040004057812 */ /* 0x000fe400078ec0ff */
[----:B------:R-:W-:Y:S02]  /*11d70*/  LOP3.LUT R3, R3, 0x380, R4, 0xf8, !PT ;  /* 0x0000038003037812 */ /* 0x000fe400078ef804 */
[----:B------:R-:W-:Y:S02]  /*11d80*/  LOP3.LUT R7, R0, 0x90, RZ, 0xc0, !PT ;  /* 0x0000009000077812 */ /* 0x000fe400078ec0ff */
[----:B------:R-:W-:Y:S02]  /*11d90*/  LOP3.LUT R23, R23, R2, RZ, 0xfc, !PT ;  /* 0x0000000217177212 */ /* 0x000fe400078efcff */
[----:B------:R-:W-:-:S02]  /*11da0*/  LOP3.LUT R5, R5, 0x800, R6, 0xf8, !PT ;  /* 0x0000080005057812 */ /* 0x000fc400078ef806 */
[----:B------:R-:W-:Y:S02]  /*11db0*/  LOP3.LUT R2, R3, 0x70, R0, 0x78, !PT ;  /* 0x0000007003027812 */ /* 0x000fe400078e7800 */
[----:B------:R-:W-:Y:S02]  /*11dc0*/  LOP3.LUT R7, R7, 0x10, R8, 0x78, !PT ;  /* 0x0000001007077812 */ /* 0x000fe400078e7808 */
[----:B------:R-:W-:Y:S01]  /*11dd0*/  LOP3.LUT R25, R5, R2, RZ, 0xfc, !PT ;  /* 0x0000000205197212 */ /* 0x000fe200078efcff */
[----:B------:R-:W-:Y:S01]  /*11de0*/  IMAD.SHL.U32 R2, R12, 0x40, RZ ;  /* 0x000000400c027824 */ /* 0x000fe200078e00ff */
[----:B------:R-:W-:Y:S02]  /*11df0*/  LOP3.LUT R7, R10, R7, RZ, 0xfc, !PT ;  /* 0x000000070a077212 */ /* 0x000fe400078efcff */
[----:B------:R-:W-:Y:S01]  /*11e00*/  SHF.R.U32.HI R4, RZ, 0x1, R11 ;  /* 0x00000001ff047819 */ /* 0x000fe2000001160b */
[C---:B------:R-:W-:Y:S01]  /*11e10*/  VIADD R3, R25.reuse, 0x40 ;  /* 0x0000004019037836 */ /* 0x040fe20000000000 */
[----:B------:R-:W-:Y:S01]  /*11e20*/  LOP3.LUT R0, R0, 0x10, RZ, 0xc0, !PT ;  /* 0x0000001000007812 */ /* 0x000fe200078ec0ff */
[----:B------:R-:W-:Y:S01]  /*11e30*/  @P0 VIADD R3, R25, 0xffffffc0 ;  /* 0xffffffc019030836 */ /* 0x000fe20000000000 */
[----:B------:R-:W-:Y:S01]  /*11e40*/  LOP3.LUT R4, R4, 0x40, R2, 0xf8, !PT ;  /* 0x0000004004047812 */ /* 0x000fe200078ef802 */
[----:B------:R-:W-:Y:S01]  /*11e50*/  IMAD.IADD R2, R16, 0x1, R7 ;  /* 0x0000000110027824 */ /* 0x000fe200078e0207 */
[----:B------:R-:W-:-:S04]  /*11e60*/  LOP3.LUT R4, R0, 0x20, RZ, 0xfc, !PT ;  /* 0x0000002000047812 */ /* 0x000fc800078efcff */
[----:B------:R0:W-:Y:S04]  /*11e70*/  STL [R1+0x14], R2 ;  /* 0x0000140201007387 */ /* 0x0001e80000100800 */
[----:B------:R1:W-:Y:S01]  /*11e80*/  STL [R1+0x10], R3 ;  /* 0x0000100301007387 */ /* 0x0003e20000100800 */
[C---:B0-----:R-:W-:Y:S02]  /*11e90*/  LOP3.LUT R2, R23.reuse, 0x1800, RZ, 0xfc, !PT ;  /* 0x0000180017027812 */ /* 0x041fe400078efcff */
[----:B-1----:R-:W-:Y:S02]  /*11ea0*/  LOP3.LUT R3, R0, 0x40, RZ, 0xfc, !PT ;  /* 0x0000004000037812 */ /* 0x002fe400078efcff */
[----:B------:R-:W-:-:S07]  /*11eb0*/  LOP3.LUT R0, R23, 0x2800, RZ, 0xfc, !PT ;  /* 0x0000280017007812 */ /* 0x000fce00078efcff */
.L_x_9850:
[----:B------:R-:W-:Y:S01]  /*11ec0*/  ULDC.64 UR4, c[0x0][0xa28] ;  /* 0x00028a0000047ab9 */ /* 0x000fe20000000a00 */
[----:B------:R-:W-:Y:S01]  /*11ed0*/  ULDC.64 UR8, c[0x0][0xa00] ;  /* 0x0002800000087ab9 */ /* 0x000fe20000000a00 */
[----:B------:R-:W-:Y:S01]  /*11ee0*/  UISETP.NE.U32.AND UP0, UPT, UR4, URZ, UPT ;  /* 0x0000003f0400728c */ /* 0x000fe2000bf05070 */
[----:B------:R-:W-:Y:S01]  /*11ef0*/  ISETP.NE.U32.AND P0, PT, RZ, UR8, PT ;  /* 0x00000008ff007c0c */ /* 0x000fe2000bf05070 */
[----:B------:R-:W-:Y:S01]  /*11f00*/  ULDC.64 UR6, c[0x0][0xa00] ;  /* 0x0002800000067ab9 */ /* 0x000fe20000000a00 */
[----:B-12---:R-:W-:Y:S01]  /*11f10*/  IMAD.MOV.U32 R4, RZ, RZ, RZ ;  /* 0x000000ffff047224 */ /* 0x006fe200078e00ff */
[----:B------:R-:W-:Y:S01]  /*11f20*/  UISETP.NE.AND.EX UP0, UPT, UR5, URZ, UPT, UP0 ;  /* 0x0000003f0500728c */ /* 0x000fe2000bf05300 */
[----:B------:R-:W-:Y:S01]  /*11f30*/  ISETP.NE.AND.EX P0, PT, RZ, UR9, PT, P0 ;  /* 0x00000009ff007c0c */ /* 0x000fe2000bf05300 */
[----:B------:R-:W-:Y:S01]  /*11f40*/  UIMAD.WIDE UR6, UR42, 0x4, UR6 ;  /* 0x000000042a0678a5 */ /* 0x000fe2000f8e0206 */
[----:B------:R-:W2:Y:S01]  /*11f50*/  LDL.LU R5, [R1+0x8] ;  /* 0x0000080001057983 */ /* 0x000ea20000300800 */
[----:B------:R-:W-:Y:S01]  /*11f60*/  ULDC.64 UR10, c[0x0][0xa18] ;  /* 0x00028600000a7ab9 */ /* 0x000fe20000000a00 */
[----:B0-----:R-:W0:Y:S01]  /*11f70*/  LDC R6, c[0x0][0x288] ;  /* 0x0000a200ff067b82 */ /* 0x001e220000000800 */
[----:B------:R-:W-:Y:S01]  /*11f80*/  PLOP3.LUT P1, PT, PT, PT, UP0, 0x80, 0x0 ;  /* 0x000000000000781c */ /* 0x000fe20003f2f008 */
[----:B------:R-:W-:Y:S01]  /*11f90*/  ULDC.64 UR8, c[0x0][0xa08] ;  /* 0x0002820000087ab9 */ /* 0x000fe20000000a00 */
[----:B------:R-:W-:-:S02]  /*11fa0*/  IMAD.U32 R2, RZ, RZ, UR6 ;  /* 0x00000006ff027e24 */ /* 0x000fc4000f8e00ff */
[----:B------:R-:W-:Y:S01]  /*11fb0*/  IMAD.U32 R3, RZ, RZ, UR7 ;  /* 0x00000007ff037e24 */ /* 0x000fe2000f8e00ff */
[----:B------:R-:W-:Y:S02]  /*11fc0*/  @UP0 ULDC.64 UR4, c[0x0][0xa28] ;  /* 0x00028a0000040ab9 */ /* 0x000fe40000000a00 */
[----:B------:R-:W-:Y:S02]  /*11fd0*/  @UP0 UIMAD.WIDE UR4, UR42, 0x4, UR4 ;  /* 0x000000042a0408a5 */ /* 0x000fe4000f8e0204 */
[----:B------:R1:W3:Y:S01]  /*11fe0*/  @P0 LDG.E R0, desc[UR52][R2.64] ;  /* 0x0000003402000981 */ /* 0x0002e2000c1e1900 */
[----:B------:R-:W-:-:S04]  /*11ff0*/  UISETP.NE.U32.AND UP0, UPT, UR10, URZ, UPT ;  /* 0x0000003f0a00728c */ /* 0x000fc8000bf05070 */
[----:B------:R-:W-:Y:S01]  /*12000*/  UISETP.NE.AND.EX UP0, UPT, UR11, URZ, UPT, UP0 ;  /* 0x0000003f0b00728c */ /* 0x000fe2000bf05300 */
[----:B-1----:R-:W-:Y:S02]  /*12010*/  IMAD.U32 R2, RZ, RZ, UR4 ;  /* 0x00000004ff027e24 */ /* 0x002fe4000f8e00ff */
[----:B------:R-:W-:Y:S01]  /*12020*/  IMAD.U32 R3, RZ, RZ, UR5 ;  /* 0x00000005ff037e24 */ /* 0x000fe2000f8e00ff */
[----:B------:R-:W-:-:S04]  /*12030*/  ULDC.64 UR4, c[0x0][0xa08] ;  /* 0x0002820000047ab9 */ /* 0x000fc80000000a00 */
[----:B------:R1:W5:Y:S01]  /*12040*/  @P1 LDG.E R4, desc[UR52][R2.64] ;  /* 0x0000003402041981 */ /* 0x000362000c1e1900 */
[----:B------:R-:W-:Y:S01]  /*12050*/  ISETP.NE.U32.AND P1, PT, RZ, UR4, PT ;  /* 0x00000004ff007c0c */ /* 0x000fe2000bf25070 */
[----:B------:R-:W-:Y:S01]  /*12060*/  UIMAD.WIDE UR8, UR42, 0x4, UR8 ;  /* 0x000000042a0878a5 */ /* 0x000fe2000f8e0208 */
[----:B------:R-:W-:Y:S02]  /*12070*/  IMAD.MOV.U32 R29, RZ, RZ, RZ ;  /* 0x000000ffff1d7224 */ /* 0x000fe400078e00ff */
[----:B------:R-:W-:Y:S01]  /*12080*/  ISETP.NE.AND.EX P1, PT, RZ, UR5, PT, P1 ;  /* 0x00000005ff007c0c */ /* 0x000fe2000bf25310 */
[----:B------:R-:W-:Y:S01]  /*12090*/  @UP0 ULDC.64 UR4, c[0x0][0xa18] ;  /* 0x0002860000040ab9 */ /* 0x000fe20000000a00 */
[----:B------:R-:W-:Y:S01]  /*120a0*/  PLOP3.LUT P4, PT, PT, PT, UP0, 0x80, 0x0 ;  /* 0x000000000000781c */ /* 0x000fe20003f8f008 */
[----:B------:R-:W-:Y:S01]  /*120b0*/  @UP0 UIMAD.WIDE UR4, UR42, 0x4, UR4 ;  /* 0x000000042a0408a5 */ /* 0x000fe2000f8e0204 */
[----:B-1----:R-:W-:Y:S02]  /*120c0*/  IMAD.U32 R2, RZ, RZ, UR8 ;  /* 0x00000008ff027e24 */ /* 0x002fe4000f8e00ff */
[----:B------:R-:W-:-:S07]  /*120d0*/  IMAD.U32 R3, RZ, RZ, UR9 ;  /* 0x00000009ff037e24 */ /* 0x000fce000f8e00ff */
[----:B------:R1:W5:Y:S02]  /*120e0*/  @P1 LDG.E R29, desc[UR52][R2.64] ;  /* 0x00000034021d1981 */ /* 0x000364000c1e1900 */
[----:B-1----:R-:W-:Y:S02]  /*120f0*/  IMAD.U32 R2, RZ, RZ, UR4 ;  /* 0x00000004ff027e24 */ /* 0x002fe4000f8e00ff */
[----:B------:R-:W-:Y:S01]  /*12100*/  IMAD.U32 R3, RZ, RZ, UR5 ;  /* 0x00000005ff037e24 */ /* 0x000fe2000f8e00ff */
[----:B------:R-:W-:Y:S01]  /*12110*/  UMOV UR43, URZ ;  /* 0x0000003f002b7c82 */ /* 0x000fe20008000000 */
[----:B------:R-:W-:-:S03]  /*12120*/  ULDC.64 UR4, c[0x0][0xa20] ;  /* 0x0002880000047ab9 */ /* 0x000fc60000000a00 */
[----:B0-----:R0:W4:Y:S01]  /*12130*/  @P4 LDG.E R6, desc[UR52][R2.64] ;  /* 0x0000003402064981 */ /* 0x001122000c1e1900 */
        /* <DEDUP_REMOVED lines=8> */
[----:B------:R-:W-:Y:S02]  /*121c0*/  SHF.R.U32.HI R3, RZ, 0x8, R3 ;  /* 0x00000008ff037819 */ /* 0x000fe40000011603 */
[----:B---3--:R-:W-:-:S05]  /*121d0*/  @P0 R2UR UR43, R0 ;  /* 0x00000000002b02ca */ /* 0x008fca00000e0000 */
[----:B------:R-:W-:Y:S01]  /*121e0*/  ULOP3.LUT UR36, UR36, 0xffff, URZ, 0xc0, !UPT ;  /* 0x0000ffff24247892 */ /* 0x000fe2000f8ec03f */
[----:B------:R-:W0:Y:S02]  /*121f0*/  LDC R0, c[0x0][0x424] ;  /* 0x00010900ff007b82 */ /* 0x000e240000000800 */
[----:B0-----:R-:W-:Y:S02]  /*12200*/  SEL R5, R0, 0x1, P2 ;  /* 0x0000000100057807 */ /* 0x001fe40001000000 */
[----:B------:R-:W-:Y:S01]  /*12210*/  LEA.HI R0, R2, R3, RZ, 0x10 ;  /* 0x0000000302007211 */ /* 0x000fe200078f80ff */
[----:B----4-:R0:W-:Y:S01]  /*12220*/  STL [R1+0xc], R6 ;  /* 0x00000c0601007387 */ /* 0x0101e20000100800 */
[----:B------:R-:W-:Y:S02]  /*12230*/  IMAD.MOV.U32 R9, RZ, RZ, R6 ;  /* 0x000000ffff097224 */ /* 0x000fe400078e0006 */
        /* <DEDUP_REMOVED lines=10> */
.L_x_9771:
[----:B-----5:R-:W-:Y:S01]  /*122e0*/  IMAD.IADD R29, R29, 0x1, R4 ;  /* 0x000000011d1d7824 */ /* 0x020fe200078e0204 */
[----:B------:R-:W-:Y:S06]  /*122f0*/  @!P3 BRA `(.L_x_9772) ;  /* 0x000000000018b947 */ /* 0x000fec0003800000 */
[----:B------:R-:W-:Y:S02]  /*12300*/  ULDC.64 UR4, c[0x0][0xa20] ;  /* 0x0002880000047ab9 */ /* 0x000fe40000000a00 */
[----:B------:R-:W-:-:S06]  /*12310*/  UIMAD.WIDE UR4, UR42, 0x4, UR4 ;  /* 0x000000042a0478a5 */ /* 0x000fcc000f8e0204 */
[----:B------:R-:W-:Y:S02]  /*12320*/  IMAD.U32 R2, RZ, RZ, UR4 ;  /* 0x00000004ff027e24 */ /* 0x000fe4000f8e00ff */
[----:B------:R-:W-:-:S05]  /*12330*/  IMAD.U32 R3, RZ, RZ, UR5 ;  /* 0x00000005ff037e24 */ /* 0x000fca000f8e00ff */
[----:B------:R1:W5:Y:S01]  /*12340*/  LDG.E R6, desc[UR52][R2.64] ;  /* 0x0000003402067981 */ /* 0x000362000c1e1900 */
[----:B------:R-:W-:Y:S05]  /*12350*/  BRA `(.L_x_9773) ;  /* 0x0000000000187947 */ /* 0x000fea0003800000 */
.L_x_9772:
[----:B------:R-:W-:Y:S05]  /*12360*/  @!P1 BRA `(.L_x_9773) ;  /* 0x0000000000149947 */ /* 0x000fea0003800000 */
[----:B------:R-:W-:Y:S02]  /*12370*/  IMAD.U32 R2, RZ, RZ, UR8 ;  /* 0x00000008ff027e24 */ /* 0x000fe4000f8e00ff */
[----:B------:R-:W-:-:S05]  /*12380*/  IMAD.U32 R3, RZ, RZ, UR9 ;  /* 0x00000009ff037e24 */ /* 0x000fca000f8e00ff */
[----:B------:R-:W2:Y:S04]  /*12390*/  LDG.E R5, desc[UR52][R2.64] ;  /* 0x0000003402057981 */ /* 0x000ea8000c1e1900 */
[----:B------:R-:W2:Y:S02]  /*123a0*/  LDG.E R6, desc[UR52][R2.64+0x4] ;  /* 0x0000043402067981 */ /* 0x000ea4000c1e1900 */
[----:B--2---:R-:W-:-:S07]  /*123b0*/  IMAD.IADD R6, R6, 0x1, -R5 ;  /* 0x0000000106067824 */ /* 0x004fce00078e0a05 */
.L_x_9773:
[----:B-1----:R-:W2:Y:S01]  /*123c0*/  LDL.LU R3, [R1+0x4] ;  /* 0x0000040001037983 */ /* 0x002ea20000300800 */
[----:B------:R-:W1:Y:S01]  /*123d0*/  LDC R2, c[0x0][0x448] ;  /* 0x00011200ff027b82 */ /* 0x000e620000000800 */
[----:B-----5:R-:W-:Y:S01]  /*123e0*/  IMAD.IADD R6, R6, 0x1, -R4 ;  /* 0x0000000106067824 */ /* 0x020fe200078e0a04 */
[----:B-1----:R-:W-:-:S13]  /*123f0*/  ISETP.NE.AND P1, PT, R2, 0x1, PT ;  /* 0x000000010200780c */ /* 0x002fda0003f25270 */
[----:B------:R-:W1:Y:S08]  /*12400*/  @P1 LDC R4, c[0x0][0x44c] ;  /* 0x00011300ff041b82 */ /* 0x000e700000000800 */
[----:B------:R-:W3:Y:S01]  /*12410*/  @P1 LDC R2, c[0x0][0x450] ;  /* 0x00011400ff021b82 */ /* 0x000ee20000000800 */
[----:B--2---:R-:W-:-:S04]  /*12420*/  IMAD R10, R3, 0xc0, RZ ;  /* 0x000000c0030a7824 */ /* 0x004fc800078e02ff */
[----:B------:R-:W-:Y:S01]  /*12430*/  VIADD R3, R10, 0xbf ;  /* 0x000000bf0a037836 */ /* 0x000fe20000000000 */
[----:B------:R2:W-:Y:S03]  /*12440*/  STL [R1+0x4], R10 ;  /* 0x0000040a01007387 */ /* 0x0005e60000100800 */
[----:B-1----:R-:W-:-:S05]  /*12450*/  @P1 IMAD.HI.U32 R5, R3, R4, RZ ;  /* 0x0000000403051227 */ /* 0x002fca00078e00ff */
        /* <DEDUP_REMOVED lines=17> */
.L_x_9775:
[----:B------:R-:W-:-:S13]  /*12570*/  ISETP.NE.AND P0, PT, R3, 0x1, PT ;  /* 0x000000010300780c */ /* 0x000fda0003f05270 */
[----:B------:R-:W1:Y:S02]  /*12580*/  @P0 LDC.64 R4, c[0x0][0x9e8] ;  /* 0x00027a00ff040b82 */ /* 0x000e640000000a00 */
[----:B-1----:R-:W-:-:S05]  /*12590*/  @P0 IMAD.HI.U32 R4, R8, R4, RZ ;  /* 0x0000000408040227 */ /* 0x002fca00078e00ff */
[----:B------:R-:W-:-:S07]  /*125a0*/  @P0 SHF.R.U32.HI R8, RZ, R5, R4 ;  /* 0x00000005ff080219 */ /* 0x000fce0000011604 */
.L_x_9776:
[----:B------:R-:W-:-:S05]  /*125b0*/  IMAD R5, R8, R3, R3 ;  /* 0x0000000308057224 */ /* 0x000fca00078e0203 */
[----:B------:R-:W-:-:S07]  /*125c0*/  VIMNMX R2, R2, R5, PT ;  /* 0x0000000502027248 */ /* 0x000fce0003fe0100 */
.L_x_9774:
[----:B------:R-:W1:Y:S01]  /*125d0*/  @P1 LDC R5, c[0x0][0x44c] ;  /* 0x00011300ff051b82 */ /* 0x000e620000000800 */
[----:B------:R-:W-:Y:S01]  /*125e0*/  IMAD.MOV.U32 R7, RZ, RZ, R10 ;  /* 0x000000ffff077224 */ /* 0x000fe200078e000a */
[----:B------:R-:W-:Y:S01]  /*125f0*/  ULDC UR4, c[0x0][0x9dc] ;  /* 0x0002770000047ab9 */ /* 0x000fe20000000800 */
[----:B------:R-:W-:-:S05]  /*12600*/  VIADD R2, R2, 0x7f ;  /* 0x0000007f02027836 */ /* 0x000fca0000000000 */
[----:B------:R-:W2:Y:S01]  /*12610*/  @P1 LDC R4, c[0x0][0x450] ;  /* 0x00011400ff041b82 */ /* 0x000ea20000000800 */
[----:B-1----:R-:W-:-:S05]  /*12620*/  @P1 IMAD.HI.U32 R5, R10, R5, RZ ;  /* 0x000000050a051227 */ /* 0x002fca00078e00ff */
[----:B--2---:R-:W-:Y:S02]  /*12630*/  @P1 SHF.R.U32.HI R7, RZ, R4, R5 ;  /* 0x00000004ff071219 */ /* 0x004fe40000011605 */
[----:B------:R-:W-:Y:S02]  /*12640*/  SHF.R.S32.HI R5, RZ, 0x1f, R2 ;  /* 0x0000001fff057819 */ /* 0x000fe40000011402 */
[----:B------:R-:W-:Y:S01]  /*12650*/  IADD3 R7, R7, R6, -R9 ;  /* 0x0000000607077210 */ /* 0x000fe20007ffe809 */
[----:B------:R-:W-:Y:S01]  /*12660*/  VIADD R6, R6, 0x7f ;  /* 0x0000007f06067836 */ /* 0x000fe20000000000 */
[----:B------:R-:W-:-:S04]  /*12670*/  LEA.HI R2, R5, R2, RZ, 0x7 ;  /* 0x0000000205027211 */ /* 0x000fc800078f38ff */
[----:B------:R-:W-:Y:S02]  /*12680*/  SHF.R.S32.HI R5, RZ, 0x1f, R6 ;  /* 0x0000001fff057819 */ /* 0x000fe40000011406 */
[----:B------:R-:W-:Y:S02]  /*12690*/  SHF.R.S32.HI R2, RZ, 0x7, R2 ;  /* 0x00000007ff027819 */ /* 0x000fe40000011402 */
[----:B------:R-:W-:-:S04]  /*126a0*/  LEA.HI R5, R5, R6, RZ, 0x7 ;  /* 0x0000000605057211 */ /* 0x000fc800078f38ff */
        /* <DEDUP_REMOVED lines=13> */
.L_x_9778:
[----:B------:R-:W-:-:S13]  /*12780*/  ISETP.NE.AND P0, PT, R3, 0x1, PT ;  /* 0x000000010300780c */ /* 0x000fda0003f05270 */
[----:B------:R-:W1:Y:S02]  /*12790*/  @P0 LDC.64 R4, c[0x0][0x9e8] ;  /* 0x00027a00ff040b82 */ /* 0x000e640000000a00 */
[----:B-1----:R-:W-:-:S05]  /*127a0*/  @P0 IMAD.HI.U32 R4, R7, R4, RZ ;  /* 0x0000000407040227 */ /* 0x002fca00078e00ff */
[----:B------:R-:W-:-:S07]  /*127b0*/  @P0 SHF.R.U32.HI R7, RZ, R5, R4 ;  /* 0x00000005ff070219 */ /* 0x000fce0000011604 */
.L_x_9779:
[----:B------:R-:W-:-:S05]  /*127c0*/  IMAD R3, R7, R3, RZ ;  /* 0x0000000307037224 */ /* 0x000fca00078e02ff */
[----:B------:R-:W-:-:S07]  /*127d0*/  VIMNMX R2, R2, R3, !PT ;  /* 0x0000000302027248 */ /* 0x000fce0007fe0100 */
.L_x_9777:
[----:B------:R-:W-:Y:S02]  /*127e0*/  SHF.R.U32.HI R4, RZ, 0x10, R0 ;  /* 0x00000010ff047819 */ /* 0x000fe40000011600 */
[----:B------:R-:W-:Y:S02]  /*127f0*/  SHF.R.S32.HI R3, RZ, 0x1f, R2 ;  /* 0x0000001fff037819 */ /* 0x000fe40000011402 */
[----:B------:R-:W-:Y:S02]  /*12800*/  ISETP.NE.AND P0, PT, R4, RZ, PT ;  /* 0x000000ff0400720c */ /* 0x000fe40003f05270 */
[----:B------:R-:W-:Y:S01]  /*12810*/  LEA.HI R3, R3, R2, RZ, 0x7 ;  /* 0x0000000203037211 */ /* 0x000fe200078f38ff */
[----:B------:R-:W-:-:S03]  /*12820*/  IMAD.MOV.U32 R2, RZ, RZ, RZ ;  /* 0x000000ffff027224 */ /* 0x000fc600078e00ff */
[----:B------:R-:W-:-:S04]  /*12830*/  SHF.R.S32.HI R3, RZ, 0x7, R3 ;  /* 0x00000007ff037819 */ /* 0x000fc80000011403 */
[----:B------:R-:W-:-:S03]  /*12840*/  VIMNMX R27, RZ, R3, !PT ;  /* 0x00000003ff1b7248 */ /* 0x000fc60007fe0100 */
[----:B------:R-:W1:Y:S01]  /*12850*/  @!P0 LDC R4, c[0x0][0x9f0] ;  /* 0x00027c00ff048b82 */ /* 0x000e620000000800 */
[----:B------:R-:W-:-:S13]  /*12860*/  ISETP.GT.AND P1, PT, R6, R27, PT ;  /* 0x0000001b0600720c */ /* 0x000fda0003f24270 */
[----:B------:R-:W-:Y:S05]  /*12870*/  @!P1 BRA `(.L_x_9780) ;  /* 0x00000000006c9947 */ /* 0x000fea0003800000 */
[-C--:B-1----:R-:W-:Y:S02]  /*12880*/  IABS R5, R4.reuse ;  /* 0x0000000400057213 */ /* 0x082fe40000000000 */
[----:B------:R-:W-:Y:S02]  /*12890*/  IABS R8, R4 ;  /* 0x0000000400087213 */ /* 0x000fe40000000000 */
[----:B0-----:R-:W0:Y:S03]  /*128a0*/  I2F.RP R9, R5 ;  /* 0x0000000500097306 */ /* 0x001e260000209400 */
        /* <DEDUP_REMOVED lines=24> */
.L_x_9780:
[----:B------:R-:W-:Y:S01]  /*12a30*/  LOP3.LUT R0, R0, 0xff, RZ, 0xc0, !PT ;  /* 0x000000ff00007812 */ /* 0x000fe200078ec0ff */
[----:B------:R-:W-:Y:S04]  /*12a40*/  BSSY B7, `(.L_x_9781) ;  /* 0x0000329000077945 */ /* 0x000fe80003800000 */
[----:B------:R-:W-:-:S05]  /*12a50*/  IMAD R27, R0, R2, R27 ;  /* 0x00000002001b7224 */ /* 0x000fca00078e021b */
[----:B------:R-:W-:-:S04]  /*12a60*/  VIADDMNMX R3, R27, R2, R6, PT ;  /* 0x000000021b037246 */ /* 0x000fc80003800106 */
        /* <DEDUP_REMOVED lines=13> */
[----:B---3--:R-:W2:Y:S01]  /*12b40*/  @P0 ATOMG.E.ADD.STRONG.GPU PT, R3, desc[UR52][R2.64], R5 ;  /* 0x00000005020309a8 */ /* 0x008ea200081ee1f4 */
[----:B-1----:R-:W1:Y:S02]  /*12b50*/  S2R R4, SR_LTMASK ;  /* 0x0000000000047919 */ /* 0x002e640000003900 */
[----:B-1----:R-:W-:-:S04]  /*12b60*/  LOP3.LUT R4, R4, UR4, RZ, 0xc0, !PT ;  /* 0x0000000404047c12 */ /* 0x002fc8000f8ec0ff */
[----:B------:R-:W1:Y:S01]  /*12b70*/  POPC R7, R4 ;  /* 0x0000000400077309 */ /* 0x000e620000000000 */
[----:B--2---:R-:W1:Y:S02]  /*12b80*/  SHFL.IDX PT, R0, R3, R0, 0x1f ;  /* 0x00001f0003007589 */ /* 0x004e6400000e0000 */
[----:B-1----:R-:W-:-:S05]  /*12b90*/  IADD3 R0, R0, UR40, R7 ;  /* 0x0000002800007c10 */ /* 0x002fca000fffe007 */
[----:B------:R2:W-:Y:S01]  /*12ba0*/  STL [R1], R0 ;  /* 0x0000000001007387 */ /* 0x0005e20000100800 */
[----:B------:R-:W-:Y:S05]  /*12bb0*/  BRA `(.L_x_9783) ;  /* 0x0000003000447947 */ /* 0x000fea0003800000 */
.L_x_9782:
        /* <DEDUP_REMOVED lines=20> */
.L_x_9785:
[----:B------:R-:W-:Y:S05]  /*12d00*/  BSYNC B6 ;  /* 0x0000000000067941 */ /* 0x000fea0003800000 */
.L_x_9784:
        /* <DEDUP_REMOVED lines=22> */
.L_x_9787:
[----:B------:R-:W-:Y:S05]  /*12e70*/  BSYNC B6 ;  /* 0x0000000000067941 */ /* 0x000fea0003800000 */
.L_x_9786:
        /* <DEDUP_REMOVED lines=20> */
.L_x_9789:
[----:B------:R-:W-:Y:S05]  /*12fc0*/  BSYNC B6 ;  /* 0x0000000000067941 */ /* 0x000fea0003800000 */
.L_x_9788:
[----:B------:R-:W-:Y:S01]  /*12fd0*/  LOP3.LUT P6, RZ, R22, 0x1, RZ, 0xc0, !PT ;  /* 0x0000000116ff7812 */ /* 0x000fe200078cc0ff */
[----:B------:R-:W-:-:S12]  /*12fe0*/  BSSY B6, `(.L_x_9790) ;  /* 0x0000012000067945 */ /* 0x000fd80003800000 */
        /* <DEDUP_REMOVED lines=17> */
.L_x_9791:
[----:B------:R-:W-:Y:S05]  /*13100*/  BSYNC B6 ;  /* 0x0000000000067941 */ /* 0x000fea0003800000 */
.L_x_9790:
        /* <DEDUP_REMOVED lines=18> */
[----:B----4-:R-:W-:Y:S02]  /*13230*/  SHF.R.S32.HI R28, RZ, 0x1f, R26 ;  /* 0x0000001fff1c7819 */ /* 0x010fe4000001141a */
[----:B------:R-:W-:Y:S01]  /*13240*/  SEL R17, R26, RZ, !P0 ;  /* 0x000000ff1a117207 */ /* 0x000fe20004000000 */
[----:B------:R-:W-:Y:S08]  /*13250*/  BRA.DIV UR4, `(.L_x_9792) ;  /* 0x0000004204a07947 */ /* 0x000ff0000b800000 */
[----:B------:R2:W3:Y:S02]  /*13260*/  SHFL.IDX PT, R14, R20, RZ, 0x1f ;  /* 0x00001fff140e7589 */ /* 0x0004e400000e0000 */
.L_x_9869:
[----:B---3--:R-:W-:Y:S02]  /*13270*/  ISETP.NE.AND P0, PT, R14, RZ, PT ;  /* 0x000000ff0e00720c */ /* 0x008fe40003f05270 */
[----:B------:R-:W-:Y:S02]  /*13280*/  PLOP3.LUT P1, PT, PT, PT, PT, 0x8, 0x0 ;  /* 0x000000000000781c */ /* 0x000fe40003f2e170 */
[----:B------:R-:W-:-:S11]  /*13290*/  LOP3.LUT R22, R22, 0xfffffffe, RZ, 0xc0, !PT ;  /* 0xfffffffe16167812 */ /* 0x000fd600078ec0ff */
[----:B------:R-:W-:Y:S01]  /*132a0*/  @P1 LOP3.LUT R22, R22, 0x1, RZ, 0xfc, !PT ;  /* 0x0000000116161812 */ /* 0x000fe200078efcff */
[----:B------:R-:W-:Y:S06]  /*132b0*/  @P0 BRA `(.L_x_9793) ;  /* 0x0000000400b80947 */ /* 0x000fec0003800000 */
[----:B------:R-:W3:Y:S01]  /*132c0*/  LDL R0, [R1+0x8] ;  /* 0x0000080001007983 */ /* 0x000ee20000100800 */
[----:B------:R-:W-:Y:S01]  /*132d0*/  UMOV UR4, 0xffffffff ;  /* 0xffffffff00047882 */ /* 0x000fe20000000000 */
[----:B---3--:R-:W-:Y:S02]  /*132e0*/  VIADD R0, R0, 0xffffffff ;  /* 0xffffffff00007836 */ /* 0x008fe40000000000 */
[----:B------:R-:W-:Y:S05]  /*132f0*/  BRA.DIV UR4, `(.L_x_9794) ;  /* 0x0000004204987947 */ /* 0x000fea000b800000 */
[----:B------:R-:W-:-:S13]  /*13300*/  ELECT P6, URZ, PT ;  /* 0x00000000003f782f */ /* 0x000fda00038c0000 */
.L_x_9872:
[----:B------:R-:W-:Y:S05]  /*13310*/  @!P6 BRA `(.L_x_9793) ;  /* 0x0000000400a0e947 */ /* 0x000fea0003800000 */
[----:B------:R-:W-:-:S04]  /*13320*/  ISETP.NE.U32.AND P0, PT, R2, RZ, PT ;  /* 0x000000ff0200720c */ /* 0x000fc80003f05070 */
[----:B------:R-:W-:-:S13]  /*13330*/  ISETP.NE.AND.EX P0, PT, R3, RZ, PT, P0 ;  /* 0x000000ff0300720c */ /* 0x000fda0003f05300 */
[----:B------:R-:W-:Y:S05]  /*13340*/  @!P0 BRA `(.L_x_9795) ;  /* 0x0000000000448947 */ /* 0x000fea0003800000 */
[----:B------:R-:W3:Y:S01]  /*13350*/  LDC R7, c[0x0][0x43c] ;  /* 0x00010f00ff077b82 */ /* 0x000ee20000000800 */
[----:B------:R-:W-:Y:S01]  /*13360*/  ULDC.64 UR4, c[0x0][0x428] ;  /* 0x00010a0000047ab9 */ /* 0x000fe20000000a00 */
[----:B---3--:R-:W-:-:S13]  /*13370*/  ISETP.NE.AND P0, PT, R7, 0x1, PT ;  /* 0x000000010700780c */ /* 0x008fda0003f05270 */
        /* <DEDUP_REMOVED lines=14> */
.L_x_9795:
[----:B-1----:R-:W-:Y:S01]  /*13460*/  IMAD R4, R18, 0x8, R16 ;  /* 0x0000000812047824 */ /* 0x002fe200078e0210 */
[----:B---3--:R-:W-:Y:S01]  /*13470*/  SHF.L.U32 R3, R24, 0x1f, RZ ;  /* 0x0000001f18037819 */ /* 0x008fe200000006ff */
[----:B------:R-:W1:Y:S03]  /*13480*/  S2R R2, SR_TID.X ;  /* 0x0000000000027919 */ /* 0x000e660000002100 */
[----:B------:R-:W3:Y:S01]  /*13490*/  SYNCS.PHASECHK.TRANS64.TRYWAIT P0, [R4+URZ+0x19c80], R3 ;  /* 0x019c8003040075a7 */ /* 0x000ee2000800017f */
[----:B-1----:R-:W-:-:S04]  /*134a0*/  LOP3.LUT R2, R2, 0x7f, RZ, 0xc0, !PT ;  /* 0x0000007f02027812 */ /* 0x002fc800078ec0ff */
[----:B------:R-:W-:Y:S01]  /*134b0*/  ISETP.NE.AND P1, PT, R2, RZ, PT ;  /* 0x000000ff0200720c */ /* 0x000fe20003f25270 */
[----:B---3--:R-:W-:-:S12]  /*134c0*/  @!P0 BRA `(.L_x_9796) ;  /* 0x0000004000448947 */ /* 0x008fd80003800000 */
.L_x_9873:
        /* <DEDUP_REMOVED lines=8> */
.L_x_9797:
[----:B------:R-:W-:Y:S01]  /*13550*/  IMAD R2, R18, 0x3000, R16 ;  /* 0x0000300012027824 */ /* 0x000fe200078e0210 */
[----:B------:R-:W-:Y:S01]  /*13560*/  R2UR UR33, R4 ;  /* 0x00000000042172ca */ /* 0x000fe200000e0000 */
[----:B------:R-:W-:Y:S01]  /*13570*/  IMAD R0, R0, 0x80, R29 ;  /* 0x0000008000007824 */ /* 0x000fe200078e021d */
[----:B-----5:R-:W-:Y:S01]  /*13580*/  R2UR UR37, R17 ;  /* 0x00000000112572ca */ /* 0x020fe200000e0000 */
[----:B------:R-:W-:Y:S01]  /*13590*/  UIADD3 UR4, UP0, UR46, 0x470, URZ ;  /* 0x000004702e047890 */ /* 0x000fe2000ff1e03f */
[----:B------:R-:W-:Y:S01]  /*135a0*/  R2UR UR8, R2 ;  /* 0x00000000020872ca */ /* 0x000fe200000e0000 */
[----:B------:R-:W-:Y:S01]  /*135b0*/  UMOV UR6, 0x0 ;  /* 0x0000000000067882 */ /* 0x000fe20000000000 */
[----:B------:R-:W-:Y:S01]  /*135c0*/  R2UR UR35, R0 ;  /* 0x00000000002372ca */ /* 0x000fe200000e0000 */
[----:B------:R-:W-:Y:S01]  /*135d0*/  UIADD3.X UR5, URZ, UR47, URZ, UP0, !UPT ;  /* 0x0000002f3f057290 */ /* 0x000fe200087fe43f */
[----:B------:R-:W-:Y:S01]  /*135e0*/  UMOV UR7, 0x14f00000 ;  /* 0x14f0000000077882 */ /* 0x000fe20000000000 */
[----:B------:R-:W-:Y:S01]  /*135f0*/  UMOV UR34, URZ ;  /* 0x0000003f00227c82 */ /* 0x000fe20008000000 */
[----:B------:R-:W-:Y:S01]  /*13600*/  UMOV UR18, 0x20 ;  /* 0x0000002000127882 */ /* 0x000fe20000000000 */
[----:B------:R-:W-:-:S02]  /*13610*/  UMOV UR20, UR36 ;  /* 0x0000002400147c82 */ /* 0x000fc40008000000 */
[----:B------:R-:W-:Y:S02]  /*13620*/  UIADD3 UR33, UR33, 0x19c70, URZ ;  /* 0x00019c7021217890 */ /* 0x000fe4000fffe03f */
[----:B------:R-:W-:Y:S01]  /*13630*/  UMOV UR21, UR37 ;  /* 0x0000002500157c82 */ /* 0x000fe20008000000 */
[----:B------:R-:W-:Y:S01]  /*13640*/  UMOV UR10, 0x40 ;  /* 0x00000040000a7882 */ /* 0x000fe20000000000 */
        /* <DEDUP_REMOVED lines=12> */
[----:B------:R-:W4:Y:S02]  /*13710*/  SYNCS.PHASECHK.TRANS64.TRYWAIT P0, [R4+URZ+0x19c40], R3 ;  /* 0x019c4003040075a7 */ /* 0x000f24000800017f */
[----:B---34-:R-:W-:Y:S05]  /*13720*/  @!P0 BRA `(.L_x_9798) ;  /* 0x0000003c00c08947 */ /* 0x018fea0003800000 */
.L_x_9874:
[----:B------:R-:W-:Y:S05]  /*13730*/  @P1 BRA `(.L_x_9799) ;  /* 0x00000000001c1947 */ /* 0x000fea0003800000 */
[----:B------:R-:W4:Y:S01]  /*13740*/  S2R R5, SR_TID.X ;  /* 0x0000000000057919 */ /* 0x000f220000002100 */
[----:B-1-3--:R-:W-:-:S04]  /*13750*/  IMAD.MOV.U32 R3, RZ, RZ, 0x3000 ;  /* 0x00003000ff037424 */ /* 0x00afc800078e00ff */
[----:B------:R1:W-:Y:S01]  /*13760*/  SYNCS.ARRIVE.TRANS64 RZ, [R4+URZ+0x19c30], R3 ;  /* 0x019c300304ff79a7 */ /* 0x0003e2000800003f */
[----:B----4-:R-:W-:-:S04]  /*13770*/  LOP3.LUT R5, R5, 0x1f, RZ, 0xc0, !PT ;  /* 0x0000001f05057812 */ /* 0x010fc800078ec0ff */
[----:B------:R-:W-:-:S13]  /*13780*/  ISETP.NE.AND P0, PT, R5, RZ, PT ;  /* 0x000000ff0500720c */ /* 0x000fda0003f05270 */
[----:B-1----:R-:W-:Y:S05]  /*13790*/  @!P0 BRA `(.L_x_9799) ;  /* 0x0000000000048947 */ /* 0x002fea0003800000 */
[----:B------:R-:W-:Y:S01]  /*137a0*/  BPT.TRAP 0x1 ;  /* 0x000000040000795c */ /* 0x000fe20000300000 */
.L_x_9799:
        /* <DEDUP_REMOVED lines=31> */
.L_x_9793:
[----:B------:R-:W-:Y:S05]  /*139a0*/  WARPSYNC.ALL ;  /* 0x0000000000007948 */ /* 0x000fea0003800000 */
[----:B------:R-:W-:Y:S01]  /*139b0*/  VIADD R0, R16, 0xf000 ;  /* 0x0000f00010007836 */ /* 0x000fe20000000000 */
[----:B------:R-:W-:Y:S01]  /*139c0*/  USHF.R.S32.HI UR4, URZ, 0x1f, UR43 ;  /* 0x0000001f3f047899 */ /* 0x000fe2000801142b */
[----:B------:R-:W-:Y:S01]  /*139d0*/  BAR.SYNC.DEFER_BLOCKING 0x8, 0x200 ;  /* 0x0208000000007b1d */ /* 0x000fe20000010000 */
[----:B------:R-:W-:Y:S02]  /*139e0*/  USHF.R.S32.HI UR37, URZ, 0x1f, UR42 ;  /* 0x0000001f3f257899 */ /* 0x000fe4000801142a */
        /* <DEDUP_REMOVED lines=17> */
[----:B-1-3--:R-:W-:Y:S02]  /*13b00*/  IMAD.U32 R4, RZ, RZ, UR6 ;  /* 0x00000006ff047e24 */ /* 0x00afe4000f8e00ff */
        /* <DEDUP_REMOVED lines=9> */
[----:B--2---:R-:W-:-:S07]  /*13ba0*/  LEPC R20, `(.L_x_9801) ;  /* 0x000000001014794e */ /* 0x004fce0000000000 */
[----:B01----:R-:W-:Y:S05]  /*13bb0*/  CALL.ABS.NOINC R2 ;  /* 0x0000000002007343 */ /* 0x003fea0003c00000 */
.L_x_9801:
[----:B------:R-:W-:Y:S05]  /*13bc0*/  BSYNC B6 ;  /* 0x0000000000067941 */ /* 0x000fea0003800000 */
.L_x_9800:
[----:B------:R-:W4:Y:S01]  /*13bd0*/  LDL R12, [R1+0x4] ;  /* 0x00000400010c7983 */ /* 0x000f220000100800 */
[----:B0-----:R-:W0:Y:S01]  /*13be0*/  LDC R9, c[0x0][0x448] ;  /* 0x00011200ff097b82 */ /* 0x001e220000000800 */
[----:B------:R-:W-:Y:S01]  /*13bf0*/  ULDC.64 UR6, c[0x0][0x2d8] ;  /* 0x0000b60000067ab9 */ /* 0x000fe20000000a00 */
[----:B------:R-:W-:Y:S01]  /*13c00*/  UMOV UR44, UR48 ;  /* 0x00000030002c7c82 */ /* 0x000fe20008000000 */
[----:B------:R-:W0:Y:S01]  /*13c10*/  S2R R2, SR_TID.X ;  /* 0x0000000000027919 */ /* 0x000e220000002100 */
[----:B------:R-:W-:Y:S01]  /*13c20*/  UIMAD.WIDE.U32 UR4, UR36, UR6, UR44 ;  /* 0x00000006240472a5 */ /* 0x000fe2000f8e002c */
[----:B------:R-:W-:Y:S01]  /*13c30*/  ULDC.64 UR8, c[0x0][0x2e0] ;  /* 0x0000b80000087ab9 */ /* 0x000fe20000000a00 */
[----:B--2---:R-:W2:Y:S02]  /*13c40*/  S2R R20, SR_TID.X ;  /* 0x0000000000147919 */ /* 0x004ea40000002100 */
[----:B------:R-:W-:Y:S02]  /*13c50*/  UIMAD UR5, UR36, UR7, UR5 ;  /* 0x00000007240572a4 */ /* 0x000fe4000f8e0205 */
[----:B------:R-:W-:Y:S01]  /*13c60*/  UIMAD UR6, UR37, UR8, URZ ;  /* 0x00000008250672a4 */ /* 0x000fe2000f8e023f */
[----:B------:R-:W2:Y:S01]  /*13c70*/  S2R R10, SR_TID.X ;  /* 0x00000000000a7919 */ /* 0x000ea20000002100 */
[----:B------:R-:W-:-:S02]  /*13c80*/  UIMAD.WIDE.U32 UR4, UR43, UR8, UR4 ;  /* 0x000000082b0472a5 */ /* 0x000fc4000f8e0004 */
[----:B------:R-:W-:-:S03]  /*13c90*/  UIMAD UR6, UR43, UR9, UR6 ;  /* 0x000000092b0672a4 */ /* 0x000fc6000f8e0206 */
[----:B------:R-:W-:Y:S01]  /*13ca0*/  ULDC.64 UR8, c[0x0][0x280] ;  /* 0x0000a00000087ab9 */ /* 0x000fe20000000a00 */
[----:B-1-3--:R-:W-:Y:S01]  /*13cb0*/  IMAD.U32 R4, RZ, RZ, UR4 ;  /* 0x00000004ff047e24 */ /* 0x00afe2000f8e00ff */
[----:B------:R-:W-:Y:S02]  /*13cc0*/  UIADD3 UR6, UR5, UR6, URZ ;  /* 0x0000000605067290 */ /* 0x000fe4000fffe03f */
[----:B------:R-:W-:Y:S01]  /*13cd0*/  IMAD.U32 R5, RZ, RZ, UR5 ;  /* 0x00000005ff057e24 */ /* 0x000fe2000f8e00ff */
[----:B------:R-:W-:Y:S01]  /*13ce0*/  ULDC.64 UR4, c[0x0][0x2d0] ;  /* 0x0000b40000047ab9 */ /* 0x000fe20000000a00 */
[----:B0-----:R-:W-:Y:S02]  /*13cf0*/  ISETP.NE.AND P1, PT, R9, 0x1, PT ;  /* 0x000000010900780c */ /* 0x001fe40003f25270 */
[----:B------:R-:W-:-:S11]  /*13d00*/  LOP3.LUT R21, R2, 0x7f, RZ, 0xc0, !PT ;  /* 0x0000007f02157812 */ /* 0x000fd600078ec0ff */
[----:B------:R-:W0:Y:S01]  /*13d10*/  @P1 LDC R3, c[0x0][0x44c] ;  /* 0x00011300ff031b82 */ /* 0x000e220000000800 */
[----:B--2---:R-:W-:Y:S01]  /*13d20*/  IMAD.SHL.U32 R20, R20, 0x40, RZ ;  /* 0x0000004014147824 */ /* 0x004fe200078e00ff */
[----:B------:R-:W-:Y:S01]  /*13d30*/  SHF.R.U32.HI R21, RZ, 0x1, R21 ;  /* 0x00000001ff157819 */ /* 0x000fe20000011615 */
[----:B------:R-:W-:-:S03]  /*13d40*/  IMAD.SHL.U32 R10, R10, 0x10, RZ ;  /* 0x000000100a0a7824 */ /* 0x000fc600078e00ff */
[----:B------:R-:W-:Y:S02]  /*13d50*/  LOP3.LUT R20, R21, 0x40, R20, 0xf8, !PT ;  /* 0x0000004015147812 */ /* 0x000fe400078ef814 */
[----:B------:R-:W1:Y:S01]  /*13d60*/  @P1 LDC R2, c[0x0][0x450] ;  /* 0x00011400ff021b82 */ /* 0x000e620000000800 */
[----:B------:R-:W2:Y:S01]  /*13d70*/  S2R R21, SR_TID.X ;  /* 0x0000000000157919 */ /* 0x000ea20000002100 */
[----:B------:R-:W-:-:S04]  /*13d80*/  LOP3.LUT R10, R10, 0x10, RZ, 0xc0, !PT ;  /* 0x000000100a0a7812 */ /* 0x000fc800078ec0ff */
[C---:B------:R-:W-:Y:S02]  /*13d90*/  LOP3.LUT R11, R10.reuse, 0x20, RZ, 0xfc, !PT ;  /* 0x000000200a0b7812 */ /* 0x040fe400078efcff */
[----:B------:R-:W-:Y:S01]  /*13da0*/  LOP3.LUT R10, R10, 0x40, RZ, 0xfc, !PT ;  /* 0x000000400a0a7812 */ /* 0x000fe200078efcff */
[----:B----4-:R-:W-:Y:S02]  /*13db0*/  IMAD.IADD R0, R20, 0x1, R12 ;  /* 0x0000000114007824 */ /* 0x010fe400078e020c */
[----:B--2---:R-:W-:Y:S02]  /*13dc0*/  IMAD.SHL.U32 R20, R21, 0x10, RZ ;  /* 0x0000001015147824 */ /* 0x004fe400078e00ff */
[----:B0-----:R-:W-:-:S03]  /*13dd0*/  @P1 IMAD.HI.U32 R3, R0, R3, RZ ;  /* 0x0000000300031227 */ /* 0x001fc600078e00ff */
[----:B------:R-:W-:Y:S01]  /*13de0*/  LOP3.LUT R20, R20, 0x10, RZ, 0xc0, !PT ;  /* 0x0000001014147812 */ /* 0x000fe200078ec0ff */
[----:B------:R-:W-:Y:S01]  /*13df0*/  IMAD.MOV.U32 R7, RZ, RZ, R0 ;  /* 0x000000ffff077224 */ /* 0x000fe200078e0000 */
[----:B-1----:R-:W-:Y:S01]  /*13e00*/  @P1 SHF.R.U32.HI R7, RZ, R2, R3 ;  /* 0x00000002ff071219 */ /* 0x002fe20000011603 */
[----:B------:R-:W-:Y:S02]  /*13e10*/  IMAD.MOV.U32 R2, RZ, RZ, R4 ;  /* 0x000000ffff027224 */ /* 0x000fe400078e0004 */
[----:B------:R-:W-:Y:S01]  /*13e20*/  IMAD.U32 R3, RZ, RZ, UR6 ;  /* 0x00000006ff037e24 */ /* 0x000fe2000f8e00ff */
[--C-:B------:R-:W-:Y:S01]  /*13e30*/  SHF.R.S32.HI R4, RZ, 0x1f, R7.reuse ;  /* 0x0000001fff047819 */ /* 0x100fe20000011407 */
[----:B------:R-:W-:Y:S01]  /*13e40*/  IMAD.MOV R6, RZ, RZ, -R7 ;  /* 0x000000ffff067224 */ /* 0x000fe200078e0a07 */
[----:B------:R-:W-:-:S03]  /*13e50*/  ULDC.64 UR6, c[0x0][0x2c8] ;  /* 0x0000b20000067ab9 */ /* 0x000fc60000000a00 */
[----:B------:R-:W-:Y:S02]  /*13e60*/  IMAD R4, R4, UR4, RZ ;  /* 0x0000000404047c24 */ /* 0x000fe4000f8e02ff */
[----:B------:R-:W-:Y:S02]  /*13e70*/  IMAD R6, R9, R6, R0 ;  /* 0x0000000609067224 */ /* 0x000fe400078e0200 */
[C---:B------:R-:W-:Y:S02]  /*13e80*/  IMAD R8, R7.reuse, UR5, R4 ;  /* 0x0000000507087c24 */ /* 0x040fe4000f8e0204 */
[----:B------:R-:W-:Y:S01]  /*13e90*/  IMAD.WIDE.U32 R4, R7, UR4, R2 ;  /* 0x0000000407047c25 */ /* 0x000fe2000f8e0002 */
[----:B------:R-:W-:-:S03]  /*13ea0*/  SHF.R.S32.HI R7, RZ, 0x1f, R6 ;  /* 0x0000001fff077819 */ /* 0x000fc60000011406 */
[----:B------:R-:W-:Y:S02]  /*13eb0*/  IMAD.IADD R5, R5, 0x1, R8 ;  /* 0x0000000105057824 */ /* 0x000fe400078e0208 */
[----:B------:R-:W-:Y:S01]  /*13ec0*/  IMAD R7, R7, UR6, RZ ;  /* 0x0000000607077c24 */ /* 0x000fe2000f8e02ff */
[----:B------:R-:W0:Y:S01]  /*13ed0*/  @P1 LDC R8, c[0x0][0x450] ;  /* 0x00011400ff081b82 */ /* 0x000e220000000800 */
[----:B------:R-:W-:-:S04]  /*13ee0*/  IMAD.WIDE.U32 R4, R6, UR6, R4 ;  /* 0x0000000606047c25 */ /* 0x000fc8000f8e0004 */
[----:B------:R-:W-:Y:S01]  /*13ef0*/  IMAD R7, R6, UR7, R7 ;  /* 0x0000000706077c24 */ /* 0x000fe2000f8e0207 */
[----:B------:R-:W-:Y:S01]  /*13f00*/  IADD3 R6, P0, R4, UR8, RZ ;  /* 0x0000000804067c10 */ /* 0x000fe2000ff1e0ff */
[----:B------:R-:W-:Y:S01]  /*13f10*/  VIADD R0, R0, 0x80 ;  /* 0x0000008000007836 */ /* 0x000fe20000000000 */
[----:B------:R-:W1:Y:S02]  /*13f20*/  @P1 LDC R4, c[0x0][0x44c] ;  /* 0x00011300ff041b82 */ /* 0x000e640000000800 */
[----:B------:R-:W-:Y:S01]  /*13f30*/  IADD3.X R5, R5, UR9, R7, P0, !PT ;  /* 0x0000000905057c10 */ /* 0x000fe200087fe407 */
[----:B-1----:R-:W-:-:S04]  /*13f40*/  @P1 IMAD.HI.U32 R7, R0, R4, RZ ;  /* 0x0000000400071227 */ /* 0x002fc800078e00ff */
[----:B------:R-:W-:Y:S01]  /*13f50*/  IMAD.MOV.U32 R4, RZ, RZ, R0 ;  /* 0x000000ffff047224 */ /* 0x000fe200078e0000 */
[----:B0-----:R-:W-:-:S05]  /*13f60*/  @P1 SHF.R.U32.HI R4, RZ, R8, R7 ;  /* 0x00000008ff041219 */ /* 0x001fca0000011607 */
        /* <DEDUP_REMOVED lines=8> */
[----:B------:R-:W-:Y:S02]  /*13ff0*/  SHF.R.S32.HI R4, RZ, 0x1f, R0 ;  /* 0x0000001fff047819 */ /* 0x000fe40000011400 */
[----:B------:R-:W-:Y:S01]  /*14000*/  ISETP.GE.AND P1, PT, R11, UR4, PT ;  /* 0x000000040b007c0c */ /* 0x000fe2000bf26270 */
[----:B------:R-:W-:Y:S02]  /*14010*/  IMAD.IADD R3, R3, 0x1, R7 ;  /* 0x0000000103037824 */ /* 0x000fe400078e0207 */
[----:B------:R-:W-:-:S02]  /*14020*/  IMAD R4, R4, UR6, RZ ;  /* 0x0000000604047c24 */ /* 0x000fc4000f8e02ff */
[----:B------:R-:W-:-:S04]  /*14030*/  IMAD.WIDE.U32 R2, R0, UR6, R2 ;  /* 0x0000000600027c25 */ /* 0x000fc8000f8e0002 */
[----:B------:R-:W-:Y:S01]  /*14040*/  IMAD R4, R0, UR7, R4 ;  /* 0x0000000700047c24 */ /* 0x000fe2000f8e0204 */
[----:B------:R-:W-:-:S04]  /*14050*/  IADD3 R8, P0, R2, UR8, RZ ;  /* 0x0000000802087c10 */ /* 0x000fc8000ff1e0ff */
[----:B------:R-:W-:Y:S02]  /*14060*/  IADD3.X R7, R3, UR9, R4, P0, !PT ;  /* 0x0000000903077c10 */ /* 0x000fe400087fe404 */
[----:B------:R-:W-:Y:S02]  /*14070*/  ISETP.GE.AND P0, PT, R10, UR4, PT ;  /* 0x000000040a007c0c */ /* 0x000fe4000bf06270 */
[----:B------:R0:W5:Y:S01]  /*14080*/  LDL R10, [R1+0x14] ;  /* 0x00001400010a7983 */ /* 0x0001620000100800 */
[----:B------:R-:W-:Y:S01]  /*14090*/  UMOV UR4, 0xffffffff ;  /* 0xffffffff00047882 */ /* 0x000fe20000000000 */
[----:B------:R-:W-:-:S04]  /*140a0*/  LOP3.LUT R21, R21, 0x7f, RZ, 0xc0, !PT ;  /* 0x0000007f15157812 */ /* 0x000fc800078ec0ff */
[----:B------:R-:W-:Y:S01]  /*140b0*/  SHF.R.U32.HI R21, RZ, 0x1, R21 ;  /* 0x00000001ff157819 */ /* 0x000fe20000011615 */
[----:B------:R-:W-:Y:S06]  /*140c0*/  BRA.DIV UR4, `(.L_x_9802) ;  /* 0x00000036046c7947 */ /* 0x000fec000b800000 */
[----:B------:R-:W2:Y:S04]  /*140d0*/  LDL.LU R3, [R1+0xc] ;  /* 0x00000c0001037983 */ /* 0x000ea80000300800 */
[----:B------:R-:W3:Y:S04]  /*140e0*/  LDL.LU R11, [R1+0x4] ;  /* 0x00000400010b7983 */ /* 0x000ee80000300800 */
[----:B------:R-:W-:Y:S04]  /*140f0*/  SHFL.IDX PT, R2, R5, RZ, 0x1e1f ;  /* 0x001e1fff05027589 */ /* 0x000fe800000e0000 */
[----:B------:R-:W-:Y:S04]  /*14100*/  SHFL.IDX PT, R5, R5, 0x1, 0x1e1f ;  /* 0x003e1f0005057f89 */ /* 0x000fe800000e0000 */
[----:B------:R-:W-:Y:S01]  /*14110*/  SHFL.IDX PT, R7, R7, RZ, 0x1e1f ;  /* 0x001e1fff07077589 */ /* 0x000fe200000e0000 */
[----:B--2---:R-:W-:-:S03]  /*14120*/  IMAD R0, R3, R9, RZ ;  /* 0x0000000903007224 */ /* 0x004fc600078e02ff */
[----:B------:R-:W1:Y:S01]  /*14130*/  SHFL.IDX PT, R3, R6, RZ, 0x1e1f ;  /* 0x001e1fff06037589 */ /* 0x000e6200000e0000 */
[----:B---3--:R-:W-:-:S03]  /*14140*/  IMAD.IADD R4, R21, 0x1, R11 ;  /* 0x0000000115047824 */ /* 0x008fc600078e020b */
[----:B------:R-:W2:Y:S02]  /*14150*/  SHFL.IDX PT, R6, R6, 0x1, 0x1e1f ;  /* 0x003e1f0006067f89 */ /* 0x000ea400000e0000 */
[----:B------:R-:W-:-:S13]  /*14160*/  ISETP.GE.AND P4, PT, R4, R0, PT ;  /* 0x000000000400720c */ /* 0x000fda0003f86270 */
[----:B-1----:R-:W-:-:S05]  /*14170*/  @!P4 IADD3 R3, P3, R20, R3, RZ ;  /* 0x000000031403c210 */ /* 0x002fca0007f7e0ff */
[----:B------:R-:W-:-:S05]  /*14180*/  @!P4 IMAD.X R2, RZ, RZ, R2, P3 ;  /* 0x000000ffff02c224 */ /* 0x000fca00018e0602 */
[----:B------:R-:W-:-:S04]  /*14190*/  @!P4 LOP3.LUT R3, R3, R2, RZ, 0x3c, !PT ;  /* 0x000000020303c212 */ /* 0x000fc800078e3cff */
[----:B------:R-:W-:-:S04]  /*141a0*/  @!P4 LOP3.LUT R2, R3, R2, RZ, 0x3c, !PT ;  /* 0x000000020302c212 */ /* 0x000fc800078e3cff */
[----:B------:R-:W-:-:S05]  /*141b0*/  @!P4 LOP3.LUT R3, R3, R2, RZ, 0x3c, !PT ;  /* 0x000000020303c212 */ /* 0x000fca00078e3cff */
[----:B-----5:R-:W-:Y:S04]  /*141c0*/  @!P4 LDGSTS.E.BYPASS.LTC128B.128 [R10+0xf000], desc[UR52][R2.64], !P2 ;  /* 0x0f000000020acfae */ /* 0x020fe8000d101d74 */
[----:B------:R-:W-:Y:S04]  /*141d0*/  @!P4 LDGSTS.E.BYPASS.LTC128B.128 [R10+0x10800], desc[UR52][R2.64+0x20], !P1 ;  /* 0x10800020020acfae */ /* 0x000fe8000c901d74 */
[----:B------:R1:W-:Y:S02]  /*141e0*/  @!P4 LDGSTS.E.BYPASS.LTC128B.128 [R10+0x12000], desc[UR52][R2.64+0x40], !P0 ;  /* 0x12000040020acfae */ /* 0x0003e4000c101d74 */
[----:B-1----:R-:W-:-:S05]  /*141f0*/  VIADD R2, R4, 0x40 ;  /* 0x0000004004027836 */ /* 0x002fca0000000000 */
[----:B------:R-:W-:-:S13]  /*14200*/  ISETP.GE.AND P4, PT, R2, R0, PT ;  /* 0x000000000200720c */ /* 0x000fda0003f86270 */
[----:B--2---:R-:W-:-:S05]  /*14210*/  @!P4 IADD3 R2, P3, R20, R6, RZ ;  /* 0x000000061402c210 */ /* 0x004fca0007f7e0ff */
[----:B------:R-:W-:-:S05]  /*14220*/  @!P4 IMAD.X R3, RZ, RZ, R5, P3 ;  /* 0x000000ffff03c224 */ /* 0x000fca00018e0605 */
[----:B------:R-:W-:Y:S04]  /*14230*/  @!P4 LDGSTS.E.BYPASS.LTC128B.128 [R10+0xf800], desc[UR52][R2.64], !P2 ;  /* 0x0f800000020acfae */ /* 0x000fe8000d101d74 */
[----:B------:R-:W-:Y:S04]  /*14240*/  @!P4 LDGSTS.E.BYPASS.LTC128B.128 [R10+0x11000], desc[UR52][R2.64+0x20], !P1 ;  /* 0x11000020020acfae */ /* 0x000fe8000c901d74 */
[----:B------:R1:W-:Y:S04]  /*14250*/  @!P4 LDGSTS.E.BYPASS.LTC128B.128 [R10+0x12800], desc[UR52][R2.64+0x40], !P0 ;  /* 0x12800040020acfae */ /* 0x0003e8000c101d74 */
[----:B-1----:R1:W2:Y:S02]  /*14260*/  SHFL.IDX PT, R2, R8, RZ, 0x1e1f ;  /* 0x001e1fff08027589 */ /* 0x0022a400000e0000 */
.L_x_9881:
[----:B------:R-:W-:Y:S01]  /*14270*/  VIADD R4, R4, 0x80 ;  /* 0x0000008004047836 */ /* 0x000fe20000000000 */
[----:B------:R-:W-:Y:S04]  /*14280*/  BSSY B0, `(.L_x_9803) ;  /* 0x000000b000007945 */ /* 0x000fe80003800000 */
[----:B------:R-:W-:-:S13]  /*14290*/  ISETP.GE.AND P3, PT, R4, R0, PT ;  /* 0x000000000400720c */ /* 0x000fda0003f66270 */
[----:B------:R-:W-:Y:S05]  /*142a0*/  @P3 BRA `(.L_x_9804) ;  /* 0x0000000000203947 */ /* 0x000fea0003800000 */
[----:B--2---:R-:W-:-:S05]  /*142b0*/  IADD3 R2, P3, R20, R2, RZ ;  /* 0x0000000214027210 */ /* 0x004fca0007f7e0ff */
[----:B------:R-:W-:-:S05]  /*142c0*/  IMAD.X R3, RZ, RZ, R7, P3 ;  /* 0x000000ffff037224 */ /* 0x000fca00018e0607 */
[----:B------:R-:W-:Y:S01]  /*142d0*/  @!PT LDS RZ, [RZ] ;  /* 0x00000000fffff984 */ /* 0x000fe20000000800 */
[----:B------:R-:W-:Y:S01]  /*142e0*/  @!PT LDS RZ, [RZ] ;  /* 0x00000000fffff984 */ /* 0x000fe20000000800 */
[----:B------:R-:W-:Y:S01]  /*142f0*/  @!PT LDS RZ, [RZ] ;  /* 0x00000000fffff984 */ /* 0x000fe20000000800 */
[----:B------:R3:W-:Y:S04]  /*14300*/  LDGSTS.E.BYPASS.LTC128B.128 [R10+0x10000], desc[UR52][R2.64], !P2 ;  /* 0x10000000020a7fae */ /* 0x0007e8000d101d74 */
[----:B------:R3:W-:Y:S04]  /*14310*/  LDGSTS.E.BYPASS.LTC128B.128 [R10+0x11800], desc[UR52][R2.64+0x20], !P1 ;  /* 0x11800020020a7fae */ /* 0x0007e8000c901d74 */
[----:B------:R3:W-:Y:S02]  /*14320*/  LDGSTS.E.BYPASS.LTC128B.128 [R10+0x13000], desc[UR52][R2.64+0x40], !P0 ;  /* 0x13000040020a7fae */ /* 0x0007e4000c101d74 */
.L_x_9804:
[----:B------:R-:W-:Y:S05]  /*14330*/  BSYNC B0 ;  /* 0x0000000000007941 */ /* 0x000fea0003800000 */
.L_x_9803:
[----:B------:R-:W-:Y:S01]  /*14340*/  NOP ;  /* 0x0000000000007918 */ /* 0x000fe20000000000 */
[----:B------:R-:W-:-:S13]  /*14350*/  PLOP3.LUT P0, PT, PT, PT, PT, 0x80, 0x0 ;  /* 0x000000000000781c */ /* 0x000fda0003f0f070 */
.L_x_9805:
        /* <DEDUP_REMOVED lines=18> */
.L_x_9882:
[----:B------:R-:W-:Y:S05]  /*14480*/  BSYNC B0 ;  /* 0x0000000000007941 */ /* 0x000fea0003800000 */
.L_x_9806:
[----:B------:R-:W3:Y:S02]  /*14490*/  LDL.LU R0, [R1+0x8] ;  /* 0x0000080001007983 */ /* 0x000ee40000300800 */
[----:B---3--:R-:W-:-:S05]  /*144a0*/  VIADD R2, R0, 0xfffffffe ;  /* 0xfffffffe00027836 */ /* 0x008fca0000000000 */
[----:B------:R-:W-:-:S13]  /*144b0*/  ISETP.GE.AND P0, PT, R2, R27, PT ;  /* 0x0000001b0200720c */ /* 0x000fda0003f06270 */
[----:B------:R-:W-:Y:S05]  /*144c0*/  @!P0 BRA `(.L_x_9808) ;  /* 0x0000001000348947 */ /* 0x000fea0003800000 */
[----:B------:R-:W-:Y:S02]  /*144d0*/  IMAD.MOV.U32 R0, RZ, RZ, R18 ;  /* 0x000000ffff007224 */ /* 0x000fe400078e0012 */
[----:B-1----:R-:W-:-:S07]  /*144e0*/  IMAD.MOV.U32 R8, RZ, RZ, R24 ;  /* 0x000000ffff087224 */ /* 0x002fce00078e0018 */
.L_x_9832:
[----:B------:R-:W-:Y:S01]  /*144f0*/  LOP3.LUT P1, RZ, R22, 0x1, RZ, 0xc0, !PT ;  /* 0x0000000116ff7812 */ /* 0x000fe2000782c0ff */
[----:B------:R-:W-:Y:S01]  /*14500*/  VIADD R18, R0, 0x1 ;  /* 0x0000000100127836 */ /* 0x000fe20000000000 */
[----:B------:R-:W-:Y:S05]  /*14510*/  YIELD ;  /* 0x0000000000007946 */ /* 0x000fea0003800000 */
[----:B------:R-:W-:Y:S01]  /*14520*/  ISETP.NE.AND P0, PT, R18, 0x2, PT ;  /* 0x000000021200780c */ /* 0x000fe20003f05270 */
[----:B------:R-:W-:Y:S03]  /*14530*/  BSSY B0, `(.L_x_9809) ;  /* 0x00000a3000007945 */ /* 0x000fe60003800000 */
[----:B--2---:R-:W-:-:S02]  /*14540*/  SEL R3, RZ, 0x1, P0 ;  /* 0x00000001ff037807 */ /* 0x004fc40000000000 */
[----:B------:R-:W-:Y:S02]  /*14550*/  SEL R18, R18, RZ, P0 ;  /* 0x000000ff12127207 */ /* 0x000fe40000000000 */
[----:B------:R-:W-:Y:S01]  /*14560*/  LOP3.LUT R24, R8, R3, RZ, 0x3c, !PT ;  /* 0x0000000308187212 */ /* 0x000fe200078e3cff */
[----:B------:R-:W-:Y:S06]  /*14570*/  @!P1 BRA `(.L_x_9810) ;  /* 0x0000000800789947 */ /* 0x000fec0003800000 */
[----:B------:R-:W-:Y:S01]  /*14580*/  ULDC.64 UR4, c[0x0][0x418] ;  /* 0x0001060000047ab9 */ /* 0x000fe20000000a00 */
[----:B------:R-:W-:Y:S01]  /*14590*/  IMAD.MOV.U32 R3, RZ, RZ, R2 ;  /* 0x000000ffff037224 */ /* 0x000fe200078e0002 */
[----:B------:R-:W-:-:S04]  /*145a0*/  ISETP.NE.U32.AND P0, PT, RZ, UR4, PT ;  /* 0x00000004ff007c0c */ /* 0x000fc8000bf05070 */
[----:B------:R-:W-:-:S13]  /*145b0*/  ISETP.NE.AND.EX P0, PT, RZ, UR5, PT, P0 ;  /* 0x00000005ff007c0c */ /* 0x000fda000bf05300 */
        /* <DEDUP_REMOVED lines=18> */
.L_x_9811:
[----:B------:R-:W2:Y:S01]  /*146e0*/  S2R R4, SR_TID.X ;  /* 0x0000000000047919 */ /* 0x000ea20000002100 */
[----:B-1----:R-:W-:Y:S01]  /*146f0*/  IMAD R6, R18, 0x8, R16 ;  /* 0x0000000812067824 */ /* 0x002fe200078e0210 */
[----:B------:R-:W-:Y:S01]  /*14700*/  BSSY B1, `(.L_x_9812) ;  /* 0x0000006000017945 */ /* 0x000fe20003800000 */
[----:B--2---:R-:W-:Y:S02]  /*14710*/  LOP3.LUT R5, R4, 0x7f, RZ, 0xc0, !PT ;  /* 0x0000007f04057812 */ /* 0x004fe400078ec0ff */
[----:B------:R-:W-:Y:S02]  /*14720*/  SHF.L.U32 R4, R24, 0x1f, RZ ;  /* 0x0000001f18047819 */ /* 0x000fe400000006ff */
[----:B------:R-:W-:Y:S02]  /*14730*/  ISETP.NE.AND P1, PT, R5, RZ, PT ;  /* 0x000000ff0500720c */ /* 0x000fe40003f25270 */
[----:B------:R-:W1:Y:S02]  /*14740*/  SYNCS.PHASECHK.TRANS64.TRYWAIT P0, [R6+URZ+0x19c80], R4 ;  /* 0x019c8004060075a7 */ /* 0x000e64000800017f */
[----:B-1----:R-:W-:Y:S09]  /*14750*/  @!P0 BRA `(.L_x_9813) ;  /* 0x0000003000d48947 */ /* 0x002ff20003800000 */
.L_x_9883:
[----:B------:R-:W-:Y:S05]  /*14760*/  BSYNC B1 ;  /* 0x0000000000017941 */ /* 0x000fea0003800000 */
.L_x_9812:
        /* <DEDUP_REMOVED lines=9> */
.L_x_9815:
[----:B------:R-:W-:Y:S05]  /*14800*/  BSYNC B1 ;  /* 0x0000000000017941 */ /* 0x000fea0003800000 */
.L_x_9814:
        /* <DEDUP_REMOVED lines=11> */
.L_x_9816:
        /* <DEDUP_REMOVED lines=16> */
.L_x_9817:
        /* <DEDUP_REMOVED lines=16> */
.L_x_9818:
        /* <DEDUP_REMOVED lines=10> */
[----:B------:R-:W2:Y:S01]  /*14b60*/  SYNCS.PHASECHK.TRANS64.TRYWAIT P0, [R6+URZ+0x19c40], R4 ;  /* 0x019c4004060075a7 */ /* 0x000ea2000800017f */
[----:B------:R-:W-:Y:S04]  /*14b70*/  BSSY B1, `(.L_x_9819) ;  /* 0x0000002000017945 */ /* 0x000fe80003800000 */
[----:B--2---:R-:W-:Y:S05]  /*14b80*/  @!P0 BRA `(.L_x_9820) ;  /* 0x0000002c00dc8947 */ /* 0x004fea0003800000 */
.L_x_9884:
[----:B------:R-:W-:Y:S05]  /*14b90*/  BSYNC B1 ;  /* 0x0000000000017941 */ /* 0x000fea0003800000 */
.L_x_9819:
        /* <DEDUP_REMOVED lines=11> */
.L_x_9822:
[----:B------:R-:W-:Y:S05]  /*14c50*/  BSYNC B1 ;  /* 0x0000000000017941 */ /* 0x000fea0003800000 */
.L_x_9821:
        /* <DEDUP_REMOVED lines=8> */
.L_x_9823:
        /* <DEDUP_REMOVED lines=15> */
.L_x_9824:
        /* <DEDUP_REMOVED lines=15> */
.L_x_9825:
        /* <DEDUP_REMOVED lines=10> */
.L_x_9810:
[----:B------:R-:W-:Y:S05]  /*14f60*/  BSYNC B0 ;  /* 0x0000000000007941 */ /* 0x000fea0003800000 */
.L_x_9809:
[----:B------:R-:W-:-:S06]  /*14f70*/  UISETP.NE.AND UP0, UPT, UR39, 0x3, UPT ;  /* 0x000000032700788c */ /* 0x000fcc000bf05270 */
[----:B------:R-:W-:-:S13]  /*14f80*/  PLOP3.LUT P0, PT, PT, PT, UP0, 0x80, 0x0 ;  /* 0x000000000000781c */ /* 0x000fda0003f0f008 */
[----:B------:R-:W-:Y:S05]  /*14f90*/  @!P0 BRA `(.L_x_9826) ;  /* 0x0000000000048947 */ /* 0x000fea0003800000 */
[----:B------:R-:W-:Y:S01]  /*14fa0*/  BPT.TRAP 0x1 ;  /* 0x000000040000795c */ /* 0x000fe20000300000 */
.L_x_9826:
[----:B------:R-:W-:Y:S01]  /*14fb0*/  IMAD.U32 R3, RZ, RZ, UR41 ;  /* 0x00000029ff037e24 */ /* 0x000fe2000f8e00ff */
[----:B------:R-:W-:Y:S01]  /*14fc0*/  LOP3.LUT R4, R8, 0x1, RZ, 0x3c, !PT ;  /* 0x0000000108047812 */ /* 0x000fe200078e3cff */
[----:B------:R-:W-:Y:S03]  /*14fd0*/  BSSY B0, `(.L_x_9827) ;  /* 0x0000006000007945 */ /* 0x000fe60003800000 */
[----:B------:R-:W-:Y:S01]  /*14fe0*/  ISETP.NE.AND P1, PT, R3, 0x3, PT ;  /* 0x000000030300780c */ /* 0x000fe20003f25270 */
[----:B------:R-:W-:Y:S01]  /*14ff0*/  IMAD R3, R0, 0x8, R16 ;  /* 0x0000000800037824 */ /* 0x000fe200078e0210 */
[----:B------:R-:W-:-:S04]  /*15000*/  SHF.L.U32 R4, R4, 0x1f, RZ ;  /* 0x0000001f04047819 */ /* 0x000fc800000006ff */
[----:B------:R-:W1:Y:S02]  /*15010*/  SYNCS.PHASECHK.TRANS64.TRYWAIT P0, [R3+URZ+0x19c70], R4 ;  /* 0x019c7004030075a7 */ /* 0x000e64000800017f */
[----:B-1----:R-:W-:Y:S05]  /*15020*/  @!P0 BRA `(.L_x_9828) ;  /* 0x0000002800c88947 */ /* 0x002fea0003800000 */
.L_x_9885:
[----:B------:R-:W-:Y:S05]  /*15030*/  BSYNC B0 ;  /* 0x0000000000007941 */ /* 0x000fea0003800000 */
.L_x_9827:
[----:B------:R-:W-:Y:S05]  /*15040*/  @!P1 BRA `(.L_x_9829) ;  /* 0x0000000000049947 */ /* 0x000fea0003800000 */
[----:B------:R-:W-:Y:S01]  /*15050*/  BPT.TRAP 0x1 ;  /* 0x000000040000795c */ /* 0x000fe20000300000 */
.L_x_9829:
[----:B-1----:R-:W-:Y:S01]  /*15060*/  SHF.L.U32 R4, R8, 0x1f, RZ ;  /* 0x0000001f08047819 */ /* 0x002fe200000006ff */
[----:B------:R-:W-:-:S03]  /*15070*/  IMAD R0, R0, 0x3000, RZ ;  /* 0x0000300000007824 */ /* 0x000fc600078e02ff */
[----:B------:R-:W1:Y:S02]  /*15080*/  SYNCS.PHASECHK.TRANS64.TRYWAIT P0, [R3+URZ+0x19c60], R4 ;  /* 0x019c6004030075a7 */ /* 0x000e64000800017f */
[----:B-1----:R-:W-:Y:S05]  /*15090*/  @!P0 BRA `(.L_x_9830) ;  /* 0x0000002800c08947 */ /* 0x002fea0003800000 */
.L_x_9886:
[----:B------:R-:W2:Y:S01]  /*150a0*/  LDL R12, [R1+0x10] ;  /* 0x00001000010c7983 */ /* 0x000ea20000100800 */
[----:B-1----:R-:W-:Y:S01]  /*150b0*/  LOP3.LUT R4, R0, R23, RZ, 0xfc, !PT ;  /* 0x0000001700047212 */ /* 0x002fe200078efcff */
[----:B------:R-:W-:Y:S05]  /*150c0*/  WARPSYNC.ALL ;  /* 0x0000000000007948 */ /* 0x000fea0003800000 */
[----:B------:R-:W-:Y:S01]  /*150d0*/  IMAD.IADD R4, R16, 0x1, R4 ;  /* 0x0000000110047824 */ /* 0x000fe200078e0204 */
[----:B------:R-:W-:-:S05]  /*150e0*/  LOP3.LUT R13, R23, 0x1800, RZ, 0xfc, !PT ;  /* 0x00001800170d7812 */ /* 0x000fca00078efcff */
        /* <DEDUP_REMOVED lines=30> */
[----:B-1----:R-:W-:-:S05]  /*152d0*/  LOP3.LUT R4, R0, 0x800, R23, 0xfe, !PT ;  /* 0x0000080000047812 */ /* 0x002fca00078efe17 */
[----:B------:R-:W-:-:S06]  /*152e0*/  IMAD.IADD R4, R16, 0x1, R4 ;  /* 0x0000000110047824 */ /* 0x000fcc00078e0204 */
[----:B------:R-:W1:Y:S01]  /*152f0*/  LDSM.16.MT88.4 R4, [R4+0x9000] ;  /* 0x009000000404783b */ /* 0x000e620000004200 */
[--C-:B--2---:R-:W-:Y:S02]  /*15300*/  IADD3 R12, R19, R12, R0.reuse ;  /* 0x0000000c130c7210 */ /* 0x104fe40007ffe000 */
[C-C-:B-1----:R-:W-:Y:S02]  /*15310*/  PRMT R8, R4.reuse, 0x6420, R5.reuse ;  /* 0x0000642004087816 */ /* 0x142fe40000000005 */
[----:B------:R-:W-:Y:S02]  /*15320*/  PRMT R9, R4, 0x7531, R5 ;  /* 0x0000753104097816 */ /* 0x000fe40000000005 */
[C-C-:B------:R-:W-:Y:S02]  /*15330*/  PRMT R10, R6.reuse, 0x6420, R7.reuse ;  /* 0x00006420060a7816 */ /* 0x140fe40000000007 */
[----:B------:R-:W-:Y:S02]  /*15340*/  PRMT R11, R6, 0x7531, R7 ;  /* 0x00007531060b7816 */ /* 0x000fe40000000007 */
[----:B------:R-:W-:-:S02]  /*15350*/  IADD3 R4, R16, R13, R0 ;  /* 0x0000000d10047210 */ /* 0x000fc40007ffe000 */
[----:B------:R-:W-:Y:S01]  /*15360*/  LOP3.LUT R13, R23, 0x2800, RZ, 0xfc, !PT ;  /* 0x00002800170d7812 */ /* 0x000fe200078efcff */
[----:B------:R-:W-:Y:S04]  /*15370*/  STSM.16.M88.4 [R12], R8 ;  /* 0x000000080c007844 */ /* 0x000fe80000000200 */
[----:B------:R-:W1:Y:S02]  /*15380*/  LDSM.16.MT88.4 R4, [R4+0x9000] ;  /* 0x009000000404783b */ /* 0x000e640000004200 */
[C-C-:B-1----:R-:W-:Y:S02]  /*15390*/  PRMT R8, R4.reuse, 0x6420, R5.reuse ;  /* 0x0000642004087816 */ /* 0x142fe40000000005 */
[----:B------:R-:W-:Y:S02]  /*153a0*/  PRMT R9, R4, 0x7531, R5 ;  /* 0x0000753104097816 */ /* 0x000fe40000000005 */
[----:B------:R-:W-:-:S02]  /*153b0*/  PRMT R10, R6, 0x6420, R7 ;  /* 0x00006420060a7816 */ /* 0x000fc40000000007 */
[----:B------:R-:W-:Y:S02]  /*153c0*/  PRMT R11, R6, 0x7531, R7 ;  /* 0x00007531060b7816 */ /* 0x000fe40000000007 */
[----:B------:R-:W-:-:S03]  /*153d0*/  IADD3 R4, R16, R13, R0 ;  /* 0x0000000d10047210 */ /* 0x000fc60007ffe000 */
[----:B------:R-:W-:Y:S04]  /*153e0*/  STSM.16.M88.4 [R12+0x1000], R8 ;  /* 0x001000080c007844 */ /* 0x000fe80000000200 */
[----:B------:R-:W1:Y:S02]  /*153f0*/  LDSM.16.MT88.4 R4, [R4+0x9000] ;  /* 0x009000000404783b */ /* 0x000e640000004200 */
        /* <DEDUP_REMOVED lines=13> */
.L_x_9831:
[----:B------:R-:W3:Y:S01]  /*154d0*/  S2R R0, SR_TID.X ;  /* 0x0000000000007919 */ /* 0x000ee20000002100 */
[----:B--2---:R2:W-:Y:S01]  /*154e0*/  SYNCS.ARRIVE.TRANS64.A1T0 RZ, [R3+URZ+0x19c50], RZ ;  /* 0x019c50ff03ff79a7 */ /* 0x0045e2000810003f */
[----:B-1----:R-:W-:Y:S01]  /*154f0*/  IMAD.MOV.U32 R8, RZ, RZ, R24 ;  /* 0x000000ffff087224 */ /* 0x002fe200078e0018 */
[----:B---3--:R-:W-:Y:S01]  /*15500*/  LOP3.LUT R0, R0, 0x7f, RZ, 0xc0, !PT ;  /* 0x0000007f00007812 */ /* 0x008fe200078ec0ff */
[----:B------:R-:W-:Y:S03]  /*15510*/  BAR.SYNC.DEFER_BLOCKING 0x2, 0x80 ;  /* 0x0082000000007b1d */ /* 0x000fe60000010000 */
[----:B------:R-:W-:Y:S01]  /*15520*/  ISETP.NE.AND P0, PT, R0, RZ, PT ;  /* 0x000000ff0000720c */ /* 0x000fe20003f05270 */
[----:B------:R-:W-:-:S12]  /*15530*/  IMAD.MOV.U32 R0, RZ, RZ, R18 ;  /* 0x000000ffff007224 */ /* 0x000fd800078e0012 */
[----:B--2---:R-:W-:-:S05]  /*15540*/  @!P0 VIADD R3, R3, 0x19c80 ;  /* 0x00019c8003038836 */ /* 0x004fca0000000000 */
[----:B------:R-:W-:-:S04]  /*15550*/  @!P0 PRMT R3, RZ, 0x654, R3 ;  /* 0x00000654ff038816 */ /* 0x000fc80000000003 */
[----:B------:R3:W-:Y:S01]  /*15560*/  @!P0 SYNCS.ARRIVE.TRANS64.RED.A1T0 RZ, [R3+URZ], RZ ;  /* 0x000000ff03ff89a7 */ /* 0x0007e2000810043f */
[C---:B------:R-:W-:Y:S01]  /*15570*/  ISETP.GT.AND P0, PT, R2.reuse, R27, PT ;  /* 0x0000001b0200720c */ /* 0x040fe20003f04270 */
[----:B------:R-:W-:-:S12]  /*15580*/  VIADD R2, R2, 0xffffffff ;  /* 0xffffffff02027836 */ /* 0x000fd80000000000 */
[----:B---3--:R-:W-:Y:S05]  /*15590*/  @P0 BRA `(.L_x_9832) ;  /* 0xffffffec00d40947 */ /* 0x008fea000383ffff */
.L_x_9808:
[----:B--2---:R-:W2:Y:S01]  /*155a0*/  S2R R3, SR_TID.X ;  /* 0x0000000000037919 */ /* 0x004ea20000002100 */
[----:B------:R-:W-:Y:S01]  /*155b0*/  BSSY B0, `(.L_x_9833) ;  /* 0x0000011000007945 */ /* 0x000fe20003800000 */
        /* <DEDUP_REMOVED lines=10> */
[----:B------:R-:W3:Y:S02]  /*15660*/  S2R R4, SR_LTMASK ;  /* 0x0000000000047919 */ /* 0x000ee40000003900 */
[----:B---3--:R-:W-:-:S04]  /*15670*/  LOP3.LUT R4, R4, UR4, RZ, 0xc0, !PT ;  /* 0x0000000404047c12 */ /* 0x008fc8000f8ec0ff */
[----:B------:R-:W3:Y:S01]  /*15680*/  POPC R7, R4 ;  /* 0x0000000400077309 */ /* 0x000ee20000000000 */
[----:B--2---:R-:W3:Y:S02]  /*15690*/  SHFL.IDX PT, R0, R3, R0, 0x1f ;  /* 0x00001f0003007589 */ /* 0x004ee400000e0000 */
[----:B---3--:R-:W-:-:S05]  /*156a0*/  IADD3 R0, R0, UR40, R7 ;  /* 0x0000002800007c10 */ /* 0x008fca000fffe007 */
[----:B------:R2:W-:Y:S02]  /*156b0*/  STL [R1], R0 ;  /* 0x0000000001007387 */ /* 0x0005e40000100800 */
.L_x_9834:
[----:B------:R-:W-:Y:S05]  /*156c0*/  BSYNC B0 ;  /* 0x0000000000007941 */ /* 0x000fea0003800000 */
.L_x_9833:
[----:B------:R-:W-:-:S06]  /*156d0*/  UISETP.NE.AND UP0, UPT, UR39, 0x3, UPT ;  /* 0x000000032700788c */ /* 0x000fcc000bf05270 */
[----:B------:R-:W-:-:S13]  /*156e0*/  PLOP3.LUT P1, PT, PT, PT, UP0, 0x80, 0x0 ;  /* 0x000000000000781c */ /* 0x000fda0003f2f008 */
[----:B------:R-:W-:Y:S05]  /*156f0*/  @!P1 BRA `(.L_x_9835) ;  /* 0x0000000000049947 */ /* 0x000fea0003800000 */
[----:B------:R-:W-:Y:S01]  /*15700*/  BPT.TRAP 0x1 ;  /* 0x000000040000795c */ /* 0x000fe20000300000 */
.L_x_9835:
[----:B------:R-:W-:Y:S01]  /*15710*/  LOP3.LUT R3, R24, 0x1, RZ, 0x3c, !PT ;  /* 0x0000000118037812 */ /* 0x000fe200078e3cff */
[----:B--2---:R-:W-:Y:S01]  /*15720*/  IMAD R0, R18, 0x8, R16 ;  /* 0x0000000812007824 */ /* 0x004fe200078e0210 */
[----:B------:R-:W-:Y:S01]  /*15730*/  BSSY B0, `(.L_x_9836) ;  /* 0x0000006000007945 */ /* 0x000fe20003800000 */
[----:B------:R-:W-:Y:S01]  /*15740*/  IMAD.U32 R2, RZ, RZ, UR41 ;  /* 0x00000029ff027e24 */ /* 0x000fe2000f8e00ff */
[----:B------:R-:W-:-:S04]  /*15750*/  SHF.L.U32 R3, R3, 0x1f, RZ ;  /* 0x0000001f03037819 */ /* 0x000fc800000006ff */
[----:B------:R-:W2:Y:S01]  /*15760*/  SYNCS.PHASECHK.TRANS64.TRYWAIT P1, [R0+URZ+0x19c70], R3 ;  /* 0x019c7003000075a7 */ /* 0x000ea2000802017f */
[----:B------:R-:W-:Y:S01]  /*15770*/  ISETP.NE.AND P2, PT, R2, 0x3, PT ;  /* 0x000000030200780c */ /* 0x000fe20003f45270 */
[----:B--2---:R-:W-:-:S12]  /*15780*/  @!P1 BRA `(.L_x_9837) ;  /* 0x0000002400189947 */ /* 0x004fd80003800000 */
.L_x_9887:
[----:B------:R-:W-:Y:S05]  /*15790*/  BSYNC B0 ;  /* 0x0000000000007941 */ /* 0x000fea0003800000 */
.L_x_9836:
[----:B------:R-:W-:Y:S05]  /*157a0*/  @!P2 BRA `(.L_x_9838) ;  /* 0x000000000004a947 */ /* 0x000fea0003800000 */
[----:B------:R-:W-:Y:S01]  /*157b0*/  BPT.TRAP 0x1 ;  /* 0x000000040000795c */ /* 0x000fe20000300000 */
.L_x_9838:
[----:B--2---:R-:W-:-:S04]  /*157c0*/  SHF.L.U32 R3, R24, 0x1f, RZ ;  /* 0x0000001f18037819 */ /* 0x004fc800000006ff */
[----:B------:R-:W2:Y:S02]  /*157d0*/  SYNCS.PHASECHK.TRANS64.TRYWAIT P1, [R0+URZ+0x19c60], R3 ;  /* 0x019c6003000075a7 */ /* 0x000ea4000802017f */
[----:B--2---:R-:W-:Y:S05]  /*157e0*/  @!P1 BRA `(.L_x_9839) ;  /* 0x0000002400149947 */ /* 0x004fea0003800000 */
.L_x_9888:
[----:B------:R-:W3:Y:S01]  /*157f0*/  LDL R15, [R1+0x10] ;  /* 0x00001000010f7983 */ /* 0x000ee20000100800 */
[----:B------:R-:W-:Y:S01]  /*15800*/  IMAD R2, R18, 0x3000, RZ ;  /* 0x0000300012027824 */ /* 0x000fe200078e02ff */
[----:B------:R-:W-:Y:S05]  /*15810*/  WARPSYNC.ALL ;  /* 0x0000000000007948 */ /* 0x000fea0003800000 */
[----:B--2---:R-:W-:Y:S02]  /*15820*/  LOP3.LUT R3, R2, R23, RZ, 0xfc, !PT ;  /* 0x0000001702037212 */ /* 0x004fe400078efcff */
[----:B------:R-:W-:-:S03]  /*15830*/  LOP3.LUT R14, R23, 0x1800, RZ, 0xfc, !PT ;  /* 0x00001800170e7812 */ /* 0x000fc600078efcff */
[----:B------:R-:W-:Y:S02]  /*15840*/  IMAD.IADD R6, R16, 0x1, R3 ;  /* 0x0000000110067824 */ /* 0x000fe400078e0203 */
[----:B------:R-:W-:-:S04]  /*15850*/  VIADD R3, R2, 0x1000 ;  /* 0x0000100002037836 */ /* 0x000fc80000000000 */
[----:B------:R-:W1:Y:S02]  /*15860*/  LDSM.16.MT88.4 R4, [R6+0x9000] ;  /* 0x009000000604783b */ /* 0x000e640000004200 */
[C-C-:B-1----:R-:W-:Y:S02]  /*15870*/  PRMT R8, R4.reuse, 0x6420, R5.reuse ;  /* 0x0000642004087816 */ /* 0x142fe40000000005 */
        /* <DEDUP_REMOVED lines=10> */
[----:B------:R-:W1:Y:S01]  /*15920*/  LDSM.16.MT88.4 R4, [R4+0x9000] ;  /* 0x009000000404783b */ /* 0x000e620000004200 */
[----:B------:R-:W-:Y:S01]  /*15930*/  VIADD R3, R2, 0x2000 ;  /* 0x0000200002037836 */ /* 0x000fe20000000000 */
[C-C-:B-1----:R-:W-:Y:S02]  /*15940*/  PRMT R8, R4.reuse, 0x6420, R5.reuse ;  /* 0x0000642004087816 */ /* 0x142fe40000000005 */
        /* <DEDUP_REMOVED lines=8> */
[----:B------:R1:W2:Y:S02]  /*159d0*/  LDSM.16.MT88.4 R4, [R12+0x9000] ;  /* 0x009000000c04783b */ /* 0x0002a40000004200 */
[----:B-1----:R-:W-:Y:S02]  /*159e0*/  IADD3 R12, R16, R14, R2 ;  /* 0x0000000e100c7210 */ /* 0x002fe40007ffe002 */
[----:B------:R-:W-:Y:S02]  /*159f0*/  LOP3.LUT R14, R23, 0x2800, RZ, 0xfc, !PT ;  /* 0x00002800170e7812 */ /* 0x000fe400078efcff */
[----:B--2---:R-:W-:-:S02]  /*15a00*/  PRMT R8, R4, 0x6420, R5 ;  /* 0x0000642004087816 */ /* 0x004fc40000000005 */
[----:B------:R-:W-:Y:S02]  /*15a10*/  PRMT R9, R4, 0x7531, R5 ;  /* 0x0000753104097816 */ /* 0x000fe40000000005 */
[----:B------:R-:W-:Y:S02]  /*15a20*/  LOP3.LUT R5, R2, 0x800, R23, 0xfe, !PT ;  /* 0x0000080002057812 */ /* 0x000fe400078efe17 */
[C-C-:B------:R-:W-:Y:S02]  /*15a30*/  PRMT R10, R6.reuse, 0x6420, R7.reuse ;  /* 0x00006420060a7816 */ /* 0x140fe40000000007 */
[----:B------:R-:W-:Y:S01]  /*15a40*/  PRMT R11, R6, 0x7531, R7 ;  /* 0x00007531060b7816 */ /* 0x000fe20000000007 */
[----:B------:R-:W-:-:S04]  /*15a50*/  IMAD.IADD R13, R16, 0x1, R5 ;  /* 0x00000001100d7824 */ /* 0x000fc800078e0205 */
[----:B------:R-:W-:Y:S04]  /*15a60*/  STSM.16.M88.4 [R3], R8 ;  /* 0x0000000803007844 */ /* 0x000fe80000000200 */
[----:B------:R-:W1:Y:S02]  /*15a70*/  LDSM.16.MT88.4 R4, [R13+0x9000] ;  /* 0x009000000d04783b */ /* 0x000e640000004200 */
[C-C-:B-1----:R-:W-:Y:S02]  /*15a80*/  PRMT R8, R4.reuse, 0x6420, R5.reuse ;  /* 0x0000642004087816 */ /* 0x142fe40000000005 */
[----:B------:R-:W-:Y:S02]  /*15a90*/  PRMT R9, R4, 0x7531, R5 ;  /* 0x0000753104097816 */ /* 0x000fe40000000005 */
[----:B------:R-:W-:-:S02]  /*15aa0*/  PRMT R10, R6, 0x6420, R7 ;  /* 0x00006420060a7816 */ /* 0x000fc40000000007 */
[----:B------:R-:W-:Y:S02]  /*15ab0*/  PRMT R11, R6, 0x7531, R7 ;  /* 0x00007531060b7816 */ /* 0x000fe40000000007 */
[----:B---3--:R-:W-:-:S05]  /*15ac0*/  IADD3 R19, R19, R15, R2 ;  /* 0x0000000f13137210 */ /* 0x008fca0007ffe002 */
        /* <DEDUP_REMOVED lines=22> */
.L_x_9840:
[----:B--2---:R2:W-:Y:S01]  /*15c30*/  SYNCS.ARRIVE.TRANS64.A1T0 RZ, [R0+URZ+0x19c50], RZ ;  /* 0x019c50ff00ff79a7 */ /* 0x0045e2000810003f */
[----:B------:R-:W-:Y:S02]  /*15c40*/  @!P0 VIADD R2, R0, 0x19c80 ;  /* 0x00019c8000028836 */ /* 0x000fe40000000000 */
[----:B------:R-:W-:-:S03]  /*15c50*/  VIADD R18, R18, 0x1 ;  /* 0x0000000112127836 */ /* 0x000fc60000000000 */
[----:B------:R-:W-:Y:S01]  /*15c60*/  @!P0 PRMT R2, RZ, 0x654, R2 ;  /* 0x00000654ff028816 */ /* 0x000fe20000000002 */
[----:B------:R-:W-:Y:S06]  /*15c70*/  BAR.SYNC.DEFER_BLOCKING 0x2, 0x80 ;  /* 0x0082000000007b1d */ /* 0x000fec0000010000 */
[----:B------:R2:W-:Y:S01]  /*15c80*/  @!P0 SYNCS.ARRIVE.TRANS64.RED.A1T0 RZ, [R2+URZ], RZ ;  /* 0x000000ff02ff89a7 */ /* 0x0005e2000810043f */
[----:B------:R-:W-:-:S04]  /*15c90*/  ISETP.NE.AND P0, PT, R18, 0x2, PT ;  /* 0x000000021200780c */ /* 0x000fc80003f05270 */
[----:B------:R-:W-:Y:S02]  /*15ca0*/  SEL R3, RZ, 0x1, P0 ;  /* 0x00000001ff037807 */ /* 0x000fe40000000000 */
[----:B------:R-:W-:Y:S02]  /*15cb0*/  SEL R18, R18, RZ, P0 ;  /* 0x000000ff12127207 */ /* 0x000fe40000000000 */
[----:B--2---:R-:W-:-:S07]  /*15cc0*/  LOP3.LUT R24, R24, R3, RZ, 0x3c, !PT ;  /* 0x0000000318187212 */ /* 0x004fce00078e3cff */
.L_x_9783:
[----:B------:R-:W-:Y:S05]  /*15cd0*/  BSYNC B7 ;  /* 0x0000000000077941 */ /* 0x000fea0003800000 */
.L_x_9781:
        /* <DEDUP_REMOVED lines=8> */
[----:B-1----:R1:W-:Y:S01]  /*15d60*/  STL.64 [R1], R4 ;  /* 0x0000000401007387 */ /* 0x0023e20000100a00 */
[----:B--2---:R-:W-:-:S03]  /*15d70*/  IMAD.MOV.U32 R0, RZ, RZ, R7 ;  /* 0x000000ffff007224 */ /* 0x004fc600078e0007 */
[----:B------:R1:W-:Y:S02]  /*15d80*/  STL [R1+0x8], R6 ;  /* 0x0000080601007387 */ /* 0x0003e40000100800 */
[----:B------:R-:W-:Y:S01]  /*15d90*/  R2UR UR42, R0 ;  /* 0x00000000002a72ca */ /* 0x000fe200000e0000 */
[----:B------:R-:W-:Y:S06]  /*15da0*/  BAR.ARV 0x4, 0x200 ;  /* 0x0108000000007b1d */ /* 0x000fec0000002000 */
[----:B------:R-:W-:Y:S08]  /*15db0*/  BRA `(.L_x_9842) ;  /* 0x0000000c00e07947 */ /* 0x000ff00003800000 */
.L_x_9841:
[----:B--2---:R-:W0:Y:S01]  /*15dc0*/  LDL.LU R0, [R1] ;  /* 0x0000000001007983 */ /* 0x004e220000300800 */
[----:B------:R-:W-:Y:S01]  /*15dd0*/  ULDC UR4, c[0x0][0xc3c] ;  /* 0x00030f0000047ab9 */ /* 0x000fe20000000800 */
[----:B------:R-:W1:Y:S02]  /*15de0*/  S2R R2, SR_TID.X ;  /* 0x0000000000027919 */ /* 0x000e640000002100 */
[----:B-1----:R-:W-:-:S04]  /*15df0*/  LOP3.LUT R10, R2, 0x1f, RZ, 0xc0, !PT ;  /* 0x0000001f020a7812 */ /* 0x002fc800078ec0ff */
[C---:B------:R-:W-:Y:S01]  /*15e00*/  ISETP.NE.AND P0, PT, R10.reuse, 0x1f, PT ;  /* 0x0000001f0a00780c */ /* 0x040fe20003f05270 */
[----:B------:R-:W-:-:S05]  /*15e10*/  VIADD R7, R10, UR42 ;  /* 0x0000002a0a077c36 */ /* 0x000fca0008000000 */
[----:B------:R-:W-:Y:S01]  /*15e20*/  ISETP.GE.OR P1, PT, R7, UR4, !P0 ;  /* 0x0000000407007c0c */ /* 0x000fe2000c726670 */
[----:B------:R-:W-:Y:S02]  /*15e30*/  IMAD.MOV.U32 R8, RZ, RZ, RZ ;  /* 0x000000ffff087224 */ /* 0x000fe400078e00ff */
[----:B0-----:R-:W-:-:S10]  /*15e40*/  IMAD.MOV.U32 R9, RZ, RZ, R0 ;  /* 0x000000ffff097224 */ /* 0x001fd400078e0000 */
        /* <DEDUP_REMOVED lines=13> */
[----:B------:R-:W-:Y:S01]  /*15f20*/  SHFL.IDX PT, R10, R9, 0x1, 0x1f ;  /* 0x00201f00090a7f89 */ /* 0x000fe200000e0000 */
[----:B--2---:R-:W-:-:S05]  /*15f30*/  IMAD R4, R8, R0, RZ ;  /* 0x0000000008047224 */ /* 0x004fca00078e02ff */
[----:B------:R-:W0:Y:S02]  /*15f40*/  SHFL.UP PT, R5, R4, 0x1, RZ ;  /* 0x0420000004057989 */ /* 0x000e2400000e00ff */
[----:B0-----:R-:W-:-:S05]  /*15f50*/  SEL R5, R5, RZ, P1 ;  /* 0x000000ff05057207 */ /* 0x001fca0000800000 */
[----:B------:R-:W-:Y:S02]  /*15f60*/  IMAD.IADD R5, R4, 0x1, R5 ;  /* 0x0000000104057824 */ /* 0x000fe400078e0205 */
[----:B------:R-:W-:Y:S04]  /*15f70*/  SHFL.IDX PT, R4, R9, RZ, 0x1f ;  /* 0x00001fff09047589 */ /* 0x000fe800000e0000 */
        /* <DEDUP_REMOVED lines=19> */
.L_x_9845:
        /* <DEDUP_REMOVED lines=14> */
[----:B0-----:R-:W-:-:S05]  /*16190*/  @!P6 IMAD.WIDE R2, R7, 0x4, R2 ;  /* 0x000000040702e825 */ /* 0x001fca00078e0202 */
        /* <DEDUP_REMOVED lines=23> */
.L_x_9843:
[----:B------:R-:W-:-:S04]  /*16310*/  IMAD.IADD R6, R6, 0x1, -R3 ;  /* 0x0000000106067824 */ /* 0x000fc800078e0a03 */
[----:B------:R-:W-:-:S05]  /*16320*/  IMAD R3, R2, R7, R6 ;  /* 0x0000000702037224 */ /* 0x000fca00078e0206 */
[----:B------:R-:W-:-:S13]  /*16330*/  ISETP.GT.AND P0, PT, R3, R4, PT ;  /* 0x000000040300720c */ /* 0x000fda0003f04270 */
[----:B------:R-:W-:Y:S02]  /*16340*/  VOTEU.ANY UR5, UPT, !P0 ;  /* 0x0000000000057886 */ /* 0x000fe400040e0100 */
[----:B------:R-:W-:Y:S01]  /*16350*/  ISETP.NE.AND P0, PT, RZ, UR5, PT ;  /* 0x00000005ff007c0c */ /* 0x000fe2000bf05270 */
[----:B------:R-:W-:-:S06]  /*16360*/  UPOPC UR4, UR5 ;  /* 0x00000005000472bf */ /* 0x000fcc0008000000 */
[----:B------:R-:W-:Y:S02]  /*16370*/  IMAD.U32 R3, RZ, RZ, UR4 ;  /* 0x00000004ff037e24 */ /* 0x000fe4000f8e00ff */
[----:B------:R-:W-:-:S03]  /*16380*/  IMAD.U32 R9, RZ, RZ, UR4 ;  /* 0x00000004ff097e24 */ /* 0x000fc6000f8e00ff */
[----:B------:R0:W1:Y:S04]  /*16390*/  SHFL.IDX PT, R0, R0, R3, 0x1f ;  /* 0x00001f0300007589 */ /* 0x00006800000e0000 */
[----:B------:R0:W2:Y:S01]  /*163a0*/  SHFL.IDX PT, R8, R8, R9, 0x1f ;  /* 0x00001f0908087589 */ /* 0x0000a200000e0000 */
[----:B------:R-:W-:Y:S05]  /*163b0*/  @!P0 BRA `(.L_x_9846) ;  /* 0x00000000000c8947 */ /* 0x000fea0003800000 */
[----:B------:R-:W-:-:S06]  /*163c0*/  UIADD3 UR5, UR4, -0x1, URZ ;  /* 0xffffffff04057890 */ /* 0x000fcc000fffe03f */
[----:B------:R-:W-:-:S06]  /*163d0*/  IMAD.U32 R5, RZ, RZ, UR5 ;  /* 0x00000005ff057e24 */ /* 0x000fcc000f8e00ff */
[----:B------:R3:W4:Y:S02]  /*163e0*/  SHFL.IDX PT, R5, R2, R5, 0x1f ;  /* 0x00001f0502057589 */ /* 0x00072400000e0000 */
.L_x_9846:
[----:B0---4-:R-:W-:Y:S01]  /*163f0*/  IMAD R3, R5, R7, R6 ;  /* 0x0000000705037224 */ /* 0x011fe200078e0206 */
[----:B--2---:R-:W-:Y:S01]  /*16400*/  ISETP.NE.AND P0, PT, R8, 0x1, PT ;  /* 0x000000010800780c */ /* 0x004fe20003f05270 */
[----:B------:R-:W-:Y:S02]  /*16410*/  UIADD3 UR42, UR4, UR42, URZ ;  /* 0x0000002a042a7290 */ /* 0x000fe4000fffe03f */
[----:B------:R-:W-:Y:S01]  /*16420*/  IMAD.IADD R4, R4, 0x1, -R3 ;  /* 0x0000000104047824 */ /* 0x000fe200078e0a03 */
[----:B------:R0:W-:Y:S09]  /*16430*/  STL [R1], R3 ;  /* 0x0000000301007387 */ /* 0x0001f20000100800 */
[----:B------:R-:W-:Y:S05]  /*16440*/  @!P0 BRA `(.L_x_9847) ;  /* 0x0000000000e08947 */ /* 0x000fea0003800000 */
[----:B-1----:R-:W-:Y:S01]  /*16450*/  IABS R6, R0 ;  /* 0x0000000000067213 */ /* 0x002fe20000000000 */
[----:B---3--:R-:W-:-:S03]  /*16460*/  IMAD.MOV.U32 R2, RZ, RZ, RZ ;  /* 0x000000ffff027224 */ /* 0x008fc600078e00ff */
        /* <DEDUP_REMOVED lines=9> */
[----:B------:R-:W-:-:S04]  /*16500*/  IMAD.HI.U32 R5, R3, R2, RZ ;  /* 0x0000000203057227 */ /* 0x000fc800078e00ff */
[----:B------:R-:W-:-:S04]  /*16510*/  IMAD.MOV R9, RZ, RZ, -R9 ;  /* 0x000000ffff097224 */ /* 0x000fc800078e0a09 */
[----:B------:R-:W-:Y:S02]  /*16520*/  IMAD R3, R5, R9, R2 ;  /* 0x0000000905037224 */ /* 0x000fe400078e0202 */
[----:B------:R-:W-:-:S03]  /*16530*/  IMAD.MOV.U32 R2, RZ, RZ, RZ ;  /* 0x000000ffff027224 */ /* 0x000fc600078e00ff */
        /* <DEDUP_REMOVED lines=41> */
.L_x_9847:
[----:B------:R-:W-:Y:S02]  /*167d0*/  ULDC.64 UR4, c[0x0][0xc90] ;  /* 0x0003240000047ab9 */ /* 0x000fe40000000a00 */
[----:B------:R-:W-:-:S06]  /*167e0*/  UIMAD.WIDE UR4, UR42, 0x4, UR4 ;  /* 0x000000042a0478a5 */ /* 0x000fcc000f8e0204 */
[----:B---3--:R-:W-:Y:S02]  /*167f0*/  IMAD.U32 R2, RZ, RZ, UR4 ;  /* 0x00000004ff027e24 */ /* 0x008fe4000f8e00ff */
[----:B0-----:R-:W-:-:S05]  /*16800*/  IMAD.U32 R3, RZ, RZ, UR5 ;  /* 0x00000005ff037e24 */ /* 0x001fca000f8e00ff */
[----:B------:R0:W1:Y:S02]  /*16810*/  LDG.E R6, desc[UR52][R2.64] ;  /* 0x0000003402067981 */ /* 0x000064000c1e1900 */
[----:B0-----:R-:W-:Y:S02]  /*16820*/  IMAD.MOV.U32 R2, RZ, RZ, RZ ;  /* 0x000000ffff027224 */ /* 0x001fe400078e00ff */
[----:B-1----:R-:W-:-:S05]  /*16830*/  IMAD R5, R0, R6, RZ ;  /* 0x0000000600057224 */ /* 0x002fca00078e02ff */
        /* <DEDUP_REMOVED lines=40> */
[----:B------:R-:W-:-:S04]  /*16ac0*/  IMAD.HI.U32 R2, R2, R3, RZ ;  /* 0x0000000302027227 */ /* 0x000fc800078e00ff */
[----:B------:R-:W-:Y:S01]  /*16ad0*/  IMAD R4, R2, R4, R3 ;  /* 0x0000000402047224 */ /* 0x000fe200078e0203 */
[----:B------:R-:W-:Y:S02]  /*16ae0*/  LOP3.LUT R3, R5, R6, RZ, 0x3c, !PT ;  /* 0x0000000605037212 */ /* 0x000fe400078e3cff */
[----:B------:R-:W-:Y:S02]  /*16af0*/  IADD3 R5, R8, 0x1000000, R5 ;  /* 0x0100000008057810 */ /* 0x000fe40007ffe005 */
        /* <DEDUP_REMOVED lines=12> */
.L_x_9848:
[----:B01----:R-:W-:-:S05]  /*16bc0*/  LOP3.LUT R3, RZ, R2, RZ, 0x33, !PT ;  /* 0x00000002ff037212 */ /* 0x003fca00078e33ff */
[----:B------:R-:W-:-:S05]  /*16bd0*/  IMAD.IADD R0, R0, 0x1, R3 ;  /* 0x0000000100007824 */ /* 0x000fca00078e0203 */
[----:B------:R0:W-:Y:S01]  /*16be0*/  STL [R1+0x4], R0 ;  /* 0x0000040001007387 */ /* 0x0001e20000100800 */
[----:B------:R-:W-:Y:S05]  /*16bf0*/  BRA `(.L_x_9849) ;  /* 0x0000000000107947 */ /* 0x000fea0003800000 */
.L_x_9844:
[----:B------:R1:W-:Y:S01]  /*16c00*/  STL [R1], R4 ;  /* 0x0000000401007387 */ /* 0x0003e20000100800 */
[----:B------:R-:W-:-:S03]  /*16c10*/  ULDC UR42, c[0x0][0xc3c] ;  /* 0x00030f00002a7ab9 */ /* 0x000fc60000000800 */
[----:B------:R1:W-:Y:S04]  /*16c20*/  STL [R1+0x4], RZ ;  /* 0x000004ff01007387 */ /* 0x0003e80000100800 */
[----:B------:R1:W-:Y:S02]  /*16c30*/  STL [R1+0x8], RZ ;  /* 0x000008ff01007387 */ /* 0x0003e40000100800 */
.L_x_9849:
[----:B------:R-:W2:Y:S04]  /*16c40*/  LDL R3, [R1+0x4] ;  /* 0x0000040001037983 */ /* 0x000ea80000100800 */
[----:B------:R-:W3:Y:S04]  /*16c50*/  LDL R2, [R1+0x8] ;  /* 0x0000080001027983 */ /* 0x000ee80000100800 */
[----:B-1----:R-:W4:Y:S01]  /*16c60*/  LDL R4, [R1] ;  /* 0x0000000001047983 */ /* 0x002f220000100800 */
[----:B0-----:R-:W0:Y:S02]  /*16c70*/  S2R R0, SR_TID.X ;  /* 0x0000000000007919 */ /* 0x001e240000002100 */
        /* <DEDUP_REMOVED lines=12> */
.L_x_9842:
[----:B------:R-:W-:Y:S02]  /*16d40*/  ULDC UR4, c[0x0][0xc3c] ;  /* 0x00030f0000047ab9 */ /* 0x000fe40000000800 */
[----:B------:R-:W-:-:S06]  /*16d50*/  UISETP.GE.AND UP0, UPT, UR42, UR4, UPT ;  /* 0x000000042a00728c */ /* 0x000fcc000bf06270 */
[----:B------:R-:W-:-:S13]  /*16d60*/  PLOP3.LUT P0, PT, PT, PT, UP0, 0x80, 0x0 ;  /* 0x000000000000781c */ /* 0x000fda0003f0f008 */
[----:B------:R-:W-:Y:S05]  /*16d70*/  @!P0 BRA `(.L_x_9850) ;  /* 0xffffffb000508947 */ /* 0x000fea000383ffff */
.L_x_9770:
[----:B0-----:R-:W3:Y:S01]  /*16d80*/  LDL.LU R0, [R1+0x18] ;  /* 0x0000180001007983 */ /* 0x001ee20000300800 */
[----:B------:R-:W-:Y:S01]  /*16d90*/  BSSY B0, `(.L_x_9851) ;  /* 0x000000b000007945 */ /* 0x000fe20003800000 */
[----:B-12---:R-:W0:Y:S01]  /*16da0*/  S2R R5, SR_CgaCtaId ;  /* 0x0000000000057919 */ /* 0x006e220000008800 */
[----:B---3--:R-:W-:-:S05]  /*16db0*/  VIADD R0, R0, 0x1 ;  /* 0x0000000100007836 */ /* 0x008fca0000000000 */
[----:B------:R-:W-:-:S04]  /*16dc0*/  LEA.HI R2, R0, R0, RZ, 0x1 ;  /* 0x0000000000027211 */ /* 0x000fc800078f08ff */
[----:B------:R-:W-:Y:S02]  /*16dd0*/  LOP3.LUT R3, R2, 0xfffffffe, RZ, 0xc0, !PT ;  /* 0xfffffffe02037812 */ /* 0x000fe400078ec0ff */
[----:B------:R-:W-:-:S03]  /*16de0*/  MOV R2, 0x400 ;  /* 0x0000040000027802 */ /* 0x000fc60000000f00 */
[----:B------:R-:W-:Y:S01]  /*16df0*/  IMAD.IADD R0, R0, 0x1, -R3 ;  /* 0x0000000100007824 */ /* 0x000fe200078e0a03 */
[----:B0-----:R-:W-:-:S04]  /*16e00*/  LEA R9, R5, R2, 0x18 ;  /* 0x0000000205097211 */ /* 0x001fc800078ec0ff */
[----:B------:R-:W-:-:S04]  /*16e10*/  SHF.L.U32 R0, R0, 0x1f, RZ ;  /* 0x0000001f00007819 */ /* 0x000fc800000006ff */
[----:B------:R-:W0:Y:S02]  /*16e20*/  SYNCS.PHASECHK.TRANS64.TRYWAIT P0, [R9+URZ+0x19c20], R0 ;  /* 0x019c2000090075a7 */ /* 0x000e24000800017f */
[----:B0-----:R-:W-:Y:S05]  /*16e30*/  @!P0 BRA `(.L_x_9852) ;  /* 0x0000000c00948947 */ /* 0x001fea0003800000 */
.L_x_9889:
[----:B------:R-:W-:Y:S05]  /*16e40*/  BSYNC B0 ;  /* 0x0000000000007941 */ /* 0x000fea0003800000 */
.L_x_9851:
[----:B------:R-:W-:-:S03]  /*16e50*/  UMOV UR4, 0xffffffff ;  /* 0xffffffff00047882 */ /* 0x000fc60000000000 */
[----:B------:R-:W-:Y:S05]  /*16e60*/  BRA.DIV UR4, `(.L_x_9853) ;  /* 0x0000000e049c7947 */ /* 0x000fea000b800000 */
[----:B0-----:R-:W0:Y:S02]  /*16e70*/  S2R R0, SR_TID.X ;  /* 0x0000000000007919 */ /* 0x001e240000002100 */
[----:B0-----:R-:W-:-:S04]  /*16e80*/  SHF.R.U32.HI R0, RZ, 0x5, R0 ;  /* 0x00000005ff007819 */ /* 0x001fc80000011600 */
[----:B------:R-:W-:-:S05]  /*16e90*/  LOP3.LUT R0, R0, 0x3, RZ, 0xc0, !PT ;  /* 0x0000000300007812 */ /* 0x000fca00078ec0ff */
[----:B------:R0:W1:Y:S02]  /*16ea0*/  SHFL.IDX PT, R14, R0, RZ, 0x1f ;  /* 0x00001fff000e7589 */ /* 0x00006400000e0000 */
.L_x_9892:
[----:B-1----:R-:W-:Y:S01]  /*16eb0*/  ISETP.NE.AND P0, PT, R14, RZ, PT ;  /* 0x000000ff0e00720c */ /* 0x002fe20003f05270 */
[----:B------:R-:W-:-:S12]  /*16ec0*/  BSSY B0, `(.L_x_9854) ;  /* 0x000002b000007945 */ /* 0x000fd80003800000 */
[----:B------:R-:W-:Y:S05]  /*16ed0*/  @P0 BRA `(.L_x_9855) ;  /* 0x0000000000a40947 */ /* 0x000fea0003800000 */
[----:B------:R-:W-:-:S03]  /*16ee0*/  UMOV UR4, 0xffffffff ;  /* 0xffffffff00047882 */ /* 0x000fc60000000000 */
[----:B------:R-:W-:Y:S05]  /*16ef0*/  BRA.DIV UR4, `(.L_x_9856) ;  /* 0x0000000e04ac7947 */ /* 0x000fea000b800000 */
[----:B------:R-:W-:-:S13]  /*16f00*/  ELECT P6, URZ, PT ;  /* 0x00000000003f782f */ /* 0x000fda00038c0000 */
.L_x_9895:
[----:B------:R-:W-:Y:S05]  /*16f10*/  @!P6 BRA `(.L_x_9855) ;  /* 0x000000000094e947 */ /* 0x000fea0003800000 */
[----:B------:R-:W-:-:S06]  /*16f20*/  ULOP3.LUT UR4, UR38, 0x2, URZ, 0xfc, !UPT ;  /* 0x0000000226047892 */ /* 0x000fcc000f8efc3f */
[----:B0-----:R-:W-:-:S05]  /*16f30*/  IMAD.U32 R0, RZ, RZ, UR4 ;  /* 0x00000004ff007e24 */ /* 0x001fca000f8e00ff */
[----:B------:R-:W-:-:S13]  /*16f40*/  ISETP.NE.AND P0, PT, R0, 0x3, PT ;  /* 0x000000030000780c */ /* 0x000fda0003f05270 */
[----:B------:R-:W-:Y:S05]  /*16f50*/  @!P0 BRA `(.L_x_9857) ;  /* 0x0000000000048947 */ /* 0x000fea0003800000 */
[----:B------:R-:W-:Y:S01]  /*16f60*/  BPT.TRAP 0x1 ;  /* 0x000000040000795c */ /* 0x000fe20000300000 */
.L_x_9857:
        /* <DEDUP_REMOVED lines=12> */
.L_x_9896:
[----:B------:R-:W1:Y:S02]  /*17030*/  SYNCS.PHASECHK.TRANS64.TRYWAIT P1, [R3+URZ], R0 ;  /* 0x00000000030075a7 */ /* 0x000e64000802017f */
[----:B-1----:R-:W-:Y:S05]  /*17040*/  @!P1 BRA `(.L_x_9859) ;  /* 0x0000000c008c9947 */ /* 0x002fea0003800000 */
.L_x_9897:
[----:B------:R-:W-:Y:S05]  /*17050*/  @!P0 BRA `(.L_x_9860) ;  /* 0x0000000000048947 */ /* 0x000fea0003800000 */
[----:B------:R-:W-:Y:S01]  /*17060*/  BPT.TRAP 0x1 ;  /* 0x000000040000795c */ /* 0x000fe20000300000 */
.L_x_9860:
[----:B-1----:R-:W-:-:S04]  /*17070*/  IMAD R3, R18, 0x8, R9 ;  /* 0x0000000812037824 */ /* 0x002fc800078e0209 */
[----:B------:R-:W1:Y:S02]  /*17080*/  SYNCS.PHASECHK.TRANS64.TRYWAIT P1, [R3+URZ+0x19c60], R2 ;  /* 0x019c6002030075a7 */ /* 0x000e64000802017f */
[----:B-1----:R-:W-:Y:S05]  /*17090*/  @!P1 BRA `(.L_x_9861) ;  /* 0x0000000c008c9947 */ /* 0x002fea0003800000 */
.L_x_9898:
[----:B------:R-:W-:Y:S05]  /*170a0*/  @!P0 BRA `(.L_x_9862) ;  /* 0x0000000000048947 */ /* 0x000fea0003800000 */
[----:B------:R-:W-:Y:S01]  /*170b0*/  BPT.TRAP 0x1 ;  /* 0x000000040000795c */ /* 0x000fe20000300000 */
.L_x_9862:
[----:B------:R-:W-:-:S04]  /*170c0*/  IMAD R5, R4, 0x8, R9 ;  /* 0x0000000804057824 */ /* 0x000fc800078e0209 */
[----:B------:R-:W2:Y:S02]  /*170d0*/  SYNCS.PHASECHK.TRANS64.TRYWAIT P1, [R5+URZ+0x19c60], R0 ;  /* 0x019c6000050075a7 */ /* 0x000ea4000802017f */
[----:B--2---:R-:W-:Y:S05]  /*170e0*/  @!P1 BRA `(.L_x_9863) ;  /* 0x0000000c008c9947 */ /* 0x004fea0003800000 */
.L_x_9899:
[----:B------:R-:W-:Y:S05]  /*170f0*/  @!P0 BRA `(.L_x_9864) ;  /* 0x0000000000048947 */ /* 0x000fea0003800000 */
[----:B------:R-:W-:Y:S01]  /*17100*/  BPT.TRAP 0x1 ;  /* 0x000000040000795c */ /* 0x000fe20000300000 */
.L_x_9864:
[----:B------:R-:W3:Y:S02]  /*17110*/  SYNCS.PHASECHK.TRANS64.TRYWAIT P0, [R3+URZ+0x19c80], R2 ;  /* 0x019c8002030075a7 */ /* 0x000ee4000800017f */
[----:B---3--:R-:W-:Y:S05]  /*17120*/  @!P0 BRA `(.L_x_9865) ;  /* 0x0000000c00908947 */ /* 0x008fea0003800000 */
.L_x_9866:
[----:B----4-:R4:W0:Y:S02]  /*17130*/  SYNCS.PHASECHK.TRANS64.TRYWAIT P0, [R5+URZ+0x19c80], R0 ;  /* 0x019c8000050075a7 */ /* 0x010824000800017f */
[----:B0-----:R-:W-:Y:S05]  /*17140*/  @!P0 NANOSLEEP.SYNCS 0x989680 ;  /* 0x009896800000895d */ /* 0x001fea0003900000 */
[----:B------:R-:W0:Y:S02]  /*17150*/  @!P0 SYNCS.PHASECHK.TRANS64 P0, [R5+URZ+0x19c80], R0 ;  /* 0x019c8000050085a7 */ /* 0x000e24000800007f */
[----:B0-----:R-:W-:Y:S05]  /*17160*/  @!P0 BRA `(.L_x_9866) ;  /* 0xfffffffc00f08947 */ /* 0x001fea000383ffff */
.L_x_9855:
[----:B------:R-:W-:Y:S05]  /*17170*/  BSYNC B0 ;  /* 0x0000000000007941 */ /* 0x000fea0003800000 */
.L_x_9854:
[----:B------:R-:W-:Y:S05]  /*17180*/  EXIT ;  /* 0x000000000000794d */ /* 0x000fea0003800000 */
.L_x_9673:
[----:B0-----:R-:W-:-:S04]  /*17190*/  IMAD.U32 R3, RZ, RZ, UR46 ;  /* 0x0000002eff037e24 */ /* 0x001fc8000f8e00ff */
[----:B------:R0:W1:Y:S03]  /*171a0*/  SYNCS.PHASECHK.TRANS64.TRYWAIT P1, [R3+URZ+0x19c00], R0 ;  /* 0x019c0000030075a7 */ /* 0x000066000802017f */
[----:B-1----:R-:W-:Y:S05]  /*171b0*/  @!P1 NANOSLEEP.SYNCS 0x989680 ;  /* 0x009896800000995d */ /* 0x002fea0003900000 */
[----:B------:R-:W1:Y:S02]  /*171c0*/  @!P1 SYNCS.PHASECHK.TRANS64 P1, [R3+URZ+0x19c00], R0 ;  /* 0x019c0000030095a7 */ /* 0x000e64000802007f */
[----:B-1----:R-:W-:Y:S05]  /*171d0*/  @!P1 BRA `(.L_x_9673) ;  /* 0xfffffffc00ec9947 */ /* 0x002fea000383ffff */
[----:B------:R-:W-:Y:S05]  /*171e0*/  BRA `(.L_x_9867) ;  /* 0xfffffeb000487947 */ /* 0x000fea000383ffff */
.L_x_9677:
[----:B-1----:R1:W2:Y:S02]  /*171f0*/  SYNCS.PHASECHK.TRANS64.TRYWAIT P2, [R3+URZ+0x19c30], R0 ;  /* 0x019c3000030075a7 */ /* 0x0022a4000804017f */
[----:B--2---:R-:W-:Y:S05]  /*17200*/  @!P2 NANOSLEEP.SYNCS 0x989680 ;  /* 0x009896800000a95d */ /* 0x004fea0003900000 */
[----:B------:R-:W2:Y:S02]  /*17210*/  @!P2 SYNCS.PHASECHK.TRANS64 P2, [R3+URZ+0x19c30], R0 ;  /* 0x019c30000300a5a7 */ /* 0x000ea4000804007f */
[----:B--2---:R-:W-:Y:S05]  /*17220*/  @!P2 BRA `(.L_x_9677) ;  /* 0xfffffffc00f0a947 */ /* 0x004fea000383ffff */
[----:B------:R-:W-:Y:S05]  /*17230*/  BRA `(.L_x_9676) ;  /* 0xfffffeb0006c7947 */ /* 0x000fea000383ffff */
.L_x_9693:
[----:B-1----:R-:W-:-:S04]  /*17240*/  IMAD.U32 R7, RZ, RZ, UR23 ;  /* 0x00000017ff077e24 */ /* 0x002fc8000f8e00ff */
[----:B------:R1:W2:Y:S03]  /*17250*/  SYNCS.PHASECHK.TRANS64.TRYWAIT P2, [R7+URZ+0x19c30], R6 ;  /* 0x019c3006070075a7 */ /* 0x0002a6000804017f */
[----:B--2---:R-:W-:Y:S05]  /*17260*/  @!P2 NANOSLEEP.SYNCS 0x989680 ;  /* 0x009896800000a95d */ /* 0x004fea0003900000 */
[----:B------:R-:W2:Y:S02]  /*17270*/  @!P2 SYNCS.PHASECHK.TRANS64 P2, [R7+URZ+0x19c30], R6 ;  /* 0x019c30060700a5a7 */ /* 0x000ea4000804007f */
[----:B--2---:R-:W-:Y:S05]  /*17280*/  @!P2 BRA `(.L_x_9693) ;  /* 0xfffffffc00eca947 */ /* 0x004fea000383ffff */
[----:B------:R-:W-:Y:S05]  /*17290*/  BRA `(.L_x_9692) ;  /* 0xfffffee4001c7947 */ /* 0x000fea000383ffff */
.L_x_9697:
[----:B-1----:R-:W-:-:S04]  /*172a0*/  IMAD.U32 R7, RZ, RZ, UR11 ;  /* 0x0000000bff077e24 */ /* 0x002fc8000f8e00ff */
[----:B------:R1:W2:Y:S03]  /*172b0*/  SYNCS.PHASECHK.TRANS64.TRYWAIT P2, [R7+URZ+0x19c50], R6 ;  /* 0x019c5006070075a7 */ /* 0x0002a6000804017f */
[----:B--2---:R-:W-:Y:S05]  /*172c0*/  @!P2 NANOSLEEP.SYNCS 0x989680 ;  /* 0x009896800000a95d */ /* 0x004fea0003900000 */
[----:B------:R-:W2:Y:S02]  /*172d0*/  @!P2 SYNCS.PHASECHK.TRANS64 P2, [R7+URZ+0x19c50], R6 ;  /* 0x019c50060700a5a7 */ /* 0x000ea4000804007f */
[----:B--2---:R-:W-:Y:S05]  /*172e0*/  @!P2 BRA `(.L_x_9697) ;  /* 0xfffffffc00eca947 */ /* 0x004fea000383ffff */
[----:B------:R-:W-:Y:S05]  /*172f0*/  BRA `(.L_x_9696) ;  /* 0xfffffee4006c7947 */ /* 0x000fea000383ffff */
.L_x_9715:
[----:B-1----:R-:W-:-:S04]  /*17300*/  IMAD.U32 R9, RZ, RZ, UR20 ;  /* 0x00000014ff097e24 */ /* 0x002fc8000f8e00ff */
[----:B------:R1:W2:Y:S03]  /*17310*/  SYNCS.PHASECHK.TRANS64.TRYWAIT P2, [R9+URZ+0x19c30], R0 ;  /* 0x019c3000090075a7 */ /* 0x0002a6000804017f */
[----:B--2---:R-:W-:Y:S05]  /*17320*/  @!P2 NANOSLEEP.SYNCS 0x989680 ;  /* 0x009896800000a95d */ /* 0x004fea0003900000 */
[----:B------:R-:W2:Y:S02]  /*17330*/  @!P2 SYNCS.PHASECHK.TRANS64 P2, [R9+URZ+0x19c30], R0 ;  /* 0x019c30000900a5a7 */ /* 0x000ea4000804007f */
[----:B--2---:R-:W-:Y:S05]  /*17340*/  @!P2 BRA `(.L_x_9715) ;  /* 0xfffffffc00eca947 */ /* 0x004fea000383ffff */
[----:B------:R-:W-:Y:S05]  /*17350*/  BRA `(.L_x_9714) ;  /* 0xffffff1000b47947 */ /* 0x000fea000383ffff */
.L_x_9719:
[----:B-1----:R-:W-:-:S04]  /*17360*/  IMAD.U32 R2, RZ, RZ, UR11 ;  /* 0x0000000bff027e24 */ /* 0x002fc8000f8e00ff */
[----:B------:R1:W2:Y:S03]  /*17370*/  SYNCS.PHASECHK.TRANS64.TRYWAIT P2, [R2+URZ+0x19c50], R0 ;  /* 0x019c5000020075a7 */ /* 0x0002a6000804017f */
[----:B--2---:R-:W-:Y:S05]  /*17380*/  @!P2 NANOSLEEP.SYNCS 0x989680 ;  /* 0x009896800000a95d */ /* 0x004fea0003900000 */
[----:B------:R-:W2:Y:S02]  /*17390*/  @!P2 SYNCS.PHASECHK.TRANS64 P2, [R2+URZ+0x19c50], R0 ;  /* 0x019c50000200a5a7 */ /* 0x000ea4000804007f */
[----:B--2---:R-:W-:Y:S05]  /*173a0*/  @!P2 BRA `(.L_x_9719) ;  /* 0xfffffffc00eca947 */ /* 0x004fea000383ffff */
[----:B------:R-:W-:Y:S05]  /*173b0*/  BRA `(.L_x_9718) ;  /* 0xffffff1400047947 */ /* 0x000fea000383ffff */
.L_x_9726:
[----:B-1----:R-:W-:-:S04]  /*173c0*/  IMAD.U32 R7, RZ, RZ, UR22 ;  /* 0x00000016ff077e24 */ /* 0x002fc8000f8e00ff */
[----:B------:R1:W2:Y:S03]  /*173d0*/  SYNCS.PHASECHK.TRANS64.TRYWAIT P2, [R7+URZ+0x19c30], R0 ;  /* 0x019c3000070075a7 */ /* 0x0002a6000804017f */
[----:B--2---:R-:W-:Y:S05]  /*173e0*/  @!P2 NANOSLEEP.SYNCS 0x989680 ;  /* 0x009896800000a95d */ /* 0x004fea0003900000 */
[----:B------:R-:W2:Y:S02]  /*173f0*/  @!P2 SYNCS.PHASECHK.TRANS64 P2, [R7+URZ+0x19c30], R0 ;  /* 0x019c30000700a5a7 */ /* 0x000ea4000804007f */
[----:B--2---:R-:W-:Y:S05]  /*17400*/  @!P2 BRA `(.L_x_9726) ;  /* 0xfffffffc00eca947 */ /* 0x004fea000383ffff */
[----:B------:R-:W-:Y:S05]  /*17410*/  BRA `(.L_x_9725) ;  /* 0xffffff2c00807947 */ /* 0x000fea000383ffff */
.L_x_9730:
[----:B-1----:R-:W-:-:S04]  /*17420*/  IMAD.U32 R2, RZ, RZ, UR11 ;  /* 0x0000000bff027e24 */ /* 0x002fc8000f8e00ff */
[----:B------:R1:W2:Y:S03]  /*17430*/  SYNCS.PHASECHK.TRANS64.TRYWAIT P2, [R2+URZ+0x19c50], R0 ;  /* 0x019c5000020075a7 */ /* 0x0002a6000804017f */
[----:B--2---:R-:W-:Y:S05]  /*17440*/  @!P2 NANOSLEEP.SYNCS 0x989680 ;  /* 0x009896800000a95d */ /* 0x004fea0003900000 */
[----:B------:R-:W2:Y:S02]  /*17450*/  @!P2 SYNCS.PHASECHK.TRANS64 P2, [R2+URZ+0x19c50], R0 ;  /* 0x019c50000200a5a7 */ /* 0x000ea4000804007f */
[----:B--2---:R-:W-:Y:S05]  /*17460*/  @!P2 BRA `(.L_x_9730) ;  /* 0xfffffffc00eca947 */ /* 0x004fea000383ffff */
[----:B------:R-:W-:Y:S05]  /*17470*/  BRA `(.L_x_9729) ;  /* 0xffffff2c00d07947 */ /* 0x000fea000383ffff */
.L_x_9744:
[----:B-1----:R-:W-:-:S04]  /*17480*/  IMAD.U32 R6, RZ, RZ, UR14 ;  /* 0x0000000eff067e24 */ /* 0x002fc8000f8e00ff */
[----:B------:R1:W2:Y:S03]  /*17490*/  SYNCS.PHASECHK.TRANS64.TRYWAIT P1, [R6+URZ+0x19c50], R3 ;  /* 0x019c5003060075a7 */ /* 0x0002a6000802017f */
[----:B--2---:R-:W-:Y:S05]  /*174a0*/  @!P1 NANOSLEEP.SYNCS 0x989680 ;  /* 0x009896800000995d */ /* 0x004fea0003900000 */
[----:B------:R-:W2:Y:S02]  /*174b0*/  @!P1 SYNCS.PHASECHK.TRANS64 P1, [R6+URZ+0x19c50], R3 ;  /* 0x019c5003060095a7 */ /* 0x000ea4000802007f */
[----:B--2---:R-:W-:Y:S05]  /*174c0*/  @!P1 BRA `(.L_x_9744) ;  /* 0xfffffffc00ec9947 */ /* 0x004fea000383ffff */
[----:B------:R-:W-:Y:S05]  /*174d0*/  BRA `(.L_x_9743) ;  /* 0xffffff58003c7947 */ /* 0x000fea000383ffff */
.L_x_9792:
[----:B------:R-:W-:Y:S02]  /*174e0*/  IMAD.MOV.U32 R13, RZ, RZ, R20 ;  /* 0x000000ffff0d7224 */ /* 0x000fe400078e0014 */
[----:B------:R-:W-:Y:S02]  /*174f0*/  IMAD.MOV.U32 R12, RZ, RZ, RZ ;  /* 0x000000ffff0c7224 */ /* 0x000fe400078e00ff */
[----:B------:R-:W-:Y:S02]  /*17500*/  IMAD.MOV.U32 R11, RZ, RZ, 0x1f ;  /* 0x0000001fff0b7424 */ /* 0x000fe400078e00ff */
[----:B------:R-:W-:-:S07]  /*17510*/  IMAD.MOV.U32 R15, RZ, RZ, -0x1 ;  /* 0xffffffffff0f7424 */ /* 0x000fce00078e00ff */
[----:B01----:R-:W-:Y:S05]  /*17520*/  WARPSYNC.COLLECTIVE R15, `(.L_x_9868) ;  /* 0x000000000f087348 */ /* 0x003fea0003c00000 */
[----:B------:R2:W3:Y:S02]  /*17530*/  SHFL.IDX P6, R14, R13, R12, R11 ;  /* 0x0000000c0d0e7389 */ /* 0x0004e400000c000b */
[----:B0123--:R-:W-:Y:S01]  /*17540*/  ENDCOLLECTIVE ;  /* 0x000000000000791b */ /* 0x00ffe20003800000 */
.L_x_9868:
[----:B------:R-:W-:Y:S05]  /*17550*/  BRA `(.L_x_9869) ;  /* 0xffffffbc00447947 */ /* 0x000fea000383ffff */
.L_x_9794:
[----:B------:R-:W-:Y:S01]  /*17560*/  BSSY B0, `(.L_x_9870) ;  /* 0x0000006000007945 */ /* 0x000fe20003800000 */
[----:B------:R-:W-:-:S07]  /*17570*/  IMAD.MOV.U32 R15, RZ, RZ, -0x1 ;  /* 0xffffffffff0f7424 */ /* 0x000fce00078e00ff */
[----:B012---:R-:W-:Y:S05]  /*17580*/  WARPSYNC.COLLECTIVE R15, `(.L_x_9871) ;  /* 0x000000000f0c7348 */ /* 0x007fea0003c00000 */
[----:B------:R-:W-:Y:S02]  /*17590*/  ELECT P6, UR62, PT ;  /* 0x00000000003e782f */ /* 0x000fe400038c0000 */
[----:B------:R-:W-:Y:S01]  /*175a0*/  MOV R14, UR62 ;  /* 0x0000003e000e7c02 */ /* 0x000fe20008000f00 */
[----:B012---:R-:W-:Y:S10]  /*175b0*/  ENDCOLLECTIVE ;  /* 0x000000000000791b */ /* 0x007ff40003800000 */
.L_x_9871:
[----:B------:R-:W-:Y:S05]  /*175c0*/  BSYNC B0 ;  /* 0x0000000000007941 */ /* 0x000fea0003800000 */
.L_x_9870:
[----:B------:R-:W-:Y:S05]  /*175d0*/  BRA `(.L_x_9872) ;  /* 0xffffffbc004c7947 */ /* 0x000fea000383ffff */
.L_x_9796:
[----:B-1----:R1:W3:Y:S02]  /*175e0*/  SYNCS.PHASECHK.TRANS64.TRYWAIT P0, [R4+URZ+0x19c80], R3 ;  /* 0x019c8003040075a7 */ /* 0x0022e4000800017f */
[----:B---3--:R-:W-:Y:S05]  /*175f0*/  @!P0 NANOSLEEP.SYNCS 0x989680 ;  /* 0x009896800000895d */ /* 0x008fea0003900000 */
[----:B------:R-:W3:Y:S02]  /*17600*/  @!P0 SYNCS.PHASECHK.TRANS64 P0, [R4+URZ+0x19c80], R3 ;  /* 0x019c8003040085a7 */ /* 0x000ee4000800007f */
[----:B---3--:R-:W-:Y:S05]  /*17610*/  @!P0 BRA `(.L_x_9796) ;  /* 0xfffffffc00f08947 */ /* 0x008fea000383ffff */
[----:B------:R-:W-:Y:S05]  /*17620*/  BRA `(.L_x_9873) ;  /* 0xffffffbc00a87947 */ /* 0x000fea000383ffff */
.L_x_9798:
[----:B---3--:R3:W4:Y:S02]  /*17630*/  SYNCS.PHASECHK.TRANS64.TRYWAIT P0, [R4+URZ+0x19c40], R3 ;  /* 0x019c4003040075a7 */ /* 0x008724000800017f */
[----:B----4-:R-:W-:Y:S05]  /*17640*/  @!P0 NANOSLEEP.SYNCS 0x989680 ;  /* 0x009896800000895d */ /* 0x010fea0003900000 */
[----:B------:R-:W4:Y:S02]  /*17650*/  @!P0 SYNCS.PHASECHK.TRANS64 P0, [R4+URZ+0x19c40], R3 ;  /* 0x019c4003040085a7 */ /* 0x000f24000800007f */
[----:B----4-:R-:W-:Y:S05]  /*17660*/  @!P0 BRA `(.L_x_9798) ;  /* 0xfffffffc00f08947 */ /* 0x010fea000383ffff */
[----:B------:R-:W-:Y:S05]  /*17670*/  BRA `(.L_x_9874) ;  /* 0xffffffc0002c7947 */ /* 0x000fea000383ffff */
.L_x_9802:
[----:B------:R-:W2:Y:S01]  /*17680*/  LDL.LU R11, [R1+0xc] ;  /* 0x00000c00010b7983 */ /* 0x000ea20000300800 */
[----:B------:R-:W-:Y:S02]  /*17690*/  IMAD.MOV.U32 R4, RZ, RZ, R12 ;  /* 0x000000ffff047224 */ /* 0x000fe400078e000c */
[----:B------:R-:W-:Y:S02]  /*176a0*/  IMAD.MOV.U32 R13, RZ, RZ, R5 ;  /* 0x000000ffff0d7224 */ /* 0x000fe400078e0005 */
[----:B------:R-:W-:Y:S02]  /*176b0*/  IMAD.MOV.U32 R12, RZ, RZ, RZ ;  /* 0x000000ffff0c7224 */ /* 0x000fe400078e00ff */
[----:B------:R-:W-:Y:S02]  /*176c0*/  IMAD.MOV.U32 R15, RZ, RZ, -0x1 ;  /* 0xffffffffff0f7424 */ /* 0x000fe400078e00ff */
[----:B------:R-:W-:Y:S02]  /*176d0*/  IMAD.IADD R4, R21, 0x1, R4 ;  /* 0x0000000115047824 */ /* 0x000fe400078e0204 */
[----:B--2---:R-:W-:-:S02]  /*176e0*/  IMAD R0, R11, R9, RZ ;  /* 0x000000090b007224 */ /* 0x004fc400078e02ff */
[----:B------:R-:W-:-:S03]  /*176f0*/  IMAD.MOV.U32 R11, RZ, RZ, 0x1e1f ;  /* 0x00001e1fff0b7424 */ /* 0x000fc600078e00ff */
[----:B------:R-:W-:-:S13]  /*17700*/  ISETP.GE.AND P4, PT, R4, R0, PT ;  /* 0x000000000400720c */ /* 0x000fda0003f86270 */
[----:B0----5:R-:W-:Y:S05]  /*17710*/  WARPSYNC.COLLECTIVE R15, `(.L_x_9875) ;  /* 0x000000000f087348 */ /* 0x021fea0003c00000 */
[----:B------:R1:W2:Y:S02]  /*17720*/  SHFL.IDX P6, R14, R13, R12, R11 ;  /* 0x0000000c0d0e7389 */ /* 0x0002a400000c000b */
[----:B012--5:R-:W-:Y:S01]  /*17730*/  ENDCOLLECTIVE ;  /* 0x000000000000791b */ /* 0x027fe20003800000 */
.L_x_9875:
[----:B------:R-:W-:Y:S02]  /*17740*/  IMAD.MOV.U32 R13, RZ, RZ, R6 ;  /* 0x000000ffff0d7224 */ /* 0x000fe400078e0006 */
[----:B------:R-:W-:-:S07]  /*17750*/  IMAD.MOV.U32 R2, RZ, RZ, R14 ;  /* 0x000000ffff027224 */ /* 0x000fce00078e000e */
[----:B------:R-:W-:Y:S05]  /*17760*/  WARPSYNC.COLLECTIVE R15, `(.L_x_9876) ;  /* 0x000000000f087348 */ /* 0x000fea0003c00000 */
[----:B------:R0:W1:Y:S02]  /*17770*/  SHFL.IDX P6, R14, R13, R12, R11 ;  /* 0x0000000c0d0e7389 */ /* 0x00006400000c000b */
[----:B01----:R-:W-:Y:S01]  /*17780*/  ENDCOLLECTIVE ;  /* 0x000000000000791b */ /* 0x003fe20003800000 */
.L_x_9876:
[----:B------:R-:W-:Y:S02]  /*17790*/  IMAD.MOV.U32 R13, RZ, RZ, R5 ;  /* 0x000000ffff0d7224 */ /* 0x000fe400078e0005 */
[----:B------:R-:W-:Y:S02]  /*177a0*/  IMAD.MOV.U32 R12, RZ, RZ, 0x1 ;  /* 0x00000001ff0c7424 */ /* 0x000fe400078e00ff */
[----:B------:R-:W-:-:S07]  /*177b0*/  IMAD.MOV.U32 R3, RZ, RZ, R14 ;  /* 0x000000ffff037224 */ /* 0x000fce00078e000e */
[----:B------:R-:W-:Y:S05]  /*177c0*/  WARPSYNC.COLLECTIVE R15, `(.L_x_9877) ;  /* 0x000000000f087348 */ /* 0x000fea0003c00000 */
[----:B------:R0:W1:Y:S02]  /*177d0*/  SHFL.IDX P6, R14, R13, R12, R11 ;  /* 0x0000000c0d0e7389 */ /* 0x00006400000c000b */
[----:B01----:R-:W-:Y:S01]  /*177e0*/  ENDCOLLECTIVE ;  /* 0x000000000000791b */ /* 0x003fe20003800000 */
.L_x_9877:
        /* <DEDUP_REMOVED lines=10> */
.L_x_9878:
        /* <DEDUP_REMOVED lines=12> */
.L_x_9879:
        /* <DEDUP_REMOVED lines=8> */
.L_x_9880:
[----:B------:R-:W-:-:S05]  /*179d0*/  @!P4 IMAD.X R3, RZ, RZ, R5, P3 ;  /* 0x000000ffff03c224 */ /* 0x000fca00018e0605 */
        /* <DEDUP_REMOVED lines=8> */
.L_x_9807:
[----:B--2---:R2:W3:Y:S02]  /*17a60*/  SYNCS.PHASECHK.TRANS64.TRYWAIT P0, [R16+URZ+0x19c20], R3 ;  /* 0x019c2003100075a7 */ /* 0x0044e4000800017f */
[----:B---3--:R-:W-:Y:S05]  /*17a70*/  @!P0 NANOSLEEP.SYNCS 0x989680 ;  /* 0x009896800000895d */ /* 0x008fea0003900000 */
[----:B------:R-:W3:Y:S02]  /*17a80*/  @!P0 SYNCS.PHASECHK.TRANS64 P0, [R16+URZ+0x19c20], R3 ;  /* 0x019c2003100085a7 */ /* 0x000ee4000800007f */
[----:B---3--:R-:W-:Y:S05]  /*17a90*/  @!P0 BRA `(.L_x_9807) ;  /* 0xfffffffc00f08947 */ /* 0x008fea000383ffff */
[----:B------:R-:W-:Y:S05]  /*17aa0*/  BRA `(.L_x_9882) ;  /* 0xffffffc800747947 */ /* 0x000fea000383ffff */
.L_x_9813:
[----:B-1----:R1:W2:Y:S02]  /*17ab0*/  SYNCS.PHASECHK.TRANS64.TRYWAIT P0, [R6+URZ+0x19c80], R4 ;  /* 0x019c8004060075a7 */ /* 0x0022a4000800017f */
[----:B--2---:R-:W-:Y:S05]  /*17ac0*/  @!P0 NANOSLEEP.SYNCS 0x989680 ;  /* 0x009896800000895d */ /* 0x004fea0003900000 */
[----:B------:R-:W2:Y:S02]  /*17ad0*/  @!P0 SYNCS.PHASECHK.TRANS64 P0, [R6+URZ+0x19c80], R4 ;  /* 0x019c8004060085a7 */ /* 0x000ea4000800007f */
[----:B--2---:R-:W-:Y:S05]  /*17ae0*/  @!P0 BRA `(.L_x_9813) ;  /* 0xfffffffc00f08947 */ /* 0x004fea000383ffff */
[----:B------:R-:W-:Y:S05]  /*17af0*/  BRA `(.L_x_9883) ;  /* 0xffffffcc00187947 */ /* 0x000fea000383ffff */
.L_x_9820:
[----:B--2---:R2:W3:Y:S02]  /*17b00*/  SYNCS.PHASECHK.TRANS64.TRYWAIT P0, [R6+URZ+0x19c40], R4 ;  /* 0x019c4004060075a7 */ /* 0x0044e4000800017f */
[----:B---3--:R-:W-:Y:S05]  /*17b10*/  @!P0 NANOSLEEP.SYNCS 0x989680 ;  /* 0x009896800000895d */ /* 0x008fea0003900000 */
[----:B------:R-:W3:Y:S02]  /*17b20*/  @!P0 SYNCS.PHASECHK.TRANS64 P0, [R6+URZ+0x19c40], R4 ;  /* 0x019c4004060085a7 */ /* 0x000ee4000800007f */
[----:B---3--:R-:W-:Y:S05]  /*17b30*/  @!P0 BRA `(.L_x_9820) ;  /* 0xfffffffc00f08947 */ /* 0x008fea000383ffff */
[----:B------:R-:W-:Y:S05]  /*17b40*/  BRA `(.L_x_9884) ;  /* 0xffffffd000107947 */ /* 0x000fea000383ffff */
.L_x_9828:
[----:B-1----:R1:W2:Y:S02]  /*17b50*/  SYNCS.PHASECHK.TRANS64.TRYWAIT P0, [R3+URZ+0x19c70], R4 ;  /* 0x019c7004030075a7 */ /* 0x0022a4000800017f */
[----:B--2---:R-:W-:Y:S05]  /*17b60*/  @!P0 NANOSLEEP.SYNCS 0x989680 ;  /* 0x009896800000895d */ /* 0x004fea0003900000 */
[----:B------:R-:W2:Y:S02]  /*17b70*/  @!P0 SYNCS.PHASECHK.TRANS64 P0, [R3+URZ+0x19c70], R4 ;  /* 0x019c7004030085a7 */ /* 0x000ea4000800007f */
[----:B--2---:R-:W-:Y:S05]  /*17b80*/  @!P0 BRA `(.L_x_9828) ;  /* 0xfffffffc00f08947 */ /* 0x004fea000383ffff */
[----:B------:R-:W-:Y:S05]  /*17b90*/  BRA `(.L_x_9885) ;  /* 0xffffffd400247947 */ /* 0x000fea000383ffff */
.L_x_9830:
[----:B-1----:R1:W2:Y:S02]  /*17ba0*/  SYNCS.PHASECHK.TRANS64.TRYWAIT P0, [R3+URZ+0x19c60], R4 ;  /* 0x019c6004030075a7 */ /* 0x0022a4000800017f */
[----:B--2---:R-:W-:Y:S05]  /*17bb0*/  @!P0 NANOSLEEP.SYNCS 0x989680 ;  /* 0x009896800000895d */ /* 0x004fea0003900000 */
[----:B------:R-:W2:Y:S02]  /*17bc0*/  @!P0 SYNCS.PHASECHK.TRANS64 P0, [R3+URZ+0x19c60], R4 ;  /* 0x019c6004030085a7 */ /* 0x000ea4000800007f */
[----:B--2---:R-:W-:Y:S05]  /*17bd0*/  @!P0 BRA `(.L_x_9830) ;  /* 0xfffffffc00f08947 */ /* 0x004fea000383ffff */
[----:B------:R-:W-:Y:S05]  /*17be0*/  BRA `(.L_x_9886) ;  /* 0xffffffd4002c7947 */ /* 0x000fea000383ffff */
.L_x_9837:
[----:B--2---:R2:W3:Y:S02]  /*17bf0*/  SYNCS.PHASECHK.TRANS64.TRYWAIT P1, [R0+URZ+0x19c70], R3 ;  /* 0x019c7003000075a7 */ /* 0x0044e4000802017f */
[----:B---3--:R-:W-:Y:S05]  /*17c00*/  @!P1 NANOSLEEP.SYNCS 0x989680 ;  /* 0x009896800000995d */ /* 0x008fea0003900000 */
[----:B------:R-:W3:Y:S02]  /*17c10*/  @!P1 SYNCS.PHASECHK.TRANS64 P1, [R0+URZ+0x19c70], R3 ;  /* 0x019c7003000095a7 */ /* 0x000ee4000802007f */
[----:B---3--:R-:W-:Y:S05]  /*17c20*/  @!P1 BRA `(.L_x_9837) ;  /* 0xfffffffc00f09947 */ /* 0x008fea000383ffff */
[----:B------:R-:W-:Y:S05]  /*17c30*/  BRA `(.L_x_9887) ;  /* 0xffffffd800d47947 */ /* 0x000fea000383ffff */
.L_x_9839:
[----:B--2---:R2:W3:Y:S02]  /*17c40*/  SYNCS.PHASECHK.TRANS64.TRYWAIT P1, [R0+URZ+0x19c60], R3 ;  /* 0x019c6003000075a7 */ /* 0x0044e4000802017f */
[----:B---3--:R-:W-:Y:S05]  /*17c50*/  @!P1 NANOSLEEP.SYNCS 0x989680 ;  /* 0x009896800000995d */ /* 0x008fea0003900000 */
[----:B------:R-:W3:Y:S02]  /*17c60*/  @!P1 SYNCS.PHASECHK.TRANS64 P1, [R0+URZ+0x19c60], R3 ;  /* 0x019c6003000095a7 */ /* 0x000ee4000802007f */
[----:B---3--:R-:W-:Y:S05]  /*17c70*/  @!P1 BRA `(.L_x_9839) ;  /* 0xfffffffc00f09947 */ /* 0x008fea000383ffff */
[----:B------:R-:W-:Y:S05]  /*17c80*/  BRA `(.L_x_9888) ;  /* 0xffffffd800d87947 */ /* 0x000fea000383ffff */
.L_x_9852:
[----:B0-----:R0:W1:Y:S02]  /*17c90*/  SYNCS.PHASECHK.TRANS64.TRYWAIT P0, [R9+URZ+0x19c20], R0 ;  /* 0x019c2000090075a7 */ /* 0x001064000800017f */
[----:B-1----:R-:W-:Y:S05]  /*17ca0*/  @!P0 NANOSLEEP.SYNCS 0x989680 ;  /* 0x009896800000895d */ /* 0x002fea0003900000 */
[----:B------:R-:W1:Y:S02]  /*17cb0*/  @!P0 SYNCS.PHASECHK.TRANS64 P0, [R9+URZ+0x19c20], R0 ;  /* 0x019c2000090085a7 */ /* 0x000e64000800007f */
[----:B-1----:R-:W-:Y:S05]  /*17cc0*/  @!P0 BRA `(.L_x_9852) ;  /* 0xfffffffc00f08947 */ /* 0x002fea000383ffff */
[----:B------:R-:W-:Y:S05]  /*17cd0*/  BRA `(.L_x_9889) ;  /* 0xfffffff000587947 */ /* 0x000fea000383ffff */
.L_x_9853:
        /* <DEDUP_REMOVED lines=11> */
.L_x_9891:
[----:B------:R-:W-:Y:S05]  /*17d90*/  BSYNC B0 ;  /* 0x0000000000007941 */ /* 0x000fea0003800000 */
.L_x_9890:
[----:B------:R-:W-:Y:S05]  /*17da0*/  BRA `(.L_x_9892) ;  /* 0xfffffff000407947 */ /* 0x000fea000383ffff */
.L_x_9856:
[----:B------:R-:W-:Y:S01]  /*17db0*/  BSSY B1, `(.L_x_9893) ;  /* 0x0000006000017945 */ /* 0x000fe20003800000 */
[----:B------:R-:W-:-:S07]  /*17dc0*/  IMAD.MOV.U32 R15, RZ, RZ, -0x1 ;  /* 0xffffffffff0f7424 */ /* 0x000fce00078e00ff */
[----:B0-----:R-:W-:Y:S05]  /*17dd0*/  WARPSYNC.COLLECTIVE R15, `(.L_x_9894) ;  /* 0x000000000f0c7348 */ /* 0x001fea0003c00000 */
[----:B------:R-:W-:Y:S02]  /*17de0*/  ELECT P6, UR62, PT ;  /* 0x00000000003e782f */ /* 0x000fe400038c0000 */
[----:B------:R-:W-:Y:S01]  /*17df0*/  MOV R14, UR62 ;  /* 0x0000003e000e7c02 */ /* 0x000fe20008000f00 */
[----:B0-----:R-:W-:Y:S10]  /*17e00*/  ENDCOLLECTIVE ;  /* 0x000000000000791b */ /* 0x001ff40003800000 */
.L_x_9894:
[----:B------:R-:W-:Y:S05]  /*17e10*/  BSYNC B1 ;  /* 0x0000000000017941 */ /* 0x000fea0003800000 */
.L_x_9893:
[----:B------:R-:W-:Y:S05]  /*17e20*/  BRA `(.L_x_9895) ;  /* 0xfffffff000387947 */ /* 0x000fea000383ffff */
.L_x_9858:
[----:B0-----:R0:W1:Y:S02]  /*17e30*/  SYNCS.PHASECHK.TRANS64.TRYWAIT P1, [R7+URZ], R2 ;  /* 0x00000002070075a7 */ /* 0x001064000802017f */
[----:B-1----:R-:W-:Y:S05]  /*17e40*/  @!P1 NANOSLEEP.SYNCS 0x989680 ;  /* 0x009896800000995d */ /* 0x002fea0003900000 */
[----:B------:R-:W1:Y:S02]  /*17e50*/  @!P1 SYNCS.PHASECHK.TRANS64 P1, [R7+URZ], R2 ;  /* 0x00000002070095a7 */ /* 0x000e64000802007f */
[----:B-1----:R-:W-:Y:S05]  /*17e60*/  @!P1 BRA `(.L_x_9858) ;  /* 0xfffffffc00f09947 */ /* 0x002fea000383ffff */
[----:B------:R-:W-:Y:S05]  /*17e70*/  BRA `(.L_x_9896) ;  /* 0xfffffff0006c7947 */ /* 0x000fea000383ffff */
.L_x_9859:
[----:B-1----:R1:W2:Y:S02]  /*17e80*/  SYNCS.PHASECHK.TRANS64.TRYWAIT P1, [R3+URZ], R0 ;  /* 0x00000000030075a7 */ /* 0x0022a4000802017f */
[----:B--2---:R-:W-:Y:S05]  /*17e90*/  @!P1 NANOSLEEP.SYNCS 0x989680 ;  /* 0x009896800000995d */ /* 0x004fea0003900000 */
[----:B------:R-:W2:Y:S02]  /*17ea0*/  @!P1 SYNCS.PHASECHK.TRANS64 P1, [R3+URZ], R0 ;  /* 0x00000000030095a7 */ /* 0x000ea4000802007f */
[----:B--2---:R-:W-:Y:S05]  /*17eb0*/  @!P1 BRA `(.L_x_9859) ;  /* 0xfffffffc00f09947 */ /* 0x004fea000383ffff */
[----:B------:R-:W-:Y:S05]  /*17ec0*/  BRA `(.L_x_9897) ;  /* 0xfffffff000607947 */ /* 0x000fea000383ffff */
.L_x_9861:
[----:B-1----:R1:W2:Y:S02]  /*17ed0*/  SYNCS.PHASECHK.TRANS64.TRYWAIT P1, [R3+URZ+0x19c60], R2 ;  /* 0x019c6002030075a7 */ /* 0x0022a4000802017f */
[----:B--2---:R-:W-:Y:S05]  /*17ee0*/  @!P1 NANOSLEEP.SYNCS 0x989680 ;  /* 0x009896800000995d */ /* 0x004fea0003900000 */
[----:B------:R-:W2:Y:S02]  /*17ef0*/  @!P1 SYNCS.PHASECHK.TRANS64 P1, [R3+URZ+0x19c60], R2 ;  /* 0x019c6002030095a7 */ /* 0x000ea4000802007f */
[----:B--2---:R-:W-:Y:S05]  /*17f00*/  @!P1 BRA `(.L_x_9861) ;  /* 0xfffffffc00f09947 */ /* 0x004fea000383ffff */
[----:B------:R-:W-:Y:S05]  /*17f10*/  BRA `(.L_x_9898) ;  /* 0xfffffff000607947 */ /* 0x000fea000383ffff */
.L_x_9863:
[----:B--2---:R2:W3:Y:S02]  /*17f20*/  SYNCS.PHASECHK.TRANS64.TRYWAIT P1, [R5+URZ+0x19c60], R0 ;  /* 0x019c6000050075a7 */ /* 0x0044e4000802017f */
[----:B---3--:R-:W-:Y:S05]  /*17f30*/  @!P1 NANOSLEEP.SYNCS 0x989680 ;  /* 0x009896800000995d */ /* 0x008fea0003900000 */
[----:B------:R-:W3:Y:S02]  /*17f40*/  @!P1 SYNCS.PHASECHK.TRANS64 P1, [R5+URZ+0x19c60], R0 ;  /* 0x019c6000050095a7 */ /* 0x000ee4000802007f */
[----:B---3--:R-:W-:Y:S05]  /*17f50*/  @!P1 BRA `(.L_x_9863) ;  /* 0xfffffffc00f09947 */ /* 0x008fea000383ffff */
[----:B------:R-:W-:Y:S05]  /*17f60*/  BRA `(.L_x_9899) ;  /* 0xfffffff000607947 */ /* 0x000fea000383ffff */
.L_x_9865:
[----:B---3--:R3:W4:Y:S02]  /*17f70*/  SYNCS.PHASECHK.TRANS64.TRYWAIT P0, [R3+URZ+0x19c80], R2 ;  /* 0x019c8002030075a7 */ /* 0x008724000800017f */
[----:B----4-:R-:W-:Y:S05]  /*17f80*/  @!P0 NANOSLEEP.SYNCS 0x989680 ;  /* 0x009896800000895d */ /* 0x010fea0003900000 */
[----:B------:R-:W4:Y:S02]  /*17f90*/  @!P0 SYNCS.PHASECHK.TRANS64 P0, [R3+URZ+0x19c80], R2 ;  /* 0x019c8002030085a7 */ /* 0x000f24000800007f */
[----:B----4-:R-:W-:Y:S05]  /*17fa0*/  @!P0 BRA `(.L_x_9865) ;  /* 0xfffffffc00f08947 */ /* 0x010fea000383ffff */
[----:B------:R-:W-:Y:S05]  /*17fb0*/  BRA `(.L_x_9866) ;  /* 0xfffffff0005c7947 */ /* 0x000fea000383ffff */
.L_x_9900:
        /* <DEDUP_REMOVED lines=12> */
.L_x_13289:


//--------------------- .text._ZN7cutlass13device_kernelIN5flash11enable_sm90INS1_16FlashAttnFwdSm90INS1_25CollectiveMainloopFwdSm90ILi2EN4cute5tupleIJNS5_1CILi1EEES8_S8_EEENS6_IJNS7_ILi192EEENS7_ILi128EEENS7_ILi96EEEEEELi96ENS_12float_e4m3_tEfNS_4arch4Sm90ELb0ELb1ELb0ELb1ELb0ELb1ELb0ELb1ELb1ELb1ELb1ELb0EEENS1_21CollectiveEpilogueFwdINS6_IJSA_SC_SB_EEES9_NS_10bfloat16_tESG_Li384ELb1ELb1ELb1ELb1EEENS1_36VarlenDynamicPersistentTileSchedulerILi192ELi128ELi384ELi128ELb1ELb1ELb1ELb1ELb0ELb1EEEEEEEEEvNT_6ParamsE --------------------------
	.section	.text._ZN7cutlass13device_kernelIN5flash11enable_sm90INS1_16FlashAttnFwdSm90INS1_25CollectiveMainloopFwdSm90ILi2EN4cute5tupleIJNS5_1CILi1EEES8_S8_EEENS6_IJNS7_ILi192EEENS7_ILi128EEENS7_ILi96EEEEEELi96ENS_12float_e4m3_tEfNS_4arch4Sm90ELb0ELb1ELb0ELb1ELb0ELb1ELb0ELb1ELb1ELb1ELb1ELb0EEENS1_21CollectiveEpilogueFwdINS6_IJSA_SC_SB_EEES9_NS_10bfloat16_tESG_Li384ELb1ELb1ELb1ELb1EEENS1_36VarlenDynamicPersistentTileSchedulerILi192ELi128ELi384ELi128ELb1ELb1ELb1ELb1ELb0ELb1EEEEEEEEEvNT_6ParamsE,"ax",@progbits
	.align	128
.text._ZN7cutlass13device_kernelIN5flash11enable_sm90INS1_16FlashAttnFwdSm90INS1_25CollectiveMainloopFwdSm90ILi2EN4cute5tupleIJNS5_1CILi1EEES8_S8_EEENS6_IJNS7_ILi192EEENS7_ILi128EEENS7_ILi96EEEEEELi96ENS_12float_e4m3_tEfNS_4arch4Sm90ELb0ELb1ELb0ELb1ELb0ELb1ELb0ELb1ELb1ELb1ELb1ELb0EEENS1_21CollectiveEpilogueFwdINS6_IJSA_SC_SB_EEES9_NS_10bfloat16_tESG_Li384ELb1ELb1ELb1ELb1EEENS1_36VarlenDynamicPersistentTileSchedulerILi192ELi128ELi384ELi128ELb1ELb1ELb1ELb1ELb0ELb1EEEEEEEEEvNT_6ParamsE:
        .type           _ZN7cutlass13device_kernelIN5flash11enable_sm90INS1_16FlashAttnFwdSm90INS1_25CollectiveMainloopFwdSm90ILi2EN4cute5tupleIJNS5_1CILi1EEES8_S8_EEENS6_IJNS7_ILi192EEENS7_ILi128EEENS7_ILi96EEEEEELi96ENS_12float_e4m3_tEfNS_4arch4Sm90ELb0ELb1ELb0ELb1ELb0ELb1ELb0ELb1ELb1ELb1ELb1ELb0EEENS1_21CollectiveEpilogueFwdINS6_IJSA_SC_SB_EEES9_NS_10bfloat16_tESG_Li384ELb1ELb1ELb1ELb1EEENS1_36VarlenDynamicPersistentTileSchedulerILi192ELi128ELi384ELi128ELb1ELb1ELb1ELb1ELb0ELb1EEEEEEEEEvNT_6ParamsE,@function
        .size           _ZN7cutlass13device_kernelIN5flash11enable_sm90INS1_16FlashAttnFwdSm90INS1_25CollectiveMainloopFwdSm90ILi2EN4cute5tupleIJNS5_1CILi1EEES8_S8_EEENS6_IJNS7_ILi192EEENS7_ILi128EEENS7_ILi96EEEEEELi96ENS_12float_e4m3_tEfNS_4arch4Sm90ELb0ELb1ELb0ELb1ELb0ELb1ELb0ELb1ELb1ELb1ELb1ELb0EEENS1_21CollectiveEpilogueFwdINS6_IJSA_SC_SB_EEES9_NS_10bfloat16_tESG_Li384ELb1ELb1ELb1ELb1EEENS1_36VarlenDynamicPersistentTileSchedulerILi192ELi128ELi384ELi128ELb1ELb1ELb1ELb1ELb0ELb1EEEEEEEEEvNT_6ParamsE,(.L_x_13290 - _ZN7cutlass13device_kernelIN5flash11enable_sm90INS1_16FlashAttnFwdSm90INS1_25CollectiveMainloopFwdSm90ILi2EN4cute5tupleIJNS5_1CILi1EEES8_S8_EEENS6_IJNS7_ILi192EEENS7_ILi128EEENS7_ILi96EEEEEELi96ENS_12float_e4m3_tEfNS_4arch4Sm90ELb0ELb1ELb0ELb1ELb0ELb1ELb0ELb1ELb1ELb1ELb1ELb0EEENS1_21CollectiveEpilogueFwdINS6_IJSA_SC_SB_EEES9_NS_10bfloat16_tESG_Li384ELb1ELb1ELb1ELb1EEENS1_36VarlenDynamicPersistentTileSchedulerILi192ELi128ELi384ELi128ELb1ELb1ELb1ELb1ELb0ELb1EEEEEEEEEvNT_6ParamsE)
        .other          _ZN7cutlass13device_kernelIN5flash11enable_sm90INS1_16FlashAttnFwdSm90INS1_25CollectiveMainloopFwdSm90ILi2EN4cute5tupleIJNS5_1CILi1EEES8_S8_EEENS6_IJNS7_ILi192EEENS7_ILi128EEENS7_ILi96EEEEEELi96ENS_12float_e4m3_tEfNS_4arch4Sm90ELb0ELb1ELb0ELb1ELb0ELb1ELb0ELb1ELb1ELb1ELb1ELb0EEENS1_21CollectiveEpilogueFwdINS6_IJSA_SC_SB_EEES9_NS_10bfloat16_tESG_Li384ELb1ELb1ELb1ELb1EEENS1_36VarlenDynamicPersistentTileSchedulerILi192ELi128ELi384ELi128ELb1ELb1ELb1ELb1ELb0ELb1EEEEEEEEEvNT_6ParamsE,@"STO_CUDA_ENTRY STV_DEFAULT"
_ZN7cutlass13device_kernelIN5flash11enable_sm90INS1_16FlashAttnFwdSm90INS1_25CollectiveMainloopFwdSm90ILi2EN4cute5tupleIJNS5_1CILi1EEES8_S8_EEENS6_IJNS7_ILi192EEENS7_ILi128EEENS7_ILi96EEEEEELi96ENS_12float_e4m3_tEfNS_4arch4Sm90ELb0ELb1ELb0ELb1ELb0ELb1ELb0ELb1ELb1ELb1ELb1ELb0EEENS1_21CollectiveEpilogueFwdINS6_IJSA_SC_SB_EEES9_NS_10bfloat16_tESG_Li384ELb1ELb1ELb1ELb1EEENS1_36VarlenDynamicPersistentTileSchedulerILi192ELi128ELi384ELi128ELb1ELb1ELb1ELb1ELb0ELb1EEEEEEEEEvNT_6ParamsE:
        /* <DEDUP_REMOVED lines=24> */
.L_x_9902:
[----:B------:R-:W-:Y:S05]  /*0180*/  BSYNC B0 ;  /* 0x0000000000007941 */ /* 0x000fea0003800000 */
.L_x_9901:
        /* <DEDUP_REMOVED lines=41> */
.L_x_9903:
        /* <DEDUP_REMOVED lines=22> */
.L_x_9904:
        /* <DEDUP_REMOVED lines=18> */
.L_x_9905:
        /* <DEDUP_REMOVED lines=22> */
.L_x_9906:
        /* <DEDUP_REMOVED lines=22> */
.L_x_9907:
        /* <DEDUP_REMOVED lines=8> */
.L_x_9910:
[----:B------:R-:W-:-:S08]  /*09e0*/  NOP ;  /* 0x0000000000007918 */ /* 0x000fd00000000000 */
[----:B------:R-:W0:Y:S02]  /*09f0*/  USETMAXREG.TRY_ALLOC.CTAPOOL UP0, 0xa0 ;  /* 0x000000a0000079c8 */ /* 0x000e240008000600 */
[----:B0-----:R-:W-:-:S13]  /*0a00*/  PLOP3.LUT P0, PT, PT, PT, UP0, 0x80, 0x0 ;  /* 0x000000000000781c */ /* 0x001fda0003f0f008 */
[----:B------:R-:W-:Y:S05]  /*0a10*/  @!P0 BRA `(.L_x_9910) ;  /* 0xfffffffc00f08947 */ /* 0x000fea000383ffff */
[----:B------:R-:W0:Y:S08]  /*0a20*/  S2UR UR4, SR_CgaCtaId ;  /* 0x00000000000479c3 */ /* 0x000e300000008800 */
[----:B------:R-:W-:Y:S06]  /*0a30*/  BAR.ARV 0x8, 0x200 ;  /* 0x0208000000007b1d */ /* 0x000fec0000002000 */
[----:B------:R-:W-:-:S02]  /*0a40*/  MOV R16, 0x400 ;  /* 0x0000040000107802 */ /* 0x000fc40000000f00 */
[----:B------:R-:W-:Y:S01]  /*0a50*/  BAR.SYNC.DEFER_BLOCKING 0x5, 0x200 ;  /* 0x0148000000007b1d */ /* 0x000fe20000010000 */
[----:B0-----:R-:W-:-:S05]  /*0a60*/  IMAD.U32 R0, RZ, RZ, UR4 ;  /* 0x00000004ff007e24 */ /* 0x001fca000f8e00ff */
[----:B------:R-:W-:Y:S01]  /*0a70*/  ULDC UR4, c[0x0][0xc3c] ;  /* 0x00030f0000047ab9 */ /* 0x000fe20000000800 */
[----:B------:R-:W-:Y:S01]  /*0a80*/  LEA R16, R0, R16, 0x18 ;  /* 0x0000001000107211 */ /* 0x000fe200078ec0ff */
[----:B------:R-:W-:Y:S04]  /*0a90*/  STL [R1+0x1c], R0 ;  /* 0x00001c0001007387 */ /* 0x000fe80000100800 */
[----:B------:R-:W0:Y:S01]  /*0aa0*/  LDS.128 R8, [R16+0x19cd0] ;  /* 0x019cd00010087984 */ /* 0x000e220000000c00 */
[----:B------:R-:W-:Y:S06]  /*0ab0*/  BAR.ARV 0x4, 0x200 ;  /* 0x0108000000007b1d */ /* 0x000fec0000002000 */
[----:B0-----:R-:W-:-:S13]  /*0ac0*/  ISETP.GE.AND P0, PT, R11, UR4, PT ;  /* 0x000000040b007c0c */ /* 0x001fda000bf06270 */
[----:B------:R-:W-:Y:S05]  /*0ad0*/  @P0 BRA `(.L_x_9911) ;  /* 0x0000022c00980947 */ /* 0x000fea0003800000 */
[----:B------:R-:W0:Y:S01]  /*0ae0*/  S2R R0, SR_TID.X ;  /* 0x0000000000007919 */ /* 0x000e220000002100 */
[----:B------:R-:W-:Y:S01]  /*0af0*/  IMAD.MOV.U32 R22, RZ, RZ, RZ ;  /* 0x000000ffff167224 */ /* 0x000fe200078e00ff */
[----:B------:R-:W-:Y:S01]  /*0b00*/  ULOP3.LUT UR36, UR37, 0x1, URZ, 0xfc, !UPT ;  /* 0x0000000125247892 */ /* 0x000fe2000f8efc3f */
        /* <DEDUP_REMOVED lines=12> */
[----:B------:R-:W-:Y:S02]  /*0bd0*/  LOP3.LUT R7, R2, 0xffffff80, RZ, 0xc0, !PT ;  /* 0xffffff8002077812 */ /* 0x000fe400078ec0ff */
[----:B------:R-:W-:Y:S02]  /*0be0*/  SHF.R.S32.HI R5, RZ, 0x1f, R3 ;  /* 0x0000001fff057819 */ /* 0x000fe40000011403 */
[----:B------:R-:W-:Y:S01]  /*0bf0*/  LOP3.LUT R3, R3, 0xfffffffe, RZ, 0xc0, !PT ;  /* 0xfffffffe03037812 */ /* 0x000fe200078ec0ff */
[C---:B------:R-:W-:Y:S01]  /*0c00*/  IMAD.IADD R21, R18.reuse, 0x1, -R7 ;  /* 0x0000000112157824 */ /* 0x040fe200078e0a07 */
[----:B------:R-:W-:Y:S02]  /*0c10*/  LEA.HI R5, R5, R154, RZ, 0x2 ;  /* 0x0000009a05057211 */ /* 0x000fe400078f10ff */
[----:B------:R-:W-:Y:S01]  /*0c20*/  SHF.R.S32.HI R7, RZ, 0x4, R6 ;  /* 0x00000004ff077819 */ /* 0x000fe20000011406 */
[----:B------:R-:W-:Y:S01]  /*0c30*/  IMAD.IADD R26, R18, 0x1, -R3 ;  /* 0x00000001121a7824 */ /* 0x000fe200078e0a03 */
[----:B------:R-:W-:-:S02]  /*0c40*/  SHF.R.S32.HI R3, RZ, 0x1f, R21 ;  /* 0x0000001fff037819 */ /* 0x000fc40000011415 */
[----:B------:R-:W-:Y:S01]  /*0c50*/  LOP3.LUT R5, R5, 0x7fffffc, RZ, 0xc0, !PT ;  /* 0x07fffffc05057812 */ /* 0x000fe200078ec0ff */
[C---:B------:R-:W-:Y:S01]  /*0c60*/  IMAD.SHL.U32 R24, R26.reuse, 0x8, RZ ;  /* 0x000000081a187824 */ /* 0x040fe200078e00ff */
[----:B------:R-:W-:Y:S01]  /*0c70*/  LEA.HI R8, R3, R21, RZ, 0x2 ;  /* 0x0000001503087211 */ /* 0x000fe200078f10ff */
[----:B------:R-:W-:Y:S01]  /*0c80*/  IMAD.SHL.U32 R152, R26, 0x10, RZ ;  /* 0x000000101a987824 */ /* 0x000fe200078e00ff */
[----:B------:R-:W-:Y:S01]  /*0c90*/  LEA.HI R4, R0, R18, RZ, 0x3 ;  /* 0x0000001200047211 */ /* 0x000fe200078f18ff */
[----:B------:R-:W-:Y:S01]  /*0ca0*/  IMAD.IADD R5, R154, 0x1, -R5 ;  /* 0x000000019a057824 */ /* 0x000fe200078e0a05 */
[--C-:B------:R-:W-:Y:S01]  /*0cb0*/  SHF.R.S32.HI R12, RZ, 0x2, R8.reuse ;  /* 0x00000002ff0c7819 */ /* 0x100fe20000011408 */
[----:B------:R-:W-:Y:S01]  /*0cc0*/  VIADD R14, R24, 0x20 ;  /* 0x00000020180e7836 */ /* 0x000fe20000000000 */
[----:B------:R-:W-:Y:S01]  /*0cd0*/  SHF.R.S32.HI R15, RZ, 0x1f, R8 ;  /* 0x0000001fff0f7819 */ /* 0x000fe20000011408 */
[----:B------:R-:W-:Y:S01]  /*0ce0*/  IMAD R17, R7, 0x8, R5 ;  /* 0x0000000807117824 */ /* 0x000fe200078e0205 */
[----:B------:R-:W-:Y:S01]  /*0cf0*/  LEA.HI R6, R6, R7, RZ, 0x1 ;  /* 0x0000000706067211 */ /* 0x000fe200078f08ff */
[----:B------:R-:W-:Y:S01]  /*0d00*/  IMAD.IADD R5, R24, 0x1, R14 ;  /* 0x0000000118057824 */ /* 0x000fe200078e020e */
[----:B------:R-:W-:Y:S01]  /*0d10*/  SHF.R.S32.HI R19, RZ, 0x7, R2 ;  /* 0x00000007ff137819 */ /* 0x000fe20000011402 */
[----:B------:R-:W-:Y:S01]  /*0d20*/  STL [R1+0x10], R24 ;  /* 0x0000101801007387 */ /* 0x000fe20000100800 */
[----:B------:R-:W-:Y:S01]  /*0d30*/  LEA.HI R15, R15, R12, RZ, 0x3 ;  /* 0x0000000c0f0f7211 */ /* 0x000fe200078f18ff */
[----:B------:R-:W-:Y:S01]  /*0d40*/  IMAD.SHL.U32 R17, R17, 0x20, RZ ;  /* 0x0000002011117824 */ /* 0x000fe200078e00ff */
[----:B------:R-:W-:Y:S01]  /*0d50*/  SHF.R.S32.HI R4, RZ, 0x3, R4 ;  /* 0x00000003ff047819 */ /* 0x000fe20000011404 */
[----:B------:R0:W-:Y:S01]  /*0d60*/  STL [R1+0x2c], R14 ;  /* 0x00002c0e01007387 */ /* 0x0001e20000100800 */
[----:B------:R-:W-:Y:S01]  /*0d70*/  LOP3.LUT R6, R6, 0x1ffffffe, RZ, 0xc0, !PT ;  /* 0x1ffffffe06067812 */ /* 0x000fe200078ec0ff */
[----:B------:R-:W-:Y:S01]  /*0d80*/  IMAD.HI R2, R19, 0x55555556, RZ ;  /* 0x5555555613027827 */ /* 0x000fe200078e02ff */
[----:B------:R-:W-:-:S02]  /*0d90*/  LOP3.LUT R15, R15, 0xfffffff8, RZ, 0xc0, !PT ;  /* 0xfffffff80f0f7812 */ /* 0x000fc400078ec0ff */
[----:B------:R-:W-:Y:S01]  /*0da0*/  LEA.HI R3, R3, R21, RZ, 0x5 ;  /* 0x0000001503037211 */ /* 0x000fe200078f28ff */
[----:B------:R-:W-:Y:S01]  /*0db0*/  IMAD.SHL.U32 R4, R4, 0x80, RZ ;  /* 0x0000008004047824 */ /* 0x000fe200078e00ff */
[----:B------:R-:W-:Y:S01]  /*0dc0*/  LEA.HI R2, R2, R2, RZ, 0x1 ;  /* 0x0000000202027211 */ /* 0x000fe200078f08ff */
[----:B------:R-:W-:Y:S01]  /*0dd0*/  IMAD.IADD R6, R7, 0x1, -R6 ;  /* 0x0000000107067824 */ /* 0x000fe200078e0a06 */
[----:B------:R-:W-:Y:S01]  /*0de0*/  SHF.R.S32.HI R3, RZ, 0x5, R3 ;  /* 0x00000005ff037819 */ /* 0x000fe20000011403 */
[----:B------:R-:W-:Y:S01]  /*0df0*/  IMAD.IADD R12, R12, 0x1, -R15 ;  /* 0x000000010c0c7824 */ /* 0x000fe200078e0a0f */
[----:B0-----:R-:W-:Y:S01]  /*0e00*/  SHF.R.S32.HI R14, RZ, 0x1f, R5 ;  /* 0x0000001fff0e7819 */ /* 0x001fe20000011405 */
[----:B------:R-:W-:Y:S01]  /*0e10*/  IMAD R2, R2, -0x3, R19 ;  /* 0xfffffffd02027824 */ /* 0x000fe200078e0213 */
[----:B------:R-:W-:Y:S01]  /*0e20*/  LOP3.LUT R23, R4, 0x80, RZ, 0xc0, !PT ;  /* 0x0000008004177812 */ /* 0x000fe200078ec0ff */
[----:B------:R-:W-:Y:S01]  /*0e30*/  IMAD R3, R3, 0x10, R12 ;  /* 0x0000001003037824 */ /* 0x000fe200078e020c */
[-C--:B------:R-:W-:Y:S01]  /*0e40*/  LEA.HI R7, R14, R5.reuse, RZ, 0x4 ;  /* 0x000000050e077211 */ /* 0x080fe200078f20ff */
[----:B------:R-:W-:Y:S01]  /*0e50*/  IMAD R6, R6, 0x8, R13 ;  /* 0x0000000806067824 */ /* 0x000fe200078e020d */
[----:B------:R-:W-:Y:S01]  /*0e60*/  LEA.HI R5, R14, R5, RZ, 0x5 ;  /* 0x000000050e057211 */ /* 0x000fe200078f28ff */
[----:B------:R-:W-:Y:S01]  /*0e70*/  IMAD R3, R2, 0x40, R3 ;  /* 0x0000004002037824 */ /* 0x000fe200078e0203 */
[----:B------:R-:W-:Y:S01]  /*0e80*/  SHF.R.U32.HI R20, RZ, 0x3, R23 ;  /* 0x00000003ff147819 */ /* 0x000fe20000011617 */
[----:B------:R-:W-:Y:S01]  /*0e90*/  STL [R1+0x20], R23 ;  /* 0x0000201701007387 */ /* 0x000fe20000100800 */
[----:B------:R-:W-:-:S02]  /*0ea0*/  SHF.R.S32.HI R5, RZ, 0x5, R5 ;  /* 0x00000005ff057819 */ /* 0x000fc40000011405 */
[----:B------:R-:W-:Y:S01]  /*0eb0*/  LOP3.LUT R4, R23, 0x10, R7, 0xf8, !PT ;  /* 0x0000001017047812 */ /* 0x000fe200078ef807 */
[----:B------:R-:W-:Y:S01]  /*0ec0*/  STL [R1+0x30], R17 ;  /* 0x0000301101007387 */ /* 0x000fe20000100800 */
[----:B------:R-:W-:Y:S01]  /*0ed0*/  LEA.HI R0, R0, R18, RZ, 0x2 ;  /* 0x0000001200007211 */ /* 0x000fe200078f10ff */
[----:B------:R-:W-:Y:S01]  /*0ee0*/  IMAD R5, R5, 0x1800, R17 ;  /* 0x0000180005057824 */ /* 0x000fe200078e0211 */
[----:B------:R-:W-:Y:S01]  /*0ef0*/  LOP3.LUT R4, R4, R20, RZ, 0x3c, !PT ;  /* 0x0000001404047212 */ /* 0x000fe200078e3cff */
[----:B------:R-:W-:Y:S01]  /*0f00*/  STL [R1+0x78], R20 ;  /* 0x0000781401007387 */ /* 0x000fe20000100800 */
[----:B------:R-:W-:Y:S02]  /*0f10*/  LOP3.LUT R2, R0, 0xfffffffc, RZ, 0xc0, !PT ;  /* 0xfffffffc00027812 */ /* 0x000fe400078ec0ff */
[----:B------:R-:W-:Y:S01]  /*0f20*/  IADD3 R4, R16, R5, R4 ;  /* 0x0000000510047210 */ /* 0x000fe20007ffe004 */
[----:B------:R0:W-:Y:S01]  /*0f30*/  STL [R1+0x80], R6 ;  /* 0x0000800601007387 */ /* 0x0001e20000100800 */
[----:B------:R-:W-:Y:S01]  /*0f40*/  SHF.R.S32.HI R0, RZ, 0x2, R0 ;  /* 0x00000002ff007819 */ /* 0x000fe20000011400 */
[----:B------:R-:W-:Y:S01]  /*0f50*/  VIADD R5, R24, 0x10 ;  /* 0x0000001018057836 */ /* 0x000fe20000000000 */
[----:B------:R-:W-:Y:S01]  /*0f60*/  LOP3.LUT R8, R8, 0x7ffffffc, RZ, 0xc0, !PT ;  /* 0x7ffffffc08087812 */ /* 0x000fe200078ec0ff */
[----:B------:R1:W-:Y:S04]  /*0f70*/  STL [R1+0x74], R4 ;  /* 0x0000740401007387 */ /* 0x0003e80000100800 */
[----:B------:R-:W-:Y:S01]  /*0f80*/  STL [R1+0x44], R9 ;  /* 0x0000440901007387 */ /* 0x000fe20000100800 */
[----:B------:R-:W-:-:S02]  /*0f90*/  IMAD.IADD R8, R21, 0x1, -R8 ;  /* 0x0000000115087824 */ /* 0x000fc400078e0a08 */
[----:B0-----:R-:W-:Y:S01]  /*0fa0*/  IMAD.IADD R6, R18, 0x1, -R2 ;  /* 0x0000000112067824 */ /* 0x001fe200078e0a02 */
[----:B------:R-:W-:Y:S01]  /*0fb0*/  STL [R1+0x48], R10 ;  /* 0x0000480a01007387 */ /* 0x000fe20000100800 */
[----:B------:R-:W-:Y:S02]  /*0fc0*/  SHF.R.S32.HI R2, RZ, 0x1f, R154 ;  /* 0x0000001fff027819 */ /* 0x000fe4000001149a */
[----:B------:R-:W-:Y:S01]  /*0fd0*/  CS2R R18, SRZ ;  /* 0x0000000000127805 */ /* 0x000fe2000001ff00 */
[C---:B-1----:R-:W-:Y:S01]  /*0fe0*/  IMAD.SHL.U32 R4, R6.reuse, 0x8, RZ ;  /* 0x0000000806047824 */ /* 0x042fe200078e00ff */
[----:B------:R-:W-:Y:S01]  /*0ff0*/  LEA.HI R0, R6, R6, RZ, 0x1 ;  /* 0x0000000606007211 */ /* 0x000fe200078f08ff */
[----:B------:R-:W-:Y:S03]  /*1000*/  STL [R1+0x7c], R3 ;  /* 0x00007c0301007387 */ /* 0x000fe60000100800 */
[----:B------:R-:W-:Y:S01]  /*1010*/  LOP3.LUT R2, R0, 0x1ffffffe, RZ, 0xc0, !PT ;  /* 0x1ffffffe00027812 */ /* 0x000fe200078ec0ff */
[----:B------:R-:W-:Y:S01]  /*1020*/  STL [R1+0x4c], R11 ;  /* 0x00004c0b01007387 */ /* 0x000fe20000100800 */
[----:B------:R-:W-:Y:S01]  /*1030*/  LOP3.LUT R0, R23, 0x10, R152, 0xf8, !PT ;  /* 0x0000001017007812 */ /* 0x000fe200078ef898 */
[----:B------:R-:W-:-:S02]  /*1040*/  IMAD.SHL.U32 R23, R8, 0x2, RZ ;  /* 0x0000000208177824 */ /* 0x000fc400078e00ff */
[----:B------:R-:W-:Y:S01]  /*1050*/  STL [R1+0x60], RZ ;  /* 0x000060ff01007387 */ /* 0x000fe20000100800 */
[----:B------:R-:W-:Y:S01]  /*1060*/  LOP3.LUT R0, R0, R20, RZ, 0x3c, !PT ;  /* 0x0000001400007212 */ /* 0x000fe200078e3cff */
[----:B------:R-:W-:Y:S02]  /*1070*/  IMAD.IADD R2, R6, 0x1, -R2 ;  /* 0x0000000106027824 */ /* 0x000fe400078e0a02 */
[----:B------:R-:W-:Y:S04]  /*1080*/  STL [R1+0x8], RZ ;  /* 0x000008ff01007387 */ /* 0x000fe80000100800 */
[----:B------:R0:W-:Y:S04]  /*1090*/  STL [R1+0x28], R5 ;  /* 0x0000280501007387 */ /* 0x0001e80000100800 */
[----:B------:R1:W-:Y:S01]  /*10a0*/  STL [R1+0x54], R4 ;  /* 0x0000540401007387 */ /* 0x0003e20000100800 */
[----:B0-----:R-:W-:-:S02]  /*10b0*/  VIADD R5, R4, 0x20 ;  /* 0x0000002004057836 */ /* 0x001fc40000000000 */
[----:B-1----:R-:W-:-:S03]  /*10c0*/  VIADD R4, R4, 0x40 ;  /* 0x0000004004047836 */ /* 0x002fc60000000000 */
[----:B------:R0:W-:Y:S01]  /*10d0*/  STL [R1+0x64], R5 ;  /* 0x0000640501007387 */ /* 0x0001e20000100800 */
[----:B------:R-:W-:-:S03]  /*10e0*/  SHF.R.S32.HI R6, RZ, 0x1f, R5 ;  /* 0x0000001fff067819 */ /* 0x000fc60000011405 */
[----:B------:R1:W-:Y:S04]  /*10f0*/  STL [R1+0x6c], R4 ;  /* 0x00006c0401007387 */ /* 0x0003e80000100800 */
[----:B------:R-:W-:Y:S01]  /*1100*/  STL [R1+0x88], R6 ;  /* 0x0000880601007387 */ /* 0x000fe20000100800 */
[----:B0-----:R-:W-:Y:S01]  /*1110*/  SHF.R.S32.HI R5, RZ, 0x1f, R4 ;  /* 0x0000001fff057819 */ /* 0x001fe20000011404 */
[----:B-1----:R-:W-:Y:S01]  /*1120*/  IMAD.IADD R4, R17, 0x1, R0 ;  /* 0x0000000111047824 */ /* 0x002fe200078e0200 */
[----:B------:R-:W-:-:S03]  /*1130*/  SHF.R.S32.HI R0, RZ, 0x4, R7 ;  /* 0x00000004ff007819 */ /* 0x000fc60000011407 */
[----:B------:R0:W-:Y:S01]  /*1140*/  STL [R1+0x84], R5 ;  /* 0x0000840501007387 */ /* 0x0001e20000100800 */
[----:B------:R-:W-:-:S03]  /*1150*/  VIADD R7, R23, 0x40 ;  /* 0x0000004017077836 */ /* 0x000fc60000000000 */
[----:B------:R1:W-:Y:S04]  /*1160*/  STL [R1+0x50], R4 ;  /* 0x0000500401007387 */ /* 0x0003e80000100800 */
[----:B------:R2:W-:Y:S01]  /*1170*/  STL [R1+0x70], R0 ;  /* 0x0000700001007387 */ /* 0x0005e20000100800 */
[C---:B0-----:R-:W-:Y:S02]  /*1180*/  VIADD R5, R23.reuse, 0x48 ;  /* 0x0000004817057836 */ /* 0x041fe40000000000 */
[----:B-1----:R-:W-:-:S03]  /*1190*/  VIADD R4, R23, 0x50 ;  /* 0x0000005017047836 */ /* 0x002fc60000000000 */
[----:B------:R-:W-:Y:S01]  /*11a0*/  SHF.R.S32.HI R6, RZ, 0x1f, R5 ;  /* 0x0000001fff067819 */ /* 0x000fe20000011405 */
[----:B--2---:R-:W-:Y:S01]  /*11b0*/  VIADD R0, R23, 0x58 ;  /* 0x0000005817007836 */ /* 0x004fe20000000000 */
[----:B------:R-:W-:-:S04]  /*11c0*/  SHF.R.S32.HI R5, RZ, 0x1f, R4 ;  /* 0x0000001fff057819 */ /* 0x000fc80000011404 */
[----:B------:R-:W-:Y:S01]  /*11d0*/  SHF.R.S32.HI R4, RZ, 0x1f, R0 ;  /* 0x0000001fff047819 */ /* 0x000fe20000011400 */
[----:B------:R-:W-:-:S05]  /*11e0*/  IMAD R0, R2, 0x8, R3 ;  /* 0x0000000802007824 */ /* 0x000fca00078e0203 */
[----:B------:R0:W-:Y:S02]  /*11f0*/  STL [R1+0x34], R0 ;  /* 0x0000340001007387 */ /* 0x0001e40000100800 */
.L_x_10110:
[----:B---34-:R-:W2:Y:S01]  /*1200*/  LDL.LU R12, [R1+0x48] ;  /* 0x00004800010c7983 */ /* 0x018ea20000300800 */
[----:B------:R-:W-:Y:S01]  /*1210*/  ULDC.64 UR4, c[0x0][0xa28] ;  /* 0x00028a0000047ab9 */ /* 0x000fe20000000a00 */
[----:B-1----:R-:W1:Y:S01]  /*1220*/  LDC.64 R4, c[0x0][0xa08] ;  /* 0x00028200ff047b82 */ /* 0x002e620000000a00 */
[----:B-----5:R-:W-:Y:S01]  /*1230*/  IMAD.MOV.U32 R27, RZ, RZ, RZ ;  /* 0x000000ffff1b7224 */ /* 0x020fe200078e00ff */
[----:B------:R-:W1:Y:S01]  /*1240*/  LDL R31, [R1+0x4c] ;  /* 0x00004c00011f7983 */ /* 0x000e620000100800 */
[----:B------:R-:W-:Y:S01]  /*1250*/  ISETP.NE.U32.AND P0, PT, RZ, UR4, PT ;  /* 0x00000004ff007c0c */ /* 0x000fe2000bf05070 */
[----:B------:R-:W-:Y:S01]  /*1260*/  IMAD.MOV.U32 R11, RZ, RZ, RZ ;  /* 0x000000ffff0b7224 */ /* 0x000fe200078e00ff */
[----:B------:R-:W-:Y:S02]  /*1270*/  ULDC.64 UR6, c[0x0][0xa20] ;  /* 0x0002880000067ab9 */ /* 0x000fe40000000a00 */
[----:B------:R-:W-:Y:S01]  /*1280*/  ISETP.NE.AND.EX P0, PT, RZ, UR5, PT, P0 ;  /* 0x00000005ff007c0c */ /* 0x000fe2000bf05300 */
[----:B------:R-:W-:-:S02]  /*1290*/  ULDC.64 UR4, c[0x0][0xa18] ;  /* 0x0002860000047ab9 */ /* 0x000fc40000000a00 */
[----:B------:R-:W-:-:S04]  /*12a0*/  ISETP.NE.U32.AND P1, PT, RZ, UR4, PT ;  /* 0x00000004ff007c0c */ /* 0x000fc8000bf25070 */
[----:B------:R-:W-:Y:S01]  /*12b0*/  ISETP.NE.AND.EX P1, PT, RZ, UR5, PT, P1 ;  /* 0x00000005ff007c0c */ /* 0x000fe2000bf25310 */
[----:B------:R-:W-:Y:S02]  /*12c0*/  ULDC.64 UR4, c[0x0][0xa08] ;  /* 0x0002820000047ab9 */ /* 0x000fe40000000a00 */
[----:B------:R-:W-:-:S03]  /*12d0*/  ISETP.NE.U32.AND P3, PT, RZ, UR4, PT ;  /* 0x00000004ff007c0c */ /* 0x000fc6000bf65070 */
[----:B------:R-:W3:Y:S08]  /*12e0*/  @P0 LDC.64 R2, c[0x0][0xa28] ;  /* 0x00028a00ff020b82 */ /* 0x000ef00000000a00 */
[----:B------:R-:W4:Y:S01]  /*12f0*/  @P1 LDC.64 R6, c[0x0][0xa18] ;  /* 0x00028600ff061b82 */ /* 0x000f220000000a00 */
[----:B------:R-:W-:Y:S01]  /*1300*/  ULDC UR4, c[0x0][0x288] ;  /* 0x0000a20000047ab9 */ /* 0x000fe20000000800 */
[----:B------:R-:W-:Y:S01]  /*1310*/  ISETP.NE.AND.EX P3, PT, RZ, UR5, PT, P3 ;  /* 0x00000005ff007c0c */ /* 0x000fe2000bf65330 */
[----:B0-----:R-:W-:Y:S01]  /*1320*/  IMAD.U32 R0, RZ, RZ, UR4 ;  /* 0x00000004ff007e24 */ /* 0x001fe2000f8e00ff */
[----:B------:R-:W-:Y:S01]  /*1330*/  ULDC.64 UR4, c[0x0][0x418] ;  /* 0x0001060000047ab9 */ /* 0x000fe20000000a00 */
[----:B-1----:R-:W-:-:S04]  /*1340*/  IMAD.WIDE R8, R31, 0x4, R4 ;  /* 0x000000041f087825 */ /* 0x002fc800078e0204 */
[----:B----4-:R-:W-:-:S06]  /*1350*/  @P1 IMAD.WIDE R4, R31, 0x4, R6 ;  /* 0x000000041f041825 */ /* 0x010fcc00078e0206 */
[----:B------:R-:W5:Y:S01]  /*1360*/  @P3 LDG.E R27, desc[UR42][R8.64] ;  /* 0x0000002a081b3981 */ /* 0x000f62000c1e1900 */
[----:B--2---:R-:W-:Y:S01]  /*1370*/  LOP3.LUT R30, R12, 0xffff, RZ, 0xc0, !PT ;  /* 0x0000ffff0c1e7812 */ /* 0x004fe200078ec0ff */
[----:B---3--:R-:W-:Y:S02]  /*1380*/  @P0 IMAD.WIDE R2, R31, 0x4, R2 ;  /* 0x000000041f020825 */ /* 0x008fe400078e0202 */
[----:B------:R-:W2:Y:S01]  /*1390*/  @P1 LDG.E R0, desc[UR42][R4.64] ;  /* 0x0000002a04001981 */ /* 0x000ea2000c1e1900 */
[----:B------:R-:W-:-:S03]  /*13a0*/  UISETP.NE.U32.AND UP0, UPT, UR4, URZ, UPT ;  /* 0x0000003f0400728c */ /* 0x000fc6000bf05070 */
[----:B------:R-:W-:Y:S01]  /*13b0*/  ULDC UR4, c[0x0][0x424] ;  /* 0x0001090000047ab9 */ /* 0x000fe20000000800 */
[----:B------:R-:W-:Y:S01]  /*13c0*/  UISETP.NE.AND.EX UP0, UPT, UR5, URZ, UPT, UP0 ;  /* 0x0000003f0500728c */ /* 0x000fe2000bf05300 */
[----:B------:R0:W5:Y:S01]  /*13d0*/  @P0 LDG.E R11, desc[UR42][R2.64] ;  /* 0x0000002a020b0981 */ /* 0x000162000c1e1900 */
[----:B------:R-:W-:Y:S01]  /*13e0*/  ISETP.NE.U32.AND P2, PT, RZ, UR6, PT ;  /* 0x00000006ff007c0c */ /* 0x000fe2000bf45070 */
[----:B------:R-:W-:Y:S01]  /*13f0*/  ULDC UR5, c[0x0][0x2f0] ;  /* 0x0000bc0000057ab9 */ /* 0x000fe20000000800 */
[----:B------:R-:W-:Y:S02]  /*1400*/  USEL UR4, UR4, 0x1, UP0 ;  /* 0x0000000104047887 */ /* 0x000fe40008000000 */
[----:B------:R-:W-:Y:S02]  /*1410*/  ISETP.NE.AND.EX P2, PT, RZ, UR7, PT, P2 ;  /* 0x00000007ff007c0c */ /* 0x000fe4000bf45320 */
[----:B0-----:R-:W-:Y:S01]  /*1420*/  LOP3.LUT R2, R12, 0xff000000, RZ, 0xc0, !PT ;  /* 0xff0000000c027812 */ /* 0x001fe200078ec0ff */
[----:B------:R-:W-:-:S03]  /*1430*/  UIMAD UR4, UR4, UR5, URZ ;  /* 0x00000005040472a4 */ /* 0x000fc6000f8e023f */
[----:B------:R-:W-:Y:S01]  /*1440*/  SHF.R.U32.HI R3, RZ, 0x8, R2 ;  /* 0x00000008ff037819 */ /* 0x000fe20000011602 */
[----:B------:R-:W-:Y:S01]  /*1450*/  ULDC UR5, c[0x0][0x348] ;  /* 0x0000d20000057ab9 */ /* 0x000fe20000000800 */
[----:B--2---:R0:W-:Y:S04]  /*1460*/  STL [R1], R0 ;  /* 0x0000000001007387 */ /* 0x0041e80000100800 */
[----:B------:R1:W-:Y:S04]  /*1470*/  STL [R1+0x5c], R31 ;  /* 0x00005c1f01007387 */ /* 0x0003e80000100800 */
[----:B------:R1:W-:Y:S01]  /*1480*/  STL [R1+0x3c], R30 ;  /* 0x00003c1e01007387 */ /* 0x0003e20000100800 */
[----:B------:R-:W-:Y:S01]  /*1490*/  IMAD.MOV.U32 R14, RZ, RZ, R0 ;  /* 0x000000ffff0e7224 */ /* 0x000fe200078e0000 */
[----:B0-----:R-:W-:-:S04]  /*14a0*/  LOP3.LUT R0, R12, 0xff0000, RZ, 0xc0, !PT ;  /* 0x00ff00000c007812 */ /* 0x001fc800078ec0ff */
[----:B------:R-:W-:Y:S01]  /*14b0*/  LEA.HI R10, R0, R3, RZ, 0x10 ;  /* 0x00000003000a7211 */ /* 0x000fe200078f80ff */
[----:B------:R-:W-:Y:S06]  /*14c0*/  @P1 BRA `(.L_x_9912) ;  /* 0x0000000000281947 */ /* 0x000fec0003800000 */
[----:B------:R-:W-:Y:S02]  /*14d0*/  ULDC.64 UR6, c[0x0][0xa00] ;  /* 0x0002800000067ab9 */ /* 0x000fe40000000a00 */
[----:B------:R-:W-:-:S04]  /*14e0*/  ISETP.NE.U32.AND P0, PT, RZ, UR6, PT ;  /* 0x00000006ff007c0c */ /* 0x000fc8000bf05070 */
[----:B------:R-:W-:-:S13]  /*14f0*/  ISETP.NE.AND.EX P0, PT, RZ, UR7, PT, P0 ;  /* 0x00000007ff007c0c */ /* 0x000fda000bf05300 */
[----:B------:R-:W-:Y:S05]  /*1500*/  @!P0 BRA `(.L_x_9912) ;  /* 0x0000000000188947 */ /* 0x000fea0003800000 */
[----:B------:R-:W0:Y:S02]  /*1510*/  LDC.64 R2, c[0x0][0xa00] ;  /* 0x00028000ff027b82 */ /* 0x000e240000000a00 */
[----:B0-----:R-:W-:-:S05]  /*1520*/  IMAD.WIDE R2, R31, 0x4, R2 ;  /* 0x000000041f027825 */ /* 0x001fca00078e0202 */
[----:B------:R-:W2:Y:S04]  /*1530*/  LDG.E R0, desc[UR42][R2.64] ;  /* 0x0000002a02007981 */ /* 0x000ea8000c1e1900 */
[----:B------:R-:W2:Y:S02]  /*1540*/  LDG.E R5, desc[UR42][R2.64+0x4] ;  /* 0x0000042a02057981 */ /* 0x000ea4000c1e1900 */
[----:B--2---:R-:W-:-:S05]  /*1550*/  IMAD.IADD R14, R5, 0x1, -R0 ;  /* 0x00000001050e7824 */ /* 0x004fca00078e0a00 */
[----:B------:R0:W-:Y:S02]  /*1560*/  STL [R1], R14 ;  /* 0x0000000e01007387 */ /* 0x0001e40000100800 */
.L_x_9912:
[----:B------:R-:W-:Y:S02]  /*1570*/  IMAD.U32 R26, RZ, RZ, UR5 ;  /* 0x00000005ff1a7e24 */ /* 0x000fe4000f8e00ff */
[----:B------:R-:W-:Y:S01]  /*1580*/  IMAD.U32 R28, RZ, RZ, UR4 ;  /* 0x00000004ff1c7e24 */ /* 0x000fe2000f8e00ff */
[----:B------:R-:W-:Y:S06]  /*1590*/  @!P2 BRA `(.L_x_9913) ;  /* 0x000000000010a947 */ /* 0x000fec0003800000 */
[----:B------:R-:W2:Y:S02]  /*15a0*/  LDC.64 R28, c[0x0][0xa20] ;  /* 0x00028800ff1c7b82 */ /* 0x000ea40000000a00 */
[----:B--2---:R-:W-:-:S06]  /*15b0*/  IMAD.WIDE R28, R31, 0x4, R28 ;  /* 0x000000041f1c7825 */ /* 0x004fcc00078e021c */
[----:B------:R2:W5:Y:S01]  /*15c0*/  LDG.E R28, desc[UR42][R28.64] ;  /* 0x0000002a1c1c7981 */ /* 0x000562000c1e1900 */
[----:B------:R-:W-:Y:S05]  /*15d0*/  BRA `(.L_x_9914) ;  /* 0x0000000000107947 */ /* 0x000fea0003800000 */
.L_x_9913:
[----:B------:R-:W-:Y:S05]  /*15e0*/  @!P3 BRA `(.L_x_9914) ;  /* 0x00000000000cb947 */ /* 0x000fea0003800000 */
[----:B------:R-:W2:Y:S04]  /*15f0*/  LDG.E R3, desc[UR42][R8.64] ;  /* 0x0000002a08037981 */ /* 0x000ea8000c1e1900 */
[----:B------:R-:W2:Y:S02]  /*1600*/  LDG.E R28, desc[UR42][R8.64+0x4] ;  /* 0x0000042a081c7981 */ /* 0x000ea4000c1e1900 */
[----:B--2---:R-:W-:-:S07]  /*1610*/  IMAD.IADD R28, R28, 0x1, -R3 ;  /* 0x000000011c1c7824 */ /* 0x004fce00078e0a03 */
.L_x_9914:
[----:B------:R-:W-:Y:S01]  /*1620*/  ULDC.64 UR4, c[0x0][0xa10] ;  /* 0x0002840000047ab9 */ /* 0x000fe20000000a00 */
[----:B------:R-:W3:Y:S01]  /*1630*/  LDL R12, [R1+0x44] ;  /* 0x00004400010c7983 */ /* 0x000ee20000100800 */
[----:B------:R-:W-:Y:S01]  /*1640*/  ISETP.NE.U32.AND P0, PT, RZ, UR4, PT ;  /* 0x00000004ff007c0c */ /* 0x000fe2000bf05070 */
[----:B------:R-:W4:Y:S03]  /*1650*/  LDC R2, c[0x0][0x448] ;  /* 0x00011200ff027b82 */ /* 0x000f260000000800 */
[----:B------:R-:W-:Y:S01]  /*1660*/  ISETP.NE.AND.EX P0, PT, RZ, UR5, PT, P0 ;  /* 0x00000005ff007c0c */ /* 0x000fe2000bf05300 */
[----:B------:R-:W-:Y:S02]  /*1670*/  ULDC.64 UR4, c[0x0][0xa30] ;  /* 0x00028c0000047ab9 */ /* 0x000fe40000000a00 */
[----:B------:R-:W-:-:S04]  /*1680*/  ISETP.NE.U32.AND P1, PT, RZ, UR4, PT ;  /* 0x00000004ff007c0c */ /* 0x000fc8000bf25070 */
[----:B------:R-:W-:-:S06]  /*1690*/  ISETP.NE.AND.EX P1, PT, RZ, UR5, PT, P1 ;  /* 0x00000005ff007c0c */ /* 0x000fcc000bf25310 */
[----:B------:R-:W0:Y:S08]  /*16a0*/  @P0 LDC.64 R4, c[0x0][0xa10] ;  /* 0x00028400ff040b82 */ /* 0x000e300000000a00 */
[----:B------:R-:W1:Y:S01]  /*16b0*/  @P1 LDC.64 R6, c[0x0][0xa30] ;  /* 0x00028c00ff061b82 */ /* 0x000e620000000a00 */
[----:B0-----:R-:W-:-:S05]  /*16c0*/  @P0 IMAD.WIDE R4, R31, 0x4, R4 ;  /* 0x000000041f040825 */ /* 0x001fca00078e0204 */
[----:B------:R-:W2:Y:S04]  /*16d0*/  @P0 LDG.E R0, desc[UR42][R4.64] ;  /* 0x0000002a04000981 */ /* 0x000ea8000c1e1900 */
[----:B------:R-:W2:Y:S01]  /*16e0*/  @P0 LDG.E R9, desc[UR42][R4.64+0x4] ;  /* 0x0000042a04090981 */ /* 0x000ea2000c1e1900 */
[----:B-----5:R-:W-:Y:S02]  /*16f0*/  IMAD.MOV.U32 R24, RZ, RZ, R28 ;  /* 0x000000ffff187224 */ /* 0x020fe400078e001c */
[----:B-1----:R-:W-:-:S05]  /*1700*/  @P1 IMAD.WIDE R6, R31, 0x4, R6 ;  /* 0x000000041f061825 */ /* 0x002fca00078e0206 */
[----:B------:R0:W5:Y:S01]  /*1710*/  @P1 LDG.E R24, desc[UR42][R6.64] ;  /* 0x0000002a06181981 */ /* 0x000162000c1e1900 */
[----:B----4-:R-:W-:Y:S01]  /*1720*/  ISETP.NE.AND P1, PT, R2, 0x1, PT ;  /* 0x000000010200780c */ /* 0x010fe20003f25270 */
[----:B------:R-:W-:Y:S01]  /*1730*/  IMAD.IADD R11, R28, 0x1, -R11 ;  /* 0x000000011c0b7824 */ /* 0x000fe200078e0a0b */
[----:B------:R-:W1:Y:S11]  /*1740*/  LDC.64 R2, c[0x0][0x9e0] ;  /* 0x00027800ff027b82 */ /* 0x000e760000000a00 */
[----:B------:R-:W4:Y:S08]  /*1750*/  @P1 LDC R13, c[0x0][0x44c] ;  /* 0x00011300ff0d1b82 */ /* 0x000f300000000800 */
[----:B------:R-:W0:Y:S01]  /*1760*/  @P1 LDC R8, c[0x0][0x450] ;  /* 0x00011400ff081b82 */ /* 0x000e220000000800 */
[----:B-1----:R-:W-:Y:S01]  /*1770*/  ISETP.GE.AND P2, PT, R3, 0x1, PT ;  /* 0x000000010300780c */ /* 0x002fe20003f46270 */
[----:B---3--:R-:W-:-:S05]  /*1780*/  IMAD R15, R12, 0xc0, RZ ;  /* 0x000000c00c0f7824 */ /* 0x008fca00078e02ff */
[----:B------:R1:W-:Y:S01]  /*1790*/  STL [R1+0xc], R15 ;  /* 0x00000c0f01007387 */ /* 0x0003e20000100800 */
[----:B--2---:R-:W-:Y:S02]  /*17a0*/  @P0 IMAD.IADD R26, R9, 0x1, -R0 ;  /* 0x00000001091a0824 */ /* 0x004fe400078e0a00 */
[----:B------:R-:W-:Y:S02]  /*17b0*/  VIADD R0, R15, 0xbf ;  /* 0x000000bf0f007836 */ /* 0x000fe40000000000 */
[----:B------:R-:W-:Y:S02]  /*17c0*/  IMAD.IADD R12, R11, 0x1, R26 ;  /* 0x000000010b0c7824 */ /* 0x000fe400078e021a */
[----:B----4-:R-:W-:-:S03]  /*17d0*/  @P1 IMAD.HI.U32 R5, R0, R13, RZ ;  /* 0x0000000d00051227 */ /* 0x010fc600078e00ff */
[----:B------:R1:W-:Y:S01]  /*17e0*/  STL [R1+0x4], R12 ;  /* 0x0000040c01007387 */ /* 0x0003e20000100800 */
[----:B------:R-:W-:Y:S01]  /*17f0*/  IMAD.MOV.U32 R4, RZ, RZ, R0 ;  /* 0x000000ffff047224 */ /* 0x000fe200078e0000 */
[----:B0-----:R-:W-:Y:S01]  /*1800*/  @P1 SHF.R.U32.HI R4, RZ, R8, R5 ;  /* 0x00000008ff041219 */ /* 0x001fe20000011605 */
[C---:B------:R-:W-:Y:S01]  /*1810*/  VIADD R0, R12.reuse, 0x7f ;  /* 0x0000007f0c007836 */ /* 0x040fe20000000000 */
[----:B------:R-:W-:-:S04]  /*1820*/  IADD3 R87, R12, 0x1, -R14 ;  /* 0x000000010c577810 */ /* 0x000fc80007ffe80e */
[----:B------:R-:W-:Y:S01]  /*1830*/  SHF.R.S32.HI R5, RZ, 0x1f, R0 ;  /* 0x0000001fff057819 */ /* 0x000fe20000011400 */
[----:B------:R-:W-:-:S03]  /*1840*/  IMAD.IADD R9, R87, 0x1, R4 ;  /* 0x0000000157097824 */ /* 0x000fc600078e0204 */
[----:B------:R-:W-:Y:S01]  /*1850*/  LEA.HI R5, R5, R0, RZ, 0x7 ;  /* 0x0000000005057211 */ /* 0x000fe200078f38ff */
[----:B------:R-:W-:-:S03]  /*1860*/  IMAD.IADD R2, R9, 0x1, R2 ;  /* 0x0000000109027824 */ /* 0x000fc600078e0202 */
[----:B------:R-:W-:Y:S01]  /*1870*/  SHF.R.S32.HI R88, RZ, 0x7, R5 ;  /* 0x00000007ff587819 */ /* 0x000fe20000011405 */
[----:B-1----:R-:W-:Y:S06]  /*1880*/  @!P2 BRA `(.L_x_9915) ;  /* 0x000000000048a947 */ /* 0x002fec0003800000 */
        /* <DEDUP_REMOVED lines=11> */
.L_x_9917:
[----:B------:R-:W-:-:S13]  /*1940*/  ISETP.NE.AND P0, PT, R3, 0x1, PT ;  /* 0x000000010300780c */ /* 0x000fda0003f05270 */
[----:B------:R-:W0:Y:S02]  /*1950*/  @P0 LDC.64 R4, c[0x0][0x9e8] ;  /* 0x00027a00ff040b82 */ /* 0x000e240000000a00 */
[----:B0-----:R-:W-:-:S05]  /*1960*/  @P0 IMAD.HI.U32 R4, R0, R4, RZ ;  /* 0x0000000400040227 */ /* 0x001fca00078e00ff */
[----:B------:R-:W-:-:S07]  /*1970*/  @P0 SHF.R.U32.HI R0, RZ, R5, R4 ;  /* 0x00000005ff000219 */ /* 0x000fce0000011604 */
.L_x_9918:
[----:B------:R-:W-:Y:S05]  /*1980*/  BSYNC B0 ;  /* 0x0000000000007941 */ /* 0x000fea0003800000 */
.L_x_9916:
[----:B------:R-:W-:-:S05]  /*1990*/  IMAD R5, R0, R3, R3 ;  /* 0x0000000300057224 */ /* 0x000fca00078e0203 */
[----:B------:R-:W-:-:S07]  /*19a0*/  VIMNMX R2, R2, R5, PT ;  /* 0x0000000502027248 */ /* 0x000fce0003fe0100 */
.L_x_9915:
        /* <DEDUP_REMOVED lines=25> */
.L_x_9921:
[----:B------:R-:W-:-:S13]  /*1b40*/  ISETP.NE.AND P0, PT, R3, 0x1, PT ;  /* 0x000000010300780c */ /* 0x000fda0003f05270 */
[----:B------:R-:W0:Y:S02]  /*1b50*/  @P0 LDC.64 R4, c[0x0][0x9e8] ;  /* 0x00027a00ff040b82 */ /* 0x000e240000000a00 */
[----:B0-----:R-:W-:-:S05]  /*1b60*/  @P0 IMAD.HI.U32 R4, R0, R4, RZ ;  /* 0x0000000400040227 */ /* 0x001fca00078e00ff */
[----:B------:R-:W-:-:S07]  /*1b70*/  @P0 SHF.R.U32.HI R0, RZ, R5, R4 ;  /* 0x00000005ff000219 */ /* 0x000fce0000011604 */
.L_x_9922:
[----:B------:R-:W-:Y:S05]  /*1b80*/  BSYNC B0 ;  /* 0x0000000000007941 */ /* 0x000fea0003800000 */
.L_x_9920:
[----:B------:R-:W-:-:S05]  /*1b90*/  IMAD R3, R0, R3, RZ ;  /* 0x0000000300037224 */ /* 0x000fca00078e02ff */
[----:B------:R-:W-:-:S07]  /*1ba0*/  VIMNMX R2, R2, R3, !PT ;  /* 0x0000000302027248 */ /* 0x000fce0007fe0100 */
.L_x_9919:
[----:B------:R-:W-:Y:S01]  /*1bb0*/  SHF.R.S32.HI R3, RZ, 0x1f, R2 ;  /* 0x0000001fff037819 */ /* 0x000fe20000011402 */
[----:B------:R-:W-:Y:S01]  /*1bc0*/  BSSY B0, `(.L_x_9923) ;  /* 0x000002a000007945 */ /* 0x000fe20003800000 */
[----:B------:R-:W-:Y:S01]  /*1bd0*/  LOP3.LUT R12, R10, 0xff, RZ, 0xc0, !PT ;  /* 0x000000ff0a0c7812 */ /* 0x000fe200078ec0ff */
[----:B------:R-:W-:Y:S01]  /*1be0*/  IMAD.MOV.U32 R0, RZ, RZ, RZ ;  /* 0x000000ffff007224 */ /* 0x000fe200078e00ff */
[----:B------:R-:W-:Y:S02]  /*1bf0*/  LEA.HI R3, R3, R2, RZ, 0x7 ;  /* 0x0000000203037211 */ /* 0x000fe400078f38ff */
[----:B------:R-:W-:Y:S01]  /*1c00*/  SHF.R.U32.HI R4, RZ, 0x10, R10 ;  /* 0x00000010ff047819 */ /* 0x000fe2000001160a */
[----:B------:R0:W-:Y:S01]  /*1c10*/  STL [R1+0x68], R12 ;  /* 0x0000680c01007387 */ /* 0x0001e20000100800 */
[----:B------:R-:W-:-:S03]  /*1c20*/  SHF.R.S32.HI R3, RZ, 0x7, R3 ;  /* 0x00000007ff037819 */ /* 0x000fc60000011403 */
[----:B------:R0:W-:Y:S01]  /*1c30*/  STL [R1+0x58], R4 ;  /* 0x0000580401007387 */ /* 0x0001e20000100800 */
[----:B------:R-:W-:-:S04]  /*1c40*/  VIMNMX R9, RZ, R3, !PT ;  /* 0x00000003ff097248 */ /* 0x000fc80007fe0100 */
        /* <DEDUP_REMOVED lines=10> */
[----:B0-----:R-:W0:Y:S02]  /*1cf0*/  MUFU.RCP R4, R4 ;  /* 0x0000000400047308 */ /* 0x001e240000001000 */
[----:B0-----:R-:W-:Y:S02]  /*1d00*/  VIADD R2, R4, 0xffffffe ;  /* 0x0ffffffe04027836 */ /* 0x001fe40000000000 */
[----:B------:R-:W-:-:S04]  /*1d10*/  IMAD.MOV R4, RZ, RZ, -R10 ;  /* 0x000000ffff047224 */ /* 0x000fc800078e0a0a */
[----:B------:R0:W1:Y:S02]  /*1d20*/  F2I.FTZ.U32.TRUNC.NTZ R3, R2 ;  /* 0x0000000200037305 */ /* 0x000064000021f000 */
[----:B0-----:R-:W-:Y:S02]  /*1d30*/  IMAD.MOV.U32 R2, RZ, RZ, RZ ;  /* 0x000000ffff027224 */ /* 0x001fe400078e00ff */
[----:B-1----:R-:W-:-:S04]  /*1d40*/  IMAD.MOV R8, RZ, RZ, -R3 ;  /* 0x000000ffff087224 */ /* 0x002fc800078e0a03 */
[----:B------:R-:W-:Y:S01]  /*1d50*/  IMAD R7, R8, R5, RZ ;  /* 0x0000000508077224 */ /* 0x000fe200078e02ff */
[----:B------:R-:W-:Y:S02]  /*1d60*/  IABS R8, R0 ;  /* 0x0000000000087213 */ /* 0x000fe40000000000 */
[----:B------:R-:W-:Y:S01]  /*1d70*/  LOP3.LUT R0, R0, R13, RZ, 0x3c, !PT ;  /* 0x0000000d00007212 */ /* 0x000fe200078e3cff */
[----:B------:R-:W-:-:S03]  /*1d80*/  IMAD.HI.U32 R3, R3, R7, R2 ;  /* 0x0000000703037227 */ /* 0x000fc600078e0002 */
[----:B------:R-:W-:Y:S01]  /*1d90*/  ISETP.GE.AND P2, PT, R0, RZ, PT ;  /* 0x000000ff0000720c */ /* 0x000fe20003f46270 */
        /* <DEDUP_REMOVED lines=12> */
.L_x_9924:
[----:B------:R-:W-:Y:S05]  /*1e60*/  BSYNC B0 ;  /* 0x0000000000007941 */ /* 0x000fea0003800000 */
.L_x_9923:
[----:B------:R-:W-:Y:S01]  /*1e70*/  IMAD R3, R12, R0, R9 ;  /* 0x000000000c037224 */ /* 0x000fe200078e0209 */
        /* <DEDUP_REMOVED lines=35> */
.L_x_9927:
[----:B------:R-:W-:Y:S05]  /*20b0*/  BSYNC B6 ;  /* 0x0000000000067941 */ /* 0x000fea0003800000 */
.L_x_9926:
        /* <DEDUP_REMOVED lines=20> */
.L_x_9929:
[----:B------:R-:W-:Y:S05]  /*2200*/  BSYNC B6 ;  /* 0x0000000000067941 */ /* 0x000fea0003800000 */
.L_x_9928:
[----:B------:R-:W-:Y:S01]  /*2210*/  ULDC.64 UR4, c[0x0][0x9f8] ;  /* 0x00027e0000047ab9 */ /* 0x000fe20000000a00 */
[----:B------:R-:W-:Y:S01]  /*2220*/  IMAD.MOV.U32 R0, RZ, RZ, R31 ;  /* 0x000000ffff007224 */ /* 0x000fe200078e001f */
[----:B------:R-:W-:Y:S01]  /*2230*/  ISETP.NE.U32.AND P0, PT, RZ, UR4, PT ;  /* 0x00000004ff007c0c */ /* 0x000fe2000bf05070 */
[----:B------:R-:W2:Y:S01]  /*2240*/  LDL.64 R14, [R1+0x10] ;  /* 0x00001000010e7983 */ /* 0x000ea20000100a00 */
[----:B------:R-:W0:Y:S03]  /*2250*/  LDC.64 R6, c[0x0][0x300] ;  /* 0x0000c000ff067b82 */ /* 0x000e260000000a00 */
[----:B------:R-:W2:Y:S01]  /*2260*/  LDL.64 R32, [R1+0x10] ;  /* 0x0000100001207983 */ /* 0x000ea20000100a00 */
[----:B------:R-:W-:Y:S01]  /*2270*/  ISETP.NE.AND.EX P0, PT, RZ, UR5, PT, P0 ;  /* 0x00000005ff007c0c */ /* 0x000fe2000bf05300 */
[----:B------:R-:W-:Y:S01]  /*2280*/  IMAD.IADD R27, R27, 0x1, R28 ;  /* 0x000000011b1b7824 */ /* 0x000fe200078e021c */
[----:B------:R-:W-:Y:S01]  /*2290*/  SHF.R.S32.HI R153, RZ, 0x1f, R152 ;  /* 0x0000001fff997819 */ /* 0x000fe20000011498 */
[----:B------:R-:W-:Y:S01]  /*22a0*/  ULDC.64 UR4, c[0x0][0x308] ;  /* 0x0000c20000047ab9 */ /* 0x000fe20000000a00 */
[----:B------:R-:W-:Y:S01]  /*22b0*/  ULDC.64 UR6, c[0x0][0x330] ;  /* 0x0000cc0000067ab9 */ /* 0x000fe20000000a00 */
[----:B------:R-:W-:Y:S01]  /*22c0*/  ULDC.64 UR8, c[0x0][0xa08] ;  /* 0x0002820000087ab9 */ /* 0x000fe20000000a00 */
[----:B------:R-:W1:Y:S08]  /*22d0*/  LDC.64 R62, c[0x0][0x408] ;  /* 0x00010200ff3e7b82 */ /* 0x000e700000000a00 */
[----:B------:R-:W3:Y:S01]  /*22e0*/  @P0 LDC.64 R4, c[0x0][0x9f8] ;  /* 0x00027e00ff040b82 */ /* 0x000ee20000000a00 */
[----:B------:R-:W-:Y:S01]  /*22f0*/  SHF.R.S32.HI R20, RZ, 0x1f, R154 ;  /* 0x0000001fff147819 */ /* 0x000fe2000001149a */
[----:B------:R-:W4:Y:S06]  /*2300*/  LDL R28, [R1+0x78] ;  /* 0x00007800011c7983 */ /* 0x000f2c0000100800 */
[----:B------:R-:W1:Y:S01]  /*2310*/  LDC R13, c[0x0][0x3f4] ;  /* 0x0000fd00ff0d7b82 */ /* 0x000e620000000800 */
[----:B---3--:R-:W-:-:S05]  /*2320*/  @P0 IMAD.WIDE R4, R31, 0x4, R4 ;  /* 0x000000041f040825 */ /* 0x008fca00078e0204 */
[----:B------:R3:W4:Y:S01]  /*2330*/  @P0 LDG.E R0, desc[UR42][R4.64] ;  /* 0x0000002a04000981 */ /* 0x000722000c1e1900 */
[----:B------:R-:W-:Y:S01]  /*2340*/  SHF.R.S32.HI R3, RZ, 0x1f, R27 ;  /* 0x0000001fff037819 */ /* 0x000fe2000001141b */
[----:B0-----:R-:W-:-:S04]  /*2350*/  IMAD.WIDE.U32 R8, R27, R6, RZ ;  /* 0x000000061b087225 */ /* 0x001fc800078e00ff */
[----:B------:R-:W-:-:S04]  /*2360*/  IMAD R10, R3, R6, RZ ;  /* 0x00000006030a7224 */ /* 0x000fc800078e02ff */
[----:B------:R-:W-:-:S04]  /*2370*/  IMAD R11, R27, R7, R10 ;  /* 0x000000071b0b7224 */ /* 0x000fc800078e020a */
[----:B------:R-:W-:Y:S02]  /*2380*/  IMAD.IADD R9, R9, 0x1, R11 ;  /* 0x0000000109097824 */ /* 0x000fe400078e020b */
[----:B------:R-:W-:-:S04]  /*2390*/  IMAD.WIDE.U32 R56, R30, UR6, R152 ;  /* 0x000000061e387c25 */ /* 0x000fc8000f8e0098 */
[----:B---3--:R-:W-:Y:S01]  /*23a0*/  IMAD.WIDE.U32 R4, R30, UR4, R8 ;  /* 0x000000041e047c25 */ /* 0x008fe2000f8e0008 */
[----:B------:R-:W-:-:S03]  /*23b0*/  ISETP.NE.U32.AND P0, PT, RZ, UR8, PT ;  /* 0x00000008ff007c0c */ /* 0x000fc6000bf05070 */
[C---:B------:R-:W-:Y:S02]  /*23c0*/  IMAD R57, R30.reuse, UR7, R57 ;  /* 0x000000071e397c24 */ /* 0x040fe4000f8e0239 */
[----:B------:R-:W-:Y:S01]  /*23d0*/  IMAD R59, R30, UR5, R5 ;  /* 0x000000051e3b7c24 */ /* 0x000fe2000f8e0205 */
[----:B------:R-:W-:Y:S01]  /*23e0*/  ISETP.NE.AND.EX P0, PT, RZ, UR9, PT, P0 ;  /* 0x00000009ff007c0c */ /* 0x000fe2000bf05300 */
[----:B------:R-:W3:Y:S01]  /*23f0*/  LDL R30, [R1+0x20] ;  /* 0x00002000011e7983 */ /* 0x000ee20000100800 */
[----:B------:R-:W-:Y:S01]  /*2400*/  IMAD.MOV.U32 R58, RZ, RZ, R4 ;  /* 0x000000ffff3a7224 */ /* 0x000fe200078e0004 */
[----:B------:R-:W-:Y:S01]  /*2410*/  ULDC.64 UR4, c[0x0][0x310] ;  /* 0x0000c40000047ab9 */ /* 0x000fe20000000a00 */
[----:B------:R-:W-:Y:S01]  /*2420*/  IMAD.WIDE.U32 R8, R154, R6, R152 ;  /* 0x000000069a087225 */ /* 0x000fe200078e0098 */
[----:B------:R-:W-:-:S03]  /*2430*/  ULDC.64 UR6, c[0x0][0x338] ;  /* 0x0000ce0000067ab9 */ /* 0x000fc60000000a00 */
[----:B--2---:R-:W-:Y:S02]  /*2440*/  IMAD.MOV.U32 R32, RZ, RZ, R14 ;  /* 0x000000ffff207224 */ /* 0x004fe400078e000e */
[----:B------:R-:W-:-:S03]  /*2450*/  IMAD R14, R20, R6, RZ ;  /* 0x00000006140e7224 */ /* 0x000fc600078e02ff */
[----:B------:R-:W-:Y:S01]  /*2460*/  SHF.R.S32.HI R33, RZ, 0x1f, R32 ;  /* 0x0000001fff217819 */ /* 0x000fe20000011420 */
[----:B------:R-:W-:-:S04]  /*2470*/  IMAD R14, R154, R7, R14 ;  /* 0x000000079a0e7224 */ /* 0x000fc800078e020e */
[----:B------:R0:W-:Y:S01]  /*2480*/  STL [R1+0x14], R33 ;  /* 0x0000142101007387 */ /* 0x0001e20000100800 */
[----:B----4-:R-:W-:Y:S02]  /*2490*/  SHF.R.S32.HI R5, RZ, 0x1f, R0 ;  /* 0x0000001fff057819 */ /* 0x010fe40000011400 */
[----:B------:R-:W-:Y:S02]  /*24a0*/  SEL R11, R0, RZ, !P0 ;  /* 0x000000ff000b7207 */ /* 0x000fe40004000000 */
[----:B------:R-:W-:Y:S01]  /*24b0*/  SEL R12, R5, RZ, !P0 ;  /* 0x000000ff050c7207 */ /* 0x000fe20004000000 */
[----:B------:R-:W-:Y:S01]  /*24c0*/  VIADD R80, R152, 0x20 ;  /* 0x0000002098507836 */ /* 0x000fe20000000000 */
[----:B------:R-:W2:Y:S01]  /*24d0*/  LDC.64 R4, c[0x0][0x3f8] ;  /* 0x0000fe00ff047b82 */ /* 0x000ea20000000a00 */
[----:B------:R-:W-:-:S04]  /*24e0*/  IMAD.WIDE.U32 R58, R11, UR4, R58 ;  /* 0x000000040b3a7c25 */ /* 0x000fc8000f8e003a */
[----:B------:R-:W-:Y:S01]  /*24f0*/  IMAD R0, R12, UR4, RZ ;  /* 0x000000040c007c24 */ /* 0x000fe2000f8e02ff */
[----:B------:R-:W-:Y:S02]  /*2500*/  ULDC UR4, c[0x0][0x2f4] ;  /* 0x0000bd0000047ab9 */ /* 0x000fe40000000800 */
[----:B------:R-:W-:Y:S01]  /*2510*/  ISETP.GE.AND P0, PT, R152, UR4, PT ;  /* 0x0000000498007c0c */ /* 0x000fe2000bf06270 */
[----:B------:R-:W-:-:S03]  /*2520*/  IMAD R75, R11, UR5, R0 ;  /* 0x000000050b4b7c24 */ /* 0x000fc6000f8e0200 */
[----:B------:R-:W-:Y:S01]  /*2530*/  SEL R0, RZ, 0x1, P0 ;  /* 0x00000001ff007807 */ /* 0x000fe20000000000 */
[----:B------:R-:W-:Y:S01]  /*2540*/  IMAD.IADD R75, R59, 0x1, R75 ;  /* 0x000000013b4b7824 */ /* 0x000fe200078e024b */
[----:B------:R-:W-:-:S04]  /*2550*/  IADD3 R74, P0, R58, R8, RZ ;  /* 0x000000083a4a7210 */ /* 0x000fc80007f1e0ff */
[----:B------:R-:W-:Y:S02]  /*2560*/  IADD3.X R73, R75, R9, R14, P0, !PT ;  /* 0x000000094b497210 */ /* 0x000fe400007fe40e */
[----:B------:R-:W4:Y:S01]  /*2570*/  LDL R14, [R1+0x30] ;  /* 0x00003000010e7983 */ /* 0x000f220000100800 */
[----:B------:R-:W-:-:S04]  /*2580*/  ISETP.GE.AND P1, PT, R80, UR4, PT ;  /* 0x0000000450007c0c */ /* 0x000fc8000bf26270 */
[----:B------:R-:W-:Y:S01]  /*2590*/  SEL R10, RZ, 0xffffffff, P1 ;  /* 0xffffffffff0a7807 */ /* 0x000fe20000800000 */
[----:B-1----:R-:W-:Y:S01]  /*25a0*/  IMAD R9, R20, R62, RZ ;  /* 0x0000003e14097224 */ /* 0x002fe200078e02ff */
[----:B------:R-:W-:-:S03]  /*25b0*/  ISETP.GE.AND P0, PT, R152, R13, PT ;  /* 0x0000000d9800720c */ /* 0x000fc60003f06270 */
[----:B------:R-:W-:Y:S01]  /*25c0*/  IMAD.SHL.U32 R15, R10, 0x2, RZ ;  /* 0x000000020a0f7824 */ /* 0x000fe200078e00ff */
[----:B------:R-:W-:Y:S01]  /*25d0*/  ISETP.GE.AND P2, PT, R80, R13, PT ;  /* 0x0000000d5000720c */ /* 0x000fe20003f46270 */
[----:B------:R-:W-:Y:S01]  /*25e0*/  IMAD R29, R154, R63, R9 ;  /* 0x0000003f9a1d7224 */ /* 0x000fe200078e0209 */
[----:B------:R-:W-:Y:S02]  /*25f0*/  SEL R9, R13, RZ, P0 ;  /* 0x000000ff0d097207 */ /* 0x000fe40000000000 */
[----:B------:R-:W-:Y:S02]  /*2600*/  LOP3.LUT R0, R15, 0x2, R0, 0xe2, !PT ;  /* 0x000000020f007812 */ /* 0x000fe400078ee200 */
[----:B------:R-:W-:Y:S01]  /*2610*/  SEL R15, R13, RZ, P2 ;  /* 0x000000ff0d0f7207 */ /* 0x000fe20001000000 */
[----:B--2---:R-:W-:Y:S02]  /*2620*/  IMAD R8, R20, R4, RZ ;  /* 0x0000000414087224 */ /* 0x004fe400078e02ff */
[----:B------:R-:W-:-:S02]  /*2630*/  IMAD.IADD R9, R152, 0x1, R9 ;  /* 0x0000000198097824 */ /* 0x000fc400078e0209 */
[----:B------:R-:W-:Y:S02]  /*2640*/  IMAD.IADD R15, R80, 0x1, R15 ;  /* 0x00000001500f7824 */ /* 0x000fe400078e020f */
[----:B------:R-:W-:Y:S01]  /*2650*/  IMAD R21, R154, R5, R8 ;  /* 0x000000059a157224 */ /* 0x000fe200078e0208 */
[----:B------:R-:W-:Y:S02]  /*2660*/  SHF.R.S32.HI R8, RZ, 0x1f, R9 ;  /* 0x0000001fff087819 */ /* 0x000fe40000011409 */
[----:B------:R-:W-:Y:S01]  /*2670*/  SHF.R.S32.HI R10, RZ, 0x1f, R15 ;  /* 0x0000001fff0a7819 */ /* 0x000fe2000001140f */
[----:B------:R-:W-:Y:S01]  /*2680*/  IMAD R12, R12, UR6, RZ ;  /* 0x000000060c0c7c24 */ /* 0x000fe2000f8e02ff */
[----:B------:R-:W-:Y:S02]  /*2690*/  LEA.HI R72, R8, R9, RZ, 0x4 ;  /* 0x0000000908487211 */ /* 0x000fe400078f20ff */
[----:B------:R-:W-:Y:S02]  /*26a0*/  LEA.HI R71, R10, R15, RZ, 0x4 ;  /* 0x0000000f0a477211 */ /* 0x000fe400078f20ff */
[----:B------:R-:W-:-:S02]  /*26b0*/  LEA.HI R8, R8, R9, RZ, 0x5 ;  /* 0x0000000908087211 */ /* 0x000fc400078f28ff */
[----:B------:R-:W-:Y:S01]  /*26c0*/  LEA.HI R10, R10, R15, RZ, 0x5 ;  /* 0x0000000f0a0a7211 */ /* 0x000fe200078f28ff */
[----:B------:R-:W-:-:S04]  /*26d0*/  IMAD.WIDE.U32 R56, R11, UR6, R56 ;  /* 0x000000060b387c25 */ /* 0x000fc8000f8e0038 */
[----:B------:R-:W-:Y:S02]  /*26e0*/  IMAD R11, R11, UR7, R12 ;  /* 0x000000070b0b7c24 */ /* 0x000fe4000f8e020c */
[----:B------:R-:W-:Y:S01]  /*26f0*/  IMAD.SHL.U32 R9, R8, 0x80, RZ ;  /* 0x0000008008097824 */ /* 0x000fe200078e00ff */
[----:B---3--:R-:W-:Y:S01]  /*2700*/  LOP3.LUT R8, R30, 0x10, R72, 0xf8, !PT ;  /* 0x000000101e087812 */ /* 0x008fe200078ef848 */
[----:B------:R-:W-:Y:S01]  /*2710*/  IMAD.SHL.U32 R12, R10, 0x80, RZ ;  /* 0x000000800a0c7824 */ /* 0x000fe200078e00ff */
[----:B------:R-:W-:Y:S02]  /*2720*/  LOP3.LUT R10, R30, 0x10, R71, 0xf8, !PT ;  /* 0x000000101e0a7812 */ /* 0x000fe400078ef847 */
[----:B------:R-:W1:Y:S01]  /*2730*/  S2R R30, SR_TID.X ;  /* 0x00000000001e7919 */ /* 0x000e620000002100 */
[----:B-----5:R-:W-:Y:S01]  /*2740*/  SHF.R.S32.HI R15, RZ, 0x1f, R24 ;  /* 0x0000001fff0f7819 */ /* 0x020fe20000011418 */
[----:B------:R-:W-:Y:S01]  /*2750*/  IMAD.WIDE.U32 R54, R154, R4, R32 ;  /* 0x000000049a367225 */ /* 0x000fe200078e0020 */
[----:B------:R-:W-:-:S02]  /*2760*/  LOP3.LUT R9, R9, 0xfffff000, RZ, 0xc0, !PT ;  /* 0xfffff00009097812 */ /* 0x000fc400078ec0ff */
[----:B------:R-:W-:Y:S01]  /*2770*/  LOP3.LUT R8, R8, R28, RZ, 0x3c, !PT ;  /* 0x0000001c08087212 */ /* 0x000fe200078e3cff */
[----:B------:R-:W-:Y:S01]  /*2780*/  IMAD.WIDE.U32 R52, R154, R4, R152 ;  /* 0x000000049a347225 */ /* 0x000fe200078e0098 */
[----:B------:R-:W-:-:S03]  /*2790*/  P2R R81, PR, RZ, 0x4 ;  /* 0x00000004ff517803 */ /* 0x000fc60000000000 */
[----:B------:R-:W-:Y:S01]  /*27a0*/  IMAD.WIDE.U32 R50, R154, R62, R32 ;  /* 0x0000003e9a327225 */ /* 0x000fe200078e0020 */
[----:B------:R-:W-:-:S03]  /*27b0*/  LOP3.LUT R12, R12, 0xfffff000, RZ, 0xc0, !PT ;  /* 0xfffff0000c0c7812 */ /* 0x000fc600078ec0ff */
[----:B------:R-:W-:Y:S01]  /*27c0*/  IMAD.WIDE.U32 R48, R154, R62, R152 ;  /* 0x0000003e9a307225 */ /* 0x000fe200078e0098 */
[----:B------:R-:W-:Y:S02]  /*27d0*/  LOP3.LUT R69, R10, R28, RZ, 0x3c, !PT ;  /* 0x0000001c0a457212 */ /* 0x000fe400078e3cff */
[----:B------:R-:W-:Y:S01]  /*27e0*/  IADD3 R46, P2, R154, R27, RZ ;  /* 0x0000001b9a2e7210 */ /* 0x000fe20007f5e0ff */
[----:B------:R-:W-:Y:S02]  /*27f0*/  IMAD.IADD R55, R55, 0x1, R21 ;  /* 0x0000000137377824 */ /* 0x000fe400078e0215 */
[----:B------:R-:W-:Y:S02]  /*2800*/  IMAD.IADD R53, R21, 0x1, R53 ;  /* 0x0000000115357824 */ /* 0x000fe400078e0235 */
[----:B------:R-:W-:Y:S02]  /*2810*/  IMAD.IADD R51, R51, 0x1, R29 ;  /* 0x0000000133337824 */ /* 0x000fe400078e021d */
[----:B------:R-:W-:Y:S01]  /*2820*/  IMAD.IADD R49, R29, 0x1, R49 ;  /* 0x000000011d317824 */ /* 0x000fe200078e0231 */
[----:B------:R-:W-:Y:S01]  /*2830*/  SHF.L.U64.HI R68, R6, 0x7, R7 ;  /* 0x0000000706447819 */ /* 0x000fe20000010207 */
[----:B------:R-:W-:Y:S01]  /*2840*/  IMAD.WIDE.U32 R54, R24, R4, R54 ;  /* 0x0000000418367225 */ /* 0x000fe200078e0036 */
[----:B------:R-:W-:-:S03]  /*2850*/  LOP3.LUT R7, R71, 0xfffffff0, RZ, 0xc0, !PT ;  /* 0xfffffff047077812 */ /* 0x000fc600078ec0ff */
[----:B------:R-:W-:Y:S02]  /*2860*/  VIADD R64, R152, 0x40 ;  /* 0x0000004098407836 */ /* 0x000fe40000000000 */
[----:B------:R-:W-:Y:S01]  /*2870*/  IMAD.X R47, R20, 0x1, R3, P2 ;  /* 0x00000001142f7824 */ /* 0x000fe200010e0603 */
[----:B------:R-:W-:Y:S01]  /*2880*/  LOP3.LUT R20, R72, 0xfffffff0, RZ, 0xc0, !PT ;  /* 0xfffffff048147812 */ /* 0x000fe200078ec0ff */
[----:B------:R-:W-:Y:S01]  /*2890*/  IMAD.WIDE.U32 R52, R24, R4, R52 ;  /* 0x0000000418347225 */ /* 0x000fe200078e0034 */
[----:B------:R-:W-:-:S03]  /*28a0*/  SHF.L.U64.HI R66, R4, 0x7, R5 ;  /* 0x0000000704427819 */ /* 0x000fc60000010205 */
[----:B------:R-:W-:Y:S01]  /*28b0*/  IMAD.WIDE.U32 R50, R24, R62, R50 ;  /* 0x0000003e18327225 */ /* 0x000fe200078e0032 */
[----:B------:R-:W-:-:S03]  /*28c0*/  LOP3.LUT R45, R0, 0x1, RZ, 0xc0, !PT ;  /* 0x00000001002d7812 */ /* 0x000fc600078ec0ff */
[----:B------:R-:W-:Y:S01]  /*28d0*/  IMAD.WIDE.U32 R48, R24, R62, R48 ;  /* 0x0000003e18307225 */ /* 0x000fe200078e0030 */
[----:B------:R-:W-:Y:S02]  /*28e0*/  LOP3.LUT R44, R0, 0x2, RZ, 0xc0, !PT ;  /* 0x00000002002c7812 */ /* 0x000fe400078ec0ff */
[----:B------:R-:W-:Y:S01]  /*28f0*/  ISETP.GE.AND P1, PT, R64, UR4, PT ;  /* 0x0000000440007c0c */ /* 0x000fe2000bf26270 */
[----:B------:R-:W-:Y:S01]  /*2900*/  IMAD.SHL.U32 R67, R6, 0x80, RZ ;  /* 0x0000008006437824 */ /* 0x000fe200078e00ff */
[----:B------:R-:W-:Y:S01]  /*2910*/  SHF.R.S32.HI R3, RZ, 0x1f, R7 ;  /* 0x0000001fff037819 */ /* 0x000fe20000011407 */
[----:B------:R-:W-:Y:S02]  /*2920*/  IMAD.SHL.U32 R65, R4, 0x80, RZ ;  /* 0x0000008004417824 */ /* 0x000fe400078e00ff */
[----:B------:R-:W-:Y:S02]  /*2930*/  IMAD.SHL.U32 R60, R13, 0x2, RZ ;  /* 0x000000020d3c7824 */ /* 0x000fe400078e00ff */
[----:B------:R-:W-:Y:S01]  /*2940*/  IMAD.IADD R0, R57, 0x1, R11 ;  /* 0x0000000139007824 */ /* 0x000fe200078e020b */
[----:B----4-:R-:W-:Y:S01]  /*2950*/  IADD3 R70, R8, R9, R14 ;  /* 0x0000000908467210 */ /* 0x010fe20007ffe00e */
[----:B------:R-:W-:-:S02]  /*2960*/  IMAD R8, R15, R4, RZ ;  /* 0x000000040f087224 */ /* 0x000fc400078e02ff */
[----:B------:R-:W-:Y:S01]  /*2970*/  IMAD R15, R15, R62, RZ ;  /* 0x0000003e0f0f7224 */ /* 0x000fe200078e02ff */
[----:B------:R-:W-:Y:S01]  /*2980*/  IADD3 R69, R69, R12, R14 ;  /* 0x0000000c45457210 */ /* 0x000fe20007ffe00e */
[C---:B------:R-:W-:Y:S01]  /*2990*/  IMAD R21, R24.reuse, R5, R8 ;  /* 0x0000000518157224 */ /* 0x040fe200078e0208 */
[----:B-1----:R-:W-:Y:S01]  /*29a0*/  SHF.R.U32.HI R14, RZ, 0x7, R30 ;  /* 0x00000007ff0e7819 */ /* 0x002fe2000001161e */
[----:B------:R-:W-:Y:S01]  /*29b0*/  IMAD R15, R24, R63, R15 ;  /* 0x0000003f180f7224 */ /* 0x000fe200078e020f */
[C---:B------:R-:W-:Y:S01]  /*29c0*/  SHF.L.U64.HI R63, R62.reuse, 0x7, R63 ;  /* 0x000000073e3f7819 */ /* 0x040fe2000001023f */
[----:B------:R-:W-:Y:S01]  /*29d0*/  IMAD.IADD R27, R55, 0x1, R21 ;  /* 0x00000001371b7824 */ /* 0x000fe200078e0215 */
[----:B------:R-:W-:Y:S01]  /*29e0*/  SHF.R.S32.HI R4, RZ, 0x1f, R20 ;  /* 0x0000001fff047819 */ /* 0x000fe20000011414 */
[----:B------:R-:W-:Y:S02]  /*29f0*/  IMAD.SHL.U32 R62, R62, 0x80, RZ ;  /* 0x000000803e3e7824 */ /* 0x000fe400078e00ff */
[----:B------:R-:W-:-:S02]  /*2a00*/  VIADD R61, R14, 0x8 ;  /* 0x000000080e3d7836 */ /* 0x000fc40000000000 */
[----:B------:R-:W-:Y:S02]  /*2a10*/  IMAD.IADD R21, R21, 0x1, R53 ;  /* 0x0000000115157824 */ /* 0x000fe400078e0235 */
[----:B------:R-:W-:Y:S02]  /*2a20*/  IMAD.IADD R6, R51, 0x1, R15 ;  /* 0x0000000133067824 */ /* 0x000fe400078e020f */
[----:B0-----:R-:W-:-:S07]  /*2a30*/  IMAD.IADD R5, R15, 0x1, R49 ;  /* 0x000000010f057824 */ /* 0x001fce00078e0231 */
.L_x_9969:
[----:B------:R-:W2:Y:S01]  /*2a40*/  LDL R8, [R1+0x50] ;  /* 0x0000500001087983 */ /* 0x000ea20000100800 */
[----:B0-----:R-:W0:Y:S01]  /*2a50*/  LDC R86, c[0x0][0x3f4] ;  /* 0x0000fd00ff567b82 */ /* 0x001e220000000800 */
[----:B------:R-:W-:Y:S01]  /*2a60*/  VIADD R10, R2, 0xffffffff ;  /* 0xffffffff020a7836 */ /* 0x000fe20000000000 */
[----:B------:R-:W-:Y:S05]  /*2a70*/  YIELD ;  /* 0x0000000000007946 */ /* 0x000fea0003800000 */
[----:B---3--:R-:W-:Y:S01]  /*2a80*/  SHF.R.S32.HI R12, RZ, 0x1f, R10 ;  /* 0x0000001fff0c7819 */ /* 0x008fe2000001140a */
[----:B----4-:R-:W1:Y:S01]  /*2a90*/  LDC.64 R76, c[0x0][0x2e8] ;  /* 0x0000ba00ff4c7b82 */ /* 0x010e620000000a00 */
[-C--:B------:R-:W-:Y:S01]  /*2aa0*/  IMAD R2, R68, R10.reuse, RZ ;  /* 0x0000000a44027224 */ /* 0x080fe200078e02ff */
[----:B------:R-:W-:Y:S01]  /*2ab0*/  BSSY B0, `(.L_x_9930) ;  /* 0x00003fa000007945 */ /* 0x000fe20003800000 */
[----:B------:R-:W-:Y:S01]  /*2ac0*/  IMAD.WIDE.U32 R36, R67, R10, RZ ;  /* 0x0000000a43247225 */ /* 0x000fe200078e00ff */
[----:B------:R-:W-:-:S03]  /*2ad0*/  ISETP.GT.AND P2, PT, R10, R25, PT ;  /* 0x000000190a00720c */ /* 0x000fc60003f44270 */
[----:B------:R-:W-:Y:S02]  /*2ae0*/  IMAD R79, R12, R67, R2 ;  /* 0x000000430c4f7224 */ /* 0x000fe400078e0202 */
[----:B------:R-:W-:Y:S02]  /*2af0*/  IMAD.MOV.U32 R2, RZ, RZ, R10 ;  /* 0x000000ffff027224 */ /* 0x000fe400078e000a */
[----:B------:R-:W-:Y:S01]  /*2b00*/  IMAD.IADD R79, R37, 0x1, R79 ;  /* 0x00000001254f7824 */ /* 0x000fe200078e024f */
[----:B0-----:R-:W-:Y:S02]  /*2b10*/  ISETP.GE.AND P3, PT, R86, 0x1, PT ;  /* 0x000000015600780c */ /* 0x001fe40003f66270 */
[----:B-1----:R-:W-:-:S04]  /*2b20*/  IADD3 R32, P4, P5, R36, R76, R74 ;  /* 0x0000004c24207210 */ /* 0x002fc80007d9e04a */
[----:B------:R-:W-:Y:S01]  /*2b30*/  IADD3.X R33, R79, R77, R73, P4, P5 ;  /* 0x0000004d4f217210 */ /* 0x000fe200027ea449 */
[----:B--2---:R-:W-:-:S04]  /*2b40*/  IMAD R83, R19, 0x3000, R8 ;  /* 0x0000300013537824 */ /* 0x004fc800078e0208 */
[----:B------:R-:W-:Y:S02]  /*2b50*/  IMAD.IADD R83, R16, 0x1, R83 ;  /* 0x0000000110537824 */ /* 0x000fe400078e0253 */
        /* <DEDUP_REMOVED lines=23> */
[----:B------:R-:W2:Y:S01]  /*2cd0*/  LDL.64 R90, [R1+0x10] ;  /* 0x00001000015a7983 */ /* 0x000ea20000100a00 */
[----:B------:R-:W-:Y:S01]  /*2ce0*/  ULDC.64 UR4, c[0x0][0x3e8] ;  /* 0x0000fa0000047ab9 */ /* 0x000fe20000000a00 */
[----:B------:R-:W-:Y:S02]  /*2cf0*/  ULDC.64 UR6, c[0x0][0x400] ;  /* 0x0001000000067ab9 */ /* 0x000fe40000000a00 */
[----:B------:R-:W3:Y:S04]  /*2d00*/  LDL R82, [R1+0x28] ;  /* 0x0000280001527983 */ /* 0x000ee80000100800 */
[----:B------:R-:W4:Y:S01]  /*2d10*/  LDL R43, [R1+0x2c] ;  /* 0x00002c00012b7983 */ /* 0x000f220000100800 */
[----:B------:R-:W-:Y:S02]  /*2d20*/  IADD3 R40, P3, P5, R54, UR4, R40 ;  /* 0x0000000436287c10 */ /* 0x000fe4000fd7e028 */
[----:B------:R-:W-:-:S02]  /*2d30*/  CS2R R34, SRZ ;  /* 0x0000000000227805 */ /* 0x000fc4000001ff00 */
[----:B------:R-:W-:Y:S02]  /*2d40*/  CS2R R36, SRZ ;  /* 0x0000000000247805 */ /* 0x000fe4000001ff00 */
[----:B------:R-:W-:Y:S02]  /*2d50*/  IADD3.X R41, R27, UR5, R78, P3, P5 ;  /* 0x000000051b297c10 */ /* 0x000fe40009fea44e */
[----:B------:R-:W-:-:S04]  /*2d60*/  IADD3 R38, P3, P5, R50, UR6, R38 ;  /* 0x0000000632267c10 */ /* 0x000fc8000fd7e026 */
[----:B------:R-:W-:Y:S02]  /*2d70*/  IADD3.X R39, R6, UR7, R42, P3, P5 ;  /* 0x0000000706277c10 */ /* 0x000fe40009fea42a */
[----:B------:R-:W-:Y:S02]  /*2d80*/  CS2R R28, SRZ ;  /* 0x00000000001c7805 */ /* 0x000fe4000001ff00 */
[----:B------:R-:W-:Y:S02]  /*2d90*/  CS2R R12, SRZ ;  /* 0x00000000000c7805 */ /* 0x000fe4000001ff00 */
[----:B------:R-:W-:Y:S02]  /*2da0*/  CS2R R30, SRZ ;  /* 0x00000000001e7805 */ /* 0x000fe4000001ff00 */
[----:B------:R-:W-:Y:S02]  /*2db0*/  CS2R R14, SRZ ;  /* 0x00000000000e7805 */ /* 0x000fe4000001ff00 */
[----:B--2---:R-:W-:-:S02]  /*2dc0*/  ISETP.GE.AND P5, PT, R90, R86, PT ;  /* 0x000000565a00720c */ /* 0x004fc40003fa6270 */
[----:B---3--:R-:W-:-:S11]  /*2dd0*/  ISETP.GE.AND P3, PT, R82, R86, PT ;  /* 0x000000565200720c */ /* 0x008fd60003f66270 */
[----:B------:R0:W5:Y:S04]  /*2de0*/  @!P5 LDG.E.64 R34, desc[UR42][R40.64] ;  /* 0x0000002a2822d981 */ /* 0x000168000c1e1b00 */
[----:B------:R0:W5:Y:S01]  /*2df0*/  @!P5 LDG.E.64 R36, desc[UR42][R38.64] ;  /* 0x0000002a2624d981 */ /* 0x000162000c1e1b00 */
[----:B----4-:R-:W-:-:S03]  /*2e00*/  ISETP.GE.AND P5, PT, R43, R86, PT ;  /* 0x000000562b00720c */ /* 0x010fc60003fa6270 */
[----:B------:R0:W5:Y:S04]  /*2e10*/  @!P3 LDG.E.64 R28, desc[UR42][R40.64+0x10] ;  /* 0x0000102a281cb981 */ /* 0x000168000c1e1b00 */
[----:B------:R0:W5:Y:S06]  /*2e20*/  @!P3 LDG.E.64 R30, desc[UR42][R38.64+0x10] ;  /* 0x0000102a261eb981 */ /* 0x00016c000c1e1b00 */
[----:B------:R0:W5:Y:S04]  /*2e30*/  @!P5 LDG.E.64 R12, desc[UR42][R40.64+0x20] ;  /* 0x0000202a280cd981 */ /* 0x000168000c1e1b00 */
[----:B------:R0:W5:Y:S02]  /*2e40*/  @!P5 LDG.E.64 R14, desc[UR42][R38.64+0x20] ;  /* 0x0000202a260ed981 */ /* 0x000164000c1e1b00 */
.L_x_9934:
[----:B------:R-:W-:Y:S05]  /*2e50*/  BSYNC B1 ;  /* 0x0000000000017941 */ /* 0x000fea0003800000 */
.L_x_9933:
[----:B------:R-:W-:Y:S01]  /*2e60*/  UISETP.NE.AND UP0, UPT, UR36, 0x3, UPT ;  /* 0x000000032400788c */ /* 0x000fe2000bf05270 */
[----:B0----5:R-:W-:Y:S02]  /*2e70*/  IMAD.MOV.U32 R38, RZ, RZ, R12 ;  /* 0x000000ffff267224 */ /* 0x021fe400078e000c */
[----:B------:R-:W-:Y:S02]  /*2e80*/  IMAD.MOV.U32 R40, RZ, RZ, R28 ;  /* 0x000000ffff287224 */ /* 0x000fe400078e001c */
[----:B------:R-:W-:Y:S01]  /*2e90*/  IMAD.MOV.U32 R42, RZ, RZ, R34 ;  /* 0x000000ffff2a7224 */ /* 0x000fe200078e0022 */
[----:B------:R-:W-:Y:S01]  /*2ea0*/  PLOP3.LUT P3, PT, PT, PT, UP0, 0x80, 0x0 ;  /* 0x000000000000781c */ /* 0x000fe20003f6f008 */
[----:B------:R-:W-:Y:S02]  /*2eb0*/  IMAD.MOV.U32 R39, RZ, RZ, R14 ;  /* 0x000000ffff277224 */ /* 0x000fe400078e000e */
[----:B------:R-:W-:Y:S02]  /*2ec0*/  IMAD.MOV.U32 R41, RZ, RZ, R30 ;  /* 0x000000ffff297224 */ /* 0x000fe400078e001e */
[----:B------:R-:W-:-:S08]  /*2ed0*/  IMAD.MOV.U32 R43, RZ, RZ, R36 ;  /* 0x000000ffff2b7224 */ /* 0x000fd000078e0024 */
[----:B------:R-:W-:Y:S05]  /*2ee0*/  @!P3 BRA `(.L_x_9935) ;  /* 0x000000000004b947 */ /* 0x000fea0003800000 */
[----:B------:R-:W-:Y:S01]  /*2ef0*/  BPT.TRAP 0x1 ;  /* 0x000000040000795c */ /* 0x000fe20000300000 */
.L_x_9935:
[----:B------:R-:W2:Y:S01]  /*2f00*/  LDL R8, [R1+0x8] ;  /* 0x0000080001087983 */ /* 0x000ea20000100800 */
[----:B------:R-:W-:Y:S01]  /*2f10*/  IMAD R82, R19, 0x8, R16 ;  /* 0x0000000813527824 */ /* 0x000fe200078e0210 */
[----:B------:R-:W-:Y:S01]  /*2f20*/  BSSY B1, `(.L_x_9936) ;  /* 0x0000004000017945 */ /* 0x000fe20003800000 */
[----:B--2---:R-:W-:-:S04]  /*2f30*/  SHF.L.U32 R85, R8, 0x1f, RZ ;  /* 0x0000001f08557819 */ /* 0x004fc800000006ff */
[----:B------:R-:W0:Y:S02]  /*2f40*/  SYNCS.PHASECHK.TRANS64.TRYWAIT P5, [R82+URZ+0x19c90], R85 ;  /* 0x019c9055520075a7 */ /* 0x000e2400080a017f */
[----:B0-----:R-:W-:Y:S05]  /*2f50*/  @!P5 BRA `(.L_x_9937) ;  /* 0x000002080080d947 */ /* 0x001fea0003800000 */
.L_x_10271:
[----:B------:R-:W-:Y:S05]  /*2f60*/  BSYNC B1 ;  /* 0x0000000000017941 */ /* 0x000fea0003800000 */
.L_x_9936:
[----:B------:R-:W-:Y:S05]  /*2f70*/  @P4 BRA `(.L_x_9938) ;  /* 0x0000003800b44947 */ /* 0x000fea0003800000 */
[----:B------:R-:W-:Y:S01]  /*2f80*/  ISETP.NE.AND P4, PT, R45, RZ, PT ;  /* 0x000000ff2d00720c */ /* 0x000fe20003f85270 */
[----:B------:R-:W-:-:S12]  /*2f90*/  BSSY B1, `(.L_x_9939) ;  /* 0x0000074000017945 */ /* 0x000fd80003800000 */
[----:B------:R-:W-:Y:S05]  /*2fa0*/  @!P4 BRA `(.L_x_9940) ;  /* 0x0000000400c8c947 */ /* 0x000fea0003800000 */
[----:B------:R-:W2:Y:S01]  /*2fb0*/  LDL.64 R76, [R1+0x10] ;  /* 0x00001000014c7983 */ /* 0x000ea20000100a00 */
[----:B------:R-:W-:Y:S03]  /*2fc0*/  BSSY B2, `(.L_x_9941) ;  /* 0x000006f000027945 */ /* 0x000fe60003800000 */
[----:B------:R1:W3:Y:S01]  /*2fd0*/  LDS.128 R8, [R83+0x13800] ;  /* 0x0138000053087984 */ /* 0x0002e20000000c00 */
[----:B--2---:R-:W-:-:S13]  /*2fe0*/  ISETP.GE.AND P4, PT, R76, R86, PT ;  /* 0x000000564c00720c */ /* 0x004fda0003f86270 */
[----:B-1-3--:R-:W-:Y:S05]  /*2ff0*/  @P4 BRA `(.L_x_9942) ;  /* 0x0000000400ac4947 */ /* 0x00afea0003800000 */
        /* <DEDUP_REMOVED lines=49> */
[--C-:B------:R-:W-:Y:S02]  /*3310*/  HADD2.F32 R42, -RZ, R36.reuse.H1_H1 ;  /* 0x30000024ff2a7230 */ /* 0x100fe40000004100 */
[----:B------:R-:W-:Y:S01]  /*3320*/  FMUL.FTZ R91, R77, R79 ;  /* 0x0000004f4d5b7220 */ /* 0x000fe20000410000 */
[----:B------:R-:W-:Y:S01]  /*3330*/  HADD2.F32 R37, -RZ, R36.H0_H0 ;  /* 0x20000024ff257230 */ /* 0x000fe20000004100 */
[----:B------:R-:W-:Y:S01]  /*3340*/  F2FP.SATFINITE.E4M3.F32.PACK_AB_MERGE_C R9, R9, R8, R43 ;  /* 0x000000080909723e */ /* 0x000fe2000480702b */
[----:B------:R-:W-:-:S02]  /*3350*/  HADD2.F32 R36, -RZ, R78.H1_H1 ;  /* 0x3000004eff247230 */ /* 0x000fc40000004100 */
[-C--:B------:R-:W-:Y:S01]  /*3360*/  FMUL.FTZ R92, R42, R90.reuse ;  /* 0x0000005a2a5c7220 */ /* 0x080fe20000410000 */
[----:B------:R-:W-:Y:S02]  /*3370*/  HADD2.F32 R78, -RZ, R78.H0_H0 ;  /* 0x2000004eff4e7230 */ /* 0x000fe40000004100 */
[----:B------:R-:W-:Y:S01]  /*3380*/  FMUL.FTZ R79, R37, R90 ;  /* 0x0000005a254f7220 */ /* 0x000fe20000410000 */
[-C--:B------:R-:W-:Y:S01]  /*3390*/  FFMA.FTZ R91, R76, R36.reuse, -R91 ;  /* 0x000000244c5b7223 */ /* 0x080fe2000001085b */
[----:B------:R-:W-:Y:S01]  /*33a0*/  FFMA.FTZ R94, R77, R36, R94 ;  /* 0x000000244d5e7223 */ /* 0x000fe2000001005e */
[-C--:B------:R-:W-:Y:S01]  /*33b0*/  FFMA.FTZ R36, R37, R78.reuse, -R92 ;  /* 0x0000004e25247223 */ /* 0x080fe2000001085c */
[----:B------:R-:W-:Y:S01]  /*33c0*/  F2FP.F16.E4M3.UNPACK_B R76, R11.H1 ;  /* 0x0000000bff4c723e */ /* 0x000fe200030006ff */
[----:B------:R-:W-:Y:S01]  /*33d0*/  FFMA.FTZ R37, R42, R78, R79 ;  /* 0x0000004e2a257223 */ /* 0x000fe2000001004f */
[-C--:B------:R-:W-:Y:S02]  /*33e0*/  F2FP.F16.E4M3.UNPACK_B R78, R35.reuse.H1 ;  /* 0x00000023ff4e723e */ /* 0x080fe400030006ff */
[----:B------:R-:W-:Y:S01]  /*33f0*/  F2FP.F16.E4M3.UNPACK_B R79, R10.H1 ;  /* 0x0000000aff4f723e */ /* 0x000fe200030006ff */
[--C-:B------:R-:W-:Y:S01]  /*3400*/  HADD2.F32 R90, -RZ, R76.reuse.H0_H0 ;  /* 0x2000004cff5a7230 */ /* 0x100fe20000004100 */
[----:B------:R-:W-:Y:S01]  /*3410*/  F2FP.F16.E4M3.UNPACK_B R77, R35 ;  /* 0x00000023ff4d723e */ /* 0x000fe200020006ff */
[----:B------:R-:W-:Y:S01]  /*3420*/  HADD2.F32 R93, -RZ, R76.H1_H1 ;  /* 0x3000004cff5d7230 */ /* 0x000fe20000004100 */
[-C--:B------:R-:W-:Y:S01]  /*3430*/  F2FP.F16.E4M3.UNPACK_B R76, R34.reuse.H1 ;  /* 0x00000022ff4c723e */ /* 0x080fe200030006ff */
[----:B------:R-:W-:Y:S01]  /*3440*/  HADD2.F32 R92, -RZ, R78.H1_H1 ;  /* 0x3000004eff5c7230 */ /* 0x000fe20000004100 */
[----:B------:R-:W-:Y:S01]  /*3450*/  F2FP.SATFINITE.E4M3.F32.PACK_AB_MERGE_C R42, R94, R91, RZ ;  /* 0x0000005b5e2a723e */ /* 0x000fe200048070ff */
[----:B------:R-:W-:Y:S01]  /*3460*/  HADD2.F32 R91, -RZ, R79.H1_H1 ;  /* 0x3000004fff5b7230 */ /* 0x000fe20000004100 */
[----:B------:R-:W-:Y:S01]  /*3470*/  F2FP.F16.E4M3.UNPACK_B R34, R34 ;  /* 0x00000022ff22723e */ /* 0x000fe200020006ff */
[----:B------:R-:W-:-:S02]  /*3480*/  HADD2.F32 R96, -RZ, R77.H1_H1 ;  /* 0x3000004dff607230 */ /* 0x000fc40000004100 */
[-C--:B------:R-:W-:Y:S01]  /*3490*/  FMUL.FTZ R35, R93, R92.reuse ;  /* 0x0000005c5d237220 */ /* 0x080fe20000410000 */
[----:B------:R-:W-:Y:S02]  /*34a0*/  HADD2.F32 R79, -RZ, R79.H0_H0 ;  /* 0x2000004fff4f7230 */ /* 0x000fe40000004100 */
[C---:B------:R-:W-:Y:S01]  /*34b0*/  FMUL.FTZ R100, R90.reuse, R92 ;  /* 0x0000005c5a647220 */ /* 0x040fe20000410000 */
[----:B------:R-:W-:Y:S02]  /*34c0*/  HADD2.F32 R95, -RZ, R76.H1_H1 ;  /* 0x3000004cff5f7230 */ /* 0x000fe40000004100 */
[-C--:B------:R-:W-:Y:S01]  /*34d0*/  FMUL.FTZ R98, R91, R96.reuse ;  /* 0x000000605b627220 */ /* 0x080fe20000410000 */
[----:B------:R-:W-:Y:S01]  /*34e0*/  HADD2.F32 R94, -RZ, R34.H1_H1 ;  /* 0x30000022ff5e7230 */ /* 0x000fe20000004100 */
[----:B------:R-:W-:Y:S01]  /*34f0*/  F2FP.F16.E4M3.UNPACK_B R92, R11 ;  /* 0x0000000bff5c723e */ /* 0x000fe200020006ff */
[----:B------:R-:W-:Y:S01]  /*3500*/  FMUL.FTZ R96, R79, R96 ;  /* 0x000000604f607220 */ /* 0x000fe20000410000 */
[----:B------:R-:W-:Y:S01]  /*3510*/  F2FP.F16.E4M3.UNPACK_B R10, R10 ;  /* 0x0000000aff0a723e */ /* 0x000fe200020006ff */
[-C--:B------:R-:W-:Y:S01]  /*3520*/  FFMA.FTZ R35, R90, R95.reuse, -R35 ;  /* 0x0000005f5a237223 */ /* 0x080fe20000010823 */
[----:B------:R-:W-:Y:S01]  /*3530*/  FFMA.FTZ R90, R93, R95, R100 ;  /* 0x0000005f5d5a7223 */ /* 0x000fe20000010064 */
[----:B------:R-:W-:Y:S01]  /*3540*/  FFMA.FTZ R11, R79, R94, -R98 ;  /* 0x0000005e4f0b7223 */ /* 0x000fe20000010862 */
[----:B------:R-:W-:-:S02]  /*3550*/  HADD2.F32 R79, -RZ, R92.H0_H0 ;  /* 0x2000005cff4f7230 */ /* 0x000fc40000004100 */
[----:B------:R-:W-:Y:S01]  /*3560*/  FFMA.FTZ R96, R91, R94, R96 ;  /* 0x0000005e5b607223 */ /* 0x000fe20000010060 */
[----:B------:R-:W-:Y:S01]  /*3570*/  HADD2.F32 R93, -RZ, R78.H0_H0 ;  /* 0x2000004eff5d7230 */ /* 0x000fe20000004100 */
[----:B------:R-:W-:Y:S01]  /*3580*/  F2FP.SATFINITE.E4M3.F32.PACK_AB_MERGE_C R35, R90, R35, RZ ;  /* 0x000000235a23723e */ /* 0x000fe200048070ff */
[----:B------:R-:W-:Y:S01]  /*3590*/  HADD2.F32 R92, -RZ, R92.H1_H1 ;  /* 0x3000005cff5c7230 */ /* 0x000fe20000004100 */
[----:B------:R-:W-:Y:S01]  /*35a0*/  F2FP.SATFINITE.E4M3.F32.PACK_AB_MERGE_C R8, R37, R36, R42 ;  /* 0x000000242508723e */ /* 0x000fe2000480702a */
[--C-:B------:R-:W-:Y:S02]  /*35b0*/  HADD2.F32 R78, -RZ, R10.reuse.H0_H0 ;  /* 0x2000000aff4e7230 */ /* 0x100fe40000004100 */
[----:B------:R-:W-:Y:S01]  /*35c0*/  FMUL.FTZ R95, R79, R93 ;  /* 0x0000005d4f5f7220 */ /* 0x000fe20000410000 */
[----:B------:R-:W-:Y:S01]  /*35d0*/  HADD2.F32 R10, -RZ, R10.H1_H1 ;  /* 0x3000000aff0a7230 */ /* 0x000fe20000004100 */
[----:B------:R-:W-:Y:S01]  /*35e0*/  F2FP.SATFINITE.E4M3.F32.PACK_AB_MERGE_C R11, R96, R11, RZ ;  /* 0x0000000b600b723e */ /* 0x000fe200048070ff */
[----:B------:R-:W-:-:S02]  /*35f0*/  HADD2.F32 R91, -RZ, R77.H0_H0 ;  /* 0x2000004dff5b7230 */ /* 0x000fc40000004100 */
        /* <DEDUP_REMOVED lines=8> */
[----:B------:R-:W-:-:S03]  /*3680*/  FFMA.FTZ R95, R92, R76, R95 ;  /* 0x0000004c5c5f7223 */ /* 0x000fc6000001005f */
[----:B------:R-:W-:Y:S02]  /*3690*/  F2FP.SATFINITE.E4M3.F32.PACK_AB_MERGE_C R10, R10, R93, R11 ;  /* 0x0000005d0a0a723e */ /* 0x000fe4000480700b */
[----:B------:R-:W-:-:S07]  /*36a0*/  F2FP.SATFINITE.E4M3.F32.PACK_AB_MERGE_C R11, R95, R34, R35 ;  /* 0x000000225f0b723e */ /* 0x000fce0004807023 */
.L_x_9942:
[----:B------:R-:W-:Y:S05]  /*36b0*/  BSYNC B2 ;  /* 0x0000000000027941 */ /* 0x000fea0003800000 */
.L_x_9941:
[----:B------:R1:W-:Y:S02]  /*36c0*/  STG.E.128 desc[UR42][R32.64], R8 ;  /* 0x0000000820007986 */ /* 0x0003e4000c101d2a */
.L_x_9940:
[----:B------:R-:W-:Y:S05]  /*36d0*/  BSYNC B1 ;  /* 0x0000000000017941 */ /* 0x000fea0003800000 */
.L_x_9939:
        /* <DEDUP_REMOVED lines=70> */
[--C-:B------:R-:W-:Y:S01]  /*3b40*/  HADD2.F32 R40, -RZ, R36.reuse.H0_H0 ;  /* 0x20000024ff287230 */ /* 0x100fe20000004100 */
[----:B------:R-:W-:Y:S01]  /*3b50*/  F2FP.F16.E4M3.UNPACK_B R37, R10.H1 ;  /* 0x0000000aff25723e */ /* 0x000fe200030006ff */
[----:B------:R-:W-:Y:S01]  /*3b60*/  HADD2.F32 R41, -RZ, R36.H1_H1 ;  /* 0x30000024ff297230 */ /* 0x000fe20000004100 */
[----:B------:R-:W-:Y:S02]  /*3b70*/  F2FP.F16.E4M3.UNPACK_B R77, R29 ;  /* 0x0000001dff4d723e */ /* 0x000fe400020006ff */
[----:B------:R-:W-:Y:S01]  /*3b80*/  F2FP.SATFINITE.E4M3.F32.PACK_AB_MERGE_C R35, R76, R35, RZ ;  /* 0x000000234c23723e */ /* 0x000fe200048070ff */
        /* <DEDUP_REMOVED lines=8> */
[----:B------:R-:W-:Y:S02]  /*3c10*/  HADD2.F32 R37, -RZ, R37.H0_H0 ;  /* 0x20000025ff257230 */ /* 0x000fe40000004100 */
[----:B------:R-:W-:Y:S01]  /*3c20*/  FMUL.FTZ R92, R29, R90 ;  /* 0x0000005a1d5c7220 */ /* 0x000fe20000410000 */
[----:B------:R-:W-:Y:S02]  /*3c30*/  HADD2.F32 R76, -RZ, R42.H1_H1 ;  /* 0x3000002aff4c7230 */ /* 0x000fe40000004100 */
[----:B------:R-:W-:Y:S01]  /*3c40*/  FFMA.FTZ R28, R40, R43, -R79 ;  /* 0x0000002b281c7223 */ /* 0x000fe2000001084f */
[----:B------:R-:W-:Y:S01]  /*3c50*/  F2FP.F16.E4M3.UNPACK_B R10, R10 ;  /* 0x0000000aff0a723e */ /* 0x000fe200020006ff */
[----:B------:R-:W-:Y:S01]  /*3c60*/  FMUL.FTZ R90, R37, R90 ;  /* 0x0000005a255a7220 */ /* 0x000fe20000410000 */
[----:B------:R-:W-:Y:S01]  /*3c70*/  F2FP.F16.E4M3.UNPACK_B R40, R11 ;  /* 0x0000000bff28723e */ /* 0x000fe200020006ff */
[----:B------:R-:W-:Y:S01]  /*3c80*/  FFMA.FTZ R11, R41, R43, R94 ;  /* 0x0000002b290b7223 */ /* 0x000fe2000001005e */
[-C--:B------:R-:W-:Y:S01]  /*3c90*/  FFMA.FTZ R92, R37, R76.reuse, -R92 ;  /* 0x0000004c255c7223 */ /* 0x080fe2000001085c */
[----:B------:R-:W-:Y:S01]  /*3ca0*/  FFMA.FTZ R41, R29, R76, R90 ;  /* 0x0000004c1d297223 */ /* 0x000fe2000001005a */
[----:B------:R-:W-:Y:S01]  /*3cb0*/  HADD2.F32 R29, -RZ, R10.H0_H0 ;  /* 0x2000000aff1d7230 */ /* 0x000fe20000004100 */
[----:B------:R-:W-:Y:S01]  /*3cc0*/  F2FP.SATFINITE.E4M3.F32.PACK_AB_MERGE_C R9, R9, R8, R34 ;  /* 0x000000080909723e */ /* 0x000fe20004807022 */
[----:B------:R-:W-:Y:S01]  /*3cd0*/  HADD2.F32 R37, -RZ, R40.H0_H0 ;  /* 0x20000028ff257230 */ /* 0x000fe20000004100 */
[----:B------:R-:W-:Y:S01]  /*3ce0*/  F2FP.SATFINITE.E4M3.F32.PACK_AB_MERGE_C R11, R11, R28, RZ ;  /* 0x0000001c0b0b723e */ /* 0x000fe200048070ff */
[----:B------:R-:W-:Y:S01]  /*3cf0*/  HADD2.F32 R10, -RZ, R10.H1_H1 ;  /* 0x3000000aff0a7230 */ /* 0x000fe20000004100 */
        /* <DEDUP_REMOVED lines=17> */
.L_x_9946:
[----:B------:R-:W-:Y:S05]  /*3e10*/  BSYNC B2 ;  /* 0x0000000000027941 */ /* 0x000fea0003800000 */
.L_x_9945:
[----:B------:R2:W-:Y:S02]  /*3e20*/  STG.E.128 desc[UR42][R32.64+0x20], R8 ;  /* 0x0000200820007986 */ /* 0x0005e4000c101d2a */
.L_x_9944:
[----:B------:R-:W-:Y:S05]  /*3e30*/  BSYNC B1 ;  /* 0x0000000000017941 */ /* 0x000fea0003800000 */
.L_x_9943:
        /* <DEDUP_REMOVED lines=16> */
[----:B------:R-:W-:Y:S01]  /*3f40*/  IMAD.MOV.U32 R13, RZ, RZ, R9 ;  /* 0x000000ffff0d7224 */ /* 0x000fe200078e0009 */
[----:B------:R-:W-:Y:S01]  /*3f50*/  LOP3.LUT R30, R29, 0xff00, R28, 0xf8, !PT ;  /* 0x0000ff001d1e7812 */ /* 0x000fe200078ef81c */
[----:B------:R-:W-:Y:S01]  /*3f60*/  IMAD.U32 R9, R34, 0x10000, RZ ;  /* 0x0001000022097824 */ /* 0x000fe200078e00ff */
[----:B------:R-:W-:Y:S01]  /*3f70*/  LOP3.LUT R12, R15, 0xff00, R12, 0xf8, !PT ;  /* 0x0000ff000f0c7812 */ /* 0x000fe200078ef80c */
[----:B------:R-:W-:Y:S01]  /*3f80*/  IMAD.MOV.U32 R14, RZ, RZ, R8 ;  /* 0x000000ffff0e7224 */ /* 0x000fe200078e0008 */
[----:B------:R-:W-:Y:S01]  /*3f90*/  F2FP.F16.E4M3.UNPACK_B R28, R39.H1 ;  /* 0x00000027ff1c723e */ /* 0x000fe200030006ff */
[----:B------:R-:W-:Y:S01]  /*3fa0*/  IMAD.U32 R15, R31, 0x10000, RZ ;  /* 0x000100001f0f7824 */ /* 0x000fe200078e00ff */
        /* <DEDUP_REMOVED lines=53> */
[----:B------:R-:W-:-:S02]  /*4300*/  HADD2.F32 R37, -RZ, R36.H1_H1 ;  /* 0x30000024ff257230 */ /* 0x000fc40000004100 */
[----:B------:R-:W-:Y:S01]  /*4310*/  FMUL.FTZ R9, R31, R40 ;  /* 0x000000281f097220 */ /* 0x000fe20000410000 */
[----:B------:R-:W-:Y:S01]  /*4320*/  HADD2.F32 R12, -RZ, R30.H1_H1 ;  /* 0x3000001eff0c7230 */ /* 0x000fe20000004100 */
[----:B------:R-:W-:Y:S01]  /*4330*/  F2FP.F16.E4M3.UNPACK_B R11, R11 ;  /* 0x0000000bff0b723e */ /* 0x000fe200020006ff */
[----:B------:R-:W-:Y:S02]  /*4340*/  HADD2.F32 R41, -RZ, R38.H1_H1 ;  /* 0x30000026ff297230 */ /* 0x000fe40000004100 */
[----:B------:R-:W-:Y:S01]  /*4350*/  FFMA.FTZ R42, R34, R37, -R9 ;  /* 0x00000025222a7223 */ /* 0x000fe20000010809 */
[----:B------:R-:W-:Y:S01]  /*4360*/  HADD2.F32 R30, -RZ, R30.H0_H0 ;  /* 0x2000001eff1e7230 */ /* 0x000fe20000004100 */
[----:B------:R-:W-:Y:S01]  /*4370*/  F2FP.F16.E4M3.UNPACK_B R10, R10 ;  /* 0x0000000aff0a723e */ /* 0x000fe200020006ff */
[----:B------:R-:W-:Y:S02]  /*4380*/  HADD2.F32 R9, -RZ, R35.H1_H1 ;  /* 0x30000023ff097230 */ /* 0x000fe40000004100 */
[-C--:B------:R-:W-:Y:S01]  /*4390*/  FMUL.FTZ R43, R12, R41.reuse ;  /* 0x000000290c2b7220 */ /* 0x080fe20000410000 */
[----:B------:R-:W-:Y:S01]  /*43a0*/  FMUL.FTZ R40, R34, R40 ;  /* 0x0000002822287220 */ /* 0x000fe20000410000 */
[----:B------:R-:W-:Y:S01]  /*43b0*/  FMUL.FTZ R41, R30, R41 ;  /* 0x000000291e297220 */ /* 0x000fe20000410000 */
[----:B------:R-:W-:-:S02]  /*43c0*/  HADD2.F32 R38, -RZ, R38.H0_H0 ;  /* 0x20000026ff267230 */ /* 0x000fc40000004100 */
[----:B------:R-:W-:Y:S01]  /*43d0*/  FFMA.FTZ R43, R30, R9, -R43 ;  /* 0x000000091e2b7223 */ /* 0x000fe2000001082b */
[----:B------:R-:W-:Y:S01]  /*43e0*/  FFMA.FTZ R77, R31, R37, R40 ;  /* 0x000000251f4d7223 */ /* 0x000fe20000010028 */
[----:B------:R-:W-:Y:S01]  /*43f0*/  FFMA.FTZ R34, R12, R9, R41 ;  /* 0x000000090c227223 */ /* 0x000fe20000010029 */
[--C-:B------:R-:W-:Y:S02]  /*4400*/  HADD2.F32 R12, -RZ, R11.reuse.H0_H0 ;  /* 0x2000000bff0c7230 */ /* 0x100fe40000004100 */
[--C-:B------:R-:W-:Y:S01]  /*4410*/  HADD2.F32 R9, -RZ, R10.reuse.H0_H0 ;  /* 0x2000000aff097230 */ /* 0x100fe20000004100 */
[----:B------:R-:W-:Y:S01]  /*4420*/  F2FP.SATFINITE.E4M3.F32.PACK_AB_MERGE_C R42, R77, R42, RZ ;  /* 0x0000002a4d2a723e */ /* 0x000fe200048070ff */
[----:B------:R-:W-:Y:S02]  /*4430*/  HADD2.F32 R11, -RZ, R11.H1_H1 ;  /* 0x3000000bff0b7230 */ /* 0x000fe40000004100 */
[----:B------:R-:W-:Y:S01]  /*4440*/  FMUL.FTZ R40, R12, R39 ;  /* 0x000000270c287220 */ /* 0x000fe20000410000 */
[----:B------:R-:W-:-:S02]  /*4450*/  HADD2.F32 R10, -RZ, R10.H1_H1 ;  /* 0x3000000aff0a7230 */ /* 0x000fc40000004100 */
        /* <DEDUP_REMOVED lines=14> */
.L_x_9948:
[----:B------:R-:W-:Y:S05]  /*4540*/  BSYNC B1 ;  /* 0x0000000000017941 */ /* 0x000fea0003800000 */
.L_x_9947:
[----:B------:R1:W-:Y:S01]  /*4550*/  STG.E.128 desc[UR42][R32.64+0x40], R8 ;  /* 0x0000400820007986 */ /* 0x0003e2000c101d2a */
[----:B------:R-:W-:Y:S05]  /*4560*/  BRA `(.L_x_9938) ;  /* 0x0000002400387947 */ /* 0x000fea0003800000 */
.L_x_9932:
        /* <DEDUP_REMOVED lines=11> */
[----:B------:R-:W-:Y:S01]  /*4620*/  ULDC.64 UR4, c[0x0][0x3e8] ;  /* 0x0000fa0000047ab9 */ /* 0x000fe20000000a00 */
[----:B------:R-:W-:Y:S01]  /*4630*/  ULDC.64 UR6, c[0x0][0x400] ;  /* 0x0001000000067ab9 */ /* 0x000fe20000000a00 */
[----:B------:R-:W-:Y:S02]  /*4640*/  IADD3 R40, P3, P5, R52, UR4, R40 ;  /* 0x0000000434287c10 */ /* 0x000fe4000fd7e028 */
[----:B------:R-:W-:Y:S02]  /*4650*/  CS2R R10, SRZ ;  /* 0x00000000000a7805 */ /* 0x000fe4000001ff00 */
[----:B------:R-:W-:Y:S02]  /*4660*/  CS2R R8, SRZ ;  /* 0x0000000000087805 */ /* 0x000fe4000001ff00 */
[----:B------:R-:W-:Y:S02]  /*4670*/  CS2R R30, SRZ ;  /* 0x00000000001e7805 */ /* 0x000fe4000001ff00 */
[----:B------:R-:W-:-:S02]  /*4680*/  IADD3.X R41, R21, UR5, R78, P3, P5 ;  /* 0x0000000515297c10 */ /* 0x000fc40009fea44e */
[----:B------:R-:W-:Y:S02]  /*4690*/  CS2R R28, SRZ ;  /* 0x00000000001c7805 */ /* 0x000fe4000001ff00 */
[----:B------:R-:W-:-:S04]  /*46a0*/  IADD3 R38, P3, P5, R48, UR6, R38 ;  /* 0x0000000630267c10 */ /* 0x000fc8000fd7e026 */
[----:B------:R-:W-:Y:S02]  /*46b0*/  IADD3.X R39, R5, UR7, R42, P3, P5 ;  /* 0x0000000705277c10 */ /* 0x000fe40009fea42a */
[-C--:B------:R-:W-:Y:S02]  /*46c0*/  ISETP.GE.AND P3, PT, R152, R86.reuse, PT ;  /* 0x000000569800720c */ /* 0x080fe40003f66270 */
[----:B------:R-:W-:-:S11]  /*46d0*/  ISETP.GE.AND P5, PT, R80, R86, PT ;  /* 0x000000565000720c */ /* 0x000fd60003fa6270 */
[----:B------:R0:W5:Y:S04]  /*46e0*/  @!P3 LDG.E.128 R12, desc[UR42][R40.64] ;  /* 0x0000002a280cb981 */ /* 0x000168000c1e1d00 */
[----:B------:R0:W5:Y:S04]  /*46f0*/  @!P5 LDG.E.128 R8, desc[UR42][R40.64+0x20] ;  /* 0x0000202a2808d981 */ /* 0x000168000c1e1d00 */
[----:B------:R0:W5:Y:S04]  /*4700*/  @!P3 LDG.E.128 R32, desc[UR42][R38.64] ;  /* 0x0000002a2620b981 */ /* 0x000168000c1e1d00 */
[----:B------:R0:W5:Y:S02]  /*4710*/  @!P5 LDG.E.128 R28, desc[UR42][R38.64+0x20] ;  /* 0x0000202a261cd981 */ /* 0x000164000c1e1d00 */
.L_x_9950:
[----:B------:R-:W-:Y:S05]  /*4720*/  BSYNC B1 ;  /* 0x0000000000017941 */ /* 0x000fea0003800000 */
.L_x_9949:
[----:B------:R-:W-:Y:S01]  /*4730*/  UISETP.NE.AND UP0, UPT, UR36, 0x3, UPT ;  /* 0x000000032400788c */ /* 0x000fe2000bf05270 */
[----:B-----5:R-:W-:Y:S02]  /*4740*/  IMAD.MOV.U32 R91, RZ, RZ, R10 ;  /* 0x000000ffff5b7224 */ /* 0x020fe400078e000a */
[----:B------:R-:W-:Y:S02]  /*4750*/  IMAD.MOV.U32 R90, RZ, RZ, R8 ;  /* 0x000000ffff5a7224 */ /* 0x000fe400078e0008 */
[----:B------:R-:W-:Y:S01]  /*4760*/  IMAD.MOV.U32 R99, RZ, RZ, R14 ;  /* 0x000000ffff637224 */ /* 0x000fe200078e000e */
[----:B------:R-:W-:Y:S01]  /*4770*/  PLOP3.LUT P3, PT, PT, PT, UP0, 0x80, 0x0 ;  /* 0x000000000000781c */ /* 0x000fe20003f6f008 */
[----:B------:R-:W-:Y:S02]  /*4780*/  IMAD.MOV.U32 R97, RZ, RZ, R12 ;  /* 0x000000ffff617224 */ /* 0x000fe400078e000c */
[----:B------:R-:W-:Y:S02]  /*4790*/  IMAD.MOV.U32 R92, RZ, RZ, R30 ;  /* 0x000000ffff5c7224 */ /* 0x000fe400078e001e */
[----:B------:R-:W-:-:S02]  /*47a0*/  IMAD.MOV.U32 R93, RZ, RZ, R28 ;  /* 0x000000ffff5d7224 */ /* 0x000fc400078e001c */
[----:B------:R-:W-:Y:S02]  /*47b0*/  IMAD.MOV.U32 R98, RZ, RZ, R34 ;  /* 0x000000ffff627224 */ /* 0x000fe400078e0022 */
[----:B------:R-:W-:-:S04]  /*47c0*/  IMAD.MOV.U32 R100, RZ, RZ, R32 ;  /* 0x000000ffff647224 */ /* 0x000fc800078e0020 */
[----:B------:R-:W-:Y:S05]  /*47d0*/  @!P3 BRA `(.L_x_9951) ;  /* 0x000000000004b947 */ /* 0x000fea0003800000 */
[----:B------:R-:W-:Y:S01]  /*47e0*/  BPT.TRAP 0x1 ;  /* 0x000000040000795c */ /* 0x000fe20000300000 */
.L_x_9951:
[----:B0-----:R-:W2:Y:S01]  /*47f0*/  LDL R38, [R1+0x8] ;  /* 0x0000080001267983 */ /* 0x001ea20000100800 */
[----:B------:R-:W-:Y:S01]  /*4800*/  IMAD R82, R19, 0x8, R16 ;  /* 0x0000000813527824 */ /* 0x000fe200078e0210 */
[----:B------:R-:W-:Y:S01]  /*4810*/  BSSY B1, `(.L_x_9952) ;  /* 0x0000004000017945 */ /* 0x000fe20003800000 */
[----:B--2---:R-:W-:-:S04]  /*4820*/  SHF.L.U32 R85, R38, 0x1f, RZ ;  /* 0x0000001f26557819 */ /* 0x004fc800000006ff */
[----:B------:R-:W0:Y:S02]  /*4830*/  SYNCS.PHASECHK.TRANS64.TRYWAIT P5, [R82+URZ+0x19c90], R85 ;  /* 0x019c9055520075a7 */ /* 0x000e2400080a017f */
[----:B0-----:R-:W-:Y:S05]  /*4840*/  @!P5 BRA `(.L_x_9953) ;  /* 0x000001f00058d947 */ /* 0x001fea0003800000 */
.L_x_10272:
[----:B------:R-:W-:Y:S05]  /*4850*/  BSYNC B1 ;  /* 0x0000000000017941 */ /* 0x000fea0003800000 */
.L_x_9952:
[----:B------:R-:W-:Y:S05]  /*4860*/  @P4 BRA `(.L_x_9938) ;  /* 0x0000002000784947 */ /* 0x000fea0003800000 */
[----:B------:R-:W1:Y:S01]  /*4870*/  LDC R94, c[0x0][0x2f4] ;  /* 0x0000bd00ff5e7b82 */ /* 0x000e620000000800 */
[----:B------:R-:W-:Y:S01]  /*4880*/  ISETP.NE.AND P4, PT, R45, RZ, PT ;  /* 0x000000ff2d00720c */ /* 0x000fe20003f85270 */
[----:B------:R-:W-:Y:S01]  /*4890*/  ULDC.64 UR4, c[0x0][0x300] ;  /* 0x0000c00000047ab9 */ /* 0x000fe20000000a00 */
[----:B------:R-:W-:Y:S01]  /*48a0*/  SHF.R.S32.HI R38, RZ, 0x1f, R154 ;  /* 0x0000001fff267819 */ /* 0x000fe2000001149a */
[----:B------:R-:W-:Y:S01]  /*48b0*/  IMAD.MOV.U32 R78, RZ, RZ, R36 ;  /* 0x000000ffff4e7224 */ /* 0x000fe200078e0024 */
[----:B------:R-:W-:Y:S03]  /*48c0*/  BSSY B1, `(.L_x_9954) ;  /* 0x0000104000017945 */ /* 0x000fe60003800000 */
[----:B------:R-:W-:Y:S02]  /*48d0*/  IMAD R37, R38, UR4, RZ ;  /* 0x0000000426257c24 */ /* 0x000fe4000f8e02ff */
[----:B------:R-:W-:-:S04]  /*48e0*/  IMAD.WIDE.U32 R78, R154, UR4, R78 ;  /* 0x000000049a4e7c25 */ /* 0x000fc8000f8e004e */
[----:B------:R-:W-:-:S04]  /*48f0*/  IMAD R37, R154, UR5, R37 ;  /* 0x000000059a257c24 */ /* 0x000fc8000f8e0225 */
[----:B------:R-:W-:Y:S02]  /*4900*/  IMAD.IADD R95, R37, 0x1, R79 ;  /* 0x00000001255f7824 */ /* 0x000fe400078e024f */
[----:B-1----:R-:W-:Y:S01]  /*4910*/  IMAD.IADD R96, R94, 0x1, -R60 ;  /* 0x000000015e607824 */ /* 0x002fe200078e0a3c */
[----:B------:R-:W-:Y:S06]  /*4920*/  @!P4 BRA `(.L_x_9955) ;  /* 0x0000000c00f4c947 */ /* 0x000fec0003800000 */
[----:B------:R-:W2:Y:S04]  /*4930*/  LDL R40, [R1+0x20] ;  /* 0x0000200001287983 */ /* 0x000ea80000100800 */
[----:B------:R-:W3:Y:S04]  /*4940*/  LDL R39, [R1+0x78] ;  /* 0x0000780001277983 */ /* 0x000ee80000100800 */
[----:B------:R-:W4:Y:S01]  /*4950*/  LDL R38, [R1+0x30] ;  /* 0x0000300001267983 */ /* 0x000f220000100800 */
[----:B------:R-:W-:Y:S01]  /*4960*/  SEL R36, R60, R96, !P0 ;  /* 0x000000603c247207 */ /* 0x000fe20004000000 */
[----:B------:R-:W-:Y:S01]  /*4970*/  BSSY B2, `(.L_x_9956) ;  /* 0x00000ec000027945 */ /* 0x000fe20003800000 */
[----:B------:R-:W-:-:S02]  /*4980*/  ISETP.GE.AND P4, PT, R152, R86, PT ;  /* 0x000000569800720c */ /* 0x000fc40003f86270 */
[----:B------:R-:W-:-:S04]  /*4990*/  SHF.R.S32.HI R37, RZ, 0x1f, R36 ;  /* 0x0000001fff257819 */ /* 0x000fc80000011424 */
[----:B------:R-:W-:-:S04]  /*49a0*/  LEA.HI R37, R37, R36, RZ, 0x5 ;  /* 0x0000002425257211 */ /* 0x000fc800078f28ff */
[----:B------:R-:W-:-:S04]  /*49b0*/  SHF.R.S32.HI R37, RZ, 0x5, R37 ;  /* 0x00000005ff257819 */ /* 0x000fc80000011425 */
[----:B------:R-:W-:-:S04]  /*49c0*/  LEA.HI.SX32 R37, R72, R37, 0x1c ;  /* 0x0000002548257211 */ /* 0x000fc800078fe2ff */
[C---:B------:R-:W-:Y:S01]  /*49d0*/  LEA.HI R36, R37.reuse, R37, RZ, 0x1 ;  /* 0x0000002525247211 */ /* 0x040fe200078f08ff */
[----:B------:R-:W-:-:S04]  /*49e0*/  IMAD.SHL.U32 R101, R37, 0x10, RZ ;  /* 0x0000001025657824 */ /* 0x000fc800078e00ff */
[----:B------:R-:W-:-:S05]  /*49f0*/  IMAD.SHL.U32 R37, R36, 0x800, RZ ;  /* 0x0000080024257824 */ /* 0x000fca00078e00ff */
[----:B------:R-:W-:Y:S02]  /*4a00*/  LOP3.LUT R37, R37, 0xfffff000, RZ, 0xc0, !PT ;  /* 0xfffff00025257812 */ /* 0x000fe400078ec0ff */
[----:B--2---:R-:W-:-:S04]  /*4a10*/  LOP3.LUT R36, R40, 0x10, R101, 0xf8, !PT ;  /* 0x0000001028247812 */ /* 0x004fc800078ef865 */
[----:B---3--:R-:W-:-:S04]  /*4a20*/  LOP3.LUT R36, R36, R39, RZ, 0x3c, !PT ;  /* 0x0000002724247212 */ /* 0x008fc800078e3cff */
[----:B----4-:R-:W-:Y:S01]  /*4a30*/  IADD3 R36, R36, R37, R38 ;  /* 0x0000002524247210 */ /* 0x010fe20007ffe026 */
[----:B------:R-:W-:-:S04]  /*4a40*/  IMAD R37, R19, 0x3000, R70 ;  /* 0x0000300013257824 */ /* 0x000fc800078e0246 */
[----:B------:R-:W-:Y:S02]  /*4a50*/  IMAD R39, R19, 0x3000, R36 ;  /* 0x0000300013277824 */ /* 0x000fe400078e0224 */
[C---:B------:R-:W-:Y:S02]  /*4a60*/  IMAD.IADD R37, R16.reuse, 0x1, R37 ;  /* 0x0000000110257824 */ /* 0x040fe400078e0225 */
[----:B------:R-:W-:-:S04]  /*4a70*/  IMAD.IADD R40, R16, 0x1, R39 ;  /* 0x0000000110287824 */ /* 0x000fc800078e0227 */
[----:B------:R-:W1:Y:S04]  /*4a80*/  LDS.128 R36, [R37+0x13800] ;  /* 0x0138000025247984 */ /* 0x000e680000000c00 */
[----:B------:R-:W2:Y:S01]  /*4a90*/  LDS.128 R40, [R40+0x13800] ;  /* 0x0138000028287984 */ /* 0x000ea20000000c00 */
[----:B------:R-:W-:Y:S05]  /*4aa0*/  @P4 BRA `(.L_x_9957) ;  /* 0x0000000c00604947 */ /* 0x000fea0003800000 */
[----:B------:R-:W-:Y:S02]  /*4ab0*/  LOP3.LUT R14, R13, 0xff, RZ, 0xc0, !PT ;  /* 0x000000ff0d0e7812 */ /* 0x000fe400078ec0ff */
[--C-:B------:R-:W-:Y:S02]  /*4ac0*/  SHF.R.U32.HI R105, RZ, 0x18, R13.reuse ;  /* 0x00000018ff697819 */ /* 0x100fe4000001160d */
[--C-:B------:R-:W-:Y:S02]  /*4ad0*/  SHF.R.U32.HI R12, RZ, 0x10, R13.reuse ;  /* 0x00000010ff0c7819 */ /* 0x100fe4000001160d */
[----:B------:R-:W-:Y:S02]  /*4ae0*/  SHF.R.U32.HI R32, RZ, 0x8, R13 ;  /* 0x00000008ff207819 */ /* 0x000fe4000001160d */
[----:B------:R-:W-:Y:S01]  /*4af0*/  LOP3.LUT R102, R15, 0xff, RZ, 0xc0, !PT ;  /* 0x000000ff0f667812 */ /* 0x000fe200078ec0ff */
[----:B------:R-:W-:Y:S01]  /*4b00*/  IMAD.U32 R12, R12, 0x10000, RZ ;  /* 0x000100000c0c7824 */ /* 0x000fe200078e00ff */
[----:B------:R-:W-:-:S02]  /*4b10*/  SHF.R.U32.HI R106, RZ, 0x18, R15 ;  /* 0x00000018ff6a7819 */ /* 0x000fc4000001160f */
[--C-:B------:R-:W-:Y:S02]  /*4b20*/  SHF.R.U32.HI R13, RZ, 0x10, R15.reuse ;  /* 0x00000010ff0d7819 */ /* 0x100fe4000001160f */
[----:B------:R-:W-:Y:S02]  /*4b30*/  SHF.R.U32.HI R34, RZ, 0x8, R15 ;  /* 0x00000008ff227819 */ /* 0x000fe4000001160f */
[--C-:B------:R-:W-:Y:S02]  /*4b40*/  SHF.R.U32.HI R104, RZ, 0x8, R33.reuse ;  /* 0x00000008ff687819 */ /* 0x100fe40000011621 */
[----:B------:R-:W-:Y:S02]  /*4b50*/  PRMT R105, R105, 0x654, R14 ;  /* 0x0000065469697816 */ /* 0x000fe4000000000e */
[----:B------:R-:W-:Y:S01]  /*4b60*/  SHF.R.U32.HI R103, RZ, 0x10, R33 ;  /* 0x00000010ff677819 */ /* 0x000fe20000011621 */
[----:B------:R-:W-:Y:S01]  /*4b70*/  IMAD.SHL.U32 R104, R104, 0x100, RZ ;  /* 0x0000010068687824 */ /* 0x000fe200078e00ff */
[----:B------:R-:W-:-:S02]  /*4b80*/  LOP3.LUT R107, R33, 0xff, RZ, 0xc0, !PT ;  /* 0x000000ff216b7812 */ /* 0x000fc400078ec0ff */
[--C-:B------:R-:W-:Y:S01]  /*4b90*/  SHF.R.U32.HI R14, RZ, 0x10, R35.reuse ;  /* 0x00000010ff0e7819 */ /* 0x100fe20000011623 */
[----:B------:R-:W-:Y:S01]  /*4ba0*/  IMAD.U32 R103, R103, 0x10000, RZ ;  /* 0x0001000067677824 */ /* 0x000fe200078e00ff */
[----:B------:R-:W-:Y:S02]  /*4bb0*/  SHF.R.U32.HI R15, RZ, 0x8, R35 ;  /* 0x00000008ff0f7819 */ /* 0x000fe40000011623 */
[----:B------:R-:W-:Y:S02]  /*4bc0*/  LOP3.LUT R108, R35, 0xff, RZ, 0xc0, !PT ;  /* 0x000000ff236c7812 */ /* 0x000fe400078ec0ff */
[----:B------:R-:W-:Y:S01]  /*4bd0*/  SHF.R.U32.HI R33, RZ, 0x18, R33 ;  /* 0x00000018ff217819 */ /* 0x000fe20000011621 */
[----:B------:R-:W-:Y:S01]  /*4be0*/  IMAD.SHL.U32 R15, R15, 0x100, RZ ;  /* 0x000001000f0f7824 */ /* 0x000fe200078e00ff */
[----:B------:R-:W-:Y:S02]  /*4bf0*/  SHF.R.U32.HI R35, RZ, 0x18, R35 ;  /* 0x00000018ff237819 */ /* 0x000fe40000011623 */
[----:B------:R-:W-:Y:S01]  /*4c00*/  PRMT R102, R106, 0x654, R102 ;  /* 0x000006546a667816 */ /* 0x000fe20000000066 */
[----:B------:R-:W-:Y:S01]  /*4c10*/  IMAD.SHL.U32 R106, R32, 0x100, RZ ;  /* 0x00000100206a7824 */ /* 0x000fe200078e00ff */
[----:B------:R-:W-:-:S02]  /*4c20*/  PRMT R33, R33, 0x654, R107 ;  /* 0x0000065421217816 */ /* 0x000fc4000000006b */
[----:B------:R-:W-:Y:S01]  /*4c30*/  PRMT R32, R35, 0x654, R108 ;  /* 0x0000065423207816 */ /* 0x000fe2000000006c */
[----:B------:R-:W-:Y:S01]  /*4c40*/  IMAD.SHL.U32 R35, R34, 0x100, RZ ;  /* 0x0000010022237824 */ /* 0x000fe200078e00ff */
[----:B------:R-:W-:Y:S02]  /*4c50*/  LOP3.LUT R105, R105, 0xff00, R106, 0xf8, !PT ;  /* 0x0000ff0069697812 */ /* 0x000fe400078ef86a */
[----:B------:R-:W-:Y:S02]  /*4c60*/  LOP3.LUT R104, R33, 0xff00, R104, 0xf8, !PT ;  /* 0x0000ff0021687812 */ /* 0x000fe400078ef868 */
[----:B------:R-:W-:Y:S02]  /*4c70*/  LOP3.LUT R35, R102, 0xff00, R35, 0xf8, !PT ;  /* 0x0000ff0066237812 */ /* 0x000fe400078ef823 */
[----:B------:R-:W-:Y:S02]  /*4c80*/  LOP3.LUT R102, R105, 0xff0000, R12, 0xf8, !PT ;  /* 0x00ff000069667812 */ /* 0x000fe400078ef80c */
[----:B------:R-:W-:-:S02]  /*4c90*/  LOP3.LUT R12, R104, 0xff0000, R103, 0xf8, !PT ;  /* 0x00ff0000680c7812 */ /* 0x000fc400078ef867 */
[----:B--2---:R-:W-:Y:S02]  /*4ca0*/  F2FP.F16.E4M3.UNPACK_B R103, R41 ;  /* 0x00000029ff67723e */ /* 0x004fe400020006ff */
[----:B------:R-:W-:Y:S02]  /*4cb0*/  F2FP.F16.E4M3.UNPACK_B R105, R12 ;  /* 0x0000000cff69723e */ /* 0x000fe400020006ff */
[-C--:B-1----:R-:W-:Y:S01]  /*4cc0*/  F2FP.F16.E4M3.UNPACK_B R33, R37.reuse ;  /* 0x00000025ff21723e */ /* 0x082fe200020006ff */
        /* <DEDUP_REMOVED lines=16> */
[----:B------:R-:W-:-:S03]  /*4dd0*/  IMAD.MOV.U32 R15, RZ, RZ, R43 ;  /* 0x000000ffff0f7224 */ /* 0x000fc600078e002b */
        /* <DEDUP_REMOVED lines=9> */
[--C-:B------:R-:W-:Y:S02]  /*4e70*/  HADD2.F32 R108, -RZ, R106.reuse.H0_H0 ;  /* 0x2000006aff6c7230 */ /* 0x100fe40000004100 */
[----:B------:R-:W-:-:S02]  /*4e80*/  HADD2.F32 R106, -RZ, R106.H1_H1 ;  /* 0x3000006aff6a7230 */ /* 0x000fc40000004100 */
        /* <DEDUP_REMOVED lines=11> */
[----:B------:R-:W-:Y:S02]  /*4f40*/  IMAD.U32 R106, R13, 0x10000, RZ ;  /* 0x000100000d6a7824 */ /* 0x000fe400078e00ff */
[----:B------:R-:W-:Y:S01]  /*4f50*/  IMAD.U32 R13, R14, 0x10000, RZ ;  /* 0x000100000e0d7824 */ /* 0x000fe200078e00ff */
[----:B------:R-:W-:Y:S02]  /*4f60*/  F2FP.SATFINITE.E4M3.F32.PACK_AB_MERGE_C R41, R105, R41, RZ ;  /* 0x000000296929723e */ /* 0x000fe400048070ff */
[----:B------:R-:W-:Y:S02]  /*4f70*/  LOP3.LUT R14, R35, 0xff0000, R106, 0xf8, !PT ;  /* 0x00ff0000230e7812 */ /* 0x000fe400078ef86a */
[----:B------:R-:W-:Y:S02]  /*4f80*/  LOP3.LUT R13, R32, 0xff0000, R13, 0xf8, !PT ;  /* 0x00ff0000200d7812 */ /* 0x000fe400078ef80d */
[----:B------:R-:W-:-:S02]  /*4f90*/  F2FP.F16.E4M3.UNPACK_B R32, R15 ;  /* 0x0000000fff20723e */ /* 0x000fc400020006ff */
        /* <DEDUP_REMOVED lines=19> */
[--C-:B------:R-:W-:Y:S01]  /*50d0*/  HADD2.F32 R108, -RZ, R13.reuse.H0_H0 ;  /* 0x2000000dff6c7230 */ /* 0x100fe20000004100 */
        /* <DEDUP_REMOVED lines=94> */
[----:B------:R-:W-:Y:S01]  /*56c0*/  F2FP.SATFINITE.E4M3.F32.PACK_AB_MERGE_C R40, R40, R109, RZ ;  /* 0x0000006d2828723e */ /* 0x000fe200048070ff */
        /* <DEDUP_REMOVED lines=13> */
[----:B------:R-:W-:Y:S01]  /*57a0*/  FMUL.FTZ R98, R38, R98 ;  /* 0x0000006226627220 */ /* 0x000fe20000410000 */
[----:B------:R-:W-:Y:S01]  /*57b0*/  F2FP.SATFINITE.E4M3.F32.PACK_AB_MERGE_C R43, R32, R107, R14 ;  /* 0x0000006b202b723e */ /* 0x000fe2000480700e */
[-C--:B------:R-:W-:Y:S01]  /*57c0*/  FFMA.FTZ R41, R38, R99.reuse, -R41 ;  /* 0x0000006326297223 */ /* 0x080fe20000010829 */
[----:B------:R-:W-:Y:S02]  /*57d0*/  IMAD.MOV.U32 R37, RZ, RZ, R103 ;  /* 0x000000ffff257224 */ /* 0x000fe400078e0067 */
[----:B------:R-:W-:Y:S02]  /*57e0*/  FFMA.FTZ R99, R42, R99, R98 ;  /* 0x000000632a637223 */ /* 0x000fe40000010062 */
[----:B------:R-:W-:Y:S01]  /*57f0*/  F2FP.SATFINITE.E4M3.F32.PACK_AB_MERGE_C R38, R41, R102, R40 ;  /* 0x000000662926723e */ /* 0x000fe20004807028 */
[----:B------:R-:W-:-:S02]  /*5800*/  IMAD.MOV.U32 R40, RZ, RZ, R13 ;  /* 0x000000ffff287224 */ /* 0x000fc400078e000d */
[----:B------:R-:W-:Y:S02]  /*5810*/  F2FP.SATFINITE.E4M3.F32.PACK_AB_MERGE_C R42, R99, R108, R15 ;  /* 0x0000006c632a723e */ /* 0x000fe4000480700f */
[----:B------:R-:W-:-:S07]  /*5820*/  F2FP.SATFINITE.E4M3.F32.PACK_AB_MERGE_C R41, R33, R34, R12 ;  /* 0x000000222129723e */ /* 0x000fce000480700c */
.L_x_9957:
[----:B------:R-:W-:Y:S05]  /*5830*/  BSYNC B2 ;  /* 0x0000000000027941 */ /* 0x000fea0003800000 */
.L_x_9956:
        /* <DEDUP_REMOVED lines=11> */
[----:B--2---:R1:W-:Y:S03]  /*58f0*/  @!P4 STG.E.128 desc[UR42][R14.64], R40 ;  /* 0x000000280e00c986 */ /* 0x0043e6000c101d2a */
.L_x_9955:
[----:B------:R-:W-:Y:S05]  /*5900*/  BSYNC B1 ;  /* 0x0000000000017941 */ /* 0x000fea0003800000 */
.L_x_9954:
[----:B------:R-:W-:-:S13]  /*5910*/  ISETP.NE.AND P4, PT, R44, RZ, PT ;  /* 0x000000ff2c00720c */ /* 0x000fda0003f85270 */
[----:B------:R-:W-:Y:S05]  /*5920*/  @!P4 BRA `(.L_x_9938) ;  /* 0x000000100048c947 */ /* 0x000fea0003800000 */
[----:B------:R-:W2:Y:S04]  /*5930*/  LDL R32, [R1+0x20] ;  /* 0x0000200001207983 */ /* 0x000ea80000100800 */
[----:B-1----:R-:W3:Y:S04]  /*5940*/  LDL R15, [R1+0x78] ;  /* 0x00007800010f7983 */ /* 0x002ee80000100800 */
[----:B------:R-:W4:Y:S01]  /*5950*/  LDL R14, [R1+0x30] ;  /* 0x00003000010e7983 */ /* 0x000f220000100800 */
[----:B------:R-:W-:Y:S01]  /*5960*/  ISETP.NE.AND P5, PT, R81, RZ, PT ;  /* 0x000000ff5100720c */ /* 0x000fe20003fa5270 */
[----:B------:R-:W-:Y:S03]  /*5970*/  BSSY B1, `(.L_x_9958) ;  /* 0x00000ec000017945 */ /* 0x000fe60003800000 */
[----:B------:R-:W-:-:S02]  /*5980*/  SEL R96, R60, R96, !P5 ;  /* 0x000000603c607207 */ /* 0x000fc40006800000 */
[----:B------:R-:W-:Y:S02]  /*5990*/  IADD3 R37, P4, P5, R58, R78, R7 ;  /* 0x0000004e3a257210 */ /* 0x000fe40007d9e007 */
[----:B------:R-:W-:Y:S02]  /*59a0*/  SHF.R.S32.HI R13, RZ, 0x1f, R96 ;  /* 0x0000001fff0d7819 */ /* 0x000fe40000011460 */
[----:B------:R-:W-:Y:S02]  /*59b0*/  IADD3.X R38, R75, R95, R3, P4, P5 ;  /* 0x0000005f4b267210 */ /* 0x000fe400027ea403 */
[----:B------:R-:W-:Y:S02]  /*59c0*/  LEA.HI R13, R13, R96, RZ, 0x5 ;  /* 0x000000600d0d7211 */ /* 0x000fe400078f28ff */
[----:B------:R-:W-:Y:S02]  /*59d0*/  ISETP.GE.AND P5, PT, R80, R86, PT ;  /* 0x000000565000720c */ /* 0x000fe40003fa6270 */
[----:B------:R-:W-:-:S02]  /*59e0*/  SHF.R.S32.HI R12, RZ, 0x5, R13 ;  /* 0x00000005ff0c7819 */ /* 0x000fc4000001140d */
[----:B------:R-:W-:Y:S02]  /*59f0*/  IADD3 R36, P4, R37, R76, RZ ;  /* 0x0000004c25247210 */ /* 0x000fe40007f9e0ff */
[----:B------:R-:W-:-:S03]  /*5a00*/  LEA.HI.SX32 R12, R71, R12, 0x1c ;  /* 0x0000000c470c7211 */ /* 0x000fc600078fe2ff */
[----:B------:R-:W-:Y:S01]  /*5a10*/  IMAD.X R37, R38, 0x1, R77, P4 ;  /* 0x0000000126257824 */ /* 0x000fe200020e064d */
        /* <DEDUP_REMOVED lines=16> */
[----:B------:R-:W-:Y:S02]  /*5b20*/  SHF.R.U32.HI R8, RZ, 0x8, R9 ;  /* 0x00000008ff087819 */ /* 0x000fe40000011609 */
[----:B------:R-:W-:Y:S02]  /*5b30*/  PRMT R10, R10, 0x654, R41 ;  /* 0x000006540a0a7816 */ /* 0x000fe40000000029 */
[----:B------:R-:W-:Y:S01]  /*5b40*/  SHF.R.U32.HI R42, RZ, 0x18, R29 ;  /* 0x00000018ff2a7819 */ /* 0x000fe2000001161d */
[----:B------:R-:W-:Y:S01]  /*5b50*/  IMAD.SHL.U32 R41, R8, 0x100, RZ ;  /* 0x0000010008297824 */ /* 0x000fe200078e00ff */
[----:B------:R-:W-:-:S02]  /*5b60*/  LOP3.LUT R43, R29, 0xff, RZ, 0xc0, !PT ;  /* 0x000000ff1d2b7812 */ /* 0x000fc400078ec0ff */
[----:B------:R-:W-:Y:S02]  /*5b70*/  SHF.R.U32.HI R40, RZ, 0x8, R29 ;  /* 0x00000008ff287819 */ /* 0x000fe4000001161d */
[----:B------:R-:W-:Y:S02]  /*5b80*/  SHF.R.U32.HI R30, RZ, 0x8, R11 ;  /* 0x00000008ff1e7819 */ /* 0x000fe4000001160b */
[----:B------:R-:W-:Y:S02]  /*5b90*/  SHF.R.U32.HI R28, RZ, 0x10, R9 ;  /* 0x00000010ff1c7819 */ /* 0x000fe40000011609 */
[----:B------:R-:W-:Y:S02]  /*5ba0*/  SHF.R.U32.HI R38, RZ, 0x18, R11 ;  /* 0x00000018ff267819 */ /* 0x000fe4000001160b */
[----:B------:R-:W-:Y:S02]  /*5bb0*/  LOP3.LUT R9, R11, 0xff, RZ, 0xc0, !PT ;  /* 0x000000ff0b097812 */ /* 0x000fe400078ec0ff */
[----:B------:R-:W-:Y:S01]  /*5bc0*/  PRMT R42, R42, 0x654, R43 ;  /* 0x000006542a2a7816 */ /* 0x000fe2000000002b */
[----:B------:R-:W-:Y:S01]  /*5bd0*/  IMAD.SHL.U32 R43, R40, 0x100, RZ ;  /* 0x00000100282b7824 */ /* 0x000fe200078e00ff */
[----:B------:R-:W-:Y:S01]  /*5be0*/  LOP3.LUT R10, R10, 0xff00, R41, 0xf8, !PT ;  /* 0x0000ff000a0a7812 */ /* 0x000fe200078ef829 */
[----:B------:R-:W-:Y:S01]  /*5bf0*/  IMAD.SHL.U32 R41, R30, 0x100, RZ ;  /* 0x000001001e297824 */ /* 0x000fe200078e00ff */
[----:B------:R-:W-:-:S02]  /*5c00*/  SHF.R.U32.HI R11, RZ, 0x10, R11 ;  /* 0x00000010ff0b7819 */ /* 0x000fc4000001160b */
[----:B------:R-:W-:Y:S01]  /*5c10*/  PRMT R38, R38, 0x654, R9 ;  /* 0x0000065426267816 */ /* 0x000fe20000000009 */
[----:B------:R-:W-:Y:S01]  /*5c20*/  IMAD.U32 R9, R28, 0x10000, RZ ;  /* 0x000100001c097824 */ /* 0x000fe200078e00ff */
[----:B------:R-:W-:Y:S01]  /*5c30*/  SHF.R.U32.HI R86, RZ, 0x8, R31 ;  /* 0x00000008ff567819 */ /* 0x000fe2000001161f */
[----:B------:R-:W-:Y:S01]  /*5c40*/  IMAD.U32 R11, R11, 0x10000, RZ ;  /* 0x000100000b0b7824 */ /* 0x000fe200078e00ff */
[----:B------:R-:W-:Y:S02]  /*5c50*/  LOP3.LUT R42, R42, 0xff00, R43, 0xf8, !PT ;  /* 0x0000ff002a2a7812 */ /* 0x000fe400078ef82b */
[----:B------:R-:W-:Y:S01]  /*5c60*/  LOP3.LUT R8, R38, 0xff00, R41, 0xf8, !PT ;  /* 0x0000ff0026087812 */ /* 0x000fe200078ef829 */
[----:B------:R-:W-:Y:S01]  /*5c70*/  IMAD.SHL.U32 R97, R86, 0x100, RZ ;  /* 0x0000010056617824 */ /* 0x000fe200078e00ff */
[----:B------:R-:W-:Y:S02]  /*5c80*/  F2FP.F16.E4M3.UNPACK_B R43, R93.H1 ;  /* 0x0000005dff2b723e */ /* 0x000fe400030006ff */
[----:B--2---:R-:W-:-:S02]  /*5c90*/  F2FP.F16.E4M3.UNPACK_B R30, R32.H1 ;  /* 0x00000020ff1e723e */ /* 0x004fc400030006ff */
[----:B-1----:R-:W-:Y:S01]  /*5ca0*/  F2FP.F16.E4M3.UNPACK_B R38, R12.H1 ;  /* 0x0000000cff26723e */ /* 0x002fe200030006ff */
[--C-:B------:R-:W-:Y:S01]  /*5cb0*/  HADD2.F32 R86, -RZ, R43.reuse.H1_H1 ;  /* 0x3000002bff567230 */ /* 0x100fe20000004100 */
[----:B------:R-:W-:Y:S01]  /*5cc0*/  SHF.R.U32.HI R29, RZ, 0x10, R29 ;  /* 0x00000010ff1d7819 */ /* 0x000fe2000001161d */
[----:B------:R-:W-:Y:S01]  /*5cd0*/  HADD2.F32 R40, -RZ, R30.H0_H0 ;  /* 0x2000001eff287230 */ /* 0x000fe20000004100 */
[----:B------:R-:W-:Y:S01]  /*5ce0*/  LOP3.LUT R96, R31, 0xff0000ff, RZ, 0xc0, !PT ;  /* 0xff0000ff1f607812 */ /* 0x000fe200078ec0ff */
[----:B------:R-:W-:Y:S01]  /*5cf0*/  HADD2.F32 R28, -RZ, R38.H0_H0 ;  /* 0x20000026ff1c7230 */ /* 0x000fe20000004100 */
[----:B------:R-:W-:Y:S02]  /*5d00*/  SHF.R.U32.HI R31, RZ, 0x10, R31 ;  /* 0x00000010ff1f7819 */ /* 0x000fe4000001161f */
[----:B------:R-:W-:Y:S01]  /*5d10*/  LOP3.LUT R10, R10, 0xff0000, R9, 0xf8, !PT ;  /* 0x00ff00000a0a7812 */ /* 0x000fe200078ef809 */
[----:B------:R-:W-:Y:S01]  /*5d20*/  HADD2.F32 R9, -RZ, R43.H0_H0 ;  /* 0x2000002bff097230 */ /* 0x000fe20000004100 */
[----:B------:R-:W-:-:S02]  /*5d30*/  F2FP.F16.E4M3.UNPACK_B R41, R90.H1 ;  /* 0x0000005aff29723e */ /* 0x000fc400030006ff */
[----:B------:R-:W-:Y:S01]  /*5d40*/  LOP3.LUT R8, R8, 0xff0000, R11, 0xf8, !PT ;  /* 0x00ff000008087812 */ /* 0x000fe200078ef80b */
[----:B------:R-:W-:Y:S01]  /*5d50*/  IMAD.U32 R11, R29, 0x10000, RZ ;  /* 0x000100001d0b7824 */ /* 0x000fe200078e00ff */
[----:B------:R-:W-:Y:S01]  /*5d60*/  LOP3.LUT R96, R96, 0xff00, R97, 0xf8, !PT ;  /* 0x0000ff0060607812 */ /* 0x000fe200078ef861 */
[----:B------:R-:W-:Y:S02]  /*5d70*/  IMAD.U32 R29, R31, 0x10000, RZ ;  /* 0x000100001f1d7824 */ /* 0x000fe400078e00ff */
[-C--:B------:R-:W-:Y:S01]  /*5d80*/  FMUL.FTZ R97, R40, R9.reuse ;  /* 0x0000000928617220 */ /* 0x080fe20000410000 */
[----:B------:R-:W-:Y:S02]  /*5d90*/  HADD2.F32 R31, -RZ, R41.H0_H0 ;  /* 0x20000029ff1f7230 */ /* 0x000fe40000004100 */
[----:B------:R-:W-:Y:S01]  /*5da0*/  FMUL.FTZ R99, R28, R9 ;  /* 0x000000091c637220 */ /* 0x000fe20000410000 */
[----:B------:R-:W-:Y:S02]  /*5db0*/  F2FP.F16.E4M3.UNPACK_B R93, R93 ;  /* 0x0000005dff5d723e */ /* 0x000fe400020006ff */
[----:B------:R-:W-:Y:S01]  /*5dc0*/  LOP3.LUT R9, R96, 0xff0000, R29, 0xf8, !PT ;  /* 0x00ff000060097812 */ /* 0x000fe200078ef81d */
[-C--:B------:R-:W-:Y:S01]  /*5dd0*/  FFMA.FTZ R29, R28, R31.reuse, -R97 ;  /* 0x0000001f1c1d7223 */ /* 0x080fe20000010861 */
[----:B------:R-:W-:Y:S01]  /*5de0*/  FFMA.FTZ R28, R40, R31, R99 ;  /* 0x0000001f281c7223 */ /* 0x000fe20000010063 */
[----:B------:R-:W-:Y:S01]  /*5df0*/  HADD2.F32 R31, -RZ, R38.H1_H1 ;  /* 0x30000026ff1f7230 */ /* 0x000fe20000004100 */
[----:B------:R-:W-:Y:S01]  /*5e00*/  F2FP.F16.E4M3.UNPACK_B R38, R32 ;  /* 0x00000020ff26723e */ /* 0x000fe200020006ff */
[--C-:B------:R-:W-:Y:S01]  /*5e10*/  HADD2.F32 R97, -RZ, R93.reuse.H0_H0 ;  /* 0x2000005dff617230 */ /* 0x100fe20000004100 */
[----:B------:R-:W-:Y:S01]  /*5e20*/  F2FP.F16.E4M3.UNPACK_B R40, R12 ;  /* 0x0000000cff28723e */ /* 0x000fe200020006ff */
[----:B------:R-:W-:Y:S01]  /*5e30*/  HADD2.F32 R93, -RZ, R93.H1_H1 ;  /* 0x3000005dff5d7230 */ /* 0x000fe20000004100 */
[----:B------:R-:W-:Y:S01]  /*5e40*/  LOP3.LUT R11, R42, 0xff0000, R11, 0xf8, !PT ;  /* 0x00ff00002a0b7812 */ /* 0x000fe200078ef80b */
[----:B------:R-:W-:Y:S01]  /*5e50*/  HADD2.F32 R42, -RZ, R41.H1_H1 ;  /* 0x30000029ff2a7230 */ /* 0x000fe20000004100 */
[----:B------:R-:W-:Y:S01]  /*5e60*/  F2FP.F16.E4M3.UNPACK_B R90, R90 ;  /* 0x0000005aff5a723e */ /* 0x000fe200020006ff */
[----:B------:R-:W-:-:S02]  /*5e70*/  HADD2.F32 R41, -RZ, R30.H1_H1 ;  /* 0x3000001eff297230 */ /* 0x000fc40000004100 */
[----:B------:R-:W-:Y:S02]  /*5e80*/  HADD2.F32 R32, -RZ, R38.H0_H0 ;  /* 0x20000026ff207230 */ /* 0x000fe40000004100 */
[----:B------:R-:W-:Y:S02]  /*5e90*/  HADD2.F32 R30, -RZ, R40.H0_H0 ;  /* 0x20000028ff1e7230 */ /* 0x000fe40000004100 */
[-C--:B------:R-:W-:Y:S01]  /*5ea0*/  FMUL.FTZ R12, R41, R86.reuse ;  /* 0x00000056290c7220 */ /* 0x080fe20000410000 */
[--C-:B------:R-:W-:Y:S02]  /*5eb0*/  HADD2.F32 R43, -RZ, R90.reuse.H0_H0 ;  /* 0x2000005aff2b7230 */ /* 0x100fe40000004100 */
[C---:B------:R-:W-:Y:S01]  /*5ec0*/  FMUL.FTZ R86, R31.reuse, R86 ;  /* 0x000000561f567220 */ /* 0x040fe20000410000 */
[-C--:B------:R-:W-:Y:S01]  /*5ed0*/  FMUL.FTZ R99, R32, R97.reuse ;  /* 0x0000006120637220 */ /* 0x080fe20000410000 */
[----:B------:R-:W-:Y:S01]  /*5ee0*/  FMUL.FTZ R97, R30, R97 ;  /* 0x000000611e617220 */ /* 0x000fe20000410000 */
[-C--:B------:R-:W-:Y:S01]  /*5ef0*/  FFMA.FTZ R12, R31, R42.reuse, -R12 ;  /* 0x0000002a1f0c7223 */ /* 0x080fe2000001080c */
[----:B------:R-:W-:Y:S01]  /*5f00*/  FFMA.FTZ R31, R41, R42, R86 ;  /* 0x0000002a291f7223 */ /* 0x000fe20000010056 */
[----:B------:R-:W-:-:S02]  /*5f10*/  HADD2.F32 R96, -RZ, R90.H1_H1 ;  /* 0x3000005aff607230 */ /* 0x000fc40000004100 */
[-C--:B------:R-:W-:Y:S01]  /*5f20*/  FFMA.FTZ R32, R32, R43.reuse, R97 ;  /* 0x0000002b20207223 */ /* 0x080fe20000010061 */
[----:B------:R-:W-:Y:S01]  /*5f30*/  HADD2.F32 R40, -RZ, R40.H1_H1 ;  /* 0x30000028ff287230 */ /* 0x000fe20000004100 */
[----:B------:R-:W-:Y:S01]  /*5f40*/  F2FP.F16.E4M3.UNPACK_B R97, R92.H1 ;  /* 0x0000005cff61723e */ /* 0x000fe200030006ff */
[----:B------:R-:W-:Y:S01]  /*5f50*/  HADD2.F32 R41, -RZ, R38.H1_H1 ;  /* 0x30000026ff297230 */ /* 0x000fe20000004100 */
[----:B------:R-:W-:Y:S01]  /*5f60*/  F2FP.F16.E4M3.UNPACK_B R90, R34.H1 ;  /* 0x00000022ff5a723e */ /* 0x000fe200030006ff */
[----:B------:R-:W-:Y:S01]  /*5f70*/  FFMA.FTZ R30, R30, R43, -R99 ;  /* 0x0000002b1e1e7223 */ /* 0x000fe20000010863 */
[-C--:B------:R-:W-:Y:S01]  /*5f80*/  F2FP.F16.E4M3.UNPACK_B R86, R14.reuse.H1 ;  /* 0x0000000eff56723e */ /* 0x080fe200030006ff */
[----:B------:R-:W-:Y:S01]  /*5f90*/  FMUL.FTZ R100, R40, R93 ;  /* 0x0000005d28647220 */ /* 0x000fe20000410000 */
[----:B------:R-:W-:Y:S01]  /*5fa0*/  F2FP.F16.E4M3.UNPACK_B R42, R91.H1 ;  /* 0x0000005bff2a723e */ /* 0x000fe200030006ff */
[----:B------:R-:W-:Y:S01]  /*5fb0*/  FMUL.FTZ R43, R41, R93 ;  /* 0x0000005d292b7220 */ /* 0x000fe20000410000 */
[----:B------:R-:W-:Y:S01]  /*5fc0*/  HADD2.F32 R98, -RZ, R97.H0_H0 ;  /* 0x20000061ff627230 */ /* 0x000fe20000004100 */
[----:B------:R-:W-:Y:S01]  /*5fd0*/  F2FP.F16.E4M3.UNPACK_B R14, R14 ;  /* 0x0000000eff0e723e */ /* 0x000fe200020006ff */
[----:B------:R-:W-:-:S02]  /*5fe0*/  HADD2.F32 R93, -RZ, R90.H0_H0 ;  /* 0x2000005aff5d7230 */ /* 0x000fc40000004100 */
[----:B------:R-:W-:Y:S01]  /*5ff0*/  FFMA.FTZ R43, R40, R96, -R43 ;  /* 0x00000060282b7223 */ /* 0x000fe2000001082b */
        /* <DEDUP_REMOVED lines=12> */
[----:B------:R-:W-:Y:S01]  /*60c0*/  F2FP.F16.E4M3.UNPACK_B R42, R92 ;  /* 0x0000005cff2a723e */ /* 0x000fe200020006ff */
[C---:B------:R-:W-:Y:S01]  /*60d0*/  FMUL.FTZ R99, R86.reuse, R99 ;  /* 0x0000006356637220 */ /* 0x040fe20000410000 */
[----:B------:R-:W-:Y:S01]  /*60e0*/  F2FP.F16.E4M3.UNPACK_B R92, R34 ;  /* 0x00000022ff5c723e */ /* 0x000fe200020006ff */
[----:B------:R-:W-:Y:S01]  /*60f0*/  FFMA.FTZ R93, R86, R97, -R93 ;  /* 0x00000061565d7223 */ /* 0x000fe2000001085d */
[----:B------:R-:W-:Y:S01]  /*6100*/  F2FP.F16.E4M3.UNPACK_B R86, R91 ;  /* 0x0000005bff56723e */ /* 0x000fe200020006ff */
[----:B------:R-:W-:Y:S02]  /*6110*/  HADD2.F32 R101, -RZ, R42.H0_H0 ;  /* 0x2000002aff657230 */ /* 0x000fe40000004100 */
[----:B------:R-:W-:Y:S01]  /*6120*/  FFMA.FTZ R91, R90, R97, R99 ;  /* 0x000000615a5b7223 */ /* 0x000fe20000010063 */
[----:B------:R-:W-:-:S02]  /*6130*/  HADD2.F32 R34, -RZ, R92.H0_H0 ;  /* 0x2000005cff227230 */ /* 0x000fc40000004100 */
[----:B------:R-:W-:Y:S01]  /*6140*/  FFMA.FTZ R41, R41, R96, R100 ;  /* 0x0000006029297223 */ /* 0x000fe20000010064 */
[----:B------:R-:W-:Y:S01]  /*6150*/  HADD2.F32 R90, -RZ, R42.H1_H1 ;  /* 0x3000002aff5a7230 */ /* 0x000fe20000004100 */
[----:B------:R-:W-:Y:S01]  /*6160*/  F2FP.SATFINITE.E4M3.F32.PACK_AB_MERGE_C R28, R31, R28, RZ ;  /* 0x0000001c1f1c723e */ /* 0x000fe200048070ff */
[----:B------:R-:W-:Y:S02]  /*6170*/  HADD2.F32 R42, -RZ, R14.H0_H0 ;  /* 0x2000000eff2a7230 */ /* 0x000fe40000004100 */
[-C--:B------:R-:W-:Y:S01]  /*6180*/  FMUL.FTZ R103, R34, R101.reuse ;  /* 0x0000006522677220 */ /* 0x080fe20000410000 */
[----:B------:R-:W-:Y:S01]  /*6190*/  HADD2.F32 R99, -RZ, R86.H0_H0 ;  /* 0x20000056ff637230 */ /* 0x000fe20000004100 */
[----:B------:R-:W-:Y:S01]  /*61a0*/  F2FP.SATFINITE.E4M3.F32.PACK_AB_MERGE_C R12, R43, R30, R12 ;  /* 0x0000001e2b0c723e */ /* 0x000fe2000480700c */
[----:B------:R-:W-:Y:S02]  /*61b0*/  HADD2.F32 R97, -RZ, R14.H1_H1 ;  /* 0x3000000eff617230 */ /* 0x000fe40000004100 */
[----:B------:R-:W-:Y:S01]  /*61c0*/  FMUL.FTZ R101, R42, R101 ;  /* 0x000000652a657220 */ /* 0x000fe20000410000 */
[----:B------:R-:W-:-:S02]  /*61d0*/  HADD2.F32 R92, -RZ, R92.H1_H1 ;  /* 0x3000005cff5c7230 */ /* 0x000fc40000004100 */
[----:B------:R-:W-:Y:S01]  /*61e0*/  FFMA.FTZ R14, R42, R99, -R103 ;  /* 0x000000632a0e7223 */ /* 0x000fe20000010867 */
[----:B------:R-:W-:Y:S02]  /*61f0*/  HADD2.F32 R86, -RZ, R86.H1_H1 ;  /* 0x30000056ff567230 */ /* 0x000fe40000004100 */
[CC--:B------:R-:W-:Y:S01]  /*6200*/  FMUL.FTZ R103, R97.reuse, R90.reuse ;  /* 0x0000005a61677220 */ /* 0x0c0fe20000410000 */
[----:B------:R-:W-:Y:S01]  /*6210*/  F2FP.F16.E4M3.UNPACK_B R31, R33 ;  /* 0x00000021ff1f723e */ /* 0x000fe200020006ff */
[----:B------:R-:W-:Y:S01]  /*6220*/  FMUL.FTZ R42, R92, R90 ;  /* 0x0000005a5c2a7220 */ /* 0x000fe20000410000 */
[----:B------:R-:W-:Y:S01]  /*6230*/  F2FP.F16.E4M3.UNPACK_B R30, R11 ;  /* 0x0000000bff1e723e */ /* 0x000fe200020006ff */
[----:B------:R-:W-:Y:S01]  /*6240*/  FFMA.FTZ R34, R34, R99, R101 ;  /* 0x0000006322227223 */ /* 0x000fe20000010065 */
[----:B------:R-:W-:Y:S01]  /*6250*/  F2FP.F16.E4M3.UNPACK_B R29, R13 ;  /* 0x0000000dff1d723e */ /* 0x000fe200020006ff */
[-C--:B------:R-:W-:Y:S01]  /*6260*/  FFMA.FTZ R103, R92, R86.reuse, R103 ;  /* 0x000000565c677223 */ /* 0x080fe20000010067 */
[----:B------:R-:W-:Y:S01]  /*6270*/  FFMA.FTZ R97, R97, R86, -R42 ;  /* 0x0000005661617223 */ /* 0x000fe2000001082a */
[----:B------:R-:W-:Y:S01]  /*6280*/  F2FP.SATFINITE.E4M3.F32.PACK_AB_MERGE_C R93, R93, R38, RZ ;  /* 0x000000265d5d723e */ /* 0x000fe200048070ff */
[----:B------:R-:W-:Y:S01]  /*6290*/  HADD2.F32 R38, -RZ, R31.H0_H0 ;  /* 0x2000001fff267230 */ /* 0x000fe20000004100 */
[----:B------:R-:W-:Y:S01]  /*62a0*/  F2FP.SATFINITE.E4M3.F32.PACK_AB_MERGE_C R40, R91, R40, RZ ;  /* 0x000000285b28723e */ /* 0x000fe200048070ff */
[----:B------:R-:W-:Y:S01]  /*62b0*/  HADD2.F32 R91, -RZ, R30.H0_H0 ;  /* 0x2000001eff5b7230 */ /* 0x000fe20000004100 */
[----:B------:R-:W-:Y:S01]  /*62c0*/  F2FP.SATFINITE.E4M3.F32.PACK_AB_MERGE_C R32, R41, R32, R28 ;  /* 0x000000202920723e */ /* 0x000fe2000480701c */
[----:B------:R-:W-:Y:S01]  /*62d0*/  HADD2.F32 R28, -RZ, R29.H0_H0 ;  /* 0x2000001dff1c7230 */ /* 0x000fe20000004100 */
[----:B------:R-:W-:-:S02]  /*62e0*/  F2FP.F16.E4M3.UNPACK_B R41, R10 ;  /* 0x0000000aff29723e */ /* 0x000fc400020006ff */
[----:B------:R-:W-:Y:S01]  /*62f0*/  F2FP.SATFINITE.E4M3.F32.PACK_AB_MERGE_C R34, R103, R34, R40 ;  /* 0x000000226722723e */ /* 0x000fe20004807028 */
[----:B------:R-:W-:Y:S01]  /*6300*/  HADD2.F32 R40, -RZ, R31.H1_H1 ;  /* 0x3000001fff287230 */ /* 0x000fe20000004100 */
[----:B------:R-:W-:Y:S01]  /*6310*/  F2FP.SATFINITE.E4M3.F32.PACK_AB_MERGE_C R14, R97, R14, R93 ;  /* 0x0000000e610e723e */ /* 0x000fe2000480705d */
[----:B------:R-:W-:Y:S02]  /*6320*/  HADD2.F32 R43, -RZ, R41.H0_H0 ;  /* 0x20000029ff2b7230 */ /* 0x000fe40000004100 */
[-C--:B------:R-:W-:Y:S01]  /*6330*/  FMUL.FTZ R93, R38, R91.reuse ;  /* 0x0000005b265d7220 */ /* 0x080fe20000410000 */
        /* <DEDUP_REMOVED lines=10> */
[----:B------:R-:W-:Y:S01]  /*63e0*/  HADD2.F32 R38, -RZ, R33.H0_H0 ;  /* 0x20000021ff267230 */ /* 0x000fe20000004100 */
[----:B------:R-:W-:Y:S01]  /*63f0*/  F2FP.F16.E4M3.UNPACK_B R31, R13.H1 ;  /* 0x0000000dff1f723e */ /* 0x000fe200030006ff */
[-C--:B------:R-:W-:Y:S01]  /*6400*/  FFMA.FTZ R13, R30, R41.reuse, -R43 ;  /* 0x000000291e0d7223 */ /* 0x080fe2000001082b */
[----:B------:R-:W-:Y:S01]  /*6410*/  FFMA.FTZ R30, R40, R41, R91 ;  /* 0x00000029281e7223 */ /* 0x000fe2000001005b */
[----:B------:R-:W-:Y:S01]  /*6420*/  F2FP.F16.E4M3.UNPACK_B R10, R10.H1 ;  /* 0x0000000aff0a723e */ /* 0x000fe200030006ff */
[----:B------:R-:W-:Y:S02]  /*6430*/  HADD2.F32 R41, -RZ, R42.H0_H0 ;  /* 0x2000002aff297230 */ /* 0x000fe40000004100 */
[----:B------:R-:W-:-:S02]  /*6440*/  HADD2.F32 R11, -RZ, R31.H0_H0 ;  /* 0x2000001fff0b7230 */ /* 0x000fc40000004100 */
[----:B------:R-:W-:Y:S02]  /*6450*/  HADD2.F32 R40, -RZ, R33.H1_H1 ;  /* 0x30000021ff287230 */ /* 0x000fe40000004100 */
[-C--:B------:R-:W-:Y:S01]  /*6460*/  FMUL.FTZ R86, R38, R41.reuse ;  /* 0x0000002926567220 */ /* 0x080fe20000410000 */
[----:B------:R-:W-:Y:S02]  /*6470*/  HADD2.F32 R43, -RZ, R42.H1_H1 ;  /* 0x3000002aff2b7230 */ /* 0x000fe40000004100 */
[----:B------:R-:W-:Y:S01]  /*6480*/  FMUL.FTZ R41, R11, R41 ;  /* 0x000000290b297220 */ /* 0x000fe20000410000 */
[----:B------:R-:W-:Y:S02]  /*6490*/  HADD2.F32 R31, -RZ, R31.H1_H1 ;  /* 0x3000001fff1f7230 */ /* 0x000fe40000004100 */
[--C-:B------:R-:W-:Y:S02]  /*64a0*/  HADD2.F32 R33, -RZ, R10.reuse.H0_H0 ;  /* 0x2000000aff217230 */ /* 0x100fe40000004100 */
[----:B------:R-:W-:Y:S01]  /*64b0*/  FMUL.FTZ R90, R40, R43 ;  /* 0x0000002b285a7220 */ /* 0x000fe20000410000 */
[----:B------:R-:W-:-:S02]  /*64c0*/  HADD2.F32 R42, -RZ, R10.H1_H1 ;  /* 0x3000000aff2a7230 */ /* 0x000fc40000004100 */
[----:B------:R-:W-:Y:S01]  /*64d0*/  FMUL.FTZ R43, R31, R43 ;  /* 0x0000002b1f2b7220 */ /* 0x000fe20000410000 */
[-C--:B------:R-:W-:Y:S01]  /*64e0*/  FFMA.FTZ R10, R11, R33.reuse, -R86 ;  /* 0x000000210b0a7223 */ /* 0x080fe20000010856 */
[----:B------:R-:W-:Y:S02]  /*64f0*/  FFMA.FTZ R11, R38, R33, R41 ;  /* 0x00000021260b7223 */ /* 0x000fe40000010029 */
[-C--:B------:R-:W-:Y:S01]  /*6500*/  FFMA.FTZ R38, R40, R42.reuse, R43 ;  /* 0x0000002a28267223 */ /* 0x080fe2000001002b */
[-C--:B------:R-:W-:Y:S01]  /*6510*/  F2FP.F16.E4M3.UNPACK_B R41, R15.reuse ;  /* 0x0000000fff29723e */ /* 0x080fe200020006ff */
[----:B------:R-:W-:Y:S01]  /*6520*/  FFMA.FTZ R31, R31, R42, -R90 ;  /* 0x0000002a1f1f7223 */ /* 0x000fe2000001085a */
[----:B------:R-:W-:Y:S02]  /*6530*/  F2FP.F16.E4M3.UNPACK_B R40, R15.H1 ;  /* 0x0000000fff28723e */ /* 0x000fe400030006ff */
[----:B------:R-:W-:Y:S02]  /*6540*/  F2FP.F16.E4M3.UNPACK_B R33, R35 ;  /* 0x00000023ff21723e */ /* 0x000fe400020006ff */
[----:B------:R-:W-:Y:S01]  /*6550*/  F2FP.F16.E4M3.UNPACK_B R15, R9 ;  /* 0x00000009ff0f723e */ /* 0x000fe200020006ff */
[----:B------:R-:W-:Y:S01]  /*6560*/  HADD2.F32 R90, -RZ, R40.H0_H0 ;  /* 0x20000028ff5a7230 */ /* 0x000fe20000004100 */
        /* <DEDUP_REMOVED lines=12> */
[----:B------:R-:W-:Y:S01]  /*6630*/  FMUL.FTZ R99, R35, R96 ;  /* 0x0000006023637220 */ /* 0x000fe20000410000 */
[----:B------:R-:W-:Y:S02]  /*6640*/  HADD2.F32 R92, -RZ, R9.H0_H0 ;  /* 0x20000009ff5c7230 */ /* 0x000fe40000004100 */
[CC--:B------:R-:W-:Y:S01]  /*6650*/  FMUL.FTZ R101, R91.reuse, R97.reuse ;  /* 0x000000615b657220 */ /* 0x0c0fe20000410000 */
[----:B------:R-:W-:Y:S01]  /*6660*/  FMUL.FTZ R96, R90, R97 ;  /* 0x000000615a607220 */ /* 0x000fe20000410000 */
[----:B------:R-:W-:Y:S01]  /*6670*/  HADD2.F32 R43, -RZ, R43.H1_H1 ;  /* 0x3000002bff2b7230 */ /* 0x000fe20000004100 */
[----:B------:R-:W-:Y:S01]  /*6680*/  F2FP.SATFINITE.E4M3.F32.PACK_AB_MERGE_C R11, R30, R29, R11 ;  /* 0x0000001d1e0b723e */ /* 0x000fe2000480700b */
[-C--:B------:R-:W-:Y:S01]  /*6690*/  FFMA.FTZ R90, R90, R93.reuse, -R101 ;  /* 0x0000005d5a5a7223 */ /* 0x080fe20000010865 */
[----:B------:R-:W-:Y:S01]  /*66a0*/  FFMA.FTZ R91, R91, R93, R96 ;  /* 0x0000005d5b5b7223 */ /* 0x000fe20000010060 */
        /* <DEDUP_REMOVED lines=11> */
[----:B------:R-:W-:Y:S01]  /*6760*/  FMUL.FTZ R96, R33, R92 ;  /* 0x0000005c21607220 */ /* 0x000fe20000410000 */
[----:B------:R-:W-:Y:S01]  /*6770*/  HADD2.F32 R41, -RZ, R41.H1_H1 ;  /* 0x30000029ff297230 */ /* 0x000fe20000004100 */
[----:B------:R-:W-:Y:S01]  /*6780*/  F2FP.SATFINITE.E4M3.F32.PACK_AB_MERGE_C R13, R13, R28, R10 ;  /* 0x0000001c0d0d723e */ /* 0x000fe2000480700a */
[-C--:B------:R-:W-:Y:S01]  /*6790*/  FFMA.FTZ R9, R40, R8.reuse, -R9 ;  /* 0x0000000828097223 */ /* 0x080fe20000010809 */
[----:B------:R-:W-:Y:S02]  /*67a0*/  FFMA.FTZ R98, R43, R8, R98 ;  /* 0x000000082b627223 */ /* 0x000fe40000010062 */
[C---:B------:R-:W-:Y:S01]  /*67b0*/  FMUL.FTZ R92, R41.reuse, R92 ;  /* 0x0000005c295c7220 */ /* 0x040fe20000410000 */
[----:B------:R-:W-:Y:S01]  /*67c0*/  FFMA.FTZ R96, R41, R86, -R96 ;  /* 0x0000005629607223 */ /* 0x000fe20000010860 */
[----:B------:R-:W-:Y:S02]  /*67d0*/  F2FP.SATFINITE.E4M3.F32.PACK_AB_MERGE_C R9, R9, R90, RZ ;  /* 0x0000005a0909723e */ /* 0x000fe400048070ff */
[----:B------:R-:W-:Y:S01]  /*67e0*/  FFMA.FTZ R33, R33, R86, R92 ;  /* 0x0000005621217223 */ /* 0x000fe2000001005c */
[----:B------:R-:W-:-:S02]  /*67f0*/  F2FP.SATFINITE.E4M3.F32.PACK_AB_MERGE_C R91, R98, R91, RZ ;  /* 0x0000005b625b723e */ /* 0x000fc400048070ff */
[----:B------:R-:W-:Y:S02]  /*6800*/  F2FP.SATFINITE.E4M3.F32.PACK_AB_MERGE_C R15, R96, R35, R9 ;  /* 0x00000023600f723e */ /* 0x000fe40004807009 */
[----:B------:R-:W-:Y:S01]  /*6810*/  F2FP.SATFINITE.E4M3.F32.PACK_AB_MERGE_C R35, R33, R42, R91 ;  /* 0x0000002a2123723e */ /* 0x000fe2000480705b */
[----:B------:R-:W-:-:S07]  /*6820*/  IMAD.MOV.U32 R33, RZ, RZ, R11 ;  /* 0x000000ffff217224 */ /* 0x000fce00078e000b */
.L_x_9959:
[----:B------:R-:W-:Y:S05]  /*6830*/  BSYNC B1 ;  /* 0x0000000000017941 */ /* 0x000fea0003800000 */
.L_x_9958:
[----:B-1----:R3:W-:Y:S01]  /*6840*/  STG.E.128 desc[UR42][R36.64], R12 ;  /* 0x0000000c24007986 */ /* 0x0027e2000c101d2a */
[----:B------:R-:W-:-:S13]  /*6850*/  ISETP.GE.AND P4, PT, R39, R94, PT ;  /* 0x0000005e2700720c */ /* 0x000fda0003f86270 */
[----:B------:R-:W-:Y:S05]  /*6860*/  @P4 BRA `(.L_x_9938) ;  /* 0x0000000000784947 */ /* 0x000fea0003800000 */
[--C-:B------:R-:W-:Y:S02]  /*6870*/  IADD3 R79, P4, P5, R58, R78, R39.reuse ;  /* 0x0000004e3a4f7210 */ /* 0x100fe40007d9e027 */
[----:B------:R-:W-:-:S04]  /*6880*/  SHF.R.S32.HI R8, RZ, 0x1f, R39 ;  /* 0x0000001fff087819 */ /* 0x000fc80000011427 */
[----:B------:R-:W-:Y:S02]  /*6890*/  IADD3.X R8, R75, R95, R8, P4, P5 ;  /* 0x0000005f4b087210 */ /* 0x000fe400027ea408 */
[----:B------:R-:W-:-:S05]  /*68a0*/  IADD3 R76, P4, R79, R76, RZ ;  /* 0x0000004c4f4c7210 */ /* 0x000fca0007f9e0ff */
[----:B------:R-:W-:-:S05]  /*68b0*/  IMAD.X R77, R8, 0x1, R77, P4 ;  /* 0x00000001084d7824 */ /* 0x000fca00020e064d */
[----:B--2---:R4:W-:Y:S01]  /*68c0*/  STG.E.128 desc[UR42][R76.64], R32 ;  /* 0x000000204c007986 */ /* 0x0049e2000c101d2a */
[----:B------:R-:W-:Y:S05]  /*68d0*/  BRA `(.L_x_9938) ;  /* 0x00000000005c7947 */ /* 0x000fea0003800000 */
.L_x_9931:
[----:B------:R-:W-:-:S06]  /*68e0*/  UISETP.NE.AND UP0, UPT, UR36, 0x3, UPT ;  /* 0x000000032400788c */ /* 0x000fcc000bf05270 */
[----:B------:R-:W-:-:S13]  /*68f0*/  PLOP3.LUT P3, PT, PT, PT, UP0, 0x80, 0x0 ;  /* 0x000000000000781c */ /* 0x000fda0003f6f008 */
[----:B------:R-:W-:Y:S05]  /*6900*/  @!P3 BRA `(.L_x_9960) ;  /* 0x000000000004b947 */ /* 0x000fea0003800000 */
[----:B------:R-:W-:Y:S01]  /*6910*/  BPT.TRAP 0x1 ;  /* 0x000000040000795c */ /* 0x000fe20000300000 */
.L_x_9960:
[----:B------:R-:W2:Y:S01]  /*6920*/  LDL R8, [R1+0x8] ;  /* 0x0000080001087983 */ /* 0x000ea20000100800 */
[----:B------:R-:W-:Y:S01]  /*6930*/  IMAD R82, R19, 0x8, R16 ;  /* 0x0000000813527824 */ /* 0x000fe200078e0210 */
[----:B------:R-:W-:Y:S01]  /*6940*/  BSSY B1, `(.L_x_9961) ;  /* 0x0000007000017945 */ /* 0x000fe20003800000 */
[----:B------:R-:W-:-:S05]  /*6950*/  IMAD R84, R2, -0x80, R26 ;  /* 0xffffff8002547824 */ /* 0x000fca00078e021a */
[----:B------:R-:W-:-:S04]  /*6960*/  VIMNMX R84, R84, 0x80, PT ;  /* 0x0000008054547848 */ /* 0x000fc80003fe0100 */
[----:B------:R-:W-:Y:S02]  /*6970*/  ISETP.GE.AND P4, PT, R154, R84, PT ;  /* 0x000000549a00720c */ /* 0x000fe40003f86270 */
[----:B--2---:R-:W-:-:S04]  /*6980*/  SHF.L.U32 R85, R8, 0x1f, RZ ;  /* 0x0000001f08557819 */ /* 0x004fc800000006ff */
[----:B------:R-:W0:Y:S02]  /*6990*/  SYNCS.PHASECHK.TRANS64.TRYWAIT P5, [R82+URZ+0x19c90], R85 ;  /* 0x019c9055520075a7 */ /* 0x000e2400080a017f */
[----:B0-----:R-:W-:Y:S05]  /*69a0*/  @!P5 BRA `(.L_x_9962) ;  /* 0x000001d00014d947 */ /* 0x001fea0003800000 */
.L_x_10273:
[----:B------:R-:W-:Y:S05]  /*69b0*/  BSYNC B1 ;  /* 0x0000000000017941 */ /* 0x000fea0003800000 */
.L_x_9961:
[----:B------:R-:W-:Y:S05]  /*69c0*/  @P4 BRA `(.L_x_9938) ;  /* 0x0000000000204947 */ /* 0x000fea0003800000 */
[----:B------:R-:W-:Y:S01]  /*69d0*/  ISETP.NE.AND P4, PT, R45, RZ, PT ;  /* 0x000000ff2d00720c */ /* 0x000fe20003f85270 */
[----:B------:R-:W1:Y:S01]  /*69e0*/  @!P1 LDS.128 R8, [R83+0x15800] ;  /* 0x0158000053089984 */ /* 0x000e620000000c00 */
[----:B------:R-:W-:-:S11]  /*69f0*/  ISETP.NE.AND P5, PT, R44, RZ, PT ;  /* 0x000000ff2c00720c */ /* 0x000fd60003fa5270 */
[----:B------:R-:W2:Y:S04]  /*6a00*/  @P4 LDS.128 R12, [R83+0x13800] ;  /* 0x01380000530c4984 */ /* 0x000ea80000000c00 */
[----:B------:R-:W3:Y:S04]  /*6a10*/  @P5 LDS.128 R28, [R83+0x14800] ;  /* 0x01480000531c5984 */ /* 0x000ee80000000c00 */
[----:B-1----:R1:W-:Y:S04]  /*6a20*/  @!P1 STG.E.128 desc[UR42][R32.64+0x40], R8 ;  /* 0x0000400820009986 */ /* 0x0023e8000c101d2a */
[----:B--2---:R1:W-:Y:S04]  /*6a30*/  @P4 STG.E.128 desc[UR42][R32.64], R12 ;  /* 0x0000000c20004986 */ /* 0x0043e8000c101d2a */
[----:B---3--:R1:W-:Y:S02]  /*6a40*/  @P5 STG.E.128 desc[UR42][R32.64+0x20], R28 ;  /* 0x0000201c20005986 */ /* 0x0083e4000c101d2a */
.L_x_9938:
[----:B------:R-:W-:Y:S05]  /*6a50*/  BSYNC B0 ;  /* 0x0000000000007941 */ /* 0x000fea0003800000 */
.L_x_9930:
        /* <DEDUP_REMOVED lines=17> */
.L_x_9964:
[----:B------:R-:W-:Y:S05]  /*6b70*/  BSYNC B0 ;  /* 0x0000000000007941 */ /* 0x000fea0003800000 */
.L_x_9963:
[----:B------:R-:W2:Y:S01]  /*6b80*/  SYNCS.PHASECHK.TRANS64.TRYWAIT P5, [R82+URZ+0x19cb0], R85 ;  /* 0x019cb055520075a7 */ /* 0x000ea200080a017f */
[----:B------:R-:W-:Y:S01]  /*6b90*/  BSSY B0, `(.L_x_9965) ;  /* 0x0000003000007945 */ /* 0x000fe20003800000 */
[----:B------:R-:W-:-:S03]  /*6ba0*/  ISETP.GE.AND P3, PT, R154, R84, PT ;  /* 0x000000549a00720c */ /* 0x000fc60003f66270 */
[----:B--2---:R-:W-:Y:S10]  /*6bb0*/  @!P5 BRA `(.L_x_9966) ;  /* 0x000001cc00a4d947 */ /* 0x004ff40003800000 */
.L_x_10274:
[----:B------:R-:W-:Y:S05]  /*6bc0*/  BSYNC B0 ;  /* 0x0000000000007941 */ /* 0x000fea0003800000 */
.L_x_9965:
[----:B------:R-:W-:Y:S04]  /*6bd0*/  BSSY B0, `(.L_x_9967) ;  /* 0x0000016000007945 */ /* 0x000fe80003800000 */
[----:B------:R-:W-:Y:S05]  /*6be0*/  @P3 BRA `(.L_x_9968) ;  /* 0x0000000000503947 */ /* 0x000fea0003800000 */
[----:B------:R-:W-:Y:S01]  /*6bf0*/  ULDC UR8, c[0x0][0x2f4] ;  /* 0x0000bd0000087ab9 */ /* 0x000fe20000000800 */
[----:B---3--:R-:W-:Y:S01]  /*6c00*/  IMAD.WIDE R12, R2, 0x80, R46 ;  /* 0x00000080020c7825 */ /* 0x008fe200078e022e */
[----:B------:R-:W-:Y:S01]  /*6c10*/  ISETP.GE.AND P5, PT, R152, UR8, PT ;  /* 0x0000000898007c0c */ /* 0x000fe2000bfa6270 */
[----:B------:R-:W-:Y:S01]  /*6c20*/  ULDC.64 UR4, c[0x0][0x328] ;  /* 0x0000ca0000047ab9 */ /* 0x000fe20000000a00 */
[----:B------:R-:W-:Y:S01]  /*6c30*/  ULDC.64 UR6, c[0x0][0x318] ;  /* 0x0000c60000067ab9 */ /* 0x000fe20000000a00 */
[----:B------:R-:W-:Y:S02]  /*6c40*/  IMAD.MOV.U32 R14, RZ, RZ, R56 ;  /* 0x000000ffff0e7224 */ /* 0x000fe400078e0038 */
[----:B------:R-:W-:Y:S02]  /*6c50*/  IMAD.MOV.U32 R15, RZ, RZ, R0 ;  /* 0x000000ffff0f7224 */ /* 0x000fe400078e0000 */
[----:B------:R-:W-:Y:S02]  /*6c60*/  IMAD R13, R13, UR4, RZ ;  /* 0x000000040d0d7c24 */ /* 0x000fe4000f8e02ff */
[----:B------:R-:W-:-:S04]  /*6c70*/  IMAD.WIDE.U32 R14, R12, UR4, R14 ;  /* 0x000000040c0e7c25 */ /* 0x000fc8000f8e000e */
[----:B-1----:R-:W1:Y:S01]  /*6c80*/  @!P5 LDS.128 R8, [R83+0x9000] ;  /* 0x009000005308d984 */ /* 0x002e620000000c00 */
[----:B------:R-:W-:Y:S01]  /*6c90*/  IMAD R13, R12, UR5, R13 ;  /* 0x000000050c0d7c24 */ /* 0x000fe2000f8e020d */
[----:B------:R-:W-:-:S04]  /*6ca0*/  IADD3 R28, P3, R14, UR6, RZ ;  /* 0x000000060e1c7c10 */ /* 0x000fc8000ff7e0ff */
[----:B------:R-:W-:Y:S02]  /*6cb0*/  IADD3.X R29, R15, UR7, R13, P3, !PT ;  /* 0x000000070f1d7c10 */ /* 0x000fe40009ffe40d */
[----:B------:R-:W-:-:S03]  /*6cc0*/  ISETP.GE.AND P3, PT, R80, UR8, PT ;  /* 0x0000000850007c0c */ /* 0x000fc6000bf66270 */
[----:B-1----:R-:W-:Y:S01]  /*6cd0*/  @!P5 STG.E.128 desc[UR42][R28.64], R8 ;  /* 0x000000081c00d986 */ /* 0x002fe2000c101d2a */
[----:B------:R-:W-:-:S09]  /*6ce0*/  ISETP.GE.AND P5, PT, R64, UR8, PT ;  /* 0x0000000840007c0c */ /* 0x000fd2000bfa6270 */
[----:B------:R-:W1:Y:S04]  /*6cf0*/  @!P3 LDS.128 R8, [R83+0xa000] ;  /* 0x00a000005308b984 */ /* 0x000e680000000c00 */
[----:B------:R-:W3:Y:S04]  /*6d00*/  @!P5 LDS.128 R12, [R83+0xb000] ;  /* 0x00b00000530cd984 */ /* 0x000ee80000000c00 */
[----:B-1----:R1:W-:Y:S04]  /*6d10*/  @!P3 STG.E.128 desc[UR42][R28.64+0x20], R8 ;  /* 0x000020081c00b986 */ /* 0x0023e8000c101d2a */
[----:B---3--:R1:W-:Y:S02]  /*6d20*/  @!P5 STG.E.128 desc[UR42][R28.64+0x40], R12 ;  /* 0x0000400c1c00d986 */ /* 0x0083e4000c101d2a */
.L_x_9968:
[----:B------:R-:W-:Y:S05]  /*6d30*/  BSYNC B0 ;  /* 0x0000000000007941 */ /* 0x000fea0003800000 */
.L_x_9967:
[----:B-1----:R-:W5:Y:S01]  /*6d40*/  LDL.LU R9, [R1+0x8] ;  /* 0x0000080001097983 */ /* 0x002f620000300800 */
[----:B0-2---:R-:W-:Y:S01]  /*6d50*/  @!P4 VIADD R82, R82, 0x19cc0 ;  /* 0x00019cc05252c836 */ /* 0x005fe20000000000 */
[----:B------:R-:W-:Y:S01]  /*6d60*/  PLOP3.LUT P3, PT, PT, PT, PT, 0x8, 0x0 ;  /* 0x000000000000781c */ /* 0x000fe20003f6e170 */
        /* <DEDUP_REMOVED lines=13> */
[----:B-----5:R-:W-:-:S05]  /*6e40*/  LOP3.LUT R9, R9, R8, RZ, 0x3c, !PT ;  /* 0x0000000809097212 */ /* 0x020fca00078e3cff */
[----:B------:R0:W-:Y:S01]  /*6e50*/  STL [R1+0x8], R9 ;  /* 0x0000080901007387 */ /* 0x0001e20000100800 */
[----:B------:R-:W-:Y:S05]  /*6e60*/  @P2 BRA `(.L_x_9969) ;  /* 0xffffffb800f42947 */ /* 0x000fea000383ffff */
.L_x_9925:
[----:B------:R-:W-:Y:S04]  /*6e70*/  BSSY B0, `(.L_x_9970) ;  /* 0x0000004000007945 */ /* 0x000fe80003800000 */
[----:B------:R-:W-:Y:S05]  /*6e80*/  @P3 BRA `(.L_x_9971) ;  /* 0x0000000000083947 */ /* 0x000fea0003800000 */
[----:B------:R-:W1:Y:S02]  /*6e90*/  FENCE.VIEW.ASYNC.G ;  /* 0x00000000000073c6 */ /* 0x000e640000000100 */
[----:B-1----:R-:W-:Y:S06]  /*6ea0*/  BAR.ARV 0xc, 0x200 ;  /* 0x0308000000007b1d */ /* 0x002fec0000002000 */
.L_x_9971:
[----:B------:R-:W-:Y:S05]  /*6eb0*/  BSYNC B0 ;  /* 0x0000000000007941 */ /* 0x000fea0003800000 */
.L_x_9970:
[----:B------:R-:W2:Y:S01]  /*6ec0*/  LDL R4, [R1+0x4c] ;  /* 0x00004c0001047983 */ /* 0x000ea20000100800 */
[----:B------:R-:W-:Y:S01]  /*6ed0*/  ULDC.64 UR6, c[0x0][0x998] ;  /* 0x0002660000067ab9 */ /* 0x000fe20000000a00 */
[----:B------:R-:W-:Y:S02]  /*6ee0*/  ULDC.64 UR4, c[0x0][0x990] ;  /* 0x0002640000047ab9 */ /* 0x000fe40000000a00 */
[----:B---3--:R-:W3:Y:S01]  /*6ef0*/  LDL R15, [R1+0x3c] ;  /* 0x00003c00010f7983 */ /* 0x008ee20000100800 */
[----:B------:R-:W-:Y:S02]  /*6f00*/  ISETP.NE.U32.AND P1, PT, RZ, UR6, PT ;  /* 0x00000006ff007c0c */ /* 0x000fe4000bf25070 */
[----:B------:R-:W-:Y:S01]  /*6f10*/  ISETP.NE.U32.AND P0, PT, RZ, UR4, PT ;  /* 0x00000004ff007c0c */ /* 0x000fe2000bf05070 */
[----:B------:R-:W4:Y:S01]  /*6f20*/  LDL R14, [R1+0xc] ;  /* 0x00000c00010e7983 */ /* 0x000f220000100800 */
[----:B------:R-:W-:Y:S02]  /*6f30*/  ISETP.NE.AND.EX P1, PT, RZ, UR7, PT, P1 ;  /* 0x00000007ff007c0c */ /* 0x000fe4000bf25310 */
[----:B------:R-:W-:-:S11]  /*6f40*/  ISETP.NE.AND.EX P0, PT, RZ, UR5, PT, P0 ;  /* 0x00000005ff007c0c */ /* 0x000fd6000bf05300 */
[----:B0-----:R-:W0:Y:S08]  /*6f50*/  @P1 LDC.64 R8, c[0x0][0x9b8] ;  /* 0x00026e00ff081b82 */ /* 0x001e300000000a00 */
[----:B------:R-:W1:Y:S08]  /*6f60*/  @P0 LDC.64 R6, c[0x0][0x9a8] ;  /* 0x00026a00ff060b82 */ /* 0x000e700000000a00 */
[----:B------:R-:W3:Y:S08]  /*6f70*/  @P0 LDC.64 R10, c[0x0][0x9b0] ;  /* 0x00026c00ff0a0b82 */ /* 0x000ef00000000a00 */
[----:B------:R-:W3:Y:S01]  /*6f80*/  @P1 LDC.64 R12, c[0x0][0x9c0] ;  /* 0x00027000ff0c1b82 */ /* 0x000ee20000000a00 */
[----:B--2---:R-:W-:-:S02]  /*6f90*/  @P1 SHF.R.S32.HI R5, RZ, 0x1f, R4 ;  /* 0x0000001fff051819 */ /* 0x004fc40000011404 */
[----:B------:R-:W-:-:S03]  /*6fa0*/  @P0 SHF.R.S32.HI R3, RZ, 0x1f, R4 ;  /* 0x0000001fff030819 */ /* 0x000fc60000011404 */
[----:B0-----:R-:W-:Y:S02]  /*6fb0*/  @P1 IMAD R2, R5, R8, RZ ;  /* 0x0000000805021224 */ /* 0x001fe400078e02ff */
[-C--:B-1----:R-:W-:Y:S02]  /*6fc0*/  @P0 IMAD R0, R3, R6.reuse, RZ ;  /* 0x0000000603000224 */ /* 0x082fe400078e02ff */
[C---:B------:R-:W-:Y:S02]  /*6fd0*/  @P1 IMAD R9, R4.reuse, R9, R2 ;  /* 0x0000000904091224 */ /* 0x040fe400078e0202 */
[C---:B------:R-:W-:Y:S02]  /*6fe0*/  @P0 IMAD R7, R4.reuse, R7, R0 ;  /* 0x0000000704070224 */ /* 0x040fe400078e0200 */
[----:B------:R-:W-:-:S04]  /*6ff0*/  @P0 IMAD.WIDE.U32 R2, R4, R6, RZ ;  /* 0x0000000604020225 */ /* 0x000fc800078e00ff */
[----:B------:R-:W-:-:S04]  /*7000*/  @P1 IMAD.WIDE.U32 R4, R4, R8, RZ ;  /* 0x0000000804041225 */ /* 0x000fc800078e00ff */
[----:B------:R-:W-:Y:S02]  /*7010*/  @P0 IMAD.IADD R3, R3, 0x1, R7 ;  /* 0x0000000103030824 */ /* 0x000fe400078e0207 */
[----:B------:R-:W-:Y:S02]  /*7020*/  @P1 IMAD.IADD R5, R5, 0x1, R9 ;  /* 0x0000000105051824 */ /* 0x000fe400078e0209 */
[----:B---3--:R-:W-:-:S04]  /*7030*/  @P0 IMAD.WIDE.U32 R2, R15, R10, R2 ;  /* 0x0000000a0f020225 */ /* 0x008fc800078e0002 */
[C---:B------:R-:W-:Y:S01]  /*7040*/  @P1 IMAD.WIDE.U32 R6, R15.reuse, R12, R4 ;  /* 0x0000000c0f061225 */ /* 0x040fe200078e0004 */
[----:B------:R-:W-:Y:S01]  /*7050*/  @P0 LEA R4, P2, R2, UR4, 0x2 ;  /* 0x0000000402040c11 */ /* 0x000fe2000f8410ff */
[----:B------:R-:W-:Y:S02]  /*7060*/  ULDC UR4, c[0x0][0x988] ;  /* 0x0002620000047ab9 */ /* 0x000fe40000000800 */
[C---:B------:R-:W-:Y:S01]  /*7070*/  @P0 IMAD R5, R15.reuse, R11, R3 ;  /* 0x0000000b0f050224 */ /* 0x040fe200078e0203 */
[----:B------:R-:W-:Y:S01]  /*7080*/  @P1 LEA R8, P3, R6, UR6, 0x2 ;  /* 0x0000000606081c11 */ /* 0x000fe2000f8610ff */
[----:B------:R-:W-:Y:S02]  /*7090*/  @P1 IMAD R3, R15, R13, R7 ;  /* 0x0000000d0f031224 */ /* 0x000fe400078e0207 */
[----:B------:R-:W-:Y:S01]  /*70a0*/  IMAD.MOV.U32 R7, RZ, RZ, 0x3f800000 ;  /* 0x3f800000ff077424 */ /* 0x000fe200078e00ff */
[----:B------:R-:W-:Y:S01]  /*70b0*/  @P0 LEA.HI.X R5, R2, UR5, R5, 0x2, P2 ;  /* 0x0000000502050c11 */ /* 0x000fe200090f1405 */
[----:B------:R-:W-:Y:S01]  /*70c0*/  IMAD.MOV.U32 R0, RZ, RZ, 0x3f800000 ;  /* 0x3f800000ff007424 */ /* 0x000fe200078e00ff */
[----:B------:R-:W-:Y:S01]  /*70d0*/  @P1 LEA.HI.X R9, R6, UR7, R3, 0x2, P3 ;  /* 0x0000000706091c11 */ /* 0x000fe200098f1403 */
[----:B------:R-:W0:Y:S02]  /*70e0*/  LDC R2, c[0x0][0x448] ;  /* 0x00011200ff027b82 */ /* 0x000e240000000800 */
[----:B------:R1:W2:Y:S04]  /*70f0*/  @P0 LDG.E R7, desc[UR42][R4.64] ;  /* 0x0000002a04070981 */ /* 0x0002a8000c1e1900 */
[----:B------:R-:W2:Y:S01]  /*7100*/  @P1 LDG.E R0, desc[UR42][R8.64] ;  /* 0x0000002a08001981 */ /* 0x000ea2000c1e1900 */
[----:B----4-:R-:W-:Y:S01]  /*7110*/  VIADD R6, R14, 0xbf ;  /* 0x000000bf0e067836 */ /* 0x010fe20000000000 */
[----:B0-----:R-:W-:-:S02]  /*7120*/  ISETP.NE.AND P1, PT, R2, 0x1, PT ;  /* 0x000000010200780c */ /* 0x001fc40003f25270 */
[----:B------:R-:W0:Y:S11]  /*7130*/  LDC.64 R2, c[0x0][0x9e0] ;  /* 0x00027800ff027b82 */ /* 0x000e360000000a00 */
[----:B------:R-:W3:Y:S08]  /*7140*/  @P1 LDC R11, c[0x0][0x44c] ;  /* 0x00011300ff0b1b82 */ /* 0x000ef00000000800 */
[----:B------:R-:W4:Y:S01]  /*7150*/  @P1 LDC R10, c[0x0][0x450] ;  /* 0x00011400ff0a1b82 */ /* 0x000f220000000800 */
[----:B0-----:R-:W-:Y:S01]  /*7160*/  ISETP.GE.AND P2, PT, R3, 0x1, PT ;  /* 0x000000010300780c */ /* 0x001fe20003f46270 */
[----:B---3--:R-:W-:-:S05]  /*7170*/  @P1 IMAD.HI.U32 R11, R6, R11, RZ ;  /* 0x0000000b060b1227 */ /* 0x008fca00078e00ff */
[----:B----4-:R-:W-:-:S05]  /*7180*/  @P1 SHF.R.U32.HI R6, RZ, R10, R11 ;  /* 0x0000000aff061219 */ /* 0x010fca000001160b */
[----:B-1----:R-:W-:-:S04]  /*7190*/  IMAD.IADD R5, R87, 0x1, R6 ;  /* 0x0000000157057824 */ /* 0x002fc800078e0206 */
[----:B------:R-:W-:Y:S02]  /*71a0*/  IMAD.IADD R4, R5, 0x1, R2 ;  /* 0x0000000105047824 */ /* 0x000fe400078e0202 */
        /* <DEDUP_REMOVED lines=14> */
.L_x_9974:
[----:B------:R-:W-:-:S13]  /*7290*/  ISETP.NE.AND P0, PT, R3, 0x1, PT ;  /* 0x000000010300780c */ /* 0x000fda0003f05270 */
[----:B------:R-:W0:Y:S02]  /*72a0*/  @P0 LDC.64 R6, c[0x0][0x9e8] ;  /* 0x00027a00ff060b82 */ /* 0x000e240000000a00 */
[----:B0-----:R-:W-:-:S05]  /*72b0*/  @P0 IMAD.HI.U32 R6, R0, R6, RZ ;  /* 0x0000000600060227 */ /* 0x001fca00078e00ff */
[----:B------:R-:W-:-:S07]  /*72c0*/  @P0 SHF.R.U32.HI R0, RZ, R7, R6 ;  /* 0x00000007ff000219 */ /* 0x000fce0000011606 */
.L_x_9975:
[----:B------:R-:W-:Y:S05]  /*72d0*/  BSYNC B0 ;  /* 0x0000000000007941 */ /* 0x000fea0003800000 */
.L_x_9973:
[----:B------:R-:W-:-:S05]  /*72e0*/  IMAD R5, R0, R3, R3 ;  /* 0x0000000300057224 */ /* 0x000fca00078e0203 */
[----:B------:R-:W-:-:S07]  /*72f0*/  VIMNMX R4, R4, R5, PT ;  /* 0x0000000504047248 */ /* 0x000fce0003fe0100 */
.L_x_9972:
        /* <DEDUP_REMOVED lines=24> */
.L_x_9978:
[----:B------:R-:W-:-:S13]  /*7480*/  ISETP.NE.AND P0, PT, R3, 0x1, PT ;  /* 0x000000010300780c */ /* 0x000fda0003f05270 */
[----:B------:R-:W0:Y:S02]  /*7490*/  @P0 LDC.64 R6, c[0x0][0x9e8] ;  /* 0x00027a00ff060b82 */ /* 0x000e240000000a00 */
[----:B0-----:R-:W-:-:S05]  /*74a0*/  @P0 IMAD.HI.U32 R6, R0, R6, RZ ;  /* 0x0000000600060227 */ /* 0x001fca00078e00ff */
[----:B------:R-:W-:-:S07]  /*74b0*/  @P0 SHF.R.U32.HI R0, RZ, R7, R6 ;  /* 0x00000007ff000219 */ /* 0x000fce0000011606 */
.L_x_9979:
[----:B------:R-:W-:Y:S05]  /*74c0*/  BSYNC B0 ;  /* 0x0000000000007941 */ /* 0x000fea0003800000 */
.L_x_9977:
[----:B------:R-:W-:-:S05]  /*74d0*/  IMAD R3, R0, R3, RZ ;  /* 0x0000000300037224 */ /* 0x000fca00078e02ff */
[----:B------:R-:W-:-:S07]  /*74e0*/  VIMNMX R4, R4, R3, !PT ;  /* 0x0000000304047248 */ /* 0x000fce0007fe0100 */
.L_x_9976:
[----:B------:R-:W-:Y:S01]  /*74f0*/  SHF.R.S32.HI R3, RZ, 0x1f, R4 ;  /* 0x0000001fff037819 */ /* 0x000fe20000011404 */
[----:B------:R-:W-:Y:S01]  /*7500*/  BSSY B0, `(.L_x_9980) ;  /* 0x0000027000007945 */ /* 0x000fe20003800000 */
[----:B------:R-:W-:Y:S02]  /*7510*/  IMAD.MOV.U32 R88, RZ, RZ, RZ ;  /* 0x000000ffff587224 */ /* 0x000fe400078e00ff */
[----:B------:R-:W-:-:S04]  /*7520*/  LEA.HI R3, R3, R4, RZ, 0x7 ;  /* 0x0000000403037211 */ /* 0x000fc800078f38ff */
[----:B------:R-:W-:-:S04]  /*7530*/  SHF.R.S32.HI R3, RZ, 0x7, R3 ;  /* 0x00000007ff037819 */ /* 0x000fc80000011403 */
        /* <DEDUP_REMOVED lines=35> */
.L_x_9981:
[----:B------:R-:W-:Y:S05]  /*7770*/  BSYNC B0 ;  /* 0x0000000000007941 */ /* 0x000fea0003800000 */
.L_x_9980:
[----:B------:R-:W2:Y:S01]  /*7780*/  LDL R0, [R1+0x68] ;  /* 0x0000680001007983 */ /* 0x000ea20000100800 */
[----:B------:R-:W-:Y:S02]  /*7790*/  PLOP3.LUT P0, PT, PT, PT, PT, 0x80, 0x0 ;  /* 0x000000000000781c */ /* 0x000fe40003f0f070 */
        /* <DEDUP_REMOVED lines=25> */
[----:B--2---:R-:W-:Y:S02]  /*7930*/  IMAD R3, R0, R88, R11 ;  /* 0x0000005800037224 */ /* 0x004fe400078e020b */
[----:B------:R-:W-:-:S03]  /*7940*/  IMAD.MOV.U32 R0, RZ, RZ, RZ ;  /* 0x000000ffff007224 */ /* 0x000fc600078e00ff */
[----:B------:R0:W-:Y:S01]  /*7950*/  STL [R1+0x38], R3 ;  /* 0x0000380301007387 */ /* 0x0001e20000100800 */
[----:B------:R-:W-:Y:S02]  /*7960*/  VIADDMNMX R88, R3, R88, R9, PT ;  /* 0x0000005803587246 */ /* 0x000fe40003800109 */
[----:B------:R-:W-:Y:S02]  /*7970*/  CS2R R8, SRZ ;  /* 0x0000000000087805 */ /* 0x000fe4000001ff00 */
        /* <DEDUP_REMOVED lines=34> */
.L_x_9984:
[----:B------:R-:W-:Y:S05]  /*7ba0*/  BSYNC B6 ;  /* 0x0000000000067941 */ /* 0x000fea0003800000 */
.L_x_9983:
        /* <DEDUP_REMOVED lines=13> */
.L_x_9988:
[----:B-1----:R1:W2:Y:S02]  /*7c80*/  SYNCS.PHASECHK.TRANS64.TRYWAIT P0, [R16+URZ+0x19c00], R3 ;  /* 0x019c0003100075a7 */ /* 0x0022a4000800017f */
[----:B--2---:R-:W-:Y:S05]  /*7c90*/  @!P0 NANOSLEEP.SYNCS 0x989680 ;  /* 0x009896800000895d */ /* 0x004fea0003900000 */
[----:B------:R-:W2:Y:S02]  /*7ca0*/  @!P0 SYNCS.PHASECHK.TRANS64 P0, [R16+URZ+0x19c00], R3 ;  /* 0x019c0003100085a7 */ /* 0x000ea4000800007f */
[----:B--2---:R-:W-:Y:S05]  /*7cb0*/  @!P0 BRA `(.L_x_9988) ;  /* 0xfffffffc00f08947 */ /* 0x004fea000383ffff */
.L_x_9987:
[----:B------:R-:W-:Y:S05]  /*7cc0*/  BSYNC B0 ;  /* 0x0000000000007941 */ /* 0x000fea0003800000 */
.L_x_9986:
[----:B------:R-:W-:Y:S05]  /*7cd0*/  BRA `(.L_x_9989) ;  /* 0x00000044006c7947 */ /* 0x000fea0003800000 */
.L_x_9985:
        /* <DEDUP_REMOVED lines=30> */
.L_x_9991:
[----:B------:R-:W-:Y:S05]  /*7ec0*/  BSYNC B6 ;  /* 0x0000000000067941 */ /* 0x000fea0003800000 */
.L_x_9990:
[----:B------:R-:W2:Y:S01]  /*7ed0*/  LDL R21, [R1+0xc] ;  /* 0x00000c0001157983 */ /* 0x000ea20000100800 */
[----:B------:R-:W-:-:S03]  /*7ee0*/  ULDC.U8 UR4, c[0x0][0x410] ;  /* 0x0001040000047ab9 */ /* 0x000fc60000000000 */
[----:B------:R-:W3:Y:S01]  /*7ef0*/  LDL R20, [R1+0x50] ;  /* 0x0000500001147983 */ /* 0x000ee20000100800 */
[----:B------:R-:W-:Y:S01]  /*7f00*/  ISETP.NE.AND P0, PT, RZ, UR4, PT ;  /* 0x00000004ff007c0c */ /* 0x000fe2000bf05270 */
[----:B------:R-:W-:Y:S01]  /*7f10*/  BSSY B0, `(.L_x_9992) ;  /* 0x000042f000007945 */ /* 0x000fe20003800000 */
[----:B--2---:R-:W-:Y:S02]  /*7f20*/  IMAD.IADD R10, R154, 0x1, R21 ;  /* 0x000000019a0a7824 */ /* 0x004fe400078e0215 */
[----:B---3--:R-:W-:-:S09]  /*7f30*/  IMAD.IADD R37, R16, 0x1, R20 ;  /* 0x0000000110257824 */ /* 0x008fd200078e0214 */
[----:B------:R-:W-:Y:S05]  /*7f40*/  @!P0 BRA `(.L_x_9993) ;  /* 0x0000001c00448947 */ /* 0x000fea0003800000 */
[----:B------:R-:W0:Y:S01]  /*7f50*/  LDC R39, c[0x0][0x448] ;  /* 0x00011200ff277b82 */ /* 0x000e220000000800 */
[----:B------:R-:W-:Y:S01]  /*7f60*/  IMAD.MOV.U32 R5, RZ, RZ, R10 ;  /* 0x000000ffff057224 */ /* 0x000fe200078e000a */
        /* <DEDUP_REMOVED lines=8> */
[----:B------:R-:W1:Y:S01]  /*7ff0*/  @P0 LDC R7, c[0x0][0x450] ;  /* 0x00011400ff070b82 */ /* 0x000e620000000800 */
[----:B0-----:R-:W-:-:S05]  /*8000*/  @P0 IMAD.HI.U32 R0, R10, R3, RZ ;  /* 0x000000030a000227 */ /* 0x001fca00078e00ff */
[----:B-1----:R-:W-:Y:S01]  /*8010*/  @P0 SHF.R.U32.HI R5, RZ, R7, R0 ;  /* 0x00000007ff050219 */ /* 0x002fe20000011600 */
[----:B------:R-:W-:-:S03]  /*8020*/  IMAD.MOV.U32 R7, RZ, RZ, R29 ;  /* 0x000000ffff077224 */ /* 0x000fc600078e001d */
[----:B------:R-:W-:Y:S01]  /*8030*/  SHF.R.S32.HI R0, RZ, 0x1f, R5 ;  /* 0x0000001fff007819 */ /* 0x000fe20000011405 */
[----:B------:R-:W-:-:S04]  /*8040*/  IMAD.WIDE.U32 R6, R5, UR4, R6 ;  /* 0x0000000405067c25 */ /* 0x000fc8000f8e0006 */
[----:B------:R-:W-:Y:S02]  /*8050*/  IMAD R4, R0, UR4, RZ ;  /* 0x0000000400047c24 */ /* 0x000fe4000f8e02ff */
[----:B------:R-:W-:-:S04]  /*8060*/  IMAD.WIDE.U32 R8, R5, UR6, R8 ;  /* 0x0000000605087c25 */ /* 0x000fc8000f8e0008 */
[----:B------:R-:W-:Y:S02]  /*8070*/  IMAD R0, R0, UR6, RZ ;  /* 0x0000000600007c24 */ /* 0x000fe4000f8e02ff */
[C---:B------:R-:W-:Y:S01]  /*8080*/  IMAD R13, R5.reuse, UR5, R4 ;  /* 0x00000005050d7c24 */ /* 0x040fe2000f8e0204 */
        /* <DEDUP_REMOVED lines=12> */
.L_x_10280:
[----:B0-----:R-:W5:Y:S04]  /*8150*/  LDL R5, [R1] ;  /* 0x0000000001057983 */ /* 0x001f680000100800 */
[----:B------:R-:W2:Y:S01]  /*8160*/  LDL R6, [R1+0x60] ;  /* 0x0000600001067983 */ /* 0x000ea20000100800 */
[----:B------:R-:W-:Y:S01]  /*8170*/  BSSY B1, `(.L_x_9995) ;  /* 0x0000030000017945 */ /* 0x000fe20003800000 */
[----:B------:R-:W-:Y:S02]  /*8180*/  CS2R R26, SRZ ;  /* 0x00000000001a7805 */ /* 0x000fe4000001ff00 */
[----:B------:R-:W-:Y:S02]  /*8190*/  CS2R R12, SRZ ;  /* 0x00000000000c7805 */ /* 0x000fe4000001ff00 */
[----:B------:R-:W-:-:S02]  /*81a0*/  CS2R R8, SRZ ;  /* 0x0000000000087805 */ /* 0x000fc4000001ff00 */
[----:B------:R-:W-:Y:S02]  /*81b0*/  CS2R R24, SRZ ;  /* 0x0000000000187805 */ /* 0x000fe4000001ff00 */
[----:B------:R-:W-:Y:S01]  /*81c0*/  CS2R R20, SRZ ;  /* 0x0000000000147805 */ /* 0x000fe2000001ff00 */
[----:B-----5:R-:W-:Y:S01]  /*81d0*/  IMAD R39, R5, R39, RZ ;  /* 0x0000002705277224 */ /* 0x020fe200078e02ff */
[----:B--2---:R-:W-:-:S04]  /*81e0*/  LEA.HI R5, R6, R6, RZ, 0x1 ;  /* 0x0000000606057211 */ /* 0x004fc800078f08ff */
[----:B------:R-:W-:Y:S02]  /*81f0*/  ISETP.GE.AND P0, PT, R10, R39, PT ;  /* 0x000000270a00720c */ /* 0x000fe40003f06270 */
[----:B------:R-:W-:Y:S02]  /*8200*/  CS2R R10, SRZ ;  /* 0x00000000000a7805 */ /* 0x000fe4000001ff00 */
[----:B------:R-:W-:-:S05]  /*8210*/  LOP3.LUT R5, R5, 0xfffffffe, RZ, 0xc0, !PT ;  /* 0xfffffffe05057812 */ /* 0x000fca00078ec0ff */
[----:B------:R-:W-:-:S05]  /*8220*/  IMAD.IADD R5, R6, 0x1, -R5 ;  /* 0x0000000106057824 */ /* 0x000fca00078e0a05 */
[----:B------:R-:W-:Y:S01]  /*8230*/  SHF.L.U32 R5, R5, 0x1f, RZ ;  /* 0x0000001f05057819 */ /* 0x000fe200000006ff */
[----:B------:R-:W-:Y:S06]  /*8240*/  @P0 BRA `(.L_x_9996) ;  /* 0x0000000000880947 */ /* 0x000fec0003800000 */
[----:B------:R-:W2:Y:S01]  /*8250*/  LDL R34, [R1+0x28] ;  /* 0x0000280001227983 */ /* 0x000ea20000100800 */
[----:B------:R-:W-:-:S03]  /*8260*/  ULDC UR4, c[0x0][0x3f4] ;  /* 0x0000fd0000047ab9 */ /* 0x000fc60000000800 */
[----:B------:R-:W3:Y:S04]  /*8270*/  LDL.64 R28, [R1+0x10] ;  /* 0x00001000011c7983 */ /* 0x000ee80000100a00 */
[----:B------:R-:W4:Y:S01]  /*8280*/  LDL R15, [R1+0x2c] ;  /* 0x00002c00010f7983 */ /* 0x000f220000100800 */
[----:B------:R-:W-:Y:S02]  /*8290*/  CS2R R20, SRZ ;  /* 0x0000000000147805 */ /* 0x000fe4000001ff00 */
[----:B------:R-:W-:Y:S02]  /*82a0*/  CS2R R12, SRZ ;  /* 0x00000000000c7805 */ /* 0x000fe4000001ff00 */
[----:B------:R-:W-:Y:S02]  /*82b0*/  CS2R R24, SRZ ;  /* 0x0000000000187805 */ /* 0x000fe4000001ff00 */
[----:B------:R-:W-:-:S02]  /*82c0*/  CS2R R26, SRZ ;  /* 0x00000000001a7805 */ /* 0x000fc4000001ff00 */
[----:B------:R-:W-:Y:S02]  /*82d0*/  CS2R R10, SRZ ;  /* 0x00000000000a7805 */ /* 0x000fe4000001ff00 */
[----:B--2---:R-:W-:Y:S02]  /*82e0*/  ISETP.GE.AND P2, PT, R34, UR4, PT ;  /* 0x0000000422007c0c */ /* 0x004fe4000bf46270 */
[----:B------:R-:W-:Y:S02]  /*82f0*/  SHF.R.S32.HI R7, RZ, 0x1f, R34 ;  /* 0x0000001fff077819 */ /* 0x000fe40000011422 */
[----:B---3--:R-:W-:Y:S02]  /*8300*/  ISETP.GE.AND P1, PT, R28, UR4, PT ;  /* 0x000000041c007c0c */ /* 0x008fe4000bf26270 */
[----:B----4-:R-:W-:Y:S02]  /*8310*/  ISETP.GE.AND P0, PT, R15, UR4, PT ;  /* 0x000000040f007c0c */ /* 0x010fe4000bf06270 */
[----:B------:R-:W-:-:S05]  /*8320*/  SHF.R.S32.HI R9, RZ, 0x1f, R15 ;  /* 0x0000001fff097819 */ /* 0x000fca000001140f */
[CC--:B------:R-:W-:Y:S02]  /*8330*/  @!P2 IADD3 R32, P6, R34.reuse, R3.reuse, RZ ;  /* 0x000000032220a210 */ /* 0x0c0fe40007fde0ff */
[-C--:B------:R-:W-:Y:S02]  /*8340*/  @!P2 IADD3 R34, P5, R34, R14.reuse, RZ ;  /* 0x0000000e2222a210 */ /* 0x080fe40007fbe0ff */
[-C--:B------:R-:W-:Y:S01]  /*8350*/  @!P1 IADD3 R30, P3, R28, R3.reuse, RZ ;  /* 0x000000031c1e9210 */ /* 0x080fe20007f7e0ff */
[--C-:B-1----:R-:W-:Y:S02]  /*8360*/  @!P2 IMAD.X R33, R0, 0x1, R7.reuse, P6 ;  /* 0x000000010021a824 */ /* 0x102fe400030e0607 */
[----:B------:R-:W-:Y:S01]  /*8370*/  @!P2 IMAD.X R35, R4, 0x1, R7, P5 ;  /* 0x000000010423a824 */ /* 0x000fe200028e0607 */
[C---:B------:R-:W-:Y:S02]  /*8380*/  @!P0 IADD3 R6, P4, R15.reuse, R3, RZ ;  /* 0x000000030f068210 */ /* 0x040fe40007f9e0ff */
[----:B------:R-:W-:Y:S01]  /*8390*/  @!P1 SHF.R.S32.HI R3, RZ, 0x1f, R28 ;  /* 0x0000001fff039819 */ /* 0x000fe2000001141c */
[----:B------:R0:W5:Y:S01]  /*83a0*/  @!P2 LD.E.64 R20, desc[UR42][R32.64] ;  /* 0x0000002a2014a980 */ /* 0x000162000c101b00 */
[-C--:B------:R-:W-:Y:S01]  /*83b0*/  @!P1 IADD3 R28, P6, R28, R14.reuse, RZ ;  /* 0x0000000e1c1c9210 */ /* 0x080fe20007fde0ff */
[C---:B------:R-:W-:Y:S01]  /*83c0*/  @!P0 IMAD.X R7, R0.reuse, 0x1, R9, P4 ;  /* 0x0000000100078824 */ /* 0x040fe200020e0609 */
[----:B------:R-:W-:Y:S01]  /*83d0*/  @!P0 IADD3 R14, P5, R15, R14, RZ ;  /* 0x0000000e0f0e8210 */ /* 0x000fe20007fbe0ff */
[--C-:B------:R-:W-:Y:S01]  /*83e0*/  @!P1 IMAD.X R31, R0, 0x1, R3.reuse, P3 ;  /* 0x00000001001f9824 */ /* 0x100fe200018e0603 */
[----:B------:R0:W5:Y:S01]  /*83f0*/  @!P2 LD.E.64 R12, desc[UR42][R34.64] ;  /* 0x0000002a220ca980 */ /* 0x000162000c101b00 */
[----:B------:R-:W-:-:S02]  /*8400*/  @!P1 IMAD.X R29, R4, 0x1, R3, P6 ;  /* 0x00000001041d9824 */ /* 0x000fc400030e0603 */
[----:B------:R-:W-:Y:S01]  /*8410*/  @!P0 IMAD.X R15, R4, 0x1, R9, P5 ;  /* 0x00000001040f8824 */ /* 0x000fe200028e0609 */
[----:B------:R-:W-:Y:S01]  /*8420*/  CS2R R8, SRZ ;  /* 0x0000000000087805 */ /* 0x000fe2000001ff00 */
[----:B------:R0:W5:Y:S04]  /*8430*/  @!P1 LD.E.64 R24, desc[UR42][R30.64] ;  /* 0x0000002a1e189980 */ /* 0x000168000c101b00 */
[----:B------:R0:W5:Y:S04]  /*8440*/  @!P1 LD.E.64 R26, desc[UR42][R28.64] ;  /* 0x0000002a1c1a9980 */ /* 0x000168000c101b00 */
[----:B------:R0:W5:Y:S04]  /*8450*/  @!P0 LD.E.64 R10, desc[UR42][R6.64] ;  /* 0x0000002a060a8980 */ /* 0x000168000c101b00 */
[----:B------:R0:W5:Y:S02]  /*8460*/  @!P0 LD.E.64 R8, desc[UR42][R14.64] ;  /* 0x0000002a0e088980 */ /* 0x000164000c101b00 */
.L_x_9996:
[----:B------:R-:W-:Y:S05]  /*8470*/  BSYNC B1 ;  /* 0x0000000000017941 */ /* 0x000fea0003800000 */
.L_x_9995:
[----:B-1----:R-:W2:Y:S01]  /*8480*/  LDL.LU R0, [R1+0x44] ;  /* 0x0000440001007983 */ /* 0x002ea20000300800 */
[----:B------:R-:W1:Y:S01]  /*8490*/  SYNCS.PHASECHK.TRANS64.TRYWAIT P0, [R16+URZ+0x19c00], R5 ;  /* 0x019c0005100075a7 */ /* 0x000e62000800017f */
[----:B------:R-:W-:Y:S01]  /*84a0*/  BSSY B1, `(.L_x_9997) ;  /* 0x0000005000017945 */ /* 0x000fe20003800000 */
[----:B--2---:R-:W-:-:S05]  /*84b0*/  IMAD R0, R0, -0xc0, R39 ;  /* 0xffffff4000007824 */ /* 0x004fca00078e0227 */
[----:B------:R-:W-:-:S04]  /*84c0*/  VIMNMX R3, R0, 0xc0, PT ;  /* 0x000000c000037848 */ /* 0x000fc80003fe0100 */
[----:B------:R-:W-:Y:S01]  /*84d0*/  ISETP.GE.AND P1, PT, R154, R3, PT ;  /* 0x000000039a00720c */ /* 0x000fe20003f26270 */
[----:B-1----:R-:W-:-:S12]  /*84e0*/  @!P0 BRA `(.L_x_9998) ;  /* 0x000001b400d88947 */ /* 0x002fd80003800000 */
.L_x_10281:
[----:B------:R-:W-:Y:S05]  /*84f0*/  BSYNC B1 ;  /* 0x0000000000017941 */ /* 0x000fea0003800000 */
.L_x_9997:
[----:B------:R-:W-:Y:S05]  /*8500*/  @P1 BRA `(.L_x_9999) ;  /* 0x0000003c003c1947 */ /* 0x000fea0003800000 */
[----:B0-----:R-:W2:Y:S01]  /*8510*/  LDL.64 R6, [R1+0x10] ;  /* 0x0000100001067983 */ /* 0x001ea20000100a00 */
[----:B------:R-:W2:Y:S03]  /*8520*/  LDC R0, c[0x0][0x3f4] ;  /* 0x0000fd00ff007b82 */ /* 0x000ea60000000800 */
[----:B---3--:R-:W3:Y:S04]  /*8530*/  LDL R4, [R1+0x28] ;  /* 0x0000280001047983 */ /* 0x008ee80000100800 */
[----:B------:R-:W4:Y:S01]  /*8540*/  LDL R3, [R1+0x2c] ;  /* 0x00002c0001037983 */ /* 0x000f220000100800 */
[----:B------:R-:W-:Y:S01]  /*8550*/  BSSY B1, `(.L_x_10000) ;  /* 0x000007b000017945 */ /* 0x000fe20003800000 */
[----:B--2---:R-:W-:-:S02]  /*8560*/  ISETP.GE.AND P0, PT, R6, R0, PT ;  /* 0x000000000600720c */ /* 0x004fc40003f06270 */
[-C--:B---3--:R-:W-:Y:S02]  /*8570*/  ISETP.GE.AND P1, PT, R4, R0.reuse, PT ;  /* 0x000000000400720c */ /* 0x088fe40003f26270 */
[----:B----4-:R-:W-:-:S09]  /*8580*/  ISETP.GE.AND P2, PT, R3, R0, PT ;  /* 0x000000000300720c */ /* 0x010fd20003f46270 */
[----:B------:R-:W-:Y:S05]  /*8590*/  @P0 BRA `(.L_x_10001) ;  /* 0x0000000400d80947 */ /* 0x000fea0003800000 */
[----:B-1----:R-:W0:Y:S01]  /*85a0*/  LDS.128 R4, [R37+0xf000] ;  /* 0x00f0000025047984 */ /* 0x002e220000000c00 */
        /* <DEDUP_REMOVED lines=11> */
[----:B------:R-:W-:-:S02]  /*8660*/  SHF.R.U32.HI R32, RZ, 0x10, R25 ;  /* 0x00000010ff207819 */ /* 0x000fc40000011619 */
[----:B------:R-:W-:Y:S02]  /*8670*/  SHF.R.U32.HI R15, RZ, 0x8, R26 ;  /* 0x00000008ff0f7819 */ /* 0x000fe4000001161a */
[----:B------:R-:W-:Y:S01]  /*8680*/  PRMT R28, R31, 0x7604, R28 ;  /* 0x000076041f1c7816 */ /* 0x000fe2000000001c */
[----:B------:R-:W-:Y:S01]  /*8690*/  IMAD.U32 R31, R30, 0x10000, RZ ;  /* 0x000100001e1f7824 */ /* 0x000fe200078e00ff */
[----:B------:R-:W-:Y:S02]  /*86a0*/  PRMT R3, R3, 0x7604, R0 ;  /* 0x0000760403037816 */ /* 0x000fe40000000000 */
[----:B------:R-:W-:Y:S01]  /*86b0*/  LOP3.LUT R29, R15, 0xff, RZ, 0xc0, !PT ;  /* 0x000000ff0f1d7812 */ /* 0x000fe200078ec0ff */
[----:B------:R-:W-:Y:S01]  /*86c0*/  IMAD.U32 R15, R32, 0x10000, RZ ;  /* 0x00010000200f7824 */ /* 0x000fe200078e00ff */
[----:B------:R-:W-:Y:S02]  /*86d0*/  LOP3.LUT R0, R26, 0xff, RZ, 0xc0, !PT ;  /* 0x000000ff1a007812 */ /* 0x000fe400078ec0ff */
[----:B------:R-:W-:-:S02]  /*86e0*/  LOP3.LUT R31, R28, 0xff0000, R31, 0xf8, !PT ;  /* 0x00ff00001c1f7812 */ /* 0x000fc400078ef81f */
[----:B------:R-:W-:Y:S02]  /*86f0*/  PRMT R29, R29, 0x7604, R0 ;  /* 0x000076041d1d7816 */ /* 0x000fe40000000000 */
[----:B------:R-:W-:Y:S02]  /*8700*/  LOP3.LUT R15, R14, 0xff0000, R15, 0xf8, !PT ;  /* 0x00ff00000e0f7812 */ /* 0x000fe400078ef80f */
[--C-:B------:R-:W-:Y:S02]  /*8710*/  LOP3.LUT R29, R29, 0xff0000, R26.reuse, 0xf8, !PT ;  /* 0x00ff00001d1d7812 */ /* 0x100fe400078ef81a */
[----:B------:R-:W-:Y:S02]  /*8720*/  LOP3.LUT R31, R31, 0xff000000, R27, 0xf8, !PT ;  /* 0xff0000001f1f7812 */ /* 0x000fe400078ef81b */
[----:B------:R-:W-:Y:S02]  /*8730*/  LOP3.LUT R27, R15, 0xff000000, R25, 0xf8, !PT ;  /* 0xff0000000f1b7812 */ /* 0x000fe400078ef819 */
[----:B------:R-:W-:-:S02]  /*8740*/  LOP3.LUT R30, R29, 0xff000000, R26, 0xf8, !PT ;  /* 0xff0000001d1e7812 */ /* 0x000fc400078ef81a */
[--C-:B------:R-:W-:Y:S02]  /*8750*/  LOP3.LUT R3, R3, 0xff0000, R24.reuse, 0xf8, !PT ;  /* 0x00ff000003037812 */ /* 0x100fe400078ef818 */
[-C--:B0-----:R-:W-:Y:S02]  /*8760*/  F2FP.F16.E4M3.UNPACK_B R0, R6.reuse.H1 ;  /* 0x00000006ff00723e */ /* 0x081fe400030006ff */
[----:B------:R-:W-:Y:S02]  /*8770*/  F2FP.F16.E4M3.UNPACK_B R32, R31 ;  /* 0x0000001fff20723e */ /* 0x000fe400020006ff */
[----:B------:R-:W-:Y:S01]  /*8780*/  F2FP.F16.E4M3.UNPACK_B R26, R27 ;  /* 0x0000001bff1a723e */ /* 0x000fe200020006ff */
[----:B------:R-:W-:Y:S01]  /*8790*/  HADD2.F32 R15, -RZ, R0.H1_H1 ;  /* 0x30000000ff0f7230 */ /* 0x000fe20000004100 */
[----:B------:R-:W-:Y:S01]  /*87a0*/  LOP3.LUT R28, R3, 0xff000000, R24, 0xf8, !PT ;  /* 0xff000000031c7812 */ /* 0x000fe200078ef818 */
[----:B------:R-:W-:Y:S01]  /*87b0*/  HADD2.F32 R33, -RZ, R32.H1_H1 ;  /* 0x30000020ff217230 */ /* 0x000fe20000004100 */
[----:B------:R-:W-:Y:S01]  /*87c0*/  F2FP.F16.E4M3.UNPACK_B R3, R6 ;  /* 0x00000006ff03723e */ /* 0x000fe200020006ff */
[----:B------:R-:W-:Y:S01]  /*87d0*/  HADD2.F32 R29, -RZ, R26.H1_H1 ;  /* 0x3000001aff1d7230 */ /* 0x000fe20000004100 */
[-C--:B------:R-:W-:Y:S01]  /*87e0*/  F2FP.F16.E4M3.UNPACK_B R24, R7.reuse ;  /* 0x00000007ff18723e */ /* 0x080fe200020006ff */
[----:B------:R-:W-:Y:S01]  /*87f0*/  HADD2.F32 R14, -RZ, R0.H0_H0 ;  /* 0x20000000ff0e7230 */ /* 0x000fe20000004100 */
[----:B------:R-:W-:Y:S01]  /*8800*/  F2FP.F16.E4M3.UNPACK_B R25, R7.H1 ;  /* 0x00000007ff19723e */ /* 0x000fe200030006ff */
[C---:B------:R-:W-:Y:S01]  /*8810*/  FMUL.FTZ R35, R15.reuse, R33 ;  /* 0x000000210f237220 */ /* 0x040fe20000410000 */
[----:B------:R-:W-:Y:S01]  /*8820*/  F2FP.F16.E4M3.UNPACK_B R6, R5 ;  /* 0x00000005ff06723e */ /* 0x000fe200020006ff */
[----:B------:R-:W-:Y:S01]  /*8830*/  FMUL.FTZ R34, R15, R29 ;  /* 0x0000001d0f227220 */ /* 0x000fe20000410000 */
[----:B------:R-:W-:Y:S01]  /*8840*/  F2FP.F16.E4M3.UNPACK_B R7, R5.H1 ;  /* 0x00000005ff07723e */ /* 0x000fe200030006ff */
[----:B------:R-:W-:Y:S01]  /*8850*/  HADD2.F32 R32, -RZ, R32.H0_H0 ;  /* 0x20000020ff207230 */ /* 0x000fe20000004100 */
[----:B------:R-:W-:Y:S01]  /*8860*/  F2FP.F16.E4M3.UNPACK_B R31, R31.H1 ;  /* 0x0000001fff1f723e */ /* 0x000fe200030006ff */
[----:B------:R-:W-:-:S02]  /*8870*/  HADD2.F32 R5, -RZ, R3.H1_H1 ;  /* 0x30000003ff057230 */ /* 0x000fc40000004100 */
[C---:B------:R-:W-:Y:S01]  /*8880*/  FFMA.FTZ R35, R14.reuse, R29, -R35 ;  /* 0x0000001d0e237223 */ /* 0x040fe20000010823 */
[----:B------:R-:W-:Y:S02]  /*8890*/  HADD2.F32 R26, -RZ, R26.H0_H0 ;  /* 0x2000001aff1a7230 */ /* 0x000fe40000004100 */
        /* <DEDUP_REMOVED lines=70> */
.L_x_10001:
[----:B------:R-:W-:Y:S05]  /*8d00*/  BSYNC B1 ;  /* 0x0000000000017941 */ /* 0x000fea0003800000 */
.L_x_10000:
[----:B------:R-:W-:Y:S04]  /*8d10*/  BSSY B1, `(.L_x_10002) ;  /* 0x000007c000017945 */ /* 0x000fe80003800000 */
[----:B------:R-:W-:Y:S05]  /*8d20*/  @P1 BRA `(.L_x_10003) ;  /* 0x0000000400e81947 */ /* 0x000fea0003800000 */
[----:B01----:R-:W0:Y:S01]  /*8d30*/  LDS.128 R4, [R37+0x10800] ;  /* 0x0108000025047984 */ /* 0x003e220000000c00 */
        /* <DEDUP_REMOVED lines=121> */
.L_x_10003:
[----:B------:R-:W-:Y:S05]  /*94d0*/  BSYNC B1 ;  /* 0x0000000000017941 */ /* 0x000fea0003800000 */
.L_x_10002:
[----:B------:R-:W-:Y:S05]  /*94e0*/  @P2 BRA `(.L_x_9999) ;  /* 0x0000002c00442947 */ /* 0x000fea0003800000 */
[----:B012---:R-:W0:Y:S01]  /*94f0*/  LDS.128 R4, [R37+0x12000] ;  /* 0x0120000025047984 */ /* 0x007e220000000c00 */
        /* <DEDUP_REMOVED lines=118> */
.L_x_9993:
        /* <DEDUP_REMOVED lines=32> */
.L_x_10287:
[----:B------:R-:W5:Y:S04]  /*9e60*/  LDL R4, [R1] ;  /* 0x0000000001047983 */ /* 0x000f680000100800 */
[----:B------:R-:W2:Y:S01]  /*9e70*/  LDL R13, [R1+0x60] ;  /* 0x00006000010d7983 */ /* 0x000ea20000100800 */
[----:B------:R-:W-:Y:S01]  /*9e80*/  BSSY B1, `(.L_x_10005) ;  /* 0x000002c000017945 */ /* 0x000fe20003800000 */
[----:B------:R-:W-:Y:S02]  /*9e90*/  CS2R R8, SRZ ;  /* 0x0000000000087805 */ /* 0x000fe4000001ff00 */
[----:B------:R-:W-:Y:S02]  /*9ea0*/  CS2R R14, SRZ ;  /* 0x00000000000e7805 */ /* 0x000fe4000001ff00 */
[----:B------:R-:W-:Y:S01]  /*9eb0*/  CS2R R26, SRZ ;  /* 0x00000000001a7805 */ /* 0x000fe2000001ff00 */
[----:B-----5:R-:W-:Y:S01]  /*9ec0*/  IMAD R41, R4, R25, RZ ;  /* 0x0000001904297224 */ /* 0x020fe200078e02ff */
[----:B------:R-:W-:-:S02]  /*9ed0*/  CS2R R4, SRZ ;  /* 0x0000000000047805 */ /* 0x000fc4000001ff00 */
[----:B------:R-:W-:Y:S02]  /*9ee0*/  CS2R R24, SRZ ;  /* 0x0000000000187805 */ /* 0x000fe4000001ff00 */
[----:B--2---:R-:W-:Y:S02]  /*9ef0*/  LEA.HI R6, R13, R13, RZ, 0x1 ;  /* 0x0000000d0d067211 */ /* 0x004fe400078f08ff */
[----:B------:R-:W-:Y:S02]  /*9f00*/  ISETP.GE.AND P0, PT, R10, R41, PT ;  /* 0x000000290a00720c */ /* 0x000fe40003f06270 */
[----:B------:R-:W-:Y:S02]  /*9f10*/  CS2R R10, SRZ ;  /* 0x00000000000a7805 */ /* 0x000fe4000001ff00 */
        /* <DEDUP_REMOVED lines=19> */
[----:B------:R-:W-:-:S05]  /*a050*/  @!P4 IADD3 R34, P0, R152, R3, RZ ;  /* 0x000000039822c210 */ /* 0x000fca0007f1e0ff */
[----:B-1----:R-:W-:-:S05]  /*a060*/  @!P4 IMAD.X R35, R0, 0x1, R5, P0 ;  /* 0x000000010023c824 */ /* 0x002fca00000e0605 */
[----:B------:R0:W5:Y:S01]  /*a070*/  @!P4 LD.E.128 R12, desc[UR42][R34.64] ;  /* 0x0000002a220cc980 */ /* 0x000162000c101d00 */
[----:B--2---:R-:W-:Y:S01]  /*a080*/  @!P5 IMAD.SHL.U32 R4, R28, 0x10, RZ ;  /* 0x000000101c04d824 */ /* 0x004fe200078e00ff */
[----:B----4-:R-:W-:-:S04]  /*a090*/  @!P4 IADD3 R28, P1, R152, R21, RZ ;  /* 0x00000015981cc210 */ /* 0x010fc80007f3e0ff */
[-C--:B------:R-:W-:Y:S01]  /*a0a0*/  @!P5 IADD3 R30, P2, R3, R4.reuse, RZ ;  /* 0x00000004031ed210 */ /* 0x080fe20007f5e0ff */
[----:B---3--:R-:W-:Y:S01]  /*a0b0*/  @!P4 IMAD.X R29, R20, 0x1, R5, P1 ;  /* 0x00000001141dc824 */ /* 0x008fe200008e0605 */
[----:B------:R-:W-:Y:S02]  /*a0c0*/  @!P5 IADD3 R32, P3, R21, R4, RZ ;  /* 0x000000041520d210 */ /* 0x000fe40007f7e0ff */
[----:B------:R-:W-:Y:S02]  /*a0d0*/  @!P5 SHF.R.S32.HI R3, RZ, 0x1f, R4 ;  /* 0x0000001fff03d819 */ /* 0x000fe40000011404 */
[----:B------:R-:W-:-:S03]  /*a0e0*/  CS2R R4, SRZ ;  /* 0x0000000000047805 */ /* 0x000fc6000001ff00 */
[--C-:B------:R-:W-:Y:S02]  /*a0f0*/  @!P5 IMAD.X R31, R0, 0x1, R3.reuse, P2 ;  /* 0x00000001001fd824 */ /* 0x100fe400010e0603 */
[----:B------:R-:W-:Y:S01]  /*a100*/  @!P5 IMAD.X R33, R20, 0x1, R3, P3 ;  /* 0x000000011421d824 */ /* 0x000fe200018e0603 */
[----:B------:R0:W5:Y:S04]  /*a110*/  @!P4 LD.E.128 R4, desc[UR42][R28.64] ;  /* 0x0000002a1c04c980 */ /* 0x000168000c101d00 */
[----:B------:R0:W5:Y:S04]  /*a120*/  @!P5 LD.E.128 R24, desc[UR42][R30.64] ;  /* 0x0000002a1e18d980 */ /* 0x000168000c101d00 */
[----:B------:R0:W5:Y:S02]  /*a130*/  @!P5 LD.E.128 R8, desc[UR42][R32.64] ;  /* 0x0000002a2008d980 */ /* 0x000164000c101d00 */
.L_x_10006:
[----:B------:R-:W-:Y:S05]  /*a140*/  BSYNC B1 ;  /* 0x0000000000017941 */ /* 0x000fea0003800000 */
.L_x_10005:
[----:B-1----:R-:W2:Y:S01]  /*a150*/  LDL.LU R0, [R1+0x44] ;  /* 0x0000440001007983 */ /* 0x002ea20000300800 */
[----:B------:R-:W1:Y:S01]  /*a160*/  SYNCS.PHASECHK.TRANS64.TRYWAIT P0, [R16+URZ+0x19c00], R39 ;  /* 0x019c0027100075a7 */ /* 0x000e62000800017f */
[----:B------:R-:W-:Y:S01]  /*a170*/  BSSY B1, `(.L_x_10007) ;  /* 0x0000005000017945 */ /* 0x000fe20003800000 */
[----:B--2---:R-:W-:-:S05]  /*a180*/  IMAD R0, R0, -0xc0, R41 ;  /* 0xffffff4000007824 */ /* 0x004fca00078e0229 */
[----:B------:R-:W-:-:S04]  /*a190*/  VIMNMX R3, R0, 0xc0, PT ;  /* 0x000000c000037848 */ /* 0x000fc80003fe0100 */
[----:B------:R-:W-:Y:S01]  /*a1a0*/  ISETP.GE.AND P1, PT, R154, R3, PT ;  /* 0x000000039a00720c */ /* 0x000fe20003f26270 */
[----:B-1----:R-:W-:-:S12]  /*a1b0*/  @!P0 BRA `(.L_x_10008) ;  /* 0x0000019c00288947 */ /* 0x002fd80003800000 */
.L_x_10288:
[----:B------:R-:W-:Y:S05]  /*a1c0*/  BSYNC B1 ;  /* 0x0000000000017941 */ /* 0x000fea0003800000 */
.L_x_10007:
[----:B------:R-:W-:Y:S05]  /*a1d0*/  @P1 BRA `(.L_x_9999) ;  /* 0x0000002000081947 */ /* 0x000fea0003800000 */
[----:B------:R2:W5:Y:S01]  /*a1e0*/  LDL R63, [R1+0x20] ;  /* 0x00002000013f7983 */ /* 0x0005620000100800 */
[----:B------:R-:W0:Y:S03]  /*a1f0*/  LDC R3, c[0x0][0x3f4] ;  /* 0x0000fd00ff037b82 */ /* 0x000e260000000800 */
[----:B------:R2:W5:Y:S04]  /*a200*/  LDL R62, [R1+0x30] ;  /* 0x00003000013e7983 */ /* 0x0005680000100800 */
[----:B------:R2:W5:Y:S01]  /*a210*/  LDL R60, [R1+0x78] ;  /* 0x00007800013c7983 */ /* 0x0005620000100800 */
[C---:B------:R-:W-:Y:S01]  /*a220*/  VIADD R0, R152.reuse, 0x20 ;  /* 0x0000002098007836 */ /* 0x040fe20000000000 */
[----:B------:R-:W-:Y:S01]  /*a230*/  BSSY B1, `(.L_x_10009) ;  /* 0x00000fd000017945 */ /* 0x000fe20003800000 */
[----:B0-----:R-:W-:-:S03]  /*a240*/  ISETP.GE.AND P0, PT, R152, R3, PT ;  /* 0x000000039800720c */ /* 0x001fc60003f06270 */
[----:B------:R-:W-:-:S10]  /*a250*/  ISETP.GE.AND P1, PT, R0, R3, PT ;  /* 0x000000030000720c */ /* 0x000fd40003f26270 */
[----:B--2---:R-:W-:Y:S05]  /*a260*/  @P0 BRA `(.L_x_10010) ;  /* 0x0000000c00e40947 */ /* 0x004fea0003800000 */
[----:B----4-:R-:W0:Y:S01]  /*a270*/  S2R R21, SR_TID.X ;  /* 0x0000000000157919 */ /* 0x010e220000002100 */
[----:B---3-5:R-:W-:Y:S02]  /*a280*/  SHF.R.U32.HI R20, RZ, 0x8, R12 ;  /* 0x00000008ff147819 */ /* 0x028fe4000001160c */
        /* <DEDUP_REMOVED lines=13> */
[----:B------:R-:W-:Y:S02]  /*a360*/  SHF.R.U32.HI R43, RZ, 0x8, R6 ;  /* 0x00000008ff2b7819 */ /* 0x000fe40000011606 */
[----:B------:R-:W-:Y:S01]  /*a370*/  LOP3.LUT R40, R40, 0xff, RZ, 0xc0, !PT ;  /* 0x000000ff28287812 */ /* 0x000fe200078ec0ff */
[----:B0-----:R-:W-:Y:S01]  /*a380*/  VIADD R31, R21, 0xffffff80 ;  /* 0xffffff80151f7836 */ /* 0x001fe20000000000 */
[----:B------:R-:W-:Y:S02]  /*a390*/  LOP3.LUT R21, R20, 0xff, RZ, 0xc0, !PT ;  /* 0x000000ff14157812 */ /* 0x000fe400078ec0ff */
[----:B------:R-:W-:-:S02]  /*a3a0*/  LOP3.LUT R20, R14, 0xff, RZ, 0xc0, !PT ;  /* 0x000000ff0e147812 */ /* 0x000fc400078ec0ff */
[----:B------:R-:W-:Y:S02]  /*a3b0*/  LEA.HI R32, R31, R31, RZ, 0x1 ;  /* 0x0000001f1f207211 */ /* 0x000fe400078f08ff */
[----:B-1----:R-:W-:Y:S02]  /*a3c0*/  PRMT R39, R21, 0x7604, R0 ;  /* 0x0000760415277816 */ /* 0x002fe40000000000 */
[----:B------:R-:W-:Y:S02]  /*a3d0*/  LOP3.LUT R32, R32, 0xfffffffe, RZ, 0xc0, !PT ;  /* 0xfffffffe20207812 */ /* 0x000fe400078ec0ff */
[----:B------:R-:W-:Y:S02]  /*a3e0*/  SHF.R.U32.HI R21, RZ, 0x8, R4 ;  /* 0x00000008ff157819 */ /* 0x000fe40000011604 */
[----:B------:R-:W-:Y:S01]  /*a3f0*/  PRMT R44, R45, 0x7604, R44 ;  /* 0x000076042d2c7816 */ /* 0x000fe2000000002c */
[----:B------:R-:W-:Y:S01]  /*a400*/  IMAD.IADD R32, R31, 0x1, -R32 ;  /* 0x000000011f207824 */ /* 0x000fe200078e0a20 */
[----:B------:R-:W-:-:S02]  /*a410*/  LOP3.LUT R31, R30, 0xff, RZ, 0xc0, !PT ;  /* 0x000000ff1e1f7812 */ /* 0x000fc400078ec0ff */
[----:B------:R-:W-:Y:S02]  /*a420*/  LOP3.LUT R33, R21, 0xff, RZ, 0xc0, !PT ;  /* 0x000000ff15217812 */ /* 0x000fe400078ec0ff */
[----:B------:R-:W-:Y:S02]  /*a430*/  LEA.HI R0, R3, R32, RZ, 0x1c ;  /* 0x0000002003007211 */ /* 0x000fe400078fe0ff */
[----:B------:R-:W-:Y:S02]  /*a440*/  PRMT R41, R31, 0x7604, R20 ;  /* 0x000076041f297816 */ /* 0x000fe40000000014 */
[C---:B------:R-:W-:Y:S01]  /*a450*/  LEA.HI R20, R0.reuse, R0, RZ, 0x1 ;  /* 0x0000000000147211 */ /* 0x040fe200078f08ff */
[----:B------:R-:W-:Y:S01]  /*a460*/  IMAD.SHL.U32 R0, R0, 0x10, RZ ;  /* 0x0000001000007824 */ /* 0x000fe200078e00ff */
[----:B------:R-:W-:Y:S02]  /*a470*/  LOP3.LUT R32, R4, 0xff, RZ, 0xc0, !PT ;  /* 0x000000ff04207812 */ /* 0x000fe400078ec0ff */
[----:B------:R-:W-:-:S02]  /*a480*/  SHF.R.S32.HI R20, RZ, 0x1, R20 ;  /* 0x00000001ff147819 */ /* 0x000fc40000011414 */
[----:B------:R-:W-:Y:S02]  /*a490*/  LOP3.LUT R0, R63, 0x10, R0, 0xf8, !PT ;  /* 0x000000103f007812 */ /* 0x000fe400078ef800 */
[----:B------:R-:W-:Y:S01]  /*a4a0*/  PRMT R47, R33, 0x7604, R32 ;  /* 0x00007604212f7816 */ /* 0x000fe20000000020 */
[----:B------:R-:W-:Y:S01]  /*a4b0*/  IMAD R21, R20, 0x1800, R62 ;  /* 0x0000180014157824 */ /* 0x000fe200078e023e */
[----:B------:R-:W-:Y:S02]  /*a4c0*/  LOP3.LUT R0, R0, R60, RZ, 0x3c, !PT ;  /* 0x0000003c00007212 */ /* 0x000fe400078e3cff */
[----:B------:R-:W-:Y:S02]  /*a4d0*/  PRMT R20, R29, 0x7604, R28 ;  /* 0x000076041d147816 */ /* 0x000fe4000000001c */
[----:B------:R-:W-:Y:S01]  /*a4e0*/  IADD3 R0, R16, R21, R0 ;  /* 0x0000001510007210 */ /* 0x000fe20007ffe000 */
[----:B------:R-:W0:Y:S01]  /*a4f0*/  LDS.128 R28, [R37+0xf000] ;  /* 0x00f00000251c7984 */ /* 0x000e220000000c00 */
[----:B------:R-:W-:-:S02]  /*a500*/  LOP3.LUT R21, R5, 0xff, RZ, 0xc0, !PT ;  /* 0x000000ff05157812 */ /* 0x000fc400078ec0ff */
[----:B------:R-:W-:Y:S01]  /*a510*/  LOP3.LUT R42, R6, 0xff, RZ, 0xc0, !PT ;  /* 0x000000ff062a7812 */ /* 0x000fe200078ec0ff */
[----:B------:R-:W1:Y:S01]  /*a520*/  LDS.128 R32, [R0+0xf000] ;  /* 0x00f0000000207984 */ /* 0x000e620000000c00 */
[----:B------:R-:W-:Y:S02]  /*a530*/  LOP3.LUT R43, R43, 0xff, RZ, 0xc0, !PT ;  /* 0x000000ff2b2b7812 */ /* 0x000fe400078ec0ff */
[----:B------:R-:W-:Y:S02]  /*a540*/  SHF.R.U32.HI R45, RZ, 0x10, R5 ;  /* 0x00000010ff2d7819 */ /* 0x000fe40000011605 */
[----:B------:R-:W-:Y:S02]  /*a550*/  PRMT R40, R40, 0x7604, R21 ;  /* 0x0000760428287816 */ /* 0x000fe40000000015 */
[----:B------:R-:W-:Y:S01]  /*a560*/  SHF.R.U32.HI R21, RZ, 0x10, R13 ;  /* 0x00000010ff157819 */ /* 0x000fe2000001160d */
[----:B------:R-:W-:Y:S01]  /*a570*/  IMAD.U32 R45, R45, 0x10000, RZ ;  /* 0x000100002d2d7824 */ /* 0x000fe200078e00ff */
[----:B------:R-:W-:-:S02]  /*a580*/  PRMT R51, R43, 0x7604, R42 ;  /* 0x000076042b337816 */ /* 0x000fc4000000002a */
[----:B------:R-:W-:Y:S01]  /*a590*/  SHF.R.U32.HI R43, RZ, 0x10, R15 ;  /* 0x00000010ff2b7819 */ /* 0x000fe2000001160f */
[----:B------:R-:W-:Y:S01]  /*a5a0*/  IMAD.U32 R21, R21, 0x10000, RZ ;  /* 0x0001000015157824 */ /* 0x000fe200078e00ff */
[----:B------:R-:W-:Y:S02]  /*a5b0*/  LOP3.LUT R49, R40, 0xff0000, R45, 0xf8, !PT ;  /* 0x00ff000028317812 */ /* 0x000fe400078ef82d */
[----:B------:R-:W-:Y:S01]  /*a5c0*/  LOP3.LUT R39, R39, 0xff0000, R12, 0xf8, !PT ;  /* 0x00ff000027277812 */ /* 0x000fe200078ef80c */
[----:B------:R-:W-:Y:S01]  /*a5d0*/  IMAD.U32 R43, R43, 0x10000, RZ ;  /* 0x000100002b2b7824 */ /* 0x000fe200078e00ff */
[----:B------:R-:W-:Y:S02]  /*a5e0*/  LOP3.LUT R21, R38, 0xff0000, R21, 0xf8, !PT ;  /* 0x00ff000026157812 */ /* 0x000fe400078ef815 */
[----:B------:R-:W-:Y:S02]  /*a5f0*/  LOP3.LUT R49, R49, 0xff000000, R5, 0xf8, !PT ;  /* 0xff00000031317812 */ /* 0x000fe400078ef805 */
[----:B------:R-:W-:-:S02]  /*a600*/  LOP3.LUT R43, R20, 0xff0000, R43, 0xf8, !PT ;  /* 0x00ff0000142b7812 */ /* 0x000fc400078ef82b */
[----:B------:R-:W-:Y:S02]  /*a610*/  LOP3.LUT R41, R41, 0xff0000, R14, 0xf8, !PT ;  /* 0x00ff000029297812 */ /* 0x000fe400078ef80e */
[----:B------:R-:W-:Y:S02]  /*a620*/  LOP3.LUT R45, R21, 0xff000000, R13, 0xf8, !PT ;  /* 0xff000000152d7812 */ /* 0x000fe400078ef80d */
[----:B------:R-:W-:Y:S02]  /*a630*/  LOP3.LUT R47, R47, 0xff0000, R4, 0xf8, !PT ;  /* 0x00ff00002f2f7812 */ /* 0x000fe400078ef804 */
[----:B------:R-:W-:Y:S02]  /*a640*/  LOP3.LUT R51, R51, 0xff0000, R6, 0xf8, !PT ;  /* 0x00ff000033337812 */ /* 0x000fe400078ef806 */
[----:B------:R-:W-:Y:S02]  /*a650*/  F2FP.F16.E4M3.UNPACK_B R48, R49 ;  /* 0x00000031ff30723e */ /* 0x000fe400020006ff */
[----:B------:R-:W-:-:S02]  /*a660*/  SHF.R.U32.HI R53, RZ, 0x10, R7 ;  /* 0x00000010ff357819 */ /* 0x000fc40000011607 */
[----:B------:R-:W-:Y:S01]  /*a670*/  LOP3.LUT R20, R39, 0xff000000, R12, 0xf8, !PT ;  /* 0xff00000027147812 */ /* 0x000fe200078ef80c */
[--C-:B------:R-:W-:Y:S01]  /*a680*/  HADD2.F32 R50, -RZ, R48.reuse.H0_H0 ;  /* 0x20000030ff327230 */ /* 0x100fe20000004100 */
[----:B------:R-:W-:Y:S01]  /*a690*/  LOP3.LUT R42, R43, 0xff000000, R15, 0xf8, !PT ;  /* 0xff0000002b2a7812 */ /* 0x000fe200078ef80f */
[----:B------:R-:W-:Y:S01]  /*a6a0*/  IMAD.U32 R53, R53, 0x10000, RZ ;  /* 0x0001000035357824 */ /* 0x000fe200078e00ff */
[-C--:B0-----:R-:W-:Y:S01]  /*a6b0*/  F2FP.F16.E4M3.UNPACK_B R15, R28.reuse ;  /* 0x0000001cff0f723e */ /* 0x081fe200020006ff */
[----:B------:R-:W-:Y:S01]  /*a6c0*/  HADD2.F32 R48, -RZ, R48.H1_H1 ;  /* 0x30000030ff307230 */ /* 0x000fe20000004100 */
[----:B-1----:R-:W-:Y:S02]  /*a6d0*/  F2FP.F16.E4M3.UNPACK_B R21, R33 ;  /* 0x00000021ff15723e */ /* 0x002fe400020006ff */
[----:B------:R-:W-:Y:S02]  /*a6e0*/  F2FP.F16.E4M3.UNPACK_B R39, R28.H1 ;  /* 0x0000001cff27723e */ /* 0x000fe400030006ff */
[----:B------:R-:W-:-:S02]  /*a6f0*/  LOP3.LUT R12, R41, 0xff000000, R14, 0xf8, !PT ;  /* 0xff000000290c7812 */ /* 0x000fc400078ef80e */
[----:B------:R-:W-:Y:S02]  /*a700*/  LOP3.LUT R38, R47, 0xff000000, R4, 0xf8, !PT ;  /* 0xff0000002f267812 */ /* 0x000fe400078ef804 */
[----:B------:R-:W-:Y:S02]  /*a710*/  F2FP.F16.E4M3.UNPACK_B R28, R45 ;  /* 0x0000002dff1c723e */ /* 0x000fe400020006ff */
[----:B------:R-:W-:Y:S01]  /*a720*/  LOP3.LUT R4, R51, 0xff000000, R6, 0xf8, !PT ;  /* 0xff00000033047812 */ /* 0x000fe200078ef806 */
[--C-:B------:R-:W-:Y:S01]  /*a730*/  HADD2.F32 R6, -RZ, R21.reuse.H0_H0 ;  /* 0x20000015ff067230 */ /* 0x100fe20000004100 */
[-C--:B------:R-:W-:Y:S01]  /*a740*/  F2FP.F16.E4M3.UNPACK_B R14, R29.reuse ;  /* 0x0000001dff0e723e */ /* 0x080fe200020006ff */
[----:B------:R-:W-:Y:S01]  /*a750*/  HADD2.F32 R21, -RZ, R21.H1_H1 ;  /* 0x30000015ff157230 */ /* 0x000fe20000004100 */
[----:B------:R-:W-:Y:S01]  /*a760*/  F2FP.F16.E4M3.UNPACK_B R40, R29.H1 ;  /* 0x0000001dff28723e */ /* 0x000fe200030006ff */
[----:B------:R-:W-:Y:S01]  /*a770*/  HADD2.F32 R29, -RZ, R28.H0_H0 ;  /* 0x2000001cff1d7230 */ /* 0x000fe20000004100 */
[-C--:B------:R-:W-:Y:S01]  /*a780*/  F2FP.F16.E4M3.UNPACK_B R43, R31.reuse ;  /* 0x0000001fff2b723e */ /* 0x080fe200020006ff */
[--C-:B------:R-:W-:Y:S01]  /*a790*/  HADD2.F32 R13, -RZ, R14.reuse.H0_H0 ;  /* 0x2000000eff0d7230 */ /* 0x100fe20000004100 */
[----:B------:R-:W-:Y:S01]  /*a7a0*/  F2FP.F16.E4M3.UNPACK_B R46, R31.H1 ;  /* 0x0000001fff2e723e */ /* 0x000fe200030006ff */
[----:B------:R-:W-:Y:S01]  /*a7b0*/  HADD2.F32 R14, -RZ, R14.H1_H1 ;  /* 0x3000000eff0e7230 */ /* 0x000fe20000004100 */
[----:B------:R-:W-:Y:S01]  /*a7c0*/  F2FP.F16.E4M3.UNPACK_B R31, R32 ;  /* 0x00000020ff1f723e */ /* 0x000fe200020006ff */
[----:B------:R-:W-:Y:S01]  /*a7d0*/  FMUL.FTZ R51, R21, R48 ;  /* 0x0000003015337220 */ /* 0x000fe20000410000 */
[----:B------:R-:W-:Y:S01]  /*a7e0*/  F2FP.F16.E4M3.UNPACK_B R41, R32.H1 ;  /* 0x00000020ff29723e */ /* 0x000fe200030006ff */
[----:B------:R-:W-:Y:S01]  /*a7f0*/  FMUL.FTZ R32, R6, R50 ;  /* 0x0000003206207220 */ /* 0x000fe20000410000 */
[----:B------:R-:W-:-:S02]  /*a800*/  LOP3.LUT R53, R44, 0xff0000, R53, 0xf8, !PT ;  /* 0x00ff00002c357812 */ /* 0x000fc400078ef835 */
[-C--:B------:R-:W-:Y:S02]  /*a810*/  F2FP.F16.E4M3.UNPACK_B R44, R35.reuse ;  /* 0x00000023ff2c723e */ /* 0x080fe400020006ff */
[----:B------:R-:W-:Y:S01]  /*a820*/  F2FP.F16.E4M3.UNPACK_B R47, R35.H1 ;  /* 0x00000023ff2f723e */ /* 0x000fe200030006ff */
[----:B------:R-:W-:Y:S01]  /*a830*/  FMUL.FTZ R35, R6, R29 ;  /* 0x0000001d06237220 */ /* 0x000fe20000410000 */
[----:B------:R-:W-:Y:S01]  /*a840*/  F2FP.F16.E4M3.UNPACK_B R33, R33.H1 ;  /* 0x00000021ff21723e */ /* 0x000fe200030006ff */
[C---:B------:R-:W-:Y:S01]  /*a850*/  FFMA.FTZ R6, R13.reuse, R29, -R32 ;  /* 0x0000001d0d067223 */ /* 0x040fe20000010820 */
[----:B------:R-:W-:Y:S01]  /*a860*/  F2FP.F16.E4M3.UNPACK_B R49, R49.H1 ;  /* 0x00000031ff31723e */ /* 0x000fe200030006ff */
[----:B------:R-:W-:Y:S01]  /*a870*/  HADD2.F32 R32, -RZ, R28.H1_H1 ;  /* 0x3000001cff207230 */ /* 0x000fe20000004100 */
[----:B------:R-:W-:Y:S01]  /*a880*/  F2FP.F16.E4M3.UNPACK_B R45, R45.H1 ;  /* 0x0000002dff2d723e */ /* 0x000fe200030006ff */
[----:B------:R-:W-:Y:S01]  /*a890*/  FFMA.FTZ R13, R13, R50, R35 ;  /* 0x000000320d0d7223 */ /* 0x000fe20000010023 */
[----:B------:R-:W-:Y:S01]  /*a8a0*/  HADD2.F32 R28, -RZ, R33.H0_H0 ;  /* 0x20000021ff1c7230 */ /* 0x000fe20000004100 */
[----:B------:R-:W-:Y:S01]  /*a8b0*/  LOP3.LUT R53, R53, 0xff000000, R7, 0xf8, !PT ;  /* 0xff00000035357812 */ /* 0x000fe200078ef807 */
        /* <DEDUP_REMOVED lines=13> */
[-C--:B------:R-:W-:Y:S01]  /*a990*/  F2FP.F16.E4M3.UNPACK_B R7, R34.reuse ;  /* 0x00000022ff07723e */ /* 0x080fe200020006ff */
[----:B------:R-:W-:Y:S01]  /*a9a0*/  HADD2.F32 R52, -RZ, R51.H0_H0 ;  /* 0x20000033ff347230 */ /* 0x000fe20000004100 */
[----:B------:R-:W-:Y:S01]  /*a9b0*/  F2FP.F16.E4M3.UNPACK_B R34, R34.H1 ;  /* 0x00000022ff22723e */ /* 0x000fe200030006ff */
[----:B------:R-:W-:Y:S01]  /*a9c0*/  HADD2.F32 R35, -RZ, R44.H0_H0 ;  /* 0x2000002cff237230 */ /* 0x000fe20000004100 */
[-C--:B------:R-:W-:Y:S01]  /*a9d0*/  F2FP.F16.E4M3.UNPACK_B R5, R30.reuse ;  /* 0x0000001eff05723e */ /* 0x080fe200020006ff */
        /* <DEDUP_REMOVED lines=10> */
[C---:B------:R-:W-:Y:S01]  /*aa80*/  FMUL.FTZ R55, R33.reuse, R50 ;  /* 0x0000003221377220 */ /* 0x040fe20000410000 */
[----:B------:R-:W-:Y:S01]  /*aa90*/  HADD2.F32 R49, -RZ, R48.H1_H1 ;  /* 0x30000030ff317230 */ /* 0x000fe20000004100 */
[----:B------:R-:W-:Y:S01]  /*aaa0*/  F2FP.F16.E4M3.UNPACK_B R52, R53.H1 ;  /* 0x00000035ff34723e */ /* 0x000fe200030006ff */
[----:B------:R-:W-:Y:S01]  /*aab0*/  FMUL.FTZ R57, R33, R45 ;  /* 0x0000002d21397220 */ /* 0x000fe20000410000 */
[----:B------:R-:W-:Y:S01]  /*aac0*/  F2FP.F16.E4M3.UNPACK_B R48, R42.H1 ;  /* 0x0000002aff30723e */ /* 0x000fe200030006ff */
[----:B------:R-:W-:-:S02]  /*aad0*/  HADD2.F32 R51, -RZ, R51.H1_H1 ;  /* 0x30000033ff337230 */ /* 0x000fc40000004100 */
[C---:B------:R-:W-:Y:S01]  /*aae0*/  FFMA.FTZ R33, R40.reuse, R45, -R55 ;  /* 0x0000002d28217223 */ /* 0x040fe20000010837 */
[----:B------:R-:W-:Y:S02]  /*aaf0*/  HADD2.F32 R44, -RZ, R44.H1_H1 ;  /* 0x3000002cff2c7230 */ /* 0x000fe40000004100 */
[----:B------:R-:W-:Y:S01]  /*ab00*/  FFMA.FTZ R40, R40, R50, R57 ;  /* 0x0000003228287223 */ /* 0x000fe20000010039 */
[----:B------:R-:W-:Y:S02]  /*ab10*/  HADD2.F32 R53, -RZ, R52.H0_H0 ;  /* 0x20000034ff357230 */ /* 0x000fe40000004100 */
[----:B------:R-:W-:Y:S02]  /*ab20*/  HADD2.F32 R42, -RZ, R47.H0_H0 ;  /* 0x2000002fff2a7230 */ /* 0x000fe40000004100 */
[C---:B------:R-:W-:Y:S01]  /*ab30*/  FMUL.FTZ R54, R44.reuse, R51 ;  /* 0x000000332c367220 */ /* 0x040fe20000410000 */
[----:B------:R-:W-:Y:S02]  /*ab40*/  HADD2.F32 R50, -RZ, R48.H0_H0 ;  /* 0x20000030ff327230 */ /* 0x000fe40000004100 */
[----:B------:R-:W-:Y:S01]  /*ab50*/  FMUL.FTZ R44, R44, R49 ;  /* 0x000000312c2c7220 */ /* 0x000fe20000410000 */
[----:B------:R-:W-:-:S02]  /*ab60*/  HADD2.F32 R43, -RZ, R43.H1_H1 ;  /* 0x3000002bff2b7230 */ /* 0x000fc40000004100 */
        /* <DEDUP_REMOVED lines=12> */
[----:B------:R-:W-:Y:S01]  /*ac30*/  F2FP.SATFINITE.E4M3.F32.PACK_AB_MERGE_C R29, R40, R29, RZ ;  /* 0x0000001d281d723e */ /* 0x000fe200048070ff */
[----:B------:R-:W-:-:S02]  /*ac40*/  HADD2.F32 R54, -RZ, R53.H0_H0 ;  /* 0x20000035ff367230 */ /* 0x000fc40000004100 */
[----:B------:R-:W-:Y:S02]  /*ac50*/  HADD2.F32 R47, -RZ, R41.H0_H0 ;  /* 0x20000029ff2f7230 */ /* 0x000fe40000004100 */
        /* <DEDUP_REMOVED lines=12> */
[----:B------:R-:W-:Y:S01]  /*ad20*/  FFMA.FTZ R47, R46, R51, -R59 ;  /* 0x000000332e2f7223 */ /* 0x000fe2000001083b */
        /* <DEDUP_REMOVED lines=40> */
[----:B------:R-:W-:Y:S01]  /*afb0*/  F2FP.SATFINITE.E4M3.F32.PACK_AB_MERGE_C R13, R14, R13, R29 ;  /* 0x0000000d0e0d723e */ /* 0x000fe2000480701d */
[C---:B------:R-:W-:Y:S01]  /*afc0*/  FFMA.FTZ R52, R15.reuse, R50, -R52 ;  /* 0x000000320f347223 */ /* 0x040fe20000010834 */
[----:B------:R-:W-:Y:S01]  /*afd0*/  FFMA.FTZ R58, R15, R54, R58 ;  /* 0x000000360f3a7223 */ /* 0x000fe2000001003a */
[C---:B------:R-:W-:Y:S01]  /*afe0*/  FFMA.FTZ R57, R30.reuse, R41, -R31 ;  /* 0x000000291e397223 */ /* 0x040fe2000001081f */
[----:B------:R-:W-:Y:S01]  /*aff0*/  FFMA.FTZ R51, R30, R51, R34 ;  /* 0x000000331e337223 */ /* 0x000fe20000010022 */
[--C-:B------:R-:W-:Y:S02]  /*b000*/  HADD2.F32 R15, -RZ, R12.reuse.H0_H0 ;  /* 0x2000000cff0f7230 */ /* 0x100fe40000004100 */
[----:B------:R-:W-:Y:S01]  /*b010*/  HADD2.F32 R30, -RZ, R12.H1_H1 ;  /* 0x3000000cff1e7230 */ /* 0x000fe20000004100 */
[----:B------:R-:W-:Y:S01]  /*b020*/  F2FP.SATFINITE.E4M3.F32.PACK_AB_MERGE_C R52, R57, R52, RZ ;  /* 0x000000343934723e */ /* 0x000fe200048070ff */
[----:B------:R-:W-:Y:S01]  /*b030*/  HADD2.F32 R12, -RZ, R7.H0_H0 ;  /* 0x20000007ff0c7230 */ /* 0x000fe20000004100 */
[----:B------:R-:W-:Y:S01]  /*b040*/  F2FP.SATFINITE.E4M3.F32.PACK_AB_MERGE_C R51, R51, R58, RZ ;  /* 0x0000003a3333723e */ /* 0x000fe200048070ff */
[----:B------:R-:W-:-:S02]  /*b050*/  HADD2.F32 R34, -RZ, R4.H1_H1 ;  /* 0x30000004ff227230 */ /* 0x000fc40000004100 */
[----:B------:R-:W-:Y:S02]  /*b060*/  HADD2.F32 R7, -RZ, R7.H1_H1 ;  /* 0x30000007ff077230 */ /* 0x000fe40000004100 */
[----:B------:R-:W-:Y:S02]  /*b070*/  HADD2.F32 R31, -RZ, R4.H0_H0 ;  /* 0x20000004ff1f7230 */ /* 0x000fe40000004100 */
[--C-:B------:R-:W-:Y:S02]  /*b080*/  HADD2.F32 R4, -RZ, R5.reuse.H0_H0 ;  /* 0x20000005ff047230 */ /* 0x100fe40000004100 */
[C---:B------:R-:W-:Y:S01]  /*b090*/  FMUL.FTZ R50, R7.reuse, R34 ;  /* 0x0000002207327220 */ /* 0x040fe20000410000 */
[----:B------:R-:W-:Y:S02]  /*b0a0*/  HADD2.F32 R5, -RZ, R5.H1_H1 ;  /* 0x30000005ff057230 */ /* 0x000fe40000004100 */
[C---:B------:R-:W-:Y:S01]  /*b0b0*/  FMUL.FTZ R41, R12.reuse, R31 ;  /* 0x0000001f0c297220 */ /* 0x040fe20000410000 */
[-C--:B------:R-:W-:Y:S01]  /*b0c0*/  FMUL.FTZ R7, R7, R30.reuse ;  /* 0x0000001e07077220 */ /* 0x080fe20000410000 */
[----:B------:R-:W-:Y:S01]  /*b0d0*/  FMUL.FTZ R12, R12, R15 ;  /* 0x0000000f0c0c7220 */ /* 0x000fe20000410000 */
[----:B------:R-:W-:-:S02]  /*b0e0*/  FFMA.FTZ R50, R5, R30, -R50 ;  /* 0x0000001e05327223 */ /* 0x000fc40000010832 */
[----:B------:R-:W-:Y:S01]  /*b0f0*/  FFMA.FTZ R34, R5, R34, R7 ;  /* 0x0000002205227223 */ /* 0x000fe20000010007 */
[C---:B------:R-:W-:Y:S01]  /*b100*/  FFMA.FTZ R41, R4.reuse, R15, -R41 ;  /* 0x0000000f04297223 */ /* 0x040fe20000010829 */
[----:B------:R-:W-:Y:S01]  /*b110*/  FFMA.FTZ R31, R4, R31, R12 ;  /* 0x0000001f041f7223 */ /* 0x000fe2000001000c */
        /* <DEDUP_REMOVED lines=14> */
.L_x_10010:
[----:B------:R-:W-:Y:S05]  /*b200*/  BSYNC B1 ;  /* 0x0000000000017941 */ /* 0x000fea0003800000 */
.L_x_10009:
[----:B------:R-:W-:Y:S05]  /*b210*/  @P1 BRA `(.L_x_9999) ;  /* 0x0000000c00f81947 */ /* 0x000fea0003800000 */
[----:B----4-:R-:W2:Y:S04]  /*b220*/  LDL R21, [R1+0x70] ;  /* 0x0000700001157983 */ /* 0x010ea80000100800 */
[----:B------:R-:W4:Y:S01]  /*b230*/  LDL R49, [R1+0x74] ;  /* 0x0000740001317983 */ /* 0x000f220000100800 */
[----:B0----5:R-:W-:Y:S02]  /*b240*/  SHF.R.U32.HI R0, RZ, 0x8, R24 ;  /* 0x00000008ff007819 */ /* 0x021fe40000011618 */
[----:B------:R-:W-:Y:S02]  /*b250*/  LOP3.LUT R5, R24, 0xff, RZ, 0xc0, !PT ;  /* 0x000000ff18057812 */ /* 0x000fe400078ec0ff */
[----:B------:R-:W-:Y:S02]  /*b260*/  LOP3.LUT R0, R0, 0xff, RZ, 0xc0, !PT ;  /* 0x000000ff00007812 */ /* 0x000fe400078ec0ff */
[----:B------:R-:W-:-:S02]  /*b270*/  SHF.R.U32.HI R14, RZ, 0x8, R25 ;  /* 0x00000008ff0e7819 */ /* 0x000fc40000011619 */
[----:B---3--:R-:W-:Y:S02]  /*b280*/  PRMT R20, R0, 0x7604, R5 ;  /* 0x0000760400147816 */ /* 0x008fe40000000005 */
[----:B------:R-:W-:Y:S02]  /*b290*/  LOP3.LUT R7, R25, 0xff, RZ, 0xc0, !PT ;  /* 0x000000ff19077812 */ /* 0x000fe400078ec0ff */
[----:B------:R-:W-:Y:S02]  /*b2a0*/  SHF.R.U32.HI R6, RZ, 0x8, R27 ;  /* 0x00000008ff067819 */ /* 0x000fe4000001161b */
[----:B------:R-:W-:Y:S02]  /*b2b0*/  LOP3.LUT R0, R14, 0xff, RZ, 0xc0, !PT ;  /* 0x000000ff0e007812 */ /* 0x000fe400078ec0ff */
[----:B------:R-:W-:Y:S02]  /*b2c0*/  LOP3.LUT R13, R27, 0xff, RZ, 0xc0, !PT ;  /* 0x000000ff1b0d7812 */ /* 0x000fe400078ec0ff */
        /* <DEDUP_REMOVED lines=17> */
[----:B------:R-:W-:Y:S02]  /*b3e0*/  SHF.R.U32.HI R29, RZ, 0x8, R11 ;  /* 0x00000008ff1d7819 */ /* 0x000fe4000001160b */
[----:B------:R-:W-:-:S02]  /*b3f0*/  LOP3.LUT R34, R11, 0xff, RZ, 0xc0, !PT ;  /* 0x000000ff0b227812 */ /* 0x000fc400078ec0ff */
[----:B------:R-:W-:-:S04]  /*b400*/  SHF.R.U32.HI R31, RZ, 0x10, R27 ;  /* 0x00000010ff1f7819 */ /* 0x000fc8000001161b */
[----:B------:R-:W-:-:S04]  /*b410*/  LOP3.LUT R31, R31, 0xff, RZ, 0xc0, !PT ;  /* 0x000000ff1f1f7812 */ /* 0x000fc800078ec0ff */
[----:B------:R-:W-:Y:S02]  /*b420*/  PRMT R31, R31, 0x7054, R32 ;  /* 0x000070541f1f7816 */ /* 0x000fe40000000020 */
[----:B------:R-:W-:-:S04]  /*b430*/  SHF.R.U32.HI R32, RZ, 0x10, R11 ;  /* 0x00000010ff207819 */ /* 0x000fc8000001160b */
[----:B------:R-:W-:Y:S02]  /*b440*/  LOP3.LUT R32, R32, 0xff, RZ, 0xc0, !PT ;  /* 0x000000ff20207812 */ /* 0x000fe400078ec0ff */
[----:B--2---:R-:W-:Y:S02]  /*b450*/  LEA.HI R3, R3, R21, RZ, 0x1c ;  /* 0x0000001503037211 */ /* 0x004fe400078fe0ff */
[----:B------:R-:W-:Y:S02]  /*b460*/  LOP3.LUT R21, R10, 0xff, RZ, 0xc0, !PT ;  /* 0x000000ff0a157812 */ /* 0x000fe400078ec0ff */
[C---:B------:R-:W-:Y:S01]  /*b470*/  LEA.HI R0, R3.reuse, R3, RZ, 0x1 ;  /* 0x0000000303007211 */ /* 0x040fe200078f08ff */
[----:B------:R-:W-:Y:S01]  /*b480*/  IMAD.SHL.U32 R3, R3, 0x10, RZ ;  /* 0x0000001003037824 */ /* 0x000fe200078e00ff */
[----:B------:R-:W-:Y:S01]  /*b490*/  PRMT R37, R14, 0x7604, R21 ;  /* 0x000076040e257816 */ /* 0x000fe20000000015 */
[----:B----4-:R-:W-:Y:S01]  /*b4a0*/  LDS.128 R4, [R49+0xf000] ;  /* 0x00f0000031047984 */ /* 0x010fe20000000c00 */
[----:B------:R-:W-:-:S02]  /*b4b0*/  SHF.R.S32.HI R0, RZ, 0x1, R0 ;  /* 0x00000001ff007819 */ /* 0x000fc40000011400 */
[----:B------:R-:W-:Y:S02]  /*b4c0*/  LOP3.LUT R3, R63, 0x10, R3, 0xf8, !PT ;  /* 0x000000103f037812 */ /* 0x000fe400078ef803 */
[----:B------:R-:W-:Y:S01]  /*b4d0*/  SHF.R.U32.HI R21, RZ, 0x10, R25 ;  /* 0x00000010ff157819 */ /* 0x000fe20000011619 */
[----:B------:R-:W-:Y:S01]  /*b4e0*/  IMAD R13, R0, 0x1800, R62 ;  /* 0x00001800000d7824 */ /* 0x000fe200078e023e */
[----:B------:R-:W-:Y:S02]  /*b4f0*/  LOP3.LUT R0, R3, R60, RZ, 0x3c, !PT ;  /* 0x0000003c03007212 */ /* 0x000fe400078e3cff */
[----:B------:R-:W-:Y:S02]  /*b500*/  LOP3.LUT R3, R29, 0xff, RZ, 0xc0, !PT ;  /* 0x000000ff1d037812 */ /* 0x000fe400078ec0ff */
[----:B------:R-:W-:Y:S02]  /*b510*/  IADD3 R0, R16, R13, R0 ;  /* 0x0000000d10007210 */ /* 0x000fe40007ffe000 */
[----:B------:R-:W-:-:S02]  /*b520*/  LOP3.LUT R21, R21, 0xff, RZ, 0xc0, !PT ;  /* 0x000000ff15157812 */ /* 0x000fc400078ec0ff */
[----:B-1----:R-:W-:Y:S01]  /*b530*/  PRMT R39, R3, 0x7604, R34 ;  /* 0x0000760403277816 */ /* 0x002fe20000000022 */
[----:B------:R-:W0:Y:S01]  /*b540*/  LDS.128 R12, [R0+0xf000] ;  /* 0x00f00000000c7984 */ /* 0x000e220000000c00 */
[----:B------:R-:W-:Y:S02]  /*b550*/  SHF.R.U32.HI R3, RZ, 0x10, R24 ;  /* 0x00000010ff037819 */ /* 0x000fe40000011618 */
[----:B------:R-:W-:Y:S02]  /*b560*/  SHF.R.U32.HI R29, RZ, 0x10, R26 ;  /* 0x00000010ff1d7819 */ /* 0x000fe4000001161a */
[----:B------:R-:W-:Y:S02]  /*b570*/  PRMT R21, R21, 0x7054, R28 ;  /* 0x0000705415157816 */ /* 0x000fe4000000001c */
[----:B------:R-:W-:Y:S02]  /*b580*/  SHF.R.U32.HI R28, RZ, 0x10, R9 ;  /* 0x00000010ff1c7819 */ /* 0x000fe40000011609 */
[----:B------:R-:W-:-:S02]  /*b590*/  LOP3.LUT R3, R3, 0xff, RZ, 0xc0, !PT ;  /* 0x000000ff03037812 */ /* 0x000fc400078ec0ff */
[----:B------:R-:W-:Y:S02]  /*b5a0*/  LOP3.LUT R29, R29, 0xff, RZ, 0xc0, !PT ;  /* 0x000000ff1d1d7812 */ /* 0x000fe400078ec0ff */
[----:B------:R-:W-:Y:S02]  /*b5b0*/  LOP3.LUT R28, R28, 0xff, RZ, 0xc0, !PT ;  /* 0x000000ff1c1c7812 */ /* 0x000fe400078ec0ff */
[----:B------:R-:W-:Y:S02]  /*b5c0*/  PRMT R3, R3, 0x7054, R20 ;  /* 0x0000705403037816 */ /* 0x000fe40000000014 */
[----:B------:R-:W-:Y:S02]  /*b5d0*/  SHF.R.U32.HI R20, RZ, 0x10, R8 ;  /* 0x00000010ff147819 */ /* 0x000fe40000011608 */
[----:B------:R-:W-:Y:S02]  /*b5e0*/  PRMT R29, R29, 0x7054, R30 ;  /* 0x000070541d1d7816 */ /* 0x000fe4000000001e */
[----:B------:R-:W-:-:S02]  /*b5f0*/  SHF.R.U32.HI R30, RZ, 0x10, R10 ;  /* 0x00000010ff1e7819 */ /* 0x000fc4000001160a */
[----:B------:R-:W-:Y:S02]  /*b600*/  PRMT R35, R28, 0x7054, R35 ;  /* 0x000070541c237816 */ /* 0x000fe40000000023 */
[----:B------:R-:W-:Y:S02]  /*b610*/  LOP3.LUT R20, R20, 0xff, RZ, 0xc0, !PT ;  /* 0x000000ff14147812 */ /* 0x000fe400078ec0ff */
[----:B------:R-:W-:Y:S02]  /*b620*/  PRMT R39, R32, 0x7054, R39 ;  /* 0x0000705420277816 */ /* 0x000fe40000000027 */
[----:B------:R-:W-:Y:S02]  /*b630*/  LOP3.LUT R30, R30, 0xff, RZ, 0xc0, !PT ;  /* 0x000000ff1e1e7812 */ /* 0x000fe400078ec0ff */
[----:B------:R-:W-:Y:S02]  /*b640*/  LOP3.LUT R38, R35, 0xff000000, R9, 0xf8, !PT ;  /* 0xff00000023267812 */ /* 0x000fe400078ef809 */
[----:B------:R-:W-:-:S02]  /*b650*/  LOP3.LUT R28, R21, 0xff000000, R25, 0xf8, !PT ;  /* 0xff000000151c7812 */ /* 0x000fc400078ef819 */
[----:B------:R-:W-:Y:S02]  /*b660*/  PRMT R33, R20, 0x7054, R33 ;  /* 0x0000705414217816 */ /* 0x000fe40000000021 */
[----:B------:R-:W-:Y:S02]  /*b670*/  LOP3.LUT R20, R3, 0xff000000, R24, 0xf8, !PT ;  /* 0xff00000003147812 */ /* 0x000fe400078ef818 */
[----:B------:R-:W-:Y:S02]  /*b680*/  LOP3.LUT R42, R39, 0xff000000, R11, 0xf8, !PT ;  /* 0xff000000272a7812 */ /* 0x000fe400078ef80b */
[----:B------:R-:W-:Y:S02]  /*b690*/  PRMT R37, R30, 0x7054, R37 ;  /* 0x000070541e257816 */ /* 0x000fe40000000025 */
[----:B------:R-:W-:Y:S02]  /*b6a0*/  F2FP.F16.E4M3.UNPACK_B R39, R38 ;  /* 0x00000026ff27723e */ /* 0x000fe400020006ff */
[----:B0-----:R-:W-:-:S02]  /*b6b0*/  F2FP.F16.E4M3.UNPACK_B R24, R13 ;  /* 0x0000000dff18723e */ /* 0x001fc400020006ff */
[----:B------:R-:W-:Y:S01]  /*b6c0*/  F2FP.F16.E4M3.UNPACK_B R30, R28 ;  /* 0x0000001cff1e723e */ /* 0x000fe200020006ff */
[--C-:B------:R-:W-:Y:S01]  /*b6d0*/  HADD2.F32 R40, -RZ, R39.reuse.H0_H0 ;  /* 0x20000027ff287230 */ /* 0x100fe20000004100 */
[----:B------:R-:W-:Y:S01]  /*b6e0*/  LOP3.LUT R3, R29, 0xff000000, R26, 0xf8, !PT ;  /* 0xff0000001d037812 */ /* 0x000fe200078ef81a */
[----:B------:R-:W-:Y:S01]  /*b6f0*/  HADD2.F32 R39, -RZ, R39.H1_H1 ;  /* 0x30000027ff277230 */ /* 0x000fe20000004100 */
[-C--:B------:R-:W-:Y:S01]  /*b700*/  F2FP.F16.E4M3.UNPACK_B R11, R5.reuse ;  /* 0x00000005ff0b723e */ /* 0x080fe200020006ff */
[----:B------:R-:W-:Y:S01]  /*b710*/  HADD2.F32 R32, -RZ, R30.H0_H0 ;  /* 0x2000001eff207230 */ /* 0x000fe20000004100 */
[----:B------:R-:W-:Y:S01]  /*b720*/  F2FP.F16.E4M3.UNPACK_B R26, R5.H1 ;  /* 0x00000005ff1a723e */ /* 0x000fe200030006ff */
[----:B------:R-:W-:Y:S01]  /*b730*/  HADD2.F32 R5, -RZ, R24.H0_H0 ;  /* 0x20000018ff057230 */ /* 0x000fe20000004100 */
[----:B------:R-:W-:Y:S01]  /*b740*/  LOP3.LUT R21, R33, 0xff000000, R8, 0xf8, !PT ;  /* 0xff00000021157812 */ /* 0x000fe200078ef808 */
[--C-:B------:R-:W-:Y:S01]  /*b750*/  HADD2.F32 R9, -RZ, R11.reuse.H0_H0 ;  /* 0x2000000bff097230 */ /* 0x100fe20000004100 */
[----:B------:R-:W-:Y:S01]  /*b760*/  LOP3.LUT R8, R37, 0xff000000, R10, 0xf8, !PT ;  /* 0xff00000025087812 */ /* 0x000fe200078ef80a */
[----:B------:R-:W-:Y:S01]  /*b770*/  HADD2.F32 R30, -RZ, R30.H1_H1 ;  /* 0x3000001eff1e7230 */ /* 0x000fe20000004100 */
[----:B------:R-:W-:Y:S01]  /*b780*/  LOP3.LUT R34, R31, 0xff000000, R27, 0xf8, !PT ;  /* 0xff0000001f227812 */ /* 0x000fe200078ef81b */
[----:B------:R-:W-:Y:S01]  /*b790*/  HADD2.F32 R24, -RZ, R24.H1_H1 ;  /* 0x30000018ff187230 */ /* 0x000fe20000004100 */
[-C--:B------:R-:W-:Y:S01]  /*b7a0*/  F2FP.F16.E4M3.UNPACK_B R33, R15.reuse ;  /* 0x0000000fff21723e */ /* 0x080fe200020006ff */
[----:B------:R-:W-:Y:S01]  /*b7b0*/  HADD2.F32 R11, -RZ, R11.H1_H1 ;  /* 0x3000000bff0b7230 */ /* 0x000fe20000004100 */
[----:B------:R-:W-:-:S02]  /*b7c0*/  F2FP.F16.E4M3.UNPACK_B R37, R15.H1 ;  /* 0x0000000fff25723e */ /* 0x000fc400030006ff */
[-C--:B------:R-:W-:Y:S01]  /*b7d0*/  F2FP.F16.E4M3.UNPACK_B R15, R12.reuse ;  /* 0x0000000cff0f723e */ /* 0x080fe200020006ff */
[----:B------:R-:W-:Y:S01]  /*b7e0*/  FMUL.FTZ R44, R24, R39 ;  /* 0x00000027182c7220 */ /* 0x000fe20000410000 */
[----:B------:R-:W-:Y:S01]  /*b7f0*/  F2FP.F16.E4M3.UNPACK_B R31, R12.H1 ;  /* 0x0000000cff1f723e */ /* 0x000fe200030006ff */
[C---:B------:R-:W-:Y:S01]  /*b800*/  FMUL.FTZ R12, R5.reuse, R40 ;  /* 0x00000028050c7220 */ /* 0x040fe20000410000 */
[----:B------:R-:W-:Y:S01]  /*b810*/  F2FP.F16.E4M3.UNPACK_B R27, R13.H1 ;  /* 0x0000000dff1b723e */ /* 0x000fe200030006ff */
[----:B------:R-:W-:Y:S01]  /*b820*/  FMUL.FTZ R13, R5, R32 ;  /* 0x00000020050d7220 */ /* 0x000fe20000410000 */
[----:B------:R-:W-:Y:S01]  /*b830*/  F2FP.F16.E4M3.UNPACK_B R38, R38.H1 ;  /* 0x00000026ff26723e */ /* 0x000fe200030006ff */
[C---:B------:R-:W-:Y:S01]  /*b840*/  FFMA.FTZ R5, R9.reuse, R32, -R12 ;  /* 0x0000002009057223 */ /* 0x040fe2000001080c */
[----:B------:R-:W-:Y:S01]  /*b850*/  F2FP.F16.E4M3.UNPACK_B R28, R28.H1 ;  /* 0x0000001cff1c723e */ /* 0x000fe200030006ff */
[----:B------:R-:W-:Y:S01]  /*b860*/  FFMA.FTZ R9, R9, R40, R13 ;  /* 0x0000002809097223 */ /* 0x000fe2000001000d */
[----:B------:R-:W-:-:S02]  /*b870*/  HADD2.F32 R12, -RZ, R27.H0_H0 ;  /* 0x2000001bff0c7230 */ /* 0x000fc40000004100 */
[-C--:B------:R-:W-:Y:S01]  /*b880*/  FMUL.FTZ R46, R24, R30.reuse ;  /* 0x0000001e182e7220 */ /* 0x080fe20000410000 */
[----:B------:R-:W-:Y:S02]  /*b890*/  HADD2.F32 R40, -RZ, R38.H0_H0 ;  /* 0x20000026ff287230 */ /* 0x000fe40000004100 */
[C---:B------:R-:W-:Y:S01]  /*b8a0*/  FFMA.FTZ R24, R11.reuse, R30, -R44 ;  /* 0x0000001e0b187223 */ /* 0x040fe2000001082c */
[----:B------:R-:W-:Y:S01]  /*b8b0*/  HADD2.F32 R32, -RZ, R28.H0_H0 ;  /* 0x2000001cff207230 */ /* 0x000fe20000004100 */
[----:B------:R-:W-:Y:S01]  /*b8c0*/  F2FP.F16.E4M3.UNPACK_B R29, R7 ;  /* 0x00000007ff1d723e */ /* 0x000fe200020006ff */
[--C-:B------:R-:W-:Y:S02]  /*b8d0*/  HADD2.F32 R13, -RZ, R26.reuse.H0_H0 ;  /* 0x2000001aff0d7230 */ /* 0x100fe40000004100 */
[C---:B------:R-:W-:Y:S01]  /*b8e0*/  FMUL.FTZ R48, R12.reuse, R40 ;  /* 0x000000280c307220 */ /* 0x040fe20000410000 */
[----:B------:R-:W-:Y:S02]  /*b8f0*/  HADD2.F32 R30, -RZ, R26.H1_H1 ;  /* 0x3000001aff1e7230 */ /* 0x000fe40000004100 */
[-C--:B------:R-:W-:Y:S01]  /*b900*/  FMUL.FTZ R41, R12, R32.reuse ;  /* 0x000000200c297220 */ /* 0x080fe20000410000 */
[----:B------:R-:W-:Y:S01]  /*b910*/  FFMA.FTZ R12, R11, R39, R46 ;  /* 0x000000270b0c7223 */ /* 0x000fe2000001002e */
[C---:B------:R-:W-:Y:S01]  /*b920*/  FFMA.FTZ R11, R13.reuse, R32, -R48 ;  /* 0x000000200d0b7223 */ /* 0x040fe20000010830 */
[----:B------:R-:W-:Y:S01]  /*b930*/  F2FP.F16.E4M3.UNPACK_B R32, R34 ;  /* 0x00000022ff20723e */ /* 0x000fe200020006ff */
[----:B------:R-:W-:Y:S01]  /*b940*/  FFMA.FTZ R13, R13, R40, R41 ;  /* 0x000000280d0d7223 */ /* 0x000fe20000010029 */
[-C--:B------:R-:W-:Y:S01]  /*b950*/  F2FP.F16.E4M3.UNPACK_B R40, R42.reuse ;  /* 0x0000002aff28723e */ /* 0x080fe200020006ff */
[----:B------:R-:W-:Y:S01]  /*b960*/  HADD2.F32 R39, -RZ, R28.H1_H1 ;  /* 0x3000001cff277230 */ /* 0x000fe20000004100 */
[----:B------:R-:W-:Y:S01]  /*b970*/  F2FP.F16.E4M3.UNPACK_B R42, R42.H1 ;  /* 0x0000002aff2a723e */ /* 0x000fe200030006ff */
[----:B------:R-:W-:Y:S01]  /*b980*/  HADD2.F32 R28, -RZ, R33.H0_H0 ;  /* 0x20000021ff1c7230 */ /* 0x000fe20000004100 */
[----:B------:R-:W-:Y:S01]  /*b990*/  F2FP.F16.E4M3.UNPACK_B R35, R7.H1 ;  /* 0x00000007ff23723e */ /* 0x000fe200030006ff */
[----:B------:R-:W-:Y:S01]  /*b9a0*/  HADD2.F32 R43, -RZ, R40.H0_H0 ;  /* 0x20000028ff2b7230 */ /* 0x000fe20000004100 */
[-C--:B------:R-:W-:Y:S01]  /*b9b0*/  F2FP.F16.E4M3.UNPACK_B R25, R4.reuse.H1 ;  /* 0x00000004ff19723e */ /* 0x080fe200030006ff */
[----:B------:R-:W-:Y:S01]  /*b9c0*/  HADD2.F32 R41, -RZ, R38.H1_H1 ;  /* 0x30000026ff297230 */ /* 0x000fe20000004100 */
[----:B------:R-:W-:Y:S01]  /*b9d0*/  F2FP.F16.E4M3.UNPACK_B R10, R4 ;  /* 0x00000004ff0a723e */ /* 0x000fe200020006ff */
[----:B------:R-:W-:-:S02]  /*b9e0*/  HADD2.F32 R26, -RZ, R27.H1_H1 ;  /* 0x3000001bff1a7230 */ /* 0x000fc40000004100 */
[----:B------:R-:W-:Y:S01]  /*b9f0*/  FMUL.FTZ R46, R28, R43 ;  /* 0x0000002b1c2e7220 */ /* 0x000fe20000410000 */
[--C-:B------:R-:W-:Y:S01]  /*ba00*/  HADD2.F32 R38, -RZ, R32.reuse.H0_H0 ;  /* 0x20000020ff267230 */ /* 0x100fe20000004100 */
[----:B------:R-:W-:Y:S01]  /*ba10*/  F2FP.F16.E4M3.UNPACK_B R4, R6 ;  /* 0x00000006ff04723e */ /* 0x000fe200020006ff */
[----:B------:R-:W-:Y:S02]  /*ba20*/  HADD2.F32 R27, -RZ, R29.H0_H0 ;  /* 0x2000001dff1b7230 */ /* 0x000fe40000004100 */
[C---:B------:R-:W-:Y:S01]  /*ba30*/  FMUL.FTZ R45, R26.reuse, R41 ;  /* 0x000000291a2d7220 */ /* 0x040fe20000410000 */
[-C--:B------:R-:W-:Y:S01]  /*ba40*/  FMUL.FTZ R44, R26, R39.reuse ;  /* 0x000000271a2c7220 */ /* 0x080fe20000410000 */
[-C--:B------:R-:W-:Y:S01]  /*ba50*/  FMUL.FTZ R48, R28, R38.reuse ;  /* 0x000000261c307220 */ /* 0x080fe20000410000 */
[----:B------:R-:W-:Y:S02]  /*ba60*/  HADD2.F32 R33, -RZ, R33.H1_H1 ;  /* 0x30000021ff217230 */ /* 0x000fe40000004100 */
[----:B------:R-:W-:Y:S01]  /*ba70*/  FFMA.FTZ R28, R27, R38, -R46 ;  /* 0x000000261b1c7223 */ /* 0x000fe2000001082e */
[----:B------:R-:W-:Y:S01]  /*ba80*/  F2FP.F16.E4M3.UNPACK_B R38, R34.H1 ;  /* 0x00000022ff26723e */ /* 0x000fe200030006ff */
[C---:B------:R-:W-:Y:S01]  /*ba90*/  FFMA.FTZ R26, R30.reuse, R39, -R45 ;  /* 0x000000271e1a7223 */ /* 0x040fe2000001082d */
[----:B------:R-:W-:Y:S01]  /*baa0*/  FFMA.FTZ R30, R30, R41, R44 ;  /* 0x000000291e1e7223 */ /* 0x000fe2000001002c */
[----:B------:R-:W-:-:S02]  /*bab0*/  HADD2.F32 R39, -RZ, R32.H1_H1 ;  /* 0x30000020ff277230 */ /* 0x000fc40000004100 */
[----:B------:R-:W-:Y:S01]  /*bac0*/  FFMA.FTZ R27, R27, R43, R48 ;  /* 0x0000002b1b1b7223 */ /* 0x000fe20000010030 */
[----:B------:R-:W-:Y:S01]  /*bad0*/  HADD2.F32 R41, -RZ, R40.H1_H1 ;  /* 0x30000028ff297230 */ /* 0x000fe20000004100 */
[----:B------:R-:W-:Y:S01]  /*bae0*/  F2FP.F16.E4M3.UNPACK_B R7, R6.H1 ;  /* 0x00000006ff07723e */ /* 0x000fe200030006ff */
[----:B------:R-:W-:Y:S02]  /*baf0*/  HADD2.F32 R32, -RZ, R29.H1_H1 ;  /* 0x3000001dff207230 */ /* 0x000fe40000004100 */
[C---:B------:R-:W-:Y:S01]  /*bb00*/  FMUL.FTZ R44, R33.reuse, R39 ;  /* 0x00000027212c7220 */ /* 0x040fe20000410000 */
[----:B------:R-:W-:Y:S02]  /*bb10*/  HADD2.F32 R43, -RZ, R42.H0_H0 ;  /* 0x2000002aff2b7230 */ /* 0x000fe40000004100 */
[----:B------:R-:W-:Y:S01]  /*bb20*/  FMUL.FTZ R45, R33, R41 ;  /* 0x00000029212d7220 */ /* 0x000fe20000410000 */
[----:B------:R-:W-:Y:S01]  /*bb30*/  HADD2.F32 R29, -RZ, R37.H0_H0 ;  /* 0x20000025ff1d7230 */ /* 0x000fe20000004100 */
[-C--:B------:R-:W-:Y:S01]  /*bb40*/  F2FP.F16.E4M3.UNPACK_B R6, R14.reuse ;  /* 0x0000000eff06723e */ /* 0x080fe200020006ff */
[----:B------:R-:W-:Y:S01]  /*bb50*/  HADD2.F32 R40, -RZ, R38.H0_H0 ;  /* 0x20000026ff287230 */ /* 0x000fe20000004100 */
[----:B------:R-:W-:Y:S01]  /*bb60*/  F2FP.F16.E4M3.UNPACK_B R14, R14.H1 ;  /* 0x0000000eff0e723e */ /* 0x000fe200030006ff */
[----:B------:R-:W-:-:S02]  /*bb70*/  HADD2.F32 R34, -RZ, R35.H0_H0 ;  /* 0x20000023ff227230 */ /* 0x000fc40000004100 */
[C---:B------:R-:W-:Y:S01]  /*bb80*/  FMUL.FTZ R33, R29.reuse, R43 ;  /* 0x0000002b1d217220 */ /* 0x040fe20000410000 */
[----:B------:R-:W-:Y:S02]  /*bb90*/  HADD2.F32 R35, -RZ, R35.H1_H1 ;  /* 0x30000023ff237230 */ /* 0x000fe40000004100 */
[-C--:B------:R-:W-:Y:S01]  /*bba0*/  FMUL.FTZ R46, R29, R40.reuse ;  /* 0x000000281d2e7220 */ /* 0x080fe20000410000 */
[----:B------:R-:W-:Y:S01]  /*bbb0*/  FFMA.FTZ R29, R32, R39, -R45 ;  /* 0x00000027201d7223 */ /* 0x000fe2000001082d */
[C---:B------:R-:W-:Y:S01]  /*bbc0*/  FFMA.FTZ R33, R34.reuse, R40, -R33 ;  /* 0x0000002822217223 */ /* 0x040fe20000010821 */
[----:B------:R-:W-:Y:S01]  /*bbd0*/  F2FP.F16.E4M3.UNPACK_B R40, R20.H1 ;  /* 0x00000014ff28723e */ /* 0x000fe200030006ff */
[----:B------:R-:W-:Y:S01]  /*bbe0*/  FFMA.FTZ R34, R34, R43, R46 ;  /* 0x0000002b22227223 */ /* 0x000fe2000001002e */
[----:B------:R-:W-:Y:S01]  /*bbf0*/  F2FP.F16.E4M3.UNPACK_B R43, R21.H1 ;  /* 0x00000015ff2b723e */ /* 0x000fe200030006ff */
        /* <DEDUP_REMOVED lines=11> */
[--C-:B------:R-:W-:Y:S01]  /*bcb0*/  HADD2.F32 R42, -RZ, R40.reuse.H0_H0 ;  /* 0x20000028ff2a7230 */ /* 0x100fe20000004100 */
[----:B------:R-:W-:Y:S01]  /*bcc0*/  F2FP.SATFINITE.E4M3.F32.PACK_AB_MERGE_C R9, R12, R9, R13 ;  /* 0x000000090c09723e */ /* 0x000fe2000480700d */
[----:B------:R-:W-:Y:S02]  /*bcd0*/  HADD2.F32 R39, -RZ, R25.H0_H0 ;  /* 0x20000019ff277230 */ /* 0x000fe40000004100 */
[C---:B------:R-:W-:Y:S01]  /*bce0*/  FMUL.FTZ R46, R37.reuse, R44 ;  /* 0x0000002c252e7220 */ /* 0x040fe20000410000 */
[----:B------:R-:W-:Y:S02]  /*bcf0*/  HADD2.F32 R31, -RZ, R31.H1_H1 ;  /* 0x3000001fff1f7230 */ /* 0x000fe40000004100 */
[-C--:B------:R-:W-:Y:S01]  /*bd00*/  FMUL.FTZ R47, R37, R42.reuse ;  /* 0x0000002a252f7220 */ /* 0x080fe20000410000 */
[----:B------:R-:W-:Y:S01]  /*bd10*/  FFMA.FTZ R38, R35, R41, -R48 ;  /* 0x0000002923267223 */ /* 0x000fe20000010830 */
[----:B------:R-:W-:Y:S01]  /*bd20*/  FFMA.FTZ R37, R39, R42, -R46 ;  /* 0x0000002a27257223 */ /* 0x000fe2000001082e */
[----:B------:R-:W-:-:S02]  /*bd30*/  HADD2.F32 R42, -RZ, R40.H1_H1 ;  /* 0x30000028ff2a7230 */ /* 0x000fc40000004100 */
[----:B------:R-:W-:Y:S01]  /*bd40*/  FFMA.FTZ R39, R39, R44, R47 ;  /* 0x0000002c27277223 */ /* 0x000fe2000001002f */
[----:B------:R-:W-:Y:S01]  /*bd50*/  HADD2.F32 R44, -RZ, R43.H1_H1 ;  /* 0x3000002bff2c7230 */ /* 0x000fe20000004100 */
[----:B------:R-:W-:Y:S01]  /*bd60*/  F2FP.F16.E4M3.UNPACK_B R41, R21 ;  /* 0x00000015ff29723e */ /* 0x000fe200020006ff */
[----:B------:R-:W-:Y:S01]  /*bd70*/  HADD2.F32 R25, -RZ, R25.H1_H1 ;  /* 0x30000019ff197230 */ /* 0x000fe20000004100 */
[----:B------:R-:W-:Y:S01]  /*bd80*/  F2FP.F16.E4M3.UNPACK_B R40, R20 ;  /* 0x00000014ff28723e */ /* 0x000fe200020006ff */
[C---:B------:R-:W-:Y:S01]  /*bd90*/  FMUL.FTZ R43, R31.reuse, R42 ;  /* 0x0000002a1f2b7220 */ /* 0x040fe20000410000 */
[----:B------:R-:W-:Y:S01]  /*bda0*/  FMUL.FTZ R20, R31, R44 ;  /* 0x0000002c1f147220 */ /* 0x000fe20000410000 */
[----:B------:R-:W-:Y:S02]  /*bdb0*/  HADD2.F32 R31, -RZ, R41.H0_H0 ;  /* 0x20000029ff1f7230 */ /* 0x000fe40000004100 */
[----:B------:R-:W-:Y:S01]  /*bdc0*/  FFMA.FTZ R35, R35, R45, R50 ;  /* 0x0000002d23237223 */ /* 0x000fe20000010032 */
[----:B------:R-:W-:-:S02]  /*bdd0*/  HADD2.F32 R21, -RZ, R15.H0_H0 ;  /* 0x2000000fff157230 */ /* 0x000fc40000004100 */
[C---:B------:R-:W-:Y:S01]  /*bde0*/  FFMA.FTZ R46, R25.reuse, R42, -R20 ;  /* 0x0000002a192e7223 */ /* 0x040fe20000010814 */
        /* <DEDUP_REMOVED lines=11> */
[----:B------:R-:W-:Y:S01]  /*bea0*/  FFMA.FTZ R42, R20, R31, R21 ;  /* 0x0000001f142a7223 */ /* 0x000fe20000010015 */
[----:B------:R-:W-:Y:S01]  /*beb0*/  F2FP.F16.E4M3.UNPACK_B R20, R3.H1 ;  /* 0x00000003ff14723e */ /* 0x000fe200030006ff */
[----:B------:R-:W-:Y:S02]  /*bec0*/  HADD2.F32 R10, -RZ, R10.H1_H1 ;  /* 0x3000000aff0a7230 */ /* 0x000fe40000004100 */
[C---:B------:R-:W-:Y:S01]  /*bed0*/  FMUL.FTZ R45, R15.reuse, R41 ;  /* 0x000000290f2d7220 */ /* 0x040fe20000410000 */
[----:B------:R-:W-:Y:S01]  /*bee0*/  FMUL.FTZ R44, R15, R40 ;  /* 0x000000280f2c7220 */ /* 0x000fe20000410000 */
[----:B------:R-:W-:Y:S01]  /*bef0*/  HADD2.F32 R31, -RZ, R25.H0_H0 ;  /* 0x20000019ff1f7230 */ /* 0x000fe20000004100 */
[----:B------:R-:W-:Y:S01]  /*bf00*/  F2FP.F16.E4M3.UNPACK_B R3, R3 ;  /* 0x00000003ff03723e */ /* 0x000fe200020006ff */
        /* <DEDUP_REMOVED lines=14> */
[----:B------:R-:W-:Y:S01]  /*bff0*/  F2FP.F16.E4M3.UNPACK_B R10, R8 ;  /* 0x00000008ff0a723e */ /* 0x000fe200020006ff */
[-C--:B------:R-:W-:Y:S01]  /*c000*/  FMUL.FTZ R14, R14, R20.reuse ;  /* 0x000000140e0e7220 */ /* 0x080fe20000410000 */
[--C-:B------:R-:W-:Y:S02]  /*c010*/  HADD2.F32 R8, -RZ, R3.reuse.H0_H0 ;  /* 0x20000003ff087230 */ /* 0x100fe40000004100 */
[----:B------:R-:W-:Y:S01]  /*c020*/  FFMA.FTZ R44, R7, R20, -R44 ;  /* 0x00000014072c7223 */ /* 0x000fe2000001082c */
[----:B------:R-:W-:-:S02]  /*c030*/  HADD2.F32 R15, -RZ, R3.H1_H1 ;  /* 0x30000003ff0f7230 */ /* 0x000fc40000004100 */
[----:B------:R-:W-:Y:S01]  /*c040*/  FFMA.FTZ R50, R7, R25, R14 ;  /* 0x0000001907327223 */ /* 0x000fe2000001000e */
[----:B------:R-:W-:Y:S01]  /*c050*/  HADD2.F32 R14, -RZ, R10.H0_H0 ;  /* 0x2000000aff0e7230 */ /* 0x000fe20000004100 */
[----:B------:R-:W-:Y:S01]  /*c060*/  F2FP.SATFINITE.E4M3.F32.PACK_AB_MERGE_C R11, R32, R27, R34 ;  /* 0x0000001b200b723e */ /* 0x000fe20004807022 */
[----:B------:R-:W-:Y:S01]  /*c070*/  HADD2.F32 R7, -RZ, R6.H0_H0 ;  /* 0x20000006ff077230 */ /* 0x000fe20000004100 */
[----:B------:R-:W-:Y:S01]  /*c080*/  F2FP.SATFINITE.E4M3.F32.PACK_AB_MERGE_C R44, R44, R45, RZ ;  /* 0x0000002d2c2c723e */ /* 0x000fe200048070ff */
[----:B------:R-:W-:Y:S01]  /*c090*/  HADD2.F32 R21, -RZ, R10.H1_H1 ;  /* 0x3000000aff157230 */ /* 0x000fe20000004100 */
[----:B------:R-:W-:Y:S01]  /*c0a0*/  F2FP.SATFINITE.E4M3.F32.PACK_AB_MERGE_C R31, R50, R31, RZ ;  /* 0x0000001f321f723e */ /* 0x000fe200048070ff */
        /* <DEDUP_REMOVED lines=21> */
.L_x_9999:
[----:B------:R-:W-:Y:S05]  /*c200*/  BSYNC B0 ;  /* 0x0000000000007941 */ /* 0x000fea0003800000 */
.L_x_9992:
        /* <DEDUP_REMOVED lines=8> */
.L_x_9989:
[----:B0-2---:R-:W-:Y:S01]  /*c290*/  IMAD.U32 R0, RZ, RZ, UR36 ;  /* 0x00000024ff007e24 */ /* 0x005fe2000f8e00ff */
[----:B------:R-:W-:-:S04]  /*c2a0*/  LOP3.LUT R17, R17, 0xfffffffd, RZ, 0xc0, !PT ;  /* 0xfffffffd11117812 */ /* 0x000fc800078ec0ff */
[----:B------:R-:W-:-:S13]  /*c2b0*/  ISETP.NE.AND P0, PT, R0, 0x3, PT ;  /* 0x000000030000780c */ /* 0x000fda0003f05270 */
[----:B------:R-:W-:Y:S01]  /*c2c0*/  @P0 LOP3.LUT R17, R17, 0x2, RZ, 0xfc, !PT ;  /* 0x0000000211110812 */ /* 0x000fe200078efcff */
[----:B------:R-:W-:Y:S06]  /*c2d0*/  @!P0 BRA `(.L_x_10011) ;  /* 0x0000000000048947 */ /* 0x000fec0003800000 */
[----:B------:R-:W-:Y:S01]  /*c2e0*/  BPT.TRAP 0x1 ;  /* 0x000000040000795c */ /* 0x000fe20000300000 */
.L_x_10011:
[----:B-1----:R-:W-:Y:S01]  /*c2f0*/  IMAD R3, R18, 0x8, R16 ;  /* 0x0000000812037824 */ /* 0x002fe200078e0210 */
[----:B------:R-:W-:-:S04]  /*c300*/  SHF.L.U32 R0, R22, 0x1f, RZ ;  /* 0x0000001f16007819 */ /* 0x000fc800000006ff */
[----:B------:R0:W1:Y:S01]  /*c310*/  SYNCS.PHASECHK.TRANS64.TRYWAIT P1, [R3+URZ+0x19c30], R0 ;  /* 0x019c3000030075a7 */ /* 0x000062000802017f */
[----:B------:R-:W-:Y:S05]  /*c320*/  @!P0 BRA `(.L_x_10012) ;  /* 0x0000000000048947 */ /* 0x000fea0003800000 */
[----:B------:R-:W-:Y:S01]  /*c330*/  BPT.TRAP 0x1 ;  /* 0x000000040000795c */ /* 0x000fe20000300000 */
.L_x_10012:
[----:B---3-5:R-:W2:Y:S02]  /*c340*/  S2R R4, SR_TID.X ;  /* 0x0000000000047919 */ /* 0x028ea40000002100 */
[----:B--2---:R-:W-:-:S04]  /*c350*/  LOP3.LUT R4, R4, 0x7f, RZ, 0xc0, !PT ;  /* 0x0000007f04047812 */ /* 0x004fc800078ec0ff */
[----:B------:R-:W-:Y:S01]  /*c360*/  ISETP.NE.AND P0, PT, R4, RZ, PT ;  /* 0x000000ff0400720c */ /* 0x000fe20003f05270 */
[----:B-1----:R-:W-:-:S12]  /*c370*/  @P1 BRA `(.L_x_10013) ;  /* 0x0000000000081947 */ /* 0x002fd80003800000 */
[----:B------:R-:W1:Y:S02]  /*c380*/  SYNCS.PHASECHK.TRANS64.TRYWAIT P1, [R3+URZ+0x19c30], R0 ;  /* 0x019c3000030075a7 */ /* 0x000e64000802017f */
[----:B-1----:R-:W-:Y:S05]  /*c390*/  @!P1 BRA `(.L_x_10014) ;  /* 0x0000017800c49947 */ /* 0x002fea0003800000 */
.L_x_10013:
[----:B------:R-:W-:Y:S05]  /*c3a0*/  WARPSYNC.ALL ;  /* 0x0000000000007948 */ /* 0x000fea0003800000 */
[----:B01----:R-:W-:Y:S01]  /*c3b0*/  VIADD R0, R16, 0x13800 ;  /* 0x0001380010007836 */ /* 0x003fe20000000000 */
[----:B------:R-:W2:Y:S01]  /*c3c0*/  LDL R10, [R1+0x34] ;  /* 0x00003400010a7983 */ /* 0x000ea20000100800 */
[----:B------:R-:W-:-:S03]  /*c3d0*/  IMAD.MOV.U32 R9, RZ, RZ, -0x3ffffff0 ;  /* 0xc0000010ff097424 */ /* 0x000fc600078e00ff */
[----:B------:R-:W2:Y:S01]  /*c3e0*/  LDL R90, [R1+0xc] ;  /* 0x00000c00015a7983 */ /* 0x000ea20000100800 */
[----:B------:R-:W-:Y:S01]  /*c3f0*/  SHF.R.U32.HI R0, RZ, 0x4, R0 ;  /* 0x00000004ff007819 */ /* 0x000fe20000011600 */
[----:B------:R-:W-:Y:S01]  /*c400*/  IMAD.MOV.U32 R5, RZ, RZ, -0x3ffffff0 ;  /* 0xc0000010ff057424 */ /* 0x000fe200078e00ff */
[----:B------:R-:W-:Y:S01]  /*c410*/  LOP3.LUT R8, R36, 0x10000, RZ, 0xfc, !PT ;  /* 0x0001000024087812 */ /* 0x000fe200078efcff */
[----:B------:R-:W-:Y:S01]  /*c420*/  IMAD.MOV.U32 R157, RZ, RZ, -0x3ffffff0 ;  /* 0xc0000010ff9d7424 */ /* 0x000fe200078e00ff */
[----:B------:R-:W-:Y:S01]  /*c430*/  LOP3.LUT R0, R0, 0x3fff, RZ, 0xc0, !PT ;  /* 0x00003fff00007812 */ /* 0x000fe200078ec0ff */
[----:B------:R-:W-:Y:S01]  /*c440*/  IMAD.MOV.U32 R7, RZ, RZ, -0x3ffffff0 ;  /* 0xc0000010ff077424 */ /* 0x000fe200078e00ff */
[----:B------:R-:W0:Y:S02]  /*c450*/  LDC R92, c[0x0][0x448] ;  /* 0x00011200ff5c7b82 */ /* 0x000e240000000800 */
[----:B------:R-:W-:-:S05]  /*c460*/  LOP3.LUT R4, R0, 0x10000, RZ, 0xfc, !PT ;  /* 0x0001000000047812 */ /* 0x000fca00078efcff */
[----:B------:R1:W-:Y:S01]  /*c470*/  STL [R1+0x18], R4 ;  /* 0x0000180401007387 */ /* 0x0003e20000100800 */
[----:B------:R-:W-:Y:S02]  /*c480*/  R2UR UR4, R8 ;  /* 0x00000000080472ca */ /* 0x000fe400000e0000 */
[----:B------:R-:W-:Y:S02]  /*c490*/  R2UR UR5, R9 ;  /* 0x00000000090572ca */ /* 0x000fe400000e0000 */
[----:B------:R-:W-:Y:S01]  /*c4a0*/  R2UR UR7, R5 ;  /* 0x00000000050772ca */ /* 0x000fe200000e0000 */
[----:B------:R-:W-:Y:S01]  /*c4b0*/  WARPGROUP.ARRIVE ;  /* 0x00000000000079c5 */ /* 0x000fe20000000000 */
[----:B------:R-:W3:Y:S01]  /*c4c0*/  LDL R96, [R1+0x4] ;  /* 0x0000040001607983 */ /* 0x000ee20000100800 */
[----:B-1----:R-:W-:-:S03]  /*c4d0*/  IMAD R4, R18, 0x300, R4 ;  /* 0x0000030012047824 */ /* 0x002fc600078e0204 */
[----:B------:R-:W5:Y:S02]  /*c4e0*/  LDL R94, [R1] ;  /* 0x00000000015e7983 */ /* 0x000f640000100800 */
[----:B------:R-:W-:-:S13]  /*c4f0*/  R2UR UR6, R4 ;  /* 0x00000000040672ca */ /* 0x000fda00000e0000 */
[----:B------:R-:W-:Y:S01]  /*c500*/  QGMMA.64x128x32.F32.E4M3.E4M3 R24, gdesc[UR4], RZ, !UPT, gsb0 ;  /* 0x01e00000041879f3 */ /* 0x000fe2000c0008ff */
[----:B------:R-:W-:Y:S02]  /*c510*/  VIADD R156, R8, 0x180 ;  /* 0x00000180089c7836 */ /* 0x000fe40000000000 */
[----:B------:R-:W-:Y:S01]  /*c520*/  VIADD R6, R4, 0x100 ;  /* 0x0000010004067836 */ /* 0x000fe20000000000 */
[----:B------:R-:W-:Y:S02]  /*c530*/  R2UR UR5, R157 ;  /* 0x000000009d0572ca */ /* 0x000fe400000e0000 */
[----:B------:R-:W-:Y:S02]  /*c540*/  R2UR UR4, R156 ;  /* 0x000000009c0472ca */ /* 0x000fe400000e0000 */
[----:B------:R-:W-:Y:S02]  /*c550*/  R2UR UR6, R6 ;  /* 0x00000000060672ca */ /* 0x000fe400000e0000 */
[----:B------:R-:W-:Y:S01]  /*c560*/  R2UR UR7, R7 ;  /* 0x00000000070772ca */ /* 0x000fe200000e0000 */
[----:B------:R-:W-:-:S02]  /*c570*/  VIADD R12, R8, 0x300 ;  /* 0x00000300080c7836 */ /* 0x000fc40000000000 */
[----:B------:R-:W-:Y:S02]  /*c580*/  VIADD R4, R4, 0x200 ;  /* 0x0000020004047836 */ /* 0x000fe40000000000 */
[----:B------:R-:W-:Y:S02]  /*c590*/  IMAD.MOV.U32 R13, RZ, RZ, -0x3ffffff0 ;  /* 0xc0000010ff0d7424 */ /* 0x000fe400078e00ff */
[----:B------:R-:W-:Y:S01]  /*c5a0*/  IMAD.MOV.U32 R5, RZ, RZ, -0x3ffffff0 ;  /* 0xc0000010ff057424 */ /* 0x000fe200078e00ff */
        /* <DEDUP_REMOVED lines=10> */
[----:B------:R-:W-:Y:S02]  /*c650*/  WARPGROUP.DEPBAR.LE gsb0, 0x0 ;  /* 0x00008000000079c5 */ /* 0x000fe40000010000 */
[----:B------:R-:W-:-:S06]  /*c660*/  WARPGROUP.ARRIVE ;  /* 0x00000000000079c5 */ /* 0x000fcc0000000000 */
[----:B------:R-:W-:Y:S01]  /*c670*/  QGMMA.64x128x32.F32.E4M3.E4M3 R24, gdesc[UR4], R24, gsb0 ;  /* 0x01e00000041879f3 */ /* 0x000fe20008000818 */
[----:B--2---:R-:W-:Y:S01]  /*c680*/  IMAD.IADD R11, R10, 0x1, R90 ;  /* 0x000000010a0b7824 */ /* 0x004fe200078e025a */
[----:B------:R-:W-:Y:S01]  /*c690*/  ULDC.64 UR4, c[0x0][0x9e0] ;  /* 0x0002780000047ab9 */ /* 0x000fe20000000a00 */
[----:B------:R-:W-:Y:S01]  /*c6a0*/  LOP3.LUT R17, R17, 0xffffffbf, RZ, 0xc0, !PT ;  /* 0xffffffbf11117812 */ /* 0x000fe200078ec0ff */
[----:B------:R-:W-:Y:S01]  /*c6b0*/  ULDC UR6, c[0x0][0x9dc] ;  /* 0x0002770000067ab9 */ /* 0x000fe20000000800 */
[----:B0-----:R-:W-:-:S05]  /*c6c0*/  @P1 IMAD.HI.U32 R0, R11, R0, RZ ;  /* 0x000000000b001227 */ /* 0x001fca00078e00ff */
[----:B-1----:R-:W-:Y:S01]  /*c6d0*/  @P1 SHF.R.U32.HI R11, RZ, R5, R0 ;  /* 0x00000005ff0b1219 */ /* 0x002fe20000011600 */
[----:B------:R-:W-:Y:S02]  /*c6e0*/  @!P0 VIADD R0, R3, 0x19c40 ;  /* 0x00019c4003008836 */ /* 0x000fe40000000000 */
[----:B------:R-:W-:Y:S02]  /*c6f0*/  IMAD.MOV.U32 R3, RZ, RZ, -0x80 ;  /* 0xffffff80ff037424 */ /* 0x000fe400078e00ff */
[----:B------:R-:W0:Y:S01]  /*c700*/  SHFL.IDX PT, R20, R11, RZ, 0x1c1f ;  /* 0x001c1fff0b147589 */ /* 0x000e2200000e0000 */
[----:B------:R-:W-:Y:S01]  /*c710*/  UISETP.GE.AND UP0, UPT, UR5, 0x1, UPT ;  /* 0x000000010500788c */ /* 0x000fe2000bf06270 */
[----:B------:R-:W-:Y:S01]  /*c720*/  @!P0 PRMT R0, RZ, 0x654, R0 ;  /* 0x00000654ff008816 */ /* 0x000fe20000000000 */
[----:B------:R-:W-:Y:S01]  /*c730*/  IMAD R10, R88, R3, 0x80 ;  /* 0x00000080580a7424 */ /* 0x000fe200078e0203 */
[----:B------:R-:W-:Y:S01]  /*c740*/  @P1 LOP3.LUT R17, R17, 0x40, RZ, 0xfc, !PT ;  /* 0x0000004011111812 */ /* 0x000fe200078efcff */
[----:B----4-:R-:W-:-:S02]  /*c750*/  IMAD.U32 R14, RZ, RZ, UR6 ;  /* 0x00000006ff0e7e24 */ /* 0x010fc4000f8e00ff */
[----:B------:R-:W-:-:S03]  /*c760*/  PLOP3.LUT P1, PT, PT, PT, UP0, 0x40, 0x0 ;  /* 0x000000000000781c */ /* 0x000fc60003f2e808 */
[----:B------:R-:W-:Y:S01]  /*c770*/  LOP3.LUT R5, RZ, R14, RZ, 0x33, !PT ;  /* 0x0000000eff057212 */ /* 0x000fe200078e33ff */
[----:B------:R-:W-:Y:S01]  /*c780*/  UP2UR UR39, UPR, URZ, 0x1 ;  /* 0x000000013f277883 */ /* 0x000fe20008000000 */
[C-C-:B---3--:R-:W-:Y:S02]  /*c790*/  IADD3 R7, -R23.reuse, R96, R10.reuse ;  /* 0x0000006017077210 */ /* 0x148fe40007ffe10a */
[----:B------:R-:W-:Y:S01]  /*c7a0*/  LEA R4, R88, 0xffffff80, 0x7 ;  /* 0xffffff8058047811 */ /* 0x000fe200078e38ff */
[----:B------:R-:W-:Y:S02]  /*c7b0*/  WARPGROUP.DEPBAR.LE gsb0, 0x0 ;  /* 0x00008000000079c5 */ /* 0x000fe40000010000 */
[----:B------:R1:W-:Y:S02]  /*c7c0*/  @!P0 SYNCS.ARRIVE.TRANS64.RED.A1T0 RZ, [R0+URZ], RZ ;  /* 0x000000ff00ff89a7 */ /* 0x0003e4000810043f */
[----:B-1----:R-:W-:-:S04]  /*c7d0*/  IADD3 R0, -R23, 0x1, R10 ;  /* 0x0000000117007810 */ /* 0x002fc80007ffe10a */
[----:B-----5:R-:W-:-:S05]  /*c7e0*/  IADD3 R0, -R94, R0, R96 ;  /* 0x000000005e007210 */ /* 0x020fca0007ffe160 */
[C---:B------:R-:W-:Y:S02]  /*c7f0*/  VIADD R6, R0.reuse, UR4 ;  /* 0x0000000400067c36 */ /* 0x040fe40008000000 */
[----:B------:R-:W-:-:S03]  /*c800*/  IMAD.IADD R5, R0, 0x1, R5 ;  /* 0x0000000100057824 */ /* 0x000fc600078e0205 */
[----:B0-----:R-:W-:Y:S01]  /*c810*/  VIADDMNMX R3, R20, R6, R7, PT ;  /* 0x0000000614037246 */ /* 0x001fe20003800107 */
[----:B------:R-:W-:Y:S01]  /*c820*/  IMAD.IADD R0, R5, 0x1, R20 ;  /* 0x0000000105007824 */ /* 0x000fe200078e0214 */
        /* <DEDUP_REMOVED lines=13> */
.L_x_10017:
[----:B------:R-:W-:-:S06]  /*c900*/  UISETP.NE.AND UP0, UPT, UR5, 0x1, UPT ;  /* 0x000000010500788c */ /* 0x000fcc000bf05270 */
[----:B------:R-:W-:-:S05]  /*c910*/  PLOP3.LUT P1, PT, PT, PT, UP0, 0x80, 0x0 ;  /* 0x000000000000781c */ /* 0x000fca0003f2f008 */
[----:B------:R-:W-:-:S08]  /*c920*/  @UP0 ULDC.64 UR6, c[0x0][0x9e8] ;  /* 0x00027a0000060ab9 */ /* 0x000fd00000000a00 */
[----:B------:R-:W-:-:S05]  /*c930*/  @P1 IMAD.HI.U32 R20, R15, UR6, RZ ;  /* 0x000000060f141c27 */ /* 0x000fca000f8e00ff */
[----:B------:R-:W-:-:S07]  /*c940*/  @P1 SHF.R.U32.HI R15, RZ, UR7, R20 ;  /* 0x00000007ff0f1c19 */ /* 0x000fce0008011614 */
.L_x_10018:
[----:B------:R-:W-:Y:S05]  /*c950*/  BSYNC B0 ;  /* 0x0000000000007941 */ /* 0x000fea0003800000 */
.L_x_10016:
[----:B------:R-:W-:-:S04]  /*c960*/  IMAD R20, R15, UR5, -R4 ;  /* 0x000000050f147c24 */ /* 0x000fc8000f8e0a04 */
[----:B------:R-:W-:-:S05]  /*c970*/  IMAD.IADD R20, R20, 0x1, -R23 ;  /* 0x0000000114147824 */ /* 0x000fca00078e0a17 */
[----:B------:R-:W-:Y:S02]  /*c980*/  VIMNMX R0, R0, R20, !PT ;  /* 0x0000001400007248 */ /* 0x000fe40007fe0100 */
[----:B------:R-:W-:-:S07]  /*c990*/  VIADDMNMX R3, R20, UR5, R3, PT ;  /* 0x0000000514037c46 */ /* 0x000fce000b800103 */
.L_x_10015:
[C---:B------:R-:W-:Y:S01]  /*c9a0*/  ISETP.GE.AND P1, PT, R10.reuse, 0x2, PT ;  /* 0x000000020a00780c */ /* 0x040fe20003f26270 */
[----:B------:R-:W-:Y:S01]  /*c9b0*/  UISETP.NE.AND UP0, UPT, UR39, URZ, UPT ;  /* 0x0000003f2700728c */ /* 0x000fe2000bf05270 */
[----:B------:R-:W-:Y:S02]  /*c9c0*/  ISETP.GE.AND P6, PT, R10, 0x9, PT ;  /* 0x000000090a00780c */ /* 0x000fe40003fc6270 */
[----:B------:R-:W-:Y:S02]  /*c9d0*/  ISETP.GT.AND P3, PT, R0, 0x1, !P1 ;  /* 0x000000010000780c */ /* 0x000fe40004f64270 */
[----:B------:R-:W-:Y:S02]  /*c9e0*/  ISETP.GE.AND P4, PT, R10, 0xa, PT ;  /* 0x0000000a0a00780c */ /* 0x000fe40003f86270 */
[----:B------:R-:W-:Y:S02]  /*c9f0*/  ISETP.GT.AND P2, PT, R0, 0x8, !P6 ;  /* 0x000000080000780c */ /* 0x000fe40007744270 */
        /* <DEDUP_REMOVED lines=195> */
.L_x_10021:
[----:B------:R-:W-:-:S06]  /*d630*/  UISETP.NE.AND UP0, UPT, UR5, 0x1, UPT ;  /* 0x000000010500788c */ /* 0x000fcc000bf05270 */
[----:B------:R-:W-:-:S05]  /*d640*/  PLOP3.LUT P4, PT, PT, PT, UP0, 0x80, 0x0 ;  /* 0x000000000000781c */ /* 0x000fca0003f8f008 */
[----:B------:R-:W-:-:S08]  /*d650*/  @UP0 ULDC.64 UR6, c[0x0][0x9e8] ;  /* 0x00027a0000060ab9 */ /* 0x000fd00000000a00 */
[----:B------:R-:W-:Y:S01]  /*d660*/  @P4 IMAD.HI.U32 R0, R3, UR6, RZ ;  /* 0x0000000603004c27 */ /* 0x000fe2000f8e00ff */
[----:B------:R-:W-:-:S13]  /*d670*/  PLOP3.LUT P4, PT, PT, PT, UP0, 0x80, 0x0 ;  /* 0x000000000000781c */ /* 0x000fda0003f8f008 */
[----:B------:R-:W-:-:S07]  /*d680*/  @P4 SHF.R.U32.HI R3, RZ, UR7, R0 ;  /* 0x00000007ff034c19 */ /* 0x000fce0008011600 */
.L_x_10022:
[----:B------:R-:W-:Y:S05]  /*d690*/  BSYNC B0 ;  /* 0x0000000000007941 */ /* 0x000fea0003800000 */
.L_x_10020:
[----:B------:R-:W-:-:S04]  /*d6a0*/  IMAD R4, R3, UR5, -R4 ;  /* 0x0000000503047c24 */ /* 0x000fc8000f8e0a04 */
[----:B------:R-:W-:-:S05]  /*d6b0*/  IMAD.IADD R4, R4, 0x1, -R23 ;  /* 0x0000000104047824 */ /* 0x000fca00078e0a17 */
[----:B------:R-:W-:Y:S02]  /*d6c0*/  VIMNMX R5, R5, R4, !PT ;  /* 0x0000000405057248 */ /* 0x000fe40007fe0100 */
[----:B------:R-:W-:-:S07]  /*d6d0*/  VIADDMNMX R6, R4, UR5, R6, PT ;  /* 0x0000000504067c46 */ /* 0x000fce000b800106 */
.L_x_10019:
[C---:B------:R-:W-:Y:S01]  /*d6e0*/  ISETP.GT.AND P1, PT, R5.reuse, 0x1, !P1 ;  /* 0x000000010500780c */ /* 0x040fe20004f24270 */
[----:B------:R-:W-:Y:S01]  /*d6f0*/  UISETP.NE.AND UP0, UPT, UR39, URZ, UPT ;  /* 0x0000003f2700728c */ /* 0x000fe2000bf05270 */
[----:B------:R-:W-:Y:S02]  /*d700*/  ISETP.GT.AND P6, PT, R5, 0x8, !P6 ;  /* 0x000000080500780c */ /* 0x000fe400077c4270 */
[C---:B------:R-:W-:Y:S02]  /*d710*/  ISETP.LT.OR P1, PT, R6.reuse, 0x2, P1 ;  /* 0x000000020600780c */ /* 0x040fe40000f21670 */
[----:B------:R-:W-:Y:S02]  /*d720*/  ISETP.LT.OR P6, PT, R6, 0x9, P6 ;  /* 0x000000090600780c */ /* 0x000fe400037c1670 */
[----:B------:R-:W-:Y:S02]  /*d730*/  FSEL R27, R27, -INF , !P1 ;  /* 0xff8000001b1b7808 */ /* 0x000fe40004800000 */
[----:B------:R-:W-:-:S02]  /*d740*/  LOP3.LUT P1, RZ, R17, 0x1, RZ, 0xc0, !PT ;  /* 0x0000000111ff7812 */ /* 0x000fc4000782c0ff */
[----:B------:R-:W-:Y:S02]  /*d750*/  FSEL R7, R30, -INF , !P6 ;  /* 0xff8000001e077808 */ /* 0x000fe40007000000 */
[----:B------:R-:W-:Y:S02]  /*d760*/  ISETP.GT.AND P1, PT, R5, 0x9, !P1 ;  /* 0x000000090500780c */ /* 0x000fe40004f24270 */
[C---:B------:R-:W-:Y:S02]  /*d770*/  LOP3.LUT P6, RZ, R17.reuse, 0x4000000, RZ, 0xc0, !PT ;  /* 0x0400000011ff7812 */ /* 0x040fe400078cc0ff */
[----:B------:R-:W-:Y:S02]  /*d780*/  ISETP.LT.OR P1, PT, R6, 0xa, P1 ;  /* 0x0000000a0600780c */ /* 0x000fe40000f21670 */
[----:B------:R-:W-:Y:S02]  /*d790*/  LOP3.LUT P4, RZ, R17, 0x2000000, RZ, 0xc0, !PT ;  /* 0x0200000011ff7812 */ /* 0x000fe4000788c0ff */
        /* <DEDUP_REMOVED lines=51> */
[----:B------:R-:W-:Y:S02]  /*dad0*/  LOP3.LUT P6, RZ, R17, 0x8000, RZ, 0xc0, !PT ;  /* 0x0000800011ff7812 */ /* 0x000fe400078cc0ff */
[----:B------:R-:W-:Y:S02]  /*dae0*/  FSEL R47, R47, -INF , !P1 ;  /* 0xff8000002f2f7808 */ /* 0x000fe40004800000 */
[----:B------:R-:W-:Y:S02]  /*daf0*/  LOP3.LUT P1, RZ, R17, 0x40000, RZ, 0xc0, !PT ;  /* 0x0004000011ff7812 */ /* 0x000fe4000782c0ff */
[----:B------:R-:W-:-:S02]  /*db00*/  FMNMX.FTZ R0, R107, R0, !PT ;  /* 0x000000006b007209 */ /* 0x000fc40007810000 */
[----:B------:R-:W-:Y:S02]  /*db10*/  ISETP.GT.AND P1, PT, R5, 0x30, !P1 ;  /* 0x000000300500780c */ /* 0x000fe40004f24270 */
[----:B------:R-:W-:Y:S02]  /*db20*/  FMNMX.FTZ R0, R69, R0, !PT ;  /* 0x0000000045007209 */ /* 0x000fe40007810000 */
[----:B------:R-:W-:Y:S02]  /*db30*/  ISETP.LT.OR P1, PT, R6, 0x31, P1 ;  /* 0x000000310600780c */ /* 0x000fe40000f21670 */
[C---:B------:R-:W-:Y:S02]  /*db40*/  LOP3.LUT P4, RZ, R17.reuse, 0x4000, RZ, 0xc0, !PT ;  /* 0x0000400011ff7812 */ /* 0x040fe4000788c0ff */
        /* <DEDUP_REMOVED lines=20> */
[C---:B------:R-:W-:Y:S01]  /*dc90*/  ISETP.GT.AND P1, PT, R5.reuse, 0x40, !P4 ;  /* 0x000000400500780c */ /* 0x040fe20006724270 */
[----:B------:R-:W0:Y:S01]  /*dca0*/  SHFL.BFLY PT, R3, R0, 0x2, 0x1f ;  /* 0x0c401f0000037f89 */ /* 0x000e2200000e0000 */
[----:B------:R-:W-:Y:S02]  /*dcb0*/  ISETP.GT.AND P5, PT, R5, RZ, !P5 ;  /* 0x000000ff0500720c */ /* 0x000fe40006fa4270 */
        /* <DEDUP_REMOVED lines=10> */
[----:B------:R-:W-:Y:S02]  /*dd60*/  LOP3.LUT P1, RZ, R17, 0x1000, RZ, 0xc0, !PT ;  /* 0x0000100011ff7812 */ /* 0x000fe4000782c0ff */
[----:B0-----:R-:W-:Y:S02]  /*dd70*/  FMNMX.FTZ R10, R0, R3, !PT ;  /* 0x00000003000a7209 */ /* 0x001fe40007810000 */
[----:B------:R-:W-:Y:S02]  /*dd80*/  ISETP.GT.AND P1, PT, R5, 0x48, !P1 ;  /* 0x000000480500780c */ /* 0x000fe40004f24270 */
[----:B------:R-:W-:Y:S01]  /*dd90*/  FMNMX.FTZ R0, R26, R27, !PT ;  /* 0x0000001b1a007209 */ /* 0x000fe20007810000 */
[----:B------:R-:W0:Y:S01]  /*dda0*/  SHFL.BFLY PT, R3, R10, 0x1, 0x1f ;  /* 0x0c201f000a037f89 */ /* 0x000e2200000e0000 */
        /* <DEDUP_REMOVED lines=50> */
[----:B0-----:R-:W-:Y:S02]  /*e0d0*/  FMNMX.FTZ R3, R10, R3, !PT ;  /* 0x000000030a037209 */ /* 0x001fe40007810000 */
[----:B------:R-:W-:Y:S02]  /*e0e0*/  FSEL R75, R75, -INF , !P1 ;  /* 0xff8000004b4b7808 */ /* 0x000fe40004800000 */
[----:B------:R-:W-:Y:S02]  /*e0f0*/  ISETP.GT.AND P1, PT, R5, 0x68, !P6 ;  /* 0x000000680500780c */ /* 0x000fe40007724270 */
[----:B------:R-:W-:Y:S02]  /*e100*/  FMNMX.FTZ R0, R71, R0, !PT ;  /* 0x0000000047007209 */ /* 0x000fe40007810000 */
[----:B------:R-:W-:Y:S02]  /*e110*/  ISETP.LT.OR P1, PT, R6, 0x69, P1 ;  /* 0x000000690600780c */ /* 0x000fe40000f21670 */
[----:B------:R-:W-:-:S02]  /*e120*/  LOP3.LUT P6, RZ, R17, 0x8000000, RZ, 0xc0, !PT ;  /* 0x0800000011ff7812 */ /* 0x000fc400078cc0ff */
[----:B------:R-:W-:Y:S02]  /*e130*/  FSEL R137, R78, -INF , !P1 ;  /* 0xff8000004e897808 */ /* 0x000fe40004800000 */
[----:B------:R-:W-:Y:S02]  /*e140*/  ISETP.GT.AND P1, PT, R5, 0x69, !P4 ;  /* 0x000000690500780c */ /* 0x000fe40006724270 */
[----:B------:R-:W-:Y:S02]  /*e150*/  FMNMX.FTZ R0, R135, R0, !PT ;  /* 0x0000000087007209 */ /* 0x000fe40007810000 */
[----:B------:R-:W-:Y:S02]  /*e160*/  ISETP.LT.OR P1, PT, R6, 0x6a, P1 ;  /* 0x0000006a0600780c */ /* 0x000fe40000f21670 */
[----:B------:R-:W-:Y:S02]  /*e170*/  FMNMX.FTZ R0, R75, R0, !PT ;  /* 0x000000004b007209 */ /* 0x000fe40007810000 */
[----:B------:R-:W-:Y:S01]  /*e180*/  FSEL R139, R79, -INF , !P1 ;  /* 0xff8000004f8b7808 */ /* 0x000fe20004800000 */
[----:B------:R-:W-:-:S01]  /*e190*/  FFMA.FTZ R79, R2, R3, -8 ;  /* 0xc1000000024f7423 */ /* 0x000fc20000010003 */
[----:B------:R-:W-:-:S02]  /*e1a0*/  FSETP.NEU.FTZ.AND P1, PT, R3, -INF , PT ;  /* 0xff8000000300780b */ /* 0x000fc40003f3d000 */
[----:B------:R-:W-:Y:S02]  /*e1b0*/  LOP3.LUT P4, RZ, R17, 0x10000000, RZ, 0xc0, !PT ;  /* 0x1000000011ff7812 */ /* 0x000fe4000788c0ff */
[----:B------:R-:W-:Y:S02]  /*e1c0*/  FSEL R79, R79, RZ, P1 ;  /* 0x000000ff4f4f7208 */ /* 0x000fe40000800000 */
[C---:B------:R-:W-:Y:S02]  /*e1d0*/  ISETP.GT.AND P1, PT, R5.reuse, 0x70, !P6 ;  /* 0x000000700500780c */ /* 0x040fe40007724270 */
[----:B------:R-:W-:Y:S01]  /*e1e0*/  ISETP.GT.AND P2, PT, R5, 0x71, !P2 ;  /* 0x000000710500780c */ /* 0x000fe20005744270 */
[----:B------:R-:W-:-:S01]  /*e1f0*/  FFMA.FTZ R20, R2, R21, -R79 ;  /* 0x0000001502147223 */ /* 0x000fc2000001084f */
[----:B------:R-:W-:Y:S01]  /*e200*/  ISETP.LT.OR P1, PT, R6, 0x71, P1 ;  /* 0x000000710600780c */ /* 0x000fe20000f21670 */
[----:B------:R-:W-:-:S01]  /*e210*/  FFMA.FTZ R21, R2, R33, -R79 ;  /* 0x0000002102157223 */ /* 0x000fc2000001084f */
[----:B------:R-:W-:Y:S01]  /*e220*/  FMNMX.FTZ R0, R137, R0, !PT ;  /* 0x0000000089007209 */ /* 0x000fe20007810000 */
[----:B------:R-:W-:-:S01]  /*e230*/  FFMA.FTZ R33, R2, R41, -R79 ;  /* 0x0000002902217223 */ /* 0x000fc2000001084f */
[----:B------:R-:W-:Y:S01]  /*e240*/  ISETP.GT.AND P3, PT, R5, 0x78, !P3 ;  /* 0x000000780500780c */ /* 0x000fe20005f64270 */
[----:B------:R-:W-:-:S01]  /*e250*/  FFMA.FTZ R41, R2, R49, -R79 ;  /* 0x0000003102297223 */ /* 0x000fc2000001084f */
[----:B------:R-:W-:Y:S01]  /*e260*/  ISETP.GT.AND P4, PT, R5, 0x79, !P4 ;  /* 0x000000790500780c */ /* 0x000fe20006784270 */
[----:B------:R-:W-:-:S01]  /*e270*/  FFMA.FTZ R4, R2, R24, -R79 ;  /* 0x0000001802047223 */ /* 0x000fc2000001084f */
[----:B------:R-:W-:Y:S01]  /*e280*/  ISETP.LT.OR P2, PT, R6, 0x72, P2 ;  /* 0x000000720600780c */ /* 0x000fe20001741670 */
[----:B------:R-:W-:-:S01]  /*e290*/  FFMA.FTZ R24, R2, R91, -R79 ;  /* 0x0000005b02187223 */ /* 0x000fc2000001084f */
[----:B------:R-:W-:Y:S01]  /*e2a0*/  FSEL R5, R82, -INF , !P1 ;  /* 0xff80000052057808 */ /* 0x000fe20004800000 */
[----:B------:R-:W-:-:S01]  /*e2b0*/  FFMA.FTZ R25, R2, R25, -R79 ;  /* 0x0000001902197223 */ /* 0x000fc2000001084f */
[----:B------:R-:W-:Y:S01]  /*e2c0*/  FMNMX.FTZ R0, R139, R0, !PT ;  /* 0x000000008b007209 */ /* 0x000fe20007810000 */
[----:B------:R-:W-:-:S01]  /*e2d0*/  FFMA.FTZ R10, R2, R15, -R79 ;  /* 0x0000000f020a7223 */ /* 0x000fc2000001084f */
[----:B------:R-:W-:Y:S01]  /*e2e0*/  ISETP.LT.OR P3, PT, R6, 0x79, P3 ;  /* 0x000000790600780c */ /* 0x000fe20001f61670 */
[----:B------:R-:W-:Y:S01]  /*e2f0*/  MUFU.EX2 R4, R4 ;  /* 0x0000000400047308 */ /* 0x000fe20000000800 */
[----:B------:R-:W-:Y:S01]  /*e300*/  FSEL R83, R83, -INF , !P2 ;  /* 0xff80000053537808 */ /* 0x000fe20005000000 */
[C-C-:B------:R-:W-:Y:S01]  /*e310*/  FFMA.FTZ R15, R2.reuse, R29, -R79.reuse ;  /* 0x0000001d020f7223 */ /* 0x140fe2000001084f */
[----:B------:R-:W-:Y:S01]  /*e320*/  FMNMX.FTZ R0, R5, R0, !PT ;  /* 0x0000000005007209 */ /* 0x000fe20007810000 */
[--C-:B------:R-:W-:Y:S01]  /*e330*/  FFMA.FTZ R29, R2, R37, -R79.reuse ;  /* 0x00000025021d7223 */ /* 0x100fe2000001084f */
[----:B------:R-:W-:Y:S01]  /*e340*/  ISETP.LT.OR P4, PT, R6, 0x7a, P4 ;  /* 0x0000007a0600780c */ /* 0x000fe20002781670 */
[--C-:B------:R-:W-:Y:S01]  /*e350*/  FFMA.FTZ R28, R2, R93, -R79.reuse ;  /* 0x0000005d021c7223 */ /* 0x100fe2000001084f */
        /* <DEDUP_REMOVED lines=12> */
[----:B------:R-:W-:-:S01]  /*e420*/  FFMA.FTZ R53, R2, R57, -R79 ;  /* 0x0000003902357223 */ /* 0x000fc2000001084f */
[C-C-:B------:R-:W-:Y:S01]  /*e430*/  FFMA.FTZ R6, R2.reuse, R103, -R79.reuse ;  /* 0x0000006702067223 */ /* 0x140fe2000001084f */
[----:B------:R-:W-:-:S01]  /*e440*/  FFMA.FTZ R57, R2, R61, -R79 ;  /* 0x0000003d02397223 */ /* 0x000fc2000001084f */
[----:B------:R-:W0:Y:S01]  /*e450*/  SHFL.BFLY PT, R91, R0, 0x2, 0x1f ;  /* 0x0c401f00005b7f89 */ /* 0x000e2200000e0000 */
        /* <DEDUP_REMOVED lines=11> */
[----:B------:R-:W-:Y:S01]  /*e510*/  ISETP.NE.AND P6, PT, R92, 0x1, PT ;  /* 0x000000015c00780c */ /* 0x000fe20003fc5270 */
[----:B------:R-:W-:-:S01]  /*e520*/  FFMA.FTZ R46, R2, R113, -R79 ;  /* 0x00000071022e7223 */ /* 0x000fc2000001084f */
[C-C-:B------:R-:W-:Y:S01]  /*e530*/  FFMA.FTZ R77, R2.reuse, R115, -R79.reuse ;  /* 0x00000073024d7223 */ /* 0x140fe2000001084f */
[----:B------:R-:W-:-:S01]  /*e540*/  FFMA.FTZ R48, R2, R81, -R79 ;  /* 0x0000005102307223 */ /* 0x000fc2000001084f */
[----:B------:R-:W-:-:S02]  /*e550*/  FFMA.FTZ R79, R2, R85, -R79 ;  /* 0x00000055024f7223 */ /* 0x000fc4000001084f */
[----:B------:R-:W-:Y:S01]  /*e560*/  MUFU.EX2 R21, R21 ;  /* 0x0000001500157308 */ /* 0x000fe20000000800 */
[----:B-1----:R-:W-:-:S04]  /*e570*/  F2FP.SATFINITE.E4M3.F32.PACK_AB_MERGE_C R148, R15, R10, RZ ;  /* 0x0000000a0f94723e */ /* 0x002fc800048070ff */
[----:B------:R-:W-:Y:S02]  /*e580*/  F2FP.SATFINITE.E4M3.F32.PACK_AB_MERGE_C R148, R25, R4, R148 ;  /* 0x000000041994723e */ /* 0x000fe40004807094 */
[----:B0-----:R-:W-:Y:S01]  /*e590*/  FMNMX.FTZ R91, R0, R91, !PT ;  /* 0x0000005b005b7209 */ /* 0x001fe20007810000 */
[----:B------:R-:W-:Y:S04]  /*e5a0*/  MUFU.EX2 R24, R24 ;  /* 0x0000001800187308 */ /* 0x000fe80000000800 */
[----:B------:R-:W0:Y:S04]  /*e5b0*/  SHFL.BFLY PT, R0, R91, 0x1, 0x1f ;  /* 0x0c201f005b007f89 */ /* 0x000e2800000e0000 */
[----:B------:R-:W1:Y:S08]  /*e5c0*/  MUFU.EX2 R29, R29 ;  /* 0x0000001d001d7308 */ /* 0x000e700000000800 */
[----:B------:R-:W-:Y:S08]  /*e5d0*/  MUFU.EX2 R28, R28 ;  /* 0x0000001c001c7308 */ /* 0x000ff00000000800 */
[----:B------:R-:W-:Y:S01]  /*e5e0*/  MUFU.EX2 R33, R33 ;  /* 0x0000002100217308 */ /* 0x000fe20000000800 */
[----:B-1----:R-:W-:-:S02]  /*e5f0*/  F2FP.SATFINITE.E4M3.F32.PACK_AB_MERGE_C R150, R29, R24, RZ ;  /* 0x000000181d96723e */ /* 0x002fc400048070ff */
[----:B0-----:R-:W-:Y:S02]  /*e600*/  FMNMX.FTZ R0, R91, R0, !PT ;  /* 0x000000005b007209 */ /* 0x001fe40007810000 */
[----:B------:R-:W-:Y:S02]  /*e610*/  F2FP.SATFINITE.E4M3.F32.PACK_AB_MERGE_C R150, R21, R20, R150 ;  /* 0x000000141596723e */ /* 0x000fe40004807096 */
[----:B------:R-:W-:Y:S01]  /*e620*/  FSETP.NEU.FTZ.AND P1, PT, R0, -INF , PT ;  /* 0xff8000000000780b */ /* 0x000fe20003f3d000 */
[----:B------:R-:W-:-:S01]  /*e630*/  FFMA.FTZ R50, R2, R0, -8 ;  /* 0xc100000002327423 */ /* 0x000fc20000010000 */
[----:B------:R-:W-:Y:S04]  /*e640*/  MUFU.EX2 R30, R30 ;  /* 0x0000001e001e7308 */ /* 0x000fe80000000800 */
[----:B------:R-:W-:-:S02]  /*e650*/  FSEL R50, R50, RZ, P1 ;  /* 0x000000ff32327208 */ /* 0x000fc40000800000 */
[----:B------:R-:W-:Y:S02]  /*e660*/  PLOP3.LUT P1, PT, PT, PT, UP0, 0x40, 0x0 ;  /* 0x000000000000781c */ /* 0x000fe40003f2e808 */
[----:B------:R-:W0:Y:S01]  /*e670*/  MUFU.EX2 R37, R37 ;  /* 0x0000002500257308 */ /* 0x000e220000000800 */
[----:B------:R-:W-:-:S01]  /*e680*/  FFMA.FTZ R26, R2, R26, -R50 ;  /* 0x0000001a021a7223 */ /* 0x000fc20000010832 */
[C-C-:B------:R-:W-:Y:S01]  /*e690*/  FFMA.FTZ R27, R2.reuse, R27, -R50.reuse ;  /* 0x0000001b021b7223 */ /* 0x140fe20000010832 */
[----:B------:R-:W-:-:S01]  /*e6a0*/  FFMA.FTZ R7, R2, R7, -R50 ;  /* 0x0000000702077223 */ /* 0x000fc20000010832 */
[C-C-:B------:R-:W-:Y:S01]  /*e6b0*/  FFMA.FTZ R52, R2.reuse, R31, -R50.reuse ;  /* 0x0000001f02347223 */ /* 0x140fe20000010832 */
[----:B------:R-:W-:-:S01]  /*e6c0*/  FFMA.FTZ R11, R2, R11, -R50 ;  /* 0x0000000b020b7223 */ /* 0x000fc20000010832 */
[----:B------:R-:W-:Y:S01]  /*e6d0*/  FFMA.FTZ R66, R2, R59, -R50 ;  /* 0x0000003b02427223 */ /* 0x000fe20000010832 */
[----:B------:R-:W-:-:S01]  /*e6e0*/  FADD.FTZ R59, R4, R25 ;  /* 0x00000019043b7221 */ /* 0x000fc20000010000 */
        /* <DEDUP_REMOVED lines=8> */
[----:B------:R-:W1:Y:S01]  /*e770*/  MUFU.EX2 R27, R27 ;  /* 0x0000001b001b7308 */ /* 0x000e620000000800 */
[----:B------:R-:W-:-:S01]  /*e780*/  FFMA.FTZ R68, R2, R63, -R50 ;  /* 0x0000003f02447223 */ /* 0x000fc20000010832 */
[----:B------:R-:W-:Y:S01]  /*e790*/  FFMA.FTZ R39, R2, R121, -R50 ;  /* 0x0000007902277223 */ /* 0x000fe20000010832 */
[----:B------:R-:W-:-:S01]  /*e7a0*/  FADD.FTZ R72, R20, R59 ;  /* 0x0000003b14487221 */ /* 0x000fc20000010000 */
[C-C-:B------:R-:W-:Y:S01]  /*e7b0*/  FFMA.FTZ R60, R2.reuse, R47, -R50.reuse ;  /* 0x0000002f023c7223 */ /* 0x140fe20000010832 */
[----:B------:R-:W-:-:S01]  /*e7c0*/  FFMA.FTZ R43, R2, R123, -R50 ;  /* 0x0000007b022b7223 */ /* 0x000fc20000010832 */
[----:B------:R-:W-:Y:S01]  /*e7d0*/  FFMA.FTZ R62, R2, R51, -R50 ;  /* 0x00000033023e7223 */ /* 0x000fe20000010832 */
[----:B------:R-:W-:-:S01]  /*e7e0*/  FADD.FTZ R63, R21, R72 ;  /* 0x00000048153f7221 */ /* 0x000fc20000010000 */
[----:B------:R-:W2:Y:S01]  /*e7f0*/  MUFU.EX2 R7, R7 ;  /* 0x0000000700077308 */ /* 0x000ea20000000800 */
[----:B------:R-:W-:-:S01]  /*e800*/  FFMA.FTZ R51, R2, R125, -R50 ;  /* 0x0000007d02337223 */ /* 0x000fc20000010832 */
[----:B0-----:R-:W-:Y:S01]  /*e810*/  F2FP.SATFINITE.E4M3.F32.PACK_AB_MERGE_C R144, R37, R30, RZ ;  /* 0x0000001e2590723e */ /* 0x001fe200048070ff */
[----:B------:R-:W-:-:S01]  /*e820*/  FADD.FTZ R72, R24, R63 ;  /* 0x0000003f18487221 */ /* 0x000fc20000010000 */
[C-C-:B------:R-:W-:Y:S01]  /*e830*/  FFMA.FTZ R64, R2.reuse, R55, -R50.reuse ;  /* 0x0000003702407223 */ /* 0x140fe20000010832 */
[----:B------:R-:W-:-:S01]  /*e840*/  FFMA.FTZ R47, R2, R127, -R50 ;  /* 0x0000007f022f7223 */ /* 0x000fc20000010832 */
[----:B------:R-:W-:Y:S01]  /*e850*/  FFMA.FTZ R55, R2, R129, -R50 ;  /* 0x0000008102377223 */ /* 0x000fe20000010832 */
[----:B------:R-:W-:-:S01]  /*e860*/  FADD.FTZ R63, R29, R72 ;  /* 0x000000481d3f7221 */ /* 0x000fc20000010000 */
[----:B------:R-:W0:Y:S01]  /*e870*/  MUFU.EX2 R52, R52 ;  /* 0x0000003400347308 */ /* 0x000e220000000800 */
[----:B-1----:R-:W-:-:S01]  /*e880*/  FADD.FTZ R70, R26, R27 ;  /* 0x0000001b1a467221 */ /* 0x002fc20000010000 */
[C---:B------:R-:W-:Y:S01]  /*e890*/  FFMA.FTZ R131, R2.reuse, R131, -R50 ;  /* 0x0000008302837223 */ /* 0x040fe20000010832 */
[----:B------:R-:W-:Y:S01]  /*e8a0*/  F2FP.SATFINITE.E4M3.F32.PACK_AB_MERGE_C R144, R33, R28, R144 ;  /* 0x0000001c2190723e */ /* 0x000fe20004807090 */
        /* <DEDUP_REMOVED lines=10> */
[----:B0-----:R-:W-:-:S01]  /*e950*/  FADD.FTZ R70, R52, R59 ;  /* 0x0000003b34467221 */ /* 0x001fc20000010000 */
[----:B------:R-:W-:-:S04]  /*e960*/  F2FP.SATFINITE.E4M3.F32.PACK_AB_MERGE_C R149, R52, R7, RZ ;  /* 0x000000073495723e */ /* 0x000fc800048070ff */
[----:B------:R-:W-:Y:S02]  /*e970*/  F2FP.SATFINITE.E4M3.F32.PACK_AB_MERGE_C R149, R27, R26, R149 ;  /* 0x0000001a1b95723e */ /* 0x000fe40004807095 */
        /* <DEDUP_REMOVED lines=23> */
[----:B------:R-:W-:Y:S01]  /*eaf0*/  MUFU.EX2 R34, R34 ;  /* 0x0000002200227308 */ /* 0x000fe20000000800 */
[----:B0-----:R-:W-:-:S07]  /*eb00*/  FADD.FTZ R29, R41, R24 ;  /* 0x00000018291d7221 */ /* 0x001fce0000010000 */
[----:B------:R-:W0:Y:S01]  /*eb10*/  MUFU.EX2 R45, R45 ;  /* 0x0000002d002d7308 */ /* 0x000e220000000800 */
[----:B-1----:R-:W-:-:S01]  /*eb20*/  FADD.FTZ R24, R60, R25 ;  /* 0x000000193c187221 */ /* 0x002fc20000010000 */
[----:B------:R-:W-:Y:S01]  /*eb30*/  FFMA.FTZ R25, R2, R75, -R50 ;  /* 0x0000004b02197223 */ /* 0x000fe20000010832 */
[----:B------:R-:W-:-:S04]  /*eb40*/  F2FP.SATFINITE.E4M3.F32.PACK_AB_MERGE_C R39, R60, R39, RZ ;  /* 0x000000273c27723e */ /* 0x000fc800048070ff */
[----:B------:R-:W-:Y:S01]  /*eb50*/  F2FP.SATFINITE.E4M3.F32.PACK_AB_MERGE_C R145, R58, R35, R39 ;  /* 0x000000233a91723e */ /* 0x000fe20004807027 */
[----:B------:R-:W1:Y:S08]  /*eb60*/  MUFU.EX2 R43, R43 ;  /* 0x0000002b002b7308 */ /* 0x000e700000000800 */
[----:B------:R-:W2:Y:S01]  /*eb70*/  MUFU.EX2 R62, R62 ;  /* 0x0000003e003e7308 */ /* 0x000ea20000000800 */
[----:B0-----:R-:W-:Y:S01]  /*eb80*/  F2FP.SATFINITE.E4M3.F32.PACK_AB_MERGE_C R146, R45, R34, RZ ;  /* 0x000000222d92723e */ /* 0x001fe200048070ff */
[----:B------:R-:W-:-:S03]  /*eb90*/  FADD.FTZ R34, R34, R29 ;  /* 0x0000001d22227221 */ /* 0x000fc60000010000 */
[----:B------:R-:W-:Y:S01]  /*eba0*/  F2FP.SATFINITE.E4M3.F32.PACK_AB_MERGE_C R146, R41, R32, R146 ;  /* 0x000000202992723e */ /* 0x000fe20004807092 */
[----:B------:R-:W-:-:S02]  /*ebb0*/  FADD.FTZ R45, R45, R34 ;  /* 0x000000222d2d7221 */ /* 0x000fc40000010000 */
[----:B------:R-:W0:Y:S01]  /*ebc0*/  MUFU.EX2 R51, R51 ;  /* 0x0000003300337308 */ /* 0x000e220000000800 */
[----:B-1----:R-:W-:-:S07]  /*ebd0*/  FADD.FTZ R29, R43, R24 ;  /* 0x000000182b1d7221 */ /* 0x002fce0000010000 */
[----:B------:R-:W1:Y:S01]  /*ebe0*/  MUFU.EX2 R64, R64 ;  /* 0x0000004000407308 */ /* 0x000e620000000800 */
[----:B--2---:R-:W-:-:S07]  /*ebf0*/  FADD.FTZ R24, R62, R29 ;  /* 0x0000001d3e187221 */ /* 0x004fce0000010000 */
[----:B------:R-:W-:Y:S01]  /*ec00*/  MUFU.EX2 R6, R6 ;  /* 0x0000000600067308 */ /* 0x000fe20000000800 */
[----:B0-----:R-:W-:-:S01]  /*ec10*/  FADD.FTZ R29, R51, R24 ;  /* 0x00000018331d7221 */ /* 0x001fc20000010000 */
[C-C-:B------:R-:W-:Y:S01]  /*ec20*/  FFMA.FTZ R24, R2.reuse, R5, -R50.reuse ;  /* 0x0000000502187223 */ /* 0x140fe20000010832 */
[----:B------:R-:W-:-:S05]  /*ec30*/  FFMA.FTZ R50, R2, R87, -R50 ;  /* 0x0000005702327223 */ /* 0x000fca0000010832 */
[----:B------:R-:W0:Y:S01]  /*ec40*/  MUFU.EX2 R57, R57 ;  /* 0x0000003900397308 */ /* 0x000e220000000800 */
[----:B-1----:R-:W-:-:S01]  /*ec50*/  FADD.FTZ R28, R64, R29 ;  /* 0x0000001d401c7221 */ /* 0x002fc20000010000 */
[----:B------:R-:W-:-:S04]  /*ec60*/  F2FP.SATFINITE.E4M3.F32.PACK_AB_MERGE_C R51, R64, R51, RZ ;  /* 0x000000334033723e */ /* 0x000fc800048070ff */
[----:B------:R-:W-:Y:S02]  /*ec70*/  F2FP.SATFINITE.E4M3.F32.PACK_AB_MERGE_C R147, R62, R43, R51 ;  /* 0x0000002b3e93723e */ /* 0x000fe40004807033 */
        /* <DEDUP_REMOVED lines=17> */
[----:B0-----:R-:W-:-:S01]  /*ed90*/  FADD.FTZ R29, R68, R7 ;  /* 0x00000007441d7221 */ /* 0x001fc20000010000 */
[----:B------:R-:W-:-:S04]  /*eda0*/  F2FP.SATFINITE.E4M3.F32.PACK_AB_MERGE_C R55, R68, R55, RZ ;  /* 0x000000374437723e */ /* 0x000fc800048070ff */
[----:B------:R-:W-:Y:S02]  /*edb0*/  F2FP.SATFINITE.E4M3.F32.PACK_AB_MERGE_C R141, R66, R47, R55 ;  /* 0x0000002f428d723e */ /* 0x000fe40004807037 */
        /* <DEDUP_REMOVED lines=10> */
[----:B------:R-:W-:Y:S01]  /*ee60*/  MUFU.EX2 R21, R21 ;  /* 0x0000001500157308 */ /* 0x000fe20000000800 */
[----:B0-----:R-:W-:-:S01]  /*ee70*/  FADD.FTZ R27, R15, R28 ;  /* 0x0000001c0f1b7221 */ /* 0x001fc20000010000 */
[----:B------:R-:W-:-:S04]  /*ee80*/  FADD.FTZ R40, R40, R61 ;  /* 0x0000003d28287221 */ /* 0x000fc80000010000 */
[----:B------:R-:W-:Y:S02]  /*ee90*/  FADD.FTZ R65, R65, R40 ;  /* 0x0000002841417221 */ /* 0x000fe40000010000 */
[----:B------:R-:W-:Y:S01]  /*eea0*/  MUFU.EX2 R44, R44 ;  /* 0x0000002c002c7308 */ /* 0x000fe20000000800 */
[----:B--2---:R-:W-:-:S02]  /*eeb0*/  FADD.FTZ R28, R4, R27 ;  /* 0x0000001b041c7221 */ /* 0x004fc40000010000 */
[----:B------:R-:W0:Y:S05]  /*eec0*/  @P6 LDC R27, c[0x0][0x44c] ;  /* 0x00011300ff1b6b82 */ /* 0x000e2a0000000800 */
[----:B------:R-:W1:Y:S08]  /*eed0*/  MUFU.EX2 R73, R73 ;  /* 0x0000004900497308 */ /* 0x000e700000000800 */
[----:B------:R-:W-:Y:S08]  /*eee0*/  MUFU.EX2 R42, R42 ;  /* 0x0000002a002a7308 */ /* 0x000ff00000000800 */
[----:B------:R-:W2:Y:S01]  /*eef0*/  MUFU.EX2 R69, R69 ;  /* 0x0000004500457308 */ /* 0x000ea20000000800 */
[----:B-1----:R-:W-:Y:S01]  /*ef00*/  F2FP.SATFINITE.E4M3.F32.PACK_AB_MERGE_C R11, R73, R44, RZ ;  /* 0x0000002c490b723e */ /* 0x002fe200048070ff */
[----:B0-----:R-:W-:-:S06]  /*ef10*/  @P6 IMAD.HI.U32 R27, R90, R27, RZ ;  /* 0x0000001b5a1b6227 */ /* 0x001fcc00078e00ff */
[----:B------:R-:W0:Y:S08]  /*ef20*/  MUFU.EX2 R20, R20 ;  /* 0x0000001400147308 */ /* 0x000e300000000800 */
[----:B------:R-:W1:Y:S01]  /*ef30*/  MUFU.EX2 R25, R25 ;  /* 0x0000001900197308 */ /* 0x000e620000000800 */
[----:B--2---:R-:W-:Y:S01]  /*ef40*/  F2FP.SATFINITE.E4M3.F32.PACK_AB_MERGE_C R136, R69, R42, R11 ;  /* 0x0000002a4588723e */ /* 0x004fe2000480700b */
[----:B------:R-:W-:-:S04]  /*ef50*/  FADD.FTZ R42, R42, R65 ;  /* 0x000000412a2a7221 */ /* 0x000fc80000010000 */
[----:B------:R-:W-:Y:S02]  /*ef60*/  FADD.FTZ R69, R69, R42 ;  /* 0x0000002a45457221 */ /* 0x000fe40000010000 */
[----:B------:R-:W2:Y:S02]  /*ef70*/  MUFU.EX2 R5, R137 ;  /* 0x0000008900057308 */ /* 0x000ea40000000800 */
[----:B------:R-:W-:-:S04]  /*ef80*/  FADD.FTZ R44, R44, R69 ;  /* 0x000000452c2c7221 */ /* 0x000fc80000010000 */
[----:B------:R-:W-:Y:S02]  /*ef90*/  FADD.FTZ R73, R73, R44 ;  /* 0x0000002c49497221 */ /* 0x000fe40000010000 */
[----:B------:R3:W-:Y:S08]  /*efa0*/  MUFU.EX2 R7, R24 ;  /* 0x0000001800077308 */ /* 0x0007f00000000800 */
[----:B------:R-:W-:Y:S01]  /*efb0*/  MUFU.EX2 R48, R48 ;  /* 0x0000003000307308 */ /* 0x000fe20000000800 */
[C---:B---3--:R-:W-:Y:S01]  /*efc0*/  F2FP.SATFINITE.E4M3.F32.PACK_AB_MERGE_C R24, R21.reuse, R4, RZ ;  /* 0x000000041518723e */ /* 0x048fe200048070ff */
[----:B------:R-:W-:-:S02]  /*efd0*/  FADD.FTZ R21, R21, R28 ;  /* 0x0000001c15157221 */ /* 0x000fc40000010000 */
[----:B------:R-:W3:Y:S01]  /*efe0*/  @P6 LDC R28, c[0x0][0x450] ;  /* 0x00011400ff1c6b82 */ /* 0x000ee20000000800 */
[----:B------:R-:W-:Y:S01]  /*eff0*/  F2FP.SATFINITE.E4M3.F32.PACK_AB_MERGE_C R143, R15, R10, R24 ;  /* 0x0000000a0f8f723e */ /* 0x000fe20004807018 */
[----:B0-----:R-:W-:Y:S02]  /*f000*/  FADD.FTZ R4, R20, R21 ;  /* 0x0000001514047221 */ /* 0x001fe40000010000 */
[----:B------:R-:W0:Y:S02]  /*f010*/  MUFU.EX2 R79, R79 ;  /* 0x0000004f004f7308 */ /* 0x000e240000000800 */
[----:B-1----:R-:W-:-:S04]  /*f020*/  FADD.FTZ R4, R25, R4 ;  /* 0x0000000419047221 */ /* 0x002fc80000010000 */
[----:B--2---:R-:W-:Y:S02]  /*f030*/  FADD.FTZ R11, R5, R4 ;  /* 0x00000004050b7221 */ /* 0x004fe40000010000 */
[----:B------:R-:W1:Y:S08]  /*f040*/  MUFU.EX2 R6, R139 ;  /* 0x0000008b00067308 */ /* 0x000e700000000800 */
[----:B------:R-:W-:Y:S01]  /*f050*/  MUFU.EX2 R46, R46 ;  /* 0x0000002e002e7308 */ /* 0x000fe20000000800 */
[----:B0-----:R-:W-:-:S07]  /*f060*/  F2FP.SATFINITE.E4M3.F32.PACK_AB_MERGE_C R4, R79, R48, RZ ;  /* 0x000000304f04723e */ /* 0x001fce00048070ff */
[----:B------:R-:W0:Y:S01]  /*f070*/  MUFU.EX2 R77, R77 ;  /* 0x0000004d004d7308 */ /* 0x000e220000000800 */
[C---:B-1----:R-:W-:Y:S01]  /*f080*/  F2FP.SATFINITE.E4M3.F32.PACK_AB_MERGE_C R5, R6.reuse, R5, RZ ;  /* 0x000000050605723e */ /* 0x042fe200048070ff */
[----:B------:R-:W-:-:S03]  /*f090*/  FADD.FTZ R6, R6, R11 ;  /* 0x0000000b06067221 */ /* 0x000fc60000010000 */
[----:B------:R-:W-:Y:S01]  /*f0a0*/  F2FP.SATFINITE.E4M3.F32.PACK_AB_MERGE_C R137, R25, R20, R5 ;  /* 0x000000141989723e */ /* 0x000fe20004807005 */
[----:B------:R-:W-:-:S01]  /*f0b0*/  FADD.FTZ R5, R7, R6 ;  /* 0x0000000607057221 */ /* 0x000fc20000010000 */
[----:B------:R-:W-:Y:S01]  /*f0c0*/  IMAD.MOV.U32 R20, RZ, RZ, R90 ;  /* 0x000000ffff147224 */ /* 0x000fe200078e005a */
[----:B------:R-:W1:Y:S01]  /*f0d0*/  MUFU.EX2 R26, R83 ;  /* 0x00000053001a7308 */ /* 0x000e620000000800 */
[----:B---3--:R-:W-:-:S05]  /*f0e0*/  @P6 SHF.R.U32.HI R20, RZ, R28, R27 ;  /* 0x0000001cff146219 */ /* 0x008fca000001161b */
[----:B------:R-:W-:Y:S02]  /*f0f0*/  IMAD.IADD R89, R89, 0x1, R20 ;  /* 0x0000000159597824 */ /* 0x000fe400078e0214 */
[----:B------:R-:W2:Y:S01]  /*f100*/  MUFU.EX2 R49, R49 ;  /* 0x0000003100317308 */ /* 0x000ea20000000800 */
[----:B0-----:R-:W-:Y:S01]  /*f110*/  F2FP.SATFINITE.E4M3.F32.PACK_AB_MERGE_C R138, R77, R46, R4 ;  /* 0x0000002e4d8a723e */ /* 0x001fe20004807004 */
[----:B------:R-:W-:-:S04]  /*f120*/  FADD.FTZ R46, R46, R73 ;  /* 0x000000492e2e7221 */ /* 0x000fc80000010000 */
[----:B------:R-:W-:Y:S02]  /*f130*/  FADD.FTZ R77, R77, R46 ;  /* 0x0000002e4d4d7221 */ /* 0x000fe40000010000 */
[----:B------:R-:W0:Y:S01]  /*f140*/  MUFU.EX2 R50, R50 ;  /* 0x0000003200327308 */ /* 0x000e220000000800 */
[----:B-1----:R-:W-:-:S01]  /*f150*/  FADD.FTZ R4, R26, R5 ;  /* 0x000000051a047221 */ /* 0x002fc20000010000 */
[----:B------:R-:W-:-:S04]  /*f160*/  FADD.FTZ R6, R48, R77 ;  /* 0x0000004d30067221 */ /* 0x000fc80000010000 */
[----:B------:R-:W-:Y:S01]  /*f170*/  FADD.FTZ R6, R79, R6 ;  /* 0x000000064f067221 */ /* 0x000fe20000010000 */
[----:B--2---:R-:W-:-:S01]  /*f180*/  FADD.FTZ R5, R49, R4 ;  /* 0x0000000431057221 */ /* 0x004fc20000010000 */
[----:B------:R-:W-:Y:S01]  /*f190*/  VIADD R4, R88, 0xfffffffe ;  /* 0xfffffffe58047836 */ /* 0x000fe20000000000 */
[C---:B0-----:R-:W-:Y:S02]  /*f1a0*/  F2FP.SATFINITE.E4M3.F32.PACK_AB_MERGE_C R10, R50.reuse, R49, RZ ;  /* 0x00000031320a723e */ /* 0x041fe400048070ff */
[----:B------:R-:W-:Y:S02]  /*f1b0*/  FADD.FTZ R5, R50, R5 ;  /* 0x0000000532057221 */ /* 0x000fe40000010000 */
[----:B------:R-:W-:Y:S01]  /*f1c0*/  F2FP.SATFINITE.E4M3.F32.PACK_AB_MERGE_C R139, R26, R7, R10 ;  /* 0x000000071a8b723e */ /* 0x000fe2000480700a */
[----:B------:R-:W-:Y:S01]  /*f1d0*/  VIADD R7, R89, UR4 ;  /* 0x0000000459077c36 */ /* 0x000fe20008000000 */
[----:B------:R-:W-:Y:S06]  /*f1e0*/  @P1 BRA `(.L_x_10023) ;  /* 0x0000000000541947 */ /* 0x000fec0003800000 */
[C---:B------:R-:W-:Y:S01]  /*f1f0*/  ISETP.GT.AND P1, PT, R89.reuse, RZ, PT ;  /* 0x000000ff5900720c */ /* 0x040fe20003f24270 */
[----:B------:R-:W-:Y:S01]  /*f200*/  BSSY B0, `(.L_x_10024) ;  /* 0x0000010000007945 */ /* 0x000fe20003800000 */
[----:B------:R-:W-:-:S11]  /*f210*/  VIADD R10, R89, 0xffffffff ;  /* 0xffffffff590a7836 */ /* 0x000fd60000000000 */
[----:B------:R-:W-:Y:S05]  /*f220*/  @P1 BRA `(.L_x_10025) ;  /* 0x0000000000201947 */ /* 0x000fea0003800000 */
[----:B------:R-:W-:Y:S01]  /*f230*/  UISETP.NE.AND UP0, UPT, UR5, 0x1, UPT ;  /* 0x000000010500788c */ /* 0x000fe2000bf05270 */
[----:B------:R-:W-:-:S05]  /*f240*/  IMAD.MOV R10, RZ, RZ, -R89 ;  /* 0x000000ffff0a7224 */ /* 0x000fca00078e0a59 */
[----:B------:R-:W-:-:S05]  /*f250*/  PLOP3.LUT P1, PT, PT, PT, UP0, 0x80, 0x0 ;  /* 0x000000000000781c */ /* 0x000fca0003f2f008 */
[----:B------:R-:W-:-:S08]  /*f260*/  @UP0 ULDC.64 UR6, c[0x0][0x9e8] ;  /* 0x00027a0000060ab9 */ /* 0x000fd00000000a00 */
[----:B------:R-:W-:-:S05]  /*f270*/  @P1 IMAD.HI.U32 R11, R10, UR6, RZ ;  /* 0x000000060a0b1c27 */ /* 0x000fca000f8e00ff */
[----:B------:R-:W-:-:S04]  /*f280*/  @P1 SHF.R.U32.HI R10, RZ, UR7, R11 ;  /* 0x00000007ff0a1c19 */ /* 0x000fc8000801160b */
[----:B------:R-:W-:Y:S01]  /*f290*/  LOP3.LUT R10, RZ, R10, RZ, 0x33, !PT ;  /* 0x0000000aff0a7212 */ /* 0x000fe200078e33ff */
[----:B------:R-:W-:Y:S06]  /*f2a0*/  BRA `(.L_x_10026) ;  /* 0x0000000000147947 */ /* 0x000fec0003800000 */
.L_x_10025:
[----:B------:R-:W-:-:S06]  /*f2b0*/  UISETP.NE.AND UP0, UPT, UR5, 0x1, UPT ;  /* 0x000000010500788c */ /* 0x000fcc000bf05270 */
[----:B------:R-:W-:-:S05]  /*f2c0*/  PLOP3.LUT P1, PT, PT, PT, UP0, 0x80, 0x0 ;  /* 0x000000000000781c */ /* 0x000fca0003f2f008 */
[----:B------:R-:W-:-:S08]  /*f2d0*/  @UP0 ULDC.64 UR6, c[0x0][0x9e8] ;  /* 0x00027a0000060ab9 */ /* 0x000fd00000000a00 */
[----:B------:R-:W-:-:S05]  /*f2e0*/  @P1 IMAD.HI.U32 R11, R10, UR6, RZ ;  /* 0x000000060a0b1c27 */ /* 0x000fca000f8e00ff */
[----:B------:R-:W-:-:S07]  /*f2f0*/  @P1 SHF.R.U32.HI R10, RZ, UR7, R11 ;  /* 0x00000007ff0a1c19 */ /* 0x000fce000801160b */
.L_x_10026:
[----:B------:R-:W-:Y:S05]  /*f300*/  BSYNC B0 ;  /* 0x0000000000007941 */ /* 0x000fea0003800000 */
.L_x_10024:
[----:B------:R-:W-:-:S04]  /*f310*/  IMAD.U32 R11, RZ, RZ, UR5 ;  /* 0x00000005ff0b7e24 */ /* 0x000fc8000f8e00ff */
[----:B------:R-:W-:-:S05]  /*f320*/  IMAD R10, R10, R11, UR5 ;  /* 0x000000050a0a7e24 */ /* 0x000fca000f8e020b */
[----:B------:R-:W-:-:S07]  /*f330*/  VIMNMX R7, R7, R10, PT ;  /* 0x0000000a07077248 */ /* 0x000fce0003fe0100 */
.L_x_10023:
[----:B------:R-:W2:Y:S01]  /*f340*/  LDL R11, [R1+0x38] ;  /* 0x00003800010b7983 */ /* 0x000ea20000100800 */
        /* <DEDUP_REMOVED lines=8> */
[----:B------:R-:W-:Y:S01]  /*f3d0*/  SHF.R.S32.HI R10, RZ, 0x7, R10 ;  /* 0x00000007ff0a7819 */ /* 0x000fe2000001140a */
[----:B------:R-:W-:Y:S01]  /*f3e0*/  BSSY B1, `(.L_x_10027) ;  /* 0x000033f000017945 */ /* 0x000fe20003800000 */
        /* <DEDUP_REMOVED lines=25> */
[----:B------:R-:W-:-:S13]  /*f580*/  ISETP.GE.AND P1, PT, R4, R155, PT ;  /* 0x0000009b0400720c */ /* 0x000fda0003f26270 */
[----:B------:R-:W-:Y:S05]  /*f590*/  @!P1 BRA `(.L_x_10028) ;  /* 0x00000030008c9947 */ /* 0x000fea0003800000 */
[----:B------:R-:W-:Y:S01]  /*f5a0*/  BSSY B0, `(.L_x_10029) ;  /* 0x000031e000007945 */ /* 0x000fe20003800000 */
        /* <DEDUP_REMOVED lines=24> */
.L_x_10049:
[----:B------:R-:W-:Y:S02]  /*f730*/  IMAD.U32 R10, RZ, RZ, UR36 ;  /* 0x00000024ff0a7e24 */ /* 0x000fe4000f8e00ff */
[----:B------:R-:W-:-:S03]  /*f740*/  VIADD R7, R18, 0x1 ;  /* 0x0000000112077836 */ /* 0x000fc60000000000 */
[----:B------:R-:W-:Y:S02]  /*f750*/  ISETP.NE.AND P2, PT, R10, 0x3, PT ;  /* 0x000000030a00780c */ /* 0x000fe40003f45270 */
[----:B------:R-:W-:-:S04]  /*f760*/  ISETP.NE.AND P1, PT, R7, 0x2, PT ;  /* 0x000000020700780c */ /* 0x000fc80003f25270 */
[----:B------:R-:W-:Y:S02]  /*f770*/  SEL R11, RZ, 0x1, P1 ;  /* 0x00000001ff0b7807 */ /* 0x000fe40000800000 */
[----:B------:R-:W-:Y:S02]  /*f780*/  SEL R7, R7, RZ, P1 ;  /* 0x000000ff07077207 */ /* 0x000fe40000800000 */
[----:B------:R-:W-:-:S03]  /*f790*/  LOP3.LUT R20, R22, R11, RZ, 0x3c, !PT ;  /* 0x0000000b16147212 */ /* 0x000fc600078e3cff */
[----:B------:R-:W-:Y:S05]  /*f7a0*/  @!P2 BRA `(.L_x_10030) ;  /* 0x000000000004a947 */ /* 0x000fea0003800000 */
[----:B------:R-:W-:Y:S01]  /*f7b0*/  BPT.TRAP 0x1 ;  /* 0x000000040000795c */ /* 0x000fe20000300000 */
.L_x_10030:
[----:B------:R-:W-:Y:S01]  /*f7c0*/  IMAD R21, R7, 0x8, R16 ;  /* 0x0000000807157824 */ /* 0x000fe200078e0210 */
[----:B------:R-:W-:-:S04]  /*f7d0*/  SHF.L.U32 R10, R20, 0x1f, RZ ;  /* 0x0000001f140a7819 */ /* 0x000fc800000006ff */
[----:B------:R0:W1:Y:S01]  /*f7e0*/  SYNCS.PHASECHK.TRANS64.TRYWAIT P1, [R21+URZ+0x19c30], R10 ;  /* 0x019c300a150075a7 */ /* 0x000062000802017f */
[----:B------:R-:W-:Y:S05]  /*f7f0*/  @!P2 BRA `(.L_x_10031) ;  /* 0x000000000004a947 */ /* 0x000fea0003800000 */
[----:B------:R-:W-:Y:S01]  /*f800*/  BPT.TRAP 0x1 ;  /* 0x000000040000795c */ /* 0x000fe20000300000 */
.L_x_10031:
[----:B------:R-:W2:Y:S01]  /*f810*/  LDL R11, [R1+0x18] ;  /* 0x00001800010b7983 */ /* 0x000ea20000100800 */
[----:B------:R-:W-:Y:S01]  /*f820*/  BSSY B2, `(.L_x_10032) ;  /* 0x0000006000027945 */ /* 0x000fe20003800000 */
[----:B------:R-:W-:Y:S02]  /*f830*/  IMAD.MOV.U32 R15, RZ, RZ, -0x3ffffff0 ;  /* 0xc0000010ff0f7424 */ /* 0x000fe400078e00ff */
[----:B--2---:R-:W-:Y:S01]  /*f840*/  IMAD R14, R7, 0x300, R11 ;  /* 0x00000300070e7824 */ /* 0x004fe200078e020b */
[----:B-1----:R-:W-:Y:S06]  /*f850*/  @P1 BRA `(.L_x_10033) ;  /* 0x0000000000081947 */ /* 0x002fec0003800000 */
[----:B------:R-:W1:Y:S02]  /*f860*/  SYNCS.PHASECHK.TRANS64.TRYWAIT P1, [R21+URZ+0x19c30], R10 ;  /* 0x019c300a150075a7 */ /* 0x000e64000802017f */
[----:B-1----:R-:W-:Y:S05]  /*f870*/  @!P1 BRA `(.L_x_10034) ;  /* 0x0000014400a09947 */ /* 0x002fea0003800000 */
.L_x_10033:
[----:B------:R-:W-:Y:S05]  /*f880*/  BSYNC B2 ;  /* 0x0000000000027941 */ /* 0x000fea0003800000 */
.L_x_10032:
[C---:B------:R-:W-:Y:S01]  /*f890*/  R2UR UR6, R14.reuse ;  /* 0x000000000e0672ca */ /* 0x040fe200000e0000 */
[----:B------:R-:W-:Y:S01]  /*f8a0*/  WARPGROUP.ARRIVE ;  /* 0x00000000000079c5 */ /* 0x000fe20000000000 */
[----:B------:R-:W-:Y:S01]  /*f8b0*/  R2UR UR7, R15 ;  /* 0x000000000f0772ca */ /* 0x000fe200000e0000 */
[----:B01----:R-:W-:Y:S01]  /*f8c0*/  VIADD R10, R14, 0x100 ;  /* 0x000001000e0a7836 */ /* 0x003fe20000000000 */
[----:B------:R-:W-:Y:S01]  /*f8d0*/  R2UR UR4, R8 ;  /* 0x00000000080472ca */ /* 0x000fe200000e0000 */
[----:B------:R-:W-:Y:S01]  /*f8e0*/  IMAD.MOV.U32 R11, RZ, RZ, -0x3ffffff0 ;  /* 0xc0000010ff0b7424 */ /* 0x000fe200078e00ff */
[----:B------:R-:W-:Y:S01]  /*f8f0*/  R2UR UR5, R9 ;  /* 0x00000000090572ca */ /* 0x000fe200000e0000 */
[----:B------:R-:W-:Y:S01]  /*f900*/  VIADD R14, R14, 0x200 ;  /* 0x000002000e0e7836 */ /* 0x000fe20000000000 */
[----:B------:R-:W-:Y:S01]  /*f910*/  R2UR UR10, R10 ;  /* 0x000000000a0a72ca */ /* 0x000fe200000e0000 */
[----:B------:R-:W-:Y:S01]  /*f920*/  IMAD.MOV.U32 R15, RZ, RZ, -0x3ffffff0 ;  /* 0xc0000010ff0f7424 */ /* 0x000fe200078e00ff */
[----:B------:R-:W-:Y:S01]  /*f930*/  R2UR UR11, R11 ;  /* 0x000000000b0b72ca */ /* 0x000fe200000e0000 */
[----:B------:R-:W-:Y:S01]  /*f940*/  IMAD.U32 R11, RZ, RZ, UR36 ;  /* 0x00000024ff0b7e24 */ /* 0x000fe2000f8e00ff */
[----:B------:R-:W-:-:S02]  /*f950*/  R2UR UR8, R156 ;  /* 0x000000009c0872ca */ /* 0x000fc400000e0000 */
[----:B------:R-:W-:Y:S02]  /*f960*/  R2UR UR9, R157 ;  /* 0x000000009d0972ca */ /* 0x000fe400000e0000 */
[----:B------:R-:W-:Y:S02]  /*f970*/  R2UR UR14, R14 ;  /* 0x000000000e0e72ca */ /* 0x000fe400000e0000 */
[----:B------:R-:W-:Y:S01]  /*f980*/  R2UR UR15, R15 ;  /* 0x000000000f0f72ca */ /* 0x000fe200000e0000 */
[----:B------:R-:W-:Y:S01]  /*f990*/  QGMMA.64x128x32.F32.E4M3.E4M3 R24, gdesc[UR4], RZ, !UPT, gsb0 ;  /* 0x01e00000041879f3 */ /* 0x000fe2000c0008ff */
[----:B------:R-:W-:Y:S02]  /*f9a0*/  R2UR UR12, R12 ;  /* 0x000000000c0c72ca */ /* 0x000fe400000e0000 */
[----:B------:R-:W-:Y:S02]  /*f9b0*/  R2UR UR13, R13 ;  /* 0x000000000d0d72ca */ /* 0x000fe400000e0000 */
[----:B------:R-:W-:Y:S01]  /*f9c0*/  ISETP.NE.AND P2, PT, R11, 0x3, PT ;  /* 0x000000030b00780c */ /* 0x000fe20003f45270 */
[----:B------:R-:W-:-:S02]  /*f9d0*/  WARPGROUP.DEPBAR.LE gsb0, 0x0 ;  /* 0x00008000000079c5 */ /* 0x000fc40000010000 */
[----:B------:R-:W-:-:S06]  /*f9e0*/  WARPGROUP.ARRIVE ;  /* 0x00000000000079c5 */ /* 0x000fcc0000000000 */
[----:B------:R-:W-:Y:S03]  /*f9f0*/  QGMMA.64x128x32.F32.E4M3.E4M3 R24, gdesc[UR8], R24, gsb0 ;  /* 0x01e00000081879f3 */ /* 0x000fe60008000818 */
[----:B------:R-:W-:Y:S02]  /*fa00*/  WARPGROUP.DEPBAR.LE gsb0, 0x0 ;  /* 0x00008000000079c5 */ /* 0x000fe40000010000 */
[----:B------:R-:W-:-:S07]  /*fa10*/  WARPGROUP.ARRIVE ;  /* 0x00000000000079c5 */ /* 0x000fce0000000000 */
[----:B------:R-:W-:Y:S03]  /*fa20*/  QGMMA.64x128x32.F32.E4M3.E4M3 R24, gdesc[UR12], R24, gsb0 ;  /* 0x01e000000c1879f3 */ /* 0x000fe60008000818 */
[----:B------:R-:W-:Y:S02]  /*fa30*/  WARPGROUP.DEPBAR.LE gsb0, 0x0 ;  /* 0x00008000000079c5 */ /* 0x000fe40000010000 */
[----:B------:R-:W-:Y:S05]  /*fa40*/  @!P2 BRA `(.L_x_10035) ;  /* 0x000000000004a947 */ /* 0x000fea0003800000 */
[----:B------:R-:W-:Y:S01]  /*fa50*/  BPT.TRAP 0x1 ;  /* 0x000000040000795c */ /* 0x000fe20000300000 */
.L_x_10035:
[----:B------:R-:W-:Y:S01]  /*fa60*/  SHF.L.U32 R10, R22, 0x1f, RZ ;  /* 0x0000001f160a7819 */ /* 0x000fe200000006ff */
[----:B------:R-:W-:-:S04]  /*fa70*/  IMAD R22, R18, 0x8, R16 ;  /* 0x0000000812167824 */ /* 0x000fc800078e0210 */
[----:B------:R0:W1:Y:S01]  /*fa80*/  SYNCS.PHASECHK.TRANS64.TRYWAIT P1, [R22+URZ+0x19c50], R10 ;  /* 0x019c500a160075a7 */ /* 0x000062000802017f */
[----:B------:R-:W-:Y:S05]  /*fa90*/  @!P2 BRA `(.L_x_10036) ;  /* 0x000000000004a947 */ /* 0x000fea0003800000 */
[----:B------:R-:W-:Y:S01]  /*faa0*/  BPT.TRAP 0x1 ;  /* 0x000000040000795c */ /* 0x000fe20000300000 */
.L_x_10036:
[----:B------:R-:W-:Y:S04]  /*fab0*/  BSSY B2, `(.L_x_10037) ;  /* 0x0000004000027945 */ /* 0x000fe80003800000 */
[----:B-1----:R-:W-:Y:S05]  /*fac0*/  @P1 BRA `(.L_x_10038) ;  /* 0x0000000000081947 */ /* 0x002fea0003800000 */
[----:B------:R-:W1:Y:S02]  /*fad0*/  SYNCS.PHASECHK.TRANS64.TRYWAIT P1, [R22+URZ+0x19c50], R10 ;  /* 0x019c500a160075a7 */ /* 0x000e64000802017f */
[----:B-1----:R-:W-:Y:S05]  /*fae0*/  @!P1 BRA `(.L_x_10039) ;  /* 0x0000014400189947 */ /* 0x002fea0003800000 */
.L_x_10038:
[----:B------:R-:W-:Y:S05]  /*faf0*/  BSYNC B2 ;  /* 0x0000000000027941 */ /* 0x000fea0003800000 */
.L_x_10037:
[----:B01----:R-:W-:Y:S01]  /*fb00*/  VIADD R10, R16, 0x3000 ;  /* 0x00003000100a7836 */ /* 0x003fe20000000000 */
[----:B------:R-:W-:-:S04]  /*fb10*/  UISETP.NE.AND UP0, UPT, UR39, URZ, UPT ;  /* 0x0000003f2700728c */ /* 0x000fc8000bf05270 */
[----:B------:R-:W-:-:S04]  /*fb20*/  SHF.R.U32.HI R10, RZ, 0x4, R10 ;  /* 0x00000004ff0a7819 */ /* 0x000fc8000001160a */
[----:B------:R-:W-:-:S04]  /*fb30*/  LOP3.LUT R10, R10, 0x3fff, RZ, 0xc0, !PT ;  /* 0x00003fff0a0a7812 */ /* 0x000fc800078ec0ff */
[----:B------:R-:W-:Y:S01]  /*fb40*/  LOP3.LUT R10, R10, 0x10000, RZ, 0xfc, !PT ;  /* 0x000100000a0a7812 */ /* 0x000fe200078efcff */
[----:B------:R-:W-:-:S04]  /*fb50*/  IMAD.MOV.U32 R11, RZ, RZ, 0x40000040 ;  /* 0x40000040ff0b7424 */ /* 0x000fc800078e00ff */
[----:B------:R-:W-:Y:S01]  /*fb60*/  IMAD R10, R18, 0x300, R10 ;  /* 0x00000300120a7824 */ /* 0x000fe200078e020a */
[----:B------:R-:W-:Y:S01]  /*fb70*/  R2UR UR7, R11 ;  /* 0x000000000b0772ca */ /* 0x000fe200000e0000 */
[----:B------:R-:W-:Y:S01]  /*fb80*/  WARPGROUP.ARRIVE ;  /* 0x00000000000079c5 */ /* 0x000fe20000000000 */
[----:B------:R-:W2:Y:S02]  /*fb90*/  LDL R18, [R1+0x34] ;  /* 0x0000340001127983 */ /* 0x000ea40000100800 */
[----:B------:R-:W-:-:S13]  /*fba0*/  R2UR UR6, R10 ;  /* 0x000000000a0672ca */ /* 0x000fda00000e0000 */
[----:B------:R-:W-:Y:S01]  /*fbb0*/  QGMMA.64x96x32.F32.E4M3.E4M3 R88, R148, gdesc[UR4], R88, gsb0 ;  /* 0x0160000494587df3 */ /* 0x000fe20008000858 */
[----:B------:R-:W-:Y:S02]  /*fbc0*/  VIADD R14, R10, 0x2 ;  /* 0x000000020a0e7836 */ /* 0x000fe40000000000 */
[----:B------:R-:W-:-:S03]  /*fbd0*/  IMAD.MOV.U32 R15, RZ, RZ, 0x40000040 ;  /* 0x40000040ff0f7424 */ /* 0x000fc600078e00ff */
[----:B------:R-:W-:Y:S02]  /*fbe0*/  R2UR UR6, R14 ;  /* 0x000000000e0672ca */ /* 0x000fe400000e0000 */
[----:B------:R-:W-:Y:S01]  /*fbf0*/  R2UR UR7, R15 ;  /* 0x000000000f0772ca */ /* 0x000fe200000e0000 */
[----:B------:R-:W-:Y:S02]  /*fc00*/  WARPGROUP.DEPBAR.LE gsb0, 0x0 ;  /* 0x00008000000079c5 */ /* 0x000fe40000010000 */
[----:B------:R-:W2:Y:S01]  /*fc10*/  LDL R149, [R1+0xc] ;  /* 0x00000c0001957983 */ /* 0x000ea20000100800 */
[----:B------:R-:W-:Y:S01]  /*fc20*/  VIADD R14, R10, 0x4 ;  /* 0x000000040a0e7836 */ /* 0x000fe20000000000 */
[----:B------:R-:W0:Y:S02]  /*fc30*/  LDC R148, c[0x0][0x448] ;  /* 0x00011200ff947b82 */ /* 0x000e240000000800 */
[----:B------:R-:W3:Y:S04]  /*fc40*/  LDL R150, [R1+0x4] ;  /* 0x0000040001967983 */ /* 0x000ee80000100800 */
[----:B------:R-:W3:Y:S01]  /*fc50*/  LDL R151, [R1] ;  /* 0x0000000001977983 */ /* 0x000ee20000100800 */
[----:B------:R-:W-:Y:S01]  /*fc60*/  WARPGROUP.ARRIVE ;  /* 0x00000000000079c5 */ /* 0x000fe20000000000 */
[----:B------:R-:W-:-:S02]  /*fc70*/  IMAD.MOV.U32 R15, RZ, RZ, 0x40000040 ;  /* 0x40000040ff0f7424 */ /* 0x000fc400078e00ff */
[----:B------:R-:W-:Y:S02]  /*fc80*/  VIADD R10, R10, 0x6 ;  /* 0x000000060a0a7836 */ /* 0x000fe40000000000 */
[----:B------:R-:W-:Y:S01]  /*fc90*/  IMAD.MOV.U32 R11, RZ, RZ, 0x40000040 ;  /* 0x40000040ff0b7424 */ /* 0x000fe200078e00ff */
[----:B------:R-:W-:Y:S01]  /*fca0*/  QGMMA.64x96x32.F32.E4M3.E4M3 R88, R144, gdesc[UR4], R88, gsb0 ;  /* 0x0160000490587df3 */ /* 0x000fe20008000858 */
[----:B------:R-:W-:Y:S01]  /*fcb0*/  R2UR UR6, R14 ;  /* 0x000000000e0672ca */ /* 0x000fe200000e0000 */
[----:B------:R-:W-:Y:S01]  /*fcc0*/  IMAD.U32 R14, RZ, RZ, UR44 ;  /* 0x0000002cff0e7e24 */ /* 0x000fe2000f8e00ff */
[----:B------:R-:W-:Y:S02]  /*fcd0*/  R2UR UR7, R15 ;  /* 0x000000000f0772ca */ /* 0x000fe400000e0000 */
[----:B0-----:R-:W-:Y:S01]  /*fce0*/  ISETP.NE.AND P1, PT, R148, 0x1, PT ;  /* 0x000000019400780c */ /* 0x001fe20003f25270 */
[----:B------:R-:W-:Y:S02]  /*fcf0*/  WARPGROUP.DEPBAR.LE gsb0, 0x0 ;  /* 0x00008000000079c5 */ /* 0x000fe40000010000 */
[----:B------:R-:W-:-:S08]  /*fd00*/  WARPGROUP.ARRIVE ;  /* 0x00000000000079c5 */ /* 0x000fd00000000000 */
[----:B------:R-:W-:Y:S01]  /*fd10*/  QGMMA.64x96x32.F32.E4M3.E4M3 R88, R140, gdesc[UR4], R88, gsb0 ;  /* 0x016000048c587df3 */ /* 0x000fe20008000858 */
[----:B------:R-:W-:Y:S02]  /*fd20*/  R2UR UR6, R10 ;  /* 0x000000000a0672ca */ /* 0x000fe400000e0000 */
[----:B------:R-:W-:Y:S01]  /*fd30*/  R2UR UR7, R11 ;  /* 0x000000000b0772ca */ /* 0x000fe200000e0000 */
[----:B------:R-:W0:Y:S08]  /*fd40*/  @P1 LDC R10, c[0x0][0x450] ;  /* 0x00011400ff0a1b82 */ /* 0x000e300000000800 */
[----:B------:R-:W1:Y:S01]  /*fd50*/  @P1 LDC R11, c[0x0][0x44c] ;  /* 0x00011300ff0b1b82 */ /* 0x000e620000000800 */
[----:B------:R-:W-:-:S02]  /*fd60*/  WARPGROUP.DEPBAR.LE gsb0, 0x0 ;  /* 0x00008000000079c5 */ /* 0x000fc40000010000 */
[----:B------:R-:W-:-:S06]  /*fd70*/  WARPGROUP.ARRIVE ;  /* 0x00000000000079c5 */ /* 0x000fcc0000000000 */
[----:B------:R-:W-:Y:S01]  /*fd80*/  QGMMA.64x96x32.F32.E4M3.E4M3 R88, R136, gdesc[UR4], R88, gsb0 ;  /* 0x0160000488587df3 */ /* 0x000fe20008000858 */
[----:B--2---:R-:W-:Y:S02]  /*fd90*/  IMAD.IADD R15, R18, 0x1, R149 ;  /* 0x00000001120f7824 */ /* 0x004fe400078e0295 */
[----:B------:R-:W-:Y:S02]  /*fda0*/  IMAD.SHL.U32 R18, R4, 0x80, RZ ;  /* 0x0000008004127824 */ /* 0x000fe400078e00ff */
[----:B-1----:R-:W-:-:S05]  /*fdb0*/  @P1 IMAD.HI.U32 R11, R15, R11, RZ ;  /* 0x0000000b0f0b1227 */ /* 0x002fca00078e00ff */
[----:B0-----:R-:W-:Y:S01]  /*fdc0*/  @P1 SHF.R.U32.HI R15, RZ, R10, R11 ;  /* 0x0000000aff0f1219 */ /* 0x001fe2000001160b */
[----:B------:R-:W-:Y:S01]  /*fdd0*/  @!P0 VIADD R10, R21, 0x19c40 ;  /* 0x00019c40150a8836 */ /* 0x000fe20000000000 */
[----:B------:R-:W-:Y:S02]  /*fde0*/  PLOP3.LUT P1, PT, PT, PT, UP0, 0x40, 0x0 ;  /* 0x000000000000781c */ /* 0x000fe40003f2e808 */
[----:B------:R-:W-:Y:S02]  /*fdf0*/  LOP3.LUT R21, RZ, R14, RZ, 0x33, !PT ;  /* 0x0000000eff157212 */ /* 0x000fe400078e33ff */
[----:B------:R-:W-:Y:S01]  /*fe00*/  @!P0 PRMT R10, RZ, 0x654, R10 ;  /* 0x00000654ff0a8816 */ /* 0x000fe2000000000a */
[----:B------:R-:W-:Y:S02]  /*fe10*/  WARPGROUP.DEPBAR.LE gsb0, 0x0 ;  /* 0x00008000000079c5 */ /* 0x000fe40000010000 */
[----:B------:R-:W0:Y:S01]  /*fe20*/  SHFL.IDX PT, R139, R15, RZ, 0x1c1f ;  /* 0x001c1fff0f8b7589 */ /* 0x000e2200000e0000 */
[----:B------:R-:W-:Y:S01]  /*fe30*/  IADD3 R136, -R23, 0x1, -R18 ;  /* 0x0000000117887810 */ /* 0x000fe20007ffe912 */
[----:B------:R1:W-:Y:S03]  /*fe40*/  @!P0 SYNCS.ARRIVE.TRANS64.RED.A1T0 RZ, [R10+URZ], RZ ;  /* 0x000000ff0aff89a7 */ /* 0x0003e6000810043f */
[----:B---3--:R-:W-:-:S05]  /*fe50*/  IADD3 R136, -R151, R136, R150 ;  /* 0x0000008897887210 */ /* 0x008fca0007ffe196 */
[----:B------:R-:W-:Y:S02]  /*fe60*/  IMAD.IADD R21, R21, 0x1, R136 ;  /* 0x0000000115157824 */ /* 0x000fe400078e0288 */
[----:B------:R-:W-:-:S04]  /*fe70*/  VIADD R136, R136, UR38 ;  /* 0x0000002688887c36 */ /* 0x000fc80008000000 */
        /* <DEDUP_REMOVED lines=15> */
.L_x_10042:
[----:B------:R-:W-:-:S05]  /*ff70*/  IMAD.U32 R140, RZ, RZ, UR41 ;  /* 0x00000029ff8c7e24 */ /* 0x000fca000f8e00ff */
[----:B------:R-:W-:-:S13]  /*ff80*/  ISETP.NE.AND P1, PT, R140, 0x1, PT ;  /* 0x000000018c00780c */ /* 0x000fda0003f25270 */
[----:B------:R-:W0:Y:S02]  /*ff90*/  @P1 LDC.64 R10, c[0x0][0x9e8] ;  /* 0x00027a00ff0a1b82 */ /* 0x000e240000000a00 */
[----:B0-----:R-:W-:-:S05]  /*ffa0*/  @P1 IMAD.HI.U32 R10, R139, R10, RZ ;  /* 0x0000000a8b0a1227 */ /* 0x001fca00078e00ff */
[----:B------:R-:W-:-:S07]  /*ffb0*/  @P1 SHF.R.U32.HI R139, RZ, R11, R10 ;  /* 0x0000000bff8b1219 */ /* 0x000fce000001160a */
.L_x_10043:
[----:B------:R-:W-:Y:S05]  /*ffc0*/  BSYNC B2 ;  /* 0x0000000000027941 */ /* 0x000fea0003800000 */
.L_x_10041:
[----:B------:R-:W-:-:S04]  /*ffd0*/  IMAD R139, R139, R140, -R18 ;  /* 0x0000008c8b8b7224 */ /* 0x000fc800078e0a12 */
[----:B------:R-:W-:-:S05]  /*ffe0*/  IMAD.IADD R139, R139, 0x1, -R23 ;  /* 0x000000018b8b7824 */ /* 0x000fca00078e0a17 */
[----:B------:R-:W-:Y:S02]  /*fff0*/  VIMNMX R138, R138, R139, !PT ;  /* 0x0000008b8a8a7248 */ /* 0x000fe40007fe0100 */
[----:B------:R-:W-:-:S07]  /*10000*/  VIADDMNMX R137, R139, R140, R137, PT ;  /* 0x0000008c8b897246 */ /* 0x000fce0003800189 */
.L_x_10040:
[----:B------:R-:W-:Y:S01]  /*10010*/  ISETP.GT.AND P1, PT, R4, -0x1, PT ;  /* 0xffffffff0400780c */ /* 0x000fe20003f24270 */
[----:B------:R-:W0:Y:S01]  /*10020*/  SHFL.IDX PT, R15, R15, 0x1, 0x1c1f ;  /* 0x003c1f000f0f7f89 */ /* 0x000e2200000e0000 */
[----:B------:R-:W-:Y:S02]  /*10030*/  UISETP.NE.AND UP0, UPT, UR39, URZ, UPT ;  /* 0x0000003f2700728c */ /* 0x000fe4000bf05270 */
[C---:B------:R-:W-:Y:S02]  /*10040*/  ISETP.GT.AND P4, PT, R138.reuse, 0x8, P1 ;  /* 0x000000088a00780c */ /* 0x040fe40000f84270 */
[C---:B------:R-:W-:Y:S02]  /*10050*/  ISETP.GT.AND P3, PT, R138.reuse, RZ, P1 ;  /* 0x000000ff8a00720c */ /* 0x040fe40000f64270 */
        /* <DEDUP_REMOVED lines=10> */
[C---:B------:R-:W-:Y:S01]  /*10100*/  ISETP.GT.AND P3, PT, R138.reuse, 0x9, P1 ;  /* 0x000000098a00780c */ /* 0x040fe20000f64270 */
[----:B------:R-:W-:Y:S01]  /*10110*/  IMAD.IADD R21, R21, 0x1, R15 ;  /* 0x0000000115157824 */ /* 0x000fe200078e020f */
[C---:B------:R-:W-:Y:S02]  /*10120*/  ISETP.GT.AND P2, PT, R138.reuse, 0x10, P1 ;  /* 0x000000108a00780c */ /* 0x040fe40000f44270 */
[----:B------:R-:W-:Y:S02]  /*10130*/  FSEL R33, R33, -INF , !P4 ;  /* 0xff80000021217808 */ /* 0x000fe40006000000 */
[----:B------:R-:W-:Y:S02]  /*10140*/  ISETP.GT.AND P4, PT, R138, 0x20, P1 ;  /* 0x000000208a00780c */ /* 0x000fe40000f84270 */
[----:B------:R-:W-:-:S02]  /*10150*/  ISETP.LT.OR P3, PT, R137, 0xa, P3 ;  /* 0x0000000a8900780c */ /* 0x000fc40001f61670 */
[C---:B------:R-:W-:Y:S02]  /*10160*/  ISETP.LT.OR P2, PT, R137.reuse, 0x11, P2 ;  /* 0x000000118900780c */ /* 0x040fe40001741670 */
[----:B------:R-:W-:Y:S02]  /*10170*/  ISETP.LT.OR P4, PT, R137, 0x21, P4 ;  /* 0x000000218900780c */ /* 0x000fe40002781670 */
[----:B------:R-:W-:Y:S02]  /*10180*/  FSEL R29, R29, -INF , !P3 ;  /* 0xff8000001d1d7808 */ /* 0x000fe40005800000 */
[----:B------:R-:W-:Y:S02]  /*10190*/  FSEL R32, R32, -INF , !P2 ;  /* 0xff80000020207808 */ /* 0x000fe40005000000 */
[C---:B------:R-:W-:Y:S02]  /*101a0*/  ISETP.GT.AND P3, PT, R138.reuse, 0x18, P1 ;  /* 0x000000188a00780c */ /* 0x040fe40000f64270 */
[----:B------:R-:W-:-:S02]  /*101b0*/  ISETP.GT.AND P2, PT, R138, 0x19, P1 ;  /* 0x000000198a00780c */ /* 0x000fc40000f44270 */
[----:B------:R-:W-:Y:S02]  /*101c0*/  FSEL R40, R40, -INF , !P4 ;  /* 0xff80000028287808 */ /* 0x000fe40006000000 */
[----:B------:R-:W-:Y:S02]  /*101d0*/  ISETP.GT.AND P4, PT, R138, 0x29, P1 ;  /* 0x000000298a00780c */ /* 0x000fe40000f84270 */
[C---:B------:R-:W-:Y:S02]  /*101e0*/  ISETP.LT.OR P3, PT, R137.reuse, 0x19, P3 ;  /* 0x000000198900780c */ /* 0x040fe40001f61670 */
[C---:B------:R-:W-:Y:S02]  /*101f0*/  ISETP.LT.OR P2, PT, R137.reuse, 0x1a, P2 ;  /* 0x0000001a8900780c */ /* 0x040fe40001741670 */
[----:B------:R-:W-:Y:S02]  /*10200*/  ISETP.LT.OR P4, PT, R137, 0x2a, P4 ;  /* 0x0000002a8900780c */ /* 0x000fe40002781670 */
[----:B------:R-:W-:-:S02]  /*10210*/  FSEL R36, R36, -INF , !P3 ;  /* 0xff80000024247808 */ /* 0x000fc40005800000 */
[----:B------:R-:W-:Y:S02]  /*10220*/  FSEL R37, R37, -INF , !P2 ;  /* 0xff80000025257808 */ /* 0x000fe40005000000 */
[C---:B------:R-:W-:Y:S02]  /*10230*/  ISETP.GT.AND P3, PT, R138.reuse, 0x21, P1 ;  /* 0x000000218a00780c */ /* 0x040fe40000f64270 */
        /* <DEDUP_REMOVED lines=54> */
[----:B------:R-:W-:Y:S02]  /*105a0*/  ISETP.GT.AND P2, PT, R138, 0x70, P1 ;  /* 0x000000708a00780c */ /* 0x000fe40000f44270 */
[----:B------:R-:W-:Y:S02]  /*105b0*/  FSEL R81, R81, -INF , !P4 ;  /* 0xff80000051517808 */ /* 0x000fe40006000000 */
[----:B------:R-:W-:Y:S02]  /*105c0*/  PLOP3.LUT P4, PT, PT, PT, UP0, 0x40, 0x0 ;  /* 0x000000000000781c */ /* 0x000fe40003f8e808 */
[----:B------:R-:W-:-:S02]  /*105d0*/  ISETP.LT.OR P3, PT, R137, 0x6a, P3 ;  /* 0x0000006a8900780c */ /* 0x000fc40001f61670 */
[----:B------:R-:W-:Y:S02]  /*105e0*/  ISETP.LT.OR P2, PT, R137, 0x71, P2 ;  /* 0x000000718900780c */ /* 0x000fe40001741670 */
[----:B------:R-:W-:Y:S02]  /*105f0*/  FSEL R77, R77, -INF , !P3 ;  /* 0xff8000004d4d7808 */ /* 0x000fe40005800000 */
[----:B------:R-:W-:Y:S02]  /*10600*/  FSEL R80, R80, -INF , !P2 ;  /* 0xff80000050507808 */ /* 0x000fe40005000000 */
[C---:B------:R-:W-:Y:S02]  /*10610*/  ISETP.GT.AND P3, PT, R138.reuse, 0x78, P1 ;  /* 0x000000788a00780c */ /* 0x040fe40000f64270 */
[----:B------:R-:W-:Y:S02]  /*10620*/  ISETP.GT.AND P2, PT, R138, 0x79, P1 ;  /* 0x000000798a00780c */ /* 0x000fe40000f44270 */
[----:B------:R-:W-:-:S02]  /*10630*/  ISETP.LT.OR P3, PT, R137, 0x79, P3 ;  /* 0x000000798900780c */ /* 0x000fc40001f61670 */
[----:B------:R-:W-:Y:S02]  /*10640*/  ISETP.LT.OR P2, PT, R137, 0x7a, P2 ;  /* 0x0000007a8900780c */ /* 0x000fe40001741670 */
[----:B------:R-:W-:Y:S02]  /*10650*/  FSEL R84, R84, -INF , !P3 ;  /* 0xff80000054547808 */ /* 0x000fe40005800000 */
[----:B------:R-:W-:Y:S01]  /*10660*/  FSEL R85, R85, -INF , !P2 ;  /* 0xff80000055557808 */ /* 0x000fe20005000000 */
[----:B------:R-:W-:Y:S08]  /*10670*/  @P4 BRA `(.L_x_10044) ;  /* 0x0000000000584947 */ /* 0x000ff00003800000 */
        /* <DEDUP_REMOVED lines=12> */
.L_x_10046:
[----:B------:R-:W-:-:S05]  /*10740*/  IMAD.U32 R137, RZ, RZ, UR41 ;  /* 0x00000029ff897e24 */ /* 0x000fca000f8e00ff */
[----:B------:R-:W-:-:S13]  /*10750*/  ISETP.NE.AND P2, PT, R137, 0x1, PT ;  /* 0x000000018900780c */ /* 0x000fda0003f45270 */
[----:B------:R-:W0:Y:S02]  /*10760*/  @P2 LDC.64 R10, c[0x0][0x9e8] ;  /* 0x00027a00ff0a2b82 */ /* 0x000e240000000a00 */
[----:B0-----:R-:W-:-:S05]  /*10770*/  @P2 IMAD.HI.U32 R10, R15, R10, RZ ;  /* 0x0000000a0f0a2227 */ /* 0x001fca00078e00ff */
[----:B------:R-:W-:-:S07]  /*10780*/  @P2 SHF.R.U32.HI R15, RZ, R11, R10 ;  /* 0x0000000bff0f2219 */ /* 0x000fce000001160a */
.L_x_10047:
[----:B------:R-:W-:Y:S05]  /*10790*/  BSYNC B2 ;  /* 0x0000000000027941 */ /* 0x000fea0003800000 */
.L_x_10045:
[----:B------:R-:W-:-:S04]  /*107a0*/  IMAD R15, R15, R137, -R18 ;  /* 0x000000890f0f7224 */ /* 0x000fc800078e0a12 */
[----:B------:R-:W-:-:S05]  /*107b0*/  IMAD.IADD R15, R15, 0x1, -R23 ;  /* 0x000000010f0f7824 */ /* 0x000fca00078e0a17 */
[----:B------:R-:W-:Y:S02]  /*107c0*/  VIMNMX R21, R21, R15, !PT ;  /* 0x0000000f15157248 */ /* 0x000fe40007fe0100 */
[----:B------:R-:W-:-:S07]  /*107d0*/  VIADDMNMX R136, R15, R137, R136, PT ;  /* 0x000000890f887246 */ /* 0x000fce0003800188 */
.L_x_10044:
[----:B------:R-:W-:Y:S01]  /*107e0*/  FMNMX.FTZ R10, R24, R3, !PT ;  /* 0x00000003180a7209 */ /* 0x000fe20007810000 */
[----:B------:R-:W-:Y:S01]  /*107f0*/  IMAD.U32 R137, RZ, RZ, UR36 ;  /* 0x00000024ff897e24 */ /* 0x000fe2000f8e00ff */
[C---:B------:R-:W-:Y:S02]  /*10800*/  ISETP.GT.AND P4, PT, R21.reuse, 0x1, P1 ;  /* 0x000000011500780c */ /* 0x040fe40000f84270 */
[C---:B------:R-:W-:Y:S02]  /*10810*/  ISETP.GT.AND P2, PT, R21.reuse, 0x8, P1 ;  /* 0x000000081500780c */ /* 0x040fe40000f44270 */
[----:B------:R-:W-:Y:S02]  /*10820*/  ISETP.GT.AND P3, PT, R21, 0x9, P1 ;  /* 0x000000091500780c */ /* 0x000fe40000f64270 */
[----:B------:R-:W-:Y:S02]  /*10830*/  FMNMX.FTZ R10, R25, R10, !PT ;  /* 0x0000000a190a7209 */ /* 0x000fe40007810000 */
[----:B------:R-:W-:-:S02]  /*10840*/  ISETP.LT.OR P4, PT, R136, 0x2, P4 ;  /* 0x000000028800780c */ /* 0x000fc40002781670 */
[C---:B------:R-:W-:Y:S02]  /*10850*/  ISETP.LT.OR P2, PT, R136.reuse, 0x9, P2 ;  /* 0x000000098800780c */ /* 0x040fe40001741670 */
[----:B------:R-:W-:Y:S02]  /*10860*/  ISETP.LT.OR P3, PT, R136, 0xa, P3 ;  /* 0x0000000a8800780c */ /* 0x000fe40001f61670 */
[----:B------:R-:W-:Y:S02]  /*10870*/  FMNMX.FTZ R10, R28, R10, !PT ;  /* 0x0000000a1c0a7209 */ /* 0x000fe40007810000 */
[----:B------:R-:W-:Y:S02]  /*10880*/  FSEL R27, R27, -INF , !P4 ;  /* 0xff8000001b1b7808 */ /* 0x000fe40006000000 */
[----:B------:R-:W-:Y:S02]  /*10890*/  FSEL R30, R30, -INF , !P2 ;  /* 0xff8000001e1e7808 */ /* 0x000fe40005000000 */
[----:B------:R-:W-:-:S02]  /*108a0*/  FSEL R31, R31, -INF , !P3 ;  /* 0xff8000001f1f7808 */ /* 0x000fc40005800000 */
[----:B------:R-:W-:Y:S02]  /*108b0*/  FMNMX.FTZ R10, R29, R10, !PT ;  /* 0x0000000a1d0a7209 */ /* 0x000fe40007810000 */
        /* <DEDUP_REMOVED lines=11> */
[C---:B------:R-:W-:Y:S02]  /*10970*/  ISETP.GT.AND P4, PT, R21.reuse, 0x19, P1 ;  /* 0x000000191500780c */ /* 0x040fe40000f84270 */
[C---:B------:R-:W-:Y:S02]  /*10980*/  ISETP.GT.AND P2, PT, R21.reuse, 0x20, P1 ;  /* 0x000000201500780c */ /* 0x040fe40000f44270 */
[----:B------:R-:W-:Y:S02]  /*10990*/  ISETP.GT.AND P3, PT, R21, 0x21, P1 ;  /* 0x000000211500780c */ /* 0x000fe40000f64270 */
[----:B------:R-:W-:Y:S02]  /*109a0*/  FMNMX.FTZ R10, R36, R10, !PT ;  /* 0x0000000a240a7209 */ /* 0x000fe40007810000 */
[C---:B------:R-:W-:Y:S02]  /*109b0*/  ISETP.LT.OR P4, PT, R136.reuse, 0x1a, P4 ;  /* 0x0000001a8800780c */ /* 0x040fe40002781670 */
[----:B------:R-:W-:-:S02]  /*109c0*/  ISETP.LT.OR P2, PT, R136, 0x21, P2 ;  /* 0x000000218800780c */ /* 0x000fc40001741670 */
[----:B------:R-:W-:Y:S02]  /*109d0*/  ISETP.LT.OR P3, PT, R136, 0x22, P3 ;  /* 0x000000228800780c */ /* 0x000fe40001f61670 */
[----:B------:R-:W-:Y:S02]  /*109e0*/  FMNMX.FTZ R10, R37, R10, !PT ;  /* 0x0000000a250a7209 */ /* 0x000fe40007810000 */
[----:B------:R-:W-:Y:S02]  /*109f0*/  FSEL R39, R39, -INF , !P4 ;  /* 0xff80000027277808 */ /* 0x000fe40006000000 */
[----:B------:R-:W-:Y:S02]  /*10a00*/  FSEL R42, R42, -INF , !P2 ;  /* 0xff8000002a2a7808 */ /* 0x000fe40005000000 */
[----:B------:R-:W-:Y:S02]  /*10a10*/  FSEL R43, R43, -INF , !P3 ;  /* 0xff8000002b2b7808 */ /* 0x000fe40005800000 */
[----:B------:R-:W-:-:S02]  /*10a20*/  ISETP.GT.AND P4, PT, R21, 0x28, P1 ;  /* 0x000000281500780c */ /* 0x000fc40000f84270 */
[C---:B------:R-:W-:Y:S02]  /*10a30*/  ISETP.GT.AND P2, PT, R21.reuse, 0x29, P1 ;  /* 0x000000291500780c */ /* 0x040fe40000f44270 */
[----:B------:R-:W-:Y:S02]  /*10a40*/  ISETP.GT.AND P3, PT, R21, 0x30, P1 ;  /* 0x000000301500780c */ /* 0x000fe40000f64270 */
[----:B------:R-:W-:Y:S02]  /*10a50*/  FMNMX.FTZ R10, R40, R10, !PT ;  /* 0x0000000a280a7209 */ /* 0x000fe40007810000 */
[C---:B------:R-:W-:Y:S02]  /*10a60*/  ISETP.LT.OR P4, PT, R136.reuse, 0x29, P4 ;  /* 0x000000298800780c */ /* 0x040fe40002781670 */
[C---:B------:R-:W-:Y:S02]  /*10a70*/  ISETP.LT.OR P2, PT, R136.reuse, 0x2a, P2 ;  /* 0x0000002a8800780c */ /* 0x040fe40001741670 */
[----:B------:R-:W-:-:S02]  /*10a80*/  ISETP.LT.OR P3, PT, R136, 0x31, P3 ;  /* 0x000000318800780c */ /* 0x000fc40001f61670 */
[----:B------:R-:W-:Y:S02]  /*10a90*/  FMNMX.FTZ R10, R41, R10, !PT ;  /* 0x0000000a290a7209 */ /* 0x000fe40007810000 */
[----:B------:R-:W-:Y:S02]  /*10aa0*/  FSEL R46, R46, -INF , !P4 ;  /* 0xff8000002e2e7808 */ /* 0x000fe40006000000 */
[----:B------:R-:W-:Y:S02]  /*10ab0*/  FSEL R47, R47, -INF , !P2 ;  /* 0xff8000002f2f7808 */ /* 0x000fe40005000000 */
[----:B------:R-:W-:Y:S02]  /*10ac0*/  FSEL R50, R50, -INF , !P3 ;  /* 0xff80000032327808 */ /* 0x000fe40005800000 */
[C---:B------:R-:W-:Y:S02]  /*10ad0*/  ISETP.GT.AND P4, PT, R21.reuse, 0x31, P1 ;  /* 0x000000311500780c */ /* 0x040fe40000f84270 */
[----:B------:R-:W-:-:S02]  /*10ae0*/  ISETP.GT.AND P2, PT, R21, 0x38, P1 ;  /* 0x000000381500780c */ /* 0x000fc40000f44270 */
[----:B------:R-:W-:Y:S02]  /*10af0*/  ISETP.GT.AND P3, PT, R21, 0x39, P1 ;  /* 0x000000391500780c */ /* 0x000fe40000f64270 */
[----:B------:R-:W-:Y:S02]  /*10b00*/  FMNMX.FTZ R10, R44, R10, !PT ;  /* 0x0000000a2c0a7209 */ /* 0x000fe40007810000 */
[C---:B------:R-:W-:Y:S02]  /*10b10*/  ISETP.LT.OR P4, PT, R136.reuse, 0x32, P4 ;  /* 0x000000328800780c */ /* 0x040fe40002781670 */
[C---:B------:R-:W-:Y:S02]  /*10b20*/  ISETP.LT.OR P2, PT, R136.reuse, 0x39, P2 ;  /* 0x000000398800780c */ /* 0x040fe40001741670 */
[----:B------:R-:W-:Y:S02]  /*10b30*/  ISETP.LT.OR P3, PT, R136, 0x3a, P3 ;  /* 0x0000003a8800780c */ /* 0x000fe40001f61670 */
[----:B------:R-:W-:-:S02]  /*10b40*/  FMNMX.FTZ R10, R45, R10, !PT ;  /* 0x0000000a2d0a7209 */ /* 0x000fc40007810000 */
[----:B------:R-:W-:Y:S02]  /*10b50*/  FSEL R51, R51, -INF , !P4 ;  /* 0xff80000033337808 */ /* 0x000fe40006000000 */
[----:B------:R-:W-:Y:S02]  /*10b60*/  FSEL R54, R54, -INF , !P2 ;  /* 0xff80000036367808 */ /* 0x000fe40005000000 */
[----:B------:R-:W-:Y:S02]  /*10b70*/  FSEL R55, R55, -INF , !P3 ;  /* 0xff80000037377808 */ /* 0x000fe40005800000 */
[----:B------:R-:W-:Y:S02]  /*10b80*/  FMNMX.FTZ R10, R48, R10, !PT ;  /* 0x0000000a300a7209 */ /* 0x000fe40007810000 */
[----:B------:R-:W-:Y:S02]  /*10b90*/  LOP3.LUT R17, R17, 0xdfffffff, RZ, 0xc0, !PT ;  /* 0xdfffffff11117812 */ /* 0x000fe400078ec0ff */
[----:B------:R-:W-:-:S02]  /*10ba0*/  ISETP.GT.AND P4, PT, R21, 0x40, P1 ;  /* 0x000000401500780c */ /* 0x000fc40000f84270 */
[C---:B------:R-:W-:Y:S02]  /*10bb0*/  ISETP.GT.AND P2, PT, R21.reuse, 0x41, P1 ;  /* 0x000000411500780c */ /* 0x040fe40000f44270 */
[----:B------:R-:W-:Y:S02]  /*10bc0*/  ISETP.GT.AND P3, PT, R21, 0x48, P1 ;  /* 0x000000481500780c */ /* 0x000fe40000f64270 */
[----:B------:R-:W-:Y:S02]  /*10bd0*/  FMNMX.FTZ R10, R49, R10, !PT ;  /* 0x0000000a310a7209 */ /* 0x000fe40007810000 */
[----:B------:R-:W-:Y:S02]  /*10be0*/  @P0 LOP3.LUT R17, R17, 0x20000000, RZ, 0xfc, !PT ;  /* 0x2000000011110812 */ /* 0x000fe400078efcff */
[C---:B------:R-:W-:Y:S02]  /*10bf0*/  ISETP.LT.OR P4, PT, R136.reuse, 0x41, P4 ;  /* 0x000000418800780c */ /* 0x040fe40002781670 */
[----:B------:R-:W-:-:S02]  /*10c00*/  ISETP.LT.OR P2, PT, R136, 0x42, P2 ;  /* 0x000000428800780c */ /* 0x000fc40001741670 */
[----:B------:R-:W-:Y:S02]  /*10c10*/  ISETP.LT.OR P3, PT, R136, 0x49, P3 ;  /* 0x000000498800780c */ /* 0x000fe40001f61670 */
[----:B------:R-:W-:Y:S02]  /*10c20*/  ISETP.GT.AND P0, PT, R21, 0x61, P1 ;  /* 0x000000611500780c */ /* 0x000fe40000f04270 */
        /* <DEDUP_REMOVED lines=11> */
[----:B------:R-:W-:Y:S02]  /*10ce0*/  LOP3.LUT R17, R17, 0x7fffffff, RZ, 0xc0, !PT ;  /* 0x7fffffff11117812 */ /* 0x000fe400078ec0ff */
[----:B------:R-:W-:Y:S02]  /*10cf0*/  FMNMX.FTZ R10, R56, R10, !PT ;  /* 0x0000000a380a7209 */ /* 0x000fe40007810000 */
[----:B------:R-:W-:Y:S02]  /*10d00*/  FSEL R63, R63, -INF , !P4 ;  /* 0xff8000003f3f7808 */ /* 0x000fe40006000000 */
[----:B------:R-:W-:Y:S02]  /*10d10*/  FSEL R66, R66, -INF , !P2 ;  /* 0xff80000042427808 */ /* 0x000fe40005000000 */
[----:B------:R-:W-:-:S02]  /*10d20*/  FSEL R67, R67, -INF , !P3 ;  /* 0xff80000043437808 */ /* 0x000fc40005800000 */
[C---:B------:R-:W-:Y:S02]  /*10d30*/  ISETP.GT.AND P4, PT, R21.reuse, 0x58, P1 ;  /* 0x000000581500780c */ /* 0x040fe40000f84270 */
[C---:B------:R-:W-:Y:S02]  /*10d40*/  ISETP.GT.AND P2, PT, R21.reuse, 0x59, P1 ;  /* 0x000000591500780c */ /* 0x040fe40000f44270 */
[----:B------:R-:W-:Y:S02]  /*10d50*/  ISETP.GT.AND P3, PT, R21, 0x60, P1 ;  /* 0x000000601500780c */ /* 0x000fe40000f64270 */
[----:B------:R-:W-:Y:S02]  /*10d60*/  @P0 LOP3.LUT R17, R17, 0x80000000, RZ, 0xfc, !PT ;  /* 0x8000000011110812 */ /* 0x000fe400078efcff */
[----:B------:R-:W-:Y:S02]  /*10d70*/  ISETP.GT.AND P0, PT, R21, RZ, P1 ;  /* 0x000000ff1500720c */ /* 0x000fe40000f04270 */
[----:B------:R-:W-:-:S02]  /*10d80*/  FMNMX.FTZ R10, R57, R10, !PT ;  /* 0x0000000a390a7209 */ /* 0x000fc40007810000 */
[C---:B------:R-:W-:Y:S02]  /*10d90*/  ISETP.LT.OR P4, PT, R136.reuse, 0x59, P4 ;  /* 0x000000598800780c */ /* 0x040fe40002781670 */
[C---:B------:R-:W-:Y:S02]  /*10da0*/  ISETP.LT.OR P2, PT, R136.reuse, 0x5a, P2 ;  /* 0x0000005a8800780c */ /* 0x040fe40001741670 */
[----:B------:R-:W-:Y:S02]  /*10db0*/  ISETP.LT.OR P3, PT, R136, 0x61, P3 ;  /* 0x000000618800780c */ /* 0x000fe40001f61670 */
[----:B------:R-:W-:Y:S02]  /*10dc0*/  FMNMX.FTZ R10, R60, R10, !PT ;  /* 0x0000000a3c0a7209 */ /* 0x000fe40007810000 */
[----:B------:R-:W-:Y:S02]  /*10dd0*/  FSEL R70, R70, -INF , !P4 ;  /* 0xff80000046467808 */ /* 0x000fe40006000000 */
[----:B------:R-:W-:-:S02]  /*10de0*/  FSEL R71, R71, -INF , !P2 ;  /* 0xff80000047477808 */ /* 0x000fc40005000000 */
[----:B------:R-:W-:Y:S02]  /*10df0*/  FSEL R74, R74, -INF , !P3 ;  /* 0xff8000004a4a7808 */ /* 0x000fe40005800000 */
[C---:B------:R-:W-:Y:S02]  /*10e00*/  ISETP.GT.AND P2, PT, R21.reuse, 0x68, P1 ;  /* 0x000000681500780c */ /* 0x040fe40000f44270 */
[C---:B------:R-:W-:Y:S02]  /*10e10*/  ISETP.GT.AND P3, PT, R21.reuse, 0x69, P1 ;  /* 0x000000691500780c */ /* 0x040fe40000f64270 */
[C---:B------:R-:W-:Y:S02]  /*10e20*/  ISETP.GT.AND P4, PT, R21.reuse, 0x70, P1 ;  /* 0x000000701500780c */ /* 0x040fe40000f84270 */
[C---:B------:R-:W-:Y:S02]  /*10e30*/  ISETP.GT.AND P5, PT, R21.reuse, 0x71, P1 ;  /* 0x000000711500780c */ /* 0x040fe40000fa4270 */
[----:B------:R-:W-:-:S02]  /*10e40*/  ISETP.GT.AND P6, PT, R21, 0x78, P1 ;  /* 0x000000781500780c */ /* 0x000fc40000fc4270 */
[----:B------:R-:W-:Y:S02]  /*10e50*/  FMNMX.FTZ R10, R61, R10, !PT ;  /* 0x0000000a3d0a7209 */ /* 0x000fe40007810000 */
[----:B------:R-:W-:Y:S02]  /*10e60*/  LOP3.LUT R17, R17, 0xffffffef, RZ, 0xc0, !PT ;  /* 0xffffffef11117812 */ /* 0x000fe400078ec0ff */
[----:B------:R-:W-:Y:S02]  /*10e70*/  ISETP.GT.AND P1, PT, R21, 0x79, P1 ;  /* 0x000000791500780c */ /* 0x000fe40000f24270 */
[----:B------:R-:W-:Y:S02]  /*10e80*/  FMNMX.FTZ R10, R64, R10, !PT ;  /* 0x0000000a400a7209 */ /* 0x000fe40007810000 */
[----:B------:R-:W-:Y:S02]  /*10e90*/  @P0 LOP3.LUT R17, R17, 0x10, RZ, 0xfc, !PT ;  /* 0x0000001011110812 */ /* 0x000fe400078efcff */
[----:B------:R-:W-:-:S02]  /*10ea0*/  FMNMX.FTZ R10, R65, R10, !PT ;  /* 0x0000000a410a7209 */ /* 0x000fc40007810000 */
[C---:B------:R-:W-:Y:S02]  /*10eb0*/  LOP3.LUT P0, RZ, R17.reuse, 0x80000000, RZ, 0xc0, !PT ;  /* 0x8000000011ff7812 */ /* 0x040fe4000780c0ff */
[----:B------:R-:W-:Y:S02]  /*10ec0*/  LOP3.LUT R17, R17, 0xfffffffb, RZ, 0xc0, !PT ;  /* 0xfffffffb11117812 */ /* 0x000fe400078ec0ff */
[----:B------:R-:W-:Y:S02]  /*10ed0*/  FMNMX.FTZ R10, R68, R10, !PT ;  /* 0x0000000a440a7209 */ /* 0x000fe40007810000 */
[----:B------:R-:W-:Y:S02]  /*10ee0*/  @P1 LOP3.LUT R17, R17, 0x4, RZ, 0xfc, !PT ;  /* 0x0000000411111812 */ /* 0x000fe400078efcff */
[----:B------:R-:W-:Y:S02]  /*10ef0*/  FMNMX.FTZ R10, R69, R10, !PT ;  /* 0x0000000a450a7209 */ /* 0x000fe40007810000 */
[----:B------:R-:W-:-:S02]  /*10f00*/  LOP3.LUT P1, RZ, R17, 0x10, RZ, 0xc0, !PT ;  /* 0x0000001011ff7812 */ /* 0x000fc4000782c0ff */
[----:B------:R-:W-:Y:S02]  /*10f10*/  FMNMX.FTZ R10, R72, R10, !PT ;  /* 0x0000000a480a7209 */ /* 0x000fe40007810000 */
[----:B------:R-:W-:Y:S02]  /*10f20*/  ISETP.LT.OR P1, PT, R136, 0x1, P1 ;  /* 0x000000018800780c */ /* 0x000fe40000f21670 */
[----:B------:R-:W-:Y:S02]  /*10f30*/  FMNMX.FTZ R10, R73, R10, !PT ;  /* 0x0000000a490a7209 */ /* 0x000fe40007810000 */
[----:B------:R-:W-:Y:S02]  /*10f40*/  FSEL R26, R26, -INF , !P1 ;  /* 0xff8000001a1a7808 */ /* 0x000fe40004800000 */
        /* <DEDUP_REMOVED lines=12> */
[----:B------:R-:W-:Y:S01]  /*11010*/  ISETP.LT.OR P0, PT, R136, 0x62, P0 ;  /* 0x000000628800780c */ /* 0x000fe20000701670 */
[----:B------:R-:W0:Y:S01]  /*11020*/  SHFL.BFLY PT, R11, R10, 0x2, 0x1f ;  /* 0x0c401f000a0b7f89 */ /* 0x000e2200000e0000 */
[----:B------:R-:W-:-:S02]  /*11030*/  FMNMX.FTZ R15, R38, R15, !PT ;  /* 0x0000000f260f7209 */ /* 0x000fc40007810000 */
[----:B------:R-:W-:Y:S02]  /*11040*/  LOP3.LUT R17, R17, 0xffffffdf, RZ, 0xc0, !PT ;  /* 0xffffffdf11117812 */ /* 0x000fe400078ec0ff */
[----:B------:R-:W-:Y:S02]  /*11050*/  FMNMX.FTZ R15, R39, R15, !PT ;  /* 0x0000000f270f7209 */ /* 0x000fe40007810000 */
[----:B------:R-:W-:Y:S02]  /*11060*/  ISETP.LT.OR P4, PT, R136, 0x71, P4 ;  /* 0x000000718800780c */ /* 0x000fe40002781670 */
[----:B------:R-:W-:Y:S02]  /*11070*/  FMNMX.FTZ R15, R42, R15, !PT ;  /* 0x0000000f2a0f7209 */ /* 0x000fe40007810000 */
[----:B------:R-:W-:Y:S02]  /*11080*/  ISETP.LT.OR P5, PT, R136, 0x72, P5 ;  /* 0x000000728800780c */ /* 0x000fe40002fa1670 */
[----:B------:R-:W-:-:S02]  /*11090*/  FMNMX.FTZ R15, R43, R15, !PT ;  /* 0x0000000f2b0f7209 */ /* 0x000fc40007810000 */
[----:B------:R-:W-:Y:S02]  /*110a0*/  @P0 LOP3.LUT R17, R17, 0x20, RZ, 0xfc, !PT ;  /* 0x0000002011110812 */ /* 0x000fe400078efcff */
[----:B------:R-:W-:Y:S02]  /*110b0*/  FMNMX.FTZ R15, R46, R15, !PT ;  /* 0x0000000f2e0f7209 */ /* 0x000fe40007810000 */
[----:B------:R-:W-:Y:S02]  /*110c0*/  ISETP.LT.OR P0, PT, R136, 0x69, P2 ;  /* 0x000000698800780c */ /* 0x000fe40001701670 */
[----:B------:R-:W-:Y:S02]  /*110d0*/  FMNMX.FTZ R15, R47, R15, !PT ;  /* 0x0000000f2f0f7209 */ /* 0x000fe40007810000 */
[----:B------:R-:W-:Y:S02]  /*110e0*/  LOP3.LUT P2, RZ, R17, 0x4, RZ, 0xc0, !PT ;  /* 0x0000000411ff7812 */ /* 0x000fe4000784c0ff */
[----:B0-----:R-:W-:-:S02]  /*110f0*/  FMNMX.FTZ R10, R10, R11, !PT ;  /* 0x0000000b0a0a7209 */ /* 0x001fc40007810000 */
[----:B------:R-:W-:Y:S02]  /*11100*/  FMNMX.FTZ R15, R50, R15, !PT ;  /* 0x0000000f320f7209 */ /* 0x000fe40007810000 */
[----:B------:R-:W-:Y:S01]  /*11110*/  LOP3.LUT R17, R17, 0xfffffff7, RZ, 0xc0, !PT ;  /* 0xfffffff711117812 */ /* 0x000fe200078ec0ff */
[----:B------:R-:W0:Y:S01]  /*11120*/  SHFL.BFLY PT, R11, R10, 0x1, 0x1f ;  /* 0x0c201f000a0b7f89 */ /* 0x000e2200000e0000 */
[----:B------:R-:W-:Y:S02]  /*11130*/  FMNMX.FTZ R15, R51, R15, !PT ;  /* 0x0000000f330f7209 */ /* 0x000fe40007810000 */
[----:B------:R-:W-:Y:S02]  /*11140*/  @P0 LOP3.LUT R17, R17, 0x8, RZ, 0xfc, !PT ;  /* 0x0000000811110812 */ /* 0x000fe400078efcff */
[----:B------:R-:W-:Y:S02]  /*11150*/  FMNMX.FTZ R15, R54, R15, !PT ;  /* 0x0000000f360f7209 */ /* 0x000fe40007810000 */
[----:B------:R-:W-:-:S02]  /*11160*/  ISETP.LT.OR P0, PT, R136, 0x6a, P3 ;  /* 0x0000006a8800780c */ /* 0x000fc40001f01670 */
[----:B------:R-:W-:Y:S02]  /*11170*/  FMNMX.FTZ R15, R55, R15, !PT ;  /* 0x0000000f370f7209 */ /* 0x000fe40007810000 */
[----:B------:R-:W-:Y:S02]  /*11180*/  LOP3.LUT R17, R17, 0xbfffffff, RZ, 0xc0, !PT ;  /* 0xbfffffff11117812 */ /* 0x000fe400078ec0ff */
[----:B------:R-:W-:Y:S02]  /*11190*/  FMNMX.FTZ R15, R58, R15, !PT ;  /* 0x0000000f3a0f7209 */ /* 0x000fe40007810000 */
[----:B------:R-:W-:Y:S02]  /*111a0*/  FSEL R82, R82, -INF , !P4 ;  /* 0xff80000052527808 */ /* 0x000fe40006000000 */
[----:B------:R-:W-:Y:S02]  /*111b0*/  FMNMX.FTZ R15, R59, R15, !PT ;  /* 0x0000000f3b0f7209 */ /* 0x000fe40007810000 */
[----:B------:R-:W-:-:S02]  /*111c0*/  ISETP.LT.OR P6, PT, R136, 0x79, P6 ;  /* 0x000000798800780c */ /* 0x000fc400037c1670 */
[----:B------:R-:W-:Y:S02]  /*111d0*/  FMNMX.FTZ R15, R62, R15, !PT ;  /* 0x0000000f3e0f7209 */ /* 0x000fe40007810000 */
[----:B------:R-:W-:Y:S02]  /*111e0*/  @P0 LOP3.LUT R17, R17, 0x40000000, RZ, 0xfc, !PT ;  /* 0x4000000011110812 */ /* 0x000fe400078efcff */
[----:B0-----:R-:W-:Y:S02]  /*111f0*/  FMNMX.FTZ R10, R10, R11, !PT ;  /* 0x0000000b0a0a7209 */ /* 0x001fe40007810000 */
[----:B------:R-:W-:Y:S02]  /*11200*/  FMNMX.FTZ R15, R63, R15, !PT ;  /* 0x0000000f3f0f7209 */ /* 0x000fe40007810000 */
[----:B------:R-:W-:Y:S02]  /*11210*/  FSETP.NEU.FTZ.AND P3, PT, R10, -INF , PT ;  /* 0xff8000000a00780b */ /* 0x000fe40003f7d000 */
[----:B------:R-:W-:-:S02]  /*11220*/  FMNMX.FTZ R15, R66, R15, !PT ;  /* 0x0000000f420f7209 */ /* 0x000fc40007810000 */
[----:B------:R-:W-:Y:S02]  /*11230*/  FSEL R11, R10, RZ, P3 ;  /* 0x000000ff0a0b7208 */ /* 0x000fe40001800000 */
[----:B------:R-:W-:Y:S02]  /*11240*/  FMNMX.FTZ R15, R67, R15, !PT ;  /* 0x0000000f430f7209 */ /* 0x000fe40007810000 */
[----:B------:R-:W-:Y:S01]  /*11250*/  LOP3.LUT P0, RZ, R17, 0x20, RZ, 0xc0, !PT ;  /* 0x0000002011ff7812 */ /* 0x000fe2000780c0ff */
[----:B------:R-:W-:-:S01]  /*11260*/  FADD.FTZ R3, -R11, R3 ;  /* 0x000000030b037221 */ /* 0x000fc20000010100 */
[----:B------:R-:W-:Y:S01]  /*11270*/  FMNMX.FTZ R15, R70, R15, !PT ;  /* 0x0000000f460f7209 */ /* 0x000fe20007810000 */
[----:B------:R-:W-:-:S01]  /*11280*/  FFMA.FTZ R11, R2, R10, -8 ;  /* 0xc1000000020b7423 */ /* 0x000fc2000001000a */
[----:B------:R-:W-:Y:S01]  /*11290*/  FSEL R75, R75, -INF , !P0 ;  /* 0xff8000004b4b7808 */ /* 0x000fe20004000000 */
[----:B------:R-:W-:Y:S01]  /*112a0*/  FMUL.FTZ R3, R2, R3 ;  /* 0x0000000302037220 */ /* 0x000fe20000410000 */
[----:B------:R-:W-:-:S02]  /*112b0*/  FMNMX.FTZ R15, R71, R15, !PT ;  /* 0x0000000f470f7209 */ /* 0x000fc40007810000 */
[----:B------:R-:W-:Y:S02]  /*112c0*/  FSEL R11, R11, RZ, P3 ;  /* 0x000000ff0b0b7208 */ /* 0x000fe40001800000 */
[C---:B------:R-:W-:Y:S01]  /*112d0*/  LOP3.LUT P3, RZ, R17.reuse, 0x8, RZ, 0xc0, !PT ;  /* 0x0000000811ff7812 */ /* 0x040fe2000786c0ff */
[----:B------:R-:W-:Y:S01]  /*112e0*/  MUFU.EX2 R3, R3 ;  /* 0x0000000300037308 */ /* 0x000fe20000000800 */
[----:B------:R-:W-:Y:S01]  /*112f0*/  FMNMX.FTZ R15, R74, R15, !PT ;  /* 0x0000000f4a0f7209 */ /* 0x000fe20007810000 */
[C-C-:B------:R-:W-:Y:S01]  /*11300*/  FFMA.FTZ R24, R2.reuse, R24, -R11.reuse ;  /* 0x0000001802187223 */ /* 0x140fe2000001080b */
[----:B------:R-:W-:Y:S01]  /*11310*/  LOP3.LUT P0, RZ, R17, 0x40000000, RZ, 0xc0, !PT ;  /* 0x4000000011ff7812 */ /* 0x000fe2000780c0ff */
[--C-:B------:R-:W-:Y:S01]  /*11320*/  FFMA.FTZ R25, R2, R25, -R11.reuse ;  /* 0x0000001902197223 */ /* 0x100fe2000001080b */
[----:B------:R-:W-:Y:S01]  /*11330*/  FSEL R78, R78, -INF , !P3 ;  /* 0xff8000004e4e7808 */ /* 0x000fe20005800000 */
[C-C-:B------:R-:W-:Y:S01]  /*11340*/  FFMA.FTZ R28, R2.reuse, R28, -R11.reuse ;  /* 0x0000001c021c7223 */ /* 0x140fe2000001080b */
[----:B------:R-:W-:Y:S01]  /*11350*/  FMNMX.FTZ R15, R75, R15, !PT ;  /* 0x0000000f4b0f7209 */ /* 0x000fe20007810000 */
[----:B------:R-:W0:Y:S01]  /*11360*/  MUFU.EX2 R24, R24 ;  /* 0x0000001800187308 */ /* 0x000e220000000800 */
[----:B------:R-:W-:Y:S01]  /*11370*/  FSEL R79, R79, -INF , !P0 ;  /* 0xff8000004f4f7808 */ /* 0x000fe20004000000 */
[--C-:B------:R-:W-:Y:S01]  /*11380*/  FFMA.FTZ R29, R2, R29, -R11.reuse ;  /* 0x0000001d021d7223 */ /* 0x100fe2000001080b */
[----:B------:R-:W-:Y:S01]  /*11390*/  FMNMX.FTZ R15, R78, R15, !PT ;  /* 0x0000000f4e0f7209 */ /* 0x000fe20007810000 */
[C-C-:B------:R-:W-:Y:S01]  /*113a0*/  FFMA.FTZ R32, R2.reuse, R32, -R11.reuse ;  /* 0x0000002002207223 */ /* 0x140fe2000001080b */
[----:B------:R-:W-:Y:S01]  /*113b0*/  FSEL R83, R83, -INF , !P5 ;  /* 0xff80000053537808 */ /* 0x000fe20006800000 */
[--C-:B------:R-:W-:Y:S01]  /*113c0*/  FFMA.FTZ R33, R2, R33, -R11.reuse ;  /* 0x0000002102217223 */ /* 0x100fe2000001080b */
[----:B------:R-:W-:Y:S01]  /*113d0*/  FMNMX.FTZ R15, R79, R15, !PT ;  /* 0x0000000f4f0f7209 */ /* 0x000fe20007810000 */
[----:B------:R-:W1:Y:S01]  /*113e0*/  MUFU.EX2 R25, R25 ;  /* 0x0000001900197308 */ /* 0x000e620000000800 */
[----:B------:R-:W-:Y:S01]  /*113f0*/  ISETP.LT.OR P2, PT, R136, 0x7a, P2 ;  /* 0x0000007a8800780c */ /* 0x000fe20001741670 */
[--C-:B------:R-:W-:Y:S01]  /*11400*/  FFMA.FTZ R36, R2, R36, -R11.reuse ;  /* 0x0000002402247223 */ /* 0x100fe2000001080b */
[----:B------:R-:W-:Y:S01]  /*11410*/  FMNMX.FTZ R15, R82, R15, !PT ;  /* 0x0000000f520f7209 */ /* 0x000fe20007810000 */
[--C-:B------:R-:W-:Y:S01]  /*11420*/  FFMA.FTZ R37, R2, R37, -R11.reuse ;  /* 0x0000002502257223 */ /* 0x100fe2000001080b */
[----:B------:R-:W-:Y:S01]  /*11430*/  FSEL R86, R86, -INF , !P6 ;  /* 0xff80000056567808 */ /* 0x000fe20007000000 */
[--C-:B------:R-:W-:Y:S01]  /*11440*/  FFMA.FTZ R40, R2, R40, -R11.reuse ;  /* 0x0000002802287223 */ /* 0x100fe2000001080b */
[----:B------:R-:W-:Y:S01]  /*11450*/  FMNMX.FTZ R15, R83, R15, !PT ;  /* 0x0000000f530f7209 */ /* 0x000fe20007810000 */
[----:B------:R-:W-:Y:S01]  /*11460*/  MUFU.EX2 R28, R28 ;  /* 0x0000001c001c7308 */ /* 0x000fe20000000800 */
[----:B------:R-:W-:Y:S01]  /*11470*/  FSEL R87, R87, -INF , !P2 ;  /* 0xff80000057577808 */ /* 0x000fe20005000000 */
[----:B0-----:R-:W-:Y:S01]  /*11480*/  FFMA.FTZ R6, R3, R6, R24 ;  /* 0x0000000603067223 */ /* 0x001fe20000010018 */
[----:B------:R-:W-:Y:S01]  /*11490*/  FMNMX.FTZ R15, R86, R15, !PT ;  /* 0x0000000f560f7209 */ /* 0x000fe20007810000 */
[C-C-:B------:R-:W-:Y:S01]  /*114a0*/  FFMA.FTZ R41, R2.reuse, R41, -R11.reuse ;  /* 0x0000002902297223 */ /* 0x140fe2000001080b */
[----:B------:R-:W-:-:S01]  /*114b0*/  FFMA.FTZ R44, R2, R44, -R11 ;  /* 0x0000002c022c7223 */ /* 0x000fc2000001080b */
[----:B------:R-:W-:Y:S01]  /*114c0*/  FFMA.FTZ R45, R2, R45, -R11 ;  /* 0x0000002d022d7223 */ /* 0x000fe2000001080b */
[----:B------:R-:W-:Y:S01]  /*114d0*/  FMNMX.FTZ R15, R87, R15, !PT ;  /* 0x0000000f570f7209 */ /* 0x000fe20007810000 */
[----:B------:R-:W-:Y:S01]  /*114e0*/  MUFU.EX2 R29, R29 ;  /* 0x0000001d001d7308 */ /* 0x000fe20000000800 */
[----:B-1----:R-:W-:-:S01]  /*114f0*/  FADD.FTZ R6, R25, R6 ;  /* 0x0000000619067221 */ /* 0x002fc20000010000 */
[C-C-:B------:R-:W-:Y:S01]  /*11500*/  FFMA.FTZ R48, R2.reuse, R48, -R11.reuse ;  /* 0x0000003002307223 */ /* 0x140fe2000001080b */
[----:B------:R-:W-:-:S01]  /*11510*/  FFMA.FTZ R49, R2, R49, -R11 ;  /* 0x0000003102317223 */ /* 0x000fc2000001080b */
[----:B------:R-:W0:Y:S01]  /*11520*/  SHFL.BFLY PT, R18, R15, 0x2, 0x1f ;  /* 0x0c401f000f127f89 */ /* 0x000e2200000e0000 */
        /* <DEDUP_REMOVED lines=21> */
[----:B------:R-:W-:-:S02]  /*11680*/  ISETP.NE.AND P3, PT, R137, 0x3, PT ;  /* 0x000000038900780c */ /* 0x000fc40003f65270 */
[----:B0-----:R-:W-:Y:S02]  /*11690*/  FMNMX.FTZ R15, R15, R18, !PT ;  /* 0x000000120f0f7209 */ /* 0x001fe40007810000 */
[----:B------:R-:W-:Y:S02]  /*116a0*/  LOP3.LUT P0, RZ, R17, 0x20000000, RZ, 0xc0, !PT ;  /* 0x2000000011ff7812 */ /* 0x000fe4000780c0ff */
        /* <DEDUP_REMOVED lines=57> */
[----:B------:R-:W-:-:S03]  /*11a40*/  FFMA.FTZ R21, R2, R87, -R21 ;  /* 0x0000005702157223 */ /* 0x000fc60000010815 */
        /* <DEDUP_REMOVED lines=104> */
.L_x_10048:
[----:B------:R-:W2:Y:S01]  /*120d0*/  LDL R18, [R1+0x1c] ;  /* 0x00001c0001127983 */ /* 0x000ea20000100800 */
[----:B------:R-:W-:Y:S01]  /*120e0*/  ISETP.GT.AND P1, PT, R4, R155, PT ;  /* 0x0000009b0400720c */ /* 0x000fe20003f24270 */
        /* <DEDUP_REMOVED lines=100> */
[----:B--2---:R-:W-:Y:S01]  /*12730*/  PRMT R22, R18, 0x654, R22 ;  /* 0x0000065412167816 */ /* 0x004fe20000000016 */
[----:B------:R-:W-:-:S03]  /*12740*/  IMAD.MOV.U32 R18, RZ, RZ, R7 ;  /* 0x000000ffff127224 */ /* 0x000fc600078e0007 */
[----:B------:R0:W-:Y:S02]  /*12750*/  SYNCS.ARRIVE.TRANS64.RED.A1T0 RZ, [R22+URZ], RZ ;  /* 0x000000ff16ff79a7 */ /* 0x0001e4000810043f */
[----:B0-----:R-:W-:Y:S01]  /*12760*/  IMAD.MOV.U32 R22, RZ, RZ, R20 ;  /* 0x000000ffff167224 */ /* 0x001fe200078e0014 */
[----:B------:R-:W-:Y:S06]  /*12770*/  @P1 BRA `(.L_x_10049) ;  /* 0xffffffcc00ec1947 */ /* 0x000fec000383ffff */
[----:B------:R-:W-:Y:S05]  /*12780*/  BSYNC B0 ;  /* 0x0000000000007941 */ /* 0x000fea0003800000 */
.L_x_10029:
[----:B------:R-:W-:Y:S02]  /*12790*/  IMAD.MOV.U32 R0, RZ, RZ, R15 ;  /* 0x000000ffff007224 */ /* 0x000fe400078e000f */
[----:B------:R-:W-:Y:S02]  /*127a0*/  IMAD.MOV.U32 R3, RZ, RZ, R10 ;  /* 0x000000ffff037224 */ /* 0x000fe400078e000a */
[----:B------:R-:W-:Y:S02]  /*127b0*/  IMAD.MOV.U32 R18, RZ, RZ, R7 ;  /* 0x000000ffff127224 */ /* 0x000fe400078e0007 */
[----:B------:R-:W-:-:S07]  /*127c0*/  IMAD.MOV.U32 R22, RZ, RZ, R20 ;  /* 0x000000ffff167224 */ /* 0x000fce00078e0014 */
.L_x_10028:
[----:B------:R-:W-:Y:S05]  /*127d0*/  BSYNC B1 ;  /* 0x0000000000017941 */ /* 0x000fea0003800000 */
.L_x_10027:
[----:B------:R-:W2:Y:S01]  /*127e0*/  LDL R7, [R1+0xc] ;  /* 0x00000c0001077983 */ /* 0x000ea20000100800 */
[----:B------:R-:W0:Y:S03]  /*127f0*/  LDC R10, c[0x0][0x448] ;  /* 0x00011200ff0a7b82 */ /* 0x000e260000000800 */
[----:B------:R-:W3:Y:S04]  /*12800*/  LDL R21, [R1] ;  /* 0x0000000001157983 */ /* 0x000ee80000100800 */
[----:B------:R-:W3:Y:S01]  /*12810*/  LDL R20, [R1+0x4] ;  /* 0x0000040001147983 */ /* 0x000ee20000100800 */
[----:B------:R-:W1:Y:S01]  /*12820*/  LDC R15, c[0x0][0x9e4] ;  /* 0x00027900ff0f7b82 */ /* 0x000e620000000800 */
[----:B------:R-:W-:-:S02]  /*12830*/  LOP3.LUT R17, R17, 0xffffffef, RZ, 0xc0, !PT ;  /* 0xffffffef11117812 */ /* 0x000fc400078ec0ff */
[----:B0-----:R-:W-:-:S13]  /*12840*/  ISETP.NE.AND P1, PT, R10, 0x1, PT ;  /* 0x000000010a00780c */ /* 0x001fda0003f25270 */
[----:B------:R-:W0:Y:S01]  /*12850*/  @P1 LDC R10, c[0x0][0x44c] ;  /* 0x00011300ff0a1b82 */ /* 0x000e220000000800 */
[----:B------:R-:W-:-:S04]  /*12860*/  @P1 LOP3.LUT R17, R17, 0x10, RZ, 0xfc, !PT ;  /* 0x0000001011111812 */ /* 0x000fc800078efcff */
[----:B------:R-:W-:-:S03]  /*12870*/  LOP3.LUT R17, R17, 0xffffffdf, RZ, 0xc0, !PT ;  /* 0xffffffdf11117812 */ /* 0x000fc600078ec0ff */
[----:B------:R-:W4:Y:S01]  /*12880*/  @P1 LDC R11, c[0x0][0x450] ;  /* 0x00011400ff0b1b82 */ /* 0x000f220000000800 */
[----:B--2---:R-:W-:-:S04]  /*12890*/  VIADD R7, R7, 0xbf ;  /* 0x000000bf07077836 */ /* 0x004fc80000000000 */
[----:B0-----:R-:W-:Y:S01]  /*128a0*/  @P1 IMAD.HI.U32 R10, R7, R10, RZ ;  /* 0x0000000a070a1227 */ /* 0x001fe200078e00ff */
[----:B---3--:R-:W-:-:S04]  /*128b0*/  IADD3 R20, R20, 0x1, -R21 ;  /* 0x0000000114147810 */ /* 0x008fc80007ffe815 */
[----:B----4-:R-:W-:Y:S02]  /*128c0*/  @P1 SHF.R.U32.HI R7, RZ, R11, R10 ;  /* 0x0000000bff071219 */ /* 0x010fe4000001160a */
[----:B-1----:R-:W-:-:S03]  /*128d0*/  ISETP.GE.AND P1, PT, R15, 0x1, PT ;  /* 0x000000010f00780c */ /* 0x002fc60003f26270 */
        /* <DEDUP_REMOVED lines=14> */
.L_x_10052:
[----:B------:R-:W-:-:S13]  /*129c0*/  ISETP.NE.AND P1, PT, R15, 0x1, PT ;  /* 0x000000010f00780c */ /* 0x000fda0003f25270 */
[----:B------:R-:W0:Y:S02]  /*129d0*/  @P1 LDC.64 R10, c[0x0][0x9e8] ;  /* 0x00027a00ff0a1b82 */ /* 0x000e240000000a00 */
[----:B0-----:R-:W-:-:S05]  /*129e0*/  @P1 IMAD.HI.U32 R10, R7, R10, RZ ;  /* 0x0000000a070a1227 */ /* 0x001fca00078e00ff */
[----:B------:R-:W-:-:S07]  /*129f0*/  @P1 SHF.R.U32.HI R7, RZ, R11, R10 ;  /* 0x0000000bff071219 */ /* 0x000fce000001160a */
.L_x_10053:
[----:B------:R-:W-:Y:S05]  /*12a00*/  BSYNC B0 ;  /* 0x0000000000007941 */ /* 0x000fea0003800000 */
.L_x_10051:
[----:B------:R-:W-:-:S05]  /*12a10*/  IMAD R7, R7, R15, RZ ;  /* 0x0000000f07077224 */ /* 0x000fca00078e02ff */
[----:B------:R-:W-:-:S07]  /*12a20*/  VIMNMX R14, R14, R7, !PT ;  /* 0x000000070e0e7248 */ /* 0x000fce0007fe0100 */
.L_x_10050:
[----:B------:R-:W2:Y:S01]  /*12a30*/  LDL R10, [R1+0x38] ;  /* 0x00003800010a7983 */ /* 0x000ea20000100800 */
[----:B------:R-:W-:Y:S01]  /*12a40*/  VIADD R14, R14, 0x7f ;  /* 0x0000007f0e0e7836 */ /* 0x000fe20000000000 */
[----:B------:R-:W-:Y:S04]  /*12a50*/  BSSY B0, `(.L_x_10054) ;  /* 0x00001ef000007945 */ /* 0x000fe80003800000 */
[----:B------:R-:W-:-:S04]  /*12a60*/  SHF.R.S32.HI R7, RZ, 0x1f, R14 ;  /* 0x0000001fff077819 */ /* 0x000fc8000001140e */
[----:B------:R-:W-:-:S04]  /*12a70*/  LEA.HI R7, R7, R14, RZ, 0x7 ;  /* 0x0000000e07077211 */ /* 0x000fc800078f38ff */
[----:B------:R-:W-:-:S04]  /*12a80*/  SHF.R.S32.HI R7, RZ, 0x7, R7 ;  /* 0x00000007ff077819 */ /* 0x000fc80000011407 */
[----:B--2---:R-:W-:-:S04]  /*12a90*/  VIMNMX R10, R10, R7, !PT ;  /* 0x000000070a0a7248 */ /* 0x004fc80007fe0100 */
[----:B------:R-:W-:Y:S01]  /*12aa0*/  ISETP.GE.AND P1, PT, R4, R10, PT ;  /* 0x0000000a0400720c */ /* 0x000fe20003f26270 */
[----:B------:R0:W-:-:S12]  /*12ab0*/  STL [R1+0x24], R10 ;  /* 0x0000240a01007387 */ /* 0x0001d80000100800 */
[----:B0-----:R-:W-:Y:S05]  /*12ac0*/  @!P1 BRA `(.L_x_10055) ;  /* 0x0000001c009c9947 */ /* 0x001fea0003800000 */
[----:B------:R-:W-:Y:S01]  /*12ad0*/  BSSY B1, `(.L_x_10055) ;  /* 0x00001e6000017945 */ /* 0x000fe20003800000 */
[----:B------:R-:W-:Y:S02]  /*12ae0*/  IMAD.MOV.U32 R20, RZ, RZ, R0 ;  /* 0x000000ffff147224 */ /* 0x000fe400078e0000 */
[----:B------:R-:W-:Y:S02]  /*12af0*/  IMAD.MOV.U32 R7, RZ, RZ, R3 ;  /* 0x000000ffff077224 */ /* 0x000fe400078e0003 */
[----:B------:R-:W-:Y:S02]  /*12b00*/  IMAD.MOV.U32 R11, RZ, RZ, R22 ;  /* 0x000000ffff0b7224 */ /* 0x000fe400078e0016 */
[----:B------:R-:W-:-:S07]  /*12b10*/  IMAD.MOV.U32 R10, RZ, RZ, R18 ;  /* 0x000000ffff0a7224 */ /* 0x000fce00078e0012 */
.L_x_10067:
[----:B------:R-:W-:Y:S01]  /*12b20*/  IMAD.U32 R0, RZ, RZ, UR36 ;  /* 0x00000024ff007e24 */ /* 0x000fe2000f8e00ff */
[----:B------:R-:W-:-:S04]  /*12b30*/  ISETP.NE.AND P1, PT, R10, 0x1, PT ;  /* 0x000000010a00780c */ /* 0x000fc80003f25270 */
[----:B------:R-:W-:Y:S02]  /*12b40*/  ISETP.NE.AND P2, PT, R0, 0x3, PT ;  /* 0x000000030000780c */ /* 0x000fe40003f45270 */
[----:B------:R-:W-:-:S04]  /*12b50*/  SEL R22, RZ, 0x1, P1 ;  /* 0x00000001ff167807 */ /* 0x000fc80000800000 */
[----:B------:R-:W-:-:S07]  /*12b60*/  LOP3.LUT R22, R11, R22, RZ, 0x3c, !PT ;  /* 0x000000160b167212 */ /* 0x000fce00078e3cff */
[----:B------:R-:W-:Y:S05]  /*12b70*/  @!P2 BRA `(.L_x_10056) ;  /* 0x000000000004a947 */ /* 0x000fea0003800000 */
[----:B------:R-:W-:Y:S01]  /*12b80*/  BPT.TRAP 0x1 ;  /* 0x000000040000795c */ /* 0x000fe20000300000 */
.L_x_10056:
        /* <DEDUP_REMOVED lines=8> */
.L_x_10057:
[----:B------:R-:W2:Y:S01]  /*12c10*/  LDL R3, [R1+0x18] ;  /* 0x0000180001037983 */ /* 0x000ea20000100800 */
[----:B------:R-:W-:Y:S01]  /*12c20*/  BSSY B2, `(.L_x_10058) ;  /* 0x0000006000027945 */ /* 0x000fe20003800000 */
[----:B------:R-:W-:Y:S02]  /*12c30*/  IMAD.MOV.U32 R25, RZ, RZ, -0x3ffffff0 ;  /* 0xc0000010ff197424 */ /* 0x000fe400078e00ff */
[----:B--2---:R-:W-:Y:S01]  /*12c40*/  IMAD R24, R18, 0x300, R3 ;  /* 0x0000030012187824 */ /* 0x004fe200078e0203 */
[----:B-1----:R-:W-:Y:S06]  /*12c50*/  @P1 BRA `(.L_x_10059) ;  /* 0x0000000000081947 */ /* 0x002fec0003800000 */
[----:B------:R-:W1:Y:S02]  /*12c60*/  SYNCS.PHASECHK.TRANS64.TRYWAIT P1, [R21+URZ+0x19c30], R0 ;  /* 0x019c3000150075a7 */ /* 0x000e64000802017f */
[----:B-1----:R-:W-:Y:S05]  /*12c70*/  @!P1 BRA `(.L_x_10060) ;  /* 0x0000011000c89947 */ /* 0x002fea0003800000 */
.L_x_10059:
[----:B------:R-:W-:Y:S05]  /*12c80*/  BSYNC B2 ;  /* 0x0000000000027941 */ /* 0x000fea0003800000 */
.L_x_10058:
        /* <DEDUP_REMOVED lines=8> */
[----:B------:R-:W-:Y:S01]  /*12d10*/  R2UR UR14, R24 ;  /* 0x00000000180e72ca */ /* 0x000fe200000e0000 */
[----:B------:R-:W-:Y:S01]  /*12d20*/  IMAD.U32 R3, RZ, RZ, UR36 ;  /* 0x00000024ff037e24 */ /* 0x000fe2000f8e00ff */
[----:B------:R-:W-:-:S02]  /*12d30*/  R2UR UR15, R25 ;  /* 0x00000000190f72ca */ /* 0x000fc400000e0000 */
[----:B------:R-:W-:Y:S01]  /*12d40*/  WARPGROUP.ARRIVE ;  /* 0x00000000000079c5 */ /* 0x000fe20000000000 */
[----:B------:R-:W-:Y:S02]  /*12d50*/  R2UR UR10, R14 ;  /* 0x000000000e0a72ca */ /* 0x000fe400000e0000 */
[----:B------:R-:W-:Y:S02]  /*12d60*/  R2UR UR11, R15 ;  /* 0x000000000f0b72ca */ /* 0x000fe400000e0000 */
[----:B------:R-:W-:Y:S02]  /*12d70*/  R2UR UR8, R156 ;  /* 0x000000009c0872ca */ /* 0x000fe400000e0000 */
[----:B------:R-:W-:Y:S01]  /*12d80*/  QGMMA.64x128x32.F32.E4M3.E4M3 R24, gdesc[UR4], RZ, !UPT, gsb0 ;  /* 0x01e00000041879f3 */ /* 0x000fe2000c0008ff */
[----:B------:R-:W-:Y:S02]  /*12d90*/  R2UR UR9, R157 ;  /* 0x000000009d0972ca */ /* 0x000fe400000e0000 */
[----:B------:R-:W-:-:S02]  /*12da0*/  R2UR UR12, R12 ;  /* 0x000000000c0c72ca */ /* 0x000fc400000e0000 */
[----:B------:R-:W-:Y:S02]  /*12db0*/  R2UR UR13, R13 ;  /* 0x000000000d0d72ca */ /* 0x000fe400000e0000 */
[----:B------:R-:W-:Y:S01]  /*12dc0*/  ISETP.NE.AND P2, PT, R3, 0x3, PT ;  /* 0x000000030300780c */ /* 0x000fe20003f45270 */
[----:B------:R-:W-:Y:S02]  /*12dd0*/  WARPGROUP.DEPBAR.LE gsb0, 0x0 ;  /* 0x00008000000079c5 */ /* 0x000fe40000010000 */
        /* <DEDUP_REMOVED lines=8> */
.L_x_10061:
[----:B01----:R-:W-:Y:S01]  /*12e60*/  SHF.L.U32 R0, R11, 0x1f, RZ ;  /* 0x0000001f0b007819 */ /* 0x003fe200000006ff */
[----:B------:R-:W-:-:S04]  /*12e70*/  IMAD R155, R10, 0x8, R16 ;  /* 0x000000080a9b7824 */ /* 0x000fc800078e0210 */
[----:B------:R0:W1:Y:S01]  /*12e80*/  SYNCS.PHASECHK.TRANS64.TRYWAIT P1, [R155+URZ+0x19c50], R0 ;  /* 0x019c50009b0075a7 */ /* 0x000062000802017f */
[----:B------:R-:W-:Y:S05]  /*12e90*/  @!P2 BRA `(.L_x_10062) ;  /* 0x000000000004a947 */ /* 0x000fea0003800000 */
[----:B------:R-:W-:Y:S01]  /*12ea0*/  BPT.TRAP 0x1 ;  /* 0x000000040000795c */ /* 0x000fe20000300000 */
.L_x_10062:
[----:B------:R-:W-:Y:S04]  /*12eb0*/  BSSY B2, `(.L_x_10063) ;  /* 0x0000004000027945 */ /* 0x000fe80003800000 */
[----:B-1----:R-:W-:Y:S05]  /*12ec0*/  @P1 BRA `(.L_x_10064) ;  /* 0x0000000000081947 */ /* 0x002fea0003800000 */
[----:B------:R-:W1:Y:S02]  /*12ed0*/  SYNCS.PHASECHK.TRANS64.TRYWAIT P1, [R155+URZ+0x19c50], R0 ;  /* 0x019c50009b0075a7 */ /* 0x000e64000802017f */
[----:B-1----:R-:W-:Y:S05]  /*12ee0*/  @!P1 BRA `(.L_x_10065) ;  /* 0x0000011000409947 */ /* 0x002fea0003800000 */
.L_x_10064:
[----:B------:R-:W-:Y:S05]  /*12ef0*/  BSYNC B2 ;  /* 0x0000000000027941 */ /* 0x000fea0003800000 */
.L_x_10063:
[----:B01----:R-:W-:Y:S01]  /*12f00*/  VIADD R0, R16, 0x3000 ;  /* 0x0000300010007836 */ /* 0x003fe20000000000 */
[----:B------:R-:W-:Y:S01]  /*12f10*/  WARPGROUP.ARRIVE ;  /* 0x00000000000079c5 */ /* 0x000fe20000000000 */
[----:B------:R-:W-:Y:S01]  /*12f20*/  IMAD.MOV.U32 R11, RZ, RZ, 0x40000040 ;  /* 0x40000040ff0b7424 */ /* 0x000fe200078e00ff */
[----:B------:R-:W-:Y:S01]  /*12f30*/  FMNMX.FTZ R3, R26, R20, !PT ;  /* 0x000000141a037209 */ /* 0x000fe20007810000 */
[----:B------:R-:W-:Y:S01]  /*12f40*/  IMAD.MOV.U32 R15, RZ, RZ, 0x40000040 ;  /* 0x40000040ff0f7424 */ /* 0x000fe200078e00ff */
[----:B------:R-:W-:Y:S01]  /*12f50*/  SHF.R.U32.HI R0, RZ, 0x4, R0 ;  /* 0x00000004ff007819 */ /* 0x000fe20000011600 */
[----:B------:R-:W-:Y:S01]  /*12f60*/  @!P0 VIADD R21, R21, 0x19c40 ;  /* 0x00019c4015158836 */ /* 0x000fe20000000000 */
[----:B------:R-:W-:Y:S02]  /*12f70*/  R2UR UR7, R11 ;  /* 0x000000000b0772ca */ /* 0x000fe400000e0000 */
[----:B------:R-:W-:Y:S02]  /*12f80*/  LOP3.LUT R0, R0, 0x3fff, RZ, 0xc0, !PT ;  /* 0x00003fff00007812 */ /* 0x000fe400078ec0ff */
[----:B------:R-:W-:-:S02]  /*12f90*/  FMNMX.FTZ R3, R27, R3, !PT ;  /* 0x000000031b037209 */ /* 0x000fc40007810000 */
[----:B------:R-:W-:Y:S02]  /*12fa0*/  LOP3.LUT R0, R0, 0x10000, RZ, 0xfc, !PT ;  /* 0x0001000000007812 */ /* 0x000fe400078efcff */
[----:B------:R-:W-:Y:S02]  /*12fb0*/  FMNMX.FTZ R3, R30, R3, !PT ;  /* 0x000000031e037209 */ /* 0x000fe40007810000 */
[----:B------:R-:W-:Y:S01]  /*12fc0*/  @!P0 PRMT R21, RZ, 0x654, R21 ;  /* 0x00000654ff158816 */ /* 0x000fe20000000015 */
        /* <DEDUP_REMOVED lines=11> */
[----:B------:R-:W-:Y:S01]  /*13080*/  QGMMA.64x96x32.F32.E4M3.E4M3 R88, R148, gdesc[UR4], R88, gsb0 ;  /* 0x0160000494587df3 */ /* 0x000fe20008000858 */
        /* <DEDUP_REMOVED lines=15> */
[----:B------:R-:W-:Y:S01]  /*13180*/  R2UR UR6, R14 ;  /* 0x000000000e0672ca */ /* 0x000fe200000e0000 */
[----:B------:R-:W-:Y:S01]  /*13190*/  VIADD R14, R10, 0x4 ;  /* 0x000000040a0e7836 */ /* 0x000fe20000000000 */
[----:B------:R-:W-:Y:S01]  /*131a0*/  FMNMX.FTZ R0, R48, R0, !PT ;  /* 0x0000000030007209 */ /* 0x000fe20007810000 */
        /* <DEDUP_REMOVED lines=40> */
[----:B------:R-:W-:-:S02]  /*13430*/  WARPGROUP.DEPBAR.LE gsb0, 0x0 ;  /* 0x00008000000079c5 */ /* 0x000fc40000010000 */
[----:B------:R-:W-:Y:S01]  /*13440*/  WARPGROUP.ARRIVE ;  /* 0x00000000000079c5 */ /* 0x000fe20000000000 */
[----:B------:R-:W-:Y:S01]  /*13450*/  IMAD.U32 R151, RZ, RZ, UR36 ;  /* 0x00000024ff977e24 */ /* 0x000fe2000f8e00ff */
[----:B------:R-:W0:Y:S04]  /*13460*/  SHFL.BFLY PT, R11, R0, 0x2, 0x1f ;  /* 0x0c401f00000b7f89 */ /* 0x000e2800000e0000 */
[----:B------:R-:W-:Y:S01]  /*13470*/  QGMMA.64x96x32.F32.E4M3.E4M3 R88, R144, gdesc[UR4], R88, gsb0 ;  /* 0x0160000490587df3 */ /* 0x000fe20008000858 */
[----:B------:R-:W-:Y:S02]  /*13480*/  R2UR UR6, R14 ;  /* 0x000000000e0672ca */ /* 0x000fe400000e0000 */
[----:B------:R-:W1:Y:S01]  /*13490*/  SHFL.BFLY PT, R14, R3, 0x2, 0x1f ;  /* 0x0c401f00030e7f89 */ /* 0x000e6200000e0000 */
[----:B------:R-:W-:-:S02]  /*134a0*/  R2UR UR7, R15 ;  /* 0x000000000f0772ca */ /* 0x000fc400000e0000 */
[----:B------:R-:W-:Y:S02]  /*134b0*/  ISETP.NE.AND P1, PT, R151, 0x3, PT ;  /* 0x000000039700780c */ /* 0x000fe40003f25270 */
[----:B0-----:R-:W-:Y:S01]  /*134c0*/  FMNMX.FTZ R0, R0, R11, !PT ;  /* 0x0000000b00007209 */ /* 0x001fe20007810000 */
[----:B------:R-:W-:Y:S01]  /*134d0*/  IMAD.MOV.U32 R11, RZ, RZ, 0x40000040 ;  /* 0x40000040ff0b7424 */ /* 0x000fe200078e00ff */
[----:B-1----:R-:W-:-:S03]  /*134e0*/  FMNMX.FTZ R14, R3, R14, !PT ;  /* 0x0000000e030e7209 */ /* 0x002fc60007810000 */
[----:B------:R-:W0:Y:S02]  /*134f0*/  SHFL.BFLY PT, R3, R0, 0x1, 0x1f ;  /* 0x0c201f0000037f89 */ /* 0x000e2400000e0000 */
[----:B0-----:R-:W-:Y:S01]  /*13500*/  FMNMX.FTZ R3, R0, R3, !PT ;  /* 0x0000000300037209 */ /* 0x001fe20007810000 */
[----:B------:R-:W-:Y:S02]  /*13510*/  WARPGROUP.DEPBAR.LE gsb0, 0x0 ;  /* 0x00008000000079c5 */ /* 0x000fe40000010000 */
[----:B------:R-:W-:-:S06]  /*13520*/  WARPGROUP.ARRIVE ;  /* 0x00000000000079c5 */ /* 0x000fcc0000000000 */
[----:B------:R-:W-:Y:S01]  /*13530*/  QGMMA.64x96x32.F32.E4M3.E4M3 R88, R140, gdesc[UR4], R88, gsb0 ;  /* 0x016000048c587df3 */ /* 0x000fe20008000858 */
        /* <DEDUP_REMOVED lines=14> */
[----:B------:R-:W-:-:S04]  /*13620*/  FFMA.FTZ R73, R2, R80, -R11 ;  /* 0x0000005002497223 */ /* 0x000fc8000001080b */
[----:B------:R-:W-:Y:S01]  /*13630*/  MUFU.EX2 R25, R25 ;  /* 0x0000001900197308 */ /* 0x000fe20000000800 */
[----:B0-----:R-:W-:Y:S01]  /*13640*/  FMNMX.FTZ R0, R14, R10, !PT ;  /* 0x0000000a0e007209 */ /* 0x001fe20007810000 */
[----:B------:R-:W-:Y:S01]  /*13650*/  FADD.FTZ R10, -R3, R7 ;  /* 0x00000007030a7221 */ /* 0x000fe20000010100 */
[----:B------:R-:W-:-:S01]  /*13660*/  FFMA.FTZ R14, R2, R24, -R11 ;  /* 0x00000018020e7223 */ /* 0x000fc2000001080b */
[C-C-:B------:R-:W-:Y:S01]  /*13670*/  FFMA.FTZ R24, R2.reuse, R29, -R11.reuse ;  /* 0x0000001d02187223 */ /* 0x140fe2000001080b */
[----:B------:R-:W-:-:S01]  /*13680*/  FFMA.FTZ R29, R2, R36, -R11 ;  /* 0x00000024021d7223 */ /* 0x000fc2000001080b */
        /* <DEDUP_REMOVED lines=39> */
[----:B0-----:R-:W-:-:S01]  /*13900*/  FFMA.FTZ R6, R10, R6, R14 ;  /* 0x000000060a067223 */ /* 0x001fc2000001000e */
[C---:B------:R-:W-:Y:S01]  /*13910*/  FFMA.FTZ R53, R2.reuse, R60, -R11 ;  /* 0x0000003c02357223 */ /* 0x040fe2000001080b */
[----:B------:R-:W-:-:S01]  /*13920*/  FFMA.FTZ R62, R2, R62, -R81 ;  /* 0x0000003e023e7223 */ /* 0x000fc20000010851 */
[----:B------:R-:W-:Y:S01]  /*13930*/  FFMA.FTZ R63, R2, R63, -R81 ;  /* 0x0000003f023f7223 */ /* 0x000fe20000010851 */
[----:B------:R-:W-:-:S01]  /*13940*/  FADD.FTZ R6, R15, R6 ;  /* 0x000000060f067221 */ /* 0x000fc20000010000 */
        /* <DEDUP_REMOVED lines=10> */
[----:B------:R-:W2:Y:S01]  /*139f0*/  MUFU.EX2 R20, R20 ;  /* 0x0000001400147308 */ /* 0x000ea20000000800 */
        /* <DEDUP_REMOVED lines=8> */
[----:B0-----:R-:W-:-:S01]  /*13a80*/  FADD.FTZ R5, R27, R5 ;  /* 0x000000051b057221 */ /* 0x001fc20000010000 */
[C---:B------:R-:W-:Y:S01]  /*13a90*/  FFMA.FTZ R11, R2.reuse, R85, -R11 ;  /* 0x00000055020b7223 */ /* 0x040fe2000001080b */
[----:B------:R-:W-:-:S05]  /*13aa0*/  FFMA.FTZ R81, R2, R87, -R81 ;  /* 0x0000005702517223 */ /* 0x000fca0000010851 */
        /* <DEDUP_REMOVED lines=8> */
[----:B------:R-:W-:Y:S03]  /*13b30*/  QGMMA.64x96x32.F32.E4M3.E4M3 R88, R136, gdesc[UR4], R88, gsb0 ;  /* 0x0160000488587df3 */ /* 0x000fe60008000858 */
        /* <DEDUP_REMOVED lines=30> */
[----:B------:R1:W-:Y:S04]  /*13d20*/  @!P0 SYNCS.ARRIVE.TRANS64.RED.A1T0 RZ, [R21+URZ], RZ ;  /* 0x000000ff15ff89a7 */ /* 0x0003e8000810043f */
        /* <DEDUP_REMOVED lines=84> */
.L_x_10066:
        /* <DEDUP_REMOVED lines=108> */
[----:B------:R-:W-:Y:S05]  /*14930*/  BSYNC B1 ;  /* 0x0000000000017941 */ /* 0x000fea0003800000 */
.L_x_10055:
[----:B------:R-:W-:Y:S05]  /*14940*/  BSYNC B0 ;  /* 0x0000000000007941 */ /* 0x000fea0003800000 */
.L_x_10054:
[----:B------:R-:W2:Y:S01]  /*14950*/  LDL R7, [R1+0x38] ;  /* 0x0000380001077983 */ /* 0x000ea20000100800 */
[----:B------:R-:W-:Y:S01]  /*14960*/  BSSY B0, `(.L_x_10068) ;  /* 0x00002fe000007945 */ /* 0x000fe20003800000 */
[----:B--2---:R-:W-:-:S13]  /*14970*/  ISETP.GE.AND P1, PT, R4, R7, PT ;  /* 0x000000070400720c */ /* 0x004fda0003f26270 */
[----:B------:R-:W-:Y:S05]  /*14980*/  @!P1 BRA `(.L_x_10069) ;  /* 0x0000002c00ec9947 */ /* 0x000fea0003800000 */
[----:B------:R-:W-:Y:S02]  /*14990*/  IMAD.MOV.U32 R7, RZ, RZ, R0 ;  /* 0x000000ffff077224 */ /* 0x000fe400078e0000 */
[----:B------:R-:W-:Y:S02]  /*149a0*/  IMAD.MOV.U32 R20, RZ, RZ, R3 ;  /* 0x000000ffff147224 */ /* 0x000fe400078e0003 */
[----:B------:R-:W-:Y:S02]  /*149b0*/  IMAD.MOV.U32 R11, RZ, RZ, R22 ;  /* 0x000000ffff0b7224 */ /* 0x000fe400078e0016 */
[----:B------:R-:W-:-:S07]  /*149c0*/  IMAD.MOV.U32 R10, RZ, RZ, R18 ;  /* 0x000000ffff0a7224 */ /* 0x000fce00078e0012 */
.L_x_10089:
[----:B------:R-:W-:Y:S01]  /*149d0*/  IMAD.U32 R0, RZ, RZ, UR36 ;  /* 0x00000024ff007e24 */ /* 0x000fe2000f8e00ff */
[----:B------:R-:W-:-:S04]  /*149e0*/  ISETP.NE.AND P1, PT, R10, 0x1, PT ;  /* 0x000000010a00780c */ /* 0x000fc80003f25270 */
[----:B------:R-:W-:Y:S02]  /*149f0*/  ISETP.NE.AND P2, PT, R0, 0x3, PT ;  /* 0x000000030000780c */ /* 0x000fe40003f45270 */
[----:B------:R-:W-:-:S04]  /*14a00*/  SEL R22, RZ, 0x1, P1 ;  /* 0x00000001ff167807 */ /* 0x000fc80000800000 */
[----:B------:R-:W-:-:S07]  /*14a10*/  LOP3.LUT R22, R11, R22, RZ, 0x3c, !PT ;  /* 0x000000160b167212 */ /* 0x000fce00078e3cff */
[----:B------:R-:W-:Y:S05]  /*14a20*/  @!P2 BRA `(.L_x_10070) ;  /* 0x000000000004a947 */ /* 0x000fea0003800000 */
[----:B------:R-:W-:Y:S01]  /*14a30*/  BPT.TRAP 0x1 ;  /* 0x000000040000795c */ /* 0x000fe20000300000 */
.L_x_10070:
        /* <DEDUP_REMOVED lines=8> */
.L_x_10071:
[----:B------:R-:W2:Y:S01]  /*14ac0*/  LDL R14, [R1+0x18] ;  /* 0x00001800010e7983 */ /* 0x000ea20000100800 */
[----:B------:R-:W-:Y:S01]  /*14ad0*/  BSSY B1, `(.L_x_10072) ;  /* 0x0000006000017945 */ /* 0x000fe20003800000 */
[----:B------:R-:W-:Y:S02]  /*14ae0*/  IMAD.MOV.U32 R25, RZ, RZ, -0x3ffffff0 ;  /* 0xc0000010ff197424 */ /* 0x000fe400078e00ff */
[----:B--2---:R-:W-:Y:S01]  /*14af0*/  IMAD R24, R18, 0x300, R14 ;  /* 0x0000030012187824 */ /* 0x004fe200078e020e */
[----:B-1----:R-:W-:Y:S06]  /*14b00*/  @P1 BRA `(.L_x_10073) ;  /* 0x0000000000081947 */ /* 0x002fec0003800000 */
[----:B------:R-:W1:Y:S02]  /*14b10*/  SYNCS.PHASECHK.TRANS64.TRYWAIT P1, [R0+URZ+0x19c30], R3 ;  /* 0x019c3003000075a7 */ /* 0x000e64000802017f */
[----:B-1----:R-:W-:Y:S05]  /*14b20*/  @!P1 BRA `(.L_x_10074) ;  /* 0x000000f400449947 */ /* 0x002fea0003800000 */
.L_x_10073:
[----:B------:R-:W-:Y:S05]  /*14b30*/  BSYNC B1 ;  /* 0x0000000000017941 */ /* 0x000fea0003800000 */
.L_x_10072:
        /* <DEDUP_REMOVED lines=29> */
.L_x_10075:
[----:B01----:R-:W-:Y:S01]  /*14d10*/  SHF.L.U32 R3, R11, 0x1f, RZ ;  /* 0x0000001f0b037819 */ /* 0x003fe200000006ff */
[----:B------:R-:W-:-:S04]  /*14d20*/  IMAD R21, R10, 0x8, R16 ;  /* 0x000000080a157824 */ /* 0x000fc800078e0210 */
[----:B------:R0:W1:Y:S01]  /*14d30*/  SYNCS.PHASECHK.TRANS64.TRYWAIT P1, [R21+URZ+0x19c50], R3 ;  /* 0x019c5003150075a7 */ /* 0x000062000802017f */
[----:B------:R-:W-:Y:S05]  /*14d40*/  @!P2 BRA `(.L_x_10076) ;  /* 0x000000000004a947 */ /* 0x000fea0003800000 */
[----:B------:R-:W-:Y:S01]  /*14d50*/  BPT.TRAP 0x1 ;  /* 0x000000040000795c */ /* 0x000fe20000300000 */
.L_x_10076:
[----:B------:R-:W-:Y:S04]  /*14d60*/  BSSY B1, `(.L_x_10077) ;  /* 0x0000004000017945 */ /* 0x000fe80003800000 */
[----:B-1----:R-:W-:Y:S05]  /*14d70*/  @P1 BRA `(.L_x_10078) ;  /* 0x0000000000081947 */ /* 0x002fea0003800000 */
[----:B------:R-:W1:Y:S02]  /*14d80*/  SYNCS.PHASECHK.TRANS64.TRYWAIT P1, [R21+URZ+0x19c50], R3 ;  /* 0x019c5003150075a7 */ /* 0x000e64000802017f */
[----:B-1----:R-:W-:Y:S05]  /*14d90*/  @!P1 BRA `(.L_x_10079) ;  /* 0x000000f000bc9947 */ /* 0x002fea0003800000 */
.L_x_10078:
[----:B------:R-:W-:Y:S05]  /*14da0*/  BSYNC B1 ;  /* 0x0000000000017941 */ /* 0x000fea0003800000 */
.L_x_10077:
[----:B01----:R-:W-:Y:S01]  /*14db0*/  VIADD R3, R16, 0x3000 ;  /* 0x0000300010037836 */ /* 0x003fe20000000000 */
[----:B------:R-:W2:Y:S04]  /*14dc0*/  LDL R155, [R1] ;  /* 0x00000000019b7983 */ /* 0x000ea80000100800 */
[----:B------:R-:W-:-:S04]  /*14dd0*/  SHF.R.U32.HI R3, RZ, 0x4, R3 ;  /* 0x00000004ff037819 */ /* 0x000fc80000011603 */
[----:B------:R-:W-:-:S04]  /*14de0*/  LOP3.LUT R3, R3, 0x3fff, RZ, 0xc0, !PT ;  /* 0x00003fff03037812 */ /* 0x000fc800078ec0ff */
[----:B------:R-:W-:Y:S01]  /*14df0*/  LOP3.LUT R3, R3, 0x10000, RZ, 0xfc, !PT ;  /* 0x0001000003037812 */ /* 0x000fe200078efcff */
[----:B------:R-:W-:-:S04]  /*14e00*/  IMAD.MOV.U32 R11, RZ, RZ, 0x40000040 ;  /* 0x40000040ff0b7424 */ /* 0x000fc800078e00ff */
[----:B------:R-:W-:Y:S01]  /*14e10*/  IMAD R10, R10, 0x300, R3 ;  /* 0x000003000a0a7824 */ /* 0x000fe200078e0203 */
[----:B------:R-:W-:Y:S01]  /*14e20*/  R2UR UR7, R11 ;  /* 0x000000000b0772ca */ /* 0x000fe200000e0000 */
[----:B------:R-:W-:Y:S01]  /*14e30*/  WARPGROUP.ARRIVE ;  /* 0x00000000000079c5 */ /* 0x000fe20000000000 */
[----:B------:R-:W3:Y:S02]  /*14e40*/  LDL R3, [R1+0x34] ;  /* 0x0000340001037983 */ /* 0x000ee40000100800 */
[----:B------:R-:W-:-:S13]  /*14e50*/  R2UR UR6, R10 ;  /* 0x000000000a0672ca */ /* 0x000fda00000e0000 */
[----:B------:R-:W-:Y:S01]  /*14e60*/  QGMMA.64x96x32.F32.E4M3.E4M3 R88, R148, gdesc[UR4], R88, gsb0 ;  /* 0x0160000494587df3 */ /* 0x000fe20008000858 */
[----:B------:R-:W-:Y:S02]  /*14e70*/  VIADD R14, R10, 0x2 ;  /* 0x000000020a0e7836 */ /* 0x000fe40000000000 */
[----:B------:R-:W-:-:S03]  /*14e80*/  IMAD.MOV.U32 R15, RZ, RZ, 0x40000040 ;  /* 0x40000040ff0f7424 */ /* 0x000fc600078e00ff */
[----:B------:R-:W-:Y:S02]  /*14e90*/  R2UR UR6, R14 ;  /* 0x000000000e0672ca */ /* 0x000fe400000e0000 */
[----:B------:R-:W-:Y:S01]  /*14ea0*/  R2UR UR7, R15 ;  /* 0x000000000f0772ca */ /* 0x000fe200000e0000 */
[----:B------:R-:W-:Y:S02]  /*14eb0*/  WARPGROUP.DEPBAR.LE gsb0, 0x0 ;  /* 0x00008000000079c5 */ /* 0x000fe40000010000 */
[----:B------:R-:W3:Y:S01]  /*14ec0*/  LDL R150, [R1+0xc] ;  /* 0x00000c0001967983 */ /* 0x000ee20000100800 */
[C---:B------:R-:W-:Y:S01]  /*14ed0*/  VIADD R14, R10.reuse, 0x4 ;  /* 0x000000040a0e7836 */ /* 0x040fe20000000000 */
[----:B------:R-:W0:Y:S02]  /*14ee0*/  LDC R149, c[0x0][0x448] ;  /* 0x00011200ff957b82 */ /* 0x000e240000000800 */
[----:B------:R-:W2:Y:S01]  /*14ef0*/  LDL R151, [R1+0x4] ;  /* 0x0000040001977983 */ /* 0x000ea20000100800 */
[----:B------:R-:W-:Y:S01]  /*14f00*/  WARPGROUP.ARRIVE ;  /* 0x00000000000079c5 */ /* 0x000fe20000000000 */
[----:B------:R-:W-:Y:S01]  /*14f10*/  IMAD.MOV.U32 R15, RZ, RZ, 0x40000040 ;  /* 0x40000040ff0f7424 */ /* 0x000fe200078e00ff */
[----:B------:R-:W-:Y:S01]  /*14f20*/  ULOP3.LUT UR4, URZ, UR46, URZ, 0x33, !UPT ;  /* 0x0000002e3f047292 */ /* 0x000fe2000f8e333f */
[----:B------:R-:W-:-:S02]  /*14f30*/  VIADD R10, R10, 0x6 ;  /* 0x000000060a0a7836 */ /* 0x000fc40000000000 */
[----:B------:R-:W-:-:S06]  /*14f40*/  IMAD.MOV.U32 R11, RZ, RZ, 0x40000040 ;  /* 0x40000040ff0b7424 */ /* 0x000fcc00078e00ff */
[----:B------:R-:W-:Y:S01]  /*14f50*/  QGMMA.64x96x32.F32.E4M3.E4M3 R88, R144, gdesc[UR4], R88, gsb0 ;  /* 0x0160000490587df3 */ /* 0x000fe20008000858 */
[----:B------:R-:W-:Y:S02]  /*14f60*/  R2UR UR6, R14 ;  /* 0x000000000e0672ca */ /* 0x000fe400000e0000 */
        /* <DEDUP_REMOVED lines=12> */
[----:B---3--:R-:W-:Y:S02]  /*15030*/  IMAD.IADD R3, R3, 0x1, R150 ;  /* 0x0000000103037824 */ /* 0x008fe400078e0296 */
[----:B------:R-:W3:Y:S02]  /*15040*/  LDC R150, c[0x0][0x9e4] ;  /* 0x00027900ff967b82 */ /* 0x000ee40000000800 */
[----:B-1----:R-:W-:-:S05]  /*15050*/  @P1 IMAD.HI.U32 R11, R3, R11, RZ ;  /* 0x0000000b030b1227 */ /* 0x002fca00078e00ff */
[----:B0-----:R-:W-:Y:S01]  /*15060*/  @P1 SHF.R.U32.HI R3, RZ, R10, R11 ;  /* 0x0000000aff031219 */ /* 0x001fe2000001160b */
[----:B------:R-:W-:Y:S02]  /*15070*/  @!P0 VIADD R10, R0, 0x19c40 ;  /* 0x00019c40000a8836 */ /* 0x000fe40000000000 */
[----:B------:R-:W-:-:S03]  /*15080*/  IMAD.SHL.U32 R0, R4, 0x80, RZ ;  /* 0x0000008004007824 */ /* 0x000fc600078e00ff */
[----:B------:R-:W-:Y:S02]  /*15090*/  @!P0 PRMT R10, RZ, 0x654, R10 ;  /* 0x00000654ff0a8816 */ /* 0x000fe4000000000a */
[----:B------:R-:W-:-:S04]  /*150a0*/  IADD3 R15, -R23, 0x1, -R0 ;  /* 0x00000001170f7810 */ /* 0x000fc80007ffe900 */
[----:B--2---:R-:W-:Y:S02]  /*150b0*/  IADD3 R15, -R155, R15, R151 ;  /* 0x0000000f9b0f7210 */ /* 0x004fe40007ffe197 */
[----:B---3--:R-:W-:-:S03]  /*150c0*/  ISETP.GE.AND P3, PT, R150, 0x1, PT ;  /* 0x000000019600780c */ /* 0x008fc60003f66270 */
[C---:B------:R-:W-:Y:S02]  /*150d0*/  VIADD R14, R15.reuse, UR45 ;  /* 0x0000002d0f0e7c36 */ /* 0x040fe40008000000 */
[----:B------:R-:W-:Y:S01]  /*150e0*/  VIADD R15, R15, UR4 ;  /* 0x000000040f0f7c36 */ /* 0x000fe20008000000 */
[----:B------:R-:W-:Y:S02]  /*150f0*/  WARPGROUP.DEPBAR.LE gsb0, 0x0 ;  /* 0x00008000000079c5 */ /* 0x000fe40000010000 */
[----:B------:R-:W0:Y:S01]  /*15100*/  SHFL.IDX PT, R138, R3, RZ, 0x1c1f ;  /* 0x001c1fff038a7589 */ /* 0x000e2200000e0000 */
[----:B------:R1:W-:Y:S01]  /*15110*/  @!P0 SYNCS.ARRIVE.TRANS64.RED.A1T0 RZ, [R10+URZ], RZ ;  /* 0x000000ff0aff89a7 */ /* 0x0003e2000810043f */
        /* <DEDUP_REMOVED lines=15> */
.L_x_10082:
[----:B------:R-:W-:-:S05]  /*15210*/  IMAD.U32 R139, RZ, RZ, UR40 ;  /* 0x00000028ff8b7e24 */ /* 0x000fca000f8e00ff */
[----:B------:R-:W-:-:S13]  /*15220*/  ISETP.NE.AND P1, PT, R139, 0x1, PT ;  /* 0x000000018b00780c */ /* 0x000fda0003f25270 */
[----:B------:R-:W0:Y:S02]  /*15230*/  @P1 LDC.64 R10, c[0x0][0x9e8] ;  /* 0x00027a00ff0a1b82 */ /* 0x000e240000000a00 */
[----:B0-----:R-:W-:-:S05]  /*15240*/  @P1 IMAD.HI.U32 R10, R138, R10, RZ ;  /* 0x0000000a8a0a1227 */ /* 0x001fca00078e00ff */
[----:B------:R-:W-:-:S07]  /*15250*/  @P1 SHF.R.U32.HI R138, RZ, R11, R10 ;  /* 0x0000000bff8a1219 */ /* 0x000fce000001160a */
.L_x_10083:
[----:B------:R-:W-:Y:S05]  /*15260*/  BSYNC B1 ;  /* 0x0000000000017941 */ /* 0x000fea0003800000 */
.L_x_10081:
[----:B------:R-:W-:-:S04]  /*15270*/  IMAD R138, R138, R139, -R0 ;  /* 0x0000008b8a8a7224 */ /* 0x000fc800078e0a00 */
[----:B------:R-:W-:-:S05]  /*15280*/  IMAD.IADD R138, R138, 0x1, -R23 ;  /* 0x000000018a8a7824 */ /* 0x000fca00078e0a17 */
[----:B------:R-:W-:Y:S02]  /*15290*/  VIMNMX R137, R137, R138, !PT ;  /* 0x0000008a89897248 */ /* 0x000fe40007fe0100 */
[----:B------:R-:W-:-:S07]  /*152a0*/  VIADDMNMX R136, R138, R139, R136, PT ;  /* 0x0000008b8a887246 */ /* 0x000fce0003800188 */
.L_x_10080:
        /* <DEDUP_REMOVED lines=9> */
[----:B------:R-:W-:Y:S02]  /*15340*/  ISETP.GT.AND P1, PT, R137, 0x9, P6 ;  /* 0x000000098900780c */ /* 0x000fe40003724270 */
[C---:B------:R-:W-:Y:S02]  /*15350*/  ISETP.LT.OR P2, PT, R136.reuse, 0x9, P2 ;  /* 0x000000098800780c */ /* 0x040fe40001741670 */
[----:B------:R-:W-:-:S02]  /*15360*/  ISETP.LT.OR P1, PT, R136, 0xa, P1 ;  /* 0x0000000a8800780c */ /* 0x000fc40000f21670 */
[----:B------:R-:W-:Y:S01]  /*15370*/  FSEL R28, R28, -INF , !P2 ;  /* 0xff8000001c1c7808 */ /* 0x000fe20005000000 */
[--C-:B0-----:R-:W-:Y:S01]  /*15380*/  IMAD.IADD R14, R14, 0x1, R3.reuse ;  /* 0x000000010e0e7824 */ /* 0x101fe200078e0203 */
[----:B------:R-:W-:Y:S01]  /*15390*/  FSEL R29, R29, -INF , !P1 ;  /* 0xff8000001d1d7808 */ /* 0x000fe20004800000 */
[----:B------:R-:W-:Y:S01]  /*153a0*/  IMAD.IADD R15, R15, 0x1, R3 ;  /* 0x000000010f0f7824 */ /* 0x000fe200078e0203 */
[C---:B------:R-:W-:Y:S02]  /*153b0*/  ISETP.GT.AND P2, PT, R137.reuse, 0x10, P6 ;  /* 0x000000108900780c */ /* 0x040fe40003744270 */
        /* <DEDUP_REMOVED lines=96> */
.L_x_10086:
[----:B------:R-:W-:-:S05]  /*159c0*/  IMAD.U32 R136, RZ, RZ, UR40 ;  /* 0x00000028ff887e24 */ /* 0x000fca000f8e00ff */
[----:B------:R-:W-:-:S13]  /*159d0*/  ISETP.NE.AND P1, PT, R136, 0x1, PT ;  /* 0x000000018800780c */ /* 0x000fda0003f25270 */
[----:B------:R-:W0:Y:S02]  /*159e0*/  @P1 LDC.64 R10, c[0x0][0x9e8] ;  /* 0x00027a00ff0a1b82 */ /* 0x000e240000000a00 */
[----:B0-----:R-:W-:-:S05]  /*159f0*/  @P1 IMAD.HI.U32 R10, R3, R10, RZ ;  /* 0x0000000a030a1227 */ /* 0x001fca00078e00ff */
[----:B------:R-:W-:-:S07]  /*15a00*/  @P1 SHF.R.U32.HI R3, RZ, R11, R10 ;  /* 0x0000000bff031219 */ /* 0x000fce000001160a */
.L_x_10087:
[----:B------:R-:W-:Y:S05]  /*15a10*/  BSYNC B1 ;  /* 0x0000000000017941 */ /* 0x000fea0003800000 */
.L_x_10085:
[----:B------:R-:W-:-:S04]  /*15a20*/  IMAD R0, R3, R136, -R0 ;  /* 0x0000008803007224 */ /* 0x000fc800078e0a00 */
[----:B------:R-:W-:-:S05]  /*15a30*/  IMAD.IADD R0, R0, 0x1, -R23 ;  /* 0x0000000100007824 */ /* 0x000fca00078e0a17 */
[----:B------:R-:W-:Y:S02]  /*15a40*/  VIMNMX R15, R15, R0, !PT ;  /* 0x000000000f0f7248 */ /* 0x000fe40007fe0100 */
[----:B------:R-:W-:-:S07]  /*15a50*/  VIADDMNMX R14, R0, R136, R14, PT ;  /* 0x00000088000e7246 */ /* 0x000fce000380010e */
.L_x_10084:
[----:B------:R-:W-:Y:S01]  /*15a60*/  FMNMX.FTZ R0, R24, R20, !PT ;  /* 0x0000001418007209 */ /* 0x000fe20007810000 */
[----:B------:R-:W-:Y:S01]  /*15a70*/  IMAD.U32 R136, RZ, RZ, UR36 ;  /* 0x00000024ff887e24 */ /* 0x000fe2000f8e00ff */
        /* <DEDUP_REMOVED lines=8> */
[----:B------:R-:W-:Y:S02]  /*15b00*/  FSEL R30, R30, -INF , !P1 ;  /* 0xff8000001e1e7808 */ /* 0x000fe40004800000 */
        /* <DEDUP_REMOVED lines=54> */
[----:B------:R-:W-:Y:S01]  /*15e70*/  ISETP.GT.AND P1, PT, R15, 0x58, P6 ;  /* 0x000000580f00780c */ /* 0x000fe20003724270 */
[----:B------:R-:W0:Y:S01]  /*15e80*/  SHFL.BFLY PT, R3, R0, 0x2, 0x1f ;  /* 0x0c401f0000037f89 */ /* 0x000e2200000e0000 */
[----:B------:R-:W-:-:S02]  /*15e90*/  LOP3.LUT R17, R17, 0xdfffffff, RZ, 0xc0, !PT ;  /* 0xdfffffff11117812 */ /* 0x000fc400078ec0ff */
[----:B------:R-:W-:Y:S02]  /*15ea0*/  ISETP.LT.OR P1, PT, R14, 0x59, P1 ;  /* 0x000000590e00780c */ /* 0x000fe40000f21670 */
[----:B------:R-:W-:Y:S02]  /*15eb0*/  @P0 LOP3.LUT R17, R17, 0x20000000, RZ, 0xfc, !PT ;  /* 0x2000000011110812 */ /* 0x000fe400078efcff */
[C---:B------:R-:W-:Y:S02]  /*15ec0*/  ISETP.GT.AND P0, PT, R15.reuse, RZ, P6 ;  /* 0x000000ff0f00720c */ /* 0x040fe40003704270 */
[----:B------:R-:W-:Y:S02]  /*15ed0*/  FSEL R70, R70, -INF , !P1 ;  /* 0xff80000046467808 */ /* 0x000fe40004800000 */
[----:B------:R-:W-:Y:S02]  /*15ee0*/  ISETP.GT.AND P1, PT, R15, 0x60, P6 ;  /* 0x000000600f00780c */ /* 0x000fe40003724270 */
[----:B------:R-:W-:-:S02]  /*15ef0*/  FSEL R27, R27, -INF , !P2 ;  /* 0xff8000001b1b7808 */ /* 0x000fc40005000000 */
[----:B------:R-:W-:Y:S02]  /*15f00*/  ISETP.GT.AND P2, PT, R15, 0x9, P6 ;  /* 0x000000090f00780c */ /* 0x000fe40003744270 */
[C---:B------:R-:W-:Y:S02]  /*15f10*/  ISETP.LT.OR P1, PT, R14.reuse, 0x61, P1 ;  /* 0x000000610e00780c */ /* 0x040fe40000f21670 */
[----:B------:R-:W-:Y:S02]  /*15f20*/  LOP3.LUT R17, R17, 0xfffffffb, RZ, 0xc0, !PT ;  /* 0xfffffffb11117812 */ /* 0x000fe400078ec0ff */
[----:B------:R-:W-:Y:S02]  /*15f30*/  ISETP.LT.OR P2, PT, R14, 0xa, P2 ;  /* 0x0000000a0e00780c */ /* 0x000fe40001741670 */
[----:B------:R-:W-:Y:S02]  /*15f40*/  FSEL R74, R74, -INF , !P1 ;  /* 0xff8000004a4a7808 */ /* 0x000fe40004800000 */
[----:B0-----:R-:W-:-:S02]  /*15f50*/  FMNMX.FTZ R3, R0, R3, !PT ;  /* 0x0000000300037209 */ /* 0x001fc40007810000 */
[----:B------:R-:W-:Y:S02]  /*15f60*/  ISETP.GT.AND P1, PT, R15, 0x68, P6 ;  /* 0x000000680f00780c */ /* 0x000fe40003724270 */
[----:B------:R-:W-:Y:S01]  /*15f70*/  @P0 LOP3.LUT R17, R17, 0x4, RZ, 0xfc, !PT ;  /* 0x0000000411110812 */ /* 0x000fe200078efcff */
[----:B------:R-:W0:Y:S01]  /*15f80*/  SHFL.BFLY PT, R0, R3, 0x1, 0x1f ;  /* 0x0c201f0003007f89 */ /* 0x000e2200000e0000 */
[----:B------:R-:W-:Y:S02]  /*15f90*/  FSEL R31, R31, -INF , !P2 ;  /* 0xff8000001f1f7808 */ /* 0x000fe40005000000 */
[----:B------:R-:W-:Y:S02]  /*15fa0*/  ISETP.GT.AND P2, PT, R15, 0x11, P6 ;  /* 0x000000110f00780c */ /* 0x000fe40003744270 */
[----:B------:R-:W-:Y:S02]  /*15fb0*/  ISETP.LT.OR P0, PT, R14, 0x69, P1 ;  /* 0x000000690e00780c */ /* 0x000fe40000f01670 */
[----:B------:R-:W-:-:S02]  /*15fc0*/  LOP3.LUT P1, RZ, R17, 0x4, RZ, 0xc0, !PT ;  /* 0x0000000411ff7812 */ /* 0x000fc4000782c0ff */
[C---:B------:R-:W-:Y:S02]  /*15fd0*/  ISETP.LT.OR P2, PT, R14.reuse, 0x12, P2 ;  /* 0x000000120e00780c */ /* 0x040fe40001741670 */
[----:B------:R-:W-:Y:S02]  /*15fe0*/  ISETP.LT.OR P1, PT, R14, 0x1, P1 ;  /* 0x000000010e00780c */ /* 0x000fe40000f21670 */
[----:B------:R-:W-:Y:S02]  /*15ff0*/  FSEL R35, R35, -INF , !P2 ;  /* 0xff80000023237808 */ /* 0x000fe40005000000 */
[----:B------:R-:W-:Y:S02]  /*16000*/  ISETP.GT.AND P2, PT, R15, 0x19, P6 ;  /* 0x000000190f00780c */ /* 0x000fe40003744270 */
[----:B------:R-:W-:Y:S02]  /*16010*/  FSEL R26, R26, -INF , !P1 ;  /* 0xff8000001a1a7808 */ /* 0x000fe40004800000 */
[----:B------:R-:W-:-:S02]  /*16020*/  ISETP.LT.OR P2, PT, R14, 0x1a, P2 ;  /* 0x0000001a0e00780c */ /* 0x000fc40001741670 */
[----:B------:R-:W-:Y:S02]  /*16030*/  LOP3.LUT R17, R17, 0xfffffff7, RZ, 0xc0, !PT ;  /* 0xfffffff711117812 */ /* 0x000fe400078ec0ff */
[----:B------:R-:W-:Y:S02]  /*16040*/  FSEL R39, R39, -INF , !P2 ;  /* 0xff80000027277808 */ /* 0x000fe40005000000 */
[----:B0-----:R-:W-:Y:S02]  /*16050*/  FMNMX.FTZ R3, R3, R0, !PT ;  /* 0x0000000003037209 */ /* 0x001fe40007810000 */
[----:B------:R-:W-:Y:S02]  /*16060*/  FMNMX.FTZ R0, R26, R7, !PT ;  /* 0x000000071a007209 */ /* 0x000fe40007810000 */
        /* <DEDUP_REMOVED lines=8> */
[----:B------:R-:W-:-:S02]  /*160f0*/  FMNMX.FTZ R0, R34, R0, !PT ;  /* 0x0000000022007209 */ /* 0x000fc40007810000 */
[----:B------:R-:W-:Y:S02]  /*16100*/  ISETP.LT.OR P2, PT, R14, 0x2a, P2 ;  /* 0x0000002a0e00780c */ /* 0x000fe40001741670 */
[----:B------:R-:W-:Y:S02]  /*16110*/  FMNMX.FTZ R0, R35, R0, !PT ;  /* 0x0000000023007209 */ /* 0x000fe40007810000 */
[----:B------:R-:W-:Y:S02]  /*16120*/  FSEL R47, R47, -INF , !P2 ;  /* 0xff8000002f2f7808 */ /* 0x000fe40005000000 */
[----:B------:R-:W-:Y:S02]  /*16130*/  ISETP.GT.AND P2, PT, R15, 0x31, P6 ;  /* 0x000000310f00780c */ /* 0x000fe40003744270 */
[----:B------:R-:W-:Y:S02]  /*16140*/  FMNMX.FTZ R0, R38, R0, !PT ;  /* 0x0000000026007209 */ /* 0x000fe40007810000 */
        /* <DEDUP_REMOVED lines=8> */
[----:B------:R-:W-:Y:S02]  /*161d0*/  FMNMX.FTZ R0, R46, R0, !PT ;  /* 0x000000002e007209 */ /* 0x000fe40007810000 */
        /* <DEDUP_REMOVED lines=26> */
[----:B------:R-:W-:Y:S02]  /*16380*/  ISETP.GT.AND P2, PT, R15, 0x69, P6 ;  /* 0x000000690f00780c */ /* 0x000fe40003744270 */
[----:B------:R-:W-:-:S02]  /*16390*/  FMNMX.FTZ R0, R70, R0, !PT ;  /* 0x0000000046007209 */ /* 0x000fc40007810000 */
[----:B------:R-:W-:Y:S02]  /*163a0*/  @P0 LOP3.LUT R17, R17, 0x8, RZ, 0xfc, !PT ;  /* 0x0000000811110812 */ /* 0x000fe400078efcff */
[----:B------:R-:W-:Y:S02]  /*163b0*/  ISETP.LT.OR P0, PT, R14, 0x6a, P2 ;  /* 0x0000006a0e00780c */ /* 0x000fe40001701670 */
[----:B------:R-:W-:Y:S02]  /*163c0*/  FSETP.NEU.FTZ.AND P2, PT, R3, -INF , PT ;  /* 0xff8000000300780b */ /* 0x000fe40003f5d000 */
[----:B------:R-:W-:Y:S02]  /*163d0*/  FMNMX.FTZ R0, R71, R0, !PT ;  /* 0x0000000047007209 */ /* 0x000fe40007810000 */
[----:B------:R-:W-:Y:S02]  /*163e0*/  FSEL R10, R3, RZ, P2 ;  /* 0x000000ff030a7208 */ /* 0x000fe40001000000 */
[----:B------:R-:W-:-:S02]  /*163f0*/  FSEL R11, R11, RZ, P2 ;  /* 0x000000ff0b0b7208 */ /* 0x000fc40001000000 */
[----:B------:R-:W-:Y:S01]  /*16400*/  LOP3.LUT P2, RZ, R17, 0x8, RZ, 0xc0, !PT ;  /* 0x0000000811ff7812 */ /* 0x000fe2000784c0ff */
[----:B------:R-:W-:Y:S01]  /*16410*/  FADD.FTZ R10, -R10, R20 ;  /* 0x000000140a0a7221 */ /* 0x000fe20000010100 */
[----:B------:R-:W-:Y:S01]  /*16420*/  FMNMX.FTZ R0, R74, R0, !PT ;  /* 0x000000004a007209 */ /* 0x000fe20007810000 */
[C-C-:B------:R-:W-:Y:S01]  /*16430*/  FFMA.FTZ R24, R2.reuse, R24, -R11.reuse ;  /* 0x0000001802187223 */ /* 0x140fe2000001080b */
[----:B------:R-:W-:Y:S01]  /*16440*/  ISETP.GT.AND P3, PT, R15, 0x70, P6 ;  /* 0x000000700f00780c */ /* 0x000fe20003764270 */
[----:B------:R-:W-:Y:S01]  /*16450*/  FMUL.FTZ R10, R2, R10 ;  /* 0x0000000a020a7220 */ /* 0x000fe20000410000 */
[----:B------:R-:W-:Y:S01]  /*16460*/  FSEL R78, R78, -INF , !P2 ;  /* 0xff8000004e4e7808 */ /* 0x000fe20005000000 */
[C-C-:B------:R-:W-:Y:S01]  /*16470*/  FFMA.FTZ R25, R2.reuse, R25, -R11.reuse ;  /* 0x0000001902197223 */ /* 0x140fe2000001080b */
[----:B------:R-:W-:Y:S01]  /*16480*/  FMNMX.FTZ R0, R75, R0, !PT ;  /* 0x000000004b007209 */ /* 0x000fe20007810000 */
[----:B------:R-:W-:Y:S01]  /*16490*/  MUFU.EX2 R24, R24 ;  /* 0x0000001800187308 */ /* 0x000fe20000000800 */
[----:B------:R-:W-:Y:S01]  /*164a0*/  ISETP.GT.AND P4, PT, R15, 0x71, P6 ;  /* 0x000000710f00780c */ /* 0x000fe20003784270 */
[--C-:B------:R-:W-:Y:S01]  /*164b0*/  FFMA.FTZ R28, R2, R28, -R11.reuse ;  /* 0x0000001c021c7223 */ /* 0x100fe2000001080b */
[----:B------:R-:W-:Y:S01]  /*164c0*/  ISETP.LT.OR P3, PT, R14, 0x71, P3 ;  /* 0x000000710e00780c */ /* 0x000fe20001f61670 */
[C-C-:B------:R-:W-:Y:S01]  /*164d0*/  FFMA.FTZ R29, R2.reuse, R29, -R11.reuse ;  /* 0x0000001d021d7223 */ /* 0x140fe2000001080b */
[----:B------:R-:W-:Y:S01]  /*164e0*/  FSEL R79, R79, -INF , !P0 ;  /* 0xff8000004f4f7808 */ /* 0x000fe20004000000 */
[--C-:B------:R-:W-:Y:S01]  /*164f0*/  FFMA.FTZ R32, R2, R32, -R11.reuse ;  /* 0x0000002002207223 */ /* 0x100fe2000001080b */
[----:B------:R-:W-:Y:S01]  /*16500*/  FMNMX.FTZ R0, R78, R0, !PT ;  /* 0x000000004e007209 */ /* 0x000fe20007810000 */
[----:B------:R-:W0:Y:S01]  /*16510*/  MUFU.EX2 R10, R10 ;  /* 0x0000000a000a7308 */ /* 0x000e220000000800 */
[----:B------:R-:W-:Y:S01]  /*16520*/  ISETP.GT.AND P5, PT, R15, 0x78, P6 ;  /* 0x000000780f00780c */ /* 0x000fe200037a4270 */
[--C-:B------:R-:W-:Y:S01]  /*16530*/  FFMA.FTZ R33, R2, R33, -R11.reuse ;  /* 0x0000002102217223 */ /* 0x100fe2000001080b */
[----:B------:R-:W-:Y:S01]  /*16540*/  ISETP.LT.OR P4, PT, R14, 0x72, P4 ;  /* 0x000000720e00780c */ /* 0x000fe20002781670 */
[--C-:B------:R-:W-:Y:S01]  /*16550*/  FFMA.FTZ R36, R2, R36, -R11.reuse ;  /* 0x0000002402247223 */ /* 0x100fe2000001080b */
[----:B------:R-:W-:Y:S01]  /*16560*/  FSEL R82, R82, -INF , !P3 ;  /* 0xff80000052527808 */ /* 0x000fe20005800000 */
[C-C-:B------:R-:W-:Y:S01]  /*16570*/  FFMA.FTZ R37, R2.reuse, R37, -R11.reuse ;  /* 0x0000002502257223 */ /* 0x140fe2000001080b */
[----:B------:R-:W-:Y:S01]  /*16580*/  FMNMX.FTZ R0, R79, R0, !PT ;  /* 0x000000004f007209 */ /* 0x000fe20007810000 */
[----:B------:R-:W1:Y:S01]  /*16590*/  MUFU.EX2 R25, R25 ;  /* 0x0000001900197308 */ /* 0x000e620000000800 */
[----:B------:R-:W-:Y:S01]  /*165a0*/  ISETP.GT.AND P6, PT, R15, 0x79, P6 ;  /* 0x000000790f00780c */ /* 0x000fe200037c4270 */
[--C-:B------:R-:W-:Y:S01]  /*165b0*/  FFMA.FTZ R40, R2, R40, -R11.reuse ;  /* 0x0000002802287223 */ /* 0x100fe2000001080b */
[----:B------:R-:W-:Y:S01]  /*165c0*/  ISETP.LT.OR P5, PT, R14, 0x79, P5 ;  /* 0x000000790e00780c */ /* 0x000fe20002fa1670 */
[C-C-:B------:R-:W-:Y:S01]  /*165d0*/  FFMA.FTZ R41, R2.reuse, R41, -R11.reuse ;  /* 0x0000002902297223 */ /* 0x140fe2000001080b */
[----:B------:R-:W-:Y:S01]  /*165e0*/  FSEL R83, R83, -INF , !P4 ;  /* 0xff80000053537808 */ /* 0x000fe20006000000 */
[--C-:B------:R-:W-:Y:S01]  /*165f0*/  FFMA.FTZ R44, R2, R44, -R11.reuse ;  /* 0x0000002c022c7223 */ /* 0x100fe2000001080b */
[----:B------:R-:W-:Y:S01]  /*16600*/  FMNMX.FTZ R0, R82, R0, !PT ;  /* 0x0000000052007209 */ /* 0x000fe20007810000 */
[----:B------:R-:W-:Y:S01]  /*16610*/  MUFU.EX2 R28, R28 ;  /* 0x0000001c001c7308 */ /* 0x000fe20000000800 */
[----:B------:R-:W-:Y:S01]  /*16620*/  ISETP.LT.OR P6, PT, R14, 0x7a, P6 ;  /* 0x0000007a0e00780c */ /* 0x000fe200037c1670 */
[----:B0-----:R-:W-:Y:S01]  /*16630*/  FFMA.FTZ R6, R10, R6, R24 ;  /* 0x000000060a067223 */ /* 0x001fe20000010018 */
[----:B------:R-:W-:Y:S01]  /*16640*/  FSEL R86, R86, -INF , !P5 ;  /* 0xff80000056567808 */ /* 0x000fe20006800000 */
[C-C-:B------:R-:W-:Y:S01]  /*16650*/  FFMA.FTZ R45, R2.reuse, R45, -R11.reuse ;  /* 0x0000002d022d7223 */ /* 0x140fe2000001080b */
[----:B------:R-:W-:Y:S01]  /*16660*/  FMNMX.FTZ R0, R83, R0, !PT ;  /* 0x0000000053007209 */ /* 0x000fe20007810000 */
[--C-:B------:R-:W-:Y:S01]  /*16670*/  FFMA.FTZ R48, R2, R48, -R11.reuse ;  /* 0x0000003002307223 */ /* 0x100fe2000001080b */
[----:B------:R-:W-:Y:S01]  /*16680*/  FSEL R87, R87, -INF , !P6 ;  /* 0xff80000057577808 */ /* 0x000fe20007000000 */
[----:B------:R-:W-:Y:S01]  /*16690*/  MUFU.EX2 R29, R29 ;  /* 0x0000001d001d7308 */ /* 0x000fe20000000800 */
[----:B------:R-:W-:Y:S01]  /*166a0*/  FMNMX.FTZ R0, R86, R0, !PT ;  /* 0x0000000056007209 */ /* 0x000fe20007810000 */
[----:B-1----:R-:W-:Y:S01]  /*166b0*/  FADD.FTZ R6, R25, R6 ;  /* 0x0000000619067221 */ /* 0x002fe20000010000 */
[----:B------:R-:W-:-:S01]  /*166c0*/  FFMA.FTZ R49, R2, R49, -R11 ;  /* 0x0000003102317223 */ /* 0x000fc2000001080b */
[C-C-:B------:R-:W-:Y:S01]  /*166d0*/  FFMA.FTZ R52, R2.reuse, R52, -R11.reuse ;  /* 0x0000003402347223 */ /* 0x140fe2000001080b */
[----:B------:R-:W-:Y:S01]  /*166e0*/  FMNMX.FTZ R0, R87, R0, !PT ;  /* 0x0000000057007209 */ /* 0x000fe20007810000 */
[C-C-:B------:R-:W-:Y:S01]  /*166f0*/  FFMA.FTZ R53, R2.reuse, R53, -R11.reuse ;  /* 0x0000003502357223 */ /* 0x140fe2000001080b */
[----:B------:R-:W-:-:S01]  /*16700*/  FFMA.FTZ R56, R2, R56, -R11 ;  /* 0x0000003802387223 */ /* 0x000fc2000001080b */
[----:B------:R-:W-:Y:S01]  /*16710*/  MUFU.EX2 R32, R32 ;  /* 0x0000002000207308 */ /* 0x000fe20000000800 */
[----:B------:R-:W-:-:S01]  /*16720*/  FFMA.FTZ R57, R2, R57, -R11 ;  /* 0x0000003902397223 */ /* 0x000fc2000001080b */
[----:B------:R-:W0:Y:S01]  /*16730*/  SHFL.BFLY PT, R14, R0, 0x2, 0x1f ;  /* 0x0c401f00000e7f89 */ /* 0x000e2200000e0000 */
        /* <DEDUP_REMOVED lines=16> */
[----:B------:R-:W-:-:S02]  /*16840*/  ISETP.NE.AND P2, PT, R136, 0x3, PT ;  /* 0x000000038800780c */ /* 0x000fc40003f45270 */
[----:B------:R-:W-:-:S03]  /*16850*/  LOP3.LUT P0, RZ, R17, 0x20000000, RZ, 0xc0, !PT ;  /* 0x2000000011ff7812 */ /* 0x000fc6000780c0ff */
        /* <DEDUP_REMOVED lines=163> */
.L_x_10088:
[----:B------:R-:W2:Y:S01]  /*17290*/  LDL R14, [R1+0x1c] ;  /* 0x00001c00010e7983 */ /* 0x000ea20000100800 */
[----:B------:R-:W-:-:S05]  /*172a0*/  VIADD R21, R21, 0x19c60 ;  /* 0x00019c6015157836 */ /* 0x000fca0000000000 */
[----:B--2---:R-:W-:Y:S02]  /*172b0*/  PRMT R21, R14, 0x654, R21 ;  /* 0x000006540e157816 */ /* 0x004fe40000000015 */
[----:B------:R-:W2:Y:S01]  /*172c0*/  LDL R14, [R1+0x38] ;  /* 0x00003800010e7983 */ /* 0x000ea20000100800 */
        /* <DEDUP_REMOVED lines=100> */
[C---:B--2---:R-:W-:Y:S01]  /*17910*/  ISETP.GT.AND P1, PT, R4.reuse, R14, PT ;  /* 0x0000000e0400720c */ /* 0x044fe20003f24270 */
[----:B------:R-:W-:-:S12]  /*17920*/  VIADD R4, R4, 0xffffffff ;  /* 0xffffffff04047836 */ /* 0x000fd80000000000 */
[----:B0-----:R-:W-:Y:S05]  /*17930*/  @P1 BRA `(.L_x_10089) ;  /* 0xffffffd000241947 */ /* 0x001fea000383ffff */
.L_x_10069:
[----:B------:R-:W-:Y:S05]  /*17940*/  BSYNC B0 ;  /* 0x0000000000007941 */ /* 0x000fea0003800000 */
.L_x_10068:
[----:B------:R-:W-:Y:S01]  /*17950*/  IMAD.U32 R14, RZ, RZ, UR36 ;  /* 0x00000024ff0e7e24 */ /* 0x000fe2000f8e00ff */
[----:B------:R-:W-:Y:S06]  /*17960*/  BAR.ARV 0x8, 0x200 ;  /* 0x0208000000007b1d */ /* 0x000fec0000002000 */
[----:B------:R-:W-:-:S13]  /*17970*/  ISETP.NE.AND P1, PT, R14, 0x3, PT ;  /* 0x000000030e00780c */ /* 0x000fda0003f25270 */
[----:B------:R-:W-:Y:S05]  /*17980*/  @!P1 BRA `(.L_x_10090) ;  /* 0x0000000000049947 */ /* 0x000fea0003800000 */
[----:B------:R-:W-:Y:S01]  /*17990*/  BPT.TRAP 0x1 ;  /* 0x000000040000795c */ /* 0x000fe20000300000 */
.L_x_10090:
[----:B------:R-:W-:Y:S01]  /*179a0*/  IMAD R4, R18, 0x8, R16 ;  /* 0x0000000812047824 */ /* 0x000fe200078e0210 */
[----:B------:R-:W-:-:S04]  /*179b0*/  SHF.L.U32 R7, R22, 0x1f, RZ ;  /* 0x0000001f16077819 */ /* 0x000fc800000006ff */
[----:B------:R0:W1:Y:S01]  /*179c0*/  SYNCS.PHASECHK.TRANS64.TRYWAIT P0, [R4+URZ+0x19c50], R7 ;  /* 0x019c5007040075a7 */ /* 0x000062000800017f */
[----:B------:R-:W-:Y:S05]  /*179d0*/  @!P1 BRA `(.L_x_10091) ;  /* 0x0000000000049947 */ /* 0x000fea0003800000 */
[----:B------:R-:W-:Y:S01]  /*179e0*/  BPT.TRAP 0x1 ;  /* 0x000000040000795c */ /* 0x000fe20000300000 */
.L_x_10091:
[----:B------:R-:W-:Y:S04]  /*179f0*/  BSSY B0, `(.L_x_10092) ;  /* 0x0000004000007945 */ /* 0x000fe80003800000 */
[----:B-1----:R-:W-:Y:S05]  /*17a00*/  @P0 BRA `(.L_x_10093) ;  /* 0x0000000000080947 */ /* 0x002fea0003800000 */
[----:B------:R-:W1:Y:S02]  /*17a10*/  SYNCS.PHASECHK.TRANS64.TRYWAIT P0, [R4+URZ+0x19c50], R7 ;  /* 0x019c5007040075a7 */ /* 0x000e64000800017f */
[----:B-1----:R-:W-:Y:S05]  /*17a20*/  @!P0 BRA `(.L_x_10094) ;  /* 0x000000c400ac8947 */ /* 0x002fea0003800000 */
.L_x_10093:
[----:B------:R-:W-:Y:S05]  /*17a30*/  BSYNC B0 ;  /* 0x0000000000007941 */ /* 0x000fea0003800000 */
.L_x_10092:
[----:B------:R-:W0:Y:S01]  /*17a40*/  LDL.LU R20, [R1+0x4c] ;  /* 0x00004c0001147983 */ /* 0x000e220000300800 */
[----:B------:R-:W-:-:S03]  /*17a50*/  ULDC.64 UR4, c[0x0][0x9a0] ;  /* 0x0002680000047ab9 */ /* 0x000fc60000000a00 */
[----:B------:R-:W2:Y:S01]  /*17a60*/  LDL R15, [R1+0x3c] ;  /* 0x00003c00010f7983 */ /* 0x000ea20000100800 */
[----:B------:R-:W-:Y:S01]  /*17a70*/  VIADD R16, R16, 0x3000 ;  /* 0x0000300010107836 */ /* 0x000fe20000000000 */
[----:B------:R-:W-:Y:S01]  /*17a80*/  ISETP.NE.U32.AND P0, PT, RZ, UR4, PT ;  /* 0x00000004ff007c0c */ /* 0x000fe2000bf05070 */
[----:B------:R-:W-:-:S03]  /*17a90*/  WARPGROUP.ARRIVE ;  /* 0x00000000000079c5 */ /* 0x000fc60000000000 */
[----:B------:R-:W-:Y:S02]  /*17aa0*/  SHF.R.U32.HI R16, RZ, 0x4, R16 ;  /* 0x00000004ff107819 */ /* 0x000fe40000011610 */
[----:B------:R-:W-:Y:S02]  /*17ab0*/  ISETP.NE.AND.EX P0, PT, RZ, UR5, PT, P0 ;  /* 0x00000005ff007c0c */ /* 0x000fe4000bf05300 */
[----:B------:R-:W-:-:S04]  /*17ac0*/  LOP3.LUT R16, R16, 0x3fff, RZ, 0xc0, !PT ;  /* 0x00003fff10107812 */ /* 0x000fc800078ec0ff */
[----:B------:R-:W-:-:S05]  /*17ad0*/  LOP3.LUT R11, R16, 0x10000, RZ, 0xfc, !PT ;  /* 0x00010000100b7812 */ /* 0x000fca00078efcff */
[----:B------:R-:W-:Y:S02]  /*17ae0*/  IMAD R10, R18, 0x300, R11 ;  /* 0x00000300120a7824 */ /* 0x000fe400078e020b */
[----:B------:R-:W-:Y:S01]  /*17af0*/  IMAD.MOV.U32 R11, RZ, RZ, 0x40000040 ;  /* 0x40000040ff0b7424 */ /* 0x000fe200078e00ff */
[----:B------:R-:W3:Y:S02]  /*17b00*/  @P0 LDC.64 R8, c[0x0][0x9c8] ;  /* 0x00027200ff080b82 */ /* 0x000ee40000000a00 */
[----:B------:R-:W-:Y:S02]  /*17b10*/  R2UR UR6, R10 ;  /* 0x000000000a0672ca */ /* 0x000fe400000e0000 */
[----:B------:R-:W-:-:S04]  /*17b20*/  R2UR UR7, R11 ;  /* 0x000000000b0772ca */ /* 0x000fc800000e0000 */
[----:B------:R-:W2:Y:S09]  /*17b30*/  @P0 LDC.64 R12, c[0x0][0x9d0] ;  /* 0x00027400ff0c0b82 */ /* 0x000eb20000000a00 */
[----:B------:R-:W-:Y:S03]  /*17b40*/  QGMMA.64x96x32.F32.E4M3.E4M3 R88, R148, gdesc[UR4], R88, gsb0 ;  /* 0x0160000494587df3 */ /* 0x000fe60008000858 */
[----:B------:R-:W-:-:S02]  /*17b50*/  WARPGROUP.DEPBAR.LE gsb0, 0x0 ;  /* 0x00008000000079c5 */ /* 0x000fc40000010000 */
[----:B------:R-:W-:Y:S01]  /*17b60*/  WARPGROUP.ARRIVE ;  /* 0x00000000000079c5 */ /* 0x000fe20000000000 */
[----:B01----:R-:W-:-:S05]  /*17b70*/  @P0 SHF.R.S32.HI R7, RZ, 0x1f, R20 ;  /* 0x0000001fff070819 */ /* 0x003fca0000011414 */
[----:B---3--:R-:W-:-:S04]  /*17b80*/  @P0 IMAD R14, R7, R8, RZ ;  /* 0x00000008070e0224 */ /* 0x008fc800078e02ff */
[C---:B------:R-:W-:Y:S02]  /*17b90*/  @P0 IMAD R7, R20.reuse, R9, R14 ;  /* 0x0000000914070224 */ /* 0x040fe400078e020e */
[----:B------:R-:W-:-:S04]  /*17ba0*/  @P0 IMAD.WIDE.U32 R8, R20, R8, RZ ;  /* 0x0000000814080225 */ /* 0x000fc800078e00ff */
[----:B------:R-:W-:Y:S02]  /*17bb0*/  @P0 IMAD.IADD R9, R9, 0x1, R7 ;  /* 0x0000000109090824 */ /* 0x000fe400078e0207 */
[----:B------:R-:W-:Y:S02]  /*17bc0*/  IMAD.MOV.U32 R7, RZ, RZ, 0x3f800000 ;  /* 0x3f800000ff077424 */ /* 0x000fe400078e00ff */
[----:B--2---:R-:W-:-:S04]  /*17bd0*/  @P0 IMAD.WIDE.U32 R8, R15, R12, R8 ;  /* 0x0000000c0f080225 */ /* 0x004fc800078e0008 */
[----:B------:R-:W-:Y:S01]  /*17be0*/  @P0 IMAD R13, R15, R13, R9 ;  /* 0x0000000d0f0d0224 */ /* 0x000fe200078e0209 */
[----:B------:R-:W-:-:S04]  /*17bf0*/  @P0 LEA R12, P1, R8, UR4, 0x2 ;  /* 0x00000004080c0c11 */ /* 0x000fc8000f8210ff */
[----:B------:R-:W-:-:S05]  /*17c00*/  @P0 LEA.HI.X R13, R8, UR5, R13, 0x2, P1 ;  /* 0x00000005080d0c11 */ /* 0x000fca00088f140d */
[----:B------:R0:W2:Y:S01]  /*17c10*/  @P0 LDG.E R7, desc[UR42][R12.64] ;  /* 0x0000002a0c070981 */ /* 0x0000a2000c1e1900 */
[----:B------:R-:W-:Y:S02]  /*17c20*/  VIADD R8, R10, 0x2 ;  /* 0x000000020a087836 */ /* 0x000fe40000000000 */
[----:B------:R-:W-:Y:S01]  /*17c30*/  IMAD.MOV.U32 R9, RZ, RZ, 0x40000040 ;  /* 0x40000040ff097424 */ /* 0x000fe200078e00ff */
[----:B------:R-:W1:Y:S01]  /*17c40*/  SHFL.BFLY PT, R14, R5, 0x2, 0x1f ;  /* 0x0c401f00050e7f89 */ /* 0x000e6200000e0000 */
[----:B------:R-:W-:Y:S01]  /*17c50*/  IMAD.MOV.U32 R11, RZ, RZ, 0x40000040 ;  /* 0x40000040ff0b7424 */ /* 0x000fe200078e00ff */
[----:B------:R-:W-:Y:S01]  /*17c60*/  R2UR UR6, R8 ;  /* 0x00000000080672ca */ /* 0x000fe200000e0000 */
[C---:B------:R-:W-:Y:S01]  /*17c70*/  VIADD R8, R10.reuse, 0x4 ;  /* 0x000000040a087836 */ /* 0x040fe20000000000 */
[----:B------:R-:W-:Y:S01]  /*17c80*/  R2UR UR7, R9 ;  /* 0x00000000090772ca */ /* 0x000fe200000e0000 */
[----:B------:R-:W-:Y:S02]  /*17c90*/  IMAD.MOV.U32 R9, RZ, RZ, 0x40000040 ;  /* 0x40000040ff097424 */ /* 0x000fe400078e00ff */
[----:B------:R-:W-:-:S02]  /*17ca0*/  VIADD R10, R10, 0x6 ;  /* 0x000000060a0a7836 */ /* 0x000fc40000000000 */
[----:B------:R-:W-:Y:S02]  /*17cb0*/  IMAD.U32 R16, RZ, RZ, UR36 ;  /* 0x00000024ff107e24 */ /* 0x000fe4000f8e00ff */
[----:B------:R-:W-:Y:S02]  /*17cc0*/  IMAD.MOV.U32 R20, RZ, RZ, -0x800000 ;  /* 0xff800000ff147424 */ /* 0x000fe400078e00ff */
[----:B------:R-:W-:Y:S01]  /*17cd0*/  IMAD.MOV.U32 R21, RZ, RZ, -0x800000 ;  /* 0xff800000ff157424 */ /* 0x000fe200078e00ff */
[----:B------:R-:W-:-:S03]  /*17ce0*/  ISETP.NE.AND P3, PT, R16, 0x3, PT ;  /* 0x000000031000780c */ /* 0x000fc60003f65270 */
[----:B------:R-:W-:Y:S01]  /*17cf0*/  QGMMA.64x96x32.F32.E4M3.E4M3 R88, R144, gdesc[UR4], R88, gsb0 ;  /* 0x0160000490587df3 */ /* 0x000fe20008000858 */
[----:B------:R-:W-:Y:S02]  /*17d00*/  R2UR UR6, R8 ;  /* 0x00000000080672ca */ /* 0x000fe400000e0000 */
[----:B------:R-:W-:Y:S02]  /*17d10*/  R2UR UR7, R9 ;  /* 0x00000000090772ca */ /* 0x000fe400000e0000 */
[----:B------:R-:W3:Y:S01]  /*17d20*/  SHFL.BFLY PT, R9, R6, 0x2, 0x1f ;  /* 0x0c401f0006097f89 */ /* 0x000ee200000e0000 */
[----:B-1----:R-:W-:-:S01]  /*17d30*/  FADD.FTZ R14, R14, R5 ;  /* 0x000000050e0e7221 */ /* 0x002fc20000010000 */
[----:B---3--:R-:W-:Y:S01]  /*17d40*/  FADD.FTZ R9, R9, R6 ;  /* 0x0000000609097221 */ /* 0x008fe20000010000 */
[----:B------:R-:W-:-:S04]  /*17d50*/  IMAD.MOV.U32 R6, RZ, RZ, RZ ;  /* 0x000000ffff067224 */ /* 0x000fc800078e00ff */
[----:B------:R-:W0:Y:S02]  /*17d60*/  SHFL.BFLY PT, R8, R9, 0x1, 0x1f ;  /* 0x0c201f0009087f89 */ /* 0x000e2400000e0000 */
[----:B0-----:R-:W-:-:S04]  /*17d70*/  FADD.FTZ R12, R9, R8 ;  /* 0x00000008090c7221 */ /* 0x001fc80000010000 */
[C---:B------:R-:W-:Y:S01]  /*17d80*/  FMUL.FTZ R13, R12.reuse, 0.00390625 ;  /* 0x3b8000000c0d7820 */ /* 0x040fe20000410000 */
[----:B------:R-:W-:-:S04]  /*17d90*/  FSETP.NE.FTZ.AND P0, PT, R12, RZ, PT ;  /* 0x000000ff0c00720b */ /* 0x000fc80003f15000 */
[----:B------:R-:W-:-:S09]  /*17da0*/  FSETP.NE.FTZ.AND P1, PT, R13, RZ, PT ;  /* 0x000000ff0d00720b */ /* 0x000fd20003f35000 */
[----:B------:R-:W-:Y:S04]  /*17db0*/  @P0 MUFU.RCP R6, R12 ;  /* 0x0000000c00060308 */ /* 0x000fe80000001000 */
[----:B------:R-:W-:-:S04]  /*17dc0*/  @P1 FMUL.FTZ R8, R2, 0.69314718246459960938 ;  /* 0x3f31721802081820 */ /* 0x000fc80000410000 */
[----:B------:R-:W0:Y:S02]  /*17dd0*/  @P1 MUFU.LG2 R5, R13 ;  /* 0x0000000d00051308 */ /* 0x000e240000000c00 */
[----:B0-----:R-:W-:-:S04]  /*17de0*/  @P1 FMUL.FTZ R5, R5, 0.69314718246459960938 ;  /* 0x3f31721805051820 */ /* 0x001fc80000410000 */
[----:B------:R-:W-:Y:S01]  /*17df0*/  @P1 FFMA.FTZ R20, R8, R3, R5 ;  /* 0x0000000308141223 */ /* 0x000fe20000010005 */
[----:B------:R-:W-:Y:S02]  /*17e00*/  WARPGROUP.DEPBAR.LE gsb0, 0x0 ;  /* 0x00008000000079c5 */ /* 0x000fe40000010000 */
[----:B------:R-:W-:-:S06]  /*17e10*/  WARPGROUP.ARRIVE ;  /* 0x00000000000079c5 */ /* 0x000fcc0000000000 */
[----:B------:R-:W-:Y:S01]  /*17e20*/  QGMMA.64x96x32.F32.E4M3.E4M3 R88, R140, gdesc[UR4], R88, gsb0 ;  /* 0x016000048c587df3 */ /* 0x000fe20008000858 */
[----:B------:R-:W-:Y:S01]  /*17e30*/  R2UR UR6, R10 ;  /* 0x000000000a0672ca */ /* 0x000fe200000e0000 */
[----:B------:R-:W-:Y:S01]  /*17e40*/  IMAD.MOV.U32 R10, RZ, RZ, RZ ;  /* 0x000000ffff0a7224 */ /* 0x000fe200078e00ff */
[----:B------:R-:W-:Y:S02]  /*17e50*/  R2UR UR7, R11 ;  /* 0x000000000b0772ca */ /* 0x000fe400000e0000 */
        /* <DEDUP_REMOVED lines=13> */
[-C--:B--2---:R-:W-:Y:S01]  /*17f30*/  FMUL.FTZ R3, R6, R7.reuse ;  /* 0x0000000706037220 */ /* 0x084fe20000410000 */
[----:B------:R-:W-:Y:S01]  /*17f40*/  FMUL.FTZ R12, R10, R7 ;  /* 0x000000070a0c7220 */ /* 0x000fe20000410000 */
[----:B------:R-:W-:Y:S02]  /*17f50*/  WARPGROUP.DEPBAR.LE gsb0, 0x0 ;  /* 0x00008000000079c5 */ /* 0x000fe40000010000 */
[----:B------:R-:W-:Y:S05]  /*17f60*/  @!P3 BRA `(.L_x_10095) ;  /* 0x000000000004b947 */ /* 0x000fea0003800000 */
[----:B------:R-:W-:Y:S01]  /*17f70*/  BPT.TRAP 0x1 ;  /* 0x000000040000795c */ /* 0x000fe20000300000 */
.L_x_10095:
[----:B------:R-:W2:Y:S01]  /*17f80*/  LDL.LU R0, [R1+0x1c] ;  /* 0x00001c0001007983 */ /* 0x000ea20000300800 */
[----:B------:R-:W-:Y:S02]  /*17f90*/  VIADD R4, R4, 0x19c60 ;  /* 0x00019c6004047836 */ /* 0x000fe40000000000 */
[-C--:B------:R-:W-:Y:S01]  /*17fa0*/  FMUL.FTZ R15, R88, R3.reuse ;  /* 0x00000003580f7220 */ /* 0x080fe20000410000 */
[-C--:B------:R-:W-:Y:S01]  /*17fb0*/  FMUL.FTZ R93, R93, R3.reuse ;  /* 0x000000035d5d7220 */ /* 0x080fe20000410000 */
[----:B------:R-:W3:Y:S01]  /*17fc0*/  LDL.LU R11, [R1+0x60] ;  /* 0x00006000010b7983 */ /* 0x000ee20000300800 */
[----:B------:R-:W-:Y:S02]  /*17fd0*/  VIADD R18, R18, 0x1 ;  /* 0x0000000112127836 */ /* 0x000fe40000000000 */
[-C--:B------:R-:W-:Y:S01]  /*17fe0*/  FMUL.FTZ R25, R96, R3.reuse ;  /* 0x0000000360197220 */ /* 0x080fe20000410000 */
[-C--:B------:R-:W-:Y:S02]  /*17ff0*/  FMUL.FTZ R26, R101, R3.reuse ;  /* 0x00000003651a7220 */ /* 0x080fe40000410000 */
        /* <DEDUP_REMOVED lines=45> */
[----:B--2---:R-:W-:Y:S01]  /*182d0*/  PRMT R2, R0, 0x654, R4 ;  /* 0x0000065400027816 */ /* 0x004fe20000000004 */
[----:B---3--:R-:W-:-:S03]  /*182e0*/  VIADD R11, R11, 0x1 ;  /* 0x000000010b0b7836 */ /* 0x008fc60000000000 */
[----:B------:R0:W-:Y:S02]  /*182f0*/  SYNCS.ARRIVE.TRANS64.RED.A1T0 RZ, [R2+URZ], RZ ;  /* 0x000000ff02ff79a7 */ /* 0x0001e4000810043f */
[----:B------:R0:W-:Y:S01]  /*18300*/  STL [R1+0x60], R11 ;  /* 0x0000600b01007387 */ /* 0x0001e20000100800 */
[-C--:B------:R-:W-:Y:S01]  /*18310*/  FMUL.FTZ R4, R113, R3.reuse ;  /* 0x0000000371047220 */ /* 0x080fe20000410000 */
[----:B------:R-:W-:Y:S01]  /*18320*/  FMUL.FTZ R0, R121, R3 ;  /* 0x0000000379007220 */ /* 0x000fe20000410000 */
[----:B------:R-:W-:-:S04]  /*18330*/  SEL R3, RZ, 0x1, P1 ;  /* 0x00000001ff037807 */ /* 0x000fc80000800000 */
[----:B------:R-:W-:-:S07]  /*18340*/  LOP3.LUT R22, R22, R3, RZ, 0x3c, !PT ;  /* 0x0000000316167212 */ /* 0x000fce00078e3cff */
.L_x_9982:
[----:B------:R-:W2:Y:S01]  /*18350*/  LDL R96, [R1+0x58] ;  /* 0x0000580001607983 */ /* 0x000ea20000100800 */
[----:B------:R-:W0:Y:S01]  /*18360*/  S2UR UR4, SR_CgaCtaId ;  /* 0x00000000000479c3 */ /* 0x000e220000008800 */
[----:B------:R-:W-:Y:S01]  /*18370*/  MOV R16, 0x400 ;  /* 0x0000040000107802 */ /* 0x000fe20000000f00 */
[----:B------:R-:W-:Y:S01]  /*18380*/  BSSY B0, `(.L_x_10096) ;  /* 0x0000335000007945 */ /* 0x000fe20003800000 */
[----:B0-----:R-:W-:-:S05]  /*18390*/  IMAD.U32 R2, RZ, RZ, UR4 ;  /* 0x00000004ff027e24 */ /* 0x001fca000f8e00ff */
[----:B------:R-:W-:Y:S01]  /*183a0*/  LEA R16, R2, R16, 0x18 ;  /* 0x0000001002107211 */ /* 0x000fe200078ec0ff */
        /* <DEDUP_REMOVED lines=11> */
[----:B------:R-:W-:Y:S01]  /*18460*/  ULDC.64 UR4, c[0x4][0x70] ;  /* 0x01001c0000047ab9 */ /* 0x000fe20000000a00 */
[----:B------:R-:W-:Y:S01]  /*18470*/  ULDC.64 UR6, c[0x0][0xc08] ;  /* 0x0003020000067ab9 */ /* 0x000fe20000000a00 */
[----:B------:R-:W1:Y:S01]  /*18480*/  S2R R11, SR_TID.X ;  /* 0x00000000000b7919 */ /* 0x000e620000002100 */
[----:B------:R-:W3:Y:S01]  /*18490*/  LDL R13, [R1+0x80] ;  /* 0x00008000010d7983 */ /* 0x000ee20000100800 */
[----:B------:R-:W-:Y:S01]  /*184a0*/  BAR.SYNC.DEFER_BLOCKING 0x1, 0x180 ;  /* 0x0046000000007b1d */ /* 0x000fe20000010000 */
[----:B--2---:R-:W-:Y:S02]  /*184b0*/  IMAD.MOV.U32 R12, RZ, RZ, R2 ;  /* 0x000000ffff0c7224 */ /* 0x004fe400078e0002 */
[----:B-1----:R-:W-:-:S05]  /*184c0*/  IMAD.SHL.U32 R2, R11, 0x4, RZ ;  /* 0x000000040b027824 */ /* 0x002fca00078e00ff */
[----:B------:R-:W-:-:S04]  /*184d0*/  LOP3.LUT R2, R2, 0xc, RZ, 0xc0, !PT ;  /* 0x0000000c02027812 */ /* 0x000fc800078ec0ff */
[----:B------:R-:W-:-:S05]  /*184e0*/  IADD3 R2, P0, R2, UR4, RZ ;  /* 0x0000000402027c10 */ /* 0x000fca000ff1e0ff */
[----:B------:R-:W-:Y:S01]  /*184f0*/  IMAD.X R3, RZ, RZ, UR5, P0 ;  /* 0x00000005ff037e24 */ /* 0x000fe200080e06ff */
[----:B------:R-:W-:-:S04]  /*18500*/  ULDC.64 UR4, c[0x0][0xc00] ;  /* 0x0003000000047ab9 */ /* 0x000fc80000000a00 */
[----:B------:R1:W2:Y:S01]  /*18510*/  LDG.E.CONSTANT R14, desc[UR42][R2.64] ;  /* 0x0000002a020e7981 */ /* 0x0002a2000c1e9900 */
[----:B------:R-:W-:-:S04]  /*18520*/  LOP3.LUT P0, R11, R11, 0x3, RZ, 0xc0, !PT ;  /* 0x000000030b0b7812 */ /* 0x000fc8000780c0ff */
[----:B------:R-:W-:-:S04]  /*18530*/  ISETP.EQ.OR P0, PT, R11, 0x3, !P0 ;  /* 0x000000030b00780c */ /* 0x000fc80004702670 */
[----:B------:R-:W-:Y:S02]  /*18540*/  SEL R57, R94, R95, P0 ;  /* 0x0000005f5e397207 */ /* 0x000fe40000000000 */
[----:B------:R-:W-:Y:S02]  /*18550*/  SEL R95, R95, R94, P0 ;  /* 0x0000005e5f5f7207 */ /* 0x000fe40000000000 */
[----:B------:R-:W4:Y:S01]  /*18560*/  LDL.LU R94, [R1+0x5c] ;  /* 0x00005c00015e7983 */ /* 0x000f220000300800 */
[----:B------:R-:W-:Y:S02]  /*18570*/  SEL R39, R9, R26, P0 ;  /* 0x0000001a09277207 */ /* 0x000fe40000000000 */
[----:B------:R-:W-:Y:S01]  /*18580*/  SEL R26, R26, R9, P0 ;  /* 0x000000091a1a7207 */ /* 0x000fe20000000000 */
[----:B------:R-:W-:Y:S01]  /*18590*/  IMAD.MOV.U32 R97, RZ, RZ, R12 ;  /* 0x000000ffff617224 */ /* 0x000fe200078e000c */
[----:B------:R-:W3:Y:S01]  /*185a0*/  S2R R9, SR_SWINHI ;  /* 0x0000000000097919 */ /* 0x000ee20000002f00 */
[----:B0-----:R-:W-:-:S02]  /*185b0*/  SEL R33, R15, R10, P0 ;  /* 0x0000000a0f217207 */ /* 0x001fc40000000000 */
[----:B------:R-:W-:Y:S01]  /*185c0*/  SEL R15, R10, R15, P0 ;  /* 0x0000000f0a0f7207 */ /* 0x000fe20000000000 */
[----:B------:R-:W4:Y:S01]  /*185d0*/  LDL R88, [R1+0x68] ;  /* 0x0000680001587983 */ /* 0x000f220000100800 */
[----:B------:R-:W-:Y:S02]  /*185e0*/  SEL R49, R31, R0, P0 ;  /* 0x000000001f317207 */ /* 0x000fe40000000000 */
[----:B------:R-:W-:Y:S02]  /*185f0*/  SEL R31, R0, R31, P0 ;  /* 0x0000001f001f7207 */ /* 0x000fe40000000000 */
[----:B------:R-:W-:Y:S02]  /*18600*/  SEL R59, R90, R91, P0 ;  /* 0x0000005b5a3b7207 */ /* 0x000fe40000000000 */
[----:B------:R-:W-:Y:S02]  /*18610*/  SEL R47, R5, R30, P0 ;  /* 0x0000001e052f7207 */ /* 0x000fe40000000000 */
[----:B------:R-:W-:-:S02]  /*18620*/  SEL R90, R91, R90, P0 ;  /* 0x0000005a5b5a7207 */ /* 0x000fc40000000000 */
[----:B-1----:R-:W-:Y:S02]  /*18630*/  MOV R2, R16 ;  /* 0x0000001000027202 */ /* 0x002fe40000000f00 */
[----:B---3--:R-:W-:-:S03]  /*18640*/  MOV R3, R9 ;  /* 0x0000000900037202 */ /* 0x008fc60000000f00 */
[----:B------:R-:W-:-:S03]  /*18650*/  IMAD.WIDE R10, R13, 0x2, R2 ;  /* 0x000000020d0a7825 */ /* 0x000fc600078e0202 */
[----:B------:R-:W-:-:S04]  /*18660*/  IADD3 R81, P5, R10, 0x20, RZ ;  /* 0x000000200a517810 */ /* 0x000fc80007fbe0ff */
[----:B------:R-:W-:Y:S02]  /*18670*/  LOP3.LUT R0, R81, 0x180, RZ, 0xc0, !PT ;  /* 0x0000018051007812 */ /* 0x000fe400078ec0ff */
[C---:B------:R-:W-:Y:S02]  /*18680*/  IADD3 R87, P3, R10.reuse, 0x3020, RZ ;  /* 0x000030200a577810 */ /* 0x040fe40007f7e0ff */
[----:B------:R-:W-:Y:S02]  /*18690*/  IADD3 R89, P2, R10, 0x6000, RZ ;  /* 0x000060000a597810 */ /* 0x000fe40007f5e0ff */
[----:B------:R-:W-:Y:S02]  /*186a0*/  SHF.R.U64 R0, R0, 0x3, RZ ;  /* 0x0000000300007819 */ /* 0x000fe400000012ff */
[----:B------:R-:W-:Y:S02]  /*186b0*/  SEL R41, R27, R6, P0 ;  /* 0x000000061b297207 */ /* 0x000fe40000000000 */
[----:B------:R-:W-:-:S02]  /*186c0*/  SEL R45, R29, R4, P0 ;  /* 0x000000041d2d7207 */ /* 0x000fc40000000000 */
[----:B------:R-:W-:Y:S02]  /*186d0*/  SEL R30, R30, R5, P0 ;  /* 0x000000051e1e7207 */ /* 0x000fe40000000000 */
[C---:B------:R-:W-:Y:S02]  /*186e0*/  IADD3 R85, P4, R10.reuse, 0x3000, RZ ;  /* 0x000030000a557810 */ /* 0x040fe40007f9e0ff */
[----:B------:R-:W-:Y:S02]  /*186f0*/  IADD3 R91, P1, R10, 0x6020, RZ ;  /* 0x000060200a5b7810 */ /* 0x000fe40007f3e0ff */
[----:B------:R-:W-:Y:S02]  /*18700*/  SEL R27, R6, R27, P0 ;  /* 0x0000001b061b7207 */ /* 0x000fe40000000000 */
[----:B------:R-:W-:Y:S02]  /*18710*/  SEL R29, R4, R29, P0 ;  /* 0x0000001d041d7207 */ /* 0x000fe40000000000 */
[----:B------:R-:W-:-:S02]  /*18720*/  LOP3.LUT R5, R10, 0x180, RZ, 0xc0, !PT ;  /* 0x000001800a057812 */ /* 0x000fc400078ec0ff */
[----:B------:R-:W-:Y:S02]  /*18730*/  LOP3.LUT R4, R87, 0x180, RZ, 0xc0, !PT ;  /* 0x0000018057047812 */ /* 0x000fe400078ec0ff */
[----:B------:R-:W-:Y:S02]  /*18740*/  LOP3.LUT R6, R89, 0x180, RZ, 0xc0, !PT ;  /* 0x0000018059067812 */ /* 0x000fe400078ec0ff */
[----:B------:R-:W-:Y:S02]  /*18750*/  LOP3.LUT R12, R0, R81, RZ, 0x3c, !PT ;  /* 0x00000051000c7212 */ /* 0x000fe400078e3cff */
[----:B------:R-:W-:Y:S02]  /*18760*/  LOP3.LUT R0, R85, 0x180, RZ, 0xc0, !PT ;  /* 0x0000018055007812 */ /* 0x000fe400078ec0ff */
[----:B------:R-:W-:Y:S01]  /*18770*/  SEL R37, R25, R8, P0 ;  /* 0x0000000819257207 */ /* 0x000fe20000000000 */
[--C-:B------:R-:W-:Y:S01]  /*18780*/  IMAD.X R13, RZ, RZ, R11.reuse, P5 ;  /* 0x000000ffff0d7224 */ /* 0x100fe200028e060b */
[----:B------:R-:W-:Y:S01]  /*18790*/  LOP3.LUT R32, R91, 0x180, RZ, 0xc0, !PT ;  /* 0x000001805b207812 */ /* 0x000fe200078ec0ff */
[----:B------:R-:W-:Y:S01]  /*187a0*/  IMAD.X R83, RZ, RZ, R11, P3 ;  /* 0x000000ffff537224 */ /* 0x000fe200018e060b */
[----:B------:R-:W-:-:S02]  /*187b0*/  SHF.R.U64 R5, R5, 0x3, RZ ;  /* 0x0000000305057819 */ /* 0x000fc400000012ff */
[----:B------:R-:W-:Y:S02]  /*187c0*/  SEL R43, R7, R28, P0 ;  /* 0x0000001c072b7207 */ /* 0x000fe40000000000 */
[----:B------:R-:W-:Y:S02]  /*187d0*/  SEL R35, R92, R93, P0 ;  /* 0x0000005d5c237207 */ /* 0x000fe40000000000 */
[----:B-----5:R-:W-:Y:S02]  /*187e0*/  SEL R24, R93, R92, P0 ;  /* 0x0000005c5d187207 */ /* 0x020fe40000000000 */
[----:B------:R-:W-:Y:S01]  /*187f0*/  SEL R61, R98, R99, P0 ;  /* 0x00000063623d7207 */ /* 0x000fe20000000000 */
[----:B------:R-:W-:Y:S01]  /*18800*/  IMAD.X R9, RZ, RZ, R11, P4 ;  /* 0x000000ffff097224 */ /* 0x000fe200020e060b */
[----:B------:R-:W-:Y:S01]  /*18810*/  SHF.R.U64 R4, R4, 0x3, RZ ;  /* 0x0000000304047819 */ /* 0x000fe200000012ff */
[----:B------:R-:W4:Y:S01]  /*18820*/  LDC.64 R80, c[0x0][0xc00] ;  /* 0x00030000ff507b82 */ /* 0x000f220000000a00 */
[----:B------:R-:W-:Y:S01]  /*18830*/  SHF.R.U64 R6, R6, 0x3, RZ ;  /* 0x0000000306067819 */ /* 0x000fe200000012ff */
[----:B------:R-:W3:Y:S01]  /*18840*/  LDL R93, [R1+0x34] ;  /* 0x00003400015d7983 */ /* 0x000ee20000100800 */
[----:B------:R-:W-:-:S02]  /*18850*/  SHF.R.U64 R0, R0, 0x3, RZ ;  /* 0x0000000300007819 */ /* 0x000fc400000012ff */
[----:B------:R-:W-:Y:S01]  /*18860*/  SHF.R.U64 R32, R32, 0x3, RZ ;  /* 0x0000000320207819 */ /* 0x000fe200000012ff */
[----:B------:R-:W3:Y:S01]  /*18870*/  LDL R92, [R1+0xc] ;  /* 0x00000c00015c7983 */ /* 0x000ee20000100800 */
[----:B------:R-:W-:Y:S01]  /*18880*/  SEL R28, R28, R7, P0 ;  /* 0x000000071c1c7207 */ /* 0x000fe20000000000 */
[--C-:B------:R-:W-:Y:S01]  /*18890*/  IMAD.X R7, RZ, RZ, R11.reuse, P2 ;  /* 0x000000ffff077224 */ /* 0x100fe200010e060b */
[----:B------:R-:W-:Y:S02]  /*188a0*/  LOP3.LUT R10, R5, R10, RZ, 0x3c, !PT ;  /* 0x0000000a050a7212 */ /* 0x000fe400078e3cff */
[----:B------:R-:W-:Y:S02]  /*188b0*/  LOP3.LUT R82, R4, R87, RZ, 0x3c, !PT ;  /* 0x0000005704527212 */ /* 0x000fe400078e3cff */
[----:B------:R-:W-:Y:S01]  /*188c0*/  LOP3.LUT R6, R6, R89, RZ, 0x3c, !PT ;  /* 0x0000005906067212 */ /* 0x000fe200078e3cff */
[----:B------:R-:W-:Y:S01]  /*188d0*/  IMAD.X R5, RZ, RZ, R11, P1 ;  /* 0x000000ffff057224 */ /* 0x000fe200008e060b */
        /* <DEDUP_REMOVED lines=16> */
[----:B------:R-:W-:Y:S02]  /*189e0*/  LOP3.LUT R8, R0, R85, RZ, 0x3c, !PT ;  /* 0x0000005500087212 */ /* 0x000fe400078e3cff */
[----:B------:R-:W-:Y:S02]  /*189f0*/  LOP3.LUT R4, R32, R91, RZ, 0x3c, !PT ;  /* 0x0000005b20047212 */ /* 0x000fe400078e3cff */
[----:B------:R-:W-:-:S02]  /*18a00*/  SEL R51, R124, R125, P0 ;  /* 0x0000007d7c337207 */ /* 0x000fc40000000000 */
[----:B------:R-:W-:Y:S02]  /*18a10*/  SEL R55, R132, R133, P0 ;  /* 0x0000008584377207 */ /* 0x000fe40000000000 */
[----:B------:R-:W-:Y:S02]  /*18a20*/  SEL R106, R107, R106, P0 ;  /* 0x0000006a6b6a7207 */ /* 0x000fe40000000000 */
[----:B------:R-:W-:Y:S02]  /*18a30*/  SEL R111, R111, R110, P0 ;  /* 0x0000006e6f6f7207 */ /* 0x000fe40000000000 */
[----:B------:R-:W-:Y:S02]  /*18a40*/  SEL R126, R127, R126, P0 ;  /* 0x0000007e7f7e7207 */ /* 0x000fe40000000000 */
[----:B------:R-:W-:Y:S02]  /*18a50*/  MOV R0, R10 ;  /* 0x0000000a00007202 */ /* 0x000fe40000000f00 */
[----:B------:R-:W-:-:S02]  /*18a60*/  SEL R125, R125, R124, P0 ;  /* 0x0000007c7d7d7207 */ /* 0x000fc40000000000 */
[----:B------:R-:W-:Y:S02]  /*18a70*/  SEL R132, R133, R132, P0 ;  /* 0x0000008485847207 */ /* 0x000fe40000000000 */
[----:B------:R-:W-:Y:S02]  /*18a80*/  SEL R119, R119, R118, P0 ;  /* 0x0000007677777207 */ /* 0x000fe40000000000 */
[----:B------:R-:W-:Y:S02]  /*18a90*/  SEL R130, R131, R130, P0 ;  /* 0x0000008283827207 */ /* 0x000fe40000000000 */
[----:B------:R-:W-:Y:S02]  /*18aa0*/  MOV R85, R12 ;  /* 0x0000000c00557202 */ /* 0x000fe40000000f00 */
[----:B------:R-:W-:Y:S02]  /*18ab0*/  MOV R82, R82 ;  /* 0x0000005200527202 */ /* 0x000fe40000000f00 */
[----:B------:R-:W-:-:S02]  /*18ac0*/  SEL R134, R135, R134, P0 ;  /* 0x0000008687867207 */ /* 0x000fc40000000000 */
[----:B------:R-:W-:Y:S02]  /*18ad0*/  MOV R83, R6 ;  /* 0x0000000600537202 */ /* 0x000fe40000000f00 */
[----:B------:R-:W-:Y:S02]  /*18ae0*/  MOV R86, R8 ;  /* 0x0000000800567202 */ /* 0x000fe40000000f00 */
[----:B------:R-:W-:Y:S01]  /*18af0*/  MOV R84, R4 ;  /* 0x0000000400547202 */ /* 0x000fe20000000f00 */
[----:B--2---:R0:W-:Y:S04]  /*18b00*/  SHFL.IDX PT, R62, R45, R14, 0x1c1f ;  /* 0x001c1f0e2d3e7589 */ /* 0x0041e800000e0000 */
[----:B------:R-:W-:Y:S01]  /*18b10*/  SHFL.IDX PT, R46, R37, R14, 0x1c1f ;  /* 0x001c1f0e252e7589 */ /* 0x000fe200000e0000 */
[----:B0-----:R-:W-:-:S03]  /*18b20*/  LOP3.LUT R45, R14, 0x2, RZ, 0x3c, !PT ;  /* 0x000000020e2d7812 */ /* 0x001fc600078e3cff */
[----:B------:R-:W-:Y:S04]  /*18b30*/  SHFL.IDX PT, R38, R33, R14, 0x1c1f ;  /* 0x001c1f0e21267589 */ /* 0x000fe800000e0000 */
[----:B------:R-:W0:Y:S04]  /*18b40*/  SHFL.IDX PT, R37, R15, R45, 0x1c1f ;  /* 0x001c1f2d0f257589 */ /* 0x000e2800000e0000 */
[----:B------:R-:W-:Y:S04]  /*18b50*/  SHFL.IDX PT, R11, R39, R14, 0x1c1f ;  /* 0x001c1f0e270b7589 */ /* 0x000fe800000e0000 */
        /* <DEDUP_REMOVED lines=9> */
[----:B------:R-:W-:Y:S04]  /*18bf0*/  SHFL.IDX PT, R78, R53, R14, 0x1c1f ;  /* 0x001c1f0e354e7589 */ /* 0x000fe800000e0000 */
[----:B------:R-:W-:Y:S04]  /*18c00*/  SHFL.IDX PT, R61, R61, R14, 0x1c1f ;  /* 0x001c1f0e3d3d7589 */ /* 0x000fe800000e0000 */
[----:B------:R-:W-:Y:S04]  /*18c10*/  SHFL.IDX PT, R63, R63, R14, 0x1c1f ;  /* 0x001c1f0e3f3f7589 */ /* 0x000fe800000e0000 */
[----:B------:R-:W-:Y:S04]  /*18c20*/  SHFL.IDX PT, R66, R69, R14, 0x1c1f ;  /* 0x001c1f0e45427589 */ /* 0x000fe800000e0000 */
[----:B------:R-:W-:Y:S04]  /*18c30*/  SHFL.IDX PT, R74, R73, R14, 0x1c1f ;  /* 0x001c1f0e494a7589 */ /* 0x000fe800000e0000 */
[----:B------:R-:W4:Y:S04]  /*18c40*/  SHFL.IDX PT, R25, R25, R45, 0x1c1f ;  /* 0x001c1f2d19197589 */ /* 0x000f2800000e0000 */
[----:B------:R-:W3:Y:S04]  /*18c50*/  SHFL.IDX PT, R98, R98, R45, 0x1c1f ;  /* 0x001c1f2d62627589 */ /* 0x000ee800000e0000 */
[----:B------:R-:W-:Y:S04]  /*18c60*/  SHFL.IDX PT, R79, R128, R45, 0x1c1f ;  /* 0x001c1f2d804f7589 */ /* 0x000fe800000e0000 */
[----:B------:R-:W3:Y:S04]  /*18c70*/  SHFL.IDX PT, R24, R103, R45, 0x1c1f ;  /* 0x001c1f2d67187589 */ /* 0x000ee800000e0000 */
[----:B------:R-:W3:Y:S04]  /*18c80*/  SHFL.IDX PT, R71, R114, R45, 0x1c1f ;  /* 0x001c1f2d72477589 */ /* 0x000ee800000e0000 */
[----:B------:R-:W3:Y:S04]  /*18c90*/  SHFL.IDX PT, R75, R122, R45, 0x1c1f ;  /* 0x001c1f2d7a4b7589 */ /* 0x000ee800000e0000 */
[----:B------:R4:W-:Y:S04]  /*18ca0*/  SHFL.IDX PT, R54, R41, R14, 0x1c1f ;  /* 0x001c1f0e29367589 */ /* 0x0009e800000e0000 */
[----:B------:R4:W-:Y:S04]  /*18cb0*/  SHFL.IDX PT, R9, R43, R14, 0x1c1f ;  /* 0x001c1f0e2b097589 */ /* 0x0009e800000e0000 */
[----:B------:R-:W-:Y:S04]  /*18cc0*/  SHFL.IDX PT, R8, R47, R14, 0x1c1f ;  /* 0x001c1f0e2f087589 */ /* 0x000fe800000e0000 */
[----:B------:R3:W-:Y:S04]  /*18cd0*/  SHFL.IDX PT, R70, R49, R14, 0x1c1f ;  /* 0x001c1f0e31467589 */ /* 0x0007e800000e0000 */
[----:B------:R3:W-:Y:S04]  /*18ce0*/  SHFL.IDX PT, R5, R51, R14, 0x1c1f ;  /* 0x001c1f0e33057589 */ /* 0x0007e800000e0000 */
[----:B------:R-:W-:Y:S04]  /*18cf0*/  SHFL.IDX PT, R4, R55, R14, 0x1c1f ;  /* 0x001c1f0e37047589 */ /* 0x000fe800000e0000 */
[----:B------:R-:W-:Y:S04]  /*18d00*/  SHFL.IDX PT, R65, R65, R14, 0x1c1f ;  /* 0x001c1f0e41417589 */ /* 0x000fe800000e0000 */
[----:B------:R-:W-:Y:S04]  /*18d10*/  SHFL.IDX PT, R67, R67, R14, 0x1c1f ;  /* 0x001c1f0e43437589 */ /* 0x000fe800000e0000 */
[----:B------:R-:W-:Y:S04]  /*18d20*/  SHFL.IDX PT, R7, R77, R14, 0x1c1f ;  /* 0x001c1f0e4d077589 */ /* 0x000fe800000e0000 */
[----:B------:R-:W3:Y:S04]  /*18d30*/  SHFL.IDX PT, R26, R26, R45, 0x1c1f ;  /* 0x001c1f2d1a1a7589 */ /* 0x000ee800000e0000 */
[----:B------:R-:W3:Y:S04]  /*18d40*/  SHFL.IDX PT, R27, R27, R45, 0x1c1f ;  /* 0x001c1f2d1b1b7589 */ /* 0x000ee800000e0000 */
[----:B------:R-:W-:Y:S04]  /*18d50*/  SHFL.IDX PT, R69, R30, R45, 0x1c1f ;  /* 0x001c1f2d1e457589 */ /* 0x000fe800000e0000 */
        /* <DEDUP_REMOVED lines=8> */
[----:B------:R-:W-:Y:S04]  /*18de0*/  SHFL.IDX PT, R31, R31, R45, 0x1c1f ;  /* 0x001c1f2d1f1f7589 */ /* 0x000fe800000e0000 */
[----:B------:R-:W3:Y:S04]  /*18df0*/  SHFL.IDX PT, R119, R119, R45, 0x1c1f ;  /* 0x001c1f2d77777589 */ /* 0x000ee800000e0000 */
[----:B------:R3:W3:Y:S01]  /*18e00*/  SHFL.IDX PT, R134, R134, R45, 0x1c1f ;  /* 0x001c1f2d86867589 */ /* 0x0006e200000e0000 */
[----:B0-----:R-:W-:-:S02]  /*18e10*/  SEL R36, R38, R37, P0 ;  /* 0x0000002526247207 */ /* 0x001fc40000000000 */
[----:B------:R-:W-:Y:S02]  /*18e20*/  SEL R38, R37, R38, P0 ;  /* 0x0000002625267207 */ /* 0x000fe40000000000 */
[----:B-1----:R-:W-:Y:S02]  /*18e30*/  SEL R37, R12, R39, P0 ;  /* 0x000000270c257207 */ /* 0x002fe40000000000 */
[----:B------:R-:W-:Y:S02]  /*18e40*/  SEL R39, R39, R12, P0 ;  /* 0x0000000c27277207 */ /* 0x000fe40000000000 */
[----:B--2---:R-:W-:Y:S02]  /*18e50*/  SEL R40, R59, R90, P0 ;  /* 0x0000005a3b287207 */ /* 0x004fe40000000000 */
[----:B------:R-:W-:Y:S02]  /*18e60*/  SEL R42, R90, R59, P0 ;  /* 0x0000003b5a2a7207 */ /* 0x000fe40000000000 */
[----:B----4-:R-:W-:-:S02]  /*18e70*/  SEL R41, R57, R32, P0 ;  /* 0x0000002039297207 */ /* 0x010fc40000000000 */
        /* <DEDUP_REMOVED lines=59> */
[----:B------:R-:W-:Y:S02]  /*19230*/  F2FP.BF16.F32.PACK_AB R29, R73, R72 ;  /* 0x00000048491d723e */ /* 0x000fe400000010ff */
[----:B------:R-:W-:-:S02]  /*19240*/  F2FP.BF16.F32.PACK_AB R30, R71, R70 ;  /* 0x00000046471e723e */ /* 0x000fc400000010ff */
[----:B------:R-:W-:Y:S01]  /*19250*/  F2FP.BF16.F32.PACK_AB R31, R75, R74 ;  /* 0x0000004a4b1f723e */ /* 0x000fe200000010ff */
[----:B------:R1:W-:Y:S01]  /*19260*/  STSM.16.M88.4 [R85], R8 ;  /* 0x0000000855007844 */ /* 0x0003e20000000200 */
[----:B0-----:R-:W-:Y:S02]  /*19270*/  F2FP.BF16.F32.PACK_AB R4, R77, R76 ;  /* 0x0000004c4d04723e */ /* 0x001fe400000010ff */
[----:B------:R-:W-:Y:S02]  /*19280*/  F2FP.BF16.F32.PACK_AB R5, R33, R32 ;  /* 0x000000202105723e */ /* 0x000fe400000010ff */
[----:B------:R-:W-:Y:S02]  /*19290*/  F2FP.BF16.F32.PACK_AB R6, R79, R78 ;  /* 0x0000004e4f06723e */ /* 0x000fe400000010ff */
[----:B------:R-:W-:Y:S01]  /*192a0*/  F2FP.BF16.F32.PACK_AB R7, R35, R34 ;  /* 0x000000222307723e */ /* 0x000fe200000010ff */
[----:B------:R-:W-:Y:S04]  /*192b0*/  STSM.16.M88.4 [R86], R12 ;  /* 0x0000000c56007844 */ /* 0x000fe80000000200 */
[----:B------:R0:W-:Y:S04]  /*192c0*/  STSM.16.M88.4 [R82], R24 ;  /* 0x0000001852007844 */ /* 0x0001e80000000200 */
[----:B------:R-:W-:Y:S04]  /*192d0*/  STSM.16.M88.4 [R83], R28 ;  /* 0x0000001c53007844 */ /* 0x000fe80000000200 */
[----:B------:R2:W-:Y:S01]  /*192e0*/  STSM.16.M88.4 [R84], R4 ;  /* 0x0000000454007844 */ /* 0x0005e20000000200 */
[----:B------:R-:W-:Y:S01]  /*192f0*/  ISETP.NE.U32.AND P0, PT, RZ, UR4, PT ;  /* 0x00000004ff007c0c */ /* 0x000fe2000bf05070 */
[----:B------:R-:W-:-:S02]  /*19300*/  IMAD.MOV.U32 R0, RZ, RZ, RZ ;  /* 0x000000ffff007224 */ /* 0x000fc400078e00ff */
[----:B-1----:R-:W-:Y:S01]  /*19310*/  IMAD.WIDE R8, R94, 0x4, R80 ;  /* 0x000000045e087825 */ /* 0x002fe200078e0250 */
[----:B------:R-:W-:Y:S01]  /*19320*/  ISETP.NE.AND.EX P0, PT, RZ, UR5, PT, P0 ;  /* 0x00000005ff007c0c */ /* 0x000fe2000bf05300 */
[----:B------:R-:W-:Y:S01]  /*19330*/  BAR.SYNC.DEFER_BLOCKING 0x1, 0x180 ;  /* 0x0046000000007b1d */ /* 0x000fe20000010000 */
[----:B------:R-:W-:Y:S01]  /*19340*/  ISETP.NE.U32.AND P1, PT, RZ, UR6, PT ;  /* 0x00000006ff007c0c */ /* 0x000fe2000bf25070 */
[----:B0-----:R-:W-:Y:S01]  /*19350*/  IMAD.MOV.U32 R24, RZ, RZ, 0x9b8 ;  /* 0x000009b8ff187424 */ /* 0x001fe200078e00ff */
[----:B------:R-:W-:-:S05]  /*19360*/  ISETP.GT.AND P3, PT, R96, 0x1, PT ;  /* 0x000000016000780c */ /* 0x000fca0003f64270 */
[----:B------:R-:W0:Y:S01]  /*19370*/  LDC R80, c[0x0][0xbe8] ;  /* 0x0002fa00ff507b82 */ /* 0x000e220000000800 */
[----:B------:R-:W-:-:S07]  /*19380*/  ISETP.NE.U32.AND P2, PT, RZ, UR4, PT ;  /* 0x00000004ff007c0c */ /* 0x000fce000bf45070 */
[----:B------:R-:W1:Y:S01]  /*19390*/  LDC.64 R14, c[0x0][0xba8] ;  /* 0x0002ea00ff0e7b82 */ /* 0x000e620000000a00 */
[----:B------:R-:W3:Y:S01]  /*193a0*/  @P0 LDG.E R0, desc[UR42][R8.64] ;  /* 0x0000002a08000981 */ /* 0x000ee2000c1e1900 */
[----:B------:R-:W-:Y:S02]  /*193b0*/  ISETP.NE.AND.EX P1, PT, RZ, UR7, PT, P1 ;  /* 0x00000007ff007c0c */ /* 0x000fe4000bf25310 */
[----:B------:R-:W-:-:S04]  /*193c0*/  SEL R24, R24, 0x978, P3 ;  /* 0x0000097818187807 */ /* 0x000fc80001800000 */
[----:B--2---:R-:W2:Y:S08]  /*193d0*/  LDC.64 R6, c[0x0][R24+0x220] ;  /* 0x0000880018067b82 */ /* 0x004eb00000000a00 */
[----:B------:R-:W4:Y:S08]  /*193e0*/  @P1 LDC.64 R4, c[0x0][0xc08] ;  /* 0x00030200ff041b82 */ /* 0x000f300000000a00 */
[----:B------:R-:W1:Y:S01]  /*193f0*/  LDC.64 R10, c[0x0][R24+0x218] ;  /* 0x00008600180a7b82 */ /* 0x000e620000000a00 */
[----:B------:R-:W-:Y:S01]  /*19400*/  ULDC UR6, c[0x0][0xa88] ;  /* 0x0002a20000067ab9 */ /* 0x000fe20000000800 */
[----:B0-----:R-:W-:-:S06]  /*19410*/  ISETP.NE.AND P4, PT, R80, 0x1, PT ;  /* 0x000000015000780c */ /* 0x001fcc0003f85270 */
[----:B------:R-:W0:Y:S01]  /*19420*/  LDC.64 R12, c[0x0][R24+0x228] ;  /* 0x00008a00180c7b82 */ /* 0x000e220000000a00 */
[----:B------:R-:W-:Y:S02]  /*19430*/  IMAD.U32 R85, RZ, RZ, UR6 ;  /* 0x00000006ff557e24 */ /* 0x000fe4000f8e00ff */
[----:B----4-:R-:W-:-:S05]  /*19440*/  @P1 IMAD.WIDE R4, R94, 0x4, R4 ;  /* 0x000000045e041825 */ /* 0x010fca00078e0204 */
[----:B------:R-:W4:Y:S01]  /*19450*/  @P4 LDC R26, c[0x0][0xbec] ;  /* 0x0002fb00ff1a4b82 */ /* 0x000f220000000800 */
[----:B------:R2:W5:Y:S01]  /*19460*/  @P1 LDG.E R85, desc[UR42][R4.64] ;  /* 0x0000002a04551981 */ /* 0x000562000c1e1900 */
[----:B------:R-:W-:-:S06]  /*19470*/  ISETP.NE.AND.EX P2, PT, RZ, UR5, PT, P2 ;  /* 0x00000005ff007c0c */ /* 0x000fcc000bf45320 */
[----:B------:R-:W4:Y:S08]  /*19480*/  @P4 LDC R87, c[0x0][0xbf0] ;  /* 0x0002fc00ff574b82 */ /* 0x000f300000000800 */
[----:B--2---:R2:W2:Y:S01]  /*19490*/  LDC.64 R4, c[0x0][R24+0x210] ;  /* 0x0000840018047b82 */ /* 0x0044a20000000a00 */
[----:B------:R-:W-:Y:S02]  /*194a0*/  SHF.R.S32.HI R25, RZ, 0x1f, R94 ;  /* 0x0000001fff197819 */ /* 0x000fe4000001145e */
[----:B------:R-:W-:-:S02]  /*194b0*/  SEL R81, R94, RZ, !P2 ;  /* 0x000000ff5e517207 */ /* 0x000fc40005000000 */
[----:B------:R-:W-:-:S03]  /*194c0*/  SEL R25, R25, RZ, !P2 ;  /* 0x000000ff19197207 */ /* 0x000fc60005000000 */
[----:B------:R-:W-:Y:S01]  /*194d0*/  IMAD R7, R7, R81, RZ ;  /* 0x0000005107077224 */ /* 0x000fe200078e02ff */
[----:B------:R-:W-:Y:S01]  /*194e0*/  SEL R27, R88, RZ, P3 ;  /* 0x000000ff581b7207 */ /* 0x000fe20001800000 */
[----:B-1----:R-:W1:Y:S02]  /*194f0*/  @!P3 LDC R14, c[0x0][0xb50] ;  /* 0x0002d400ff0ebb82 */ /* 0x002e640000000800 */
[C---:B------:R-:W-:Y:S02]  /*19500*/  IMAD R31, R6.reuse, R25, R7 ;  /* 0x00000019061f7224 */ /* 0x040fe400078e0207 */
[----:B------:R-:W-:-:S04]  /*19510*/  IMAD.WIDE.U32 R6, R6, R81, RZ ;  /* 0x0000005106067225 */ /* 0x000fc800078e00ff */
[-C--:B------:R-:W-:Y:S01]  /*19520*/  IMAD R29, R11, R97.reuse, RZ ;  /* 0x000000610b1d7224 */ /* 0x080fe200078e02ff */
[----:B------:R-:W1:Y:S01]  /*19530*/  @!P3 LDC R15, c[0x0][0xb54] ;  /* 0x0002d500ff0fbb82 */ /* 0x000e620000000800 */
[----:B------:R-:W-:-:S04]  /*19540*/  IMAD.WIDE.U32 R10, R10, R97, RZ ;  /* 0x000000610a0a7225 */ /* 0x000fc800078e00ff */
[----:B------:R-:W-:Y:S02]  /*19550*/  IMAD.IADD R25, R93, 0x1, R92 ;  /* 0x000000015d197824 */ /* 0x000fe400078e025c */
[----:B------:R-:W-:Y:S02]  /*19560*/  IMAD.IADD R28, R11, 0x1, R29 ;  /* 0x000000010b1c7824 */ /* 0x000fe400078e021d */
[----:B------:R-:W-:Y:S02]  /*19570*/  IMAD.IADD R11, R7, 0x1, R31 ;  /* 0x00000001070b7824 */ /* 0x000fe400078e021f */
[----:B------:R-:W-:Y:S02]  /*19580*/  IMAD.MOV.U32 R7, RZ, RZ, R25 ;  /* 0x000000ffff077224 */ /* 0x000fe400078e0019 */
[-C--:B0-----:R-:W-:Y:S02]  /*19590*/  IMAD R29, R13, R27.reuse, RZ ;  /* 0x0000001b0d1d7224 */ /* 0x081fe400078e02ff */
[----:B------:R-:W-:-:S04]  /*195a0*/  IMAD.WIDE.U32 R12, R12, R27, RZ ;  /* 0x0000001b0c0c7225 */ /* 0x000fc800078e00ff */
[----:B------:R-:W-:Y:S01]  /*195b0*/  IMAD.IADD R29, R13, 0x1, R29 ;  /* 0x000000010d1d7824 */ /* 0x000fe200078e021d */
[--C-:B---3--:R-:W-:Y:S01]  /*195c0*/  IADD3 R10, P2, P5, R6, R10, R0.reuse ;  /* 0x0000000a060a7210 */ /* 0x108fe20007d5e000 */
[----:B----4-:R-:W-:Y:S01]  /*195d0*/  @P4 IMAD.HI.U32 R6, R25, R26, RZ ;  /* 0x0000001a19064227 */ /* 0x010fe200078e00ff */
        /* <DEDUP_REMOVED lines=12> */
[----:B-1----:R-:W-:-:S03]  /*196a0*/  LEA R14, P2, R12, R14, 0x2 ;  /* 0x0000000e0c0e7211 */ /* 0x002fc600078410ff */
[----:B------:R-:W-:-:S05]  /*196b0*/  IMAD.IADD R4, R13, 0x1, R5 ;  /* 0x000000010d047824 */ /* 0x000fca00078e0205 */
[----:B------:R-:W-:Y:S01]  /*196c0*/  LEA.HI.X R15, R12, R15, R4, 0x2, P2 ;  /* 0x0000000f0c0f7211 */ /* 0x000fe200010f1404 */
[----:B------:R-:W-:Y:S06]  /*196d0*/  @P1 BRA `(.L_x_10098) ;  /* 0x0000000000101947 */ /* 0x000fec0003800000 */
[----:B------:R-:W-:Y:S05]  /*196e0*/  @!P0 BRA `(.L_x_10098) ;  /* 0x00000000000c8947 */ /* 0x000fea0003800000 */
[----:B------:R-:W2:Y:S04]  /*196f0*/  LDG.E R4, desc[UR42][R8.64] ;  /* 0x0000002a08047981 */ /* 0x000ea8000c1e1900 */
[----:B-----5:R-:W2:Y:S02]  /*19700*/  LDG.E R85, desc[UR42][R8.64+0x4] ;  /* 0x0000042a08557981 */ /* 0x020ea4000c1e1900 */
[----:B--2---:R-:W-:-:S07]  /*19710*/  IMAD.IADD R85, R85, 0x1, -R4 ;  /* 0x0000000155557824 */ /* 0x004fce00078e0a04 */
.L_x_10098:
        /* <DEDUP_REMOVED lines=13> */
[----:B--2---:R-:W-:-:S04]  /*197f0*/  IMAD.IADD R11, R9, 0x1, R92 ;  /* 0x00000001090b7824 */ /* 0x004fc800078e025c */
[C---:B------:R-:W-:Y:S01]  /*19800*/  VIADD R9, R11.reuse, 0x8 ;  /* 0x000000080b097836 */ /* 0x040fe20000000000 */
[----:B------:R-:W-:-:S04]  /*19810*/  ISETP.GE.OR P1, PT, R11, R82, P0 ;  /* 0x000000520b00720c */ /* 0x000fc80000726670 */
[----:B------:R-:W-:-:S09]  /*19820*/  ISETP.GE.OR P0, PT, R9, R82, P0 ;  /* 0x000000520900720c */ /* 0x000fd20000706670 */
[----:B0-----:R0:W-:Y:S04]  /*19830*/  @!P1 ST.E desc[UR42][R4.64], R20 ;  /* 0x0000001404009985 */ /* 0x0011e8000c10192a */
[----:B------:R0:W-:Y:S01]  /*19840*/  @!P0 ST.E desc[UR42][R6.64], R21 ;  /* 0x0000001506008985 */ /* 0x0001e2000c10192a */
[----:B------:R-:W-:Y:S05]  /*19850*/  @P3 BRA `(.L_x_10099) ;  /* 0x00000008001c3947 */ /* 0x000fea0003800000 */
[----:B------:R-:W2:Y:S01]  /*19860*/  LDL R84, [R1+0x54] ;  /* 0x0000540001547983 */ /* 0x000ea20000100800 */
[----:B0-----:R-:W0:Y:S01]  /*19870*/  @P4 LDC R21, c[0x0][0xbec] ;  /* 0x0002fb00ff154b82 */ /* 0x001e220000000800 */
[----:B------:R-:W-:Y:S02]  /*19880*/  ULDC.64 UR4, c[0x0][0xaa0] ;  /* 0x0002a80000047ab9 */ /* 0x000fe40000000a00 */
[----:B------:R-:W5:Y:S04]  /*19890*/  LDL R46, [R1+0x88] ;  /* 0x00008800012e7983 */ /* 0x000f680000100800 */
[----:B------:R-:W5:Y:S01]  /*198a0*/  LDL R45, [R1+0x64] ;  /* 0x00006400012d7983 */ /* 0x000f620000100800 */
[----:B------:R-:W1:Y:S03]  /*198b0*/  @P4 LDC R37, c[0x0][0xbf0] ;  /* 0x0002fc00ff254b82 */ /* 0x000e660000000800 */
[----:B------:R-:W5:Y:S04]  /*198c0*/  LDL R44, [R1+0x84] ;  /* 0x00008400012c7983 */ /* 0x000f680000100800 */
[----:B------:R-:W5:Y:S01]  /*198d0*/  LDL R42, [R1+0x6c] ;  /* 0x00006c00012a7983 */ /* 0x000f620000100800 */
[----:B------:R-:W3:Y:S02]  /*198e0*/  S2R R8, SR_TID.X ;  /* 0x0000000000087919 */ /* 0x000ee40000002100 */
[----:B---3--:R-:W-:-:S05]  /*198f0*/  VIADD R87, R8, 0xffffff80 ;  /* 0xffffff8008577836 */ /* 0x008fca0000000000 */
[----:B------:R-:W-:-:S04]  /*19900*/  SHF.R.S32.HI R86, RZ, 0x1f, R87 ;  /* 0x0000001fff567819 */ /* 0x000fc80000011457 */
[----:B------:R-:W-:-:S04]  /*19910*/  LEA.HI R86, R86, R87, RZ, 0x2 ;  /* 0x0000005756567211 */ /* 0x000fc800078f10ff */
[----:B------:R-:W-:Y:S02]  /*19920*/  SHF.R.S32.HI R86, RZ, 0x2, R86 ;  /* 0x00000002ff567819 */ /* 0x000fe40000011456 */
[----:B------:R-:W-:-:S04]  /*19930*/  SHF.R.S32.HI R20, RZ, 0x1f, R87 ;  /* 0x0000001fff147819 */ /* 0x000fc80000011457 */
[----:B------:R-:W-:Y:S01]  /*19940*/  LEA.HI R20, R20, R87, RZ, 0x2 ;  /* 0x0000005714147211 */ /* 0x000fe200078f10ff */
[----:B------:R-:W-:-:S03]  /*19950*/  IMAD R83, R83, UR4, RZ ;  /* 0x0000000453537c24 */ /* 0x000fc6000f8e02ff */
[----:B------:R-:W-:Y:S01]  /*19960*/  LOP3.LUT R20, R20, 0xfffffffc, RZ, 0xc0, !PT ;  /* 0xfffffffc14147812 */ /* 0x000fe200078ec0ff */
[----:B------:R-:W-:-:S04]  /*19970*/  IMAD R83, R0, UR5, R83 ;  /* 0x0000000500537c24 */ /* 0x000fc8000f8e0253 */
[----:B------:R-:W-:Y:S02]  /*19980*/  IMAD.IADD R20, R87, 0x1, -R20 ;  /* 0x0000000157147824 */ /* 0x000fe400078e0a14 */
[C---:B------:R-:W-:Y:S01]  /*19990*/  IMAD.IADD R43, R86.reuse, 0x1, R92 ;  /* 0x00000001562b7824 */ /* 0x040fe200078e025c */
[----:B------:R-:W-:Y:S01]  /*199a0*/  BSSY B1, `(.L_x_10100) ;  /* 0x000005f000017945 */ /* 0x000fe20003800000 */
[----:B--2---:R-:W-:-:S04]  /*199b0*/  IMAD R5, R86, 0x20, R84 ;  /* 0x0000002056057824 */ /* 0x004fc800078e0254 */
[----:B------:R-:W-:-:S03]  /*199c0*/  IMAD.WIDE R2, R5, 0x2, R2 ;  /* 0x0000000205027825 */ /* 0x000fc600078e0202 */
[C---:B------:R-:W-:Y:S02]  /*199d0*/  IADD3 R5, P5, R2.reuse, 0x7800, RZ ;  /* 0x0000780002057810 */ /* 0x040fe40007fbe0ff */
[C---:B------:R-:W-:Y:S02]  /*199e0*/  IADD3 R9, P0, R2.reuse, 0x1800, RZ ;  /* 0x0000180002097810 */ /* 0x040fe40007f1e0ff */
[C---:B------:R-:W-:Y:S02]  /*199f0*/  IADD3 R13, P1, R2.reuse, 0x3000, RZ ;  /* 0x00003000020d7810 */ /* 0x040fe40007f3e0ff */
[C---:B------:R-:W-:Y:S02]  /*19a00*/  IADD3 R25, P2, R2.reuse, 0x4800, RZ ;  /* 0x0000480002197810 */ /* 0x040fe40007f5e0ff */
[C---:B------:R-:W-:Y:S02]  /*19a10*/  IADD3 R29, P3, R2.reuse, 0x6000, RZ ;  /* 0x00006000021d7810 */ /* 0x040fe40007f7e0ff */
[----:B------:R-:W-:-:S02]  /*19a20*/  LOP3.LUT R7, R2, 0x180, RZ, 0xc0, !PT ;  /* 0x0000018002077812 */ /* 0x000fc400078ec0ff */
        /* <DEDUP_REMOVED lines=22> */
[----:B------:R-:W5:Y:S04]  /*19b90*/  LD.E.128 R8, desc[UR42][R8.64] ;  /* 0x0000002a08087980 */ /* 0x000f68000c101d00 */
[----:B------:R2:W5:Y:S04]  /*19ba0*/  LD.E.128 R4, desc[UR42][R2.64] ;  /* 0x0000002a02047980 */ /* 0x000568000c101d00 */
[----:B------:R-:W5:Y:S04]  /*19bb0*/  LD.E.128 R12, desc[UR42][R12.64] ;  /* 0x0000002a0c0c7980 */ /* 0x000f68000c101d00 */
[----:B------:R-:W5:Y:S01]  /*19bc0*/  LD.E.128 R24, desc[UR42][R24.64] ;  /* 0x0000002a18187980 */ /* 0x000f62000c101d00 */
[----:B--2---:R-:W-:Y:S01]  /*19bd0*/  IMAD.WIDE.U32 R2, R0, UR4, RZ ;  /* 0x0000000400027c25 */ /* 0x004fe2000f8e00ff */
[----:B------:R-:W-:-:S02]  /*19be0*/  ULDC.64 UR4, c[0x0][0xae8] ;  /* 0x0002ba0000047ab9 */ /* 0x000fc40000000a00 */
[----:B------:R-:W5:Y:S01]  /*19bf0*/  LD.E.128 R28, desc[UR42][R28.64] ;  /* 0x0000002a1c1c7980 */ /* 0x000f62000c101d00 */
[----:B------:R-:W-:Y:S02]  /*19c00*/  IMAD R0, R20, 0x60, R86 ;  /* 0x0000006014007824 */ /* 0x000fe400078e0256 */
[----:B------:R-:W-:Y:S01]  /*19c10*/  IMAD.IADD R3, R3, 0x1, R83 ;  /* 0x0000000103037824 */ /* 0x000fe200078e0253 */
[----:B------:R-:W5:Y:S01]  /*19c20*/  LD.E.128 R32, desc[UR42][R32.64] ;  /* 0x0000002a20207980 */ /* 0x000f62000c101d00 */
[----:B------:R-:W-:Y:S02]  /*19c30*/  IMAD.IADD R36, R92, 0x1, R0 ;  /* 0x000000015c247824 */ /* 0x000fe400078e0200 */
[----:B------:R-:W-:Y:S01]  /*19c40*/  IMAD.WIDE.U32 R2, R97, UR4, R2 ;  /* 0x0000000461027c25 */ /* 0x000fe2000f8e0002 */
[----:B------:R-:W-:Y:S01]  /*19c50*/  SHF.R.S32.HI R20, RZ, 0x1f, R81 ;  /* 0x0000001fff147819 */ /* 0x000fe20000011451 */
[----:B------:R-:W-:Y:S01]  /*19c60*/  @!PT LDS RZ, [RZ] ;  /* 0x00000000fffff984 */ /* 0x000fe20000000800 */
[----:B------:R-:W-:Y:S01]  /*19c70*/  @!PT LDS RZ, [RZ] ;  /* 0x00000000fffff984 */ /* 0x000fe20000000800 */
[----:B------:R-:W-:Y:S01]  /*19c80*/  @!PT LDS RZ, [RZ] ;  /* 0x00000000fffff984 */ /* 0x000fe20000000800 */
[----:B------:R-:W-:Y:S01]  /*19c90*/  @!PT LDS RZ, [RZ] ;  /* 0x00000000fffff984 */ /* 0x000fe20000000800 */
[----:B------:R2:W-:Y:S06]  /*19ca0*/  MEMBAR.ALL.CTA ;  /* 0x0000000000007992 */ /* 0x0005ec0000008000 */
[----:B--2---:R-:W2:Y:S01]  /*19cb0*/  FENCE.VIEW.ASYNC.S ;  /* 0x00000000000073c6 */ /* 0x004ea20000000000 */
[----:B0-----:R-:W-:-:S04]  /*19cc0*/  @P4 IMAD.HI.U32 R0, R36, R21, RZ ;  /* 0x0000001524004227 */ /* 0x001fc800078e00ff */
[----:B------:R-:W-:Y:S01]  /*19cd0*/  IMAD R3, R97, UR5, R3 ;  /* 0x0000000561037c24 */ /* 0x000fe2000f8e0203 */
[----:B------:R-:W-:Y:S01]  /*19ce0*/  ULDC.64 UR4, c[0x0][0xaf0] ;  /* 0x0002bc0000047ab9 */ /* 0x000fe20000000a00 */
[----:B------:R-:W-:Y:S01]  /*19cf0*/  IMAD.MOV.U32 R21, RZ, RZ, R36 ;  /* 0x000000ffff157224 */ /* 0x000fe200078e0024 */
[----:B-1----:R-:W-:Y:S01]  /*19d00*/  @P4 SHF.R.U32.HI R21, RZ, R37, R0 ;  /* 0x00000025ff154219 */ /* 0x002fe20000011600 */
[----:B------:R-:W-:Y:S02]  /*19d10*/  IMAD R20, R20, UR4, RZ ;  /* 0x0000000414147c24 */ /* 0x000fe4000f8e02ff */
[----:B------:R-:W-:Y:S01]  /*19d20*/  IMAD.WIDE.U32 R2, R81, UR4, R2 ;  /* 0x0000000451027c25 */ /* 0x000fe2000f8e0002 */
[----:B------:R-:W-:-:S03]  /*19d30*/  SHF.R.S32.HI R0, RZ, 0x1f, R21 ;  /* 0x0000001fff007819 */ /* 0x000fc60000011415 */
[----:B------:R-:W-:Y:S01]  /*19d40*/  IMAD R37, R81, UR5, R20 ;  /* 0x0000000551257c24 */ /* 0x000fe2000f8e0214 */
[----:B------:R-:W-:Y:S01]  /*19d50*/  ULDC.64 UR4, c[0x0][0xae0] ;  /* 0x0002b80000047ab9 */ /* 0x000fe20000000a00 */
        /* <DEDUP_REMOVED lines=19> */
[----:B--2---:R0:W1:Y:S01]  /*19e90*/  SHFL.IDX PT, R20, R40, RZ, 0x1c1f ;  /* 0x001c1fff28147589 */ /* 0x00406200000e0000 */
[----:B------:R0:W-:Y:S03]  /*19ea0*/  SYNCS.ARRIVE.TRANS64.RED.A1T0 RZ, [R0+URZ], RZ ;  /* 0x000000ff00ff79a7 */ /* 0x0001e6000810043f */
[----:B------:R0:W2:Y:S01]  /*19eb0*/  SHFL.IDX PT, R21, R41, RZ, 0x1c1f ;  /* 0x001c1fff29157589 */ /* 0x0000a200000e0000 */
[----:B------:R-:W-:Y:S05]  /*19ec0*/  @P0 BRA `(.L_x_10101) ;  /* 0x0000000000300947 */ /* 0x000fea0003800000 */
[----:B------:R-:W-:Y:S02]  /*19ed0*/  ULDC UR4, c[0x0][0xac8] ;  /* 0x0002b20000047ab9 */ /* 0x000fe40000000800 */
[----:B-----5:R-:W-:Y:S02]  /*19ee0*/  ISETP.GE.AND P1, PT, R45, UR4, PT ;  /* 0x000000042d007c0c */ /* 0x020fe4000bf26270 */
[----:B------:R-:W-:Y:S02]  /*19ef0*/  ISETP.GE.AND P2, PT, R42, UR4, PT ;  /* 0x000000042a007c0c */ /* 0x000fe4000bf46270 */
[----:B------:R-:W-:-:S09]  /*19f00*/  ISETP.GE.AND P0, PT, R84, UR4, PT ;  /* 0x0000000454007c0c */ /* 0x000fd2000bf06270 */
[CC--:B-1----:R-:W-:Y:S02]  /*19f10*/  @!P1 LEA R36, P3, R45.reuse, R20.reuse, 0x1 ;  /* 0x000000142d249211 */ /* 0x0c2fe400078608ff */
[----:B------:R-:W-:Y:S02]  /*19f20*/  @!P2 LEA R38, P4, R42, R20, 0x1 ;  /* 0x000000142a26a211 */ /* 0x000fe400078808ff */
[----:B--2---:R-:W-:Y:S01]  /*19f30*/  @!P0 IMAD.WIDE R2, R84, 0x2, R20 ;  /* 0x0000000254028825 */ /* 0x004fe200078e0214 */
[-C--:B------:R-:W-:Y:S02]  /*19f40*/  @!P1 LEA.HI.X R37, R45, R21.reuse, R46, 0x1, P3 ;  /* 0x000000152d259211 */ /* 0x080fe400018f0c2e */
[----:B------:R-:W-:Y:S02]  /*19f50*/  @!P2 LEA.HI.X R39, R42, R21, R44, 0x1, P4 ;  /* 0x000000152a27a211 */ /* 0x000fe400020f0c2c */
[----:B------:R3:W-:Y:S04]  /*19f60*/  @!P0 ST.E.128 desc[UR42][R2.64], R4 ;  /* 0x0000000402008985 */ /* 0x0007e8000c101d2a */
[----:B------:R3:W-:Y:S04]  /*19f70*/  @!P1 ST.E.128 desc[UR42][R36.64], R12 ;  /* 0x0000000c24009985 */ /* 0x0007e8000c101d2a */
[----:B------:R3:W-:Y:S02]  /*19f80*/  @!P2 ST.E.128 desc[UR42][R38.64], R28 ;  /* 0x0000001c2600a985 */ /* 0x0007e4000c101d2a */
.L_x_10101:
[----:B------:R-:W-:Y:S05]  /*19f90*/  BSYNC B1 ;  /* 0x0000000000017941 */ /* 0x000fea0003800000 */
.L_x_10100:
        /* <DEDUP_REMOVED lines=19> */
.L_x_10099:
[----:B0-----:R-:W0:Y:S01]  /*1a0d0*/  @P4 LDC R4, c[0x0][0xbec] ;  /* 0x0002fb00ff044b82 */ /* 0x001e220000000800 */
[----:B------:R-:W-:Y:S01]  /*1a0e0*/  ULDC.64 UR4, c[0x0][0xb08] ;  /* 0x0002c20000047ab9 */ /* 0x000fe20000000a00 */
[----:B------:R-:W-:Y:S01]  /*1a0f0*/  IMAD.MOV.U32 R5, RZ, RZ, R25 ;  /* 0x000000ffff057224 */ /* 0x000fe200078e0019 */
[----:B------:R-:W-:Y:S01]  /*1a100*/  ULDC.64 UR6, c[0x0][0xb30] ;  /* 0x0002cc0000067ab9 */ /* 0x000fe20000000a00 */
[----:B------:R-:W-:Y:S01]  /*1a110*/  IMAD R83, R83, UR4, RZ ;  /* 0x0000000453537c24 */ /* 0x000fe2000f8e02ff */
[----:B------:R-:W-:Y:S01]  /*1a120*/  ISETP.GE.AND P0, PT, R11, R82, PT ;  /* 0x000000520b00720c */ /* 0x000fe20003f06270 */
[C---:B------:R-:W-:Y:S01]  /*1a130*/  IMAD.WIDE.U32 R2, R0.reuse, UR4, RZ ;  /* 0x0000000400027c25 */ /* 0x040fe2000f8e00ff */
[----:B------:R-:W-:Y:S01]  /*1a140*/  BSSY B1, `(.L_x_10103) ;  /* 0x0000073000017945 */ /* 0x000fe20003800000 */
[----:B------:R-:W1:Y:S02]  /*1a150*/  @P4 LDC R13, c[0x0][0xbf0] ;  /* 0x0002fc00ff0d4b82 */ /* 0x000e640000000800 */
[----:B------:R-:W-:Y:S01]  /*1a160*/  IMAD R83, R0, UR5, R83 ;  /* 0x0000000500537c24 */ /* 0x000fe2000f8e0253 */
[----:B------:R-:W-:Y:S01]  /*1a170*/  ULDC.64 UR4, c[0x0][0xb38] ;  /* 0x0002ce0000047ab9 */ /* 0x000fe20000000a00 */
[----:B------:R-:W-:Y:S01]  /*1a180*/  SHF.R.S32.HI R0, RZ, 0x1f, R81 ;  /* 0x0000001fff007819 */ /* 0x000fe20000011451 */
[----:B------:R-:W-:-:S02]  /*1a190*/  VIADD R84, R23, 0x8 ;  /* 0x0000000817547836 */ /* 0x000fc40000000000 */
[----:B------:R-:W-:Y:S02]  /*1a1a0*/  IMAD.IADD R3, R3, 0x1, R83 ;  /* 0x0000000103037824 */ /* 0x000fe400078e0253 */
[----:B------:R-:W-:Y:S01]  /*1a1b0*/  VIADD R86, R23, 0x10 ;  /* 0x0000001017567836 */ /* 0x000fe20000000000 */
[----:B------:R-:W-:Y:S01]  /*1a1c0*/  SHF.R.S32.HI R83, RZ, 0x1f, R84 ;  /* 0x0000001fff537819 */ /* 0x000fe20000011454 */
[----:B------:R-:W-:-:S03]  /*1a1d0*/  IMAD.WIDE.U32 R2, R97, UR4, R2 ;  /* 0x0000000461027c25 */ /* 0x000fc6000f8e0002 */
[----:B------:R-:W-:Y:S01]  /*1a1e0*/  SHF.R.S32.HI R85, RZ, 0x1f, R86 ;  /* 0x0000001fff557819 */ /* 0x000fe20000011456 */
[----:B------:R-:W-:Y:S01]  /*1a1f0*/  IMAD R3, R97, UR5, R3 ;  /* 0x0000000561037c24 */ /* 0x000fe2000f8e0203 */
[----:B------:R-:W-:Y:S01]  /*1a200*/  ULDC.64 UR4, c[0x0][0xb40] ;  /* 0x0002d00000047ab9 */ /* 0x000fe20000000a00 */
[----:B0-----:R-:W-:-:S04]  /*1a210*/  @P4 IMAD.HI.U32 R4, R25, R4, RZ ;  /* 0x0000000419044227 */ /* 0x001fc800078e00ff */
[----:B------:R-:W-:Y:S02]  /*1a220*/  IMAD R0, R0, UR4, RZ ;  /* 0x0000000400007c24 */ /* 0x000fe4000f8e02ff */
[----:B------:R-:W-:Y:S01]  /*1a230*/  IMAD.WIDE.U32 R2, R81, UR4, R2 ;  /* 0x0000000451027c25 */ /* 0x000fe2000f8e0002 */
[----:B-1----:R-:W-:-:S03]  /*1a240*/  @P4 SHF.R.U32.HI R5, RZ, R13, R4 ;  /* 0x0000000dff054219 */ /* 0x002fc60000011604 */
[----:B------:R-:W-:Y:S01]  /*1a250*/  IMAD R7, R81, UR5, R0 ;  /* 0x0000000551077c24 */ /* 0x000fe2000f8e0200 */
[----:B------:R-:W-:Y:S01]  /*1a260*/  SHF.R.S32.HI R0, RZ, 0x1f, R5 ;  /* 0x0000001fff007819 */ /* 0x000fe20000011405 */
[----:B------:R-:W-:Y:S01]  /*1a270*/  ULDC.64 UR4, c[0x0][0xb48] ;  /* 0x0002d20000047ab9 */ /* 0x000fe20000000a00 */
[----:B------:R-:W-:Y:S02]  /*1a280*/  VIADD R4, R16, 0x19c20 ;  /* 0x00019c2010047836 */ /* 0x000fe40000000000 */
[----:B------:R-:W-:Y:S02]  /*1a290*/  IMAD.IADD R3, R3, 0x1, R7 ;  /* 0x0000000103037824 */ /* 0x000fe400078e0207 */
[----:B------:R-:W-:Y:S01]  /*1a2a0*/  IMAD.MOV R7, RZ, RZ, -R5 ;  /* 0x000000ffff077224 */ /* 0x000fe200078e0a05 */
[----:B------:R-:W-:Y:S01]  /*1a2b0*/  PRMT R4, RZ, 0x654, R4 ;  /* 0x00000654ff047816 */ /* 0x000fe20000000004 */
[----:B------:R-:W-:-:S03]  /*1a2c0*/  IMAD.WIDE.U32 R2, R88, UR4, R2 ;  /* 0x0000000458027c25 */ /* 0x000fc6000f8e0002 */
[----:B------:R0:W-:Y:S01]  /*1a2d0*/  SYNCS.ARRIVE.TRANS64.RED.A1T0 RZ, [R4+URZ], RZ ;  /* 0x000000ff04ff79a7 */ /* 0x0001e2000810043f */
[----:B------:R-:W-:Y:S01]  /*1a2e0*/  IMAD R7, R80, R7, R25 ;  /* 0x0000000750077224 */ /* 0x000fe200078e0219 */
[----:B------:R-:W-:Y:S01]  /*1a2f0*/  SHF.R.S32.HI R80, RZ, 0x1f, R23 ;  /* 0x0000001fff507819 */ /* 0x000fe20000011417 */
        /* <DEDUP_REMOVED lines=36> */
[----:B------:R-:W-:Y:S01]  /*1a540*/  SHF.R.S32.HI R94, RZ, 0x1f, R94 ;  /* 0x0000001fff5e7819 */ /* 0x000fe2000001145e */
[----:B0-----:R-:W-:Y:S06]  /*1a550*/  @P0 BRA `(.L_x_10104) ;  /* 0x0000000000c40947 */ /* 0x001fec0003800000 */
[----:B------:R-:W-:Y:S02]  /*1a560*/  ULDC UR4, c[0x0][0xac8] ;  /* 0x0002b20000047ab9 */ /* 0x000fe40000000800 */
[----:B------:R-:W-:Y:S02]  /*1a570*/  ISETP.GE.AND P2, PT, R23, UR4, PT ;  /* 0x0000000417007c0c */ /* 0x000fe4000bf46270 */
[----:B------:R-:W-:Y:S02]  /*1a580*/  ISETP.GE.AND P4, PT, R84, UR4, PT ;  /* 0x0000000454007c0c */ /* 0x000fe4000bf86270 */
[----:B------:R-:W-:Y:S02]  /*1a590*/  ISETP.GE.AND P3, PT, R86, UR4, PT ;  /* 0x0000000456007c0c */ /* 0x000fe4000bf66270 */
[----:B------:R-:W-:-:S07]  /*1a5a0*/  ISETP.GE.AND P0, PT, R88, UR4, PT ;  /* 0x0000000458007c0c */ /* 0x000fce000bf06270 */
[CC--:B-1----:R-:W-:Y:S02]  /*1a5b0*/  @!P2 LEA R4, P1, R23.reuse, R81.reuse, 0x2 ;  /* 0x000000511704a211 */ /* 0x0c2fe400078210ff */
[----:B------:R-:W-:Y:S02]  /*1a5c0*/  @!P4 LEA R6, P6, R84, R81, 0x2 ;  /* 0x000000515406c211 */ /* 0x000fe400078c10ff */
[-C--:B--2---:R-:W-:Y:S02]  /*1a5d0*/  @!P2 LEA.HI.X R5, R23, R31.reuse, R80, 0x2, P1 ;  /* 0x0000001f1705a211 */ /* 0x084fe400008f1450 */
[----:B------:R-:W-:Y:S02]  /*1a5e0*/  ISETP.GE.AND P1, PT, R26, UR4, PT ;  /* 0x000000041a007c0c */ /* 0x000fe4000bf26270 */
[----:B------:R-:W-:Y:S01]  /*1a5f0*/  @!P4 LEA.HI.X R7, R84, R31, R83, 0x2, P6 ;  /* 0x0000001f5407c211 */ /* 0x000fe200030f1453 */
[----:B------:R-:W-:Y:S01]  /*1a600*/  @!P2 ST.E.64 desc[UR42][R4.64], R36 ;  /* 0x000000240400a985 */ /* 0x000fe2000c101b2a */
[----:B------:R-:W-:-:S02]  /*1a610*/  ISETP.GE.AND P2, PT, R24, UR4, PT ;  /* 0x0000000418007c0c */ /* 0x000fc4000bf46270 */
[----:B------:R-:W-:Y:S01]  /*1a620*/  @!P3 LEA R2, P5, R86, R81, 0x2 ;  /* 0x000000515602b211 */ /* 0x000fe200078a10ff */
[----:B------:R-:W-:Y:S01]  /*1a630*/  @!P4 ST.E.64 desc[UR42][R6.64], R38 ;  /* 0x000000260600c985 */ /* 0x000fe2000c101b2a */
        /* <DEDUP_REMOVED lines=8> */
[----:B------:R-:W-:Y:S01]  /*1a6c0*/  @!P0 ST.E.64 desc[UR42][R10.64], R46 ;  /* 0x0000002e0a008985 */ /* 0x000fe2000c101b2a */
[-C--:B------:R-:W-:Y:S02]  /*1a6d0*/  @!P1 LEA.HI.X R15, R26, R31.reuse, R29, 0x2, P5 ;  /* 0x0000001f1a0f9211 */ /* 0x080fe400028f141d */
[----:B------:R-:W-:Y:S02]  /*1a6e0*/  @!P2 LEA.HI.X R13, R24, R31, R25, 0x2, P6 ;  /* 0x0000001f180da211 */ /* 0x000fe400030f1419 */
[----:B------:R-:W-:Y:S01]  /*1a6f0*/  ISETP.GE.AND P0, PT, R95, UR4, PT ;  /* 0x000000045f007c0c */ /* 0x000fe2000bf06270 */
[----:B------:R-:W-:Y:S01]  /*1a700*/  @!P1 ST.E.64 desc[UR42][R14.64], R52 ;  /* 0x000000340e009985 */ /* 0x000fe2000c101b2a */
[----:B------:R-:W-:-:S02]  /*1a710*/  ISETP.GE.AND P5, PT, R93, UR4, PT ;  /* 0x000000045d007c0c */ /* 0x000fc4000bfa6270 */
[C---:B0-----:R-:W-:Y:S01]  /*1a720*/  @!P4 LEA R2, P1, R20.reuse, R81, 0x2 ;  /* 0x000000511402c211 */ /* 0x041fe200078210ff */
[----:B------:R0:W-:Y:S01]  /*1a730*/  @!P2 ST.E.64 desc[UR42][R12.64], R54 ;  /* 0x000000360c00a985 */ /* 0x0001e2000c101b2a */
[----:B------:R-:W-:Y:S02]  /*1a740*/  ISETP.GE.AND P2, PT, R91, UR4, PT ;  /* 0x000000045b007c0c */ /* 0x000fe4000bf46270 */
[----:B------:R-:W-:Y:S02]  /*1a750*/  @!P4 LEA.HI.X R3, R20, R31, R27, 0x2, P1 ;  /* 0x0000001f1403c211 */ /* 0x000fe400008f141b */
[----:B------:R-:W-:Y:S02]  /*1a760*/  ISETP.GE.AND P1, PT, R89, UR4, PT ;  /* 0x0000000459007c0c */ /* 0x000fe4000bf26270 */
[-C--:B------:R-:W-:Y:S01]  /*1a770*/  @!P3 LEA R6, P6, R8, R81.reuse, 0x2 ;  /* 0x000000510806b211 */ /* 0x080fe200078c10ff */
[----:B------:R3:W-:Y:S01]  /*1a780*/  @!P4 ST.E.64 desc[UR42][R2.64], R60 ;  /* 0x0000003c0200c985 */ /* 0x0007e2000c101b2a */
[----:B------:R-:W-:-:S02]  /*1a790*/  @!P0 LEA R4, P4, R95, R81, 0x2 ;  /* 0x000000515f048211 */ /* 0x000fc400078810ff */
[-C--:B------:R-:W-:Y:S02]  /*1a7a0*/  @!P3 LEA.HI.X R7, R8, R31.reuse, R21, 0x2, P6 ;  /* 0x0000001f0807b211 */ /* 0x080fe400030f1415 */
[----:B------:R-:W-:Y:S02]  /*1a7b0*/  @!P0 LEA.HI.X R5, R95, R31, R0, 0x2, P4 ;  /* 0x0000001f5f058211 */ /* 0x000fe400020f1400 */
[-C--:B0-----:R-:W-:Y:S01]  /*1a7c0*/  @!P2 LEA R12, P4, R91, R81.reuse, 0x2 ;  /* 0x000000515b0ca211 */ /* 0x081fe200078810ff */
[----:B------:R3:W-:Y:S01]  /*1a7d0*/  @!P3 ST.E.64 desc[UR42][R6.64], R62 ;  /* 0x0000003e0600b985 */ /* 0x0007e2000c101b2a */
[-C--:B------:R-:W-:Y:S02]  /*1a7e0*/  @!P5 LEA R10, P3, R93, R81.reuse, 0x2 ;  /* 0x000000515d0ad211 */ /* 0x080fe400078610ff */
[----:B------:R-:W-:Y:S01]  /*1a7f0*/  @!P1 LEA R14, P6, R89, R81, 0x2 ;  /* 0x00000051590e9211 */ /* 0x000fe200078c10ff */
[----:B------:R3:W-:Y:S01]  /*1a800*/  @!P0 ST.E.64 desc[UR42][R4.64], R68 ;  /* 0x0000004404008985 */ /* 0x0007e2000c101b2a */
[----:B------:R-:W-:-:S02]  /*1a810*/  @!P5 LEA.HI.X R11, R93, R31, R94, 0x2, P3 ;  /* 0x0000001f5d0bd211 */ /* 0x000fc400018f145e */
[-C--:B------:R-:W-:Y:S02]  /*1a820*/  @!P2 LEA.HI.X R13, R91, R31.reuse, R92, 0x2, P4 ;  /* 0x0000001f5b0da211 */ /* 0x080fe400020f145c */
[----:B------:R-:W-:Y:S01]  /*1a830*/  @!P1 LEA.HI.X R15, R89, R31, R90, 0x2, P6 ;  /* 0x0000001f590f9211 */ /* 0x000fe200030f145a */
[----:B------:R3:W-:Y:S04]  /*1a840*/  @!P5 ST.E.64 desc[UR42][R10.64], R70 ;  /* 0x000000460a00d985 */ /* 0x0007e8000c101b2a */
[----:B------:R3:W-:Y:S04]  /*1a850*/  @!P2 ST.E.64 desc[UR42][R12.64], R76 ;  /* 0x0000004c0c00a985 */ /* 0x0007e8000c101b2a */
[----:B------:R3:W-:Y:S02]  /*1a860*/  @!P1 ST.E.64 desc[UR42][R14.64], R78 ;  /* 0x0000004e0e009985 */ /* 0x0007e4000c101b2a */
.L_x_10104:
[----:B------:R-:W-:Y:S05]  /*1a870*/  BSYNC B1 ;  /* 0x0000000000017941 */ /* 0x000fea0003800000 */
.L_x_10103:
[----:B------:R-:W-:Y:S01]  /*1a880*/  ISETP.GE.AND P0, PT, R9, R82, PT ;  /* 0x000000520900720c */ /* 0x000fe20003f06270 */
[----:B------:R-:W0:Y:S04]  /*1a890*/  SHFL.IDX PT, R30, R30, 0x1, 0x1c1f ;  /* 0x003c1f001e1e7f89 */ /* 0x000e2800000e0000 */
[----:B--2---:R2:W4:Y:S08]  /*1a8a0*/  SHFL.IDX PT, R31, R28, 0x1, 0x1c1f ;  /* 0x003c1f001c1f7f89 */ /* 0x00453000000e0000 */
[----:B--2---:R-:W-:Y:S05]  /*1a8b0*/  @P0 BRA `(.L_x_10102) ;  /* 0x0000000c00840947 */ /* 0x004fea0003800000 */
[----:B------:R-:W-:Y:S02]  /*1a8c0*/  ULDC UR4, c[0x0][0xac8] ;  /* 0x0002b20000047ab9 */ /* 0x000fe40000000800 */
[----:B------:R-:W-:Y:S02]  /*1a8d0*/  ISETP.GE.AND P1, PT, R23, UR4, PT ;  /* 0x0000000417007c0c */ /* 0x000fe4000bf26270 */
[----:B------:R-:W-:Y:S02]  /*1a8e0*/  ISETP.GE.AND P6, PT, R84, UR4, PT ;  /* 0x0000000454007c0c */ /* 0x000fe4000bfc6270 */
[----:B------:R-:W-:Y:S02]  /*1a8f0*/  ISETP.GE.AND P4, PT, R86, UR4, PT ;  /* 0x0000000456007c0c */ /* 0x000fe4000bf86270 */
[----:B------:R-:W-:-:S07]  /*1a900*/  ISETP.GE.AND P3, PT, R88, UR4, PT ;  /* 0x0000000458007c0c */ /* 0x000fce000bf66270 */
[CC--:B---34-:R-:W-:Y:S02]  /*1a910*/  @!P1 LEA R4, P0, R23.reuse, R31.reuse, 0x2 ;  /* 0x0000001f17049211 */ /* 0x0d8fe400078010ff */
[C---:B------:R-:W-:Y:S02]  /*1a920*/  @!P6 LEA R2, P2, R84.reuse, R31, 0x2 ;  /* 0x0000001f5402e211 */ /* 0x040fe400078410ff */
[-C--:B0-----:R-:W-:Y:S02]  /*1a930*/  @!P1 LEA.HI.X R5, R23, R30.reuse, R80, 0x2, P0 ;  /* 0x0000001e17059211 */ /* 0x081fe400000f1450 */
[----:B------:R-:W-:Y:S02]  /*1a940*/  @!P6 LEA.HI.X R3, R84, R30, R83, 0x2, P2 ;  /* 0x0000001e5403e211 */ /* 0x000fe400010f1453 */
[----:B------:R-:W-:Y:S01]  /*1a950*/  ISETP.GE.AND P2, PT, R26, UR4, PT ;  /* 0x000000041a007c0c */ /* 0x000fe2000bf46270 */
[----:B------:R-:W-:Y:S01]  /*1a960*/  @!P1 ST.E.64 desc[UR42][R4.64], R40 ;  /* 0x0000002804009985 */ /* 0x000fe2000c101b2a */
[----:B------:R-:W-:-:S02]  /*1a970*/  ISETP.GE.AND P0, PT, R24, UR4, PT ;  /* 0x0000000418007c0c */ /* 0x000fc4000bf06270 */
[-C--:B------:R-:W-:Y:S01]  /*1a980*/  @!P4 LEA R6, P5, R86, R31.reuse, 0x2 ;  /* 0x0000001f5606c211 */ /* 0x080fe200078a10ff */
[----:B------:R0:W-:Y:S01]  /*1a990*/  @!P6 ST.E.64 desc[UR42][R2.64], R42 ;  /* 0x0000002a0200e985 */ /* 0x0001e2000c101b2a */
[-C--:B------:R-:W-:Y:S02]  /*1a9a0*/  @!P3 LEA R10, P6, R88, R31.reuse, 0x2 ;  /* 0x0000001f580ab211 */ /* 0x080fe400078c10ff */
[----:B------:R-:W-:Y:S02]  /*1a9b0*/  ISETP.GE.AND P1, PT, R20, UR4, PT ;  /* 0x0000000414007c0c */ /* 0x000fe4000bf26270 */
[-C--:B------:R-:W-:Y:S02]  /*1a9c0*/  @!P4 LEA.HI.X R7, R86, R30.reuse, R85, 0x2, P5 ;  /* 0x0000001e5607c211 */ /* 0x080fe400028f1455 */
[----:B------:R-:W-:Y:S02]  /*1a9d0*/  @!P3 LEA.HI.X R11, R88, R30, R87, 0x2, P6 ;  /* 0x0000001e580bb211 */ /* 0x000fe400030f1457 */
[-C--:B------:R-:W-:Y:S01]  /*1a9e0*/  @!P2 LEA R12, P5, R26, R31.reuse, 0x2 ;  /* 0x0000001f1a0ca211 */ /* 0x080fe200078a10ff */
[----:B------:R2:W-:Y:S01]  /*1a9f0*/  @!P4 ST.E.64 desc[UR42][R6.64], R48 ;  /* 0x000000300600c985 */ /* 0x0005e2000c101b2a */
[----:B------:R-:W-:-:S02]  /*1aa00*/  @!P0 LEA R14, P6, R24, R31, 0x2 ;  /* 0x0000001f180e8211 */ /* 0x000fc400078c10ff */
[-C--:B------:R-:W-:Y:S01]  /*1aa10*/  @!P2 LEA.HI.X R13, R26, R30.reuse, R29, 0x2, P5 ;  /* 0x0000001e1a0da211 */ /* 0x080fe200028f141d */
[----:B------:R3:W-:Y:S01]  /*1aa20*/  @!P3 ST.E.64 desc[UR42][R10.64], R50 ;  /* 0x000000320a00b985 */ /* 0x0007e2000c101b2a */
[----:B------:R-:W-:Y:S02]  /*1aa30*/  @!P0 LEA.HI.X R15, R24, R30, R25, 0x2, P6 ;  /* 0x0000001e180f8211 */ /* 0x000fe400030f1419 */
[----:B------:R-:W-:Y:S01]  /*1aa40*/  ISETP.GE.AND P6, PT, R8, UR4, PT ;  /* 0x0000000408007c0c */ /* 0x000fe2000bfc6270 */
[----:B------:R3:W-:Y:S01]  /*1aa50*/  @!P2 ST.E.64 desc[UR42][R12.64], R56 ;  /* 0x000000380c00a985 */ /* 0x0007e2000c101b2a */
[----:B------:R-:W-:Y:S02]  /*1aa60*/  ISETP.GE.AND P4, PT, R95, UR4, PT ;  /* 0x000000045f007c0c */ /* 0x000fe4000bf86270 */
[----:B------:R-:W-:Y:S01]  /*1aa70*/  ISETP.GE.AND P3, PT, R93, UR4, PT ;  /* 0x000000045d007c0c */ /* 0x000fe2000bf66270 */
[----:B------:R3:W-:Y:S01]  /*1aa80*/  @!P0 ST.E.64 desc[UR42][R14.64], R58 ;  /* 0x0000003a0e008985 */ /* 0x0007e2000c101b2a */
[----:B------:R-:W-:-:S02]  /*1aa90*/  ISETP.GE.AND P2, PT, R91, UR4, PT ;  /* 0x000000045b007c0c */ /* 0x000fc4000bf46270 */
[----:B------:R-:W-:-:S04]  /*1aaa0*/  @!P1 LEA R26, P5, R20, R31, 0x2 ;  /* 0x0000001f141a9211 */ /* 0x000fc800078a10ff */
[-C--:B------:R-:W-:Y:S02]  /*1aab0*/  @!P1 LEA.HI.X R27, R20, R30.reuse, R27, 0x2, P5 ;  /* 0x0000001e141b9211 */ /* 0x080fe400028f141b */
[CC--:B0-----:R-:W-:Y:S02]  /*1aac0*/  @!P6 LEA R2, P5, R8.reuse, R31.reuse, 0x2 ;  /* 0x0000001f0802e211 */ /* 0x0c1fe400078a10ff */
[-C--:B------:R-:W-:Y:S01]  /*1aad0*/  @!P4 LEA R4, P0, R95, R31.reuse, 0x2 ;  /* 0x0000001f5f04c211 */ /* 0x080fe200078010ff */
[----:B------:R3:W-:Y:S01]  /*1aae0*/  @!P1 ST.E.64 desc[UR42][R26.64], R64 ;  /* 0x000000401a009985 */ /* 0x0007e2000c101b2a */
[-C--:B------:R-:W-:Y:S02]  /*1aaf0*/  @!P6 LEA.HI.X R3, R8, R30.reuse, R21, 0x2, P5 ;  /* 0x0000001e0803e211 */ /* 0x080fe400028f1415 */
[-C--:B--2---:R-:W-:Y:S02]  /*1ab00*/  @!P3 LEA R6, P1, R93, R31.reuse, 0x2 ;  /* 0x0000001f5d06b211 */ /* 0x084fe400078210ff */
        /* <DEDUP_REMOVED lines=14> */
.L_x_10097:
[----:B------:R-:W2:Y:S01]  /*1abf0*/  LDL R7, [R1+0x5c] ;  /* 0x00005c0001077983 */ /* 0x000ea20000100800 */
[----:B------:R-:W-:Y:S01]  /*1ac00*/  ULDC.64 UR4, c[0x0][0xc08] ;  /* 0x0003020000047ab9 */ /* 0x000fe20000000a00 */
[----:B------:R-:W2:Y:S01]  /*1ac10*/  LDC.64 R2, c[0x0][0xc00] ;  /* 0x00030000ff027b82 */ /* 0x000ea20000000a00 */
[----:B------:R-:W-:Y:S01]  /*1ac20*/  ISETP.NE.U32.AND P0, PT, RZ, UR4, PT ;  /* 0x00000004ff007c0c */ /* 0x000fe2000bf05070 */
[----:B------:R-:W-:Y:S01]  /*1ac30*/  IMAD.MOV.U32 R15, RZ, RZ, RZ ;  /* 0x000000ffff0f7224 */ /* 0x000fe200078e00ff */
[----:B------:R-:W1:Y:S02]  /*1ac40*/  S2R R6, SR_TID.X ;  /* 0x0000000000067919 */ /* 0x000e640000002100 */
[----:B------:R-:W-:Y:S01]  /*1ac50*/  ISETP.NE.AND.EX P1, PT, RZ, UR5, PT, P0 ;  /* 0x00000005ff007c0c */ /* 0x000fe2000bf25300 */
[----:B------:R-:W-:Y:S02]  /*1ac60*/  ULDC.64 UR4, c[0x0][0xc00] ;  /* 0x0003000000047ab9 */ /* 0x000fe40000000a00 */
[----:B------:R-:W-:-:S04]  /*1ac70*/  ISETP.NE.U32.AND P0, PT, RZ, UR4, PT ;  /* 0x00000004ff007c0c */ /* 0x000fc8000bf05070 */
[----:B------:R-:W-:-:S06]  /*1ac80*/  ISETP.NE.AND.EX P0, PT, RZ, UR5, PT, P0 ;  /* 0x00000005ff007c0c */ /* 0x000fcc000bf05300 */
[----:B------:R-:W3:Y:S01]  /*1ac90*/  @P1 LDC.64 R4, c[0x0][0xc08] ;  /* 0x00030200ff041b82 */ /* 0x000ee20000000a00 */
[----:B------:R-:W-:Y:S02]  /*1aca0*/  ULDC UR4, c[0x0][0xa88] ;  /* 0x0002a20000047ab9 */ /* 0x000fe40000000800 */
[----:B------:R-:W-:Y:S02]  /*1acb0*/  IMAD.U32 R0, RZ, RZ, UR4 ;  /* 0x00000004ff007e24 */ /* 0x000fe4000f8e00ff */
[----:B--2---:R-:W-:-:S04]  /*1acc0*/  IMAD.WIDE R2, R7, 0x4, R2 ;  /* 0x0000000407027825 */ /* 0x004fc800078e0202 */
[----:B---3--:R-:W-:Y:S01]  /*1acd0*/  @P1 IMAD.WIDE R4, R7, 0x4, R4 ;  /* 0x0000000407041825 */ /* 0x008fe200078e0204 */
[----:B------:R2:W5:Y:S03]  /*1ace0*/  @P0 LDG.E R15, desc[UR42][R2.64] ;  /* 0x0000002a020f0981 */ /* 0x000566000c1e1900 */
[----:B-1----:R-:W-:Y:S01]  /*1acf0*/  VIADD R30, R6, 0xffffff80 ;  /* 0xffffff80061e7836 */ /* 0x002fe20000000000 */
[----:B------:R2:W5:Y:S01]  /*1ad00*/  @P1 LDG.E R0, desc[UR42][R4.64] ;  /* 0x0000002a04001981 */ /* 0x000562000c1e1900 */
[----:B------:R-:W-:Y:S02]  /*1ad10*/  ISETP.GT.AND P2, PT, R96, 0x1, PT ;  /* 0x000000016000780c */ /* 0x000fe40003f44270 */
[----:B-----5:R-:W-:Y:S02]  /*1ad20*/  SHF.R.S32.HI R24, RZ, 0x1f, R7 ;  /* 0x0000001fff187819 */ /* 0x020fe40000011407 */
[----:B------:R-:W-:Y:S01]  /*1ad30*/  ISETP.GT.AND P3, PT, R30, 0xbf, PT ;  /* 0x000000bf1e00780c */ /* 0x000fe20003f64270 */
[----:B------:R-:W-:-:S12]  /*1ad40*/  @P1 BRA `(.L_x_10105) ;  /* 0x0000000000101947 */ /* 0x000fd80003800000 */
[----:B------:R-:W-:Y:S05]  /*1ad50*/  @!P0 BRA `(.L_x_10105) ;  /* 0x00000000000c8947 */ /* 0x000fea0003800000 */
[----:B--2---:R-:W2:Y:S04]  /*1ad60*/  LDG.E R5, desc[UR42][R2.64] ;  /* 0x0000002a02057981 */ /* 0x004ea8000c1e1900 */
[----:B------:R-:W2:Y:S02]  /*1ad70*/  LDG.E R0, desc[UR42][R2.64+0x4] ;  /* 0x0000042a02007981 */ /* 0x000ea4000c1e1900 */
[----:B--2---:R-:W-:-:S07]  /*1ad80*/  IMAD.IADD R0, R0, 0x1, -R5 ;  /* 0x0000000100007824 */ /* 0x004fce00078e0a05 */
.L_x_10105:
[----:B------:R-:W-:Y:S01]  /*1ad90*/  BSSY B1, `(.L_x_10106) ;  /* 0x0000038000017945 */ /* 0x000fe20003800000 */
[----:B------:R-:W-:Y:S02]  /*1ada0*/  SEL R25, R7, RZ, !P0 ;  /* 0x000000ff07197207 */ /* 0x000fe40004000000 */
[----:B------:R-:W-:Y:S02]  /*1adb0*/  SEL R24, R24, RZ, !P0 ;  /* 0x000000ff18187207 */ /* 0x000fe40004000000 */
[----:B------:R-:W-:Y:S01]  /*1adc0*/  SHF.R.S32.HI R20, RZ, 0x1f, R15 ;  /* 0x0000001fff147819 */ /* 0x000fe2000001140f */
[----:B------:R-:W-:Y:S06]  /*1add0*/  @P3 BRA `(.L_x_10107) ;  /* 0x0000000000cc3947 */ /* 0x000fec0003800000 */
[----:B--2---:R-:W2:Y:S01]  /*1ade0*/  LDL R3, [R1+0xc] ;  /* 0x00000c0001037983 */ /* 0x004ea20000100800 */
[----:B------:R-:W1:Y:S02]  /*1adf0*/  LDC R29, c[0x0][0xbe8] ;  /* 0x0002fa00ff1d7b82 */ /* 0x000e640000000800 */
[----:B-1----:R-:W-:Y:S01]  /*1ae00*/  IMAD R2, R0, R29, RZ ;  /* 0x0000001d00027224 */ /* 0x002fe200078e02ff */
[----:B--2---:R-:W-:-:S04]  /*1ae10*/  IADD3 R27, R3, -0x80, R6 ;  /* 0xffffff80031b7810 */ /* 0x004fc80007ffe006 */
        /* <DEDUP_REMOVED lines=9> */
[----:B------:R-:W1:Y:S08]  /*1aeb0*/  LDC.64 R2, c[0x0][0xba8] ;  /* 0x0002ea00ff027b82 */ /* 0x000e700000000a00 */
        /* <DEDUP_REMOVED lines=11> */
[----:B0-----:R-:W-:Y:S01]  /*1af70*/  @P0 SHF.R.U32.HI R21, RZ, R33, R14 ;  /* 0x00000021ff150219 */ /* 0x001fe2000001160e */
        /* <DEDUP_REMOVED lines=8> */
[----:B------:R-:W-:-:S04]  /*1b000*/  IMAD.WIDE.U32 R6, R10, R33, RZ ;  /* 0x000000210a067225 */ /* 0x000fc800078e00ff */
[----:B------:R-:W-:Y:S02]  /*1b010*/  IMAD R11, R11, R33, RZ ;  /* 0x000000210b0b7224 */ /* 0x000fe400078e02ff */
[----:B------:R-:W-:Y:S01]  /*1b020*/  IMAD R9, R29, R8, R27 ;  /* 0x000000081d097224 */ /* 0x000fe200078e021b */
[----:B------:R-:W-:Y:S01]  /*1b030*/  IADD3.X R8, R14, R13, R20, P0, P1 ;  /* 0x0000000d0e087210 */ /* 0x000fe200007e2414 */
[----:B------:R-:W-:Y:S01]  /*1b040*/  IMAD.IADD R7, R11, 0x1, R7 ;  /* 0x000000010b077824 */ /* 0x000fe200078e0207 */
[----:B------:R-:W-:Y:S01]  /*1b050*/  IADD3 R6, P0, P1, R21, R12, R6 ;  /* 0x0000000c15067210 */ /* 0x000fe2000791e006 */
[----:B------:R-:W-:Y:S01]  /*1b060*/  IMAD R5, R5, R9, RZ ;  /* 0x0000000905057224 */ /* 0x000fe200078e02ff */
[----:B------:R-:W-:Y:S02]  /*1b070*/  SHF.R.S32.HI R21, RZ, 0x1f, R21 ;  /* 0x0000001fff157819 */ /* 0x000fe40000011415 */
[----:B------:R-:W-:Y:S02]  /*1b080*/  SHF.R.S32.HI R11, RZ, 0x1f, R9 ;  /* 0x0000001fff0b7819 */ /* 0x000fe40000011409 */
[----:B------:R-:W-:-:S03]  /*1b090*/  IADD3.X R7, R21, R8, R7, P0, P1 ;  /* 0x0000000815077210 */ /* 0x000fc600007e2407 */
[C---:B------:R-:W-:Y:S02]  /*1b0a0*/  IMAD R11, R4.reuse, R11, R5 ;  /* 0x0000000b040b7224 */ /* 0x040fe400078e0205 */
[----:B------:R-:W-:-:S04]  /*1b0b0*/  IMAD.WIDE.U32 R4, R4, R9, R6 ;  /* 0x0000000904047225 */ /* 0x000fc800078e0006 */
[----:B------:R-:W-:Y:S01]  /*1b0c0*/  IMAD.IADD R5, R5, 0x1, R11 ;  /* 0x0000000105057824 */ /* 0x000fe200078e020b */
[----:B-1----:R-:W-:-:S04]  /*1b0d0*/  LEA R2, P0, R4, R2, 0x2 ;  /* 0x0000000204027211 */ /* 0x002fc800078010ff */
[----:B----4-:R-:W-:Y:S01]  /*1b0e0*/  LEA.HI.X R3, R4, R3, R5, 0x2, P0 ;  /* 0x0000000304037211 */ /* 0x010fe200000f1405 */
[----:B------:R-:W-:-:S05]  /*1b0f0*/  IMAD.MOV.U32 R5, RZ, RZ, -0x800000 ;  /* 0xff800000ff057424 */ /* 0x000fca00078e00ff */
[----:B------:R1:W-:Y:S03]  /*1b100*/  STG.E desc[UR42][R2.64], R5 ;  /* 0x0000000502007986 */ /* 0x0003e6000c10192a */
.L_x_10107:
[----:B------:R-:W-:Y:S05]  /*1b110*/  BSYNC B1 ;  /* 0x0000000000017941 */ /* 0x000fea0003800000 */
.L_x_10106:
[----:B------:R-:W-:Y:S05]  /*1b120*/  @P2 BRA `(.L_x_10102) ;  /* 0x0000000400682947 */ /* 0x000fea0003800000 */
[----:B------:R-:W3:Y:S01]  /*1b130*/  LDL.LU R28, [R1+0x3c] ;  /* 0x00003c00011c7983 */ /* 0x000ee20000300800 */
[----:B------:R-:W4:Y:S01]  /*1b140*/  LDC R11, c[0x0][0xbe8] ;  /* 0x0002fa00ff0b7b82 */ /* 0x000f220000000800 */
[--C-:B--2---:R-:W-:Y:S01]  /*1b150*/  SHF.R.S32.HI R4, RZ, 0x1f, R30.reuse ;  /* 0x0000001fff047819 */ /* 0x104fe2000001141e */
        /* <DEDUP_REMOVED lines=8> */
[----:B------:R-:W2:Y:S01]  /*1b1e0*/  LDL.LU R13, [R1+0xc] ;  /* 0x00000c00010d7983 */ /* 0x000ea20000300800 */
[----:B----4-:R-:W-:Y:S01]  /*1b1f0*/  ISETP.NE.AND P0, PT, R11, 0x1, PT ;  /* 0x000000010b00780c */ /* 0x010fe20003f05270 */
[----:B-1----:R-:W-:Y:S01]  /*1b200*/  IMAD R2, R20, UR4, RZ ;  /* 0x0000000414027c24 */ /* 0x002fe2000f8e02ff */
        /* <DEDUP_REMOVED lines=10> */
[----:B------:R-:W1:Y:S01]  /*1b2b0*/  @P0 LDC R7, c[0x0][0xbec] ;  /* 0x0002fb00ff070b82 */ /* 0x000e620000000800 */
[----:B------:R-:W-:Y:S02]  /*1b2c0*/  IMAD.IADD R3, R3, 0x1, R5 ;  /* 0x0000000103037824 */ /* 0x000fe400078e0205 */
[----:B------:R-:W-:-:S05]  /*1b2d0*/  IMAD R4, R4, 0x60, R12 ;  /* 0x0000006004047824 */ /* 0x000fca00078e020c */
[----:B------:R-:W4:Y:S01]  /*1b2e0*/  @P0 LDC R9, c[0x0][0xbf0] ;  /* 0x0002fc00ff090b82 */ /* 0x000f220000000800 */
[----:B---3--:R-:W-:-:S04]  /*1b2f0*/  IMAD.WIDE.U32 R2, R28, UR4, R2 ;  /* 0x000000041c027c25 */ /* 0x008fc8000f8e0002 */
[----:B------:R-:W-:Y:S01]  /*1b300*/  IMAD R3, R28, UR5, R3 ;  /* 0x000000051c037c24 */ /* 0x000fe2000f8e0203 */
[----:B------:R-:W-:Y:S01]  /*1b310*/  ULDC.64 UR4, c[0x0][0xae0] ;  /* 0x0002b80000047ab9 */ /* 0x000fe20000000a00 */
[----:B------:R-:W-:-:S04]  /*1b320*/  IMAD.WIDE.U32 R2, R25, UR6, R2 ;  /* 0x0000000619027c25 */ /* 0x000fc8000f8e0002 */
[----:B--2---:R-:W-:-:S04]  /*1b330*/  IMAD.IADD R8, R13, 0x1, R4 ;  /* 0x000000010d087824 */ /* 0x004fc800078e0204 */
[----:B-1----:R-:W-:-:S04]  /*1b340*/  @P0 IMAD.HI.U32 R4, R8, R7, RZ ;  /* 0x0000000708040227 */ /* 0x002fc800078e00ff */
[----:B------:R-:W-:Y:S01]  /*1b350*/  IMAD.MOV.U32 R5, RZ, RZ, R8 ;  /* 0x000000ffff057224 */ /* 0x000fe200078e0008 */
[----:B----4-:R-:W-:Y:S01]  /*1b360*/  @P0 SHF.R.U32.HI R5, RZ, R9, R4 ;  /* 0x00000009ff050219 */ /* 0x010fe20000011604 */
        /* <DEDUP_REMOVED lines=13> */
[----:B------:R-:W-:Y:S02]  /*1b440*/  IMAD.IADD R0, R12, 0x1, R13 ;  /* 0x000000010c007824 */ /* 0x000fe400078e020d */
[----:B------:R-:W-:-:S02]  /*1b450*/  IMAD R5, R7, UR5, R4 ;  /* 0x0000000507057c24 */ /* 0x000fc4000f8e0204 */
[----:B------:R-:W-:Y:S01]  /*1b460*/  IMAD.WIDE.U32 R2, R7, UR4, R2 ;  /* 0x0000000407027c25 */ /* 0x000fe2000f8e0002 */
[----:B------:R-:W-:Y:S01]  /*1b470*/  ISETP.GE.AND P0, PT, R0, R11, PT ;  /* 0x0000000b0000720c */ /* 0x000fe20003f06270 */
[----:B------:R-:W-:Y:S02]  /*1b480*/  ULDC.64 UR4, c[0x0][0xa80] ;  /* 0x0002a00000047ab9 */ /* 0x000fe40000000a00 */
[----:B------:R-:W-:Y:S01]  /*1b490*/  IMAD.IADD R3, R3, 0x1, R5 ;  /* 0x0000000103037824 */ /* 0x000fe200078e0205 */
[----:B------:R-:W-:-:S04]  /*1b4a0*/  LEA R4, P1, R2, UR4, 0x1 ;  /* 0x0000000402047c11 */ /* 0x000fc8000f8208ff */
[----:B------:R-:W-:Y:S02]  /*1b4b0*/  LEA.HI.X R5, R2, UR5, R3, 0x1, P1 ;  /* 0x0000000502057c11 */ /* 0x000fe400088f0c03 */
[----:B------:R1:W2:Y:S04]  /*1b4c0*/  SHFL.IDX PT, R2, R4, RZ, 0x1c1f ;  /* 0x001c1fff04027589 */ /* 0x0002a800000e0000 */
[----:B------:R1:W3:Y:S01]  /*1b4d0*/  SHFL.IDX PT, R3, R5, RZ, 0x1c1f ;  /* 0x001c1fff05037589 */ /* 0x0002e200000e0000 */
[----:B------:R-:W-:Y:S05]  /*1b4e0*/  @P0 BRA `(.L_x_10109) ;  /* 0x0000000000300947 */ /* 0x000fea0003800000 */
[----:B------:R-:W-:Y:S02]  /*1b4f0*/  ULDC UR4, c[0x0][0xac8] ;  /* 0x0002b20000047ab9 */ /* 0x000fe40000000800 */
[----:B-----5:R-:W-:Y:S02]  /*1b500*/  ISETP.GE.AND P3, PT, R21, UR4, PT ;  /* 0x0000000415007c0c */ /* 0x020fe4000bf66270 */
[----:B------:R-:W-:Y:S02]  /*1b510*/  ISETP.GE.AND P4, PT, R10, UR4, PT ;  /* 0x000000040a007c0c */ /* 0x000fe4000bf86270 */
[----:B------:R-:W-:-:S09]  /*1b520*/  ISETP.GE.AND P2, PT, R27, UR4, PT ;  /* 0x000000041b007c0c */ /* 0x000fd2000bf46270 */
[-C--:B--2---:R-:W-:Y:S02]  /*1b530*/  @!P3 LEA R8, P0, R21, R2.reuse, 0x1 ;  /* 0x000000021508b211 */ /* 0x084fe400078008ff */
[C---:B------:R-:W-:Y:S02]  /*1b540*/  @!P4 LEA R12, P1, R10.reuse, R2, 0x1 ;  /* 0x000000020a0cc211 */ /* 0x040fe400078208ff */
[----:B---3--:R-:W-:Y:S01]  /*1b550*/  @!P2 IMAD.WIDE R6, R27, 0x2, R2 ;  /* 0x000000021b06a825 */ /* 0x008fe200078e0202 */
[-C--:B------:R-:W-:Y:S02]  /*1b560*/  @!P3 LEA.HI.X R9, R21, R3.reuse, R26, 0x1, P0 ;  /* 0x000000031509b211 */ /* 0x080fe400000f0c1a */
[----:B------:R-:W-:Y:S02]  /*1b570*/  @!P4 LEA.HI.X R13, R10, R3, R14, 0x1, P1 ;  /* 0x000000030a0dc211 */ /* 0x000fe400008f0c0e */
[----:B------:R4:W-:Y:S04]  /*1b580*/  @!P2 ST.E.128 desc[UR42][R6.64], RZ ;  /* 0x000000ff0600a985 */ /* 0x0009e8000c101d2a */
[----:B------:R4:W-:Y:S04]  /*1b590*/  @!P3 ST.E.128 desc[UR42][R8.64], RZ ;  /* 0x000000ff0800b985 */ /* 0x0009e8000c101d2a */
[----:B------:R4:W-:Y:S02]  /*1b5a0*/  @!P4 ST.E.128 desc[UR42][R12.64], RZ ;  /* 0x000000ff0c00c985 */ /* 0x0009e4000c101d2a */
.L_x_10109:
[----:B------:R-:W-:Y:S05]  /*1b5b0*/  BSYNC B1 ;  /* 0x0000000000017941 */ /* 0x000fea0003800000 */
.L_x_10108:
[----:B------:R-:W-:Y:S01]  /*1b5c0*/  VIADD R0, R0, 0x60 ;  /* 0x0000006000007836 */ /* 0x000fe20000000000 */
[----:B---3--:R3:W0:Y:S04]  /*1b5d0*/  SHFL.IDX PT, R3, R5, 0x1, 0x1c1f ;  /* 0x003c1f0005037f89 */ /* 0x00862800000e0000 */
[----:B------:R-:W-:Y:S01]  /*1b5e0*/  ISETP.GE.AND P0, PT, R0, R11, PT ;  /* 0x0000000b0000720c */ /* 0x000fe20003f06270 */
[----:B--2---:R3:W2:-:S12]  /*1b5f0*/  SHFL.IDX PT, R2, R4, 0x1, 0x1c1f ;  /* 0x003c1f0004027f89 */ /* 0x00469800000e0000 */
[----:B---3--:R-:W-:Y:S05]  /*1b600*/  @P0 BRA `(.L_x_10102) ;  /* 0x0000000000300947 */ /* 0x008fea0003800000 */
[----:B------:R-:W-:Y:S02]  /*1b610*/  ULDC UR4, c[0x0][0xac8] ;  /* 0x0002b20000047ab9 */ /* 0x000fe40000000800 */
[----:B-----5:R-:W-:Y:S02]  /*1b620*/  ISETP.GE.AND P3, PT, R21, UR4, PT ;  /* 0x0000000415007c0c */ /* 0x020fe4000bf66270 */
[----:B------:R-:W-:Y:S02]  /*1b630*/  ISETP.GE.AND P4, PT, R10, UR4, PT ;  /* 0x000000040a007c0c */ /* 0x000fe4000bf86270 */
[----:B------:R-:W-:-:S09]  /*1b640*/  ISETP.GE.AND P2, PT, R27, UR4, PT ;  /* 0x000000041b007c0c */ /* 0x000fd2000bf46270 */
[-C--:B--2-4-:R-:W-:Y:S02]  /*1b650*/  @!P3 LEA R6, P0, R21, R2.reuse, 0x1 ;  /* 0x000000021506b211 */ /* 0x094fe400078008ff */
[C---:B------:R-:W-:Y:S02]  /*1b660*/  @!P4 LEA R8, P1, R10.reuse, R2, 0x1 ;  /* 0x000000020a08c211 */ /* 0x040fe400078208ff */
[----:B01----:R-:W-:Y:S01]  /*1b670*/  @!P2 IMAD.WIDE R4, R27, 0x2, R2 ;  /* 0x000000021b04a825 */ /* 0x003fe200078e0202 */
[-C--:B------:R-:W-:Y:S02]  /*1b680*/  @!P3 LEA.HI.X R7, R21, R3.reuse, R26, 0x1, P0 ;  /* 0x000000031507b211 */ /* 0x080fe400000f0c1a */
[----:B------:R-:W-:Y:S02]  /*1b690*/  @!P4 LEA.HI.X R9, R10, R3, R14, 0x1, P1 ;  /* 0x000000030a09c211 */ /* 0x000fe400008f0c0e */
[----:B------:R3:W-:Y:S04]  /*1b6a0*/  @!P2 ST.E.128 desc[UR42][R4.64], RZ ;  /* 0x000000ff0400a985 */ /* 0x0007e8000c101d2a */
[----:B------:R3:W-:Y:S04]  /*1b6b0*/  @!P3 ST.E.128 desc[UR42][R6.64], RZ ;  /* 0x000000ff0600b985 */ /* 0x0007e8000c101d2a */
[----:B------:R3:W-:Y:S02]  /*1b6c0*/  @!P4 ST.E.128 desc[UR42][R8.64], RZ ;  /* 0x000000ff0800c985 */ /* 0x0007e4000c101d2a */
.L_x_10102:
[----:B------:R-:W-:Y:S05]  /*1b6d0*/  BSYNC B0 ;  /* 0x0000000000007941 */ /* 0x000fea0003800000 */
.L_x_10096:
[----:B0-----:R-:W2:Y:S01]  /*1b6e0*/  LDL R0, [R1+0x4c] ;  /* 0x00004c0001007983 */ /* 0x001ea20000100800 */
[----:B------:R-:W-:Y:S02]  /*1b6f0*/  ULDC UR4, c[0x0][0xc3c] ;  /* 0x00030f0000047ab9 */ /* 0x000fe40000000800 */
[----:B--2---:R-:W-:-:S13]  /*1b700*/  ISETP.GE.AND P0, PT, R0, UR4, PT ;  /* 0x0000000400007c0c */ /* 0x004fda000bf06270 */
[----:B------:R-:W-:Y:S05]  /*1b710*/  @!P0 BRA `(.L_x_10110) ;  /* 0xfffffe5800b88947 */ /* 0x000fea000383ffff */
[----:B------:R-:W-:Y:S05]  /*1b720*/  BRA `(.L_x_9911) ;  /* 0x0000008000847947 */ /* 0x000fea0003800000 */
.L_x_9909:
        /* <DEDUP_REMOVED lines=13> */
[----:B------:R-:W0:Y:S01]  /*1b800*/  LDS.128 R24, [UR4+0x19cd0] ;  /* 0x019cd004ff187984 */ /* 0x000e220008000c00 */
[----:B------:R-:W-:Y:S06]  /*1b810*/  BAR.ARV 0x4, 0x200 ;  /* 0x0108000000007b1d */ /* 0x000fec0000002000 */
[----:B------:R-:W-:Y:S05]  /*1b820*/  BRA `(.L_x_10112) ;  /* 0x0000000c008c7947 */ /* 0x000fea0003800000 */
.L_x_10111:
[----:B------:R-:W0:Y:S01]  /*1b830*/  S2R R0, SR_TID.X ;  /* 0x0000000000007919 */ /* 0x000e220000002100 */
[----:B------:R-:W-:Y:S01]  /*1b840*/  ULDC UR4, c[0x0][0xc3c] ;  /* 0x00030f0000047ab9 */ /* 0x000fe20000000800 */
[----:B------:R-:W-:Y:S01]  /*1b850*/  IMAD.MOV.U32 R8, RZ, RZ, RZ ;  /* 0x000000ffff087224 */ /* 0x000fe200078e00ff */
        /* <DEDUP_REMOVED lines=8> */
[----:B------:R-:W3:Y:S01]  /*1b8e0*/  @!P1 LDG.E R25, desc[UR42][R4.64] ;  /* 0x0000002a04199981 */ /* 0x000ee2000c1e1900 */
[----:B--2---:R-:W-:-:S05]  /*1b8f0*/  @!P1 IMAD.WIDE.U32 R2, R0, 0x4, R2 ;  /* 0x0000000400029825 */ /* 0x004fca00078e0002 */
        /* <DEDUP_REMOVED lines=25> */
[----:B-1----:R-:W-:Y:S01]  /*1ba90*/  ISETP.GT.AND P6, PT, R7, UR6, PT ;  /* 0x0000000607007c0c */ /* 0x002fe2000bfc4270 */
[----:B------:R-:W-:-:S12]  /*1baa0*/  IMAD.MOV.U32 R4, RZ, RZ, R7 ;  /* 0x000000ffff047224 */ /* 0x000fd800078e0007 */
[----:B------:R-:W-:Y:S05]  /*1bab0*/  @P6 BRA `(.L_x_10113) ;  /* 0x0000000000a06947 */ /* 0x000fea0003800000 */
[----:B------:R-:W-:Y:S01]  /*1bac0*/  IMAD.MOV.U32 R7, RZ, RZ, R4 ;  /* 0x000000ffff077224 */ /* 0x000fe200078e0004 */
[----:B------:R-:W-:Y:S01]  /*1bad0*/  UMOV UR4, URZ ;  /* 0x0000003f00047c82 */ /* 0x000fe20008000000 */
[----:B------:R-:W-:-:S05]  /*1bae0*/  ULDC UR5, c[0x0][0xc38] ;  /* 0x00030e0000057ab9 */ /* 0x000fca0000000800 */
.L_x_10115:
        /* <DEDUP_REMOVED lines=37> */
.L_x_10113:
        /* <DEDUP_REMOVED lines=8> */
[----:B------:R1:W2:Y:S01]  /*1bdc0*/  SHFL.IDX PT, R25, R25, R27, 0x1f ;  /* 0x00001f1b19197589 */ /* 0x0002a200000e0000 */
[----:B0-----:R-:W-:-:S07]  /*1bdd0*/  ISETP.NE.AND P1, PT, R8, 0x1, PT ;  /* 0x000000010800780c */ /* 0x001fce0003f25270 */
[----:B-1----:R-:W-:Y:S06]  /*1bde0*/  @!P0 BRA `(.L_x_10116) ;  /* 0x0000000000088947 */ /* 0x002fec0003800000 */
[----:B------:R-:W-:-:S05]  /*1bdf0*/  VIADD R3, R27, 0xffffffff ;  /* 0xffffffff1b037836 */ /* 0x000fca0000000000 */
[----:B------:R0:W1:Y:S02]  /*1be00*/  SHFL.IDX PT, R24, R2, R3, 0x1f ;  /* 0x00001f0302187589 */ /* 0x00006400000e0000 */
.L_x_10116:
[----:B-1----:R-:W-:Y:S02]  /*1be10*/  IMAD R24, R24, UR5, R5 ;  /* 0x0000000518187c24 */ /* 0x002fe4000f8e0205 */
[----:B------:R-:W-:-:S03]  /*1be20*/  VIADD R27, R27, UR4 ;  /* 0x000000041b1b7c36 */ /* 0x000fc60008000000 */
[----:B------:R-:W-:Y:S01]  /*1be30*/  IADD3 R4, -R24, UR6, RZ ;  /* 0x0000000618047c10 */ /* 0x000fe2000fffe1ff */
[----:B------:R-:W-:Y:S06]  /*1be40*/  @!P1 BRA `(.L_x_10117) ;  /* 0x0000000000e49947 */ /* 0x000fec0003800000 */
[-C--:B--2---:R-:W-:Y:S02]  /*1be50*/  IABS R7, R25.reuse ;  /* 0x0000001900077213 */ /* 0x084fe40000000000 */
[----:B------:R-:W-:Y:S02]  /*1be60*/  IABS R5, R8 ;  /* 0x0000000800057213 */ /* 0x000fe40000000000 */
[----:B------:R-:W1:Y:S08]  /*1be70*/  I2F.RP R9, R7 ;  /* 0x0000000700097306 */ /* 0x000e700000209400 */
[----:B-1----:R-:W0:Y:S02]  /*1be80*/  MUFU.RCP R9, R9 ;  /* 0x0000000900097308 */ /* 0x002e240000001000 */
[----:B0-----:R-:W-:Y:S01]  /*1be90*/  VIADD R2, R9, 0xffffffe ;  /* 0x0ffffffe09027836 */ /* 0x001fe20000000000 */
[----:B------:R-:W-:-:S05]  /*1bea0*/  IABS R9, R25 ;  /* 0x0000001900097213 */ /* 0x000fca0000000000 */
[----:B------:R0:W1:Y:S01]  /*1beb0*/  F2I.FTZ.U32.TRUNC.NTZ R3, R2 ;  /* 0x0000000200037305 */ /* 0x000062000021f000 */
[----:B------:R-:W-:Y:S02]  /*1bec0*/  IMAD.MOV R9, RZ, RZ, -R9 ;  /* 0x000000ffff097224 */ /* 0x000fe400078e0a09 */
[----:B0-----:R-:W-:Y:S02]  /*1bed0*/  IMAD.MOV.U32 R2, RZ, RZ, RZ ;  /* 0x000000ffff027224 */ /* 0x001fe400078e00ff */
[----:B-1----:R-:W-:-:S04]  /*1bee0*/  IMAD.MOV R10, RZ, RZ, -R3 ;  /* 0x000000ffff0a7224 */ /* 0x002fc800078e0a03 */
[----:B------:R-:W-:Y:S01]  /*1bef0*/  IMAD R11, R10, R7, RZ ;  /* 0x000000070a0b7224 */ /* 0x000fe200078e02ff */
[----:B------:R-:W-:-:S03]  /*1bf00*/  IABS R10, R4 ;  /* 0x00000004000a7213 */ /* 0x000fc60000000000 */
[----:B------:R-:W-:Y:S02]  /*1bf10*/  IMAD.HI.U32 R3, R3, R11, R2 ;  /* 0x0000000b03037227 */ /* 0x000fe400078e0002 */
[----:B------:R-:W0:Y:S04]  /*1bf20*/  I2F.RP R11, R5 ;  /* 0x00000005000b7306 */ /* 0x000e280000209400 */
[----:B------:R-:W-:-:S04]  /*1bf30*/  IMAD.HI.U32 R2, R3, R10, RZ ;  /* 0x0000000a03027227 */ /* 0x000fc800078e00ff */
[----:B------:R-:W-:-:S05]  /*1bf40*/  IMAD R10, R2, R9, R10 ;  /* 0x00000009020a7224 */ /* 0x000fca00078e020a */
        /* <DEDUP_REMOVED lines=14> */
[----:B0-----:R-:W-:-:S04]  /*1c030*/  IMAD.MOV R9, RZ, RZ, -R3 ;  /* 0x000000ffff097224 */ /* 0x001fc800078e0a03 */
[----:B------:R-:W-:-:S04]  /*1c040*/  IMAD.MOV.U32 R2, RZ, RZ, R9 ;  /* 0x000000ffff027224 */ /* 0x000fc800078e0009 */
[----:B------:R-:W-:Y:S02]  /*1c050*/  IMAD R9, R2, R5, RZ ;  /* 0x0000000502097224 */ /* 0x000fe400078e02ff */
[----:B------:R-:W-:-:S04]  /*1c060*/  IMAD.MOV.U32 R2, RZ, RZ, RZ ;  /* 0x000000ffff027224 */ /* 0x000fc800078e00ff */
[----:B------:R-:W-:Y:S01]  /*1c070*/  IMAD.HI.U32 R2, R3, R9, R2 ;  /* 0x0000000903027227 */ /* 0x000fe200078e0002 */
[----:B------:R-:W-:Y:S02]  /*1c080*/  IABS R9, R8 ;  /* 0x0000000800097213 */ /* 0x000fe40000000000 */
[----:B------:R-:W-:-:S03]  /*1c090*/  IABS R3, R7 ;  /* 0x0000000700037213 */ /* 0x000fc60000000000 */
[----:B------:R-:W-:Y:S02]  /*1c0a0*/  IMAD.MOV R10, RZ, RZ, -R9 ;  /* 0x000000ffff0a7224 */ /* 0x000fe400078e0a09 */
[----:B------:R-:W-:-:S04]  /*1c0b0*/  IMAD.HI.U32 R2, R2, R3, RZ ;  /* 0x0000000302027227 */ /* 0x000fc800078e00ff */
[----:B------:R-:W-:Y:S01]  /*1c0c0*/  IMAD R10, R2, R10, R3 ;  /* 0x0000000a020a7224 */ /* 0x000fe200078e0203 */
[----:B------:R-:W-:-:S04]  /*1c0d0*/  LOP3.LUT R3, R7, R8, RZ, 0x3c, !PT ;  /* 0x0000000807037212 */ /* 0x000fc800078e3cff */
[----:B------:R-:W-:Y:S02]  /*1c0e0*/  ISETP.GT.U32.AND P1, PT, R5, R10, PT ;  /* 0x0000000a0500720c */ /* 0x000fe40003f24070 */
[----:B------:R-:W-:Y:S01]  /*1c0f0*/  ISETP.GE.AND P2, PT, R3, RZ, PT ;  /* 0x000000ff0300720c */ /* 0x000fe20003f46270 */
[----:B------:R-:W-:-:S10]  /*1c100*/  IMAD.MOV R3, RZ, RZ, -R7 ;  /* 0x000000ffff037224 */ /* 0x000fd400078e0a07 */
[----:B------:R-:W-:Y:S02]  /*1c110*/  @!P1 IMAD.IADD R10, R10, 0x1, -R5 ;  /* 0x000000010a0a9824 */ /* 0x000fe400078e0a05 */
[----:B------:R-:W-:Y:S01]  /*1c120*/  @!P1 VIADD R2, R2, 0x1 ;  /* 0x0000000102029836 */ /* 0x000fe20000000000 */
[----:B------:R-:W-:Y:S02]  /*1c130*/  ISETP.NE.AND P1, PT, R8, RZ, PT ;  /* 0x000000ff0800720c */ /* 0x000fe40003f25270 */
[----:B------:R-:W-:-:S13]  /*1c140*/  ISETP.GE.U32.AND P0, PT, R10, R5, PT ;  /* 0x000000050a00720c */ /* 0x000fda0003f06070 */
[----:B------:R-:W-:-:S04]  /*1c150*/  @P0 VIADD R2, R2, 0x1 ;  /* 0x0000000102020836 */ /* 0x000fc80000000000 */
[----:B------:R-:W-:Y:S01]  /*1c160*/  @!P2 IMAD.MOV R2, RZ, RZ, -R2 ;  /* 0x000000ffff02a224 */ /* 0x000fe200078e0a02 */
[----:B------:R-:W-:-:S05]  /*1c170*/  @!P1 LOP3.LUT R2, RZ, R8, RZ, 0x33, !PT ;  /* 0x00000008ff029212 */ /* 0x000fca00078e33ff */
[----:B------:R-:W-:-:S04]  /*1c180*/  IMAD.MOV R5, RZ, RZ, -R2 ;  /* 0x000000ffff057224 */ /* 0x000fc800078e0a02 */
[C---:B------:R-:W-:Y:S02]  /*1c190*/  IMAD R7, R8.reuse, R5, R7 ;  /* 0x0000000508077224 */ /* 0x040fe400078e0207 */
[----:B------:R-:W-:Y:S02]  /*1c1a0*/  IMAD R8, R8, 0x1000000, R2 ;  /* 0x0100000008087824 */ /* 0x000fe400078e0202 */
[----:B------:R-:W-:Y:S02]  /*1c1b0*/  IMAD R2, R25, R3, R4 ;  /* 0x0000000319027224 */ /* 0x000fe400078e0204 */
[----:B------:R-:W-:Y:S01]  /*1c1c0*/  IMAD R26, R7, 0x10000, R8 ;  /* 0x00010000071a7824 */ /* 0x000fe200078e0208 */
[----:B------:R-:W-:Y:S06]  /*1c1d0*/  BRA `(.L_x_10118) ;  /* 0x0000000000f07947 */ /* 0x000fec0003800000 */
.L_x_10117:
[----:B0-----:R-:W0:Y:S02]  /*1c1e0*/  LDC.64 R2, c[0x0][0xc90] ;  /* 0x00032400ff027b82 */ /* 0x001e240000000a00 */
        /* <DEDUP_REMOVED lines=32> */
[----:B------:R-:W-:Y:S02]  /*1c3f0*/  VIADDMNMX R8, R3, UR5, R8, PT ;  /* 0x0000000503087c46 */ /* 0x000fe4000b800108 */
[----:B------:R-:W-:-:S02]  /*1c400*/  IADD3 R7, R7, 0x1000000, R11 ;  /* 0x0100000007077810 */ /* 0x000fc40007ffe00b */
[-C--:B------:R-:W-:Y:S01]  /*1c410*/  IABS R9, R8.reuse ;  /* 0x0000000800097213 */ /* 0x080fe20000000000 */
[----:B------:R-:W-:Y:S01]  /*1c420*/  IMAD.MOV R26, RZ, RZ, -R8 ;  /* 0x000000ffff1a7224 */ /* 0x000fe200078e0a08 */
[----:B------:R-:W-:Y:S02]  /*1c430*/  IABS R4, R8 ;  /* 0x0000000800047213 */ /* 0x000fe40000000000 */
[----:B------:R-:W0:Y:S03]  /*1c440*/  I2F.RP R10, R9 ;  /* 0x00000009000a7306 */ /* 0x000e260000209400 */
[----:B------:R-:W-:-:S05]  /*1c450*/  IMAD.MOV R4, RZ, RZ, -R4 ;  /* 0x000000ffff047224 */ /* 0x000fca00078e0a04 */
[----:B0-----:R-:W0:Y:S02]  /*1c460*/  MUFU.RCP R10, R10 ;  /* 0x0000000a000a7308 */ /* 0x001e240000001000 */
[----:B0-----:R-:W-:-:S06]  /*1c470*/  VIADD R3, R10, 0xffffffe ;  /* 0x0ffffffe0a037836 */ /* 0x001fcc0000000000 */
[----:B------:R-:W0:Y:S02]  /*1c480*/  F2I.FTZ.U32.TRUNC.NTZ R3, R3 ;  /* 0x0000000300037305 */ /* 0x000e24000021f000 */
[----:B0-----:R-:W-:-:S04]  /*1c490*/  IMAD.MOV R12, RZ, RZ, -R3 ;  /* 0x000000ffff0c7224 */ /* 0x001fc800078e0a03 */
[----:B------:R-:W-:-:S04]  /*1c4a0*/  IMAD R5, R12, R9, RZ ;  /* 0x000000090c057224 */ /* 0x000fc800078e02ff */
[----:B------:R-:W-:Y:S01]  /*1c4b0*/  IMAD.HI.U32 R2, R3, R5, R2 ;  /* 0x0000000503027227 */ /* 0x000fe200078e0002 */
        /* <DEDUP_REMOVED lines=13> */
[----:B------:R-:W-:-:S07]  /*1c590*/  IMAD R26, R2, R26, R7 ;  /* 0x0000001a021a7224 */ /* 0x000fce00078e0207 */
.L_x_10118:
[----:B------:R-:W-:-:S05]  /*1c5a0*/  LOP3.LUT R2, RZ, R2, RZ, 0x33, !PT ;  /* 0x00000002ff027212 */ /* 0x000fca00078e33ff */
[----:B------:R-:W-:Y:S01]  /*1c5b0*/  IMAD.IADD R25, R25, 0x1, R2 ;  /* 0x0000000119197824 */ /* 0x000fe200078e0202 */
[----:B------:R-:W-:Y:S06]  /*1c5c0*/  BRA `(.L_x_10119) ;  /* 0x00000000000c7947 */ /* 0x000fec0003800000 */
.L_x_10114:
[----:B------:R-:W-:Y:S02]  /*1c5d0*/  IMAD.MOV.U32 R25, RZ, RZ, RZ ;  /* 0x000000ffff197224 */ /* 0x000fe400078e00ff */
[----:B------:R-:W-:Y:S02]  /*1c5e0*/  IMAD.U32 R24, RZ, RZ, UR6 ;  /* 0x00000006ff187e24 */ /* 0x000fe4000f8e00ff */
[----:B------:R-:W-:-:S07]  /*1c5f0*/  IMAD.MOV.U32 R26, RZ, RZ, RZ ;  /* 0x000000ffff1a7224 */ /* 0x000fce00078e00ff */
.L_x_10119:
[----:B------:R-:W-:-:S13]  /*1c600*/  ISETP.NE.AND P0, PT, R0, RZ, PT ;  /* 0x000000ff0000720c */ /* 0x000fda0003f05270 */
[----:B------:R-:W0:Y:S01]  /*1c610*/  @!P0 S2R R3, SR_CgaCtaId ;  /* 0x0000000000038919 */ /* 0x000e220000008800 */
[----:B------:R-:W-:-:S04]  /*1c620*/  @!P0 MOV R0, 0x400 ;  /* 0x0000040000008802 */ /* 0x000fc80000000f00 */
[----:B0-----:R-:W-:-:S05]  /*1c630*/  @!P0 LEA R0, R3, R0, 0x18 ;  /* 0x0000000003008211 */ /* 0x001fca00078ec0ff */
[----:B------:R1:W-:Y:S01]  /*1c640*/  @!P0 STS.128 [R0+0x19cd0], R24 ;  /* 0x019cd01800008388 */ /* 0x0003e20000000c00 */
[----:B------:R-:W-:Y:S06]  /*1c650*/  BAR.ARV 0x5, 0x200 ;  /* 0x0148000000007b1d */ /* 0x000fec0000002000 */
.L_x_10112:
[----:B-1----:R-:W-:Y:S01]  /*1c660*/  IMAD.MOV.U32 R0, RZ, RZ, 0x1 ;  /* 0x00000001ff007424 */ /* 0x002fe200078e00ff */
[----:B------:R-:W-:Y:S01]  /*1c670*/  ULDC UR4, c[0x0][0xc3c] ;  /* 0x00030f0000047ab9 */ /* 0x000fe20000000800 */
[----:B------:R-:W-:Y:S01]  /*1c680*/  IMAD.MOV.U32 R23, RZ, RZ, RZ ;  /* 0x000000ffff177224 */ /* 0x000fe200078e00ff */
[----:B0-----:R-:W-:Y:S02]  /*1c690*/  ISETP.GE.AND P0, PT, R27, UR4, PT ;  /* 0x000000041b007c0c */ /* 0x001fe4000bf06270 */
[----:B------:R0:W-:Y:S04]  /*1c6a0*/  STL [R1], R0 ;  /* 0x0000000001007387 */ /* 0x0001e80000100800 */
[----:B------:R0:W-:Y:S07]  /*1c6b0*/  STL [R1+0x48], RZ ;  /* 0x000048ff01007387 */ /* 0x0001ee0000100800 */
[----:B------:R-:W-:Y:S05]  /*1c6c0*/  @P0 BRA `(.L_x_10120) ;  /* 0x0000006c00a00947 */ /* 0x000fea0003800000 */
[----:B------:R-:W1:Y:S01]  /*1c6d0*/  S2R R13, SR_TID.X ;  /* 0x00000000000d7919 */ /* 0x000e620000002100 */
[----:B------:R-:W2:Y:S01]  /*1c6e0*/  S2UR UR5, SR_CgaCtaId ;  /* 0x00000000000579c3 */ /* 0x000ea20000008800 */
[----:B------:R-:W-:Y:S01]  /*1c6f0*/  UMOV UR4, 0x400 ;  /* 0x0000040000047882 */ /* 0x000fe20000000000 */
[----:B------:R-:W-:Y:S01]  /*1c700*/  BSSY B7, `(.L_x_10120) ;  /* 0x00006e4000077945 */ /* 0x000fe20003800000 */
[----:B------:R-:W-:Y:S01]  /*1c710*/  IMAD.MOV.U32 R29, RZ, RZ, RZ ;  /* 0x000000ffff1d7224 */ /* 0x000fe200078e00ff */
[----:B------:R-:W-:Y:S01]  /*1c720*/  ULDC.64 UR40, c[0x0][0x198] ;  /* 0x0000660000287ab9 */ /* 0x000fe20000000a00 */
[----:B------:R-:W-:Y:S01]  /*1c730*/  IMAD.MOV.U32 R23, RZ, RZ, RZ ;  /* 0x000000ffff177224 */ /* 0x000fe200078e00ff */
[----:B------:R-:W-:Y:S02]  /*1c740*/  ULOP3.LUT UR36, UR37, 0x1, URZ, 0xfc, !UPT ;  /* 0x0000000125247892 */ /* 0x000fe4000f8efc3f */
[----:B------:R-:W-:Y:S01]  /*1c750*/  ULOP3.LUT UR39, UR37, 0x2, URZ, 0xfc, !UPT ;  /* 0x0000000225277892 */ /* 0x000fe2000f8efc3f */
[----:B------:R-:W-:Y:S01]  /*1c760*/  ULDC UR38, c[0x0][0xc] ;  /* 0x0000030000267ab9 */ /* 0x000fe20000000800 */
[----:B--2---:R-:W-:-:S06]  /*1c770*/  ULEA UR4, UR5, UR4, 0x18 ;  /* 0x0000000405047291 */ /* 0x004fcc000f8ec03f */
[----:B------:R-:W-:Y:S01]  /*1c780*/  IMAD.U32 R19, RZ, RZ, UR4 ;  /* 0x00000004ff137e24 */ /* 0x000fe2000f8e00ff */
[C---:B-1----:R-:W-:Y:S01]  /*1c790*/  LOP3.LUT R12, R13.reuse, 0x7f, RZ, 0xc0, !PT ;  /* 0x0000007f0d0c7812 */ /* 0x042fe200078ec0ff */
[C---:B------:R-:W-:Y:S01]  /*1c7a0*/  IMAD.SHL.U32 R2, R13.reuse, 0x20, RZ ;  /* 0x000000200d027824 */ /* 0x040fe200078e00ff */
[----:B------:R-:W-:Y:S01]  /*1c7b0*/  SHF.R.U32.HI R3, RZ, 0x1, R13 ;  /* 0x00000001ff037819 */ /* 0x000fe2000001160d */
[C---:B0-----:R-:W-:Y:S01]  /*1c7c0*/  IMAD.SHL.U32 R0, R13.reuse, 0x10, RZ ;  /* 0x000000100d007824 */ /* 0x041fe200078e00ff */
[C---:B------:R-:W-:Y:S01]  /*1c7d0*/  LOP3.LUT P0, RZ, R13.reuse, 0x4, RZ, 0xc0, !PT ;  /* 0x000000040dff7812 */ /* 0x040fe2000780c0ff */
[----:B------:R-:W-:Y:S01]  /*1c7e0*/  IMAD.SHL.U32 R5, R12, 0x10, RZ ;  /* 0x000000100c057824 */ /* 0x000fe200078e00ff */
[C---:B------:R-:W-:Y:S01]  /*1c7f0*/  LOP3.LUT R28, R2.reuse, 0x360, RZ, 0xc0, !PT ;  /* 0x00000360021c7812 */ /* 0x040fe200078ec0ff */
[C---:B------:R-:W-:Y:S01]  /*1c800*/  IMAD.SHL.U32 R7, R13.reuse, 0x2, RZ ;  /* 0x000000020d077824 */ /* 0x040fe200078e00ff */
[----:B------:R-:W-:Y:S01]  /*1c810*/  LOP3.LUT R2, R2, 0x80, RZ, 0xc0, !PT ;  /* 0x0000008002027812 */ /* 0x000fe200078ec0ff */
[----:B------:R-:W-:Y:S01]  /*1c820*/  IMAD.SHL.U32 R11, R13, 0x4, RZ ;  /* 0x000000040d0b7824 */ /* 0x000fe200078e00ff */
[----:B------:R-:W-:-:S02]  /*1c830*/  LOP3.LUT R8, R0, 0x60, RZ, 0xc0, !PT ;  /* 0x0000006000087812 */ /* 0x000fc400078ec0ff */
[----:B------:R-:W-:Y:S02]  /*1c840*/  LOP3.LUT R4, R0, 0x90, RZ, 0xc0, !PT ;  /* 0x0000009000047812 */ /* 0x000fe400078ec0ff */
[----:B------:R-:W-:Y:S02]  /*1c850*/  LOP3.LUT R2, R2, 0x10, R3, 0xf8, !PT ;  /* 0x0000001002027812 */ /* 0x000fe400078ef803 */
[----:B------:R-:W-:Y:S02]  /*1c860*/  LOP3.LUT R3, R3, 0x20, RZ, 0xc0, !PT ;  /* 0x0000002003037812 */ /* 0x000fe400078ec0ff */
[----:B------:R-:W-:Y:S02]  /*1c870*/  LOP3.LUT R9, R8, 0x700, R5, 0xf8, !PT ;  /* 0x0000070008097812 */ /* 0x000fe400078ef805 */
[----:B------:R-:W-:Y:S01]  /*1c880*/  LOP3.LUT R8, R4, 0x10, R7, 0x78, !PT ;  /* 0x0000001004087812 */ /* 0x000fe200078e7807 */
[----:B------:R-:W-:Y:S01]  /*1c890*/  IMAD.SHL.U32 R4, R13, 0x80, RZ ;  /* 0x000000800d047824 */ /* 0x000fe200078e00ff */
[----:B------:R-:W-:Y:S01]  /*1c8a0*/  LOP3.LUT R28, R28, 0x400, R5, 0xf8, !PT ;  /* 0x000004001c1c7812 */ /* 0x000fe200078ef805 */
[----:B------:R-:W-:Y:S01]  /*1c8b0*/  IMAD.SHL.U32 R7, R6, 0x800, RZ ;  /* 0x0000080006077824 */ /* 0x000fe200078e00ff */
[----:B------:R-:W-:-:S02]  /*1c8c0*/  LOP3.LUT R5, R3, 0x10, R13, 0xf8, !PT ;  /* 0x0000001003057812 */ /* 0x000fc400078ef80d */
[----:B------:R-:W-:Y:S02]  /*1c8d0*/  LOP3.LUT R6, R4, 0x400, RZ, 0xc0, !PT ;  /* 0x0000040004067812 */ /* 0x000fe400078ec0ff */
[----:B------:R-:W-:Y:S02]  /*1c8e0*/  LOP3.LUT R5, R5, 0x380, R4, 0xf8, !PT ;  /* 0x0000038005057812 */ /* 0x000fe400078ef804 */
[----:B------:R-:W-:Y:S01]  /*1c8f0*/  LOP3.LUT R3, R2, 0x10, R11, 0x78, !PT ;  /* 0x0000001002037812 */ /* 0x000fe200078e780b */
[----:B------:R-:W-:Y:S01]  /*1c900*/  IMAD.SHL.U32 R2, R13, 0x40, RZ ;  /* 0x000000400d027824 */ /* 0x000fe200078e00ff */
[----:B------:R-:W-:Y:S02]  /*1c910*/  LOP3.LUT R6, R6, 0x800, R7, 0xf8, !PT ;  /* 0x0000080006067812 */ /* 0x000fe400078ef807 */
[----:B------:R-:W-:Y:S02]  /*1c920*/  LOP3.LUT R5, R5, 0x70, R0, 0x78, !PT ;  /* 0x0000007005057812 */ /* 0x000fe400078e7800 */
[----:B------:R-:W-:-:S02]  /*1c930*/  LOP3.LUT R8, R9, R8, RZ, 0xfc, !PT ;  /* 0x0000000809087212 */ /* 0x000fc400078efcff */
[----:B------:R-:W-:Y:S02]  /*1c940*/  SHF.R.U32.HI R4, RZ, 0x1, R12 ;  /* 0x00000001ff047819 */ /* 0x000fe4000001160c */
[----:B------:R-:W-:Y:S01]  /*1c950*/  LOP3.LUT R10, R6, R5, RZ, 0xfc, !PT ;  /* 0x00000005060a7212 */ /* 0x000fe200078efcff */
[----:B------:R-:W-:Y:S01]  /*1c960*/  IMAD.MOV.U32 R5, RZ, RZ, 0x1 ;  /* 0x00000001ff057424 */ /* 0x000fe200078e00ff */
[----:B------:R-:W-:Y:S01]  /*1c970*/  LOP3.LUT R4, R4, 0x40, R2, 0xf8, !PT ;  /* 0x0000004004047812 */ /* 0x000fe200078ef802 */
[----:B------:R-:W-:Y:S01]  /*1c980*/  IMAD.IADD R2, R19, 0x1, R8 ;  /* 0x0000000113027824 */ /* 0x000fe200078e0208 */
[----:B------:R-:W-:Y:S01]  /*1c990*/  LOP3.LUT R28, R28, R3, RZ, 0xfc, !PT ;  /* 0x000000031c1c7212 */ /* 0x000fe200078efcff */
[----:B------:R-:W-:Y:S01]  /*1c9a0*/  STL [R1+0x4], R10 ;  /* 0x0000040a01007387 */ /* 0x000fe20000100800 */
[----:B------:R-:W-:Y:S01]  /*1c9b0*/  VIADD R3, R10, 0x40 ;  /* 0x000000400a037836 */ /* 0x000fe20000000000 */
[----:B------:R-:W-:Y:S01]  /*1c9c0*/  LOP3.LUT R0, R0, 0x10, RZ, 0xc0, !PT ;  /* 0x0000001000007812 */ /* 0x000fe200078ec0ff */
[----:B------:R-:W-:Y:S01]  /*1c9d0*/  @P0 VIADD R3, R10, 0xffffffc0 ;  /* 0xffffffc00a030836 */ /* 0x000fe20000000000 */
[----:B------:R-:W-:Y:S02]  /*1c9e0*/  STL [R1+0x8], R5 ;  /* 0x0000080501007387 */ /* 0x000fe40000100800 */
[----:B------:R-:W-:-:S02]  /*1c9f0*/  LOP3.LUT R4, R0, 0x20, RZ, 0xfc, !PT ;  /* 0x0000002000047812 */ /* 0x000fc400078efcff */
[----:B------:R0:W-:Y:S04]  /*1ca00*/  STL [R1+0x28], R2 ;  /* 0x0000280201007387 */ /* 0x0001e80000100800 */
[----:B------:R-:W-:Y:S04]  /*1ca10*/  STL [R1+0x48], RZ ;  /* 0x000048ff01007387 */ /* 0x000fe80000100800 */
[----:B------:R1:W-:Y:S01]  /*1ca20*/  STL [R1+0x14], R3 ;  /* 0x0000140301007387 */ /* 0x0003e20000100800 */
[----:B0-----:R-:W-:-:S05]  /*1ca30*/  IMAD.MOV.U32 R2, RZ, RZ, 0x1 ;  /* 0x00000001ff027424 */ /* 0x001fca00078e00ff */
[----:B------:R0:W-:Y:S01]  /*1ca40*/  STL [R1], R2 ;  /* 0x0000000201007387 */ /* 0x0001e20000100800 */
[----:B-1----:R-:W-:Y:S02]  /*1ca50*/  LOP3.LUT R3, R0, 0x40, RZ, 0xfc, !PT ;  /* 0x0000004000037812 */ /* 0x002fe400078efcff */
[C---:B------:R-:W-:Y:S02]  /*1ca60*/  LOP3.LUT R0, R28.reuse, 0x2800, RZ, 0xfc, !PT ;  /* 0x000028001c007812 */ /* 0x040fe400078efcff */
[----:B0-----:R-:W-:-:S07]  /*1ca70*/  LOP3.LUT R2, R28, 0x1800, RZ, 0xfc, !PT ;  /* 0x000018001c027812 */ /* 0x001fce00078efcff */
.L_x_10256:
[----:B------:R-:W-:Y:S05]  /*1ca80*/  YIELD ;  /* 0x0000000000007946 */ /* 0x000fea0003800000 */
[----:B------:R-:W-:Y:S01]  /*1ca90*/  ULDC.64 UR4, c[0x0][0xa28] ;  /* 0x00028a0000047ab9 */ /* 0x000fe20000000a00 */
[----:B------:R-:W-:Y:S02]  /*1caa0*/  CS2R R6, SRZ ;  /* 0x0000000000067805 */ /* 0x000fe4000001ff00 */
[----:B------:R-:W-:Y:S01]  /*1cab0*/  ISETP.NE.U32.AND P0, PT, RZ, UR4, PT ;  /* 0x00000004ff007c0c */ /* 0x000fe2000bf05070 */
[----:B0-----:R-:W0:Y:S01]  /*1cac0*/  LDC.64 R10, c[0x0][0xa00] ;  /* 0x00028000ff0a7b82 */ /* 0x001e220000000a00 */
[----:B------:R-:W-:Y:S01]  /*1cad0*/  IMAD.MOV.U32 R0, RZ, RZ, RZ ;  /* 0x000000ffff007224 */ /* 0x000fe200078e00ff */
[----:B------:R-:W-:Y:S01]  /*1cae0*/  ULDC.64 UR6, c[0x0][0xa08] ;  /* 0x0002820000067ab9 */ /* 0x000fe20000000a00 */
[----:B------:R-:W-:Y:S01]  /*1caf0*/  ISETP.NE.AND.EX P0, PT, RZ, UR5, PT, P0 ;  /* 0x00000005ff007c0c */ /* 0x000fe2000bf05300 */
[----:B------:R-:W-:Y:S01]  /*1cb00*/  ULDC.64 UR4, c[0x0][0xa18] ;  /* 0x0002860000047ab9 */ /* 0x000fe20000000a00 */
[----:B------:R-:W-:-:S03]  /*1cb10*/  ULDC.64 UR8, c[0x0][0xa10] ;  /* 0x0002840000087ab9 */ /* 0x000fc60000000a00 */
[----:B-1----:R-:W1:Y:S08]  /*1cb20*/  LDC.64 R4, c[0x0][0xa08] ;  /* 0x00028200ff047b82 */ /* 0x002e700000000a00 */
[----:B--23--:R-:W2:Y:S02]  /*1cb30*/  @P0 LDC.64 R2, c[0x0][0xa28] ;  /* 0x00028a00ff020b82 */ /* 0x00cea40000000a00 */
[----:B--2---:R-:W-:-:S05]  /*1cb40*/  @P0 IMAD.WIDE R2, R27, 0x4, R2 ;  /* 0x000000041b020825 */ /* 0x004fca00078e0202 */
[----:B------:R2:W5:Y:S01]  /*1cb50*/  @P0 LDG.E R7, desc[UR42][R2.64] ;  /* 0x0000002a02070981 */ /* 0x000562000c1e1900 */
[----:B------:R-:W-:Y:S01]  /*1cb60*/  ISETP.NE.U32.AND P0, PT, RZ, UR4, PT ;  /* 0x00000004ff007c0c */ /* 0x000fe2000bf05070 */
[C---:B0-----:R-:W-:Y:S01]  /*1cb70*/  IMAD.WIDE R10, R27.reuse, 0x4, R10 ;  /* 0x000000041b0a7825 */ /* 0x041fe200078e020a */
[----:B------:R-:W-:Y:S02]  /*1cb80*/  ISETP.NE.U32.AND P2, PT, RZ, UR6, PT ;  /* 0x00000006ff007c0c */ /* 0x000fe4000bf45070 */
[----:B------:R-:W-:Y:S01]  /*1cb90*/  ISETP.NE.AND.EX P0, PT, RZ, UR5, PT, P0 ;  /* 0x00000005ff007c0c */ /* 0x000fe2000bf05300 */
[----:B------:R-:W-:Y:S01]  /*1cba0*/  ULDC.64 UR4, c[0x0][0xa00] ;  /* 0x0002800000047ab9 */ /* 0x000fe20000000a00 */
[----:B------:R-:W-:Y:S01]  /*1cbb0*/  ISETP.NE.U32.AND P4, PT, RZ, UR8, PT ;  /* 0x00000008ff007c0c */ /* 0x000fe2000bf85070 */
[----:B------:R-:W-:Y:S01]  /*1cbc0*/  IMAD.MOV.U32 R9, RZ, RZ, RZ ;  /* 0x000000ffff097224 */ /* 0x000fe200078e00ff */
[----:B------:R-:W-:Y:S01]  /*1cbd0*/  ISETP.NE.U32.AND P1, PT, RZ, UR4, PT ;  /* 0x00000004ff007c0c */ /* 0x000fe2000bf25070 */
[----:B--2---:R-:W0:Y:S01]  /*1cbe0*/  LDC.64 R2, c[0x0][0xa10] ;  /* 0x00028400ff027b82 */ /* 0x004e220000000a00 */
[----:B-1----:R-:W-:-:S02]  /*1cbf0*/  IMAD.WIDE R4, R27, 0x4, R4 ;  /* 0x000000041b047825 */ /* 0x002fc400078e0204 */
[----:B------:R-:W-:-:S05]  /*1cc00*/  ISETP.NE.AND.EX P3, PT, RZ, UR5, PT, P1 ;  /* 0x00000005ff007c0c */ /* 0x000fca000bf65310 */
        /* <DEDUP_REMOVED lines=20> */
[----:B------:R-:W-:Y:S01]  /*1cd50*/  IMAD.U32 R8, RZ, RZ, UR5 ;  /* 0x00000005ff087e24 */ /* 0x000fe2000f8e00ff */
[----:B--2---:R0:W-:Y:S01]  /*1cd60*/  STL [R1+0x24], R0 ;  /* 0x0000240001007387 */ /* 0x0041e20000100800 */
[----:B------:R-:W-:Y:S02]  /*1cd70*/  IMAD.MOV.U32 R13, RZ, RZ, R0 ;  /* 0x000000ffff0d7224 */ /* 0x000fe400078e0000 */
[----:B0-----:R-:W-:Y:S01]  /*1cd80*/  IMAD.U32 R0, RZ, RZ, UR4 ;  /* 0x00000004ff007e24 */ /* 0x001fe2000f8e00ff */
[----:B---3--:R-:W-:Y:S06]  /*1cd90*/  @P0 BRA `(.L_x_10121) ;  /* 0x0000000000140947 */ /* 0x008fec0003800000 */
[----:B------:R-:W-:Y:S05]  /*1cda0*/  @!P3 BRA `(.L_x_10121) ;  /* 0x000000000010b947 */ /* 0x000fea0003800000 */
[----:B------:R-:W2:Y:S04]  /*1cdb0*/  LDG.E R12, desc[UR42][R10.64] ;  /* 0x0000002a0a0c7981 */ /* 0x000ea8000c1e1900 */
[----:B------:R-:W2:Y:S02]  /*1cdc0*/  LDG.E R10, desc[UR42][R10.64+0x4] ;  /* 0x0000042a0a0a7981 */ /* 0x000ea4000c1e1900 */
[----:B--2---:R-:W-:-:S05]  /*1cdd0*/  IMAD.IADD R13, R10, 0x1, -R12 ;  /* 0x000000010a0d7824 */ /* 0x004fca00078e0a0c */
[----:B------:R0:W-:Y:S02]  /*1cde0*/  STL [R1+0x24], R13 ;  /* 0x0000240d01007387 */ /* 0x0001e40000100800 */
.L_x_10121:
[----:B-----5:R-:W-:Y:S01]  /*1cdf0*/  IMAD.IADD R9, R9, 0x1, R7 ;  /* 0x0000000109097824 */ /* 0x020fe200078e0207 */
[----:B------:R-:W-:Y:S01]  /*1ce00*/  ULDC.64 UR4, c[0x0][0xa20] ;  /* 0x0002880000047ab9 */ /* 0x000fe20000000a00 */
[C---:B------:R-:W-:Y:S02]  /*1ce10*/  LOP3.LUT R11, R26.reuse, 0xff000000, RZ, 0xc0, !PT ;  /* 0xff0000001a0b7812 */ /* 0x040fe400078ec0ff */
[----:B------:R-:W-:Y:S01]  /*1ce20*/  ISETP.NE.U32.AND P0, PT, RZ, UR4, PT ;  /* 0x00000004ff007c0c */ /* 0x000fe2000bf05070 */
[----:B------:R1:W-:Y:S01]  /*1ce30*/  STL [R1+0x10], R9 ;  /* 0x0000100901007387 */ /* 0x0003e20000100800 */
[----:B------:R-:W-:Y:S02]  /*1ce40*/  SHF.R.U32.HI R11, RZ, 0x8, R11 ;  /* 0x00000008ff0b7819 */ /* 0x000fe4000001160b */
[----:B------:R-:W-:Y:S02]  /*1ce50*/  ISETP.NE.AND.EX P0, PT, RZ, UR5, PT, P0 ;  /* 0x00000005ff007c0c */ /* 0x000fe4000bf05300 */
[----:B------:R-:W-:-:S02]  /*1ce60*/  LOP3.LUT R10, R26, 0xff0000, RZ, 0xc0, !PT ;  /* 0x00ff00001a0a7812 */ /* 0x000fc400078ec0ff */
[----:B------:R-:W-:Y:S02]  /*1ce70*/  LOP3.LUT R16, R26, 0xffff, RZ, 0xc0, !PT ;  /* 0x0000ffff1a107812 */ /* 0x000fe400078ec0ff */
[----:B------:R-:W-:-:S07]  /*1ce80*/  LEA.HI R11, R10, R11, RZ, 0x10 ;  /* 0x0000000b0a0b7211 */ /* 0x000fce00078f80ff */
[----:B-1----:R-:W-:Y:S05]  /*1ce90*/  @!P0 BRA `(.L_x_10122) ;  /* 0x0000000000108947 */ /* 0x002fea0003800000 */
[----:B------:R-:W1:Y:S02]  /*1cea0*/  LDC.64 R4, c[0x0][0xa20] ;  /* 0x00028800ff047b82 */ /* 0x000e640000000a00 */
[----:B-1----:R-:W-:-:S05]  /*1ceb0*/  IMAD.WIDE R4, R27, 0x4, R4 ;  /* 0x000000041b047825 */ /* 0x002fca00078e0204 */
[----:B------:R1:W5:Y:S01]  /*1cec0*/  LDG.E R0, desc[UR42][R4.64] ;  /* 0x0000002a04007981 */ /* 0x000362000c1e1900 */
[----:B------:R-:W-:Y:S05]  /*1ced0*/  BRA `(.L_x_10123) ;  /* 0x0000000000107947 */ /* 0x000fea0003800000 */
.L_x_10122:
[----:B------:R-:W-:Y:S05]  /*1cee0*/  @!P1 BRA `(.L_x_10123) ;  /* 0x00000000000c9947 */ /* 0x000fea0003800000 */
[----:B------:R-:W2:Y:S04]  /*1cef0*/  LDG.E R0, desc[UR42][R4.64] ;  /* 0x0000002a04007981 */ /* 0x000ea8000c1e1900 */
[----:B------:R-:W2:Y:S02]  /*1cf00*/  LDG.E R4, desc[UR42][R4.64+0x4] ;  /* 0x0000042a04047981 */ /* 0x000ea4000c1e1900 */
[----:B--2---:R-:W-:-:S07]  /*1cf10*/  IMAD.IADD R0, R4, 0x1, -R0 ;  /* 0x0000000104007824 */ /* 0x004fce00078e0a00 */
.L_x_10123:
[----:B-1----:R-:W2:Y:S04]  /*1cf20*/  @P2 LDG.E R4, desc[UR42][R2.64] ;  /* 0x0000002a02042981 */ /* 0x002ea8000c1e1900 */
[----:B------:R1:W2:Y:S01]  /*1cf30*/  @P2 LDG.E R3, desc[UR42][R2.64+0x4] ;  /* 0x0000042a02032981 */ /* 0x0002a2000c1e1900 */
[----:B------:R-:W-:Y:S02]  /*1cf40*/  IMAD R12, R25, 0xc0, RZ ;  /* 0x000000c0190c7824 */ /* 0x000fe400078e02ff */
[----:B-----5:R-:W-:Y:S02]  /*1cf50*/  IMAD.IADD R7, R0, 0x1, -R7 ;  /* 0x0000000100077824 */ /* 0x020fe400078e0a07 */
[----:B------:R-:W-:Y:S01]  /*1cf60*/  VIADD R9, R12, 0xbf ;  /* 0x000000bf0c097836 */ /* 0x000fe20000000000 */
[----:B------:R3:W-:Y:S01]  /*1cf70*/  STL [R1+0x20], R12 ;  /* 0x0000200c01007387 */ /* 0x0007e20000100800 */
[----:B-1----:R-:W1:Y:S02]  /*1cf80*/  LDC R2, c[0x0][0x448] ;  /* 0x00011200ff027b82 */ /* 0x002e640000000800 */
[----:B-1----:R-:W-:-:S13]  /*1cf90*/  ISETP.NE.AND P1, PT, R2, 0x1, PT ;  /* 0x000000010200780c */ /* 0x002fda0003f25270 */
[----:B------:R-:W1:Y:S08]  /*1cfa0*/  @P1 LDC R2, c[0x0][0x44c] ;  /* 0x00011300ff021b82 */ /* 0x000e700000000800 */
[----:B------:R-:W4:Y:S01]  /*1cfb0*/  @P1 LDC R5, c[0x0][0x450] ;  /* 0x00011400ff051b82 */ /* 0x000f220000000800 */
[----:B-1----:R-:W-:-:S05]  /*1cfc0*/  @P1 IMAD.HI.U32 R2, R9, R2, RZ ;  /* 0x0000000209021227 */ /* 0x002fca00078e00ff */
[----:B----4-:R-:W-:Y:S01]  /*1cfd0*/  @P1 SHF.R.U32.HI R9, RZ, R5, R2 ;  /* 0x00000005ff091219 */ /* 0x010fe20000011602 */
[----:B--2---:R-:W-:-:S04]  /*1cfe0*/  @P2 IMAD.IADD R8, R3, 0x1, -R4 ;  /* 0x0000000103082824 */ /* 0x004fc800078e0a04 */
[----:B------:R-:W-:-:S04]  /*1cff0*/  IMAD.IADD R0, R7, 0x1, R8 ;  /* 0x0000000107007824 */ /* 0x000fc800078e0208 */
[C---:B------:R-:W-:Y:S01]  /*1d000*/  VIADD R21, R0.reuse, 0x7f ;  /* 0x0000007f00157836 */ /* 0x040fe20000000000 */
[----:B------:R-:W-:-:S04]  /*1d010*/  IADD3 R20, R0, 0x1, -R13 ;  /* 0x0000000100147810 */ /* 0x000fc80007ffe80d */
[----:B------:R-:W-:Y:S01]  /*1d020*/  SHF.R.S32.HI R2, RZ, 0x1f, R21 ;  /* 0x0000001fff027819 */ /* 0x000fe20000011415 */
[----:B------:R-:W-:-:S03]  /*1d030*/  IMAD.IADD R9, R20, 0x1, R9 ;  /* 0x0000000114097824 */ /* 0x000fc600078e0209 */
[----:B------:R-:W-:Y:S02]  /*1d040*/  LEA.HI R21, R2, R21, RZ, 0x7 ;  /* 0x0000001502157211 */ /* 0x000fe400078f38ff */
[----:B------:R-:W1:Y:S02]  /*1d050*/  LDC.64 R2, c[0x0][0x9e0] ;  /* 0x00027800ff027b82 */ /* 0x000e640000000a00 */
[----:B------:R-:W-:Y:S02]  /*1d060*/  SHF.R.S32.HI R21, RZ, 0x7, R21 ;  /* 0x00000007ff157819 */ /* 0x000fe40000011415 */
[----:B-1----:R-:W-:Y:S01]  /*1d070*/  ISETP.GE.AND P3, PT, R3, 0x1, PT ;  /* 0x000000010300780c */ /* 0x002fe20003f66270 */
[----:B------:R-:W-:-:S12]  /*1d080*/  IMAD.IADD R2, R9, 0x1, R2 ;  /* 0x0000000109027824 */ /* 0x000fd800078e0202 */
[----:B---3--:R-:W-:Y:S05]  /*1d090*/  @!P3 BRA `(.L_x_10124) ;  /* 0x000000000048b947 */ /* 0x008fea0003800000 */
        /* <DEDUP_REMOVED lines=11> */
.L_x_10126:
[----:B------:R-:W-:-:S13]  /*1d150*/  ISETP.NE.AND P0, PT, R3, 0x1, PT ;  /* 0x000000010300780c */ /* 0x000fda0003f05270 */
[----:B------:R-:W1:Y:S02]  /*1d160*/  @P0 LDC.64 R4, c[0x0][0x9e8] ;  /* 0x00027a00ff040b82 */ /* 0x000e640000000a00 */
[----:B-1----:R-:W-:-:S05]  /*1d170*/  @P0 IMAD.HI.U32 R4, R10, R4, RZ ;  /* 0x000000040a040227 */ /* 0x002fca00078e00ff */
[----:B------:R-:W-:-:S07]  /*1d180*/  @P0 SHF.R.U32.HI R10, RZ, R5, R4 ;  /* 0x00000005ff0a0219 */ /* 0x000fce0000011604 */
.L_x_10127:
[----:B------:R-:W-:Y:S05]  /*1d190*/  BSYNC B0 ;  /* 0x0000000000007941 */ /* 0x000fea0003800000 */
.L_x_10125:
[----:B------:R-:W-:-:S05]  /*1d1a0*/  IMAD R10, R10, R3, R3 ;  /* 0x000000030a0a7224 */ /* 0x000fca00078e0203 */
[----:B------:R-:W-:-:S07]  /*1d1b0*/  VIMNMX R2, R2, R10, PT ;  /* 0x0000000a02027248 */ /* 0x000fce0003fe0100 */
.L_x_10124:
[----:B------:R-:W1:Y:S01]  /*1d1c0*/  @P1 LDC R5, c[0x0][0x44c] ;  /* 0x00011300ff051b82 */ /* 0x000e620000000800 */
[----:B------:R-:W-:Y:S01]  /*1d1d0*/  VIADD R2, R2, 0x7f ;  /* 0x0000007f02027836 */ /* 0x000fe20000000000 */
[----:B------:R-:W-:Y:S01]  /*1d1e0*/  ULDC UR4, c[0x0][0x9dc] ;  /* 0x0002770000047ab9 */ /* 0x000fe20000000800 */
[----:B------:R-:W-:Y:S02]  /*1d1f0*/  IMAD.MOV.U32 R4, RZ, RZ, R12 ;  /* 0x000000ffff047224 */ /* 0x000fe400078e000c */
[----:B------:R-:W-:-:S03]  /*1d200*/  IMAD.IADD R18, R0, 0x1, -R13 ;  /* 0x0000000100127824 */ /* 0x000fc600078e0a0d */
[----:B------:R-:W2:Y:S01]  /*1d210*/  @P1 LDC R9, c[0x0][0x450] ;  /* 0x00011400ff091b82 */ /* 0x000ea20000000800 */
[----:B-1----:R-:W-:-:S05]  /*1d220*/  @P1 IMAD.HI.U32 R5, R12, R5, RZ ;  /* 0x000000050c051227 */ /* 0x002fca00078e00ff */
[----:B--2---:R-:W-:Y:S02]  /*1d230*/  @P1 SHF.R.U32.HI R4, RZ, R9, R5 ;  /* 0x00000009ff041219 */ /* 0x004fe40000011605 */
[----:B------:R-:W-:-:S04]  /*1d240*/  SHF.R.S32.HI R5, RZ, 0x1f, R2 ;  /* 0x0000001fff057819 */ /* 0x000fc80000011402 */
[----:B------:R-:W-:Y:S01]  /*1d250*/  LEA.HI R5, R5, R2, RZ, 0x7 ;  /* 0x0000000205057211 */ /* 0x000fe200078f38ff */
[----:B------:R-:W-:-:S03]  /*1d260*/  IMAD.IADD R2, R18, 0x1, R4 ;  /* 0x0000000112027824 */ /* 0x000fc600078e0204 */
[----:B------:R-:W-:Y:S01]  /*1d270*/  SHF.R.S32.HI R5, RZ, 0x7, R5 ;  /* 0x00000007ff057819 */ /* 0x000fe20000011405 */
[----:B------:R-:W-:-:S03]  /*1d280*/  VIADD R0, R2, -UR4 ;  /* 0x8000000402007c36 */ /* 0x000fc60008000000 */
        /* <DEDUP_REMOVED lines=12> */
.L_x_10130:
[----:B------:R-:W-:-:S13]  /*1d350*/  ISETP.NE.AND P0, PT, R3, 0x1, PT ;  /* 0x000000010300780c */ /* 0x000fda0003f05270 */
[----:B------:R-:W1:Y:S02]  /*1d360*/  @P0 LDC.64 R4, c[0x0][0x9e8] ;  /* 0x00027a00ff040b82 */ /* 0x000e640000000a00 */
[----:B-1----:R-:W-:-:S05]  /*1d370*/  @P0 IMAD.HI.U32 R4, R2, R4, RZ ;  /* 0x0000000402040227 */ /* 0x002fca00078e00ff */
[----:B------:R-:W-:-:S07]  /*1d380*/  @P0 SHF.R.U32.HI R2, RZ, R5, R4 ;  /* 0x00000005ff020219 */ /* 0x000fce0000011604 */
.L_x_10131:
[----:B------:R-:W-:Y:S05]  /*1d390*/  BSYNC B0 ;  /* 0x0000000000007941 */ /* 0x000fea0003800000 */
.L_x_10129:
[----:B------:R-:W-:-:S05]  /*1d3a0*/  IMAD R2, R2, R3, RZ ;  /* 0x0000000302027224 */ /* 0x000fca00078e02ff */
[----:B------:R-:W-:-:S07]  /*1d3b0*/  VIMNMX R0, R0, R2, !PT ;  /* 0x0000000200007248 */ /* 0x000fce0007fe0100 */
.L_x_10128:
[----:B------:R-:W-:Y:S01]  /*1d3c0*/  SHF.R.S32.HI R2, RZ, 0x1f, R0 ;  /* 0x0000001fff027819 */ /* 0x000fe20000011400 */
[----:B------:R-:W-:Y:S01]  /*1d3d0*/  BSSY B0, `(.L_x_10132) ;  /* 0x0000027000007945 */ /* 0x000fe20003800000 */
[----:B------:R-:W-:Y:S02]  /*1d3e0*/  LOP3.LUT R26, R11, 0xff, RZ, 0xc0, !PT ;  /* 0x000000ff0b1a7812 */ /* 0x000fe400078ec0ff */
[----:B------:R-:W-:Y:S02]  /*1d3f0*/  LEA.HI R2, R2, R0, RZ, 0x7 ;  /* 0x0000000002027211 */ /* 0x000fe400078f38ff */
[----:B------:R-:W-:Y:S02]  /*1d400*/  SHF.R.U32.HI R0, RZ, 0x10, R11 ;  /* 0x00000010ff007819 */ /* 0x000fe4000001160b */
        /* <DEDUP_REMOVED lines=35> */
.L_x_10133:
[----:B------:R-:W-:Y:S05]  /*1d640*/  BSYNC B0 ;  /* 0x0000000000007941 */ /* 0x000fea0003800000 */
.L_x_10132:
        /* <DEDUP_REMOVED lines=8> */
[----:B------:R-:W-:-:S13]  /*1d6d0*/  ISETP.GT.AND P0, PT, R2, R4, PT ;  /* 0x000000040200720c */ /* 0x000fda0003f04270 */
[----:B------:R-:W-:-:S05]  /*1d6e0*/  @P0 VIADD R2, R2, 0x7f ;  /* 0x0000007f02020836 */ /* 0x000fca0000000000 */
[----:B------:R-:W-:-:S04]  /*1d6f0*/  @P0 SHF.R.S32.HI R4, RZ, 0x1f, R2 ;  /* 0x0000001fff040819 */ /* 0x000fc80000011402 */
[----:B------:R-:W-:Y:S01]  /*1d700*/  @P0 LEA.HI R2, R4, R2, RZ, 0x7 ;  /* 0x0000000204020211 */ /* 0x000fe200078f38ff */
[----:B------:R-:W-:-:S03]  /*1d710*/  IMAD.MOV.U32 R4, RZ, RZ, R3 ;  /* 0x000000ffff047224 */ /* 0x000fc600078e0003 */
        /* <DEDUP_REMOVED lines=11> */
.L_x_10291:
[----:B--2---:R-:W-:Y:S02]  /*1d7d0*/  ISETP.NE.AND P0, PT, R14, RZ, PT ;  /* 0x000000ff0e00720c */ /* 0x004fe40003f05270 */
[----:B------:R-:W-:-:S11]  /*1d7e0*/  PLOP3.LUT P6, PT, PT, PT, PT, 0x8, 0x0 ;  /* 0x000000000000781c */ /* 0x000fd60003fce170 */
[----:B------:R-:W-:Y:S05]  /*1d7f0*/  @P0 BRA `(.L_x_10137) ;  /* 0x00000000000c0947 */ /* 0x000fea0003800000 */
[----:B------:R-:W-:-:S03]  /*1d800*/  UMOV UR4, 0xffffffff ;  /* 0xffffffff00047882 */ /* 0x000fc60000000000 */
[----:B------:R-:W-:Y:S05]  /*1d810*/  BRA.DIV UR4, `(.L_x_10138) ;  /* 0x0000006a04787947 */ /* 0x000fea000b800000 */
[----:B------:R-:W-:-:S13]  /*1d820*/  ELECT P6, URZ, PT ;  /* 0x00000000003f782f */ /* 0x000fda00038c0000 */
.L_x_10137:
        /* <DEDUP_REMOVED lines=9> */
.L_x_10294:
[----:B------:R-:W-:Y:S05]  /*1d8c0*/  BSYNC B1 ;  /* 0x0000000000017941 */ /* 0x000fea0003800000 */
.L_x_10139:
[----:B------:R-:W-:Y:S04]  /*1d8d0*/  BSSY B1, `(.L_x_10141) ;  /* 0x000008c000017945 */ /* 0x000fe80003800000 */
[----:B------:R-:W-:Y:S05]  /*1d8e0*/  @!P6 BRA `(.L_x_10142) ;  /* 0x000000080028e947 */ /* 0x000fea0003800000 */
[----:B------:R-:W2:Y:S01]  /*1d8f0*/  LDL R8, [R1+0x8] ;  /* 0x0000080001087983 */ /* 0x000ea20000100800 */
[----:B------:R-:W-:Y:S01]  /*1d900*/  IMAD R9, R29, 0x8, R19 ;  /* 0x000000081d097824 */ /* 0x000fe200078e0213 */
[----:B------:R-:W3:Y:S01]  /*1d910*/  S2R R7, SR_TID.X ;  /* 0x0000000000077919 */ /* 0x000ee20000002100 */
[----:B------:R-:W-:Y:S01]  /*1d920*/  BSSY B2, `(.L_x_10143) ;  /* 0x0000006000027945 */ /* 0x000fe20003800000 */
[----:B---3--:R-:W-:-:S04]  /*1d930*/  LOP3.LUT R7, R7, 0x7f, RZ, 0xc0, !PT ;  /* 0x0000007f07077812 */ /* 0x008fc800078ec0ff */
[----:B------:R-:W-:Y:S02]  /*1d940*/  ISETP.NE.AND P1, PT, R7, RZ, PT ;  /* 0x000000ff0700720c */ /* 0x000fe40003f25270 */
[----:B--2---:R-:W-:-:S04]  /*1d950*/  SHF.L.U32 R11, R8, 0x1f, RZ ;  /* 0x0000001f080b7819 */ /* 0x004fc800000006ff */
[----:B------:R-:W2:Y:S02]  /*1d960*/  SYNCS.PHASECHK.TRANS64.TRYWAIT P0, [R9+URZ+0x19ca0], R11 ;  /* 0x019ca00b090075a7 */ /* 0x000ea4000800017f */
[----:B--2---:R-:W-:Y:S05]  /*1d970*/  @!P0 BRA `(.L_x_10144) ;  /* 0x0000006800548947 */ /* 0x004fea0003800000 */
.L_x_10295:
[----:B------:R-:W-:Y:S05]  /*1d980*/  BSYNC B2 ;  /* 0x0000000000027941 */ /* 0x000fea0003800000 */
.L_x_10143:
        /* <DEDUP_REMOVED lines=9> */
.L_x_10146:
[----:B------:R-:W-:Y:S05]  /*1da20*/  BSYNC B2 ;  /* 0x0000000000027941 */ /* 0x000fea0003800000 */
.L_x_10145:
        /* <DEDUP_REMOVED lines=8> */
[----:B-1----:R-:W-:Y:S01]  /*1dab0*/  VIADD R5, R9, 0x19c90 ;  /* 0x00019c9009057836 */ /* 0x002fe20000000000 */
[----:B------:R-:W-:Y:S01]  /*1dac0*/  UMOV UR6, 0x0 ;  /* 0x0000000000067882 */ /* 0x000fe20000000000 */
[----:B------:R-:W-:Y:S01]  /*1dad0*/  VIADD R10, R8, 0x13800 ;  /* 0x00013800080a7836 */ /* 0x000fe20000000000 */
[----:B------:R-:W-:-:S09]  /*1dae0*/  UMOV UR7, 0x12f00000 ;  /* 0x12f0000000077882 */ /* 0x000fd20000000000 */
.L_x_10147:
        /* <DEDUP_REMOVED lines=10> */
[----:B0-----:R-:W-:Y:S01]  /*1db90*/  IMAD.MOV.U32 R13, RZ, RZ, 0x20 ;  /* 0x00000020ff0d7424 */ /* 0x001fe200078e00ff */
[----:B------:R-:W-:Y:S01]  /*1dba0*/  PLOP3.LUT P0, PT, PT, PT, PT, 0x80, 0x0 ;  /* 0x000000000000781c */ /* 0x000fe20003f0f070 */
[----:B------:R-:W-:Y:S01]  /*1dbb0*/  VIADD R10, R8, 0x14800 ;  /* 0x00014800080a7836 */ /* 0x000fe20000000000 */
[----:B------:R-:W-:Y:S01]  /*1dbc0*/  UMOV UR6, 0x0 ;  /* 0x0000000000067882 */ /* 0x000fe20000000000 */
[----:B------:R-:W-:Y:S01]  /*1dbd0*/  UMOV UR7, 0x12f00000 ;  /* 0x12f0000000077882 */ /* 0x000fe20000000000 */
[----:B------:R-:W-:-:S15]  /*1dbe0*/  R2UR UR10, R13 ;  /* 0x000000000d0a72ca */ /* 0x000fde00000e0000 */
.L_x_10148:
        /* <DEDUP_REMOVED lines=16> */
.L_x_10149:
        /* <DEDUP_REMOVED lines=13> */
.L_x_10296:
[----:B------:R-:W-:Y:S05]  /*1ddc0*/  BSYNC B2 ;  /* 0x0000000000027941 */ /* 0x000fea0003800000 */
.L_x_10150:
[----:B------:R-:W-:Y:S01]  /*1ddd0*/  BSSY B2, `(.L_x_10152) ;  /* 0x000000b000027945 */ /* 0x000fe20003800000 */
[----:B------:R-:W-:Y:S02]  /*1dde0*/  IMAD.MOV.U32 R10, RZ, RZ, 0x0 ;  /* 0x00000000ff0a7424 */ /* 0x000fe400078e00ff */
[----:B0-2---:R-:W-:Y:S01]  /*1ddf0*/  IMAD.MOV.U32 R11, RZ, RZ, 0x12f00000 ;  /* 0x12f00000ff0b7424 */ /* 0x005fe200078e00ff */
        /* <DEDUP_REMOVED lines=8> */
.L_x_10153:
[----:B------:R-:W-:Y:S05]  /*1de80*/  BSYNC B2 ;  /* 0x0000000000027941 */ /* 0x000fea0003800000 */
.L_x_10152:
        /* <DEDUP_REMOVED lines=8> */
.L_x_10154:
        /* <DEDUP_REMOVED lines=15> */
.L_x_10155:
        /* <DEDUP_REMOVED lines=15> */
.L_x_10156:
        /* <DEDUP_REMOVED lines=10> */
.L_x_10142:
[----:B------:R-:W-:Y:S05]  /*1e190*/  BSYNC B1 ;  /* 0x0000000000017941 */ /* 0x000fea0003800000 */
.L_x_10141:
[----:B-1----:R-:W2:Y:S01]  /*1e1a0*/  LDL.LU R5, [R1+0x8] ;  /* 0x0000080001057983 */ /* 0x002ea20000300800 */
[----:B------:R-:W-:Y:S01]  /*1e1b0*/  VIADD R29, R29, 0x1 ;  /* 0x000000011d1d7836 */ /* 0x000fe20000000000 */
[----:B------:R-:W-:Y:S01]  /*1e1c0*/  PLOP3.LUT P0, PT, PT, PT, PT, 0x8, 0x0 ;  /* 0x000000000000781c */ /* 0x000fe20003f0e170 */
[----:B------:R-:W-:-:S03]  /*1e1d0*/  VIADD R10, R4, 0xfffffffe ;  /* 0xfffffffe040a7836 */ /* 0x000fc60000000000 */
[C---:B------:R-:W-:Y:S02]  /*1e1e0*/  ISETP.NE.AND P1, PT, R29.reuse, 0x2, PT ;  /* 0x000000021d00780c */ /* 0x040fe40003f25270 */
[----:B------:R-:W-:Y:S02]  /*1e1f0*/  ISETP.GE.AND P2, PT, R10, R3, PT ;  /* 0x000000030a00720c */ /* 0x000fe40003f46270 */
[----:B------:R-:W-:Y:S02]  /*1e200*/  SEL R4, RZ, 0x1, P1 ;  /* 0x00000001ff047807 */ /* 0x000fe40000800000 */
[----:B------:R-:W-:Y:S02]  /*1e210*/  SEL R29, R29, RZ, P1 ;  /* 0x000000ff1d1d7207 */ /* 0x000fe40000800000 */
[----:B--2---:R-:W-:-:S05]  /*1e220*/  LOP3.LUT R5, R5, R4, RZ, 0x3c, !PT ;  /* 0x0000000405057212 */ /* 0x004fca00078e3cff */
[----:B------:R1:W-:Y:S02]  /*1e230*/  STL [R1+0x8], R5 ;  /* 0x0000080501007387 */ /* 0x0003e40000100800 */
[----:B------:R-:W-:Y:S05]  /*1e240*/  @!P2 BRA `(.L_x_10135) ;  /* 0x00000008005ca947 */ /* 0x000fea0003800000 */
.L_x_10173:
[----:B------:R-:W-:Y:S05]  /*1e250*/  YIELD ;  /* 0x0000000000007946 */ /* 0x000fea0003800000 */
[----:B------:R-:W-:Y:S04]  /*1e260*/  BSSY B1, `(.L_x_10157) ;  /* 0x000008b000017945 */ /* 0x000fe80003800000 */
[----:B--2---:R-:W-:Y:S05]  /*1e270*/  @!P6 BRA `(.L_x_10158) ;  /* 0x000000080024e947 */ /* 0x004fea0003800000 */
[----:B-1----:R-:W2:Y:S01]  /*1e280*/  LDL R5, [R1+0x8] ;  /* 0x0000080001057983 */ /* 0x002ea20000100800 */
        /* <DEDUP_REMOVED lines=8> */
.L_x_10297:
[----:B------:R-:W-:Y:S05]  /*1e310*/  BSYNC B2 ;  /* 0x0000000000027941 */ /* 0x000fea0003800000 */
.L_x_10159:
        /* <DEDUP_REMOVED lines=9> */
.L_x_10162:
[----:B------:R-:W-:Y:S05]  /*1e3b0*/  BSYNC B2 ;  /* 0x0000000000027941 */ /* 0x000fea0003800000 */
.L_x_10161:
        /* <DEDUP_REMOVED lines=11> */
.L_x_10163:
        /* <DEDUP_REMOVED lines=16> */
.L_x_10164:
        /* <DEDUP_REMOVED lines=16> */
.L_x_10165:
        /* <DEDUP_REMOVED lines=13> */
.L_x_10298:
[----:B------:R-:W-:Y:S05]  /*1e740*/  BSYNC B2 ;  /* 0x0000000000027941 */ /* 0x000fea0003800000 */
.L_x_10166:
        /* <DEDUP_REMOVED lines=11> */
.L_x_10169:
[----:B------:R-:W-:Y:S05]  /*1e800*/  BSYNC B2 ;  /* 0x0000000000027941 */ /* 0x000fea0003800000 */
.L_x_10168:
        /* <DEDUP_REMOVED lines=8> */
.L_x_10170:
        /* <DEDUP_REMOVED lines=15> */
.L_x_10171:
        /* <DEDUP_REMOVED lines=15> */
.L_x_10172:
        /* <DEDUP_REMOVED lines=10> */
.L_x_10158:
[----:B------:R-:W-:Y:S05]  /*1eb10*/  BSYNC B1 ;  /* 0x0000000000017941 */ /* 0x000fea0003800000 */
.L_x_10157:
        /* <DEDUP_REMOVED lines=10> */
.L_x_10135:
[----:B------:R-:W-:Y:S05]  /*1ebc0*/  BSYNC B0 ;  /* 0x0000000000007941 */ /* 0x000fea0003800000 */
.L_x_10134:
        /* <DEDUP_REMOVED lines=8> */
[----:B----4-:R-:W-:-:S05]  /*1ec50*/  @P1 IMAD.HI.U32 R4, R3, R4, RZ ;  /* 0x0000000403041227 */ /* 0x010fca00078e00ff */
[----:B-----5:R-:W-:-:S05]  /*1ec60*/  @P1 SHF.R.U32.HI R3, RZ, R2, R4 ;  /* 0x00000002ff031219 */ /* 0x020fca0000011604 */
[----:B------:R-:W-:Y:S02]  /*1ec70*/  IMAD.IADD R20, R20, 0x1, R3 ;  /* 0x0000000114147824 */ /* 0x000fe400078e0203 */
[----:B------:R-:W3:Y:S02]  /*1ec80*/  LDC.64 R2, c[0x0][0x9e0] ;  /* 0x00027800ff027b82 */ /* 0x000ee40000000a00 */
[----:B---3--:R-:W-:Y:S01]  /*1ec90*/  ISETP.GE.AND P2, PT, R3, 0x1, PT ;  /* 0x000000010300780c */ /* 0x008fe20003f46270 */
[----:B------:R-:W-:-:S12]  /*1eca0*/  IMAD.IADD R2, R20, 0x1, R2 ;  /* 0x0000000114027824 */ /* 0x000fd800078e0202 */
[----:B------:R-:W-:Y:S05]  /*1ecb0*/  @!P2 BRA `(.L_x_10174) ;  /* 0x000000000048a947 */ /* 0x000fea0003800000 */
[C---:B------:R-:W-:Y:S01]  /*1ecc0*/  ISETP.GT.AND P0, PT, R20.reuse, RZ, PT ;  /* 0x000000ff1400720c */ /* 0x040fe20003f04270 */
[----:B------:R-:W-:Y:S01]  /*1ecd0*/  BSSY B0, `(.L_x_10175) ;  /* 0x000000e000007945 */ /* 0x000fe20003800000 */
[----:B------:R-:W-:-:S11]  /*1ece0*/  VIADD R6, R20, 0xffffffff ;  /* 0xffffffff14067836 */ /* 0x000fd60000000000 */
[----:B------:R-:W-:Y:S05]  /*1ecf0*/  @P0 BRA `(.L_x_10176) ;  /* 0x00000000001c0947 */ /* 0x000fea0003800000 */
[----:B------:R-:W-:Y:S01]  /*1ed00*/  ISETP.NE.AND P0, PT, R3, 0x1, PT ;  /* 0x000000010300780c */ /* 0x000fe20003f05270 */
[----:B------:R-:W-:-:S12]  /*1ed10*/  IMAD.MOV R6, RZ, RZ, -R20 ;  /* 0x000000ffff067224 */ /* 0x000fd800078e0a14 */
[----:B-1----:R-:W1:Y:S02]  /*1ed20*/  @P0 LDC.64 R4, c[0x0][0x9e8] ;  /* 0x00027a00ff040b82 */ /* 0x002e640000000a00 */
[----:B-1----:R-:W-:-:S05]  /*1ed30*/  @P0 IMAD.HI.U32 R4, R6, R4, RZ ;  /* 0x0000000406040227 */ /* 0x002fca00078e00ff */
[----:B------:R-:W-:-:S04]  /*1ed40*/  @P0 SHF.R.U32.HI R6, RZ, R5, R4 ;  /* 0x00000005ff060219 */ /* 0x000fc80000011604 */
[----:B------:R-:W-:Y:S01]  /*1ed50*/  LOP3.LUT R6, RZ, R6, RZ, 0x33, !PT ;  /* 0x00000006ff067212 */ /* 0x000fe200078e33ff */
[----:B------:R-:W-:Y:S06]  /*1ed60*/  BRA `(.L_x_10177) ;  /* 0x0000000000107947 */ /* 0x000fec0003800000 */
.L_x_10176:
[----:B------:R-:W-:-:S13]  /*1ed70*/  ISETP.NE.AND P0, PT, R3, 0x1, PT ;  /* 0x000000010300780c */ /* 0x000fda0003f05270 */
[----:B-1----:R-:W1:Y:S02]  /*1ed80*/  @P0 LDC.64 R4, c[0x0][0x9e8] ;  /* 0x00027a00ff040b82 */ /* 0x002e640000000a00 */
[----:B-1----:R-:W-:-:S05]  /*1ed90*/  @P0 IMAD.HI.U32 R4, R6, R4, RZ ;  /* 0x0000000406040227 */ /* 0x002fca00078e00ff */
[----:B------:R-:W-:-:S07]  /*1eda0*/  @P0 SHF.R.U32.HI R6, RZ, R5, R4 ;  /* 0x00000005ff060219 */ /* 0x000fce0000011604 */
.L_x_10177:
[----:B------:R-:W-:Y:S05]  /*1edb0*/  BSYNC B0 ;  /* 0x0000000000007941 */ /* 0x000fea0003800000 */
.L_x_10175:
[----:B------:R-:W-:-:S05]  /*1edc0*/  IMAD R6, R6, R3, R3 ;  /* 0x0000000306067224 */ /* 0x000fca00078e0203 */
[----:B------:R-:W-:-:S07]  /*1edd0*/  VIMNMX R2, R2, R6, PT ;  /* 0x0000000602027248 */ /* 0x000fce0003fe0100 */
.L_x_10174:
[----:B------:R-:W-:Y:S01]  /*1ede0*/  VIADD R2, R2, 0x7f ;  /* 0x0000007f02027836 */ /* 0x000fe20000000000 */
[----:B------:R-:W-:Y:S01]  /*1edf0*/  ULDC UR4, c[0x0][0x9dc] ;  /* 0x0002770000047ab9 */ /* 0x000fe20000000800 */
[----:B-1----:R-:W-:-:S03]  /*1ee00*/  IMAD.MOV.U32 R5, RZ, RZ, R7 ;  /* 0x000000ffff057224 */ /* 0x002fc600078e0007 */
[----:B------:R-:W-:-:S04]  /*1ee10*/  SHF.R.S32.HI R4, RZ, 0x1f, R2 ;  /* 0x0000001fff047819 */ /* 0x000fc80000011402 */
[----:B------:R-:W-:Y:S02]  /*1ee20*/  LEA.HI R4, R4, R2, RZ, 0x7 ;  /* 0x0000000204047211 */ /* 0x000fe400078f38ff */
[----:B------:R-:W1:Y:S02]  /*1ee30*/  @P1 LDC R2, c[0x0][0x450] ;  /* 0x00011400ff021b82 */ /* 0x000e640000000800 */
[----:B------:R-:W-:-:S04]  /*1ee40*/  SHF.R.S32.HI R4, RZ, 0x7, R4 ;  /* 0x00000007ff047819 */ /* 0x000fc80000011404 */
[----:B------:R-:W-:Y:S02]  /*1ee50*/  VIMNMX R6, R21, R4, PT ;  /* 0x0000000415067248 */ /* 0x000fe40003fe0100 */
[----:B------:R-:W3:Y:S02]  /*1ee60*/  @P1 LDC R4, c[0x0][0x44c] ;  /* 0x00011300ff041b82 */ /* 0x000ee40000000800 */
[----:B---3--:R-:W-:-:S05]  /*1ee70*/  @P1 IMAD.HI.U32 R4, R7, R4, RZ ;  /* 0x0000000407041227 */ /* 0x008fca00078e00ff */
        /* <DEDUP_REMOVED lines=14> */
.L_x_10180:
[----:B------:R-:W-:-:S13]  /*1ef60*/  ISETP.NE.AND P0, PT, R3, 0x1, PT ;  /* 0x000000010300780c */ /* 0x000fda0003f05270 */
[----:B------:R-:W1:Y:S02]  /*1ef70*/  @P0 LDC.64 R4, c[0x0][0x9e8] ;  /* 0x00027a00ff040b82 */ /* 0x000e640000000a00 */
[----:B-1----:R-:W-:-:S05]  /*1ef80*/  @P0 IMAD.HI.U32 R4, R7, R4, RZ ;  /* 0x0000000407040227 */ /* 0x002fca00078e00ff */
[----:B------:R-:W-:-:S07]  /*1ef90*/  @P0 SHF.R.U32.HI R7, RZ, R5, R4 ;  /* 0x00000005ff070219 */ /* 0x000fce0000011604 */
.L_x_10181:
[----:B------:R-:W-:Y:S05]  /*1efa0*/  BSYNC B0 ;  /* 0x0000000000007941 */ /* 0x000fea0003800000 */
.L_x_10179:
[----:B------:R-:W-:-:S05]  /*1efb0*/  IMAD R3, R7, R3, RZ ;  /* 0x0000000307037224 */ /* 0x000fca00078e02ff */
[----:B------:R-:W-:-:S07]  /*1efc0*/  VIMNMX R2, R2, R3, !PT ;  /* 0x0000000302027248 */ /* 0x000fce0007fe0100 */
.L_x_10178:
[----:B------:R-:W-:Y:S01]  /*1efd0*/  ISETP.NE.AND P1, PT, R0, RZ, PT ;  /* 0x000000ff0000720c */ /* 0x000fe20003f25270 */
[----:B------:R-:W-:Y:S01]  /*1efe0*/  BSSY B0, `(.L_x_10182) ;  /* 0x0000024000007945 */ /* 0x000fe20003800000 */
[----:B------:R-:W-:-:S04]  /*1eff0*/  SHF.R.S32.HI R3, RZ, 0x1f, R2 ;  /* 0x0000001fff037819 */ /* 0x000fc80000011402 */
[----:B------:R-:W-:Y:S01]  /*1f000*/  LEA.HI R3, R3, R2, RZ, 0x7 ;  /* 0x0000000203037211 */ /* 0x000fe200078f38ff */
[----:B------:R-:W-:-:S03]  /*1f010*/  IMAD.MOV.U32 R2, RZ, RZ, RZ ;  /* 0x000000ffff027224 */ /* 0x000fc600078e00ff */
[----:B------:R-:W-:-:S03]  /*1f020*/  SHF.R.S32.HI R3, RZ, 0x7, R3 ;  /* 0x00000007ff037819 */ /* 0x000fc60000011403 */
[----:B------:R-:W1:Y:S01]  /*1f030*/  @!P1 LDC R0, c[0x0][0x9f0] ;  /* 0x00027c00ff009b82 */ /* 0x000e620000000800 */
[----:B------:R-:W-:-:S04]  /*1f040*/  VIMNMX R4, RZ, R3, !PT ;  /* 0x00000003ff047248 */ /* 0x000fc80007fe0100 */
[----:B------:R-:W-:-:S13]  /*1f050*/  ISETP.GT.AND P0, PT, R6, R4, PT ;  /* 0x000000040600720c */ /* 0x000fda0003f04270 */
[----:B------:R-:W-:Y:S05]  /*1f060*/  @!P0 BRA `(.L_x_10183) ;  /* 0x00000000006c8947 */ /* 0x000fea0003800000 */
[-C--:B-1----:R-:W-:Y:S02]  /*1f070*/  IABS R5, R0.reuse ;  /* 0x0000000000057213 */ /* 0x082fe40000000000 */
[----:B--2---:R-:W-:Y:S02]  /*1f080*/  IABS R8, R0 ;  /* 0x0000000000087213 */ /* 0x004fe40000000000 */
[----:B------:R-:W1:Y:S03]  /*1f090*/  I2F.RP R2, R5 ;  /* 0x0000000500027306 */ /* 0x000e660000209400 */
[----:B------:R-:W-:-:S05]  /*1f0a0*/  IMAD.MOV R8, RZ, RZ, -R8 ;  /* 0x000000ffff087224 */ /* 0x000fca00078e0a08 */
[----:B-1----:R-:W1:Y:S02]  /*1f0b0*/  MUFU.RCP R2, R2 ;  /* 0x0000000200027308 */ /* 0x002e640000001000 */
[----:B-1----:R-:W-:-:S06]  /*1f0c0*/  VIADD R2, R2, 0xffffffe ;  /* 0x0ffffffe02027836 */ /* 0x002fcc0000000000 */
[----:B------:R-:W1:Y:S02]  /*1f0d0*/  F2I.FTZ.U32.TRUNC.NTZ R3, R2 ;  /* 0x0000000200037305 */ /* 0x000e64000021f000 */
[----:B-1----:R-:W-:-:S04]  /*1f0e0*/  IMAD.MOV R2, RZ, RZ, -R3 ;  /* 0x000000ffff027224 */ /* 0x002fc800078e0a03 */
        /* <DEDUP_REMOVED lines=19> */
.L_x_10183:
[----:B------:R-:W-:Y:S05]  /*1f220*/  BSYNC B0 ;  /* 0x0000000000007941 */ /* 0x000fea0003800000 */
.L_x_10182:
[----:B------:R-:W-:-:S05]  /*1f230*/  IMAD R26, R26, R2, R4 ;  /* 0x000000021a1a7224 */ /* 0x000fca00078e0204 */
[----:B-1----:R-:W-:-:S04]  /*1f240*/  VIADDMNMX R0, R26, R2, R6, PT ;  /* 0x000000021a007246 */ /* 0x002fc80003800106 */
        /* <DEDUP_REMOVED lines=9> */
[----:B------:R-:W3:Y:S01]  /*1f2e0*/  LDC.64 R2, c[0x0][0xc60] ;  /* 0x00031800ff027b82 */ /* 0x000ee20000000a00 */
[----:B------:R-:W1:Y:S02]  /*1f2f0*/  FLO.U32 R0, UR4 ;  /* 0x0000000400007d00 */ /* 0x000e6400080e0000 */
[----:B-1----:R-:W-:-:S06]  /*1f300*/  ISETP.EQ.U32.AND P0, PT, R0, R5, PT ;  /* 0x000000050000720c */ /* 0x002fcc0003f02070 */
[----:B------:R-:W3:Y:S07]  /*1f310*/  POPC R5, UR4 ;  /* 0x0000000400057d09 */ /* 0x000eee0008000000 */
[----:B---3--:R-:W3:Y:S01]  /*1f320*/  @P0 ATOMG.E.ADD.STRONG.GPU PT, R3, desc[UR42][R2.64], R5 ;  /* 0x00000005020309a8 */ /* 0x008ee200081ee1ea */
[----:B------:R-:W1:Y:S02]  /*1f330*/  S2R R4, SR_LTMASK ;  /* 0x0000000000047919 */ /* 0x000e640000003900 */
[----:B-1----:R-:W-:-:S04]  /*1f340*/  LOP3.LUT R4, R4, UR4, RZ, 0xc0, !PT ;  /* 0x0000000404047c12 */ /* 0x002fc8000f8ec0ff */
[----:B------:R-:W1:Y:S01]  /*1f350*/  POPC R7, R4 ;  /* 0x0000000400077309 */ /* 0x000e620000000000 */
[----:B---3--:R-:W1:Y:S02]  /*1f360*/  SHFL.IDX PT, R0, R3, R0, 0x1f ;  /* 0x00001f0003007589 */ /* 0x008e6400000e0000 */
[----:B-1----:R-:W-:Y:S01]  /*1f370*/  IADD3 R24, R0, UR38, R7 ;  /* 0x0000002600187c10 */ /* 0x002fe2000fffe007 */
[----:B------:R-:W-:Y:S06]  /*1f380*/  BRA `(.L_x_10185) ;  /* 0x0000003000587947 */ /* 0x000fec0003800000 */
.L_x_10184:
        /* <DEDUP_REMOVED lines=15> */
[----:B--2---:R-:W-:Y:S02]  /*1f480*/  IMAD.MOV.U32 R8, RZ, RZ, 0x70 ;  /* 0x00000070ff087424 */ /* 0x004fe400078e00ff */
[----:B------:R-:W-:Y:S02]  /*1f490*/  IMAD.MOV.U32 R12, RZ, RZ, 0x1 ;  /* 0x00000001ff0c7424 */ /* 0x000fe400078e00ff */
[----:B0-----:R-:W-:-:S07]  /*1f4a0*/  IMAD.MOV.U32 R13, RZ, RZ, RZ ;  /* 0x000000ffff0d7224 */ /* 0x001fce00078e00ff */
[----:B------:R-:W-:-:S07]  /*1f4b0*/  LEPC R20, `(.L_x_10187) ;  /* 0x000000001014794e */ /* 0x000fce0000000000 */
[----:B-1----:R-:W-:Y:S05]  /*1f4c0*/  CALL.ABS.NOINC R2 ;  /* 0x0000000002007343 */ /* 0x002fea0003c00000 */
.L_x_10187:
[----:B------:R-:W-:Y:S05]  /*1f4d0*/  BSYNC B6 ;  /* 0x0000000000067941 */ /* 0x000fea0003800000 */
.L_x_10186:
        /* <DEDUP_REMOVED lines=22> */
.L_x_10189:
[----:B------:R-:W-:Y:S05]  /*1f640*/  BSYNC B6 ;  /* 0x0000000000067941 */ /* 0x000fea0003800000 */
.L_x_10188:
        /* <DEDUP_REMOVED lines=20> */
.L_x_10191:
[----:B------:R-:W-:Y:S05]  /*1f790*/  BSYNC B6 ;  /* 0x0000000000067941 */ /* 0x000fea0003800000 */
.L_x_10190:
        /* <DEDUP_REMOVED lines=19> */
.L_x_10193:
[----:B------:R-:W-:Y:S05]  /*1f8d0*/  BSYNC B6 ;  /* 0x0000000000067941 */ /* 0x000fea0003800000 */
.L_x_10192:
[----:B------:R-:W-:Y:S01]  /*1f8e0*/  ULDC.64 UR4, c[0x0][0x9f8] ;  /* 0x00027e0000047ab9 */ /* 0x000fe20000000a00 */
[----:B------:R-:W-:Y:S01]  /*1f8f0*/  IMAD.MOV.U32 R25, RZ, RZ, R27 ;  /* 0x000000ffff197224 */ /* 0x000fe200078e001b */
[----:B------:R-:W-:-:S04]  /*1f900*/  ISETP.NE.U32.AND P0, PT, RZ, UR4, PT ;  /* 0x00000004ff007c0c */ /* 0x000fc8000bf05070 */
[----:B------:R-:W-:Y:S01]  /*1f910*/  ISETP.NE.AND.EX P0, PT, RZ, UR5, PT, P0 ;  /* 0x00000005ff007c0c */ /* 0x000fe2000bf05300 */
[----:B------:R-:W-:-:S12]  /*1f920*/  ULDC.64 UR4, c[0x0][0xa08] ;  /* 0x0002820000047ab9 */ /* 0x000fd80000000a00 */
[----:B------:R-:W1:Y:S02]  /*1f930*/  @P0 LDC.64 R2, c[0x0][0x9f8] ;  /* 0x00027e00ff020b82 */ /* 0x000e640000000a00 */
[----:B-1----:R-:W-:-:S05]  /*1f940*/  @P0 IMAD.WIDE R2, R27, 0x4, R2 ;  /* 0x000000041b020825 */ /* 0x002fca00078e0202 */
[----:B------:R1:W2:Y:S02]  /*1f950*/  @P0 LDG.E R25, desc[UR42][R2.64] ;  /* 0x0000002a02190981 */ /* 0x0002a4000c1e1900 */
[----:B-1----:R-:W1:Y:S02]  /*1f960*/  LDC.64 R2, c[0x0][0x418] ;  /* 0x00010600ff027b82 */ /* 0x002e640000000a00 */
[----:B-1----:R-:W-:Y:S01]  /*1f970*/  LOP3.LUT P0, RZ, R2, UR4, RZ, 0xfc, !PT ;  /* 0x0000000402ff7c12 */ /* 0x002fe2000f80fcff */
[----:B------:R-:W-:-:S03]  /*1f980*/  UMOV UR4, 0xffffffff ;  /* 0xffffffff00047882 */ /* 0x000fc60000000000 */
[----:B------:R-:W-:Y:S02]  /*1f990*/  LOP3.LUT P0, RZ, R3, UR5, RZ, 0xfc, P0 ;  /* 0x0000000503ff7c12 */ /* 0x000fe4000800fcff */
[----:B--2---:R-:W-:Y:S02]  /*1f9a0*/  SHF.R.S32.HI R8, RZ, 0x1f, R25 ;  /* 0x0000001fff087819 */ /* 0x004fe40000011419 */
[----:B------:R-:W-:-:S03]  /*1f9b0*/  SEL R18, R25, RZ, !P0 ;  /* 0x000000ff19127207 */ /* 0x000fc60004000000 */
[----:B------:R1:W-:Y:S01]  /*1f9c0*/  STL [R1+0xc], R8 ;  /* 0x00000c0801007387 */ /* 0x0003e20000100800 */
[----:B------:R-:W-:Y:S05]  /*1f9d0*/  BRA.DIV UR4, `(.L_x_10194) ;  /* 0x0000004a048c7947 */ /* 0x000fea000b800000 */
[----:B------:R-:W2:Y:S02]  /*1f9e0*/  S2R R0, SR_TID.X ;  /* 0x0000000000007919 */ /* 0x000ea40000002100 */
[----:B--2---:R-:W-:-:S04]  /*1f9f0*/  SHF.R.U32.HI R0, RZ, 0x5, R0 ;  /* 0x00000005ff007819 */ /* 0x004fc80000011600 */
[----:B------:R-:W-:-:S05]  /*1fa00*/  LOP3.LUT R0, R0, 0x3, RZ, 0xc0, !PT ;  /* 0x0000000300007812 */ /* 0x000fca00078ec0ff */
[----:B------:R2:W3:Y:S02]  /*1fa10*/  SHFL.IDX PT, R14, R0, RZ, 0x1f ;  /* 0x00001fff000e7589 */ /* 0x0004e400000e0000 */
.L_x_10301:
        /* <DEDUP_REMOVED lines=8> */
.L_x_10304:
        /* <DEDUP_REMOVED lines=23> */
.L_x_10197:
        /* <DEDUP_REMOVED lines=8> */
.L_x_10305:
        /* <DEDUP_REMOVED lines=8> */
.L_x_10199:
        /* <DEDUP_REMOVED lines=28> */
.L_x_10306:
        /* <DEDUP_REMOVED lines=8> */
.L_x_10201:
        /* <DEDUP_REMOVED lines=19> */
[----:B----4-:R-:W-:Y:S01]  /*20080*/  UMOV UR8, UR14 ;  /* 0x0000000e00087c82 */ /* 0x010fe20008000000 */
[----:B------:R-:W-:Y:S01]  /*20090*/  UMOV UR10, UR16 ;  /* 0x00000010000a7c82 */ /* 0x000fe20008000000 */
[----:B------:R-:W-:Y:S01]  /*200a0*/  UMOV UR14, 0x40 ;  /* 0x00000040000e7882 */ /* 0x000fe20000000000 */
[----:B------:R4:W-:Y:S02]  /*200b0*/  UTMALDG.4D [UR8], [UR4], desc[UR6] ;  /* 0x00000608040075b4 */ /* 0x0009e40008019000 */
[----:B----4-:R-:W-:Y:S01]  /*200c0*/  UMOV UR8, UR15 ;  /* 0x0000000f00087c82 */ /* 0x010fe20008000000 */
[----:B------:R-:W-:Y:S02]  /*200d0*/  UMOV UR10, UR14 ;  /* 0x0000000e000a7c82 */ /* 0x000fe40008000000 */
[----:B------:R4:W-:Y:S02]  /*200e0*/  UTMALDG.4D [UR8], [UR4], desc[UR6] ;  /* 0x00000608040075b4 */ /* 0x0009e40008019000 */
[----:B----4-:R-:W-:Y:S01]  /*200f0*/  NOP ;  /* 0x0000000000007918 */ /* 0x010fe20000000000 */
.L_x_10195:
[----:B--23--:R-:W2:Y:S01]  /*20100*/  LDL.LU R3, [R1+0x2c] ;  /* 0x00002c0001037983 */ /* 0x00cea20000300800 */
[----:B------:R-:W-:Y:S05]  /*20110*/  WARPSYNC.ALL ;  /* 0x0000000000007948 */ /* 0x000fea0003800000 */
[----:B------:R-:W-:Y:S01]  /*20120*/  ULDC.64 UR4, c[0x0][0x298] ;  /* 0x0000a60000047ab9 */ /* 0x000fe20000000a00 */
[----:B------:R-:W-:Y:S01]  /*20130*/  VIADD R0, R19, 0xf000 ;  /* 0x0000f00013007836 */ /* 0x000fe20000000000 */
[----:B------:R-:W-:Y:S01]  /*20140*/  ULDC.64 UR6, c[0x0][0xa00] ;  /* 0x0002800000067ab9 */ /* 0x000fe20000000a00 */
[----:B------:R-:W-:Y:S01]  /*20150*/  BSSY B6, `(.L_x_10202) ;  /* 0x0000022000067945 */ /* 0x000fe20003800000 */
[----:B------:R-:W-:Y:S01]  /*20160*/  BAR.SYNC.DEFER_BLOCKING 0x8, 0x200 ;  /* 0x0208000000007b1d */ /* 0x000fe20000010000 */
[----:B------:R-:W-:-:S02]  /*20170*/  ISETP.NE.U32.AND P0, PT, RZ, UR6, PT ;  /* 0x00000006ff007c0c */ /* 0x000fc4000bf05070 */
[----:B------:R-:W-:Y:S02]  /*20180*/  LOP3.LUT P1, RZ, R0, 0x9f, RZ, 0xc0, !PT ;  /* 0x0000009f00ff7812 */ /* 0x000fe4000782c0ff */
[----:B------:R-:W-:Y:S02]  /*20190*/  ISETP.NE.AND.EX P0, PT, RZ, UR7, PT, P0 ;  /* 0x00000007ff007c0c */ /* 0x000fe4000bf05300 */
[----:B--2---:R-:W-:Y:S01]  /*201a0*/  SHF.R.S32.HI R2, RZ, 0x1f, R3 ;  /* 0x0000001fff027819 */ /* 0x004fe20000011403 */
[----:B------:R-:W-:-:S04]  /*201b0*/  IMAD.WIDE.U32 R4, R3, UR4, RZ ;  /* 0x0000000403047c25 */ /* 0x000fc8000f8e00ff */
[----:B------:R-:W-:Y:S01]  /*201c0*/  IMAD R2, R2, UR4, RZ ;  /* 0x0000000402027c24 */ /* 0x000fe2000f8e02ff */
[----:B------:R2:W-:Y:S03]  /*201d0*/  STL.64 [R1+0x38], R4 ;  /* 0x0000380401007387 */ /* 0x0005e60000100a00 */
[----:B------:R-:W-:Y:S01]  /*201e0*/  IMAD R0, R3, UR5, R2 ;  /* 0x0000000503007c24 */ /* 0x000fe2000f8e0202 */
[----:B------:R-:W-:-:S03]  /*201f0*/  SHF.R.S32.HI R2, RZ, 0x1f, R27 ;  /* 0x0000001fff027819 */ /* 0x000fc6000001141b */
[----:B------:R-:W-:Y:S01]  /*20200*/  IMAD.IADD R3, R5, 0x1, R0 ;  /* 0x0000000105037824 */ /* 0x000fe200078e0200 */
[----:B------:R-:W-:Y:S02]  /*20210*/  SEL R0, R27, RZ, !P0 ;  /* 0x000000ff1b007207 */ /* 0x000fe40004000000 */
[----:B------:R-:W-:Y:S02]  /*20220*/  SEL R2, R2, RZ, !P0 ;  /* 0x000000ff02027207 */ /* 0x000fe40004000000 */
[----:B------:R2:W-:Y:S04]  /*20230*/  STL [R1+0x34], R3 ;  /* 0x0000340301007387 */ /* 0x0005e80000100800 */
        /* <DEDUP_REMOVED lines=16> */
[----:B0-----:R-:W-:-:S07]  /*20340*/  IMAD.MOV.U32 R13, RZ, RZ, RZ ;  /* 0x000000ffff0d7224 */ /* 0x001fce00078e00ff */
[----:B------:R-:W-:-:S07]  /*20350*/  LEPC R20, `(.L_x_10203) ;  /* 0x000000001014794e */ /* 0x000fce0000000000 */
[----:B--2---:R-:W-:Y:S05]  /*20360*/  CALL.ABS.NOINC R2 ;  /* 0x0000000002007343 */ /* 0x004fea0003c00000 */
.L_x_10203:
[----:B------:R-:W-:Y:S05]  /*20370*/  BSYNC B6 ;  /* 0x0000000000067941 */ /* 0x000fea0003800000 */
.L_x_10202:
[----:B------:R-:W3:Y:S01]  /*20380*/  LDL.LU R20, [R1+0x34] ;  /* 0x0000340001147983 */ /* 0x000ee20000300800 */
[----:B------:R-:W4:Y:S01]  /*20390*/  LDC R9, c[0x0][0x448] ;  /* 0x00011200ff097b82 */ /* 0x000f220000000800 */
[----:B------:R-:W-:Y:S01]  /*203a0*/  ULDC.64 UR6, c[0x0][0x2e0] ;  /* 0x0000b80000067ab9 */ /* 0x000fe20000000a00 */
[----:B------:R-:W-:Y:S01]  /*203b0*/  ULDC.64 UR4, c[0x0][0x2d8] ;  /* 0x0000b60000047ab9 */ /* 0x000fe20000000a00 */
[----:B--2---:R-:W3:Y:S01]  /*203c0*/  LDL.LU.64 R2, [R1+0x38] ;  /* 0x0000380001027983 */ /* 0x004ee20000300a00 */
[----:B------:R-:W-:-:S03]  /*203d0*/  ULDC.64 UR8, c[0x0][0x280] ;  /* 0x0000a00000087ab9 */ /* 0x000fc60000000a00 */
[----:B------:R-:W2:Y:S04]  /*203e0*/  LDL.LU R21, [R1+0x44] ;  /* 0x0000440001157983 */ /* 0x000ea80000300800 */
[----:B------:R-:W2:Y:S04]  /*203f0*/  LDL.LU R4, [R1+0x2c] ;  /* 0x00002c0001047983 */ /* 0x000ea80000300800 */
[----:B------:R-:W2:Y:S01]  /*20400*/  LDL R12, [R1+0x20] ;  /* 0x00002000010c7983 */ /* 0x000ea20000100800 */
[----:B------:R-:W0:Y:S01]  /*20410*/  S2R R10, SR_TID.X ;  /* 0x00000000000a7919 */ /* 0x000e220000002100 */
[----:B----4-:R-:W-:-:S13]  /*20420*/  ISETP.NE.AND P1, PT, R9, 0x1, PT ;  /* 0x000000010900780c */ /* 0x010fda0003f25270 */
[----:B------:R-:W4:Y:S08]  /*20430*/  @P1 LDC R5, c[0x0][0x44c] ;  /* 0x00011300ff051b82 */ /* 0x000f300000000800 */
[----:B------:R-:W4:Y:S01]  /*20440*/  @P1 LDC R6, c[0x0][0x450] ;  /* 0x00011400ff061b82 */ /* 0x000f220000000800 */
[----:B0-----:R-:W-:-:S07]  /*20450*/  IMAD.SHL.U32 R10, R10, 0x10, RZ ;  /* 0x000000100a0a7824 */ /* 0x001fce00078e00ff */
[----:B-1----:R-:W0:Y:S01]  /*20460*/  @P1 LDC R8, c[0x0][0x450] ;  /* 0x00011400ff081b82 */ /* 0x002e220000000800 */
[----:B------:R-:W-:-:S04]  /*20470*/  LOP3.LUT R10, R10, 0x10, RZ, 0xc0, !PT ;  /* 0x000000100a0a7812 */ /* 0x000fc800078ec0ff */
[C---:B------:R-:W-:Y:S02]  /*20480*/  LOP3.LUT R11, R10.reuse, 0x20, RZ, 0xfc, !PT ;  /* 0x000000200a0b7812 */ /* 0x040fe400078efcff */
[----:B------:R-:W-:Y:S01]  /*20490*/  LOP3.LUT R10, R10, 0x40, RZ, 0xfc, !PT ;  /* 0x000000400a0a7812 */ /* 0x000fe200078efcff */
[----:B---3--:R-:W-:Y:S02]  /*204a0*/  IMAD.MOV.U32 R3, RZ, RZ, R20 ;  /* 0x000000ffff037224 */ /* 0x008fe400078e0014 */
[----:B------:R-:W1:Y:S01]  /*204b0*/  S2R R20, SR_TID.X ;  /* 0x0000000000147919 */ /* 0x000e620000002100 */
        /* <DEDUP_REMOVED lines=8> */
[C---:B-1----:R-:W-:Y:S01]  /*20540*/  LOP3.LUT R21, R20.reuse, 0x7f, RZ, 0xc0, !PT ;  /* 0x0000007f14157812 */ /* 0x042fe200078ec0ff */
[----:B------:R-:W-:-:S03]  /*20550*/  IMAD.SHL.U32 R20, R20, 0x40, RZ ;  /* 0x0000004014147824 */ /* 0x000fc600078e00ff */
[----:B------:R-:W-:-:S04]  /*20560*/  SHF.R.U32.HI R21, RZ, 0x1, R21 ;  /* 0x00000001ff157819 */ /* 0x000fc80000011615 */
[----:B------:R-:W-:Y:S02]  /*20570*/  LOP3.LUT R20, R21, 0x40, R20, 0xf8, !PT ;  /* 0x0000004015147812 */ /* 0x000fe400078ef814 */
[----:B------:R-:W1:Y:S03]  /*20580*/  S2R R21, SR_TID.X ;  /* 0x0000000000157919 */ /* 0x000e660000002100 */
[----:B------:R-:W-:-:S04]  /*20590*/  IMAD.IADD R0, R20, 0x1, R12 ;  /* 0x0000000114007824 */ /* 0x000fc800078e020c */
[----:B----4-:R-:W-:-:S04]  /*205a0*/  @P1 IMAD.HI.U32 R5, R0, R5, RZ ;  /* 0x0000000500051227 */ /* 0x010fc800078e00ff */
[----:B------:R-:W-:Y:S01]  /*205b0*/  IMAD.MOV.U32 R4, RZ, RZ, R0 ;  /* 0x000000ffff047224 */ /* 0x000fe200078e0000 */
[----:B------:R-:W-:-:S04]  /*205c0*/  @P1 SHF.R.U32.HI R4, RZ, R6, R5 ;  /* 0x00000006ff041219 */ /* 0x000fc80000011605 */
        /* <DEDUP_REMOVED lines=10> */
[C---:B-1----:R-:W-:Y:S01]  /*20670*/  IMAD.SHL.U32 R20, R21.reuse, 0x10, RZ ;  /* 0x0000001015147824 */ /* 0x042fe200078e00ff */
[----:B------:R-:W-:Y:S01]  /*20680*/  LOP3.LUT R21, R21, 0x7f, RZ, 0xc0, !PT ;  /* 0x0000007f15157812 */ /* 0x000fe200078ec0ff */
[----:B------:R-:W-:-:S03]  /*20690*/  IMAD R7, R7, UR6, RZ ;  /* 0x0000000607077c24 */ /* 0x000fc6000f8e02ff */
[----:B------:R-:W-:Y:S01]  /*206a0*/  LOP3.LUT R20, R20, 0x10, RZ, 0xc0, !PT ;  /* 0x0000001014147812 */ /* 0x000fe200078ec0ff */
[----:B------:R-:W-:Y:S01]  /*206b0*/  IMAD R7, R6, UR7, R7 ;  /* 0x0000000706077c24 */ /* 0x000fe2000f8e0207 */
[----:B------:R-:W-:Y:S01]  /*206c0*/  IADD3 R6, P0, R4, UR8, RZ ;  /* 0x0000000804067c10 */ /* 0x000fe2000ff1e0ff */
[----:B------:R-:W-:-:S03]  /*206d0*/  IMAD.MOV.U32 R4, RZ, RZ, R0 ;  /* 0x000000ffff047224 */ /* 0x000fc600078e0000 */
[----:B------:R-:W-:Y:S02]  /*206e0*/  IADD3.X R5, R5, UR9, R7, P0, !PT ;  /* 0x0000000905057c10 */ /* 0x000fe400087fe407 */
[----:B------:R-:W1:Y:S02]  /*206f0*/  @P1 LDC R7, c[0x0][0x44c] ;  /* 0x00011300ff071b82 */ /* 0x000e640000000800 */
[----:B-1----:R-:W-:-:S05]  /*20700*/  @P1 IMAD.HI.U32 R7, R0, R7, RZ ;  /* 0x0000000700071227 */ /* 0x002fca00078e00ff */
        /* <DEDUP_REMOVED lines=9> */
[----:B------:R0:W5:Y:S01]  /*207a0*/  LDL R10, [R1+0x28] ;  /* 0x00002800010a7983 */ /* 0x0001620000100800 */
[----:B------:R-:W-:Y:S02]  /*207b0*/  ISETP.GE.AND P2, PT, R20, UR4, PT ;  /* 0x0000000414007c0c */ /* 0x000fe4000bf46270 */
[----:B------:R-:W-:Y:S01]  /*207c0*/  IMAD.IADD R3, R3, 0x1, R4 ;  /* 0x0000000103037824 */ /* 0x000fe200078e0204 */
[----:B------:R-:W-:Y:S02]  /*207d0*/  SHF.R.S32.HI R4, RZ, 0x1f, R0 ;  /* 0x0000001fff047819 */ /* 0x000fe40000011400 */
[----:B------:R-:W-:Y:S01]  /*207e0*/  ISETP.GE.AND P1, PT, R11, UR4, PT ;  /* 0x000000040b007c0c */ /* 0x000fe2000bf26270 */
[----:B------:R-:W-:-:S04]  /*207f0*/  IMAD.WIDE.U32 R2, R0, UR6, R2 ;  /* 0x0000000600027c25 */ /* 0x000fc8000f8e0002 */
[----:B------:R-:W-:Y:S01]  /*20800*/  IMAD R4, R4, UR6, RZ ;  /* 0x0000000604047c24 */ /* 0x000fe2000f8e02ff */
[----:B------:R-:W-:-:S03]  /*20810*/  IADD3 R8, P3, R2, UR8, RZ ;  /* 0x0000000802087c10 */ /* 0x000fc6000ff7e0ff */
[----:B------:R-:W-:Y:S01]  /*20820*/  IMAD R4, R0, UR7, R4 ;  /* 0x0000000700047c24 */ /* 0x000fe2000f8e0204 */
[----:B------:R-:W-:Y:S01]  /*20830*/  UMOV UR4, 0xffffffff ;  /* 0xffffffff00047882 */ /* 0x000fe20000000000 */
[----:B------:R-:W-:-:S03]  /*20840*/  SHF.R.U32.HI R21, RZ, 0x1, R21 ;  /* 0x00000001ff157819 */ /* 0x000fc60000011615 */
[----:B------:R-:W-:Y:S01]  /*20850*/  IADD3.X R7, R3, UR9, R4, P3, !PT ;  /* 0x0000000903077c10 */ /* 0x000fe20009ffe404 */
[----:B0-----:R-:W-:Y:S06]  /*20860*/  BRA.DIV UR4, `(.L_x_10204) ;  /* 0x0000003e04647947 */ /* 0x001fec000b800000 */
[----:B------:R-:W2:Y:S04]  /*20870*/  LDL.LU R12, [R1+0x24] ;  /* 0x00002400010c7983 */ /* 0x000ea80000300800 */
[----:B------:R-:W3:Y:S04]  /*20880*/  LDL.LU R11, [R1+0x20] ;  /* 0x00002000010b7983 */ /* 0x000ee80000300800 */
[----:B------:R-:W0:Y:S04]  /*20890*/  SHFL.IDX PT, R3, R6, RZ, 0x1e1f ;  /* 0x001e1fff06037589 */ /* 0x000e2800000e0000 */
[----:B------:R-:W1:Y:S04]  /*208a0*/  SHFL.IDX PT, R2, R5, RZ, 0x1e1f ;  /* 0x001e1fff05027589 */ /* 0x000e6800000e0000 */
[----:B------:R-:W4:Y:S04]  /*208b0*/  SHFL.IDX PT, R6, R6, 0x1, 0x1e1f ;  /* 0x003e1f0006067f89 */ /* 0x000f2800000e0000 */
[----:B------:R-:W4:Y:S01]  /*208c0*/  SHFL.IDX PT, R5, R5, 0x1, 0x1e1f ;  /* 0x003e1f0005057f89 */ /* 0x000f2200000e0000 */
[----:B--2---:R-:W-:-:S02]  /*208d0*/  IMAD R4, R12, R9, RZ ;  /* 0x000000090c047224 */ /* 0x004fc400078e02ff */
[----:B---3--:R-:W-:-:S05]  /*208e0*/  IMAD.IADD R0, R21, 0x1, R11 ;  /* 0x0000000115007824 */ /* 0x008fca00078e020b */
[----:B------:R-:W-:-:S13]  /*208f0*/  ISETP.GE.AND P4, PT, R0, R4, PT ;  /* 0x000000040000720c */ /* 0x000fda0003f86270 */
[----:B0-----:R-:W-:-:S05]  /*20900*/  @!P4 IADD3 R3, P3, R20, R3, RZ ;  /* 0x000000031403c210 */ /* 0x001fca0007f7e0ff */
[----:B-1----:R-:W-:-:S05]  /*20910*/  @!P4 IMAD.X R2, RZ, RZ, R2, P3 ;  /* 0x000000ffff02c224 */ /* 0x002fca00018e0602 */
        /* <DEDUP_REMOVED lines=8> */
[----:B----4-:R-:W-:-:S05]  /*209a0*/  @!P4 IADD3 R2, P3, R20, R6, RZ ;  /* 0x000000061402c210 */ /* 0x010fca0007f7e0ff */
[----:B------:R-:W-:-:S05]  /*209b0*/  @!P4 IMAD.X R3, RZ, RZ, R5, P3 ;  /* 0x000000ffff03c224 */ /* 0x000fca00018e0605 */
[----:B------:R-:W-:Y:S04]  /*209c0*/  @!P4 LDGSTS.E.BYPASS.LTC128B.128 [R10+0xf800], desc[UR42][R2.64], !P2 ;  /* 0x0f800000020acfae */ /* 0x000fe8000d101d6a */
[----:B------:R-:W-:Y:S04]  /*209d0*/  @!P4 LDGSTS.E.BYPASS.LTC128B.128 [R10+0x11000], desc[UR42][R2.64+0x20], !P1 ;  /* 0x11000020020acfae */ /* 0x000fe8000c901d6a */
[----:B------:R0:W-:Y:S04]  /*209e0*/  @!P4 LDGSTS.E.BYPASS.LTC128B.128 [R10+0x12800], desc[UR42][R2.64+0x40], !P0 ;  /* 0x12800040020acfae */ /* 0x0001e8000c101d6a */
[----:B0-----:R0:W1:Y:S04]  /*209f0*/  SHFL.IDX PT, R3, R7, RZ, 0x1e1f ;  /* 0x001e1fff07037589 */ /* 0x00106800000e0000 */
[----:B------:R0:W2:Y:S02]  /*20a00*/  SHFL.IDX PT, R2, R8, RZ, 0x1e1f ;  /* 0x001e1fff08027589 */ /* 0x0000a400000e0000 */
.L_x_10313:
        /* <DEDUP_REMOVED lines=12> */
.L_x_10206:
[----:B------:R-:W-:Y:S05]  /*20ad0*/  BSYNC B0 ;  /* 0x0000000000007941 */ /* 0x000fea0003800000 */
.L_x_10205:
[----:B------:R-:W-:Y:S01]  /*20ae0*/  NOP ;  /* 0x0000000000007918 */ /* 0x000fe20000000000 */
[----:B------:R-:W-:-:S13]  /*20af0*/  PLOP3.LUT P0, PT, PT, PT, PT, 0x80, 0x0 ;  /* 0x000000000000781c */ /* 0x000fda0003f0f070 */
.L_x_10207:
        /* <DEDUP_REMOVED lines=18> */
.L_x_10314:
[----:B------:R-:W-:Y:S05]  /*20c20*/  BSYNC B0 ;  /* 0x0000000000007941 */ /* 0x000fea0003800000 */
.L_x_10208:
[----:B------:R-:W3:Y:S02]  /*20c30*/  LDL.LU R2, [R1+0x30] ;  /* 0x0000300001027983 */ /* 0x000ee40000300800 */
[----:B---3--:R-:W-:-:S05]  /*20c40*/  VIADD R2, R2, 0xfffffffe ;  /* 0xfffffffe02027836 */ /* 0x008fca0000000000 */
[----:B------:R-:W-:-:S13]  /*20c50*/  ISETP.GE.AND P0, PT, R2, R26, PT ;  /* 0x0000001a0200720c */ /* 0x000fda0003f06270 */
[----:B------:R-:W-:Y:S05]  /*20c60*/  @!P0 BRA `(.L_x_10210) ;  /* 0x0000001000448947 */ /* 0x000fea0003800000 */
[----:B0-----:R0:W5:Y:S01]  /*20c70*/  LDL.LU R8, [R1] ;  /* 0x0000000001087983 */ /* 0x0011620000300800 */
[----:B--2---:R-:W-:-:S07]  /*20c80*/  IMAD.MOV.U32 R0, RZ, RZ, R23 ;  /* 0x000000ffff007224 */ /* 0x004fce00078e0017 */
.L_x_10234:
[----:B------:R-:W-:Y:S01]  /*20c90*/  VIADD R23, R0, 0x1 ;  /* 0x0000000100177836 */ /* 0x000fe20000000000 */
[----:B------:R-:W-:Y:S01]  /*20ca0*/  LOP3.LUT P1, RZ, R17, 0x1, RZ, 0xc0, !PT ;  /* 0x0000000111ff7812 */ /* 0x000fe2000782c0ff */
[----:B------:R-:W-:Y:S05]  /*20cb0*/  YIELD ;  /* 0x0000000000007946 */ /* 0x000fea0003800000 */
[----:B------:R-:W-:Y:S01]  /*20cc0*/  ISETP.NE.AND P0, PT, R23, 0x2, PT ;  /* 0x000000021700780c */ /* 0x000fe20003f05270 */
[----:B------:R-:W-:Y:S03]  /*20cd0*/  BSSY B0, `(.L_x_10211) ;  /* 0x00000a6000007945 */ /* 0x000fe60003800000 */
[----:B-1----:R-:W-:-:S02]  /*20ce0*/  SEL R3, RZ, 0x1, P0 ;  /* 0x00000001ff037807 */ /* 0x002fc40000000000 */
[----:B------:R-:W-:Y:S02]  /*20cf0*/  SEL R23, R23, RZ, P0 ;  /* 0x000000ff17177207 */ /* 0x000fe40000000000 */
[----:B-----5:R-:W-:-:S05]  /*20d00*/  LOP3.LUT R9, R8, R3, RZ, 0x3c, !PT ;  /* 0x0000000308097212 */ /* 0x020fca00078e3cff */
        /* <DEDUP_REMOVED lines=9> */
[----:B------:R-:W-:Y:S01]  /*20da0*/  ULDC.64 UR6, c[0x0][0x428] ;  /* 0x00010a0000067ab9 */ /* 0x000fe20000000a00 */
[----:B---3--:R-:W-:-:S13]  /*20db0*/  ISETP.NE.AND P0, PT, R3, 0x1, PT ;  /* 0x000000010300780c */ /* 0x008fda0003f05270 */
[----:B------:R-:W3:Y:S02]  /*20dc0*/  @P0 LDC.64 R4, c[0x0][0x440] ;  /* 0x00011000ff040b82 */ /* 0x000ee40000000a00 */
[----:B---3--:R-:W-:-:S04]  /*20dd0*/  @P0 IMAD.HI.U32 R6, R2, R4, RZ ;  /* 0x0000000402060227 */ /* 0x008fc800078e00ff */
[----:B------:R-:W-:Y:S01]  /*20de0*/  IMAD.MOV.U32 R4, RZ, RZ, R2 ;  /* 0x000000ffff047224 */ /* 0x000fe200078e0002 */
[----:B------:R-:W-:-:S05]  /*20df0*/  @P0 SHF.R.U32.HI R4, RZ, R5, R6 ;  /* 0x00000005ff040219 */ /* 0x000fca0000011606 */
[----:B------:R-:W-:-:S04]  /*20e00*/  IMAD.MOV R5, RZ, RZ, -R4 ;  /* 0x000000ffff057224 */ /* 0x000fc800078e0a04 */
[----:B------:R-:W-:Y:S01]  /*20e10*/  IMAD R3, R3, R5, R2 ;  /* 0x0000000503037224 */ /* 0x000fe200078e0202 */
[----:B------:R-:W-:-:S03]  /*20e20*/  SHF.R.S32.HI R5, RZ, 0x1f, R4 ;  /* 0x0000001fff057819 */ /* 0x000fc60000011404 */
[----:B------:R-:W-:-:S04]  /*20e30*/  IMAD.WIDE.U32 R4, R25, UR6, R4 ;  /* 0x0000000619047c25 */ /* 0x000fc8000f8e0004 */
[----:B--2---:R-:W-:-:S04]  /*20e40*/  IMAD R6, R7, UR6, RZ ;  /* 0x0000000607067c24 */ /* 0x004fc8000f8e02ff */
[----:B------:R-:W-:-:S04]  /*20e50*/  IMAD R6, R25, UR7, R6 ;  /* 0x0000000719067c24 */ /* 0x000fc8000f8e0206 */
[----:B------:R-:W-:Y:S01]  /*20e60*/  IMAD.IADD R5, R6, 0x1, R5 ;  /* 0x0000000106057824 */ /* 0x000fe200078e0205 */
[----:B------:R-:W-:-:S04]  /*20e70*/  LEA R6, P0, R4, UR4, 0x2 ;  /* 0x0000000404067c11 */ /* 0x000fc8000f8010ff */
[----:B------:R-:W-:-:S05]  /*20e80*/  LEA.HI.X R7, R4, UR5, R5, 0x2, P0 ;  /* 0x0000000504077c11 */ /* 0x000fca00080f1405 */
[----:B------:R2:W5:Y:S04]  /*20e90*/  LDG.E R18, desc[UR42][R6.64] ;  /* 0x0000002a06127981 */ /* 0x000568000c1e1900 */
.L_x_10213:
        /* <DEDUP_REMOVED lines=8> */
.L_x_10315:
[----:B------:R-:W-:Y:S05]  /*20f20*/  BSYNC B1 ;  /* 0x0000000000017941 */ /* 0x000fea0003800000 */
.L_x_10214:
        /* <DEDUP_REMOVED lines=9> */
.L_x_10217:
[----:B------:R-:W-:Y:S05]  /*20fc0*/  BSYNC B1 ;  /* 0x0000000000017941 */ /* 0x000fea0003800000 */
.L_x_10216:
[----:B------:R-:W3:Y:S01]  /*20fd0*/  LDL R7, [R1+0x10] ;  /* 0x0000100001077983 */ /* 0x000ee20000100800 */
[----:B------:R-:W-:Y:S01]  /*20fe0*/  IMAD.MOV.U32 R14, RZ, RZ, RZ ;  /* 0x000000ffff0e7224 */ /* 0x000fe200078e00ff */
[----:B------:R-:W-:Y:S01]  /*20ff0*/  UIADD3 UR4, UP0, UR40, 0x470, URZ ;  /* 0x0000047028047890 */ /* 0x000fe2000ff1e03f */
[----:B------:R-:W-:Y:S01]  /*21000*/  IMAD R4, R23, 0x3000, R19 ;  /* 0x0000300017047824 */ /* 0x000fe200078e0213 */
[----:B------:R-:W-:Y:S01]  /*21010*/  PLOP3.LUT P0, PT, PT, PT, PT, 0x80, 0x0 ;  /* 0x000000000000781c */ /* 0x000fe20003f0f070 */
[----:B------:R-:W-:Y:S01]  /*21020*/  UMOV UR6, 0x0 ;  /* 0x0000000000067882 */ /* 0x000fe20000000000 */
[----:B------:R-:W-:Y:S01]  /*21030*/  R2UR UR10, R14 ;  /* 0x000000000e0a72ca */ /* 0x000fe200000e0000 */
[----:B-1----:R-:W-:Y:S01]  /*21040*/  VIADD R9, R4, 0x9000 ;  /* 0x0000900004097836 */ /* 0x002fe20000000000 */
[----:B------:R-:W-:Y:S01]  /*21050*/  UIADD3.X UR5, URZ, UR41, URZ, UP0, !UPT ;  /* 0x000000293f057290 */ /* 0x000fe200087fe43f */
[----:B------:R-:W-:Y:S01]  /*21060*/  UMOV UR7, 0x14f00000 ;  /* 0x14f0000000077882 */ /* 0x000fe20000000000 */
[----:B---3--:R-:W-:-:S02]  /*21070*/  IMAD R7, R3, 0x80, R7 ;  /* 0x0000008003077824 */ /* 0x008fc400078e0207 */
[----:B------:R-:W-:-:S09]  /*21080*/  VIADD R3, R6, 0x19c70 ;  /* 0x00019c7006037836 */ /* 0x000fd20000000000 */
.L_x_10218:
        /* <DEDUP_REMOVED lines=16> */
.L_x_10219:
        /* <DEDUP_REMOVED lines=16> */
.L_x_10220:
        /* <DEDUP_REMOVED lines=13> */
.L_x_10316:
[----:B------:R-:W-:Y:S05]  /*21360*/  BSYNC B1 ;  /* 0x0000000000017941 */ /* 0x000fea0003800000 */
.L_x_10221:
        /* <DEDUP_REMOVED lines=11> */
.L_x_10224:
[----:B------:R-:W-:Y:S05]  /*21420*/  BSYNC B1 ;  /* 0x0000000000017941 */ /* 0x000fea0003800000 */
.L_x_10223:
        /* <DEDUP_REMOVED lines=8> */
.L_x_10225:
        /* <DEDUP_REMOVED lines=15> */
.L_x_10226:
        /* <DEDUP_REMOVED lines=15> */
.L_x_10227:
        /* <DEDUP_REMOVED lines=10> */
.L_x_10212:
[----:B------:R-:W-:Y:S05]  /*21730*/  BSYNC B0 ;  /* 0x0000000000007941 */ /* 0x000fea0003800000 */
.L_x_10211:
[----:B------:R-:W-:-:S06]  /*21740*/  UISETP.NE.AND UP0, UPT, UR36, 0x3, UPT ;  /* 0x000000032400788c */ /* 0x000fcc000bf05270 */
[----:B------:R-:W-:-:S13]  /*21750*/  PLOP3.LUT P0, PT, PT, PT, UP0, 0x80, 0x0 ;  /* 0x000000000000781c */ /* 0x000fda0003f0f008 */
[----:B------:R-:W-:Y:S05]  /*21760*/  @!P0 BRA `(.L_x_10228) ;  /* 0x0000000000048947 */ /* 0x000fea0003800000 */
[----:B------:R-:W-:Y:S01]  /*21770*/  BPT.TRAP 0x1 ;  /* 0x000000040000795c */ /* 0x000fe20000300000 */
.L_x_10228:
        /* <DEDUP_REMOVED lines=8> */
.L_x_10317:
[----:B------:R-:W-:Y:S05]  /*21800*/  BSYNC B0 ;  /* 0x0000000000007941 */ /* 0x000fea0003800000 */
.L_x_10229:
[----:B------:R-:W-:Y:S05]  /*21810*/  @!P1 BRA `(.L_x_10231) ;  /* 0x0000000000049947 */ /* 0x000fea0003800000 */
[----:B------:R-:W-:Y:S01]  /*21820*/  BPT.TRAP 0x1 ;  /* 0x000000040000795c */ /* 0x000fe20000300000 */
.L_x_10231:
[----:B--2---:R-:W-:Y:S01]  /*21830*/  SHF.L.U32 R4, R8, 0x1f, RZ ;  /* 0x0000001f08047819 */ /* 0x004fe200000006ff */
[----:B------:R-:W-:-:S03]  /*21840*/  IMAD R0, R0, 0x3000, RZ ;  /* 0x0000300000007824 */ /* 0x000fc600078e02ff */
[----:B------:R-:W2:Y:S02]  /*21850*/  SYNCS.PHASECHK.TRANS64.TRYWAIT P0, [R3+URZ+0x19c60], R4 ;  /* 0x019c6004030075a7 */ /* 0x000ea4000800017f */
[----:B--2---:R-:W-:Y:S05]  /*21860*/  @!P0 BRA `(.L_x_10232) ;  /* 0x0000003000ac8947 */ /* 0x004fea0003800000 */
.L_x_10318:
[----:B------:R-:W3:Y:S04]  /*21870*/  LDL R13, [R1+0x4] ;  /* 0x00000400010d7983 */ /* 0x000ee80000100800 */
[----:B------:R-:W4:Y:S01]  /*21880*/  LDL R12, [R1+0x14] ;  /* 0x00001400010c7983 */ /* 0x000f220000100800 */
[----:B--2---:R-:W-:Y:S01]  /*21890*/  LOP3.LUT R4, R0, R28, RZ, 0xfc, !PT ;  /* 0x0000001c00047212 */ /* 0x004fe200078efcff */
[----:B------:R-:W-:Y:S05]  /*218a0*/  WARPSYNC.ALL ;  /* 0x0000000000007948 */ /* 0x000fea0003800000 */
[----:B------:R-:W-:-:S06]  /*218b0*/  IMAD.IADD R4, R19, 0x1, R4 ;  /* 0x0000000113047824 */ /* 0x000fcc00078e0204 */
[----:B------:R-:W2:Y:S02]  /*218c0*/  LDSM.16.MT88.4 R4, [R4+0x9000] ;  /* 0x009000000404783b */ /* 0x000ea40000004200 */
[C-C-:B--2---:R-:W-:Y:S02]  /*218d0*/  PRMT R8, R4.reuse, 0x6420, R5.reuse ;  /* 0x0000642004087816 */ /* 0x144fe40000000005 */
[----:B-1----:R-:W-:Y:S02]  /*218e0*/  PRMT R9, R4, 0x7531, R5 ;  /* 0x0000753104097816 */ /* 0x002fe40000000005 */
[C-C-:B------:R-:W-:Y:S02]  /*218f0*/  PRMT R10, R6.reuse, 0x6420, R7.reuse ;  /* 0x00006420060a7816 */ /* 0x140fe40000000007 */
[----:B------:R-:W-:Y:S02]  /*21900*/  PRMT R11, R6, 0x7531, R7 ;  /* 0x00007531060b7816 */ /* 0x000fe40000000007 */
[----:B---3--:R-:W-:-:S02]  /*21910*/  LOP3.LUT R4, R0, R13, RZ, 0xfc, !PT ;  /* 0x0000000d00047212 */ /* 0x008fc400078efcff */
[----:B----4-:R-:W-:-:S03]  /*21920*/  IADD3 R12, R22, R12, R0 ;  /* 0x0000000c160c7210 */ /* 0x010fc60007ffe000 */
        /* <DEDUP_REMOVED lines=23> */
[----:B------:R-:W-:-:S04]  /*21aa0*/  LOP3.LUT R13, R28, 0x1800, RZ, 0xfc, !PT ;  /* 0x000018001c0d7812 */ /* 0x000fc800078efcff */
[----:B------:R1:W-:Y:S02]  /*21ab0*/  STSM.16.M88.4 [R4], R8 ;  /* 0x0000000804007844 */ /* 0x0003e40000000200 */
[----:B-1----:R-:W-:-:S05]  /*21ac0*/  LOP3.LUT R4, R0, 0x800, R28, 0xfe, !PT ;  /* 0x0000080000047812 */ /* 0x002fca00078efe1c */
[----:B------:R-:W-:-:S06]  /*21ad0*/  IMAD.IADD R4, R19, 0x1, R4 ;  /* 0x0000000113047824 */ /* 0x000fcc00078e0204 */
[----:B------:R-:W1:Y:S02]  /*21ae0*/  LDSM.16.MT88.4 R4, [R4+0x9000] ;  /* 0x009000000404783b */ /* 0x000e640000004200 */
        /* <DEDUP_REMOVED lines=28> */
.L_x_10233:
[----:B-1----:R3:W5:Y:S01]  /*21cb0*/  LDL R8, [R1] ;  /* 0x0000000001087983 */ /* 0x0027620000100800 */
[----:B--2---:R1:W-:Y:S01]  /*21cc0*/  SYNCS.ARRIVE.TRANS64.A1T0 RZ, [R3+URZ+0x19c50], RZ ;  /* 0x019c50ff03ff79a7 */ /* 0x0043e2000810003f */
[----:B------:R-:W2:Y:S02]  /*21cd0*/  S2R R0, SR_TID.X ;  /* 0x0000000000007919 */ /* 0x000ea40000002100 */
        /* <DEDUP_REMOVED lines=9> */
[----:B---3--:R-:W-:Y:S05]  /*21d70*/  @P0 BRA `(.L_x_10234) ;  /* 0xffffffec00c40947 */ /* 0x008fea000383ffff */
.L_x_10210:
[----:B-1----:R-:W1:Y:S01]  /*21d80*/  S2R R3, SR_TID.X ;  /* 0x0000000000037919 */ /* 0x002e620000002100 */
[----:B------:R-:W-:Y:S01]  /*21d90*/  BSSY B0, `(.L_x_10235) ;  /* 0x0000010000007945 */ /* 0x000fe20003800000 */
[----:B-1----:R-:W-:-:S04]  /*21da0*/  LOP3.LUT R3, R3, 0x7f, RZ, 0xc0, !PT ;  /* 0x0000007f03037812 */ /* 0x002fc800078ec0ff */
[----:B------:R-:W-:-:S13]  /*21db0*/  ISETP.NE.AND P0, PT, R3, RZ, PT ;  /* 0x000000ff0300720c */ /* 0x000fda0003f05270 */
[----:B------:R-:W-:Y:S05]  /*21dc0*/  @P0 BRA `(.L_x_10236) ;  /* 0x0000000000300947 */ /* 0x000fea0003800000 */
[----:B------:R-:W1:Y:S01]  /*21dd0*/  S2R R5, SR_LANEID ;  /* 0x0000000000057919 */ /* 0x000e620000000000 */
[----:B------:R-:W-:Y:S01]  /*21de0*/  VOTEU.ANY UR4, UPT, PT ;  /* 0x0000000000047886 */ /* 0x000fe200038e0100 */
[----:B------:R-:W3:Y:S01]  /*21df0*/  LDC.64 R2, c[0x0][0xc60] ;  /* 0x00031800ff027b82 */ /* 0x000ee20000000a00 */
[----:B--2---:R-:W1:Y:S02]  /*21e00*/  FLO.U32 R0, UR4 ;  /* 0x0000000400007d00 */ /* 0x004e6400080e0000 */
[----:B-1----:R-:W-:-:S06]  /*21e10*/  ISETP.EQ.U32.AND P1, PT, R0, R5, PT ;  /* 0x000000050000720c */ /* 0x002fcc0003f22070 */
[----:B------:R-:W3:Y:S07]  /*21e20*/  POPC R5, UR4 ;  /* 0x0000000400057d09 */ /* 0x000eee0008000000 */
[----:B---3--:R-:W2:Y:S01]  /*21e30*/  @P1 ATOMG.E.ADD.STRONG.GPU PT, R3, desc[UR42][R2.64], R5 ;  /* 0x00000005020319a8 */ /* 0x008ea200081ee1ea */
[----:B------:R-:W1:Y:S02]  /*21e40*/  S2R R4, SR_LTMASK ;  /* 0x0000000000047919 */ /* 0x000e640000003900 */
[----:B-1----:R-:W-:-:S04]  /*21e50*/  LOP3.LUT R4, R4, UR4, RZ, 0xc0, !PT ;  /* 0x0000000404047c12 */ /* 0x002fc8000f8ec0ff */
[----:B0-----:R-:W0:Y:S01]  /*21e60*/  POPC R7, R4 ;  /* 0x0000000400077309 */ /* 0x001e220000000000 */
[----:B--2---:R-:W0:Y:S02]  /*21e70*/  SHFL.IDX PT, R0, R3, R0, 0x1f ;  /* 0x00001f0003007589 */ /* 0x004e2400000e0000 */
[----:B0-----:R-:W-:-:S07]  /*21e80*/  IADD3 R24, R0, UR38, R7 ;  /* 0x0000002600187c10 */ /* 0x001fce000fffe007 */
.L_x_10236:
[----:B------:R-:W-:Y:S05]  /*21e90*/  BSYNC B0 ;  /* 0x0000000000007941 */ /* 0x000fea0003800000 */
.L_x_10235:
[----:B------:R-:W-:-:S06]  /*21ea0*/  UISETP.NE.AND UP0, UPT, UR36, 0x3, UPT ;  /* 0x000000032400788c */ /* 0x000fcc000bf05270 */
[----:B------:R-:W-:-:S13]  /*21eb0*/  PLOP3.LUT P1, PT, PT, PT, UP0, 0x80, 0x0 ;  /* 0x000000000000781c */ /* 0x000fda0003f2f008 */
[----:B------:R-:W-:Y:S05]  /*21ec0*/  @!P1 BRA `(.L_x_10237) ;  /* 0x0000000000049947 */ /* 0x000fea0003800000 */
[----:B------:R-:W-:Y:S01]  /*21ed0*/  BPT.TRAP 0x1 ;  /* 0x000000040000795c */ /* 0x000fe20000300000 */
.L_x_10237:
[----:B--2---:R-:W2:Y:S01]  /*21ee0*/  LDL R0, [R1] ;  /* 0x0000000001007983 */ /* 0x004ea20000100800 */
[----:B------:R-:W-:Y:S01]  /*21ef0*/  IMAD.U32 R2, RZ, RZ, UR39 ;  /* 0x00000027ff027e24 */ /* 0x000fe2000f8e00ff */
[----:B------:R-:W-:Y:S04]  /*21f00*/  BSSY B0, `(.L_x_10238) ;  /* 0x0000007000007945 */ /* 0x000fe80003800000 */
[----:B------:R-:W-:Y:S02]  /*21f10*/  ISETP.NE.AND P2, PT, R2, 0x3, PT ;  /* 0x000000030200780c */ /* 0x000fe40003f45270 */
[----:B--2---:R-:W-:Y:S01]  /*21f20*/  LOP3.LUT R3, R0, 0x1, RZ, 0x3c, !PT ;  /* 0x0000000100037812 */ /* 0x004fe200078e3cff */
[----:B------:R-:W-:-:S03]  /*21f30*/  IMAD R0, R23, 0x8, R19 ;  /* 0x0000000817007824 */ /* 0x000fc600078e0213 */
[----:B------:R-:W-:-:S04]  /*21f40*/  SHF.L.U32 R3, R3, 0x1f, RZ ;  /* 0x0000001f03037819 */ /* 0x000fc800000006ff */
[----:B------:R-:W1:Y:S02]  /*21f50*/  SYNCS.PHASECHK.TRANS64.TRYWAIT P1, [R0+URZ+0x19c70], R3 ;  /* 0x019c7003000075a7 */ /* 0x000e64000802017f */
[----:B-1----:R-:W-:Y:S05]  /*21f60*/  @!P1 BRA `(.L_x_10239) ;  /* 0x0000002c00009947 */ /* 0x002fea0003800000 */
.L_x_10319:
[----:B------:R-:W-:Y:S05]  /*21f70*/  BSYNC B0 ;  /* 0x0000000000007941 */ /* 0x000fea0003800000 */
.L_x_10238:
[----:B------:R-:W-:Y:S05]  /*21f80*/  @!P2 BRA `(.L_x_10240) ;  /* 0x000000000004a947 */ /* 0x000fea0003800000 */
[----:B------:R-:W-:Y:S01]  /*21f90*/  BPT.TRAP 0x1 ;  /* 0x000000040000795c */ /* 0x000fe20000300000 */
.L_x_10240:
[----:B------:R-:W1:Y:S02]  /*21fa0*/  LDL R2, [R1] ;  /* 0x0000000001027983 */ /* 0x000e640000100800 */
[----:B-1----:R-:W-:-:S04]  /*21fb0*/  SHF.L.U32 R3, R2, 0x1f, RZ ;  /* 0x0000001f02037819 */ /* 0x002fc800000006ff */
[----:B------:R-:W1:Y:S02]  /*21fc0*/  SYNCS.PHASECHK.TRANS64.TRYWAIT P1, [R0+URZ+0x19c60], R3 ;  /* 0x019c6003000075a7 */ /* 0x000e64000802017f */
[----:B-1----:R-:W-:Y:S05]  /*21fd0*/  @!P1 BRA `(.L_x_10241) ;  /* 0x0000002800f89947 */ /* 0x002fea0003800000 */
.L_x_10320:
[----:B------:R-:W1:Y:S04]  /*21fe0*/  LDL R13, [R1+0x4] ;  /* 0x00000400010d7983 */ /* 0x000e680000100800 */
[----:B------:R-:W2:Y:S01]  /*21ff0*/  LDL R15, [R1+0x14] ;  /* 0x00001400010f7983 */ /* 0x000ea20000100800 */
[----:B------:R-:W-:Y:S01]  /*22000*/  IMAD R2, R23, 0x3000, RZ ;  /* 0x0000300017027824 */ /* 0x000fe200078e02ff */
[----:B------:R-:W-:Y:S05]  /*22010*/  WARPSYNC.ALL ;  /* 0x0000000000007948 */ /* 0x000fea0003800000 */
[----:B------:R-:W-:-:S02]  /*22020*/  LOP3.LUT R4, R2, R28, RZ, 0xfc, !PT ;  /* 0x0000001c02047212 */ /* 0x000fc400078efcff */
[----:B------:R-:W-:-:S03]  /*22030*/  LOP3.LUT R14, R28, 0x1800, RZ, 0xfc, !PT ;  /* 0x000018001c0e7812 */ /* 0x000fc600078efcff */
[----:B------:R-:W-:-:S06]  /*22040*/  IMAD.IADD R5, R19, 0x1, R4 ;  /* 0x0000000113057824 */ /* 0x000fcc00078e0204 */
[----:B0-----:R-:W0:Y:S02]  /*22050*/  LDSM.16.MT88.4 R4, [R5+0x9000] ;  /* 0x009000000504783b */ /* 0x001e240000004200 */
[C-C-:B0----5:R-:W-:Y:S02]  /*22060*/  PRMT R8, R4.reuse, 0x6420, R5.reuse ;  /* 0x0000642004087816 */ /* 0x161fe40000000005 */
[----:B------:R-:W-:Y:S02]  /*22070*/  PRMT R9, R4, 0x7531, R5 ;  /* 0x0000753104097816 */ /* 0x000fe40000000005 */
[C-C-:B------:R-:W-:Y:S02]  /*22080*/  PRMT R10, R6.reuse, 0x6420, R7.reuse ;  /* 0x00006420060a7816 */ /* 0x140fe40000000007 */
[----:B------:R-:W-:Y:S02]  /*22090*/  PRMT R11, R6, 0x7531, R7 ;  /* 0x00007531060b7816 */ /* 0x000fe40000000007 */
[----:B-1----:R-:W-:-:S05]  /*220a0*/  LOP3.LUT R3, R2, R13, RZ, 0xfc, !PT ;  /* 0x0000000d02037212 */ /* 0x002fca00078efcff */
        /* <DEDUP_REMOVED lines=16> */
[C---:B------:R-:W-:Y:S02]  /*221b0*/  IMAD.IADD R12, R19.reuse, 0x1, R4 ;  /* 0x00000001130c7824 */ /* 0x040fe400078e0204 */
[C---:B------:R-:W-:Y:S01]  /*221c0*/  IMAD.IADD R3, R22.reuse, 0x1, R3 ;  /* 0x0000000116037824 */ /* 0x040fe200078e0203 */
[--C-:B--2---:R-:W-:Y:S02]  /*221d0*/  IADD3 R22, R22, R15, R2.reuse ;  /* 0x0000000f16167210 */ /* 0x104fe40007ffe002 */
[----:B------:R0:W1:Y:S02]  /*221e0*/  LDSM.16.MT88.4 R4, [R12+0x9000] ;  /* 0x009000000c04783b */ /* 0x0000640000004200 */
[----:B0-----:R-:W-:Y:S02]  /*221f0*/  IADD3 R12, R19, R14, R2 ;  /* 0x0000000e130c7210 */ /* 0x001fe40007ffe002 */
[----:B------:R-:W-:Y:S02]  /*22200*/  LOP3.LUT R14, R28, 0x2800, RZ, 0xfc, !PT ;  /* 0x000028001c0e7812 */ /* 0x000fe400078efcff */
[----:B-1----:R-:W-:-:S02]  /*22210*/  PRMT R8, R4, 0x6420, R5 ;  /* 0x0000642004087816 */ /* 0x002fc40000000005 */
[----:B------:R-:W-:Y:S02]  /*22220*/  PRMT R9, R4, 0x7531, R5 ;  /* 0x0000753104097816 */ /* 0x000fe40000000005 */
        /* <DEDUP_REMOVED lines=32> */
.L_x_10242:
[----:B------:R-:W2:Y:S01]  /*22430*/  LDL.LU R3, [R1] ;  /* 0x0000000001037983 */ /* 0x000ea20000300800 */
        /* <DEDUP_REMOVED lines=9> */
[----:B--2---:R-:W-:-:S05]  /*224d0*/  LOP3.LUT R3, R3, R0, RZ, 0x3c, !PT ;  /* 0x0000000003037212 */ /* 0x004fca00078e3cff */
[----:B------:R3:W-:Y:S02]  /*224e0*/  STL [R1], R3 ;  /* 0x0000000301007387 */ /* 0x0007e40000100800 */
.L_x_10185:
[----:B------:R-:W-:-:S13]  /*224f0*/  LOP3.LUT P0, RZ, R17, 0x2, RZ, 0xc0, !PT ;  /* 0x0000000211ff7812 */ /* 0x000fda000780c0ff */
[----:B------:R-:W-:Y:S05]  /*22500*/  @!P0 BRA `(.L_x_10243) ;  /* 0x0000000000248947 */ /* 0x000fea0003800000 */
[----:B------:R-:W-:Y:S05]  /*22510*/  WARPSYNC.ALL ;  /* 0x0000000000007948 */ /* 0x000fea0003800000 */
[----:B------:R-:W1:Y:S08]  /*22520*/  S2UR UR5, SR_CgaCtaId ;  /* 0x00000000000579c3 */ /* 0x000e700000008800 */
[----:B------:R-:W-:Y:S06]  /*22530*/  BAR.SYNC.DEFER_BLOCKING 0x5, 0x200 ;  /* 0x0148000000007b1d */ /* 0x000fec0000010000 */
[----:B------:R-:W-:-:S02]  /*22540*/  UMOV UR4, 0x400 ;  /* 0x0000040000047882 */ /* 0x000fc40000000000 */
[----:B-1----:R-:W-:-:S06]  /*22550*/  ULEA UR4, UR5, UR4, 0x18 ;  /* 0x0000000405047291 */ /* 0x002fcc000f8ec03f */
[----:B------:R-:W-:-:S05]  /*22560*/  IMAD.U32 R19, RZ, RZ, UR4 ;  /* 0x00000004ff137e24 */ /* 0x000fca000f8e00ff */
[----:B------:R1:W4:Y:S01]  /*22570*/  LDS.128 R24, [R19+0x19cd0] ;  /* 0x019cd00013187984 */ /* 0x0003220000000c00 */
[----:B------:R-:W-:Y:S06]  /*22580*/  BAR.ARV 0x4, 0x200 ;  /* 0x0108000000007b1d */ /* 0x000fec0000002000 */
[----:B------:R-:W-:Y:S05]  /*22590*/  BRA `(.L_x_10244) ;  /* 0x0000000c00dc7947 */ /* 0x000fea0003800000 */
.L_x_10243:
        /* <DEDUP_REMOVED lines=8> */
[----:B---3--:R-:W0:Y:S08]  /*22620*/  @!P1 LDC.64 R2, c[0x0][0xc80] ;  /* 0x00032000ff029b82 */ /* 0x008e300000000a00 */
[----:B------:R-:W1:Y:S01]  /*22630*/  @!P1 LDC.64 R4, c[0x0][0xc78] ;  /* 0x00031e00ff049b82 */ /* 0x000e620000000a00 */
[----:B0-----:R-:W-:-:S05]  /*22640*/  @!P1 IMAD.WIDE R2, R0, 0x4, R2 ;  /* 0x0000000400029825 */ /* 0x001fca00078e0202 */
[----:B------:R1:W3:Y:S02]  /*22650*/  @!P1 LDG.E R7, desc[UR42][R2.64] ;  /* 0x0000002a02079981 */ /* 0x0002e4000c1e1900 */
[----:B-1----:R-:W-:-:S05]  /*22660*/  @!P1 IMAD.WIDE R2, R0, 0x4, R4 ;  /* 0x0000000400029825 */ /* 0x002fca00078e0204 */
[----:B------:R-:W4:Y:S01]  /*22670*/  @!P1 LDG.E R4, desc[UR42][R2.64] ;  /* 0x0000002a02049981 */ /* 0x000f22000c1e1900 */
        /* <DEDUP_REMOVED lines=8> */
[----:B---3--:R-:W-:Y:S02]  /*22700*/  @!P1 IMAD.MOV.U32 R25, RZ, RZ, R7 ;  /* 0x000000ffff199224 */ /* 0x008fe400078e0007 */
[----:B------:R-:W-:Y:S02]  /*22710*/  IMAD.MOV.U32 R7, RZ, RZ, RZ ;  /* 0x000000ffff077224 */ /* 0x000fe400078e00ff */
[----:B----4-:R-:W-:Y:S01]  /*22720*/  @!P1 IMAD.MOV.U32 R7, RZ, RZ, R4 ;  /* 0x000000ffff079224 */ /* 0x010fe200078e0004 */
        /* <DEDUP_REMOVED lines=18> */
.L_x_10330:
[----:B------:R-:W-:Y:S02]  /*22850*/  ULDC UR4, c[0x0][0xc38] ;  /* 0x00030e0000047ab9 */ /* 0x000fe40000000800 */
[----:B------:R-:W-:-:S04]  /*22860*/  IMAD.U32 R5, RZ, RZ, UR4 ;  /* 0x00000004ff057e24 */ /* 0x000fc8000f8e00ff */
[----:B-1----:R-:W-:-:S04]  /*22870*/  IMAD R3, R3, R5, RZ ;  /* 0x0000000503037224 */ /* 0x002fc800078e02ff */
[----:B------:R-:W-:-:S05]  /*22880*/  IMAD.IADD R4, R6, 0x1, R3 ;  /* 0x0000000106047824 */ /* 0x000fca00078e0203 */
[----:B------:R-:W-:-:S13]  /*22890*/  ISETP.GT.AND P6, PT, R4, R0, PT ;  /* 0x000000000400720c */ /* 0x000fda0003fc4270 */
[----:B------:R-:W-:Y:S05]  /*228a0*/  @P6 BRA `(.L_x_10246) ;  /* 0x0000000000a46947 */ /* 0x000fea0003800000 */
.L_x_10249:
        /* <DEDUP_REMOVED lines=11> */
[----:B------:R0:W3:Y:S01]  /*22960*/  @!P6 LDG.E R25, desc[UR42][R2.64] ;  /* 0x0000002a0219e981 */ /* 0x0000e2000c1e1900 */
[----:B------:R-:W-:Y:S01]  /*22970*/  IMAD.MOV.U32 R7, RZ, RZ, RZ ;  /* 0x000000ffff077224 */ /* 0x000fe200078e00ff */
[----:B0-----:R-:W0:Y:S02]  /*22980*/  @!P6 LDC.64 R2, c[0x0][0xc78] ;  /* 0x00031e00ff02eb82 */ /* 0x001e240000000a00 */
[----:B0-----:R-:W-:-:S05]  /*22990*/  @!P6 IMAD.WIDE R2, R5, 0x4, R2 ;  /* 0x000000040502e825 */ /* 0x001fca00078e0202 */
[----:B------:R-:W3:Y:S01]  /*229a0*/  @!P6 LDG.E R7, desc[UR42][R2.64] ;  /* 0x0000002a0207e981 */ /* 0x000ee2000c1e1900 */
[----:B------:R-:W-:Y:S01]  /*229b0*/  UMOV UR4, 0xffffffff ;  /* 0xffffffff00047882 */ /* 0x000fe20000000000 */
[----:B---3--:R-:W-:Y:S02]  /*229c0*/  IMAD R2, R7, R25, RZ ;  /* 0x0000001907027224 */ /* 0x008fe400078e02ff */
        /* <DEDUP_REMOVED lines=17> */
.L_x_10338:
[----:B------:R-:W-:Y:S02]  /*22ae0*/  ULDC UR4, c[0x0][0xc38] ;  /* 0x00030e0000047ab9 */ /* 0x000fe40000000800 */
[----:B------:R-:W-:-:S04]  /*22af0*/  IMAD.U32 R5, RZ, RZ, UR4 ;  /* 0x00000004ff057e24 */ /* 0x000fc8000f8e00ff */
[----:B-1----:R-:W-:-:S04]  /*22b00*/  IMAD R3, R3, R5, RZ ;  /* 0x0000000503037224 */ /* 0x002fc800078e02ff */
[----:B------:R-:W-:-:S05]  /*22b10*/  IMAD.IADD R4, R3, 0x1, R4 ;  /* 0x0000000103047824 */ /* 0x000fca00078e0204 */
[----:B------:R-:W-:-:S13]  /*22b20*/  ISETP.GT.AND P6, PT, R4, R0, PT ;  /* 0x000000000400720c */ /* 0x000fda0003fc4270 */
[----:B------:R-:W-:Y:S05]  /*22b30*/  @!P6 BRA `(.L_x_10249) ;  /* 0xfffffffc005ce947 */ /* 0x000fea000383ffff */
.L_x_10246:
[----:B------:R-:W-:Y:S01]  /*22b40*/  IMAD.IADD R4, R4, 0x1, -R3 ;  /* 0x0000000104047824 */ /* 0x000fe200078e0a03 */
[----:B------:R-:W-:-:S03]  /*22b50*/  UMOV UR4, 0xffffffff ;  /* 0xffffffff00047882 */ /* 0x000fc60000000000 */
[----:B------:R-:W-:-:S05]  /*22b60*/  IMAD R3, R2, R5, R4 ;  /* 0x0000000502037224 */ /* 0x000fca00078e0204 */
[----:B------:R-:W-:Y:S01]  /*22b70*/  ISETP.GT.AND P6, PT, R3, R0, PT ;  /* 0x000000000300720c */ /* 0x000fe20003fc4270 */
[----:B------:R-:W-:-:S12]  /*22b80*/  BRA.DIV UR4, `(.L_x_10250) ;  /* 0x0000002a04247947 */ /* 0x000fd8000b800000 */
[----:B------:R-:W-:-:S04]  /*22b90*/  VOTE.ANY R3, PT, !P6 ;  /* 0x0000000000037806 */ /* 0x000fc800070e0100 */
[----:B------:R-:W1:Y:S02]  /*22ba0*/  POPC R6, R3 ;  /* 0x0000000300067309 */ /* 0x000e640000000000 */
[----:B-1----:R1:W3:Y:S01]  /*22bb0*/  SHFL.IDX PT, R25, R25, R6, 0x1f ;  /* 0x00001f0619197589 */ /* 0x0022e200000e0000 */
[----:B------:R-:W-:-:S03]  /*22bc0*/  IMAD.IADD R27, R6, 0x1, R27 ;  /* 0x00000001061b7824 */ /* 0x000fc600078e021b */
[----:B------:R1:W4:Y:S04]  /*22bd0*/  SHFL.IDX PT, R7, R7, R6, 0x1f ;  /* 0x00001f0607077589 */ /* 0x00032800000e0000 */
.L_x_10343:
[----:B------:R-:W-:-:S13]  /*22be0*/  ISETP.NE.AND P0, PT, R3, RZ, PT ;  /* 0x000000ff0300720c */ /* 0x000fda0003f05270 */
[----:B------:R-:W-:Y:S05]  /*22bf0*/  @!P0 BRA `(.L_x_10251) ;  /* 0x0000000000108947 */ /* 0x000fea0003800000 */
[----:B------:R-:W-:Y:S01]  /*22c00*/  UMOV UR4, 0xffffffff ;  /* 0xffffffff00047882 */ /* 0x000fe20000000000 */
[----:B-1----:R-:W-:Y:S02]  /*22c10*/  VIADD R6, R6, 0xffffffff ;  /* 0xffffffff06067836 */ /* 0x002fe40000000000 */
[----:B------:R-:W-:Y:S05]  /*22c20*/  BRA.DIV UR4, `(.L_x_10252) ;  /* 0x0000002a045c7947 */ /* 0x000fea000b800000 */
[----:B------:R1:W0:Y:S02]  /*22c30*/  SHFL.IDX PT, R24, R2, R6, 0x1f ;  /* 0x00001f0602187589 */ /* 0x00022400000e0000 */
.L_x_10251:
[----:B----4-:R-:W-:Y:S01]  /*22c40*/  ISETP.NE.AND P0, PT, R7, 0x1, PT ;  /* 0x000000010700780c */ /* 0x010fe20003f05270 */
[----:B0-----:R-:W-:-:S04]  /*22c50*/  IMAD R24, R24, R5, R4 ;  /* 0x0000000518187224 */ /* 0x001fc800078e0204 */
[----:B------:R-:W-:-:S08]  /*22c60*/  IMAD.IADD R0, R0, 0x1, -R24 ;  /* 0x0000000100007824 */ /* 0x000fd000078e0a18 */
[----:B------:R-:W-:Y:S05]  /*22c70*/  @!P0 BRA `(.L_x_10253) ;  /* 0x0000000000e08947 */ /* 0x000fea0003800000 */
[----:B---3--:R-:W-:-:S04]  /*22c80*/  IABS R4, R25 ;  /* 0x0000001900047213 */ /* 0x008fc80000000000 */
[----:B------:R-:W0:Y:S08]  /*22c90*/  I2F.RP R5, R4 ;  /* 0x0000000400057306 */ /* 0x000e300000209400 */
[----:B0-----:R-:W2:Y:S02]  /*22ca0*/  MUFU.RCP R5, R5 ;  /* 0x0000000500057308 */ /* 0x001ea40000001000 */
[----:B--2---:R-:W-:-:S06]  /*22cb0*/  VIADD R8, R5, 0xffffffe ;  /* 0x0ffffffe05087836 */ /* 0x004fcc0000000000 */
        /* <DEDUP_REMOVED lines=50> */
[----:B------:R-:W-:Y:S01]  /*22fe0*/  IMAD R26, R3, 0x10000, R26 ;  /* 0x00010000031a7824 */ /* 0x000fe200078e021a */
[----:B------:R-:W-:Y:S06]  /*22ff0*/  BRA `(.L_x_10254) ;  /* 0x0000000000f47947 */ /* 0x000fec0003800000 */
.L_x_10253:
[----:B-1----:R-:W0:Y:S02]  /*23000*/  LDC.64 R2, c[0x0][0xc90] ;  /* 0x00032400ff027b82 */ /* 0x002e240000000a00 */
[----:B0-----:R-:W-:-:S05]  /*23010*/  IMAD.WIDE R2, R27, 0x4, R2 ;  /* 0x000000041b027825 */ /* 0x001fca00078e0202 */
[----:B------:R-:W3:Y:S02]  /*23020*/  LDG.E R6, desc[UR42][R2.64] ;  /* 0x0000002a02067981 */ /* 0x000ee4000c1e1900 */
[----:B---3--:R-:W-:-:S05]  /*23030*/  IMAD R4, R25, R6, RZ ;  /* 0x0000000619047224 */ /* 0x008fca00078e02ff */
[----:B------:R-:W-:-:S04]  /*23040*/  IABS R7, R4 ;  /* 0x0000000400077213 */ /* 0x000fc80000000000 */
[----:B------:R-:W0:Y:S08]  /*23050*/  I2F.RP R2, R7 ;  /* 0x0000000700027306 */ /* 0x000e300000209400 */
[----:B0-----:R-:W0:Y:S02]  /*23060*/  MUFU.RCP R2, R2 ;  /* 0x0000000200027308 */ /* 0x001e240000001000 */
[----:B0-----:R-:W-:-:S06]  /*23070*/  VIADD R2, R2, 0xffffffe ;  /* 0x0ffffffe02027836 */ /* 0x001fcc0000000000 */
[----:B------:R-:W0:Y:S02]  /*23080*/  F2I.FTZ.U32.TRUNC.NTZ R3, R2 ;  /* 0x0000000200037305 */ /* 0x000e24000021f000 */
[----:B0-----:R-:W-:-:S04]  /*23090*/  IMAD.MOV R2, RZ, RZ, -R3 ;  /* 0x000000ffff027224 */ /* 0x001fc800078e0a03 */
[----:B--2---:R-:W-:Y:S02]  /*230a0*/  IMAD R8, R2, R7, RZ ;  /* 0x0000000702087224 */ /* 0x004fe400078e02ff */
        /* <DEDUP_REMOVED lines=49> */
[----:B------:R-:W-:-:S07]  /*233c0*/  IMAD.MOV.U32 R0, RZ, RZ, R2 ;  /* 0x000000ffff007224 */ /* 0x000fce00078e0002 */
.L_x_10254:
[----:B------:R-:W-:-:S05]  /*233d0*/  LOP3.LUT R0, RZ, R0, RZ, 0x33, !PT ;  /* 0x00000000ff007212 */ /* 0x000fca00078e33ff */
[----:B------:R-:W-:Y:S01]  /*233e0*/  IMAD.IADD R25, R25, 0x1, R0 ;  /* 0x0000000119197824 */ /* 0x000fe200078e0200 */
[----:B------:R-:W-:Y:S06]  /*233f0*/  BRA `(.L_x_10255) ;  /* 0x00000000001c7947 */ /* 0x000fec0003800000 */
.L_x_10247:
[----:B------:R-:W-:Y:S01]  /*23400*/  UMOV UR4, URZ ;  /* 0x0000003f00047c82 */ /* 0x000fe20008000000 */
[----:B------:R-:W-:Y:S01]  /*23410*/  UMOV UR5, URZ ;  /* 0x0000003f00057c82 */ /* 0x000fe20008000000 */
[----:B------:R-:W-:Y:S01]  /*23420*/  ULDC UR6, c[0x0][0xc3c] ;  /* 0x00030f0000067ab9 */ /* 0x000fe20000000800 */
[----:B------:R-:W-:Y:S02]  /*23430*/  IMAD.MOV.U32 R24, RZ, RZ, R0 ;  /* 0x000000ffff187224 */ /* 0x000fe400078e0000 */
[----:B------:R-:W-:Y:S02]  /*23440*/  IMAD.U32 R25, RZ, RZ, UR4 ;  /* 0x00000004ff197e24 */ /* 0x000fe4000f8e00ff */
[----:B------:R-:W-:Y:S02]  /*23450*/  IMAD.U32 R26, RZ, RZ, UR5 ;  /* 0x00000005ff1a7e24 */ /* 0x000fe4000f8e00ff */
[----:B------:R-:W-:-:S07]  /*23460*/  IMAD.U32 R27, RZ, RZ, UR6 ;  /* 0x00000006ff1b7e24 */ /* 0x000fce000f8e00ff */
.L_x_10255:
        /* <DEDUP_REMOVED lines=10> */
.L_x_10244:
[----:B------:R-:W-:Y:S02]  /*23510*/  ULDC UR4, c[0x0][0xc3c] ;  /* 0x00030f0000047ab9 */ /* 0x000fe40000000800 */
[----:B----4-:R-:W-:-:S13]  /*23520*/  ISETP.GE.AND P0, PT, R27, UR4, PT ;  /* 0x000000041b007c0c */ /* 0x010fda000bf06270 */
[----:B------:R-:W-:Y:S05]  /*23530*/  @!P0 BRA `(.L_x_10256) ;  /* 0xffffff9400508947 */ /* 0x000fea000383ffff */
[----:B------:R-:W-:Y:S05]  /*23540*/  BSYNC B7 ;  /* 0x0000000000077941 */ /* 0x000fea0003800000 */
.L_x_10120:
[----:B0-----:R-:W4:Y:S01]  /*23550*/  LDL.LU R0, [R1+0x48] ;  /* 0x0000480001007983 */ /* 0x001f220000300800 */
[----:B------:R-:W-:Y:S01]  /*23560*/  BSSY B0, `(.L_x_10257) ;  /* 0x000000b000007945 */ /* 0x000fe20003800000 */
[----:B------:R-:W0:Y:S01]  /*23570*/  S2R R5, SR_CgaCtaId ;  /* 0x0000000000057919 */ /* 0x000e220000008800 */
[----:B----4-:R-:W-:-:S05]  /*23580*/  VIADD R0, R0, 0x1 ;  /* 0x0000000100007836 */ /* 0x010fca0000000000 */
[----:B---3--:R-:W-:-:S04]  /*23590*/  LEA.HI R2, R0, R0, RZ, 0x1 ;  /* 0x0000000000027211 */ /* 0x008fc800078f08ff */
[----:B------:R-:W-:Y:S02]  /*235a0*/  LOP3.LUT R3, R2, 0xfffffffe, RZ, 0xc0, !PT ;  /* 0xfffffffe02037812 */ /* 0x000fe400078ec0ff */
[----:B------:R-:W-:-:S03]  /*235b0*/  MOV R2, 0x400 ;  /* 0x0000040000027802 */ /* 0x000fc60000000f00 */
[----:B------:R-:W-:Y:S01]  /*235c0*/  IMAD.IADD R0, R0, 0x1, -R3 ;  /* 0x0000000100007824 */ /* 0x000fe200078e0a03 */
[----:B0-----:R-:W-:-:S04]  /*235d0*/  LEA R6, R5, R2, 0x18 ;  /* 0x0000000205067211 */ /* 0x001fc800078ec0ff */
[----:B------:R-:W-:-:S04]  /*235e0*/  SHF.L.U32 R0, R0, 0x1f, RZ ;  /* 0x0000001f00007819 */ /* 0x000fc800000006ff */
[----:B------:R-:W0:Y:S02]  /*235f0*/  SYNCS.PHASECHK.TRANS64.TRYWAIT P0, [R6+URZ+0x19c20], R0 ;  /* 0x019c2000060075a7 */ /* 0x000e24000800017f */
[----:B0-----:R-:W-:Y:S05]  /*23600*/  @!P0 BRA `(.L_x_10258) ;  /* 0x0000002000108947 */ /* 0x001fea0003800000 */
.L_x_10346:
[----:B------:R-:W-:Y:S05]  /*23610*/  BSYNC B0 ;  /* 0x0000000000007941 */ /* 0x000fea0003800000 */
.L_x_10257:
[----:B------:R-:W-:-:S03]  /*23620*/  UMOV UR4, 0xffffffff ;  /* 0xffffffff00047882 */ /* 0x000fc60000000000 */
[----:B------:R-:W-:Y:S05]  /*23630*/  BRA.DIV UR4, `(.L_x_10259) ;  /* 0x0000002204187947 */ /* 0x000fea000b800000 */
[----:B0-----:R-:W0:Y:S02]  /*23640*/  S2R R0, SR_TID.X ;  /* 0x0000000000007919 */ /* 0x001e240000002100 */
[----:B0-----:R-:W-:-:S04]  /*23650*/  SHF.R.U32.HI R0, RZ, 0x5, R0 ;  /* 0x00000005ff007819 */ /* 0x001fc80000011600 */
[----:B------:R-:W-:-:S05]  /*23660*/  LOP3.LUT R0, R0, 0x3, RZ, 0xc0, !PT ;  /* 0x0000000300007812 */ /* 0x000fca00078ec0ff */
[----:B------:R0:W3:Y:S02]  /*23670*/  SHFL.IDX PT, R14, R0, RZ, 0x1f ;  /* 0x00001fff000e7589 */ /* 0x0000e400000e0000 */
.L_x_10349:
[----:B---3--:R-:W-:-:S13]  /*23680*/  ISETP.NE.AND P0, PT, R14, RZ, PT ;  /* 0x000000ff0e00720c */ /* 0x008fda0003f05270 */
[----:B------:R-:W-:Y:S05]  /*23690*/  @P0 BRA `(.L_x_9911) ;  /* 0x0000000000a80947 */ /* 0x000fea0003800000 */
[----:B------:R-:W-:-:S03]  /*236a0*/  UMOV UR4, 0xffffffff ;  /* 0xffffffff00047882 */ /* 0x000fc60000000000 */
[----:B------:R-:W-:Y:S05]  /*236b0*/  BRA.DIV UR4, `(.L_x_10260) ;  /* 0x00000022042c7947 */ /* 0x000fea000b800000 */
[----:B------:R-:W-:-:S13]  /*236c0*/  ELECT P6, URZ, PT ;  /* 0x00000000003f782f */ /* 0x000fda00038c0000 */
.L_x_10352:
[----:B------:R-:W-:Y:S05]  /*236d0*/  @!P6 BRA `(.L_x_9911) ;  /* 0x000000000098e947 */ /* 0x000fea0003800000 */
[----:B------:R-:W-:-:S06]  /*236e0*/  ULOP3.LUT UR4, UR37, 0x2, URZ, 0xfc, !UPT ;  /* 0x0000000225047892 */ /* 0x000fcc000f8efc3f */
[----:B0-----:R-:W-:-:S05]  /*236f0*/  IMAD.U32 R0, RZ, RZ, UR4 ;  /* 0x00000004ff007e24 */ /* 0x001fca000f8e00ff */
[----:B------:R-:W-:-:S13]  /*23700*/  ISETP.NE.AND P0, PT, R0, 0x3, PT ;  /* 0x000000030000780c */ /* 0x000fda0003f05270 */
[----:B------:R-:W-:Y:S05]  /*23710*/  @!P0 BRA `(.L_x_10261) ;  /* 0x0000000000048947 */ /* 0x000fea0003800000 */
[----:B------:R-:W-:Y:S01]  /*23720*/  BPT.TRAP 0x1 ;  /* 0x000000040000795c */ /* 0x000fe20000300000 */
.L_x_10261:
[----:B--2---:R-:W2:Y:S01]  /*23730*/  LDL.LU R8, [R1] ;  /* 0x0000000001087983 */ /* 0x004ea20000300800 */
        /* <DEDUP_REMOVED lines=12> */
.L_x_10353:
[----:B------:R-:W2:Y:S02]  /*23800*/  SYNCS.PHASECHK.TRANS64.TRYWAIT P1, [R9+URZ], R0 ;  /* 0x00000000090075a7 */ /* 0x000ea4000802017f */
[----:B--2---:R-:W-:Y:S05]  /*23810*/  @!P1 BRA `(.L_x_10263) ;  /* 0x0000002000089947 */ /* 0x004fea0003800000 */
.L_x_10354:
[----:B------:R-:W-:Y:S05]  /*23820*/  @!P0 BRA `(.L_x_10264) ;  /* 0x0000000000048947 */ /* 0x000fea0003800000 */
[----:B------:R-:W-:Y:S01]  /*23830*/  BPT.TRAP 0x1 ;  /* 0x000000040000795c */ /* 0x000fe20000300000 */
.L_x_10264:
[----:B------:R-:W-:-:S04]  /*23840*/  IMAD R23, R23, 0x8, R6 ;  /* 0x0000000817177824 */ /* 0x000fc800078e0206 */
[----:B------:R-:W3:Y:S02]  /*23850*/  SYNCS.PHASECHK.TRANS64.TRYWAIT P1, [R23+URZ+0x19c60], R4 ;  /* 0x019c6004170075a7 */ /* 0x000ee4000802017f */
[----:B---3--:R-:W-:Y:S05]  /*23860*/  @!P1 BRA `(.L_x_10265) ;  /* 0x0000002000089947 */ /* 0x008fea0003800000 */
.L_x_10355:
[----:B------:R-:W-:Y:S05]  /*23870*/  @!P0 BRA `(.L_x_10266) ;  /* 0x0000000000048947 */ /* 0x000fea0003800000 */
[----:B------:R-:W-:Y:S01]  /*23880*/  BPT.TRAP 0x1 ;  /* 0x000000040000795c */ /* 0x000fe20000300000 */
.L_x_10266:
[----:B------:R-:W-:-:S04]  /*23890*/  IMAD R7, R7, 0x8, R6 ;  /* 0x0000000807077824 */ /* 0x000fc800078e0206 */
[----:B------:R-:W4:Y:S02]  /*238a0*/  SYNCS.PHASECHK.TRANS64.TRYWAIT P1, [R7+URZ+0x19c60], R0 ;  /* 0x019c6000070075a7 */ /* 0x000f24000802017f */
[----:B----4-:R-:W-:Y:S05]  /*238b0*/  @!P1 BRA `(.L_x_10267) ;  /* 0x0000002000089947 */ /* 0x010fea0003800000 */
.L_x_10356:
[----:B------:R-:W-:Y:S05]  /*238c0*/  @!P0 BRA `(.L_x_10268) ;  /* 0x0000000000048947 */ /* 0x000fea0003800000 */
[----:B------:R-:W-:Y:S01]  /*238d0*/  BPT.TRAP 0x1 ;  /* 0x000000040000795c */ /* 0x000fe20000300000 */
.L_x_10268:
[----:B------:R-:W5:Y:S02]  /*238e0*/  SYNCS.PHASECHK.TRANS64.TRYWAIT P0, [R23+URZ+0x19c80], R4 ;  /* 0x019c8004170075a7 */ /* 0x000f64000800017f */
[----:B-----5:R-:W-:Y:S05]  /*238f0*/  @!P0 BRA `(.L_x_10269) ;  /* 0x00000020000c8947 */ /* 0x020fea0003800000 */
.L_x_10270:
[----:B------:R0:W0:Y:S02]  /*23900*/  SYNCS.PHASECHK.TRANS64.TRYWAIT P0, [R7+URZ+0x19c80], R0 ;  /* 0x019c8000070075a7 */ /* 0x000024000800017f */
[----:B0-----:R-:W-:Y:S05]  /*23910*/  @!P0 NANOSLEEP.SYNCS 0x989680 ;  /* 0x009896800000895d */ /* 0x001fea0003900000 */
[----:B------:R-:W0:Y:S02]  /*23920*/  @!P0 SYNCS.PHASECHK.TRANS64 P0, [R7+URZ+0x19c80], R0 ;  /* 0x019c8000070085a7 */ /* 0x000e24000800007f */
[----:B0-----:R-:W-:Y:S05]  /*23930*/  @!P0 BRA `(.L_x_10270) ;  /* 0xfffffffc00f08947 */ /* 0x001fea000383ffff */
.L_x_9911:
[----:B------:R-:W-:Y:S05]  /*23940*/  BSYNC B8 ;  /* 0x0000000000087941 */ /* 0x000fea0003800000 */
.L_x_9908:
[----:B------:R-:W-:Y:S05]  /*23950*/  EXIT ;  /* 0x000000000000794d */ /* 0x000fea0003800000 */
.L_x_9937:
[----:B0-----:R0:W1:Y:S02]  /*23960*/  SYNCS.PHASECHK.TRANS64.TRYWAIT P5, [R82+URZ+0x19c90], R85 ;  /* 0x019c9055520075a7 */ /* 0x00106400080a017f */
[----:B-1----:R-:W-:Y:S05]  /*23970*/  @!P5 NANOSLEEP.SYNCS 0x989680 ;  /* 0x009896800000d95d */ /* 0x002fea0003900000 */
[----:B------:R-:W1:Y:S02]  /*23980*/  @!P5 SYNCS.PHASECHK.TRANS64 P5, [R82+URZ+0x19c90], R85 ;  /* 0x019c90555200d5a7 */ /* 0x000e6400080a007f */
[----:B-1----:R-:W-:Y:S05]  /*23990*/  @!P5 BRA `(.L_x_9937) ;  /* 0xfffffffc00f0d947 */ /* 0x002fea000383ffff */
[----:B------:R-:W-:Y:S05]  /*239a0*/  BRA `(.L_x_10271) ;  /* 0xfffffdf4006c7947 */ /* 0x000fea000383ffff */
.L_x_9953:
[----:B0-----:R0:W1:Y:S02]  /*239b0*/  SYNCS.PHASECHK.TRANS64.TRYWAIT P5, [R82+URZ+0x19c90], R85 ;  /* 0x019c9055520075a7 */ /* 0x00106400080a017f */
[----:B-1----:R-:W-:Y:S05]  /*239c0*/  @!P5 NANOSLEEP.SYNCS 0x989680 ;  /* 0x009896800000d95d */ /* 0x002fea0003900000 */
[----:B------:R-:W1:Y:S02]  /*239d0*/  @!P5 SYNCS.PHASECHK.TRANS64 P5, [R82+URZ+0x19c90], R85 ;  /* 0x019c90555200d5a7 */ /* 0x000e6400080a007f */
[----:B-1----:R-:W-:Y:S05]  /*239e0*/  @!P5 BRA `(.L_x_9953) ;  /* 0xfffffffc00f0d947 */ /* 0x002fea000383ffff */
[----:B------:R-:W-:Y:S05]  /*239f0*/  BRA `(.L_x_10272) ;  /* 0xfffffe0c00947947 */ /* 0x000fea000383ffff */
.L_x_9962:
[----:B0-----:R0:W1:Y:S02]  /*23a00*/  SYNCS.PHASECHK.TRANS64.TRYWAIT P5, [R82+URZ+0x19c90], R85 ;  /* 0x019c9055520075a7 */ /* 0x00106400080a017f */
[----:B-1----:R-:W-:Y:S05]  /*23a10*/  @!P5 NANOSLEEP.SYNCS 0x989680 ;  /* 0x009896800000d95d */ /* 0x002fea0003900000 */
[----:B------:R-:W1:Y:S02]  /*23a20*/  @!P5 SYNCS.PHASECHK.TRANS64 P5, [R82+URZ+0x19c90], R85 ;  /* 0x019c90555200d5a7 */ /* 0x000e6400080a007f */
[----:B-1----:R-:W-:Y:S05]  /*23a30*/  @!P5 BRA `(.L_x_9962) ;  /* 0xfffffffc00f0d947 */ /* 0x002fea000383ffff */
[----:B------:R-:W-:Y:S05]  /*23a40*/  BRA `(.L_x_10273) ;  /* 0xfffffe2c00d87947 */ /* 0x000fea000383ffff */
.L_x_9966:
[----:B--2---:R2:W0:Y:S02]  /*23a50*/  SYNCS.PHASECHK.TRANS64.TRYWAIT P5, [R82+URZ+0x19cb0], R85 ;  /* 0x019cb055520075a7 */ /* 0x00442400080a017f */
[----:B0-----:R-:W-:Y:S05]  /*23a60*/  @!P5 NANOSLEEP.SYNCS 0x989680 ;  /* 0x009896800000d95d */ /* 0x001fea0003900000 */
[----:B------:R-:W0:Y:S02]  /*23a70*/  @!P5 SYNCS.PHASECHK.TRANS64 P5, [R82+URZ+0x19cb0], R85 ;  /* 0x019cb0555200d5a7 */ /* 0x000e2400080a007f */
[----:B0-----:R-:W-:Y:S05]  /*23a80*/  @!P5 BRA `(.L_x_9966) ;  /* 0xfffffffc00f0d947 */ /* 0x001fea000383ffff */
[----:B------:R-:W-:Y:S05]  /*23a90*/  BRA `(.L_x_10274) ;  /* 0xfffffe3000487947 */ /* 0x000fea000383ffff */
.L_x_9994:
[----:B------:R-:W-:Y:S01]  /*23aa0*/  BSSY B1, `(.L_x_10275) ;  /* 0x0000007000017945 */ /* 0x000fe20003800000 */
[----:B------:R-:W-:Y:S02]  /*23ab0*/  IMAD.MOV.U32 R12, RZ, RZ, RZ ;  /* 0x000000ffff0c7224 */ /* 0x000fe400078e00ff */
[----:B------:R-:W-:Y:S02]  /*23ac0*/  IMAD.MOV.U32 R11, RZ, RZ, 0x1e1f ;  /* 0x00001e1fff0b7424 */ /* 0x000fe400078e00ff */
[----:B------:R-:W-:-:S07]  /*23ad0*/  IMAD.MOV.U32 R15, RZ, RZ, -0x1 ;  /* 0xffffffffff0f7424 */ /* 0x000fce00078e00ff */
[----:B------:R-:W-:Y:S05]  /*23ae0*/  WARPSYNC.COLLECTIVE R15, `(.L_x_10276) ;  /* 0x000000000f087348 */ /* 0x000fea0003c00000 */
[----:B------:R0:W1:Y:S02]  /*23af0*/  SHFL.IDX P6, R14, R13, R12, R11 ;  /* 0x0000000c0d0e7389 */ /* 0x00006400000c000b */
[----:B01----:R-:W-:Y:S01]  /*23b00*/  ENDCOLLECTIVE ;  /* 0x000000000000791b */ /* 0x003fe20003800000 */
.L_x_10276:
[----:B------:R-:W-:Y:S05]  /*23b10*/  BSYNC B1 ;  /* 0x0000000000017941 */ /* 0x000fea0003800000 */
.L_x_10275:
        /* <DEDUP_REMOVED lines=8> */
.L_x_10277:
[----:B------:R-:W-:Y:S02]  /*23ba0*/  IMAD.MOV.U32 R13, RZ, RZ, R4 ;  /* 0x000000ffff0d7224 */ /* 0x000fe400078e0004 */
[----:B------:R-:W-:-:S07]  /*23bb0*/  IMAD.MOV.U32 R3, RZ, RZ, R14 ;  /* 0x000000ffff037224 */ /* 0x000fce00078e000e */
[----:B------:R-:W-:Y:S05]  /*23bc0*/  WARPSYNC.COLLECTIVE R15, `(.L_x_10278) ;  /* 0x000000000f087348 */ /* 0x000fea0003c00000 */
[----:B------:R0:W1:Y:S02]  /*23bd0*/  SHFL.IDX P6, R14, R13, R12, R11 ;  /* 0x0000000c0d0e7389 */ /* 0x00006400000c000b */
[----:B01----:R-:W-:Y:S01]  /*23be0*/  ENDCOLLECTIVE ;  /* 0x000000000000791b */ /* 0x003fe20003800000 */
.L_x_10278:
[----:B------:R-:W-:Y:S02]  /*23bf0*/  IMAD.MOV.U32 R13, RZ, RZ, R5 ;  /* 0x000000ffff0d7224 */ /* 0x000fe400078e0005 */
[----:B------:R-:W-:-:S07]  /*23c00*/  IMAD.MOV.U32 R4, RZ, RZ, R14 ;  /* 0x000000ffff047224 */ /* 0x000fce00078e000e */
[----:B------:R-:W-:Y:S05]  /*23c10*/  WARPSYNC.COLLECTIVE R15, `(.L_x_10279) ;  /* 0x000000000f087348 */ /* 0x000fea0003c00000 */
[----:B------:R0:W1:Y:S02]  /*23c20*/  SHFL.IDX P6, R14, R13, R12, R11 ;  /* 0x0000000c0d0e7389 */ /* 0x00006400000c000b */
[----:B01----:R-:W-:Y:S01]  /*23c30*/  ENDCOLLECTIVE ;  /* 0x000000000000791b */ /* 0x003fe20003800000 */
.L_x_10279:
[----:B------:R-:W-:Y:S05]  /*23c40*/  BRA `(.L_x_10280) ;  /* 0xfffffe4400407947 */ /* 0x000fea000383ffff */
.L_x_9998:
[----:B-1----:R1:W2:Y:S02]  /*23c50*/  SYNCS.PHASECHK.TRANS64.TRYWAIT P0, [R16+URZ+0x19c00], R5 ;  /* 0x019c0005100075a7 */ /* 0x0022a4000800017f */
[----:B--2---:R-:W-:Y:S05]  /*23c60*/  @!P0 NANOSLEEP.SYNCS 0x989680 ;  /* 0x009896800000895d */ /* 0x004fea0003900000 */
[----:B------:R-:W2:Y:S02]  /*23c70*/  @!P0 SYNCS.PHASECHK.TRANS64 P0, [R16+URZ+0x19c00], R5 ;  /* 0x019c0005100085a7 */ /* 0x000ea4000800007f */
[----:B--2---:R-:W-:Y:S05]  /*23c80*/  @!P0 BRA `(.L_x_9998) ;  /* 0xfffffffc00f08947 */ /* 0x004fea000383ffff */
[----:B------:R-:W-:Y:S05]  /*23c90*/  BRA `(.L_x_10281) ;  /* 0xfffffe4800147947 */ /* 0x000fea000383ffff */
.L_x_10004:
[----:B------:R-:W-:Y:S01]  /*23ca0*/  BSSY B1, `(.L_x_10282) ;  /* 0x0000007000017945 */ /* 0x000fe20003800000 */
[----:B------:R-:W-:Y:S02]  /*23cb0*/  IMAD.MOV.U32 R12, RZ, RZ, RZ ;  /* 0x000000ffff0c7224 */ /* 0x000fe400078e00ff */
[----:B------:R-:W-:Y:S02]  /*23cc0*/  IMAD.MOV.U32 R11, RZ, RZ, 0x1e1f ;  /* 0x00001e1fff0b7424 */ /* 0x000fe400078e00ff */
[----:B------:R-:W-:-:S07]  /*23cd0*/  IMAD.MOV.U32 R15, RZ, RZ, -0x1 ;  /* 0xffffffffff0f7424 */ /* 0x000fce00078e00ff */
[----:B------:R-:W-:Y:S05]  /*23ce0*/  WARPSYNC.COLLECTIVE R15, `(.L_x_10283) ;  /* 0x000000000f087348 */ /* 0x000fea0003c00000 */
[----:B------:R0:W1:Y:S02]  /*23cf0*/  SHFL.IDX P6, R14, R13, R12, R11 ;  /* 0x0000000c0d0e7389 */ /* 0x00006400000c000b */
[----:B01----:R-:W-:Y:S01]  /*23d00*/  ENDCOLLECTIVE ;  /* 0x000000000000791b */ /* 0x003fe20003800000 */
.L_x_10283:
[----:B------:R-:W-:Y:S05]  /*23d10*/  BSYNC B1 ;  /* 0x0000000000017941 */ /* 0x000fea0003800000 */
.L_x_10282:
        /* <DEDUP_REMOVED lines=8> */
.L_x_10284:
[----:B------:R-:W-:Y:S02]  /*23da0*/  IMAD.MOV.U32 R13, RZ, RZ, R20 ;  /* 0x000000ffff0d7224 */ /* 0x000fe400078e0014 */
[----:B------:R-:W-:-:S07]  /*23db0*/  IMAD.MOV.U32 R3, RZ, RZ, R14 ;  /* 0x000000ffff037224 */ /* 0x000fce00078e000e */
[----:B------:R-:W-:Y:S05]  /*23dc0*/  WARPSYNC.COLLECTIVE R15, `(.L_x_10285) ;  /* 0x000000000f087348 */ /* 0x000fea0003c00000 */
[----:B------:R0:W1:Y:S02]  /*23dd0*/  SHFL.IDX P6, R14, R13, R12, R11 ;  /* 0x0000000c0d0e7389 */ /* 0x00006400000c000b */
[----:B01----:R-:W-:Y:S01]  /*23de0*/  ENDCOLLECTIVE ;  /* 0x000000000000791b */ /* 0x003fe20003800000 */
.L_x_10285:
[----:B------:R-:W-:Y:S02]  /*23df0*/  IMAD.MOV.U32 R13, RZ, RZ, R21 ;  /* 0x000000ffff0d7224 */ /* 0x000fe400078e0015 */
[----:B------:R-:W-:-:S07]  /*23e00*/  IMAD.MOV.U32 R20, RZ, RZ, R14 ;  /* 0x000000ffff147224 */ /* 0x000fce00078e000e */
[----:B------:R-:W-:Y:S05]  /*23e10*/  WARPSYNC.COLLECTIVE R15, `(.L_x_10286) ;  /* 0x000000000f087348 */ /* 0x000fea0003c00000 */
[----:B------:R0:W1:Y:S02]  /*23e20*/  SHFL.IDX P6, R14, R13, R12, R11 ;  /* 0x0000000c0d0e7389 */ /* 0x00006400000c000b */
[----:B01----:R-:W-:Y:S01]  /*23e30*/  ENDCOLLECTIVE ;  /* 0x000000000000791b */ /* 0x003fe20003800000 */
.L_x_10286:
[----:B------:R-:W-:Y:S01]  /*23e40*/  IMAD.MOV.U32 R21, RZ, RZ, R14 ;  /* 0x000000ffff157224 */ /* 0x000fe200078e000e */
[----:B------:R-:W-:Y:S06]  /*23e50*/  BRA `(.L_x_10287) ;  /* 0xfffffe6000007947 */ /* 0x000fec000383ffff */
.L_x_10008:
[----:B-1----:R1:W2:Y:S02]  /*23e60*/  SYNCS.PHASECHK.TRANS64.TRYWAIT P0, [R16+URZ+0x19c00], R39 ;  /* 0x019c0027100075a7 */ /* 0x0022a4000800017f */
[----:B--2---:R-:W-:Y:S05]  /*23e70*/  @!P0 NANOSLEEP.SYNCS 0x989680 ;  /* 0x009896800000895d */ /* 0x004fea0003900000 */
[----:B------:R-:W2:Y:S02]  /*23e80*/  @!P0 SYNCS.PHASECHK.TRANS64 P0, [R16+URZ+0x19c00], R39 ;  /* 0x019c0027100085a7 */ /* 0x000ea4000800007f */
[----:B--2---:R-:W-:Y:S05]  /*23e90*/  @!P0 BRA `(.L_x_10008) ;  /* 0xfffffffc00f08947 */ /* 0x004fea000383ffff */
[----:B------:R-:W-:Y:S05]  /*23ea0*/  BRA `(.L_x_10288) ;  /* 0xfffffe6000c47947 */ /* 0x000fea000383ffff */
.L_x_10014:
[----:B-1----:R1:W2:Y:S02]  /*23eb0*/  SYNCS.PHASECHK.TRANS64.TRYWAIT P1, [R3+URZ+0x19c30], R0 ;  /* 0x019c3000030075a7 */ /* 0x0022a4000802017f */
[----:B--2---:R-:W-:Y:S05]  /*23ec0*/  @!P1 NANOSLEEP.SYNCS 0x989680 ;  /* 0x009896800000995d */ /* 0x004fea0003900000 */
[----:B------:R-:W2:Y:S02]  /*23ed0*/  @!P1 SYNCS.PHASECHK.TRANS64 P1, [R3+URZ+0x19c30], R0 ;  /* 0x019c3000030095a7 */ /* 0x000ea4000802007f */
[----:B--2---:R-:W-:Y:S05]  /*23ee0*/  @!P1 BRA `(.L_x_10014) ;  /* 0xfffffffc00f09947 */ /* 0x004fea000383ffff */
[----:B------:R-:W-:Y:S05]  /*23ef0*/  BRA `(.L_x_10013) ;  /* 0xfffffe8400287947 */ /* 0x000fea000383ffff */
.L_x_10034:
[----:B-1----:R1:W2:Y:S02]  /*23f00*/  SYNCS.PHASECHK.TRANS64.TRYWAIT P1, [R21+URZ+0x19c30], R10 ;  /* 0x019c300a150075a7 */ /* 0x0022a4000802017f */
[----:B--2---:R-:W-:Y:S05]  /*23f10*/  @!P1 NANOSLEEP.SYNCS 0x989680 ;  /* 0x009896800000995d */ /* 0x004fea0003900000 */
[----:B------:R-:W2:Y:S02]  /*23f20*/  @!P1 SYNCS.PHASECHK.TRANS64 P1, [R21+URZ+0x19c30], R10 ;  /* 0x019c300a150095a7 */ /* 0x000ea4000802007f */
[----:B--2---:R-:W-:Y:S05]  /*23f30*/  @!P1 BRA `(.L_x_10034) ;  /* 0xfffffffc00f09947 */ /* 0x004fea000383ffff */
[----:B------:R-:W-:Y:S05]  /*23f40*/  BRA `(.L_x_10033) ;  /* 0xfffffeb8004c7947 */ /* 0x000fea000383ffff */
.L_x_10039:
[----:B-1----:R1:W2:Y:S02]  /*23f50*/  SYNCS.PHASECHK.TRANS64.TRYWAIT P1, [R22+URZ+0x19c50], R10 ;  /* 0x019c500a160075a7 */ /* 0x0022a4000802017f */
[----:B--2---:R-:W-:Y:S05]  /*23f60*/  @!P1 NANOSLEEP.SYNCS 0x989680 ;  /* 0x009896800000995d */ /* 0x004fea0003900000 */
[----:B------:R-:W2:Y:S02]  /*23f70*/  @!P1 SYNCS.PHASECHK.TRANS64 P1, [R22+URZ+0x19c50], R10 ;  /* 0x019c500a160095a7 */ /* 0x000ea4000802007f */
[----:B--2---:R-:W-:Y:S05]  /*23f80*/  @!P1 BRA `(.L_x_10039) ;  /* 0xfffffffc00f09947 */ /* 0x004fea000383ffff */
[----:B------:R-:W-:Y:S05]  /*23f90*/  BRA `(.L_x_10038) ;  /* 0xfffffeb800d47947 */ /* 0x000fea000383ffff */
.L_x_10060:
[----:B-1----:R1:W2:Y:S02]  /*23fa0*/  SYNCS.PHASECHK.TRANS64.TRYWAIT P1, [R21+URZ+0x19c30], R0 ;  /* 0x019c3000150075a7 */ /* 0x0022a4000802017f */
[----:B--2---:R-:W-:Y:S05]  /*23fb0*/  @!P1 NANOSLEEP.SYNCS 0x989680 ;  /* 0x009896800000995d */ /* 0x004fea0003900000 */
[----:B------:R-:W2:Y:S02]  /*23fc0*/  @!P1 SYNCS.PHASECHK.TRANS64 P1, [R21+URZ+0x19c30], R0 ;  /* 0x019c3000150095a7 */ /* 0x000ea4000802007f */
[----:B--2---:R-:W-:Y:S05]  /*23fd0*/  @!P1 BRA `(.L_x_10060) ;  /* 0xfffffffc00f09947 */ /* 0x004fea000383ffff */
[----:B------:R-:W-:Y:S05]  /*23fe0*/  BRA `(.L_x_10059) ;  /* 0xfffffeec00247947 */ /* 0x000fea000383ffff */
.L_x_10065:
[----:B-1----:R1:W2:Y:S02]  /*23ff0*/  SYNCS.PHASECHK.TRANS64.TRYWAIT P1, [R155+URZ+0x19c50], R0 ;  /* 0x019c50009b0075a7 */ /* 0x0022a4000802017f */
[----:B--2---:R-:W-:Y:S05]  /*24000*/  @!P1 NANOSLEEP.SYNCS 0x989680 ;  /* 0x009896800000995d */ /* 0x004fea0003900000 */
[----:B------:R-:W2:Y:S02]  /*24010*/  @!P1 SYNCS.PHASECHK.TRANS64 P1, [R155+URZ+0x19c50], R0 ;  /* 0x019c50009b0095a7 */ /* 0x000ea4000802007f */
[----:B--2---:R-:W-:Y:S05]  /*24020*/  @!P1 BRA `(.L_x_10065) ;  /* 0xfffffffc00f09947 */ /* 0x004fea000383ffff */
[----:B------:R-:W-:Y:S05]  /*24030*/  BRA `(.L_x_10064) ;  /* 0xfffffeec00ac7947 */ /* 0x000fea000383ffff */
.L_x_10074:
[----:B-1----:R1:W2:Y:S02]  /*24040*/  SYNCS.PHASECHK.TRANS64.TRYWAIT P1, [R0+URZ+0x19c30], R3 ;  /* 0x019c3003000075a7 */ /* 0x0022a4000802017f */
[----:B--2---:R-:W-:Y:S05]  /*24050*/  @!P1 NANOSLEEP.SYNCS 0x989680 ;  /* 0x009896800000995d */ /* 0x004fea0003900000 */
[----:B------:R-:W2:Y:S02]  /*24060*/  @!P1 SYNCS.PHASECHK.TRANS64 P1, [R0+URZ+0x19c30], R3 ;  /* 0x019c3003000095a7 */ /* 0x000ea4000802007f */
[----:B--2---:R-:W-:Y:S05]  /*24070*/  @!P1 BRA `(.L_x_10074) ;  /* 0xfffffffc00f09947 */ /* 0x004fea000383ffff */
[----:B------:R-:W-:Y:S05]  /*24080*/  BRA `(.L_x_10073) ;  /* 0xffffff0800a87947 */ /* 0x000fea000383ffff */
.L_x_10079:
[----:B-1----:R1:W2:Y:S02]  /*24090*/  SYNCS.PHASECHK.TRANS64.TRYWAIT P1, [R21+URZ+0x19c50], R3 ;  /* 0x019c5003150075a7 */ /* 0x0022a4000802017f */
[----:B--2---:R-:W-:Y:S05]  /*240a0*/  @!P1 NANOSLEEP.SYNCS 0x989680 ;  /* 0x009896800000995d */ /* 0x004fea0003900000 */
[----:B------:R-:W2:Y:S02]  /*240b0*/  @!P1 SYNCS.PHASECHK.TRANS64 P1, [R21+URZ+0x19c50], R3 ;  /* 0x019c5003150095a7 */ /* 0x000ea4000802007f */
[----:B--2---:R-:W-:Y:S05]  /*240c0*/  @!P1 BRA `(.L_x_10079) ;  /* 0xfffffffc00f09947 */ /* 0x004fea000383ffff */
[----:B------:R-:W-:Y:S05]  /*240d0*/  BRA `(.L_x_10078) ;  /* 0xffffff0c00307947 */ /* 0x000fea000383ffff */
.L_x_10094:
[----:B-1----:R1:W2:Y:S02]  /*240e0*/  SYNCS.PHASECHK.TRANS64.TRYWAIT P0, [R4+URZ+0x19c50], R7 ;  /* 0x019c5007040075a7 */ /* 0x0022a4000800017f */
[----:B--2---:R-:W-:Y:S05]  /*240f0*/  @!P0 NANOSLEEP.SYNCS 0x989680 ;  /* 0x009896800000895d */ /* 0x004fea0003900000 */
[----:B------:R-:W2:Y:S02]  /*24100*/  @!P0 SYNCS.PHASECHK.TRANS64 P0, [R4+URZ+0x19c50], R7 ;  /* 0x019c5007040085a7 */ /* 0x000ea4000800007f */
[----:B--2---:R-:W-:Y:S05]  /*24110*/  @!P0 BRA `(.L_x_10094) ;  /* 0xfffffffc00f08947 */ /* 0x004fea000383ffff */
[----:B------:R-:W-:Y:S05]  /*24120*/  BRA `(.L_x_10093) ;  /* 0xffffff3800407947 */ /* 0x000fea000383ffff */
.L_x_10136:
        /* <DEDUP_REMOVED lines=11> */
.L_x_10290:
[----:B------:R-:W-:Y:S05]  /*241e0*/  BSYNC B1 ;  /* 0x0000000000017941 */ /* 0x000fea0003800000 */
.L_x_10289:
[----:B------:R-:W-:Y:S05]  /*241f0*/  BRA `(.L_x_10291) ;  /* 0xffffff9400747947 */ /* 0x000fea000383ffff */
.L_x_10138:
[----:B------:R-:W-:Y:S01]  /*24200*/  BSSY B1, `(.L_x_10292) ;  /* 0x0000006000017945 */ /* 0x000fe20003800000 */
[----:B------:R-:W-:-:S07]  /*24210*/  IMAD.MOV.U32 R15, RZ, RZ, -0x1 ;  /* 0xffffffffff0f7424 */ /* 0x000fce00078e00ff */
[----:B01----:R-:W-:Y:S05]  /*24220*/  WARPSYNC.COLLECTIVE R15, `(.L_x_10293) ;  /* 0x000000000f0c7348 */ /* 0x003fea0003c00000 */
[----:B------:R-:W-:Y:S02]  /*24230*/  ELECT P6, UR62, PT ;  /* 0x00000000003e782f */ /* 0x000fe400038c0000 */
[----:B------:R-:W-:Y:S01]  /*24240*/  MOV R14, UR62 ;  /* 0x0000003e000e7c02 */ /* 0x000fe20008000f00 */
[----:B01----:R-:W-:Y:S10]  /*24250*/  ENDCOLLECTIVE ;  /* 0x000000000000791b */ /* 0x003ff40003800000 */
.L_x_10293:
[----:B------:R-:W-:Y:S05]  /*24260*/  BSYNC B1 ;  /* 0x0000000000017941 */ /* 0x000fea0003800000 */
.L_x_10292:
[----:B------:R-:W-:Y:S05]  /*24270*/  BRA `(.L_x_10137) ;  /* 0xffffff94006c7947 */ /* 0x000fea000383ffff */
.L_x_10140:
[----:B-1----:R1:W2:Y:S02]  /*24280*/  SYNCS.PHASECHK.TRANS64.TRYWAIT P0, [R19+URZ+0x19c20], R5 ;  /* 0x019c2005130075a7 */ /* 0x0022a4000800017f */
[----:B--2---:R-:W-:Y:S05]  /*24290*/  @!P0 NANOSLEEP.SYNCS 0x989680 ;  /* 0x009896800000895d */ /* 0x004fea0003900000 */
[----:B------:R-:W2:Y:S02]  /*242a0*/  @!P0 SYNCS.PHASECHK.TRANS64 P0, [R19+URZ+0x19c20], R5 ;  /* 0x019c2005130085a7 */ /* 0x000ea4000800007f */
[----:B--2---:R-:W-:Y:S05]  /*242b0*/  @!P0 BRA `(.L_x_10140) ;  /* 0xfffffffc00f08947 */ /* 0x004fea000383ffff */
[----:B------:R-:W-:Y:S05]  /*242c0*/  BRA `(.L_x_10294) ;  /* 0xffffff94007c7947 */ /* 0x000fea000383ffff */
.L_x_10144:
[----:B--2---:R2:W3:Y:S02]  /*242d0*/  SYNCS.PHASECHK.TRANS64.TRYWAIT P0, [R9+URZ+0x19ca0], R11 ;  /* 0x019ca00b090075a7 */ /* 0x0044e4000800017f */
[----:B---3--:R-:W-:Y:S05]  /*242e0*/  @!P0 NANOSLEEP.SYNCS 0x989680 ;  /* 0x009896800000895d */ /* 0x008fea0003900000 */
[----:B------:R-:W3:Y:S02]  /*242f0*/  @!P0 SYNCS.PHASECHK.TRANS64 P0, [R9+URZ+0x19ca0], R11 ;  /* 0x019ca00b090085a7 */ /* 0x000ee4000800007f */
[----:B---3--:R-:W-:Y:S05]  /*24300*/  @!P0 BRA `(.L_x_10144) ;  /* 0xfffffffc00f08947 */ /* 0x008fea000383ffff */
[----:B------:R-:W-:Y:S05]  /*24310*/  BRA `(.L_x_10295) ;  /* 0xffffff9400987947 */ /* 0x000fea000383ffff */
.L_x_10151:
[----:B0-----:R0:W1:Y:S02]  /*24320*/  SYNCS.PHASECHK.TRANS64.TRYWAIT P0, [R9+URZ+0x19cc0], R11 ;  /* 0x019cc00b090075a7 */ /* 0x001064000800017f */
[----:B-1----:R-:W-:Y:S05]  /*24330*/  @!P0 NANOSLEEP.SYNCS 0x989680 ;  /* 0x009896800000895d */ /* 0x002fea0003900000 */
[----:B------:R-:W1:Y:S02]  /*24340*/  @!P0 SYNCS.PHASECHK.TRANS64 P0, [R9+URZ+0x19cc0], R11 ;  /* 0x019cc00b090085a7 */ /* 0x000e64000800007f */
[----:B-1----:R-:W-:Y:S05]  /*24350*/  @!P0 BRA `(.L_x_10151) ;  /* 0xfffffffc00f08947 */ /* 0x002fea000383ffff */
[----:B------:R-:W-:Y:S05]  /*24360*/  BRA `(.L_x_10296) ;  /* 0xffffff9800947947 */ /* 0x000fea000383ffff */
.L_x_10160:
[----:B-1----:R1:W2:Y:S02]  /*24370*/  SYNCS.PHASECHK.TRANS64.TRYWAIT P1, [R9+URZ+0x19ca0], R8 ;  /* 0x019ca008090075a7 */ /* 0x0022a4000802017f */
[----:B--2---:R-:W-:Y:S05]  /*24380*/  @!P1 NANOSLEEP.SYNCS 0x989680 ;  /* 0x009896800000995d */ /* 0x004fea0003900000 */
[----:B------:R-:W2:Y:S02]  /*24390*/  @!P1 SYNCS.PHASECHK.TRANS64 P1, [R9+URZ+0x19ca0], R8 ;  /* 0x019ca008090095a7 */ /* 0x000ea4000802007f */
[----:B--2---:R-:W-:Y:S05]  /*243a0*/  @!P1 BRA `(.L_x_10160) ;  /* 0xfffffffc00f09947 */ /* 0x004fea000383ffff */
[----:B------:R-:W-:Y:S05]  /*243b0*/  BRA `(.L_x_10297) ;  /* 0xffffff9c00d47947 */ /* 0x000fea000383ffff */
.L_x_10167:
[----:B--2---:R2:W3:Y:S02]  /*243c0*/  SYNCS.PHASECHK.TRANS64.TRYWAIT P1, [R9+URZ+0x19cc0], R8 ;  /* 0x019cc008090075a7 */ /* 0x0044e4000802017f */
[----:B---3--:R-:W-:Y:S05]  /*243d0*/  @!P1 NANOSLEEP.SYNCS 0x989680 ;  /* 0x009896800000995d */ /* 0x008fea0003900000 */
[----:B------:R-:W3:Y:S02]  /*243e0*/  @!P1 SYNCS.PHASECHK.TRANS64 P1, [R9+URZ+0x19cc0], R8 ;  /* 0x019cc008090095a7 */ /* 0x000ee4000802007f */
[----:B---3--:R-:W-:Y:S05]  /*243f0*/  @!P1 BRA `(.L_x_10167) ;  /* 0xfffffffc00f09947 */ /* 0x008fea000383ffff */
[----:B------:R-:W-:Y:S05]  /*24400*/  BRA `(.L_x_10298) ;  /* 0xffffffa000cc7947 */ /* 0x000fea000383ffff */
.L_x_10194:
[----:B------:R-:W2:Y:S01]  /*24410*/  S2R R20, SR_TID.X ;  /* 0x0000000000147919 */ /* 0x000ea20000002100 */
[----:B------:R-:W-:Y:S01]  /*24420*/  BSSY B0, `(.L_x_10299) ;  /* 0x000000a000007945 */ /* 0x000fe20003800000 */
[----:B------:R-:W-:Y:S02]  /*24430*/  IMAD.MOV.U32 R12, RZ, RZ, RZ ;  /* 0x000000ffff0c7224 */ /* 0x000fe400078e00ff */
[----:B------:R-:W-:Y:S02]  /*24440*/  IMAD.MOV.U32 R11, RZ, RZ, 0x1f ;  /* 0x0000001fff0b7424 */ /* 0x000fe400078e00ff */
[----:B------:R-:W-:Y:S01]  /*24450*/  IMAD.MOV.U32 R15, RZ, RZ, -0x1 ;  /* 0xffffffffff0f7424 */ /* 0x000fe200078e00ff */
[----:B--2---:R-:W-:-:S04]  /*24460*/  SHF.R.U32.HI R20, RZ, 0x5, R20 ;  /* 0x00000005ff147819 */ /* 0x004fc80000011614 */
[----:B------:R-:W-:-:S05]  /*24470*/  LOP3.LUT R20, R20, 0x3, RZ, 0xc0, !PT ;  /* 0x0000000314147812 */ /* 0x000fca00078ec0ff */
[----:B0-----:R-:W-:-:S07]  /*24480*/  IMAD.MOV.U32 R13, RZ, RZ, R20 ;  /* 0x000000ffff0d7224 */ /* 0x001fce00078e0014 */
[----:B-1----:R-:W-:Y:S05]  /*24490*/  WARPSYNC.COLLECTIVE R15, `(.L_x_10300) ;  /* 0x000000000f087348 */ /* 0x002fea0003c00000 */
[----:B------:R0:W2:Y:S02]  /*244a0*/  SHFL.IDX P6, R14, R13, R12, R11 ;  /* 0x0000000c0d0e7389 */ /* 0x0000a400000c000b */
[----:B012---:R-:W-:Y:S01]  /*244b0*/  ENDCOLLECTIVE ;  /* 0x000000000000791b */ /* 0x007fe20003800000 */
.L_x_10300:
[----:B------:R-:W-:Y:S05]  /*244c0*/  BSYNC B0 ;  /* 0x0000000000007941 */ /* 0x000fea0003800000 */
.L_x_10299:
[----:B------:R-:W-:Y:S05]  /*244d0*/  BRA `(.L_x_10301) ;  /* 0xffffffb400507947 */ /* 0x000fea000383ffff */
.L_x_10196:
[----:B------:R-:W-:Y:S01]  /*244e0*/  BSSY B0, `(.L_x_10302) ;  /* 0x0000006000007945 */ /* 0x000fe20003800000 */
[----:B------:R-:W-:-:S07]  /*244f0*/  IMAD.MOV.U32 R15, RZ, RZ, -0x1 ;  /* 0xffffffffff0f7424 */ /* 0x000fce00078e00ff */
[----:B012---:R-:W-:Y:S05]  /*24500*/  WARPSYNC.COLLECTIVE R15, `(.L_x_10303) ;  /* 0x000000000f0c7348 */ /* 0x007fea0003c00000 */
[----:B------:R-:W-:Y:S02]  /*24510*/  ELECT P6, UR62, PT ;  /* 0x00000000003e782f */ /* 0x000fe400038c0000 */
[----:B------:R-:W-:Y:S01]  /*24520*/  MOV R14, UR62 ;  /* 0x0000003e000e7c02 */ /* 0x000fe20008000f00 */
[----:B012---:R-:W-:Y:S10]  /*24530*/  ENDCOLLECTIVE ;  /* 0x000000000000791b */ /* 0x007ff40003800000 */
.L_x_10303:
[----:B------:R-:W-:Y:S05]  /*24540*/  BSYNC B0 ;  /* 0x0000000000007941 */ /* 0x000fea0003800000 */
.L_x_10302:
[----:B------:R-:W-:Y:S05]  /*24550*/  BRA `(.L_x_10304) ;  /* 0xffffffb400507947 */ /* 0x000fea000383ffff */
.L_x_10198:
[----:B--2---:R2:W3:Y:S02]  /*24560*/  SYNCS.PHASECHK.TRANS64.TRYWAIT P0, [R4+URZ+0x19c80], R3 ;  /* 0x019c8003040075a7 */ /* 0x0044e4000800017f */
[----:B---3--:R-:W-:Y:S05]  /*24570*/  @!P0 NANOSLEEP.SYNCS 0x989680 ;  /* 0x009896800000895d */ /* 0x008fea0003900000 */
[----:B------:R-:W3:Y:S02]  /*24580*/  @!P0 SYNCS.PHASECHK.TRANS64 P0, [R4+URZ+0x19c80], R3 ;  /* 0x019c8003040085a7 */ /* 0x000ee4000800007f */
[----:B---3--:R-:W-:Y:S05]  /*24590*/  @!P0 BRA `(.L_x_10198) ;  /* 0xfffffffc00f08947 */ /* 0x008fea000383ffff */
[----:B------:R-:W-:Y:S05]  /*245a0*/  BRA `(.L_x_10305) ;  /* 0xffffffb400b87947 */ /* 0x000fea000383ffff */
.L_x_10200:
[----:B---3--:R3:W4:Y:S02]  /*245b0*/  SYNCS.PHASECHK.TRANS64.TRYWAIT P0, [R4+URZ+0x19c40], R3 ;  /* 0x019c4003040075a7 */ /* 0x008724000800017f */
[----:B----4-:R-:W-:Y:S05]  /*245c0*/  @!P0 NANOSLEEP.SYNCS 0x989680 ;  /* 0x009896800000895d */ /* 0x010fea0003900000 */
[----:B------:R-:W4:Y:S02]  /*245d0*/  @!P0 SYNCS.PHASECHK.TRANS64 P0, [R4+URZ+0x19c40], R3 ;  /* 0x019c4003040085a7 */ /* 0x000f24000800007f */
[----:B----4-:R-:W-:Y:S05]  /*245e0*/  @!P0 BRA `(.L_x_10200) ;  /* 0xfffffffc00f08947 */ /* 0x010fea000383ffff */
[----:B------:R-:W-:Y:S05]  /*245f0*/  BRA `(.L_x_10306) ;  /* 0xffffffb800347947 */ /* 0x000fea000383ffff */
.L_x_10204:
        /* <DEDUP_REMOVED lines=9> */
[----:B-----5:R-:W-:Y:S05]  /*24690*/  WARPSYNC.COLLECTIVE R15, `(.L_x_10307) ;  /* 0x000000000f087348 */ /* 0x020fea0003c00000 */
[----:B------:R0:W1:Y:S02]  /*246a0*/  SHFL.IDX P6, R14, R13, R12, R11 ;  /* 0x0000000c0d0e7389 */ /* 0x00006400000c000b */
[----:B01---5:R-:W-:Y:S01]  /*246b0*/  ENDCOLLECTIVE ;  /* 0x000000000000791b */ /* 0x023fe20003800000 */
.L_x_10307:
[----:B------:R-:W-:Y:S02]  /*246c0*/  IMAD.MOV.U32 R13, RZ, RZ, R6 ;  /* 0x000000ffff0d7224 */ /* 0x000fe400078e0006 */
[----:B------:R-:W-:-:S07]  /*246d0*/  IMAD.MOV.U32 R2, RZ, RZ, R14 ;  /* 0x000000ffff027224 */ /* 0x000fce00078e000e */
[----:B------:R-:W-:Y:S05]  /*246e0*/  WARPSYNC.COLLECTIVE R15, `(.L_x_10308) ;  /* 0x000000000f087348 */ /* 0x000fea0003c00000 */
[----:B------:R0:W1:Y:S02]  /*246f0*/  SHFL.IDX P6, R14, R13, R12, R11 ;  /* 0x0000000c0d0e7389 */ /* 0x00006400000c000b */
[----:B01----:R-:W-:Y:S01]  /*24700*/  ENDCOLLECTIVE ;  /* 0x000000000000791b */ /* 0x003fe20003800000 */
.L_x_10308:
[----:B------:R-:W-:Y:S02]  /*24710*/  IMAD.MOV.U32 R13, RZ, RZ, R5 ;  /* 0x000000ffff0d7224 */ /* 0x000fe400078e0005 */
[----:B------:R-:W-:Y:S02]  /*24720*/  IMAD.MOV.U32 R12, RZ, RZ, 0x1 ;  /* 0x00000001ff0c7424 */ /* 0x000fe400078e00ff */
[----:B------:R-:W-:-:S07]  /*24730*/  IMAD.MOV.U32 R3, RZ, RZ, R14 ;  /* 0x000000ffff037224 */ /* 0x000fce00078e000e */
[----:B------:R-:W-:Y:S05]  /*24740*/  WARPSYNC.COLLECTIVE R15, `(.L_x_10309) ;  /* 0x000000000f087348 */ /* 0x000fea0003c00000 */
[----:B------:R0:W1:Y:S02]  /*24750*/  SHFL.IDX P6, R14, R13, R12, R11 ;  /* 0x0000000c0d0e7389 */ /* 0x00006400000c000b */
[----:B01----:R-:W-:Y:S01]  /*24760*/  ENDCOLLECTIVE ;  /* 0x000000000000791b */ /* 0x003fe20003800000 */
.L_x_10309:
        /* <DEDUP_REMOVED lines=10> */
.L_x_10310:
[----:B------:R-:W-:Y:S01]  /*24810*/  @!PT LDS RZ, [RZ] ;  /* 0x00000000fffff984 */ /* 0x000fe20000000800 */
[----:B------:R-:W-:Y:S01]  /*24820*/  @!PT LDS RZ, [RZ] ;  /* 0x00000000fffff984 */ /* 0x000fe20000000800 */
[----:B------:R-:W-:Y:S01]  /*24830*/  @!PT LDS RZ, [RZ] ;  /* 0x00000000fffff984 */ /* 0x000fe20000000800 */
[----:B------:R-:W-:Y:S04]  /*24840*/  @!P4 LDGSTS.E.BYPASS.LTC128B.128 [R10+0xf000], desc[UR42][R2.64], !P2 ;  /* 0x0f000000020acfae */ /* 0x000fe8000d101d6a */
[----:B------:R-:W-:Y:S04]  /*24850*/  @!P4 LDGSTS.E.BYPASS.LTC128B.128 [R10+0x10800], desc[UR42][R2.64+0x20], !P1 ;  /* 0x10800020020acfae */ /* 0x000fe8000c901d6a */
[----:B------:R0:W-:Y:S01]  /*24860*/  @!P4 LDGSTS.E.BYPASS.LTC128B.128 [R10+0x12000], desc[UR42][R2.64+0x40], !P0 ;  /* 0x12000040020acfae */ /* 0x0001e2000c101d6a */
[----:B------:R-:W-:Y:S02]  /*24870*/  IMAD.MOV.U32 R13, RZ, RZ, R7 ;  /* 0x000000ffff0d7224 */ /* 0x000fe400078e0007 */
[----:B------:R-:W-:-:S02]  /*24880*/  IMAD.MOV.U32 R12, RZ, RZ, RZ ;  /* 0x000000ffff0c7224 */ /* 0x000fc400078e00ff */
[----:B0-----:R-:W-:Y:S02]  /*24890*/  VIADD R3, R0, 0x40 ;  /* 0x0000004000037836 */ /* 0x001fe40000000000 */
[----:B------:R-:W-:-:S07]  /*248a0*/  IMAD.MOV.U32 R6, RZ, RZ, R14 ;  /* 0x000000ffff067224 */ /* 0x000fce00078e000e */
[----:B------:R-:W-:Y:S05]  /*248b0*/  WARPSYNC.COLLECTIVE R15, `(.L_x_10311) ;  /* 0x000000000f087348 */ /* 0x000fea0003c00000 */
[----:B------:R0:W1:Y:S02]  /*248c0*/  SHFL.IDX P6, R14, R13, R12, R11 ;  /* 0x0000000c0d0e7389 */ /* 0x00006400000c000b */
[----:B01----:R-:W-:Y:S01]  /*248d0*/  ENDCOLLECTIVE ;  /* 0x000000000000791b */ /* 0x003fe20003800000 */
.L_x_10311:
[----:B------:R-:W-:-:S13]  /*248e0*/  ISETP.GE.AND P4, PT, R3, R4, PT ;  /* 0x000000040300720c */ /* 0x000fda0003f86270 */
[----:B------:R-:W-:Y:S01]  /*248f0*/  @!P4 IADD3 R2, P3, R20, R6, RZ ;  /* 0x000000061402c210 */ /* 0x000fe20007f7e0ff */
[----:B------:R-:W-:-:S04]  /*24900*/  IMAD.MOV.U32 R13, RZ, RZ, R8 ;  /* 0x000000ffff0d7224 */ /* 0x000fc800078e0008 */
[----:B------:R-:W-:-:S05]  /*24910*/  @!P4 IMAD.X R3, RZ, RZ, R5, P3 ;  /* 0x000000ffff03c224 */ /* 0x000fca00018e0605 */
        /* <DEDUP_REMOVED lines=10> */
.L_x_10312:
[----:B------:R-:W-:Y:S01]  /*249c0*/  IMAD.MOV.U32 R2, RZ, RZ, R14 ;  /* 0x000000ffff027224 */ /* 0x000fe200078e000e */
[----:B------:R-:W-:Y:S06]  /*249d0*/  BRA `(.L_x_10313) ;  /* 0xffffffc0000c7947 */ /* 0x000fec000383ffff */
.L_x_10209:
[----:B--2---:R2:W3:Y:S02]  /*249e0*/  SYNCS.PHASECHK.TRANS64.TRYWAIT P0, [R19+URZ+0x19c20], R0 ;  /* 0x019c2000130075a7 */ /* 0x0044e4000800017f */
[----:B---3--:R-:W-:Y:S05]  /*249f0*/  @!P0 NANOSLEEP.SYNCS 0x989680 ;  /* 0x009896800000895d */ /* 0x008fea0003900000 */
[----:B------:R-:W3:Y:S02]  /*24a00*/  @!P0 SYNCS.PHASECHK.TRANS64 P0, [R19+URZ+0x19c20], R0 ;  /* 0x019c2000130085a7 */ /* 0x000ee4000800007f */
[----:B---3--:R-:W-:Y:S05]  /*24a10*/  @!P0 BRA `(.L_x_10209) ;  /* 0xfffffffc00f08947 */ /* 0x008fea000383ffff */
[----:B------:R-:W-:Y:S05]  /*24a20*/  BRA `(.L_x_10314) ;  /* 0xffffffc0007c7947 */ /* 0x000fea000383ffff */
.L_x_10215:
[----:B--2---:R2:W3:Y:S02]  /*24a30*/  SYNCS.PHASECHK.TRANS64.TRYWAIT P0, [R6+URZ+0x19c80], R5 ;  /* 0x019c8005060075a7 */ /* 0x0044e4000800017f */
[----:B---3--:R-:W-:Y:S05]  /*24a40*/  @!P0 NANOSLEEP.SYNCS 0x989680 ;  /* 0x009896800000895d */ /* 0x008fea0003900000 */
[----:B------:R-:W3:Y:S02]  /*24a50*/  @!P0 SYNCS.PHASECHK.TRANS64 P0, [R6+URZ+0x19c80], R5 ;  /* 0x019c8005060085a7 */ /* 0x000ee4000800007f */
[----:B---3--:R-:W-:Y:S05]  /*24a60*/  @!P0 BRA `(.L_x_10215) ;  /* 0xfffffffc00f08947 */ /* 0x008fea000383ffff */
[----:B------:R-:W-:Y:S05]  /*24a70*/  BRA `(.L_x_10315) ;  /* 0xffffffc400287947 */ /* 0x000fea000383ffff */
.L_x_10222:
[----:B-1----:R1:W3:Y:S02]  /*24a80*/  SYNCS.PHASECHK.TRANS64.TRYWAIT P0, [R6+URZ+0x19c40], R5 ;  /* 0x019c4005060075a7 */ /* 0x0022e4000800017f */
[----:B---3--:R-:W-:Y:S05]  /*24a90*/  @!P0 NANOSLEEP.SYNCS 0x989680 ;  /* 0x009896800000895d */ /* 0x008fea0003900000 */
[----:B------:R-:W3:Y:S02]  /*24aa0*/  @!P0 SYNCS.PHASECHK.TRANS64 P0, [R6+URZ+0x19c40], R5 ;  /* 0x019c4005060085a7 */ /* 0x000ee4000800007f */
[----:B---3--:R-:W-:Y:S05]  /*24ab0*/  @!P0 BRA `(.L_x_10222) ;  /* 0xfffffffc00f08947 */ /* 0x008fea000383ffff */
[----:B------:R-:W-:Y:S05]  /*24ac0*/  BRA `(.L_x_10316) ;  /* 0xffffffc800247947 */ /* 0x000fea000383ffff */
.L_x_10230:
[----:B--2---:R2:W3:Y:S02]  /*24ad0*/  SYNCS.PHASECHK.TRANS64.TRYWAIT P0, [R3+URZ+0x19c70], R4 ;  /* 0x019c7004030075a7 */ /* 0x0044e4000800017f */
[----:B---3--:R-:W-:Y:S05]  /*24ae0*/  @!P0 NANOSLEEP.SYNCS 0x989680 ;  /* 0x009896800000895d */ /* 0x008fea0003900000 */
[----:B------:R-:W3:Y:S02]  /*24af0*/  @!P0 SYNCS.PHASECHK.TRANS64 P0, [R3+URZ+0x19c70], R4 ;  /* 0x019c7004030085a7 */ /* 0x000ee4000800007f */
[----:B---3--:R-:W-:Y:S05]  /*24b00*/  @!P0 BRA `(.L_x_10230) ;  /* 0xfffffffc00f08947 */ /* 0x008fea000383ffff */
[----:B------:R-:W-:Y:S05]  /*24b10*/  BRA `(.L_x_10317) ;  /* 0xffffffcc00387947 */ /* 0x000fea000383ffff */
.L_x_10232:
[----:B--2---:R2:W3:Y:S02]  /*24b20*/  SYNCS.PHASECHK.TRANS64.TRYWAIT P0, [R3+URZ+0x19c60], R4 ;  /* 0x019c6004030075a7 */ /* 0x0044e4000800017f */
[----:B---3--:R-:W-:Y:S05]  /*24b30*/  @!P0 NANOSLEEP.SYNCS 0x989680 ;  /* 0x009896800000895d */ /* 0x008fea0003900000 */
[----:B------:R-:W3:Y:S02]  /*24b40*/  @!P0 SYNCS.PHASECHK.TRANS64 P0, [R3+URZ+0x19c60], R4 ;  /* 0x019c6004030085a7 */ /* 0x000ee4000800007f */
[----:B---3--:R-:W-:Y:S05]  /*24b50*/  @!P0 BRA `(.L_x_10232) ;  /* 0xfffffffc00f08947 */ /* 0x008fea000383ffff */
[----:B------:R-:W-:Y:S05]  /*24b60*/  BRA `(.L_x_10318) ;  /* 0xffffffcc00407947 */ /* 0x000fea000383ffff */
.L_x_10239:
[----:B-1----:R1:W2:Y:S02]  /*24b70*/  SYNCS.PHASECHK.TRANS64.TRYWAIT P1, [R0+URZ+0x19c70], R3 ;  /* 0x019c7003000075a7 */ /* 0x0022a4000802017f */
[----:B--2---:R-:W-:Y:S05]  /*24b80*/  @!P1 NANOSLEEP.SYNCS 0x989680 ;  /* 0x009896800000995d */ /* 0x004fea0003900000 */
[----:B------:R-:W2:Y:S02]  /*24b90*/  @!P1 SYNCS.PHASECHK.TRANS64 P1, [R0+URZ+0x19c70], R3 ;  /* 0x019c7003000095a7 */ /* 0x000ea4000802007f */
[----:B--2---:R-:W-:Y:S05]  /*24ba0*/  @!P1 BRA `(.L_x_10239) ;  /* 0xfffffffc00f09947 */ /* 0x004fea000383ffff */
[----:B------:R-:W-:Y:S05]  /*24bb0*/  BRA `(.L_x_10319) ;  /* 0xffffffd000ec7947 */ /* 0x000fea000383ffff */
.L_x_10241:
[----:B-1----:R1:W2:Y:S02]  /*24bc0*/  SYNCS.PHASECHK.TRANS64.TRYWAIT P1, [R0+URZ+0x19c60], R3 ;  /* 0x019c6003000075a7 */ /* 0x0022a4000802017f */
[----:B--2---:R-:W-:Y:S05]  /*24bd0*/  @!P1 NANOSLEEP.SYNCS 0x989680 ;  /* 0x009896800000995d */ /* 0x004fea0003900000 */
[----:B------:R-:W2:Y:S02]  /*24be0*/  @!P1 SYNCS.PHASECHK.TRANS64 P1, [R0+URZ+0x19c60], R3 ;  /* 0x019c6003000095a7 */ /* 0x000ea4000802007f */
[----:B--2---:R-:W-:Y:S05]  /*24bf0*/  @!P1 BRA `(.L_x_10241) ;  /* 0xfffffffc00f09947 */ /* 0x004fea000383ffff */
[----:B------:R-:W-:Y:S05]  /*24c00*/  BRA `(.L_x_10320) ;  /* 0xffffffd000f47947 */ /* 0x000fea000383ffff */
.L_x_10245:
[----:B------:R-:W-:Y:S01]  /*24c10*/  BSSY B0, `(.L_x_10321) ;  /* 0x0000008000007945 */ /* 0x000fe20003800000 */
[----:B------:R-:W-:Y:S02]  /*24c20*/  IMAD.MOV.U32 R13, RZ, RZ, R24 ;  /* 0x000000ffff0d7224 */ /* 0x000fe400078e0018 */
[----:B------:R-:W-:Y:S02]  /*24c30*/  IMAD.MOV.U32 R12, RZ, RZ, RZ ;  /* 0x000000ffff0c7224 */ /* 0x000fe400078e00ff */
[----:B------:R-:W-:Y:S02]  /*24c40*/  IMAD.MOV.U32 R11, RZ, RZ, 0x1f ;  /* 0x0000001fff0b7424 */ /* 0x000fe400078e00ff */
[----:B------:R-:W-:-:S07]  /*24c50*/  IMAD.MOV.U32 R15, RZ, RZ, -0x1 ;  /* 0xffffffffff0f7424 */ /* 0x000fce00078e00ff */
[----:B--23--:R-:W-:Y:S05]  /*24c60*/  WARPSYNC.COLLECTIVE R15, `(.L_x_10322) ;  /* 0x000000000f087348 */ /* 0x00cfea0003c00000 */
[----:B------:R0:W1:Y:S02]  /*24c70*/  SHFL.IDX P6, R14, R13, R12, R11 ;  /* 0x0000000c0d0e7389 */ /* 0x00006400000c000b */
[----:B0123--:R-:W-:Y:S01]  /*24c80*/  ENDCOLLECTIVE ;  /* 0x000000000000791b */ /* 0x00ffe20003800000 */
.L_x_10322:
[----:B------:R-:W-:Y:S05]  /*24c90*/  BSYNC B0 ;  /* 0x0000000000007941 */ /* 0x000fea0003800000 */
.L_x_10321:
        /* <DEDUP_REMOVED lines=9> */
.L_x_10323:
[----:B------:R-:W-:Y:S02]  /*24d30*/  ULDC UR4, c[0x0][0xc3c] ;  /* 0x00030f0000047ab9 */ /* 0x000fe40000000800 */
[----:B------:R-:W-:-:S13]  /*24d40*/  ISETP.GE.OR P1, PT, R8, UR4, !P0 ;  /* 0x0000000408007c0c */ /* 0x000fda000c726670 */
[----:B------:R-:W0:Y:S08]  /*24d50*/  @!P1 LDC.64 R2, c[0x0][0xc80] ;  /* 0x00032000ff029b82 */ /* 0x000e300000000a00 */
[----:B------:R-:W1:Y:S01]  /*24d60*/  @!P1 LDC.64 R4, c[0x0][0xc78] ;  /* 0x00031e00ff049b82 */ /* 0x000e620000000a00 */
[----:B------:R-:W-:Y:S01]  /*24d70*/  CS2R R24, SRZ ;  /* 0x0000000000187805 */ /* 0x000fe2000001ff00 */
[----:B------:R-:W-:-:S02]  /*24d80*/  IMAD.MOV.U32 R11, RZ, RZ, RZ ;  /* 0x000000ffff0b7224 */ /* 0x000fc400078e00ff */
[----:B------:R-:W-:Y:S02]  /*24d90*/  IMAD.MOV.U32 R6, RZ, RZ, R14 ;  /* 0x000000ffff067224 */ /* 0x000fe400078e000e */
[----:B0-----:R-:W-:-:S05]  /*24da0*/  @!P1 IMAD.WIDE R2, R8, 0x4, R2 ;  /* 0x0000000408029825 */ /* 0x001fca00078e0202 */
[----:B------:R1:W2:Y:S02]  /*24db0*/  @!P1 LDG.E R7, desc[UR42][R2.64] ;  /* 0x0000002a02079981 */ /* 0x0002a4000c1e1900 */
[----:B-1----:R-:W-:-:S05]  /*24dc0*/  @!P1 IMAD.WIDE R2, R8, 0x4, R4 ;  /* 0x0000000408029825 */ /* 0x002fca00078e0204 */
[----:B------:R-:W3:Y:S01]  /*24dd0*/  @!P1 LDG.E R4, desc[UR42][R2.64] ;  /* 0x0000002a02049981 */ /* 0x000ee2000c1e1900 */
[C---:B------:R-:W-:Y:S02]  /*24de0*/  ISETP.GE.U32.AND P2, PT, R9.reuse, 0x2, PT ;  /* 0x000000020900780c */ /* 0x040fe40003f46070 */
        /* <DEDUP_REMOVED lines=12> */
.L_x_10324:
[----:B------:R-:W-:Y:S01]  /*24eb0*/  IMAD.MOV.U32 R12, RZ, RZ, 0x2 ;  /* 0x00000002ff0c7424 */ /* 0x000fe200078e00ff */
[----:B------:R-:W-:-:S05]  /*24ec0*/  SEL R3, R14, RZ, P1 ;  /* 0x000000ff0e037207 */ /* 0x000fca0000800000 */
[----:B------:R-:W-:-:S04]  /*24ed0*/  IMAD.IADD R2, R2, 0x1, R3 ;  /* 0x0000000102027824 */ /* 0x000fc800078e0203 */
[----:B------:R-:W-:-:S07]  /*24ee0*/  IMAD.MOV.U32 R13, RZ, RZ, R2 ;  /* 0x000000ffff0d7224 */ /* 0x000fce00078e0002 */
[----:B------:R-:W-:Y:S05]  /*24ef0*/  WARPSYNC.COLLECTIVE R15, `(.L_x_10325) ;  /* 0x000000000f087348 */ /* 0x000fea0003c00000 */
[----:B------:R0:W1:Y:S02]  /*24f00*/  SHFL.UP P6, R14, R13, R12, R11 ;  /* 0x0400000c0d0e7389 */ /* 0x00006400000c000b */
[----:B01----:R-:W-:Y:S01]  /*24f10*/  ENDCOLLECTIVE ;  /* 0x000000000000791b */ /* 0x003fe20003800000 */
.L_x_10325:
[----:B------:R-:W-:Y:S01]  /*24f20*/  IMAD.MOV.U32 R12, RZ, RZ, 0x4 ;  /* 0x00000004ff0c7424 */ /* 0x000fe200078e00ff */
[----:B------:R-:W-:-:S05]  /*24f30*/  SEL R3, R14, RZ, P2 ;  /* 0x000000ff0e037207 */ /* 0x000fca0001000000 */
[----:B------:R-:W-:-:S04]  /*24f40*/  IMAD.IADD R2, R2, 0x1, R3 ;  /* 0x0000000102027824 */ /* 0x000fc800078e0203 */
[----:B------:R-:W-:-:S07]  /*24f50*/  IMAD.MOV.U32 R13, RZ, RZ, R2 ;  /* 0x000000ffff0d7224 */ /* 0x000fce00078e0002 */
[----:B------:R-:W-:Y:S05]  /*24f60*/  WARPSYNC.COLLECTIVE R15, `(.L_x_10326) ;  /* 0x000000000f087348 */ /* 0x000fea0003c00000 */
[----:B------:R0:W1:Y:S02]  /*24f70*/  SHFL.UP P6, R14, R13, R12, R11 ;  /* 0x0400000c0d0e7389 */ /* 0x00006400000c000b */
[----:B01----:R-:W-:Y:S01]  /*24f80*/  ENDCOLLECTIVE ;  /* 0x000000000000791b */ /* 0x003fe20003800000 */
.L_x_10326:
[----:B------:R-:W-:Y:S01]  /*24f90*/  IMAD.MOV.U32 R12, RZ, RZ, 0x8 ;  /* 0x00000008ff0c7424 */ /* 0x000fe200078e00ff */
[----:B------:R-:W-:-:S05]  /*24fa0*/  SEL R3, R14, RZ, P3 ;  /* 0x000000ff0e037207 */ /* 0x000fca0001800000 */
[----:B------:R-:W-:-:S04]  /*24fb0*/  IMAD.IADD R2, R2, 0x1, R3 ;  /* 0x0000000102027824 */ /* 0x000fc800078e0203 */
[----:B------:R-:W-:-:S07]  /*24fc0*/  IMAD.MOV.U32 R13, RZ, RZ, R2 ;  /* 0x000000ffff0d7224 */ /* 0x000fce00078e0002 */
[----:B------:R-:W-:Y:S05]  /*24fd0*/  WARPSYNC.COLLECTIVE R15, `(.L_x_10327) ;  /* 0x000000000f087348 */ /* 0x000fea0003c00000 */
[----:B------:R0:W1:Y:S02]  /*24fe0*/  SHFL.UP P6, R14, R13, R12, R11 ;  /* 0x0400000c0d0e7389 */ /* 0x00006400000c000b */
[----:B01----:R-:W-:Y:S01]  /*24ff0*/  ENDCOLLECTIVE ;  /* 0x000000000000791b */ /* 0x003fe20003800000 */
.L_x_10327:
[----:B------:R-:W-:Y:S01]  /*25000*/  IMAD.MOV.U32 R12, RZ, RZ, 0x10 ;  /* 0x00000010ff0c7424 */ /* 0x000fe200078e00ff */
[----:B------:R-:W-:-:S05]  /*25010*/  SEL R3, R14, RZ, P4 ;  /* 0x000000ff0e037207 */ /* 0x000fca0002000000 */
[----:B------:R-:W-:-:S04]  /*25020*/  IMAD.IADD R2, R2, 0x1, R3 ;  /* 0x0000000102027824 */ /* 0x000fc800078e0203 */
[----:B------:R-:W-:-:S07]  /*25030*/  IMAD.MOV.U32 R13, RZ, RZ, R2 ;  /* 0x000000ffff0d7224 */ /* 0x000fce00078e0002 */
[----:B------:R-:W-:Y:S05]  /*25040*/  WARPSYNC.COLLECTIVE R15, `(.L_x_10328) ;  /* 0x000000000f087348 */ /* 0x000fea0003c00000 */
[----:B------:R0:W1:Y:S02]  /*25050*/  SHFL.UP P6, R14, R13, R12, R11 ;  /* 0x0400000c0d0e7389 */ /* 0x00006400000c000b */
[----:B01----:R-:W-:Y:S01]  /*25060*/  ENDCOLLECTIVE ;  /* 0x000000000000791b */ /* 0x003fe20003800000 */
.L_x_10328:
[----:B------:R-:W-:Y:S02]  /*25070*/  IMAD.MOV.U32 R12, RZ, RZ, 0x1f ;  /* 0x0000001fff0c7424 */ /* 0x000fe400078e00ff */
[----:B------:R-:W-:Y:S01]  /*25080*/  IMAD.MOV.U32 R11, RZ, RZ, 0x1f ;  /* 0x0000001fff0b7424 */ /* 0x000fe200078e00ff */
[----:B------:R-:W-:-:S05]  /*25090*/  SEL R3, R14, RZ, P5 ;  /* 0x000000ff0e037207 */ /* 0x000fca0002800000 */
[----:B------:R-:W-:-:S04]  /*250a0*/  IMAD.IADD R2, R2, 0x1, R3 ;  /* 0x0000000102027824 */ /* 0x000fc800078e0203 */
[----:B------:R-:W-:-:S07]  /*250b0*/  IMAD.MOV.U32 R13, RZ, RZ, R2 ;  /* 0x000000ffff0d7224 */ /* 0x000fce00078e0002 */
[----:B------:R-:W-:Y:S05]  /*250c0*/  WARPSYNC.COLLECTIVE R15, `(.L_x_10329) ;  /* 0x000000000f087348 */ /* 0x000fea0003c00000 */
[----:B------:R0:W1:Y:S02]  /*250d0*/  SHFL.IDX P6, R14, R13, R12, R11 ;  /* 0x0000000c0d0e7389 */ /* 0x00006400000c000b */
[----:B01----:R-:W-:Y:S01]  /*250e0*/  ENDCOLLECTIVE ;  /* 0x000000000000791b */ /* 0x003fe20003800000 */
.L_x_10329:
[----:B------:R-:W-:Y:S01]  /*250f0*/  IMAD.MOV.U32 R3, RZ, RZ, R14 ;  /* 0x000000ffff037224 */ /* 0x000fe200078e000e */
[----:B------:R-:W-:Y:S06]  /*25100*/  BRA `(.L_x_10330) ;  /* 0xffffffd400d07947 */ /* 0x000fec000383ffff */
.L_x_10248:
[----:B------:R-:W-:Y:S01]  /*25110*/  BSSY B0, `(.L_x_10331) ;  /* 0x0000008000007945 */ /* 0x000fe20003800000 */
[----:B------:R-:W-:Y:S02]  /*25120*/  IMAD.MOV.U32 R13, RZ, RZ, R2 ;  /* 0x000000ffff0d7224 */ /* 0x000fe400078e0002 */
[----:B------:R-:W-:Y:S02]  /*25130*/  IMAD.MOV.U32 R12, RZ, RZ, 0x1 ;  /* 0x00000001ff0c7424 */ /* 0x000fe400078e00ff */
[----:B------:R-:W-:Y:S02]  /*25140*/  IMAD.MOV.U32 R11, RZ, RZ, RZ ;  /* 0x000000ffff0b7224 */ /* 0x000fe400078e00ff */
[----:B------:R-:W-:-:S07]  /*25150*/  IMAD.MOV.U32 R15, RZ, RZ, -0x1 ;  /* 0xffffffffff0f7424 */ /* 0x000fce00078e00ff */
[----:B--2---:R-:W-:Y:S05]  /*25160*/  WARPSYNC.COLLECTIVE R15, `(.L_x_10332) ;  /* 0x000000000f087348 */ /* 0x004fea0003c00000 */
[----:B------:R0:W1:Y:S02]  /*25170*/  SHFL.UP P6, R14, R13, R12, R11 ;  /* 0x0400000c0d0e7389 */ /* 0x00006400000c000b */
[----:B012---:R-:W-:Y:S01]  /*25180*/  ENDCOLLECTIVE ;  /* 0x000000000000791b */ /* 0x007fe20003800000 */
.L_x_10332:
[----:B------:R-:W-:Y:S05]  /*25190*/  BSYNC B0 ;  /* 0x0000000000007941 */ /* 0x000fea0003800000 */
.L_x_10331:
[----:B------:R-:W-:Y:S01]  /*251a0*/  SEL R3, R14, RZ, P1 ;  /* 0x000000ff0e037207 */ /* 0x000fe20000800000 */
[----:B------:R-:W-:Y:S02]  /*251b0*/  IMAD.MOV.U32 R12, RZ, RZ, 0x2 ;  /* 0x00000002ff0c7424 */ /* 0x000fe400078e00ff */
[----:B------:R-:W-:Y:S02]  /*251c0*/  IMAD.MOV.U32 R11, RZ, RZ, RZ ;  /* 0x000000ffff0b7224 */ /* 0x000fe400078e00ff */
[----:B------:R-:W-:Y:S02]  /*251d0*/  IMAD.IADD R2, R2, 0x1, R3 ;  /* 0x0000000102027824 */ /* 0x000fe400078e0203 */
[----:B------:R-:W-:Y:S02]  /*251e0*/  IMAD.MOV.U32 R15, RZ, RZ, -0x1 ;  /* 0xffffffffff0f7424 */ /* 0x000fe400078e00ff */
[----:B------:R-:W-:-:S07]  /*251f0*/  IMAD.MOV.U32 R13, RZ, RZ, R2 ;  /* 0x000000ffff0d7224 */ /* 0x000fce00078e0002 */
[----:B------:R-:W-:Y:S05]  /*25200*/  WARPSYNC.COLLECTIVE R15, `(.L_x_10333) ;  /* 0x000000000f087348 */ /* 0x000fea0003c00000 */
[----:B------:R0:W1:Y:S02]  /*25210*/  SHFL.UP P6, R14, R13, R12, R11 ;  /* 0x0400000c0d0e7389 */ /* 0x00006400000c000b */
[----:B01----:R-:W-:Y:S01]  /*25220*/  ENDCOLLECTIVE ;  /* 0x000000000000791b */ /* 0x003fe20003800000 */
.L_x_10333:
[----:B------:R-:W-:Y:S01]  /*25230*/  IMAD.MOV.U32 R12, RZ, RZ, 0x4 ;  /* 0x00000004ff0c7424 */ /* 0x000fe200078e00ff */
[----:B------:R-:W-:-:S05]  /*25240*/  SEL R3, R14, RZ, P2 ;  /* 0x000000ff0e037207 */ /* 0x000fca0001000000 */
[----:B------:R-:W-:-:S04]  /*25250*/  IMAD.IADD R2, R2, 0x1, R3 ;  /* 0x0000000102027824 */ /* 0x000fc800078e0203 */
[----:B------:R-:W-:-:S07]  /*25260*/  IMAD.MOV.U32 R13, RZ, RZ, R2 ;  /* 0x000000ffff0d7224 */ /* 0x000fce00078e0002 */
[----:B------:R-:W-:Y:S05]  /*25270*/  WARPSYNC.COLLECTIVE R15, `(.L_x_10334) ;  /* 0x000000000f087348 */ /* 0x000fea0003c00000 */
[----:B------:R0:W1:Y:S02]  /*25280*/  SHFL.UP P6, R14, R13, R12, R11 ;  /* 0x0400000c0d0e7389 */ /* 0x00006400000c000b */
[----:B01----:R-:W-:Y:S01]  /*25290*/  ENDCOLLECTIVE ;  /* 0x000000000000791b */ /* 0x003fe20003800000 */
.L_x_10334:
[----:B------:R-:W-:Y:S01]  /*252a0*/  IMAD.MOV.U32 R12, RZ, RZ, 0x8 ;  /* 0x00000008ff0c7424 */ /* 0x000fe200078e00ff */
[----:B------:R-:W-:-:S05]  /*252b0*/  SEL R3, R14, RZ, P3 ;  /* 0x000000ff0e037207 */ /* 0x000fca0001800000 */
[----:B------:R-:W-:-:S04]  /*252c0*/  IMAD.IADD R2, R2, 0x1, R3 ;  /* 0x0000000102027824 */ /* 0x000fc800078e0203 */
[----:B------:R-:W-:-:S07]  /*252d0*/  IMAD.MOV.U32 R13, RZ, RZ, R2 ;  /* 0x000000ffff0d7224 */ /* 0x000fce00078e0002 */
[----:B------:R-:W-:Y:S05]  /*252e0*/  WARPSYNC.COLLECTIVE R15, `(.L_x_10335) ;  /* 0x000000000f087348 */ /* 0x000fea0003c00000 */
[----:B------:R0:W1:Y:S02]  /*252f0*/  SHFL.UP P6, R14, R13, R12, R11 ;  /* 0x0400000c0d0e7389 */ /* 0x00006400000c000b */
[----:B01----:R-:W-:Y:S01]  /*25300*/  ENDCOLLECTIVE ;  /* 0x000000000000791b */ /* 0x003fe20003800000 */
.L_x_10335:
[----:B------:R-:W-:Y:S01]  /*25310*/  IMAD.MOV.U32 R12, RZ, RZ, 0x10 ;  /* 0x00000010ff0c7424 */ /* 0x000fe200078e00ff */
[----:B------:R-:W-:-:S05]  /*25320*/  SEL R3, R14, RZ, P4 ;  /* 0x000000ff0e037207 */ /* 0x000fca0002000000 */
[----:B------:R-:W-:-:S04]  /*25330*/  IMAD.IADD R2, R2, 0x1, R3 ;  /* 0x0000000102027824 */ /* 0x000fc800078e0203 */
[----:B------:R-:W-:-:S07]  /*25340*/  IMAD.MOV.U32 R13, RZ, RZ, R2 ;  /* 0x000000ffff0d7224 */ /* 0x000fce00078e0002 */
[----:B------:R-:W-:Y:S05]  /*25350*/  WARPSYNC.COLLECTIVE R15, `(.L_x_10336) ;  /* 0x000000000f087348 */ /* 0x000fea0003c00000 */
[----:B------:R0:W1:Y:S02]  /*25360*/  SHFL.UP P6, R14, R13, R12, R11 ;  /* 0x0400000c0d0e7389 */ /* 0x00006400000c000b */
[----:B01----:R-:W-:Y:S01]  /*25370*/  ENDCOLLECTIVE ;  /* 0x000000000000791b */ /* 0x003fe20003800000 */
.L_x_10336:
        /* <DEDUP_REMOVED lines=8> */
.L_x_10337:
[----:B------:R-:W-:Y:S01]  /*25400*/  IMAD.MOV.U32 R3, RZ, RZ, R14 ;  /* 0x000000ffff037224 */ /* 0x000fe200078e000e */
[----:B------:R-:W-:Y:S06]  /*25410*/  BRA `(.L_x_10338) ;  /* 0xffffffd400b07947 */ /* 0x000fec000383ffff */
.L_x_10250:
[----:B------:R-:W-:Y:S01]  /*25420*/  BSSY B0, `(.L_x_10339) ;  /* 0x0000006000007945 */ /* 0x000fe20003800000 */
[----:B------:R-:W-:Y:S01]  /*25430*/  PLOP3.LUT P6, PT, P6, PT, PT, 0x8, 0x0 ;  /* 0x000000000000781c */ /* 0x000fe200037ce170 */
[----:B------:R-:W-:-:S12]  /*25440*/  IMAD.MOV.U32 R15, RZ, RZ, -0x1 ;  /* 0xffffffffff0f7424 */ /* 0x000fd800078e00ff */
[----:B0-2---:R-:W-:Y:S05]  /*25450*/  WARPSYNC.COLLECTIVE R15, `(.L_x_10340) ;  /* 0x000000000f087348 */ /* 0x005fea0003c00000 */
[----:B------:R-:W-:Y:S01]  /*25460*/  VOTE.ANY R14, PT, P6 ;  /* 0x00000000000e7806 */ /* 0x000fe200030e0100 */
[----:B0-2---:R-:W-:Y:S06]  /*25470*/  ENDCOLLECTIVE ;  /* 0x000000000000791b */ /* 0x005fec0003800000 */
.L_x_10340:
[----:B------:R-:W-:Y:S05]  /*25480*/  BSYNC B0 ;  /* 0x0000000000007941 */ /* 0x000fea0003800000 */
.L_x_10339:
[----:B------:R-:W-:Y:S02]  /*25490*/  IMAD.MOV.U32 R3, RZ, RZ, R14 ;  /* 0x000000ffff037224 */ /* 0x000fe400078e000e */
[----:B------:R-:W-:Y:S02]  /*254a0*/  IMAD.MOV.U32 R13, RZ, RZ, R25 ;  /* 0x000000ffff0d7224 */ /* 0x000fe400078e0019 */
[----:B------:R-:W0:Y:S01]  /*254b0*/  POPC R6, R3 ;  /* 0x0000000300067309 */ /* 0x000e220000000000 */
[----:B------:R-:W-:Y:S02]  /*254c0*/  IMAD.MOV.U32 R11, RZ, RZ, 0x1f ;  /* 0x0000001fff0b7424 */ /* 0x000fe400078e00ff */
[----:B------:R-:W-:Y:S02]  /*254d0*/  IMAD.MOV.U32 R15, RZ, RZ, -0x1 ;  /* 0xffffffffff0f7424 */ /* 0x000fe400078e00ff */
[----:B0-----:R-:W-:Y:S02]  /*254e0*/  IMAD.MOV.U32 R12, RZ, RZ, R6 ;  /* 0x000000ffff0c7224 */ /* 0x001fe400078e0006 */
[----:B------:R-:W-:-:S07]  /*254f0*/  IMAD.IADD R27, R6, 0x1, R27 ;  /* 0x00000001061b7824 */ /* 0x000fce00078e021b */
[----:B------:R-:W-:Y:S05]  /*25500*/  WARPSYNC.COLLECTIVE R15, `(.L_x_10341) ;  /* 0x000000000f087348 */ /* 0x000fea0003c00000 */
[----:B------:R0:W1:Y:S02]  /*25510*/  SHFL.IDX P6, R14, R13, R12, R11 ;  /* 0x0000000c0d0e7389 */ /* 0x00006400000c000b */
[----:B01----:R-:W-:Y:S01]  /*25520*/  ENDCOLLECTIVE ;  /* 0x000000000000791b */ /* 0x003fe20003800000 */
.L_x_10341:
[----:B------:R-:W-:Y:S02]  /*25530*/  IMAD.MOV.U32 R13, RZ, RZ, R7 ;  /* 0x000000ffff0d7224 */ /* 0x000fe400078e0007 */
[----:B------:R-:W-:-:S07]  /*25540*/  IMAD.MOV.U32 R25, RZ, RZ, R14 ;  /* 0x000000ffff197224 */ /* 0x000fce00078e000e */
[----:B------:R-:W-:Y:S05]  /*25550*/  WARPSYNC.COLLECTIVE R15, `(.L_x_10342) ;  /* 0x000000000f087348 */ /* 0x000fea0003c00000 */
[----:B------:R0:W1:Y:S02]  /*25560*/  SHFL.IDX P6, R14, R13, R12, R11 ;  /* 0x0000000c0d0e7389 */ /* 0x00006400000c000b */
[----:B01----:R-:W-:Y:S01]  /*25570*/  ENDCOLLECTIVE ;  /* 0x000000000000791b */ /* 0x003fe20003800000 */
.L_x_10342:
[----:B------:R-:W-:Y:S01]  /*25580*/  IMAD.MOV.U32 R7, RZ, RZ, R14 ;  /* 0x000000ffff077224 */ /* 0x000fe200078e000e */
[----:B------:R-:W-:Y:S06]  /*25590*/  BRA `(.L_x_10343) ;  /* 0xffffffd400907947 */ /* 0x000fec000383ffff */
.L_x_10252:
[----:B------:R-:W-:Y:S01]  /*255a0*/  BSSY B0, `(.L_x_10344) ;  /* 0x0000008000007945 */ /* 0x000fe20003800000 */
[----:B------:R-:W-:Y:S02]  /*255b0*/  IMAD.MOV.U32 R13, RZ, RZ, R2 ;  /* 0x000000ffff0d7224 */ /* 0x000fe400078e0002 */
[----:B------:R-:W-:Y:S02]  /*255c0*/  IMAD.MOV.U32 R12, RZ, RZ, R6 ;  /* 0x000000ffff0c7224 */ /* 0x000fe400078e0006 */
[----:B------:R-:W-:Y:S02]  /*255d0*/  IMAD.MOV.U32 R11, RZ, RZ, 0x1f ;  /* 0x0000001fff0b7424 */ /* 0x000fe400078e00ff */
[----:B------:R-:W-:-:S07]  /*255e0*/  IMAD.MOV.U32 R15, RZ, RZ, -0x1 ;  /* 0xffffffffff0f7424 */ /* 0x000fce00078e00ff */
[----:B0-234-:R-:W-:Y:S05]  /*255f0*/  WARPSYNC.COLLECTIVE R15, `(.L_x_10345) ;  /* 0x000000000f087348 */ /* 0x01dfea0003c00000 */
[----:B------:R1:W0:Y:S02]  /*25600*/  SHFL.IDX P6, R14, R13, R12, R11 ;  /* 0x0000000c0d0e7389 */ /* 0x00022400000c000b */
[----:B01234-:R-:W-:Y:S01]  /*25610*/  ENDCOLLECTIVE ;  /* 0x000000000000791b */ /* 0x01ffe20003800000 */
.L_x_10345:
[----:B------:R-:W-:Y:S05]  /*25620*/  BSYNC B0 ;  /* 0x0000000000007941 */ /* 0x000fea0003800000 */
.L_x_10344:
[----:B------:R-:W-:Y:S01]  /*25630*/  IMAD.MOV.U32 R24, RZ, RZ, R14 ;  /* 0x000000ffff187224 */ /* 0x000fe200078e000e */
[----:B------:R-:W-:Y:S06]  /*25640*/  BRA `(.L_x_10251) ;  /* 0xffffffd4007c7947 */ /* 0x000fec000383ffff */
.L_x_10258:
[----:B0-----:R0:W3:Y:S02]  /*25650*/  SYNCS.PHASECHK.TRANS64.TRYWAIT P0, [R6+URZ+0x19c20], R0 ;  /* 0x019c2000060075a7 */ /* 0x0010e4000800017f */
[----:B---3--:R-:W-:Y:S05]  /*25660*/  @!P0 NANOSLEEP.SYNCS 0x989680 ;  /* 0x009896800000895d */ /* 0x008fea0003900000 */
[----:B------:R-:W3:Y:S02]  /*25670*/  @!P0 SYNCS.PHASECHK.TRANS64 P0, [R6+URZ+0x19c20], R0 ;  /* 0x019c2000060085a7 */ /* 0x000ee4000800007f */
[----:B---3--:R-:W-:Y:S05]  /*25680*/  @!P0 BRA `(.L_x_10258) ;  /* 0xfffffffc00f08947 */ /* 0x008fea000383ffff */
[----:B------:R-:W-:Y:S05]  /*25690*/  BRA `(.L_x_10346) ;  /* 0xffffffdc00dc7947 */ /* 0x000fea000383ffff */
.L_x_10259:
[----:B------:R-:W3:Y:S01]  /*256a0*/  S2R R2, SR_TID.X ;  /* 0x0000000000027919 */ /* 0x000ee20000002100 */
[----:B------:R-:W-:Y:S01]  /*256b0*/  BSSY B0, `(.L_x_10347) ;  /* 0x000000a000007945 */ /* 0x000fe20003800000 */
[----:B------:R-:W-:Y:S02]  /*256c0*/  IMAD.MOV.U32 R12, RZ, RZ, RZ ;  /* 0x000000ffff0c7224 */ /* 0x000fe400078e00ff */
[----:B------:R-:W-:Y:S02]  /*256d0*/  IMAD.MOV.U32 R11, RZ, RZ, 0x1f ;  /* 0x0000001fff0b7424 */ /* 0x000fe400078e00ff */
[----:B------:R-:W-:Y:S01]  /*256e0*/  IMAD.MOV.U32 R15, RZ, RZ, -0x1 ;  /* 0xffffffffff0f7424 */ /* 0x000fe200078e00ff */
[----:B---3--:R-:W-:-:S04]  /*256f0*/  SHF.R.U32.HI R2, RZ, 0x5, R2 ;  /* 0x00000005ff027819 */ /* 0x008fc80000011602 */
[----:B------:R-:W-:-:S05]  /*25700*/  LOP3.LUT R2, R2, 0x3, RZ, 0xc0, !PT ;  /* 0x0000000302027812 */ /* 0x000fca00078ec0ff */
[----:B------:R-:W-:-:S07]  /*25710*/  IMAD.MOV.U32 R13, RZ, RZ, R2 ;  /* 0x000000ffff0d7224 */ /* 0x000fce00078e0002 */
[----:B012---:R-:W-:Y:S05]  /*25720*/  WARPSYNC.COLLECTIVE R15, `(.L_x_10348) ;  /* 0x000000000f087348 */ /* 0x007fea0003c00000 */
[----:B------:R3:W4:Y:S02]  /*25730*/  SHFL.IDX P6, R14, R13, R12, R11 ;  /* 0x0000000c0d0e7389 */ /* 0x00072400000c000b */
[----:B01234-:R-:W-:Y:S01]  /*25740*/  ENDCOLLECTIVE ;  /* 0x000000000000791b */ /* 0x01ffe20003800000 */
.L_x_10348:
[----:B------:R-:W-:Y:S05]  /*25750*/  BSYNC B0 ;  /* 0x0000000000007941 */ /* 0x000fea0003800000 */
.L_x_10347:
[----:B------:R-:W-:Y:S05]  /*25760*/  BRA `(.L_x_10349) ;  /* 0xffffffdc00c47947 */ /* 0x000fea000383ffff */
.L_x_10260:
[----:B------:R-:W-:Y:S01]  /*25770*/  BSSY B0, `(.L_x_10350) ;  /* 0x0000006000007945 */ /* 0x000fe20003800000 */
[----:B------:R-:W-:-:S07]  /*25780*/  IMAD.MOV.U32 R15, RZ, RZ, -0x1 ;  /* 0xffffffffff0f7424 */ /* 0x000fce00078e00ff */
[----:B012---:R-:W-:Y:S05]  /*25790*/  WARPSYNC.COLLECTIVE R15, `(.L_x_10351) ;  /* 0x000000000f0c7348 */ /* 0x007fea0003c00000 */
[----:B------:R-:W-:Y:S02]  /*257a0*/  ELECT P6, UR62, PT ;  /* 0x00000000003e782f */ /* 0x000fe400038c0000 */
[----:B------:R-:W-:Y:S01]  /*257b0*/  MOV R14, UR62 ;  /* 0x0000003e000e7c02 */ /* 0x000fe20008000f00 */
[----:B012---:R-:W-:Y:S10]  /*257c0*/  ENDCOLLECTIVE ;  /* 0x000000000000791b */ /* 0x007ff40003800000 */
.L_x_10351:
[----:B------:R-:W-:Y:S05]  /*257d0*/  BSYNC B0 ;  /* 0x0000000000007941 */ /* 0x000fea0003800000 */
.L_x_10350:
[----:B------:R-:W-:Y:S05]  /*257e0*/  BRA `(.L_x_10352) ;  /* 0xffffffdc00b87947 */ /* 0x000fea000383ffff */
.L_x_10262:
[----:B0-----:R0:W2:Y:S02]  /*257f0*/  SYNCS.PHASECHK.TRANS64.TRYWAIT P1, [R5+URZ], R4 ;  /* 0x00000004050075a7 */ /* 0x0010a4000802017f */
[----:B--2---:R-:W-:Y:S05]  /*25800*/  @!P1 NANOSLEEP.SYNCS 0x989680 ;  /* 0x009896800000995d */ /* 0x004fea0003900000 */
[----:B------:R-:W2:Y:S02]  /*25810*/  @!P1 SYNCS.PHASECHK.TRANS64 P1, [R5+URZ], R4 ;  /* 0x00000004050095a7 */ /* 0x000ea4000802007f */
[----:B--2---:R-:W-:Y:S05]  /*25820*/  @!P1 BRA `(.L_x_10262) ;  /* 0xfffffffc00f09947 */ /* 0x004fea000383ffff */
[----:B------:R-:W-:Y:S05]  /*25830*/  BRA `(.L_x_10353) ;  /* 0xffffffdc00f07947 */ /* 0x000fea000383ffff */
.L_x_10263:
[----:B--2---:R2:W3:Y:S02]  /*25840*/  SYNCS.PHASECHK.TRANS64.TRYWAIT P1, [R9+URZ], R0 ;  /* 0x00000000090075a7 */ /* 0x0044e4000802017f */
[----:B---3--:R-:W-:Y:S05]  /*25850*/  @!P1 NANOSLEEP.SYNCS 0x989680 ;  /* 0x009896800000995d */ /* 0x008fea0003900000 */
[----:B------:R-:W3:Y:S02]  /*25860*/  @!P1 SYNCS.PHASECHK.TRANS64 P1, [R9+URZ], R0 ;  /* 0x00000000090095a7 */ /* 0x000ee4000802007f */
[----:B---3--:R-:W-:Y:S05]  /*25870*/  @!P1 BRA `(.L_x_10263) ;  /* 0xfffffffc00f09947 */ /* 0x008fea000383ffff */
[----:B------:R-:W-:Y:S05]  /*25880*/  BRA `(.L_x_10354) ;  /* 0xffffffdc00e47947 */ /* 0x000fea000383ffff */
.L_x_10265:
[----:B---3--:R3:W4:Y:S02]  /*25890*/  SYNCS.PHASECHK.TRANS64.TRYWAIT P1, [R23+URZ+0x19c60], R4 ;  /* 0x019c6004170075a7 */ /* 0x008724000802017f */
[----:B----4-:R-:W-:Y:S05]  /*258a0*/  @!P1 NANOSLEEP.SYNCS 0x989680 ;  /* 0x009896800000995d */ /* 0x010fea0003900000 */
[----:B------:R-:W4:Y:S02]  /*258b0*/  @!P1 SYNCS.PHASECHK.TRANS64 P1, [R23+URZ+0x19c60], R4 ;  /* 0x019c6004170095a7 */ /* 0x000f24000802007f */
[----:B----4-:R-:W-:Y:S05]  /*258c0*/  @!P1 BRA `(.L_x_10265) ;  /* 0xfffffffc00f09947 */ /* 0x010fea000383ffff */
[----:B------:R-:W-:Y:S05]  /*258d0*/  BRA `(.L_x_10355) ;  /* 0xffffffdc00e47947 */ /* 0x000fea000383ffff */
.L_x_10267:
[----:B----4-:R4:W0:Y:S02]  /*258e0*/  SYNCS.PHASECHK.TRANS64.TRYWAIT P1, [R7+URZ+0x19c60], R0 ;  /* 0x019c6000070075a7 */ /* 0x010824000802017f */
[----:B0-----:R-:W-:Y:S05]  /*258f0*/  @!P1 NANOSLEEP.SYNCS 0x989680 ;  /* 0x009896800000995d */ /* 0x001fea0003900000 */
[----:B------:R-:W0:Y:S02]  /*25900*/  @!P1 SYNCS.PHASECHK.TRANS64 P1, [R7+URZ+0x19c60], R0 ;  /* 0x019c6000070095a7 */ /* 0x000e24000802007f */
[----:B0-----:R-:W-:Y:S05]  /*25910*/  @!P1 BRA `(.L_x_10267) ;  /* 0xfffffffc00f09947 */ /* 0x001fea000383ffff */
[----:B------:R-:W-:Y:S05]  /*25920*/  BRA `(.L_x_10356) ;  /* 0xffffffdc00e47947 */ /* 0x000fea000383ffff */
.L_x_10269:
[----:B------:R0:W0:Y:S02]  /*25930*/  SYNCS.PHASECHK.TRANS64.TRYWAIT P0, [R23+URZ+0x19c80], R4 ;  /* 0x019c8004170075a7 */ /* 0x000024000800017f */
[----:B0-----:R-:W-:Y:S05]  /*25940*/  @!P0 NANOSLEEP.SYNCS 0x989680 ;  /* 0x009896800000895d */ /* 0x001fea0003900000 */
[----:B------:R-:W0:Y:S02]  /*25950*/  @!P0 SYNCS.PHASECHK.TRANS64 P0, [R23+URZ+0x19c80], R4 ;  /* 0x019c8004170085a7 */ /* 0x000e24000800007f */
[----:B0-----:R-:W-:Y:S05]  /*25960*/  @!P0 BRA `(.L_x_10269) ;  /* 0xfffffffc00f08947 */ /* 0x001fea000383ffff */
[----:B------:R-:W-:Y:S05]  /*25970*/  BRA `(.L_x_10270) ;  /* 0xffffffdc00e07947 */ /* 0x000fea000383ffff */
.L_x_10357:
        /* <DEDUP_REMOVED lines=16> */
.L_x_13290:


//--------------------- .text._ZN7cutlass13device_kernelIN5flash11enable_sm90INS1_16FlashAttnFwdSm90INS1_25CollectiveMainloopFwdSm90ILi2EN4cute5tupleIJNS5_1CILi1EEES8_S8_EEENS6_IJNS7_ILi192EEENS7_ILi128EEENS7_ILi96EEEEEELi96ENS_12float_e4m3_tEfNS_4arch4Sm90ELb1ELb0ELb0ELb0ELb0ELb0ELb0ELb1ELb1ELb1ELb1ELb0EEENS1_21CollectiveEpilogueFwdINS6_IJSA_SC_SB_EEES9_NS_10bfloat16_tESG_Li384ELb0ELb1ELb1ELb1EEENS1_19SingleTileSchedulerILb0ELb1ELb1ELi192EEEEEEEEEvNT_6ParamsE --------------------------
	.section	.text._ZN7cutlass13device_kernelIN5flash11enable_sm90INS1_16FlashAttnFwdSm90INS1_25CollectiveMainloopFwdSm90ILi2EN4cute5tupleIJNS5_1CILi1EEES8_S8_EEENS6_IJNS7_ILi192EEENS7_ILi128EEENS7_ILi96EEEEEELi96ENS_12float_e4m3_tEfNS_4arch4Sm90ELb1ELb0ELb0ELb0ELb0ELb0ELb0ELb1ELb1ELb1ELb1ELb0EEENS1_21CollectiveEpilogueFwdINS6_IJSA_SC_SB_EEES9_NS_10bfloat16_tESG_Li384ELb0ELb1ELb1ELb1EEENS1_19SingleTileSchedulerILb0ELb1ELb1ELi192EEEEEEEEEvNT_6ParamsE,"ax",@progbits
	.align	128
.text._ZN7cutlass13device_kernelIN5flash11enable_sm90INS1_16FlashAttnFwdSm90INS1_25CollectiveMainloopFwdSm90ILi2EN4cute5tupleIJNS5_1CILi1EEES8_S8_EEENS6_IJNS7_ILi192EEENS7_ILi128EEENS7_ILi96EEEEEELi96ENS_12float_e4m3_tEfNS_4arch4Sm90ELb1ELb0ELb0ELb0ELb0ELb0ELb0ELb1ELb1ELb1ELb1ELb0EEENS1_21CollectiveEpilogueFwdINS6_IJSA_SC_SB_EEES9_NS_10bfloat16_tESG_Li384ELb0ELb1ELb1ELb1EEENS1_19SingleTileSchedulerILb0ELb1ELb1ELi192EEEEEEEEEvNT_6ParamsE:
        .type           _ZN7cutlass13device_kernelIN5flash11enable_sm90INS1_16FlashAttnFwdSm90INS1_25CollectiveMainloopFwdSm90ILi2EN4cute5tupleIJNS5_1CILi1EEES8_S8_EEENS6_IJNS7_ILi192EEENS7_ILi128EEENS7_ILi96EEEEEELi96ENS_12float_e4m3_tEfNS_4arch4Sm90ELb1ELb0ELb0ELb0ELb0ELb0ELb0ELb1ELb1ELb1ELb1ELb0EEENS1_21CollectiveEpilogueFwdINS6_IJSA_SC_SB_EEES9_NS_10bfloat16_tESG_Li384ELb0ELb1ELb1ELb1EEENS1_19SingleTileSchedulerILb0ELb1ELb1ELi192EEEEEEEEEvNT_6ParamsE,@function
        .size           _ZN7cutlass13device_kernelIN5flash11enable_sm90INS1_16FlashAttnFwdSm90INS1_25CollectiveMainloopFwdSm90ILi2EN4cute5tupleIJNS5_1CILi1EEES8_S8_EEENS6_IJNS7_ILi192EEENS7_ILi128EEENS7_ILi96EEEEEELi96ENS_12float_e4m3_tEfNS_4arch4Sm90ELb1ELb0ELb0ELb0ELb0ELb0ELb0ELb1ELb1ELb1ELb1ELb0EEENS1_21CollectiveEpilogueFwdINS6_IJSA_SC_SB_EEES9_NS_10bfloat16_tESG_Li384ELb0ELb1ELb1ELb1EEENS1_19SingleTileSchedulerILb0ELb1ELb1ELi192EEEEEEEEEvNT_6ParamsE,(.L_x_13291 - _ZN7cutlass13device_kernelIN5flash11enable_sm90INS1_16FlashAttnFwdSm90INS1_25CollectiveMainloopFwdSm90ILi2EN4cute5tupleIJNS5_1CILi1EEES8_S8_EEENS6_IJNS7_ILi192EEENS7_ILi128EEENS7_ILi96EEEEEELi96ENS_12float_e4m3_tEfNS_4arch4Sm90ELb1ELb0ELb0ELb0ELb0ELb0ELb0ELb1ELb1ELb1ELb1ELb0EEENS1_21CollectiveEpilogueFwdINS6_IJSA_SC_SB_EEES9_NS_10bfloat16_tESG_Li384ELb0ELb1ELb1ELb1EEENS1_19SingleTileSchedulerILb0ELb1ELb1ELi192EEEEEEEEEvNT_6ParamsE)
        .other          _ZN7cutlass13device_kernelIN5flash11enable_sm90INS1_16FlashAttnFwdSm90INS1_25CollectiveMainloopFwdSm90ILi2EN4cute5tupleIJNS5_1CILi1EEES8_S8_EEENS6_IJNS7_ILi192EEENS7_ILi128EEENS7_ILi96EEEEEELi96ENS_12float_e4m3_tEfNS_4arch4Sm90ELb1ELb0ELb0ELb0ELb0ELb0ELb0ELb1ELb1ELb1ELb1ELb0EEENS1_21CollectiveEpilogueFwdINS6_IJSA_SC_SB_EEES9_NS_10bfloat16_tESG_Li384ELb0ELb1ELb1ELb1EEENS1_19SingleTileSchedulerILb0ELb1ELb1ELi192EEEEEEEEEvNT_6ParamsE,@"STO_CUDA_ENTRY STV_DEFAULT"
_ZN7cutlass13device_kernelIN5flash11enable_sm90INS1_16FlashAttnFwdSm90INS1_25CollectiveMainloopFwdSm90ILi2EN4cute5tupleIJNS5_1CILi1EEES8_S8_EEENS6_IJNS7_ILi192EEENS7_ILi128EEENS7_ILi96EEEEEELi96ENS_12float_e4m3_tEfNS_4arch4Sm90ELb1ELb0ELb0ELb0ELb0ELb0ELb0ELb1ELb1ELb1ELb1ELb0EEENS1_21CollectiveEpilogueFwdINS6_IJSA_SC_SB_EEES9_NS_10bfloat16_tESG_Li384ELb0ELb1ELb1ELb1EEENS1_19SingleTileSchedulerILb0ELb1ELb1ELi192EEEEEEEEEvNT_6ParamsE:
        /* <DEDUP_REMOVED lines=17> */
.L_x_10359:
[----:B------:R-:W-:Y:S05]  /*0110*/  BSYNC B0 ;  /* 0x0000000000007941 */ /* 0x000fea0003800000 */
.L_x_10358:
        /* <DEDUP_REMOVED lines=41> */
.L_x_10360:
        /* <DEDUP_REMOVED lines=22> */
.L_x_10361:
        /* <DEDUP_REMOVED lines=18> */
.L_x_10362:
        /* <DEDUP_REMOVED lines=22> */
.L_x_10363:
        /* <DEDUP_REMOVED lines=22> */
.L_x_10364:
        /* <DEDUP_REMOVED lines=9> */
.L_x_10367:
        /* <DEDUP_REMOVED lines=30> */
[----:B------:R-:W-:Y:S02]  /*0b60*/  ULDC UR37, c[0x0][0x424] ;  /* 0x0001090000257ab9 */ /* 0x000fe40000000800 */
        /* <DEDUP_REMOVED lines=30> */
[----:B0-----:R-:W-:Y:S01]  /*0d50*/  UIMAD UR46, UR46, 0xc0, URZ ;  /* 0x000000c02e2e78a4 */ /* 0x001fe2000f8e023f */
[----:B------:R-:W-:Y:S01]  /*0d60*/  IMAD.U32 R7, RZ, RZ, UR9 ;  /* 0x00000009ff077e24 */ /* 0x000fe2000f8e00ff */
[----:B------:R-:W-:Y:S02]  /*0d70*/  UISETP.NE.AND UP1, UPT, UR5, 0x1, UPT ;  /* 0x000000010500788c */ /* 0x000fe4000bf25270 */
[----:B------:R-:W2:Y:S01]  /*0d80*/  @P0 LDG.E R5, desc[UR44][R2.64] ;  /* 0x0000002c02050981 */ /* 0x000ea2000c1e1900 */
[----:B------:R-:W-:Y:S01]  /*0d90*/  ULDC.64 UR6, c[0x0][0x418] ;  /* 0x0001060000067ab9 */ /* 0x000fe20000000a00 */
[----:B------:R-:W-:Y:S01]  /*0da0*/  ULDC UR8, c[0x0][0x288] ;  /* 0x0000a20000087ab9 */ /* 0x000fe20000000800 */
[----:B------:R-:W-:Y:S01]  /*0db0*/  ULDC UR9, c[0x0][0x2f0] ;  /* 0x0000bc0000097ab9 */ /* 0x000fe20000000800 */
[----:B------:R-:W2:Y:S01]  /*0dc0*/  @P1 LDG.E R0, desc[UR44][R6.64] ;  /* 0x0000002c06001981 */ /* 0x000ea2000c1e1900 */
[----:B------:R-:W-:-:S02]  /*0dd0*/  UISETP.NE.U32.AND UP0, UPT, UR6, URZ, UPT ;  /* 0x0000003f0600728c */ /* 0x000fc4000bf05070 */
[----:B------:R-:W-:Y:S02]  /*0de0*/  UIADD3 UR8, -UR8, 0x80, URZ ;  /* 0x0000008008087890 */ /* 0x000fe4000fffe13f */
[----:B------:R-:W-:Y:S02]  /*0df0*/  UISETP.NE.AND.EX UP0, UPT, UR7, URZ, UPT, UP0 ;  /* 0x0000003f0700728c */ /* 0x000fe4000bf05300 */
[----:B------:R-:W-:Y:S01]  /*0e00*/  @UP1 UIADD3 UR6, UR46, 0xbf, URZ ;  /* 0x000000bf2e061890 */ /* 0x000fe2000fffe03f */
[----:B------:R-:W-:Y:S01]  /*0e10*/  @UP1 ULDC UR7, c[0x0][0x44c] ;  /* 0x0001130000071ab9 */ /* 0x000fe20000000800 */
[----:B------:R-:W-:Y:S02]  /*0e20*/  USEL UR37, UR37, 0x1, UP0 ;  /* 0x0000000125257887 */ /* 0x000fe40008000000 */
[----:B------:R-:W-:Y:S01]  /*0e30*/  UIMAD.WIDE.U32 UR6, UR6, UR7, URZ ;  /* 0x00000007060672a5 */ /* 0x000fe2000f8e003f */
[----:B------:R-:W-:Y:S01]  /*0e40*/  @UP1 ULDC UR10, c[0x0][0x450] ;  /* 0x00011400000a1ab9 */ /* 0x000fe20000000800 */
[----:B------:R-:W-:-:S02]  /*0e50*/  UIADD3 UR5, UR46, 0xbf, URZ ;  /* 0x000000bf2e057890 */ /* 0x000fc4000fffe03f */
[----:B------:R-:W-:Y:S02]  /*0e60*/  UIMAD UR8, UR37, UR9, UR8 ;  /* 0x00000009250872a4 */ /* 0x000fe4000f8e0208 */
[----:B------:R-:W-:Y:S02]  /*0e70*/  @UP1 USHF.R.U32.HI UR5, URZ, UR10, UR7 ;  /* 0x0000000a3f051299 */ /* 0x000fe40008011607 */
[----:B------:R-:W-:Y:S02]  /*0e80*/  UIMAD UR6, UR37, UR9, 0x7f ;  /* 0x0000007f250674a4 */ /* 0x000fe4000f8e0209 */
[----:B------:R-:W-:Y:S02]  /*0e90*/  UIADD3 UR8, UR8, UR5, URZ ;  /* 0x0000000508087290 */ /* 0x000fe4000fffe03f */
[----:B------:R-:W-:Y:S02]  /*0ea0*/  USHF.R.S32.HI UR5, URZ, 0x1f, UR6 ;  /* 0x0000001f3f057899 */ /* 0x000fe40008011406 */
[----:B------:R-:W-:-:S02]  /*0eb0*/  USHF.R.S32.HI UR7, URZ, 0x1f, UR8 ;  /* 0x0000001f3f077899 */ /* 0x000fc40008011408 */
[----:B------:R-:W-:Y:S02]  /*0ec0*/  ULEA.HI UR5, UR5, UR6, URZ, 0x7 ;  /* 0x0000000605057291 */ /* 0x000fe4000f8f383f */
[----:B------:R-:W-:Y:S02]  /*0ed0*/  ULEA.HI UR7, UR7, UR8, URZ, 0x7 ;  /* 0x0000000807077291 */ /* 0x000fe4000f8f383f */
[----:B------:R-:W-:Y:S02]  /*0ee0*/  USHF.R.S32.HI UR5, URZ, 0x7, UR5 ;  /* 0x000000073f057899 */ /* 0x000fe40008011405 */
[----:B------:R-:W-:Y:S02]  /*0ef0*/  USHF.R.S32.HI UR7, URZ, 0x7, UR7 ;  /* 0x000000073f077899 */ /* 0x000fe40008011407 */
[----:B------:R-:W-:Y:S02]  /*0f00*/  USHF.R.U32.HI UR10, URZ, 0x10, UR4 ;  /* 0x000000103f0a7899 */ /* 0x000fe40008011604 */
[----:B------:R-:W-:-:S02]  /*0f10*/  UISETP.LT.AND UP0, UPT, UR5, UR7, UPT ;  /* 0x000000070500728c */ /* 0x000fc4000bf01270 */
[----:B------:R-:W-:Y:S02]  /*0f20*/  ULOP3.LUT UR38, UR4, 0xffff, URZ, 0xc0, !UPT ;  /* 0x0000ffff04267892 */ /* 0x000fe4000f8ec03f */
[----:B------:R-:W-:Y:S02]  /*0f30*/  USEL UR9, UR5, UR7, UP0 ;  /* 0x0000000705097287 */ /* 0x000fe40008000000 */
[----:B------:R-:W-:Y:S02]  /*0f40*/  UISETP.NE.AND UP0, UPT, UR10, URZ, UPT ;  /* 0x0000003f0a00728c */ /* 0x000fe4000bf05270 */
[----:B------:R-:W-:Y:S01]  /*0f50*/  UISETP.GE.AND UP1, UPT, UR9, 0x1, UPT ;  /* 0x000000010900788c */ /* 0x000fe2000bf26270 */
[----:B------:R-:W-:Y:S01]  /*0f60*/  ULDC UR11, c[0x0][0x988] ;  /* 0x00026200000b7ab9 */ /* 0x000fe20000000800 */
[----:B------:R-:W-:-:S04]  /*0f70*/  UMOV UR4, URZ ;  /* 0x0000003f00047c82 */ /* 0x000fc80008000000 */
[----:B------:R-:W-:-:S03]  /*0f80*/  PLOP3.LUT P0, PT, PT, PT, UP1, 0x80, 0x0 ;  /* 0x000000000000781c */ /* 0x000fc60003f0f018 */
[----:B------:R-:W-:Y:S01]  /*0f90*/  @!UP0 ULDC UR10, c[0x0][0x9f0] ;  /* 0x00027c00000a8ab9 */ /* 0x000fe20000000800 */
[----:B--2---:R-:W-:-:S09]  /*0fa0*/  FMUL.FTZ R0, R5, R0 ;  /* 0x0000000005007220 */ /* 0x004fd20000410000 */
[----:B------:R-:W-:Y:S05]  /*0fb0*/  @!P0 BRA `(.L_x_10369) ;  /* 0x0000000000848947 */ /* 0x000fea0003800000 */
[----:B------:R-:W-:Y:S01]  /*0fc0*/  IMAD.U32 R4, RZ, RZ, UR10 ;  /* 0x0000000aff047e24 */ /* 0x000fe2000f8e00ff */
[----:B------:R-:W-:Y:S01]  /*0fd0*/  UIADD3 UR6, UR10, -0x1, UR9 ;  /* 0xffffffff0a067890 */ /* 0x000fe2000fffe009 */
[----:B------:R-:W-:-:S03]  /*0fe0*/  UMOV UR4, URZ ;  /* 0x0000003f00047c82 */ /* 0x000fc60008000000 */
        /* <DEDUP_REMOVED lines=30> */
.L_x_10369:
[----:B------:R-:W-:Y:S01]  /*11d0*/  UIMAD UR38, UR38, UR4, URZ ;  /* 0x00000004262672a4 */ /* 0x000fe2000f8e023f */
[----:B------:R-:W-:Y:S01]  /*11e0*/  IMAD.U32 R2, RZ, RZ, UR9 ;  /* 0x00000009ff027e24 */ /* 0x000fe2000f8e00ff */
[----:B------:R-:W0:Y:S01]  /*11f0*/  S2R R4, SR_TID.X ;  /* 0x0000000000047919 */ /* 0x000e220000002100 */
[----:B------:R-:W-:Y:S02]  /*1200*/  IMAD.U32 R3, RZ, RZ, UR4 ;  /* 0x00000004ff037e24 */ /* 0x000fe4000f8e00ff */
[----:B------:R-:W-:Y:S01]  /*1210*/  FMUL.FTZ R0, R0, UR11 ;  /* 0x0000000b00007c20 */ /* 0x000fe20008410000 */
[----:B------:R-:W-:Y:S02]  /*1220*/  PLOP3.LUT P0, PT, PT, PT, PT, 0x80, 0x0 ;  /* 0x000000000000781c */ /* 0x000fe40003f0f070 */
[----:B------:R-:W-:Y:S02]  /*1230*/  CS2R R14, SRZ ;  /* 0x00000000000e7805 */ /* 0x000fe4000001ff00 */
[----:B------:R-:W-:-:S02]  /*1240*/  CS2R R94, SRZ ;  /* 0x00000000005e7805 */ /* 0x000fc4000001ff00 */
[----:B------:R-:W-:Y:S02]  /*1250*/  VIADDMNMX R2, R3, UR38, R2, PT ;  /* 0x0000002603027c46 */ /* 0x000fe4000b800102 */
[----:B------:R-:W-:Y:S02]  /*1260*/  CS2R R90, SRZ ;  /* 0x00000000005a7805 */ /* 0x000fe4000001ff00 */
[----:B------:R-:W-:Y:S01]  /*1270*/  R2UR UR43, R0 ;  /* 0x00000000002b72ca */ /* 0x000fe200000e0000 */
[----:B------:R-:W-:Y:S01]  /*1280*/  IMAD.MOV.U32 R93, RZ, RZ, RZ ;  /* 0x000000ffff5d7224 */ /* 0x000fe200078e00ff */
[----:B------:R-:W-:Y:S02]  /*1290*/  R2UR UR47, R2 ;  /* 0x00000000022f72ca */ /* 0x000fe400000e0000 */
        /* <DEDUP_REMOVED lines=21> */
[----:B0-----:R-:W-:Y:S01]  /*13f0*/  VIADD R16, R4, 0xffffff80 ;  /* 0xffffff8004107836 */ /* 0x001fe20000000000 */
[----:B------:R-:W-:Y:S01]  /*1400*/  CS2R R4, SRZ ;  /* 0x0000000000047805 */ /* 0x000fe2000001ff00 */
[----:B------:R-:W-:Y:S01]  /*1410*/  IMAD.MOV.U32 R47, RZ, RZ, RZ ;  /* 0x000000ffff2f7224 */ /* 0x000fe200078e00ff */
[----:B------:R-:W-:Y:S01]  /*1420*/  CS2R R122, SRZ ;  /* 0x00000000007a7805 */ /* 0x000fe2000001ff00 */
[----:B------:R-:W-:Y:S01]  /*1430*/  IMAD.MOV.U32 R20, RZ, RZ, RZ ;  /* 0x000000ffff147224 */ /* 0x000fe200078e00ff */
[----:B------:R-:W-:Y:S01]  /*1440*/  CS2R R132, SRZ ;  /* 0x0000000000847805 */ /* 0x000fe2000001ff00 */
[----:B------:R-:W-:Y:S01]  /*1450*/  IMAD.MOV.U32 R51, RZ, RZ, RZ ;  /* 0x000000ffff337224 */ /* 0x000fe200078e00ff */
[----:B------:R-:W-:-:S02]  /*1460*/  CS2R R134, SRZ ;  /* 0x0000000000867805 */ /* 0x000fc4000001ff00 */
        /* <DEDUP_REMOVED lines=37> */
.L_x_10371:
[----:B------:R-:W-:-:S04]  /*16c0*/  SHF.L.U32 R0, RZ, 0x1f, RZ ;  /* 0x0000001fff007819 */ /* 0x000fc800000006ff */
[----:B------:R-:W0:Y:S02]  /*16d0*/  SYNCS.PHASECHK.TRANS64.TRYWAIT P0, [UR42+0x17000], R0 ;  /* 0x01700000ff0075a7 */ /* 0x000e24000800016a */
[----:B0-----:R-:W-:Y:S05]  /*16e0*/  @!P0 BRA `(.L_x_10372) ;  /* 0x000000c400948947 */ /* 0x001fea0003800000 */
.L_x_10468:
[----:B------:R-:W-:-:S06]  /*16f0*/  ULOP3.LUT UR4, UR41, 0x1, URZ, 0xfc, !UPT ;  /* 0x0000000129047892 */ /* 0x000fcc000f8efc3f */
[----:B------:R-:W-:-:S05]  /*1700*/  IMAD.U32 R2, RZ, RZ, UR4 ;  /* 0x00000004ff027e24 */ /* 0x000fca000f8e00ff */
[----:B------:R-:W-:-:S13]  /*1710*/  ISETP.NE.AND P0, PT, R2, 0x3, PT ;  /* 0x000000030200780c */ /* 0x000fda0003f05270 */
[----:B------:R-:W-:Y:S05]  /*1720*/  @!P0 BRA `(.L_x_10373) ;  /* 0x0000000000048947 */ /* 0x000fea0003800000 */
[----:B------:R-:W-:Y:S01]  /*1730*/  BPT.TRAP 0x1 ;  /* 0x000000040000795c */ /* 0x000fe20000300000 */
.L_x_10373:
[----:B------:R1:W2:Y:S01]  /*1740*/  SYNCS.PHASECHK.TRANS64.TRYWAIT P2, [UR42+0x17030], R0 ;  /* 0x01703000ff0075a7 */ /* 0x0002a2000804016a */
[----:B------:R-:W-:Y:S05]  /*1750*/  @!P0 BRA `(.L_x_10374) ;  /* 0x0000000000048947 */ /* 0x000fea0003800000 */
[----:B------:R-:W-:Y:S01]  /*1760*/  BPT.TRAP 0x1 ;  /* 0x000000040000795c */ /* 0x000fe20000300000 */
.L_x_10374:
[----:B------:R-:W-:Y:S01]  /*1770*/  IMAD.U32 R4, RZ, RZ, UR48 ;  /* 0x00000030ff047e24 */ /* 0x000fe2000f8e00ff */
[----:B------:R-:W-:-:S04]  /*1780*/  ISETP.NE.AND P1, PT, R29, RZ, PT ;  /* 0x000000ff1d00720c */ /* 0x000fc80003f25270 */
[----:B------:R-:W-:Y:S01]  /*1790*/  LOP3.LUT R4, R4, 0x10000, RZ, 0xfc, !PT ;  /* 0x0001000004047812 */ /* 0x000fe200078efcff */
[----:B--2---:R-:W-:Y:S08]  /*17a0*/  @P2 BRA `(.L_x_10375) ;  /* 0x0000000000082947 */ /* 0x004ff00003800000 */
[----:B------:R-:W2:Y:S02]  /*17b0*/  SYNCS.PHASECHK.TRANS64.TRYWAIT P2, [UR42+0x17030], R0 ;  /* 0x01703000ff0075a7 */ /* 0x000ea4000804016a */
[----:B--2---:R-:W-:Y:S05]  /*17c0*/  @!P2 BRA `(.L_x_10376) ;  /* 0x000000c40074a947 */ /* 0x004fea0003800000 */
.L_x_10375:
        /* <DEDUP_REMOVED lines=38> */
[----:B------:R-:W-:Y:S01]  /*1a30*/  IMAD.U32 R23, RZ, RZ, UR43 ;  /* 0x0000002bff177e24 */ /* 0x000fe2000f8e00ff */
[----:B------:R-:W-:Y:S01]  /*1a40*/  SHF.R.S32.HI R6, RZ, 0x5, R6 ;  /* 0x00000005ff067819 */ /* 0x000fe20000011406 */
[----:B------:R-:W0:Y:S01]  /*1a50*/  S2UR UR21, SR_CgaCtaId ;  /* 0x00000000001579c3 */ /* 0x000e220000008800 */
[----:B------:R-:W-:-:S02]  /*1a60*/  LEA.HI R7, R7, R0, RZ, 0x3 ;  /* 0x0000000007077211 */ /* 0x000fc400078f18ff */
[----:B------:R-:W-:Y:S02]  /*1a70*/  CS2R R88, SRZ ;  /* 0x0000000000587805 */ /* 0x000fe4000001ff00 */
[----:B------:R-:W-:Y:S01]  /*1a80*/  LEA R9, R6, UR46, 0x4 ;  /* 0x0000002e06097c11 */ /* 0x000fe2000f8e20ff */
[----:B------:R-:W-:Y:S01]  /*1a90*/  @UP0 ULDC UR4, c[0x0][0x44c] ;  /* 0x0001130000040ab9 */ /* 0x000fe20000000800 */
[----:B------:R-:W-:Y:S01]  /*1aa0*/  LOP3.LUT R7, R7, 0xfffffff8, RZ, 0xc0, !PT ;  /* 0xfffffff807077812 */ /* 0x000fe200078ec0ff */
[----:B------:R-:W-:Y:S01]  /*1ab0*/  @UP0 ULDC UR5, c[0x0][0x450] ;  /* 0x0001140000050ab9 */ /* 0x000fe20000000800 */
[----:B------:R-:W-:Y:S02]  /*1ac0*/  LEA.HI R6, R17, R17, RZ, 0x1 ;  /* 0x0000001111067211 */ /* 0x000fe400078f08ff */
[----:B------:R-:W-:Y:S02]  /*1ad0*/  CS2R R90, SRZ ;  /* 0x00000000005a7805 */ /* 0x000fe4000001ff00 */
[----:B------:R-:W-:-:S02]  /*1ae0*/  IADD3 R7, R9, R0, -R7 ;  /* 0x0000000009077210 */ /* 0x000fc40007ffe807 */
[----:B------:R-:W-:Y:S02]  /*1af0*/  CS2R R92, SRZ ;  /* 0x00000000005c7805 */ /* 0x000fe4000001ff00 */
[----:B------:R-:W-:Y:S02]  /*1b00*/  LOP3.LUT R6, R6, 0x1ffffffe, RZ, 0xc0, !PT ;  /* 0x1ffffffe06067812 */ /* 0x000fe400078ec0ff */
[----:B------:R-:W-:Y:S02]  /*1b10*/  CS2R R94, SRZ ;  /* 0x00000000005e7805 */ /* 0x000fe4000001ff00 */
[----:B------:R-:W-:Y:S01]  /*1b20*/  PLOP3.LUT P2, PT, PT, PT, UP0, 0x80, 0x0 ;  /* 0x000000000000781c */ /* 0x000fe20003f4f008 */
[----:B------:R-:W-:Y:S01]  /*1b30*/  IMAD R7, R8, 0x40, R7 ;  /* 0x0000004008077824 */ /* 0x000fe200078e0207 */
[----:B------:R-:W-:Y:S01]  /*1b40*/  LOP3.LUT R2, R2, 0x7ffffffc, RZ, 0xc0, !PT ;  /* 0x7ffffffc02027812 */ /* 0x000fe200078ec0ff */
[----:B------:R-:W-:Y:S01]  /*1b50*/  IMAD.IADD R6, R17, 0x1, -R6 ;  /* 0x0000000111067824 */ /* 0x000fe200078e0a06 */
[----:B------:R-:W-:-:S02]  /*1b60*/  CS2R R96, SRZ ;  /* 0x0000000000607805 */ /* 0x000fc4000001ff00 */
[----:B------:R-:W-:Y:S02]  /*1b70*/  CS2R R98, SRZ ;  /* 0x0000000000627805 */ /* 0x000fe4000001ff00 */
[----:B------:R-:W-:Y:S01]  /*1b80*/  CS2R R100, SRZ ;  /* 0x0000000000647805 */ /* 0x000fe2000001ff00 */
[----:B------:R-:W-:Y:S01]  /*1b90*/  IMAD R6, R6, 0x8, R7 ;  /* 0x0000000806067824 */ /* 0x000fe200078e0207 */
[----:B------:R-:W-:Y:S01]  /*1ba0*/  CS2R R102, SRZ ;  /* 0x0000000000667805 */ /* 0x000fe2000001ff00 */
[----:B------:R-:W-:Y:S01]  /*1bb0*/  IMAD.IADD R7, R3, 0x1, -R2 ;  /* 0x0000000103077824 */ /* 0x000fe200078e0a02 */
[----:B------:R-:W-:Y:S01]  /*1bc0*/  CS2R R104, SRZ ;  /* 0x0000000000687805 */ /* 0x000fe2000001ff00 */
[----:B------:R-:W-:Y:S01]  /*1bd0*/  IMAD.MOV.U32 R8, RZ, RZ, R6 ;  /* 0x000000ffff087224 */ /* 0x000fe200078e0006 */
[----:B------:R-:W-:Y:S01]  /*1be0*/  CS2R R106, SRZ ;  /* 0x00000000006a7805 */ /* 0x000fe2000001ff00 */
[----:B------:R-:W-:Y:S01]  /*1bf0*/  @P2 IMAD.HI.U32 R0, R6, UR4, RZ ;  /* 0x0000000406002c27 */ /* 0x000fe2000f8e00ff */
[----:B------:R-:W-:Y:S01]  /*1c00*/  UMOV UR4, 0xffffff80 ;  /* 0xffffff8000047882 */ /* 0x000fe20000000000 */
[----:B------:R-:W-:Y:S01]  /*1c10*/  CS2R R108, SRZ ;  /* 0x00000000006c7805 */ /* 0x000fe2000001ff00 */
[----:B------:R-:W-:Y:S01]  /*1c20*/  UIMAD UR4, UR47, UR4, 0x80 ;  /* 0x000000802f0474a4 */ /* 0x000fe2000f8e0204 */
[----:B------:R-:W-:Y:S01]  /*1c30*/  IMAD.U32 R3, RZ, RZ, UR6 ;  /* 0x00000006ff037e24 */ /* 0x000fe2000f8e00ff */
[----:B------:R-:W-:Y:S01]  /*1c40*/  @P2 SHF.R.U32.HI R8, RZ, UR5, R0 ;  /* 0x00000005ff082c19 */ /* 0x000fe20008011600 */
[----:B------:R-:W-:Y:S01]  /*1c50*/  UIADD3 UR47, UR47, -0x2, URZ ;  /* 0xfffffffe2f2f7890 */ /* 0x000fe2000fffe03f */
[----:B------:R-:W-:Y:S01]  /*1c60*/  CS2R R110, SRZ ;  /* 0x00000000006e7805 */ /* 0x000fe2000001ff00 */
[----:B------:R-:W-:Y:S01]  /*1c70*/  UIADD3 UR5, UR4, 0x1, URZ ;  /* 0x0000000104057890 */ /* 0x000fe2000fffe03f */
[----:B------:R-:W-:Y:S01]  /*1c80*/  CS2R R112, SRZ ;  /* 0x0000000000707805 */ /* 0x000fe2000001ff00 */
[----:B------:R-:W1:Y:S01]  /*1c90*/  SHFL.IDX PT, R9, R8, RZ, 0x1c1f ;  /* 0x001c1fff08097589 */ /* 0x000e6200000e0000 */
[----:B------:R-:W-:Y:S01]  /*1ca0*/  UIMAD UR4, UR37, UR6, UR4 ;  /* 0x00000006250472a4 */ /* 0x000fe2000f8e0204 */
[----:B------:R-:W-:Y:S01]  /*1cb0*/  CS2R R114, SRZ ;  /* 0x0000000000727805 */ /* 0x000fe2000001ff00 */
[----:B------:R-:W-:Y:S01]  /*1cc0*/  UIMAD UR6, UR37, UR6, -UR7 ;  /* 0x00000006250672a4 */ /* 0x000fe2000f8e0a07 */
[----:B------:R-:W-:Y:S01]  /*1cd0*/  IMAD.U32 R0, RZ, RZ, UR5 ;  /* 0x00000005ff007e24 */ /* 0x000fe2000f8e00ff */
[----:B------:R-:W-:-:S02]  /*1ce0*/  CS2R R116, SRZ ;  /* 0x0000000000747805 */ /* 0x000fc4000001ff00 */
[----:B------:R-:W-:Y:S01]  /*1cf0*/  CS2R R118, SRZ ;  /* 0x0000000000767805 */ /* 0x000fe2000001ff00 */
[----:B------:R-:W-:Y:S01]  /*1d00*/  IMAD.U32 R18, RZ, RZ, UR4 ;  /* 0x00000004ff127e24 */ /* 0x000fe2000f8e00ff */
[----:B------:R-:W-:Y:S01]  /*1d10*/  @UP0 ULDC UR4, c[0x0][0x44c] ;  /* 0x0001130000040ab9 */ /* 0x000fe20000000800 */
[C---:B------:R-:W-:Y:S01]  /*1d20*/  IMAD R0, R7.reuse, -0x2, R0 ;  /* 0xfffffffe07007824 */ /* 0x040fe200078e0200 */
[----:B------:R-:W-:Y:S01]  /*1d30*/  UIMAD.WIDE.U32 UR4, UR46, UR4, URZ ;  /* 0x000000042e0472a5 */ /* 0x000fe2000f8e003f */
[----:B------:R-:W-:Y:S01]  /*1d40*/  IMAD R18, R7, -0x2, R18 ;  /* 0xfffffffe07127824 */ /* 0x000fe200078e0212 */
[----:B------:R-:W-:Y:S01]  /*1d50*/  CS2R R120, SRZ ;  /* 0x0000000000787805 */ /* 0x000fe2000001ff00 */
[----:B------:R-:W-:Y:S01]  /*1d60*/  IMAD R2, R3, UR37, R0 ;  /* 0x0000002503027c24 */ /* 0x000fe2000f8e0200 */
[----:B------:R-:W-:Y:S02]  /*1d70*/  CS2R R122, SRZ ;  /* 0x00000000007a7805 */ /* 0x000fe4000001ff00 */
[----:B------:R-:W-:-:S02]  /*1d80*/  CS2R R124, SRZ ;  /* 0x00000000007c7805 */ /* 0x000fc4000001ff00 */
[----:B------:R-:W-:Y:S01]  /*1d90*/  CS2R R126, SRZ ;  /* 0x00000000007e7805 */ /* 0x000fe2000001ff00 */
[----:B------:R-:W-:Y:S01]  /*1da0*/  VIADD R3, R2, -UR7 ;  /* 0x8000000702037c36 */ /* 0x000fe20008000000 */
[----:B------:R-:W-:Y:S02]  /*1db0*/  CS2R R128, SRZ ;  /* 0x0000000000807805 */ /* 0x000fe4000001ff00 */
[----:B------:R-:W-:Y:S02]  /*1dc0*/  CS2R R130, SRZ ;  /* 0x0000000000827805 */ /* 0x000fe4000001ff00 */
[----:B------:R-:W-:Y:S02]  /*1dd0*/  CS2R R132, SRZ ;  /* 0x0000000000847805 */ /* 0x000fe4000001ff00 */
[----:B------:R-:W-:Y:S02]  /*1de0*/  CS2R R134, SRZ ;  /* 0x0000000000867805 */ /* 0x000fe4000001ff00 */
[----:B-1----:R-:W-:-:S04]  /*1df0*/  VIADDMNMX R3, R9, R3, R18, PT ;  /* 0x0000000309037246 */ /* 0x002fc80003800112 */
[C---:B------:R-:W-:Y:S02]  /*1e00*/  ISETP.GT.AND P3, PT, R3.reuse, RZ, PT ;  /* 0x000000ff0300720c */ /* 0x040fe40003f64270 */
[C---:B------:R-:W-:Y:S02]  /*1e10*/  ISETP.GT.AND P4, PT, R3.reuse, 0x1, PT ;  /* 0x000000010300780c */ /* 0x040fe40003f84270 */
[----:B------:R-:W-:Y:S01]  /*1e20*/  ISETP.GT.AND P5, PT, R3, 0x8, PT ;  /* 0x000000080300780c */ /* 0x000fe20003fa4270 */
        /* <DEDUP_REMOVED lines=101> */
[----:B------:R-:W1:Y:S04]  /*2480*/  SHFL.IDX PT, R3, R8, 0x1, 0x1c1f ;  /* 0x003c1f0008037f89 */ /* 0x000e6800000e0000 */
[----:B------:R-:W2:Y:S01]  /*2490*/  SHFL.BFLY PT, R21, R14, 0x1, 0x1f ;  /* 0x0c201f000e157f89 */ /* 0x000ea200000e0000 */
[----:B-1----:R-:W-:Y:S01]  /*24a0*/  IADD3 R3, R3, -UR7, R2 ;  /* 0x8000000703037c10 */ /* 0x002fe2000fffe002 */
[----:B------:R-:W-:-:S02]  /*24b0*/  @UP0 ULDC UR7, c[0x0][0x450] ;  /* 0x0001140000070ab9 */ /* 0x000fc40000000800 */
[----:B------:R-:W-:Y:S01]  /*24c0*/  @UP0 USHF.R.U32.HI UR46, URZ, UR7, UR5 ;  /* 0x000000073f2e0299 */ /* 0x000fe20008011605 */
[----:B--2---:R-:W-:Y:S02]  /*24d0*/  FMNMX.FTZ R0, R14, R21, !PT ;  /* 0x000000150e007209 */ /* 0x004fe40007810000 */
[----:B------:R-:W-:Y:S01]  /*24e0*/  VIMNMX R18, R18, R3, PT ;  /* 0x0000000312127248 */ /* 0x000fe20003fe0100 */
[----:B------:R-:W-:Y:S01]  /*24f0*/  UIADD3 UR6, UR6, UR46, URZ ;  /* 0x0000002e06067290 */ /* 0x000fe2000fffe03f */
[C---:B------:R-:W-:Y:S01]  /*2500*/  FSETP.NEU.FTZ.AND P3, PT, R0.reuse, -INF , PT ;  /* 0xff8000000000780b */ /* 0x040fe20003f7d000 */
[----:B------:R-:W-:Y:S01]  /*2510*/  FFMA.FTZ R12, R0, R23, -8 ;  /* 0xc1000000000c7423 */ /* 0x000fe20000010017 */
[C---:B------:R-:W-:Y:S01]  /*2520*/  ISETP.GT.AND P4, PT, R18.reuse, 0x1, PT ;  /* 0x000000011200780c */ /* 0x040fe20003f84270 */
[----:B------:R-:W-:Y:S01]  /*2530*/  USHF.R.S32.HI UR4, URZ, 0x1f, UR6 ;  /* 0x0000001f3f047899 */ /* 0x000fe20008011406 */
[----:B------:R-:W-:Y:S01]  /*2540*/  ISETP.GT.AND P5, PT, R18, 0x8, PT ;  /* 0x000000081200780c */ /* 0x000fe20003fa4270 */
[----:B------:R-:W-:Y:S01]  /*2550*/  UMOV UR5, URZ ;  /* 0x0000003f00057c82 */ /* 0x000fe20008000000 */
[----:B------:R-:W-:Y:S01]  /*2560*/  FSEL R12, R12, RZ, P3 ;  /* 0x000000ff0c0c7208 */ /* 0x000fe20001800000 */
[----:B------:R-:W-:Y:S01]  /*2570*/  ULEA.HI UR4, UR4, UR6, URZ, 0x7 ;  /* 0x0000000604047291 */ /* 0x000fe2000f8f383f */
[----:B------:R-:W-:-:S02]  /*2580*/  ISETP.GT.AND P3, PT, R18, RZ, PT ;  /* 0x000000ff1200720c */ /* 0x000fc40003f64270 */
[----:B------:R-:W-:Y:S01]  /*2590*/  FSEL R27, R27, -INF , P4 ;  /* 0xff8000001b1b7808 */ /* 0x000fe20002000000 */
[--C-:B------:R-:W-:Y:S01]  /*25a0*/  FFMA.FTZ R11, R11, UR43, -R12.reuse ;  /* 0x0000002b0b0b7c23 */ /* 0x100fe2000801080c */
[----:B------:R-:W-:Y:S01]  /*25b0*/  FSEL R26, R26, -INF , P3 ;  /* 0xff8000001a1a7808 */ /* 0x000fe20001800000 */
[--C-:B------:R-:W-:Y:S01]  /*25c0*/  FFMA.FTZ R8, R13, UR43, -R12.reuse ;  /* 0x0000002b0d087c23 */ /* 0x100fe2000801080c */
[----:B------:R-:W-:Y:S01]  /*25d0*/  ISETP.GT.AND P3, PT, R18, 0x9, PT ;  /* 0x000000091200780c */ /* 0x000fe20003f64270 */
[----:B------:R1:W-:Y:S01]  /*25e0*/  MUFU.EX2 R2, R11 ;  /* 0x0000000b00027308 */ /* 0x0003e20000000800 */
[----:B------:R-:W-:Y:S01]  /*25f0*/  FSEL R30, R30, -INF , P5 ;  /* 0xff8000001e1e7808 */ /* 0x000fe20002800000 */
[--C-:B------:R-:W-:Y:S01]  /*2600*/  FFMA.FTZ R21, R9, UR43, -R12.reuse ;  /* 0x0000002b09157c23 */ /* 0x100fe2000801080c */
[----:B------:R-:W-:Y:S01]  /*2610*/  ISETP.GT.AND P4, PT, R18, 0x10, PT ;  /* 0x000000101200780c */ /* 0x000fe20003f84270 */
[--C-:B------:R-:W-:Y:S01]  /*2620*/  FFMA.FTZ R23, R52, UR43, -R12.reuse ;  /* 0x0000002b34177c23 */ /* 0x100fe2000801080c */
[----:B------:R-:W-:Y:S01]  /*2630*/  FSEL R31, R31, -INF , P3 ;  /* 0xff8000001f1f7808 */ /* 0x000fe20001800000 */
[--C-:B------:R-:W-:Y:S01]  /*2640*/  FFMA.FTZ R56, R56, UR43, -R12.reuse ;  /* 0x0000002b38387c23 */ /* 0x100fe2000801080c */
[----:B------:R-:W-:Y:S01]  /*2650*/  ISETP.GT.AND P3, PT, R18, 0x11, PT ;  /* 0x000000111200780c */ /* 0x000fe20003f64270 */
[--C-:B------:R-:W-:Y:S01]  /*2660*/  FFMA.FTZ R29, R29, UR43, -R12.reuse ;  /* 0x0000002b1d1d7c23 */ /* 0x100fe2000801080c */
[----:B-1----:R-:W-:Y:S01]  /*2670*/  FMNMX.FTZ R11, R26, R27, !PT ;  /* 0x0000001b1a0b7209 */ /* 0x002fe20007810000 */
        /* <DEDUP_REMOVED lines=15> */
[----:B------:R-:W-:Y:S01]  /*2770*/  FSEL R38, R38, -INF , P4 ;  /* 0xff80000026267808 */ /* 0x000fe20002000000 */
[--C-:B------:R-:W-:Y:S01]  /*2780*/  FFMA.FTZ R36, R68, UR43, -R12.reuse ;  /* 0x0000002b44247c23 */ /* 0x100fe2000801080c */
[----:B------:R-:W-:Y:S01]  /*2790*/  FMNMX.FTZ R13, R35, R14, !PT ;  /* 0x0000000e230d7209 */ /* 0x000fe20007810000 */
[--C-:B------:R-:W-:Y:S01]  /*27a0*/  FFMA.FTZ R44, R76, UR43, -R12.reuse ;  /* 0x0000002b4c2c7c23 */ /* 0x100fe2000801080c */
[----:B------:R-:W-:Y:S01]  /*27b0*/  ISETP.GT.AND P4, PT, R18, 0x20, PT ;  /* 0x000000201200780c */ /* 0x000fe20003f84270 */
[----:B------:R-:W-:Y:S01]  /*27c0*/  MUFU.EX2 R3, R3 ;  /* 0x0000000300037308 */ /* 0x000fe20000000800 */
[----:B------:R-:W-:Y:S01]  /*27d0*/  FSEL R39, R39, -INF , P3 ;  /* 0xff80000027277808 */ /* 0x000fe20001800000 */
[----:B-1----:R-:W-:Y:S01]  /*27e0*/  FFMA.FTZ R29, R61, UR43, -R12 ;  /* 0x0000002b3d1d7c23 */ /* 0x002fe2000801080c */
[----:B------:R-:W-:Y:S01]  /*27f0*/  FMNMX.FTZ R14, R38, R13, !PT ;  /* 0x0000000d260e7209 */ /* 0x000fe20007810000 */
[----:B------:R-:W-:Y:S01]  /*2800*/  USHF.R.S32.HI UR4, URZ, 0x7, UR4 ;  /* 0x000000073f047899 */ /* 0x000fe20008011404 */
[----:B------:R-:W-:-:S02]  /*2810*/  ISETP.GT.AND P3, PT, R18, 0x21, PT ;  /* 0x000000211200780c */ /* 0x000fc40003f64270 */
[----:B------:R-:W-:Y:S01]  /*2820*/  FSEL R42, R42, -INF , P4 ;  /* 0xff8000002a2a7808 */ /* 0x000fe20002000000 */
[----:B------:R1:W-:Y:S01]  /*2830*/  MUFU.EX2 R13, R33 ;  /* 0x00000021000d7308 */ /* 0x0003e20000000800 */
[----:B------:R-:W-:Y:S01]  /*2840*/  FMNMX.FTZ R19, R39, R14, !PT ;  /* 0x0000000e27137209 */ /* 0x000fe20007810000 */
[--C-:B------:R-:W-:Y:S01]  /*2850*/  FFMA.FTZ R14, R15, UR43, -R12.reuse ;  /* 0x0000002b0f0e7c23 */ /* 0x100fe2000801080c */
[----:B------:R-:W-:Y:S01]  /*2860*/  ISETP.GT.AND P4, PT, R18, 0x28, PT ;  /* 0x000000281200780c */ /* 0x000fe20003f84270 */
[----:B------:R-:W-:Y:S01]  /*2870*/  UISETP.LT.AND UP1, UPT, UR38, UR4, UPT ;  /* 0x000000042600728c */ /* 0x000fe2000bf21270 */
[----:B------:R-:W-:Y:S02]  /*2880*/  FSEL R43, R43, -INF , P3 ;  /* 0xff8000002b2b7808 */ /* 0x000fe40001800000 */
[----:B------:R-:W-:Y:S01]  /*2890*/  FMNMX.FTZ R16, R42, R19, !PT ;  /* 0x000000132a107209 */ /* 0x000fe20007810000 */
[----:B------:R-:W2:Y:S01]  /*28a0*/  MUFU.EX2 R8, R8 ;  /* 0x0000000800087308 */ /* 0x000ea20000000800 */
[----:B------:R-:W-:Y:S01]  /*28b0*/  ISETP.GT.AND P3, PT, R18, 0x29, PT ;  /* 0x000000291200780c */ /* 0x000fe20003f64270 */
[----:B-1----:R-:W-:Y:S01]  /*28c0*/  FFMA.FTZ R33, R65, UR43, -R12 ;  /* 0x0000002b41217c23 */ /* 0x002fe2000801080c */
[----:B------:R-:W-:Y:S01]  /*28d0*/  FSEL R46, R46, -INF , P4 ;  /* 0xff8000002e2e7808 */ /* 0x000fe20002000000 */
[----:B------:R-:W-:Y:S01]  /*28e0*/  USEL UR22, UR38, UR4, !UP1 ;  /* 0x0000000426167287 */ /* 0x000fe2000c800000 */
[----:B------:R-:W-:-:S02]  /*28f0*/  FMNMX.FTZ R15, R43, R16, !PT ;  /* 0x000000102b0f7209 */ /* 0x000fc40007810000 */
[----:B------:R-:W-:Y:S01]  /*2900*/  ISETP.GT.AND P4, PT, R18, 0x30, PT ;  /* 0x000000301200780c */ /* 0x000fe20003f84270 */
[----:B------:R-:W-:Y:S01]  /*2910*/  MUFU.EX2 R10, R10 ;  /* 0x0000000a000a7308 */ /* 0x000fe20000000800 */
[----:B------:R-:W-:Y:S01]  /*2920*/  FSEL R47, R47, -INF , P3 ;  /* 0xff8000002f2f7808 */ /* 0x000fe20001800000 */
[----:B------:R-:W-:Y:S01]  /*2930*/  UISETP.GE.AND UP1, UPT, UR47, UR22, UPT ;  /* 0x000000162f00728c */ /* 0x000fe2000bf26270 */
[----:B------:R-:W-:Y:S01]  /*2940*/  FMNMX.FTZ R16, R46, R15, !PT ;  /* 0x0000000f2e107209 */ /* 0x000fe20007810000 */
[----:B------:R-:W-:Y:S01]  /*2950*/  UMOV UR4, URZ ;  /* 0x0000003f00047c82 */ /* 0x000fe20008000000 */
[----:B------:R-:W-:Y:S02]  /*2960*/  ISETP.GT.AND P3, PT, R18, 0x31, PT ;  /* 0x000000311200780c */ /* 0x000fe40003f64270 */
[----:B------:R-:W-:Y:S01]  /*2970*/  FSEL R50, R50, -INF , P4 ;  /* 0xff80000032327808 */ /* 0x000fe20002000000 */
[----:B------:R1:W-:Y:S01]  /*2980*/  MUFU.EX2 R15, R37 ;  /* 0x00000025000f7308 */ /* 0x0003e20000000800 */
[----:B------:R-:W-:Y:S01]  /*2990*/  FMNMX.FTZ R19, R47, R16, !PT ;  /* 0x000000102f137209 */ /* 0x000fe20007810000 */
[----:B------:R-:W-:Y:S01]  /*29a0*/  FFMA.FTZ R16, R17, UR43, -R12 ;  /* 0x0000002b11107c23 */ /* 0x000fe2000801080c */
[----:B------:R-:W-:-:S02]  /*29b0*/  ISETP.GT.AND P4, PT, R18, 0x38, PT ;  /* 0x000000381200780c */ /* 0x000fc40003f84270 */
[----:B------:R-:W-:Y:S02]  /*29c0*/  FSEL R51, R51, -INF , P3 ;  /* 0xff80000033337808 */ /* 0x000fe40001800000 */
[----:B------:R-:W-:Y:S01]  /*29d0*/  FMNMX.FTZ R20, R50, R19, !PT ;  /* 0x0000001332147209 */ /* 0x000fe20007810000 */
[----:B------:R-:W3:Y:S01]  /*29e0*/  MUFU.EX2 R14, R14 ;  /* 0x0000000e000e7308 */ /* 0x000ee20000000800 */
[----:B------:R-:W-:Y:S01]  /*29f0*/  ISETP.GT.AND P3, PT, R18, 0x39, PT ;  /* 0x000000391200780c */ /* 0x000fe20003f64270 */
[----:B-1----:R-:W-:Y:S01]  /*2a00*/  FFMA.FTZ R37, R69, UR43, -R12 ;  /* 0x0000002b45257c23 */ /* 0x002fe2000801080c */
        /* <DEDUP_REMOVED lines=13> */
[----:B------:R-:W-:Y:S01]  /*2ae0*/  MUFU.EX2 R23, R23 ;  /* 0x0000001700177308 */ /* 0x000fe20000000800 */
[----:B------:R-:W-:Y:S01]  /*2af0*/  ISETP.GT.AND P3, PT, R18, 0x49, PT ;  /* 0x000000491200780c */ /* 0x000fe20003f64270 */
[--C-:B-1----:R-:W-:Y:S01]  /*2b00*/  FFMA.FTZ R41, R73, UR43, -R12.reuse ;  /* 0x0000002b49297c23 */ /* 0x102fe2000801080c */
[----:B------:R-:W-:Y:S02]  /*2b10*/  FSEL R62, R62, -INF , P4 ;  /* 0xff8000003e3e7808 */ /* 0x000fe40002000000 */
[----:B------:R-:W-:Y:S01]  /*2b20*/  FMNMX.FTZ R9, R59, R20, !PT ;  /* 0x000000143b097209 */ /* 0x000fe20007810000 */
[--C-:B------:R-:W-:Y:S01]  /*2b30*/  FFMA.FTZ R20, R45, UR43, -R12.reuse ;  /* 0x0000002b2d147c23 */ /* 0x100fe2000801080c */
[----:B------:R-:W-:Y:S01]  /*2b40*/  ISETP.GT.AND P4, PT, R18, 0x50, PT ;  /* 0x000000501200780c */ /* 0x000fe20003f84270 */
[----:B------:R1:W-:Y:S01]  /*2b50*/  MUFU.EX2 R19, R21 ;  /* 0x0000001500137308 */ /* 0x0003e20000000800 */
[----:B------:R-:W-:Y:S01]  /*2b60*/  FSEL R63, R63, -INF , P3 ;  /* 0xff8000003f3f7808 */ /* 0x000fe20001800000 */
[----:B------:R-:W-:Y:S01]  /*2b70*/  FFMA.FTZ R45, R77, UR43, -R12 ;  /* 0x0000002b4d2d7c23 */ /* 0x000fe2000801080c */
[----:B------:R-:W-:-:S02]  /*2b80*/  FMNMX.FTZ R22, R62, R9, !PT ;  /* 0x000000093e167209 */ /* 0x000fc40007810000 */
[----:B------:R-:W-:Y:S02]  /*2b90*/  ISETP.GT.AND P3, PT, R18, 0x51, PT ;  /* 0x000000511200780c */ /* 0x000fe40003f64270 */
[----:B------:R-:W-:Y:S01]  /*2ba0*/  FSEL R66, R66, -INF , P4 ;  /* 0xff80000042427808 */ /* 0x000fe20002000000 */
[----:B------:R-:W4:Y:S01]  /*2bb0*/  MUFU.EX2 R20, R20 ;  /* 0x0000001400147308 */ /* 0x000f220000000800 */
[----:B------:R-:W-:Y:S01]  /*2bc0*/  FMNMX.FTZ R9, R63, R22, !PT ;  /* 0x000000163f097209 */ /* 0x000fe20007810000 */
[--C-:B-1----:R-:W-:Y:S01]  /*2bd0*/  FFMA.FTZ R21, R48, UR43, -R12.reuse ;  /* 0x0000002b30157c23 */ /* 0x102fe2000801080c */
[----:B------:R-:W-:Y:S01]  /*2be0*/  ISETP.GT.AND P4, PT, R18, 0x58, PT ;  /* 0x000000581200780c */ /* 0x000fe20003f84270 */
[----:B------:R-:W-:Y:S01]  /*2bf0*/  FFMA.FTZ R48, R80, UR43, -R12 ;  /* 0x0000002b50307c23 */ /* 0x000fe2000801080c */
[----:B------:R-:W-:Y:S02]  /*2c00*/  FSEL R67, R67, -INF , P3 ;  /* 0xff80000043437808 */ /* 0x000fe40001800000 */
[----:B------:R-:W-:Y:S01]  /*2c10*/  FMNMX.FTZ R22, R66, R9, !PT ;  /* 0x0000000942167209 */ /* 0x000fe20007810000 */
[----:B------:R-:W-:Y:S01]  /*2c20*/  MUFU.EX2 R21, R21 ;  /* 0x0000001500157308 */ /* 0x000fe20000000800 */
[----:B------:R-:W-:-:S02]  /*2c30*/  ISETP.GT.AND P3, PT, R18, 0x59, PT ;  /* 0x000000591200780c */ /* 0x000fc40003f64270 */
[----:B------:R-:W-:Y:S02]  /*2c40*/  FSEL R70, R70, -INF , P4 ;  /* 0xff80000046467808 */ /* 0x000fe40002000000 */
[----:B------:R-:W-:Y:S01]  /*2c50*/  FMNMX.FTZ R9, R67, R22, !PT ;  /* 0x0000001643097209 */ /* 0x000fe20007810000 */
[----:B------:R-:W-:Y:S01]  /*2c60*/  FFMA.FTZ R22, R49, UR43, -R12 ;  /* 0x0000002b31167c23 */ /* 0x000fe2000801080c */
        /* <DEDUP_REMOVED lines=14> */
[----:B------:R-:W-:Y:S01]  /*2d50*/  FMNMX.FTZ R9, R75, R24, !PT ;  /* 0x000000184b097209 */ /* 0x000fe20007810000 */
[--C-:B------:R-:W-:Y:S01]  /*2d60*/  FFMA.FTZ R24, R53, UR43, -R12.reuse ;  /* 0x0000002b35187c23 */ /* 0x100fe2000801080c */
[----:B------:R-:W-:Y:S01]  /*2d70*/  ISETP.GT.AND P4, PT, R18, 0x70, PT ;  /* 0x000000701200780c */ /* 0x000fe20003f84270 */
[----:B------:R-:W-:Y:S01]  /*2d80*/  FFMA.FTZ R53, R85, UR43, -R12 ;  /* 0x0000002b55357c23 */ /* 0x000fe2000801080c */
[----:B------:R-:W-:Y:S01]  /*2d90*/  FSEL R79, R79, -INF , P3 ;  /* 0xff8000004f4f7808 */ /* 0x000fe20001800000 */
[----:B------:R-:W-:Y:S01]  /*2da0*/  MUFU.EX2 R36, R36 ;  /* 0x0000002400247308 */ /* 0x000fe20000000800 */
[----:B------:R-:W-:Y:S02]  /*2db0*/  FMNMX.FTZ R28, R78, R9, !PT ;  /* 0x000000094e1c7209 */ /* 0x000fe40007810000 */
[----:B------:R-:W-:-:S02]  /*2dc0*/  ISETP.GT.AND P3, PT, R18, 0x71, PT ;  /* 0x000000711200780c */ /* 0x000fc40003f64270 */
[----:B------:R-:W-:Y:S02]  /*2dd0*/  FSEL R82, R82, -INF , P4 ;  /* 0xff80000052527808 */ /* 0x000fe40002000000 */
[----:B------:R-:W-:Y:S01]  /*2de0*/  FMNMX.FTZ R9, R79, R28, !PT ;  /* 0x0000001c4f097209 */ /* 0x000fe20007810000 */
[----:B------:R-:W1:Y:S01]  /*2df0*/  MUFU.EX2 R24, R24 ;  /* 0x0000001800187308 */ /* 0x000e620000000800 */
[----:B------:R-:W-:Y:S02]  /*2e00*/  ISETP.GT.AND P4, PT, R18, 0x78, PT ;  /* 0x000000781200780c */ /* 0x000fe40003f84270 */
[----:B------:R-:W-:Y:S02]  /*2e10*/  FSEL R83, R83, -INF , P3 ;  /* 0xff80000053537808 */ /* 0x000fe40001800000 */
[----:B------:R-:W-:Y:S02]  /*2e20*/  FMNMX.FTZ R28, R82, R9, !PT ;  /* 0x00000009521c7209 */ /* 0x000fe40007810000 */
[----:B------:R-:W-:Y:S01]  /*2e30*/  ISETP.GT.AND P3, PT, R18, 0x79, PT ;  /* 0x000000791200780c */ /* 0x000fe20003f64270 */
[----:B------:R-:W-:Y:S01]  /*2e40*/  MUFU.EX2 R37, R37 ;  /* 0x0000002500257308 */ /* 0x000fe20000000800 */
[----:B------:R-:W-:-:S02]  /*2e50*/  FSEL R86, R86, -INF , P4 ;  /* 0xff80000056567808 */ /* 0x000fc40002000000 */
[----:B------:R-:W-:Y:S02]  /*2e60*/  FMNMX.FTZ R9, R83, R28, !PT ;  /* 0x0000001c53097209 */ /* 0x000fe40007810000 */
[----:B------:R-:W-:Y:S02]  /*2e70*/  FSEL R87, R87, -INF , P3 ;  /* 0xff80000057577808 */ /* 0x000fe40001800000 */
[----:B------:R-:W-:Y:S01]  /*2e80*/  FMNMX.FTZ R28, R86, R9, !PT ;  /* 0x00000009561c7209 */ /* 0x000fe20007810000 */
[----:B------:R5:W-:Y:S01]  /*2e90*/  MUFU.EX2 R18, R56 ;  /* 0x0000003800127308 */ /* 0x000be20000000800 */
[----:B--2---:R-:W-:Y:S02]  /*2ea0*/  F2FP.SATFINITE.E4M3.F32.PACK_AB_MERGE_C R148, R11, R8, RZ ;  /* 0x000000080b94723e */ /* 0x004fe400048070ff */
[----:B------:R-:W-:Y:S01]  /*2eb0*/  FMNMX.FTZ R9, R87, R28, !PT ;  /* 0x0000001c57097209 */ /* 0x000fe20007810000 */
[----:B------:R-:W-:Y:S01]  /*2ec0*/  FFMA.FTZ R28, R60, UR43, -R12 ;  /* 0x0000002b3c1c7c23 */ /* 0x000fe2000801080c */
[----:B---3--:R-:W-:-:S02]  /*2ed0*/  F2FP.SATFINITE.E4M3.F32.PACK_AB_MERGE_C R150, R15, R14, RZ ;  /* 0x0000000e0f96723e */ /* 0x008fc400048070ff */
[----:B------:R-:W-:Y:S01]  /*2ee0*/  F2FP.SATFINITE.E4M3.F32.PACK_AB_MERGE_C R148, R3, R2, R148 ;  /* 0x000000020394723e */ /* 0x000fe20004807094 */
[----:B------:R-:W2:Y:S01]  /*2ef0*/  SHFL.BFLY PT, R40, R9, 0x2, 0x1f ;  /* 0x0c401f0009287f89 */ /* 0x000ea200000e0000 */
[----:B-----5:R-:W-:Y:S01]  /*2f00*/  IMAD.U32 R56, RZ, RZ, UR43 ;  /* 0x0000002bff387e24 */ /* 0x020fe2000f8e00ff */
[----:B------:R-:W3:Y:S01]  /*2f10*/  MUFU.EX2 R28, R28 ;  /* 0x0000001c001c7308 */ /* 0x000ee20000000800 */
[----:B------:R-:W-:Y:S02]  /*2f20*/  F2FP.SATFINITE.E4M3.F32.PACK_AB_MERGE_C R150, R13, R10, R150 ;  /* 0x0000000a0d96723e */ /* 0x000fe40004807096 */
[----:B----4-:R-:W-:Y:S02]  /*2f30*/  F2FP.SATFINITE.E4M3.F32.PACK_AB_MERGE_C R144, R20, R19, RZ ;  /* 0x000000131490723e */ /* 0x010fe400048070ff */
[----:B-1----:R-:W-:Y:S02]  /*2f40*/  F2FP.SATFINITE.E4M3.F32.PACK_AB_MERGE_C R146, R24, R23, RZ ;  /* 0x000000171892723e */ /* 0x002fe400048070ff */
[----:B------:R-:W-:Y:S01]  /*2f50*/  F2FP.SATFINITE.E4M3.F32.PACK_AB_MERGE_C R144, R17, R16, R144 ;  /* 0x000000101190723e */ /* 0x000fe20004807090 */
[----:B------:R-:W-:Y:S01]  /*2f60*/  MUFU.EX2 R32, R32 ;  /* 0x0000002000207308 */ /* 0x000fe20000000800 */
[----:B------:R-:W-:-:S07]  /*2f70*/  F2FP.SATFINITE.E4M3.F32.PACK_AB_MERGE_C R146, R22, R21, R146 ;  /* 0x000000151692723e */ /* 0x000fce0004807092 */
[----:B------:R-:W-:Y:S01]  /*2f80*/  MUFU.EX2 R33, R33 ;  /* 0x0000002100217308 */ /* 0x000fe20000000800 */
[----:B---3--:R-:W-:-:S04]  /*2f90*/  F2FP.SATFINITE.E4M3.F32.PACK_AB_MERGE_C R140, R29, R28, RZ ;  /* 0x0000001c1d8c723e */ /* 0x008fc800048070ff */
[----:B------:R-:W-:Y:S02]  /*2fa0*/  F2FP.SATFINITE.E4M3.F32.PACK_AB_MERGE_C R140, R25, R18, R140 ;  /* 0x00000012198c723e */ /* 0x000fe4000480708c */
[----:B--2---:R-:W-:Y:S01]  /*2fb0*/  FMNMX.FTZ R49, R9, R40, !PT ;  /* 0x0000002809317209 */ /* 0x004fe20007810000 */
[--C-:B------:R-:W-:Y:S01]  /*2fc0*/  FFMA.FTZ R40, R72, UR43, -R12.reuse ;  /* 0x0000002b48287c23 */ /* 0x100fe2000801080c */
[----:B------:R-:W-:Y:S03]  /*2fd0*/  MUFU.EX2 R44, R44 ;  /* 0x0000002c002c7308 */ /* 0x000fe60000000800 */
[----:B------:R-:W1:Y:S05]  /*2fe0*/  SHFL.BFLY PT, R52, R49, 0x1, 0x1f ;  /* 0x0c201f0031347f89 */ /* 0x000e6a00000e0000 */
[----:B------:R-:W-:Y:S08]  /*2ff0*/  MUFU.EX2 R45, R45 ;  /* 0x0000002d002d7308 */ /* 0x000ff00000000800 */
[----:B------:R-:W-:Y:S08]  /*3000*/  MUFU.EX2 R40, R40 ;  /* 0x0000002800287308 */ /* 0x000ff00000000800 */
[----:B------:R-:W-:Y:S01]  /*3010*/  MUFU.EX2 R41, R41 ;  /* 0x0000002900297308 */ /* 0x000fe20000000800 */
[----:B-1----:R-:W-:Y:S01]  /*3020*/  FMNMX.FTZ R9, R49, R52, !PT ;  /* 0x0000003431097209 */ /* 0x002fe20007810000 */
[--C-:B------:R-:W-:Y:S01]  /*3030*/  FFMA.FTZ R49, R81, UR43, -R12.reuse ;  /* 0x0000002b51317c23 */ /* 0x100fe2000801080c */
[----:B------:R-:W-:-:S02]  /*3040*/  FFMA.FTZ R52, R84, UR43, -R12 ;  /* 0x0000002b54347c23 */ /* 0x000fc4000801080c */
[C---:B------:R-:W-:Y:S01]  /*3050*/  FSETP.NEU.FTZ.AND P3, PT, R9.reuse, -INF , PT ;  /* 0xff8000000900780b */ /* 0x040fe20003f7d000 */
[----:B------:R-:W-:Y:S02]  /*3060*/  FFMA.FTZ R56, R9, R56, -8 ;  /* 0xc100000009387423 */ /* 0x000fe40000010038 */
[----:B------:R-:W-:Y:S03]  /*3070*/  MUFU.EX2 R53, R53 ;  /* 0x0000003500357308 */ /* 0x000fe60000000800 */
        /* <DEDUP_REMOVED lines=12> */
[----:B------:R-:W-:Y:S01]  /*3140*/  FADD.FTZ R59, R2, R3 ;  /* 0x00000003023b7221 */ /* 0x000fe20000010000 */
[--C-:B------:R-:W-:Y:S01]  /*3150*/  FFMA.FTZ R34, R38, UR43, -R64.reuse ;  /* 0x0000002b26227c23 */ /* 0x100fe20008010840 */
[--C-:B------:R-:W-:Y:S01]  /*3160*/  FFMA.FTZ R39, R39, UR43, -R64.reuse ;  /* 0x0000002b27277c23 */ /* 0x100fe20008010840 */
[--C-:B------:R-:W-:Y:S01]  /*3170*/  FFMA.FTZ R38, R42, UR43, -R64.reuse ;  /* 0x0000002b2a267c23 */ /* 0x100fe20008010840 */
[----:B------:R-:W-:Y:S01]  /*3180*/  FADD.FTZ R60, R8, R59 ;  /* 0x0000003b083c7221 */ /* 0x000fe20000010000 */
[--C-:B------:R-:W-:Y:S01]  /*3190*/  FFMA.FTZ R61, R63, UR43, -R64.reuse ;  /* 0x0000002b3f3d7c23 */ /* 0x100fe20008010840 */
[----:B------:R-:W1:Y:S01]  /*31a0*/  MUFU.EX2 R27, R27 ;  /* 0x0000001b001b7308 */ /* 0x000e620000000800 */
[----:B------:R-:W-:Y:S01]  /*31b0*/  FFMA.FTZ R42, R46, UR43, -R64 ;  /* 0x0000002b2e2a7c23 */ /* 0x000fe20008010840 */
[----:B------:R-:W-:Y:S01]  /*31c0*/  FADD.FTZ R63, R11, R60 ;  /* 0x0000003c0b3f7221 */ /* 0x000fe20000010000 */
[--C-:B------:R-:W-:Y:S01]  /*31d0*/  FFMA.FTZ R46, R50, UR43, -R64.reuse ;  /* 0x0000002b322e7c23 */ /* 0x100fe20008010840 */
[--C-:B------:R-:W-:Y:S01]  /*31e0*/  FFMA.FTZ R50, R58, UR43, -R64.reuse ;  /* 0x0000002b3a327c23 */ /* 0x100fe20008010840 */
[--C-:B------:R-:W-:Y:S01]  /*31f0*/  FFMA.FTZ R58, R62, UR43, -R64.reuse ;  /* 0x0000002b3e3a7c23 */ /* 0x100fe20008010840 */
[----:B------:R-:W-:Y:S01]  /*3200*/  FADD.FTZ R62, R10, R63 ;  /* 0x0000003f0a3e7221 */ /* 0x000fe20000010000 */
[--C-:B------:R-:W-:Y:S01]  /*3210*/  FFMA.FTZ R43, R43, UR43, -R64.reuse ;  /* 0x0000002b2b2b7c23 */ /* 0x100fe20008010840 */
[----:B------:R-:W2:Y:S01]  /*3220*/  MUFU.EX2 R26, R26 ;  /* 0x0000001a001a7308 */ /* 0x000ea20000000800 */
[----:B------:R-:W-:Y:S01]  /*3230*/  FFMA.FTZ R56, R54, UR43, -R64 ;  /* 0x0000002b36387c23 */ /* 0x000fe20008010840 */
[----:B------:R-:W-:Y:S01]  /*3240*/  FADD.FTZ R65, R13, R62 ;  /* 0x0000003e0d417221 */ /* 0x000fe20000010000 */
[--C-:B------:R-:W-:Y:S01]  /*3250*/  FFMA.FTZ R54, R66, UR43, -R64.reuse ;  /* 0x0000002b42367c23 */ /* 0x100fe20008010840 */
[--C-:B------:R-:W-:Y:S01]  /*3260*/  FFMA.FTZ R47, R47, UR43, -R64.reuse ;  /* 0x0000002b2f2f7c23 */ /* 0x100fe20008010840 */
[--C-:B------:R-:W-:Y:S01]  /*3270*/  FFMA.FTZ R51, R51, UR43, -R64.reuse ;  /* 0x0000002b33337c23 */ /* 0x100fe20008010840 */
[----:B------:R-:W-:Y:S01]  /*3280*/  FADD.FTZ R66, R14, R65 ;  /* 0x000000410e427221 */ /* 0x000fe20000010000 */
[----:B------:R-:W-:Y:S01]  /*3290*/  FFMA.FTZ R67, R67, UR43, -R64 ;  /* 0x0000002b43437c23 */ /* 0x000fe20008010840 */
[----:B------:R-:W3:Y:S01]  /*32a0*/  MUFU.EX2 R31, R31 ;  /* 0x0000001f001f7308 */ /* 0x000ee20000000800 */
[----:B-1----:R-:W-:Y:S01]  /*32b0*/  FADD.FTZ R59, R12, R27 ;  /* 0x0000001b0c3b7221 */ /* 0x002fe20000010000 */
[----:B------:R-:W-:Y:S01]  /*32c0*/  FADD.FTZ R65, R15, R66 ;  /* 0x000000420f417221 */ /* 0x000fe20000010000 */
[--C-:B------:R-:W-:Y:S01]  /*32d0*/  FFMA.FTZ R70, R70, UR43, -R64.reuse ;  /* 0x0000002b46467c23 */ /* 0x100fe20008010840 */
[--C-:B------:R-:W-:Y:S01]  /*32e0*/  FFMA.FTZ R71, R71, UR43, -R64.reuse ;  /* 0x0000002b47477c23 */ /* 0x100fe20008010840 */
[--C-:B------:R-:W-:Y:S01]  /*32f0*/  FFMA.FTZ R74, R74, UR43, -R64.reuse ;  /* 0x0000002b4a4a7c23 */ /* 0x100fe20008010840 */
[----:B------:R-:W-:Y:S01]  /*3300*/  FFMA.FTZ R75, R75, UR43, -R64 ;  /* 0x0000002b4b4b7c23 */ /* 0x000fe20008010840 */
[----:B------:R-:W-:Y:S01]  /*3310*/  F2FP.SATFINITE.E4M3.F32.PACK_AB_MERGE_C R10, R37, R36, RZ ;  /* 0x00000024250a723e */ /* 0x000fe200048070ff */
[----:B------:R-:W1:Y:S01]  /*3320*/  MUFU.EX2 R30, R30 ;  /* 0x0000001e001e7308 */ /* 0x000e620000000800 */
[----:B--2---:R-:W-:Y:S01]  /*3330*/  FADD.FTZ R60, R26, R59 ;  /* 0x0000003b1a3c7221 */ /* 0x004fe20000010000 */
[----:B------:R-:W-:-:S02]  /*3340*/  IMAD.U32 R59, RZ, RZ, UR42 ;  /* 0x0000002aff3b7e24 */ /* 0x000fc4000f8e00ff */
[----:B------:R-:W-:Y:S01]  /*3350*/  FFMA.FTZ R78, R78, UR43, -R64 ;  /* 0x0000002b4e4e7c23 */ /* 0x000fe20008010840 */
[----:B------:R-:W-:Y:S01]  /*3360*/  F2FP.SATFINITE.E4M3.F32.PACK_AB_MERGE_C R142, R33, R32, R10 ;  /* 0x00000020218e723e */ /* 0x000fe2000480700a */
[--C-:B------:R-:W-:Y:S01]  /*3370*/  FFMA.FTZ R79, R79, UR43, -R64.reuse ;  /* 0x0000002b4f4f7c23 */ /* 0x100fe20008010840 */
[----:B------:R-:W-:Y:S02]  /*3380*/  @!P1 VIADD R59, R59, 0x17040 ;  /* 0x000170403b3b9836 */ /* 0x000fe40000000000 */
[----:B------:R-:W-:Y:S01]  /*3390*/  FFMA.FTZ R82, R82, UR43, -R64 ;  /* 0x0000002b52527c23 */ /* 0x000fe20008010840 */
[----:B------:R-:W2:Y:S01]  /*33a0*/  MUFU.EX2 R35, R35 ;  /* 0x0000002300237308 */ /* 0x000ea20000000800 */
[----:B---3--:R-:W-:Y:S01]  /*33b0*/  FADD.FTZ R63, R31, R60 ;  /* 0x0000003c1f3f7221 */ /* 0x008fe20000010000 */
[--C-:B------:R-:W-:Y:S01]  /*33c0*/  FFMA.FTZ R83, R83, UR43, -R64.reuse ;  /* 0x0000002b53537c23 */ /* 0x100fe20008010840 */
[----:B------:R-:W-:Y:S01]  /*33d0*/  @!P1 PRMT R60, RZ, 0x654, R59 ;  /* 0x00000654ff3c9816 */ /* 0x000fe2000000003b */
[--C-:B------:R-:W-:Y:S01]  /*33e0*/  FFMA.FTZ R86, R86, UR43, -R64.reuse ;  /* 0x0000002b56567c23 */ /* 0x100fe20008010840 */
[----:B------:R-:W-:Y:S01]  /*33f0*/  F2FP.SATFINITE.E4M3.F32.PACK_AB_MERGE_C R10, R45, R44, RZ ;  /* 0x0000002c2d0a723e */ /* 0x000fe200048070ff */
[----:B------:R-:W-:Y:S01]  /*3400*/  FFMA.FTZ R64, R87, UR43, -R64 ;  /* 0x0000002b57407c23 */ /* 0x000fe20008010840 */
[----:B------:R3:W-:Y:S01]  /*3410*/  @!P1 SYNCS.ARRIVE.TRANS64.RED.A1T0 RZ, [R60+URZ], RZ ;  /* 0x000000ff3cff99a7 */ /* 0x0007e2000810043f */
[----:B------:R-:W3:Y:S01]  /*3420*/  MUFU.EX2 R34, R34 ;  /* 0x0000002200227308 */ /* 0x000ee20000000800 */
[----:B-1----:R-:W-:Y:S01]  /*3430*/  FADD.FTZ R62, R30, R63 ;  /* 0x0000003f1e3e7221 */ /* 0x002fe20000010000 */
[----:B------:R-:W-:-:S02]  /*3440*/  F2FP.SATFINITE.E4M3.F32.PACK_AB_MERGE_C R136, R41, R40, R10 ;  /* 0x000000282988723e */ /* 0x000fc4000480700a */
[----:B------:R-:W-:-:S04]  /*3450*/  F2FP.SATFINITE.E4M3.F32.PACK_AB_MERGE_C R26, R31, R26, RZ ;  /* 0x0000001a1f1a723e */ /* 0x000fc800048070ff */
[----:B------:R-:W1:Y:S01]  /*3460*/  MUFU.EX2 R39, R39 ;  /* 0x0000002700277308 */ /* 0x000e620000000800 */
[----:B--2---:R-:W-:Y:S01]  /*3470*/  FADD.FTZ R63, R35, R62 ;  /* 0x0000003e233f7221 */ /* 0x004fe20000010000 */
[----:B------:R-:W-:Y:S01]  /*3480*/  FADD.FTZ R62, R16, R65 ;  /* 0x00000041103e7221 */ /* 0x000fe20000010000 */
[----:B------:R-:W-:-:S03]  /*3490*/  F2FP.SATFINITE.E4M3.F32.PACK_AB_MERGE_C R149, R27, R12, R26 ;  /* 0x0000000c1b95723e */ /* 0x000fc6000480701a */
[----:B------:R-:W-:Y:S02]  /*34a0*/  FADD.FTZ R62, R17, R62 ;  /* 0x0000003e113e7221 */ /* 0x000fe40000010000 */
[----:B------:R-:W2:Y:S01]  /*34b0*/  MUFU.EX2 R38, R38 ;  /* 0x0000002600267308 */ /* 0x000ea20000000800 */
[----:B---3--:R-:W-:Y:S01]  /*34c0*/  FADD.FTZ R60, R34, R63 ;  /* 0x0000003f223c7221 */ /* 0x008fe20000010000 */
[----:B------:R-:W-:-:S04]  /*34d0*/  FADD.FTZ R65, R19, R62 ;  /* 0x0000003e13417221 */ /* 0x000fc80000010000 */
[----:B------:R-:W-:Y:S02]  /*34e0*/  FADD.FTZ R62, R20, R65 ;  /* 0x00000041143e7221 */ /* 0x000fe40000010000 */
[----:B------:R-:W3:Y:S01]  /*34f0*/  MUFU.EX2 R43, R43 ;  /* 0x0000002b002b7308 */ /* 0x000ee20000000800 */
[----:B-1----:R-:W-:Y:S01]  /*3500*/  FADD.FTZ R63, R39, R60 ;  /* 0x0000003c273f7221 */ /* 0x002fe20000010000 */
[----:B------:R-:W-:Y:S01]  /*3510*/  FADD.FTZ R65, R21, R62 ;  /* 0x0000003e15417221 */ /* 0x000fe20000010000 */
[----:B------:R-:W-:-:S03]  /*3520*/  F2FP.SATFINITE.E4M3.F32.PACK_AB_MERGE_C R34, R39, R34, RZ ;  /* 0x000000222722723e */ /* 0x000fc600048070ff */
[----:B------:R-:W-:Y:S01]  /*3530*/  FADD.FTZ R62, R22, R65 ;  /* 0x00000041163e7221 */ /* 0x000fe20000010000 */
[----:B------:R-:W-:Y:S01]  /*3540*/  F2FP.SATFINITE.E4M3.F32.PACK_AB_MERGE_C R151, R35, R30, R34 ;  /* 0x0000001e2397723e */ /* 0x000fe20004807022 */
[----:B------:R-:W1:Y:S01]  /*3550*/  MUFU.EX2 R42, R42 ;  /* 0x0000002a002a7308 */ /* 0x000e620000000800 */
[----:B--2---:R-:W-:-:S07]  /*3560*/  FADD.FTZ R60, R38, R63 ;  /* 0x0000003f263c7221 */ /* 0x004fce0000010000 */
[----:B------:R-:W2:Y:S01]  /*3570*/  MUFU.EX2 R47, R47 ;  /* 0x0000002f002f7308 */ /* 0x000ea20000000800 */
[----:B---3--:R-:W-:-:S07]  /*3580*/  FADD.FTZ R63, R43, R60 ;  /* 0x0000003c2b3f7221 */ /* 0x008fce0000010000 */
[----:B------:R-:W3:Y:S01]  /*3590*/  MUFU.EX2 R46, R46 ;  /* 0x0000002e002e7308 */ /* 0x000ee20000000800 */
[----:B-1----:R-:W-:-:S07]  /*35a0*/  FADD.FTZ R60, R42, R63 ;  /* 0x0000003f2a3c7221 */ /* 0x002fce0000010000 */
[----:B------:R-:W1:Y:S01]  /*35b0*/  MUFU.EX2 R51, R51 ;  /* 0x0000003300337308 */ /* 0x000e620000000800 */
[C---:B--2---:R-:W-:Y:S01]  /*35c0*/  FADD.FTZ R63, R47.reuse, R60 ;  /* 0x0000003c2f3f7221 */ /* 0x044fe20000010000 */
[----:B------:R-:W-:-:S04]  /*35d0*/  F2FP.SATFINITE.E4M3.F32.PACK_AB_MERGE_C R42, R47, R42, RZ ;  /* 0x0000002a2f2a723e */ /* 0x000fc800048070ff */
[----:B------:R-:W-:Y:S02]  /*35e0*/  F2FP.SATFINITE.E4M3.F32.PACK_AB_MERGE_C R145, R43, R38, R42 ;  /* 0x000000262b91723e */ /* 0x000fe4000480702a */
[----:B------:R-:W2:Y:S01]  /*35f0*/  MUFU.EX2 R56, R56 ;  /* 0x0000003800387308 */ /* 0x000ea20000000800 */
[----:B---3--:R-:W-:Y:S01]  /*3600*/  FADD.FTZ R60, R46, R63 ;  /* 0x0000003f2e3c7221 */ /* 0x008fe20000010000 */
[----:B------:R-:W-:-:S04]  /*3610*/  FADD.FTZ R63, R23, R62 ;  /* 0x0000003e173f7221 */ /* 0x000fc80000010000 */
[----:B------:R-:W-:Y:S02]  /*3620*/  FADD.FTZ R63, R24, R63 ;  /* 0x0000003f183f7221 */ /* 0x000fe40000010000 */
[----:B------:R-:W3:Y:S01]  /*3630*/  MUFU.EX2 R57, R57 ;  /* 0x0000003900397308 */ /* 0x000ee20000000800 */
[----:B-1----:R-:W-:Y:S01]  /*3640*/  FADD.FTZ R11, R51, R60 ;  /* 0x0000003c330b7221 */ /* 0x002fe20000010000 */
[----:B------:R-:W-:-:S04]  /*3650*/  FADD.FTZ R14, R18, R63 ;  /* 0x0000003f120e7221 */ /* 0x000fc80000010000 */
[----:B------:R-:W-:Y:S02]  /*3660*/  FADD.FTZ R3, R25, R14 ;  /* 0x0000000e19037221 */ /* 0x000fe40000010000 */
[----:B------:R-:W1:Y:S01]  /*3670*/  MUFU.EX2 R50, R50 ;  /* 0x0000003200327308 */ /* 0x000e620000000800 */
[----:B--2---:R-:W-:-:S07]  /*3680*/  FADD.FTZ R8, R56, R11 ;  /* 0x0000000b38087221 */ /* 0x004fce0000010000 */
[----:B------:R-:W2:Y:S01]  /*3690*/  MUFU.EX2 R55, R55 ;  /* 0x0000003700377308 */ /* 0x000ea20000000800 */
[C---:B---3--:R-:W-:Y:S01]  /*36a0*/  FADD.FTZ R11, R57.reuse, R8 ;  /* 0x00000008390b7221 */ /* 0x048fe20000010000 */
[----:B------:R-:W-:Y:S01]  /*36b0*/  FADD.FTZ R8, R28, R3 ;  /* 0x000000031c087221 */ /* 0x000fe20000010000 */
[----:B------:R-:W-:-:S03]  /*36c0*/  F2FP.SATFINITE.E4M3.F32.PACK_AB_MERGE_C R56, R57, R56, RZ ;  /* 0x000000383938723e */ /* 0x000fc600048070ff */
[----:B------:R-:W-:Y:S01]  /*36d0*/  FADD.FTZ R29, R29, R8 ;  /* 0x000000081d1d7221 */ /* 0x000fe20000010000 */
[----:B------:R-:W-:Y:S01]  /*36e0*/  F2FP.SATFINITE.E4M3.F32.PACK_AB_MERGE_C R147, R51, R46, R56 ;  /* 0x0000002e3393723e */ /* 0x000fe20004807038 */
[----:B------:R-:W3:Y:S01]  /*36f0*/  MUFU.EX2 R58, R58 ;  /* 0x0000003a003a7308 */ /* 0x000ee20000000800 */
[----:B-1----:R-:W-:Y:S01]  /*3700*/  FADD.FTZ R2, R50, R11 ;  /* 0x0000000b32027221 */ /* 0x002fe20000010000 */
[----:B------:R-:W-:-:S04]  /*3710*/  FADD.FTZ R8, R32, R29 ;  /* 0x0000001d20087221 */ /* 0x000fc80000010000 */
[----:B------:R-:W-:Y:S02]  /*3720*/  FADD.FTZ R33, R33, R8 ;  /* 0x0000000821217221 */ /* 0x000fe40000010000 */
[----:B------:R-:W1:Y:S01]  /*3730*/  MUFU.EX2 R61, R61 ;  /* 0x0000003d003d7308 */ /* 0x000e620000000800 */
[----:B--2---:R-:W-:Y:S01]  /*3740*/  FADD.FTZ R3, R55, R2 ;  /* 0x0000000237037221 */ /* 0x004fe20000010000 */
[----:B------:R-:W-:-:S04]  /*3750*/  FADD.FTZ R36, R36, R33 ;  /* 0x0000002124247221 */ /* 0x000fc80000010000 */
[----:B------:R-:W-:Y:S02]  /*3760*/  FADD.FTZ R37, R37, R36 ;  /* 0x0000002425257221 */ /* 0x000fe40000010000 */
[----:B------:R-:W2:Y:S01]  /*3770*/  MUFU.EX2 R54, R54 ;  /* 0x0000003600367308 */ /* 0x000ea20000000800 */
[----:B---3--:R-:W-:Y:S01]  /*3780*/  FADD.FTZ R2, R58, R3 ;  /* 0x000000033a027221 */ /* 0x008fe20000010000 */
[----:B------:R-:W-:-:S04]  /*3790*/  FADD.FTZ R8, R40, R37 ;  /* 0x0000002528087221 */ /* 0x000fc80000010000 */
[----:B------:R-:W-:Y:S02]  /*37a0*/  FADD.FTZ R41, R41, R8 ;  /* 0x0000000829297221 */ /* 0x000fe40000010000 */
[----:B------:R-:W3:Y:S01]  /*37b0*/  MUFU.EX2 R59, R67 ;  /* 0x00000043003b7308 */ /* 0x000ee20000000800 */
[C---:B-1----:R-:W-:Y:S01]  /*37c0*/  FADD.FTZ R3, R61.reuse, R2 ;  /* 0x000000023d037221 */ /* 0x042fe20000010000 */
        /* <DEDUP_REMOVED lines=15> */
[----:B---3--:R-:W-:-:S07]  /*38c0*/  FADD.FTZ R2, R74, R3 ;  /* 0x000000034a027221 */ /* 0x008fce0000010000 */
[----:B------:R-:W3:Y:S01]  /*38d0*/  MUFU.EX2 R79, R79 ;  /* 0x0000004f004f7308 */ /* 0x000ee20000000800 */
[----:B-1----:R-:W-:-:S07]  /*38e0*/  FADD.FTZ R3, R75, R2 ;  /* 0x000000024b037221 */ /* 0x002fce0000010000 */
[----:B------:R-:W-:Y:S01]  /*38f0*/  MUFU.EX2 R48, R48 ;  /* 0x0000003000307308 */ /* 0x000fe20000000800 */
[----:B--2---:R-:W-:Y:S01]  /*3900*/  FADD.FTZ R2, R78, R3 ;  /* 0x000000034e027221 */ /* 0x004fe20000010000 */
[----:B------:R-:W-:-:S06]  /*3910*/  F2FP.SATFINITE.E4M3.F32.PACK_AB_MERGE_C R3, R53, R52, RZ ;  /* 0x000000343503723e */ /* 0x000fcc00048070ff */
[----:B------:R-:W1:Y:S01]  /*3920*/  MUFU.EX2 R49, R49 ;  /* 0x0000003100317308 */ /* 0x000e620000000800 */
[C---:B---3--:R-:W-:Y:S01]  /*3930*/  F2FP.SATFINITE.E4M3.F32.PACK_AB_MERGE_C R78, R79.reuse, R78, RZ ;  /* 0x0000004e4f4e723e */ /* 0x048fe200048070ff */
[----:B------:R-:W-:-:S03]  /*3940*/  FADD.FTZ R79, R79, R2 ;  /* 0x000000024f4f7221 */ /* 0x000fc60000010000 */
[----:B------:R-:W-:-:S03]  /*3950*/  F2FP.SATFINITE.E4M3.F32.PACK_AB_MERGE_C R137, R75, R74, R78 ;  /* 0x0000004a4b89723e */ /* 0x000fc6000480704e */
[----:B------:R-:W2:Y:S08]  /*3960*/  MUFU.EX2 R82, R82 ;  /* 0x0000005200527308 */ /* 0x000eb00000000800 */
[----:B------:R-:W3:Y:S01]  /*3970*/  MUFU.EX2 R83, R83 ;  /* 0x0000005300537308 */ /* 0x000ee20000000800 */
[----:B-1----:R-:W-:Y:S01]  /*3980*/  F2FP.SATFINITE.E4M3.F32.PACK_AB_MERGE_C R138, R49, R48, R3 ;  /* 0x00000030318a723e */ /* 0x002fe20004807003 */
[----:B------:R-:W-:-:S04]  /*3990*/  FADD.FTZ R48, R48, R45 ;  /* 0x0000002d30307221 */ /* 0x000fc80000010000 */
[----:B------:R-:W-:Y:S02]  /*39a0*/  FADD.FTZ R49, R49, R48 ;  /* 0x0000003031317221 */ /* 0x000fe40000010000 */
[----:B------:R-:W1:Y:S01]  /*39b0*/  MUFU.EX2 R86, R86 ;  /* 0x0000005600567308 */ /* 0x000e620000000800 */
[----:B--2---:R-:W-:Y:S01]  /*39c0*/  FADD.FTZ R2, R82, R79 ;  /* 0x0000004f52027221 */ /* 0x004fe20000010000 */
[----:B------:R-:W-:-:S06]  /*39d0*/  FADD.FTZ R52, R52, R49 ;  /* 0x0000003134347221 */ /* 0x000fcc0000010000 */
[----:B------:R-:W2:Y:S01]  /*39e0*/  MUFU.EX2 R11, R64 ;  /* 0x00000040000b7308 */ /* 0x000ea20000000800 */
[----:B---3--:R-:W-:-:S04]  /*39f0*/  FADD.FTZ R3, R83, R2 ;  /* 0x0000000253037221 */ /* 0x008fc80000010000 */
[----:B-1----:R-:W-:Y:S01]  /*3a00*/  FADD.FTZ R2, R86, R3 ;  /* 0x0000000356027221 */ /* 0x002fe20000010000 */
[----:B------:R-:W-:Y:S01]  /*3a10*/  FADD.FTZ R3, R53, R52 ;  /* 0x0000003435037221 */ /* 0x000fe20000010000 */
[C---:B--2---:R-:W-:Y:S02]  /*3a20*/  F2FP.SATFINITE.E4M3.F32.PACK_AB_MERGE_C R8, R11.reuse, R86, RZ ;  /* 0x000000560b08723e */ /* 0x044fe400048070ff */
[----:B------:R-:W-:Y:S02]  /*3a30*/  FADD.FTZ R2, R11, R2 ;  /* 0x000000020b027221 */ /* 0x000fe40000010000 */
[----:B------:R-:W-:Y:S01]  /*3a40*/  F2FP.SATFINITE.E4M3.F32.PACK_AB_MERGE_C R139, R83, R82, R8 ;  /* 0x00000052538b723e */ /* 0x000fe20004807008 */
[----:B0-----:R-:W-:Y:S06]  /*3a50*/  @!P3 BRA `(.L_x_10377) ;  /* 0x0000002400b0b947 */ /* 0x001fec0003800000 */
        /* <DEDUP_REMOVED lines=29> */
[----:B------:R-:W-:-:S05]  /*3c30*/  ULDC UR24, c[0x0][0x2f0] ;  /* 0x0000bc0000187ab9 */ /* 0x000fca0000000800 */
.L_x_10387:
[----:B------:R-:W-:-:S04]  /*3c40*/  UISETP.NE.AND UP1, UPT, UR7, 0x1, UPT ;  /* 0x000000010700788c */ /* 0x000fc8000bf25270 */
[----:B------:R-:W-:-:S04]  /*3c50*/  USEL UR5, URZ, 0x1, UP1 ;  /* 0x000000013f057887 */ /* 0x000fc80008800000 */
[----:B------:R-:W-:Y:S01]  /*3c60*/  ULOP3.LUT UR5, UR6, UR5, URZ, 0x3c, !UPT ;  /* 0x0000000506057292 */ /* 0x000fe2000f8e3c3f */
[----:B------:R-:W-:Y:S11]  /*3c70*/  @!P0 BRA `(.L_x_10378) ;  /* 0x0000000000048947 */ /* 0x000ff60003800000 */
[----:B------:R-:W-:Y:S01]  /*3c80*/  BPT.TRAP 0x1 ;  /* 0x000000040000795c */ /* 0x000fe20000300000 */
.L_x_10378:
        /* <DEDUP_REMOVED lines=9> */
.L_x_10379:
[----:B-1----:R-:W-:Y:S05]  /*3d20*/  @P3 BRA `(.L_x_10380) ;  /* 0x0000000000083947 */ /* 0x002fea0003800000 */
[----:B------:R-:W1:Y:S02]  /*3d30*/  SYNCS.PHASECHK.TRANS64.TRYWAIT P3, [UR25+0x17030], R0 ;  /* 0x01703000ff0075a7 */ /* 0x000e640008060159 */
[----:B-1----:R-:W-:Y:S05]  /*3d40*/  @!P3 BRA `(.L_x_10381) ;  /* 0x000000a0002cb947 */ /* 0x002fea0003800000 */
.L_x_10380:
        /* <DEDUP_REMOVED lines=19> */
.L_x_10382:
[----:B------:R-:W-:Y:S01]  /*3e80*/  ULEA UR11, UR7, UR42, 0x3 ;  /* 0x0000002a070b7291 */ /* 0x000fe2000f8e183f */
[----:B01----:R-:W-:-:S05]  /*3e90*/  IMAD.U32 R0, RZ, RZ, UR6 ;  /* 0x00000006ff007e24 */ /* 0x003fca000f8e00ff */
[----:B------:R-:W-:-:S04]  /*3ea0*/  SHF.L.U32 R0, R0, 0x1f, RZ ;  /* 0x0000001f00007819 */ /* 0x000fc800000006ff */
[----:B------:R0:W1:Y:S01]  /*3eb0*/  SYNCS.PHASECHK.TRANS64.TRYWAIT P3, [UR11+0x17050], R0 ;  /* 0x01705000ff0075a7 */ /* 0x000062000806014b */
[----:B------:R-:W-:Y:S05]  /*3ec0*/  @!P0 BRA `(.L_x_10383) ;  /* 0x0000000000048947 */ /* 0x000fea0003800000 */
[----:B------:R-:W-:Y:S01]  /*3ed0*/  BPT.TRAP 0x1 ;  /* 0x000000040000795c */ /* 0x000fe20000300000 */
.L_x_10383:
[----:B-1----:R-:W-:Y:S05]  /*3ee0*/  @P3 BRA `(.L_x_10384) ;  /* 0x0000000000083947 */ /* 0x002fea0003800000 */
[----:B------:R-:W1:Y:S02]  /*3ef0*/  SYNCS.PHASECHK.TRANS64.TRYWAIT P3, [UR11+0x17050], R0 ;  /* 0x01705000ff0075a7 */ /* 0x000e64000806014b */
[----:B-1----:R-:W-:Y:S05]  /*3f00*/  @!P3 BRA `(.L_x_10385) ;  /* 0x0000009c00d4b947 */ /* 0x002fea0003800000 */
.L_x_10384:
[----:B------:R-:W-:Y:S01]  /*3f10*/  @UP0 ULDC UR6, c[0x0][0x44c] ;  /* 0x0001130000060ab9 */ /* 0x000fe20000000800 */
[----:B------:R-:W-:Y:S01]  /*3f20*/  IMAD.MOV.U32 R11, RZ, RZ, R6 ;  /* 0x000000ffff0b7224 */ /* 0x000fe200078e0006 */
[----:B------:R-:W-:Y:S01]  /*3f30*/  WARPGROUP.ARRIVE ;  /* 0x00000000000079c5 */ /* 0x000fe20000000000 */
[----:B01----:R-:W-:Y:S01]  /*3f40*/  @P2 IMAD.HI.U32 R0, R6, UR6, RZ ;  /* 0x0000000606002c27 */ /* 0x003fe2000f8e00ff */
[----:B------:R-:W-:-:S03]  /*3f50*/  @UP0 ULDC UR6, c[0x0][0x450] ;  /* 0x0001140000060ab9 */ /* 0x000fc60000000800 */
[----:B------:R-:W-:Y:S01]  /*3f60*/  IMAD.MOV.U32 R14, RZ, RZ, -0x2 ;  /* 0xfffffffeff0e7424 */ /* 0x000fe200078e00ff */
[----:B------:R-:W-:Y:S01]  /*3f70*/  @P2 SHF.R.U32.HI R11, RZ, UR6, R0 ;  /* 0x00000006ff0b2c19 */ /* 0x000fe20008011600 */
[----:B------:R-:W-:Y:S01]  /*3f80*/  UMOV UR6, 0xffffff80 ;  /* 0xffffff8000067882 */ /* 0x000fe20000000000 */
[----:B------:R-:W-:Y:S01]  /*3f90*/  IMAD.U32 R12, RZ, RZ, UR24 ;  /* 0x00000018ff0c7e24 */ /* 0x000fe2000f8e00ff */
[----:B------:R-:W-:Y:S01]  /*3fa0*/  UIMAD UR6, UR47, UR6, 0x1 ;  /* 0x000000012f0674a4 */ /* 0x000fe2000f8e0206 */
[----:B------:R-:W-:Y:S01]  /*3fb0*/  IMAD.U32 R17, RZ, RZ, UR43 ;  /* 0x0000002bff117e24 */ /* 0x000fe2000f8e00ff */
[----:B------:R-:W0:Y:S04]  /*3fc0*/  SHFL.IDX PT, R0, R11, RZ, 0x1c1f ;  /* 0x001c1fff0b007589 */ /* 0x000e2800000e0000 */
[----:B------:R-:W-:Y:S01]  /*3fd0*/  IMAD R9, R7, R14, UR6 ;  /* 0x0000000607097e24 */ /* 0x000fe2000f8e020e */
[----:B------:R-:W1:Y:S01]  /*3fe0*/  SHFL.IDX PT, R16, R11, 0x1, 0x1c1f ;  /* 0x003c1f000b107f89 */ /* 0x000e6200000e0000 */
[----:B------:R-:W-:-:S02]  /*3ff0*/  UIADD3 UR6, UR42, 0x400, URZ ;  /* 0x000004002a067890 */ /* 0x000fc4000fffe03f */
[----:B------:R-:W-:Y:S02]  /*4000*/  IMAD R9, R12, UR37, R9 ;  /* 0x000000250c097c24 */ /* 0x000fe4000f8e0209 */
[----:B------:R-:W-:-:S04]  /*4010*/  USHF.R.U32.HI UR6, URZ, 0x4, UR6 ;  /* 0x000000043f067899 */ /* 0x000fc80008011606 */
[----:B------:R-:W-:-:S04]  /*4020*/  ULOP3.LUT UR6, UR6, 0x3fff, URZ, 0xc0, !UPT ;  /* 0x00003fff06067892 */ /* 0x000fc8000f8ec03f */
[----:B------:R-:W-:-:S04]  /*4030*/  ULOP3.LUT UR6, UR6, 0x10000, URZ, 0xfc, !UPT ;  /* 0x0001000006067892 */ /* 0x000fc8000f8efc3f */
[----:B------:R-:W-:Y:S01]  /*4040*/  UIMAD UR10, UR7, 0x300, UR6 ;  /* 0x00000300070a78a4 */ /* 0x000fe2000f8e0206 */
[----:B0-----:R-:W-:Y:S02]  /*4050*/  IADD3 R0, R0, -UR23, R9 ;  /* 0x8000001700007c10 */ /* 0x001fe4000fffe009 */
[----:B------:R-:W-:Y:S02]  /*4060*/  UMOV UR7, 0x40000040 ;  /* 0x4000004000077882 */ /* 0x000fe40000000000 */
[C---:B------:R-:W-:Y:S02]  /*4070*/  ISETP.GT.AND P3, PT, R0.reuse, RZ, PT ;  /* 0x000000ff0000720c */ /* 0x040fe40003f64270 */
[----:B------:R-:W-:Y:S01]  /*4080*/  UMOV UR6, UR10 ;  /* 0x0000000a00067c82 */ /* 0x000fe20008000000 */
[----:B------:R-:W-:Y:S01]  /*4090*/  ISETP.GT.AND P4, PT, R0, 0x1, PT ;  /* 0x000000010000780c */ /* 0x000fe20003f84270 */
[----:B------:R-:W-:Y:S01]  /*40a0*/  QGMMA.64x96x32.F32.E4M3.E4M3 R88, R148, gdesc[UR4], R88, gsb0 ;  /* 0x0160000494587df3 */ /* 0x000fe20008000858 */
[----:B------:R-:W-:Y:S01]  /*40b0*/  FSEL R13, R24, -INF , P3 ;  /* 0xff800000180d7808 */ /* 0x000fe20001800000 */
[----:B------:R-:W-:Y:S01]  /*40c0*/  UIADD3 UR6, UR10, 0x2, URZ ;  /* 0x000000020a067890 */ /* 0x000fe2000fffe03f */
[----:B------:R-:W-:Y:S01]  /*40d0*/  ISETP.GT.AND P3, PT, R0, 0x8, PT ;  /* 0x000000080000780c */ /* 0x000fe20003f64270 */
[----:B------:R-:W-:Y:S01]  /*40e0*/  UMOV UR7, 0x40000040 ;  /* 0x4000004000077882 */ /* 0x000fe20000000000 */
        /* <DEDUP_REMOVED lines=53> */
[----:B------:R-:W-:Y:S02]  /*4440*/  WARPGROUP.DEPBAR.LE gsb0, 0x0 ;  /* 0x00008000000079c5 */ /* 0x000fe40000010000 */
[----:B------:R-:W-:Y:S01]  /*4450*/  ISETP.GT.AND P3, PT, R0, 0x50, PT ;  /* 0x000000500000780c */ /* 0x000fe20003f64270 */
[----:B------:R-:W-:Y:S01]  /*4460*/  WARPGROUP.ARRIVE ;  /* 0x00000000000079c5 */ /* 0x000fe20000000000 */
[----:B------:R-:W-:-:S02]  /*4470*/  FSEL R61, R61, -INF , P4 ;  /* 0xff8000003d3d7808 */ /* 0x000fc40002000000 */
[----:B------:R-:W-:Y:S02]  /*4480*/  FMNMX.FTZ R12, R60, R15, !PT ;  /* 0x0000000f3c0c7209 */ /* 0x000fe40007810000 */
[----:B------:R-:W-:Y:S01]  /*4490*/  ISETP.GT.AND P4, PT, R0, 0x51, PT ;  /* 0x000000510000780c */ /* 0x000fe20003f84270 */
[----:B------:R-:W-:Y:S01]  /*44a0*/  QGMMA.64x96x32.F32.E4M3.E4M3 R88, R144, gdesc[UR4], R88, gsb0 ;  /* 0x0160000490587df3 */ /* 0x000fe20008000858 */
[----:B------:R-:W-:Y:S01]  /*44b0*/  FSEL R64, R64, -INF , P3 ;  /* 0xff80000040407808 */ /* 0x000fe20001800000 */
[----:B------:R-:W-:Y:S01]  /*44c0*/  UIADD3 UR6, UR10, 0x4, URZ ;  /* 0x000000040a067890 */ /* 0x000fe2000fffe03f */
[----:B------:R-:W-:Y:S01]  /*44d0*/  FMNMX.FTZ R15, R61, R12, !PT ;  /* 0x0000000c3d0f7209 */ /* 0x000fe20007810000 */
[----:B------:R-:W-:Y:S01]  /*44e0*/  UMOV UR7, 0x40000040 ;  /* 0x4000004000077882 */ /* 0x000fe20000000000 */
        /* <DEDUP_REMOVED lines=30> */
[----:B------:R-:W-:Y:S02]  /*46d0*/  FSEL R85, R85, -INF , P4 ;  /* 0xff80000055557808 */ /* 0x000fe40002000000 */
[----:B------:R-:W-:-:S02]  /*46e0*/  FMNMX.FTZ R0, R84, R15, !PT ;  /* 0x0000000f54007209 */ /* 0x000fc40007810000 */
[----:B-1----:R-:W-:Y:S02]  /*46f0*/  IADD3 R9, R16, -UR23, R9 ;  /* 0x8000001710097c10 */ /* 0x002fe4000fffe009 */
[----:B------:R-:W-:Y:S02]  /*4700*/  FMNMX.FTZ R14, R85, R0, !PT ;  /* 0x00000000550e7209 */ /* 0x000fe40007810000 */
[C---:B------:R-:W-:Y:S02]  /*4710*/  ISETP.GT.AND P4, PT, R9.reuse, RZ, PT ;  /* 0x000000ff0900720c */ /* 0x040fe40003f84270 */
        /* <DEDUP_REMOVED lines=14> */
[----:B------:R-:W-:Y:S01]  /*4800*/  FSEL R47, R47, -INF , P5 ;  /* 0xff8000002f2f7808 */ /* 0x000fe20002800000 */
[----:B------:R-:W-:-:S02]  /*4810*/  WARPGROUP.DEPBAR.LE gsb0, 0x0 ;  /* 0x00008000000079c5 */ /* 0x000fc40000010000 */
[----:B------:R-:W-:Y:S01]  /*4820*/  ISETP.GT.AND P5, PT, R9, 0x31, PT ;  /* 0x000000310900780c */ /* 0x000fe20003fa4270 */
[----:B------:R-:W-:-:S03]  /*4830*/  WARPGROUP.ARRIVE ;  /* 0x00000000000079c5 */ /* 0x000fc60000000000 */
[----:B------:R-:W-:Y:S02]  /*4840*/  FSEL R51, R51, -INF , P5 ;  /* 0xff80000033337808 */ /* 0x000fe40002800000 */
[----:B------:R-:W-:Y:S01]  /*4850*/  ISETP.GT.AND P5, PT, R9, 0x39, PT ;  /* 0x000000390900780c */ /* 0x000fe20003fa4270 */
[----:B------:R-:W-:Y:S01]  /*4860*/  QGMMA.64x96x32.F32.E4M3.E4M3 R88, R140, gdesc[UR4], R88, gsb0 ;  /* 0x016000048c587df3 */ /* 0x000fe20008000858 */
[----:B------:R-:W-:Y:S02]  /*4870*/  UIADD3 UR6, UR10, 0x6, URZ ;  /* 0x000000060a067890 */ /* 0x000fe4000fffe03f */
[----:B------:R-:W-:Y:S01]  /*4880*/  FSEL R55, R55, -INF , P5 ;  /* 0xff80000037377808 */ /* 0x000fe20002800000 */
[----:B------:R-:W-:Y:S01]  /*4890*/  UMOV UR7, 0x40000040 ;  /* 0x4000004000077882 */ /* 0x000fe20000000000 */
[----:B------:R-:W-:-:S04]  /*48a0*/  ISETP.GT.AND P5, PT, R9, 0x41, PT ;  /* 0x000000410900780c */ /* 0x000fc80003fa4270 */
[----:B------:R-:W-:Y:S02]  /*48b0*/  FSEL R59, R59, -INF , P5 ;  /* 0xff8000003b3b7808 */ /* 0x000fe40002800000 */
[----:B0-----:R-:W-:Y:S02]  /*48c0*/  FMNMX.FTZ R0, R15, R0, !PT ;  /* 0x000000000f007209 */ /* 0x001fe40007810000 */
[----:B------:R-:W-:Y:S02]  /*48d0*/  ISETP.GT.AND P5, PT, R9, 0x49, PT ;  /* 0x000000490900780c */ /* 0x000fe40003fa4270 */
[C---:B------:R-:W-:Y:S01]  /*48e0*/  FSETP.NEU.FTZ.AND P3, PT, R0.reuse, -INF , PT ;  /* 0xff8000000000780b */ /* 0x040fe20003f7d000 */
[----:B------:R-:W-:-:S01]  /*48f0*/  FFMA.FTZ R12, R0, R17, -8 ;  /* 0xc1000000000c7423 */ /* 0x000fc20000010011 */
[----:B------:R-:W-:Y:S02]  /*4900*/  FSEL R63, R63, -INF , P5 ;  /* 0xff8000003f3f7808 */ /* 0x000fe40002800000 */
[----:B------:R-:W-:-:S02]  /*4910*/  ISETP.GT.AND P5, PT, R9, 0x51, PT ;  /* 0x000000510900780c */ /* 0x000fc40003fa4270 */
        /* <DEDUP_REMOVED lines=15> */
[----:B------:R-:W-:Y:S01]  /*4a10*/  MUFU.EX2 R16, R29 ;  /* 0x0000001d00107308 */ /* 0x000fe20000000800 */
        /* <DEDUP_REMOVED lines=15> */
[----:B------:R-:W-:Y:S01]  /*4b10*/  MUFU.EX2 R18, R33 ;  /* 0x0000002100127308 */ /* 0x000fe20000000800 */
[----:B------:R-:W-:Y:S01]  /*4b20*/  FMNMX.FTZ R20, R38, R19, !PT ;  /* 0x0000001326147209 */ /* 0x000fe20007810000 */
[--C-:B------:R-:W-:Y:S01]  /*4b30*/  FFMA.FTZ R19, R36, UR43, -R12.reuse ;  /* 0x0000002b24137c23 */ /* 0x100fe2000801080c */
[----:B------:R-:W-:Y:S01]  /*4b40*/  FSEL R42, R42, -INF , P4 ;  /* 0xff8000002a2a7808 */ /* 0x000fe20002000000 */
[----:B------:R-:W-:Y:S01]  /*4b50*/  FFMA.FTZ R81, R81, UR43, -R12 ;  /* 0x0000002b51517c23 */ /* 0x000fe2000801080c */
[----:B------:R-:W-:-:S02]  /*4b60*/  FMNMX.FTZ R21, R39, R20, !PT ;  /* 0x0000001427157209 */ /* 0x000fc40007810000 */
[----:B------:R-:W-:Y:S01]  /*4b70*/  ISETP.GT.AND P4, PT, R9, 0x28, PT ;  /* 0x000000280900780c */ /* 0x000fe20003f84270 */
[----:B------:R-:W-:Y:S01]  /*4b80*/  MUFU.EX2 R14, R14 ;  /* 0x0000000e000e7308 */ /* 0x000fe20000000800 */
[----:B------:R-:W-:Y:S02]  /*4b90*/  FMNMX.FTZ R20, R42, R21, !PT ;  /* 0x000000152a147209 */ /* 0x000fe40007810000 */
[----:B------:R-:W-:Y:S02]  /*4ba0*/  FSEL R46, R46, -INF , P4 ;  /* 0xff8000002e2e7808 */ /* 0x000fe40002000000 */
[----:B------:R-:W-:Y:S02]  /*4bb0*/  FMNMX.FTZ R21, R43, R20, !PT ;  /* 0x000000142b157209 */ /* 0x000fe40007810000 */
[----:B------:R-:W-:Y:S01]  /*4bc0*/  ISETP.GT.AND P4, PT, R9, 0x30, PT ;  /* 0x000000300900780c */ /* 0x000fe20003f84270 */
[----:B------:R0:W-:Y:S01]  /*4bd0*/  MUFU.EX2 R20, R37 ;  /* 0x0000002500147308 */ /* 0x0001e20000000800 */
[----:B------:R-:W-:Y:S01]  /*4be0*/  FMNMX.FTZ R22, R46, R21, !PT ;  /* 0x000000152e167209 */ /* 0x000fe20007810000 */
[--C-:B------:R-:W-:Y:S01]  /*4bf0*/  FFMA.FTZ R21, R40, UR43, -R12.reuse ;  /* 0x0000002b28157c23 */ /* 0x100fe2000801080c */
[----:B------:R-:W-:Y:S01]  /*4c00*/  FSEL R50, R50, -INF , P4 ;  /* 0xff80000032327808 */ /* 0x000fe20002000000 */
[--C-:B------:R-:W-:Y:S01]  /*4c10*/  FFMA.FTZ R40, R64, UR43, -R12.reuse ;  /* 0x0000002b40287c23 */ /* 0x100fe2000801080c */
[----:B------:R-:W-:Y:S01]  /*4c20*/  FMNMX.FTZ R23, R47, R22, !PT ;  /* 0x000000162f177209 */ /* 0x000fe20007810000 */
[----:B------:R-:W-:Y:S01]  /*4c30*/  IMAD.U32 R64, RZ, RZ, UR43 ;  /* 0x0000002bff407e24 */ /* 0x000fe2000f8e00ff */
[----:B------:R-:W-:Y:S01]  /*4c40*/  ISETP.GT.AND P4, PT, R9, 0x38, PT ;  /* 0x000000380900780c */ /* 0x000fe20003f84270 */
[----:B------:R-:W-:Y:S01]  /*4c50*/  MUFU.EX2 R11, R11 ;  /* 0x0000000b000b7308 */ /* 0x000fe20000000800 */
[----:B------:R-:W-:Y:S01]  /*4c60*/  FMNMX.FTZ R22, R50, R23, !PT ;  /* 0x0000001732167209 */ /* 0x000fe20007810000 */
[--C-:B0-----:R-:W-:Y:S01]  /*4c70*/  FFMA.FTZ R37, R61, UR43, -R12.reuse ;  /* 0x0000002b3d257c23 */ /* 0x101fe2000801080c */
[----:B------:R-:W-:Y:S01]  /*4c80*/  FSEL R54, R54, -INF , P4 ;  /* 0xff80000036367808 */ /* 0x000fe20002000000 */
[----:B------:R-:W-:Y:S01]  /*4c90*/  FFMA.FTZ R61, R85, UR43, -R12 ;  /* 0x0000002b553d7c23 */ /* 0x000fe2000801080c */
[----:B------:R-:W-:-:S02]  /*4ca0*/  FMNMX.FTZ R23, R51, R22, !PT ;  /* 0x0000001633177209 */ /* 0x000fc40007810000 */
[----:B------:R-:W-:Y:S01]  /*4cb0*/  ISETP.GT.AND P4, PT, R9, 0x40, PT ;  /* 0x000000400900780c */ /* 0x000fe20003f84270 */
[----:B------:R0:W-:Y:S01]  /*4cc0*/  MUFU.EX2 R22, R41 ;  /* 0x0000002900167308 */ /* 0x0001e20000000800 */
[----:B------:R-:W-:Y:S01]  /*4cd0*/  FMNMX.FTZ R24, R54, R23, !PT ;  /* 0x0000001736187209 */ /* 0x000fe20007810000 */
[--C-:B------:R-:W-:Y:S01]  /*4ce0*/  FFMA.FTZ R23, R44, UR43, -R12.reuse ;  /* 0x0000002b2c177c23 */ /* 0x100fe2000801080c */
[----:B------:R-:W-:Y:S01]  /*4cf0*/  FSEL R58, R58, -INF , P4 ;  /* 0xff8000003a3a7808 */ /* 0x000fe20002000000 */
[--C-:B------:R-:W-:Y:S01]  /*4d00*/  FFMA.FTZ R44, R68, UR43, -R12.reuse ;  /* 0x0000002b442c7c23 */ /* 0x100fe2000801080c */
[----:B------:R-:W-:Y:S02]  /*4d10*/  FMNMX.FTZ R25, R55, R24, !PT ;  /* 0x0000001837197209 */ /* 0x000fe40007810000 */
[----:B------:R-:W-:Y:S01]  /*4d20*/  ISETP.GT.AND P4, PT, R9, 0x48, PT ;  /* 0x000000480900780c */ /* 0x000fe20003f84270 */
[----:B------:R-:W-:Y:S01]  /*4d30*/  MUFU.EX2 R15, R15 ;  /* 0x0000000f000f7308 */ /* 0x000fe20000000800 */
[----:B------:R-:W-:Y:S01]  /*4d40*/  FMNMX.FTZ R24, R58, R25, !PT ;  /* 0x000000193a187209 */ /* 0x000fe20007810000 */
[----:B0-----:R-:W-:Y:S01]  /*4d50*/  FFMA.FTZ R41, R65, UR43, -R12 ;  /* 0x0000002b41297c23 */ /* 0x001fe2000801080c */
[----:B------:R-:W-:-:S02]  /*4d60*/  FSEL R62, R62, -INF , P4 ;  /* 0xff8000003e3e7808 */ /* 0x000fc40002000000 */
[----:B------:R-:W-:Y:S02]  /*4d70*/  FMNMX.FTZ R25, R59, R24, !PT ;  /* 0x000000183b197209 */ /* 0x000fe40007810000 */
[----:B------:R-:W-:Y:S01]  /*4d80*/  ISETP.GT.AND P4, PT, R9, 0x50, PT ;  /* 0x000000500900780c */ /* 0x000fe20003f84270 */
[----:B------:R0:W-:Y:S01]  /*4d90*/  MUFU.EX2 R24, R45 ;  /* 0x0000002d00187308 */ /* 0x0001e20000000800 */
[----:B------:R-:W-:Y:S01]  /*4da0*/  FMNMX.FTZ R26, R62, R25, !PT ;  /* 0x000000193e1a7209 */ /* 0x000fe20007810000 */
[--C-:B------:R-:W-:Y:S01]  /*4db0*/  FFMA.FTZ R25, R48, UR43, -R12.reuse ;  /* 0x0000002b30197c23 */ /* 0x100fe2000801080c */
[----:B------:R-:W-:Y:S02]  /*4dc0*/  FSEL R66, R66, -INF , P4 ;  /* 0xff80000042427808 */ /* 0x000fe40002000000 */
[----:B------:R-:W-:Y:S02]  /*4dd0*/  FMNMX.FTZ R29, R63, R26, !PT ;  /* 0x0000001a3f1d7209 */ /* 0x000fe40007810000 */
[----:B------:R-:W-:Y:S01]  /*4de0*/  ISETP.GT.AND P4, PT, R9, 0x58, PT ;  /* 0x000000580900780c */ /* 0x000fe20003f84270 */
[----:B------:R-:W-:Y:S01]  /*4df0*/  MUFU.EX2 R17, R17 ;  /* 0x0000001100117308 */ /* 0x000fe20000000800 */
[----:B------:R-:W-:Y:S01]  /*4e00*/  FMNMX.FTZ R26, R66, R29, !PT ;  /* 0x0000001d421a7209 */ /* 0x000fe20007810000 */
[----:B0-----:R-:W-:Y:S01]  /*4e10*/  FFMA.FTZ R45, R69, UR43, -R12 ;  /* 0x0000002b452d7c23 */ /* 0x001fe2000801080c */
[----:B------:R-:W-:Y:S01]  /*4e20*/  FSEL R70, R70, -INF , P4 ;  /* 0xff80000046467808 */ /* 0x000fe20002000000 */
[----:B------:R-:W-:-:S02]  /*4e30*/  WARPGROUP.DEPBAR.LE gsb0, 0x0 ;  /* 0x00008000000079c5 */ /* 0x000fc40000010000 */
[----:B------:R-:W-:Y:S01]  /*4e40*/  FMNMX.FTZ R29, R67, R26, !PT ;  /* 0x0000001a431d7209 */ /* 0x000fe20007810000 */
[----:B------:R-:W-:Y:S01]  /*4e50*/  WARPGROUP.ARRIVE ;  /* 0x00000000000079c5 */ /* 0x000fe20000000000 */
[----:B------:R-:W-:Y:S01]  /*4e60*/  ISETP.GT.AND P4, PT, R9, 0x60, PT ;  /* 0x000000600900780c */ /* 0x000fe20003f84270 */
[----:B------:R0:W-:Y:S01]  /*4e70*/  MUFU.EX2 R26, R49 ;  /* 0x00000031001a7308 */ /* 0x0001e20000000800 */
[----:B------:R-:W-:Y:S02]  /*4e80*/  FSEL R71, R71, -INF , P5 ;  /* 0xff80000047477808 */ /* 0x000fe40002800000 */
[----:B------:R-:W-:Y:S01]  /*4e90*/  FMNMX.FTZ R28, R70, R29, !PT ;  /* 0x0000001d461c7209 */ /* 0x000fe20007810000 */
[----:B------:R-:W-:Y:S01]  /*4ea0*/  QGMMA.64x96x32.F32.E4M3.E4M3 R88, R136, gdesc[UR4], R88, gsb0 ;  /* 0x0160000488587df3 */ /* 0x000fe20008000858 */
[----:B------:R-:W-:Y:S02]  /*4eb0*/  ISETP.GT.AND P5, PT, R9, 0x61, PT ;  /* 0x000000610900780c */ /* 0x000fe40003fa4270 */
[----:B------:R-:W-:Y:S01]  /*4ec0*/  FSEL R74, R74, -INF , P4 ;  /* 0xff8000004a4a7808 */ /* 0x000fe20002000000 */
[----:B------:R-:W-:Y:S01]  /*4ed0*/  MUFU.EX2 R19, R19 ;  /* 0x0000001300137308 */ /* 0x000fe20000000800 */
[----:B------:R-:W-:Y:S01]  /*4ee0*/  FMNMX.FTZ R29, R71, R28, !PT ;  /* 0x0000001c471d7209 */ /* 0x000fe20007810000 */
[----:B0-----:R-:W-:Y:S01]  /*4ef0*/  FFMA.FTZ R49, R73, UR43, -R12 ;  /* 0x0000002b49317c23 */ /* 0x001fe2000801080c */
[----:B------:R-:W-:-:S02]  /*4f00*/  ISETP.GT.AND P4, PT, R9, 0x68, PT ;  /* 0x000000680900780c */ /* 0x000fc40003f84270 */
[----:B------:R-:W-:Y:S02]  /*4f10*/  FSEL R75, R75, -INF , P5 ;  /* 0xff8000004b4b7808 */ /* 0x000fe40002800000 */
[----:B------:R-:W-:Y:S01]  /*4f20*/  FMNMX.FTZ R32, R74, R29, !PT ;  /* 0x0000001d4a207209 */ /* 0x000fe20007810000 */
[----:B------:R0:W-:Y:S01]  /*4f30*/  MUFU.EX2 R28, R52 ;  /* 0x00000034001c7308 */ /* 0x0001e20000000800 */
[----:B------:R-:W-:Y:S01]  /*4f40*/  ISETP.GT.AND P5, PT, R9, 0x69, PT ;  /* 0x000000690900780c */ /* 0x000fe20003fa4270 */
[--C-:B------:R-:W-:Y:S01]  /*4f50*/  FFMA.FTZ R29, R53, UR43, -R12.reuse ;  /* 0x0000002b351d7c23 */ /* 0x100fe2000801080c */
[----:B------:R-:W-:Y:S01]  /*4f60*/  FSEL R78, R78, -INF , P4 ;  /* 0xff8000004e4e7808 */ /* 0x000fe20002000000 */
[--C-:B------:R-:W-:Y:S01]  /*4f70*/  FFMA.FTZ R53, R77, UR43, -R12.reuse ;  /* 0x0000002b4d357c23 */ /* 0x100fe2000801080c */
[----:B------:R-:W-:Y:S02]  /*4f80*/  FMNMX.FTZ R33, R75, R32, !PT ;  /* 0x000000204b217209 */ /* 0x000fe40007810000 */
[----:B------:R-:W-:Y:S01]  /*4f90*/  ISETP.GT.AND P4, PT, R9, 0x70, PT ;  /* 0x000000700900780c */ /* 0x000fe20003f84270 */
[----:B------:R-:W-:Y:S01]  /*4fa0*/  MUFU.EX2 R21, R21 ;  /* 0x0000001500157308 */ /* 0x000fe20000000800 */
[----:B------:R-:W-:Y:S01]  /*4fb0*/  FSEL R79, R79, -INF , P5 ;  /* 0xff8000004f4f7808 */ /* 0x000fe20002800000 */
[----:B0-----:R-:W-:Y:S01]  /*4fc0*/  FFMA.FTZ R52, R76, UR43, -R12 ;  /* 0x0000002b4c347c23 */ /* 0x001fe2000801080c */
[----:B------:R-:W-:-:S02]  /*4fd0*/  FMNMX.FTZ R32, R78, R33, !PT ;  /* 0x000000214e207209 */ /* 0x000fc40007810000 */
[----:B------:R-:W-:Y:S02]  /*4fe0*/  ISETP.GT.AND P5, PT, R9, 0x71, PT ;  /* 0x000000710900780c */ /* 0x000fe40003fa4270 */
[----:B------:R-:W-:Y:S01]  /*4ff0*/  FSEL R82, R82, -INF , P4 ;  /* 0xff80000052527808 */ /* 0x000fe20002000000 */
[----:B------:R-:W-:Y:S01]  /*5000*/  MUFU.EX2 R23, R23 ;  /* 0x0000001700177308 */ /* 0x000fe20000000800 */
[----:B------:R-:W-:Y:S02]  /*5010*/  FMNMX.FTZ R33, R79, R32, !PT ;  /* 0x000000204f217209 */ /* 0x000fe40007810000 */
[----:B------:R-:W-:Y:S02]  /*5020*/  ISETP.GT.AND P4, PT, R9, 0x78, PT ;  /* 0x000000780900780c */ /* 0x000fe40003f84270 */
[----:B------:R-:W-:Y:S02]  /*5030*/  FSEL R83, R83, -INF , P5 ;  /* 0xff80000053537808 */ /* 0x000fe40002800000 */
[----:B------:R-:W-:Y:S01]  /*5040*/  FMNMX.FTZ R36, R82, R33, !PT ;  /* 0x0000002152247209 */ /* 0x000fe20007810000 */
[----:B------:R-:W-:-:S01]  /*5050*/  FFMA.FTZ R33, R57, UR43, -R12 ;  /* 0x0000002b39217c23 */ /* 0x000fc2000801080c */
[----:B------:R-:W-:Y:S01]  /*5060*/  ISETP.GT.AND P5, PT, R9, 0x79, PT ;  /* 0x000000790900780c */ /* 0x000fe20003fa4270 */
[----:B------:R0:W-:Y:S01]  /*5070*/  MUFU.EX2 R32, R56 ;  /* 0x0000003800207308 */ /* 0x0001e20000000800 */
[----:B------:R-:W-:-:S02]  /*5080*/  FSEL R86, R86, -INF , P4 ;  /* 0xff80000056567808 */ /* 0x000fc40002000000 */
[----:B------:R-:W-:Y:S02]  /*5090*/  FMNMX.FTZ R9, R83, R36, !PT ;  /* 0x0000002453097209 */ /* 0x000fe40007810000 */
[----:B------:R-:W-:Y:S02]  /*50a0*/  FSEL R87, R87, -INF , P5 ;  /* 0xff80000057577808 */ /* 0x000fe40002800000 */
[----:B------:R-:W-:Y:S01]  /*50b0*/  FMNMX.FTZ R36, R86, R9, !PT ;  /* 0x0000000956247209 */ /* 0x000fe20007810000 */
[----:B------:R-:W-:Y:S01]  /*50c0*/  MUFU.EX2 R25, R25 ;  /* 0x0000001900197308 */ /* 0x000fe20000000800 */
[----:B0-----:R-:W-:-:S02]  /*50d0*/  FFMA.FTZ R56, R80, UR43, -R12 ;  /* 0x0000002b50387c23 */ /* 0x001fc4000801080c */
[----:B------:R-:W-:-:S05]  /*50e0*/  FMNMX.FTZ R9, R87, R36, !PT ;  /* 0x0000002457097209 */ /* 0x000fca0007810000 */
[----:B------:R-:W0:Y:S01]  /*50f0*/  SHFL.BFLY PT, R48, R9, 0x2, 0x1f ;  /* 0x0c401f0009307f89 */ /* 0x000e2200000e0000 */
[----:B------:R1:W-:Y:S08]  /*5100*/  MUFU.EX2 R36, R60 ;  /* 0x0000003c00247308 */ /* 0x0003f00000000800 */
[----:B------:R-:W-:Y:S08]  /*5110*/  MUFU.EX2 R29, R29 ;  /* 0x0000001d001d7308 */ /* 0x000ff00000000800 */
[----:B------:R-:W-:Y:S01]  /*5120*/  MUFU.EX2 R33, R33 ;  /* 0x0000002100217308 */ /* 0x000fe20000000800 */
[----:B0-----:R-:W-:Y:S01]  /*5130*/  FMNMX.FTZ R57, R9, R48, !PT ;  /* 0x0000003009397209 */ /* 0x001fe20007810000 */
[----:B------:R-:W-:-:S06]  /*5140*/  FFMA.FTZ R48, R72, UR43, -R12 ;  /* 0x0000002b48307c23 */ /* 0x000fcc000801080c */
[----:B------:R-:W-:Y:S01]  /*5150*/  MUFU.EX2 R37, R37 ;  /* 0x0000002500257308 */ /* 0x000fe20000000800 */
[----:B-1----:R-:W0:Y:S07]  /*5160*/  SHFL.BFLY PT, R60, R57, 0x1, 0x1f ;  /* 0x0c201f00393c7f89 */ /* 0x002e2e00000e0000 */
[----:B------:R-:W-:Y:S08]  /*5170*/  MUFU.EX2 R40, R40 ;  /* 0x0000002800287308 */ /* 0x000ff00000000800 */
[----:B------:R-:W-:Y:S08]  /*5180*/  MUFU.EX2 R41, R41 ;  /* 0x0000002900297308 */ /* 0x000ff00000000800 */
[----:B------:R-:W-:Y:S01]  /*5190*/  MUFU.EX2 R44, R44 ;  /* 0x0000002c002c7308 */ /* 0x000fe20000000800 */
[----:B0-----:R-:W-:Y:S01]  /*51a0*/  FMNMX.FTZ R9, R57, R60, !PT ;  /* 0x0000003c39097209 */ /* 0x001fe20007810000 */
[----:B------:R-:W-:Y:S01]  /*51b0*/  FFMA.FTZ R60, R84, UR43, -R12 ;  /* 0x0000002b543c7c23 */ /* 0x000fe2000801080c */
[----:B------:R-:W-:-:S03]  /*51c0*/  WARPGROUP.DEPBAR.LE gsb0, 0x0 ;  /* 0x00008000000079c5 */ /* 0x000fc60000010000 */
[C---:B------:R-:W-:Y:S01]  /*51d0*/  FFMA.FTZ R64, R9.reuse, R64, -8 ;  /* 0xc100000009407423 */ /* 0x040fe20000010040 */
[C---:B------:R-:W-:Y:S01]  /*51e0*/  FSETP.NEU.FTZ.AND P4, PT, R9.reuse, -INF , PT ;  /* 0xff8000000900780b */ /* 0x040fe20003f9d000 */
[----:B------:R-:W-:Y:S03]  /*51f0*/  MUFU.EX2 R45, R45 ;  /* 0x0000002d002d7308 */ /* 0x000fe60000000800 */
[----:B------:R-:W-:Y:S02]  /*5200*/  FSEL R12, R64, RZ, P4 ;  /* 0x000000ff400c7208 */ /* 0x000fe40002000000 */
[----:B------:R-:W-:-:S03]  /*5210*/  FSEL R65, R9, RZ, P4 ;  /* 0x000000ff09417208 */ /* 0x000fc60002000000 */
        /* <DEDUP_REMOVED lines=13> */
[----:B------:R-:W-:Y:S01]  /*52f0*/  FSEL R51, R0, RZ, P3 ;  /* 0x000000ff00337208 */ /* 0x000fe20001800000 */
[----:B------:R-:W-:Y:S01]  /*5300*/  FADD.FTZ R65, -R65, R8 ;  /* 0x0000000841417221 */ /* 0x000fe20000010100 */
[----:B------:R-:W-:-:S01]  /*5310*/  FFMA.FTZ R13, R13, UR43, -R12 ;  /* 0x0000002b0d0d7c23 */ /* 0x000fc2000801080c */
[----:B------:R-:W-:Y:S01]  /*5320*/  MUFU.EX2 R64, R64 ;  /* 0x0000004000407308 */ /* 0x000fe20000000800 */
[----:B------:R-:W-:-:S01]  /*5330*/  FFMA.FTZ R55, R55, UR43, -R12 ;  /* 0x0000002b37377c23 */ /* 0x000fc2000801080c */
[----:B------:R-:W-:Y:S01]  /*5340*/  FADD.FTZ R51, -R51, R10 ;  /* 0x0000000a33337221 */ /* 0x000fe20000010100 */
[----:B------:R-:W-:Y:S01]  /*5350*/  FMUL.FTZ R8, R65, UR43 ;  /* 0x0000002b41087c20 */ /* 0x000fe20008410000 */
[--C-:B------:R-:W-:Y:S01]  /*5360*/  FFMA.FTZ R10, R54, UR43, -R12.reuse ;  /* 0x0000002b360a7c23 */ /* 0x100fe2000801080c */
[----:B------:R-:W-:-:S01]  /*5370*/  FFMA.FTZ R54, R58, UR43, -R12 ;  /* 0x0000002b3a367c23 */ /* 0x000fc2000801080c */
[----:B------:R-:W-:Y:S01]  /*5380*/  FMUL.FTZ R51, R51, UR43 ;  /* 0x0000002b33337c20 */ /* 0x000fe20008410000 */
[----:B------:R-:W-:-:S01]  /*5390*/  FFMA.FTZ R58, R62, UR43, -R12 ;  /* 0x0000002b3e3a7c23 */ /* 0x000fc2000801080c */
[----:B------:R-:W-:Y:S01]  /*53a0*/  MUFU.EX2 R13, R13 ;  /* 0x0000000d000d7308 */ /* 0x000fe20000000800 */
[----:B------:R-:W-:-:S01]  /*53b0*/  FFMA.FTZ R59, R59, UR43, -R12 ;  /* 0x0000002b3b3b7c23 */ /* 0x000fc2000801080c */
[--C-:B------:R-:W-:Y:S01]  /*53c0*/  FFMA.FTZ R63, R63, UR43, -R12.reuse ;  /* 0x0000002b3f3f7c23 */ /* 0x100fe2000801080c */
[----:B------:R-:W-:-:S05]  /*53d0*/  FFMA.FTZ R86, R86, UR43, -R12 ;  /* 0x0000002b56567c23 */ /* 0x000fca000801080c */
[----:B------:R-:W0:Y:S08]  /*53e0*/  MUFU.EX2 R51, R51 ;  /* 0x0000003300337308 */ /* 0x000e300000000800 */
[----:B------:R-:W1:Y:S08]  /*53f0*/  MUFU.EX2 R8, R8 ;  /* 0x0000000800087308 */ /* 0x000e700000000800 */
[----:B------:R-:W2:Y:S01]  /*5400*/  MUFU.EX2 R27, R27 ;  /* 0x0000001b001b7308 */ /* 0x000ea20000000800 */
[----:B0-----:R-:W-:-:S04]  /*5410*/  FFMA.FTZ R62, R51, R3, R14 ;  /* 0x00000003333e7223 */ /* 0x001fc8000001000e */
[----:B------:R-:W-:-:S03]  /*5420*/  FADD.FTZ R62, R11, R62 ;  /* 0x0000003e0b3e7221 */ /* 0x000fc60000010000 */
[----:B------:R-:W0:Y:S01]  /*5430*/  MUFU.EX2 R30, R30 ;  /* 0x0000001e001e7308 */ /* 0x000e220000000800 */
[----:B-1----:R-:W-:-:S04]  /*5440*/  FFMA.FTZ R3, R8, R2, R13 ;  /* 0x0000000208037223 */ /* 0x002fc8000001000d */
[----:B------:R-:W-:Y:S01]  /*5450*/  FADD.FTZ R2, R64, R3 ;  /* 0x0000000340027221 */ /* 0x000fe20000010000 */
[----:B------:R-:W-:-:S01]  /*5460*/  FADD.FTZ R3, R15, R62 ;  /* 0x0000003e0f037221 */ /* 0x000fc20000010000 */
[----:B------:R-:W-:Y:S01]  /*5470*/  FFMA.FTZ R62, R66, UR43, -R12 ;  /* 0x0000002b423e7c23 */ /* 0x000fe2000801080c */
        /* <DEDUP_REMOVED lines=14> */
[----:B------:R-:W-:Y:S01]  /*5560*/  FFMA.FTZ R65, R67, UR43, -R12 ;  /* 0x0000002b43417c23 */ /* 0x000fe2000801080c */
[----:B------:R-:W-:-:S04]  /*5570*/  FADD.FTZ R2, R22, R3 ;  /* 0x0000000316027221 */ /* 0x000fc80000010000 */
[----:B------:R-:W-:Y:S01]  /*5580*/  FADD.FTZ R3, R23, R2 ;  /* 0x0000000217037221 */ /* 0x000fe20000010000 */
[----:B------:R-:W2:Y:S01]  /*5590*/  MUFU.EX2 R39, R39 ;  /* 0x0000002700277308 */ /* 0x000ea20000000800 */
[----:B0-----:R-:W-:-:S01]  /*55a0*/  FADD.FTZ R67, R35, R66 ;  /* 0x0000004223437221 */ /* 0x001fc20000010000 */
[----:B------:R-:W-:Y:S01]  /*55b0*/  FFMA.FTZ R66, R70, UR43, -R12 ;  /* 0x0000002b46427c23 */ /* 0x000fe2000801080c */
[----:B------:R-:W-:-:S04]  /*55c0*/  FADD.FTZ R2, R24, R3 ;  /* 0x0000000318027221 */ /* 0x000fc80000010000 */
[----:B------:R-:W-:Y:S01]  /*55d0*/  FADD.FTZ R3, R25, R2 ;  /* 0x0000000219037221 */ /* 0x000fe20000010000 */
[----:B------:R-:W0:Y:S01]  /*55e0*/  MUFU.EX2 R42, R42 ;  /* 0x0000002a002a7308 */ /* 0x000e220000000800 */
[----:B-1----:R-:W-:-:S02]  /*55f0*/  FADD.FTZ R68, R38, R67 ;  /* 0x0000004326447221 */ /* 0x002fc40000010000 */
[----:B------:R-:W-:-:S04]  /*5600*/  FADD.FTZ R3, R26, R3 ;  /* 0x000000031a037221 */ /* 0x000fc80000010000 */
[----:B------:R-:W-:Y:S01]  /*5610*/  FADD.FTZ R2, R28, R3 ;  /* 0x000000031c027221 */ /* 0x000fe20000010000 */
[----:B------:R-:W1:Y:S01]  /*5620*/  MUFU.EX2 R43, R43 ;  /* 0x0000002b002b7308 */ /* 0x000e620000000800 */
[----:B--2---:R-:W-:-:S02]  /*5630*/  FADD.FTZ R67, R39, R68 ;  /* 0x0000004427437221 */ /* 0x004fc40000010000 */
        /* <DEDUP_REMOVED lines=8> */
[----:B-1----:R-:W-:-:S01]  /*56c0*/  FADD.FTZ R69, R43, R68 ;  /* 0x000000442b457221 */ /* 0x002fc20000010000 */
[----:B------:R-:W-:Y:S01]  /*56d0*/  FFMA.FTZ R68, R74, UR43, -R12 ;  /* 0x0000002b4a447c23 */ /* 0x000fe2000801080c */
        /* <DEDUP_REMOVED lines=8> */
[----:B------:R-:W-:Y:S01]  /*5760*/  FADD.FTZ R3, R45, R2 ;  /* 0x000000022d037221 */ /* 0x000fe20000010000 */
[----:B------:R-:W-:-:S04]  /*5770*/  IMAD.U32 R2, RZ, RZ, UR25 ;  /* 0x00000019ff027e24 */ /* 0x000fc8000f8e00ff */
[----:B------:R-:W0:Y:S01]  /*5780*/  MUFU.EX2 R55, R55 ;  /* 0x0000003700377308 */ /* 0x000e220000000800 */
[----:B-1----:R-:W-:-:S01]  /*5790*/  FADD.FTZ R71, R50, R69 ;  /* 0x0000004532477221 */ /* 0x002fc20000010000 */
[----:B------:R-:W-:Y:S01]  /*57a0*/  FFMA.FTZ R69, R75, UR43, -R12 ;  /* 0x0000002b4b457c23 */ /* 0x000fe2000801080c */
[----:B------:R-:W-:-:S05]  /*57b0*/  @!P1 VIADD R2, R2, 0x17040 ;  /* 0x0001704002029836 */ /* 0x000fca0000000000 */
[----:B------:R-:W1:Y:S01]  /*57c0*/  MUFU.EX2 R54, R54 ;  /* 0x0000003600367308 */ /* 0x000e620000000800 */
[----:B--2---:R-:W-:-:S01]  /*57d0*/  FADD.FTZ R70, R10, R71 ;  /* 0x000000470a467221 */ /* 0x004fc20000010000 */
[----:B------:R-:W-:-:S04]  /*57e0*/  @!P1 PRMT R2, RZ, 0x654, R2 ;  /* 0x00000654ff029816 */ /* 0x000fc80000000002 */
[----:B------:R2:W-:Y:S02]  /*57f0*/  @!P1 SYNCS.ARRIVE.TRANS64.RED.A1T0 RZ, [R2+URZ], RZ ;  /* 0x000000ff02ff99a7 */ /* 0x0005e4000810043f */
[----:B------:R-:W3:Y:S01]  /*5800*/  MUFU.EX2 R59, R59 ;  /* 0x0000003b003b7308 */ /* 0x000ee20000000800 */
[----:B0-----:R-:W-:-:S01]  /*5810*/  FADD.FTZ R71, R55, R70 ;  /* 0x0000004637477221 */ /* 0x001fc20000010000 */
[----:B------:R-:W-:-:S06]  /*5820*/  FFMA.FTZ R70, R78, UR43, -R12 ;  /* 0x0000002b4e467c23 */ /* 0x000fcc000801080c */
[----:B------:R-:W0:Y:S01]  /*5830*/  MUFU.EX2 R58, R58 ;  /* 0x0000003a003a7308 */ /* 0x000e220000000800 */
[----:B-1----:R-:W-:-:S01]  /*5840*/  FADD.FTZ R72, R54, R71 ;  /* 0x0000004736487221 */ /* 0x002fc20000010000 */
[----:B------:R-:W-:-:S06]  /*5850*/  FFMA.FTZ R71, R79, UR43, -R12 ;  /* 0x0000002b4f477c23 */ /* 0x000fcc000801080c */
[----:B------:R-:W1:Y:S01]  /*5860*/  MUFU.EX2 R63, R63 ;  /* 0x0000003f003f7308 */ /* 0x000e620000000800 */
[----:B---3--:R-:W-:-:S07]  /*5870*/  FADD.FTZ R73, R59, R72 ;  /* 0x000000483b497221 */ /* 0x008fce0000010000 */
[----:B------:R-:W3:Y:S01]  /*5880*/  MUFU.EX2 R62, R62 ;  /* 0x0000003e003e7308 */ /* 0x000ee20000000800 */
[----:B0-----:R-:W-:-:S07]  /*5890*/  FADD.FTZ R72, R58, R73 ;  /* 0x000000493a487221 */ /* 0x001fce0000010000 */
[----:B------:R-:W0:Y:S01]  /*58a0*/  MUFU.EX2 R65, R65 ;  /* 0x0000004100417308 */ /* 0x000e220000000800 */
[----:B-1----:R-:W-:-:S01]  /*58b0*/  FADD.FTZ R73, R63, R72 ;  /* 0x000000483f497221 */ /* 0x002fc20000010000 */
[----:B------:R-:W-:-:S06]  /*58c0*/  FFMA.FTZ R72, R82, UR43, -R12 ;  /* 0x0000002b52487c23 */ /* 0x000fcc000801080c */
[----:B------:R-:W1:Y:S01]  /*58d0*/  MUFU.EX2 R66, R66 ;  /* 0x0000004200427308 */ /* 0x000e620000000800 */
[----:B---3--:R-:W-:-:S01]  /*58e0*/  FADD.FTZ R74, R62, R73 ;  /* 0x000000493e4a7221 */ /* 0x008fc20000010000 */
[--C-:B------:R-:W-:Y:S01]  /*58f0*/  FFMA.FTZ R73, R83, UR43, -R12.reuse ;  /* 0x0000002b53497c23 */ /* 0x100fe2000801080c */
[----:B------:R-:W-:-:S05]  /*5900*/  FFMA.FTZ R12, R87, UR43, -R12 ;  /* 0x0000002b570c7c23 */ /* 0x000fca000801080c */
[----:B------:R-:W3:Y:S01]  /*5910*/  MUFU.EX2 R67, R67 ;  /* 0x0000004300437308 */ /* 0x000ee20000000800 */
[----:B0-----:R-:W-:-:S07]  /*5920*/  FADD.FTZ R75, R65, R74 ;  /* 0x0000004a414b7221 */ /* 0x001fce0000010000 */
[----:B------:R-:W0:Y:S01]  /*5930*/  MUFU.EX2 R48, R48 ;  /* 0x0000003000307308 */ /* 0x000e220000000800 */
[----:B-1----:R-:W-:-:S07]  /*5940*/  FADD.FTZ R74, R66, R75 ;  /* 0x0000004b424a7221 */ /* 0x002fce0000010000 */
[----:B------:R-:W1:Y:S01]  /*5950*/  MUFU.EX2 R68, R68 ;  /* 0x0000004400447308 */ /* 0x000e620000000800 */
[----:B---3--:R-:W-:-:S07]  /*5960*/  FADD.FTZ R75, R67, R74 ;  /* 0x0000004a434b7221 */ /* 0x008fce0000010000 */
        /* <DEDUP_REMOVED lines=32> */
.L_x_10386:
        /* <DEDUP_REMOVED lines=8> */
[-C--:B------:R-:W-:Y:S01]  /*5bf0*/  FMUL.FTZ R90, R90, R8.reuse ;  /* 0x000000085a5a7220 */ /* 0x080fe20000410000 */
[----:B------:R-:W-:Y:S01]  /*5c00*/  F2FP.SATFINITE.E4M3.F32.PACK_AB_MERGE_C R19, R20, R19, RZ ;  /* 0x000000131413723e */ /* 0x000fe200048070ff */
[----:B------:R-:W-:Y:S01]  /*5c10*/  UMOV UR6, UR5 ;  /* 0x0000000500067c82 */ /* 0x000fe20008000000 */
        /* <DEDUP_REMOVED lines=80> */
.L_x_10377:
[----:B------:R-:W-:-:S06]  /*6120*/  UISETP.GE.AND UP0, UPT, UR47, UR38, UPT ;  /* 0x000000262f00728c */ /* 0x000fcc000bf06270 */
[----:B------:R-:W-:-:S13]  /*6130*/  PLOP3.LUT P2, PT, PT, PT, UP0, 0x80, 0x0 ;  /* 0x000000000000781c */ /* 0x000fda0003f4f008 */
[----:B------:R-:W-:Y:S05]  /*6140*/  @!P2 BRA `(.L_x_10388) ;  /* 0x0000001800f0a947 */ /* 0x000fea0003800000 */
[----:B------:R-:W-:Y:S01]  /*6150*/  IMAD.MOV.U32 R6, RZ, RZ, R9 ;  /* 0x000000ffff067224 */ /* 0x000fe200078e0009 */
[----:B------:R-:W-:Y:S01]  /*6160*/  UMOV UR6, UR5 ;  /* 0x0000000500067c82 */ /* 0x000fe20008000000 */
[----:B------:R-:W-:Y:S01]  /*6170*/  IMAD.MOV.U32 R7, RZ, RZ, R0 ;  /* 0x000000ffff077224 */ /* 0x000fe200078e0000 */
[----:B------:R-:W-:-:S06]  /*6180*/  UMOV UR7, UR4 ;  /* 0x0000000400077c82 */ /* 0x000fcc0008000000 */
.L_x_10398:
[----:B------:R-:W-:-:S04]  /*6190*/  UIADD3 UR4, UR7, 0x1, URZ ;  /* 0x0000000107047890 */ /* 0x000fc8000fffe03f */
[----:B------:R-:W-:-:S04]  /*61a0*/  UISETP.NE.AND UP0, UPT, UR4, 0x2, UPT ;  /* 0x000000020400788c */ /* 0x000fc8000bf05270 */
[----:B------:R-:W-:Y:S02]  /*61b0*/  USEL UR5, URZ, 0x1, UP0 ;  /* 0x000000013f057887 */ /* 0x000fe40008000000 */
[----:B------:R-:W-:Y:S02]  /*61c0*/  USEL UR4, UR4, URZ, UP0 ;  /* 0x0000003f04047287 */ /* 0x000fe40008000000 */
[----:B------:R-:W-:Y:S01]  /*61d0*/  ULOP3.LUT UR5, UR6, UR5, URZ, 0x3c, !UPT ;  /* 0x0000000506057292 */ /* 0x000fe2000f8e3c3f */
[----:B------:R-:W-:Y:S11]  /*61e0*/  @!P0 BRA `(.L_x_10389) ;  /* 0x0000000000048947 */ /* 0x000ff60003800000 */
[----:B------:R-:W-:Y:S01]  /*61f0*/  BPT.TRAP 0x1 ;  /* 0x000000040000795c */ /* 0x000fe20000300000 */
.L_x_10389:
[----:B------:R-:W-:Y:S01]  /*6200*/  ULEA UR22, UR4, UR42, 0x3 ;  /* 0x0000002a04167291 */ /* 0x000fe2000f8e183f */
[----:B------:R-:W-:-:S05]  /*6210*/  IMAD.U32 R0, RZ, RZ, UR5 ;  /* 0x00000005ff007e24 */ /* 0x000fca000f8e00ff */
[----:B------:R-:W-:-:S04]  /*6220*/  SHF.L.U32 R0, R0, 0x1f, RZ ;  /* 0x0000001f00007819 */ /* 0x000fc800000006ff */
[----:B------:R0:W1:Y:S01]  /*6230*/  SYNCS.PHASECHK.TRANS64.TRYWAIT P2, [UR22+0x17030], R0 ;  /* 0x01703000ff0075a7 */ /* 0x0000620008040156 */
[----:B------:R-:W-:Y:S05]  /*6240*/  @!P0 BRA `(.L_x_10390) ;  /* 0x0000000000048947 */ /* 0x000fea0003800000 */
[----:B------:R-:W-:Y:S01]  /*6250*/  BPT.TRAP 0x1 ;  /* 0x000000040000795c */ /* 0x000fe20000300000 */
.L_x_10390:
[----:B-1----:R-:W-:Y:S05]  /*6260*/  @P2 BRA `(.L_x_10391) ;  /* 0x0000000000082947 */ /* 0x002fea0003800000 */
[----:B------:R-:W1:Y:S02]  /*6270*/  SYNCS.PHASECHK.TRANS64.TRYWAIT P2, [UR22+0x17030], R0 ;  /* 0x01703000ff0075a7 */ /* 0x000e640008040156 */
[----:B-1----:R-:W-:Y:S05]  /*6280*/  @!P2 BRA `(.L_x_10392) ;  /* 0x0000007c000ca947 */ /* 0x002fea0003800000 */
.L_x_10391:
        /* <DEDUP_REMOVED lines=19> */
.L_x_10393:
[----:B------:R-:W-:Y:S01]  /*63c0*/  ULEA UR14, UR7, UR42, 0x3 ;  /* 0x0000002a070e7291 */ /* 0x000fe2000f8e183f */
[----:B01----:R-:W-:-:S05]  /*63d0*/  IMAD.U32 R0, RZ, RZ, UR6 ;  /* 0x00000006ff007e24 */ /* 0x003fca000f8e00ff */
[----:B------:R-:W-:-:S04]  /*63e0*/  SHF.L.U32 R0, R0, 0x1f, RZ ;  /* 0x0000001f00007819 */ /* 0x000fc800000006ff */
[----:B------:R0:W1:Y:S01]  /*63f0*/  SYNCS.PHASECHK.TRANS64.TRYWAIT P2, [UR14+0x17050], R0 ;  /* 0x01705000ff0075a7 */ /* 0x000062000804014e */
[----:B------:R-:W-:Y:S05]  /*6400*/  @!P0 BRA `(.L_x_10394) ;  /* 0x0000000000048947 */ /* 0x000fea0003800000 */
[----:B------:R-:W-:Y:S01]  /*6410*/  BPT.TRAP 0x1 ;  /* 0x000000040000795c */ /* 0x000fe20000300000 */
.L_x_10394:
        /* <DEDUP_REMOVED lines=66> */
.L_x_10395:
[----:B------:R-:W-:Y:S01]  /*6840*/  UIADD3 UR6, UR42, 0x400, URZ ;  /* 0x000004002a067890 */ /* 0x000fe2000fffe03f */
[----:B------:R-:W-:Y:S01]  /*6850*/  WARPGROUP.ARRIVE ;  /* 0x00000000000079c5 */ /* 0x000fe20000000000 */
[----:B-1----:R-:W1:Y:S01]  /*6860*/  SHFL.BFLY PT, R9, R8, 0x2, 0x1f ;  /* 0x0c401f0008097f89 */ /* 0x002e6200000e0000 */
[----:B------:R-:W-:Y:S01]  /*6870*/  FMNMX.FTZ R10, R87, R10, !PT ;  /* 0x0000000a570a7209 */ /* 0x000fe20007810000 */
[----:B------:R-:W-:Y:S01]  /*6880*/  USHF.R.U32.HI UR6, URZ, 0x4, UR6 ;  /* 0x000000043f067899 */ /* 0x000fe20008011606 */
[----:B------:R-:W-:Y:S01]  /*6890*/  IMAD.U32 R15, RZ, RZ, UR43 ;  /* 0x0000002bff0f7e24 */ /* 0x000fe2000f8e00ff */
[----:B------:R-:W-:Y:S02]  /*68a0*/  UMOV UR11, 0x40000040 ;  /* 0x40000040000b7882 */ /* 0x000fe40000000000 */
[----:B------:R-:W-:Y:S01]  /*68b0*/  ULOP3.LUT UR6, UR6, 0x3fff, URZ, 0xc0, !UPT ;  /* 0x00003fff06067892 */ /* 0x000fe2000f8ec03f */
[----:B------:R-:W2:Y:S03]  /*68c0*/  SHFL.BFLY PT, R13, R10, 0x2, 0x1f ;  /* 0x0c401f000a0d7f89 */ /* 0x000ea600000e0000 */
[----:B------:R-:W-:-:S04]  /*68d0*/  ULOP3.LUT UR6, UR6, 0x10000, URZ, 0xfc, !UPT ;  /* 0x0001000006067892 */ /* 0x000fc8000f8efc3f */
[----:B------:R-:W-:-:S03]  /*68e0*/  UIMAD UR10, UR7, 0x300, UR6 ;  /* 0x00000300070a78a4 */ /* 0x000fc6000f8e0206 */
[----:B------:R-:W-:-:S04]  /*68f0*/  UMOV UR7, 0x40000040 ;  /* 0x4000004000077882 */ /* 0x000fc80000000000 */
        /* <DEDUP_REMOVED lines=9> */
[C---:B------:R-:W-:Y:S01]  /*6990*/  FADD.FTZ R7, -R0.reuse, R7 ;  /* 0x0000000700077221 */ /* 0x040fe20000010100 */
[----:B-1----:R-:W-:Y:S01]  /*69a0*/  FMNMX.FTZ R9, R13, R12, !PT ;  /* 0x0000000c0d097209 */ /* 0x002fe20007810000 */
[----:B------:R-:W-:Y:S02]  /*69b0*/  FFMA.FTZ R8, R0, R15, -8 ;  /* 0xc100000000087423 */ /* 0x000fe4000001000f */
[----:B------:R-:W-:Y:S02]  /*69c0*/  FMUL.FTZ R14, R7, UR43 ;  /* 0x0000002b070e7c20 */ /* 0x000fe40008410000 */
[----:B------:R-:W-:Y:S01]  /*69d0*/  FADD.FTZ R7, -R9, R6 ;  /* 0x0000000609077221 */ /* 0x000fe20000010100 */
[----:B------:R-:W-:-:S01]  /*69e0*/  FFMA.FTZ R11, R24, UR43, -R8 ;  /* 0x0000002b180b7c23 */ /* 0x000fc20008010808 */
[----:B------:R0:W-:Y:S01]  /*69f0*/  MUFU.EX2 R6, R14 ;  /* 0x0000000e00067308 */ /* 0x0001e20000000800 */
        /* <DEDUP_REMOVED lines=8> */
[----:B0-----:R-:W-:-:S01]  /*6a80*/  FFMA.FTZ R14, R32, UR43, -R8 ;  /* 0x0000002b200e7c23 */ /* 0x001fc20008010808 */
[----:B------:R-:W-:Y:S01]  /*6a90*/  FFMA.FTZ R32, R60, UR43, -R8 ;  /* 0x0000002b3c207c23 */ /* 0x000fe20008010808 */
[----:B------:R-:W-:-:S02]  /*6aa0*/  IMAD.U32 R60, RZ, RZ, UR43 ;  /* 0x0000002bff3c7e24 */ /* 0x000fc4000f8e00ff */
        /* <DEDUP_REMOVED lines=49> */
[----:B------:R-:W-:-:S02]  /*6dc0*/  WARPGROUP.DEPBAR.LE gsb0, 0x0 ;  /* 0x00008000000079c5 */ /* 0x000fc40000010000 */
[----:B------:R-:W-:-:S03]  /*6dd0*/  WARPGROUP.ARRIVE ;  /* 0x00000000000079c5 */ /* 0x000fc60000000000 */
[----:B------:R-:W2:Y:S01]  /*6de0*/  MUFU.EX2 R27, R27 ;  /* 0x0000001b001b7308 */ /* 0x000ea20000000800 */
[----:B-1----:R-:W-:-:S02]  /*6df0*/  FFMA.FTZ R2, R7, R2, R26 ;  /* 0x0000000207027223 */ /* 0x002fc4000001001a */
[----:B------:R-:W-:Y:S01]  /*6e00*/  QGMMA.64x96x32.F32.E4M3.E4M3 R88, R144, gdesc[UR4], R88, gsb0 ;  /* 0x0160000490587df3 */ /* 0x000fe20008000858 */
[----:B------:R-:W-:Y:S01]  /*6e10*/  UIADD3 UR6, UR10, 0x4, URZ ;  /* 0x000000040a067890 */ /* 0x000fe2000fffe03f */
[----:B0-----:R-:W-:Y:S01]  /*6e20*/  FADD.FTZ R3, R10, R3 ;  /* 0x000000030a037221 */ /* 0x001fe20000010000 */
[----:B------:R-:W-:Y:S02]  /*6e30*/  UMOV UR7, 0x40000040 ;  /* 0x4000004000077882 */ /* 0x000fe40000000000 */
[----:B------:R-:W0:Y:S01]  /*6e40*/  MUFU.EX2 R12, R12 ;  /* 0x0000000c000c7308 */ /* 0x000e220000000800 */
[----:B------:R-:W-:-:S07]  /*6e50*/  UIADD3 UR10, UR10, 0x6, URZ ;  /* 0x000000060a0a7890 */ /* 0x000fce000fffe03f */
        /* <DEDUP_REMOVED lines=14> */
[----:B--2---:R-:W-:-:S01]  /*6f40*/  FADD.FTZ R64, R34, R63 ;  /* 0x0000003f22407221 */ /* 0x004fc20000010000 */
[----:B------:R-:W-:-:S06]  /*6f50*/  FFMA.FTZ R63, R67, UR43, -R8 ;  /* 0x0000002b433f7c23 */ /* 0x000fcc0008010808 */
        /* <DEDUP_REMOVED lines=13> */
[----:B------:R-:W-:Y:S01]  /*7030*/  WARPGROUP.ARRIVE ;  /* 0x00000000000079c5 */ /* 0x000fe20000000000 */
[----:B------:R-:W-:-:S03]  /*7040*/  FFMA.FTZ R64, R70, UR43, -R8 ;  /* 0x0000002b46407c23 */ /* 0x000fc60008010808 */
[----:B------:R-:W2:Y:S01]  /*7050*/  MUFU.EX2 R19, R19 ;  /* 0x0000001300137308 */ /* 0x000ea20000000800 */
[----:B0-----:R-:W-:-:S01]  /*7060*/  FADD.FTZ R2, R18, R3 ;  /* 0x0000000312027221 */ /* 0x001fc20000010000 */
[----:B------:R-:W-:Y:S06]  /*7070*/  QGMMA.64x96x32.F32.E4M3.E4M3 R88, R140, gdesc[UR4], R88, gsb0 ;  /* 0x016000048c587df3 */ /* 0x000fec0008000858 */
        /* <DEDUP_REMOVED lines=33> */
[----:B------:R-:W-:Y:S01]  /*7290*/  QGMMA.64x96x32.F32.E4M3.E4M3 R88, R136, gdesc[UR8], R88, gsb0 ;  /* 0x0160000888587df3 */ /* 0x000fe20008000858 */
[----:B0-----:R-:W-:-:S01]  /*72a0*/  FADD.FTZ R69, R55, R68 ;  /* 0x0000004437457221 */ /* 0x001fc20000010000 */
[----:B------:R-:W-:-:S04]  /*72b0*/  FFMA.FTZ R68, R78, UR43, -R8 ;  /* 0x0000002b4e447c23 */ /* 0x000fc80008010808 */
[----:B------:R-:W0:Y:S08]  /*72c0*/  MUFU.EX2 R58, R58 ;  /* 0x0000003a003a7308 */ /* 0x000e300000000800 */
        /* <DEDUP_REMOVED lines=27> */
[----:B--2---:R-:W-:-:S07]  /*7480*/  FADD.FTZ R73, R63, R72 ;  /* 0x000000483f497221 */ /* 0x004fce0000010000 */
[----:B------:R-:W2:Y:S01]  /*7490*/  MUFU.EX2 R41, R41 ;  /* 0x0000002900297308 */ /* 0x000ea20000000800 */
[----:B-1----:R-:W-:-:S01]  /*74a0*/  FADD.FTZ R2, R40, R3 ;  /* 0x0000000328027221 */ /* 0x002fc20000010000 */
[----:B------:R-:W-:-:S06]  /*74b0*/  WARPGROUP.DEPBAR.LE gsb0, 0x0 ;  /* 0x00008000000079c5 */ /* 0x000fcc0000010000 */
[----:B------:R-:W1:Y:S01]  /*74c0*/  MUFU.EX2 R65, R65 ;  /* 0x0000004100417308 */ /* 0x000e620000000800 */
[----:B0-----:R-:W-:-:S07]  /*74d0*/  FADD.FTZ R72, R64, R73 ;  /* 0x0000004940487221 */ /* 0x001fce0000010000 */
[----:B------:R-:W0:Y:S01]  /*74e0*/  MUFU.EX2 R44, R44 ;  /* 0x0000002c002c7308 */ /* 0x000e220000000800 */
[----:B--2---:R-:W-:-:S01]  /*74f0*/  FADD.FTZ R3, R41, R2 ;  /* 0x0000000229037221 */ /* 0x004fc20000010000 */
[----:B------:R-:W-:-:S04]  /*7500*/  IMAD.U32 R2, RZ, RZ, UR22 ;  /* 0x00000016ff027e24 */ /* 0x000fc8000f8e00ff */
[----:B------:R-:W-:Y:S02]  /*7510*/  @!P1 VIADD R2, R2, 0x17040 ;  /* 0x0001704002029836 */ /* 0x000fe40000000000 */
[----:B------:R-:W2:Y:S01]  /*7520*/  MUFU.EX2 R66, R66 ;  /* 0x0000004200427308 */ /* 0x000ea20000000800 */
[----:B-1----:R-:W-:-:S02]  /*7530*/  FADD.FTZ R73, R65, R72 ;  /* 0x0000004841497221 */ /* 0x002fc40000010000 */
[----:B------:R-:W-:-:S04]  /*7540*/  @!P1 PRMT R2, RZ, 0x654, R2 ;  /* 0x00000654ff029816 */ /* 0x000fc80000000002 */
[----:B------:R1:W-:Y:S01]  /*7550*/  @!P1 SYNCS.ARRIVE.TRANS64.RED.A1T0 RZ, [R2+URZ], RZ ;  /* 0x000000ff02ff99a7 */ /* 0x0003e2000810043f */
        /* <DEDUP_REMOVED lines=32> */
.L_x_10397:
        /* <DEDUP_REMOVED lines=91> */
.L_x_10388:
[----:B------:R-:W-:Y:S06]  /*7d10*/  BAR.ARV 0x8, 0x200 ;  /* 0x0208000000007b1d */ /* 0x000fec0000002000 */
[----:B------:R-:W-:Y:S05]  /*7d20*/  @!P0 BRA `(.L_x_10399) ;  /* 0x0000000000048947 */ /* 0x000fea0003800000 */
[----:B------:R-:W-:Y:S01]  /*7d30*/  BPT.TRAP 0x1 ;  /* 0x000000040000795c */ /* 0x000fe20000300000 */
.L_x_10399:
[----:B------:R-:W-:Y:S01]  /*7d40*/  ULEA UR16, UR4, UR42, 0x3 ;  /* 0x0000002a04107291 */ /* 0x000fe2000f8e183f */
[----:B------:R-:W-:-:S05]  /*7d50*/  IMAD.U32 R4, RZ, RZ, UR5 ;  /* 0x00000005ff047e24 */ /* 0x000fca000f8e00ff */
[----:B------:R-:W-:-:S04]  /*7d60*/  SHF.L.U32 R4, R4, 0x1f, RZ ;  /* 0x0000001f04047819 */ /* 0x000fc800000006ff */
[----:B------:R0:W1:Y:S01]  /*7d70*/  SYNCS.PHASECHK.TRANS64.TRYWAIT P1, [UR16+0x17050], R4 ;  /* 0x01705004ff0075a7 */ /* 0x0000620008020150 */
[----:B------:R-:W-:Y:S05]  /*7d80*/  @!P0 BRA `(.L_x_10400) ;  /* 0x0000000000048947 */ /* 0x000fea0003800000 */
[----:B------:R-:W-:Y:S01]  /*7d90*/  BPT.TRAP 0x1 ;  /* 0x000000040000795c */ /* 0x000fe20000300000 */
.L_x_10400:
[----:B-1----:R-:W-:Y:S05]  /*7da0*/  @P1 BRA `(.L_x_10401) ;  /* 0x0000000000081947 */ /* 0x002fea0003800000 */
[----:B------:R-:W1:Y:S02]  /*7db0*/  SYNCS.PHASECHK.TRANS64.TRYWAIT P1, [UR16+0x17050], R4 ;  /* 0x01705004ff0075a7 */ /* 0x000e640008020150 */
[----:B-1----:R-:W-:Y:S05]  /*7dc0*/  @!P1 BRA `(.L_x_10402) ;  /* 0x00000060006c9947 */ /* 0x002fea0003800000 */
.L_x_10401:
        /* <DEDUP_REMOVED lines=84> */
.L_x_10403:
        /* <DEDUP_REMOVED lines=52> */
.L_x_10370:
        /* <DEDUP_REMOVED lines=275> */
[C---:B------:R-:W-:Y:S01]  /*9780*/  VIADD R40, R55.reuse, 0x8 ;  /* 0x0000000837287836 */ /* 0x040fe20000000000 */
[----:B------:R-:W-:Y:S01]  /*9790*/  ULDC UR4, c[0x0][0xac8] ;  /* 0x0002b20000047ab9 */ /* 0x000fe20000000800 */
[C---:B------:R-:W-:Y:S01]  /*97a0*/  VIADD R54, R55.reuse, 0x10 ;  /* 0x0000001037367836 */ /* 0x040fe20000000000 */
[C---:B------:R-:W-:Y:S01]  /*97b0*/  ISETP.GE.AND P1, PT, R55.reuse, UR4, PT ;  /* 0x0000000437007c0c */ /* 0x040fe2000bf26270 */
[C---:B-1----:R-:W-:Y:S01]  /*97c0*/  VIADD R60, R55.reuse, 0x18 ;  /* 0x00000018373c7836 */ /* 0x042fe20000000000 */
[----:B------:R-:W-:Y:S01]  /*97d0*/  ISETP.GE.AND P2, PT, R40, UR4, PT ;  /* 0x0000000428007c0c */ /* 0x000fe2000bf46270 */
[C---:B------:R-:W-:Y:S01]  /*97e0*/  VIADD R62, R55.reuse, 0x20 ;  /* 0x00000020373e7836 */ /* 0x040fe20000000000 */
[----:B------:R-:W-:Y:S01]  /*97f0*/  ISETP.GE.AND P3, PT, R54, UR4, PT ;  /* 0x0000000436007c0c */ /* 0x000fe2000bf66270 */
[----:B------:R-:W-:Y:S01]  /*9800*/  VIADD R66, R55, 0x28 ;  /* 0x0000002837427836 */ /* 0x000fe20000000000 */
[----:B------:R-:W-:Y:S02]  /*9810*/  ISETP.GE.AND P4, PT, R60, UR4, PT ;  /* 0x000000043c007c0c */ /* 0x000fe4000bf86270 */
[----:B------:R-:W-:-:S02]  /*9820*/  ISETP.GE.AND P5, PT, R62, UR4, PT ;  /* 0x000000043e007c0c */ /* 0x000fc4000bfa6270 */
[----:B------:R-:W-:-:S03]  /*9830*/  ISETP.GE.AND P6, PT, R66, UR4, PT ;  /* 0x0000000442007c0c */ /* 0x000fc6000bfc6270 */
[C-C-:B0---4-:R-:W-:Y:S02]  /*9840*/  @!P1 IMAD.WIDE R56, R55.reuse, 0x4, R44.reuse ;  /* 0x0000000437389825 */ /* 0x151fe400078e022c */
        /* <DEDUP_REMOVED lines=8> */
[----:B------:R-:W-:-:S02]  /*98d0*/  @!P5 LEA.HI R62, R62, R62, RZ, 0x1 ;  /* 0x0000003e3e3ed211 */ /* 0x000fc400078f08ff */
[----:B------:R-:W-:Y:S01]  /*98e0*/  @!P6 LEA.HI R66, R66, R66, RZ, 0x1 ;  /* 0x000000424242e211 */ /* 0x000fe200078f08ff */
[----:B------:R-:W-:Y:S01]  /*98f0*/  VIADD R54, R55, 0x38 ;  /* 0x0000003837367836 */ /* 0x000fe20000000000 */
[----:B------:R-:W-:Y:S01]  /*9900*/  @!P4 LOP3.LUT R63, R60, 0xfffffffe, RZ, 0xc0, !PT ;  /* 0xfffffffe3c3fc812 */ /* 0x000fe200078ec0ff */
[--C-:B------:R-:W-:Y:S01]  /*9910*/  @!P3 IMAD.WIDE R60, R61, 0x4, R44.reuse ;  /* 0x000000043d3cb825 */ /* 0x100fe200078e022c */
[----:B------:R-:W-:Y:S01]  /*9920*/  @!P5 LOP3.LUT R67, R62, 0xfffffffe, RZ, 0xc0, !PT ;  /* 0xfffffffe3e43d812 */ /* 0x000fe200078ec0ff */
[----:B------:R1:W-:Y:S01]  /*9930*/  @!P2 ST.E.64 desc[UR44][R58.64], R20 ;  /* 0x000000143a00a985 */ /* 0x0003e2000c101b2c */
[----:B0-----:R-:W-:Y:S01]  /*9940*/  @!P6 LOP3.LUT R57, R66, 0xfffffffe, RZ, 0xc0, !PT ;  /* 0xfffffffe4239e812 */ /* 0x001fe200078ec0ff */
[--C-:B------:R-:W-:Y:S01]  /*9950*/  @!P4 IMAD.WIDE R62, R63, 0x4, R44.reuse ;  /* 0x000000043f3ec825 */ /* 0x100fe200078e022c */
[----:B------:R-:W-:Y:S01]  /*9960*/  ISETP.GE.AND P1, PT, R40, UR4, PT ;  /* 0x0000000428007c0c */ /* 0x000fe2000bf26270 */
[----:B------:R0:W-:Y:S01]  /*9970*/  @!P3 ST.E.64 desc[UR44][R60.64], R18 ;  /* 0x000000123c00b985 */ /* 0x0001e2000c101b2c */
[----:B------:R-:W-:Y:S01]  /*9980*/  ISETP.GE.AND P2, PT, R54, UR4, PT ;  /* 0x0000000436007c0c */ /* 0x000fe2000bf46270 */
[----:B------:R-:W-:-:S02]  /*9990*/  @!P5 IMAD.WIDE R12, R67, 0x4, R44 ;  /* 0x00000004430cd825 */ /* 0x000fc400078e022c */
[----:B------:R-:W-:Y:S02]  /*99a0*/  @!P4 ST.E.64 desc[UR44][R62.64], R14 ;  /* 0x0000000e3e00c985 */ /* 0x000fe4000c101b2c */
[----:B------:R-:W-:Y:S02]  /*99b0*/  VIADD R56, R55, 0x40 ;  /* 0x0000004037387836 */ /* 0x000fe40000000000 */
[----:B------:R2:W-:Y:S01]  /*99c0*/  @!P5 ST.E.64 desc[UR44][R12.64], R26 ;  /* 0x0000001a0c00d985 */ /* 0x0005e2000c101b2c */
[----:B-1----:R-:W-:Y:S02]  /*99d0*/  @!P6 IMAD.WIDE R20, R57, 0x4, R44 ;  /* 0x000000043914e825 */ /* 0x002fe400078e022c */
[----:B------:R-:W-:Y:S02]  /*99e0*/  ISETP.GE.AND P3, PT, R56, UR4, PT ;  /* 0x0000000438007c0c */ /* 0x000fe4000bf66270 */
[----:B------:R-:W-:Y:S01]  /*99f0*/  @!P1 LEA.HI R40, R40, R40, RZ, 0x1 ;  /* 0x0000002828289211 */ /* 0x000fe200078f08ff */
[C---:B------:R-:W-:Y:S01]  /*9a00*/  VIADD R57, R55.reuse, 0x48 ;  /* 0x0000004837397836 */ /* 0x040fe20000000000 */
[----:B------:R1:W-:Y:S01]  /*9a10*/  @!P6 ST.E.64 desc[UR44][R20.64], R30 ;  /* 0x0000001e1400e985 */ /* 0x0003e2000c101b2c */
[C---:B0-----:R-:W-:Y:S01]  /*9a20*/  VIADD R18, R55.reuse, 0x50 ;  /* 0x0000005037127836 */ /* 0x041fe20000000000 */
[----:B------:R-:W-:Y:S01]  /*9a30*/  @!P2 LEA.HI R54, R54, R54, RZ, 0x1 ;  /* 0x000000363636a211 */ /* 0x000fe200078f08ff */
[----:B------:R-:W-:Y:S01]  /*9a40*/  VIADD R19, R55, 0x58 ;  /* 0x0000005837137836 */ /* 0x000fe20000000000 */
[----:B------:R-:W-:-:S02]  /*9a50*/  ISETP.GE.AND P4, PT, R57, UR4, PT ;  /* 0x0000000439007c0c */ /* 0x000fc4000bf86270 */
[----:B------:R-:W-:Y:S02]  /*9a60*/  ISETP.GE.AND P5, PT, R18, UR4, PT ;  /* 0x0000000412007c0c */ /* 0x000fe4000bfa6270 */
[----:B------:R-:W-:Y:S02]  /*9a70*/  ISETP.GE.AND P6, PT, R19, UR4, PT ;  /* 0x0000000413007c0c */ /* 0x000fe4000bfc6270 */
[----:B------:R-:W-:Y:S02]  /*9a80*/  @!P3 LEA.HI R56, R56, R56, RZ, 0x1 ;  /* 0x000000383838b211 */ /* 0x000fe400078f08ff */
[----:B--2---:R-:W-:Y:S02]  /*9a90*/  @!P1 LOP3.LUT R13, R40, 0xfffffffe, RZ, 0xc0, !PT ;  /* 0xfffffffe280d9812 */ /* 0x004fe400078ec0ff */
[----:B------:R-:W-:-:S03]  /*9aa0*/  @!P2 LOP3.LUT R15, R54, 0xfffffffe, RZ, 0xc0, !PT ;  /* 0xfffffffe360fa812 */ /* 0x000fc600078ec0ff */
[----:B------:R-:W-:Y:S02]  /*9ab0*/  @!P4 LEA.HI R57, R57, R57, RZ, 0x1 ;  /* 0x000000393939c211 */ /* 0x000fe400078f08ff */
[----:B------:R-:W-:Y:S01]  /*9ac0*/  @!P5 LEA.HI R18, R18, R18, RZ, 0x1 ;  /* 0x000000121212d211 */ /* 0x000fe200078f08ff */
[--C-:B------:R-:W-:Y:S01]  /*9ad0*/  @!P2 IMAD.WIDE R14, R15, 0x4, R44.reuse ;  /* 0x000000040f0ea825 */ /* 0x100fe200078e022c */
[----:B------:R-:W-:Y:S02]  /*9ae0*/  @!P6 LEA.HI R12, R19, R19, RZ, 0x1 ;  /* 0x00000013130ce211 */ /* 0x000fe400078f08ff */
        /* <DEDUP_REMOVED lines=15> */
.L_x_10406:
[----:B------:R-:W-:Y:S05]  /*9be0*/  BSYNC B0 ;  /* 0x0000000000007941 */ /* 0x000fea0003800000 */
.L_x_10405:
        /* <DEDUP_REMOVED lines=98> */
.L_x_10404:
        /* <DEDUP_REMOVED lines=58> */
.L_x_10366:
        /* <DEDUP_REMOVED lines=18> */
.L_x_10407:
[----:B------:R-:W-:Y:S01]  /*a6d0*/  ULDC UR40, c[0x0][0xc50] ;  /* 0x0003140000287ab9 */ /* 0x000fe20000000800 */
[----:B------:R-:W-:Y:S01]  /*a6e0*/  UMOV UR36, UR6 ;  /* 0x0000000600247c82 */ /* 0x000fe20008000000 */
[----:B------:R-:W-:-:S11]  /*a6f0*/  UISETP.NE.AND UP0, UPT, UR40, 0x1, UPT ;  /* 0x000000012800788c */ /* 0x000fd6000bf05270 */
[----:B------:R-:W-:Y:S01]  /*a700*/  @UP0 ULDC UR4, c[0x0][0xc54] ;  /* 0x0003150000040ab9 */ /* 0x000fe20000000800 */
[----:B------:R-:W-:Y:S01]  /*a710*/  @UP0 ULDC UR7, c[0x0][0xc58] ;  /* 0x0003160000070ab9 */ /* 0x000fe20000000800 */
[----:B------:R-:W-:-:S04]  /*a720*/  UIMAD.WIDE.U32 UR4, UR6, UR4, URZ ;  /* 0x00000004060472a5 */ /* 0x000fc8000f8e003f */
[----:B------:R-:W-:-:S12]  /*a730*/  @UP0 USHF.R.U32.HI UR36, URZ, UR7, UR5 ;  /* 0x000000073f240299 */ /* 0x000fd80008011605 */
.L_x_10408:
        /* <DEDUP_REMOVED lines=10> */
[----:B------:R-:W-:Y:S02]  /*a7e0*/  UISETP.NE.AND UP1, UPT, UR7, 0x1, UPT ;  /* 0x000000010700788c */ /* 0x000fe4000bf25270 */
[----:B------:R-:W-:Y:S01]  /*a7f0*/  UISETP.NE.U32.AND UP0, UPT, UR4, URZ, UPT ;  /* 0x0000003f0400728c */ /* 0x000fe2000bf05070 */
[----:B------:R-:W-:Y:S02]  /*a800*/  ULDC UR7, c[0x0][0x424] ;  /* 0x0001090000077ab9 */ /* 0x000fe40000000800 */
[----:B------:R-:W-:Y:S01]  /*a810*/  ULDC UR4, c[0x0][0x288] ;  /* 0x0000a20000047ab9 */ /* 0x000fe20000000800 */
[----:B------:R-:W-:Y:S02]  /*a820*/  UISETP.NE.AND.EX UP0, UPT, UR5, URZ, UPT, UP0 ;  /* 0x0000003f0500728c */ /* 0x000fe4000bf05300 */
[----:B------:R-:W-:Y:S01]  /*a830*/  UIADD3 UR9, -UR4, 0x80, URZ ;  /* 0x0000008004097890 */ /* 0x000fe2000fffe13f */
[----:B------:R-:W-:-:S02]  /*a840*/  UMOV UR5, 0xc0 ;  /* 0x000000c000057882 */ /* 0x000fc40000000000 */
[----:B------:R-:W-:Y:S01]  /*a850*/  @UP1 ULDC UR4, c[0x0][0x44c] ;  /* 0x0001130000041ab9 */ /* 0x000fe20000000800 */
[----:B------:R-:W-:Y:S01]  /*a860*/  USEL UR7, UR7, 0x1, UP0 ;  /* 0x0000000107077887 */ /* 0x000fe20008000000 */
[----:B------:R-:W-:Y:S01]  /*a870*/  ULDC UR8, c[0x0][0x2f0] ;  /* 0x0000bc0000087ab9 */ /* 0x000fe20000000800 */
[----:B------:R-:W-:Y:S02]  /*a880*/  @UP1 ULDC UR10, c[0x0][0x450] ;  /* 0x00011400000a1ab9 */ /* 0x000fe40000000800 */
[----:B------:R-:W-:Y:S02]  /*a890*/  UIMAD UR9, UR7, UR8, UR9 ;  /* 0x00000008070972a4 */ /* 0x000fe4000f8e0209 */
[----:B------:R-:W-:Y:S02]  /*a8a0*/  UIMAD UR7, UR7, UR8, 0x7f ;  /* 0x0000007f070774a4 */ /* 0x000fe4000f8e0208 */
[----:B0-----:R-:W-:-:S04]  /*a8b0*/  UIMAD UR6, UR6, UR5, 0xbf ;  /* 0x000000bf060674a4 */ /* 0x001fc8000f8e0205 */
        /* <DEDUP_REMOVED lines=9> */
[----:B------:R-:W-:Y:S02]  /*a950*/  USHF.R.S32.HI UR4, URZ, 0x7, UR4 ;  /* 0x000000073f047899 */ /* 0x000fe40008011404 */
[----:B------:R-:W-:Y:S02]  /*a960*/  ULOP3.LUT UR40, UR40, 0xffff, URZ, 0xc0, !UPT ;  /* 0x0000ffff28287892 */ /* 0x000fe4000f8ec03f */
[----:B------:R-:W-:-:S04]  /*a970*/  UISETP.LT.AND UP0, UPT, UR5, UR4, UPT ;  /* 0x000000040500728c */ /* 0x000fc8000bf01270 */
[----:B------:R-:W-:Y:S02]  /*a980*/  USEL UR9, UR5, UR4, UP0 ;  /* 0x0000000405097287 */ /* 0x000fe40008000000 */
[----:B------:R-:W-:Y:S02]  /*a990*/  UISETP.NE.AND UP0, UPT, UR10, URZ, UPT ;  /* 0x0000003f0a00728c */ /* 0x000fe4000bf05270 */
[----:B------:R-:W-:Y:S01]  /*a9a0*/  UISETP.GE.AND UP1, UPT, UR9, 0x1, UPT ;  /* 0x000000010900788c */ /* 0x000fe2000bf26270 */
[----:B------:R-:W-:-:S05]  /*a9b0*/  UMOV UR4, URZ ;  /* 0x0000003f00047c82 */ /* 0x000fca0008000000 */
[----:B------:R-:W-:-:S03]  /*a9c0*/  PLOP3.LUT P0, PT, PT, PT, UP1, 0x80, 0x0 ;  /* 0x000000000000781c */ /* 0x000fc60003f0f018 */
[----:B------:R-:W-:-:S10]  /*a9d0*/  @!UP0 ULDC UR10, c[0x0][0x9f0] ;  /* 0x00027c00000a8ab9 */ /* 0x000fd40000000800 */
        /* <DEDUP_REMOVED lines=34> */
.L_x_10410:
        /* <DEDUP_REMOVED lines=33> */
.L_x_10411:
        /* <DEDUP_REMOVED lines=20> */
.L_x_10412:
        /* <DEDUP_REMOVED lines=20> */
.L_x_10413:
        /* <DEDUP_REMOVED lines=18> */
.L_x_10414:
        /* <DEDUP_REMOVED lines=9> */
[C---:B-1----:R-:W-:Y:S01]  /*b240*/  IMAD.SHL.U32 R0, R17.reuse, 0x20, RZ ;  /* 0x0000002011007824 */ /* 0x042fe200078e00ff */
[----:B------:R-:W-:Y:S01]  /*b250*/  SHF.R.U32.HI R7, RZ, 0x1, R17 ;  /* 0x00000001ff077819 */ /* 0x000fe20000011611 */
[----:B------:R-:W-:Y:S01]  /*b260*/  IMAD.SHL.U32 R19, R17, 0x4, RZ ;  /* 0x0000000411137824 */ /* 0x000fe200078e00ff */
[----:B--2---:R-:W-:Y:S01]  /*b270*/  ISETP.NE.U32.AND P0, PT, R4, RZ, PT ;  /* 0x000000ff0400720c */ /* 0x004fe20003f05070 */
[----:B------:R-:W-:Y:S01]  /*b280*/  IMAD.SHL.U32 R8, R29, 0x10, RZ ;  /* 0x000000101d087824 */ /* 0x000fe200078e00ff */
[C---:B------:R-:W-:Y:S01]  /*b290*/  LOP3.LUT R6, R0.reuse, 0x80, RZ, 0xc0, !PT ;  /* 0x0000008000067812 */ /* 0x040fe200078ec0ff */
[----:B------:R-:W-:Y:S01]  /*b2a0*/  IMAD.MOV.U32 R28, RZ, RZ, 0x40 ;  /* 0x00000040ff1c7424 */ /* 0x000fe200078e00ff */
[----:B------:R-:W-:Y:S01]  /*b2b0*/  LOP3.LUT R0, R0, 0x360, RZ, 0xc0, !PT ;  /* 0x0000036000007812 */ /* 0x000fe200078ec0ff */
[----:B------:R-:W-:Y:S01]  /*b2c0*/  UMOV UR4, 0xffffffff ;  /* 0xffffffff00047882 */ /* 0x000fe20000000000 */
[----:B------:R-:W-:Y:S01]  /*b2d0*/  LOP3.LUT R6, R6, 0x10, R7, 0xf8, !PT ;  /* 0x0000001006067812 */ /* 0x000fe200078ef807 */
[----:B0-----:R-:W-:Y:S01]  /*b2e0*/  IMAD.SHL.U32 R3, R16, 0x800, RZ ;  /* 0x0000080010037824 */ /* 0x001fe200078e00ff */
[----:B------:R-:W-:-:S02]  /*b2f0*/  LOP3.LUT R7, R7, 0x20, RZ, 0xc0, !PT ;  /* 0x0000002007077812 */ /* 0x000fc400078ec0ff */
[----:B------:R-:W-:Y:S01]  /*b300*/  LOP3.LUT R19, R6, 0x10, R19, 0x78, !PT ;  /* 0x0000001006137812 */ /* 0x000fe200078e7813 */
[----:B------:R-:W-:Y:S01]  /*b310*/  IMAD.SHL.U32 R6, R17, 0x80, RZ ;  /* 0x0000008011067824 */ /* 0x000fe200078e00ff */
[----:B------:R-:W-:Y:S02]  /*b320*/  LOP3.LUT R7, R7, 0x10, R17, 0xf8, !PT ;  /* 0x0000001007077812 */ /* 0x000fe400078ef811 */
[----:B------:R-:W-:Y:S01]  /*b330*/  LOP3.LUT R0, R0, 0x400, R8, 0xf8, !PT ;  /* 0x0000040000007812 */ /* 0x000fe200078ef808 */
[----:B------:R-:W-:Y:S01]  /*b340*/  IMAD.SHL.U32 R8, R17, 0x10, RZ ;  /* 0x0000001011087824 */ /* 0x000fe200078e00ff */
[----:B------:R-:W-:Y:S02]  /*b350*/  LOP3.LUT R2, R6, 0x400, RZ, 0xc0, !PT ;  /* 0x0000040006027812 */ /* 0x000fe400078ec0ff */
[----:B------:R-:W-:Y:S02]  /*b360*/  LOP3.LUT R7, R7, 0x380, R6, 0xf8, !PT ;  /* 0x0000038007077812 */ /* 0x000fe400078ef806 */
[----:B------:R-:W-:-:S02]  /*b370*/  LOP3.LUT P1, RZ, R17, 0x4, RZ, 0xc0, !PT ;  /* 0x0000000411ff7812 */ /* 0x000fc4000782c0ff */
[----:B------:R-:W-:Y:S02]  /*b380*/  LOP3.LUT R2, R2, 0x800, R3, 0xf8, !PT ;  /* 0x0000080002027812 */ /* 0x000fe400078ef803 */
[----:B------:R-:W-:Y:S02]  /*b390*/  SHF.R.U32.HI R17, RZ, 0x3, R17 ;  /* 0x00000003ff117819 */ /* 0x000fe40000011611 */
[----:B------:R-:W-:Y:S02]  /*b3a0*/  LOP3.LUT R7, R7, 0x70, R8, 0x78, !PT ;  /* 0x0000007007077812 */ /* 0x000fe400078e7808 */
[----:B------:R-:W-:Y:S02]  /*b3b0*/  ISETP.NE.AND.EX P2, PT, R5, RZ, PT, P0 ;  /* 0x000000ff0500720c */ /* 0x000fe40003f45300 */
[----:B------:R-:W-:Y:S02]  /*b3c0*/  LOP3.LUT R19, R0, R19, RZ, 0xfc, !PT ;  /* 0x0000001300137212 */ /* 0x000fe400078efcff */
[----:B------:R-:W-:-:S02]  /*b3d0*/  LOP3.LUT R18, R2, R7, RZ, 0xfc, !PT ;  /* 0x0000000702127212 */ /* 0x000fc400078efcff */
[----:B------:R-:W-:Y:S02]  /*b3e0*/  LOP3.LUT R17, R17, 0x1, RZ, 0xc0, !PT ;  /* 0x0000000111117812 */ /* 0x000fe400078ec0ff */
[----:B------:R-:W-:Y:S02]  /*b3f0*/  P2R R25, PR, RZ, 0x4 ;  /* 0x00000004ff197803 */ /* 0x000fe40000000000 */
[----:B------:R-:W-:Y:S02]  /*b400*/  SEL R28, R28, 0xffffffc0, !P1 ;  /* 0xffffffc01c1c7807 */ /* 0x000fe40004800000 */
[----:B---3--:R-:W-:Y:S02]  /*b410*/  SHF.R.S32.HI R23, RZ, 0x1f, R22 ;  /* 0x0000001fff177819 */ /* 0x008fe40000011416 */
[----:B------:R-:W-:Y:S01]  /*b420*/  SEL R16, R22, RZ, !P2 ;  /* 0x000000ff16107207 */ /* 0x000fe20005000000 */
[----:B------:R-:W-:Y:S06]  /*b430*/  BRA.DIV UR4, `(.L_x_10415) ;  /* 0x0000002a04e87947 */ /* 0x000fec000b800000 */
[----:B------:R0:W1:Y:S02]  /*b440*/  SHFL.IDX PT, R14, R24, RZ, 0x1f ;  /* 0x00001fff180e7589 */ /* 0x00006400000e0000 */
.L_x_10470:
[----:B-1----:R-:W-:Y:S02]  /*b450*/  ISETP.NE.AND P0, PT, R14, RZ, PT ;  /* 0x000000ff0e00720c */ /* 0x002fe40003f05270 */
[----:B------:R-:W-:-:S04]  /*b460*/  PLOP3.LUT P1, PT, PT, PT, PT, 0x8, 0x0 ;  /* 0x000000000000781c */ /* 0x000fc80003f2e170 */
[----:B0-----:R-:W-:-:S07]  /*b470*/  P2R R24, PR, RZ, 0x2 ;  /* 0x00000002ff187803 */ /* 0x001fce0000000000 */
[----:B------:R-:W-:Y:S05]  /*b480*/  @P0 BRA `(.L_x_10416) ;  /* 0x0000000400940947 */ /* 0x000fea0003800000 */
[----:B------:R-:W-:-:S06]  /*b490*/  UIADD3 UR4, UR39, -0x1, URZ ;  /* 0xffffffff27047890 */ /* 0x000fcc000fffe03f */
[----:B------:R-:W-:Y:S01]  /*b4a0*/  IMAD.U32 R0, RZ, RZ, UR4 ;  /* 0x00000004ff007e24 */ /* 0x000fe2000f8e00ff */
[----:B------:R-:W-:-:S03]  /*b4b0*/  UMOV UR4, 0xffffffff ;  /* 0xffffffff00047882 */ /* 0x000fc60000000000 */
[----:B------:R-:W-:Y:S05]  /*b4c0*/  BRA.DIV UR4, `(.L_x_10417) ;  /* 0x0000002a04e47947 */ /* 0x000fea000b800000 */
[----:B------:R-:W-:-:S13]  /*b4d0*/  ELECT P6, URZ, PT ;  /* 0x00000000003f782f */ /* 0x000fda00038c0000 */
.L_x_10473:
[----:B------:R-:W-:Y:S05]  /*b4e0*/  @!P6 BRA `(.L_x_10416) ;  /* 0x00000004007ce947 */ /* 0x000fea0003800000 */
[----:B------:R-:W-:Y:S01]  /*b4f0*/  IMAD.MOV.U32 R16, RZ, RZ, R22 ;  /* 0x000000ffff107224 */ /* 0x000fe200078e0016 */
[----:B------:R-:W-:Y:S06]  /*b500*/  @!P2 BRA `(.L_x_10418) ;  /* 0x000000000048a947 */ /* 0x000fec0003800000 */
[----:B------:R-:W0:Y:S01]  /*b510*/  LDC R7, c[0x0][0x43c] ;  /* 0x00010f00ff077b82 */ /* 0x000e220000000800 */
[----:B------:R-:W-:Y:S01]  /*b520*/  IMAD.MOV.U32 R9, RZ, RZ, R0 ;  /* 0x000000ffff097224 */ /* 0x000fe200078e0000 */
[----:B------:R-:W-:Y:S02]  /*b530*/  ULDC.64 UR4, c[0x0][0x428] ;  /* 0x00010a0000047ab9 */ /* 0x000fe40000000a00 */
[----:B------:R-:W-:-:S04]  /*b540*/  IMAD R11, R23, UR4, RZ ;  /* 0x00000004170b7c24 */ /* 0x000fc8000f8e02ff */
        /* <DEDUP_REMOVED lines=14> */
.L_x_10418:
[----:B------:R-:W-:Y:S01]  /*b630*/  IMAD.MOV.U32 R3, RZ, RZ, 0x1 ;  /* 0x00000001ff037424 */ /* 0x000fe200078e00ff */
[----:B------:R-:W-:-:S04]  /*b640*/  ISETP.NE.AND P1, PT, R29, RZ, PT ;  /* 0x000000ff1d00720c */ /* 0x000fc80003f25270 */
[----:B------:R-:W-:-:S04]  /*b650*/  SHF.L.U32 R3, R3, 0x1f, RZ ;  /* 0x0000001f03037819 */ /* 0x000fc800000006ff */
[----:B------:R-:W1:Y:S02]  /*b660*/  SYNCS.PHASECHK.TRANS64.TRYWAIT P0, [UR38+0x17080], R3 ;  /* 0x01708003ff0075a7 */ /* 0x000e640008000166 */
[----:B-1----:R-:W-:Y:S05]  /*b670*/  @!P0 BRA `(.L_x_10419) ;  /* 0x0000002800988947 */ /* 0x002fea0003800000 */
.L_x_10474:
[----:B------:R-:W-:Y:S05]  /*b680*/  @P1 BRA `(.L_x_10420) ;  /* 0x0000000000181947 */ /* 0x000fea0003800000 */
[----:B0-----:R-:W0:Y:S01]  /*b690*/  S2R R4, SR_TID.X ;  /* 0x0000000000047919 */ /* 0x001e220000002100 */
[----:B------:R-:W-:-:S04]  /*b6a0*/  IMAD.MOV.U32 R2, RZ, RZ, 0x3000 ;  /* 0x00003000ff027424 */ /* 0x000fc800078e00ff */
[----:B------:R2:W-:Y:S01]  /*b6b0*/  SYNCS.ARRIVE.TRANS64 RZ, [UR38+0x17070], R2 ;  /* 0x01707002ffff79a7 */ /* 0x0005e20008000026 */
[----:B0-----:R-:W-:-:S13]  /*b6c0*/  LOP3.LUT P0, RZ, R4, 0x1f, RZ, 0xc0, !PT ;  /* 0x0000001f04ff7812 */ /* 0x001fda000780c0ff */
[----:B--2---:R-:W-:Y:S05]  /*b6d0*/  @!P0 BRA `(.L_x_10420) ;  /* 0x0000000000048947 */ /* 0x004fea0003800000 */
[----:B------:R-:W-:Y:S01]  /*b6e0*/  BPT.TRAP 0x1 ;  /* 0x000000040000795c */ /* 0x000fe20000300000 */
.L_x_10420:
        /* <DEDUP_REMOVED lines=28> */
.L_x_10475:
[----:B------:R-:W-:Y:S05]  /*b8b0*/  @P1 BRA `(.L_x_10422) ;  /* 0x0000000000181947 */ /* 0x000fea0003800000 */
[----:B0-----:R-:W0:Y:S01]  /*b8c0*/  S2R R4, SR_TID.X ;  /* 0x0000000000047919 */ /* 0x001e220000002100 */
[----:B------:R-:W-:-:S04]  /*b8d0*/  IMAD.MOV.U32 R2, RZ, RZ, 0x3000 ;  /* 0x00003000ff027424 */ /* 0x000fc800078e00ff */
[----:B------:R3:W-:Y:S01]  /*b8e0*/  SYNCS.ARRIVE.TRANS64 RZ, [UR38+0x17030], R2 ;  /* 0x01703002ffff79a7 */ /* 0x0007e20008000026 */
[----:B0-----:R-:W-:-:S13]  /*b8f0*/  LOP3.LUT P0, RZ, R4, 0x1f, RZ, 0xc0, !PT ;  /* 0x0000001f04ff7812 */ /* 0x001fda000780c0ff */
[----:B---3--:R-:W-:Y:S05]  /*b900*/  @!P0 BRA `(.L_x_10422) ;  /* 0x0000000000048947 */ /* 0x008fea0003800000 */
[----:B------:R-:W-:Y:S01]  /*b910*/  BPT.TRAP 0x1 ;  /* 0x000000040000795c */ /* 0x000fe20000300000 */
.L_x_10422:
        /* <DEDUP_REMOVED lines=26> */
[----:B------:R3:W-:Y:S02]  /*bac0*/  UTMALDG.4D [UR32], [UR4], desc[UR6] ;  /* 0x00000620040075b4 */ /* 0x0007e40008019000 */
[----:B---3--:R-:W-:Y:S01]  /*bad0*/  NOP ;  /* 0x0000000000007918 */ /* 0x008fe20000000000 */
.L_x_10416:
        /* <DEDUP_REMOVED lines=16> */
[----:B0-----:R-:W-:Y:S02]  /*bbe0*/  IMAD.U32 R4, RZ, RZ, UR6 ;  /* 0x00000006ff047e24 */ /* 0x001fe4000f8e00ff */
[----:B-12---:R-:W0:Y:S01]  /*bbf0*/  LDC.64 R2, c[0x4][R2] ;  /* 0x0100000002027b82 */ /* 0x006e220000000a00 */
        /* <DEDUP_REMOVED lines=10> */
.L_x_10423:
[----:B------:R-:W3:Y:S01]  /*bca0*/  S2R R2, SR_TID.X ;  /* 0x0000000000027919 */ /* 0x000ee20000002100 */
[----:B------:R-:W4:Y:S01]  /*bcb0*/  LDC R20, c[0x0][0x448] ;  /* 0x00011200ff147b82 */ /* 0x000f220000000800 */
[----:B------:R-:W-:Y:S01]  /*bcc0*/  SHF.R.U32.HI R9, RZ, 0x1, R29 ;  /* 0x00000001ff097819 */ /* 0x000fe2000001161d */
[----:B------:R-:W-:Y:S01]  /*bcd0*/  UMOV UR42, UR46 ;  /* 0x0000002e002a7c82 */ /* 0x000fe20008000000 */
[----:B------:R-:W5:Y:S01]  /*bce0*/  S2R R12, SR_CTAID.X ;  /* 0x00000000000c7919 */ /* 0x000f620000002500 */
[----:B------:R-:W-:Y:S01]  /*bcf0*/  ULDC.64 UR4, c[0x0][0x2d0] ;  /* 0x0000b40000047ab9 */ /* 0x000fe20000000a00 */
[----:B------:R-:W-:Y:S01]  /*bd00*/  ULDC.64 UR6, c[0x0][0x2c8] ;  /* 0x0000b20000067ab9 */ /* 0x000fe20000000a00 */
[----:B------:R-:W-:Y:S01]  /*bd10*/  ULDC.64 UR8, c[0x0][0x280] ;  /* 0x0000a00000087ab9 */ /* 0x000fe20000000a00 */
[----:B------:R-:W1:Y:S01]  /*bd20*/  S2R R13, SR_CTAID.Z ;  /* 0x00000000000d7919 */ /* 0x000e620000002700 */
[----:B----4-:R-:W-:Y:S02]  /*bd30*/  ISETP.NE.AND P0, PT, R20, 0x1, PT ;  /* 0x000000011400780c */ /* 0x010fe40003f05270 */
[----:B---3--:R-:W-:Y:S01]  /*bd40*/  SHF.R.U32.HI R21, RZ, 0x1, R2 ;  /* 0x00000001ff157819 */ /* 0x008fe20000011602 */
[----:B------:R-:W-:-:S04]  /*bd50*/  IMAD.SHL.U32 R2, R2, 0x10, RZ ;  /* 0x0000001002027824 */ /* 0x000fc800078e00ff */
[----:B------:R-:W-:Y:S01]  /*bd60*/  IMAD.SHL.U32 R0, R21, 0x20, RZ ;  /* 0x0000002015007824 */ /* 0x000fe200078e00ff */
[----:B------:R-:W-:Y:S01]  /*bd70*/  LOP3.LUT R6, R2, 0x10, RZ, 0xc0, !PT ;  /* 0x0000001002067812 */ /* 0x000fe200078ec0ff */
[----:B------:R-:W-:-:S04]  /*bd80*/  IMAD.SHL.U32 R21, R29, 0x10, RZ ;  /* 0x000000101d157824 */ /* 0x000fc800078e00ff */
[----:B0-----:R-:W0:Y:S01]  /*bd90*/  @P0 LDC R5, c[0x0][0x44c] ;  /* 0x00011300ff050b82 */ /* 0x001e220000000800 */
[C---:B------:R-:W-:Y:S01]  /*bda0*/  IMAD.SHL.U32 R2, R17.reuse, 0x10, RZ ;  /* 0x0000001011027824 */ /* 0x040fe200078e00ff */
[----:B------:R-:W-:Y:S01]  /*bdb0*/  LOP3.LUT R0, R0, 0x60, RZ, 0xc0, !PT ;  /* 0x0000006000007812 */ /* 0x000fe200078ec0ff */
[----:B------:R-:W-:Y:S01]  /*bdc0*/  IMAD R17, R17, 0x80, R6 ;  /* 0x0000008011117824 */ /* 0x000fe200078e0206 */
[----:B-1----:R-:W-:Y:S02]  /*bdd0*/  SHF.R.S32.HI R13, RZ, 0x1f, R13 ;  /* 0x0000001fff0d7819 */ /* 0x002fe4000001140d */
[----:B------:R-:W-:Y:S02]  /*bde0*/  LOP3.LUT R0, R0, 0x700, R21, 0xf8, !PT ;  /* 0x0000070000007812 */ /* 0x000fe400078ef815 */
[----:B------:R-:W1:Y:S01]  /*bdf0*/  S2R R21, SR_TID.X ;  /* 0x0000000000157919 */ /* 0x000e620000002100 */
[----:B------:R-:W3:Y:S01]  /*be00*/  @P0 LDC R7, c[0x0][0x450] ;  /* 0x00011400ff070b82 */ /* 0x000ee20000000800 */
[----:B------:R-:W-:-:S07]  /*be10*/  LOP3.LUT R0, R0, R17, R2, 0xf6, !PT ;  /* 0x0000001100007212 */ /* 0x000fce00078ef602 */
[----:B------:R-:W4:Y:S08]  /*be20*/  @P0 LDC R11, c[0x0][0x44c] ;  /* 0x00011300ff0b0b82 */ /* 0x000f300000000800 */
[----:B------:R-:W4:Y:S01]  /*be30*/  @P0 LDC R10, c[0x0][0x450] ;  /* 0x00011400ff0a0b82 */ /* 0x000f220000000800 */
[----:B-1----:R-:W-:Y:S02]  /*be40*/  IMAD.SHL.U32 R2, R21, 0x40, RZ ;  /* 0x0000004015027824 */ /* 0x002fe400078e00ff */
[----:B------:R-:W1:Y:S03]  /*be50*/  S2R R21, SR_CTAID.Z ;  /* 0x0000000000157919 */ /* 0x000e660000002700 */
[----:B--2---:R-:W-:-:S05]  /*be60*/  LOP3.LUT R3, R9, 0x40, R2, 0xf8, !PT ;  /* 0x0000004009037812 */ /* 0x004fca00078ef802 */
[----:B-----5:R-:W-:Y:S02]  /*be70*/  IMAD R4, R12, 0xc0, R3 ;  /* 0x000000c00c047824 */ /* 0x020fe400078e0203 */
[----:B------:R-:W2:Y:S02]  /*be80*/  LDC.64 R2, c[0x0][0x2e0] ;  /* 0x0000b800ff027b82 */ /* 0x000ea40000000a00 */
[----:B0-----:R-:W-:-:S04]  /*be90*/  @P0 IMAD.HI.U32 R8, R4, R5, RZ ;  /* 0x0000000504080227 */ /* 0x001fc800078e00ff */
[----:B------:R-:W-:Y:S01]  /*bea0*/  IMAD.MOV.U32 R5, RZ, RZ, R4 ;  /* 0x000000ffff057224 */ /* 0x000fe200078e0004 */
[----:B---3--:R-:W-:Y:S01]  /*beb0*/  @P0 SHF.R.U32.HI R5, RZ, R7, R8 ;  /* 0x00000007ff050219 */ /* 0x008fe20000011608 */
[----:B------:R-:W-:-:S04]  /*bec0*/  VIADD R8, R4, 0x80 ;  /* 0x0000008004087836 */ /* 0x000fc80000000000 */
[----:B----4-:R-:W-:-:S04]  /*bed0*/  @P0 IMAD.HI.U32 R11, R8, R11, RZ ;  /* 0x0000000b080b0227 */ /* 0x010fc800078e00ff */
[----:B------:R-:W-:Y:S01]  /*bee0*/  IMAD.MOV.U32 R7, RZ, RZ, R8 ;  /* 0x000000ffff077224 */ /* 0x000fe200078e0008 */
[----:B------:R-:W-:Y:S01]  /*bef0*/  @P0 SHF.R.U32.HI R7, RZ, R10, R11 ;  /* 0x0000000aff070219 */ /* 0x000fe2000001160b */
[----:B--2---:R-:W-:-:S04]  /*bf00*/  IMAD R10, R13, R2, RZ ;  /* 0x000000020d0a7224 */ /* 0x004fc800078e02ff */
[C---:B-1----:R-:W-:Y:S01]  /*bf10*/  IMAD R11, R21.reuse, R3, R10 ;  /* 0x00000003150b7224 */ /* 0x042fe200078e020a */
[----:B------:R-:W-:Y:S01]  /*bf20*/  SHF.R.S32.HI R10, RZ, 0x1f, R5 ;  /* 0x0000001fff0a7819 */ /* 0x000fe20000011405 */
[----:B------:R-:W-:-:S04]  /*bf30*/  IMAD.WIDE.U32 R2, R21, R2, UR42 ;  /* 0x0000002a15027e25 */ /* 0x000fc8000f8e0002 */
[----:B------:R-:W-:Y:S02]  /*bf40*/  IMAD.IADD R3, R3, 0x1, R11 ;  /* 0x0000000103037824 */ /* 0x000fe400078e020b */
[----:B------:R-:W-:Y:S02]  /*bf50*/  IMAD.MOV R11, RZ, RZ, -R5 ;  /* 0x000000ffff0b7224 */ /* 0x000fe400078e0a05 */
[----:B------:R-:W-:Y:S02]  /*bf60*/  IMAD R14, R10, UR4, RZ ;  /* 0x000000040a0e7c24 */ /* 0x000fe4000f8e02ff */
[----:B------:R-:W-:Y:S02]  /*bf70*/  IMAD R10, R20, R11, R4 ;  /* 0x0000000b140a7224 */ /* 0x000fe400078e0204 */
[C---:B------:R-:W-:Y:S02]  /*bf80*/  IMAD R11, R5.reuse, UR5, R14 ;  /* 0x00000005050b7c24 */ /* 0x040fe4000f8e020e */
[----:B------:R-:W-:-:S04]  /*bf90*/  IMAD.WIDE.U32 R4, R5, UR4, R2 ;  /* 0x0000000405047c25 */ /* 0x000fc8000f8e0002 */
[----:B------:R-:W-:Y:S01]  /*bfa0*/  IMAD.IADD R5, R5, 0x1, R11 ;  /* 0x0000000105057824 */ /* 0x000fe200078e020b */
[----:B------:R-:W-:Y:S01]  /*bfb0*/  SHF.R.S32.HI R11, RZ, 0x1f, R10 ;  /* 0x0000001fff0b7819 */ /* 0x000fe2000001140a */
[----:B------:R-:W-:-:S04]  /*bfc0*/  IMAD.WIDE.U32 R2, R7, UR4, R2 ;  /* 0x0000000407027c25 */ /* 0x000fc8000f8e0002 */
[----:B------:R-:W-:Y:S02]  /*bfd0*/  IMAD R11, R11, UR6, RZ ;  /* 0x000000060b0b7c24 */ /* 0x000fe4000f8e02ff */
[----:B------:R-:W-:-:S04]  /*bfe0*/  IMAD.WIDE.U32 R4, R10, UR6, R4 ;  /* 0x000000060a047c25 */ /* 0x000fc8000f8e0004 */
[----:B------:R-:W-:Y:S01]  /*bff0*/  IMAD R11, R10, UR7, R11 ;  /* 0x000000070a0b7c24 */ /* 0x000fe2000f8e020b */
[----:B------:R-:W-:Y:S02]  /*c000*/  IADD3 R4, P0, R4, UR8, RZ ;  /* 0x0000000804047c10 */ /* 0x000fe4000ff1e0ff */
[----:B------:R-:W-:Y:S02]  /*c010*/  SHF.R.S32.HI R10, RZ, 0x1f, R7 ;  /* 0x0000001fff0a7819 */ /* 0x000fe40000011407 */
[----:B------:R-:W-:Y:S01]  /*c020*/  IADD3.X R5, R5, UR9, R11, P0, !PT ;  /* 0x0000000905057c10 */ /* 0x000fe200087fe40b */
[----:B------:R-:W-:Y:S02]  /*c030*/  IMAD.MOV R11, RZ, RZ, -R7 ;  /* 0x000000ffff0b7224 */ /* 0x000fe400078e0a07 */
[----:B------:R-:W-:Y:S01]  /*c040*/  IMAD R10, R10, UR4, RZ ;  /* 0x000000040a0a7c24 */ /* 0x000fe2000f8e02ff */
[----:B------:R-:W-:Y:S01]  /*c050*/  ULDC UR4, c[0x0][0x2b8] ;  /* 0x0000ae0000047ab9 */ /* 0x000fe20000000800 */
[----:B------:R-:W-:Y:S01]  /*c060*/  IMAD R11, R20, R11, R8 ;  /* 0x0000000b140b7224 */ /* 0x000fe200078e0208 */
[----:B------:R-:W-:Y:S01]  /*c070*/  ISETP.GE.AND P2, PT, R6, UR4, PT ;  /* 0x0000000406007c0c */ /* 0x000fe2000bf46270 */
[----:B------:R-:W-:-:S03]  /*c080*/  IMAD R13, R7, UR5, R10 ;  /* 0x00000005070d7c24 */ /* 0x000fc6000f8e020a */
[----:B------:R-:W-:Y:S01]  /*c090*/  SHF.R.S32.HI R7, RZ, 0x1f, R11 ;  /* 0x0000001fff077819 */ /* 0x000fe2000001140b */
[----:B------:R-:W-:-:S04]  /*c0a0*/  IMAD.IADD R3, R3, 0x1, R13 ;  /* 0x0000000103037824 */ /* 0x000fc800078e020d */
        /* <DEDUP_REMOVED lines=11> */
[----:B------:R-:W0:Y:S01]  /*c160*/  SHFL.IDX PT, R3, R4, RZ, 0x1e1f ;  /* 0x001e1fff04037589 */ /* 0x000e2200000e0000 */
[----:B------:R-:W-:Y:S01]  /*c170*/  ULDC UR4, c[0x0][0x288] ;  /* 0x0000a20000047ab9 */ /* 0x000fe20000000800 */
[----:B------:R-:W-:Y:S02]  /*c180*/  IMAD R10, R12, 0xc0, R9 ;  /* 0x000000c00c0a7824 */ /* 0x000fe400078e0209 */
[----:B------:R-:W1:Y:S01]  /*c190*/  SHFL.IDX PT, R2, R5, RZ, 0x1e1f ;  /* 0x001e1fff05027589 */ /* 0x000e6200000e0000 */
[----:B------:R-:W-:Y:S02]  /*c1a0*/  IMAD R9, R20, UR4, RZ ;  /* 0x0000000414097c24 */ /* 0x000fe4000f8e02ff */
[C---:B------:R-:W-:Y:S01]  /*c1b0*/  VIADD R12, R10.reuse, 0x40 ;  /* 0x000000400a0c7836 */ /* 0x040fe20000000000 */
[----:B------:R-:W2:Y:S02]  /*c1c0*/  SHFL.IDX PT, R14, R4, 0x1, 0x1e1f ;  /* 0x003e1f00040e7f89 */ /* 0x000ea400000e0000 */
[----:B------:R-:W-:-:S02]  /*c1d0*/  ISETP.GE.AND P3, PT, R10, R9, PT ;  /* 0x000000090a00720c */ /* 0x000fc40003f66270 */
[----:B------:R3:W4:Y:S04]  /*c1e0*/  SHFL.IDX PT, R17, R5, 0x1, 0x1e1f ;  /* 0x003e1f0005117f89 */ /* 0x00072800000e0000 */
[----:B------:R-:W2:Y:S07]  /*c1f0*/  SHFL.IDX PT, R8, R8, RZ, 0x1e1f ;  /* 0x001e1fff08087589 */ /* 0x000eae00000e0000 */
[----:B------:R-:W-:Y:S01]  /*c200*/  @!P3 VIADD R21, R0, UR38 ;  /* 0x000000260015bc36 */ /* 0x000fe20008000000 */
[----:B0-----:R-:W-:-:S05]  /*c210*/  @!P3 IADD3 R20, P4, R6, R3, RZ ;  /* 0x000000030614b210 */ /* 0x001fca0007f9e0ff */
[----:B-1----:R-:W-:Y:S01]  /*c220*/  @!P3 IMAD.X R3, RZ, RZ, R2, P4 ;  /* 0x000000ffff03b224 */ /* 0x002fe200020e0602 */
[----:B------:R-:W-:Y:S01]  /*c230*/  ISETP.GE.AND P4, PT, R12, R9, PT ;  /* 0x000000090c00720c */ /* 0x000fe20003f86270 */
[----:B------:R-:W-:-:S05]  /*c240*/  @!P3 IMAD.MOV.U32 R2, RZ, RZ, R20 ;  /* 0x000000ffff02b224 */ /* 0x000fca00078e0014 */
[----:B------:R-:W-:Y:S04]  /*c250*/  @!P3 LDGSTS.E.BYPASS.LTC128B.128 [R21+0xc400], desc[UR44][R2.64], !P2 ;  /* 0x0c4000000215bfae */ /* 0x000fe8000d101d6c */
[----:B------:R-:W-:Y:S03]  /*c260*/  @!P3 LDGSTS.E.BYPASS.LTC128B.128 [R21+0xdc00], desc[UR44][R2.64+0x20], !P0 ;  /* 0x0dc000200215bfae */ /* 0x000fe6000c101d6c */
[----:B---3--:R-:W-:Y:S01]  /*c270*/  @!P4 VIADD R5, R0, UR38 ;  /* 0x000000260005cc36 */ /* 0x008fe20008000000 */
[----:B------:R0:W-:Y:S01]  /*c280*/  @!P3 LDGSTS.E.BYPASS.LTC128B.128 [R21+0xf400], desc[UR44][R2.64+0x40], !P1 ;  /* 0x0f4000400215bfae */ /* 0x0001e2000c901d6c */
[----:B--2---:R-:W-:-:S05]  /*c290*/  @!P4 IADD3 R14, P3, R6, R14, RZ ;  /* 0x0000000e060ec210 */ /* 0x004fca0007f7e0ff */
[----:B----4-:R-:W-:Y:S02]  /*c2a0*/  @!P4 IMAD.X R17, RZ, RZ, R17, P3 ;  /* 0x000000ffff11c224 */ /* 0x010fe400018e0611 */
[----:B0-----:R-:W-:Y:S02]  /*c2b0*/  @!P4 IMAD.MOV.U32 R2, RZ, RZ, R14 ;  /* 0x000000ffff02c224 */ /* 0x001fe400078e000e */
[----:B------:R-:W-:Y:S01]  /*c2c0*/  @!P4 IMAD.MOV.U32 R3, RZ, RZ, R17 ;  /* 0x000000ffff03c224 */ /* 0x000fe200078e0011 */
[----:B------:R0:W1:Y:S04]  /*c2d0*/  SHFL.IDX PT, R14, R7, RZ, 0x1e1f ;  /* 0x001e1fff070e7589 */ /* 0x00006800000e0000 */
[----:B------:R0:W-:Y:S04]  /*c2e0*/  @!P4 LDGSTS.E.BYPASS.LTC128B.128 [R5+0xcc00], desc[UR44][R2.64], !P2 ;  /* 0x0cc000000205cfae */ /* 0x0001e8000d101d6c */
[----:B------:R0:W-:Y:S04]  /*c2f0*/  @!P4 LDGSTS.E.BYPASS.LTC128B.128 [R5+0xe400], desc[UR44][R2.64+0x20], !P0 ;  /* 0x0e4000200205cfae */ /* 0x0001e8000c101d6c */
[----:B------:R0:W-:Y:S02]  /*c300*/  @!P4 LDGSTS.E.BYPASS.LTC128B.128 [R5+0xfc00], desc[UR44][R2.64+0x40], !P1 ;  /* 0x0fc000400205cfae */ /* 0x0001e4000c901d6c */
.L_x_10482:
[----:B------:R-:W-:Y:S01]  /*c310*/  VIADD R10, R10, 0x80 ;  /* 0x000000800a0a7836 */ /* 0x000fe20000000000 */
[----:B------:R-:W-:Y:S01]  /*c320*/  BSSY B0, `(.L_x_10425) ;  /* 0x000000e000007945 */ /* 0x000fe20003800000 */
[----:B0-----:R-:W-:-:S03]  /*c330*/  IMAD.MOV.U32 R7, RZ, RZ, 0x1 ;  /* 0x00000001ff077424 */ /* 0x001fc600078e00ff */
[----:B------:R-:W-:Y:S02]  /*c340*/  ISETP.GE.AND P3, PT, R10, R9, PT ;  /* 0x000000090a00720c */ /* 0x000fe40003f66270 */
[----:B------:R-:W-:-:S11]  /*c350*/  SHF.L.U32 R7, R7, 0x1f, RZ ;  /* 0x0000001f07077819 */ /* 0x000fd600000006ff */
        /* <DEDUP_REMOVED lines=10> */
.L_x_10426:
[----:B------:R-:W-:Y:S05]  /*c400*/  BSYNC B0 ;  /* 0x0000000000007941 */ /* 0x000fea0003800000 */
.L_x_10425:
[----:B------:R-:W-:Y:S01]  /*c410*/  NOP ;  /* 0x0000000000007918 */ /* 0x000fe20000000000 */
[----:B------:R-:W-:Y:S01]  /*c420*/  SYNCS.ARRIVE.TRANS64.RED.A0T1 RZ, [UR38+0x17000], RZ ;  /* 0x017000ffffff79a7 */ /* 0x000fe20008200426 */
[----:B------:R-:W-:Y:S01]  /*c430*/  ARRIVES.LDGSTSBAR.64.TRANSCNT [UR38+0x17000] ;  /* 0x01700000ff0079b0 */ /* 0x000fe20008000aa6 */
[----:B------:R-:W-:Y:S01]  /*c440*/  NOP ;  /* 0x0000000000007918 */ /* 0x000fe20000000000 */
[----:B------:R-:W-:Y:S01]  /*c450*/  SYNCS.ARRIVE.TRANS64.A1T0 RZ, [UR38+0x17000], RZ ;  /* 0x017000ffffff79a7 */ /* 0x000fe20008100026 */
[----:B------:R-:W2:Y:S02]  /*c460*/  SYNCS.PHASECHK.TRANS64.TRYWAIT P0, [UR38+0x17020], R7 ;  /* 0x01702007ff0075a7 */ /* 0x000ea40008000166 */
[----:B--2---:R-:W-:Y:S05]  /*c470*/  @!P0 BRA `(.L_x_10427) ;  /* 0x0000002000348947 */ /* 0x004fea0003800000 */
.L_x_10483:
[----:B------:R-:W-:Y:S01]  /*c480*/  UIADD3 UR4, UR39, -0x2, URZ ;  /* 0xfffffffe27047890 */ /* 0x000fe2000fffe03f */
[----:B-1----:R-:W-:-:S03]  /*c490*/  IMAD.MOV.U32 R14, RZ, RZ, 0x1 ;  /* 0x00000001ff0e7424 */ /* 0x002fc600078e00ff */
[----:B------:R-:W-:-:S06]  /*c4a0*/  UISETP.GE.AND UP0, UPT, UR4, UR40, UPT ;  /* 0x000000280400728c */ /* 0x000fcc000bf06270 */
[----:B------:R-:W-:-:S13]  /*c4b0*/  PLOP3.LUT P0, PT, PT, PT, UP0, 0x80, 0x0 ;  /* 0x000000000000781c */ /* 0x000fda0003f0f008 */
[----:B------:R-:W-:Y:S05]  /*c4c0*/  @!P0 BRA `(.L_x_10428) ;  /* 0x0000000c00d88947 */ /* 0x000fea0003800000 */
[----:B------:R-:W1:Y:S01]  /*c4d0*/  S2R R0, SR_TID.X ;  /* 0x0000000000007919 */ /* 0x000e620000002100 */
[----:B------:R-:W-:Y:S02]  /*c4e0*/  IMAD.U32 R21, RZ, RZ, UR41 ;  /* 0x00000029ff157e24 */ /* 0x000fe4000f8e00ff */
[----:B------:R-:W-:Y:S02]  /*c4f0*/  IMAD.IADD R15, R28, 0x1, R18 ;  /* 0x000000011c0f7824 */ /* 0x000fe400078e0212 */
[----:B------:R-:W-:Y:S01]  /*c500*/  IMAD.MOV.U32 R4, RZ, RZ, 0x1 ;  /* 0x00000001ff047424 */ /* 0x000fe200078e00ff */
[----:B------:R-:W-:Y:S01]  /*c510*/  LOP3.LUT R21, R21, 0x1, RZ, 0xfc, !PT ;  /* 0x0000000115157812 */ /* 0x000fe200078efcff */
[----:B0-----:R-:W-:Y:S01]  /*c520*/  IMAD.MOV.U32 R5, RZ, RZ, RZ ;  /* 0x000000ffff057224 */ /* 0x001fe200078e00ff */
[----:B-1----:R-:W-:Y:S01]  /*c530*/  LOP3.LUT R20, R0, 0x1f, RZ, 0xc0, !PT ;  /* 0x0000001f00147812 */ /* 0x002fe200078ec0ff */
[----:B------:R-:W-:-:S07]  /*c540*/  IMAD.U32 R0, RZ, RZ, UR4 ;  /* 0x00000004ff007e24 */ /* 0x000fce000f8e00ff */
.L_x_10449:
[----:B------:R-:W-:Y:S01]  /*c550*/  ISETP.NE.AND P1, PT, R24, RZ, PT ;  /* 0x000000ff1800720c */ /* 0x000fe20003f25270 */
[----:B------:R-:W-:Y:S01]  /*c560*/  VIADD R13, R5, 0x1 ;  /* 0x00000001050d7836 */ /* 0x000fe20000000000 */
[----:B------:R-:W-:Y:S04]  /*c570*/  BSSY B0, `(.L_x_10429) ;  /* 0x0000095000007945 */ /* 0x000fe80003800000 */
[----:B------:R-:W-:-:S04]  /*c580*/  ISETP.NE.AND P0, PT, R13, 0x2, PT ;  /* 0x000000020d00780c */ /* 0x000fc80003f05270 */
[----:B------:R-:W-:Y:S02]  /*c590*/  SEL R3, RZ, 0x1, P0 ;  /* 0x00000001ff037807 */ /* 0x000fe40000000000 */
[----:B------:R-:W-:Y:S02]  /*c5a0*/  SEL R13, R13, RZ, P0 ;  /* 0x000000ff0d0d7207 */ /* 0x000fe40000000000 */
[----:B------:R-:W-:Y:S01]  /*c5b0*/  LOP3.LUT R14, R4, R3, RZ, 0x3c, !PT ;  /* 0x00000003040e7212 */ /* 0x000fe200078e3cff */
[----:B------:R-:W-:Y:S06]  /*c5c0*/  @!P1 BRA `(.L_x_10430) ;  /* 0x00000008003c9947 */ /* 0x000fec0003800000 */
[----:B------:R-:W-:Y:S01]  /*c5d0*/  ISETP.NE.AND P1, PT, R25, RZ, PT ;  /* 0x000000ff1900720c */ /* 0x000fe20003f25270 */
[----:B------:R-:W-:-:S12]  /*c5e0*/  IMAD.MOV.U32 R2, RZ, RZ, R0 ;  /* 0x000000ffff027224 */ /* 0x000fd800078e0000 */
[----:B------:R-:W-:Y:S05]  /*c5f0*/  @!P1 BRA `(.L_x_10431) ;  /* 0x00000000004c9947 */ /* 0x000fea0003800000 */
[----:B------:R-:W0:Y:S01]  /*c600*/  LDC R6, c[0x0][0x43c] ;  /* 0x00010f00ff067b82 */ /* 0x000e220000000800 */
[----:B--2---:R-:W-:Y:S01]  /*c610*/  IMAD.MOV.U32 R7, RZ, RZ, R0 ;  /* 0x000000ffff077224 */ /* 0x004fe200078e0000 */
        /* <DEDUP_REMOVED lines=17> */
.L_x_10431:
[----:B------:R-:W-:Y:S02]  /*c730*/  LEA R6, R13, UR38, 0x3 ;  /* 0x000000260d067c11 */ /* 0x000fe4000f8e18ff */
[----:B------:R-:W-:Y:S02]  /*c740*/  SHF.L.U32 R3, R14, 0x1f, RZ ;  /* 0x0000001f0e037819 */ /* 0x000fe400000006ff */
[----:B------:R-:W-:Y:S02]  /*c750*/  ISETP.NE.AND P1, PT, R29, RZ, PT ;  /* 0x000000ff1d00720c */ /* 0x000fe40003f25270 */
[----:B------:R-:W1:Y:S02]  /*c760*/  SYNCS.PHASECHK.TRANS64.TRYWAIT P0, [R6+URZ+0x17080], R3 ;  /* 0x01708003060075a7 */ /* 0x000e64000800017f */
[----:B-1----:R-:W-:Y:S09]  /*c770*/  @!P0 BRA `(.L_x_10432) ;  /* 0x0000001c00888947 */ /* 0x002ff20003800000 */
.L_x_10484:
[----:B------:R-:W-:Y:S04]  /*c780*/  BSSY B1, `(.L_x_10433) ;  /* 0x0000007000017945 */ /* 0x000fe80003800000 */
[----:B------:R-:W-:Y:S05]  /*c790*/  @P1 BRA `(.L_x_10434) ;  /* 0x0000000000141947 */ /* 0x000fea0003800000 */
[----:B------:R-:W-:Y:S01]  /*c7a0*/  ISETP.NE.AND P0, PT, R20, RZ, PT ;  /* 0x000000ff1400720c */ /* 0x000fe20003f05270 */
[----:B--2---:R-:W-:-:S04]  /*c7b0*/  IMAD.MOV.U32 R7, RZ, RZ, 0x3000 ;  /* 0x00003000ff077424 */ /* 0x004fc800078e00ff */
[----:B------:R3:W-:Y:S08]  /*c7c0*/  SYNCS.ARRIVE.TRANS64 RZ, [R6+URZ+0x17070], R7 ;  /* 0x0170700706ff79a7 */ /* 0x0007f0000800003f */
[----:B------:R-:W-:Y:S05]  /*c7d0*/  @!P0 BRA `(.L_x_10434) ;  /* 0x0000000000048947 */ /* 0x000fea0003800000 */
[----:B------:R-:W-:Y:S01]  /*c7e0*/  BPT.TRAP 0x1 ;  /* 0x000000040000795c */ /* 0x000fe20000300000 */
.L_x_10434:
[----:B------:R-:W-:Y:S05]  /*c7f0*/  BSYNC B1 ;  /* 0x0000000000017941 */ /* 0x000fea0003800000 */
.L_x_10433:
[----:B--23--:R-:W-:Y:S01]  /*c800*/  IMAD R7, R13, 0x3000, R26 ;  /* 0x000030000d077824 */ /* 0x00cfe200078e021a */
        /* <DEDUP_REMOVED lines=14> */
.L_x_10435:
        /* <DEDUP_REMOVED lines=13> */
.L_x_10436:
        /* <DEDUP_REMOVED lines=15> */
.L_x_10437:
        /* <DEDUP_REMOVED lines=10> */
.L_x_10485:
[----:B------:R-:W-:Y:S01]  /*cb50*/  BSSY B1, `(.L_x_10439) ;  /* 0x0000009000017945 */ /* 0x000fe20003800000 */
[----:B------:R-:W-:Y:S02]  /*cb60*/  IMAD.MOV.U32 R2, RZ, RZ, 0x0 ;  /* 0x00000000ff027424 */ /* 0x000fe400078e00ff */
[----:B-12---:R-:W-:Y:S01]  /*cb70*/  IMAD.MOV.U32 R3, RZ, RZ, 0x14f00000 ;  /* 0x14f00000ff037424 */ /* 0x006fe200078e00ff */
[----:B------:R-:W-:Y:S06]  /*cb80*/  @P1 BRA `(.L_x_10440) ;  /* 0x0000000000141947 */ /* 0x000fec0003800000 */
[----:B------:R-:W-:Y:S01]  /*cb90*/  ISETP.NE.AND P0, PT, R20, RZ, PT ;  /* 0x000000ff1400720c */ /* 0x000fe20003f05270 */
[----:B------:R-:W-:-:S04]  /*cba0*/  IMAD.MOV.U32 R12, RZ, RZ, 0x3000 ;  /* 0x00003000ff0c7424 */ /* 0x000fc800078e00ff */
[----:B------:R1:W-:Y:S08]  /*cbb0*/  SYNCS.ARRIVE.TRANS64 RZ, [R6+URZ+0x17030], R12 ;  /* 0x0170300c06ff79a7 */ /* 0x0003f0000800003f */
[----:B------:R-:W-:Y:S05]  /*cbc0*/  @!P0 BRA `(.L_x_10440) ;  /* 0x0000000000048947 */ /* 0x000fea0003800000 */
[----:B------:R-:W-:Y:S01]  /*cbd0*/  BPT.TRAP 0x1 ;  /* 0x000000040000795c */ /* 0x000fe20000300000 */
.L_x_10440:
[----:B------:R-:W-:Y:S05]  /*cbe0*/  BSYNC B1 ;  /* 0x0000000000017941 */ /* 0x000fea0003800000 */
.L_x_10439:
        /* <DEDUP_REMOVED lines=12> */
.L_x_10441:
        /* <DEDUP_REMOVED lines=13> */
.L_x_10442:
        /* <DEDUP_REMOVED lines=13> */
.L_x_10443:
[----:B------:R-:W-:-:S13]  /*ce50*/  @P0 ELECT P1, URZ, PT ;  /* 0x00000000003f082f */ /* 0x000fda0003820000 */
[----:B------:R-:W-:Y:S01]  /*ce60*/  @P1 R2UR UR13, R16 ;  /* 0x00000000100d12ca */ /* 0x000fe200000e0000 */
[----:B------:R-:W-:Y:S01]  /*ce70*/  UMOV UR12, UR36 ;  /* 0x00000024000c7c82 */ /* 0x000fe20008000000 */
[----:B------:R-:W-:-:S11]  /*ce80*/  @P1 PLOP3.LUT P0, PT, P1, PT, PT, 0x8, 0x0 ;  /* 0x000000000000181c */ /* 0x000fd60000f0e170 */
[----:B------:R3:W-:Y:S01]  /*ce90*/  UTMALDG.4D [UR8], [UR6], desc[UR14] ;  /* 0x00000e08060075b4 */ /* 0x0007e20008019000 */
[----:B------:R-:W-:Y:S01]  /*cea0*/  PLOP3.LUT P1, PT, PT, PT, PT, 0x8, 0x0 ;  /* 0x000000000000781c */ /* 0x000fe20003f2e170 */
[----:B---3--:R-:W-:-:S12]  /*ceb0*/  @P0 BRA.U.ANY `(.L_x_10443) ;  /* 0xfffffffd00e40947 */ /* 0x008fd8000393ffff */
.L_x_10430:
[----:B------:R-:W-:Y:S05]  /*cec0*/  BSYNC B0 ;  /* 0x0000000000007941 */ /* 0x000fea0003800000 */
.L_x_10429:
[----:B------:R-:W-:-:S13]  /*ced0*/  ISETP.NE.AND P0, PT, R21, 0x3, PT ;  /* 0x000000031500780c */ /* 0x000fda0003f05270 */
[----:B------:R-:W-:Y:S05]  /*cee0*/  @!P0 BRA `(.L_x_10444) ;  /* 0x0000000000048947 */ /* 0x000fea0003800000 */
[----:B------:R-:W-:Y:S01]  /*cef0*/  BPT.TRAP 0x1 ;  /* 0x000000040000795c */ /* 0x000fe20000300000 */
.L_x_10444:
[----:B------:R-:W-:Y:S01]  /*cf00*/  LOP3.LUT R2, R4, 0x1, RZ, 0x3c, !PT ;  /* 0x0000000104027812 */ /* 0x000fe200078e3cff */
[----:B-1----:R-:W-:Y:S01]  /*cf10*/  IMAD.U32 R6, RZ, RZ, UR41 ;  /* 0x00000029ff067e24 */ /* 0x002fe2000f8e00ff */
[----:B------:R-:W-:Y:S02]  /*cf20*/  LEA R3, R5, UR38, 0x3 ;  /* 0x0000002605037c11 */ /* 0x000fe4000f8e18ff */
[----:B------:R-:W-:Y:S02]  /*cf30*/  SHF.L.U32 R2, R2, 0x1f, RZ ;  /* 0x0000001f02027819 */ /* 0x000fe400000006ff */
[----:B------:R-:W-:Y:S02]  /*cf40*/  LOP3.LUT R6, R6, 0x2, RZ, 0xfc, !PT ;  /* 0x0000000206067812 */ /* 0x000fe400078efcff */
[----:B------:R-:W1:Y:S02]  /*cf50*/  SYNCS.PHASECHK.TRANS64.TRYWAIT P0, [R3+URZ+0x17070], R2 ;  /* 0x01707002030075a7 */ /* 0x000e64000800017f */
[----:B------:R-:W-:Y:S01]  /*cf60*/  ISETP.NE.AND P1, PT, R6, 0x3, PT ;  /* 0x000000030600780c */ /* 0x000fe20003f25270 */
[----:B-1----:R-:W-:-:S12]  /*cf70*/  @!P0 BRA `(.L_x_10445) ;  /* 0x0000001400b08947 */ /* 0x002fd80003800000 */
.L_x_10486:
[----:B------:R-:W-:Y:S05]  /*cf80*/  @!P1 BRA `(.L_x_10446) ;  /* 0x0000000000049947 */ /* 0x000fea0003800000 */
[----:B------:R-:W-:Y:S01]  /*cf90*/  BPT.TRAP 0x1 ;  /* 0x000000040000795c */ /* 0x000fe20000300000 */
.L_x_10446:
[----:B------:R-:W-:Y:S01]  /*cfa0*/  SHF.L.U32 R4, R4, 0x1f, RZ ;  /* 0x0000001f04047819 */ /* 0x000fe200000006ff */
[----:B-1----:R-:W-:-:S03]  /*cfb0*/  IMAD R2, R5, 0x3000, RZ ;  /* 0x0000300005027824 */ /* 0x002fc600078e02ff */
[----:B------:R-:W1:Y:S02]  /*cfc0*/  SYNCS.PHASECHK.TRANS64.TRYWAIT P0, [R3+URZ+0x17060], R4 ;  /* 0x01706004030075a7 */ /* 0x000e64000800017f */
[----:B-1----:R-:W-:Y:S05]  /*cfd0*/  @!P0 BRA `(.L_x_10447) ;  /* 0x0000001400ac8947 */ /* 0x002fea0003800000 */
.L_x_10487:
[C---:B------:R-:W-:Y:S01]  /*cfe0*/  LOP3.LUT R12, R2.reuse, R19, RZ, 0xfc, !PT ;  /* 0x00000013020c7212 */ /* 0x040fe200078efcff */
[----:B------:R-:W-:Y:S05]  /*cff0*/  WARPSYNC.ALL ;  /* 0x0000000000007948 */ /* 0x000fea0003800000 */
[----:B-12---:R-:W1:Y:S01]  /*d000*/  LDSM.16.MT88.4 R4, [R12+UR38+0x6400] ;  /* 0x006400260c04783b */ /* 0x006e620008004200 */
[----:B0-----:R-:W-:Y:S01]  /*d010*/  VIADD R17, R2, 0x1000 ;  /* 0x0000100002117836 */ /* 0x001fe20000000000 */
        /* <DEDUP_REMOVED lines=8> */
[----:B------:R-:W-:Y:S03]  /*d0a0*/  STSM.16.M88.4 [R4], R8 ;  /* 0x0000000804007844 */ /* 0x000fe60000000200 */
[----:B------:R-:W-:Y:S01]  /*d0b0*/  IMAD.IADD R17, R27, 0x1, R17 ;  /* 0x000000011b117824 */ /* 0x000fe200078e0211 */
[----:B------:R-:W0:Y:S02]  /*d0c0*/  LDSM.16.MT88.4 R4, [R5+UR38+0x6400] ;  /* 0x006400260504783b */ /* 0x000e240008004200 */
[----:B0-----:R-:W-:-:S02]  /*d0d0*/  PRMT R8, R4, 0x6420, R5 ;  /* 0x0000642004087816 */ /* 0x001fc40000000005 */
[----:B------:R-:W-:Y:S02]  /*d0e0*/  PRMT R9, R4, 0x7531, R5 ;  /* 0x0000753104097816 */ /* 0x000fe40000000005 */
[C-C-:B------:R-:W-:Y:S02]  /*d0f0*/  PRMT R10, R6.reuse, 0x6420, R7.reuse ;  /* 0x00006420060a7816 */ /* 0x140fe40000000007 */
[----:B------:R-:W-:-:S05]  /*d100*/  PRMT R11, R6, 0x7531, R7 ;  /* 0x00007531060b7816 */ /* 0x000fca0000000007 */
[----:B------:R0:W-:Y:S02]  /*d110*/  STSM.16.M88.4 [R17], R8 ;  /* 0x0000000811007844 */ /* 0x0001e40000000200 */
[----:B0-----:R-:W-:Y:S01]  /*d120*/  VIADD R17, R2, 0x2000 ;  /* 0x0000200002117836 */ /* 0x001fe20000000000 */
[----:B------:R-:W-:-:S04]  /*d130*/  IADD3 R2, R27, R15, R2 ;  /* 0x0000000f1b027210 */ /* 0x000fc80007ffe002 */
        /* <DEDUP_REMOVED lines=35> */
.L_x_10448:
        /* <DEDUP_REMOVED lines=12> */
.L_x_10428:
[----:B------:R-:W-:-:S07]  /*d430*/  IMAD.MOV.U32 R13, RZ, RZ, RZ ;  /* 0x000000ffff0d7224 */ /* 0x000fce00078e00ff */
.L_x_10450:
[----:B------:R-:W-:-:S04]  /*d440*/  ULOP3.LUT UR4, UR41, 0x1, URZ, 0xfc, !UPT ;  /* 0x0000000129047892 */ /* 0x000fc8000f8efc3f */
[----:B------:R-:W-:-:S06]  /*d450*/  UISETP.NE.AND UP0, UPT, UR4, 0x3, UPT ;  /* 0x000000030400788c */ /* 0x000fcc000bf05270 */
[----:B------:R-:W-:-:S13]  /*d460*/  PLOP3.LUT P0, PT, PT, PT, UP0, 0x80, 0x0 ;  /* 0x000000000000781c */ /* 0x000fda0003f0f008 */
[----:B------:R-:W-:Y:S05]  /*d470*/  @!P0 BRA `(.L_x_10451) ;  /* 0x0000000000048947 */ /* 0x000fea0003800000 */
[----:B------:R-:W-:Y:S01]  /*d480*/  BPT.TRAP 0x1 ;  /* 0x000000040000795c */ /* 0x000fe20000300000 */
.L_x_10451:
[----:B0-----:R-:W-:Y:S01]  /*d490*/  LOP3.LUT R3, R14, 0x1, RZ, 0x3c, !PT ;  /* 0x000000010e037812 */ /* 0x001fe200078e3cff */
[----:B------:R-:W-:Y:S01]  /*d4a0*/  BSSY B0, `(.L_x_10452) ;  /* 0x0000005000007945 */ /* 0x000fe20003800000 */
[----:B------:R-:W-:Y:S02]  /*d4b0*/  LEA R2, R13, UR38, 0x3 ;  /* 0x000000260d027c11 */ /* 0x000fe4000f8e18ff */
[----:B------:R-:W-:-:S04]  /*d4c0*/  SHF.L.U32 R3, R3, 0x1f, RZ ;  /* 0x0000001f03037819 */ /* 0x000fc800000006ff */
[----:B------:R-:W0:Y:S02]  /*d4d0*/  SYNCS.PHASECHK.TRANS64.TRYWAIT P0, [R2+URZ+0x17070], R3 ;  /* 0x01707003020075a7 */ /* 0x000e24000800017f */
[----:B0-----:R-:W-:Y:S05]  /*d4e0*/  @!P0 BRA `(.L_x_10453) ;  /* 0x00000010007c8947 */ /* 0x001fea0003800000 */
.L_x_10488:
[----:B------:R-:W-:Y:S05]  /*d4f0*/  BSYNC B0 ;  /* 0x0000000000007941 */ /* 0x000fea0003800000 */
.L_x_10452:
[----:B------:R-:W-:-:S06]  /*d500*/  ULOP3.LUT UR4, UR41, 0x2, URZ, 0xfc, !UPT ;  /* 0x0000000229047892 */ /* 0x000fcc000f8efc3f */
[----:B------:R-:W-:-:S05]  /*d510*/  IMAD.U32 R0, RZ, RZ, UR4 ;  /* 0x00000004ff007e24 */ /* 0x000fca000f8e00ff */
[----:B------:R-:W-:-:S13]  /*d520*/  ISETP.NE.AND P1, PT, R0, 0x3, PT ;  /* 0x000000030000780c */ /* 0x000fda0003f25270 */
[----:B------:R-:W-:Y:S05]  /*d530*/  @!P1 BRA `(.L_x_10454) ;  /* 0x0000000000049947 */ /* 0x000fea0003800000 */
[----:B------:R-:W-:Y:S01]  /*d540*/  BPT.TRAP 0x1 ;  /* 0x000000040000795c */ /* 0x000fe20000300000 */
.L_x_10454:
[----:B------:R-:W-:Y:S01]  /*d550*/  SHF.L.U32 R5, R14, 0x1f, RZ ;  /* 0x0000001f0e057819 */ /* 0x000fe200000006ff */
[----:B------:R-:W-:-:S03]  /*d560*/  IMAD R0, R13, 0x3000, RZ ;  /* 0x000030000d007824 */ /* 0x000fc600078e02ff */
[----:B------:R-:W1:Y:S02]  /*d570*/  SYNCS.PHASECHK.TRANS64.TRYWAIT P0, [R2+URZ+0x17060], R5 ;  /* 0x01706005020075a7 */ /* 0x000e64000800017f */
[----:B0-----:R-:W-:Y:S01]  /*d580*/  LOP3.LUT R3, R0, R19, RZ, 0xfc, !PT ;  /* 0x0000001300037212 */ /* 0x001fe200078efcff */
[----:B-1----:R-:W-:Y:S06]  /*d590*/  @!P0 BRA `(.L_x_10455) ;  /* 0x0000001000648947 */ /* 0x002fec0003800000 */
.L_x_10489:
[----:B------:R-:W-:Y:S05]  /*d5a0*/  WARPSYNC.ALL ;  /* 0x0000000000007948 */ /* 0x000fea0003800000 */
[----:B0-2---:R-:W0:Y:S01]  /*d5b0*/  LDSM.16.MT88.4 R4, [R3+UR38+0x6400] ;  /* 0x006400260304783b */ /* 0x005e220008004200 */
        /* <DEDUP_REMOVED lines=55> */
.L_x_10456:
        /* <DEDUP_REMOVED lines=12> */
.L_x_10409:
[----:B------:R-:W1:Y:S01]  /*d9f0*/  S2R R4, SR_CgaCtaId ;  /* 0x0000000000047919 */ /* 0x000e620000008800 */
[----:B------:R-:W-:Y:S02]  /*da00*/  MOV R3, 0x400 ;  /* 0x0000040000037802 */ /* 0x000fe40000000f00 */
[----:B------:R-:W-:Y:S02]  /*da10*/  SHF.L.U32 R2, R2, 0x1f, RZ ;  /* 0x0000001f02027819 */ /* 0x000fe400000006ff */
[----:B-1----:R-:W-:-:S04]  /*da20*/  LEA R7, R4, R3, 0x18 ;  /* 0x0000000304077211 */ /* 0x002fc800078ec0ff */
[----:B------:R-:W1:Y:S02]  /*da30*/  SYNCS.PHASECHK.TRANS64.TRYWAIT P0, [R7+URZ+0x17020], R2 ;  /* 0x01702002070075a7 */ /* 0x000e64000800017f */
[----:B-1----:R-:W-:Y:S05]  /*da40*/  @!P0 BRA `(.L_x_10457) ;  /* 0x0000000c004c8947 */ /* 0x002fea0003800000 */
.L_x_10490:
        /* <DEDUP_REMOVED lines=13> */
.L_x_10458:
        /* <DEDUP_REMOVED lines=12> */
.L_x_10491:
[----:B------:R-:W1:Y:S02]  /*dbe0*/  SYNCS.PHASECHK.TRANS64.TRYWAIT P1, [R3+URZ], R2 ;  /* 0x00000002030075a7 */ /* 0x000e64000802017f */
[----:B-1----:R-:W-:Y:S05]  /*dbf0*/  @!P1 BRA `(.L_x_10460) ;  /* 0x0000000c00089947 */ /* 0x002fea0003800000 */
.L_x_10492:
[----:B------:R-:W-:Y:S05]  /*dc00*/  @!P0 BRA `(.L_x_10461) ;  /* 0x0000000000048947 */ /* 0x000fea0003800000 */
[----:B------:R-:W-:Y:S01]  /*dc10*/  BPT.TRAP 0x1 ;  /* 0x000000040000795c */ /* 0x000fe20000300000 */
.L_x_10461:
[----:B-1----:R-:W-:-:S04]  /*dc20*/  IMAD R3, R0, 0x8, R7 ;  /* 0x0000000800037824 */ /* 0x002fc800078e0207 */
[----:B------:R-:W1:Y:S02]  /*dc30*/  SYNCS.PHASECHK.TRANS64.TRYWAIT P1, [R3+URZ+0x17060], R4 ;  /* 0x01706004030075a7 */ /* 0x000e64000802017f */
[----:B-1----:R-:W-:Y:S05]  /*dc40*/  @!P1 BRA `(.L_x_10462) ;  /* 0x0000000c00089947 */ /* 0x002fea0003800000 */
.L_x_10493:
[----:B------:R-:W-:Y:S05]  /*dc50*/  @!P0 BRA `(.L_x_10463) ;  /* 0x0000000000048947 */ /* 0x000fea0003800000 */
[----:B------:R-:W-:Y:S01]  /*dc60*/  BPT.TRAP 0x1 ;  /* 0x000000040000795c */ /* 0x000fe20000300000 */
.L_x_10463:
[----:B0-----:R-:W-:-:S04]  /*dc70*/  IMAD R5, R6, 0x8, R7 ;  /* 0x0000000806057824 */ /* 0x001fc800078e0207 */
[----:B------:R-:W0:Y:S02]  /*dc80*/  SYNCS.PHASECHK.TRANS64.TRYWAIT P1, [R5+URZ+0x17060], R2 ;  /* 0x01706002050075a7 */ /* 0x000e24000802017f */
[----:B0-----:R-:W-:Y:S05]  /*dc90*/  @!P1 BRA `(.L_x_10464) ;  /* 0x0000000c00089947 */ /* 0x001fea0003800000 */
.L_x_10494:
[----:B------:R-:W-:Y:S05]  /*dca0*/  @!P0 BRA `(.L_x_10465) ;  /* 0x0000000000048947 */ /* 0x000fea0003800000 */
[----:B------:R-:W-:Y:S01]  /*dcb0*/  BPT.TRAP 0x1 ;  /* 0x000000040000795c */ /* 0x000fe20000300000 */
.L_x_10465:
[----:B------:R-:W2:Y:S02]  /*dcc0*/  SYNCS.PHASECHK.TRANS64.TRYWAIT P0, [R3+URZ+0x17080], R4 ;  /* 0x01708004030075a7 */ /* 0x000ea4000800017f */
[----:B--2---:R-:W-:Y:S05]  /*dcd0*/  @!P0 BRA `(.L_x_10466) ;  /* 0x0000000c000c8947 */ /* 0x004fea0003800000 */
.L_x_10467:
[----:B---3--:R3:W4:Y:S02]  /*dce0*/  SYNCS.PHASECHK.TRANS64.TRYWAIT P0, [R5+URZ+0x17080], R2 ;  /* 0x01708002050075a7 */ /* 0x008724000800017f */
[----:B----4-:R-:W-:Y:S05]  /*dcf0*/  @!P0 NANOSLEEP.SYNCS 0x989680 ;  /* 0x009896800000895d */ /* 0x010fea0003900000 */
[----:B------:R-:W4:Y:S02]  /*dd00*/  @!P0 SYNCS.PHASECHK.TRANS64 P0, [R5+URZ+0x17080], R2 ;  /* 0x01708002050085a7 */ /* 0x000f24000800007f */
[----:B----4-:R-:W-:Y:S05]  /*dd10*/  @!P0 BRA `(.L_x_10467) ;  /* 0xfffffffc00f08947 */ /* 0x010fea000383ffff */
.L_x_10368:
[----:B------:R-:W-:Y:S05]  /*dd20*/  BSYNC B6 ;  /* 0x0000000000067941 */ /* 0x000fea0003800000 */
.L_x_10365:
[----:B------:R-:W-:Y:S05]  /*dd30*/  EXIT ;  /* 0x000000000000794d */ /* 0x000fea0003800000 */
.L_x_10372:
[----:B0-----:R-:W-:-:S04]  /*dd40*/  IMAD.U32 R3, RZ, RZ, UR42 ;  /* 0x0000002aff037e24 */ /* 0x001fc8000f8e00ff */
[----:B------:R0:W1:Y:S03]  /*dd50*/  SYNCS.PHASECHK.TRANS64.TRYWAIT P0, [R3+URZ+0x17000], R0 ;  /* 0x01700000030075a7 */ /* 0x000066000800017f */
[----:B-1----:R-:W-:Y:S05]  /*dd60*/  @!P0 NANOSLEEP.SYNCS 0x989680 ;  /* 0x009896800000895d */ /* 0x002fea0003900000 */
[----:B------:R-:W1:Y:S02]  /*dd70*/  @!P0 SYNCS.PHASECHK.TRANS64 P0, [R3+URZ+0x17000], R0 ;  /* 0x01700000030085a7 */ /* 0x000e64000800007f */
[----:B-1----:R-:W-:Y:S05]  /*dd80*/  @!P0 BRA `(.L_x_10372) ;  /* 0xfffffffc00ec8947 */ /* 0x002fea000383ffff */
[----:B------:R-:W-:Y:S05]  /*dd90*/  BRA `(.L_x_10468) ;  /* 0xffffff3800547947 */ /* 0x000fea000383ffff */
.L_x_10376:
[----:B0-----:R-:W-:-:S04]  /*dda0*/  IMAD.U32 R3, RZ, RZ, UR42 ;  /* 0x0000002aff037e24 */ /* 0x001fc8000f8e00ff */
[----:B------:R0:W2:Y:S03]  /*ddb0*/  SYNCS.PHASECHK.TRANS64.TRYWAIT P2, [R3+URZ+0x17030], R0 ;  /* 0x01703000030075a7 */ /* 0x0000a6000804017f */
[----:B--2---:R-:W-:Y:S05]  /*ddc0*/  @!P2 NANOSLEEP.SYNCS 0x989680 ;  /* 0x009896800000a95d */ /* 0x004fea0003900000 */
[----:B------:R-:W2:Y:S02]  /*ddd0*/  @!P2 SYNCS.PHASECHK.TRANS64 P2, [R3+URZ+0x17030], R0 ;  /* 0x017030000300a5a7 */ /* 0x000ea4000804007f */
[----:B--2---:R-:W-:Y:S05]  /*dde0*/  @!P2 BRA `(.L_x_10376) ;  /* 0xfffffffc00eca947 */ /* 0x004fea000383ffff */
[----:B------:R-:W-:Y:S05]  /*ddf0*/  BRA `(.L_x_10375) ;  /* 0xffffff3800747947 */ /* 0x000fea000383ffff */
.L_x_10381:
[----:B-1----:R-:W-:-:S04]  /*de00*/  IMAD.U32 R9, RZ, RZ, UR25 ;  /* 0x00000019ff097e24 */ /* 0x002fc8000f8e00ff */
[----:B------:R1:W2:Y:S03]  /*de10*/  SYNCS.PHASECHK.TRANS64.TRYWAIT P3, [R9+URZ+0x17030], R0 ;  /* 0x01703000090075a7 */ /* 0x0002a6000806017f */
[----:B--2---:R-:W-:Y:S05]  /*de20*/  @!P3 NANOSLEEP.SYNCS 0x989680 ;  /* 0x009896800000b95d */ /* 0x004fea0003900000 */
[----:B------:R-:W2:Y:S02]  /*de30*/  @!P3 SYNCS.PHASECHK.TRANS64 P3, [R9+URZ+0x17030], R0 ;  /* 0x017030000900b5a7 */ /* 0x000ea4000806007f */
[----:B--2---:R-:W-:Y:S05]  /*de40*/  @!P3 BRA `(.L_x_10381) ;  /* 0xfffffffc00ecb947 */ /* 0x004fea000383ffff */
[----:B------:R-:W-:Y:S05]  /*de50*/  BRA `(.L_x_10380) ;  /* 0xffffff5c00bc7947 */ /* 0x000fea000383ffff */
.L_x_10385:
[----:B-1----:R-:W-:-:S04]  /*de60*/  IMAD.U32 R9, RZ, RZ, UR11 ;  /* 0x0000000bff097e24 */ /* 0x002fc8000f8e00ff */
[----:B------:R1:W2:Y:S03]  /*de70*/  SYNCS.PHASECHK.TRANS64.TRYWAIT P3, [R9+URZ+0x17050], R0 ;  /* 0x01705000090075a7 */ /* 0x0002a6000806017f */
[----:B--2---:R-:W-:Y:S05]  /*de80*/  @!P3 NANOSLEEP.SYNCS 0x989680 ;  /* 0x009896800000b95d */ /* 0x004fea0003900000 */
[----:B------:R-:W2:Y:S02]  /*de90*/  @!P3 SYNCS.PHASECHK.TRANS64 P3, [R9+URZ+0x17050], R0 ;  /* 0x017050000900b5a7 */ /* 0x000ea4000806007f */
[----:B--2---:R-:W-:Y:S05]  /*dea0*/  @!P3 BRA `(.L_x_10385) ;  /* 0xfffffffc00ecb947 */ /* 0x004fea000383ffff */
[----:B------:R-:W-:Y:S05]  /*deb0*/  BRA `(.L_x_10384) ;  /* 0xffffff6000147947 */ /* 0x000fea000383ffff */
.L_x_10392:
[----:B-1----:R-:W-:-:S04]  /*dec0*/  IMAD.U32 R9, RZ, RZ, UR22 ;  /* 0x00000016ff097e24 */ /* 0x002fc8000f8e00ff */
[----:B------:R1:W2:Y:S03]  /*ded0*/  SYNCS.PHASECHK.TRANS64.TRYWAIT P2, [R9+URZ+0x17030], R0 ;  /* 0x01703000090075a7 */ /* 0x0002a6000804017f */
[----:B--2---:R-:W-:Y:S05]  /*dee0*/  @!P2 NANOSLEEP.SYNCS 0x989680 ;  /* 0x009896800000a95d */ /* 0x004fea0003900000 */
[----:B------:R-:W2:Y:S02]  /*def0*/  @!P2 SYNCS.PHASECHK.TRANS64 P2, [R9+URZ+0x17030], R0 ;  /* 0x017030000900a5a7 */ /* 0x000ea4000804007f */
[----:B--2---:R-:W-:Y:S05]  /*df00*/  @!P2 BRA `(.L_x_10392) ;  /* 0xfffffffc00eca947 */ /* 0x004fea000383ffff */
[----:B------:R-:W-:Y:S05]  /*df10*/  BRA `(.L_x_10391) ;  /* 0xffffff8000dc7947 */ /* 0x000fea000383ffff */
.L_x_10396:
[----:B-1----:R-:W-:-:S04]  /*df20*/  IMAD.U32 R9, RZ, RZ, UR14 ;  /* 0x0000000eff097e24 */ /* 0x002fc8000f8e00ff */
[----:B------:R1:W2:Y:S03]  /*df30*/  SYNCS.PHASECHK.TRANS64.TRYWAIT P2, [R9+URZ+0x17050], R0 ;  /* 0x01705000090075a7 */ /* 0x0002a6000804017f */
[----:B--2---:R-:W-:Y:S05]  /*df40*/  @!P2 NANOSLEEP.SYNCS 0x989680 ;  /* 0x009896800000a95d */ /* 0x004fea0003900000 */
[----:B------:R-:W2:Y:S02]  /*df50*/  @!P2 SYNCS.PHASECHK.TRANS64 P2, [R9+URZ+0x17050], R0 ;  /* 0x017050000900a5a7 */ /* 0x000ea4000804007f */
[----:B--2---:R-:W-:Y:S05]  /*df60*/  @!P2 BRA `(.L_x_10396) ;  /* 0xfffffffc00eca947 */ /* 0x004fea000383ffff */
[----:B------:R-:W-:Y:S05]  /*df70*/  BRA `(.L_x_10395) ;  /* 0xffffff8800307947 */ /* 0x000fea000383ffff */
.L_x_10402:
[----:B-1----:R-:W-:-:S04]  /*df80*/  IMAD.U32 R5, RZ, RZ, UR16 ;  /* 0x00000010ff057e24 */ /* 0x002fc8000f8e00ff */
[----:B------:R1:W2:Y:S03]  /*df90*/  SYNCS.PHASECHK.TRANS64.TRYWAIT P1, [R5+URZ+0x17050], R4 ;  /* 0x01705004050075a7 */ /* 0x0002a6000802017f */
[----:B--2---:R-:W-:Y:S05]  /*dfa0*/  @!P1 NANOSLEEP.SYNCS 0x989680 ;  /* 0x009896800000995d */ /* 0x004fea0003900000 */
[----:B------:R-:W2:Y:S02]  /*dfb0*/  @!P1 SYNCS.PHASECHK.TRANS64 P1, [R5+URZ+0x17050], R4 ;  /* 0x01705004050095a7 */ /* 0x000ea4000802007f */
[----:B--2---:R-:W-:Y:S05]  /*dfc0*/  @!P1 BRA `(.L_x_10402) ;  /* 0xfffffffc00ec9947 */ /* 0x004fea000383ffff */
[----:B------:R-:W-:Y:S05]  /*dfd0*/  BRA `(.L_x_10401) ;  /* 0xffffff9c007c7947 */ /* 0x000fea000383ffff */
.L_x_10415:
[----:B------:R-:W-:Y:S02]  /*dfe0*/  IMAD.MOV.U32 R13, RZ, RZ, R24 ;  /* 0x000000ffff0d7224 */ /* 0x000fe400078e0018 */
[----:B------:R-:W-:Y:S02]  /*dff0*/  IMAD.MOV.U32 R12, RZ, RZ, RZ ;  /* 0x000000ffff0c7224 */ /* 0x000fe400078e00ff */
[----:B------:R-:W-:Y:S02]  /*e000*/  IMAD.MOV.U32 R11, RZ, RZ, 0x1f ;  /* 0x0000001fff0b7424 */ /* 0x000fe400078e00ff */
[----:B------:R-:W-:-:S07]  /*e010*/  IMAD.MOV.U32 R15, RZ, RZ, -0x1 ;  /* 0xffffffffff0f7424 */ /* 0x000fce00078e00ff */
[----:B------:R-:W-:Y:S05]  /*e020*/  WARPSYNC.COLLECTIVE R15, `(.L_x_10469) ;  /* 0x000000000f087348 */ /* 0x000fea0003c00000 */
[----:B------:R0:W1:Y:S02]  /*e030*/  SHFL.IDX P6, R14, R13, R12, R11 ;  /* 0x0000000c0d0e7389 */ /* 0x00006400000c000b */
[----:B01----:R-:W-:Y:S01]  /*e040*/  ENDCOLLECTIVE ;  /* 0x000000000000791b */ /* 0x003fe20003800000 */
.L_x_10469:
[----:B------:R-:W-:Y:S05]  /*e050*/  BRA `(.L_x_10470) ;  /* 0xffffffd000fc7947 */ /* 0x000fea000383ffff */
.L_x_10417:
[----:B------:R-:W-:Y:S01]  /*e060*/  BSSY B0, `(.L_x_10471) ;  /* 0x0000006000007945 */ /* 0x000fe20003800000 */
[----:B------:R-:W-:-:S07]  /*e070*/  IMAD.MOV.U32 R15, RZ, RZ, -0x1 ;  /* 0xffffffffff0f7424 */ /* 0x000fce00078e00ff */
[----:B------:R-:W-:Y:S05]  /*e080*/  WARPSYNC.COLLECTIVE R15, `(.L_x_10472) ;  /* 0x000000000f0c7348 */ /* 0x000fea0003c00000 */
[----:B------:R-:W-:Y:S02]  /*e090*/  ELECT P6, UR62, PT ;  /* 0x00000000003e782f */ /* 0x000fe400038c0000 */
[----:B------:R-:W-:Y:S01]  /*e0a0*/  MOV R14, UR62 ;  /* 0x0000003e000e7c02 */ /* 0x000fe20008000f00 */
[----:B------:R-:W-:Y:S10]  /*e0b0*/  ENDCOLLECTIVE ;  /* 0x000000000000791b */ /* 0x000ff40003800000 */
.L_x_10472:
[----:B------:R-:W-:Y:S05]  /*e0c0*/  BSYNC B0 ;  /* 0x0000000000007941 */ /* 0x000fea0003800000 */
.L_x_10471:
[----:B------:R-:W-:Y:S05]  /*e0d0*/  BRA `(.L_x_10473) ;  /* 0xffffffd400007947 */ /* 0x000fea000383ffff */
.L_x_10419:
[----:B-1----:R1:W2:Y:S02]  /*e0e0*/  SYNCS.PHASECHK.TRANS64.TRYWAIT P0, [R26+URZ+0x17080], R3 ;  /* 0x017080031a0075a7 */ /* 0x0022a4000800017f */
[----:B--2---:R-:W-:Y:S05]  /*e0f0*/  @!P0 NANOSLEEP.SYNCS 0x989680 ;  /* 0x009896800000895d */ /* 0x004fea0003900000 */
[----:B------:R-:W2:Y:S02]  /*e100*/  @!P0 SYNCS.PHASECHK.TRANS64 P0, [R26+URZ+0x17080], R3 ;  /* 0x017080031a0085a7 */ /* 0x000ea4000800007f */
[----:B--2---:R-:W-:Y:S05]  /*e110*/  @!P0 BRA `(.L_x_10419) ;  /* 0xfffffffc00f08947 */ /* 0x004fea000383ffff */
[----:B------:R-:W-:Y:S05]  /*e120*/  BRA `(.L_x_10474) ;  /* 0xffffffd400547947 */ /* 0x000fea000383ffff */
.L_x_10421:
[----:B--2---:R2:W3:Y:S02]  /*e130*/  SYNCS.PHASECHK.TRANS64.TRYWAIT P0, [R26+URZ+0x17040], R3 ;  /* 0x017040031a0075a7 */ /* 0x0044e4000800017f */
[----:B---3--:R-:W-:Y:S05]  /*e140*/  @!P0 NANOSLEEP.SYNCS 0x989680 ;  /* 0x009896800000895d */ /* 0x008fea0003900000 */
[----:B------:R-:W3:Y:S02]  /*e150*/  @!P0 SYNCS.PHASECHK.TRANS64 P0, [R26+URZ+0x17040], R3 ;  /* 0x017040031a0085a7 */ /* 0x000ee4000800007f */
[----:B---3--:R-:W-:Y:S05]  /*e160*/  @!P0 BRA `(.L_x_10421) ;  /* 0xfffffffc00f08947 */ /* 0x008fea000383ffff */
[----:B------:R-:W-:Y:S05]  /*e170*/  BRA `(.L_x_10475) ;  /* 0xffffffd400cc7947 */ /* 0x000fea000383ffff */
.L_x_10424:
[----:B------:R-:W-:Y:S02]  /*e180*/  IMAD R10, R12, 0xc0, R9 ;  /* 0x000000c00c0a7824 */ /* 0x000fe400078e0209 */
[----:B------:R-:W-:Y:S02]  /*e190*/  IMAD.MOV.U32 R13, RZ, RZ, R5 ;  /* 0x000000ffff0d7224 */ /* 0x000fe400078e0005 */
[----:B------:R-:W-:Y:S02]  /*e1a0*/  IMAD.MOV.U32 R12, RZ, RZ, RZ ;  /* 0x000000ffff0c7224 */ /* 0x000fe400078e00ff */
[----:B------:R-:W-:Y:S02]  /*e1b0*/  IMAD.MOV.U32 R11, RZ, RZ, 0x1e1f ;  /* 0x00001e1fff0b7424 */ /* 0x000fe400078e00ff */
[----:B------:R-:W-:-:S07]  /*e1c0*/  IMAD.MOV.U32 R15, RZ, RZ, -0x1 ;  /* 0xffffffffff0f7424 */ /* 0x000fce00078e00ff */
[----:B------:R-:W-:Y:S05]  /*e1d0*/  WARPSYNC.COLLECTIVE R15, `(.L_x_10476) ;  /* 0x000000000f087348 */ /* 0x000fea0003c00000 */
[----:B------:R0:W1:Y:S02]  /*e1e0*/  SHFL.IDX P6, R14, R13, R12, R11 ;  /* 0x0000000c0d0e7389 */ /* 0x00006400000c000b */
[----:B01----:R-:W-:Y:S01]  /*e1f0*/  ENDCOLLECTIVE ;  /* 0x000000000000791b */ /* 0x003fe20003800000 */
.L_x_10476:
[----:B------:R-:W-:Y:S02]  /*e200*/  IMAD.MOV.U32 R13, RZ, RZ, R4 ;  /* 0x000000ffff0d7224 */ /* 0x000fe400078e0004 */
[----:B------:R-:W-:-:S07]  /*e210*/  IMAD.MOV.U32 R2, RZ, RZ, R14 ;  /* 0x000000ffff027224 */ /* 0x000fce00078e000e */
[----:B------:R-:W-:Y:S05]  /*e220*/  WARPSYNC.COLLECTIVE R15, `(.L_x_10477) ;  /* 0x000000000f087348 */ /* 0x000fea0003c00000 */
[----:B------:R0:W1:Y:S02]  /*e230*/  SHFL.IDX P6, R14, R13, R12, R11 ;  /* 0x0000000c0d0e7389 */ /* 0x00006400000c000b */
[----:B01----:R-:W-:Y:S01]  /*e240*/  ENDCOLLECTIVE ;  /* 0x000000000000791b */ /* 0x003fe20003800000 */
.L_x_10477:
        /* <DEDUP_REMOVED lines=10> */
.L_x_10478:
        /* <DEDUP_REMOVED lines=14> */
.L_x_10479:
        /* <DEDUP_REMOVED lines=10> */
.L_x_10480:
        /* <DEDUP_REMOVED lines=13> */
.L_x_10481:
[----:B------:R-:W-:Y:S05]  /*e540*/  BRA `(.L_x_10482) ;  /* 0xffffffdc00707947 */ /* 0x000fea000383ffff */
.L_x_10427:
[----:B--2---:R2:W3:Y:S02]  /*e550*/  SYNCS.PHASECHK.TRANS64.TRYWAIT P0, [R26+URZ+0x17020], R7 ;  /* 0x017020071a0075a7 */ /* 0x0044e4000800017f */
[----:B---3--:R-:W-:Y:S05]  /*e560*/  @!P0 NANOSLEEP.SYNCS 0x989680 ;  /* 0x009896800000895d */ /* 0x008fea0003900000 */
[----:B------:R-:W3:Y:S02]  /*e570*/  @!P0 SYNCS.PHASECHK.TRANS64 P0, [R26+URZ+0x17020], R7 ;  /* 0x017020071a0085a7 */ /* 0x000ee4000800007f */
[----:B---3--:R-:W-:Y:S05]  /*e580*/  @!P0 BRA `(.L_x_10427) ;  /* 0xfffffffc00f08947 */ /* 0x008fea000383ffff */
[----:B------:R-:W-:Y:S05]  /*e590*/  BRA `(.L_x_10483) ;  /* 0xffffffdc00b87947 */ /* 0x000fea000383ffff */
.L_x_10432:
[----:B-1----:R1:W3:Y:S02]  /*e5a0*/  SYNCS.PHASECHK.TRANS64.TRYWAIT P0, [R6+URZ+0x17080], R3 ;  /* 0x01708003060075a7 */ /* 0x0022e4000800017f */
[----:B---3--:R-:W-:Y:S05]  /*e5b0*/  @!P0 NANOSLEEP.SYNCS 0x989680 ;  /* 0x009896800000895d */ /* 0x008fea0003900000 */
[----:B------:R-:W3:Y:S02]  /*e5c0*/  @!P0 SYNCS.PHASECHK.TRANS64 P0, [R6+URZ+0x17080], R3 ;  /* 0x01708003060085a7 */ /* 0x000ee4000800007f */
[----:B---3--:R-:W-:Y:S05]  /*e5d0*/  @!P0 BRA `(.L_x_10432) ;  /* 0xfffffffc00f08947 */ /* 0x008fea000383ffff */
[----:B------:R-:W-:Y:S05]  /*e5e0*/  BRA `(.L_x_10484) ;  /* 0xffffffe000647947 */ /* 0x000fea000383ffff */
.L_x_10438:
[----:B--2---:R2:W3:Y:S02]  /*e5f0*/  SYNCS.PHASECHK.TRANS64.TRYWAIT P0, [R6+URZ+0x17040], R3 ;  /* 0x01704003060075a7 */ /* 0x0044e4000800017f */
[----:B---3--:R-:W-:Y:S05]  /*e600*/  @!P0 NANOSLEEP.SYNCS 0x989680 ;  /* 0x009896800000895d */ /* 0x008fea0003900000 */
[----:B------:R-:W3:Y:S02]  /*e610*/  @!P0 SYNCS.PHASECHK.TRANS64 P0, [R6+URZ+0x17040], R3 ;  /* 0x01704003060085a7 */ /* 0x000ee4000800007f */
[----:B---3--:R-:W-:Y:S05]  /*e620*/  @!P0 BRA `(.L_x_10438) ;  /* 0xfffffffc00f08947 */ /* 0x008fea000383ffff */
[----:B------:R-:W-:Y:S05]  /*e630*/  BRA `(.L_x_10485) ;  /* 0xffffffe400447947 */ /* 0x000fea000383ffff */
.L_x_10445:
[----:B-1----:R1:W3:Y:S02]  /*e640*/  SYNCS.PHASECHK.TRANS64.TRYWAIT P0, [R3+URZ+0x17070], R2 ;  /* 0x01707002030075a7 */ /* 0x0022e4000800017f */
[----:B---3--:R-:W-:Y:S05]  /*e650*/  @!P0 NANOSLEEP.SYNCS 0x989680 ;  /* 0x009896800000895d */ /* 0x008fea0003900000 */
[----:B------:R-:W3:Y:S02]  /*e660*/  @!P0 SYNCS.PHASECHK.TRANS64 P0, [R3+URZ+0x17070], R2 ;  /* 0x01707002030085a7 */ /* 0x000ee4000800007f */
[----:B---3--:R-:W-:Y:S05]  /*e670*/  @!P0 BRA `(.L_x_10445) ;  /* 0xfffffffc00f08947 */ /* 0x008fea000383ffff */
[----:B------:R-:W-:Y:S05]  /*e680*/  BRA `(.L_x_10486) ;  /* 0xffffffe8003c7947 */ /* 0x000fea000383ffff */
.L_x_10447:
[----:B-1----:R1:W3:Y:S02]  /*e690*/  SYNCS.PHASECHK.TRANS64.TRYWAIT P0, [R3+URZ+0x17060], R4 ;  /* 0x01706004030075a7 */ /* 0x0022e4000800017f */
[----:B---3--:R-:W-:Y:S05]  /*e6a0*/  @!P0 NANOSLEEP.SYNCS 0x989680 ;  /* 0x009896800000895d */ /* 0x008fea0003900000 */
[----:B------:R-:W3:Y:S02]  /*e6b0*/  @!P0 SYNCS.PHASECHK.TRANS64 P0, [R3+URZ+0x17060], R4 ;  /* 0x01706004030085a7 */ /* 0x000ee4000800007f */
[----:B---3--:R-:W-:Y:S05]  /*e6c0*/  @!P0 BRA `(.L_x_10447) ;  /* 0xfffffffc00f08947 */ /* 0x008fea000383ffff */
[----:B------:R-:W-:Y:S05]  /*e6d0*/  BRA `(.L_x_10487) ;  /* 0xffffffe800407947 */ /* 0x000fea000383ffff */
.L_x_10453:
[----:B0-----:R0:W1:Y:S02]  /*e6e0*/  SYNCS.PHASECHK.TRANS64.TRYWAIT P0, [R2+URZ+0x17070], R3 ;  /* 0x01707003020075a7 */ /* 0x001064000800017f */
[----:B-1----:R-:W-:Y:S05]  /*e6f0*/  @!P0 NANOSLEEP.SYNCS 0x989680 ;  /* 0x009896800000895d */ /* 0x002fea0003900000 */
[----:B------:R-:W1:Y:S02]  /*e700*/  @!P0 SYNCS.PHASECHK.TRANS64 P0, [R2+URZ+0x17070], R3 ;  /* 0x01707003020085a7 */ /* 0x000e64000800007f */
[----:B-1----:R-:W-:Y:S05]  /*e710*/  @!P0 BRA `(.L_x_10453) ;  /* 0xfffffffc00f08947 */ /* 0x002fea000383ffff */
[----:B------:R-:W-:Y:S05]  /*e720*/  BRA `(.L_x_10488) ;  /* 0xffffffec00707947 */ /* 0x000fea000383ffff */
.L_x_10455:
[----:B0-----:R0:W1:Y:S02]  /*e730*/  SYNCS.PHASECHK.TRANS64.TRYWAIT P0, [R2+URZ+0x17060], R5 ;  /* 0x01706005020075a7 */ /* 0x001064000800017f */
[----:B-1----:R-:W-:Y:S05]  /*e740*/  @!P0 NANOSLEEP.SYNCS 0x989680 ;  /* 0x009896800000895d */ /* 0x002fea0003900000 */
[----:B------:R-:W1:Y:S02]  /*e750*/  @!P0 SYNCS.PHASECHK.TRANS64 P0, [R2+URZ+0x17060], R5 ;  /* 0x01706005020085a7 */ /* 0x000e64000800007f */
[----:B-1----:R-:W-:Y:S05]  /*e760*/  @!P0 BRA `(.L_x_10455) ;  /* 0xfffffffc00f08947 */ /* 0x002fea000383ffff */
[----:B------:R-:W-:Y:S05]  /*e770*/  BRA `(.L_x_10489) ;  /* 0xffffffec00887947 */ /* 0x000fea000383ffff */
.L_x_10457:
[----:B-1----:R1:W2:Y:S02]  /*e780*/  SYNCS.PHASECHK.TRANS64.TRYWAIT P0, [R7+URZ+0x17020], R2 ;  /* 0x01702002070075a7 */ /* 0x0022a4000800017f */
[----:B--2---:R-:W-:Y:S05]  /*e790*/  @!P0 NANOSLEEP.SYNCS 0x989680 ;  /* 0x009896800000895d */ /* 0x004fea0003900000 */
[----:B------:R-:W2:Y:S02]  /*e7a0*/  @!P0 SYNCS.PHASECHK.TRANS64 P0, [R7+URZ+0x17020], R2 ;  /* 0x01702002070085a7 */ /* 0x000ea4000800007f */
[----:B--2---:R-:W-:Y:S05]  /*e7b0*/  @!P0 BRA `(.L_x_10457) ;  /* 0xfffffffc00f08947 */ /* 0x004fea000383ffff */
[----:B------:R-:W-:Y:S05]  /*e7c0*/  BRA `(.L_x_10490) ;  /* 0xfffffff000a07947 */ /* 0x000fea000383ffff */
.L_x_10459:
[----:B0-----:R0:W1:Y:S02]  /*e7d0*/  SYNCS.PHASECHK.TRANS64.TRYWAIT P1, [R5+URZ], R4 ;  /* 0x00000004050075a7 */ /* 0x001064000802017f */
[----:B-1----:R-:W-:Y:S05]  /*e7e0*/  @!P1 NANOSLEEP.SYNCS 0x989680 ;  /* 0x009896800000995d */ /* 0x002fea0003900000 */
[----:B------:R-:W1:Y:S02]  /*e7f0*/  @!P1 SYNCS.PHASECHK.TRANS64 P1, [R5+URZ], R4 ;  /* 0x00000004050095a7 */ /* 0x000e64000802007f */
[----:B-1----:R-:W-:Y:S05]  /*e800*/  @!P1 BRA `(.L_x_10459) ;  /* 0xfffffffc00f09947 */ /* 0x002fea000383ffff */
[----:B------:R-:W-:Y:S05]  /*e810*/  BRA `(.L_x_10491) ;  /* 0xfffffff000f07947 */ /* 0x000fea000383ffff */
.L_x_10460:
[----:B-1----:R1:W2:Y:S02]  /*e820*/  SYNCS.PHASECHK.TRANS64.TRYWAIT P1, [R3+URZ], R2 ;  /* 0x00000002030075a7 */ /* 0x0022a4000802017f */
[----:B--2---:R-:W-:Y:S05]  /*e830*/  @!P1 NANOSLEEP.SYNCS 0x989680 ;  /* 0x009896800000995d */ /* 0x004fea0003900000 */
[----:B------:R-:W2:Y:S02]  /*e840*/  @!P1 SYNCS.PHASECHK.TRANS64 P1, [R3+URZ], R2 ;  /* 0x00000002030095a7 */ /* 0x000ea4000802007f */
[----:B--2---:R-:W-:Y:S05]  /*e850*/  @!P1 BRA `(.L_x_10460) ;  /* 0xfffffffc00f09947 */ /* 0x004fea000383ffff */
[----:B------:R-:W-:Y:S05]  /*e860*/  BRA `(.L_x_10492) ;  /* 0xfffffff000e47947 */ /* 0x000fea000383ffff */
.L_x_10462:
[----:B-1----:R1:W2:Y:S02]  /*e870*/  SYNCS.PHASECHK.TRANS64.TRYWAIT P1, [R3+URZ+0x17060], R4 ;  /* 0x01706004030075a7 */ /* 0x0022a4000802017f */
[----:B--2---:R-:W-:Y:S05]  /*e880*/  @!P1 NANOSLEEP.SYNCS 0x989680 ;  /* 0x009896800000995d */ /* 0x004fea0003900000 */
[----:B------:R-:W2:Y:S02]  /*e890*/  @!P1 SYNCS.PHASECHK.TRANS64 P1, [R3+URZ+0x17060], R4 ;  /* 0x01706004030095a7 */ /* 0x000ea4000802007f */
[----:B--2---:R-:W-:Y:S05]  /*e8a0*/  @!P1 BRA `(.L_x_10462) ;  /* 0xfffffffc00f09947 */ /* 0x004fea000383ffff */
[----:B------:R-:W-:Y:S05]  /*e8b0*/  BRA `(.L_x_10493) ;  /* 0xfffffff000e47947 */ /* 0x000fea000383ffff */
.L_x_10464:
[----:B0-----:R0:W2:Y:S02]  /*e8c0*/  SYNCS.PHASECHK.TRANS64.TRYWAIT P1, [R5+URZ+0x17060], R2 ;  /* 0x01706002050075a7 */ /* 0x0010a4000802017f */
[----:B--2---:R-:W-:Y:S05]  /*e8d0*/  @!P1 NANOSLEEP.SYNCS 0x989680 ;  /* 0x009896800000995d */ /* 0x004fea0003900000 */
[----:B------:R-:W2:Y:S02]  /*e8e0*/  @!P1 SYNCS.PHASECHK.TRANS64 P1, [R5+URZ+0x17060], R2 ;  /* 0x01706002050095a7 */ /* 0x000ea4000802007f */
[----:B--2---:R-:W-:Y:S05]  /*e8f0*/  @!P1 BRA `(.L_x_10464) ;  /* 0xfffffffc00f09947 */ /* 0x004fea000383ffff */
[----:B------:R-:W-:Y:S05]  /*e900*/  BRA `(.L_x_10494) ;  /* 0xfffffff000e47947 */ /* 0x000fea000383ffff */
.L_x_10466:
[----:B--2---:R2:W3:Y:S02]  /*e910*/  SYNCS.PHASECHK.TRANS64.TRYWAIT P0, [R3+URZ+0x17080], R4 ;  /* 0x01708004030075a7 */ /* 0x0044e4000800017f */
[----:B---3--:R-:W-:Y:S05]  /*e920*/  @!P0 NANOSLEEP.SYNCS 0x989680 ;  /* 0x009896800000895d */ /* 0x008fea0003900000 */
[----:B------:R-:W3:Y:S02]  /*e930*/  @!P0 SYNCS.PHASECHK.TRANS64 P0, [R3+URZ+0x17080], R4 ;  /* 0x01708004030085a7 */ /* 0x000ee4000800007f */
[----:B---3--:R-:W-:Y:S05]  /*e940*/  @!P0 BRA `(.L_x_10466) ;  /* 0xfffffffc00f08947 */ /* 0x008fea000383ffff */
[----:B------:R-:W-:Y:S05]  /*e950*/  BRA `(.L_x_10467) ;  /* 0xfffffff000e07947 */ /* 0x000fea000383ffff */
.L_x_10495:
        /* <DEDUP_REMOVED lines=10> */
.L_x_13291:


//--------------------- .text._ZN7cutlass13device_kernelIN5flash11enable_sm90INS1_16FlashAttnFwdSm90INS1_25CollectiveMainloopFwdSm90ILi2EN4cute5tupleIJNS5_1CILi1EEES8_S8_EEENS6_IJNS7_ILi192EEENS7_ILi128EEENS7_ILi96EEEEEELi96ENS_12float_e4m3_tEfNS_4arch4Sm90ELb1ELb0ELb0ELb1ELb0ELb0ELb0ELb1ELb1ELb1ELb1ELb0EEENS1_21CollectiveEpilogueFwdINS6_IJSA_SC_SB_EEES9_NS_10bfloat16_tESG_Li384ELb1ELb1ELb1ELb1EEENS1_36VarlenDynamicPersistentTileSchedulerILi192ELi128ELi384ELi128ELb1ELb1ELb1ELb1ELb1ELb1EEEEEEEEEvNT_6ParamsE --------------------------
	.section	.text._ZN7cutlass13device_kernelIN5flash11enable_sm90INS1_16FlashAttnFwdSm90INS1_25CollectiveMainloopFwdSm90ILi2EN4cute5tupleIJNS5_1CILi1EEES8_S8_EEENS6_IJNS7_ILi192EEENS7_ILi128EEENS7_ILi96EEEEEELi96ENS_12float_e4m3_tEfNS_4arch4Sm90ELb1ELb0ELb0ELb1ELb0ELb0ELb0ELb1ELb1ELb1ELb1ELb0EEENS1_21CollectiveEpilogueFwdINS6_IJSA_SC_SB_EEES9_NS_10bfloat16_tESG_Li384ELb1ELb1ELb1ELb1EEENS1_36VarlenDynamicPersistentTileSchedulerILi192ELi128ELi384ELi128ELb1ELb1ELb1ELb1ELb1ELb1EEEEEEEEEvNT_6ParamsE,"ax",@progbits
	.align	128
.text._ZN7cutlass13device_kernelIN5flash11enable_sm90INS1_16FlashAttnFwdSm90INS1_25CollectiveMainloopFwdSm90ILi2EN4cute5tupleIJNS5_1CILi1EEES8_S8_EEENS6_IJNS7_ILi192EEENS7_ILi128EEENS7_ILi96EEEEEELi96ENS_12float_e4m3_tEfNS_4arch4Sm90ELb1ELb0ELb0ELb1ELb0ELb0ELb0ELb1ELb1ELb1ELb1ELb0EEENS1_21CollectiveEpilogueFwdINS6_IJSA_SC_SB_EEES9_NS_10bfloat16_tESG_Li384ELb1ELb1ELb1ELb1EEENS1_36VarlenDynamicPersistentTileSchedulerILi192ELi128ELi384ELi128ELb1ELb1ELb1ELb1ELb1ELb1EEEEEEEEEvNT_6ParamsE:
        .type           _ZN7cutlass13device_kernelIN5flash11enable_sm90INS1_16FlashAttnFwdSm90INS1_25CollectiveMainloopFwdSm90ILi2EN4cute5tupleIJNS5_1CILi1EEES8_S8_EEENS6_IJNS7_ILi192EEENS7_ILi128EEENS7_ILi96EEEEEELi96ENS_12float_e4m3_tEfNS_4arch4Sm90ELb1ELb0ELb0ELb1ELb0ELb0ELb0ELb1ELb1ELb1ELb1ELb0EEENS1_21CollectiveEpilogueFwdINS6_IJSA_SC_SB_EEES9_NS_10bfloat16_tESG_Li384ELb1ELb1ELb1ELb1EEENS1_36VarlenDynamicPersistentTileSchedulerILi192ELi128ELi384ELi128ELb1ELb1ELb1ELb1ELb1ELb1EEEEEEEEEvNT_6ParamsE,@function
        .size           _ZN7cutlass13device_kernelIN5flash11enable_sm90INS1_16FlashAttnFwdSm90INS1_25CollectiveMainloopFwdSm90ILi2EN4cute5tupleIJNS5_1CILi1EEES8_S8_EEENS6_IJNS7_ILi192EEENS7_ILi128EEENS7_ILi96EEEEEELi96ENS_12float_e4m3_tEfNS_4arch4Sm90ELb1ELb0ELb0ELb1ELb0ELb0ELb0ELb1ELb1ELb1ELb1ELb0EEENS1_21CollectiveEpilogueFwdINS6_IJSA_SC_SB_EEES9_NS_10bfloat16_tESG_Li384ELb1ELb1ELb1ELb1EEENS1_36VarlenDynamicPersistentTileSchedulerILi192ELi128ELi384ELi128ELb1ELb1ELb1ELb1ELb1ELb1EEEEEEEEEvNT_6ParamsE,(.L_x_13292 - _ZN7cutlass13device_kernelIN5flash11enable_sm90INS1_16FlashAttnFwdSm90INS1_25CollectiveMainloopFwdSm90ILi2EN4cute5tupleIJNS5_1CILi1EEES8_S8_EEENS6_IJNS7_ILi192EEENS7_ILi128EEENS7_ILi96EEEEEELi96ENS_12float_e4m3_tEfNS_4arch4Sm90ELb1ELb0ELb0ELb1ELb0ELb0ELb0ELb1ELb1ELb1ELb1ELb0EEENS1_21CollectiveEpilogueFwdINS6_IJSA_SC_SB_EEES9_NS_10bfloat16_tESG_Li384ELb1ELb1ELb1ELb1EEENS1_36VarlenDynamicPersistentTileSchedulerILi192ELi128ELi384ELi128ELb1ELb1ELb1ELb1ELb1ELb1EEEEEEEEEvNT_6ParamsE)
        .other          _ZN7cutlass13device_kernelIN5flash11enable_sm90INS1_16FlashAttnFwdSm90INS1_25CollectiveMainloopFwdSm90ILi2EN4cute5tupleIJNS5_1CILi1EEES8_S8_EEENS6_IJNS7_ILi192EEENS7_ILi128EEENS7_ILi96EEEEEELi96ENS_12float_e4m3_tEfNS_4arch4Sm90ELb1ELb0ELb0ELb1ELb0ELb0ELb0ELb1ELb1ELb1ELb1ELb0EEENS1_21CollectiveEpilogueFwdINS6_IJSA_SC_SB_EEES9_NS_10bfloat16_tESG_Li384ELb1ELb1ELb1ELb1EEENS1_36VarlenDynamicPersistentTileSchedulerILi192ELi128ELi384ELi128ELb1ELb1ELb1ELb1ELb1ELb1EEEEEEEEEvNT_6ParamsE,@"STO_CUDA_ENTRY STV_DEFAULT"
_ZN7cutlass13device_kernelIN5flash11enable_sm90INS1_16FlashAttnFwdSm90INS1_25CollectiveMainloopFwdSm90ILi2EN4cute5tupleIJNS5_1CILi1EEES8_S8_EEENS6_IJNS7_ILi192EEENS7_ILi128EEENS7_ILi96EEEEEELi96ENS_12float_e4m3_tEfNS_4arch4Sm90ELb1ELb0ELb0ELb1ELb0ELb0ELb0ELb1ELb1ELb1ELb1ELb0EEENS1_21CollectiveEpilogueFwdINS6_IJSA_SC_SB_EEES9_NS_10bfloat16_tESG_Li384ELb1ELb1ELb1ELb1EEENS1_36VarlenDynamicPersistentTileSchedulerILi192ELi128ELi384ELi128ELb1ELb1ELb1ELb1ELb1ELb1EEEEEEEEEvNT_6ParamsE:
        /* <DEDUP_REMOVED lines=18> */
.L_x_10497:
[----:B------:R-:W-:Y:S05]  /*0120*/  BSYNC B0 ;  /* 0x0000000000007941 */ /* 0x000fea0003800000 */
.L_x_10496:
        /* <DEDUP_REMOVED lines=41> */
.L_x_10498:
        /* <DEDUP_REMOVED lines=22> */
.L_x_10499:
        /* <DEDUP_REMOVED lines=18> */
.L_x_10500:
        /* <DEDUP_REMOVED lines=22> */
.L_x_10501:
        /* <DEDUP_REMOVED lines=22> */
.L_x_10502:
[----:B------:R-:W-:Y:S01]  /*0900*/  PLOP3.LUT P0, PT, PT, PT, UP0, 0x80, 0x0 ;  /* 0x000000000000781c */ /* 0x000fe20003f0f008 */
[----:B------:R-:W-:Y:S01]  /*0910*/  UMOV UR40, 0x1 ;  /* 0x0000000100287882 */ /* 0x000fe20000000000 */
[----:B------:R-:W-:Y:S01]  /*0920*/  NOP ;  /* 0x0000000000007918 */ /* 0x000fe20000000000 */
[----:B------:R-:W-:Y:S01]  /*0930*/  USEL UR40, UR40, 0x2, !UP0 ;  /* 0x0000000228287887 */ /* 0x000fe2000c000000 */
[----:B------:R-:W-:Y:S01]  /*0940*/  ULDC.64 UR44, c[0x0][0x208] ;  /* 0x00008200002c7ab9 */ /* 0x000fe20000000a00 */
[----:B012-4-:R-:W-:Y:S08]  /*0950*/  BAR.SYNC.DEFER_BLOCKING 0x0 ;  /* 0x0000000000007b1d */ /* 0x017ff00000010000 */
[----:B------:R-:W-:Y:S05]  /*0960*/  @!P0 BRA `(.L_x_10503) ;  /* 0x000000b400848947 */ /* 0x000fea0003800000 */
.L_x_10504:
        /* <DEDUP_REMOVED lines=92> */
.L_x_10557:
[----:B01--4-:R-:W0:Y:S01]  /*0f30*/  LDC.64 R2, c[0x0][0xc88] ;  /* 0x00032200ff027b82 */ /* 0x013e220000000a00 */
[----:B------:R-:W-:Y:S01]  /*0f40*/  ULDC.64 UR8, c[0x0][0xa28] ;  /* 0x00028a0000087ab9 */ /* 0x000fe20000000a00 */
[----:B------:R-:W-:Y:S01]  /*0f50*/  ULDC.64 UR10, c[0x0][0xa18] ;  /* 0x00028600000a7ab9 */ /* 0x000fe20000000a00 */
[----:B------:R-:W-:Y:S01]  /*0f60*/  ULOP3.LUT UR4, UR6, 0xff000000, URZ, 0xc0, !UPT ;  /* 0xff00000006047892 */ /* 0x000fe2000f8ec03f */
[----:B------:R-:W-:Y:S01]  /*0f70*/  ULDC UR7, c[0x0][0x424] ;  /* 0x0001090000077ab9 */ /* 0x000fe20000000800 */
[----:B0-----:R-:W-:-:S06]  /*0f80*/  IMAD.WIDE R2, R39, 0x4, R2 ;  /* 0x0000000427027825 */ /* 0x001fcc00078e0202 */
[----:B--2---:R-:W2:Y:S01]  /*0f90*/  LDG.E R2, desc[UR44][R2.64] ;  /* 0x0000002c02027981 */ /* 0x004ea2000c1e1900 */
        /* <DEDUP_REMOVED lines=16> */
[----:B---3--:R-:W-:Y:S01]  /*10a0*/  IMAD.U32 R5, RZ, RZ, UR11 ;  /* 0x0000000bff057e24 */ /* 0x008fe2000f8e00ff */
        /* <DEDUP_REMOVED lines=32> */
.L_x_10505:
        /* <DEDUP_REMOVED lines=8> */
.L_x_10506:
        /* <DEDUP_REMOVED lines=13> */
.L_x_10507:
[----:B------:R-:W-:Y:S01]  /*1400*/  ULDC.64 UR8, c[0x0][0x998] ;  /* 0x0002660000087ab9 */ /* 0x000fe20000000a00 */
[----:B------:R-:W-:Y:S01]  /*1410*/  ULDC.64 UR6, c[0x0][0x990] ;  /* 0x0002640000067ab9 */ /* 0x000fe20000000a00 */
[----:B------:R-:W-:Y:S01]  /*1420*/  ISETP.NE.U32.AND P1, PT, RZ, UR8, PT ;  /* 0x00000008ff007c0c */ /* 0x000fe2000bf25070 */
[----:B------:R-:W-:Y:S01]  /*1430*/  UIMAD UR41, UR5, 0xc0, URZ ;  /* 0x000000c0052978a4 */ /* 0x000fe2000f8e023f */
        /* <DEDUP_REMOVED lines=90> */
.L_x_10508:
        /* <DEDUP_REMOVED lines=10> */
[----:B------:R-:W-:Y:S01]  /*1a80*/  CS2R R44, SRZ ;  /* 0x00000000002c7805 */ /* 0x000fe2000001ff00 */
[----:B------:R-:W-:Y:S01]  /*1a90*/  IMAD.MOV.U32 R93, RZ, RZ, RZ ;  /* 0x000000ffff5d7224 */ /* 0x000fe200078e00ff */
[----:B------:R-:W-:Y:S02]  /*1aa0*/  CS2R R6, SRZ ;  /* 0x0000000000067805 */ /* 0x000fe4000001ff00 */
[----:B------:R-:W-:Y:S02]  /*1ab0*/  R2UR UR55, R2 ;  /* 0x00000000023772ca */ /* 0x000fe400000e0000 */
[----:B------:R-:W-:Y:S01]  /*1ac0*/  CS2R R2, SRZ ;  /* 0x0000000000027805 */ /* 0x000fe2000001ff00 */
[----:B------:R-:W-:Y:S01]  /*1ad0*/  IMAD.MOV.U32 R91, RZ, RZ, RZ ;  /* 0x000000ffff5b7224 */ /* 0x000fe200078e00ff */
[----:B------:R-:W-:Y:S02]  /*1ae0*/  CS2R R26, SRZ ;  /* 0x00000000001a7805 */ /* 0x000fe4000001ff00 */
[----:B------:R-:W-:-:S02]  /*1af0*/  CS2R R102, SRZ ;  /* 0x0000000000667805 */ /* 0x000fc4000001ff00 */
[----:B------:R-:W-:Y:S01]  /*1b00*/  CS2R R34, SRZ ;  /* 0x0000000000227805 */ /* 0x000fe2000001ff00 */
[----:B------:R-:W-:Y:S01]  /*1b10*/  IMAD.MOV.U32 R101, RZ, RZ, RZ ;  /* 0x000000ffff657224 */ /* 0x000fe200078e00ff */
[----:B------:R-:W-:Y:S01]  /*1b20*/  CS2R R8, SRZ ;  /* 0x0000000000087805 */ /* 0x000fe2000001ff00 */
[----:B------:R-:W-:Y:S01]  /*1b30*/  IMAD.MOV.U32 R10, RZ, RZ, RZ ;  /* 0x000000ffff0a7224 */ /* 0x000fe200078e00ff */
[----:B------:R-:W-:Y:S02]  /*1b40*/  CS2R R28, SRZ ;  /* 0x00000000001c7805 */ /* 0x000fe4000001ff00 */
[----:B------:R-:W-:Y:S02]  /*1b50*/  CS2R R40, SRZ ;  /* 0x0000000000287805 */ /* 0x000fe4000001ff00 */
[----:B------:R-:W-:Y:S01]  /*1b60*/  CS2R R106, SRZ ;  /* 0x00000000006a7805 */ /* 0x000fe2000001ff00 */
[----:B------:R-:W-:Y:S01]  /*1b70*/  IMAD.MOV.U32 R109, RZ, RZ, RZ ;  /* 0x000000ffff6d7224 */ /* 0x000fe200078e00ff */
        /* <DEDUP_REMOVED lines=9> */
[----:B------:R-:W-:Y:S01]  /*1c10*/  CS2R R32, SRZ ;  /* 0x0000000000207805 */ /* 0x000fe2000001ff00 */
[----:B------:R-:W-:Y:S01]  /*1c20*/  IMAD.MOV.U32 R50, RZ, RZ, RZ ;  /* 0x000000ffff327224 */ /* 0x000fe200078e00ff */
[----:B------:R-:W-:Y:S01]  /*1c30*/  CS2R R134, SRZ ;  /* 0x0000000000867805 */ /* 0x000fe2000001ff00 */
        /* <DEDUP_REMOVED lines=43> */
.L_x_10510:
        /* <DEDUP_REMOVED lines=9> */
.L_x_10658:
[----:B------:R-:W-:Y:S05]  /*1f80*/  @!P1 BRA `(.L_x_10512) ;  /* 0x0000000000049947 */ /* 0x000fea0003800000 */
[----:B------:R-:W-:Y:S01]  /*1f90*/  BPT.TRAP 0x1 ;  /* 0x000000040000795c */ /* 0x000fe20000300000 */
.L_x_10512:
[----:B0-----:R-:W-:Y:S02]  /*1fa0*/  IMAD.U32 R3, RZ, RZ, UR36 ;  /* 0x00000024ff037e24 */ /* 0x001fe4000f8e00ff */
[----:B------:R-:W-:-:S03]  /*1fb0*/  IMAD.U32 R0, RZ, RZ, UR48 ;  /* 0x00000030ff007e24 */ /* 0x000fc6000f8e00ff */
[----:B------:R-:W-:Y:S02]  /*1fc0*/  LEA R3, R3, UR51, 0x3 ;  /* 0x0000003303037c11 */ /* 0x000fe4000f8e18ff */
[----:B------:R-:W-:-:S04]  /*1fd0*/  SHF.L.U32 R0, R0, 0x1f, RZ ;  /* 0x0000001f00007819 */ /* 0x000fc800000006ff */
[----:B------:R0:W1:Y:S01]  /*1fe0*/  SYNCS.PHASECHK.TRANS64.TRYWAIT P2, [R3+URZ+0x19c30], R0 ;  /* 0x019c3000030075a7 */ /* 0x000062000804017f */
[----:B------:R-:W-:Y:S05]  /*1ff0*/  @!P1 BRA `(.L_x_10513) ;  /* 0x0000000000049947 */ /* 0x000fea0003800000 */
[----:B------:R-:W-:Y:S01]  /*2000*/  BPT.TRAP 0x1 ;  /* 0x000000040000795c */ /* 0x000fe20000300000 */
.L_x_10513:
[----:B------:R-:W2:Y:S02]  /*2010*/  S2R R2, SR_TID.X ;  /* 0x0000000000027919 */ /* 0x000ea40000002100 */
[----:B--2---:R-:W-:Y:S01]  /*2020*/  LOP3.LUT P0, RZ, R2, 0x7f, RZ, 0xc0, !PT ;  /* 0x0000007f02ff7812 */ /* 0x004fe2000780c0ff */
[----:B-1----:R-:W-:-:S12]  /*2030*/  @P2 BRA `(.L_x_10514) ;  /* 0x0000000000082947 */ /* 0x002fd80003800000 */
[----:B------:R-:W1:Y:S02]  /*2040*/  SYNCS.PHASECHK.TRANS64.TRYWAIT P2, [R3+URZ+0x19c30], R0 ;  /* 0x019c3000030075a7 */ /* 0x000e64000804017f */
[----:B-1----:R-:W-:Y:S05]  /*2050*/  @!P2 BRA `(.L_x_10515) ;  /* 0x0000010000d4a947 */ /* 0x002fea0003800000 */
.L_x_10514:
        /* <DEDUP_REMOVED lines=14> */
[----:B------:R-:W-:Y:S01]  /*2140*/  CS2R R92, SRZ ;  /* 0x00000000005c7805 */ /* 0x000fe2000001ff00 */
[----:B------:R-:W-:Y:S01]  /*2150*/  UIADD3 UR4, UR12, 0x180, URZ ;  /* 0x000001800c047890 */ /* 0x000fe2000fffe03f */
[----:B------:R-:W-:Y:S01]  /*2160*/  CS2R R94, SRZ ;  /* 0x00000000005e7805 */ /* 0x000fe2000001ff00 */
[----:B------:R-:W-:Y:S01]  /*2170*/  UIMAD UR14, UR36, 0x300, UR16 ;  /* 0x00000300240e78a4 */ /* 0x000fe2000f8e0210 */
[----:B------:R-:W-:Y:S01]  /*2180*/  CS2R R96, SRZ ;  /* 0x0000000000607805 */ /* 0x000fe2000001ff00 */
[----:B------:R-:W-:Y:S01]  /*2190*/  UIADD3 UR8, UR12, 0x300, URZ ;  /* 0x000003000c087890 */ /* 0x000fe2000fffe03f */
[----:B------:R-:W-:Y:S01]  /*21a0*/  CS2R R98, SRZ ;  /* 0x0000000000627805 */ /* 0x000fe2000001ff00 */
[----:B------:R-:W-:Y:S01]  /*21b0*/  UIADD3 UR6, UR14, 0x100, URZ ;  /* 0x000001000e067890 */ /* 0x000fe2000fffe03f */
[----:B------:R-:W-:Y:S01]  /*21c0*/  CS2R R100, SRZ ;  /* 0x0000000000647805 */ /* 0x000fe2000001ff00 */
[----:B------:R-:W-:Y:S01]  /*21d0*/  UIADD3 UR10, UR14, 0x200, URZ ;  /* 0x000002000e0a7890 */ /* 0x000fe2000fffe03f */
[----:B------:R-:W-:Y:S01]  /*21e0*/  CS2R R102, SRZ ;  /* 0x0000000000667805 */ /* 0x000fe2000001ff00 */
[----:B------:R-:W-:Y:S01]  /*21f0*/  UMOV UR9, 0xc0000010 ;  /* 0xc000001000097882 */ /* 0x000fe20000000000 */
[----:B------:R-:W-:Y:S01]  /*2200*/  QGMMA.64x128x32.F32.E4M3.E4M3 R24, gdesc[UR12], RZ, !UPT, gsb0 ;  /* 0x01e000000c1879f3 */ /* 0x000fe2000c0008ff */
        /* <DEDUP_REMOVED lines=25> */
[----:B01----:R-:W-:Y:S01]  /*23a0*/  @P2 IMAD.HI.U32 R0, R6, UR6, RZ ;  /* 0x0000000606002c27 */ /* 0x003fe2000f8e00ff */
[----:B------:R-:W-:-:S04]  /*23b0*/  @UP0 ULDC UR6, c[0x0][0x450] ;  /* 0x0001140000060ab9 */ /* 0x000fc80000000800 */
[----:B------:R-:W-:Y:S01]  /*23c0*/  @P2 SHF.R.U32.HI R6, RZ, UR6, R0 ;  /* 0x00000006ff062c19 */ /* 0x000fe20008011600 */
[----:B------:R-:W-:Y:S02]  /*23d0*/  UMOV UR6, 0xffffff80 ;  /* 0xffffff8000067882 */ /* 0x000fe40000000000 */
[----:B------:R-:W-:Y:S02]  /*23e0*/  UIMAD UR6, UR55, UR6, 0x80 ;  /* 0x00000080370674a4 */ /* 0x000fe4000f8e0206 */
[----:B------:R-:W0:Y:S04]  /*23f0*/  SHFL.IDX PT, R0, R6, 0x1, 0x1c1f ;  /* 0x003c1f0006007f89 */ /* 0x000e2800000e0000 */
[----:B------:R-:W-:Y:S01]  /*2400*/  IMAD.U32 R5, RZ, RZ, UR6 ;  /* 0x00000006ff057e24 */ /* 0x000fe2000f8e00ff */
[----:B------:R-:W1:Y:S01]  /*2410*/  SHFL.IDX PT, R6, R6, RZ, 0x1c1f ;  /* 0x001c1fff06067589 */ /* 0x000e6200000e0000 */
[----:B------:R-:W-:-:S02]  /*2420*/  @UP0 ULDC UR6, c[0x0][0x44c] ;  /* 0x0001130000060ab9 */ /* 0x000fc40000000800 */
[----:B------:R-:W-:Y:S01]  /*2430*/  UIMAD.WIDE.U32 UR6, UR41, UR6, URZ ;  /* 0x00000006290672a5 */ /* 0x000fe2000f8e003f */
[----:B------:R-:W-:-:S04]  /*2440*/  IADD3 R7, -R16, 0x1, R5 ;  /* 0x0000000110077810 */ /* 0x000fc80007ffe105 */
[----:B------:R-:W-:Y:S02]  /*2450*/  IADD3 R7, -R2, UR53, R7 ;  /* 0x0000003502077c10 */ /* 0x000fe4000fffe107 */
[----:B------:R-:W-:-:S04]  /*2460*/  IADD3 R2, -R16, UR53, R5 ;  /* 0x0000003510027c10 */ /* 0x000fc8000fffe105 */
[----:B0-----:R-:W-:-:S04]  /*2470*/  VIADDMNMX R0, R0, R7, R2, PT ;  /* 0x0000000700007246 */ /* 0x001fc80003800102 */
[C---:B------:R-:W-:Y:S02]  /*2480*/  ISETP.GT.AND P3, PT, R0.reuse, RZ, PT ;  /* 0x000000ff0000720c */ /* 0x040fe40003f64270 */
[C---:B------:R-:W-:Y:S02]  /*2490*/  ISETP.GT.AND P4, PT, R0.reuse, 0x1, PT ;  /* 0x000000010000780c */ /* 0x040fe40003f84270 */
[----:B------:R-:W-:Y:S02]  /*24a0*/  ISETP.GT.AND P5, PT, R0, 0x8, PT ;  /* 0x000000080000780c */ /* 0x000fe40003fa4270 */
[----:B-1----:R-:W-:Y:S01]  /*24b0*/  VIADDMNMX R2, R6, R7, R2, PT ;  /* 0x0000000706027246 */ /* 0x002fe20003800102 */
        /* <DEDUP_REMOVED lines=14> */
[----:B------:R-:W-:Y:S02]  /*25a0*/  FSEL R5, R26, -INF , P3 ;  /* 0xff8000001a057808 */ /* 0x000fe40001800000 */
[----:B------:R-:W-:Y:S02]  /*25b0*/  FSEL R27, R27, -INF , P4 ;  /* 0xff8000001b1b7808 */ /* 0x000fe40002000000 */
        /* <DEDUP_REMOVED lines=88> */
[----:B------:R-:W-:Y:S02]  /*2b40*/  FMNMX.FTZ R0, R86, R89, !PT ;  /* 0x0000005956007209 */ /* 0x000fe40007810000 */
[C---:B------:R-:W-:Y:S02]  /*2b50*/  ISETP.GT.AND P4, PT, R2.reuse, 0x1, PT ;  /* 0x000000010200780c */ /* 0x040fe40003f84270 */
[----:B------:R-:W-:Y:S02]  /*2b60*/  FMNMX.FTZ R8, R87, R0, !PT ;  /* 0x0000000057087209 */ /* 0x000fe40007810000 */
[----:B------:R-:W-:Y:S02]  /*2b70*/  ISETP.GT.AND P5, PT, R2, 0x8, PT ;  /* 0x000000080200780c */ /* 0x000fe40003fa4270 */
[----:B------:R-:W-:Y:S01]  /*2b80*/  FSEL R25, R25, -INF , P4 ;  /* 0xff80000019197808 */ /* 0x000fe20002000000 */
[----:B------:R-:W0:Y:S01]  /*2b90*/  SHFL.BFLY PT, R89, R8, 0x2, 0x1f ;  /* 0x0c401f0008597f89 */ /* 0x000e2200000e0000 */
        /* <DEDUP_REMOVED lines=21> */
[----:B------:R-:W-:Y:S02]  /*2cf0*/  CS2R R88, SRZ ;  /* 0x0000000000587805 */ /* 0x000fe4000001ff00 */
[----:B------:R-:W-:Y:S02]  /*2d00*/  FSEL R64, R64, -INF , P4 ;  /* 0xff80000040407808 */ /* 0x000fe40002000000 */
[C---:B------:R-:W-:Y:S01]  /*2d10*/  FSETP.NEU.FTZ.AND P3, PT, R0.reuse, -INF , PT ;  /* 0xff8000000000780b */ /* 0x040fe20003f7d000 */
[----:B------:R-:W-:-:S01]  /*2d20*/  FFMA.FTZ R4, R0, R91, -8 ;  /* 0xc100000000047423 */ /* 0x000fc2000001005b */
[----:B------:R-:W-:-:S02]  /*2d30*/  ISETP.GT.AND P4, PT, R2, 0x58, PT ;  /* 0x000000580200780c */ /* 0x000fc40003f84270 */
[----:B------:R-:W-:Y:S02]  /*2d40*/  CS2R R90, SRZ ;  /* 0x00000000005a7805 */ /* 0x000fe4000001ff00 */
        /* <DEDUP_REMOVED lines=9> */
[----:B------:R0:W-:Y:S01]  /*2de0*/  MUFU.EX2 R6, R27 ;  /* 0x0000001b00067308 */ /* 0x0001e20000000800 */
[----:B------:R-:W-:Y:S01]  /*2df0*/  FSEL R29, R29, -INF , P3 ;  /* 0xff8000001d1d7808 */ /* 0x000fe20001800000 */
[--C-:B------:R-:W-:Y:S01]  /*2e00*/  FFMA.FTZ R58, R58, UR46, -R4.reuse ;  /* 0x0000002e3a3a7c23 */ /* 0x100fe20008010804 */
[----:B------:R-:W-:Y:S01]  /*2e10*/  FMNMX.FTZ R10, R28, R21, !PT ;  /* 0x000000151c0a7209 */ /* 0x000fe20007810000 */
[--C-:B------:R-:W-:Y:S01]  /*2e20*/  FFMA.FTZ R46, R63, UR46, -R4.reuse ;  /* 0x0000002e3f2e7c23 */ /* 0x100fe20008010804 */
[----:B------:R-:W-:Y:S01]  /*2e30*/  ISETP.GT.AND P3, PT, R2, 0x11, PT ;  /* 0x000000110200780c */ /* 0x000fe20003f64270 */
[----:B------:R-:W-:Y:S01]  /*2e40*/  IMAD.U32 R63, RZ, RZ, UR46 ;  /* 0x0000002eff3f7e24 */ /* 0x000fe2000f8e00ff */
[----:B------:R-:W-:Y:S01]  /*2e50*/  FMNMX.FTZ R21, R29, R10, !PT ;  /* 0x0000000a1d157209 */ /* 0x000fe20007810000 */
[--C-:B------:R-:W-:Y:S01]  /*2e60*/  FFMA.FTZ R5, R5, UR46, -R4.reuse ;  /* 0x0000002e05057c23 */ /* 0x100fe20008010804 */
[----:B------:R-:W-:Y:S01]  /*2e70*/  FSEL R33, R33, -INF , P3 ;  /* 0xff80000021217808 */ /* 0x000fe20001800000 */
[----:B------:R-:W-:Y:S01]  /*2e80*/  MUFU.EX2 R7, R7 ;  /* 0x0000000700077308 */ /* 0x000fe20000000800 */
[----:B------:R-:W-:Y:S01]  /*2e90*/  FMNMX.FTZ R10, R32, R21, !PT ;  /* 0x00000015200a7209 */ /* 0x000fe20007810000 */
[--C-:B------:R-:W-:Y:S01]  /*2ea0*/  FFMA.FTZ R9, R9, UR46, -R4.reuse ;  /* 0x0000002e09097c23 */ /* 0x100fe20008010804 */
[----:B------:R-:W-:Y:S01]  /*2eb0*/  ISETP.GT.AND P3, PT, R2, 0x19, PT ;  /* 0x000000190200780c */ /* 0x000fe20003f64270 */
[--C-:B------:R-:W-:Y:S01]  /*2ec0*/  FFMA.FTZ R38, R67, UR46, -R4.reuse ;  /* 0x0000002e43267c23 */ /* 0x100fe20008010804 */
        /* <DEDUP_REMOVED lines=11> */
[----:B------:R-:W1:Y:S01]  /*2f80*/  MUFU.EX2 R8, R8 ;  /* 0x0000000800087308 */ /* 0x000e620000000800 */
        /* <DEDUP_REMOVED lines=9> */
[----:B------:R-:W-:Y:S01]  /*3020*/  MUFU.EX2 R9, R9 ;  /* 0x0000000900097308 */ /* 0x000fe20000000800 */
[----:B------:R-:W-:Y:S01]  /*3030*/  ISETP.GT.AND P3, PT, R2, 0x31, PT ;  /* 0x000000310200780c */ /* 0x000fe20003f64270 */
[----:B------:R-:W-:Y:S01]  /*3040*/  FFMA.FTZ R54, R54, UR46, -R4 ;  /* 0x0000002e36367c23 */ /* 0x000fe20008010804 */
[----:B------:R-:W-:-:S02]  /*3050*/  FMNMX.FTZ R21, R45, R14, !PT ;  /* 0x0000000e2d157209 */ /* 0x000fc40007810000 */
[----:B------:R-:W-:Y:S02]  /*3060*/  FSEL R49, R49, -INF , P3 ;  /* 0xff80000031317808 */ /* 0x000fe40001800000 */
[----:B------:R-:W-:Y:S01]  /*3070*/  FMNMX.FTZ R14, R48, R21, !PT ;  /* 0x00000015300e7209 */ /* 0x000fe20007810000 */
[----:B------:R-:W-:Y:S01]  /*3080*/  MUFU.EX2 R10, R10 ;  /* 0x0000000a000a7308 */ /* 0x000fe20000000800 */
[----:B------:R-:W-:Y:S02]  /*3090*/  ISETP.GT.AND P3, PT, R2, 0x39, PT ;  /* 0x000000390200780c */ /* 0x000fe40003f64270 */
[----:B------:R-:W-:Y:S01]  /*30a0*/  FMNMX.FTZ R21, R49, R14, !PT ;  /* 0x0000000e31157209 */ /* 0x000fe20007810000 */
[----:B------:R-:W-:-:S01]  /*30b0*/  FFMA.FTZ R14, R43, UR46, -R4 ;  /* 0x0000002e2b0e7c23 */ /* 0x000fc20008010804 */
[----:B------:R-:W-:Y:S02]  /*30c0*/  FSEL R53, R53, -INF , P3 ;  /* 0xff80000035357808 */ /* 0x000fe40001800000 */
[----:B------:R-:W-:Y:S01]  /*30d0*/  FMNMX.FTZ R20, R52, R21, !PT ;  /* 0x0000001534147209 */ /* 0x000fe20007810000 */
[----:B------:R-:W-:Y:S01]  /*30e0*/  MUFU.EX2 R11, R11 ;  /* 0x0000000b000b7308 */ /* 0x000fe20000000800 */
[----:B------:R-:W-:-:S02]  /*30f0*/  ISETP.GT.AND P3, PT, R2, 0x41, PT ;  /* 0x000000410200780c */ /* 0x000fc40003f64270 */
[----:B------:R-:W-:Y:S02]  /*3100*/  FMNMX.FTZ R21, R53, R20, !PT ;  /* 0x0000001435157209 */ /* 0x000fe40007810000 */
[----:B------:R-:W-:Y:S02]  /*3110*/  FSEL R57, R57, -INF , P3 ;  /* 0xff80000039397808 */ /* 0x000fe40001800000 */
[----:B------:R-:W-:Y:S01]  /*3120*/  FMNMX.FTZ R20, R56, R21, !PT ;  /* 0x0000001538147209 */ /* 0x000fe20007810000 */
[----:B------:R-:W2:Y:S01]  /*3130*/  MUFU.EX2 R12, R12 ;  /* 0x0000000c000c7308 */ /* 0x000ea20000000800 */
[----:B------:R-:W-:Y:S02]  /*3140*/  ISETP.GT.AND P3, PT, R2, 0x49, PT ;  /* 0x000000490200780c */ /* 0x000fe40003f64270 */
[----:B------:R-:W-:Y:S01]  /*3150*/  FMNMX.FTZ R21, R57, R20, !PT ;  /* 0x0000001439157209 */ /* 0x000fe20007810000 */
[----:B------:R-:W-:-:S01]  /*3160*/  FFMA.FTZ R20, R47, UR46, -R4 ;  /* 0x0000002e2f147c23 */ /* 0x000fc20008010804 */
[----:B------:R-:W-:Y:S01]  /*3170*/  FSEL R61, R61, -INF , P3 ;  /* 0xff8000003d3d7808 */ /* 0x000fe20001800000 */
[----:B------:R-:W-:-:S01]  /*3180*/  FFMA.FTZ R47, R75, UR46, -R4 ;  /* 0x0000002e4b2f7c23 */ /* 0x000fc20008010804 */
[----:B------:R-:W-:Y:S01]  /*3190*/  FMNMX.FTZ R26, R60, R21, !PT ;  /* 0x000000153c1a7209 */ /* 0x000fe20007810000 */
[----:B------:R-:W-:Y:S01]  /*31a0*/  MUFU.EX2 R13, R13 ;  /* 0x0000000d000d7308 */ /* 0x000fe20000000800 */
[----:B------:R-:W-:-:S02]  /*31b0*/  ISETP.GT.AND P3, PT, R2, 0x51, PT ;  /* 0x000000510200780c */ /* 0x000fc40003f64270 */
[----:B------:R-:W-:Y:S02]  /*31c0*/  FMNMX.FTZ R21, R61, R26, !PT ;  /* 0x0000001a3d157209 */ /* 0x000fe40007810000 */
[----:B------:R-:W-:Y:S02]  /*31d0*/  FSEL R65, R65, -INF , P3 ;  /* 0xff80000041417808 */ /* 0x000fe40001800000 */
[----:B------:R-:W-:Y:S01]  /*31e0*/  FMNMX.FTZ R26, R64, R21, !PT ;  /* 0x00000015401a7209 */ /* 0x000fe20007810000 */
[----:B------:R-:W-:Y:S01]  /*31f0*/  MUFU.EX2 R14, R14 ;  /* 0x0000000e000e7308 */ /* 0x000fe20000000800 */
[----:B------:R-:W-:Y:S02]  /*3200*/  ISETP.GT.AND P3, PT, R2, 0x59, PT ;  /* 0x000000590200780c */ /* 0x000fe40003f64270 */
[----:B0-----:R-:W-:Y:S01]  /*3210*/  FMNMX.FTZ R27, R65, R26, !PT ;  /* 0x0000001a411b7209 */ /* 0x001fe20007810000 */
[----:B------:R-:W-:-:S01]  /*3220*/  FFMA.FTZ R26, R51, UR46, -R4 ;  /* 0x0000002e331a7c23 */ /* 0x000fc20008010804 */
[----:B------:R-:W-:Y:S01]  /*3230*/  ISETP.GT.AND P4, PT, R2, 0x60, PT ;  /* 0x000000600200780c */ /* 0x000fe20003f84270 */
[----:B------:R-:W-:-:S01]  /*3240*/  FFMA.FTZ R51, R71, UR46, -R4 ;  /* 0x0000002e47337c23 */ /* 0x000fc20008010804 */
[----:B------:R-:W-:Y:S01]  /*3250*/  FSEL R69, R69, -INF , P3 ;  /* 0xff80000045457808 */ /* 0x000fe20001800000 */
[----:B------:R0:W-:Y:S01]  /*3260*/  MUFU.EX2 R21, R50 ;  /* 0x0000003200157308 */ /* 0x0001e20000000800 */
[----:B------:R-:W-:-:S02]  /*3270*/  FMNMX.FTZ R30, R68, R27, !PT ;  /* 0x0000001b441e7209 */ /* 0x000fc40007810000 */
[----:B------:R-:W-:Y:S02]  /*3280*/  ISETP.GT.AND P3, PT, R2, 0x61, PT ;  /* 0x000000610200780c */ /* 0x000fe40003f64270 */
[----:B------:R-:W-:Y:S02]  /*3290*/  FSEL R72, R72, -INF , P4 ;  /* 0xff80000048487808 */ /* 0x000fe40002000000 */
[----:B------:R-:W-:Y:S01]  /*32a0*/  FMNMX.FTZ R27, R69, R30, !PT ;  /* 0x0000001e451b7209 */ /* 0x000fe20007810000 */
[----:B------:R-:W-:Y:S01]  /*32b0*/  MUFU.EX2 R15, R15 ;  /* 0x0000000f000f7308 */ /* 0x000fe20000000800 */
[----:B------:R-:W-:Y:S01]  /*32c0*/  ISETP.GT.AND P4, PT, R2, 0x68, PT ;  /* 0x000000680200780c */ /* 0x000fe20003f84270 */
[----:B0-----:R-:W-:Y:S01]  /*32d0*/  FFMA.FTZ R50, R74, UR46, -R4 ;  /* 0x0000002e4a327c23 */ /* 0x001fe20008010804 */
[----:B------:R-:W-:Y:S02]  /*32e0*/  FSEL R73, R73, -INF , P3 ;  /* 0xff80000049497808 */ /* 0x000fe40001800000 */
[----:B------:R-:W-:-:S02]  /*32f0*/  FMNMX.FTZ R30, R72, R27, !PT ;  /* 0x0000001b481e7209 */ /* 0x000fc40007810000 */
[----:B------:R-:W-:Y:S01]  /*3300*/  ISETP.GT.AND P3, PT, R2, 0x69, PT ;  /* 0x000000690200780c */ /* 0x000fe20003f64270 */
[----:B------:R-:W0:Y:S01]  /*3310*/  MUFU.EX2 R20, R20 ;  /* 0x0000001400147308 */ /* 0x000e220000000800 */
[----:B------:R-:W-:Y:S02]  /*3320*/  FSEL R76, R76, -INF , P4 ;  /* 0xff8000004c4c7808 */ /* 0x000fe40002000000 */
[----:B------:R-:W-:Y:S01]  /*3330*/  FMNMX.FTZ R31, R73, R30, !PT ;  /* 0x0000001e491f7209 */ /* 0x000fe20007810000 */
[----:B------:R-:W-:-:S01]  /*3340*/  FFMA.FTZ R30, R55, UR46, -R4 ;  /* 0x0000002e371e7c23 */ /* 0x000fc20008010804 */
[----:B------:R-:W-:Y:S01]  /*3350*/  ISETP.GT.AND P4, PT, R2, 0x70, PT ;  /* 0x000000700200780c */ /* 0x000fe20003f84270 */
[----:B------:R-:W-:-:S01]  /*3360*/  FFMA.FTZ R55, R82, UR46, -R4 ;  /* 0x0000002e52377c23 */ /* 0x000fc20008010804 */
        /* <DEDUP_REMOVED lines=12> */
[----:B------:R-:W-:Y:S01]  /*3430*/  FSEL R84, R84, -INF , P4 ;  /* 0xff80000054547808 */ /* 0x000fe20002000000 */
[--C-:B---3--:R-:W-:Y:S01]  /*3440*/  FFMA.FTZ R54, R79, UR46, -R4.reuse ;  /* 0x0000002e4f367c23 */ /* 0x108fe20008010804 */
[----:B------:R-:W-:Y:S01]  /*3450*/  FMNMX.FTZ R35, R81, R34, !PT ;  /* 0x0000002251237209 */ /* 0x000fe20007810000 */
[--C-:B------:R-:W-:Y:S01]  /*3460*/  FFMA.FTZ R34, R59, UR46, -R4.reuse ;  /* 0x0000002e3b227c23 */ /* 0x100fe20008010804 */
[----:B------:R-:W-:Y:S02]  /*3470*/  FSEL R85, R85, -INF , P3 ;  /* 0xff80000055557808 */ /* 0x000fe40001800000 */
[----:B------:R-:W-:Y:S01]  /*3480*/  FMNMX.FTZ R2, R84, R35, !PT ;  /* 0x0000002354027209 */ /* 0x000fe20007810000 */
[----:B------:R-:W-:-:S01]  /*3490*/  FFMA.FTZ R35, R66, UR46, -R4 ;  /* 0x0000002e42237c23 */ /* 0x000fc20008010804 */
[----:B------:R-:W3:Y:S01]  /*34a0*/  MUFU.EX2 R30, R30 ;  /* 0x0000001e001e7308 */ /* 0x000ee20000000800 */
[----:B-1----:R-:W-:-:S02]  /*34b0*/  F2FP.SATFINITE.E4M3.F32.PACK_AB_MERGE_C R149, R8, R7, RZ ;  /* 0x000000070895723e */ /* 0x002fc400048070ff */
[----:B------:R-:W-:Y:S02]  /*34c0*/  FMNMX.FTZ R2, R85, R2, !PT ;  /* 0x0000000255027209 */ /* 0x000fe40007810000 */
[----:B--2---:R-:W-:Y:S02]  /*34d0*/  F2FP.SATFINITE.E4M3.F32.PACK_AB_MERGE_C R151, R12, R11, RZ ;  /* 0x0000000b0c97723e */ /* 0x004fe400048070ff */
[----:B0-----:R-:W-:Y:S01]  /*34e0*/  F2FP.SATFINITE.E4M3.F32.PACK_AB_MERGE_C R145, R20, R15, RZ ;  /* 0x0000000f1491723e */ /* 0x001fe200048070ff */
[----:B------:R-:W0:Y:S01]  /*34f0*/  SHFL.BFLY PT, R43, R2, 0x2, 0x1f ;  /* 0x0c401f00022b7f89 */ /* 0x000e2200000e0000 */
[----:B------:R-:W-:Y:S01]  /*3500*/  MUFU.EX2 R34, R34 ;  /* 0x0000002200227308 */ /* 0x000fe20000000800 */
[----:B------:R-:W-:Y:S02]  /*3510*/  F2FP.SATFINITE.E4M3.F32.PACK_AB_MERGE_C R149, R6, R5, R149 ;  /* 0x000000050695723e */ /* 0x000fe40004807095 */
[----:B------:R-:W-:Y:S02]  /*3520*/  F2FP.SATFINITE.E4M3.F32.PACK_AB_MERGE_C R151, R10, R9, R151 ;  /* 0x000000090a97723e */ /* 0x000fe40004807097 */
[----:B------:R-:W-:-:S03]  /*3530*/  F2FP.SATFINITE.E4M3.F32.PACK_AB_MERGE_C R145, R14, R13, R145 ;  /* 0x0000000d0e91723e */ /* 0x000fc60004807091 */
[----:B------:R-:W-:Y:S01]  /*3540*/  MUFU.EX2 R39, R39 ;  /* 0x0000002700277308 */ /* 0x000fe20000000800 */
[----:B---3--:R-:W-:-:S04]  /*3550*/  F2FP.SATFINITE.E4M3.F32.PACK_AB_MERGE_C R147, R30, R27, RZ ;  /* 0x0000001b1e93723e */ /* 0x008fc800048070ff */
[----:B------:R-:W-:-:S03]  /*3560*/  F2FP.SATFINITE.E4M3.F32.PACK_AB_MERGE_C R147, R26, R21, R147 ;  /* 0x000000151a93723e */ /* 0x000fc60004807093 */
[----:B------:R-:W1:Y:S01]  /*3570*/  MUFU.EX2 R46, R46 ;  /* 0x0000002e002e7308 */ /* 0x000e620000000800 */
[----:B0-----:R-:W-:Y:S01]  /*3580*/  FMNMX.FTZ R58, R2, R43, !PT ;  /* 0x0000002b023a7209 */ /* 0x001fe20007810000 */
[----:B------:R-:W-:-:S06]  /*3590*/  FFMA.FTZ R43, R78, UR46, -R4 ;  /* 0x0000002e4e2b7c23 */ /* 0x000fcc0008010804 */
[----:B------:R-:W-:Y:S01]  /*35a0*/  MUFU.EX2 R35, R35 ;  /* 0x0000002300237308 */ /* 0x000fe20000000800 */
[----:B------:R-:W0:Y:S07]  /*35b0*/  SHFL.BFLY PT, R59, R58, 0x1, 0x1f ;  /* 0x0c201f003a3b7f89 */ /* 0x000e2e00000e0000 */
[----:B------:R-:W-:Y:S01]  /*35c0*/  MUFU.EX2 R38, R38 ;  /* 0x0000002600267308 */ /* 0x000fe20000000800 */
[----:B-1----:R-:W-:-:S04]  /*35d0*/  F2FP.SATFINITE.E4M3.F32.PACK_AB_MERGE_C R141, R46, R39, RZ ;  /* 0x000000272e8d723e */ /* 0x002fc800048070ff */
[----:B------:R-:W-:-:S03]  /*35e0*/  F2FP.SATFINITE.E4M3.F32.PACK_AB_MERGE_C R141, R34, R31, R141 ;  /* 0x0000001f228d723e */ /* 0x000fc6000480708d */
[----:B------:R-:W-:Y:S08]  /*35f0*/  MUFU.EX2 R42, R42 ;  /* 0x0000002a002a7308 */ /* 0x000ff00000000800 */
[----:B------:R-:W-:Y:S01]  /*3600*/  MUFU.EX2 R51, R51 ;  /* 0x0000003300337308 */ /* 0x000fe20000000800 */
[----:B0-----:R-:W-:Y:S01]  /*3610*/  FMNMX.FTZ R2, R58, R59, !PT ;  /* 0x0000003b3a027209 */ /* 0x001fe20007810000 */
[--C-:B------:R-:W-:Y:S01]  /*3620*/  FFMA.FTZ R58, R83, UR46, -R4.reuse ;  /* 0x0000002e533a7c23 */ /* 0x100fe20008010804 */
[----:B------:R-:W-:-:S01]  /*3630*/  FFMA.FTZ R59, R86, UR46, -R4 ;  /* 0x0000002e563b7c23 */ /* 0x000fc20008010804 */
[----:B------:R-:W-:Y:S01]  /*3640*/  FFMA.FTZ R4, R87, UR46, -R4 ;  /* 0x0000002e57047c23 */ /* 0x000fe20008010804 */
        /* <DEDUP_REMOVED lines=19> */
[----:B------:R-:W-:Y:S01]  /*3780*/  FFMA.FTZ R40, R56, UR46, -R62 ;  /* 0x0000002e38287c23 */ /* 0x000fe2000801083e */
[----:B------:R-:W-:-:S01]  /*3790*/  FADD.FTZ R60, R5, R6 ;  /* 0x00000006053c7221 */ /* 0x000fc20000010000 */
        /* <DEDUP_REMOVED lines=20> */
[----:B------:R-:W-:Y:S01]  /*38e0*/  F2FP.SATFINITE.E4M3.F32.PACK_AB_MERGE_C R143, R51, R42, RZ ;  /* 0x0000002a338f723e */ /* 0x000fe200048070ff */
[----:B------:R-:W-:-:S01]  /*38f0*/  FFMA.FTZ R81, R81, UR46, -R62 ;  /* 0x0000002e51517c23 */ /* 0x000fc2000801083e */
[----:B------:R-:W-:Y:S01]  /*3900*/  FADD.FTZ R78, R10, R61 ;  /* 0x0000003d0a4e7221 */ /* 0x000fe20000010000 */
[----:B------:R-:W-:-:S01]  /*3910*/  FFMA.FTZ R61, R69, UR46, -R62 ;  /* 0x0000002e453d7c23 */ /* 0x000fc2000801083e */
[----:B------:R-:W0:Y:S01]  /*3920*/  MUFU.EX2 R28, R28 ;  /* 0x0000001c001c7308 */ /* 0x000e220000000800 */
[----:B-1----:R-:W-:-:S01]  /*3930*/  FADD.FTZ R57, R63, R56 ;  /* 0x000000383f397221 */ /* 0x002fc20000010000 */
[----:B------:R-:W-:-:S02]  /*3940*/  @!P0 VIADD R56, R3, 0x19c40 ;  /* 0x00019c4003388836 */ /* 0x000fc40000000000 */
[----:B------:R-:W-:-:S01]  /*3950*/  FFMA.FTZ R84, R84, UR46, -R62 ;  /* 0x0000002e54547c23 */ /* 0x000fc2000801083e */
[----:B------:R-:W-:Y:S02]  /*3960*/  F2FP.SATFINITE.E4M3.F32.PACK_AB_MERGE_C R143, R38, R35, R143 ;  /* 0x00000023268f723e */ /* 0x000fe4000480708f */
[----:B------:R-:W-:Y:S01]  /*3970*/  @!P0 PRMT R56, RZ, 0x654, R56 ;  /* 0x00000654ff388816 */ /* 0x000fe20000000038 */
[----:B------:R-:W1:Y:S01]  /*3980*/  MUFU.EX2 R29, R29 ;  /* 0x0000001d001d7308 */ /* 0x000e620000000800 */
[----:B--2---:R-:W-:-:S01]  /*3990*/  FADD.FTZ R57, R66, R57 ;  /* 0x0000003942397221 */ /* 0x004fc20000010000 */
[----:B------:R-:W-:Y:S01]  /*39a0*/  F2FP.SATFINITE.E4M3.F32.PACK_AB_MERGE_C R148, R66, R63, RZ ;  /* 0x0000003f4294723e */ /* 0x000fe200048070ff */
[----:B------:R2:W-:Y:S03]  /*39b0*/  @!P0 SYNCS.ARRIVE.TRANS64.RED.A1T0 RZ, [R56+URZ], RZ ;  /* 0x000000ff38ff89a7 */ /* 0x0005e6000810043f */
[----:B------:R-:W-:-:S02]  /*39c0*/  F2FP.SATFINITE.E4M3.F32.PACK_AB_MERGE_C R148, R25, R24, R148 ;  /* 0x000000181994723e */ /* 0x000fc40004807094 */
[----:B------:R-:W3:Y:S01]  /*39d0*/  MUFU.EX2 R67, R67 ;  /* 0x0000004300437308 */ /* 0x000ee20000000800 */
[----:B0-----:R-:W-:-:S01]  /*39e0*/  FADD.FTZ R60, R28, R57 ;  /* 0x000000391c3c7221 */ /* 0x001fc20000010000 */
[----:B------:R-:W-:-:S06]  /*39f0*/  FADD.FTZ R57, R11, R78 ;  /* 0x0000004e0b397221 */ /* 0x000fcc0000010000 */
[----:B------:R-:W0:Y:S01]  /*3a00*/  MUFU.EX2 R70, R70 ;  /* 0x0000004600467308 */ /* 0x000e220000000800 */
[----:B-1----:R-:W-:-:S01]  /*3a10*/  FADD.FTZ R74, R29, R60 ;  /* 0x0000003c1d4a7221 */ /* 0x002fc20000010000 */
[----:B------:R-:W-:-:S06]  /*3a20*/  FFMA.FTZ R60, R68, UR46, -R62 ;  /* 0x0000002e443c7c23 */ /* 0x000fcc000801083e */
        /* <DEDUP_REMOVED lines=9> */
[----:B----4-:R-:W-:-:S01]  /*3ac0*/  FADD.FTZ R64, R12, R57 ;  /* 0x000000390c407221 */ /* 0x010fc20000010000 */
[--C-:B------:R-:W-:Y:S01]  /*3ad0*/  FFMA.FTZ R57, R72, UR46, -R62.reuse ;  /* 0x0000002e48397c23 */ /* 0x100fe2000801083e */
[----:B------:R-:W-:-:S02]  /*3ae0*/  FFMA.FTZ R62, R85, UR46, -R62 ;  /* 0x0000002e553e7c23 */ /* 0x000fc4000801083e */
[----:B------:R-:W-:Y:S01]  /*3af0*/  FADD.FTZ R69, R13, R64 ;  /* 0x000000400d457221 */ /* 0x000fe20000010000 */
[----:B-1----:R-:W-:-:S02]  /*3b00*/  FADD.FTZ R64, R32, R71 ;  /* 0x0000004720407221 */ /* 0x002fc40000010000 */
[----:B------:R-:W1:Y:S01]  /*3b10*/  MUFU.EX2 R36, R36 ;  /* 0x0000002400247308 */ /* 0x000e620000000800 */
[----:B------:R-:W-:-:S01]  /*3b20*/  FADD.FTZ R68, R14, R69 ;  /* 0x000000450e447221 */ /* 0x000fc20000010000 */
[----:B---3--:R-:W-:-:S03]  /*3b30*/  FADD.FTZ R64, R33, R64 ;  /* 0x0000004021407221 */ /* 0x008fc60000010000 */
[----:B------:R-:W-:-:S03]  /*3b40*/  FADD.FTZ R69, R15, R68 ;  /* 0x000000440f457221 */ /* 0x000fc60000010000 */
[----:B------:R-:W3:Y:S08]  /*3b50*/  MUFU.EX2 R37, R37 ;  /* 0x0000002500257308 */ /* 0x000ef00000000800 */
[----:B------:R-:W4:Y:S08]  /*3b60*/  MUFU.EX2 R48, R48 ;  /* 0x0000003000307308 */ /* 0x000f300000000800 */
[----:B--2---:R0:W-:Y:S08]  /*3b70*/  MUFU.EX2 R56, R65 ;  /* 0x0000004100387308 */ /* 0x0041f00000000800 */
[----:B------:R-:W2:Y:S01]  /*3b80*/  MUFU.EX2 R49, R49 ;  /* 0x0000003100317308 */ /* 0x000ea20000000800 */
[----:B0-----:R-:W-:-:S01]  /*3b90*/  FADD.FTZ R65, R41, R64 ;  /* 0x0000004029417221 */ /* 0x001fc20000010000 */
[----:B------:R-:W-:Y:S01]  /*3ba0*/  FADD.FTZ R64, R20, R69 ;  /* 0x0000004514407221 */ /* 0x000fe20000010000 */
[----:B-----5:R-:W-:-:S02]  /*3bb0*/  F2FP.SATFINITE.E4M3.F32.PACK_AB_MERGE_C R41, R44, R41, RZ ;  /* 0x000000292c29723e */ /* 0x020fc400048070ff */
[----:B------:R-:W-:Y:S01]  /*3bc0*/  FADD.FTZ R65, R44, R65 ;  /* 0x000000412c417221 */ /* 0x000fe20000010000 */
[----:B------:R-:W-:-:S01]  /*3bd0*/  FADD.FTZ R69, R21, R64 ;  /* 0x0000004015457221 */ /* 0x000fc20000010000 */
[----:B------:R-:W-:Y:S01]  /*3be0*/  F2FP.SATFINITE.E4M3.F32.PACK_AB_MERGE_C R144, R33, R32, R41 ;  /* 0x000000202190723e */ /* 0x000fe20004807029 */
[----:B------:R-:W0:Y:S01]  /*3bf0*/  MUFU.EX2 R40, R40 ;  /* 0x0000002800287308 */ /* 0x000e220000000800 */
[----:B-1----:R-:W-:-:S01]  /*3c00*/  FADD.FTZ R64, R36, R65 ;  /* 0x0000004124407221 */ /* 0x002fc20000010000 */
[----:B------:R-:W-:-:S03]  /*3c10*/  FADD.FTZ R68, R26, R69 ;  /* 0x000000451a447221 */ /* 0x000fc60000010000 */
[----:B---3--:R-:W-:Y:S01]  /*3c20*/  FADD.FTZ R7, R37, R64 ;  /* 0x0000004025077221 */ /* 0x008fe20000010000 */
[----:B------:R-:W-:-:S02]  /*3c30*/  FADD.FTZ R11, R27, R68 ;  /* 0x000000441b0b7221 */ /* 0x000fc40000010000 */
[----:B------:R-:W1:Y:S01]  /*3c40*/  MUFU.EX2 R45, R45 ;  /* 0x0000002d002d7308 */ /* 0x000e620000000800 */
[----:B----4-:R-:W-:-:S01]  /*3c50*/  FADD.FTZ R12, R48, R7 ;  /* 0x00000007300c7221 */ /* 0x010fc20000010000 */
[----:B------:R-:W-:Y:S01]  /*3c60*/  FADD.FTZ R30, R30, R11 ;  /* 0x0000000b1e1e7221 */ /* 0x000fe20000010000 */
[C---:B--2---:R-:W-:Y:S02]  /*3c70*/  F2FP.SATFINITE.E4M3.F32.PACK_AB_MERGE_C R48, R49.reuse, R48, RZ ;  /* 0x000000303130723e */ /* 0x044fe400048070ff */
[----:B------:R-:W-:Y:S01]  /*3c80*/  FADD.FTZ R7, R49, R12 ;  /* 0x0000000c31077221 */ /* 0x000fe20000010000 */
[----:B------:R-:W-:-:S01]  /*3c90*/  FADD.FTZ R11, R31, R30 ;  /* 0x0000001e1f0b7221 */ /* 0x000fc20000010000 */
[----:B------:R-:W-:Y:S01]  /*3ca0*/  F2FP.SATFINITE.E4M3.F32.PACK_AB_MERGE_C R146, R37, R36, R48 ;  /* 0x000000242592723e */ /* 0x000fe20004807030 */
        /* <DEDUP_REMOVED lines=8> */
[----:B--2---:R-:W-:-:S01]  /*3d30*/  FADD.FTZ R6, R52, R7 ;  /* 0x0000000734067221 */ /* 0x004fc20000010000 */
[----:B------:R-:W-:-:S04]  /*3d40*/  FADD.FTZ R7, R35, R46 ;  /* 0x0000002e23077221 */ /* 0x000fc80000010000 */
[----:B------:R-:W-:Y:S02]  /*3d50*/  FADD.FTZ R7, R38, R7 ;  /* 0x0000000726077221 */ /* 0x000fe40000010000 */
[----:B------:R-:W2:Y:S01]  /*3d60*/  MUFU.EX2 R61, R61 ;  /* 0x0000003d003d7308 */ /* 0x000ea20000000800 */
[----:B0-----:R-:W-:-:S01]  /*3d70*/  FADD.FTZ R6, R53, R6 ;  /* 0x0000000635067221 */ /* 0x001fc20000010000 */
[----:B------:R-:W-:Y:S01]  /*3d80*/  FADD.FTZ R10, R42, R7 ;  /* 0x000000072a0a7221 */ /* 0x000fe20000010000 */
[----:B------:R-:W-:Y:S02]  /*3d90*/  F2FP.SATFINITE.E4M3.F32.PACK_AB_MERGE_C R52, R53, R52, RZ ;  /* 0x000000343534723e */ /* 0x000fe400048070ff */
[----:B------:R-:W-:Y:S01]  /*3da0*/  FADD.FTZ R5, R3, R6 ;  /* 0x0000000603057221 */ /* 0x000fe20000010000 */
[----:B------:R-:W-:-:S01]  /*3db0*/  FADD.FTZ R51, R51, R10 ;  /* 0x0000000a33337221 */ /* 0x000fc20000010000 */
[----:B------:R-:W-:Y:S01]  /*3dc0*/  F2FP.SATFINITE.E4M3.F32.PACK_AB_MERGE_C R140, R45, R40, R52 ;  /* 0x000000282d8c723e */ /* 0x000fe20004807034 */
[----:B------:R-:W0:Y:S01]  /*3dd0*/  MUFU.EX2 R57, R57 ;  /* 0x0000003900397308 */ /* 0x000e220000000800 */
[----:B------:R-:W-:-:S01]  /*3de0*/  FADD.FTZ R5, R56, R5 ;  /* 0x0000000538057221 */ /* 0x000fc20000010000 */
[----:B------:R-:W-:-:S03]  /*3df0*/  FADD.FTZ R10, R50, R51 ;  /* 0x00000033320a7221 */ /* 0x000fc60000010000 */
[----:B-1----:R-:W-:Y:S01]  /*3e00*/  FADD.FTZ R6, R60, R5 ;  /* 0x000000053c067221 */ /* 0x002fe20000010000 */
[----:B------:R-:W-:-:S02]  /*3e10*/  FADD.FTZ R10, R47, R10 ;  /* 0x0000000a2f0a7221 */ /* 0x000fc40000010000 */
        /* <DEDUP_REMOVED lines=13> */
[----:B------:R-:W-:-:S02]  /*3ef0*/  FADD.FTZ R54, R54, R43 ;  /* 0x0000002b36367221 */ /* 0x000fc40000010000 */
[----:B------:R-:W-:Y:S01]  /*3f00*/  MUFU.EX2 R59, R59 ;  /* 0x0000003b003b7308 */ /* 0x000fe20000000800 */
[----:B-1----:R-:W-:-:S07]  /*3f10*/  FADD.FTZ R6, R76, R7 ;  /* 0x000000074c067221 */ /* 0x002fce0000010000 */
        /* <DEDUP_REMOVED lines=11> */
[----:B------:R-:W-:Y:S01]  /*3fd0*/  MUFU.EX2 R84, R84 ;  /* 0x0000005400547308 */ /* 0x000fe20000000800 */
[C---:B0-----:R-:W-:Y:S01]  /*3fe0*/  F2FP.SATFINITE.E4M3.F32.PACK_AB_MERGE_C R139, R58.reuse, R55, R9 ;  /* 0x000000373a8b723e */ /* 0x041fe20004807009 */
[----:B------:R-:W-:-:S04]  /*3ff0*/  FADD.FTZ R58, R58, R7 ;  /* 0x000000073a3a7221 */ /* 0x000fc80000010000 */
[----:B------:R-:W-:Y:S02]  /*4000*/  FADD.FTZ R3, R59, R58 ;  /* 0x0000003a3b037221 */ /* 0x000fe40000010000 */
[----:B------:R-:W0:Y:S01]  /*4010*/  MUFU.EX2 R5, R62 ;  /* 0x0000003e00057308 */ /* 0x000e220000000800 */
[----:B-1----:R-:W-:-:S01]  /*4020*/  FADD.FTZ R7, R81, R6 ;  /* 0x0000000651077221 */ /* 0x002fc20000010000 */
[----:B------:R-:W-:Y:S01]  /*4030*/  FADD.FTZ R3, R4, R3 ;  /* 0x0000000304037221 */ /* 0x000fe20000010000 */
[----:B0-----:R-:W-:Y:S02]  /*4040*/  F2FP.SATFINITE.E4M3.F32.PACK_AB_MERGE_C R6, R5, R84, RZ ;  /* 0x000000540506723e */ /* 0x001fe400048070ff */
[----:B------:R-:W-:Y:S02]  /*4050*/  FADD.FTZ R84, R84, R7 ;  /* 0x0000000754547221 */ /* 0x000fe40000010000 */
[----:B------:R-:W-:Y:S02]  /*4060*/  F2FP.SATFINITE.E4M3.F32.PACK_AB_MERGE_C R138, R81, R80, R6 ;  /* 0x00000050518a723e */ /* 0x000fe40004807006 */
        /* <DEDUP_REMOVED lines=30> */
.L_x_10526:
[----:B------:R-:W-:-:S04]  /*4250*/  UISETP.NE.AND UP1, UPT, UR20, 0x1, UPT ;  /* 0x000000011400788c */ /* 0x000fc8000bf25270 */
[----:B------:R-:W-:-:S04]  /*4260*/  USEL UR48, URZ, 0x1, UP1 ;  /* 0x000000013f307887 */ /* 0x000fc80008800000 */
[----:B------:R-:W-:Y:S01]  /*4270*/  ULOP3.LUT UR48, UR19, UR48, URZ, 0x3c, !UPT ;  /* 0x0000003013307292 */ /* 0x000fe2000f8e3c3f */
[----:B------:R-:W-:Y:S11]  /*4280*/  @!P1 BRA `(.L_x_10517) ;  /* 0x0000000000049947 */ /* 0x000ff60003800000 */
[----:B------:R-:W-:Y:S01]  /*4290*/  BPT.TRAP 0x1 ;  /* 0x000000040000795c */ /* 0x000fe20000300000 */
.L_x_10517:
        /* <DEDUP_REMOVED lines=9> */
.L_x_10518:
[----:B-1----:R-:W-:Y:S05]  /*4330*/  @P3 BRA `(.L_x_10519) ;  /* 0x0000000000083947 */ /* 0x002fea0003800000 */
[----:B------:R-:W1:Y:S02]  /*4340*/  SYNCS.PHASECHK.TRANS64.TRYWAIT P3, [UR21+0x19c30], R0 ;  /* 0x019c3000ff0075a7 */ /* 0x000e640008060155 */
[----:B-1----:R-:W-:Y:S05]  /*4350*/  @!P3 BRA `(.L_x_10520) ;  /* 0x000000e00028b947 */ /* 0x002fea0003800000 */
.L_x_10519:
        /* <DEDUP_REMOVED lines=17> */
.L_x_10521:
[----:B------:R-:W-:Y:S01]  /*4470*/  ULEA UR11, UR20, UR51, 0x3 ;  /* 0x00000033140b7291 */ /* 0x000fe2000f8e183f */
[----:B01----:R-:W-:-:S05]  /*4480*/  IMAD.U32 R0, RZ, RZ, UR19 ;  /* 0x00000013ff007e24 */ /* 0x003fca000f8e00ff */
[----:B------:R-:W-:-:S04]  /*4490*/  SHF.L.U32 R0, R0, 0x1f, RZ ;  /* 0x0000001f00007819 */ /* 0x000fc800000006ff */
[----:B------:R0:W1:Y:S01]  /*44a0*/  SYNCS.PHASECHK.TRANS64.TRYWAIT P3, [UR11+0x19c50], R0 ;  /* 0x019c5000ff0075a7 */ /* 0x000062000806014b */
[----:B------:R-:W-:Y:S05]  /*44b0*/  @!P1 BRA `(.L_x_10522) ;  /* 0x0000000000049947 */ /* 0x000fea0003800000 */
[----:B------:R-:W-:Y:S01]  /*44c0*/  BPT.TRAP 0x1 ;  /* 0x000000040000795c */ /* 0x000fe20000300000 */
.L_x_10522:
[----:B-1----:R-:W-:Y:S05]  /*44d0*/  @P3 BRA `(.L_x_10523) ;  /* 0x0000000000083947 */ /* 0x002fea0003800000 */
[----:B------:R-:W1:Y:S02]  /*44e0*/  SYNCS.PHASECHK.TRANS64.TRYWAIT P3, [UR11+0x19c50], R0 ;  /* 0x019c5000ff0075a7 */ /* 0x000e64000806014b */
[----:B-1----:R-:W-:Y:S05]  /*44f0*/  @!P3 BRA `(.L_x_10524) ;  /* 0x000000dc00d8b947 */ /* 0x002fea0003800000 */
.L_x_10523:
[----:B------:R-:W-:Y:S01]  /*4500*/  UIADD3 UR6, UR51, 0x3000, URZ ;  /* 0x0000300033067890 */ /* 0x000fe2000fffe03f */
[----:B------:R-:W-:Y:S01]  /*4510*/  WARPGROUP.ARRIVE ;  /* 0x00000000000079c5 */ /* 0x000fe20000000000 */
[----:B------:R-:W-:Y:S01]  /*4520*/  UMOV UR7, 0x40000040 ;  /* 0x4000004000077882 */ /* 0x000fe20000000000 */
[----:B-1----:R-:W-:Y:S01]  /*4530*/  VIADD R2, R17, UR41 ;  /* 0x0000002911027c36 */ /* 0x002fe20008000000 */
[----:B------:R-:W-:Y:S01]  /*4540*/  USHF.R.U32.HI UR6, URZ, 0x4, UR6 ;  /* 0x000000043f067899 */ /* 0x000fe20008011606 */
[----:B------:R-:W-:-:S03]  /*4550*/  IMAD.U32 R11, RZ, RZ, UR46 ;  /* 0x0000002eff0b7e24 */ /* 0x000fc6000f8e00ff */
[----:B------:R-:W-:-:S04]  /*4560*/  ULOP3.LUT UR6, UR6, 0x3fff, URZ, 0xc0, !UPT ;  /* 0x00003fff06067892 */ /* 0x000fc8000f8ec03f */
        /* <DEDUP_REMOVED lines=28> */
[C---:B------:R-:W-:Y:S01]  /*4730*/  ISETP.GT.AND P4, PT, R7.reuse, 0x1, PT ;  /* 0x000000010700780c */ /* 0x040fe20003f84270 */
[----:B-1----:R-:W-:Y:S01]  /*4740*/  IMAD.IADD R9, R0, 0x1, R9 ;  /* 0x0000000100097824 */ /* 0x002fe200078e0209 */
[----:B------:R-:W-:Y:S02]  /*4750*/  ISETP.GT.AND P3, PT, R7, RZ, PT ;  /* 0x000000ff0700720c */ /* 0x000fe40003f64270 */
        /* <DEDUP_REMOVED lines=8> */
[----:B------:R-:W-:Y:S02]  /*47e0*/  FMNMX.FTZ R8, R24, R6, !PT ;  /* 0x0000000618087209 */ /* 0x000fe40007810000 */
[----:B------:R-:W-:-:S02]  /*47f0*/  FSEL R37, R37, -INF , P4 ;  /* 0xff80000025257808 */ /* 0x000fc40002000000 */
[----:B------:R-:W-:Y:S02]  /*4800*/  ISETP.GT.AND P4, PT, R7, 0x21, PT ;  /* 0x000000210700780c */ /* 0x000fe40003f84270 */
[----:B------:R-:W-:Y:S02]  /*4810*/  FSEL R28, R28, -INF , P3 ;  /* 0xff8000001c1c7808 */ /* 0x000fe40001800000 */
[----:B------:R-:W-:Y:S02]  /*4820*/  FSEL R41, R41, -INF , P4 ;  /* 0xff80000029297808 */ /* 0x000fe40002000000 */
[----:B------:R-:W-:Y:S02]  /*4830*/  ISETP.GT.AND P4, PT, R7, 0x29, PT ;  /* 0x000000290700780c */ /* 0x000fe40003f84270 */
[----:B------:R-:W-:Y:S02]  /*4840*/  FMNMX.FTZ R8, R25, R8, !PT ;  /* 0x0000000819087209 */ /* 0x000fe40007810000 */
        /* <DEDUP_REMOVED lines=16> */
[----:B------:R-:W-:Y:S02]  /*4950*/  FSEL R61, R61, -INF , P4 ;  /* 0xff8000003d3d7808 */ /* 0x000fe40002000000 */
[C---:B------:R-:W-:Y:S01]  /*4960*/  ISETP.GT.AND P4, PT, R7.reuse, 0x51, PT ;  /* 0x000000510700780c */ /* 0x040fe20003f84270 */
[----:B------:R-:W-:Y:S02]  /*4970*/  WARPGROUP.DEPBAR.LE gsb0, 0x0 ;  /* 0x00008000000079c5 */ /* 0x000fe40000010000 */
[----:B------:R-:W-:Y:S01]  /*4980*/  ISETP.GT.AND P3, PT, R7, 0x20, PT ;  /* 0x000000200700780c */ /* 0x000fe20003f64270 */
[----:B------:R-:W-:Y:S01]  /*4990*/  WARPGROUP.ARRIVE ;  /* 0x00000000000079c5 */ /* 0x000fe20000000000 */
[----:B------:R-:W-:-:S02]  /*49a0*/  FMNMX.FTZ R8, R36, R8, !PT ;  /* 0x0000000824087209 */ /* 0x000fc40007810000 */
[----:B------:R-:W-:Y:S02]  /*49b0*/  FSEL R65, R65, -INF , P4 ;  /* 0xff80000041417808 */ /* 0x000fe40002000000 */
[C---:B------:R-:W-:Y:S01]  /*49c0*/  ISETP.GT.AND P4, PT, R7.reuse, 0x59, PT ;  /* 0x000000590700780c */ /* 0x040fe20003f84270 */
[----:B------:R-:W-:Y:S01]  /*49d0*/  QGMMA.64x96x32.F32.E4M3.E4M3 R88, R136, gdesc[UR4], R88, gsb0 ;  /* 0x0160000488587df3 */ /* 0x000fe20008000858 */
[----:B------:R-:W-:Y:S02]  /*49e0*/  ISETP.GT.AND P5, PT, R7, 0x69, PT ;  /* 0x000000690700780c */ /* 0x000fe40003fa4270 */
[----:B------:R-:W-:Y:S02]  /*49f0*/  FSEL R40, R40, -INF , P3 ;  /* 0xff80000028287808 */ /* 0x000fe40001800000 */
[----:B------:R-:W-:Y:S02]  /*4a00*/  FMNMX.FTZ R8, R37, R8, !PT ;  /* 0x0000000825087209 */ /* 0x000fe40007810000 */
[----:B------:R-:W-:-:S02]  /*4a10*/  FSEL R69, R69, -INF , P4 ;  /* 0xff80000045457808 */ /* 0x000fc40002000000 */
[----:B------:R-:W-:Y:S02]  /*4a20*/  ISETP.GT.AND P4, PT, R7, 0x61, PT ;  /* 0x000000610700780c */ /* 0x000fe40003f84270 */
[----:B------:R-:W-:Y:S02]  /*4a30*/  FSEL R77, R77, -INF , P5 ;  /* 0xff8000004d4d7808 */ /* 0x000fe40002800000 */
[C---:B------:R-:W-:Y:S02]  /*4a40*/  ISETP.GT.AND P3, PT, R7.reuse, 0x28, PT ;  /* 0x000000280700780c */ /* 0x040fe40003f64270 */
[----:B------:R-:W-:Y:S02]  /*4a50*/  FMNMX.FTZ R8, R40, R8, !PT ;  /* 0x0000000828087209 */ /* 0x000fe40007810000 */
[C---:B------:R-:W-:Y:S02]  /*4a60*/  ISETP.GT.AND P5, PT, R7.reuse, 0x79, PT ;  /* 0x000000790700780c */ /* 0x040fe40003fa4270 */
[----:B------:R-:W-:-:S02]  /*4a70*/  ISETP.GT.AND P6, PT, R7, 0x68, PT ;  /* 0x000000680700780c */ /* 0x000fc40003fc4270 */
[----:B------:R-:W-:Y:S02]  /*4a80*/  FSEL R73, R73, -INF , P4 ;  /* 0xff80000049497808 */ /* 0x000fe40002000000 */
[----:B------:R-:W-:Y:S02]  /*4a90*/  FSEL R44, R44, -INF , P3 ;  /* 0xff8000002c2c7808 */ /* 0x000fe40001800000 */
[----:B------:R-:W-:Y:S02]  /*4aa0*/  FMNMX.FTZ R8, R41, R8, !PT ;  /* 0x0000000829087209 */ /* 0x000fe40007810000 */
[----:B------:R-:W-:Y:S02]  /*4ab0*/  ISETP.GT.AND P4, PT, R7, 0x71, PT ;  /* 0x000000710700780c */ /* 0x000fe40003f84270 */
[----:B------:R-:W-:Y:S02]  /*4ac0*/  FSEL R85, R85, -INF , P5 ;  /* 0xff80000055557808 */ /* 0x000fe40002800000 */
[----:B------:R-:W-:-:S02]  /*4ad0*/  ISETP.GT.AND P5, PT, R9, RZ, PT ;  /* 0x000000ff0900720c */ /* 0x000fc40003fa4270 */
[----:B------:R-:W-:Y:S02]  /*4ae0*/  FSEL R76, R76, -INF , P6 ;  /* 0xff8000004c4c7808 */ /* 0x000fe40003000000 */
[C---:B------:R-:W-:Y:S02]  /*4af0*/  ISETP.GT.AND P3, PT, R7.reuse, 0x30, PT ;  /* 0x000000300700780c */ /* 0x040fe40003f64270 */
[----:B------:R-:W-:Y:S02]  /*4b00*/  FMNMX.FTZ R8, R44, R8, !PT ;  /* 0x000000082c087209 */ /* 0x000fe40007810000 */
[----:B------:R-:W-:Y:S02]  /*4b10*/  ISETP.GT.AND P6, PT, R7, 0x78, PT ;  /* 0x000000780700780c */ /* 0x000fe40003fc4270 */
[----:B------:R-:W-:Y:S02]  /*4b20*/  FSEL R81, R81, -INF , P4 ;  /* 0xff80000051517808 */ /* 0x000fe40002000000 */
[----:B------:R-:W-:-:S02]  /*4b30*/  ISETP.GT.AND P4, PT, R9, 0x1, PT ;  /* 0x000000010900780c */ /* 0x000fc40003f84270 */
[----:B------:R-:W-:Y:S02]  /*4b40*/  FSEL R26, R26, -INF , P5 ;  /* 0xff8000001a1a7808 */ /* 0x000fe40002800000 */
[----:B------:R-:W-:Y:S02]  /*4b50*/  FSEL R48, R48, -INF , P3 ;  /* 0xff80000030307808 */ /* 0x000fe40001800000 */
[----:B------:R-:W-:Y:S02]  /*4b60*/  FMNMX.FTZ R8, R45, R8, !PT ;  /* 0x000000082d087209 */ /* 0x000fe40007810000 */
[----:B------:R-:W-:Y:S02]  /*4b70*/  FSEL R84, R84, -INF , P6 ;  /* 0xff80000054547808 */ /* 0x000fe40003000000 */
[----:B------:R-:W-:Y:S02]  /*4b80*/  ISETP.GT.AND P6, PT, R9, 0x8, PT ;  /* 0x000000080900780c */ /* 0x000fe40003fc4270 */
[----:B------:R-:W-:-:S02]  /*4b90*/  FSEL R27, R27, -INF , P4 ;  /* 0xff8000001b1b7808 */ /* 0x000fc40002000000 */
[----:B------:R-:W-:Y:S02]  /*4ba0*/  FMNMX.FTZ R0, R26, R5, !PT ;  /* 0x000000051a007209 */ /* 0x000fe40007810000 */
[----:B------:R-:W-:Y:S02]  /*4bb0*/  ISETP.GT.AND P3, PT, R7, 0x38, PT ;  /* 0x000000380700780c */ /* 0x000fe40003f64270 */
[----:B------:R-:W-:Y:S02]  /*4bc0*/  FMNMX.FTZ R8, R48, R8, !PT ;  /* 0x0000000830087209 */ /* 0x000fe40007810000 */
[----:B------:R-:W-:Y:S02]  /*4bd0*/  ISETP.GT.AND P5, PT, R9, 0x9, PT ;  /* 0x000000090900780c */ /* 0x000fe40003fa4270 */
[----:B------:R-:W-:Y:S02]  /*4be0*/  FSEL R30, R30, -INF , P6 ;  /* 0xff8000001e1e7808 */ /* 0x000fe40003000000 */
[----:B------:R-:W-:-:S02]  /*4bf0*/  FMNMX.FTZ R15, R27, R0, !PT ;  /* 0x000000001b0f7209 */ /* 0x000fc40007810000 */
[----:B------:R-:W-:Y:S02]  /*4c00*/  FSEL R52, R52, -INF , P3 ;  /* 0xff80000034347808 */ /* 0x000fe40001800000 */
[----:B------:R-:W-:Y:S02]  /*4c10*/  FMNMX.FTZ R8, R49, R8, !PT ;  /* 0x0000000831087209 */ /* 0x000fe40007810000 */
[----:B------:R-:W-:Y:S02]  /*4c20*/  ISETP.GT.AND P4, PT, R9, 0x10, PT ;  /* 0x000000100900780c */ /* 0x000fe40003f84270 */
[----:B------:R-:W-:Y:S02]  /*4c30*/  FSEL R31, R31, -INF , P5 ;  /* 0xff8000001f1f7808 */ /* 0x000fe40002800000 */
[----:B------:R-:W-:Y:S02]  /*4c40*/  FMNMX.FTZ R0, R30, R15, !PT ;  /* 0x0000000f1e007209 */ /* 0x000fe40007810000 */
[----:B------:R-:W-:-:S02]  /*4c50*/  ISETP.GT.AND P3, PT, R7, 0x40, PT ;  /* 0x000000400700780c */ /* 0x000fc40003f64270 */
[----:B------:R-:W-:Y:S02]  /*4c60*/  FMNMX.FTZ R8, R52, R8, !PT ;  /* 0x0000000834087209 */ /* 0x000fe40007810000 */
[----:B------:R-:W-:Y:S02]  /*4c70*/  ISETP.GT.AND P6, PT, R9, 0x11, PT ;  /* 0x000000110900780c */ /* 0x000fe40003fc4270 */
        /* <DEDUP_REMOVED lines=8> */
[----:B------:R-:W-:Y:S02]  /*4d00*/  FMNMX.FTZ R8, R56, R8, !PT ;  /* 0x0000000838087209 */ /* 0x000fe40007810000 */
[----:B------:R-:W-:-:S02]  /*4d10*/  ISETP.GT.AND P4, PT, R9, 0x19, PT ;  /* 0x000000190900780c */ /* 0x000fc40003f84270 */
[----:B------:R-:W-:Y:S02]  /*4d20*/  FSEL R38, R38, -INF , P5 ;  /* 0xff80000026267808 */ /* 0x000fe40002800000 */
[----:B------:R-:W-:Y:S02]  /*4d30*/  FMNMX.FTZ R15, R35, R0, !PT ;  /* 0x00000000230f7209 */ /* 0x000fe40007810000 */
[----:B------:R-:W-:Y:S01]  /*4d40*/  FSEL R60, R60, -INF , P3 ;  /* 0xff8000003c3c7808 */ /* 0x000fe20001800000 */
[----:B------:R-:W-:Y:S02]  /*4d50*/  WARPGROUP.DEPBAR.LE gsb0, 0x0 ;  /* 0x00008000000079c5 */ /* 0x000fe40000010000 */
[----:B------:R-:W-:Y:S02]  /*4d60*/  FMNMX.FTZ R8, R57, R8, !PT ;  /* 0x0000000839087209 */ /* 0x000fe40007810000 */
        /* <DEDUP_REMOVED lines=28> */
[----:B------:R-:W-:Y:S02]  /*4f30*/  FSEL R72, R72, -INF , P3 ;  /* 0xff80000048487808 */ /* 0x000fe40001800000 */
[----:B------:R-:W-:Y:S02]  /*4f40*/  FMNMX.FTZ R8, R69, R8, !PT ;  /* 0x0000000845087209 */ /* 0x000fe40007810000 */
[----:B------:R-:W-:Y:S02]  /*4f50*/  ISETP.GT.AND P6, PT, R9, 0x38, PT ;  /* 0x000000380900780c */ /* 0x000fe40003fc4270 */
[----:B------:R-:W-:-:S02]  /*4f60*/  FSEL R51, R51, -INF , P4 ;  /* 0xff80000033337808 */ /* 0x000fc40002000000 */
[----:B------:R-:W-:Y:S02]  /*4f70*/  FMNMX.FTZ R0, R50, R15, !PT ;  /* 0x0000000f32007209 */ /* 0x000fe40007810000 */
[----:B------:R-:W-:Y:S02]  /*4f80*/  FMNMX.FTZ R8, R72, R8, !PT ;  /* 0x0000000848087209 */ /* 0x000fe40007810000 */
[----:B------:R-:W-:Y:S02]  /*4f90*/  ISETP.GT.AND P5, PT, R9, 0x39, PT ;  /* 0x000000390900780c */ /* 0x000fe40003fa4270 */
[----:B------:R-:W-:Y:S02]  /*4fa0*/  FSEL R54, R54, -INF , P6 ;  /* 0xff80000036367808 */ /* 0x000fe40003000000 */
[----:B------:R-:W-:Y:S02]  /*4fb0*/  FMNMX.FTZ R15, R51, R0, !PT ;  /* 0x00000000330f7209 */ /* 0x000fe40007810000 */
        /* <DEDUP_REMOVED lines=27> */
[----:B------:R-:W-:Y:S02]  /*5170*/  ISETP.GT.AND P4, PT, R9, 0x58, PT ;  /* 0x000000580900780c */ /* 0x000fe40003f84270 */
[----:B------:R-:W-:Y:S01]  /*5180*/  FSEL R67, R67, -INF , P5 ;  /* 0xff80000043437808 */ /* 0x000fe20002800000 */
[----:B------:R-:W0:Y:S01]  /*5190*/  SHFL.BFLY PT, R8, R7, 0x2, 0x1f ;  /* 0x0c401f0007087f89 */ /* 0x000e2200000e0000 */
        /* <DEDUP_REMOVED lines=21> */
[C---:B------:R-:W-:Y:S02]  /*52f0*/  ISETP.GT.AND P5, PT, R9.reuse, 0x78, PT ;  /* 0x000000780900780c */ /* 0x040fe40003fa4270 */
[----:B------:R-:W-:Y:S02]  /*5300*/  ISETP.GT.AND P4, PT, R9, 0x79, PT ;  /* 0x000000790900780c */ /* 0x000fe40003f84270 */
[----:B0-----:R-:W-:Y:S02]  /*5310*/  FMNMX.FTZ R8, R7, R8, !PT ;  /* 0x0000000807087209 */ /* 0x001fe40007810000 */
[----:B------:R-:W-:Y:S02]  /*5320*/  FMNMX.FTZ R9, R79, R0, !PT ;  /* 0x000000004f097209 */ /* 0x000fe40007810000 */
[----:B------:R-:W-:Y:S01]  /*5330*/  FSEL R83, R83, -INF , P6 ;  /* 0xff80000053537808 */ /* 0x000fe20003000000 */
[----:B------:R-:W0:Y:S01]  /*5340*/  SHFL.BFLY PT, R7, R8, 0x1, 0x1f ;  /* 0x0c201f0008077f89 */ /* 0x000e2200000e0000 */
[----:B------:R-:W-:-:S02]  /*5350*/  FMNMX.FTZ R0, R82, R9, !PT ;  /* 0x0000000952007209 */ /* 0x000fc40007810000 */
[----:B------:R-:W-:Y:S02]  /*5360*/  FSEL R86, R86, -INF , P5 ;  /* 0xff80000056567808 */ /* 0x000fe40002800000 */
[----:B------:R-:W-:Y:S02]  /*5370*/  FMNMX.FTZ R15, R83, R0, !PT ;  /* 0x00000000530f7209 */ /* 0x000fe40007810000 */
[----:B------:R-:W-:Y:S02]  /*5380*/  FSEL R87, R87, -INF , P4 ;  /* 0xff80000057577808 */ /* 0x000fe40002000000 */
[----:B------:R-:W-:-:S04]  /*5390*/  FMNMX.FTZ R0, R86, R15, !PT ;  /* 0x0000000f56007209 */ /* 0x000fc80007810000 */
[----:B------:R-:W-:-:S05]  /*53a0*/  FMNMX.FTZ R0, R87, R0, !PT ;  /* 0x0000000057007209 */ /* 0x000fca0007810000 */
[----:B------:R-:W1:Y:S01]  /*53b0*/  SHFL.BFLY PT, R21, R0, 0x2, 0x1f ;  /* 0x0c401f0000157f89 */ /* 0x000e6200000e0000 */
[----:B0-----:R-:W-:-:S04]  /*53c0*/  FMNMX.FTZ R2, R8, R7, !PT ;  /* 0x0000000708027209 */ /* 0x001fc80007810000 */
[C---:B------:R-:W-:Y:S01]  /*53d0*/  FSETP.NEU.FTZ.AND P3, PT, R2.reuse, -INF , PT ;  /* 0xff8000000200780b */ /* 0x040fe20003f7d000 */
[----:B------:R-:W-:-:S05]  /*53e0*/  FFMA.FTZ R10, R2, R11, -8 ;  /* 0xc1000000020a7423 */ /* 0x000fca000001000b */
[----:B------:R-:W-:-:S05]  /*53f0*/  FSEL R7, R10, RZ, P3 ;  /* 0x000000ff0a077208 */ /* 0x000fca0001800000 */
[--C-:B------:R-:W-:Y:S01]  /*5400*/  FFMA.FTZ R11, R24, UR46, -R7.reuse ;  /* 0x0000002e180b7c23 */ /* 0x100fe20008010807 */
[----:B------:R-:W-:-:S01]  /*5410*/  FFMA.FTZ R57, R57, UR46, -R7 ;  /* 0x0000002e39397c23 */ /* 0x000fc20008010807 */
[--C-:B------:R-:W-:Y:S01]  /*5420*/  FFMA.FTZ R8, R25, UR46, -R7.reuse ;  /* 0x0000002e19087c23 */ /* 0x100fe20008010807 */
[----:B-1----:R-:W-:Y:S01]  /*5430*/  FMNMX.FTZ R24, R0, R21, !PT ;  /* 0x0000001500187209 */ /* 0x002fe20007810000 */
[--C-:B------:R-:W-:Y:S01]  /*5440*/  FFMA.FTZ R25, R65, UR46, -R7.reuse ;  /* 0x0000002e41197c23 */ /* 0x100fe20008010807 */
[----:B------:R0:W-:Y:S01]  /*5450*/  MUFU.EX2 R9, R57 ;  /* 0x0000003900097308 */ /* 0x0001e20000000800 */
[----:B------:R-:W-:Y:S02]  /*5460*/  IMAD.U32 R65, RZ, RZ, UR46 ;  /* 0x0000002eff417e24 */ /* 0x000fe4000f8e00ff */
[--C-:B------:R-:W-:Y:S01]  /*5470*/  FFMA.FTZ R13, R29, UR46, -R7.reuse ;  /* 0x0000002e1d0d7c23 */ /* 0x100fe20008010807 */
[----:B------:R-:W-:-:S01]  /*5480*/  FFMA.FTZ R29, R69, UR46, -R7 ;  /* 0x0000002e451d7c23 */ /* 0x000fc20008010807 */
[--C-:B------:R-:W-:Y:S01]  /*5490*/  FFMA.FTZ R20, R68, UR46, -R7.reuse ;  /* 0x0000002e44147c23 */ /* 0x100fe20008010807 */
[----:B------:R-:W-:Y:S01]  /*54a0*/  FSEL R69, R2, RZ, P3 ;  /* 0x000000ff02457208 */ /* 0x000fe20001800000 */
[--C-:B------:R-:W-:Y:S01]  /*54b0*/  FFMA.FTZ R21, R72, UR46, -R7.reuse ;  /* 0x0000002e48157c23 */ /* 0x100fe20008010807 */
[----:B------:R-:W-:-:S01]  /*54c0*/  FFMA.FTZ R10, R28, UR46, -R7 ;  /* 0x0000002e1c0a7c23 */ /* 0x000fc20008010807 */
[----:B------:R-:W-:Y:S01]  /*54d0*/  MUFU.EX2 R11, R11 ;  /* 0x0000000b000b7308 */ /* 0x000fe20000000800 */
[----:B0-----:R-:W0:Y:S01]  /*54e0*/  SHFL.BFLY PT, R57, R24, 0x1, 0x1f ;  /* 0x0c201f0018397f89 */ /* 0x001e2200000e0000 */
[----:B------:R-:W-:-:S01]  /*54f0*/  FADD.FTZ R69, -R69, R6 ;  /* 0x0000000645457221 */ /* 0x000fc20000010100 */
        /* <DEDUP_REMOVED lines=22> */
[----:B0-----:R-:W-:Y:S01]  /*5660*/  FMNMX.FTZ R0, R24, R57, !PT ;  /* 0x0000003918007209 */ /* 0x001fe20007810000 */
[--C-:B------:R-:W-:Y:S01]  /*5670*/  FFMA.FTZ R64, R80, UR46, -R7.reuse ;  /* 0x0000002e50407c23 */ /* 0x100fe20008010807 */
[----:B------:R-:W-:-:S01]  /*5680*/  FFMA.FTZ R81, R81, UR46, -R7 ;  /* 0x0000002e51517c23 */ /* 0x000fc20008010807 */
[--C-:B------:R-:W-:Y:S01]  /*5690*/  FFMA.FTZ R24, R84, UR46, -R7.reuse ;  /* 0x0000002e54187c23 */ /* 0x100fe20008010807 */
[C---:B------:R-:W-:Y:S01]  /*56a0*/  FSETP.NEU.FTZ.AND P4, PT, R0.reuse, -INF , PT ;  /* 0xff8000000000780b */ /* 0x040fe20003f9d000 */
[----:B------:R-:W-:Y:S01]  /*56b0*/  FFMA.FTZ R65, R0, R65, -8 ;  /* 0xc100000000417423 */ /* 0x000fe20000010041 */
[----:B------:R-:W-:-:S01]  /*56c0*/  FFMA.FTZ R7, R85, UR46, -R7 ;  /* 0x0000002e55077c23 */ /* 0x000fc20008010807 */
[----:B------:R-:W-:Y:S01]  /*56d0*/  MUFU.EX2 R32, R32 ;  /* 0x0000002000207308 */ /* 0x000fe20000000800 */
[----:B------:R-:W-:-:S02]  /*56e0*/  FSEL R68, R0, RZ, P4 ;  /* 0x000000ff00447208 */ /* 0x000fc40002000000 */
[----:B------:R-:W-:-:S03]  /*56f0*/  FSEL R65, R65, RZ, P4 ;  /* 0x000000ff41417208 */ /* 0x000fc60002000000 */
[----:B------:R-:W-:Y:S02]  /*5700*/  FADD.FTZ R68, -R68, R5 ;  /* 0x0000000544447221 */ /* 0x000fe40000010100 */
[----:B------:R-:W-:-:S01]  /*5710*/  FFMA.FTZ R72, R54, UR46, -R65 ;  /* 0x0000002e36487c23 */ /* 0x000fc20008010841 */
[----:B------:R-:W-:Y:S01]  /*5720*/  FMUL.FTZ R54, R69, UR46 ;  /* 0x0000002e45367c20 */ /* 0x000fe20008410000 */
[----:B------:R-:W-:-:S01]  /*5730*/  FFMA.FTZ R26, R26, UR46, -R65 ;  /* 0x0000002e1a1a7c23 */ /* 0x000fc20008010841 */
[----:B------:R-:W-:Y:S01]  /*5740*/  FMUL.FTZ R5, R68, UR46 ;  /* 0x0000002e44057c20 */ /* 0x000fe20008410000 */
        /* <DEDUP_REMOVED lines=25> */
[----:B------:R-:W-:-:S02]  /*58e0*/  FFMA.FTZ R83, R83, UR46, -R65 ;  /* 0x0000002e53537c23 */ /* 0x000fc40008010841 */
[----:B------:R-:W0:Y:S08]  /*58f0*/  MUFU.EX2 R27, R27 ;  /* 0x0000001b001b7308 */ /* 0x000e300000000800 */
[----:B------:R-:W2:Y:S01]  /*5900*/  MUFU.EX2 R30, R30 ;  /* 0x0000001e001e7308 */ /* 0x000ea20000000800 */
[----:B-1----:R-:W-:-:S07]  /*5910*/  FFMA.FTZ R4, R5, R3, R26 ;  /* 0x0000000305047223 */ /* 0x002fce000001001a */
        /* <DEDUP_REMOVED lines=39> */
[----:B------:R-:W-:Y:S01]  /*5b90*/  MUFU.EX2 R50, R50 ;  /* 0x0000003200327308 */ /* 0x000fe20000000800 */
[----:B-1----:R-:W-:-:S01]  /*5ba0*/  FADD.FTZ R71, R47, R70 ;  /* 0x000000462f477221 */ /* 0x002fc20000010000 */
[----:B------:R-:W-:-:S06]  /*5bb0*/  FFMA.FTZ R70, R74, UR46, -R65 ;  /* 0x0000002e4a467c23 */ /* 0x000fcc0008010841 */
[----:B------:R-:W1:Y:S01]  /*5bc0*/  MUFU.EX2 R49, R49 ;  /* 0x0000003100317308 */ /* 0x000e620000000800 */
[----:B0-----:R-:W-:-:S07]  /*5bd0*/  FADD.FTZ R4, R48, R3 ;  /* 0x0000000330047221 */ /* 0x001fce0000010000 */
[----:B------:R-:W-:Y:S08]  /*5be0*/  MUFU.EX2 R51, R51 ;  /* 0x0000003300337308 */ /* 0x000ff00000000800 */
[----:B------:R-:W0:Y:S01]  /*5bf0*/  MUFU.EX2 R52, R52 ;  /* 0x0000003400347308 */ /* 0x000e220000000800 */
[----:B-1----:R-:W-:-:S07]  /*5c00*/  FADD.FTZ R3, R49, R4 ;  /* 0x0000000431037221 */ /* 0x002fce0000010000 */
[----:B------:R1:W2:Y:S08]  /*5c10*/  MUFU.EX2 R6, R72 ;  /* 0x0000004800067308 */ /* 0x0002b00000000800 */
[----:B------:R-:W3:Y:S01]  /*5c20*/  MUFU.EX2 R53, R53 ;  /* 0x0000003500357308 */ /* 0x000ee20000000800 */
[----:B-1----:R-:W-:-:S01]  /*5c30*/  FADD.FTZ R72, R50, R71 ;  /* 0x0000004732487221 */ /* 0x002fc20000010000 */
[----:B0-----:R-:W-:Y:S01]  /*5c40*/  FADD.FTZ R4, R52, R3 ;  /* 0x0000000334047221 */ /* 0x001fe20000010000 */
[----:B------:R-:W-:-:S02]  /*5c50*/  FFMA.FTZ R71, R75, UR46, -R65 ;  /* 0x0000002e4b477c23 */ /* 0x000fc40008010841 */
[----:B------:R-:W-:-:S03]  /*5c60*/  FADD.FTZ R73, R51, R72 ;  /* 0x0000004833497221 */ /* 0x000fc60000010000 */
[----:B------:R-:W0:Y:S01]  /*5c70*/  MUFU.EX2 R55, R55 ;  /* 0x0000003700377308 */ /* 0x000e220000000800 */
[----:B--2---:R-:W-:-:S07]  /*5c80*/  FADD.FTZ R72, R6, R73 ;  /* 0x0000004906487221 */ /* 0x004fce0000010000 */
[----:B------:R-:W1:Y:S01]  /*5c90*/  MUFU.EX2 R56, R56 ;  /* 0x0000003800387308 */ /* 0x000e620000000800 */
[----:B---3--:R-:W-:-:S07]  /*5ca0*/  FADD.FTZ R3, R53, R4 ;  /* 0x0000000435037221 */ /* 0x008fce0000010000 */
[----:B------:R-:W2:Y:S01]  /*5cb0*/  MUFU.EX2 R58, R58 ;  /* 0x0000003a003a7308 */ /* 0x000ea20000000800 */
[----:B0-----:R-:W-:-:S01]  /*5cc0*/  FADD.FTZ R73, R55, R72 ;  /* 0x0000004837497221 */ /* 0x001fc20000010000 */
[----:B------:R-:W-:-:S06]  /*5cd0*/  FFMA.FTZ R72, R78, UR46, -R65 ;  /* 0x0000002e4e487c23 */ /* 0x000fcc0008010841 */
[----:B------:R-:W0:Y:S01]  /*5ce0*/  MUFU.EX2 R59, R59 ;  /* 0x0000003b003b7308 */ /* 0x000e220000000800 */
[----:B-1----:R-:W-:-:S04]  /*5cf0*/  FADD.FTZ R4, R56, R3 ;  /* 0x0000000338047221 */ /* 0x002fc80000010000 */
[----:B------:R-:W-:-:S03]  /*5d00*/  FADD.FTZ R3, R9, R4 ;  /* 0x0000000409037221 */ /* 0x000fc60000010000 */
        /* <DEDUP_REMOVED lines=36> */
[----:B--2---:R-:W-:-:S01]  /*5f50*/  FADD.FTZ R4, R70, R3 ;  /* 0x0000000346047221 */ /* 0x004fc20000010000 */
[----:B------:R-:W-:-:S05]  /*5f60*/  @!P0 VIADD R3, R78, 0x19c40 ;  /* 0x00019c404e038836 */ /* 0x000fca0000000000 */
[----:B------:R-:W-:Y:S01]  /*5f70*/  @!P0 PRMT R3, RZ, 0x654, R3 ;  /* 0x00000654ff038816 */ /* 0x000fe20000000003 */
[----:B------:R-:W2:Y:S01]  /*5f80*/  MUFU.EX2 R60, R60 ;  /* 0x0000003c003c7308 */ /* 0x000ea20000000800 */
[----:B0-----:R-:W-:-:S02]  /*5f90*/  FADD.FTZ R77, R28, R77 ;  /* 0x0000004d1c4d7221 */ /* 0x001fc40000010000 */
[----:B------:R0:W-:Y:S05]  /*5fa0*/  @!P0 SYNCS.ARRIVE.TRANS64.RED.A1T0 RZ, [R3+URZ], RZ ;  /* 0x000000ff03ff89a7 */ /* 0x0001ea000810043f */
[----:B------:R-:W3:Y:S01]  /*5fb0*/  MUFU.EX2 R72, R72 ;  /* 0x0000004800487308 */ /* 0x000ee20000000800 */
[----:B-1----:R-:W-:-:S07]  /*5fc0*/  FADD.FTZ R79, R71, R4 ;  /* 0x00000004474f7221 */ /* 0x002fce0000010000 */
        /* <DEDUP_REMOVED lines=24> */
.L_x_10525:
        /* <DEDUP_REMOVED lines=8> */
[----:B------:R-:W-:Y:S01]  /*61d0*/  UMOV UR19, UR48 ;  /* 0x0000003000137c82 */ /* 0x000fe20008000000 */
[----:B------:R-:W-:Y:S01]  /*61e0*/  F2FP.SATFINITE.E4M3.F32.PACK_AB_MERGE_C R36, R37, R36, RZ ;  /* 0x000000242524723e */ /* 0x000fe200048070ff */
[----:B------:R-:W-:Y:S01]  /*61f0*/  UMOV UR20, UR36 ;  /* 0x0000002400147c82 */ /* 0x000fe20008000000 */
        /* <DEDUP_REMOVED lines=80> */
.L_x_10516:
[----:B------:R-:W-:-:S06]  /*6700*/  UISETP.GE.AND UP0, UPT, UR18, UR52, UPT ;  /* 0x000000341200728c */ /* 0x000fcc000bf06270 */
[----:B------:R-:W-:-:S13]  /*6710*/  PLOP3.LUT P2, PT, PT, PT, UP0, 0x80, 0x0 ;  /* 0x000000000000781c */ /* 0x000fda0003f4f008 */
[----:B------:R-:W-:Y:S05]  /*6720*/  @!P2 BRA `(.L_x_10527) ;  /* 0x0000001800eca947 */ /* 0x000fea0003800000 */
[----:B------:R-:W-:Y:S01]  /*6730*/  IMAD.MOV.U32 R5, RZ, RZ, R0 ;  /* 0x000000ffff057224 */ /* 0x000fe200078e0000 */
[----:B------:R-:W-:Y:S01]  /*6740*/  UMOV UR17, UR48 ;  /* 0x0000003000117c82 */ /* 0x000fe20008000000 */
[----:B------:R-:W-:Y:S01]  /*6750*/  IMAD.MOV.U32 R6, RZ, RZ, R2 ;  /* 0x000000ffff067224 */ /* 0x000fe200078e0002 */
[----:B------:R-:W-:-:S06]  /*6760*/  UMOV UR19, UR36 ;  /* 0x0000002400137c82 */ /* 0x000fcc0008000000 */
.L_x_10537:
[----:B------:R-:W-:-:S04]  /*6770*/  UIADD3 UR36, UR19, 0x1, URZ ;  /* 0x0000000113247890 */ /* 0x000fc8000fffe03f */
[----:B------:R-:W-:-:S04]  /*6780*/  UISETP.NE.AND UP0, UPT, UR36, 0x2, UPT ;  /* 0x000000022400788c */ /* 0x000fc8000bf05270 */
[----:B------:R-:W-:Y:S02]  /*6790*/  USEL UR48, URZ, 0x1, UP0 ;  /* 0x000000013f307887 */ /* 0x000fe40008000000 */
[----:B------:R-:W-:Y:S02]  /*67a0*/  USEL UR36, UR36, URZ, UP0 ;  /* 0x0000003f24247287 */ /* 0x000fe40008000000 */
[----:B------:R-:W-:Y:S01]  /*67b0*/  ULOP3.LUT UR48, UR17, UR48, URZ, 0x3c, !UPT ;  /* 0x0000003011307292 */ /* 0x000fe2000f8e3c3f */
[----:B------:R-:W-:Y:S11]  /*67c0*/  @!P1 BRA `(.L_x_10528) ;  /* 0x0000000000049947 */ /* 0x000ff60003800000 */
[----:B------:R-:W-:Y:S01]  /*67d0*/  BPT.TRAP 0x1 ;  /* 0x000000040000795c */ /* 0x000fe20000300000 */
.L_x_10528:
[----:B------:R-:W-:Y:S01]  /*67e0*/  ULEA UR6, UR36, UR51, 0x3 ;  /* 0x0000003324067291 */ /* 0x000fe2000f8e183f */
[----:B------:R-:W-:-:S05]  /*67f0*/  IMAD.U32 R0, RZ, RZ, UR48 ;  /* 0x00000030ff007e24 */ /* 0x000fca000f8e00ff */
[----:B------:R-:W-:-:S04]  /*6800*/  SHF.L.U32 R0, R0, 0x1f, RZ ;  /* 0x0000001f00007819 */ /* 0x000fc800000006ff */
[----:B------:R0:W1:Y:S01]  /*6810*/  SYNCS.PHASECHK.TRANS64.TRYWAIT P2, [UR6+0x19c30], R0 ;  /* 0x019c3000ff0075a7 */ /* 0x0000620008040146 */
[----:B------:R-:W-:Y:S05]  /*6820*/  @!P1 BRA `(.L_x_10529) ;  /* 0x0000000000049947 */ /* 0x000fea0003800000 */
[----:B------:R-:W-:Y:S01]  /*6830*/  BPT.TRAP 0x1 ;  /* 0x000000040000795c */ /* 0x000fe20000300000 */
.L_x_10529:
[----:B-1----:R-:W-:Y:S05]  /*6840*/  @P2 BRA `(.L_x_10530) ;  /* 0x0000000000082947 */ /* 0x002fea0003800000 */
[----:B------:R-:W1:Y:S02]  /*6850*/  SYNCS.PHASECHK.TRANS64.TRYWAIT P2, [UR6+0x19c30], R0 ;  /* 0x019c3000ff0075a7 */ /* 0x000e640008040146 */
[----:B-1----:R-:W-:Y:S05]  /*6860*/  @!P2 BRA `(.L_x_10531) ;  /* 0x000000bc0014a947 */ /* 0x002fea0003800000 */
.L_x_10530:
        /* <DEDUP_REMOVED lines=17> */
.L_x_10532:
[----:B------:R-:W-:Y:S01]  /*6980*/  ULEA UR11, UR19, UR51, 0x3 ;  /* 0x00000033130b7291 */ /* 0x000fe2000f8e183f */
[----:B01----:R-:W-:-:S05]  /*6990*/  IMAD.U32 R0, RZ, RZ, UR17 ;  /* 0x00000011ff007e24 */ /* 0x003fca000f8e00ff */
[----:B------:R-:W-:-:S04]  /*69a0*/  SHF.L.U32 R0, R0, 0x1f, RZ ;  /* 0x0000001f00007819 */ /* 0x000fc800000006ff */
[----:B------:R0:W1:Y:S01]  /*69b0*/  SYNCS.PHASECHK.TRANS64.TRYWAIT P2, [UR11+0x19c50], R0 ;  /* 0x019c5000ff0075a7 */ /* 0x000062000804014b */
[----:B------:R-:W-:Y:S05]  /*69c0*/  @!P1 BRA `(.L_x_10533) ;  /* 0x0000000000049947 */ /* 0x000fea0003800000 */
[----:B------:R-:W-:Y:S01]  /*69d0*/  BPT.TRAP 0x1 ;  /* 0x000000040000795c */ /* 0x000fe20000300000 */
.L_x_10533:
[----:B-1----:R-:W-:Y:S05]  /*69e0*/  @P2 BRA `(.L_x_10534) ;  /* 0x0000000000082947 */ /* 0x002fea0003800000 */
[----:B------:R-:W1:Y:S02]  /*69f0*/  SYNCS.PHASECHK.TRANS64.TRYWAIT P2, [UR11+0x19c50], R0 ;  /* 0x019c5000ff0075a7 */ /* 0x000e64000804014b */
[----:B-1----:R-:W-:Y:S05]  /*6a00*/  @!P2 BRA `(.L_x_10535) ;  /* 0x000000b800c4a947 */ /* 0x002fea0003800000 */
.L_x_10534:
        /* <DEDUP_REMOVED lines=96> */
[----:B------:R-:W-:Y:S02]  /*7010*/  IMAD.U32 R65, RZ, RZ, UR46 ;  /* 0x0000002eff417e24 */ /* 0x000fe4000f8e00ff */
[----:B------:R-:W-:-:S01]  /*7020*/  FFMA.FTZ R29, R29, UR46, -R7 ;  /* 0x0000002e1d1d7c23 */ /* 0x000fc20008010807 */
[----:B------:R-:W-:Y:S01]  /*7030*/  MUFU.EX2 R5, R11 ;  /* 0x0000000b00057308 */ /* 0x000fe20000000800 */
[----:B------:R-:W-:-:S01]  /*7040*/  FFMA.FTZ R8, R24, UR46, -R7 ;  /* 0x0000002e18087c23 */ /* 0x000fc20008010807 */
[----:B------:R-:W-:Y:S01]  /*7050*/  FFMA.FTZ R65, R0, R65, -8 ;  /* 0xc100000000417423 */ /* 0x000fe20000010041 */
[----:B------:R-:W-:Y:S01]  /*7060*/  FMUL.FTZ R6, R6, UR46 ;  /* 0x0000002e06067c20 */ /* 0x000fe20008410000 */
[--C-:B------:R-:W-:Y:S01]  /*7070*/  FFMA.FTZ R10, R28, UR46, -R7.reuse ;  /* 0x0000002e1c0a7c23 */ /* 0x100fe20008010807 */
[----:B------:R-:W-:-:S01]  /*7080*/  FFMA.FTZ R12, R32, UR46, -R7 ;  /* 0x0000002e200c7c23 */ /* 0x000fc20008010807 */
[--C-:B------:R-:W-:Y:S01]  /*7090*/  FFMA.FTZ R13, R33, UR46, -R7.reuse ;  /* 0x0000002e210d7c23 */ /* 0x100fe20008010807 */
        /* <DEDUP_REMOVED lines=10> */
[----:B0-----:R-:W-:-:S01]  /*7140*/  FFMA.FTZ R29, R49, UR46, -R7 ;  /* 0x0000002e311d7c23 */ /* 0x001fc20008010807 */
[----:B------:R-:W-:Y:S01]  /*7150*/  FFMA.FTZ R49, R69, UR46, -R7 ;  /* 0x0000002e45317c23 */ /* 0x000fe20008010807 */
        /* <DEDUP_REMOVED lines=31> */
[----:B------:R-:W2:Y:S01]  /*7350*/  MUFU.EX2 R26, R26 ;  /* 0x0000001a001a7308 */ /* 0x000ea20000000800 */
[----:B0-----:R-:W-:-:S01]  /*7360*/  FFMA.FTZ R3, R6, R3, R69 ;  /* 0x0000000306037223 */ /* 0x001fc20000010045 */
[--C-:B------:R-:W-:Y:S01]  /*7370*/  FFMA.FTZ R52, R72, UR46, -R7.reuse ;  /* 0x0000002e48347c23 */ /* 0x100fe20008010807 */
[----:B------:R-:W-:-:S01]  /*7380*/  FFMA.FTZ R40, R60, UR46, -R7 ;  /* 0x0000002e3c287c23 */ /* 0x000fc20008010807 */
[----:B------:R-:W-:Y:S01]  /*7390*/  FFMA.FTZ R41, R61, UR46, -R7 ;  /* 0x0000002e3d297c23 */ /* 0x000fe20008010807 */
[----:B------:R-:W-:Y:S01]  /*73a0*/  QGMMA.64x96x32.F32.E4M3.E4M3 R88, R140, gdesc[UR4], R88, gsb0 ;  /* 0x016000048c587df3 */ /* 0x000fe20008000858 */
[----:B-1----:R-:W-:-:S01]  /*73b0*/  FADD.FTZ R73, R9, R4 ;  /* 0x0000000409497221 */ /* 0x002fc20000010000 */
[----:B------:R-:W-:Y:S01]  /*73c0*/  UIADD3 UR6, UR10, 0x6, URZ ;  /* 0x000000060a067890 */ /* 0x000fe2000fffe03f */
[----:B------:R-:W0:Y:S01]  /*73d0*/  MUFU.EX2 R10, R10 ;  /* 0x0000000a000a7308 */ /* 0x000e220000000800 */
[----:B------:R-:W-:Y:S01]  /*73e0*/  UMOV UR7, 0x40000040 ;  /* 0x4000004000077882 */ /* 0x000fe20000000000 */
[--C-:B------:R-:W-:Y:S01]  /*73f0*/  FFMA.FTZ R44, R64, UR46, -R7.reuse ;  /* 0x0000002e402c7c23 */ /* 0x100fe20008010807 */
[----:B------:R-:W-:-:S01]  /*7400*/  FFMA.FTZ R56, R76, UR46, -R7 ;  /* 0x0000002e4c387c23 */ /* 0x000fc20008010807 */
[--C-:B------:R-:W-:Y:S01]  /*7410*/  FFMA.FTZ R57, R77, UR46, -R7.reuse ;  /* 0x0000002e4d397c23 */ /* 0x100fe20008010807 */
        /* <DEDUP_REMOVED lines=8> */
[----:B------:R-:W-:-:S03]  /*74a0*/  FFMA.FTZ R7, R85, UR46, -R7 ;  /* 0x0000002e55077c23 */ /* 0x000fc60008010807 */
        /* <DEDUP_REMOVED lines=64> */
[----:B------:R-:W-:-:S06]  /*78b0*/  WARPGROUP.DEPBAR.LE gsb0, 0x0 ;  /* 0x00008000000079c5 */ /* 0x000fcc0000010000 */
        /* <DEDUP_REMOVED lines=26> */
[----:B------:R-:W-:-:S05]  /*7a60*/  IMAD.U32 R3, RZ, RZ, UR36 ;  /* 0x00000024ff037e24 */ /* 0x000fca000f8e00ff */
[----:B------:R-:W-:Y:S01]  /*7a70*/  @!P0 LEA R3, R3, UR51, 0x3 ;  /* 0x0000003303038c11 */ /* 0x000fe2000f8e18ff */
[----:B------:R-:W2:Y:S01]  /*7a80*/  MUFU.EX2 R49, R49 ;  /* 0x0000003100317308 */ /* 0x000ea20000000800 */
[----:B0-----:R-:W-:-:S03]  /*7a90*/  FADD.FTZ R76, R48, R75 ;  /* 0x0000004b304c7221 */ /* 0x001fc60000010000 */
[----:B------:R-:W-:-:S04]  /*7aa0*/  @!P0 VIADD R3, R3, 0x19c40 ;  /* 0x00019c4003038836 */ /* 0x000fc80000000000 */
[----:B------:R-:W0:Y:S01]  /*7ab0*/  MUFU.EX2 R68, R68 ;  /* 0x0000004400447308 */ /* 0x000e220000000800 */
[----:B-1----:R-:W-:-:S01]  /*7ac0*/  FADD.FTZ R75, R67, R4 ;  /* 0x00000004434b7221 */ /* 0x002fc20000010000 */
[----:B------:R-:W-:-:S04]  /*7ad0*/  @!P0 PRMT R3, RZ, 0x654, R3 ;  /* 0x00000654ff038816 */ /* 0x000fc80000000003 */
[----:B------:R1:W-:Y:S02]  /*7ae0*/  @!P0 SYNCS.ARRIVE.TRANS64.RED.A1T0 RZ, [R3+URZ], RZ ;  /* 0x000000ff03ff89a7 */ /* 0x0003e4000810043f */
        /* <DEDUP_REMOVED lines=36> */
.L_x_10536:
        /* <DEDUP_REMOVED lines=91> */
.L_x_10527:
[----:B------:R-:W-:Y:S06]  /*82e0*/  BAR.ARV 0x8, 0x200 ;  /* 0x0208000000007b1d */ /* 0x000fec0000002000 */
[----:B------:R-:W-:Y:S05]  /*82f0*/  @!P1 BRA `(.L_x_10538) ;  /* 0x0000000000049947 */ /* 0x000fea0003800000 */
[----:B------:R-:W-:Y:S01]  /*8300*/  BPT.TRAP 0x1 ;  /* 0x000000040000795c */ /* 0x000fe20000300000 */
.L_x_10538:
[----:B------:R-:W-:Y:S01]  /*8310*/  ULEA UR5, UR36, UR51, 0x3 ;  /* 0x0000003324057291 */ /* 0x000fe2000f8e183f */
[----:B------:R-:W-:-:S05]  /*8320*/  IMAD.U32 R5, RZ, RZ, UR48 ;  /* 0x00000030ff057e24 */ /* 0x000fca000f8e00ff */
[----:B------:R-:W-:-:S04]  /*8330*/  SHF.L.U32 R5, R5, 0x1f, RZ ;  /* 0x0000001f05057819 */ /* 0x000fc800000006ff */
[----:B------:R0:W1:Y:S01]  /*8340*/  SYNCS.PHASECHK.TRANS64.TRYWAIT P0, [UR5+0x19c50], R5 ;  /* 0x019c5005ff0075a7 */ /* 0x0000620008000145 */
[----:B------:R-:W-:Y:S05]  /*8350*/  @!P1 BRA `(.L_x_10539) ;  /* 0x0000000000049947 */ /* 0x000fea0003800000 */
[----:B------:R-:W-:Y:S01]  /*8360*/  BPT.TRAP 0x1 ;  /* 0x000000040000795c */ /* 0x000fe20000300000 */
.L_x_10539:
[----:B-1----:R-:W-:Y:S05]  /*8370*/  @P0 BRA `(.L_x_10540) ;  /* 0x0000000000080947 */ /* 0x002fea0003800000 */
[----:B------:R-:W1:Y:S02]  /*8380*/  SYNCS.PHASECHK.TRANS64.TRYWAIT P0, [UR5+0x19c50], R5 ;  /* 0x019c5005ff0075a7 */ /* 0x000e640008000145 */
[----:B-1----:R-:W-:Y:S05]  /*8390*/  @!P0 BRA `(.L_x_10541) ;  /* 0x000000a000788947 */ /* 0x002fea0003800000 */
.L_x_10540:
[----:B------:R-:W-:Y:S01]  /*83a0*/  UIADD3 UR51, UR51, 0x3000, URZ ;  /* 0x0000300033337890 */ /* 0x000fe2000fffe03f */
[----:B------:R-:W-:Y:S01]  /*83b0*/  WARPGROUP.ARRIVE ;  /* 0x00000000000079c5 */ /* 0x000fe20000000000 */
[----:B------:R-:W-:Y:S01]  /*83c0*/  ULDC.64 UR8, c[0x0][0x9a0] ;  /* 0x0002680000087ab9 */ /* 0x000fe20000000a00 */
[----:B------:R-:W-:Y:S01]  /*83d0*/  UMOV UR7, 0x40000040 ;  /* 0x4000004000077882 */ /* 0x000fe20000000000 */
[----:B------:R-:W-:Y:S01]  /*83e0*/  USHF.R.U32.HI UR51, URZ, 0x4, UR51 ;  /* 0x000000043f337899 */ /* 0x000fe20008011633 */
[----:B------:R-:W-:-:S03]  /*83f0*/  ISETP.NE.U32.AND P0, PT, RZ, UR8, PT ;  /* 0x00000008ff007c0c */ /* 0x000fc6000bf05070 */
[----:B------:R-:W-:Y:S01]  /*8400*/  ULOP3.LUT UR51, UR51, 0x3fff, URZ, 0xc0, !UPT ;  /* 0x00003fff33337892 */ /* 0x000fe2000f8ec03f */
[----:B------:R-:W-:-:S03]  /*8410*/  ISETP.NE.AND.EX P0, PT, RZ, UR9, PT, P0 ;  /* 0x00000009ff007c0c */ /* 0x000fc6000bf05300 */
[----:B------:R-:W-:-:S04]  /*8420*/  ULOP3.LUT UR4, UR51, 0x10000, URZ, 0xfc, !UPT ;  /* 0x0001000033047892 */ /* 0x000fc8000f8efc3f */
[----:B------:R-:W-:-:S06]  /*8430*/  UIMAD UR4, UR36, 0x300, UR4 ;  /* 0x00000300240478a4 */ /* 0x000fcc000f8e0204 */
[----:B------:R-:W2:Y:S01]  /*8440*/  @P0 LDC.64 R10, c[0x0][0x9c8] ;  /* 0x00027200ff0a0b82 */ /* 0x000ea20000000a00 */
[----:B------:R-:W-:Y:S02]  /*8450*/  UMOV UR6, UR4 ;  /* 0x0000000400067c82 */ /* 0x000fe40008000000 */
[----:B------:R-:W-:Y:S05]  /*8460*/  QGMMA.64x96x32.F32.E4M3.E4M3 R88, R148, gdesc[UR4], R88, gsb0 ;  /* 0x0160000494587df3 */ /* 0x000fea0008000858 */
        /* <DEDUP_REMOVED lines=18> */
[----:B------:R-:W1:Y:S04]  /*8590*/  SHFL.BFLY PT, R9, R4, 0x2, 0x1f ;  /* 0x0c401f0004097f89 */ /* 0x000e6800000e0000 */
[----:B------:R-:W3:Y:S01]  /*85a0*/  SHFL.BFLY PT, R8, R3, 0x2, 0x1f ;  /* 0x0c401f0003087f89 */ /* 0x000ee200000e0000 */
[----:B------:R-:W-:Y:S02]  /*85b0*/  WARPGROUP.DEPBAR.LE gsb0, 0x0 ;  /* 0x00008000000079c5 */ /* 0x000fe40000010000 */
[----:B------:R-:W-:-:S06]  /*85c0*/  WARPGROUP.ARRIVE ;  /* 0x00000000000079c5 */ /* 0x000fcc0000000000 */
[----:B------:R-:W-:Y:S01]  /*85d0*/  QGMMA.64x96x32.F32.E4M3.E4M3 R88, R140, gdesc[UR4], R88, gsb0 ;  /* 0x016000048c587df3 */ /* 0x000fe20008000858 */
        /* <DEDUP_REMOVED lines=38> */
.L_x_10542:
        /* <DEDUP_REMOVED lines=58> */
.L_x_10509:
        /* <DEDUP_REMOVED lines=93> */
[----:B------:R-:W-:Y:S01]  /*91b0*/  IMAD.X R9, RZ, RZ, R11, P4 ;  /* 0x000000ffff097224 */ /* 0x000fe200020e060b */
[----:B------:R-:W-:Y:S01]  /*91c0*/  LOP3.LUT R5, R10, 0x180, RZ, 0xc0, !PT ;  /* 0x000001800a057812 */ /* 0x000fe200078ec0ff */
[----:B------:R-:W-:Y:S01]  /*91d0*/  SHFL.IDX PT, R56, R75, R14, 0x1c1f ;  /* 0x001c1f0e4b387589 */ /* 0x000fe200000e0000 */
[----:B------:R-:W-:-:S02]  /*91e0*/  LOP3.LUT R12, R2, R21, RZ, 0x3c, !PT ;  /* 0x00000015020c7212 */ /* 0x000fc400078e3cff */
[----:B------:R-:W-:Y:S01]  /*91f0*/  LOP3.LUT R4, R103, 0x180, RZ, 0xc0, !PT ;  /* 0x0000018067047812 */ /* 0x000fe200078ec0ff */
[----:B------:R-:W-:Y:S01]  /*9200*/  SHFL.IDX PT, R86, R85, R14, 0x1c1f ;  /* 0x001c1f0e55567589 */ /* 0x000fe200000e0000 */
[----:B------:R-:W-:Y:S02]  /*9210*/  IADD3 R105, P1, R10, 0x6020, RZ ;  /* 0x000060200a697810 */ /* 0x000fe40007f3e0ff */
[----:B------:R-:W-:Y:S01]  /*9220*/  LOP3.LUT R2, R101, 0x180, RZ, 0xc0, !PT ;  /* 0x0000018065027812 */ /* 0x000fe200078ec0ff */
[----:B------:R-:W-:Y:S01]  /*9230*/  SHFL.IDX PT, R64, R135, R54, 0x1c1f ;  /* 0x001c1f3687407589 */ /* 0x000fe200000e0000 */
[----:B------:R-:W-:Y:S01]  /*9240*/  LOP3.LUT R21, R38, 0x180, RZ, 0xc0, !PT ;  /* 0x0000018026157812 */ /* 0x000fe200078ec0ff */
[----:B------:R-:W-:Y:S01]  /*9250*/  IMAD.X R81, RZ, RZ, R11, P1 ;  /* 0x000000ffff517224 */ /* 0x000fe200008e060b */
[----:B------:R-:W-:Y:S01]  /*9260*/  SHF.R.U64 R5, R5, 0x3, RZ ;  /* 0x0000000305057819 */ /* 0x000fe200000012ff */
[----:B------:R-:W2:Y:S01]  /*9270*/  SHFL.IDX PT, R24, R24, R54, 0x1c1f ;  /* 0x001c1f3618187589 */ /* 0x000ea200000e0000 */
[----:B------:R-:W-:-:S02]  /*9280*/  SHF.R.U64 R4, R4, 0x3, RZ ;  /* 0x0000000304047819 */ /* 0x000fc400000012ff */
[----:B------:R-:W-:Y:S01]  /*9290*/  LOP3.LUT R42, R105, 0x180, RZ, 0xc0, !PT ;  /* 0x00000180692a7812 */ /* 0x000fe200078ec0ff */
[----:B------:R-:W3:Y:S01]  /*92a0*/  SHFL.IDX PT, R45, R45, R54, 0x1c1f ;  /* 0x001c1f362d2d7589 */ /* 0x000ee200000e0000 */
[----:B------:R-:W-:Y:S02]  /*92b0*/  SHF.R.U64 R2, R2, 0x3, RZ ;  /* 0x0000000302027819 */ /* 0x000fe400000012ff */
[----:B------:R-:W-:Y:S01]  /*92c0*/  SHF.R.U64 R21, R21, 0x3, RZ ;  /* 0x0000000315157819 */ /* 0x000fe200000012ff */
[----:B------:R-:W-:Y:S01]  /*92d0*/  SHFL.IDX PT, R53, R53, R14, 0x1c1f ;  /* 0x001c1f0e35357589 */ /* 0x000fe200000e0000 */
[----:B------:R-:W-:Y:S01]  /*92e0*/  LOP3.LUT R10, R5, R10, RZ, 0x3c, !PT ;  /* 0x0000000a050a7212 */ /* 0x000fe200078e3cff */
[----:B------:R-:W-:Y:S01]  /*92f0*/  IMAD.X R5, RZ, RZ, R11, P2 ;  /* 0x000000ffff057224 */ /* 0x000fe200010e060b */
[----:B------:R-:W-:Y:S01]  /*9300*/  LOP3.LUT R6, R4, R103, RZ, 0x3c, !PT ;  /* 0x0000006704067212 */ /* 0x000fe200078e3cff */
[----:B------:R-:W-:Y:S01]  /*9310*/  SHFL.IDX PT, R52, R55, R14, 0x1c1f ;  /* 0x001c1f0e37347589 */ /* 0x000fe200000e0000 */
[----:B------:R-:W-:-:S02]  /*9320*/  SHF.R.U64 R42, R42, 0x3, RZ ;  /* 0x000000032a2a7819 */ /* 0x000fc400000012ff */
[----:B------:R-:W-:Y:S01]  /*9330*/  LOP3.LUT R8, R2, R101, RZ, 0x3c, !PT ;  /* 0x0000006502087212 */ /* 0x000fe200078e3cff */
[----:B------:R2:W-:Y:S01]  /*9340*/  SHFL.IDX PT, R62, R77, R14, 0x1c1f ;  /* 0x001c1f0e4d3e7589 */ /* 0x0005e200000e0000 */
[----:B------:R-:W-:Y:S02]  /*9350*/  LOP3.LUT R4, R21, R38, RZ, 0x3c, !PT ;  /* 0x0000002615047212 */ /* 0x000fe400078e3cff */
[----:B------:R-:W-:Y:S01]  /*9360*/  MOV R82, R12 ;  /* 0x0000000c00527202 */ /* 0x000fe20000000f00 */
[----:B------:R-:W4:Y:S01]  /*9370*/  SHFL.IDX PT, R66, R25, R54, 0x1c1f ;  /* 0x001c1f3619427589 */ /* 0x000f2200000e0000 */
[----:B------:R-:W-:Y:S02]  /*9380*/  LOP3.LUT R80, R42, R105, RZ, 0x3c, !PT ;  /* 0x000000692a507212 */ /* 0x000fe400078e3cff */
[----:B------:R-:W-:Y:S01]  /*9390*/  MOV R10, R10 ;  /* 0x0000000a000a7202 */ /* 0x000fe20000000f00 */
[----:B------:R-:W-:Y:S01]  /*93a0*/  SHFL.IDX PT, R12, R59, R14, 0x1c1f ;  /* 0x001c1f0e3b0c7589 */ /* 0x000fe200000e0000 */
[----:B------:R-:W-:-:S02]  /*93b0*/  MOV R2, R8 ;  /* 0x0000000800027202 */ /* 0x000fc40000000f00 */
[----:B------:R-:W-:Y:S01]  /*93c0*/  MOV R21, R6 ;  /* 0x0000000600157202 */ /* 0x000fe20000000f00 */
[----:B------:R-:W-:Y:S01]  /*93d0*/  SHFL.IDX PT, R59, R95, R14, 0x1c1f ;  /* 0x001c1f0e5f3b7589 */ /* 0x000fe200000e0000 */
[----:B------:R-:W-:Y:S02]  /*93e0*/  MOV R38, R4 ;  /* 0x0000000400267202 */ /* 0x000fe40000000f00 */
[----:B------:R-:W-:Y:S01]  /*93f0*/  MOV R80, R80 ;  /* 0x0000005000507202 */ /* 0x000fe20000000f00 */
[----:B------:R-:W4:Y:S01]  /*9400*/  SHFL.IDX PT, R57, R28, R54, 0x1c1f ;  /* 0x001c1f361c397589 */ /* 0x000f2200000e0000 */
[----:B0-----:R-:W-:Y:S02]  /*9410*/  SEL R76, R74, R15, P0 ;  /* 0x0000000f4a4c7207 */ /* 0x001fe40000000000 */
[----:B-1----:R-:W-:Y:S01]  /*9420*/  SEL R72, R73, R44, P0 ;  /* 0x0000002c49487207 */ /* 0x002fe20000000000 */
[----:B------:R-:W-:Y:S01]  /*9430*/  SHFL.IDX PT, R85, R32, R54, 0x1c1f ;  /* 0x001c1f3620557589 */ /* 0x000fe200000e0000 */
[----:B------:R-:W-:-:S02]  /*9440*/  SEL R70, R44, R73, P0 ;  /* 0x000000492c467207 */ /* 0x000fc40000000000 */
[----:B------:R-:W-:Y:S01]  /*9450*/  SEL R74, R15, R74, P0 ;  /* 0x0000004a0f4a7207 */ /* 0x000fe20000000000 */
[----:B------:R-:W-:Y:S01]  /*9460*/  SHFL.IDX PT, R35, R35, R54, 0x1c1f ;  /* 0x001c1f3623237589 */ /* 0x000fe200000e0000 */
[----:B--2---:R-:W-:Y:S02]  /*9470*/  SEL R77, R51, R24, P0 ;  /* 0x00000018334d7207 */ /* 0x004fe40000000000 */
[----:B------:R-:W-:Y:S01]  /*9480*/  SEL R75, R24, R51, P0 ;  /* 0x00000033184b7207 */ /* 0x000fe20000000000 */
[----:B------:R0:W-:Y:S01]  /*9490*/  SHFL.IDX PT, R50, R61, R14, 0x1c1f ;  /* 0x001c1f0e3d327589 */ /* 0x0001e200000e0000 */
[----:B---3--:R-:W-:Y:S02]  /*94a0*/  SEL R73, R56, R45, P0 ;  /* 0x0000002d38497207 */ /* 0x008fe40000000000 */
[----:B----4-:R-:W-:Y:S01]  /*94b0*/  SEL R68, R53, R66, P0 ;  /* 0x0000004235447207 */ /* 0x010fe20000000000 */
[----:B------:R-:W-:Y:S01]  /*94c0*/  SHFL.IDX PT, R8, R63, R14, 0x1c1f ;  /* 0x001c1f0e3f087589 */ /* 0x000fe200000e0000 */
[----:B------:R-:W-:-:S03]  /*94d0*/  SEL R66, R66, R53, P0 ;  /* 0x0000003542427207 */ /* 0x000fc60000000000 */
[----:B------:R-:W-:Y:S04]  /*94e0*/  SHFL.IDX PT, R42, R65, R14, 0x1c1f ;  /* 0x001c1f0e412a7589 */ /* 0x000fe800000e0000 */
[----:B------:R-:W1:Y:S01]  /*94f0*/  SHFL.IDX PT, R6, R67, R14, 0x1c1f ;  /* 0x001c1f0e43067589 */ /* 0x000e6200000e0000 */
[----:B0-----:R-:W-:-:S03]  /*9500*/  SEL R61, R12, R57, P0 ;  /* 0x000000390c3d7207 */ /* 0x001fc60000000000 */
[----:B------:R-:W-:Y:S04]  /*9510*/  SHFL.IDX PT, R5, R69, R14, 0x1c1f ;  /* 0x001c1f0e45057589 */ /* 0x000fe800000e0000 */
[----:B------:R0:W-:Y:S04]  /*9520*/  SHFL.IDX PT, R4, R71, R14, 0x1c1f ;  /* 0x001c1f0e47047589 */ /* 0x0001e800000e0000 */
[----:B------:R-:W-:Y:S04]  /*9530*/  SHFL.IDX PT, R60, R83, R14, 0x1c1f ;  /* 0x001c1f0e533c7589 */ /* 0x000fe800000e0000 */
[----:B------:R-:W-:Y:S01]  /*9540*/  SHFL.IDX PT, R84, R87, R14, 0x1c1f ;  /* 0x001c1f0e57547589 */ /* 0x000fe200000e0000 */
[----:B0-----:R-:W-:-:S03]  /*9550*/  SEL R71, R45, R56, P0 ;  /* 0x000000382d477207 */ /* 0x001fc60000000000 */
[----:B------:R-:W-:Y:S01]  /*9560*/  SHFL.IDX PT, R49, R89, R14, 0x1c1f ;  /* 0x001c1f0e59317589 */ /* 0x000fe200000e0000 */
[----:B------:R-:W-:-:S03]  /*9570*/  F2FP.BF16.F32.PACK_AB R15, R71, R70 ;  /* 0x00000046470f723e */ /* 0x000fc600000010ff */
[----:B------:R-:W-:Y:S01]  /*9580*/  SHFL.IDX PT, R13, R91, R14, 0x1c1f ;  /* 0x001c1f0e5b0d7589 */ /* 0x000fe200000e0000 */
[----:B-1----:R-:W-:-:S03]  /*9590*/  SEL R45, R6, R85, P0 ;  /* 0x00000055062d7207 */ /* 0x002fc60000000000 */
[----:B------:R-:W-:Y:S04]  /*95a0*/  SHFL.IDX PT, R11, R97, R14, 0x1c1f ;  /* 0x001c1f0e610b7589 */ /* 0x000fe800000e0000 */
[----:B------:R-:W-:Y:S04]  /*95b0*/  SHFL.IDX PT, R9, R99, R14, 0x1c1f ;  /* 0x001c1f0e63097589 */ /* 0x000fe800000e0000 */
[----:B------:R-:W-:Y:S04]  /*95c0*/  SHFL.IDX PT, R7, R93, R14, 0x1c1f ;  /* 0x001c1f0e5d077589 */ /* 0x000fe800000e0000 */
[----:B------:R-:W0:Y:S04]  /*95d0*/  SHFL.IDX PT, R55, R26, R54, 0x1c1f ;  /* 0x001c1f361a377589 */ /* 0x000e2800000e0000 */
[----:B------:R-:W1:Y:S04]  /*95e0*/  SHFL.IDX PT, R25, R36, R54, 0x1c1f ;  /* 0x001c1f3624197589 */ /* 0x000e6800000e0000 */
[----:B------:R-:W2:Y:S04]  /*95f0*/  SHFL.IDX PT, R28, R41, R54, 0x1c1f ;  /* 0x001c1f36291c7589 */ /* 0x000ea800000e0000 */
[----:B------:R3:W4:Y:S04]  /*9600*/  SHFL.IDX PT, R32, R43, R54, 0x1c1f ;  /* 0x001c1f362b207589 */ /* 0x00072800000e0000 */
[----:B------:R-:W4:Y:S04]  /*9610*/  SHFL.IDX PT, R14, R33, R54, 0x1c1f ;  /* 0x001c1f36210e7589 */ /* 0x000f2800000e0000 */
[----:B------:R2:W-:Y:S01]  /*9620*/  SHFL.IDX PT, R26, R46, R54, 0x1c1f ;  /* 0x001c1f362e1a7589 */ /* 0x0005e200000e0000 */
[----:B---3--:R-:W-:-:S03]  /*9630*/  SEL R43, R85, R6, P0 ;  /* 0x00000006552b7207 */ /* 0x008fc60000000000 */
[----:B------:R-:W3:Y:S01]  /*9640*/  SHFL.IDX PT, R27, R27, R54, 0x1c1f ;  /* 0x001c1f361b1b7589 */ /* 0x000ee200000e0000 */
[----:B0-----:R-:W-:Y:S02]  /*9650*/  SEL R69, R52, R55, P0 ;  /* 0x0000003734457207 */ /* 0x001fe40000000000 */
[----:B------:R-:W-:Y:S01]  /*9660*/  SEL R67, R55, R52, P0 ;  /* 0x0000003437437207 */ /* 0x000fe20000000000 */
[----:B------:R0:W3:Y:S01]  /*9670*/  SHFL.IDX PT, R83, R29, R54, 0x1c1f ;  /* 0x001c1f361d537589 */ /* 0x0000e200000e0000 */
[----:B-1----:R-:W-:Y:S02]  /*9680*/  SEL R65, R60, R25, P0 ;  /* 0x000000193c417207 */ /* 0x002fe40000000000 */
[----:B------:R-:W-:Y:S01]  /*9690*/  SEL R63, R25, R60, P0 ;  /* 0x0000003c193f7207 */ /* 0x000fe20000000000 */
[----:B------:R1:W-:Y:S01]  /*96a0*/  SHFL.IDX PT, R91, R40, R54, 0x1c1f ;  /* 0x001c1f36285b7589 */ /* 0x0003e200000e0000 */
[----:B--2---:R-:W-:Y:S02]  /*96b0*/  SEL R46, R28, R49, P0 ;  /* 0x000000311c2e7207 */ /* 0x004fe40000000000 */
[----:B------:R-:W-:Y:S01]  /*96c0*/  F2FP.BF16.F32.PACK_AB R24, R69, R68 ;  /* 0x000000444518723e */ /* 0x000fe200000010ff */
[----:B------:R-:W2:Y:S01]  /*96d0*/  SHFL.IDX PT, R37, R37, R54, 0x1c1f ;  /* 0x001c1f3625257589 */ /* 0x000ea200000e0000 */
[----:B----4-:R-:W-:-:S02]  /*96e0*/  SEL R36, R32, R11, P0 ;  /* 0x0000000b20247207 */ /* 0x010fc40000000000 */
[----:B0-----:R-:W-:Y:S01]  /*96f0*/  SEL R29, R64, R59, P0 ;  /* 0x0000003b401d7207 */ /* 0x001fe20000000000 */
[----:B------:R-:W0:Y:S01]  /*9700*/  SHFL.IDX PT, R81, R30, R54, 0x1c1f ;  /* 0x001c1f361e517589 */ /* 0x000e2200000e0000 */
[----:B-1----:R-:W-:-:S03]  /*9710*/  SEL R40, R11, R32, P0 ;  /* 0x000000200b287207 */ /* 0x002fc60000000000 */
[----:B------:R1:W4:Y:S01]  /*9720*/  SHFL.IDX PT, R87, R31, R54, 0x1c1f ;  /* 0x001c1f361f577589 */ /* 0x00032200000e0000 */
[----:B------:R-:W-:-:S03]  /*9730*/  SEL R32, R14, R5, P0 ;  /* 0x000000050e207207 */ /* 0x000fc60000000000 */
[----:B------:R2:W4:Y:S01]  /*9740*/  SHFL.IDX PT, R30, R47, R54, 0x1c1f ;  /* 0x001c1f362f1e7589 */ /* 0x00052200000e0000 */
[----:B---3--:R-:W-:Y:S02]  /*9750*/  SEL R60, R58, R27, P0 ;  /* 0x0000001b3a3c7207 */ /* 0x008fe40000000000 */
[----:B------:R-:W-:Y:S01]  /*9760*/  SEL R58, R27, R58, P0 ;  /* 0x0000003a1b3a7207 */ /* 0x000fe20000000000 */
[----:B------:R3:W4:Y:S01]  /*9770*/  SHFL.IDX PT, R89, R34, R54, 0x1c1f ;  /* 0x001c1f3622597589 */ /* 0x00072200000e0000 */
[----:B------:R-:W-:Y:S02]  /*9780*/  SEL R52, R50, R83, P0 ;  /* 0x0000005332347207 */ /* 0x000fe40000000000 */
[----:B-1----:R-:W-:Y:S01]  /*9790*/  SEL R31, R59, R64, P0 ;  /* 0x000000403b1f7207 */ /* 0x002fe20000000000 */
[----:B------:R1:W4:Y:S01]  /*97a0*/  SHFL.IDX PT, R88, R48, R54, 0x1c1f ;  /* 0x001c1f3630587589 */ /* 0x00032200000e0000 */
[----:B------:R-:W-:Y:S02]  /*97b0*/  SEL R64, R62, R35, P0 ;  /* 0x000000233e407207 */ /* 0x000fe40000000000 */
[----:B------:R-:W-:-:S02]  /*97c0*/  SEL R62, R35, R62, P0 ;  /* 0x0000003e233e7207 */ /* 0x000fc40000000000 */
[----:B------:R-:W-:Y:S02]  /*97d0*/  SEL R59, R57, R12, P0 ;  /* 0x0000000c393b7207 */ /* 0x000fe40000000000 */
[----:B--2---:R-:W-:Y:S02]  /*97e0*/  SEL R47, R26, R13, P0 ;  /* 0x0000000d1a2f7207 */ /* 0x004fe40000000000 */
[----:B---3--:R-:W-:Y:S02]  /*97f0*/  SEL R34, R5, R14, P0 ;  /* 0x0000000e05227207 */ /* 0x008fe40000000000 */
[----:B-1----:R-:W-:Y:S02]  /*9800*/  SEL R48, R49, R28, P0 ;  /* 0x0000001c31307207 */ /* 0x002fe40000000000 */
[----:B------:R-:W-:Y:S02]  /*9810*/  SEL R49, R13, R26, P0 ;  /* 0x0000001a0d317207 */ /* 0x000fe40000000000 */
[----:B------:R-:W-:-:S02]  /*9820*/  F2FP.BF16.F32.PACK_AB R12, R77, R76 ;  /* 0x0000004c4d0c723e */ /* 0x000fc400000010ff */
[----:B------:R-:W-:Y:S02]  /*9830*/  F2FP.BF16.F32.PACK_AB R13, R73, R72 ;  /* 0x00000048490d723e */ /* 0x000fe400000010ff */
[----:B------:R-:W-:Y:S02]  /*9840*/  F2FP.BF16.F32.PACK_AB R14, R75, R74 ;  /* 0x0000004a4b0e723e */ /* 0x000fe400000010ff */
[----:B------:R-:W-:Y:S02]  /*9850*/  SEL R56, R86, R37, P0 ;  /* 0x0000002556387207 */ /* 0x000fe40000000000 */
[----:B------:R-:W-:Y:S01]  /*9860*/  SEL R54, R37, R86, P0 ;  /* 0x0000005625367207 */ /* 0x000fe20000000000 */
[----:B------:R-:W-:Y:S01]  /*9870*/  STSM.16.M88.4 [R10], R12 ;  /* 0x0000000c0a007844 */ /* 0x000fe20000000200 */
[----:B------:R-:W-:Y:S02]  /*9880*/  SEL R57, R84, R91, P0 ;  /* 0x0000005b54397207 */ /* 0x000fe40000000000 */
[----:B------:R-:W-:-:S02]  /*9890*/  SEL R55, R91, R84, P0 ;  /* 0x000000545b377207 */ /* 0x000fc40000000000 */
[----:B------:R-:W-:Y:S01]  /*98a0*/  SEL R50, R83, R50, P0 ;  /* 0x0000003253327207 */ /* 0x000fe20000000000 */
[----:B------:R-:W-:Y:S01]  /*98b0*/  IMAD.U32 R83, RZ, RZ, UR9 ;  /* 0x00000009ff537e24 */ /* 0x000fe2000f8e00ff */
[----:B0-----:R-:W-:Y:S02]  /*98c0*/  SEL R53, R8, R81, P0 ;  /* 0x0000005108357207 */ /* 0x001fe40000000000 */
[----:B------:R-:W-:Y:S02]  /*98d0*/  SEL R51, R81, R8, P0 ;  /* 0x0000000851337207 */ /* 0x000fe40000000000 */
[----:B----4-:R-:W-:Y:S02]  /*98e0*/  SEL R44, R42, R87, P0 ;  /* 0x000000572a2c7207 */ /* 0x010fe40000000000 */
        /* <DEDUP_REMOVED lines=34> */
[----:B------:R-:W-:Y:S01]  /*9b10*/  BAR.SYNC.DEFER_BLOCKING 0x1, 0x180 ;  /* 0x0046000000007b1d */ /* 0x000fe20000010000 */
[----:B------:R-:W-:-:S07]  /*9b20*/  ISETP.NE.AND.EX P0, PT, RZ, UR11, PT, P0 ;  /* 0x0000000bff007c0c */ /* 0x000fce000bf05300 */
[----:B0-----:R-:W0:Y:S06]  /*9b30*/  LDC R21, c[0x0][0xbe8] ;  /* 0x0002fa00ff157b82 */ /* 0x001e2c0000000800 */
[----:B------:R-:W3:Y:S01]  /*9b40*/  @P0 LDG.E R81, desc[UR44][R82.64] ;  /* 0x0000002c52510981 */ /* 0x000ee2000c1e1900 */
[----:B------:R-:W-:Y:S01]  /*9b50*/  UISETP.NE.U32.AND UP0, UPT, UR8, URZ, UPT ;  /* 0x0000003f0800728c */ /* 0x000fe2000bf05070 */
[----:B------:R-:W-:-:S03]  /*9b60*/  ULDC UR4, c[0x0][0xa88] ;  /* 0x0002a20000047ab9 */ /* 0x000fc60000000800 */
[----:B------:R-:W-:Y:S01]  /*9b70*/  UISETP.NE.AND.EX UP0, UPT, UR9, URZ, UPT, UP0 ;  /* 0x0000003f0900728c */ /* 0x000fe2000bf05300 */
[----:B0-----:R-:W-:Y:S01]  /*9b80*/  ISETP.NE.AND P1, PT, R21, 0x1, PT ;  /* 0x000000011500780c */ /* 0x001fe20003f25270 */
[----:B------:R-:W-:Y:S01]  /*9b90*/  UMOV UR16, 0x9b8 ;  /* 0x000009b800107882 */ /* 0x000fe20000000000 */
[----:B------:R-:W-:-:S03]  /*9ba0*/  IMAD.U32 R2, RZ, RZ, UR4 ;  /* 0x00000004ff027e24 */ /* 0x000fc6000f8e00ff */
[----:B------:R-:W-:-:S05]  /*9bb0*/  PLOP3.LUT P4, PT, PT, PT, UP0, 0x80, 0x0 ;  /* 0x000000000000781c */ /* 0x000fca0003f8f008 */
[----:B------:R-:W-:-:S03]  /*9bc0*/  @UP0 ULEA UR8, UP1, UR37, UR8, 0x2 ;  /* 0x0000000825080291 */ /* 0x000fc6000f82103f */
[----:B------:R-:W0:Y:S01]  /*9bd0*/  @P1 LDC R6, c[0x0][0xbec] ;  /* 0x0002fb00ff061b82 */ /* 0x000e220000000800 */
[----:B------:R-:W-:Y:S02]  /*9be0*/  @UP0 ULEA.HI.X UR9, UR37, UR9, UR38, 0x2, UP1 ;  /* 0x0000000925090291 */ /* 0x000fe400088f1426 */
[----:B------:R-:W-:Y:S01]  /*9bf0*/  UISETP.GT.AND UP1, UPT, UR43, 0x1, UPT ;  /* 0x000000012b00788c */ /* 0x000fe2000bf24270 */
[----:B------:R-:W-:-:S04]  /*9c00*/  IMAD.U32 R4, RZ, RZ, UR8 ;  /* 0x00000008ff047e24 */ /* 0x000fc8000f8e00ff */
[----:B------:R-:W4:Y:S01]  /*9c10*/  @P1 LDC R9, c[0x0][0xbf0] ;  /* 0x0002fc00ff091b82 */ /* 0x000f220000000800 */
[----:B------:R-:W-:Y:S01]  /*9c20*/  USEL UR16, UR16, 0x978, UP1 ;  /* 0x0000097810107887 */ /* 0x000fe20008800000 */
[----:B------:R-:W-:Y:S01]  /*9c30*/  IMAD.U32 R5, RZ, RZ, UR9 ;  /* 0x00000009ff057e24 */ /* 0x000fe2000f8e00ff */
[----:B------:R-:W-:Y:S01]  /*9c40*/  UISETP.NE.U32.AND UP0, UPT, UR10, URZ, UPT ;  /* 0x0000003f0a00728c */ /* 0x000fe2000bf05070 */
[----:B-1----:R-:W-:Y:S01]  /*9c50*/  VIADD R13, R17, UR41 ;  /* 0x00000029110d7c36 */ /* 0x002fe20008000000 */
[----:B------:R-:W-:Y:S02]  /*9c60*/  UMOV UR4, URZ ;  /* 0x0000003f00047c82 */ /* 0x000fe40008000000 */
[----:B------:R-:W-:Y:S01]  /*9c70*/  UISETP.NE.AND.EX UP0, UPT, UR11, URZ, UPT, UP0 ;  /* 0x0000003f0b00728c */ /* 0x000fe2000bf05300 */
[----:B------:R0:W5:Y:S01]  /*9c80*/  @P4 LDG.E R2, desc[UR44][R4.64] ;  /* 0x0000002c04024981 */ /* 0x000162000c1e1900 */
[----:B------:R-:W-:Y:S01]  /*9c90*/  USEL UR7, UR42, URZ, UP1 ;  /* 0x0000003f2a077287 */ /* 0x000fe20008800000 */
[----:B------:R-:W-:Y:S01]  /*9ca0*/  IMAD.MOV.U32 R7, RZ, RZ, R13 ;  /* 0x000000ffff077224 */ /* 0x000fe200078e000d */
[----:B------:R-:W-:-:S02]  /*9cb0*/  USEL UR37, UR37, URZ, !UP0 ;  /* 0x0000003f25257287 */ /* 0x000fc4000c000000 */
[----:B------:R-:W-:Y:S01]  /*9cc0*/  ULDC.64 UR10, c[0x0][UR16+0x218] ;  /* 0x00008600100a7abb */ /* 0x000fe20008000a00 */
[----:B------:R-:W-:Y:S01]  /*9cd0*/  ULDC.64 UR14, c[0x0][UR16+0x228] ;  /* 0x00008a00100e7abb */ /* 0x000fe20008000a00 */
[----:B------:R-:W-:Y:S01]  /*9ce0*/  ULDC.64 UR12, c[0x0][UR16+0x220] ;  /* 0x00008800100c7abb */ /* 0x000fe20008000a00 */
[----:B------:R-:W-:Y:S02]  /*9cf0*/  UIMAD.WIDE.U32 UR8, UR10, UR39, URZ ;  /* 0x000000270a0872a5 */ /* 0x000fe4000f8e003f */
[----:B------:R-:W-:Y:S01]  /*9d00*/  UIMAD.WIDE.U32 UR18, UR14, UR7, URZ ;  /* 0x000000070e1272a5 */ /* 0x000fe2000f8e003f */
[----:B0-----:R-:W-:Y:S01]  /*9d10*/  @P1 IMAD.HI.U32 R4, R13, R6, RZ ;  /* 0x000000060d041227 */ /* 0x001fe200078e00ff */
[----:B------:R-:W-:Y:S02]  /*9d20*/  UIMAD UR10, UR11, UR39, URZ ;  /* 0x000000270b0a72a4 */ /* 0x000fe4000f8e023f */
[----:B------:R-:W-:Y:S02]  /*9d30*/  UIMAD UR14, UR15, UR7, URZ ;  /* 0x000000070f0e72a4 */ /* 0x000fe4000f8e023f */
[----:B------:R-:W-:Y:S01]  /*9d40*/  USEL UR38, UR38, URZ, !UP0 ;  /* 0x0000003f26267287 */ /* 0x000fe2000c000000 */
[----:B----4-:R-:W-:Y:S01]  /*9d50*/  @P1 SHF.R.U32.HI R7, RZ, R9, R4 ;  /* 0x00000009ff071219 */ /* 0x010fe20000011604 */
        /* <DEDUP_REMOVED lines=34> */
.L_x_10545:
        /* <DEDUP_REMOVED lines=37> */
[----:B------:R-:W-:Y:S01]  /*a1d0*/  UIMAD.WIDE.U32 UR8, UR4, UR10, URZ ;  /* 0x0000000a040872a5 */ /* 0x000fe2000f8e003f */
[----:B------:R-:W-:Y:S01]  /*a1e0*/  IADD3 R9, P0, R78, 0x1800, RZ ;  /* 0x000018004e097810 */ /* 0x000fe20007f1e0ff */
[----:B------:R-:W-:Y:S01]  /*a1f0*/  UIMAD UR7, UR4, UR11, UR7 ;  /* 0x0000000b040772a4 */ /* 0x000fe2000f8e0207 */
[----:B------:R-:W-:Y:S01]  /*a200*/  SHF.R.U64 R3, R3, 0x3, RZ ;  /* 0x0000000303037819 */ /* 0x000fe200000012ff */
[----:B------:R-:W-:Y:S01]  /*a210*/  IMAD.IADD R20, R38, 0x1, -R20 ;  /* 0x0000000126147824 */ /* 0x000fe200078e0a14 */
[----:B------:R-:W-:Y:S01]  /*a220*/  ULDC.64 UR10, c[0x0][0xae8] ;  /* 0x0002ba00000a7ab9 */ /* 0x000fe20000000a00 */
[----:B------:R-:W-:Y:S01]  /*a230*/  UIADD3 UR9, UR9, UR7, URZ ;  /* 0x0000000709097290 */ /* 0x000fe2000fffe03f */
[----:B------:R-:W-:Y:S01]  /*a240*/  LOP3.LUT R32, R3, R4, RZ, 0x3c, !PT ;  /* 0x0000000403207212 */ /* 0x000fe200078e3cff */
[----:B------:R-:W-:Y:S01]  /*a250*/  IMAD R3, R20, 0x60, R80 ;  /* 0x0000006014037824 */ /* 0x000fe200078e0250 */
[C---:B------:R-:W-:Y:S01]  /*a260*/  IADD3 R13, P2, R78.reuse, 0x3000, RZ ;  /* 0x000030004e0d7810 */ /* 0x040fe20007f5e0ff */
[----:B------:R-:W-:Y:S01]  /*a270*/  UIMAD.WIDE.U32 UR8, UR39, UR10, UR8 ;  /* 0x0000000a270872a5 */ /* 0x000fe2000f8e0008 */
[C---:B------:R-:W-:Y:S01]  /*a280*/  IADD3 R25, P3, R78.reuse, 0x4800, RZ ;  /* 0x000048004e197810 */ /* 0x040fe20007f7e0ff */
[----:B------:R-:W-:Y:S01]  /*a290*/  VIADD R40, R3, UR41 ;  /* 0x0000002903287c36 */ /* 0x000fe20008000000 */
[----:B------:R-:W-:Y:S01]  /*a2a0*/  USHF.R.S32.HI UR4, URZ, 0x1f, UR37 ;  /* 0x0000001f3f047899 */ /* 0x000fe20008011425 */
[----:B------:R-:W-:Y:S01]  /*a2b0*/  IADD3 R29, P4, R78, 0x6000, RZ ;  /* 0x000060004e1d7810 */ /* 0x000fe20007f9e0ff */
        /* <DEDUP_REMOVED lines=13> */
[----:B------:R-:W-:Y:S01]  /*a390*/  IMAD.X R33, RZ, RZ, R79, P5 ;  /* 0x000000ffff217224 */ /* 0x000fe200028e064f */
[----:B------:R-:W-:-:S02]  /*a3a0*/  SHF.R.U64 R8, R8, 0x3, RZ ;  /* 0x0000000308087819 */ /* 0x000fc400000012ff */
[----:B------:R-:W-:Y:S02]  /*a3b0*/  SHF.R.U64 R12, R12, 0x3, RZ ;  /* 0x000000030c0c7819 */ /* 0x000fe400000012ff */
[----:B------:R-:W-:Y:S02]  /*a3c0*/  SHF.R.U64 R24, R24, 0x3, RZ ;  /* 0x0000000318187819 */ /* 0x000fe400000012ff */
[----:B------:R-:W-:Y:S01]  /*a3d0*/  SHF.R.U64 R28, R28, 0x3, RZ ;  /* 0x000000031c1c7819 */ /* 0x000fe200000012ff */
[----:B------:R-:W-:Y:S01]  /*a3e0*/  UIADD3 UR4, UR9, UR4, URZ ;  /* 0x0000000409047290 */ /* 0x000fe2000fffe03f */
[----:B------:R-:W-:Y:S01]  /*a3f0*/  SHF.R.U64 R5, R5, 0x3, RZ ;  /* 0x0000000305057819 */ /* 0x000fe200000012ff */
[--C-:B------:R-:W-:Y:S01]  /*a400*/  IMAD.MOV R38, RZ, RZ, -R3.reuse ;  /* 0x000000ffff267224 */ /* 0x100fe200078e0a03 */
[----:B------:R-:W-:Y:S01]  /*a410*/  SHF.R.S32.HI R20, RZ, 0x1f, R3 ;  /* 0x0000001fff147819 */ /* 0x000fe20000011403 */
        /* <DEDUP_REMOVED lines=31> */
[----:B------:R-:W-:-:S02]  /*a610*/  IMAD.IADD R21, R21, 0x1, R43 ;  /* 0x0000000115157824 */ /* 0x000fc400078e022b */
[----:B------:R-:W-:Y:S02]  /*a620*/  IMAD R36, R3, UR8, RZ ;  /* 0x0000000803247c24 */ /* 0x000fe4000f8e02ff */
        /* <DEDUP_REMOVED lines=23> */
[----:B--2---:R-:W-:Y:S01]  /*a7a0*/  @!P0 IMAD.WIDE R20, R18, 0x2, R36 ;  /* 0x0000000212148825 */ /* 0x004fe200078e0224 */
[-C--:B------:R-:W-:Y:S02]  /*a7b0*/  @!P1 LEA.HI.X R41, R19, R37.reuse, R47, 0x1, P3 ;  /* 0x0000002513299211 */ /* 0x080fe400018f0c2f */
[----:B------:R-:W-:Y:S02]  /*a7c0*/  @!P2 LEA.HI.X R43, R23, R37, R46, 0x1, P4 ;  /* 0x00000025172ba211 */ /* 0x000fe400020f0c2e */
[----:B-----5:R3:W-:Y:S04]  /*a7d0*/  @!P0 ST.E.128 desc[UR44][R20.64], R4 ;  /* 0x0000000414008985 */ /* 0x0207e8000c101d2c */
[----:B------:R3:W-:Y:S04]  /*a7e0*/  @!P1 ST.E.128 desc[UR44][R40.64], R12 ;  /* 0x0000000c28009985 */ /* 0x0007e8000c101d2c */
[----:B------:R3:W-:Y:S02]  /*a7f0*/  @!P2 ST.E.128 desc[UR44][R42.64], R28 ;  /* 0x0000001c2a00a985 */ /* 0x0007e4000c101d2c */
.L_x_10548:
[----:B------:R-:W-:Y:S05]  /*a800*/  BSYNC B1 ;  /* 0x0000000000017941 */ /* 0x000fea0003800000 */
.L_x_10547:
        /* <DEDUP_REMOVED lines=19> */
.L_x_10546:
        /* <DEDUP_REMOVED lines=25> */
[----:B------:R-:W-:Y:S01]  /*aad0*/  UIMAD.WIDE.U32 UR8, UR37, UR10, UR8 ;  /* 0x0000000a250872a5 */ /* 0x000fe2000f8e0008 */
[----:B0-----:R-:W-:Y:S01]  /*aae0*/  @P1 IMAD.HI.U32 R4, R13, R4, RZ ;  /* 0x000000040d041227 */ /* 0x001fe200078e00ff */
[----:B------:R-:W-:Y:S01]  /*aaf0*/  UIMAD UR4, UR37, UR11, UR4 ;  /* 0x0000000b250472a4 */ /* 0x000fe2000f8e0204 */
[----:B------:R-:W-:-:S02]  /*ab00*/  SHF.R.S32.HI R78, RZ, 0x1f, R155 ;  /* 0x0000001fff4e7819 */ /* 0x000fc4000001149b */
[----:B------:R-:W-:Y:S01]  /*ab10*/  ULDC.64 UR10, c[0x0][0xb48] ;  /* 0x0002d200000a7ab9 */ /* 0x000fe20000000a00 */
[----:B------:R-:W-:Y:S01]  /*ab20*/  UIADD3 UR9, UR9, UR4, URZ ;  /* 0x0000000409097290 */ /* 0x000fe2000fffe03f */
[----:B------:R-:W-:Y:S01]  /*ab30*/  SHF.R.S32.HI R79, RZ, 0x1f, R156 ;  /* 0x0000001fff4f7819 */ /* 0x000fe2000001149c */
[C---:B------:R-:W-:Y:S01]  /*ab40*/  VIADD R83, R16.reuse, 0x20 ;  /* 0x0000002010537836 */ /* 0x040fe20000000000 */
[----:B-1----:R-:W-:Y:S01]  /*ab50*/  @P1 SHF.R.U32.HI R3, RZ, R5, R4 ;  /* 0x00000005ff031219 */ /* 0x002fe20000011604 */
[----:B------:R-:W-:Y:S01]  /*ab60*/  UIMAD.WIDE.U32 UR8, UR42, UR10, UR8 ;  /* 0x0000000a2a0872a5 */ /* 0x000fe2000f8e0008 */
[----:B------:R-:W-:Y:S01]  /*ab70*/  SHF.R.S32.HI R80, RZ, 0x1f, R157 ;  /* 0x0000001fff507819 */ /* 0x000fe2000001149d */
[----:B------:R-:W-:Y:S01]  /*ab80*/  VIADD R85, R16, 0x18 ;  /* 0x0000001810557836 */ /* 0x000fe20000000000 */
[--C-:B------:R-:W-:Y:S01]  /*ab90*/  SHF.R.S32.HI R4, RZ, 0x1f, R3.reuse ;  /* 0x0000001fff047819 */ /* 0x100fe20000011403 */
[----:B------:R-:W-:Y:S01]  /*aba0*/  IMAD.MOV R6, RZ, RZ, -R3 ;  /* 0x000000ffff067224 */ /* 0x000fe200078e0a03 */
[----:B------:R-:W-:-:S02]  /*abb0*/  UIMAD UR42, UR42, UR11, UR9 ;  /* 0x0000000b2a2a72a4 */ /* 0x000fc4000f8e0209 */
[----:B------:R-:W-:Y:S01]  /*abc0*/  IMAD.U32 R5, RZ, RZ, UR9 ;  /* 0x00000009ff057e24 */ /* 0x000fe2000f8e00ff */
[----:B------:R-:W-:Y:S01]  /*abd0*/  SHF.R.S32.HI R82, RZ, 0x1f, R82 ;  /* 0x0000001fff527819 */ /* 0x000fe20000011452 */
[----:B------:R-:W-:Y:S01]  /*abe0*/  ULDC.64 UR10, c[0x0][0xb30] ;  /* 0x0002cc00000a7ab9 */ /* 0x000fe20000000a00 */
[----:B------:R-:W-:Y:S01]  /*abf0*/  IMAD R21, R21, R6, R13 ;  /* 0x0000000615157224 */ /* 0x000fe200078e020d */
        /* <DEDUP_REMOVED lines=15> */
[----:B------:R-:W-:Y:S01]  /*acf0*/  VIADD R6, R0, 0x19c20 ;  /* 0x00019c2000067836 */ /* 0x000fe20000000000 */
[----:B------:R-:W-:Y:S01]  /*ad00*/  LEA R0, P1, R4, UR8, 0x2 ;  /* 0x0000000804007c11 */ /* 0x000fe2000f8210ff */
[----:B------:R-:W-:Y:S02]  /*ad10*/  IMAD.IADD R3, R5, 0x1, R3 ;  /* 0x0000000105037824 */ /* 0x000fe400078e0203 */
[----:B------:R-:W-:Y:S01]  /*ad20*/  VIADD R87, R16, 0x10 ;  /* 0x0000001010577836 */ /* 0x000fe20000000000 */
        /* <DEDUP_REMOVED lines=45> */
[CC--:B-----5:R-:W-:Y:S01]  /*b000*/  @!P4 LEA R14, P1, R153.reuse, R6.reuse, 0x2 ;  /* 0x00000006990ec211 */ /* 0x0e0fe200078210ff */
        /* <DEDUP_REMOVED lines=8> */
.L_x_10551:
[----:B------:R-:W-:Y:S05]  /*b090*/  BSYNC B1 ;  /* 0x0000000000017941 */ /* 0x000fea0003800000 */
.L_x_10550:
[----:B------:R-:W-:Y:S01]  /*b0a0*/  ISETP.GE.AND P0, PT, R25, R2, PT ;  /* 0x000000021900720c */ /* 0x000fe20003f06270 */
[----:B0-----:R0:W3:Y:S04]  /*b0b0*/  SHFL.IDX PT, R5, R3, 0x1, 0x1c1f ;  /* 0x003c1f0003057f89 */ /* 0x0010e800000e0000 */
[----:B------:R0:W4:Y:S08]  /*b0c0*/  SHFL.IDX PT, R4, R0, 0x1, 0x1c1f ;  /* 0x003c1f0000047f89 */ /* 0x00013000000e0000 */
[----:B0-----:R-:W-:Y:S05]  /*b0d0*/  @P0 BRA `(.L_x_10549) ;  /* 0x0000000c00940947 */ /* 0x001fea0003800000 */
[----:B------:R-:W-:Y:S02]  /*b0e0*/  ULDC UR4, c[0x0][0xac8] ;  /* 0x0002b20000047ab9 */ /* 0x000fe40000000800 */
[----:B------:R-:W-:Y:S02]  /*b0f0*/  ISETP.GE.AND P5, PT, R22, UR4, PT ;  /* 0x0000000416007c0c */ /* 0x000fe4000bfa6270 */
[----:B------:R-:W-:Y:S02]  /*b100*/  ISETP.GE.AND P1, PT, R16, UR4, PT ;  /* 0x0000000410007c0c */ /* 0x000fe4000bf26270 */
[----:B------:R-:W-:Y:S02]  /*b110*/  ISETP.GE.AND P2, PT, R87, UR4, PT ;  /* 0x0000000457007c0c */ /* 0x000fe4000bf46270 */
[----:B------:R-:W-:Y:S02]  /*b120*/  ISETP.GE.AND P4, PT, R85, UR4, PT ;  /* 0x0000000455007c0c */ /* 0x000fe4000bf86270 */
[----:B------:R-:W-:-:S05]  /*b130*/  ISETP.GE.AND P3, PT, R83, UR4, PT ;  /* 0x0000000453007c0c */ /* 0x000fca000bf66270 */
[-C--:B----4-:R-:W-:Y:S02]  /*b140*/  @!P5 LEA R6, P0, R22, R4.reuse, 0x2 ;  /* 0x000000041606d211 */ /* 0x090fe400078010ff */
[----:B-1-3--:R-:W-:Y:S02]  /*b150*/  @!P1 IMAD.WIDE R2, R16, 0x4, R4 ;  /* 0x0000000410029825 */ /* 0x00afe400078e0204 */
[----:B--2---:R-:W-:Y:S02]  /*b160*/  @!P5 LEA.HI.X R7, R22, R5, R27, 0x2, P0 ;  /* 0x000000051607d211 */ /* 0x004fe400000f141b */
        /* <DEDUP_REMOVED lines=20> */
[----:B-1----:R-:W-:-:S04]  /*b2b0*/  @!P1 LEA R6, P6, R157, R4, 0x2 ;  /* 0x000000049d069211 */ /* 0x002fc800078c10ff */
[-C--:B------:R-:W-:Y:S02]  /*b2c0*/  @!P1 LEA.HI.X R7, R157, R5.reuse, R80, 0x2, P6 ;  /* 0x000000059d079211 */ /* 0x080fe400030f1450 */
[CC--:B--2---:R-:W-:Y:S02]  /*b2d0*/  @!P2 LEA R8, P6, R156.reuse, R4.reuse, 0x2 ;  /* 0x000000049c08a211 */ /* 0x0c4fe400078c10ff */
[-C--:B---3--:R-:W-:Y:S01]  /*b2e0*/  @!P5 LEA R10, P0, R155, R4.reuse, 0x2 ;  /* 0x000000049b0ad211 */ /* 0x088fe200078010ff */
[----:B------:R4:W-:Y:S01]  /*b2f0*/  @!P1 ST.E.64 desc[UR44][R6.64], R48 ;  /* 0x0000003006009985 */ /* 0x0009e2000c101b2c */
[-C--:B------:R-:W-:Y:S02]  /*b300*/  @!P2 LEA.HI.X R9, R156, R5.reuse, R79, 0x2, P6 ;  /* 0x000000059c09a211 */ /* 0x080fe400030f144f */
[-C--:B0-----:R-:W-:Y:S02]  /*b310*/  @!P4 LEA R12, P1, R154, R4.reuse, 0x2 ;  /* 0x000000049a0cc211 */ /* 0x081fe400078210ff */
        /* <DEDUP_REMOVED lines=14> */
.L_x_10544:
        /* <DEDUP_REMOVED lines=31> */
.L_x_10552:
        /* <DEDUP_REMOVED lines=56> */
.L_x_10554:
[----:B------:R-:W-:Y:S05]  /*b970*/  BSYNC B1 ;  /* 0x0000000000017941 */ /* 0x000fea0003800000 */
.L_x_10553:
        /* <DEDUP_REMOVED lines=70> */
[----:B------:R3:W-:Y:S04]  /*bde0*/  @!P2 ST.E.128 desc[UR44][R6.64], RZ ;  /* 0x000000ff0600a985 */ /* 0x0007e8000c101d2c */
[----:B------:R3:W-:Y:S04]  /*bdf0*/  @!P3 ST.E.128 desc[UR44][R8.64], RZ ;  /* 0x000000ff0800b985 */ /* 0x0007e8000c101d2c */
[----:B------:R3:W-:Y:S02]  /*be00*/  @!P4 ST.E.128 desc[UR44][R12.64], RZ ;  /* 0x000000ff0c00c985 */ /* 0x0007e4000c101d2c */
.L_x_10556:
[----:B------:R-:W-:Y:S05]  /*be10*/  BSYNC B1 ;  /* 0x0000000000017941 */ /* 0x000fea0003800000 */
.L_x_10555:
        /* <DEDUP_REMOVED lines=9> */
[-C--:B-1-3--:R-:W-:Y:S02]  /*beb0*/  @!P3 LEA R6, P0, R19, R2.reuse, 0x1 ;  /* 0x000000021306b211 */ /* 0x08afe400078008ff */
[----:B------:R-:W-:Y:S02]  /*bec0*/  @!P4 LEA R8, P1, R23, R2, 0x1 ;  /* 0x000000021708c211 */ /* 0x000fe400078208ff */
[----:B0---4-:R-:W-:Y:S01]  /*bed0*/  @!P2 IMAD.WIDE R4, R18, 0x2, R2 ;  /* 0x000000021204a825 */ /* 0x011fe200078e0202 */
[-C--:B------:R-:W-:Y:S02]  /*bee0*/  @!P3 LEA.HI.X R7, R19, R3.reuse, R14, 0x1, P0 ;  /* 0x000000031307b211 */ /* 0x080fe400000f0c0e */
[----:B------:R-:W-:Y:S02]  /*bef0*/  @!P4 LEA.HI.X R9, R23, R3, R10, 0x1, P1 ;  /* 0x000000031709c211 */ /* 0x000fe400008f0c0a */
[----:B------:R2:W-:Y:S04]  /*bf00*/  @!P2 ST.E.128 desc[UR44][R4.64], RZ ;  /* 0x000000ff0400a985 */ /* 0x0005e8000c101d2c */
[----:B------:R2:W-:Y:S04]  /*bf10*/  @!P3 ST.E.128 desc[UR44][R6.64], RZ ;  /* 0x000000ff0600b985 */ /* 0x0005e8000c101d2c */
[----:B------:R2:W-:Y:S02]  /*bf20*/  @!P4 ST.E.128 desc[UR44][R8.64], RZ ;  /* 0x000000ff0800c985 */ /* 0x0005e4000c101d2c */
.L_x_10549:
[----:B------:R-:W-:Y:S05]  /*bf30*/  BSYNC B0 ;  /* 0x0000000000007941 */ /* 0x000fea0003800000 */
.L_x_10543:
[----:B------:R-:W-:Y:S02]  /*bf40*/  ULDC UR4, c[0x0][0xc3c] ;  /* 0x00030f0000047ab9 */ /* 0x000fe40000000800 */
[----:B------:R-:W-:-:S13]  /*bf50*/  ISETP.GE.AND P0, PT, R39, UR4, PT ;  /* 0x0000000427007c0c */ /* 0x000fda000bf06270 */
[----:B------:R-:W-:Y:S05]  /*bf60*/  @!P0 BRA `(.L_x_10557) ;  /* 0xffffff4c00f08947 */ /* 0x000fea000383ffff */
[----:B------:R-:W-:Y:S05]  /*bf70*/  EXIT ;  /* 0x000000000000794d */ /* 0x000fea0003800000 */
.L_x_10503:
        /* <DEDUP_REMOVED lines=14> */
[----:B-1----:R1:W-:Y:S01]  /*c060*/  STL.64 [R1], R8 ;  /* 0x0000000801007387 */ /* 0x0023e20000100a00 */
[----:B0-----:R-:W-:-:S03]  /*c070*/  IMAD.MOV.U32 R0, RZ, RZ, R11 ;  /* 0x000000ffff007224 */ /* 0x001fc600078e000b */
[----:B------:R1:W-:Y:S02]  /*c080*/  STL [R1+0x8], R10 ;  /* 0x0000080a01007387 */ /* 0x0003e40000100800 */
[----:B------:R-:W-:Y:S01]  /*c090*/  R2UR UR43, R0 ;  /* 0x00000000002b72ca */ /* 0x000fe200000e0000 */
[----:B------:R-:W-:Y:S06]  /*c0a0*/  BAR.ARV 0x4, 0x200 ;  /* 0x0108000000007b1d */ /* 0x000fec0000002000 */
[----:B------:R-:W-:Y:S08]  /*c0b0*/  BRA `(.L_x_10559) ;  /* 0x0000000c00d07947 */ /* 0x000ff00003800000 */
.L_x_10558:
[----:B0-----:R-:W0:Y:S01]  /*c0c0*/  S2R R0, SR_TID.X ;  /* 0x0000000000007919 */ /* 0x001e220000002100 */
        /* <DEDUP_REMOVED lines=43> */
.L_x_10562:
        /* <DEDUP_REMOVED lines=38> */
.L_x_10560:
        /* <DEDUP_REMOVED lines=17> */
.L_x_10563:
        /* <DEDUP_REMOVED lines=63> */
.L_x_10564:
        /* <DEDUP_REMOVED lines=64> */
.L_x_10565:
[----:B01----:R-:W-:-:S05]  /*cee0*/  LOP3.LUT R3, RZ, R2, RZ, 0x33, !PT ;  /* 0x00000002ff037212 */ /* 0x003fca00078e33ff */
[----:B------:R-:W-:-:S05]  /*cef0*/  IMAD.IADD R2, R4, 0x1, R3 ;  /* 0x0000000104027824 */ /* 0x000fca00078e0203 */
[----:B------:R1:W-:Y:S01]  /*cf00*/  STL [R1+0x4], R2 ;  /* 0x0000040201007387 */ /* 0x0003e20000100800 */
[----:B------:R-:W-:Y:S05]  /*cf10*/  BRA `(.L_x_10566) ;  /* 0x00000000000c7947 */ /* 0x000fea0003800000 */
.L_x_10561:
[----:B------:R0:W-:Y:S04]  /*cf20*/  STL [R1], R9 ;  /* 0x0000000901007387 */ /* 0x0001e80000100800 */
[----:B------:R0:W-:Y:S04]  /*cf30*/  STL [R1+0x4], RZ ;  /* 0x000004ff01007387 */ /* 0x0001e80000100800 */
[----:B------:R0:W-:Y:S02]  /*cf40*/  STL [R1+0x8], RZ ;  /* 0x000008ff01007387 */ /* 0x0001e40000100800 */
.L_x_10566:
        /* <DEDUP_REMOVED lines=11> */
.L_x_10559:
        /* <DEDUP_REMOVED lines=9> */
[----:B------:R-:W-:Y:S01]  /*d090*/  UMOV UR4, 0x400 ;  /* 0x0000040000047882 */ /* 0x000fe20000000000 */
[----:B------:R-:W-:Y:S01]  /*d0a0*/  IMAD.SHL.U32 R7, R6, 0x800, RZ ;  /* 0x0000080006077824 */ /* 0x000fe200078e00ff */
        /* <DEDUP_REMOVED lines=9> */
[C---:B01----:R-:W-:Y:S01]  /*d140*/  LOP3.LUT R10, R12.reuse, 0x7f, RZ, 0xc0, !PT ;  /* 0x0000007f0c0a7812 */ /* 0x043fe200078ec0ff */
[C---:B------:R-:W-:Y:S01]  /*d150*/  IMAD.SHL.U32 R2, R12.reuse, 0x20, RZ ;  /* 0x000000200c027824 */ /* 0x040fe200078e00ff */
[C---:B------:R-:W-:Y:S01]  /*d160*/  LOP3.LUT P0, RZ, R12.reuse, 0x4, RZ, 0xc0, !PT ;  /* 0x000000040cff7812 */ /* 0x040fe2000780c0ff */
[----:B------:R-:W-:Y:S02]  /*d170*/  IMAD.SHL.U32 R0, R12, 0x10, RZ ;  /* 0x000000100c007824 */ /* 0x000fe400078e00ff */
[----:B------:R-:W-:Y:S01]  /*d180*/  IMAD.SHL.U32 R3, R10, 0x10, RZ ;  /* 0x000000100a037824 */ /* 0x000fe200078e00ff */
[----:B------:R-:W-:Y:S01]  /*d190*/  LOP3.LUT R22, R2, 0x360, RZ, 0xc0, !PT ;  /* 0x0000036002167812 */ /* 0x000fe200078ec0ff */
[----:B------:R-:W-:Y:S01]  /*d1a0*/  IMAD.SHL.U32 R13, R12, 0x4, RZ ;  /* 0x000000040c0d7824 */ /* 0x000fe200078e00ff */
[----:B------:R-:W-:Y:S01]  /*d1b0*/  LOP3.LUT R4, R0, 0x60, RZ, 0xc0, !PT ;  /* 0x0000006000047812 */ /* 0x000fe200078ec0ff */
[----:B------:R-:W-:Y:S01]  /*d1c0*/  IMAD.SHL.U32 R9, R12, 0x2, RZ ;  /* 0x000000020c097824 */ /* 0x000fe200078e00ff */
[----:B------:R-:W-:-:S02]  /*d1d0*/  LOP3.LUT R22, R22, 0x400, R3, 0xf8, !PT ;  /* 0x0000040016167812 */ /* 0x000fc400078ef803 */
[----:B------:R-:W-:Y:S01]  /*d1e0*/  LOP3.LUT R11, R4, 0x700, R3, 0xf8, !PT ;  /* 0x00000700040b7812 */ /* 0x000fe200078ef803 */
[----:B------:R-:W-:Y:S01]  /*d1f0*/  IMAD.SHL.U32 R4, R12, 0x80, RZ ;  /* 0x000000800c047824 */ /* 0x000fe200078e00ff */
[----:B------:R-:W-:Y:S02]  /*d200*/  SHF.R.U32.HI R3, RZ, 0x1, R12 ;  /* 0x00000001ff037819 */ /* 0x000fe4000001160c */
[----:B------:R-:W-:Y:S02]  /*d210*/  LOP3.LUT R2, R2, 0x80, RZ, 0xc0, !PT ;  /* 0x0000008002027812 */ /* 0x000fe400078ec0ff */
[----:B------:R-:W-:Y:S02]  /*d220*/  LOP3.LUT R8, R0, 0x90, RZ, 0xc0, !PT ;  /* 0x0000009000087812 */ /* 0x000fe400078ec0ff */
[----:B------:R-:W-:Y:S02]  /*d230*/  LOP3.LUT R2, R2, 0x10, R3, 0xf8, !PT ;  /* 0x0000001002027812 */ /* 0x000fe400078ef803 */
[----:B------:R-:W-:-:S02]  /*d240*/  LOP3.LUT R3, R3, 0x20, RZ, 0xc0, !PT ;  /* 0x0000002003037812 */ /* 0x000fc400078ec0ff */
[----:B------:R-:W-:Y:S02]  /*d250*/  LOP3.LUT R8, R8, 0x10, R9, 0x78, !PT ;  /* 0x0000001008087812 */ /* 0x000fe400078e7809 */
[----:B------:R-:W-:Y:S02]  /*d260*/  LOP3.LUT R5, R3, 0x10, R12, 0xf8, !PT ;  /* 0x0000001003057812 */ /* 0x000fe400078ef80c */
[----:B------:R-:W-:Y:S01]  /*d270*/  LOP3.LUT R3, R2, 0x10, R13, 0x78, !PT ;  /* 0x0000001002037812 */ /* 0x000fe200078e780d */
[----:B------:R-:W-:Y:S01]  /*d280*/  IMAD.SHL.U32 R2, R12, 0x40, RZ ;  /* 0x000000400c027824 */ /* 0x000fe200078e00ff */
[----:B------:R-:W-:Y:S02]  /*d290*/  LOP3.LUT R6, R4, 0x400, RZ, 0xc0, !PT ;  /* 0x0000040004067812 */ /* 0x000fe400078ec0ff */
[----:B------:R-:W-:Y:S02]  /*d2a0*/  LOP3.LUT R5, R5, 0x380, R4, 0xf8, !PT ;  /* 0x0000038005057812 */ /* 0x000fe400078ef804 */
[----:B------:R-:W-:-:S02]  /*d2b0*/  LOP3.LUT R22, R22, R3, RZ, 0xfc, !PT ;  /* 0x0000000316167212 */ /* 0x000fc400078efcff */
[----:B------:R-:W-:Y:S02]  /*d2c0*/  LOP3.LUT R11, R11, R8, RZ, 0xfc, !PT ;  /* 0x000000080b0b7212 */ /* 0x000fe400078efcff */
[----:B------:R-:W-:Y:S02]  /*d2d0*/  SHF.R.U32.HI R3, RZ, 0x1, R10 ;  /* 0x00000001ff037819 */ /* 0x000fe4000001160a */
[----:B------:R-:W-:Y:S02]  /*d2e0*/  LOP3.LUT R6, R6, 0x800, R7, 0xf8, !PT ;  /* 0x0000080006067812 */ /* 0x000fe400078ef807 */
[----:B------:R-:W-:Y:S02]  /*d2f0*/  LOP3.LUT R5, R5, 0x70, R0, 0x78, !PT ;  /* 0x0000007005057812 */ /* 0x000fe400078e7800 */
[----:B------:R-:W-:Y:S01]  /*d300*/  LOP3.LUT R3, R3, 0x40, R2, 0xf8, !PT ;  /* 0x0000004003037812 */ /* 0x000fe200078ef802 */
[----:B------:R-:W-:Y:S01]  /*d310*/  IMAD.IADD R2, R16, 0x1, R11 ;  /* 0x0000000110027824 */ /* 0x000fe200078e020b */
[----:B------:R-:W-:-:S02]  /*d320*/  LOP3.LUT R24, R6, R5, RZ, 0xfc, !PT ;  /* 0x0000000506187212 */ /* 0x000fc400078efcff */
[----:B------:R-:W-:Y:S02]  /*d330*/  LOP3.LUT R0, R0, 0x10, RZ, 0xc0, !PT ;  /* 0x0000001000007812 */ /* 0x000fe400078ec0ff */
[----:B------:R0:W-:Y:S01]  /*d340*/  STL [R1+0x10], R2 ;  /* 0x0000100201007387 */ /* 0x0001e20000100800 */
[----:B------:R-:W-:Y:S01]  /*d350*/  VIADD R29, R24, 0x40 ;  /* 0x00000040181d7836 */ /* 0x000fe20000000000 */
[----:B------:R-:W-:Y:S01]  /*d360*/  LOP3.LUT R4, R0, 0x20, RZ, 0xfc, !PT ;  /* 0x0000002000047812 */ /* 0x000fe200078efcff */
[----:B------:R-:W-:Y:S01]  /*d370*/  @P0 VIADD R29, R24, 0xffffffc0 ;  /* 0xffffffc0181d0836 */ /* 0x000fe20000000000 */
[----:B------:R-:W-:Y:S02]  /*d380*/  LOP3.LUT R3, R0, 0x40, RZ, 0xfc, !PT ;  /* 0x0000004000037812 */ /* 0x000fe400078efcff */
[C---:B------:R-:W-:Y:S02]  /*d390*/  LOP3.LUT R0, R22.reuse, 0x2800, RZ, 0xfc, !PT ;  /* 0x0000280016007812 */ /* 0x040fe400078efcff */
[----:B0-----:R-:W-:-:S07]  /*d3a0*/  LOP3.LUT R2, R22, 0x1800, RZ, 0xfc, !PT ;  /* 0x0000180016027812 */ /* 0x001fce00078efcff */
.L_x_10641:
[----:B------:R-:W-:Y:S01]  /*d3b0*/  ULDC.64 UR4, c[0x0][0xc88] ;  /* 0x0003220000047ab9 */ /* 0x000fe20000000a00 */
[----:B------:R-:W-:Y:S01]  /*d3c0*/  ULDC.64 UR6, c[0x0][0xa18] ;  /* 0x0002860000067ab9 */ /* 0x000fe20000000a00 */
[----:B------:R-:W-:Y:S01]  /*d3d0*/  UIMAD.WIDE UR4, UR43, 0x4, UR4 ;  /* 0x000000042b0478a5 */ /* 0x000fe2000f8e0204 */
[----:B0-----:R-:W0:Y:S01]  /*d3e0*/  LDC R0, c[0x0][0x288] ;  /* 0x0000a200ff007b82 */ /* 0x001e220000000800 */
[----:B------:R-:W-:Y:S01]  /*d3f0*/  ULDC.64 UR8, c[0x0][0xa08] ;  /* 0x0002820000087ab9 */ /* 0x000fe20000000a00 */
[----:B--2---:R-:W2:Y:S03]  /*d400*/  LDL.LU R9, [R1+0x8] ;  /* 0x0000080001097983 */ /* 0x004ea60000300800 */
[----:B------:R-:W-:Y:S02]  /*d410*/  IMAD.U32 R2, RZ, RZ, UR4 ;  /* 0x00000004ff027e24 */ /* 0x000fe4000f8e00ff */
[----:B------:R-:W-:Y:S01]  /*d420*/  IMAD.U32 R3, RZ, RZ, UR5 ;  /* 0x00000005ff037e24 */ /* 0x000fe2000f8e00ff */
[----:B------:R-:W-:Y:S01]  /*d430*/  UISETP.NE.U32.AND UP1, UPT, UR6, URZ, UPT ;  /* 0x0000003f0600728c */ /* 0x000fe2000bf25070 */
[----:B-1----:R-:W1:Y:S01]  /*d440*/  LDC.64 R6, c[0x0][0x418] ;  /* 0x00010600ff067b82 */ /* 0x002e620000000a00 */
[----:B------:R-:W-:-:S02]  /*d450*/  ULDC.64 UR4, c[0x0][0xa28] ;  /* 0x00028a0000047ab9 */ /* 0x000fc40000000a00 */
[----:B------:R-:W3:Y:S01]  /*d460*/  LDG.E R2, desc[UR44][R2.64] ;  /* 0x0000002c02027981 */ /* 0x000ee2000c1e1900 */
[----:B------:R-:W-:Y:S02]  /*d470*/  UISETP.NE.AND.EX UP1, UPT, UR7, URZ, UPT, UP1 ;  /* 0x0000003f0700728c */ /* 0x000fe4000bf25310 */
[----:B------:R-:W-:-:S04]  /*d480*/  UISETP.NE.U32.AND UP0, UPT, UR4, URZ, UPT ;  /* 0x0000003f0400728c */ /* 0x000fc8000bf05070 */
[----:B------:R-:W-:Y:S01]  /*d490*/  PLOP3.LUT P3, PT, PT, PT, UP1, 0x80, 0x0 ;  /* 0x000000000000781c */ /* 0x000fe20003f6f018 */
[----:B------:R-:W-:-:S06]  /*d4a0*/  UISETP.NE.AND.EX UP0, UPT, UR5, URZ, UPT, UP0 ;  /* 0x0000003f0500728c */ /* 0x000fcc000bf05300 */
[----:B------:R-:W-:Y:S02]  /*d4b0*/  PLOP3.LUT P4, PT, PT, PT, UP0, 0x80, 0x0 ;  /* 0x000000000000781c */ /* 0x000fe40003f8f008 */
[----:B---3--:R-:W-:-:S13]  /*d4c0*/  R2UR UR49, R2 ;  /* 0x00000000023172ca */ /* 0x008fda00000e0000 */
[----:B------:R-:W-:Y:S02]  /*d4d0*/  USHF.R.S32.HI UR48, URZ, 0x1f, UR49 ;  /* 0x0000001f3f307899 */ /* 0x000fe40008011431 */
[----:B------:R-:W-:Y:S02]  /*d4e0*/  USHF.L.U32 UR46, UR49, 0x2, URZ ;  /* 0x00000002312e7899 */ /* 0x000fe4000800063f */
[----:B------:R-:W-:Y:S02]  /*d4f0*/  USHF.L.U64.HI UR47, UR49, 0x2, UR48 ;  /* 0x00000002312f7899 */ /* 0x000fe40008010230 */
[----:B------:R-:W-:-:S04]  /*d500*/  @UP1 UIADD3 UR6, UP2, UR46, UR6, URZ ;  /* 0x000000062e061290 */ /* 0x000fc8000ff5e03f */
[----:B------:R-:W-:Y:S02]  /*d510*/  @UP1 UIADD3.X UR7, UR47, UR7, URZ, UP2, !UPT ;  /* 0x000000072f071290 */ /* 0x000fe400097fe43f */
[----:B------:R-:W-:Y:S01]  /*d520*/  IMAD.U32 R2, RZ, RZ, UR6 ;  /* 0x00000006ff027e24 */ /* 0x000fe2000f8e00ff */
[----:B------:R-:W-:-:S03]  /*d530*/  @UP0 ULEA UR4, UP1, UR49, UR4, 0x2 ;  /* 0x0000000431040291 */ /* 0x000fc6000f82103f */
[----:B------:R-:W-:Y:S01]  /*d540*/  IMAD.U32 R3, RZ, RZ, UR7 ;  /* 0x00000007ff037e24 */ /* 0x000fe2000f8e00ff */
[----:B------:R-:W-:Y:S01]  /*d550*/  @UP0 ULEA.HI.X UR5, UR49, UR5, UR48, 0x2, UP1 ;  /* 0x0000000531050291 */ /* 0x000fe200088f1430 */
[----:B------:R-:W-:-:S03]  /*d560*/  ULDC.64 UR6, c[0x0][0xa00] ;  /* 0x0002800000067ab9 */ /* 0x000fc60000000a00 */
[----:B0-----:R0:W3:Y:S01]  /*d570*/  @P3 LDG.E R0, desc[UR44][R2.64] ;  /* 0x0000002c02003981 */ /* 0x0010e2000c1e1900 */
[----:B------:R-:W-:Y:S02]  /*d580*/  ISETP.NE.U32.AND P0, PT, RZ, UR6, PT ;  /* 0x00000006ff007c0c */ /* 0x000fe4000bf05070 */
[----:B------:R-:W-:Y:S02]  /*d590*/  ISETP.NE.U32.AND P2, PT, RZ, UR8, PT ;  /* 0x00000008ff007c0c */ /* 0x000fe4000bf45070 */
[----:B------:R-:W-:Y:S02]  /*d5a0*/  ISETP.NE.AND.EX P0, PT, RZ, UR7, PT, P0 ;  /* 0x00000007ff007c0c */ /* 0x000fe4000bf05300 */
[----:B-1----:R-:W-:Y:S01]  /*d5b0*/  ISETP.NE.U32.AND P1, PT, R6, RZ, PT ;  /* 0x000000ff0600720c */ /* 0x002fe20003f25070 */
[----:B0-----:R-:W-:Y:S02]  /*d5c0*/  IMAD.U32 R2, RZ, RZ, UR4 ;  /* 0x00000004ff027e24 */ /* 0x001fe4000f8e00ff */
[----:B------:R-:W-:Y:S01]  /*d5d0*/  IMAD.U32 R3, RZ, RZ, UR5 ;  /* 0x00000005ff037e24 */ /* 0x000fe2000f8e00ff */
[----:B------:R-:W-:-:S02]  /*d5e0*/  UIADD3 UR4, UP0, UR46, UR6, URZ ;  /* 0x000000062e047290 */ /* 0x000fc4000ff1e03f */
[----:B------:R-:W-:Y:S02]  /*d5f0*/  UIADD3 UR6, UP1, UR46, UR8, URZ ;  /* 0x000000082e067290 */ /* 0x000fe4000ff3e03f */
[----:B------:R0:W4:Y:S01]  /*d600*/  @P4 LDG.E R8, desc[UR44][R2.64] ;  /* 0x0000002c02084981 */ /* 0x000122000c1e1900 */
[----:B------:R-:W-:Y:S01]  /*d610*/  UIADD3.X UR5, UR47, UR7, URZ, UP0, !UPT ;  /* 0x000000072f057290 */ /* 0x000fe200087fe43f */
[----:B------:R-:W-:Y:S01]  /*d620*/  ISETP.NE.AND.EX P2, PT, RZ, UR9, PT, P2 ;  /* 0x00000009ff007c0c */ /* 0x000fe2000bf45320 */
[----:B------:R-:W-:Y:S01]  /*d630*/  UIADD3.X UR7, UR47, UR9, URZ, UP1, !UPT ;  /* 0x000000092f077290 */ /* 0x000fe20008ffe43f */
[----:B------:R-:W-:Y:S02]  /*d640*/  IMAD.U32 R4, RZ, RZ, UR6 ;  /* 0x00000006ff047e24 */ /* 0x000fe4000f8e00ff */
[----:B0-----:R-:W-:Y:S02]  /*d650*/  IMAD.U32 R2, RZ, RZ, UR4 ;  /* 0x00000004ff027e24 */ /* 0x001fe4000f8e00ff */
[----:B------:R-:W-:-:S02]  /*d660*/  IMAD.U32 R3, RZ, RZ, UR5 ;  /* 0x00000005ff037e24 */ /* 0x000fc4000f8e00ff */
[----:B------:R-:W-:-:S05]  /*d670*/  IMAD.U32 R5, RZ, RZ, UR7 ;  /* 0x00000007ff057e24 */ /* 0x000fca000f8e00ff */
[----:B------:R-:W5:Y:S04]  /*d680*/  @P2 LDG.E R6, desc[UR44][R4.64] ;  /* 0x0000002c04062981 */ /* 0x000f68000c1e1900 */
[----:B---3--:R0:W-:Y:S01]  /*d690*/  STL [R1+0xc], R0 ;  /* 0x00000c0001007387 */ /* 0x0081e20000100800 */
[----:B------:R-:W-:-:S03]  /*d6a0*/  IMAD.MOV.U32 R10, RZ, RZ, R0 ;  /* 0x000000ffff0a7224 */ /* 0x000fc600078e0000 */
[----:B0-----:R-:W3:Y:S01]  /*d6b0*/  @P0 LDG.E R0, desc[UR44][R2.64] ;  /* 0x0000002c02000981 */ /* 0x001ee2000c1e1900 */
[----:B------:R-:W-:Y:S01]  /*d6c0*/  UMOV UR4, URZ ;  /* 0x0000003f00047c82 */ /* 0x000fe20008000000 */
[----:B------:R-:W-:Y:S02]  /*d6d0*/  ISETP.NE.AND.EX P1, PT, R7, RZ, PT, P1 ;  /* 0x000000ff0700720c */ /* 0x000fe40003f25310 */
        /* <DEDUP_REMOVED lines=18> */
.L_x_10568:
[----:B------:R-:W-:Y:S01]  /*d800*/  ULDC.64 UR6, c[0x0][0xa20] ;  /* 0x0002880000067ab9 */ /* 0x000fe20000000a00 */
[----:B------:R-:W-:Y:S01]  /*d810*/  SEL R7, R7, 0x1, P1 ;  /* 0x0000000107077807 */ /* 0x000fe20000800000 */
[----:B------:R-:W-:Y:S01]  /*d820*/  ULOP3.LUT UR36, UR36, 0xffff, URZ, 0xc0, !UPT ;  /* 0x0000ffff24247892 */ /* 0x000fe2000f8ec03f */
[----:B------:R-:W-:Y:S01]  /*d830*/  ISETP.NE.U32.AND P0, PT, RZ, UR6, PT ;  /* 0x00000006ff007c0c */ /* 0x000fe2000bf05070 */
[----:B------:R-:W-:Y:S01]  /*d840*/  UIADD3 UR39, UR39, UR4, URZ ;  /* 0x0000000427277290 */ /* 0x000fe2000fffe03f */
[----:B------:R-:W-:Y:S02]  /*d850*/  IMAD.U32 R25, RZ, RZ, UR49 ;  /* 0x00000031ff197e24 */ /* 0x000fe4000f8e00ff */
[----:B------:R-:W-:Y:S01]  /*d860*/  ISETP.NE.AND.EX P0, PT, RZ, UR7, PT, P0 ;  /* 0x00000007ff007c0c */ /* 0x000fe2000bf05300 */
[----:B------:R-:W-:-:S12]  /*d870*/  IMAD R2, R7, R8, RZ ;  /* 0x0000000807027224 */ /* 0x000fd800078e02ff */
[----:B------:R-:W-:Y:S05]  /*d880*/  @!P0 BRA `(.L_x_10569) ;  /* 0x0000000000188947 */ /* 0x000fea0003800000 */
[----:B------:R-:W-:-:S04]  /*d890*/  UIADD3 UR5, UP0, UR46, UR6, URZ ;  /* 0x000000062e057290 */ /* 0x000fc8000ff1e03f */
[----:B------:R-:W-:Y:S02]  /*d8a0*/  UIADD3.X UR6, UR47, UR7, URZ, UP0, !UPT ;  /* 0x000000072f067290 */ /* 0x000fe400087fe43f */
[----:B------:R-:W-:-:S04]  /*d8b0*/  IMAD.U32 R2, RZ, RZ, UR5 ;  /* 0x00000005ff027e24 */ /* 0x000fc8000f8e00ff */
[----:B------:R-:W-:-:S05]  /*d8c0*/  IMAD.U32 R3, RZ, RZ, UR6 ;  /* 0x00000006ff037e24 */ /* 0x000fca000f8e00ff */
[----:B------:R1:W5:Y:S01]  /*d8d0*/  LDG.E R2, desc[UR44][R2.64] ;  /* 0x0000002c02027981 */ /* 0x000362000c1e1900 */
[----:B------:R-:W-:Y:S05]  /*d8e0*/  BRA `(.L_x_10570) ;  /* 0x0000000000107947 */ /* 0x000fea0003800000 */
.L_x_10569:
[----:B------:R-:W-:Y:S05]  /*d8f0*/  @!P2 BRA `(.L_x_10570) ;  /* 0x00000000000ca947 */ /* 0x000fea0003800000 */
[----:B------:R-:W2:Y:S04]  /*d900*/  LDG.E R3, desc[UR44][R4.64] ;  /* 0x0000002c04037981 */ /* 0x000ea8000c1e1900 */
[----:B------:R-:W2:Y:S02]  /*d910*/  LDG.E R2, desc[UR44][R4.64+0x4] ;  /* 0x0000042c04027981 */ /* 0x000ea4000c1e1900 */
[----:B--2---:R-:W-:-:S07]  /*d920*/  IMAD.IADD R2, R2, 0x1, -R3 ;  /* 0x0000000102027824 */ /* 0x004fce00078e0a03 */
.L_x_10570:
[----:B------:R-:W2:Y:S01]  /*d930*/  LDL R5, [R1+0x4] ;  /* 0x0000040001057983 */ /* 0x000ea20000100800 */
[----:B-1----:R-:W1:Y:S01]  /*d940*/  LDC R3, c[0x0][0x448] ;  /* 0x00011200ff037b82 */ /* 0x002e620000000800 */
[----:B-----5:R-:W-:Y:S01]  /*d950*/  VIADD R2, R2, -UR4 ;  /* 0x8000000402027c36 */ /* 0x020fe20008000000 */
[----:B------:R-:W-:Y:S02]  /*d960*/  LOP3.LUT R26, R0, 0xff, RZ, 0xc0, !PT ;  /* 0x000000ff001a7812 */ /* 0x000fe400078ec0ff */
[----:B-1----:R-:W-:-:S13]  /*d970*/  ISETP.NE.AND P0, PT, R3, 0x1, PT ;  /* 0x000000010300780c */ /* 0x002fda0003f05270 */
[----:B------:R-:W1:Y:S08]  /*d980*/  @P0 LDC R6, c[0x0][0x44c] ;  /* 0x00011300ff060b82 */ /* 0x000e700000000800 */
[----:B------:R-:W3:Y:S01]  /*d990*/  @P0 LDC R4, c[0x0][0x450] ;  /* 0x00011400ff040b82 */ /* 0x000ee20000000800 */
[----:B--2---:R-:W-:-:S04]  /*d9a0*/  IMAD R3, R5, 0xc0, RZ ;  /* 0x000000c005037824 */ /* 0x004fc800078e02ff */
[----:B------:R-:W-:-:S04]  /*d9b0*/  VIADD R3, R3, 0xbf ;  /* 0x000000bf03037836 */ /* 0x000fc80000000000 */
[----:B-1----:R-:W-:-:S05]  /*d9c0*/  @P0 IMAD.HI.U32 R5, R3, R6, RZ ;  /* 0x0000000603050227 */ /* 0x002fca00078e00ff */
[----:B---3--:R-:W-:Y:S02]  /*d9d0*/  @P0 SHF.R.U32.HI R3, RZ, R4, R5 ;  /* 0x00000004ff030219 */ /* 0x008fe40000011605 */
        /* <DEDUP_REMOVED lines=8> */
[----:B------:R-:W-:Y:S02]  /*da60*/  SHF.R.S32.HI R4, RZ, 0x7, R5 ;  /* 0x00000007ff047819 */ /* 0x000fe40000011405 */
[----:B------:R-:W-:-:S02]  /*da70*/  SHF.R.U32.HI R5, RZ, 0x10, R0 ;  /* 0x00000010ff057819 */ /* 0x000fc40000011600 */
[----:B------:R-:W-:Y:S01]  /*da80*/  VIMNMX R4, R3, R4, PT ;  /* 0x0000000403047248 */ /* 0x000fe20003fe0100 */
[----:B------:R-:W-:Y:S01]  /*da90*/  IMAD.MOV.U32 R3, RZ, RZ, RZ ;  /* 0x000000ffff037224 */ /* 0x000fe200078e00ff */
[----:B------:R-:W-:Y:S02]  /*daa0*/  ISETP.NE.AND P0, PT, R5, RZ, PT ;  /* 0x000000ff0500720c */ /* 0x000fe40003f05270 */
[----:B------:R-:W-:-:S11]  /*dab0*/  ISETP.GE.AND P1, PT, R4, 0x1, PT ;  /* 0x000000010400780c */ /* 0x000fd60003f26270 */
[----:B------:R-:W1:Y:S02]  /*dac0*/  @!P0 LDC R5, c[0x0][0x9f0] ;  /* 0x00027c00ff058b82 */ /* 0x000e640000000800 */
[----:B------:R-:W-:Y:S05]  /*dad0*/  @!P1 BRA `(.L_x_10571) ;  /* 0x0000000000689947 */ /* 0x000fea0003800000 */
[-C--:B-1----:R-:W-:Y:S02]  /*dae0*/  IABS R0, R5.reuse ;  /* 0x0000000500007213 */ /* 0x082fe40000000000 */
[----:B------:R-:W-:Y:S02]  /*daf0*/  IABS R7, R5 ;  /* 0x0000000500077213 */ /* 0x000fe40000000000 */
        /* <DEDUP_REMOVED lines=24> */
.L_x_10571:
[-C--:B------:R-:W-:Y:S01]  /*dc80*/  IMAD R26, R26, R3.reuse, RZ ;  /* 0x000000031a1a7224 */ /* 0x080fe200078e02ff */
[----:B------:R-:W-:Y:S04]  /*dc90*/  BSSY B7, `(.L_x_10572) ;  /* 0x000031f000077945 */ /* 0x000fe80003800000 */
        /* <DEDUP_REMOVED lines=8> */
[----:B-1----:R-:W1:Y:S01]  /*dd20*/  S2R R5, SR_LANEID ;  /* 0x0000000000057919 */ /* 0x002e620000000000 */
        /* <DEDUP_REMOVED lines=11> */
[----:B------:R2:W-:Y:S01]  /*dde0*/  STL [R1], R0 ;  /* 0x0000000001007387 */ /* 0x0005e20000100800 */
[----:B------:R-:W-:Y:S05]  /*ddf0*/  BRA `(.L_x_10574) ;  /* 0x0000003000207947 */ /* 0x000fea0003800000 */
.L_x_10573:
        /* <DEDUP_REMOVED lines=20> */
.L_x_10576:
[----:B------:R-:W-:Y:S05]  /*df40*/  BSYNC B6 ;  /* 0x0000000000067941 */ /* 0x000fea0003800000 */
.L_x_10575:
        /* <DEDUP_REMOVED lines=21> */
.L_x_10578:
[----:B------:R-:W-:Y:S05]  /*e0a0*/  BSYNC B6 ;  /* 0x0000000000067941 */ /* 0x000fea0003800000 */
.L_x_10577:
        /* <DEDUP_REMOVED lines=20> */
.L_x_10580:
[----:B------:R-:W-:Y:S05]  /*e1f0*/  BSYNC B6 ;  /* 0x0000000000067941 */ /* 0x000fea0003800000 */
.L_x_10579:
[----:B------:R-:W-:Y:S01]  /*e200*/  ISETP.NE.AND P6, PT, R17, RZ, PT ;  /* 0x000000ff1100720c */ /* 0x000fe20003fc5270 */
        /* <DEDUP_REMOVED lines=18> */
.L_x_10582:
[----:B------:R-:W-:Y:S05]  /*e330*/  BSYNC B6 ;  /* 0x0000000000067941 */ /* 0x000fea0003800000 */
.L_x_10581:
        /* <DEDUP_REMOVED lines=21> */
.L_x_10660:
[----:B---3--:R-:W-:Y:S02]  /*e490*/  ISETP.NE.AND P0, PT, R14, RZ, PT ;  /* 0x000000ff0e00720c */ /* 0x008fe40003f05270 */
[----:B------:R-:W-:-:S04]  /*e4a0*/  PLOP3.LUT P1, PT, PT, PT, PT, 0x8, 0x0 ;  /* 0x000000000000781c */ /* 0x000fc80003f2e170 */
[----:B------:R-:W-:-:S07]  /*e4b0*/  P2R R28, PR, RZ, 0x2 ;  /* 0x00000002ff1c7803 */ /* 0x000fce0000000000 */
[----:B------:R-:W-:Y:S05]  /*e4c0*/  @P0 BRA `(.L_x_10584) ;  /* 0x0000000400b40947 */ /* 0x000fea0003800000 */
[----:B------:R-:W3:Y:S01]  /*e4d0*/  LDL R0, [R1+0x8] ;  /* 0x0000080001007983 */ /* 0x000ee20000100800 */
[----:B------:R-:W-:Y:S01]  /*e4e0*/  UMOV UR4, 0xffffffff ;  /* 0xffffffff00047882 */ /* 0x000fe20000000000 */
[----:B---3--:R-:W-:Y:S02]  /*e4f0*/  VIADD R0, R0, 0xffffffff ;  /* 0xffffffff00007836 */ /* 0x008fe40000000000 */
[----:B------:R-:W-:Y:S05]  /*e500*/  BRA.DIV UR4, `(.L_x_10585) ;  /* 0x0000004204547947 */ /* 0x000fea000b800000 */
[----:B------:R-:W-:-:S13]  /*e510*/  ELECT P6, URZ, PT ;  /* 0x00000000003f782f */ /* 0x000fda00038c0000 */
.L_x_10663:
        /* <DEDUP_REMOVED lines=21> */
.L_x_10586:
[----:B------:R-:W-:Y:S01]  /*e670*/  IMAD R4, R18, 0x8, R16 ;  /* 0x0000000812047824 */ /* 0x000fe200078e0210 */
[----:B---3--:R-:W-:Y:S01]  /*e680*/  SHF.L.U32 R3, R23, 0x1f, RZ ;  /* 0x0000001f17037819 */ /* 0x008fe200000006ff */
[----:B------:R-:W3:Y:S03]  /*e690*/  S2R R2, SR_TID.X ;  /* 0x0000000000027919 */ /* 0x000ee60000002100 */
[----:B------:R-:W4:Y:S01]  /*e6a0*/  SYNCS.PHASECHK.TRANS64.TRYWAIT P0, [R4+URZ+0x19c80], R3 ;  /* 0x019c8003040075a7 */ /* 0x000f22000800017f */
[----:B---3--:R-:W-:-:S04]  /*e6b0*/  LOP3.LUT R2, R2, 0x7f, RZ, 0xc0, !PT ;  /* 0x0000007f02027812 */ /* 0x008fc800078ec0ff */
[----:B------:R-:W-:Y:S01]  /*e6c0*/  ISETP.NE.AND P1, PT, R2, RZ, PT ;  /* 0x000000ff0200720c */ /* 0x000fe20003f25270 */
[----:B----4-:R-:W-:-:S12]  /*e6d0*/  @!P0 BRA `(.L_x_10587) ;  /* 0x0000004000008947 */ /* 0x010fd80003800000 */
.L_x_10664:
[----:B------:R-:W-:Y:S05]  /*e6e0*/  @P1 BRA `(.L_x_10588) ;  /* 0x00000000001c1947 */ /* 0x000fea0003800000 */
[----:B------:R-:W1:Y:S02]  /*e6f0*/  S2R R2, SR_TID.X ;  /* 0x0000000000027919 */ /* 0x000e640000002100 */
[----:B-1----:R-:W-:Y:S01]  /*e700*/  LOP3.LUT R5, R2, 0x1f, RZ, 0xc0, !PT ;  /* 0x0000001f02057812 */ /* 0x002fe200078ec0ff */
[----:B------:R-:W-:-:S03]  /*e710*/  IMAD.MOV.U32 R2, RZ, RZ, 0x3000 ;  /* 0x00003000ff027424 */ /* 0x000fc600078e00ff */
[----:B------:R-:W-:Y:S01]  /*e720*/  ISETP.NE.AND P0, PT, R5, RZ, PT ;  /* 0x000000ff0500720c */ /* 0x000fe20003f05270 */
[----:B------:R4:W-:-:S12]  /*e730*/  SYNCS.ARRIVE.TRANS64 RZ, [R4+URZ+0x19c70], R2 ;  /* 0x019c700204ff79a7 */ /* 0x0009d8000800003f */
[----:B----4-:R-:W-:Y:S05]  /*e740*/  @!P0 BRA `(.L_x_10588) ;  /* 0x0000000000048947 */ /* 0x010fea0003800000 */
[----:B------:R-:W-:Y:S01]  /*e750*/  BPT.TRAP 0x1 ;  /* 0x000000040000795c */ /* 0x000fe20000300000 */
.L_x_10588:
        /* <DEDUP_REMOVED lines=28> */
[----:B------:R-:W0:Y:S02]  /*e920*/  SYNCS.PHASECHK.TRANS64.TRYWAIT P0, [R4+URZ+0x19c40], R3 ;  /* 0x019c4003040075a7 */ /* 0x000e24000800017f */
[----:B0---4-:R-:W-:Y:S05]  /*e930*/  @!P0 BRA `(.L_x_10589) ;  /* 0x0000003c007c8947 */ /* 0x011fea0003800000 */
.L_x_10665:
[----:B------:R-:W-:Y:S05]  /*e940*/  @P1 BRA `(.L_x_10590) ;  /* 0x00000000001c1947 */ /* 0x000fea0003800000 */
[----:B-1----:R-:W1:Y:S01]  /*e950*/  S2R R5, SR_TID.X ;  /* 0x0000000000057919 */ /* 0x002e620000002100 */
[----:B0--3--:R-:W-:-:S04]  /*e960*/  IMAD.MOV.U32 R3, RZ, RZ, 0x3000 ;  /* 0x00003000ff037424 */ /* 0x009fc800078e00ff */
[----:B------:R4:W-:Y:S01]  /*e970*/  SYNCS.ARRIVE.TRANS64 RZ, [R4+URZ+0x19c30], R3 ;  /* 0x019c300304ff79a7 */ /* 0x0009e2000800003f */
[----:B-1----:R-:W-:-:S04]  /*e980*/  LOP3.LUT R5, R5, 0x1f, RZ, 0xc0, !PT ;  /* 0x0000001f05057812 */ /* 0x002fc800078ec0ff */
[----:B------:R-:W-:-:S13]  /*e990*/  ISETP.NE.AND P0, PT, R5, RZ, PT ;  /* 0x000000ff0500720c */ /* 0x000fda0003f05270 */
[----:B----4-:R-:W-:Y:S05]  /*e9a0*/  @!P0 BRA `(.L_x_10590) ;  /* 0x0000000000048947 */ /* 0x010fea0003800000 */
[----:B------:R-:W-:Y:S01]  /*e9b0*/  BPT.TRAP 0x1 ;  /* 0x000000040000795c */ /* 0x000fe20000300000 */
.L_x_10590:
        /* <DEDUP_REMOVED lines=15> */
[----:B------:R-:W-:-:S02]  /*eab0*/  UIADD3 UR25, UR25, 0x19c30, URZ ;  /* 0x00019c3019197890 */ /* 0x000fc4000fffe03f */
[----:B------:R-:W-:Y:S01]  /*eac0*/  UIADD3 UR16, UR8, 0x14800, URZ ;  /* 0x0001480008107890 */ /* 0x000fe2000fffe03f */
[----:B------:R-:W-:Y:S01]  /*ead0*/  P2R R28, PR, RZ, 0x1 ;  /* 0x00000001ff1c7803 */ /* 0x000fe20000000000 */
        /* <DEDUP_REMOVED lines=12> */
.L_x_10584:
[----:B------:R-:W-:Y:S05]  /*eba0*/  WARPSYNC.ALL ;  /* 0x0000000000007948 */ /* 0x000fea0003800000 */
[----:B------:R-:W-:Y:S01]  /*ebb0*/  VIADD R0, R16, 0xf000 ;  /* 0x0000f00010007836 */ /* 0x000fe20000000000 */
        /* <DEDUP_REMOVED lines=19> */
[----:B0--3--:R-:W-:Y:S02]  /*ecf0*/  IMAD.U32 R4, RZ, RZ, UR6 ;  /* 0x00000006ff047e24 */ /* 0x009fe4000f8e00ff */
[----:B------:R-:W0:Y:S01]  /*ed00*/  LDC.64 R2, c[0x4][R2] ;  /* 0x0100000002027b82 */ /* 0x000e220000000a00 */
        /* <DEDUP_REMOVED lines=9> */
[----:B0-----:R-:W-:Y:S05]  /*eda0*/  CALL.ABS.NOINC R2 ;  /* 0x0000000002007343 */ /* 0x001fea0003c00000 */
.L_x_10592:
[----:B------:R-:W-:Y:S05]  /*edb0*/  BSYNC B6 ;  /* 0x0000000000067941 */ /* 0x000fea0003800000 */
.L_x_10591:
[----:B------:R-:W1:Y:S01]  /*edc0*/  LDL R21, [R1+0x4] ;  /* 0x0000040001157983 */ /* 0x000e620000100800 */
[----:B------:R-:W4:Y:S01]  /*edd0*/  LDC R9, c[0x0][0x448] ;  /* 0x00011200ff097b82 */ /* 0x000f220000000800 */
[----:B------:R-:W-:Y:S01]  /*ede0*/  ULDC.64 UR6, c[0x0][0x2d8] ;  /* 0x0000b60000067ab9 */ /* 0x000fe20000000a00 */
[----:B------:R-:W2:Y:S01]  /*edf0*/  S2R R2, SR_TID.X ;  /* 0x0000000000027919 */ /* 0x000ea20000002100 */
[----:B------:R-:W-:Y:S01]  /*ee00*/  UMOV UR4, UR46 ;  /* 0x0000002e00047c82 */ /* 0x000fe20008000000 */
[----:B------:R-:W-:Y:S01]  /*ee10*/  UMOV UR5, UR37 ;  /* 0x0000002500057c82 */ /* 0x000fe20008000000 */
[----:B------:R-:W-:Y:S01]  /*ee20*/  ULDC.64 UR8, c[0x0][0x2e0] ;  /* 0x0000b80000087ab9 */ /* 0x000fe20000000a00 */
[----:B------:R-:W-:Y:S01]  /*ee30*/  ULDC.64 UR10, c[0x0][0x280] ;  /* 0x0000a000000a7ab9 */ /* 0x000fe20000000a00 */
[----:B----4-:R-:W-:Y:S02]  /*ee40*/  ISETP.NE.AND P1, PT, R9, 0x1, PT ;  /* 0x000000010900780c */ /* 0x010fe40003f25270 */
[----:B--2---:R-:W-:-:S11]  /*ee50*/  LOP3.LUT R20, R2, 0x7f, RZ, 0xc0, !PT ;  /* 0x0000007f02147812 */ /* 0x004fd600078ec0ff */
[----:B0--3--:R-:W0:Y:S01]  /*ee60*/  @P1 LDC R3, c[0x0][0x44c] ;  /* 0x00011300ff031b82 */ /* 0x009e220000000800 */
[----:B------:R-:W-:Y:S01]  /*ee70*/  IMAD.SHL.U32 R2, R2, 0x40, RZ ;  /* 0x0000004002027824 */ /* 0x000fe200078e00ff */
[----:B------:R-:W-:-:S06]  /*ee80*/  SHF.R.U32.HI R20, RZ, 0x1, R20 ;  /* 0x00000001ff147819 */ /* 0x000fcc0000011614 */
[----:B------:R-:W2:Y:S01]  /*ee90*/  @P1 LDC R0, c[0x0][0x450] ;  /* 0x00011400ff001b82 */ /* 0x000ea20000000800 */
        /* <DEDUP_REMOVED lines=15> */
[----:B-1----:R-:W-:-:S04]  /*ef90*/  IMAD R5, R21, 0xc0, R2 ;  /* 0x000000c015057824 */ /* 0x002fc800078e0202 */
[----:B0-----:R-:W-:-:S04]  /*efa0*/  @P1 IMAD.HI.U32 R3, R5, R3, RZ ;  /* 0x0000000305031227 */ /* 0x001fc800078e00ff */
[----:B------:R-:W-:Y:S01]  /*efb0*/  IMAD.MOV.U32 R2, RZ, RZ, R5 ;  /* 0x000000ffff027224 */ /* 0x000fe200078e0005 */
[----:B--2---:R-:W-:-:S04]  /*efc0*/  @P1 SHF.R.U32.HI R2, RZ, R0, R3 ;  /* 0x00000000ff021219 */ /* 0x004fc80000011603 */
        /* <DEDUP_REMOVED lines=71> */
.L_x_10672:
        /* <DEDUP_REMOVED lines=12> */
.L_x_10595:
[----:B------:R-:W-:Y:S05]  /*f500*/  BSYNC B0 ;  /* 0x0000000000007941 */ /* 0x000fea0003800000 */
.L_x_10594:
[----:B------:R-:W-:Y:S01]  /*f510*/  NOP ;  /* 0x0000000000007918 */ /* 0x000fe20000000000 */
[----:B------:R-:W-:-:S13]  /*f520*/  PLOP3.LUT P0, PT, PT, PT, PT, 0x80, 0x0 ;  /* 0x000000000000781c */ /* 0x000fda0003f0f070 */
.L_x_10596:
        /* <DEDUP_REMOVED lines=21> */
.L_x_10673:
[----:B------:R-:W-:Y:S05]  /*f680*/  BSYNC B0 ;  /* 0x0000000000007941 */ /* 0x000fea0003800000 */
.L_x_10597:
[----:B------:R-:W-:Y:S05]  /*f690*/  @!P1 BRA `(.L_x_10599) ;  /* 0x0000001000309947 */ /* 0x000fea0003800000 */
[----:B0-----:R-:W-:Y:S02]  /*f6a0*/  IMAD.MOV.U32 R8, RZ, RZ, R23 ;  /* 0x000000ffff087224 */ /* 0x001fe400078e0017 */
[----:B------:R-:W-:-:S07]  /*f6b0*/  IMAD.MOV.U32 R0, RZ, RZ, R18 ;  /* 0x000000ffff007224 */ /* 0x000fce00078e0012 */
.L_x_10623:
[----:B------:R-:W-:Y:S01]  /*f6c0*/  ISETP.NE.AND P1, PT, R28, RZ, PT ;  /* 0x000000ff1c00720c */ /* 0x000fe20003f25270 */
[----:B------:R-:W-:Y:S01]  /*f6d0*/  VIADD R18, R0, 0x1 ;  /* 0x0000000100127836 */ /* 0x000fe20000000000 */
[----:B------:R-:W-:Y:S05]  /*f6e0*/  YIELD ;  /* 0x0000000000007946 */ /* 0x000fea0003800000 */
[----:B------:R-:W-:Y:S01]  /*f6f0*/  ISETP.NE.AND P0, PT, R18, 0x2, PT ;  /* 0x000000021200780c */ /* 0x000fe20003f05270 */
[----:B------:R-:W-:Y:S03]  /*f700*/  BSSY B0, `(.L_x_10600) ;  /* 0x00000a3000007945 */ /* 0x000fe60003800000 */
[----:B------:R-:W-:-:S02]  /*f710*/  SEL R23, RZ, 0x1, P0 ;  /* 0x00000001ff177807 */ /* 0x000fc40000000000 */
[----:B------:R-:W-:Y:S02]  /*f720*/  SEL R18, R18, RZ, P0 ;  /* 0x000000ff12127207 */ /* 0x000fe40000000000 */
[----:B------:R-:W-:Y:S01]  /*f730*/  LOP3.LUT R23, R8, R23, RZ, 0x3c, !PT ;  /* 0x0000001708177212 */ /* 0x000fe200078e3cff */
[----:B------:R-:W-:Y:S06]  /*f740*/  @!P1 BRA `(.L_x_10601) ;  /* 0x0000000800789947 */ /* 0x000fec0003800000 */
[----:B------:R-:W-:Y:S01]  /*f750*/  ULDC.64 UR4, c[0x0][0x418] ;  /* 0x0001060000047ab9 */ /* 0x000fe20000000a00 */
[----:B-1----:R-:W-:Y:S01]  /*f760*/  IMAD.MOV.U32 R3, RZ, RZ, R2 ;  /* 0x000000ffff037224 */ /* 0x002fe200078e0002 */
        /* <DEDUP_REMOVED lines=20> */
.L_x_10602:
        /* <DEDUP_REMOVED lines=8> */
.L_x_10674:
[----:B------:R-:W-:Y:S05]  /*f930*/  BSYNC B1 ;  /* 0x0000000000017941 */ /* 0x000fea0003800000 */
.L_x_10603:
        /* <DEDUP_REMOVED lines=9> */
.L_x_10606:
[----:B------:R-:W-:Y:S05]  /*f9d0*/  BSYNC B1 ;  /* 0x0000000000017941 */ /* 0x000fea0003800000 */
.L_x_10605:
        /* <DEDUP_REMOVED lines=11> */
.L_x_10607:
        /* <DEDUP_REMOVED lines=16> */
.L_x_10608:
        /* <DEDUP_REMOVED lines=16> */
.L_x_10609:
        /* <DEDUP_REMOVED lines=13> */
.L_x_10675:
[----:B------:R-:W-:Y:S05]  /*fd60*/  BSYNC B1 ;  /* 0x0000000000017941 */ /* 0x000fea0003800000 */
.L_x_10610:
        /* <DEDUP_REMOVED lines=11> */
.L_x_10613:
[----:B------:R-:W-:Y:S05]  /*fe20*/  BSYNC B1 ;  /* 0x0000000000017941 */ /* 0x000fea0003800000 */
.L_x_10612:
        /* <DEDUP_REMOVED lines=8> */
.L_x_10614:
        /* <DEDUP_REMOVED lines=15> */
.L_x_10615:
        /* <DEDUP_REMOVED lines=15> */
.L_x_10616:
        /* <DEDUP_REMOVED lines=10> */
.L_x_10601:
[----:B------:R-:W-:Y:S05]  /*10130*/  BSYNC B0 ;  /* 0x0000000000007941 */ /* 0x000fea0003800000 */
.L_x_10600:
[----:B------:R-:W-:-:S06]  /*10140*/  UISETP.NE.AND UP0, UPT, UR38, 0x3, UPT ;  /* 0x000000032600788c */ /* 0x000fcc000bf05270 */
[----:B------:R-:W-:-:S13]  /*10150*/  PLOP3.LUT P0, PT, PT, PT, UP0, 0x80, 0x0 ;  /* 0x000000000000781c */ /* 0x000fda0003f0f008 */
[----:B------:R-:W-:Y:S05]  /*10160*/  @!P0 BRA `(.L_x_10617) ;  /* 0x0000000000048947 */ /* 0x000fea0003800000 */
[----:B------:R-:W-:Y:S01]  /*10170*/  BPT.TRAP 0x1 ;  /* 0x000000040000795c */ /* 0x000fe20000300000 */
.L_x_10617:
[----:B-1----:R-:W-:Y:S01]  /*10180*/  IMAD.U32 R3, RZ, RZ, UR42 ;  /* 0x0000002aff037e24 */ /* 0x002fe2000f8e00ff */
[----:B------:R-:W-:Y:S01]  /*10190*/  LOP3.LUT R4, R8, 0x1, RZ, 0x3c, !PT ;  /* 0x0000000108047812 */ /* 0x000fe200078e3cff */
[----:B------:R-:W-:Y:S03]  /*101a0*/  BSSY B0, `(.L_x_10618) ;  /* 0x0000006000007945 */ /* 0x000fe60003800000 */
[----:B------:R-:W-:Y:S01]  /*101b0*/  ISETP.NE.AND P1, PT, R3, 0x3, PT ;  /* 0x000000030300780c */ /* 0x000fe20003f25270 */
[----:B------:R-:W-:Y:S01]  /*101c0*/  IMAD R3, R0, 0x8, R16 ;  /* 0x0000000800037824 */ /* 0x000fe200078e0210 */
[----:B------:R-:W-:-:S04]  /*101d0*/  SHF.L.U32 R4, R4, 0x1f, RZ ;  /* 0x0000001f04047819 */ /* 0x000fc800000006ff */
[----:B------:R-:W0:Y:S02]  /*101e0*/  SYNCS.PHASECHK.TRANS64.TRYWAIT P0, [R3+URZ+0x19c70], R4 ;  /* 0x019c7004030075a7 */ /* 0x000e24000800017f */
[----:B0-----:R-:W-:Y:S05]  /*101f0*/  @!P0 BRA `(.L_x_10619) ;  /* 0x00000028009c8947 */ /* 0x001fea0003800000 */
.L_x_10676:
[----:B------:R-:W-:Y:S05]  /*10200*/  BSYNC B0 ;  /* 0x0000000000007941 */ /* 0x000fea0003800000 */
.L_x_10618:
[----:B------:R-:W-:Y:S05]  /*10210*/  @!P1 BRA `(.L_x_10620) ;  /* 0x0000000000049947 */ /* 0x000fea0003800000 */
[----:B------:R-:W-:Y:S01]  /*10220*/  BPT.TRAP 0x1 ;  /* 0x000000040000795c */ /* 0x000fe20000300000 */
.L_x_10620:
[----:B0-----:R-:W-:Y:S01]  /*10230*/  SHF.L.U32 R4, R8, 0x1f, RZ ;  /* 0x0000001f08047819 */ /* 0x001fe200000006ff */
[----:B------:R-:W-:-:S03]  /*10240*/  IMAD R0, R0, 0x3000, RZ ;  /* 0x0000300000007824 */ /* 0x000fc600078e02ff */
[----:B------:R-:W0:Y:S02]  /*10250*/  SYNCS.PHASECHK.TRANS64.TRYWAIT P0, [R3+URZ+0x19c60], R4 ;  /* 0x019c6004030075a7 */ /* 0x000e24000800017f */
[----:B0-----:R-:W-:Y:S05]  /*10260*/  @!P0 BRA `(.L_x_10621) ;  /* 0x0000002800948947 */ /* 0x001fea0003800000 */
.L_x_10677:
[----:B0-----:R-:W-:Y:S01]  /*10270*/  LOP3.LUT R4, R0, R22, RZ, 0xfc, !PT ;  /* 0x0000001600047212 */ /* 0x001fe200078efcff */
[----:B------:R-:W-:Y:S05]  /*10280*/  WARPSYNC.ALL ;  /* 0x0000000000007948 */ /* 0x000fea0003800000 */
[----:B------:R-:W-:Y:S01]  /*10290*/  IMAD.IADD R4, R16, 0x1, R4 ;  /* 0x0000000110047824 */ /* 0x000fe200078e0204 */
[----:B------:R-:W-:Y:S02]  /*102a0*/  LOP3.LUT R13, R22, 0x1800, RZ, 0xfc, !PT ;  /* 0x00001800160d7812 */ /* 0x000fe400078efcff */
[----:B------:R-:W-:-:S03]  /*102b0*/  IADD3 R12, R19, R29, R0 ;  /* 0x0000001d130c7210 */ /* 0x000fc60007ffe000 */
        /* <DEDUP_REMOVED lines=61> */
.L_x_10622:
        /* <DEDUP_REMOVED lines=13> */
.L_x_10599:
        /* <DEDUP_REMOVED lines=18> */
.L_x_10625:
[----:B------:R-:W-:Y:S05]  /*10880*/  BSYNC B0 ;  /* 0x0000000000007941 */ /* 0x000fea0003800000 */
.L_x_10624:
[----:B------:R-:W-:-:S06]  /*10890*/  UISETP.NE.AND UP0, UPT, UR38, 0x3, UPT ;  /* 0x000000032600788c */ /* 0x000fcc000bf05270 */
[----:B------:R-:W-:-:S13]  /*108a0*/  PLOP3.LUT P1, PT, PT, PT, UP0, 0x80, 0x0 ;  /* 0x000000000000781c */ /* 0x000fda0003f2f008 */
[----:B------:R-:W-:Y:S05]  /*108b0*/  @!P1 BRA `(.L_x_10626) ;  /* 0x0000000000049947 */ /* 0x000fea0003800000 */
[----:B------:R-:W-:Y:S01]  /*108c0*/  BPT.TRAP 0x1 ;  /* 0x000000040000795c */ /* 0x000fe20000300000 */
.L_x_10626:
        /* <DEDUP_REMOVED lines=8> */
.L_x_10678:
[----:B------:R-:W-:Y:S05]  /*10950*/  BSYNC B0 ;  /* 0x0000000000007941 */ /* 0x000fea0003800000 */
.L_x_10627:
[----:B------:R-:W-:Y:S05]  /*10960*/  @!P2 BRA `(.L_x_10629) ;  /* 0x000000000004a947 */ /* 0x000fea0003800000 */
[----:B------:R-:W-:Y:S01]  /*10970*/  BPT.TRAP 0x1 ;  /* 0x000000040000795c */ /* 0x000fe20000300000 */
.L_x_10629:
[----:B-1----:R-:W-:-:S04]  /*10980*/  SHF.L.U32 R3, R23, 0x1f, RZ ;  /* 0x0000001f17037819 */ /* 0x002fc800000006ff */
[----:B------:R-:W1:Y:S02]  /*10990*/  SYNCS.PHASECHK.TRANS64.TRYWAIT P1, [R0+URZ+0x19c60], R3 ;  /* 0x019c6003000075a7 */ /* 0x000e64000802017f */
[----:B-1----:R-:W-:Y:S05]  /*109a0*/  @!P1 BRA `(.L_x_10630) ;  /* 0x0000002000ec9947 */ /* 0x002fea0003800000 */
.L_x_10679:
        /* <DEDUP_REMOVED lines=67> */
.L_x_10631:
        /* <DEDUP_REMOVED lines=10> */
.L_x_10574:
[----:B------:R-:W-:Y:S05]  /*10e80*/  BSYNC B7 ;  /* 0x0000000000077941 */ /* 0x000fea0003800000 */
.L_x_10572:
[----:B--2---:R-:W2:Y:S02]  /*10e90*/  LDL R0, [R1+0x18] ;  /* 0x0000180001007983 */ /* 0x004ea40000100800 */
[----:B--2---:R-:W-:-:S13]  /*10ea0*/  ISETP.NE.AND P0, PT, R0, RZ, PT ;  /* 0x000000ff0000720c */ /* 0x004fda0003f05270 */
[----:B------:R-:W-:Y:S05]  /*10eb0*/  @!P0 BRA `(.L_x_10632) ;  /* 0x0000000000308947 */ /* 0x000fea0003800000 */
[----:B------:R-:W2:Y:S08]  /*10ec0*/  S2UR UR5, SR_CgaCtaId ;  /* 0x00000000000579c3 */ /* 0x000eb00000008800 */
[----:B------:R-:W-:Y:S06]  /*10ed0*/  BAR.SYNC.DEFER_BLOCKING 0x5, 0x200 ;  /* 0x0148000000007b1d */ /* 0x000fec0000010000 */
[----:B------:R-:W-:-:S02]  /*10ee0*/  UMOV UR4, 0x400 ;  /* 0x0000040000047882 */ /* 0x000fc40000000000 */
[----:B--2---:R-:W-:-:S06]  /*10ef0*/  ULEA UR4, UR5, UR4, 0x18 ;  /* 0x0000000405047291 */ /* 0x004fcc000f8ec03f */
[----:B------:R-:W-:-:S05]  /*10f00*/  IMAD.U32 R16, RZ, RZ, UR4 ;  /* 0x00000004ff107e24 */ /* 0x000fca000f8e00ff */
[----:B-1----:R-:W1:Y:S04]  /*10f10*/  LDS.128 R4, [R16+0x19cd0] ;  /* 0x019cd00010047984 */ /* 0x002e680000000c00 */
[----:B-1----:R1:W-:Y:S01]  /*10f20*/  STL.64 [R1], R4 ;  /* 0x0000000401007387 */ /* 0x0023e20000100a00 */
[----:B------:R-:W-:-:S03]  /*10f30*/  IMAD.MOV.U32 R0, RZ, RZ, R7 ;  /* 0x000000ffff007224 */ /* 0x000fc600078e0007 */
[----:B------:R1:W-:Y:S02]  /*10f40*/  STL [R1+0x8], R6 ;  /* 0x0000080601007387 */ /* 0x0003e40000100800 */
[----:B------:R-:W-:Y:S01]  /*10f50*/  R2UR UR43, R0 ;  /* 0x00000000002b72ca */ /* 0x000fe200000e0000 */
[----:B------:R-:W-:Y:S06]  /*10f60*/  BAR.ARV 0x4, 0x200 ;  /* 0x0108000000007b1d */ /* 0x000fec0000002000 */
[----:B------:R-:W-:Y:S08]  /*10f70*/  BRA `(.L_x_10633) ;  /* 0x0000000c00e07947 */ /* 0x000ff00003800000 */
.L_x_10632:
[----:B------:R-:W2:Y:S01]  /*10f80*/  LDL.LU R0, [R1] ;  /* 0x0000000001007983 */ /* 0x000ea20000300800 */
        /* <DEDUP_REMOVED lines=12> */
[----:B-1----:R-:W1:Y:S01]  /*11050*/  @!P1 LDC.64 R4, c[0x0][0xc78] ;  /* 0x00031e00ff049b82 */ /* 0x002e620000000a00 */
        /* <DEDUP_REMOVED lines=33> */
.L_x_10636:
        /* <DEDUP_REMOVED lines=38> */
.L_x_10634:
        /* <DEDUP_REMOVED lines=14> */
.L_x_10637:
        /* <DEDUP_REMOVED lines=62> */
.L_x_10638:
        /* <DEDUP_REMOVED lines=63> */
.L_x_10639:
[----:B01----:R-:W-:-:S05]  /*11d80*/  LOP3.LUT R3, RZ, R2, RZ, 0x33, !PT ;  /* 0x00000002ff037212 */ /* 0x003fca00078e33ff */
[----:B------:R-:W-:-:S05]  /*11d90*/  IMAD.IADD R0, R0, 0x1, R3 ;  /* 0x0000000100007824 */ /* 0x000fca00078e0203 */
[----:B------:R1:W-:Y:S01]  /*11da0*/  STL [R1+0x4], R0 ;  /* 0x0000040001007387 */ /* 0x0003e20000100800 */
[----:B------:R-:W-:Y:S05]  /*11db0*/  BRA `(.L_x_10640) ;  /* 0x0000000000107947 */ /* 0x000fea0003800000 */
.L_x_10635:
[----:B------:R0:W-:Y:S01]  /*11dc0*/  STL [R1], R4 ;  /* 0x0000000401007387 */ /* 0x0001e20000100800 */
[----:B------:R-:W-:-:S03]  /*11dd0*/  ULDC UR43, c[0x0][0xc3c] ;  /* 0x00030f00002b7ab9 */ /* 0x000fc60000000800 */
[----:B------:R0:W-:Y:S04]  /*11de0*/  STL [R1+0x4], RZ ;  /* 0x000004ff01007387 */ /* 0x0001e80000100800 */
[----:B------:R0:W-:Y:S02]  /*11df0*/  STL [R1+0x8], RZ ;  /* 0x000008ff01007387 */ /* 0x0001e40000100800 */
.L_x_10640:
[----:B------:R-:W2:Y:S04]  /*11e00*/  LDL R3, [R1+0x4] ;  /* 0x0000040001037983 */ /* 0x000ea80000100800 */
[----:B------:R-:W3:Y:S04]  /*11e10*/  LDL R2, [R1+0x8] ;  /* 0x0000080001027983 */ /* 0x000ee80000100800 */
[----:B0-----:R-:W4:Y:S01]  /*11e20*/  LDL R4, [R1] ;  /* 0x0000000001047983 */ /* 0x001f220000100800 */
        /* <DEDUP_REMOVED lines=13> */
.L_x_10633:
[----:B------:R-:W-:Y:S02]  /*11f00*/  ULDC UR4, c[0x0][0xc3c] ;  /* 0x00030f0000047ab9 */ /* 0x000fe40000000800 */
[----:B------:R-:W-:-:S06]  /*11f10*/  UISETP.GE.AND UP0, UPT, UR43, UR4, UPT ;  /* 0x000000042b00728c */ /* 0x000fcc000bf06270 */
[----:B------:R-:W-:-:S13]  /*11f20*/  PLOP3.LUT P0, PT, PT, PT, UP0, 0x80, 0x0 ;  /* 0x000000000000781c */ /* 0x000fda0003f0f008 */
[----:B------:R-:W-:Y:S05]  /*11f30*/  @!P0 BRA `(.L_x_10641) ;  /* 0xffffffb4001c8947 */ /* 0x000fea000383ffff */
.L_x_10567:
        /* <DEDUP_REMOVED lines=12> */
.L_x_10680:
[----:B------:R-:W-:Y:S05]  /*12000*/  BSYNC B0 ;  /* 0x0000000000007941 */ /* 0x000fea0003800000 */
.L_x_10642:
[----:B------:R-:W-:-:S03]  /*12010*/  UMOV UR4, 0xffffffff ;  /* 0xffffffff00047882 */ /* 0x000fc60000000000 */
[----:B------:R-:W-:Y:S05]  /*12020*/  BRA.DIV UR4, `(.L_x_10644) ;  /* 0x0000000e04747947 */ /* 0x000fea000b800000 */
[----:B0-----:R-:W0:Y:S02]  /*12030*/  S2R R0, SR_TID.X ;  /* 0x0000000000007919 */ /* 0x001e240000002100 */
[----:B0-----:R-:W-:-:S04]  /*12040*/  SHF.R.U32.HI R0, RZ, 0x5, R0 ;  /* 0x00000005ff007819 */ /* 0x001fc80000011600 */
[----:B------:R-:W-:-:S05]  /*12050*/  LOP3.LUT R0, R0, 0x3, RZ, 0xc0, !PT ;  /* 0x0000000300007812 */ /* 0x000fca00078ec0ff */
[----:B------:R0:W1:Y:S02]  /*12060*/  SHFL.IDX PT, R14, R0, RZ, 0x1f ;  /* 0x00001fff000e7589 */ /* 0x00006400000e0000 */
.L_x_10683:
[----:B-1----:R-:W-:Y:S01]  /*12070*/  ISETP.NE.AND P0, PT, R14, RZ, PT ;  /* 0x000000ff0e00720c */ /* 0x002fe20003f05270 */
[----:B------:R-:W-:-:S12]  /*12080*/  BSSY B0, `(.L_x_10645) ;  /* 0x000002b000007945 */ /* 0x000fd80003800000 */
[----:B------:R-:W-:Y:S05]  /*12090*/  @P0 BRA `(.L_x_10646) ;  /* 0x0000000000a40947 */ /* 0x000fea0003800000 */
[----:B------:R-:W-:-:S03]  /*120a0*/  UMOV UR4, 0xffffffff ;  /* 0xffffffff00047882 */ /* 0x000fc60000000000 */
[----:B------:R-:W-:Y:S05]  /*120b0*/  BRA.DIV UR4, `(.L_x_10647) ;  /* 0x0000000e04847947 */ /* 0x000fea000b800000 */
[----:B------:R-:W-:-:S13]  /*120c0*/  ELECT P6, URZ, PT ;  /* 0x00000000003f782f */ /* 0x000fda00038c0000 */
.L_x_10686:
[----:B------:R-:W-:Y:S05]  /*120d0*/  @!P6 BRA `(.L_x_10646) ;  /* 0x000000000094e947 */ /* 0x000fea0003800000 */
[----:B------:R-:W-:-:S06]  /*120e0*/  ULOP3.LUT UR4, UR40, 0x2, URZ, 0xfc, !UPT ;  /* 0x0000000228047892 */ /* 0x000fcc000f8efc3f */
[----:B0-----:R-:W-:-:S05]  /*120f0*/  IMAD.U32 R0, RZ, RZ, UR4 ;  /* 0x00000004ff007e24 */ /* 0x001fca000f8e00ff */
[----:B------:R-:W-:-:S13]  /*12100*/  ISETP.NE.AND P0, PT, R0, 0x3, PT ;  /* 0x000000030000780c */ /* 0x000fda0003f05270 */
[----:B------:R-:W-:Y:S05]  /*12110*/  @!P0 BRA `(.L_x_10648) ;  /* 0x0000000000048947 */ /* 0x000fea0003800000 */
[----:B------:R-:W-:Y:S01]  /*12120*/  BPT.TRAP 0x1 ;  /* 0x000000040000795c */ /* 0x000fe20000300000 */
.L_x_10648:
        /* <DEDUP_REMOVED lines=12> */
.L_x_10687:
[----:B------:R-:W1:Y:S02]  /*121f0*/  SYNCS.PHASECHK.TRANS64.TRYWAIT P1, [R3+URZ], R0 ;  /* 0x00000000030075a7 */ /* 0x000e64000802017f */
[----:B-1----:R-:W-:Y:S05]  /*12200*/  @!P1 BRA `(.L_x_10650) ;  /* 0x0000000c00649947 */ /* 0x002fea0003800000 */
.L_x_10688:
[----:B------:R-:W-:Y:S05]  /*12210*/  @!P0 BRA `(.L_x_10651) ;  /* 0x0000000000048947 */ /* 0x000fea0003800000 */
[----:B------:R-:W-:Y:S01]  /*12220*/  BPT.TRAP 0x1 ;  /* 0x000000040000795c */ /* 0x000fe20000300000 */
.L_x_10651:
[----:B-1----:R-:W-:-:S04]  /*12230*/  IMAD R3, R18, 0x8, R7 ;  /* 0x0000000812037824 */ /* 0x002fc800078e0207 */
[----:B------:R-:W1:Y:S02]  /*12240*/  SYNCS.PHASECHK.TRANS64.TRYWAIT P1, [R3+URZ+0x19c60], R4 ;  /* 0x019c6004030075a7 */ /* 0x000e64000802017f */
[----:B-1----:R-:W-:Y:S05]  /*12250*/  @!P1 BRA `(.L_x_10652) ;  /* 0x0000000c00649947 */ /* 0x002fea0003800000 */
.L_x_10689:
[----:B------:R-:W-:Y:S05]  /*12260*/  @!P0 BRA `(.L_x_10653) ;  /* 0x0000000000048947 */ /* 0x000fea0003800000 */
[----:B------:R-:W-:Y:S01]  /*12270*/  BPT.TRAP 0x1 ;  /* 0x000000040000795c */ /* 0x000fe20000300000 */
.L_x_10653:
[----:B0-----:R-:W-:-:S04]  /*12280*/  IMAD R5, R6, 0x8, R7 ;  /* 0x0000000806057824 */ /* 0x001fc800078e0207 */
[----:B------:R-:W0:Y:S02]  /*12290*/  SYNCS.PHASECHK.TRANS64.TRYWAIT P1, [R5+URZ+0x19c60], R0 ;  /* 0x019c6000050075a7 */ /* 0x000e24000802017f */
[----:B0-----:R-:W-:Y:S05]  /*122a0*/  @!P1 BRA `(.L_x_10654) ;  /* 0x0000000c00649947 */ /* 0x001fea0003800000 */
.L_x_10690:
[----:B------:R-:W-:Y:S05]  /*122b0*/  @!P0 BRA `(.L_x_10655) ;  /* 0x0000000000048947 */ /* 0x000fea0003800000 */
[----:B------:R-:W-:Y:S01]  /*122c0*/  BPT.TRAP 0x1 ;  /* 0x000000040000795c */ /* 0x000fe20000300000 */
.L_x_10655:
[----:B------:R-:W2:Y:S02]  /*122d0*/  SYNCS.PHASECHK.TRANS64.TRYWAIT P0, [R3+URZ+0x19c80], R4 ;  /* 0x019c8004030075a7 */ /* 0x000ea4000800017f */
[----:B--2---:R-:W-:Y:S05]  /*122e0*/  @!P0 BRA `(.L_x_10656) ;  /* 0x0000000c00688947 */ /* 0x004fea0003800000 */
.L_x_10657:
[----:B---3--:R3:W4:Y:S02]  /*122f0*/  SYNCS.PHASECHK.TRANS64.TRYWAIT P0, [R5+URZ+0x19c80], R0 ;  /* 0x019c8000050075a7 */ /* 0x008724000800017f */
[----:B----4-:R-:W-:Y:S05]  /*12300*/  @!P0 NANOSLEEP.SYNCS 0x989680 ;  /* 0x009896800000895d */ /* 0x010fea0003900000 */
[----:B------:R-:W4:Y:S02]  /*12310*/  @!P0 SYNCS.PHASECHK.TRANS64 P0, [R5+URZ+0x19c80], R0 ;  /* 0x019c8000050085a7 */ /* 0x000f24000800007f */
[----:B----4-:R-:W-:Y:S05]  /*12320*/  @!P0 BRA `(.L_x_10657) ;  /* 0xfffffffc00f08947 */ /* 0x010fea000383ffff */
.L_x_10646:
[----:B------:R-:W-:Y:S05]  /*12330*/  BSYNC B0 ;  /* 0x0000000000007941 */ /* 0x000fea0003800000 */
.L_x_10645:
[----:B------:R-:W-:Y:S05]  /*12340*/  EXIT ;  /* 0x000000000000794d */ /* 0x000fea0003800000 */
.L_x_10511:
[----:B0-----:R-:W-:-:S04]  /*12350*/  IMAD.U32 R3, RZ, RZ, UR51 ;  /* 0x00000033ff037e24 */ /* 0x001fc8000f8e00ff */
[----:B------:R0:W1:Y:S03]  /*12360*/  SYNCS.PHASECHK.TRANS64.TRYWAIT P0, [R3+URZ+0x19c00], R0 ;  /* 0x019c0000030075a7 */ /* 0x000066000800017f */
[----:B-1----:R-:W-:Y:S05]  /*12370*/  @!P0 NANOSLEEP.SYNCS 0x989680 ;  /* 0x009896800000895d */ /* 0x002fea0003900000 */
[----:B------:R-:W1:Y:S02]  /*12380*/  @!P0 SYNCS.PHASECHK.TRANS64 P0, [R3+URZ+0x19c00], R0 ;  /* 0x019c0000030085a7 */ /* 0x000e64000800007f */
[----:B-1----:R-:W-:Y:S05]  /*12390*/  @!P0 BRA `(.L_x_10511) ;  /* 0xfffffffc00ec8947 */ /* 0x002fea000383ffff */
[----:B------:R-:W-:Y:S05]  /*123a0*/  BRA `(.L_x_10658) ;  /* 0xfffffef800f47947 */ /* 0x000fea000383ffff */
.L_x_10515:
[----:B-1----:R1:W2:Y:S02]  /*123b0*/  SYNCS.PHASECHK.TRANS64.TRYWAIT P2, [R3+URZ+0x19c30], R0 ;  /* 0x019c3000030075a7 */ /* 0x0022a4000804017f */
[----:B--2---:R-:W-:Y:S05]  /*123c0*/  @!P2 NANOSLEEP.SYNCS 0x989680 ;  /* 0x009896800000a95d */ /* 0x004fea0003900000 */
[----:B------:R-:W2:Y:S02]  /*123d0*/  @!P2 SYNCS.PHASECHK.TRANS64 P2, [R3+URZ+0x19c30], R0 ;  /* 0x019c30000300a5a7 */ /* 0x000ea4000804007f */
[----:B--2---:R-:W-:Y:S05]  /*123e0*/  @!P2 BRA `(.L_x_10515) ;  /* 0xfffffffc00f0a947 */ /* 0x004fea000383ffff */
[----:B------:R-:W-:Y:S05]  /*123f0*/  BRA `(.L_x_10514) ;  /* 0xfffffefc00187947 */ /* 0x000fea000383ffff */
.L_x_10520:
[----:B-1----:R-:W-:-:S04]  /*12400*/  IMAD.U32 R7, RZ, RZ, UR21 ;  /* 0x00000015ff077e24 */ /* 0x002fc8000f8e00ff */
[----:B------:R1:W2:Y:S03]  /*12410*/  SYNCS.PHASECHK.TRANS64.TRYWAIT P3, [R7+URZ+0x19c30], R0 ;  /* 0x019c3000070075a7 */ /* 0x0002a6000806017f */
[----:B--2---:R-:W-:Y:S05]  /*12420*/  @!P3 NANOSLEEP.SYNCS 0x989680 ;  /* 0x009896800000b95d */ /* 0x004fea0003900000 */
[----:B------:R-:W2:Y:S02]  /*12430*/  @!P3 SYNCS.PHASECHK.TRANS64 P3, [R7+URZ+0x19c30], R0 ;  /* 0x019c30000700b5a7 */ /* 0x000ea4000806007f */
[----:B--2---:R-:W-:Y:S05]  /*12440*/  @!P3 BRA `(.L_x_10520) ;  /* 0xfffffffc00ecb947 */ /* 0x004fea000383ffff */
[----:B------:R-:W-:Y:S05]  /*12450*/  BRA `(.L_x_10519) ;  /* 0xffffff1c00c07947 */ /* 0x000fea000383ffff */
.L_x_10524:
[----:B-1----:R-:W-:-:S04]  /*12460*/  IMAD.U32 R2, RZ, RZ, UR11 ;  /* 0x0000000bff027e24 */ /* 0x002fc8000f8e00ff */
[----:B------:R1:W2:Y:S03]  /*12470*/  SYNCS.PHASECHK.TRANS64.TRYWAIT P3, [R2+URZ+0x19c50], R0 ;  /* 0x019c5000020075a7 */ /* 0x0002a6000806017f */
[----:B--2---:R-:W-:Y:S05]  /*12480*/  @!P3 NANOSLEEP.SYNCS 0x989680 ;  /* 0x009896800000b95d */ /* 0x004fea0003900000 */
[----:B------:R-:W2:Y:S02]  /*12490*/  @!P3 SYNCS.PHASECHK.TRANS64 P3, [R2+URZ+0x19c50], R0 ;  /* 0x019c50000200b5a7 */ /* 0x000ea4000806007f */
[----:B--2---:R-:W-:Y:S05]  /*124a0*/  @!P3 BRA `(.L_x_10524) ;  /* 0xfffffffc00ecb947 */ /* 0x004fea000383ffff */
[----:B------:R-:W-:Y:S05]  /*124b0*/  BRA `(.L_x_10523) ;  /* 0xffffff2000107947 */ /* 0x000fea000383ffff */
.L_x_10531:
[----:B-1----:R-:W-:-:S04]  /*124c0*/  IMAD.U32 R7, RZ, RZ, UR6 ;  /* 0x00000006ff077e24 */ /* 0x002fc8000f8e00ff */
[----:B------:R1:W2:Y:S03]  /*124d0*/  SYNCS.PHASECHK.TRANS64.TRYWAIT P2, [R7+URZ+0x19c30], R0 ;  /* 0x019c3000070075a7 */ /* 0x0002a6000804017f */
[----:B--2---:R-:W-:Y:S05]  /*124e0*/  @!P2 NANOSLEEP.SYNCS 0x989680 ;  /* 0x009896800000a95d */ /* 0x004fea0003900000 */
[----:B------:R-:W2:Y:S02]  /*124f0*/  @!P2 SYNCS.PHASECHK.TRANS64 P2, [R7+URZ+0x19c30], R0 ;  /* 0x019c30000700a5a7 */ /* 0x000ea4000804007f */
[----:B--2---:R-:W-:Y:S05]  /*12500*/  @!P2 BRA `(.L_x_10531) ;  /* 0xfffffffc00eca947 */ /* 0x004fea000383ffff */
[----:B------:R-:W-:Y:S05]  /*12510*/  BRA `(.L_x_10530) ;  /* 0xffffff4000d47947 */ /* 0x000fea000383ffff */
.L_x_10535:
[----:B-1----:R-:W-:-:S04]  /*12520*/  IMAD.U32 R2, RZ, RZ, UR11 ;  /* 0x0000000bff027e24 */ /* 0x002fc8000f8e00ff */
[----:B------:R1:W2:Y:S03]  /*12530*/  SYNCS.PHASECHK.TRANS64.TRYWAIT P2, [R2+URZ+0x19c50], R0 ;  /* 0x019c5000020075a7 */ /* 0x0002a6000804017f */
[----:B--2---:R-:W-:Y:S05]  /*12540*/  @!P2 NANOSLEEP.SYNCS 0x989680 ;  /* 0x009896800000a95d */ /* 0x004fea0003900000 */
[----:B------:R-:W2:Y:S02]  /*12550*/  @!P2 SYNCS.PHASECHK.TRANS64 P2, [R2+URZ+0x19c50], R0 ;  /* 0x019c50000200a5a7 */ /* 0x000ea4000804007f */
[----:B--2---:R-:W-:Y:S05]  /*12560*/  @!P2 BRA `(.L_x_10535) ;  /* 0xfffffffc00eca947 */ /* 0x004fea000383ffff */
[----:B------:R-:W-:Y:S05]  /*12570*/  BRA `(.L_x_10534) ;  /* 0xffffff4400247947 */ /* 0x000fea000383ffff */
.L_x_10541:
[----:B-1----:R-:W-:-:S04]  /*12580*/  IMAD.U32 R6, RZ, RZ, UR5 ;  /* 0x00000005ff067e24 */ /* 0x002fc8000f8e00ff */
[----:B------:R1:W2:Y:S03]  /*12590*/  SYNCS.PHASECHK.TRANS64.TRYWAIT P0, [R6+URZ+0x19c50], R5 ;  /* 0x019c5005060075a7 */ /* 0x0002a6000800017f */
[----:B--2---:R-:W-:Y:S05]  /*125a0*/  @!P0 NANOSLEEP.SYNCS 0x989680 ;  /* 0x009896800000895d */ /* 0x004fea0003900000 */
[----:B------:R-:W2:Y:S02]  /*125b0*/  @!P0 SYNCS.PHASECHK.TRANS64 P0, [R6+URZ+0x19c50], R5 ;  /* 0x019c5005060085a7 */ /* 0x000ea4000800007f */
[----:B--2---:R-:W-:Y:S05]  /*125c0*/  @!P0 BRA `(.L_x_10541) ;  /* 0xfffffffc00ec8947 */ /* 0x004fea000383ffff */
[----:B------:R-:W-:Y:S05]  /*125d0*/  BRA `(.L_x_10540) ;  /* 0xffffff5c00707947 */ /* 0x000fea000383ffff */
.L_x_10583:
[----:B------:R-:W-:Y:S02]  /*125e0*/  IMAD.MOV.U32 R13, RZ, RZ, R20 ;  /* 0x000000ffff0d7224 */ /* 0x000fe400078e0014 */
[----:B------:R-:W-:Y:S02]  /*125f0*/  IMAD.MOV.U32 R12, RZ, RZ, RZ ;  /* 0x000000ffff0c7224 */ /* 0x000fe400078e00ff */
[----:B------:R-:W-:Y:S02]  /*12600*/  IMAD.MOV.U32 R11, RZ, RZ, 0x1f ;  /* 0x0000001fff0b7424 */ /* 0x000fe400078e00ff */
[----:B------:R-:W-:-:S07]  /*12610*/  IMAD.MOV.U32 R15, RZ, RZ, -0x1 ;  /* 0xffffffffff0f7424 */ /* 0x000fce00078e00ff */
[----:B01----:R-:W-:Y:S05]  /*12620*/  WARPSYNC.COLLECTIVE R15, `(.L_x_10659) ;  /* 0x000000000f087348 */ /* 0x003fea0003c00000 */
[----:B------:R2:W3:Y:S02]  /*12630*/  SHFL.IDX P6, R14, R13, R12, R11 ;  /* 0x0000000c0d0e7389 */ /* 0x0004e400000c000b */
[----:B0123--:R-:W-:Y:S01]  /*12640*/  ENDCOLLECTIVE ;  /* 0x000000000000791b */ /* 0x00ffe20003800000 */
.L_x_10659:
[----:B------:R-:W-:Y:S05]  /*12650*/  BRA `(.L_x_10660) ;  /* 0xffffffbc008c7947 */ /* 0x000fea000383ffff */
.L_x_10585:
[----:B------:R-:W-:Y:S01]  /*12660*/  BSSY B0, `(.L_x_10661) ;  /* 0x0000006000007945 */ /* 0x000fe20003800000 */
[----:B------:R-:W-:-:S07]  /*12670*/  IMAD.MOV.U32 R15, RZ, RZ, -0x1 ;  /* 0xffffffffff0f7424 */ /* 0x000fce00078e00ff */
[----:B012---:R-:W-:Y:S05]  /*12680*/  WARPSYNC.COLLECTIVE R15, `(.L_x_10662) ;  /* 0x000000000f0c7348 */ /* 0x007fea0003c00000 */
[----:B------:R-:W-:Y:S02]  /*12690*/  ELECT P6, UR62, PT ;  /* 0x00000000003e782f */ /* 0x000fe400038c0000 */
[----:B------:R-:W-:Y:S01]  /*126a0*/  MOV R14, UR62 ;  /* 0x0000003e000e7c02 */ /* 0x000fe20008000f00 */
[----:B012---:R-:W-:Y:S10]  /*126b0*/  ENDCOLLECTIVE ;  /* 0x000000000000791b */ /* 0x007ff40003800000 */
.L_x_10662:
[----:B------:R-:W-:Y:S05]  /*126c0*/  BSYNC B0 ;  /* 0x0000000000007941 */ /* 0x000fea0003800000 */
.L_x_10661:
[----:B------:R-:W-:Y:S05]  /*126d0*/  BRA `(.L_x_10663) ;  /* 0xffffffbc00907947 */ /* 0x000fea000383ffff */
.L_x_10587:
[----:B---3--:R3:W4:Y:S02]  /*126e0*/  SYNCS.PHASECHK.TRANS64.TRYWAIT P0, [R4+URZ+0x19c80], R3 ;  /* 0x019c8003040075a7 */ /* 0x008724000800017f */
[----:B----4-:R-:W-:Y:S05]  /*126f0*/  @!P0 NANOSLEEP.SYNCS 0x989680 ;  /* 0x009896800000895d */ /* 0x010fea0003900000 */
[----:B------:R-:W4:Y:S02]  /*12700*/  @!P0 SYNCS.PHASECHK.TRANS64 P0, [R4+URZ+0x19c80], R3 ;  /* 0x019c8003040085a7 */ /* 0x000f24000800007f */
[----:B----4-:R-:W-:Y:S05]  /*12710*/  @!P0 BRA `(.L_x_10587) ;  /* 0xfffffffc00f08947 */ /* 0x010fea000383ffff */
[----:B------:R-:W-:Y:S05]  /*12720*/  BRA `(.L_x_10664) ;  /* 0xffffffbc00ec7947 */ /* 0x000fea000383ffff */
.L_x_10589:
[----:B0-----:R0:W4:Y:S02]  /*12730*/  SYNCS.PHASECHK.TRANS64.TRYWAIT P0, [R4+URZ+0x19c40], R3 ;  /* 0x019c4003040075a7 */ /* 0x001124000800017f */
[----:B----4-:R-:W-:Y:S05]  /*12740*/  @!P0 NANOSLEEP.SYNCS 0x989680 ;  /* 0x009896800000895d */ /* 0x010fea0003900000 */
[----:B------:R-:W4:Y:S02]  /*12750*/  @!P0 SYNCS.PHASECHK.TRANS64 P0, [R4+URZ+0x19c40], R3 ;  /* 0x019c4003040085a7 */ /* 0x000f24000800007f */
[----:B----4-:R-:W-:Y:S05]  /*12760*/  @!P0 BRA `(.L_x_10589) ;  /* 0xfffffffc00f08947 */ /* 0x010fea000383ffff */
[----:B------:R-:W-:Y:S05]  /*12770*/  BRA `(.L_x_10665) ;  /* 0xffffffc000707947 */ /* 0x000fea000383ffff */
.L_x_10593:
        /* <DEDUP_REMOVED lines=13> */
.L_x_10666:
[----:B------:R-:W-:Y:S02]  /*12850*/  IMAD.MOV.U32 R13, RZ, RZ, R6 ;  /* 0x000000ffff0d7224 */ /* 0x000fe400078e0006 */
[----:B------:R-:W-:-:S07]  /*12860*/  IMAD.MOV.U32 R2, RZ, RZ, R14 ;  /* 0x000000ffff027224 */ /* 0x000fce00078e000e */
[----:B------:R-:W-:Y:S05]  /*12870*/  WARPSYNC.COLLECTIVE R15, `(.L_x_10667) ;  /* 0x000000000f087348 */ /* 0x000fea0003c00000 */
[----:B------:R0:W1:Y:S02]  /*12880*/  SHFL.IDX P6, R14, R13, R12, R11 ;  /* 0x0000000c0d0e7389 */ /* 0x00006400000c000b */
[----:B01----:R-:W-:Y:S01]  /*12890*/  ENDCOLLECTIVE ;  /* 0x000000000000791b */ /* 0x003fe20003800000 */
.L_x_10667:
[----:B------:R-:W-:Y:S02]  /*128a0*/  IMAD.MOV.U32 R13, RZ, RZ, R0 ;  /* 0x000000ffff0d7224 */ /* 0x000fe400078e0000 */
[----:B------:R-:W-:Y:S02]  /*128b0*/  IMAD.MOV.U32 R12, RZ, RZ, 0x1 ;  /* 0x00000001ff0c7424 */ /* 0x000fe400078e00ff */
[----:B------:R-:W-:-:S07]  /*128c0*/  IMAD.MOV.U32 R3, RZ, RZ, R14 ;  /* 0x000000ffff037224 */ /* 0x000fce00078e000e */
[----:B------:R-:W-:Y:S05]  /*128d0*/  WARPSYNC.COLLECTIVE R15, `(.L_x_10668) ;  /* 0x000000000f087348 */ /* 0x000fea0003c00000 */
[----:B------:R0:W1:Y:S02]  /*128e0*/  SHFL.IDX P6, R14, R13, R12, R11 ;  /* 0x0000000c0d0e7389 */ /* 0x00006400000c000b */
[----:B01----:R-:W-:Y:S01]  /*128f0*/  ENDCOLLECTIVE ;  /* 0x000000000000791b */ /* 0x003fe20003800000 */
.L_x_10668:
        /* <DEDUP_REMOVED lines=10> */
.L_x_10669:
        /* <DEDUP_REMOVED lines=12> */
.L_x_10670:
        /* <DEDUP_REMOVED lines=8> */
.L_x_10671:
        /* <DEDUP_REMOVED lines=10> */
.L_x_10598:
[----:B-1----:R1:W2:Y:S02]  /*12b80*/  SYNCS.PHASECHK.TRANS64.TRYWAIT P0, [R16+URZ+0x19c20], R3 ;  /* 0x019c2003100075a7 */ /* 0x0022a4000800017f */
[----:B--2---:R-:W-:Y:S05]  /*12b90*/  @!P0 NANOSLEEP.SYNCS 0x989680 ;  /* 0x009896800000895d */ /* 0x004fea0003900000 */
[----:B------:R-:W2:Y:S02]  /*12ba0*/  @!P0 SYNCS.PHASECHK.TRANS64 P0, [R16+URZ+0x19c20], R3 ;  /* 0x019c2003100085a7 */ /* 0x000ea4000800007f */
[----:B--2---:R-:W-:Y:S05]  /*12bb0*/  @!P0 BRA `(.L_x_10598) ;  /* 0xfffffffc00f08947 */ /* 0x004fea000383ffff */
[----:B------:R-:W-:Y:S05]  /*12bc0*/  BRA `(.L_x_10673) ;  /* 0xffffffc800ac7947 */ /* 0x000fea000383ffff */
.L_x_10604:
[----:B0-----:R0:W1:Y:S02]  /*12bd0*/  SYNCS.PHASECHK.TRANS64.TRYWAIT P0, [R6+URZ+0x19c80], R4 ;  /* 0x019c8004060075a7 */ /* 0x001064000800017f */
[----:B-1----:R-:W-:Y:S05]  /*12be0*/  @!P0 NANOSLEEP.SYNCS 0x989680 ;  /* 0x009896800000895d */ /* 0x002fea0003900000 */
[----:B------:R-:W1:Y:S02]  /*12bf0*/  @!P0 SYNCS.PHASECHK.TRANS64 P0, [R6+URZ+0x19c80], R4 ;  /* 0x019c8004060085a7 */ /* 0x000e64000800007f */
[----:B-1----:R-:W-:Y:S05]  /*12c00*/  @!P0 BRA `(.L_x_10604) ;  /* 0xfffffffc00f08947 */ /* 0x002fea000383ffff */
[----:B------:R-:W-:Y:S05]  /*12c10*/  BRA `(.L_x_10674) ;  /* 0xffffffcc00447947 */ /* 0x000fea000383ffff */
.L_x_10611:
[----:B-1----:R1:W2:Y:S02]  /*12c20*/  SYNCS.PHASECHK.TRANS64.TRYWAIT P0, [R6+URZ+0x19c40], R4 ;  /* 0x019c4004060075a7 */ /* 0x0022a4000800017f */
[----:B--2---:R-:W-:Y:S05]  /*12c30*/  @!P0 NANOSLEEP.SYNCS 0x989680 ;  /* 0x009896800000895d */ /* 0x004fea0003900000 */
[----:B------:R-:W2:Y:S02]  /*12c40*/  @!P0 SYNCS.PHASECHK.TRANS64 P0, [R6+URZ+0x19c40], R4 ;  /* 0x019c4004060085a7 */ /* 0x000ea4000800007f */
[----:B--2---:R-:W-:Y:S05]  /*12c50*/  @!P0 BRA `(.L_x_10611) ;  /* 0xfffffffc00f08947 */ /* 0x004fea000383ffff */
[----:B------:R-:W-:Y:S05]  /*12c60*/  BRA `(.L_x_10675) ;  /* 0xffffffd0003c7947 */ /* 0x000fea000383ffff */
.L_x_10619:
[----:B0-----:R0:W1:Y:S02]  /*12c70*/  SYNCS.PHASECHK.TRANS64.TRYWAIT P0, [R3+URZ+0x19c70], R4 ;  /* 0x019c7004030075a7 */ /* 0x001064000800017f */
[----:B-1----:R-:W-:Y:S05]  /*12c80*/  @!P0 NANOSLEEP.SYNCS 0x989680 ;  /* 0x009896800000895d */ /* 0x002fea0003900000 */
[----:B------:R-:W1:Y:S02]  /*12c90*/  @!P0 SYNCS.PHASECHK.TRANS64 P0, [R3+URZ+0x19c70], R4 ;  /* 0x019c7004030085a7 */ /* 0x000e64000800007f */
[----:B-1----:R-:W-:Y:S05]  /*12ca0*/  @!P0 BRA `(.L_x_10619) ;  /* 0xfffffffc00f08947 */ /* 0x002fea000383ffff */
[----:B------:R-:W-:Y:S05]  /*12cb0*/  BRA `(.L_x_10676) ;  /* 0xffffffd400507947 */ /* 0x000fea000383ffff */
.L_x_10621:
[----:B0-----:R0:W1:Y:S02]  /*12cc0*/  SYNCS.PHASECHK.TRANS64.TRYWAIT P0, [R3+URZ+0x19c60], R4 ;  /* 0x019c6004030075a7 */ /* 0x001064000800017f */
[----:B-1----:R-:W-:Y:S05]  /*12cd0*/  @!P0 NANOSLEEP.SYNCS 0x989680 ;  /* 0x009896800000895d */ /* 0x002fea0003900000 */
[----:B------:R-:W1:Y:S02]  /*12ce0*/  @!P0 SYNCS.PHASECHK.TRANS64 P0, [R3+URZ+0x19c60], R4 ;  /* 0x019c6004030085a7 */ /* 0x000e64000800007f */
[----:B-1----:R-:W-:Y:S05]  /*12cf0*/  @!P0 BRA `(.L_x_10621) ;  /* 0xfffffffc00f08947 */ /* 0x002fea000383ffff */
[----:B------:R-:W-:Y:S05]  /*12d00*/  BRA `(.L_x_10677) ;  /* 0xffffffd400587947 */ /* 0x000fea000383ffff */
.L_x_10628:
[----:B-1----:R1:W2:Y:S02]  /*12d10*/  SYNCS.PHASECHK.TRANS64.TRYWAIT P1, [R0+URZ+0x19c70], R3 ;  /* 0x019c7003000075a7 */ /* 0x0022a4000802017f */
[----:B--2---:R-:W-:Y:S05]  /*12d20*/  @!P1 NANOSLEEP.SYNCS 0x989680 ;  /* 0x009896800000995d */ /* 0x004fea0003900000 */
[----:B------:R-:W2:Y:S02]  /*12d30*/  @!P1 SYNCS.PHASECHK.TRANS64 P1, [R0+URZ+0x19c70], R3 ;  /* 0x019c7003000095a7 */ /* 0x000ea4000802007f */
[----:B--2---:R-:W-:Y:S05]  /*12d40*/  @!P1 BRA `(.L_x_10628) ;  /* 0xfffffffc00f09947 */ /* 0x004fea000383ffff */
[----:B------:R-:W-:Y:S05]  /*12d50*/  BRA `(.L_x_10678) ;  /* 0xffffffd800fc7947 */ /* 0x000fea000383ffff */
.L_x_10630:
[----:B-1----:R1:W2:Y:S02]  /*12d60*/  SYNCS.PHASECHK.TRANS64.TRYWAIT P1, [R0+URZ+0x19c60], R3 ;  /* 0x019c6003000075a7 */ /* 0x0022a4000802017f */
[----:B--2---:R-:W-:Y:S05]  /*12d70*/  @!P1 NANOSLEEP.SYNCS 0x989680 ;  /* 0x009896800000995d */ /* 0x004fea0003900000 */
[----:B------:R-:W2:Y:S02]  /*12d80*/  @!P1 SYNCS.PHASECHK.TRANS64 P1, [R0+URZ+0x19c60], R3 ;  /* 0x019c6003000095a7 */ /* 0x000ea4000802007f */
[----:B--2---:R-:W-:Y:S05]  /*12d90*/  @!P1 BRA `(.L_x_10630) ;  /* 0xfffffffc00f09947 */ /* 0x004fea000383ffff */
[----:B------:R-:W-:Y:S05]  /*12da0*/  BRA `(.L_x_10679) ;  /* 0xffffffdc00007947 */ /* 0x000fea000383ffff */
.L_x_10643:
[----:B0-----:R0:W1:Y:S02]  /*12db0*/  SYNCS.PHASECHK.TRANS64.TRYWAIT P0, [R7+URZ+0x19c20], R0 ;  /* 0x019c2000070075a7 */ /* 0x001064000800017f */
[----:B-1----:R-:W-:Y:S05]  /*12dc0*/  @!P0 NANOSLEEP.SYNCS 0x989680 ;  /* 0x009896800000895d */ /* 0x002fea0003900000 */
[----:B------:R-:W1:Y:S02]  /*12dd0*/  @!P0 SYNCS.PHASECHK.TRANS64 P0, [R7+URZ+0x19c20], R0 ;  /* 0x019c2000070085a7 */ /* 0x000e64000800007f */
[----:B-1----:R-:W-:Y:S05]  /*12de0*/  @!P0 BRA `(.L_x_10643) ;  /* 0xfffffffc00f08947 */ /* 0x002fea000383ffff */
[----:B------:R-:W-:Y:S05]  /*12df0*/  BRA `(.L_x_10680) ;  /* 0xfffffff000807947 */ /* 0x000fea000383ffff */
.L_x_10644:
        /* <DEDUP_REMOVED lines=11> */
.L_x_10682:
[----:B------:R-:W-:Y:S05]  /*12eb0*/  BSYNC B0 ;  /* 0x0000000000007941 */ /* 0x000fea0003800000 */
.L_x_10681:
[----:B------:R-:W-:Y:S05]  /*12ec0*/  BRA `(.L_x_10683) ;  /* 0xfffffff000687947 */ /* 0x000fea000383ffff */
.L_x_10647:
[----:B------:R-:W-:Y:S01]  /*12ed0*/  BSSY B1, `(.L_x_10684) ;  /* 0x0000006000017945 */ /* 0x000fe20003800000 */
[----:B------:R-:W-:-:S07]  /*12ee0*/  IMAD.MOV.U32 R15, RZ, RZ, -0x1 ;  /* 0xffffffffff0f7424 */ /* 0x000fce00078e00ff */
[----:B0-----:R-:W-:Y:S05]  /*12ef0*/  WARPSYNC.COLLECTIVE R15, `(.L_x_10685) ;  /* 0x000000000f0c7348 */ /* 0x001fea0003c00000 */
[----:B------:R-:W-:Y:S02]  /*12f00*/  ELECT P6, UR62, PT ;  /* 0x00000000003e782f */ /* 0x000fe400038c0000 */
[----:B------:R-:W-:Y:S01]  /*12f10*/  MOV R14, UR62 ;  /* 0x0000003e000e7c02 */ /* 0x000fe20008000f00 */
[----:B0-----:R-:W-:Y:S10]  /*12f20*/  ENDCOLLECTIVE ;  /* 0x000000000000791b */ /* 0x001ff40003800000 */
.L_x_10685:
[----:B------:R-:W-:Y:S05]  /*12f30*/  BSYNC B1 ;  /* 0x0000000000017941 */ /* 0x000fea0003800000 */
.L_x_10684:
[----:B------:R-:W-:Y:S05]  /*12f40*/  BRA `(.L_x_10686) ;  /* 0xfffffff000607947 */ /* 0x000fea000383ffff */
.L_x_10649:
[----:B0-----:R0:W1:Y:S02]  /*12f50*/  SYNCS.PHASECHK.TRANS64.TRYWAIT P1, [R5+URZ], R4 ;  /* 0x00000004050075a7 */ /* 0x001064000802017f */
[----:B-1----:R-:W-:Y:S05]  /*12f60*/  @!P1 NANOSLEEP.SYNCS 0x989680 ;  /* 0x009896800000995d */ /* 0x002fea0003900000 */
[----:B------:R-:W1:Y:S02]  /*12f70*/  @!P1 SYNCS.PHASECHK.TRANS64 P1, [R5+URZ], R4 ;  /* 0x00000004050095a7 */ /* 0x000e64000802007f */
[----:B-1----:R-:W-:Y:S05]  /*12f80*/  @!P1 BRA `(.L_x_10649) ;  /* 0xfffffffc00f09947 */ /* 0x002fea000383ffff */
[----:B------:R-:W-:Y:S05]  /*12f90*/  BRA `(.L_x_10687) ;  /* 0xfffffff000947947 */ /* 0x000fea000383ffff */
.L_x_10650:
[----:B-1----:R1:W2:Y:S02]  /*12fa0*/  SYNCS.PHASECHK.TRANS64.TRYWAIT P1, [R3+URZ], R0 ;  /* 0x00000000030075a7 */ /* 0x0022a4000802017f */
[----:B--2---:R-:W-:Y:S05]  /*12fb0*/  @!P1 NANOSLEEP.SYNCS 0x989680 ;  /* 0x009896800000995d */ /* 0x004fea0003900000 */
[----:B------:R-:W2:Y:S02]  /*12fc0*/  @!P1 SYNCS.PHASECHK.TRANS64 P1, [R3+URZ], R0 ;  /* 0x00000000030095a7 */ /* 0x000ea4000802007f */
[----:B--2---:R-:W-:Y:S05]  /*12fd0*/  @!P1 BRA `(.L_x_10650) ;  /* 0xfffffffc00f09947 */ /* 0x004fea000383ffff */
[----:B------:R-:W-:Y:S05]  /*12fe0*/  BRA `(.L_x_10688) ;  /* 0xfffffff000887947 */ /* 0x000fea000383ffff */
.L_x_10652:
[----:B-1----:R1:W2:Y:S02]  /*12ff0*/  SYNCS.PHASECHK.TRANS64.TRYWAIT P1, [R3+URZ+0x19c60], R4 ;  /* 0x019c6004030075a7 */ /* 0x0022a4000802017f */
[----:B--2---:R-:W-:Y:S05]  /*13000*/  @!P1 NANOSLEEP.SYNCS 0x989680 ;  /* 0x009896800000995d */ /* 0x004fea0003900000 */
[----:B------:R-:W2:Y:S02]  /*13010*/  @!P1 SYNCS.PHASECHK.TRANS64 P1, [R3+URZ+0x19c60], R4 ;  /* 0x019c6004030095a7 */ /* 0x000ea4000802007f */
[----:B--2---:R-:W-:Y:S05]  /*13020*/  @!P1 BRA `(.L_x_10652) ;  /* 0xfffffffc00f09947 */ /* 0x004fea000383ffff */
[----:B------:R-:W-:Y:S05]  /*13030*/  BRA `(.L_x_10689) ;  /* 0xfffffff000887947 */ /* 0x000fea000383ffff */
.L_x_10654:
[----:B0-----:R0:W2:Y:S02]  /*13040*/  SYNCS.PHASECHK.TRANS64.TRYWAIT P1, [R5+URZ+0x19c60], R0 ;  /* 0x019c6000050075a7 */ /* 0x0010a4000802017f */
[----:B--2---:R-:W-:Y:S05]  /*13050*/  @!P1 NANOSLEEP.SYNCS 0x989680 ;  /* 0x009896800000995d */ /* 0x004fea0003900000 */
[----:B------:R-:W2:Y:S02]  /*13060*/  @!P1 SYNCS.PHASECHK.TRANS64 P1, [R5+URZ+0x19c60], R0 ;  /* 0x019c6000050095a7 */ /* 0x000ea4000802007f */
[----:B--2---:R-:W-:Y:S05]  /*13070*/  @!P1 BRA `(.L_x_10654) ;  /* 0xfffffffc00f09947 */ /* 0x004fea000383ffff */
[----:B------:R-:W-:Y:S05]  /*13080*/  BRA `(.L_x_10690) ;  /* 0xfffffff000887947 */ /* 0x000fea000383ffff */
.L_x_10656:
[----:B--2---:R2:W3:Y:S02]  /*13090*/  SYNCS.PHASECHK.TRANS64.TRYWAIT P0, [R3+URZ+0x19c80], R4 ;  /* 0x019c8004030075a7 */ /* 0x0044e4000800017f */
[----:B---3--:R-:W-:Y:S05]  /*130a0*/  @!P0 NANOSLEEP.SYNCS 0x989680 ;  /* 0x009896800000895d */ /* 0x008fea0003900000 */
[----:B------:R-:W3:Y:S02]  /*130b0*/  @!P0 SYNCS.PHASECHK.TRANS64 P0, [R3+URZ+0x19c80], R4 ;  /* 0x019c8004030085a7 */ /* 0x000ee4000800007f */
[----:B---3--:R-:W-:Y:S05]  /*130c0*/  @!P0 BRA `(.L_x_10656) ;  /* 0xfffffffc00f08947 */ /* 0x008fea000383ffff */
[----:B------:R-:W-:Y:S05]  /*130d0*/  BRA `(.L_x_10657) ;  /* 0xfffffff000847947 */ /* 0x000fea000383ffff */
.L_x_10691:
        /* <DEDUP_REMOVED lines=10> */
.L_x_13292:


//--------------------- .text._ZN7cutlass13device_kernelIN5flash11enable_sm90INS1_16FlashAttnFwdSm90INS1_25CollectiveMainloopFwdSm90ILi2EN4cute5tupleIJNS5_1CILi1EEES8_S8_EEENS6_IJNS7_ILi192EEENS7_ILi128EEENS7_ILi96EEEEEELi96ENS_12float_e4m3_tEfNS_4arch4Sm90ELb1ELb0ELb0ELb1ELb0ELb1ELb0ELb1ELb1ELb1ELb1ELb0EEENS1_21CollectiveEpilogueFwdINS6_IJSA_SC_SB_EEES9_NS_10bfloat16_tESG_Li384ELb1ELb1ELb1ELb1EEENS1_36VarlenDynamicPersistentTileSchedulerILi192ELi128ELi384ELi128ELb1ELb1ELb1ELb1ELb1ELb1EEEEEEEEEvNT_6ParamsE --------------------------
	.section	.text._ZN7cutlass13device_kernelIN5flash11enable_sm90INS1_16FlashAttnFwdSm90INS1_25CollectiveMainloopFwdSm90ILi2EN4cute5tupleIJNS5_1CILi1EEES8_S8_EEENS6_IJNS7_ILi192EEENS7_ILi128EEENS7_ILi96EEEEEELi96ENS_12float_e4m3_tEfNS_4arch4Sm90ELb1ELb0ELb0ELb1ELb0ELb1ELb0ELb1ELb1ELb1ELb1ELb0EEENS1_21CollectiveEpilogueFwdINS6_IJSA_SC_SB_EEES9_NS_10bfloat16_tESG_Li384ELb1ELb1ELb1ELb1EEENS1_36VarlenDynamicPersistentTileSchedulerILi192ELi128ELi384ELi128ELb1ELb1ELb1ELb1ELb1ELb1EEEEEEEEEvNT_6ParamsE,"ax",@progbits
	.align	128
.text._ZN7cutlass13device_kernelIN5flash11enable_sm90INS1_16FlashAttnFwdSm90INS1_25CollectiveMainloopFwdSm90ILi2EN4cute5tupleIJNS5_1CILi1EEES8_S8_EEENS6_IJNS7_ILi192EEENS7_ILi128EEENS7_ILi96EEEEEELi96ENS_12float_e4m3_tEfNS_4arch4Sm90ELb1ELb0ELb0ELb1ELb0ELb1ELb0ELb1ELb1ELb1ELb1ELb0EEENS1_21CollectiveEpilogueFwdINS6_IJSA_SC_SB_EEES9_NS_10bfloat16_tESG_Li384ELb1ELb1ELb1ELb1EEENS1_36VarlenDynamicPersistentTileSchedulerILi192ELi128ELi384ELi128ELb1ELb1ELb1ELb1ELb1ELb1EEEEEEEEEvNT_6ParamsE:
        .type           _ZN7cutlass13device_kernelIN5flash11enable_sm90INS1_16FlashAttnFwdSm90INS1_25CollectiveMainloopFwdSm90ILi2EN4cute5tupleIJNS5_1CILi1EEES8_S8_EEENS6_IJNS7_ILi192EEENS7_ILi128EEENS7_ILi96EEEEEELi96ENS_12float_e4m3_tEfNS_4arch4Sm90ELb1ELb0ELb0ELb1ELb0ELb1ELb0ELb1ELb1ELb1ELb1ELb0EEENS1_21CollectiveEpilogueFwdINS6_IJSA_SC_SB_EEES9_NS_10bfloat16_tESG_Li384ELb1ELb1ELb1ELb1EEENS1_36VarlenDynamicPersistentTileSchedulerILi192ELi128ELi384ELi128ELb1ELb1ELb1ELb1ELb1ELb1EEEEEEEEEvNT_6ParamsE,@function
        .size           _ZN7cutlass13device_kernelIN5flash11enable_sm90INS1_16FlashAttnFwdSm90INS1_25CollectiveMainloopFwdSm90ILi2EN4cute5tupleIJNS5_1CILi1EEES8_S8_EEENS6_IJNS7_ILi192EEENS7_ILi128EEENS7_ILi96EEEEEELi96ENS_12float_e4m3_tEfNS_4arch4Sm90ELb1ELb0ELb0ELb1ELb0ELb1ELb0ELb1ELb1ELb1ELb1ELb0EEENS1_21CollectiveEpilogueFwdINS6_IJSA_SC_SB_EEES9_NS_10bfloat16_tESG_Li384ELb1ELb1ELb1ELb1EEENS1_36VarlenDynamicPersistentTileSchedulerILi192ELi128ELi384ELi128ELb1ELb1ELb1ELb1ELb1ELb1EEEEEEEEEvNT_6ParamsE,(.L_x_13293 - _ZN7cutlass13device_kernelIN5flash11enable_sm90INS1_16FlashAttnFwdSm90INS1_25CollectiveMainloopFwdSm90ILi2EN4cute5tupleIJNS5_1CILi1EEES8_S8_EEENS6_IJNS7_ILi192EEENS7_ILi128EEENS7_ILi96EEEEEELi96ENS_12float_e4m3_tEfNS_4arch4Sm90ELb1ELb0ELb0ELb1ELb0ELb1ELb0ELb1ELb1ELb1ELb1ELb0EEENS1_21CollectiveEpilogueFwdINS6_IJSA_SC_SB_EEES9_NS_10bfloat16_tESG_Li384ELb1ELb1ELb1ELb1EEENS1_36VarlenDynamicPersistentTileSchedulerILi192ELi128ELi384ELi128ELb1ELb1ELb1ELb1ELb1ELb1EEEEEEEEEvNT_6ParamsE)
        .other          _ZN7cutlass13device_kernelIN5flash11enable_sm90INS1_16FlashAttnFwdSm90INS1_25CollectiveMainloopFwdSm90ILi2EN4cute5tupleIJNS5_1CILi1EEES8_S8_EEENS6_IJNS7_ILi192EEENS7_ILi128EEENS7_ILi96EEEEEELi96ENS_12float_e4m3_tEfNS_4arch4Sm90ELb1ELb0ELb0ELb1ELb0ELb1ELb0ELb1ELb1ELb1ELb1ELb0EEENS1_21CollectiveEpilogueFwdINS6_IJSA_SC_SB_EEES9_NS_10bfloat16_tESG_Li384ELb1ELb1ELb1ELb1EEENS1_36VarlenDynamicPersistentTileSchedulerILi192ELi128ELi384ELi128ELb1ELb1ELb1ELb1ELb1ELb1EEEEEEEEEvNT_6ParamsE,@"STO_CUDA_ENTRY STV_DEFAULT"
_ZN7cutlass13device_kernelIN5flash11enable_sm90INS1_16FlashAttnFwdSm90INS1_25CollectiveMainloopFwdSm90ILi2EN4cute5tupleIJNS5_1CILi1EEES8_S8_EEENS6_IJNS7_ILi192EEENS7_ILi128EEENS7_ILi96EEEEEELi96ENS_12float_e4m3_tEfNS_4arch4Sm90ELb1ELb0ELb0ELb1ELb0ELb1ELb0ELb1ELb1ELb1ELb1ELb0EEENS1_21CollectiveEpilogueFwdINS6_IJSA_SC_SB_EEES9_NS_10bfloat16_tESG_Li384ELb1ELb1ELb1ELb1EEENS1_36VarlenDynamicPersistentTileSchedulerILi192ELi128ELi384ELi128ELb1ELb1ELb1ELb1ELb1ELb1EEEEEEEEEvNT_6ParamsE:
        /* <DEDUP_REMOVED lines=23> */
.L_x_10693:
[----:B------:R-:W-:Y:S05]  /*0170*/  BSYNC B0 ;  /* 0x0000000000007941 */ /* 0x000fea0003800000 */
.L_x_10692:
        /* <DEDUP_REMOVED lines=40> */
.L_x_10694:
        /* <DEDUP_REMOVED lines=22> */
.L_x_10695:
        /* <DEDUP_REMOVED lines=18> */
.L_x_10696:
        /* <DEDUP_REMOVED lines=22> */
.L_x_10697:
        /* <DEDUP_REMOVED lines=22> */
.L_x_10698:
        /* <DEDUP_REMOVED lines=9> */
.L_x_10701:
        /* <DEDUP_REMOVED lines=18> */
[-C--:B------:R-:W-:Y:S02]  /*0af0*/  LEA.HI R3, R21, R21.reuse, RZ, 0x1 ;  /* 0x0000001515037211 */ /* 0x080fe400078f08ff */
[----:B------:R-:W-:Y:S02]  /*0b00*/  SHF.R.S32.HI R0, RZ, 0x1f, R21 ;  /* 0x0000001fff007819 */ /* 0x000fe40000011415 */
[--C-:B------:R-:W-:Y:S02]  /*0b10*/  SHF.R.S32.HI R19, RZ, 0x1, R3.reuse ;  /* 0x00000001ff137819 */ /* 0x100fe40000011403 */
[----:B------:R-:W-:Y:S02]  /*0b20*/  SHF.R.S32.HI R6, RZ, 0x1f, R3 ;  /* 0x0000001fff067819 */ /* 0x000fe40000011403 */
[----:B------:R-:W-:Y:S02]  /*0b30*/  LOP3.LUT R3, R3, 0xfffffffe, RZ, 0xc0, !PT ;  /* 0xfffffffe03037812 */ /* 0x000fe400078ec0ff */
[----:B------:R-:W-:-:S02]  /*0b40*/  LEA.HI R2, R0, R21, RZ, 0x5 ;  /* 0x0000001500027211 */ /* 0x000fc400078f28ff */
[----:B------:R-:W-:Y:S01]  /*0b50*/  LEA.HI R5, R0, R21, RZ, 0x4 ;  /* 0x0000001500057211 */ /* 0x000fe200078f20ff */
[----:B------:R-:W-:Y:S01]  /*0b60*/  IMAD.IADD R20, R21, 0x1, -R3 ;  /* 0x0000000115147824 */ /* 0x000fe200078e0a03 */
[----:B------:R-:W-:Y:S01]  /*0b70*/  LEA.HI R6, R6, R19, RZ, 0x2 ;  /* 0x0000001306067211 */ /* 0x000fe200078f10ff */
[----:B------:R-:W-:Y:S01]  /*0b80*/  IMAD.SHL.U32 R4, R2, 0x10, RZ ;  /* 0x0000001002047824 */ /* 0x000fe200078e00ff */
[----:B------:R-:W-:Y:S01]  /*0b90*/  LOP3.LUT R2, R5, 0x7fffff0, RZ, 0xc0, !PT ;  /* 0x07fffff005027812 */ /* 0x000fe200078ec0ff */
[----:B------:R-:W-:Y:S01]  /*0ba0*/  IMAD.SHL.U32 R154, R20, 0x8, RZ ;  /* 0x00000008149a7824 */ /* 0x000fe200078e00ff */
[----:B------:R-:W-:Y:S02]  /*0bb0*/  LOP3.LUT R6, R6, 0x7fffffc, RZ, 0xc0, !PT ;  /* 0x07fffffc06067812 */ /* 0x000fe400078ec0ff */
[----:B------:R-:W-:Y:S01]  /*0bc0*/  LOP3.LUT R7, R4, 0xfffffe00, RZ, 0xc0, !PT ;  /* 0xfffffe0004077812 */ /* 0x000fe200078ec0ff */
[----:B------:R-:W-:Y:S02]  /*0bd0*/  VIADD R13, R154, 0x20 ;  /* 0x000000209a0d7836 */ /* 0x000fe40000000000 */
[----:B------:R-:W-:Y:S01]  /*0be0*/  IMAD.IADD R4, R21, 0x1, -R2 ;  /* 0x0000000115047824 */ /* 0x000fe200078e0a02 */
[----:B------:R-:W-:Y:S01]  /*0bf0*/  LEA.HI R2, R0, R21, RZ, 0x7 ;  /* 0x0000001500027211 */ /* 0x000fe200078f38ff */
[----:B------:R-:W-:Y:S01]  /*0c00*/  IMAD.IADD R6, R19, 0x1, -R6 ;  /* 0x0000000113067824 */ /* 0x000fe200078e0a06 */
[----:B------:R0:W-:Y:S01]  /*0c10*/  STL [R1+0x14], R13 ;  /* 0x0000140d01007387 */ /* 0x0001e20000100800 */
[----:B------:R-:W-:Y:S01]  /*0c20*/  IMAD R9, R4, 0x20, R7 ;  /* 0x0000002004097824 */ /* 0x000fe200078e0207 */
[----:B------:R-:W-:-:S02]  /*0c30*/  LOP3.LUT R7, R2, 0xffffff80, RZ, 0xc0, !PT ;  /* 0xffffff8002077812 */ /* 0x000fc400078ec0ff */
[----:B------:R-:W2:Y:S01]  /*0c40*/  LDL.LU R17, [R1+0x4c] ;  /* 0x00004c0001117983 */ /* 0x000ea20000300800 */
[----:B------:R-:W-:Y:S02]  /*0c50*/  LEA.HI R4, R0, R21, RZ, 0x3 ;  /* 0x0000001500047211 */ /* 0x000fe400078f18ff */
[----:B------:R-:W-:Y:S01]  /*0c60*/  IMAD.IADD R15, R21, 0x1, -R7 ;  /* 0x00000001150f7824 */ /* 0x000fe200078e0a07 */
[----:B------:R-:W-:Y:S02]  /*0c70*/  SHF.R.S32.HI R7, RZ, 0x4, R5 ;  /* 0x00000004ff077819 */ /* 0x000fe40000011405 */
[----:B------:R-:W-:Y:S02]  /*0c80*/  SHF.R.S32.HI R18, RZ, 0x7, R2 ;  /* 0x00000007ff127819 */ /* 0x000fe40000011402 */
[----:B------:R-:W-:Y:S01]  /*0c90*/  LEA.HI R5, R5, R7, RZ, 0x1 ;  /* 0x0000000705057211 */ /* 0x000fe200078f08ff */
[----:B------:R-:W-:Y:S01]  /*0ca0*/  IMAD R11, R7, 0x8, R6 ;  /* 0x00000008070b7824 */ /* 0x000fe200078e0206 */
[----:B------:R-:W-:Y:S01]  /*0cb0*/  SHF.R.S32.HI R8, RZ, 0x1f, R15 ;  /* 0x0000001fff087819 */ /* 0x000fe2000001140f */
[----:B------:R-:W-:Y:S01]  /*0cc0*/  IMAD.IADD R6, R154, 0x1, R13 ;  /* 0x000000019a067824 */ /* 0x000fe200078e020d */
[----:B------:R-:W-:-:S02]  /*0cd0*/  LOP3.LUT R2, R5, 0x1ffffffe, RZ, 0xc0, !PT ;  /* 0x1ffffffe05027812 */ /* 0x000fc400078ec0ff */
[----:B------:R-:W-:Y:S02]  /*0ce0*/  LEA.HI R10, R8, R15, RZ, 0x2 ;  /* 0x0000000f080a7211 */ /* 0x000fe400078f10ff */
[----:B------:R-:W-:Y:S01]  /*0cf0*/  SHF.R.S32.HI R4, RZ, 0x3, R4 ;  /* 0x00000003ff047819 */ /* 0x000fe20000011404 */
[----:B------:R-:W-:Y:S01]  /*0d00*/  IMAD.IADD R2, R7, 0x1, -R2 ;  /* 0x0000000107027824 */ /* 0x000fe200078e0a02 */
[--C-:B------:R-:W-:Y:S02]  /*0d10*/  SHF.R.S32.HI R5, RZ, 0x2, R10.reuse ;  /* 0x00000002ff057819 */ /* 0x100fe4000001140a */
[----:B------:R-:W-:Y:S02]  /*0d20*/  SHF.R.S32.HI R12, RZ, 0x1f, R10 ;  /* 0x0000001fff0c7819 */ /* 0x000fe4000001140a */
[----:B------:R-:W-:Y:S01]  /*0d30*/  SHF.R.S32.HI R7, RZ, 0x1f, R6 ;  /* 0x0000001fff077819 */ /* 0x000fe20000011406 */
[----:B------:R-:W-:Y:S01]  /*0d40*/  IMAD.SHL.U32 R4, R4, 0x80, RZ ;  /* 0x0000008004047824 */ /* 0x000fe200078e00ff */
[----:B------:R-:W-:-:S02]  /*0d50*/  LEA.HI R12, R12, R5, RZ, 0x3 ;  /* 0x000000050c0c7211 */ /* 0x000fc400078f18ff */
[CC--:B------:R-:W-:Y:S02]  /*0d60*/  LEA.HI R14, R7.reuse, R6.reuse, RZ, 0x4 ;  /* 0x00000006070e7211 */ /* 0x0c0fe400078f20ff */
[----:B------:R-:W-:Y:S02]  /*0d70*/  LEA.HI R6, R7, R6, RZ, 0x5 ;  /* 0x0000000607067211 */ /* 0x000fe400078f28ff */
[----:B------:R-:W-:Y:S02]  /*0d80*/  LOP3.LUT R157, R4, 0x80, RZ, 0xc0, !PT ;  /* 0x00000080049d7812 */ /* 0x000fe400078ec0ff */
[----:B------:R-:W-:Y:S02]  /*0d90*/  LOP3.LUT R12, R12, 0xfffffff8, RZ, 0xc0, !PT ;  /* 0xfffffff80c0c7812 */ /* 0x000fe400078ec0ff */
[----:B------:R-:W-:Y:S01]  /*0da0*/  LEA.HI R8, R8, R15, RZ, 0x5 ;  /* 0x0000000f08087211 */ /* 0x000fe200078f28ff */
[----:B------:R-:W-:Y:S01]  /*0db0*/  IMAD.SHL.U32 R11, R11, 0x20, RZ ;  /* 0x000000200b0b7824 */ /* 0x000fe200078e00ff */
[----:B------:R-:W-:-:S02]  /*0dc0*/  SHF.R.S32.HI R6, RZ, 0x5, R6 ;  /* 0x00000005ff067819 */ /* 0x000fc40000011406 */
[----:B0-----:R-:W-:Y:S02]  /*0dd0*/  SHF.R.U32.HI R13, RZ, 0x3, R157 ;  /* 0x00000003ff0d7819 */ /* 0x001fe4000001169d */
[----:B------:R-:W-:Y:S01]  /*0de0*/  LOP3.LUT R4, R157, 0x10, R14, 0xf8, !PT ;  /* 0x000000109d047812 */ /* 0x000fe200078ef80e */
[----:B------:R-:W-:Y:S01]  /*0df0*/  IMAD.IADD R5, R5, 0x1, -R12 ;  /* 0x0000000105057824 */ /* 0x000fe200078e0a0c */
[----:B------:R-:W-:Y:S01]  /*0e00*/  SHF.R.S32.HI R8, RZ, 0x5, R8 ;  /* 0x00000005ff087819 */ /* 0x000fe20000011408 */
[----:B------:R-:W-:Y:S01]  /*0e10*/  IMAD R7, R6, 0x1800, R11 ;  /* 0x0000180006077824 */ /* 0x000fe200078e020b */
[----:B------:R-:W-:Y:S01]  /*0e20*/  LOP3.LUT R4, R4, R13, RZ, 0x3c, !PT ;  /* 0x0000000d04047212 */ /* 0x000fe200078e3cff */
[----:B------:R-:W-:-:S04]  /*0e30*/  IMAD.HI R3, R18, 0x55555556, RZ ;  /* 0x5555555612037827 */ /* 0x000fc800078e02ff */
[----:B------:R-:W-:Y:S02]  /*0e40*/  IMAD R8, R8, 0x10, R5 ;  /* 0x0000001008087824 */ /* 0x000fe400078e0205 */
[----:B------:R-:W-:Y:S01]  /*0e50*/  IMAD R5, R2, 0x8, R9 ;  /* 0x0000000802057824 */ /* 0x000fe200078e0209 */
[----:B------:R-:W-:Y:S01]  /*0e60*/  IADD3 R2, R16, R7, R4 ;  /* 0x0000000710027210 */ /* 0x000fe20007ffe004 */
[----:B------:R-:W-:Y:S01]  /*0e70*/  STL [R1+0x18], R11 ;  /* 0x0000180b01007387 */ /* 0x000fe20000100800 */
[----:B------:R-:W-:Y:S02]  /*0e80*/  LEA.HI R0, R0, R21, RZ, 0x2 ;  /* 0x0000001500007211 */ /* 0x000fe400078f10ff */
[----:B------:R-:W-:Y:S01]  /*0e90*/  LEA.HI R3, R3, R3, RZ, 0x1 ;  /* 0x0000000303037211 */ /* 0x000fe200078f08ff */
[----:B------:R-:W-:Y:S04]  /*0ea0*/  STL [R1+0x90], R5 ;  /* 0x0000900501007387 */ /* 0x000fe80000100800 */
[----:B------:R0:W-:Y:S01]  /*0eb0*/  STL [R1+0x88], R2 ;  /* 0x0000880201007387 */ /* 0x0001e20000100800 */
[----:B------:R-:W-:Y:S01]  /*0ec0*/  IMAD R3, R3, -0x3, R18 ;  /* 0xfffffffd03037824 */ /* 0x000fe200078e0212 */
[----:B0-----:R-:W-:-:S03]  /*0ed0*/  LOP3.LUT R2, R0, 0xfffffffc, RZ, 0xc0, !PT ;  /* 0xfffffffc00027812 */ /* 0x001fc600078ec0ff */
[----:B------:R-:W-:Y:S02]  /*0ee0*/  IMAD R3, R3, 0x40, R8 ;  /* 0x0000004003037824 */ /* 0x000fe400078e0208 */
[----:B------:R-:W-:Y:S01]  /*0ef0*/  IMAD.IADD R6, R21, 0x1, -R2 ;  /* 0x0000000115067824 */ /* 0x000fe200078e0a02 */
[----:B------:R-:W-:Y:S01]  /*0f00*/  SHF.R.S32.HI R2, RZ, 0x2, R0 ;  /* 0x00000002ff027819 */ /* 0x000fe20000011400 */
[----:B------:R-:W-:Y:S01]  /*0f10*/  VIADD R5, R154, 0x10 ;  /* 0x000000109a057836 */ /* 0x000fe20000000000 */
[----:B------:R-:W-:Y:S01]  /*0f20*/  SHF.R.S32.HI R0, RZ, 0x1f, R19 ;  /* 0x0000001fff007819 */ /* 0x000fe20000011413 */
[----:B------:R-:W-:Y:S01]  /*0f30*/  IMAD.SHL.U32 R22, R20, 0x10, RZ ;  /* 0x0000001014167824 */ /* 0x000fe200078e00ff */
[C---:B------:R-:W-:Y:S01]  /*0f40*/  LEA.HI R0, R6.reuse, R6, RZ, 0x1 ;  /* 0x0000000606007211 */ /* 0x040fe200078f08ff */
[----:B------:R-:W-:Y:S01]  /*0f50*/  IMAD.SHL.U32 R4, R6, 0x8, RZ ;  /* 0x0000000806047824 */ /* 0x000fe200078e00ff */
[----:B------:R-:W-:Y:S01]  /*0f60*/  STL [R1+0x8c], R3 ;  /* 0x00008c0301007387 */ /* 0x000fe20000100800 */
[----:B------:R-:W-:-:S03]  /*0f70*/  LOP3.LUT R10, R10, 0x7ffffffc, RZ, 0xc0, !PT ;  /* 0x7ffffffc0a0a7812 */ /* 0x000fc600078ec0ff */
[----:B------:R-:W-:Y:S01]  /*0f80*/  STL [R1+0x58], RZ ;  /* 0x000058ff01007387 */ /* 0x000fe20000100800 */
[----:B------:R-:W-:-:S03]  /*0f90*/  LOP3.LUT R2, R0, 0x1ffffffe, RZ, 0xc0, !PT ;  /* 0x1ffffffe00027812 */ /* 0x000fc600078ec0ff */
[----:B------:R0:W-:Y:S01]  /*0fa0*/  STL [R1+0x10], R5 ;  /* 0x0000100501007387 */ /* 0x0001e20000100800 */
[----:B------:R-:W-:Y:S01]  /*0fb0*/  LOP3.LUT R0, R157, 0x10, R22, 0xf8, !PT ;  /* 0x000000109d007812 */ /* 0x000fe200078ef816 */
[----:B------:R-:W-:Y:S02]  /*0fc0*/  IMAD.IADD R10, R15, 0x1, -R10 ;  /* 0x000000010f0a7824 */ /* 0x000fe400078e0a0a */
[----:B------:R1:W-:Y:S01]  /*0fd0*/  STL [R1+0x48], R4 ;  /* 0x0000480401007387 */ /* 0x0003e20000100800 */
[----:B------:R-:W-:Y:S01]  /*0fe0*/  LOP3.LUT R0, R0, R13, RZ, 0x3c, !PT ;  /* 0x0000000d00007212 */ /* 0x000fe200078e3cff */
[C---:B0-----:R-:W-:Y:S02]  /*0ff0*/  VIADD R5, R4.reuse, 0x20 ;  /* 0x0000002004057836 */ /* 0x041fe40000000000 */
[----:B-1----:R-:W-:-:S03]  /*1000*/  VIADD R4, R4, 0x40 ;  /* 0x0000004004047836 */ /* 0x002fc60000000000 */
[----:B------:R0:W-:Y:S01]  /*1010*/  STL [R1+0x60], R5 ;  /* 0x0000600501007387 */ /* 0x0001e20000100800 */
[----:B------:R-:W-:Y:S02]  /*1020*/  IMAD.IADD R2, R6, 0x1, -R2 ;  /* 0x0000000106027824 */ /* 0x000fe400078e0a02 */
[----:B------:R-:W-:Y:S01]  /*1030*/  IMAD.SHL.U32 R6, R10, 0x2, RZ ;  /* 0x000000020a067824 */ /* 0x000fe200078e00ff */
[----:B------:R1:W-:Y:S01]  /*1040*/  STL [R1+0x68], R4 ;  /* 0x0000680401007387 */ /* 0x0003e20000100800 */
[----:B------:R-:W-:Y:S01]  /*1050*/  IMAD.IADD R0, R11, 0x1, R0 ;  /* 0x000000010b007824 */ /* 0x000fe200078e0200 */
[----:B0-----:R-:W-:Y:S02]  /*1060*/  SHF.R.S32.HI R5, RZ, 0x1f, R5 ;  /* 0x0000001fff057819 */ /* 0x001fe40000011405 */
[----:B-1----:R-:W-:-:S03]  /*1070*/  SHF.R.S32.HI R4, RZ, 0x1f, R4 ;  /* 0x0000001fff047819 */ /* 0x002fc60000011404 */
[----:B------:R0:W-:Y:S01]  /*1080*/  STL [R1+0x98], R5 ;  /* 0x0000980501007387 */ /* 0x0001e20000100800 */
[----:B------:R-:W-:-:S03]  /*1090*/  SHF.R.S32.HI R7, RZ, 0x4, R14 ;  /* 0x00000004ff077819 */ /* 0x000fc6000001140e */
[----:B------:R-:W-:Y:S04]  /*10a0*/  STL [R1+0x28], R6 ;  /* 0x0000280601007387 */ /* 0x000fe80000100800 */
[----:B------:R1:W-:Y:S01]  /*10b0*/  STL [R1+0x94], R4 ;  /* 0x0000940401007387 */ /* 0x0003e20000100800 */
[----:B0-----:R-:W-:-:S03]  /*10c0*/  VIADD R5, R6, 0x48 ;  /* 0x0000004806057836 */ /* 0x001fc60000000000 */
[----:B------:R0:W-:Y:S01]  /*10d0*/  STL [R1+0x3c], R0 ;  /* 0x00003c0001007387 */ /* 0x0001e20000100800 */
[----:B-1----:R-:W-:-:S03]  /*10e0*/  VIADD R4, R6, 0x50 ;  /* 0x0000005006047836 */ /* 0x002fc60000000000 */
[----:B------:R1:W-:Y:S01]  /*10f0*/  STL [R1+0x74], R5 ;  /* 0x0000740501007387 */ /* 0x0003e20000100800 */
[----:B0-----:R-:W-:Y:S01]  /*1100*/  VIADD R0, R6, 0x58 ;  /* 0x0000005806007836 */ /* 0x001fe20000000000 */
[----:B------:R-:W-:Y:S02]  /*1110*/  SHF.R.S32.HI R6, RZ, 0x1f, R5 ;  /* 0x0000001fff067819 */ /* 0x000fe40000011405 */
[----:B------:R-:W-:Y:S04]  /*1120*/  STL [R1+0x78], R7 ;  /* 0x0000780701007387 */ /* 0x000fe80000100800 */
[----:B------:R0:W-:Y:S01]  /*1130*/  STL [R1+0x70], R4 ;  /* 0x0000700401007387 */ /* 0x0001e20000100800 */
[----:B-1----:R-:W-:-:S03]  /*1140*/  SHF.R.S32.HI R5, RZ, 0x1f, R4 ;  /* 0x0000001fff057819 */ /* 0x002fc60000011404 */
[----:B------:R-:W-:Y:S04]  /*1150*/  STL [R1+0x84], R6 ;  /* 0x0000840601007387 */ /* 0x000fe80000100800 */
[----:B------:R1:W-:Y:S01]  /*1160*/  STL [R1+0x6c], R0 ;  /* 0x00006c0001007387 */ /* 0x0003e20000100800 */
[----:B0-----:R-:W-:-:S03]  /*1170*/  SHF.R.S32.HI R4, RZ, 0x1f, R0 ;  /* 0x0000001fff047819 */ /* 0x001fc60000011400 */
[----:B------:R0:W-:Y:S01]  /*1180*/  STL [R1+0x80], R5 ;  /* 0x0000800501007387 */ /* 0x0001e20000100800 */
[----:B-1----:R-:W-:-:S05]  /*1190*/  IMAD R0, R2, 0x8, R3 ;  /* 0x0000000802007824 */ /* 0x002fca00078e0203 */
[----:B------:R0:W-:Y:S04]  /*11a0*/  STL [R1+0x40], R0 ;  /* 0x0000400001007387 */ /* 0x0001e80000100800 */
[----:B------:R0:W-:Y:S01]  /*11b0*/  STL [R1+0x7c], R4 ;  /* 0x00007c0401007387 */ /* 0x0001e20000100800 */
[----:B------:R-:W-:Y:S02]  /*11c0*/  IMAD.MOV.U32 R156, RZ, RZ, RZ ;  /* 0x000000ffff9c7224 */ /* 0x000fe400078e00ff */
[----:B------:R-:W-:Y:S02]  /*11d0*/  IMAD.MOV.U32 R152, RZ, RZ, RZ ;  /* 0x000000ffff987224 */ /* 0x000fe400078e00ff */
[----:B------:R-:W-:Y:S01]  /*11e0*/  IMAD.MOV.U32 R18, RZ, RZ, RZ ;  /* 0x000000ffff127224 */ /* 0x000fe200078e00ff */
[----:B--2---:R-:W-:Y:S01]  /*11f0*/  LOP3.LUT R153, R17, 0x1, RZ, 0xfc, !PT ;  /* 0x0000000111997812 */ /* 0x004fe200078efcff */
[----:B0-----:R-:W-:-:S07]  /*1200*/  IMAD.MOV.U32 R17, RZ, RZ, RZ ;  /* 0x000000ffff117224 */ /* 0x001fce00078e00ff */
.L_x_10838:
[----:B012-4-:R-:W0:Y:S01]  /*1210*/  LDC.64 R2, c[0x0][0xc88] ;  /* 0x00032200ff027b82 */ /* 0x017e220000000a00 */
[----:B------:R-:W-:Y:S01]  /*1220*/  ULDC.64 UR4, c[0x0][0xa28] ;  /* 0x00028a0000047ab9 */ /* 0x000fe20000000a00 */
[----:B------:R-:W-:Y:S01]  /*1230*/  ULDC.64 UR8, c[0x0][0xa18] ;  /* 0x0002860000087ab9 */ /* 0x000fe20000000a00 */
[----:B------:R-:W-:Y:S01]  /*1240*/  ULDC.64 UR6, c[0x0][0xa08] ;  /* 0x0002820000067ab9 */ /* 0x000fe20000000a00 */
[----:B0-----:R-:W-:-:S05]  /*1250*/  IMAD.WIDE R2, R31, 0x4, R2 ;  /* 0x000000041f027825 */ /* 0x001fca00078e0202 */
[----:B---3--:R-:W2:Y:S01]  /*1260*/  LDG.E R32, desc[UR40][R2.64] ;  /* 0x0000002802207981 */ /* 0x008ea2000c1e1900 */
[----:B------:R-:W-:Y:S01]  /*1270*/  ISETP.NE.U32.AND P2, PT, RZ, UR4, PT ;  /* 0x00000004ff007c0c */ /* 0x000fe2000bf45070 */
[----:B------:R-:W-:Y:S01]  /*1280*/  IMAD.MOV.U32 R9, RZ, RZ, RZ ;  /* 0x000000ffff097224 */ /* 0x000fe200078e00ff */
[----:B------:R-:W-:Y:S01]  /*1290*/  ISETP.NE.U32.AND P1, PT, RZ, UR8, PT ;  /* 0x00000008ff007c0c */ /* 0x000fe2000bf25070 */
[----:B-----5:R-:W-:Y:S01]  /*12a0*/  IMAD.MOV.U32 R27, RZ, RZ, RZ ;  /* 0x000000ffff1b7224 */ /* 0x020fe200078e00ff */
[----:B------:R-:W-:Y:S02]  /*12b0*/  ISETP.NE.AND.EX P2, PT, RZ, UR5, PT, P2 ;  /* 0x00000005ff007c0c */ /* 0x000fe4000bf45320 */
[----:B------:R-:W-:Y:S02]  /*12c0*/  ISETP.NE.AND.EX P1, PT, RZ, UR9, PT, P1 ;  /* 0x00000009ff007c0c */ /* 0x000fe4000bf25310 */
[----:B------:R-:W-:-:S04]  /*12d0*/  ISETP.NE.U32.AND P0, PT, RZ, UR6, PT ;  /* 0x00000006ff007c0c */ /* 0x000fc8000bf05070 */
[----:B------:R-:W-:Y:S02]  /*12e0*/  ISETP.NE.AND.EX P0, PT, RZ, UR7, PT, P0 ;  /* 0x00000007ff007c0c */ /* 0x000fe4000bf05300 */
[----:B--2---:R-:W-:Y:S01]  /*12f0*/  SHF.R.S32.HI R0, RZ, 0x1f, R32 ;  /* 0x0000001fff007819 */ /* 0x004fe20000011420 */
[C---:B------:R-:W-:Y:S02]  /*1300*/  IMAD.SHL.U32 R34, R32.reuse, 0x4, RZ ;  /* 0x0000000420227824 */ /* 0x040fe400078e00ff */
[C---:B------:R-:W-:Y:S01]  /*1310*/  @P2 LEA R2, P3, R32.reuse, UR4, 0x2 ;  /* 0x0000000420022c11 */ /* 0x040fe2000f8610ff */
[----:B------:R-:W-:Y:S01]  /*1320*/  STL [R1+0x44], R32 ;  /* 0x0000442001007387 */ /* 0x000fe20000100800 */
[C-C-:B------:R-:W-:Y:S02]  /*1330*/  SHF.L.U64.HI R33, R32.reuse, 0x2, R0.reuse ;  /* 0x0000000220217819 */ /* 0x140fe40000010200 */
[----:B------:R-:W-:Y:S01]  /*1340*/  @P2 LEA.HI.X R3, R32, UR5, R0, 0x2, P3 ;  /* 0x0000000520032c11 */ /* 0x000fe200098f1400 */
[----:B------:R-:W-:Y:S01]  /*1350*/  ULDC UR4, c[0x0][0x288] ;  /* 0x0000a20000047ab9 */ /* 0x000fe20000000800 */
[----:B------:R0:W-:Y:S01]  /*1360*/  STL [R1+0x5c], R0 ;  /* 0x00005c0001007387 */ /* 0x0001e20000100800 */
[----:B------:R-:W-:-:S03]  /*1370*/  IADD3 R6, P4, R34, UR6, RZ ;  /* 0x0000000622067c10 */ /* 0x000fc6000ff9e0ff */
[----:B------:R1:W5:Y:S01]  /*1380*/  @P2 LDG.E R9, desc[UR40][R2.64] ;  /* 0x0000002802092981 */ /* 0x000362000c1e1900 */
[----:B------:R-:W-:Y:S02]  /*1390*/  @P1 IADD3 R4, P2, R34, UR8, RZ ;  /* 0x0000000822041c10 */ /* 0x000fe4000ff5e0ff */
[C---:B------:R-:W-:Y:S01]  /*13a0*/  IADD3.X R7, R33.reuse, UR7, RZ, P4, !PT ;  /* 0x0000000721077c10 */ /* 0x040fe2000a7fe4ff */
[----:B------:R-:W-:Y:S01]  /*13b0*/  STL [R1+0x50], R34 ;  /* 0x0000502201007387 */ /* 0x000fe20000100800 */
[----:B------:R-:W-:Y:S01]  /*13c0*/  @P1 IADD3.X R5, R33, UR9, RZ, P2, !PT ;  /* 0x0000000921051c10 */ /* 0x000fe200097fe4ff */
[----:B0-----:R-:W-:Y:S01]  /*13d0*/  IMAD.U32 R0, RZ, RZ, UR4 ;  /* 0x00000004ff007e24 */ /* 0x001fe2000f8e00ff */
[----:B------:R-:W-:Y:S01]  /*13e0*/  LOP3.LUT R31, R30, 0xffff, RZ, 0xc0, !PT ;  /* 0x0000ffff1e1f7812 */ /* 0x000fe200078ec0ff */
[----:B------:R0:W5:Y:S01]  /*13f0*/  @P0 LDG.E R27, desc[UR40][R6.64] ;  /* 0x00000028061b0981 */ /* 0x000162000c1e1900 */
[----:B------:R-:W-:Y:S01]  /*1400*/  ULDC.64 UR4, c[0x0][0x418] ;  /* 0x0001060000047ab9 */ /* 0x000fe20000000a00 */
[----:B------:R-:W-:-:S02]  /*1410*/  ULDC.64 UR8, c[0x0][0xa20] ;  /* 0x0002880000087ab9 */ /* 0x000fc40000000a00 */
[----:B------:R-:W2:Y:S04]  /*1420*/  @P1 LDG.E R0, desc[UR40][R4.64] ;  /* 0x0000002804001981 */ /* 0x000ea8000c1e1900 */
[----:B------:R-:W-:Y:S01]  /*1430*/  STL [R1+0x54], R33 ;  /* 0x0000542101007387 */ /* 0x000fe20000100800 */
[----:B------:R-:W-:Y:S01]  /*1440*/  UISETP.NE.U32.AND UP0, UPT, UR4, URZ, UPT ;  /* 0x0000003f0400728c */ /* 0x000fe2000bf05070 */
[----:B-1----:R-:W-:Y:S02]  /*1450*/  LOP3.LUT R2, R30, 0xff000000, RZ, 0xc0, !PT ;  /* 0xff0000001e027812 */ /* 0x002fe400078ec0ff */
[----:B------:R-:W-:Y:S01]  /*1460*/  ULDC UR4, c[0x0][0x424] ;  /* 0x0001090000047ab9 */ /* 0x000fe20000000800 */
[----:B------:R-:W-:Y:S01]  /*1470*/  UISETP.NE.AND.EX UP0, UPT, UR5, URZ, UPT, UP0 ;  /* 0x0000003f0500728c */ /* 0x000fe2000bf05300 */
[----:B------:R-:W-:-:S02]  /*1480*/  ISETP.NE.U32.AND P2, PT, RZ, UR8, PT ;  /* 0x00000008ff007c0c */ /* 0x000fc4000bf45070 */
[----:B------:R-:W-:Y:S01]  /*1490*/  ULDC UR5, c[0x0][0x2f0] ;  /* 0x0000bc0000057ab9 */ /* 0x000fe20000000800 */
[----:B------:R-:W-:Y:S01]  /*14a0*/  USEL UR4, UR4, 0x1, UP0 ;  /* 0x0000000104047887 */ /* 0x000fe20008000000 */
[----:B------:R-:W-:Y:S02]  /*14b0*/  SHF.R.U32.HI R3, RZ, 0x8, R2 ;  /* 0x00000008ff037819 */ /* 0x000fe40000011602 */
[----:B------:R-:W-:Y:S01]  /*14c0*/  ISETP.NE.AND.EX P2, PT, RZ, UR9, PT, P2 ;  /* 0x00000009ff007c0c */ /* 0x000fe2000bf45320 */
[----:B------:R-:W-:-:S03]  /*14d0*/  UIMAD UR4, UR4, UR5, URZ ;  /* 0x00000005040472a4 */ /* 0x000fc6000f8e023f */
[----:B------:R-:W-:Y:S01]  /*14e0*/  ULDC UR5, c[0x0][0x348] ;  /* 0x0000d20000057ab9 */ /* 0x000fe20000000800 */
[----:B--2---:R1:W-:Y:S04]  /*14f0*/  STL [R1+0x2c], R0 ;  /* 0x00002c0001007387 */ /* 0x0043e80000100800 */
[----:B------:R0:W-:Y:S01]  /*1500*/  STL [R1+0x38], R31 ;  /* 0x0000381f01007387 */ /* 0x0001e20000100800 */
[----:B------:R-:W-:Y:S01]  /*1510*/  IMAD.MOV.U32 R10, RZ, RZ, R0 ;  /* 0x000000ffff0a7224 */ /* 0x000fe200078e0000 */
[----:B-1----:R-:W-:-:S04]  /*1520*/  LOP3.LUT R0, R30, 0xff0000, RZ, 0xc0, !PT ;  /* 0x00ff00001e007812 */ /* 0x002fc800078ec0ff */
[----:B------:R-:W-:Y:S01]  /*1530*/  LEA.HI R8, R0, R3, RZ, 0x10 ;  /* 0x0000000300087211 */ /* 0x000fe200078f80ff */
[----:B------:R-:W-:Y:S06]  /*1540*/  @P1 BRA `(.L_x_10703) ;  /* 0x0000000000281947 */ /* 0x000fec0003800000 */
[----:B------:R-:W-:Y:S02]  /*1550*/  ULDC.64 UR6, c[0x0][0xa00] ;  /* 0x0002800000067ab9 */ /* 0x000fe40000000a00 */
[----:B------:R-:W-:-:S04]  /*1560*/  ISETP.NE.U32.AND P1, PT, RZ, UR6, PT ;  /* 0x00000006ff007c0c */ /* 0x000fc8000bf25070 */
[----:B------:R-:W-:-:S13]  /*1570*/  ISETP.NE.AND.EX P1, PT, RZ, UR7, PT, P1 ;  /* 0x00000007ff007c0c */ /* 0x000fda000bf25310 */
[----:B------:R-:W-:Y:S05]  /*1580*/  @!P1 BRA `(.L_x_10703) ;  /* 0x0000000000189947 */ /* 0x000fea0003800000 */
[----:B------:R-:W1:Y:S02]  /*1590*/  LDC.64 R2, c[0x0][0xa00] ;  /* 0x00028000ff027b82 */ /* 0x000e640000000a00 */
[----:B-1----:R-:W-:-:S05]  /*15a0*/  IMAD.WIDE R2, R32, 0x4, R2 ;  /* 0x0000000420027825 */ /* 0x002fca00078e0202 */
[----:B------:R-:W2:Y:S04]  /*15b0*/  LDG.E R0, desc[UR40][R2.64] ;  /* 0x0000002802007981 */ /* 0x000ea8000c1e1900 */
[----:B------:R-:W2:Y:S02]  /*15c0*/  LDG.E R5, desc[UR40][R2.64+0x4] ;  /* 0x0000042802057981 */ /* 0x000ea4000c1e1900 */
[----:B--2---:R-:W-:-:S05]  /*15d0*/  IMAD.IADD R10, R5, 0x1, -R0 ;  /* 0x00000001050a7824 */ /* 0x004fca00078e0a00 */
[----:B------:R1:W-:Y:S02]  /*15e0*/  STL [R1+0x2c], R10 ;  /* 0x00002c0a01007387 */ /* 0x0003e40000100800 */
.L_x_10703:
[----:B------:R-:W-:Y:S02]  /*15f0*/  IMAD.U32 R26, RZ, RZ, UR5 ;  /* 0x00000005ff1a7e24 */ /* 0x000fe4000f8e00ff */
[----:B------:R-:W-:Y:S01]  /*1600*/  IMAD.U32 R28, RZ, RZ, UR4 ;  /* 0x00000004ff1c7e24 */ /* 0x000fe2000f8e00ff */
[----:B------:R-:W-:Y:S06]  /*1610*/  @!P2 BRA `(.L_x_10704) ;  /* 0x000000000010a947 */ /* 0x000fec0003800000 */
[----:B------:R-:W-:-:S04]  /*1620*/  IADD3 R2, P0, R34, UR8, RZ ;  /* 0x0000000822027c10 */ /* 0x000fc8000ff1e0ff */
[----:B------:R-:W-:-:S05]  /*1630*/  IADD3.X R3, R33, UR9, RZ, P0, !PT ;  /* 0x0000000921037c10 */ /* 0x000fca00087fe4ff */
[----:B------:R2:W5:Y:S01]  /*1640*/  LDG.E R28, desc[UR40][R2.64] ;  /* 0x00000028021c7981 */ /* 0x000562000c1e1900 */
[----:B------:R-:W-:Y:S05]  /*1650*/  BRA `(.L_x_10705) ;  /* 0x0000000000107947 */ /* 0x000fea0003800000 */
.L_x_10704:
[----:B------:R-:W-:Y:S05]  /*1660*/  @!P0 BRA `(.L_x_10705) ;  /* 0x00000000000c8947 */ /* 0x000fea0003800000 */
[----:B------:R-:W2:Y:S04]  /*1670*/  LDG.E R3, desc[UR40][R6.64] ;  /* 0x0000002806037981 */ /* 0x000ea8000c1e1900 */
[----:B------:R-:W2:Y:S02]  /*1680*/  LDG.E R28, desc[UR40][R6.64+0x4] ;  /* 0x00000428061c7981 */ /* 0x000ea4000c1e1900 */
[----:B--2---:R-:W-:-:S07]  /*1690*/  IMAD.IADD R28, R28, 0x1, -R3 ;  /* 0x000000011c1c7824 */ /* 0x004fce00078e0a03 */
.L_x_10705:
[----:B------:R-:W-:Y:S01]  /*16a0*/  ULDC.64 UR4, c[0x0][0xa10] ;  /* 0x0002840000047ab9 */ /* 0x000fe20000000a00 */
[----:B0-----:R-:W0:Y:S01]  /*16b0*/  LDC R6, c[0x0][0x448] ;  /* 0x00011200ff067b82 */ /* 0x001e220000000800 */
[----:B------:R-:W-:-:S04]  /*16c0*/  ISETP.NE.U32.AND P0, PT, RZ, UR4, PT ;  /* 0x00000004ff007c0c */ /* 0x000fc8000bf05070 */
[----:B------:R-:W-:Y:S01]  /*16d0*/  ISETP.NE.AND.EX P0, PT, RZ, UR5, PT, P0 ;  /* 0x00000005ff007c0c */ /* 0x000fe2000bf05300 */
[----:B------:R-:W-:-:S12]  /*16e0*/  ULDC.64 UR4, c[0x0][0xa30] ;  /* 0x00028c0000047ab9 */ /* 0x000fd80000000a00 */
[----:B--2---:R-:W2:Y:S02]  /*16f0*/  @P0 LDC.64 R2, c[0x0][0xa10] ;  /* 0x00028400ff020b82 */ /* 0x004ea40000000a00 */
[----:B--2---:R-:W-:-:S05]  /*1700*/  @P0 IMAD.WIDE R2, R32, 0x4, R2 ;  /* 0x0000000420020825 */ /* 0x004fca00078e0202 */
[----:B------:R-:W2:Y:S04]  /*1710*/  @P0 LDG.E R0, desc[UR40][R2.64] ;  /* 0x0000002802000981 */ /* 0x000ea8000c1e1900 */
[----:B------:R3:W2:Y:S01]  /*1720*/  @P0 LDG.E R7, desc[UR40][R2.64+0x4] ;  /* 0x0000042802070981 */ /* 0x0006a2000c1e1900 */
[----:B------:R-:W-:Y:S01]  /*1730*/  ISETP.NE.U32.AND P1, PT, RZ, UR4, PT ;  /* 0x00000004ff007c0c */ /* 0x000fe2000bf25070 */
[----:B-----5:R-:W-:-:S03]  /*1740*/  IMAD.MOV.U32 R24, RZ, RZ, R28 ;  /* 0x000000ffff187224 */ /* 0x020fc600078e001c */
[----:B------:R-:W-:-:S13]  /*1750*/  ISETP.NE.AND.EX P1, PT, RZ, UR5, PT, P1 ;  /* 0x00000005ff007c0c */ /* 0x000fda000bf25310 */
[----:B------:R-:W-:-:S04]  /*1760*/  @P1 IADD3 R4, P2, R34, UR4, RZ ;  /* 0x0000000422041c10 */ /* 0x000fc8000ff5e0ff */
[----:B------:R-:W-:-:S05]  /*1770*/  @P1 IADD3.X R5, R33, UR5, RZ, P2, !PT ;  /* 0x0000000521051c10 */ /* 0x000fca00097fe4ff */
[----:B------:R4:W5:Y:S01]  /*1780*/  @P1 LDG.E R24, desc[UR40][R4.64] ;  /* 0x0000002804181981 */ /* 0x000962000c1e1900 */
[----:B0-----:R-:W-:Y:S01]  /*1790*/  ISETP.NE.AND P1, PT, R6, 0x1, PT ;  /* 0x000000010600780c */ /* 0x001fe20003f25270 */
[----:B------:R-:W-:Y:S01]  /*17a0*/  IMAD R12, R29, 0xc0, RZ ;  /* 0x000000c01d0c7824 */ /* 0x000fe200078e02ff */
[----:B------:R-:W-:Y:S01]  /*17b0*/  BSSY B0, `(.L_x_10706) ;  /* 0x000003a000007945 */ /* 0x000fe20003800000 */
[----:B------:R-:W-:Y:S02]  /*17c0*/  IMAD.IADD R9, R28, 0x1, -R9 ;  /* 0x000000011c097824 */ /* 0x000fe400078e0a09 */
[----:B---3--:R-:W-:Y:S01]  /*17d0*/  VIADD R2, R12, 0xbf ;  /* 0x000000bf0c027836 */ /* 0x008fe20000000000 */
[----:B------:R0:W-:Y:S07]  /*17e0*/  STL [R1+0x24], R12 ;  /* 0x0000240c01007387 */ /* 0x0001ee0000100800 */
[----:B------:R-:W3:Y:S01]  /*17f0*/  @P1 LDC R11, c[0x0][0x44c] ;  /* 0x00011300ff0b1b82 */ /* 0x000ee20000000800 */
[----:B0-----:R-:W-:-:S07]  /*1800*/  LOP3.LUT R12, R8, 0xff, RZ, 0xc0, !PT ;  /* 0x000000ff080c7812 */ /* 0x001fce00078ec0ff */
[----:B------:R-:W0:Y:S01]  /*1810*/  @P1 LDC R3, c[0x0][0x450] ;  /* 0x00011400ff031b82 */ /* 0x000e220000000800 */
[----:B--2---:R-:W-:Y:S02]  /*1820*/  @P0 IMAD.IADD R26, R7, 0x1, -R0 ;  /* 0x00000001071a0824 */ /* 0x004fe400078e0a00 */
[----:B---3--:R-:W-:-:S04]  /*1830*/  @P1 IMAD.HI.U32 R0, R2, R11, RZ ;  /* 0x0000000b02001227 */ /* 0x008fc800078e00ff */
[----:B----4-:R-:W-:Y:S01]  /*1840*/  IMAD.IADD R4, R9, 0x1, R26 ;  /* 0x0000000109047824 */ /* 0x010fe200078e021a */
[----:B0-----:R-:W-:-:S03]  /*1850*/  @P1 SHF.R.U32.HI R2, RZ, R3, R0 ;  /* 0x00000003ff021219 */ /* 0x001fc60000011600 */
[C---:B------:R-:W-:Y:S01]  /*1860*/  VIADD R0, R4.reuse, 0x7f ;  /* 0x0000007f04007836 */ /* 0x040fe20000000000 */
[----:B------:R-:W-:Y:S01]  /*1870*/  IADD3 R88, R4, 0x80, -R10 ;  /* 0x0000008004587810 */ /* 0x000fe20007ffe80a */
[----:B------:R0:W-:Y:S03]  /*1880*/  STL [R1+0x30], R4 ;  /* 0x0000300401007387 */ /* 0x0001e60000100800 */
[----:B------:R-:W-:Y:S01]  /*1890*/  SHF.R.S32.HI R3, RZ, 0x1f, R0 ;  /* 0x0000001fff037819 */ /* 0x000fe20000011400 */
[----:B------:R-:W-:Y:S01]  /*18a0*/  IMAD.IADD R2, R88, 0x1, R2 ;  /* 0x0000000158027824 */ /* 0x000fe200078e0202 */
[----:B------:R2:W-:Y:S02]  /*18b0*/  STL [R1+0x64], R12 ;  /* 0x0000640c01007387 */ /* 0x0005e40000100800 */
[----:B------:R-:W-:Y:S02]  /*18c0*/  LEA.HI R3, R3, R0, RZ, 0x7 ;  /* 0x0000000003037211 */ /* 0x000fe400078f38ff */
[----:B------:R-:W-:-:S02]  /*18d0*/  SHF.R.S32.HI R5, RZ, 0x1f, R2 ;  /* 0x0000001fff057819 */ /* 0x000fc40000011402 */
[----:B0-----:R-:W-:Y:S02]  /*18e0*/  SHF.R.U32.HI R4, RZ, 0x10, R8 ;  /* 0x00000010ff047819 */ /* 0x001fe40000011608 */
[----:B------:R-:W-:Y:S02]  /*18f0*/  LEA.HI R5, R5, R2, RZ, 0x7 ;  /* 0x0000000205057211 */ /* 0x000fe400078f38ff */
[----:B------:R-:W-:Y:S01]  /*1900*/  SHF.R.S32.HI R89, RZ, 0x7, R3 ;  /* 0x00000007ff597819 */ /* 0x000fe20000011403 */
[----:B------:R2:W-:Y:S01]  /*1910*/  STL [R1+0x4c], R4 ;  /* 0x00004c0401007387 */ /* 0x0005e20000100800 */
[----:B------:R-:W-:-:S04]  /*1920*/  SHF.R.S32.HI R0, RZ, 0x7, R5 ;  /* 0x00000007ff007819 */ /* 0x000fc80000011405 */
[----:B------:R-:W-:Y:S01]  /*1930*/  VIMNMX R6, R89, R0, PT ;  /* 0x0000000059067248 */ /* 0x000fe20003fe0100 */
[----:B------:R-:W-:-:S03]  /*1940*/  IMAD.MOV.U32 R0, RZ, RZ, RZ ;  /* 0x000000ffff007224 */ /* 0x000fc600078e00ff */
[----:B------:R-:W-:-:S13]  /*1950*/  ISETP.GE.AND P0, PT, R6, 0x1, PT ;  /* 0x000000010600780c */ /* 0x000fda0003f06270 */
[----:B--2---:R-:W-:Y:S05]  /*1960*/  @!P0 BRA `(.L_x_10707) ;  /* 0x0000000000788947 */ /* 0x004fea0003800000 */
[----:B------:R-:W-:Y:S01]  /*1970*/  ISETP.NE.AND P0, PT, R4, RZ, PT ;  /* 0x000000ff0400720c */ /* 0x000fe20003f05270 */
[----:B------:R-:W-:-:S03]  /*1980*/  ULDC UR4, c[0x0][0x9f0] ;  /* 0x00027c0000047ab9 */ /* 0x000fc60000000800 */
[----:B------:R-:W-:-:S04]  /*1990*/  SEL R11, R4, UR4, P0 ;  /* 0x00000004040b7c07 */ /* 0x000fc80008000000 */
[-C--:B------:R-:W-:Y:S02]  /*19a0*/  IABS R5, R11.reuse ;  /* 0x0000000b00057213 */ /* 0x080fe40000000000 */
[----:B------:R-:W-:Y:S02]  /*19b0*/  IADD3 R0, R11, -0x1, R6 ;  /* 0xffffffff0b007810 */ /* 0x000fe40007ffe006 */
[----:B------:R-:W0:Y:S01]  /*19c0*/  I2F.RP R4, R5 ;  /* 0x0000000500047306 */ /* 0x000e220000209400 */
[----:B-1----:R-:W-:-:S05]  /*19d0*/  IABS R10, R11 ;  /* 0x0000000b000a7213 */ /* 0x002fca0000000000 */
        /* <DEDUP_REMOVED lines=23> */
.L_x_10707:
[----:B------:R-:W-:Y:S05]  /*1b50*/  BSYNC B0 ;  /* 0x0000000000007941 */ /* 0x000fea0003800000 */
.L_x_10706:
        /* <DEDUP_REMOVED lines=27> */
[----:B-1----:R-:W-:Y:S02]  /*1d10*/  IMAD.U32 R10, RZ, RZ, UR6 ;  /* 0x00000006ff0a7e24 */ /* 0x002fe4000f8e00ff */
[----:B------:R-:W-:Y:S02]  /*1d20*/  IMAD.U32 R6, RZ, RZ, UR4 ;  /* 0x00000004ff067e24 */ /* 0x000fe4000f8e00ff */
[----:B------:R-:W-:-:S02]  /*1d30*/  IMAD.U32 R7, RZ, RZ, UR5 ;  /* 0x00000005ff077e24 */ /* 0x000fc4000f8e00ff */
[----:B------:R-:W-:Y:S02]  /*1d40*/  IMAD.U32 R11, RZ, RZ, UR7 ;  /* 0x00000007ff0b7e24 */ /* 0x000fe4000f8e00ff */
[----:B------:R-:W-:Y:S02]  /*1d50*/  IMAD.MOV.U32 R8, RZ, RZ, 0x70 ;  /* 0x00000070ff087424 */ /* 0x000fe400078e00ff */
[----:B------:R-:W-:Y:S02]  /*1d60*/  IMAD.MOV.U32 R12, RZ, RZ, 0x1 ;  /* 0x00000001ff0c7424 */ /* 0x000fe400078e00ff */
[----:B0-----:R-:W-:-:S07]  /*1d70*/  IMAD.MOV.U32 R13, RZ, RZ, RZ ;  /* 0x000000ffff0d7224 */ /* 0x001fce00078e00ff */
[----:B------:R-:W-:-:S07]  /*1d80*/  LEPC R20, `(.L_x_10710) ;  /* 0x000000001014794e */ /* 0x000fce0000000000 */
[----:B--2--5:R-:W-:Y:S05]  /*1d90*/  CALL.ABS.NOINC R14 ;  /* 0x000000000e007343 */ /* 0x024fea0003c00000 */
.L_x_10710:
[----:B------:R-:W-:Y:S05]  /*1da0*/  BSYNC B6 ;  /* 0x0000000000067941 */ /* 0x000fea0003800000 */
.L_x_10709:
        /* <DEDUP_REMOVED lines=20> */
.L_x_10712:
[----:B------:R-:W-:Y:S05]  /*1ef0*/  BSYNC B6 ;  /* 0x0000000000067941 */ /* 0x000fea0003800000 */
.L_x_10711:
[----:B------:R-:W-:Y:S01]  /*1f00*/  ULDC.64 UR4, c[0x0][0x9f8] ;  /* 0x00027e0000047ab9 */ /* 0x000fe20000000a00 */
[----:B------:R-:W-:Y:S01]  /*1f10*/  IMAD.MOV.U32 R0, RZ, RZ, R32 ;  /* 0x000000ffff007224 */ /* 0x000fe200078e0020 */
[----:B------:R-:W-:Y:S01]  /*1f20*/  ISETP.NE.U32.AND P0, PT, RZ, UR4, PT ;  /* 0x00000004ff007c0c */ /* 0x000fe2000bf05070 */
[----:B------:R-:W2:Y:S01]  /*1f30*/  LDL R20, [R1+0x18] ;  /* 0x0000180001147983 */ /* 0x000ea20000100800 */
[----:B------:R-:W0:Y:S01]  /*1f40*/  LDC.64 R68, c[0x0][0x300] ;  /* 0x0000c000ff447b82 */ /* 0x000e220000000a00 */
[----:B------:R-:W-:Y:S01]  /*1f50*/  IMAD.IADD R30, R27, 0x1, R28 ;  /* 0x000000011b1e7824 */ /* 0x000fe200078e021c */
[----:B------:R-:W-:Y:S01]  /*1f60*/  ISETP.NE.AND.EX P0, PT, RZ, UR5, PT, P0 ;  /* 0x00000005ff007c0c */ /* 0x000fe2000bf05300 */
[----:B------:R-:W-:Y:S01]  /*1f70*/  ULDC.64 UR8, c[0x0][0xa08] ;  /* 0x0002820000087ab9 */ /* 0x000fe20000000a00 */
[----:B------:R-:W-:Y:S01]  /*1f80*/  SHF.R.S32.HI R23, RZ, 0x1f, R22 ;  /* 0x0000001fff177819 */ /* 0x000fe20000011416 */
[----:B------:R-:W-:-:S03]  /*1f90*/  ULDC.64 UR6, c[0x0][0x330] ;  /* 0x0000cc0000067ab9 */ /* 0x000fc60000000a00 */
[----:B------:R-:W3:Y:S07]  /*1fa0*/  LDC.64 R66, c[0x0][0x3f8] ;  /* 0x0000fe00ff427b82 */ /* 0x000eee0000000a00 */
[----:B------:R-:W-:Y:S01]  /*1fb0*/  @P0 IADD3 R4, P1, R34, UR4, RZ ;  /* 0x0000000422040c10 */ /* 0x000fe2000ff3e0ff */
[----:B------:R-:W4:Y:S03]  /*1fc0*/  LDC R61, c[0x0][0x3f4] ;  /* 0x0000fd00ff3d7b82 */ /* 0x000f260000000800 */
[----:B------:R-:W-:Y:S01]  /*1fd0*/  @P0 IADD3.X R5, R33, UR5, RZ, P1, !PT ;  /* 0x0000000521050c10 */ /* 0x000fe20008ffe4ff */
[----:B------:R-:W-:-:S04]  /*1fe0*/  ULDC.64 UR4, c[0x0][0x308] ;  /* 0x0000c20000047ab9 */ /* 0x000fc80000000a00 */
[----:B------:R1:W2:Y:S01]  /*1ff0*/  @P0 LDG.E R0, desc[UR40][R4.64] ;  /* 0x0000002804000981 */ /* 0x0002a2000c1e1900 */
[----:B------:R-:W-:Y:S01]  /*2000*/  SHF.R.S32.HI R3, RZ, 0x1f, R30 ;  /* 0x0000001fff037819 */ /* 0x000fe2000001141e */
[----:B0-----:R-:W-:Y:S01]  /*2010*/  IMAD.WIDE.U32 R6, R30, R68, RZ ;  /* 0x000000441e067225 */ /* 0x001fe200078e00ff */
[----:B------:R-:W-:-:S03]  /*2020*/  ISETP.NE.U32.AND P0, PT, RZ, UR8, PT ;  /* 0x00000008ff007c0c */ /* 0x000fc6000bf05070 */
[----:B------:R-:W-:Y:S01]  /*2030*/  IMAD R8, R3, R68, RZ ;  /* 0x0000004403087224 */ /* 0x000fe200078e02ff */
[----:B------:R-:W-:Y:S01]  /*2040*/  ISETP.NE.AND.EX P0, PT, RZ, UR9, PT, P0 ;  /* 0x00000009ff007c0c */ /* 0x000fe2000bf05300 */
[----:B------:R-:W-:Y:S02]  /*2050*/  VIADD R81, R22, 0x20 ;  /* 0x0000002016517836 */ /* 0x000fe40000000000 */
[----:B------:R-:W-:Y:S01]  /*2060*/  IMAD R9, R30, R69, R8 ;  /* 0x000000451e097224 */ /* 0x000fe200078e0208 */
[----:B------:R-:W-:Y:S01]  /*2070*/  SHF.R.S32.HI R14, RZ, 0x1f, R19 ;  /* 0x0000001fff0e7819 */ /* 0x000fe20000011413 */
[----:B------:R-:W-:-:S04]  /*2080*/  IMAD.WIDE.U32 R56, R31, UR6, R22 ;  /* 0x000000061f387c25 */ /* 0x000fc8000f8e0016 */
[----:B------:R-:W-:Y:S02]  /*2090*/  IMAD.IADD R7, R7, 0x1, R9 ;  /* 0x0000000107077824 */ /* 0x000fe400078e0209 */
[----:B------:R-:W-:Y:S02]  /*20a0*/  IMAD R12, R14, R68, RZ ;  /* 0x000000440e0c7224 */ /* 0x000fe400078e02ff */
[----:B-1----:R-:W-:-:S04]  /*20b0*/  IMAD.WIDE.U32 R4, R31, UR4, R6 ;  /* 0x000000041f047c25 */ /* 0x002fc8000f8e0006 */
[----:B------:R-:W-:Y:S01]  /*20c0*/  IMAD R59, R31, UR5, R5 ;  /* 0x000000051f3b7c24 */ /* 0x000fe2000f8e0205 */
[----:B------:R-:W-:Y:S01]  /*20d0*/  ULDC.64 UR4, c[0x0][0x310] ;  /* 0x0000c40000047ab9 */ /* 0x000fe20000000a00 */
[----:B------:R-:W-:Y:S02]  /*20e0*/  IMAD.MOV.U32 R58, RZ, RZ, R4 ;  /* 0x000000ffff3a7224 */ /* 0x000fe400078e0004 */
[----:B------:R-:W-:-:S04]  /*20f0*/  IMAD.WIDE.U32 R6, R19, R68, R22 ;  /* 0x0000004413067225 */ /* 0x000fc800078e0016 */
[----:B------:R-:W-:Y:S01]  /*2100*/  IMAD R12, R19, R69, R12 ;  /* 0x00000045130c7224 */ /* 0x000fe200078e020c */
[----:B----4-:R-:W-:Y:S02]  /*2110*/  ISETP.GE.AND P2, PT, R81, R61, PT ;  /* 0x0000003d5100720c */ /* 0x010fe40003f46270 */
[----:B------:R-:W-:Y:S01]  /*2120*/  SHF.R.S32.HI R155, RZ, 0x1f, R154 ;  /* 0x0000001fff9b7819 */ /* 0x000fe2000001149a */
[----:B---3--:R-:W-:-:S04]  /*2130*/  IMAD.WIDE.U32 R52, R19, R66, R22 ;  /* 0x0000004213347225 */ /* 0x008fc800078e0016 */
[----:B------:R-:W-:-:S04]  /*2140*/  IMAD.WIDE.U32 R54, R19, R66, R154 ;  /* 0x0000004213367225 */ /* 0x000fc800078e009a */
[----:B------:R-:W-:Y:S01]  /*2150*/  IMAD R57, R31, UR7, R57 ;  /* 0x000000071f397c24 */ /* 0x000fe2000f8e0239 */
[----:B------:R-:W-:Y:S01]  /*2160*/  ULDC.64 UR6, c[0x0][0x338] ;  /* 0x0000ce0000067ab9 */ /* 0x000fe20000000a00 */
[----:B------:R-:W-:Y:S02]  /*2170*/  SHF.R.U32.HI R21, RZ, 0x3, R157 ;  /* 0x00000003ff157819 */ /* 0x000fe4000001169d */
[----:B-----5:R-:W-:Y:S02]  /*2180*/  SHF.R.S32.HI R13, RZ, 0x1f, R24 ;  /* 0x0000001fff0d7819 */ /* 0x020fe40000011418 */
[----:B------:R-:W-:Y:S01]  /*2190*/  P2R R82, PR, RZ, 0x4 ;  /* 0x00000004ff527803 */ /* 0x000fe20000000000 */
[----:B------:R-:W-:Y:S01]  /*21a0*/  VIADD R65, R22, 0x40 ;  /* 0x0000004016417836 */ /* 0x000fe20000000000 */
[C---:B------:R-:W-:Y:S01]  /*21b0*/  SHF.L.U64.HI R69, R68.reuse, 0x7, R69 ;  /* 0x0000000744457819 */ /* 0x040fe20000010245 */
[----:B------:R-:W-:Y:S01]  /*21c0*/  IMAD.SHL.U32 R68, R68, 0x80, RZ ;  /* 0x0000008044447824 */ /* 0x000fe200078e00ff */
[----:B--2---:R-:W-:-:S02]  /*21d0*/  SHF.R.S32.HI R5, RZ, 0x1f, R0 ;  /* 0x0000001fff057819 */ /* 0x004fc40000011400 */
[----:B------:R-:W-:Y:S02]  /*21e0*/  SEL R9, R0, RZ, !P0 ;  /* 0x000000ff00097207 */ /* 0x000fe40004000000 */
[----:B------:R-:W-:Y:S02]  /*21f0*/  SEL R10, R5, RZ, !P0 ;  /* 0x000000ff050a7207 */ /* 0x000fe40004000000 */
[----:B------:R-:W0:Y:S01]  /*2200*/  LDC.64 R4, c[0x0][0x408] ;  /* 0x00010200ff047b82 */ /* 0x000e220000000a00 */
[----:B------:R-:W-:-:S04]  /*2210*/  IMAD.WIDE.U32 R58, R9, UR4, R58 ;  /* 0x00000004093a7c25 */ /* 0x000fc8000f8e003a */
[----:B------:R-:W-:Y:S01]  /*2220*/  IMAD R0, R10, UR4, RZ ;  /* 0x000000040a007c24 */ /* 0x000fe2000f8e02ff */
[----:B------:R-:W-:Y:S02]  /*2230*/  ULDC UR4, c[0x0][0x2f4] ;  /* 0x0000bd0000047ab9 */ /* 0x000fe40000000800 */
[----:B------:R-:W-:Y:S01]  /*2240*/  ISETP.GE.AND P1, PT, R81, UR4, PT ;  /* 0x0000000451007c0c */ /* 0x000fe2000bf26270 */
[----:B------:R-:W-:Y:S01]  /*2250*/  IMAD R75, R9, UR5, R0 ;  /* 0x00000005094b7c24 */ /* 0x000fe2000f8e0200 */
[----:B------:R-:W-:Y:S02]  /*2260*/  ISETP.GE.AND P0, PT, R22, UR4, PT ;  /* 0x0000000416007c0c */ /* 0x000fe4000bf06270 */
[----:B------:R-:W-:Y:S01]  /*2270*/  SEL R8, RZ, 0xffffffff, P1 ;  /* 0xffffffffff087807 */ /* 0x000fe20000800000 */
[----:B------:R-:W-:Y:S01]  /*2280*/  IMAD.IADD R75, R59, 0x1, R75 ;  /* 0x000000013b4b7824 */ /* 0x000fe200078e024b */
[----:B------:R-:W-:Y:S02]  /*2290*/  SEL R0, RZ, 0x1, P0 ;  /* 0x00000001ff007807 */ /* 0x000fe40000000000 */
[----:B------:R-:W-:Y:S01]  /*22a0*/  IADD3 R80, P0, R58, R6, RZ ;  /* 0x000000063a507210 */ /* 0x000fe20007f1e0ff */
[----:B------:R-:W-:-:S02]  /*22b0*/  IMAD.SHL.U32 R11, R8, 0x2, RZ ;  /* 0x00000002080b7824 */ /* 0x000fc400078e00ff */
[----:B------:R-:W-:Y:S01]  /*22c0*/  IMAD R6, R14, R66, RZ ;  /* 0x000000420e067224 */ /* 0x000fe200078e02ff */
[----:B------:R-:W-:Y:S02]  /*22d0*/  IADD3.X R74, R75, R7, R12, P0, !PT ;  /* 0x000000074b4a7210 */ /* 0x000fe400007fe40c */
[----:B------:R-:W-:Y:S02]  /*22e0*/  ISETP.GE.AND P0, PT, R22, R61, PT ;  /* 0x0000003d1600720c */ /* 0x000fe40003f06270 */
[----:B------:R-:W-:Y:S01]  /*22f0*/  LOP3.LUT R0, R11, 0x2, R0, 0xe2, !PT ;  /* 0x000000020b007812 */ /* 0x000fe200078ee200 */
[----:B------:R-:W-:Y:S01]  /*2300*/  IMAD R11, R19, R67, R6 ;  /* 0x00000043130b7224 */ /* 0x000fe200078e0206 */
[C---:B------:R-:W-:Y:S01]  /*2310*/  SEL R7, R61.reuse, RZ, P0 ;  /* 0x000000ff3d077207 */ /* 0x040fe20000000000 */
[----:B0-----:R-:W-:Y:S01]  /*2320*/  IMAD R8, R14, R4, RZ ;  /* 0x000000040e087224 */ /* 0x001fe200078e02ff */
[----:B------:R-:W-:-:S03]  /*2330*/  SEL R6, R61, RZ, P2 ;  /* 0x000000ff3d067207 */ /* 0x000fc60001000000 */
[----:B------:R-:W-:Y:S02]  /*2340*/  IMAD R15, R19, R5, R8 ;  /* 0x00000005130f7224 */ /* 0x000fe400078e0208 */
[----:B------:R-:W-:Y:S02]  /*2350*/  IMAD.IADD R7, R22, 0x1, R7 ;  /* 0x0000000116077824 */ /* 0x000fe400078e0207 */
[----:B------:R-:W-:Y:S02]  /*2360*/  IMAD.IADD R8, R81, 0x1, R6 ;  /* 0x0000000151087824 */ /* 0x000fe400078e0206 */
[----:B------:R-:W-:Y:S01]  /*2370*/  IMAD.IADD R55, R55, 0x1, R11 ;  /* 0x0000000137377824 */ /* 0x000fe200078e020b */
[----:B------:R-:W-:Y:S01]  /*2380*/  SHF.R.S32.HI R6, RZ, 0x1f, R7 ;  /* 0x0000001fff067819 */ /* 0x000fe20000011407 */
[----:B------:R-:W-:Y:S01]  /*2390*/  IMAD.IADD R53, R11, 0x1, R53 ;  /* 0x000000010b357824 */ /* 0x000fe200078e0235 */
[----:B------:R-:W-:Y:S01]  /*23a0*/  SHF.R.S32.HI R11, RZ, 0x1f, R8 ;  /* 0x0000001fff0b7819 */ /* 0x000fe20000011408 */
[----:B------:R-:W-:Y:S01]  /*23b0*/  IMAD R10, R10, UR6, RZ ;  /* 0x000000060a0a7c24 */ /* 0x000fe2000f8e02ff */
[----:B------:R-:W-:-:S02]  /*23c0*/  LEA.HI R73, R6, R7, RZ, 0x4 ;  /* 0x0000000706497211 */ /* 0x000fc400078f20ff */
[CC--:B------:R-:W-:Y:S02]  /*23d0*/  LEA.HI R72, R11.reuse, R8.reuse, RZ, 0x4 ;  /* 0x000000080b487211 */ /* 0x0c0fe400078f20ff */
[----:B------:R-:W-:Y:S02]  /*23e0*/  LEA.HI R6, R6, R7, RZ, 0x5 ;  /* 0x0000000706067211 */ /* 0x000fe400078f28ff */
[----:B------:R-:W-:Y:S01]  /*23f0*/  LEA.HI R8, R11, R8, RZ, 0x5 ;  /* 0x000000080b087211 */ /* 0x000fe200078f28ff */
[----:B------:R-:W-:-:S04]  /*2400*/  IMAD.WIDE.U32 R56, R9, UR6, R56 ;  /* 0x0000000609387c25 */ /* 0x000fc8000f8e0038 */
[----:B------:R-:W-:Y:S02]  /*2410*/  IMAD R9, R9, UR7, R10 ;  /* 0x0000000709097c24 */ /* 0x000fe4000f8e020a */
[----:B------:R-:W-:Y:S01]  /*2420*/  IMAD.SHL.U32 R7, R6, 0x80, RZ ;  /* 0x0000008006077824 */ /* 0x000fe200078e00ff */
[C---:B------:R-:W-:Y:S01]  /*2430*/  LOP3.LUT R6, R157.reuse, 0x10, R73, 0xf8, !PT ;  /* 0x000000109d067812 */ /* 0x040fe200078ef849 */
[----:B------:R-:W-:Y:S01]  /*2440*/  IMAD.SHL.U32 R10, R8, 0x80, RZ ;  /* 0x00000080080a7824 */ /* 0x000fe200078e00ff */
[----:B------:R-:W-:Y:S02]  /*2450*/  LOP3.LUT R8, R157, 0x10, R72, 0xf8, !PT ;  /* 0x000000109d087812 */ /* 0x000fe400078ef848 */
[----:B------:R-:W-:Y:S02]  /*2460*/  LOP3.LUT R7, R7, 0xfffff000, RZ, 0xc0, !PT ;  /* 0xfffff00007077812 */ /* 0x000fe400078ec0ff */
[----:B------:R-:W-:Y:S02]  /*2470*/  LOP3.LUT R6, R6, R21, RZ, 0x3c, !PT ;  /* 0x0000001506067212 */ /* 0x000fe400078e3cff */
[----:B------:R-:W-:-:S02]  /*2480*/  LOP3.LUT R10, R10, 0xfffff000, RZ, 0xc0, !PT ;  /* 0xfffff0000a0a7812 */ /* 0x000fc400078ec0ff */
[----:B------:R-:W-:Y:S02]  /*2490*/  LOP3.LUT R11, R8, R21, RZ, 0x3c, !PT ;  /* 0x00000015080b7212 */ /* 0x000fe400078e3cff */
[--C-:B------:R-:W-:Y:S02]  /*24a0*/  IADD3 R71, R6, R7, R20.reuse ;  /* 0x0000000706477210 */ /* 0x100fe40007ffe014 */
[----:B------:R-:W-:Y:S02]  /*24b0*/  IADD3 R70, R11, R10, R20 ;  /* 0x0000000a0b467210 */ /* 0x000fe40007ffe014 */
[----:B------:R-:W0:Y:S01]  /*24c0*/  S2R R20, SR_TID.X ;  /* 0x0000000000147919 */ /* 0x000e220000002100 */
[----:B------:R-:W-:-:S04]  /*24d0*/  IMAD.WIDE.U32 R50, R19, R4, R154 ;  /* 0x0000000413327225 */ /* 0x000fc800078e009a */
[C---:B------:R-:W-:Y:S01]  /*24e0*/  IMAD.WIDE.U32 R48, R19.reuse, R4, R22 ;  /* 0x0000000413307225 */ /* 0x040fe200078e0016 */
[----:B------:R-:W-:-:S03]  /*24f0*/  IADD3 R30, P2, R19, R30, RZ ;  /* 0x0000001e131e7210 */ /* 0x000fc60007f5e0ff */
[----:B------:R-:W-:Y:S02]  /*2500*/  IMAD R6, R13, R66, RZ ;  /* 0x000000420d067224 */ /* 0x000fe400078e02ff */
[----:B------:R-:W-:Y:S02]  /*2510*/  IMAD.IADD R51, R51, 0x1, R15 ;  /* 0x0000000133337824 */ /* 0x000fe400078e020f */
[----:B------:R-:W-:Y:S02]  /*2520*/  IMAD.IADD R49, R15, 0x1, R49 ;  /* 0x000000010f317824 */ /* 0x000fe400078e0231 */
[----:B------:R-:W-:Y:S01]  /*2530*/  IMAD R13, R13, R4, RZ ;  /* 0x000000040d0d7224 */ /* 0x000fe200078e02ff */
[----:B------:R-:W-:Y:S01]  /*2540*/  LOP3.LUT R7, R72, 0xfffffff0, RZ, 0xc0, !PT ;  /* 0xfffffff048077812 */ /* 0x000fe200078ec0ff */
[C---:B------:R-:W-:Y:S02]  /*2550*/  IMAD R21, R24.reuse, R67, R6 ;  /* 0x0000004318157224 */ /* 0x040fe400078e0206 */
[----:B------:R-:W-:Y:S01]  /*2560*/  IMAD.WIDE.U32 R54, R24, R66, R54 ;  /* 0x0000004218367225 */ /* 0x000fe200078e0036 */
[----:B------:R-:W-:-:S03]  /*2570*/  SHF.L.U64.HI R67, R66, 0x7, R67 ;  /* 0x0000000742437819 */ /* 0x000fc60000010243 */
[----:B------:R-:W-:Y:S01]  /*2580*/  IMAD.WIDE.U32 R52, R24, R66, R52 ;  /* 0x0000004218347225 */ /* 0x000fe200078e0034 */
[----:B0-----:R-:W-:-:S03]  /*2590*/  SHF.R.U32.HI R20, RZ, 0x7, R20 ;  /* 0x00000007ff147819 */ /* 0x001fc60000011614 */
[C---:B------:R-:W-:Y:S02]  /*25a0*/  IMAD R13, R24.reuse, R5, R13 ;  /* 0x00000005180d7224 */ /* 0x040fe400078e020d */
[----:B------:R-:W-:-:S04]  /*25b0*/  IMAD.WIDE.U32 R50, R24, R4, R50 ;  /* 0x0000000418327225 */ /* 0x000fc800078e0032 */
[----:B------:R-:W-:Y:S01]  /*25c0*/  VIADD R62, R20, 0x8 ;  /* 0x00000008143e7836 */ /* 0x000fe20000000000 */
[----:B------:R-:W-:Y:S01]  /*25d0*/  LOP3.LUT R20, R73, 0xfffffff0, RZ, 0xc0, !PT ;  /* 0xfffffff049147812 */ /* 0x000fe200078ec0ff */
[----:B------:R-:W-:Y:S01]  /*25e0*/  IMAD.WIDE.U32 R48, R24, R4, R48 ;  /* 0x0000000418307225 */ /* 0x000fe200078e0030 */
[----:B------:R-:W-:Y:S02]  /*25f0*/  SHF.L.U64.HI R64, R4, 0x7, R5 ;  /* 0x0000000704407819 */ /* 0x000fe40000010205 */
[----:B------:R-:W-:Y:S01]  /*2600*/  LOP3.LUT R60, R0, 0x1, RZ, 0xc0, !PT ;  /* 0x00000001003c7812 */ /* 0x000fe200078ec0ff */
[----:B------:R-:W-:Y:S01]  /*2610*/  IMAD.SHL.U32 R63, R4, 0x80, RZ ;  /* 0x00000080043f7824 */ /* 0x000fe200078e00ff */
[----:B------:R-:W-:Y:S01]  /*2620*/  LOP3.LUT R28, R0, 0x2, RZ, 0xc0, !PT ;  /* 0x00000002001c7812 */ /* 0x000fe200078ec0ff */
[----:B------:R-:W-:Y:S01]  /*2630*/  IMAD.X R31, R14, 0x1, R3, P2 ;  /* 0x000000010e1f7824 */ /* 0x000fe200010e0603 */
[----:B------:R-:W-:Y:S01]  /*2640*/  ISETP.GE.AND P1, PT, R65, UR4, PT ;  /* 0x0000000441007c0c */ /* 0x000fe2000bf26270 */
[----:B------:R-:W-:Y:S01]  /*2650*/  IMAD.IADD R27, R55, 0x1, R21 ;  /* 0x00000001371b7824 */ /* 0x000fe200078e0215 */
[----:B------:R-:W-:Y:S01]  /*2660*/  SHF.R.S32.HI R4, RZ, 0x1f, R20 ;  /* 0x0000001fff047819 */ /* 0x000fe20000011414 */
[----:B------:R-:W-:Y:S01]  /*2670*/  IMAD.SHL.U32 R66, R66, 0x80, RZ ;  /* 0x0000008042427824 */ /* 0x000fe200078e00ff */
[----:B------:R-:W-:Y:S01]  /*2680*/  SHF.R.S32.HI R3, RZ, 0x1f, R7 ;  /* 0x0000001fff037819 */ /* 0x000fe20000011407 */
[----:B------:R-:W-:-:S02]  /*2690*/  IMAD.SHL.U32 R61, R61, 0x2, RZ ;  /* 0x000000023d3d7824 */ /* 0x000fc400078e00ff */
[----:B------:R-:W-:Y:S02]  /*26a0*/  IMAD.IADD R21, R21, 0x1, R53 ;  /* 0x0000000115157824 */ /* 0x000fe400078e0235 */
[----:B------:R-:W-:Y:S02]  /*26b0*/  IMAD.IADD R6, R51, 0x1, R13 ;  /* 0x0000000133067824 */ /* 0x000fe400078e020d */
[----:B------:R-:W-:Y:S02]  /*26c0*/  IMAD.IADD R5, R13, 0x1, R49 ;  /* 0x000000010d057824 */ /* 0x000fe400078e0231 */
[----:B------:R-:W-:-:S07]  /*26d0*/  IMAD.IADD R0, R57, 0x1, R9 ;  /* 0x0000000139007824 */ /* 0x000fce00078e0209 */
.L_x_10752:
[----:B-1----:R-:W2:Y:S01]  /*26e0*/  LDL R8, [R1+0x3c] ;  /* 0x00003c0001087983 */ /* 0x002ea20000100800 */
[----:B------:R-:W0:Y:S01]  /*26f0*/  LDC R87, c[0x0][0x3f4] ;  /* 0x0000fd00ff577b82 */ /* 0x000e220000000800 */
[----:B------:R-:W-:Y:S01]  /*2700*/  VIADD R2, R2, 0xffffffff ;  /* 0xffffffff02027836 */ /* 0x000fe20000000000 */
[----:B------:R-:W-:Y:S05]  /*2710*/  YIELD ;  /* 0x0000000000007946 */ /* 0x000fea0003800000 */
[----:B------:R-:W-:Y:S01]  /*2720*/  SHF.R.S32.HI R11, RZ, 0x1f, R2 ;  /* 0x0000001fff0b7819 */ /* 0x000fe20000011402 */
[----:B----4-:R-:W1:Y:S01]  /*2730*/  LDC.64 R76, c[0x0][0x2e8] ;  /* 0x0000ba00ff4c7b82 */ /* 0x010e620000000a00 */
[-C--:B------:R-:W-:Y:S01]  /*2740*/  IMAD R9, R69, R2.reuse, RZ ;  /* 0x0000000245097224 */ /* 0x080fe200078e02ff */
[----:B------:R-:W-:Y:S01]  /*2750*/  BSSY B0, `(.L_x_10713) ;  /* 0x00003f2000007945 */ /* 0x000fe20003800000 */
[----:B---3--:R-:W-:Y:S01]  /*2760*/  IMAD.WIDE.U32 R40, R68, R2, RZ ;  /* 0x0000000244287225 */ /* 0x008fe200078e00ff */
[----:B------:R-:W-:-:S03]  /*2770*/  ISETP.GT.AND P2, PT, R2, R25, PT ;  /* 0x000000190200720c */ /* 0x000fc60003f44270 */
[----:B------:R-:W-:-:S04]  /*2780*/  IMAD R79, R11, R68, R9 ;  /* 0x000000440b4f7224 */ /* 0x000fc800078e0209 */
        /* <DEDUP_REMOVED lines=11> */
[C---:B------:R-:W-:Y:S02]  /*2840*/  IMAD R9, R11.reuse, R66, R9 ;  /* 0x000000420b097224 */ /* 0x040fe400078e0209 */
        /* <DEDUP_REMOVED lines=18> */
[----:B------:R-:W-:Y:S01]  /*2970*/  ULDC.64 UR4, c[0x0][0x3e8] ;  /* 0x0000fa0000047ab9 */ /* 0x000fe20000000a00 */
[----:B------:R-:W-:Y:S02]  /*2980*/  ULDC.64 UR6, c[0x0][0x400] ;  /* 0x0001000000067ab9 */ /* 0x000fe40000000a00 */
[----:B------:R-:W3:Y:S01]  /*2990*/  LDL R10, [R1+0x14] ;  /* 0x00001400010a7983 */ /* 0x000ee20000100800 */
[----:B------:R-:W-:Y:S02]  /*29a0*/  IADD3 R44, P3, P5, R54, UR4, R44 ;  /* 0x00000004362c7c10 */ /* 0x000fe4000fd7e02c */
[----:B------:R-:W-:Y:S02]  /*29b0*/  CS2R R38, SRZ ;  /* 0x0000000000267805 */ /* 0x000fe4000001ff00 */
[----:B------:R-:W-:Y:S02]  /*29c0*/  CS2R R40, SRZ ;  /* 0x0000000000287805 */ /* 0x000fe4000001ff00 */
[----:B------:R-:W-:-:S02]  /*29d0*/  IADD3.X R45, R27, UR5, R78, P3, P5 ;  /* 0x000000051b2d7c10 */ /* 0x000fc40009fea44e */
[----:B------:R-:W-:-:S04]  /*29e0*/  IADD3 R42, P3, P5, R50, UR6, R42 ;  /* 0x00000006322a7c10 */ /* 0x000fc8000fd7e02a */
[----:B------:R-:W-:Y:S02]  /*29f0*/  IADD3.X R43, R6, UR7, R46, P3, P5 ;  /* 0x00000007062b7c10 */ /* 0x000fe40009fea42e */
[----:B------:R-:W-:Y:S02]  /*2a00*/  ISETP.GE.AND P5, PT, R154, R87, PT ;  /* 0x000000579a00720c */ /* 0x000fe40003fa6270 */
[----:B------:R-:W-:Y:S02]  /*2a10*/  CS2R R32, SRZ ;  /* 0x0000000000207805 */ /* 0x000fe4000001ff00 */
[----:B------:R-:W-:Y:S02]  /*2a20*/  CS2R R12, SRZ ;  /* 0x00000000000c7805 */ /* 0x000fe4000001ff00 */
[----:B------:R-:W-:Y:S02]  /*2a30*/  CS2R R34, SRZ ;  /* 0x0000000000227805 */ /* 0x000fe4000001ff00 */
[----:B------:R-:W-:-:S05]  /*2a40*/  CS2R R14, SRZ ;  /* 0x00000000000e7805 */ /* 0x000fca000001ff00 */
[----:B------:R0:W5:Y:S04]  /*2a50*/  @!P5 LDG.E.64 R38, desc[UR40][R44.64] ;  /* 0x000000282c26d981 */ /* 0x000168000c1e1b00 */
[----:B------:R0:W5:Y:S01]  /*2a60*/  @!P5 LDG.E.64 R40, desc[UR40][R42.64] ;  /* 0x000000282a28d981 */ /* 0x000162000c1e1b00 */
[-C--:B--2---:R-:W-:Y:S02]  /*2a70*/  ISETP.GE.AND P3, PT, R47, R87.reuse, PT ;  /* 0x000000572f00720c */ /* 0x084fe40003f66270 */
[----:B---3--:R-:W-:-:S11]  /*2a80*/  ISETP.GE.AND P5, PT, R10, R87, PT ;  /* 0x000000570a00720c */ /* 0x008fd60003fa6270 */
[----:B------:R0:W5:Y:S04]  /*2a90*/  @!P3 LDG.E.64 R32, desc[UR40][R44.64+0x10] ;  /* 0x000010282c20b981 */ /* 0x000168000c1e1b00 */
[----:B------:R0:W5:Y:S04]  /*2aa0*/  @!P5 LDG.E.64 R12, desc[UR40][R44.64+0x20] ;  /* 0x000020282c0cd981 */ /* 0x000168000c1e1b00 */
[----:B------:R0:W5:Y:S04]  /*2ab0*/  @!P3 LDG.E.64 R34, desc[UR40][R42.64+0x10] ;  /* 0x000010282a22b981 */ /* 0x000168000c1e1b00 */
[----:B------:R0:W5:Y:S02]  /*2ac0*/  @!P5 LDG.E.64 R14, desc[UR40][R42.64+0x20] ;  /* 0x000020282a0ed981 */ /* 0x000164000c1e1b00 */
.L_x_10717:
[----:B------:R-:W-:Y:S05]  /*2ad0*/  BSYNC B1 ;  /* 0x0000000000017941 */ /* 0x000fea0003800000 */
.L_x_10716:
        /* <DEDUP_REMOVED lines=9> */
.L_x_10718:
[----:B------:R-:W-:Y:S01]  /*2b70*/  IMAD R83, R17, 0x8, R16 ;  /* 0x0000000811537824 */ /* 0x000fe200078e0210 */
[----:B------:R-:W-:Y:S01]  /*2b80*/  SHF.L.U32 R86, R156, 0x1f, RZ ;  /* 0x0000001f9c567819 */ /* 0x000fe200000006ff */
[----:B------:R-:W-:Y:S03]  /*2b90*/  BSSY B1, `(.L_x_10719) ;  /* 0x0000003000017945 */ /* 0x000fe60003800000 */
[----:B------:R-:W0:Y:S02]  /*2ba0*/  SYNCS.PHASECHK.TRANS64.TRYWAIT P5, [R83+URZ+0x19c90], R86 ;  /* 0x019c9056530075a7 */ /* 0x000e2400080a017f */
[----:B0-----:R-:W-:Y:S05]  /*2bb0*/  @!P5 BRA `(.L_x_10720) ;  /* 0x000001b000d0d947 */ /* 0x001fea0003800000 */
.L_x_10983:
[----:B------:R-:W-:Y:S05]  /*2bc0*/  BSYNC B1 ;  /* 0x0000000000017941 */ /* 0x000fea0003800000 */
.L_x_10719:
        /* <DEDUP_REMOVED lines=115> */
.L_x_10725:
[----:B------:R-:W-:Y:S05]  /*3300*/  BSYNC B2 ;  /* 0x0000000000027941 */ /* 0x000fea0003800000 */
.L_x_10724:
[----:B--2---:R1:W-:Y:S02]  /*3310*/  STG.E.128 desc[UR40][R36.64], R8 ;  /* 0x0000000824007986 */ /* 0x0043e4000c101d28 */
.L_x_10723:
[----:B------:R-:W-:Y:S05]  /*3320*/  BSYNC B1 ;  /* 0x0000000000017941 */ /* 0x000fea0003800000 */
.L_x_10722:
        /* <DEDUP_REMOVED lines=115> */
.L_x_10729:
[----:B------:R-:W-:Y:S05]  /*3a60*/  BSYNC B2 ;  /* 0x0000000000027941 */ /* 0x000fea0003800000 */
.L_x_10728:
[----:B------:R2:W-:Y:S02]  /*3a70*/  STG.E.128 desc[UR40][R36.64+0x20], R8 ;  /* 0x0000200824007986 */ /* 0x0005e4000c101d28 */
.L_x_10727:
[----:B------:R-:W-:Y:S05]  /*3a80*/  BSYNC B1 ;  /* 0x0000000000017941 */ /* 0x000fea0003800000 */
.L_x_10726:
        /* <DEDUP_REMOVED lines=112> */
.L_x_10731:
[----:B------:R-:W-:Y:S05]  /*4190*/  BSYNC B1 ;  /* 0x0000000000017941 */ /* 0x000fea0003800000 */
.L_x_10730:
[----:B------:R1:W-:Y:S01]  /*41a0*/  STG.E.128 desc[UR40][R36.64+0x40], R8 ;  /* 0x0000400824007986 */ /* 0x0003e2000c101d28 */
[----:B------:R-:W-:Y:S05]  /*41b0*/  BRA `(.L_x_10721) ;  /* 0x00000024002c7947 */ /* 0x000fea0003800000 */
.L_x_10715:
        /* <DEDUP_REMOVED lines=27> */
.L_x_10733:
[----:B------:R-:W-:Y:S05]  /*4370*/  BSYNC B1 ;  /* 0x0000000000017941 */ /* 0x000fea0003800000 */
.L_x_10732:
        /* <DEDUP_REMOVED lines=11> */
.L_x_10734:
[----:B------:R-:W-:Y:S01]  /*4430*/  IMAD R83, R17, 0x8, R16 ;  /* 0x0000000811537824 */ /* 0x000fe200078e0210 */
[----:B------:R-:W-:Y:S01]  /*4440*/  SHF.L.U32 R86, R156, 0x1f, RZ ;  /* 0x0000001f9c567819 */ /* 0x000fe200000006ff */
[----:B------:R-:W-:Y:S03]  /*4450*/  BSSY B1, `(.L_x_10735) ;  /* 0x0000003000017945 */ /* 0x000fe60003800000 */
[----:B------:R-:W1:Y:S02]  /*4460*/  SYNCS.PHASECHK.TRANS64.TRYWAIT P5, [R83+URZ+0x19c90], R86 ;  /* 0x019c9056530075a7 */ /* 0x000e6400080a017f */
[----:B-1----:R-:W-:Y:S05]  /*4470*/  @!P5 BRA `(.L_x_10736) ;  /* 0x0000019800b4d947 */ /* 0x002fea0003800000 */
.L_x_10984:
[----:B------:R-:W-:Y:S05]  /*4480*/  BSYNC B1 ;  /* 0x0000000000017941 */ /* 0x000fea0003800000 */
.L_x_10735:
        /* <DEDUP_REMOVED lines=252> */
.L_x_10740:
[----:B------:R-:W-:Y:S05]  /*5450*/  BSYNC B2 ;  /* 0x0000000000027941 */ /* 0x000fea0003800000 */
.L_x_10739:
        /* <DEDUP_REMOVED lines=12> */
.L_x_10738:
[----:B------:R-:W-:Y:S05]  /*5520*/  BSYNC B1 ;  /* 0x0000000000017941 */ /* 0x000fea0003800000 */
.L_x_10737:
[----:B------:R-:W-:-:S13]  /*5530*/  ISETP.NE.AND P4, PT, R28, RZ, PT ;  /* 0x000000ff1c00720c */ /* 0x000fda0003f85270 */
[----:B------:R-:W-:Y:S05]  /*5540*/  @!P4 BRA `(.L_x_10721) ;  /* 0x000000100048c947 */ /* 0x000fea0003800000 */
[----:B0-----:R-:W2:Y:S01]  /*5550*/  LDL R14, [R1+0x18] ;  /* 0x00001800010e7983 */ /* 0x001ea20000100800 */
[----:B------:R-:W-:Y:S01]  /*5560*/  ISETP.NE.AND P5, PT, R82, RZ, PT ;  /* 0x000000ff5200720c */ /* 0x000fe20003fa5270 */
[----:B------:R-:W-:Y:S01]  /*5570*/  BSSY B1, `(.L_x_10741) ;  /* 0x00000f0000017945 */ /* 0x000fe20003800000 */
[----:B------:R-:W-:Y:S02]  /*5580*/  SHF.R.U32.HI R15, RZ, 0x3, R157 ;  /* 0x00000003ff0f7819 */ /* 0x000fe4000001169d */
[----:B------:R-:W-:Y:S02]  /*5590*/  SEL R96, R61, R96, !P5 ;  /* 0x000000603d607207 */ /* 0x000fe40006800000 */
[----:B------:R-:W-:Y:S02]  /*55a0*/  IADD3 R41, P4, P5, R58, R78, R7 ;  /* 0x0000004e3a297210 */ /* 0x000fe40007d9e007 */
[----:B------:R-:W-:Y:S02]  /*55b0*/  SHF.R.S32.HI R13, RZ, 0x1f, R96 ;  /* 0x0000001fff0d7819 */ /* 0x000fe40000011460 */
[----:B------:R-:W-:-:S02]  /*55c0*/  IADD3.X R44, R75, R95, R3, P4, P5 ;  /* 0x0000005f4b2c7210 */ /* 0x000fc400027ea403 */
[----:B------:R-:W-:Y:S02]  /*55d0*/  LEA.HI R13, R13, R96, RZ, 0x5 ;  /* 0x000000600d0d7211 */ /* 0x000fe400078f28ff */
[----:B------:R-:W-:Y:S02]  /*55e0*/  ISETP.GE.AND P5, PT, R81, R87, PT ;  /* 0x000000575100720c */ /* 0x000fe40003fa6270 */
[----:B------:R-:W-:Y:S02]  /*55f0*/  SHF.R.S32.HI R13, RZ, 0x5, R13 ;  /* 0x00000005ff0d7819 */ /* 0x000fe4000001140d */
[----:B------:R-:W-:Y:S02]  /*5600*/  IADD3 R40, P4, R41, R76, RZ ;  /* 0x0000004c29287210 */ /* 0x000fe40007f9e0ff */
[----:B------:R-:W-:-:S03]  /*5610*/  LEA.HI.SX32 R13, R72, R13, 0x1c ;  /* 0x0000000d480d7211 */ /* 0x000fc600078fe2ff */
[----:B------:R-:W-:Y:S01]  /*5620*/  IMAD.X R41, R44, 0x1, R77, P4 ;  /* 0x000000012c297824 */ /* 0x000fe200020e064d */
        /* <DEDUP_REMOVED lines=14> */
[----:B0-----:R-:W-:Y:S01]  /*5710*/  IMAD.MOV.U32 R32, RZ, RZ, R12 ;  /* 0x000000ffff207224 */ /* 0x001fe200078e000c */
[----:B------:R-:W-:Y:S02]  /*5720*/  F2FP.F16.E4M3.UNPACK_B R34, R93.H1 ;  /* 0x0000005dff22723e */ /* 0x000fe400030006ff */
[----:B--2---:R-:W-:Y:S02]  /*5730*/  F2FP.F16.E4M3.UNPACK_B R10, R36.H1 ;  /* 0x00000024ff0a723e */ /* 0x004fe400030006ff */
[----:B------:R-:W-:Y:S01]  /*5740*/  F2FP.F16.E4M3.UNPACK_B R12, R32.H1 ;  /* 0x00000020ff0c723e */ /* 0x000fe200030006ff */
[----:B------:R-:W-:Y:S01]  /*5750*/  HADD2.F32 R46, -RZ, R34.H0_H0 ;  /* 0x20000022ff2e7230 */ /* 0x000fe20000004100 */
[----:B------:R-:W-:Y:S01]  /*5760*/  F2FP.F16.E4M3.UNPACK_B R44, R90.H1 ;  /* 0x0000005aff2c723e */ /* 0x000fe200030006ff */
[----:B------:R-:W-:Y:S01]  /*5770*/  HADD2.F32 R43, -RZ, R10.H0_H0 ;  /* 0x2000000aff2b7230 */ /* 0x000fe20000004100 */
[----:B------:R-:W-:Y:S01]  /*5780*/  F2FP.F16.E4M3.UNPACK_B R36, R36 ;  /* 0x00000024ff24723e */ /* 0x000fe200020006ff */
[----:B------:R-:W-:Y:S01]  /*5790*/  HADD2.F32 R8, -RZ, R12.H0_H0 ;  /* 0x2000000cff087230 */ /* 0x000fe20000004100 */
[----:B------:R-:W-:Y:S01]  /*57a0*/  SHF.R.U32.HI R96, RZ, 0x10, R11 ;  /* 0x00000010ff607819 */ /* 0x000fe2000001160b */
[----:B------:R-:W-:-:S02]  /*57b0*/  HADD2.F32 R45, -RZ, R44.H0_H0 ;  /* 0x2000002cff2d7230 */ /* 0x000fc40000004100 */
[CC--:B------:R-:W-:Y:S01]  /*57c0*/  FMUL.FTZ R47, R43.reuse, R46.reuse ;  /* 0x0000002e2b2f7220 */ /* 0x0c0fe20000410000 */
[----:B------:R-:W-:Y:S02]  /*57d0*/  HADD2.F32 R12, -RZ, R12.H1_H1 ;  /* 0x3000000cff0c7230 */ /* 0x000fe40000004100 */
[C---:B------:R-:W-:Y:S01]  /*57e0*/  FMUL.FTZ R46, R8.reuse, R46 ;  /* 0x0000002e082e7220 */ /* 0x040fe20000410000 */
[----:B------:R-:W-:Y:S01]  /*57f0*/  F2FP.F16.E4M3.UNPACK_B R101, R92.H1 ;  /* 0x0000005cff65723e */ /* 0x000fe200030006ff */
[-C--:B------:R-:W-:Y:S01]  /*5800*/  FFMA.FTZ R8, R8, R45.reuse, -R47 ;  /* 0x0000002d08087223 */ /* 0x080fe2000001082f */
[----:B------:R-:W-:Y:S01]  /*5810*/  HADD2.F32 R47, -RZ, R34.H1_H1 ;  /* 0x30000022ff2f7230 */ /* 0x000fe20000004100 */
[----:B------:R-:W-:Y:S01]  /*5820*/  F2FP.F16.E4M3.UNPACK_B R102, R38.H1 ;  /* 0x00000026ff66723e */ /* 0x000fe200030006ff */
[----:B------:R-:W-:Y:S02]  /*5830*/  HADD2.F32 R34, -RZ, R10.H1_H1 ;  /* 0x3000000aff227230 */ /* 0x000fe40000004100 */
[----:B------:R-:W-:Y:S01]  /*5840*/  FFMA.FTZ R10, R43, R45, R46 ;  /* 0x0000002d2b0a7223 */ /* 0x000fe2000001002e */
[----:B------:R-:W-:Y:S01]  /*5850*/  HADD2.F32 R45, -RZ, R44.H1_H1 ;  /* 0x3000002cff2d7230 */ /* 0x000fe20000004100 */
[----:B------:R-:W-:Y:S01]  /*5860*/  F2FP.F16.E4M3.UNPACK_B R44, R32 ;  /* 0x00000020ff2c723e */ /* 0x000fe200020006ff */
[----:B------:R-:W-:-:S02]  /*5870*/  HADD2.F32 R109, -RZ, R101.H0_H0 ;  /* 0x20000065ff6d7230 */ /* 0x000fc40000004100 */
[-C--:B------:R-:W-:Y:S01]  /*5880*/  FMUL.FTZ R43, R34, R47.reuse ;  /* 0x0000002f222b7220 */ /* 0x080fe20000410000 */
[C---:B------:R-:W-:Y:S01]  /*5890*/  FMUL.FTZ R47, R12.reuse, R47 ;  /* 0x0000002f0c2f7220 */ /* 0x040fe20000410000 */
[----:B------:R-:W-:Y:S01]  /*58a0*/  F2FP.F16.E4M3.UNPACK_B R46, R90 ;  /* 0x0000005aff2e723e */ /* 0x000fe200020006ff */
[----:B------:R-:W-:Y:S02]  /*58b0*/  HADD2.F32 R105, -RZ, R102.H0_H0 ;  /* 0x20000066ff697230 */ /* 0x000fe40000004100 */
[----:B------:R-:W-:Y:S01]  /*58c0*/  FFMA.FTZ R12, R12, R45, -R43 ;  /* 0x0000002d0c0c7223 */ /* 0x000fe2000001082b */
[----:B------:R-:W-:Y:S01]  /*58d0*/  F2FP.F16.E4M3.UNPACK_B R43, R93 ;  /* 0x0000005dff2b723e */ /* 0x000fe200020006ff */
[----:B------:R-:W-:Y:S01]  /*58e0*/  FFMA.FTZ R32, R34, R45, R47 ;  /* 0x0000002d22207223 */ /* 0x000fe2000001002f */
[----:B------:R-:W-:Y:S01]  /*58f0*/  HADD2.F32 R45, -RZ, R36.H0_H0 ;  /* 0x20000024ff2d7230 */ /* 0x000fe20000004100 */
[----:B------:R-:W-:Y:S01]  /*5900*/  F2FP.F16.E4M3.UNPACK_B R103, R14.H1 ;  /* 0x0000000eff67723e */ /* 0x000fe200030006ff */
[----:B------:R-:W-:Y:S01]  /*5910*/  HADD2.F32 R34, -RZ, R44.H0_H0 ;  /* 0x2000002cff227230 */ /* 0x000fe20000004100 */
[----:B------:R-:W-:Y:S01]  /*5920*/  SHF.R.U32.HI R97, RZ, 0x18, R33 ;  /* 0x00000018ff617819 */ /* 0x000fe20000011621 */
[--C-:B------:R-:W-:Y:S01]  /*5930*/  HADD2.F32 R87, -RZ, R43.reuse.H0_H0 ;  /* 0x2000002bff577230 */ /* 0x100fe20000004100 */
[----:B------:R-:W-:Y:S01]  /*5940*/  LOP3.LUT R98, R33, 0xff, RZ, 0xc0, !PT ;  /* 0x000000ff21627812 */ /* 0x000fe200078ec0ff */
[----:B------:R-:W-:Y:S01]  /*5950*/  HADD2.F32 R47, -RZ, R46.H0_H0 ;  /* 0x2000002eff2f7230 */ /* 0x000fe20000004100 */
[----:B------:R-:W-:Y:S01]  /*5960*/  F2FP.F16.E4M3.UNPACK_B R104, R91.H1 ;  /* 0x0000005bff68723e */ /* 0x000fe200030006ff */
[----:B------:R-:W-:-:S02]  /*5970*/  HADD2.F32 R43, -RZ, R43.H1_H1 ;  /* 0x3000002bff2b7230 */ /* 0x000fc40000004100 */
[-C--:B------:R-:W-:Y:S01]  /*5980*/  FMUL.FTZ R93, R45, R87.reuse ;  /* 0x000000572d5d7220 */ /* 0x080fe20000410000 */
[C---:B------:R-:W-:Y:S01]  /*5990*/  FMUL.FTZ R90, R34.reuse, R87 ;  /* 0x00000057225a7220 */ /* 0x040fe20000410000 */
[----:B------:R-:W-:Y:S01]  /*59a0*/  HADD2.F32 R36, -RZ, R36.H1_H1 ;  /* 0x30000024ff247230 */ /* 0x000fe20000004100 */
[----:B------:R-:W-:Y:S01]  /*59b0*/  PRMT R97, R97, 0x654, R98 ;  /* 0x0000065461617816 */ /* 0x000fe20000000062 */
[----:B------:R-:W-:Y:S02]  /*59c0*/  HADD2.F32 R44, -RZ, R44.H1_H1 ;  /* 0x3000002cff2c7230 */ /* 0x000fe40000004100 */
[-C--:B------:R-:W-:Y:S01]  /*59d0*/  FFMA.FTZ R34, R34, R47.reuse, -R93 ;  /* 0x0000002f22227223 */ /* 0x080fe2000001085d */
[----:B------:R-:W-:Y:S01]  /*59e0*/  FFMA.FTZ R45, R45, R47, R90 ;  /* 0x0000002f2d2d7223 */ /* 0x000fe2000001005a */
[----:B------:R-:W-:Y:S02]  /*59f0*/  HADD2.F32 R47, -RZ, R46.H1_H1 ;  /* 0x3000002eff2f7230 */ /* 0x000fe40000004100 */
[-C--:B------:R-:W-:Y:S01]  /*5a00*/  FMUL.FTZ R87, R36, R43.reuse ;  /* 0x0000002b24577220 */ /* 0x080fe20000410000 */
[----:B------:R-:W-:Y:S01]  /*5a10*/  FMUL.FTZ R93, R44, R43 ;  /* 0x0000002b2c5d7220 */ /* 0x000fe20000410000 */
[----:B------:R-:W-:Y:S01]  /*5a20*/  SHF.R.U32.HI R46, RZ, 0x18, R9 ;  /* 0x00000018ff2e7819 */ /* 0x000fe20000011609 */
[----:B------:R-:W-:-:S02]  /*5a30*/  HADD2.F32 R107, -RZ, R103.H0_H0 ;  /* 0x20000067ff6b7230 */ /* 0x000fc40000004100 */
[-C--:B------:R-:W-:Y:S01]  /*5a40*/  FFMA.FTZ R43, R44, R47.reuse, -R87 ;  /* 0x0000002f2c2b7223 */ /* 0x080fe20000010857 */
[----:B------:R-:W-:Y:S01]  /*5a50*/  FFMA.FTZ R36, R36, R47, R93 ;  /* 0x0000002f24247223 */ /* 0x000fe2000001005d */
[--C-:B------:R-:W-:Y:S01]  /*5a60*/  SHF.R.U32.HI R47, RZ, 0x8, R9.reuse ;  /* 0x00000008ff2f7819 */ /* 0x100fe20000011609 */
[----:B------:R-:W-:Y:S01]  /*5a70*/  HADD2.F32 R106, -RZ, R104.H0_H0 ;  /* 0x20000068ff6a7230 */ /* 0x000fe20000004100 */
[----:B------:R-:W-:Y:S01]  /*5a80*/  LOP3.LUT R44, R9, 0xff, RZ, 0xc0, !PT ;  /* 0x000000ff092c7812 */ /* 0x000fe200078ec0ff */
[-C--:B------:R-:W-:Y:S01]  /*5a90*/  FMUL.FTZ R108, R105, R109.reuse ;  /* 0x0000006d696c7220 */ /* 0x080fe20000410000 */
[----:B------:R-:W-:Y:S01]  /*5aa0*/  SHF.R.U32.HI R90, RZ, 0x10, R9 ;  /* 0x00000010ff5a7819 */ /* 0x000fe20000011609 */
[----:B------:R-:W-:Y:S01]  /*5ab0*/  IMAD.SHL.U32 R47, R47, 0x100, RZ ;  /* 0x000001002f2f7824 */ /* 0x000fe200078e00ff */
[--C-:B------:R-:W-:Y:S01]  /*5ac0*/  SHF.R.U32.HI R9, RZ, 0x18, R11.reuse ;  /* 0x00000018ff097819 */ /* 0x100fe2000001160b */
[----:B------:R-:W-:Y:S01]  /*5ad0*/  FMUL.FTZ R109, R107, R109 ;  /* 0x0000006d6b6d7220 */ /* 0x000fe20000410000 */
[----:B------:R-:W-:Y:S01]  /*5ae0*/  LOP3.LUT R87, R11, 0xff, RZ, 0xc0, !PT ;  /* 0x000000ff0b577812 */ /* 0x000fe200078ec0ff */
[----:B------:R-:W-:Y:S01]  /*5af0*/  HADD2.F32 R101, -RZ, R101.H1_H1 ;  /* 0x30000065ff657230 */ /* 0x000fe20000004100 */
[----:B------:R-:W-:Y:S01]  /*5b00*/  SHF.R.U32.HI R93, RZ, 0x8, R11 ;  /* 0x00000008ff5d7819 */ /* 0x000fe2000001160b */
[----:B------:R-:W-:Y:S01]  /*5b10*/  HADD2.F32 R102, -RZ, R102.H1_H1 ;  /* 0x30000066ff667230 */ /* 0x000fe20000004100 */
[----:B------:R-:W-:Y:S01]  /*5b20*/  PRMT R44, R46, 0x654, R44 ;  /* 0x000006542e2c7816 */ /* 0x000fe2000000002c */
[-C--:B------:R-:W-:Y:S01]  /*5b30*/  FFMA.FTZ R108, R107, R106.reuse, -R108 ;  /* 0x0000006a6b6c7223 */ /* 0x080fe2000001086c */
[----:B------:R-:W-:Y:S01]  /*5b40*/  SHF.R.U32.HI R11, RZ, 0x8, R33 ;  /* 0x00000008ff0b7819 */ /* 0x000fe20000011621 */
[----:B------:R-:W-:Y:S01]  /*5b50*/  FFMA.FTZ R109, R105, R106, R109 ;  /* 0x0000006a696d7223 */ /* 0x000fe2000001006d */
[----:B------:R-:W-:Y:S01]  /*5b60*/  PRMT R87, R9, 0x654, R87 ;  /* 0x0000065409577816 */ /* 0x000fe20000000057 */
[----:B------:R-:W-:Y:S01]  /*5b70*/  HADD2.F32 R106, -RZ, R103.H1_H1 ;  /* 0x30000067ff6a7230 */ /* 0x000fe20000004100 */
[----:B------:R-:W-:Y:S01]  /*5b80*/  LOP3.LUT R9, R44, 0xff00, R47, 0xf8, !PT ;  /* 0x0000ff002c097812 */ /* 0x000fe200078ef82f */
[----:B------:R-:W-:Y:S01]  /*5b90*/  IMAD.SHL.U32 R44, R93, 0x100, RZ ;  /* 0x000001005d2c7824 */ /* 0x000fe200078e00ff */
[----:B------:R-:W-:Y:S01]  /*5ba0*/  F2FP.F16.E4M3.UNPACK_B R92, R92 ;  /* 0x0000005cff5c723e */ /* 0x000fe200020006ff */
[----:B------:R-:W-:Y:S01]  /*5bb0*/  IMAD.SHL.U32 R46, R11, 0x100, RZ ;  /* 0x000001000b2e7824 */ /* 0x000fe200078e00ff */
[----:B------:R-:W-:Y:S01]  /*5bc0*/  F2FP.F16.E4M3.UNPACK_B R47, R38 ;  /* 0x00000026ff2f723e */ /* 0x000fe200020006ff */
[----:B------:R-:W-:Y:S01]  /*5bd0*/  HADD2.F32 R103, -RZ, R104.H1_H1 ;  /* 0x30000068ff677230 */ /* 0x000fe20000004100 */
[----:B------:R-:W-:Y:S01]  /*5be0*/  LOP3.LUT R11, R87, 0xff00, R44, 0xf8, !PT ;  /* 0x0000ff00570b7812 */ /* 0x000fe200078ef82c */
[--C-:B------:R-:W-:Y:S01]  /*5bf0*/  HADD2.F32 R93, -RZ, R92.reuse.H0_H0 ;  /* 0x2000005cff5d7230 */ /* 0x100fe20000004100 */
[----:B------:R-:W-:Y:S01]  /*5c00*/  LOP3.LUT R44, R97, 0xff00, R46, 0xf8, !PT ;  /* 0x0000ff00612c7812 */ /* 0x000fe200078ef82e */
[----:B------:R-:W-:Y:S01]  /*5c10*/  HADD2.F32 R92, -RZ, R92.H1_H1 ;  /* 0x3000005cff5c7230 */ /* 0x000fe20000004100 */
[----:B------:R-:W-:Y:S01]  /*5c20*/  SHF.R.U32.HI R33, RZ, 0x10, R33 ;  /* 0x00000010ff217819 */ /* 0x000fe20000011621 */
[----:B------:R-:W-:Y:S01]  /*5c30*/  FMUL.FTZ R105, R102, R101 ;  /* 0x0000006566697220 */ /* 0x000fe20000410000 */
[----:B------:R-:W-:Y:S01]  /*5c40*/  F2FP.F16.E4M3.UNPACK_B R46, R14 ;  /* 0x0000000eff2e723e */ /* 0x000fe200020006ff */
[----:B------:R-:W-:Y:S01]  /*5c50*/  HADD2.F32 R14, -RZ, R47.H0_H0 ;  /* 0x2000002fff0e7230 */ /* 0x000fe20000004100 */
[----:B------:R-:W-:Y:S01]  /*5c60*/  F2FP.F16.E4M3.UNPACK_B R91, R91 ;  /* 0x0000005bff5b723e */ /* 0x000fe200020006ff */
[----:B------:R-:W-:Y:S01]  /*5c70*/  IMAD.U32 R33, R33, 0x10000, RZ ;  /* 0x0001000021217824 */ /* 0x000fe200078e00ff */
[----:B------:R-:W-:Y:S01]  /*5c80*/  F2FP.SATFINITE.E4M3.F32.PACK_AB_MERGE_C R12, R12, R8, RZ ;  /* 0x000000080c0c723e */ /* 0x000fe200048070ff */
[----:B------:R-:W-:-:S02]  /*5c90*/  HADD2.F32 R38, -RZ, R46.H0_H0 ;  /* 0x2000002eff267230 */ /* 0x000fc40000004100 */
[-C--:B------:R-:W-:Y:S01]  /*5ca0*/  FMUL.FTZ R97, R14, R93.reuse ;  /* 0x0000005d0e617220 */ /* 0x080fe20000410000 */
[----:B------:R-:W-:Y:S01]  /*5cb0*/  HADD2.F32 R47, -RZ, R47.H1_H1 ;  /* 0x3000002fff2f7230 */ /* 0x000fe20000004100 */
[----:B------:R-:W-:Y:S01]  /*5cc0*/  LOP3.LUT R44, R44, 0xff0000, R33, 0xf8, !PT ;  /* 0x00ff00002c2c7812 */ /* 0x000fe200078ef821 */
[----:B------:R-:W-:Y:S02]  /*5cd0*/  IMAD.U32 R90, R90, 0x10000, RZ ;  /* 0x000100005a5a7824 */ /* 0x000fe400078e00ff */
[----:B------:R-:W-:Y:S01]  /*5ce0*/  FMUL.FTZ R93, R38, R93 ;  /* 0x0000005d265d7220 */ /* 0x000fe20000410000 */
[--C-:B------:R-:W-:Y:S02]  /*5cf0*/  HADD2.F32 R87, -RZ, R91.reuse.H0_H0 ;  /* 0x2000005bff577230 */ /* 0x100fe40000004100 */
[----:B------:R-:W-:Y:S01]  /*5d00*/  FFMA.FTZ R105, R106, R103, -R105 ;  /* 0x000000676a697223 */ /* 0x000fe20000010869 */
[----:B------:R-:W-:Y:S02]  /*5d10*/  HADD2.F32 R46, -RZ, R46.H1_H1 ;  /* 0x3000002eff2e7230 */ /* 0x000fe40000004100 */
[----:B------:R-:W-:Y:S01]  /*5d20*/  FMUL.FTZ R33, R47, R92 ;  /* 0x0000005c2f217220 */ /* 0x000fe20000410000 */
[----:B------:R-:W-:Y:S01]  /*5d30*/  HADD2.F32 R91, -RZ, R91.H1_H1 ;  /* 0x3000005bff5b7230 */ /* 0x000fe20000004100 */
[----:B------:R-:W-:Y:S01]  /*5d40*/  F2FP.SATFINITE.E4M3.F32.PACK_AB_MERGE_C R10, R32, R10, RZ ;  /* 0x0000000a200a723e */ /* 0x000fe200048070ff */
[-C--:B------:R-:W-:Y:S01]  /*5d50*/  FFMA.FTZ R14, R14, R87.reuse, R93 ;  /* 0x000000570e0e7223 */ /* 0x080fe2000001005d */
[----:B------:R-:W-:Y:S01]  /*5d60*/  F2FP.SATFINITE.E4M3.F32.PACK_AB_MERGE_C R12, R43, R34, R12 ;  /* 0x000000222b0c723e */ /* 0x000fe2000480700c */
[----:B------:R-:W-:Y:S01]  /*5d70*/  FFMA.FTZ R38, R38, R87, -R97 ;  /* 0x0000005726267223 */ /* 0x000fe20000010861 */
[----:B------:R-:W-:Y:S01]  /*5d80*/  LOP3.LUT R9, R9, 0xff0000, R90, 0xf8, !PT ;  /* 0x00ff000009097812 */ /* 0x000fe200078ef85a */
[C---:B------:R-:W-:Y:S01]  /*5d90*/  FFMA.FTZ R93, R46.reuse, R91, -R33 ;  /* 0x0000005b2e5d7223 */ /* 0x040fe20000010821 */
[----:B------:R-:W-:Y:S01]  /*5da0*/  F2FP.F16.E4M3.UNPACK_B R32, R37 ;  /* 0x00000025ff20723e */ /* 0x000fe200020006ff */
[----:B------:R-:W-:Y:S01]  /*5db0*/  FMUL.FTZ R92, R46, R92 ;  /* 0x0000005c2e5c7220 */ /* 0x000fe20000410000 */
[----:B------:R-:W-:Y:S01]  /*5dc0*/  F2FP.F16.E4M3.UNPACK_B R43, R44 ;  /* 0x0000002cff2b723e */ /* 0x000fe200020006ff */
[----:B------:R-:W-:Y:S01]  /*5dd0*/  IMAD.U32 R96, R96, 0x10000, RZ ;  /* 0x0001000060607824 */ /* 0x000fe200078e00ff */
[----:B------:R-:W-:Y:S01]  /*5de0*/  F2FP.SATFINITE.E4M3.F32.PACK_AB_MERGE_C R8, R105, R108, RZ ;  /* 0x0000006c6908723e */ /* 0x000fe200048070ff */
[--C-:B------:R-:W-:Y:S01]  /*5df0*/  HADD2.F32 R34, -RZ, R32.reuse.H0_H0 ;  /* 0x20000020ff227230 */ /* 0x100fe20000004100 */
[----:B------:R-:W-:Y:S01]  /*5e00*/  F2FP.SATFINITE.E4M3.F32.PACK_AB_MERGE_C R36, R36, R45, R10 ;  /* 0x0000002d2424723e */ /* 0x000fe2000480700a */
[--C-:B------:R-:W-:Y:S01]  /*5e10*/  HADD2.F32 R87, -RZ, R43.reuse.H0_H0 ;  /* 0x2000002bff577230 */ /* 0x100fe20000004100 */
[----:B------:R-:W-:Y:S01]  /*5e20*/  F2FP.F16.E4M3.UNPACK_B R10, R13 ;  /* 0x0000000dff0a723e */ /* 0x000fe200020006ff */
[----:B------:R-:W-:Y:S01]  /*5e30*/  FFMA.FTZ R33, R47, R91, R92 ;  /* 0x0000005b2f217223 */ /* 0x000fe2000001005c */
[----:B------:R-:W-:Y:S01]  /*5e40*/  F2FP.F16.E4M3.UNPACK_B R45, R9 ;  /* 0x00000009ff2d723e */ /* 0x000fe200020006ff */
[----:B------:R-:W-:Y:S01]  /*5e50*/  HADD2.F32 R46, -RZ, R43.H1_H1 ;  /* 0x3000002bff2e7230 */ /* 0x000fe20000004100 */
[----:B------:R-:W-:Y:S01]  /*5e60*/  F2FP.SATFINITE.E4M3.F32.PACK_AB_MERGE_C R8, R93, R38, R8 ;  /* 0x000000265d08723e */ /* 0x000fe20004807008 */
[----:B------:R-:W-:-:S02]  /*5e70*/  HADD2.F32 R38, -RZ, R32.H1_H1 ;  /* 0x30000020ff267230 */ /* 0x000fc40000004100 */
[-C--:B------:R-:W-:Y:S01]  /*5e80*/  FMUL.FTZ R91, R34, R87.reuse ;  /* 0x00000057225b7220 */ /* 0x080fe20000410000 */
[--C-:B------:R-:W-:Y:S01]  /*5e90*/  HADD2.F32 R32, -RZ, R10.reuse.H0_H0 ;  /* 0x2000000aff207230 */ /* 0x100fe20000004100 */
[----:B------:R-:W-:Y:S01]  /*5ea0*/  SHF.R.U32.HI R99, RZ, 0x8, R35 ;  /* 0x00000008ff637819 */ /* 0x000fe20000011623 */
[--C-:B------:R-:W-:Y:S02]  /*5eb0*/  HADD2.F32 R47, -RZ, R45.reuse.H0_H0 ;  /* 0x2000002dff2f7230 */ /* 0x100fe40000004100 */
[----:B------:R-:W-:Y:S01]  /*5ec0*/  FMUL.FTZ R90, R38, R46 ;  /* 0x0000002e265a7220 */ /* 0x000fe20000410000 */
[----:B------:R-:W-:Y:S02]  /*5ed0*/  HADD2.F32 R43, -RZ, R10.H1_H1 ;  /* 0x3000000aff2b7230 */ /* 0x000fe40000004100 */
[C---:B------:R-:W-:Y:S01]  /*5ee0*/  FMUL.FTZ R87, R32.reuse, R87 ;  /* 0x0000005720577220 */ /* 0x040fe20000410000 */
[----:B------:R-:W-:Y:S02]  /*5ef0*/  HADD2.F32 R45, -RZ, R45.H1_H1 ;  /* 0x3000002dff2d7230 */ /* 0x000fe40000004100 */
[-C--:B------:R-:W-:Y:S01]  /*5f00*/  FFMA.FTZ R32, R32, R47.reuse, -R91 ;  /* 0x0000002f20207223 */ /* 0x080fe2000001085b */
[----:B------:R-:W-:Y:S01]  /*5f10*/  F2FP.F16.E4M3.UNPACK_B R44, R44.H1 ;  /* 0x0000002cff2c723e */ /* 0x000fe200030006ff */
[C---:B------:R-:W-:Y:S01]  /*5f20*/  FMUL.FTZ R91, R43.reuse, R46 ;  /* 0x0000002e2b5b7220 */ /* 0x040fe20000410000 */
[----:B------:R-:W-:Y:S01]  /*5f30*/  FFMA.FTZ R10, R34, R47, R87 ;  /* 0x0000002f220a7223 */ /* 0x000fe20000010057 */
[----:B------:R-:W-:Y:S01]  /*5f40*/  F2FP.F16.E4M3.UNPACK_B R34, R13.H1 ;  /* 0x0000000dff22723e */ /* 0x000fe200030006ff */
[-C--:B------:R-:W-:Y:S01]  /*5f50*/  FFMA.FTZ R43, R43, R45.reuse, -R90 ;  /* 0x0000002d2b2b7223 */ /* 0x080fe2000001085a */
[----:B------:R-:W-:Y:S01]  /*5f60*/  FFMA.FTZ R13, R38, R45, R91 ;  /* 0x0000002d260d7223 */ /* 0x000fe2000001005b */
[----:B------:R-:W-:Y:S01]  /*5f70*/  F2FP.F16.E4M3.UNPACK_B R45, R37.H1 ;  /* 0x00000025ff2d723e */ /* 0x000fe200030006ff */
[----:B------:R-:W-:Y:S01]  /*5f80*/  IMAD.SHL.U32 R99, R99, 0x100, RZ ;  /* 0x0000010063637824 */ /* 0x000fe200078e00ff */
[----:B------:R-:W-:Y:S01]  /*5f90*/  LOP3.LUT R100, R35, 0xff0000ff, RZ, 0xc0, !PT ;  /* 0xff0000ff23647812 */ /* 0x000fe200078ec0ff */
[--C-:B------:R-:W-:Y:S01]  /*5fa0*/  HADD2.F32 R37, -RZ, R34.reuse.H0_H0 ;  /* 0x20000022ff257230 */ /* 0x100fe20000004100 */
[----:B------:R-:W-:Y:S01]  /*5fb0*/  SHF.R.U32.HI R35, RZ, 0x10, R35 ;  /* 0x00000010ff237819 */ /* 0x000fe20000011623 */
[----:B------:R-:W-:Y:S01]  /*5fc0*/  HADD2.F32 R38, -RZ, R34.H1_H1 ;  /* 0x30000022ff267230 */ /* 0x000fe20000004100 */
[----:B------:R-:W-:Y:S01]  /*5fd0*/  F2FP.F16.E4M3.UNPACK_B R34, R9.H1 ;  /* 0x00000009ff22723e */ /* 0x000fe200030006ff */
[--C-:B------:R-:W-:Y:S01]  /*5fe0*/  HADD2.F32 R9, -RZ, R45.reuse.H0_H0 ;  /* 0x2000002dff097230 */ /* 0x100fe20000004100 */
[----:B------:R-:W-:Y:S01]  /*5ff0*/  LOP3.LUT R100, R100, 0xff00, R99, 0xf8, !PT ;  /* 0x0000ff0064647812 */ /* 0x000fe200078ef863 */
[----:B------:R-:W-:Y:S01]  /*6000*/  HADD2.F32 R90, -RZ, R44.H0_H0 ;  /* 0x2000002cff5a7230 */ /* 0x000fe20000004100 */
[----:B------:R-:W-:Y:S01]  /*6010*/  LOP3.LUT R11, R11, 0xff0000, R96, 0xf8, !PT ;  /* 0x00ff00000b0b7812 */ /* 0x000fe200078ef860 */
[----:B------:R-:W-:-:S02]  /*6020*/  HADD2.F32 R45, -RZ, R45.H1_H1 ;  /* 0x3000002dff2d7230 */ /* 0x000fc40000004100 */
[----:B------:R-:W-:Y:S01]  /*6030*/  FMUL.FTZ R101, R106, R101 ;  /* 0x000000656a657220 */ /* 0x000fe20000410000 */
[----:B------:R-:W-:Y:S02]  /*6040*/  HADD2.F32 R47, -RZ, R44.H1_H1 ;  /* 0x3000002cff2f7230 */ /* 0x000fe40000004100 */
[----:B------:R-:W-:Y:S02]  /*6050*/  IMAD.U32 R35, R35, 0x10000, RZ ;  /* 0x0001000023237824 */ /* 0x000fe400078e00ff */
[----:B------:R-:W-:Y:S01]  /*6060*/  FFMA.FTZ R102, R102, R103, R101 ;  /* 0x0000006766667223 */ /* 0x000fe20000010065 */
[--C-:B------:R-:W-:Y:S02]  /*6070*/  HADD2.F32 R44, -RZ, R34.reuse.H0_H0 ;  /* 0x20000022ff2c7230 */ /* 0x100fe40000004100 */
[-C--:B------:R-:W-:Y:S01]  /*6080*/  FMUL.FTZ R87, R45, R47.reuse ;  /* 0x0000002f2d577220 */ /* 0x080fe20000410000 */
[----:B------:R-:W-:Y:S02]  /*6090*/  HADD2.F32 R46, -RZ, R34.H1_H1 ;  /* 0x30000022ff2e7230 */ /* 0x000fe40000004100 */
[-C--:B------:R-:W-:Y:S01]  /*60a0*/  FMUL.FTZ R34, R9, R90.reuse ;  /* 0x0000005a09227220 */ /* 0x080fe20000410000 */
[----:B------:R-:W-:Y:S01]  /*60b0*/  FMUL.FTZ R92, R38, R47 ;  /* 0x0000002f265c7220 */ /* 0x000fe20000410000 */
[----:B------:R-:W-:Y:S01]  /*60c0*/  LOP3.LUT R35, R100, 0xff0000, R35, 0xf8, !PT ;  /* 0x00ff000064237812 */ /* 0x000fe200078ef823 */
[C---:B------:R-:W-:Y:S01]  /*60d0*/  FMUL.FTZ R90, R37.reuse, R90 ;  /* 0x0000005a255a7220 */ /* 0x040fe20000410000 */
[----:B------:R-:W-:Y:S01]  /*60e0*/  FFMA.FTZ R34, R37, R44, -R34 ;  /* 0x0000002c25227223 */ /* 0x000fe20000010822 */
[-C--:B------:R-:W-:Y:S01]  /*60f0*/  FFMA.FTZ R37, R38, R46.reuse, -R87 ;  /* 0x0000002e26257223 */ /* 0x080fe20000010857 */
[----:B------:R-:W-:Y:S01]  /*6100*/  FFMA.FTZ R38, R45, R46, R92 ;  /* 0x0000002e2d267223 */ /* 0x000fe2000001005c */
[----:B------:R-:W-:Y:S01]  /*6110*/  FFMA.FTZ R9, R9, R44, R90 ;  /* 0x0000002c09097223 */ /* 0x000fe2000001005a */
[----:B------:R-:W-:-:S02]  /*6120*/  F2FP.F16.E4M3.UNPACK_B R46, R39 ;  /* 0x00000027ff2e723e */ /* 0x000fc400020006ff */
[----:B------:R-:W-:Y:S02]  /*6130*/  F2FP.F16.E4M3.UNPACK_B R45, R35 ;  /* 0x00000023ff2d723e */ /* 0x000fe400020006ff */
[-C--:B------:R-:W-:Y:S01]  /*6140*/  F2FP.F16.E4M3.UNPACK_B R44, R15.reuse ;  /* 0x0000000fff2c723e */ /* 0x080fe200020006ff */
[--C-:B------:R-:W-:Y:S01]  /*6150*/  HADD2.F32 R93, -RZ, R46.reuse.H0_H0 ;  /* 0x2000002eff5d7230 */ /* 0x100fe20000004100 */
[----:B------:R-:W-:Y:S01]  /*6160*/  F2FP.F16.E4M3.UNPACK_B R47, R15.H1 ;  /* 0x0000000fff2f723e */ /* 0x000fe200030006ff */
[----:B------:R-:W-:Y:S01]  /*6170*/  HADD2.F32 R92, -RZ, R45.H0_H0 ;  /* 0x2000002dff5c7230 */ /* 0x000fe20000004100 */
[----:B------:R-:W-:Y:S01]  /*6180*/  F2FP.F16.E4M3.UNPACK_B R15, R11 ;  /* 0x0000000bff0f723e */ /* 0x000fe200020006ff */
        /* <DEDUP_REMOVED lines=8> */
[--C-:B------:R-:W-:Y:S02]  /*6210*/  HADD2.F32 R98, -RZ, R91.reuse.H0_H0 ;  /* 0x2000005bff627230 */ /* 0x100fe40000004100 */
[C---:B------:R-:W-:Y:S01]  /*6220*/  FMUL.FTZ R104, R39.reuse, R92 ;  /* 0x0000005c27687220 */ /* 0x040fe20000410000 */
[----:B------:R-:W-:Y:S02]  /*6230*/  HADD2.F32 R90, -RZ, R90.H1_H1 ;  /* 0x3000005aff5a7230 */ /* 0x000fe40000004100 */
[-C--:B------:R-:W-:Y:S01]  /*6240*/  FFMA.FTZ R11, R39, R96.reuse, -R100 ;  /* 0x00000060270b7223 */ /* 0x080fe20000010864 */
[----:B------:R-:W-:Y:S02]  /*6250*/  HADD2.F32 R91, -RZ, R91.H1_H1 ;  /* 0x3000005bff5b7230 */ /* 0x000fe40000004100 */
[----:B------:R-:W-:Y:S01]  /*6260*/  FFMA.FTZ R39, R93, R96, R104 ;  /* 0x000000605d277223 */ /* 0x000fe20000010068 */
[----:B------:R-:W-:-:S02]  /*6270*/  HADD2.F32 R92, -RZ, R47.H0_H0 ;  /* 0x2000002fff5c7230 */ /* 0x000fc40000004100 */
[-C--:B------:R-:W-:Y:S01]  /*6280*/  FMUL.FTZ R99, R87, R98.reuse ;  /* 0x0000006257637220 */ /* 0x080fe20000410000 */
[----:B------:R-:W-:Y:S02]  /*6290*/  HADD2.F32 R47, -RZ, R47.H1_H1 ;  /* 0x3000002fff2f7230 */ /* 0x000fe40000004100 */
[-C--:B------:R-:W-:Y:S01]  /*62a0*/  FMUL.FTZ R96, R90, R91.reuse ;  /* 0x0000005b5a607220 */ /* 0x080fe20000410000 */
[--C-:B------:R-:W-:Y:S02]  /*62b0*/  HADD2.F32 R97, -RZ, R35.reuse.H0_H0 ;  /* 0x20000023ff617230 */ /* 0x100fe40000004100 */
[----:B------:R-:W-:Y:S01]  /*62c0*/  FMUL.FTZ R98, R92, R98 ;  /* 0x000000625c627220 */ /* 0x000fe20000410000 */
[----:B------:R-:W-:Y:S02]  /*62d0*/  HADD2.F32 R35, -RZ, R35.H1_H1 ;  /* 0x30000023ff237230 */ /* 0x000fe40000004100 */
[----:B------:R-:W-:Y:S01]  /*62e0*/  FMUL.FTZ R93, R47, R91 ;  /* 0x0000005b2f5d7220 */ /* 0x000fe20000410000 */
[----:B------:R-:W-:Y:S01]  /*62f0*/  HADD2.F32 R45, -RZ, R45.H1_H1 ;  /* 0x3000002dff2d7230 */ /* 0x000fe20000004100 */
[----:B------:R-:W-:Y:S01]  /*6300*/  F2FP.SATFINITE.E4M3.F32.PACK_AB_MERGE_C R102, R102, R109, RZ ;  /* 0x0000006d6666723e */ /* 0x000fe200048070ff */
[----:B------:R-:W-:-:S02]  /*6310*/  HADD2.F32 R44, -RZ, R44.H1_H1 ;  /* 0x3000002cff2c7230 */ /* 0x000fc40000004100 */
[----:B------:R-:W-:Y:S01]  /*6320*/  FFMA.FTZ R91, R47, R35, -R96 ;  /* 0x000000232f5b7223 */ /* 0x000fe20000010860 */
[----:B------:R-:W-:Y:S02]  /*6330*/  HADD2.F32 R15, -RZ, R15.H1_H1 ;  /* 0x3000000fff0f7230 */ /* 0x000fe40000004100 */
[----:B------:R-:W-:Y:S01]  /*6340*/  FMUL.FTZ R47, R46, R45 ;  /* 0x0000002d2e2f7220 */ /* 0x000fe20000410000 */
[-C--:B------:R-:W-:Y:S01]  /*6350*/  FFMA.FTZ R92, R92, R97.reuse, -R99 ;  /* 0x000000615c5c7223 */ /* 0x080fe20000010863 */
[----:B------:R-:W-:Y:S01]  /*6360*/  FFMA.FTZ R87, R87, R97, R98 ;  /* 0x0000006157577223 */ /* 0x000fe20000010062 */
[----:B------:R-:W-:Y:S01]  /*6370*/  FMUL.FTZ R45, R44, R45 ;  /* 0x0000002d2c2d7220 */ /* 0x000fe20000410000 */
[----:B------:R-:W-:Y:S01]  /*6380*/  FFMA.FTZ R90, R90, R35, R93 ;  /* 0x000000235a5a7223 */ /* 0x000fe2000001005d */
[----:B------:R-:W-:Y:S01]  /*6390*/  F2FP.SATFINITE.E4M3.F32.PACK_AB_MERGE_C R34, R37, R34, RZ ;  /* 0x000000222522723e */ /* 0x000fe200048070ff */
[-C--:B------:R-:W-:Y:S01]  /*63a0*/  FFMA.FTZ R44, R44, R15.reuse, -R47 ;  /* 0x0000000f2c2c7223 */ /* 0x080fe2000001082f */
[----:B------:R-:W-:Y:S01]  /*63b0*/  F2FP.SATFINITE.E4M3.F32.PACK_AB_MERGE_C R33, R33, R14, R102 ;  /* 0x0000000e2121723e */ /* 0x000fe20004807066 */
[----:B------:R-:W-:Y:S01]  /*63c0*/  FFMA.FTZ R46, R46, R15, R45 ;  /* 0x0000000f2e2e7223 */ /* 0x000fe2000001002d */
[----:B------:R-:W-:Y:S01]  /*63d0*/  F2FP.SATFINITE.E4M3.F32.PACK_AB_MERGE_C R9, R38, R9, RZ ;  /* 0x000000092609723e */ /* 0x000fe200048070ff */
[----:B------:R-:W-:Y:S01]  /*63e0*/  IMAD.MOV.U32 R14, RZ, RZ, R8 ;  /* 0x000000ffff0e7224 */ /* 0x000fe200078e0008 */
[----:B------:R-:W-:Y:S01]  /*63f0*/  F2FP.SATFINITE.E4M3.F32.PACK_AB_MERGE_C R43, R43, R32, R34 ;  /* 0x000000202b2b723e */ /* 0x000fe20004807022 */
[----:B------:R-:W-:Y:S01]  /*6400*/  IMAD.MOV.U32 R38, RZ, RZ, R33 ;  /* 0x000000ffff267224 */ /* 0x000fe200078e0021 */
[----:B------:R-:W-:-:S02]  /*6410*/  F2FP.SATFINITE.E4M3.F32.PACK_AB_MERGE_C R91, R91, R92, RZ ;  /* 0x0000005c5b5b723e */ /* 0x000fc400048070ff */
[----:B------:R-:W-:Y:S02]  /*6420*/  F2FP.SATFINITE.E4M3.F32.PACK_AB_MERGE_C R87, R90, R87, RZ ;  /* 0x000000575a57723e */ /* 0x000fe400048070ff */
[----:B------:R-:W-:Y:S01]  /*6430*/  F2FP.SATFINITE.E4M3.F32.PACK_AB_MERGE_C R37, R13, R10, R9 ;  /* 0x0000000a0d25723e */ /* 0x000fe20004807009 */
[----:B------:R-:W-:Y:S01]  /*6440*/  IMAD.MOV.U32 R13, RZ, RZ, R43 ;  /* 0x000000ffff0d7224 */ /* 0x000fe200078e002b */
[----:B------:R-:W-:Y:S02]  /*6450*/  F2FP.SATFINITE.E4M3.F32.PACK_AB_MERGE_C R15, R44, R11, R91 ;  /* 0x0000000b2c0f723e */ /* 0x000fe4000480705b */
[----:B------:R-:W-:-:S07]  /*6460*/  F2FP.SATFINITE.E4M3.F32.PACK_AB_MERGE_C R39, R46, R39, R87 ;  /* 0x000000272e27723e */ /* 0x000fce0004807057 */
.L_x_10742:
[----:B------:R-:W-:Y:S05]  /*6470*/  BSYNC B1 ;  /* 0x0000000000017941 */ /* 0x000fea0003800000 */
.L_x_10741:
[----:B0-----:R3:W-:Y:S01]  /*6480*/  STG.E.128 desc[UR40][R40.64], R12 ;  /* 0x0000000c28007986 */ /* 0x0017e2000c101d28 */
        /* <DEDUP_REMOVED lines=9> */
.L_x_10714:
[----:B------:R-:W-:-:S13]  /*6520*/  ISETP.NE.AND P3, PT, R153, 0x3, PT ;  /* 0x000000039900780c */ /* 0x000fda0003f65270 */
[----:B------:R-:W-:Y:S05]  /*6530*/  @!P3 BRA `(.L_x_10743) ;  /* 0x000000000004b947 */ /* 0x000fea0003800000 */
[----:B------:R-:W-:Y:S01]  /*6540*/  BPT.TRAP 0x1 ;  /* 0x000000040000795c */ /* 0x000fe20000300000 */
.L_x_10743:
[----:B------:R-:W-:Y:S01]  /*6550*/  IMAD R83, R17, 0x8, R16 ;  /* 0x0000000811537824 */ /* 0x000fe200078e0210 */
[----:B------:R-:W-:Y:S01]  /*6560*/  SHF.L.U32 R86, R156, 0x1f, RZ ;  /* 0x0000001f9c567819 */ /* 0x000fe200000006ff */
[----:B------:R-:W-:Y:S01]  /*6570*/  IMAD R85, R2, -0x80, R26 ;  /* 0xffffff8002557824 */ /* 0x000fe200078e021a */
[----:B------:R-:W-:Y:S02]  /*6580*/  BSSY B1, `(.L_x_10744) ;  /* 0x0000005000017945 */ /* 0x000fe40003800000 */
[----:B------:R-:W0:Y:S02]  /*6590*/  SYNCS.PHASECHK.TRANS64.TRYWAIT P5, [R83+URZ+0x19c90], R86 ;  /* 0x019c9056530075a7 */ /* 0x000e2400080a017f */
[----:B------:R-:W-:-:S04]  /*65a0*/  VIMNMX R85, R85, 0x80, PT ;  /* 0x0000008055557848 */ /* 0x000fc80003fe0100 */
[----:B------:R-:W-:Y:S01]  /*65b0*/  ISETP.GE.AND P4, PT, R19, R85, PT ;  /* 0x000000551300720c */ /* 0x000fe20003f86270 */
[----:B0-----:R-:W-:-:S12]  /*65c0*/  @!P5 BRA `(.L_x_10745) ;  /* 0x000001780074d947 */ /* 0x001fd80003800000 */
.L_x_10985:
[----:B------:R-:W-:Y:S05]  /*65d0*/  BSYNC B1 ;  /* 0x0000000000017941 */ /* 0x000fea0003800000 */
.L_x_10744:
        /* <DEDUP_REMOVED lines=9> */
.L_x_10721:
[----:B------:R-:W-:Y:S05]  /*6670*/  BSYNC B0 ;  /* 0x0000000000007941 */ /* 0x000fea0003800000 */
.L_x_10713:
        /* <DEDUP_REMOVED lines=17> */
.L_x_10747:
[----:B------:R-:W-:Y:S05]  /*6790*/  BSYNC B0 ;  /* 0x0000000000007941 */ /* 0x000fea0003800000 */
.L_x_10746:
[----:B------:R-:W2:Y:S01]  /*67a0*/  SYNCS.PHASECHK.TRANS64.TRYWAIT P5, [R83+URZ+0x19cb0], R86 ;  /* 0x019cb056530075a7 */ /* 0x000ea200080a017f */
[----:B------:R-:W-:Y:S01]  /*67b0*/  BSSY B0, `(.L_x_10748) ;  /* 0x0000003000007945 */ /* 0x000fe20003800000 */
[----:B------:R-:W-:-:S03]  /*67c0*/  ISETP.GE.AND P3, PT, R19, R85, PT ;  /* 0x000000551300720c */ /* 0x000fc60003f66270 */
[----:B--2---:R-:W-:Y:S10]  /*67d0*/  @!P5 BRA `(.L_x_10749) ;  /* 0x000001780004d947 */ /* 0x004ff40003800000 */
.L_x_10986:
[----:B------:R-:W-:Y:S05]  /*67e0*/  BSYNC B0 ;  /* 0x0000000000007941 */ /* 0x000fea0003800000 */
.L_x_10748:
[----:B------:R-:W-:Y:S04]  /*67f0*/  BSSY B0, `(.L_x_10750) ;  /* 0x0000016000007945 */ /* 0x000fe80003800000 */
[----:B------:R-:W-:Y:S05]  /*6800*/  @P3 BRA `(.L_x_10751) ;  /* 0x0000000000503947 */ /* 0x000fea0003800000 */
[----:B------:R-:W-:Y:S01]  /*6810*/  ULDC UR8, c[0x0][0x2f4] ;  /* 0x0000bd0000087ab9 */ /* 0x000fe20000000800 */
[----:B0--3--:R-:W-:Y:S01]  /*6820*/  IMAD.WIDE R12, R2, 0x80, R30 ;  /* 0x00000080020c7825 */ /* 0x009fe200078e021e */
[----:B------:R-:W-:Y:S01]  /*6830*/  ISETP.GE.AND P5, PT, R22, UR8, PT ;  /* 0x0000000816007c0c */ /* 0x000fe2000bfa6270 */
[----:B------:R-:W-:Y:S01]  /*6840*/  ULDC.64 UR4, c[0x0][0x328] ;  /* 0x0000ca0000047ab9 */ /* 0x000fe20000000a00 */
[----:B------:R-:W-:Y:S01]  /*6850*/  ULDC.64 UR6, c[0x0][0x318] ;  /* 0x0000c60000067ab9 */ /* 0x000fe20000000a00 */
[----:B------:R-:W-:Y:S02]  /*6860*/  IMAD.MOV.U32 R14, RZ, RZ, R56 ;  /* 0x000000ffff0e7224 */ /* 0x000fe400078e0038 */
[----:B------:R-:W-:Y:S02]  /*6870*/  IMAD.MOV.U32 R15, RZ, RZ, R0 ;  /* 0x000000ffff0f7224 */ /* 0x000fe400078e0000 */
[----:B------:R-:W-:Y:S02]  /*6880*/  IMAD R13, R13, UR4, RZ ;  /* 0x000000040d0d7c24 */ /* 0x000fe4000f8e02ff */
[----:B------:R-:W-:-:S04]  /*6890*/  IMAD.WIDE.U32 R14, R12, UR4, R14 ;  /* 0x000000040c0e7c25 */ /* 0x000fc8000f8e000e */
[----:B-1----:R-:W0:Y:S01]  /*68a0*/  @!P5 LDS.128 R8, [R84+0x9000] ;  /* 0x009000005408d984 */ /* 0x002e220000000c00 */
[----:B------:R-:W-:Y:S01]  /*68b0*/  IMAD R13, R12, UR5, R13 ;  /* 0x000000050c0d7c24 */ /* 0x000fe2000f8e020d */
[----:B------:R-:W-:-:S04]  /*68c0*/  IADD3 R32, P3, R14, UR6, RZ ;  /* 0x000000060e207c10 */ /* 0x000fc8000ff7e0ff */
[----:B------:R-:W-:Y:S02]  /*68d0*/  IADD3.X R33, R15, UR7, R13, P3, !PT ;  /* 0x000000070f217c10 */ /* 0x000fe40009ffe40d */
[----:B------:R-:W-:-:S03]  /*68e0*/  ISETP.GE.AND P3, PT, R81, UR8, PT ;  /* 0x0000000851007c0c */ /* 0x000fc6000bf66270 */
[----:B0-----:R-:W-:Y:S01]  /*68f0*/  @!P5 STG.E.128 desc[UR40][R32.64], R8 ;  /* 0x000000082000d986 */ /* 0x001fe2000c101d28 */
[----:B------:R-:W-:-:S09]  /*6900*/  ISETP.GE.AND P5, PT, R65, UR8, PT ;  /* 0x0000000841007c0c */ /* 0x000fd2000bfa6270 */
[----:B------:R-:W0:Y:S04]  /*6910*/  @!P3 LDS.128 R8, [R84+0xa000] ;  /* 0x00a000005408b984 */ /* 0x000e280000000c00 */
[----:B------:R-:W1:Y:S04]  /*6920*/  @!P5 LDS.128 R12, [R84+0xb000] ;  /* 0x00b00000540cd984 */ /* 0x000e680000000c00 */
[----:B0-----:R0:W-:Y:S04]  /*6930*/  @!P3 STG.E.128 desc[UR40][R32.64+0x20], R8 ;  /* 0x000020082000b986 */ /* 0x0011e8000c101d28 */
[----:B-1----:R0:W-:Y:S02]  /*6940*/  @!P5 STG.E.128 desc[UR40][R32.64+0x40], R12 ;  /* 0x0000400c2000d986 */ /* 0x0021e4000c101d28 */
.L_x_10751:
[----:B------:R-:W-:Y:S05]  /*6950*/  BSYNC B0 ;  /* 0x0000000000007941 */ /* 0x000fea0003800000 */
.L_x_10750:
        /* <DEDUP_REMOVED lines=13> */
[----:B------:R-:W-:Y:S02]  /*6a30*/  SEL R9, RZ, 0x1, P4 ;  /* 0x00000001ff097807 */ /* 0x000fe40002000000 */
[----:B------:R-:W-:Y:S02]  /*6a40*/  SEL R17, R17, RZ, P4 ;  /* 0x000000ff11117207 */ /* 0x000fe40002000000 */
[----:B------:R-:W-:Y:S01]  /*6a50*/  LOP3.LUT R156, R156, R9, RZ, 0x3c, !PT ;  /* 0x000000099c9c7212 */ /* 0x000fe200078e3cff */
[----:B0-----:R-:W-:Y:S06]  /*6a60*/  @P2 BRA `(.L_x_10752) ;  /* 0xffffffbc001c2947 */ /* 0x001fec000383ffff */
.L_x_10708:
[----:B------:R-:W-:Y:S04]  /*6a70*/  BSSY B0, `(.L_x_10753) ;  /* 0x0000004000007945 */ /* 0x000fe80003800000 */
[----:B------:R-:W-:Y:S05]  /*6a80*/  @P3 BRA `(.L_x_10754) ;  /* 0x0000000000083947 */ /* 0x000fea0003800000 */
[----:B------:R-:W0:Y:S02]  /*6a90*/  FENCE.VIEW.ASYNC.G ;  /* 0x00000000000073c6 */ /* 0x000e240000000100 */
[----:B0-----:R-:W-:Y:S06]  /*6aa0*/  BAR.ARV 0xc, 0x200 ;  /* 0x0308000000007b1d */ /* 0x001fec0000002000 */
.L_x_10754:
[----:B------:R-:W-:Y:S05]  /*6ab0*/  BSYNC B0 ;  /* 0x0000000000007941 */ /* 0x000fea0003800000 */
.L_x_10753:
[----:B------:R-:W2:Y:S01]  /*6ac0*/  LDL R2, [R1+0x5c] ;  /* 0x00005c0001027983 */ /* 0x000ea20000100800 */
[----:B------:R-:W-:Y:S01]  /*6ad0*/  ULDC.64 UR4, c[0x0][0x990] ;  /* 0x0002640000047ab9 */ /* 0x000fe20000000a00 */
[----:B------:R-:W-:Y:S02]  /*6ae0*/  ULDC.64 UR6, c[0x0][0x998] ;  /* 0x0002660000067ab9 */ /* 0x000fe40000000a00 */
[----:B------:R-:W4:Y:S04]  /*6af0*/  LDL R4, [R1+0x44] ;  /* 0x0000440001047983 */ /* 0x000f280000100800 */
[----:B---3--:R-:W3:Y:S01]  /*6b00*/  LDL R15, [R1+0x38] ;  /* 0x00003800010f7983 */ /* 0x008ee20000100800 */
[----:B------:R-:W-:Y:S02]  /*6b10*/  ISETP.NE.U32.AND P0, PT, RZ, UR4, PT ;  /* 0x00000004ff007c0c */ /* 0x000fe4000bf05070 */
[----:B------:R-:W-:Y:S01]  /*6b20*/  ISETP.NE.U32.AND P1, PT, RZ, UR6, PT ;  /* 0x00000006ff007c0c */ /* 0x000fe2000bf25070 */
[----:B------:R-:W3:Y:S01]  /*6b30*/  LDL R14, [R1+0x24] ;  /* 0x00002400010e7983 */ /* 0x000ee20000100800 */
[----:B------:R-:W-:-:S02]  /*6b40*/  ISETP.NE.AND.EX P0, PT, RZ, UR5, PT, P0 ;  /* 0x00000005ff007c0c */ /* 0x000fc4000bf05300 */
[----:B------:R-:W-:-:S11]  /*6b50*/  ISETP.NE.AND.EX P1, PT, RZ, UR7, PT, P1 ;  /* 0x00000007ff007c0c */ /* 0x000fd6000bf25310 */
[----:B------:R-:W2:Y:S08]  /*6b60*/  @P0 LDC.64 R6, c[0x0][0x9a8] ;  /* 0x00026a00ff060b82 */ /* 0x000eb00000000a00 */
[----:B-1----:R-:W0:Y:S08]  /*6b70*/  @P1 LDC.64 R8, c[0x0][0x9b8] ;  /* 0x00026e00ff081b82 */ /* 0x002e300000000a00 */
[----:B------:R-:W3:Y:S08]  /*6b80*/  @P0 LDC.64 R10, c[0x0][0x9b0] ;  /* 0x00026c00ff0a0b82 */ /* 0x000ef00000000a00 */
[----:B------:R-:W1:Y:S01]  /*6b90*/  @P1 LDC.64 R12, c[0x0][0x9c0] ;  /* 0x00027000ff0c1b82 */ /* 0x000e620000000a00 */
[----:B--2---:R-:W-:-:S02]  /*6ba0*/  @P0 IMAD R0, R2, R6, RZ ;  /* 0x0000000602000224 */ /* 0x004fc400078e02ff */
[----:B0-----:R-:W-:Y:S02]  /*6bb0*/  @P1 IMAD R2, R2, R8, RZ ;  /* 0x0000000802021224 */ /* 0x001fe400078e02ff */
[C---:B----4-:R-:W-:Y:S02]  /*6bc0*/  @P0 IMAD R7, R4.reuse, R7, R0 ;  /* 0x0000000704070224 */ /* 0x050fe400078e0200 */
[C---:B------:R-:W-:Y:S02]  /*6bd0*/  @P1 IMAD R9, R4.reuse, R9, R2 ;  /* 0x0000000904091224 */ /* 0x040fe400078e0202 */
[----:B------:R-:W-:-:S04]  /*6be0*/  @P0 IMAD.WIDE.U32 R2, R4, R6, RZ ;  /* 0x0000000604020225 */ /* 0x000fc800078e00ff */
[----:B------:R-:W-:-:S04]  /*6bf0*/  @P1 IMAD.WIDE.U32 R4, R4, R8, RZ ;  /* 0x0000000804041225 */ /* 0x000fc800078e00ff */
[----:B------:R-:W-:Y:S02]  /*6c00*/  @P0 IMAD.IADD R3, R3, 0x1, R7 ;  /* 0x0000000103030824 */ /* 0x000fe400078e0207 */
[----:B------:R-:W-:Y:S02]  /*6c10*/  @P1 IMAD.IADD R5, R5, 0x1, R9 ;  /* 0x0000000105051824 */ /* 0x000fe400078e0209 */
[----:B---3--:R-:W-:-:S04]  /*6c20*/  @P0 IMAD.WIDE.U32 R2, R15, R10, R2 ;  /* 0x0000000a0f020225 */ /* 0x008fc800078e0002 */
[C---:B-1----:R-:W-:Y:S01]  /*6c30*/  @P1 IMAD.WIDE.U32 R6, R15.reuse, R12, R4 ;  /* 0x0000000c0f061225 */ /* 0x042fe200078e0004 */
[----:B------:R-:W-:Y:S01]  /*6c40*/  @P0 LEA R4, P2, R2, UR4, 0x2 ;  /* 0x0000000402040c11 */ /* 0x000fe2000f8410ff */
[----:B------:R-:W-:Y:S02]  /*6c50*/  ULDC UR4, c[0x0][0x988] ;  /* 0x0002620000047ab9 */ /* 0x000fe40000000800 */
[C---:B------:R-:W-:Y:S01]  /*6c60*/  @P0 IMAD R5, R15.reuse, R11, R3 ;  /* 0x0000000b0f050224 */ /* 0x040fe200078e0203 */
[----:B------:R-:W-:Y:S01]  /*6c70*/  @P1 LEA R8, P3, R6, UR6, 0x2 ;  /* 0x0000000606081c11 */ /* 0x000fe2000f8610ff */
[----:B------:R-:W-:Y:S02]  /*6c80*/  @P1 IMAD R3, R15, R13, R7 ;  /* 0x0000000d0f031224 */ /* 0x000fe400078e0207 */
[----:B------:R-:W-:Y:S01]  /*6c90*/  IMAD.MOV.U32 R0, RZ, RZ, 0x3f800000 ;  /* 0x3f800000ff007424 */ /* 0x000fe200078e00ff */
[----:B------:R-:W-:Y:S02]  /*6ca0*/  @P0 LEA.HI.X R5, R2, UR5, R5, 0x2, P2 ;  /* 0x0000000502050c11 */ /* 0x000fe400090f1405 */
[----:B------:R-:W-:Y:S01]  /*6cb0*/  @P1 LEA.HI.X R9, R6, UR7, R3, 0x2, P3 ;  /* 0x0000000706091c11 */ /* 0x000fe200098f1403 */
[----:B------:R-:W-:Y:S01]  /*6cc0*/  IMAD.MOV.U32 R3, RZ, RZ, 0x3f800000 ;  /* 0x3f800000ff037424 */ /* 0x000fe200078e00ff */
[----:B------:R-:W0:Y:S03]  /*6cd0*/  LDC R2, c[0x0][0x448] ;  /* 0x00011200ff027b82 */ /* 0x000e260000000800 */
[----:B------:R-:W2:Y:S04]  /*6ce0*/  @P1 LDG.E R0, desc[UR40][R8.64] ;  /* 0x0000002808001981 */ /* 0x000ea8000c1e1900 */
[----:B------:R-:W2:Y:S01]  /*6cf0*/  @P0 LDG.E R3, desc[UR40][R4.64] ;  /* 0x0000002804030981 */ /* 0x000ea2000c1e1900 */
[----:B0-----:R-:W-:-:S13]  /*6d00*/  ISETP.NE.AND P0, PT, R2, 0x1, PT ;  /* 0x000000010200780c */ /* 0x001fda0003f05270 */
[----:B------:R-:W0:Y:S08]  /*6d10*/  @P0 LDC R2, c[0x0][0x44c] ;  /* 0x00011300ff020b82 */ /* 0x000e300000000800 */
[----:B------:R-:W1:Y:S01]  /*6d20*/  @P0 LDC R11, c[0x0][0x450] ;  /* 0x00011400ff0b0b82 */ /* 0x000e620000000800 */
[----:B------:R-:W-:-:S04]  /*6d30*/  VIADD R7, R14, 0xbf ;  /* 0x000000bf0e077836 */ /* 0x000fc80000000000 */
[----:B0-----:R-:W-:-:S05]  /*6d40*/  @P0 IMAD.HI.U32 R2, R7, R2, RZ ;  /* 0x0000000207020227 */ /* 0x001fca00078e00ff */
[----:B-1----:R-:W-:-:S05]  /*6d50*/  @P0 SHF.R.U32.HI R7, RZ, R11, R2 ;  /* 0x0000000bff070219 */ /* 0x002fca0000011602 */
[----:B------:R-:W-:-:S05]  /*6d60*/  IMAD.IADD R7, R88, 0x1, R7 ;  /* 0x0000000158077824 */ /* 0x000fca00078e0207 */
[----:B------:R-:W-:-:S04]  /*6d70*/  SHF.R.S32.HI R2, RZ, 0x1f, R7 ;  /* 0x0000001fff027819 */ /* 0x000fc80000011407 */
[----:B------:R-:W-:-:S04]  /*6d80*/  LEA.HI R2, R2, R7, RZ, 0x7 ;  /* 0x0000000702027211 */ /* 0x000fc800078f38ff */
[----:B------:R-:W-:-:S04]  /*6d90*/  SHF.R.S32.HI R2, RZ, 0x7, R2 ;  /* 0x00000007ff027819 */ /* 0x000fc80000011402 */
[----:B------:R-:W-:-:S04]  /*6da0*/  VIMNMX R89, R89, R2, PT ;  /* 0x0000000259597248 */ /* 0x000fc80003fe0100 */
[----:B------:R-:W-:Y:S01]  /*6db0*/  ISETP.GE.AND P0, PT, R89, 0x1, PT ;  /* 0x000000015900780c */ /* 0x000fe20003f06270 */
[----:B------:R-:W-:Y:S01]  /*6dc0*/  BSSY B0, `(.L_x_10755) ;  /* 0x0000023000007945 */ /* 0x000fe20003800000 */
[----:B------:R-:W-:Y:S02]  /*6dd0*/  IMAD.MOV.U32 R88, RZ, RZ, RZ ;  /* 0x000000ffff587224 */ /* 0x000fe400078e00ff */
[----:B--2---:R-:W-:-:S04]  /*6de0*/  FMUL.FTZ R0, R3, R0 ;  /* 0x0000000003007220 */ /* 0x004fc80000410000 */
[----:B------:R-:W-:-:S05]  /*6df0*/  FMUL.FTZ R2, R0, UR4 ;  /* 0x0000000400027c20 */ /* 0x000fca0008410000 */
        /* <DEDUP_REMOVED lines=31> */
.L_x_10756:
[----:B------:R-:W-:Y:S05]  /*6ff0*/  BSYNC B0 ;  /* 0x0000000000007941 */ /* 0x000fea0003800000 */
.L_x_10755:
[----:B------:R-:W2:Y:S01]  /*7000*/  LDL R0, [R1+0x64] ;  /* 0x0000640001007983 */ /* 0x000ea20000100800 */
[----:B------:R-:W-:Y:S01]  /*7010*/  PLOP3.LUT P0, PT, PT, PT, PT, 0x80, 0x0 ;  /* 0x000000000000781c */ /* 0x000fe20003f0f070 */
        /* <DEDUP_REMOVED lines=30> */
[----:B--2---:R-:W-:Y:S02]  /*7200*/  IMAD R3, R0, R88, RZ ;  /* 0x0000005800037224 */ /* 0x004fe400078e02ff */
[----:B------:R-:W-:-:S03]  /*7210*/  IMAD.MOV.U32 R0, RZ, RZ, RZ ;  /* 0x000000ffff007224 */ /* 0x000fc600078e00ff */
[----:B------:R0:W-:Y:S01]  /*7220*/  STL [R1+0x34], R3 ;  /* 0x0000340301007387 */ /* 0x0001e20000100800 */
[----:B------:R-:W-:-:S04]  /*7230*/  VIADDMNMX R88, R3, R88, R89, PT ;  /* 0x0000005803587246 */ /* 0x000fc80003800159 */
        /* <DEDUP_REMOVED lines=34> */
.L_x_10759:
[----:B------:R-:W-:Y:S05]  /*7460*/  BSYNC B6 ;  /* 0x0000000000067941 */ /* 0x000fea0003800000 */
.L_x_10758:
        /* <DEDUP_REMOVED lines=13> */
.L_x_10763:
[----:B-1----:R1:W2:Y:S02]  /*7540*/  SYNCS.PHASECHK.TRANS64.TRYWAIT P0, [R16+URZ+0x19c00], R3 ;  /* 0x019c0003100075a7 */ /* 0x0022a4000800017f */
[----:B--2---:R-:W-:Y:S05]  /*7550*/  @!P0 NANOSLEEP.SYNCS 0x989680 ;  /* 0x009896800000895d */ /* 0x004fea0003900000 */
[----:B------:R-:W2:Y:S02]  /*7560*/  @!P0 SYNCS.PHASECHK.TRANS64 P0, [R16+URZ+0x19c00], R3 ;  /* 0x019c0003100085a7 */ /* 0x000ea4000800007f */
[----:B--2---:R-:W-:Y:S05]  /*7570*/  @!P0 BRA `(.L_x_10763) ;  /* 0xfffffffc00f08947 */ /* 0x004fea000383ffff */
.L_x_10762:
[----:B------:R-:W-:Y:S05]  /*7580*/  BSYNC B0 ;  /* 0x0000000000007941 */ /* 0x000fea0003800000 */
.L_x_10761:
[----:B------:R-:W-:Y:S05]  /*7590*/  BRA `(.L_x_10764) ;  /* 0x0000004400587947 */ /* 0x000fea0003800000 */
.L_x_10760:
        /* <DEDUP_REMOVED lines=30> */
.L_x_10766:
[----:B------:R-:W-:Y:S05]  /*7780*/  BSYNC B6 ;  /* 0x0000000000067941 */ /* 0x000fea0003800000 */
.L_x_10765:
        /* <DEDUP_REMOVED lines=40> */
.L_x_10992:
[----:B0-----:R-:W5:Y:S04]  /*7a10*/  LDL R5, [R1+0x2c] ;  /* 0x00002c0001057983 */ /* 0x001f680000100800 */
        /* <DEDUP_REMOVED lines=24> */
[----:B------:R-:W-:Y:S02]  /*7ba0*/  @!P1 IADD3 R32, P3, R154, R3, RZ ;  /* 0x000000039a209210 */ /* 0x000fe40007f7e0ff */
[----:B--2---:R-:W-:Y:S02]  /*7bb0*/  ISETP.GE.AND P2, PT, R30, UR4, PT ;  /* 0x000000041e007c0c */ /* 0x004fe4000bf46270 */
[----:B------:R-:W-:Y:S02]  /*7bc0*/  SHF.R.S32.HI R7, RZ, 0x1f, R30 ;  /* 0x0000001fff077819 */ /* 0x000fe4000001141e */
[----:B---3--:R-:W-:Y:S02]  /*7bd0*/  ISETP.GE.AND P0, PT, R15, UR4, PT ;  /* 0x000000040f007c0c */ /* 0x008fe4000bf06270 */
[----:B------:R-:W-:-:S07]  /*7be0*/  SHF.R.S32.HI R9, RZ, 0x1f, R15 ;  /* 0x0000001fff097819 */ /* 0x000fce000001140f */
[CC--:B------:R-:W-:Y:S02]  /*7bf0*/  @!P2 IADD3 R34, P6, R30.reuse, R3.reuse, RZ ;  /* 0x000000031e22a210 */ /* 0x0c0fe40007fde0ff */
[-C--:B----4-:R-:W-:Y:S02]  /*7c00*/  @!P2 IADD3 R38, P5, R30, R14.reuse, RZ ;  /* 0x0000000e1e26a210 */ /* 0x090fe40007fbe0ff */
[C---:B------:R-:W-:Y:S01]  /*7c10*/  @!P0 IADD3 R6, P4, R15.reuse, R3, RZ ;  /* 0x000000030f068210 */ /* 0x040fe20007f9e0ff */
[--C-:B-1----:R-:W-:Y:S01]  /*7c20*/  @!P2 IMAD.X R35, R0, 0x1, R7.reuse, P6 ;  /* 0x000000010023a824 */ /* 0x102fe200030e0607 */
[-C--:B------:R-:W-:Y:S01]  /*7c30*/  @!P1 IADD3 R30, P6, R154, R14.reuse, RZ ;  /* 0x0000000e9a1e9210 */ /* 0x080fe20007fde0ff */
[----:B------:R-:W-:Y:S01]  /*7c40*/  @!P2 IMAD.X R39, R4, 0x1, R7, P5 ;  /* 0x000000010427a824 */ /* 0x000fe200028e0607 */
[----:B------:R-:W-:Y:S01]  /*7c50*/  @!P0 IADD3 R14, P5, R15, R14, RZ ;  /* 0x0000000e0f0e8210 */ /* 0x000fe20007fbe0ff */
[--C-:B------:R-:W-:Y:S01]  /*7c60*/  @!P0 IMAD.X R7, R0, 0x1, R9.reuse, P4 ;  /* 0x0000000100078824 */ /* 0x100fe200020e0609 */
[----:B------:R-:W-:Y:S01]  /*7c70*/  @!P1 SHF.R.S32.HI R3, RZ, 0x1f, R154 ;  /* 0x0000001fff039819 */ /* 0x000fe2000001149a */
[----:B------:R0:W5:Y:S02]  /*7c80*/  @!P2 LD.E.64 R20, desc[UR40][R34.64] ;  /* 0x000000282214a980 */ /* 0x000164000c101b00 */
[----:B------:R-:W-:Y:S01]  /*7c90*/  @!P0 IMAD.X R15, R4, 0x1, R9, P5 ;  /* 0x00000001040f8824 */ /* 0x000fe200028e0609 */
[----:B------:R-:W-:Y:S01]  /*7ca0*/  CS2R R8, SRZ ;  /* 0x0000000000087805 */ /* 0x000fe2000001ff00 */
[--C-:B------:R-:W-:Y:S01]  /*7cb0*/  @!P1 IMAD.X R33, R0, 0x1, R3.reuse, P3 ;  /* 0x0000000100219824 */ /* 0x100fe200018e0603 */
[----:B------:R0:W5:Y:S01]  /*7cc0*/  @!P2 LD.E.64 R12, desc[UR40][R38.64] ;  /* 0x00000028260ca980 */ /* 0x000162000c101b00 */
[----:B------:R-:W-:-:S03]  /*7cd0*/  @!P1 IMAD.X R31, R4, 0x1, R3, P6 ;  /* 0x00000001041f9824 */ /* 0x000fc600030e0603 */
[----:B------:R0:W5:Y:S04]  /*7ce0*/  @!P1 LD.E.64 R24, desc[UR40][R32.64] ;  /* 0x0000002820189980 */ /* 0x000168000c101b00 */
[----:B------:R0:W5:Y:S04]  /*7cf0*/  @!P1 LD.E.64 R26, desc[UR40][R30.64] ;  /* 0x000000281e1a9980 */ /* 0x000168000c101b00 */
[----:B------:R0:W5:Y:S04]  /*7d00*/  @!P0 LD.E.64 R10, desc[UR40][R6.64] ;  /* 0x00000028060a8980 */ /* 0x000168000c101b00 */
[----:B------:R0:W5:Y:S02]  /*7d10*/  @!P0 LD.E.64 R8, desc[UR40][R14.64] ;  /* 0x000000280e088980 */ /* 0x000164000c101b00 */
.L_x_10771:
[----:B------:R-:W-:Y:S05]  /*7d20*/  BSYNC B1 ;  /* 0x0000000000017941 */ /* 0x000fea0003800000 */
.L_x_10770:
[----:B------:R-:W2:Y:S01]  /*7d30*/  SYNCS.PHASECHK.TRANS64.TRYWAIT P0, [R16+URZ+0x19c00], R5 ;  /* 0x019c0005100075a7 */ /* 0x000ea2000800017f */
[----:B------:R-:W-:Y:S01]  /*7d40*/  IMAD R29, R29, -0xc0, R28 ;  /* 0xffffff401d1d7824 */ /* 0x000fe200078e021c */
[----:B------:R-:W-:Y:S04]  /*7d50*/  BSSY B1, `(.L_x_10772) ;  /* 0x0000004000017945 */ /* 0x000fe80003800000 */
[----:B-1----:R-:W-:-:S04]  /*7d60*/  VIMNMX R0, R29, 0xc0, PT ;  /* 0x000000c01d007848 */ /* 0x002fc80003fe0100 */
[----:B------:R-:W-:Y:S01]  /*7d70*/  ISETP.GE.AND P1, PT, R19, R0, PT ;  /* 0x000000001300720c */ /* 0x000fe20003f26270 */
[----:B--2---:R-:W-:-:S12]  /*7d80*/  @!P0 BRA `(.L_x_10773) ;  /* 0x0000016400188947 */ /* 0x004fd80003800000 */
.L_x_10993:
[----:B------:R-:W-:Y:S05]  /*7d90*/  BSYNC B1 ;  /* 0x0000000000017941 */ /* 0x000fea0003800000 */
.L_x_10772:
[----:B------:R-:W-:Y:S05]  /*7da0*/  @P1 BRA `(.L_x_10774) ;  /* 0x0000003c00301947 */ /* 0x000fea0003800000 */
[----:B---3--:R-:W2:Y:S01]  /*7db0*/  LDL R4, [R1+0x10] ;  /* 0x0000100001047983 */ /* 0x008ea20000100800 */
[----:B------:R-:W3:Y:S03]  /*7dc0*/  LDC R3, c[0x0][0x3f4] ;  /* 0x0000fd00ff037b82 */ /* 0x000ee60000000800 */
[----:B------:R-:W4:Y:S01]  /*7dd0*/  LDL R0, [R1+0x14] ;  /* 0x0000140001007983 */ /* 0x000f220000100800 */
[----:B------:R-:W-:Y:S01]  /*7de0*/  BSSY B1, `(.L_x_10775) ;  /* 0x000007b000017945 */ /* 0x000fe20003800000 */
[-C--:B---3--:R-:W-:Y:S02]  /*7df0*/  ISETP.GE.AND P0, PT, R154, R3.reuse, PT ;  /* 0x000000039a00720c */ /* 0x088fe40003f06270 */
[-C--:B--2---:R-:W-:Y:S02]  /*7e00*/  ISETP.GE.AND P1, PT, R4, R3.reuse, PT ;  /* 0x000000030400720c */ /* 0x084fe40003f26270 */
[----:B----4-:R-:W-:-:S09]  /*7e10*/  ISETP.GE.AND P2, PT, R0, R3, PT ;  /* 0x000000030000720c */ /* 0x010fd20003f46270 */
[----:B------:R-:W-:Y:S05]  /*7e20*/  @P0 BRA `(.L_x_10776) ;  /* 0x0000000400d80947 */ /* 0x000fea0003800000 */
[----:B01----:R-:W0:Y:S01]  /*7e30*/  LDS.128 R4, [R37+0xf000] ;  /* 0x00f0000025047984 */ /* 0x003e220000000c00 */
        /* <DEDUP_REMOVED lines=117> */
.L_x_10776:
[----:B------:R-:W-:Y:S05]  /*8590*/  BSYNC B1 ;  /* 0x0000000000017941 */ /* 0x000fea0003800000 */
.L_x_10775:
        /* <DEDUP_REMOVED lines=124> */
.L_x_10778:
[----:B------:R-:W-:Y:S05]  /*8d60*/  BSYNC B1 ;  /* 0x0000000000017941 */ /* 0x000fea0003800000 */
.L_x_10777:
        /* <DEDUP_REMOVED lines=120> */
.L_x_10768:
        /* <DEDUP_REMOVED lines=32> */
.L_x_10999:
[----:B------:R-:W5:Y:S04]  /*96f0*/  LDL R4, [R1+0x2c] ;  /* 0x00002c0001047983 */ /* 0x000f680000100800 */
[----:B------:R-:W2:Y:S01]  /*9700*/  LDL R9, [R1+0x58] ;  /* 0x0000580001097983 */ /* 0x000ea20000100800 */
[----:B------:R-:W-:Y:S01]  /*9710*/  BSSY B1, `(.L_x_10780) ;  /* 0x000002c000017945 */ /* 0x000fe20003800000 */
[----:B------:R-:W-:Y:S02]  /*9720*/  CS2R R12, SRZ ;  /* 0x00000000000c7805 */ /* 0x000fe4000001ff00 */
[----:B------:R-:W-:Y:S02]  /*9730*/  CS2R R14, SRZ ;  /* 0x00000000000e7805 */ /* 0x000fe4000001ff00 */
[----:B------:R-:W-:-:S02]  /*9740*/  CS2R R6, SRZ ;  /* 0x0000000000067805 */ /* 0x000fc4000001ff00 */
[----:B------:R-:W-:Y:S01]  /*9750*/  CS2R R26, SRZ ;  /* 0x00000000001a7805 */ /* 0x000fe2000001ff00 */
[----:B-----5:R-:W-:Y:S01]  /*9760*/  IMAD R28, R4, R25, RZ ;  /* 0x00000019041c7224 */ /* 0x020fe200078e02ff */
[----:B------:R-:W-:Y:S02]  /*9770*/  CS2R R24, SRZ ;  /* 0x0000000000187805 */ /* 0x000fe4000001ff00 */
[----:B--2---:R-:W-:Y:S02]  /*9780*/  LEA.HI R4, R9, R9, RZ, 0x1 ;  /* 0x0000000909047211 */ /* 0x004fe400078f08ff */
[----:B------:R-:W-:Y:S02]  /*9790*/  ISETP.GE.AND P0, PT, R10, R28, PT ;  /* 0x0000001c0a00720c */ /* 0x000fe40003f06270 */
[----:B------:R-:W-:Y:S02]  /*97a0*/  CS2R R10, SRZ ;  /* 0x00000000000a7805 */ /* 0x000fe4000001ff00 */
[----:B------:R-:W-:-:S02]  /*97b0*/  LOP3.LUT R8, R4, 0xfffffffe, RZ, 0xc0, !PT ;  /* 0xfffffffe04087812 */ /* 0x000fc400078ec0ff */
        /* <DEDUP_REMOVED lines=27> */
[----:B------:R-:W-:Y:S01]  /*9970*/  CS2R R4, SRZ ;  /* 0x0000000000047805 */ /* 0x000fe2000001ff00 */
[----:B------:R0:W5:Y:S02]  /*9980*/  @!P4 LD.E.128 R12, desc[UR40][R30.64] ;  /* 0x000000281e0cc980 */ /* 0x000164000c101d00 */
[--C-:B------:R-:W-:Y:S02]  /*9990*/  @!P5 IMAD.X R33, R0, 0x1, R3.reuse, P2 ;  /* 0x000000010021d824 */ /* 0x100fe400010e0603 */
[----:B------:R-:W-:-:S03]  /*99a0*/  @!P5 IMAD.X R35, R20, 0x1, R3, P3 ;  /* 0x000000011423d824 */ /* 0x000fc600018e0603 */
[----:B------:R0:W5:Y:S04]  /*99b0*/  @!P5 LD.E.128 R8, desc[UR40][R32.64] ;  /* 0x000000282008d980 */ /* 0x000168000c101d00 */
[----:B------:R0:W5:Y:S02]  /*99c0*/  @!P5 LD.E.128 R4, desc[UR40][R34.64] ;  /* 0x000000282204d980 */ /* 0x000164000c101d00 */
.L_x_10781:
[----:B------:R-:W-:Y:S05]  /*99d0*/  BSYNC B1 ;  /* 0x0000000000017941 */ /* 0x000fea0003800000 */
.L_x_10780:
[----:B------:R-:W2:Y:S01]  /*99e0*/  SYNCS.PHASECHK.TRANS64.TRYWAIT P0, [R16+URZ+0x19c00], R41 ;  /* 0x019c0029100075a7 */ /* 0x000ea2000800017f */
[----:B------:R-:W-:Y:S01]  /*99f0*/  IMAD R29, R29, -0xc0, R28 ;  /* 0xffffff401d1d7824 */ /* 0x000fe200078e021c */
[----:B------:R-:W-:Y:S04]  /*9a00*/  BSSY B1, `(.L_x_10782) ;  /* 0x0000004000017945 */ /* 0x000fe80003800000 */
[----:B-1----:R-:W-:-:S04]  /*9a10*/  VIMNMX R0, R29, 0xc0, PT ;  /* 0x000000c01d007848 */ /* 0x002fc80003fe0100 */
[----:B------:R-:W-:Y:S01]  /*9a20*/  ISETP.GE.AND P1, PT, R19, R0, PT ;  /* 0x000000001300720c */ /* 0x000fe20003f26270 */
[----:B--2---:R-:W-:-:S12]  /*9a30*/  @!P0 BRA `(.L_x_10783) ;  /* 0x0000014800708947 */ /* 0x004fd80003800000 */
.L_x_11000:
[----:B------:R-:W-:Y:S05]  /*9a40*/  BSYNC B1 ;  /* 0x0000000000017941 */ /* 0x000fea0003800000 */
.L_x_10782:
[----:B------:R-:W-:Y:S05]  /*9a50*/  @P1 BRA `(.L_x_10774) ;  /* 0x0000002000041947 */ /* 0x000fea0003800000 */
[----:B------:R2:W5:Y:S01]  /*9a60*/  LDL R61, [R1+0x18] ;  /* 0x00001800013d7983 */ /* 0x0005620000100800 */
[----:B------:R-:W0:Y:S01]  /*9a70*/  LDC R3, c[0x0][0x3f4] ;  /* 0x0000fd00ff037b82 */ /* 0x000e220000000800 */
[C---:B------:R-:W-:Y:S01]  /*9a80*/  VIADD R0, R22.reuse, 0x20 ;  /* 0x0000002016007836 */ /* 0x040fe20000000000 */
[----:B------:R-:W-:Y:S01]  /*9a90*/  BSSY B1, `(.L_x_10784) ;  /* 0x00000fe000017945 */ /* 0x000fe20003800000 */
[----:B------:R-:W-:Y:S02]  /*9aa0*/  SHF.R.U32.HI R60, RZ, 0x3, R157 ;  /* 0x00000003ff3c7819 */ /* 0x000fe4000001169d */
[-C--:B0-----:R-:W-:Y:S02]  /*9ab0*/  ISETP.GE.AND P0, PT, R22, R3.reuse, PT ;  /* 0x000000031600720c */ /* 0x081fe40003f06270 */
[----:B------:R-:W-:-:S11]  /*9ac0*/  ISETP.GE.AND P1, PT, R0, R3, PT ;  /* 0x000000030000720c */ /* 0x000fd60003f26270 */
        /* <DEDUP_REMOVED lines=23> */
[----:B------:R-:W-:Y:S02]  /*9c40*/  PRMT R39, R21, 0x7604, R0 ;  /* 0x0000760415277816 */ /* 0x000fe40000000000 */
        /* <DEDUP_REMOVED lines=21> */
[----:B------:R-:W2:Y:S01]  /*9da0*/  LDS.128 R32, [R0+0xf000] ;  /* 0x00f0000000207984 */ /* 0x000ea20000000c00 */
[----:B------:R-:W-:-:S02]  /*9db0*/  PRMT R40, R40, 0x7604, R21 ;  /* 0x0000760428287816 */ /* 0x000fc40000000015 */
[----:B------:R-:W-:Y:S02]  /*9dc0*/  SHF.R.U32.HI R21, RZ, 0x10, R25 ;  /* 0x00000010ff157819 */ /* 0x000fe40000011619 */
[----:B------:R-:W-:Y:S02]  /*9dd0*/  SHF.R.U32.HI R45, RZ, 0x10, R27 ;  /* 0x00000010ff2d7819 */ /* 0x000fe4000001161b */
[----:B-1----:R-:W-:Y:S01]  /*9de0*/  LOP3.LUT R41, R14, 0xff, RZ, 0xc0, !PT ;  /* 0x000000ff0e297812 */ /* 0x002fe200078ec0ff */
        /* <DEDUP_REMOVED lines=16> */
[----:B0-----:R-:W-:-:S02]  /*9ef0*/  F2FP.F16.E4M3.UNPACK_B R26, R28 ;  /* 0x0000001cff1a723e */ /* 0x001fc400020006ff */
[----:B------:R-:W-:Y:S02]  /*9f00*/  F2FP.F16.E4M3.UNPACK_B R39, R28.H1 ;  /* 0x0000001cff27723e */ /* 0x000fe400030006ff */
[----:B--2---:R-:W-:Y:S02]  /*9f10*/  F2FP.F16.E4M3.UNPACK_B R27, R33 ;  /* 0x00000021ff1b723e */ /* 0x004fe400020006ff */
[----:B------:R-:W-:Y:S02]  /*9f20*/  F2FP.F16.E4M3.UNPACK_B R28, R45 ;  /* 0x0000002dff1c723e */ /* 0x000fe400020006ff */
[----:B------:R-:W-:Y:S02]  /*9f30*/  LOP3.LUT R21, R21, 0xff000000, R24, 0xf8, !PT ;  /* 0xff00000015157812 */ /* 0x000fe400078ef818 */
[----:B------:R-:W-:Y:S01]  /*9f40*/  LOP3.LUT R38, R49, 0xff000000, R12, 0xf8, !PT ;  /* 0xff00000031267812 */ /* 0x000fe200078ef80c */
[--C-:B------:R-:W-:Y:S01]  /*9f50*/  HADD2.F32 R49, -RZ, R48.reuse.H0_H0 ;  /* 0x20000030ff317230 */ /* 0x100fe20000004100 */
[----:B------:R-:W-:Y:S01]  /*9f60*/  LOP3.LUT R12, R53, 0xff000000, R14, 0xf8, !PT ;  /* 0xff000000350c7812 */ /* 0x000fe200078ef80e */
[--C-:B------:R-:W-:Y:S01]  /*9f70*/  HADD2.F32 R14, -RZ, R27.reuse.H0_H0 ;  /* 0x2000001bff0e7230 */ /* 0x100fe20000004100 */
[-C--:B------:R-:W-:Y:S01]  /*9f80*/  F2FP.F16.E4M3.UNPACK_B R24, R29.reuse ;  /* 0x0000001dff18723e */ /* 0x080fe200020006ff */
[----:B------:R-:W-:Y:S01]  /*9f90*/  HADD2.F32 R48, -RZ, R48.H1_H1 ;  /* 0x30000030ff307230 */ /* 0x000fe20000004100 */
[----:B------:R-:W-:Y:S01]  /*9fa0*/  F2FP.F16.E4M3.UNPACK_B R40, R29.H1 ;  /* 0x0000001dff28723e */ /* 0x000fe200030006ff */
[----:B------:R-:W-:Y:S01]  /*9fb0*/  HADD2.F32 R29, -RZ, R28.H0_H0 ;  /* 0x2000001cff1d7230 */ /* 0x000fe20000004100 */
[----:B------:R-:W-:Y:S01]  /*9fc0*/  SHF.R.U32.HI R55, RZ, 0x10, R15 ;  /* 0x00000010ff377819 */ /* 0x000fe2000001160f */
[--C-:B------:R-:W-:Y:S01]  /*9fd0*/  HADD2.F32 R25, -RZ, R24.reuse.H0_H0 ;  /* 0x20000018ff197230 */ /* 0x100fe20000004100 */
[-C--:B------:R-:W-:Y:S01]  /*9fe0*/  F2FP.F16.E4M3.UNPACK_B R43, R31.reuse ;  /* 0x0000001fff2b723e */ /* 0x080fe200020006ff */
[----:B------:R-:W-:Y:S01]  /*9ff0*/  HADD2.F32 R27, -RZ, R27.H1_H1 ;  /* 0x3000001bff1b7230 */ /* 0x000fe20000004100 */
[----:B------:R-:W-:Y:S01]  /*a000*/  F2FP.F16.E4M3.UNPACK_B R46, R31.H1 ;  /* 0x0000001fff2e723e */ /* 0x000fe200030006ff */
[C---:B------:R-:W-:Y:S01]  /*a010*/  FMUL.FTZ R50, R14.reuse, R29 ;  /* 0x0000001d0e327220 */ /* 0x040fe20000410000 */
[-C--:B------:R-:W-:Y:S01]  /*a020*/  F2FP.F16.E4M3.UNPACK_B R31, R32.reuse ;  /* 0x00000020ff1f723e */ /* 0x080fe200020006ff */
[----:B------:R-:W-:Y:S01]  /*a030*/  IMAD.U32 R55, R55, 0x10000, RZ ;  /* 0x0001000037377824 */ /* 0x000fe200078e00ff */
[----:B------:R-:W-:Y:S01]  /*a040*/  F2FP.F16.E4M3.UNPACK_B R41, R32.H1 ;  /* 0x00000020ff29723e */ /* 0x000fe200030006ff */
[----:B------:R-:W-:Y:S01]  /*a050*/  FMUL.FTZ R32, R14, R49 ;  /* 0x000000310e207220 */ /* 0x000fe20000410000 */
[----:B------:R-:W-:Y:S01]  /*a060*/  F2FP.F16.E4M3.UNPACK_B R33, R33.H1 ;  /* 0x00000021ff21723e */ /* 0x000fe200030006ff */
[----:B------:R-:W-:Y:S01]  /*a070*/  HADD2.F32 R24, -RZ, R24.H1_H1 ;  /* 0x30000018ff187230 */ /* 0x000fe20000004100 */
[----:B------:R-:W-:Y:S01]  /*a080*/  F2FP.F16.E4M3.UNPACK_B R51, R51.H1 ;  /* 0x00000033ff33723e */ /* 0x000fe200030006ff */
[C---:B------:R-:W-:Y:S01]  /*a090*/  FFMA.FTZ R14, R25.reuse, R29, -R32 ;  /* 0x0000001d190e7223 */ /* 0x040fe20000010820 */
[----:B------:R-:W-:Y:S01]  /*a0a0*/  F2FP.F16.E4M3.UNPACK_B R45, R45.H1 ;  /* 0x0000002dff2d723e */ /* 0x000fe200030006ff */
[----:B------:R-:W-:Y:S01]  /*a0b0*/  FFMA.FTZ R25, R25, R49, R50 ;  /* 0x0000003119197223 */ /* 0x000fe20000010032 */
[----:B------:R-:W-:Y:S01]  /*a0c0*/  HADD2.F32 R32, -RZ, R28.H1_H1 ;  /* 0x3000001cff207230 */ /* 0x000fe20000004100 */
[----:B------:R-:W-:Y:S01]  /*a0d0*/  LOP3.LUT R55, R44, 0xff0000, R55, 0xf8, !PT ;  /* 0x00ff00002c377812 */ /* 0x000fe200078ef837 */
[----:B------:R-:W-:Y:S01]  /*a0e0*/  HADD2.F32 R49, -RZ, R51.H0_H0 ;  /* 0x20000033ff317230 */ /* 0x000fe20000004100 */
[-C--:B------:R-:W-:Y:S01]  /*a0f0*/  F2FP.F16.E4M3.UNPACK_B R44, R35.reuse ;  /* 0x00000023ff2c723e */ /* 0x080fe200020006ff */
[----:B------:R-:W-:Y:S01]  /*a100*/  HADD2.F32 R28, -RZ, R33.H0_H0 ;  /* 0x20000021ff1c7230 */ /* 0x000fe20000004100 */
[----:B------:R-:W-:Y:S01]  /*a110*/  F2FP.F16.E4M3.UNPACK_B R47, R35.H1 ;  /* 0x00000023ff2f723e */ /* 0x000fe200030006ff */
[----:B------:R-:W-:Y:S01]  /*a120*/  HADD2.F32 R35, -RZ, R45.H0_H0 ;  /* 0x2000002dff237230 */ /* 0x000fe20000004100 */
[----:B------:R-:W-:Y:S01]  /*a130*/  LOP3.LUT R55, R55, 0xff000000, R15, 0xf8, !PT ;  /* 0xff00000037377812 */ /* 0x000fe200078ef80f */
[----:B------:R-:W-:-:S02]  /*a140*/  HADD2.F32 R29, -RZ, R40.H0_H0 ;  /* 0x20000028ff1d7230 */ /* 0x000fc40000004100 */
[C---:B------:R-:W-:Y:S01]  /*a150*/  FMUL.FTZ R50, R28.reuse, R49 ;  /* 0x000000311c327220 */ /* 0x040fe20000410000 */
[C---:B------:R-:W-:Y:S01]  /*a160*/  FMUL.FTZ R53, R27.reuse, R48 ;  /* 0x000000301b357220 */ /* 0x040fe20000410000 */
[-C--:B------:R-:W-:Y:S01]  /*a170*/  FMUL.FTZ R57, R27, R32.reuse ;  /* 0x000000201b397220 */ /* 0x080fe20000410000 */
[-C--:B------:R-:W-:Y:S01]  /*a180*/  FMUL.FTZ R52, R28, R35.reuse ;  /* 0x000000231c347220 */ /* 0x080fe20000410000 */
[C---:B------:R-:W-:Y:S01]  /*a190*/  FFMA.FTZ R28, R29.reuse, R35, -R50 ;  /* 0x000000231d1c7223 */ /* 0x040fe20000010832 */
[----:B------:R-:W-:Y:S01]  /*a1a0*/  F2FP.F16.E4M3.UNPACK_B R50, R55 ;  /* 0x00000037ff32723e */ /* 0x000fe200020006ff */
[C---:B------:R-:W-:Y:S01]  /*a1b0*/  FFMA.FTZ R27, R24.reuse, R32, -R53 ;  /* 0x00000020181b7223 */ /* 0x040fe20000010835 */
[----:B------:R-:W-:Y:S01]  /*a1c0*/  FFMA.FTZ R24, R24, R48, R57 ;  /* 0x0000003018187223 */ /* 0x000fe20000010039 */
[----:B------:R-:W-:Y:S01]  /*a1d0*/  F2FP.F16.E4M3.UNPACK_B R48, R42 ;  /* 0x0000002aff30723e */ /* 0x000fe200020006ff */
[----:B------:R-:W-:Y:S01]  /*a1e0*/  FFMA.FTZ R29, R29, R49, R52 ;  /* 0x000000311d1d7223 */ /* 0x000fe20000010034 */
[----:B------:R-:W-:Y:S01]  /*a1f0*/  HADD2.F32 R52, -RZ, R50.H0_H0 ;  /* 0x20000032ff347230 */ /* 0x000fe20000004100 */
[----:B------:R-:W-:Y:S01]  /*a200*/  F2FP.F16.E4M3.UNPACK_B R55, R55.H1 ;  /* 0x00000037ff37723e */ /* 0x000fe200030006ff */
[----:B------:R-:W-:Y:S01]  /*a210*/  HADD2.F32 R35, -RZ, R44.H0_H0 ;  /* 0x2000002cff237230 */ /* 0x000fe20000004100 */
[-C--:B------:R-:W-:Y:S01]  /*a220*/  F2FP.F16.E4M3.UNPACK_B R15, R34.reuse ;  /* 0x00000022ff0f723e */ /* 0x080fe200020006ff */
[----:B------:R-:W-:Y:S01]  /*a230*/  HADD2.F32 R51, -RZ, R51.H1_H1 ;  /* 0x30000033ff337230 */ /* 0x000fe20000004100 */
[----:B------:R-:W-:Y:S01]  /*a240*/  F2FP.F16.E4M3.UNPACK_B R34, R34.H1 ;  /* 0x00000022ff22723e */ /* 0x000fe200030006ff */
[----:B------:R-:W-:-:S02]  /*a250*/  HADD2.F32 R33, -RZ, R33.H1_H1 ;  /* 0x30000021ff217230 */ /* 0x000fc40000004100 */
[----:B------:R-:W-:Y:S01]  /*a260*/  FMUL.FTZ R57, R35, R52 ;  /* 0x0000003423397220 */ /* 0x000fe20000410000 */
[----:B------:R-:W-:Y:S01]  /*a270*/  HADD2.F32 R45, -RZ, R45.H1_H1 ;  /* 0x3000002dff2d7230 */ /* 0x000fe20000004100 */
[----:B------:R-:W-:Y:S01]  /*a280*/  F2FP.F16.E4M3.UNPACK_B R13, R30 ;  /* 0x0000001eff0d723e */ /* 0x000fe200020006ff */
[----:B------:R-:W-:Y:S02]  /*a290*/  HADD2.F32 R49, -RZ, R48.H0_H0 ;  /* 0x20000030ff317230 */ /* 0x000fe40000004100 */
[C---:B------:R-:W-:Y:S01]  /*a2a0*/  FMUL.FTZ R53, R33.reuse, R51 ;  /* 0x0000003321357220 */ /* 0x040fe20000410000 */
[----:B------:R-:W-:Y:S02]  /*a2b0*/  HADD2.F32 R32, -RZ, R43.H0_H0 ;  /* 0x2000002bff207230 */ /* 0x000fe40000004100 */
[----:B------:R-:W-:Y:S01]  /*a2c0*/  FMUL.FTZ R54, R33, R45 ;  /* 0x0000002d21367220 */ /* 0x000fe20000410000 */
[----:B------:R-:W-:Y:S02]  /*a2d0*/  HADD2.F32 R40, -RZ, R40.H1_H1 ;  /* 0x30000028ff287230 */ /* 0x000fe40000004100 */
[----:B------:R-:W-:Y:S01]  /*a2e0*/  FMUL.FTZ R59, R35, R49 ;  /* 0x00000031233b7220 */ /* 0x000fe20000410000 */
[----:B------:R-:W-:-:S02]  /*a2f0*/  HADD2.F32 R44, -RZ, R44.H1_H1 ;  /* 0x3000002cff2c7230 */ /* 0x000fc40000004100 */
[----:B------:R-:W-:Y:S01]  /*a300*/  FFMA.FTZ R35, R32, R49, -R57 ;  /* 0x0000003120237223 */ /* 0x000fe20000010839 */
[----:B------:R-:W-:Y:S02]  /*a310*/  HADD2.F32 R49, -RZ, R48.H1_H1 ;  /* 0x30000030ff317230 */ /* 0x000fe40000004100 */
[C---:B------:R-:W-:Y:S01]  /*a320*/  FFMA.FTZ R33, R40.reuse, R45, -R53 ;  /* 0x0000002d28217223 */ /* 0x040fe20000010835 */
        /* <DEDUP_REMOVED lines=24> */
[----:B------:R-:W-:Y:S02]  /*a4b0*/  HADD2.F32 R54, -RZ, R53.H0_H0 ;  /* 0x20000035ff367230 */ /* 0x000fe40000004100 */
        /* <DEDUP_REMOVED lines=13> */
[C---:B------:R-:W-:Y:S01]  /*a590*/  FFMA.FTZ R47, R46.reuse, R51, -R59 ;  /* 0x000000332e2f7223 */ /* 0x040fe2000001083b */
[----:B------:R-:W-:Y:S02]  /*a5a0*/  HADD2.F32 R39, -RZ, R39.H1_H1 ;  /* 0x30000027ff277230 */ /* 0x000fe40000004100 */
[----:B------:R-:W-:Y:S01]  /*a5b0*/  FFMA.FTZ R46, R46, R55, R56 ;  /* 0x000000372e2e7223 */ /* 0x000fe20000010038 */
[----:B------:R-:W-:Y:S01]  /*a5c0*/  FMUL.FTZ R38, R41, R52 ;  /* 0x0000003429267220 */ /* 0x000fe20000410000 */
[----:B------:R-:W-:Y:S01]  /*a5d0*/  FFMA.FTZ R49, R49, R54, R57 ;  /* 0x0000003631317223 */ /* 0x000fe20000010039 */
        /* <DEDUP_REMOVED lines=18> */
[----:B------:R-:W-:Y:S01]  /*a700*/  F2FP.F16.E4M3.UNPACK_B R41, R20.H1 ;  /* 0x00000014ff29723e */ /* 0x000fe200030006ff */
[-C--:B------:R-:W-:Y:S01]  /*a710*/  FMUL.FTZ R50, R50, R51.reuse ;  /* 0x0000003332327220 */ /* 0x080fe20000410000 */
[----:B------:R-:W-:Y:S01]  /*a720*/  FFMA.FTZ R58, R39, R54, R58 ;  /* 0x00000036273a7223 */ /* 0x000fe2000001003a */
[----:B------:R-:W-:Y:S01]  /*a730*/  FFMA.FTZ R54, R26, R51, -R55 ;  /* 0x000000331a367223 */ /* 0x000fe20000010837 */
[----:B------:R-:W-:-:S02]  /*a740*/  HADD2.F32 R51, -RZ, R52.H0_H0 ;  /* 0x20000034ff337230 */ /* 0x000fc40000004100 */
[----:B------:R-:W-:Y:S01]  /*a750*/  FFMA.FTZ R55, R26, R53, R50 ;  /* 0x000000351a377223 */ /* 0x000fe20000010032 */
[----:B------:R-:W-:Y:S01]  /*a760*/  HADD2.F32 R39, -RZ, R34.H0_H0 ;  /* 0x20000022ff277230 */ /* 0x000fe20000004100 */
[----:B------:R-:W-:Y:S01]  /*a770*/  F2FP.F16.E4M3.UNPACK_B R20, R20 ;  /* 0x00000014ff14723e */ /* 0x000fe200020006ff */
[--C-:B------:R-:W-:Y:S01]  /*a780*/  HADD2.F32 R50, -RZ, R41.reuse.H0_H0 ;  /* 0x20000029ff327230 */ /* 0x100fe20000004100 */
        /* <DEDUP_REMOVED lines=11> */
[----:B------:R-:W-:Y:S01]  /*a840*/  F2FP.SATFINITE.E4M3.F32.PACK_AB_MERGE_C R25, R24, R25, R29 ;  /* 0x000000191819723e */ /* 0x000fe2000480701d */
[C---:B------:R-:W-:Y:S01]  /*a850*/  FFMA.FTZ R57, R26.reuse, R50, -R57 ;  /* 0x000000321a397223 */ /* 0x040fe20000010839 */
[----:B------:R-:W-:Y:S01]  /*a860*/  FFMA.FTZ R50, R26, R51, R39 ;  /* 0x000000331a327223 */ /* 0x000fe20000010027 */
[--C-:B------:R-:W-:Y:S02]  /*a870*/  HADD2.F32 R39, -RZ, R20.reuse.H0_H0 ;  /* 0x20000014ff277230 */ /* 0x100fe40000004100 */
[----:B------:R-:W-:Y:S01]  /*a880*/  FFMA.FTZ R52, R30, R41, -R59 ;  /* 0x000000291e347223 */ /* 0x000fe2000001083b */
[----:B------:R-:W-:-:S02]  /*a890*/  HADD2.F32 R26, -RZ, R20.H1_H1 ;  /* 0x30000014ff1a7230 */ /* 0x000fc40000004100 */
[----:B------:R-:W-:Y:S01]  /*a8a0*/  FFMA.FTZ R53, R30, R53, R34 ;  /* 0x000000351e357223 */ /* 0x000fe20000010022 */
[--C-:B------:R-:W-:Y:S01]  /*a8b0*/  HADD2.F32 R20, -RZ, R15.reuse.H0_H0 ;  /* 0x2000000fff147230 */ /* 0x100fe20000004100 */
[----:B------:R-:W-:Y:S01]  /*a8c0*/  F2FP.SATFINITE.E4M3.F32.PACK_AB_MERGE_C R24, R55, R58, R38 ;  /* 0x0000003a3718723e */ /* 0x000fe20004807026 */
[--C-:B------:R-:W-:Y:S01]  /*a8d0*/  HADD2.F32 R41, -RZ, R12.reuse.H0_H0 ;  /* 0x2000000cff297230 */ /* 0x100fe20000004100 */
[----:B------:R-:W-:Y:S01]  /*a8e0*/  F2FP.SATFINITE.E4M3.F32.PACK_AB_MERGE_C R52, R52, R57, RZ ;  /* 0x000000393434723e */ /* 0x000fe200048070ff */
        /* <DEDUP_REMOVED lines=24> */
.L_x_10785:
[----:B------:R-:W-:Y:S05]  /*aa70*/  BSYNC B1 ;  /* 0x0000000000017941 */ /* 0x000fea0003800000 */
.L_x_10784:
[----:B------:R-:W-:Y:S05]  /*aa80*/  @P1 BRA `(.L_x_10774) ;  /* 0x0000000c00f81947 */ /* 0x000fea0003800000 */
[----:B0----5:R-:W2:Y:S04]  /*aa90*/  LDL R24, [R1+0x78] ;  /* 0x0000780001187983 */ /* 0x021ea80000100800 */
[----:B------:R-:W2:Y:S01]  /*aaa0*/  LDL R51, [R1+0x88] ;  /* 0x0000880001337983 */ /* 0x000ea20000100800 */
[----:B------:R-:W-:Y:S02]  /*aab0*/  SHF.R.U32.HI R0, RZ, 0x8, R8 ;  /* 0x00000008ff007819 */ /* 0x000fe40000011608 */
[----:B------:R-:W-:Y:S02]  /*aac0*/  LOP3.LUT R13, R8, 0xff, RZ, 0xc0, !PT ;  /* 0x000000ff080d7812 */ /* 0x000fe400078ec0ff */
[----:B------:R-:W-:Y:S02]  /*aad0*/  LOP3.LUT R0, R0, 0xff, RZ, 0xc0, !PT ;  /* 0x000000ff00007812 */ /* 0x000fe400078ec0ff */
[----:B----4-:R-:W-:-:S02]  /*aae0*/  SHF.R.U32.HI R21, RZ, 0x8, R9 ;  /* 0x00000008ff157819 */ /* 0x010fc40000011609 */
[----:B---3--:R-:W-:Y:S02]  /*aaf0*/  SHF.R.U32.HI R20, RZ, 0x8, R4 ;  /* 0x00000008ff147819 */ /* 0x008fe40000011604 */
        /* <DEDUP_REMOVED lines=22> */
[----:B--2---:R-:W-:-:S02]  /*ac60*/  LEA.HI R3, R3, R24, RZ, 0x1c ;  /* 0x0000001803037211 */ /* 0x004fc400078fe0ff */
[----:B------:R-:W-:Y:S02]  /*ac70*/  SHF.R.U32.HI R24, RZ, 0x8, R5 ;  /* 0x00000008ff187819 */ /* 0x000fe40000011605 */
[C---:B------:R-:W-:Y:S01]  /*ac80*/  LEA.HI R0, R3.reuse, R3, RZ, 0x1 ;  /* 0x0000000303007211 */ /* 0x040fe200078f08ff */
[----:B------:R-:W-:Y:S01]  /*ac90*/  IMAD.SHL.U32 R20, R3, 0x10, RZ ;  /* 0x0000001003147824 */ /* 0x000fe200078e00ff */
[----:B------:R-:W-:Y:S01]  /*aca0*/  LOP3.LUT R24, R24, 0xff, RZ, 0xc0, !PT ;  /* 0x000000ff18187812 */ /* 0x000fe200078ec0ff */
[----:B------:R-:W0:Y:S01]  /*acb0*/  LDS.128 R12, [R51+0xf000] ;  /* 0x00f00000330c7984 */ /* 0x000e220000000c00 */
        /* <DEDUP_REMOVED lines=8> */
[----:B-1----:R-:W-:Y:S01]  /*ad40*/  PRMT R41, R20, 0x7604, R29 ;  /* 0x0000760414297816 */ /* 0x002fe2000000001d */
[----:B------:R-:W1:Y:S01]  /*ad50*/  LDS.128 R24, [R0+0xf000] ;  /* 0x00f0000000187984 */ /* 0x000e620000000c00 */
[----:B------:R-:W-:Y:S02]  /*ad60*/  SHF.R.U32.HI R20, RZ, 0x10, R9 ;  /* 0x00000010ff147819 */ /* 0x000fe40000011609 */
[----:B------:R-:W-:-:S02]  /*ad70*/  SHF.R.U32.HI R29, RZ, 0x10, R10 ;  /* 0x00000010ff1d7819 */ /* 0x000fc4000001160a */
[----:B------:R-:W-:Y:S02]  /*ad80*/  LOP3.LUT R3, R3, 0xff, RZ, 0xc0, !PT ;  /* 0x000000ff03037812 */ /* 0x000fe400078ec0ff */
[----:B------:R-:W-:Y:S02]  /*ad90*/  LOP3.LUT R20, R20, 0xff, RZ, 0xc0, !PT ;  /* 0x000000ff14147812 */ /* 0x000fe400078ec0ff */
[----:B------:R-:W-:Y:S02]  /*ada0*/  LOP3.LUT R29, R29, 0xff, RZ, 0xc0, !PT ;  /* 0x000000ff1d1d7812 */ /* 0x000fe400078ec0ff */
[----:B------:R-:W-:Y:S02]  /*adb0*/  PRMT R3, R3, 0x7054, R28 ;  /* 0x0000705403037816 */ /* 0x000fe4000000001c */
[----:B------:R-:W-:Y:S02]  /*adc0*/  SHF.R.U32.HI R28, RZ, 0x10, R5 ;  /* 0x00000010ff1c7819 */ /* 0x000fe40000011605 */
[----:B------:R-:W-:-:S02]  /*add0*/  SHF.R.U32.HI R31, RZ, 0x10, R11 ;  /* 0x00000010ff1f7819 */ /* 0x000fc4000001160b */
        /* <DEDUP_REMOVED lines=10> */
[----:B------:R-:W-:Y:S02]  /*ae80*/  PRMT R35, R20, 0x7054, R33 ;  /* 0x0000705414237816 */ /* 0x000fe40000000021 */
        /* <DEDUP_REMOVED lines=8> */
[-C--:B0-----:R-:W-:Y:S02]  /*af10*/  F2FP.F16.E4M3.UNPACK_B R10, R12.reuse ;  /* 0x0000000cff0a723e */ /* 0x081fe400020006ff */
[----:B------:R-:W-:Y:S02]  /*af20*/  F2FP.F16.E4M3.UNPACK_B R28, R12.H1 ;  /* 0x0000000cff1c723e */ /* 0x000fe400030006ff */
[----:B------:R-:W-:Y:S02]  /*af30*/  F2FP.F16.E4M3.UNPACK_B R39, R38 ;  /* 0x00000026ff27723e */ /* 0x000fe400020006ff */
[----:B-1----:R-:W-:Y:S02]  /*af40*/  F2FP.F16.E4M3.UNPACK_B R12, R25 ;  /* 0x00000019ff0c723e */ /* 0x002fe400020006ff */
[-C--:B------:R-:W-:Y:S01]  /*af50*/  F2FP.F16.E4M3.UNPACK_B R20, R13.reuse ;  /* 0x0000000dff14723e */ /* 0x080fe200020006ff */
[--C-:B------:R-:W-:Y:S01]  /*af60*/  HADD2.F32 R40, -RZ, R39.reuse.H0_H0 ;  /* 0x20000027ff287230 */ /* 0x100fe20000004100 */
[----:B------:R-:W-:Y:S01]  /*af70*/  F2FP.F16.E4M3.UNPACK_B R29, R13.H1 ;  /* 0x0000000dff1d723e */ /* 0x000fe200030006ff */
[----:B------:R-:W-:Y:S01]  /*af80*/  HADD2.F32 R6, -RZ, R12.H0_H0 ;  /* 0x2000000cff067230 */ /* 0x000fe20000004100 */
[----:B------:R-:W-:Y:S01]  /*af90*/  SHF.R.U32.HI R32, RZ, 0x10, R7 ;  /* 0x00000010ff207819 */ /* 0x000fe20000011607 */
[----:B------:R-:W-:Y:S01]  /*afa0*/  HADD2.F32 R9, -RZ, R20.H0_H0 ;  /* 0x20000014ff097230 */ /* 0x000fe20000004100 */
[----:B------:R-:W-:Y:S01]  /*afb0*/  F2FP.F16.E4M3.UNPACK_B R13, R33 ;  /* 0x00000021ff0d723e */ /* 0x000fe200020006ff */
[----:B------:R-:W-:Y:S01]  /*afc0*/  HADD2.F32 R39, -RZ, R39.H1_H1 ;  /* 0x30000027ff277230 */ /* 0x000fe20000004100 */
[----:B------:R-:W-:Y:S01]  /*afd0*/  LOP3.LUT R32, R32, 0xff, RZ, 0xc0, !PT ;  /* 0x000000ff20207812 */ /* 0x000fe200078ec0ff */
[----:B------:R-:W-:Y:S01]  /*afe0*/  HADD2.F32 R12, -RZ, R12.H1_H1 ;  /* 0x3000000cff0c7230 */ /* 0x000fe20000004100 */
[-C--:B------:R-:W-:Y:S01]  /*aff0*/  F2FP.F16.E4M3.UNPACK_B R30, R15.reuse ;  /* 0x0000000fff1e723e */ /* 0x080fe200020006ff */
[----:B------:R-:W-:Y:S01]  /*b000*/  HADD2.F32 R20, -RZ, R20.H1_H1 ;  /* 0x30000014ff147230 */ /* 0x000fe20000004100 */
[----:B------:R-:W-:Y:S01]  /*b010*/  F2FP.F16.E4M3.UNPACK_B R35, R15.H1 ;  /* 0x0000000fff23723e */ /* 0x000fe200030006ff */
[----:B------:R-:W-:Y:S01]  /*b020*/  HADD2.F32 R15, -RZ, R13.H0_H0 ;  /* 0x2000000dff0f7230 */ /* 0x000fe20000004100 */
[-C--:B------:R-:W-:Y:S01]  /*b030*/  F2FP.F16.E4M3.UNPACK_B R21, R24.reuse ;  /* 0x00000018ff15723e */ /* 0x080fe200020006ff */
[----:B------:R-:W-:Y:S01]  /*b040*/  FMUL.FTZ R43, R12, R39 ;  /* 0x000000270c2b7220 */ /* 0x000fe20000410000 */
[----:B------:R-:W-:Y:S01]  /*b050*/  F2FP.F16.E4M3.UNPACK_B R31, R24.H1 ;  /* 0x00000018ff1f723e */ /* 0x000fe200030006ff */
[----:B------:R-:W-:Y:S01]  /*b060*/  FMUL.FTZ R24, R6, R40 ;  /* 0x0000002806187220 */ /* 0x000fe20000410000 */
[----:B------:R-:W-:-:S02]  /*b070*/  PRMT R41, R32, 0x7054, R41 ;  /* 0x0000705420297816 */ /* 0x000fc40000000029 */
[-C--:B------:R-:W-:Y:S02]  /*b080*/  F2FP.F16.E4M3.UNPACK_B R32, R27.reuse ;  /* 0x0000001bff20723e */ /* 0x080fe400020006ff */
[----:B------:R-:W-:Y:S01]  /*b090*/  F2FP.F16.E4M3.UNPACK_B R37, R27.H1 ;  /* 0x0000001bff25723e */ /* 0x000fe200030006ff */
[-C--:B------:R-:W-:Y:S01]  /*b0a0*/  FMUL.FTZ R27, R6, R15.reuse ;  /* 0x0000000f061b7220 */ /* 0x080fe20000410000 */
[C---:B------:R-:W-:Y:S01]  /*b0b0*/  FFMA.FTZ R6, R9.reuse, R15, -R24 ;  /* 0x0000000f09067223 */ /* 0x040fe20000010818 */
[----:B------:R-:W-:Y:S01]  /*b0c0*/  F2FP.F16.E4M3.UNPACK_B R25, R25.H1 ;  /* 0x00000019ff19723e */ /* 0x000fe200030006ff */
[----:B------:R-:W-:Y:S01]  /*b0d0*/  HADD2.F32 R15, -RZ, R13.H1_H1 ;  /* 0x3000000dff0f7230 */ /* 0x000fe20000004100 */
[----:B------:R-:W-:Y:S01]  /*b0e0*/  F2FP.F16.E4M3.UNPACK_B R38, R38.H1 ;  /* 0x00000026ff26723e */ /* 0x000fe200030006ff */
[----:B------:R-:W-:Y:S01]  /*b0f0*/  FFMA.FTZ R9, R9, R40, R27 ;  /* 0x0000002809097223 */ /* 0x000fe2000001001b */
[----:B------:R-:W-:Y:S01]  /*b100*/  F2FP.F16.E4M3.UNPACK_B R33, R33.H1 ;  /* 0x00000021ff21723e */ /* 0x000fe200030006ff */
[----:B------:R-:W-:-:S02]  /*b110*/  HADD2.F32 R13, -RZ, R25.H0_H0 ;  /* 0x20000019ff0d7230 */ /* 0x000fc40000004100 */
[----:B------:R-:W-:Y:S01]  /*b120*/  FMUL.FTZ R12, R12, R15 ;  /* 0x0000000f0c0c7220 */ /* 0x000fe20000410000 */
[--C-:B------:R-:W-:Y:S01]  /*b130*/  HADD2.F32 R40, -RZ, R38.reuse.H0_H0 ;  /* 0x20000026ff287230 */ /* 0x100fe20000004100 */
[----:B------:R-:W-:Y:S01]  /*b140*/  LOP3.LUT R41, R41, 0xff000000, R7, 0xf8, !PT ;  /* 0xff00000029297812 */ /* 0x000fe200078ef807 */
[----:B------:R-:W-:Y:S02]  /*b150*/  HADD2.F32 R27, -RZ, R33.H0_H0 ;  /* 0x20000021ff1b7230 */ /* 0x000fe40000004100 */
[----:B------:R-:W-:Y:S01]  /*b160*/  FFMA.FTZ R12, R20, R39, R12 ;  /* 0x00000027140c7223 */ /* 0x000fe2000001000c */
[----:B------:R-:W-:Y:S02]  /*b170*/  HADD2.F32 R24, -RZ, R29.H0_H0 ;  /* 0x2000001dff187230 */ /* 0x000fe40000004100 */
[----:B------:R-:W-:Y:S01]  /*b180*/  FMUL.FTZ R45, R13, R40 ;  /* 0x000000280d2d7220 */ /* 0x000fe20000410000 */
[----:B------:R-:W-:Y:S01]  /*b190*/  F2FP.F16.E4M3.UNPACK_B R42, R41 ;  /* 0x00000029ff2a723e */ /* 0x000fe200020006ff */
[----:B------:R-:W-:-:S02]  /*b1a0*/  HADD2.F32 R39, -RZ, R38.H1_H1 ;  /* 0x30000026ff277230 */ /* 0x000fc40000004100 */
[----:B------:R-:W-:Y:S01]  /*b1b0*/  FMUL.FTZ R47, R13, R27 ;  /* 0x0000001b0d2f7220 */ /* 0x000fe20000410000 */
[----:B------:R-:W-:Y:S01]  /*b1c0*/  F2FP.F16.E4M3.UNPACK_B R38, R34 ;  /* 0x00000022ff26723e */ /* 0x000fe200020006ff */
[----:B------:R-:W-:Y:S01]  /*b1d0*/  FFMA.FTZ R13, R20, R15, -R43 ;  /* 0x0000000f140d7223 */ /* 0x000fe2000001082b */
[C---:B------:R-:W-:Y:S01]  /*b1e0*/  FFMA.FTZ R15, R24.reuse, R27, -R45 ;  /* 0x0000001b180f7223 */ /* 0x040fe2000001082d */
[----:B------:R-:W-:Y:S01]  /*b1f0*/  FFMA.FTZ R20, R24, R40, R47 ;  /* 0x0000002818147223 */ /* 0x000fe2000001002f */
[----:B------:R-:W-:Y:S01]  /*b200*/  HADD2.F32 R44, -RZ, R42.H0_H0 ;  /* 0x2000002aff2c7230 */ /* 0x000fe20000004100 */
[-C--:B------:R-:W-:Y:S01]  /*b210*/  F2FP.F16.E4M3.UNPACK_B R7, R26.reuse ;  /* 0x0000001aff07723e */ /* 0x080fe200020006ff */
        /* <DEDUP_REMOVED lines=16> */
[----:B------:R-:W-:Y:S01]  /*b320*/  F2FP.F16.E4M3.UNPACK_B R44, R41.H1 ;  /* 0x00000029ff2c723e */ /* 0x000fe200030006ff */
[----:B------:R-:W-:Y:S01]  /*b330*/  FFMA.FTZ R29, R29, R39, R48 ;  /* 0x000000271d1d7223 */ /* 0x000fe20000010030 */
        /* <DEDUP_REMOVED lines=19> */
[----:B------:R-:W-:Y:S01]  /*b470*/  HADD2.F32 R45, -RZ, R44.H1_H1 ;  /* 0x3000002cff2d7230 */ /* 0x000fe20000004100 */
[----:B------:R-:W-:Y:S01]  /*b480*/  F2FP.F16.E4M3.UNPACK_B R40, R8.H1 ;  /* 0x00000008ff28723e */ /* 0x000fe200030006ff */
[----:B------:R-:W-:Y:S02]  /*b490*/  HADD2.F32 R38, -RZ, R37.H1_H1 ;  /* 0x30000025ff267230 */ /* 0x000fe40000004100 */
[----:B------:R-:W-:Y:S01]  /*b4a0*/  FFMA.FTZ R34, R34, R42, R47 ;  /* 0x0000002a22227223 */ /* 0x000fe2000001002f */
[----:B------:R-:W-:Y:S01]  /*b4b0*/  HADD2.F32 R35, -RZ, R35.H1_H1 ;  /* 0x30000023ff237230 */ /* 0x000fe20000004100 */
[----:B------:R-:W-:Y:S01]  /*b4c0*/  F2FP.SATFINITE.E4M3.F32.PACK_AB_MERGE_C R9, R12, R9, R20 ;  /* 0x000000090c09723e */ /* 0x000fe20004807014 */
[----:B------:R-:W-:Y:S02]  /*b4d0*/  HADD2.F32 R44, -RZ, R43.H0_H0 ;  /* 0x2000002bff2c7230 */ /* 0x000fe40000004100 */
[----:B------:R-:W-:Y:S01]  /*b4e0*/  FMUL.FTZ R48, R38, R45 ;  /* 0x0000002d26307220 */ /* 0x000fe20000410000 */
[----:B------:R-:W-:-:S02]  /*b4f0*/  HADD2.F32 R37, -RZ, R31.H0_H0 ;  /* 0x2000001fff257230 */ /* 0x000fc40000004100 */
[-C--:B------:R-:W-:Y:S01]  /*b500*/  FMUL.FTZ R50, R38, R41.reuse ;  /* 0x0000002926327220 */ /* 0x080fe20000410000 */
[----:B------:R-:W-:Y:S02]  /*b510*/  HADD2.F32 R42, -RZ, R40.H0_H0 ;  /* 0x20000028ff2a7230 */ /* 0x000fe40000004100 */
[----:B------:R-:W-:Y:S01]  /*b520*/  FFMA.FTZ R38, R35, R41, -R48 ;  /* 0x0000002923267223 */ /* 0x000fe20000010830 */
[----:B------:R-:W-:Y:S02]  /*b530*/  HADD2.F32 R39, -RZ, R28.H0_H0 ;  /* 0x2000001cff277230 */ /* 0x000fe40000004100 */
[C---:B------:R-:W-:Y:S01]  /*b540*/  FMUL.FTZ R46, R37.reuse, R44 ;  /* 0x0000002c252e7220 */ /* 0x040fe20000410000 */
[----:B------:R-:W-:Y:S02]  /*b550*/  HADD2.F32 R43, -RZ, R43.H1_H1 ;  /* 0x3000002bff2b7230 */ /* 0x000fe40000004100 */
[----:B------:R-:W-:Y:S01]  /*b560*/  FMUL.FTZ R47, R37, R42 ;  /* 0x0000002a252f7220 */ /* 0x000fe20000410000 */
[----:B------:R-:W-:-:S02]  /*b570*/  HADD2.F32 R31, -RZ, R31.H1_H1 ;  /* 0x3000001fff1f7230 */ /* 0x000fc40000004100 */
[----:B------:R-:W-:Y:S01]  /*b580*/  FFMA.FTZ R37, R39, R42, -R46 ;  /* 0x0000002a27257223 */ /* 0x000fe2000001082e */
[----:B------:R-:W-:Y:S02]  /*b590*/  HADD2.F32 R41, -RZ, R40.H1_H1 ;  /* 0x30000028ff297230 */ /* 0x000fe40000004100 */
[----:B------:R-:W-:Y:S01]  /*b5a0*/  FFMA.FTZ R35, R35, R45, R50 ;  /* 0x0000002d23237223 */ /* 0x000fe20000010032 */
        /* <DEDUP_REMOVED lines=36> */
[C---:B------:R-:W-:Y:S01]  /*b7f0*/  FFMA.FTZ R31, R8.reuse, R31, R11 ;  /* 0x0000001f081f7223 */ /* 0x040fe2000001000b */
[----:B------:R-:W-:Y:S01]  /*b800*/  HADD2.F32 R14, -RZ, R14.H1_H1 ;  /* 0x3000000eff0e7230 */ /* 0x000fe20000004100 */
[----:B------:R-:W-:Y:S01]  /*b810*/  F2FP.F16.E4M3.UNPACK_B R11, R4 ;  /* 0x00000004ff0b723e */ /* 0x000fe200020006ff */
[----:B------:R-:W-:Y:S01]  /*b820*/  FFMA.FTZ R47, R8, R10, -R47 ;  /* 0x0000000a082f7223 */ /* 0x000fe2000001082f */
        /* <DEDUP_REMOVED lines=36> */
.L_x_10774:
[----:B------:R-:W-:Y:S05]  /*ba70*/  BSYNC B0 ;  /* 0x0000000000007941 */ /* 0x000fea0003800000 */
.L_x_10767:
        /* <DEDUP_REMOVED lines=8> */
.L_x_10764:
[----:B------:R-:W-:-:S13]  /*bb00*/  ISETP.NE.AND P1, PT, R153, 0x3, PT ;  /* 0x000000039900780c */ /* 0x000fda0003f25270 */
[----:B------:R-:W-:Y:S05]  /*bb10*/  @!P1 BRA `(.L_x_10786) ;  /* 0x0000000000049947 */ /* 0x000fea0003800000 */
[----:B------:R-:W-:Y:S01]  /*bb20*/  BPT.TRAP 0x1 ;  /* 0x000000040000795c */ /* 0x000fe20000300000 */
.L_x_10786:
[----:B--2--5:R-:W-:Y:S01]  /*bb30*/  IMAD R10, R18, 0x8, R16 ;  /* 0x00000008120a7824 */ /* 0x024fe200078e0210 */
[----:B01----:R-:W-:-:S04]  /*bb40*/  SHF.L.U32 R3, R152, 0x1f, RZ ;  /* 0x0000001f98037819 */ /* 0x003fc800000006ff */
[----:B------:R0:W1:Y:S01]  /*bb50*/  SYNCS.PHASECHK.TRANS64.TRYWAIT P0, [R10+URZ+0x19c30], R3 ;  /* 0x019c30030a0075a7 */ /* 0x000062000800017f */
[----:B------:R-:W-:Y:S05]  /*bb60*/  @!P1 BRA `(.L_x_10787) ;  /* 0x0000000000049947 */ /* 0x000fea0003800000 */
[----:B------:R-:W-:Y:S01]  /*bb70*/  BPT.TRAP 0x1 ;  /* 0x000000040000795c */ /* 0x000fe20000300000 */
.L_x_10787:
[----:B------:R-:W2:Y:S02]  /*bb80*/  S2R R0, SR_TID.X ;  /* 0x0000000000007919 */ /* 0x000ea40000002100 */
[----:B--2---:R-:W-:-:S04]  /*bb90*/  LOP3.LUT R0, R0, 0x7f, RZ, 0xc0, !PT ;  /* 0x0000007f00007812 */ /* 0x004fc800078ec0ff */
[----:B------:R-:W-:Y:S01]  /*bba0*/  ISETP.NE.AND P2, PT, R0, RZ, PT ;  /* 0x000000ff0000720c */ /* 0x000fe20003f45270 */
[----:B-1----:R-:W-:-:S12]  /*bbb0*/  @P0 BRA `(.L_x_10788) ;  /* 0x0000000000080947 */ /* 0x002fd80003800000 */
[----:B------:R-:W1:Y:S02]  /*bbc0*/  SYNCS.PHASECHK.TRANS64.TRYWAIT P0, [R10+URZ+0x19c30], R3 ;  /* 0x019c30030a0075a7 */ /* 0x000e64000800017f */
[----:B-1----:R-:W-:Y:S05]  /*bbd0*/  @!P0 BRA `(.L_x_10789) ;  /* 0x00000128001c8947 */ /* 0x002fea0003800000 */
.L_x_10788:
[----:B------:R-:W-:Y:S05]  /*bbe0*/  WARPSYNC.ALL ;  /* 0x0000000000007948 */ /* 0x000fea0003800000 */
[----:B------:R-:W-:Y:S01]  /*bbf0*/  VIADD R0, R16, 0x13800 ;  /* 0x0001380010007836 */ /* 0x000fe20000000000 */
[----:B------:R-:W2:Y:S04]  /*bc00*/  LDL R12, [R1+0x40] ;  /* 0x00004000010c7983 */ /* 0x000ea80000100800 */
[----:B------:R-:W-:Y:S01]  /*bc10*/  SHF.R.U32.HI R0, RZ, 0x4, R0 ;  /* 0x00000004ff007819 */ /* 0x000fe20000011600 */
[----:B------:R-:W2:Y:S03]  /*bc20*/  LDL R94, [R1+0x24] ;  /* 0x00002400015e7983 */ /* 0x000ea60000100800 */
[----:B------:R-:W-:Y:S01]  /*bc30*/  LOP3.LUT R0, R0, 0x3fff, RZ, 0xc0, !PT ;  /* 0x00003fff00007812 */ /* 0x000fe200078ec0ff */
[----:B------:R-:W5:Y:S03]  /*bc40*/  LDL R11, [R1+0x28] ;  /* 0x00002800010b7983 */ /* 0x000f660000100800 */
[----:B----4-:R-:W-:Y:S01]  /*bc50*/  LOP3.LUT R21, R0, 0x10000, RZ, 0xfc, !PT ;  /* 0x0001000000157812 */ /* 0x010fe200078efcff */
[----:B---3--:R-:W-:Y:S01]  /*bc60*/  IMAD.MOV.U32 R7, RZ, RZ, -0x3ffffff0 ;  /* 0xc0000010ff077424 */ /* 0x008fe200078e00ff */
[----:B------:R-:W-:Y:S01]  /*bc70*/  LOP3.LUT R6, R36, 0x10000, RZ, 0xfc, !PT ;  /* 0x0001000024067812 */ /* 0x000fe200078efcff */
[----:B------:R-:W-:Y:S01]  /*bc80*/  IMAD.MOV.U32 R5, RZ, RZ, -0x3ffffff0 ;  /* 0xc0000010ff057424 */ /* 0x000fe200078e00ff */
[----:B------:R-:W3:Y:S01]  /*bc90*/  LDL R92, [R1+0x2c] ;  /* 0x00002c00015c7983 */ /* 0x000ee20000100800 */
[----:B------:R-:W-:Y:S01]  /*bca0*/  IMAD R4, R18, 0x300, R21 ;  /* 0x0000030012047824 */ /* 0x000fe200078e0215 */
[----:B------:R-:W-:-:S02]  /*bcb0*/  R2UR UR4, R6 ;  /* 0x00000000060472ca */ /* 0x000fc400000e0000 */
[----:B------:R-:W4:Y:S01]  /*bcc0*/  LDL R90, [R1+0x30] ;  /* 0x00003000015a7983 */ /* 0x000f220000100800 */
[----:B------:R-:W-:Y:S01]  /*bcd0*/  R2UR UR5, R7 ;  /* 0x00000000070572ca */ /* 0x000fe200000e0000 */
[----:B------:R-:W-:Y:S01]  /*bce0*/  IMAD.MOV.U32 R97, RZ, RZ, -0x3ffffff0 ;  /* 0xc0000010ff617424 */ /* 0x000fe200078e00ff */
[----:B------:R-:W-:Y:S01]  /*bcf0*/  R2UR UR6, R4 ;  /* 0x00000000040672ca */ /* 0x000fe200000e0000 */
[----:B------:R-:W-:Y:S01]  /*bd00*/  IMAD.MOV.U32 R9, RZ, RZ, -0x3ffffff0 ;  /* 0xc0000010ff097424 */ /* 0x000fe200078e00ff */
[----:B------:R-:W-:Y:S01]  /*bd10*/  R2UR UR7, R5 ;  /* 0x00000000050772ca */ /* 0x000fe200000e0000 */
[----:B------:R-:W-:Y:S01]  /*bd20*/  WARPGROUP.ARRIVE ;  /* 0x00000000000079c5 */ /* 0x000fe20000000000 */
[----:B------:R-:W-:Y:S01]  /*bd30*/  IMAD.MOV.U32 R15, RZ, RZ, -0x3ffffff0 ;  /* 0xc0000010ff0f7424 */ /* 0x000fe200078e00ff */
[----:B------:R-:W0:Y:S10]  /*bd40*/  LDC R0, c[0x0][0x448] ;  /* 0x00011200ff007b82 */ /* 0x000e340000000800 */
[----:B------:R-:W-:Y:S01]  /*bd50*/  QGMMA.64x128x32.F32.E4M3.E4M3 R24, gdesc[UR4], RZ, !UPT, gsb0 ;  /* 0x01e00000041879f3 */ /* 0x000fe2000c0008ff */
[----:B------:R-:W-:-:S02]  /*bd60*/  VIADD R96, R6, 0x180 ;  /* 0x0000018006607836 */ /* 0x000fc40000000000 */
[----:B------:R-:W-:Y:S01]  /*bd70*/  VIADD R8, R4, 0x100 ;  /* 0x0000010004087836 */ /* 0x000fe20000000000 */
[----:B------:R-:W-:Y:S02]  /*bd80*/  R2UR UR5, R97 ;  /* 0x00000000610572ca */ /* 0x000fe400000e0000 */
[----:B------:R-:W-:Y:S02]  /*bd90*/  R2UR UR4, R96 ;  /* 0x00000000600472ca */ /* 0x000fe400000e0000 */
[----:B------:R-:W-:Y:S02]  /*bda0*/  R2UR UR6, R8 ;  /* 0x00000000080672ca */ /* 0x000fe400000e0000 */
[----:B------:R-:W-:Y:S01]  /*bdb0*/  R2UR UR7, R9 ;  /* 0x00000000090772ca */ /* 0x000fe200000e0000 */
[----:B------:R-:W-:Y:S02]  /*bdc0*/  VIADD R14, R6, 0x300 ;  /* 0x00000300060e7836 */ /* 0x000fe40000000000 */
[----:B------:R-:W-:-:S02]  /*bdd0*/  VIADD R4, R4, 0x200 ;  /* 0x0000020004047836 */ /* 0x000fc40000000000 */
        /* <DEDUP_REMOVED lines=9> */
[----:B-1----:R-:W0:Y:S08]  /*be70*/  @P0 LDC R3, c[0x0][0x44c] ;  /* 0x00011300ff030b82 */ /* 0x002e300000000800 */
[----:B------:R-:W1:Y:S01]  /*be80*/  @P0 LDC R5, c[0x0][0x450] ;  /* 0x00011400ff050b82 */ /* 0x000e620000000800 */
[----:B------:R-:W-:Y:S02]  /*be90*/  WARPGROUP.DEPBAR.LE gsb0, 0x0 ;  /* 0x00008000000079c5 */ /* 0x000fe40000010000 */
[----:B------:R-:W-:-:S06]  /*bea0*/  WARPGROUP.ARRIVE ;  /* 0x00000000000079c5 */ /* 0x000fcc0000000000 */
[----:B------:R-:W-:Y:S01]  /*beb0*/  QGMMA.64x128x32.F32.E4M3.E4M3 R24, gdesc[UR4], R24, gsb0 ;  /* 0x01e00000041879f3 */ /* 0x000fe20008000818 */
[----:B--2---:R-:W-:-:S04]  /*bec0*/  IMAD.IADD R8, R12, 0x1, R94 ;  /* 0x000000010c087824 */ /* 0x004fc800078e025e */
[----:B0-----:R-:W-:-:S05]  /*bed0*/  @P0 IMAD.HI.U32 R0, R8, R3, RZ ;  /* 0x0000000308000227 */ /* 0x001fca00078e00ff */
[----:B-1----:R-:W-:-:S05]  /*bee0*/  @P0 SHF.R.U32.HI R8, RZ, R5, R0 ;  /* 0x00000005ff080219 */ /* 0x002fca0000011600 */
[----:B------:R-:W0:Y:S01]  /*bef0*/  SHFL.IDX PT, R0, R8, 0x1, 0x1c1f ;  /* 0x003c1f0008007f89 */ /* 0x000e2200000e0000 */
[----:B------:R-:W-:-:S04]  /*bf00*/  IMAD.MOV.U32 R3, RZ, RZ, -0x80 ;  /* 0xffffff80ff037424 */ /* 0x000fc800078e00ff */
[----:B------:R-:W-:-:S05]  /*bf10*/  IMAD R4, R88, R3, 0x80 ;  /* 0x0000008058047424 */ /* 0x000fca00078e0203 */
[C-C-:B-----5:R-:W-:Y:S02]  /*bf20*/  IADD3 R3, -R11.reuse, 0x1, R4.reuse ;  /* 0x000000010b037810 */ /* 0x160fe40007ffe104 */
[----:B----4-:R-:W-:Y:S02]  /*bf30*/  IADD3 R4, -R11, R90, R4 ;  /* 0x0000005a0b047210 */ /* 0x010fe40007ffe104 */
[----:B---3--:R-:W-:-:S04]  /*bf40*/  IADD3 R3, -R92, R3, R90 ;  /* 0x000000035c037210 */ /* 0x008fc80007ffe15a */
[----:B0-----:R-:W-:-:S04]  /*bf50*/  VIADDMNMX R0, R0, R3, R4, PT ;  /* 0x0000000300007246 */ /* 0x001fc80003800104 */
[C---:B------:R-:W-:Y:S02]  /*bf60*/  ISETP.GT.AND P3, PT, R0.reuse, RZ, PT ;  /* 0x000000ff0000720c */ /* 0x040fe40003f64270 */
[C---:B------:R-:W-:Y:S02]  /*bf70*/  ISETP.GT.AND P4, PT, R0.reuse, 0x1, PT ;  /* 0x000000010000780c */ /* 0x040fe40003f84270 */
[----:B------:R-:W-:Y:S01]  /*bf80*/  ISETP.GT.AND P5, PT, R0, 0x8, PT ;  /* 0x000000080000780c */ /* 0x000fe20003fa4270 */
[----:B------:R-:W-:Y:S04]  /*bf90*/  STL.64 [R1+0x8], R96 ;  /* 0x0000086001007387 */ /* 0x000fe80000100a00 */
[----:B------:R0:W-:Y:S01]  /*bfa0*/  STL.64 [R1], R14 ;  /* 0x0000000e01007387 */ /* 0x0001e20000100a00 */
[----:B------:R-:W-:-:S02]  /*bfb0*/  WARPGROUP.DEPBAR.LE gsb0, 0x0 ;  /* 0x00008000000079c5 */ /* 0x000fc40000010000 */
        /* <DEDUP_REMOVED lines=21> */
[----:B0-----:R-:W-:Y:S02]  /*c110*/  FSEL R15, R42, -INF , P4 ;  /* 0xff8000002a0f7808 */ /* 0x001fe40002000000 */
        /* <DEDUP_REMOVED lines=71> */
[----:B------:R-:W1:Y:S01]  /*c590*/  SHFL.IDX PT, R8, R8, RZ, 0x1c1f ;  /* 0x001c1fff08087589 */ /* 0x000e6200000e0000 */
[----:B0-----:R-:W-:-:S05]  /*c5a0*/  FMNMX.FTZ R14, R12, R111, !PT ;  /* 0x0000006f0c0e7209 */ /* 0x001fca0007810000 */
[----:B------:R-:W0:Y:S01]  /*c5b0*/  SHFL.BFLY PT, R111, R14, 0x1, 0x1f ;  /* 0x0c201f000e6f7f89 */ /* 0x000e2200000e0000 */
[----:B-1----:R-:W-:-:S04]  /*c5c0*/  VIADDMNMX R3, R8, R3, R4, PT ;  /* 0x0000000308037246 */ /* 0x002fc80003800104 */
[C---:B------:R-:W-:Y:S02]  /*c5d0*/  ISETP.GT.AND P4, PT, R3.reuse, 0x1, PT ;  /* 0x000000010300780c */ /* 0x040fe40003f84270 */
[----:B------:R-:W-:Y:S02]  /*c5e0*/  ISETP.GT.AND P5, PT, R3, 0x8, PT ;  /* 0x000000080300780c */ /* 0x000fe40003fa4270 */
[----:B0-----:R-:W-:-:S04]  /*c5f0*/  FMNMX.FTZ R0, R14, R111, !PT ;  /* 0x0000006f0e007209 */ /* 0x001fc80007810000 */
[----:B------:R-:W-:Y:S01]  /*c600*/  FSETP.NEU.FTZ.AND P3, PT, R0, -INF , PT ;  /* 0xff8000000000780b */ /* 0x000fe20003f7d000 */
[----:B------:R-:W-:-:S05]  /*c610*/  FFMA.FTZ R111, R2, R0, -8 ;  /* 0xc1000000026f7423 */ /* 0x000fca0000010000 */
[----:B------:R-:W-:Y:S02]  /*c620*/  FSEL R111, R111, RZ, P3 ;  /* 0x000000ff6f6f7208 */ /* 0x000fe40001800000 */
[----:B------:R-:W-:Y:S02]  /*c630*/  ISETP.GT.AND P3, PT, R3, RZ, PT ;  /* 0x000000ff0300720c */ /* 0x000fe40003f64270 */
        /* <DEDUP_REMOVED lines=30> */
[----:B------:R0:W-:Y:S01]  /*c820*/  MUFU.EX2 R12, R20 ;  /* 0x00000014000c7308 */ /* 0x0001e20000000800 */
[C---:B------:R-:W-:Y:S02]  /*c830*/  ISETP.GT.AND P3, PT, R3.reuse, 0x29, PT ;  /* 0x000000290300780c */ /* 0x040fe40003f64270 */
[----:B------:R-:W-:Y:S02]  /*c840*/  FSEL R117, R44, -INF , P4 ;  /* 0xff8000002c757808 */ /* 0x000fe40002000000 */
[----:B------:R-:W-:-:S02]  /*c850*/  ISETP.GT.AND P4, PT, R3, 0x30, PT ;  /* 0x000000300300780c */ /* 0x000fc40003f84270 */
[----:B0-----:R-:W-:Y:S02]  /*c860*/  FMNMX.FTZ R20, R41, R14, !PT ;  /* 0x0000000e29147209 */ /* 0x001fe40007810000 */
[----:B------:R-:W-:Y:S02]  /*c870*/  FSEL R45, R45, -INF , P3 ;  /* 0xff8000002d2d7808 */ /* 0x000fe40001800000 */
[----:B------:R-:W-:Y:S01]  /*c880*/  FMNMX.FTZ R20, R117, R20, !PT ;  /* 0x0000001475147209 */ /* 0x000fe20007810000 */
[----:B------:R-:W-:-:S01]  /*c890*/  FFMA.FTZ R24, R2, R39, -R111 ;  /* 0x0000002702187223 */ /* 0x000fc2000001086f */
[----:B------:R-:W-:Y:S02]  /*c8a0*/  ISETP.GT.AND P3, PT, R3, 0x31, PT ;  /* 0x000000310300780c */ /* 0x000fe40003f64270 */
[----:B------:R-:W-:Y:S02]  /*c8b0*/  FSEL R39, R48, -INF , P4 ;  /* 0xff80000030277808 */ /* 0x000fe40002000000 */
[----:B------:R-:W-:-:S02]  /*c8c0*/  FMNMX.FTZ R20, R45, R20, !PT ;  /* 0x000000142d147209 */ /* 0x000fc40007810000 */
        /* <DEDUP_REMOVED lines=64> */
[----:B------:R-:W-:Y:S02]  /*ccd0*/  FSEL R127, R85, -INF , P3 ;  /* 0xff800000557f7808 */ /* 0x000fe40001800000 */
[----:B------:R-:W-:-:S04]  /*cce0*/  FMNMX.FTZ R32, R95, R32, !PT ;  /* 0x000000205f207209 */ /* 0x000fc80007810000 */
[----:B------:R-:W-:-:S05]  /*ccf0*/  FMNMX.FTZ R3, R127, R32, !PT ;  /* 0x000000207f037209 */ /* 0x000fca0007810000 */
[----:B------:R-:W0:Y:S02]  /*cd00*/  SHFL.BFLY PT, R36, R3, 0x2, 0x1f ;  /* 0x0c401f0003247f89 */ /* 0x000e2400000e0000 */
[----:B0-----:R-:W-:-:S05]  /*cd10*/  FMNMX.FTZ R44, R3, R36, !PT ;  /* 0x00000024032c7209 */ /* 0x001fca0007810000 */
[----:B------:R-:W0:Y:S01]  /*cd20*/  SHFL.BFLY PT, R3, R44, 0x1, 0x1f ;  /* 0x0c201f002c037f89 */ /* 0x000e2200000e0000 */
[----:B------:R-:W-:-:S01]  /*cd30*/  FFMA.FTZ R5, R2, R5, -R111 ;  /* 0x0000000502057223 */ /* 0x000fc2000001086f */
[C-C-:B------:R-:W-:Y:S01]  /*cd40*/  FFMA.FTZ R31, R2.reuse, R31, -R111.reuse ;  /* 0x0000001f021f7223 */ /* 0x140fe2000001086f */
[----:B------:R-:W-:Y:S01]  /*cd50*/  MUFU.EX2 R8, R8 ;  /* 0x0000000800087308 */ /* 0x000fe20000000800 */
[----:B------:R-:W-:-:S07]  /*cd60*/  FFMA.FTZ R11, R2, R11, -R111 ;  /* 0x0000000b020b7223 */ /* 0x000fce000001086f */
        /* <DEDUP_REMOVED lines=9> */
[C---:B------:R-:W-:Y:S01]  /*ce00*/  FFMA.FTZ R29, R2.reuse, R29, -R46 ;  /* 0x0000001d021d7223 */ /* 0x040fe2000001082e */
[----:B------:R-:W-:Y:S01]  /*ce10*/  MUFU.EX2 R11, R11 ;  /* 0x0000000b000b7308 */ /* 0x000fe20000000800 */
[----:B------:R-:W-:-:S01]  /*ce20*/  FFMA.FTZ R13, R2, R13, -R111 ;  /* 0x0000000d020d7223 */ /* 0x000fc2000001086f */
[C-C-:B------:R-:W-:Y:S01]  /*ce30*/  FFMA.FTZ R144, R2.reuse, R35, -R46.reuse ;  /* 0x0000002302907223 */ /* 0x140fe2000001082e */
[----:B------:R-:W-:-:S05]  /*ce40*/  FFMA.FTZ R35, R2, R43, -R46 ;  /* 0x0000002b02237223 */ /* 0x000fca000001082e */
[----:B------:R-:W-:Y:S01]  /*ce50*/  MUFU.EX2 R148, R148 ;  /* 0x0000009400947308 */ /* 0x000fe20000000800 */
[----:B------:R-:W-:-:S01]  /*ce60*/  FFMA.FTZ R150, R2, R113, -R46 ;  /* 0x0000007102967223 */ /* 0x000fc2000001082e */
[----:B-1----:R-:W-:-:S06]  /*ce70*/  FADD.FTZ R43, R5, R4 ;  /* 0x00000004052b7221 */ /* 0x002fcc0000010000 */
[----:B------:R-:W1:Y:S01]  /*ce80*/  MUFU.EX2 R9, R9 ;  /* 0x0000000900097308 */ /* 0x000e620000000800 */
[----:B------:R-:W-:-:S01]  /*ce90*/  FFMA.FTZ R25, R2, R33, -R46 ;  /* 0x0000002102197223 */ /* 0x000fc2000001082e */
[----:B------:R-:W-:-:S06]  /*cea0*/  FADD.FTZ R60, R8, R43 ;  /* 0x0000002b083c7221 */ /* 0x000fcc0000010000 */
[----:B------:R-:W2:Y:S01]  /*ceb0*/  MUFU.EX2 R48, R48 ;  /* 0x0000003000307308 */ /* 0x000ea20000000800 */
[----:B------:R-:W-:-:S01]  /*cec0*/  FFMA.FTZ R15, R2, R15, -R111 ;  /* 0x0000000f020f7223 */ /* 0x000fc2000001086f */
[----:B------:R-:W-:-:S06]  /*ced0*/  FFMA.FTZ R50, R2, R115, -R46 ;  /* 0x0000007302327223 */ /* 0x000fcc000001082e */
[----:B------:R-:W3:Y:S01]  /*cee0*/  MUFU.EX2 R29, R29 ;  /* 0x0000001d001d7308 */ /* 0x000ee20000000800 */
[----:B0-----:R-:W-:-:S07]  /*cef0*/  FADD.FTZ R60, R31, R60 ;  /* 0x0000003c1f3c7221 */ /* 0x001fce0000010000 */
[----:B------:R-:W0:Y:S01]  /*cf00*/  MUFU.EX2 R13, R13 ;  /* 0x0000000d000d7308 */ /* 0x000e220000000800 */
[----:B------:R-:W-:-:S01]  /*cf10*/  FFMA.FTZ R56, R2, R53, -R46 ;  /* 0x0000003502387223 */ /* 0x000fc2000001082e */
[----:B------:R-:W-:Y:S01]  /*cf20*/  FFMA.FTZ R52, R2, R57, -R46 ;  /* 0x0000003902347223 */ /* 0x000fe2000001082e */
[----:B-1----:R-:W-:-:S05]  /*cf30*/  FADD.FTZ R53, R148, R9 ;  /* 0x0000000994357221 */ /* 0x002fca0000010000 */
[----:B------:R-:W1:Y:S01]  /*cf40*/  MUFU.EX2 R150, R150 ;  /* 0x0000009600967308 */ /* 0x000e620000000800 */
[----:B------:R-:W-:-:S01]  /*cf50*/  FFMA.FTZ R37, R2, R37, -R46 ;  /* 0x0000002502257223 */ /* 0x000fc2000001082e */
[----:B------:R-:W-:Y:S01]  /*cf60*/  FADD.FTZ R57, R11, R60 ;  /* 0x0000003c0b397221 */ /* 0x000fe20000010000 */
[----:B--2---:R-:W-:-:S05]  /*cf70*/  FADD.FTZ R62, R48, R53 ;  /* 0x00000035303e7221 */ /* 0x004fca0000010000 */
[----:B------:R-:W2:Y:S01]  /*cf80*/  MUFU.EX2 R25, R25 ;  /* 0x0000001900197308 */ /* 0x000ea20000000800 */
[----:B------:R-:W-:-:S01]  /*cf90*/  FADD.FTZ R64, R12, R57 ;  /* 0x000000390c407221 */ /* 0x000fc20000010000 */
[----:B------:R-:W-:-:S06]  /*cfa0*/  FFMA.FTZ R47, R2, R47, -R111 ;  /* 0x0000002f022f7223 */ /* 0x000fcc000001086f */
[----:B------:R-:W4:Y:S01]  /*cfb0*/  MUFU.EX2 R15, R15 ;  /* 0x0000000f000f7308 */ /* 0x000f220000000800 */
[----:B---3--:R-:W-:-:S01]  /*cfc0*/  FADD.FTZ R53, R29, R62 ;  /* 0x0000003e1d357221 */ /* 0x008fc20000010000 */
[----:B------:R-:W-:-:S06]  /*cfd0*/  FFMA.FTZ R27, R2, R41, -R46 ;  /* 0x00000029021b7223 */ /* 0x000fcc000001082e */
[----:B------:R-:W3:Y:S01]  /*cfe0*/  MUFU.EX2 R50, R50 ;  /* 0x0000003200327308 */ /* 0x000ee20000000800 */
[----:B0-----:R-:W-:-:S01]  /*cff0*/  FADD.FTZ R57, R13, R64 ;  /* 0x000000400d397221 */ /* 0x001fc20000010000 */
[----:B-1----:R-:W-:-:S06]  /*d000*/  FADD.FTZ R62, R150, R53 ;  /* 0x00000035963e7221 */ /* 0x002fcc0000010000 */
[----:B------:R-:W0:Y:S01]  /*d010*/  MUFU.EX2 R37, R37 ;  /* 0x0000002500257308 */ /* 0x000e220000000800 */
[----:B------:R-:W-:-:S01]  /*d020*/  FFMA.FTZ R54, R2, R117, -R46 ;  /* 0x0000007502367223 */ /* 0x000fc2000001082e */
[----:B------:R-:W-:Y:S01]  /*d030*/  FADD.FTZ R64, R14, R57 ;  /* 0x000000390e407221 */ /* 0x000fe20000010000 */
[----:B------:R-:W-:-:S05]  /*d040*/  FFMA.FTZ R51, R2, R51, -R111 ;  /* 0x0000003302337223 */ /* 0x000fca000001086f */
[----:B------:R-:W1:Y:S01]  /*d050*/  MUFU.EX2 R144, R144 ;  /* 0x0000009000907308 */ /* 0x000e620000000800 */
[----:B--2---:R-:W-:-:S01]  /*d060*/  FADD.FTZ R53, R25, R62 ;  /* 0x0000003e19357221 */ /* 0x004fc20000010000 */
[----:B----4-:R-:W-:-:S06]  /*d070*/  FADD.FTZ R57, R15, R64 ;  /* 0x000000400f397221 */ /* 0x010fcc0000010000 */
[----:B------:R-:W2:Y:S01]  /*d080*/  MUFU.EX2 R47, R47 ;  /* 0x0000002f002f7308 */ /* 0x000ea20000000800 */
[----:B------:R-:W-:-:S01]  /*d090*/  FFMA.FTZ R45, R2, R45, -R46 ;  /* 0x0000002d022d7223 */ /* 0x000fc2000001082e */
[----:B---3--:R-:W-:-:S06]  /*d0a0*/  FADD.FTZ R62, R50, R53 ;  /* 0x00000035323e7221 */ /* 0x008fcc0000010000 */
[----:B------:R-:W3:Y:S01]  /*d0b0*/  MUFU.EX2 R27, R27 ;  /* 0x0000001b001b7308 */ /* 0x000ee20000000800 */
[----:B------:R-:W-:-:S01]  /*d0c0*/  FFMA.FTZ R55, R2, R55, -R111 ;  /* 0x0000003702377223 */ /* 0x000fc2000001086f */
[----:B------:R-:W-:Y:S01]  /*d0d0*/  FADD.FTZ R57, R20, R57 ;  /* 0x0000003914397221 */ /* 0x000fe20000010000 */
[----:B------:R-:W-:-:S05]  /*d0e0*/  FFMA.FTZ R146, R2, R39, -R46 ;  /* 0x0000002702927223 */ /* 0x000fca000001082e */
[----:B------:R-:W4:Y:S01]  /*d0f0*/  MUFU.EX2 R54, R54 ;  /* 0x0000003600367308 */ /* 0x000f220000000800 */
[----:B0-----:R-:W-:-:S01]  /*d100*/  FADD.FTZ R53, R37, R62 ;  /* 0x0000003e25357221 */ /* 0x001fc20000010000 */
[----:B------:R-:W-:-:S06]  /*d110*/  FADD.FTZ R64, R24, R57 ;  /* 0x0000003918407221 */ /* 0x000fcc0000010000 */
[----:B------:R-:W0:Y:S01]  /*d120*/  MUFU.EX2 R51, R51 ;  /* 0x0000003300337308 */ /* 0x000e220000000800 */
[----:B------:R-:W-:-:S01]  /*d130*/  FFMA.FTZ R33, R2, R49, -R46 ;  /* 0x0000003102217223 */ /* 0x000fc2000001082e */
[----:B-1----:R-:W-:Y:S01]  /*d140*/  FADD.FTZ R62, R144, R53 ;  /* 0x00000035903e7221 */ /* 0x002fe20000010000 */
[----:B------:R-:W-:-:S05]  /*d150*/  F2FP.SATFINITE.E4M3.F32.PACK_AB_MERGE_C R151, R14, R13, RZ ;  /* 0x0000000d0e97723e */ /* 0x000fca00048070ff */
[----:B------:R-:W1:Y:S01]  /*d160*/  MUFU.EX2 R45, R45 ;  /* 0x0000002d002d7308 */ /* 0x000e620000000800 */
[----:B--2---:R-:W-:-:S01]  /*d170*/  FADD.FTZ R13, R47, R64 ;  /* 0x000000402f0d7221 */ /* 0x004fc20000010000 */
[C---:B------:R-:W-:Y:S01]  /*d180*/  FFMA.FTZ R59, R2.reuse, R59, -R111 ;  /* 0x0000003b023b7223 */ /* 0x040fe2000001086f */
[----:B------:R-:W-:-:S01]  /*d190*/  FFMA.FTZ R39, R2, R119, -R46 ;  /* 0x0000007702277223 */ /* 0x000fc2000001082e */
[----:B------:R-:W-:-:S04]  /*d1a0*/  F2FP.SATFINITE.E4M3.F32.PACK_AB_MERGE_C R149, R31, R8, RZ ;  /* 0x000000081f95723e */ /* 0x000fc800048070ff */
[----:B------:R-:W2:Y:S01]  /*d1b0*/  MUFU.EX2 R55, R55 ;  /* 0x0000003700377308 */ /* 0x000ea20000000800 */
[----:B---3--:R-:W-:-:S01]  /*d1c0*/  FADD.FTZ R31, R27, R62 ;  /* 0x0000003e1b1f7221 */ /* 0x008fc20000010000 */
[----:B------:R-:W-:-:S06]  /*d1d0*/  FADD.FTZ R14, R26, R13 ;  /* 0x0000000d1a0e7221 */ /* 0x000fcc0000010000 */
[----:B------:R-:W3:Y:S01]  /*d1e0*/  MUFU.EX2 R146, R146 ;  /* 0x0000009200927308 */ /* 0x000ee20000000800 */
[----:B----4-:R-:W-:-:S01]  /*d1f0*/  FADD.FTZ R8, R54, R31 ;  /* 0x0000001f36087221 */ /* 0x010fc20000010000 */
[----:B------:R-:W-:Y:S01]  /*d200*/  FFMA.FTZ R40, R2, R97, -R111 ;  /* 0x0000006102287223 */ /* 0x000fe2000001086f */
[----:B0-----:R-:W-:-:S05]  /*d210*/  FADD.FTZ R31, R51, R14 ;  /* 0x0000000e331f7221 */ /* 0x001fca0000010000 */
[----:B------:R-:W-:Y:S08]  /*d220*/  MUFU.EX2 R30, R34 ;  /* 0x00000022001e7308 */ /* 0x000ff00000000800 */
[----:B------:R-:W0:Y:S01]  /*d230*/  MUFU.EX2 R33, R33 ;  /* 0x0000002100217308 */ /* 0x000e220000000800 */
[----:B-1----:R-:W-:-:S01]  /*d240*/  FADD.FTZ R13, R45, R8 ;  /* 0x000000082d0d7221 */ /* 0x002fc20000010000 */
[----:B------:R-:W-:-:S06]  /*d250*/  FADD.FTZ R14, R28, R31 ;  /* 0x0000001f1c0e7221 */ /* 0x000fcc0000010000 */
[----:B------:R-:W-:Y:S08]  /*d260*/  MUFU.EX2 R59, R59 ;  /* 0x0000003b003b7308 */ /* 0x000ff00000000800 */
[----:B------:R-:W1:Y:S01]  /*d270*/  MUFU.EX2 R39, R39 ;  /* 0x0000002700277308 */ /* 0x000e620000000800 */
[----:B------:R-:W-:Y:S01]  /*d280*/  @!P2 VIADD R10, R10, 0x19c40 ;  /* 0x00019c400a0aa836 */ /* 0x000fe20000000000 */
[----:B--2---:R-:W-:-:S06]  /*d290*/  F2FP.SATFINITE.E4M3.F32.PACK_AB_MERGE_C R147, R55, R28, RZ ;  /* 0x0000001c3793723e */ /* 0x004fcc00048070ff */
[----:B------:R-:W2:Y:S01]  /*d2a0*/  MUFU.EX2 R56, R56 ;  /* 0x0000003800387308 */ /* 0x000ea20000000800 */
[----:B---3--:R-:W-:-:S01]  /*d2b0*/  FADD.FTZ R8, R146, R13 ;  /* 0x0000000d92087221 */ /* 0x008fc20000010000 */
[----:B------:R-:W-:Y:S01]  /*d2c0*/  FADD.FTZ R55, R55, R14 ;  /* 0x0000000e37377221 */ /* 0x000fe20000010000 */
[----:B------:R-:W-:-:S05]  /*d2d0*/  FFMA.FTZ R41, R2, R89, -R46 ;  /* 0x0000005902297223 */ /* 0x000fca000001082e */
[----:B------:R-:W3:Y:S01]  /*d2e0*/  MUFU.EX2 R34, R40 ;  /* 0x0000002800227308 */ /* 0x000ee20000000800 */
[----:B------:R-:W-:Y:S01]  /*d2f0*/  F2FP.SATFINITE.E4M3.F32.PACK_AB_MERGE_C R149, R4, R5, R149 ;  /* 0x000000050495723e */ /* 0x000fe20004807095 */
[----:B0-----:R-:W-:Y:S01]  /*d300*/  FADD.FTZ R8, R33, R8 ;  /* 0x0000000821087221 */ /* 0x001fe20000010000 */
[----:B------:R-:W-:-:S05]  /*d310*/  @!P2 PRMT R10, RZ, 0x654, R10 ;  /* 0x00000654ff0aa816 */ /* 0x000fca000000000a */
[----:B------:R-:W0:Y:S01]  /*d320*/  MUFU.EX2 R35, R35 ;  /* 0x0000002300237308 */ /* 0x000e220000000800 */
[----:B------:R-:W-:Y:S01]  /*d330*/  F2FP.SATFINITE.E4M3.F32.PACK_AB_MERGE_C R29, R29, R48, RZ ;  /* 0x000000301d1d723e */ /* 0x000fe200048070ff */
[----:B------:R-:W-:Y:S01]  /*d340*/  FADD.FTZ R4, R30, R55 ;  /* 0x000000371e047221 */ /* 0x000fe20000010000 */
[----:B------:R-:W-:-:S01]  /*d350*/  FFMA.FTZ R58, R2, R61, -R46 ;  /* 0x0000003d023a7223 */ /* 0x000fc2000001082e */
[C-C-:B------:R-:W-:Y:S01]  /*d360*/  FFMA.FTZ R49, R2.reuse, R91, -R46.reuse ;  /* 0x0000005b02317223 */ /* 0x140fe2000001082e */
[----:B------:R-:W-:-:S03]  /*d370*/  FFMA.FTZ R60, R2, R69, -R46 ;  /* 0x00000045023c7223 */ /* 0x000fc6000001082e */
[----:B------:R-:W4:Y:S01]  /*d380*/  MUFU.EX2 R52, R52 ;  /* 0x0000003400347308 */ /* 0x000f220000000800 */
[----:B------:R-:W-:Y:S01]  /*d390*/  F2FP.SATFINITE.E4M3.F32.PACK_AB_MERGE_C R151, R12, R11, R151 ;  /* 0x0000000b0c97723e */ /* 0x000fe20004807097 */
[----:B------:R5:W-:Y:S01]  /*d3a0*/  @!P2 SYNCS.ARRIVE.TRANS64.RED.A1T0 RZ, [R10+URZ], RZ ;  /* 0x000000ff0affa9a7 */ /* 0x000be2000810043f */
[----:B-1----:R-:W-:-:S01]  /*d3b0*/  FADD.FTZ R5, R39, R8 ;  /* 0x0000000827057221 */ /* 0x002fc20000010000 */
[----:B------:R-:W-:Y:S01]  /*d3c0*/  FADD.FTZ R11, R59, R4 ;  /* 0x000000043b0b7221 */ /* 0x000fe20000010000 */
[----:B------:R-:W-:Y:S01]  /*d3d0*/  F2FP.SATFINITE.E4M3.F32.PACK_AB_MERGE_C R148, R9, R148, R29 ;  /* 0x000000940994723e */ /* 0x000fe2000480701d */
[C-C-:B------:R-:W-:Y:S02]  /*d3e0*/  FFMA.FTZ R43, R2.reuse, R65, -R46.reuse ;  /* 0x00000041022b7223 */ /* 0x140fe4000001082e */
[----:B------:R-:W1:Y:S01]  /*d3f0*/  MUFU.EX2 R41, R41 ;  /* 0x0000002900297308 */ /* 0x000e620000000800 */
[----:B-----5:R-:W-:-:S01]  /*d400*/  FFMA.FTZ R10, R2, R121, -R46 ;  /* 0x00000079020a7223 */ /* 0x020fc2000001082e */
[----:B------:R-:W5:Y:S01]  /*d410*/  @P0 LDC R9, c[0x0][0x44c] ;  /* 0x00011300ff090b82 */ /* 0x000f620000000800 */
[C---:B--2---:R-:W-:Y:S01]  /*d420*/  F2FP.SATFINITE.E4M3.F32.PACK_AB_MERGE_C R39, R56.reuse, R39, RZ ;  /* 0x000000273827723e */ /* 0x044fe200048070ff */
[----:B------:R-:W-:Y:S01]  /*d430*/  FADD.FTZ R56, R56, R5 ;  /* 0x0000000538387221 */ /* 0x000fe20000010000 */
[----:B---3--:R-:W-:-:S03]  /*d440*/  FADD.FTZ R12, R34, R11 ;  /* 0x0000000b220c7221 */ /* 0x008fc60000010000 */
[----:B------:R-:W-:Y:S01]  /*d450*/  MUFU.EX2 R58, R58 ;  /* 0x0000003a003a7308 */ /* 0x000fe20000000800 */
[----:B0-----:R-:W-:-:S01]  /*d460*/  FADD.FTZ R5, R35, R56 ;  /* 0x0000003823057221 */ /* 0x001fc20000010000 */
[----:B------:R-:W0:Y:S06]  /*d470*/  @P0 LDC R11, c[0x0][0x450] ;  /* 0x00011400ff0b0b82 */ /* 0x000e2c0000000800 */
[----:B------:R-:W-:Y:S08]  /*d480*/  MUFU.EX2 R49, R49 ;  /* 0x0000003100317308 */ /* 0x000ff00000000800 */
[----:B------:R-:W2:Y:S01]  /*d490*/  MUFU.EX2 R60, R60 ;  /* 0x0000003c003c7308 */ /* 0x000ea20000000800 */
[----:B----4-:R-:W-:-:S07]  /*d4a0*/  FADD.FTZ R8, R52, R5 ;  /* 0x0000000534087221 */ /* 0x010fce0000010000 */
[----:B------:R-:W3:Y:S08]  /*d4b0*/  MUFU.EX2 R10, R10 ;  /* 0x0000000a000a7308 */ /* 0x000ef00000000800 */
[----:B------:R-:W4:Y:S01]  /*d4c0*/  MUFU.EX2 R43, R43 ;  /* 0x0000002b002b7308 */ /* 0x000f220000000800 */
[----:B-1----:R-:W-:-:S01]  /*d4d0*/  FADD.FTZ R5, R41, R8 ;  /* 0x0000000829057221 */ /* 0x002fc20000010000 */
[----:B--2---:R-:W-:-:S03]  /*d4e0*/  F2FP.SATFINITE.E4M3.F32.PACK_AB_MERGE_C R142, R60, R49, RZ ;  /* 0x000000313c8e723e */ /* 0x004fc600048070ff */
[----:B------:R-:W-:-:S04]  /*d4f0*/  FADD.FTZ R5, R58, R5 ;  /* 0x000000053a057221 */ /* 0x000fc80000010000 */
[----:B---3--:R-:W-:Y:S01]  /*d500*/  FADD.FTZ R8, R10, R5 ;  /* 0x000000050a087221 */ /* 0x008fe20000010000 */
[----:B----4-:R-:W-:Y:S01]  /*d510*/  F2FP.SATFINITE.E4M3.F32.PACK_AB_MERGE_C R142, R43, R10, R142 ;  /* 0x0000000a2b8e723e */ /* 0x010fe2000480708e */
[----:B-----5:R-:W-:-:S04]  /*d520*/  @P0 IMAD.HI.U32 R10, R94, R9, RZ ;  /* 0x000000095e0a0227 */ /* 0x020fc800078e00ff */
[----:B------:R-:W-:Y:S01]  /*d530*/  IMAD.MOV.U32 R9, RZ, RZ, R94 ;  /* 0x000000ffff097224 */ /* 0x000fe200078e005e */
[----:B0-----:R-:W-:Y:S02]  /*d540*/  @P0 SHF.R.U32.HI R9, RZ, R11, R10 ;  /* 0x0000000bff090219 */ /* 0x001fe4000001160a */
[----:B------:R-:W2:Y:S01]  /*d550*/  LDL R11, [R1+0x34] ;  /* 0x00003400010b7983 */ /* 0x000ea20000100800 */
[----:B------:R-:W-:-:S01]  /*d560*/  FFMA.FTZ R85, R2, R63, -R111 ;  /* 0x0000003f02557223 */ /* 0x000fc2000001086f */
[C-C-:B------:R-:W-:Y:S01]  /*d570*/  FFMA.FTZ R63, R2.reuse, R101, -R111.reuse ;  /* 0x00000065023f7223 */ /* 0x140fe2000001086f */
[----:B------:R-:W-:-:S01]  /*d580*/  FFMA.FTZ R32, R2, R71, -R111 ;  /* 0x0000004702207223 */ /* 0x000fc2000001086f */
[C-C-:B------:R-:W-:Y:S01]  /*d590*/  FFMA.FTZ R38, R2.reuse, R99, -R111.reuse ;  /* 0x0000006302267223 */ /* 0x140fe2000001086f */
[----:B------:R-:W-:-:S02]  /*d5a0*/  FFMA.FTZ R97, R2, R67, -R111 ;  /* 0x0000004302617223 */ /* 0x000fc4000001086f */
[----:B------:R-:W0:Y:S08]  /*d5b0*/  MUFU.EX2 R85, R85 ;  /* 0x0000005500557308 */ /* 0x000e300000000800 */
[----:B------:R-:W-:Y:S08]  /*d5c0*/  MUFU.EX2 R63, R63 ;  /* 0x0000003f003f7308 */ /* 0x000ff00000000800 */
[----:B------:R-:W1:Y:S08]  /*d5d0*/  MUFU.EX2 R32, R32 ;  /* 0x0000002000207308 */ /* 0x000e700000000800 */
[----:B------:R-:W-:Y:S08]  /*d5e0*/  MUFU.EX2 R38, R38 ;  /* 0x0000002600267308 */ /* 0x000ff00000000800 */
[----:B------:R-:W3:Y:S01]  /*d5f0*/  MUFU.EX2 R97, R97 ;  /* 0x0000006100617308 */ /* 0x000ee20000000800 */
[----:B------:R-:W-:-:S01]  /*d600*/  FFMA.FTZ R40, R2, R105, -R111 ;  /* 0x0000006902287223 */ /* 0x000fc2000001086f */
[C-C-:B------:R-:W-:Y:S01]  /*d610*/  FFMA.FTZ R71, R2.reuse, R79, -R111.reuse ;  /* 0x0000004f02477223 */ /* 0x140fe2000001086f */
[----:B------:R-:W-:-:S01]  /*d620*/  FFMA.FTZ R36, R2, R103, -R111 ;  /* 0x0000006702247223 */ /* 0x000fc2000001086f */
[C---:B------:R-:W-:Y:S01]  /*d630*/  FFMA.FTZ R123, R2.reuse, R123, -R46 ;  /* 0x0000007b027b7223 */ /* 0x040fe2000001082e */
[C---:B0-----:R-:W-:Y:S01]  /*d640*/  F2FP.SATFINITE.E4M3.F32.PACK_AB_MERGE_C R141, R85.reuse, R34, RZ ;  /* 0x00000022558d723e */ /* 0x041fe200048070ff */
[----:B------:R-:W-:Y:S01]  /*d650*/  FFMA.FTZ R67, R2, R75, -R111 ;  /* 0x0000004b02437223 */ /* 0x000fe2000001086f */
[----:B-1----:R-:W-:Y:S01]  /*d660*/  F2FP.SATFINITE.E4M3.F32.PACK_AB_MERGE_C R143, R32, R63, RZ ;  /* 0x0000003f208f723e */ /* 0x002fe200048070ff */
[----:B------:R-:W-:Y:S01]  /*d670*/  FADD.FTZ R85, R85, R12 ;  /* 0x0000000c55557221 */ /* 0x000fe20000010000 */
[----:B------:R-:W-:Y:S01]  /*d680*/  MUFU.EX2 R40, R40 ;  /* 0x0000002800287308 */ /* 0x000fe20000000800 */
[----:B------:R-:W-:-:S01]  /*d690*/  FFMA.FTZ R73, R2, R73, -R46 ;  /* 0x0000004902497223 */ /* 0x000fc2000001082e */
[C-C-:B------:R-:W-:Y:S01]  /*d6a0*/  FFMA.FTZ R93, R2.reuse, R93, -R46.reuse ;  /* 0x0000005d025d7223 */ /* 0x140fe2000001082e */
[----:B------:R-:W-:-:S05]  /*d6b0*/  FFMA.FTZ R77, R2, R77, -R46 ;  /* 0x0000004d024d7223 */ /* 0x000fca000001082e */
[----:B------:R-:W0:Y:S01]  /*d6c0*/  MUFU.EX2 R71, R71 ;  /* 0x0000004700477308 */ /* 0x000e220000000800 */
[----:B---3--:R-:W-:Y:S01]  /*d6d0*/  F2FP.SATFINITE.E4M3.F32.PACK_AB_MERGE_C R143, R97, R38, R143 ;  /* 0x00000026618f723e */ /* 0x008fe2000480708f */
[----:B------:R-:W-:Y:S01]  /*d6e0*/  FADD.FTZ R38, R38, R85 ;  /* 0x0000005526267221 */ /* 0x000fe20000010000 */
[----:B------:R-:W-:-:S05]  /*d6f0*/  IADD3 R9, R9, R90, -R92 ;  /* 0x0000005a09097210 */ /* 0x000fca0007ffe85c */
[----:B------:R-:W1:Y:S01]  /*d700*/  MUFU.EX2 R36, R36 ;  /* 0x0000002400247308 */ /* 0x000e620000000800 */
[----:B------:R-:W-:-:S01]  /*d710*/  FADD.FTZ R38, R97, R38 ;  /* 0x0000002661267221 */ /* 0x000fc20000010000 */
[----:B------:R-:W-:-:S06]  /*d720*/  FADD.FTZ R8, R43, R8 ;  /* 0x000000082b087221 */ /* 0x000fcc0000010000 */
[----:B------:R-:W3:Y:S01]  /*d730*/  MUFU.EX2 R123, R123 ;  /* 0x0000007b007b7308 */ /* 0x000ee20000000800 */
[----:B------:R-:W-:-:S01]  /*d740*/  FADD.FTZ R63, R63, R38 ;  /* 0x000000263f3f7221 */ /* 0x000fc20000010000 */
[----:B------:R-:W-:-:S06]  /*d750*/  SHF.R.S32.HI R10, RZ, 0x1f, R9 ;  /* 0x0000001fff0a7819 */ /* 0x000fcc0000011409 */
[----:B------:R-:W4:Y:S01]  /*d760*/  MUFU.EX2 R67, R67 ;  /* 0x0000004300437308 */ /* 0x000f220000000800 */
[----:B------:R-:W-:-:S01]  /*d770*/  FFMA.FTZ R44, R2, R109, -R111 ;  /* 0x0000006d022c7223 */ /* 0x000fc2000001086f */
[----:B------:R-:W-:Y:S01]  /*d780*/  FFMA.FTZ R79, R2, R87, -R111 ;  /* 0x00000057024f7223 */ /* 0x000fe2000001086f */
[----:B------:R-:W-:-:S05]  /*d790*/  FADD.FTZ R5, R49, R8 ;  /* 0x0000000831057221 */ /* 0x000fca0000010000 */
[----:B------:R-:W5:Y:S01]  /*d7a0*/  MUFU.EX2 R136, R73 ;  /* 0x0000004900887308 */ /* 0x000f620000000800 */
[----:B------:R-:W-:-:S01]  /*d7b0*/  FFMA.FTZ R42, R2, R107, -R111 ;  /* 0x0000006b022a7223 */ /* 0x000fc2000001086f */
[----:B------:R-:W-:Y:S01]  /*d7c0*/  FFMA.FTZ R125, R2, R125, -R46 ;  /* 0x0000007d027d7223 */ /* 0x000fe2000001082e */
[----:B------:R-:W-:-:S05]  /*d7d0*/  FADD.FTZ R63, R32, R63 ;  /* 0x0000003f203f7221 */ /* 0x000fca0000010000 */
[----:B------:R-:W-:Y:S01]  /*d7e0*/  MUFU.EX2 R93, R93 ;  /* 0x0000005d005d7308 */ /* 0x000fe20000000800 */
[----:B------:R-:W-:Y:S01]  /*d7f0*/  LEA.HI R10, R10, R9, RZ, 0x7 ;  /* 0x000000090a0a7211 */ /* 0x000fe200078f38ff */
[----:B------:R-:W-:-:S06]  /*d800*/  FFMA.FTZ R75, R2, R83, -R111 ;  /* 0x00000053024b7223 */ /* 0x000fcc000001086f */
[----:B------:R-:W5:Y:S01]  /*d810*/  MUFU.EX2 R4, R77 ;  /* 0x0000004d00047308 */ /* 0x000f620000000800 */
[----:B------:R-:W-:-:S01]  /*d820*/  FADD.FTZ R60, R60, R5 ;  /* 0x000000053c3c7221 */ /* 0x000fc20000010000 */
[----:B0-----:R-:W-:Y:S01]  /*d830*/  F2FP.SATFINITE.E4M3.F32.PACK_AB_MERGE_C R137, R71, R40, RZ ;  /* 0x000000284789723e */ /* 0x001fe200048070ff */
[----:B------:R-:W-:-:S01]  /*d840*/  FFMA.FTZ R81, R2, R81, -R46 ;  /* 0x0000005102517223 */ /* 0x000fc2000001082e */
[----:B------:R-:W-:Y:S01]  /*d850*/  FFMA.FTZ R95, R2, R95, -R46 ;  /* 0x0000005f025f7223 */ /* 0x000fe2000001082e */
[----:B-1----:R-:W-:-:S01]  /*d860*/  FADD.FTZ R8, R36, R63 ;  /* 0x0000003f24087221 */ /* 0x002fc20000010000 */
[----:B------:R-:W-:Y:S02]  /*d870*/  SHF.R.S32.HI R10, RZ, 0x7, R10 ;  /* 0x00000007ff0a7819 */ /* 0x000fe4000001140a */
[----:B------:R-:W-:Y:S01]  /*d880*/  MUFU.EX2 R44, R44 ;  /* 0x0000002c002c7308 */ /* 0x000fe20000000800 */
[----:B------:R-:W-:-:S01]  /*d890*/  FFMA.FTZ R46, R2, R127, -R46 ;  /* 0x0000007f022e7223 */ /* 0x000fc2000001082e */
[----:B---3--:R-:W-:Y:S01]  /*d8a0*/  FADD.FTZ R5, R123, R60 ;  /* 0x0000003c7b057221 */ /* 0x008fe20000010000 */
[----:B----4-:R-:W-:-:S05]  /*d8b0*/  F2FP.SATFINITE.E4M3.F32.PACK_AB_MERGE_C R137, R67, R36, R137 ;  /* 0x000000244389723e */ /* 0x010fca0004807089 */
[----:B------:R-:W-:Y:S01]  /*d8c0*/  MUFU.EX2 R79, R79 ;  /* 0x0000004f004f7308 */ /* 0x000fe20000000800 */
[----:B------:R-:W-:-:S01]  /*d8d0*/  FADD.FTZ R67, R67, R8 ;  /* 0x0000000843437221 */ /* 0x000fc20000010000 */
[----:B-----5:R-:W-:-:S06]  /*d8e0*/  FADD.FTZ R8, R136, R5 ;  /* 0x0000000588087221 */ /* 0x020fcc0000010000 */
[----:B------:R-:W0:Y:S08]  /*d8f0*/  MUFU.EX2 R42, R42 ;  /* 0x0000002a002a7308 */ /* 0x000e300000000800 */
[----:B------:R-:W1:Y:S01]  /*d900*/  MUFU.EX2 R125, R125 ;  /* 0x0000007d007d7308 */ /* 0x000e620000000800 */
[----:B------:R-:W-:Y:S01]  /*d910*/  F2FP.SATFINITE.E4M3.F32.PACK_AB_MERGE_C R5, R4, R93, RZ ;  /* 0x0000005d0405723e */ /* 0x000fe200048070ff */
[----:B------:R-:W-:-:S06]  /*d920*/  FADD.FTZ R40, R40, R67 ;  /* 0x0000004328287221 */ /* 0x000fcc0000010000 */
[----:B------:R-:W3:Y:S01]  /*d930*/  MUFU.EX2 R75, R75 ;  /* 0x0000004b004b7308 */ /* 0x000ee20000000800 */
[----:B------:R-:W-:-:S01]  /*d940*/  FADD.FTZ R93, R93, R8 ;  /* 0x000000085d5d7221 */ /* 0x000fc20000010000 */
[----:B------:R-:W-:-:S06]  /*d950*/  VIADD R14, R88, 0xfffffffe ;  /* 0xfffffffe580e7836 */ /* 0x000fcc0000000000 */
[----:B------:R-:W4:Y:S01]  /*d960*/  MUFU.EX2 R138, R81 ;  /* 0x00000051008a7308 */ /* 0x000f220000000800 */
[----:B------:R-:W-:-:S01]  /*d970*/  FADD.FTZ R71, R71, R40 ;  /* 0x0000002847477221 */ /* 0x000fc20000010000 */
[----:B------:R-:W-:-:S06]  /*d980*/  FADD.FTZ R4, R4, R93 ;  /* 0x0000005d04047221 */ /* 0x000fcc0000010000 */
[----:B------:R-:W5:Y:S08]  /*d990*/  MUFU.EX2 R95, R95 ;  /* 0x0000005f005f7308 */ /* 0x000f700000000800 */
[----:B------:R-:W5:Y:S01]  /*d9a0*/  MUFU.EX2 R46, R46 ;  /* 0x0000002e002e7308 */ /* 0x000f620000000800 */
[----:B------:R-:W-:Y:S01]  /*d9b0*/  F2FP.SATFINITE.E4M3.F32.PACK_AB_MERGE_C R136, R136, R123, R5 ;  /* 0x0000007b8888723e */ /* 0x000fe20004807005 */
[----:B0-----:R-:W-:Y:S01]  /*d9c0*/  FADD.FTZ R8, R42, R71 ;  /* 0x000000472a087221 */ /* 0x001fe20000010000 */
[----:B------:R-:W-:Y:S01]  /*d9d0*/  F2FP.SATFINITE.E4M3.F32.PACK_AB_MERGE_C R139, R79, R44, RZ ;  /* 0x0000002c4f8b723e */ /* 0x000fe200048070ff */
[----:B-1----:R-:W-:-:S03]  /*d9e0*/  FADD.FTZ R5, R125, R4 ;  /* 0x000000047d057221 */ /* 0x002fc60000010000 */
[C---:B---3--:R-:W-:Y:S01]  /*d9f0*/  F2FP.SATFINITE.E4M3.F32.PACK_AB_MERGE_C R139, R75.reuse, R42, R139 ;  /* 0x0000002a4b8b723e */ /* 0x048fe2000480708b */
[----:B------:R-:W-:-:S01]  /*da00*/  FADD.FTZ R75, R75, R8 ;  /* 0x000000084b4b7221 */ /* 0x000fc20000010000 */
[----:B----4-:R-:W-:Y:S01]  /*da10*/  FADD.FTZ R4, R138, R5 ;  /* 0x000000058a047221 */ /* 0x010fe20000010000 */
[----:B------:R-:W-:Y:S01]  /*da20*/  F2FP.SATFINITE.E4M3.F32.PACK_AB_MERGE_C R145, R47, R24, RZ ;  /* 0x000000182f91723e */ /* 0x000fe200048070ff */
[----:B------:R-:W-:Y:S01]  /*da30*/  BSSY B0, `(.L_x_10790) ;  /* 0x00002c2000007945 */ /* 0x000fe20003800000 */
[----:B------:R-:W-:Y:S01]  /*da40*/  F2FP.SATFINITE.E4M3.F32.PACK_AB_MERGE_C R37, R37, R50, RZ ;  /* 0x000000322525723e */ /* 0x000fe200048070ff */
[----:B------:R-:W-:Y:S01]  /*da50*/  FADD.FTZ R44, R44, R75 ;  /* 0x0000004b2c2c7221 */ /* 0x000fe20000010000 */
[----:B------:R-:W-:Y:S01]  /*da60*/  F2FP.SATFINITE.E4M3.F32.PACK_AB_MERGE_C R45, R45, R54, RZ ;  /* 0x000000362d2d723e */ /* 0x000fe200048070ff */
[----:B-----5:R-:W-:Y:S01]  /*da70*/  FADD.FTZ R5, R95, R4 ;  /* 0x000000045f057221 */ /* 0x020fe20000010000 */
        /* <DEDUP_REMOVED lines=36> */
[----:B--2---:R-:W-:-:S05]  /*dcc0*/  VIMNMX R11, R11, R10, !PT ;  /* 0x0000000a0b0b7248 */ /* 0x004fca0007fe0100 */
[----:B------:R0:W-:Y:S01]  /*dcd0*/  STL [R1+0x20], R11 ;  /* 0x0000200b01007387 */ /* 0x0001e20000100800 */
[----:B------:R-:W-:-:S13]  /*dce0*/  ISETP.GE.AND P2, PT, R14, R11, PT ;  /* 0x0000000b0e00720c */ /* 0x000fda0003f46270 */
[----:B0-----:R-:W-:Y:S05]  /*dcf0*/  @!P2 BRA `(.L_x_10791) ;  /* 0x000000280054a947 */ /* 0x001fea0003800000 */
[----:B------:R-:W-:Y:S01]  /*dd00*/  BSSY B1, `(.L_x_10791) ;  /* 0x0000294000017945 */ /* 0x000fe20003800000 */
        /* <DEDUP_REMOVED lines=28> */
.L_x_10803:
[----:B------:R-:W-:-:S04]  /*ded0*/  ISETP.NE.AND P2, PT, R8, 0x1, PT ;  /* 0x000000010800780c */ /* 0x000fc80003f45270 */
[----:B------:R-:W-:-:S04]  /*dee0*/  SEL R152, RZ, 0x1, P2 ;  /* 0x00000001ff987807 */ /* 0x000fc80001000000 */
[----:B------:R-:W-:Y:S01]  /*def0*/  LOP3.LUT R152, R9, R152, RZ, 0x3c, !PT ;  /* 0x0000009809987212 */ /* 0x000fe200078e3cff */
[----:B------:R-:W-:Y:S06]  /*df00*/  @!P1 BRA `(.L_x_10792) ;  /* 0x0000000000049947 */ /* 0x000fec0003800000 */
[----:B------:R-:W-:Y:S01]  /*df10*/  BPT.TRAP 0x1 ;  /* 0x000000040000795c */ /* 0x000fe20000300000 */
.L_x_10792:
        /* <DEDUP_REMOVED lines=8> */
.L_x_10793:
[----:B------:R-:W-:Y:S01]  /*dfa0*/  BSSY B2, `(.L_x_10794) ;  /* 0x0000006000027945 */ /* 0x000fe20003800000 */
[----:B------:R-:W-:Y:S02]  /*dfb0*/  IMAD R24, R18, 0x300, R21 ;  /* 0x0000030012187824 */ /* 0x000fe400078e0215 */
[----:B------:R-:W-:Y:S01]  /*dfc0*/  IMAD.MOV.U32 R25, RZ, RZ, -0x3ffffff0 ;  /* 0xc0000010ff197424 */ /* 0x000fe200078e00ff */
[----:B-1----:R-:W-:Y:S06]  /*dfd0*/  @P2 BRA `(.L_x_10795) ;  /* 0x0000000000082947 */ /* 0x002fec0003800000 */
[----:B------:R-:W1:Y:S02]  /*dfe0*/  SYNCS.PHASECHK.TRANS64.TRYWAIT P2, [R15+URZ+0x19c30], R0 ;  /* 0x019c30000f0075a7 */ /* 0x000e64000804017f */
[----:B-1----:R-:W-:Y:S05]  /*dff0*/  @!P2 BRA `(.L_x_10796) ;  /* 0x000001040028a947 */ /* 0x002fea0003800000 */
.L_x_10795:
[----:B------:R-:W-:Y:S05]  /*e000*/  BSYNC B2 ;  /* 0x0000000000027941 */ /* 0x000fea0003800000 */
.L_x_10794:
[----:B------:R2:W-:Y:S04]  /*e010*/  STL [R1+0x9c], R2 ;  /* 0x00009c0201007387 */ /* 0x0005e80000100800 */
[----:B--2---:R-:W2:Y:S01]  /*e020*/  LDL.64 R2, [R1+0x8] ;  /* 0x0000080001027983 */ /* 0x004ea20000100a00 */
[C---:B------:R-:W-:Y:S01]  /*e030*/  VIADD R12, R24.reuse, 0x100 ;  /* 0x00000100180c7836 */ /* 0x040fe20000000000 */
[C---:B------:R-:W-:Y:S01]  /*e040*/  R2UR UR6, R24.reuse ;  /* 0x00000000180672ca */ /* 0x040fe200000e0000 */
[----:B------:R-:W-:Y:S01]  /*e050*/  IMAD.MOV.U32 R13, RZ, RZ, -0x3ffffff0 ;  /* 0xc0000010ff0d7424 */ /* 0x000fe200078e00ff */
[----:B------:R-:W-:Y:S01]  /*e060*/  R2UR UR7, R25 ;  /* 0x00000000190772ca */ /* 0x000fe200000e0000 */
[----:B------:R-:W-:Y:S01]  /*e070*/  VIADD R24, R24, 0x200 ;  /* 0x0000020018187836 */ /* 0x000fe20000000000 */
[----:B------:R-:W-:-:S02]  /*e080*/  R2UR UR10, R12 ;  /* 0x000000000c0a72ca */ /* 0x000fc400000e0000 */
[----:B------:R-:W-:Y:S02]  /*e090*/  R2UR UR11, R13 ;  /* 0x000000000d0b72ca */ /* 0x000fe400000e0000 */
[----:B------:R-:W3:Y:S01]  /*e0a0*/  LDL.64 R12, [R1] ;  /* 0x00000000010c7983 */ /* 0x000ee20000100a00 */
[----:B------:R-:W-:Y:S01]  /*e0b0*/  R2UR UR4, R6 ;  /* 0x00000000060472ca */ /* 0x000fe200000e0000 */
[----:B------:R-:W-:Y:S01]  /*e0c0*/  IMAD.MOV.U32 R25, RZ, RZ, -0x3ffffff0 ;  /* 0xc0000010ff197424 */ /* 0x000fe200078e00ff */
[----:B------:R-:W-:Y:S02]  /*e0d0*/  R2UR UR5, R7 ;  /* 0x00000000070572ca */ /* 0x000fe400000e0000 */
[----:B------:R-:W-:Y:S02]  /*e0e0*/  R2UR UR14, R24 ;  /* 0x00000000180e72ca */ /* 0x000fe400000e0000 */
[----:B------:R-:W-:Y:S02]  /*e0f0*/  R2UR UR15, R25 ;  /* 0x00000000190f72ca */ /* 0x000fe400000e0000 */
[----:B------:R-:W-:-:S07]  /*e100*/  WARPGROUP.ARRIVE ;  /* 0x00000000000079c5 */ /* 0x000fce0000000000 */
[----:B------:R-:W-:Y:S03]  /*e110*/  QGMMA.64x128x32.F32.E4M3.E4M3 R24, gdesc[UR4], RZ, !UPT, gsb0 ;  /* 0x01e00000041879f3 */ /* 0x000fe6000c0008ff */
[----:B------:R-:W-:Y:S02]  /*e120*/  WARPGROUP.DEPBAR.LE gsb0, 0x0 ;  /* 0x00008000000079c5 */ /* 0x000fe40000010000 */
[----:B------:R-:W-:Y:S01]  /*e130*/  WARPGROUP.ARRIVE ;  /* 0x00000000000079c5 */ /* 0x000fe20000000000 */
[----:B--2---:R-:W-:Y:S02]  /*e140*/  R2UR UR8, R2 ;  /* 0x00000000020872ca */ /* 0x004fe400000e0000 */
[----:B------:R2:W5:Y:S01]  /*e150*/  LDL.LU R2, [R1+0x9c] ;  /* 0x00009c0001027983 */ /* 0x0005620000300800 */
[----:B------:R-:W-:-:S13]  /*e160*/  R2UR UR9, R3 ;  /* 0x00000000030972ca */ /* 0x000fda00000e0000 */
[----:B------:R-:W-:Y:S01]  /*e170*/  QGMMA.64x128x32.F32.E4M3.E4M3 R24, gdesc[UR8], R24, gsb0 ;  /* 0x01e00000081879f3 */ /* 0x000fe20008000818 */
[----:B---3--:R-:W-:Y:S02]  /*e180*/  R2UR UR12, R12 ;  /* 0x000000000c0c72ca */ /* 0x008fe400000e0000 */
[----:B------:R-:W-:Y:S01]  /*e190*/  R2UR UR13, R13 ;  /* 0x000000000d0d72ca */ /* 0x000fe200000e0000 */
[----:B------:R-:W-:Y:S02]  /*e1a0*/  WARPGROUP.DEPBAR.LE gsb0, 0x0 ;  /* 0x00008000000079c5 */ /* 0x000fe40000010000 */
[----:B------:R-:W-:-:S10]  /*e1b0*/  WARPGROUP.ARRIVE ;  /* 0x00000000000079c5 */ /* 0x000fd40000000000 */
[----:B------:R-:W-:Y:S03]  /*e1c0*/  QGMMA.64x128x32.F32.E4M3.E4M3 R24, gdesc[UR12], R24, gsb0 ;  /* 0x01e000000c1879f3 */ /* 0x000fe60008000818 */
[----:B------:R-:W-:Y:S02]  /*e1d0*/  WARPGROUP.DEPBAR.LE gsb0, 0x0 ;  /* 0x00008000000079c5 */ /* 0x000fe40000010000 */
[----:B--2---:R-:W-:Y:S05]  /*e1e0*/  @!P1 BRA `(.L_x_10797) ;  /* 0x0000000000049947 */ /* 0x004fea0003800000 */
[----:B------:R-:W-:Y:S01]  /*e1f0*/  BPT.TRAP 0x1 ;  /* 0x000000040000795c */ /* 0x000fe20000300000 */
.L_x_10797:
[----:B01----:R-:W-:Y:S01]  /*e200*/  SHF.L.U32 R0, R9, 0x1f, RZ ;  /* 0x0000001f09007819 */ /* 0x003fe200000006ff */
[----:B------:R-:W-:-:S04]  /*e210*/  IMAD R20, R8, 0x8, R16 ;  /* 0x0000000808147824 */ /* 0x000fc800078e0210 */
[----:B------:R0:W1:Y:S01]  /*e220*/  SYNCS.PHASECHK.TRANS64.TRYWAIT P2, [R20+URZ+0x19c50], R0 ;  /* 0x019c5000140075a7 */ /* 0x000062000804017f */
[----:B------:R-:W-:Y:S05]  /*e230*/  @!P1 BRA `(.L_x_10798) ;  /* 0x0000000000049947 */ /* 0x000fea0003800000 */
[----:B------:R-:W-:Y:S01]  /*e240*/  BPT.TRAP 0x1 ;  /* 0x000000040000795c */ /* 0x000fe20000300000 */
.L_x_10798:
[----:B------:R-:W-:Y:S04]  /*e250*/  BSSY B2, `(.L_x_10799) ;  /* 0x0000004000027945 */ /* 0x000fe80003800000 */
[----:B-1----:R-:W-:Y:S05]  /*e260*/  @P2 BRA `(.L_x_10800) ;  /* 0x0000000000082947 */ /* 0x002fea0003800000 */
[----:B------:R-:W1:Y:S02]  /*e270*/  SYNCS.PHASECHK.TRANS64.TRYWAIT P2, [R20+URZ+0x19c50], R0 ;  /* 0x019c5000140075a7 */ /* 0x000e64000804017f */
[----:B-1----:R-:W-:Y:S05]  /*e280*/  @!P2 BRA `(.L_x_10801) ;  /* 0x000001000098a947 */ /* 0x002fea0003800000 */
.L_x_10800:
[----:B------:R-:W-:Y:S05]  /*e290*/  BSYNC B2 ;  /* 0x0000000000027941 */ /* 0x000fea0003800000 */
.L_x_10799:
[----:B01----:R-:W-:Y:S01]  /*e2a0*/  VIADD R0, R16, 0x3000 ;  /* 0x0000300010007836 */ /* 0x003fe20000000000 */
[----:B------:R-:W-:Y:S01]  /*e2b0*/  WARPGROUP.ARRIVE ;  /* 0x00000000000079c5 */ /* 0x000fe20000000000 */
[----:B------:R-:W-:Y:S01]  /*e2c0*/  IMAD.MOV.U32 R9, RZ, RZ, 0x40000040 ;  /* 0x40000040ff097424 */ /* 0x000fe200078e00ff */
[----:B------:R-:W0:Y:S02]  /*e2d0*/  @P0 LDC R3, c[0x0][0x450] ;  /* 0x00011400ff030b82 */ /* 0x000e240000000800 */
[----:B------:R-:W-:Y:S02]  /*e2e0*/  SHF.R.U32.HI R0, RZ, 0x4, R0 ;  /* 0x00000004ff007819 */ /* 0x000fe40000011600 */
[----:B------:R-:W-:Y:S02]  /*e2f0*/  R2UR UR7, R9 ;  /* 0x00000000090772ca */ /* 0x000fe400000e0000 */
[----:B------:R-:W-:-:S04]  /*e300*/  LOP3.LUT R0, R0, 0x3fff, RZ, 0xc0, !PT ;  /* 0x00003fff00007812 */ /* 0x000fc800078ec0ff */
[----:B------:R-:W-:-:S05]  /*e310*/  LOP3.LUT R0, R0, 0x10000, RZ, 0xfc, !PT ;  /* 0x0001000000007812 */ /* 0x000fca00078efcff */
[----:B------:R-:W-:Y:S02]  /*e320*/  IMAD R8, R8, 0x300, R0 ;  /* 0x0000030008087824 */ /* 0x000fe400078e0200 */
[----:B------:R-:W-:Y:S01]  /*e330*/  IMAD.MOV.U32 R13, RZ, RZ, 0x40000040 ;  /* 0x40000040ff0d7424 */ /* 0x000fe200078e00ff */
[----:B------:R-:W1:Y:S02]  /*e340*/  @P0 LDC R0, c[0x0][0x44c] ;  /* 0x00011300ff000b82 */ /* 0x000e640000000800 */
[----:B------:R-:W-:-:S13]  /*e350*/  R2UR UR6, R8 ;  /* 0x00000000080672ca */ /* 0x000fda00000e0000 */
[----:B------:R-:W-:Y:S01]  /*e360*/  QGMMA.64x96x32.F32.E4M3.E4M3 R88, R148, gdesc[UR4], R88, gsb0 ;  /* 0x0160000494587df3 */ /* 0x000fe20008000858 */
[----:B------:R-:W-:Y:S01]  /*e370*/  VIADD R12, R8, 0x2 ;  /* 0x00000002080c7836 */ /* 0x000fe20000000000 */
[----:B------:R-:W-:-:S04]  /*e380*/  R2UR UR7, R13 ;  /* 0x000000000d0772ca */ /* 0x000fc800000e0000 */
[----:B------:R-:W-:Y:S01]  /*e390*/  R2UR UR6, R12 ;  /* 0x000000000c0672ca */ /* 0x000fe200000e0000 */
[----:B------:R-:W-:Y:S02]  /*e3a0*/  WARPGROUP.DEPBAR.LE gsb0, 0x0 ;  /* 0x00008000000079c5 */ /* 0x000fe40000010000 */
[----:B------:R-:W-:Y:S01]  /*e3b0*/  WARPGROUP.ARRIVE ;  /* 0x00000000000079c5 */ /* 0x000fe20000000000 */
[----:B------:R-:W2:Y:S04]  /*e3c0*/  LDL R148, [R1+0x40] ;  /* 0x0000400001947983 */ /* 0x000ea80000100800 */
[----:B------:R-:W3:Y:S05]  /*e3d0*/  LDL R149, [R1+0x28] ;  /* 0x0000280001957983 */ /* 0x000eea0000100800 */
[----:B------:R-:W-:Y:S01]  /*e3e0*/  QGMMA.64x96x32.F32.E4M3.E4M3 R88, R144, gdesc[UR4], R88, gsb0 ;  /* 0x0160000490587df3 */ /* 0x000fe20008000858 */
[----:B------:R-:W3:Y:S04]  /*e3f0*/  LDL R150, [R1+0x30] ;  /* 0x0000300001967983 */ /* 0x000ee80000100800 */
[----:B------:R-:W4:Y:S01]  /*e400*/  LDL R151, [R1+0x2c] ;  /* 0x00002c0001977983 */ /* 0x000f220000100800 */
[----:B------:R-:W-:-:S03]  /*e410*/  WARPGROUP.DEPBAR.LE gsb0, 0x0 ;  /* 0x00008000000079c5 */ /* 0x000fc60000010000 */
[----:B------:R-:W2:Y:S01]  /*e420*/  LDL R147, [R1+0x24] ;  /* 0x0000240001937983 */ /* 0x000ea20000100800 */
[----:B------:R-:W-:Y:S01]  /*e430*/  VIADD R12, R8, 0x4 ;  /* 0x00000004080c7836 */ /* 0x000fe20000000000 */
[----:B------:R-:W-:Y:S01]  /*e440*/  WARPGROUP.ARRIVE ;  /* 0x00000000000079c5 */ /* 0x000fe20000000000 */
[----:B------:R-:W-:-:S03]  /*e450*/  IMAD.MOV.U32 R13, RZ, RZ, 0x40000040 ;  /* 0x40000040ff0d7424 */ /* 0x000fc600078e00ff */
[----:B------:R-:W-:Y:S02]  /*e460*/  R2UR UR6, R12 ;  /* 0x000000000c0672ca */ /* 0x000fe400000e0000 */
[----:B------:R-:W-:-:S13]  /*e470*/  R2UR UR7, R13 ;  /* 0x000000000d0772ca */ /* 0x000fda00000e0000 */
[----:B------:R-:W-:Y:S03]  /*e480*/  QGMMA.64x96x32.F32.E4M3.E4M3 R88, R140, gdesc[UR4], R88, gsb0 ;  /* 0x016000048c587df3 */ /* 0x000fe60008000858 */
[----:B------:R-:W-:Y:S02]  /*e490*/  WARPGROUP.DEPBAR.LE gsb0, 0x0 ;  /* 0x00008000000079c5 */ /* 0x000fe40000010000 */
[----:B------:R-:W-:Y:S01]  /*e4a0*/  WARPGROUP.ARRIVE ;  /* 0x00000000000079c5 */ /* 0x000fe20000000000 */
[----:B--2---:R-:W-:-:S04]  /*e4b0*/  IMAD.IADD R9, R148, 0x1, R147 ;  /* 0x0000000194097824 */ /* 0x004fc800078e0293 */
[----:B-1----:R-:W-:-:S05]  /*e4c0*/  @P0 IMAD.HI.U32 R0, R9, R0, RZ ;  /* 0x0000000009000227 */ /* 0x002fca00078e00ff */
[----:B0-----:R-:W-:Y:S01]  /*e4d0*/  @P0 SHF.R.U32.HI R9, RZ, R3, R0 ;  /* 0x00000003ff090219 */ /* 0x001fe20000011600 */
[----:B------:R-:W-:-:S04]  /*e4e0*/  IMAD.MOV.U32 R0, RZ, RZ, -0x80 ;  /* 0xffffff80ff007424 */ /* 0x000fc800078e00ff */
[----:B------:R-:W0:Y:S01]  /*e4f0*/  SHFL.IDX PT, R3, R9, RZ, 0x1c1f ;  /* 0x001c1fff09037589 */ /* 0x000e2200000e0000 */
[----:B------:R-:W-:-:S03]  /*e500*/  IMAD R0, R14, R0, 0x1 ;  /* 0x000000010e007424 */ /* 0x000fc600078e0200 */
[----:B------:R-:W1:Y:S02]  /*e510*/  SHFL.IDX PT, R9, R9, 0x1, 0x1c1f ;  /* 0x003c1f0009097f89 */ /* 0x000e6400000e0000 */
[----:B---3--:R-:W-:-:S05]  /*e520*/  IADD3 R0, R150, R0, -R149 ;  /* 0x0000000096007210 */ /* 0x008fca0007ffe895 */
[----:B----4-:R-:W-:Y:S02]  /*e530*/  IMAD.IADD R0, R0, 0x1, -R151 ;  /* 0x0000000100007824 */ /* 0x010fe400078e0a97 */
[----:B------:R-:W2:Y:S02]  /*e540*/  S2R R151, SR_TID.X ;  /* 0x0000000000977919 */ /* 0x000ea40000002100 */
[C---:B0-----:R-:W-:Y:S02]  /*e550*/  IMAD.IADD R3, R0.reuse, 0x1, R3 ;  /* 0x0000000100037824 */ /* 0x041fe400078e0203 */
[----:B-1----:R-:W-:-:S03]  /*e560*/  IMAD.IADD R0, R0, 0x1, R9 ;  /* 0x0000000100007824 */ /* 0x002fc600078e0209 */
        /* <DEDUP_REMOVED lines=95> */
[----:B------:R-:W-:Y:S01]  /*eb60*/  VIADD R12, R8, 0x6 ;  /* 0x00000006080c7836 */ /* 0x000fe20000000000 */
[----:B------:R-:W-:-:S02]  /*eb70*/  ISETP.GT.AND P5, PT, R0, RZ, PT ;  /* 0x000000ff0000720c */ /* 0x000fc40003fa4270 */
[----:B------:R-:W-:Y:S02]  /*eb80*/  FMNMX.FTZ R3, R85, R3, !PT ;  /* 0x0000000355037209 */ /* 0x000fe40007810000 */
[----:B------:R-:W-:Y:S02]  /*eb90*/  ISETP.GT.AND P6, PT, R0, 0x1, PT ;  /* 0x000000010000780c */ /* 0x000fe40003fc4270 */
[----:B------:R-:W-:Y:S01]  /*eba0*/  FSEL R26, R26, -INF , P5 ;  /* 0xff8000001a1a7808 */ /* 0x000fe20002800000 */
[----:B------:R-:W0:Y:S01]  /*ebb0*/  SHFL.BFLY PT, R13, R3, 0x2, 0x1f ;  /* 0x0c401f00030d7f89 */ /* 0x000e2200000e0000 */
        /* <DEDUP_REMOVED lines=12> */
[----:B0-----:R-:W-:Y:S01]  /*ec80*/  FMNMX.FTZ R3, R3, R13, !PT ;  /* 0x0000000d03037209 */ /* 0x001fe20007810000 */
[----:B------:R-:W-:Y:S01]  /*ec90*/  IMAD.MOV.U32 R13, RZ, RZ, 0x40000040 ;  /* 0x40000040ff0d7424 */ /* 0x000fe200078e00ff */
[----:B------:R-:W-:Y:S02]  /*eca0*/  ISETP.GT.AND P5, PT, R0, 0x20, PT ;  /* 0x000000200000780c */ /* 0x000fe40003fa4270 */
[----:B------:R-:W-:Y:S01]  /*ecb0*/  FSEL R39, R39, -INF , P4 ;  /* 0xff80000027277808 */ /* 0x000fe20002000000 */
[----:B------:R-:W0:Y:S01]  /*ecc0*/  SHFL.BFLY PT, R8, R3, 0x1, 0x1f ;  /* 0x0c201f0003087f89 */ /* 0x000e2200000e0000 */
[----:B------:R-:W-:-:S02]  /*ecd0*/  R2UR UR7, R13 ;  /* 0x000000000d0772ca */ /* 0x000fc400000e0000 */
[----:B------:R-:W-:Y:S02]  /*ece0*/  ISETP.GT.AND P6, PT, R0, 0x21, PT ;  /* 0x000000210000780c */ /* 0x000fe40003fc4270 */
[----:B------:R-:W-:Y:S02]  /*ecf0*/  FSEL R42, R42, -INF , P5 ;  /* 0xff8000002a2a7808 */ /* 0x000fe40002800000 */
[C---:B------:R-:W-:Y:S02]  /*ed00*/  ISETP.GT.AND P3, PT, R0.reuse, 0x28, PT ;  /* 0x000000280000780c */ /* 0x040fe40003f64270 */
        /* <DEDUP_REMOVED lines=8> */
[----:B0-----:R-:W-:-:S02]  /*ed90*/  FMNMX.FTZ R3, R3, R8, !PT ;  /* 0x0000000803037209 */ /* 0x001fc40007810000 */
[----:B------:R-:W-:Y:S02]  /*eda0*/  FSEL R51, R51, -INF , P6 ;  /* 0xff80000033337808 */ /* 0x000fe40003000000 */
[----:B------:R-:W-:Y:S01]  /*edb0*/  FSETP.NEU.FTZ.AND P2, PT, R3, -INF , PT ;  /* 0xff8000000300780b */ /* 0x000fe20003f5d000 */
[----:B-----5:R-:W-:-:S01]  /*edc0*/  FFMA.FTZ R13, R2, R3, -8 ;  /* 0xc1000000020d7423 */ /* 0x020fc20000010003 */
[----:B------:R-:W-:Y:S02]  /*edd0*/  ISETP.GT.AND P4, PT, R0, 0x39, PT ;  /* 0x000000390000780c */ /* 0x000fe40003f84270 */
[----:B------:R-:W-:Y:S02]  /*ede0*/  FSEL R54, R54, -INF , P3 ;  /* 0xff80000036367808 */ /* 0x000fe40001800000 */
[----:B------:R-:W-:Y:S02]  /*edf0*/  FSEL R13, R13, RZ, P2 ;  /* 0x000000ff0d0d7208 */ /* 0x000fe40001000000 */
[----:B------:R-:W-:-:S02]  /*ee00*/  ISETP.GT.AND P5, PT, R0, 0x40, PT ;  /* 0x000000400000780c */ /* 0x000fc40003fa4270 */
        /* <DEDUP_REMOVED lines=11> */
[----:B------:R-:W-:Y:S01]  /*eec0*/  MUFU.EX2 R8, R8 ;  /* 0x0000000800087308 */ /* 0x000fe20000000800 */
[----:B------:R-:W-:Y:S01]  /*eed0*/  ISETP.GT.AND P3, PT, R0, 0x48, PT ;  /* 0x000000480000780c */ /* 0x000fe20003f64270 */
[C-C-:B------:R-:W-:Y:S01]  /*eee0*/  FFMA.FTZ R32, R2.reuse, R32, -R13.reuse ;  /* 0x0000002002207223 */ /* 0x140fe2000001080d */
[----:B------:R-:W-:Y:S01]  /*eef0*/  FMNMX.FTZ R25, R31, R25, !PT ;  /* 0x000000191f197209 */ /* 0x000fe20007810000 */
[C-C-:B------:R-:W-:Y:S01]  /*ef00*/  FFMA.FTZ R33, R2.reuse, R33, -R13.reuse ;  /* 0x0000002102217223 */ /* 0x140fe2000001080d */
[----:B------:R-:W-:Y:S01]  /*ef10*/  FSEL R59, R59, -INF , P6 ;  /* 0xff8000003b3b7808 */ /* 0x000fe20003000000 */
[--C-:B------:R-:W-:Y:S01]  /*ef20*/  FFMA.FTZ R36, R2, R36, -R13.reuse ;  /* 0x0000002402247223 */ /* 0x100fe2000001080d */
[----:B------:R-:W-:Y:S01]  /*ef30*/  FMNMX.FTZ R25, R34, R25, !PT ;  /* 0x0000001922197209 */ /* 0x000fe20007810000 */
[----:B------:R-:W-:Y:S01]  /*ef40*/  MUFU.EX2 R9, R9 ;  /* 0x0000000900097308 */ /* 0x000fe20000000800 */
[----:B------:R-:W-:Y:S01]  /*ef50*/  ISETP.GT.AND P4, PT, R0, 0x49, PT ;  /* 0x000000490000780c */ /* 0x000fe20003f84270 */
[C-C-:B------:R-:W-:Y:S01]  /*ef60*/  FFMA.FTZ R37, R2.reuse, R37, -R13.reuse ;  /* 0x0000002502257223 */ /* 0x140fe2000001080d */
[----:B------:R-:W-:Y:S01]  /*ef70*/  FMNMX.FTZ R25, R35, R25, !PT ;  /* 0x0000001923197209 */ /* 0x000fe20007810000 */
[--C-:B------:R-:W-:Y:S01]  /*ef80*/  FFMA.FTZ R40, R2, R40, -R13.reuse ;  /* 0x0000002802287223 */ /* 0x100fe2000001080d */
[----:B------:R-:W-:Y:S01]  /*ef90*/  FSEL R62, R62, -INF , P3 ;  /* 0xff8000003e3e7808 */ /* 0x000fe20001800000 */
[--C-:B------:R-:W-:Y:S01]  /*efa0*/  FFMA.FTZ R41, R2, R41, -R13.reuse ;  /* 0x0000002902297223 */ /* 0x100fe2000001080d */
        /* <DEDUP_REMOVED lines=19> */
[----:B------:R-:W-:Y:S01]  /*f0e0*/  FFMA.FTZ R81, R2, R81, -R13 ;  /* 0x0000005102517223 */ /* 0x000fe2000001080d */
[----:B------:R-:W-:-:S02]  /*f0f0*/  FMNMX.FTZ R25, R47, R25, !PT ;  /* 0x000000192f197209 */ /* 0x000fc40007810000 */
[----:B------:R-:W-:Y:S02]  /*f100*/  FSEL R67, R67, -INF , P6 ;  /* 0xff80000043437808 */ /* 0x000fe40003000000 */
[----:B------:R-:W-:Y:S01]  /*f110*/  FMNMX.FTZ R25, R50, R25, !PT ;  /* 0x0000001932197209 */ /* 0x000fe20007810000 */
[----:B------:R-:W-:Y:S01]  /*f120*/  MUFU.EX2 R36, R36 ;  /* 0x0000002400247308 */ /* 0x000fe20000000800 */
[----:B------:R-:W-:Y:S02]  /*f130*/  ISETP.GT.AND P4, PT, R0, 0x59, PT ;  /* 0x000000590000780c */ /* 0x000fe40003f84270 */
[----:B------:R-:W-:Y:S02]  /*f140*/  FMNMX.FTZ R25, R51, R25, !PT ;  /* 0x0000001933197209 */ /* 0x000fe40007810000 */
[----:B------:R-:W-:Y:S02]  /*f150*/  FSEL R70, R70, -INF , P3 ;  /* 0xff80000046467808 */ /* 0x000fe40001800000 */
        /* <DEDUP_REMOVED lines=8> */
[----:B------:R-:W-:Y:S02]  /*f1e0*/  FMNMX.FTZ R25, R59, R25, !PT ;  /* 0x000000193b197209 */ /* 0x000fe40007810000 */
[----:B------:R-:W-:-:S02]  /*f1f0*/  FSEL R74, R74, -INF , P5 ;  /* 0xff8000004a4a7808 */ /* 0x000fc40002800000 */
        /* <DEDUP_REMOVED lines=12> */
[----:B------:R-:W-:Y:S02]  /*f2c0*/  FSEL R79, R79, -INF , P4 ;  /* 0xff8000004f4f7808 */ /* 0x000fe40002000000 */
[----:B------:R-:W-:Y:S02]  /*f2d0*/  FMNMX.FTZ R25, R71, R25, !PT ;  /* 0x0000001947197209 */ /* 0x000fe40007810000 */
[----:B------:R-:W-:-:S02]  /*f2e0*/  ISETP.GT.AND P5, PT, R0, 0x70, PT ;  /* 0x000000700000780c */ /* 0x000fc40003fa4270 */
[----:B------:R-:W-:Y:S01]  /*f2f0*/  FMNMX.FTZ R25, R74, R25, !PT ;  /* 0x000000194a197209 */ /* 0x000fe20007810000 */
[----:B------:R-:W-:Y:S01]  /*f300*/  MUFU.EX2 R48, R48 ;  /* 0x0000003000307308 */ /* 0x000fe20000000800 */
[C---:B------:R-:W-:Y:S02]  /*f310*/  ISETP.GT.AND P6, PT, R0.reuse, 0x71, PT ;  /* 0x000000710000780c */ /* 0x040fe40003fc4270 */
[----:B------:R-:W-:Y:S02]  /*f320*/  FMNMX.FTZ R25, R75, R25, !PT ;  /* 0x000000194b197209 */ /* 0x000fe40007810000 */
[C---:B------:R-:W-:Y:S02]  /*f330*/  ISETP.GT.AND P3, PT, R0.reuse, 0x78, PT ;  /* 0x000000780000780c */ /* 0x040fe40003f64270 */
[----:B------:R-:W-:Y:S01]  /*f340*/  ISETP.GT.AND P4, PT, R0, 0x79, PT ;  /* 0x000000790000780c */ /* 0x000fe20003f84270 */
[----:B------:R-:W-:Y:S01]  /*f350*/  MUFU.EX2 R49, R49 ;  /* 0x0000003100317308 */ /* 0x000fe20000000800 */
[----:B------:R-:W-:-:S02]  /*f360*/  FMNMX.FTZ R0, R78, R25, !PT ;  /* 0x000000194e007209 */ /* 0x000fc40007810000 */
[----:B------:R-:W-:Y:S02]  /*f370*/  FSEL R82, R82, -INF , P5 ;  /* 0xff80000052527808 */ /* 0x000fe40002800000 */
[----:B------:R-:W-:Y:S02]  /*f380*/  FMNMX.FTZ R0, R79, R0, !PT ;  /* 0x000000004f007209 */ /* 0x000fe40007810000 */
[----:B------:R-:W-:Y:S01]  /*f390*/  FSEL R83, R83, -INF , P6 ;  /* 0xff80000053537808 */ /* 0x000fe20003000000 */
[----:B------:R0:W-:Y:S01]  /*f3a0*/  MUFU.EX2 R25, R56 ;  /* 0x0000003800197308 */ /* 0x0001e20000000800 */
[----:B------:R-:W-:Y:S02]  /*f3b0*/  FMNMX.FTZ R0, R82, R0, !PT ;  /* 0x0000000052007209 */ /* 0x000fe40007810000 */
[----:B------:R-:W-:Y:S02]  /*f3c0*/  FSEL R86, R86, -INF , P3 ;  /* 0xff80000056567808 */ /* 0x000fe40001800000 */
[----:B------:R-:W-:-:S02]  /*f3d0*/  FMNMX.FTZ R0, R83, R0, !PT ;  /* 0x0000000053007209 */ /* 0x000fc40007810000 */
[----:B------:R-:W-:Y:S01]  /*f3e0*/  FSEL R87, R87, -INF , P4 ;  /* 0xff80000057577808 */ /* 0x000fe20002000000 */
[----:B------:R-:W-:Y:S01]  /*f3f0*/  MUFU.EX2 R52, R52 ;  /* 0x0000003400347308 */ /* 0x000fe20000000800 */
[----:B------:R-:W-:Y:S01]  /*f400*/  FMNMX.FTZ R0, R86, R0, !PT ;  /* 0x0000000056007209 */ /* 0x000fe20007810000 */
[C-C-:B0-----:R-:W-:Y:S01]  /*f410*/  FFMA.FTZ R56, R2.reuse, R61, -R13.reuse ;  /* 0x0000003d02387223 */ /* 0x141fe2000001080d */
[----:B------:R-:W-:-:S01]  /*f420*/  FFMA.FTZ R61, R2, R65, -R13 ;  /* 0x00000041023d7223 */ /* 0x000fc2000001080d */
[--C-:B------:R-:W-:Y:S01]  /*f430*/  FFMA.FTZ R65, R2, R69, -R13.reuse ;  /* 0x0000004502417223 */ /* 0x100fe2000001080d */
[----:B------:R-:W-:Y:S02]  /*f440*/  FMNMX.FTZ R0, R87, R0, !PT ;  /* 0x0000000057007209 */ /* 0x000fe40007810000 */
[----:B------:R-:W-:Y:S01]  /*f450*/  R2UR UR6, R12 ;  /* 0x000000000c0672ca */ /* 0x000fe200000e0000 */
[----:B------:R-:W-:-:S01]  /*f460*/  FFMA.FTZ R12, R2, R28, -R13 ;  /* 0x0000001c020c7223 */ /* 0x000fc2000001080d */
[C-C-:B------:R-:W-:Y:S01]  /*f470*/  FFMA.FTZ R28, R2.reuse, R57, -R13.reuse ;  /* 0x00000039021c7223 */ /* 0x140fe2000001080d */
[----:B------:R-:W0:Y:S01]  /*f480*/  SHFL.BFLY PT, R60, R0, 0x2, 0x1f ;  /* 0x0c401f00003c7f89 */ /* 0x000e2200000e0000 */
[----:B------:R-:W-:-:S01]  /*f490*/  FFMA.FTZ R57, R2, R64, -R13 ;  /* 0x0000004002397223 */ /* 0x000fc2000001080d */
[C-C-:B------:R-:W-:Y:S01]  /*f4a0*/  FFMA.FTZ R64, R2.reuse, R68, -R13.reuse ;  /* 0x0000004402407223 */ /* 0x140fe2000001080d */
[----:B------:R-:W-:-:S01]  /*f4b0*/  FFMA.FTZ R68, R2, R73, -R13 ;  /* 0x0000004902447223 */ /* 0x000fc2000001080d */
[----:B------:R-:W-:Y:S01]  /*f4c0*/  FFMA.FTZ R73, R2, R77, -R13 ;  /* 0x0000004d02497223 */ /* 0x000fe2000001080d */
[----:B------:R-:W-:Y:S01]  /*f4d0*/  MUFU.EX2 R12, R12 ;  /* 0x0000000c000c7308 */ /* 0x000fe20000000800 */
[----:B--2---:R-:W-:-:S04]  /*f4e0*/  LOP3.LUT R140, R151, 0x7f, RZ, 0xc0, !PT ;  /* 0x0000007f978c7812 */ /* 0x004fc800078ec0ff */
[----:B------:R-:W-:Y:S03]  /*f4f0*/  QGMMA.64x96x32.F32.E4M3.E4M3 R88, R136, gdesc[UR4], R88, gsb0 ;  /* 0x0160000488587df3 */ /* 0x000fe60008000858 */
[----:B------:R-:W-:Y:S08]  /*f500*/  MUFU.EX2 R53, R53 ;  /* 0x0000003500357308 */ /* 0x000ff00000000800 */
[----:B------:R-:W-:Y:S01]  /*f510*/  MUFU.EX2 R28, R28 ;  /* 0x0000001c001c7308 */ /* 0x000fe20000000800 */
[----:B0-----:R-:W-:Y:S01]  /*f520*/  FMNMX.FTZ R0, R0, R60, !PT ;  /* 0x0000003c00007209 */ /* 0x001fe20007810000 */
[C-C-:B------:R-:W-:Y:S01]  /*f530*/  FFMA.FTZ R60, R2.reuse, R72, -R13.reuse ;  /* 0x00000048023c7223 */ /* 0x140fe2000001080d */
[----:B------:R-:W-:-:S01]  /*f540*/  FFMA.FTZ R72, R2, R76, -R13 ;  /* 0x0000004c02487223 */ /* 0x000fc2000001080d */
[----:B------:R-:W-:Y:S01]  /*f550*/  FFMA.FTZ R76, R2, R80, -R13 ;  /* 0x00000050024c7223 */ /* 0x000fe2000001080d */
[----:B------:R-:W-:Y:S01]  /*f560*/  FSEL R80, R3, RZ, P2 ;  /* 0x000000ff03507208 */ /* 0x000fe20001000000 */
[----:B------:R-:W0:Y:S02]  /*f570*/  SHFL.BFLY PT, R69, R0, 0x1, 0x1f ;  /* 0x0c201f0000457f89 */ /* 0x000e2400000e0000 */
[----:B------:R-:W-:Y:S01]  /*f580*/  MUFU.EX2 R29, R29 ;  /* 0x0000001d001d7308 */ /* 0x000fe20000000800 */
[----:B------:R-:W-:Y:S01]  /*f590*/  ISETP.NE.AND P2, PT, R140, RZ, PT ;  /* 0x000000ff8c00720c */ /* 0x000fe20003f45270 */
[----:B------:R-:W-:-:S04]  /*f5a0*/  FADD.FTZ R80, -R80, R11 ;  /* 0x0000000b50507221 */ /* 0x000fc80000010100 */
[----:B------:R-:W-:Y:S02]  /*f5b0*/  FMUL.FTZ R80, R2, R80 ;  /* 0x0000005002507220 */ /* 0x000fe40000410000 */
[----:B------:R-:W-:Y:S06]  /*f5c0*/  MUFU.EX2 R56, R56 ;  /* 0x0000003800387308 */ /* 0x000fec0000000800 */
[----:B------:R-:W-:Y:S02]  /*f5d0*/  @!P2 VIADD R15, R15, 0x19c40 ;  /* 0x00019c400f0fa836 */ /* 0x000fe40000000000 */
[----:B------:R-:W-:Y:S03]  /*f5e0*/  MUFU.EX2 R57, R57 ;  /* 0x0000003900397308 */ /* 0x000fe60000000800 */
[----:B------:R-:W-:-:S02]  /*f5f0*/  @!P2 PRMT R15, RZ, 0x654, R15 ;  /* 0x00000654ff0fa816 */ /* 0x000fc4000000000f */
[----:B0-----:R-:W-:-:S03]  /*f600*/  FMNMX.FTZ R0, R0, R69, !PT ;  /* 0x0000004500007209 */ /* 0x001fc60007810000 */
[----:B------:R-:W-:Y:S01]  /*f610*/  MUFU.EX2 R61, R61 ;  /* 0x0000003d003d7308 */ /* 0x000fe20000000800 */
[----:B------:R-:W-:-:S01]  /*f620*/  FFMA.FTZ R69, R2, R84, -R13 ;  /* 0x0000005402457223 */ /* 0x000fc2000001080d */
[----:B------:R-:W-:Y:S01]  /*f630*/  FFMA.FTZ R13, R2, R85, -R13 ;  /* 0x00000055020d7223 */ /* 0x000fe2000001080d */
[----:B------:R-:W-:Y:S01]  /*f640*/  FSETP.NEU.FTZ.AND P3, PT, R0, -INF , PT ;  /* 0xff8000000000780b */ /* 0x000fe20003f7d000 */
[----:B------:R-:W-:-:S04]  /*f650*/  FFMA.FTZ R77, R2, R0, -8 ;  /* 0xc1000000024d7423 */ /* 0x000fc80000010000 */
[----:B------:R-:W-:Y:S01]  /*f660*/  MUFU.EX2 R64, R64 ;  /* 0x0000004000407308 */ /* 0x000fe20000000800 */
[----:B------:R-:W-:-:S05]  /*f670*/  FSEL R77, R77, RZ, P3 ;  /* 0x000000ff4d4d7208 */ /* 0x000fca0001800000 */
        /* <DEDUP_REMOVED lines=13> */
[----:B0-----:R-:W-:Y:S01]  /*f750*/  FSEL R54, R0, RZ, P3 ;  /* 0x000000ff00367208 */ /* 0x001fe20001800000 */
[C-C-:B------:R-:W-:Y:S01]  /*f760*/  FFMA.FTZ R46, R2.reuse, R46, -R77.reuse ;  /* 0x0000002e022e7223 */ /* 0x140fe2000001084d */
[----:B------:R-:W-:-:S01]  /*f770*/  FFMA.FTZ R47, R2, R47, -R77 ;  /* 0x0000002f022f7223 */ /* 0x000fc2000001084d */
[C-C-:B------:R-:W-:Y:S01]  /*f780*/  FFMA.FTZ R50, R2.reuse, R50, -R77.reuse ;  /* 0x0000003202327223 */ /* 0x140fe2000001084d */
[----:B------:R-:W-:-:S01]  /*f790*/  FFMA.FTZ R51, R2, R51, -R77 ;  /* 0x0000003302337223 */ /* 0x000fc2000001084d */
[----:B------:R-:W-:Y:S01]  /*f7a0*/  FADD.FTZ R10, -R54, R10 ;  /* 0x0000000a360a7221 */ /* 0x000fe20000010100 */
[----:B------:R-:W-:-:S01]  /*f7b0*/  FFMA.FTZ R55, R2, R55, -R77 ;  /* 0x0000003702377223 */ /* 0x000fc2000001084d */
[----:B------:R0:W1:Y:S01]  /*f7c0*/  MUFU.EX2 R54, R80 ;  /* 0x0000005000367308 */ /* 0x0000620000000800 */
[----:B------:R-:W-:-:S01]  /*f7d0*/  FFMA.FTZ R58, R2, R58, -R77 ;  /* 0x0000003a023a7223 */ /* 0x000fc2000001084d */
[C---:B------:R-:W-:Y:S01]  /*f7e0*/  FMUL.FTZ R10, R2.reuse, R10 ;  /* 0x0000000a020a7220 */ /* 0x040fe20000410000 */
        /* <DEDUP_REMOVED lines=12> */
[----:B0-----:R-:W-:-:S01]  /*f8b0*/  FFMA.FTZ R80, R2, R82, -R77 ;  /* 0x0000005202507223 */ /* 0x001fc2000001084d */
[----:B------:R-:W0:Y:S01]  /*f8c0*/  MUFU.EX2 R27, R27 ;  /* 0x0000001b001b7308 */ /* 0x000e220000000800 */
[----:B-1----:R-:W-:-:S01]  /*f8d0*/  FFMA.FTZ R5, R54, R5, R8 ;  /* 0x0000000536057223 */ /* 0x002fc20000010008 */
[C-C-:B------:R-:W-:Y:S01]  /*f8e0*/  FFMA.FTZ R82, R2.reuse, R83, -R77.reuse ;  /* 0x0000005302527223 */ /* 0x140fe2000001084d */
[----:B------:R-:W-:-:S01]  /*f8f0*/  FFMA.FTZ R86, R2, R86, -R77 ;  /* 0x0000005602567223 */ /* 0x000fc2000001084d */
[----:B------:R-:W-:Y:S01]  /*f900*/  FFMA.FTZ R77, R2, R87, -R77 ;  /* 0x00000057024d7223 */ /* 0x000fe2000001084d */
[----:B------:R-:W-:-:S03]  /*f910*/  FADD.FTZ R5, R9, R5 ;  /* 0x0000000509057221 */ /* 0x000fc60000010000 */
[----:B------:R-:W1:Y:S01]  /*f920*/  MUFU.EX2 R30, R30 ;  /* 0x0000001e001e7308 */ /* 0x000e620000000800 */
[----:B--2---:R-:W-:-:S01]  /*f930*/  FFMA.FTZ R4, R10, R4, R26 ;  /* 0x000000040a047223 */ /* 0x004fc2000001001a */
[----:B------:R-:W-:-:S04]  /*f940*/  FADD.FTZ R5, R12, R5 ;  /* 0x000000050c057221 */ /* 0x000fc80000010000 */
[----:B------:R-:W-:Y:S02]  /*f950*/  FADD.FTZ R5, R24, R5 ;  /* 0x0000000518057221 */ /* 0x000fe40000010000 */
[----:B------:R-:W2:Y:S01]  /*f960*/  MUFU.EX2 R31, R31 ;  /* 0x0000001f001f7308 */ /* 0x000ea20000000800 */
[----:B0-----:R-:W-:-:S01]  /*f970*/  FADD.FTZ R4, R27, R4 ;  /* 0x000000041b047221 */ /* 0x001fc20000010000 */
[----:B------:R-:W-:Y:S01]  /*f980*/  FADD.FTZ R5, R32, R5 ;  /* 0x0000000520057221 */ /* 0x000fe20000010000 */
[----:B------:R-:W-:Y:S02]  /*f990*/  WARPGROUP.DEPBAR.LE gsb0, 0x0 ;  /* 0x00008000000079c5 */ /* 0x000fe40000010000 */
[----:B------:R0:W-:Y:S01]  /*f9a0*/  @!P2 SYNCS.ARRIVE.TRANS64.RED.A1T0 RZ, [R15+URZ], RZ ;  /* 0x000000ff0fffa9a7 */ /* 0x0001e2000810043f */
[----:B------:R-:W-:-:S02]  /*f9b0*/  FADD.FTZ R5, R33, R5 ;  /* 0x0000000521057221 */ /* 0x000fc40000010000 */
[----:B------:R-:W3:Y:S01]  /*f9c0*/  MUFU.EX2 R34, R34 ;  /* 0x0000002200227308 */ /* 0x000ee20000000800 */
        /* <DEDUP_REMOVED lines=33> */
[----:B------:R-:W-:-:S06]  /*fbe0*/  FADD.FTZ R5, R64, R5 ;  /* 0x0000000540057221 */ /* 0x000fcc0000010000 */
[----:B------:R-:W3:Y:S01]  /*fbf0*/  MUFU.EX2 R51, R51 ;  /* 0x0000003300337308 */ /* 0x000ee20000000800 */
[----:B-1----:R-:W-:-:S07]  /*fc00*/  FADD.FTZ R4, R47, R4 ;  /* 0x000000042f047221 */ /* 0x002fce0000010000 */
[----:B------:R-:W1:Y:S01]  /*fc10*/  MUFU.EX2 R55, R55 ;  /* 0x0000003700377308 */ /* 0x000e620000000800 */
[----:B--2---:R-:W-:-:S07]  /*fc20*/  FADD.FTZ R4, R50, R4 ;  /* 0x0000000432047221 */ /* 0x004fce0000010000 */
[----:B------:R-:W2:Y:S01]  /*fc30*/  MUFU.EX2 R58, R58 ;  /* 0x0000003a003a7308 */ /* 0x000ea20000000800 */
[----:B---3--:R-:W-:-:S04]  /*fc40*/  FADD.FTZ R4, R51, R4 ;  /* 0x0000000433047221 */ /* 0x008fc80000010000 */
[----:B------:R-:W-:-:S03]  /*fc50*/  FADD.FTZ R4, R11, R4 ;  /* 0x000000040b047221 */ /* 0x000fc60000010000 */
        /* <DEDUP_REMOVED lines=52> */
.L_x_10802:
        /* <DEDUP_REMOVED lines=106> */
[----:B------:R-:W-:Y:S05]  /*10640*/  BSYNC B1 ;  /* 0x0000000000017941 */ /* 0x000fea0003800000 */
.L_x_10791:
[----:B------:R-:W-:Y:S05]  /*10650*/  BSYNC B0 ;  /* 0x0000000000007941 */ /* 0x000fea0003800000 */
.L_x_10790:
        /* <DEDUP_REMOVED lines=8> */
.L_x_10817:
[----:B------:R-:W-:-:S05]  /*106e0*/  VIADD R18, R8, 0x1 ;  /* 0x0000000108127836 */ /* 0x000fca0000000000 */
[----:B------:R-:W-:-:S04]  /*106f0*/  ISETP.NE.AND P0, PT, R18, 0x2, PT ;  /* 0x000000021200780c */ /* 0x000fc80003f05270 */
[----:B------:R-:W-:Y:S02]  /*10700*/  SEL R152, RZ, 0x1, P0 ;  /* 0x00000001ff987807 */ /* 0x000fe40000000000 */
[----:B------:R-:W-:Y:S02]  /*10710*/  SEL R18, R18, RZ, P0 ;  /* 0x000000ff12127207 */ /* 0x000fe40000000000 */
[----:B------:R-:W-:Y:S01]  /*10720*/  LOP3.LUT R152, R9, R152, RZ, 0x3c, !PT ;  /* 0x0000009809987212 */ /* 0x000fe200078e3cff */
[----:B------:R-:W-:Y:S06]  /*10730*/  @!P1 BRA `(.L_x_10806) ;  /* 0x0000000000049947 */ /* 0x000fec0003800000 */
[----:B------:R-:W-:Y:S01]  /*10740*/  BPT.TRAP 0x1 ;  /* 0x000000040000795c */ /* 0x000fe20000300000 */
.L_x_10806:
[----:B------:R-:W-:Y:S01]  /*10750*/  IMAD R0, R18, 0x8, R16 ;  /* 0x0000000812007824 */ /* 0x000fe200078e0210 */
[----:B------:R-:W-:-:S04]  /*10760*/  SHF.L.U32 R3, R152, 0x1f, RZ ;  /* 0x0000001f98037819 */ /* 0x000fc800000006ff */
[----:B------:R0:W1:Y:S01]  /*10770*/  SYNCS.PHASECHK.TRANS64.TRYWAIT P0, [R0+URZ+0x19c30], R3 ;  /* 0x019c3003000075a7 */ /* 0x000062000800017f */
[----:B------:R-:W-:Y:S05]  /*10780*/  @!P1 BRA `(.L_x_10807) ;  /* 0x0000000000049947 */ /* 0x000fea0003800000 */
[----:B------:R-:W-:Y:S01]  /*10790*/  BPT.TRAP 0x1 ;  /* 0x000000040000795c */ /* 0x000fe20000300000 */
.L_x_10807:
[----:B------:R-:W-:Y:S01]  /*107a0*/  BSSY B1, `(.L_x_10808) ;  /* 0x0000006000017945 */ /* 0x000fe20003800000 */
[----:B------:R-:W-:Y:S02]  /*107b0*/  IMAD R24, R18, 0x300, R21 ;  /* 0x0000030012187824 */ /* 0x000fe400078e0215 */
[----:B------:R-:W-:Y:S01]  /*107c0*/  IMAD.MOV.U32 R25, RZ, RZ, -0x3ffffff0 ;  /* 0xc0000010ff197424 */ /* 0x000fe200078e00ff */
[----:B-1----:R-:W-:Y:S06]  /*107d0*/  @P0 BRA `(.L_x_10809) ;  /* 0x0000000000080947 */ /* 0x002fec0003800000 */
[----:B------:R-:W1:Y:S02]  /*107e0*/  SYNCS.PHASECHK.TRANS64.TRYWAIT P0, [R0+URZ+0x19c30], R3 ;  /* 0x019c3003000075a7 */ /* 0x000e64000800017f */
[----:B-1----:R-:W-:Y:S05]  /*107f0*/  @!P0 BRA `(.L_x_10810) ;  /* 0x000000dc00508947 */ /* 0x002fea0003800000 */
.L_x_10809:
[----:B------:R-:W-:Y:S05]  /*10800*/  BSYNC B1 ;  /* 0x0000000000017941 */ /* 0x000fea0003800000 */
.L_x_10808:
[----:B------:R0:W-:Y:S04]  /*10810*/  STL [R1+0x9c], R2 ;  /* 0x00009c0201007387 */ /* 0x0001e80000100800 */
[----:B01----:R-:W2:Y:S01]  /*10820*/  LDL.64 R2, [R1+0x8] ;  /* 0x0000080001027983 */ /* 0x003ea20000100a00 */
        /* <DEDUP_REMOVED lines=27> */
[----:B0-----:R-:W-:Y:S05]  /*109e0*/  @!P1 BRA `(.L_x_10811) ;  /* 0x0000000000049947 */ /* 0x001fea0003800000 */
[----:B------:R-:W-:Y:S01]  /*109f0*/  BPT.TRAP 0x1 ;  /* 0x000000040000795c */ /* 0x000fe20000300000 */
.L_x_10811:
[----:B------:R-:W-:Y:S01]  /*10a00*/  SHF.L.U32 R0, R9, 0x1f, RZ ;  /* 0x0000001f09007819 */ /* 0x000fe200000006ff */
[----:B------:R-:W-:-:S04]  /*10a10*/  IMAD R15, R8, 0x8, R16 ;  /* 0x00000008080f7824 */ /* 0x000fc800078e0210 */
[----:B------:R0:W1:Y:S01]  /*10a20*/  SYNCS.PHASECHK.TRANS64.TRYWAIT P0, [R15+URZ+0x19c50], R0 ;  /* 0x019c50000f0075a7 */ /* 0x000062000800017f */
[----:B------:R-:W-:Y:S05]  /*10a30*/  @!P1 BRA `(.L_x_10812) ;  /* 0x0000000000049947 */ /* 0x000fea0003800000 */
[----:B------:R-:W-:Y:S01]  /*10a40*/  BPT.TRAP 0x1 ;  /* 0x000000040000795c */ /* 0x000fe20000300000 */
.L_x_10812:
[----:B------:R-:W-:Y:S04]  /*10a50*/  BSSY B1, `(.L_x_10813) ;  /* 0x0000004000017945 */ /* 0x000fe80003800000 */
[----:B-1----:R-:W-:Y:S05]  /*10a60*/  @P0 BRA `(.L_x_10814) ;  /* 0x0000000000080947 */ /* 0x002fea0003800000 */
[----:B------:R-:W1:Y:S02]  /*10a70*/  SYNCS.PHASECHK.TRANS64.TRYWAIT P0, [R15+URZ+0x19c50], R0 ;  /* 0x019c50000f0075a7 */ /* 0x000e64000800017f */
[----:B-1----:R-:W-:Y:S05]  /*10a80*/  @!P0 BRA `(.L_x_10815) ;  /* 0x000000d800c08947 */ /* 0x002fea0003800000 */
.L_x_10814:
[----:B------:R-:W-:Y:S05]  /*10a90*/  BSYNC B1 ;  /* 0x0000000000017941 */ /* 0x000fea0003800000 */
.L_x_10813:
[----:B01----:R-:W-:Y:S01]  /*10aa0*/  VIADD R0, R16, 0x3000 ;  /* 0x0000300010007836 */ /* 0x003fe20000000000 */
[----:B------:R-:W-:Y:S01]  /*10ab0*/  WARPGROUP.ARRIVE ;  /* 0x00000000000079c5 */ /* 0x000fe20000000000 */
[----:B------:R-:W-:Y:S01]  /*10ac0*/  IMAD.MOV.U32 R9, RZ, RZ, 0x40000040 ;  /* 0x40000040ff097424 */ /* 0x000fe200078e00ff */
[----:B------:R-:W-:Y:S01]  /*10ad0*/  FMNMX.FTZ R3, R26, R12, !PT ;  /* 0x0000000c1a037209 */ /* 0x000fe20007810000 */
[----:B------:R-:W-:Y:S01]  /*10ae0*/  IMAD.MOV.U32 R11, RZ, RZ, 0x40000040 ;  /* 0x40000040ff0b7424 */ /* 0x000fe200078e00ff */
[----:B------:R-:W-:Y:S02]  /*10af0*/  SHF.R.U32.HI R0, RZ, 0x4, R0 ;  /* 0x00000004ff007819 */ /* 0x000fe40000011600 */
[----:B------:R-:W-:Y:S02]  /*10b00*/  R2UR UR7, R9 ;  /* 0x00000000090772ca */ /* 0x000fe400000e0000 */
[----:B------:R-:W-:Y:S02]  /*10b10*/  LOP3.LUT R0, R0, 0x3fff, RZ, 0xc0, !PT ;  /* 0x00003fff00007812 */ /* 0x000fe400078ec0ff */
[----:B------:R-:W-:-:S02]  /*10b20*/  FMNMX.FTZ R3, R27, R3, !PT ;  /* 0x000000031b037209 */ /* 0x000fc40007810000 */
        /* <DEDUP_REMOVED lines=13> */
[----:B------:R-:W-:Y:S01]  /*10c00*/  QGMMA.64x96x32.F32.E4M3.E4M3 R88, R148, gdesc[UR4], R88, gsb0 ;  /* 0x0160000494587df3 */ /* 0x000fe20008000858 */
        /* <DEDUP_REMOVED lines=59> */
[----:B------:R-:W-:-:S06]  /*10fc0*/  WARPGROUP.ARRIVE ;  /* 0x00000000000079c5 */ /* 0x000fcc0000000000 */
[----:B------:R-:W0:Y:S01]  /*10fd0*/  S2R R151, SR_TID.X ;  /* 0x0000000000977919 */ /* 0x000e220000002100 */
[----:B------:R-:W1:Y:S01]  /*10fe0*/  SHFL.BFLY PT, R9, R0, 0x2, 0x1f ;  /* 0x0c401f0000097f89 */ /* 0x000e6200000e0000 */
[----:B------:R-:W-:Y:S01]  /*10ff0*/  QGMMA.64x96x32.F32.E4M3.E4M3 R88, R144, gdesc[UR4], R88, gsb0 ;  /* 0x0160000490587df3 */ /* 0x000fe20008000858 */
[----:B------:R-:W-:Y:S02]  /*11000*/  R2UR UR6, R10 ;  /* 0x000000000a0672ca */ /* 0x000fe400000e0000 */
[----:B------:R-:W2:Y:S01]  /*11010*/  SHFL.BFLY PT, R10, R3, 0x2, 0x1f ;  /* 0x0c401f00030a7f89 */ /* 0x000ea200000e0000 */
[----:B------:R-:W-:Y:S02]  /*11020*/  R2UR UR7, R11 ;  /* 0x000000000b0772ca */ /* 0x000fe400000e0000 */
[----:B-1----:R-:W-:Y:S01]  /*11030*/  FMNMX.FTZ R0, R0, R9, !PT ;  /* 0x0000000900007209 */ /* 0x002fe20007810000 */
[----:B------:R-:W-:Y:S01]  /*11040*/  IMAD.MOV.U32 R9, RZ, RZ, 0x40000040 ;  /* 0x40000040ff097424 */ /* 0x000fe200078e00ff */
[----:B--2---:R-:W-:-:S03]  /*11050*/  FMNMX.FTZ R10, R3, R10, !PT ;  /* 0x0000000a030a7209 */ /* 0x004fc60007810000 */
[----:B------:R-:W1:Y:S01]  /*11060*/  SHFL.BFLY PT, R3, R0, 0x1, 0x1f ;  /* 0x0c201f0000037f89 */ /* 0x000e6200000e0000 */
[----:B0-----:R-:W-:-:S04]  /*11070*/  LOP3.LUT R151, R151, 0x7f, RZ, 0xc0, !PT ;  /* 0x0000007f97977812 */ /* 0x001fc800078ec0ff */
[----:B------:R-:W-:Y:S02]  /*11080*/  ISETP.NE.AND P0, PT, R151, RZ, PT ;  /* 0x000000ff9700720c */ /* 0x000fe40003f05270 */
[----:B-1----:R-:W-:-:S05]  /*11090*/  FMNMX.FTZ R3, R0, R3, !PT ;  /* 0x0000000300037209 */ /* 0x002fca0007810000 */
[----:B-----5:R-:W-:-:S04]  /*110a0*/  FFMA.FTZ R11, R2, R3, -8 ;  /* 0xc1000000020b7423 */ /* 0x020fc80000010003 */
        /* <DEDUP_REMOVED lines=12> */
[----:B------:R-:W-:Y:S01]  /*11170*/  MUFU.EX2 R61, R61 ;  /* 0x0000003d003d7308 */ /* 0x000fe20000000800 */
[----:B------:R-:W-:-:S02]  /*11180*/  WARPGROUP.DEPBAR.LE gsb0, 0x0 ;  /* 0x00008000000079c5 */ /* 0x000fc40000010000 */
[----:B------:R-:W-:-:S05]  /*11190*/  WARPGROUP.ARRIVE ;  /* 0x00000000000079c5 */ /* 0x000fca0000000000 */
[----:B------:R-:W-:Y:S01]  /*111a0*/  MUFU.EX2 R69, R69 ;  /* 0x0000004500457308 */ /* 0x000fe20000000800 */
[----:B------:R-:W-:Y:S01]  /*111b0*/  QGMMA.64x96x32.F32.E4M3.E4M3 R88, R140, gdesc[UR4], R88, gsb0 ;  /* 0x016000048c587df3 */ /* 0x000fe20008000858 */
[----:B------:R-:W-:Y:S02]  /*111c0*/  R2UR UR6, R8 ;  /* 0x00000000080672ca */ /* 0x000fe400000e0000 */
[----:B------:R-:W0:Y:S01]  /*111d0*/  SHFL.BFLY PT, R8, R10, 0x1, 0x1f ;  /* 0x0c201f000a087f89 */ /* 0x000e2200000e0000 */
[----:B------:R-:W-:Y:S01]  /*111e0*/  R2UR UR7, R9 ;  /* 0x00000000090772ca */ /* 0x000fe200000e0000 */
[----:B------:R-:W-:Y:S01]  /*111f0*/  FADD.FTZ R9, -R3, R13 ;  /* 0x0000000d03097221 */ /* 0x000fe20000010100 */
[----:B------:R-:W-:-:S01]  /*11200*/  FFMA.FTZ R13, R2, R28, -R11 ;  /* 0x0000001c020d7223 */ /* 0x000fc2000001080b */
[C-C-:B------:R-:W-:Y:S01]  /*11210*/  FFMA.FTZ R28, R2.reuse, R36, -R11.reuse ;  /* 0x00000024021c7223 */ /* 0x140fe2000001080b */
[----:B------:R-:W-:-:S01]  /*11220*/  FFMA.FTZ R36, R2, R44, -R11 ;  /* 0x0000002c02247223 */ /* 0x000fc2000001080b */
[C---:B------:R-:W-:Y:S01]  /*11230*/  FMUL.FTZ R9, R2.reuse, R9 ;  /* 0x0000000902097220 */ /* 0x040fe20000410000 */
[----:B------:R-:W-:-:S01]  /*11240*/  FFMA.FTZ R44, R2, R52, -R11 ;  /* 0x00000034022c7223 */ /* 0x000fc2000001080b */
[C-C-:B------:R-:W-:Y:S01]  /*11250*/  FFMA.FTZ R52, R2.reuse, R60, -R11.reuse ;  /* 0x0000003c02347223 */ /* 0x140fe2000001080b */
[----:B------:R-:W-:Y:S01]  /*11260*/  MUFU.EX2 R13, R13 ;  /* 0x0000000d000d7308 */ /* 0x000fe20000000800 */
[----:B------:R-:W-:-:S01]  /*11270*/  FFMA.FTZ R60, R2, R68, -R11 ;  /* 0x00000044023c7223 */ /* 0x000fc2000001080b */
[C-C-:B------:R-:W-:Y:S01]  /*11280*/  FFMA.FTZ R68, R2.reuse, R76, -R11.reuse ;  /* 0x0000004c02447223 */ /* 0x140fe2000001080b */
[----:B------:R-:W-:-:S05]  /*11290*/  FFMA.FTZ R76, R2, R84, -R11 ;  /* 0x00000054024c7223 */ /* 0x000fca000001080b */
[----:B------:R-:W-:Y:S01]  /*112a0*/  MUFU.EX2 R9, R9 ;  /* 0x0000000900097308 */ /* 0x000fe20000000800 */
[----:B0-----:R-:W-:Y:S01]  /*112b0*/  FMNMX.FTZ R0, R10, R8, !PT ;  /* 0x000000080a007209 */ /* 0x001fe20007810000 */
[C-C-:B------:R-:W-:Y:S01]  /*112c0*/  FFMA.FTZ R10, R2.reuse, R24, -R11.reuse ;  /* 0x00000018020a7223 */ /* 0x140fe2000001080b */
[----:B------:R-:W-:-:S05]  /*112d0*/  FFMA.FTZ R24, R2, R32, -R11 ;  /* 0x0000002002187223 */ /* 0x000fca000001080b */
[----:B------:R-:W-:Y:S01]  /*112e0*/  MUFU.EX2 R28, R28 ;  /* 0x0000001c001c7308 */ /* 0x000fe20000000800 */
[----:B------:R-:W-:-:S01]  /*112f0*/  FFMA.FTZ R32, R2, R40, -R11 ;  /* 0x0000002802207223 */ /* 0x000fc2000001080b */
[----:B------:R-:W-:Y:S01]  /*11300*/  FADD.FTZ R8, -R0, R12 ;  /* 0x0000000c00087221 */ /* 0x000fe20000010100 */
[----:B------:R-:W-:-:S01]  /*11310*/  FFMA.FTZ R77, R2, R0, -8 ;  /* 0xc1000000024d7423 */ /* 0x000fc20000010000 */
[C-C-:B------:R-:W-:Y:S01]  /*11320*/  FFMA.FTZ R12, R2.reuse, R25, -R11.reuse ;  /* 0x00000019020c7223 */ /* 0x140fe2000001080b */
[----:B------:R-:W-:-:S01]  /*11330*/  FFMA.FTZ R25, R2, R33, -R11 ;  /* 0x0000002102197223 */ /* 0x000fc2000001080b */
[C---:B------:R-:W-:Y:S01]  /*11340*/  FMUL.FTZ R8, R2.reuse, R8 ;  /* 0x0000000802087220 */ /* 0x040fe20000410000 */
        /* <DEDUP_REMOVED lines=43> */
[----:B0-----:R-:W-:-:S01]  /*11600*/  FADD.FTZ R5, R12, R5 ;  /* 0x000000050c057221 */ /* 0x001fc20000010000 */
[C-C-:B------:R-:W-:Y:S01]  /*11610*/  FFMA.FTZ R78, R2.reuse, R78, -R77.reuse ;  /* 0x0000004e024e7223 */ /* 0x140fe2000001084d */
[----:B------:R-:W-:-:S01]  /*11620*/  FFMA.FTZ R79, R2, R79, -R77 ;  /* 0x0000004f024f7223 */ /* 0x000fc2000001084d */
[----:B------:R-:W-:Y:S01]  /*11630*/  FFMA.FTZ R72, R2, R80, -R11 ;  /* 0x0000005002487223 */ /* 0x000fe2000001080b */
[----:B------:R-:W-:-:S01]  /*11640*/  FADD.FTZ R5, R13, R5 ;  /* 0x000000050d057221 */ /* 0x000fc20000010000 */
[C---:B------:R-:W-:Y:S01]  /*11650*/  FFMA.FTZ R80, R2.reuse, R82, -R77 ;  /* 0x0000005202507223 */ /* 0x040fe2000001084d */
[----:B------:R-:W-:-:S01]  /*11660*/  FFMA.FTZ R73, R2, R81, -R11 ;  /* 0x0000005102497223 */ /* 0x000fc2000001080b */
[----:B------:R-:W0:Y:S01]  /*11670*/  MUFU.EX2 R31, R31 ;  /* 0x0000001f001f7308 */ /* 0x000e220000000800 */
[----:B--2---:R-:W-:-:S01]  /*11680*/  FADD.FTZ R4, R27, R4 ;  /* 0x000000041b047221 */ /* 0x004fc20000010000 */
[----:B------:R-:W-:Y:S01]  /*11690*/  FADD.FTZ R5, R20, R5 ;  /* 0x0000000514057221 */ /* 0x000fe20000010000 */
[----:B------:R-:W-:-:S01]  /*116a0*/  FFMA.FTZ R81, R2, R83, -R77 ;  /* 0x0000005302517223 */ /* 0x000fc2000001084d */
[C---:B------:R-:W-:Y:S01]  /*116b0*/  FFMA.FTZ R86, R2.reuse, R86, -R77 ;  /* 0x0000005602567223 */ /* 0x040fe2000001084d */
[----:B------:R-:W-:-:S01]  /*116c0*/  FFMA.FTZ R11, R2, R85, -R11 ;  /* 0x00000055020b7223 */ /* 0x000fc2000001080b */
[----:B------:R-:W-:Y:S01]  /*116d0*/  FFMA.FTZ R77, R2, R87, -R77 ;  /* 0x00000057024d7223 */ /* 0x000fe2000001084d */
[----:B------:R-:W-:Y:S01]  /*116e0*/  @!P0 IMAD R82, R18, 0x8, R16 ;  /* 0x0000000812528824 */ /* 0x000fe200078e0210 */
[----:B------:R-:W2:Y:S01]  /*116f0*/  MUFU.EX2 R24, R24 ;  /* 0x0000001800187308 */ /* 0x000ea20000000800 */
[----:B-1----:R-:W-:-:S02]  /*11700*/  FADD.FTZ R4, R30, R4 ;  /* 0x000000041e047221 */ /* 0x002fc40000010000 */
[----:B------:R-:W-:-:S05]  /*11710*/  @!P0 VIADD R82, R82, 0x19c40 ;  /* 0x00019c4052528836 */ /* 0x000fca0000000000 */
[----:B------:R-:W1:Y:S01]  /*11720*/  MUFU.EX2 R34, R34 ;  /* 0x0000002200227308 */ /* 0x000e620000000800 */
[----:B0-----:R-:W-:-:S01]  /*11730*/  FADD.FTZ R4, R31, R4 ;  /* 0x000000041f047221 */ /* 0x001fc20000010000 */
[----:B------:R-:W-:Y:S01]  /*11740*/  @!P0 PRMT R82, RZ, 0x654, R82 ;  /* 0x00000654ff528816 */ /* 0x000fe20000000052 */
[----:B------:R-:W-:-:S05]  /*11750*/  WARPGROUP.DEPBAR.LE gsb0, 0x0 ;  /* 0x00008000000079c5 */ /* 0x000fca0000010000 */
[----:B------:R-:W0:Y:S01]  /*11760*/  MUFU.EX2 R25, R25 ;  /* 0x0000001900197308 */ /* 0x000e220000000800 */
[----:B--2---:R-:W-:-:S01]  /*11770*/  FADD.FTZ R5, R24, R5 ;  /* 0x0000000518057221 */ /* 0x004fc20000010000 */
[----:B------:R-:W-:-:S06]  /*11780*/  WARPGROUP.ARRIVE ;  /* 0x00000000000079c5 */ /* 0x000fcc0000000000 */
[----:B------:R-:W2:Y:S01]  /*11790*/  MUFU.EX2 R35, R35 ;  /* 0x0000002300237308 */ /* 0x000ea20000000800 */
[----:B-1----:R-:W-:-:S01]  /*117a0*/  FADD.FTZ R4, R34, R4 ;  /* 0x0000000422047221 */ /* 0x002fc20000010000 */
[----:B------:R-:W-:Y:S06]  /*117b0*/  QGMMA.64x96x32.F32.E4M3.E4M3 R88, R136, gdesc[UR4], R88, gsb0 ;  /* 0x0160000488587df3 */ /* 0x000fec0008000858 */
[----:B------:R-:W1:Y:S01]  /*117c0*/  MUFU.EX2 R38, R38 ;  /* 0x0000002600267308 */ /* 0x000e620000000800 */
[----:B0-----:R-:W-:-:S04]  /*117d0*/  FADD.FTZ R5, R25, R5 ;  /* 0x0000000519057221 */ /* 0x001fc80000010000 */
[----:B------:R-:W-:-:S03]  /*117e0*/  FADD.FTZ R5, R28, R5 ;  /* 0x000000051c057221 */ /* 0x000fc60000010000 */
        /* <DEDUP_REMOVED lines=33> */
[----:B0-----:R-:W-:-:S04]  /*11a00*/  FADD.FTZ R5, R44, R5 ;  /* 0x000000052c057221 */ /* 0x001fc80000010000 */
[----:B------:R-:W-:-:S03]  /*11a10*/  FADD.FTZ R5, R45, R5 ;  /* 0x000000052d057221 */ /* 0x000fc60000010000 */
        /* <DEDUP_REMOVED lines=13> */
[----:B---3--:R-:W-:-:S04]  /*11af0*/  FADD.FTZ R5, R52, R5 ;  /* 0x0000000534057221 */ /* 0x008fc80000010000 */
[----:B------:R-:W-:-:S03]  /*11b00*/  FADD.FTZ R5, R53, R5 ;  /* 0x0000000535057221 */ /* 0x000fc60000010000 */
        /* <DEDUP_REMOVED lines=13> */
[----:B-1----:R-:W-:-:S04]  /*11be0*/  FADD.FTZ R5, R60, R5 ;  /* 0x000000053c057221 */ /* 0x002fc80000010000 */
[----:B------:R-:W-:-:S03]  /*11bf0*/  FADD.FTZ R5, R61, R5 ;  /* 0x000000053d057221 */ /* 0x000fc60000010000 */
        /* <DEDUP_REMOVED lines=30> */
[----:B-1----:R-:W-:-:S01]  /*11de0*/  FADD.FTZ R4, R86, R4 ;  /* 0x0000000456047221 */ /* 0x002fc20000010000 */
[----:B0-----:R-:W-:-:S03]  /*11df0*/  FADD.FTZ R5, R11, R5 ;  /* 0x000000050b057221 */ /* 0x001fc60000010000 */
[----:B---3--:R-:W-:Y:S01]  /*11e00*/  FADD.FTZ R4, R77, R4 ;  /* 0x000000044d047221 */ /* 0x008fe20000010000 */
[----:B--2---:R-:W-:Y:S06]  /*11e10*/  @!P1 BRA `(.L_x_10816) ;  /* 0x0000000000049947 */ /* 0x004fec0003800000 */
[----:B------:R-:W-:Y:S01]  /*11e20*/  BPT.TRAP 0x1 ;  /* 0x000000040000795c */ /* 0x000fe20000300000 */
.L_x_10816:
        /* <DEDUP_REMOVED lines=99> */
[----:B------:R-:W-:Y:S01]  /*12460*/  IMAD.MOV.U32 R142, RZ, RZ, R60 ;  /* 0x000000ffff8e7224 */ /* 0x000fe200078e003c */
[C---:B--2---:R-:W-:Y:S01]  /*12470*/  ISETP.GT.AND P0, PT, R14.reuse, R82, PT ;  /* 0x000000520e00720c */ /* 0x044fe20003f04270 */
[----:B------:R-:W-:-:S12]  /*12480*/  VIADD R14, R14, 0xffffffff ;  /* 0xffffffff0e0e7836 */ /* 0x000fd80000000000 */
[----:B0-----:R-:W-:Y:S05]  /*12490*/  @P0 BRA `(.L_x_10817) ;  /* 0xffffffe000900947 */ /* 0x001fea000383ffff */
.L_x_10805:
[----:B------:R-:W-:Y:S05]  /*124a0*/  BSYNC B0 ;  /* 0x0000000000007941 */ /* 0x000fea0003800000 */
.L_x_10804:
[----:B------:R-:W-:Y:S06]  /*124b0*/  BAR.ARV 0x8, 0x200 ;  /* 0x0208000000007b1d */ /* 0x000fec0000002000 */
[----:B------:R-:W-:Y:S05]  /*124c0*/  @!P1 BRA `(.L_x_10818) ;  /* 0x0000000000049947 */ /* 0x000fea0003800000 */
[----:B------:R-:W-:Y:S01]  /*124d0*/  BPT.TRAP 0x1 ;  /* 0x000000040000795c */ /* 0x000fe20000300000 */
.L_x_10818:
[----:B------:R-:W-:Y:S01]  /*124e0*/  IMAD R12, R18, 0x8, R16 ;  /* 0x00000008120c7824 */ /* 0x000fe200078e0210 */
[----:B------:R-:W-:-:S04]  /*124f0*/  SHF.L.U32 R7, R152, 0x1f, RZ ;  /* 0x0000001f98077819 */ /* 0x000fc800000006ff */
[----:B------:R0:W1:Y:S01]  /*12500*/  SYNCS.PHASECHK.TRANS64.TRYWAIT P0, [R12+URZ+0x19c50], R7 ;  /* 0x019c50070c0075a7 */ /* 0x000062000800017f */
[----:B------:R-:W-:Y:S05]  /*12510*/  @!P1 BRA `(.L_x_10819) ;  /* 0x0000000000049947 */ /* 0x000fea0003800000 */
[----:B------:R-:W-:Y:S01]  /*12520*/  BPT.TRAP 0x1 ;  /* 0x000000040000795c */ /* 0x000fe20000300000 */
.L_x_10819:
[----:B------:R-:W-:Y:S04]  /*12530*/  BSSY B0, `(.L_x_10820) ;  /* 0x0000004000007945 */ /* 0x000fe80003800000 */
[----:B-1----:R-:W-:Y:S05]  /*12540*/  @P0 BRA `(.L_x_10821) ;  /* 0x0000000000080947 */ /* 0x002fea0003800000 */
[----:B------:R-:W1:Y:S02]  /*12550*/  SYNCS.PHASECHK.TRANS64.TRYWAIT P0, [R12+URZ+0x19c50], R7 ;  /* 0x019c50070c0075a7 */ /* 0x000e64000800017f */
[----:B-1----:R-:W-:Y:S05]  /*12560*/  @!P0 BRA `(.L_x_10822) ;  /* 0x000000c0001c8947 */ /* 0x002fea0003800000 */
.L_x_10821:
[----:B------:R-:W-:Y:S05]  /*12570*/  BSYNC B0 ;  /* 0x0000000000007941 */ /* 0x000fea0003800000 */
.L_x_10820:
        /* <DEDUP_REMOVED lines=10> */
[----:B01----:R-:W-:-:S05]  /*12620*/  LOP3.LUT R7, R16, 0x10000, RZ, 0xfc, !PT ;  /* 0x0001000010077812 */ /* 0x003fca00078efcff */
[----:B------:R-:W-:Y:S02]  /*12630*/  IMAD R6, R18, 0x300, R7 ;  /* 0x0000030012067824 */ /* 0x000fe400078e0207 */
        /* <DEDUP_REMOVED lines=17> */
[----:B------:R0:W2:Y:S01]  /*12750*/  @P0 LDG.E R10, desc[UR40][R8.64] ;  /* 0x00000028080a0981 */ /* 0x0000a2000c1e1900 */
[----:B------:R-:W-:Y:S02]  /*12760*/  IMAD.MOV.U32 R7, RZ, RZ, 0x40000040 ;  /* 0x40000040ff077424 */ /* 0x000fe400078e00ff */
[----:B------:R-:W-:Y:S01]  /*12770*/  IMAD.MOV.U32 R21, RZ, RZ, -0x800000 ;  /* 0xff800000ff157424 */ /* 0x000fe200078e00ff */
[----:B------:R-:W1:Y:S01]  /*12780*/  SHFL.BFLY PT, R14, R5, 0x2, 0x1f ;  /* 0x0c401f00050e7f89 */ /* 0x000e6200000e0000 */
[----:B------:R-:W-:-:S03]  /*12790*/  IMAD.MOV.U32 R20, RZ, RZ, -0x800000 ;  /* 0xff800000ff147424 */ /* 0x000fc600078e00ff */
        /* <DEDUP_REMOVED lines=8> */
[----:B-1----:R-:W-:-:S01]  /*12820*/  FADD.FTZ R14, R14, R5 ;  /* 0x000000050e0e7221 */ /* 0x002fc20000010000 */
[----:B------:R-:W-:-:S07]  /*12830*/  IMAD.MOV.U32 R5, RZ, RZ, RZ ;  /* 0x000000ffff057224 */ /* 0x000fce00078e00ff */
[----:B------:R-:W-:Y:S01]  /*12840*/  QGMMA.64x96x32.F32.E4M3.E4M3 R88, R144, gdesc[UR4], R88, gsb0 ;  /* 0x0160000490587df3 */ /* 0x000fe20008000858 */
[----:B------:R-:W-:Y:S01]  /*12850*/  R2UR UR6, R8 ;  /* 0x00000000080672ca */ /* 0x000fe200000e0000 */
[----:B---3--:R-:W-:Y:S01]  /*12860*/  FADD.FTZ R11, R11, R4 ;  /* 0x000000040b0b7221 */ /* 0x008fe20000010000 */
[----:B------:R-:W-:Y:S01]  /*12870*/  R2UR UR7, R9 ;  /* 0x00000000090772ca */ /* 0x000fe200000e0000 */
[----:B------:R-:W-:Y:S01]  /*12880*/  IMAD.MOV.U32 R9, RZ, RZ, RZ ;  /* 0x000000ffff097224 */ /* 0x000fe200078e00ff */
[----:B------:R-:W-:Y:S02]  /*12890*/  WARPGROUP.DEPBAR.LE gsb0, 0x0 ;  /* 0x00008000000079c5 */ /* 0x000fe40000010000 */
[----:B------:R-:W-:-:S09]  /*128a0*/  WARPGROUP.ARRIVE ;  /* 0x00000000000079c5 */ /* 0x000fd20000000000 */
[----:B------:R-:W-:Y:S01]  /*128b0*/  QGMMA.64x96x32.F32.E4M3.E4M3 R88, R140, gdesc[UR4], R88, gsb0 ;  /* 0x016000048c587df3 */ /* 0x000fe20008000858 */
[----:B------:R-:W-:Y:S02]  /*128c0*/  R2UR UR6, R6 ;  /* 0x00000000060672ca */ /* 0x000fe400000e0000 */
[----:B------:R-:W-:Y:S01]  /*128d0*/  R2UR UR7, R7 ;  /* 0x00000000070772ca */ /* 0x000fe200000e0000 */
[----:B------:R-:W0:Y:S04]  /*128e0*/  SHFL.BFLY PT, R6, R11, 0x1, 0x1f ;  /* 0x0c201f000b067f89 */ /* 0x000e2800000e0000 */
[----:B------:R-:W1:Y:S01]  /*128f0*/  SHFL.BFLY PT, R7, R14, 0x1, 0x1f ;  /* 0x0c201f000e077f89 */ /* 0x000e6200000e0000 */
[----:B0-----:R-:W-:-:S01]  /*12900*/  FADD.FTZ R13, R11, R6 ;  /* 0x000000060b0d7221 */ /* 0x001fc20000010000 */
[----:B-1----:R-:W-:-:S03]  /*12910*/  FADD.FTZ R7, R14, R7 ;  /* 0x000000070e077221 */ /* 0x002fc60000010000 */
[----:B------:R-:W-:Y:S01]  /*12920*/  FMUL.FTZ R8, R13, 0.00390625 ;  /* 0x3b8000000d087820 */ /* 0x000fe20000410000 */
[C---:B------:R-:W-:Y:S01]  /*12930*/  FMUL.FTZ R15, R7.reuse, 0.00390625 ;  /* 0x3b800000070f7820 */ /* 0x040fe20000410000 */
[----:B------:R-:W-:-:S03]  /*12940*/  FSETP.NE.FTZ.AND P0, PT, R7, RZ, PT ;  /* 0x000000ff0700720b */ /* 0x000fc60003f15000 */
[----:B------:R-:W-:Y:S02]  /*12950*/  FSETP.NE.FTZ.AND P3, PT, R8, RZ, PT ;  /* 0x000000ff0800720b */ /* 0x000fe40003f75000 */
[----:B------:R-:W-:-:S08]  /*12960*/  FSETP.NE.FTZ.AND P2, PT, R15, RZ, PT ;  /* 0x000000ff0f00720b */ /* 0x000fd00003f55000 */
[----:B------:R-:W-:Y:S01]  /*12970*/  @P0 MUFU.RCP R5, R7 ;  /* 0x0000000700050308 */ /* 0x000fe20000001000 */
[----:B------:R-:W-:-:S04]  /*12980*/  FSETP.NE.FTZ.AND P0, PT, R13, RZ, PT ;  /* 0x000000ff0d00720b */ /* 0x000fc80003f15000 */
[C---:B------:R-:W-:Y:S01]  /*12990*/  @P2 FMUL.FTZ R4, R2.reuse, 0.69314718246459960938 ;  /* 0x3f31721802042820 */ /* 0x040fe20000410000 */
[----:B------:R-:W-:Y:S02]  /*129a0*/  @P3 FMUL.FTZ R2, R2, 0.69314718246459960938 ;  /* 0x3f31721802023820 */ /* 0x000fe40000410000 */
[----:B------:R-:W0:Y:S08]  /*129b0*/  @P3 MUFU.LG2 R8, R8 ;  /* 0x0000000800083308 */ /* 0x000e300000000c00 */
[----:B------:R-:W1:Y:S08]  /*129c0*/  @P2 MUFU.LG2 R6, R15 ;  /* 0x0000000f00062308 */ /* 0x000e700000000c00 */
[----:B------:R-:W3:Y:S01]  /*129d0*/  @P0 MUFU.RCP R9, R13 ;  /* 0x0000000d00090308 */ /* 0x000ee20000001000 */
[----:B0-----:R-:W-:-:S04]  /*129e0*/  @P3 FMUL.FTZ R11, R8, 0.69314718246459960938 ;  /* 0x3f317218080b3820 */ /* 0x001fc80000410000 */
[----:B------:R-:W-:Y:S01]  /*129f0*/  @P3 FFMA.FTZ R21, R2, R0, R11 ;  /* 0x0000000002153223 */ /* 0x000fe2000001000b */
[----:B-1----:R-:W-:-:S04]  /*12a00*/  @P2 FMUL.FTZ R7, R6, 0.69314718246459960938 ;  /* 0x3f31721806072820 */ /* 0x002fc80000410000 */
[----:B------:R-:W-:Y:S01]  /*12a10*/  @P2 FFMA.FTZ R20, R4, R3, R7 ;  /* 0x0000000304142223 */ /* 0x000fe20000010007 */
[----:B------:R-:W-:Y:S02]  /*12a20*/  WARPGROUP.DEPBAR.LE gsb0, 0x0 ;  /* 0x00008000000079c5 */ /* 0x000fe40000010000 */
[----:B------:R-:W-:-:S06]  /*12a30*/  WARPGROUP.ARRIVE ;  /* 0x00000000000079c5 */ /* 0x000fcc0000000000 */
[----:B------:R-:W-:Y:S01]  /*12a40*/  QGMMA.64x96x32.F32.E4M3.E4M3 R88, R136, gdesc[UR4], R88, gsb0 ;  /* 0x0160000488587df3 */ /* 0x000fe20008000858 */
[-C--:B--2---:R-:W-:Y:S01]  /*12a50*/  FMUL.FTZ R2, R5, R10.reuse ;  /* 0x0000000a05027220 */ /* 0x084fe20000410000 */
[----:B---3--:R-:W-:Y:S01]  /*12a60*/  FMUL.FTZ R10, R9, R10 ;  /* 0x0000000a090a7220 */ /* 0x008fe20000410000 */
[----:B------:R-:W-:Y:S02]  /*12a70*/  WARPGROUP.DEPBAR.LE gsb0, 0x0 ;  /* 0x00008000000079c5 */ /* 0x000fe40000010000 */
[----:B------:R-:W-:Y:S05]  /*12a80*/  @!P1 BRA `(.L_x_10823) ;  /* 0x0000000000049947 */ /* 0x000fea0003800000 */
[----:B------:R-:W-:Y:S01]  /*12a90*/  BPT.TRAP 0x1 ;  /* 0x000000040000795c */ /* 0x000fe20000300000 */
.L_x_10823:
[----:B------:R-:W2:Y:S01]  /*12aa0*/  LDL.LU R0, [R1+0x1c] ;  /* 0x00001c0001007983 */ /* 0x000ea20000300800 */
[----:B------:R-:W-:Y:S02]  /*12ab0*/  VIADD R12, R12, 0x19c60 ;  /* 0x00019c600c0c7836 */ /* 0x000fe40000000000 */
[-C--:B------:R-:W-:Y:S01]  /*12ac0*/  FMUL.FTZ R25, R88, R2.reuse ;  /* 0x0000000258197220 */ /* 0x080fe20000410000 */
[----:B------:R-:W-:Y:S01]  /*12ad0*/  FMUL.FTZ R26, R93, R2 ;  /* 0x000000025d1a7220 */ /* 0x000fe20000410000 */
[----:B------:R-:W3:Y:S01]  /*12ae0*/  LDL.LU R8, [R1+0x58] ;  /* 0x0000580001087983 */ /* 0x000ee20000300800 */
[----:B------:R-:W-:-:S05]  /*12af0*/  VIADD R18, R18, 0x1 ;  /* 0x0000000112127836 */ /* 0x000fca0000000000 */
[----:B------:R-:W-:-:S04]  /*12b00*/  ISETP.NE.AND P1, PT, R18, 0x2, PT ;  /* 0x000000021200780c */ /* 0x000fc80003f25270 */
        /* <DEDUP_REMOVED lines=53> */
[----:B------:R-:W-:-:S07]  /*12e60*/  FMUL.FTZ R0, R105, R2 ;  /* 0x0000000269007220 */ /* 0x000fce0000410000 */
.L_x_10757:
[----:B------:R-:W2:Y:S01]  /*12e70*/  LDL R92, [R1+0x4c] ;  /* 0x00004c00015c7983 */ /* 0x000ea20000100800 */
[----:B------:R-:W1:Y:S01]  /*12e80*/  S2UR UR4, SR_CgaCtaId ;  /* 0x00000000000479c3 */ /* 0x000e620000008800 */
[----:B------:R-:W-:Y:S01]  /*12e90*/  MOV R16, 0x400 ;  /* 0x0000040000107802 */ /* 0x000fe20000000f00 */
[----:B------:R-:W-:Y:S01]  /*12ea0*/  BSSY B0, `(.L_x_10824) ;  /* 0x0000337000007945 */ /* 0x000fe20003800000 */
[----:B-1----:R-:W-:-:S05]  /*12eb0*/  IMAD.U32 R2, RZ, RZ, UR4 ;  /* 0x00000004ff027e24 */ /* 0x002fca000f8e00ff */
[----:B------:R1:W-:Y:S01]  /*12ec0*/  STL [R1+0x1c], R2 ;  /* 0x00001c0201007387 */ /* 0x0003e20000100800 */
[----:B------:R-:W-:Y:S01]  /*12ed0*/  LEA R16, R2, R16, 0x18 ;  /* 0x0000001002107211 */ /* 0x000fe200078ec0ff */
[----:B------:R-:W-:Y:S06]  /*12ee0*/  BAR.SYNC.DEFER_BLOCKING 0x5, 0x200 ;  /* 0x0148000000007b1d */ /* 0x000fec0000010000 */
[----:B------:R1:W3:Y:S02]  /*12ef0*/  LDS.128 R28, [R16+0x19cd0] ;  /* 0x019cd000101c7984 */ /* 0x0002e40000000c00 */
[----:B------:R-:W-:Y:S06]  /*12f00*/  BAR.ARV 0x4, 0x200 ;  /* 0x0108000000007b1d */ /* 0x000fec0000002000 */
[----:B--2---:R-:W-:-:S13]  /*12f10*/  ISETP.NE.AND P1, PT, R92, RZ, PT ;  /* 0x000000ff5c00720c */ /* 0x004fda0003f25270 */
[----:B------:R-:W2:Y:S02]  /*12f20*/  @!P1 LDC R92, c[0x0][0xad4] ;  /* 0x0002b500ff5c9b82 */ /* 0x000ea40000000800 */
[----:B--2---:R1:W-:Y:S01]  /*12f30*/  @!P1 STL [R1+0x4c], R92 ;  /* 0x00004c5c01009387 */ /* 0x0043e20000100800 */
[----:B---3--:R-:W-:Y:S05]  /*12f40*/  @P0 BRA `(.L_x_10825) ;  /* 0x0000002400f00947 */ /* 0x008fea0003800000 */
[----:B------:R-:W2:Y:S01]  /*12f50*/  LDL.LU R10, [R1+0x44] ;  /* 0x00004400010a7983 */ /* 0x000ea20000300800 */
[----:B------:R-:W-:Y:S01]  /*12f60*/  ULDC.64 UR4, c[0x4][0x70] ;  /* 0x01001c0000047ab9 */ /* 0x000fe20000000a00 */
[----:B------:R-:W-:Y:S02]  /*12f70*/  ULDC.64 UR6, c[0x0][0xc08] ;  /* 0x0003020000067ab9 */ /* 0x000fe40000000a00 */
[----:B------:R-:W3:Y:S04]  /*12f80*/  LDL.LU R3, [R1+0x5c] ;  /* 0x00005c0001037983 */ /* 0x000ee80000300800 */
[----:B-1----:R-:W4:Y:S01]  /*12f90*/  LDL R2, [R1+0x38] ;  /* 0x0000380001027983 */ /* 0x002f220000100800 */
[----:B0-----:R-:W0:Y:S01]  /*12fa0*/  S2R R8, SR_TID.X ;  /* 0x0000000000087919 */ /* 0x001e220000002100 */
[----:B------:R-:W-:Y:S01]  /*12fb0*/  BAR.SYNC.DEFER_BLOCKING 0x1, 0x180 ;  /* 0x0046000000007b1d */ /* 0x000fe20000010000 */
[----:B---3--:R-:W-:-:S02]  /*12fc0*/  IMAD.MOV.U32 R13, RZ, RZ, R3 ;  /* 0x000000ffff0d7224 */ /* 0x008fc400078e0003 */
[----:B----4-:R-:W-:Y:S02]  /*12fd0*/  IMAD.MOV.U32 R12, RZ, RZ, R2 ;  /* 0x000000ffff0c7224 */ /* 0x010fe400078e0002 */
[----:B0-----:R-:W-:Y:S02]  /*12fe0*/  IMAD.SHL.U32 R2, R8, 0x4, RZ ;  /* 0x0000000408027824 */ /* 0x001fe400078e00ff */
[----:B------:R-:W-:Y:S02]  /*12ff0*/  IMAD.MOV.U32 R15, RZ, RZ, R12 ;  /* 0x000000ffff0f7224 */ /* 0x000fe400078e000c */
[----:B------:R-:W3:Y:S01]  /*13000*/  LDL R12, [R1+0x90] ;  /* 0x00009000010c7983 */ /* 0x000ee20000100800 */
[----:B------:R-:W-:-:S03]  /*13010*/  LOP3.LUT R2, R2, 0xc, RZ, 0xc0, !PT ;  /* 0x0000000c02027812 */ /* 0x000fc600078ec0ff */
[----:B------:R-:W4:Y:S01]  /*13020*/  LDL.LU R98, [R1+0x50] ;  /* 0x0000500001627983 */ /* 0x000f220000300800 */
[----:B------:R-:W-:-:S03]  /*13030*/  IADD3 R2, P0, R2, UR4, RZ ;  /* 0x0000000402027c10 */ /* 0x000fc6000ff1e0ff */
[----:B------:R-:W4:Y:S02]  /*13040*/  LDL.LU R97, [R1+0x54] ;  /* 0x0000540001617983 */ /* 0x000f240000300800 */
[----:B------:R-:W-:Y:S01]  /*13050*/  IMAD.X R3, RZ, RZ, UR5, P0 ;  /* 0x00000005ff037e24 */ /* 0x000fe200080e06ff */
[----:B------:R-:W-:Y:S01]  /*13060*/  ULDC.64 UR4, c[0x0][0xc00] ;  /* 0x0003000000047ab9 */ /* 0x000fe20000000a00 */
[----:B------:R-:W-:Y:S01]  /*13070*/  IMAD.MOV.U32 R14, RZ, RZ, R13 ;  /* 0x000000ffff0e7224 */ /* 0x000fe200078e000d */
[----:B------:R-:W4:Y:S04]  /*13080*/  LDL R94, [R1+0x40] ;  /* 0x00004000015e7983 */ /* 0x000f280000100800 */
[----:B-----5:R0:W4:Y:S01]  /*13090*/  LDG.E.CONSTANT R24, desc[UR40][R2.64] ;  /* 0x0000002802187981 */ /* 0x020122000c1e9900 */
[----:B------:R-:W-:Y:S01]  /*130a0*/  LOP3.LUT P0, R8, R8, 0x3, RZ, 0xc0, !PT ;  /* 0x0000000308087812 */ /* 0x000fe2000780c0ff */
[----:B--2---:R-:W-:-:S02]  /*130b0*/  IMAD.MOV.U32 R96, RZ, RZ, R10 ;  /* 0x000000ffff607224 */ /* 0x004fc400078e000a */
[----:B------:R-:W-:Y:S01]  /*130c0*/  IMAD.MOV.U32 R90, RZ, RZ, R15 ;  /* 0x000000ffff5a7224 */ /* 0x000fe200078e000f */
[----:B------:R-:W-:Y:S01]  /*130d0*/  ISETP.EQ.OR P0, PT, R8, 0x3, !P0 ;  /* 0x000000030800780c */ /* 0x000fe20004702670 */
[----:B------:R-:W2:Y:S03]  /*130e0*/  LDL R93, [R1+0x24] ;  /* 0x00002400015d7983 */ /* 0x000ea60000100800 */
[----:B------:R-:W-:Y:S01]  /*130f0*/  SEL R43, R7, R32, P0 ;  /* 0x00000020072b7207 */ /* 0x000fe20000000000 */
[----:B------:R-:W2:Y:S01]  /*13100*/  LDL R88, [R1+0x64] ;  /* 0x0000640001587983 */ /* 0x000ea20000100800 */
[----:B------:R-:W-:Y:S02]  /*13110*/  SEL R32, R32, R7, P0 ;  /* 0x0000000720207207 */ /* 0x000fe40000000000 */
[----:B------:R-:W1:Y:S01]  /*13120*/  S2R R7, SR_SWINHI ;  /* 0x0000000000077919 */ /* 0x000e620000002f00 */
[----:B------:R-:W-:-:S02]  /*13130*/  SEL R45, R33, R0, P0 ;  /* 0x00000000212d7207 */ /* 0x000fc40000000000 */
[----:B------:R-:W-:Y:S02]  /*13140*/  SEL R33, R0, R33, P0 ;  /* 0x0000002100217207 */ /* 0x000fe40000000000 */
[----:B------:R-:W-:Y:S02]  /*13150*/  SEL R61, R38, R91, P0 ;  /* 0x0000005b263d7207 */ /* 0x000fe40000000000 */
[----:B------:R-:W-:Y:S01]  /*13160*/  SEL R38, R91, R38, P0 ;  /* 0x000000265b267207 */ /* 0x000fe20000000000 */
[----:B------:R-:W-:Y:S01]  /*13170*/  IMAD.MOV.U32 R95, RZ, RZ, R14 ;  /* 0x000000ffff5f7224 */ /* 0x000fe200078e000e */
[----:B------:R-:W-:Y:S02]  /*13180*/  SEL R41, R27, R4, P0 ;  /* 0x000000041b297207 */ /* 0x000fe40000000000 */
[----:B------:R-:W-:Y:S02]  /*13190*/  SEL R47, R5, R34, P0 ;  /* 0x00000022052f7207 */ /* 0x000fe40000000000 */
[----:B0-----:R-:W-:-:S02]  /*131a0*/  MOV R2, R16 ;  /* 0x0000001000027202 */ /* 0x001fc40000000f00 */
[----:B-1----:R-:W-:Y:S02]  /*131b0*/  MOV R3, R7 ;  /* 0x0000000700037202 */ /* 0x002fe40000000f00 */
        /* <DEDUP_REMOVED lines=41> */
[----:B------:R-:W-:-:S04]  /*13450*/  IADD3 R35, P5, R12, 0x20, RZ ;  /* 0x000000200c237810 */ /* 0x000fc80007fbe0ff */
[----:B------:R-:W-:Y:S02]  /*13460*/  LOP3.LUT R0, R35, 0x180, RZ, 0xc0, !PT ;  /* 0x0000018023007812 */ /* 0x000fe400078ec0ff */
[----:B------:R-:W-:Y:S02]  /*13470*/  IADD3 R87, P3, R12, 0x3020, RZ ;  /* 0x000030200c577810 */ /* 0x000fe40007f7e0ff */
[----:B------:R-:W-:Y:S02]  /*13480*/  SHF.R.U64 R0, R0, 0x3, RZ ;  /* 0x0000000300007819 */ /* 0x000fe400000012ff */
[C---:B------:R-:W-:Y:S02]  /*13490*/  IADD3 R85, P4, R12.reuse, 0x3000, RZ ;  /* 0x000030000c557810 */ /* 0x040fe40007f9e0ff */
[C---:B------:R-:W-:Y:S02]  /*134a0*/  IADD3 R89, P2, R12.reuse, 0x6000, RZ ;  /* 0x000060000c597810 */ /* 0x040fe40007f5e0ff */
[----:B------:R-:W-:-:S02]  /*134b0*/  IADD3 R91, P1, R12, 0x6020, RZ ;  /* 0x000060200c5b7810 */ /* 0x000fc40007f3e0ff */
[----:B------:R-:W-:Y:S02]  /*134c0*/  LOP3.LUT R5, R12, 0x180, RZ, 0xc0, !PT ;  /* 0x000001800c057812 */ /* 0x000fe400078ec0ff */
[----:B------:R-:W-:Y:S02]  /*134d0*/  LOP3.LUT R14, R0, R35, RZ, 0x3c, !PT ;  /* 0x00000023000e7212 */ /* 0x000fe400078e3cff */
        /* <DEDUP_REMOVED lines=17> */
[----:B----4-:R0:W-:Y:S01]  /*135f0*/  SHFL.IDX PT, R66, R49, R24, 0x1c1f ;  /* 0x001c1f1831427589 */ /* 0x0101e200000e0000 */
[----:B------:R-:W-:Y:S01]  /*13600*/  LOP3.LUT R4, R28, R91, RZ, 0x3c, !PT ;  /* 0x0000005b1c047212 */ /* 0x000fe200078e3cff */
[----:B------:R-:W-:Y:S01]  /*13610*/  IMAD.X R15, RZ, RZ, R13, P5 ;  /* 0x000000ffff0f7224 */ /* 0x000fe200028e060d */
[----:B------:R-:W-:Y:S01]  /*13620*/  MOV R0, R12 ;  /* 0x0000000c00007202 */ /* 0x000fe20000000f00 */
[----:B------:R-:W-:Y:S01]  /*13630*/  SHFL.IDX PT, R50, R41, R24, 0x1c1f ;  /* 0x001c1f1829327589 */ /* 0x000fe200000e0000 */
[----:B------:R-:W-:-:S02]  /*13640*/  MOV R86, R10 ;  /* 0x0000000a00567202 */ /* 0x000fc40000000f00 */
[----:B0-----:R-:W-:Y:S01]  /*13650*/  LOP3.LUT R49, R24, 0x2, RZ, 0x3c, !PT ;  /* 0x0000000218317812 */ /* 0x001fe200078e3cff */
[----:B------:R-:W-:Y:S01]  /*13660*/  SHFL.IDX PT, R12, R39, R24, 0x1c1f ;  /* 0x001c1f18270c7589 */ /* 0x000fe200000e0000 */
[----:B------:R-:W-:Y:S02]  /*13670*/  MOV R28, R8 ;  /* 0x00000008001c7202 */ /* 0x000fe40000000f00 */
[----:B------:R-:W-:Y:S01]  /*13680*/  MOV R84, R6 ;  /* 0x0000000600547202 */ /* 0x000fe20000000f00 */
        /* <DEDUP_REMOVED lines=22> */
[----:B------:R-:W0:Y:S01]  /*137f0*/  SHFL.IDX PT, R54, R40, R49, 0x1c1f ;  /* 0x001c1f3128367589 */ /* 0x000e2200000e0000 */
[----:B------:R-:W-:-:S03]  /*13800*/  MOV R35, R14 ;  /* 0x0000000e00237202 */ /* 0x000fc60000000f00 */
[----:B------:R-:W-:Y:S04]  /*13810*/  SHFL.IDX PT, R43, R26, R49, 0x1c1f ;  /* 0x001c1f311a2b7589 */ /* 0x000fe800000e0000 */
[----:B------:R-:W1:Y:S04]  /*13820*/  SHFL.IDX PT, R44, R25, R49, 0x1c1f ;  /* 0x001c1f31192c7589 */ /* 0x000e6800000e0000 */
[----:B------:R3:W4:Y:S04]  /*13830*/  SHFL.IDX PT, R48, R42, R49, 0x1c1f ;  /* 0x001c1f312a307589 */ /* 0x00072800000e0000 */
[----:B------:R-:W2:Y:S04]  /*13840*/  SHFL.IDX PT, R24, R103, R49, 0x1c1f ;  /* 0x001c1f3167187589 */ /* 0x000ea800000e0000 */
[----:B------:R-:W-:Y:S04]  /*13850*/  SHFL.IDX PT, R27, R27, R49, 0x1c1f ;  /* 0x001c1f311b1b7589 */ /* 0x000fe800000e0000 */
[----:B------:R-:W2:Y:S04]  /*13860*/  SHFL.IDX PT, R38, R38, R49, 0x1c1f ;  /* 0x001c1f3126267589 */ /* 0x000ea800000e0000 */
[----:B------:R-:W2:Y:S04]  /*13870*/  SHFL.IDX PT, R68, R117, R49, 0x1c1f ;  /* 0x001c1f3175447589 */ /* 0x000ea800000e0000 */
[----:B------:R-:W2:Y:S04]  /*13880*/  SHFL.IDX PT, R32, R32, R49, 0x1c1f ;  /* 0x001c1f3120207589 */ /* 0x000ea800000e0000 */
[----:B------:R-:W2:Y:S04]  /*13890*/  SHFL.IDX PT, R73, R36, R49, 0x1c1f ;  /* 0x001c1f3124497589 */ /* 0x000ea800000e0000 */
[----:B------:R-:W-:Y:S04]  /*138a0*/  SHFL.IDX PT, R75, R120, R49, 0x1c1f ;  /* 0x001c1f31784b7589 */ /* 0x000fe800000e0000 */
[----:B------:R-:W-:Y:S04]  /*138b0*/  SHFL.IDX PT, R83, R128, R49, 0x1c1f ;  /* 0x001c1f3180537589 */ /* 0x000fe800000e0000 */
[----:B------:R-:W2:Y:S04]  /*138c0*/  SHFL.IDX PT, R81, R114, R49, 0x1c1f ;  /* 0x001c1f3172517589 */ /* 0x000ea800000e0000 */
[----:B------:R-:W-:Y:S04]  /*138d0*/  SHFL.IDX PT, R26, R111, R49, 0x1c1f ;  /* 0x001c1f316f1a7589 */ /* 0x000fe800000e0000 */
[----:B------:R-:W2:Y:S04]  /*138e0*/  SHFL.IDX PT, R106, R106, R49, 0x1c1f ;  /* 0x001c1f316a6a7589 */ /* 0x000ea800000e0000 */
[----:B------:R-:W2:Y:S04]  /*138f0*/  SHFL.IDX PT, R79, R122, R49, 0x1c1f ;  /* 0x001c1f317a4f7589 */ /* 0x000ea800000e0000 */
[----:B------:R-:W-:Y:S04]  /*13900*/  SHFL.IDX PT, R14, R125, R49, 0x1c1f ;  /* 0x001c1f317d0e7589 */ /* 0x000fe800000e0000 */
[----:B------:R-:W-:Y:S04]  /*13910*/  SHFL.IDX PT, R133, R133, R49, 0x1c1f ;  /* 0x001c1f3185857589 */ /* 0x000fe800000e0000 */
[----:B------:R-:W2:Y:S04]  /*13920*/  SHFL.IDX PT, R77, R118, R49, 0x1c1f ;  /* 0x001c1f31764d7589 */ /* 0x000ea800000e0000 */
[----:B------:R-:W2:Y:S04]  /*13930*/  SHFL.IDX PT, R15, R130, R49, 0x1c1f ;  /* 0x001c1f31820f7589 */ /* 0x000ea800000e0000 */
[----:B------:R-:W-:Y:S04]  /*13940*/  SHFL.IDX PT, R34, R34, R49, 0x1c1f ;  /* 0x001c1f3122227589 */ /* 0x000fe800000e0000 */
[----:B------:R-:W2:Y:S04]  /*13950*/  SHFL.IDX PT, R33, R33, R49, 0x1c1f ;  /* 0x001c1f3121217589 */ /* 0x000ea800000e0000 */
[----:B------:R-:W2:Y:S04]  /*13960*/  SHFL.IDX PT, R25, R126, R49, 0x1c1f ;  /* 0x001c1f317e197589 */ /* 0x000ea800000e0000 */
[----:B------:R2:W2:Y:S01]  /*13970*/  SHFL.IDX PT, R134, R134, R49, 0x1c1f ;  /* 0x001c1f3186867589 */ /* 0x0004a200000e0000 */
[----:B0-----:R-:W-:-:S02]  /*13980*/  SEL R52, R65, R54, P0 ;  /* 0x0000003641347207 */ /* 0x001fc40000000000 */
[----:B-1----:R-:W-:Y:S02]  /*13990*/  SEL R40, R13, R44, P0 ;  /* 0x0000002c0d287207 */ /* 0x002fe40000000000 */
[----:B---3--:R-:W-:Y:S02]  /*139a0*/  SEL R42, R44, R13, P0 ;  /* 0x0000000d2c2a7207 */ /* 0x008fe40000000000 */
[----:B------:R-:W-:Y:S02]  /*139b0*/  SEL R41, R12, R43, P0 ;  /* 0x0000002b0c297207 */ /* 0x000fe40000000000 */
[----:B----4-:R-:W-:Y:S02]  /*139c0*/  SEL R45, R63, R48, P0 ;  /* 0x000000303f2d7207 */ /* 0x010fe40000000000 */
[----:B------:R-:W-:Y:S02]  /*139d0*/  SEL R47, R48, R63, P0 ;  /* 0x0000003f302f7207 */ /* 0x000fe40000000000 */
[----:B------:R-:W-:-:S02]  /*139e0*/  SEL R54, R54, R65, P0 ;  /* 0x0000004136367207 */ /* 0x000fc40000000000 */
[----:B--2---:R-:W-:Y:S02]  /*139f0*/  SEL R53, R67, R24, P0 ;  /* 0x0000001843357207 */ /* 0x004fe40000000000 */
        /* <DEDUP_REMOVED lines=46> */
[----:B------:R-:W-:Y:S01]  /*13ce0*/  SEL R37, R39, R134, P0 ;  /* 0x0000008627257207 */ /* 0x000fe20000000000 */
[----:B------:R-:W-:Y:S01]  /*13cf0*/  STSM.16.M88.4 [R0], R4 ;  /* 0x0000000400007844 */ /* 0x000fe20000000200 */
[----:B------:R-:W-:-:S02]  /*13d00*/  SEL R39, R134, R39, P0 ;  /* 0x0000002786277207 */ /* 0x000fc40000000000 */
[----:B------:R-:W-:Y:S01]  /*13d10*/  F2FP.BF16.F32.PACK_AB R12, R57, R56 ;  /* 0x00000038390c723e */ /* 0x000fe200000010ff */
[----:B------:R0:W-:Y:S01]  /*13d20*/  STSM.16.M88.4 [R35], R8 ;  /* 0x0000000823007844 */ /* 0x0001e20000000200 */
        /* <DEDUP_REMOVED lines=10> */
[----:B0-----:R-:W-:-:S02]  /*13dd0*/  F2FP.BF16.F32.PACK_AB R35, R79, R78 ;  /* 0x0000004e4f23723e */ /* 0x001fc400000010ff */
        /* <DEDUP_REMOVED lines=46> */
[----:B------:R-:W-:Y:S02]  /*140c0*/  IMAD.IADD R25, R94, 0x1, R93 ;  /* 0x000000015e197824 */ /* 0x000fe400078e025d */
        /* <DEDUP_REMOVED lines=28> */
.L_x_10826:
[----:B------:R-:W2:Y:S01]  /*14290*/  LDL R9, [R1+0x8c] ;  /* 0x00008c0001097983 */ /* 0x000ea20000100800 */
[----:B------:R-:W0:Y:S03]  /*142a0*/  S2R R4, SR_TID.X ;  /* 0x0000000000047919 */ /* 0x000e260000002100 */
[----:B------:R-:W-:Y:S04]  /*142b0*/  SHFL.IDX PT, R5, R15, RZ, 0x1c1f ;  /* 0x001c1fff0f057589 */ /* 0x000fe800000e0000 */
[----:B------:R-:W-:Y:S04]  /*142c0*/  SHFL.IDX PT, R6, R14, 0x1, 0x1c1f ;  /* 0x003c1f000e067f89 */ /* 0x000fe800000e0000 */
[----:B------:R-:W-:Y:S01]  /*142d0*/  SHFL.IDX PT, R7, R15, 0x1, 0x1c1f ;  /* 0x003c1f000f077f89 */ /* 0x000fe200000e0000 */
[----:B0-----:R-:W-:-:S05]  /*142e0*/  VIADD R10, R4, 0xffffff80 ;  /* 0xffffff80040a7836 */ /* 0x001fca0000000000 */
[----:B------:R-:W-:-:S04]  /*142f0*/  SHF.R.S32.HI R8, RZ, 0x1f, R10 ;  /* 0x0000001fff087819 */ /* 0x000fc8000001140a */
[----:B------:R-:W-:-:S04]  /*14300*/  LEA.HI R8, R8, R10, RZ, 0x7 ;  /* 0x0000000a08087211 */ /* 0x000fc800078f38ff */
[----:B------:R-:W-:Y:S01]  /*14310*/  LOP3.LUT R8, R8, 0xffffff80, RZ, 0xc0, !PT ;  /* 0xffffff8008087812 */ /* 0x000fe200078ec0ff */
[----:B------:R-:W0:Y:S04]  /*14320*/  SHFL.IDX PT, R4, R14, RZ, 0x1c1f ;  /* 0x001c1fff0e047589 */ /* 0x000e2800000e0000 */
[----:B------:R-:W-:Y:S02]  /*14330*/  IMAD.IADD R8, R10, 0x1, -R8 ;  /* 0x000000010a087824 */ /* 0x000fe400078e0a08 */
[----:B-----5:R-:W-:-:S03]  /*14340*/  IMAD R85, R27, R28, RZ ;  /* 0x0000001c1b557224 */ /* 0x020fc600078e02ff */
        /* <DEDUP_REMOVED lines=11> */
[----:B------:R-:W5:Y:S04]  /*14400*/  LDL R50, [R1+0x98] ;  /* 0x0000980001327983 */ /* 0x000f680000100800 */
[----:B------:R-:W5:Y:S01]  /*14410*/  LDL R49, [R1+0x60] ;  /* 0x0000600001317983 */ /* 0x000f620000100800 */
[----:B------:R-:W3:Y:S03]  /*14420*/  @P4 LDC R45, c[0x0][0xbf0] ;  /* 0x0002fc00ff2d4b82 */ /* 0x000ee60000000800 */
[----:B------:R-:W5:Y:S04]  /*14430*/  LDL R48, [R1+0x94] ;  /* 0x0000940001307983 */ /* 0x000f680000100800 */
[----:B------:R-:W5:Y:S01]  /*14440*/  LDL R47, [R1+0x68] ;  /* 0x00006800012f7983 */ /* 0x000f620000100800 */
[----:B------:R-:W4:Y:S02]  /*14450*/  S2R R9, SR_TID.X ;  /* 0x0000000000097919 */ /* 0x000f240000002100 */
[----:B----4-:R-:W-:-:S05]  /*14460*/  VIADD R91, R9, 0xffffff80 ;  /* 0xffffff80095b7836 */ /* 0x010fca0000000000 */
[----:B------:R-:W-:-:S04]  /*14470*/  SHF.R.S32.HI R89, RZ, 0x1f, R91 ;  /* 0x0000001fff597819 */ /* 0x000fc8000001145b */
[----:B------:R-:W-:-:S04]  /*14480*/  LEA.HI R89, R89, R91, RZ, 0x2 ;  /* 0x0000005b59597211 */ /* 0x000fc800078f10ff */
[----:B------:R-:W-:Y:S02]  /*14490*/  SHF.R.S32.HI R89, RZ, 0x2, R89 ;  /* 0x00000002ff597819 */ /* 0x000fe40000011459 */
[----:B0-----:R-:W-:-:S04]  /*144a0*/  SHF.R.S32.HI R20, RZ, 0x1f, R91 ;  /* 0x0000001fff147819 */ /* 0x001fc8000001145b */
[----:B------:R-:W-:Y:S01]  /*144b0*/  LEA.HI R20, R20, R91, RZ, 0x2 ;  /* 0x0000005b14147211 */ /* 0x000fe200078f10ff */
[----:B------:R-:W-:-:S03]  /*144c0*/  IMAD R21, R86, UR4, RZ ;  /* 0x0000000456157c24 */ /* 0x000fc6000f8e02ff */
[----:B------:R-:W-:Y:S01]  /*144d0*/  LOP3.LUT R20, R20, 0xfffffffc, RZ, 0xc0, !PT ;  /* 0xfffffffc14147812 */ /* 0x000fe200078ec0ff */
[----:B------:R-:W-:-:S04]  /*144e0*/  IMAD R21, R0, UR5, R21 ;  /* 0x0000000500157c24 */ /* 0x000fc8000f8e0215 */
[----:B------:R-:W-:Y:S01]  /*144f0*/  IMAD.IADD R20, R91, 0x1, -R20 ;  /* 0x000000015b147824 */ /* 0x000fe200078e0a14 */
[----:B------:R-:W-:Y:S01]  /*14500*/  SHF.R.S32.HI R41, RZ, 0x1f, R84 ;  /* 0x0000001fff297819 */ /* 0x000fe20000011454 */
        /* <DEDUP_REMOVED lines=36> */
[----:B0-----:R-:W-:Y:S01]  /*14750*/  IMAD.WIDE.U32 R2, R0, UR4, RZ ;  /* 0x0000000400027c25 */ /* 0x001fe2000f8e00ff */
[----:B------:R-:W-:-:S02]  /*14760*/  ULDC.64 UR4, c[0x0][0xae8] ;  /* 0x0002ba0000047ab9 */ /* 0x000fc40000000a00 */
[----:B------:R-:W5:Y:S01]  /*14770*/  LD.E.128 R32, desc[UR40][R32.64] ;  /* 0x0000002820207980 */ /* 0x000f62000c101d00 */
[----:B------:R-:W-:Y:S02]  /*14780*/  IMAD R0, R20, 0x60, R89 ;  /* 0x0000006014007824 */ /* 0x000fe400078e0259 */
[----:B------:R-:W-:Y:S01]  /*14790*/  IMAD.IADD R3, R3, 0x1, R21 ;  /* 0x0000000103037824 */ /* 0x000fe200078e0215 */
[----:B------:R-:W5:Y:S01]  /*147a0*/  LD.E.128 R36, desc[UR40][R36.64] ;  /* 0x0000002824247980 */ /* 0x000f62000c101d00 */
[----:B------:R-:W-:Y:S02]  /*147b0*/  IMAD.IADD R20, R93, 0x1, R0 ;  /* 0x000000015d147824 */ /* 0x000fe400078e0200 */
[----:B------:R-:W-:Y:S01]  /*147c0*/  IMAD.WIDE.U32 R2, R90, UR4, R2 ;  /* 0x000000045a027c25 */ /* 0x000fe2000f8e0002 */
[----:B------:R-:W-:Y:S01]  /*147d0*/  @!PT LDS RZ, [RZ] ;  /* 0x00000000fffff984 */ /* 0x000fe20000000800 */
[----:B------:R-:W-:Y:S01]  /*147e0*/  @!PT LDS RZ, [RZ] ;  /* 0x00000000fffff984 */ /* 0x000fe20000000800 */
[----:B------:R-:W-:Y:S01]  /*147f0*/  @!PT LDS RZ, [RZ] ;  /* 0x00000000fffff984 */ /* 0x000fe20000000800 */
[----:B------:R-:W-:Y:S01]  /*14800*/  @!PT LDS RZ, [RZ] ;  /* 0x00000000fffff984 */ /* 0x000fe20000000800 */
[----:B------:R0:W-:Y:S06]  /*14810*/  MEMBAR.ALL.CTA ;  /* 0x0000000000007992 */ /* 0x0001ec0000008000 */
[----:B0-----:R-:W0:Y:S01]  /*14820*/  FENCE.VIEW.ASYNC.S ;  /* 0x00000000000073c6 */ /* 0x001e220000000000 */
[----:B-1----:R-:W-:-:S04]  /*14830*/  @P4 IMAD.HI.U32 R0, R20, R43, RZ ;  /* 0x0000002b14004227 */ /* 0x002fc800078e00ff */
[----:B------:R-:W-:Y:S01]  /*14840*/  IMAD R3, R90, UR5, R3 ;  /* 0x000000055a037c24 */ /* 0x000fe2000f8e0203 */
[----:B------:R-:W-:Y:S01]  /*14850*/  ULDC.64 UR4, c[0x0][0xaf0] ;  /* 0x0002bc0000047ab9 */ /* 0x000fe20000000a00 */
[----:B------:R-:W-:Y:S01]  /*14860*/  IMAD.MOV.U32 R21, RZ, RZ, R20 ;  /* 0x000000ffff157224 */ /* 0x000fe200078e0014 */
[----:B---3--:R-:W-:Y:S01]  /*14870*/  @P4 SHF.R.U32.HI R21, RZ, R45, R0 ;  /* 0x0000002dff154219 */ /* 0x008fe20000011600 */
        /* <DEDUP_REMOVED lines=24> */
[----:B0-----:R0:W1:Y:S01]  /*14a00*/  SHFL.IDX PT, R20, R28, RZ, 0x1c1f ;  /* 0x001c1fff1c147589 */ /* 0x00106200000e0000 */
[----:B------:R0:W-:Y:S03]  /*14a10*/  SYNCS.ARRIVE.TRANS64.RED.A1T0 RZ, [R0+URZ], RZ ;  /* 0x000000ff00ff79a7 */ /* 0x0001e6000810043f */
[----:B------:R0:W2:Y:S01]  /*14a20*/  SHFL.IDX PT, R21, R44, RZ, 0x1c1f ;  /* 0x001c1fff2c157589 */ /* 0x0000a200000e0000 */
[----:B------:R-:W-:Y:S05]  /*14a30*/  @P0 BRA `(.L_x_10829) ;  /* 0x0000000000300947 */ /* 0x000fea0003800000 */
[----:B------:R-:W-:Y:S02]  /*14a40*/  ULDC UR4, c[0x0][0xac8] ;  /* 0x0002b20000047ab9 */ /* 0x000fe40000000800 */
[----:B-----5:R-:W-:Y:S02]  /*14a50*/  ISETP.GE.AND P1, PT, R49, UR4, PT ;  /* 0x0000000431007c0c */ /* 0x020fe4000bf26270 */
[----:B------:R-:W-:Y:S02]  /*14a60*/  ISETP.GE.AND P2, PT, R47, UR4, PT ;  /* 0x000000042f007c0c */ /* 0x000fe4000bf46270 */
[----:B------:R-:W-:-:S09]  /*14a70*/  ISETP.GE.AND P0, PT, R87, UR4, PT ;  /* 0x0000000457007c0c */ /* 0x000fd2000bf06270 */
[-C--:B-1----:R-:W-:Y:S02]  /*14a80*/  @!P1 LEA R40, P3, R49, R20.reuse, 0x1 ;  /* 0x0000001431289211 */ /* 0x082fe400078608ff */
[----:B------:R-:W-:Y:S02]  /*14a90*/  @!P2 LEA R42, P4, R47, R20, 0x1 ;  /* 0x000000142f2aa211 */ /* 0x000fe400078808ff */
[----:B--2---:R-:W-:Y:S01]  /*14aa0*/  @!P0 IMAD.WIDE R2, R87, 0x2, R20 ;  /* 0x0000000257028825 */ /* 0x004fe200078e0214 */
[-C--:B------:R-:W-:Y:S02]  /*14ab0*/  @!P1 LEA.HI.X R41, R49, R21.reuse, R50, 0x1, P3 ;  /* 0x0000001531299211 */ /* 0x080fe400018f0c32 */
[----:B------:R-:W-:Y:S02]  /*14ac0*/  @!P2 LEA.HI.X R43, R47, R21, R48, 0x1, P4 ;  /* 0x000000152f2ba211 */ /* 0x000fe400020f0c30 */
[----:B------:R3:W-:Y:S04]  /*14ad0*/  @!P0 ST.E.128 desc[UR40][R2.64], R4 ;  /* 0x0000000402008985 */ /* 0x0007e8000c101d28 */
[----:B------:R3:W-:Y:S04]  /*14ae0*/  @!P1 ST.E.128 desc[UR40][R40.64], R12 ;  /* 0x0000000c28009985 */ /* 0x0007e8000c101d28 */
[----:B------:R3:W-:Y:S02]  /*14af0*/  @!P2 ST.E.128 desc[UR40][R42.64], R32 ;  /* 0x000000202a00a985 */ /* 0x0007e4000c101d28 */
.L_x_10829:
[----:B------:R-:W-:Y:S05]  /*14b00*/  BSYNC B1 ;  /* 0x0000000000017941 */ /* 0x000fea0003800000 */
.L_x_10828:
[----:B0-----:R-:W-:Y:S01]  /*14b10*/  VIADD R0, R46, 0x60 ;  /* 0x000000602e007836 */ /* 0x001fe20000000000 */
[----:B---3-5:R0:W3:Y:S04]  /*14b20*/  SHFL.IDX PT, R5, R44, 0x1, 0x1c1f ;  /* 0x003c1f002c057f89 */ /* 0x0280e800000e0000 */
[----:B------:R-:W-:Y:S01]  /*14b30*/  ISETP.GE.AND P0, PT, R0, R85, PT ;  /* 0x000000550000720c */ /* 0x000fe20003f06270 */
[----:B------:R0:W4:-:S12]  /*14b40*/  SHFL.IDX PT, R4, R28, 0x1, 0x1c1f ;  /* 0x003c1f001c047f89 */ /* 0x00011800000e0000 */
[----:B0-----:R-:W-:Y:S05]  /*14b50*/  @P0 BRA `(.L_x_10830) ;  /* 0x0000001400ac0947 */ /* 0x001fea0003800000 */
[----:B------:R-:W-:Y:S02]  /*14b60*/  ULDC UR4, c[0x0][0xac8] ;  /* 0x0002b20000047ab9 */ /* 0x000fe40000000800 */
[----:B------:R-:W-:Y:S02]  /*14b70*/  ISETP.GE.AND P2, PT, R49, UR4, PT ;  /* 0x0000000431007c0c */ /* 0x000fe4000bf46270 */
[----:B------:R-:W-:-:S11]  /*14b80*/  ISETP.GE.AND P1, PT, R87, UR4, PT ;  /* 0x0000000457007c0c */ /* 0x000fd6000bf26270 */
[----:B----4-:R-:W-:Y:S02]  /*14b90*/  @!P2 LEA R6, P0, R49, R4, 0x1 ;  /* 0x000000043106a211 */ /* 0x010fe400078008ff */
[----:B---3--:R-:W-:Y:S02]  /*14ba0*/  @!P1 IMAD.WIDE R2, R87, 0x2, R4 ;  /* 0x0000000257029825 */ /* 0x008fe400078e0204 */
        /* <DEDUP_REMOVED lines=9> */
.L_x_10827:
[----:B------:R-:W2:Y:S01]  /*14c40*/  LDL R98, [R1+0x28] ;  /* 0x0000280001627983 */ /* 0x000ea20000100800 */
[----:B0-----:R-:W0:Y:S01]  /*14c50*/  @P4 LDC R4, c[0x0][0xbec] ;  /* 0x0002fb00ff044b82 */ /* 0x001e220000000800 */
[----:B------:R-:W-:Y:S01]  /*14c60*/  ULDC.64 UR4, c[0x0][0xb08] ;  /* 0x0002c20000047ab9 */ /* 0x000fe20000000a00 */
[----:B------:R-:W-:Y:S01]  /*14c70*/  ULDC.64 UR6, c[0x0][0xb30] ;  /* 0x0002cc0000067ab9 */ /* 0x000fe20000000a00 */
[----:B------:R1:W5:Y:S01]  /*14c80*/  LDL R97, [R1+0x84] ;  /* 0x0000840001617983 */ /* 0x0003620000100800 */
[----:B------:R-:W-:Y:S02]  /*14c90*/  IMAD R5, R86, UR4, RZ ;  /* 0x0000000456057c24 */ /* 0x000fe4000f8e02ff */
[C---:B------:R-:W-:Y:S01]  /*14ca0*/  IMAD.WIDE.U32 R2, R0.reuse, UR4, RZ ;  /* 0x0000000400027c25 */ /* 0x040fe2000f8e00ff */
[----:B------:R1:W5:Y:S01]  /*14cb0*/  LDL R96, [R1+0x74] ;  /* 0x0000740001607983 */ /* 0x0003620000100800 */
[----:B------:R-:W3:Y:S02]  /*14cc0*/  @P4 LDC R9, c[0x0][0xbf0] ;  /* 0x0002fc00ff094b82 */ /* 0x000ee40000000800 */
[----:B------:R-:W-:Y:S01]  /*14cd0*/  IMAD R5, R0, UR5, R5 ;  /* 0x0000000500057c24 */ /* 0x000fe2000f8e0205 */
[----:B------:R1:W5:Y:S01]  /*14ce0*/  LDL R95, [R1+0x80] ;  /* 0x00008000015f7983 */ /* 0x0003620000100800 */
[----:B------:R-:W-:-:S02]  /*14cf0*/  ULDC.64 UR4, c[0x0][0xb38] ;  /* 0x0002ce0000047ab9 */ /* 0x000fc40000000a00 */
[----:B------:R-:W-:Y:S01]  /*14d00*/  IMAD.IADD R3, R3, 0x1, R5 ;  /* 0x0000000103037824 */ /* 0x000fe200078e0205 */
[----:B------:R1:W5:Y:S01]  /*14d10*/  LDL R94, [R1+0x70] ;  /* 0x00007000015e7983 */ /* 0x0003620000100800 */
[----:B------:R-:W-:Y:S01]  /*14d20*/  SHF.R.S32.HI R5, RZ, 0x1f, R84 ;  /* 0x0000001fff057819 */ /* 0x000fe20000011454 */
[C---:B------:R-:W-:Y:S02]  /*14d30*/  IMAD.WIDE.U32 R2, R90.reuse, UR4, R2 ;  /* 0x000000045a027c25 */ /* 0x040fe4000f8e0002 */
[----:B------:R1:W5:Y:S02]  /*14d40*/  LDL R93, [R1+0x7c] ;  /* 0x00007c00015d7983 */ /* 0x0003640000100800 */
[----:B------:R-:W-:Y:S02]  /*14d50*/  IMAD R3, R90, UR5, R3 ;  /* 0x000000055a037c24 */ /* 0x000fe4000f8e0203 */
[----:B------:R1:W5:Y:S01]  /*14d60*/  LDL R92, [R1+0x6c] ;  /* 0x00006c00015c7983 */ /* 0x0003620000100800 */
[----:B------:R-:W-:Y:S01]  /*14d70*/  ULDC.64 UR4, c[0x0][0xb40] ;  /* 0x0002d00000047ab9 */ /* 0x000fe20000000a00 */
[----:B0-----:R-:W-:-:S04]  /*14d80*/  @P4 IMAD.HI.U32 R4, R25, R4, RZ ;  /* 0x0000000419044227 */ /* 0x001fc800078e00ff */
[----:B------:R-:W-:Y:S02]  /*14d90*/  IMAD R5, R5, UR4, RZ ;  /* 0x0000000405057c24 */ /* 0x000fe4000f8e02ff */
[----:B------:R-:W-:-:S04]  /*14da0*/  IMAD.WIDE.U32 R2, R84, UR4, R2 ;  /* 0x0000000454027c25 */ /* 0x000fc8000f8e0002 */
[----:B------:R-:W-:Y:S01]  /*14db0*/  IMAD R7, R84, UR5, R5 ;  /* 0x0000000554077c24 */ /* 0x000fe2000f8e0205 */
[----:B------:R-:W-:Y:S01]  /*14dc0*/  ULDC.64 UR4, c[0x0][0xb48] ;  /* 0x0002d20000047ab9 */ /* 0x000fe20000000a00 */
[----:B------:R-:W-:Y:S01]  /*14dd0*/  IMAD.MOV.U32 R5, RZ, RZ, R25 ;  /* 0x000000ffff057224 */ /* 0x000fe200078e0019 */
[----:B---3--:R-:W-:Y:S01]  /*14de0*/  @P4 SHF.R.U32.HI R5, RZ, R9, R4 ;  /* 0x00000009ff054219 */ /* 0x008fe20000011604 */
        /* <DEDUP_REMOVED lines=22> */
[----:B------:R1:W0:Y:S01]  /*14f50*/  SHFL.IDX PT, R2, R28, RZ, 0x1c1f ;  /* 0x001c1fff1c027589 */ /* 0x00022200000e0000 */
[----:B------:R-:W-:Y:S02]  /*14f60*/  BSSY B1, `(.L_x_10831) ;  /* 0x0000044000017945 */ /* 0x000fe40003800000 */
[----:B------:R1:W-:Y:S01]  /*14f70*/  SYNCS.ARRIVE.TRANS64.RED.A1T0 RZ, [R4+URZ], RZ ;  /* 0x000000ff04ff79a7 */ /* 0x0003e2000810043f */
[----:B------:R1:W3:Y:S01]  /*14f80*/  SHFL.IDX PT, R3, R32, RZ, 0x1c1f ;  /* 0x001c1fff20037589 */ /* 0x0002e200000e0000 */
[C---:B--2---:R-:W-:Y:S02]  /*14f90*/  VIADD R33, R98.reuse, 0x8 ;  /* 0x0000000862217836 */ /* 0x044fe40000000000 */
[----:B------:R-:W-:-:S02]  /*14fa0*/  VIADD R35, R98, 0x10 ;  /* 0x0000001062237836 */ /* 0x000fc40000000000 */
[C---:B------:R-:W-:Y:S02]  /*14fb0*/  VIADD R87, R98.reuse, 0x18 ;  /* 0x0000001862577836 */ /* 0x040fe40000000000 */
[C---:B------:R-:W-:Y:S02]  /*14fc0*/  VIADD R89, R98.reuse, 0x20 ;  /* 0x0000002062597836 */ /* 0x040fe40000000000 */
[C---:B------:R-:W-:Y:S02]  /*14fd0*/  VIADD R91, R98.reuse, 0x28 ;  /* 0x00000028625b7836 */ /* 0x040fe40000000000 */
[C---:B------:R-:W-:Y:S02]  /*14fe0*/  VIADD R27, R98.reuse, 0x30 ;  /* 0x00000030621b7836 */ /* 0x040fe40000000000 */
[C---:B------:R-:W-:Y:S02]  /*14ff0*/  VIADD R25, R98.reuse, 0x38 ;  /* 0x0000003862197836 */ /* 0x040fe40000000000 */
[----:B------:R-:W-:Y:S01]  /*15000*/  VIADD R9, R98, 0x40 ;  /* 0x0000004062097836 */ /* 0x000fe20000000000 */
[----:B------:R-:W-:-:S02]  /*15010*/  SHF.R.S32.HI R34, RZ, 0x1f, R33 ;  /* 0x0000001fff227819 */ /* 0x000fc40000011421 */
[----:B------:R-:W-:Y:S02]  /*15020*/  SHF.R.S32.HI R84, RZ, 0x1f, R35 ;  /* 0x0000001fff547819 */ /* 0x000fe40000011423 */
[----:B------:R-:W-:Y:S02]  /*15030*/  SHF.R.S32.HI R86, RZ, 0x1f, R87 ;  /* 0x0000001fff567819 */ /* 0x000fe40000011457 */
[----:B------:R-:W-:Y:S02]  /*15040*/  SHF.R.S32.HI R88, RZ, 0x1f, R89 ;  /* 0x0000001fff587819 */ /* 0x000fe40000011459 */
[----:B------:R-:W-:Y:S02]  /*15050*/  SHF.R.S32.HI R90, RZ, 0x1f, R91 ;  /* 0x0000001fff5a7819 */ /* 0x000fe4000001145b */
[----:B------:R-:W-:Y:S02]  /*15060*/  SHF.R.S32.HI R26, RZ, 0x1f, R27 ;  /* 0x0000001fff1a7819 */ /* 0x000fe4000001141b */
[----:B------:R-:W-:-:S02]  /*15070*/  SHF.R.S32.HI R24, RZ, 0x1f, R25 ;  /* 0x0000001fff187819 */ /* 0x000fc40000011419 */
        /* <DEDUP_REMOVED lines=15> */
[----:B------:R-:W-:Y:S01]  /*15170*/  @!P1 ST.E.64 desc[UR40][R6.64], R42 ;  /* 0x0000002a06009985 */ /* 0x000fe2000c101b28 */
        /* <DEDUP_REMOVED lines=10> */
[----:B------:R-:W-:Y:S01]  /*15220*/  @!P4 ST.E.64 desc[UR40][R20.64], R56 ;  /* 0x000000381400c985 */ /* 0x000fe2000c101b28 */
[-C--:B------:R-:W-:Y:S02]  /*15230*/  @!P2 LEA.HI.X R15, R91, R3.reuse, R90, 0x2, P6 ;  /* 0x000000035b0fa211 */ /* 0x080fe400030f145a */
[C---:B0-----:R-:W-:Y:S02]  /*15240*/  @!P1 LEA R4, P4, R27.reuse, R2, 0x2 ;  /* 0x000000021b049211 */ /* 0x041fe400078810ff */
[----:B-----5:R-:W-:Y:S01]  /*15250*/  ISETP.GE.AND P5, PT, R96, UR4, PT ;  /* 0x0000000460007c0c */ /* 0x020fe2000bfa6270 */
[----:B------:R0:W-:Y:S01]  /*15260*/  @!P2 ST.E.64 desc[UR40][R14.64], R58 ;  /* 0x0000003a0e00a985 */ /* 0x0001e2000c101b28 */
[----:B------:R-:W-:Y:S02]  /*15270*/  @!P1 LEA.HI.X R5, R27, R3, R26, 0x2, P4 ;  /* 0x000000031b059211 */ /* 0x000fe400020f141a */
[----:B------:R-:W-:-:S02]  /*15280*/  ISETP.GE.AND P4, PT, R94, UR4, PT ;  /* 0x000000045e007c0c */ /* 0x000fc4000bf86270 */
[----:B------:R-:W-:Y:S01]  /*15290*/  ISETP.GE.AND P2, PT, R92, UR4, PT ;  /* 0x000000045c007c0c */ /* 0x000fe2000bf46270 */
[----:B------:R2:W-:Y:S01]  /*152a0*/  @!P1 ST.E.64 desc[UR40][R4.64], R64 ;  /* 0x0000004004009985 */ /* 0x0005e2000c101b28 */
[-C--:B------:R-:W-:Y:S02]  /*152b0*/  @!P0 LEA R10, P6, R25, R2.reuse, 0x2 ;  /* 0x00000002190a8211 */ /* 0x080fe400078c10ff */
[----:B------:R-:W-:Y:S02]  /*152c0*/  @!P3 LEA R6, P1, R9, R2, 0x2 ;  /* 0x000000020906b211 */ /* 0x000fe400078210ff */
[-C--:B------:R-:W-:Y:S02]  /*152d0*/  @!P0 LEA.HI.X R11, R25, R3.reuse, R24, 0x2, P6 ;  /* 0x00000003190b8211 */ /* 0x080fe400030f1418 */
[----:B------:R-:W-:-:S03]  /*152e0*/  @!P3 LEA.HI.X R7, R9, R3, R0, 0x2, P1 ;  /* 0x000000030907b211 */ /* 0x000fc600008f1400 */
[----:B------:R2:W-:Y:S01]  /*152f0*/  @!P0 ST.E.64 desc[UR40][R10.64], R66 ;  /* 0x000000420a008985 */ /* 0x0005e2000c101b28 */
[-C--:B-1----:R-:W-:Y:S02]  /*15300*/  @!P5 LEA R12, P0, R96, R2.reuse, 0x2 ;  /* 0x00000002600cd211 */ /* 0x082fe400078010ff */
        /* <DEDUP_REMOVED lines=9> */
.L_x_10832:
[----:B------:R-:W-:Y:S05]  /*153a0*/  BSYNC B1 ;  /* 0x0000000000017941 */ /* 0x000fea0003800000 */
.L_x_10831:
[----:B------:R-:W-:Y:S01]  /*153b0*/  ISETP.GE.AND P0, PT, R8, R85, PT ;  /* 0x000000550800720c */ /* 0x000fe20003f06270 */
        /* <DEDUP_REMOVED lines=9> */
[----:B--2---:R-:W-:-:S04]  /*15450*/  @!P5 LEA R6, P0, R33, R2, 0x2 ;  /* 0x000000022106d211 */ /* 0x004fc800078010ff */
[-C--:B-1----:R-:W-:Y:S01]  /*15460*/  @!P5 LEA.HI.X R7, R33, R3.reuse, R34, 0x2, P0 ;  /* 0x000000032107d211 */ /* 0x082fe200000f1422 */
[----:B------:R-:W-:Y:S01]  /*15470*/  @!P1 IMAD.WIDE R12, R98, 0x4, R2 ;  /* 0x00000004620c9825 */ /* 0x000fe200078e0202 */
[-C--:B------:R-:W-:Y:S02]  /*15480*/  @!P4 LEA R10, P0, R35, R2.reuse, 0x2 ;  /* 0x00000002230ac211 */ /* 0x080fe400078010ff */
[----:B------:R-:W-:Y:S02]  /*15490*/  @!P3 LEA R4, P6, R87, R2, 0x2 ;  /* 0x000000025704b211 */ /* 0x000fe400078c10ff */
[-C--:B------:R-:W-:Y:S01]  /*154a0*/  @!P4 LEA.HI.X R11, R35, R3.reuse, R84, 0x2, P0 ;  /* 0x00000003230bc211 */ /* 0x080fe200000f1454 */
[----:B------:R0:W-:Y:S01]  /*154b0*/  @!P1 ST.E.64 desc[UR40][R12.64], R44 ;  /* 0x0000002c0c009985 */ /* 0x0001e2000c101b28 */
[----:B------:R-:W-:Y:S02]  /*154c0*/  ISETP.GE.AND P0, PT, R91, UR4, PT ;  /* 0x000000045b007c0c */ /* 0x000fe4000bf06270 */
[----:B------:R-:W-:Y:S01]  /*154d0*/  ISETP.GE.AND P1, PT, R27, UR4, PT ;  /* 0x000000041b007c0c */ /* 0x000fe2000bf26270 */
[----:B------:R1:W-:Y:S01]  /*154e0*/  @!P5 ST.E.64 desc[UR40][R6.64], R46 ;  /* 0x0000002e0600d985 */ /* 0x0003e2000c101b28 */
        /* <DEDUP_REMOVED lines=9> */
[----:B-----5:R-:W-:-:S02]  /*15580*/  ISETP.GE.AND P3, PT, R96, UR4, PT ;  /* 0x0000000460007c0c */ /* 0x020fc4000bf66270 */
[-C--:B------:R-:W-:Y:S02]  /*15590*/  @!P0 LEA.HI.X R21, R91, R3.reuse, R90, 0x2, P6 ;  /* 0x000000035b158211 */ /* 0x080fe400030f145a */
[----:B------:R-:W-:Y:S02]  /*155a0*/  ISETP.GE.AND P2, PT, R94, UR4, PT ;  /* 0x000000045e007c0c */ /* 0x000fe4000bf46270 */
[CC--:B------:R-:W-:Y:S01]  /*155b0*/  @!P1 LEA R32, P6, R27.reuse, R2.reuse, 0x2 ;  /* 0x000000021b209211 */ /* 0x0c0fe200078c10ff */
[----:B------:R3:W-:Y:S03]  /*155c0*/  @!P0 ST.E.64 desc[UR40][R20.64], R62 ;  /* 0x0000003e14008985 */ /* 0x0007e6000c101b28 */
[----:B------:R-:W-:Y:S02]  /*155d0*/  @!P1 LEA.HI.X R33, R27, R3, R26, 0x2, P6 ;  /* 0x000000031b219211 */ /* 0x000fe400030f141a */
[----:B0-----:R-:W-:-:S02]  /*155e0*/  @!P5 LEA R12, P6, R25, R2, 0x2 ;  /* 0x00000002190cd211 */ /* 0x001fc400078c10ff */
[-C--:B------:R-:W-:Y:S01]  /*155f0*/  @!P3 LEA R8, P0, R96, R2.reuse, 0x2 ;  /* 0x000000026008b211 */ /* 0x080fe200078010ff */
[----:B------:R3:W-:Y:S01]  /*15600*/  @!P1 ST.E.64 desc[UR40][R32.64], R68 ;  /* 0x0000004420009985 */ /* 0x0007e2000c101b28 */
[-C--:B------:R-:W-:Y:S02]  /*15610*/  @!P5 LEA.HI.X R13, R25, R3.reuse, R24, 0x2, P6 ;  /* 0x00000003190dd211 */ /* 0x080fe400030f1418 */
[CC--:B-1----:R-:W-:Y:S02]  /*15620*/  @!P4 LEA R6, P6, R9.reuse, R2.reuse, 0x2 ;  /* 0x000000020906c211 */ /* 0x0c2fe400078c10ff */
[----:B--2---:R-:W-:Y:S01]  /*15630*/  @!P2 LEA R10, P1, R94, R2, 0x2 ;  /* 0x000000025e0aa211 */ /* 0x004fe200078210ff */
[----:B------:R3:W-:Y:S01]  /*15640*/  @!P5 ST.E.64 desc[UR40][R12.64], R70 ;  /* 0x000000460c00d985 */ /* 0x0007e2000c101b28 */
[-C--:B------:R-:W-:Y:S02]  /*15650*/  @!P4 LEA.HI.X R7, R9, R3.reuse, R0, 0x2, P6 ;  /* 0x000000030907c211 */ /* 0x080fe400030f1400 */
[----:B------:R-:W-:-:S02]  /*15660*/  @!P3 LEA.HI.X R9, R96, R3, R97, 0x2, P0 ;  /* 0x000000036009b211 */ /* 0x000fc400000f1461 */
[----:B------:R-:W-:Y:S01]  /*15670*/  @!P2 LEA.HI.X R11, R94, R3, R95, 0x2, P1 ;  /* 0x000000035e0ba211 */ /* 0x000fe200008f145f */
[----:B------:R3:W-:Y:S01]  /*15680*/  @!P4 ST.E.64 desc[UR40][R6.64], R76 ;  /* 0x0000004c0600c985 */ /* 0x0007e2000c101b28 */
[----:B------:R-:W-:-:S03]  /*15690*/  ISETP.GE.AND P0, PT, R92, UR4, PT ;  /* 0x000000045c007c0c */ /* 0x000fc6000bf06270 */
[----:B------:R3:W-:Y:S04]  /*156a0*/  @!P3 ST.E.64 desc[UR40][R8.64], R78 ;  /* 0x0000004e0800b985 */ /* 0x0007e8000c101b28 */
[----:B------:R3:W-:Y:S06]  /*156b0*/  @!P2 ST.E.64 desc[UR40][R10.64], R36 ;  /* 0x000000240a00a985 */ /* 0x0007ec000c101b28 */
[----:B------:R-:W-:Y:S05]  /*156c0*/  @P0 BRA `(.L_x_10830) ;  /* 0x0000000800d00947 */ /* 0x000fea0003800000 */
[----:B------:R-:W-:-:S04]  /*156d0*/  LEA R2, P0, R92, R2, 0x2 ;  /* 0x000000025c027211 */ /* 0x000fc800078010ff */
[----:B------:R-:W-:-:S05]  /*156e0*/  LEA.HI.X R3, R92, R3, R93, 0x2, P0 ;  /* 0x000000035c037211 */ /* 0x000fca00000f145d */
[----:B------:R0:W-:Y:S01]  /*156f0*/  ST.E.64 desc[UR40][R2.64], R38 ;  /* 0x0000002602007985 */ /* 0x0001e2000c101b28 */
[----:B------:R-:W-:Y:S05]  /*15700*/  BRA `(.L_x_10830) ;  /* 0x0000000800c07947 */ /* 0x000fea0003800000 */
.L_x_10825:
[----:B------:R-:W1:Y:S01]  /*15710*/  LDL.LU R4, [R1+0x50] ;  /* 0x0000500001047983 */ /* 0x000e620000300800 */
[----:B------:R-:W-:Y:S01]  /*15720*/  ULDC.64 UR6, c[0x0][0xc08] ;  /* 0x0003020000067ab9 */ /* 0x000fe20000000a00 */
[----:B------:R-:W-:Y:S02]  /*15730*/  ULDC.64 UR4, c[0x0][0xc00] ;  /* 0x0003000000047ab9 */ /* 0x000fe40000000a00 */
[----:B------:R-:W2:Y:S01]  /*15740*/  LDL.LU R0, [R1+0x54] ;  /* 0x0000540001007983 */ /* 0x000ea20000300800 */
[----:B------:R-:W-:Y:S01]  /*15750*/  ISETP.NE.U32.AND P1, PT, RZ, UR6, PT ;  /* 0x00000006ff007c0c */ /* 0x000fe2000bf25070 */
[----:B------:R-:W-:Y:S01]  /*15760*/  IMAD.MOV.U32 R15, RZ, RZ, RZ ;  /* 0x000000ffff0f7224 */ /* 0x000fe200078e00ff */
[----:B------:R-:W-:Y:S01]  /*15770*/  ISETP.NE.U32.AND P0, PT, RZ, UR4, PT ;  /* 0x00000004ff007c0c */ /* 0x000fe2000bf05070 */
[----:B------:R-:W3:Y:S01]  /*15780*/  S2R R6, SR_TID.X ;  /* 0x0000000000067919 */ /* 0x000ee20000002100 */
[----:B------:R-:W-:Y:S02]  /*15790*/  ISETP.NE.AND.EX P1, PT, RZ, UR7, PT, P1 ;  /* 0x00000007ff007c0c */ /* 0x000fe4000bf25310 */
[----:B------:R-:W-:-:S02]  /*157a0*/  ISETP.NE.AND.EX P0, PT, RZ, UR5, PT, P0 ;  /* 0x00000005ff007c0c */ /* 0x000fc4000bf05300 */
[----:B-1----:R-:W-:-:S04]  /*157b0*/  IADD3 R2, P2, R4, UR4, RZ ;  /* 0x0000000404027c10 */ /* 0x002fc8000ff5e0ff */
[----:B--2---:R-:W-:-:S05]  /*157c0*/  IADD3.X R3, R0, UR5, RZ, P2, !PT ;  /* 0x0000000500037c10 */ /* 0x004fca00097fe4ff */
[----:B------:R-:W-:Y:S01]  /*157d0*/  @P1 IADD3 R4, P2, R4, UR6, RZ ;  /* 0x0000000604041c10 */ /* 0x000fe2000ff5e0ff */
[----:B------:R-:W-:Y:S01]  /*157e0*/  ULDC UR4, c[0x0][0xa88] ;  /* 0x0002a20000047ab9 */ /* 0x000fe20000000800 */
[----:B------:R1:W5:Y:S02]  /*157f0*/  @P0 LDG.E R15, desc[UR40][R2.64] ;  /* 0x00000028020f0981 */ /* 0x000364000c1e1900 */
[----:B------:R-:W-:Y:S01]  /*15800*/  @P1 IADD3.X R5, R0, UR7, RZ, P2, !PT ;  /* 0x0000000700051c10 */ /* 0x000fe200097fe4ff */
[----:B------:R-:W-:Y:S02]  /*15810*/  IMAD.U32 R0, RZ, RZ, UR4 ;  /* 0x00000004ff007e24 */ /* 0x000fe4000f8e00ff */
[----:B---3--:R-:W-:-:S04]  /*15820*/  VIADD R32, R6, 0xffffff80 ;  /* 0xffffff8006207836 */ /* 0x008fc80000000000 */
[----:B------:R1:W5:Y:S01]  /*15830*/  @P1 LDG.E R0, desc[UR40][R4.64] ;  /* 0x0000002804001981 */ /* 0x000362000c1e1900 */
[----:B------:R-:W-:Y:S02]  /*15840*/  ISETP.GT.AND P3, PT, R32, 0xbf, PT ;  /* 0x000000bf2000780c */ /* 0x000fe40003f64270 */
[----:B------:R-:W-:Y:S01]  /*15850*/  ISETP.GT.AND P2, PT, R92, 0x1, PT ;  /* 0x000000015c00780c */ /* 0x000fe20003f44270 */
[----:B------:R-:W-:-:S12]  /*15860*/  @P1 BRA `(.L_x_10833) ;  /* 0x0000000000101947 */ /* 0x000fd80003800000 */
[----:B------:R-:W-:Y:S05]  /*15870*/  @!P0 BRA `(.L_x_10833) ;  /* 0x00000000000c8947 */ /* 0x000fea0003800000 */
[----:B-1----:R-:W2:Y:S04]  /*15880*/  LDG.E R5, desc[UR40][R2.64] ;  /* 0x0000002802057981 */ /* 0x002ea8000c1e1900 */
[----:B-----5:R-:W2:Y:S02]  /*15890*/  LDG.E R0, desc[UR40][R2.64+0x4] ;  /* 0x0000042802007981 */ /* 0x020ea4000c1e1900 */
[----:B--2---:R-:W-:-:S07]  /*158a0*/  IMAD.IADD R0, R0, 0x1, -R5 ;  /* 0x0000000100007824 */ /* 0x004fce00078e0a05 */
.L_x_10833:
[----:B-1----:R-:W2:Y:S04]  /*158b0*/  LDL.LU R2, [R1+0x5c] ;  /* 0x00005c0001027983 */ /* 0x002ea80000300800 */
        /* <DEDUP_REMOVED lines=12> */
[----:B0-----:R-:W2:Y:S04]  /*15980*/  LDL R12, [R1+0x38] ;  /* 0x00003800010c7983 */ /* 0x001ea80000100800 */
[----:B------:R-:W3:Y:S01]  /*15990*/  LDL.LU R28, [R1+0x64] ;  /* 0x00006400011c7983 */ /* 0x000ee20000300800 */
[----:B------:R-:W-:Y:S01]  /*159a0*/  IMAD.MOV.U32 R2, RZ, RZ, 0x9b8 ;  /* 0x000009b8ff027424 */ /* 0x000fe200078e00ff */
[----:B------:R-:W-:Y:S01]  /*159b0*/  ISETP.GT.AND P3, PT, R92, 0x1, PT ;  /* 0x000000015c00780c */ /* 0x000fe20003f64270 */
[----:B------:R-:W-:Y:S01]  /*159c0*/  IMAD.MOV.U32 R21, RZ, RZ, R27 ;  /* 0x000000ffff157224 */ /* 0x000fe200078e001b */
[----:B------:R-:W-:Y:S02]  /*159d0*/  ISETP.NE.AND P0, PT, R33, 0x1, PT ;  /* 0x000000012100780c */ /* 0x000fe40003f05270 */
[----:B------:R-:W-:-:S02]  /*159e0*/  SEL R26, R2, 0x978, P3 ;  /* 0x00000978021a7807 */ /* 0x000fc40001800000 */
[----:B------:R-:W0:Y:S08]  /*159f0*/  LDC.64 R2, c[0x0][0xba8] ;  /* 0x0002ea00ff027b82 */ /* 0x000e300000000a00 */
        /* <DEDUP_REMOVED lines=11> */
[----:B-----5:R-:W-:Y:S01]  /*15ab0*/  @P0 SHF.R.U32.HI R21, RZ, R37, R14 ;  /* 0x00000025ff150219 */ /* 0x020fe2000001160e */
        /* <DEDUP_REMOVED lines=25> */
.L_x_10835:
[----:B------:R-:W-:Y:S05]  /*15c50*/  BSYNC B1 ;  /* 0x0000000000017941 */ /* 0x000fea0003800000 */
.L_x_10834:
[----:B------:R-:W-:Y:S05]  /*15c60*/  @P2 BRA `(.L_x_10830) ;  /* 0x0000000400682947 */ /* 0x000fea0003800000 */
[----:B------:R-:W2:Y:S01]  /*15c70*/  LDL.LU R28, [R1+0x38] ;  /* 0x00003800011c7983 */ /* 0x000ea20000300800 */
[----:B------:R-:W3:Y:S01]  /*15c80*/  LDC R11, c[0x0][0xbe8] ;  /* 0x0002fa00ff0b7b82 */ /* 0x000ee20000000800 */
[--C-:B------:R-:W-:Y:S01]  /*15c90*/  SHF.R.S32.HI R4, RZ, 0x1f, R32.reuse ;  /* 0x0000001fff047819 */ /* 0x100fe20000011420 */
[----:B------:R-:W-:Y:S01]  /*15ca0*/  ULDC.64 UR4, c[0x0][0xaa0] ;  /* 0x0002a80000047ab9 */ /* 0x000fe20000000a00 */
[----:B------:R4:W5:Y:S01]  /*15cb0*/  LDL R10, [R1+0x68] ;  /* 0x00006800010a7983 */ /* 0x0009620000100800 */
[----:B0-----:R-:W-:Y:S01]  /*15cc0*/  SHF.R.S32.HI R12, RZ, 0x1f, R32 ;  /* 0x0000001fff0c7819 */ /* 0x001fe20000011420 */
[----:B------:R-:W-:Y:S02]  /*15cd0*/  ULDC.64 UR6, c[0x0][0xaf0] ;  /* 0x0002bc0000067ab9 */ /* 0x000fe40000000a00 */
[----:B------:R4:W5:Y:S04]  /*15ce0*/  LDL R14, [R1+0x94] ;  /* 0x00009400010e7983 */ /* 0x0009680000100800 */
[----:B------:R4:W5:Y:S04]  /*15cf0*/  LDL R21, [R1+0x60] ;  /* 0x0000600001157983 */ /* 0x0009680000100800 */
[----:B------:R4:W5:Y:S04]  /*15d00*/  LDL R26, [R1+0x98] ;  /* 0x00009800011a7983 */ /* 0x0009680000100800 */
[----:B------:R4:W5:Y:S04]  /*15d10*/  LDL R27, [R1+0x48] ;  /* 0x00004800011b7983 */ /* 0x0009680000100800 */
[----:B------:R-:W4:Y:S01]  /*15d20*/  LDL.LU R13, [R1+0x24] ;  /* 0x00002400010d7983 */ /* 0x000f220000300800 */
[----:B---3--:R-:W-:Y:S01]  /*15d30*/  ISETP.NE.AND P0, PT, R11, 0x1, PT ;  /* 0x000000010b00780c */ /* 0x008fe20003f05270 */
        /* <DEDUP_REMOVED lines=19> */
[----:B----4-:R-:W-:-:S04]  /*15e70*/  IMAD.IADD R8, R13, 0x1, R4 ;  /* 0x000000010d087824 */ /* 0x010fc800078e0204 */
        /* <DEDUP_REMOVED lines=30> */
[----:B------:R-:W-:-:S09]  /*16060*/  ISETP.GE.AND P2, PT, R27, UR4, PT ;  /* 0x000000041b007c0c */ /* 0x000fd2000bf46270 */
[-C--:B-1----:R-:W-:Y:S02]  /*16070*/  @!P3 LEA R8, P0, R21, R2.reuse, 0x1 ;  /* 0x000000021508b211 */ /* 0x082fe400078008ff */
[C---:B------:R-:W-:Y:S02]  /*16080*/  @!P4 LEA R12, P1, R10.reuse, R2, 0x1 ;  /* 0x000000020a0cc211 */ /* 0x040fe400078208ff */
[----:B--2---:R-:W-:Y:S01]  /*16090*/  @!P2 IMAD.WIDE R6, R27, 0x2, R2 ;  /* 0x000000021b06a825 */ /* 0x004fe200078e0202 */
[-C--:B------:R-:W-:Y:S02]  /*160a0*/  @!P3 LEA.HI.X R9, R21, R3.reuse, R26, 0x1, P0 ;  /* 0x000000031509b211 */ /* 0x080fe400000f0c1a */
[----:B------:R-:W-:Y:S02]  /*160b0*/  @!P4 LEA.HI.X R13, R10, R3, R14, 0x1, P1 ;  /* 0x000000030a0dc211 */ /* 0x000fe400008f0c0e */
[----:B------:R3:W-:Y:S04]  /*160c0*/  @!P2 ST.E.128 desc[UR40][R6.64], RZ ;  /* 0x000000ff0600a985 */ /* 0x0007e8000c101d28 */
[----:B------:R3:W-:Y:S04]  /*160d0*/  @!P3 ST.E.128 desc[UR40][R8.64], RZ ;  /* 0x000000ff0800b985 */ /* 0x0007e8000c101d28 */
[----:B------:R3:W-:Y:S02]  /*160e0*/  @!P4 ST.E.128 desc[UR40][R12.64], RZ ;  /* 0x000000ff0c00c985 */ /* 0x0007e4000c101d28 */
.L_x_10837:
[----:B------:R-:W-:Y:S05]  /*160f0*/  BSYNC B1 ;  /* 0x0000000000017941 */ /* 0x000fea0003800000 */
.L_x_10836:
[----:B------:R-:W-:Y:S01]  /*16100*/  VIADD R0, R0, 0x60 ;  /* 0x0000006000007836 */ /* 0x000fe20000000000 */
[----:B--2---:R2:W4:Y:S04]  /*16110*/  SHFL.IDX PT, R3, R5, 0x1, 0x1c1f ;  /* 0x003c1f0005037f89 */ /* 0x00452800000e0000 */
[----:B------:R-:W-:Y:S01]  /*16120*/  ISETP.GE.AND P0, PT, R0, R11, PT ;  /* 0x0000000b0000720c */ /* 0x000fe20003f06270 */
[----:B-1----:R2:W1:-:S12]  /*16130*/  SHFL.IDX PT, R2, R4, 0x1, 0x1c1f ;  /* 0x003c1f0004027f89 */ /* 0x00245800000e0000 */
[----:B--2---:R-:W-:Y:S05]  /*16140*/  @P0 BRA `(.L_x_10830) ;  /* 0x0000000000300947 */ /* 0x004fea0003800000 */
[----:B------:R-:W-:Y:S02]  /*16150*/  ULDC UR4, c[0x0][0xac8] ;  /* 0x0002b20000047ab9 */ /* 0x000fe40000000800 */
[----:B-----5:R-:W-:Y:S02]  /*16160*/  ISETP.GE.AND P3, PT, R21, UR4, PT ;  /* 0x0000000415007c0c */ /* 0x020fe4000bf66270 */
[----:B------:R-:W-:Y:S02]  /*16170*/  ISETP.GE.AND P4, PT, R10, UR4, PT ;  /* 0x000000040a007c0c */ /* 0x000fe4000bf86270 */
[----:B------:R-:W-:-:S09]  /*16180*/  ISETP.GE.AND P2, PT, R27, UR4, PT ;  /* 0x000000041b007c0c */ /* 0x000fd2000bf46270 */
[-C--:B-1-3--:R-:W-:Y:S02]  /*16190*/  @!P3 LEA R6, P0, R21, R2.reuse, 0x1 ;  /* 0x000000021506b211 */ /* 0x08afe400078008ff */
[C---:B------:R-:W-:Y:S02]  /*161a0*/  @!P4 LEA R8, P1, R10.reuse, R2, 0x1 ;  /* 0x000000020a08c211 */ /* 0x040fe400078208ff */
[----:B0---4-:R-:W-:Y:S01]  /*161b0*/  @!P2 IMAD.WIDE R4, R27, 0x2, R2 ;  /* 0x000000021b04a825 */ /* 0x011fe200078e0202 */
[-C--:B------:R-:W-:Y:S02]  /*161c0*/  @!P3 LEA.HI.X R7, R21, R3.reuse, R26, 0x1, P0 ;  /* 0x000000031507b211 */ /* 0x080fe400000f0c1a */
[----:B------:R-:W-:Y:S02]  /*161d0*/  @!P4 LEA.HI.X R9, R10, R3, R14, 0x1, P1 ;  /* 0x000000030a09c211 */ /* 0x000fe400008f0c0e */
[----:B------:R2:W-:Y:S04]  /*161e0*/  @!P2 ST.E.128 desc[UR40][R4.64], RZ ;  /* 0x000000ff0400a985 */ /* 0x0005e8000c101d28 */
[----:B------:R2:W-:Y:S04]  /*161f0*/  @!P3 ST.E.128 desc[UR40][R6.64], RZ ;  /* 0x000000ff0600b985 */ /* 0x0005e8000c101d28 */
[----:B------:R2:W-:Y:S02]  /*16200*/  @!P4 ST.E.128 desc[UR40][R8.64], RZ ;  /* 0x000000ff0800c985 */ /* 0x0005e4000c101d28 */
.L_x_10830:
[----:B------:R-:W-:Y:S05]  /*16210*/  BSYNC B0 ;  /* 0x0000000000007941 */ /* 0x000fea0003800000 */
.L_x_10824:
[----:B------:R-:W-:Y:S02]  /*16220*/  ULDC UR4, c[0x0][0xc3c] ;  /* 0x00030f0000047ab9 */ /* 0x000fe40000000800 */
[----:B------:R-:W-:-:S13]  /*16230*/  ISETP.GE.AND P0, PT, R31, UR4, PT ;  /* 0x000000041f007c0c */ /* 0x000fda000bf06270 */
[----:B------:R-:W-:Y:S05]  /*16240*/  @!P0 BRA `(.L_x_10838) ;  /* 0xfffffeac00f08947 */ /* 0x000fea000383ffff */
[----:B------:R-:W-:Y:S05]  /*16250*/  BRA `(.L_x_10702) ;  /* 0x0000007c00207947 */ /* 0x000fea0003800000 */
.L_x_10700:
        /* <DEDUP_REMOVED lines=18> */
.L_x_10839:
        /* <DEDUP_REMOVED lines=44> */
.L_x_10843:
        /* <DEDUP_REMOVED lines=37> */
.L_x_10841:
        /* <DEDUP_REMOVED lines=13> */
.L_x_10844:
[----:B-1----:R-:W-:Y:S02]  /*16960*/  IMAD R24, R24, UR5, R5 ;  /* 0x0000000518187c24 */ /* 0x002fe4000f8e0205 */
[----:B------:R-:W-:-:S03]  /*16970*/  VIADD R27, R27, UR4 ;  /* 0x000000041b1b7c36 */ /* 0x000fc60008000000 */
[----:B------:R-:W-:Y:S01]  /*16980*/  IADD3 R4, -R24, UR6, RZ ;  /* 0x0000000618047c10 */ /* 0x000fe2000fffe1ff */
[----:B------:R-:W-:Y:S06]  /*16990*/  @!P1 BRA `(.L_x_10845) ;  /* 0x0000000000e49947 */ /* 0x000fec0003800000 */
[----:B--2---:R-:W-:Y:S02]  /*169a0*/  IABS R7, R25 ;  /* 0x0000001900077213 */ /* 0x004fe40000000000 */
[----:B------:R-:W-:Y:S02]  /*169b0*/  IABS R5, R8 ;  /* 0x0000000800057213 */ /* 0x000fe40000000000 */
[----:B------:R-:W1:Y:S08]  /*169c0*/  I2F.RP R9, R7 ;  /* 0x0000000700097306 */ /* 0x000e700000209400 */
[----:B-1----:R-:W0:Y:S02]  /*169d0*/  MUFU.RCP R9, R9 ;  /* 0x0000000900097308 */ /* 0x002e240000001000 */
[----:B0-----:R-:W-:-:S06]  /*169e0*/  VIADD R2, R9, 0xffffffe ;  /* 0x0ffffffe09027836 */ /* 0x001fcc0000000000 */
[----:B------:R-:W0:Y:S08]  /*169f0*/  I2F.RP R9, R5 ;  /* 0x0000000500097306 */ /* 0x000e300000209400 */
[----:B------:R1:W2:Y:S08]  /*16a00*/  F2I.FTZ.U32.TRUNC.NTZ R3, R2 ;  /* 0x0000000200037305 */ /* 0x0002b0000021f000 */
[----:B0-----:R-:W0:Y:S01]  /*16a10*/  MUFU.RCP R9, R9 ;  /* 0x0000000900097308 */ /* 0x001e220000001000 */
[----:B-1----:R-:W-:-:S02]  /*16a20*/  IMAD.MOV.U32 R2, RZ, RZ, RZ ;  /* 0x000000ffff027224 */ /* 0x002fc400078e00ff */
[----:B--2---:R-:W-:-:S04]  /*16a30*/  IMAD.MOV R10, RZ, RZ, -R3 ;  /* 0x000000ffff0a7224 */ /* 0x004fc800078e0a03 */
[----:B------:R-:W-:Y:S01]  /*16a40*/  IMAD R11, R10, R7, RZ ;  /* 0x000000070a0b7224 */ /* 0x000fe200078e02ff */
[----:B------:R-:W-:-:S03]  /*16a50*/  IABS R10, R4 ;  /* 0x00000004000a7213 */ /* 0x000fc60000000000 */
[----:B------:R-:W-:Y:S01]  /*16a60*/  IMAD.HI.U32 R3, R3, R11, R2 ;  /* 0x0000000b03037227 */ /* 0x000fe200078e0002 */
[----:B------:R-:W-:-:S05]  /*16a70*/  IABS R11, R25 ;  /* 0x00000019000b7213 */ /* 0x000fca0000000000 */
[----:B------:R-:W-:Y:S02]  /*16a80*/  IMAD.MOV R11, RZ, RZ, -R11 ;  /* 0x000000ffff0b7224 */ /* 0x000fe400078e0a0b */
[----:B------:R-:W-:-:S04]  /*16a90*/  IMAD.HI.U32 R2, R3, R10, RZ ;  /* 0x0000000a03027227 */ /* 0x000fc800078e00ff */
[----:B------:R-:W-:Y:S02]  /*16aa0*/  IMAD R10, R2, R11, R10 ;  /* 0x0000000b020a7224 */ /* 0x000fe400078e020a */
[----:B0-----:R-:W-:-:S03]  /*16ab0*/  VIADD R3, R9, 0xffffffe ;  /* 0x0ffffffe09037836 */ /* 0x001fc60000000000 */
[----:B------:R-:W-:-:S03]  /*16ac0*/  ISETP.GT.U32.AND P1, PT, R7, R10, PT ;  /* 0x0000000a0700720c */ /* 0x000fc60003f24070 */
[----:B------:R-:W0:Y:S10]  /*16ad0*/  F2I.FTZ.U32.TRUNC.NTZ R3, R3 ;  /* 0x0000000300037305 */ /* 0x000e34000021f000 */
[----:B------:R-:W-:-:S02]  /*16ae0*/  @!P1 IMAD.IADD R10, R10, 0x1, -R7 ;  /* 0x000000010a0a9824 */ /* 0x000fc400078e0a07 */
[----:B------:R-:W-:Y:S01]  /*16af0*/  @!P1 VIADD R2, R2, 0x1 ;  /* 0x0000000102029836 */ /* 0x000fe20000000000 */
[----:B------:R-:W-:Y:S02]  /*16b00*/  ISETP.NE.AND P1, PT, R25, RZ, PT ;  /* 0x000000ff1900720c */ /* 0x000fe40003f25270 */
[----:B------:R-:W-:Y:S01]  /*16b10*/  ISETP.GE.U32.AND P0, PT, R10, R7, PT ;  /* 0x000000070a00720c */ /* 0x000fe20003f06070 */
[----:B0-----:R-:W-:Y:S01]  /*16b20*/  IMAD.MOV R9, RZ, RZ, -R3 ;  /* 0x000000ffff097224 */ /* 0x001fe200078e0a03 */
[----:B------:R-:W-:-:S04]  /*16b30*/  LOP3.LUT R7, R4, R25, RZ, 0x3c, !PT ;  /* 0x0000001904077212 */ /* 0x000fc800078e3cff */
[----:B------:R-:W-:-:S07]  /*16b40*/  ISETP.GE.AND P2, PT, R7, RZ, PT ;  /* 0x000000ff0700720c */ /* 0x000fce0003f46270 */
[----:B------:R-:W-:-:S04]  /*16b50*/  @P0 VIADD R2, R2, 0x1 ;  /* 0x0000000102020836 */ /* 0x000fc80000000000 */
[----:B------:R-:W-:Y:S02]  /*16b60*/  IMAD.MOV.U32 R7, RZ, RZ, R2 ;  /* 0x000000ffff077224 */ /* 0x000fe400078e0002 */
[----:B------:R-:W-:Y:S02]  /*16b70*/  IMAD.MOV.U32 R2, RZ, RZ, R9 ;  /* 0x000000ffff027224 */ /* 0x000fe400078e0009 */
[----:B------:R-:W-:Y:S01]  /*16b80*/  @!P2 IMAD.MOV R7, RZ, RZ, -R7 ;  /* 0x000000ffff07a224 */ /* 0x000fe200078e0a07 */
[----:B------:R-:W-:Y:S01]  /*16b90*/  @!P1 LOP3.LUT R7, RZ, R25, RZ, 0x33, !PT ;  /* 0x00000019ff079212 */ /* 0x000fe200078e33ff */
        /* <DEDUP_REMOVED lines=25> */
.L_x_10845:
        /* <DEDUP_REMOVED lines=60> */
.L_x_10846:
[----:B------:R-:W-:-:S05]  /*170f0*/  LOP3.LUT R2, RZ, R2, RZ, 0x33, !PT ;  /* 0x00000002ff027212 */ /* 0x000fca00078e33ff */
[----:B------:R-:W-:Y:S01]  /*17100*/  IMAD.IADD R25, R25, 0x1, R2 ;  /* 0x0000000119197824 */ /* 0x000fe200078e0202 */
[----:B------:R-:W-:Y:S06]  /*17110*/  BRA `(.L_x_10847) ;  /* 0x00000000000c7947 */ /* 0x000fec0003800000 */
.L_x_10842:
[----:B------:R-:W-:Y:S02]  /*17120*/  IMAD.MOV.U32 R25, RZ, RZ, RZ ;  /* 0x000000ffff197224 */ /* 0x000fe400078e00ff */
[----:B------:R-:W-:Y:S02]  /*17130*/  IMAD.U32 R24, RZ, RZ, UR6 ;  /* 0x00000006ff187e24 */ /* 0x000fe4000f8e00ff */
[----:B------:R-:W-:-:S07]  /*17140*/  IMAD.MOV.U32 R26, RZ, RZ, RZ ;  /* 0x000000ffff1a7224 */ /* 0x000fce00078e00ff */
.L_x_10847:
[----:B------:R-:W-:-:S13]  /*17150*/  ISETP.NE.AND P0, PT, R0, RZ, PT ;  /* 0x000000ff0000720c */ /* 0x000fda0003f05270 */
[----:B------:R-:W0:Y:S01]  /*17160*/  @!P0 S2R R3, SR_CgaCtaId ;  /* 0x0000000000038919 */ /* 0x000e220000008800 */
[----:B------:R-:W-:-:S04]  /*17170*/  @!P0 MOV R0, 0x400 ;  /* 0x0000040000008802 */ /* 0x000fc80000000f00 */
[----:B0-----:R-:W-:-:S05]  /*17180*/  @!P0 LEA R0, R3, R0, 0x18 ;  /* 0x0000000003008211 */ /* 0x001fca00078ec0ff */
[----:B------:R0:W-:Y:S01]  /*17190*/  @!P0 STS.128 [R0+0x19cd0], R24 ;  /* 0x019cd01800008388 */ /* 0x0001e20000000c00 */
[----:B------:R-:W-:Y:S06]  /*171a0*/  BAR.ARV 0x5, 0x200 ;  /* 0x0148000000007b1d */ /* 0x000fec0000002000 */
.L_x_10840:
[----:B0-----:R-:W-:Y:S01]  /*171b0*/  IMAD.MOV.U32 R0, RZ, RZ, 0x1 ;  /* 0x00000001ff007424 */ /* 0x001fe200078e00ff */
[----:B------:R-:W-:Y:S01]  /*171c0*/  ULDC UR4, c[0x0][0xc3c] ;  /* 0x00030f0000047ab9 */ /* 0x000fe20000000800 */
[----:B------:R-:W-:Y:S01]  /*171d0*/  IMAD.MOV.U32 R22, RZ, RZ, RZ ;  /* 0x000000ffff167224 */ /* 0x000fe200078e00ff */
[----:B-1----:R-:W-:Y:S02]  /*171e0*/  ISETP.GE.AND P0, PT, R27, UR4, PT ;  /* 0x000000041b007c0c */ /* 0x002fe4000bf06270 */
[----:B------:R0:W-:Y:S04]  /*171f0*/  STL [R1], R0 ;  /* 0x0000000001007387 */ /* 0x0001e80000100800 */
[----:B------:R0:W-:Y:S07]  /*17200*/  STL [R1+0x50], RZ ;  /* 0x000050ff01007387 */ /* 0x0001ee0000100800 */
[----:B------:R-:W-:Y:S05]  /*17210*/  @P0 BRA `(.L_x_10848) ;  /* 0x0000006800340947 */ /* 0x000fea0003800000 */
[----:B------:R-:W2:Y:S01]  /*17220*/  LDL R11, [R1+0x4c] ;  /* 0x00004c00010b7983 */ /* 0x000ea20000100800 */
[----:B------:R-:W1:Y:S01]  /*17230*/  S2R R14, SR_TID.X ;  /* 0x00000000000e7919 */ /* 0x000e620000002100 */
[----:B------:R-:W-:Y:S01]  /*17240*/  IMAD.SHL.U32 R5, R6, 0x800, RZ ;  /* 0x0000080006057824 */ /* 0x000fe200078e00ff */
[----:B------:R-:W3:Y:S01]  /*17250*/  S2UR UR5, SR_CgaCtaId ;  /* 0x00000000000579c3 */ /* 0x000ee20000008800 */
[----:B------:R-:W-:Y:S01]  /*17260*/  UMOV UR4, 0x400 ;  /* 0x0000040000047882 */ /* 0x000fe20000000000 */
[C---:B-1----:R-:W-:Y:S02]  /*17270*/  IMAD.SHL.U32 R3, R14.reuse, 0x80, RZ ;  /* 0x000000800e037824 */ /* 0x042fe400078e00ff */
[----:B------:R-:W-:-:S03]  /*17280*/  IMAD.SHL.U32 R4, R14, 0x20, RZ ;  /* 0x000000200e047824 */ /* 0x000fc600078e00ff */
[----:B------:R-:W-:Y:S02]  /*17290*/  LOP3.LUT R2, R3, 0x400, RZ, 0xc0, !PT ;  /* 0x0000040003027812 */ /* 0x000fe400078ec0ff */
[----:B------:R-:W-:Y:S02]  /*172a0*/  SHF.R.U32.HI R6, RZ, 0x1, R14 ;  /* 0x00000001ff067819 */ /* 0x000fe4000001160e */
[----:B------:R-:W-:Y:S02]  /*172b0*/  LOP3.LUT R2, R2, 0x800, R5, 0xf8, !PT ;  /* 0x0000080002027812 */ /* 0x000fe400078ef805 */
[----:B------:R-:W-:Y:S02]  /*172c0*/  LOP3.LUT R5, R4, 0x80, RZ, 0xc0, !PT ;  /* 0x0000008004057812 */ /* 0x000fe400078ec0ff */
[C---:B------:R-:W-:Y:S01]  /*172d0*/  LOP3.LUT R13, R14.reuse, 0x7f, RZ, 0xc0, !PT ;  /* 0x0000007f0e0d7812 */ /* 0x040fe200078ec0ff */
[----:B0-----:R-:W-:Y:S01]  /*172e0*/  IMAD.SHL.U32 R0, R14, 0x10, RZ ;  /* 0x000000100e007824 */ /* 0x001fe200078e00ff */
        /* <DEDUP_REMOVED lines=13> */
[----:B---3--:R-:W-:Y:S01]  /*173c0*/  ULEA UR4, UR5, UR4, 0x18 ;  /* 0x0000000405047291 */ /* 0x008fe2000f8ec03f */
        /* <DEDUP_REMOVED lines=34> */
.L_x_10968:
        /* <DEDUP_REMOVED lines=20> */
[----:B------:R-:W-:Y:S01]  /*17730*/  IADD3 R6, P3, R18, UR6, RZ ;  /* 0x0000000612067c10 */ /* 0x000fe2000ff7e0ff */
        /* <DEDUP_REMOVED lines=31> */
[----:B------:R-:W-:-:S03]  /*17930*/  ULDC UR5, c[0x0][0x348] ;  /* 0x0000d20000057ab9 */ /* 0x000fc60000000800 */
[----:B0-----:R-:W-:Y:S01]  /*17940*/  IMAD.U32 R10, RZ, RZ, UR4 ;  /* 0x00000004ff0a7e24 */ /* 0x001fe2000f8e00ff */
[----:B--2---:R0:W-:Y:S01]  /*17950*/  STL [R1+0x38], R8 ;  /* 0x0000380801007387 */ /* 0x0041e20000100800 */
[----:B------:R-:W-:Y:S02]  /*17960*/  IMAD.MOV.U32 R13, RZ, RZ, R8 ;  /* 0x000000ffff0d7224 */ /* 0x000fe400078e0008 */
[----:B0-----:R-:W-:Y:S01]  /*17970*/  IMAD.U32 R8, RZ, RZ, UR5 ;  /* 0x00000005ff087e24 */ /* 0x001fe2000f8e00ff */
[----:B----4-:R-:W-:Y:S06]  /*17980*/  @P3 BRA `(.L_x_10849) ;  /* 0x0000000000143947 */ /* 0x010fec0003800000 */
[----:B------:R-:W-:Y:S05]  /*17990*/  @!P0 BRA `(.L_x_10849) ;  /* 0x0000000000108947 */ /* 0x000fea0003800000 */
[----:B------:R-:W2:Y:S04]  /*179a0*/  LDG.E R11, desc[UR40][R2.64] ;  /* 0x00000028020b7981 */ /* 0x000ea8000c1e1900 */
[----:B------:R-:W2:Y:S02]  /*179b0*/  LDG.E R2, desc[UR40][R2.64+0x4] ;  /* 0x0000042802027981 */ /* 0x000ea4000c1e1900 */
[----:B--2---:R-:W-:-:S05]  /*179c0*/  IMAD.IADD R13, R2, 0x1, -R11 ;  /* 0x00000001020d7824 */ /* 0x004fca00078e0a0b */
[----:B------:R0:W-:Y:S02]  /*179d0*/  STL [R1+0x38], R13 ;  /* 0x0000380d01007387 */ /* 0x0001e40000100800 */
.L_x_10849:
[C---:B------:R-:W-:Y:S01]  /*179e0*/  LOP3.LUT R2, R26.reuse, 0xff000000, RZ, 0xc0, !PT ;  /* 0xff0000001a027812 */ /* 0x040fe200078ec0ff */
[----:B------:R-:W-:Y:S01]  /*179f0*/  ULDC.64 UR4, c[0x0][0xa20] ;  /* 0x0002880000047ab9 */ /* 0x000fe20000000a00 */
[----:B------:R-:W-:Y:S02]  /*17a00*/  LOP3.LUT R3, R26, 0xff0000, RZ, 0xc0, !PT ;  /* 0x00ff00001a037812 */ /* 0x000fe400078ec0ff */
        /* <DEDUP_REMOVED lines=9> */
[----:B------:R-:W-:-:S04]  /*17aa0*/  IADD3 R10, P0, R18, UR4, RZ ;  /* 0x00000004120a7c10 */ /* 0x000fc8000ff1e0ff */
[----:B------:R-:W-:-:S05]  /*17ab0*/  IADD3.X R11, R14, UR5, RZ, P0, !PT ;  /* 0x000000050e0b7c10 */ /* 0x000fca00087fe4ff */
[----:B------:R2:W5:Y:S01]  /*17ac0*/  LDG.E R10, desc[UR40][R10.64] ;  /* 0x000000280a0a7981 */ /* 0x000562000c1e1900 */
[----:B------:R-:W-:Y:S05]  /*17ad0*/  BRA `(.L_x_10851) ;  /* 0x0000000000107947 */ /* 0x000fea0003800000 */
.L_x_10850:
[----:B------:R-:W-:Y:S05]  /*17ae0*/  @!P1 BRA `(.L_x_10851) ;  /* 0x00000000000c9947 */ /* 0x000fea0003800000 */
[----:B------:R-:W2:Y:S04]  /*17af0*/  LDG.E R10, desc[UR40][R6.64] ;  /* 0x00000028060a7981 */ /* 0x000ea8000c1e1900 */
[----:B------:R-:W2:Y:S02]  /*17b00*/  LDG.E R6, desc[UR40][R6.64+0x4] ;  /* 0x0000042806067981 */ /* 0x000ea4000c1e1900 */
[----:B--2---:R-:W-:-:S07]  /*17b10*/  IMAD.IADD R10, R6, 0x1, -R10 ;  /* 0x00000001060a7824 */ /* 0x004fce00078e0a0a */
.L_x_10851:
[----:B-1----:R-:W3:Y:S04]  /*17b20*/  @P2 LDG.E R3, desc[UR40][R4.64] ;  /* 0x0000002804032981 */ /* 0x002ee8000c1e1900 */
[----:B------:R1:W3:Y:S01]  /*17b30*/  @P2 LDG.E R4, desc[UR40][R4.64+0x4] ;  /* 0x0000042804042981 */ /* 0x0002e2000c1e1900 */
[----:B-----5:R-:W-:Y:S01]  /*17b40*/  IMAD.IADD R10, R10, 0x1, -R9 ;  /* 0x000000010a0a7824 */ /* 0x020fe200078e0a09 */
[----:B------:R-:W-:Y:S01]  /*17b50*/  BSSY B0, `(.L_x_10852) ;  /* 0x0000037000007945 */ /* 0x000fe20003800000 */
[----:B------:R-:W-:Y:S01]  /*17b60*/  LOP3.LUT R23, R2, 0xff, RZ, 0xc0, !PT ;  /* 0x000000ff02177812 */ /* 0x000fe200078ec0ff */
[----:B-1----:R-:W1:Y:S02]  /*17b70*/  LDC R5, c[0x0][0x448] ;  /* 0x00011200ff057b82 */ /* 0x002e640000000800 */
[----:B-1----:R-:W-:-:S13]  /*17b80*/  ISETP.NE.AND P0, PT, R5, 0x1, PT ;  /* 0x000000010500780c */ /* 0x002fda0003f05270 */
[----:B------:R-:W1:Y:S08]  /*17b90*/  @P0 LDC R5, c[0x0][0x44c] ;  /* 0x00011300ff050b82 */ /* 0x000e700000000800 */
[----:B------:R-:W4:Y:S01]  /*17ba0*/  @P0 LDC R6, c[0x0][0x450] ;  /* 0x00011400ff060b82 */ /* 0x000f220000000800 */
[----:B---3--:R-:W-:Y:S02]  /*17bb0*/  @P2 IMAD.IADD R8, R4, 0x1, -R3 ;  /* 0x0000000104082824 */ /* 0x008fe400078e0a03 */
[----:B------:R-:W-:-:S04]  /*17bc0*/  IMAD R3, R25, 0xc0, RZ ;  /* 0x000000c019037824 */ /* 0x000fc800078e02ff */
        /* <DEDUP_REMOVED lines=8> */
[----:B------:R-:W-:Y:S02]  /*17c50*/  LEA.HI R20, R5, R4, RZ, 0x7 ;  /* 0x0000000405147211 */ /* 0x000fe400078f38ff */
[----:B------:R-:W-:Y:S02]  /*17c60*/  SHF.R.S32.HI R5, RZ, 0x1f, R3 ;  /* 0x0000001fff057819 */ /* 0x000fe40000011403 */
[----:B------:R-:W-:Y:S02]  /*17c70*/  SHF.R.S32.HI R20, RZ, 0x7, R20 ;  /* 0x00000007ff147819 */ /* 0x000fe40000011414 */
[----:B------:R-:W-:Y:S02]  /*17c80*/  LEA.HI R5, R5, R3, RZ, 0x7 ;  /* 0x0000000305057211 */ /* 0x000fe400078f38ff */
[----:B------:R-:W-:Y:S01]  /*17c90*/  SHF.R.U32.HI R4, RZ, 0x10, R2 ;  /* 0x00000010ff047819 */ /* 0x000fe20000011602 */
[----:B------:R-:W-:Y:S01]  /*17ca0*/  IMAD.MOV.U32 R2, RZ, RZ, RZ ;  /* 0x000000ffff027224 */ /* 0x000fe200078e00ff */
[----:B------:R-:W-:-:S04]  /*17cb0*/  SHF.R.S32.HI R5, RZ, 0x7, R5 ;  /* 0x00000007ff057819 */ /* 0x000fc80000011405 */
        /* <DEDUP_REMOVED lines=11> */
[----:B------:R1:W3:Y:S02]  /*17d70*/  F2I.FTZ.U32.TRUNC.NTZ R3, R2 ;  /* 0x0000000200037305 */ /* 0x0002e4000021f000 */
[----:B-1----:R-:W-:-:S04]  /*17d80*/  LOP3.LUT R2, R9, R6, RZ, 0x3c, !PT ;  /* 0x0000000609027212 */ /* 0x002fc800078e3cff */
[----:B------:R-:W-:Y:S01]  /*17d90*/  ISETP.GE.AND P3, PT, R2, RZ, PT ;  /* 0x000000ff0200720c */ /* 0x000fe20003f66270 */
[----:B---3--:R-:W-:-:S04]  /*17da0*/  IMAD.MOV R2, RZ, RZ, -R3 ;  /* 0x000000ffff027224 */ /* 0x008fc800078e0a03 */
[----:B--2---:R-:W-:Y:S02]  /*17db0*/  IMAD R11, R2, R7, RZ ;  /* 0x00000007020b7224 */ /* 0x004fe400078e02ff */
        /* <DEDUP_REMOVED lines=16> */
.L_x_10853:
[----:B------:R-:W-:Y:S05]  /*17ec0*/  BSYNC B0 ;  /* 0x0000000000007941 */ /* 0x000fea0003800000 */
.L_x_10852:
        /* <DEDUP_REMOVED lines=23> */
[----:B------:R1:W3:Y:S02]  /*18040*/  SHFL.IDX PT, R14, R5, RZ, 0x1f ;  /* 0x00001fff050e7589 */ /* 0x0002e400000e0000 */
.L_x_11003:
[----:B---3--:R-:W-:Y:S02]  /*18050*/  ISETP.NE.AND P0, PT, R14, RZ, PT ;  /* 0x000000ff0e00720c */ /* 0x008fe40003f05270 */
[----:B------:R-:W-:-:S11]  /*18060*/  PLOP3.LUT P6, PT, PT, PT, PT, 0x8, 0x0 ;  /* 0x000000000000781c */ /* 0x000fd60003fce170 */
[----:B------:R-:W-:Y:S05]  /*18070*/  @P0 BRA `(.L_x_10857) ;  /* 0x00000000000c0947 */ /* 0x000fea0003800000 */
[----:B------:R-:W-:-:S03]  /*18080*/  UMOV UR4, 0xffffffff ;  /* 0xffffffff00047882 */ /* 0x000fc60000000000 */
[----:B------:R-:W-:Y:S05]  /*18090*/  BRA.DIV UR4, `(.L_x_10858) ;  /* 0x0000006604987947 */ /* 0x000fea000b800000 */
[----:B------:R-:W-:-:S13]  /*180a0*/  ELECT P6, URZ, PT ;  /* 0x00000000003f782f */ /* 0x000fda00038c0000 */
.L_x_10857:
[----:B-1----:R-:W3:Y:S01]  /*180b0*/  LDL R5, [R1+0x50] ;  /* 0x0000500001057983 */ /* 0x002ee20000100800 */
[----:B------:R-:W-:Y:S01]  /*180c0*/  BSSY B1, `(.L_x_10859) ;  /* 0x0000008000017945 */ /* 0x000fe20003800000 */
[----:B---3--:R-:W-:-:S05]  /*180d0*/  VIADD R5, R5, 0x1 ;  /* 0x0000000105057836 */ /* 0x008fca0000000000 */
[----:B------:R-:W-:-:S04]  /*180e0*/  LEA.HI R6, R5, R5, RZ, 0x1 ;  /* 0x0000000505067211 */ /* 0x000fc800078f08ff */
[----:B------:R-:W-:-:S05]  /*180f0*/  LOP3.LUT R6, R6, 0xfffffffe, RZ, 0xc0, !PT ;  /* 0xfffffffe06067812 */ /* 0x000fca00078ec0ff */
[----:B------:R-:W-:-:S05]  /*18100*/  IMAD.IADD R5, R5, 0x1, -R6 ;  /* 0x0000000105057824 */ /* 0x000fca00078e0a06 */
[----:B------:R-:W-:-:S04]  /*18110*/  SHF.L.U32 R5, R5, 0x1f, RZ ;  /* 0x0000001f05057819 */ /* 0x000fc800000006ff */
[----:B------:R-:W1:Y:S02]  /*18120*/  SYNCS.PHASECHK.TRANS64.TRYWAIT P0, [R17+URZ+0x19c20], R5 ;  /* 0x019c2005110075a7 */ /* 0x000e64000800017f */
[----:B-1----:R-:W-:Y:S05]  /*18130*/  @!P0 BRA `(.L_x_10860) ;  /* 0x0000006400908947 */ /* 0x002fea0003800000 */
.L_x_11006:
[----:B------:R-:W-:Y:S05]  /*18140*/  BSYNC B1 ;  /* 0x0000000000017941 */ /* 0x000fea0003800000 */
.L_x_10859:
        /* <DEDUP_REMOVED lines=11> */
.L_x_11007:
[----:B------:R-:W-:Y:S05]  /*18200*/  BSYNC B2 ;  /* 0x0000000000027941 */ /* 0x000fea0003800000 */
.L_x_10863:
        /* <DEDUP_REMOVED lines=9> */
.L_x_10866:
[----:B------:R-:W-:Y:S05]  /*182a0*/  BSYNC B2 ;  /* 0x0000000000027941 */ /* 0x000fea0003800000 */
.L_x_10865:
[----:B-1----:R-:W-:Y:S01]  /*182b0*/  IMAD.MOV.U32 R5, RZ, RZ, RZ ;  /* 0x000000ffff057224 */ /* 0x002fe200078e00ff */
        /* <DEDUP_REMOVED lines=9> */
[----:B------:R-:W-:Y:S01]  /*18350*/  VIADD R9, R7, 0x13800 ;  /* 0x0001380007097836 */ /* 0x000fe20000000000 */
[----:B------:R-:W-:-:S09]  /*18360*/  UMOV UR7, 0x12f00000 ;  /* 0x12f0000000077882 */ /* 0x000fd20000000000 */
.L_x_10867:
        /* <DEDUP_REMOVED lines=16> */
.L_x_10868:
        /* <DEDUP_REMOVED lines=16> */
.L_x_10869:
        /* <DEDUP_REMOVED lines=13> */
.L_x_11008:
[----:B------:R-:W-:Y:S05]  /*18640*/  BSYNC B2 ;  /* 0x0000000000027941 */ /* 0x000fea0003800000 */
.L_x_10870:
        /* <DEDUP_REMOVED lines=11> */
.L_x_10873:
[----:B------:R-:W-:Y:S05]  /*18700*/  BSYNC B2 ;  /* 0x0000000000027941 */ /* 0x000fea0003800000 */
.L_x_10872:
[----:B------:R-:W-:Y:S01]  /*18710*/  R2UR UR6, R12 ;  /* 0x000000000c0672ca */ /* 0x000fe200000e0000 */
[----:B------:R-:W-:Y:S01]  /*18720*/  IMAD.MOV.U32 R5, RZ, RZ, RZ ;  /* 0x000000ffff057224 */ /* 0x000fe200078e00ff */
[----:B------:R-:W-:Y:S01]  /*18730*/  R2UR UR7, R13 ;  /* 0x000000000d0772ca */ /* 0x000fe200000e0000 */
[----:B------:R-:W-:Y:S01]  /*18740*/  UIADD3 UR4, UP0, UR38, 0x670, URZ ;  /* 0x0000067026047890 */ /* 0x000fe2000ff1e03f */
[----:B------:R-:W-:Y:S01]  /*18750*/  PLOP3.LUT P0, PT, PT, PT, PT, 0x80, 0x0 ;  /* 0x000000000000781c */ /* 0x000fe20003f0f070 */
[----:B-12---:R-:W-:Y:S01]  /*18760*/  VIADD R8, R8, 0x19cb0 ;  /* 0x00019cb008087836 */ /* 0x006fe20000000000 */
[----:B------:R-:W-:Y:S01]  /*18770*/  R2UR UR10, R5 ;  /* 0x00000000050a72ca */ /* 0x000fe200000e0000 */
[----:B------:R-:W-:Y:S01]  /*18780*/  VIADD R5, R7, 0x9000 ;  /* 0x0000900007057836 */ /* 0x000fe20000000000 */
[----:B------:R-:W-:-:S13]  /*18790*/  UIADD3.X UR5, URZ, UR39, URZ, UP0, !UPT ;  /* 0x000000273f057290 */ /* 0x000fda00087fe43f */
.L_x_10874:
        /* <DEDUP_REMOVED lines=15> */
.L_x_10875:
        /* <DEDUP_REMOVED lines=15> */
.L_x_10876:
        /* <DEDUP_REMOVED lines=10> */
.L_x_10862:
[----:B------:R-:W-:Y:S05]  /*18a20*/  BSYNC B1 ;  /* 0x0000000000017941 */ /* 0x000fea0003800000 */
.L_x_10861:
[----:B------:R-:W3:Y:S01]  /*18a30*/  LDL.LU R9, [R1+0x8] ;  /* 0x0000080001097983 */ /* 0x000ee20000300800 */
[----:B------:R-:W-:Y:S01]  /*18a40*/  VIADD R29, R29, 0x1 ;  /* 0x000000011d1d7836 */ /* 0x000fe20000000000 */
[----:B------:R-:W-:Y:S01]  /*18a50*/  PLOP3.LUT P0, PT, PT, PT, PT, 0x8, 0x0 ;  /* 0x000000000000781c */ /* 0x000fe20003f0e170 */
[----:B------:R-:W-:-:S03]  /*18a60*/  VIADD R10, R10, 0xfffffffe ;  /* 0xfffffffe0a0a7836 */ /* 0x000fc60000000000 */
[C---:B------:R-:W-:Y:S02]  /*18a70*/  ISETP.NE.AND P1, PT, R29.reuse, 0x2, PT ;  /* 0x000000021d00780c */ /* 0x040fe40003f25270 */
[----:B------:R-:W-:Y:S02]  /*18a80*/  ISETP.GE.AND P2, PT, R10, R3, PT ;  /* 0x000000030a00720c */ /* 0x000fe40003f46270 */
[----:B-1----:R-:W-:Y:S02]  /*18a90*/  SEL R5, RZ, 0x1, P1 ;  /* 0x00000001ff057807 */ /* 0x002fe40000800000 */
[----:B------:R-:W-:Y:S02]  /*18aa0*/  SEL R29, R29, RZ, P1 ;  /* 0x000000ff1d1d7207 */ /* 0x000fe40000800000 */
[----:B---3--:R-:W-:-:S05]  /*18ab0*/  LOP3.LUT R9, R9, R5, RZ, 0x3c, !PT ;  /* 0x0000000509097212 */ /* 0x008fca00078e3cff */
[----:B------:R1:W-:Y:S02]  /*18ac0*/  STL [R1+0x8], R9 ;  /* 0x0000080901007387 */ /* 0x0003e40000100800 */
[----:B------:R-:W-:Y:S05]  /*18ad0*/  @!P2 BRA `(.L_x_10855) ;  /* 0x000000080060a947 */ /* 0x000fea0003800000 */
.L_x_10893:
[----:B------:R-:W-:Y:S05]  /*18ae0*/  YIELD ;  /* 0x0000000000007946 */ /* 0x000fea0003800000 */
[----:B------:R-:W-:Y:S04]  /*18af0*/  BSSY B1, `(.L_x_10877) ;  /* 0x000008c000017945 */ /* 0x000fe80003800000 */
[----:B---3--:R-:W-:Y:S05]  /*18b00*/  @!P6 BRA `(.L_x_10878) ;  /* 0x000000080028e947 */ /* 0x008fea0003800000 */
[----:B------:R-:W3:Y:S01]  /*18b10*/  LDL R6, [R1+0x8] ;  /* 0x0000080001067983 */ /* 0x000ee20000100800 */
[----:B-1----:R-:W-:Y:S01]  /*18b20*/  IMAD R9, R29, 0x8, R17 ;  /* 0x000000081d097824 */ /* 0x002fe200078e0211 */
[----:B------:R-:W1:Y:S01]  /*18b30*/  S2R R5, SR_TID.X ;  /* 0x0000000000057919 */ /* 0x000e620000002100 */
[----:B------:R-:W-:Y:S01]  /*18b40*/  BSSY B2, `(.L_x_10879) ;  /* 0x0000006000027945 */ /* 0x000fe20003800000 */
[----:B-1----:R-:W-:-:S04]  /*18b50*/  LOP3.LUT R5, R5, 0x7f, RZ, 0xc0, !PT ;  /* 0x0000007f05057812 */ /* 0x002fc800078ec0ff */
[----:B------:R-:W-:Y:S02]  /*18b60*/  ISETP.NE.AND P2, PT, R5, RZ, PT ;  /* 0x000000ff0500720c */ /* 0x000fe40003f45270 */
[----:B---3--:R-:W-:-:S04]  /*18b70*/  SHF.L.U32 R8, R6, 0x1f, RZ ;  /* 0x0000001f06087819 */ /* 0x008fc800000006ff */
[----:B------:R-:W1:Y:S02]  /*18b80*/  SYNCS.PHASECHK.TRANS64.TRYWAIT P1, [R9+URZ+0x19ca0], R8 ;  /* 0x019ca008090075a7 */ /* 0x000e64000802017f */
[----:B-1----:R-:W-:Y:S05]  /*18b90*/  @!P1 BRA `(.L_x_10880) ;  /* 0x0000005c00349947 */ /* 0x002fea0003800000 */
.L_x_11009:
[----:B------:R-:W-:Y:S05]  /*18ba0*/  BSYNC B2 ;  /* 0x0000000000027941 */ /* 0x000fea0003800000 */
.L_x_10879:
        /* <DEDUP_REMOVED lines=9> */
.L_x_10882:
[----:B------:R-:W-:Y:S05]  /*18c40*/  BSYNC B2 ;  /* 0x0000000000027941 */ /* 0x000fea0003800000 */
.L_x_10881:
        /* <DEDUP_REMOVED lines=8> */
[----:B--2---:R-:W-:Y:S01]  /*18cd0*/  VIADD R11, R7, 0x13800 ;  /* 0x00013800070b7836 */ /* 0x004fe20000000000 */
[----:B------:R-:W-:Y:S01]  /*18ce0*/  UMOV UR6, 0x0 ;  /* 0x0000000000067882 */ /* 0x000fe20000000000 */
[----:B------:R-:W-:-:S10]  /*18cf0*/  UMOV UR7, 0x12f00000 ;  /* 0x12f0000000077882 */ /* 0x000fd40000000000 */
.L_x_10883:
        /* <DEDUP_REMOVED lines=12> */
[----:B------:R-:W-:Y:S01]  /*18dc0*/  UMOV UR6, 0x0 ;  /* 0x0000000000067882 */ /* 0x000fe20000000000 */
[----:B------:R-:W-:Y:S02]  /*18dd0*/  UMOV UR7, 0x12f00000 ;  /* 0x12f0000000077882 */ /* 0x000fe40000000000 */
[----:B------:R-:W-:Y:S01]  /*18de0*/  R2UR UR10, R11 ;  /* 0x000000000b0a72ca */ /* 0x000fe200000e0000 */
[----:B------:R-:W-:-:S14]  /*18df0*/  VIADD R11, R7, 0x14800 ;  /* 0x00014800070b7836 */ /* 0x000fdc0000000000 */
.L_x_10884:
        /* <DEDUP_REMOVED lines=16> */
.L_x_10885:
        /* <DEDUP_REMOVED lines=13> */
.L_x_11010:
[----:B------:R-:W-:Y:S05]  /*18fd0*/  BSYNC B2 ;  /* 0x0000000000027941 */ /* 0x000fea0003800000 */
.L_x_10886:
        /* <DEDUP_REMOVED lines=11> */
.L_x_10889:
[----:B------:R-:W-:Y:S05]  /*19090*/  BSYNC B2 ;  /* 0x0000000000027941 */ /* 0x000fea0003800000 */
.L_x_10888:
        /* <DEDUP_REMOVED lines=8> */
.L_x_10890:
        /* <DEDUP_REMOVED lines=11> */
[----:B------:R-:W-:Y:S01]  /*191d0*/  R2UR UR6, R12 ;  /* 0x000000000c0672ca */ /* 0x000fe200000e0000 */
[----:B------:R-:W-:Y:S01]  /*191e0*/  VIADD R5, R7, 0xa000 ;  /* 0x0000a00007057836 */ /* 0x000fe20000000000 */
[----:B------:R-:W-:Y:S02]  /*191f0*/  R2UR UR7, R13 ;  /* 0x000000000d0772ca */ /* 0x000fe400000e0000 */
[----:B------:R-:W-:Y:S02]  /*19200*/  R2UR UR10, R8 ;  /* 0x00000000080a72ca */ /* 0x000fe400000e0000 */
[----:B------:R-:W-:-:S13]  /*19210*/  PLOP3.LUT P1, PT, PT, PT, PT, 0x80, 0x0 ;  /* 0x000000000000781c */ /* 0x000fda0003f2f070 */
.L_x_10891:
        /* <DEDUP_REMOVED lines=15> */
.L_x_10892:
        /* <DEDUP_REMOVED lines=10> */
.L_x_10878:
[----:B------:R-:W-:Y:S05]  /*193b0*/  BSYNC B1 ;  /* 0x0000000000017941 */ /* 0x000fea0003800000 */
.L_x_10877:
[----:B------:R-:W3:Y:S01]  /*193c0*/  LDL.LU R8, [R1+0x8] ;  /* 0x0000080001087983 */ /* 0x000ee20000300800 */
[----:B------:R-:W-:Y:S01]  /*193d0*/  VIADD R29, R29, 0x1 ;  /* 0x000000011d1d7836 */ /* 0x000fe20000000000 */
[C---:B------:R-:W-:Y:S01]  /*193e0*/  ISETP.GT.AND P2, PT, R10.reuse, R3, PT ;  /* 0x000000030a00720c */ /* 0x040fe20003f44270 */
[----:B------:R-:W-:-:S03]  /*193f0*/  VIADD R10, R10, 0xffffffff ;  /* 0xffffffff0a0a7836 */ /* 0x000fc60000000000 */
[----:B------:R-:W-:-:S04]  /*19400*/  ISETP.NE.AND P1, PT, R29, 0x2, PT ;  /* 0x000000021d00780c */ /* 0x000fc80003f25270 */
[----:B------:R-:W-:Y:S02]  /*19410*/  SEL R5, RZ, 0x1, P1 ;  /* 0x00000001ff057807 */ /* 0x000fe40000800000 */
[----:B------:R-:W-:Y:S02]  /*19420*/  SEL R29, R29, RZ, P1 ;  /* 0x000000ff1d1d7207 */ /* 0x000fe40000800000 */
[----:B---3--:R-:W-:-:S05]  /*19430*/  LOP3.LUT R8, R8, R5, RZ, 0x3c, !PT ;  /* 0x0000000508087212 */ /* 0x008fca00078e3cff */
[----:B------:R3:W-:Y:S01]  /*19440*/  STL [R1+0x8], R8 ;  /* 0x0000080801007387 */ /* 0x0007e20000100800 */
[----:B------:R-:W-:Y:S05]  /*19450*/  @P2 BRA `(.L_x_10893) ;  /* 0xfffffff400a02947 */ /* 0x000fea000383ffff */
.L_x_10855:
[----:B------:R-:W-:Y:S05]  /*19460*/  BSYNC B0 ;  /* 0x0000000000007941 */ /* 0x000fea0003800000 */
.L_x_10854:
[----:B------:R-:W4:Y:S01]  /*19470*/  LDC R0, c[0x0][0x448] ;  /* 0x00011200ff007b82 */ /* 0x000f220000000800 */
[----:B------:R-:W-:Y:S01]  /*19480*/  IMAD.MOV.U32 R2, RZ, RZ, 0xc0 ;  /* 0x000000c0ff027424 */ /* 0x000fe200078e00ff */
[----:B------:R-:W-:Y:S01]  /*19490*/  ISETP.NE.AND P2, PT, R4, RZ, PT ;  /* 0x000000ff0400720c */ /* 0x000fe20003f45270 */
[----:B------:R-:W-:Y:S05]  /*194a0*/  @!P0 WARPSYNC.ALL ;  /* 0x0000000000008948 */ /* 0x000fea0003800000 */
[----:B------:R-:W-:Y:S01]  /*194b0*/  IMAD R2, R25, R2, 0xbf ;  /* 0x000000bf19027424 */ /* 0x000fe200078e0202 */
[----:B------:R-:W-:Y:S06]  /*194c0*/  BSSY B0, `(.L_x_10894) ;  /* 0x000002a000007945 */ /* 0x000fec0003800000 */
[----:B------:R-:W0:Y:S08]  /*194d0*/  @!P2 LDC R4, c[0x0][0x9f0] ;  /* 0x00027c00ff04ab82 */ /* 0x000e300000000800 */
[----:B------:R-:W-:Y:S01]  /*194e0*/  @!P0 BAR.SYNC.DEFER_BLOCKING 0xc, 0x200 ;  /* 0x0308000000008b1d */ /* 0x000fe20000010000 */
[----:B----4-:R-:W-:-:S13]  /*194f0*/  ISETP.NE.AND P1, PT, R0, 0x1, PT ;  /* 0x000000010000780c */ /* 0x010fda0003f25270 */
[----:B------:R-:W4:Y:S08]  /*19500*/  @P1 LDC R0, c[0x0][0x44c] ;  /* 0x00011300ff001b82 */ /* 0x000f300000000800 */
[----:B------:R-:W5:Y:S01]  /*19510*/  @P1 LDC R3, c[0x0][0x450] ;  /* 0x00011400ff031b82 */ /* 0x000f620000000800 */
[----:B----4-:R-:W-:-:S05]  /*19520*/  @P1 IMAD.HI.U32 R0, R2, R0, RZ ;  /* 0x0000000002001227 */ /* 0x010fca00078e00ff */
[----:B-----5:R-:W-:-:S05]  /*19530*/  @P1 SHF.R.U32.HI R2, RZ, R3, R0 ;  /* 0x00000003ff021219 */ /* 0x020fca0000011600 */
[----:B------:R-:W-:-:S05]  /*19540*/  IMAD.IADD R2, R21, 0x1, R2 ;  /* 0x0000000115027824 */ /* 0x000fca00078e0202 */
[----:B------:R-:W-:-:S04]  /*19550*/  SHF.R.S32.HI R0, RZ, 0x1f, R2 ;  /* 0x0000001fff007819 */ /* 0x000fc80000011402 */
[----:B------:R-:W-:Y:S01]  /*19560*/  LEA.HI R0, R0, R2, RZ, 0x7 ;  /* 0x0000000200007211 */ /* 0x000fe200078f38ff */
[----:B------:R-:W-:-:S03]  /*19570*/  IMAD.MOV.U32 R2, RZ, RZ, RZ ;  /* 0x000000ffff027224 */ /* 0x000fc600078e00ff */
        /* <DEDUP_REMOVED lines=12> */
[----:B---3--:R-:W-:Y:S01]  /*19640*/  IMAD.HI.U32 R8, R3, R6, R2 ;  /* 0x0000000603087227 */ /* 0x008fe200078e0002 */
        /* <DEDUP_REMOVED lines=17> */
.L_x_10895:
[----:B------:R-:W-:Y:S05]  /*19760*/  BSYNC B0 ;  /* 0x0000000000007941 */ /* 0x000fea0003800000 */
.L_x_10894:
        /* <DEDUP_REMOVED lines=13> */
[----:B------:R-:W4:Y:S01]  /*19840*/  POPC R5, UR4 ;  /* 0x0000000400057d09 */ /* 0x000f220008000000 */
[----:B0-----:R-:W-:-:S02]  /*19850*/  ISETP.EQ.U32.AND P0, PT, R0, R3, PT ;  /* 0x000000030000720c */ /* 0x001fc40003f02070 */
[----:B------:R-:W4:Y:S11]  /*19860*/  LDC.64 R2, c[0x0][0xc60] ;  /* 0x00031800ff027b82 */ /* 0x000f360000000a00 */
[----:B----4-:R-:W4:Y:S01]  /*19870*/  @P0 ATOMG.E.ADD.STRONG.GPU PT, R3, desc[UR40][R2.64], R5 ;  /* 0x00000005020309a8 */ /* 0x010f2200081ee1e8 */
[----:B------:R-:W0:Y:S02]  /*19880*/  S2R R4, SR_LTMASK ;  /* 0x0000000000047919 */ /* 0x000e240000003900 */
[----:B0-----:R-:W-:-:S04]  /*19890*/  LOP3.LUT R4, R4, UR4, RZ, 0xc0, !PT ;  /* 0x0000000404047c12 */ /* 0x001fc8000f8ec0ff */
[----:B------:R-:W0:Y:S01]  /*198a0*/  POPC R7, R4 ;  /* 0x0000000400077309 */ /* 0x000e220000000000 */
[----:B----4-:R-:W0:Y:S02]  /*198b0*/  SHFL.IDX PT, R0, R3, R0, 0x1f ;  /* 0x00001f0003007589 */ /* 0x010e2400000e0000 */
[----:B0-----:R-:W-:Y:S01]  /*198c0*/  IADD3 R24, R0, UR36, R7 ;  /* 0x0000002400187c10 */ /* 0x001fe2000fffe007 */
[----:B------:R-:W-:Y:S06]  /*198d0*/  BRA `(.L_x_10897) ;  /* 0x0000003000647947 */ /* 0x000fec0003800000 */
.L_x_10896:
        /* <DEDUP_REMOVED lines=14> */
[----:B--2---:R-:W-:Y:S02]  /*199c0*/  IMAD.U32 R11, RZ, RZ, UR5 ;  /* 0x00000005ff0b7e24 */ /* 0x004fe4000f8e00ff */
[----:B---3--:R-:W-:Y:S02]  /*199d0*/  IMAD.MOV.U32 R8, RZ, RZ, 0x70 ;  /* 0x00000070ff087424 */ /* 0x008fe400078e00ff */
[----:B------:R-:W-:Y:S02]  /*199e0*/  IMAD.MOV.U32 R12, RZ, RZ, 0x1 ;  /* 0x00000001ff0c7424 */ /* 0x000fe400078e00ff */
[----:B------:R-:W-:-:S07]  /*199f0*/  IMAD.MOV.U32 R13, RZ, RZ, RZ ;  /* 0x000000ffff0d7224 */ /* 0x000fce00078e00ff */
[----:B------:R-:W-:-:S07]  /*19a00*/  LEPC R20, `(.L_x_10899) ;  /* 0x000000001014794e */ /* 0x000fce0000000000 */
[----:B01----:R-:W-:Y:S05]  /*19a10*/  CALL.ABS.NOINC R2 ;  /* 0x0000000002007343 */ /* 0x003fea0003c00000 */
.L_x_10899:
[----:B------:R-:W-:Y:S05]  /*19a20*/  BSYNC B6 ;  /* 0x0000000000067941 */ /* 0x000fea0003800000 */
.L_x_10898:
[----:B------:R-:W4:Y:S01]  /*19a30*/  LDL.LU R2, [R1+0xc] ;  /* 0x00000c0001027983 */ /* 0x000f220000300800 */
[----:B------:R-:W-:Y:S01]  /*19a40*/  VIADD R0, R17, 0x9000 ;  /* 0x0000900011007836 */ /* 0x000fe20000000000 */
[----:B------:R-:W-:Y:S04]  /*19a50*/  BSSY B6, `(.L_x_10900) ;  /* 0x0000016000067945 */ /* 0x000fe80003800000 */
[----:B------:R-:W-:Y:S02]  /*19a60*/  LOP3.LUT P0, RZ, R0, 0x9f, RZ, 0xc0, !PT ;  /* 0x0000009f00ff7812 */ /* 0x000fe4000780c0ff */
[----:B----4-:R-:W-:-:S11]  /*19a70*/  LOP3.LUT R2, R2, 0xfffffffe, RZ, 0xc0, !PT ;  /* 0xfffffffe02027812 */ /* 0x010fd600078ec0ff */
[----:B------:R-:W-:-:S05]  /*19a80*/  @P0 LOP3.LUT R2, R2, 0x1, RZ, 0xfc, !PT ;  /* 0x0000000102020812 */ /* 0x000fca00078efcff */
        /* <DEDUP_REMOVED lines=18> */
.L_x_10901:
[----:B------:R-:W-:Y:S05]  /*19bb0*/  BSYNC B6 ;  /* 0x0000000000067941 */ /* 0x000fea0003800000 */
.L_x_10900:
[----:B------:R-:W-:Y:S01]  /*19bc0*/  VIADD R23, R17, 0x3000 ;  /* 0x0000300011177836 */ /* 0x000fe20000000000 */
[----:B------:R-:W-:Y:S04]  /*19bd0*/  BSSY B6, `(.L_x_10902) ;  /* 0x0000013000067945 */ /* 0x000fe80003800000 */
[----:B------:R-:W-:-:S13]  /*19be0*/  LOP3.LUT P0, RZ, R23, 0x3ff, RZ, 0xc0, !PT ;  /* 0x000003ff17ff7812 */ /* 0x000fda000780c0ff */
        /* <DEDUP_REMOVED lines=17> */
.L_x_10903:
[----:B------:R-:W-:Y:S05]  /*19d00*/  BSYNC B6 ;  /* 0x0000000000067941 */ /* 0x000fea0003800000 */
.L_x_10902:
[----:B0-----:R-:W4:Y:S01]  /*19d10*/  LDL R2, [R1+0xc] ;  /* 0x00000c0001027983 */ /* 0x001f220000100800 */
[----:B------:R-:W-:Y:S01]  /*19d20*/  BSSY B6, `(.L_x_10904) ;  /* 0x0000013000067945 */ /* 0x000fe20003800000 */
[----:B----4-:R-:W-:-:S13]  /*19d30*/  LOP3.LUT P6, RZ, R2, 0x1, RZ, 0xc0, !PT ;  /* 0x0000000102ff7812 */ /* 0x010fda00078cc0ff */
        /* <DEDUP_REMOVED lines=17> */
.L_x_10905:
[----:B------:R-:W-:Y:S05]  /*19e50*/  BSYNC B6 ;  /* 0x0000000000067941 */ /* 0x000fea0003800000 */
.L_x_10904:
[----:B------:R-:W4:Y:S01]  /*19e60*/  LDL.LU R20, [R1+0x14] ;  /* 0x0000140001147983 */ /* 0x000f220000300800 */
[----:B------:R-:W-:Y:S02]  /*19e70*/  ULDC.64 UR4, c[0x0][0x9f8] ;  /* 0x00027e0000047ab9 */ /* 0x000fe40000000a00 */
[----:B------:R-:W-:-:S04]  /*19e80*/  ISETP.NE.U32.AND P0, PT, RZ, UR4, PT ;  /* 0x00000004ff007c0c */ /* 0x000fc8000bf05070 */
[----:B------:R-:W-:-:S13]  /*19e90*/  ISETP.NE.AND.EX P0, PT, RZ, UR5, PT, P0 ;  /* 0x00000005ff007c0c */ /* 0x000fda000bf05300 */
[----:B------:R-:W-:-:S04]  /*19ea0*/  @P0 IADD3 R2, P1, R18, UR4, RZ ;  /* 0x0000000412020c10 */ /* 0x000fc8000ff3e0ff */
[----:B----4-:R-:W-:Y:S01]  /*19eb0*/  @P0 IADD3.X R3, R20, UR5, RZ, P1, !PT ;  /* 0x0000000514030c10 */ /* 0x010fe20008ffe4ff */
[----:B------:R-:W-:-:S04]  /*19ec0*/  ULDC.64 UR4, c[0x0][0xa08] ;  /* 0x0002820000047ab9 */ /* 0x000fc80000000a00 */
[----:B------:R0:W3:Y:S02]  /*19ed0*/  @P0 LDG.E R26, desc[UR40][R2.64] ;  /* 0x00000028021a0981 */ /* 0x0000e4000c1e1900 */
[----:B0-----:R-:W0:Y:S02]  /*19ee0*/  LDC.64 R2, c[0x0][0x418] ;  /* 0x00010600ff027b82 */ /* 0x001e240000000a00 */
[----:B0-----:R-:W-:Y:S01]  /*19ef0*/  LOP3.LUT P0, RZ, R2, UR4, RZ, 0xfc, !PT ;  /* 0x0000000402ff7c12 */ /* 0x001fe2000f80fcff */
[----:B------:R-:W-:-:S03]  /*19f00*/  UMOV UR4, 0xffffffff ;  /* 0xffffffff00047882 */ /* 0x000fc60000000000 */
[----:B------:R-:W-:Y:S02]  /*19f10*/  LOP3.LUT P0, RZ, R3, UR5, RZ, 0xfc, P0 ;  /* 0x0000000503ff7c12 */ /* 0x000fe4000800fcff */
[----:B---3--:R-:W-:Y:S02]  /*19f20*/  SHF.R.S32.HI R8, RZ, 0x1f, R26 ;  /* 0x0000001fff087819 */ /* 0x008fe4000001141a */
[----:B------:R-:W-:-:S03]  /*19f30*/  SEL R18, R26, RZ, !P0 ;  /* 0x000000ff1a127207 */ /* 0x000fc60004000000 */
[----:B------:R0:W-:Y:S01]  /*19f40*/  STL [R1+0x14], R8 ;  /* 0x0000140801007387 */ /* 0x0001e20000100800 */
[----:B------:R-:W-:Y:S05]  /*19f50*/  BRA.DIV UR4, `(.L_x_10906) ;  /* 0x0000004a046c7947 */ /* 0x000fea000b800000 */
[----:B------:R-:W3:Y:S02]  /*19f60*/  S2R R0, SR_TID.X ;  /* 0x0000000000007919 */ /* 0x000ee40000002100 */
[----:B---3--:R-:W-:-:S04]  /*19f70*/  SHF.R.U32.HI R0, RZ, 0x5, R0 ;  /* 0x00000005ff007819 */ /* 0x008fc80000011600 */
[----:B------:R-:W-:-:S05]  /*19f80*/  LOP3.LUT R0, R0, 0x3, RZ, 0xc0, !PT ;  /* 0x0000000300007812 */ /* 0x000fca00078ec0ff */
[----:B------:R3:W4:Y:S02]  /*19f90*/  SHFL.IDX PT, R14, R0, RZ, 0x1f ;  /* 0x00001fff000e7589 */ /* 0x00072400000e0000 */
.L_x_11013:
[----:B---3--:R-:W3:Y:S01]  /*19fa0*/  LDL.LU R0, [R1+0xc] ;  /* 0x00000c0001007983 */ /* 0x008ee20000300800 */
[----:B------:R-:W-:Y:S02]  /*19fb0*/  PLOP3.LUT P1, PT, PT, PT, PT, 0x8, 0x0 ;  /* 0x000000000000781c */ /* 0x000fe40003f2e170 */
[----:B----4-:R-:W-:Y:S02]  /*19fc0*/  ISETP.NE.AND P0, PT, R14, RZ, PT ;  /* 0x000000ff0e00720c */ /* 0x010fe40003f05270 */
[----:B---3--:R-:W-:-:S09]  /*19fd0*/  LOP3.LUT R0, R0, 0xfffffffe, RZ, 0xc0, !PT ;  /* 0xfffffffe00007812 */ /* 0x008fd200078ec0ff */
[----:B------:R-:W-:-:S05]  /*19fe0*/  @P1 LOP3.LUT R0, R0, 0x1, RZ, 0xfc, !PT ;  /* 0x0000000100001812 */ /* 0x000fca00078efcff */
[----:B------:R3:W-:Y:S01]  /*19ff0*/  STL [R1+0xc], R0 ;  /* 0x00000c0001007387 */ /* 0x0007e20000100800 */
[----:B------:R-:W-:Y:S05]  /*1a000*/  @P0 BRA `(.L_x_10907) ;  /* 0x0000000400ac0947 */ /* 0x000fea0003800000 */
[----:B------:R-:W-:-:S03]  /*1a010*/  UMOV UR4, 0xffffffff ;  /* 0xffffffff00047882 */ /* 0x000fc60000000000 */
[----:B------:R-:W-:Y:S05]  /*1a020*/  BRA.DIV UR4, `(.L_x_10908) ;  /* 0x0000004a046c7947 */ /* 0x000fea000b800000 */
[----:B------:R-:W-:-:S13]  /*1a030*/  ELECT P6, URZ, PT ;  /* 0x00000000003f782f */ /* 0x000fda00038c0000 */
.L_x_11016:
[----:B------:R-:W-:Y:S05]  /*1a040*/  @!P6 BRA `(.L_x_10907) ;  /* 0x00000004009ce947 */ /* 0x000fea0003800000 */
[----:B---3--:R-:W3:Y:S01]  /*1a050*/  LDL R0, [R1+0x3c] ;  /* 0x00003c0001007983 */ /* 0x008ee20000100800 */
[----:B------:R-:W-:-:S04]  /*1a060*/  ISETP.NE.U32.AND P0, PT, R2, RZ, PT ;  /* 0x000000ff0200720c */ /* 0x000fc80003f05070 */
[----:B------:R-:W-:Y:S01]  /*1a070*/  ISETP.NE.AND.EX P0, PT, R3, RZ, PT, P0 ;  /* 0x000000ff0300720c */ /* 0x000fe20003f05300 */
[----:B---3--:R-:W-:-:S12]  /*1a080*/  VIADD R0, R0, 0xffffffff ;  /* 0xffffffff00007836 */ /* 0x008fd80000000000 */
[----:B------:R-:W-:Y:S05]  /*1a090*/  @!P0 BRA `(.L_x_10909) ;  /* 0x0000000000448947 */ /* 0x000fea0003800000 */
[----:B------:R-:W3:Y:S01]  /*1a0a0*/  LDC R7, c[0x0][0x43c] ;  /* 0x00010f00ff077b82 */ /* 0x000ee20000000800 */
[----:B------:R-:W-:Y:S01]  /*1a0b0*/  ULDC.64 UR4, c[0x0][0x428] ;  /* 0x00010a0000047ab9 */ /* 0x000fe20000000a00 */
[----:B---3--:R-:W-:-:S13]  /*1a0c0*/  ISETP.NE.AND P0, PT, R7, 0x1, PT ;  /* 0x000000010700780c */ /* 0x008fda0003f05270 */
[----:B------:R-:W3:Y:S02]  /*1a0d0*/  @P0 LDC.64 R4, c[0x0][0x440] ;  /* 0x00011000ff040b82 */ /* 0x000ee40000000a00 */
[----:B---3--:R-:W-:-:S04]  /*1a0e0*/  @P0 IMAD.HI.U32 R6, R0, R4, RZ ;  /* 0x0000000400060227 */ /* 0x008fc800078e00ff */
        /* <DEDUP_REMOVED lines=12> */
.L_x_10909:
[----:B---3--:R-:W3:Y:S01]  /*1a1b0*/  LDL R3, [R1] ;  /* 0x0000000001037983 */ /* 0x008ee20000100800 */
[----:B------:R-:W-:Y:S01]  /*1a1c0*/  IMAD R4, R22, 0x8, R17 ;  /* 0x0000000816047824 */ /* 0x000fe200078e0211 */
[----:B------:R-:W4:Y:S02]  /*1a1d0*/  S2R R2, SR_TID.X ;  /* 0x0000000000027919 */ /* 0x000f240000002100 */
[----:B----4-:R-:W-:-:S04]  /*1a1e0*/  LOP3.LUT R2, R2, 0x7f, RZ, 0xc0, !PT ;  /* 0x0000007f02027812 */ /* 0x010fc800078ec0ff */
[----:B------:R-:W-:Y:S02]  /*1a1f0*/  ISETP.NE.AND P1, PT, R2, RZ, PT ;  /* 0x000000ff0200720c */ /* 0x000fe40003f25270 */
[----:B---3--:R-:W-:-:S04]  /*1a200*/  SHF.L.U32 R3, R3, 0x1f, RZ ;  /* 0x0000001f03037819 */ /* 0x008fc800000006ff */
[----:B------:R-:W3:Y:S02]  /*1a210*/  SYNCS.PHASECHK.TRANS64.TRYWAIT P0, [R4+URZ+0x19c80], R3 ;  /* 0x019c8003040075a7 */ /* 0x000ee4000800017f */
[----:B---3--:R-:W-:Y:S05]  /*1a220*/  @!P0 BRA `(.L_x_10910) ;  /* 0x00000048000c8947 */ /* 0x008fea0003800000 */
.L_x_11017:
        /* <DEDUP_REMOVED lines=8> */
.L_x_10911:
[----:B------:R-:W4:Y:S01]  /*1a2b0*/  LDL R5, [R1+0x18] ;  /* 0x0000180001057983 */ /* 0x000f220000100800 */
        /* <DEDUP_REMOVED lines=15> */
[----:B----4-:R-:W-:-:S05]  /*1a3b0*/  IMAD R0, R0, 0x80, R5 ;  /* 0x0000008000007824 */ /* 0x010fca00078e0205 */
[----:B------:R-:W-:-:S13]  /*1a3c0*/  R2UR UR11, R0 ;  /* 0x00000000000b72ca */ /* 0x000fda00000e0000 */
[----:B------:R4:W-:Y:S02]  /*1a3d0*/  UTMALDG.4D [UR8], [UR4], desc[UR6] ;  /* 0x00000608040075b4 */ /* 0x0009e40008019000 */
[----:B----4-:R-:W-:Y:S01]  /*1a3e0*/  UMOV UR8, UR14 ;  /* 0x0000000e00087c82 */ /* 0x010fe20008000000 */
[----:B------:R-:W-:Y:S01]  /*1a3f0*/  UMOV UR10, UR16 ;  /* 0x00000010000a7c82 */ /* 0x000fe20008000000 */
[----:B------:R-:W-:Y:S01]  /*1a400*/  UMOV UR14, 0x40 ;  /* 0x00000040000e7882 */ /* 0x000fe20000000000 */
[----:B------:R4:W-:Y:S02]  /*1a410*/  UTMALDG.4D [UR8], [UR4], desc[UR6] ;  /* 0x00000608040075b4 */ /* 0x0009e40008019000 */
[----:B----4-:R-:W-:Y:S01]  /*1a420*/  UMOV UR8, UR15 ;  /* 0x0000000f00087c82 */ /* 0x010fe20008000000 */
[----:B------:R-:W-:Y:S02]  /*1a430*/  UMOV UR10, UR14 ;  /* 0x0000000e000a7c82 */ /* 0x000fe40008000000 */
[----:B------:R4:W-:Y:S01]  /*1a440*/  UTMALDG.4D [UR8], [UR4], desc[UR6] ;  /* 0x00000608040075b4 */ /* 0x0009e20008019000 */
[----:B------:R-:W0:Y:S02]  /*1a450*/  SYNCS.PHASECHK.TRANS64.TRYWAIT P0, [R4+URZ+0x19c40], R3 ;  /* 0x019c4003040075a7 */ /* 0x000e24000800017f */
[----:B0---4-:R-:W-:Y:S05]  /*1a460*/  @!P0 BRA `(.L_x_10912) ;  /* 0x0000004400908947 */ /* 0x011fea0003800000 */
.L_x_11018:
[----:B------:R-:W-:Y:S05]  /*1a470*/  @P1 BRA `(.L_x_10913) ;  /* 0x00000000001c1947 */ /* 0x000fea0003800000 */
[----:B------:R-:W4:Y:S01]  /*1a480*/  S2R R5, SR_TID.X ;  /* 0x0000000000057919 */ /* 0x000f220000002100 */
[----:B0--3--:R-:W-:-:S04]  /*1a490*/  IMAD.MOV.U32 R3, RZ, RZ, 0x3000 ;  /* 0x00003000ff037424 */ /* 0x009fc800078e00ff */
[----:B------:R0:W-:Y:S01]  /*1a4a0*/  SYNCS.ARRIVE.TRANS64 RZ, [R4+URZ+0x19c30], R3 ;  /* 0x019c300304ff79a7 */ /* 0x0001e2000800003f */
[----:B----4-:R-:W-:-:S04]  /*1a4b0*/  LOP3.LUT R5, R5, 0x1f, RZ, 0xc0, !PT ;  /* 0x0000001f05057812 */ /* 0x010fc800078ec0ff */
[----:B------:R-:W-:-:S13]  /*1a4c0*/  ISETP.NE.AND P0, PT, R5, RZ, PT ;  /* 0x000000ff0500720c */ /* 0x000fda0003f05270 */
[----:B0-----:R-:W-:Y:S05]  /*1a4d0*/  @!P0 BRA `(.L_x_10913) ;  /* 0x0000000000048947 */ /* 0x001fea0003800000 */
[----:B------:R-:W-:Y:S01]  /*1a4e0*/  BPT.TRAP 0x1 ;  /* 0x000000040000795c */ /* 0x000fe20000300000 */
.L_x_10913:
[----:B0--3--:R-:W3:Y:S01]  /*1a4f0*/  LDL.LU R3, [R1+0xc] ;  /* 0x00000c0001037983 */ /* 0x009ee20000300800 */
        /* <DEDUP_REMOVED lines=24> */
[----:B---3--:R-:W-:-:S04]  /*1a680*/  LOP3.LUT R3, R3, 0xfffffffe, RZ, 0xc0, !PT ;  /* 0xfffffffe03037812 */ /* 0x008fc800078ec0ff */
[----:B------:R-:W-:-:S05]  /*1a690*/  @P0 LOP3.LUT R3, R3, 0x1, RZ, 0xfc, !PT ;  /* 0x0000000103030812 */ /* 0x000fca00078efcff */
[----:B------:R4:W-:Y:S01]  /*1a6a0*/  STL [R1+0xc], R3 ;  /* 0x00000c0301007387 */ /* 0x0009e20000100800 */
[----:B------:R-:W-:Y:S01]  /*1a6b0*/  NOP ;  /* 0x0000000000007918 */ /* 0x000fe20000000000 */
.L_x_10907:
[----:B------:R-:W5:Y:S04]  /*1a6c0*/  LDL.LU R4, [R1+0x2c] ;  /* 0x00002c0001047983 */ /* 0x000f680000300800 */
[----:B----4-:R-:W4:Y:S01]  /*1a6d0*/  LDL.LU R3, [R1+0x44] ;  /* 0x0000440001037983 */ /* 0x010f220000300800 */
[----:B------:R-:W-:Y:S05]  /*1a6e0*/  WARPSYNC.ALL ;  /* 0x0000000000007948 */ /* 0x000fea0003800000 */
[----:B------:R-:W-:Y:S01]  /*1a6f0*/  ULDC.64 UR4, c[0x0][0x298] ;  /* 0x0000a60000047ab9 */ /* 0x000fe20000000a00 */
[----:B------:R-:W-:Y:S01]  /*1a700*/  ULDC.64 UR6, c[0x0][0xa00] ;  /* 0x0002800000067ab9 */ /* 0x000fe20000000a00 */
[----:B---3--:R-:W-:Y:S01]  /*1a710*/  VIADD R0, R17, 0xf000 ;  /* 0x0000f00011007836 */ /* 0x008fe20000000000 */
[----:B------:R-:W-:Y:S01]  /*1a720*/  BAR.SYNC.DEFER_BLOCKING 0x8, 0x200 ;  /* 0x0208000000007b1d */ /* 0x000fe20000010000 */
[----:B------:R-:W-:-:S03]  /*1a730*/  ISETP.NE.U32.AND P0, PT, RZ, UR6, PT ;  /* 0x00000006ff007c0c */ /* 0x000fc6000bf05070 */
[----:B------:R-:W-:Y:S02]  /*1a740*/  LOP3.LUT P1, RZ, R0, 0x9f, RZ, 0xc0, !PT ;  /* 0x0000009f00ff7812 */ /* 0x000fe4000782c0ff */
[----:B------:R-:W-:Y:S01]  /*1a750*/  ISETP.NE.AND.EX P0, PT, RZ, UR7, PT, P0 ;  /* 0x00000007ff007c0c */ /* 0x000fe2000bf05300 */
[----:B------:R-:W-:Y:S03]  /*1a760*/  BSSY B6, `(.L_x_10914) ;  /* 0x000001c000067945 */ /* 0x000fe60003800000 */
[----:B------:R-:W-:Y:S02]  /*1a770*/  SEL R19, R19, RZ, !P0 ;  /* 0x000000ff13137207 */ /* 0x000fe40004000000 */
[----:B-----5:R-:W-:-:S05]  /*1a780*/  SHF.R.S32.HI R2, RZ, 0x1f, R4 ;  /* 0x0000001fff027819 */ /* 0x020fca0000011404 */
[----:B------:R-:W-:-:S04]  /*1a790*/  IMAD R2, R2, UR4, RZ ;  /* 0x0000000402027c24 */ /* 0x000fc8000f8e02ff */
[C---:B------:R-:W-:Y:S01]  /*1a7a0*/  IMAD R0, R4.reuse, UR5, R2 ;  /* 0x0000000504007c24 */ /* 0x040fe2000f8e0202 */
[----:B----4-:R-:W-:Y:S01]  /*1a7b0*/  SEL R2, R3, RZ, !P0 ;  /* 0x000000ff03027207 */ /* 0x010fe20004000000 */
[----:B------:R-:W-:-:S04]  /*1a7c0*/  IMAD.WIDE.U32 R4, R4, UR4, RZ ;  /* 0x0000000404047c25 */ /* 0x000fc8000f8e00ff */
[----:B------:R-:W-:Y:S01]  /*1a7d0*/  IMAD.IADD R0, R5, 0x1, R0 ;  /* 0x0000000105007824 */ /* 0x000fe200078e0200 */
[----:B------:R3:W-:Y:S04]  /*1a7e0*/  STL.64 [R1+0x30], R4 ;  /* 0x0000300401007387 */ /* 0x0007e80000100a00 */
[----:B------:R3:W-:Y:S04]  /*1a7f0*/  STL [R1+0x44], R2 ;  /* 0x0000440201007387 */ /* 0x0007e80000100800 */
[----:B------:R3:W-:Y:S01]  /*1a800*/  STL [R1+0x2c], R0 ;  /* 0x00002c0001007387 */ /* 0x0007e20000100800 */
[----:B------:R-:W-:Y:S05]  /*1a810*/  @!P1 BRA `(.L_x_10915) ;  /* 0x0000000000409947 */ /* 0x000fea0003800000 */
[----:B---3--:R-:W-:Y:S01]  /*1a820*/  MOV R2, 0x0 ;  /* 0x0000000000027802 */ /* 0x008fe20000000f00 */
[----:B------:R-:W-:Y:S01]  /*1a830*/  ULDC.64 UR4, c[0x4][0x198] ;  /* 0x0100660000047ab9 */ /* 0x000fe20000000a00 */
[----:B------:R-:W-:Y:S01]  /*1a840*/  ULDC.64 UR6, c[0x4][0x1a0] ;  /* 0x0100680000067ab9 */ /* 0x000fe20000000a00 */
[----:B------:R-:W-:Y:S01]  /*1a850*/  ULDC.64 UR8, c[0x4][0x60] ;  /* 0x0100180000087ab9 */ /* 0x000fe20000000a00 */
[----:B------:R-:W-:Y:S02]  /*1a860*/  IMAD.U32 R4, RZ, RZ, UR4 ;  /* 0x00000004ff047e24 */ /* 0x000fe4000f8e00ff */
[----:B------:R-:W3:Y:S01]  /*1a870*/  LDC.64 R2, c[0x4][R2] ;  /* 0x0100000002027b82 */ /* 0x000ee20000000a00 */
[----:B------:R-:W-:Y:S02]  /*1a880*/  IMAD.U32 R5, RZ, RZ, UR5 ;  /* 0x00000005ff057e24 */ /* 0x000fe4000f8e00ff */
[----:B------:R-:W-:Y:S02]  /*1a890*/  IMAD.U32 R6, RZ, RZ, UR6 ;  /* 0x00000006ff067e24 */ /* 0x000fe4000f8e00ff */
[----:B------:R-:W-:-:S02]  /*1a8a0*/  IMAD.U32 R7, RZ, RZ, UR7 ;  /* 0x00000007ff077e24 */ /* 0x000fc4000f8e00ff */
[----:B------:R-:W-:Y:S02]  /*1a8b0*/  IMAD.U32 R10, RZ, RZ, UR8 ;  /* 0x00000008ff0a7e24 */ /* 0x000fe4000f8e00ff */
[----:B--2---:R-:W-:Y:S02]  /*1a8c0*/  IMAD.U32 R11, RZ, RZ, UR9 ;  /* 0x00000009ff0b7e24 */ /* 0x004fe4000f8e00ff */
[----:B0-----:R-:W-:Y:S02]  /*1a8d0*/  IMAD.MOV.U32 R8, RZ, RZ, 0x70 ;  /* 0x00000070ff087424 */ /* 0x001fe400078e00ff */
[----:B------:R-:W-:Y:S02]  /*1a8e0*/  IMAD.MOV.U32 R12, RZ, RZ, 0x1 ;  /* 0x00000001ff0c7424 */ /* 0x000fe400078e00ff */
[----:B------:R-:W-:-:S07]  /*1a8f0*/  IMAD.MOV.U32 R13, RZ, RZ, RZ ;  /* 0x000000ffff0d7224 */ /* 0x000fce00078e00ff */
[----:B------:R-:W-:-:S07]  /*1a900*/  LEPC R20, `(.L_x_10915) ;  /* 0x000000001014794e */ /* 0x000fce0000000000 */
[----:B-1-3--:R-:W-:Y:S05]  /*1a910*/  CALL.ABS.NOINC R2 ;  /* 0x0000000002007343 */ /* 0x00afea0003c00000 */
.L_x_10915:
[----:B------:R-:W-:Y:S05]  /*1a920*/  BSYNC B6 ;  /* 0x0000000000067941 */ /* 0x000fea0003800000 */
.L_x_10914:
[----:B------:R-:W4:Y:S01]  /*1a930*/  LDL.LU R20, [R1+0x2c] ;  /* 0x00002c0001147983 */ /* 0x000f220000300800 */
[----:B-1----:R-:W1:Y:S01]  /*1a940*/  LDC R9, c[0x0][0x448] ;  /* 0x00011200ff097b82 */ /* 0x002e620000000800 */
[----:B------:R-:W-:Y:S01]  /*1a950*/  ULDC.64 UR6, c[0x0][0x2e0] ;  /* 0x0000b80000067ab9 */ /* 0x000fe20000000a00 */
[----:B------:R-:W-:Y:S01]  /*1a960*/  ULDC.64 UR4, c[0x0][0x2d8] ;  /* 0x0000b60000047ab9 */ /* 0x000fe20000000a00 */
[----:B---3--:R-:W4:Y:S01]  /*1a970*/  LDL.LU.64 R2, [R1+0x30] ;  /* 0x0000300001027983 */ /* 0x008f220000300a00 */
[----:B------:R-:W-:-:S03]  /*1a980*/  ULDC.64 UR8, c[0x0][0x280] ;  /* 0x0000a00000087ab9 */ /* 0x000fc60000000a00 */
[----:B------:R-:W3:Y:S01]  /*1a990*/  LDL.LU R21, [R1+0x44] ;  /* 0x0000440001157983 */ /* 0x000ee20000300800 */
[----:B-1----:R-:W-:-:S13]  /*1a9a0*/  ISETP.NE.AND P1, PT, R9, 0x1, PT ;  /* 0x000000010900780c */ /* 0x002fda0003f25270 */
[----:B------:R-:W1:Y:S08]  /*1a9b0*/  @P1 LDC R5, c[0x0][0x44c] ;  /* 0x00011300ff051b82 */ /* 0x000e700000000800 */
[----:B------:R-:W2:Y:S08]  /*1a9c0*/  @P1 LDC R6, c[0x0][0x450] ;  /* 0x00011400ff061b82 */ /* 0x000eb00000000800 */
[----:B0-----:R-:W0:Y:S01]  /*1a9d0*/  @P1 LDC R8, c[0x0][0x450] ;  /* 0x00011400ff081b82 */ /* 0x001e220000000800 */
[----:B----4-:R-:W-:-:S02]  /*1a9e0*/  IMAD.MOV.U32 R3, RZ, RZ, R20 ;  /* 0x000000ffff037224 */ /* 0x010fc400078e0014 */
[----:B------:R-:W4:Y:S01]  /*1a9f0*/  S2R R20, SR_TID.X ;  /* 0x0000000000147919 */ /* 0x000f220000002100 */
[----:B---3--:R-:W-:Y:S02]  /*1aa00*/  IMAD R0, R21, UR6, RZ ;  /* 0x0000000615007c24 */ /* 0x008fe4000f8e02ff */
[----:B------:R-:W-:-:S04]  /*1aa10*/  IMAD.WIDE.U32 R2, R16, UR4, R2 ;  /* 0x0000000410027c25 */ /* 0x000fc8000f8e0002 */
[----:B------:R-:W-:Y:S01]  /*1aa20*/  IMAD R3, R16, UR5, R3 ;  /* 0x0000000510037c24 */ /* 0x000fe2000f8e0203 */
[----:B------:R-:W-:Y:S01]  /*1aa30*/  ULDC.64 UR4, c[0x0][0x2d0] ;  /* 0x0000b40000047ab9 */ /* 0x000fe20000000a00 */
[C---:B------:R-:W-:Y:S02]  /*1aa40*/  IMAD R0, R19.reuse, UR7, R0 ;  /* 0x0000000713007c24 */ /* 0x040fe4000f8e0200 */
[----:B------:R-:W-:Y:S01]  /*1aa50*/  IMAD.WIDE.U32 R2, R19, UR6, R2 ;  /* 0x0000000613027c25 */ /* 0x000fe2000f8e0002 */
[----:B------:R-:W-:-:S03]  /*1aa60*/  ULDC.64 UR6, c[0x0][0x2c8] ;  /* 0x0000b20000067ab9 */ /* 0x000fc60000000a00 */
[----:B------:R-:W-:Y:S01]  /*1aa70*/  IMAD.IADD R3, R3, 0x1, R0 ;  /* 0x0000000103037824 */ /* 0x000fe200078e0200 */
[C---:B----4-:R-:W-:Y:S01]  /*1aa80*/  LOP3.LUT R21, R20.reuse, 0x7f, RZ, 0xc0, !PT ;  /* 0x0000007f14157812 */ /* 0x050fe200078ec0ff */
[----:B------:R-:W-:-:S03]  /*1aa90*/  IMAD.SHL.U32 R20, R20, 0x40, RZ ;  /* 0x0000004014147824 */ /* 0x000fc600078e00ff */
[----:B------:R-:W-:-:S04]  /*1aaa0*/  SHF.R.U32.HI R21, RZ, 0x1, R21 ;  /* 0x00000001ff157819 */ /* 0x000fc80000011615 */
[----:B------:R-:W-:-:S05]  /*1aab0*/  LOP3.LUT R20, R21, 0x40, R20, 0xf8, !PT ;  /* 0x0000004015147812 */ /* 0x000fca00078ef814 */
[----:B------:R-:W-:Y:S02]  /*1aac0*/  IMAD R0, R25, 0xc0, R20 ;  /* 0x000000c019007824 */ /* 0x000fe400078e0214 */
[----:B------:R3:W5:Y:S02]  /*1aad0*/  LDL R20, [R1+0x38] ;  /* 0x0000380001147983 */ /* 0x0007640000100800 */
[----:B-1----:R-:W-:Y:S01]  /*1aae0*/  @P1 IMAD.HI.U32 R5, R0, R5, RZ ;  /* 0x0000000500051227 */ /* 0x002fe200078e00ff */
[----:B--2---:R-:W1:Y:S03]  /*1aaf0*/  S2R R11, SR_TID.X ;  /* 0x00000000000b7919 */ /* 0x004e660000002100 */
[----:B------:R-:W-:Y:S01]  /*1ab00*/  IMAD.MOV.U32 R4, RZ, RZ, R0 ;  /* 0x000000ffff047224 */ /* 0x000fe200078e0000 */
[----:B------:R-:W-:Y:S01]  /*1ab10*/  @P1 SHF.R.U32.HI R4, RZ, R6, R5 ;  /* 0x00000006ff041219 */ /* 0x000fe20000011605 */
[----:B------:R-:W2:Y:S03]  /*1ab20*/  S2R R21, SR_TID.X ;  /* 0x0000000000157919 */ /* 0x000ea60000002100 */
        /* <DEDUP_REMOVED lines=10> */
[----:B-1----:R-:W-:Y:S02]  /*1abd0*/  IMAD.SHL.U32 R11, R11, 0x10, RZ ;  /* 0x000000100b0b7824 */ /* 0x002fe400078e00ff */
[----:B------:R-:W-:Y:S02]  /*1abe0*/  IMAD R7, R7, UR6, RZ ;  /* 0x0000000607077c24 */ /* 0x000fe4000f8e02ff */
[----:B--2---:R-:W-:Y:S01]  /*1abf0*/  IMAD.SHL.U32 R10, R21, 0x10, RZ ;  /* 0x00000010150a7824 */ /* 0x004fe200078e00ff */
[----:B------:R-:W-:Y:S01]  /*1ac00*/  LOP3.LUT R11, R11, 0x10, RZ, 0xc0, !PT ;  /* 0x000000100b0b7812 */ /* 0x000fe200078ec0ff */
[----:B------:R-:W-:Y:S01]  /*1ac10*/  IMAD R7, R6, UR7, R7 ;  /* 0x0000000706077c24 */ /* 0x000fe2000f8e0207 */
[----:B------:R-:W-:Y:S01]  /*1ac20*/  IADD3 R6, P0, R4, UR8, RZ ;  /* 0x0000000804067c10 */ /* 0x000fe2000ff1e0ff */
[----:B------:R-:W-:Y:S01]  /*1ac30*/  IMAD.MOV.U32 R4, RZ, RZ, R0 ;  /* 0x000000ffff047224 */ /* 0x000fe200078e0000 */
[----:B------:R-:W-:Y:S02]  /*1ac40*/  LOP3.LUT R12, R11, 0x20, RZ, 0xfc, !PT ;  /* 0x000000200b0c7812 */ /* 0x000fe400078efcff */
[----:B------:R-:W-:-:S02]  /*1ac50*/  IADD3.X R5, R5, UR9, R7, P0, !PT ;  /* 0x0000000905057c10 */ /* 0x000fc400087fe407 */
[----:B------:R-:W1:Y:S01]  /*1ac60*/  @P1 LDC R7, c[0x0][0x44c] ;  /* 0x00011300ff071b82 */ /* 0x000e620000000800 */
[----:B------:R-:W-:Y:S02]  /*1ac70*/  LOP3.LUT R10, R10, 0x10, RZ, 0xc0, !PT ;  /* 0x000000100a0a7812 */ /* 0x000fe400078ec0ff */
[----:B------:R-:W-:Y:S01]  /*1ac80*/  LOP3.LUT R11, R11, 0x40, RZ, 0xfc, !PT ;  /* 0x000000400b0b7812 */ /* 0x000fe200078efcff */
[----:B-1----:R-:W-:-:S05]  /*1ac90*/  @P1 IMAD.HI.U32 R7, R0, R7, RZ ;  /* 0x0000000700071227 */ /* 0x002fca00078e00ff */
[----:B0-----:R-:W-:Y:S02]  /*1aca0*/  @P1 SHF.R.U32.HI R4, RZ, R8, R7 ;  /* 0x00000008ff041219 */ /* 0x001fe40000011607 */
        /* <DEDUP_REMOVED lines=21> */
[----:B---3--:R-:W-:Y:S06]  /*1ae00*/  BRA.DIV UR4, `(.L_x_10916) ;  /* 0x0000003e043c7947 */ /* 0x008fec000b800000 */
        /* <DEDUP_REMOVED lines=21> */
.L_x_11025:
        /* <DEDUP_REMOVED lines=12> */
.L_x_10918:
[----:B------:R-:W-:Y:S05]  /*1b020*/  BSYNC B0 ;  /* 0x0000000000007941 */ /* 0x000fea0003800000 */
.L_x_10917:
[----:B------:R-:W-:Y:S01]  /*1b030*/  NOP ;  /* 0x0000000000007918 */ /* 0x000fe20000000000 */
[----:B------:R-:W-:-:S13]  /*1b040*/  PLOP3.LUT P0, PT, PT, PT, PT, 0x80, 0x0 ;  /* 0x000000000000781c */ /* 0x000fda0003f0f070 */
.L_x_10919:
        /* <DEDUP_REMOVED lines=18> */
.L_x_11026:
[----:B------:R-:W-:Y:S05]  /*1b170*/  BSYNC B0 ;  /* 0x0000000000007941 */ /* 0x000fea0003800000 */
.L_x_10920:
[----:B------:R-:W3:Y:S04]  /*1b180*/  LDL.LU R2, [R1+0x3c] ;  /* 0x00003c0001027983 */ /* 0x000ee80000300800 */
[----:B-1----:R-:W4:Y:S01]  /*1b190*/  LDL R3, [R1+0x10] ;  /* 0x0000100001037983 */ /* 0x002f220000100800 */
[----:B---3--:R-:W-:-:S05]  /*1b1a0*/  VIADD R2, R2, 0xfffffffe ;  /* 0xfffffffe02027836 */ /* 0x008fca0000000000 */
[----:B----4-:R-:W-:-:S13]  /*1b1b0*/  ISETP.GE.AND P0, PT, R2, R3, PT ;  /* 0x000000030200720c */ /* 0x010fda0003f06270 */
[----:B------:R-:W-:Y:S05]  /*1b1c0*/  @!P0 BRA `(.L_x_10922) ;  /* 0x00000010004c8947 */ /* 0x000fea0003800000 */
[----:B------:R1:W5:Y:S01]  /*1b1d0*/  LDL.LU R6, [R1] ;  /* 0x0000000001067983 */ /* 0x0003620000300800 */
[----:B--2---:R-:W-:-:S07]  /*1b1e0*/  IMAD.MOV.U32 R0, RZ, RZ, R22 ;  /* 0x000000ffff007224 */ /* 0x004fce00078e0016 */
.L_x_10946:
        /* <DEDUP_REMOVED lines=34> */
.L_x_10925:
        /* <DEDUP_REMOVED lines=8> */
.L_x_11027:
[----:B------:R-:W-:Y:S05]  /*1b490*/  BSYNC B1 ;  /* 0x0000000000017941 */ /* 0x000fea0003800000 */
.L_x_10926:
        /* <DEDUP_REMOVED lines=9> */
.L_x_10929:
[----:B------:R-:W-:Y:S05]  /*1b530*/  BSYNC B1 ;  /* 0x0000000000017941 */ /* 0x000fea0003800000 */
.L_x_10928:
        /* <DEDUP_REMOVED lines=12> */
.L_x_10930:
        /* <DEDUP_REMOVED lines=16> */
.L_x_10931:
        /* <DEDUP_REMOVED lines=16> */
.L_x_10932:
        /* <DEDUP_REMOVED lines=13> */
.L_x_11028:
[----:B------:R-:W-:Y:S05]  /*1b8d0*/  BSYNC B1 ;  /* 0x0000000000017941 */ /* 0x000fea0003800000 */
.L_x_10933:
        /* <DEDUP_REMOVED lines=11> */
.L_x_10936:
[----:B------:R-:W-:Y:S05]  /*1b990*/  BSYNC B1 ;  /* 0x0000000000017941 */ /* 0x000fea0003800000 */
.L_x_10935:
        /* <DEDUP_REMOVED lines=8> */
.L_x_10937:
        /* <DEDUP_REMOVED lines=15> */
.L_x_10938:
        /* <DEDUP_REMOVED lines=15> */
.L_x_10939:
        /* <DEDUP_REMOVED lines=10> */
.L_x_10924:
[----:B------:R-:W-:Y:S05]  /*1bca0*/  BSYNC B0 ;  /* 0x0000000000007941 */ /* 0x000fea0003800000 */
.L_x_10923:
[----:B------:R-:W4:Y:S02]  /*1bcb0*/  LDL R3, [R1+0x54] ;  /* 0x0000540001037983 */ /* 0x000f240000100800 */
[----:B----4-:R-:W-:-:S13]  /*1bcc0*/  ISETP.NE.AND P0, PT, R3, 0x3, PT ;  /* 0x000000030300780c */ /* 0x010fda0003f05270 */
[----:B------:R-:W-:Y:S05]  /*1bcd0*/  @!P0 BRA `(.L_x_10940) ;  /* 0x0000000000048947 */ /* 0x000fea0003800000 */
[----:B------:R-:W-:Y:S01]  /*1bce0*/  BPT.TRAP 0x1 ;  /* 0x000000040000795c */ /* 0x000fe20000300000 */
.L_x_10940:
        /* <DEDUP_REMOVED lines=8> */
.L_x_11029:
[----:B------:R-:W-:Y:S05]  /*1bd70*/  BSYNC B0 ;  /* 0x0000000000007941 */ /* 0x000fea0003800000 */
.L_x_10941:
[----:B------:R-:W-:Y:S05]  /*1bd80*/  @!P1 BRA `(.L_x_10943) ;  /* 0x0000000000049947 */ /* 0x000fea0003800000 */
[----:B------:R-:W-:Y:S01]  /*1bd90*/  BPT.TRAP 0x1 ;  /* 0x000000040000795c */ /* 0x000fe20000300000 */
.L_x_10943:
[----:B0-----:R-:W-:Y:S01]  /*1bda0*/  SHF.L.U32 R4, R6, 0x1f, RZ ;  /* 0x0000001f06047819 */ /* 0x001fe200000006ff */
[----:B------:R-:W-:-:S03]  /*1bdb0*/  IMAD R0, R0, 0x3000, RZ ;  /* 0x0000300000007824 */ /* 0x000fc600078e02ff */
[----:B------:R-:W0:Y:S02]  /*1bdc0*/  SYNCS.PHASECHK.TRANS64.TRYWAIT P0, [R3+URZ+0x19c60], R4 ;  /* 0x019c6004030075a7 */ /* 0x000e24000800017f */
[----:B0-----:R-:W-:Y:S05]  /*1bdd0*/  @!P0 BRA `(.L_x_10944) ;  /* 0x00000030007c8947 */ /* 0x001fea0003800000 */
.L_x_11030:
        /* <DEDUP_REMOVED lines=68> */
.L_x_10945:
        /* <DEDUP_REMOVED lines=14> */
.L_x_10922:
        /* <DEDUP_REMOVED lines=19> */
.L_x_10948:
[----:B------:R-:W-:Y:S05]  /*1c430*/  BSYNC B0 ;  /* 0x0000000000007941 */ /* 0x000fea0003800000 */
.L_x_10947:
[----:B------:R-:W-:Y:S05]  /*1c440*/  @!P2 BRA `(.L_x_10949) ;  /* 0x000000000004a947 */ /* 0x000fea0003800000 */
[----:B------:R-:W-:Y:S01]  /*1c450*/  BPT.TRAP 0x1 ;  /* 0x000000040000795c */ /* 0x000fe20000300000 */
.L_x_10949:
        /* <DEDUP_REMOVED lines=9> */
.L_x_11031:
[----:B------:R-:W-:Y:S05]  /*1c4f0*/  BSYNC B0 ;  /* 0x0000000000007941 */ /* 0x000fea0003800000 */
.L_x_10950:
[----:B------:R-:W-:Y:S05]  /*1c500*/  @!P2 BRA `(.L_x_10952) ;  /* 0x000000000004a947 */ /* 0x000fea0003800000 */
[----:B------:R-:W-:Y:S01]  /*1c510*/  BPT.TRAP 0x1 ;  /* 0x000000040000795c */ /* 0x000fe20000300000 */
.L_x_10952:
[----:B------:R-:W0:Y:S02]  /*1c520*/  LDL R2, [R1] ;  /* 0x0000000001027983 */ /* 0x000e240000100800 */
[----:B0-----:R-:W-:-:S04]  /*1c530*/  SHF.L.U32 R3, R2, 0x1f, RZ ;  /* 0x0000001f02037819 */ /* 0x001fc800000006ff */
[----:B------:R-:W0:Y:S02]  /*1c540*/  SYNCS.PHASECHK.TRANS64.TRYWAIT P1, [R0+URZ+0x19c60], R3 ;  /* 0x019c6003000075a7 */ /* 0x000e24000802017f */
[----:B0-----:R-:W-:Y:S05]  /*1c550*/  @!P1 BRA `(.L_x_10953) ;  /* 0x0000002800c49947 */ /* 0x001fea0003800000 */
.L_x_11032:
        /* <DEDUP_REMOVED lines=69> */
.L_x_10954:
        /* <DEDUP_REMOVED lines=12> */
.L_x_10897:
        /* <DEDUP_REMOVED lines=12> */
.L_x_10955:
[----:B------:R-:W0:Y:S01]  /*1cb30*/  S2R R0, SR_TID.X ;  /* 0x0000000000007919 */ /* 0x000e220000002100 */
[----:B------:R-:W-:Y:S01]  /*1cb40*/  UMOV UR4, 0xffffffff ;  /* 0xffffffff00047882 */ /* 0x000fe20000000000 */
[----:B01----:R-:W-:-:S04]  /*1cb50*/  LOP3.LUT R9, R0, 0x1f, RZ, 0xc0, !PT ;  /* 0x0000001f00097812 */ /* 0x003fc800078ec0ff */
[----:B------:R-:W-:Y:S01]  /*1cb60*/  ISETP.NE.AND P0, PT, R9, 0x1f, PT ;  /* 0x0000001f0900780c */ /* 0x000fe20003f05270 */
[----:B------:R-:W-:-:S12]  /*1cb70*/  BRA.DIV UR4, `(.L_x_10957) ;  /* 0x0000002604507947 */ /* 0x000fd8000b800000 */
[----:B------:R-:W-:Y:S01]  /*1cb80*/  IMAD.IADD R0, R27, 0x1, R9 ;  /* 0x000000011b007824 */ /* 0x000fe200078e0209 */
[----:B------:R-:W-:-:S04]  /*1cb90*/  ULDC UR4, c[0x0][0xc3c] ;  /* 0x00030f0000047ab9 */ /* 0x000fc80000000800 */
[----:B------:R-:W-:-:S13]  /*1cba0*/  ISETP.GE.OR P1, PT, R0, UR4, !P0 ;  /* 0x0000000400007c0c */ /* 0x000fda000c726670 */
[----:B--2---:R-:W0:Y:S08]  /*1cbb0*/  @!P1 LDC.64 R2, c[0x0][0xc80] ;  /* 0x00032000ff029b82 */ /* 0x004e300000000a00 */
[----:B------:R-:W1:Y:S01]  /*1cbc0*/  @!P1 LDC.64 R4, c[0x0][0xc78] ;  /* 0x00031e00ff049b82 */ /* 0x000e620000000a00 */
[----:B0-----:R-:W-:-:S05]  /*1cbd0*/  @!P1 IMAD.WIDE R2, R0, 0x4, R2 ;  /* 0x0000000400029825 */ /* 0x001fca00078e0202 */
[----:B------:R1:W2:Y:S02]  /*1cbe0*/  @!P1 LDG.E R7, desc[UR40][R2.64] ;  /* 0x0000002802079981 */ /* 0x0002a4000c1e1900 */
[----:B-1----:R-:W-:-:S06]  /*1cbf0*/  @!P1 IMAD.WIDE R2, R0, 0x4, R4 ;  /* 0x0000000400029825 */ /* 0x002fcc00078e0204 */
[----:B------:R-:W4:Y:S01]  /*1cc00*/  @!P1 LDG.E R2, desc[UR40][R2.64] ;  /* 0x0000002802029981 */ /* 0x000f22000c1e1900 */
[----:B------:R-:W-:Y:S01]  /*1cc10*/  IMAD.MOV.U32 R25, RZ, RZ, RZ ;  /* 0x000000ffff197224 */ /* 0x000fe200078e00ff */
[C---:B------:R-:W-:Y:S01]  /*1cc20*/  ISETP.GE.U32.AND P2, PT, R9.reuse, 0x2, PT ;  /* 0x000000020900780c */ /* 0x040fe20003f46070 */
[----:B------:R-:W-:Y:S01]  /*1cc30*/  IMAD.MOV.U32 R5, RZ, RZ, RZ ;  /* 0x000000ffff057224 */ /* 0x000fe200078e00ff */
[C---:B------:R-:W-:Y:S01]  /*1cc40*/  ISETP.GE.U32.AND P3, PT, R9.reuse, 0x4, PT ;  /* 0x000000040900780c */ /* 0x040fe20003f66070 */
[----:B------:R-:W-:Y:S01]  /*1cc50*/  SHFL.IDX PT, R0, R24, RZ, 0x1f ;  /* 0x00001fff18007589 */ /* 0x000fe200000e0000 */
[C---:B------:R-:W-:Y:S02]  /*1cc60*/  ISETP.GE.U32.AND P4, PT, R9.reuse, 0x8, PT ;  /* 0x000000080900780c */ /* 0x040fe40003f86070 */
[----:B------:R-:W-:Y:S01]  /*1cc70*/  ISETP.GE.U32.AND P5, PT, R9, 0x10, PT ;  /* 0x000000100900780c */ /* 0x000fe20003fa6070 */
[----:B------:R0:W-:Y:S02]  /*1cc80*/  SHFL.IDX PT, R6, R24, 0x1, 0x1f ;  /* 0x00201f0018067f89 */ /* 0x0001e400000e0000 */
[----:B0-----:R-:W-:-:S02]  /*1cc90*/  IMAD.MOV.U32 R24, RZ, RZ, RZ ;  /* 0x000000ffff187224 */ /* 0x001fc400078e00ff */
[----:B--2---:R-:W-:Y:S02]  /*1cca0*/  @!P1 IMAD.MOV.U32 R25, RZ, RZ, R7 ;  /* 0x000000ffff199224 */ /* 0x004fe400078e0007 */
        /* <DEDUP_REMOVED lines=19> */
.L_x_11042:
[----:B------:R-:W-:Y:S02]  /*1cde0*/  ULDC UR4, c[0x0][0xc38] ;  /* 0x00030e0000047ab9 */ /* 0x000fe40000000800 */
[----:B------:R-:W-:-:S04]  /*1cdf0*/  IMAD.U32 R7, RZ, RZ, UR4 ;  /* 0x00000004ff077e24 */ /* 0x000fc8000f8e00ff */
[----:B-1----:R-:W-:-:S04]  /*1ce00*/  IMAD R3, R3, R7, RZ ;  /* 0x0000000703037224 */ /* 0x002fc800078e02ff */
[----:B------:R-:W-:-:S05]  /*1ce10*/  IMAD.IADD R4, R6, 0x1, R3 ;  /* 0x0000000106047824 */ /* 0x000fca00078e0203 */
[----:B------:R-:W-:-:S13]  /*1ce20*/  ISETP.GT.AND P6, PT, R4, R0, PT ;  /* 0x000000000400720c */ /* 0x000fda0003fc4270 */
[----:B------:R-:W-:Y:S05]  /*1ce30*/  @P6 BRA `(.L_x_10958) ;  /* 0x0000000000a46947 */ /* 0x000fea0003800000 */
.L_x_10961:
        /* <DEDUP_REMOVED lines=35> */
.L_x_11050:
[----:B------:R-:W-:Y:S02]  /*1d070*/  ULDC UR4, c[0x0][0xc38] ;  /* 0x00030e0000047ab9 */ /* 0x000fe40000000800 */
[----:B------:R-:W-:-:S04]  /*1d080*/  IMAD.U32 R7, RZ, RZ, UR4 ;  /* 0x00000004ff077e24 */ /* 0x000fc8000f8e00ff */
[----:B-1----:R-:W-:-:S04]  /*1d090*/  IMAD R3, R3, R7, RZ ;  /* 0x0000000703037224 */ /* 0x002fc800078e02ff */
[----:B------:R-:W-:-:S05]  /*1d0a0*/  IMAD.IADD R4, R3, 0x1, R4 ;  /* 0x0000000103047824 */ /* 0x000fca00078e0204 */
[----:B------:R-:W-:-:S13]  /*1d0b0*/  ISETP.GT.AND P6, PT, R4, R0, PT ;  /* 0x000000000400720c */ /* 0x000fda0003fc4270 */
[----:B------:R-:W-:Y:S05]  /*1d0c0*/  @!P6 BRA `(.L_x_10961) ;  /* 0xfffffffc005ce947 */ /* 0x000fea000383ffff */
.L_x_10958:
[----:B------:R-:W-:Y:S01]  /*1d0d0*/  IMAD.IADD R4, R4, 0x1, -R3 ;  /* 0x0000000104047824 */ /* 0x000fe200078e0a03 */
[----:B------:R-:W-:-:S03]  /*1d0e0*/  UMOV UR4, 0xffffffff ;  /* 0xffffffff00047882 */ /* 0x000fc60000000000 */
[----:B------:R-:W-:-:S05]  /*1d0f0*/  IMAD R3, R2, R7, R4 ;  /* 0x0000000702037224 */ /* 0x000fca00078e0204 */
[----:B------:R-:W-:Y:S01]  /*1d100*/  ISETP.GT.AND P6, PT, R3, R0, PT ;  /* 0x000000000300720c */ /* 0x000fe20003fc4270 */
[----:B------:R-:W-:-:S12]  /*1d110*/  BRA.DIV UR4, `(.L_x_10962) ;  /* 0x0000002a04147947 */ /* 0x000fd8000b800000 */
[----:B------:R-:W-:-:S04]  /*1d120*/  VOTE.ANY R3, PT, !P6 ;  /* 0x0000000000037806 */ /* 0x000fc800070e0100 */
[----:B------:R-:W1:Y:S02]  /*1d130*/  POPC R6, R3 ;  /* 0x0000000300067309 */ /* 0x000e640000000000 */
[----:B-1----:R1:W2:Y:S01]  /*1d140*/  SHFL.IDX PT, R25, R25, R6, 0x1f ;  /* 0x00001f0619197589 */ /* 0x0022a200000e0000 */
[----:B------:R-:W-:-:S03]  /*1d150*/  IMAD.IADD R27, R6, 0x1, R27 ;  /* 0x00000001061b7824 */ /* 0x000fc600078e021b */
[----:B------:R1:W4:Y:S04]  /*1d160*/  SHFL.IDX PT, R5, R5, R6, 0x1f ;  /* 0x00001f0605057589 */ /* 0x00032800000e0000 */
.L_x_11055:
[----:B------:R-:W-:-:S13]  /*1d170*/  ISETP.NE.AND P0, PT, R3, RZ, PT ;  /* 0x000000ff0300720c */ /* 0x000fda0003f05270 */
[----:B------:R-:W-:Y:S05]  /*1d180*/  @!P0 BRA `(.L_x_10963) ;  /* 0x0000000000148947 */ /* 0x000fea0003800000 */
[----:B------:R-:W-:Y:S01]  /*1d190*/  UMOV UR4, 0xffffffff ;  /* 0xffffffff00047882 */ /* 0x000fe20000000000 */
[----:B-1----:R-:W-:Y:S02]  /*1d1a0*/  VIADD R6, R6, 0xffffffff ;  /* 0xffffffff06067836 */ /* 0x002fe40000000000 */
[----:B------:R-:W-:Y:S05]  /*1d1b0*/  BRA.DIV UR4, `(.L_x_10964) ;  /* 0x0000002a044c7947 */ /* 0x000fea000b800000 */
[----:B0-----:R0:W1:Y:S02]  /*1d1c0*/  SHFL.IDX PT, R2, R2, R6, 0x1f ;  /* 0x00001f0602027589 */ /* 0x00106400000e0000 */
.L_x_11058:
[----:B-1----:R-:W-:-:S07]  /*1d1d0*/  IMAD.MOV.U32 R24, RZ, RZ, R2 ;  /* 0x000000ffff187224 */ /* 0x002fce00078e0002 */
.L_x_10963:
[----:B----4-:R-:W-:Y:S01]  /*1d1e0*/  ISETP.NE.AND P0, PT, R5, 0x1, PT ;  /* 0x000000010500780c */ /* 0x010fe20003f05270 */
[----:B------:R-:W-:-:S04]  /*1d1f0*/  IMAD R24, R24, R7, R4 ;  /* 0x0000000718187224 */ /* 0x000fc800078e0204 */
[----:B------:R-:W-:-:S08]  /*1d200*/  IMAD.IADD R0, R0, 0x1, -R24 ;  /* 0x0000000100007824 */ /* 0x000fd000078e0a18 */
        /* <DEDUP_REMOVED lines=27> */
[----:B-1----:R-:W-:Y:S02]  /*1d3c0*/  IMAD R6, R2, R4, RZ ;  /* 0x0000000402067224 */ /* 0x002fe400078e02ff */
        /* <DEDUP_REMOVED lines=27> */
[----:B------:R-:W-:Y:S01]  /*1d580*/  IMAD R26, R2, 0x10000, R5 ;  /* 0x00010000021a7824 */ /* 0x000fe200078e0205 */
[----:B------:R-:W-:Y:S06]  /*1d590*/  BRA `(.L_x_10966) ;  /* 0x0000000000f47947 */ /* 0x000fec0003800000 */
.L_x_10965:
[----:B0-----:R-:W0:Y:S02]  /*1d5a0*/  LDC.64 R2, c[0x0][0xc90] ;  /* 0x00032400ff027b82 */ /* 0x001e240000000a00 */
[----:B0-----:R-:W-:-:S05]  /*1d5b0*/  IMAD.WIDE R2, R27, 0x4, R2 ;  /* 0x000000041b027825 */ /* 0x001fca00078e0202 */
[----:B------:R-:W2:Y:S02]  /*1d5c0*/  LDG.E R5, desc[UR40][R2.64] ;  /* 0x0000002802057981 */ /* 0x000ea4000c1e1900 */
[----:B--2---:R-:W-:-:S05]  /*1d5d0*/  IMAD R4, R25, R5, RZ ;  /* 0x0000000519047224 */ /* 0x004fca00078e02ff */
[----:B-1----:R-:W-:-:S04]  /*1d5e0*/  IABS R6, R4 ;  /* 0x0000000400067213 */ /* 0x002fc80000000000 */
[----:B------:R-:W0:Y:S08]  /*1d5f0*/  I2F.RP R2, R6 ;  /* 0x0000000600027306 */ /* 0x000e300000209400 */
[----:B0-----:R-:W0:Y:S02]  /*1d600*/  MUFU.RCP R2, R2 ;  /* 0x0000000200027308 */ /* 0x001e240000001000 */
[----:B0-----:R-:W-:-:S06]  /*1d610*/  VIADD R2, R2, 0xffffffe ;  /* 0x0ffffffe02027836 */ /* 0x001fcc0000000000 */
[----:B------:R-:W0:Y:S02]  /*1d620*/  F2I.FTZ.U32.TRUNC.NTZ R3, R2 ;  /* 0x0000000200037305 */ /* 0x000e24000021f000 */
[----:B0-----:R-:W-:-:S04]  /*1d630*/  IMAD.MOV R2, RZ, RZ, -R3 ;  /* 0x000000ffff027224 */ /* 0x001fc800078e0a03 */
[----:B---3--:R-:W-:Y:S02]  /*1d640*/  IMAD R8, R2, R6, RZ ;  /* 0x0000000602087224 */ /* 0x008fe400078e02ff */
        /* <DEDUP_REMOVED lines=49> */
[----:B------:R-:W-:-:S07]  /*1d960*/  IMAD.MOV.U32 R0, RZ, RZ, R2 ;  /* 0x000000ffff007224 */ /* 0x000fce00078e0002 */
.L_x_10966:
[----:B------:R-:W-:-:S05]  /*1d970*/  LOP3.LUT R0, RZ, R0, RZ, 0x33, !PT ;  /* 0x00000000ff007212 */ /* 0x000fca00078e33ff */
[----:B------:R-:W-:Y:S01]  /*1d980*/  IMAD.IADD R25, R25, 0x1, R0 ;  /* 0x0000000119197824 */ /* 0x000fe200078e0200 */
[----:B------:R-:W-:Y:S06]  /*1d990*/  BRA `(.L_x_10967) ;  /* 0x00000000001c7947 */ /* 0x000fec0003800000 */
.L_x_10959:
[----:B------:R-:W-:Y:S01]  /*1d9a0*/  UMOV UR4, URZ ;  /* 0x0000003f00047c82 */ /* 0x000fe20008000000 */
[----:B------:R-:W-:Y:S01]  /*1d9b0*/  UMOV UR5, URZ ;  /* 0x0000003f00057c82 */ /* 0x000fe20008000000 */
[----:B------:R-:W-:Y:S01]  /*1d9c0*/  ULDC UR6, c[0x0][0xc3c] ;  /* 0x00030f0000067ab9 */ /* 0x000fe20000000800 */
[----:B------:R-:W-:Y:S02]  /*1d9d0*/  IMAD.MOV.U32 R24, RZ, RZ, R0 ;  /* 0x000000ffff187224 */ /* 0x000fe400078e0000 */
[----:B------:R-:W-:Y:S02]  /*1d9e0*/  IMAD.U32 R25, RZ, RZ, UR4 ;  /* 0x00000004ff197e24 */ /* 0x000fe4000f8e00ff */
[----:B------:R-:W-:Y:S02]  /*1d9f0*/  IMAD.U32 R26, RZ, RZ, UR5 ;  /* 0x00000005ff1a7e24 */ /* 0x000fe4000f8e00ff */
[----:B------:R-:W-:-:S07]  /*1da00*/  IMAD.U32 R27, RZ, RZ, UR6 ;  /* 0x00000006ff1b7e24 */ /* 0x000fce000f8e00ff */
.L_x_10967:
        /* <DEDUP_REMOVED lines=10> */
.L_x_10956:
[----:B------:R-:W-:Y:S02]  /*1dab0*/  ULDC UR4, c[0x0][0xc3c] ;  /* 0x00030f0000047ab9 */ /* 0x000fe40000000800 */
[----:B0-----:R-:W-:-:S13]  /*1dac0*/  ISETP.GE.AND P0, PT, R27, UR4, PT ;  /* 0x000000041b007c0c */ /* 0x001fda000bf06270 */
[----:B------:R-:W-:Y:S05]  /*1dad0*/  @!P0 BRA `(.L_x_10968) ;  /* 0xffffff9800c48947 */ /* 0x000fea000383ffff */
[----:B------:R-:W-:Y:S05]  /*1dae0*/  BSYNC B7 ;  /* 0x0000000000077941 */ /* 0x000fea0003800000 */
.L_x_10848:
[----:B0-----:R-:W5:Y:S01]  /*1daf0*/  LDL.LU R0, [R1+0x50] ;  /* 0x0000500001007983 */ /* 0x001f620000300800 */
[----:B------:R-:W-:Y:S01]  /*1db00*/  BSSY B0, `(.L_x_10969) ;  /* 0x000000b000007945 */ /* 0x000fe20003800000 */
[----:B------:R-:W0:Y:S01]  /*1db10*/  S2R R5, SR_CgaCtaId ;  /* 0x0000000000057919 */ /* 0x000e220000008800 */
[----:B-----5:R-:W-:-:S05]  /*1db20*/  VIADD R0, R0, 0x1 ;  /* 0x0000000100007836 */ /* 0x020fca0000000000 */
[----:B--2---:R-:W-:-:S04]  /*1db30*/  LEA.HI R2, R0, R0, RZ, 0x1 ;  /* 0x0000000000027211 */ /* 0x004fc800078f08ff */
[----:B------:R-:W-:Y:S02]  /*1db40*/  LOP3.LUT R3, R2, 0xfffffffe, RZ, 0xc0, !PT ;  /* 0xfffffffe02037812 */ /* 0x000fe400078ec0ff */
[----:B------:R-:W-:-:S03]  /*1db50*/  MOV R2, 0x400 ;  /* 0x0000040000027802 */ /* 0x000fc60000000f00 */
[----:B------:R-:W-:Y:S01]  /*1db60*/  IMAD.IADD R0, R0, 0x1, -R3 ;  /* 0x0000000100007824 */ /* 0x000fe200078e0a03 */
[----:B0-----:R-:W-:-:S04]  /*1db70*/  LEA R7, R5, R2, 0x18 ;  /* 0x0000000205077211 */ /* 0x001fc800078ec0ff */
[----:B------:R-:W-:-:S04]  /*1db80*/  SHF.L.U32 R0, R0, 0x1f, RZ ;  /* 0x0000001f00007819 */ /* 0x000fc800000006ff */
[----:B------:R-:W0:Y:S02]  /*1db90*/  SYNCS.PHASECHK.TRANS64.TRYWAIT P0, [R7+URZ+0x19c20], R0 ;  /* 0x019c2000070075a7 */ /* 0x000e24000800017f */
[----:B0-----:R-:W-:Y:S05]  /*1dba0*/  @!P0 BRA `(.L_x_10970) ;  /* 0x0000001c00fc8947 */ /* 0x001fea0003800000 */
.L_x_11059:
[----:B------:R-:W-:Y:S05]  /*1dbb0*/  BSYNC B0 ;  /* 0x0000000000007941 */ /* 0x000fea0003800000 */
.L_x_10969:
[----:B------:R-:W-:-:S03]  /*1dbc0*/  UMOV UR4, 0xffffffff ;  /* 0xffffffff00047882 */ /* 0x000fc60000000000 */
[----:B------:R-:W-:Y:S05]  /*1dbd0*/  BRA.DIV UR4, `(.L_x_10971) ;  /* 0x0000002204047947 */ /* 0x000fea000b800000 */
[----:B0-----:R-:W0:Y:S02]  /*1dbe0*/  S2R R0, SR_TID.X ;  /* 0x0000000000007919 */ /* 0x001e240000002100 */
[----:B0-----:R-:W-:-:S04]  /*1dbf0*/  SHF.R.U32.HI R0, RZ, 0x5, R0 ;  /* 0x00000005ff007819 */ /* 0x001fc80000011600 */
[----:B------:R-:W-:-:S05]  /*1dc00*/  LOP3.LUT R0, R0, 0x3, RZ, 0xc0, !PT ;  /* 0x0000000300007812 */ /* 0x000fca00078ec0ff */
[----:B------:R0:W2:Y:S02]  /*1dc10*/  SHFL.IDX PT, R14, R0, RZ, 0x1f ;  /* 0x00001fff000e7589 */ /* 0x0000a400000e0000 */
.L_x_11062:
[----:B--2---:R-:W-:-:S13]  /*1dc20*/  ISETP.NE.AND P0, PT, R14, RZ, PT ;  /* 0x000000ff0e00720c */ /* 0x004fda0003f05270 */
[----:B------:R-:W-:Y:S05]  /*1dc30*/  @P0 BRA `(.L_x_10702) ;  /* 0x0000000000a80947 */ /* 0x000fea0003800000 */
[----:B------:R-:W-:-:S03]  /*1dc40*/  UMOV UR4, 0xffffffff ;  /* 0xffffffff00047882 */ /* 0x000fc60000000000 */
[----:B------:R-:W-:Y:S05]  /*1dc50*/  BRA.DIV UR4, `(.L_x_10972) ;  /* 0x0000002204187947 */ /* 0x000fea000b800000 */
[----:B------:R-:W-:-:S13]  /*1dc60*/  ELECT P6, URZ, PT ;  /* 0x00000000003f782f */ /* 0x000fda00038c0000 */
.L_x_11065:
[----:B------:R-:W-:Y:S05]  /*1dc70*/  @!P6 BRA `(.L_x_10702) ;  /* 0x000000000098e947 */ /* 0x000fea0003800000 */
[----:B0-----:R-:W2:Y:S02]  /*1dc80*/  LDL.LU R0, [R1+0x4c] ;  /* 0x00004c0001007983 */ /* 0x001ea40000300800 */
[----:B--2---:R-:W-:-:S04]  /*1dc90*/  LOP3.LUT R0, R0, 0x2, RZ, 0xfc, !PT ;  /* 0x0000000200007812 */ /* 0x004fc800078efcff */
[----:B------:R-:W-:-:S13]  /*1dca0*/  ISETP.NE.AND P0, PT, R0, 0x3, PT ;  /* 0x000000030000780c */ /* 0x000fda0003f05270 */
[----:B------:R-:W-:Y:S05]  /*1dcb0*/  @!P0 BRA `(.L_x_10973) ;  /* 0x0000000000048947 */ /* 0x000fea0003800000 */
[----:B------:R-:W-:Y:S01]  /*1dcc0*/  BPT.TRAP 0x1 ;  /* 0x000000040000795c */ /* 0x000fe20000300000 */
.L_x_10973:
[----:B---3--:R-:W2:Y:S01]  /*1dcd0*/  LDL.LU R8, [R1] ;  /* 0x0000000001087983 */ /* 0x008ea20000300800 */
        /* <DEDUP_REMOVED lines=12> */
.L_x_11066:
[----:B------:R-:W2:Y:S02]  /*1dda0*/  SYNCS.PHASECHK.TRANS64.TRYWAIT P1, [R3+URZ], R0 ;  /* 0x00000000030075a7 */ /* 0x000ea4000802017f */
[----:B--2---:R-:W-:Y:S05]  /*1ddb0*/  @!P1 BRA `(.L_x_10975) ;  /* 0x0000001c00f49947 */ /* 0x004fea0003800000 */
.L_x_11067:
[----:B------:R-:W-:Y:S05]  /*1ddc0*/  @!P0 BRA `(.L_x_10976) ;  /* 0x0000000000048947 */ /* 0x000fea0003800000 */
[----:B------:R-:W-:Y:S01]  /*1ddd0*/  BPT.TRAP 0x1 ;  /* 0x000000040000795c */ /* 0x000fe20000300000 */
.L_x_10976:
[----:B--2---:R-:W-:-:S04]  /*1dde0*/  IMAD R3, R22, 0x8, R7 ;  /* 0x0000000816037824 */ /* 0x004fc800078e0207 */
[----:B------:R-:W2:Y:S02]  /*1ddf0*/  SYNCS.PHASECHK.TRANS64.TRYWAIT P1, [R3+URZ+0x19c60], R4 ;  /* 0x019c6004030075a7 */ /* 0x000ea4000802017f */
[----:B--2---:R-:W-:Y:S05]  /*1de00*/  @!P1 BRA `(.L_x_10977) ;  /* 0x0000001c00f49947 */ /* 0x004fea0003800000 */
.L_x_11068:
[----:B------:R-:W-:Y:S05]  /*1de10*/  @!P0 BRA `(.L_x_10978) ;  /* 0x0000000000048947 */ /* 0x000fea0003800000 */
[----:B------:R-:W-:Y:S01]  /*1de20*/  BPT.TRAP 0x1 ;  /* 0x000000040000795c */ /* 0x000fe20000300000 */
.L_x_10978:
[----:B0-----:R-:W-:-:S04]  /*1de30*/  IMAD R5, R6, 0x8, R7 ;  /* 0x0000000806057824 */ /* 0x001fc800078e0207 */
[----:B------:R-:W0:Y:S02]  /*1de40*/  SYNCS.PHASECHK.TRANS64.TRYWAIT P1, [R5+URZ+0x19c60], R0 ;  /* 0x019c6000050075a7 */ /* 0x000e24000802017f */
[----:B0-----:R-:W-:Y:S05]  /*1de50*/  @!P1 BRA `(.L_x_10979) ;  /* 0x0000001c00f49947 */ /* 0x001fea0003800000 */
.L_x_11069:
[----:B------:R-:W-:Y:S05]  /*1de60*/  @!P0 BRA `(.L_x_10980) ;  /* 0x0000000000048947 */ /* 0x000fea0003800000 */
[----:B------:R-:W-:Y:S01]  /*1de70*/  BPT.TRAP 0x1 ;  /* 0x000000040000795c */ /* 0x000fe20000300000 */
.L_x_10980:
[----:B------:R-:W3:Y:S02]  /*1de80*/  SYNCS.PHASECHK.TRANS64.TRYWAIT P0, [R3+URZ+0x19c80], R4 ;  /* 0x019c8004030075a7 */ /* 0x000ee4000800017f */
[----:B---3--:R-:W-:Y:S05]  /*1de90*/  @!P0 BRA `(.L_x_10981) ;  /* 0x0000001c00f88947 */ /* 0x008fea0003800000 */
.L_x_10982:
[----:B------:R0:W0:Y:S02]  /*1dea0*/  SYNCS.PHASECHK.TRANS64.TRYWAIT P0, [R5+URZ+0x19c80], R0 ;  /* 0x019c8000050075a7 */ /* 0x000024000800017f */
[----:B0-----:R-:W-:Y:S05]  /*1deb0*/  @!P0 NANOSLEEP.SYNCS 0x989680 ;  /* 0x009896800000895d */ /* 0x001fea0003900000 */
[----:B------:R-:W0:Y:S02]  /*1dec0*/  @!P0 SYNCS.PHASECHK.TRANS64 P0, [R5+URZ+0x19c80], R0 ;  /* 0x019c8000050085a7 */ /* 0x000e24000800007f */
[----:B0-----:R-:W-:Y:S05]  /*1ded0*/  @!P0 BRA `(.L_x_10982) ;  /* 0xfffffffc00f08947 */ /* 0x001fea000383ffff */
.L_x_10702:
[----:B------:R-:W-:Y:S05]  /*1dee0*/  BSYNC B8 ;  /* 0x0000000000087941 */ /* 0x000fea0003800000 */
.L_x_10699:
[----:B------:R-:W-:Y:S05]  /*1def0*/  EXIT ;  /* 0x000000000000794d */ /* 0x000fea0003800000 */
.L_x_10720:
[----:B0-----:R0:W1:Y:S02]  /*1df00*/  SYNCS.PHASECHK.TRANS64.TRYWAIT P5, [R83+URZ+0x19c90], R86 ;  /* 0x019c9056530075a7 */ /* 0x00106400080a017f */
[----:B-1----:R-:W-:Y:S05]  /*1df10*/  @!P5 NANOSLEEP.SYNCS 0x989680 ;  /* 0x009896800000d95d */ /* 0x002fea0003900000 */
[----:B------:R-:W1:Y:S02]  /*1df20*/  @!P5 SYNCS.PHASECHK.TRANS64 P5, [R83+URZ+0x19c90], R86 ;  /* 0x019c90565300d5a7 */ /* 0x000e6400080a007f */
[----:B-1----:R-:W-:Y:S05]  /*1df30*/  @!P5 BRA `(.L_x_10720) ;  /* 0xfffffffc00f0d947 */ /* 0x002fea000383ffff */
[----:B------:R-:W-:Y:S05]  /*1df40*/  BRA `(.L_x_10983) ;  /* 0xfffffe4c001c7947 */ /* 0x000fea000383ffff */
.L_x_10736:
[----:B-1----:R1:W2:Y:S02]  /*1df50*/  SYNCS.PHASECHK.TRANS64.TRYWAIT P5, [R83+URZ+0x19c90], R86 ;  /* 0x019c9056530075a7 */ /* 0x0022a400080a017f */
[----:B--2---:R-:W-:Y:S05]  /*1df60*/  @!P5 NANOSLEEP.SYNCS 0x989680 ;  /* 0x009896800000d95d */ /* 0x004fea0003900000 */
[----:B------:R-:W2:Y:S02]  /*1df70*/  @!P5 SYNCS.PHASECHK.TRANS64 P5, [R83+URZ+0x19c90], R86 ;  /* 0x019c90565300d5a7 */ /* 0x000ea400080a007f */
[----:B--2---:R-:W-:Y:S05]  /*1df80*/  @!P5 BRA `(.L_x_10736) ;  /* 0xfffffffc00f0d947 */ /* 0x004fea000383ffff */
[----:B------:R-:W-:Y:S05]  /*1df90*/  BRA `(.L_x_10984) ;  /* 0xfffffe6400387947 */ /* 0x000fea000383ffff */
.L_x_10745:
[----:B0-----:R0:W1:Y:S02]  /*1dfa0*/  SYNCS.PHASECHK.TRANS64.TRYWAIT P5, [R83+URZ+0x19c90], R86 ;  /* 0x019c9056530075a7 */ /* 0x00106400080a017f */
[----:B-1----:R-:W-:Y:S05]  /*1dfb0*/  @!P5 NANOSLEEP.SYNCS 0x989680 ;  /* 0x009896800000d95d */ /* 0x002fea0003900000 */
[----:B------:R-:W1:Y:S02]  /*1dfc0*/  @!P5 SYNCS.PHASECHK.TRANS64 P5, [R83+URZ+0x19c90], R86 ;  /* 0x019c90565300d5a7 */ /* 0x000e6400080a007f */
[----:B-1----:R-:W-:Y:S05]  /*1dfd0*/  @!P5 BRA `(.L_x_10745) ;  /* 0xfffffffc00f0d947 */ /* 0x002fea000383ffff */
[----:B------:R-:W-:Y:S05]  /*1dfe0*/  BRA `(.L_x_10985) ;  /* 0xfffffe8400787947 */ /* 0x000fea000383ffff */
.L_x_10749:
[----:B--2---:R2:W0:Y:S02]  /*1dff0*/  SYNCS.PHASECHK.TRANS64.TRYWAIT P5, [R83+URZ+0x19cb0], R86 ;  /* 0x019cb056530075a7 */ /* 0x00442400080a017f */
[----:B0-----:R-:W-:Y:S05]  /*1e000*/  @!P5 NANOSLEEP.SYNCS 0x989680 ;  /* 0x009896800000d95d */ /* 0x001fea0003900000 */
[----:B------:R-:W0:Y:S02]  /*1e010*/  @!P5 SYNCS.PHASECHK.TRANS64 P5, [R83+URZ+0x19cb0], R86 ;  /* 0x019cb0565300d5a7 */ /* 0x000e2400080a007f */
[----:B0-----:R-:W-:Y:S05]  /*1e020*/  @!P5 BRA `(.L_x_10749) ;  /* 0xfffffffc00f0d947 */ /* 0x001fea000383ffff */
[----:B------:R-:W-:Y:S05]  /*1e030*/  BRA `(.L_x_10986) ;  /* 0xfffffe8400e87947 */ /* 0x000fea000383ffff */
.L_x_10769:
[----:B------:R-:W-:Y:S01]  /*1e040*/  BSSY B1, `(.L_x_10987) ;  /* 0x0000007000017945 */ /* 0x000fe20003800000 */
[----:B------:R-:W-:Y:S02]  /*1e050*/  IMAD.MOV.U32 R12, RZ, RZ, RZ ;  /* 0x000000ffff0c7224 */ /* 0x000fe400078e00ff */
[----:B------:R-:W-:Y:S02]  /*1e060*/  IMAD.MOV.U32 R11, RZ, RZ, 0x1e1f ;  /* 0x00001e1fff0b7424 */ /* 0x000fe400078e00ff */
[----:B------:R-:W-:-:S07]  /*1e070*/  IMAD.MOV.U32 R15, RZ, RZ, -0x1 ;  /* 0xffffffffff0f7424 */ /* 0x000fce00078e00ff */
[----:B------:R-:W-:Y:S05]  /*1e080*/  WARPSYNC.COLLECTIVE R15, `(.L_x_10988) ;  /* 0x000000000f087348 */ /* 0x000fea0003c00000 */
[----:B------:R0:W1:Y:S02]  /*1e090*/  SHFL.IDX P6, R14, R13, R12, R11 ;  /* 0x0000000c0d0e7389 */ /* 0x00006400000c000b */
[----:B01----:R-:W-:Y:S01]  /*1e0a0*/  ENDCOLLECTIVE ;  /* 0x000000000000791b */ /* 0x003fe20003800000 */
.L_x_10988:
[----:B------:R-:W-:Y:S05]  /*1e0b0*/  BSYNC B1 ;  /* 0x0000000000017941 */ /* 0x000fea0003800000 */
.L_x_10987:
        /* <DEDUP_REMOVED lines=8> */
.L_x_10989:
[----:B------:R-:W-:Y:S02]  /*1e140*/  IMAD.MOV.U32 R13, RZ, RZ, R4 ;  /* 0x000000ffff0d7224 */ /* 0x000fe400078e0004 */
[----:B------:R-:W-:-:S07]  /*1e150*/  IMAD.MOV.U32 R3, RZ, RZ, R14 ;  /* 0x000000ffff037224 */ /* 0x000fce00078e000e */
[----:B------:R-:W-:Y:S05]  /*1e160*/  WARPSYNC.COLLECTIVE R15, `(.L_x_10990) ;  /* 0x000000000f087348 */ /* 0x000fea0003c00000 */
[----:B------:R0:W1:Y:S02]  /*1e170*/  SHFL.IDX P6, R14, R13, R12, R11 ;  /* 0x0000000c0d0e7389 */ /* 0x00006400000c000b */
[----:B01----:R-:W-:Y:S01]  /*1e180*/  ENDCOLLECTIVE ;  /* 0x000000000000791b */ /* 0x003fe20003800000 */
.L_x_10990:
[----:B------:R-:W-:Y:S02]  /*1e190*/  IMAD.MOV.U32 R13, RZ, RZ, R5 ;  /* 0x000000ffff0d7224 */ /* 0x000fe400078e0005 */
[----:B------:R-:W-:-:S07]  /*1e1a0*/  IMAD.MOV.U32 R4, RZ, RZ, R14 ;  /* 0x000000ffff047224 */ /* 0x000fce00078e000e */
[----:B------:R-:W-:Y:S05]  /*1e1b0*/  WARPSYNC.COLLECTIVE R15, `(.L_x_10991) ;  /* 0x000000000f087348 */ /* 0x000fea0003c00000 */
[----:B------:R0:W1:Y:S02]  /*1e1c0*/  SHFL.IDX P6, R14, R13, R12, R11 ;  /* 0x0000000c0d0e7389 */ /* 0x00006400000c000b */
[----:B01----:R-:W-:Y:S01]  /*1e1d0*/  ENDCOLLECTIVE ;  /* 0x000000000000791b */ /* 0x003fe20003800000 */
.L_x_10991:
[----:B------:R-:W-:Y:S05]  /*1e1e0*/  BRA `(.L_x_10992) ;  /* 0xfffffe9800087947 */ /* 0x000fea000383ffff */
.L_x_10773:
[----:B-1----:R1:W2:Y:S02]  /*1e1f0*/  SYNCS.PHASECHK.TRANS64.TRYWAIT P0, [R16+URZ+0x19c00], R5 ;  /* 0x019c0005100075a7 */ /* 0x0022a4000800017f */
[----:B--2---:R-:W-:Y:S05]  /*1e200*/  @!P0 NANOSLEEP.SYNCS 0x989680 ;  /* 0x009896800000895d */ /* 0x004fea0003900000 */
[----:B------:R-:W2:Y:S02]  /*1e210*/  @!P0 SYNCS.PHASECHK.TRANS64 P0, [R16+URZ+0x19c00], R5 ;  /* 0x019c0005100085a7 */ /* 0x000ea4000800007f */
[----:B--2---:R-:W-:Y:S05]  /*1e220*/  @!P0 BRA `(.L_x_10773) ;  /* 0xfffffffc00f08947 */ /* 0x004fea000383ffff */
[----:B------:R-:W-:Y:S05]  /*1e230*/  BRA `(.L_x_10993) ;  /* 0xfffffe9800d47947 */ /* 0x000fea000383ffff */
.L_x_10779:
[----:B------:R-:W-:Y:S01]  /*1e240*/  BSSY B1, `(.L_x_10994) ;  /* 0x0000007000017945 */ /* 0x000fe20003800000 */
[----:B------:R-:W-:Y:S02]  /*1e250*/  IMAD.MOV.U32 R12, RZ, RZ, RZ ;  /* 0x000000ffff0c7224 */ /* 0x000fe400078e00ff */
[----:B------:R-:W-:Y:S02]  /*1e260*/  IMAD.MOV.U32 R11, RZ, RZ, 0x1e1f ;  /* 0x00001e1fff0b7424 */ /* 0x000fe400078e00ff */
[----:B------:R-:W-:-:S07]  /*1e270*/  IMAD.MOV.U32 R15, RZ, RZ, -0x1 ;  /* 0xffffffffff0f7424 */ /* 0x000fce00078e00ff */
[----:B------:R-:W-:Y:S05]  /*1e280*/  WARPSYNC.COLLECTIVE R15, `(.L_x_10995) ;  /* 0x000000000f087348 */ /* 0x000fea0003c00000 */
[----:B------:R0:W1:Y:S02]  /*1e290*/  SHFL.IDX P6, R14, R13, R12, R11 ;  /* 0x0000000c0d0e7389 */ /* 0x00006400000c000b */
[----:B01----:R-:W-:Y:S01]  /*1e2a0*/  ENDCOLLECTIVE ;  /* 0x000000000000791b */ /* 0x003fe20003800000 */
.L_x_10995:
[----:B------:R-:W-:Y:S05]  /*1e2b0*/  BSYNC B1 ;  /* 0x0000000000017941 */ /* 0x000fea0003800000 */
.L_x_10994:
        /* <DEDUP_REMOVED lines=8> */
.L_x_10996:
[----:B------:R-:W-:Y:S02]  /*1e340*/  IMAD.MOV.U32 R13, RZ, RZ, R20 ;  /* 0x000000ffff0d7224 */ /* 0x000fe400078e0014 */
[----:B------:R-:W-:-:S07]  /*1e350*/  IMAD.MOV.U32 R3, RZ, RZ, R14 ;  /* 0x000000ffff037224 */ /* 0x000fce00078e000e */
[----:B------:R-:W-:Y:S05]  /*1e360*/  WARPSYNC.COLLECTIVE R15, `(.L_x_10997) ;  /* 0x000000000f087348 */ /* 0x000fea0003c00000 */
[----:B------:R0:W1:Y:S02]  /*1e370*/  SHFL.IDX P6, R14, R13, R12, R11 ;  /* 0x0000000c0d0e7389 */ /* 0x00006400000c000b */
[----:B01----:R-:W-:Y:S01]  /*1e380*/  ENDCOLLECTIVE ;  /* 0x000000000000791b */ /* 0x003fe20003800000 */
.L_x_10997:
[----:B------:R-:W-:Y:S02]  /*1e390*/  IMAD.MOV.U32 R13, RZ, RZ, R21 ;  /* 0x000000ffff0d7224 */ /* 0x000fe400078e0015 */
[----:B------:R-:W-:-:S07]  /*1e3a0*/  IMAD.MOV.U32 R20, RZ, RZ, R14 ;  /* 0x000000ffff147224 */ /* 0x000fce00078e000e */
[----:B------:R-:W-:Y:S05]  /*1e3b0*/  WARPSYNC.COLLECTIVE R15, `(.L_x_10998) ;  /* 0x000000000f087348 */ /* 0x000fea0003c00000 */
[----:B------:R0:W1:Y:S02]  /*1e3c0*/  SHFL.IDX P6, R14, R13, R12, R11 ;  /* 0x0000000c0d0e7389 */ /* 0x00006400000c000b */
[----:B01----:R-:W-:Y:S01]  /*1e3d0*/  ENDCOLLECTIVE ;  /* 0x000000000000791b */ /* 0x003fe20003800000 */
.L_x_10998:
[----:B------:R-:W-:Y:S01]  /*1e3e0*/  IMAD.MOV.U32 R21, RZ, RZ, R14 ;  /* 0x000000ffff157224 */ /* 0x000fe200078e000e */
[----:B------:R-:W-:Y:S06]  /*1e3f0*/  BRA `(.L_x_10999) ;  /* 0xfffffeb000bc7947 */ /* 0x000fec000383ffff */
.L_x_10783:
[----:B-1----:R1:W2:Y:S02]  /*1e400*/  SYNCS.PHASECHK.TRANS64.TRYWAIT P0, [R16+URZ+0x19c00], R41 ;  /* 0x019c0029100075a7 */ /* 0x0022a4000800017f */
[----:B--2---:R-:W-:Y:S05]  /*1e410*/  @!P0 NANOSLEEP.SYNCS 0x989680 ;  /* 0x009896800000895d */ /* 0x004fea0003900000 */
[----:B------:R-:W2:Y:S02]  /*1e420*/  @!P0 SYNCS.PHASECHK.TRANS64 P0, [R16+URZ+0x19c00], R41 ;  /* 0x019c0029100085a7 */ /* 0x000ea4000800007f */
[----:B--2---:R-:W-:Y:S05]  /*1e430*/  @!P0 BRA `(.L_x_10783) ;  /* 0xfffffffc00f08947 */ /* 0x004fea000383ffff */
[----:B------:R-:W-:Y:S05]  /*1e440*/  BRA `(.L_x_11000) ;  /* 0xfffffeb4007c7947 */ /* 0x000fea000383ffff */
.L_x_10789:
[----:B-1----:R1:W2:Y:S02]  /*1e450*/  SYNCS.PHASECHK.TRANS64.TRYWAIT P0, [R10+URZ+0x19c30], R3 ;  /* 0x019c30030a0075a7 */ /* 0x0022a4000800017f */
[----:B--2---:R-:W-:Y:S05]  /*1e460*/  @!P0 NANOSLEEP.SYNCS 0x989680 ;  /* 0x009896800000895d */ /* 0x004fea0003900000 */
[----:B------:R-:W2:Y:S02]  /*1e470*/  @!P0 SYNCS.PHASECHK.TRANS64 P0, [R10+URZ+0x19c30], R3 ;  /* 0x019c30030a0085a7 */ /* 0x000ea4000800007f */
[----:B--2---:R-:W-:Y:S05]  /*1e480*/  @!P0 BRA `(.L_x_10789) ;  /* 0xfffffffc00f08947 */ /* 0x004fea000383ffff */
[----:B------:R-:W-:Y:S05]  /*1e490*/  BRA `(.L_x_10788) ;  /* 0xfffffed400d07947 */ /* 0x000fea000383ffff */
.L_x_10796:
[----:B-1----:R1:W2:Y:S02]  /*1e4a0*/  SYNCS.PHASECHK.TRANS64.TRYWAIT P2, [R15+URZ+0x19c30], R0 ;  /* 0x019c30000f0075a7 */ /* 0x0022a4000804017f */
[----:B--2---:R-:W-:Y:S05]  /*1e4b0*/  @!P2 NANOSLEEP.SYNCS 0x989680 ;  /* 0x009896800000a95d */ /* 0x004fea0003900000 */
[----:B------:R-:W2:Y:S02]  /*1e4c0*/  @!P2 SYNCS.PHASECHK.TRANS64 P2, [R15+URZ+0x19c30], R0 ;  /* 0x019c30000f00a5a7 */ /* 0x000ea4000804007f */
[----:B--2---:R-:W-:Y:S05]  /*1e4d0*/  @!P2 BRA `(.L_x_10796) ;  /* 0xfffffffc00f0a947 */ /* 0x004fea000383ffff */
[----:B------:R-:W-:Y:S05]  /*1e4e0*/  BRA `(.L_x_10795) ;  /* 0xfffffef800c47947 */ /* 0x000fea000383ffff */
.L_x_10801:
[----:B-1----:R1:W2:Y:S02]  /*1e4f0*/  SYNCS.PHASECHK.TRANS64.TRYWAIT P2, [R20+URZ+0x19c50], R0 ;  /* 0x019c5000140075a7 */ /* 0x0022a4000804017f */
[----:B--2---:R-:W-:Y:S05]  /*1e500*/  @!P2 NANOSLEEP.SYNCS 0x989680 ;  /* 0x009896800000a95d */ /* 0x004fea0003900000 */
[----:B------:R-:W2:Y:S02]  /*1e510*/  @!P2 SYNCS.PHASECHK.TRANS64 P2, [R20+URZ+0x19c50], R0 ;  /* 0x019c50001400a5a7 */ /* 0x000ea4000804007f */
[----:B--2---:R-:W-:Y:S05]  /*1e520*/  @!P2 BRA `(.L_x_10801) ;  /* 0xfffffffc00f0a947 */ /* 0x004fea000383ffff */
[----:B------:R-:W-:Y:S05]  /*1e530*/  BRA `(.L_x_10800) ;  /* 0xfffffefc00547947 */ /* 0x000fea000383ffff */
.L_x_10810:
[----:B-1----:R1:W2:Y:S02]  /*1e540*/  SYNCS.PHASECHK.TRANS64.TRYWAIT P0, [R0+URZ+0x19c30], R3 ;  /* 0x019c3003000075a7 */ /* 0x0022a4000800017f */
[----:B--2---:R-:W-:Y:S05]  /*1e550*/  @!P0 NANOSLEEP.SYNCS 0x989680 ;  /* 0x009896800000895d */ /* 0x004fea0003900000 */
[----:B------:R-:W2:Y:S02]  /*1e560*/  @!P0 SYNCS.PHASECHK.TRANS64 P0, [R0+URZ+0x19c30], R3 ;  /* 0x019c3003000085a7 */ /* 0x000ea4000800007f */
[----:B--2---:R-:W-:Y:S05]  /*1e570*/  @!P0 BRA `(.L_x_10810) ;  /* 0xfffffffc00f08947 */ /* 0x004fea000383ffff */
[----:B------:R-:W-:Y:S05]  /*1e580*/  BRA `(.L_x_10809) ;  /* 0xffffff20009c7947 */ /* 0x000fea000383ffff */
.L_x_10815:
[----:B-1----:R1:W2:Y:S02]  /*1e590*/  SYNCS.PHASECHK.TRANS64.TRYWAIT P0, [R15+URZ+0x19c50], R0 ;  /* 0x019c50000f0075a7 */ /* 0x0022a4000800017f */
[----:B--2---:R-:W-:Y:S05]  /*1e5a0*/  @!P0 NANOSLEEP.SYNCS 0x989680 ;  /* 0x009896800000895d */ /* 0x004fea0003900000 */
[----:B------:R-:W2:Y:S02]  /*1e5b0*/  @!P0 SYNCS.PHASECHK.TRANS64 P0, [R15+URZ+0x19c50], R0 ;  /* 0x019c50000f0085a7 */ /* 0x000ea4000800007f */
[----:B--2---:R-:W-:Y:S05]  /*1e5c0*/  @!P0 BRA `(.L_x_10815) ;  /* 0xfffffffc00f08947 */ /* 0x004fea000383ffff */
[----:B------:R-:W-:Y:S05]  /*1e5d0*/  BRA `(.L_x_10814) ;  /* 0xffffff24002c7947 */ /* 0x000fea000383ffff */
.L_x_10822:
[----:B-1----:R1:W2:Y:S02]  /*1e5e0*/  SYNCS.PHASECHK.TRANS64.TRYWAIT P0, [R12+URZ+0x19c50], R7 ;  /* 0x019c50070c0075a7 */ /* 0x0022a4000800017f */
[----:B--2---:R-:W-:Y:S05]  /*1e5f0*/  @!P0 NANOSLEEP.SYNCS 0x989680 ;  /* 0x009896800000895d */ /* 0x004fea0003900000 */
[----:B------:R-:W2:Y:S02]  /*1e600*/  @!P0 SYNCS.PHASECHK.TRANS64 P0, [R12+URZ+0x19c50], R7 ;  /* 0x019c50070c0085a7 */ /* 0x000ea4000800007f */
[----:B--2---:R-:W-:Y:S05]  /*1e610*/  @!P0 BRA `(.L_x_10822) ;  /* 0xfffffffc00f08947 */ /* 0x004fea000383ffff */
[----:B------:R-:W-:Y:S05]  /*1e620*/  BRA `(.L_x_10821) ;  /* 0xffffff3c00d07947 */ /* 0x000fea000383ffff */
.L_x_10856:
[----:B------:R-:W1:Y:S01]  /*1e630*/  S2R R6, SR_TID.X ;  /* 0x0000000000067919 */ /* 0x000e620000002100 */
[----:B------:R-:W-:Y:S01]  /*1e640*/  BSSY B1, `(.L_x_11001) ;  /* 0x000000a000017945 */ /* 0x000fe20003800000 */
[----:B------:R-:W-:Y:S02]  /*1e650*/  IMAD.MOV.U32 R12, RZ, RZ, RZ ;  /* 0x000000ffff0c7224 */ /* 0x000fe400078e00ff */
[----:B--2---:R-:W-:Y:S02]  /*1e660*/  IMAD.MOV.U32 R11, RZ, RZ, 0x1f ;  /* 0x0000001fff0b7424 */ /* 0x004fe400078e00ff */
[----:B------:R-:W-:Y:S01]  /*1e670*/  IMAD.MOV.U32 R15, RZ, RZ, -0x1 ;  /* 0xffffffffff0f7424 */ /* 0x000fe200078e00ff */
[----:B-1----:R-:W-:-:S04]  /*1e680*/  SHF.R.U32.HI R6, RZ, 0x5, R6 ;  /* 0x00000005ff067819 */ /* 0x002fc80000011606 */
[----:B------:R-:W-:-:S05]  /*1e690*/  LOP3.LUT R6, R6, 0x3, RZ, 0xc0, !PT ;  /* 0x0000000306067812 */ /* 0x000fca00078ec0ff */
[----:B0-----:R-:W-:-:S07]  /*1e6a0*/  IMAD.MOV.U32 R13, RZ, RZ, R6 ;  /* 0x000000ffff0d7224 */ /* 0x001fce00078e0006 */
[----:B------:R-:W-:Y:S05]  /*1e6b0*/  WARPSYNC.COLLECTIVE R15, `(.L_x_11002) ;  /* 0x000000000f087348 */ /* 0x000fea0003c00000 */
[----:B------:R0:W1:Y:S02]  /*1e6c0*/  SHFL.IDX P6, R14, R13, R12, R11 ;  /* 0x0000000c0d0e7389 */ /* 0x00006400000c000b */
[----:B01----:R-:W-:Y:S01]  /*1e6d0*/  ENDCOLLECTIVE ;  /* 0x000000000000791b */ /* 0x003fe20003800000 */
.L_x_11002:
[----:B------:R-:W-:Y:S05]  /*1e6e0*/  BSYNC B1 ;  /* 0x0000000000017941 */ /* 0x000fea0003800000 */
.L_x_11001:
[----:B------:R-:W-:Y:S05]  /*1e6f0*/  BRA `(.L_x_11003) ;  /* 0xffffff9800547947 */ /* 0x000fea000383ffff */
.L_x_10858:
[----:B------:R-:W-:Y:S01]  /*1e700*/  BSSY B1, `(.L_x_11004) ;  /* 0x0000006000017945 */ /* 0x000fe20003800000 */
[----:B------:R-:W-:-:S07]  /*1e710*/  IMAD.MOV.U32 R15, RZ, RZ, -0x1 ;  /* 0xffffffffff0f7424 */ /* 0x000fce00078e00ff */
[----:B012---:R-:W-:Y:S05]  /*1e720*/  WARPSYNC.COLLECTIVE R15, `(.L_x_11005) ;  /* 0x000000000f0c7348 */ /* 0x007fea0003c00000 */
[----:B------:R-:W-:Y:S02]  /*1e730*/  ELECT P6, UR62, PT ;  /* 0x00000000003e782f */ /* 0x000fe400038c0000 */
[----:B------:R-:W-:Y:S01]  /*1e740*/  MOV R14, UR62 ;  /* 0x0000003e000e7c02 */ /* 0x000fe20008000f00 */
[----:B012---:R-:W-:Y:S10]  /*1e750*/  ENDCOLLECTIVE ;  /* 0x000000000000791b */ /* 0x007ff40003800000 */
.L_x_11005:
[----:B------:R-:W-:Y:S05]  /*1e760*/  BSYNC B1 ;  /* 0x0000000000017941 */ /* 0x000fea0003800000 */
.L_x_11004:
[----:B------:R-:W-:Y:S05]  /*1e770*/  BRA `(.L_x_10857) ;  /* 0xffffff98004c7947 */ /* 0x000fea000383ffff */
.L_x_10860:
[----:B-1----:R1:W3:Y:S02]  /*1e780*/  SYNCS.PHASECHK.TRANS64.TRYWAIT P0, [R17+URZ+0x19c20], R5 ;  /* 0x019c2005110075a7 */ /* 0x0022e4000800017f */
[----:B---3--:R-:W-:Y:S05]  /*1e790*/  @!P0 NANOSLEEP.SYNCS 0x989680 ;  /* 0x009896800000895d */ /* 0x008fea0003900000 */
[----:B------:R-:W3:Y:S02]  /*1e7a0*/  @!P0 SYNCS.PHASECHK.TRANS64 P0, [R17+URZ+0x19c20], R5 ;  /* 0x019c2005110085a7 */ /* 0x000ee4000800007f */
[----:B---3--:R-:W-:Y:S05]  /*1e7b0*/  @!P0 BRA `(.L_x_10860) ;  /* 0xfffffffc00f08947 */ /* 0x008fea000383ffff */
[----:B------:R-:W-:Y:S05]  /*1e7c0*/  BRA `(.L_x_11006) ;  /* 0xffffff98005c7947 */ /* 0x000fea000383ffff */
.L_x_10864:
[----:B--2---:R2:W3:Y:S02]  /*1e7d0*/  SYNCS.PHASECHK.TRANS64.TRYWAIT P0, [R8+URZ+0x19ca0], R11 ;  /* 0x019ca00b080075a7 */ /* 0x0044e4000800017f */
[----:B---3--:R-:W-:Y:S05]  /*1e7e0*/  @!P0 NANOSLEEP.SYNCS 0x989680 ;  /* 0x009896800000895d */ /* 0x008fea0003900000 */
[----:B------:R-:W3:Y:S02]  /*1e7f0*/  @!P0 SYNCS.PHASECHK.TRANS64 P0, [R8+URZ+0x19ca0], R11 ;  /* 0x019ca00b080085a7 */ /* 0x000ee4000800007f */
[----:B---3--:R-:W-:Y:S05]  /*1e800*/  @!P0 BRA `(.L_x_10864) ;  /* 0xfffffffc00f08947 */ /* 0x008fea000383ffff */
[----:B------:R-:W-:Y:S05]  /*1e810*/  BRA `(.L_x_11007) ;  /* 0xffffff9800787947 */ /* 0x000fea000383ffff */
.L_x_10871:
[----:B-1----:R1:W3:Y:S02]  /*1e820*/  SYNCS.PHASECHK.TRANS64.TRYWAIT P0, [R8+URZ+0x19cc0], R11 ;  /* 0x019cc00b080075a7 */ /* 0x0022e4000800017f */
[----:B---3--:R-:W-:Y:S05]  /*1e830*/  @!P0 NANOSLEEP.SYNCS 0x989680 ;  /* 0x009896800000895d */ /* 0x008fea0003900000 */
[----:B------:R-:W3:Y:S02]  /*1e840*/  @!P0 SYNCS.PHASECHK.TRANS64 P0, [R8+URZ+0x19cc0], R11 ;  /* 0x019cc00b080085a7 */ /* 0x000ee4000800007f */
[----:B---3--:R-:W-:Y:S05]  /*1e850*/  @!P0 BRA `(.L_x_10871) ;  /* 0xfffffffc00f08947 */ /* 0x008fea000383ffff */
[----:B------:R-:W-:Y:S05]  /*1e860*/  BRA `(.L_x_11008) ;  /* 0xffffff9c00747947 */ /* 0x000fea000383ffff */
.L_x_10880:
[----:B-1----:R1:W3:Y:S02]  /*1e870*/  SYNCS.PHASECHK.TRANS64.TRYWAIT P1, [R9+URZ+0x19ca0], R8 ;  /* 0x019ca008090075a7 */ /* 0x0022e4000802017f */
[----:B---3--:R-:W-:Y:S05]  /*1e880*/  @!P1 NANOSLEEP.SYNCS 0x989680 ;  /* 0x009896800000995d */ /* 0x008fea0003900000 */
[----:B------:R-:W3:Y:S02]  /*1e890*/  @!P1 SYNCS.PHASECHK.TRANS64 P1, [R9+URZ+0x19ca0], R8 ;  /* 0x019ca008090095a7 */ /* 0x000ee4000802007f */
[----:B---3--:R-:W-:Y:S05]  /*1e8a0*/  @!P1 BRA `(.L_x_10880) ;  /* 0xfffffffc00f09947 */ /* 0x008fea000383ffff */
[----:B------:R-:W-:Y:S05]  /*1e8b0*/  BRA `(.L_x_11009) ;  /* 0xffffffa000b87947 */ /* 0x000fea000383ffff */
.L_x_10887:
[----:B--2---:R2:W3:Y:S02]  /*1e8c0*/  SYNCS.PHASECHK.TRANS64.TRYWAIT P1, [R9+URZ+0x19cc0], R8 ;  /* 0x019cc008090075a7 */ /* 0x0044e4000802017f */
[----:B---3--:R-:W-:Y:S05]  /*1e8d0*/  @!P1 NANOSLEEP.SYNCS 0x989680 ;  /* 0x009896800000995d */ /* 0x008fea0003900000 */
[----:B------:R-:W3:Y:S02]  /*1e8e0*/  @!P1 SYNCS.PHASECHK.TRANS64 P1, [R9+URZ+0x19cc0], R8 ;  /* 0x019cc008090095a7 */ /* 0x000ee4000802007f */
[----:B---3--:R-:W-:Y:S05]  /*1e8f0*/  @!P1 BRA `(.L_x_10887) ;  /* 0xfffffffc00f09947 */ /* 0x008fea000383ffff */
[----:B------:R-:W-:Y:S05]  /*1e900*/  BRA `(.L_x_11010) ;  /* 0xffffffa400b07947 */ /* 0x000fea000383ffff */
.L_x_10906:
[----:B------:R-:W3:Y:S01]  /*1e910*/  S2R R20, SR_TID.X ;  /* 0x0000000000147919 */ /* 0x000ee20000002100 */
[----:B------:R-:W-:Y:S01]  /*1e920*/  BSSY B0, `(.L_x_11011) ;  /* 0x000000a000007945 */ /* 0x000fe20003800000 */
[----:B------:R-:W-:Y:S02]  /*1e930*/  IMAD.MOV.U32 R12, RZ, RZ, RZ ;  /* 0x000000ffff0c7224 */ /* 0x000fe400078e00ff */
[----:B--2---:R-:W-:Y:S02]  /*1e940*/  IMAD.MOV.U32 R11, RZ, RZ, 0x1f ;  /* 0x0000001fff0b7424 */ /* 0x004fe400078e00ff */
[----:B------:R-:W-:Y:S01]  /*1e950*/  IMAD.MOV.U32 R15, RZ, RZ, -0x1 ;  /* 0xffffffffff0f7424 */ /* 0x000fe200078e00ff */
[----:B---3--:R-:W-:-:S04]  /*1e960*/  SHF.R.U32.HI R20, RZ, 0x5, R20 ;  /* 0x00000005ff147819 */ /* 0x008fc80000011614 */
[----:B------:R-:W-:-:S05]  /*1e970*/  LOP3.LUT R20, R20, 0x3, RZ, 0xc0, !PT ;  /* 0x0000000314147812 */ /* 0x000fca00078ec0ff */
[----:B------:R-:W-:-:S07]  /*1e980*/  IMAD.MOV.U32 R13, RZ, RZ, R20 ;  /* 0x000000ffff0d7224 */ /* 0x000fce00078e0014 */
[----:B01----:R-:W-:Y:S05]  /*1e990*/  WARPSYNC.COLLECTIVE R15, `(.L_x_11012) ;  /* 0x000000000f087348 */ /* 0x003fea0003c00000 */
[----:B------:R2:W3:Y:S02]  /*1e9a0*/  SHFL.IDX P6, R14, R13, R12, R11 ;  /* 0x0000000c0d0e7389 */ /* 0x0004e400000c000b */
[----:B0123--:R-:W-:Y:S01]  /*1e9b0*/  ENDCOLLECTIVE ;  /* 0x000000000000791b */ /* 0x00ffe20003800000 */
.L_x_11012:
[----:B------:R-:W-:Y:S05]  /*1e9c0*/  BSYNC B0 ;  /* 0x0000000000007941 */ /* 0x000fea0003800000 */
.L_x_11011:
[----:B------:R-:W-:Y:S05]  /*1e9d0*/  BRA `(.L_x_11013) ;  /* 0xffffffb400707947 */ /* 0x000fea000383ffff */
.L_x_10908:
[----:B------:R-:W-:Y:S01]  /*1e9e0*/  BSSY B0, `(.L_x_11014) ;  /* 0x0000006000007945 */ /* 0x000fe20003800000 */
[----:B------:R-:W-:-:S07]  /*1e9f0*/  IMAD.MOV.U32 R15, RZ, RZ, -0x1 ;  /* 0xffffffffff0f7424 */ /* 0x000fce00078e00ff */
[----:B0123--:R-:W-:Y:S05]  /*1ea00*/  WARPSYNC.COLLECTIVE R15, `(.L_x_11015) ;  /* 0x000000000f0c7348 */ /* 0x00ffea0003c00000 */
[----:B------:R-:W-:Y:S02]  /*1ea10*/  ELECT P6, UR62, PT ;  /* 0x00000000003e782f */ /* 0x000fe400038c0000 */
[----:B------:R-:W-:Y:S01]  /*1ea20*/  MOV R14, UR62 ;  /* 0x0000003e000e7c02 */ /* 0x000fe20008000f00 */
[----:B0123--:R-:W-:Y:S10]  /*1ea30*/  ENDCOLLECTIVE ;  /* 0x000000000000791b */ /* 0x00fff40003800000 */
.L_x_11015:
[----:B------:R-:W-:Y:S05]  /*1ea40*/  BSYNC B0 ;  /* 0x0000000000007941 */ /* 0x000fea0003800000 */
.L_x_11014:
[----:B------:R-:W-:Y:S05]  /*1ea50*/  BRA `(.L_x_11016) ;  /* 0xffffffb400787947 */ /* 0x000fea000383ffff */
.L_x_10910:
[----:B---3--:R3:W4:Y:S02]  /*1ea60*/  SYNCS.PHASECHK.TRANS64.TRYWAIT P0, [R4+URZ+0x19c80], R3 ;  /* 0x019c8003040075a7 */ /* 0x008724000800017f */
[----:B----4-:R-:W-:Y:S05]  /*1ea70*/  @!P0 NANOSLEEP.SYNCS 0x989680 ;  /* 0x009896800000895d */ /* 0x010fea0003900000 */
[----:B------:R-:W4:Y:S02]  /*1ea80*/  @!P0 SYNCS.PHASECHK.TRANS64 P0, [R4+URZ+0x19c80], R3 ;  /* 0x019c8003040085a7 */ /* 0x000f24000800007f */
[----:B----4-:R-:W-:Y:S05]  /*1ea90*/  @!P0 BRA `(.L_x_10910) ;  /* 0xfffffffc00f08947 */ /* 0x010fea000383ffff */
[----:B------:R-:W-:Y:S05]  /*1eaa0*/  BRA `(.L_x_11017) ;  /* 0xffffffb400e07947 */ /* 0x000fea000383ffff */
.L_x_10912:
[----:B0-----:R0:W4:Y:S02]  /*1eab0*/  SYNCS.PHASECHK.TRANS64.TRYWAIT P0, [R4+URZ+0x19c40], R3 ;  /* 0x019c4003040075a7 */ /* 0x001124000800017f */
[----:B----4-:R-:W-:Y:S05]  /*1eac0*/  @!P0 NANOSLEEP.SYNCS 0x989680 ;  /* 0x009896800000895d */ /* 0x010fea0003900000 */
[----:B------:R-:W4:Y:S02]  /*1ead0*/  @!P0 SYNCS.PHASECHK.TRANS64 P0, [R4+URZ+0x19c40], R3 ;  /* 0x019c4003040085a7 */ /* 0x000f24000800007f */
[----:B----4-:R-:W-:Y:S05]  /*1eae0*/  @!P0 BRA `(.L_x_10912) ;  /* 0xfffffffc00f08947 */ /* 0x010fea000383ffff */
[----:B------:R-:W-:Y:S05]  /*1eaf0*/  BRA `(.L_x_11018) ;  /* 0xffffffb8005c7947 */ /* 0x000fea000383ffff */
.L_x_10916:
        /* <DEDUP_REMOVED lines=9> */
.L_x_11019:
[----:B------:R-:W-:Y:S01]  /*1eb90*/  ISETP.GE.AND P4, PT, R25, R0, PT ;  /* 0x000000001900720c */ /* 0x000fe20003f86270 */
[----:B------:R-:W-:Y:S02]  /*1eba0*/  IMAD.MOV.U32 R13, RZ, RZ, R6 ;  /* 0x000000ffff0d7224 */ /* 0x000fe400078e0006 */
[----:B------:R-:W-:-:S10]  /*1ebb0*/  IMAD.MOV.U32 R3, RZ, RZ, R14 ;  /* 0x000000ffff037224 */ /* 0x000fd400078e000e */
[----:B------:R-:W-:Y:S05]  /*1ebc0*/  WARPSYNC.COLLECTIVE R15, `(.L_x_11020) ;  /* 0x000000000f087348 */ /* 0x000fea0003c00000 */
[----:B------:R0:W1:Y:S02]  /*1ebd0*/  SHFL.IDX P6, R14, R13, R12, R11 ;  /* 0x0000000c0d0e7389 */ /* 0x00006400000c000b */
[----:B01----:R-:W-:Y:S01]  /*1ebe0*/  ENDCOLLECTIVE ;  /* 0x000000000000791b */ /* 0x003fe20003800000 */
.L_x_11020:
[----:B------:R-:W-:Y:S02]  /*1ebf0*/  IMAD.MOV.U32 R13, RZ, RZ, R5 ;  /* 0x000000ffff0d7224 */ /* 0x000fe400078e0005 */
[----:B------:R-:W-:Y:S02]  /*1ec00*/  IMAD.MOV.U32 R12, RZ, RZ, 0x1 ;  /* 0x00000001ff0c7424 */ /* 0x000fe400078e00ff */
[----:B------:R-:W-:-:S07]  /*1ec10*/  IMAD.MOV.U32 R2, RZ, RZ, R14 ;  /* 0x000000ffff027224 */ /* 0x000fce00078e000e */
[----:B------:R-:W-:Y:S05]  /*1ec20*/  WARPSYNC.COLLECTIVE R15, `(.L_x_11021) ;  /* 0x000000000f087348 */ /* 0x000fea0003c00000 */
[----:B------:R0:W1:Y:S02]  /*1ec30*/  SHFL.IDX P6, R14, R13, R12, R11 ;  /* 0x0000000c0d0e7389 */ /* 0x00006400000c000b */
[----:B01----:R-:W-:Y:S01]  /*1ec40*/  ENDCOLLECTIVE ;  /* 0x000000000000791b */ /* 0x003fe20003800000 */
.L_x_11021:
        /* <DEDUP_REMOVED lines=13> */
.L_x_11022:
        /* <DEDUP_REMOVED lines=8> */
.L_x_11023:
        /* <DEDUP_REMOVED lines=13> */
.L_x_11024:
[----:B------:R-:W-:Y:S01]  /*1ee70*/  IMAD.MOV.U32 R2, RZ, RZ, R14 ;  /* 0x000000ffff027224 */ /* 0x000fe200078e000e */
[----:B------:R-:W-:Y:S06]  /*1ee80*/  BRA `(.L_x_11025) ;  /* 0xffffffc000347947 */ /* 0x000fec000383ffff */
.L_x_10921:
[----:B--2---:R2:W3:Y:S02]  /*1ee90*/  SYNCS.PHASECHK.TRANS64.TRYWAIT P0, [R17+URZ+0x19c20], R0 ;  /* 0x019c2000110075a7 */ /* 0x0044e4000800017f */
[----:B---3--:R-:W-:Y:S05]  /*1eea0*/  @!P0 NANOSLEEP.SYNCS 0x989680 ;  /* 0x009896800000895d */ /* 0x008fea0003900000 */
[----:B------:R-:W3:Y:S02]  /*1eeb0*/  @!P0 SYNCS.PHASECHK.TRANS64 P0, [R17+URZ+0x19c20], R0 ;  /* 0x019c2000110085a7 */ /* 0x000ee4000800007f */
[----:B---3--:R-:W-:Y:S05]  /*1eec0*/  @!P0 BRA `(.L_x_10921) ;  /* 0xfffffffc00f08947 */ /* 0x008fea000383ffff */
[----:B------:R-:W-:Y:S05]  /*1eed0*/  BRA `(.L_x_11026) ;  /* 0xffffffc000a47947 */ /* 0x000fea000383ffff */
.L_x_10927:
[----:B0-----:R0:W4:Y:S02]  /*1eee0*/  SYNCS.PHASECHK.TRANS64.TRYWAIT P0, [R7+URZ+0x19c80], R5 ;  /* 0x019c8005070075a7 */ /* 0x001124000800017f */
[----:B----4-:R-:W-:Y:S05]  /*1eef0*/  @!P0 NANOSLEEP.SYNCS 0x989680 ;  /* 0x009896800000895d */ /* 0x010fea0003900000 */
[----:B------:R-:W4:Y:S02]  /*1ef00*/  @!P0 SYNCS.PHASECHK.TRANS64 P0, [R7+URZ+0x19c80], R5 ;  /* 0x019c8005070085a7 */ /* 0x000f24000800007f */
[----:B----4-:R-:W-:Y:S05]  /*1ef10*/  @!P0 BRA `(.L_x_10927) ;  /* 0xfffffffc00f08947 */ /* 0x010fea000383ffff */
[----:B------:R-:W-:Y:S05]  /*1ef20*/  BRA `(.L_x_11027) ;  /* 0xffffffc400587947 */ /* 0x000fea000383ffff */
.L_x_10934:
[----:B--2---:R2:W4:Y:S02]  /*1ef30*/  SYNCS.PHASECHK.TRANS64.TRYWAIT P0, [R7+URZ+0x19c40], R5 ;  /* 0x019c4005070075a7 */ /* 0x004524000800017f */
[----:B----4-:R-:W-:Y:S05]  /*1ef40*/  @!P0 NANOSLEEP.SYNCS 0x989680 ;  /* 0x009896800000895d */ /* 0x010fea0003900000 */
[----:B------:R-:W4:Y:S02]  /*1ef50*/  @!P0 SYNCS.PHASECHK.TRANS64 P0, [R7+URZ+0x19c40], R5 ;  /* 0x019c4005070085a7 */ /* 0x000f24000800007f */
[----:B----4-:R-:W-:Y:S05]  /*1ef60*/  @!P0 BRA `(.L_x_10934) ;  /* 0xfffffffc00f08947 */ /* 0x010fea000383ffff */
[----:B------:R-:W-:Y:S05]  /*1ef70*/  BRA `(.L_x_11028) ;  /* 0xffffffc800547947 */ /* 0x000fea000383ffff */
.L_x_10942:
[----:B0-----:R0:W4:Y:S02]  /*1ef80*/  SYNCS.PHASECHK.TRANS64.TRYWAIT P0, [R3+URZ+0x19c70], R4 ;  /* 0x019c7004030075a7 */ /* 0x001124000800017f */
[----:B----4-:R-:W-:Y:S05]  /*1ef90*/  @!P0 NANOSLEEP.SYNCS 0x989680 ;  /* 0x009896800000895d */ /* 0x010fea0003900000 */
[----:B------:R-:W4:Y:S02]  /*1efa0*/  @!P0 SYNCS.PHASECHK.TRANS64 P0, [R3+URZ+0x19c70], R4 ;  /* 0x019c7004030085a7 */ /* 0x000f24000800007f */
[----:B----4-:R-:W-:Y:S05]  /*1efb0*/  @!P0 BRA `(.L_x_10942) ;  /* 0xfffffffc00f08947 */ /* 0x010fea000383ffff */
[----:B------:R-:W-:Y:S05]  /*1efc0*/  BRA `(.L_x_11029) ;  /* 0xffffffcc00687947 */ /* 0x000fea000383ffff */
.L_x_10944:
[----:B0-----:R0:W4:Y:S02]  /*1efd0*/  SYNCS.PHASECHK.TRANS64.TRYWAIT P0, [R3+URZ+0x19c60], R4 ;  /* 0x019c6004030075a7 */ /* 0x001124000800017f */
[----:B----4-:R-:W-:Y:S05]  /*1efe0*/  @!P0 NANOSLEEP.SYNCS 0x989680 ;  /* 0x009896800000895d */ /* 0x010fea0003900000 */
[----:B------:R-:W4:Y:S02]  /*1eff0*/  @!P0 SYNCS.PHASECHK.TRANS64 P0, [R3+URZ+0x19c60], R4 ;  /* 0x019c6004030085a7 */ /* 0x000f24000800007f */
[----:B----4-:R-:W-:Y:S05]  /*1f000*/  @!P0 BRA `(.L_x_10944) ;  /* 0xfffffffc00f08947 */ /* 0x010fea000383ffff */
[----:B------:R-:W-:Y:S05]  /*1f010*/  BRA `(.L_x_11030) ;  /* 0xffffffcc00707947 */ /* 0x000fea000383ffff */
.L_x_10951:
[----:B0-----:R0:W2:Y:S02]  /*1f020*/  SYNCS.PHASECHK.TRANS64.TRYWAIT P1, [R0+URZ+0x19c70], R3 ;  /* 0x019c7003000075a7 */ /* 0x0010a4000802017f */
[----:B--2---:R-:W-:Y:S05]  /*1f030*/  @!P1 NANOSLEEP.SYNCS 0x989680 ;  /* 0x009896800000995d */ /* 0x004fea0003900000 */
[----:B------:R-:W2:Y:S02]  /*1f040*/  @!P1 SYNCS.PHASECHK.TRANS64 P1, [R0+URZ+0x19c70], R3 ;  /* 0x019c7003000095a7 */ /* 0x000ea4000802007f */
[----:B--2---:R-:W-:Y:S05]  /*1f050*/  @!P1 BRA `(.L_x_10951) ;  /* 0xfffffffc00f09947 */ /* 0x004fea000383ffff */
[----:B------:R-:W-:Y:S05]  /*1f060*/  BRA `(.L_x_11031) ;  /* 0xffffffd400207947 */ /* 0x000fea000383ffff */
.L_x_10953:
[----:B0-----:R0:W2:Y:S02]  /*1f070*/  SYNCS.PHASECHK.TRANS64.TRYWAIT P1, [R0+URZ+0x19c60], R3 ;  /* 0x019c6003000075a7 */ /* 0x0010a4000802017f */
[----:B--2---:R-:W-:Y:S05]  /*1f080*/  @!P1 NANOSLEEP.SYNCS 0x989680 ;  /* 0x009896800000995d */ /* 0x004fea0003900000 */
[----:B------:R-:W2:Y:S02]  /*1f090*/  @!P1 SYNCS.PHASECHK.TRANS64 P1, [R0+URZ+0x19c60], R3 ;  /* 0x019c6003000095a7 */ /* 0x000ea4000802007f */
[----:B--2---:R-:W-:Y:S05]  /*1f0a0*/  @!P1 BRA `(.L_x_10953) ;  /* 0xfffffffc00f09947 */ /* 0x004fea000383ffff */
[----:B------:R-:W-:Y:S05]  /*1f0b0*/  BRA `(.L_x_11032) ;  /* 0xffffffd400287947 */ /* 0x000fea000383ffff */
.L_x_10957:
[----:B------:R-:W-:Y:S01]  /*1f0c0*/  BSSY B0, `(.L_x_11033) ;  /* 0x0000008000007945 */ /* 0x000fe20003800000 */
[----:B------:R-:W-:Y:S02]  /*1f0d0*/  IMAD.MOV.U32 R13, RZ, RZ, R24 ;  /* 0x000000ffff0d7224 */ /* 0x000fe400078e0018 */
[----:B------:R-:W-:Y:S02]  /*1f0e0*/  IMAD.MOV.U32 R12, RZ, RZ, RZ ;  /* 0x000000ffff0c7224 */ /* 0x000fe400078e00ff */
[----:B--2---:R-:W-:Y:S02]  /*1f0f0*/  IMAD.MOV.U32 R11, RZ, RZ, 0x1f ;  /* 0x0000001fff0b7424 */ /* 0x004fe400078e00ff */
[----:B------:R-:W-:-:S07]  /*1f100*/  IMAD.MOV.U32 R15, RZ, RZ, -0x1 ;  /* 0xffffffffff0f7424 */ /* 0x000fce00078e00ff */
[----:B---3--:R-:W-:Y:S05]  /*1f110*/  WARPSYNC.COLLECTIVE R15, `(.L_x_11034) ;  /* 0x000000000f087348 */ /* 0x008fea0003c00000 */
[----:B------:R0:W1:Y:S02]  /*1f120*/  SHFL.IDX P6, R14, R13, R12, R11 ;  /* 0x0000000c0d0e7389 */ /* 0x00006400000c000b */
[----:B01-3--:R-:W-:Y:S01]  /*1f130*/  ENDCOLLECTIVE ;  /* 0x000000000000791b */ /* 0x00bfe20003800000 */
.L_x_11034:
[----:B------:R-:W-:Y:S05]  /*1f140*/  BSYNC B0 ;  /* 0x0000000000007941 */ /* 0x000fea0003800000 */
.L_x_11033:
        /* <DEDUP_REMOVED lines=9> */
.L_x_11035:
        /* <DEDUP_REMOVED lines=9> */
[----:B-1----:R-:W-:-:S06]  /*1f270*/  @!P1 IMAD.WIDE R2, R8, 0x4, R4 ;  /* 0x0000000408029825 */ /* 0x002fcc00078e0204 */
[----:B------:R-:W3:Y:S01]  /*1f280*/  @!P1 LDG.E R2, desc[UR40][R2.64] ;  /* 0x0000002802029981 */ /* 0x000ee2000c1e1900 */
[----:B------:R-:W-:Y:S01]  /*1f290*/  IMAD.MOV.U32 R5, RZ, RZ, RZ ;  /* 0x000000ffff057224 */ /* 0x000fe200078e00ff */
[C---:B------:R-:W-:Y:S02]  /*1f2a0*/  ISETP.GE.U32.AND P2, PT, R9.reuse, 0x2, PT ;  /* 0x000000020900780c */ /* 0x040fe40003f46070 */
[C---:B------:R-:W-:Y:S02]  /*1f2b0*/  ISETP.GE.U32.AND P3, PT, R9.reuse, 0x4, PT ;  /* 0x000000040900780c */ /* 0x040fe40003f66070 */
        /* <DEDUP_REMOVED lines=10> */
.L_x_11036:
        /* <DEDUP_REMOVED lines=8> */
.L_x_11037:
        /* <DEDUP_REMOVED lines=8> */
.L_x_11038:
        /* <DEDUP_REMOVED lines=8> */
.L_x_11039:
        /* <DEDUP_REMOVED lines=8> */
.L_x_11040:
        /* <DEDUP_REMOVED lines=9> */
.L_x_11041:
[----:B------:R-:W-:Y:S01]  /*1f5f0*/  IMAD.MOV.U32 R3, RZ, RZ, R14 ;  /* 0x000000ffff037224 */ /* 0x000fe200078e000e */
[----:B------:R-:W-:Y:S06]  /*1f600*/  BRA `(.L_x_11042) ;  /* 0xffffffd400f47947 */ /* 0x000fec000383ffff */
.L_x_10960:
        /* <DEDUP_REMOVED lines=8> */
.L_x_11044:
[----:B------:R-:W-:Y:S05]  /*1f690*/  BSYNC B0 ;  /* 0x0000000000007941 */ /* 0x000fea0003800000 */
.L_x_11043:
        /* <DEDUP_REMOVED lines=10> */
.L_x_11045:
        /* <DEDUP_REMOVED lines=8> */
.L_x_11046:
        /* <DEDUP_REMOVED lines=8> */
.L_x_11047:
        /* <DEDUP_REMOVED lines=8> */
.L_x_11048:
        /* <DEDUP_REMOVED lines=9> */
.L_x_11049:
[----:B------:R-:W-:Y:S01]  /*1f950*/  IMAD.MOV.U32 R3, RZ, RZ, R14 ;  /* 0x000000ffff037224 */ /* 0x000fe200078e000e */
[----:B------:R-:W-:Y:S06]  /*1f960*/  BRA `(.L_x_11050) ;  /* 0xffffffd400c07947 */ /* 0x000fec000383ffff */
.L_x_10962:
[----:B------:R-:W-:Y:S01]  /*1f970*/  BSSY B0, `(.L_x_11051) ;  /* 0x0000006000007945 */ /* 0x000fe20003800000 */
[----:B------:R-:W-:Y:S01]  /*1f980*/  PLOP3.LUT P6, PT, P6, PT, PT, 0x8, 0x0 ;  /* 0x000000000000781c */ /* 0x000fe200037ce170 */
[----:B------:R-:W-:-:S12]  /*1f990*/  IMAD.MOV.U32 R15, RZ, RZ, -0x1 ;  /* 0xffffffffff0f7424 */ /* 0x000fd800078e00ff */
[----:B0--3--:R-:W-:Y:S05]  /*1f9a0*/  WARPSYNC.COLLECTIVE R15, `(.L_x_11052) ;  /* 0x000000000f087348 */ /* 0x009fea0003c00000 */
[----:B------:R-:W-:Y:S01]  /*1f9b0*/  VOTE.ANY R14, PT, P6 ;  /* 0x00000000000e7806 */ /* 0x000fe200030e0100 */
[----:B0--3--:R-:W-:Y:S06]  /*1f9c0*/  ENDCOLLECTIVE ;  /* 0x000000000000791b */ /* 0x009fec0003800000 */
.L_x_11052:
[----:B------:R-:W-:Y:S05]  /*1f9d0*/  BSYNC B0 ;  /* 0x0000000000007941 */ /* 0x000fea0003800000 */
.L_x_11051:
        /* <DEDUP_REMOVED lines=10> */
.L_x_11053:
[----:B------:R-:W-:Y:S02]  /*1fa80*/  IMAD.MOV.U32 R13, RZ, RZ, R5 ;  /* 0x000000ffff0d7224 */ /* 0x000fe400078e0005 */
[----:B------:R-:W-:-:S07]  /*1fa90*/  IMAD.MOV.U32 R25, RZ, RZ, R14 ;  /* 0x000000ffff197224 */ /* 0x000fce00078e000e */
[----:B------:R-:W-:Y:S05]  /*1faa0*/  WARPSYNC.COLLECTIVE R15, `(.L_x_11054) ;  /* 0x000000000f087348 */ /* 0x000fea0003c00000 */
[----:B------:R0:W1:Y:S02]  /*1fab0*/  SHFL.IDX P6, R14, R13, R12, R11 ;  /* 0x0000000c0d0e7389 */ /* 0x00006400000c000b */
[----:B01----:R-:W-:Y:S01]  /*1fac0*/  ENDCOLLECTIVE ;  /* 0x000000000000791b */ /* 0x003fe20003800000 */
.L_x_11054:
[----:B------:R-:W-:Y:S01]  /*1fad0*/  IMAD.MOV.U32 R5, RZ, RZ, R14 ;  /* 0x000000ffff057224 */ /* 0x000fe200078e000e */
[----:B------:R-:W-:Y:S06]  /*1fae0*/  BRA `(.L_x_11055) ;  /* 0xffffffd400a07947 */ /* 0x000fec000383ffff */
.L_x_10964:
        /* <DEDUP_REMOVED lines=8> */
.L_x_11057:
[----:B------:R-:W-:Y:S05]  /*1fb70*/  BSYNC B0 ;  /* 0x0000000000007941 */ /* 0x000fea0003800000 */
.L_x_11056:
[----:B------:R-:W-:Y:S01]  /*1fb80*/  IMAD.MOV.U32 R2, RZ, RZ, R14 ;  /* 0x000000ffff027224 */ /* 0x000fe200078e000e */
[----:B------:R-:W-:Y:S06]  /*1fb90*/  BRA `(.L_x_11058) ;  /* 0xffffffd4008c7947 */ /* 0x000fec000383ffff */
.L_x_10970:
[----:B0-----:R0:W2:Y:S02]  /*1fba0*/  SYNCS.PHASECHK.TRANS64.TRYWAIT P0, [R7+URZ+0x19c20], R0 ;  /* 0x019c2000070075a7 */ /* 0x0010a4000800017f */
[----:B--2---:R-:W-:Y:S05]  /*1fbb0*/  @!P0 NANOSLEEP.SYNCS 0x989680 ;  /* 0x009896800000895d */ /* 0x004fea0003900000 */
[----:B------:R-:W2:Y:S02]  /*1fbc0*/  @!P0 SYNCS.PHASECHK.TRANS64 P0, [R7+URZ+0x19c20], R0 ;  /* 0x019c2000070085a7 */ /* 0x000ea4000800007f */
[----:B--2---:R-:W-:Y:S05]  /*1fbd0*/  @!P0 BRA `(.L_x_10970) ;  /* 0xfffffffc00f08947 */ /* 0x004fea000383ffff */
[----:B------:R-:W-:Y:S05]  /*1fbe0*/  BRA `(.L_x_11059) ;  /* 0xffffffdc00f07947 */ /* 0x000fea000383ffff */
.L_x_10971:
        /* <DEDUP_REMOVED lines=8> */
[----:B01-34-:R-:W-:Y:S05]  /*1fc70*/  WARPSYNC.COLLECTIVE R15, `(.L_x_11061) ;  /* 0x000000000f087348 */ /* 0x01bfea0003c00000 */
[----:B------:R2:W0:Y:S02]  /*1fc80*/  SHFL.IDX P6, R14, R13, R12, R11 ;  /* 0x0000000c0d0e7389 */ /* 0x00042400000c000b */
[----:B01234-:R-:W-:Y:S01]  /*1fc90*/  ENDCOLLECTIVE ;  /* 0x000000000000791b */ /* 0x01ffe20003800000 */
.L_x_11061:
[----:B------:R-:W-:Y:S05]  /*1fca0*/  BSYNC B0 ;  /* 0x0000000000007941 */ /* 0x000fea0003800000 */
.L_x_11060:
[----:B------:R-:W-:Y:S05]  /*1fcb0*/  BRA `(.L_x_11062) ;  /* 0xffffffdc00d87947 */ /* 0x000fea000383ffff */
.L_x_10972:
[----:B------:R-:W-:Y:S01]  /*1fcc0*/  BSSY B0, `(.L_x_11063) ;  /* 0x0000006000007945 */ /* 0x000fe20003800000 */
[----:B------:R-:W-:-:S07]  /*1fcd0*/  IMAD.MOV.U32 R15, RZ, RZ, -0x1 ;  /* 0xffffffffff0f7424 */ /* 0x000fce00078e00ff */
[----:B01-34-:R-:W-:Y:S05]  /*1fce0*/  WARPSYNC.COLLECTIVE R15, `(.L_x_11064) ;  /* 0x000000000f0c7348 */ /* 0x01bfea0003c00000 */
[----:B------:R-:W-:Y:S02]  /*1fcf0*/  ELECT P6, UR62, PT ;  /* 0x00000000003e782f */ /* 0x000fe400038c0000 */
[----:B------:R-:W-:Y:S01]  /*1fd00*/  MOV R14, UR62 ;  /* 0x0000003e000e7c02 */ /* 0x000fe20008000f00 */
[----:B01-34-:R-:W-:Y:S10]  /*1fd10*/  ENDCOLLECTIVE ;  /* 0x000000000000791b */ /* 0x01bff40003800000 */
.L_x_11064:
[----:B------:R-:W-:Y:S05]  /*1fd20*/  BSYNC B0 ;  /* 0x0000000000007941 */ /* 0x000fea0003800000 */
.L_x_11063:
[----:B------:R-:W-:Y:S05]  /*1fd30*/  BRA `(.L_x_11065) ;  /* 0xffffffdc00cc7947 */ /* 0x000fea000383ffff */
.L_x_10974:
[----:B0-----:R0:W2:Y:S02]  /*1fd40*/  SYNCS.PHASECHK.TRANS64.TRYWAIT P1, [R5+URZ], R4 ;  /* 0x00000004050075a7 */ /* 0x0010a4000802017f */
[----:B--2---:R-:W-:Y:S05]  /*1fd50*/  @!P1 NANOSLEEP.SYNCS 0x989680 ;  /* 0x009896800000995d */ /* 0x004fea0003900000 */
[----:B------:R-:W2:Y:S02]  /*1fd60*/  @!P1 SYNCS.PHASECHK.TRANS64 P1, [R5+URZ], R4 ;  /* 0x00000004050095a7 */ /* 0x000ea4000802007f */
[----:B--2---:R-:W-:Y:S05]  /*1fd70*/  @!P1 BRA `(.L_x_10974) ;  /* 0xfffffffc00f09947 */ /* 0x004fea000383ffff */
[----:B------:R-:W-:Y:S05]  /*1fd80*/  BRA `(.L_x_11066) ;  /* 0xffffffe000047947 */ /* 0x000fea000383ffff */
.L_x_10975:
[----:B--2---:R2:W3:Y:S02]  /*1fd90*/  SYNCS.PHASECHK.TRANS64.TRYWAIT P1, [R3+URZ], R0 ;  /* 0x00000000030075a7 */ /* 0x0044e4000802017f */
[----:B---3--:R-:W-:Y:S05]  /*1fda0*/  @!P1 NANOSLEEP.SYNCS 0x989680 ;  /* 0x009896800000995d */ /* 0x008fea0003900000 */
[----:B------:R-:W3:Y:S02]  /*1fdb0*/  @!P1 SYNCS.PHASECHK.TRANS64 P1, [R3+URZ], R0 ;  /* 0x00000000030095a7 */ /* 0x000ee4000802007f */
[----:B---3--:R-:W-:Y:S05]  /*1fdc0*/  @!P1 BRA `(.L_x_10975) ;  /* 0xfffffffc00f09947 */ /* 0x008fea000383ffff */
[----:B------:R-:W-:Y:S05]  /*1fdd0*/  BRA `(.L_x_11067) ;  /* 0xffffffdc00f87947 */ /* 0x000fea000383ffff */
.L_x_10977:
[----:B--2---:R2:W3:Y:S02]  /*1fde0*/  SYNCS.PHASECHK.TRANS64.TRYWAIT P1, [R3+URZ+0x19c60], R4 ;  /* 0x019c6004030075a7 */ /* 0x0044e4000802017f */
[----:B---3--:R-:W-:Y:S05]  /*1fdf0*/  @!P1 NANOSLEEP.SYNCS 0x989680 ;  /* 0x009896800000995d */ /* 0x008fea0003900000 */
[----:B------:R-:W3:Y:S02]  /*1fe00*/  @!P1 SYNCS.PHASECHK.TRANS64 P1, [R3+URZ+0x19c60], R4 ;  /* 0x019c6004030095a7 */ /* 0x000ee4000802007f */
[----:B---3--:R-:W-:Y:S05]  /*1fe10*/  @!P1 BRA `(.L_x_10977) ;  /* 0xfffffffc00f09947 */ /* 0x008fea000383ffff */
[----:B------:R-:W-:Y:S05]  /*1fe20*/  BRA `(.L_x_11068) ;  /* 0xffffffdc00f87947 */ /* 0x000fea000383ffff */
.L_x_10979:
[----:B0-----:R0:W3:Y:S02]  /*1fe30*/  SYNCS.PHASECHK.TRANS64.TRYWAIT P1, [R5+URZ+0x19c60], R0 ;  /* 0x019c6000050075a7 */ /* 0x0010e4000802017f */
[----:B---3--:R-:W-:Y:S05]  /*1fe40*/  @!P1 NANOSLEEP.SYNCS 0x989680 ;  /* 0x009896800000995d */ /* 0x008fea0003900000 */
[----:B------:R-:W3:Y:S02]  /*1fe50*/  @!P1 SYNCS.PHASECHK.TRANS64 P1, [R5+URZ+0x19c60], R0 ;  /* 0x019c6000050095a7 */ /* 0x000ee4000802007f */
[----:B---3--:R-:W-:Y:S05]  /*1fe60*/  @!P1 BRA `(.L_x_10979) ;  /* 0xfffffffc00f09947 */ /* 0x008fea000383ffff */
[----:B------:R-:W-:Y:S05]  /*1fe70*/  BRA `(.L_x_11069) ;  /* 0xffffffdc00f87947 */ /* 0x000fea000383ffff */
.L_x_10981:
[----:B---3--:R3:W0:Y:S02]  /*1fe80*/  SYNCS.PHASECHK.TRANS64.TRYWAIT P0, [R3+URZ+0x19c80], R4 ;  /* 0x019c8004030075a7 */ /* 0x008624000800017f */
[----:B0-----:R-:W-:Y:S05]  /*1fe90*/  @!P0 NANOSLEEP.SYNCS 0x989680 ;  /* 0x009896800000895d */ /* 0x001fea0003900000 */
[----:B------:R-:W0:Y:S02]  /*1fea0*/  @!P0 SYNCS.PHASECHK.TRANS64 P0, [R3+URZ+0x19c80], R4 ;  /* 0x019c8004030085a7 */ /* 0x000e24000800007f */
[----:B0-----:R-:W-:Y:S05]  /*1feb0*/  @!P0 BRA `(.L_x_10981) ;  /* 0xfffffffc00f08947 */ /* 0x001fea000383ffff */
[----:B------:R-:W-:Y:S05]  /*1fec0*/  BRA `(.L_x_10982) ;  /* 0xffffffdc00f47947 */ /* 0x000fea000383ffff */
.L_x_11070:
        /* <DEDUP_REMOVED lines=11> */
.L_x_13293:


//--------------------- .text._ZN7cutlass13device_kernelIN5flash11enable_sm90INS1_16FlashAttnFwdSm90INS1_25CollectiveMainloopFwdSm90ILi2EN4cute5tupleIJNS5_1CILi1EEES8_S8_EEENS6_IJNS7_ILi192EEENS7_ILi160EEENS7_ILi64EEEEEELi64ENS_12float_e4m3_tEfNS_4arch4Sm90ELb0ELb0ELb0ELb0ELb0ELb0ELb0ELb1ELb1ELb1ELb1ELb0EEENS1_21CollectiveEpilogueFwdINS6_IJSA_SC_SB_EEES9_NS_10bfloat16_tESG_Li384ELb0ELb1ELb1ELb1EEENS1_19SingleTileSchedulerILb0ELb1ELb1ELi192EEEEEEEEEvNT_6ParamsE --------------------------
	.section	.text._ZN7cutlass13device_kernelIN5flash11enable_sm90INS1_16FlashAttnFwdSm90INS1_25CollectiveMainloopFwdSm90ILi2EN4cute5tupleIJNS5_1CILi1EEES8_S8_EEENS6_IJNS7_ILi192EEENS7_ILi160EEENS7_ILi64EEEEEELi64ENS_12float_e4m3_tEfNS_4arch4Sm90ELb0ELb0ELb0ELb0ELb0ELb0ELb0ELb1ELb1ELb1ELb1ELb0EEENS1_21CollectiveEpilogueFwdINS6_IJSA_SC_SB_EEES9_NS_10bfloat16_tESG_Li384ELb0ELb1ELb1ELb1EEENS1_19SingleTileSchedulerILb0ELb1ELb1ELi192EEEEEEEEEvNT_6ParamsE,"ax",@progbits
	.align	128
.text._ZN7cutlass13device_kernelIN5flash11enable_sm90INS1_16FlashAttnFwdSm90INS1_25CollectiveMainloopFwdSm90ILi2EN4cute5tupleIJNS5_1CILi1EEES8_S8_EEENS6_IJNS7_ILi192EEENS7_ILi160EEENS7_ILi64EEEEEELi64ENS_12float_e4m3_tEfNS_4arch4Sm90ELb0ELb0ELb0ELb0ELb0ELb0ELb0ELb1ELb1ELb1ELb1ELb0EEENS1_21CollectiveEpilogueFwdINS6_IJSA_SC_SB_EEES9_NS_10bfloat16_tESG_Li384ELb0ELb1ELb1ELb1EEENS1_19SingleTileSchedulerILb0ELb1ELb1ELi192EEEEEEEEEvNT_6ParamsE:
        .type           _ZN7cutlass13device_kernelIN5flash11enable_sm90INS1_16FlashAttnFwdSm90INS1_25CollectiveMainloopFwdSm90ILi2EN4cute5tupleIJNS5_1CILi1EEES8_S8_EEENS6_IJNS7_ILi192EEENS7_ILi160EEENS7_ILi64EEEEEELi64ENS_12float_e4m3_tEfNS_4arch4Sm90ELb0ELb0ELb0ELb0ELb0ELb0ELb0ELb1ELb1ELb1ELb1ELb0EEENS1_21CollectiveEpilogueFwdINS6_IJSA_SC_SB_EEES9_NS_10bfloat16_tESG_Li384ELb0ELb1ELb1ELb1EEENS1_19SingleTileSchedulerILb0ELb1ELb1ELi192EEEEEEEEEvNT_6ParamsE,@function
        .size           _ZN7cutlass13device_kernelIN5flash11enable_sm90INS1_16FlashAttnFwdSm90INS1_25CollectiveMainloopFwdSm90ILi2EN4cute5tupleIJNS5_1CILi1EEES8_S8_EEENS6_IJNS7_ILi192EEENS7_ILi160EEENS7_ILi64EEEEEELi64ENS_12float_e4m3_tEfNS_4arch4Sm90ELb0ELb0ELb0ELb0ELb0ELb0ELb0ELb1ELb1ELb1ELb1ELb0EEENS1_21CollectiveEpilogueFwdINS6_IJSA_SC_SB_EEES9_NS_10bfloat16_tESG_Li384ELb0ELb1ELb1ELb1EEENS1_19SingleTileSchedulerILb0ELb1ELb1ELi192EEEEEEEEEvNT_6ParamsE,(.L_x_13294 - _ZN7cutlass13device_kernelIN5flash11enable_sm90INS1_16FlashAttnFwdSm90INS1_25CollectiveMainloopFwdSm90ILi2EN4cute5tupleIJNS5_1CILi1EEES8_S8_EEENS6_IJNS7_ILi192EEENS7_ILi160EEENS7_ILi64EEEEEELi64ENS_12float_e4m3_tEfNS_4arch4Sm90ELb0ELb0ELb0ELb0ELb0ELb0ELb0ELb1ELb1ELb1ELb1ELb0EEENS1_21CollectiveEpilogueFwdINS6_IJSA_SC_SB_EEES9_NS_10bfloat16_tESG_Li384ELb0ELb1ELb1ELb1EEENS1_19SingleTileSchedulerILb0ELb1ELb1ELi192EEEEEEEEEvNT_6ParamsE)
        .other          _ZN7cutlass13device_kernelIN5flash11enable_sm90INS1_16FlashAttnFwdSm90INS1_25CollectiveMainloopFwdSm90ILi2EN4cute5tupleIJNS5_1CILi1EEES8_S8_EEENS6_IJNS7_ILi192EEENS7_ILi160EEENS7_ILi64EEEEEELi64ENS_12float_e4m3_tEfNS_4arch4Sm90ELb0ELb0ELb0ELb0ELb0ELb0ELb0ELb1ELb1ELb1ELb1ELb0EEENS1_21CollectiveEpilogueFwdINS6_IJSA_SC_SB_EEES9_NS_10bfloat16_tESG_Li384ELb0ELb1ELb1ELb1EEENS1_19SingleTileSchedulerILb0ELb1ELb1ELi192EEEEEEEEEvNT_6ParamsE,@"STO_CUDA_ENTRY STV_DEFAULT"
_ZN7cutlass13device_kernelIN5flash11enable_sm90INS1_16FlashAttnFwdSm90INS1_25CollectiveMainloopFwdSm90ILi2EN4cute5tupleIJNS5_1CILi1EEES8_S8_EEENS6_IJNS7_ILi192EEENS7_ILi160EEENS7_ILi64EEEEEELi64ENS_12float_e4m3_tEfNS_4arch4Sm90ELb0ELb0ELb0ELb0ELb0ELb0ELb0ELb1ELb1ELb1ELb1ELb0EEENS1_21CollectiveEpilogueFwdINS6_IJSA_SC_SB_EEES9_NS_10bfloat16_tESG_Li384ELb0ELb1ELb1ELb1EEENS1_19SingleTileSchedulerILb0ELb1ELb1ELi192EEEEEEEEEvNT_6ParamsE:
        /* <DEDUP_REMOVED lines=17> */
.L_x_11072:
[----:B------:R-:W-:Y:S05]  /*0110*/  BSYNC B0 ;  /* 0x0000000000007941 */ /* 0x000fea0003800000 */
.L_x_11071:
        /* <DEDUP_REMOVED lines=41> */
.L_x_11073:
        /* <DEDUP_REMOVED lines=22> */
.L_x_11074:
        /* <DEDUP_REMOVED lines=18> */
.L_x_11075:
        /* <DEDUP_REMOVED lines=22> */
.L_x_11076:
        /* <DEDUP_REMOVED lines=22> */
.L_x_11077:
        /* <DEDUP_REMOVED lines=9> */
.L_x_11080:
        /* <DEDUP_REMOVED lines=71> */
[----:B------:R-:W-:-:S04]  /*0df0*/  UIMAD.WIDE UR4, UR4, 0x66666667, URZ ;  /* 0x66666667040478a5 */ /* 0x000fc8000f8e023f */
[----:B------:R-:W-:Y:S02]  /*0e00*/  USHF.R.U32.HI UR6, URZ, 0x1f, UR5 ;  /* 0x0000001f3f067899 */ /* 0x000fe40008011605 */
[----:B------:R-:W-:Y:S01]  /*0e10*/  ULOP3.LUT UR44, UR8, 0xffff, URZ, 0xc0, !UPT ;  /* 0x0000ffff082c7892 */ /* 0x000fe2000f8ec03f */
[----:B------:R-:W-:Y:S01]  /*0e20*/  UMOV UR4, URZ ;  /* 0x0000003f00047c82 */ /* 0x000fe20008000000 */
[----:B------:R-:W-:-:S04]  /*0e30*/  ULEA.HI.SX32 UR6, UR5, UR6, 0x1a ;  /* 0x0000000605067291 */ /* 0x000fc8000f8fd23f */
        /* <DEDUP_REMOVED lines=37> */
.L_x_11082:
[----:B------:R-:W-:Y:S01]  /*1090*/  UIMAD UR44, UR44, UR4, URZ ;  /* 0x000000042c2c72a4 */ /* 0x000fe2000f8e023f */
[----:B------:R-:W-:Y:S02]  /*10a0*/  IMAD.U32 R2, RZ, RZ, UR6 ;  /* 0x00000006ff027e24 */ /* 0x000fe4000f8e00ff */
[----:B-----5:R-:W-:Y:S01]  /*10b0*/  FMUL.FTZ R0, R5, R0 ;  /* 0x0000000005007220 */ /* 0x020fe20000410000 */
[----:B------:R-:W-:Y:S01]  /*10c0*/  IMAD.U32 R3, RZ, RZ, UR4 ;  /* 0x00000004ff037e24 */ /* 0x000fe2000f8e00ff */
[----:B------:R-:W-:Y:S01]  /*10d0*/  ULDC UR4, c[0x0][0x988] ;  /* 0x0002620000047ab9 */ /* 0x000fe20000000800 */
[----:B------:R-:W-:Y:S02]  /*10e0*/  VIADD R27, R27, 0xffffff80 ;  /* 0xffffff801b1b7836 */ /* 0x000fe40000000000 */
[----:B------:R-:W-:Y:S01]  /*10f0*/  FMUL.FTZ R0, R0, UR4 ;  /* 0x0000000400007c20 */ /* 0x000fe20008410000 */
[----:B------:R-:W-:Y:S02]  /*1100*/  PLOP3.LUT P0, PT, PT, PT, PT, 0x80, 0x0 ;  /* 0x000000000000781c */ /* 0x000fe40003f0f070 */
        /* <DEDUP_REMOVED lines=25> */
[----:B------:R-:W-:-:S02]  /*12a0*/  IMAD.MOV.U32 R17, RZ, RZ, RZ ;  /* 0x000000ffff117224 */ /* 0x000fc400078e00ff */
[----:B------:R-:W-:-:S10]  /*12b0*/  IMAD.MOV.U32 R49, RZ, RZ, RZ ;  /* 0x000000ffff317224 */ /* 0x000fd400078e00ff */
[----:B------:R-:W-:Y:S05]  /*12c0*/  @!P1 BRA `(.L_x_11083) ;  /* 0x0000005400c49947 */ /* 0x000fea0003800000 */
[----:B------:R-:W-:Y:S01]  /*12d0*/  SHF.R.S32.HI R0, RZ, 0x1f, R27 ;  /* 0x0000001fff007819 */ /* 0x000fe2000001141b */
[----:B------:R-:W0:Y:S01]  /*12e0*/  S2UR UR7, SR_CgaCtaId ;  /* 0x00000000000779c3 */ /* 0x000e220000008800 */
[----:B------:R-:W-:Y:S01]  /*12f0*/  UMOV UR45, 0x400 ;  /* 0x00000400002d7882 */ /* 0x000fe20000000000 */
[----:B------:R-:W-:Y:S01]  /*1300*/  UMOV UR37, 0x80000020 ;  /* 0x8000002000257882 */ /* 0x000fe20000000000 */
        /* <DEDUP_REMOVED lines=10> */
[----:B------:R-:W-:Y:S01]  /*13b0*/  ULEA UR5, UR5, UR4, 0xc ;  /* 0x0000000405057291 */ /* 0x000fe2000f8e603f */
[----:B------:R-:W-:-:S03]  /*13c0*/  PLOP3.LUT P0, PT, PT, PT, UP0, 0x80, 0x0 ;  /* 0x000000000000781c */ /* 0x000fc60003f0f008 */
[----:B------:R-:W-:-:S04]  /*13d0*/  USHF.R.U32.HI UR5, URZ, 0x4, UR5 ;  /* 0x000000043f057899 */ /* 0x000fc80008011605 */
[----:B------:R-:W-:-:S04]  /*13e0*/  ULOP3.LUT UR5, UR5, 0x3fff, URZ, 0xc0, !UPT ;  /* 0x00003fff05057892 */ /* 0x000fc8000f8ec03f */
[----:B------:R-:W-:Y:S02]  /*13f0*/  ULOP3.LUT UR36, UR5, 0x10000, URZ, 0xfc, !UPT ;  /* 0x0001000005247892 */ /* 0x000fe4000f8efc3f */
[----:B------:R-:W-:Y:S10]  /*1400*/  @!P0 BRA `(.L_x_11084) ;  /* 0x0000000000408947 */ /* 0x000ff40003800000 */
        /* <DEDUP_REMOVED lines=16> */
.L_x_11084:
[----:B------:R-:W-:-:S04]  /*1510*/  SHF.L.U32 R2, RZ, 0x1f, RZ ;  /* 0x0000001fff027819 */ /* 0x000fc800000006ff */
[----:B------:R-:W0:Y:S02]  /*1520*/  SYNCS.PHASECHK.TRANS64.TRYWAIT P0, [UR45+0x12400], R2 ;  /* 0x01240002ff0075a7 */ /* 0x000e24000800016d */
[----:B0-----:R-:W-:Y:S05]  /*1530*/  @!P0 BRA `(.L_x_11085) ;  /* 0x0000009c00488947 */ /* 0x001fea0003800000 */
.L_x_11164:
[----:B------:R-:W-:-:S06]  /*1540*/  ULOP3.LUT UR4, UR40, 0x1, URZ, 0xfc, !UPT ;  /* 0x0000000128047892 */ /* 0x000fcc000f8efc3f */
[----:B------:R-:W-:-:S05]  /*1550*/  IMAD.U32 R0, RZ, RZ, UR4 ;  /* 0x00000004ff007e24 */ /* 0x000fca000f8e00ff */
[----:B------:R-:W-:-:S13]  /*1560*/  ISETP.NE.AND P0, PT, R0, 0x3, PT ;  /* 0x000000030000780c */ /* 0x000fda0003f05270 */
[----:B------:R-:W-:Y:S05]  /*1570*/  @!P0 BRA `(.L_x_11086) ;  /* 0x0000000000048947 */ /* 0x000fea0003800000 */
[----:B------:R-:W-:Y:S01]  /*1580*/  BPT.TRAP 0x1 ;  /* 0x000000040000795c */ /* 0x000fe20000300000 */
.L_x_11086:
[----:B------:R1:W2:Y:S01]  /*1590*/  SYNCS.PHASECHK.TRANS64.TRYWAIT P2, [UR45+0x12430], R2 ;  /* 0x01243002ff0075a7 */ /* 0x0002a2000804016d */
[----:B------:R-:W-:Y:S05]  /*15a0*/  @!P0 BRA `(.L_x_11087) ;  /* 0x0000000000048947 */ /* 0x000fea0003800000 */
[----:B------:R-:W-:Y:S01]  /*15b0*/  BPT.TRAP 0x1 ;  /* 0x000000040000795c */ /* 0x000fe20000300000 */
.L_x_11087:
[----:B------:R-:W-:Y:S01]  /*15c0*/  ISETP.NE.AND P1, PT, R16, RZ, PT ;  /* 0x000000ff1000720c */ /* 0x000fe20003f25270 */
[----:B------:R-:W-:Y:S01]  /*15d0*/  IMAD.MOV.U32 R0, RZ, RZ, RZ ;  /* 0x000000ffff007224 */ /* 0x000fe200078e00ff */
[----:B--2---:R-:W-:Y:S11]  /*15e0*/  @P2 BRA `(.L_x_11088) ;  /* 0x0000000000082947 */ /* 0x004ff60003800000 */
[----:B------:R-:W2:Y:S02]  /*15f0*/  SYNCS.PHASECHK.TRANS64.TRYWAIT P2, [UR45+0x12430], R2 ;  /* 0x01243002ff0075a7 */ /* 0x000ea4000804016d */
[----:B--2---:R-:W-:Y:S05]  /*1600*/  @!P2 BRA `(.L_x_11089) ;  /* 0x0000009c002ca947 */ /* 0x004fea0003800000 */
.L_x_11088:
[----:B------:R-:W-:Y:S05]  /*1610*/  WARPSYNC.ALL ;  /* 0x0000000000007948 */ /* 0x000fea0003800000 */
[----:B------:R-:W-:Y:S01]  /*1620*/  IMAD.MOV.U32 R25, RZ, RZ, RZ ;  /* 0x000000ffff197224 */ /* 0x000fe200078e00ff */
[----:B------:R-:W-:Y:S01]  /*1630*/  UIADD3 UR4, UR45, 0xd200, URZ ;  /* 0x0000d2002d047890 */ /* 0x000fe2000fffe03f */
[----:B------:R-:W-:Y:S01]  /*1640*/  WARPGROUP.ARRIVE ;  /* 0x00000000000079c5 */ /* 0x000fe20000000000 */
[----:B------:R-:W-:Y:S01]  /*1650*/  UMOV UR5, UR37 ;  /* 0x0000002500057c82 */ /* 0x000fe20008000000 */
[----:B------:R-:W-:Y:S01]  /*1660*/  UMOV UR7, 0x80000020 ;  /* 0x8000002000077882 */ /* 0x000fe20000000000 */
[----:B------:R-:W-:Y:S01]  /*1670*/  USHF.R.U32.HI UR4, URZ, 0x4, UR4 ;  /* 0x000000043f047899 */ /* 0x000fe20008011604 */
[----:B01----:R-:W-:Y:S01]  /*1680*/  LOP3.LUT R2, R17, 0xffffff80, RZ, 0xc0, !PT ;  /* 0xffffff8011027812 */ /* 0x003fe200078ec0ff */
[----:B------:R-:W-:Y:S01]  /*1690*/  UIADD3 UR10, UR36, 0x2, URZ ;  /* 0x00000002240a7890 */ /* 0x000fe2000fffe03f */
[----:B------:R-:W-:Y:S01]  /*16a0*/  IMAD.MOV.U32 R6, RZ, RZ, -0x2 ;  /* 0xfffffffeff067424 */ /* 0x000fe200078e00ff */
[----:B------:R-:W-:Y:S01]  /*16b0*/  ULOP3.LUT UR4, UR4, 0x3fff, URZ, 0xc0, !UPT ;  /* 0x00003fff04047892 */ /* 0x000fe2000f8ec03f */
[----:B------:R-:W-:Y:S01]  /*16c0*/  P2R R5, PR, RZ, 0x2 ;  /* 0x00000002ff057803 */ /* 0x000fe20000000000 */
[----:B------:R-:W-:Y:S01]  /*16d0*/  UMOV UR11, 0x80000020 ;  /* 0x80000020000b7882 */ /* 0x000fe20000000000 */
[----:B------:R-:W-:Y:S01]  /*16e0*/  IMAD.IADD R2, R27, 0x1, -R2 ;  /* 0x000000011b027824 */ /* 0x000fe200078e0a02 */
[----:B------:R-:W-:Y:S01]  /*16f0*/  ULOP3.LUT UR16, UR4, 0x10000, URZ, 0xfc, !UPT ;  /* 0x0001000004107892 */ /* 0x000fe2000f8efc3f */
[----:B------:R-:W-:Y:S01]  /*1700*/  P2R R4, PR, RZ, 0x1 ;  /* 0x00000001ff047803 */ /* 0x000fe20000000000 */
[----:B------:R-:W-:Y:S01]  /*1710*/  UMOV UR15, 0x80000020 ;  /* 0x80000020000f7882 */ /* 0x000fe20000000000 */
[----:B------:R-:W-:Y:S01]  /*1720*/  UMOV UR4, UR36 ;  /* 0x0000002400047c82 */ /* 0x000fe20008000000 */
[----:B------:R-:W-:Y:S01]  /*1730*/  UIADD3 UR8, UR16, 0x180, URZ ;  /* 0x0000018010087890 */ /* 0x000fe2000fffe03f */
[----:B------:R-:W-:Y:S01]  /*1740*/  SHF.R.S32.HI R3, RZ, 0x1f, R2 ;  /* 0x0000001fff037819 */ /* 0x000fe20000011402 */
[----:B------:R-:W-:Y:S01]  /*1750*/  UIADD3 UR9, UR16, 0x200, URZ ;  /* 0x0000020010097890 */ /* 0x000fe2000fffe03f */
[----:B------:R-:W-:Y:S01]  /*1760*/  IMAD.U32 R11, RZ, RZ, UR48 ;  /* 0x00000030ff0b7e24 */ /* 0x000fe2000f8e00ff */
[----:B------:R-:W-:Y:S01]  /*1770*/  UMOV UR6, UR16 ;  /* 0x0000001000067c82 */ /* 0x000fe20008000000 */
[----:B------:R-:W-:Y:S01]  /*1780*/  UIADD3 UR12, UR16, 0x2, URZ ;  /* 0x00000002100c7890 */ /* 0x000fe2000fffe03f */
[----:B------:R-:W-:Y:S01]  /*1790*/  QGMMA.64x32x32.F32.E4M3.E4M3 R92, gdesc[UR4], RZ, !UPT, gsb0 ;  /* 0x00600000045c79f3 */ /* 0x000fe2000c0008ff */
[----:B------:R-:W-:Y:S01]  /*17a0*/  UIADD3 UR6, UR16, 0x80, URZ ;  /* 0x0000008010067890 */ /* 0x000fe2000fffe03f */
[----:B------:R-:W-:Y:S01]  /*17b0*/  LEA.HI R3, R3, R2, RZ, 0x2 ;  /* 0x0000000203037211 */ /* 0x000fe200078f10ff */
[----:B------:R-:W-:Y:S01]  /*17c0*/  UMOV UR4, UR36 ;  /* 0x0000002400047c82 */ /* 0x000fe20008000000 */
[----:B------:R-:W-:Y:S01]  /*17d0*/  UMOV UR5, UR37 ;  /* 0x0000002500057c82 */ /* 0x000fe20008000000 */
[----:B------:R-:W-:Y:S01]  /*17e0*/  UMOV UR7, 0x80000020 ;  /* 0x8000002000077882 */ /* 0x000fe20000000000 */
[----:B------:R-:W-:Y:S01]  /*17f0*/  LOP3.LUT R3, R3, 0x7ffffffc, RZ, 0xc0, !PT ;  /* 0x7ffffffc03037812 */ /* 0x000fe200078ec0ff */
[----:B------:R-:W-:-:S02]  /*1800*/  UIADD3 UR14, UR16, 0x202, URZ ;  /* 0x00000202100e7890 */ /* 0x000fc4000fffe03f */
[----:B------:R-:W-:Y:S02]  /*1810*/  UIADD3 UR17, UR39, -0x2, URZ ;  /* 0xfffffffe27117890 */ /* 0x000fe4000fffe03f */
[----:B------:R-:W-:Y:S02]  /*1820*/  IMAD.IADD R3, R2, 0x1, -R3 ;  /* 0x0000000102037824 */ /* 0x000fe400078e0a03 */
[----:B------:R-:W-:Y:S01]  /*1830*/  IMAD.U32 R2, RZ, RZ, UR39 ;  /* 0x00000027ff027e24 */ /* 0x000fe2000f8e00ff */
[----:B------:R-:W-:Y:S01]  /*1840*/  UISETP.GE.AND UP0, UPT, UR17, UR44, UPT ;  /* 0x0000002c1100728c */ /* 0x000fe2000bf06270 */
[----:B------:R-:W-:-:S04]  /*1850*/  IMAD R3, R3, R6, 0xa0 ;  /* 0x000000a003037424 */ /* 0x000fc800078e0206 */
[----:B------:R-:W-:-:S04]  /*1860*/  VIADD R3, R3, UR38 ;  /* 0x0000002603037c36 */ /* 0x000fc80008000000 */
        /* <DEDUP_REMOVED lines=19> */
[----:B------:R-:W-:Y:S01]  /*19a0*/  UMOV UR5, UR37 ;  /* 0x0000002500057c82 */ /* 0x000fe20008000000 */
[----:B------:R-:W-:Y:S01]  /*19b0*/  UMOV UR6, UR8 ;  /* 0x0000000800067c82 */ /* 0x000fe20008000000 */
[----:B------:R-:W-:Y:S01]  /*19c0*/  UMOV UR7, 0x80000020 ;  /* 0x8000002000077882 */ /* 0x000fe20000000000 */
[----:B------:R-:W-:Y:S01]  /*19d0*/  UMOV UR8, UR10 ;  /* 0x0000000a00087c82 */ /* 0x000fe20008000000 */
[----:B------:R-:W-:Y:S01]  /*19e0*/  UMOV UR10, UR12 ;  /* 0x0000000c000a7c82 */ /* 0x000fe20008000000 */
[----:B------:R-:W-:Y:S01]  /*19f0*/  UMOV UR12, UR8 ;  /* 0x00000008000c7c82 */ /* 0x000fe20008000000 */
[----:B------:R-:W-:Y:S02]  /*1a00*/  WARPGROUP.DEPBAR.LE gsb0, 0x0 ;  /* 0x00008000000079c5 */ /* 0x000fe40000010000 */
[----:B------:R-:W-:-:S06]  /*1a10*/  WARPGROUP.ARRIVE ;  /* 0x00000000000079c5 */ /* 0x000fcc0000000000 */
[----:B------:R-:W-:Y:S01]  /*1a20*/  QGMMA.64x32x32.F32.E4M3.E4M3 R44, gdesc[UR4], RZ, !UPT, gsb0 ;  /* 0x00600000042c79f3 */ /* 0x000fe2000c0008ff */
[----:B------:R-:W-:Y:S01]  /*1a30*/  UMOV UR4, UR36 ;  /* 0x0000002400047c82 */ /* 0x000fe20008000000 */
[----:B------:R-:W-:Y:S01]  /*1a40*/  UMOV UR5, UR37 ;  /* 0x0000002500057c82 */ /* 0x000fe20008000000 */
[----:B------:R-:W-:Y:S01]  /*1a50*/  UMOV UR6, UR9 ;  /* 0x0000000900067c82 */ /* 0x000fe20008000000 */
[----:B------:R-:W-:Y:S01]  /*1a60*/  UMOV UR7, 0x80000020 ;  /* 0x8000002000077882 */ /* 0x000fe20000000000 */
[----:B------:R-:W-:Y:S02]  /*1a70*/  UMOV UR9, 0x80000020 ;  /* 0x8000002000097882 */ /* 0x000fe40000000000 */
        /* <DEDUP_REMOVED lines=77> */
[----:B------:R-:W-:Y:S02]  /*1f50*/  FMNMX.FTZ R7, R89, R2, !PT ;  /* 0x0000000259077209 */ /* 0x000fe40007810000 */
[----:B------:R-:W-:Y:S02]  /*1f60*/  FSEL R87, R87, -INF , P4 ;  /* 0xff80000057577808 */ /* 0x000fe40002000000 */
[----:B------:R-:W-:-:S02]  /*1f70*/  ISETP.GT.AND P4, PT, R3, 0x48, PT ;  /* 0x000000480300780c */ /* 0x000fc40003f84270 */
[----:B------:R-:W-:Y:S02]  /*1f80*/  FSEL R90, R90, -INF , P3 ;  /* 0xff8000005a5a7808 */ /* 0x000fe40001800000 */
[----:B------:R-:W-:Y:S02]  /*1f90*/  ISETP.GT.AND P3, PT, R3, 0x49, PT ;  /* 0x000000490300780c */ /* 0x000fe40003f64270 */
        /* <DEDUP_REMOVED lines=9> */
[----:B------:R-:W0:Y:S01]  /*2030*/  S2UR UR7, SR_CgaCtaId ;  /* 0x00000000000779c3 */ /* 0x000e220000008800 */
[----:B------:R-:W-:Y:S01]  /*2040*/  FMNMX.FTZ R7, R61, R2, !PT ;  /* 0x000000023d077209 */ /* 0x000fe20007810000 */
[----:B------:R-:W-:Y:S01]  /*2050*/  UMOV UR4, URZ ;  /* 0x0000003f00047c82 */ /* 0x000fe20008000000 */
        /* <DEDUP_REMOVED lines=50> */
[----:B------:R-:W-:Y:S02]  /*2380*/  FMNMX.FTZ R7, R57, R2, !PT ;  /* 0x0000000239077209 */ /* 0x000fe40007810000 */
[----:B------:R-:W-:-:S02]  /*2390*/  FSEL R58, R58, -INF , P2 ;  /* 0xff8000003a3a7808 */ /* 0x000fc40001000000 */
        /* <DEDUP_REMOVED lines=9> */
[----:B------:R-:W-:Y:S02]  /*2430*/  P2R R12, PR, RZ, 0x2 ;  /* 0x00000002ff0c7803 */ /* 0x000fe40000000000 */
[----:B------:R-:W-:Y:S01]  /*2440*/  P2R R8, PR, RZ, 0x4 ;  /* 0x00000004ff087803 */ /* 0x000fe20000000000 */
[----:B------:R-:W-:Y:S02]  /*2450*/  WARPGROUP.DEPBAR.LE gsb0, 0x0 ;  /* 0x00008000000079c5 */ /* 0x000fe40000010000 */
        /* <DEDUP_REMOVED lines=19> */
[----:B------:R-:W-:Y:S01]  /*2590*/  ISETP.NE.AND P1, PT, R12, RZ, PT ;  /* 0x000000ff0c00720c */ /* 0x000fe20003f25270 */
[----:B------:R-:W1:Y:S01]  /*25a0*/  SHFL.BFLY PT, R9, R6, 0x2, 0x1f ;  /* 0x0c401f0006097f89 */ /* 0x000e6200000e0000 */
[----:B------:R-:W-:Y:S02]  /*25b0*/  P2R R10, PR, RZ, 0x1 ;  /* 0x00000001ff0a7803 */ /* 0x000fe40000000000 */
[----:B------:R-:W-:Y:S02]  /*25c0*/  ISETP.GT.AND P0, PT, R3, 0x79, PT ;  /* 0x000000790300780c */ /* 0x000fe40003f04270 */
[----:B------:R-:W-:Y:S02]  /*25d0*/  FSEL R31, R31, -INF , P1 ;  /* 0xff8000001f1f7808 */ /* 0x000fe40000800000 */
[----:B------:R-:W-:Y:S02]  /*25e0*/  FSEL R59, R59, -INF , P0 ;  /* 0xff8000003b3b7808 */ /* 0x000fe40000000000 */
[----:B------:R-:W-:-:S02]  /*25f0*/  ISETP.NE.AND P0, PT, R10, RZ, PT ;  /* 0x000000ff0a00720c */ /* 0x000fc40003f05270 */
[----:B------:R-:W-:Y:S02]  /*2600*/  FSEL R38, R38, -INF , P3 ;  /* 0xff80000026267808 */ /* 0x000fe40001800000 */
[----:B------:R-:W-:Y:S02]  /*2610*/  FSEL R34, R34, -INF , P0 ;  /* 0xff80000022227808 */ /* 0x000fe40000000000 */
[----:B------:R-:W-:Y:S02]  /*2620*/  FSEL R39, R39, -INF , P4 ;  /* 0xff80000027277808 */ /* 0x000fe40002000000 */
[----:B------:R-:W-:Y:S02]  /*2630*/  FSEL R42, R42, -INF , P5 ;  /* 0xff8000002a2a7808 */ /* 0x000fe40002800000 */
[----:B------:R-:W-:Y:S02]  /*2640*/  ISETP.NE.AND P1, PT, R5, RZ, PT ;  /* 0x000000ff0500720c */ /* 0x000fe40003f25270 */
[----:B------:R-:W-:-:S02]  /*2650*/  ISETP.NE.AND P0, PT, R4, RZ, PT ;  /* 0x000000ff0400720c */ /* 0x000fc40003f05270 */
[----:B-1----:R-:W-:-:S05]  /*2660*/  FMNMX.FTZ R9, R6, R9, !PT ;  /* 0x0000000906097209 */ /* 0x002fca0007810000 */
[----:B------:R-:W1:Y:S02]  /*2670*/  SHFL.BFLY PT, R2, R9, 0x1, 0x1f ;  /* 0x0c201f0009027f89 */ /* 0x000e6400000e0000 */
[----:B-1----:R-:W-:-:S04]  /*2680*/  FMNMX.FTZ R2, R9, R2, !PT ;  /* 0x0000000209027209 */ /* 0x002fc80007810000 */
[C---:B------:R-:W-:Y:S01]  /*2690*/  FSETP.NEU.FTZ.AND P2, PT, R2.reuse, -INF , PT ;  /* 0xff8000000200780b */ /* 0x040fe20003f5d000 */
[----:B------:R-:W-:Y:S01]  /*26a0*/  FFMA.FTZ R18, R2, R11, -8 ;  /* 0xc100000002127423 */ /* 0x000fe2000001000b */
[----:B------:R-:W-:-:S04]  /*26b0*/  FMNMX.FTZ R11, R94, R95, !PT ;  /* 0x0000005f5e0b7209 */ /* 0x000fc80007810000 */
[----:B------:R-:W-:Y:S02]  /*26c0*/  FMNMX.FTZ R12, R98, R11, !PT ;  /* 0x0000000b620c7209 */ /* 0x000fe40007810000 */
[----:B------:R-:W-:Y:S02]  /*26d0*/  FSEL R18, R18, RZ, P2 ;  /* 0x000000ff12127208 */ /* 0x000fe40001000000 */
[----:B------:R-:W-:Y:S02]  /*26e0*/  FMNMX.FTZ R13, R99, R12, !PT ;  /* 0x0000000c630d7209 */ /* 0x000fe40007810000 */
[----:B------:R-:W-:Y:S01]  /*26f0*/  ISETP.NE.AND P2, PT, R8, RZ, PT ;  /* 0x000000ff0800720c */ /* 0x000fe20003f45270 */
[--C-:B------:R-:W-:Y:S01]  /*2700*/  FFMA.FTZ R36, R65, UR48, -R18.reuse ;  /* 0x0000003041247c23 */ /* 0x100fe20008010812 */
[----:B------:R-:W-:Y:S01]  /*2710*/  FMNMX.FTZ R14, R102, R13, !PT ;  /* 0x0000000d660e7209 */ /* 0x000fe20007810000 */
[--C-:B------:R-:W-:Y:S01]  /*2720*/  FFMA.FTZ R69, R69, UR48, -R18.reuse ;  /* 0x0000003045457c23 */ /* 0x100fe20008010812 */
[----:B------:R-:W-:Y:S01]  /*2730*/  FSEL R35, R35, -INF , P2 ;  /* 0xff80000023237808 */ /* 0x000fe20001000000 */
        /* <DEDUP_REMOVED lines=24> */
[----:B------:R-:W-:Y:S01]  /*28c0*/  FFMA.FTZ R19, R19, UR48, -R18 ;  /* 0x0000003013137c23 */ /* 0x000fe20008010812 */
[----:B------:R-:W-:Y:S01]  /*28d0*/  FMNMX.FTZ R15, R83, R16, !PT ;  /* 0x00000010530f7209 */ /* 0x000fe20007810000 */
[----:B------:R-:W-:Y:S03]  /*28e0*/  MUFU.EX2 R3, R3 ;  /* 0x0000000300037308 */ /* 0x000fe60000000800 */
[----:B------:R-:W-:-:S04]  /*28f0*/  FMNMX.FTZ R16, R86, R15, !PT ;  /* 0x0000000f56107209 */ /* 0x000fc80007810000 */
[----:B------:R-:W-:Y:S01]  /*2900*/  FMNMX.FTZ R21, R87, R16, !PT ;  /* 0x0000001057157209 */ /* 0x000fe20007810000 */
[----:B------:R-:W-:Y:S01]  /*2910*/  FFMA.FTZ R16, R85, UR48, -R18 ;  /* 0x0000003055107c23 */ /* 0x000fe20008010812 */
[----:B------:R-:W-:Y:S02]  /*2920*/  MUFU.EX2 R4, R4 ;  /* 0x0000000400047308 */ /* 0x000fe40000000800 */
[----:B------:R-:W-:-:S04]  /*2930*/  FMNMX.FTZ R20, R90, R21, !PT ;  /* 0x000000155a147209 */ /* 0x000fc80007810000 */
        /* <DEDUP_REMOVED lines=8> */
[----:B------:R-:W1:Y:S02]  /*29c0*/  MUFU.EX2 R8, R8 ;  /* 0x0000000800087308 */ /* 0x000e640000000800 */
[----:B------:R-:W-:-:S04]  /*29d0*/  FMNMX.FTZ R22, R70, R21, !PT ;  /* 0x0000001546167209 */ /* 0x000fc80007810000 */
[----:B------:R-:W-:Y:S01]  /*29e0*/  FMNMX.FTZ R27, R71, R22, !PT ;  /* 0x00000016471b7209 */ /* 0x000fe20007810000 */
[----:B------:R-:W-:Y:S01]  /*29f0*/  FFMA.FTZ R22, R61, UR48, -R18 ;  /* 0x000000303d167c23 */ /* 0x000fe20008010812 */
[----:B------:R-:W-:Y:S02]  /*2a00*/  MUFU.EX2 R21, R60 ;  /* 0x0000003c00157308 */ /* 0x000fe40000000800 */
[----:B------:R-:W-:-:S04]  /*2a10*/  FMNMX.FTZ R24, R74, R27, !PT ;  /* 0x0000001b4a187209 */ /* 0x000fc80007810000 */
[----:B------:R-:W-:Y:S01]  /*2a20*/  FMNMX.FTZ R27, R75, R24, !PT ;  /* 0x000000184b1b7209 */ /* 0x000fe20007810000 */
[----:B------:R-:W-:Y:S01]  /*2a30*/  FFMA.FTZ R24, R64, UR48, -R18 ;  /* 0x0000003040187c23 */ /* 0x000fe20008010812 */
[----:B------:R-:W-:Y:S01]  /*2a40*/  MUFU.EX2 R6, R6 ;  /* 0x0000000600067308 */ /* 0x000fe20000000800 */
[----:B-1----:R-:W-:Y:S02]  /*2a50*/  F2FP.SATFINITE.E4M3.F32.PACK_AB_MERGE_C R152, R8, R5, RZ ;  /* 0x000000050898723e */ /* 0x002fe400048070ff */
[----:B------:R-:W-:Y:S02]  /*2a60*/  FMNMX.FTZ R26, R46, R27, !PT ;  /* 0x0000001b2e1a7209 */ /* 0x000fe40007810000 */
[----:B------:R-:W-:Y:S02]  /*2a70*/  F2FP.SATFINITE.E4M3.F32.PACK_AB_MERGE_C R152, R4, R3, R152 ;  /* 0x000000030498723e */ /* 0x000fe40004807098 */
[----:B------:R-:W-:Y:S01]  /*2a80*/  FMNMX.FTZ R27, R47, R26, !PT ;  /* 0x0000001a2f1b7209 */ /* 0x000fe20007810000 */
[----:B------:R-:W-:Y:S03]  /*2a90*/  MUFU.EX2 R9, R9 ;  /* 0x0000000900097308 */ /* 0x000fe60000000800 */
[----:B------:R-:W-:-:S04]  /*2aa0*/  FMNMX.FTZ R26, R50, R27, !PT ;  /* 0x0000001b321a7209 */ /* 0x000fc80007810000 */
[----:B------:R-:W-:Y:S01]  /*2ab0*/  FMNMX.FTZ R61, R51, R26, !PT ;  /* 0x0000001a333d7209 */ /* 0x000fe20007810000 */
[----:B------:R1:W-:Y:S01]  /*2ac0*/  MUFU.EX2 R27, R36 ;  /* 0x00000024001b7308 */ /* 0x0003e20000000800 */
[----:B------:R-:W-:Y:S01]  /*2ad0*/  FFMA.FTZ R26, R68, UR48, -R18 ;  /* 0x00000030441a7c23 */ /* 0x000fe20008010812 */
[----:B------:R-:W-:Y:S01]  /*2ae0*/  IMAD.U32 R68, RZ, RZ, UR48 ;  /* 0x00000030ff447e24 */ /* 0x000fe2000f8e00ff */
[----:B------:R-:W-:-:S04]  /*2af0*/  FMNMX.FTZ R32, R54, R61, !PT ;  /* 0x0000003d36207209 */ /* 0x000fc80007810000 */
[----:B------:R-:W-:Y:S01]  /*2b00*/  FMNMX.FTZ R61, R55, R32, !PT ;  /* 0x00000020373d7209 */ /* 0x000fe20007810000 */
[----:B------:R-:W-:Y:S03]  /*2b10*/  MUFU.EX2 R10, R10 ;  /* 0x0000000a000a7308 */ /* 0x000fe60000000800 */
[----:B------:R-:W-:-:S04]  /*2b20*/  FMNMX.FTZ R32, R58, R61, !PT ;  /* 0x0000003d3a207209 */ /* 0x000fc80007810000 */
[----:B------:R-:W-:Y:S01]  /*2b30*/  FMNMX.FTZ R65, R59, R32, !PT ;  /* 0x000000203b417209 */ /* 0x000fe20007810000 */
[----:B------:R2:W-:Y:S01]  /*2b40*/  MUFU.EX2 R61, R69 ;  /* 0x00000045003d7308 */ /* 0x0005e20000000800 */
[----:B------:R-:W-:Y:S02]  /*2b50*/  FFMA.FTZ R32, R72, UR48, -R18 ;  /* 0x0000003048207c23 */ /* 0x000fe40008010812 */
[----:B-1----:R-:W-:-:S04]  /*2b60*/  FMNMX.FTZ R36, R30, R65, !PT ;  /* 0x000000411e247209 */ /* 0x002fc80007810000 */
[----:B------:R-:W-:Y:S01]  /*2b70*/  FMNMX.FTZ R65, R31, R36, !PT ;  /* 0x000000241f417209 */ /* 0x000fe20007810000 */
[----:B------:R-:W1:Y:S03]  /*2b80*/  MUFU.EX2 R11, R105 ;  /* 0x00000069000b7308 */ /* 0x000e660000000800 */
[----:B------:R-:W-:-:S04]  /*2b90*/  FMNMX.FTZ R36, R34, R65, !PT ;  /* 0x0000004122247209 */ /* 0x000fc80007810000 */
[----:B--2---:R-:W-:Y:S01]  /*2ba0*/  FMNMX.FTZ R69, R35, R36, !PT ;  /* 0x0000002423457209 */ /* 0x004fe20007810000 */
[----:B------:R-:W-:Y:S01]  /*2bb0*/  FFMA.FTZ R36, R44, UR48, -R18 ;  /* 0x000000302c247c23 */ /* 0x000fe20008010812 */
[----:B------:R-:W-:Y:S02]  /*2bc0*/  MUFU.EX2 R65, R73 ;  /* 0x0000004900417308 */ /* 0x000fe40000000800 */
[----:B------:R-:W-:-:S04]  /*2bd0*/  FMNMX.FTZ R44, R38, R69, !PT ;  /* 0x00000045262c7209 */ /* 0x000fc80007810000 */
[----:B------:R-:W-:Y:S02]  /*2be0*/  FMNMX.FTZ R69, R39, R44, !PT ;  /* 0x0000002c27457209 */ /* 0x000fe40007810000 */
        /* <DEDUP_REMOVED lines=10> */
[----:B------:R-:W-:Y:S01]  /*2c90*/  MUFU.EX2 R15, R84 ;  /* 0x00000054000f7308 */ /* 0x000fe20000000800 */
[----:B------:R-:W2:Y:S01]  /*2ca0*/  SHFL.BFLY PT, R60, R69, 0x2, 0x1f ;  /* 0x0c401f00453c7f89 */ /* 0x000ea200000e0000 */
[----:B-1----:R-:W-:-:S04]  /*2cb0*/  F2FP.SATFINITE.E4M3.F32.PACK_AB_MERGE_C R154, R11, R10, RZ ;  /* 0x0000000a0b9a723e */ /* 0x002fc800048070ff */
[----:B------:R-:W-:Y:S02]  /*2cc0*/  F2FP.SATFINITE.E4M3.F32.PACK_AB_MERGE_C R154, R9, R6, R154 ;  /* 0x00000006099a723e */ /* 0x000fe4000480709a */
[----:B------:R-:W-:Y:S08]  /*2cd0*/  MUFU.EX2 R12, R12 ;  /* 0x0000000c000c7308 */ /* 0x000ff00000000800 */
[----:B------:R-:W-:Y:S08]  /*2ce0*/  MUFU.EX2 R14, R14 ;  /* 0x0000000e000e7308 */ /* 0x000ff00000000800 */
[----:B------:R-:W1:Y:S01]  /*2cf0*/  MUFU.EX2 R17, R17 ;  /* 0x0000001100117308 */ /* 0x000e620000000800 */
[----:B--2---:R-:W-:Y:S01]  /*2d00*/  FMNMX.FTZ R57, R69, R60, !PT ;  /* 0x0000003c45397209 */ /* 0x004fe20007810000 */
[--C-:B------:R-:W-:Y:S01]  /*2d10*/  FFMA.FTZ R60, R33, UR48, -R18.reuse ;  /* 0x00000030213c7c23 */ /* 0x100fe20008010812 */
[----:B------:R-:W-:-:S03]  /*2d20*/  FFMA.FTZ R33, R7, UR48, -R18 ;  /* 0x0000003007217c23 */ /* 0x000fc60008010812 */
[----:B------:R-:W2:Y:S02]  /*2d30*/  SHFL.BFLY PT, R64, R57, 0x1, 0x1f ;  /* 0x0c201f0039407f89 */ /* 0x000ea400000e0000 */
[----:B------:R-:W-:Y:S08]  /*2d40*/  MUFU.EX2 R16, R16 ;  /* 0x0000001000107308 */ /* 0x000ff00000000800 */
[----:B------:R-:W-:Y:S01]  /*2d50*/  MUFU.EX2 R20, R20 ;  /* 0x0000001400147308 */ /* 0x000fe20000000800 */
[----:B-1----:R-:W-:-:S04]  /*2d60*/  F2FP.SATFINITE.E4M3.F32.PACK_AB_MERGE_C R136, R17, R14, RZ ;  /* 0x0000000e1188723e */ /* 0x002fc800048070ff */
[----:B------:R-:W-:-:S03]  /*2d70*/  F2FP.SATFINITE.E4M3.F32.PACK_AB_MERGE_C R136, R13, R12, R136 ;  /* 0x0000000c0d88723e */ /* 0x000fc60004807088 */
[----:B------:R-:W-:Y:S01]  /*2d80*/  MUFU.EX2 R23, R23 ;  /* 0x0000001700177308 */ /* 0x000fe20000000800 */
[----:B--2---:R-:W-:Y:S01]  /*2d90*/  FMNMX.FTZ R7, R57, R64, !PT ;  /* 0x0000004039077209 */ /* 0x004fe20007810000 */
[--C-:B------:R-:W-:Y:S01]  /*2da0*/  FFMA.FTZ R64, R37, UR48, -R18.reuse ;  /* 0x0000003025407c23 */ /* 0x100fe20008010812 */
[--C-:B------:R-:W-:Y:S01]  /*2db0*/  FFMA.FTZ R37, R40, UR48, -R18.reuse ;  /* 0x0000003028257c23 */ /* 0x100fe20008010812 */
[----:B------:R-:W-:Y:S01]  /*2dc0*/  FFMA.FTZ R18, R41, UR48, -R18 ;  /* 0x0000003029127c23 */ /* 0x000fe20008010812 */
[C---:B------:R-:W-:Y:S01]  /*2dd0*/  FSETP.NEU.FTZ.AND P2, PT, R7.reuse, -INF , PT ;  /* 0xff8000000700780b */ /* 0x040fe20003f5d000 */
[----:B------:R-:W-:Y:S02]  /*2de0*/  FFMA.FTZ R69, R7, R68, -8 ;  /* 0xc100000007457423 */ /* 0x000fe40000010044 */
[----:B------:R-:W-:Y:S03]  /*2df0*/  MUFU.EX2 R22, R22 ;  /* 0x0000001600167308 */ /* 0x000fe60000000800 */
[----:B------:R-:W-:-:S02]  /*2e00*/  FSEL R69, R69, RZ, P2 ;  /* 0x000000ff45457208 */ /* 0x000fc40001000000 */
        /* <DEDUP_REMOVED lines=21> */
[----:B------:R-:W-:Y:S01]  /*2f60*/  FADD.FTZ R74, R3, R4 ;  /* 0x00000004034a7221 */ /* 0x000fe20000010000 */
[--C-:B------:R-:W-:Y:S01]  /*2f70*/  FFMA.FTZ R81, R107, UR48, -R69.reuse ;  /* 0x000000306b517c23 */ /* 0x100fe20008010845 */
[--C-:B------:R-:W-:Y:S01]  /*2f80*/  FFMA.FTZ R84, R90, UR48, -R69.reuse ;  /* 0x000000305a547c23 */ /* 0x100fe20008010845 */
[----:B------:R-:W-:Y:S01]  /*2f90*/  FFMA.FTZ R82, R82, UR48, -R69 ;  /* 0x0000003052527c23 */ /* 0x000fe20008010845 */
[----:B------:R-:W2:Y:S01]  /*2fa0*/  MUFU.EX2 R72, R72 ;  /* 0x0000004800487308 */ /* 0x000ea20000000800 */
[----:B------:R-:W-:Y:S01]  /*2fb0*/  FADD.FTZ R89, R5, R74 ;  /* 0x0000004a05597221 */ /* 0x000fe20000010000 */
[----:B------:R-:W-:-:S02]  /*2fc0*/  IMAD.U32 R74, RZ, RZ, UR45 ;  /* 0x0000002dff4a7e24 */ /* 0x000fc4000f8e00ff */
[--C-:B------:R-:W-:Y:S01]  /*2fd0*/  FFMA.FTZ R83, R83, UR48, -R69.reuse ;  /* 0x0000003053537c23 */ /* 0x100fe20008010845 */
[----:B------:R-:W-:Y:S01]  /*2fe0*/  FFMA.FTZ R85, R91, UR48, -R69 ;  /* 0x000000305b557c23 */ /* 0x000fe20008010845 */
[----:B------:R-:W-:Y:S01]  /*2ff0*/  FADD.FTZ R89, R8, R89 ;  /* 0x0000005908597221 */ /* 0x000fe20000010000 */
[----:B------:R-:W-:Y:S02]  /*3000*/  @!P1 VIADD R74, R74, 0x12440 ;  /* 0x000124404a4a9836 */ /* 0x000fe40000000000 */
[----:B------:R-:W-:Y:S01]  /*3010*/  FFMA.FTZ R62, R62, UR48, -R69 ;  /* 0x000000303e3e7c23 */ /* 0x000fe20008010845 */
[----:B------:R-:W3:Y:S01]  /*3020*/  MUFU.EX2 R77, R77 ;  /* 0x0000004d004d7308 */ /* 0x000ee20000000800 */
[----:B-1----:R-:W-:Y:S01]  /*3030*/  FADD.FTZ R75, R40, R41 ;  /* 0x00000029284b7221 */ /* 0x002fe20000010000 */
[----:B------:R-:W-:Y:S01]  /*3040*/  FADD.FTZ R90, R6, R89 ;  /* 0x00000059065a7221 */ /* 0x000fe20000010000 */
[----:B------:R-:W-:Y:S01]  /*3050*/  @!P1 PRMT R74, RZ, 0x654, R74 ;  /* 0x00000654ff4a9816 */ /* 0x000fe2000000004a */
[--C-:B------:R-:W-:Y:S01]  /*3060*/  FFMA.FTZ R63, R63, UR48, -R69.reuse ;  /* 0x000000303f3f7c23 */ /* 0x100fe20008010845 */
[----:B------:R-:W-:Y:S01]  /*3070*/  FFMA.FTZ R54, R54, UR48, -R69 ;  /* 0x0000003036367c23 */ /* 0x000fe20008010845 */
[----:B------:R-:W-:Y:S01]  /*3080*/  FADD.FTZ R89, R9, R90 ;  /* 0x0000005a09597221 */ /* 0x000fe20000010000 */
[----:B------:R1:W-:Y:S01]  /*3090*/  @!P1 SYNCS.ARRIVE.TRANS64.RED.A1T0 RZ, [R74+URZ], RZ ;  /* 0x000000ff4aff99a7 */ /* 0x0003e2000810043f */
[----:B------:R-:W4:Y:S01]  /*30a0*/  MUFU.EX2 R57, R57 ;  /* 0x0000003900397308 */ /* 0x000f220000000800 */
[----:B--2---:R-:W-:Y:S01]  /*30b0*/  FADD.FTZ R88, R72, R75 ;  /* 0x0000004b48587221 */ /* 0x004fe20000010000 */
[--C-:B------:R-:W-:Y:S01]  /*30c0*/  FFMA.FTZ R46, R46, UR48, -R69.reuse ;  /* 0x000000302e2e7c23 */ /* 0x100fe20008010845 */
[--C-:B------:R-:W-:Y:S01]  /*30d0*/  FFMA.FTZ R47, R47, UR48, -R69.reuse ;  /* 0x000000302f2f7c23 */ /* 0x100fe20008010845 */
[--C-:B------:R-:W-:Y:S01]  /*30e0*/  FFMA.FTZ R50, R50, UR48, -R69.reuse ;  /* 0x0000003032327c23 */ /* 0x100fe20008010845 */
[--C-:B------:R-:W-:Y:S01]  /*30f0*/  FFMA.FTZ R51, R51, UR48, -R69.reuse ;  /* 0x0000003033337c23 */ /* 0x100fe20008010845 */
[----:B------:R-:W-:Y:S01]  /*3100*/  FFMA.FTZ R55, R55, UR48, -R69 ;  /* 0x0000003037377c23 */ /* 0x000fe20008010845 */
[----:B-1----:R-:W-:Y:S01]  /*3110*/  FADD.FTZ R74, R10, R89 ;  /* 0x000000590a4a7221 */ /* 0x002fe20000010000 */
[----:B------:R-:W1:Y:S01]  /*3120*/  MUFU.EX2 R68, R68 ;  /* 0x0000004400447308 */ /* 0x000e620000000800 */
[----:B---3--:R-:W-:Y:S01]  /*3130*/  FADD.FTZ R88, R77, R88 ;  /* 0x000000584d587221 */ /* 0x008fe20000010000 */
[--C-:B------:R-:W-:Y:S01]  /*3140*/  FFMA.FTZ R58, R58, UR48, -R69.reuse ;  /* 0x000000303a3a7c23 */ /* 0x100fe20008010845 */
[--C-:B------:R-:W-:Y:S01]  /*3150*/  FFMA.FTZ R59, R59, UR48, -R69.reuse ;  /* 0x000000303b3b7c23 */ /* 0x100fe20008010845 */
[--C-:B------:R-:W-:Y:S01]  /*3160*/  FFMA.FTZ R34, R34, UR48, -R69.reuse ;  /* 0x0000003022227c23 */ /* 0x100fe20008010845 */
[--C-:B------:R-:W-:Y:S01]  /*3170*/  FFMA.FTZ R35, R35, UR48, -R69.reuse ;  /* 0x0000003023237c23 */ /* 0x100fe20008010845 */
[--C-:B------:R-:W-:Y:S01]  /*3180*/  FFMA.FTZ R38, R38, UR48, -R69.reuse ;  /* 0x0000003026267c23 */ /* 0x100fe20008010845 */
[--C-:B------:R-:W-:Y:S01]  /*3190*/  FFMA.FTZ R39, R39, UR48, -R69.reuse ;  /* 0x0000003027277c23 */ /* 0x100fe20008010845 */
[----:B------:R-:W2:Y:S01]  /*31a0*/  MUFU.EX2 R80, R80 ;  /* 0x0000005000507308 */ /* 0x000ea20000000800 */
[----:B----4-:R-:W-:Y:S01]  /*31b0*/  FADD.FTZ R75, R57, R88 ;  /* 0x00000058394b7221 */ /* 0x010fe20000010000 */
[--C-:B------:R-:W-:Y:S01]  /*31c0*/  FFMA.FTZ R42, R42, UR48, -R69.reuse ;  /* 0x000000302a2a7c23 */ /* 0x100fe20008010845 */
[----:B------:R-:W-:Y:S01]  /*31d0*/  FFMA.FTZ R44, R44, UR48, -R69 ;  /* 0x000000302c2c7c23 */ /* 0x000fe20008010845 */
[----:B------:R-:W-:-:S02]  /*31e0*/  F2FP.SATFINITE.E4M3.F32.PACK_AB_MERGE_C R72, R77, R72, RZ ;  /* 0x000000484d48723e */ /* 0x000fc400048070ff */
[----:B------:R-:W-:Y:S02]  /*31f0*/  F2FP.SATFINITE.E4M3.F32.PACK_AB_MERGE_C R138, R23, R20, RZ ;  /* 0x00000014178a723e */ /* 0x000fe400048070ff */
[----:B------:R-:W3:Y:S01]  /*3200*/  MUFU.EX2 R81, R81 ;  /* 0x0000005100517308 */ /* 0x000ee20000000800 */
[----:B-1----:R-:W-:Y:S01]  /*3210*/  FADD.FTZ R75, R68, R75 ;  /* 0x0000004b444b7221 */ /* 0x002fe20000010000 */
[----:B------:R-:W-:Y:S01]  /*3220*/  F2FP.SATFINITE.E4M3.F32.PACK_AB_MERGE_C R153, R41, R40, R72 ;  /* 0x000000282999723e */ /* 0x000fe20004807048 */
[--C-:B------:R-:W-:Y:S01]  /*3230*/  IMAD.MOV.U32 R41, RZ, RZ, R25.reuse ;  /* 0x000000ffff297224 */ /* 0x100fe200078e0019 */
[----:B------:R-:W-:Y:S01]  /*3240*/  F2FP.SATFINITE.E4M3.F32.PACK_AB_MERGE_C R138, R16, R15, R138 ;  /* 0x0000000f108a723e */ /* 0x000fe2000480708a */
[----:B------:R-:W-:-:S03]  /*3250*/  IMAD.MOV.U32 R40, RZ, RZ, R25 ;  /* 0x000000ffff287224 */ /* 0x000fc600078e0019 */
[----:B------:R-:W1:Y:S01]  /*3260*/  MUFU.EX2 R73, R73 ;  /* 0x0000004900497308 */ /* 0x000e620000000800 */
[----:B--2---:R-:W-:Y:S01]  /*3270*/  FADD.FTZ R88, R80, R75 ;  /* 0x0000004b50587221 */ /* 0x004fe20000010000 */
[----:B------:R-:W-:-:S04]  /*3280*/  FADD.FTZ R75, R11, R74 ;  /* 0x0000004a0b4b7221 */ /* 0x000fc80000010000 */
[----:B------:R-:W-:Y:S02]  /*3290*/  FADD.FTZ R74, R12, R75 ;  /* 0x0000004b0c4a7221 */ /* 0x000fe40000010000 */
[----:B------:R-:W2:Y:S01]  /*32a0*/  MUFU.EX2 R76, R76 ;  /* 0x0000004c004c7308 */ /* 0x000ea20000000800 */
[----:B---3--:R-:W-:Y:S01]  /*32b0*/  FADD.FTZ R88, R81, R88 ;  /* 0x0000005851587221 */ /* 0x008fe20000010000 */
[----:B------:R-:W-:Y:S01]  /*32c0*/  FADD.FTZ R89, R13, R74 ;  /* 0x0000004a0d597221 */ /* 0x000fe20000010000 */
[----:B------:R-:W-:Y:S01]  /*32d0*/  FFMA.FTZ R74, R30, UR48, -R69 ;  /* 0x000000301e4a7c23 */ /* 0x000fe20008010845 */
[----:B------:R-:W-:-:S04]  /*32e0*/  F2FP.SATFINITE.E4M3.F32.PACK_AB_MERGE_C R80, R81, R80, RZ ;  /* 0x000000505150723e */ /* 0x000fc800048070ff */
[----:B------:R-:W3:Y:S01]  /*32f0*/  MUFU.EX2 R82, R82 ;  /* 0x0000005200527308 */ /* 0x000ee20000000800 */
[----:B-1----:R-:W-:Y:S01]  /*3300*/  FADD.FTZ R75, R73, R88 ;  /* 0x00000058494b7221 */ /* 0x002fe20000010000 */
[----:B------:R-:W-:Y:S01]  /*3310*/  FADD.FTZ R88, R14, R89 ;  /* 0x000000590e587221 */ /* 0x000fe20000010000 */
[----:B------:R-:W-:-:S03]  /*3320*/  F2FP.SATFINITE.E4M3.F32.PACK_AB_MERGE_C R155, R68, R57, R80 ;  /* 0x00000039449b723e */ /* 0x000fc60004807050 */
[----:B------:R-:W-:Y:S02]  /*3330*/  FADD.FTZ R88, R17, R88 ;  /* 0x0000005811587221 */ /* 0x000fe40000010000 */
[----:B------:R-:W1:Y:S01]  /*3340*/  MUFU.EX2 R83, R83 ;  /* 0x0000005300537308 */ /* 0x000e620000000800 */
[----:B--2---:R-:W-:Y:S01]  /*3350*/  FADD.FTZ R75, R76, R75 ;  /* 0x0000004b4c4b7221 */ /* 0x004fe20000010000 */
[----:B------:R-:W-:-:S04]  /*3360*/  FADD.FTZ R89, R15, R88 ;  /* 0x000000580f597221 */ /* 0x000fc80000010000 */
[----:B------:R-:W-:Y:S02]  /*3370*/  FADD.FTZ R89, R16, R89 ;  /* 0x0000005910597221 */ /* 0x000fe40000010000 */
[----:B------:R-:W2:Y:S01]  /*3380*/  MUFU.EX2 R78, R78 ;  /* 0x0000004e004e7308 */ /* 0x000ea20000000800 */
[----:B---3--:R-:W-:Y:S01]  /*3390*/  FADD.FTZ R30, R82, R75 ;  /* 0x0000004b521e7221 */ /* 0x008fe20000010000 */
[----:B------:R-:W-:-:S06]  /*33a0*/  FFMA.FTZ R75, R31, UR48, -R69 ;  /* 0x000000301f4b7c23 */ /* 0x000fcc0008010845 */
[----:B------:R-:W3:Y:S01]  /*33b0*/  MUFU.EX2 R79, R79 ;  /* 0x0000004f004f7308 */ /* 0x000ee20000000800 */
[C---:B-1----:R-:W-:Y:S01]  /*33c0*/  FADD.FTZ R31, R83.reuse, R30 ;  /* 0x0000001e531f7221 */ /* 0x042fe20000010000 */
[----:B------:R-:W-:-:S04]  /*33d0*/  F2FP.SATFINITE.E4M3.F32.PACK_AB_MERGE_C R82, R83, R82, RZ ;  /* 0x000000525352723e */ /* 0x000fc800048070ff */
[----:B------:R-:W-:Y:S02]  /*33e0*/  F2FP.SATFINITE.E4M3.F32.PACK_AB_MERGE_C R137, R76, R73, R82 ;  /* 0x000000494c89723e */ /* 0x000fe40004807052 */
[----:B------:R-:W1:Y:S01]  /*33f0*/  MUFU.EX2 R84, R84 ;  /* 0x0000005400547308 */ /* 0x000e620000000800 */
[----:B--2---:R-:W-:-:S07]  /*3400*/  FADD.FTZ R88, R78, R31 ;  /* 0x0000001f4e587221 */ /* 0x004fce0000010000 */
[----:B------:R-:W2:Y:S01]  /*3410*/  MUFU.EX2 R85, R85 ;  /* 0x0000005500557308 */ /* 0x000ea20000000800 */
[----:B---3--:R-:W-:Y:S01]  /*3420*/  FADD.FTZ R91, R79, R88 ;  /* 0x000000584f5b7221 */ /* 0x008fe20000010000 */
[----:B------:R-:W-:-:S04]  /*3430*/  FADD.FTZ R88, R20, R89 ;  /* 0x0000005914587221 */ /* 0x000fc80000010000 */
[----:B------:R-:W-:Y:S02]  /*3440*/  FADD.FTZ R88, R23, R88 ;  /* 0x0000005817587221 */ /* 0x000fe40000010000 */
[----:B------:R-:W3:Y:S02]  /*3450*/  MUFU.EX2 R62, R62 ;  /* 0x0000003e003e7308 */ /* 0x000ee40000000800 */
[----:B------:R-:W-:-:S04]  /*3460*/  FADD.FTZ R69, R21, R88 ;  /* 0x0000005815457221 */ /* 0x000fc80000010000 */
[----:B------:R-:W-:Y:S02]  /*3470*/  FADD.FTZ R69, R22, R69 ;  /* 0x0000004516457221 */ /* 0x000fe40000010000 */
[----:B------:R-:W4:Y:S08]  /*3480*/  MUFU.EX2 R63, R63 ;  /* 0x0000003f003f7308 */ /* 0x000f300000000800 */
[----:B------:R-:W5:Y:S08]  /*3490*/  MUFU.EX2 R86, R86 ;  /* 0x0000005600567308 */ /* 0x000f700000000800 */
[----:B------:R1:W-:Y:S08]  /*34a0*/  MUFU.EX2 R30, R54 ;  /* 0x00000036001e7308 */ /* 0x0003f00000000800 */
[----:B------:R-:W0:Y:S01]  /*34b0*/  MUFU.EX2 R87, R87 ;  /* 0x0000005700577308 */ /* 0x000e220000000800 */
[----:B-1----:R-:W-:Y:S01]  /*34c0*/  FADD.FTZ R54, R84, R91 ;  /* 0x0000005b54367221 */ /* 0x002fe20000010000 */
[----:B--2---:R-:W-:-:S03]  /*34d0*/  F2FP.SATFINITE.E4M3.F32.PACK_AB_MERGE_C R84, R85, R84, RZ ;  /* 0x000000545554723e */ /* 0x004fc600048070ff */
[----:B------:R-:W-:Y:S01]  /*34e0*/  FADD.FTZ R5, R85, R54 ;  /* 0x0000003655057221 */ /* 0x000fe20000010000 */
[----:B------:R-:W-:Y:S01]  /*34f0*/  F2FP.SATFINITE.E4M3.F32.PACK_AB_MERGE_C R139, R79, R78, R84 ;  /* 0x0000004e4f8b723e */ /* 0x000fe20004807054 */
[----:B------:R-:W-:Y:S01]  /*3500*/  IMAD.MOV.U32 R54, RZ, RZ, R25 ;  /* 0x000000ffff367224 */ /* 0x000fe200078e0019 */
[----:B------:R-:W1:Y:S01]  /*3510*/  MUFU.EX2 R26, R26 ;  /* 0x0000001a001a7308 */ /* 0x000e620000000800 */
[----:B---3--:R-:W-:-:S04]  /*3520*/  FADD.FTZ R8, R62, R5 ;  /* 0x000000053e087221 */ /* 0x008fc80000010000 */
[----:B----4-:R-:W-:Y:S01]  /*3530*/  FADD.FTZ R5, R63, R8 ;  /* 0x000000083f057221 */ /* 0x010fe20000010000 */
[----:B------:R-:W-:Y:S01]  /*3540*/  FADD.FTZ R8, R24, R69 ;  /* 0x0000004518087221 */ /* 0x000fe20000010000 */
[C---:B------:R-:W-:Y:S01]  /*3550*/  F2FP.SATFINITE.E4M3.F32.PACK_AB_MERGE_C R24, R27.reuse, R24, RZ ;  /* 0x000000181b18723e */ /* 0x040fe200048070ff */
[----:B------:R-:W2:Y:S01]  /*3560*/  MUFU.EX2 R66, R66 ;  /* 0x0000004200427308 */ /* 0x000ea20000000800 */
[----:B-----5:R-:W-:Y:S01]  /*3570*/  FADD.FTZ R10, R86, R5 ;  /* 0x00000005560a7221 */ /* 0x020fe20000010000 */
[----:B------:R-:W-:Y:S01]  /*3580*/  FADD.FTZ R27, R27, R8 ;  /* 0x000000081b1b7221 */ /* 0x000fe20000010000 */
[C---:B0-----:R-:W-:Y:S02]  /*3590*/  F2FP.SATFINITE.E4M3.F32.PACK_AB_MERGE_C R86, R87.reuse, R86, RZ ;  /* 0x000000565756723e */ /* 0x041fe400048070ff */
[----:B------:R-:W-:Y:S01]  /*35a0*/  FADD.FTZ R5, R87, R10 ;  /* 0x0000000a57057221 */ /* 0x000fe20000010000 */
[----:B------:R-:W-:Y:S01]  /*35b0*/  F2FP.SATFINITE.E4M3.F32.PACK_AB_MERGE_C R140, R22, R21, R24 ;  /* 0x00000015168c723e */ /* 0x000fe20004807018 */
[----:B------:R-:W-:Y:S01]  /*35c0*/  IMAD.MOV.U32 R24, RZ, RZ, R25 ;  /* 0x000000ffff187224 */ /* 0x000fe200078e0019 */
[----:B------:R-:W0:Y:S01]  /*35d0*/  MUFU.EX2 R67, R67 ;  /* 0x0000004300437308 */ /* 0x000e220000000800 */
[----:B-1----:R-:W-:Y:S01]  /*35e0*/  FADD.FTZ R8, R26, R27 ;  /* 0x0000001b1a087221 */ /* 0x002fe20000010000 */
[----:B------:R-:W-:Y:S01]  /*35f0*/  F2FP.SATFINITE.E4M3.F32.PACK_AB_MERGE_C R141, R63, R62, R86 ;  /* 0x0000003e3f8d723e */ /* 0x000fe20004807056 */
[----:B------:R-:W-:-:S05]  /*3600*/  IMAD.MOV.U32 R27, RZ, RZ, R25 ;  /* 0x000000ffff1b7224 */ /* 0x000fca00078e0019 */
[----:B------:R-:W1:Y:S01]  /*3610*/  MUFU.EX2 R32, R32 ;  /* 0x0000002000207308 */ /* 0x000e620000000800 */
[----:B--2---:R-:W-:Y:S01]  /*3620*/  FADD.FTZ R10, R66, R5 ;  /* 0x00000005420a7221 */ /* 0x004fe20000010000 */
[----:B------:R-:W-:-:S06]  /*3630*/  FADD.FTZ R5, R61, R8 ;  /* 0x000000083d057221 */ /* 0x000fcc0000010000 */
[----:B------:R-:W2:Y:S01]  /*3640*/  MUFU.EX2 R70, R70 ;  /* 0x0000004600467308 */ /* 0x000ea20000000800 */
[----:B0-----:R-:W-:-:S07]  /*3650*/  FADD.FTZ R11, R67, R10 ;  /* 0x0000000a430b7221 */ /* 0x001fce0000010000 */
[----:B------:R-:W0:Y:S01]  /*3660*/  MUFU.EX2 R71, R71 ;  /* 0x0000004700477308 */ /* 0x000e220000000800 */
[----:B-1----:R-:W-:Y:S01]  /*3670*/  FADD.FTZ R8, R32, R5 ;  /* 0x0000000520087221 */ /* 0x002fe20000010000 */
[----:B------:R-:W-:-:S03]  /*3680*/  F2FP.SATFINITE.E4M3.F32.PACK_AB_MERGE_C R32, R65, R32, RZ ;  /* 0x000000204120723e */ /* 0x000fc600048070ff */
[----:B------:R-:W-:Y:S01]  /*3690*/  FADD.FTZ R65, R65, R8 ;  /* 0x0000000841417221 */ /* 0x000fe20000010000 */
[----:B------:R-:W-:Y:S01]  /*36a0*/  F2FP.SATFINITE.E4M3.F32.PACK_AB_MERGE_C R142, R61, R26, R32 ;  /* 0x0000001a3d8e723e */ /* 0x000fe20004807020 */
[----:B------:R-:W-:Y:S01]  /*36b0*/  IMAD.MOV.U32 R26, RZ, RZ, R25 ;  /* 0x000000ffff1a7224 */ /* 0x000fe200078e0019 */
[----:B------:R-:W1:Y:S01]  /*36c0*/  MUFU.EX2 R36, R36 ;  /* 0x0000002400247308 */ /* 0x000e620000000800 */
[----:B--2---:R-:W-:Y:S01]  /*36d0*/  FADD.FTZ R4, R70, R11 ;  /* 0x0000000b46047221 */ /* 0x004fe20000010000 */
[----:B------:R-:W-:-:S06]  /*36e0*/  IMAD.MOV.U32 R32, RZ, RZ, R25 ;  /* 0x000000ffff207224 */ /* 0x000fcc00078e0019 */
[----:B------:R-:W2:Y:S01]  /*36f0*/  MUFU.EX2 R46, R46 ;  /* 0x0000002e002e7308 */ /* 0x000ea20000000800 */
[C---:B0-----:R-:W-:Y:S01]  /*3700*/  F2FP.SATFINITE.E4M3.F32.PACK_AB_MERGE_C R70, R71.reuse, R70, RZ ;  /* 0x000000464746723e */ /* 0x041fe200048070ff */
[----:B------:R-:W-:-:S03]  /*3710*/  FADD.FTZ R71, R71, R4 ;  /* 0x0000000447477221 */ /* 0x000fc60000010000 */
[----:B------:R-:W-:-:S03]  /*3720*/  F2FP.SATFINITE.E4M3.F32.PACK_AB_MERGE_C R143, R67, R66, R70 ;  /* 0x00000042438f723e */ /* 0x000fc60004807046 */
        /* <DEDUP_REMOVED lines=14> */
[----:B------:R-:W-:-:S03]  /*3810*/  FADD.FTZ R48, R48, R5 ;  /* 0x0000000530307221 */ /* 0x000fc60000010000 */
[----:B------:R-:W-:Y:S01]  /*3820*/  F2FP.SATFINITE.E4M3.F32.PACK_AB_MERGE_C R144, R43, R36, R45 ;  /* 0x000000242b90723e */ /* 0x000fe2000480702d */
[--C-:B------:R-:W-:Y:S02]  /*3830*/  IMAD.MOV.U32 R36, RZ, RZ, R25.reuse ;  /* 0x000000ffff247224 */ /* 0x100fe400078e0019 */
[----:B------:R-:W1:Y:S01]  /*3840*/  MUFU.EX2 R52, R52 ;  /* 0x0000003400347308 */ /* 0x000e620000000800 */
[C---:B--2---:R-:W-:Y:S01]  /*3850*/  F2FP.SATFINITE.E4M3.F32.PACK_AB_MERGE_C R50, R51.reuse, R50, RZ ;  /* 0x000000323332723e */ /* 0x044fe200048070ff */
[----:B------:R-:W-:Y:S01]  /*3860*/  FADD.FTZ R51, R51, R4 ;  /* 0x0000000433337221 */ /* 0x000fe20000010000 */
[----:B------:R-:W-:Y:S02]  /*3870*/  IMAD.MOV.U32 R43, RZ, RZ, R25 ;  /* 0x000000ffff2b7224 */ /* 0x000fe400078e0019 */
[----:B------:R-:W-:Y:S01]  /*3880*/  F2FP.SATFINITE.E4M3.F32.PACK_AB_MERGE_C R145, R47, R46, R50 ;  /* 0x0000002e2f91723e */ /* 0x000fe20004807032 */
[----:B------:R-:W-:Y:S01]  /*3890*/  FADD.FTZ R4, R30, R51 ;  /* 0x000000331e047221 */ /* 0x000fe20000010000 */
[--C-:B------:R-:W-:Y:S01]  /*38a0*/  IMAD.MOV.U32 R45, RZ, RZ, R25.reuse ;  /* 0x000000ffff2d7224 */ /* 0x100fe200078e0019 */
[----:B------:R2:W3:Y:S01]  /*38b0*/  MUFU.EX2 R31, R55 ;  /* 0x00000037001f7308 */ /* 0x0004e20000000800 */
[----:B0-----:R-:W-:Y:S01]  /*38c0*/  FADD.FTZ R3, R49, R48 ;  /* 0x0000003031037221 */ /* 0x001fe20000010000 */
[----:B------:R-:W-:-:S02]  /*38d0*/  IMAD.MOV.U32 R47, RZ, RZ, R25 ;  /* 0x000000ffff2f7224 */ /* 0x000fc400078e0019 */
[--C-:B------:R-:W-:Y:S02]  /*38e0*/  IMAD.MOV.U32 R46, RZ, RZ, R25.reuse ;  /* 0x000000ffff2e7224 */ /* 0x100fe400078e0019 */
[----:B------:R-:W-:Y:S02]  /*38f0*/  IMAD.MOV.U32 R48, RZ, RZ, R25 ;  /* 0x000000ffff307224 */ /* 0x000fe400078e0019 */
[----:B------:R-:W-:Y:S01]  /*3900*/  MUFU.EX2 R53, R53 ;  /* 0x0000003500357308 */ /* 0x000fe20000000800 */
[----:B-1----:R-:W-:Y:S01]  /*3910*/  FADD.FTZ R6, R52, R3 ;  /* 0x0000000334067221 */ /* 0x002fe20000010000 */
[--C-:B------:R-:W-:Y:S02]  /*3920*/  IMAD.MOV.U32 R51, RZ, RZ, R25.reuse ;  /* 0x000000ffff337224 */ /* 0x100fe400078e0019 */
[--C-:B------:R-:W-:Y:S02]  /*3930*/  IMAD.MOV.U32 R50, RZ, RZ, R25.reuse ;  /* 0x000000ffff327224 */ /* 0x100fe400078e0019 */
[----:B--2---:R-:W-:-:S02]  /*3940*/  IMAD.MOV.U32 R55, RZ, RZ, R25 ;  /* 0x000000ffff377224 */ /* 0x004fc400078e0019 */
[----:B------:R-:W0:Y:S01]  /*3950*/  MUFU.EX2 R56, R56 ;  /* 0x0000003800387308 */ /* 0x000e220000000800 */
[----:B---3--:R-:W-:-:S07]  /*3960*/  FADD.FTZ R3, R31, R4 ;  /* 0x000000041f037221 */ /* 0x008fce0000010000 */
[----:B------:R-:W1:Y:S08]  /*3970*/  MUFU.EX2 R58, R58 ;  /* 0x0000003a003a7308 */ /* 0x000e700000000800 */
[----:B------:R-:W2:Y:S01]  /*3980*/  MUFU.EX2 R59, R59 ;  /* 0x0000003b003b7308 */ /* 0x000ea20000000800 */
[----:B0-----:R-:W-:Y:S01]  /*3990*/  F2FP.SATFINITE.E4M3.F32.PACK_AB_MERGE_C R5, R56, R53, RZ ;  /* 0x000000353805723e */ /* 0x001fe200048070ff */
[----:B------:R-:W-:-:S03]  /*39a0*/  FADD.FTZ R53, R53, R6 ;  /* 0x0000000635357221 */ /* 0x000fc60000010000 */
[----:B------:R-:W-:Y:S01]  /*39b0*/  F2FP.SATFINITE.E4M3.F32.PACK_AB_MERGE_C R146, R52, R49, R5 ;  /* 0x000000313492723e */ /* 0x000fe20004807005 */
[----:B------:R-:W-:Y:S01]  /*39c0*/  FADD.FTZ R53, R56, R53 ;  /* 0x0000003538357221 */ /* 0x000fe20000010000 */
[----:B------:R-:W-:Y:S01]  /*39d0*/  IMAD.MOV.U32 R49, RZ, RZ, R25 ;  /* 0x000000ffff317224 */ /* 0x000fe200078e0019 */
[----:B------:R-:W0:Y:S01]  /*39e0*/  MUFU.EX2 R28, R28 ;  /* 0x0000001c001c7308 */ /* 0x000e220000000800 */
[----:B-1----:R-:W-:Y:S01]  /*39f0*/  FADD.FTZ R4, R58, R3 ;  /* 0x000000033a047221 */ /* 0x002fe20000010000 */
[----:B------:R-:W-:-:S06]  /*3a00*/  IMAD.MOV.U32 R52, RZ, RZ, R25 ;  /* 0x000000ffff347224 */ /* 0x000fcc00078e0019 */
[----:B------:R-:W-:Y:S01]  /*3a10*/  MUFU.EX2 R19, R19 ;  /* 0x0000001300137308 */ /* 0x000fe20000000800 */
[C---:B--2---:R-:W-:Y:S01]  /*3a20*/  F2FP.SATFINITE.E4M3.F32.PACK_AB_MERGE_C R58, R59.reuse, R58, RZ ;  /* 0x0000003a3b3a723e */ /* 0x044fe200048070ff */
[----:B------:R-:W-:-:S03]  /*3a30*/  FADD.FTZ R59, R59, R4 ;  /* 0x000000043b3b7221 */ /* 0x000fc60000010000 */
[----:B------:R-:W-:Y:S01]  /*3a40*/  F2FP.SATFINITE.E4M3.F32.PACK_AB_MERGE_C R147, R31, R30, R58 ;  /* 0x0000001e1f93723e */ /* 0x000fe2000480703a */
[----:B------:R-:W-:Y:S02]  /*3a50*/  IMAD.MOV.U32 R31, RZ, RZ, R25 ;  /* 0x000000ffff1f7224 */ /* 0x000fe400078e0019 */
[----:B------:R-:W1:Y:S01]  /*3a60*/  MUFU.EX2 R60, R60 ;  /* 0x0000003c003c7308 */ /* 0x000e620000000800 */
[----:B0-----:R-:W-:Y:S01]  /*3a70*/  FADD.FTZ R4, R28, R53 ;  /* 0x000000351c047221 */ /* 0x001fe20000010000 */
[--C-:B------:R-:W-:Y:S02]  /*3a80*/  IMAD.MOV.U32 R30, RZ, RZ, R25.reuse ;  /* 0x000000ffff1e7224 */ /* 0x100fe400078e0019 */
[----:B------:R-:W-:-:S04]  /*3a90*/  IMAD.MOV.U32 R53, RZ, RZ, R25 ;  /* 0x000000ffff357224 */ /* 0x000fc800078e0019 */
[----:B------:R-:W0:Y:S08]  /*3aa0*/  MUFU.EX2 R74, R74 ;  /* 0x0000004a004a7308 */ /* 0x000e300000000800 */
[----:B------:R-:W2:Y:S01]  /*3ab0*/  MUFU.EX2 R29, R29 ;  /* 0x0000001d001d7308 */ /* 0x000ea20000000800 */
[----:B-1----:R-:W-:-:S07]  /*3ac0*/  F2FP.SATFINITE.E4M3.F32.PACK_AB_MERGE_C R3, R60, R19, RZ ;  /* 0x000000133c03723e */ /* 0x002fce00048070ff */
[----:B------:R-:W1:Y:S01]  /*3ad0*/  MUFU.EX2 R75, R75 ;  /* 0x0000004b004b7308 */ /* 0x000e620000000800 */
[----:B0-----:R-:W-:-:S07]  /*3ae0*/  FADD.FTZ R6, R74, R59 ;  /* 0x0000003b4a067221 */ /* 0x001fce0000010000 */
[----:B------:R-:W0:Y:S01]  /*3af0*/  MUFU.EX2 R34, R34 ;  /* 0x0000002200227308 */ /* 0x000e220000000800 */
[C---:B--2---:R-:W-:Y:S01]  /*3b00*/  FADD.FTZ R4, R29.reuse, R4 ;  /* 0x000000041d047221 */ /* 0x044fe20000010000 */
[----:B------:R-:W-:Y:S01]  /*3b10*/  F2FP.SATFINITE.E4M3.F32.PACK_AB_MERGE_C R148, R29, R28, R3 ;  /* 0x0000001c1d94723e */ /* 0x000fe20004807003 */
[--C-:B------:R-:W-:Y:S02]  /*3b20*/  IMAD.MOV.U32 R29, RZ, RZ, R25.reuse ;  /* 0x000000ffff1d7224 */ /* 0x100fe400078e0019 */
[----:B------:R-:W-:Y:S01]  /*3b30*/  FADD.FTZ R19, R19, R4 ;  /* 0x0000000413137221 */ /* 0x000fe20000010000 */
[----:B------:R-:W-:Y:S02]  /*3b40*/  IMAD.MOV.U32 R28, RZ, RZ, R25 ;  /* 0x000000ffff1c7224 */ /* 0x000fe400078e0019 */
[----:B------:R-:W2:Y:S01]  /*3b50*/  MUFU.EX2 R35, R35 ;  /* 0x0000002300237308 */ /* 0x000ea20000000800 */
[----:B-1----:R-:W-:Y:S01]  /*3b60*/  FADD.FTZ R5, R75, R6 ;  /* 0x000000064b057221 */ /* 0x002fe20000010000 */
[----:B------:R-:W-:-:S06]  /*3b70*/  FADD.FTZ R60, R60, R19 ;  /* 0x000000133c3c7221 */ /* 0x000fcc0000010000 */
[----:B------:R-:W-:Y:S01]  /*3b80*/  MUFU.EX2 R37, R37 ;  /* 0x0000002500257308 */ /* 0x000fe20000000800 */
[----:B0-----:R-:W-:-:S07]  /*3b90*/  FADD.FTZ R4, R34, R5 ;  /* 0x0000000522047221 */ /* 0x001fce0000010000 */
        /* <DEDUP_REMOVED lines=9> */
[----:B-1----:R-:W-:-:S07]  /*3c30*/  FADD.FTZ R5, R33, R60 ;  /* 0x0000003c21057221 */ /* 0x002fce0000010000 */
[----:B------:R-:W1:Y:S01]  /*3c40*/  MUFU.EX2 R39, R39 ;  /* 0x0000002700277308 */ /* 0x000e620000000800 */
[----:B--2---:R-:W-:Y:S01]  /*3c50*/  FADD.FTZ R4, R38, R35 ;  /* 0x0000002326047221 */ /* 0x004fe20000010000 */
[----:B------:R-:W-:-:S06]  /*3c60*/  IMAD.MOV.U32 R35, RZ, RZ, R25 ;  /* 0x000000ffff237224 */ /* 0x000fcc00078e0019 */
[----:B------:R-:W2:Y:S01]  /*3c70*/  MUFU.EX2 R42, R42 ;  /* 0x0000002a002a7308 */ /* 0x000ea20000000800 */
[C---:B0-----:R-:W-:Y:S01]  /*3c80*/  F2FP.SATFINITE.E4M3.F32.PACK_AB_MERGE_C R150, R64.reuse, R33, R6 ;  /* 0x000000214096723e */ /* 0x041fe20004807006 */
[----:B------:R-:W-:Y:S01]  /*3c90*/  FADD.FTZ R64, R64, R5 ;  /* 0x0000000540407221 */ /* 0x000fe20000010000 */
[----:B------:R-:W-:-:S03]  /*3ca0*/  IMAD.MOV.U32 R33, RZ, RZ, R25 ;  /* 0x000000ffff217224 */ /* 0x000fc600078e0019 */
[----:B------:R-:W-:Y:S02]  /*3cb0*/  FADD.FTZ R37, R37, R64 ;  /* 0x0000004025257221 */ /* 0x000fe40000010000 */
[----:B------:R0:W3:Y:S01]  /*3cc0*/  MUFU.EX2 R3, R44 ;  /* 0x0000002c00037308 */ /* 0x0000e20000000800 */
[----:B-1----:R-:W-:-:S04]  /*3cd0*/  FADD.FTZ R5, R39, R4 ;  /* 0x0000000427057221 */ /* 0x002fc80000010000 */
[----:B--2---:R-:W-:Y:S01]  /*3ce0*/  FADD.FTZ R6, R42, R5 ;  /* 0x000000052a067221 */ /* 0x004fe20000010000 */
[----:B------:R-:W-:Y:S01]  /*3cf0*/  FADD.FTZ R5, R18, R37 ;  /* 0x0000002512057221 */ /* 0x000fe20000010000 */
[--C-:B------:R-:W-:Y:S02]  /*3d00*/  IMAD.MOV.U32 R37, RZ, RZ, R25.reuse ;  /* 0x000000ffff257224 */ /* 0x100fe400078e0019 */
[--C-:B0-----:R-:W-:Y:S01]  /*3d10*/  IMAD.MOV.U32 R44, RZ, RZ, R25.reuse ;  /* 0x000000ffff2c7224 */ /* 0x101fe200078e0019 */
[C---:B---3--:R-:W-:Y:S01]  /*3d20*/  F2FP.SATFINITE.E4M3.F32.PACK_AB_MERGE_C R4, R3.reuse, R42, RZ ;  /* 0x0000002a0304723e */ /* 0x048fe200048070ff */
[----:B------:R-:W-:Y:S01]  /*3d30*/  FADD.FTZ R6, R3, R6 ;  /* 0x0000000603067221 */ /* 0x000fe20000010000 */
[--C-:B------:R-:W-:Y:S02]  /*3d40*/  IMAD.MOV.U32 R42, RZ, RZ, R25.reuse ;  /* 0x000000ffff2a7224 */ /* 0x100fe400078e0019 */
[----:B------:R-:W-:Y:S01]  /*3d50*/  F2FP.SATFINITE.E4M3.F32.PACK_AB_MERGE_C R151, R39, R38, R4 ;  /* 0x000000262797723e */ /* 0x000fe20004807004 */
[----:B------:R-:W-:-:S02]  /*3d60*/  IMAD.MOV.U32 R39, RZ, RZ, R25 ;  /* 0x000000ffff277224 */ /* 0x000fc400078e0019 */
        /* <DEDUP_REMOVED lines=21> */
[----:B------:R-:W-:-:S05]  /*3ec0*/  UMOV UR6, URZ ;  /* 0x0000003f00067c82 */ /* 0x000fca0008000000 */
.L_x_11100:
[----:B------:R-:W-:-:S04]  /*3ed0*/  UISETP.NE.AND UP0, UPT, UR6, 0x1, UPT ;  /* 0x000000010600788c */ /* 0x000fc8000bf05270 */
[----:B------:R-:W-:-:S04]  /*3ee0*/  USEL UR4, URZ, 0x1, UP0 ;  /* 0x000000013f047887 */ /* 0x000fc80008000000 */
[----:B------:R-:W-:Y:S01]  /*3ef0*/  ULOP3.LUT UR4, UR5, UR4, URZ, 0x3c, !UPT ;  /* 0x0000000405047292 */ /* 0x000fe2000f8e3c3f */
[----:B------:R-:W-:Y:S11]  /*3f00*/  @!P0 BRA `(.L_x_11091) ;  /* 0x0000000000048947 */ /* 0x000ff60003800000 */
[----:B------:R-:W-:Y:S01]  /*3f10*/  BPT.TRAP 0x1 ;  /* 0x000000040000795c */ /* 0x000fe20000300000 */
.L_x_11091:
        /* <DEDUP_REMOVED lines=10> */
.L_x_11092:
[----:B-1----:R-:W-:Y:S05]  /*3fc0*/  @P2 BRA `(.L_x_11093) ;  /* 0x0000000000082947 */ /* 0x002fea0003800000 */
[----:B------:R-:W1:Y:S02]  /*3fd0*/  SYNCS.PHASECHK.TRANS64.TRYWAIT P2, [UR19+0x12430], R2 ;  /* 0x01243002ff0075a7 */ /* 0x000e640008040153 */
[----:B-1----:R-:W-:Y:S05]  /*3fe0*/  @!P2 BRA `(.L_x_11094) ;  /* 0x0000007000cca947 */ /* 0x002fea0003800000 */
.L_x_11093:
[----:B------:R-:W-:Y:S01]  /*3ff0*/  R2UR UR18, R0 ;  /* 0x00000000001272ca */ /* 0x000fe200000e0000 */
[----:B------:R-:W-:Y:S01]  /*4000*/  WARPGROUP.ARRIVE ;  /* 0x00000000000079c5 */ /* 0x000fe20000000000 */
[----:B------:R-:W-:Y:S01]  /*4010*/  UMOV UR39, 0x80000020 ;  /* 0x8000002000277882 */ /* 0x000fe20000000000 */
[----:B------:R-:W-:Y:S01]  /*4020*/  UMOV UR12, UR36 ;  /* 0x00000024000c7c82 */ /* 0x000fe20008000000 */
[----:B------:R-:W-:Y:S01]  /*4030*/  UMOV UR13, UR37 ;  /* 0x00000025000d7c82 */ /* 0x000fe20008000000 */
[----:B------:R-:W-:-:S08]  /*4040*/  UMOV UR15, 0x80000020 ;  /* 0x80000020000f7882 */ /* 0x000fd00000000000 */
        /* <DEDUP_REMOVED lines=29> */
[----:B------:R-:W-:Y:S02]  /*4220*/  UIADD3 UR10, UR18, 0x2, URZ ;  /* 0x00000002120a7890 */ /* 0x000fe4000fffe03f */
[----:B------:R-:W-:Y:S01]  /*4230*/  UIADD3 UR18, UR18, 0x202, URZ ;  /* 0x0000020212127890 */ /* 0x000fe2000fffe03f */
        /* <DEDUP_REMOVED lines=26> */
[----:B------:R-:W-:Y:S05]  /*43e0*/  @!P0 BRA `(.L_x_11095) ;  /* 0x0000000000048947 */ /* 0x000fea0003800000 */
[----:B------:R-:W-:Y:S01]  /*43f0*/  BPT.TRAP 0x1 ;  /* 0x000000040000795c */ /* 0x000fe20000300000 */
.L_x_11095:
[----:B------:R-:W-:Y:S01]  /*4400*/  ULEA UR12, UR6, UR45, 0x3 ;  /* 0x0000002d060c7291 */ /* 0x000fe2000f8e183f */
[----:B01----:R-:W-:-:S05]  /*4410*/  IMAD.U32 R2, RZ, RZ, UR5 ;  /* 0x00000005ff027e24 */ /* 0x003fca000f8e00ff */
[----:B------:R-:W-:-:S04]  /*4420*/  SHF.L.U32 R2, R2, 0x1f, RZ ;  /* 0x0000001f02027819 */ /* 0x000fc800000006ff */
[----:B------:R0:W1:Y:S01]  /*4430*/  SYNCS.PHASECHK.TRANS64.TRYWAIT P2, [UR12+0x12450], R2 ;  /* 0x01245002ff0075a7 */ /* 0x000062000804014c */
[----:B------:R-:W-:Y:S05]  /*4440*/  @!P0 BRA `(.L_x_11096) ;  /* 0x0000000000048947 */ /* 0x000fea0003800000 */
[----:B------:R-:W-:Y:S01]  /*4450*/  BPT.TRAP 0x1 ;  /* 0x000000040000795c */ /* 0x000fe20000300000 */
.L_x_11096:
        /* <DEDUP_REMOVED lines=79> */
[----:B-1----:R-:W-:Y:S06]  /*4950*/  @P2 BRA `(.L_x_11097) ;  /* 0x0000000000082947 */ /* 0x002fec0003800000 */
[----:B------:R-:W1:Y:S02]  /*4960*/  SYNCS.PHASECHK.TRANS64.TRYWAIT P2, [UR12+0x12450], R2 ;  /* 0x01245002ff0075a7 */ /* 0x000e64000804014c */
[----:B-1----:R-:W-:Y:S05]  /*4970*/  @!P2 BRA `(.L_x_11098) ;  /* 0x000000680080a947 */ /* 0x002fea0003800000 */
.L_x_11097:
        /* <DEDUP_REMOVED lines=12> */
[----:B------:R-:W-:Y:S01]  /*4a40*/  QGMMA.64x64x32.F32.E4M3.E4M3 R24, R152, gdesc[UR8], R24, gsb0 ;  /* 0x00e0000898187df3 */ /* 0x000fe20008000818 */
[----:B------:R-:W-:Y:S01]  /*4a50*/  UIADD3 UR10, UR6, 0x80, URZ ;  /* 0x00000080060a7890 */ /* 0x000fe2000fffe03f */
[----:B-1----:R-:W-:Y:S01]  /*4a60*/  FMNMX.FTZ R10, R4, R7, !PT ;  /* 0x00000007040a7209 */ /* 0x002fe20007810000 */
[----:B------:R-:W-:-:S04]  /*4a70*/  UMOV UR11, 0xc0000010 ;  /* 0xc0000010000b7882 */ /* 0x000fc80000000000 */
[----:B------:R-:W0:Y:S01]  /*4a80*/  SHFL.BFLY PT, R7, R10, 0x1, 0x1f ;  /* 0x0c201f000a077f89 */ /* 0x000e2200000e0000 */
[----:B--2---:R-:W-:-:S05]  /*4a90*/  FMNMX.FTZ R11, R8, R11, !PT ;  /* 0x0000000b080b7209 */ /* 0x004fca0007810000 */
[----:B------:R-:W1:Y:S01]  /*4aa0*/  SHFL.BFLY PT, R12, R11, 0x1, 0x1f ;  /* 0x0c201f000b0c7f89 */ /* 0x000e6200000e0000 */
[----:B0-----:R-:W-:-:S05]  /*4ab0*/  FMNMX.FTZ R2, R10, R7, !PT ;  /* 0x000000070a027209 */ /* 0x001fca0007810000 */
[C---:B------:R-:W-:Y:S01]  /*4ac0*/  FFMA.FTZ R8, R2.reuse, R13, -8 ;  /* 0xc100000002087423 */ /* 0x040fe2000001000d */
[----:B------:R-:W-:-:S01]  /*4ad0*/  FADD.FTZ R9, -R2, R9 ;  /* 0x0000000902097221 */ /* 0x000fc20000010100 */
[----:B-1----:R-:W-:Y:S02]  /*4ae0*/  FMNMX.FTZ R7, R11, R12, !PT ;  /* 0x0000000c0b077209 */ /* 0x002fe40007810000 */
[----:B------:R-:W-:-:S01]  /*4af0*/  FFMA.FTZ R19, R108, UR48, -R8 ;  /* 0x000000306c137c23 */ /* 0x000fc20008010808 */
[----:B------:R-:W-:Y:S02]  /*4b00*/  IMAD.U32 R108, RZ, RZ, UR48 ;  /* 0x00000030ff6c7e24 */ /* 0x000fe4000f8e00ff */
        /* <DEDUP_REMOVED lines=36> */
[----:B------:R-:W-:-:S02]  /*4d50*/  WARPGROUP.DEPBAR.LE gsb0, 0x0 ;  /* 0x00008000000079c5 */ /* 0x000fc40000010000 */
[----:B------:R-:W-:Y:S01]  /*4d60*/  WARPGROUP.ARRIVE ;  /* 0x00000000000079c5 */ /* 0x000fe20000000000 */
[----:B------:R-:W-:-:S01]  /*4d70*/  FFMA.FTZ R64, R64, UR48, -R8 ;  /* 0x0000003040407c23 */ /* 0x000fc20008010808 */
[--C-:B------:R-:W-:Y:S01]  /*4d80*/  FFMA.FTZ R65, R65, UR48, -R8.reuse ;  /* 0x0000003041417c23 */ /* 0x100fe20008010808 */
[----:B------:R-:W-:-:S01]  /*4d90*/  FFMA.FTZ R68, R68, UR48, -R8 ;  /* 0x0000003044447c23 */ /* 0x000fc20008010808 */
[----:B------:R-:W-:Y:S01]  /*4da0*/  FFMA.FTZ R69, R69, UR48, -R8 ;  /* 0x0000003045457c23 */ /* 0x000fe20008010808 */
[----:B------:R-:W-:-:S01]  /*4db0*/  FADD.FTZ R3, -R7, R3 ;  /* 0x0000000307037221 */ /* 0x000fc20000010100 */
[----:B------:R-:W-:Y:S01]  /*4dc0*/  QGMMA.64x64x32.F32.E4M3.E4M3 R24, R136, gdesc[UR8], R24, gsb0 ;  /* 0x00e0000888187df3 */ /* 0x000fe20008000818 */
[----:B------:R-:W-:Y:S01]  /*4dd0*/  UIADD3 UR10, UR6, 0x100, URZ ;  /* 0x00000100060a7890 */ /* 0x000fe2000fffe03f */
[----:B------:R-:W-:Y:S01]  /*4de0*/  FFMA.FTZ R8, R7, R108, -8 ;  /* 0xc100000007087423 */ /* 0x000fe2000001006c */
[----:B------:R-:W-:Y:S01]  /*4df0*/  UMOV UR11, 0xc0000010 ;  /* 0xc0000010000b7882 */ /* 0x000fe20000000000 */
[----:B------:R-:W-:Y:S01]  /*4e00*/  FMUL.FTZ R3, R3, UR48 ;  /* 0x0000003003037c20 */ /* 0x000fe20008410000 */
        /* <DEDUP_REMOVED lines=46> */
[----:B------:R-:W-:-:S02]  /*50f0*/  IMAD.U32 R123, RZ, RZ, UR19 ;  /* 0x00000013ff7b7e24 */ /* 0x000fc4000f8e00ff */
[----:B------:R-:W-:-:S01]  /*5100*/  FFMA.FTZ R70, R70, UR48, -R8 ;  /* 0x0000003046467c23 */ /* 0x000fc20008010808 */
        /* <DEDUP_REMOVED lines=8> */
[----:B------:R-:W-:Y:S02]  /*5190*/  WARPGROUP.DEPBAR.LE gsb0, 0x0 ;  /* 0x00008000000079c5 */ /* 0x000fe40000010000 */
[----:B------:R-:W-:Y:S01]  /*51a0*/  WARPGROUP.ARRIVE ;  /* 0x00000000000079c5 */ /* 0x000fe20000000000 */
[----:B0-----:R-:W-:-:S04]  /*51b0*/  FADD.FTZ R121, R109, R6 ;  /* 0x000000066d797221 */ /* 0x001fc80000010000 */
[----:B------:R-:W0:Y:S01]  /*51c0*/  MUFU.EX2 R13, R13 ;  /* 0x0000000d000d7308 */ /* 0x000e220000000800 */
[----:B------:R-:W-:Y:S01]  /*51d0*/  QGMMA.64x64x32.F32.E4M3.E4M3 R24, R140, gdesc[UR8], R24, gsb0 ;  /* 0x00e000088c187df3 */ /* 0x000fe20008000818 */
[----:B------:R-:W-:Y:S01]  /*51e0*/  UIADD3 UR10, UR6, 0x180, URZ ;  /* 0x00000180060a7890 */ /* 0x000fe2000fffe03f */
[----:B--2---:R-:W-:Y:S01]  /*51f0*/  FADD.FTZ R6, R12, R5 ;  /* 0x000000050c067221 */ /* 0x004fe20000010000 */
[----:B------:R-:W-:Y:S01]  /*5200*/  UMOV UR11, 0xc0000010 ;  /* 0xc0000010000b7882 */ /* 0x000fe20000000000 */
[----:B------:R-:W-:-:S03]  /*5210*/  UIADD3 UR6, UR6, 0x200, URZ ;  /* 0x0000020006067890 */ /* 0x000fc6000fffe03f */
        /* <DEDUP_REMOVED lines=22> */
[----:B------:R-:W-:Y:S01]  /*5380*/  QGMMA.64x64x32.F32.E4M3.E4M3 R24, R144, gdesc[UR8], R24, gsb0 ;  /* 0x00e0000890187df3 */ /* 0x000fe20008000818 */
[----:B------:R-:W-:Y:S01]  /*5390*/  UMOV UR10, UR6 ;  /* 0x00000006000a7c82 */ /* 0x000fe20008000000 */
[----:B0-----:R-:W-:-:S04]  /*53a0*/  FADD.FTZ R6, R106, R121 ;  /* 0x000000796a067221 */ /* 0x001fc80000010000 */
        /* <DEDUP_REMOVED lines=24> */
[----:B------:R-:W-:Y:S06]  /*5530*/  QGMMA.64x64x32.F32.E4M3.E4M3 R24, R148, gdesc[UR8], R24, gsb0 ;  /* 0x00e0000894187df3 */ /* 0x000fec0008000818 */
        /* <DEDUP_REMOVED lines=78> */
[----:B-1----:R-:W-:-:S02]  /*5a20*/  FADD.FTZ R122, R58, R121 ;  /* 0x000000793a7a7221 */ /* 0x002fc40000010000 */
[----:B------:R1:W-:Y:S05]  /*5a30*/  @!P1 SYNCS.ARRIVE.TRANS64.RED.A1T0 RZ, [R5+URZ], RZ ;  /* 0x000000ff05ff99a7 */ /* 0x0003ea000810043f */
        /* <DEDUP_REMOVED lines=16> */
[----:B0-----:R-:W-:-:S07]  /*5b40*/  FADD.FTZ R5, R65, R6 ;  /* 0x0000000641057221 */ /* 0x001fce0000010000 */
[----:B------:R0:W2:Y:S08]  /*5b50*/  MUFU.EX2 R125, R70 ;  /* 0x00000046007d7308 */ /* 0x0000b00000000800 */
[----:B------:R-:W3:Y:S01]  /*5b60*/  MUFU.EX2 R69, R69 ;  /* 0x0000004500457308 */ /* 0x000ee20000000800 */
[----:B0-----:R-:W-:-:S01]  /*5b70*/  FADD.FTZ R70, R66, R71 ;  /* 0x0000004742467221 */ /* 0x001fc20000010000 */
[----:B-1----:R-:W-:-:S03]  /*5b80*/  FADD.FTZ R6, R68, R5 ;  /* 0x0000000544067221 */ /* 0x002fc60000010000 */
[----:B------:R-:W-:-:S03]  /*5b90*/  FADD.FTZ R70, R67, R70 ;  /* 0x0000004643467221 */ /* 0x000fc60000010000 */
[----:B------:R-:W0:Y:S01]  /*5ba0*/  MUFU.EX2 R8, R8 ;  /* 0x0000000800087308 */ /* 0x000e220000000800 */
[----:B--2---:R-:W-:-:S01]  /*5bb0*/  FADD.FTZ R70, R125, R70 ;  /* 0x000000467d467221 */ /* 0x004fc20000010000 */
[----:B---3--:R-:W-:-:S03]  /*5bc0*/  FADD.FTZ R5, R69, R6 ;  /* 0x0000000645057221 */ /* 0x008fc60000010000 */
[----:B0-----:R-:W-:Y:S01]  /*5bd0*/  FADD.FTZ R6, R8, R70 ;  /* 0x0000004608067221 */ /* 0x001fe20000010000 */
[----:B------:R-:W-:Y:S06]  /*5be0*/  @!P0 BRA `(.L_x_11099) ;  /* 0x0000000000048947 */ /* 0x000fec0003800000 */
[----:B------:R-:W-:Y:S01]  /*5bf0*/  BPT.TRAP 0x1 ;  /* 0x000000040000795c */ /* 0x000fe20000300000 */
.L_x_11099:
        /* <DEDUP_REMOVED lines=43> */
[----:B------:R-:W-:Y:S01]  /*5eb0*/  R2UR UR6, R0 ;  /* 0x00000000000672ca */ /* 0x000fe200000e0000 */
        /* <DEDUP_REMOVED lines=35> */
[----:B------:R-:W-:-:S02]  /*60f0*/  F2FP.SATFINITE.E4M3.F32.PACK_AB_MERGE_C R149, R59, R58, R62 ;  /* 0x0000003a3b95723e */ /* 0x000fc4000480703e */
[----:B------:R-:W-:Y:S02]  /*6100*/  F2FP.SATFINITE.E4M3.F32.PACK_AB_MERGE_C R150, R65, R64, R68 ;  /* 0x000000404196723e */ /* 0x000fe40004807044 */
[----:B------:R-:W-:Y:S01]  /*6110*/  F2FP.SATFINITE.E4M3.F32.PACK_AB_MERGE_C R151, R67, R66, R8 ;  /* 0x000000424397723e */ /* 0x000fe20004807008 */
[----:B------:R-:W-:Y:S06]  /*6120*/  @P2 BRA `(.L_x_11100) ;  /* 0xffffffdc00682947 */ /* 0x000fec000383ffff */
.L_x_11090:
[----:B------:R-:W-:Y:S06]  /*6130*/  BAR.ARV 0x8, 0x200 ;  /* 0x0208000000007b1d */ /* 0x000fec0000002000 */
[----:B------:R-:W-:Y:S05]  /*6140*/  @!P0 BRA `(.L_x_11101) ;  /* 0x0000000000048947 */ /* 0x000fea0003800000 */
[----:B------:R-:W-:Y:S01]  /*6150*/  BPT.TRAP 0x1 ;  /* 0x000000040000795c */ /* 0x000fe20000300000 */
.L_x_11101:
[----:B------:R-:W-:Y:S01]  /*6160*/  R2UR UR16, R0 ;  /* 0x00000000001072ca */ /* 0x000fe200000e0000 */
[----:B------:R-:W-:-:S05]  /*6170*/  IMAD.U32 R3, RZ, RZ, UR4 ;  /* 0x00000004ff037e24 */ /* 0x000fca000f8e00ff */
[----:B------:R-:W-:-:S07]  /*6180*/  SHF.L.U32 R3, R3, 0x1f, RZ ;  /* 0x0000001f03037819 */ /* 0x000fce00000006ff */
[----:B------:R-:W-:-:S09]  /*6190*/  ULEA UR16, UR16, UR45, 0x3 ;  /* 0x0000002d10107291 */ /* 0x000fd2000f8e183f */
[----:B------:R0:W1:Y:S01]  /*61a0*/  SYNCS.PHASECHK.TRANS64.TRYWAIT P1, [UR16+0x12450], R3 ;  /* 0x01245003ff0075a7 */ /* 0x0000620008020150 */
[----:B------:R-:W-:Y:S05]  /*61b0*/  @!P0 BRA `(.L_x_11102) ;  /* 0x0000000000048947 */ /* 0x000fea0003800000 */
[----:B------:R-:W-:Y:S01]  /*61c0*/  BPT.TRAP 0x1 ;  /* 0x000000040000795c */ /* 0x000fe20000300000 */
.L_x_11102:
[----:B-1----:R-:W-:Y:S05]  /*61d0*/  @P1 BRA `(.L_x_11103) ;  /* 0x0000000000081947 */ /* 0x002fea0003800000 */
[----:B------:R-:W1:Y:S02]  /*61e0*/  SYNCS.PHASECHK.TRANS64.TRYWAIT P1, [UR16+0x12450], R3 ;  /* 0x01245003ff0075a7 */ /* 0x000e640008020150 */
[----:B-1----:R-:W-:Y:S05]  /*61f0*/  @!P1 BRA `(.L_x_11104) ;  /* 0x0000005000789947 */ /* 0x002fea0003800000 */
.L_x_11103:
[----:B------:R-:W-:Y:S01]  /*6200*/  ULDC.64 UR10, c[0x0][0x9a0] ;  /* 0x00026800000a7ab9 */ /* 0x000fe20000000a00 */
[----:B------:R-:W-:Y:S01]  /*6210*/  UIADD3 UR45, UR45, 0x200, URZ ;  /* 0x000002002d2d7890 */ /* 0x000fe2000fffe03f */
[----:B------:R-:W-:Y:S01]  /*6220*/  R2UR UR15, R0 ;  /* 0x00000000000f72ca */ /* 0x000fe200000e0000 */
[----:B------:R-:W-:Y:S01]  /*6230*/  UISETP.NE.U32.AND UP0, UPT, UR10, URZ, UPT ;  /* 0x0000003f0a00728c */ /* 0x000fe2000bf05070 */
[----:B------:R-:W-:Y:S01]  /*6240*/  WARPGROUP.ARRIVE ;  /* 0x00000000000079c5 */ /* 0x000fe20000000000 */
[----:B------:R-:W-:Y:S01]  /*6250*/  USHF.R.U32.HI UR45, URZ, 0x4, UR45 ;  /* 0x000000043f2d7899 */ /* 0x000fe2000801162d */
[----:B-1----:R-:W-:Y:S01]  /*6260*/  IMAD.MOV.U32 R4, RZ, RZ, 0x3f800000 ;  /* 0x3f800000ff047424 */ /* 0x002fe200078e00ff */
        /* <DEDUP_REMOVED lines=16> */
[----:B------:R-:W-:Y:S01]  /*6370*/  QGMMA.64x64x32.F32.E4M3.E4M3 R24, R152, gdesc[UR12], R24, gsb0 ;  /* 0x00e0000c98187df3 */ /* 0x000fe20008000818 */
[----:B------:R-:W-:-:S04]  /*6380*/  @UP0 UIMAD.WIDE.U32 UR4, UR41, UR12, UR4 ;  /* 0x0000000c290402a5 */ /* 0x000fc8000f8e0004 */
[----:B------:R-:W-:Y:S02]  /*6390*/  @UP0 UIADD3 UR5, UR5, UR9, URZ ;  /* 0x0000000905050290 */ /* 0x000fe4000fffe03f */
[----:B------:R-:W-:-:S04]  /*63a0*/  @UP0 ULEA UR8, UP1, UR4, UR10, 0x2 ;  /* 0x0000000a04080291 */ /* 0x000fc8000f82103f */
[----:B------:R-:W-:Y:S02]  /*63b0*/  @UP0 ULEA.HI.X UR9, UR4, UR11, UR5, 0x2, UP1 ;  /* 0x0000000b04090291 */ /* 0x000fe400088f1405 */
[----:B------:R-:W-:-:S04]  /*63c0*/  IMAD.U32 R8, RZ, RZ, UR8 ;  /* 0x00000008ff087e24 */ /* 0x000fc8000f8e00ff */
[----:B------:R-:W-:Y:S01]  /*63d0*/  IMAD.U32 R9, RZ, RZ, UR9 ;  /* 0x00000009ff097e24 */ /* 0x000fe2000f8e00ff */
[----:B------:R-:W-:-:S04]  /*63e0*/  UIADD3 UR4, UR6, 0x80, URZ ;  /* 0x0000008006047890 */ /* 0x000fc8000fffe03f */
[----:B------:R1:W2:Y:S01]  /*63f0*/  @P1 LDG.E R4, desc[UR42][R8.64] ;  /* 0x0000002a08041981 */ /* 0x0002a2000c1e1900 */
[----:B------:R-:W-:Y:S02]  /*6400*/  UMOV UR11, 0xc0000010 ;  /* 0xc0000010000b7882 */ /* 0x000fe40000000000 */
[----:B------:R-:W-:Y:S01]  /*6410*/  UMOV UR10, UR4 ;  /* 0x00000004000a7c82 */ /* 0x000fe20008000000 */
[----:B------:R-:W-:Y:S02]  /*6420*/  WARPGROUP.DEPBAR.LE gsb0, 0x0 ;  /* 0x00008000000079c5 */ /* 0x000fe40000010000 */
[----:B------:R-:W-:-:S06]  /*6430*/  WARPGROUP.ARRIVE ;  /* 0x00000000000079c5 */ /* 0x000fcc0000000000 */
[----:B------:R-:W-:Y:S01]  /*6440*/  QGMMA.64x64x32.F32.E4M3.E4M3 R24, R136, gdesc[UR8], R24, gsb0 ;  /* 0x00e0000888187df3 */ /* 0x000fe20008000818 */
[----:B------:R-:W-:Y:S01]  /*6450*/  UIADD3 UR4, UR6, 0x100, URZ ;  /* 0x0000010006047890 */ /* 0x000fe2000fffe03f */
[----:B------:R-:W-:-:S06]  /*6460*/  UMOV UR11, 0xc0000010 ;  /* 0xc0000010000b7882 */ /* 0x000fcc0000000000 */
[----:B------:R-:W-:Y:S01]  /*6470*/  UMOV UR10, UR4 ;  /* 0x00000004000a7c82 */ /* 0x000fe20008000000 */
[----:B------:R-:W-:Y:S02]  /*6480*/  WARPGROUP.DEPBAR.LE gsb0, 0x0 ;  /* 0x00008000000079c5 */ /* 0x000fe40000010000 */
[----:B------:R-:W-:-:S06]  /*6490*/  WARPGROUP.ARRIVE ;  /* 0x00000000000079c5 */ /* 0x000fcc0000000000 */
[----:B------:R-:W-:Y:S01]  /*64a0*/  QGMMA.64x64x32.F32.E4M3.E4M3 R24, R140, gdesc[UR8], R24, gsb0 ;  /* 0x00e000088c187df3 */ /* 0x000fe20008000818 */
[----:B------:R-:W-:Y:S01]  /*64b0*/  UIADD3 UR4, UR6, 0x180, URZ ;  /* 0x0000018006047890 */ /* 0x000fe2000fffe03f */
[----:B------:R-:W-:-:S06]  /*64c0*/  UMOV UR11, 0xc0000010 ;  /* 0xc0000010000b7882 */ /* 0x000fcc0000000000 */
[----:B------:R-:W-:Y:S01]  /*64d0*/  UMOV UR10, UR4 ;  /* 0x00000004000a7c82 */ /* 0x000fe20008000000 */
[----:B------:R-:W3:Y:S04]  /*64e0*/  SHFL.BFLY PT, R0, R5, 0x2, 0x1f ;  /* 0x0c401f0005007f89 */ /* 0x000ee800000e0000 */
[----:B-1----:R-:W1:Y:S01]  /*64f0*/  SHFL.BFLY PT, R9, R6, 0x2, 0x1f ;  /* 0x0c401f0006097f89 */ /* 0x002e6200000e0000 */
[----:B------:R-:W-:Y:S02]  /*6500*/  WARPGROUP.DEPBAR.LE gsb0, 0x0 ;  /* 0x00008000000079c5 */ /* 0x000fe40000010000 */
[----:B------:R-:W-:-:S06]  /*6510*/  WARPGROUP.ARRIVE ;  /* 0x00000000000079c5 */ /* 0x000fcc0000000000 */
[----:B------:R-:W-:Y:S01]  /*6520*/  QGMMA.64x64x32.F32.E4M3.E4M3 R24, R144, gdesc[UR8], R24, gsb0 ;  /* 0x00e0000890187df3 */ /* 0x000fe20008000818 */
[----:B---3--:R-:W-:Y:S01]  /*6530*/  FADD.FTZ R0, R0, R5 ;  /* 0x0000000500007221 */ /* 0x008fe20000010000 */
[----:B------:R-:W-:Y:S01]  /*6540*/  UIADD3 UR6, UR6, 0x200, URZ ;  /* 0x0000020006067890 */ /* 0x000fe2000fffe03f */
[----:B-1----:R-:W-:Y:S01]  /*6550*/  FADD.FTZ R9, R9, R6 ;  /* 0x0000000609097221 */ /* 0x002fe20000010000 */
[----:B------:R-:W-:Y:S02]  /*6560*/  UMOV UR11, 0xc0000010 ;  /* 0xc0000010000b7882 */ /* 0x000fe40000000000 */
[----:B0-----:R-:W0:Y:S03]  /*6570*/  SHFL.BFLY PT, R3, R0, 0x1, 0x1f ;  /* 0x0c201f0000037f89 */ /* 0x001e2600000e0000 */
[----:B------:R-:W-:Y:S01]  /*6580*/  UMOV UR10, UR6 ;  /* 0x00000006000a7c82 */ /* 0x000fe20008000000 */
[----:B------:R-:W1:Y:S01]  /*6590*/  SHFL.BFLY PT, R8, R9, 0x1, 0x1f ;  /* 0x0c201f0009087f89 */ /* 0x000e6200000e0000 */
[----:B------:R-:W-:-:S02]  /*65a0*/  IMAD.MOV.U32 R5, RZ, RZ, RZ ;  /* 0x000000ffff057224 */ /* 0x000fc400078e00ff */
[----:B0-----:R-:W-:Y:S01]  /*65b0*/  FADD.FTZ R10, R0, R3 ;  /* 0x00000003000a7221 */ /* 0x001fe20000010000 */
[----:B-1----:R-:W-:-:S04]  /*65c0*/  FADD.FTZ R12, R9, R8 ;  /* 0x00000008090c7221 */ /* 0x002fc80000010000 */
[C---:B------:R-:W-:Y:S01]  /*65d0*/  FSETP.NE.FTZ.AND P1, PT, R10.reuse, RZ, PT ;  /* 0x000000ff0a00720b */ /* 0x040fe20003f35000 */
[----:B------:R-:W-:Y:S01]  /*65e0*/  FMUL.FTZ R13, R10, 0.00390625 ;  /* 0x3b8000000a0d7820 */ /* 0x000fe20000410000 */
[----:B------:R-:W-:Y:S01]  /*65f0*/  FMUL.FTZ R14, R12, 0.00390625 ;  /* 0x3b8000000c0e7820 */ /* 0x000fe20000410000 */
[----:B------:R-:W-:Y:S02]  /*6600*/  WARPGROUP.DEPBAR.LE gsb0, 0x0 ;  /* 0x00008000000079c5 */ /* 0x000fe40000010000 */
[----:B------:R-:W-:-:S06]  /*6610*/  WARPGROUP.ARRIVE ;  /* 0x00000000000079c5 */ /* 0x000fcc0000000000 */
[----:B------:R-:W-:Y:S01]  /*6620*/  QGMMA.64x64x32.F32.E4M3.E4M3 R24, R148, gdesc[UR8], R24, gsb0 ;  /* 0x00e0000894187df3 */ /* 0x000fe20008000818 */
[----:B------:R-:W-:Y:S02]  /*6630*/  FSETP.NE.FTZ.AND P2, PT, R13, RZ, PT ;  /* 0x000000ff0d00720b */ /* 0x000fe40003f55000 */
[----:B------:R-:W-:Y:S01]  /*6640*/  FSETP.NE.FTZ.AND P3, PT, R14, RZ, PT ;  /* 0x000000ff0e00720b */ /* 0x000fe20003f75000 */
[----:B------:R-:W-:Y:S01]  /*6650*/  @P1 MUFU.RCP R5, R10 ;  /* 0x0000000a00051308 */ /* 0x000fe20000001000 */
[----:B------:R-:W-:Y:S01]  /*6660*/  FSETP.NE.FTZ.AND P1, PT, R12, RZ, PT ;  /* 0x000000ff0c00720b */ /* 0x000fe20003f35000 */
[----:B------:R-:W-:-:S08]  /*6670*/  IMAD.MOV.U32 R11, RZ, RZ, RZ ;  /* 0x000000ffff0b7224 */ /* 0x000fd000078e00ff */
        /* <DEDUP_REMOVED lines=18> */
.L_x_11105:
        /* <DEDUP_REMOVED lines=36> */
.L_x_11083:
[----:B------:R-:W-:Y:S05]  /*69e0*/  @P0 BRA `(.L_x_11106) ;  /* 0x00000014006c0947 */ /* 0x000fea0003800000 */
[----:B------:R-:W0:Y:S01]  /*69f0*/  S2R R16, SR_TID.X ;  /* 0x0000000000107919 */ /* 0x000e220000002100 */
[----:B------:R-:W-:Y:S01]  /*6a00*/  ULDC.64 UR4, c[0x4][0x38] ;  /* 0x01000e0000047ab9 */ /* 0x000fe20000000a00 */
[----:B------:R-:W-:Y:S01]  /*6a10*/  ULDC.64 UR8, c[0x0][0xbd0] ;  /* 0x0002f40000087ab9 */ /* 0x000fe20000000a00 */
[----:B------:R-:W-:Y:S01]  /*6a20*/  USHF.R.S32.HI UR7, URZ, 0x1f, UR41 ;  /* 0x0000001f3f077899 */ /* 0x000fe20008011429 */
[----:B------:R-:W1:Y:S01]  /*6a30*/  S2R R37, SR_CTAID.X ;  /* 0x0000000000257919 */ /* 0x000e620000002500 */
[----:B------:R-:W2:Y:S01]  /*6a40*/  LDC R74, c[0x0][0xc50] ;  /* 0x00031400ff4a7b82 */ /* 0x000ea20000000800 */
[----:B------:R-:W-:-:S07]  /*6a50*/  ULDC.64 UR10, c[0x0][0xb38] ;  /* 0x0002ce00000a7ab9 */ /* 0x000fce0000000a00 */
[----:B------:R-:W3:Y:S01]  /*6a60*/  LDC.64 R72, c[0x0][0xb40] ;  /* 0x0002d000ff487b82 */ /* 0x000ee20000000a00 */
[----:B0-----:R-:W-:-:S05]  /*6a70*/  IMAD.SHL.U32 R4, R16, 0x4, RZ ;  /* 0x0000000410047824 */ /* 0x001fca00078e00ff */
[----:B------:R-:W-:Y:S02]  /*6a80*/  LOP3.LUT R4, R4, 0xc, RZ, 0xc0, !PT ;  /* 0x0000000c04047812 */ /* 0x000fe400078ec0ff */
[----:B------:R-:W-:Y:S02]  /*6a90*/  BAR.SYNC.DEFER_BLOCKING 0x1, 0x180 ;  /* 0x0046000000007b1d */ /* 0x000fe40000010000 */
[----:B------:R-:W-:-:S05]  /*6aa0*/  IADD3 R4, P0, R4, UR4, RZ ;  /* 0x0000000404047c10 */ /* 0x000fca000ff1e0ff */
[----:B------:R-:W-:-:S05]  /*6ab0*/  IMAD.X R5, RZ, RZ, UR5, P0 ;  /* 0x00000005ff057e24 */ /* 0x000fca00080e06ff */
[----:B------:R0:W4:Y:S01]  /*6ac0*/  LDG.E.CONSTANT R18, desc[UR42][R4.64] ;  /* 0x0000002a04127981 */ /* 0x000122000c1e9900 */
[----:B------:R-:W-:Y:S01]  /*6ad0*/  LOP3.LUT P0, R14, R16, 0x3, RZ, 0xc0, !PT ;  /* 0x00000003100e7812 */ /* 0x000fe2000780c0ff */
[----:B------:R-:W-:Y:S01]  /*6ae0*/  UIMAD.WIDE.U32 UR4, UR41, UR8, URZ ;  /* 0x00000008290472a5 */ /* 0x000fe2000f8e003f */
[----:B------:R-:W-:Y:S01]  /*6af0*/  BSSY B0, `(.L_x_11107) ;  /* 0x0000106000007945 */ /* 0x000fe20003800000 */
[----:B------:R-:W-:Y:S01]  /*6b00*/  UIMAD UR6, UR7, UR8, URZ ;  /* 0x00000008070672a4 */ /* 0x000fe2000f8e023f */
[----:B------:R-:W-:Y:S01]  /*6b10*/  ISETP.EQ.OR P0, PT, R14, 0x3, !P0 ;  /* 0x000000030e00780c */ /* 0x000fe20004702670 */
[----:B------:R-:W-:Y:S02]  /*6b20*/  UIMAD UR8, UR7, UR10, URZ ;  /* 0x0000000a070872a4 */ /* 0x000fe4000f8e023f */
        /* <DEDUP_REMOVED lines=10> */
[----:B------:R-:W-:Y:S01]  /*6bd0*/  IMAD.U32 R21, RZ, RZ, UR5 ;  /* 0x00000005ff157e24 */ /* 0x000fe2000f8e00ff */
[----:B------:R-:W-:Y:S01]  /*6be0*/  SEL R45, R12, R49, P0 ;  /* 0x000000310c2d7207 */ /* 0x000fe20000000000 */
[----:B------:R-:W-:Y:S01]  /*6bf0*/  UIMAD.WIDE.U32 UR6, UR41, UR10, URZ ;  /* 0x0000000a290672a5 */ /* 0x000fe2000f8e003f */
[----:B------:R-:W-:Y:S01]  /*6c00*/  LEA.HI R6, R2, R9, RZ, 0x7 ;  /* 0x0000000902067211 */ /* 0x000fe200078f38ff */
[----:B------:R-:W-:Y:S01]  /*6c10*/  IMAD.U32 R21, RZ, RZ, UR9 ;  /* 0x00000009ff157e24 */ /* 0x000fe2000f8e00ff */
[----:B------:R-:W-:Y:S01]  /*6c20*/  SEL R48, R49, R12, P0 ;  /* 0x0000000c31307207 */ /* 0x000fe20000000000 */
[----:B------:R-:W-:Y:S01]  /*6c30*/  UIMAD UR8, UR41, UR11, UR8 ;  /* 0x0000000b290872a4 */ /* 0x000fe2000f8e0208 */
[----:B0-----:R-:W-:-:S02]  /*6c40*/  LOP3.LUT R4, R6, 0xffffff80, RZ, 0xc0, !PT ;  /* 0xffffff8006047812 */ /* 0x001fc400078ec0ff */
[----:B------:R-:W-:Y:S01]  /*6c50*/  SEL R53, R10, R41, P0 ;  /* 0x000000290a357207 */ /* 0x000fe20000000000 */
[----:B------:R-:W-:Y:S01]  /*6c60*/  UIADD3 UR8, UR7, UR8, URZ ;  /* 0x0000000807087290 */ /* 0x000fe2000fffe03f */
[----:B------:R-:W-:Y:S01]  /*6c70*/  SEL R58, R41, R10, P0 ;  /* 0x0000000a293a7207 */ /* 0x000fe20000000000 */
[----:B------:R-:W-:Y:S01]  /*6c80*/  IMAD.IADD R28, R9, 0x1, -R4 ;  /* 0x00000001091c7824 */ /* 0x000fe200078e0a04 */
[----:B------:R-:W-:Y:S02]  /*6c90*/  SEL R49, R52, R17, P0 ;  /* 0x0000001134317207 */ /* 0x000fe40000000000 */
[----:B------:R-:W-:Y:S02]  /*6ca0*/  SEL R56, R17, R52, P0 ;  /* 0x0000003411387207 */ /* 0x000fe40000000000 */
[----:B------:R-:W-:Y:S02]  /*6cb0*/  SEL R41, R26, R11, P0 ;  /* 0x0000000b1a297207 */ /* 0x000fe40000000000 */
[----:B------:R-:W-:-:S02]  /*6cc0*/  SEL R52, R11, R26, P0 ;  /* 0x0000001a0b347207 */ /* 0x000fc40000000000 */
[----:B------:R-:W-:Y:S01]  /*6cd0*/  SHF.R.S32.HI R11, RZ, 0x1f, R28 ;  /* 0x0000001fff0b7819 */ /* 0x000fe2000001141c */
[----:B------:R-:W0:Y:S01]  /*6ce0*/  LDC R26, c[0x0][0xbe8] ;  /* 0x0002fa00ff1a7b82 */ /* 0x000e220000000800 */
[----:B------:R-:W-:Y:S02]  /*6cf0*/  LEA.HI R2, R2, R9, RZ, 0x2 ;  /* 0x0000000902027211 */ /* 0x000fe400078f10ff */
[----:B------:R-:W-:Y:S02]  /*6d00*/  LEA.HI R10, R11, R28, RZ, 0x2 ;  /* 0x0000001c0b0a7211 */ /* 0x000fe400078f10ff */
[----:B------:R-:W-:Y:S02]  /*6d10*/  SHF.R.S32.HI R7, RZ, 0x7, R6 ;  /* 0x00000007ff077819 */ /* 0x000fe40000011406 */
[--C-:B------:R-:W-:Y:S02]  /*6d20*/  SHF.R.S32.HI R4, RZ, 0x2, R10.reuse ;  /* 0x00000002ff047819 */ /* 0x100fe4000001140a */
[----:B------:R-:W-:-:S02]  /*6d30*/  SHF.R.S32.HI R5, RZ, 0x1f, R10 ;  /* 0x0000001fff057819 */ /* 0x000fc4000001140a */
[----:B------:R-:W-:Y:S01]  /*6d40*/  LOP3.LUT R6, R2, 0xfffffffc, RZ, 0xc0, !PT ;  /* 0xfffffffc02067812 */ /* 0x000fe200078ec0ff */
[----:B------:R-:W-:Y:S01]  /*6d50*/  IMAD.HI R2, R7, 0x55555556, RZ ;  /* 0x5555555607027827 */ /* 0x000fe200078e02ff */
[----:B------:R-:W-:Y:S02]  /*6d60*/  LEA.HI R5, R5, R4, RZ, 0x3 ;  /* 0x0000000405057211 */ /* 0x000fe400078f18ff */
[----:B------:R-:W-:Y:S01]  /*6d70*/  SEL R59, R8, R33, P0 ;  /* 0x00000021083b7207 */ /* 0x000fe20000000000 */
[----:B------:R-:W-:Y:S01]  /*6d80*/  IMAD.IADD R6, R9, 0x1, -R6 ;  /* 0x0000000109067824 */ /* 0x000fe200078e0a06 */
[----:B------:R-:W-:Y:S02]  /*6d90*/  LOP3.LUT R5, R5, 0xfffffff8, RZ, 0xc0, !PT ;  /* 0xfffffff805057812 */ /* 0x000fe400078ec0ff */
[----:B------:R-:W-:Y:S02]  /*6da0*/  LEA.HI R2, R2, R2, RZ, 0x1 ;  /* 0x0000000202027211 */ /* 0x000fe400078f08ff */
[----:B------:R-:W-:Y:S01]  /*6db0*/  SEL R40, R33, R8, P0 ;  /* 0x0000000821287207 */ /* 0x000fe20000000000 */
[----:B------:R-:W-:Y:S01]  /*6dc0*/  IMAD.IADD R5, R4, 0x1, -R5 ;  /* 0x0000000104057824 */ /* 0x000fe200078e0a05 */
[----:B------:R-:W-:Y:S01]  /*6dd0*/  LEA.HI R4, R11, R28, RZ, 0x5 ;  /* 0x0000001c0b047211 */ /* 0x000fe200078f28ff */
[----:B------:R-:W-:Y:S01]  /*6de0*/  IMAD R2, R2, -0x3, R7 ;  /* 0xfffffffd02027824 */ /* 0x000fe200078e0207 */
[----:B0-----:R-:W-:-:S02]  /*6df0*/  ISETP.NE.AND P2, PT, R26, 0x1, PT ;  /* 0x000000011a00780c */ /* 0x001fc40003f45270 */
[----:B------:R-:W-:Y:S02]  /*6e00*/  SHF.R.S32.HI R4, RZ, 0x5, R4 ;  /* 0x00000005ff047819 */ /* 0x000fe40000011404 */
[----:B------:R-:W-:Y:S02]  /*6e10*/  LEA.HI R8, R6, R6, RZ, 0x1 ;  /* 0x0000000606087211 */ /* 0x000fe400078f08ff */
[----:B------:R-:W-:Y:S01]  /*6e20*/  SEL R57, R44, R15, P0 ;  /* 0x0000000f2c397207 */ /* 0x000fe20000000000 */
[----:B------:R-:W-:Y:S01]  /*6e30*/  IMAD R7, R4, 0x10, R5 ;  /* 0x0000001004077824 */ /* 0x000fe200078e0205 */
[----:B------:R-:W-:Y:S01]  /*6e40*/  SEL R60, R15, R44, P0 ;  /* 0x0000002c0f3c7207 */ /* 0x000fe20000000000 */
[----:B------:R-:W0:Y:S01]  /*6e50*/  LDC.64 R4, c[0x0][0xbd8] ;  /* 0x0002f600ff047b82 */ /* 0x000e220000000a00 */
[----:B------:R-:W-:Y:S01]  /*6e60*/  SEL R27, R34, R35, P0 ;  /* 0x00000023221b7207 */ /* 0x000fe20000000000 */
[----:B------:R-:W-:Y:S01]  /*6e70*/  IMAD R2, R2, 0x40, R7 ;  /* 0x0000004002027824 */ /* 0x000fe200078e0207 */
[----:B------:R-:W-:-:S02]  /*6e80*/  SEL R44, R35, R34, P0 ;  /* 0x00000022232c7207 */ /* 0x000fc40000000000 */
[----:B------:R-:W-:Y:S01]  /*6e90*/  LOP3.LUT R9, R8, 0x1ffffffe, RZ, 0xc0, !PT ;  /* 0x1ffffffe08097812 */ /* 0x000fe200078ec0ff */
[--C-:B-1----:R-:W-:Y:S01]  /*6ea0*/  IMAD R29, R37, 0xc0, R2.reuse ;  /* 0x000000c0251d7824 */ /* 0x102fe200078e0202 */
[----:B------:R-:W-:Y:S01]  /*6eb0*/  LOP3.LUT R7, R10, 0x7ffffffc, RZ, 0xc0, !PT ;  /* 0x7ffffffc0a077812 */ /* 0x000fe200078ec0ff */
[----:B------:R-:W1:Y:S01]  /*6ec0*/  @P2 LDC R68, c[0x0][0xbec] ;  /* 0x0002fb00ff442b82 */ /* 0x000e620000000800 */
[----:B------:R-:W-:Y:S01]  /*6ed0*/  LOP3.LUT P1, RZ, R28, 0x3, RZ, 0xc0, !PT ;  /* 0x000000031cff7812 */ /* 0x000fe2000782c0ff */
[----:B------:R-:W-:Y:S01]  /*6ee0*/  IMAD.IADD R11, R6, 0x1, -R9 ;  /* 0x00000001060b7824 */ /* 0x000fe200078e0a09 */
[----:B------:R-:W-:Y:S01]  /*6ef0*/  SEL R61, R36, R13, P0 ;  /* 0x0000000d243d7207 */ /* 0x000fe20000000000 */
[----:B------:R-:W-:Y:S01]  /*6f00*/  IMAD.IADD R28, R28, 0x1, -R7 ;  /* 0x000000011c1c7824 */ /* 0x000fe200078e0a07 */
[----:B------:R-:W-:Y:S01]  /*6f10*/  SEL R62, R13, R36, P0 ;  /* 0x000000240d3e7207 */ /* 0x000fe20000000000 */
[----:B------:R-:W-:Y:S01]  /*6f20*/  IMAD R11, R11, 0x8, R2 ;  /* 0x000000080b0b7824 */ /* 0x000fe200078e0202 */
[----:B------:R-:W-:Y:S01]  /*6f30*/  SEL R23, R42, R43, P0 ;  /* 0x0000002b2a177207 */ /* 0x000fe20000000000 */
[----:B------:R-:W5:Y:S01]  /*6f40*/  @P2 LDC R70, c[0x0][0xbf0] ;  /* 0x0002fc00ff462b82 */ /* 0x000f620000000800 */
[----:B------:R-:W-:Y:S01]  /*6f50*/  SEL R36, R43, R42, P0 ;  /* 0x0000002a2b247207 */ /* 0x000fe20000000000 */
[----:B------:R-:W-:Y:S01]  /*6f60*/  IMAD R37, R37, 0xc0, R11 ;  /* 0x000000c025257824 */ /* 0x000fe200078e020b */
[----:B------:R-:W-:Y:S01]  /*6f70*/  SEL R25, R46, R47, P0 ;  /* 0x0000002f2e197207 */ /* 0x000fe20000000000 */
[----:B------:R-:W-:Y:S01]  /*6f80*/  IMAD.U32 R9, RZ, RZ, UR7 ;  /* 0x00000007ff097e24 */ /* 0x000fe2000f8e00ff */
[----:B------:R-:W-:Y:S01]  /*6f90*/  SEL R46, R47, R46, P0 ;  /* 0x0000002e2f2e7207 */ /* 0x000fe20000000000 */
[----:B------:R-:W-:Y:S01]  /*6fa0*/  IMAD R47, RZ, RZ, -UR41 ;  /* 0x80000029ff2f7e24 */ /* 0x000fe2000f8e02ff */
[----:B------:R-:W-:Y:S01]  /*6fb0*/  SEL R15, R30, R31, P0 ;  /* 0x0000001f1e0f7207 */ /* 0x000fe20000000000 */
[C---:B0-----:R-:W-:Y:S01]  /*6fc0*/  IMAD R34, R4.reuse, UR46, RZ ;  /* 0x0000002e04227c24 */ /* 0x041fe2000f8e02ff */
[----:B------:R-:W0:Y:S01]  /*6fd0*/  @P2 LDC R76, c[0x0][0xbec] ;  /* 0x0002fb00ff4c2b82 */ /* 0x000e220000000800 */
[----:B------:R-:W-:Y:S01]  /*6fe0*/  IMAD.WIDE.U32 R20, R4, UR47, R20 ;  /* 0x0000002f04147c25 */ /* 0x000fe2000f8e0014 */
[----:B------:R-:W-:-:S02]  /*6ff0*/  SEL R13, R38, R39, P0 ;  /* 0x00000027260d7207 */ /* 0x000fc40000000000 */
[----:B------:R-:W-:Y:S01]  /*7000*/  SEL R24, R31, R30, P0 ;  /* 0x0000001e1f187207 */ /* 0x000fe20000000000 */
[----:B------:R-:W-:Y:S01]  /*7010*/  IMAD R35, R5, UR47, R34 ;  /* 0x0000002f05237c24 */ /* 0x000fe2000f8e0222 */
[----:B------:R-:W-:Y:S01]  /*7020*/  SEL R22, R39, R38, P0 ;  /* 0x0000002627167207 */ /* 0x000fe20000000000 */
[----:B--2---:R-:W-:Y:S01]  /*7030*/  IMAD R74, R74, R47, UR4 ;  /* 0x000000044a4a7e24 */ /* 0x004fe2000f8e022f */
[----:B------:R-:W-:Y:S01]  /*7040*/  SEL R17, R50, R51, P0 ;  /* 0x0000003332117207 */ /* 0x000fe20000000000 */
[----:B------:R-:W-:Y:S01]  /*7050*/  IMAD.IADD R21, R21, 0x1, R35 ;  /* 0x0000000115157824 */ /* 0x000fe200078e0223 */
[----:B------:R-:W-:Y:S01]  /*7060*/  SEL R19, R54, R55, P0 ;  /* 0x0000003736137207 */ /* 0x000fe20000000000 */
[----:B-1----:R-:W-:Y:S01]  /*7070*/  @P2 IMAD.HI.U32 R35, R37, R68, RZ ;  /* 0x0000004425232227 */ /* 0x002fe200078e00ff */
[----:B------:R-:W-:Y:S01]  /*7080*/  SEL R50, R51, R50, P0 ;  /* 0x0000003233327207 */ /* 0x000fe20000000000 */
[----:B------:R-:W-:Y:S01]  /*7090*/  ULDC.64 UR4, c[0x0][0xbe0] ;  /* 0x0002f80000047ab9 */ /* 0x000fe20000000a00 */
[----:B------:R-:W-:Y:S01]  /*70a0*/  SEL R54, R55, R54, P0 ;  /* 0x0000003637367207 */ /* 0x000fe20000000000 */
[----:B------:R-:W-:Y:S01]  /*70b0*/  IMAD.U32 R8, RZ, RZ, UR6 ;  /* 0x00000006ff087e24 */ /* 0x000fe2000f8e00ff */
[----:B------:R-:W-:Y:S01]  /*70c0*/  ULDC.64 UR6, c[0x0][0xb48] ;  /* 0x0002d20000067ab9 */ /* 0x000fe20000000a00 */
[----:B------:R-:W-:Y:S01]  /*70d0*/  IMAD.U32 R9, RZ, RZ, UR8 ;  /* 0x00000008ff097e24 */ /* 0x000fe2000f8e00ff */
[----:B------:R-:W-:Y:S01]  /*70e0*/  ULDC.64 UR8, c[0x0][0xb28] ;  /* 0x0002ca0000087ab9 */ /* 0x000fe20000000a00 */
[----:B------:R-:W-:-:S02]  /*70f0*/  IMAD.MOV.U32 R47, RZ, RZ, R37 ;  /* 0x000000ffff2f7224 */ /* 0x000fc400078e0025 */
[----:B---3--:R-:W-:-:S04]  /*7100*/  IMAD.WIDE.U32 R8, R72, UR47, R8 ;  /* 0x0000002f48087c25 */ /* 0x008fc8000f8e0008 */
[----:B0-----:R-:W-:Y:S01]  /*7110*/  @P2 IMAD.HI.U32 R76, R37, R76, RZ ;  /* 0x0000004c254c2227 */ /* 0x001fe200078e00ff */
[----:B----4-:R-:W-:Y:S01]  /*7120*/  LOP3.LUT R33, R18, 0x2, RZ, 0x3c, !PT ;  /* 0x0000000212217812 */ /* 0x010fe200078e3cff */
[----:B------:R-:W-:Y:S04]  /*7130*/  SHFL.IDX PT, R6, R63, R18, 0x1c1f ;  /* 0x001c1f123f067589 */ /* 0x000fe800000e0000 */
[----:B------:R-:W0:Y:S04]  /*7140*/  SHFL.IDX PT, R5, R64, R33, 0x1c1f ;  /* 0x001c1f2140057589 */ /* 0x000e2800000e0000 */
[----:B------:R-:W-:Y:S04]  /*7150*/  SHFL.IDX PT, R7, R65, R18, 0x1c1f ;  /* 0x001c1f1241077589 */ /* 0x000fe800000e0000 */
[----:B------:R-:W1:Y:S04]  /*7160*/  SHFL.IDX PT, R34, R66, R33, 0x1c1f ;  /* 0x001c1f2142227589 */ /* 0x000e6800000e0000 */
[----:B------:R2:W-:Y:S04]  /*7170*/  SHFL.IDX PT, R42, R53, R18, 0x1c1f ;  /* 0x001c1f12352a7589 */ /* 0x0005e800000e0000 */
[----:B------:R3:W-:Y:S04]  /*7180*/  SHFL.IDX PT, R31, R45, R18, 0x1c1f ;  /* 0x001c1f122d1f7589 */ /* 0x0007e800000e0000 */
[----:B------:R-:W-:Y:S01]  /*7190*/  SHFL.IDX PT, R39, R59, R18, 0x1c1f ;  /* 0x001c1f123b277589 */ /* 0x000fe200000e0000 */
[----:B--2---:R-:W2:Y:S01]  /*71a0*/  @P2 LDC R53, c[0x0][0xbf0] ;  /* 0x0002fc00ff352b82 */ /* 0x004ea20000000800 */
[----:B0-----:R-:W-:-:S02]  /*71b0*/  SEL R4, R6, R5, P0 ;  /* 0x0000000506047207 */ /* 0x001fc40000000000 */
[----:B------:R-:W-:Y:S01]  /*71c0*/  SHFL.IDX PT, R38, R61, R18, 0x1c1f ;  /* 0x001c1f123d267589 */ /* 0x000fe200000e0000 */
[----:B------:R-:W-:Y:S01]  /*71d0*/  SEL R6, R5, R6, P0 ;  /* 0x0000000605067207 */ /* 0x000fe20000000000 */
[----:B---3--:R-:W-:Y:S01]  /*71e0*/  IMAD.MOV.U32 R45, RZ, RZ, R37 ;  /* 0x000000ffff2d7224 */ /* 0x008fe200078e0025 */
[----:B-----5:R-:W-:Y:S01]  /*71f0*/  @P2 SHF.R.U32.HI R45, RZ, R70, R35 ;  /* 0x00000046ff2d2219 */ /* 0x020fe20000011623 */
[----:B------:R-:W-:Y:S01]  /*7200*/  SHFL.IDX PT, R32, R57, R18, 0x1c1f ;  /* 0x001c1f1239207589 */ /* 0x000fe200000e0000 */
[----:B-1----:R-:W-:-:S03]  /*7210*/  SEL R5, R7, R34, P0 ;  /* 0x0000002207057207 */ /* 0x002fc60000000000 */
[----:B------:R-:W-:Y:S01]  /*7220*/  SHFL.IDX PT, R30, R49, R18, 0x1c1f ;  /* 0x001c1f12311e7589 */ /* 0x000fe200000e0000 */
[----:B------:R-:W-:Y:S01]  /*7230*/  SEL R7, R34, R7, P0 ;  /* 0x0000000722077207 */ /* 0x000fe20000000000 */
[----:B------:R-:W-:Y:S02]  /*7240*/  IMAD R34, R72, UR46, RZ ;  /* 0x0000002e48227c24 */ /* 0x000fe4000f8e02ff */
[----:B------:R-:W-:Y:S02]  /*7250*/  SHFL.IDX PT, R16, R41, R18, 0x1c1f ;  /* 0x001c1f1229107589 */ /* 0x000fe400000e0000 */
[----:B------:R-:W-:Y:S02]  /*7260*/  IMAD R35, R73, UR47, R34 ;  /* 0x0000002f49237c24 */ /* 0x000fe4000f8e0222 */
[----:B------:R-:W-:Y:S01]  /*7270*/  SHFL.IDX PT, R15, R15, R18, 0x1c1f ;  /* 0x001c1f120f0f7589 */ /* 0x000fe200000e0000 */
[----:B------:R-:W-:Y:S02]  /*7280*/  IMAD.MOV.U32 R34, RZ, RZ, R8 ;  /* 0x000000ffff227224 */ /* 0x000fe400078e0008 */
[----:B------:R-:W-:Y:S01]  /*7290*/  IMAD.IADD R35, R9, 0x1, R35 ;  /* 0x0000000109237824 */ /* 0x000fe200078e0223 */
[----:B------:R-:W-:Y:S01]  /*72a0*/  SHFL.IDX PT, R14, R27, R18, 0x1c1f ;  /* 0x001c1f121b0e7589 */ /* 0x000fe200000e0000 */
[----:B--2---:R-:W-:-:S03]  /*72b0*/  @P2 SHF.R.U32.HI R47, RZ, R53, R76 ;  /* 0x00000035ff2f2219 */ /* 0x004fc6000001164c */
        /* <DEDUP_REMOVED lines=8> */
[----:B------:R-:W1:Y:S04]  /*7340*/  SHFL.IDX PT, R49, R58, R33, 0x1c1f ;  /* 0x001c1f213a317589 */ /* 0x000e6800000e0000 */
[----:B------:R-:W-:Y:S04]  /*7350*/  SHFL.IDX PT, R51, R56, R33, 0x1c1f ;  /* 0x001c1f2138337589 */ /* 0x000fe800000e0000 */
[----:B------:R-:W2:Y:S04]  /*7360*/  SHFL.IDX PT, R48, R48, R33, 0x1c1f ;  /* 0x001c1f2130307589 */ /* 0x000ea800000e0000 */
[----:B------:R-:W-:Y:S04]  /*7370*/  SHFL.IDX PT, R24, R24, R33, 0x1c1f ;  /* 0x001c1f2118187589 */ /* 0x000fe800000e0000 */
[----:B------:R-:W-:Y:S04]  /*7380*/  SHFL.IDX PT, R27, R52, R33, 0x1c1f ;  /* 0x001c1f21341b7589 */ /* 0x000fe800000e0000 */
[----:B------:R-:W-:Y:S04]  /*7390*/  SHFL.IDX PT, R22, R22, R33, 0x1c1f ;  /* 0x001c1f2116167589 */ /* 0x000fe800000e0000 */
[----:B------:R3:W-:Y:S04]  /*73a0*/  SHFL.IDX PT, R25, R44, R33, 0x1c1f ;  /* 0x001c1f212c197589 */ /* 0x0007e800000e0000 */
[----:B------:R-:W-:Y:S04]  /*73b0*/  SHFL.IDX PT, R18, R46, R33, 0x1c1f ;  /* 0x001c1f212e127589 */ /* 0x000fe800000e0000 */
[----:B------:R-:W-:Y:S01]  /*73c0*/  SHFL.IDX PT, R23, R36, R33, 0x1c1f ;  /* 0x001c1f2124177589 */ /* 0x000fe200000e0000 */
[----:B---3--:R-:W-:-:S03]  /*73d0*/  IMAD.MOV R44, RZ, RZ, -R45 ;  /* 0x000000ffff2c7224 */ /* 0x008fc600078e0a2d */
[----:B------:R-:W-:Y:S04]  /*73e0*/  SHFL.IDX PT, R17, R54, R33, 0x1c1f ;  /* 0x001c1f2136117589 */ /* 0x000fe800000e0000 */
[----:B------:R3:W-:Y:S02]  /*73f0*/  SHFL.IDX PT, R19, R50, R33, 0x1c1f ;  /* 0x001c1f2132137589 */ /* 0x0007e400000e0000 */
[----:B---3--:R-:W-:-:S05]  /*7400*/  SHF.R.S32.HI R33, RZ, 0x1f, R74 ;  /* 0x0000001fff217819 */ /* 0x008fca000001144a */
[C---:B------:R-:W-:Y:S02]  /*7410*/  IMAD R9, R33.reuse, UR4, RZ ;  /* 0x0000000421097c24 */ /* 0x040fe4000f8e02ff */
[----:B------:R-:W-:Y:S02]  /*7420*/  IMAD R33, R33, UR6, RZ ;  /* 0x0000000621217c24 */ /* 0x000fe4000f8e02ff */
[C---:B------:R-:W-:Y:S02]  /*7430*/  IMAD R36, R74.reuse, UR5, R9 ;  /* 0x000000054a247c24 */ /* 0x040fe4000f8e0209 */
[----:B------:R-:W-:Y:S01]  /*7440*/  IMAD.WIDE.U32 R8, R74, UR4, R20 ;  /* 0x000000044a087c25 */ /* 0x000fe2000f8e0014 */
[----:B------:R-:W-:-:S03]  /*7450*/  ULDC.64 UR4, c[0x0][0xb30] ;  /* 0x0002cc0000047ab9 */ /* 0x000fc60000000a00 */
[C---:B------:R-:W-:Y:S01]  /*7460*/  IMAD.WIDE.U32 R20, R74.reuse, UR6, R34 ;  /* 0x000000064a147c25 */ /* 0x040fe2000f8e0022 */
[----:B------:R-:W-:Y:S02]  /*7470*/  IADD3 R34, P2, R45, R8, RZ ;  /* 0x000000082d227210 */ /* 0x000fe40007f5e0ff */
[----:B------:R-:W-:Y:S01]  /*7480*/  SHF.R.S32.HI R8, RZ, 0x1f, R47 ;  /* 0x0000001fff087819 */ /* 0x000fe2000001142f */
[----:B------:R-:W-:Y:S01]  /*7490*/  IMAD R53, R74, UR7, R33 ;  /* 0x000000074a357c24 */ /* 0x000fe2000f8e0221 */
[----:B------:R-:W-:Y:S01]  /*74a0*/  SHF.R.S32.HI R33, RZ, 0x1f, R45 ;  /* 0x0000001fff217819 */ /* 0x000fe2000001142d */
[----:B------:R-:W-:Y:S01]  /*74b0*/  IMAD.MOV R45, RZ, RZ, -R47 ;  /* 0x000000ffff2d7224 */ /* 0x000fe200078e0a2f */
[----:B------:R-:W-:Y:S01]  /*74c0*/  ULDC.64 UR6, c[0x0][0xbc8] ;  /* 0x0002f20000067ab9 */ /* 0x000fe20000000a00 */
[----:B------:R-:W-:Y:S01]  /*74d0*/  IMAD R8, R8, UR4, RZ ;  /* 0x0000000408087c24 */ /* 0x000fe2000f8e02ff */
[----:B------:R-:W-:Y:S01]  /*74e0*/  IADD3.X R35, R33, R9, R36, P2, !PT ;  /* 0x0000000921237210 */ /* 0x000fe200017fe424 */
[----:B------:R-:W-:-:S02]  /*74f0*/  IMAD.IADD R21, R21, 0x1, R53 ;  /* 0x0000000115157824 */ /* 0x000fc400078e0235 */
[C-C-:B------:R-:W-:Y:S02]  /*7500*/  IMAD R33, R26.reuse, R44, R37.reuse ;  /* 0x0000002c1a217224 */ /* 0x140fe400078e0225 */
[----:B------:R-:W-:Y:S02]  /*7510*/  IMAD R37, R26, R45, R37 ;  /* 0x0000002d1a257224 */ /* 0x000fe400078e0225 */
[C---:B------:R-:W-:Y:S01]  /*7520*/  IMAD R45, R47.reuse, UR5, R8 ;  /* 0x000000052f2d7c24 */ /* 0x040fe2000f8e0208 */
[----:B------:R-:W3:Y:S01]  /*7530*/  S2UR UR5, SR_CgaCtaId ;  /* 0x00000000000579c3 */ /* 0x000ee20000008800 */
[----:B------:R-:W-:Y:S01]  /*7540*/  IMAD.WIDE.U32 R8, R47, UR4, R20 ;  /* 0x000000042f087c25 */ /* 0x000fe2000f8e0014 */
[----:B------:R-:W-:Y:S01]  /*7550*/  SHF.R.S32.HI R20, RZ, 0x1f, R33 ;  /* 0x0000001fff147819 */ /* 0x000fe20000011421 */
[----:B------:R-:W-:Y:S01]  /*7560*/  UMOV UR4, 0x400 ;  /* 0x0000040000047882 */ /* 0x000fe20000000000 */
[----:B------:R-:W-:Y:S01]  /*7570*/  SHF.R.S32.HI R21, RZ, 0x1f, R37 ;  /* 0x0000001fff157819 */ /* 0x000fe20000011425 */
[----:B------:R-:W-:-:S02]  /*7580*/  IMAD.IADD R9, R9, 0x1, R45 ;  /* 0x0000000109097824 */ /* 0x000fc400078e022d */
[----:B------:R-:W-:Y:S02]  /*7590*/  IMAD R20, R20, UR6, RZ ;  /* 0x0000000614147c24 */ /* 0x000fe4000f8e02ff */
[----:B------:R-:W-:Y:S02]  /*75a0*/  IMAD R36, R21, UR8, RZ ;  /* 0x0000000815247c24 */ /* 0x000fe4000f8e02ff */
[C---:B------:R-:W-:Y:S01]  /*75b0*/  IMAD R21, R33.reuse, UR7, R20 ;  /* 0x0000000721157c24 */ /* 0x040fe2000f8e0214 */
[----:B0-----:R-:W-:Y:S01]  /*75c0*/  SEL R20, R40, R39, P0 ;  /* 0x0000002728147207 */ /* 0x001fe20000000000 */
[----:B------:R-:W-:Y:S01]  /*75d0*/  IMAD.WIDE.U32 R34, R33, UR6, R34 ;  /* 0x0000000621227c25 */ /* 0x000fe2000f8e0022 */
[----:B------:R-:W-:-:S03]  /*75e0*/  ULDC.64 UR6, c[0x0][0xba8] ;  /* 0x0002ea0000067ab9 */ /* 0x000fc60000000a00 */
[C---:B------:R-:W-:Y:S02]  /*75f0*/  IMAD R33, R37.reuse, UR9, R36 ;  /* 0x0000000925217c24 */ /* 0x040fe4000f8e0224 */
[----:B------:R-:W-:Y:S01]  /*7600*/  IMAD.WIDE.U32 R36, R37, UR8, R8 ;  /* 0x0000000825247c25 */ /* 0x000fe2000f8e0008 */
[----:B------:R-:W-:Y:S01]  /*7610*/  SEL R8, R39, R40, P0 ;  /* 0x0000002827087207 */ /* 0x000fe20000000000 */
[----:B------:R-:W-:Y:S01]  /*7620*/  ULDC.64 UR8, c[0x0][0xb00] ;  /* 0x0002c00000087ab9 */ /* 0x000fe20000000a00 */
[C---:B------:R-:W-:Y:S01]  /*7630*/  LEA R40, P2, R34.reuse, UR6, 0x2 ;  /* 0x0000000622287c11 */ /* 0x040fe2000f8410ff */
[----:B------:R-:W-:Y:S01]  /*7640*/  IMAD.IADD R21, R35, 0x1, R21 ;  /* 0x0000000123157824 */ /* 0x000fe200078e0215 */
[----:B------:R-:W-:Y:S01]  /*7650*/  ULDC UR6, c[0x0][0xa88] ;  /* 0x0002a20000067ab9 */ /* 0x000fe20000000800 */
[----:B------:R-:W-:Y:S01]  /*7660*/  IMAD.IADD R9, R37, 0x1, R33 ;  /* 0x0000000125097824 */ /* 0x000fe200078e0221 */
[----:B---3--:R-:W-:Y:S01]  /*7670*/  ULEA UR4, UR5, UR4, 0x18 ;  /* 0x0000000405047291 */ /* 0x008fe2000f8ec03f */
[----:B------:R-:W-:Y:S01]  /*7680*/  SHFL.IDX PT, R44, R40, 0x1, 0x1c1f ;  /* 0x003c1f00282c7f89 */ /* 0x000fe200000e0000 */
[----:B------:R-:W-:Y:S01]  /*7690*/  LEA.HI.X R33, R34, UR7, R21, 0x2, P2 ;  /* 0x0000000722217c11 */ /* 0x000fe200090f1415 */
[----:B------:R-:W-:Y:S01]  /*76a0*/  IMAD R50, R26, UR6, RZ ;  /* 0x000000061a327c24 */ /* 0x000fe2000f8e02ff */
[----:B------:R-:W-:Y:S01]  /*76b0*/  UIADD3 UR4, UR4, 0x12420, URZ ;  /* 0x0001242004047890 */ /* 0x000fe2000fffe03f */
[----:B------:R2:W-:Y:S01]  /*76c0*/  SHFL.IDX PT, R34, R40, RZ, 0x1c1f ;  /* 0x001c1fff28227589 */ /* 0x0005e200000e0000 */
[C---:B------:R-:W-:Y:S01]  /*76d0*/  VIADD R53, R29.reuse, 0x8 ;  /* 0x000000081d357836 */ /* 0x040fe20000000000 */
[----:B------:R-:W-:Y:S01]  /*76e0*/  LEA R52, P3, R36, UR8, 0x2 ;  /* 0x0000000824347c11 */ /* 0x000fe2000f8610ff */
[----:B------:R-:W-:Y:S01]  /*76f0*/  UPRMT UR4, URZ, 0x654, UR4 ;  /* 0x000006543f047896 */ /* 0x000fe20008000004 */
[----:B------:R-:W0:Y:S01]  /*7700*/  SHFL.IDX PT, R35, R33, RZ, 0x1c1f ;  /* 0x001c1fff21237589 */ /* 0x000e2200000e0000 */
[----:B------:R-:W-:-:S02]  /*7710*/  ISETP.GE.OR P2, PT, R29, R50, P1 ;  /* 0x000000321d00720c */ /* 0x000fc40000f46670 */
[-C--:B------:R-:W-:Y:S01]  /*7720*/  ISETP.GE.OR P1, PT, R53, R50.reuse, P1 ;  /* 0x000000323500720c */ /* 0x080fe20000f26670 */
[----:B------:R-:W3:Y:S01]  /*7730*/  SHFL.IDX PT, R45, R33, 0x1, 0x1c1f ;  /* 0x003c1f00212d7f89 */ /* 0x000ee200000e0000 */
[----:B------:R-:W-:Y:S02]  /*7740*/  LEA.HI.X R54, R36, UR9, R9, 0x2, P3 ;  /* 0x0000000924367c11 */ /* 0x000fe400098f1409 */
[----:B------:R-:W-:Y:S01]  /*7750*/  ISETP.GE.AND P3, PT, R29, R50, PT ;  /* 0x000000321d00720c */ /* 0x000fe20003f66270 */
[----:B------:R-:W-:Y:S01]  /*7760*/  SYNCS.ARRIVE.TRANS64.RED.A1T0 RZ, [UR4], RZ ;  /* 0x000000ffffff79a7 */ /* 0x000fe20008100404 */
[----:B------:R4:W4:Y:S01]  /*7770*/  SHFL.IDX PT, R46, R52, RZ, 0x1c1f ;  /* 0x001c1fff342e7589 */ /* 0x00092200000e0000 */
[----:B------:R-:W-:Y:S02]  /*7780*/  SEL R9, R38, R41, P0 ;  /* 0x0000002926097207 */ /* 0x000fe40000000000 */
[----:B------:R-:W-:Y:S01]  /*7790*/  SEL R21, R41, R38, P0 ;  /* 0x0000002629157207 */ /* 0x000fe20000000000 */
[----:B------:R0:W4:Y:S01]  /*77a0*/  SHFL.IDX PT, R47, R54, RZ, 0x1c1f ;  /* 0x001c1fff362f7589 */ /* 0x00012200000e0000 */
[----:B-1----:R-:W-:-:S02]  /*77b0*/  SEL R36, R42, R49, P0 ;  /* 0x000000312a247207 */ /* 0x002fc40000000000 */
[----:B------:R-:W-:Y:S01]  /*77c0*/  SEL R38, R49, R42, P0 ;  /* 0x0000002a31267207 */ /* 0x000fe20000000000 */
[----:B------:R-:W-:Y:S01]  /*77d0*/  IMAD.SHL.U32 R49, R28, 0x2, RZ ;  /* 0x000000021c317824 */ /* 0x000fe200078e00ff */
[----:B------:R-:W-:Y:S02]  /*77e0*/  SEL R37, R32, R43, P0 ;  /* 0x0000002b20257207 */ /* 0x000fe40000000000 */
[----:B------:R-:W-:Y:S02]  /*77f0*/  SEL R39, R43, R32, P0 ;  /* 0x000000202b277207 */ /* 0x000fe40000000000 */
[----:B--2---:R-:W-:Y:S01]  /*7800*/  SEL R40, R31, R48, P0 ;  /* 0x000000301f287207 */ /* 0x004fe20000000000 */
[----:B0-----:R0:W-:Y:S01]  /*7810*/  @!P2 ST.E desc[UR42][R34.64], R0 ;  /* 0x000000002200a985 */ /* 0x0011e2000c10192a */
[----:B------:R-:W-:Y:S02]  /*7820*/  SEL R42, R48, R31, P0 ;  /* 0x0000001f302a7207 */ /* 0x000fe40000000000 */
[----:B------:R-:W-:Y:S01]  /*7830*/  SEL R41, R30, R51, P0 ;  /* 0x000000331e297207 */ /* 0x000fe20000000000 */
[----:B---3--:R0:W-:Y:S01]  /*7840*/  @!P1 ST.E desc[UR42][R44.64], R3 ;  /* 0x000000032c009985 */ /* 0x0081e2000c10192a */
        /* <DEDUP_REMOVED lines=8> */
[C---:B------:R-:W-:Y:S02]  /*78d0*/  VIADD R32, R49.reuse, 0x28 ;  /* 0x0000002831207836 */ /* 0x040fe40000000000 */
[C---:B------:R-:W-:Y:S01]  /*78e0*/  VIADD R33, R49.reuse, 0x30 ;  /* 0x0000003031217836 */ /* 0x040fe20000000000 */
[----:B------:R-:W-:Y:S01]  /*78f0*/  ISETP.GE.AND P3, PT, R26, UR4, PT ;  /* 0x000000041a007c0c */ /* 0x000fe2000bf66270 */
[----:B------:R-:W-:Y:S01]  /*7900*/  VIADD R34, R49, 0x38 ;  /* 0x0000003831227836 */ /* 0x000fe20000000000 */
[----:B------:R-:W-:-:S02]  /*7910*/  ISETP.GE.AND P4, PT, R32, UR4, PT ;  /* 0x0000000420007c0c */ /* 0x000fc4000bf86270 */
[----:B------:R-:W-:Y:S02]  /*7920*/  ISETP.GE.AND P5, PT, R33, UR4, PT ;  /* 0x0000000421007c0c */ /* 0x000fe4000bfa6270 */
[----:B------:R-:W-:Y:S01]  /*7930*/  ISETP.GE.AND P6, PT, R34, UR4, PT ;  /* 0x0000000422007c0c */ /* 0x000fe2000bfc6270 */
[----:B----4-:R-:W-:Y:S02]  /*7940*/  @!P1 IMAD.WIDE R28, R49, 0x4, R46 ;  /* 0x00000004311c9825 */ /* 0x010fe400078e022e */
[----:B------:R-:W-:-:S03]  /*7950*/  @!P2 LEA.HI R0, R0, R0, RZ, 0x1 ;  /* 0x000000000000a211 */ /* 0x000fc600078f08ff */
[----:B------:R0:W-:Y:S01]  /*7960*/  @!P1 ST.E.64 desc[UR42][R28.64], R4 ;  /* 0x000000041c009985 */ /* 0x0001e2000c101b2a */
[----:B------:R-:W-:Y:S01]  /*7970*/  @!P2 LOP3.LUT R31, R0, 0xfffffffe, RZ, 0xc0, !PT ;  /* 0xfffffffe001fa812 */ /* 0x000fe200078ec0ff */
[----:B------:R-:W-:Y:S01]  /*7980*/  VIADD R0, R49, 0x10 ;  /* 0x0000001031007836 */ /* 0x000fe20000000000 */
[----:B------:R-:W-:Y:S02]  /*7990*/  @!P3 LEA.HI R26, R26, R26, RZ, 0x1 ;  /* 0x0000001a1a1ab211 */ /* 0x000fe400078f08ff */
[----:B------:R-:W-:Y:S01]  /*79a0*/  @!P4 LEA.HI R32, R32, R32, RZ, 0x1 ;  /* 0x000000202020c211 */ /* 0x000fe200078f08ff */
[----:B------:R-:W-:Y:S01]  /*79b0*/  @!P2 IMAD.WIDE R30, R31, 0x4, R46 ;  /* 0x000000041f1ea825 */ /* 0x000fe200078e022e */
[----:B------:R-:W-:Y:S02]  /*79c0*/  ISETP.GE.AND P1, PT, R0, UR4, PT ;  /* 0x0000000400007c0c */ /* 0x000fe4000bf26270 */
[----:B------:R-:W-:Y:S02]  /*79d0*/  @!P5 LEA.HI R33, R33, R33, RZ, 0x1 ;  /* 0x000000212121d211 */ /* 0x000fe400078f08ff */
[----:B------:R1:W-:Y:S01]  /*79e0*/  @!P2 ST.E.64 desc[UR42][R30.64], R6 ;  /* 0x000000061e00a985 */ /* 0x0003e2000c101b2a */
[----:B------:R-:W-:-:S02]  /*79f0*/  ISETP.GE.AND P2, PT, R3, UR4, PT ;  /* 0x0000000403007c0c */ /* 0x000fc4000bf46270 */
[----:B------:R-:W-:Y:S02]  /*7a00*/  @!P6 LEA.HI R34, R34, R34, RZ, 0x1 ;  /* 0x000000222222e211 */ /* 0x000fe400078f08ff */
[----:B0-----:R-:W-:Y:S02]  /*7a10*/  @!P3 LOP3.LUT R29, R26, 0xfffffffe, RZ, 0xc0, !PT ;  /* 0xfffffffe1a1db812 */ /* 0x001fe400078ec0ff */
[----:B------:R-:W-:Y:S02]  /*7a20*/  @!P5 LOP3.LUT R33, R33, 0xfffffffe, RZ, 0xc0, !PT ;  /* 0xfffffffe2121d812 */ /* 0x000fe400078ec0ff */
[----:B------:R-:W-:Y:S01]  /*7a30*/  @!P1 LEA.HI R0, R0, R0, RZ, 0x1 ;  /* 0x0000000000009211 */ /* 0x000fe200078f08ff */
[----:B------:R-:W-:Y:S01]  /*7a40*/  @!P3 IMAD.WIDE R28, R29, 0x4, R46 ;  /* 0x000000041d1cb825 */ /* 0x000fe200078e022e */
[----:B------:R-:W-:Y:S02]  /*7a50*/  @!P6 LOP3.LUT R35, R34, 0xfffffffe, RZ, 0xc0, !PT ;  /* 0xfffffffe2223e812 */ /* 0x000fe400078ec0ff */
[----:B------:R-:W-:-:S02]  /*7a60*/  @!P1 LOP3.LUT R5, R0, 0xfffffffe, RZ, 0xc0, !PT ;  /* 0xfffffffe00059812 */ /* 0x000fc400078ec0ff */
[----:B------:R-:W-:Y:S01]  /*7a70*/  @!P2 LEA.HI R3, R3, R3, RZ, 0x1 ;  /* 0x000000030303a211 */ /* 0x000fe200078f08ff */
[--C-:B------:R-:W-:Y:S01]  /*7a80*/  @!P6 IMAD.WIDE R34, R35, 0x4, R46.reuse ;  /* 0x000000042322e825 */ /* 0x100fe200078e022e */
[----:B-1----:R-:W-:Y:S02]  /*7a90*/  @!P4 LOP3.LUT R31, R32, 0xfffffffe, RZ, 0xc0, !PT ;  /* 0xfffffffe201fc812 */ /* 0x002fe400078ec0ff */
[----:B------:R-:W-:Y:S01]  /*7aa0*/  @!P2 LOP3.LUT R3, R3, 0xfffffffe, RZ, 0xc0, !PT ;  /* 0xfffffffe0303a812 */ /* 0x000fe200078ec0ff */
        /* <DEDUP_REMOVED lines=10> */
.L_x_11108:
[----:B------:R-:W-:Y:S05]  /*7b50*/  BSYNC B0 ;  /* 0x0000000000007941 */ /* 0x000fea0003800000 */
.L_x_11107:
[----:B------:R-:W-:Y:S01]  /*7b60*/  ISETP.GE.AND P1, PT, R53, R50, PT ;  /* 0x000000323500720c */ /* 0x000fe20003f26270 */
[----:B-1----:R1:W2:Y:S01]  /*7b70*/  SHFL.IDX PT, R29, R54, 0x1, 0x1c1f ;  /* 0x003c1f00361d7f89 */ /* 0x0022a200000e0000 */
        /* <DEDUP_REMOVED lines=31> */
[----:B------:R-:W-:-:S03]  /*7d70*/  ISETP.GE.AND P6, PT, R11, UR4, PT ;  /* 0x000000040b007c0c */ /* 0x000fc6000bfc6270 */
[----:B------:R-:W-:-:S04]  /*7d80*/  @!P1 LEA.HI R0, R0, R0, RZ, 0x1 ;  /* 0x0000000000009211 */ /* 0x000fc800078f08ff */
[----:B------:R-:W-:Y:S02]  /*7d90*/  @!P1 LOP3.LUT R5, R0, 0xfffffffe, RZ, 0xc0, !PT ;  /* 0xfffffffe00059812 */ /* 0x000fe400078ec0ff */
[----:B------:R-:W-:Y:S02]  /*7da0*/  @!P3 LEA.HI R0, R6, R6, RZ, 0x1 ;  /* 0x000000060600b211 */ /* 0x000fe400078f08ff */
[----:B------:R-:W-:Y:S01]  /*7db0*/  @!P2 LEA.HI R4, R2, R2, RZ, 0x1 ;  /* 0x000000020204a211 */ /* 0x000fe200078f08ff */
[C-C-:B------:R-:W-:Y:S01]  /*7dc0*/  @!P0 IMAD.WIDE R2, R49.reuse, 0x4, R28.reuse ;  /* 0x0000000431028825 */ /* 0x140fe200078e021c */
[----:B------:R-:W-:Y:S02]  /*7dd0*/  @!P4 LEA.HI R8, R8, R8, RZ, 0x1 ;  /* 0x000000080808c211 */ /* 0x000fe400078f08ff */
[----:B------:R-:W-:Y:S01]  /*7de0*/  @!P3 LOP3.LUT R9, R0, 0xfffffffe, RZ, 0xc0, !PT ;  /* 0xfffffffe0009b812 */ /* 0x000fe200078ec0ff */
[----:B------:R-:W-:Y:S01]  /*7df0*/  VIADD R49, R49, 0x38 ;  /* 0x0000003831317836 */ /* 0x000fe20000000000 */
[----:B------:R-:W-:Y:S01]  /*7e00*/  @!P5 LEA.HI R10, R10, R10, RZ, 0x1 ;  /* 0x0000000a0a0ad211 */ /* 0x000fe200078f08ff */
[----:B------:R0:W-:Y:S01]  /*7e10*/  @!P0 ST.E.64 desc[UR42][R2.64], R20 ;  /* 0x0000001402008985 */ /* 0x0001e2000c101b2a */
        /* <DEDUP_REMOVED lines=9> */
[----:B------:R2:W-:Y:S01]  /*7eb0*/  @!P2 ST.E.64 desc[UR42][R6.64], R24 ;  /* 0x000000180600a985 */ /* 0x0005e2000c101b2a */
[----:B0-----:R-:W-:Y:S01]  /*7ec0*/  @!P5 LOP3.LUT R21, R10, 0xfffffffe, RZ, 0xc0, !PT ;  /* 0xfffffffe0a15d812 */ /* 0x001fe200078ec0ff */
[--C-:B------:R-:W-:Y:S02]  /*7ed0*/  @!P4 IMAD.WIDE R2, R11, 0x4, R28.reuse ;  /* 0x000000040b02c825 */ /* 0x100fe400078e021c */
[----:B------:R2:W-:Y:S02]  /*7ee0*/  @!P3 ST.E.64 desc[UR42][R8.64], R14 ;  /* 0x0000000e0800b985 */ /* 0x0005e4000c101b2a */
[----:B------:R-:W-:-:S02]  /*7ef0*/  @!P6 IMAD.WIDE R10, R31, 0x4, R28 ;  /* 0x000000041f0ae825 */ /* 0x000fc400078e021c */
[----:B------:R2:W-:Y:S02]  /*7f00*/  @!P4 ST.E.64 desc[UR42][R2.64], R22 ;  /* 0x000000160200c985 */ /* 0x0005e4000c101b2a */
[----:B-1----:R-:W-:-:S05]  /*7f10*/  @!P5 IMAD.WIDE R4, R21, 0x4, R28 ;  /* 0x000000041504d825 */ /* 0x002fca00078e021c */
[----:B------:R2:W-:Y:S04]  /*7f20*/  @!P5 ST.E.64 desc[UR42][R4.64], R12 ;  /* 0x0000000c0400d985 */ /* 0x0005e8000c101b2a */
[----:B------:R2:W-:Y:S01]  /*7f30*/  @!P6 ST.E.64 desc[UR42][R10.64], R18 ;  /* 0x000000120a00e985 */ /* 0x0005e2000c101b2a */
[----:B------:R-:W-:Y:S05]  /*7f40*/  @P0 BRA `(.L_x_11081) ;  /* 0x0000003000bc0947 */ /* 0x000fea0003800000 */
[----:B------:R-:W-:-:S04]  /*7f50*/  LEA.HI R49, R49, R49, RZ, 0x1 ;  /* 0x0000003131317211 */ /* 0x000fc800078f08ff */
[----:B--2---:R-:W-:-:S05]  /*7f60*/  LOP3.LUT R3, R49, 0xfffffffe, RZ, 0xc0, !PT ;  /* 0xfffffffe31037812 */ /* 0x004fca00078ec0ff */
[----:B------:R-:W-:-:S05]  /*7f70*/  IMAD.WIDE R2, R3, 0x4, R28 ;  /* 0x0000000403027825 */ /* 0x000fca00078e021c */
[----:B------:R0:W-:Y:S01]  /*7f80*/  ST.E.64 desc[UR42][R2.64], R16 ;  /* 0x0000001002007985 */ /* 0x0001e2000c101b2a */
[----:B------:R-:W-:Y:S05]  /*7f90*/  BRA `(.L_x_11081) ;  /* 0x0000003000a87947 */ /* 0x000fea0003800000 */
.L_x_11106:
        /* <DEDUP_REMOVED lines=58> */
.L_x_11079:
        /* <DEDUP_REMOVED lines=18> */
.L_x_11109:
[----:B------:R-:W-:Y:S01]  /*8460*/  ULDC UR7, c[0x0][0xc50] ;  /* 0x0003140000077ab9 */ /* 0x000fe20000000800 */
[----:B------:R-:W-:Y:S01]  /*8470*/  UMOV UR36, UR6 ;  /* 0x0000000600247c82 */ /* 0x000fe20008000000 */
[----:B------:R-:W-:-:S11]  /*8480*/  UISETP.NE.AND UP0, UPT, UR7, 0x1, UPT ;  /* 0x000000010700788c */ /* 0x000fd6000bf05270 */
[----:B------:R-:W-:Y:S01]  /*8490*/  @UP0 ULDC UR4, c[0x0][0xc54] ;  /* 0x0003150000040ab9 */ /* 0x000fe20000000800 */
[----:B------:R-:W-:Y:S01]  /*84a0*/  @UP0 ULDC UR8, c[0x0][0xc58] ;  /* 0x0003160000080ab9 */ /* 0x000fe20000000800 */
[----:B------:R-:W-:-:S04]  /*84b0*/  UIMAD.WIDE.U32 UR4, UR6, UR4, URZ ;  /* 0x00000004060472a5 */ /* 0x000fc8000f8e003f */
[----:B------:R-:W-:-:S12]  /*84c0*/  @UP0 USHF.R.U32.HI UR36, URZ, UR8, UR5 ;  /* 0x000000083f240299 */ /* 0x000fd80008011605 */
.L_x_11110:
        /* <DEDUP_REMOVED lines=8> */
[----:B------:R-:W0:Y:S01]  /*8550*/  S2R R25, SR_CTAID.X ;  /* 0x0000000000197919 */ /* 0x000e220000002500 */
[----:B------:R-:W-:Y:S02]  /*8560*/  UISETP.NE.U32.AND UP0, UPT, UR4, URZ, UPT ;  /* 0x0000003f0400728c */ /* 0x000fe4000bf05070 */
[----:B------:R-:W-:Y:S02]  /*8570*/  ULOP3.LUT UR41, UR6, 0xffff, URZ, 0xc0, !UPT ;  /* 0x0000ffff06297892 */ /* 0x000fe4000f8ec03f */
[----:B------:R-:W-:Y:S01]  /*8580*/  UISETP.NE.AND.EX UP0, UPT, UR5, URZ, UPT, UP0 ;  /* 0x0000003f0500728c */ /* 0x000fe2000bf05300 */
[----:B------:R-:W-:Y:S02]  /*8590*/  ULDC UR4, c[0x0][0x424] ;  /* 0x0001090000047ab9 */ /* 0x000fe40000000800 */
[----:B------:R-:W-:Y:S01]  /*85a0*/  ULDC UR5, c[0x0][0x2f0] ;  /* 0x0000bc0000057ab9 */ /* 0x000fe20000000800 */
[----:B------:R-:W-:-:S04]  /*85b0*/  USEL UR4, UR4, 0x1, UP0 ;  /* 0x0000000104047887 */ /* 0x000fc80008000000 */
[----:B------:R-:W-:-:S04]  /*85c0*/  UIMAD UR4, UR4, UR5, URZ ;  /* 0x00000005040472a4 */ /* 0x000fc8000f8e023f */
[----:B------:R-:W-:Y:S02]  /*85d0*/  UISETP.GE.AND UP0, UPT, UR4, 0x1, UPT ;  /* 0x000000010400788c */ /* 0x000fe4000bf06270 */
[----:B------:R-:W-:-:S04]  /*85e0*/  UIADD3 UR5, UR4, 0x9f, URZ ;  /* 0x0000009f04057890 */ /* 0x000fc8000fffe03f */
[----:B------:R-:W-:Y:S01]  /*85f0*/  PLOP3.LUT P0, PT, PT, PT, UP0, 0x80, 0x0 ;  /* 0x000000000000781c */ /* 0x000fe20003f0f008 */
[----:B------:R-:W-:-:S04]  /*8600*/  UIMAD.WIDE UR4, UR5, 0x66666667, URZ ;  /* 0x66666667050478a5 */ /* 0x000fc8000f8e023f */
[----:B------:R-:W-:-:S03]  /*8610*/  USHF.R.U32.HI UR7, URZ, 0x1f, UR5 ;  /* 0x0000001f3f077899 */ /* 0x000fc60008011605 */
        /* <DEDUP_REMOVED lines=39> */
.L_x_11112:
[----:B------:R-:W-:Y:S01]  /*8890*/  UIMAD UR41, UR41, UR4, URZ ;  /* 0x00000004292972a4 */ /* 0x000fe2000f8e023f */
[----:B------:R-:W-:-:S05]  /*88a0*/  IMAD.U32 R3, RZ, RZ, UR10 ;  /* 0x0000000aff037e24 */ /* 0x000fca000f8e00ff */
[----:B------:R-:W-:-:S05]  /*88b0*/  IMAD.U32 R4, RZ, RZ, UR41 ;  /* 0x00000029ff047e24 */ /* 0x000fca000f8e00ff */
[----:B------:R-:W-:Y:S01]  /*88c0*/  VIADDMNMX R3, R4, UR4, R3, PT ;  /* 0x0000000404037c46 */ /* 0x000fe2000b800103 */
[----:B------:R-:W-:-:S03]  /*88d0*/  IMAD.MOV.U32 R4, RZ, RZ, 0x1 ;  /* 0x00000001ff047424 */ /* 0x000fc600078e00ff */
        /* <DEDUP_REMOVED lines=28> */
.L_x_11113:
        /* <DEDUP_REMOVED lines=20> */
.L_x_11114:
        /* <DEDUP_REMOVED lines=20> */
.L_x_11115:
        /* <DEDUP_REMOVED lines=18> */
.L_x_11116:
[----:B------:R-:W0:Y:S01]  /*8e40*/  LDC.64 R4, c[0x0][0x9f8] ;  /* 0x00027e00ff047b82 */ /* 0x000e220000000a00 */
[----:B------:R-:W-:Y:S01]  /*8e50*/  IMAD.MOV.U32 R23, RZ, RZ, R26 ;  /* 0x000000ffff177224 */ /* 0x000fe200078e001a */
[----:B0-----:R-:W-:-:S04]  /*8e60*/  ISETP.NE.U32.AND P0, PT, R4, RZ, PT ;  /* 0x000000ff0400720c */ /* 0x001fc80003f05070 */
[----:B------:R-:W-:-:S13]  /*8e70*/  ISETP.NE.AND.EX P0, PT, R5, RZ, PT, P0 ;  /* 0x000000ff0500720c */ /* 0x000fda0003f05300 */
[----:B------:R-:W0:Y:S02]  /*8e80*/  @P0 LDC.64 R4, c[0x0][0x9f8] ;  /* 0x00027e00ff040b82 */ /* 0x000e240000000a00 */
[----:B0-----:R-:W-:-:S06]  /*8e90*/  @P0 IMAD.WIDE R6, R26, 0x4, R4 ;  /* 0x000000041a060825 */ /* 0x001fcc00078e0204 */
[----:B------:R-:W0:Y:S01]  /*8ea0*/  LDC.64 R4, c[0x0][0x418] ;  /* 0x00010600ff047b82 */ /* 0x000e220000000a00 */
[----:B------:R1:W2:Y:S01]  /*8eb0*/  @P0 LDG.E R23, desc[UR42][R6.64] ;  /* 0x0000002a06170981 */ /* 0x0002a2000c1e1900 */
[C---:B------:R-:W-:Y:S01]  /*8ec0*/  IMAD.SHL.U32 R22, R27.reuse, 0x40, RZ ;  /* 0x000000401b167824 */ /* 0x040fe200078e00ff */
[--C-:B------:R-:W-:Y:S01]  /*8ed0*/  SHF.R.U32.HI R0, RZ, 0x1, R27.reuse ;  /* 0x00000001ff007819 */ /* 0x100fe2000001161b */
[----:B------:R-:W-:Y:S01]  /*8ee0*/  IMAD.SHL.U32 R9, R27, 0x20, RZ ;  /* 0x000000201b097824 */ /* 0x000fe200078e00ff */
[----:B------:R-:W-:Y:S01]  /*8ef0*/  UMOV UR4, 0xffffffff ;  /* 0xffffffff00047882 */ /* 0x000fe20000000000 */
[----:B------:R-:W-:Y:S01]  /*8f00*/  IMAD.SHL.U32 R28, R16, 0x10, RZ ;  /* 0x00000010101c7824 */ /* 0x000fe200078e00ff */
[----:B------:R-:W-:Y:S02]  /*8f10*/  LOP3.LUT R3, R22, 0x180, RZ, 0xc0, !PT ;  /* 0x0000018016037812 */ /* 0x000fe400078ec0ff */
[----:B------:R-:W-:Y:S02]  /*8f20*/  LOP3.LUT R8, R9, 0x80, RZ, 0xc0, !PT ;  /* 0x0000008009087812 */ /* 0x000fe400078ec0ff */
[----:B------:R-:W-:Y:S01]  /*8f30*/  LOP3.LUT R28, R28, 0x600, RZ, 0xc0, !PT ;  /* 0x000006001c1c7812 */ /* 0x000fe200078ec0ff */
[----:B-1----:R-:W-:Y:S01]  /*8f40*/  IMAD.SHL.U32 R7, R27, 0x4, RZ ;  /* 0x000000041b077824 */ /* 0x002fe200078e00ff */
[----:B------:R-:W-:Y:S01]  /*8f50*/  LOP3.LUT R0, R3, 0x30, R0, 0xf8, !PT ;  /* 0x0000003003007812 */ /* 0x000fe200078ef800 */
[----:B------:R-:W-:Y:S01]  /*8f60*/  IMAD.SHL.U32 R3, R27, 0x8, RZ ;  /* 0x000000081b037824 */ /* 0x000fe200078e00ff */
[----:B------:R-:W-:-:S02]  /*8f70*/  LOP3.LUT R8, R8, 0x10, R27, 0xf8, !PT ;  /* 0x0000001008087812 */ /* 0x000fc400078ef81b */
[----:B------:R-:W-:Y:S02]  /*8f80*/  LOP3.LUT R6, R28, 0x60, R9, 0xf8, !PT ;  /* 0x000000601c067812 */ /* 0x000fe400078ef809 */
[----:B------:R-:W-:Y:S02]  /*8f90*/  LOP3.LUT R3, R0, 0x30, R3, 0x78, !PT ;  /* 0x0000003000037812 */ /* 0x000fe400078e7803 */
[----:B------:R-:W-:Y:S02]  /*8fa0*/  LOP3.LUT R8, R8, 0x10, R7, 0x78, !PT ;  /* 0x0000001008087812 */ /* 0x000fe400078e7807 */
[----:B0-----:R-:W-:Y:S02]  /*8fb0*/  ISETP.NE.U32.AND P0, PT, R4, RZ, PT ;  /* 0x000000ff0400720c */ /* 0x001fe40003f05070 */
[----:B------:R-:W-:Y:S02]  /*8fc0*/  LOP3.LUT R17, R6, 0x100, R9, 0xf8, !PT ;  /* 0x0000010006117812 */ /* 0x000fe400078ef809 */
[----:B------:R-:W-:-:S02]  /*8fd0*/  ISETP.NE.AND.EX P1, PT, R5, RZ, PT, P0 ;  /* 0x000000ff0500720c */ /* 0x000fc40003f25300 */
[----:B------:R-:W-:Y:S02]  /*8fe0*/  LOP3.LUT R24, R24, 0xfffffffe, RZ, 0xc0, !PT ;  /* 0xfffffffe18187812 */ /* 0x000fe400078ec0ff */
[----:B------:R-:W-:Y:S02]  /*8ff0*/  LOP3.LUT R22, R3, 0x640, R22, 0xf8, !PT ;  /* 0x0000064003167812 */ /* 0x000fe400078ef816 */
[----:B------:R-:W-:Y:S02]  /*9000*/  LOP3.LUT R17, R17, R8, RZ, 0xfc, !PT ;  /* 0x0000000811117212 */ /* 0x000fe400078efcff */
[----:B------:R-:W-:-:S05]  /*9010*/  SHF.R.U32.HI R29, RZ, 0x3, R27 ;  /* 0x00000003ff1d7819 */ /* 0x000fca000001161b */
[----:B------:R-:W-:Y:S02]  /*9020*/  @P1 LOP3.LUT R24, R24, 0x1, RZ, 0xfc, !PT ;  /* 0x0000000118181812 */ /* 0x000fe400078efcff */
[----:B--2---:R-:W-:Y:S02]  /*9030*/  SHF.R.S32.HI R18, RZ, 0x1f, R23 ;  /* 0x0000001fff127819 */ /* 0x004fe40000011417 */
[----:B------:R-:W-:Y:S01]  /*9040*/  SEL R19, R23, RZ, !P1 ;  /* 0x000000ff17137207 */ /* 0x000fe20004800000 */
[----:B------:R-:W-:Y:S06]  /*9050*/  BRA.DIV UR4, `(.L_x_11117) ;  /* 0x0000002204f87947 */ /* 0x000fec000b800000 */
[----:B------:R0:W1:Y:S02]  /*9060*/  SHFL.IDX PT, R14, R2, RZ, 0x1f ;  /* 0x00001fff020e7589 */ /* 0x00006400000e0000 */
.L_x_11166:
        /* <DEDUP_REMOVED lines=10> */
.L_x_11169:
[----:B------:R-:W-:Y:S05]  /*9110*/  @!P6 BRA `(.L_x_11118) ;  /* 0x00000004000ce947 */ /* 0x000fea0003800000 */
[----:B------:R-:W-:Y:S02]  /*9120*/  IMAD.MOV.U32 R0, RZ, RZ, 0x1 ;  /* 0x00000001ff007424 */ /* 0x000fe400078e00ff */
[----:B------:R-:W-:-:S03]  /*9130*/  IMAD.MOV.U32 R19, RZ, RZ, R23 ;  /* 0x000000ffff137224 */ /* 0x000fc600078e0017 */
[----:B------:R-:W-:Y:S01]  /*9140*/  SHF.L.U32 R0, R0, 0x1f, RZ ;  /* 0x0000001f00007819 */ /* 0x000fe200000006ff */
        /* <DEDUP_REMOVED lines=19> */
.L_x_11120:
[----:B------:R-:W2:Y:S01]  /*9280*/  SYNCS.PHASECHK.TRANS64.TRYWAIT P0, [UR38+0x12480], R0 ;  /* 0x01248000ff0075a7 */ /* 0x000ea20008000166 */
[----:B------:R-:W-:Y:S01]  /*9290*/  ISETP.NE.AND P1, PT, R16, RZ, PT ;  /* 0x000000ff1000720c */ /* 0x000fe20003f25270 */
[----:B--2---:R-:W-:-:S12]  /*92a0*/  @!P0 BRA `(.L_x_11121) ;  /* 0x0000002000a48947 */ /* 0x004fd80003800000 */
.L_x_11170:
[----:B------:R-:W-:Y:S05]  /*92b0*/  @P1 BRA `(.L_x_11122) ;  /* 0x0000000000141947 */ /* 0x000fea0003800000 */
[----:B------:R-:W-:Y:S01]  /*92c0*/  LOP3.LUT P0, RZ, R27, 0x1f, RZ, 0xc0, !PT ;  /* 0x0000001f1bff7812 */ /* 0x000fe2000780c0ff */
[----:B-1----:R-:W-:-:S04]  /*92d0*/  IMAD.MOV.U32 R4, RZ, RZ, 0x2800 ;  /* 0x00002800ff047424 */ /* 0x002fc800078e00ff */
[----:B------:R2:W-:Y:S08]  /*92e0*/  SYNCS.ARRIVE.TRANS64 RZ, [UR38+0x12470], R4 ;  /* 0x01247004ffff79a7 */ /* 0x0005f00008000026 */
[----:B--2---:R-:W-:Y:S05]  /*92f0*/  @!P0 BRA `(.L_x_11122) ;  /* 0x0000000000048947 */ /* 0x004fea0003800000 */
[----:B------:R-:W-:Y:S01]  /*9300*/  BPT.TRAP 0x1 ;  /* 0x000000040000795c */ /* 0x000fe20000300000 */
.L_x_11122:
        /* <DEDUP_REMOVED lines=15> */
.L_x_11171:
[----:B------:R-:W-:Y:S05]  /*9400*/  @P1 BRA `(.L_x_11124) ;  /* 0x0000000000141947 */ /* 0x000fea0003800000 */
[----:B------:R-:W-:Y:S01]  /*9410*/  LOP3.LUT P0, RZ, R27, 0x1f, RZ, 0xc0, !PT ;  /* 0x0000001f1bff7812 */ /* 0x000fe2000780c0ff */
[----:B-1----:R-:W-:-:S04]  /*9420*/  IMAD.MOV.U32 R0, RZ, RZ, 0x2800 ;  /* 0x00002800ff007424 */ /* 0x002fc800078e00ff */
[----:B------:R2:W-:Y:S08]  /*9430*/  SYNCS.ARRIVE.TRANS64 RZ, [UR38+0x12430], R0 ;  /* 0x01243000ffff79a7 */ /* 0x0005f00008000026 */
[----:B--2---:R-:W-:Y:S05]  /*9440*/  @!P0 BRA `(.L_x_11124) ;  /* 0x0000000000048947 */ /* 0x004fea0003800000 */
[----:B------:R-:W-:Y:S01]  /*9450*/  BPT.TRAP 0x1 ;  /* 0x000000040000795c */ /* 0x000fe20000300000 */
.L_x_11124:
        /* <DEDUP_REMOVED lines=14> */
[----:B--2---:R-:W-:-:S07]  /*9540*/  @P0 LOP3.LUT R24, R24, 0x2, RZ, 0xfc, !PT ;  /* 0x0000000218180812 */ /* 0x004fce00078efcff */
.L_x_11118:
        /* <DEDUP_REMOVED lines=28> */
.L_x_11125:
[----:B-1----:R-:W1:Y:S01]  /*9710*/  LDC R0, c[0x0][0x448] ;  /* 0x00011200ff007b82 */ /* 0x002e620000000800 */
[----:B------:R-:W-:Y:S01]  /*9720*/  IMAD.SHL.U32 R3, R27, 0x10, RZ ;  /* 0x000000101b037824 */ /* 0x000fe200078e00ff */
[----:B------:R-:W-:Y:S01]  /*9730*/  UMOV UR46, UR44 ;  /* 0x0000002c002e7c82 */ /* 0x000fe20008000000 */
[C---:B------:R-:W-:Y:S01]  /*9740*/  IMAD.SHL.U32 R4, R29.reuse, 0x80, RZ ;  /* 0x000000801d047824 */ /* 0x040fe200078e00ff */
[----:B------:R-:W-:Y:S01]  /*9750*/  ULDC.64 UR4, c[0x0][0x2d0] ;  /* 0x0000b40000047ab9 */ /* 0x000fe20000000a00 */
[----:B------:R-:W-:Y:S01]  /*9760*/  IMAD.SHL.U32 R29, R29, 0x10, RZ ;  /* 0x000000101d1d7824 */ /* 0x000fe200078e00ff */
[----:B------:R-:W-:Y:S01]  /*9770*/  LOP3.LUT R3, R3, 0x30, RZ, 0xe2, !PT ;  /* 0x0000003003037812 */ /* 0x000fe200078ee2ff */
[----:B------:R-:W-:Y:S01]  /*9780*/  IMAD.SHL.U32 R20, R27, 0x20, RZ ;  /* 0x000000201b147824 */ /* 0x000fe200078e00ff */
[----:B------:R-:W-:Y:S01]  /*9790*/  ULDC.64 UR6, c[0x0][0x2c8] ;  /* 0x0000b20000067ab9 */ /* 0x000fe20000000a00 */
[----:B------:R-:W-:Y:S01]  /*97a0*/  ULDC.64 UR8, c[0x0][0x280] ;  /* 0x0000a00000087ab9 */ /* 0x000fe20000000a00 */
[----:B------:R-:W-:-:S02]  /*97b0*/  LOP3.LUT R4, R3, 0x180, R4, 0xf8, !PT ;  /* 0x0000018003047812 */ /* 0x000fc400078ef804 */
[----:B------:R-:W-:Y:S02]  /*97c0*/  LOP3.LUT R20, R20, 0x60, RZ, 0xc0, !PT ;  /* 0x0000006014147812 */ /* 0x000fe400078ec0ff */
[----:B------:R-:W-:Y:S01]  /*97d0*/  LOP3.LUT R29, R4, 0x30, R29, 0x78, !PT ;  /* 0x00000030041d7812 */ /* 0x000fe200078e781d */
[----:B------:R-:W-:-:S05]  /*97e0*/  IMAD.SHL.U32 R4, R27, 0x10, RZ ;  /* 0x000000101b047824 */ /* 0x000fca00078e00ff */
[----:B------:R-:W-:Y:S02]  /*97f0*/  LOP3.LUT R5, R4, 0x40, RZ, 0xc0, !PT ;  /* 0x0000004004057812 */ /* 0x000fe400078ec0ff */
[----:B------:R-:W-:Y:S02]  /*9800*/  LEA.HI R4, R16, R20, RZ, 0x1e ;  /* 0x0000001410047211 */ /* 0x000fe400078ff0ff */
[----:B-1----:R-:W-:Y:S02]  /*9810*/  ISETP.NE.AND P0, PT, R0, 0x1, PT ;  /* 0x000000010000780c */ /* 0x002fe40003f05270 */
[----:B------:R-:W-:Y:S01]  /*9820*/  IADD3 R28, R29, R5, R28 ;  /* 0x000000051d1c7210 */ /* 0x000fe20007ffe01c */
[----:B------:R-:W-:Y:S01]  /*9830*/  IMAD R13, R25, 0xc0, R4 ;  /* 0x000000c0190d7824 */ /* 0x000fe200078e0204 */
[----:B------:R-:W-:Y:S01]  /*9840*/  SHF.R.S32.HI R20, RZ, 0x1f, R26 ;  /* 0x0000001fff147819 */ /* 0x000fe2000001141a */
[----:B------:R-:W1:Y:S02]  /*9850*/  LDC.64 R4, c[0x0][0x2e0] ;  /* 0x0000b800ff047b82 */ /* 0x000e640000000a00 */
[----:B------:R-:W-:-:S02]  /*9860*/  VIADD R9, R13, 0x80 ;  /* 0x000000800d097836 */ /* 0x000fc40000000000 */
[----:B------:R-:W-:-:S04]  /*9870*/  IMAD.MOV.U32 R11, RZ, RZ, R13 ;  /* 0x000000ffff0b7224 */ /* 0x000fc800078e000d */
[----:B------:R-:W2:Y:S08]  /*9880*/  @P0 LDC R6, c[0x0][0x44c] ;  /* 0x00011300ff060b82 */ /* 0x000eb00000000800 */
[----:B------:R-:W3:Y:S08]  /*9890*/  @P0 LDC R7, c[0x0][0x450] ;  /* 0x00011400ff070b82 */ /* 0x000ef00000000800 */
[----:B------:R-:W4:Y:S08]  /*98a0*/  @P0 LDC R8, c[0x0][0x44c] ;  /* 0x00011300ff080b82 */ /* 0x000f300000000800 */
[----:B------:R-:W5:Y:S01]  /*98b0*/  @P0 LDC R15, c[0x0][0x450] ;  /* 0x00011400ff0f0b82 */ /* 0x000f620000000800 */
[----:B--2---:R-:W-:-:S05]  /*98c0*/  @P0 IMAD.HI.U32 R6, R13, R6, RZ ;  /* 0x000000060d060227 */ /* 0x004fca00078e00ff */
[----:B---3--:R-:W-:Y:S01]  /*98d0*/  @P0 SHF.R.U32.HI R11, RZ, R7, R6 ;  /* 0x00000007ff0b0219 */ /* 0x008fe20000011606 */
[----:B----4-:R-:W-:-:S04]  /*98e0*/  @P0 IMAD.HI.U32 R6, R9, R8, RZ ;  /* 0x0000000809060227 */ /* 0x010fc800078e00ff */
[----:B------:R-:W-:Y:S01]  /*98f0*/  IMAD.MOV.U32 R8, RZ, RZ, R9 ;  /* 0x000000ffff087224 */ /* 0x000fe200078e0009 */
[----:B-----5:R-:W-:Y:S01]  /*9900*/  @P0 SHF.R.U32.HI R8, RZ, R15, R6 ;  /* 0x0000000fff080219 */ /* 0x020fe20000011606 */
[----:B-1----:R-:W-:-:S04]  /*9910*/  IMAD R6, R20, R4, RZ ;  /* 0x0000000414067224 */ /* 0x002fc800078e02ff */
[C---:B------:R-:W-:Y:S02]  /*9920*/  IMAD R7, R26.reuse, R5, R6 ;  /* 0x000000051a077224 */ /* 0x040fe400078e0206 */
[----:B------:R-:W-:-:S04]  /*9930*/  IMAD.WIDE.U32 R4, R26, R4, UR46 ;  /* 0x0000002e1a047e25 */ /* 0x000fc8000f8e0004 */
[----:B------:R-:W-:Y:S01]  /*9940*/  IMAD.MOV.U32 R6, RZ, RZ, R4 ;  /* 0x000000ffff067224 */ /* 0x000fe200078e0004 */
[----:B------:R-:W-:Y:S01]  /*9950*/  SHF.R.S32.HI R4, RZ, 0x1f, R11 ;  /* 0x0000001fff047819 */ /* 0x000fe2000001140b */
[----:B------:R-:W-:Y:S02]  /*9960*/  IMAD.IADD R7, R5, 0x1, R7 ;  /* 0x0000000105077824 */ /* 0x000fe400078e0207 */
[----:B------:R-:W-:Y:S02]  /*9970*/  IMAD.MOV R5, RZ, RZ, -R11 ;  /* 0x000000ffff057224 */ /* 0x000fe400078e0a0b */
[----:B------:R-:W-:Y:S02]  /*9980*/  IMAD R4, R4, UR4, RZ ;  /* 0x0000000404047c24 */ /* 0x000fe4000f8e02ff */
[----:B------:R-:W-:Y:S02]  /*9990*/  IMAD R13, R0, R5, R13 ;  /* 0x00000005000d7224 */ /* 0x000fe400078e020d */
[----:B------:R-:W-:-:S02]  /*99a0*/  IMAD R15, R11, UR5, R4 ;  /* 0x000000050b0f7c24 */ /* 0x000fc4000f8e0204 */
[----:B------:R-:W-:Y:S01]  /*99b0*/  IMAD.WIDE.U32 R4, R11, UR4, R6 ;  /* 0x000000040b047c25 */ /* 0x000fe2000f8e0006 */
[----:B------:R-:W-:-:S03]  /*99c0*/  SHF.R.S32.HI R10, RZ, 0x1f, R13 ;  /* 0x0000001fff0a7819 */ /* 0x000fc6000001140d */
[----:B------:R-:W-:Y:S02]  /*99d0*/  IMAD.IADD R5, R5, 0x1, R15 ;  /* 0x0000000105057824 */ /* 0x000fe400078e020f */
[----:B------:R-:W-:Y:S02]  /*99e0*/  IMAD R10, R10, UR6, RZ ;  /* 0x000000060a0a7c24 */ /* 0x000fe4000f8e02ff */
[----:B------:R-:W-:-:S04]  /*99f0*/  IMAD.WIDE.U32 R4, R13, UR6, R4 ;  /* 0x000000060d047c25 */ /* 0x000fc8000f8e0004 */
[----:B------:R-:W-:Y:S01]  /*9a00*/  IMAD R13, R13, UR7, R10 ;  /* 0x000000070d0d7c24 */ /* 0x000fe2000f8e020a */
[----:B------:R-:W-:Y:S01]  /*9a10*/  IADD3 R10, P0, R4, UR8, RZ ;  /* 0x00000008040a7c10 */ /* 0x000fe2000ff1e0ff */
[----:B------:R-:W-:Y:S01]  /*9a20*/  IMAD.WIDE.U32 R6, R8, UR4, R6 ;  /* 0x0000000408067c25 */ /* 0x000fe2000f8e0006 */
[----:B------:R-:W-:Y:S02]  /*9a30*/  SHF.R.S32.HI R4, RZ, 0x1f, R8 ;  /* 0x0000001fff047819 */ /* 0x000fe40000011408 */
[----:B------:R-:W-:-:S03]  /*9a40*/  IADD3.X R20, R5, UR9, R13, P0, !PT ;  /* 0x0000000905147c10 */ /* 0x000fc600087fe40d */
[----:B------:R-:W-:Y:S01]  /*9a50*/  IMAD R5, R4, UR4, RZ ;  /* 0x0000000404057c24 */ /* 0x000fe2000f8e02ff */
[----:B------:R-:W-:Y:S01]  /*9a60*/  ULDC UR4, c[0x0][0x2b8] ;  /* 0x0000ae0000047ab9 */ /* 0x000fe20000000800 */
[----:B------:R-:W-:Y:S01]  /*9a70*/  IMAD.MOV R4, RZ, RZ, -R8 ;  /* 0x000000ffff047224 */ /* 0x000fe200078e0a08 */
[----:B------:R-:W-:Y:S01]  /*9a80*/  ISETP.GE.AND P0, PT, R3, UR4, PT ;  /* 0x0000000403007c0c */ /* 0x000fe2000bf06270 */
[----:B------:R-:W-:Y:S01]  /*9a90*/  IMAD R5, R8, UR5, R5 ;  /* 0x0000000508057c24 */ /* 0x000fe2000f8e0205 */
[----:B------:R-:W-:Y:S01]  /*9aa0*/  UMOV UR4, 0xffffffff ;  /* 0xffffffff00047882 */ /* 0x000fe20000000000 */
[----:B------:R-:W-:Y:S02]  /*9ab0*/  IMAD R9, R0, R4, R9 ;  /* 0x0000000400097224 */ /* 0x000fe400078e0209 */
[----:B------:R-:W-:Y:S02]  /*9ac0*/  IMAD.MOV.U32 R4, RZ, RZ, R6 ;  /* 0x000000ffff047224 */ /* 0x000fe400078e0006 */
[----:B------:R-:W-:Y:S01]  /*9ad0*/  IMAD.IADD R5, R7, 0x1, R5 ;  /* 0x0000000107057824 */ /* 0x000fe200078e0205 */
[----:B------:R-:W-:Y:S01]  /*9ae0*/  SHF.R.S32.HI R6, RZ, 0x1f, R9 ;  /* 0x0000001fff067819 */ /* 0x000fe20000011409 */
[----:B------:R-:W-:-:S04]  /*9af0*/  IMAD.WIDE.U32 R4, R9, UR6, R4 ;  /* 0x0000000609047c25 */ /* 0x000fc8000f8e0004 */
[----:B------:R-:W-:-:S04]  /*9b00*/  IMAD R6, R6, UR6, RZ ;  /* 0x0000000606067c24 */ /* 0x000fc8000f8e02ff */
[----:B------:R-:W-:Y:S01]  /*9b10*/  IMAD R7, R9, UR7, R6 ;  /* 0x0000000709077c24 */ /* 0x000fe2000f8e0206 */
[----:B------:R-:W-:Y:S02]  /*9b20*/  IADD3 R6, P1, R4, UR8, RZ ;  /* 0x0000000804067c10 */ /* 0x000fe4000ff3e0ff */
[----:B------:R-:W-:Y:S02]  /*9b30*/  SHF.R.U32.HI R4, RZ, 0x2, R16 ;  /* 0x00000002ff047819 */ /* 0x000fe40000011610 */
[----:B------:R-:W-:Y:S01]  /*9b40*/  IADD3.X R7, R5, UR9, R7, P1, !PT ;  /* 0x0000000905077c10 */ /* 0x000fe20008ffe407 */
[----:B------:R-:W-:Y:S08]  /*9b50*/  BRA.DIV UR4, `(.L_x_11126) ;  /* 0x0000001a04a87947 */ /* 0x000ff0000b800000 */
[----:B------:R-:W1:Y:S01]  /*9b60*/  SHFL.IDX PT, R14, R10, RZ, 0x1c1f ;  /* 0x001c1fff0a0e7589 */ /* 0x000e6200000e0000 */
[----:B------:R-:W-:Y:S01]  /*9b70*/  IMAD R25, R25, 0xc0, R4 ;  /* 0x000000c019197824 */ /* 0x000fe200078e0204 */
[----:B------:R-:W-:Y:S02]  /*9b80*/  ULDC UR4, c[0x0][0x288] ;  /* 0x0000a20000047ab9 */ /* 0x000fe40000000800 */
[----:B------:R-:W2:Y:S01]  /*9b90*/  SHFL.IDX PT, R4, R20, RZ, 0x1c1f ;  /* 0x001c1fff14047589 */ /* 0x000ea200000e0000 */
[----:B------:R-:W-:Y:S02]  /*9ba0*/  IMAD R0, R0, UR4, RZ ;  /* 0x0000000400007c24 */ /* 0x000fe4000f8e02ff */
[C---:B------:R-:W-:Y:S01]  /*9bb0*/  VIADD R11, R25.reuse, 0x20 ;  /* 0x00000020190b7836 */ /* 0x040fe20000000000 */
[----:B------:R-:W-:Y:S02]  /*9bc0*/  SHFL.IDX PT, R21, R20, 0x1, 0x1c1f ;  /* 0x003c1f0014157f89 */ /* 0x000fe400000e0000 */
[----:B------:R-:W-:-:S02]  /*9bd0*/  ISETP.GE.AND P1, PT, R25, R0, PT ;  /* 0x000000001900720c */ /* 0x000fc40003f26270 */
[----:B------:R-:W-:Y:S04]  /*9be0*/  SHFL.IDX PT, R26, R10, 0x2, 0x1c1f ;  /* 0x005c1f000a1a7f89 */ /* 0x000fe800000e0000 */
[----:B------:R-:W-:Y:S04]  /*9bf0*/  SHFL.IDX PT, R8, R20, 0x2, 0x1c1f ;  /* 0x005c1f0014087f89 */ /* 0x000fe800000e0000 */
[----:B------:R-:W-:Y:S03]  /*9c00*/  SHFL.IDX PT, R20, R20, 0x3, 0x1c1f ;  /* 0x007c1f0014147f89 */ /* 0x000fe600000e0000 */
[----:B------:R-:W-:Y:S01]  /*9c10*/  @!P1 VIADD R9, R28, UR38 ;  /* 0x000000261c099c36 */ /* 0x000fe20008000000 */
[----:B-1----:R-:W-:-:S05]  /*9c20*/  @!P1 IADD3 R14, P2, R3, R14, RZ ;  /* 0x0000000e030e9210 */ /* 0x002fca0007f5e0ff */
[----:B--2---:R-:W-:Y:S02]  /*9c30*/  @!P1 IMAD.X R5, RZ, RZ, R4, P2 ;  /* 0x000000ffff059224 */ /* 0x004fe400010e0604 */
[----:B------:R-:W-:Y:S02]  /*9c40*/  @!P1 IMAD.MOV.U32 R4, RZ, RZ, R14 ;  /* 0x000000ffff049224 */ /* 0x000fe400078e000e */
[----:B------:R-:W1:Y:S04]  /*9c50*/  SHFL.IDX PT, R14, R10, 0x1, 0x1c1f ;  /* 0x003c1f000a0e7f89 */ /* 0x000e6800000e0000 */
[----:B------:R2:W-:Y:S01]  /*9c60*/  @!P1 LDGSTS.E.BYPASS.LTC128B.128 [R9+0xa200], desc[UR42][R4.64], !P0 ;  /* 0x0a20000004099fae */ /* 0x0005e2000c101d6a */
[----:B------:R-:W-:Y:S01]  /*9c70*/  ISETP.GE.AND P1, PT, R11, R0, PT ;  /* 0x000000000b00720c */ /* 0x000fe20003f26270 */
[----:B------:R-:W-:-:S05]  /*9c80*/  VIADD R11, R25, 0x40 ;  /* 0x00000040190b7836 */ /* 0x000fca0000000000 */
[----:B------:R-:W-:Y:S01]  /*9c90*/  ISETP.GE.AND P2, PT, R11, R0, PT ;  /* 0x000000000b00720c */ /* 0x000fe20003f46270 */
[----:B------:R-:W-:-:S06]  /*9ca0*/  VIADD R11, R25, 0x60 ;  /* 0x00000060190b7836 */ /* 0x000fcc0000000000 */
[C---:B--2---:R-:W-:Y:S01]  /*9cb0*/  @!P1 VIADD R9, R28.reuse, UR38 ;  /* 0x000000261c099c36 */ /* 0x044fe20008000000 */
[----:B-1----:R-:W-:Y:S02]  /*9cc0*/  @!P1 IADD3 R4, P3, R3, R14, RZ ;  /* 0x0000000e03049210 */ /* 0x002fe40007f7e0ff */
[----:B------:R-:W1:Y:S03]  /*9cd0*/  SHFL.IDX PT, R14, R10, 0x3, 0x1c1f ;  /* 0x007c1f000a0e7f89 */ /* 0x000e6600000e0000 */
[----:B------:R-:W-:Y:S02]  /*9ce0*/  @!P1 IMAD.X R5, RZ, RZ, R21, P3 ;  /* 0x000000ffff059224 */ /* 0x000fe400018e0615 */
[----:B------:R-:W-:-:S03]  /*9cf0*/  @!P2 VIADD R21, R28, UR38 ;  /* 0x000000261c15ac36 */ /* 0x000fc60008000000 */
[----:B------:R2:W-:Y:S02]  /*9d00*/  @!P1 LDGSTS.E.BYPASS.LTC128B.128 [R9+0xaa00], desc[UR42][R4.64], !P0 ;  /* 0x0aa0000004099fae */ /* 0x0005e4000c101d6a */
[----:B--2---:R-:W-:Y:S01]  /*9d10*/  @!P2 IADD3 R4, P1, R3, R26, RZ ;  /* 0x0000001a0304a210 */ /* 0x004fe20007f3e0ff */
[----:B------:R-:W-:Y:S01]  /*9d20*/  VIADD R9, R25, 0x80 ;  /* 0x0000008019097836 */ /* 0x000fe20000000000 */
[----:B------:R-:W2:Y:S03]  /*9d30*/  SHFL.IDX PT, R26, R6, RZ, 0x1c1f ;  /* 0x001c1fff061a7589 */ /* 0x000ea600000e0000 */
[----:B------:R-:W-:Y:S01]  /*9d40*/  @!P2 IMAD.X R5, RZ, RZ, R8, P1 ;  /* 0x000000ffff05a224 */ /* 0x000fe200008e0608 */
[-C--:B------:R-:W-:Y:S01]  /*9d50*/  ISETP.GE.AND P1, PT, R11, R0.reuse, PT ;  /* 0x000000000b00720c */ /* 0x080fe20003f26270 */
[----:B------:R-:W3:Y:S04]  /*9d60*/  SHFL.IDX PT, R8, R7, RZ, 0x1c1f ;  /* 0x001c1fff07087589 */ /* 0x000ee800000e0000 */
[----:B------:R1:W-:Y:S01]  /*9d70*/  @!P2 LDGSTS.E.BYPASS.LTC128B.128 [R21+0xb200], desc[UR42][R4.64], !P0 ;  /* 0x0b2000000415afae */ /* 0x0003e2000c101d6a */
[----:B------:R-:W-:-:S03]  /*9d80*/  ISETP.GE.AND P2, PT, R9, R0, PT ;  /* 0x000000000900720c */ /* 0x000fc60003f46270 */
[----:B------:R-:W4:Y:S04]  /*9d90*/  SHFL.IDX PT, R7, R7, 0x1, 0x1c1f ;  /* 0x003c1f0007077f89 */ /* 0x000f2800000e0000 */
[----:B------:R-:W-:Y:S01]  /*9da0*/  @!P1 VIADD R9, R28, UR38 ;  /* 0x000000261c099c36 */ /* 0x000fe20008000000 */
[----:B-1----:R-:W-:-:S05]  /*9db0*/  @!P1 IADD3 R4, P3, R3, R14, RZ ;  /* 0x0000000e03049210 */ /* 0x002fca0007f7e0ff */
[----:B------:R-:W-:Y:S01]  /*9dc0*/  @!P2 VIADD R21, R28, UR38 ;  /* 0x000000261c15ac36 */ /* 0x000fe20008000000 */
[----:B------:R1:W0:Y:S01]  /*9dd0*/  SHFL.IDX PT, R14, R6, 0x1, 0x1c1f ;  /* 0x003c1f00060e7f89 */ /* 0x00022200000e0000 */
[----:B------:R-:W-:-:S05]  /*9de0*/  @!P1 IMAD.X R5, RZ, RZ, R20, P3 ;  /* 0x000000ffff059224 */ /* 0x000fca00018e0614 */
[----:B------:R2:W-:Y:S02]  /*9df0*/  @!P1 LDGSTS.E.BYPASS.LTC128B.128 [R9+0xba00], desc[UR42][R4.64], !P0 ;  /* 0x0ba0000004099fae */ /* 0x0005e4000c101d6a */
[----:B--2---:R-:W-:-:S05]  /*9e00*/  @!P2 IADD3 R4, P1, R3, R26, RZ ;  /* 0x0000001a0304a210 */ /* 0x004fca0007f3e0ff */
[----:B---3--:R-:W-:-:S05]  /*9e10*/  @!P2 IMAD.X R5, RZ, RZ, R8, P1 ;  /* 0x000000ffff05a224 */ /* 0x008fca00008e0608 */
[----:B0---4-:R1:W-:Y:S03]  /*9e20*/  @!P2 LDGSTS.E.BYPASS.LTC128B.128 [R21+0xc200], desc[UR42][R4.64], !P0 ;  /* 0x0c2000000415afae */ /* 0x0113e6000c101d6a */
.L_x_11184:
[----:B------:R-:W-:-:S05]  /*9e30*/  VIADD R25, R25, 0xa0 ;  /* 0x000000a019197836 */ /* 0x000fca0000000000 */
[----:B------:R-:W-:Y:S01]  /*9e40*/  ISETP.GE.AND P1, PT, R25, R0, PT ;  /* 0x000000001900720c */ /* 0x000fe20003f26270 */
[----:B------:R-:W-:-:S05]  /*9e50*/  IMAD.MOV.U32 R0, RZ, RZ, 0x1 ;  /* 0x00000001ff007424 */ /* 0x000fca00078e00ff */
[----:B------:R-:W-:-:S07]  /*9e60*/  SHF.L.U32 R0, R0, 0x1f, RZ ;  /* 0x0000001f00007819 */ /* 0x000fce00000006ff */
[----:B-1----:R-:W-:Y:S01]  /*9e70*/  @!P1 IADD3 R4, P2, R3, R14, RZ ;  /* 0x0000000e03049210 */ /* 0x002fe20007f5e0ff */
        /* <DEDUP_REMOVED lines=11> */
[----:B------:R-:W1:Y:S02]  /*9f30*/  SYNCS.PHASECHK.TRANS64.TRYWAIT P0, [UR38+0x12420], R0 ;  /* 0x01242000ff0075a7 */ /* 0x000e640008000166 */
[----:B01----:R-:W-:Y:S05]  /*9f40*/  @!P0 BRA `(.L_x_11127) ;  /* 0x0000001c00708947 */ /* 0x003fea0003800000 */
.L_x_11185:
[----:B------:R-:W-:-:S04]  /*9f50*/  UIADD3 UR4, UR39, -0x2, URZ ;  /* 0xfffffffe27047890 */ /* 0x000fc8000fffe03f */
[----:B------:R-:W-:-:S06]  /*9f60*/  UISETP.GE.AND UP0, UPT, UR4, UR41, UPT ;  /* 0x000000290400728c */ /* 0x000fcc000bf06270 */
[----:B------:R-:W-:-:S13]  /*9f70*/  PLOP3.LUT P0, PT, PT, PT, UP0, 0x80, 0x0 ;  /* 0x000000000000781c */ /* 0x000fda0003f0f008 */
[----:B------:R-:W-:Y:S05]  /*9f80*/  @!P0 BRA `(.L_x_11128) ;  /* 0x0000000800b88947 */ /* 0x000fea0003800000 */
[----:B------:R-:W-:Y:S01]  /*9f90*/  IMAD.U32 R12, RZ, RZ, UR40 ;  /* 0x00000028ff0c7e24 */ /* 0x000fe2000f8e00ff */
[----:B------:R-:W-:Y:S01]  /*9fa0*/  LOP3.LUT R13, R27, 0x1f, RZ, 0xc0, !PT ;  /* 0x0000001f1b0d7812 */ /* 0x000fe200078ec0ff */
[----:B------:R-:W-:Y:S02]  /*9fb0*/  IMAD.U32 R14, RZ, RZ, UR40 ;  /* 0x00000028ff0e7e24 */ /* 0x000fe4000f8e00ff */
[----:B------:R-:W-:Y:S01]  /*9fc0*/  IMAD.U32 R15, RZ, RZ, UR4 ;  /* 0x00000004ff0f7e24 */ /* 0x000fe2000f8e00ff */
[----:B------:R-:W-:Y:S01]  /*9fd0*/  LOP3.LUT R12, R12, 0x1, RZ, 0xfc, !PT ;  /* 0x000000010c0c7812 */ /* 0x000fe200078efcff */
[----:B------:R-:W-:Y:S01]  /*9fe0*/  IMAD.MOV.U32 R8, RZ, RZ, 0x1 ;  /* 0x00000001ff087424 */ /* 0x000fe200078e00ff */
[----:B------:R-:W-:Y:S01]  /*9ff0*/  LOP3.LUT R14, R14, 0x2, RZ, 0xfc, !PT ;  /* 0x000000020e0e7812 */ /* 0x000fe200078efcff */
[----:B------:R-:W-:-:S07]  /*a000*/  IMAD.MOV.U32 R9, RZ, RZ, RZ ;  /* 0x000000ffff097224 */ /* 0x000fce00078e00ff */
.L_x_11145:
[----:B------:R-:W-:Y:S01]  /*a010*/  LOP3.LUT P1, RZ, R24, 0x2, RZ, 0xc0, !PT ;  /* 0x0000000218ff7812 */ /* 0x000fe2000782c0ff */
[----:B0-----:R-:W-:Y:S01]  /*a020*/  VIADD R3, R9, 0x1 ;  /* 0x0000000109037836 */ /* 0x001fe20000000000 */
        /* <DEDUP_REMOVED lines=28> */
.L_x_11131:
[----:B0-----:R-:W-:Y:S02]  /*a1f0*/  LEA R7, R3, UR38, 0x3 ;  /* 0x0000002603077c11 */ /* 0x001fe4000f8e18ff */
[----:B------:R-:W-:Y:S02]  /*a200*/  SHF.L.U32 R4, R0, 0x1f, RZ ;  /* 0x0000001f00047819 */ /* 0x000fe400000006ff */
[----:B------:R-:W-:Y:S02]  /*a210*/  ISETP.NE.AND P1, PT, R16, RZ, PT ;  /* 0x000000ff1000720c */ /* 0x000fe40003f25270 */
[----:B------:R-:W0:Y:S02]  /*a220*/  SYNCS.PHASECHK.TRANS64.TRYWAIT P0, [R7+URZ+0x12480], R4 ;  /* 0x01248004070075a7 */ /* 0x000e24000800017f */
[----:B0-----:R-:W-:Y:S09]  /*a230*/  @!P0 BRA `(.L_x_11132) ;  /* 0x0000001800cc8947 */ /* 0x001ff20003800000 */
.L_x_11186:
[----:B------:R-:W-:Y:S04]  /*a240*/  BSSY B1, `(.L_x_11133) ;  /* 0x0000007000017945 */ /* 0x000fe80003800000 */
[----:B------:R-:W-:Y:S05]  /*a250*/  @P1 BRA `(.L_x_11134) ;  /* 0x0000000000141947 */ /* 0x000fea0003800000 */
[----:B------:R-:W-:Y:S01]  /*a260*/  ISETP.NE.AND P0, PT, R13, RZ, PT ;  /* 0x000000ff0d00720c */ /* 0x000fe20003f05270 */
[----:B------:R-:W-:-:S04]  /*a270*/  IMAD.MOV.U32 R6, RZ, RZ, 0x2800 ;  /* 0x00002800ff067424 */ /* 0x000fc800078e00ff */
[----:B------:R1:W-:Y:S08]  /*a280*/  SYNCS.ARRIVE.TRANS64 RZ, [R7+URZ+0x12470], R6 ;  /* 0x0124700607ff79a7 */ /* 0x0003f0000800003f */
[----:B------:R-:W-:Y:S05]  /*a290*/  @!P0 BRA `(.L_x_11134) ;  /* 0x0000000000048947 */ /* 0x000fea0003800000 */
[----:B------:R-:W-:Y:S01]  /*a2a0*/  BPT.TRAP 0x1 ;  /* 0x000000040000795c */ /* 0x000fe20000300000 */
.L_x_11134:
[----:B------:R-:W-:Y:S05]  /*a2b0*/  BSYNC B1 ;  /* 0x0000000000017941 */ /* 0x000fea0003800000 */
.L_x_11133:
[----:B-1----:R-:W-:Y:S01]  /*a2c0*/  IMAD.U32 R6, RZ, RZ, UR38 ;  /* 0x00000026ff067e24 */ /* 0x002fe2000f8e00ff */
        /* <DEDUP_REMOVED lines=15> */
.L_x_11135:
        /* <DEDUP_REMOVED lines=8> */
.L_x_11187:
[----:B------:R-:W-:Y:S01]  /*a440*/  BSSY B1, `(.L_x_11137) ;  /* 0x0000009000017945 */ /* 0x000fe20003800000 */
[----:B01----:R-:W-:Y:S02]  /*a450*/  IMAD.MOV.U32 R4, RZ, RZ, 0x0 ;  /* 0x00000000ff047424 */ /* 0x003fe400078e00ff */
[----:B------:R-:W-:Y:S01]  /*a460*/  IMAD.MOV.U32 R5, RZ, RZ, 0x14f00000 ;  /* 0x14f00000ff057424 */ /* 0x000fe200078e00ff */
[----:B------:R-:W-:Y:S06]  /*a470*/  @P1 BRA `(.L_x_11138) ;  /* 0x0000000000141947 */ /* 0x000fec0003800000 */
[----:B------:R-:W-:Y:S01]  /*a480*/  ISETP.NE.AND P0, PT, R13, RZ, PT ;  /* 0x000000ff0d00720c */ /* 0x000fe20003f05270 */
[----:B------:R-:W-:-:S04]  /*a490*/  IMAD.MOV.U32 R10, RZ, RZ, 0x2800 ;  /* 0x00002800ff0a7424 */ /* 0x000fc800078e00ff */
[----:B------:R0:W-:Y:S08]  /*a4a0*/  SYNCS.ARRIVE.TRANS64 RZ, [R7+URZ+0x12430], R10 ;  /* 0x0124300a07ff79a7 */ /* 0x0001f0000800003f */
[----:B------:R-:W-:Y:S05]  /*a4b0*/  @!P0 BRA `(.L_x_11138) ;  /* 0x0000000000048947 */ /* 0x000fea0003800000 */
[----:B------:R-:W-:Y:S01]  /*a4c0*/  BPT.TRAP 0x1 ;  /* 0x000000040000795c */ /* 0x000fe20000300000 */
.L_x_11138:
[----:B------:R-:W-:Y:S05]  /*a4d0*/  BSYNC B1 ;  /* 0x0000000000017941 */ /* 0x000fea0003800000 */
.L_x_11137:
        /* <DEDUP_REMOVED lines=12> */
.L_x_11139:
[----:B------:R-:W-:-:S13]  /*a5a0*/  @P0 ELECT P1, URZ, PT ;  /* 0x00000000003f082f */ /* 0x000fda0003820000 */
[----:B------:R-:W-:Y:S01]  /*a5b0*/  @P1 R2UR UR13, R19 ;  /* 0x00000000130d12ca */ /* 0x000fe200000e0000 */
[----:B------:R-:W-:Y:S01]  /*a5c0*/  UMOV UR12, UR36 ;  /* 0x00000024000c7c82 */ /* 0x000fe20008000000 */
[----:B------:R-:W-:-:S11]  /*a5d0*/  @P1 PLOP3.LUT P0, PT, P1, PT, PT, 0x8, 0x0 ;  /* 0x000000000000181c */ /* 0x000fd60000f0e170 */
[----:B------:R1:W-:Y:S01]  /*a5e0*/  UTMALDG.4D [UR8], [UR4], desc[UR6] ;  /* 0x00000608040075b4 */ /* 0x0003e20008019000 */
[----:B------:R-:W-:Y:S01]  /*a5f0*/  PLOP3.LUT P1, PT, PT, PT, PT, 0x8, 0x0 ;  /* 0x000000000000781c */ /* 0x000fe20003f2e170 */
[----:B-1----:R-:W-:-:S12]  /*a600*/  @P0 BRA.U.ANY `(.L_x_11139) ;  /* 0xfffffffd00e40947 */ /* 0x002fd8000393ffff */
.L_x_11130:
[----:B------:R-:W-:Y:S05]  /*a610*/  BSYNC B0 ;  /* 0x0000000000007941 */ /* 0x000fea0003800000 */
.L_x_11129:
[----:B------:R-:W-:-:S13]  /*a620*/  ISETP.NE.AND P0, PT, R12, 0x3, PT ;  /* 0x000000030c00780c */ /* 0x000fda0003f05270 */
[----:B------:R-:W-:Y:S05]  /*a630*/  @!P0 BRA `(.L_x_11140) ;  /* 0x0000000000048947 */ /* 0x000fea0003800000 */
[----:B------:R-:W-:Y:S01]  /*a640*/  BPT.TRAP 0x1 ;  /* 0x000000040000795c */ /* 0x000fe20000300000 */
.L_x_11140:
[----:B------:R-:W-:Y:S02]  /*a650*/  LOP3.LUT R5, R8, 0x1, RZ, 0x3c, !PT ;  /* 0x0000000108057812 */ /* 0x000fe400078e3cff */
[----:B------:R-:W-:Y:S02]  /*a660*/  LEA R20, R9, UR38, 0x3 ;  /* 0x0000002609147c11 */ /* 0x000fe4000f8e18ff */
[----:B------:R-:W-:Y:S02]  /*a670*/  SHF.L.U32 R5, R5, 0x1f, RZ ;  /* 0x0000001f05057819 */ /* 0x000fe400000006ff */
[----:B------:R-:W-:Y:S02]  /*a680*/  ISETP.NE.AND P1, PT, R14, 0x3, PT ;  /* 0x000000030e00780c */ /* 0x000fe40003f25270 */
[----:B------:R-:W1:Y:S02]  /*a690*/  SYNCS.PHASECHK.TRANS64.TRYWAIT P0, [R20+URZ+0x12470], R5 ;  /* 0x01247005140075a7 */ /* 0x000e64000800017f */
[----:B-1----:R-:W-:Y:S09]  /*a6a0*/  @!P0 BRA `(.L_x_11141) ;  /* 0x0000001400d88947 */ /* 0x002ff20003800000 */
.L_x_11188:
[----:B------:R-:W-:Y:S05]  /*a6b0*/  @!P1 BRA `(.L_x_11142) ;  /* 0x0000000000049947 */ /* 0x000fea0003800000 */
[----:B------:R-:W-:Y:S01]  /*a6c0*/  BPT.TRAP 0x1 ;  /* 0x000000040000795c */ /* 0x000fe20000300000 */
.L_x_11142:
[----:B-1----:R-:W-:Y:S01]  /*a6d0*/  SHF.L.U32 R5, R8, 0x1f, RZ ;  /* 0x0000001f08057819 */ /* 0x002fe200000006ff */
[----:B0-----:R-:W-:-:S03]  /*a6e0*/  IMAD R10, R9, 0x2800, RZ ;  /* 0x00002800090a7824 */ /* 0x001fc600078e02ff */
[----:B------:R-:W0:Y:S02]  /*a6f0*/  SYNCS.PHASECHK.TRANS64.TRYWAIT P0, [R20+URZ+0x12460], R5 ;  /* 0x01246005140075a7 */ /* 0x000e24000800017f */
[----:B0-----:R-:W-:Y:S05]  /*a700*/  @!P0 BRA `(.L_x_11143) ;  /* 0x0000001400d48947 */ /* 0x001fea0003800000 */
.L_x_11189:
[C---:B------:R-:W-:Y:S01]  /*a710*/  LOP3.LUT R25, R10.reuse, R22, RZ, 0xfc, !PT ;  /* 0x000000160a197212 */ /* 0x040fe200078efcff */
[----:B------:R-:W-:Y:S05]  /*a720*/  WARPSYNC.ALL ;  /* 0x0000000000007948 */ /* 0x000fea0003800000 */
[----:B0-----:R-:W0:Y:S01]  /*a730*/  LDSM.16.MT88.4 R4, [R25+UR38+0x5200] ;  /* 0x005200261904783b */ /* 0x001e220008004200 */
[----:B------:R-:W-:-:S05]  /*a740*/  LOP3.LUT R21, R10, R17, RZ, 0xfc, !PT ;  /* 0x000000110a157212 */ /* 0x000fca00078efcff */
[----:B------:R-:W-:Y:S01]  /*a750*/  VIADD R21, R21, UR38 ;  /* 0x0000002615157c36 */ /* 0x000fe20008000000 */
[C-C-:B0-----:R-:W-:Y:S02]  /*a760*/  PRMT R8, R4.reuse, 0x6420, R5.reuse ;  /* 0x0000642004087816 */ /* 0x141fe40000000005 */
[----:B------:R-:W-:Y:S02]  /*a770*/  PRMT R9, R4, 0x7531, R5 ;  /* 0x0000753104097816 */ /* 0x000fe40000000005 */
[C-C-:B------:R-:W-:Y:S02]  /*a780*/  PRMT R10, R6.reuse, 0x6420, R7.reuse ;  /* 0x00006420060a7816 */ /* 0x140fe40000000007 */
[----:B------:R-:W-:-:S05]  /*a790*/  PRMT R11, R6, 0x7531, R7 ;  /* 0x00007531060b7816 */ /* 0x000fca0000000007 */
[----:B------:R-:W-:Y:S04]  /*a7a0*/  STSM.16.M88.4 [R21+0x200], R8 ;  /* 0x0002000815007844 */ /* 0x000fe80000000200 */
        /* <DEDUP_REMOVED lines=32> */
.L_x_11144:
[----:B-1----:R1:W-:Y:S01]  /*a9b0*/  SYNCS.ARRIVE.TRANS64.A1T0 RZ, [R20+URZ+0x12450], RZ ;  /* 0x012450ff14ff79a7 */ /* 0x0023e2000810003f */
[----:B------:R-:W-:Y:S01]  /*a9c0*/  BAR.SYNC.DEFER_BLOCKING 0x2, 0x80 ;  /* 0x0082000000007b1d */ /* 0x000fe20000010000 */
[----:B------:R-:W-:Y:S01]  /*a9d0*/  ISETP.NE.AND P0, PT, R16, RZ, PT ;  /* 0x000000ff1000720c */ /* 0x000fe20003f05270 */
[----:B0-----:R-:W-:Y:S02]  /*a9e0*/  IMAD.MOV.U32 R9, RZ, RZ, R3 ;  /* 0x000000ffff097224 */ /* 0x001fe400078e0003 */
[----:B------:R-:W-:-:S10]  /*a9f0*/  IMAD.MOV.U32 R8, RZ, RZ, R0 ;  /* 0x000000ffff087224 */ /* 0x000fd400078e0000 */
[----:B------:R-:W-:-:S05]  /*aa00*/  @!P0 VIADD R4, R20, 0x12480 ;  /* 0x0001248014048836 */ /* 0x000fca0000000000 */
[----:B------:R-:W-:-:S04]  /*aa10*/  @!P0 PRMT R4, RZ, 0x654, R4 ;  /* 0x00000654ff048816 */ /* 0x000fc80000000004 */
[----:B------:R1:W-:Y:S01]  /*aa20*/  @!P0 SYNCS.ARRIVE.TRANS64.RED.A1T0 RZ, [R4+URZ], RZ ;  /* 0x000000ff04ff89a7 */ /* 0x0003e2000810043f */
[C---:B------:R-:W-:Y:S01]  /*aa30*/  ISETP.GT.AND P0, PT, R15.reuse, UR41, PT ;  /* 0x000000290f007c0c */ /* 0x040fe2000bf04270 */
[----:B------:R-:W-:-:S12]  /*aa40*/  VIADD R15, R15, 0xffffffff ;  /* 0xffffffff0f0f7836 */ /* 0x000fd80000000000 */
[----:B-1----:R-:W-:Y:S05]  /*aa50*/  @P0 BRA `(.L_x_11145) ;  /* 0xfffffff4006c0947 */ /* 0x002fea000383ffff */
[----:B------:R-:W-:Y:S05]  /*aa60*/  BRA `(.L_x_11146) ;  /* 0x0000000000087947 */ /* 0x000fea0003800000 */
.L_x_11128:
[----:B0-----:R-:W-:Y:S02]  /*aa70*/  IMAD.MOV.U32 R3, RZ, RZ, RZ ;  /* 0x000000ffff037224 */ /* 0x001fe400078e00ff */
[----:B------:R-:W-:-:S07]  /*aa80*/  IMAD.MOV.U32 R0, RZ, RZ, 0x1 ;  /* 0x00000001ff007424 */ /* 0x000fce00078e00ff */
.L_x_11146:
[----:B------:R-:W-:-:S04]  /*aa90*/  ULOP3.LUT UR4, UR40, 0x1, URZ, 0xfc, !UPT ;  /* 0x0000000128047892 */ /* 0x000fc8000f8efc3f */
[----:B------:R-:W-:-:S06]  /*aaa0*/  UISETP.NE.AND UP0, UPT, UR4, 0x3, UPT ;  /* 0x000000030400788c */ /* 0x000fcc000bf05270 */
[----:B------:R-:W-:-:S13]  /*aab0*/  PLOP3.LUT P0, PT, PT, PT, UP0, 0x80, 0x0 ;  /* 0x000000000000781c */ /* 0x000fda0003f0f008 */
[----:B------:R-:W-:Y:S05]  /*aac0*/  @!P0 BRA `(.L_x_11147) ;  /* 0x0000000000048947 */ /* 0x000fea0003800000 */
[----:B------:R-:W-:Y:S01]  /*aad0*/  BPT.TRAP 0x1 ;  /* 0x000000040000795c */ /* 0x000fe20000300000 */
.L_x_11147:
[----:B------:R-:W-:Y:S01]  /*aae0*/  LOP3.LUT R5, R0, 0x1, RZ, 0x3c, !PT ;  /* 0x0000000100057812 */ /* 0x000fe200078e3cff */
[----:B------:R-:W-:Y:S01]  /*aaf0*/  BSSY B0, `(.L_x_11148) ;  /* 0x0000005000007945 */ /* 0x000fe20003800000 */
[----:B------:R-:W-:Y:S02]  /*ab00*/  LEA R12, R3, UR38, 0x3 ;  /* 0x00000026030c7c11 */ /* 0x000fe4000f8e18ff */
[----:B------:R-:W-:-:S04]  /*ab10*/  SHF.L.U32 R5, R5, 0x1f, RZ ;  /* 0x0000001f05057819 */ /* 0x000fc800000006ff */
[----:B------:R-:W0:Y:S02]  /*ab20*/  SYNCS.PHASECHK.TRANS64.TRYWAIT P0, [R12+URZ+0x12470], R5 ;  /* 0x012470050c0075a7 */ /* 0x000e24000800017f */
[----:B0-----:R-:W-:Y:S05]  /*ab30*/  @!P0 BRA `(.L_x_11149) ;  /* 0x0000001000dc8947 */ /* 0x001fea0003800000 */
.L_x_11190:
[----:B------:R-:W-:Y:S05]  /*ab40*/  BSYNC B0 ;  /* 0x0000000000007941 */ /* 0x000fea0003800000 */
.L_x_11148:
[----:B------:R-:W-:-:S06]  /*ab50*/  ULOP3.LUT UR4, UR40, 0x2, URZ, 0xfc, !UPT ;  /* 0x0000000228047892 */ /* 0x000fcc000f8efc3f */
[----:B------:R-:W-:-:S05]  /*ab60*/  IMAD.U32 R4, RZ, RZ, UR4 ;  /* 0x00000004ff047e24 */ /* 0x000fca000f8e00ff */
[----:B------:R-:W-:-:S13]  /*ab70*/  ISETP.NE.AND P1, PT, R4, 0x3, PT ;  /* 0x000000030400780c */ /* 0x000fda0003f25270 */
[----:B------:R-:W-:Y:S05]  /*ab80*/  @!P1 BRA `(.L_x_11150) ;  /* 0x0000000000049947 */ /* 0x000fea0003800000 */
[----:B------:R-:W-:Y:S01]  /*ab90*/  BPT.TRAP 0x1 ;  /* 0x000000040000795c */ /* 0x000fe20000300000 */
.L_x_11150:
[----:B0-----:R-:W-:Y:S01]  /*aba0*/  SHF.L.U32 R5, R0, 0x1f, RZ ;  /* 0x0000001f00057819 */ /* 0x001fe200000006ff */
[----:B------:R-:W-:-:S03]  /*abb0*/  IMAD R8, R3, 0x2800, RZ ;  /* 0x0000280003087824 */ /* 0x000fc600078e02ff */
[----:B------:R-:W0:Y:S02]  /*abc0*/  SYNCS.PHASECHK.TRANS64.TRYWAIT P0, [R12+URZ+0x12460], R5 ;  /* 0x012460050c0075a7 */ /* 0x000e24000800017f */
[----:B------:R-:W-:Y:S01]  /*abd0*/  LOP3.LUT R22, R8, R22, RZ, 0xfc, !PT ;  /* 0x0000001608167212 */ /* 0x000fe200078efcff */
[----:B0-----:R-:W-:Y:S06]  /*abe0*/  @!P0 BRA `(.L_x_11151) ;  /* 0x0000001000c48947 */ /* 0x001fec0003800000 */
.L_x_11191:
        /* <DEDUP_REMOVED lines=41> */
.L_x_11152:
[----:B-1----:R-:W-:Y:S01]  /*ae80*/  SYNCS.ARRIVE.TRANS64.A1T0 RZ, [R12+URZ+0x12450], RZ ;  /* 0x012450ff0cff79a7 */ /* 0x002fe2000810003f */
[----:B------:R-:W-:Y:S01]  /*ae90*/  BAR.SYNC.DEFER_BLOCKING 0x2, 0x80 ;  /* 0x0082000000007b1d */ /* 0x000fe20000010000 */
[----:B------:R-:W-:Y:S01]  /*aea0*/  ISETP.NE.AND P0, PT, R16, RZ, PT ;  /* 0x000000ff1000720c */ /* 0x000fe20003f05270 */
[----:B------:R-:W-:-:S12]  /*aeb0*/  VIADD R3, R3, 0x1 ;  /* 0x0000000103037836 */ /* 0x000fd80000000000 */
[----:B------:R-:W-:-:S05]  /*aec0*/  @!P0 VIADD R4, R12, 0x12480 ;  /* 0x000124800c048836 */ /* 0x000fca0000000000 */
[----:B------:R-:W-:-:S04]  /*aed0*/  @!P0 PRMT R4, RZ, 0x654, R4 ;  /* 0x00000654ff048816 */ /* 0x000fc80000000004 */
[----:B------:R1:W-:Y:S01]  /*aee0*/  @!P0 SYNCS.ARRIVE.TRANS64.RED.A1T0 RZ, [R4+URZ], RZ ;  /* 0x000000ff04ff89a7 */ /* 0x0003e2000810043f */
[----:B------:R-:W-:-:S04]  /*aef0*/  ISETP.NE.AND P0, PT, R3, 0x2, PT ;  /* 0x000000020300780c */ /* 0x000fc80003f05270 */
[----:B------:R-:W-:Y:S02]  /*af00*/  SEL R5, RZ, 0x1, P0 ;  /* 0x00000001ff057807 */ /* 0x000fe40000000000 */
[----:B------:R-:W-:Y:S01]  /*af10*/  SEL R3, R3, RZ, P0 ;  /* 0x000000ff03037207 */ /* 0x000fe20000000000 */
[----:B-1----:R-:W-:Y:S01]  /*af20*/  IMAD.MOV.U32 R4, RZ, RZ, RZ ;  /* 0x000000ffff047224 */ /* 0x002fe200078e00ff */
[----:B------:R-:W-:-:S07]  /*af30*/  LOP3.LUT R0, R0, R5, RZ, 0x3c, !PT ;  /* 0x0000000500007212 */ /* 0x000fce00078e3cff */
.L_x_11111:
[----:B------:R-:W0:Y:S01]  /*af40*/  S2R R6, SR_CgaCtaId ;  /* 0x0000000000067919 */ /* 0x000e220000008800 */
[----:B------:R-:W-:Y:S02]  /*af50*/  MOV R5, 0x400 ;  /* 0x0000040000057802 */ /* 0x000fe40000000f00 */
[----:B------:R-:W-:Y:S02]  /*af60*/  SHF.L.U32 R4, R4, 0x1f, RZ ;  /* 0x0000001f04047819 */ /* 0x000fe400000006ff */
[----:B0-----:R-:W-:-:S04]  /*af70*/  LEA R9, R6, R5, 0x18 ;  /* 0x0000000506097211 */ /* 0x001fc800078ec0ff */
[----:B------:R-:W0:Y:S02]  /*af80*/  SYNCS.PHASECHK.TRANS64.TRYWAIT P0, [R9+URZ+0x12420], R4 ;  /* 0x01242004090075a7 */ /* 0x000e24000800017f */
[----:B0-----:R-:W-:Y:S05]  /*af90*/  @!P0 BRA `(.L_x_11153) ;  /* 0x0000000c00ec8947 */ /* 0x001fea0003800000 */
.L_x_11192:
[----:B------:R-:W1:Y:S02]  /*afa0*/  SHFL.IDX PT, R2, R2, RZ, 0x1f ;  /* 0x00001fff02027589 */ /* 0x000e6400000e0000 */
        /* <DEDUP_REMOVED lines=9> */
.L_x_11154:
[----:B------:R-:W-:Y:S01]  /*b040*/  VIADD R6, R9, 0x12440 ;  /* 0x0001244009067836 */ /* 0x000fe20000000000 */
[----:B0-----:R-:W-:Y:S01]  /*b050*/  SHF.L.U32 R4, R0, 0x1f, RZ ;  /* 0x0000001f00047819 */ /* 0x001fe200000006ff */
        /* <DEDUP_REMOVED lines=10> */
.L_x_11193:
[----:B------:R-:W1:Y:S02]  /*b100*/  SYNCS.PHASECHK.TRANS64.TRYWAIT P1, [R5+URZ], R0 ;  /* 0x00000000050075a7 */ /* 0x000e64000802017f */
[----:B-1----:R-:W-:Y:S05]  /*b110*/  @!P1 BRA `(.L_x_11156) ;  /* 0x0000000c00b49947 */ /* 0x002fea0003800000 */
.L_x_11194:
[----:B------:R-:W-:Y:S05]  /*b120*/  @!P0 BRA `(.L_x_11157) ;  /* 0x0000000000048947 */ /* 0x000fea0003800000 */
[----:B------:R-:W-:Y:S01]  /*b130*/  BPT.TRAP 0x1 ;  /* 0x000000040000795c */ /* 0x000fe20000300000 */
.L_x_11157:
[----:B------:R-:W-:-:S04]  /*b140*/  IMAD R3, R3, 0x8, R9 ;  /* 0x0000000803037824 */ /* 0x000fc800078e0209 */
[----:B------:R-:W2:Y:S02]  /*b150*/  SYNCS.PHASECHK.TRANS64.TRYWAIT P1, [R3+URZ+0x12460], R4 ;  /* 0x01246004030075a7 */ /* 0x000ea4000802017f */
[----:B--2---:R-:W-:Y:S05]  /*b160*/  @!P1 BRA `(.L_x_11158) ;  /* 0x0000000c00b49947 */ /* 0x004fea0003800000 */
.L_x_11195:
[----:B------:R-:W-:Y:S05]  /*b170*/  @!P0 BRA `(.L_x_11159) ;  /* 0x0000000000048947 */ /* 0x000fea0003800000 */
[----:B------:R-:W-:Y:S01]  /*b180*/  BPT.TRAP 0x1 ;  /* 0x000000040000795c */ /* 0x000fe20000300000 */
.L_x_11159:
[----:B-1----:R-:W-:-:S04]  /*b190*/  IMAD R5, R2, 0x8, R9 ;  /* 0x0000000802057824 */ /* 0x002fc800078e0209 */
[----:B------:R-:W1:Y:S02]  /*b1a0*/  SYNCS.PHASECHK.TRANS64.TRYWAIT P1, [R5+URZ+0x12460], R0 ;  /* 0x01246000050075a7 */ /* 0x000e64000802017f */
[----:B-1----:R-:W-:Y:S05]  /*b1b0*/  @!P1 BRA `(.L_x_11160) ;  /* 0x0000000c00b49947 */ /* 0x002fea0003800000 */
.L_x_11196:
[----:B------:R-:W-:Y:S05]  /*b1c0*/  @!P0 BRA `(.L_x_11161) ;  /* 0x0000000000048947 */ /* 0x000fea0003800000 */
[----:B------:R-:W-:Y:S01]  /*b1d0*/  BPT.TRAP 0x1 ;  /* 0x000000040000795c */ /* 0x000fe20000300000 */
.L_x_11161:
[----:B------:R-:W3:Y:S02]  /*b1e0*/  SYNCS.PHASECHK.TRANS64.TRYWAIT P0, [R3+URZ+0x12480], R4 ;  /* 0x01248004030075a7 */ /* 0x000ee4000800017f */
[----:B---3--:R-:W-:Y:S05]  /*b1f0*/  @!P0 BRA `(.L_x_11162) ;  /* 0x0000000c00b88947 */ /* 0x008fea0003800000 */
.L_x_11163:
[----:B----4-:R4:W0:Y:S02]  /*b200*/  SYNCS.PHASECHK.TRANS64.TRYWAIT P0, [R5+URZ+0x12480], R0 ;  /* 0x01248000050075a7 */ /* 0x010824000800017f */
[----:B0-----:R-:W-:Y:S05]  /*b210*/  @!P0 NANOSLEEP.SYNCS 0x989680 ;  /* 0x009896800000895d */ /* 0x001fea0003900000 */
[----:B------:R-:W0:Y:S02]  /*b220*/  @!P0 SYNCS.PHASECHK.TRANS64 P0, [R5+URZ+0x12480], R0 ;  /* 0x01248000050085a7 */ /* 0x000e24000800007f */
[----:B0-----:R-:W-:Y:S05]  /*b230*/  @!P0 BRA `(.L_x_11163) ;  /* 0xfffffffc00f08947 */ /* 0x001fea000383ffff */
.L_x_11081:
[----:B------:R-:W-:Y:S05]  /*b240*/  BSYNC B6 ;  /* 0x0000000000067941 */ /* 0x000fea0003800000 */
.L_x_11078:
[----:B------:R-:W-:Y:S05]  /*b250*/  EXIT ;  /* 0x000000000000794d */ /* 0x000fea0003800000 */
.L_x_11085:
[----:B0-----:R-:W-:-:S04]  /*b260*/  IMAD.U32 R3, RZ, RZ, UR45 ;  /* 0x0000002dff037e24 */ /* 0x001fc8000f8e00ff */
[----:B------:R0:W1:Y:S03]  /*b270*/  SYNCS.PHASECHK.TRANS64.TRYWAIT P0, [R3+URZ+0x12400], R2 ;  /* 0x01240002030075a7 */ /* 0x000066000800017f */
[----:B-1----:R-:W-:Y:S05]  /*b280*/  @!P0 NANOSLEEP.SYNCS 0x989680 ;  /* 0x009896800000895d */ /* 0x002fea0003900000 */
[----:B------:R-:W1:Y:S02]  /*b290*/  @!P0 SYNCS.PHASECHK.TRANS64 P0, [R3+URZ+0x12400], R2 ;  /* 0x01240002030085a7 */ /* 0x000e64000800007f */
[----:B-1----:R-:W-:Y:S05]  /*b2a0*/  @!P0 BRA `(.L_x_11085) ;  /* 0xfffffffc00ec8947 */ /* 0x002fea000383ffff */
[----:B------:R-:W-:Y:S05]  /*b2b0*/  BRA `(.L_x_11164) ;  /* 0xffffff6000a07947 */ /* 0x000fea000383ffff */
.L_x_11089:
[----:B0-----:R-:W-:-:S04]  /*b2c0*/  IMAD.U32 R3, RZ, RZ, UR45 ;  /* 0x0000002dff037e24 */ /* 0x001fc8000f8e00ff */
[----:B------:R0:W2:Y:S03]  /*b2d0*/  SYNCS.PHASECHK.TRANS64.TRYWAIT P2, [R3+URZ+0x12430], R2 ;  /* 0x01243002030075a7 */ /* 0x0000a6000804017f */
[----:B--2---:R-:W-:Y:S05]  /*b2e0*/  @!P2 NANOSLEEP.SYNCS 0x989680 ;  /* 0x009896800000a95d */ /* 0x004fea0003900000 */
[----:B------:R-:W2:Y:S02]  /*b2f0*/  @!P2 SYNCS.PHASECHK.TRANS64 P2, [R3+URZ+0x12430], R2 ;  /* 0x012430020300a5a7 */ /* 0x000ea4000804007f */
[----:B--2---:R-:W-:Y:S05]  /*b300*/  @!P2 BRA `(.L_x_11089) ;  /* 0xfffffffc00eca947 */ /* 0x004fea000383ffff */
[----:B------:R-:W-:Y:S05]  /*b310*/  BRA `(.L_x_11088) ;  /* 0xffffff6000bc7947 */ /* 0x000fea000383ffff */
.L_x_11094:
[----:B-1----:R-:W-:-:S04]  /*b320*/  IMAD.U32 R7, RZ, RZ, UR19 ;  /* 0x00000013ff077e24 */ /* 0x002fc8000f8e00ff */
[----:B------:R1:W2:Y:S03]  /*b330*/  SYNCS.PHASECHK.TRANS64.TRYWAIT P2, [R7+URZ+0x12430], R2 ;  /* 0x01243002070075a7 */ /* 0x0002a6000804017f */
[----:B--2---:R-:W-:Y:S05]  /*b340*/  @!P2 NANOSLEEP.SYNCS 0x989680 ;  /* 0x009896800000a95d */ /* 0x004fea0003900000 */
[----:B------:R-:W2:Y:S02]  /*b350*/  @!P2 SYNCS.PHASECHK.TRANS64 P2, [R7+URZ+0x12430], R2 ;  /* 0x012430020700a5a7 */ /* 0x000ea4000804007f */
[----:B--2---:R-:W-:Y:S05]  /*b360*/  @!P2 BRA `(.L_x_11094) ;  /* 0xfffffffc00eca947 */ /* 0x004fea000383ffff */
[----:B------:R-:W-:Y:S05]  /*b370*/  BRA `(.L_x_11093) ;  /* 0xffffff8c001c7947 */ /* 0x000fea000383ffff */
.L_x_11098:
[----:B-1----:R-:W-:-:S04]  /*b380*/  IMAD.U32 R7, RZ, RZ, UR12 ;  /* 0x0000000cff077e24 */ /* 0x002fc8000f8e00ff */
[----:B------:R1:W2:Y:S03]  /*b390*/  SYNCS.PHASECHK.TRANS64.TRYWAIT P2, [R7+URZ+0x12450], R2 ;  /* 0x01245002070075a7 */ /* 0x0002a6000804017f */
[----:B--2---:R-:W-:Y:S05]  /*b3a0*/  @!P2 NANOSLEEP.SYNCS 0x989680 ;  /* 0x009896800000a95d */ /* 0x004fea0003900000 */
[----:B------:R-:W2:Y:S02]  /*b3b0*/  @!P2 SYNCS.PHASECHK.TRANS64 P2, [R7+URZ+0x12450], R2 ;  /* 0x012450020700a5a7 */ /* 0x000ea4000804007f */
[----:B--2---:R-:W-:Y:S05]  /*b3c0*/  @!P2 BRA `(.L_x_11098) ;  /* 0xfffffffc00eca947 */ /* 0x004fea000383ffff */
[----:B------:R-:W-:Y:S05]  /*b3d0*/  BRA `(.L_x_11097) ;  /* 0xffffff9400687947 */ /* 0x000fea000383ffff */
.L_x_11104:
[----:B-1----:R-:W-:-:S04]  /*b3e0*/  IMAD.U32 R4, RZ, RZ, UR16 ;  /* 0x00000010ff047e24 */ /* 0x002fc8000f8e00ff */
[----:B------:R1:W2:Y:S03]  /*b3f0*/  SYNCS.PHASECHK.TRANS64.TRYWAIT P1, [R4+URZ+0x12450], R3 ;  /* 0x01245003040075a7 */ /* 0x0002a6000802017f */
[----:B--2---:R-:W-:Y:S05]  /*b400*/  @!P1 NANOSLEEP.SYNCS 0x989680 ;  /* 0x009896800000995d */ /* 0x004fea0003900000 */
[----:B------:R-:W2:Y:S02]  /*b410*/  @!P1 SYNCS.PHASECHK.TRANS64 P1, [R4+URZ+0x12450], R3 ;  /* 0x01245003040095a7 */ /* 0x000ea4000802007f */
[----:B--2---:R-:W-:Y:S05]  /*b420*/  @!P1 BRA `(.L_x_11104) ;  /* 0xfffffffc00ec9947 */ /* 0x004fea000383ffff */
[----:B------:R-:W-:Y:S05]  /*b430*/  BRA `(.L_x_11103) ;  /* 0xffffffac00707947 */ /* 0x000fea000383ffff */
.L_x_11117:
[----:B------:R-:W-:Y:S02]  /*b440*/  IMAD.MOV.U32 R13, RZ, RZ, R2 ;  /* 0x000000ffff0d7224 */ /* 0x000fe400078e0002 */
[----:B------:R-:W-:Y:S02]  /*b450*/  IMAD.MOV.U32 R12, RZ, RZ, RZ ;  /* 0x000000ffff0c7224 */ /* 0x000fe400078e00ff */
[----:B------:R-:W-:Y:S02]  /*b460*/  IMAD.MOV.U32 R11, RZ, RZ, 0x1f ;  /* 0x0000001fff0b7424 */ /* 0x000fe400078e00ff */
[----:B------:R-:W-:-:S07]  /*b470*/  IMAD.MOV.U32 R15, RZ, RZ, -0x1 ;  /* 0xffffffffff0f7424 */ /* 0x000fce00078e00ff */
[----:B------:R-:W-:Y:S05]  /*b480*/  WARPSYNC.COLLECTIVE R15, `(.L_x_11165) ;  /* 0x000000000f087348 */ /* 0x000fea0003c00000 */
[----:B------:R0:W1:Y:S02]  /*b490*/  SHFL.IDX P6, R14, R13, R12, R11 ;  /* 0x0000000c0d0e7389 */ /* 0x00006400000c000b */
[----:B01----:R-:W-:Y:S01]  /*b4a0*/  ENDCOLLECTIVE ;  /* 0x000000000000791b */ /* 0x003fe20003800000 */
.L_x_11165:
[----:B------:R-:W-:Y:S05]  /*b4b0*/  BRA `(.L_x_11166) ;  /* 0xffffffd800ec7947 */ /* 0x000fea000383ffff */
.L_x_11119:
[----:B------:R-:W-:Y:S01]  /*b4c0*/  BSSY B0, `(.L_x_11167) ;  /* 0x0000006000007945 */ /* 0x000fe20003800000 */
[----:B------:R-:W-:-:S07]  /*b4d0*/  IMAD.MOV.U32 R15, RZ, RZ, -0x1 ;  /* 0xffffffffff0f7424 */ /* 0x000fce00078e00ff */
[----:B0-----:R-:W-:Y:S05]  /*b4e0*/  WARPSYNC.COLLECTIVE R15, `(.L_x_11168) ;  /* 0x000000000f0c7348 */ /* 0x001fea0003c00000 */
[----:B------:R-:W-:Y:S02]  /*b4f0*/  ELECT P6, UR62, PT ;  /* 0x00000000003e782f */ /* 0x000fe400038c0000 */
[----:B------:R-:W-:Y:S01]  /*b500*/  MOV R14, UR62 ;  /* 0x0000003e000e7c02 */ /* 0x000fe20008000f00 */
[----:B0-----:R-:W-:Y:S10]  /*b510*/  ENDCOLLECTIVE ;  /* 0x000000000000791b */ /* 0x001ff40003800000 */
.L_x_11168:
[----:B------:R-:W-:Y:S05]  /*b520*/  BSYNC B0 ;  /* 0x0000000000007941 */ /* 0x000fea0003800000 */
.L_x_11167:
[----:B------:R-:W-:Y:S05]  /*b530*/  BRA `(.L_x_11169) ;  /* 0xffffffd800f47947 */ /* 0x000fea000383ffff */
.L_x_11121:
[----:B-1----:R-:W-:-:S04]  /*b540*/  IMAD.U32 R5, RZ, RZ, UR38 ;  /* 0x00000026ff057e24 */ /* 0x002fc8000f8e00ff */
[----:B------:R1:W2:Y:S03]  /*b550*/  SYNCS.PHASECHK.TRANS64.TRYWAIT P0, [R5+URZ+0x12480], R0 ;  /* 0x01248000050075a7 */ /* 0x0002a6000800017f */
[----:B--2---:R-:W-:Y:S05]  /*b560*/  @!P0 NANOSLEEP.SYNCS 0x989680 ;  /* 0x009896800000895d */ /* 0x004fea0003900000 */
[----:B------:R-:W2:Y:S02]  /*b570*/  @!P0 SYNCS.PHASECHK.TRANS64 P0, [R5+URZ+0x12480], R0 ;  /* 0x01248000050085a7 */ /* 0x000ea4000800007f */
[----:B--2---:R-:W-:Y:S05]  /*b580*/  @!P0 BRA `(.L_x_11121) ;  /* 0xfffffffc00ec8947 */ /* 0x004fea000383ffff */
[----:B------:R-:W-:Y:S05]  /*b590*/  BRA `(.L_x_11170) ;  /* 0xffffffdc00447947 */ /* 0x000fea000383ffff */
.L_x_11123:
[----:B-1----:R-:W-:-:S04]  /*b5a0*/  IMAD.U32 R5, RZ, RZ, UR38 ;  /* 0x00000026ff057e24 */ /* 0x002fc8000f8e00ff */
[----:B------:R1:W2:Y:S03]  /*b5b0*/  SYNCS.PHASECHK.TRANS64.TRYWAIT P0, [R5+URZ+0x12440], R0 ;  /* 0x01244000050075a7 */ /* 0x0002a6000800017f */
[----:B--2---:R-:W-:Y:S05]  /*b5c0*/  @!P0 NANOSLEEP.SYNCS 0x989680 ;  /* 0x009896800000895d */ /* 0x004fea0003900000 */
[----:B------:R-:W2:Y:S02]  /*b5d0*/  @!P0 SYNCS.PHASECHK.TRANS64 P0, [R5+URZ+0x12440], R0 ;  /* 0x01244000050085a7 */ /* 0x000ea4000800007f */
[----:B--2---:R-:W-:Y:S05]  /*b5e0*/  @!P0 BRA `(.L_x_11123) ;  /* 0xfffffffc00ec8947 */ /* 0x004fea000383ffff */
[----:B------:R-:W-:Y:S05]  /*b5f0*/  BRA `(.L_x_11171) ;  /* 0xffffffdc00807947 */ /* 0x000fea000383ffff */
.L_x_11126:
[----:B------:R-:W-:Y:S02]  /*b600*/  IMAD.MOV.U32 R13, RZ, RZ, R20 ;  /* 0x000000ffff0d7224 */ /* 0x000fe400078e0014 */
[----:B------:R-:W-:Y:S02]  /*b610*/  IMAD.MOV.U32 R12, RZ, RZ, RZ ;  /* 0x000000ffff0c7224 */ /* 0x000fe400078e00ff */
[----:B------:R-:W-:Y:S02]  /*b620*/  IMAD.MOV.U32 R11, RZ, RZ, 0x1c1f ;  /* 0x00001c1fff0b7424 */ /* 0x000fe400078e00ff */
[----:B------:R-:W-:Y:S02]  /*b630*/  IMAD.MOV.U32 R15, RZ, RZ, -0x1 ;  /* 0xffffffffff0f7424 */ /* 0x000fe400078e00ff */
[----:B------:R-:W-:-:S07]  /*b640*/  IMAD R25, R25, 0xc0, R4 ;  /* 0x000000c019197824 */ /* 0x000fce00078e0204 */
[----:B0-----:R-:W-:Y:S05]  /*b650*/  WARPSYNC.COLLECTIVE R15, `(.L_x_11172) ;  /* 0x000000000f087348 */ /* 0x001fea0003c00000 */
[----:B------:R1:W2:Y:S02]  /*b660*/  SHFL.IDX P6, R14, R13, R12, R11 ;  /* 0x0000000c0d0e7389 */ /* 0x0002a400000c000b */
[----:B012---:R-:W-:Y:S01]  /*b670*/  ENDCOLLECTIVE ;  /* 0x000000000000791b */ /* 0x007fe20003800000 */
.L_x_11172:
[----:B------:R-:W-:Y:S02]  /*b680*/  VIADD R21, R25, 0x20 ;  /* 0x0000002019157836 */ /* 0x000fe40000000000 */
[----:B------:R-:W-:Y:S02]  /*b690*/  IMAD.MOV.U32 R13, RZ, RZ, R10 ;  /* 0x000000ffff0d7224 */ /* 0x000fe400078e000a */
[----:B------:R-:W-:-:S07]  /*b6a0*/  IMAD.MOV.U32 R4, RZ, RZ, R14 ;  /* 0x000000ffff047224 */ /* 0x000fce00078e000e */
[----:B------:R-:W-:Y:S05]  /*b6b0*/  WARPSYNC.COLLECTIVE R15, `(.L_x_11173) ;  /* 0x000000000f087348 */ /* 0x000fea0003c00000 */
[----:B------:R0:W1:Y:S02]  /*b6c0*/  SHFL.IDX P6, R14, R13, R12, R11 ;  /* 0x0000000c0d0e7389 */ /* 0x00006400000c000b */
[----:B01----:R-:W-:Y:S01]  /*b6d0*/  ENDCOLLECTIVE ;  /* 0x000000000000791b */ /* 0x003fe20003800000 */
.L_x_11173:
[----:B------:R-:W-:Y:S02]  /*b6e0*/  ULDC UR4, c[0x0][0x288] ;  /* 0x0000a20000047ab9 */ /* 0x000fe40000000800 */
[----:B------:R-:W-:-:S05]  /*b6f0*/  IMAD R0, R0, UR4, RZ ;  /* 0x0000000400007c24 */ /* 0x000fca000f8e02ff */
[----:B------:R-:W-:Y:S01]  /*b700*/  ISETP.GE.AND P1, PT, R25, R0, PT ;  /* 0x000000001900720c */ /* 0x000fe20003f26270 */
[----:B------:R-:W-:Y:S02]  /*b710*/  IMAD.MOV.U32 R13, RZ, RZ, R20 ;  /* 0x000000ffff0d7224 */ /* 0x000fe400078e0014 */
[----:B------:R-:W-:-:S10]  /*b720*/  IMAD.MOV.U32 R12, RZ, RZ, 0x1 ;  /* 0x00000001ff0c7424 */ /* 0x000fd400078e00ff */
[----:B------:R-:W-:Y:S01]  /*b730*/  @!P1 VIADD R9, R28, UR38 ;  /* 0x000000261c099c36 */ /* 0x000fe20008000000 */
[----:B------:R-:W-:-:S05]  /*b740*/  @!P1 IADD3 R14, P2, R3, R14, RZ ;  /* 0x0000000e030e9210 */ /* 0x000fca0007f5e0ff */
[----:B------:R-:W-:Y:S02]  /*b750*/  @!P1 IMAD.X R5, RZ, RZ, R4, P2 ;  /* 0x000000ffff059224 */ /* 0x000fe400010e0604 */
[----:B------:R-:W-:-:S07]  /*b760*/  @!P1 IMAD.MOV.U32 R4, RZ, RZ, R14 ;  /* 0x000000ffff049224 */ /* 0x000fce00078e000e */
[----:B------:R-:W-:Y:S05]  /*b770*/  WARPSYNC.COLLECTIVE R15, `(.L_x_11174) ;  /* 0x000000000f087348 */ /* 0x000fea0003c00000 */
[----:B------:R0:W1:Y:S02]  /*b780*/  SHFL.IDX P6, R14, R13, R12, R11 ;  /* 0x0000000c0d0e7389 */ /* 0x00006400000c000b */
[----:B01----:R-:W-:Y:S01]  /*b790*/  ENDCOLLECTIVE ;  /* 0x000000000000791b */ /* 0x003fe20003800000 */
.L_x_11174:
[----:B------:R-:W-:Y:S01]  /*b7a0*/  @!PT LDS RZ, [RZ] ;  /* 0x00000000fffff984 */ /* 0x000fe20000000800 */
[----:B------:R-:W-:Y:S01]  /*b7b0*/  @!PT LDS RZ, [RZ] ;  /* 0x00000000fffff984 */ /* 0x000fe20000000800 */
[----:B------:R-:W-:Y:S01]  /*b7c0*/  @!PT LDS RZ, [RZ] ;  /* 0x00000000fffff984 */ /* 0x000fe20000000800 */
[----:B------:R0:W-:Y:S01]  /*b7d0*/  @!P1 LDGSTS.E.BYPASS.LTC128B.128 [R9+0xa200], desc[UR42][R4.64], !P0 ;  /* 0x0a20000004099fae */ /* 0x0001e2000c101d6a */
[----:B------:R-:W-:Y:S01]  /*b7e0*/  ISETP.GE.AND P1, PT, R21, R0, PT ;  /* 0x000000001500720c */ /* 0x000fe20003f26270 */
[----:B------:R-:W-:-:S12]  /*b7f0*/  IMAD.MOV.U32 R13, RZ, RZ, R10 ;  /* 0x000000ffff0d7224 */ /* 0x000fd800078e000a */
[----:B0-----:R-:W-:Y:S02]  /*b800*/  @!P1 VIADD R9, R28, UR38 ;  /* 0x000000261c099c36 */ /* 0x001fe40008000000 */
[----:B------:R-:W-:-:S07]  /*b810*/  IMAD.MOV.U32 R21, RZ, RZ, R14 ;  /* 0x000000ffff157224 */ /* 0x000fce00078e000e */
[----:B------:R-:W-:Y:S05]  /*b820*/  WARPSYNC.COLLECTIVE R15, `(.L_x_11175) ;  /* 0x000000000f087348 */ /* 0x000fea0003c00000 */
[----:B------:R0:W1:Y:S02]  /*b830*/  SHFL.IDX P6, R14, R13, R12, R11 ;  /* 0x0000000c0d0e7389 */ /* 0x00006400000c000b */
[----:B01----:R-:W-:Y:S01]  /*b840*/  ENDCOLLECTIVE ;  /* 0x000000000000791b */ /* 0x003fe20003800000 */
.L_x_11175:
[----:B------:R-:W-:Y:S02]  /*b850*/  IMAD.MOV.U32 R13, RZ, RZ, R20 ;  /* 0x000000ffff0d7224 */ /* 0x000fe400078e0014 */
[----:B------:R-:W-:Y:S01]  /*b860*/  IMAD.MOV.U32 R12, RZ, RZ, 0x2 ;  /* 0x00000002ff0c7424 */ /* 0x000fe200078e00ff */
[----:B------:R-:W-:-:S13]  /*b870*/  @!P1 IADD3 R4, P3, R3, R14, RZ ;  /* 0x0000000e03049210 */ /* 0x000fda0007f7e0ff */
[----:B------:R-:W-:Y:S05]  /*b880*/  WARPSYNC.COLLECTIVE R15, `(.L_x_11176) ;  /* 0x000000000f087348 */ /* 0x000fea0003c00000 */
[----:B------:R0:W1:Y:S02]  /*b890*/  SHFL.IDX P6, R14, R13, R12, R11 ;  /* 0x0000000c0d0e7389 */ /* 0x00006400000c000b */
[----:B01----:R-:W-:Y:S01]  /*b8a0*/  ENDCOLLECTIVE ;  /* 0x000000000000791b */ /* 0x003fe20003800000 */
.L_x_11176:
[----:B------:R-:W-:-:S05]  /*b8b0*/  @!P1 IMAD.X R5, RZ, RZ, R21, P3 ;  /* 0x000000ffff059224 */ /* 0x000fca00018e0615 */
[----:B------:R-:W-:Y:S01]  /*b8c0*/  @!PT LDS RZ, [RZ] ;  /* 0x00000000fffff984 */ /* 0x000fe20000000800 */
[----:B------:R-:W-:Y:S01]  /*b8d0*/  @!PT LDS RZ, [RZ] ;  /* 0x00000000fffff984 */ /* 0x000fe20000000800 */
[----:B------:R-:W-:Y:S01]  /*b8e0*/  @!PT LDS RZ, [RZ] ;  /* 0x00000000fffff984 */ /* 0x000fe20000000800 */
[----:B------:R0:W-:Y:S01]  /*b8f0*/  @!P1 LDGSTS.E.BYPASS.LTC128B.128 [R9+0xaa00], desc[UR42][R4.64], !P0 ;  /* 0x0aa0000004099fae */ /* 0x0001e2000c101d6a */
[----:B------:R-:W-:Y:S02]  /*b900*/  IMAD.MOV.U32 R13, RZ, RZ, R10 ;  /* 0x000000ffff0d7224 */ /* 0x000fe400078e000a */
[----:B0-----:R-:W-:Y:S02]  /*b910*/  VIADD R5, R25, 0x40 ;  /* 0x0000004019057836 */ /* 0x001fe40000000000 */
[----:B------:R-:W-:-:S03]  /*b920*/  IMAD.MOV.U32 R8, RZ, RZ, R14 ;  /* 0x000000ffff087224 */ /* 0x000fc600078e000e */
[----:B------:R-:W-:-:S13]  /*b930*/  ISETP.GE.AND P2, PT, R5, R0, PT ;  /* 0x000000000500720c */ /* 0x000fda0003f46270 */
[----:B------:R-:W-:Y:S05]  /*b940*/  WARPSYNC.COLLECTIVE R15, `(.L_x_11177) ;  /* 0x000000000f087348 */ /* 0x000fea0003c00000 */
[----:B------:R0:W1:Y:S02]  /*b950*/  SHFL.IDX P6, R14, R13, R12, R11 ;  /* 0x0000000c0d0e7389 */ /* 0x00006400000c000b */
[----:B01----:R-:W-:Y:S01]  /*b960*/  ENDCOLLECTIVE ;  /* 0x000000000000791b */ /* 0x003fe20003800000 */
.L_x_11177:
[----:B------:R-:W-:Y:S02]  /*b970*/  @!P2 VIADD R21, R28, UR38 ;  /* 0x000000261c15ac36 */ /* 0x000fe40008000000 */
[----:B------:R-:W-:Y:S02]  /*b980*/  IMAD.MOV.U32 R13, RZ, RZ, R20 ;  /* 0x000000ffff0d7224 */ /* 0x000fe400078e0014 */
[----:B------:R-:W-:Y:S02]  /*b990*/  IMAD.MOV.U32 R12, RZ, RZ, 0x3 ;  /* 0x00000003ff0c7424 */ /* 0x000fe400078e00ff */
[----:B------:R-:W-:-:S07]  /*b9a0*/  IMAD.MOV.U32 R26, RZ, RZ, R14 ;  /* 0x000000ffff1a7224 */ /* 0x000fce00078e000e */
[----:B------:R-:W-:Y:S05]  /*b9b0*/  WARPSYNC.COLLECTIVE R15, `(.L_x_11178) ;  /* 0x000000000f087348 */ /* 0x000fea0003c00000 */
[----:B------:R0:W1:Y:S02]  /*b9c0*/  SHFL.IDX P6, R14, R13, R12, R11 ;  /* 0x0000000c0d0e7389 */ /* 0x00006400000c000b */
[----:B01----:R-:W-:Y:S01]  /*b9d0*/  ENDCOLLECTIVE ;  /* 0x000000000000791b */ /* 0x003fe20003800000 */
.L_x_11178:
[----:B------:R-:W-:-:S05]  /*b9e0*/  @!P2 IADD3 R4, P1, R3, R26, RZ ;  /* 0x0000001a0304a210 */ /* 0x000fca0007f3e0ff */
[----:B------:R-:W-:-:S05]  /*b9f0*/  @!P2 IMAD.X R5, RZ, RZ, R8, P1 ;  /* 0x000000ffff05a224 */ /* 0x000fca00008e0608 */
[----:B------:R-:W-:Y:S01]  /*ba00*/  @!PT LDS RZ, [RZ] ;  /* 0x00000000fffff984 */ /* 0x000fe20000000800 */
[----:B------:R-:W-:Y:S01]  /*ba10*/  @!PT LDS RZ, [RZ] ;  /* 0x00000000fffff984 */ /* 0x000fe20000000800 */
[----:B------:R-:W-:Y:S01]  /*ba20*/  @!PT LDS RZ, [RZ] ;  /* 0x00000000fffff984 */ /* 0x000fe20000000800 */
[----:B------:R0:W-:Y:S01]  /*ba30*/  @!P2 LDGSTS.E.BYPASS.LTC128B.128 [R21+0xb200], desc[UR42][R4.64], !P0 ;  /* 0x0b2000000415afae */ /* 0x0001e2000c101d6a */
[----:B------:R-:W-:Y:S02]  /*ba40*/  IMAD.MOV.U32 R13, RZ, RZ, R10 ;  /* 0x000000ffff0d7224 */ /* 0x000fe400078e000a */
[----:B------:R-:W-:-:S07]  /*ba50*/  IMAD.MOV.U32 R20, RZ, RZ, R14 ;  /* 0x000000ffff147224 */ /* 0x000fce00078e000e */
[----:B0-----:R-:W-:Y:S05]  /*ba60*/  WARPSYNC.COLLECTIVE R15, `(.L_x_11179) ;  /* 0x000000000f087348 */ /* 0x001fea0003c00000 */
[----:B------:R1:W2:Y:S02]  /*ba70*/  SHFL.IDX P6, R14, R13, R12, R11 ;  /* 0x0000000c0d0e7389 */ /* 0x0002a400000c000b */
[----:B012---:R-:W-:Y:S01]  /*ba80*/  ENDCOLLECTIVE ;  /* 0x000000000000791b */ /* 0x007fe20003800000 */
.L_x_11179:
[----:B------:R-:W-:-:S05]  /*ba90*/  VIADD R5, R25, 0x60 ;  /* 0x0000006019057836 */ /* 0x000fca0000000000 */
[----:B------:R-:W-:Y:S01]  /*baa0*/  ISETP.GE.AND P1, PT, R5, R0, PT ;  /* 0x000000000500720c */ /* 0x000fe20003f26270 */
[----:B------:R-:W-:Y:S02]  /*bab0*/  IMAD.MOV.U32 R13, RZ, RZ, R7 ;  /* 0x000000ffff0d7224 */ /* 0x000fe400078e0007 */
[----:B------:R-:W-:-:S10]  /*bac0*/  IMAD.MOV.U32 R12, RZ, RZ, RZ ;  /* 0x000000ffff0c7224 */ /* 0x000fd400078e00ff */
[----:B------:R-:W-:Y:S01]  /*bad0*/  @!P1 VIADD R9, R28, UR38 ;  /* 0x000000261c099c36 */ /* 0x000fe20008000000 */
[----:B------:R-:W-:-:S13]  /*bae0*/  @!P1 IADD3 R4, P3, R3, R14, RZ ;  /* 0x0000000e03049210 */ /* 0x000fda0007f7e0ff */
[----:B------:R-:W-:Y:S05]  /*baf0*/  WARPSYNC.COLLECTIVE R15, `(.L_x_11180) ;  /* 0x000000000f087348 */ /* 0x000fea0003c00000 */
[----:B------:R0:W1:Y:S02]  /*bb00*/  SHFL.IDX P6, R14, R13, R12, R11 ;  /* 0x0000000c0d0e7389 */ /* 0x00006400000c000b */
[----:B01----:R-:W-:Y:S01]  /*bb10*/  ENDCOLLECTIVE ;  /* 0x000000000000791b */ /* 0x003fe20003800000 */
.L_x_11180:
        /* <DEDUP_REMOVED lines=12> */
.L_x_11181:
[----:B------:R-:W-:Y:S02]  /*bbe0*/  @!P2 VIADD R21, R28, UR38 ;  /* 0x000000261c15ac36 */ /* 0x000fe40008000000 */
[----:B------:R-:W-:Y:S02]  /*bbf0*/  IMAD.MOV.U32 R13, RZ, RZ, R7 ;  /* 0x000000ffff0d7224 */ /* 0x000fe400078e0007 */
[----:B------:R-:W-:Y:S02]  /*bc00*/  IMAD.MOV.U32 R12, RZ, RZ, 0x1 ;  /* 0x00000001ff0c7424 */ /* 0x000fe400078e00ff */
[----:B------:R-:W-:-:S07]  /*bc10*/  IMAD.MOV.U32 R26, RZ, RZ, R14 ;  /* 0x000000ffff1a7224 */ /* 0x000fce00078e000e */
[----:B------:R-:W-:Y:S05]  /*bc20*/  WARPSYNC.COLLECTIVE R15, `(.L_x_11182) ;  /* 0x000000000f087348 */ /* 0x000fea0003c00000 */
[----:B------:R0:W1:Y:S02]  /*bc30*/  SHFL.IDX P6, R14, R13, R12, R11 ;  /* 0x0000000c0d0e7389 */ /* 0x00006400000c000b */
[----:B01----:R-:W-:Y:S01]  /*bc40*/  ENDCOLLECTIVE ;  /* 0x000000000000791b */ /* 0x003fe20003800000 */
.L_x_11182:
        /* <DEDUP_REMOVED lines=11> */
.L_x_11183:
[----:B------:R-:W-:Y:S05]  /*bd00*/  BRA `(.L_x_11184) ;  /* 0xffffffe000487947 */ /* 0x000fea000383ffff */
.L_x_11127:
[----:B0-----:R-:W-:-:S04]  /*bd10*/  IMAD.U32 R3, RZ, RZ, UR38 ;  /* 0x00000026ff037e24 */ /* 0x001fc8000f8e00ff */
[----:B------:R0:W1:Y:S03]  /*bd20*/  SYNCS.PHASECHK.TRANS64.TRYWAIT P0, [R3+URZ+0x12420], R0 ;  /* 0x01242000030075a7 */ /* 0x000066000800017f */
[----:B-1----:R-:W-:Y:S05]  /*bd30*/  @!P0 NANOSLEEP.SYNCS 0x989680 ;  /* 0x009896800000895d */ /* 0x002fea0003900000 */
[----:B------:R-:W1:Y:S02]  /*bd40*/  @!P0 SYNCS.PHASECHK.TRANS64 P0, [R3+URZ+0x12420], R0 ;  /* 0x01242000030085a7 */ /* 0x000e64000800007f */
[----:B-1----:R-:W-:Y:S05]  /*bd50*/  @!P0 BRA `(.L_x_11127) ;  /* 0xfffffffc00ec8947 */ /* 0x002fea000383ffff */
[----:B------:R-:W-:Y:S05]  /*bd60*/  BRA `(.L_x_11185) ;  /* 0xffffffe000787947 */ /* 0x000fea000383ffff */
.L_x_11132:
[----:B0-----:R0:W1:Y:S02]  /*bd70*/  SYNCS.PHASECHK.TRANS64.TRYWAIT P0, [R7+URZ+0x12480], R4 ;  /* 0x01248004070075a7 */ /* 0x001064000800017f */
[----:B-1----:R-:W-:Y:S05]  /*bd80*/  @!P0 NANOSLEEP.SYNCS 0x989680 ;  /* 0x009896800000895d */ /* 0x002fea0003900000 */
[----:B------:R-:W1:Y:S02]  /*bd90*/  @!P0 SYNCS.PHASECHK.TRANS64 P0, [R7+URZ+0x12480], R4 ;  /* 0x01248004070085a7 */ /* 0x000e64000800007f */
[----:B-1----:R-:W-:Y:S05]  /*bda0*/  @!P0 BRA `(.L_x_11132) ;  /* 0xfffffffc00f08947 */ /* 0x002fea000383ffff */
[----:B------:R-:W-:Y:S05]  /*bdb0*/  BRA `(.L_x_11186) ;  /* 0xffffffe400207947 */ /* 0x000fea000383ffff */
.L_x_11136:
[----:B-1----:R1:W2:Y:S02]  /*bdc0*/  SYNCS.PHASECHK.TRANS64.TRYWAIT P0, [R7+URZ+0x12440], R4 ;  /* 0x01244004070075a7 */ /* 0x0022a4000800017f */
[----:B--2---:R-:W-:Y:S05]  /*bdd0*/  @!P0 NANOSLEEP.SYNCS 0x989680 ;  /* 0x009896800000895d */ /* 0x004fea0003900000 */
[----:B------:R-:W2:Y:S02]  /*bde0*/  @!P0 SYNCS.PHASECHK.TRANS64 P0, [R7+URZ+0x12440], R4 ;  /* 0x01244004070085a7 */ /* 0x000ea4000800007f */
[----:B--2---:R-:W-:Y:S05]  /*bdf0*/  @!P0 BRA `(.L_x_11136) ;  /* 0xfffffffc00f08947 */ /* 0x004fea000383ffff */
[----:B------:R-:W-:Y:S05]  /*be00*/  BRA `(.L_x_11187) ;  /* 0xffffffe4008c7947 */ /* 0x000fea000383ffff */
.L_x_11141:
[----:B-1----:R1:W2:Y:S02]  /*be10*/  SYNCS.PHASECHK.TRANS64.TRYWAIT P0, [R20+URZ+0x12470], R5 ;  /* 0x01247005140075a7 */ /* 0x0022a4000800017f */
[----:B--2---:R-:W-:Y:S05]  /*be20*/  @!P0 NANOSLEEP.SYNCS 0x989680 ;  /* 0x009896800000895d */ /* 0x004fea0003900000 */
[----:B------:R-:W2:Y:S02]  /*be30*/  @!P0 SYNCS.PHASECHK.TRANS64 P0, [R20+URZ+0x12470], R5 ;  /* 0x01247005140085a7 */ /* 0x000ea4000800007f */
[----:B--2---:R-:W-:Y:S05]  /*be40*/  @!P0 BRA `(.L_x_11141) ;  /* 0xfffffffc00f08947 */ /* 0x004fea000383ffff */
[----:B------:R-:W-:Y:S05]  /*be50*/  BRA `(.L_x_11188) ;  /* 0xffffffe800147947 */ /* 0x000fea000383ffff */
.L_x_11143:
[----:B0-----:R0:W1:Y:S02]  /*be60*/  SYNCS.PHASECHK.TRANS64.TRYWAIT P0, [R20+URZ+0x12460], R5 ;  /* 0x01246005140075a7 */ /* 0x001064000800017f */
[----:B-1----:R-:W-:Y:S05]  /*be70*/  @!P0 NANOSLEEP.SYNCS 0x989680 ;  /* 0x009896800000895d */ /* 0x002fea0003900000 */
[----:B------:R-:W1:Y:S02]  /*be80*/  @!P0 SYNCS.PHASECHK.TRANS64 P0, [R20+URZ+0x12460], R5 ;  /* 0x01246005140085a7 */ /* 0x000e64000800007f */
[----:B-1----:R-:W-:Y:S05]  /*be90*/  @!P0 BRA `(.L_x_11143) ;  /* 0xfffffffc00f08947 */ /* 0x002fea000383ffff */
[----:B------:R-:W-:Y:S05]  /*bea0*/  BRA `(.L_x_11189) ;  /* 0xffffffe800187947 */ /* 0x000fea000383ffff */
.L_x_11149:
[----:B0-----:R0:W1:Y:S02]  /*beb0*/  SYNCS.PHASECHK.TRANS64.TRYWAIT P0, [R12+URZ+0x12470], R5 ;  /* 0x012470050c0075a7 */ /* 0x001064000800017f */
[----:B-1----:R-:W-:Y:S05]  /*bec0*/  @!P0 NANOSLEEP.SYNCS 0x989680 ;  /* 0x009896800000895d */ /* 0x002fea0003900000 */
[----:B------:R-:W1:Y:S02]  /*bed0*/  @!P0 SYNCS.PHASECHK.TRANS64 P0, [R12+URZ+0x12470], R5 ;  /* 0x012470050c0085a7 */ /* 0x000e64000800007f */
[----:B-1----:R-:W-:Y:S05]  /*bee0*/  @!P0 BRA `(.L_x_11149) ;  /* 0xfffffffc00f08947 */ /* 0x002fea000383ffff */
[----:B------:R-:W-:Y:S05]  /*bef0*/  BRA `(.L_x_11190) ;  /* 0xffffffec00107947 */ /* 0x000fea000383ffff */
.L_x_11151:
[----:B0-----:R0:W1:Y:S02]  /*bf00*/  SYNCS.PHASECHK.TRANS64.TRYWAIT P0, [R12+URZ+0x12460], R5 ;  /* 0x012460050c0075a7 */ /* 0x001064000800017f */
[----:B-1----:R-:W-:Y:S05]  /*bf10*/  @!P0 NANOSLEEP.SYNCS 0x989680 ;  /* 0x009896800000895d */ /* 0x002fea0003900000 */
[----:B------:R-:W1:Y:S02]  /*bf20*/  @!P0 SYNCS.PHASECHK.TRANS64 P0, [R12+URZ+0x12460], R5 ;  /* 0x012460050c0085a7 */ /* 0x000e64000800007f */
[----:B-1----:R-:W-:Y:S05]  /*bf30*/  @!P0 BRA `(.L_x_11151) ;  /* 0xfffffffc00f08947 */ /* 0x002fea000383ffff */
[----:B------:R-:W-:Y:S05]  /*bf40*/  BRA `(.L_x_11191) ;  /* 0xffffffec00287947 */ /* 0x000fea000383ffff */
.L_x_11153:
[----:B0-----:R0:W1:Y:S02]  /*bf50*/  SYNCS.PHASECHK.TRANS64.TRYWAIT P0, [R9+URZ+0x12420], R4 ;  /* 0x01242004090075a7 */ /* 0x001064000800017f */
[----:B-1----:R-:W-:Y:S05]  /*bf60*/  @!P0 NANOSLEEP.SYNCS 0x989680 ;  /* 0x009896800000895d */ /* 0x002fea0003900000 */
[----:B------:R-:W1:Y:S02]  /*bf70*/  @!P0 SYNCS.PHASECHK.TRANS64 P0, [R9+URZ+0x12420], R4 ;  /* 0x01242004090085a7 */ /* 0x000e64000800007f */
[----:B-1----:R-:W-:Y:S05]  /*bf80*/  @!P0 BRA `(.L_x_11153) ;  /* 0xfffffffc00f08947 */ /* 0x002fea000383ffff */
[----:B------:R-:W-:Y:S05]  /*bf90*/  BRA `(.L_x_11192) ;  /* 0xfffffff000007947 */ /* 0x000fea000383ffff */
.L_x_11155:
[----:B0-----:R0:W1:Y:S02]  /*bfa0*/  SYNCS.PHASECHK.TRANS64.TRYWAIT P1, [R7+URZ], R4 ;  /* 0x00000004070075a7 */ /* 0x001064000802017f */
[----:B-1----:R-:W-:Y:S05]  /*bfb0*/  @!P1 NANOSLEEP.SYNCS 0x989680 ;  /* 0x009896800000995d */ /* 0x002fea0003900000 */
[----:B------:R-:W1:Y:S02]  /*bfc0*/  @!P1 SYNCS.PHASECHK.TRANS64 P1, [R7+URZ], R4 ;  /* 0x00000004070095a7 */ /* 0x000e64000802007f */
[----:B-1----:R-:W-:Y:S05]  /*bfd0*/  @!P1 BRA `(.L_x_11155) ;  /* 0xfffffffc00f09947 */ /* 0x002fea000383ffff */
[----:B------:R-:W-:Y:S05]  /*bfe0*/  BRA `(.L_x_11193) ;  /* 0xfffffff000447947 */ /* 0x000fea000383ffff */
.L_x_11156:
[----:B-1----:R1:W2:Y:S02]  /*bff0*/  SYNCS.PHASECHK.TRANS64.TRYWAIT P1, [R5+URZ], R0 ;  /* 0x00000000050075a7 */ /* 0x0022a4000802017f */
[----:B--2---:R-:W-:Y:S05]  /*c000*/  @!P1 NANOSLEEP.SYNCS 0x989680 ;  /* 0x009896800000995d */ /* 0x004fea0003900000 */
[----:B------:R-:W2:Y:S02]  /*c010*/  @!P1 SYNCS.PHASECHK.TRANS64 P1, [R5+URZ], R0 ;  /* 0x00000000050095a7 */ /* 0x000ea4000802007f */
[----:B--2---:R-:W-:Y:S05]  /*c020*/  @!P1 BRA `(.L_x_11156) ;  /* 0xfffffffc00f09947 */ /* 0x004fea000383ffff */
[----:B------:R-:W-:Y:S05]  /*c030*/  BRA `(.L_x_11194) ;  /* 0xfffffff000387947 */ /* 0x000fea000383ffff */
.L_x_11158:
[----:B--2---:R2:W3:Y:S02]  /*c040*/  SYNCS.PHASECHK.TRANS64.TRYWAIT P1, [R3+URZ+0x12460], R4 ;  /* 0x01246004030075a7 */ /* 0x0044e4000802017f */
[----:B---3--:R-:W-:Y:S05]  /*c050*/  @!P1 NANOSLEEP.SYNCS 0x989680 ;  /* 0x009896800000995d */ /* 0x008fea0003900000 */
[----:B------:R-:W3:Y:S02]  /*c060*/  @!P1 SYNCS.PHASECHK.TRANS64 P1, [R3+URZ+0x12460], R4 ;  /* 0x01246004030095a7 */ /* 0x000ee4000802007f */
[----:B---3--:R-:W-:Y:S05]  /*c070*/  @!P1 BRA `(.L_x_11158) ;  /* 0xfffffffc00f09947 */ /* 0x008fea000383ffff */
[----:B------:R-:W-:Y:S05]  /*c080*/  BRA `(.L_x_11195) ;  /* 0xfffffff000387947 */ /* 0x000fea000383ffff */
.L_x_11160:
[----:B-1----:R1:W3:Y:S02]  /*c090*/  SYNCS.PHASECHK.TRANS64.TRYWAIT P1, [R5+URZ+0x12460], R0 ;  /* 0x01246000050075a7 */ /* 0x0022e4000802017f */
[----:B---3--:R-:W-:Y:S05]  /*c0a0*/  @!P1 NANOSLEEP.SYNCS 0x989680 ;  /* 0x009896800000995d */ /* 0x008fea0003900000 */
[----:B------:R-:W3:Y:S02]  /*c0b0*/  @!P1 SYNCS.PHASECHK.TRANS64 P1, [R5+URZ+0x12460], R0 ;  /* 0x01246000050095a7 */ /* 0x000ee4000802007f */
[----:B---3--:R-:W-:Y:S05]  /*c0c0*/  @!P1 BRA `(.L_x_11160) ;  /* 0xfffffffc00f09947 */ /* 0x008fea000383ffff */
[----:B------:R-:W-:Y:S05]  /*c0d0*/  BRA `(.L_x_11196) ;  /* 0xfffffff000387947 */ /* 0x000fea000383ffff */
.L_x_11162:
[----:B---3--:R3:W4:Y:S02]  /*c0e0*/  SYNCS.PHASECHK.TRANS64.TRYWAIT P0, [R3+URZ+0x12480], R4 ;  /* 0x01248004030075a7 */ /* 0x008724000800017f */
[----:B----4-:R-:W-:Y:S05]  /*c0f0*/  @!P0 NANOSLEEP.SYNCS 0x989680 ;  /* 0x009896800000895d */ /* 0x010fea0003900000 */
[----:B------:R-:W4:Y:S02]  /*c100*/  @!P0 SYNCS.PHASECHK.TRANS64 P0, [R3+URZ+0x12480], R4 ;  /* 0x01248004030085a7 */ /* 0x000f24000800007f */
[----:B----4-:R-:W-:Y:S05]  /*c110*/  @!P0 BRA `(.L_x_11162) ;  /* 0xfffffffc00f08947 */ /* 0x010fea000383ffff */
[----:B------:R-:W-:Y:S05]  /*c120*/  BRA `(.L_x_11163) ;  /* 0xfffffff000347947 */ /* 0x000fea000383ffff */
.L_x_11197:
        /* <DEDUP_REMOVED lines=13> */
.L_x_13294:


//--------------------- .text._ZN7cutlass13device_kernelIN5flash11enable_sm90INS1_16FlashAttnFwdSm90INS1_25CollectiveMainloopFwdSm90ILi2EN4cute5tupleIJNS5_1CILi1EEES8_S8_EEENS6_IJNS7_ILi192EEENS7_ILi160EEENS7_ILi64EEEEEELi64ENS_12float_e4m3_tEfNS_4arch4Sm90ELb0ELb0ELb0ELb1ELb0ELb0ELb0ELb1ELb1ELb1ELb1ELb0EEENS1_21CollectiveEpilogueFwdINS6_IJSA_SC_SB_EEES9_NS_10bfloat16_tESG_Li384ELb1ELb1ELb1ELb1EEENS1_36VarlenDynamicPersistentTileSchedulerILi192ELi160ELi384ELi128ELb1ELb1ELb1ELb0ELb1ELb1EEEEEEEEEvNT_6ParamsE --------------------------
	.section	.text._ZN7cutlass13device_kernelIN5flash11enable_sm90INS1_16FlashAttnFwdSm90INS1_25CollectiveMainloopFwdSm90ILi2EN4cute5tupleIJNS5_1CILi1EEES8_S8_EEENS6_IJNS7_ILi192EEENS7_ILi160EEENS7_ILi64EEEEEELi64ENS_12float_e4m3_tEfNS_4arch4Sm90ELb0ELb0ELb0ELb1ELb0ELb0ELb0ELb1ELb1ELb1ELb1ELb0EEENS1_21CollectiveEpilogueFwdINS6_IJSA_SC_SB_EEES9_NS_10bfloat16_tESG_Li384ELb1ELb1ELb1ELb1EEENS1_36VarlenDynamicPersistentTileSchedulerILi192ELi160ELi384ELi128ELb1ELb1ELb1ELb0ELb1ELb1EEEEEEEEEvNT_6ParamsE,"ax",@progbits
	.align	128
.text._ZN7cutlass13device_kernelIN5flash11enable_sm90INS1_16FlashAttnFwdSm90INS1_25CollectiveMainloopFwdSm90ILi2EN4cute5tupleIJNS5_1CILi1EEES8_S8_EEENS6_IJNS7_ILi192EEENS7_ILi160EEENS7_ILi64EEEEEELi64ENS_12float_e4m3_tEfNS_4arch4Sm90ELb0ELb0ELb0ELb1ELb0ELb0ELb0ELb1ELb1ELb1ELb1ELb0EEENS1_21CollectiveEpilogueFwdINS6_IJSA_SC_SB_EEES9_NS_10bfloat16_tESG_Li384ELb1ELb1ELb1ELb1EEENS1_36VarlenDynamicPersistentTileSchedulerILi192ELi160ELi384ELi128ELb1ELb1ELb1ELb0ELb1ELb1EEEEEEEEEvNT_6ParamsE:
        .type           _ZN7cutlass13device_kernelIN5flash11enable_sm90INS1_16FlashAttnFwdSm90INS1_25CollectiveMainloopFwdSm90ILi2EN4cute5tupleIJNS5_1CILi1EEES8_S8_EEENS6_IJNS7_ILi192EEENS7_ILi160EEENS7_ILi64EEEEEELi64ENS_12float_e4m3_tEfNS_4arch4Sm90ELb0ELb0ELb0ELb1ELb0ELb0ELb0ELb1ELb1ELb1ELb1ELb0EEENS1_21CollectiveEpilogueFwdINS6_IJSA_SC_SB_EEES9_NS_10bfloat16_tESG_Li384ELb1ELb1ELb1ELb1EEENS1_36VarlenDynamicPersistentTileSchedulerILi192ELi160ELi384ELi128ELb1ELb1ELb1ELb0ELb1ELb1EEEEEEEEEvNT_6ParamsE,@function
        .size           _ZN7cutlass13device_kernelIN5flash11enable_sm90INS1_16FlashAttnFwdSm90INS1_25CollectiveMainloopFwdSm90ILi2EN4cute5tupleIJNS5_1CILi1EEES8_S8_EEENS6_IJNS7_ILi192EEENS7_ILi160EEENS7_ILi64EEEEEELi64ENS_12float_e4m3_tEfNS_4arch4Sm90ELb0ELb0ELb0ELb1ELb0ELb0ELb0ELb1ELb1ELb1ELb1ELb0EEENS1_21CollectiveEpilogueFwdINS6_IJSA_SC_SB_EEES9_NS_10bfloat16_tESG_Li384ELb1ELb1ELb1ELb1EEENS1_36VarlenDynamicPersistentTileSchedulerILi192ELi160ELi384ELi128ELb1ELb1ELb1ELb0ELb1ELb1EEEEEEEEEvNT_6ParamsE,(.L_x_13295 - _ZN7cutlass13device_kernelIN5flash11enable_sm90INS1_16FlashAttnFwdSm90INS1_25CollectiveMainloopFwdSm90ILi2EN4cute5tupleIJNS5_1CILi1EEES8_S8_EEENS6_IJNS7_ILi192EEENS7_ILi160EEENS7_ILi64EEEEEELi64ENS_12float_e4m3_tEfNS_4arch4Sm90ELb0ELb0ELb0ELb1ELb0ELb0ELb0ELb1ELb1ELb1ELb1ELb0EEENS1_21CollectiveEpilogueFwdINS6_IJSA_SC_SB_EEES9_NS_10bfloat16_tESG_Li384ELb1ELb1ELb1ELb1EEENS1_36VarlenDynamicPersistentTileSchedulerILi192ELi160ELi384ELi128ELb1ELb1ELb1ELb0ELb1ELb1EEEEEEEEEvNT_6ParamsE)
        .other          _ZN7cutlass13device_kernelIN5flash11enable_sm90INS1_16FlashAttnFwdSm90INS1_25CollectiveMainloopFwdSm90ILi2EN4cute5tupleIJNS5_1CILi1EEES8_S8_EEENS6_IJNS7_ILi192EEENS7_ILi160EEENS7_ILi64EEEEEELi64ENS_12float_e4m3_tEfNS_4arch4Sm90ELb0ELb0ELb0ELb1ELb0ELb0ELb0ELb1ELb1ELb1ELb1ELb0EEENS1_21CollectiveEpilogueFwdINS6_IJSA_SC_SB_EEES9_NS_10bfloat16_tESG_Li384ELb1ELb1ELb1ELb1EEENS1_36VarlenDynamicPersistentTileSchedulerILi192ELi160ELi384ELi128ELb1ELb1ELb1ELb0ELb1ELb1EEEEEEEEEvNT_6ParamsE,@"STO_CUDA_ENTRY STV_DEFAULT"
_ZN7cutlass13device_kernelIN5flash11enable_sm90INS1_16FlashAttnFwdSm90INS1_25CollectiveMainloopFwdSm90ILi2EN4cute5tupleIJNS5_1CILi1EEES8_S8_EEENS6_IJNS7_ILi192EEENS7_ILi160EEENS7_ILi64EEEEEELi64ENS_12float_e4m3_tEfNS_4arch4Sm90ELb0ELb0ELb0ELb1ELb0ELb0ELb0ELb1ELb1ELb1ELb1ELb0EEENS1_21CollectiveEpilogueFwdINS6_IJSA_SC_SB_EEES9_NS_10bfloat16_tESG_Li384ELb1ELb1ELb1ELb1EEENS1_36VarlenDynamicPersistentTileSchedulerILi192ELi160ELi384ELi128ELb1ELb1ELb1ELb0ELb1ELb1EEEEEEEEEvNT_6ParamsE:
        /* <DEDUP_REMOVED lines=18> */
.L_x_11199:
[----:B------:R-:W-:Y:S05]  /*0120*/  BSYNC B0 ;  /* 0x0000000000007941 */ /* 0x000fea0003800000 */
.L_x_11198:
        /* <DEDUP_REMOVED lines=41> */
.L_x_11200:
        /* <DEDUP_REMOVED lines=22> */
.L_x_11201:
        /* <DEDUP_REMOVED lines=18> */
.L_x_11202:
        /* <DEDUP_REMOVED lines=22> */
.L_x_11203:
        /* <DEDUP_REMOVED lines=22> */
.L_x_11204:
[----:B------:R-:W-:Y:S01]  /*0900*/  PLOP3.LUT P0, PT, PT, PT, UP0, 0x80, 0x0 ;  /* 0x000000000000781c */ /* 0x000fe20003f0f008 */
[----:B------:R-:W-:Y:S01]  /*0910*/  UMOV UR40, 0x1 ;  /* 0x0000000100287882 */ /* 0x000fe20000000000 */
[----:B------:R-:W-:Y:S01]  /*0920*/  NOP ;  /* 0x0000000000007918 */ /* 0x000fe20000000000 */
[----:B------:R-:W-:Y:S01]  /*0930*/  USEL UR40, UR40, 0x2, !UP0 ;  /* 0x0000000228287887 */ /* 0x000fe2000c000000 */
[----:B------:R-:W-:Y:S01]  /*0940*/  ULDC.64 UR54, c[0x0][0x208] ;  /* 0x0000820000367ab9 */ /* 0x000fe20000000a00 */
[----:B012-4-:R-:W-:Y:S08]  /*0950*/  BAR.SYNC.DEFER_BLOCKING 0x0 ;  /* 0x0000000000007b1d */ /* 0x017ff00000010000 */
[----:B------:R-:W-:Y:S05]  /*0960*/  @!P0 BRA `(.L_x_11205) ;  /* 0x0000009000a08947 */ /* 0x000fea0003800000 */
.L_x_11206:
        /* <DEDUP_REMOVED lines=26> */
[----:B------:R-:W-:Y:S02]  /*0b10*/  SHF.R.S32.HI R6, RZ, 0x4, R3 ;  /* 0x00000004ff067819 */ /* 0x000fe40000011403 */
[----:B------:R-:W-:Y:S01]  /*0b20*/  SHF.R.S32.HI R14, RZ, 0x7, R2 ;  /* 0x00000007ff0e7819 */ /* 0x000fe20000011402 */
[----:B------:R-:W-:Y:S01]  /*0b30*/  IMAD.IADD R12, R13, 0x1, -R4 ;  /* 0x000000010d0c7824 */ /* 0x000fe200078e0a04 */
[----:B------:R-:W-:-:S02]  /*0b40*/  LEA.HI R4, R0, R13, RZ, 0x5 ;  /* 0x0000000d00047211 */ /* 0x000fc400078f28ff */
[----:B------:R-:W-:Y:S01]  /*0b50*/  LEA.HI R11, R0, R13, RZ, 0x2 ;  /* 0x0000000d000b7211 */ /* 0x000fe200078f10ff */
[----:B------:R-:W-:Y:S01]  /*0b60*/  IMAD.HI R2, R14, 0x55555556, RZ ;  /* 0x555555560e027827 */ /* 0x000fe200078e02ff */
[----:B------:R-:W-:Y:S02]  /*0b70*/  SHF.R.S32.HI R7, RZ, 0x1f, R12 ;  /* 0x0000001fff077819 */ /* 0x000fe4000001140c */
[----:B------:R-:W-:Y:S01]  /*0b80*/  LOP3.LUT R11, R11, 0xfffffffc, RZ, 0xc0, !PT ;  /* 0xfffffffc0b0b7812 */ /* 0x000fe200078ec0ff */
[----:B------:R-:W-:Y:S01]  /*0b90*/  IMAD.SHL.U32 R5, R4, 0x20, RZ ;  /* 0x0000002004057824 */ /* 0x000fe200078e00ff */
[----:B------:R-:W-:Y:S02]  /*0ba0*/  LEA.HI R8, R7, R12, RZ, 0x2 ;  /* 0x0000000c07087211 */ /* 0x000fe400078f10ff */
[----:B------:R-:W-:Y:S01]  /*0bb0*/  LOP3.LUT R4, R3, 0x3fffff0, RZ, 0xc0, !PT ;  /* 0x03fffff003047812 */ /* 0x000fe200078ec0ff */
[----:B------:R-:W-:Y:S01]  /*0bc0*/  IMAD.IADD R11, R13, 0x1, -R11 ;  /* 0x000000010d0b7824 */ /* 0x000fe200078e0a0b */
[----:B------:R-:W-:-:S02]  /*0bd0*/  SHF.R.S32.HI R9, RZ, 0x2, R8 ;  /* 0x00000002ff097819 */ /* 0x000fc40000011408 */
[----:B------:R-:W-:Y:S01]  /*0be0*/  SHF.R.S32.HI R10, RZ, 0x1f, R8 ;  /* 0x0000001fff0a7819 */ /* 0x000fe20000011408 */
[----:B------:R-:W-:Y:S01]  /*0bf0*/  IMAD.IADD R4, R13, 0x1, -R4 ;  /* 0x000000010d047824 */ /* 0x000fe200078e0a04 */
        /* <DEDUP_REMOVED lines=10> */
[----:B------:R-:W-:Y:S01]  /*0ca0*/  SHF.R.S32.HI R7, RZ, 0x5, R7 ;  /* 0x00000005ff077819 */ /* 0x000fe20000011407 */
[----:B------:R-:W-:Y:S01]  /*0cb0*/  IMAD R3, R3, 0x8, R4 ;  /* 0x0000000803037824 */ /* 0x000fe200078e0204 */
[----:B------:R-:W-:Y:S01]  /*0cc0*/  LOP3.LUT R8, R8, 0x7ffffffc, RZ, 0xc0, !PT ;  /* 0x7ffffffc08087812 */ /* 0x000fe200078ec0ff */
[----:B------:R-:W-:Y:S01]  /*0cd0*/  IMAD R2, R2, -0x3, R14 ;  /* 0xfffffffd02027824 */ /* 0x000fe200078e020e */
[----:B------:R-:W-:Y:S01]  /*0ce0*/  LEA.HI R0, R0, R13, RZ, 0x3 ;  /* 0x0000000d00007211 */ /* 0x000fe200078f18ff */
[----:B------:R-:W-:Y:S01]  /*0cf0*/  IMAD R7, R7, 0x10, R10 ;  /* 0x0000001007077824 */ /* 0x000fe200078e020a */
[----:B------:R0:W-:Y:S01]  /*0d00*/  STL [R1+0x1c], R3 ;  /* 0x00001c0301007387 */ /* 0x0001e20000100800 */
[----:B------:R-:W-:Y:S01]  /*0d10*/  IMAD.IADD R8, R12, 0x1, -R8 ;  /* 0x000000010c087824 */ /* 0x000fe200078e0a08 */
[----:B------:R-:W-:Y:S01]  /*0d20*/  LOP3.LUT R16, R0, 0xfffffff8, RZ, 0xc0, !PT ;  /* 0xfffffff800107812 */ /* 0x000fe200078ec0ff */
[----:B------:R-:W-:Y:S01]  /*0d30*/  IMAD R5, R2, 0x40, R7 ;  /* 0x0000004002057824 */ /* 0x000fe200078e0207 */
[----:B------:R-:W-:Y:S01]  /*0d40*/  SHF.R.S32.HI R0, RZ, 0x3, R0 ;  /* 0x00000003ff007819 */ /* 0x000fe20000011400 */
[----:B------:R-:W-:-:S02]  /*0d50*/  IMAD.SHL.U32 R2, R8, 0x2, RZ ;  /* 0x0000000208027824 */ /* 0x000fc400078e00ff */
[----:B------:R-:W-:Y:S01]  /*0d60*/  IMAD.IADD R16, R13, 0x1, -R16 ;  /* 0x000000010d107824 */ /* 0x000fe200078e0a10 */
[----:B------:R-:W-:Y:S01]  /*0d70*/  STL [R1+0x14], R5 ;  /* 0x0000140501007387 */ /* 0x000fe20000100800 */
[C---:B------:R-:W-:Y:S01]  /*0d80*/  VIADD R0, R2.reuse, 0x8 ;  /* 0x0000000802007836 */ /* 0x040fe20000000000 */
[----:B0-----:R-:W-:Y:S01]  /*0d90*/  LEA.HI R3, R11, R11, RZ, 0x1 ;  /* 0x0000000b0b037211 */ /* 0x001fe200078f08ff */
[C---:B------:R-:W-:Y:S01]  /*0da0*/  VIADD R157, R2.reuse, 0x10 ;  /* 0x00000010029d7836 */ /* 0x040fe20000000000 */
[----:B------:R0:W-:Y:S01]  /*0db0*/  STL [R1+0x4], R2 ;  /* 0x0000040201007387 */ /* 0x0001e20000100800 */
[C---:B------:R-:W-:Y:S01]  /*0dc0*/  VIADD R22, R2.reuse, 0x28 ;  /* 0x0000002802167836 */ /* 0x040fe20000000000 */
[----:B------:R-:W-:Y:S01]  /*0dd0*/  LOP3.LUT R4, R3, 0x1ffffffe, RZ, 0xc0, !PT ;  /* 0x1ffffffe03047812 */ /* 0x000fe200078ec0ff */
[C---:B------:R-:W-:Y:S01]  /*0de0*/  VIADD R156, R2.reuse, 0x18 ;  /* 0x00000018029c7836 */ /* 0x040fe20000000000 */
[----:B------:R1:W-:Y:S01]  /*0df0*/  STL [R1], R0 ;  /* 0x0000000001007387 */ /* 0x0003e20000100800 */
[----:B------:R-:W-:-:S02]  /*0e00*/  VIADD R23, R2, 0x20 ;  /* 0x0000002002177836 */ /* 0x000fc40000000000 */
[----:B------:R-:W-:Y:S02]  /*0e10*/  IMAD.IADD R4, R11, 0x1, -R4 ;  /* 0x000000010b047824 */ /* 0x000fe400078e0a04 */
[C---:B------:R-:W-:Y:S02]  /*0e20*/  VIADD R19, R2.reuse, 0x30 ;  /* 0x0000003002137836 */ /* 0x040fe40000000000 */
[----:B------:R-:W-:Y:S01]  /*0e30*/  VIADD R18, R2, 0x38 ;  /* 0x0000003802127836 */ /* 0x000fe20000000000 */
[----:B0-----:R-:W-:Y:S01]  /*0e40*/  SHF.R.S32.HI R2, RZ, 0x1f, R0 ;  /* 0x0000001fff027819 */ /* 0x001fe20000011400 */
[----:B------:R-:W-:Y:S01]  /*0e50*/  IMAD.SHL.U32 R17, R16, 0x8, RZ ;  /* 0x0000000810117824 */ /* 0x000fe200078e00ff */
[----:B-1----:R-:W-:Y:S02]  /*0e60*/  SHF.R.S32.HI R0, RZ, 0x1f, R157 ;  /* 0x0000001fff007819 */ /* 0x002fe4000001149d */
[----:B------:R-:W-:Y:S01]  /*0e70*/  SHF.R.S32.HI R0, RZ, 0x1f, R22 ;  /* 0x0000001fff007819 */ /* 0x000fe20000011416 */
[----:B------:R-:W-:Y:S01]  /*0e80*/  IMAD R0, R4, 0x8, R5 ;  /* 0x0000000804007824 */ /* 0x000fe200078e0205 */
[----:B------:R0:W-:Y:S01]  /*0e90*/  STL [R1+0x10], R2 ;  /* 0x0000100201007387 */ /* 0x0001e20000100800 */
[----:B------:R-:W-:-:S02]  /*0ea0*/  SHF.R.S32.HI R3, RZ, 0x1f, R17 ;  /* 0x0000001fff037819 */ /* 0x000fc40000011411 */
[----:B------:R-:W-:Y:S01]  /*0eb0*/  SHF.R.S32.HI R3, RZ, 0x1f, R156 ;  /* 0x0000001fff037819 */ /* 0x000fe2000001149c */
[----:B------:R1:W-:Y:S01]  /*0ec0*/  STL [R1+0x18], R0 ;  /* 0x0000180001007387 */ /* 0x0003e20000100800 */
[----:B------:R-:W-:Y:S02]  /*0ed0*/  SHF.R.S32.HI R3, RZ, 0x1f, R19 ;  /* 0x0000001fff037819 */ /* 0x000fe40000011413 */
[----:B0-----:R-:W-:Y:S02]  /*0ee0*/  SHF.R.S32.HI R2, RZ, 0x1f, R23 ;  /* 0x0000001fff027819 */ /* 0x001fe40000011417 */
[----:B------:R-:W-:-:S07]  /*0ef0*/  SHF.R.S32.HI R2, RZ, 0x1f, R18 ;  /* 0x0000001fff027819 */ /* 0x000fce0000011412 */
.L_x_11242:
[----:B012---:R-:W0:Y:S01]  /*0f00*/  LDC.64 R2, c[0x0][0xc88] ;  /* 0x00032200ff027b82 */ /* 0x007e220000000a00 */
        /* <DEDUP_REMOVED lines=19> */
[----:B---34-:R-:W1:Y:S08]  /*1040*/  @P0 LDC.64 R6, c[0x0][0x9a8] ;  /* 0x00026a00ff060b82 */ /* 0x018e700000000a00 */
        /* <DEDUP_REMOVED lines=60> */
.L_x_11207:
        /* <DEDUP_REMOVED lines=51> */
.L_x_11208:
        /* <DEDUP_REMOVED lines=11> */
[----:B------:R-:W-:Y:S01]  /*17f0*/  CS2R R8, SRZ ;  /* 0x0000000000087805 */ /* 0x000fe2000001ff00 */
[----:B------:R-:W-:Y:S01]  /*1800*/  IMAD.MOV.U32 R36, RZ, RZ, RZ ;  /* 0x000000ffff247224 */ /* 0x000fe200078e00ff */
[----:B------:R-:W-:Y:S02]  /*1810*/  R2UR UR53, R2 ;  /* 0x00000000023572ca */ /* 0x000fe400000e0000 */
        /* <DEDUP_REMOVED lines=12> */
[----:B------:R-:W-:Y:S01]  /*18e0*/  UISETP.GT.AND UP0, UPT, UR53, UR48, UPT ;  /* 0x000000303500728c */ /* 0x000fe2000bf04270 */
[----:B------:R-:W-:Y:S01]  /*18f0*/  CS2R R50, SRZ ;  /* 0x0000000000327805 */ /* 0x000fe2000001ff00 */
[----:B------:R-:W-:-:S04]  /*1900*/  IMAD.MOV.U32 R49, RZ, RZ, RZ ;  /* 0x000000ffff317224 */ /* 0x000fc800078e00ff */
[----:B------:R-:W-:-:S13]  /*1910*/  PLOP3.LUT P1, PT, PT, PT, UP0, 0x80, 0x0 ;  /* 0x000000000000781c */ /* 0x000fda0003f2f008 */
[----:B------:R-:W-:Y:S05]  /*1920*/  @!P1 BRA `(.L_x_11209) ;  /* 0x0000005400e89947 */ /* 0x000fea0003800000 */
[----:B------:R-:W0:Y:S01]  /*1930*/  S2R R24, SR_TID.X ;  /* 0x0000000000187919 */ /* 0x000e220000002100 */
[----:B------:R-:W1:Y:S01]  /*1940*/  S2UR UR8, SR_CgaCtaId ;  /* 0x00000000000879c3 */ /* 0x000e620000008800 */
[----:B------:R-:W-:Y:S01]  /*1950*/  UMOV UR7, 0x400 ;  /* 0x0000040000077882 */ /* 0x000fe20000000000 */
[----:B------:R-:W-:Y:S01]  /*1960*/  UMOV UR37, 0x80000020 ;  /* 0x8000002000257882 */ /* 0x000fe20000000000 */
        /* <DEDUP_REMOVED lines=16> */
[----:B------:R-:W-:-:S07]  /*1a70*/  ULOP3.LUT UR57, UR5, 0x10000, URZ, 0xfc, !UPT ;  /* 0x0001000005397892 */ /* 0x000fce000f8efc3f */
[----:B------:R-:W-:Y:S01]  /*1a80*/  UMOV UR36, UR57 ;  /* 0x0000003900247c82 */ /* 0x000fe20008000000 */
        /* <DEDUP_REMOVED lines=17> */
.L_x_11210:
        /* <DEDUP_REMOVED lines=13> */
.L_x_11333:
[----:B------:R-:W-:Y:S05]  /*1c70*/  @!P0 BRA `(.L_x_11212) ;  /* 0x0000000000048947 */ /* 0x000fea0003800000 */
[----:B------:R-:W-:Y:S01]  /*1c80*/  BPT.TRAP 0x1 ;  /* 0x000000040000795c */ /* 0x000fe20000300000 */
.L_x_11212:
[----:B------:R-:W-:Y:S02]  /*1c90*/  IMAD.U32 R6, RZ, RZ, UR50 ;  /* 0x00000032ff067e24 */ /* 0x000fe4000f8e00ff */
[----:B------:R-:W-:-:S03]  /*1ca0*/  IMAD.U32 R7, RZ, RZ, UR41 ;  /* 0x00000029ff077e24 */ /* 0x000fc6000f8e00ff */
[----:B------:R-:W-:Y:S01]  /*1cb0*/  SHF.L.U32 R6, R6, 0x1f, RZ ;  /* 0x0000001f06067819 */ /* 0x000fe200000006ff */
[----:B------:R-:W-:-:S04]  /*1cc0*/  IMAD R7, R7, 0x8, R0 ;  /* 0x0000000807077824 */ /* 0x000fc800078e0200 */
[----:B------:R1:W2:Y:S01]  /*1cd0*/  SYNCS.PHASECHK.TRANS64.TRYWAIT P2, [R7+URZ+0x13230], R6 ;  /* 0x01323006070075a7 */ /* 0x0002a2000804017f */
[----:B------:R-:W-:Y:S05]  /*1ce0*/  @!P0 BRA `(.L_x_11213) ;  /* 0x0000000000048947 */ /* 0x000fea0003800000 */
[----:B------:R-:W-:Y:S01]  /*1cf0*/  BPT.TRAP 0x1 ;  /* 0x000000040000795c */ /* 0x000fe20000300000 */
.L_x_11213:
        /* <DEDUP_REMOVED lines=8> */
.L_x_11214:
[----:B------:R-:W-:Y:S05]  /*1d80*/  WARPSYNC.ALL ;  /* 0x0000000000007948 */ /* 0x000fea0003800000 */
[----:B------:R-:W-:Y:S01]  /*1d90*/  IMAD.MOV.U32 R25, RZ, RZ, RZ ;  /* 0x000000ffff197224 */ /* 0x000fe200078e00ff */
[----:B------:R-:W-:-:S04]  /*1da0*/  LOP3.LUT R4, R4, 0x10000, RZ, 0xfc, !PT ;  /* 0x0001000004047812 */ /* 0x000fc800078efcff */
[----:B------:R-:W-:Y:S01]  /*1db0*/  R2UR UR8, R4 ;  /* 0x00000000040872ca */ /* 0x000fe200000e0000 */
[----:B------:R-:W-:Y:S01]  /*1dc0*/  WARPGROUP.ARRIVE ;  /* 0x00000000000079c5 */ /* 0x000fe20000000000 */
[----:B------:R-:W-:Y:S01]  /*1dd0*/  UMOV UR39, 0x80000020 ;  /* 0x8000002000277882 */ /* 0x000fe20000000000 */
[----:B------:R-:W2:Y:S01]  /*1de0*/  LDL R10, [R1+0x4] ;  /* 0x00000400010a7983 */ /* 0x000ea20000100800 */
[----:B------:R-:W-:Y:S01]  /*1df0*/  UMOV UR4, UR36 ;  /* 0x0000002400047c82 */ /* 0x000fe20008000000 */
[----:B------:R-:W-:Y:S01]  /*1e00*/  UMOV UR5, UR37 ;  /* 0x0000002500057c82 */ /* 0x000fe20008000000 */
[----:B------:R-:W-:Y:S01]  /*1e10*/  UMOV UR7, 0x80000020 ;  /* 0x8000002000077882 */ /* 0x000fe20000000000 */
[----:B------:R-:W-:Y:S01]  /*1e20*/  UIADD3 UR10, UR57, 0x2, URZ ;  /* 0x00000002390a7890 */ /* 0x000fe2000fffe03f */
[----:B01----:R-:W-:Y:S01]  /*1e30*/  IMAD.U32 R6, RZ, RZ, UR56 ;  /* 0x00000038ff067e24 */ /* 0x003fe2000f8e00ff */
[----:B------:R-:W-:Y:S01]  /*1e40*/  P2R R8, PR, RZ, 0x2 ;  /* 0x00000002ff087803 */ /* 0x000fe20000000000 */
[----:B------:R-:W-:Y:S01]  /*1e50*/  IMAD.U32 R5, RZ, RZ, UR53 ;  /* 0x00000035ff057e24 */ /* 0x000fe2000f8e00ff */
[----:B------:R-:W-:Y:S01]  /*1e60*/  P2R R9, PR, RZ, 0x1 ;  /* 0x00000001ff097803 */ /* 0x000fe20000000000 */
[----:B------:R-:W-:-:S02]  /*1e70*/  UIADD3 UR16, UR53, -0x2, URZ ;  /* 0xfffffffe35107890 */ /* 0x000fc4000fffe03f */
[----:B------:R-:W-:Y:S02]  /*1e80*/  UIMAD UR8, UR41, 0x280, UR8 ;  /* 0x00000280290878a4 */ /* 0x000fe4000f8e0208 */
[----:B------:R-:W-:Y:S02]  /*1e90*/  UISETP.GE.AND UP0, UPT, UR16, UR48, UPT ;  /* 0x000000301000728c */ /* 0x000fe4000bf06270 */
[----:B------:R-:W-:Y:S02]  /*1ea0*/  UIADD3 UR6, UR8, 0x180, URZ ;  /* 0x0000018008067890 */ /* 0x000fe4000fffe03f */
[----:B------:R-:W-:Y:S02]  /*1eb0*/  UIADD3 UR9, UR8, 0x200, URZ ;  /* 0x0000020008097890 */ /* 0x000fe4000fffe03f */
[----:B------:R-:W-:Y:S01]  /*1ec0*/  UMOV UR38, UR8 ;  /* 0x0000000800267c82 */ /* 0x000fe20008000000 */
[----:B------:R-:W-:Y:S01]  /*1ed0*/  UIADD3 UR11, UR8, 0x2, URZ ;  /* 0x00000002080b7890 */ /* 0x000fe2000fffe03f */
[----:B------:R-:W-:Y:S01]  /*1ee0*/  QGMMA.64x32x32.F32.E4M3.E4M3 R92, gdesc[UR36], RZ, !UPT, gsb0 ;  /* 0x00600000245c79f3 */ /* 0x000fe2000c0008ff */
[----:B------:R-:W-:Y:S01]  /*1ef0*/  UIADD3 UR38, UR8, 0x80, URZ ;  /* 0x0000008008267890 */ /* 0x000fe2000fffe03f */
[----:B------:R-:W-:Y:S01]  /*1f00*/  UMOV UR39, 0x80000020 ;  /* 0x8000002000277882 */ /* 0x000fe20000000000 */
        /* <DEDUP_REMOVED lines=20> */
[----:B------:R-:W-:Y:S01]  /*2050*/  UMOV UR11, 0x80000020 ;  /* 0x80000020000b7882 */ /* 0x000fe20000000000 */
[----:B------:R-:W-:Y:S02]  /*2060*/  WARPGROUP.DEPBAR.LE gsb0, 0x0 ;  /* 0x00008000000079c5 */ /* 0x000fe40000010000 */
[----:B------:R-:W-:-:S06]  /*2070*/  WARPGROUP.ARRIVE ;  /* 0x00000000000079c5 */ /* 0x000fcc0000000000 */
[----:B------:R-:W-:Y:S01]  /*2080*/  QGMMA.64x32x32.F32.E4M3.E4M3 R28, gdesc[UR36], RZ, !UPT, gsb0 ;  /* 0x00600000241c79f3 */ /* 0x000fe2000c0008ff */
        /* <DEDUP_REMOVED lines=23> */
[----:B------:R-:W-:Y:S01]  /*2200*/  FSEL R97, R97, -INF , P2 ;  /* 0xff80000061617808 */ /* 0x000fe20001000000 */
[----:B------:R-:W-:Y:S01]  /*2210*/  UMOV UR8, UR4 ;  /* 0x0000000400087c82 */ /* 0x000fe20008000000 */
        /* <DEDUP_REMOVED lines=26> */
[----:B------:R-:W-:Y:S01]  /*23c0*/  FMNMX.FTZ R21, R94, R95, !PT ;  /* 0x0000005f5e157209 */ /* 0x000fe20007810000 */
        /* <DEDUP_REMOVED lines=8> */
[----:B------:R-:W-:Y:S01]  /*2450*/  FSEL R80, R80, -INF , P2 ;  /* 0xff80000050507808 */ /* 0x000fe20001000000 */
[----:B------:R-:W-:Y:S01]  /*2460*/  UMOV UR10, UR12 ;  /* 0x0000000c000a7c82 */ /* 0x000fe20008000000 */
        /* <DEDUP_REMOVED lines=21> */
[----:B------:R-:W-:Y:S02]  /*25c0*/  FMNMX.FTZ R5, R89, R10, !PT ;  /* 0x0000000a59057209 */ /* 0x000fe40007810000 */
[----:B------:R-:W-:Y:S02]  /*25d0*/  FSEL R87, R87, -INF , P4 ;  /* 0xff80000057577808 */ /* 0x000fe40002000000 */
[----:B------:R-:W-:Y:S02]  /*25e0*/  ISETP.GT.AND P4, PT, R6, 0x48, PT ;  /* 0x000000480600780c */ /* 0x000fe40003f84270 */
[----:B------:R-:W-:-:S02]  /*25f0*/  FSEL R90, R90, -INF , P3 ;  /* 0xff8000005a5a7808 */ /* 0x000fc40001800000 */
[C---:B------:R-:W-:Y:S02]  /*2600*/  ISETP.GT.AND P3, PT, R6.reuse, 0x49, PT ;  /* 0x000000490600780c */ /* 0x040fe40003f64270 */
        /* <DEDUP_REMOVED lines=32> */
[----:B------:R-:W-:Y:S02]  /*2810*/  ISETP.GT.AND P6, PT, R6, 0x68, PT ;  /* 0x000000680600780c */ /* 0x000fe40003fc4270 */
[----:B------:R-:W-:Y:S02]  /*2820*/  FSEL R74, R74, -INF , P5 ;  /* 0xff8000004a4a7808 */ /* 0x000fe40002800000 */
[C---:B------:R-:W-:Y:S02]  /*2830*/  ISETP.GT.AND P5, PT, R6.reuse, 0x69, PT ;  /* 0x000000690600780c */ /* 0x040fe40003fa4270 */
        /* <DEDUP_REMOVED lines=29> */
[----:B------:R-:W-:Y:S02]  /*2a10*/  ISETP.GT.AND P3, PT, R6, 0x90, PT ;  /* 0x000000900600780c */ /* 0x000fe40003f64270 */
[----:B------:R-:W-:Y:S02]  /*2a20*/  FSEL R54, R54, -INF , P4 ;  /* 0xff80000036367808 */ /* 0x000fe40002000000 */
[C---:B------:R-:W-:Y:S02]  /*2a30*/  ISETP.GT.AND P4, PT, R6.reuse, 0x91, PT ;  /* 0x000000910600780c */ /* 0x040fe40003f84270 */
[----:B------:R-:W-:Y:S02]  /*2a40*/  FSEL R51, R51, -INF , P5 ;  /* 0xff80000033337808 */ /* 0x000fe40002800000 */
[----:B------:R-:W-:Y:S02]  /*2a50*/  ISETP.GT.AND P5, PT, R6, 0x98, PT ;  /* 0x000000980600780c */ /* 0x000fe40003fa4270 */
[----:B------:R-:W-:-:S02]  /*2a60*/  FSEL R50, R50, -INF , P6 ;  /* 0xff80000032327808 */ /* 0x000fc40003000000 */
[----:B------:R-:W-:Y:S02]  /*2a70*/  ISETP.GT.AND P6, PT, R6, 0x99, PT ;  /* 0x000000990600780c */ /* 0x000fe40003fc4270 */
        /* <DEDUP_REMOVED lines=36> */
[----:B0-----:R-:W-:Y:S01]  /*2cc0*/  FMNMX.FTZ R12, R11, R10, !PT ;  /* 0x0000000a0b0c7209 */ /* 0x001fe20007810000 */
[----:B------:R-:W-:Y:S01]  /*2cd0*/  IMAD.U32 R10, RZ, RZ, UR49 ;  /* 0x00000031ff0a7e24 */ /* 0x000fe2000f8e00ff */
[----:B------:R-:W-:-:S02]  /*2ce0*/  FMNMX.FTZ R6, R78, R27, !PT ;  /* 0x0000001b4e067209 */ /* 0x000fc40007810000 */
[----:B------:R-:W-:Y:S01]  /*2cf0*/  FSEL R38, R38, -INF , P3 ;  /* 0xff80000026267808 */ /* 0x000fe20001800000 */
[----:B------:R-:W0:Y:S01]  /*2d00*/  SHFL.BFLY PT, R5, R12, 0x1, 0x1f ;  /* 0x0c201f000c057f89 */ /* 0x000e2200000e0000 */
[----:B------:R-:W-:Y:S02]  /*2d10*/  FMNMX.FTZ R27, R79, R6, !PT ;  /* 0x000000064f1b7209 */ /* 0x000fe40007810000 */
[----:B------:R-:W-:Y:S02]  /*2d20*/  FSEL R39, R39, -INF , P4 ;  /* 0xff80000027277808 */ /* 0x000fe40002000000 */
[----:B------:R-:W-:Y:S02]  /*2d30*/  FMNMX.FTZ R6, R82, R27, !PT ;  /* 0x0000001b52067209 */ /* 0x000fe40007810000 */
[----:B------:R-:W-:Y:S02]  /*2d40*/  FSEL R42, R42, -INF , P5 ;  /* 0xff8000002a2a7808 */ /* 0x000fe40002800000 */
[----:B------:R-:W-:-:S02]  /*2d50*/  FSEL R43, R43, -INF , P6 ;  /* 0xff8000002b2b7808 */ /* 0x000fc40003000000 */
[----:B------:R-:W-:Y:S02]  /*2d60*/  ISETP.NE.AND P1, PT, R8, RZ, PT ;  /* 0x000000ff0800720c */ /* 0x000fe40003f25270 */
[----:B------:R-:W-:Y:S02]  /*2d70*/  ISETP.NE.AND P0, PT, R9, RZ, PT ;  /* 0x000000ff0900720c */ /* 0x000fe40003f05270 */
[----:B0-----:R-:W-:-:S04]  /*2d80*/  FMNMX.FTZ R5, R12, R5, !PT ;  /* 0x000000050c057209 */ /* 0x001fc80007810000 */
        /* <DEDUP_REMOVED lines=22> */
[--C-:B0-----:R-:W-:Y:S01]  /*2ef0*/  FFMA.FTZ R76, R84, UR49, -R10.reuse ;  /* 0x00000031544c7c23 */ /* 0x101fe2000801080a */
        /* <DEDUP_REMOVED lines=55> */
[----:B------:R-:W1:Y:S02]  /*3270*/  MUFU.EX2 R81, R89 ;  /* 0x0000005900517308 */ /* 0x000e640000000800 */
[----:B------:R-:W-:-:S04]  /*3280*/  FMNMX.FTZ R6, R38, R85, !PT ;  /* 0x0000005526067209 */ /* 0x000fc80007810000 */
[----:B------:R-:W-:Y:S02]  /*3290*/  FMNMX.FTZ R85, R39, R6, !PT ;  /* 0x0000000627557209 */ /* 0x000fe40007810000 */
[----:B------:R-:W-:Y:S01]  /*32a0*/  MUFU.EX2 R13, R13 ;  /* 0x0000000d000d7308 */ /* 0x000fe20000000800 */
[----:B0-----:R-:W-:Y:S02]  /*32b0*/  F2FP.SATFINITE.E4M3.F32.PACK_AB_MERGE_C R152, R12, R11, RZ ;  /* 0x0000000b0c98723e */ /* 0x001fe400048070ff */
[----:B------:R-:W-:Y:S02]  /*32c0*/  FMNMX.FTZ R6, R42, R85, !PT ;  /* 0x000000552a067209 */ /* 0x000fe40007810000 */
[----:B------:R-:W-:Y:S02]  /*32d0*/  F2FP.SATFINITE.E4M3.F32.PACK_AB_MERGE_C R152, R9, R8, R152 ;  /* 0x000000080998723e */ /* 0x000fe40004807098 */
[----:B------:R-:W-:Y:S01]  /*32e0*/  FMNMX.FTZ R6, R43, R6, !PT ;  /* 0x000000062b067209 */ /* 0x000fe20007810000 */
[----:B------:R-:W-:Y:S01]  /*32f0*/  MUFU.EX2 R14, R14 ;  /* 0x0000000e000e7308 */ /* 0x000fe20000000800 */
[----:B-1----:R-:W-:-:S03]  /*3300*/  F2FP.SATFINITE.E4M3.F32.PACK_AB_MERGE_C R138, R81, R80, RZ ;  /* 0x00000050518a723e */ /* 0x002fc600048070ff */
[----:B------:R-:W0:Y:S04]  /*3310*/  SHFL.BFLY PT, R85, R6, 0x2, 0x1f ;  /* 0x0c401f0006557f89 */ /* 0x000e2800000e0000 */
[----:B------:R-:W-:Y:S08]  /*3320*/  MUFU.EX2 R15, R15 ;  /* 0x0000000f000f7308 */ /* 0x000ff00000000800 */
[----:B------:R-:W1:Y:S08]  /*3330*/  MUFU.EX2 R20, R20 ;  /* 0x0000001400147308 */ /* 0x000e700000000800 */
[----:B------:R-:W-:Y:S01]  /*3340*/  MUFU.EX2 R24, R24 ;  /* 0x0000001800187308 */ /* 0x000fe20000000800 */
[----:B0-----:R-:W-:-:S07]  /*3350*/  FMNMX.FTZ R85, R6, R85, !PT ;  /* 0x0000005506557209 */ /* 0x001fce0007810000 */
[----:B------:R-:W0:Y:S01]  /*3360*/  MUFU.EX2 R26, R26 ;  /* 0x0000001a001a7308 */ /* 0x000e220000000800 */
[----:B------:R-:W2:Y:S01]  /*3370*/  SHFL.BFLY PT, R6, R85, 0x1, 0x1f ;  /* 0x0c201f0055067f89 */ /* 0x000ea200000e0000 */
[----:B-1----:R-:W-:-:S04]  /*3380*/  F2FP.SATFINITE.E4M3.F32.PACK_AB_MERGE_C R154, R20, R15, RZ ;  /* 0x0000000f149a723e */ /* 0x002fc800048070ff */
[----:B------:R-:W-:Y:S02]  /*3390*/  F2FP.SATFINITE.E4M3.F32.PACK_AB_MERGE_C R154, R14, R13, R154 ;  /* 0x0000000d0e9a723e */ /* 0x000fe4000480709a */
[----:B------:R-:W1:Y:S08]  /*33a0*/  MUFU.EX2 R76, R76 ;  /* 0x0000004c004c7308 */ /* 0x000e700000000800 */
[----:B------:R-:W-:Y:S01]  /*33b0*/  MUFU.EX2 R60, R60 ;  /* 0x0000003c003c7308 */ /* 0x000fe20000000800 */
[----:B0-----:R-:W-:-:S04]  /*33c0*/  F2FP.SATFINITE.E4M3.F32.PACK_AB_MERGE_C R136, R27, R26, RZ ;  /* 0x0000001a1b88723e */ /* 0x001fc800048070ff */
[----:B------:R-:W-:-:S03]  /*33d0*/  F2FP.SATFINITE.E4M3.F32.PACK_AB_MERGE_C R136, R24, R21, R136 ;  /* 0x000000151888723e */ /* 0x000fc60004807088 */
[----:B------:R-:W-:Y:S01]  /*33e0*/  MUFU.EX2 R61, R61 ;  /* 0x0000003d003d7308 */ /* 0x000fe20000000800 */
[----:B--2---:R-:W-:Y:S01]  /*33f0*/  FMNMX.FTZ R6, R85, R6, !PT ;  /* 0x0000000655067209 */ /* 0x004fe20007810000 */
[----:B------:R-:W-:Y:S01]  /*3400*/  IMAD.U32 R85, RZ, RZ, UR49 ;  /* 0x00000031ff557e24 */ /* 0x000fe2000f8e00ff */
[----:B-1----:R-:W-:Y:S02]  /*3410*/  F2FP.SATFINITE.E4M3.F32.PACK_AB_MERGE_C R138, R77, R76, R138 ;  /* 0x0000004c4d8a723e */ /* 0x002fe4000480708a */
        /* <DEDUP_REMOVED lines=32> */
[----:B------:R-:W-:-:S02]  /*3620*/  @!P1 VIADD R46, R7, 0x13240 ;  /* 0x00013240072e9836 */ /* 0x000fc40000000000 */
[----:B------:R-:W-:-:S01]  /*3630*/  FADD.FTZ R100, R12, R99 ;  /* 0x000000630c647221 */ /* 0x000fc20000010000 */
[----:B------:R-:W2:Y:S01]  /*3640*/  MUFU.EX2 R93, R93 ;  /* 0x0000005d005d7308 */ /* 0x000ea20000000800 */
[----:B0-----:R-:W-:-:S01]  /*3650*/  FADD.FTZ R75, R10, R85 ;  /* 0x000000550a4b7221 */ /* 0x001fc20000010000 */
[----:B------:R-:W-:Y:S01]  /*3660*/  FFMA.FTZ R62, R62, UR49, -R88 ;  /* 0x000000313e3e7c23 */ /* 0x000fe20008010858 */
[----:B------:R-:W-:-:S01]  /*3670*/  FADD.FTZ R99, R13, R100 ;  /* 0x000000640d637221 */ /* 0x000fc20000010000 */
[----:B------:R-:W-:Y:S01]  /*3680*/  @!P1 PRMT R46, RZ, 0x654, R46 ;  /* 0x00000654ff2e9816 */ /* 0x000fe2000000002e */
[----:B------:R-:W-:-:S01]  /*3690*/  FFMA.FTZ R63, R63, UR49, -R88 ;  /* 0x000000313f3f7c23 */ /* 0x000fc20008010858 */
[----:B------:R-:W-:Y:S01]  /*36a0*/  FFMA.FTZ R54, R54, UR49, -R88 ;  /* 0x0000003136367c23 */ /* 0x000fe20008010858 */
        /* <DEDUP_REMOVED lines=11> */
[--C-:B------:R-:W-:Y:S01]  /*3760*/  FFMA.FTZ R35, R35, UR49, -R88.reuse ;  /* 0x0000003123237c23 */ /* 0x100fe20008010858 */
[----:B------:R-:W-:-:S01]  /*3770*/  FFMA.FTZ R38, R38, UR49, -R88 ;  /* 0x0000003126267c23 */ /* 0x000fc20008010858 */
[----:B------:R-:W-:Y:S01]  /*3780*/  F2FP.SATFINITE.E4M3.F32.PACK_AB_MERGE_C R92, R93, R92, RZ ;  /* 0x0000005c5d5c723e */ /* 0x000fe200048070ff */
[----:B------:R-:W-:-:S01]  /*3790*/  FFMA.FTZ R39, R39, UR49, -R88 ;  /* 0x0000003127277c23 */ /* 0x000fc20008010858 */
[--C-:B------:R-:W-:Y:S01]  /*37a0*/  FFMA.FTZ R42, R42, UR49, -R88.reuse ;  /* 0x000000312a2a7c23 */ /* 0x100fe20008010858 */
[----:B------:R-:W-:-:S01]  /*37b0*/  FFMA.FTZ R43, R43, UR49, -R88 ;  /* 0x000000312b2b7c23 */ /* 0x000fc20008010858 */
[----:B------:R-:W2:Y:S01]  /*37c0*/  MUFU.EX2 R94, R94 ;  /* 0x0000005e005e7308 */ /* 0x000ea20000000800 */
[----:B0-----:R-:W-:-:S01]  /*37d0*/  FADD.FTZ R98, R84, R75 ;  /* 0x0000004b54627221 */ /* 0x001fc20000010000 */
[--C-:B------:R-:W-:Y:S01]  /*37e0*/  FFMA.FTZ R75, R47, UR49, -R88.reuse ;  /* 0x000000312f4b7c23 */ /* 0x100fe20008010858 */
[----:B------:R-:W-:-:S01]  /*37f0*/  FFMA.FTZ R47, R50, UR49, -R88 ;  /* 0x00000031322f7c23 */ /* 0x000fc20008010858 */
[----:B------:R-:W-:Y:S01]  /*3800*/  FFMA.FTZ R50, R51, UR49, -R88 ;  /* 0x0000003133327c23 */ /* 0x000fe20008010858 */
[----:B------:R-:W-:-:S02]  /*3810*/  F2FP.SATFINITE.E4M3.F32.PACK_AB_MERGE_C R153, R85, R10, R92 ;  /* 0x0000000a5599723e */ /* 0x000fc4000480705c */
[----:B------:R-:W-:Y:S01]  /*3820*/  PLOP3.LUT P1, PT, PT, PT, UP0, 0x80, 0x0 ;  /* 0x000000000000781c */ /* 0x000fe20003f2f008 */
[----:B------:R-:W0:Y:S01]  /*3830*/  MUFU.EX2 R95, R95 ;  /* 0x0000005f005f7308 */ /* 0x000e220000000800 */
[----:B---3--:R-:W-:-:S01]  /*3840*/  FADD.FTZ R99, R89, R98 ;  /* 0x0000006259637221 */ /* 0x008fc20000010000 */
[----:B------:R-:W-:-:S06]  /*3850*/  FADD.FTZ R98, R20, R101 ;  /* 0x0000006514627221 */ /* 0x000fcc0000010000 */
[----:B------:R-:W3:Y:S08]  /*3860*/  MUFU.EX2 R78, R78 ;  /* 0x0000004e004e7308 */ /* 0x000ef00000000800 */
[----:B------:R-:W4:Y:S08]  /*3870*/  MUFU.EX2 R79, R79 ;  /* 0x0000004f004f7308 */ /* 0x000f300000000800 */
[----:B------:R-:W5:Y:S08]  /*3880*/  MUFU.EX2 R96, R96 ;  /* 0x0000006000607308 */ /* 0x000f700000000800 */
[----:B------:R2:W-:Y:S08]  /*3890*/  MUFU.EX2 R7, R74 ;  /* 0x0000004a00077308 */ /* 0x0005f00000000800 */
[----:B------:R-:W1:Y:S01]  /*38a0*/  MUFU.EX2 R97, R97 ;  /* 0x0000006100617308 */ /* 0x000e620000000800 */
[----:B--2---:R-:W-:-:S01]  /*38b0*/  FADD.FTZ R74, R94, R99 ;  /* 0x000000635e4a7221 */ /* 0x004fc20000010000 */
[----:B------:R-:W-:Y:S01]  /*38c0*/  FADD.FTZ R99, R21, R98 ;  /* 0x0000006215637221 */ /* 0x000fe20000010000 */
[----:B0-----:R-:W-:-:S02]  /*38d0*/  F2FP.SATFINITE.E4M3.F32.PACK_AB_MERGE_C R94, R95, R94, RZ ;  /* 0x0000005e5f5e723e */ /* 0x001fc400048070ff */
[----:B------:R-:W-:Y:S01]  /*38e0*/  FADD.FTZ R51, R95, R74 ;  /* 0x0000004a5f337221 */ /* 0x000fe20000010000 */
[----:B------:R-:W-:-:S01]  /*38f0*/  FADD.FTZ R99, R24, R99 ;  /* 0x0000006318637221 */ /* 0x000fc20000010000 */
[----:B------:R-:W-:Y:S01]  /*3900*/  F2FP.SATFINITE.E4M3.F32.PACK_AB_MERGE_C R155, R89, R84, R94 ;  /* 0x00000054599b723e */ /* 0x000fe2000480705e */
[----:B------:R-:W0:Y:S01]  /*3910*/  MUFU.EX2 R82, R82 ;  /* 0x0000005200527308 */ /* 0x000e220000000800 */
[----:B---3--:R-:W-:-:S01]  /*3920*/  FADD.FTZ R74, R78, R51 ;  /* 0x000000334e4a7221 */ /* 0x008fc20000010000 */
[----:B------:R-:W-:Y:S01]  /*3930*/  FADD.FTZ R98, R26, R99 ;  /* 0x000000631a627221 */ /* 0x000fe20000010000 */
[----:B------:R-:W-:Y:S02]  /*3940*/  IMAD.MOV.U32 R24, RZ, RZ, R25 ;  /* 0x000000ffff187224 */ /* 0x000fe400078e0019 */
[----:B----4-:R-:W-:Y:S01]  /*3950*/  FADD.FTZ R51, R79, R74 ;  /* 0x0000004a4f337221 */ /* 0x010fe20000010000 */
[----:B------:R-:W-:-:S02]  /*3960*/  FFMA.FTZ R74, R30, UR49, -R88 ;  /* 0x000000311e4a7c23 */ /* 0x000fc40008010858 */
[----:B------:R-:W2:Y:S01]  /*3970*/  MUFU.EX2 R83, R83 ;  /* 0x0000005300537308 */ /* 0x000ea20000000800 */
[----:B-----5:R-:W-:-:S01]  /*3980*/  FADD.FTZ R30, R96, R51 ;  /* 0x00000033601e7221 */ /* 0x020fc20000010000 */
[----:B------:R-:W-:Y:S01]  /*3990*/  FFMA.FTZ R51, R31, UR49, -R88 ;  /* 0x000000311f337c23 */ /* 0x000fe20008010858 */
[----:B------:R-:W-:-:S01]  /*39a0*/  FADD.FTZ R31, R27, R98 ;  /* 0x000000621b1f7221 */ /* 0x000fc20000010000 */
[----:B-1----:R-:W-:-:S03]  /*39b0*/  F2FP.SATFINITE.E4M3.F32.PACK_AB_MERGE_C R96, R97, R96, RZ ;  /* 0x000000606160723e */ /* 0x002fc600048070ff */
[----:B------:R-:W-:Y:S01]  /*39c0*/  FADD.FTZ R98, R76, R31 ;  /* 0x0000001f4c627221 */ /* 0x000fe20000010000 */
[----:B------:R-:W1:Y:S01]  /*39d0*/  MUFU.EX2 R86, R86 ;  /* 0x0000005600567308 */ /* 0x000e620000000800 */
[----:B------:R-:W-:-:S07]  /*39e0*/  F2FP.SATFINITE.E4M3.F32.PACK_AB_MERGE_C R137, R79, R78, R96 ;  /* 0x0000004e4f89723e */ /* 0x000fce0004807060 */
[----:B------:R-:W3:Y:S08]  /*39f0*/  MUFU.EX2 R87, R87 ;  /* 0x0000005700577308 */ /* 0x000ef00000000800 */
[----:B------:R4:W-:Y:S08]  /*3a00*/  MUFU.EX2 R46, R75 ;  /* 0x0000004b002e7308 */ /* 0x0009f00000000800 */
[----:B------:R-:W5:Y:S01]  /*3a10*/  MUFU.EX2 R62, R62 ;  /* 0x0000003e003e7308 */ /* 0x000f620000000800 */
[----:B----4-:R-:W-:-:S04]  /*3a20*/  FADD.FTZ R75, R97, R30 ;  /* 0x0000001e614b7221 */ /* 0x010fc80000010000 */
[----:B0-----:R-:W-:Y:S01]  /*3a30*/  FADD.FTZ R100, R82, R75 ;  /* 0x0000004b52647221 */ /* 0x001fe20000010000 */
[----:B------:R-:W-:-:S02]  /*3a40*/  FADD.FTZ R75, R77, R98 ;  /* 0x000000624d4b7221 */ /* 0x000fc40000010000 */
[----:B------:R-:W0:Y:S01]  /*3a50*/  MUFU.EX2 R63, R63 ;  /* 0x0000003f003f7308 */ /* 0x000e220000000800 */
[----:B--2---:R-:W-:-:S01]  /*3a60*/  FADD.FTZ R99, R83, R100 ;  /* 0x0000006453637221 */ /* 0x004fc20000010000 */
[----:B------:R-:W-:-:S04]  /*3a70*/  FADD.FTZ R98, R80, R75 ;  /* 0x0000004b50627221 */ /* 0x000fc80000010000 */
[----:B------:R-:W-:Y:S02]  /*3a80*/  FADD.FTZ R75, R81, R98 ;  /* 0x00000062514b7221 */ /* 0x000fe40000010000 */
[----:B------:R-:W2:Y:S02]  /*3a90*/  MUFU.EX2 R90, R90 ;  /* 0x0000005a005a7308 */ /* 0x000ea40000000800 */
[----:B------:R-:W-:-:S04]  /*3aa0*/  FADD.FTZ R12, R60, R75 ;  /* 0x0000004b3c0c7221 */ /* 0x000fc80000010000 */
[----:B------:R-:W-:Y:S02]  /*3ab0*/  FADD.FTZ R15, R61, R12 ;  /* 0x0000000c3d0f7221 */ /* 0x000fe40000010000 */
[----:B------:R1:W-:Y:S02]  /*3ac0*/  MUFU.EX2 R30, R54 ;  /* 0x00000036001e7308 */ /* 0x0003e40000000800 */
[----:B------:R-:W-:-:S06]  /*3ad0*/  FADD.FTZ R12, R64, R15 ;  /* 0x0000000f400c7221 */ /* 0x000fcc0000010000 */
[----:B------:R-:W4:Y:S01]  /*3ae0*/  MUFU.EX2 R65, R65 ;  /* 0x0000004100417308 */ /* 0x000f220000000800 */
[----:B-1----:R-:W-:-:S01]  /*3af0*/  FADD.FTZ R54, R86, R99 ;  /* 0x0000006356367221 */ /* 0x002fc20000010000 */
[----:B---3--:R-:W-:-:S03]  /*3b00*/  F2FP.SATFINITE.E4M3.F32.PACK_AB_MERGE_C R86, R87, R86, RZ ;  /* 0x000000565756723e */ /* 0x008fc600048070ff */
[----:B------:R-:W-:Y:S01]  /*3b10*/  FADD.FTZ R99, R87, R54 ;  /* 0x0000003657637221 */ /* 0x000fe20000010000 */
[----:B------:R-:W-:Y:S02]  /*3b20*/  F2FP.SATFINITE.E4M3.F32.PACK_AB_MERGE_C R139, R83, R82, R86 ;  /* 0x00000052538b723e */ /* 0x000fe40004807056 */
[----:B------:R-:W1:Y:S01]  /*3b30*/  MUFU.EX2 R91, R91 ;  /* 0x0000005b005b7308 */ /* 0x000e620000000800 */
[----:B-----5:R-:W-:-:S04]  /*3b40*/  FADD.FTZ R20, R62, R99 ;  /* 0x000000633e147221 */ /* 0x020fc80000010000 */
[----:B0-----:R-:W-:-:S03]  /*3b50*/  FADD.FTZ R27, R63, R20 ;  /* 0x000000143f1b7221 */ /* 0x001fc60000010000 */
[----:B------:R-:W0:Y:S01]  /*3b60*/  MUFU.EX2 R68, R68 ;  /* 0x0000004400447308 */ /* 0x000e220000000800 */
[----:B--2---:R-:W-:-:S01]  /*3b70*/  FADD.FTZ R26, R90, R27 ;  /* 0x0000001b5a1a7221 */ /* 0x004fc20000010000 */
[C---:B----4-:R-:W-:Y:S01]  /*3b80*/  F2FP.SATFINITE.E4M3.F32.PACK_AB_MERGE_C R140, R65.reuse, R64, RZ ;  /* 0x00000040418c723e */ /* 0x050fe200048070ff */
[----:B------:R-:W-:-:S03]  /*3b90*/  FADD.FTZ R65, R65, R12 ;  /* 0x0000000c41417221 */ /* 0x000fc60000010000 */
[----:B------:R-:W-:Y:S02]  /*3ba0*/  F2FP.SATFINITE.E4M3.F32.PACK_AB_MERGE_C R140, R61, R60, R140 ;  /* 0x0000003c3d8c723e */ /* 0x000fe4000480708c */
[----:B------:R-:W2:Y:S01]  /*3bb0*/  MUFU.EX2 R66, R66 ;  /* 0x0000004200427308 */ /* 0x000ea20000000800 */
[----:B-1----:R-:W-:-:S01]  /*3bc0*/  FADD.FTZ R15, R91, R26 ;  /* 0x0000001a5b0f7221 */ /* 0x002fc20000010000 */
[----:B------:R-:W-:-:S04]  /*3bd0*/  F2FP.SATFINITE.E4M3.F32.PACK_AB_MERGE_C R90, R91, R90, RZ ;  /* 0x0000005a5b5a723e */ /* 0x000fc800048070ff */
[----:B------:R-:W-:Y:S02]  /*3be0*/  F2FP.SATFINITE.E4M3.F32.PACK_AB_MERGE_C R141, R63, R62, R90 ;  /* 0x0000003e3f8d723e */ /* 0x000fe4000480705a */
        /* <DEDUP_REMOVED lines=8> */
[----:B------:R-:W-:-:S06]  /*3c70*/  IMAD.MOV.U32 R54, RZ, RZ, R25 ;  /* 0x000000ffff367224 */ /* 0x000fcc00078e0019 */
[----:B------:R-:W0:Y:S01]  /*3c80*/  MUFU.EX2 R73, R73 ;  /* 0x0000004900497308 */ /* 0x000e220000000800 */
[----:B--2---:R-:W-:-:S07]  /*3c90*/  FADD.FTZ R26, R72, R15 ;  /* 0x0000000f481a7221 */ /* 0x004fce0000010000 */
[----:B------:R-:W2:Y:S01]  /*3ca0*/  MUFU.EX2 R71, R71 ;  /* 0x0000004700477308 */ /* 0x000ea20000000800 */
[----:B-1----:R-:W-:-:S01]  /*3cb0*/  FADD.FTZ R8, R70, R27 ;  /* 0x0000001b46087221 */ /* 0x002fc20000010000 */
[----:B------:R-:W-:-:S06]  /*3cc0*/  IMAD.MOV.U32 R27, RZ, RZ, R25 ;  /* 0x000000ffff1b7224 */ /* 0x000fcc00078e0019 */
[----:B------:R-:W1:Y:S01]  /*3cd0*/  MUFU.EX2 R44, R44 ;  /* 0x0000002c002c7308 */ /* 0x000e620000000800 */
[C---:B0-----:R-:W-:Y:S01]  /*3ce0*/  F2FP.SATFINITE.E4M3.F32.PACK_AB_MERGE_C R142, R73.reuse, R72, RZ ;  /* 0x00000048498e723e */ /* 0x041fe200048070ff */
[----:B------:R-:W-:-:S03]  /*3cf0*/  FADD.FTZ R73, R73, R26 ;  /* 0x0000001a49497221 */ /* 0x000fc60000010000 */
[----:B------:R-:W-:-:S03]  /*3d00*/  F2FP.SATFINITE.E4M3.F32.PACK_AB_MERGE_C R142, R69, R68, R142 ;  /* 0x00000044458e723e */ /* 0x000fc6000480708e */
[----:B------:R-:W0:Y:S01]  /*3d10*/  MUFU.EX2 R45, R45 ;  /* 0x0000002d002d7308 */ /* 0x000e220000000800 */
[----:B--2---:R-:W-:-:S01]  /*3d20*/  FADD.FTZ R8, R71, R8 ;  /* 0x0000000847087221 */ /* 0x004fc20000010000 */
[----:B------:R-:W-:-:S03]  /*3d30*/  F2FP.SATFINITE.E4M3.F32.PACK_AB_MERGE_C R70, R71, R70, RZ ;  /* 0x000000464746723e */ /* 0x000fc600048070ff */
[----:B------:R-:W-:Y:S01]  /*3d40*/  FADD.FTZ R9, R7, R8 ;  /* 0x0000000807097221 */ /* 0x000fe20000010000 */
[----:B------:R-:W-:Y:S02]  /*3d50*/  F2FP.SATFINITE.E4M3.F32.PACK_AB_MERGE_C R143, R67, R66, R70 ;  /* 0x00000042438f723e */ /* 0x000fe40004807046 */
[----:B------:R-:W2:Y:S01]  /*3d60*/  MUFU.EX2 R48, R48 ;  /* 0x0000003000307308 */ /* 0x000ea20000000800 */
[----:B-1----:R-:W-:-:S01]  /*3d70*/  FADD.FTZ R26, R44, R73 ;  /* 0x000000492c1a7221 */ /* 0x002fc20000010000 */
[----:B------:R-:W-:-:S06]  /*3d80*/  FADD.FTZ R8, R46, R9 ;  /* 0x000000092e087221 */ /* 0x000fcc0000010000 */
[----:B------:R-:W1:Y:S01]  /*3d90*/  MUFU.EX2 R47, R47 ;  /* 0x0000002f002f7308 */ /* 0x000e620000000800 */
[----:B0-----:R-:W-:-:S01]  /*3da0*/  FADD.FTZ R13, R45, R26 ;  /* 0x0000001a2d0d7221 */ /* 0x001fc20000010000 */
[----:B------:R-:W-:-:S06]  /*3db0*/  IMAD.MOV.U32 R26, RZ, RZ, R25 ;  /* 0x000000ffff1a7224 */ /* 0x000fcc00078e0019 */
[----:B------:R-:W0:Y:S01]  /*3dc0*/  MUFU.EX2 R49, R49 ;  /* 0x0000003100317308 */ /* 0x000e220000000800 */
[----:B--2---:R-:W-:-:S07]  /*3dd0*/  FADD.FTZ R14, R48, R13 ;  /* 0x0000000d300e7221 */ /* 0x004fce0000010000 */
[----:B------:R-:W2:Y:S01]  /*3de0*/  MUFU.EX2 R50, R50 ;  /* 0x0000003200327308 */ /* 0x000ea20000000800 */
[----:B-1----:R-:W-:-:S07]  /*3df0*/  FADD.FTZ R9, R47, R8 ;  /* 0x000000082f097221 */ /* 0x002fce0000010000 */
[----:B------:R-:W1:Y:S01]  /*3e00*/  MUFU.EX2 R52, R52 ;  /* 0x0000003400347308 */ /* 0x000e620000000800 */
[C---:B0-----:R-:W-:Y:S01]  /*3e10*/  F2FP.SATFINITE.E4M3.F32.PACK_AB_MERGE_C R144, R49.reuse, R48, RZ ;  /* 0x000000303190723e */ /* 0x041fe200048070ff */
[----:B------:R-:W-:Y:S01]  /*3e20*/  FADD.FTZ R49, R49, R14 ;  /* 0x0000000e31317221 */ /* 0x000fe20000010000 */
[--C-:B------:R-:W-:Y:S02]  /*3e30*/  IMAD.MOV.U32 R48, RZ, RZ, R25.reuse ;  /* 0x000000ffff307224 */ /* 0x100fe400078e0019 */
[----:B------:R-:W-:Y:S01]  /*3e40*/  F2FP.SATFINITE.E4M3.F32.PACK_AB_MERGE_C R144, R45, R44, R144 ;  /* 0x0000002c2d90723e */ /* 0x000fe20004807090 */
[----:B------:R-:W-:Y:S02]  /*3e50*/  IMAD.MOV.U32 R45, RZ, RZ, R25 ;  /* 0x000000ffff2d7224 */ /* 0x000fe400078e0019 */
[----:B------:R-:W0:Y:S01]  /*3e60*/  MUFU.EX2 R53, R53 ;  /* 0x0000003500357308 */ /* 0x000e220000000800 */
[----:B--2---:R-:W-:-:S01]  /*3e70*/  FADD.FTZ R9, R50, R9 ;  /* 0x0000000932097221 */ /* 0x004fc20000010000 */
[----:B------:R-:W-:Y:S01]  /*3e80*/  F2FP.SATFINITE.E4M3.F32.PACK_AB_MERGE_C R47, R50, R47, RZ ;  /* 0x0000002f322f723e */ /* 0x000fe200048070ff */
[----:B------:R-:W-:-:S02]  /*3e90*/  IMAD.MOV.U32 R44, RZ, RZ, R25 ;  /* 0x000000ffff2c7224 */ /* 0x000fc400078e0019 */
[----:B------:R-:W-:Y:S01]  /*3ea0*/  FADD.FTZ R14, R30, R9 ;  /* 0x000000091e0e7221 */ /* 0x000fe20000010000 */
[----:B------:R-:W-:Y:S01]  /*3eb0*/  F2FP.SATFINITE.E4M3.F32.PACK_AB_MERGE_C R145, R46, R7, R47 ;  /* 0x000000072e91723e */ /* 0x000fe2000480702f */
[----:B------:R-:W-:Y:S01]  /*3ec0*/  IMAD.MOV.U32 R47, RZ, RZ, R25 ;  /* 0x000000ffff2f7224 */ /* 0x000fe200078e0019 */
[----:B------:R2:W3:Y:S01]  /*3ed0*/  MUFU.EX2 R31, R55 ;  /* 0x00000037001f7308 */ /* 0x0004e20000000800 */
[----:B-1----:R-:W-:-:S01]  /*3ee0*/  FADD.FTZ R8, R52, R49 ;  /* 0x0000003134087221 */ /* 0x002fc20000010000 */
[--C-:B------:R-:W-:Y:S02]  /*3ef0*/  IMAD.MOV.U32 R46, RZ, RZ, R25.reuse ;  /* 0x000000ffff2e7224 */ /* 0x100fe400078e0019 */
[--C-:B------:R-:W-:Y:S02]  /*3f00*/  IMAD.MOV.U32 R49, RZ, RZ, R25.reuse ;  /* 0x000000ffff317224 */ /* 0x100fe400078e0019 */
[----:B------:R-:W-:Y:S02]  /*3f10*/  IMAD.MOV.U32 R50, RZ, RZ, R25 ;  /* 0x000000ffff327224 */ /* 0x000fe400078e0019 */
[----:B------:R-:W-:Y:S01]  /*3f20*/  MUFU.EX2 R56, R56 ;  /* 0x0000003800387308 */ /* 0x000fe20000000800 */
[----:B0-----:R-:W-:-:S01]  /*3f30*/  FADD.FTZ R9, R53, R8 ;  /* 0x0000000835097221 */ /* 0x001fc20000010000 */
[----:B--2---:R-:W-:-:S06]  /*3f40*/  IMAD.MOV.U32 R55, RZ, RZ, R25 ;  /* 0x000000ffff377224 */ /* 0x004fcc00078e0019 */
[----:B------:R-:W0:Y:S01]  /*3f50*/  MUFU.EX2 R57, R57 ;  /* 0x0000003900397308 */ /* 0x000e220000000800 */
[----:B---3--:R-:W-:-:S07]  /*3f60*/  FADD.FTZ R14, R31, R14 ;  /* 0x0000000e1f0e7221 */ /* 0x008fce0000010000 */
        /* <DEDUP_REMOVED lines=9> */
[----:B------:R-:W-:-:S06]  /*4000*/  IMAD.MOV.U32 R52, RZ, RZ, R25 ;  /* 0x000000ffff347224 */ /* 0x000fcc00078e0019 */
[----:B------:R-:W0:Y:S01]  /*4010*/  MUFU.EX2 R33, R33 ;  /* 0x0000002100217308 */ /* 0x000e220000000800 */
[----:B--2---:R-:W-:-:S01]  /*4020*/  FADD.FTZ R9, R20, R9 ;  /* 0x0000000914097221 */ /* 0x004fc20000010000 */
[----:B------:R-:W-:-:S04]  /*4030*/  F2FP.SATFINITE.E4M3.F32.PACK_AB_MERGE_C R11, R20, R11, RZ ;  /* 0x0000000b140b723e */ /* 0x000fc800048070ff */
[----:B------:R-:W-:Y:S01]  /*4040*/  F2FP.SATFINITE.E4M3.F32.PACK_AB_MERGE_C R147, R31, R30, R11 ;  /* 0x0000001e1f93723e */ /* 0x000fe2000480700b */
[--C-:B------:R-:W-:Y:S01]  /*4050*/  IMAD.MOV.U32 R31, RZ, RZ, R25.reuse ;  /* 0x000000ffff1f7224 */ /* 0x100fe200078e0019 */
[----:B------:R-:W1:Y:S01]  /*4060*/  MUFU.EX2 R28, R28 ;  /* 0x0000001c001c7308 */ /* 0x000e620000000800 */
[----:B------:R-:W-:-:S07]  /*4070*/  IMAD.MOV.U32 R30, RZ, RZ, R25 ;  /* 0x000000ffff1e7224 */ /* 0x000fce00078e0019 */
        /* <DEDUP_REMOVED lines=40> */
[----:B0-----:R-:W-:-:S04]  /*4300*/  FADD.FTZ R7, R39, R10 ;  /* 0x0000000a27077221 */ /* 0x001fc80000010000 */
[----:B--2---:R-:W-:Y:S01]  /*4310*/  FADD.FTZ R8, R42, R7 ;  /* 0x000000072a087221 */ /* 0x004fe20000010000 */
[----:B------:R-:W-:-:S01]  /*4320*/  FADD.FTZ R7, R41, R40 ;  /* 0x0000002829077221 */ /* 0x000fc20000010000 */
[--C-:B------:R-:W-:Y:S02]  /*4330*/  IMAD.MOV.U32 R41, RZ, RZ, R25.reuse ;  /* 0x000000ffff297224 */ /* 0x100fe400078e0019 */
[----:B------:R-:W-:Y:S01]  /*4340*/  IMAD.MOV.U32 R40, RZ, RZ, R25 ;  /* 0x000000ffff287224 */ /* 0x000fe200078e0019 */
[C---:B-1----:R-:W-:Y:S01]  /*4350*/  F2FP.SATFINITE.E4M3.F32.PACK_AB_MERGE_C R9, R43.reuse, R42, RZ ;  /* 0x0000002a2b09723e */ /* 0x042fe200048070ff */
[----:B------:R-:W-:-:S01]  /*4360*/  FADD.FTZ R8, R43, R8 ;  /* 0x000000082b087221 */ /* 0x000fc20000010000 */
[----:B------:R-:W-:Y:S02]  /*4370*/  IMAD.MOV.U32 R43, RZ, RZ, R25 ;  /* 0x000000ffff2b7224 */ /* 0x000fe400078e0019 */
[----:B------:R-:W-:Y:S01]  /*4380*/  F2FP.SATFINITE.E4M3.F32.PACK_AB_MERGE_C R151, R39, R38, R9 ;  /* 0x000000262797723e */ /* 0x000fe20004807009 */
        /* <DEDUP_REMOVED lines=24> */
.L_x_11226:
[----:B------:R-:W-:-:S04]  /*4510*/  UISETP.NE.AND UP0, UPT, UR17, 0x1, UPT ;  /* 0x000000011100788c */ /* 0x000fc8000bf05270 */
[----:B------:R-:W-:-:S04]  /*4520*/  USEL UR50, URZ, 0x1, UP0 ;  /* 0x000000013f327887 */ /* 0x000fc80008000000 */
[----:B------:R-:W-:Y:S01]  /*4530*/  ULOP3.LUT UR50, UR18, UR50, URZ, 0x3c, !UPT ;  /* 0x0000003212327292 */ /* 0x000fe2000f8e3c3f */
[----:B------:R-:W-:Y:S11]  /*4540*/  @!P0 BRA `(.L_x_11217) ;  /* 0x0000000000048947 */ /* 0x000ff60003800000 */
[----:B------:R-:W-:Y:S01]  /*4550*/  BPT.TRAP 0x1 ;  /* 0x000000040000795c */ /* 0x000fe20000300000 */
.L_x_11217:
        /* <DEDUP_REMOVED lines=14> */
.L_x_11218:
[----:B-1----:R-:W-:Y:S05]  /*4640*/  @P1 BRA `(.L_x_11219) ;  /* 0x0000000000081947 */ /* 0x002fea0003800000 */
[----:B------:R-:W1:Y:S02]  /*4650*/  SYNCS.PHASECHK.TRANS64.TRYWAIT P1, [R11+URZ+0x13230], R6 ;  /* 0x013230060b0075a7 */ /* 0x000e64000802017f */
[----:B-1----:R-:W-:Y:S05]  /*4660*/  @!P1 BRA `(.L_x_11220) ;  /* 0x000000a400909947 */ /* 0x002fea0003800000 */
.L_x_11219:
[----:B------:R-:W-:Y:S01]  /*4670*/  R2UR UR19, R4 ;  /* 0x00000000041372ca */ /* 0x000fe200000e0000 */
[----:B------:R-:W-:Y:S01]  /*4680*/  WARPGROUP.ARRIVE ;  /* 0x00000000000079c5 */ /* 0x000fe20000000000 */
[----:B------:R-:W-:Y:S01]  /*4690*/  UMOV UR39, 0x80000020 ;  /* 0x8000002000277882 */ /* 0x000fe20000000000 */
[----:B------:R-:W-:Y:S01]  /*46a0*/  UMOV UR8, UR36 ;  /* 0x0000002400087c82 */ /* 0x000fe20008000000 */
[----:B------:R-:W-:Y:S01]  /*46b0*/  UMOV UR9, UR37 ;  /* 0x0000002500097c82 */ /* 0x000fe20008000000 */
[----:B------:R-:W-:Y:S01]  /*46c0*/  UMOV UR11, 0x80000020 ;  /* 0x80000020000b7882 */ /* 0x000fe20000000000 */
[----:B------:R-:W-:Y:S01]  /*46d0*/  UMOV UR12, UR36 ;  /* 0x00000024000c7c82 */ /* 0x000fe20008000000 */
[----:B------:R-:W-:Y:S01]  /*46e0*/  UMOV UR13, UR37 ;  /* 0x00000025000d7c82 */ /* 0x000fe20008000000 */
[----:B------:R-:W-:Y:S01]  /*46f0*/  UMOV UR15, 0x80000020 ;  /* 0x80000020000f7882 */ /* 0x000fe20000000000 */
[----:B------:R-:W-:-:S04]  /*4700*/  UMOV UR7, 0x80000020 ;  /* 0x8000002000077882 */ /* 0x000fc80000000000 */
[----:B------:R-:W-:-:S04]  /*4710*/  UIMAD UR19, UR41, 0x280, UR19 ;  /* 0x00000280291378a4 */ /* 0x000fc8000f8e0213 */
[----:B------:R-:W-:Y:S02]  /*4720*/  UIADD3 UR10, UR19, 0x80, URZ ;  /* 0x00000080130a7890 */ /* 0x000fe4000fffe03f */
[----:B------:R-:W-:Y:S02]  /*4730*/  UIADD3 UR14, UR19, 0x100, URZ ;  /* 0x00000100130e7890 */ /* 0x000fe4000fffe03f */
[----:B------:R-:W-:Y:S01]  /*4740*/  UMOV UR38, UR19 ;  /* 0x0000001300267c82 */ /* 0x000fe20008000000 */
[----:B------:R-:W-:Y:S01]  /*4750*/  UIADD3 UR6, UR19, 0x200, URZ ;  /* 0x0000020013067890 */ /* 0x000fe2000fffe03f */
        /* <DEDUP_REMOVED lines=49> */
.L_x_11221:
[----:B------:R-:W-:Y:S01]  /*4a70*/  R2UR UR9, R0 ;  /* 0x00000000000972ca */ /* 0x000fe200000e0000 */
[----:B------:R-:W-:-:S05]  /*4a80*/  IMAD.U32 R5, RZ, RZ, UR18 ;  /* 0x00000012ff057e24 */ /* 0x000fca000f8e00ff */
[----:B------:R-:W-:-:S07]  /*4a90*/  SHF.L.U32 R5, R5, 0x1f, RZ ;  /* 0x0000001f05057819 */ /* 0x000fce00000006ff */
[----:B------:R-:W-:-:S09]  /*4aa0*/  ULEA UR9, UR17, UR9, 0x3 ;  /* 0x0000000911097291 */ /* 0x000fd2000f8e183f */
[----:B------:R2:W3:Y:S01]  /*4ab0*/  SYNCS.PHASECHK.TRANS64.TRYWAIT P1, [UR9+0x13250], R5 ;  /* 0x01325005ff0075a7 */ /* 0x0004e20008020149 */
[----:B------:R-:W-:Y:S05]  /*4ac0*/  @!P0 BRA `(.L_x_11222) ;  /* 0x0000000000048947 */ /* 0x000fea0003800000 */
[----:B------:R-:W-:Y:S01]  /*4ad0*/  BPT.TRAP 0x1 ;  /* 0x000000040000795c */ /* 0x000fe20000300000 */
.L_x_11222:
[----:B---3--:R-:W-:Y:S05]  /*4ae0*/  @P1 BRA `(.L_x_11223) ;  /* 0x0000000000081947 */ /* 0x008fea0003800000 */
[----:B------:R-:W3:Y:S02]  /*4af0*/  SYNCS.PHASECHK.TRANS64.TRYWAIT P1, [UR9+0x13250], R5 ;  /* 0x01325005ff0075a7 */ /* 0x000ee40008020149 */
[----:B---3--:R-:W-:Y:S05]  /*4b00*/  @!P1 BRA `(.L_x_11224) ;  /* 0x000000a0007c9947 */ /* 0x008fea0003800000 */
.L_x_11223:
[----:B01----:R-:W-:Y:S01]  /*4b10*/  FMNMX.FTZ R6, R120, R10, !PT ;  /* 0x0000000a78067209 */ /* 0x003fe20007810000 */
[----:B------:R-:W-:Y:S01]  /*4b20*/  WARPGROUP.ARRIVE ;  /* 0x00000000000079c5 */ /* 0x000fe20000000000 */
[----:B------:R-:W-:Y:S01]  /*4b30*/  R2UR UR6, R0 ;  /* 0x00000000000672ca */ /* 0x000fe200000e0000 */
[----:B------:R-:W-:Y:S01]  /*4b40*/  UMOV UR7, 0xc0000010 ;  /* 0xc000001000077882 */ /* 0x000fe20000000000 */
[----:B------:R-:W-:Y:S02]  /*4b50*/  FMNMX.FTZ R13, R121, R6, !PT ;  /* 0x00000006790d7209 */ /* 0x000fe40007810000 */
[----:B------:R-:W-:Y:S02]  /*4b60*/  FMNMX.FTZ R6, R122, R9, !PT ;  /* 0x000000097a067209 */ /* 0x000fe40007810000 */
[----:B------:R-:W-:Y:S02]  /*4b70*/  FMNMX.FTZ R12, R124, R13, !PT ;  /* 0x0000000d7c0c7209 */ /* 0x000fe40007810000 */
[----:B--2---:R-:W-:-:S02]  /*4b80*/  FMNMX.FTZ R5, R123, R6, !PT ;  /* 0x000000067b057209 */ /* 0x004fc40007810000 */
[----:B------:R-:W-:Y:S02]  /*4b90*/  FMNMX.FTZ R13, R125, R12, !PT ;  /* 0x0000000c7d0d7209 */ /* 0x000fe40007810000 */
[----:B------:R-:W-:Y:S01]  /*4ba0*/  FMNMX.FTZ R6, R126, R5, !PT ;  /* 0x000000057e067209 */ /* 0x000fe20007810000 */
[----:B------:R-:W-:Y:S01]  /*4bb0*/  UIADD3 UR6, UR6, 0x1000, URZ ;  /* 0x0000100006067890 */ /* 0x000fe2000fffe03f */
[----:B------:R-:W-:Y:S02]  /*4bc0*/  FMNMX.FTZ R12, R128, R13, !PT ;  /* 0x0000000d800c7209 */ /* 0x000fe40007810000 */
[----:B------:R-:W-:Y:S01]  /*4bd0*/  FMNMX.FTZ R5, R127, R6, !PT ;  /* 0x000000067f057209 */ /* 0x000fe20007810000 */
[----:B------:R-:W-:Y:S01]  /*4be0*/  USHF.R.U32.HI UR6, URZ, 0x4, UR6 ;  /* 0x000000043f067899 */ /* 0x000fe20008011606 */
[----:B------:R-:W-:Y:S02]  /*4bf0*/  FMNMX.FTZ R13, R129, R12, !PT ;  /* 0x0000000c810d7209 */ /* 0x000fe40007810000 */
        /* <DEDUP_REMOVED lines=13> */
[----:B------:R-:W-:Y:S01]  /*4cd0*/  QGMMA.64x64x32.F32.E4M3.E4M3 R24, R152, gdesc[UR4], R24, gsb0 ;  /* 0x00e0000498187df3 */ /* 0x000fe20008000818 */
[----:B------:R-:W-:Y:S01]  /*4ce0*/  FMNMX.FTZ R12, R108, R13, !PT ;  /* 0x0000000d6c0c7209 */ /* 0x000fe20007810000 */
        /* <DEDUP_REMOVED lines=39> */
[----:B------:R-:W-:Y:S01]  /*4f60*/  FMNMX.FTZ R13, R81, R12, !PT ;  /* 0x0000000c510d7209 */ /* 0x000fe20007810000 */
[----:B------:R-:W-:Y:S02]  /*4f70*/  WARPGROUP.DEPBAR.LE gsb0, 0x0 ;  /* 0x00008000000079c5 */ /* 0x000fe40000010000 */
[----:B------:R-:W-:Y:S01]  /*4f80*/  WARPGROUP.ARRIVE ;  /* 0x00000000000079c5 */ /* 0x000fe20000000000 */
[----:B------:R-:W-:-:S02]  /*4f90*/  FMNMX.FTZ R6, R82, R5, !PT ;  /* 0x0000000552067209 */ /* 0x000fc40007810000 */
[----:B------:R-:W-:Y:S02]  /*4fa0*/  FMNMX.FTZ R12, R84, R13, !PT ;  /* 0x0000000d540c7209 */ /* 0x000fe40007810000 */
[----:B------:R-:W-:Y:S01]  /*4fb0*/  FMNMX.FTZ R5, R83, R6, !PT ;  /* 0x0000000653057209 */ /* 0x000fe20007810000 */
[----:B------:R-:W-:Y:S01]  /*4fc0*/  QGMMA.64x64x32.F32.E4M3.E4M3 R24, R136, gdesc[UR4], R24, gsb0 ;  /* 0x00e0000488187df3 */ /* 0x000fe20008000818 */
[----:B------:R-:W-:Y:S01]  /*4fd0*/  FMNMX.FTZ R13, R85, R12, !PT ;  /* 0x0000000c550d7209 */ /* 0x000fe20007810000 */
        /* <DEDUP_REMOVED lines=17> */
[----:B------:R-:W-:Y:S02]  /*50f0*/  ISETP.NE.AND P1, PT, R3, RZ, PT ;  /* 0x000000ff0300720c */ /* 0x000fe40003f25270 */
        /* <DEDUP_REMOVED lines=9> */
[----:B------:R-:W-:Y:S02]  /*5190*/  WARPGROUP.DEPBAR.LE gsb0, 0x0 ;  /* 0x00008000000079c5 */ /* 0x000fe40000010000 */
[----:B------:R-:W-:-:S06]  /*51a0*/  WARPGROUP.ARRIVE ;  /* 0x00000000000079c5 */ /* 0x000fcc0000000000 */
[----:B------:R-:W-:Y:S01]  /*51b0*/  QGMMA.64x64x32.F32.E4M3.E4M3 R24, R140, gdesc[UR4], R24, gsb0 ;  /* 0x00e000048c187df3 */ /* 0x000fe20008000818 */
[----:B------:R-:W-:Y:S01]  /*51c0*/  UIADD3 UR6, UR8, 0x180, URZ ;  /* 0x0000018008067890 */ /* 0x000fe2000fffe03f */
[----:B------:R-:W-:Y:S01]  /*51d0*/  UMOV UR7, 0xc0000010 ;  /* 0xc000001000077882 */ /* 0x000fe20000000000 */
[----:B0-----:R-:W-:Y:S02]  /*51e0*/  FMNMX.FTZ R5, R5, R13, !PT ;  /* 0x0000000d05057209 */ /* 0x001fe40007810000 */
[----:B-1----:R-:W-:Y:S01]  /*51f0*/  FMNMX.FTZ R6, R6, R12, !PT ;  /* 0x0000000c06067209 */ /* 0x002fe20007810000 */
[----:B------:R-:W-:Y:S02]  /*5200*/  IMAD.U32 R12, RZ, RZ, UR49 ;  /* 0x00000031ff0c7e24 */ /* 0x000fe4000f8e00ff */
[----:B------:R-:W-:-:S02]  /*5210*/  FADD.FTZ R10, -R5, R10 ;  /* 0x0000000a050a7221 */ /* 0x000fc40000010100 */
[----:B------:R-:W-:Y:S01]  /*5220*/  FFMA.FTZ R12, R5, R12, -8 ;  /* 0xc1000000050c7423 */ /* 0x000fe2000001000c */
[----:B------:R-:W-:-:S01]  /*5230*/  FADD.FTZ R9, -R6, R9 ;  /* 0x0000000906097221 */ /* 0x000fc20000010100 */
[----:B------:R-:W-:-:S02]  /*5240*/  FMUL.FTZ R10, R10, UR49 ;  /* 0x000000310a0a7c20 */ /* 0x000fc40008410000 */
        /* <DEDUP_REMOVED lines=54> */
[----:B------:R-:W-:Y:S01]  /*55b0*/  FFMA.FTZ R107, R107, UR49, -R12 ;  /* 0x000000316b6b7c23 */ /* 0x000fe2000801080c */
[----:B------:R-:W-:-:S02]  /*55c0*/  WARPGROUP.DEPBAR.LE gsb0, 0x0 ;  /* 0x00008000000079c5 */ /* 0x000fc40000010000 */
[----:B------:R-:W-:Y:S01]  /*55d0*/  WARPGROUP.ARRIVE ;  /* 0x00000000000079c5 */ /* 0x000fe20000000000 */
[----:B------:R-:W-:Y:S01]  /*55e0*/  MUFU.EX2 R9, R9 ;  /* 0x0000000900097308 */ /* 0x000fe20000000800 */
[----:B------:R-:W-:-:S01]  /*55f0*/  FFMA.FTZ R110, R110, UR49, -R12 ;  /* 0x000000316e6e7c23 */ /* 0x000fc2000801080c */
[--C-:B------:R-:W-:Y:S01]  /*5600*/  FFMA.FTZ R111, R111, UR49, -R12.reuse ;  /* 0x000000316f6f7c23 */ /* 0x100fe2000801080c */
[----:B------:R-:W-:-:S01]  /*5610*/  FFMA.FTZ R114, R114, UR49, -R12 ;  /* 0x0000003172727c23 */ /* 0x000fc2000801080c */
[--C-:B------:R-:W-:Y:S01]  /*5620*/  FFMA.FTZ R115, R115, UR49, -R12.reuse ;  /* 0x0000003173737c23 */ /* 0x100fe2000801080c */
[----:B------:R-:W-:Y:S01]  /*5630*/  QGMMA.64x64x32.F32.E4M3.E4M3 R24, R144, gdesc[UR4], R24, gsb0 ;  /* 0x00e0000490187df3 */ /* 0x000fe20008000818 */
[----:B------:R-:W-:-:S01]  /*5640*/  FFMA.FTZ R118, R118, UR49, -R12 ;  /* 0x0000003176767c23 */ /* 0x000fc2000801080c */
[----:B------:R-:W-:Y:S01]  /*5650*/  FFMA.FTZ R119, R119, UR49, -R12 ;  /* 0x0000003177777c23 */ /* 0x000fe2000801080c */
        /* <DEDUP_REMOVED lines=9> */
[----:B------:R-:W-:Y:S01]  /*56f0*/  UIADD3 UR6, UR8, 0x200, URZ ;  /* 0x0000020008067890 */ /* 0x000fe2000fffe03f */
[--C-:B------:R-:W-:Y:S01]  /*5700*/  FFMA.FTZ R102, R102, UR49, -R12.reuse ;  /* 0x0000003166667c23 */ /* 0x100fe2000801080c */
[----:B------:R-:W-:-:S01]  /*5710*/  FFMA.FTZ R103, R103, UR49, -R12 ;  /* 0x0000003167677c23 */ /* 0x000fc2000801080c */
[----:B------:R-:W-:Y:S01]  /*5720*/  UMOV UR7, 0xc0000010 ;  /* 0xc000001000077882 */ /* 0x000fe20000000000 */
        /* <DEDUP_REMOVED lines=36> */
[----:B------:R-:W-:Y:S06]  /*5970*/  QGMMA.64x64x32.F32.E4M3.E4M3 R24, R148, gdesc[UR4], R24, gsb0 ;  /* 0x00e0000494187df3 */ /* 0x000fec0008000818 */
        /* <DEDUP_REMOVED lines=114> */
[----:B0-----:R-:W-:-:S02]  /*60a0*/  FADD.FTZ R132, R58, R131 ;  /* 0x000000833a847221 */ /* 0x001fc40000010000 */
[----:B------:R0:W-:Y:S05]  /*60b0*/  @!P1 SYNCS.ARRIVE.TRANS64.RED.A1T0 RZ, [R7+URZ], RZ ;  /* 0x000000ff07ff99a7 */ /* 0x0001ea000810043f */
[----:B------:R-:W3:Y:S01]  /*60c0*/  MUFU.EX2 R60, R60 ;  /* 0x0000003c003c7308 */ /* 0x000ee20000000800 */
[----:B--2---:R-:W-:-:S07]  /*60d0*/  FADD.FTZ R131, R57, R8 ;  /* 0x0000000839837221 */ /* 0x004fce0000010000 */
[----:B------:R-:W2:Y:S01]  /*60e0*/  MUFU.EX2 R62, R62 ;  /* 0x0000003e003e7308 */ /* 0x000ea20000000800 */
[----:B-1----:R-:W-:-:S07]  /*60f0*/  FADD.FTZ R133, R59, R132 ;  /* 0x000000843b857221 */ /* 0x002fce0000010000 */
[----:B------:R-:W0:Y:S01]  /*6100*/  MUFU.EX2 R61, R61 ;  /* 0x0000003d003d7308 */ /* 0x000e220000000800 */
[----:B---3--:R-:W-:-:S07]  /*6110*/  FADD.FTZ R8, R60, R131 ;  /* 0x000000833c087221 */ /* 0x008fce0000010000 */
[----:B------:R-:W1:Y:S01]  /*6120*/  MUFU.EX2 R63, R63 ;  /* 0x0000003f003f7308 */ /* 0x000e620000000800 */
[----:B--2---:R-:W-:-:S07]  /*6130*/  FADD.FTZ R132, R62, R133 ;  /* 0x000000853e847221 */ /* 0x004fce0000010000 */
[----:B------:R-:W2:Y:S01]  /*6140*/  MUFU.EX2 R64, R64 ;  /* 0x0000004000407308 */ /* 0x000ea20000000800 */
[----:B0-----:R-:W-:-:S07]  /*6150*/  FADD.FTZ R7, R61, R8 ;  /* 0x000000083d077221 */ /* 0x001fce0000010000 */
[----:B------:R-:W-:Y:S01]  /*6160*/  MUFU.EX2 R66, R66 ;  /* 0x0000004200427308 */ /* 0x000fe20000000800 */
[----:B-1----:R-:W-:-:S07]  /*6170*/  FADD.FTZ R71, R63, R132 ;  /* 0x000000843f477221 */ /* 0x002fce0000010000 */
        /* <DEDUP_REMOVED lines=16> */
.L_x_11225:
[----:B------:R-:W-:Y:S01]  /*6280*/  R2UR UR7, R2 ;  /* 0x00000000020772ca */ /* 0x000fe200000e0000 */
[----:B------:R-:W-:Y:S01]  /*6290*/  UISETP.GT.AND UP0, UPT, UR16, UR48, UPT ;  /* 0x000000301000728c */ /* 0x000fe2000bf04270 */
[----:B------:R-:W-:Y:S01]  /*62a0*/  F2FP.SATFINITE.E4M3.F32.PACK_AB_MERGE_C R15, R20, R15, RZ ;  /* 0x0000000f140f723e */ /* 0x000fe200048070ff */
[----:B------:R-:W-:Y:S01]  /*62b0*/  UIADD3 UR6, UR9, 0x13260, URZ ;  /* 0x0001326009067890 */ /* 0x000fe2000fffe03f */
[----:B------:R-:W-:Y:S01]  /*62c0*/  F2FP.SATFINITE.E4M3.F32.PACK_AB_MERGE_C R125, R126, R125, RZ ;  /* 0x0000007d7e7d723e */ /* 0x000fe200048070ff */
[----:B------:R-:W-:Y:S01]  /*62d0*/  UIADD3 UR16, UR16, -0x1, URZ ;  /* 0xffffffff10107890 */ /* 0x000fe2000fffe03f */
[----:B------:R-:W-:Y:S01]  /*62e0*/  F2FP.SATFINITE.E4M3.F32.PACK_AB_MERGE_C R121, R124, R121, RZ ;  /* 0x000000797c79723e */ /* 0x000fe200048070ff */
[----:B------:R-:W-:Y:S01]  /*62f0*/  UMOV UR18, UR50 ;  /* 0x0000003200127c82 */ /* 0x000fe20008000000 */
[----:B------:R-:W-:Y:S01]  /*6300*/  PLOP3.LUT P1, PT, PT, PT, UP0, 0x80, 0x0 ;  /* 0x000000000000781c */ /* 0x000fe20003f2f008 */
[----:B------:R-:W-:Y:S01]  /*6310*/  UMOV UR17, UR41 ;  /* 0x0000002900117c82 */ /* 0x000fe20008000000 */
        /* <DEDUP_REMOVED lines=74> */
.L_x_11216:
[----:B------:R-:W-:Y:S06]  /*67c0*/  BAR.ARV 0x8, 0x200 ;  /* 0x0208000000007b1d */ /* 0x000fec0000002000 */
[----:B------:R-:W-:Y:S05]  /*67d0*/  @!P0 BRA `(.L_x_11227) ;  /* 0x0000000000048947 */ /* 0x000fea0003800000 */
[----:B------:R-:W-:Y:S01]  /*67e0*/  BPT.TRAP 0x1 ;  /* 0x000000040000795c */ /* 0x000fe20000300000 */
.L_x_11227:
[----:B------:R-:W-:Y:S02]  /*67f0*/  IMAD.U32 R3, RZ, RZ, UR41 ;  /* 0x00000029ff037e24 */ /* 0x000fe4000f8e00ff */
[----:B------:R-:W-:Y:S02]  /*6800*/  IMAD.U32 R4, RZ, RZ, UR50 ;  /* 0x00000032ff047e24 */ /* 0x000fe4000f8e00ff */
[----:B------:R-:W-:-:S03]  /*6810*/  IMAD R20, R3, 0x8, R0 ;  /* 0x0000000803147824 */ /* 0x000fc600078e0200 */
[----:B------:R-:W-:-:S04]  /*6820*/  SHF.L.U32 R3, R4, 0x1f, RZ ;  /* 0x0000001f04037819 */ /* 0x000fc800000006ff */
[----:B------:R0:W1:Y:S01]  /*6830*/  SYNCS.PHASECHK.TRANS64.TRYWAIT P1, [R20+URZ+0x13250], R3 ;  /* 0x01325003140075a7 */ /* 0x000062000802017f */
[----:B------:R-:W-:Y:S05]  /*6840*/  @!P0 BRA `(.L_x_11228) ;  /* 0x0000000000048947 */ /* 0x000fea0003800000 */
[----:B------:R-:W-:Y:S01]  /*6850*/  BPT.TRAP 0x1 ;  /* 0x000000040000795c */ /* 0x000fe20000300000 */
.L_x_11228:
[----:B-1----:R-:W-:Y:S05]  /*6860*/  @P1 BRA `(.L_x_11229) ;  /* 0x0000000000081947 */ /* 0x002fea0003800000 */
[----:B------:R-:W1:Y:S02]  /*6870*/  SYNCS.PHASECHK.TRANS64.TRYWAIT P1, [R20+URZ+0x13250], R3 ;  /* 0x01325003140075a7 */ /* 0x000e64000802017f */
[----:B-1----:R-:W-:Y:S05]  /*6880*/  @!P1 BRA `(.L_x_11230) ;  /* 0x0000008400349947 */ /* 0x002fea0003800000 */
.L_x_11229:
[----:B------:R-:W-:Y:S01]  /*6890*/  VIADD R0, R0, 0x1000 ;  /* 0x0000100000007836 */ /* 0x000fe20000000000 */
[----:B------:R-:W-:Y:S05]  /*68a0*/  WARPSYNC.ALL ;  /* 0x0000000000007948 */ /* 0x000fea0003800000 */
[----:B------:R-:W-:Y:S01]  /*68b0*/  SHF.R.U32.HI R0, RZ, 0x4, R0 ;  /* 0x00000004ff007819 */ /* 0x000fe20000011600 */
[----:B------:R-:W-:Y:S01]  /*68c0*/  IMAD.U32 R11, RZ, RZ, UR41 ;  /* 0x00000029ff0b7e24 */ /* 0x000fe2000f8e00ff */
[----:B------:R-:W-:Y:S01]  /*68d0*/  ULDC.64 UR4, c[0x0][0x9a0] ;  /* 0x0002680000047ab9 */ /* 0x000fe20000000a00 */
[----:B------:R-:W-:Y:S01]  /*68e0*/  WARPGROUP.ARRIVE ;  /* 0x00000000000079c5 */ /* 0x000fe20000000000 */
[----:B------:R-:W-:-:S02]  /*68f0*/  LOP3.LUT R0, R0, 0x3fff, RZ, 0xc0, !PT ;  /* 0x00003fff00007812 */ /* 0x000fc400078ec0ff */
[----:B------:R-:W-:Y:S02]  /*6900*/  ISETP.NE.U32.AND P1, PT, RZ, UR4, PT ;  /* 0x00000004ff007c0c */ /* 0x000fe4000bf25070 */
[----:B------:R-:W-:Y:S02]  /*6910*/  LOP3.LUT R0, R0, 0x10000, RZ, 0xfc, !PT ;  /* 0x0001000000007812 */ /* 0x000fe400078efcff */
[----:B------:R-:W-:-:S03]  /*6920*/  ISETP.NE.AND.EX P1, PT, RZ, UR5, PT, P1 ;  /* 0x00000005ff007c0c */ /* 0x000fc6000bf25310 */
[----:B------:R-:W-:Y:S02]  /*6930*/  IMAD R10, R11, 0x280, R0 ;  /* 0x000002800b0a7824 */ /* 0x000fe400078e0200 */
[----:B------:R-:W-:-:S03]  /*6940*/  IMAD.MOV.U32 R11, RZ, RZ, -0x3ffffff0 ;  /* 0xc0000010ff0b7424 */ /* 0x000fc600078e00ff */
[----:B------:R-:W-:Y:S02]  /*6950*/  R2UR UR6, R10 ;  /* 0x000000000a0672ca */ /* 0x000fe400000e0000 */
[----:B------:R-:W-:-:S03]  /*6960*/  R2UR UR7, R11 ;  /* 0x000000000b0772ca */ /* 0x000fc600000e0000 */
[----:B------:R-:W2:Y:S08]  /*6970*/  @P1 LDC.64 R12, c[0x0][0x9c8] ;  /* 0x00027200ff0c1b82 */ /* 0x000eb00000000a00 */
[----:B------:R-:W3:Y:S02]  /*6980*/  @P1 LDC.64 R14, c[0x0][0x9d0] ;  /* 0x00027400ff0e1b82 */ /* 0x000ee40000000a00 */
[----:B------:R-:W-:Y:S01]  /*6990*/  QGMMA.64x64x32.F32.E4M3.E4M3 R24, R152, gdesc[UR4], R24, gsb0 ;  /* 0x00e0000498187df3 */ /* 0x000fe20008000818 */
[----:B--2---:R-:W-:-:S04]  /*69a0*/  @P1 IMAD R0, R12, UR43, RZ ;  /* 0x0000002b0c001c24 */ /* 0x004fc8000f8e02ff */
[----:B01----:R-:W-:Y:S02]  /*69b0*/  @P1 IMAD R3, R13, UR42, R0 ;  /* 0x0000002a0d031c24 */ /* 0x003fe4000f8e0200 */
[----:B------:R-:W-:-:S04]  /*69c0*/  @P1 IMAD.WIDE.U32 R12, R12, UR42, RZ ;  /* 0x0000002a0c0c1c25 */ /* 0x000fc8000f8e00ff */
[----:B------:R-:W-:Y:S02]  /*69d0*/  @P1 IMAD.IADD R13, R13, 0x1, R3 ;  /* 0x000000010d0d1824 */ /* 0x000fe400078e0203 */
[----:B------:R-:W-:Y:S02]  /*69e0*/  IMAD.MOV.U32 R0, RZ, RZ, 0x3f800000 ;  /* 0x3f800000ff007424 */ /* 0x000fe400078e00ff */
[----:B---3--:R-:W-:-:S04]  /*69f0*/  @P1 IMAD.WIDE.U32 R12, R14, UR44, R12 ;  /* 0x0000002c0e0c1c25 */ /* 0x008fc8000f8e000c */
[----:B------:R-:W-:Y:S01]  /*6a00*/  @P1 IMAD R3, R15, UR44, R13 ;  /* 0x0000002c0f031c24 */ /* 0x000fe2000f8e020d */
[----:B------:R-:W-:Y:S01]  /*6a10*/  @P1 LEA R14, P2, R12, UR4, 0x2 ;  /* 0x000000040c0e1c11 */ /* 0x000fe2000f8410ff */
[----:B------:R-:W-:-:S03]  /*6a20*/  IMAD.MOV.U32 R13, RZ, RZ, -0x3ffffff0 ;  /* 0xc0000010ff0d7424 */ /* 0x000fc600078e00ff */
[----:B------:R-:W-:Y:S01]  /*6a30*/  @P1 LEA.HI.X R15, R12, UR5, R3, 0x2, P2 ;  /* 0x000000050c0f1c11 */ /* 0x000fe200090f1403 */
[----:B------:R-:W-:Y:S01]  /*6a40*/  VIADD R12, R10, 0x80 ;  /* 0x000000800a0c7836 */ /* 0x000fe20000000000 */
[----:B------:R-:W-:-:S03]  /*6a50*/  R2UR UR7, R13 ;  /* 0x000000000d0772ca */ /* 0x000fc600000e0000 */
[----:B------:R-:W2:Y:S01]  /*6a60*/  @P1 LDG.E R0, desc[UR54][R14.64] ;  /* 0x000000360e001981 */ /* 0x000ea2000c1e1900 */
[----:B------:R-:W-:Y:S01]  /*6a70*/  R2UR UR6, R12 ;  /* 0x000000000c0672ca */ /* 0x000fe200000e0000 */
[----:B------:R-:W-:Y:S02]  /*6a80*/  WARPGROUP.DEPBAR.LE gsb0, 0x0 ;  /* 0x00008000000079c5 */ /* 0x000fe40000010000 */
[----:B------:R-:W-:-:S10]  /*6a90*/  WARPGROUP.ARRIVE ;  /* 0x00000000000079c5 */ /* 0x000fd40000000000 */
[----:B------:R-:W-:Y:S01]  /*6aa0*/  QGMMA.64x64x32.F32.E4M3.E4M3 R24, R136, gdesc[UR4], R24, gsb0 ;  /* 0x00e0000488187df3 */ /* 0x000fe20008000818 */
[----:B------:R-:W-:Y:S02]  /*6ab0*/  VIADD R12, R10, 0x100 ;  /* 0x000001000a0c7836 */ /* 0x000fe40000000000 */
[----:B------:R-:W-:-:S03]  /*6ac0*/  IMAD.MOV.U32 R13, RZ, RZ, -0x3ffffff0 ;  /* 0xc0000010ff0d7424 */ /* 0x000fc600078e00ff */
[----:B------:R-:W-:Y:S02]  /*6ad0*/  R2UR UR6, R12 ;  /* 0x000000000c0672ca */ /* 0x000fe400000e0000 */
[----:B------:R-:W-:Y:S01]  /*6ae0*/  R2UR UR7, R13 ;  /* 0x000000000d0772ca */ /* 0x000fe200000e0000 */
[----:B------:R-:W-:Y:S02]  /*6af0*/  VIADD R12, R10, 0x180 ;  /* 0x000001800a0c7836 */ /* 0x000fe40000000000 */
[----:B------:R-:W-:Y:S01]  /*6b00*/  IMAD.MOV.U32 R13, RZ, RZ, -0x3ffffff0 ;  /* 0xc0000010ff0d7424 */ /* 0x000fe200078e00ff */
[----:B------:R-:W-:Y:S02]  /*6b10*/  WARPGROUP.DEPBAR.LE gsb0, 0x0 ;  /* 0x00008000000079c5 */ /* 0x000fe40000010000 */
[----:B------:R-:W-:-:S07]  /*6b20*/  WARPGROUP.ARRIVE ;  /* 0x00000000000079c5 */ /* 0x000fce0000000000 */
[----:B------:R-:W-:Y:S01]  /*6b30*/  QGMMA.64x64x32.F32.E4M3.E4M3 R24, R140, gdesc[UR4], R24, gsb0 ;  /* 0x00e000048c187df3 */ /* 0x000fe20008000818 */
[----:B------:R-:W-:Y:S02]  /*6b40*/  R2UR UR6, R12 ;  /* 0x000000000c0672ca */ /* 0x000fe400000e0000 */
[----:B------:R-:W-:Y:S01]  /*6b50*/  R2UR UR7, R13 ;  /* 0x000000000d0772ca */ /* 0x000fe200000e0000 */
[----:B------:R-:W0:Y:S04]  /*6b60*/  SHFL.BFLY PT, R4, R7, 0x2, 0x1f ;  /* 0x0c401f0007047f89 */ /* 0x000e2800000e0000 */
[----:B------:R-:W1:Y:S01]  /*6b70*/  SHFL.BFLY PT, R9, R8, 0x2, 0x1f ;  /* 0x0c401f0008097f89 */ /* 0x000e6200000e0000 */
[----:B------:R-:W-:Y:S02]  /*6b80*/  VIADD R10, R10, 0x200 ;  /* 0x000002000a0a7836 */ /* 0x000fe40000000000 */
[----:B------:R-:W-:Y:S01]  /*6b90*/  IMAD.MOV.U32 R11, RZ, RZ, -0x3ffffff0 ;  /* 0xc0000010ff0b7424 */ /* 0x000fe200078e00ff */
[----:B------:R-:W-:-:S02]  /*6ba0*/  WARPGROUP.DEPBAR.LE gsb0, 0x0 ;  /* 0x00008000000079c5 */ /* 0x000fc40000010000 */
[----:B------:R-:W-:-:S06]  /*6bb0*/  WARPGROUP.ARRIVE ;  /* 0x00000000000079c5 */ /* 0x000fcc0000000000 */
[----:B------:R-:W-:Y:S01]  /*6bc0*/  QGMMA.64x64x32.F32.E4M3.E4M3 R24, R144, gdesc[UR4], R24, gsb0 ;  /* 0x00e0000490187df3 */ /* 0x000fe20008000818 */
[----:B------:R-:W-:Y:S02]  /*6bd0*/  R2UR UR6, R10 ;  /* 0x000000000a0672ca */ /* 0x000fe400000e0000 */
[----:B------:R-:W-:Y:S01]  /*6be0*/  R2UR UR7, R11 ;  /* 0x000000000b0772ca */ /* 0x000fe200000e0000 */
[----:B0-----:R-:W-:-:S01]  /*6bf0*/  FADD.FTZ R4, R4, R7 ;  /* 0x0000000704047221 */ /* 0x001fc20000010000 */
[----:B-1----:R-:W-:-:S04]  /*6c00*/  FADD.FTZ R9, R9, R8 ;  /* 0x0000000809097221 */ /* 0x002fc80000010000 */
[----:B------:R-:W0:Y:S04]  /*6c10*/  SHFL.BFLY PT, R3, R4, 0x1, 0x1f ;  /* 0x0c201f0004037f89 */ /* 0x000e2800000e0000 */
[----:B------:R-:W1:Y:S01]  /*6c20*/  SHFL.BFLY PT, R10, R9, 0x1, 0x1f ;  /* 0x0c201f00090a7f89 */ /* 0x000e6200000e0000 */
[----:B0-----:R-:W-:-:S01]  /*6c30*/  FADD.FTZ R11, R4, R3 ;  /* 0x00000003040b7221 */ /* 0x001fc20000010000 */
[----:B-1----:R-:W-:-:S04]  /*6c40*/  FADD.FTZ R10, R9, R10 ;  /* 0x0000000a090a7221 */ /* 0x002fc80000010000 */
[C---:B------:R-:W-:Y:S01]  /*6c50*/  FSETP.NE.FTZ.AND P1, PT, R11.reuse, RZ, PT ;  /* 0x000000ff0b00720b */ /* 0x040fe20003f35000 */
[----:B------:R-:W-:Y:S01]  /*6c60*/  FMUL.FTZ R7, R11, 0.00390625 ;  /* 0x3b8000000b077820 */ /* 0x000fe20000410000 */
[----:B------:R-:W-:Y:S01]  /*6c70*/  FMUL.FTZ R8, R10, 0.00390625 ;  /* 0x3b8000000a087820 */ /* 0x000fe20000410000 */
[----:B------:R-:W-:Y:S02]  /*6c80*/  WARPGROUP.DEPBAR.LE gsb0, 0x0 ;  /* 0x00008000000079c5 */ /* 0x000fe40000010000 */
[----:B------:R-:W-:-:S06]  /*6c90*/  WARPGROUP.ARRIVE ;  /* 0x00000000000079c5 */ /* 0x000fcc0000000000 */
[----:B------:R-:W-:Y:S01]  /*6ca0*/  QGMMA.64x64x32.F32.E4M3.E4M3 R24, R148, gdesc[UR4], R24, gsb0 ;  /* 0x00e0000494187df3 */ /* 0x000fe20008000818 */
[----:B------:R-:W-:Y:S01]  /*6cb0*/  IMAD.MOV.U32 R3, RZ, RZ, RZ ;  /* 0x000000ffff037224 */ /* 0x000fe200078e00ff */
[----:B------:R-:W-:Y:S02]  /*6cc0*/  FSETP.NE.FTZ.AND P3, PT, R8, RZ, PT ;  /* 0x000000ff0800720b */ /* 0x000fe40003f75000 */
[----:B------:R-:W-:-:S03]  /*6cd0*/  FSETP.NE.FTZ.AND P2, PT, R7, RZ, PT ;  /* 0x000000ff0700720b */ /* 0x000fc60003f55000 */
[----:B------:R-:W-:Y:S01]  /*6ce0*/  @P1 MUFU.RCP R3, R11 ;  /* 0x0000000b00031308 */ /* 0x000fe20000001000 */
[----:B------:R-:W-:Y:S01]  /*6cf0*/  FSETP.NE.FTZ.AND P1, PT, R10, RZ, PT ;  /* 0x000000ff0a00720b */ /* 0x000fe20003f35000 */
[----:B------:R-:W-:-:S06]  /*6d00*/  IMAD.MOV.U32 R9, RZ, RZ, RZ ;  /* 0x000000ffff097224 */ /* 0x000fcc00078e00ff */
[----:B------:R-:W0:Y:S08]  /*6d10*/  @P3 MUFU.LG2 R8, R8 ;  /* 0x0000000800083308 */ /* 0x000e300000000c00 */
[----:B------:R-:W1:Y:S01]  /*6d20*/  @P2 MUFU.LG2 R7, R7 ;  /* 0x0000000700072308 */ /* 0x000e620000000c00 */
[----:B------:R-:W-:-:S07]  /*6d30*/  IMAD.U32 R12, RZ, RZ, UR49 ;  /* 0x00000031ff0c7e24 */ /* 0x000fce000f8e00ff */
[----:B------:R-:W3:Y:S01]  /*6d40*/  @P1 MUFU.RCP R9, R10 ;  /* 0x0000000a00091308 */ /* 0x000ee20000001000 */
[----:B------:R-:W-:Y:S02]  /*6d50*/  IMAD.U32 R4, RZ, RZ, UR49 ;  /* 0x00000031ff047e24 */ /* 0x000fe4000f8e00ff */
[----:B------:R-:W-:Y:S01]  /*6d60*/  @P3 FMUL.FTZ R12, R12, 0.69314718246459960938 ;  /* 0x3f3172180c0c3820 */ /* 0x000fe20000410000 */
[----:B0-----:R-:W-:Y:S01]  /*6d70*/  @P3 FMUL.FTZ R11, R8, 0.69314718246459960938 ;  /* 0x3f317218080b3820 */ /* 0x001fe20000410000 */
[----:B------:R-:W-:Y:S02]  /*6d80*/  IMAD.MOV.U32 R57, RZ, RZ, -0x800000 ;  /* 0xff800000ff397424 */ /* 0x000fe400078e00ff */
[----:B------:R-:W-:Y:S01]  /*6d90*/  @P2 FMUL.FTZ R4, R4, 0.69314718246459960938 ;  /* 0x3f31721804042820 */ /* 0x000fe20000410000 */
[----:B------:R-:W-:Y:S02]  /*6da0*/  IMAD.MOV.U32 R56, RZ, RZ, -0x800000 ;  /* 0xff800000ff387424 */ /* 0x000fe400078e00ff */
[----:B------:R-:W-:-:S01]  /*6db0*/  @P3 FFMA.FTZ R57, R12, R6, R11 ;  /* 0x000000060c393223 */ /* 0x000fc2000001000b */
[----:B-1----:R-:W-:Y:S01]  /*6dc0*/  @P2 FMUL.FTZ R7, R7, 0.69314718246459960938 ;  /* 0x3f31721807072820 */ /* 0x002fe20000410000 */
[----:B--2---:R-:W-:-:S03]  /*6dd0*/  FMUL.FTZ R6, R3, R0 ;  /* 0x0000000003067220 */ /* 0x004fc60000410000 */
[----:B------:R-:W-:Y:S01]  /*6de0*/  @P2 FFMA.FTZ R56, R4, R5, R7 ;  /* 0x0000000504382223 */ /* 0x000fe20000010007 */
[----:B---3--:R-:W-:Y:S01]  /*6df0*/  FMUL.FTZ R0, R9, R0 ;  /* 0x0000000009007220 */ /* 0x008fe20000410000 */
[----:B------:R-:W-:Y:S02]  /*6e00*/  WARPGROUP.DEPBAR.LE gsb0, 0x0 ;  /* 0x00008000000079c5 */ /* 0x000fe40000010000 */
[----:B------:R-:W-:Y:S05]  /*6e10*/  @!P0 BRA `(.L_x_11231) ;  /* 0x0000000000048947 */ /* 0x000fea0003800000 */
[----:B------:R-:W-:Y:S01]  /*6e20*/  BPT.TRAP 0x1 ;  /* 0x000000040000795c */ /* 0x000fe20000300000 */
.L_x_11231:
        /* <DEDUP_REMOVED lines=42> */
.L_x_11209:
        /* <DEDUP_REMOVED lines=16> */
[----:B------:R-:W1:Y:S03]  /*71d0*/  S2R R29, SR_SWINHI ;  /* 0x00000000001d7919 */ /* 0x000e660000002f00 */
[----:B------:R-:W3:Y:S01]  /*71e0*/  LDL R69, [R1+0x18] ;  /* 0x0000180001457983 */ /* 0x000ee20000100800 */
[----:B0-----:R-:W-:-:S05]  /*71f0*/  IMAD.SHL.U32 R2, R24, 0x4, RZ ;  /* 0x0000000418027824 */ /* 0x001fca00078e00ff */
[----:B------:R-:W-:Y:S01]  /*7200*/  LOP3.LUT R2, R2, 0xc, RZ, 0xc0, !PT ;  /* 0x0000000c02027812 */ /* 0x000fe200078ec0ff */
[----:B------:R-:W-:Y:S03]  /*7210*/  BAR.SYNC.DEFER_BLOCKING 0x1, 0x180 ;  /* 0x0046000000007b1d */ /* 0x000fe60000010000 */
[----:B------:R-:W-:-:S05]  /*7220*/  IADD3 R2, P0, R2, UR8, RZ ;  /* 0x0000000802027c10 */ /* 0x000fca000ff1e0ff */
[----:B------:R-:W-:Y:S01]  /*7230*/  IMAD.X R3, RZ, RZ, UR9, P0 ;  /* 0x00000009ff037e24 */ /* 0x000fe200080e06ff */
[----:B------:R-:W-:Y:S02]  /*7240*/  MOV R42, R0 ;  /* 0x00000000002a7202 */ /* 0x000fe40000000f00 */
[----:B-1----:R-:W-:Y:S01]  /*7250*/  MOV R43, R29 ;  /* 0x0000001d002b7202 */ /* 0x002fe20000000f00 */
[----:B------:R-:W-:Y:S01]  /*7260*/  ULDC.64 UR8, c[0x0][0xc00] ;  /* 0x0003000000087ab9 */ /* 0x000fe20000000a00 */
[----:B------:R2:W4:Y:S01]  /*7270*/  LDG.E.CONSTANT R25, desc[UR54][R2.64] ;  /* 0x0000003602197981 */ /* 0x000522000c1e9900 */
        /* <DEDUP_REMOVED lines=35> */
[C---:B------:R-:W-:Y:S02]  /*74b0*/  LOP3.LUT R7, R2.reuse, 0x380, RZ, 0xc0, !PT ;  /* 0x0000038002077812 */ /* 0x040fe400078ec0ff */
[C---:B------:R-:W-:Y:S02]  /*74c0*/  IADD3 R11, P2, R2.reuse, 0x40, RZ ;  /* 0x00000040020b7810 */ /* 0x040fe40007f5e0ff */
[----:B------:R-:W-:Y:S02]  /*74d0*/  LOP3.LUT R8, R9, 0x380, RZ, 0xc0, !PT ;  /* 0x0000038009087812 */ /* 0x000fe400078ec0ff */
[----:B------:R-:W-:Y:S02]  /*74e0*/  IADD3 R34, P1, R2, 0x60, RZ ;  /* 0x0000006002227810 */ /* 0x000fe40007f3e0ff */
[----:B------:R-:W-:-:S02]  /*74f0*/  SHF.R.U64 R7, R7, 0x3, RZ ;  /* 0x0000000307077819 */ /* 0x000fc400000012ff */
[----:B------:R-:W-:Y:S02]  /*7500*/  SEL R32, R14, R13, P0 ;  /* 0x0000000d0e207207 */ /* 0x000fe40000000000 */
[----:B------:R-:W-:Y:S02]  /*7510*/  LOP3.LUT R4, R11, 0x380, RZ, 0xc0, !PT ;  /* 0x000003800b047812 */ /* 0x000fe400078ec0ff */
[----:B------:R-:W-:Y:S02]  /*7520*/  SHF.R.U64 R8, R8, 0x3, RZ ;  /* 0x0000000308087819 */ /* 0x000fe400000012ff */
[----:B------:R-:W-:Y:S02]  /*7530*/  LOP3.LUT R13, R34, 0x380, RZ, 0xc0, !PT ;  /* 0x00000380220d7812 */ /* 0x000fe400078ec0ff */
[----:B------:R-:W-:Y:S02]  /*7540*/  LOP3.LUT R2, R7, R2, RZ, 0x3c, !PT ;  /* 0x0000000207027212 */ /* 0x000fe400078e3cff */
[----:B------:R-:W-:Y:S01]  /*7550*/  SHF.R.U64 R4, R4, 0x3, RZ ;  /* 0x0000000304047819 */ /* 0x000fe200000012ff */
[--C-:B------:R-:W-:Y:S01]  /*7560*/  IMAD.X R5, RZ, RZ, R3.reuse, P1 ;  /* 0x000000ffff057224 */ /* 0x100fe200008e0603 */
[----:B------:R-:W-:Y:S01]  /*7570*/  LOP3.LUT R8, R8, R9, RZ, 0x3c, !PT ;  /* 0x0000000908087212 */ /* 0x000fe200078e3cff */
[--C-:B------:R-:W-:Y:S01]  /*7580*/  IMAD.X R7, RZ, RZ, R3.reuse, P2 ;  /* 0x000000ffff077224 */ /* 0x100fe200010e0603 */
[----:B------:R-:W-:Y:S01]  /*7590*/  SHF.R.U64 R13, R13, 0x3, RZ ;  /* 0x000000030d0d7819 */ /* 0x000fe200000012ff */
[----:B------:R-:W-:Y:S01]  /*75a0*/  IMAD.X R9, RZ, RZ, R3, P3 ;  /* 0x000000ffff097224 */ /* 0x000fe200018e0603 */
[----:B------:R-:W-:-:S02]  /*75b0*/  MOV R67, R2 ;  /* 0x0000000200437202 */ /* 0x000fc40000000f00 */
[----:B------:R-:W-:Y:S02]  /*75c0*/  LOP3.LUT R6, R4, R11, RZ, 0x3c, !PT ;  /* 0x0000000b04067212 */ /* 0x000fe400078e3cff */
[----:B------:R-:W-:Y:S02]  /*75d0*/  LOP3.LUT R4, R13, R34, RZ, 0x3c, !PT ;  /* 0x000000220d047212 */ /* 0x000fe400078e3cff */
[----:B------:R-:W-:Y:S02]  /*75e0*/  SEL R14, R46, R47, P0 ;  /* 0x0000002f2e0e7207 */ /* 0x000fe40000000000 */
[----:B------:R-:W-:Y:S02]  /*75f0*/  MOV R64, R4 ;  /* 0x0000000400407202 */ /* 0x000fe40000000f00 */
[----:B----4-:R-:W-:Y:S01]  /*7600*/  LOP3.LUT R3, R25, 0x2, RZ, 0x3c, !PT ;  /* 0x0000000219037812 */ /* 0x010fe200078e3cff */
[----:B------:R-:W-:Y:S01]  /*7610*/  SHFL.IDX PT, R46, R94, R25, 0x1c1f ;  /* 0x001c1f195e2e7589 */ /* 0x000fe200000e0000 */
[----:B------:R-:W-:-:S03]  /*7620*/  MOV R65, R6 ;  /* 0x0000000600417202 */ /* 0x000fc60000000f00 */
[----:B------:R-:W0:Y:S01]  /*7630*/  SHFL.IDX PT, R47, R90, R3, 0x1c1f ;  /* 0x001c1f035a2f7589 */ /* 0x000e2200000e0000 */
[----:B------:R-:W-:-:S03]  /*7640*/  MOV R66, R8 ;  /* 0x0000000800427202 */ /* 0x000fc60000000f00 */
[----:B------:R-:W-:Y:S04]  /*7650*/  SHFL.IDX PT, R38, R62, R25, 0x1c1f ;  /* 0x001c1f193e267589 */ /* 0x000fe800000e0000 */
[----:B------:R-:W1:Y:S04]  /*7660*/  SHFL.IDX PT, R39, R52, R3, 0x1c1f ;  /* 0x001c1f0334277589 */ /* 0x000e6800000e0000 */
[----:B------:R-:W-:Y:S04]  /*7670*/  SHFL.IDX PT, R54, R86, R25, 0x1c1f ;  /* 0x001c1f1956367589 */ /* 0x000fe800000e0000 */
[----:B------:R-:W2:Y:S04]  /*7680*/  SHFL.IDX PT, R55, R82, R3, 0x1c1f ;  /* 0x001c1f0352377589 */ /* 0x000ea800000e0000 */
[----:B------:R0:W-:Y:S04]  /*7690*/  SHFL.IDX PT, R34, R44, R25, 0x1c1f ;  /* 0x001c1f192c227589 */ /* 0x0001e800000e0000 */
[----:B------:R1:W4:Y:S04]  /*76a0*/  SHFL.IDX PT, R35, R40, R3, 0x1c1f ;  /* 0x001c1f0328237589 */ /* 0x00032800000e0000 */
[----:B------:R-:W-:Y:S04]  /*76b0*/  SHFL.IDX PT, R2, R96, R25, 0x1c1f ;  /* 0x001c1f1960027589 */ /* 0x000fe800000e0000 */
[----:B------:R-:W-:Y:S04]  /*76c0*/  SHFL.IDX PT, R50, R78, R25, 0x1c1f ;  /* 0x001c1f194e327589 */ /* 0x000fe800000e0000 */
[----:B------:R-:W3:Y:S04]  /*76d0*/  SHFL.IDX PT, R5, R92, R3, 0x1c1f ;  /* 0x001c1f035c057589 */ /* 0x000ee800000e0000 */
[----:B------:R-:W-:Y:S04]  /*76e0*/  SHFL.IDX PT, R10, R10, R25, 0x1c1f ;  /* 0x001c1f190a0a7589 */ /* 0x000fe800000e0000 */
[----:B------:R-:W3:Y:S04]  /*76f0*/  SHFL.IDX PT, R51, R74, R3, 0x1c1f ;  /* 0x001c1f034a337589 */ /* 0x000ee800000e0000 */
[----:B------:R-:W-:Y:S04]  /*7700*/  SHFL.IDX PT, R28, R28, R25, 0x1c1f ;  /* 0x001c1f191c1c7589 */ /* 0x000fe800000e0000 */
[----:B------:R-:W3:Y:S04]  /*7710*/  SHFL.IDX PT, R13, R58, R3, 0x1c1f ;  /* 0x001c1f033a0d7589 */ /* 0x000ee800000e0000 */
[----:B------:R-:W3:Y:S04]  /*7720*/  SHFL.IDX PT, R29, R32, R3, 0x1c1f ;  /* 0x001c1f03201d7589 */ /* 0x000ee800000e0000 */
[----:B------:R-:W-:Y:S04]  /*7730*/  SHFL.IDX PT, R4, R88, R25, 0x1c1f ;  /* 0x001c1f1958047589 */ /* 0x000fe800000e0000 */
[----:B------:R-:W-:Y:S04]  /*7740*/  SHFL.IDX PT, R60, R60, R25, 0x1c1f ;  /* 0x001c1f193c3c7589 */ /* 0x000fe800000e0000 */
[----:B------:R-:W3:Y:S04]  /*7750*/  SHFL.IDX PT, R7, R84, R3, 0x1c1f ;  /* 0x001c1f0354077589 */ /* 0x000ee800000e0000 */
[----:B------:R-:W-:Y:S04]  /*7760*/  SHFL.IDX PT, R12, R12, R25, 0x1c1f ;  /* 0x001c1f190c0c7589 */ /* 0x000fe800000e0000 */
[----:B------:R-:W3:Y:S04]  /*7770*/  SHFL.IDX PT, R61, R68, R3, 0x1c1f ;  /* 0x001c1f03443d7589 */ /* 0x000ee800000e0000 */
[----:B------:R-:W3:Y:S04]  /*7780*/  SHFL.IDX PT, R15, R48, R3, 0x1c1f ;  /* 0x001c1f03300f7589 */ /* 0x000ee800000e0000 */
[----:B------:R-:W-:Y:S04]  /*7790*/  SHFL.IDX PT, R6, R80, R25, 0x1c1f ;  /* 0x001c1f1950067589 */ /* 0x000fe800000e0000 */
[----:B------:R-:W3:Y:S04]  /*77a0*/  SHFL.IDX PT, R9, R76, R3, 0x1c1f ;  /* 0x001c1f034c097589 */ /* 0x000ee800000e0000 */
[----:B------:R-:W-:Y:S04]  /*77b0*/  SHFL.IDX PT, R14, R14, R25, 0x1c1f ;  /* 0x001c1f190e0e7589 */ /* 0x000fe800000e0000 */
[----:B------:R4:W3:Y:S04]  /*77c0*/  SHFL.IDX PT, R21, R36, R3, 0x1c1f ;  /* 0x001c1f0324157589 */ /* 0x0008e800000e0000 */
[----:B------:R-:W-:Y:S04]  /*77d0*/  SHFL.IDX PT, R8, R72, R25, 0x1c1f ;  /* 0x001c1f1948087589 */ /* 0x000fe800000e0000 */
[----:B------:R-:W-:Y:S04]  /*77e0*/  SHFL.IDX PT, R24, R24, R25, 0x1c1f ;  /* 0x001c1f1918187589 */ /* 0x000fe800000e0000 */
[----:B------:R-:W3:Y:S04]  /*77f0*/  SHFL.IDX PT, R11, R70, R3, 0x1c1f ;  /* 0x001c1f03460b7589 */ /* 0x000ee800000e0000 */
[----:B------:R-:W-:Y:S04]  /*7800*/  SHFL.IDX PT, R26, R26, R25, 0x1c1f ;  /* 0x001c1f191a1a7589 */ /* 0x000fe800000e0000 */
[----:B------:R-:W-:Y:S04]  /*7810*/  SHFL.IDX PT, R27, R30, R3, 0x1c1f ;  /* 0x001c1f031e1b7589 */ /* 0x000fe800000e0000 */
[----:B------:R-:W3:Y:S01]  /*7820*/  SHFL.IDX PT, R63, R20, R3, 0x1c1f ;  /* 0x001c1f03143f7589 */ /* 0x000ee200000e0000 */
        /* <DEDUP_REMOVED lines=48> */
[----:B------:R-:W-:Y:S04]  /*7b30*/  STSM.16.M88.4 [R67], R4 ;  /* 0x0000000443007844 */ /* 0x000fe80000000200 */
[----:B------:R-:W-:Y:S04]  /*7b40*/  STSM.16.M88.4 [R66], R8 ;  /* 0x0000000842007844 */ /* 0x000fe80000000200 */
[----:B------:R-:W-:Y:S04]  /*7b50*/  STSM.16.M88.4 [R65], R12 ;  /* 0x0000000c41007844 */ /* 0x000fe80000000200 */
[----:B------:R0:W-:Y:S01]  /*7b60*/  STSM.16.M88.4 [R64], R24 ;  /* 0x0000001840007844 */ /* 0x0001e20000000200 */
[----:B------:R-:W-:-:S04]  /*7b70*/  ISETP.NE.U32.AND P0, PT, RZ, UR10, PT ;  /* 0x0000000aff007c0c */ /* 0x000fc8000bf05070 */
[----:B------:R-:W-:Y:S01]  /*7b80*/  ISETP.NE.AND.EX P0, PT, RZ, UR11, PT, P0 ;  /* 0x0000000bff007c0c */ /* 0x000fe2000bf05300 */
[----:B------:R-:W-:Y:S02]  /*7b90*/  IMAD.U32 R62, RZ, RZ, UR8 ;  /* 0x00000008ff3e7e24 */ /* 0x000fe4000f8e00ff */
[----:B------:R-:W-:Y:S01]  /*7ba0*/  IMAD.U32 R63, RZ, RZ, UR9 ;  /* 0x00000009ff3f7e24 */ /* 0x000fe2000f8e00ff */
[----:B------:R-:W-:Y:S06]  /*7bb0*/  BAR.SYNC.DEFER_BLOCKING 0x1, 0x180 ;  /* 0x0046000000007b1d */ /* 0x000fec0000010000 */
[----:B------:R-:W-:-:S02]  /*7bc0*/  ULDC.64 UR8, c[0x0][0xc08] ;  /* 0x0003020000087ab9 */ /* 0x000fc40000000a00 */
[----:B0-----:R-:W0:Y:S01]  /*7bd0*/  LDC R64, c[0x0][0xbe8] ;  /* 0x0002fa00ff407b82 */ /* 0x001e220000000800 */
[----:B------:R-:W2:Y:S01]  /*7be0*/  @P0 LDG.E R30, desc[UR54][R62.64] ;  /* 0x000000363e1e0981 */ /* 0x000ea2000c1e1900 */
        /* <DEDUP_REMOVED lines=8> */
[----:B------:R-:W1:Y:S01]  /*7c70*/  @P1 LDC R11, c[0x0][0xbf0] ;  /* 0x0002fc00ff0b1b82 */ /* 0x000e620000000800 */
[----:B------:R-:W-:Y:S01]  /*7c80*/  USEL UR16, UR16, 0x978, UP1 ;  /* 0x0000097810107887 */ /* 0x000fe20008800000 */
[----:B------:R-:W-:Y:S01]  /*7c90*/  PLOP3.LUT P4, PT, PT, PT, UP0, 0x80, 0x0 ;  /* 0x000000000000781c */ /* 0x000fe20003f8f008 */
[----:B------:R-:W-:Y:S01]  /*7ca0*/  UISETP.NE.U32.AND UP0, UPT, UR10, URZ, UPT ;  /* 0x0000003f0a00728c */ /* 0x000fe2000bf05070 */
[----:B------:R-:W-:Y:S01]  /*7cb0*/  IMAD.U32 R13, RZ, RZ, UR45 ;  /* 0x0000002dff0d7e24 */ /* 0x000fe2000f8e00ff */
        /* <DEDUP_REMOVED lines=33> */
[----:B------:R-:W-:Y:S01]  /*7ed0*/  SHF.R.S32.HI R6, RZ, 0x1f, R11 ;  /* 0x0000001fff067819 */ /* 0x000fe2000001140b */
[----:B------:R-:W-:Y:S01]  /*7ee0*/  IMAD.U32 R15, RZ, RZ, UR45 ;  /* 0x0000002dff0f7e24 */ /* 0x000fe2000f8e00ff */
        /* <DEDUP_REMOVED lines=21> */
.L_x_11234:
        /* <DEDUP_REMOVED lines=33> */
[----:B------:R-:W-:Y:S02]  /*8250*/  LOP3.LUT R8, R9, 0x380, RZ, 0xc0, !PT ;  /* 0x0000038009087812 */ /* 0x000fe400078ec0ff */
[----:B------:R-:W-:Y:S02]  /*8260*/  LOP3.LUT R12, R13, 0x380, RZ, 0xc0, !PT ;  /* 0x000003800d0c7812 */ /* 0x000fe400078ec0ff */
[----:B------:R-:W-:-:S02]  /*8270*/  SHF.R.U64 R5, R5, 0x3, RZ ;  /* 0x0000000305057819 */ /* 0x000fc400000012ff */
[----:B------:R-:W-:Y:S02]  /*8280*/  SHF.R.U64 R8, R8, 0x3, RZ ;  /* 0x0000000308087819 */ /* 0x000fe400000012ff */
[----:B------:R-:W-:Y:S02]  /*8290*/  SHF.R.U64 R12, R12, 0x3, RZ ;  /* 0x000000030c0c7819 */ /* 0x000fe400000012ff */
[----:B------:R-:W-:Y:S01]  /*82a0*/  LOP3.LUT R4, R5, R42, RZ, 0x3c, !PT ;  /* 0x0000002a05047212 */ /* 0x000fe200078e3cff */
[--C-:B------:R-:W-:Y:S01]  /*82b0*/  IMAD.MOV.U32 R5, RZ, RZ, R43.reuse ;  /* 0x000000ffff057224 */ /* 0x100fe200078e002b */
[----:B------:R-:W-:Y:S01]  /*82c0*/  LOP3.LUT R8, R8, R9, RZ, 0x3c, !PT ;  /* 0x0000000908087212 */ /* 0x000fe200078e3cff */
[--C-:B------:R-:W-:Y:S01]  /*82d0*/  IMAD.X R9, RZ, RZ, R43.reuse, P0 ;  /* 0x000000ffff097224 */ /* 0x100fe200000e062b */
[----:B------:R-:W-:Y:S01]  /*82e0*/  LOP3.LUT R12, R12, R13, RZ, 0x3c, !PT ;  /* 0x0000000d0c0c7212 */ /* 0x000fe200078e3cff */
[----:B------:R-:W-:Y:S02]  /*82f0*/  IMAD.X R13, RZ, RZ, R43, P2 ;  /* 0x000000ffff0d7224 */ /* 0x000fe400010e062b */
[----:B------:R-:W2:Y:S04]  /*8300*/  LD.E.128 R4, desc[UR54][R4.64] ;  /* 0x0000003604047980 */ /* 0x000ea8000c101d00 */
[----:B------:R-:W3:Y:S04]  /*8310*/  LD.E.128 R8, desc[UR54][R8.64] ;  /* 0x0000003608087980 */ /* 0x000ee8000c101d00 */
[----:B------:R-:W4:Y:S01]  /*8320*/  LD.E.128 R12, desc[UR54][R12.64] ;  /* 0x000000360c0c7980 */ /* 0x000f22000c101d00 */
[----:B------:R-:W-:-:S04]  /*8330*/  IADD3 R3, P0, R42, 0x4800, RZ ;  /* 0x000048002a037810 */ /* 0x000fc80007f1e0ff */
[----:B------:R-:W-:Y:S01]  /*8340*/  LOP3.LUT R2, R3, 0x380, RZ, 0xc0, !PT ;  /* 0x0000038003027812 */ /* 0x000fe200078ec0ff */
[----:B------:R-:W-:Y:S01]  /*8350*/  UIMAD UR7, UR12, UR10, URZ ;  /* 0x0000000a0c0772a4 */ /* 0x000fe2000f8e023f */
[----:B------:R-:W-:Y:S02]  /*8360*/  IMAD.U32 R21, RZ, RZ, UR45 ;  /* 0x0000002dff157e24 */ /* 0x000fe4000f8e00ff */
[----:B------:R-:W-:Y:S01]  /*8370*/  SHF.R.U64 R2, R2, 0x3, RZ ;  /* 0x0000000302027819 */ /* 0x000fe200000012ff */
[----:B------:R-:W-:Y:S01]  /*8380*/  UIMAD.WIDE.U32 UR8, UR4, UR10, URZ ;  /* 0x0000000a040872a5 */ /* 0x000fe2000f8e003f */
[----:B------:R-:W-:Y:S01]  /*8390*/  IMAD.X R25, RZ, RZ, R43, P0 ;  /* 0x000000ffff197224 */ /* 0x000fe200000e062b */
[----:B------:R-:W-:Y:S01]  /*83a0*/  ULDC.64 UR12, c[0x0][0xaf0] ;  /* 0x0002bc00000c7ab9 */ /* 0x000fe20000000a00 */
[----:B------:R-:W-:Y:S02]  /*83b0*/  LOP3.LUT R24, R2, R3, RZ, 0x3c, !PT ;  /* 0x0000000302187212 */ /* 0x000fe400078e3cff */
[----:B------:R-:W0:Y:S01]  /*83c0*/  @P1 LDC R3, c[0x0][0xbec] ;  /* 0x0002fb00ff031b82 */ /* 0x000e220000000800 */
[----:B------:R-:W-:Y:S01]  /*83d0*/  UIMAD UR7, UR4, UR11, UR7 ;  /* 0x0000000b040772a4 */ /* 0x000fe2000f8e0207 */
[----:B------:R-:W-:Y:S01]  /*83e0*/  IMAD R2, R16, 0x30, R62 ;  /* 0x0000003010027824 */ /* 0x000fe200078e023e */
[----:B------:R-:W-:Y:S01]  /*83f0*/  USHF.R.S32.HI UR4, URZ, 0x1f, UR42 ;  /* 0x0000001f3f047899 */ /* 0x000fe2000801142a */
[----:B------:R-:W5:Y:S01]  /*8400*/  LD.E.128 R24, desc[UR54][R24.64] ;  /* 0x0000003618187980 */ /* 0x000f62000c101d00 */
[----:B------:R-:W-:Y:S01]  /*8410*/  UIADD3 UR9, UR9, UR7, URZ ;  /* 0x0000000709097290 */ /* 0x000fe2000fffe03f */
[----:B------:R-:W-:Y:S01]  /*8420*/  IMAD R28, R21, 0xc0, R2 ;  /* 0x000000c0151c7824 */ /* 0x000fe200078e0202 */
[----:B------:R-:W-:Y:S01]  /*8430*/  ULDC.64 UR10, c[0x0][0xae8] ;  /* 0x0002ba00000a7ab9 */ /* 0x000fe20000000a00 */
[----:B------:R-:W-:Y:S01]  /*8440*/  UIMAD UR4, UR4, UR12, URZ ;  /* 0x0000000c040472a4 */ /* 0x000fe2000f8e023f */
[----:B------:R-:W-:Y:S01]  /*8450*/  @!PT LDS RZ, [RZ] ;  /* 0x00000000fffff984 */ /* 0x000fe20000000800 */
[----:B------:R-:W-:Y:S01]  /*8460*/  @!PT LDS RZ, [RZ] ;  /* 0x00000000fffff984 */ /* 0x000fe20000000800 */
[----:B------:R-:W-:Y:S01]  /*8470*/  @!PT LDS RZ, [RZ] ;  /* 0x00000000fffff984 */ /* 0x000fe20000000800 */
[----:B------:R-:W-:Y:S01]  /*8480*/  @!PT LDS RZ, [RZ] ;  /* 0x00000000fffff984 */ /* 0x000fe20000000800 */
[----:B------:R1:W-:Y:S06]  /*8490*/  MEMBAR.ALL.CTA ;  /* 0x0000000000007992 */ /* 0x0003ec0000008000 */
[----:B-1----:R-:W1:Y:S01]  /*84a0*/  FENCE.VIEW.ASYNC.S ;  /* 0x00000000000073c6 */ /* 0x002e620000000000 */
[----:B------:R-:W-:Y:S01]  /*84b0*/  UIMAD.WIDE.U32 UR8, UR44, UR10, UR8 ;  /* 0x0000000a2c0872a5 */ /* 0x000fe2000f8e0008 */
[----:B------:R-:W-:Y:S01]  /*84c0*/  IMAD.MOV.U32 R21, RZ, RZ, R28 ;  /* 0x000000ffff157224 */ /* 0x000fe200078e001c */
[----:B------:R-:W-:Y:S01]  /*84d0*/  UIMAD UR4, UR42, UR13, UR4 ;  /* 0x0000000d2a0472a4 */ /* 0x000fe2000f8e0204 */
[----:B------:R-:W-:Y:S01]  /*84e0*/  VIADD R0, R0, 0x13220 ;  /* 0x0001322000007836 */ /* 0x000fe20000000000 */
[----:B------:R-:W-:-:S04]  /*84f0*/  UIMAD UR9, UR44, UR11, UR9 ;  /* 0x0000000b2c0972a4 */ /* 0x000fc8000f8e0209 */
[----:B------:R-:W-:Y:S01]  /*8500*/  UIMAD.WIDE.U32 UR42, UR42, UR12, UR8 ;  /* 0x0000000c2a2a72a5 */ /* 0x000fe2000f8e0008 */
[----:B------:R-:W-:Y:S02]  /*8510*/  PRMT R0, RZ, 0x654, R0 ;  /* 0x00000654ff007816 */ /* 0x000fe40000000000 */
[----:B------:R-:W-:Y:S01]  /*8520*/  ULDC.64 UR8, c[0x0][0xae0] ;  /* 0x0002b80000087ab9 */ /* 0x000fe20000000a00 */
[----:B------:R-:W-:Y:S01]  /*8530*/  UIADD3 UR4, UR43, UR4, URZ ;  /* 0x000000042b047290 */ /* 0x000fe2000fffe03f */
[----:B0-----:R-:W-:-:S04]  /*8540*/  @P1 IMAD.HI.U32 R2, R28, R3, RZ ;  /* 0x000000031c021227 */ /* 0x001fc800078e00ff */
[----:B------:R-:W-:Y:S01]  /*8550*/  IMAD.U32 R3, RZ, RZ, UR43 ;  /* 0x0000002bff037e24 */ /* 0x000fe2000f8e00ff */
[----:B------:R-:W-:Y:S01]  /*8560*/  @P1 SHF.R.U32.HI R21, RZ, R29, R2 ;  /* 0x0000001dff151219 */ /* 0x000fe20000011602 */
[----:B------:R-:W-:Y:S02]  /*8570*/  IMAD.U32 R2, RZ, RZ, UR42 ;  /* 0x0000002aff027e24 */ /* 0x000fe4000f8e00ff */
[----:B------:R-:W-:Y:S01]  /*8580*/  IMAD.U32 R3, RZ, RZ, UR4 ;  /* 0x00000004ff037e24 */ /* 0x000fe2000f8e00ff */
[--C-:B------:R-:W-:Y:S01]  /*8590*/  SHF.R.S32.HI R20, RZ, 0x1f, R21.reuse ;  /* 0x0000001fff147819 */ /* 0x100fe20000011415 */
[----:B------:R-:W-:Y:S01]  /*85a0*/  IMAD.MOV R29, RZ, RZ, -R21 ;  /* 0x000000ffff1d7224 */ /* 0x000fe200078e0a15 */
[----:B------:R-:W-:Y:S01]  /*85b0*/  ULDC UR4, c[0x0][0xac8] ;  /* 0x0002b20000047ab9 */ /* 0x000fe20000000800 */
[----:B------:R-:W-:Y:S01]  /*85c0*/  IMAD.WIDE.U32 R2, R21, UR8, R2 ;  /* 0x0000000815027c25 */ /* 0x000fe2000f8e0002 */
[----:B-1----:R0:W-:Y:S03]  /*85d0*/  SYNCS.ARRIVE.TRANS64.RED.A1T0 RZ, [R0+URZ], RZ ;  /* 0x000000ff00ff79a7 */ /* 0x0021e6000810043f */
[----:B------:R-:W-:-:S02]  /*85e0*/  IMAD R20, R20, UR8, RZ ;  /* 0x0000000814147c24 */ /* 0x000fc4000f8e02ff */
[----:B------:R-:W-:Y:S02]  /*85f0*/  IMAD R29, R64, R29, R28 ;  /* 0x0000001d401d7224 */ /* 0x000fe400078e021c */
[----:B------:R-:W-:Y:S01]  /*8600*/  IMAD R33, R21, UR9, R20 ;  /* 0x0000000915217c24 */ /* 0x000fe2000f8e0214 */
[----:B------:R-:W-:Y:S02]  /*8610*/  ULDC.64 UR8, c[0x0][0xad8] ;  /* 0x0002b60000087ab9 */ /* 0x000fe40000000a00 */
[----:B------:R-:W-:Y:S01]  /*8620*/  SHF.R.S32.HI R20, RZ, 0x1f, R29 ;  /* 0x0000001fff147819 */ /* 0x000fe2000001141d */
[----:B------:R-:W-:Y:S02]  /*8630*/  IMAD.IADD R3, R3, 0x1, R33 ;  /* 0x0000000103037824 */ /* 0x000fe400078e0221 */
[----:B------:R-:W-:Y:S02]  /*8640*/  IMAD.U32 R33, RZ, RZ, UR45 ;  /* 0x0000002dff217e24 */ /* 0x000fe4000f8e00ff */
[----:B------:R-:W-:-:S02]  /*8650*/  IMAD R20, R20, UR8, RZ ;  /* 0x0000000814147c24 */ /* 0x000fc4000f8e02ff */
[----:B------:R-:W-:-:S04]  /*8660*/  IMAD.WIDE.U32 R2, R29, UR8, R2 ;  /* 0x000000081d027c25 */ /* 0x000fc8000f8e0002 */
[----:B------:R-:W-:Y:S01]  /*8670*/  IMAD R21, R29, UR9, R20 ;  /* 0x000000091d157c24 */ /* 0x000fe2000f8e0214 */
[----:B------:R-:W-:Y:S01]  /*8680*/  ULDC.64 UR8, c[0x0][0xa80] ;  /* 0x0002a00000087ab9 */ /* 0x000fe20000000a00 */
[----:B------:R-:W-:Y:S01]  /*8690*/  IMAD R33, R33, 0xc0, R62 ;  /* 0x000000c021217824 */ /* 0x000fe200078e023e */
[C---:B------:R-:W-:Y:S01]  /*86a0*/  LEA R32, P0, R2.reuse, UR8, 0x1 ;  /* 0x0000000802207c11 */ /* 0x040fe2000f8008ff */
[----:B------:R-:W-:Y:S01]  /*86b0*/  IMAD.IADD R3, R3, 0x1, R21 ;  /* 0x0000000103037824 */ /* 0x000fe200078e0215 */
[----:B------:R-:W-:Y:S01]  /*86c0*/  SHF.R.S32.HI R62, RZ, 0x1f, R17 ;  /* 0x0000001fff3e7819 */ /* 0x000fe20000011411 */
[C---:B------:R-:W-:Y:S02]  /*86d0*/  VIADD R21, R33.reuse, 0x60 ;  /* 0x0000006021157836 */ /* 0x040fe40000000000 */
[----:B------:R-:W1:Y:S01]  /*86e0*/  SHFL.IDX PT, R20, R32, 0x1, 0x181f ;  /* 0x00381f0020147f89 */ /* 0x000e6200000e0000 */
[----:B------:R-:W-:Y:S01]  /*86f0*/  LEA.HI.X R34, R2, UR9, R3, 0x1, P0 ;  /* 0x0000000902227c11 */ /* 0x000fe200080f0c03 */
[----:B------:R-:W-:Y:S01]  /*8700*/  VIADD R3, R33, 0x30 ;  /* 0x0000003021037836 */ /* 0x000fe20000000000 */
[----:B------:R-:W-:Y:S01]  /*8710*/  ISETP.GE.AND P0, PT, R17, UR4, PT ;  /* 0x0000000411007c0c */ /* 0x000fe2000bf06270 */
[----:B------:R-:W0:Y:S03]  /*8720*/  SHFL.IDX PT, R2, R32, RZ, 0x181f ;  /* 0x00181fff20027589 */ /* 0x000e2600000e0000 */
[-C--:B------:R-:W-:Y:S01]  /*8730*/  ISETP.GE.OR P1, PT, R33, R30.reuse, P0 ;  /* 0x0000001e2100720c */ /* 0x080fe20000726670 */
[----:B------:R-:W0:Y:S01]  /*8740*/  SHFL.IDX PT, R28, R32, 0x2, 0x181f ;  /* 0x00581f00201c7f89 */ /* 0x000e2200000e0000 */
[-C--:B------:R-:W-:Y:S01]  /*8750*/  ISETP.GE.OR P2, PT, R3, R30.reuse, P0 ;  /* 0x0000001e0300720c */ /* 0x080fe20000746670 */
[----:B------:R-:W-:Y:S01]  /*8760*/  VIADD R33, R33, 0x90 ;  /* 0x0000009021217836 */ /* 0x000fe20000000000 */
[-C--:B------:R-:W-:Y:S01]  /*8770*/  ISETP.GE.OR P3, PT, R21, R30.reuse, P0 ;  /* 0x0000001e1500720c */ /* 0x080fe20000766670 */
[----:B------:R-:W0:Y:S03]  /*8780*/  SHFL.IDX PT, R36, R34, RZ, 0x181f ;  /* 0x00181fff22247589 */ /* 0x000e2600000e0000 */
[----:B------:R-:W-:Y:S01]  /*8790*/  ISETP.GE.OR P0, PT, R33, R30, P0 ;  /* 0x0000001e2100720c */ /* 0x000fe20000706670 */
[----:B------:R-:W0:Y:S04]  /*87a0*/  SHFL.IDX PT, R38, R34, 0x1, 0x181f ;  /* 0x00381f0022267f89 */ /* 0x000e2800000e0000 */
[----:B------:R-:W0:Y:S02]  /*87b0*/  SHFL.IDX PT, R40, R34, 0x2, 0x181f ;  /* 0x00581f0022287f89 */ /* 0x000e2400000e0000 */
[----:B-1----:R-:W-:-:S02]  /*87c0*/  @!P2 LEA R20, P5, R17, R20, 0x1 ;  /* 0x000000141114a211 */ /* 0x002fc400078a08ff */
[----:B------:R-:W1:Y:S01]  /*87d0*/  SHFL.IDX PT, R32, R32, 0x3, 0x181f ;  /* 0x00781f0020207f89 */ /* 0x000e6200000e0000 */
[----:B0-----:R-:W-:-:S03]  /*87e0*/  @!P1 LEA R2, P4, R17, R2, 0x1 ;  /* 0x0000000211029211 */ /* 0x001fc600078808ff */
[----:B------:R-:W0:Y:S01]  /*87f0*/  SHFL.IDX PT, R34, R34, 0x3, 0x181f ;  /* 0x00781f0022227f89 */ /* 0x000e2200000e0000 */
[C---:B------:R-:W-:Y:S02]  /*8800*/  @!P3 LEA R28, P6, R17.reuse, R28, 0x1 ;  /* 0x0000001c111cb211 */ /* 0x040fe400078c08ff */
[C-C-:B------:R-:W-:Y:S02]  /*8810*/  @!P1 LEA.HI.X R3, R17.reuse, R36, R62.reuse, 0x1, P4 ;  /* 0x0000002411039211 */ /* 0x140fe400020f0c3e */
[C-C-:B------:R-:W-:Y:S02]  /*8820*/  @!P2 LEA.HI.X R21, R17.reuse, R38, R62.reuse, 0x1, P5 ;  /* 0x000000261115a211 */ /* 0x140fe400028f0c3e */
[----:B------:R-:W-:Y:S01]  /*8830*/  @!P3 LEA.HI.X R29, R17, R40, R62, 0x1, P6 ;  /* 0x00000028111db211 */ /* 0x000fe200030f0c3e */
[----:B--2---:R2:W-:Y:S04]  /*8840*/  @!P1 ST.E.128 desc[UR54][R2.64], R4 ;  /* 0x0000000402009985 */ /* 0x0045e8000c101d36 */
[----:B---3--:R2:W-:Y:S04]  /*8850*/  @!P2 ST.E.128 desc[UR54][R20.64], R8 ;  /* 0x000000081400a985 */ /* 0x0085e8000c101d36 */
[----:B----4-:R2:W-:Y:S01]  /*8860*/  @!P3 ST.E.128 desc[UR54][R28.64], R12 ;  /* 0x0000000c1c00b985 */ /* 0x0105e2000c101d36 */
[----:B01----:R-:W-:Y:S05]  /*8870*/  @P0 BRA `(.L_x_11236) ;  /* 0x0000001000c80947 */ /* 0x003fea0003800000 */
[----:B--2---:R-:W-:-:S04]  /*8880*/  LEA R2, P0, R17, R32, 0x1 ;  /* 0x0000002011027211 */ /* 0x004fc800078008ff */
[----:B------:R-:W-:-:S05]  /*8890*/  LEA.HI.X R3, R17, R34, R62, 0x1, P0 ;  /* 0x0000002211037211 */ /* 0x000fca00000f0c3e */
[----:B-----5:R0:W-:Y:S01]  /*88a0*/  ST.E.128 desc[UR54][R2.64], R24 ;  /* 0x0000001802007985 */ /* 0x0201e2000c101d36 */
[----:B------:R-:W-:Y:S05]  /*88b0*/  BRA `(.L_x_11236) ;  /* 0x0000001000b87947 */ /* 0x000fea0003800000 */
.L_x_11235:
[----:B------:R0:W5:Y:S01]  /*88c0*/  LDL R65, [R1+0x4] ;  /* 0x0000040001417983 */ /* 0x0001620000100800 */
[----:B------:R-:W-:Y:S01]  /*88d0*/  ULDC.64 UR10, c[0x0][0xb08] ;  /* 0x0002c200000a7ab9 */ /* 0x000fe20000000a00 */
[----:B------:R-:W1:Y:S02]  /*88e0*/  @P1 LDC R4, c[0x0][0xbec] ;  /* 0x0002fb00ff041b82 */ /* 0x000e640000000800 */
        /* <DEDUP_REMOVED lines=9> */
[----:B------:R-:W-:Y:S01]  /*8980*/  BSSY B1, `(.L_x_11237) ;  /* 0x0000050000017945 */ /* 0x000fe20003800000 */
[----:B------:R-:W-:Y:S01]  /*8990*/  UIADD3 UR9, UR9, UR7, URZ ;  /* 0x0000000709097290 */ /* 0x000fe2000fffe03f */
[----:B------:R-:W-:Y:S01]  /*89a0*/  SHF.R.S32.HI R26, RZ, 0x1f, R18 ;  /* 0x0000001fff1a7819 */ /* 0x000fe20000011412 */
[----:B------:R-:W-:Y:S01]  /*89b0*/  ULDC.64 UR10, c[0x0][0xb38] ;  /* 0x0002ce00000a7ab9 */ /* 0x000fe20000000a00 */
[----:B------:R-:W-:Y:S01]  /*89c0*/  SHF.R.S32.HI R27, RZ, 0x1f, R19 ;  /* 0x0000001fff1b7819 */ /* 0x000fe20000011413 */
[----:B------:R-:W-:Y:S01]  /*89d0*/  UIMAD.WIDE.U32 UR8, UR44, UR10, UR8 ;  /* 0x0000000a2c0872a5 */ /* 0x000fe2000f8e0008 */
[----:B------:R-:W-:-:S02]  /*89e0*/  SHF.R.S32.HI R42, RZ, 0x1f, R22 ;  /* 0x0000001fff2a7819 */ /* 0x000fc40000011416 */
[----:B------:R-:W-:Y:S01]  /*89f0*/  SHF.R.S32.HI R43, RZ, 0x1f, R23 ;  /* 0x0000001fff2b7819 */ /* 0x000fe20000011417 */
[----:B------:R-:W-:Y:S01]  /*8a00*/  UIMAD UR9, UR44, UR11, UR9 ;  /* 0x0000000b2c0972a4 */ /* 0x000fe2000f8e0209 */
[----:B-1----:R-:W-:Y:S01]  /*8a10*/  @P1 IMAD.HI.U32 R4, R13, R4, RZ ;  /* 0x000000040d041227 */ /* 0x002fe200078e00ff */
[----:B------:R-:W-:Y:S01]  /*8a20*/  SHF.R.S32.HI R56, RZ, 0x1f, R156 ;  /* 0x0000001fff387819 */ /* 0x000fe2000001149c */
[----:B------:R-:W-:Y:S01]  /*8a30*/  ULDC.64 UR10, c[0x0][0xb40] ;  /* 0x0002d000000a7ab9 */ /* 0x000fe20000000a00 */
[----:B------:R-:W-:Y:S01]  /*8a40*/  SHF.R.S32.HI R57, RZ, 0x1f, R157 ;  /* 0x0000001fff397819 */ /* 0x000fe2000001149d */
[----:B------:R-:W-:-:S04]  /*8a50*/  UIMAD UR4, UR4, UR10, URZ ;  /* 0x0000000a040472a4 */ /* 0x000fc8000f8e023f */
[----:B------:R-:W-:Y:S01]  /*8a60*/  UIMAD UR4, UR42, UR11, UR4 ;  /* 0x0000000b2a0472a4 */ /* 0x000fe2000f8e0204 */
[----:B--2---:R-:W-:Y:S01]  /*8a70*/  @P1 SHF.R.U32.HI R7, RZ, R5, R4 ;  /* 0x00000005ff071219 */ /* 0x004fe20000011604 */
[----:B------:R-:W-:-:S03]  /*8a80*/  UIMAD.WIDE.U32 UR42, UR42, UR10, UR8 ;  /* 0x0000000a2a2a72a5 */ /* 0x000fc6000f8e0008 */
[----:B------:R-:W-:Y:S01]  /*8a90*/  ULDC.64 UR10, c[0x0][0xb48] ;  /* 0x0002d200000a7ab9 */ /* 0x000fe20000000a00 */
[----:B------:R-:W-:Y:S01]  /*8aa0*/  UIADD3 UR9, UR43, UR4, URZ ;  /* 0x000000042b097290 */ /* 0x000fe2000fffe03f */
[--C-:B------:R-:W-:Y:S01]  /*8ab0*/  SHF.R.S32.HI R4, RZ, 0x1f, R7.reuse ;  /* 0x0000001fff047819 */ /* 0x100fe20000011407 */
[----:B------:R-:W-:Y:S01]  /*8ac0*/  IMAD.MOV R9, RZ, RZ, -R7 ;  /* 0x000000ffff097224 */ /* 0x000fe200078e0a07 */
[----:B------:R-:W-:Y:S02]  /*8ad0*/  UMOV UR8, UR42 ;  /* 0x0000002a00087c82 */ /* 0x000fe40008000000 */
[----:B------:R-:W-:Y:S01]  /*8ae0*/  UIMAD.WIDE.U32 UR8, UR46, UR10, UR8 ;  /* 0x0000000a2e0872a5 */ /* 0x000fe2000f8e0008 */
[----:B------:R-:W-:-:S03]  /*8af0*/  IMAD R9, R64, R9, R13 ;  /* 0x0000000940097224 */ /* 0x000fc600078e020d */
[----:B------:R-:W-:Y:S02]  /*8b00*/  UIMAD UR46, UR46, UR11, UR9 ;  /* 0x0000000b2e2e72a4 */ /* 0x000fe4000f8e0209 */
[----:B------:R-:W-:Y:S01]  /*8b10*/  IMAD.U32 R5, RZ, RZ, UR9 ;  /* 0x00000009ff057e24 */ /* 0x000fe2000f8e00ff */
[----:B------:R-:W-:Y:S02]  /*8b20*/  ULDC.64 UR10, c[0x0][0xb30] ;  /* 0x0002cc00000a7ab9 */ /* 0x000fe40000000a00 */
[----:B------:R-:W-:Y:S02]  /*8b30*/  IMAD R6, R4, UR10, RZ ;  /* 0x0000000a04067c24 */ /* 0x000fe4000f8e02ff */
        /* <DEDUP_REMOVED lines=18> */
[----:B-1----:R0:W1:Y:S01]  /*8c60*/  SHFL.IDX PT, R6, R0, RZ, 0x1c1f ;  /* 0x001c1fff00067589 */ /* 0x00206200000e0000 */
[----:B------:R-:W-:Y:S05]  /*8c70*/  @P0 BRA `(.L_x_11238) ;  /* 0x0000000000800947 */ /* 0x000fea0003800000 */
[----:B------:R-:W-:Y:S02]  /*8c80*/  ULDC UR4, c[0x0][0xac8] ;  /* 0x0002b20000047ab9 */ /* 0x000fe40000000800 */
[----:B-----5:R-:W-:Y:S02]  /*8c90*/  ISETP.GE.AND P1, PT, R62, UR4, PT ;  /* 0x000000043e007c0c */ /* 0x020fe4000bf26270 */
[----:B------:R-:W-:Y:S02]  /*8ca0*/  ISETP.GE.AND P0, PT, R65, UR4, PT ;  /* 0x0000000441007c0c */ /* 0x000fe4000bf06270 */
[----:B------:R-:W-:Y:S02]  /*8cb0*/  ISETP.GE.AND P4, PT, R157, UR4, PT ;  /* 0x000000049d007c0c */ /* 0x000fe4000bf86270 */
[----:B------:R-:W-:Y:S02]  /*8cc0*/  ISETP.GE.AND P5, PT, R156, UR4, PT ;  /* 0x000000049c007c0c */ /* 0x000fe4000bfa6270 */
[----:B------:R-:W-:-:S05]  /*8cd0*/  ISETP.GE.AND P3, PT, R23, UR4, PT ;  /* 0x0000000417007c0c */ /* 0x000fca000bf66270 */
[CC--:B-1----:R-:W-:Y:S02]  /*8ce0*/  @!P1 LEA R8, P2, R62.reuse, R6.reuse, 0x2 ;  /* 0x000000063e089211 */ /* 0x0c2fe400078410ff */
[----:B--2---:R-:W-:Y:S02]  /*8cf0*/  @!P0 IMAD.WIDE R4, R65, 0x4, R6 ;  /* 0x0000000441048825 */ /* 0x004fe400078e0206 */
[-C--:B------:R-:W-:Y:S02]  /*8d00*/  @!P1 LEA.HI.X R9, R62, R7.reuse, R63, 0x2, P2 ;  /* 0x000000073e099211 */ /* 0x080fe400010f143f */
[----:B------:R-:W-:Y:S01]  /*8d10*/  ISETP.GE.AND P2, PT, R22, UR4, PT ;  /* 0x0000000416007c0c */ /* 0x000fe2000bf46270 */
[----:B------:R1:W-:Y:S01]  /*8d20*/  @!P0 ST.E.64 desc[UR54][R4.64], R44 ;  /* 0x0000002c04008985 */ /* 0x0003e2000c101b36 */
[CC--:B------:R-:W-:Y:S02]  /*8d30*/  @!P4 LEA R10, P0, R157.reuse, R6.reuse, 0x2 ;  /* 0x000000069d0ac211 */ /* 0x0c0fe400078010ff */
[----:B------:R-:W-:Y:S01]  /*8d40*/  @!P5 LEA R12, P6, R156, R6, 0x2 ;  /* 0x000000069c0cd211 */ /* 0x000fe200078c10ff */
[----:B------:R2:W-:Y:S01]  /*8d50*/  @!P1 ST.E.64 desc[UR54][R8.64], R46 ;  /* 0x0000002e08009985 */ /* 0x0005e2000c101b36 */
[----:B------:R-:W-:-:S02]  /*8d60*/  @!P4 LEA.HI.X R11, R157, R7, R57, 0x2, P0 ;  /* 0x000000079d0bc211 */ /* 0x000fc400000f1439 */
[----:B------:R-:W-:Y:S02]  /*8d70*/  ISETP.GE.AND P1, PT, R19, UR4, PT ;  /* 0x0000000413007c0c */ /* 0x000fe4000bf26270 */
[----:B------:R-:W-:Y:S01]  /*8d80*/  ISETP.GE.AND P0, PT, R18, UR4, PT ;  /* 0x0000000412007c0c */ /* 0x000fe2000bf06270 */
[----:B------:R3:W-:Y:S01]  /*8d90*/  @!P4 ST.E.64 desc[UR54][R10.64], R52 ;  /* 0x000000340a00c985 */ /* 0x0007e2000c101b36 */
[-C--:B------:R-:W-:Y:S02]  /*8da0*/  @!P5 LEA.HI.X R13, R156, R7.reuse, R56, 0x2, P6 ;  /* 0x000000079c0dd211 */ /* 0x080fe400030f1438 */
[CC--:B------:R-:W-:Y:S02]  /*8db0*/  @!P2 LEA R14, P4, R22.reuse, R6.reuse, 0x2 ;  /* 0x00000006160ea211 */ /* 0x0c0fe400078810ff */
[----:B-1----:R-:W-:Y:S01]  /*8dc0*/  @!P3 LEA R4, P6, R23, R6, 0x2 ;  /* 0x000000061704b211 */ /* 0x002fe200078c10ff */
[----:B------:R3:W-:Y:S01]  /*8dd0*/  @!P5 ST.E.64 desc[UR54][R12.64], R54 ;  /* 0x000000360c00d985 */ /* 0x0007e2000c101b36 */
[----:B------:R-:W-:-:S02]  /*8de0*/  @!P2 LEA.HI.X R15, R22, R7, R42, 0x2, P4 ;  /* 0x00000007160fa211 */ /* 0x000fc400020f142a */
[-C--:B------:R-:W-:Y:S02]  /*8df0*/  @!P3 LEA.HI.X R5, R23, R7.reuse, R43, 0x2, P6 ;  /* 0x000000071705b211 */ /* 0x080fe400030f142b */
[CC--:B--2---:R-:W-:Y:S02]  /*8e00*/  @!P1 LEA R8, P5, R19.reuse, R6.reuse, 0x2 ;  /* 0x0000000613089211 */ /* 0x0c4fe400078a10ff */
[C---:B------:R-:W-:Y:S01]  /*8e10*/  @!P0 LEA R6, P6, R18.reuse, R6, 0x2 ;  /* 0x0000000612068211 */ /* 0x040fe200078c10ff */
[----:B------:R3:W-:Y:S01]  /*8e20*/  @!P3 ST.E.64 desc[UR54][R4.64], R48 ;  /* 0x000000300400b985 */ /* 0x0007e2000c101b36 */
[-C--:B------:R-:W-:Y:S02]  /*8e30*/  @!P1 LEA.HI.X R9, R19, R7.reuse, R27, 0x2, P5 ;  /* 0x0000000713099211 */ /* 0x080fe400028f141b */
[----:B------:R-:W-:Y:S01]  /*8e40*/  @!P0 LEA.HI.X R7, R18, R7, R26, 0x2, P6 ;  /* 0x0000000712078211 */ /* 0x000fe200030f141a */
[----:B------:R3:W-:Y:S04]  /*8e50*/  @!P2 ST.E.64 desc[UR54][R14.64], R50 ;  /* 0x000000320e00a985 */ /* 0x0007e8000c101b36 */
[----:B------:R3:W-:Y:S04]  /*8e60*/  @!P1 ST.E.64 desc[UR54][R8.64], R58 ;  /* 0x0000003a08009985 */ /* 0x0007e8000c101b36 */
[----:B------:R3:W-:Y:S02]  /*8e70*/  @!P0 ST.E.64 desc[UR54][R6.64], R60 ;  /* 0x0000003c06008985 */ /* 0x0007e4000c101b36 */
.L_x_11238:
[----:B------:R-:W-:Y:S05]  /*8e80*/  BSYNC B1 ;  /* 0x0000000000017941 */ /* 0x000fea0003800000 */
.L_x_11237:
[----:B------:R-:W-:Y:S01]  /*8e90*/  ISETP.GE.AND P0, PT, R25, R30, PT ;  /* 0x0000001e1900720c */ /* 0x000fe20003f06270 */
[----:B--23--:R2:W3:Y:S04]  /*8ea0*/  SHFL.IDX PT, R7, R24, 0x1, 0x1c1f ;  /* 0x003c1f0018077f89 */ /* 0x00c4e800000e0000 */
[----:B-1----:R2:W4:Y:S08]  /*8eb0*/  SHFL.IDX PT, R6, R0, 0x1, 0x1c1f ;  /* 0x003c1f0000067f89 */ /* 0x00253000000e0000 */
[----:B--2---:R-:W-:Y:S05]  /*8ec0*/  @P0 BRA `(.L_x_11236) ;  /* 0x0000000c00340947 */ /* 0x004fea0003800000 */
[----:B------:R-:W-:Y:S02]  /*8ed0*/  ULDC UR4, c[0x0][0xac8] ;  /* 0x0002b20000047ab9 */ /* 0x000fe40000000800 */
[----:B-----5:R-:W-:Y:S02]  /*8ee0*/  ISETP.GE.AND P1, PT, R65, UR4, PT ;  /* 0x0000000441007c0c */ /* 0x020fe4000bf26270 */
[----:B------:R-:W-:Y:S02]  /*8ef0*/  ISETP.GE.AND P4, PT, R62, UR4, PT ;  /* 0x000000043e007c0c */ /* 0x000fe4000bf86270 */
[----:B------:R-:W-:Y:S02]  /*8f00*/  ISETP.GE.AND P5, PT, R157, UR4, PT ;  /* 0x000000049d007c0c */ /* 0x000fe4000bfa6270 */
[----:B------:R-:W-:Y:S02]  /*8f10*/  ISETP.GE.AND P3, PT, R156, UR4, PT ;  /* 0x000000049c007c0c */ /* 0x000fe4000bf66270 */
[----:B------:R-:W-:-:S05]  /*8f20*/  ISETP.GE.AND P2, PT, R23, UR4, PT ;  /* 0x0000000417007c0c */ /* 0x000fca000bf46270 */
[----:B---34-:R-:W-:Y:S02]  /*8f30*/  @!P1 IMAD.WIDE R4, R65, 0x4, R6 ;  /* 0x0000000441049825 */ /* 0x018fe400078e0206 */
[CC--:B------:R-:W-:Y:S02]  /*8f40*/  @!P4 LEA R8, P0, R62.reuse, R6.reuse, 0x2 ;  /* 0x000000063e08c211 */ /* 0x0c0fe400078010ff */
[----:B------:R-:W-:Y:S01]  /*8f50*/  @!P5 LEA R10, P6, R157, R6, 0x2 ;  /* 0x000000069d0ad211 */ /* 0x000fe200078c10ff */
[----:B------:R1:W-:Y:S01]  /*8f60*/  @!P1 ST.E.64 desc[UR54][R4.64], R40 ;  /* 0x0000002804009985 */ /* 0x0003e2000c101b36 */
[-C--:B------:R-:W-:Y:S02]  /*8f70*/  @!P4 LEA.HI.X R9, R62, R7.reuse, R63, 0x2, P0 ;  /* 0x000000073e09c211 */ /* 0x080fe400000f143f */
[----:B------:R-:W-:Y:S02]  /*8f80*/  ISETP.GE.AND P1, PT, R22, UR4, PT ;  /* 0x0000000416007c0c */ /* 0x000fe4000bf26270 */
[----:B------:R-:W-:Y:S01]  /*8f90*/  ISETP.GE.AND P0, PT, R19, UR4, PT ;  /* 0x0000000413007c0c */ /* 0x000fe2000bf06270 */
[----:B------:R2:W-:Y:S01]  /*8fa0*/  @!P4 ST.E.64 desc[UR54][R8.64], R38 ;  /* 0x000000260800c985 */ /* 0x0005e2000c101b36 */
[----:B------:R-:W-:-:S02]  /*8fb0*/  @!P5 LEA.HI.X R11, R157, R7, R57, 0x2, P6 ;  /* 0x000000079d0bd211 */ /* 0x000fc400030f1439 */
[CC--:B------:R-:W-:Y:S02]  /*8fc0*/  @!P3 LEA R12, P6, R156.reuse, R6.reuse, 0x2 ;  /* 0x000000069c0cb211 */ /* 0x0c0fe400078c10ff */
[CC--:B------:R-:W-:Y:S01]  /*8fd0*/  @!P2 LEA R14, P4, R23.reuse, R6.reuse, 0x2 ;  /* 0x00000006170ea211 */ /* 0x0c0fe200078810ff */
[----:B------:R2:W-:Y:S01]  /*8fe0*/  @!P5 ST.E.64 desc[UR54][R10.64], R36 ;  /* 0x000000240a00d985 */ /* 0x0005e2000c101b36 */
[-C--:B------:R-:W-:Y:S02]  /*8ff0*/  @!P3 LEA.HI.X R13, R156, R7.reuse, R56, 0x2, P6 ;  /* 0x000000079c0db211 */ /* 0x080fe400030f1438 */
[----:B------:R-:W-:Y:S02]  /*9000*/  @!P2 LEA.HI.X R15, R23, R7, R43, 0x2, P4 ;  /* 0x00000007170fa211 */ /* 0x000fe400020f142b */
[-C--:B-1----:R-:W-:Y:S01]  /*9010*/  @!P1 LEA R4, P5, R22, R6.reuse, 0x2 ;  /* 0x0000000616049211 */ /* 0x082fe200078a10ff */
[----:B------:R2:W-:Y:S01]  /*9020*/  @!P3 ST.E.64 desc[UR54][R12.64], R34 ;  /* 0x000000220c00b985 */ /* 0x0005e2000c101b36 */
[----:B0-----:R-:W-:-:S02]  /*9030*/  @!P0 LEA R24, P6, R19, R6, 0x2 ;  /* 0x0000000613188211 */ /* 0x001fc400078c10ff */
[-C--:B------:R-:W-:Y:S01]  /*9040*/  @!P1 LEA.HI.X R5, R22, R7.reuse, R42, 0x2, P5 ;  /* 0x0000000716059211 */ /* 0x080fe200028f142a */
[----:B------:R2:W-:Y:S01]  /*9050*/  @!P2 ST.E.64 desc[UR54][R14.64], R32 ;  /* 0x000000200e00a985 */ /* 0x0005e2000c101b36 */
[----:B------:R-:W-:-:S03]  /*9060*/  @!P0 LEA.HI.X R25, R19, R7, R27, 0x2, P6 ;  /* 0x0000000713198211 */ /* 0x000fc600030f141b */
        /* <DEDUP_REMOVED lines=8> */
.L_x_11233:
        /* <DEDUP_REMOVED lines=31> */
.L_x_11239:
        /* <DEDUP_REMOVED lines=57> */
.L_x_11241:
[----:B------:R-:W-:Y:S05]  /*9670*/  BSYNC B1 ;  /* 0x0000000000017941 */ /* 0x000fea0003800000 */
.L_x_11240:
        /* <DEDUP_REMOVED lines=10> */
[----:B------:R-:W-:Y:S01]  /*9720*/  IMAD.U32 R30, RZ, RZ, UR45 ;  /* 0x0000002dff1e7e24 */ /* 0x000fe2000f8e00ff */
[----:B------:R-:W-:Y:S01]  /*9730*/  UIMAD UR7, UR4, UR11, UR7 ;  /* 0x0000000b040772a4 */ /* 0x000fe2000f8e0207 */
[----:B------:R-:W-:Y:S02]  /*9740*/  SHF.R.S32.HI R6, RZ, 0x3, R6 ;  /* 0x00000003ff067819 */ /* 0x000fe40000011406 */
[----:B------:R-:W-:Y:S01]  /*9750*/  ULDC.64 UR10, c[0x0][0xae8] ;  /* 0x0002ba00000a7ab9 */ /* 0x000fe20000000a00 */
[----:B------:R-:W-:Y:S01]  /*9760*/  UIADD3 UR9, UR9, UR7, URZ ;  /* 0x0000000709097290 */ /* 0x000fe2000fffe03f */
[----:B------:R-:W-:Y:S01]  /*9770*/  SHF.R.S32.HI R13, RZ, 0x1f, R17 ;  /* 0x0000001fff0d7819 */ /* 0x000fe20000011411 */
[----:B------:R-:W-:-:S02]  /*9780*/  IMAD R2, R16, 0x30, R6 ;  /* 0x0000003010027824 */ /* 0x000fc400078e0206 */
[----:B------:R-:W-:Y:S01]  /*9790*/  UIMAD.WIDE.U32 UR8, UR44, UR10, UR8 ;  /* 0x0000000a2c0872a5 */ /* 0x000fe2000f8e0008 */
[----:B------:R-:W-:Y:S02]  /*97a0*/  IMAD R30, R30, 0xc0, R6 ;  /* 0x000000c01e1e7824 */ /* 0x000fe400078e0206 */
[----:B------:R-:W-:Y:S01]  /*97b0*/  IMAD R4, R5, 0xc0, R2 ;  /* 0x000000c005047824 */ /* 0x000fe200078e0202 */
[----:B------:R-:W-:-:S03]  /*97c0*/  UIMAD UR9, UR44, UR11, UR9 ;  /* 0x0000000b2c0972a4 */ /* 0x000fc6000f8e0209 */
[----:B------:R-:W-:Y:S01]  /*97d0*/  ULDC.64 UR10, c[0x0][0xaf0] ;  /* 0x0002bc00000a7ab9 */ /* 0x000fe20000000a00 */
[----:B-1----:R-:W-:Y:S01]  /*97e0*/  ISETP.NE.AND P0, PT, R11, 0x1, PT ;  /* 0x000000010b00780c */ /* 0x002fe20003f05270 */
[----:B------:R-:W-:Y:S01]  /*97f0*/  UIMAD UR43, UR43, UR10, URZ ;  /* 0x0000000a2b2b72a4 */ /* 0x000fe2000f8e023f */
[----:B------:R-:W-:-:S03]  /*9800*/  IMAD.MOV.U32 R5, RZ, RZ, R4 ;  /* 0x000000ffff057224 */ /* 0x000fc600078e0004 */
        /* <DEDUP_REMOVED lines=9> */
[----:B------:R-:W-:Y:S01]  /*98a0*/  ULDC UR4, c[0x0][0xac8] ;  /* 0x0002b20000047ab9 */ /* 0x000fe20000000800 */
[----:B-1----:R-:W-:-:S04]  /*98b0*/  @P0 SHF.R.U32.HI R5, RZ, R7, R2 ;  /* 0x00000007ff050219 */ /* 0x002fc80000011602 */
[--C-:B------:R-:W-:Y:S01]  /*98c0*/  SHF.R.S32.HI R2, RZ, 0x1f, R5.reuse ;  /* 0x0000001fff027819 */ /* 0x100fe20000011405 */
[----:B------:R-:W-:-:S04]  /*98d0*/  IMAD.MOV R7, RZ, RZ, -R5 ;  /* 0x000000ffff077224 */ /* 0x000fc800078e0a05 */
[----:B------:R-:W-:Y:S02]  /*98e0*/  IMAD R7, R11, R7, R4 ;  /* 0x000000070b077224 */ /* 0x000fe400078e0204 */
[----:B------:R-:W-:Y:S02]  /*98f0*/  IMAD R4, R2, UR8, RZ ;  /* 0x0000000802047c24 */ /* 0x000fe4000f8e02ff */
[----:B------:R-:W-:Y:S02]  /*9900*/  IMAD.U32 R2, RZ, RZ, UR42 ;  /* 0x0000002aff027e24 */ /* 0x000fe4000f8e00ff */
[C---:B------:R-:W-:Y:S01]  /*9910*/  IMAD R9, R5.reuse, UR9, R4 ;  /* 0x0000000905097c24 */ /* 0x040fe2000f8e0204 */
[----:B------:R-:W-:Y:S01]  /*9920*/  SHF.R.S32.HI R4, RZ, 0x1f, R7 ;  /* 0x0000001fff047819 */ /* 0x000fe20000011407 */
[----:B------:R-:W-:Y:S01]  /*9930*/  IMAD.WIDE.U32 R2, R5, UR8, R2 ;  /* 0x0000000805027c25 */ /* 0x000fe2000f8e0002 */
[----:B------:R-:W-:-:S03]  /*9940*/  ULDC.64 UR8, c[0x0][0xad8] ;  /* 0x0002b60000087ab9 */ /* 0x000fc60000000a00 */
[----:B------:R-:W-:Y:S02]  /*9950*/  IMAD R4, R4, UR8, RZ ;  /* 0x0000000804047c24 */ /* 0x000fe4000f8e02ff */
[----:B------:R-:W-:Y:S02]  /*9960*/  IMAD.IADD R3, R3, 0x1, R9 ;  /* 0x0000000103037824 */ /* 0x000fe400078e0209 */
[C---:B------:R-:W-:Y:S02]  /*9970*/  IMAD R5, R7.reuse, UR9, R4 ;  /* 0x0000000907057c24 */ /* 0x040fe4000f8e0204 */
[----:B------:R-:W-:Y:S01]  /*9980*/  IMAD.WIDE.U32 R2, R7, UR8, R2 ;  /* 0x0000000807027c25 */ /* 0x000fe2000f8e0002 */
[----:B------:R-:W-:-:S03]  /*9990*/  ULDC.64 UR8, c[0x0][0xa80] ;  /* 0x0002a00000087ab9 */ /* 0x000fc60000000a00 */
[----:B------:R-:W-:Y:S01]  /*99a0*/  IMAD.IADD R3, R3, 0x1, R5 ;  /* 0x0000000103037824 */ /* 0x000fe200078e0205 */
[----:B------:R-:W-:Y:S01]  /*99b0*/  LEA R4, P0, R2, UR8, 0x1 ;  /* 0x0000000802047c11 */ /* 0x000fe2000f8008ff */
[----:B-----5:R-:W-:Y:S02]  /*99c0*/  IMAD R11, R0, R11, RZ ;  /* 0x0000000b000b7224 */ /* 0x020fe400078e02ff */
[----:B------:R-:W-:Y:S01]  /*99d0*/  VIADD R0, R30, 0x30 ;  /* 0x000000301e007836 */ /* 0x000fe20000000000 */
[----:B------:R-:W-:Y:S01]  /*99e0*/  LEA.HI.X R8, R2, UR9, R3, 0x1, P0 ;  /* 0x0000000902087c11 */ /* 0x000fe200080f0c03 */
[----:B------:R-:W0:Y:S01]  /*99f0*/  SHFL.IDX PT, R6, R4, RZ, 0x181f ;  /* 0x00181fff04067589 */ /* 0x000e2200000e0000 */
[----:B------:R-:W-:Y:S01]  /*9a00*/  ISETP.GE.AND P0, PT, R17, UR4, PT ;  /* 0x0000000411007c0c */ /* 0x000fe2000bf06270 */
[C---:B------:R-:W-:Y:S02]  /*9a10*/  VIADD R2, R30.reuse, 0x60 ;  /* 0x000000601e027836 */ /* 0x040fe40000000000 */
[----:B------:R-:W1:Y:S01]  /*9a20*/  SHFL.IDX PT, R14, R4, 0x1, 0x181f ;  /* 0x00381f00040e7f89 */ /* 0x000e6200000e0000 */
[CC--:B------:R-:W-:Y:S01]  /*9a30*/  ISETP.GE.OR P3, PT, R30.reuse, R11.reuse, P0 ;  /* 0x0000000b1e00720c */ /* 0x0c0fe20000766670 */
[----:B------:R-:W-:Y:S01]  /*9a40*/  VIADD R3, R30, 0x90 ;  /* 0x000000901e037836 */ /* 0x000fe20000000000 */
[-C--:B------:R-:W-:Y:S01]  /*9a50*/  ISETP.GE.OR P2, PT, R0, R11.reuse, P0 ;  /* 0x0000000b0000720c */ /* 0x080fe20000746670 */
[----:B------:R-:W2:Y:S01]  /*9a60*/  SHFL.IDX PT, R24, R4, 0x2, 0x181f ;  /* 0x00581f0004187f89 */ /* 0x000ea200000e0000 */
[----:B------:R-:W-:-:S02]  /*9a70*/  ISETP.GE.OR P1, PT, R2, R11, P0 ;  /* 0x0000000b0200720c */ /* 0x000fc40000726670 */
[----:B------:R-:W-:Y:S01]  /*9a80*/  ISETP.GE.OR P0, PT, R3, R11, P0 ;  /* 0x0000000b0300720c */ /* 0x000fe20000706670 */
[----:B------:R-:W3:Y:S04]  /*9a90*/  SHFL.IDX PT, R10, R8, RZ, 0x181f ;  /* 0x00181fff080a7589 */ /* 0x000ee800000e0000 */
[----:B------:R1:W4:Y:S04]  /*9aa0*/  SHFL.IDX PT, R28, R4, 0x3, 0x181f ;  /* 0x00781f00041c7f89 */ /* 0x00032800000e0000 */
[----:B------:R-:W4:Y:S04]  /*9ab0*/  SHFL.IDX PT, R12, R8, 0x1, 0x181f ;  /* 0x00381f00080c7f89 */ /* 0x000f2800000e0000 */
[----:B------:R-:W4:Y:S01]  /*9ac0*/  SHFL.IDX PT, R20, R8, 0x2, 0x181f ;  /* 0x00581f0008147f89 */ /* 0x000f2200000e0000 */
[----:B0-----:R-:W-:-:S03]  /*9ad0*/  @!P3 LEA R2, P6, R17, R6, 0x1 ;  /* 0x000000061102b211 */ /* 0x001fc600078c08ff */
[----:B------:R4:W0:Y:S01]  /*9ae0*/  SHFL.IDX PT, R26, R8, 0x3, 0x181f ;  /* 0x00781f00081a7f89 */ /* 0x00082200000e0000 */
[C---:B-1----:R-:W-:Y:S02]  /*9af0*/  @!P2 LEA R4, P5, R17.reuse, R14, 0x1 ;  /* 0x0000000e1104a211 */ /* 0x042fe400078a08ff */
[C---:B--2---:R-:W-:Y:S02]  /*9b00*/  @!P1 LEA R6, P4, R17.reuse, R24, 0x1 ;  /* 0x0000001811069211 */ /* 0x044fe400078808ff */
[C---:B---3--:R-:W-:Y:S02]  /*9b10*/  @!P3 LEA.HI.X R3, R17.reuse, R10, R13, 0x1, P6 ;  /* 0x0000000a1103b211 */ /* 0x048fe400030f0c0d */
[----:B----4-:R-:W-:-:S03]  /*9b20*/  @!P0 LEA R8, P6, R17, R28, 0x1 ;  /* 0x0000001c11088211 */ /* 0x010fc600078c08ff */
[----:B------:R1:W-:Y:S01]  /*9b30*/  @!P3 ST.E.128 desc[UR54][R2.64], RZ ;  /* 0x000000ff0200b985 */ /* 0x0003e2000c101d36 */
[C-C-:B------:R-:W-:Y:S02]  /*9b40*/  @!P2 LEA.HI.X R5, R17.reuse, R12, R13.reuse, 0x1, P5 ;  /* 0x0000000c1105a211 */ /* 0x140fe400028f0c0d */
[----:B------:R-:W-:-:S03]  /*9b50*/  @!P1 LEA.HI.X R7, R17, R20, R13, 0x1, P4 ;  /* 0x0000001411079211 */ /* 0x000fc600020f0c0d */
[----:B------:R1:W-:Y:S01]  /*9b60*/  @!P2 ST.E.128 desc[UR54][R4.64], RZ ;  /* 0x000000ff0400a985 */ /* 0x0003e2000c101d36 */
[----:B0-----:R-:W-:-:S03]  /*9b70*/  @!P0 LEA.HI.X R9, R17, R26, R13, 0x1, P6 ;  /* 0x0000001a11098211 */ /* 0x001fc600030f0c0d */
[----:B------:R1:W-:Y:S04]  /*9b80*/  @!P1 ST.E.128 desc[UR54][R6.64], RZ ;  /* 0x000000ff06009985 */ /* 0x0003e8000c101d36 */
[----:B------:R1:W-:Y:S02]  /*9b90*/  @!P0 ST.E.128 desc[UR54][R8.64], RZ ;  /* 0x000000ff08008985 */ /* 0x0003e4000c101d36 */
.L_x_11236:
[----:B------:R-:W-:Y:S05]  /*9ba0*/  BSYNC B0 ;  /* 0x0000000000007941 */ /* 0x000fea0003800000 */
.L_x_11232:
[----:B------:R-:W-:Y:S02]  /*9bb0*/  ULDC UR4, c[0x0][0xc3c] ;  /* 0x00030f0000047ab9 */ /* 0x000fe40000000800 */
[----:B------:R-:W-:-:S13]  /*9bc0*/  ISETP.GE.AND P0, PT, R31, UR4, PT ;  /* 0x000000041f007c0c */ /* 0x000fda000bf06270 */
[----:B------:R-:W-:Y:S05]  /*9bd0*/  @!P0 BRA `(.L_x_11242) ;  /* 0xffffff7000c88947 */ /* 0x000fea000383ffff */
[----:B------:R-:W-:Y:S05]  /*9be0*/  EXIT ;  /* 0x000000000000794d */ /* 0x000fea0003800000 */
.L_x_11205:
[----:B------:R-:W-:-:S08]  /*9bf0*/  NOP ;  /* 0x0000000000007918 */ /* 0x000fd00000000000 */
[----:B------:R-:W0:-:S00]  /*9c00*/  USETMAXREG.DEALLOC.CTAPOOL 0x20 ;  /* 0x00000020000079c8 */ /* 0x000e0000080e0500 */
[----:B0-----:R-:W-:Y:S02]  /*9c10*/  LOP3.LUT R0, R0, 0x3, RZ, 0xc0, !PT ;  /* 0x0000000300007812 */ /* 0x001fe400078ec0ff */
[----:B------:R-:W-:-:S04]  /*9c20*/  LOP3.LUT R23, R23, 0xfffffffd, RZ, 0xc0, !PT ;  /* 0xfffffffd17177812 */ /* 0x000fc800078ec0ff */
[----:B------:R-:W0:Y:S02]  /*9c30*/  SHFL.IDX PT, R0, R0, RZ, 0x1f ;  /* 0x00001fff00007589 */ /* 0x000e2400000e0000 */
[----:B0-----:R-:W-:Y:S01]  /*9c40*/  ISETP.NE.AND P0, PT, R0, RZ, PT ;  /* 0x000000ff0000720c */ /* 0x001fe20003f05270 */
[----:B------:R-:W-:-:S12]  /*9c50*/  IMAD.MOV.U32 R0, RZ, RZ, RZ ;  /* 0x000000ffff007224 */ /* 0x000fd800078e00ff */
[----:B------:R-:W-:Y:S01]  /*9c60*/  @P0 LOP3.LUT R23, R23, 0x2, RZ, 0xfc, !PT ;  /* 0x0000000217170812 */ /* 0x000fe200078efcff */
[----:B------:R-:W-:Y:S06]  /*9c70*/  @!P0 BRA `(.L_x_11243) ;  /* 0x0000000000208947 */ /* 0x000fec0003800000 */
[----:B------:R-:W0:Y:S08]  /*9c80*/  S2UR UR5, SR_CgaCtaId ;  /* 0x00000000000579c3 */ /* 0x000e300000008800 */
[----:B------:R-:W-:Y:S06]  /*9c90*/  BAR.SYNC.DEFER_BLOCKING 0x5, 0x200 ;  /* 0x0148000000007b1d */ /* 0x000fec0000010000 */
[----:B------:R-:W-:-:S02]  /*9ca0*/  UMOV UR4, 0x400 ;  /* 0x0000040000047882 */ /* 0x000fc40000000000 */
[----:B0-----:R-:W-:-:S09]  /*9cb0*/  ULEA UR4, UR5, UR4, 0x18 ;  /* 0x0000000405047291 */ /* 0x001fd2000f8ec03f */
[----:B------:R-:W0:Y:S02]  /*9cc0*/  LDS.128 R24, [UR4+0x132d0] ;  /* 0x0132d004ff187984 */ /* 0x000e240008000c00 */
[----:B0-----:R-:W-:Y:S01]  /*9cd0*/  R2UR UR43, R27 ;  /* 0x000000001b2b72ca */ /* 0x001fe200000e0000 */
[----:B------:R-:W-:Y:S06]  /*9ce0*/  BAR.ARV 0x4, 0x200 ;  /* 0x0108000000007b1d */ /* 0x000fec0000002000 */
[----:B------:R-:W-:Y:S08]  /*9cf0*/  BRA `(.L_x_11244) ;  /* 0x0000000800b47947 */ /* 0x000ff00003800000 */
.L_x_11243:
[----:B------:R-:W0:Y:S01]  /*9d00*/  S2R R2, SR_TID.X ;  /* 0x0000000000027919 */ /* 0x000e220000002100 */
[----:B------:R-:W-:Y:S01]  /*9d10*/  ULDC UR4, c[0x0][0xc3c] ;  /* 0x00030f0000047ab9 */ /* 0x000fe20000000800 */
[----:B------:R-:W-:Y:S01]  /*9d20*/  IMAD.MOV.U32 R9, RZ, RZ, RZ ;  /* 0x000000ffff097224 */ /* 0x000fe200078e00ff */
[----:B------:R-:W1:Y:S01]  /*9d30*/  LDC R24, c[0x0][0xc38] ;  /* 0x00030e00ff187b82 */ /* 0x000e620000000800 */
        /* <DEDUP_REMOVED lines=29> */
[----:B------:R-:W2:Y:S01]  /*9f10*/  S2R R11, SR_CTAID.X ;  /* 0x00000000000b7919 */ /* 0x000ea20000002500 */
[----:B0-----:R-:W-:-:S05]  /*9f20*/  SEL R5, R4, RZ, P5 ;  /* 0x000000ff04057207 */ /* 0x001fca0002800000 */
[----:B------:R-:W-:-:S05]  /*9f30*/  IMAD.IADD R5, R2, 0x1, R5 ;  /* 0x0000000102057824 */ /* 0x000fca00078e0205 */
[----:B------:R-:W1:Y:S02]  /*9f40*/  SHFL.IDX PT, R13, R5, 0x1f, 0x1f ;  /* 0x03e01f00050d7f89 */ /* 0x000e6400000e0000 */
[----:B-1----:R-:W-:-:S05]  /*9f50*/  IMAD R6, R13, R24, RZ ;  /* 0x000000180d067224 */ /* 0x002fca00078e02ff */
[----:B--2---:R-:W-:Y:S01]  /*9f60*/  ISETP.GT.AND P6, PT, R6, R11, PT ;  /* 0x0000000b0600720c */ /* 0x004fe20003fc4270 */
[----:B------:R-:W-:-:S12]  /*9f70*/  IMAD.MOV.U32 R3, RZ, RZ, R6 ;  /* 0x000000ffff037224 */ /* 0x000fd800078e0006 */
[----:B------:R-:W-:Y:S05]  /*9f80*/  @P6 BRA `(.L_x_11245) ;  /* 0x0000000000a86947 */ /* 0x000fea0003800000 */
[----:B------:R-:W-:Y:S01]  /*9f90*/  IMAD.MOV.U32 R6, RZ, RZ, R3 ;  /* 0x000000ffff067224 */ /* 0x000fe200078e0003 */
[----:B------:R-:W-:Y:S01]  /*9fa0*/  UMOV UR43, URZ ;  /* 0x0000003f002b7c82 */ /* 0x000fe20008000000 */
[----:B------:R-:W-:-:S05]  /*9fb0*/  ULDC UR5, c[0x0][0xc3c] ;  /* 0x00030f0000057ab9 */ /* 0x000fca0000000800 */
.L_x_11247:
[----:B------:R-:W-:-:S03]  /*9fc0*/  UIADD3 UR4, UR43, 0x1f, URZ ;  /* 0x0000001f2b047890 */ /* 0x000fc6000fffe03f */
[----:B------:R-:W-:Y:S01]  /*9fd0*/  ULDC UR43, c[0x0][0xc3c] ;  /* 0x00030f00002b7ab9 */ /* 0x000fe20000000800 */
[----:B------:R-:W-:-:S06]  /*9fe0*/  UISETP.GE.AND UP0, UPT, UR4, UR5, UPT ;  /* 0x000000050400728c */ /* 0x000fcc000bf06270 */
[----:B------:R-:W-:-:S13]  /*9ff0*/  PLOP3.LUT P6, PT, PT, PT, UP0, 0x40, 0x0 ;  /* 0x000000000000781c */ /* 0x000fda0003fce808 */
[----:B------:R-:W-:Y:S05]  /*a000*/  @!P6 BRA `(.L_x_11246) ;  /* 0x0000000400c8e947 */ /* 0x000fea0003800000 */
[----:B------:R-:W-:Y:S01]  /*a010*/  UMOV UR43, UR4 ;  /* 0x00000004002b7c82 */ /* 0x000fe20008000000 */
[----:B------:R-:W-:Y:S01]  /*a020*/  IMAD.MOV.U32 R0, RZ, RZ, RZ ;  /* 0x000000ffff007224 */ /* 0x000fe200078e00ff */
[----:B------:R-:W0:Y:S01]  /*a030*/  LDC R24, c[0x0][0xc38] ;  /* 0x00030e00ff187b82 */ /* 0x000e220000000800 */
[----:B------:R-:W-:-:S05]  /*a040*/  VIADD R9, R7, UR43 ;  /* 0x0000002b07097c36 */ /* 0x000fca0008000000 */
[----:B------:R-:W-:-:S13]  /*a050*/  ISETP.GE.OR P6, PT, R9, UR5, !P0 ;  /* 0x0000000509007c0c */ /* 0x000fda000c7c6670 */
[----:B------:R-:W1:Y:S08]  /*a060*/  @!P6 LDC.64 R4, c[0x0][0xc80] ;  /* 0x00032000ff04eb82 */ /* 0x000e700000000a00 */
[----:B------:R-:W2:Y:S01]  /*a070*/  @!P6 LDC.64 R2, c[0x0][0xc78] ;  /* 0x00031e00ff02eb82 */ /* 0x000ea20000000a00 */
[----:B-1----:R-:W-:-:S05]  /*a080*/  @!P6 IMAD.WIDE R4, R9, 0x4, R4 ;  /* 0x000000040904e825 */ /* 0x002fca00078e0204 */
[----:B------:R-:W3:Y:S01]  /*a090*/  @!P6 LDG.E R0, desc[UR54][R4.64] ;  /* 0x000000360400e981 */ /* 0x000ee2000c1e1900 */
[----:B--2---:R-:W-:-:S04]  /*a0a0*/  @!P6 IMAD.WIDE R2, R9, 0x4, R2 ;  /* 0x000000040902e825 */ /* 0x004fc800078e0202 */
[----:B------:R-:W-:-:S06]  /*a0b0*/  IMAD.MOV.U32 R9, RZ, RZ, RZ ;  /* 0x000000ffff097224 */ /* 0x000fcc00078e00ff */
[----:B------:R-:W3:Y:S02]  /*a0c0*/  @!P6 LDG.E R9, desc[UR54][R2.64] ;  /* 0x000000360209e981 */ /* 0x000ee4000c1e1900 */
[----:B---3--:R-:W-:-:S05]  /*a0d0*/  IMAD R15, R0, R9, RZ ;  /* 0x00000009000f7224 */ /* 0x008fca00078e02ff */
        /* <DEDUP_REMOVED lines=21> */
.L_x_11245:
        /* <DEDUP_REMOVED lines=9> */
[----:B------:R2:W3:Y:S01]  /*a2c0*/  SHFL.IDX PT, R9, R9, R10, 0x1f ;  /* 0x00001f0a09097589 */ /* 0x0004e200000e0000 */
[----:B0-----:R-:W-:Y:S01]  /*a2d0*/  IMAD.MOV.U32 R13, RZ, RZ, RZ ;  /* 0x000000ffff0d7224 */ /* 0x001fe200078e00ff */
[----:B-1----:R-:W-:-:S04]  /*a2e0*/  IABS R4, R0 ;  /* 0x0000000000047213 */ /* 0x002fc80000000000 */
[----:B------:R-:W0:Y:S08]  /*a2f0*/  I2F.RP R6, R4 ;  /* 0x0000000400067306 */ /* 0x000e300000209400 */
[----:B0-----:R-:W0:Y:S02]  /*a300*/  MUFU.RCP R6, R6 ;  /* 0x0000000600067308 */ /* 0x001e240000001000 */
[----:B0-----:R-:W-:-:S06]  /*a310*/  VIADD R2, R6, 0xffffffe ;  /* 0x0ffffffe06027836 */ /* 0x001fcc0000000000 */
[----:B------:R-:W0:Y:S02]  /*a320*/  F2I.FTZ.U32.TRUNC.NTZ R3, R2 ;  /* 0x0000000200037305 */ /* 0x000e24000021f000 */
[----:B0-----:R-:W-:Y:S01]  /*a330*/  IMAD.MOV R12, RZ, RZ, -R3 ;  /* 0x000000ffff0c7224 */ /* 0x001fe200078e0a03 */
[----:B--23--:R-:W-:Y:S06]  /*a340*/  @!P0 BRA `(.L_x_11248) ;  /* 0x00000000000c8947 */ /* 0x00cfec0003800000 */
[----:B------:R-:W-:-:S06]  /*a350*/  UIADD3 UR5, UR4, -0x1, URZ ;  /* 0xffffffff04057890 */ /* 0x000fcc000fffe03f */
[----:B------:R-:W-:-:S05]  /*a360*/  IMAD.U32 R6, RZ, RZ, UR5 ;  /* 0x00000005ff067e24 */ /* 0x000fca000f8e00ff */
[----:B------:R0:W1:Y:S02]  /*a370*/  SHFL.IDX PT, R13, R5, R6, 0x1f ;  /* 0x00001f06050d7589 */ /* 0x00006400000e0000 */
.L_x_11248:
[----:B-1----:R-:W-:Y:S01]  /*a380*/  IMAD R24, R13, R24, R8 ;  /* 0x000000180d187224 */ /* 0x002fe200078e0208 */
[----:B------:R-:W-:Y:S01]  /*a390*/  IABS R2, R9 ;  /* 0x0000000900027213 */ /* 0x000fe20000000000 */
[----:B0-----:R-:W-:Y:S01]  /*a3a0*/  IMAD.MOV.U32 R5, RZ, RZ, R12 ;  /* 0x000000ffff057224 */ /* 0x001fe200078e000c */
[----:B------:R-:W-:Y:S01]  /*a3b0*/  IABS R10, R0 ;  /* 0x00000000000a7213 */ /* 0x000fe20000000000 */
[----:B------:R-:W-:Y:S01]  /*a3c0*/  IMAD.IADD R25, R11, 0x1, -R24 ;  /* 0x000000010b197824 */ /* 0x000fe200078e0a18 */
[----:B------:R-:W-:Y:S01]  /*a3d0*/  UIADD3 UR43, UR4, UR43, URZ ;  /* 0x0000002b042b7290 */ /* 0x000fe2000fffe03f */
[----:B------:R-:W-:Y:S02]  /*a3e0*/  IMAD R11, R5, R4, RZ ;  /* 0x00000004050b7224 */ /* 0x000fe400078e02ff */
[----:B------:R-:W-:Y:S01]  /*a3f0*/  IMAD.MOV.U32 R5, RZ, RZ, R2 ;  /* 0x000000ffff057224 */ /* 0x000fe200078e0002 */
[----:B------:R-:W-:Y:S01]  /*a400*/  IABS R8, R25 ;  /* 0x0000001900087213 */ /* 0x000fe20000000000 */
[----:B------:R-:W-:-:S02]  /*a410*/  IMAD.MOV.U32 R2, RZ, RZ, RZ ;  /* 0x000000ffff027224 */ /* 0x000fc400078e00ff */
[----:B------:R-:W0:Y:S01]  /*a420*/  I2F.RP R6, R5 ;  /* 0x0000000500067306 */ /* 0x000e220000209400 */
[----:B------:R-:W-:Y:S02]  /*a430*/  IMAD.MOV R10, RZ, RZ, -R10 ;  /* 0x000000ffff0a7224 */ /* 0x000fe400078e0a0a */
[----:B------:R-:W-:-:S04]  /*a440*/  IMAD.HI.U32 R2, R3, R11, R2 ;  /* 0x0000000b03027227 */ /* 0x000fc800078e0002 */
[----:B------:R-:W-:Y:S02]  /*a450*/  IMAD.MOV.U32 R3, RZ, RZ, R8 ;  /* 0x000000ffff037224 */ /* 0x000fe400078e0008 */
[----:B------:R-:W-:Y:S02]  /*a460*/  IMAD.MOV.U32 R8, RZ, RZ, R10 ;  /* 0x000000ffff087224 */ /* 0x000fe400078e000a */
        /* <DEDUP_REMOVED lines=9> */
[----:B------:R0:W1:Y:S01]  /*a500*/  F2I.FTZ.U32.TRUNC.NTZ R3, R8 ;  /* 0x0000000800037305 */ /* 0x000062000021f000 */
[----:B------:R-:W-:Y:S02]  /*a510*/  ISETP.NE.AND P1, PT, R0, RZ, PT ;  /* 0x000000ff0000720c */ /* 0x000fe40003f25270 */
[----:B------:R-:W-:-:S02]  /*a520*/  ISETP.GE.AND P2, PT, R4, RZ, PT ;  /* 0x000000ff0400720c */ /* 0x000fc40003f46270 */
[----:B0-----:R-:W-:-:S05]  /*a530*/  IABS R8, R9 ;  /* 0x0000000900087213 */ /* 0x001fca0000000000 */
[----:B------:R-:W-:-:S04]  /*a540*/  @P0 VIADD R2, R2, 0x1 ;  /* 0x0000000102020836 */ /* 0x000fc80000000000 */
[----:B------:R-:W-:Y:S02]  /*a550*/  IMAD.MOV.U32 R6, RZ, RZ, R2 ;  /* 0x000000ffff067224 */ /* 0x000fe400078e0002 */
[----:B-1----:R-:W-:Y:S02]  /*a560*/  IMAD.MOV R2, RZ, RZ, -R3 ;  /* 0x000000ffff027224 */ /* 0x002fe400078e0a03 */
[----:B------:R-:W-:Y:S01]  /*a570*/  @!P2 IMAD.MOV R6, RZ, RZ, -R6 ;  /* 0x000000ffff06a224 */ /* 0x000fe200078e0a06 */
[----:B------:R-:W-:Y:S01]  /*a580*/  @!P1 LOP3.LUT R6, RZ, R0, RZ, 0x33, !PT ;  /* 0x00000000ff069212 */ /* 0x000fe200078e33ff */
[----:B------:R-:W-:Y:S02]  /*a590*/  IMAD R11, R2, R5, RZ ;  /* 0x00000005020b7224 */ /* 0x000fe400078e02ff */
[----:B------:R-:W-:Y:S01]  /*a5a0*/  IMAD.MOV.U32 R2, RZ, RZ, RZ ;  /* 0x000000ffff027224 */ /* 0x000fe200078e00ff */
[----:B------:R-:W-:Y:S01]  /*a5b0*/  IABS R4, R6 ;  /* 0x0000000600047213 */ /* 0x000fe20000000000 */
[----:B------:R-:W-:-:S02]  /*a5c0*/  IMAD.MOV R8, RZ, RZ, -R8 ;  /* 0x000000ffff087224 */ /* 0x000fc400078e0a08 */
[----:B------:R-:W-:-:S04]  /*a5d0*/  IMAD.HI.U32 R2, R3, R11, R2 ;  /* 0x0000000b03027227 */ /* 0x000fc800078e0002 */
[----:B------:R-:W-:Y:S02]  /*a5e0*/  IMAD.MOV.U32 R3, RZ, RZ, R4 ;  /* 0x000000ffff037224 */ /* 0x000fe400078e0004 */
[----:B------:R-:W-:Y:S02]  /*a5f0*/  IMAD.MOV.U32 R4, RZ, RZ, R8 ;  /* 0x000000ffff047224 */ /* 0x000fe400078e0008 */
[----:B------:R-:W-:-:S04]  /*a600*/  IMAD.HI.U32 R2, R2, R3, RZ ;  /* 0x0000000302027227 */ /* 0x000fc800078e00ff */
[----:B------:R-:W-:Y:S01]  /*a610*/  IMAD R4, R2, R4, R3 ;  /* 0x0000000402047224 */ /* 0x000fe200078e0203 */
[----:B------:R-:W-:Y:S01]  /*a620*/  LOP3.LUT R3, R6, R9, RZ, 0x3c, !PT ;  /* 0x0000000906037212 */ /* 0x000fe200078e3cff */
[----:B------:R-:W-:-:S03]  /*a630*/  IMAD R0, R0, R6, RZ ;  /* 0x0000000600007224 */ /* 0x000fc600078e02ff */
[----:B------:R-:W-:Y:S01]  /*a640*/  ISETP.GT.U32.AND P1, PT, R5, R4, PT ;  /* 0x000000040500720c */ /* 0x000fe20003f24070 */
[----:B------:R-:W-:Y:S01]  /*a650*/  IMAD.IADD R25, R25, 0x1, -R0 ;  /* 0x0000000119197824 */ /* 0x000fe200078e0a00 */
        /* <DEDUP_REMOVED lines=10> */
[----:B------:R-:W-:-:S04]  /*a700*/  IMAD R9, R9, 0x1000000, R2 ;  /* 0x0100000009097824 */ /* 0x000fc800078e0202 */
[----:B------:R-:W-:Y:S01]  /*a710*/  IMAD R26, R26, 0x10000, R9 ;  /* 0x000100001a1a7824 */ /* 0x000fe200078e0209 */
[----:B------:R-:W-:Y:S06]  /*a720*/  BRA `(.L_x_11249) ;  /* 0x00000000000c7947 */ /* 0x000fec0003800000 */
.L_x_11246:
[----:B------:R-:W-:Y:S02]  /*a730*/  IMAD.MOV.U32 R24, RZ, RZ, R11 ;  /* 0x000000ffff187224 */ /* 0x000fe400078e000b */
[----:B------:R-:W-:Y:S02]  /*a740*/  IMAD.MOV.U32 R25, RZ, RZ, RZ ;  /* 0x000000ffff197224 */ /* 0x000fe400078e00ff */
[----:B------:R-:W-:-:S07]  /*a750*/  IMAD.MOV.U32 R26, RZ, RZ, RZ ;  /* 0x000000ffff1a7224 */ /* 0x000fce00078e00ff */
.L_x_11249:
[----:B------:R-:W-:Y:S01]  /*a760*/  ISETP.NE.AND P0, PT, R7, RZ, PT ;  /* 0x000000ff0700720c */ /* 0x000fe20003f05270 */
[----:B------:R-:W-:-:S12]  /*a770*/  IMAD.U32 R27, RZ, RZ, UR43 ;  /* 0x0000002bff1b7e24 */ /* 0x000fd8000f8e00ff */
[----:B------:R-:W0:Y:S01]  /*a780*/  @!P0 S2R R3, SR_CgaCtaId ;  /* 0x0000000000038919 */ /* 0x000e220000008800 */
[----:B------:R-:W-:-:S04]  /*a790*/  @!P0 MOV R0, 0x400 ;  /* 0x0000040000008802 */ /* 0x000fc80000000f00 */
[----:B0-----:R-:W-:-:S05]  /*a7a0*/  @!P0 LEA R0, R3, R0, 0x18 ;  /* 0x0000000003008211 */ /* 0x001fca00078ec0ff */
[----:B------:R0:W-:Y:S01]  /*a7b0*/  @!P0 STS.128 [R0+0x132d0], R24 ;  /* 0x0132d01800008388 */ /* 0x0001e20000000c00 */
[----:B------:R-:W-:Y:S06]  /*a7c0*/  BAR.ARV 0x5, 0x200 ;  /* 0x0148000000007b1d */ /* 0x000fec0000002000 */
.L_x_11244:
[----:B------:R-:W-:Y:S01]  /*a7d0*/  ULDC UR4, c[0x0][0xc3c] ;  /* 0x00030f0000047ab9 */ /* 0x000fe20000000800 */
[----:B------:R1:W-:Y:S01]  /*a7e0*/  STL [R1+0xc], RZ ;  /* 0x00000cff01007387 */ /* 0x0003e20000100800 */
[----:B------:R-:W-:Y:S01]  /*a7f0*/  UISETP.GE.AND UP0, UPT, UR43, UR4, UPT ;  /* 0x000000042b00728c */ /* 0x000fe2000bf06270 */
[----:B------:R-:W-:Y:S02]  /*a800*/  IMAD.MOV.U32 R19, RZ, RZ, 0x1 ;  /* 0x00000001ff137424 */ /* 0x000fe400078e00ff */
[----:B------:R-:W-:-:S03]  /*a810*/  IMAD.MOV.U32 R18, RZ, RZ, RZ ;  /* 0x000000ffff127224 */ /* 0x000fc600078e00ff */
[----:B------:R-:W-:-:S13]  /*a820*/  PLOP3.LUT P0, PT, PT, PT, UP0, 0x80, 0x0 ;  /* 0x000000000000781c */ /* 0x000fda0003f0f008 */
[----:B-1----:R-:W-:Y:S05]  /*a830*/  @P0 BRA `(.L_x_11250) ;  /* 0x0000003c00f00947 */ /* 0x002fea0003800000 */
[----:B------:R-:W1:Y:S01]  /*a840*/  S2R R11, SR_TID.X ;  /* 0x00000000000b7919 */ /* 0x000e620000002100 */
[----:B------:R-:W2:Y:S01]  /*a850*/  S2UR UR5, SR_CgaCtaId ;  /* 0x00000000000579c3 */ /* 0x000ea20000008800 */
[----:B------:R-:W-:Y:S01]  /*a860*/  UMOV UR4, 0x400 ;  /* 0x0000040000047882 */ /* 0x000fe20000000000 */
[----:B------:R-:W-:Y:S01]  /*a870*/  IMAD.MOV.U32 R19, RZ, RZ, 0x1 ;  /* 0x00000001ff137424 */ /* 0x000fe200078e00ff */
[----:B------:R3:W-:Y:S01]  /*a880*/  STL [R1+0xc], RZ ;  /* 0x00000cff01007387 */ /* 0x0007e20000100800 */
[----:B------:R-:W-:Y:S01]  /*a890*/  IMAD.MOV.U32 R18, RZ, RZ, RZ ;  /* 0x000000ffff127224 */ /* 0x000fe200078e00ff */
[----:B------:R-:W-:Y:S02]  /*a8a0*/  ULOP3.LUT UR38, UR40, 0x1, URZ, 0xfc, !UPT ;  /* 0x0000000128267892 */ /* 0x000fe4000f8efc3f */
[----:B------:R-:W-:Y:S01]  /*a8b0*/  ULOP3.LUT UR42, UR40, 0x2, URZ, 0xfc, !UPT ;  /* 0x00000002282a7892 */ /* 0x000fe2000f8efc3f */
[----:B------:R-:W-:Y:S01]  /*a8c0*/  ULDC UR41, c[0x0][0xc] ;  /* 0x0000030000297ab9 */ /* 0x000fe20000000800 */
[----:B------:R-:W-:Y:S01]  /*a8d0*/  ULDC.64 UR50, c[0x0][0x198] ;  /* 0x0000660000327ab9 */ /* 0x000fe20000000a00 */
[----:B--2---:R-:W-:-:S06]  /*a8e0*/  ULEA UR4, UR5, UR4, 0x18 ;  /* 0x0000000405047291 */ /* 0x004fcc000f8ec03f */
[----:B------:R-:W-:Y:S01]  /*a8f0*/  IMAD.U32 R16, RZ, RZ, UR4 ;  /* 0x00000004ff107e24 */ /* 0x000fe2000f8e00ff */
[C---:B-1----:R-:W-:Y:S01]  /*a900*/  LOP3.LUT R10, R11.reuse, 0x7f, RZ, 0xc0, !PT ;  /* 0x0000007f0b0a7812 */ /* 0x042fe200078ec0ff */
[C---:B------:R-:W-:Y:S01]  /*a910*/  IMAD.SHL.U32 R29, R11.reuse, 0x40, RZ ;  /* 0x000000400b1d7824 */ /* 0x040fe200078e00ff */
[----:B------:R-:W-:Y:S01]  /*a920*/  SHF.R.U32.HI R3, RZ, 0x1, R11 ;  /* 0x00000001ff037819 */ /* 0x000fe2000001160b */
[----:B------:R-:W-:Y:S02]  /*a930*/  IMAD.SHL.U32 R2, R11, 0x10, RZ ;  /* 0x000000100b027824 */ /* 0x000fe400078e00ff */
[----:B------:R-:W-:Y:S01]  /*a940*/  IMAD.SHL.U32 R6, R10, 0x10, RZ ;  /* 0x000000100a067824 */ /* 0x000fe200078e00ff */
[----:B------:R-:W-:Y:S01]  /*a950*/  LOP3.LUT R4, R29, 0x180, RZ, 0xc0, !PT ;  /* 0x000001801d047812 */ /* 0x000fe200078ec0ff */
[C---:B------:R-:W-:Y:S01]  /*a960*/  IMAD.SHL.U32 R8, R11.reuse, 0x2, RZ ;  /* 0x000000020b087824 */ /* 0x040fe200078e00ff */
[----:B------:R-:W-:Y:S01]  /*a970*/  LOP3.LUT R5, R2, 0x1b0, RZ, 0xc0, !PT ;  /* 0x000001b002057812 */ /* 0x000fe200078ec0ff */
[----:B0-----:R-:W-:Y:S01]  /*a980*/  IMAD.SHL.U32 R0, R11, 0x20, RZ ;  /* 0x000000200b007824 */ /* 0x001fe200078e00ff */
[----:B------:R-:W-:-:S02]  /*a990*/  LOP3.LUT R7, R6, 0x600, RZ, 0xc0, !PT ;  /* 0x0000060006077812 */ /* 0x000fc400078ec0ff */
[----:B------:R-:W-:Y:S01]  /*a9a0*/  LOP3.LUT R3, R4, 0x30, R3, 0xf8, !PT ;  /* 0x0000003004037812 */ /* 0x000fe200078ef803 */
[----:B------:R-:W-:Y:S01]  /*a9b0*/  IMAD.SHL.U32 R4, R11, 0x8, RZ ;  /* 0x000000080b047824 */ /* 0x000fe200078e00ff */
[----:B------:R-:W-:Y:S01]  /*a9c0*/  LOP3.LUT R9, R5, 0x30, R8, 0x78, !PT ;  /* 0x0000003005097812 */ /* 0x000fe200078e7808 */
[----:B------:R-:W-:Y:S01]  /*a9d0*/  IMAD.SHL.U32 R8, R11, 0x4, RZ ;  /* 0x000000040b087824 */ /* 0x000fe200078e00ff */
[----:B------:R-:W-:Y:S02]  /*a9e0*/  LOP3.LUT R6, R7, 0x40, R2, 0xf8, !PT ;  /* 0x0000004007067812 */ /* 0x000fe400078ef802 */
[----:B------:R-:W-:Y:S02]  /*a9f0*/  LOP3.LUT R4, R3, 0x30, R4, 0x78, !PT ;  /* 0x0000003003047812 */ /* 0x000fe400078e7804 */
[----:B------:R-:W-:Y:S02]  /*aa00*/  LOP3.LUT R7, R7, 0x60, R0, 0xf8, !PT ;  /* 0x0000006007077812 */ /* 0x000fe400078ef800 */
[----:B------:R-:W-:-:S02]  /*aa10*/  LOP3.LUT R9, R6, R9, RZ, 0xfc, !PT ;  /* 0x0000000906097212 */ /* 0x000fc400078efcff */
[----:B------:R-:W-:Y:S02]  /*aa20*/  SHF.R.U32.HI R3, RZ, 0x2, R10 ;  /* 0x00000002ff037819 */ /* 0x000fe4000001160a */
[----:B------:R-:W-:Y:S02]  /*aa30*/  LOP3.LUT R5, R0, 0x80, RZ, 0xc0, !PT ;  /* 0x0000008000057812 */ /* 0x000fe400078ec0ff */
[--C-:B------:R-:W-:Y:S02]  /*aa40*/  LOP3.LUT R28, R7, 0x100, R0.reuse, 0xf8, !PT ;  /* 0x00000100071c7812 */ /* 0x100fe400078ef800 */
[----:B------:R-:W-:Y:S01]  /*aa50*/  LOP3.LUT R2, R3, 0x60, R0, 0xf8, !PT ;  /* 0x0000006003027812 */ /* 0x000fe200078ef800 */
[----:B------:R-:W-:Y:S01]  /*aa60*/  IMAD.IADD R0, R16, 0x1, R9 ;  /* 0x0000000110007824 */ /* 0x000fe200078e0209 */
[----:B------:R-:W-:Y:S02]  /*aa70*/  LOP3.LUT R5, R5, 0x10, R11, 0xf8, !PT ;  /* 0x0000001005057812 */ /* 0x000fe400078ef80b */
[----:B------:R-:W-:-:S02]  /*aa80*/  LOP3.LUT R29, R4, 0x640, R29, 0xf8, !PT ;  /* 0x00000640041d7812 */ /* 0x000fc400078ef81d */
[----:B------:R3:W-:Y:S01]  /*aa90*/  STL [R1+0x8], R0 ;  /* 0x0000080001007387 */ /* 0x0007e20000100800 */
[----:B------:R-:W-:-:S04]  /*aaa0*/  LOP3.LUT R5, R5, 0x10, R8, 0x78, !PT ;  /* 0x0000001005057812 */ /* 0x000fc800078e7808 */
[----:B------:R-:W-:-:S07]  /*aab0*/  LOP3.LUT R28, R28, R5, RZ, 0xfc, !PT ;  /* 0x000000051c1c7212 */ /* 0x000fce00078efcff */
.L_x_11316:
[----:B------:R-:W-:Y:S01]  /*aac0*/  ULDC.64 UR4, c[0x0][0xc88] ;  /* 0x0003220000047ab9 */ /* 0x000fe20000000a00 */
[----:B------:R-:W-:Y:S01]  /*aad0*/  ULDC.64 UR6, c[0x0][0xa08] ;  /* 0x0002820000067ab9 */ /* 0x000fe20000000a00 */
[----:B------:R-:W-:-:S06]  /*aae0*/  UIMAD.WIDE UR4, UR43, 0x4, UR4 ;  /* 0x000000042b0478a5 */ /* 0x000fcc000f8e0204 */
[----:B------:R-:W-:Y:S02]  /*aaf0*/  IMAD.U32 R2, RZ, RZ, UR4 ;  /* 0x00000004ff027e24 */ /* 0x000fe4000f8e00ff */
[----:B0-----:R-:W-:Y:S01]  /*ab00*/  IMAD.U32 R3, RZ, RZ, UR5 ;  /* 0x00000005ff037e24 */ /* 0x001fe2000f8e00ff */
[----:B------:R-:W-:-:S04]  /*ab10*/  ULDC.64 UR4, c[0x0][0xa28] ;  /* 0x00028a0000047ab9 */ /* 0x000fc80000000a00 */
[----:B------:R-:W2:Y:S01]  /*ab20*/  LDG.E R2, desc[UR54][R2.64] ;  /* 0x0000003602027981 */ /* 0x000ea2000c1e1900 */
[----:B------:R-:W-:-:S04]  /*ab30*/  UISETP.NE.U32.AND UP0, UPT, UR4, URZ, UPT ;  /* 0x0000003f0400728c */ /* 0x000fc8000bf05070 */
[----:B------:R-:W-:-:S06]  /*ab40*/  UISETP.NE.AND.EX UP0, UPT, UR5, URZ, UPT, UP0 ;  /* 0x0000003f0500728c */ /* 0x000fcc000bf05300 */
[----:B------:R-:W-:Y:S02]  /*ab50*/  PLOP3.LUT P2, PT, PT, PT, UP0, 0x80, 0x0 ;  /* 0x000000000000781c */ /* 0x000fe40003f4f008 */
[----:B------:R-:W-:-:S04]  /*ab60*/  ISETP.NE.U32.AND P0, PT, RZ, UR6, PT ;  /* 0x00000006ff007c0c */ /* 0x000fc8000bf05070 */
[----:B------:R-:W-:Y:S02]  /*ab70*/  ISETP.NE.AND.EX P0, PT, RZ, UR7, PT, P0 ;  /* 0x00000007ff007c0c */ /* 0x000fe4000bf05300 */
[----:B--2---:R-:W-:-:S13]  /*ab80*/  R2UR UR45, R2 ;  /* 0x00000000022d72ca */ /* 0x004fda00000e0000 */
[----:B------:R-:W-:Y:S02]  /*ab90*/  USHF.R.S32.HI UR46, URZ, 0x1f, UR45 ;  /* 0x0000001f3f2e7899 */ /* 0x000fe4000801142d */
[----:B------:R-:W-:-:S04]  /*aba0*/  @UP0 ULEA UR4, UP1, UR45, UR4, 0x2 ;  /* 0x000000042d040291 */ /* 0x000fc8000f82103f */
[----:B------:R-:W-:Y:S02]  /*abb0*/  @UP0 ULEA.HI.X UR5, UR45, UR5, UR46, 0x2, UP1 ;  /* 0x000000052d050291 */ /* 0x000fe400088f142e */
[----:B------:R-:W-:Y:S01]  /*abc0*/  IMAD.U32 R2, RZ, RZ, UR4 ;  /* 0x00000004ff027e24 */ /* 0x000fe2000f8e00ff */
[----:B------:R-:W-:-:S03]  /*abd0*/  USHF.L.U32 UR47, UR45, 0x2, URZ ;  /* 0x000000022d2f7899 */ /* 0x000fc6000800063f */
[----:B------:R-:W-:Y:S01]  /*abe0*/  IMAD.U32 R3, RZ, RZ, UR5 ;  /* 0x00000005ff037e24 */ /* 0x000fe2000f8e00ff */
[----:B------:R-:W-:Y:S01]  /*abf0*/  ULDC.64 UR4, c[0x0][0xa00] ;  /* 0x0002800000047ab9 */ /* 0x000fe20000000a00 */
[----:B------:R-:W-:Y:S01]  /*ac00*/  USHF.L.U64.HI UR48, UR45, 0x2, UR46 ;  /* 0x000000022d307899 */ /* 0x000fe2000801022e */
[----:B------:R-:W-:Y:S01]  /*ac10*/  ISETP.NE.U32.AND P1, PT, RZ, UR4, PT ;  /* 0x00000004ff007c0c */ /* 0x000fe2000bf25070 */
[----:B------:R-:W-:Y:S01]  /*ac20*/  UIADD3 UR4, UP0, UR47, UR4, URZ ;  /* 0x000000042f047290 */ /* 0x000fe2000ff1e03f */
[----:B------:R0:W2:Y:S01]  /*ac30*/  @P2 LDG.E R8, desc[UR54][R2.64] ;  /* 0x0000003602082981 */ /* 0x0000a2000c1e1900 */
[----:B------:R-:W-:Y:S01]  /*ac40*/  UIADD3 UR6, UP1, UR47, UR6, URZ ;  /* 0x000000062f067290 */ /* 0x000fe2000ff3e03f */
[----:B------:R-:W-:Y:S01]  /*ac50*/  ISETP.NE.AND.EX P1, PT, RZ, UR5, PT, P1 ;  /* 0x00000005ff007c0c */ /* 0x000fe2000bf25310 */
[----:B------:R-:W-:Y:S02]  /*ac60*/  UIADD3.X UR5, UR48, UR5, URZ, UP0, !UPT ;  /* 0x0000000530057290 */ /* 0x000fe400087fe43f */
[----:B------:R-:W-:-:S02]  /*ac70*/  UIADD3.X UR7, UR48, UR7, URZ, UP1, !UPT ;  /* 0x0000000730077290 */ /* 0x000fc40008ffe43f */
[----:B------:R-:W-:Y:S02]  /*ac80*/  IMAD.U32 R4, RZ, RZ, UR6 ;  /* 0x00000006ff047e24 */ /* 0x000fe4000f8e00ff */
[----:B0-----:R-:W-:Y:S02]  /*ac90*/  IMAD.U32 R2, RZ, RZ, UR4 ;  /* 0x00000004ff027e24 */ /* 0x001fe4000f8e00ff */
[----:B------:R-:W-:Y:S01]  /*aca0*/  IMAD.U32 R3, RZ, RZ, UR5 ;  /* 0x00000005ff037e24 */ /* 0x000fe2000f8e00ff */
[----:B------:R-:W-:Y:S01]  /*acb0*/  ULDC.64 UR4, c[0x0][0xa18] ;  /* 0x0002860000047ab9 */ /* 0x000fe20000000a00 */
[----:B------:R-:W-:Y:S01]  /*acc0*/  IMAD.U32 R5, RZ, RZ, UR7 ;  /* 0x00000007ff057e24 */ /* 0x000fe2000f8e00ff */
[----:B------:R-:W-:Y:S01]  /*acd0*/  UISETP.NE.U32.AND UP0, UPT, UR4, URZ, UPT ;  /* 0x0000003f0400728c */ /* 0x000fe2000bf05070 */
[----:B------:R-:W-:Y:S01]  /*ace0*/  ULDC UR6, c[0x0][0x288] ;  /* 0x0000a20000067ab9 */ /* 0x000fe20000000800 */
[----:B------:R-:W5:Y:S02]  /*acf0*/  @P1 LDG.E R9, desc[UR54][R2.64] ;  /* 0x0000003602091981 */ /* 0x000f64000c1e1900 */
[----:B------:R-:W-:-:S02]  /*ad00*/  UISETP.NE.AND.EX UP0, UPT, UR5, URZ, UPT, UP0 ;  /* 0x0000003f0500728c */ /* 0x000fc4000bf05300 */
[----:B---3--:R-:W5:Y:S01]  /*ad10*/  @P0 LDG.E R0, desc[UR54][R4.64] ;  /* 0x0000003604000981 */ /* 0x008f62000c1e1900 */
[----:B------:R-:W-:-:S03]  /*ad20*/  IMAD.U32 R10, RZ, RZ, UR6 ;  /* 0x00000006ff0a7e24 */ /* 0x000fc6000f8e00ff */
[----:B------:R-:W-:-:S05]  /*ad30*/  PLOP3.LUT P3, PT, PT, PT, UP0, 0x80, 0x0 ;  /* 0x000000000000781c */ /* 0x000fca0003f6f008 */
[----:B------:R-:W-:-:S04]  /*ad40*/  @UP0 UIADD3 UR4, UP1, UR47, UR4, URZ ;  /* 0x000000042f040290 */ /* 0x000fc8000ff3e03f */
[----:B------:R-:W-:Y:S02]  /*ad50*/  @UP0 UIADD3.X UR5, UR48, UR5, URZ, UP1, !UPT ;  /* 0x0000000530050290 */ /* 0x000fe40008ffe43f */
[----:B------:R-:W-:-:S04]  /*ad60*/  IMAD.U32 R6, RZ, RZ, UR4 ;  /* 0x00000004ff067e24 */ /* 0x000fc8000f8e00ff */
[----:B------:R-:W-:-:S05]  /*ad70*/  IMAD.U32 R7, RZ, RZ, UR5 ;  /* 0x00000005ff077e24 */ /* 0x000fca000f8e00ff */
[----:B------:R0:W3:Y:S01]  /*ad80*/  @P3 LDG.E R10, desc[UR54][R6.64] ;  /* 0x00000036060a3981 */ /* 0x0000e2000c1e1900 */
[----:B------:R-:W-:Y:S01]  /*ad90*/  UMOV UR4, URZ ;  /* 0x0000003f00047c82 */ /* 0x000fe20008000000 */
[----:B0-----:R-:W0:Y:S01]  /*ada0*/  LDC.64 R6, c[0x0][0x418] ;  /* 0x00010600ff067b82 */ /* 0x001e220000000a00 */
[----:B--2---:R-:W-:Y:S02]  /*adb0*/  @P2 R2UR UR4, R8 ;  /* 0x00000000080422ca */ /* 0x004fe400000e0000 */
[----:B0-----:R-:W-:Y:S01]  /*adc0*/  ISETP.NE.U32.AND P2, PT, R6, RZ, PT ;  /* 0x000000ff0600720c */ /* 0x001fe20003f45070 */
[----:B---3--:R0:W-:Y:S01]  /*add0*/  STL [R1+0x4], R10 ;  /* 0x0000040a01007387 */ /* 0x0081e20000100800 */
[----:B-1----:R-:W-:Y:S11]  /*ade0*/  @P3 BRA `(.L_x_11251) ;  /* 0x0000000000143947 */ /* 0x002ff60003800000 */
[----:B------:R-:W-:Y:S05]  /*adf0*/  @!P1 BRA `(.L_x_11251) ;  /* 0x0000000000109947 */ /* 0x000fea0003800000 */
[----:B------:R-:W2:Y:S04]  /*ae00*/  LDG.E R11, desc[UR54][R2.64] ;  /* 0x00000036020b7981 */ /* 0x000ea8000c1e1900 */
[----:B------:R-:W2:Y:S02]  /*ae10*/  LDG.E R6, desc[UR54][R2.64+0x4] ;  /* 0x0000043602067981 */ /* 0x000ea4000c1e1900 */
[----:B--2---:R-:W-:-:S05]  /*ae20*/  IMAD.IADD R2, R6, 0x1, -R11 ;  /* 0x0000000106027824 */ /* 0x004fca00078e0a0b */
[----:B------:R1:W-:Y:S02]  /*ae30*/  STL [R1+0x4], R2 ;  /* 0x0000040201007387 */ /* 0x0003e40000100800 */
.L_x_11251:
[----:B------:R-:W2:Y:S01]  /*ae40*/  LDC R6, c[0x0][0x424] ;  /* 0x00010900ff067b82 */ /* 0x000ea20000000800 */
[----:B------:R-:W-:Y:S01]  /*ae50*/  ISETP.NE.AND.EX P2, PT, R7, RZ, PT, P2 ;  /* 0x000000ff0700720c */ /* 0x000fe20003f45320 */
[----:B------:R-:W-:Y:S01]  /*ae60*/  UMOV UR44, URZ ;  /* 0x0000003f002c7c82 */ /* 0x000fe20008000000 */
[----:B------:R-:W-:Y:S01]  /*ae70*/  ULDC.64 UR6, c[0x0][0xa20] ;  /* 0x0002880000067ab9 */ /* 0x000fe20000000a00 */
[----:B-----5:R-:W-:Y:S01]  /*ae80*/  @P1 R2UR UR44, R9 ;  /* 0x00000000092c12ca */ /* 0x020fe200000e0000 */
[----:B------:R-:W-:Y:S01]  /*ae90*/  UMOV UR39, URZ ;  /* 0x0000003f00277c82 */ /* 0x000fe20008000000 */
[----:B------:R-:W-:Y:S01]  /*aea0*/  ISETP.NE.U32.AND P1, PT, RZ, UR6, PT ;  /* 0x00000006ff007c0c */ /* 0x000fe2000bf25070 */
[----:B------:R-:W-:Y:S01]  /*aeb0*/  IMAD.U32 R22, RZ, RZ, UR45 ;  /* 0x0000002dff167e24 */ /* 0x000fe2000f8e00ff */
[----:B------:R-:W3:Y:S01]  /*aec0*/  LDC R7, c[0x0][0x2f0] ;  /* 0x0000bc00ff077b82 */ /* 0x000ee20000000800 */
[----:B------:R-:W-:Y:S02]  /*aed0*/  R2UR UR36, R26 ;  /* 0x000000001a2472ca */ /* 0x000fe400000e0000 */
[----:B------:R-:W-:-:S02]  /*aee0*/  @P0 R2UR UR39, R0 ;  /* 0x00000000002702ca */ /* 0x000fc400000e0000 */
[----:B------:R-:W-:Y:S02]  /*aef0*/  ISETP.NE.AND.EX P1, PT, RZ, UR7, PT, P1 ;  /* 0x00000007ff007c0c */ /* 0x000fe4000bf25310 */
[C---:B-1----:R-:W-:Y:S02]  /*af00*/  LOP3.LUT R2, R26.reuse, 0xff000000, RZ, 0xc0, !PT ;  /* 0xff0000001a027812 */ /* 0x042fe400078ec0ff */
[----:B------:R-:W-:Y:S02]  /*af10*/  LOP3.LUT R0, R26, 0xff0000, RZ, 0xc0, !PT ;  /* 0x00ff00001a007812 */ /* 0x000fe400078ec0ff */
[----:B------:R-:W-:-:S03]  /*af20*/  SHF.R.U32.HI R3, RZ, 0x8, R2 ;  /* 0x00000008ff037819 */ /* 0x000fc60000011602 */
[----:B------:R-:W-:Y:S01]  /*af30*/  ULOP3.LUT UR36, UR36, 0xffff, URZ, 0xc0, !UPT ;  /* 0x0000ffff24247892 */ /* 0x000fe2000f8ec03f */
[----:B------:R-:W-:Y:S01]  /*af40*/  LEA.HI R0, R0, R3, RZ, 0x10 ;  /* 0x0000000300007211 */ /* 0x000fe200078f80ff */
[----:B------:R-:W-:Y:S01]  /*af50*/  UIADD3 UR39, UR39, UR4, URZ ;  /* 0x0000000427277290 */ /* 0x000fe2000fffe03f */
[----:B--2---:R-:W-:-:S05]  /*af60*/  SEL R6, R6, 0x1, P2 ;  /* 0x0000000106067807 */ /* 0x004fca0001000000 */
[----:B---3--:R-:W-:Y:S01]  /*af70*/  IMAD R2, R6, R7, RZ ;  /* 0x0000000706027224 */ /* 0x008fe200078e02ff */
[----:B------:R-:W-:Y:S06]  /*af80*/  @!P1 BRA `(.L_x_11252) ;  /* 0x0000000000189947 */ /* 0x000fec0003800000 */
[----:B------:R-:W-:-:S04]  /*af90*/  UIADD3 UR5, UP0, UR47, UR6, URZ ;  /* 0x000000062f057290 */ /* 0x000fc8000ff1e03f */
[----:B------:R-:W-:Y:S02]  /*afa0*/  UIADD3.X UR6, UR48, UR7, URZ, UP0, !UPT ;  /* 0x0000000730067290 */ /* 0x000fe400087fe43f */
[----:B------:R-:W-:-:S04]  /*afb0*/  IMAD.U32 R2, RZ, RZ, UR5 ;  /* 0x00000005ff027e24 */ /* 0x000fc8000f8e00ff */
[----:B------:R-:W-:-:S05]  /*afc0*/  IMAD.U32 R3, RZ, RZ, UR6 ;  /* 0x00000006ff037e24 */ /* 0x000fca000f8e00ff */
[----:B------:R1:W5:Y:S01]  /*afd0*/  LDG.E R2, desc[UR54][R2.64] ;  /* 0x0000003602027981 */ /* 0x000362000c1e1900 */
[----:B------:R-:W-:Y:S05]  /*afe0*/  BRA `(.L_x_11253) ;  /* 0x0000000000107947 */ /* 0x000fea0003800000 */
.L_x_11252:
[----:B------:R-:W-:Y:S05]  /*aff0*/  @!P0 BRA `(.L_x_11253) ;  /* 0x00000000000c8947 */ /* 0x000fea0003800000 */
[----:B------:R-:W2:Y:S04]  /*b000*/  LDG.E R3, desc[UR54][R4.64] ;  /* 0x0000003604037981 */ /* 0x000ea8000c1e1900 */
[----:B------:R-:W2:Y:S02]  /*b010*/  LDG.E R2, desc[UR54][R4.64+0x4] ;  /* 0x0000043604027981 */ /* 0x000ea4000c1e1900 */
[----:B--2---:R-:W-:-:S07]  /*b020*/  IMAD.IADD R2, R2, 0x1, -R3 ;  /* 0x0000000102027824 */ /* 0x004fce00078e0a03 */
.L_x_11253:
[----:B-----5:R-:W-:Y:S01]  /*b030*/  VIADD R2, R2, -UR4 ;  /* 0x8000000402027c36 */ /* 0x020fe20008000000 */
[----:B------:R-:W-:-:S03]  /*b040*/  LOP3.LUT R26, R0, 0xff, RZ, 0xc0, !PT ;  /* 0x000000ff001a7812 */ /* 0x000fc600078ec0ff */
[C---:B-1----:R-:W-:Y:S01]  /*b050*/  VIADD R3, R2.reuse, 0x9f ;  /* 0x0000009f02037836 */ /* 0x042fe20000000000 */
[----:B------:R-:W-:-:S03]  /*b060*/  ISETP.GE.AND P0, PT, R2, 0x1, PT ;  /* 0x000000010200780c */ /* 0x000fc60003f06270 */
[----:B------:R-:W-:-:S05]  /*b070*/  IMAD.HI R3, R3, 0x66666667, RZ ;  /* 0x6666666703037827 */ /* 0x000fca00078e02ff */
[----:B------:R-:W-:-:S04]  /*b080*/  SHF.R.U32.HI R2, RZ, 0x1f, R3 ;  /* 0x0000001fff027819 */ /* 0x000fc80000011603 */
[----:B------:R-:W-:Y:S01]  /*b090*/  LEA.HI.SX32 R5, R3, R2, 0x1a ;  /* 0x0000000203057211 */ /* 0x000fe200078fd2ff */
[----:B------:R-:W-:Y:S01]  /*b0a0*/  IMAD.MOV.U32 R3, RZ, RZ, RZ ;  /* 0x000000ffff037224 */ /* 0x000fe200078e00ff */
[----:B------:R-:W-:Y:S06]  /*b0b0*/  @!P0 BRA `(.L_x_11254) ;  /* 0x0000000000708947 */ /* 0x000fec0003800000 */
[----:B------:R-:W-:-:S04]  /*b0c0*/  SHF.R.U32.HI R0, RZ, 0x10, R0 ;  /* 0x00000010ff007819 */ /* 0x000fc80000011600 */
[----:B------:R-:W-:-:S13]  /*b0d0*/  ISETP.NE.AND P0, PT, R0, RZ, PT ;  /* 0x000000ff0000720c */ /* 0x000fda0003f05270 */
[----:B------:R-:W1:Y:S02]  /*b0e0*/  @!P0 LDC R0, c[0x0][0x9f0] ;  /* 0x00027c00ff008b82 */ /* 0x000e640000000800 */
[-C--:B-1----:R-:W-:Y:S02]  /*b0f0*/  IABS R4, R0.reuse ;  /* 0x0000000000047213 */ /* 0x082fe40000000000 */
[----:B------:R-:W-:Y:S02]  /*b100*/  IADD3 R7, R0, -0x1, R5 ;  /* 0xffffffff00077810 */ /* 0x000fe40007ffe005 */
[----:B------:R-:W1:Y:S02]  /*b110*/  I2F.RP R6, R4 ;  /* 0x0000000400067306 */ /* 0x000e640000209400 */
[----:B------:R-:W-:-:S04]  /*b120*/  LOP3.LUT R8, R7, R0, RZ, 0x3c, !PT ;  /* 0x0000000007087212 */ /* 0x000fc800078e3cff */
[----:B------:R-:W-:Y:S02]  /*b130*/  ISETP.GE.AND P2, PT, R8, RZ, PT ;  /* 0x000000ff0800720c */ /* 0x000fe40003f46270 */
[----:B-1----:R-:W1:Y:S02]  /*b140*/  MUFU.RCP R6, R6 ;  /* 0x0000000600067308 */ /* 0x002e640000001000 */
[----:B-1----:R-:W-:Y:S01]  /*b150*/  VIADD R2, R6, 0xffffffe ;  /* 0x0ffffffe06027836 */ /* 0x002fe20000000000 */
[----:B------:R-:W-:-:S05]  /*b160*/  IABS R6, R0 ;  /* 0x0000000000067213 */ /* 0x000fca0000000000 */
[----:B------:R1:W2:Y:S02]  /*b170*/  F2I.FTZ.U32.TRUNC.NTZ R3, R2 ;  /* 0x0000000200037305 */ /* 0x0002a4000021f000 */
[----:B-1----:R-:W-:Y:S02]  /*b180*/  IMAD.MOV.U32 R2, RZ, RZ, RZ ;  /* 0x000000ffff027224 */ /* 0x002fe400078e00ff */
[----:B--2---:R-:W-:-:S04]  /*b190*/  IMAD.MOV R9, RZ, RZ, -R3 ;  /* 0x000000ffff097224 */ /* 0x004fc800078e0a03 */
[----:B------:R-:W-:-:S04]  /*b1a0*/  IMAD R9, R9, R4, RZ ;  /* 0x0000000409097224 */ /* 0x000fc800078e02ff */
[----:B------:R-:W-:Y:S01]  /*b1b0*/  IMAD.HI.U32 R3, R3, R9, R2 ;  /* 0x0000000903037227 */ /* 0x000fe200078e0002 */
[----:B------:R-:W-:-:S03]  /*b1c0*/  IABS R2, R7 ;  /* 0x0000000700027213 */ /* 0x000fc60000000000 */
[----:B------:R-:W-:Y:S02]  /*b1d0*/  IMAD.MOV R7, RZ, RZ, -R6 ;  /* 0x000000ffff077224 */ /* 0x000fe400078e0a06 */
        /* <DEDUP_REMOVED lines=10> */
.L_x_11254:
[-C--:B------:R-:W-:Y:S01]  /*b280*/  IMAD R26, R26, R3.reuse, RZ ;  /* 0x000000031a1a7224 */ /* 0x080fe200078e02ff */
[----:B------:R-:W-:Y:S04]  /*b290*/  BSSY B7, `(.L_x_11255) ;  /* 0x000029d000077945 */ /* 0x000fe80003800000 */
[----:B------:R-:W-:-:S04]  /*b2a0*/  VIADDMNMX R0, R26, R3, R5, PT ;  /* 0x000000031a007246 */ /* 0x000fc80003800105 */
[----:B------:R-:W-:Y:S01]  /*b2b0*/  ISETP.GT.AND P0, PT, R0, R26, PT ;  /* 0x0000001a0000720c */ /* 0x000fe20003f04270 */
[----:B------:R1:W-:-:S12]  /*b2c0*/  STL [R1], R0 ;  /* 0x0000000001007387 */ /* 0x0003d80000100800 */
        /* <DEDUP_REMOVED lines=16> */
[----:B-1----:R-:W-:Y:S01]  /*b3d0*/  IADD3 R24, R0, UR41, R7 ;  /* 0x0000002900187c10 */ /* 0x002fe2000fffe007 */
[----:B------:R-:W-:Y:S06]  /*b3e0*/  BRA `(.L_x_11257) ;  /* 0x00000028001c7947 */ /* 0x000fec0003800000 */
.L_x_11256:
        /* <DEDUP_REMOVED lines=20> */
.L_x_11259:
[----:B------:R-:W-:Y:S05]  /*b530*/  BSYNC B6 ;  /* 0x0000000000067941 */ /* 0x000fea0003800000 */
.L_x_11258:
        /* <DEDUP_REMOVED lines=22> */
.L_x_11261:
[----:B------:R-:W-:Y:S05]  /*b6a0*/  BSYNC B6 ;  /* 0x0000000000067941 */ /* 0x000fea0003800000 */
.L_x_11260:
        /* <DEDUP_REMOVED lines=20> */
.L_x_11263:
[----:B------:R-:W-:Y:S05]  /*b7f0*/  BSYNC B6 ;  /* 0x0000000000067941 */ /* 0x000fea0003800000 */
.L_x_11262:
        /* <DEDUP_REMOVED lines=19> */
.L_x_11265:
[----:B------:R-:W-:Y:S05]  /*b930*/  BSYNC B6 ;  /* 0x0000000000067941 */ /* 0x000fea0003800000 */
.L_x_11264:
        /* <DEDUP_REMOVED lines=17> */
[----:B---3--:R-:W-:Y:S02]  /*ba50*/  SHF.R.S32.HI R27, RZ, 0x1f, R22 ;  /* 0x0000001fff1b7819 */ /* 0x008fe40000011416 */
[----:B------:R-:W-:Y:S01]  /*ba60*/  SEL R17, R22, RZ, !P0 ;  /* 0x000000ff16117207 */ /* 0x000fe20004000000 */
[----:B------:R-:W-:Y:S08]  /*ba70*/  BRA.DIV UR4, `(.L_x_11266) ;  /* 0x0000003204cc7947 */ /* 0x000ff0000b800000 */
[----:B------:R1:W2:Y:S02]  /*ba80*/  SHFL.IDX PT, R14, R20, RZ, 0x1f ;  /* 0x00001fff140e7589 */ /* 0x0002a400000e0000 */
.L_x_11335:
[----:B--2---:R-:W-:Y:S02]  /*ba90*/  ISETP.NE.AND P0, PT, R14, RZ, PT ;  /* 0x000000ff0e00720c */ /* 0x004fe40003f05270 */
[----:B------:R-:W-:Y:S02]  /*baa0*/  PLOP3.LUT P1, PT, PT, PT, PT, 0x8, 0x0 ;  /* 0x000000000000781c */ /* 0x000fe40003f2e170 */
[----:B------:R-:W-:-:S11]  /*bab0*/  LOP3.LUT R23, R23, 0xfffffffe, RZ, 0xc0, !PT ;  /* 0xfffffffe17177812 */ /* 0x000fd600078ec0ff */
[----:B------:R-:W-:Y:S01]  /*bac0*/  @P1 LOP3.LUT R23, R23, 0x1, RZ, 0xfc, !PT ;  /* 0x0000000117171812 */ /* 0x000fe200078efcff */
[----:B------:R-:W-:Y:S06]  /*bad0*/  @P0 BRA `(.L_x_11267) ;  /* 0x00000004004c0947 */ /* 0x000fec0003800000 */
[----:B------:R-:W2:Y:S01]  /*bae0*/  LDL R0, [R1] ;  /* 0x0000000001007983 */ /* 0x000ea20000100800 */
[----:B------:R-:W-:Y:S01]  /*baf0*/  UMOV UR4, 0xffffffff ;  /* 0xffffffff00047882 */ /* 0x000fe20000000000 */
[----:B--2---:R-:W-:Y:S02]  /*bb00*/  VIADD R0, R0, 0xffffffff ;  /* 0xffffffff00007836 */ /* 0x004fe40000000000 */
[----:B------:R-:W-:Y:S05]  /*bb10*/  BRA.DIV UR4, `(.L_x_11268) ;  /* 0x0000003204c47947 */ /* 0x000fea000b800000 */
[----:B------:R-:W-:-:S13]  /*bb20*/  ELECT P6, URZ, PT ;  /* 0x00000000003f782f */ /* 0x000fda00038c0000 */
.L_x_11338:
[----:B------:R-:W-:Y:S05]  /*bb30*/  @!P6 BRA `(.L_x_11267) ;  /* 0x000000040034e947 */ /* 0x000fea0003800000 */
[----:B------:R-:W-:-:S04]  /*bb40*/  ISETP.NE.U32.AND P0, PT, R2, RZ, PT ;  /* 0x000000ff0200720c */ /* 0x000fc80003f05070 */
[----:B------:R-:W-:-:S13]  /*bb50*/  ISETP.NE.AND.EX P0, PT, R3, RZ, PT, P0 ;  /* 0x000000ff0300720c */ /* 0x000fda0003f05300 */
[----:B------:R-:W-:Y:S05]  /*bb60*/  @!P0 BRA `(.L_x_11269) ;  /* 0x0000000000448947 */ /* 0x000fea0003800000 */
[----:B------:R-:W2:Y:S01]  /*bb70*/  LDC R7, c[0x0][0x43c] ;  /* 0x00010f00ff077b82 */ /* 0x000ea20000000800 */
[----:B------:R-:W-:Y:S01]  /*bb80*/  ULDC.64 UR4, c[0x0][0x428] ;  /* 0x00010a0000047ab9 */ /* 0x000fe20000000a00 */
[----:B--2---:R-:W-:-:S13]  /*bb90*/  ISETP.NE.AND P0, PT, R7, 0x1, PT ;  /* 0x000000010700780c */ /* 0x004fda0003f05270 */
[----:B------:R-:W2:Y:S02]  /*bba0*/  @P0 LDC.64 R4, c[0x0][0x440] ;  /* 0x00011000ff040b82 */ /* 0x000ea40000000a00 */
[----:B--2---:R-:W-:-:S04]  /*bbb0*/  @P0 IMAD.HI.U32 R6, R0, R4, RZ ;  /* 0x0000000400060227 */ /* 0x004fc800078e00ff */
[----:B------:R-:W-:Y:S01]  /*bbc0*/  IMAD.MOV.U32 R4, RZ, RZ, R0 ;  /* 0x000000ffff047224 */ /* 0x000fe200078e0000 */
[----:B------:R-:W-:-:S05]  /*bbd0*/  @P0 SHF.R.U32.HI R4, RZ, R5, R6 ;  /* 0x00000005ff040219 */ /* 0x000fca0000011606 */
[----:B------:R-:W-:-:S04]  /*bbe0*/  IMAD.MOV R5, RZ, RZ, -R4 ;  /* 0x000000ffff057224 */ /* 0x000fc800078e0a04 */
[----:B------:R-:W-:Y:S01]  /*bbf0*/  IMAD R0, R7, R5, R0 ;  /* 0x0000000507007224 */ /* 0x000fe200078e0200 */
[--C-:B------:R-:W-:Y:S01]  /*bc00*/  SHF.R.S32.HI R5, RZ, 0x1f, R4.reuse ;  /* 0x0000001fff057819 */ /* 0x100fe20000011404 */
[----:B------:R-:W-:Y:S02]  /*bc10*/  IMAD R7, R27, UR4, RZ ;  /* 0x000000041b077c24 */ /* 0x000fe4000f8e02ff */
[----:B------:R-:W-:-:S04]  /*bc20*/  IMAD.WIDE.U32 R4, R22, UR4, R4 ;  /* 0x0000000416047c25 */ /* 0x000fc8000f8e0004 */
[----:B------:R-:W-:Y:S01]  /*bc30*/  IMAD R7, R22, UR5, R7 ;  /* 0x0000000516077c24 */ /* 0x000fe2000f8e0207 */
[----:B------:R-:W-:-:S03]  /*bc40*/  LEA R2, P0, R4, R2, 0x2 ;  /* 0x0000000204027211 */ /* 0x000fc600078010ff */
[----:B------:R-:W-:-:S05]  /*bc50*/  IMAD.IADD R5, R5, 0x1, R7 ;  /* 0x0000000105057824 */ /* 0x000fca00078e0207 */
[----:B------:R-:W-:-:S05]  /*bc60*/  LEA.HI.X R3, R4, R3, R5, 0x2, P0 ;  /* 0x0000000304037211 */ /* 0x000fca00000f1405 */
[----:B------:R2:W5:Y:S02]  /*bc70*/  LDG.E R17, desc[UR54][R2.64] ;  /* 0x0000003602117981 */ /* 0x000564000c1e1900 */
.L_x_11269:
[----:B--2---:R-:W2:Y:S01]  /*bc80*/  S2R R2, SR_TID.X ;  /* 0x0000000000027919 */ /* 0x004ea20000002100 */
[----:B------:R-:W-:Y:S02]  /*bc90*/  SHF.L.U32 R3, R19, 0x1f, RZ ;  /* 0x0000001f13037819 */ /* 0x000fe400000006ff */
[----:B--2---:R-:W-:Y:S01]  /*bca0*/  LOP3.LUT R4, R2, 0x7f, RZ, 0xc0, !PT ;  /* 0x0000007f02047812 */ /* 0x004fe200078ec0ff */
[----:B------:R-:W-:-:S03]  /*bcb0*/  IMAD R2, R18, 0x8, R16 ;  /* 0x0000000812027824 */ /* 0x000fc600078e0210 */
[----:B------:R-:W-:Y:S01]  /*bcc0*/  ISETP.NE.AND P1, PT, R4, RZ, PT ;  /* 0x000000ff0400720c */ /* 0x000fe20003f25270 */
[----:B------:R-:W2:Y:S02]  /*bcd0*/  SYNCS.PHASECHK.TRANS64.TRYWAIT P0, [R2+URZ+0x13280], R3 ;  /* 0x01328003020075a7 */ /* 0x000ea4000800017f */
[----:B--2---:R-:W-:Y:S10]  /*bce0*/  @!P0 BRA `(.L_x_11270) ;  /* 0x0000003000708947 */ /* 0x004ff40003800000 */
.L_x_11339:
[----:B------:R-:W-:Y:S05]  /*bcf0*/  @P1 BRA `(.L_x_11271) ;  /* 0x00000000001c1947 */ /* 0x000fea0003800000 */
[----:B------:R-:W3:Y:S01]  /*bd00*/  S2R R4, SR_TID.X ;  /* 0x0000000000047919 */ /* 0x000ee20000002100 */
[----:B------:R-:W-:-:S04]  /*bd10*/  IMAD.MOV.U32 R5, RZ, RZ, 0x2800 ;  /* 0x00002800ff057424 */ /* 0x000fc800078e00ff */
[----:B------:R4:W-:Y:S01]  /*bd20*/  SYNCS.ARRIVE.TRANS64 RZ, [R2+URZ+0x13270], R5 ;  /* 0x0132700502ff79a7 */ /* 0x0009e2000800003f */
[----:B---3--:R-:W-:-:S04]  /*bd30*/  LOP3.LUT R4, R4, 0x1f, RZ, 0xc0, !PT ;  /* 0x0000001f04047812 */ /* 0x008fc800078ec0ff */
[----:B------:R-:W-:-:S13]  /*bd40*/  ISETP.NE.AND P0, PT, R4, RZ, PT ;  /* 0x000000ff0400720c */ /* 0x000fda0003f05270 */
[----:B----4-:R-:W-:Y:S05]  /*bd50*/  @!P0 BRA `(.L_x_11271) ;  /* 0x0000000000048947 */ /* 0x010fea0003800000 */
[----:B------:R-:W-:Y:S01]  /*bd60*/  BPT.TRAP 0x1 ;  /* 0x000000040000795c */ /* 0x000fe20000300000 */
.L_x_11271:
[----:B------:R-:W-:Y:S01]  /*bd70*/  IMAD R4, R18, 0x2800, R16 ;  /* 0x0000280012047824 */ /* 0x000fe200078e0210 */
[----:B------:R-:W-:Y:S01]  /*bd80*/  R2UR UR33, R2 ;  /* 0x00000000022172ca */ /* 0x000fe200000e0000 */
[----:B------:R-:W-:Y:S01]  /*bd90*/  IMAD.MOV.U32 R5, RZ, RZ, 0xa0 ;  /* 0x000000a0ff057424 */ /* 0x000fe200078e00ff */
[----:B-----5:R-:W-:Y:S01]  /*bda0*/  R2UR UR37, R17 ;  /* 0x00000000112572ca */ /* 0x020fe200000e0000 */
[----:B------:R-:W-:Y:S01]  /*bdb0*/  UIADD3 UR4, UP0, UR50, 0x470, URZ ;  /* 0x0000047032047890 */ /* 0x000fe2000ff1e03f */
[----:B------:R-:W-:Y:S01]  /*bdc0*/  R2UR UR32, R4 ;  /* 0x00000000042072ca */ /* 0x000fe200000e0000 */
[----:B------:R-:W-:Y:S01]  /*bdd0*/  IMAD R0, R0, R5, UR39 ;  /* 0x0000002700007e24 */ /* 0x000fe2000f8e0205 */
[----:B------:R-:W-:Y:S01]  /*bde0*/  UMOV UR6, 0x0 ;  /* 0x0000000000067882 */ /* 0x000fe20000000000 */
[----:B------:R-:W-:Y:S01]  /*bdf0*/  UIADD3.X UR5, URZ, UR51, URZ, UP0, !UPT ;  /* 0x000000333f057290 */ /* 0x000fe200087fe43f */
[----:B------:R-:W-:Y:S02]  /*be00*/  UMOV UR7, 0x14f00000 ;  /* 0x14f0000000077882 */ /* 0x000fe40000000000 */
[----:B------:R-:W-:Y:S01]  /*be10*/  R2UR UR35, R0 ;  /* 0x00000000002372ca */ /* 0x000fe200000e0000 */
[----:B------:R-:W-:-:S02]  /*be20*/  UMOV UR34, URZ ;  /* 0x0000003f00227c82 */ /* 0x000fc40008000000 */
[----:B------:R-:W-:-:S04]  /*be30*/  UIADD3 UR33, UR33, 0x13270, URZ ;  /* 0x0001327021217890 */ /* 0x000fc8000fffe03f */
[----:B------:R-:W-:-:S09]  /*be40*/  UIADD3 UR32, UR32, 0x6000, URZ ;  /* 0x0000600020207890 */ /* 0x000fd2000fffe03f */
[----:B------:R3:W-:Y:S01]  /*be50*/  UTMALDG.4D [UR32], [UR4], desc[UR6] ;  /* 0x00000620040075b4 */ /* 0x0007e20008019000 */
[----:B------:R-:W4:Y:S02]  /*be60*/  SYNCS.PHASECHK.TRANS64.TRYWAIT P0, [R2+URZ+0x13240], R3 ;  /* 0x01324003020075a7 */ /* 0x000f24000800017f */
[----:B---34-:R-:W-:Y:S05]  /*be70*/  @!P0 BRA `(.L_x_11272) ;  /* 0x0000003000208947 */ /* 0x018fea0003800000 */
.L_x_11340:
        /* <DEDUP_REMOVED lines=8> */
.L_x_11273:
        /* <DEDUP_REMOVED lines=16> */
[----:B----4-:R-:W-:-:S04]  /*c000*/  NOP ;  /* 0x0000000000007918 */ /* 0x010fc80000000000 */
.L_x_11267:
        /* <DEDUP_REMOVED lines=17> */
[----:B--23--:R-:W-:Y:S01]  /*c120*/  MOV R2, 0x0 ;  /* 0x0000000000027802 */ /* 0x00cfe20000000f00 */
        /* <DEDUP_REMOVED lines=13> */
[----:B-1----:R-:W-:-:S07]  /*c200*/  LEPC R20, `(.L_x_11275) ;  /* 0x000000001014794e */ /* 0x002fce0000000000 */
[----:B--2---:R-:W-:Y:S05]  /*c210*/  CALL.ABS.NOINC R2 ;  /* 0x0000000002007343 */ /* 0x004fea0003c00000 */
.L_x_11275:
[----:B------:R-:W-:Y:S05]  /*c220*/  BSYNC B6 ;  /* 0x0000000000067941 */ /* 0x000fea0003800000 */
.L_x_11274:
[----:B------:R-:W4:Y:S01]  /*c230*/  LDC R7, c[0x0][0x448] ;  /* 0x00011200ff077b82 */ /* 0x000f220000000800 */
[----:B--23--:R-:W1:Y:S01]  /*c240*/  S2R R2, SR_TID.X ;  /* 0x0000000000027919 */ /* 0x00ce620000002100 */
[----:B------:R-:W-:Y:S01]  /*c250*/  ULDC.64 UR6, c[0x0][0x2d8] ;  /* 0x0000b60000067ab9 */ /* 0x000fe20000000a00 */
[----:B------:R-:W-:Y:S01]  /*c260*/  UMOV UR4, UR48 ;  /* 0x0000003000047c82 */ /* 0x000fe20008000000 */
[----:B------:R-:W-:Y:S01]  /*c270*/  UMOV UR5, UR37 ;  /* 0x0000002500057c82 */ /* 0x000fe20008000000 */
[----:B------:R-:W-:Y:S01]  /*c280*/  ULDC.64 UR8, c[0x0][0x2e0] ;  /* 0x0000b80000087ab9 */ /* 0x000fe20000000a00 */
[----:B------:R-:W-:Y:S01]  /*c290*/  ULDC.64 UR10, c[0x0][0x280] ;  /* 0x0000a000000a7ab9 */ /* 0x000fe20000000a00 */
[----:B----4-:R-:W-:Y:S02]  /*c2a0*/  ISETP.NE.AND P0, PT, R7, 0x1, PT ;  /* 0x000000010700780c */ /* 0x010fe40003f05270 */
[C---:B-1----:R-:W-:Y:S01]  /*c2b0*/  LOP3.LUT R20, R2.reuse, 0x7f, RZ, 0xc0, !PT ;  /* 0x0000007f02147812 */ /* 0x042fe200078ec0ff */
[----:B------:R-:W-:-:S10]  /*c2c0*/  IMAD.SHL.U32 R2, R2, 0x20, RZ ;  /* 0x0000002002027824 */ /* 0x000fd400078e00ff */
[----:B------:R-:W1:Y:S01]  /*c2d0*/  @P0 LDC R3, c[0x0][0x44c] ;  /* 0x00011300ff030b82 */ /* 0x000e620000000800 */
[----:B------:R-:W-:-:S04]  /*c2e0*/  SHF.R.U32.HI R20, RZ, 0x2, R20 ;  /* 0x00000002ff147819 */ /* 0x000fc80000011614 */
[----:B------:R-:W-:Y:S01]  /*c2f0*/  LOP3.LUT R2, R20, 0x60, R2, 0xf8, !PT ;  /* 0x0000006014027812 */ /* 0x000fe200078ef802 */
[----:B------:R-:W-:Y:S01]  /*c300*/  UIMAD.WIDE.U32 UR4, UR36, UR6, UR4 ;  /* 0x00000006240472a5 */ /* 0x000fe2000f8e0004 */
[----:B------:R2:W5:Y:S01]  /*c310*/  LDL R20, [R1+0x8] ;  /* 0x0000080001147983 */ /* 0x0005620000100800 */
[----:B------:R-:W3:Y:S02]  /*c320*/  @P0 LDC R5, c[0x0][0x450] ;  /* 0x00011400ff050b82 */ /* 0x000ee40000000800 */
[----:B------:R-:W-:Y:S01]  /*c330*/  IMAD R6, R25, 0xc0, R2 ;  /* 0x000000c019067824 */ /* 0x000fe200078e0202 */
[----:B------:R-:W-:Y:S02]  /*c340*/  UIMAD UR6, UR46, UR8, URZ ;  /* 0x000000082e0672a4 */ /* 0x000fe4000f8e023f */
[----:B------:R-:W-:Y:S02]  /*c350*/  UIMAD UR5, UR36, UR7, UR5 ;  /* 0x00000007240572a4 */ /* 0x000fe4000f8e0205 */
[----:B------:R-:W-:-:S02]  /*c360*/  UIMAD UR6, UR45, UR9, UR6 ;  /* 0x000000092d0672a4 */ /* 0x000fc4000f8e0206 */
[----:B------:R-:W-:-:S03]  /*c370*/  UIMAD.WIDE.U32 UR4, UR45, UR8, UR4 ;  /* 0x000000082d0472a5 */ /* 0x000fc6000f8e0004 */
[----:B------:R-:W-:Y:S01]  /*c380*/  ULDC.64 UR8, c[0x0][0x2c8] ;  /* 0x0000b20000087ab9 */ /* 0x000fe20000000a00 */
[----:B-1----:R-:W-:-:S04]  /*c390*/  @P0 IMAD.HI.U32 R0, R6, R3, RZ ;  /* 0x0000000306000227 */ /* 0x002fc800078e00ff */
[----:B------:R-:W-:Y:S01]  /*c3a0*/  IMAD.MOV.U32 R3, RZ, RZ, R6 ;  /* 0x000000ffff037224 */ /* 0x000fe200078e0006 */
[----:B---3--:R-:W-:Y:S01]  /*c3b0*/  @P0 SHF.R.U32.HI R3, RZ, R5, R0 ;  /* 0x00000005ff030219 */ /* 0x008fe20000011600 */
[----:B------:R-:W-:-:S03]  /*c3c0*/  UIADD3 UR5, UR5, UR6, URZ ;  /* 0x0000000605057290 */ /* 0x000fc6000fffe03f */
[----:B------:R-:W-:Y:S01]  /*c3d0*/  SHF.R.S32.HI R0, RZ, 0x1f, R3 ;  /* 0x0000001fff007819 */ /* 0x000fe20000011403 */
[----:B------:R-:W-:-:S04]  /*c3e0*/  ULDC.64 UR6, c[0x0][0x2d0] ;  /* 0x0000b40000067ab9 */ /* 0x000fc80000000a00 */
[----:B------:R-:W-:Y:S02]  /*c3f0*/  IMAD R0, R0, UR6, RZ ;  /* 0x0000000600007c24 */ /* 0x000fe4000f8e02ff */
[----:B------:R-:W-:Y:S02]  /*c400*/  IMAD.U32 R4, RZ, RZ, UR6 ;  /* 0x00000006ff047e24 */ /* 0x000fe4000f8e00ff */
[C---:B------:R-:W-:Y:S02]  /*c410*/  IMAD R5, R3.reuse, UR7, R0 ;  /* 0x0000000703057c24 */ /* 0x040fe4000f8e0200 */
[----:B------:R-:W-:Y:S02]  /*c420*/  IMAD.MOV R0, RZ, RZ, -R3 ;  /* 0x000000ffff007224 */ /* 0x000fe400078e0a03 */
[----:B------:R-:W-:-:S04]  /*c430*/  IMAD.WIDE.U32 R2, R3, R4, UR4 ;  /* 0x0000000403027e25 */ /* 0x000fc8000f8e0004 */
[----:B------:R-:W-:Y:S02]  /*c440*/  IMAD R0, R7, R0, R6 ;  /* 0x0000000007007224 */ /* 0x000fe400078e0206 */
[----:B------:R-:W-:-:S03]  /*c450*/  IMAD.IADD R3, R3, 0x1, R5 ;  /* 0x0000000103037824 */ /* 0x000fc600078e0205 */
[----:B------:R-:W-:Y:S01]  /*c460*/  SHF.R.S32.HI R5, RZ, 0x1f, R0 ;  /* 0x0000001fff057819 */ /* 0x000fe20000011400 */
[----:B------:R-:W-:-:S04]  /*c470*/  IMAD.WIDE.U32 R2, R0, UR8, R2 ;  /* 0x0000000800027c25 */ /* 0x000fc8000f8e0002 */
[----:B------:R-:W-:-:S04]  /*c480*/  IMAD R5, R5, UR8, RZ ;  /* 0x0000000805057c24 */ /* 0x000fc8000f8e02ff */
[----:B------:R-:W-:Y:S01]  /*c490*/  IMAD R5, R0, UR9, R5 ;  /* 0x0000000900057c24 */ /* 0x000fe2000f8e0205 */
[----:B------:R-:W-:Y:S02]  /*c4a0*/  IADD3 R0, P1, R2, UR10, RZ ;  /* 0x0000000a02007c10 */ /* 0x000fe4000ff3e0ff */
[----:B------:R-:W1:Y:S02]  /*c4b0*/  @P0 LDC R2, c[0x0][0x44c] ;  /* 0x00011300ff020b82 */ /* 0x000e640000000800 */
[----:B------:R-:W-:-:S06]  /*c4c0*/  IADD3.X R5, R3, UR11, R5, P1, !PT ;  /* 0x0000000b03057c10 */ /* 0x000fcc0008ffe405 */
[----:B------:R-:W3:Y:S01]  /*c4d0*/  @P0 LDC R3, c[0x0][0x450] ;  /* 0x00011400ff030b82 */ /* 0x000ee20000000800 */
[----:B------:R-:W-:-:S04]  /*c4e0*/  VIADD R6, R6, 0x80 ;  /* 0x0000008006067836 */ /* 0x000fc80000000000 */
[----:B-1----:R-:W-:-:S04]  /*c4f0*/  @P0 IMAD.HI.U32 R8, R6, R2, RZ ;  /* 0x0000000206080227 */ /* 0x002fc800078e00ff */
[----:B------:R-:W-:Y:S01]  /*c500*/  IMAD.MOV.U32 R2, RZ, RZ, R6 ;  /* 0x000000ffff027224 */ /* 0x000fe200078e0006 */
[----:B---3--:R-:W-:-:S05]  /*c510*/  @P0 SHF.R.U32.HI R2, RZ, R3, R8 ;  /* 0x00000003ff020219 */ /* 0x008fca0000011608 */
[----:B------:R-:W-:-:S04]  /*c520*/  IMAD.MOV R3, RZ, RZ, -R2 ;  /* 0x000000ffff037224 */ /* 0x000fc800078e0a02 */
[----:B------:R-:W-:Y:S01]  /*c530*/  IMAD R6, R7, R3, R6 ;  /* 0x0000000307067224 */ /* 0x000fe200078e0206 */
[----:B------:R-:W-:-:S05]  /*c540*/  SHF.R.S32.HI R3, RZ, 0x1f, R2 ;  /* 0x0000001fff037819 */ /* 0x000fca0000011402 */
[----:B------:R-:W-:-:S04]  /*c550*/  IMAD R3, R3, UR6, RZ ;  /* 0x0000000603037c24 */ /* 0x000fc8000f8e02ff */
[C---:B------:R-:W-:Y:S02]  /*c560*/  IMAD R8, R2.reuse, UR7, R3 ;  /* 0x0000000702087c24 */ /* 0x040fe4000f8e0203 */
[----:B------:R-:W-:Y:S01]  /*c570*/  IMAD.WIDE.U32 R2, R2, R4, UR4 ;  /* 0x0000000402027e25 */ /* 0x000fe2000f8e0004 */
[----:B------:R-:W-:Y:S01]  /*c580*/  SHF.R.S32.HI R4, RZ, 0x1f, R6 ;  /* 0x0000001fff047819 */ /* 0x000fe20000011406 */
[----:B0-----:R-:W0:Y:S01]  /*c590*/  S2R R10, SR_TID.X ;  /* 0x00000000000a7919 */ /* 0x001e220000002100 */
[----:B------:R-:W-:Y:S01]  /*c5a0*/  ULDC UR4, c[0x0][0x2b8] ;  /* 0x0000ae0000047ab9 */ /* 0x000fe20000000800 */
[----:B------:R-:W-:Y:S02]  /*c5b0*/  IMAD.IADD R3, R3, 0x1, R8 ;  /* 0x0000000103037824 */ /* 0x000fe400078e0208 */
[----:B------:R-:W-:Y:S02]  /*c5c0*/  IMAD R4, R4, UR8, RZ ;  /* 0x0000000804047c24 */ /* 0x000fe4000f8e02ff */
[----:B------:R-:W-:-:S04]  /*c5d0*/  IMAD.WIDE.U32 R2, R6, UR8, R2 ;  /* 0x0000000806027c25 */ /* 0x000fc8000f8e0002 */
[----:B------:R-:W-:Y:S01]  /*c5e0*/  IMAD R9, R6, UR9, R4 ;  /* 0x0000000906097c24 */ /* 0x000fe2000f8e0204 */
[----:B------:R-:W-:-:S04]  /*c5f0*/  IADD3 R4, P0, R2, UR10, RZ ;  /* 0x0000000a02047c10 */ /* 0x000fc8000ff1e0ff */
[----:B------:R-:W-:Y:S02]  /*c600*/  IADD3.X R6, R3, UR11, R9, P0, !PT ;  /* 0x0000000b03067c10 */ /* 0x000fe400087fe409 */
[----:B------:R2:W5:Y:S01]  /*c610*/  LDL R9, [R1+0x4] ;  /* 0x0000040001097983 */ /* 0x0005620000100800 */
[----:B0-----:R-:W-:-:S05]  /*c620*/  IMAD.SHL.U32 R21, R10, 0x10, RZ ;  /* 0x000000100a157824 */ /* 0x001fca00078e00ff */
[----:B------:R-:W-:Y:S02]  /*c630*/  LOP3.LUT R21, R21, 0x30, RZ, 0xc0, !PT ;  /* 0x0000003015157812 */ /* 0x000fe400078ec0ff */
[----:B------:R-:W-:Y:S02]  /*c640*/  LOP3.LUT R10, R10, 0x7f, RZ, 0xc0, !PT ;  /* 0x0000007f0a0a7812 */ /* 0x000fe400078ec0ff */
[----:B------:R-:W-:Y:S01]  /*c650*/  ISETP.GE.AND P0, PT, R21, UR4, PT ;  /* 0x0000000415007c0c */ /* 0x000fe2000bf06270 */
[----:B------:R-:W-:Y:S01]  /*c660*/  UMOV UR4, 0xffffffff ;  /* 0xffffffff00047882 */ /* 0x000fe20000000000 */
[----:B------:R-:W-:Y:S02]  /*c670*/  SHF.R.U32.HI R10, RZ, 0x2, R10 ;  /* 0x00000002ff0a7819 */ /* 0x000fe4000001160a */
[----:B--2---:R-:W-:Y:S09]  /*c680*/  BRA.DIV UR4, `(.L_x_11276) ;  /* 0x0000002a04307947 */ /* 0x004ff2000b800000 */
[----:B------:R-:W0:Y:S01]  /*c690*/  SHFL.IDX PT, R14, R0, RZ, 0x1c1f ;  /* 0x001c1fff000e7589 */ /* 0x000e2200000e0000 */
[----:B-----5:R-:W-:Y:S02]  /*c6a0*/  IMAD R7, R9, R7, RZ ;  /* 0x0000000709077224 */ /* 0x020fe400078e02ff */
[----:B------:R-:W-:Y:S01]  /*c6b0*/  IMAD R25, R25, 0xc0, R10 ;  /* 0x000000c019197824 */ /* 0x000fe200078e020a */
[----:B------:R-:W1:Y:S03]  /*c6c0*/  SHFL.IDX PT, R2, R5, RZ, 0x1c1f ;  /* 0x001c1fff05027589 */ /* 0x000e6600000e0000 */
[C---:B------:R-:W-:Y:S01]  /*c6d0*/  VIADD R8, R25.reuse, 0x20 ;  /* 0x0000002019087836 */ /* 0x040fe20000000000 */
[C---:B------:R-:W-:Y:S01]  /*c6e0*/  ISETP.GE.AND P1, PT, R25.reuse, R7, PT ;  /* 0x000000071900720c */ /* 0x040fe20003f26270 */
[----:B------:R-:W-:-:S12]  /*c6f0*/  VIADD R10, R25, 0x80 ;  /* 0x00000080190a7836 */ /* 0x000fd80000000000 */
[----:B0-----:R-:W-:-:S05]  /*c700*/  @!P1 IADD3 R14, P2, R21, R14, RZ ;  /* 0x0000000e150e9210 */ /* 0x001fca0007f5e0ff */
[----:B-1----:R-:W-:Y:S02]  /*c710*/  @!P1 IMAD.X R3, RZ, RZ, R2, P2 ;  /* 0x000000ffff039224 */ /* 0x002fe400010e0602 */
[----:B------:R-:W-:Y:S02]  /*c720*/  @!P1 IMAD.MOV.U32 R2, RZ, RZ, R14 ;  /* 0x000000ffff029224 */ /* 0x000fe400078e000e */
[----:B------:R-:W0:Y:S04]  /*c730*/  SHFL.IDX PT, R14, R0, 0x1, 0x1c1f ;  /* 0x003c1f00000e7f89 */ /* 0x000e2800000e0000 */
[----:B------:R1:W-:Y:S01]  /*c740*/  @!P1 LDGSTS.E.BYPASS.LTC128B.128 [R20+0xb000], desc[UR54][R2.64], !P0 ;  /* 0x0b00000002149fae */ /* 0x0003e2000c101d76 */
[----:B------:R-:W-:Y:S01]  /*c750*/  ISETP.GE.AND P1, PT, R8, R7, PT ;  /* 0x000000070800720c */ /* 0x000fe20003f26270 */
[----:B------:R-:W-:-:S02]  /*c760*/  VIADD R8, R25, 0x40 ;  /* 0x0000004019087836 */ /* 0x000fc40000000000 */
[----:B-1----:R-:W1:Y:S10]  /*c770*/  SHFL.IDX PT, R2, R5, 0x1, 0x1c1f ;  /* 0x003c1f0005027f89 */ /* 0x002e7400000e0000 */
[----:B0-----:R-:W-:-:S05]  /*c780*/  @!P1 IADD3 R14, P2, R21, R14, RZ ;  /* 0x0000000e150e9210 */ /* 0x001fca0007f5e0ff */
[----:B-1----:R-:W-:Y:S02]  /*c790*/  @!P1 IMAD.X R3, RZ, RZ, R2, P2 ;  /* 0x000000ffff039224 */ /* 0x002fe400010e0602 */
[----:B------:R-:W-:Y:S02]  /*c7a0*/  @!P1 IMAD.MOV.U32 R2, RZ, RZ, R14 ;  /* 0x000000ffff029224 */ /* 0x000fe400078e000e */
[----:B------:R-:W0:Y:S04]  /*c7b0*/  SHFL.IDX PT, R14, R0, 0x2, 0x1c1f ;  /* 0x005c1f00000e7f89 */ /* 0x000e2800000e0000 */
[----:B------:R1:W-:Y:S01]  /*c7c0*/  @!P1 LDGSTS.E.BYPASS.LTC128B.128 [R20+0xb800], desc[UR54][R2.64], !P0 ;  /* 0x0b80000002149fae */ /* 0x0003e2000c101d76 */
[----:B------:R-:W-:-:S03]  /*c7d0*/  ISETP.GE.AND P1, PT, R8, R7, PT ;  /* 0x000000070800720c */ /* 0x000fc60003f26270 */
[----:B------:R-:W-:Y:S04]  /*c7e0*/  SHFL.IDX PT, R8, R0, 0x3, 0x1c1f ;  /* 0x007c1f0000087f89 */ /* 0x000fe800000e0000 */
[----:B------:R-:W-:Y:S04]  /*c7f0*/  SHFL.IDX PT, R0, R6, RZ, 0x1c1f ;  /* 0x001c1fff06007589 */ /* 0x000fe800000e0000 */
[----:B-1----:R-:W1:Y:S04]  /*c800*/  SHFL.IDX PT, R2, R5, 0x2, 0x1c1f ;  /* 0x005c1f0005027f89 */ /* 0x002e6800000e0000 */
[----:B------:R-:W2:Y:S01]  /*c810*/  SHFL.IDX PT, R5, R5, 0x3, 0x1c1f ;  /* 0x007c1f0005057f89 */ /* 0x000ea200000e0000 */
[----:B0-----:R-:W-:-:S03]  /*c820*/  @!P1 IADD3 R14, P2, R21, R14, RZ ;  /* 0x0000000e150e9210 */ /* 0x001fc60007f5e0ff */
[----:B------:R-:W-:Y:S02]  /*c830*/  SHFL.IDX PT, R6, R6, 0x1, 0x1c1f ;  /* 0x003c1f0006067f89 */ /* 0x000fe400000e0000 */
[----:B-1----:R-:W-:Y:S01]  /*c840*/  @!P1 IMAD.X R3, RZ, RZ, R2, P2 ;  /* 0x000000ffff039224 */ /* 0x002fe200010e0602 */
[-C--:B------:R-:W-:Y:S01]  /*c850*/  ISETP.GE.AND P2, PT, R10, R7.reuse, PT ;  /* 0x000000070a00720c */ /* 0x080fe20003f46270 */
[----:B------:R-:W-:Y:S02]  /*c860*/  @!P1 IMAD.MOV.U32 R2, RZ, RZ, R14 ;  /* 0x000000ffff029224 */ /* 0x000fe400078e000e */
[----:B------:R-:W-:Y:S01]  /*c870*/  VIADD R10, R25, 0x60 ;  /* 0x00000060190a7836 */ /* 0x000fe20000000000 */
[----:B------:R-:W0:Y:S04]  /*c880*/  SHFL.IDX PT, R14, R4, RZ, 0x1c1f ;  /* 0x001c1fff040e7589 */ /* 0x000e2800000e0000 */
[----:B------:R1:W-:Y:S01]  /*c890*/  @!P1 LDGSTS.E.BYPASS.LTC128B.128 [R20+0xc000], desc[UR54][R2.64], !P0 ;  /* 0x0c00000002149fae */ /* 0x0003e2000c101d76 */
[----:B------:R-:W-:-:S13]  /*c8a0*/  ISETP.GE.AND P1, PT, R10, R7, PT ;  /* 0x000000070a00720c */ /* 0x000fda0003f26270 */
[----:B-1----:R-:W-:-:S05]  /*c8b0*/  @!P1 IADD3 R2, P3, R21, R8, RZ ;  /* 0x0000000815029210 */ /* 0x002fca0007f7e0ff */
[----:B--2---:R-:W-:-:S05]  /*c8c0*/  @!P1 IMAD.X R3, RZ, RZ, R5, P3 ;  /* 0x000000ffff039224 */ /* 0x004fca00018e0605 */
[----:B------:R0:W-:Y:S02]  /*c8d0*/  @!P1 LDGSTS.E.BYPASS.LTC128B.128 [R20+0xc800], desc[UR54][R2.64], !P0 ;  /* 0x0c80000002149fae */ /* 0x0001e4000c101d76 */
[----:B0-----:R-:W-:Y:S02]  /*c8e0*/  @!P2 IADD3 R2, P1, R21, R14, RZ ;  /* 0x0000000e1502a210 */ /* 0x001fe40007f3e0ff */
[----:B------:R0:W1:Y:S03]  /*c8f0*/  SHFL.IDX PT, R14, R4, 0x1, 0x1c1f ;  /* 0x003c1f00040e7f89 */ /* 0x00006600000e0000 */
[----:B------:R-:W-:-:S05]  /*c900*/  @!P2 IMAD.X R3, RZ, RZ, R0, P1 ;  /* 0x000000ffff03a224 */ /* 0x000fca00008e0600 */
[----:B------:R0:W-:Y:S03]  /*c910*/  @!P2 LDGSTS.E.BYPASS.LTC128B.128 [R20+0xd000], desc[UR54][R2.64], !P0 ;  /* 0x0d0000000214afae */ /* 0x0001e6000c101d76 */
.L_x_11353:
[----:B------:R-:W-:-:S05]  /*c920*/  VIADD R0, R25, 0xa0 ;  /* 0x000000a019007836 */ /* 0x000fca0000000000 */
[----:B------:R-:W-:-:S13]  /*c930*/  ISETP.GE.AND P1, PT, R0, R7, PT ;  /* 0x000000070000720c */ /* 0x000fda0003f26270 */
[----:B01----:R-:W-:-:S05]  /*c940*/  @!P1 IADD3 R2, P2, R21, R14, RZ ;  /* 0x0000000e15029210 */ /* 0x003fca0007f5e0ff */
[----:B------:R-:W-:-:S05]  /*c950*/  @!P1 IMAD.X R3, RZ, RZ, R6, P2 ;  /* 0x000000ffff039224 */ /* 0x000fca00010e0606 */
[----:B------:R-:W-:Y:S01]  /*c960*/  @!PT LDS RZ, [RZ] ;  /* 0x00000000fffff984 */ /* 0x000fe20000000800 */
[----:B------:R-:W-:Y:S01]  /*c970*/  @!PT LDS RZ, [RZ] ;  /* 0x00000000fffff984 */ /* 0x000fe20000000800 */
[----:B------:R-:W-:Y:S01]  /*c980*/  @!PT LDS RZ, [RZ] ;  /* 0x00000000fffff984 */ /* 0x000fe20000000800 */
[----:B------:R0:W-:Y:S01]  /*c990*/  @!P1 LDGSTS.E.BYPASS.LTC128B.128 [R20+0xd800], desc[UR54][R2.64], !P0 ;  /* 0x0d80000002149fae */ /* 0x0001e2000c101d76 */
[----:B------:R-:W-:Y:S01]  /*c9a0*/  PLOP3.LUT P0, PT, PT, PT, PT, 0x80, 0x0 ;  /* 0x000000000000781c */ /* 0x000fe20003f0f070 */
[----:B------:R-:W-:-:S12]  /*c9b0*/  NOP ;  /* 0x0000000000007918 */ /* 0x000fd80000000000 */
.L_x_11277:
        /* <DEDUP_REMOVED lines=14> */
[----:B0-----:R-:W2:Y:S01]  /*caa0*/  LDL.LU R2, [R1] ;  /* 0x0000000001027983 */ /* 0x001ea20000300800 */
[----:B------:R0:W-:Y:S01]  /*cab0*/  SYNCS.ARRIVE.TRANS64.A1T0 RZ, [R16+URZ+0x13200], RZ ;  /* 0x013200ff10ff79a7 */ /* 0x0001e2000810003f */
[----:B------:R-:W-:Y:S01]  /*cac0*/  BSSY B0, `(.L_x_11278) ;  /* 0x0000005000007945 */ /* 0x000fe20003800000 */
[----:B------:R-:W1:Y:S01]  /*cad0*/  SYNCS.PHASECHK.TRANS64.TRYWAIT P0, [R16+URZ+0x13220], R3 ;  /* 0x01322003100075a7 */ /* 0x000e62000800017f */
[----:B--2---:R-:W-:-:S05]  /*cae0*/  VIADD R0, R2, 0xfffffffe ;  /* 0xfffffffe02007836 */ /* 0x004fca0000000000 */
[----:B------:R-:W-:Y:S01]  /*caf0*/  ISETP.GE.AND P1, PT, R0, R26, PT ;  /* 0x0000001a0000720c */ /* 0x000fe20003f26270 */
[----:B01----:R-:W-:-:S12]  /*cb00*/  @!P0 BRA `(.L_x_11279) ;  /* 0x0000002800c08947 */ /* 0x003fd80003800000 */
.L_x_11354:
[----:B------:R-:W-:Y:S05]  /*cb10*/  BSYNC B0 ;  /* 0x0000000000007941 */ /* 0x000fea0003800000 */
.L_x_11278:
[----:B------:R-:W-:Y:S05]  /*cb20*/  @!P1 BRA `(.L_x_11280) ;  /* 0x0000000800e49947 */ /* 0x000fea0003800000 */
[----:B------:R-:W-:Y:S02]  /*cb30*/  IMAD.MOV.U32 R7, RZ, RZ, R19 ;  /* 0x000000ffff077224 */ /* 0x000fe400078e0013 */
[----:B------:R-:W-:-:S07]  /*cb40*/  IMAD.MOV.U32 R6, RZ, RZ, R18 ;  /* 0x000000ffff067224 */ /* 0x000fce00078e0012 */
.L_x_11300:
[----:B------:R-:W-:Y:S01]  /*cb50*/  LOP3.LUT P1, RZ, R23, 0x1, RZ, 0xc0, !PT ;  /* 0x0000000117ff7812 */ /* 0x000fe2000782c0ff */
[----:B------:R-:W-:Y:S01]  /*cb60*/  VIADD R18, R6, 0x1 ;  /* 0x0000000106127836 */ /* 0x000fe20000000000 */
[----:B------:R-:W-:Y:S05]  /*cb70*/  YIELD ;  /* 0x0000000000007946 */ /* 0x000fea0003800000 */
[----:B------:R-:W-:Y:S01]  /*cb80*/  ISETP.NE.AND P0, PT, R18, 0x2, PT ;  /* 0x000000021200780c */ /* 0x000fe20003f05270 */
[----:B------:R-:W-:Y:S03]  /*cb90*/  BSSY B0, `(.L_x_11281) ;  /* 0x0000067000007945 */ /* 0x000fe60003800000 */
[----:B------:R-:W-:-:S02]  /*cba0*/  SEL R2, RZ, 0x1, P0 ;  /* 0x00000001ff027807 */ /* 0x000fc40000000000 */
[----:B------:R-:W-:Y:S02]  /*cbb0*/  SEL R18, R18, RZ, P0 ;  /* 0x000000ff12127207 */ /* 0x000fe40000000000 */
[----:B------:R-:W-:Y:S01]  /*cbc0*/  LOP3.LUT R19, R7, R2, RZ, 0x3c, !PT ;  /* 0x0000000207137212 */ /* 0x000fe200078e3cff */
[----:B0-----:R-:W-:Y:S06]  /*cbd0*/  @!P1 BRA `(.L_x_11282) ;  /* 0x0000000400889947 */ /* 0x001fec0003800000 */
[----:B------:R-:W-:Y:S01]  /*cbe0*/  ULDC.64 UR4, c[0x0][0x418] ;  /* 0x0001060000047ab9 */ /* 0x000fe20000000a00 */
[----:B------:R-:W-:Y:S01]  /*cbf0*/  IMAD.MOV.U32 R8, RZ, RZ, R0 ;  /* 0x000000ffff087224 */ /* 0x000fe200078e0000 */
[----:B------:R-:W-:-:S04]  /*cc00*/  ISETP.NE.U32.AND P0, PT, RZ, UR4, PT ;  /* 0x00000004ff007c0c */ /* 0x000fc8000bf05070 */
[----:B------:R-:W-:-:S13]  /*cc10*/  ISETP.NE.AND.EX P0, PT, RZ, UR5, PT, P0 ;  /* 0x00000005ff007c0c */ /* 0x000fda000bf05300 */
[----:B------:R-:W-:Y:S05]  /*cc20*/  @!P0 BRA `(.L_x_11283) ;  /* 0x0000000000488947 */ /* 0x000fea0003800000 */
[----:B------:R-:W1:Y:S01]  /*cc30*/  LDC R8, c[0x0][0x43c] ;  /* 0x00010f00ff087b82 */ /* 0x000e620000000800 */
[----:B------:R-:W-:Y:S01]  /*cc40*/  IMAD.MOV.U32 R9, RZ, RZ, R0 ;  /* 0x000000ffff097224 */ /* 0x000fe200078e0000 */
[----:B------:R-:W-:Y:S02]  /*cc50*/  ULDC.64 UR6, c[0x0][0x428] ;  /* 0x00010a0000067ab9 */ /* 0x000fe40000000a00 */
[----:B------:R-:W-:-:S04]  /*cc60*/  IMAD R5, R27, UR6, RZ ;  /* 0x000000061b057c24 */ /* 0x000fc8000f8e02ff */
[----:B------:R-:W-:Y:S01]  /*cc70*/  IMAD R5, R22, UR7, R5 ;  /* 0x0000000716057c24 */ /* 0x000fe2000f8e0205 */
[----:B-1----:R-:W-:-:S13]  /*cc80*/  ISETP.NE.AND P0, PT, R8, 0x1, PT ;  /* 0x000000010800780c */ /* 0x002fda0003f05270 */
[----:B0-----:R-:W0:Y:S02]  /*cc90*/  @P0 LDC.64 R2, c[0x0][0x440] ;  /* 0x00011000ff020b82 */ /* 0x001e240000000a00 */
[----:B0-----:R-:W-:-:S05]  /*cca0*/  @P0 IMAD.HI.U32 R2, R0, R2, RZ ;  /* 0x0000000200020227 */ /* 0x001fca00078e00ff */
[----:B------:R-:W-:-:S04]  /*ccb0*/  @P0 SHF.R.U32.HI R9, RZ, R3, R2 ;  /* 0x00000003ff090219 */ /* 0x000fc80000011602 */
[--C-:B------:R-:W-:Y:S01]  /*ccc0*/  SHF.R.S32.HI R3, RZ, 0x1f, R9.reuse ;  /* 0x0000001fff037819 */ /* 0x100fe20000011409 */
[----:B------:R-:W-:-:S04]  /*ccd0*/  IMAD.MOV.U32 R2, RZ, RZ, R9 ;  /* 0x000000ffff027224 */ /* 0x000fc800078e0009 */
[----:B------:R-:W-:-:S04]  /*cce0*/  IMAD.WIDE.U32 R2, R22, UR6, R2 ;  /* 0x0000000616027c25 */ /* 0x000fc8000f8e0002 */
[----:B------:R-:W-:Y:S01]  /*ccf0*/  IMAD.IADD R3, R5, 0x1, R3 ;  /* 0x0000000105037824 */ /* 0x000fe200078e0203 */
[----:B------:R-:W-:-:S04]  /*cd00*/  LEA R4, P0, R2, UR4, 0x2 ;  /* 0x0000000402047c11 */ /* 0x000fc8000f8010ff */
[----:B------:R-:W-:-:S05]  /*cd10*/  LEA.HI.X R5, R2, UR5, R3, 0x2, P0 ;  /* 0x0000000502057c11 */ /* 0x000fca00080f1403 */
[----:B------:R1:W5:Y:S01]  /*cd20*/  LDG.E R17, desc[UR54][R4.64] ;  /* 0x0000003604117981 */ /* 0x000362000c1e1900 */
[----:B------:R-:W-:-:S04]  /*cd30*/  IMAD.MOV R3, RZ, RZ, -R9 ;  /* 0x000000ffff037224 */ /* 0x000fc800078e0a09 */
[----:B------:R-:W-:-:S07]  /*cd40*/  IMAD R8, R8, R3, R0 ;  /* 0x0000000308087224 */ /* 0x000fce00078e0200 */
.L_x_11283:
[----:B-1----:R-:W-:Y:S01]  /*cd50*/  IMAD R4, R18, 0x8, R16 ;  /* 0x0000000812047824 */ /* 0x002fe200078e0210 */
[----:B0-----:R-:W-:Y:S01]  /*cd60*/  SHF.L.U32 R3, R19, 0x1f, RZ ;  /* 0x0000001f13037819 */ /* 0x001fe200000006ff */
[----:B------:R-:W0:Y:S01]  /*cd70*/  S2R R2, SR_TID.X ;  /* 0x0000000000027919 */ /* 0x000e220000002100 */
[----:B------:R-:W-:Y:S02]  /*cd80*/  BSSY B1, `(.L_x_11284) ;  /* 0x0000005000017945 */ /* 0x000fe40003800000 */
[----:B------:R-:W1:Y:S01]  /*cd90*/  SYNCS.PHASECHK.TRANS64.TRYWAIT P0, [R4+URZ+0x13280], R3 ;  /* 0x01328003040075a7 */ /* 0x000e62000800017f */
[----:B0-----:R-:W-:-:S04]  /*cda0*/  LOP3.LUT R2, R2, 0x7f, RZ, 0xc0, !PT ;  /* 0x0000007f02027812 */ /* 0x001fc800078ec0ff */
[----:B------:R-:W-:Y:S01]  /*cdb0*/  ISETP.NE.AND P1, PT, R2, RZ, PT ;  /* 0x000000ff0200720c */ /* 0x000fe20003f25270 */
[----:B-1----:R-:W-:-:S12]  /*cdc0*/  @!P0 BRA `(.L_x_11285) ;  /* 0x0000002800248947 */ /* 0x002fd80003800000 */
.L_x_11355:
[----:B------:R-:W-:Y:S05]  /*cdd0*/  BSYNC B1 ;  /* 0x0000000000017941 */ /* 0x000fea0003800000 */
.L_x_11284:
[----:B------:R-:W-:Y:S04]  /*cde0*/  BSSY B1, `(.L_x_11286) ;  /* 0x0000009000017945 */ /* 0x000fe80003800000 */
[----:B------:R-:W-:Y:S05]  /*cdf0*/  @P1 BRA `(.L_x_11287) ;  /* 0x00000000001c1947 */ /* 0x000fea0003800000 */
[----:B------:R-:W1:Y:S01]  /*ce00*/  S2R R2, SR_TID.X ;  /* 0x0000000000027919 */ /* 0x000e620000002100 */
[----:B------:R-:W-:-:S04]  /*ce10*/  IMAD.MOV.U32 R5, RZ, RZ, 0x2800 ;  /* 0x00002800ff057424 */ /* 0x000fc800078e00ff */
[----:B------:R2:W-:Y:S01]  /*ce20*/  SYNCS.ARRIVE.TRANS64 RZ, [R4+URZ+0x13270], R5 ;  /* 0x0132700504ff79a7 */ /* 0x0005e2000800003f */
[----:B-1----:R-:W-:-:S04]  /*ce30*/  LOP3.LUT R2, R2, 0x1f, RZ, 0xc0, !PT ;  /* 0x0000001f02027812 */ /* 0x002fc800078ec0ff */
[----:B------:R-:W-:-:S13]  /*ce40*/  ISETP.NE.AND P0, PT, R2, RZ, PT ;  /* 0x000000ff0200720c */ /* 0x000fda0003f05270 */
[----:B--2---:R-:W-:Y:S05]  /*ce50*/  @!P0 BRA `(.L_x_11287) ;  /* 0x0000000000048947 */ /* 0x004fea0003800000 */
[----:B------:R-:W-:Y:S01]  /*ce60*/  BPT.TRAP 0x1 ;  /* 0x000000040000795c */ /* 0x000fe20000300000 */
.L_x_11287:
[----:B------:R-:W-:Y:S05]  /*ce70*/  BSYNC B1 ;  /* 0x0000000000017941 */ /* 0x000fea0003800000 */
.L_x_11286:
[----:B------:R-:W-:Y:S01]  /*ce80*/  IMAD.MOV.U32 R9, RZ, RZ, RZ ;  /* 0x000000ffff097224 */ /* 0x000fe200078e00ff */
[----:B------:R-:W-:Y:S01]  /*ce90*/  UIADD3 UR4, UP0, UR50, 0x470, URZ ;  /* 0x0000047032047890 */ /* 0x000fe2000ff1e03f */
[----:B------:R-:W-:Y:S01]  /*cea0*/  IMAD.MOV.U32 R5, RZ, RZ, 0xa0 ;  /* 0x000000a0ff057424 */ /* 0x000fe200078e00ff */
[----:B------:R-:W-:Y:S01]  /*ceb0*/  PLOP3.LUT P0, PT, PT, PT, PT, 0x80, 0x0 ;  /* 0x000000000000781c */ /* 0x000fe20003f0f070 */
[----:B------:R-:W-:Y:S01]  /*cec0*/  VIADD R10, R4, 0x13270 ;  /* 0x00013270040a7836 */ /* 0x000fe20000000000 */
[----:B------:R-:W-:Y:S01]  /*ced0*/  R2UR UR10, R9 ;  /* 0x00000000090a72ca */ /* 0x000fe200000e0000 */
[----:B------:R-:W-:Y:S01]  /*cee0*/  IMAD R5, R8, R5, UR39 ;  /* 0x0000002708057e24 */ /* 0x000fe2000f8e0205 */
[----:B------:R-:W-:Y:S01]  /*cef0*/  UIADD3.X UR5, URZ, UR51, URZ, UP0, !UPT ;  /* 0x000000333f057290 */ /* 0x000fe200087fe43f */
[----:B------:R-:W-:Y:S01]  /*cf00*/  IMAD R8, R18, 0x2800, R16 ;  /* 0x0000280012087824 */ /* 0x000fe200078e0210 */
[----:B------:R-:W-:Y:S01]  /*cf10*/  UMOV UR6, 0x0 ;  /* 0x0000000000067882 */ /* 0x000fe20000000000 */
[----:B------:R-:W-:-:S02]  /*cf20*/  UMOV UR7, 0x14f00000 ;  /* 0x14f0000000077882 */ /* 0x000fc40000000000 */
[----:B------:R-:W-:-:S08]  /*cf30*/  VIADD R2, R8, 0x6000 ;  /* 0x0000600008027836 */ /* 0x000fd00000000000 */
.L_x_11288:
        /* <DEDUP_REMOVED lines=13> */
.L_x_11356:
[----:B------:R-:W-:Y:S05]  /*d010*/  BSYNC B1 ;  /* 0x0000000000017941 */ /* 0x000fea0003800000 */
.L_x_11289:
[----:B------:R-:W-:Y:S01]  /*d020*/  BSSY B1, `(.L_x_11291) ;  /* 0x000000b000017945 */ /* 0x000fe20003800000 */
[----:B------:R-:W-:Y:S02]  /*d030*/  IMAD.MOV.U32 R2, RZ, RZ, 0x0 ;  /* 0x00000000ff027424 */ /* 0x000fe400078e00ff */
[----:B01----:R-:W-:Y:S01]  /*d040*/  IMAD.MOV.U32 R3, RZ, RZ, 0x14f00000 ;  /* 0x14f00000ff037424 */ /* 0x003fe200078e00ff */
[----:B------:R-:W-:Y:S06]  /*d050*/  @P1 BRA `(.L_x_11292) ;  /* 0x00000000001c1947 */ /* 0x000fec0003800000 */
[----:B------:R-:W0:Y:S01]  /*d060*/  S2R R10, SR_TID.X ;  /* 0x00000000000a7919 */ /* 0x000e220000002100 */
[----:B------:R-:W-:-:S04]  /*d070*/  IMAD.MOV.U32 R11, RZ, RZ, 0x2800 ;  /* 0x00002800ff0b7424 */ /* 0x000fc800078e00ff */
[----:B------:R1:W-:Y:S01]  /*d080*/  SYNCS.ARRIVE.TRANS64 RZ, [R4+URZ+0x13230], R11 ;  /* 0x0132300b04ff79a7 */ /* 0x0003e2000800003f */
[----:B0-----:R-:W-:-:S04]  /*d090*/  LOP3.LUT R10, R10, 0x1f, RZ, 0xc0, !PT ;  /* 0x0000001f0a0a7812 */ /* 0x001fc800078ec0ff */
[----:B------:R-:W-:-:S13]  /*d0a0*/  ISETP.NE.AND P0, PT, R10, RZ, PT ;  /* 0x000000ff0a00720c */ /* 0x000fda0003f05270 */
[----:B-1----:R-:W-:Y:S05]  /*d0b0*/  @!P0 BRA `(.L_x_11292) ;  /* 0x0000000000048947 */ /* 0x002fea0003800000 */
[----:B------:R-:W-:Y:S01]  /*d0c0*/  BPT.TRAP 0x1 ;  /* 0x000000040000795c */ /* 0x000fe20000300000 */
.L_x_11292:
[----:B------:R-:W-:Y:S05]  /*d0d0*/  BSYNC B1 ;  /* 0x0000000000017941 */ /* 0x000fea0003800000 */
.L_x_11291:
        /* <DEDUP_REMOVED lines=8> */
.L_x_11293:
        /* <DEDUP_REMOVED lines=10> */
.L_x_11282:
[----:B------:R-:W-:Y:S05]  /*d200*/  BSYNC B0 ;  /* 0x0000000000007941 */ /* 0x000fea0003800000 */
.L_x_11281:
[----:B------:R-:W-:-:S06]  /*d210*/  UISETP.NE.AND UP0, UPT, UR38, 0x3, UPT ;  /* 0x000000032600788c */ /* 0x000fcc000bf05270 */
[----:B------:R-:W-:-:S13]  /*d220*/  PLOP3.LUT P0, PT, PT, PT, UP0, 0x80, 0x0 ;  /* 0x000000000000781c */ /* 0x000fda0003f0f008 */
[----:B------:R-:W-:Y:S05]  /*d230*/  @!P0 BRA `(.L_x_11294) ;  /* 0x0000000000048947 */ /* 0x000fea0003800000 */
[----:B------:R-:W-:Y:S01]  /*d240*/  BPT.TRAP 0x1 ;  /* 0x000000040000795c */ /* 0x000fe20000300000 */
.L_x_11294:
[----:B------:R-:W-:Y:S01]  /*d250*/  LOP3.LUT R2, R7, 0x1, RZ, 0x3c, !PT ;  /* 0x0000000107027812 */ /* 0x000fe200078e3cff */
[----:B0-----:R-:W-:Y:S01]  /*d260*/  IMAD R3, R6, 0x8, R16 ;  /* 0x0000000806037824 */ /* 0x001fe200078e0210 */
[----:B------:R-:W-:Y:S01]  /*d270*/  BSSY B0, `(.L_x_11295) ;  /* 0x0000006000007945 */ /* 0x000fe20003800000 */
[----:B------:R-:W-:Y:S01]  /*d280*/  IMAD.U32 R4, RZ, RZ, UR42 ;  /* 0x0000002aff047e24 */ /* 0x000fe2000f8e00ff */
[----:B------:R-:W-:-:S04]  /*d290*/  SHF.L.U32 R2, R2, 0x1f, RZ ;  /* 0x0000001f02027819 */ /* 0x000fc800000006ff */
[----:B------:R-:W0:Y:S01]  /*d2a0*/  SYNCS.PHASECHK.TRANS64.TRYWAIT P0, [R3+URZ+0x13270], R2 ;  /* 0x01327002030075a7 */ /* 0x000e22000800017f */
[----:B------:R-:W-:Y:S01]  /*d2b0*/  ISETP.NE.AND P1, PT, R4, 0x3, PT ;  /* 0x000000030400780c */ /* 0x000fe20003f25270 */
[----:B0-----:R-:W-:-:S12]  /*d2c0*/  @!P0 BRA `(.L_x_11296) ;  /* 0x00000024000c8947 */ /* 0x001fd80003800000 */
.L_x_11357:
[----:B------:R-:W-:Y:S05]  /*d2d0*/  BSYNC B0 ;  /* 0x0000000000007941 */ /* 0x000fea0003800000 */
.L_x_11295:
[----:B------:R-:W-:Y:S05]  /*d2e0*/  @!P1 BRA `(.L_x_11297) ;  /* 0x0000000000049947 */ /* 0x000fea0003800000 */
[----:B------:R-:W-:Y:S01]  /*d2f0*/  BPT.TRAP 0x1 ;  /* 0x000000040000795c */ /* 0x000fe20000300000 */
.L_x_11297:
[----:B0-----:R-:W-:Y:S01]  /*d300*/  SHF.L.U32 R2, R7, 0x1f, RZ ;  /* 0x0000001f07027819 */ /* 0x001fe200000006ff */
[----:B------:R-:W-:-:S03]  /*d310*/  IMAD R10, R6, 0x2800, RZ ;  /* 0x00002800060a7824 */ /* 0x000fc600078e02ff */
[----:B------:R-:W0:Y:S02]  /*d320*/  SYNCS.PHASECHK.TRANS64.TRYWAIT P0, [R3+URZ+0x13260], R2 ;  /* 0x01326002030075a7 */ /* 0x000e24000800017f */
[----:B0-----:R-:W-:Y:S05]  /*d330*/  @!P0 BRA `(.L_x_11298) ;  /* 0x0000002400048947 */ /* 0x001fea0003800000 */
.L_x_11358:
[----:B------:R-:W-:Y:S01]  /*d340*/  LOP3.LUT R5, R10, R29, RZ, 0xfc, !PT ;  /* 0x0000001d0a057212 */ /* 0x000fe200078efcff */
[----:B------:R-:W-:Y:S05]  /*d350*/  WARPSYNC.ALL ;  /* 0x0000000000007948 */ /* 0x000fea0003800000 */
[----:B0-----:R-:W-:-:S05]  /*d360*/  IMAD.IADD R2, R16, 0x1, R5 ;  /* 0x0000000110027824 */ /* 0x001fca00078e0205 */
[----:B------:R-:W0:Y:S02]  /*d370*/  LDSM.16.MT88.4 R4, [R2+0x6000] ;  /* 0x006000000204783b */ /* 0x000e240000004200 */
[C-C-:B0-----:R-:W-:Y:S02]  /*d380*/  PRMT R8, R4.reuse, 0x6420, R5.reuse ;  /* 0x0000642004087816 */ /* 0x141fe40000000005 */
[----:B------:R-:W-:Y:S02]  /*d390*/  PRMT R9, R4, 0x7531, R5 ;  /* 0x0000753104097816 */ /* 0x000fe40000000005 */
[----:B------:R-:W-:Y:S02]  /*d3a0*/  LOP3.LUT R5, R10, R28, RZ, 0xfc, !PT ;  /* 0x0000001c0a057212 */ /* 0x000fe400078efcff */
[C-C-:B------:R-:W-:Y:S02]  /*d3b0*/  PRMT R10, R6.reuse, 0x6420, R7.reuse ;  /* 0x00006420060a7816 */ /* 0x140fe40000000007 */
[----:B------:R-:W-:Y:S01]  /*d3c0*/  PRMT R11, R6, 0x7531, R7 ;  /* 0x00007531060b7816 */ /* 0x000fe20000000007 */
[----:B------:R-:W-:-:S05]  /*d3d0*/  IMAD.IADD R12, R16, 0x1, R5 ;  /* 0x00000001100c7824 */ /* 0x000fca00078e0205 */
[----:B------:R-:W-:Y:S04]  /*d3e0*/  STSM.16.M88.4 [R12+0x1000], R8 ;  /* 0x001000080c007844 */ /* 0x000fe80000000200 */
[----:B------:R-:W0:Y:S02]  /*d3f0*/  LDSM.16.MT88.4 R4, [R2+0x6800] ;  /* 0x006800000204783b */ /* 0x000e240000004200 */
        /* <DEDUP_REMOVED lines=31> */
.L_x_11299:
[----:B------:R-:W2:Y:S01]  /*d5f0*/  S2R R2, SR_TID.X ;  /* 0x0000000000027919 */ /* 0x000ea20000002100 */
[----:B-1----:R1:W-:Y:S01]  /*d600*/  SYNCS.ARRIVE.TRANS64.A1T0 RZ, [R3+URZ+0x13250], RZ ;  /* 0x013250ff03ff79a7 */ /* 0x0023e2000810003f */
[----:B------:R-:W-:Y:S02]  /*d610*/  IMAD.MOV.U32 R7, RZ, RZ, R19 ;  /* 0x000000ffff077224 */ /* 0x000fe400078e0013 */
[----:B------:R-:W-:Y:S01]  /*d620*/  IMAD.MOV.U32 R6, RZ, RZ, R18 ;  /* 0x000000ffff067224 */ /* 0x000fe200078e0012 */
[----:B--2---:R-:W-:Y:S01]  /*d630*/  LOP3.LUT R2, R2, 0x7f, RZ, 0xc0, !PT ;  /* 0x0000007f02027812 */ /* 0x004fe200078ec0ff */
[----:B------:R-:W-:Y:S03]  /*d640*/  BAR.SYNC.DEFER_BLOCKING 0x2, 0x80 ;  /* 0x0082000000007b1d */ /* 0x000fe60000010000 */
[----:B------:R-:W-:-:S13]  /*d650*/  ISETP.NE.AND P0, PT, R2, RZ, PT ;  /* 0x000000ff0200720c */ /* 0x000fda0003f05270 */
[----:B------:R-:W-:-:S05]  /*d660*/  @!P0 VIADD R2, R3, 0x13280 ;  /* 0x0001328003028836 */ /* 0x000fca0000000000 */
[----:B------:R-:W-:-:S04]  /*d670*/  @!P0 PRMT R2, RZ, 0x654, R2 ;  /* 0x00000654ff028816 */ /* 0x000fc80000000002 */
[----:B------:R1:W-:Y:S01]  /*d680*/  @!P0 SYNCS.ARRIVE.TRANS64.RED.A1T0 RZ, [R2+URZ], RZ ;  /* 0x000000ff02ff89a7 */ /* 0x0003e2000810043f */
[C---:B------:R-:W-:Y:S01]  /*d690*/  ISETP.GT.AND P0, PT, R0.reuse, R26, PT ;  /* 0x0000001a0000720c */ /* 0x040fe20003f04270 */
[----:B------:R-:W-:-:S12]  /*d6a0*/  VIADD R0, R0, 0xffffffff ;  /* 0xffffffff00007836 */ /* 0x000fd80000000000 */
[----:B-1----:R-:W-:Y:S05]  /*d6b0*/  @P0 BRA `(.L_x_11300) ;  /* 0xfffffff400240947 */ /* 0x002fea000383ffff */
.L_x_11280:
[----:B------:R-:W1:Y:S01]  /*d6c0*/  S2R R2, SR_TID.X ;  /* 0x0000000000027919 */ /* 0x000e620000002100 */
[----:B------:R-:W-:Y:S01]  /*d6d0*/  BSSY B0, `(.L_x_11301) ;  /* 0x0000010000007945 */ /* 0x000fe20003800000 */
[----:B-1----:R-:W-:-:S04]  /*d6e0*/  LOP3.LUT R2, R2, 0x7f, RZ, 0xc0, !PT ;  /* 0x0000007f02027812 */ /* 0x002fc800078ec0ff */
[----:B------:R-:W-:-:S13]  /*d6f0*/  ISETP.NE.AND P0, PT, R2, RZ, PT ;  /* 0x000000ff0200720c */ /* 0x000fda0003f05270 */
[----:B------:R-:W-:Y:S05]  /*d700*/  @P0 BRA `(.L_x_11302) ;  /* 0x0000000000300947 */ /* 0x000fea0003800000 */
[----:B------:R-:W1:Y:S01]  /*d710*/  S2R R5, SR_LANEID ;  /* 0x0000000000057919 */ /* 0x000e620000000000 */
[----:B------:R-:W-:Y:S01]  /*d720*/  VOTEU.ANY UR4, UPT, PT ;  /* 0x0000000000047886 */ /* 0x000fe200038e0100 */
[----:B0-----:R-:W0:Y:S01]  /*d730*/  LDC.64 R2, c[0x0][0xc60] ;  /* 0x00031800ff027b82 */ /* 0x001e220000000a00 */
[----:B------:R-:W1:Y:S02]  /*d740*/  FLO.U32 R0, UR4 ;  /* 0x0000000400007d00 */ /* 0x000e6400080e0000 */
[----:B-1----:R-:W-:-:S06]  /*d750*/  ISETP.EQ.U32.AND P1, PT, R0, R5, PT ;  /* 0x000000050000720c */ /* 0x002fcc0003f22070 */
[----:B------:R-:W0:Y:S07]  /*d760*/  POPC R5, UR4 ;  /* 0x0000000400057d09 */ /* 0x000e2e0008000000 */
[----:B0-----:R-:W2:Y:S01]  /*d770*/  @P1 ATOMG.E.ADD.STRONG.GPU PT, R3, desc[UR54][R2.64], R5 ;  /* 0x00000005020319a8 */ /* 0x001ea200081ee1f6 */
[----:B------:R-:W0:Y:S02]  /*d780*/  S2R R4, SR_LTMASK ;  /* 0x0000000000047919 */ /* 0x000e240000003900 */
[----:B0-----:R-:W-:-:S04]  /*d790*/  LOP3.LUT R4, R4, UR4, RZ, 0xc0, !PT ;  /* 0x0000000404047c12 */ /* 0x001fc8000f8ec0ff */
[----:B------:R-:W0:Y:S01]  /*d7a0*/  POPC R7, R4 ;  /* 0x0000000400077309 */ /* 0x000e220000000000 */
[----:B--2---:R-:W0:Y:S02]  /*d7b0*/  SHFL.IDX PT, R0, R3, R0, 0x1f ;  /* 0x00001f0003007589 */ /* 0x004e2400000e0000 */
[----:B0-----:R-:W-:-:S07]  /*d7c0*/  IADD3 R24, R0, UR41, R7 ;  /* 0x0000002900187c10 */ /* 0x001fce000fffe007 */
.L_x_11302:
[----:B------:R-:W-:Y:S05]  /*d7d0*/  BSYNC B0 ;  /* 0x0000000000007941 */ /* 0x000fea0003800000 */
.L_x_11301:
[----:B------:R-:W-:-:S06]  /*d7e0*/  UISETP.NE.AND UP0, UPT, UR38, 0x3, UPT ;  /* 0x000000032600788c */ /* 0x000fcc000bf05270 */
[----:B------:R-:W-:-:S13]  /*d7f0*/  PLOP3.LUT P1, PT, PT, PT, UP0, 0x80, 0x0 ;  /* 0x000000000000781c */ /* 0x000fda0003f2f008 */
[----:B------:R-:W-:Y:S05]  /*d800*/  @!P1 BRA `(.L_x_11303) ;  /* 0x0000000000049947 */ /* 0x000fea0003800000 */
[----:B------:R-:W-:Y:S01]  /*d810*/  BPT.TRAP 0x1 ;  /* 0x000000040000795c */ /* 0x000fe20000300000 */
.L_x_11303:
[----:B0-----:R-:W-:Y:S01]  /*d820*/  LOP3.LUT R3, R19, 0x1, RZ, 0x3c, !PT ;  /* 0x0000000113037812 */ /* 0x001fe200078e3cff */
[----:B------:R-:W-:Y:S01]  /*d830*/  IMAD R2, R18, 0x8, R16 ;  /* 0x0000000812027824 */ /* 0x000fe200078e0210 */
[----:B------:R-:W-:Y:S01]  /*d840*/  BSSY B0, `(.L_x_11304) ;  /* 0x0000006000007945 */ /* 0x000fe20003800000 */
[----:B------:R-:W-:Y:S01]  /*d850*/  IMAD.U32 R0, RZ, RZ, UR42 ;  /* 0x0000002aff007e24 */ /* 0x000fe2000f8e00ff */
[----:B------:R-:W-:-:S04]  /*d860*/  SHF.L.U32 R3, R3, 0x1f, RZ ;  /* 0x0000001f03037819 */ /* 0x000fc800000006ff */
[----:B------:R-:W0:Y:S01]  /*d870*/  SYNCS.PHASECHK.TRANS64.TRYWAIT P1, [R2+URZ+0x13270], R3 ;  /* 0x01327003020075a7 */ /* 0x000e22000802017f */
[----:B------:R-:W-:Y:S01]  /*d880*/  ISETP.NE.AND P2, PT, R0, 0x3, PT ;  /* 0x000000030000780c */ /* 0x000fe20003f45270 */
[----:B0-----:R-:W-:-:S12]  /*d890*/  @!P1 BRA `(.L_x_11305) ;  /* 0x0000001c00c09947 */ /* 0x001fd80003800000 */
.L_x_11359:
[----:B------:R-:W-:Y:S05]  /*d8a0*/  BSYNC B0 ;  /* 0x0000000000007941 */ /* 0x000fea0003800000 */
.L_x_11304:
[----:B------:R-:W-:Y:S05]  /*d8b0*/  @!P2 BRA `(.L_x_11306) ;  /* 0x000000000004a947 */ /* 0x000fea0003800000 */
[----:B------:R-:W-:Y:S01]  /*d8c0*/  BPT.TRAP 0x1 ;  /* 0x000000040000795c */ /* 0x000fe20000300000 */
.L_x_11306:
[----:B------:R-:W-:Y:S01]  /*d8d0*/  SHF.L.U32 R5, R19, 0x1f, RZ ;  /* 0x0000001f13057819 */ /* 0x000fe200000006ff */
[----:B0-----:R-:W-:-:S03]  /*d8e0*/  IMAD R3, R18, 0x2800, RZ ;  /* 0x0000280012037824 */ /* 0x001fc600078e02ff */
[----:B------:R-:W0:Y:S02]  /*d8f0*/  SYNCS.PHASECHK.TRANS64.TRYWAIT P1, [R2+URZ+0x13260], R5 ;  /* 0x01326005020075a7 */ /* 0x000e24000802017f */
[----:B0-----:R-:W-:Y:S05]  /*d900*/  @!P1 BRA `(.L_x_11307) ;  /* 0x0000001c00b89947 */ /* 0x001fea0003800000 */
.L_x_11360:
[C---:B0-----:R-:W-:Y:S01]  /*d910*/  LOP3.LUT R5, R3.reuse, R29, RZ, 0xfc, !PT ;  /* 0x0000001d03057212 */ /* 0x041fe200078efcff */
[----:B------:R-:W-:Y:S05]  /*d920*/  WARPSYNC.ALL ;  /* 0x0000000000007948 */ /* 0x000fea0003800000 */
[----:B------:R-:W-:Y:S01]  /*d930*/  IMAD.IADD R0, R16, 0x1, R5 ;  /* 0x0000000110007824 */ /* 0x000fe200078e0205 */
[----:B------:R-:W-:-:S04]  /*d940*/  LOP3.LUT R3, R3, R28, RZ, 0xfc, !PT ;  /* 0x0000001c03037212 */ /* 0x000fc800078efcff */
[----:B------:R-:W0:Y:S01]  /*d950*/  LDSM.16.MT88.4 R4, [R0+0x6000] ;  /* 0x006000000004783b */ /* 0x000e220000004200 */
        /* <DEDUP_REMOVED lines=38> */
.L_x_11308:
[----:B-1----:R-:W-:Y:S01]  /*dbc0*/  SYNCS.ARRIVE.TRANS64.A1T0 RZ, [R2+URZ+0x13250], RZ ;  /* 0x013250ff02ff79a7 */ /* 0x002fe2000810003f */
[----:B------:R-:W-:Y:S02]  /*dbd0*/  @!P0 VIADD R0, R2, 0x13280 ;  /* 0x0001328002008836 */ /* 0x000fe40000000000 */
[----:B------:R-:W-:-:S03]  /*dbe0*/  VIADD R18, R18, 0x1 ;  /* 0x0000000112127836 */ /* 0x000fc60000000000 */
[----:B------:R-:W-:Y:S01]  /*dbf0*/  @!P0 PRMT R0, RZ, 0x654, R0 ;  /* 0x00000654ff008816 */ /* 0x000fe20000000000 */
[----:B------:R-:W-:Y:S06]  /*dc00*/  BAR.SYNC.DEFER_BLOCKING 0x2, 0x80 ;  /* 0x0082000000007b1d */ /* 0x000fec0000010000 */
[----:B------:R1:W-:Y:S01]  /*dc10*/  @!P0 SYNCS.ARRIVE.TRANS64.RED.A1T0 RZ, [R0+URZ], RZ ;  /* 0x000000ff00ff89a7 */ /* 0x0003e2000810043f */
[----:B------:R-:W-:-:S04]  /*dc20*/  ISETP.NE.AND P0, PT, R18, 0x2, PT ;  /* 0x000000021200780c */ /* 0x000fc80003f05270 */
[----:B------:R-:W-:Y:S02]  /*dc30*/  SEL R18, R18, RZ, P0 ;  /* 0x000000ff12127207 */ /* 0x000fe40000000000 */
[----:B-1----:R-:W-:-:S04]  /*dc40*/  SEL R0, RZ, 0x1, P0 ;  /* 0x00000001ff007807 */ /* 0x002fc80000000000 */
[----:B------:R-:W-:-:S07]  /*dc50*/  LOP3.LUT R19, R19, R0, RZ, 0x3c, !PT ;  /* 0x0000000013137212 */ /* 0x000fce00078e3cff */
.L_x_11257:
[----:B------:R-:W-:Y:S05]  /*dc60*/  BSYNC B7 ;  /* 0x0000000000077941 */ /* 0x000fea0003800000 */
.L_x_11255:
[----:B------:R-:W-:-:S13]  /*dc70*/  LOP3.LUT P0, RZ, R23, 0x2, RZ, 0xc0, !PT ;  /* 0x0000000217ff7812 */ /* 0x000fda000780c0ff */
[----:B------:R-:W-:Y:S05]  /*dc80*/  @!P0 BRA `(.L_x_11309) ;  /* 0x0000000000248947 */ /* 0x000fea0003800000 */
[----:B------:R-:W1:Y:S08]  /*dc90*/  S2UR UR5, SR_CgaCtaId ;  /* 0x00000000000579c3 */ /* 0x000e700000008800 */
[----:B------:R-:W-:Y:S06]  /*dca0*/  BAR.SYNC.DEFER_BLOCKING 0x5, 0x200 ;  /* 0x0148000000007b1d */ /* 0x000fec0000010000 */
[----:B------:R-:W-:-:S02]  /*dcb0*/  UMOV UR4, 0x400 ;  /* 0x0000040000047882 */ /* 0x000fc40000000000 */
[----:B-1----:R-:W-:-:S06]  /*dcc0*/  ULEA UR4, UR5, UR4, 0x18 ;  /* 0x0000000405047291 */ /* 0x002fcc000f8ec03f */
[----:B------:R-:W-:-:S05]  /*dcd0*/  IMAD.U32 R16, RZ, RZ, UR4 ;  /* 0x00000004ff107e24 */ /* 0x000fca000f8e00ff */
[----:B------:R-:W1:Y:S02]  /*dce0*/  LDS.128 R24, [R16+0x132d0] ;  /* 0x0132d00010187984 */ /* 0x000e640000000c00 */
[----:B-1----:R-:W-:Y:S01]  /*dcf0*/  R2UR UR43, R27 ;  /* 0x000000001b2b72ca */ /* 0x002fe200000e0000 */
[----:B------:R-:W-:Y:S06]  /*dd00*/  BAR.ARV 0x4, 0x200 ;  /* 0x0108000000007b1d */ /* 0x000fec0000002000 */
[----:B------:R-:W-:Y:S08]  /*dd10*/  BRA `(.L_x_11310) ;  /* 0x0000000800a87947 */ /* 0x000ff00003800000 */
.L_x_11309:
[----:B------:R-:W0:Y:S01]  /*dd20*/  S2R R0, SR_TID.X ;  /* 0x0000000000007919 */ /* 0x000e220000002100 */
[----:B------:R-:W-:Y:S01]  /*dd30*/  ULDC UR4, c[0x0][0xc3c] ;  /* 0x00030f0000047ab9 */ /* 0x000fe20000000800 */
[----:B0-----:R-:W-:Y:S01]  /*dd40*/  LOP3.LUT R10, R0, 0x1f, RZ, 0xc0, !PT ;  /* 0x0000001f000a7812 */ /* 0x001fe200078ec0ff */
[----:B------:R-:W-:-:S03]  /*dd50*/  IMAD.MOV.U32 R0, RZ, RZ, RZ ;  /* 0x000000ffff007224 */ /* 0x000fc600078e00ff */
[C---:B------:R-:W-:Y:S01]  /*dd60*/  ISETP.NE.AND P0, PT, R10.reuse, 0x1f, PT ;  /* 0x0000001f0a00780c */ /* 0x040fe20003f05270 */
[----:B------:R-:W-:-:S05]  /*dd70*/  VIADD R7, R10, UR43 ;  /* 0x0000002b0a077c36 */ /* 0x000fca0008000000 */
[----:B------:R-:W-:Y:S01]  /*dd80*/  ISETP.GE.OR P1, PT, R7, UR4, !P0 ;  /* 0x0000000407007c0c */ /* 0x000fe2000c726670 */
[----:B------:R-:W-:-:S12]  /*dd90*/  ULDC UR4, c[0x0][0xc3c] ;  /* 0x00030f0000047ab9 */ /* 0x000fd80000000800 */
[----:B------:R-:W0:Y:S08]  /*dda0*/  @!P1 LDC.64 R2, c[0x0][0xc80] ;  /* 0x00032000ff029b82 */ /* 0x000e300000000a00 */
[----:B------:R-:W1:Y:S01]  /*ddb0*/  @!P1 LDC.64 R4, c[0x0][0xc78] ;  /* 0x00031e00ff049b82 */ /* 0x000e620000000a00 */
[----:B0-----:R-:W-:-:S05]  /*ddc0*/  @!P1 IMAD.WIDE R2, R7, 0x4, R2 ;  /* 0x0000000407029825 */ /* 0x001fca00078e0202 */
        /* <DEDUP_REMOVED lines=16> */
[----:B------:R-:W-:Y:S04]  /*ded0*/  SHFL.IDX PT, R7, R24, RZ, 0x1f ;  /* 0x00001fff18077589 */ /* 0x000fe800000e0000 */
[----:B------:R-:W0:Y:S02]  /*dee0*/  SHFL.UP PT, R8, R6, 0x4, RZ ;  /* 0x0480000006087989 */ /* 0x000e2400000e00ff */
[----:B0-----:R-:W-:Y:S02]  /*def0*/  SEL R3, R8, RZ, P3 ;  /* 0x000000ff08037207 */ /* 0x001fe40001800000 */
[----:B------:R-:W-:Y:S03]  /*df00*/  SHFL.IDX PT, R8, R24, 0x1, 0x1f ;  /* 0x00201f0018087f89 */ /* 0x000fe600000e0000 */
        /* <DEDUP_REMOVED lines=8> */
[----:B------:R-:W0:Y:S02]  /*df90*/  SHFL.IDX PT, R6, R2, 0x1f, 0x1f ;  /* 0x03e01f0002067f89 */ /* 0x000e2400000e0000 */
[----:B0-----:R-:W-:Y:S02]  /*dfa0*/  IMAD R11, R6, R3, RZ ;  /* 0x00000003060b7224 */ /* 0x001fe400078e02ff */
[----:B------:R-:W-:Y:S02]  /*dfb0*/  IMAD.MOV.U32 R6, RZ, RZ, RZ ;  /* 0x000000ffff067224 */ /* 0x000fe400078e00ff */
[----:B------:R-:W-:-:S05]  /*dfc0*/  IMAD.IADD R8, R8, 0x1, R11 ;  /* 0x0000000108087824 */ /* 0x000fca00078e020b */
[----:B------:R-:W-:-:S13]  /*dfd0*/  ISETP.GT.AND P6, PT, R8, R7, PT ;  /* 0x000000070800720c */ /* 0x000fda0003fc4270 */
[----:B------:R-:W-:Y:S05]  /*dfe0*/  @P6 BRA `(.L_x_11311) ;  /* 0x0000000000986947 */ /* 0x000fea0003800000 */
.L_x_11313:
        /* <DEDUP_REMOVED lines=38> */
.L_x_11311:
        /* <DEDUP_REMOVED lines=17> */
[----:B------:R-:W-:-:S05]  /*e360*/  IMAD.U32 R11, RZ, RZ, UR5 ;  /* 0x00000005ff0b7e24 */ /* 0x000fca000f8e00ff */
[----:B------:R1:W2:Y:S02]  /*e370*/  SHFL.IDX PT, R6, R2, R11, 0x1f ;  /* 0x00001f0b02067589 */ /* 0x0002a400000e0000 */
.L_x_11314:
[----:B--2---:R-:W-:Y:S01]  /*e380*/  IMAD R24, R6, R3, R8 ;  /* 0x0000000306187224 */ /* 0x004fe200078e0208 */
[----:B------:R-:W-:Y:S01]  /*e390*/  IABS R6, R5 ;  /* 0x0000000500067213 */ /* 0x000fe20000000000 */
[--C-:B0-----:R-:W-:Y:S01]  /*e3a0*/  IMAD.MOV R3, RZ, RZ, -R9.reuse ;  /* 0x000000ffff037224 */ /* 0x101fe200078e0a09 */
[----:B------:R-:W-:Y:S01]  /*e3b0*/  UIADD3 UR43, UR4, UR43, URZ ;  /* 0x0000002b042b7290 */ /* 0x000fe2000fffe03f */
[----:B-1----:R-:W-:Y:S01]  /*e3c0*/  IMAD.MOV.U32 R2, RZ, RZ, RZ ;  /* 0x000000ffff027224 */ /* 0x002fe200078e00ff */
[----:B------:R-:W0:Y:S01]  /*e3d0*/  I2F.RP R8, R6 ;  /* 0x0000000600087306 */ /* 0x000e220000209400 */
[----:B------:R-:W-:Y:S02]  /*e3e0*/  IMAD R10, R3, R4, RZ ;  /* 0x00000004030a7224 */ /* 0x000fe400078e02ff */
[----:B------:R-:W-:Y:S02]  /*e3f0*/  IMAD.MOV.U32 R3, RZ, RZ, R9 ;  /* 0x000000ffff037224 */ /* 0x000fe400078e0009 */
[----:B------:R-:W-:-:S02]  /*e400*/  IMAD.IADD R25, R7, 0x1, -R24 ;  /* 0x0000000107197824 */ /* 0x000fc400078e0a18 */
[----:B------:R-:W-:Y:S01]  /*e410*/  IMAD.HI.U32 R9, R9, R10, R2 ;  /* 0x0000000a09097227 */ /* 0x000fe200078e0002 */
[----:B------:R-:W-:Y:S02]  /*e420*/  IABS R3, R0 ;  /* 0x0000000000037213 */ /* 0x000fe40000000000 */
[----:B------:R-:W-:-:S03]  /*e430*/  IABS R2, R25 ;  /* 0x0000001900027213 */ /* 0x000fc60000000000 */
[----:B------:R-:W-:Y:S01]  /*e440*/  IMAD.MOV R3, RZ, RZ, -R3 ;  /* 0x000000ffff037224 */ /* 0x000fe200078e0a03 */
[----:B0-----:R-:W0:Y:S01]  /*e450*/  MUFU.RCP R8, R8 ;  /* 0x0000000800087308 */ /* 0x001e220000001000 */
        /* <DEDUP_REMOVED lines=40> */
.L_x_11312:
[----:B------:R-:W-:Y:S01]  /*e6e0*/  IMAD.MOV.U32 R24, RZ, RZ, R7 ;  /* 0x000000ffff187224 */ /* 0x000fe200078e0007 */
[----:B------:R-:W-:Y:S01]  /*e6f0*/  ULDC UR43, c[0x0][0xc3c] ;  /* 0x00030f00002b7ab9 */ /* 0x000fe20000000800 */
[----:B------:R-:W-:Y:S02]  /*e700*/  IMAD.MOV.U32 R25, RZ, RZ, RZ ;  /* 0x000000ffff197224 */ /* 0x000fe400078e00ff */
[----:B------:R-:W-:-:S07]  /*e710*/  IMAD.MOV.U32 R26, RZ, RZ, RZ ;  /* 0x000000ffff1a7224 */ /* 0x000fce00078e00ff */
.L_x_11315:
[----:B------:R-:W0:Y:S01]  /*e720*/  S2R R0, SR_TID.X ;  /* 0x0000000000007919 */ /* 0x000e220000002100 */
[----:B------:R-:W-:Y:S01]  /*e730*/  IMAD.U32 R27, RZ, RZ, UR43 ;  /* 0x0000002bff1b7e24 */ /* 0x000fe2000f8e00ff */
        /* <DEDUP_REMOVED lines=8> */
.L_x_11310:
[----:B------:R-:W-:Y:S02]  /*e7c0*/  ULDC UR4, c[0x0][0xc3c] ;  /* 0x00030f0000047ab9 */ /* 0x000fe40000000800 */
[----:B------:R-:W-:-:S06]  /*e7d0*/  UISETP.GE.AND UP0, UPT, UR43, UR4, UPT ;  /* 0x000000042b00728c */ /* 0x000fcc000bf06270 */
[----:B------:R-:W-:-:S13]  /*e7e0*/  PLOP3.LUT P0, PT, PT, PT, UP0, 0x80, 0x0 ;  /* 0x000000000000781c */ /* 0x000fda0003f0f008 */
[----:B------:R-:W-:Y:S05]  /*e7f0*/  @!P0 BRA `(.L_x_11316) ;  /* 0xffffffc000b08947 */ /* 0x000fea000383ffff */
.L_x_11250:
[----:B0-----:R-:W2:Y:S01]  /*e800*/  LDL.LU R0, [R1+0xc] ;  /* 0x00000c0001007983 */ /* 0x001ea20000300800 */
[----:B------:R-:W-:Y:S01]  /*e810*/  BSSY B0, `(.L_x_11317) ;  /* 0x000000b000007945 */ /* 0x000fe20003800000 */
[----:B------:R-:W0:Y:S01]  /*e820*/  S2R R5, SR_CgaCtaId ;  /* 0x0000000000057919 */ /* 0x000e220000008800 */
[----:B--2---:R-:W-:-:S05]  /*e830*/  VIADD R0, R0, 0x1 ;  /* 0x0000000100007836 */ /* 0x004fca0000000000 */
        /* <DEDUP_REMOVED lines=8> */
.L_x_11361:
[----:B------:R-:W-:Y:S05]  /*e8c0*/  BSYNC B0 ;  /* 0x0000000000007941 */ /* 0x000fea0003800000 */
.L_x_11317:
[----:B------:R-:W-:-:S03]  /*e8d0*/  UMOV UR4, 0xffffffff ;  /* 0xffffffff00047882 */ /* 0x000fc60000000000 */
[----:B------:R-:W-:Y:S05]  /*e8e0*/  BRA.DIV UR4, `(.L_x_11319) ;  /* 0x0000000e04e87947 */ /* 0x000fea000b800000 */
[----:B0-----:R-:W0:Y:S02]  /*e8f0*/  S2R R0, SR_TID.X ;  /* 0x0000000000007919 */ /* 0x001e240000002100 */
[----:B0-----:R-:W-:-:S04]  /*e900*/  SHF.R.U32.HI R0, RZ, 0x5, R0 ;  /* 0x00000005ff007819 */ /* 0x001fc80000011600 */
[----:B------:R-:W-:-:S05]  /*e910*/  LOP3.LUT R0, R0, 0x3, RZ, 0xc0, !PT ;  /* 0x0000000300007812 */ /* 0x000fca00078ec0ff */
[----:B------:R0:W2:Y:S02]  /*e920*/  SHFL.IDX PT, R14, R0, RZ, 0x1f ;  /* 0x00001fff000e7589 */ /* 0x0000a400000e0000 */
.L_x_11364:
[----:B--2---:R-:W-:Y:S01]  /*e930*/  ISETP.NE.AND P0, PT, R14, RZ, PT ;  /* 0x000000ff0e00720c */ /* 0x004fe20003f05270 */
[----:B------:R-:W-:-:S12]  /*e940*/  BSSY B0, `(.L_x_11320) ;  /* 0x000002b000007945 */ /* 0x000fd80003800000 */
[----:B------:R-:W-:Y:S05]  /*e950*/  @P0 BRA `(.L_x_11321) ;  /* 0x0000000000a40947 */ /* 0x000fea0003800000 */
[----:B------:R-:W-:-:S03]  /*e960*/  UMOV UR4, 0xffffffff ;  /* 0xffffffff00047882 */ /* 0x000fc60000000000 */
[----:B------:R-:W-:Y:S05]  /*e970*/  BRA.DIV UR4, `(.L_x_11322) ;  /* 0x0000000e04f87947 */ /* 0x000fea000b800000 */
[----:B------:R-:W-:-:S13]  /*e980*/  ELECT P6, URZ, PT ;  /* 0x00000000003f782f */ /* 0x000fda00038c0000 */
.L_x_11367:
[----:B------:R-:W-:Y:S05]  /*e990*/  @!P6 BRA `(.L_x_11321) ;  /* 0x000000000094e947 */ /* 0x000fea0003800000 */
[----:B------:R-:W-:-:S06]  /*e9a0*/  ULOP3.LUT UR4, UR40, 0x2, URZ, 0xfc, !UPT ;  /* 0x0000000228047892 */ /* 0x000fcc000f8efc3f */
[----:B0-----:R-:W-:-:S05]  /*e9b0*/  IMAD.U32 R0, RZ, RZ, UR4 ;  /* 0x00000004ff007e24 */ /* 0x001fca000f8e00ff */
[----:B------:R-:W-:-:S13]  /*e9c0*/  ISETP.NE.AND P0, PT, R0, 0x3, PT ;  /* 0x000000030000780c */ /* 0x000fda0003f05270 */
[----:B------:R-:W-:Y:S05]  /*e9d0*/  @!P0 BRA `(.L_x_11323) ;  /* 0x0000000000048947 */ /* 0x000fea0003800000 */
[----:B------:R-:W-:Y:S01]  /*e9e0*/  BPT.TRAP 0x1 ;  /* 0x000000040000795c */ /* 0x000fe20000300000 */
.L_x_11323:
        /* <DEDUP_REMOVED lines=12> */
.L_x_11368:
[----:B------:R-:W2:Y:S02]  /*eab0*/  SYNCS.PHASECHK.TRANS64.TRYWAIT P1, [R3+URZ], R0 ;  /* 0x00000000030075a7 */ /* 0x000ea4000802017f */
[----:B--2---:R-:W-:Y:S05]  /*eac0*/  @!P1 BRA `(.L_x_11325) ;  /* 0x0000000c00d89947 */ /* 0x004fea0003800000 */
.L_x_11369:
[----:B------:R-:W-:Y:S05]  /*ead0*/  @!P0 BRA `(.L_x_11326) ;  /* 0x0000000000048947 */ /* 0x000fea0003800000 */
[----:B------:R-:W-:Y:S01]  /*eae0*/  BPT.TRAP 0x1 ;  /* 0x000000040000795c */ /* 0x000fe20000300000 */
.L_x_11326:
[----:B--2---:R-:W-:-:S04]  /*eaf0*/  IMAD R3, R18, 0x8, R7 ;  /* 0x0000000812037824 */ /* 0x004fc800078e0207 */
[----:B------:R-:W2:Y:S02]  /*eb00*/  SYNCS.PHASECHK.TRANS64.TRYWAIT P1, [R3+URZ+0x13260], R4 ;  /* 0x01326004030075a7 */ /* 0x000ea4000802017f */
[----:B--2---:R-:W-:Y:S05]  /*eb10*/  @!P1 BRA `(.L_x_11327) ;  /* 0x0000000c00d89947 */ /* 0x004fea0003800000 */
.L_x_11370:
[----:B------:R-:W-:Y:S05]  /*eb20*/  @!P0 BRA `(.L_x_11328) ;  /* 0x0000000000048947 */ /* 0x000fea0003800000 */
[----:B------:R-:W-:Y:S01]  /*eb30*/  BPT.TRAP 0x1 ;  /* 0x000000040000795c */ /* 0x000fe20000300000 */
.L_x_11328:
[----:B0-----:R-:W-:-:S04]  /*eb40*/  IMAD R5, R6, 0x8, R7 ;  /* 0x0000000806057824 */ /* 0x001fc800078e0207 */
[----:B------:R-:W0:Y:S02]  /*eb50*/  SYNCS.PHASECHK.TRANS64.TRYWAIT P1, [R5+URZ+0x13260], R0 ;  /* 0x01326000050075a7 */ /* 0x000e24000802017f */
[----:B0-----:R-:W-:Y:S05]  /*eb60*/  @!P1 BRA `(.L_x_11329) ;  /* 0x0000000c00d89947 */ /* 0x001fea0003800000 */
.L_x_11371:
[----:B------:R-:W-:Y:S05]  /*eb70*/  @!P0 BRA `(.L_x_11330) ;  /* 0x0000000000048947 */ /* 0x000fea0003800000 */
[----:B------:R-:W-:Y:S01]  /*eb80*/  BPT.TRAP 0x1 ;  /* 0x000000040000795c */ /* 0x000fe20000300000 */
.L_x_11330:
[----:B------:R-:W3:Y:S02]  /*eb90*/  SYNCS.PHASECHK.TRANS64.TRYWAIT P0, [R3+URZ+0x13280], R4 ;  /* 0x01328004030075a7 */ /* 0x000ee4000800017f */
[----:B---3--:R-:W-:Y:S05]  /*eba0*/  @!P0 BRA `(.L_x_11331) ;  /* 0x0000000c00dc8947 */ /* 0x008fea0003800000 */
.L_x_11332:
[----:B----4-:R4:W0:Y:S02]  /*ebb0*/  SYNCS.PHASECHK.TRANS64.TRYWAIT P0, [R5+URZ+0x13280], R0 ;  /* 0x01328000050075a7 */ /* 0x010824000800017f */
[----:B0-----:R-:W-:Y:S05]  /*ebc0*/  @!P0 NANOSLEEP.SYNCS 0x989680 ;  /* 0x009896800000895d */ /* 0x001fea0003900000 */
[----:B------:R-:W0:Y:S02]  /*ebd0*/  @!P0 SYNCS.PHASECHK.TRANS64 P0, [R5+URZ+0x13280], R0 ;  /* 0x01328000050085a7 */ /* 0x000e24000800007f */
[----:B0-----:R-:W-:Y:S05]  /*ebe0*/  @!P0 BRA `(.L_x_11332) ;  /* 0xfffffffc00f08947 */ /* 0x001fea000383ffff */
.L_x_11321:
[----:B------:R-:W-:Y:S05]  /*ebf0*/  BSYNC B0 ;  /* 0x0000000000007941 */ /* 0x000fea0003800000 */
.L_x_11320:
[----:B------:R-:W-:Y:S05]  /*ec00*/  EXIT ;  /* 0x000000000000794d */ /* 0x000fea0003800000 */
.L_x_11211:
[----:B0-----:R0:W1:Y:S02]  /*ec10*/  SYNCS.PHASECHK.TRANS64.TRYWAIT P1, [R0+URZ+0x13200], R3 ;  /* 0x01320003000075a7 */ /* 0x001064000802017f */
[----:B-1----:R-:W-:Y:S05]  /*ec20*/  @!P1 NANOSLEEP.SYNCS 0x989680 ;  /* 0x009896800000995d */ /* 0x002fea0003900000 */
[----:B------:R-:W1:Y:S02]  /*ec30*/  @!P1 SYNCS.PHASECHK.TRANS64 P1, [R0+URZ+0x13200], R3 ;  /* 0x01320003000095a7 */ /* 0x000e64000802007f */
[----:B-1----:R-:W-:Y:S05]  /*ec40*/  @!P1 BRA `(.L_x_11211) ;  /* 0xfffffffc00f09947 */ /* 0x002fea000383ffff */
[----:B------:R-:W-:Y:S05]  /*ec50*/  BRA `(.L_x_11333) ;  /* 0xffffff3000047947 */ /* 0x000fea000383ffff */
.L_x_11215:
[----:B0-----:R0:W2:Y:S02]  /*ec60*/  SYNCS.PHASECHK.TRANS64.TRYWAIT P2, [R7+URZ+0x13230], R6 ;  /* 0x01323006070075a7 */ /* 0x0010a4000804017f */
[----:B--2---:R-:W-:Y:S05]  /*ec70*/  @!P2 NANOSLEEP.SYNCS 0x989680 ;  /* 0x009896800000a95d */ /* 0x004fea0003900000 */
[----:B------:R-:W2:Y:S02]  /*ec80*/  @!P2 SYNCS.PHASECHK.TRANS64 P2, [R7+URZ+0x13230], R6 ;  /* 0x013230060700a5a7 */ /* 0x000ea4000804007f */
[----:B--2---:R-:W-:Y:S05]  /*ec90*/  @!P2 BRA `(.L_x_11215) ;  /* 0xfffffffc00f0a947 */ /* 0x004fea000383ffff */
[----:B------:R-:W-:Y:S05]  /*eca0*/  BRA `(.L_x_11214) ;  /* 0xffffff3000347947 */ /* 0x000fea000383ffff */
.L_x_11220:
[----:B-1----:R1:W2:Y:S02]  /*ecb0*/  SYNCS.PHASECHK.TRANS64.TRYWAIT P1, [R11+URZ+0x13230], R6 ;  /* 0x013230060b0075a7 */ /* 0x0022a4000802017f */
[----:B--2---:R-:W-:Y:S05]  /*ecc0*/  @!P1 NANOSLEEP.SYNCS 0x989680 ;  /* 0x009896800000995d */ /* 0x004fea0003900000 */
[----:B------:R-:W2:Y:S02]  /*ecd0*/  @!P1 SYNCS.PHASECHK.TRANS64 P1, [R11+URZ+0x13230], R6 ;  /* 0x013230060b0095a7 */ /* 0x000ea4000802007f */
[----:B--2---:R-:W-:Y:S05]  /*ece0*/  @!P1 BRA `(.L_x_11220) ;  /* 0xfffffffc00f09947 */ /* 0x004fea000383ffff */
[----:B------:R-:W-:Y:S05]  /*ecf0*/  BRA `(.L_x_11219) ;  /* 0xffffff58005c7947 */ /* 0x000fea000383ffff */
.L_x_11224:
[----:B01----:R-:W-:-:S04]  /*ed00*/  IMAD.U32 R6, RZ, RZ, UR9 ;  /* 0x00000009ff067e24 */ /* 0x003fc8000f8e00ff */
[----:B------:R0:W1:Y:S03]  /*ed10*/  SYNCS.PHASECHK.TRANS64.TRYWAIT P1, [R6+URZ+0x13250], R5 ;  /* 0x01325005060075a7 */ /* 0x000066000802017f */
[----:B-1----:R-:W-:Y:S05]  /*ed20*/  @!P1 NANOSLEEP.SYNCS 0x989680 ;  /* 0x009896800000995d */ /* 0x002fea0003900000 */
[----:B------:R-:W1:Y:S02]  /*ed30*/  @!P1 SYNCS.PHASECHK.TRANS64 P1, [R6+URZ+0x13250], R5 ;  /* 0x01325005060095a7 */ /* 0x000e64000802007f */
[----:B-1----:R-:W-:Y:S05]  /*ed40*/  @!P1 BRA `(.L_x_11224) ;  /* 0xfffffffc00ec9947 */ /* 0x002fea000383ffff */
[----:B------:R-:W-:Y:S05]  /*ed50*/  BRA `(.L_x_11223) ;  /* 0xffffff5c006c7947 */ /* 0x000fea000383ffff */
.L_x_11230:
[----:B-1----:R1:W2:Y:S02]  /*ed60*/  SYNCS.PHASECHK.TRANS64.TRYWAIT P1, [R20+URZ+0x13250], R3 ;  /* 0x01325003140075a7 */ /* 0x0022a4000802017f */
[----:B--2---:R-:W-:Y:S05]  /*ed70*/  @!P1 NANOSLEEP.SYNCS 0x989680 ;  /* 0x009896800000995d */ /* 0x004fea0003900000 */
[----:B------:R-:W2:Y:S02]  /*ed80*/  @!P1 SYNCS.PHASECHK.TRANS64 P1, [R20+URZ+0x13250], R3 ;  /* 0x01325003140095a7 */ /* 0x000ea4000802007f */
[----:B--2---:R-:W-:Y:S05]  /*ed90*/  @!P1 BRA `(.L_x_11230) ;  /* 0xfffffffc00f09947 */ /* 0x004fea000383ffff */
[----:B------:R-:W-:Y:S05]  /*eda0*/  BRA `(.L_x_11229) ;  /* 0xffffff7800b87947 */ /* 0x000fea000383ffff */
.L_x_11266:
[----:B------:R-:W-:Y:S02]  /*edb0*/  IMAD.MOV.U32 R13, RZ, RZ, R20 ;  /* 0x000000ffff0d7224 */ /* 0x000fe400078e0014 */
[----:B------:R-:W-:Y:S02]  /*edc0*/  IMAD.MOV.U32 R12, RZ, RZ, RZ ;  /* 0x000000ffff0c7224 */ /* 0x000fe400078e00ff */
[----:B------:R-:W-:Y:S02]  /*edd0*/  IMAD.MOV.U32 R11, RZ, RZ, 0x1f ;  /* 0x0000001fff0b7424 */ /* 0x000fe400078e00ff */
[----:B------:R-:W-:-:S07]  /*ede0*/  IMAD.MOV.U32 R15, RZ, RZ, -0x1 ;  /* 0xffffffffff0f7424 */ /* 0x000fce00078e00ff */
[----:B0-----:R-:W-:Y:S05]  /*edf0*/  WARPSYNC.COLLECTIVE R15, `(.L_x_11334) ;  /* 0x000000000f087348 */ /* 0x001fea0003c00000 */
[----:B------:R1:W2:Y:S02]  /*ee00*/  SHFL.IDX P6, R14, R13, R12, R11 ;  /* 0x0000000c0d0e7389 */ /* 0x0002a400000c000b */
[----:B012---:R-:W-:Y:S01]  /*ee10*/  ENDCOLLECTIVE ;  /* 0x000000000000791b */ /* 0x007fe20003800000 */
.L_x_11334:
[----:B------:R-:W-:Y:S05]  /*ee20*/  BRA `(.L_x_11335) ;  /* 0xffffffcc00187947 */ /* 0x000fea000383ffff */
.L_x_11268:
[----:B------:R-:W-:Y:S01]  /*ee30*/  BSSY B0, `(.L_x_11336) ;  /* 0x0000006000007945 */ /* 0x000fe20003800000 */
[----:B------:R-:W-:-:S07]  /*ee40*/  IMAD.MOV.U32 R15, RZ, RZ, -0x1 ;  /* 0xffffffffff0f7424 */ /* 0x000fce00078e00ff */
[----:B01----:R-:W-:Y:S05]  /*ee50*/  WARPSYNC.COLLECTIVE R15, `(.L_x_11337) ;  /* 0x000000000f0c7348 */ /* 0x003fea0003c00000 */
[----:B------:R-:W-:Y:S02]  /*ee60*/  ELECT P6, UR62, PT ;  /* 0x00000000003e782f */ /* 0x000fe400038c0000 */
[----:B------:R-:W-:Y:S01]  /*ee70*/  MOV R14, UR62 ;  /* 0x0000003e000e7c02 */ /* 0x000fe20008000f00 */
[----:B01----:R-:W-:Y:S10]  /*ee80*/  ENDCOLLECTIVE ;  /* 0x000000000000791b */ /* 0x003ff40003800000 */
.L_x_11337:
[----:B------:R-:W-:Y:S05]  /*ee90*/  BSYNC B0 ;  /* 0x0000000000007941 */ /* 0x000fea0003800000 */
.L_x_11336:
[----:B------:R-:W-:Y:S05]  /*eea0*/  BRA `(.L_x_11338) ;  /* 0xffffffcc00207947 */ /* 0x000fea000383ffff */
.L_x_11270:
[----:B--2---:R2:W3:Y:S02]  /*eeb0*/  SYNCS.PHASECHK.TRANS64.TRYWAIT P0, [R2+URZ+0x13280], R3 ;  /* 0x01328003020075a7 */ /* 0x0044e4000800017f */
[----:B---3--:R-:W-:Y:S05]  /*eec0*/  @!P0 NANOSLEEP.SYNCS 0x989680 ;  /* 0x009896800000895d */ /* 0x008fea0003900000 */
[----:B------:R-:W3:Y:S02]  /*eed0*/  @!P0 SYNCS.PHASECHK.TRANS64 P0, [R2+URZ+0x13280], R3 ;  /* 0x01328003020085a7 */ /* 0x000ee4000800007f */
[----:B---3--:R-:W-:Y:S05]  /*eee0*/  @!P0 BRA `(.L_x_11270) ;  /* 0xfffffffc00f08947 */ /* 0x008fea000383ffff */
[----:B------:R-:W-:Y:S05]  /*eef0*/  BRA `(.L_x_11339) ;  /* 0xffffffcc007c7947 */ /* 0x000fea000383ffff */
.L_x_11272:
[----:B---3--:R3:W4:Y:S02]  /*ef00*/  SYNCS.PHASECHK.TRANS64.TRYWAIT P0, [R2+URZ+0x13240], R3 ;  /* 0x01324003020075a7 */ /* 0x008724000800017f */
[----:B----4-:R-:W-:Y:S05]  /*ef10*/  @!P0 NANOSLEEP.SYNCS 0x989680 ;  /* 0x009896800000895d */ /* 0x010fea0003900000 */
[----:B------:R-:W4:Y:S02]  /*ef20*/  @!P0 SYNCS.PHASECHK.TRANS64 P0, [R2+URZ+0x13240], R3 ;  /* 0x01324003020085a7 */ /* 0x000f24000800007f */
[----:B----4-:R-:W-:Y:S05]  /*ef30*/  @!P0 BRA `(.L_x_11272) ;  /* 0xfffffffc00f08947 */ /* 0x010fea000383ffff */
[----:B------:R-:W-:Y:S05]  /*ef40*/  BRA `(.L_x_11340) ;  /* 0xffffffcc00cc7947 */ /* 0x000fea000383ffff */
.L_x_11276:
        /* <DEDUP_REMOVED lines=9> */
.L_x_11341:
[C---:B------:R-:W-:Y:S01]  /*efe0*/  VIADD R8, R25.reuse, 0x20 ;  /* 0x0000002019087836 */ /* 0x040fe20000000000 */
[----:B------:R-:W-:Y:S01]  /*eff0*/  ISETP.GE.AND P1, PT, R25, R7, PT ;  /* 0x000000071900720c */ /* 0x000fe20003f26270 */
[----:B------:R-:W-:Y:S02]  /*f000*/  IMAD.MOV.U32 R13, RZ, RZ, R0 ;  /* 0x000000ffff0d7224 */ /* 0x000fe400078e0000 */
[----:B------:R-:W-:-:S10]  /*f010*/  IMAD.MOV.U32 R2, RZ, RZ, R14 ;  /* 0x000000ffff027224 */ /* 0x000fd400078e000e */
[----:B------:R-:W-:Y:S05]  /*f020*/  WARPSYNC.COLLECTIVE R15, `(.L_x_11342) ;  /* 0x000000000f087348 */ /* 0x000fea0003c00000 */
[----:B------:R0:W1:Y:S02]  /*f030*/  SHFL.IDX P6, R14, R13, R12, R11 ;  /* 0x0000000c0d0e7389 */ /* 0x00006400000c000b */
[----:B01----:R-:W-:Y:S01]  /*f040*/  ENDCOLLECTIVE ;  /* 0x000000000000791b */ /* 0x003fe20003800000 */
.L_x_11342:
[----:B------:R-:W-:Y:S02]  /*f050*/  IMAD.MOV.U32 R13, RZ, RZ, R5 ;  /* 0x000000ffff0d7224 */ /* 0x000fe400078e0005 */
[----:B------:R-:W-:Y:S01]  /*f060*/  IMAD.MOV.U32 R12, RZ, RZ, 0x1 ;  /* 0x00000001ff0c7424 */ /* 0x000fe200078e00ff */
[----:B------:R-:W-:-:S05]  /*f070*/  @!P1 IADD3 R14, P2, R21, R14, RZ ;  /* 0x0000000e150e9210 */ /* 0x000fca0007f5e0ff */
[----:B------:R-:W-:Y:S02]  /*f080*/  @!P1 IMAD.X R3, RZ, RZ, R2, P2 ;  /* 0x000000ffff039224 */ /* 0x000fe400010e0602 */
[----:B------:R-:W-:-:S07]  /*f090*/  @!P1 IMAD.MOV.U32 R2, RZ, RZ, R14 ;  /* 0x000000ffff029224 */ /* 0x000fce00078e000e */
[----:B------:R-:W-:Y:S05]  /*f0a0*/  WARPSYNC.COLLECTIVE R15, `(.L_x_11343) ;  /* 0x000000000f087348 */ /* 0x000fea0003c00000 */
[----:B------:R0:W1:Y:S02]  /*f0b0*/  SHFL.IDX P6, R14, R13, R12, R11 ;  /* 0x0000000c0d0e7389 */ /* 0x00006400000c000b */
[----:B01----:R-:W-:Y:S01]  /*f0c0*/  ENDCOLLECTIVE ;  /* 0x000000000000791b */ /* 0x003fe20003800000 */
.L_x_11343:
[----:B------:R-:W-:Y:S01]  /*f0d0*/  @!PT LDS RZ, [RZ] ;  /* 0x00000000fffff984 */ /* 0x000fe20000000800 */
[----:B------:R-:W-:Y:S01]  /*f0e0*/  @!PT LDS RZ, [RZ] ;  /* 0x00000000fffff984 */ /* 0x000fe20000000800 */
[----:B------:R-:W-:Y:S01]  /*f0f0*/  @!PT LDS RZ, [RZ] ;  /* 0x00000000fffff984 */ /* 0x000fe20000000800 */
[----:B------:R0:W-:Y:S01]  /*f100*/  @!P1 LDGSTS.E.BYPASS.LTC128B.128 [R20+0xb000], desc[UR54][R2.64], !P0 ;  /* 0x0b00000002149fae */ /* 0x0001e2000c101d76 */
[----:B------:R-:W-:Y:S01]  /*f110*/  ISETP.GE.AND P1, PT, R8, R7, PT ;  /* 0x000000070800720c */ /* 0x000fe20003f26270 */
[----:B------:R-:W-:Y:S02]  /*f120*/  VIADD R8, R25, 0x40 ;  /* 0x0000004019087836 */ /* 0x000fe40000000000 */
[----:B------:R-:W-:Y:S02]  /*f130*/  IMAD.MOV.U32 R13, RZ, RZ, R0 ;  /* 0x000000ffff0d7224 */ /* 0x000fe400078e0000 */
[----:B0-----:R-:W-:-:S08]  /*f140*/  IMAD.MOV.U32 R2, RZ, RZ, R14 ;  /* 0x000000ffff027224 */ /* 0x001fd000078e000e */
[----:B------:R-:W-:Y:S05]  /*f150*/  WARPSYNC.COLLECTIVE R15, `(.L_x_11344) ;  /* 0x000000000f087348 */ /* 0x000fea0003c00000 */
[----:B------:R0:W1:Y:S02]  /*f160*/  SHFL.IDX P6, R14, R13, R12, R11 ;  /* 0x0000000c0d0e7389 */ /* 0x00006400000c000b */
[----:B01----:R-:W-:Y:S01]  /*f170*/  ENDCOLLECTIVE ;  /* 0x000000000000791b */ /* 0x003fe20003800000 */
.L_x_11344:
        /* <DEDUP_REMOVED lines=8> */
.L_x_11345:
[----:B------:R-:W-:Y:S01]  /*f200*/  @!PT LDS RZ, [RZ] ;  /* 0x00000000fffff984 */ /* 0x000fe20000000800 */
[----:B------:R-:W-:Y:S01]  /*f210*/  @!PT LDS RZ, [RZ] ;  /* 0x00000000fffff984 */ /* 0x000fe20000000800 */
[----:B------:R-:W-:Y:S01]  /*f220*/  @!PT LDS RZ, [RZ] ;  /* 0x00000000fffff984 */ /* 0x000fe20000000800 */
[----:B------:R0:W-:Y:S01]  /*f230*/  @!P1 LDGSTS.E.BYPASS.LTC128B.128 [R20+0xb800], desc[UR54][R2.64], !P0 ;  /* 0x0b80000002149fae */ /* 0x0001e2000c101d76 */
[----:B------:R-:W-:Y:S01]  /*f240*/  ISETP.GE.AND P1, PT, R8, R7, PT ;  /* 0x000000070800720c */ /* 0x000fe20003f26270 */
[----:B------:R-:W-:Y:S02]  /*f250*/  IMAD.MOV.U32 R13, RZ, RZ, R0 ;  /* 0x000000ffff0d7224 */ /* 0x000fe400078e0000 */
[----:B0-----:R-:W-:-:S10]  /*f260*/  IMAD.MOV.U32 R2, RZ, RZ, R14 ;  /* 0x000000ffff027224 */ /* 0x001fd400078e000e */
[----:B------:R-:W-:Y:S05]  /*f270*/  WARPSYNC.COLLECTIVE R15, `(.L_x_11346) ;  /* 0x000000000f087348 */ /* 0x000fea0003c00000 */
[----:B------:R0:W1:Y:S02]  /*f280*/  SHFL.IDX P6, R14, R13, R12, R11 ;  /* 0x0000000c0d0e7389 */ /* 0x00006400000c000b */
[----:B01----:R-:W-:Y:S01]  /*f290*/  ENDCOLLECTIVE ;  /* 0x000000000000791b */ /* 0x003fe20003800000 */
.L_x_11346:
        /* <DEDUP_REMOVED lines=8> */
.L_x_11347:
[----:B------:R-:W-:Y:S01]  /*f320*/  @!PT LDS RZ, [RZ] ;  /* 0x00000000fffff984 */ /* 0x000fe20000000800 */
[----:B------:R-:W-:Y:S01]  /*f330*/  @!PT LDS RZ, [RZ] ;  /* 0x00000000fffff984 */ /* 0x000fe20000000800 */
[----:B------:R-:W-:Y:S01]  /*f340*/  @!PT LDS RZ, [RZ] ;  /* 0x00000000fffff984 */ /* 0x000fe20000000800 */
[----:B------:R0:W-:Y:S01]  /*f350*/  @!P1 LDGSTS.E.BYPASS.LTC128B.128 [R20+0xc000], desc[UR54][R2.64], !P0 ;  /* 0x0c00000002149fae */ /* 0x0001e2000c101d76 */
[----:B------:R-:W-:Y:S02]  /*f360*/  IMAD.MOV.U32 R13, RZ, RZ, R0 ;  /* 0x000000ffff0d7224 */ /* 0x000fe400078e0000 */
[----:B------:R-:W-:-:S05]  /*f370*/  VIADD R0, R25, 0x60 ;  /* 0x0000006019007836 */ /* 0x000fca0000000000 */
[----:B------:R-:W-:Y:S01]  /*f380*/  ISETP.GE.AND P1, PT, R0, R7, PT ;  /* 0x000000070000720c */ /* 0x000fe20003f26270 */
[----:B------:R-:W-:-:S12]  /*f390*/  IMAD.MOV.U32 R5, RZ, RZ, R14 ;  /* 0x000000ffff057224 */ /* 0x000fd800078e000e */
[----:B0-----:R-:W-:Y:S05]  /*f3a0*/  WARPSYNC.COLLECTIVE R15, `(.L_x_11348) ;  /* 0x000000000f087348 */ /* 0x001fea0003c00000 */
[----:B------:R1:W2:Y:S02]  /*f3b0*/  SHFL.IDX P6, R14, R13, R12, R11 ;  /* 0x0000000c0d0e7389 */ /* 0x0002a400000c000b */
[----:B012---:R-:W-:Y:S01]  /*f3c0*/  ENDCOLLECTIVE ;  /* 0x000000000000791b */ /* 0x007fe20003800000 */
.L_x_11348:
[----:B------:R-:W-:Y:S02]  /*f3d0*/  IMAD.MOV.U32 R13, RZ, RZ, R6 ;  /* 0x000000ffff0d7224 */ /* 0x000fe400078e0006 */
[----:B------:R-:W-:Y:S02]  /*f3e0*/  IMAD.MOV.U32 R12, RZ, RZ, RZ ;  /* 0x000000ffff0c7224 */ /* 0x000fe400078e00ff */
[----:B------:R-:W-:-:S07]  /*f3f0*/  IMAD.MOV.U32 R8, RZ, RZ, R14 ;  /* 0x000000ffff087224 */ /* 0x000fce00078e000e */
[----:B------:R-:W-:Y:S05]  /*f400*/  WARPSYNC.COLLECTIVE R15, `(.L_x_11349) ;  /* 0x000000000f087348 */ /* 0x000fea0003c00000 */
[----:B------:R0:W1:Y:S02]  /*f410*/  SHFL.IDX P6, R14, R13, R12, R11 ;  /* 0x0000000c0d0e7389 */ /* 0x00006400000c000b */
[----:B01----:R-:W-:Y:S01]  /*f420*/  ENDCOLLECTIVE ;  /* 0x000000000000791b */ /* 0x003fe20003800000 */
.L_x_11349:
        /* <DEDUP_REMOVED lines=11> */
.L_x_11350:
[----:B------:R-:W-:-:S05]  /*f4e0*/  VIADD R2, R25, 0x80 ;  /* 0x0000008019027836 */ /* 0x000fca0000000000 */
[----:B------:R-:W-:Y:S01]  /*f4f0*/  ISETP.GE.AND P2, PT, R2, R7, PT ;  /* 0x000000070200720c */ /* 0x000fe20003f46270 */
[----:B------:R-:W-:Y:S02]  /*f500*/  IMAD.MOV.U32 R13, RZ, RZ, R6 ;  /* 0x000000ffff0d7224 */ /* 0x000fe400078e0006 */
[----:B------:R-:W-:-:S10]  /*f510*/  IMAD.MOV.U32 R12, RZ, RZ, 0x1 ;  /* 0x00000001ff0c7424 */ /* 0x000fd400078e00ff */
[----:B------:R-:W-:-:S13]  /*f520*/  @!P2 IADD3 R2, P1, R21, R14, RZ ;  /* 0x0000000e1502a210 */ /* 0x000fda0007f3e0ff */
[----:B------:R-:W-:Y:S05]  /*f530*/  WARPSYNC.COLLECTIVE R15, `(.L_x_11351) ;  /* 0x000000000f087348 */ /* 0x000fea0003c00000 */
[----:B------:R0:W1:Y:S02]  /*f540*/  SHFL.IDX P6, R14, R13, R12, R11 ;  /* 0x0000000c0d0e7389 */ /* 0x00006400000c000b */
[----:B01----:R-:W-:Y:S01]  /*f550*/  ENDCOLLECTIVE ;  /* 0x000000000000791b */ /* 0x003fe20003800000 */
.L_x_11351:
        /* <DEDUP_REMOVED lines=10> */
.L_x_11352:
[----:B------:R-:W-:Y:S05]  /*f600*/  BRA `(.L_x_11353) ;  /* 0xffffffd000c47947 */ /* 0x000fea000383ffff */
.L_x_11279:
[----:B0-----:R0:W1:Y:S02]  /*f610*/  SYNCS.PHASECHK.TRANS64.TRYWAIT P0, [R16+URZ+0x13220], R3 ;  /* 0x01322003100075a7 */ /* 0x001064000800017f */
[----:B-1----:R-:W-:Y:S05]  /*f620*/  @!P0 NANOSLEEP.SYNCS 0x989680 ;  /* 0x009896800000895d */ /* 0x002fea0003900000 */
[----:B------:R-:W1:Y:S02]  /*f630*/  @!P0 SYNCS.PHASECHK.TRANS64 P0, [R16+URZ+0x13220], R3 ;  /* 0x01322003100085a7 */ /* 0x000e64000800007f */
[----:B-1----:R-:W-:Y:S05]  /*f640*/  @!P0 BRA `(.L_x_11279) ;  /* 0xfffffffc00f08947 */ /* 0x002fea000383ffff */
[----:B------:R-:W-:Y:S05]  /*f650*/  BRA `(.L_x_11354) ;  /* 0xffffffd4002c7947 */ /* 0x000fea000383ffff */
.L_x_11285:
[----:B0-----:R0:W1:Y:S02]  /*f660*/  SYNCS.PHASECHK.TRANS64.TRYWAIT P0, [R4+URZ+0x13280], R3 ;  /* 0x01328003040075a7 */ /* 0x001064000800017f */
[----:B-1----:R-:W-:Y:S05]  /*f670*/  @!P0 NANOSLEEP.SYNCS 0x989680 ;  /* 0x009896800000895d */ /* 0x002fea0003900000 */
[----:B------:R-:W1:Y:S02]  /*f680*/  @!P0 SYNCS.PHASECHK.TRANS64 P0, [R4+URZ+0x13280], R3 ;  /* 0x01328003040085a7 */ /* 0x000e64000800007f */
[----:B-1----:R-:W-:Y:S05]  /*f690*/  @!P0 BRA `(.L_x_11285) ;  /* 0xfffffffc00f08947 */ /* 0x002fea000383ffff */
[----:B------:R-:W-:Y:S05]  /*f6a0*/  BRA `(.L_x_11355) ;  /* 0xffffffd400c87947 */ /* 0x000fea000383ffff */
.L_x_11290:
[----:B-1----:R1:W2:Y:S02]  /*f6b0*/  SYNCS.PHASECHK.TRANS64.TRYWAIT P0, [R4+URZ+0x13240], R3 ;  /* 0x01324003040075a7 */ /* 0x0022a4000800017f */
[----:B--2---:R-:W-:Y:S05]  /*f6c0*/  @!P0 NANOSLEEP.SYNCS 0x989680 ;  /* 0x009896800000895d */ /* 0x004fea0003900000 */
[----:B------:R-:W2:Y:S02]  /*f6d0*/  @!P0 SYNCS.PHASECHK.TRANS64 P0, [R4+URZ+0x13240], R3 ;  /* 0x01324003040085a7 */ /* 0x000ea4000800007f */
[----:B--2---:R-:W-:Y:S05]  /*f6e0*/  @!P0 BRA `(.L_x_11290) ;  /* 0xfffffffc00f08947 */ /* 0x004fea000383ffff */
[----:B------:R-:W-:Y:S05]  /*f6f0*/  BRA `(.L_x_11356) ;  /* 0xffffffd800447947 */ /* 0x000fea000383ffff */
.L_x_11296:
[----:B0-----:R0:W1:Y:S02]  /*f700*/  SYNCS.PHASECHK.TRANS64.TRYWAIT P0, [R3+URZ+0x13270], R2 ;  /* 0x01327002030075a7 */ /* 0x001064000800017f */
[----:B-1----:R-:W-:Y:S05]  /*f710*/  @!P0 NANOSLEEP.SYNCS 0x989680 ;  /* 0x009896800000895d */ /* 0x002fea0003900000 */
[----:B------:R-:W1:Y:S02]  /*f720*/  @!P0 SYNCS.PHASECHK.TRANS64 P0, [R3+URZ+0x13270], R2 ;  /* 0x01327002030085a7 */ /* 0x000e64000800007f */
[----:B-1----:R-:W-:Y:S05]  /*f730*/  @!P0 BRA `(.L_x_11296) ;  /* 0xfffffffc00f08947 */ /* 0x002fea000383ffff */
[----:B------:R-:W-:Y:S05]  /*f740*/  BRA `(.L_x_11357) ;  /* 0xffffffd800e07947 */ /* 0x000fea000383ffff */
.L_x_11298:
[----:B0-----:R0:W1:Y:S02]  /*f750*/  SYNCS.PHASECHK.TRANS64.TRYWAIT P0, [R3+URZ+0x13260], R2 ;  /* 0x01326002030075a7 */ /* 0x001064000800017f */
[----:B-1----:R-:W-:Y:S05]  /*f760*/  @!P0 NANOSLEEP.SYNCS 0x989680 ;  /* 0x009896800000895d */ /* 0x002fea0003900000 */
[----:B------:R-:W1:Y:S02]  /*f770*/  @!P0 SYNCS.PHASECHK.TRANS64 P0, [R3+URZ+0x13260], R2 ;  /* 0x01326002030085a7 */ /* 0x000e64000800007f */
[----:B-1----:R-:W-:Y:S05]  /*f780*/  @!P0 BRA `(.L_x_11298) ;  /* 0xfffffffc00f08947 */ /* 0x002fea000383ffff */
[----:B------:R-:W-:Y:S05]  /*f790*/  BRA `(.L_x_11358) ;  /* 0xffffffd800e87947 */ /* 0x000fea000383ffff */
.L_x_11305:
[----:B0-----:R0:W1:Y:S02]  /*f7a0*/  SYNCS.PHASECHK.TRANS64.TRYWAIT P1, [R2+URZ+0x13270], R3 ;  /* 0x01327003020075a7 */ /* 0x001064000802017f */
[----:B-1----:R-:W-:Y:S05]  /*f7b0*/  @!P1 NANOSLEEP.SYNCS 0x989680 ;  /* 0x009896800000995d */ /* 0x002fea0003900000 */
[----:B------:R-:W1:Y:S02]  /*f7c0*/  @!P1 SYNCS.PHASECHK.TRANS64 P1, [R2+URZ+0x13270], R3 ;  /* 0x01327003020095a7 */ /* 0x000e64000802007f */
[----:B-1----:R-:W-:Y:S05]  /*f7d0*/  @!P1 BRA `(.L_x_11305) ;  /* 0xfffffffc00f09947 */ /* 0x002fea000383ffff */
[----:B------:R-:W-:Y:S05]  /*f7e0*/  BRA `(.L_x_11359) ;  /* 0xffffffe0002c7947 */ /* 0x000fea000383ffff */
.L_x_11307:
[----:B0-----:R0:W1:Y:S02]  /*f7f0*/  SYNCS.PHASECHK.TRANS64.TRYWAIT P1, [R2+URZ+0x13260], R5 ;  /* 0x01326005020075a7 */ /* 0x001064000802017f */
[----:B-1----:R-:W-:Y:S05]  /*f800*/  @!P1 NANOSLEEP.SYNCS 0x989680 ;  /* 0x009896800000995d */ /* 0x002fea0003900000 */
[----:B------:R-:W1:Y:S02]  /*f810*/  @!P1 SYNCS.PHASECHK.TRANS64 P1, [R2+URZ+0x13260], R5 ;  /* 0x01326005020095a7 */ /* 0x000e64000802007f */
[----:B-1----:R-:W-:Y:S05]  /*f820*/  @!P1 BRA `(.L_x_11307) ;  /* 0xfffffffc00f09947 */ /* 0x002fea000383ffff */
[----:B------:R-:W-:Y:S05]  /*f830*/  BRA `(.L_x_11360) ;  /* 0xffffffe000347947 */ /* 0x000fea000383ffff */
.L_x_11318:
[----:B0-----:R0:W2:Y:S02]  /*f840*/  SYNCS.PHASECHK.TRANS64.TRYWAIT P0, [R7+URZ+0x13220], R0 ;  /* 0x01322000070075a7 */ /* 0x0010a4000800017f */
[----:B--2---:R-:W-:Y:S05]  /*f850*/  @!P0 NANOSLEEP.SYNCS 0x989680 ;  /* 0x009896800000895d */ /* 0x004fea0003900000 */
[----:B------:R-:W2:Y:S02]  /*f860*/  @!P0 SYNCS.PHASECHK.TRANS64 P0, [R7+URZ+0x13220], R0 ;  /* 0x01322000070085a7 */ /* 0x000ea4000800007f */
[----:B--2---:R-:W-:Y:S05]  /*f870*/  @!P0 BRA `(.L_x_11318) ;  /* 0xfffffffc00f08947 */ /* 0x004fea000383ffff */
[----:B------:R-:W-:Y:S05]  /*f880*/  BRA `(.L_x_11361) ;  /* 0xfffffff0000c7947 */ /* 0x000fea000383ffff */
.L_x_11319:
        /* <DEDUP_REMOVED lines=11> */
.L_x_11363:
[----:B------:R-:W-:Y:S05]  /*f940*/  BSYNC B0 ;  /* 0x0000000000007941 */ /* 0x000fea0003800000 */
.L_x_11362:
[----:B------:R-:W-:Y:S05]  /*f950*/  BRA `(.L_x_11364) ;  /* 0xffffffec00f47947 */ /* 0x000fea000383ffff */
.L_x_11322:
[----:B------:R-:W-:Y:S01]  /*f960*/  BSSY B1, `(.L_x_11365) ;  /* 0x0000006000017945 */ /* 0x000fe20003800000 */
[----:B------:R-:W-:-:S07]  /*f970*/  IMAD.MOV.U32 R15, RZ, RZ, -0x1 ;  /* 0xffffffffff0f7424 */ /* 0x000fce00078e00ff */
[----:B01----:R-:W-:Y:S05]  /*f980*/  WARPSYNC.COLLECTIVE R15, `(.L_x_11366) ;  /* 0x000000000f0c7348 */ /* 0x003fea0003c00000 */
[----:B------:R-:W-:Y:S02]  /*f990*/  ELECT P6, UR62, PT ;  /* 0x00000000003e782f */ /* 0x000fe400038c0000 */
[----:B------:R-:W-:Y:S01]  /*f9a0*/  MOV R14, UR62 ;  /* 0x0000003e000e7c02 */ /* 0x000fe20008000f00 */
[----:B01----:R-:W-:Y:S10]  /*f9b0*/  ENDCOLLECTIVE ;  /* 0x000000000000791b */ /* 0x003ff40003800000 */
.L_x_11366:
[----:B------:R-:W-:Y:S05]  /*f9c0*/  BSYNC B1 ;  /* 0x0000000000017941 */ /* 0x000fea0003800000 */
.L_x_11365:
[----:B------:R-:W-:Y:S05]  /*f9d0*/  BRA `(.L_x_11367) ;  /* 0xffffffec00ec7947 */ /* 0x000fea000383ffff */
.L_x_11324:
[----:B0-----:R0:W2:Y:S02]  /*f9e0*/  SYNCS.PHASECHK.TRANS64.TRYWAIT P1, [R5+URZ], R4 ;  /* 0x00000004050075a7 */ /* 0x0010a4000802017f */
[----:B--2---:R-:W-:Y:S05]  /*f9f0*/  @!P1 NANOSLEEP.SYNCS 0x989680 ;  /* 0x009896800000995d */ /* 0x004fea0003900000 */
[----:B------:R-:W2:Y:S02]  /*fa00*/  @!P1 SYNCS.PHASECHK.TRANS64 P1, [R5+URZ], R4 ;  /* 0x00000004050095a7 */ /* 0x000ea4000802007f */
[----:B--2---:R-:W-:Y:S05]  /*fa10*/  @!P1 BRA `(.L_x_11324) ;  /* 0xfffffffc00f09947 */ /* 0x004fea000383ffff */
[----:B------:R-:W-:Y:S05]  /*fa20*/  BRA `(.L_x_11368) ;  /* 0xfffffff000207947 */ /* 0x000fea000383ffff */
.L_x_11325:
[----:B--2---:R2:W3:Y:S02]  /*fa30*/  SYNCS.PHASECHK.TRANS64.TRYWAIT P1, [R3+URZ], R0 ;  /* 0x00000000030075a7 */ /* 0x0044e4000802017f */
[----:B---3--:R-:W-:Y:S05]  /*fa40*/  @!P1 NANOSLEEP.SYNCS 0x989680 ;  /* 0x009896800000995d */ /* 0x008fea0003900000 */
[----:B------:R-:W3:Y:S02]  /*fa50*/  @!P1 SYNCS.PHASECHK.TRANS64 P1, [R3+URZ], R0 ;  /* 0x00000000030095a7 */ /* 0x000ee4000802007f */
[----:B---3--:R-:W-:Y:S05]  /*fa60*/  @!P1 BRA `(.L_x_11325) ;  /* 0xfffffffc00f09947 */ /* 0x008fea000383ffff */
[----:B------:R-:W-:Y:S05]  /*fa70*/  BRA `(.L_x_11369) ;  /* 0xfffffff000147947 */ /* 0x000fea000383ffff */
.L_x_11327:
[----:B--2---:R2:W3:Y:S02]  /*fa80*/  SYNCS.PHASECHK.TRANS64.TRYWAIT P1, [R3+URZ+0x13260], R4 ;  /* 0x01326004030075a7 */ /* 0x0044e4000802017f */
[----:B---3--:R-:W-:Y:S05]  /*fa90*/  @!P1 NANOSLEEP.SYNCS 0x989680 ;  /* 0x009896800000995d */ /* 0x008fea0003900000 */
[----:B------:R-:W3:Y:S02]  /*faa0*/  @!P1 SYNCS.PHASECHK.TRANS64 P1, [R3+URZ+0x13260], R4 ;  /* 0x01326004030095a7 */ /* 0x000ee4000802007f */
[----:B---3--:R-:W-:Y:S05]  /*fab0*/  @!P1 BRA `(.L_x_11327) ;  /* 0xfffffffc00f09947 */ /* 0x008fea000383ffff */
[----:B------:R-:W-:Y:S05]  /*fac0*/  BRA `(.L_x_11370) ;  /* 0xfffffff000147947 */ /* 0x000fea000383ffff */
.L_x_11329:
[----:B0-----:R0:W3:Y:S02]  /*fad0*/  SYNCS.PHASECHK.TRANS64.TRYWAIT P1, [R5+URZ+0x13260], R0 ;  /* 0x01326000050075a7 */ /* 0x0010e4000802017f */
[----:B---3--:R-:W-:Y:S05]  /*fae0*/  @!P1 NANOSLEEP.SYNCS 0x989680 ;  /* 0x009896800000995d */ /* 0x008fea0003900000 */
[----:B------:R-:W3:Y:S02]  /*faf0*/  @!P1 SYNCS.PHASECHK.TRANS64 P1, [R5+URZ+0x13260], R0 ;  /* 0x01326000050095a7 */ /* 0x000ee4000802007f */
[----:B---3--:R-:W-:Y:S05]  /*fb00*/  @!P1 BRA `(.L_x_11329) ;  /* 0xfffffffc00f09947 */ /* 0x008fea000383ffff */
[----:B------:R-:W-:Y:S05]  /*fb10*/  BRA `(.L_x_11371) ;  /* 0xfffffff000147947 */ /* 0x000fea000383ffff */
.L_x_11331:
[----:B---3--:R3:W4:Y:S02]  /*fb20*/  SYNCS.PHASECHK.TRANS64.TRYWAIT P0, [R3+URZ+0x13280], R4 ;  /* 0x01328004030075a7 */ /* 0x008724000800017f */
[----:B----4-:R-:W-:Y:S05]  /*fb30*/  @!P0 NANOSLEEP.SYNCS 0x989680 ;  /* 0x009896800000895d */ /* 0x010fea0003900000 */
[----:B------:R-:W4:Y:S02]  /*fb40*/  @!P0 SYNCS.PHASECHK.TRANS64 P0, [R3+URZ+0x13280], R4 ;  /* 0x01328004030085a7 */ /* 0x000f24000800007f */
[----:B----4-:R-:W-:Y:S05]  /*fb50*/  @!P0 BRA `(.L_x_11331) ;  /* 0xfffffffc00f08947 */ /* 0x010fea000383ffff */
[----:B------:R-:W-:Y:S05]  /*fb60*/  BRA `(.L_x_11332) ;  /* 0xfffffff000107947 */ /* 0x000fea000383ffff */
.L_x_11372:
        /* <DEDUP_REMOVED lines=9> */
.L_x_13295:


//--------------------- .text._ZN7cutlass13device_kernelIN5flash11enable_sm90INS1_16FlashAttnFwdSm90INS1_25CollectiveMainloopFwdSm90ILi2EN4cute5tupleIJNS5_1CILi1EEES8_S8_EEENS6_IJNS7_ILi192EEENS7_ILi160EEENS7_ILi64EEEEEELi64ENS_12float_e4m3_tEfNS_4arch4Sm90ELb0ELb0ELb0ELb1ELb0ELb1ELb0ELb1ELb1ELb1ELb1ELb0EEENS1_21CollectiveEpilogueFwdINS6_IJSA_SC_SB_EEES9_NS_10bfloat16_tESG_Li384ELb1ELb1ELb1ELb1EEENS1_36VarlenDynamicPersistentTileSchedulerILi192ELi160ELi384ELi128ELb1ELb1ELb1ELb0ELb1ELb1EEEEEEEEEvNT_6ParamsE --------------------------
	.section	.text._ZN7cutlass13device_kernelIN5flash11enable_sm90INS1_16FlashAttnFwdSm90INS1_25CollectiveMainloopFwdSm90ILi2EN4cute5tupleIJNS5_1CILi1EEES8_S8_EEENS6_IJNS7_ILi192EEENS7_ILi160EEENS7_ILi64EEEEEELi64ENS_12float_e4m3_tEfNS_4arch4Sm90ELb0ELb0ELb0ELb1ELb0ELb1ELb0ELb1ELb1ELb1ELb1ELb0EEENS1_21CollectiveEpilogueFwdINS6_IJSA_SC_SB_EEES9_NS_10bfloat16_tESG_Li384ELb1ELb1ELb1ELb1EEENS1_36VarlenDynamicPersistentTileSchedulerILi192ELi160ELi384ELi128ELb1ELb1ELb1ELb0ELb1ELb1EEEEEEEEEvNT_6ParamsE,"ax",@progbits
	.align	128
.text._ZN7cutlass13device_kernelIN5flash11enable_sm90INS1_16FlashAttnFwdSm90INS1_25CollectiveMainloopFwdSm90ILi2EN4cute5tupleIJNS5_1CILi1EEES8_S8_EEENS6_IJNS7_ILi192EEENS7_ILi160EEENS7_ILi64EEEEEELi64ENS_12float_e4m3_tEfNS_4arch4Sm90ELb0ELb0ELb0ELb1ELb0ELb1ELb0ELb1ELb1ELb1ELb1ELb0EEENS1_21CollectiveEpilogueFwdINS6_IJSA_SC_SB_EEES9_NS_10bfloat16_tESG_Li384ELb1ELb1ELb1ELb1EEENS1_36VarlenDynamicPersistentTileSchedulerILi192ELi160ELi384ELi128ELb1ELb1ELb1ELb0ELb1ELb1EEEEEEEEEvNT_6ParamsE:
        .type           _ZN7cutlass13device_kernelIN5flash11enable_sm90INS1_16FlashAttnFwdSm90INS1_25CollectiveMainloopFwdSm90ILi2EN4cute5tupleIJNS5_1CILi1EEES8_S8_EEENS6_IJNS7_ILi192EEENS7_ILi160EEENS7_ILi64EEEEEELi64ENS_12float_e4m3_tEfNS_4arch4Sm90ELb0ELb0ELb0ELb1ELb0ELb1ELb0ELb1ELb1ELb1ELb1ELb0EEENS1_21CollectiveEpilogueFwdINS6_IJSA_SC_SB_EEES9_NS_10bfloat16_tESG_Li384ELb1ELb1ELb1ELb1EEENS1_36VarlenDynamicPersistentTileSchedulerILi192ELi160ELi384ELi128ELb1ELb1ELb1ELb0ELb1ELb1EEEEEEEEEvNT_6ParamsE,@function
        .size           _ZN7cutlass13device_kernelIN5flash11enable_sm90INS1_16FlashAttnFwdSm90INS1_25CollectiveMainloopFwdSm90ILi2EN4cute5tupleIJNS5_1CILi1EEES8_S8_EEENS6_IJNS7_ILi192EEENS7_ILi160EEENS7_ILi64EEEEEELi64ENS_12float_e4m3_tEfNS_4arch4Sm90ELb0ELb0ELb0ELb1ELb0ELb1ELb0ELb1ELb1ELb1ELb1ELb0EEENS1_21CollectiveEpilogueFwdINS6_IJSA_SC_SB_EEES9_NS_10bfloat16_tESG_Li384ELb1ELb1ELb1ELb1EEENS1_36VarlenDynamicPersistentTileSchedulerILi192ELi160ELi384ELi128ELb1ELb1ELb1ELb0ELb1ELb1EEEEEEEEEvNT_6ParamsE,(.L_x_13296 - _ZN7cutlass13device_kernelIN5flash11enable_sm90INS1_16FlashAttnFwdSm90INS1_25CollectiveMainloopFwdSm90ILi2EN4cute5tupleIJNS5_1CILi1EEES8_S8_EEENS6_IJNS7_ILi192EEENS7_ILi160EEENS7_ILi64EEEEEELi64ENS_12float_e4m3_tEfNS_4arch4Sm90ELb0ELb0ELb0ELb1ELb0ELb1ELb0ELb1ELb1ELb1ELb1ELb0EEENS1_21CollectiveEpilogueFwdINS6_IJSA_SC_SB_EEES9_NS_10bfloat16_tESG_Li384ELb1ELb1ELb1ELb1EEENS1_36VarlenDynamicPersistentTileSchedulerILi192ELi160ELi384ELi128ELb1ELb1ELb1ELb0ELb1ELb1EEEEEEEEEvNT_6ParamsE)
        .other          _ZN7cutlass13device_kernelIN5flash11enable_sm90INS1_16FlashAttnFwdSm90INS1_25CollectiveMainloopFwdSm90ILi2EN4cute5tupleIJNS5_1CILi1EEES8_S8_EEENS6_IJNS7_ILi192EEENS7_ILi160EEENS7_ILi64EEEEEELi64ENS_12float_e4m3_tEfNS_4arch4Sm90ELb0ELb0ELb0ELb1ELb0ELb1ELb0ELb1ELb1ELb1ELb1ELb0EEENS1_21CollectiveEpilogueFwdINS6_IJSA_SC_SB_EEES9_NS_10bfloat16_tESG_Li384ELb1ELb1ELb1ELb1EEENS1_36VarlenDynamicPersistentTileSchedulerILi192ELi160ELi384ELi128ELb1ELb1ELb1ELb0ELb1ELb1EEEEEEEEEvNT_6ParamsE,@"STO_CUDA_ENTRY STV_DEFAULT"
_ZN7cutlass13device_kernelIN5flash11enable_sm90INS1_16FlashAttnFwdSm90INS1_25CollectiveMainloopFwdSm90ILi2EN4cute5tupleIJNS5_1CILi1EEES8_S8_EEENS6_IJNS7_ILi192EEENS7_ILi160EEENS7_ILi64EEEEEELi64ENS_12float_e4m3_tEfNS_4arch4Sm90ELb0ELb0ELb0ELb1ELb0ELb1ELb0ELb1ELb1ELb1ELb1ELb0EEENS1_21CollectiveEpilogueFwdINS6_IJSA_SC_SB_EEES9_NS_10bfloat16_tESG_Li384ELb1ELb1ELb1ELb1EEENS1_36VarlenDynamicPersistentTileSchedulerILi192ELi160ELi384ELi128ELb1ELb1ELb1ELb0ELb1ELb1EEEEEEEEEvNT_6ParamsE:
        /* <DEDUP_REMOVED lines=23> */
.L_x_11374:
[----:B------:R-:W-:Y:S05]  /*0170*/  BSYNC B0 ;  /* 0x0000000000007941 */ /* 0x000fea0003800000 */
.L_x_11373:
        /* <DEDUP_REMOVED lines=40> */
.L_x_11375:
        /* <DEDUP_REMOVED lines=22> */
.L_x_11376:
        /* <DEDUP_REMOVED lines=18> */
.L_x_11377:
        /* <DEDUP_REMOVED lines=22> */
.L_x_11378:
        /* <DEDUP_REMOVED lines=22> */
.L_x_11379:
        /* <DEDUP_REMOVED lines=9> */
.L_x_11382:
        /* <DEDUP_REMOVED lines=16> */
[----:B------:R-:W3:Y:S01]  /*0ad0*/  LDL.LU R17, [R1+0x3c] ;  /* 0x00003c0001117983 */ /* 0x000ee20000300800 */
[----:B------:R-:W0:Y:S02]  /*0ae0*/  S2R R0, SR_TID.X ;  /* 0x0000000000007919 */ /* 0x000e240000002100 */
[----:B0-----:R-:W-:-:S05]  /*0af0*/  VIADD R15, R0, 0xffffff80 ;  /* 0xffffff80000f7836 */ /* 0x001fca0000000000 */
[----:B------:R-:W-:Y:S02]  /*0b00*/  SHF.R.S32.HI R0, RZ, 0x1f, R15 ;  /* 0x0000001fff007819 */ /* 0x000fe4000001140f */
[-C--:B------:R-:W-:Y:S02]  /*0b10*/  LEA.HI R4, R15, R15.reuse, RZ, 0x1 ;  /* 0x0000000f0f047211 */ /* 0x080fe400078f08ff */
[CC--:B--2---:R-:W-:Y:S02]  /*0b20*/  LEA.HI R2, R0.reuse, R15.reuse, RZ, 0x7 ;  /* 0x0000000f00027211 */ /* 0x0c4fe400078f38ff */
[CC--:B------:R-:W-:Y:S02]  /*0b30*/  LEA.HI R3, R0.reuse, R15.reuse, RZ, 0x5 ;  /* 0x0000000f00037211 */ /* 0x0c0fe400078f28ff */
[----:B------:R-:W-:Y:S02]  /*0b40*/  LEA.HI R5, R0, R15, RZ, 0x4 ;  /* 0x0000000f00057211 */ /* 0x000fe400078f20ff */
[----:B------:R-:W-:-:S02]  /*0b50*/  SHF.R.S32.HI R23, RZ, 0x1, R4 ;  /* 0x00000001ff177819 */ /* 0x000fc40000011404 */
[----:B------:R-:W-:Y:S01]  /*0b60*/  LOP3.LUT R10, R2, 0xffffff80, RZ, 0xc0, !PT ;  /* 0xffffff80020a7812 */ /* 0x000fe200078ec0ff */
[----:B------:R-:W-:Y:S01]  /*0b70*/  IMAD.SHL.U32 R6, R3, 0x20, RZ ;  /* 0x0000002003067824 */ /* 0x000fe200078e00ff */
[----:B------:R-:W-:Y:S02]  /*0b80*/  LOP3.LUT R8, R5, 0x3fffff0, RZ, 0xc0, !PT ;  /* 0x03fffff005087812 */ /* 0x000fe400078ec0ff */
[----:B------:R-:W-:Y:S01]  /*0b90*/  LEA.HI R3, R4, R23, RZ, 0x1 ;  /* 0x0000001704037211 */ /* 0x000fe200078f08ff */
[C---:B------:R-:W-:Y:S01]  /*0ba0*/  IMAD.IADD R14, R15.reuse, 0x1, -R10 ;  /* 0x000000010f0e7824 */ /* 0x040fe200078e0a0a */
[----:B------:R-:W-:Y:S02]  /*0bb0*/  SHF.R.S32.HI R7, RZ, 0x4, R5 ;  /* 0x00000004ff077819 */ /* 0x000fe40000011405 */
[----:B------:R-:W-:Y:S01]  /*0bc0*/  LOP3.LUT R9, R6, 0xfffffc00, RZ, 0xc0, !PT ;  /* 0xfffffc0006097812 */ /* 0x000fe200078ec0ff */
[----:B------:R-:W-:Y:S01]  /*0bd0*/  IMAD.IADD R8, R15, 0x1, -R8 ;  /* 0x000000010f087824 */ /* 0x000fe200078e0a08 */
[----:B------:R-:W-:-:S02]  /*0be0*/  LOP3.LUT R6, R3, 0x3fffffe, RZ, 0xc0, !PT ;  /* 0x03fffffe03067812 */ /* 0x000fc400078ec0ff */
[----:B------:R-:W-:Y:S02]  /*0bf0*/  LEA.HI R5, R5, R7, RZ, 0x1 ;  /* 0x0000000705057211 */ /* 0x000fe400078f08ff */
[----:B------:R-:W-:Y:S01]  /*0c00*/  SHF.R.S32.HI R11, RZ, 0x1f, R14 ;  /* 0x0000001fff0b7819 */ /* 0x000fe2000001140e */
[----:B------:R-:W-:Y:S01]  /*0c10*/  IMAD.IADD R6, R23, 0x1, -R6 ;  /* 0x0000000117067824 */ /* 0x000fe200078e0a06 */
[----:B------:R-:W-:Y:S01]  /*0c20*/  LOP3.LUT R10, R5, 0x1ffffffe, RZ, 0xc0, !PT ;  /* 0x1ffffffe050a7812 */ /* 0x000fe200078ec0ff */
[----:B------:R-:W-:Y:S01]  /*0c30*/  IMAD R9, R8, 0x40, R9 ;  /* 0x0000004008097824 */ /* 0x000fe200078e0209 */
[----:B------:R-:W-:Y:S01]  /*0c40*/  LEA.HI R8, R11, R14, RZ, 0x2 ;  /* 0x0000000e0b087211 */ /* 0x000fe200078f10ff */
[C---:B------:R-:W-:Y:S01]  /*0c50*/  IMAD R13, R7.reuse, 0x8, R6 ;  /* 0x00000008070d7824 */ /* 0x040fe200078e0206 */
[----:B------:R-:W-:Y:S01]  /*0c60*/  LEA.HI R3, R0, R15, RZ, 0x2 ;  /* 0x0000000f00037211 */ /* 0x000fe200078f10ff */
[----:B------:R-:W-:Y:S01]  /*0c70*/  IMAD.IADD R10, R7, 0x1, -R10 ;  /* 0x00000001070a7824 */ /* 0x000fe200078e0a0a */
[----:B------:R-:W-:-:S02]  /*0c80*/  SHF.R.S32.HI R6, RZ, 0x2, R8 ;  /* 0x00000002ff067819 */ /* 0x000fc40000011408 */
[----:B------:R-:W-:Y:S02]  /*0c90*/  SHF.R.S32.HI R7, RZ, 0x1f, R8 ;  /* 0x0000001fff077819 */ /* 0x000fe40000011408 */
[----:B------:R-:W-:Y:S02]  /*0ca0*/  SHF.R.S32.HI R18, RZ, 0x7, R2 ;  /* 0x00000007ff127819 */ /* 0x000fe40000011402 */
[--C-:B------:R-:W-:Y:S02]  /*0cb0*/  SHF.R.S32.HI R2, RZ, 0x2, R3.reuse ;  /* 0x00000002ff027819 */ /* 0x100fe40000011403 */
[----:B------:R-:W-:Y:S02]  /*0cc0*/  SHF.R.S32.HI R5, RZ, 0x1f, R3 ;  /* 0x0000001fff057819 */ /* 0x000fe40000011403 */
[----:B------:R-:W-:Y:S02]  /*0cd0*/  LEA.HI R7, R7, R6, RZ, 0x3 ;  /* 0x0000000607077211 */ /* 0x000fe400078f18ff */
[----:B------:R-:W-:Y:S01]  /*0ce0*/  LOP3.LUT R12, R3, 0xfffffffc, RZ, 0xc0, !PT ;  /* 0xfffffffc030c7812 */ /* 0x000fe200078ec0ff */
[----:B------:R-:W-:Y:S01]  /*0cf0*/  IMAD.HI R3, R18, 0x55555556, RZ ;  /* 0x5555555612037827 */ /* 0x000fe200078e02ff */
[----:B------:R-:W-:-:S02]  /*0d00*/  LEA.HI R5, R5, R2, RZ, 0x2 ;  /* 0x0000000205057211 */ /* 0x000fc400078f10ff */
[----:B------:R-:W-:Y:S02]  /*0d10*/  LOP3.LUT R7, R7, 0xfffffff8, RZ, 0xc0, !PT ;  /* 0xfffffff807077812 */ /* 0x000fe400078ec0ff */
[----:B------:R-:W-:Y:S02]  /*0d20*/  LEA.HI R11, R11, R14, RZ, 0x5 ;  /* 0x0000000e0b0b7211 */ /* 0x000fe400078f28ff */
[----:B------:R-:W-:Y:S02]  /*0d30*/  LEA.HI R3, R3, R3, RZ, 0x1 ;  /* 0x0000000303037211 */ /* 0x000fe400078f08ff */
[----:B------:R-:W-:Y:S01]  /*0d40*/  LOP3.LUT R5, R5, 0xfffffffc, RZ, 0xc0, !PT ;  /* 0xfffffffc05057812 */ /* 0x000fe200078ec0ff */
[----:B------:R-:W-:Y:S01]  /*0d50*/  IMAD.IADD R6, R6, 0x1, -R7 ;  /* 0x0000000106067824 */ /* 0x000fe200078e0a07 */
[----:B------:R-:W-:Y:S01]  /*0d60*/  SHF.R.S32.HI R11, RZ, 0x5, R11 ;  /* 0x00000005ff0b7819 */ /* 0x000fe2000001140b */
[----:B------:R-:W-:Y:S02]  /*0d70*/  IMAD R3, R3, -0x3, R18 ;  /* 0xfffffffd03037824 */ /* 0x000fe400078e0212 */
[----:B------:R-:W-:-:S02]  /*0d80*/  IMAD.IADD R18, R2, 0x1, -R5 ;  /* 0x0000000102127824 */ /* 0x000fc400078e0a05 */
[----:B------:R-:W-:Y:S02]  /*0d90*/  IMAD R6, R11, 0x10, R6 ;  /* 0x000000100b067824 */ /* 0x000fe400078e0206 */
[----:B------:R-:W-:Y:S02]  /*0da0*/  IMAD R2, R10, 0x8, R9 ;  /* 0x000000080a027824 */ /* 0x000fe400078e0209 */
[----:B------:R-:W-:Y:S01]  /*0db0*/  IMAD R5, R3, 0x40, R6 ;  /* 0x0000004003057824 */ /* 0x000fe200078e0206 */
[----:B------:R-:W-:Y:S02]  /*0dc0*/  LOP3.LUT R4, R4, 0xfffffffe, RZ, 0xc0, !PT ;  /* 0xfffffffe04047812 */ /* 0x000fe400078ec0ff */
[----:B------:R3:W-:Y:S01]  /*0dd0*/  STL [R1+0x94], R2 ;  /* 0x0000940201007387 */ /* 0x0007e20000100800 */
[----:B------:R-:W-:-:S03]  /*0de0*/  LEA.HI R0, R0, R15, RZ, 0x3 ;  /* 0x0000000f00007211 */ /* 0x000fc600078f18ff */
[----:B------:R-:W-:Y:S01]  /*0df0*/  STL [R1+0x70], R18 ;  /* 0x0000701201007387 */ /* 0x000fe20000100800 */
[----:B------:R-:W-:-:S03]  /*0e00*/  IMAD.IADD R4, R15, 0x1, -R4 ;  /* 0x000000010f047824 */ /* 0x000fc600078e0a04 */
[----:B------:R-:W-:Y:S01]  /*0e10*/  STL [R1+0x8c], R5 ;  /* 0x00008c0501007387 */ /* 0x000fe20000100800 */
[----:B------:R-:W-:-:S03]  /*0e20*/  SHF.R.S32.HI R6, RZ, 0x3, R0 ;  /* 0x00000003ff067819 */ /* 0x000fc60000011400 */
[----:B------:R-:W-:Y:S01]  /*0e30*/  STL [R1+0x48], RZ ;  /* 0x000048ff01007387 */ /* 0x000fe20000100800 */
[----:B------:R-:W-:Y:S01]  /*0e40*/  IMAD.SHL.U32 R156, R4, 0x8, RZ ;  /* 0x00000008049c7824 */ /* 0x000fe200078e00ff */
[----:B------:R-:W-:Y:S02]  /*0e50*/  LOP3.LUT R8, R8, 0x7ffffffc, RZ, 0xc0, !PT ;  /* 0x7ffffffc08087812 */ /* 0x000fe400078ec0ff */
[----:B------:R-:W-:-:S03]  /*0e60*/  SHF.R.S32.HI R3, RZ, 0x1f, R23 ;  /* 0x0000001fff037819 */ /* 0x000fc60000011417 */
[----:B------:R-:W-:-:S04]  /*0e70*/  IMAD.IADD R8, R14, 0x1, -R8 ;  /* 0x000000010e087824 */ /* 0x000fc800078e0a08 */
[----:B------:R-:W-:Y:S02]  /*0e80*/  IMAD.SHL.U32 R11, R8, 0x2, RZ ;  /* 0x00000002080b7824 */ /* 0x000fe400078e00ff */
[----:B------:R-:W-:Y:S02]  /*0e90*/  IMAD.SHL.U32 R10, R13, 0x40, RZ ;  /* 0x000000400d0a7824 */ /* 0x000fe400078e00ff */
[C---:B------:R-:W-:Y:S02]  /*0ea0*/  VIADD R9, R11.reuse, 0x18 ;  /* 0x000000180b097836 */ /* 0x040fe40000000000 */
[----:B------:R-:W-:Y:S02]  /*0eb0*/  VIADD R8, R11, 0x20 ;  /* 0x000000200b087836 */ /* 0x000fe40000000000 */
[----:B------:R-:W-:-:S05]  /*0ec0*/  IMAD.IADD R12, R15, 0x1, -R12 ;  /* 0x000000010f0c7824 */ /* 0x000fca00078e0a0c */
[----:B------:R-:W-:-:S04]  /*0ed0*/  LEA.HI R7, R12, R12, RZ, 0x1 ;  /* 0x0000000c0c077211 */ /* 0x000fc800078f08ff */
[----:B------:R-:W-:-:S05]  /*0ee0*/  LOP3.LUT R7, R7, 0x1ffffffe, RZ, 0xc0, !PT ;  /* 0x1ffffffe07077812 */ /* 0x000fca00078ec0ff */
[----:B------:R-:W-:Y:S01]  /*0ef0*/  IMAD.IADD R7, R12, 0x1, -R7 ;  /* 0x000000010c077824 */ /* 0x000fe200078e0a07 */
[----:B---3--:R-:W-:-:S05]  /*0f00*/  LOP3.LUT R2, R17, 0x1, RZ, 0xfc, !PT ;  /* 0x0000000111027812 */ /* 0x008fca00078efcff */
[----:B------:R0:W-:Y:S02]  /*0f10*/  STL [R1+0x8], R2 ;  /* 0x0000080201007387 */ /* 0x0001e40000100800 */
[----:B0-----:R-:W-:Y:S01]  /*0f20*/  LOP3.LUT R2, R0, 0xfffffff8, RZ, 0xc0, !PT ;  /* 0xfffffff800027812 */ /* 0x001fe200078ec0ff */
[----:B------:R-:W-:Y:S01]  /*0f30*/  IMAD.SHL.U32 R0, R18, 0x80, RZ ;  /* 0x0000008012007824 */ /* 0x000fe200078e00ff */
[----:B------:R-:W-:Y:S01]  /*0f40*/  STL [R1], RZ ;  /* 0x000000ff01007387 */ /* 0x000fe20000100800 */
[----:B------:R-:W-:-:S03]  /*0f50*/  IMAD.SHL.U32 R18, R4, 0x10, RZ ;  /* 0x0000001004127824 */ /* 0x000fc600078e00ff */
[----:B------:R-:W-:Y:S01]  /*0f60*/  LOP3.LUT R6, R0, 0x180, RZ, 0xc0, !PT ;  /* 0x0000018000067812 */ /* 0x000fe200078ec0ff */
[----:B------:R-:W-:Y:S01]  /*0f70*/  VIADD R0, R156, 0x10 ;  /* 0x000000109c007836 */ /* 0x000fe20000000000 */
[----:B------:R-:W-:Y:S04]  /*0f80*/  STL [R1+0xc], RZ ;  /* 0x00000cff01007387 */ /* 0x000fe80000100800 */
[----:B------:R-:W-:Y:S01]  /*0f90*/  STL [R1+0x4], RZ ;  /* 0x000004ff01007387 */ /* 0x000fe20000100800 */
[----:B------:R-:W-:-:S03]  /*0fa0*/  SHF.R.U32.HI R3, RZ, 0x3, R6 ;  /* 0x00000003ff037819 */ /* 0x000fc60000011606 */
[----:B------:R-:W-:Y:S04]  /*0fb0*/  STL [R1+0x28], R6 ;  /* 0x0000280601007387 */ /* 0x000fe80000100800 */
[----:B------:R0:W-:Y:S01]  /*0fc0*/  STL [R1+0x10], R0 ;  /* 0x0000100001007387 */ /* 0x0001e20000100800 */
[----:B------:R-:W-:Y:S01]  /*0fd0*/  IMAD.IADD R2, R15, 0x1, -R2 ;  /* 0x000000010f027824 */ /* 0x000fe200078e0a02 */
[C-C-:B------:R-:W-:Y:S02]  /*0fe0*/  LOP3.LUT R2, R6.reuse, 0x30, R18.reuse, 0xf8, !PT ;  /* 0x0000003006027812 */ /* 0x140fe400078ef812 */
[----:B0-----:R-:W-:-:S04]  /*0ff0*/  LOP3.LUT R0, R6, 0x10, R18, 0xf8, !PT ;  /* 0x0000001006007812 */ /* 0x001fc800078ef812 */
[----:B------:R-:W-:Y:S01]  /*1000*/  LOP3.LUT R0, R0, R3, RZ, 0x3c, !PT ;  /* 0x0000000300007212 */ /* 0x000fe200078e3cff */
[----:B------:R0:W-:Y:S01]  /*1010*/  STL [R1+0x2c], R3 ;  /* 0x00002c0301007387 */ /* 0x0001e20000100800 */
[----:B------:R-:W-:-:S03]  /*1020*/  VIADD R6, R11, 0x28 ;  /* 0x000000280b067836 */ /* 0x000fc60000000000 */
[----:B------:R-:W-:Y:S01]  /*1030*/  STL [R1+0x54], R11 ;  /* 0x0000540b01007387 */ /* 0x000fe20000100800 */
[----:B------:R-:W-:-:S03]  /*1040*/  IMAD.IADD R0, R10, 0x1, R0 ;  /* 0x000000010a007824 */ /* 0x000fc600078e0200 */
[----:B------:R-:W-:Y:S01]  /*1050*/  STL [R1+0x30], R10 ;  /* 0x0000300a01007387 */ /* 0x000fe20000100800 */
[----:B0-----:R-:W-:Y:S01]  /*1060*/  LOP3.LUT R3, R2, R3, RZ, 0x3c, !PT ;  /* 0x0000000302037212 */ /* 0x001fe200078e3cff */
[C---:B------:R-:W-:Y:S02]  /*1070*/  VIADD R4, R11.reuse, 0x30 ;  /* 0x000000300b047836 */ /* 0x040fe40000000000 */
[----:B------:R-:W-:Y:S01]  /*1080*/  STL [R1+0x6c], R9 ;  /* 0x00006c0901007387 */ /* 0x000fe20000100800 */
[----:B------:R-:W-:Y:S01]  /*1090*/  VIADD R2, R11, 0x38 ;  /* 0x000000380b027836 */ /* 0x000fe20000000000 */
[----:B------:R-:W-:Y:S02]  /*10a0*/  IADD3 R3, R16, R10, R3 ;  /* 0x0000000a10037210 */ /* 0x000fe40007ffe003 */
[----:B------:R0:W-:Y:S04]  /*10b0*/  STL [R1+0x68], R8 ;  /* 0x0000680801007387 */ /* 0x0001e80000100800 */
[----:B------:R-:W-:Y:S04]  /*10c0*/  STL [R1+0x64], R6 ;  /* 0x0000640601007387 */ /* 0x000fe80000100800 */
[----:B------:R1:W-:Y:S04]  /*10d0*/  STL [R1+0x14], R0 ;  /* 0x0000140001007387 */ /* 0x0003e80000100800 */
[----:B------:R-:W-:Y:S01]  /*10e0*/  STL [R1+0x60], R4 ;  /* 0x0000600401007387 */ /* 0x000fe20000100800 */
[----:B0-----:R-:W-:-:S02]  /*10f0*/  SHF.R.S32.HI R8, RZ, 0x1f, R8 ;  /* 0x0000001fff087819 */ /* 0x001fc40000011408 */
[----:B-1----:R-:W-:Y:S01]  /*1100*/  SHF.R.S32.HI R0, RZ, 0x1f, R9 ;  /* 0x0000001fff007819 */ /* 0x002fe20000011409 */
[----:B------:R0:W-:Y:S04]  /*1110*/  STL [R1+0x88], R3 ;  /* 0x0000880301007387 */ /* 0x0001e80000100800 */
[----:B------:R-:W-:Y:S04]  /*1120*/  STL [R1+0x5c], R2 ;  /* 0x00005c0201007387 */ /* 0x000fe80000100800 */
[----:B------:R1:W-:Y:S01]  /*1130*/  STL [R1+0x84], R0 ;  /* 0x0000840001007387 */ /* 0x0003e20000100800 */
[----:B0-----:R-:W-:-:S03]  /*1140*/  SHF.R.S32.HI R3, RZ, 0x1f, R4 ;  /* 0x0000001fff037819 */ /* 0x001fc60000011404 */
[----:B------:R-:W-:Y:S01]  /*1150*/  STL [R1+0x80], R8 ;  /* 0x0000800801007387 */ /* 0x000fe20000100800 */
[----:B-1----:R-:W-:Y:S02]  /*1160*/  SHF.R.S32.HI R0, RZ, 0x1f, R6 ;  /* 0x0000001fff007819 */ /* 0x002fe40000011406 */
[----:B------:R-:W-:-:S03]  /*1170*/  SHF.R.S32.HI R2, RZ, 0x1f, R2 ;  /* 0x0000001fff027819 */ /* 0x000fc60000011402 */
[----:B------:R0:W-:Y:S04]  /*1180*/  STL [R1+0x7c], R0 ;  /* 0x00007c0001007387 */ /* 0x0001e80000100800 */
[----:B------:R1:W-:Y:S01]  /*1190*/  STL [R1+0x78], R3 ;  /* 0x0000780301007387 */ /* 0x0003e20000100800 */
[----:B0-----:R-:W-:-:S05]  /*11a0*/  IMAD R0, R7, 0x8, R5 ;  /* 0x0000000807007824 */ /* 0x001fca00078e0205 */
[----:B------:R1:W-:Y:S04]  /*11b0*/  STL [R1+0x90], R0 ;  /* 0x0000900001007387 */ /* 0x0003e80000100800 */
[----:B------:R1:W-:Y:S01]  /*11c0*/  STL [R1+0x74], R2 ;  /* 0x0000740201007387 */ /* 0x0003e20000100800 */
[----:B------:R-:W-:-:S07]  /*11d0*/  IMAD.MOV.U32 R17, RZ, RZ, RZ ;  /* 0x000000ffff117224 */ /* 0x000fce00078e00ff */
.L_x_11487:
[----:B0123--:R-:W0:Y:S01]  /*11e0*/  LDC.64 R2, c[0x0][0xc88] ;  /* 0x00032200ff027b82 */ /* 0x00fe220000000a00 */
        /* <DEDUP_REMOVED lines=20> */
[C---:B-----5:R-:W-:Y:S01]  /*1330*/  IADD3 R6, P4, R34.reuse, UR6, RZ ;  /* 0x0000000622067c10 */ /* 0x060fe2000ff9e0ff */
[----:B------:R0:W-:Y:S04]  /*1340*/  STL [R1+0x4c], R0 ;  /* 0x00004c0001007387 */ /* 0x0001e80000100800 */
[----:B------:R1:W5:Y:S01]  /*1350*/  @P2 LDG.E R8, desc[UR40][R2.64] ;  /* 0x0000002802082981 */ /* 0x000362000c1e1900 */
[----:B------:R-:W-:Y:S01]  /*1360*/  @P1 IADD3 R4, P2, R34, UR8, RZ ;  /* 0x0000000822041c10 */ /* 0x000fe2000ff5e0ff */
[----:B------:R-:W-:Y:S01]  /*1370*/  IMAD.U32 R24, RZ, RZ, UR4 ;  /* 0x00000004ff187e24 */ /* 0x000fe2000f8e00ff */
[C---:B------:R-:W-:Y:S01]  /*1380*/  IADD3.X R7, R33.reuse, UR7, RZ, P4, !PT ;  /* 0x0000000721077c10 */ /* 0x040fe2000a7fe4ff */
[----:B------:R2:W-:Y:S01]  /*1390*/  STL [R1+0x40], R34 ;  /* 0x0000402201007387 */ /* 0x0005e20000100800 */
[----:B----4-:R-:W-:Y:S01]  /*13a0*/  @P1 IADD3.X R5, R33, UR9, RZ, P2, !PT ;  /* 0x0000000921051c10 */ /* 0x010fe200097fe4ff */
        /* <DEDUP_REMOVED lines=31> */
.L_x_11384:
[----:B------:R-:W-:Y:S02]  /*15a0*/  IMAD.U32 R32, RZ, RZ, UR5 ;  /* 0x00000005ff207e24 */ /* 0x000fe4000f8e00ff */
[----:B------:R-:W-:Y:S01]  /*15b0*/  IMAD.U32 R29, RZ, RZ, UR4 ;  /* 0x00000004ff1d7e24 */ /* 0x000fe2000f8e00ff */
[----:B------:R-:W-:Y:S06]  /*15c0*/  @!P2 BRA `(.L_x_11385) ;  /* 0x000000000010a947 */ /* 0x000fec0003800000 */
[----:B------:R-:W-:-:S04]  /*15d0*/  IADD3 R2, P0, R34, UR8, RZ ;  /* 0x0000000822027c10 */ /* 0x000fc8000ff1e0ff */
[----:B------:R-:W-:-:S05]  /*15e0*/  IADD3.X R3, R33, UR9, RZ, P0, !PT ;  /* 0x0000000921037c10 */ /* 0x000fca00087fe4ff */
[----:B------:R0:W5:Y:S01]  /*15f0*/  LDG.E R29, desc[UR40][R2.64] ;  /* 0x00000028021d7981 */ /* 0x000162000c1e1900 */
[----:B------:R-:W-:Y:S05]  /*1600*/  BRA `(.L_x_11386) ;  /* 0x0000000000107947 */ /* 0x000fea0003800000 */
.L_x_11385:
[----:B------:R-:W-:Y:S05]  /*1610*/  @!P0 BRA `(.L_x_11386) ;  /* 0x00000000000c8947 */ /* 0x000fea0003800000 */
[----:B------:R-:W2:Y:S04]  /*1620*/  LDG.E R0, desc[UR40][R6.64] ;  /* 0x0000002806007981 */ /* 0x000ea8000c1e1900 */
[----:B------:R-:W2:Y:S02]  /*1630*/  LDG.E R29, desc[UR40][R6.64+0x4] ;  /* 0x00000428061d7981 */ /* 0x000ea4000c1e1900 */
[----:B--2---:R-:W-:-:S07]  /*1640*/  IMAD.IADD R29, R29, 0x1, -R0 ;  /* 0x000000011d1d7824 */ /* 0x004fce00078e0a00 */
.L_x_11386:
[----:B------:R-:W-:Y:S02]  /*1650*/  ULDC.64 UR4, c[0x0][0xa10] ;  /* 0x0002840000047ab9 */ /* 0x000fe40000000a00 */
[----:B------:R-:W-:-:S04]  /*1660*/  ISETP.NE.U32.AND P0, PT, RZ, UR4, PT ;  /* 0x00000004ff007c0c */ /* 0x000fc8000bf05070 */
[----:B------:R-:W-:Y:S01]  /*1670*/  ISETP.NE.AND.EX P0, PT, RZ, UR5, PT, P0 ;  /* 0x00000005ff007c0c */ /* 0x000fe2000bf05300 */
[----:B------:R-:W-:-:S12]  /*1680*/  ULDC.64 UR4, c[0x0][0xa30] ;  /* 0x00028c0000047ab9 */ /* 0x000fd80000000a00 */
[----:B0-----:R-:W0:Y:S01]  /*1690*/  @P0 LDC.64 R2, c[0x0][0xa10] ;  /* 0x00028400ff020b82 */ /* 0x001e220000000a00 */
[----:B------:R-:W-:-:S04]  /*16a0*/  ISETP.NE.U32.AND P1, PT, RZ, UR4, PT ;  /* 0x00000004ff007c0c */ /* 0x000fc8000bf25070 */
[----:B------:R-:W-:Y:S01]  /*16b0*/  ISETP.NE.AND.EX P1, PT, RZ, UR5, PT, P1 ;  /* 0x00000005ff007c0c */ /* 0x000fe2000bf25310 */
[----:B0-----:R-:W-:-:S05]  /*16c0*/  @P0 IMAD.WIDE R2, R31, 0x4, R2 ;  /* 0x000000041f020825 */ /* 0x001fca00078e0202 */
[----:B------:R-:W2:Y:S04]  /*16d0*/  @P0 LDG.E R0, desc[UR40][R2.64] ;  /* 0x0000002802000981 */ /* 0x000ea8000c1e1900 */
[----:B------:R-:W2:Y:S03]  /*16e0*/  @P0 LDG.E R7, desc[UR40][R2.64+0x4] ;  /* 0x0000042802070981 */ /* 0x000ea6000c1e1900 */
[----:B------:R-:W-:Y:S01]  /*16f0*/  @P1 IADD3 R4, P2, R34, UR4, RZ ;  /* 0x0000000422041c10 */ /* 0x000fe2000ff5e0ff */
[----:B-----5:R-:W-:-:S03]  /*1700*/  IMAD.MOV.U32 R26, RZ, RZ, R29 ;  /* 0x000000ffff1a7224 */ /* 0x020fc600078e001d */
[----:B------:R-:W-:-:S05]  /*1710*/  @P1 IADD3.X R5, R33, UR5, RZ, P2, !PT ;  /* 0x0000000521051c10 */ /* 0x000fca00097fe4ff */
[----:B------:R0:W5:Y:S01]  /*1720*/  @P1 LDG.E R26, desc[UR40][R4.64] ;  /* 0x00000028041a1981 */ /* 0x000162000c1e1900 */
[----:B------:R-:W-:Y:S01]  /*1730*/  LOP3.LUT R10, R9, 0xff, RZ, 0xc0, !PT ;  /* 0x000000ff090a7812 */ /* 0x000fe200078ec0ff */
[----:B------:R-:W-:Y:S01]  /*1740*/  IMAD.IADD R11, R29, 0x1, -R8 ;  /* 0x000000011d0b7824 */ /* 0x000fe200078e0a08 */
[----:B------:R-:W-:Y:S01]  /*1750*/  SHF.R.U32.HI R6, RZ, 0x10, R9 ;  /* 0x00000010ff067819 */ /* 0x000fe20000011609 */
[----:B------:R-:W-:Y:S01]  /*1760*/  BSSY B0, `(.L_x_11387) ;  /* 0x000002b000007945 */ /* 0x000fe20003800000 */
[----:B------:R-:W-:Y:S01]  /*1770*/  LOP3.LUT R22, R22, 0xfffffff7, RZ, 0xc0, !PT ;  /* 0xfffffff716167812 */ /* 0x000fe200078ec0ff */
[----:B------:R0:W-:Y:S04]  /*1780*/  STL [R1+0x58], R10 ;  /* 0x0000580a01007387 */ /* 0x0001e80000100800 */
[----:B------:R0:W-:Y:S01]  /*1790*/  STL [R1+0x3c], R6 ;  /* 0x00003c0601007387 */ /* 0x0001e20000100800 */
        /* <DEDUP_REMOVED lines=8> */
[----:B------:R-:W-:Y:S01]  /*1820*/  @P3 LOP3.LUT R22, R22, 0x8, RZ, 0xfc, !PT ;  /* 0x0000000816163812 */ /* 0x000fe200078efcff */
[----:B0-----:R-:W-:Y:S06]  /*1830*/  @!P3 BRA `(.L_x_11388) ;  /* 0x000000000074b947 */ /* 0x001fec0003800000 */
[----:B------:R-:W-:Y:S01]  /*1840*/  ISETP.NE.AND P0, PT, R6, RZ, PT ;  /* 0x000000ff0600720c */ /* 0x000fe20003f05270 */
[----:B------:R-:W-:-:S03]  /*1850*/  ULDC UR4, c[0x0][0x9f0] ;  /* 0x00027c0000047ab9 */ /* 0x000fc60000000800 */
[----:B------:R-:W-:-:S04]  /*1860*/  SEL R9, R6, UR4, P0 ;  /* 0x0000000406097c07 */ /* 0x000fc80008000000 */
        /* <DEDUP_REMOVED lines=26> */
.L_x_11388:
[----:B------:R-:W-:Y:S05]  /*1a10*/  BSYNC B0 ;  /* 0x0000000000007941 */ /* 0x000fea0003800000 */
.L_x_11387:
        /* <DEDUP_REMOVED lines=37> */
.L_x_11391:
[----:B------:R-:W-:Y:S05]  /*1c70*/  BSYNC B6 ;  /* 0x0000000000067941 */ /* 0x000fea0003800000 */
.L_x_11390:
        /* <DEDUP_REMOVED lines=20> */
.L_x_11393:
[----:B------:R-:W-:Y:S05]  /*1dc0*/  BSYNC B6 ;  /* 0x0000000000067941 */ /* 0x000fea0003800000 */
.L_x_11392:
[----:B------:R-:W-:Y:S01]  /*1dd0*/  ULDC.64 UR4, c[0x0][0x9f8] ;  /* 0x00027e0000047ab9 */ /* 0x000fe20000000a00 */
[----:B------:R-:W-:Y:S01]  /*1de0*/  IMAD.MOV.U32 R0, RZ, RZ, R31 ;  /* 0x000000ffff007224 */ /* 0x000fe200078e001f */
[----:B------:R-:W-:Y:S01]  /*1df0*/  ISETP.NE.U32.AND P0, PT, RZ, UR4, PT ;  /* 0x00000004ff007c0c */ /* 0x000fe2000bf05070 */
[----:B------:R-:W0:Y:S01]  /*1e00*/  LDC.64 R46, c[0x0][0x300] ;  /* 0x0000c000ff2e7b82 */ /* 0x000e220000000a00 */
[----:B------:R-:W-:Y:S01]  /*1e10*/  IMAD.IADD R28, R28, 0x1, R29 ;  /* 0x000000011c1c7824 */ /* 0x000fe200078e021d */
[----:B------:R-:W-:Y:S01]  /*1e20*/  SHF.R.S32.HI R19, RZ, 0x1f, R18 ;  /* 0x0000001fff137819 */ /* 0x000fe20000011412 */
[----:B------:R-:W2:Y:S01]  /*1e30*/  LDL R14, [R1+0x28] ;  /* 0x00002800010e7983 */ /* 0x000ea20000100800 */
[----:B------:R-:W-:Y:S01]  /*1e40*/  ISETP.NE.AND.EX P0, PT, RZ, UR5, PT, P0 ;  /* 0x00000005ff007c0c */ /* 0x000fe2000bf05300 */
[----:B------:R-:W-:Y:S02]  /*1e50*/  ULDC.64 UR6, c[0x0][0x330] ;  /* 0x0000cc0000067ab9 */ /* 0x000fe40000000a00 */
[----:B------:R-:W3:Y:S01]  /*1e60*/  LDL R12, [R1+0x2c] ;  /* 0x00002c00010c7983 */ /* 0x000ee20000100800 */
[----:B------:R-:W1:Y:S03]  /*1e70*/  LDC R55, c[0x0][0x3f4] ;  /* 0x0000fd00ff377b82 */ /* 0x000e660000000800 */
[----:B------:R-:W4:Y:S05]  /*1e80*/  LDL R10, [R1+0x30] ;  /* 0x00003000010a7983 */ /* 0x000f2a0000100800 */
[----:B------:R-:W1:Y:S01]  /*1e90*/  LDC.64 R40, c[0x0][0x3f8] ;  /* 0x0000fe00ff287b82 */ /* 0x000e620000000a00 */
[----:B------:R-:W-:-:S04]  /*1ea0*/  @P0 IADD3 R4, P1, R34, UR4, RZ ;  /* 0x0000000422040c10 */ /* 0x000fc8000ff3e0ff */
[----:B------:R-:W-:Y:S01]  /*1eb0*/  @P0 IADD3.X R5, R33, UR5, RZ, P1, !PT ;  /* 0x0000000521050c10 */ /* 0x000fe20008ffe4ff */
[----:B------:R-:W-:Y:S01]  /*1ec0*/  ULDC.64 UR4, c[0x0][0xa08] ;  /* 0x0002820000047ab9 */ /* 0x000fe20000000a00 */
[----:B------:R-:W-:Y:S01]  /*1ed0*/  SHF.R.S32.HI R11, RZ, 0x1f, R28 ;  /* 0x0000001fff0b7819 */ /* 0x000fe2000001141c */
[-C--:B0-----:R-:W-:Y:S01]  /*1ee0*/  IMAD.WIDE.U32 R6, R28, R46.reuse, RZ ;  /* 0x0000002e1c067225 */ /* 0x081fe200078e00ff */
[----:B------:R-:W0:Y:S01]  /*1ef0*/  LDC.64 R34, c[0x0][0x408] ;  /* 0x00010200ff227b82 */ /* 0x000e220000000a00 */
[----:B------:R1:W2:Y:S01]  /*1f00*/  @P0 LDG.E R0, desc[UR40][R4.64] ;  /* 0x0000002804000981 */ /* 0x0002a2000c1e1900 */
[----:B------:R-:W-:Y:S01]  /*1f10*/  ISETP.NE.U32.AND P0, PT, RZ, UR4, PT ;  /* 0x00000004ff007c0c */ /* 0x000fe2000bf05070 */
[----:B------:R-:W-:Y:S02]  /*1f20*/  IMAD R3, R11, R46, RZ ;  /* 0x0000002e0b037224 */ /* 0x000fe400078e02ff */
[----:B------:R-:W-:Y:S01]  /*1f30*/  IMAD.WIDE.U32 R8, R30, UR6, R18 ;  /* 0x000000061e087c25 */ /* 0x000fe2000f8e0012 */
[----:B------:R-:W-:Y:S01]  /*1f40*/  ISETP.NE.AND.EX P0, PT, RZ, UR5, PT, P0 ;  /* 0x00000005ff007c0c */ /* 0x000fe2000bf05300 */
[----:B------:R-:W-:-:S02]  /*1f50*/  ULDC.64 UR4, c[0x0][0x308] ;  /* 0x0000c20000047ab9 */ /* 0x000fc40000000a00 */
[----:B------:R-:W-:Y:S02]  /*1f60*/  IMAD R3, R28, R47, R3 ;  /* 0x0000002f1c037224 */ /* 0x000fe400078e0203 */
[C---:B------:R-:W-:Y:S01]  /*1f70*/  IMAD R9, R30.reuse, UR7, R9 ;  /* 0x000000071e097c24 */ /* 0x040fe2000f8e0209 */
[----:B------:R-:W-:Y:S01]  /*1f80*/  SHF.R.S32.HI R15, RZ, 0x1f, R23 ;  /* 0x0000001fff0f7819 */ /* 0x000fe20000011417 */
[----:B------:R-:W-:Y:S01]  /*1f90*/  IMAD.IADD R7, R7, 0x1, R3 ;  /* 0x0000000107077824 */ /* 0x000fe200078e0203 */
[----:B------:R-:W-:Y:S01]  /*1fa0*/  ULDC.64 UR6, c[0x0][0x338] ;  /* 0x0000ce0000067ab9 */ /* 0x000fe20000000a00 */
[----:B-1----:R-:W-:-:S04]  /*1fb0*/  IMAD.WIDE.U32 R4, R30, UR4, R6 ;  /* 0x000000041e047c25 */ /* 0x002fc8000f8e0006 */
[----:B------:R-:W-:Y:S01]  /*1fc0*/  IMAD R5, R30, UR5, R5 ;  /* 0x000000051e057c24 */ /* 0x000fe2000f8e0205 */
[----:B------:R-:W-:Y:S01]  /*1fd0*/  ULDC.64 UR4, c[0x0][0x310] ;  /* 0x0000c40000047ab9 */ /* 0x000fe20000000a00 */
[----:B------:R-:W4:Y:S01]  /*1fe0*/  LDL R30, [R1+0x70] ;  /* 0x00007000011e7983 */ /* 0x000f220000100800 */
[C---:B------:R-:W-:Y:S01]  /*1ff0*/  IMAD.WIDE.U32 R20, R23.reuse, R46, R18 ;  /* 0x0000002e17147225 */ /* 0x040fe200078e0012 */
[----:B------:R-:W1:Y:S01]  /*2000*/  S2R R31, SR_TID.X ;  /* 0x00000000001f7919 */ /* 0x000e620000002100 */
[----:B------:R-:W-:Y:S02]  /*2010*/  ISETP.GE.AND P2, PT, R18, R55, PT ;  /* 0x000000371200720c */ /* 0x000fe40003f46270 */
[----:B------:R-:W-:Y:S01]  /*2020*/  SHF.R.S32.HI R157, RZ, 0x1f, R156 ;  /* 0x0000001fff9d7819 */ /* 0x000fe2000001149c */
[----:B------:R-:W-:-:S04]  /*2030*/  IMAD.WIDE.U32 R42, R23, R40, R18 ;  /* 0x00000028172a7225 */ /* 0x000fc800078e0012 */
[----:B------:R-:W-:-:S04]  /*2040*/  IMAD.WIDE.U32 R44, R23, R40, R156 ;  /* 0x00000028172c7225 */ /* 0x000fc800078e009c */
[----:B0-----:R-:W-:-:S04]  /*2050*/  IMAD.WIDE.U32 R38, R23, R34, R156 ;  /* 0x0000002217267225 */ /* 0x001fc800078e009c */
[----:B------:R-:W-:Y:S01]  /*2060*/  IMAD.WIDE.U32 R36, R23, R34, R18 ;  /* 0x0000002217247225 */ /* 0x000fe200078e0012 */
[----:B------:R-:W-:-:S03]  /*2070*/  LOP3.LUT R22, R22, 0xfffffffb, RZ, 0xc0, !PT ;  /* 0xfffffffb16167812 */ /* 0x000fc600078ec0ff */
[----:B------:R-:W-:Y:S02]  /*2080*/  IMAD R57, R41, 0xa0, RZ ;  /* 0x000000a029397824 */ /* 0x000fe400078e02ff */
[----:B------:R-:W-:Y:S01]  /*2090*/  VIADD R33, R18, 0x20 ;  /* 0x0000002012217836 */ /* 0x000fe20000000000 */
[----:B------:R-:W-:Y:S02]  /*20a0*/  @P2 LOP3.LUT R22, R22, 0x4, RZ, 0xfc, !PT ;  /* 0x0000000416162812 */ /* 0x000fe400078efcff */
[----:B-1----:R-:W-:-:S05]  /*20b0*/  SHF.R.U32.HI R29, RZ, 0x7, R31 ;  /* 0x00000007ff1d7819 */ /* 0x002fca000001161f */
[----:B------:R-:W-:Y:S01]  /*20c0*/  VIADD R54, R29, 0x8 ;  /* 0x000000081d367836 */ /* 0x000fe20000000000 */
[----:B--2---:R-:W-:-:S04]  /*20d0*/  SHF.R.S32.HI R3, RZ, 0x1f, R0 ;  /* 0x0000001fff037819 */ /* 0x004fc80000011400 */
[----:B------:R-:W-:Y:S02]  /*20e0*/  SEL R6, R3, RZ, !P0 ;  /* 0x000000ff03067207 */ /* 0x000fe40004000000 */
[----:B------:R-:W-:-:S03]  /*20f0*/  SEL R3, R0, RZ, !P0 ;  /* 0x000000ff00037207 */ /* 0x000fc60004000000 */
[C---:B------:R-:W-:Y:S02]  /*2100*/  IMAD R0, R6.reuse, UR4, RZ ;  /* 0x0000000406007c24 */ /* 0x040fe4000f8e02ff */
[----:B------:R-:W-:Y:S02]  /*2110*/  IMAD R6, R6, UR6, RZ ;  /* 0x0000000606067c24 */ /* 0x000fe4000f8e02ff */
[C---:B------:R-:W-:Y:S02]  /*2120*/  IMAD R7, R3.reuse, UR5, R0 ;  /* 0x0000000503077c24 */ /* 0x040fe4000f8e0200 */
[----:B------:R-:W-:Y:S01]  /*2130*/  IMAD.WIDE.U32 R50, R3, UR4, R4 ;  /* 0x0000000403327c25 */ /* 0x000fe2000f8e0004 */
[----:B------:R-:W-:-:S03]  /*2140*/  ULDC UR4, c[0x0][0x2f4] ;  /* 0x0000bd0000047ab9 */ /* 0x000fc60000000800 */
[----:B------:R-:W-:Y:S02]  /*2150*/  IMAD R0, R15, R46, RZ ;  /* 0x0000002e0f007224 */ /* 0x000fe400078e02ff */
[----:B------:R-:W-:-:S04]  /*2160*/  IMAD.WIDE.U32 R48, R3, UR6, R8 ;  /* 0x0000000603307c25 */ /* 0x000fc8000f8e0008 */
[----:B------:R-:W-:Y:S02]  /*2170*/  IMAD R13, R3, UR7, R6 ;  /* 0x00000007030d7c24 */ /* 0x000fe4000f8e0206 */
[----:B------:R-:W-:Y:S01]  /*2180*/  IMAD R5, R23, R47, R0 ;  /* 0x0000002f17057224 */ /* 0x000fe200078e0200 */
[----:B------:R-:W-:Y:S01]  /*2190*/  IADD3 R0, P0, R50, R20, RZ ;  /* 0x0000001432007210 */ /* 0x000fe20007f1e0ff */
[----:B------:R-:W-:Y:S02]  /*21a0*/  IMAD.IADD R3, R51, 0x1, R7 ;  /* 0x0000000133037824 */ /* 0x000fe400078e0207 */
[----:B------:R-:W-:-:S03]  /*21b0*/  IMAD R4, R15, R40, RZ ;  /* 0x000000280f047224 */ /* 0x000fc600078e02ff */
[----:B------:R-:W-:Y:S02]  /*21c0*/  IADD3.X R20, R3, R21, R5, P0, !PT ;  /* 0x0000001503147210 */ /* 0x000fe400007fe405 */
[----:B------:R-:W-:Y:S01]  /*21d0*/  SEL R5, R55, RZ, P2 ;  /* 0x000000ff37057207 */ /* 0x000fe20001000000 */
[----:B------:R-:W-:Y:S02]  /*21e0*/  IMAD R7, R23, R41, R4 ;  /* 0x0000002917077224 */ /* 0x000fe400078e0204 */
[----:B------:R-:W-:Y:S02]  /*21f0*/  IMAD R4, R15, R34, RZ ;  /* 0x000000220f047224 */ /* 0x000fe400078e02ff */
[----:B------:R-:W-:Y:S02]  /*2200*/  IMAD.IADD R5, R18, 0x1, R5 ;  /* 0x0000000112057824 */ /* 0x000fe400078e0205 */
[----:B------:R-:W-:Y:S02]  /*2210*/  IMAD R9, R23, R35, R4 ;  /* 0x0000002317097224 */ /* 0x000fe400078e0204 */
[----:B------:R-:W-:Y:S01]  /*2220*/  IMAD.IADD R45, R45, 0x1, R7 ;  /* 0x000000012d2d7824 */ /* 0x000fe200078e0207 */
[----:B------:R-:W-:Y:S01]  /*2230*/  SHF.R.S32.HI R4, RZ, 0x1f, R5 ;  /* 0x0000001fff047819 */ /* 0x000fe20000011405 */
[----:B------:R-:W-:Y:S01]  /*2240*/  IMAD.IADD R43, R7, 0x1, R43 ;  /* 0x00000001072b7824 */ /* 0x000fe200078e022b */
[----:B-----5:R-:W-:-:S02]  /*2250*/  SHF.R.S32.HI R7, RZ, 0x1f, R26 ;  /* 0x0000001fff077819 */ /* 0x020fc4000001141a */
[----:B------:R-:W-:Y:S01]  /*2260*/  LEA.HI R21, R4, R5, RZ, 0x4 ;  /* 0x0000000504157211 */ /* 0x000fe200078f20ff */
[----:B------:R-:W-:Y:S02]  /*2270*/  IMAD.IADD R39, R39, 0x1, R9 ;  /* 0x0000000127277824 */ /* 0x000fe400078e0209 */
[C---:B------:R-:W-:Y:S01]  /*2280*/  IMAD R6, R7.reuse, R40, RZ ;  /* 0x0000002807067224 */ /* 0x040fe200078e02ff */
[----:B------:R-:W-:Y:S01]  /*2290*/  LOP3.LUT R4, R14, 0x30, R21, 0xf8, !PT ;  /* 0x000000300e047812 */ /* 0x000fe200078ef815 */
[----:B------:R-:W-:Y:S02]  /*22a0*/  IMAD R7, R7, R34, RZ ;  /* 0x0000002207077224 */ /* 0x000fe400078e02ff */
[----:B------:R-:W-:Y:S01]  /*22b0*/  IMAD.IADD R37, R9, 0x1, R37 ;  /* 0x0000000109257824 */ /* 0x000fe200078e0225 */
[----:B------:R-:W-:Y:S01]  /*22c0*/  IADD3 R52, P0, R23, R28, RZ ;  /* 0x0000001c17347210 */ /* 0x000fe20007f1e0ff */
[----:B------:R-:W-:Y:S01]  /*22d0*/  IMAD R63, R26, R35, R7 ;  /* 0x000000231a3f7224 */ /* 0x000fe200078e0207 */
[----:B---3--:R-:W-:Y:S01]  /*22e0*/  LOP3.LUT R4, R4, R12, RZ, 0x3c, !PT ;  /* 0x0000000c04047212 */ /* 0x008fe200078e3cff */
[----:B------:R-:W-:Y:S01]  /*22f0*/  IMAD R5, R47, 0xa0, RZ ;  /* 0x000000a02f057824 */ /* 0x000fe200078e02ff */
[----:B------:R-:W-:Y:S01]  /*2300*/  LOP3.LUT R61, R21, 0xfffffff0, RZ, 0xc0, !PT ;  /* 0xfffffff0153d7812 */ /* 0x000fe200078ec0ff */
[----:B------:R-:W-:-:S02]  /*2310*/  IMAD R9, R26, R41, R6 ;  /* 0x000000291a097224 */ /* 0x000fc400078e0206 */
[----:B------:R-:W-:-:S04]  /*2320*/  IMAD.WIDE.U32 R44, R26, R40, R44 ;  /* 0x000000281a2c7225 */ /* 0x000fc800078e002c */
[----:B------:R-:W-:-:S04]  /*2330*/  IMAD.WIDE.U32 R42, R26, R40, R42 ;  /* 0x000000281a2a7225 */ /* 0x000fc800078e002a */
[----:B------:R-:W-:Y:S02]  /*2340*/  IMAD R7, R35, 0xa0, RZ ;  /* 0x000000a023077824 */ /* 0x000fe400078e02ff */
[----:B------:R-:W-:-:S04]  /*2350*/  IMAD.WIDE.U32 R38, R26, R34, R38 ;  /* 0x000000221a267225 */ /* 0x000fc800078e0026 */
[----:B------:R-:W-:-:S04]  /*2360*/  IMAD.WIDE.U32 R36, R26, R34, R36 ;  /* 0x000000221a247225 */ /* 0x000fc800078e0024 */
[----:B------:R-:W-:-:S04]  /*2370*/  IMAD.WIDE.U32 R46, R46, 0xa0, RZ ;  /* 0x000000a02e2e7825 */ /* 0x000fc800078e00ff */
[----:B------:R-:W-:-:S04]  /*2380*/  IMAD.WIDE.U32 R40, R40, 0xa0, RZ ;  /* 0x000000a028287825 */ /* 0x000fc800078e00ff */
[----:B------:R-:W-:Y:S01]  /*2390*/  IMAD.WIDE.U32 R34, R34, 0xa0, RZ ;  /* 0x000000a022227825 */ /* 0x000fe200078e00ff */
[----:B----4-:R-:W-:Y:S02]  /*23a0*/  LOP3.LUT P4, RZ, R30, 0x2, RZ, 0xc0, !PT ;  /* 0x000000021eff7812 */ /* 0x010fe4000788c0ff */
[----:B------:R-:W-:Y:S01]  /*23b0*/  ISETP.GE.AND P3, PT, R18, UR4, PT ;  /* 0x0000000412007c0c */ /* 0x000fe2000bf66270 */
[----:B------:R-:W-:Y:S01]  /*23c0*/  IMAD.IADD R62, R39, 0x1, R63 ;  /* 0x00000001273e7824 */ /* 0x000fe200078e023f */
[----:B------:R-:W-:Y:S01]  /*23d0*/  ISETP.GE.AND P2, PT, R33, UR4, PT ;  /* 0x0000000421007c0c */ /* 0x000fe2000bf46270 */
[----:B------:R-:W-:Y:S01]  /*23e0*/  IMAD.SHL.U32 R55, R55, 0x2, RZ ;  /* 0x0000000237377824 */ /* 0x000fe200078e00ff */
[----:B------:R-:W-:Y:S01]  /*23f0*/  SHF.R.S32.HI R70, RZ, 0x1f, R61 ;  /* 0x0000001fff467819 */ /* 0x000fe2000001143d */
[----:B------:R-:W-:Y:S02]  /*2400*/  IMAD.X R53, R15, 0x1, R11, P0 ;  /* 0x000000010f357824 */ /* 0x000fe400000e060b */
[----:B------:R-:W-:-:S02]  /*2410*/  IMAD.IADD R56, R47, 0x1, R5 ;  /* 0x000000012f387824 */ /* 0x000fc400078e0205 */
[----:B------:R-:W-:Y:S02]  /*2420*/  IMAD.IADD R57, R41, 0x1, R57 ;  /* 0x0000000129397824 */ /* 0x000fe400078e0239 */
[----:B------:R-:W-:Y:S02]  /*2430*/  IMAD.IADD R58, R35, 0x1, R7 ;  /* 0x00000001233a7824 */ /* 0x000fe400078e0207 */
[----:B------:R-:W-:Y:S02]  /*2440*/  IMAD.IADD R59, R45, 0x1, R9 ;  /* 0x000000012d3b7824 */ /* 0x000fe400078e0209 */
[----:B------:R-:W-:Y:S02]  /*2450*/  IMAD.IADD R60, R9, 0x1, R43 ;  /* 0x00000001093c7824 */ /* 0x000fe400078e022b */
[----:B------:R-:W-:Y:S02]  /*2460*/  IMAD.IADD R63, R63, 0x1, R37 ;  /* 0x000000013f3f7824 */ /* 0x000fe400078e0225 */
[----:B------:R-:W-:-:S02]  /*2470*/  IMAD.IADD R71, R10, 0x1, R4 ;  /* 0x000000010a477824 */ /* 0x000fc400078e0204 */
[----:B------:R-:W-:-:S07]  /*2480*/  IMAD.IADD R72, R49, 0x1, R13 ;  /* 0x0000000131487824 */ /* 0x000fce00078e020d */
.L_x_11423:
[----:B------:R-:W2:Y:S01]  /*2490*/  LDL R4, [R1+0x14] ;  /* 0x0000140001047983 */ /* 0x000ea20000100800 */
[----:B0---4-:R-:W0:Y:S01]  /*24a0*/  LDC.64 R64, c[0x0][0x2e8] ;  /* 0x0000ba00ff407b82 */ /* 0x011e220000000a00 */
[----:B------:R-:W-:Y:S01]  /*24b0*/  VIADD R67, R2, 0xffffffff ;  /* 0xffffffff02437836 */ /* 0x000fe20000000000 */
[----:B------:R-:W-:Y:S01]  /*24c0*/  LOP3.LUT R22, R22, 0xfffffffd, RZ, 0xc0, !PT ;  /* 0xfffffffd16167812 */ /* 0x000fe200078ec0ff */
[----:B------:R-:W-:Y:S05]  /*24d0*/  YIELD ;  /* 0x0000000000007946 */ /* 0x000fea0003800000 */
[----:B---3--:R-:W-:Y:S01]  /*24e0*/  SHF.R.S32.HI R69, RZ, 0x1f, R67 ;  /* 0x0000001fff457819 */ /* 0x008fe20000011443 */
[-C--:B------:R-:W-:Y:S01]  /*24f0*/  IMAD R5, R56, R67.reuse, RZ ;  /* 0x0000004338057224 */ /* 0x080fe200078e02ff */
[----:B------:R-:W1:Y:S01]  /*2500*/  LDC R31, c[0x0][0x3f4] ;  /* 0x0000fd00ff1f7b82 */ /* 0x000e620000000800 */
[----:B------:R-:W-:Y:S01]  /*2510*/  IMAD.WIDE.U32 R14, R46, R67, RZ ;  /* 0x000000432e0e7225 */ /* 0x000fe200078e00ff */
[----:B------:R-:W-:Y:S03]  /*2520*/  BSSY B0, `(.L_x_11394) ;  /* 0x000026e000007945 */ /* 0x000fe60003800000 */
[----:B------:R-:W-:-:S02]  /*2530*/  IMAD R7, R69, R46, R5 ;  /* 0x0000002e45077224 */ /* 0x000fc400078e0205 */
[----:B------:R-:W-:Y:S02]  /*2540*/  IMAD.MOV.U32 R2, RZ, RZ, R67 ;  /* 0x000000ffff027224 */ /* 0x000fe400078e0043 */
[----:B------:R-:W-:Y:S01]  /*2550*/  IMAD.IADD R79, R15, 0x1, R7 ;  /* 0x000000010f4f7824 */ /* 0x000fe200078e0207 */
[----:B0-----:R-:W-:-:S04]  /*2560*/  IADD3 R12, P0, P1, R14, R64, R0 ;  /* 0x000000400e0c7210 */ /* 0x001fc8000791e000 */
[----:B------:R-:W-:Y:S02]  /*2570*/  IADD3.X R13, R79, R65, R20, P0, P1 ;  /* 0x000000414f0d7210 */ /* 0x000fe400007e2414 */
[----:B------:R-:W-:-:S13]  /*2580*/  ISETP.GT.AND P0, PT, R67, R27, PT ;  /* 0x0000001b4300720c */ /* 0x000fda0003f04270 */
[----:B------:R-:W-:Y:S02]  /*2590*/  @P0 LOP3.LUT R22, R22, 0x2, RZ, 0xfc, !PT ;  /* 0x0000000216160812 */ /* 0x000fe400078efcff */
[----:B-1----:R-:W-:Y:S01]  /*25a0*/  ISETP.GE.AND P0, PT, R31, 0x1, PT ;  /* 0x000000011f00780c */ /* 0x002fe20003f06270 */
[----:B--2---:R-:W-:-:S04]  /*25b0*/  IMAD R5, R17, 0x2800, R4 ;  /* 0x0000280011057824 */ /* 0x004fc800078e0204 */
[C---:B------:R-:W-:Y:S02]  /*25c0*/  VIADD R73, R5.reuse, 0x20 ;  /* 0x0000002005497836 */ /* 0x040fe40000000000 */
[----:B------:R-:W-:Y:S02]  /*25d0*/  @P4 VIADD R73, R5, 0xffffffe0 ;  /* 0xffffffe005494836 */ /* 0x000fe40000000000 */
[C---:B------:R-:W-:Y:S02]  /*25e0*/  IMAD.IADD R74, R16.reuse, 0x1, R5 ;  /* 0x00000001104a7824 */ /* 0x040fe400078e0205 */
[----:B------:R-:W-:Y:S02]  /*25f0*/  IMAD.IADD R73, R16, 0x1, R73 ;  /* 0x0000000110497824 */ /* 0x000fe400078e0249 */
[----:B------:R-:W-:Y:S05]  /*2600*/  @!P0 BRA `(.L_x_11395) ;  /* 0x0000002400308947 */ /* 0x000fea0003800000 */
[----:B------:R-:W-:Y:S01]  /*2610*/  ULDC.U8 UR4, c[0x0][0x410] ;  /* 0x0001040000047ab9 */ /* 0x000fe20000000000 */
[-C--:B------:R-:W-:Y:S01]  /*2620*/  IMAD R7, R57, R67.reuse, RZ ;  /* 0x0000004339077224 */ /* 0x080fe200078e02ff */
[----:B------:R-:W-:Y:S01]  /*2630*/  ISETP.NE.AND P0, PT, RZ, UR4, PT ;  /* 0x00000004ff007c0c */ /* 0x000fe2000bf05270 */
[----:B------:R-:W-:-:S04]  /*2640*/  IMAD.WIDE.U32 R4, R40, R67, RZ ;  /* 0x0000004328047225 */ /* 0x000fc800078e00ff */
[----:B------:R-:W-:-:S04]  /*2650*/  IMAD R7, R69, R40, R7 ;  /* 0x0000002845077224 */ /* 0x000fc800078e0207 */
[----:B------:R-:W-:-:S04]  /*2660*/  IMAD.IADD R30, R5, 0x1, R7 ;  /* 0x00000001051e7824 */ /* 0x000fc800078e0207 */
[----:B------:R-:W-:Y:S05]  /*2670*/  @!P0 BRA `(.L_x_11396) ;  /* 0x00000010006c8947 */ /* 0x000fea0003800000 */
[----:B------:R-:W-:Y:S01]  /*2680*/  IMAD R6, R2, -0xa0, R32 ;  /* 0xffffff6002067824 */ /* 0x000fe200078e0220 */
[----:B------:R-:W-:Y:S01]  /*2690*/  BSSY B1, `(.L_x_11397) ;  /* 0x000001c000017945 */ /* 0x000fe20003800000 */
[----:B------:R-:W-:Y:S02]  /*26a0*/  CS2R R8, SRZ ;  /* 0x0000000000087805 */ /* 0x000fe4000001ff00 */
[----:B------:R-:W-:Y:S02]  /*26b0*/  CS2R R14, SRZ ;  /* 0x00000000000e7805 */ /* 0x000fe4000001ff00 */
[----:B------:R-:W-:Y:S02]  /*26c0*/  CS2R R10, SRZ ;  /* 0x00000000000a7805 */ /* 0x000fe4000001ff00 */
[----:B------:R-:W-:Y:S02]  /*26d0*/  VIMNMX R6, R6, 0xa0, PT ;  /* 0x000000a006067848 */ /* 0x000fe40003fe0100 */
[----:B------:R-:W-:-:S02]  /*26e0*/  CS2R R28, SRZ ;  /* 0x00000000001c7805 */ /* 0x000fc4000001ff00 */
[----:B------:R-:W-:-:S13]  /*26f0*/  ISETP.GE.AND P1, PT, R23, R6, PT ;  /* 0x000000061700720c */ /* 0x000fda0003f26270 */
[----:B------:R-:W-:Y:S05]  /*2700*/  @P1 BRA `(.L_x_11398) ;  /* 0x0000000000501947 */ /* 0x000fea0003800000 */
[----:B------:R-:W2:Y:S01]  /*2710*/  LDL R66, [R1+0x10] ;  /* 0x0000100001427983 */ /* 0x000ea20000100800 */
[----:B------:R-:W-:Y:S01]  /*2720*/  ULDC.64 UR4, c[0x0][0x3e8] ;  /* 0x0000fa0000047ab9 */ /* 0x000fe20000000a00 */
[----:B------:R-:W-:Y:S01]  /*2730*/  IMAD.MOV.U32 R6, RZ, RZ, R38 ;  /* 0x000000ffff067224 */ /* 0x000fe200078e0026 */
[----:B------:R-:W-:Y:S01]  /*2740*/  IADD3 R4, P0, P5, R44, UR4, R4 ;  /* 0x000000042c047c10 */ /* 0x000fe2000fd1e004 */
[----:B------:R-:W-:Y:S02]  /*2750*/  IMAD.MOV.U32 R7, RZ, RZ, R62 ;  /* 0x000000ffff077224 */ /* 0x000fe400078e003e */
[----:B------:R-:W-:Y:S01]  /*2760*/  IMAD R9, R58, R67, RZ ;  /* 0x000000433a097224 */ /* 0x000fe200078e02ff */
[----:B------:R-:W-:Y:S01]  /*2770*/  IADD3.X R5, R59, UR5, R30, P0, P5 ;  /* 0x000000053b057c10 */ /* 0x000fe200087ea41e */
[----:B------:R-:W-:Y:S01]  /*2780*/  IMAD.WIDE.U32 R6, R67, R34, R6 ;  /* 0x0000002243067225 */ /* 0x000fe200078e0006 */
[----:B------:R-:W-:-:S03]  /*2790*/  ULDC.64 UR4, c[0x0][0x400] ;  /* 0x0001000000047ab9 */ /* 0x000fc60000000a00 */
[----:B------:R-:W-:Y:S01]  /*27a0*/  IMAD R9, R69, R34, R9 ;  /* 0x0000002245097224 */ /* 0x000fe200078e0209 */
[----:B------:R-:W-:-:S04]  /*27b0*/  IADD3 R6, P0, R6, UR4, RZ ;  /* 0x0000000406067c10 */ /* 0x000fc8000ff1e0ff */
[----:B------:R-:W-:Y:S02]  /*27c0*/  IADD3.X R7, R7, UR5, R9, P0, !PT ;  /* 0x0000000507077c10 */ /* 0x000fe400087fe409 */
[----:B------:R-:W-:Y:S02]  /*27d0*/  ISETP.GE.AND P0, PT, R156, R31, PT ;  /* 0x0000001f9c00720c */ /* 0x000fe40003f06270 */
[----:B------:R-:W-:Y:S02]  /*27e0*/  CS2R R8, SRZ ;  /* 0x0000000000087805 */ /* 0x000fe4000001ff00 */
[----:B------:R-:W-:-:S09]  /*27f0*/  CS2R R10, SRZ ;  /* 0x00000000000a7805 */ /* 0x000fd2000001ff00 */
[----:B------:R0:W5:Y:S04]  /*2800*/  @!P0 LDG.E.64 R14, desc[UR40][R4.64] ;  /* 0x00000028040e8981 */ /* 0x000168000c1e1b00 */
[----:B------:R0:W5:Y:S01]  /*2810*/  @!P0 LDG.E.64 R28, desc[UR40][R6.64] ;  /* 0x00000028061c8981 */ /* 0x000162000c1e1b00 */
[----:B--2---:R-:W-:-:S13]  /*2820*/  ISETP.GE.AND P0, PT, R66, R31, PT ;  /* 0x0000001f4200720c */ /* 0x004fda0003f06270 */
[----:B------:R0:W5:Y:S04]  /*2830*/  @!P0 LDG.E.64 R8, desc[UR40][R4.64+0x10] ;  /* 0x0000102804088981 */ /* 0x000168000c1e1b00 */
[----:B------:R0:W5:Y:S02]  /*2840*/  @!P0 LDG.E.64 R10, desc[UR40][R6.64+0x10] ;  /* 0x00001028060a8981 */ /* 0x000164000c1e1b00 */
.L_x_11398:
[----:B------:R-:W-:Y:S05]  /*2850*/  BSYNC B1 ;  /* 0x0000000000017941 */ /* 0x000fea0003800000 */
.L_x_11397:
[----:B0-----:R-:W2:Y:S01]  /*2860*/  LDL R4, [R1+0x8] ;  /* 0x0000080001047983 */ /* 0x001ea20000100800 */
[----:B-----5:R-:W-:Y:S02]  /*2870*/  IMAD.MOV.U32 R30, RZ, RZ, R8 ;  /* 0x000000ffff1e7224 */ /* 0x020fe400078e0008 */
[----:B------:R-:W-:Y:S02]  /*2880*/  IMAD.MOV.U32 R65, RZ, RZ, R14 ;  /* 0x000000ffff417224 */ /* 0x000fe400078e000e */
[----:B------:R-:W-:Y:S02]  /*2890*/  IMAD.MOV.U32 R64, RZ, RZ, R10 ;  /* 0x000000ffff407224 */ /* 0x000fe400078e000a */
[----:B------:R-:W-:Y:S01]  /*28a0*/  IMAD.MOV.U32 R66, RZ, RZ, R28 ;  /* 0x000000ffff427224 */ /* 0x000fe200078e001c */
[----:B--2---:R-:W-:-:S13]  /*28b0*/  ISETP.NE.AND P0, PT, R4, 0x3, PT ;  /* 0x000000030400780c */ /* 0x004fda0003f05270 */
[----:B------:R-:W-:Y:S05]  /*28c0*/  @!P0 BRA `(.L_x_11399) ;  /* 0x0000000000048947 */ /* 0x000fea0003800000 */
[----:B------:R-:W-:Y:S01]  /*28d0*/  BPT.TRAP 0x1 ;  /* 0x000000040000795c */ /* 0x000fe20000300000 */
.L_x_11399:
[----:B------:R-:W2:Y:S01]  /*28e0*/  LDL R4, [R1] ;  /* 0x0000000001047983 */ /* 0x000ea20000100800 */
[----:B------:R-:W-:Y:S01]  /*28f0*/  IMAD R75, R17, 0x8, R16 ;  /* 0x00000008114b7824 */ /* 0x000fe200078e0210 */
[----:B------:R-:W-:Y:S01]  /*2900*/  BSSY B1, `(.L_x_11400) ;  /* 0x0000004000017945 */ /* 0x000fe20003800000 */
[----:B--2---:R-:W-:-:S04]  /*2910*/  SHF.L.U32 R76, R4, 0x1f, RZ ;  /* 0x0000001f044c7819 */ /* 0x004fc800000006ff */
[----:B------:R-:W0:Y:S02]  /*2920*/  SYNCS.PHASECHK.TRANS64.TRYWAIT P5, [R75+URZ+0x13290], R76 ;  /* 0x0132904c4b0075a7 */ /* 0x000e2400080a017f */
[----:B0-----:R-:W-:Y:S05]  /*2930*/  @!P5 BRA `(.L_x_11401) ;  /* 0x000001400074d947 */ /* 0x001fea0003800000 */
.L_x_11614:
[----:B------:R-:W-:Y:S05]  /*2940*/  BSYNC B1 ;  /* 0x0000000000017941 */ /* 0x000fea0003800000 */
.L_x_11400:
[----:B------:R-:W-:Y:S05]  /*2950*/  @P1 BRA `(.L_x_11402) ;  /* 0x0000002000a81947 */ /* 0x000fea0003800000 */
[----:B------:R-:W-:Y:S04]  /*2960*/  BSSY B1, `(.L_x_11403) ;  /* 0x0000074000017945 */ /* 0x000fe80003800000 */
[----:B------:R-:W-:Y:S05]  /*2970*/  @P3 BRA `(.L_x_11404) ;  /* 0x0000000400c83947 */ /* 0x000fea0003800000 */
        /* <DEDUP_REMOVED lines=25> */
[--C-:B------:R-:W-:Y:S01]  /*2b10*/  HADD2.F32 R78, -RZ, R67.reuse.H0_H0 ;  /* 0x20000043ff4e7230 */ /* 0x100fe20000004100 */
        /* <DEDUP_REMOVED lines=14> */
[C---:B------:R-:W-:Y:S01]  /*2c00*/  FMUL.FTZ R80, R68.reuse, R79 ;  /* 0x0000004f44507220 */ /* 0x040fe20000410000 */
[----:B------:R-:W-:Y:S01]  /*2c10*/  FFMA.FTZ R15, R29, R77, R78 ;  /* 0x0000004d1d0f7223 */ /* 0x000fe2000001004e */
[C---:B------:R-:W-:Y:S01]  /*2c20*/  FMUL.FTZ R81, R67.reuse, R79 ;  /* 0x0000004f43517220 */ /* 0x040fe20000410000 */
[-C--:B------:R-:W-:Y:S01]  /*2c30*/  F2FP.F16.E4M3.UNPACK_B R29, R28.reuse.H1 ;  /* 0x0000001cff1d723e */ /* 0x080fe200030006ff */
[-C--:B------:R-:W-:Y:S01]  /*2c40*/  FFMA.FTZ R79, R67, R69.reuse, -R80 ;  /* 0x00000045434f7223 */ /* 0x080fe20000010850 */
[----:B------:R-:W-:Y:S01]  /*2c50*/  F2FP.F16.E4M3.UNPACK_B R28, R28 ;  /* 0x0000001cff1c723e */ /* 0x000fe200020006ff */
        /* <DEDUP_REMOVED lines=23> */
[----:B------:R-:W-:Y:S01]  /*2dd0*/  F2FP.F16.E4M3.UNPACK_B R67, R6.H1 ;  /* 0x00000006ff43723e */ /* 0x000fe200030006ff */
[--C-:B------:R-:W-:Y:S01]  /*2de0*/  HADD2.F32 R69, -RZ, R68.reuse.H0_H0 ;  /* 0x20000044ff457230 */ /* 0x100fe20000004100 */
[----:B------:R-:W-:Y:S01]  /*2df0*/  F2FP.F16.E4M3.UNPACK_B R78, R5.H1 ;  /* 0x00000005ff4e723e */ /* 0x000fe200030006ff */
[----:B------:R-:W-:Y:S01]  /*2e00*/  HADD2.F32 R68, -RZ, R68.H1_H1 ;  /* 0x30000044ff447230 */ /* 0x000fe20000004100 */
[----:B------:R-:W-:Y:S01]  /*2e10*/  F2FP.F16.E4M3.UNPACK_B R80, R14 ;  /* 0x0000000eff50723e */ /* 0x000fe200020006ff */
[----:B------:R-:W-:Y:S01]  /*2e20*/  HADD2.F32 R14, -RZ, R67.H1_H1 ;  /* 0x30000043ff0e7230 */ /* 0x000fe20000004100 */
[----:B------:R-:W-:Y:S01]  /*2e30*/  F2FP.SATFINITE.E4M3.F32.PACK_AB_MERGE_C R65, R84, R79, RZ ;  /* 0x0000004f5441723e */ /* 0x000fe200048070ff */
[----:B------:R-:W-:Y:S01]  /*2e40*/  HADD2.F32 R79, -RZ, R78.H1_H1 ;  /* 0x3000004eff4f7230 */ /* 0x000fe20000004100 */
[----:B------:R-:W-:Y:S01]  /*2e50*/  F2FP.F16.E4M3.UNPACK_B R77, R5 ;  /* 0x00000005ff4d723e */ /* 0x000fe200020006ff */
        /* <DEDUP_REMOVED lines=21> */
[----:B------:R-:W-:Y:S01]  /*2fb0*/  FMUL.FTZ R79, R7, R81 ;  /* 0x00000051074f7220 */ /* 0x000fe20000410000 */
        /* <DEDUP_REMOVED lines=12> */
.L_x_11406:
[----:B------:R-:W-:Y:S05]  /*3080*/  BSYNC B2 ;  /* 0x0000000000027941 */ /* 0x000fea0003800000 */
.L_x_11405:
[----:B--2---:R1:W-:Y:S02]  /*3090*/  STG.E.128 desc[UR40][R12.64], R4 ;  /* 0x000000040c007986 */ /* 0x0043e4000c101d28 */
.L_x_11404:
[----:B------:R-:W-:Y:S05]  /*30a0*/  BSYNC B1 ;  /* 0x0000000000017941 */ /* 0x000fea0003800000 */
.L_x_11403:
[----:B------:R-:W-:Y:S05]  /*30b0*/  @P2 BRA `(.L_x_11402) ;  /* 0x0000001800d02947 */ /* 0x000fea0003800000 */
[----:B-1----:R-:W2:Y:S04]  /*30c0*/  LDL R6, [R1+0x14] ;  /* 0x0000140001067983 */ /* 0x002ea80000100800 */
[----:B------:R-:W3:Y:S01]  /*30d0*/  LDL R14, [R1+0x10] ;  /* 0x00001000010e7983 */ /* 0x000ee20000100800 */
[----:B------:R-:W-:Y:S01]  /*30e0*/  IMAD.MOV.U32 R5, RZ, RZ, 0x20 ;  /* 0x00000020ff057424 */ /* 0x000fe200078e00ff */
[----:B------:R-:W-:Y:S01]  /*30f0*/  BSSY B1, `(.L_x_11407) ;  /* 0x0000071000017945 */ /* 0x000fe20003800000 */
[----:B------:R-:W-:-:S03]  /*3100*/  IMAD R4, R17, 0x2800, RZ ;  /* 0x0000280011047824 */ /* 0x000fc600078e02ff */
[----:B------:R-:W-:-:S04]  /*3110*/  SEL R5, R5, 0xffffffe0, !P4 ;  /* 0xffffffe005057807 */ /* 0x000fc80006000000 */
[----:B--2---:R-:W-:Y:S02]  /*3120*/  IADD3 R5, R5, R6, R4 ;  /* 0x0000000605057210 */ /* 0x004fe40007ffe004 */
[----:B---3--:R-:W-:-:S03]  /*3130*/  ISETP.GE.AND P5, PT, R14, R31, PT ;  /* 0x0000001f0e00720c */ /* 0x008fc60003fa6270 */
[----:B------:R-:W-:-:S06]  /*3140*/  IMAD.IADD R4, R16, 0x1, R5 ;  /* 0x0000000110047824 */ /* 0x000fcc00078e0205 */
[----:B------:R-:W1:Y:S04]  /*3150*/  LDS.128 R4, [R4+0xe000] ;  /* 0x00e0000004047984 */ /* 0x000e680000000c00 */
[----:B------:R-:W-:Y:S05]  /*3160*/  @P5 BRA `(.L_x_11408) ;  /* 0x0000000400a45947 */ /* 0x000fea0003800000 */
[--C-:B------:R-:W-:Y:S02]  /*3170*/  SHF.R.U32.HI R29, RZ, 0x8, R9.reuse ;  /* 0x00000008ff1d7819 */ /* 0x100fe40000011609 */
[----:B------:R-:W-:Y:S02]  /*3180*/  SHF.R.U32.HI R31, RZ, 0x18, R9 ;  /* 0x00000018ff1f7819 */ /* 0x000fe40000011609 */
[----:B------:R-:W-:Y:S02]  /*3190*/  LOP3.LUT R8, R9, 0xff, RZ, 0xc0, !PT ;  /* 0x000000ff09087812 */ /* 0x000fe400078ec0ff */
[----:B------:R-:W-:Y:S02]  /*31a0*/  SHF.R.U32.HI R10, RZ, 0x8, R11 ;  /* 0x00000008ff0a7819 */ /* 0x000fe4000001160b */
[----:B------:R-:W-:Y:S01]  /*31b0*/  SHF.R.U32.HI R15, RZ, 0x10, R9 ;  /* 0x00000010ff0f7819 */ /* 0x000fe20000011609 */
[----:B------:R-:W-:Y:S01]  /*31c0*/  IMAD.SHL.U32 R9, R29, 0x100, RZ ;  /* 0x000001001d097824 */ /* 0x000fe200078e00ff */
[----:B------:R-:W-:-:S02]  /*31d0*/  PRMT R8, R31, 0x654, R8 ;  /* 0x000006541f087816 */ /* 0x000fc40000000008 */
[----:B------:R-:W-:Y:S02]  /*31e0*/  LOP3.LUT R14, R11, 0xff0000ff, RZ, 0xc0, !PT ;  /* 0xff0000ff0b0e7812 */ /* 0x000fe400078ec0ff */
[----:B------:R-:W-:Y:S01]  /*31f0*/  SHF.R.U32.HI R28, RZ, 0x10, R11 ;  /* 0x00000010ff1c7819 */ /* 0x000fe2000001160b */
[----:B------:R-:W-:Y:S01]  /*3200*/  IMAD.SHL.U32 R11, R10, 0x100, RZ ;  /* 0x000001000a0b7824 */ /* 0x000fe200078e00ff */
[----:B------:R-:W-:Y:S01]  /*3210*/  LOP3.LUT R8, R8, 0xff00, R9, 0xf8, !PT ;  /* 0x0000ff0008087812 */ /* 0x000fe200078ef809 */
[----:B------:R-:W-:Y:S02]  /*3220*/  IMAD.U32 R9, R15, 0x10000, RZ ;  /* 0x000100000f097824 */ /* 0x000fe400078e00ff */
[----:B-1----:R-:W-:Y:S01]  /*3230*/  IMAD.MOV.U32 R10, RZ, RZ, R4 ;  /* 0x000000ffff0a7224 */ /* 0x002fe200078e0004 */
[----:B------:R-:W-:Y:S01]  /*3240*/  LOP3.LUT R11, R14, 0xff00, R11, 0xf8, !PT ;  /* 0x0000ff000e0b7812 */ /* 0x000fe200078ef80b */
[----:B------:R-:W-:Y:S01]  /*3250*/  IMAD.U32 R28, R28, 0x10000, RZ ;  /* 0x000100001c1c7824 */ /* 0x000fe200078e00ff */
[----:B------:R-:W-:-:S02]  /*3260*/  F2FP.F16.E4M3.UNPACK_B R4, R5 ;  /* 0x00000005ff04723e */ /* 0x000fc400020006ff */
[----:B------:R-:W-:Y:S02]  /*3270*/  F2FP.F16.E4M3.UNPACK_B R14, R64.H1 ;  /* 0x00000040ff0e723e */ /* 0x000fe400030006ff */
[----:B------:R-:W-:Y:S02]  /*3280*/  LOP3.LUT R8, R8, 0xff0000, R9, 0xf8, !PT ;  /* 0x00ff000008087812 */ /* 0x000fe400078ef809 */
[----:B------:R-:W-:Y:S01]  /*3290*/  LOP3.LUT R9, R11, 0xff0000, R28, 0xf8, !PT ;  /* 0x00ff00000b097812 */ /* 0x000fe200078ef81c */
[----:B------:R-:W-:Y:S01]  /*32a0*/  HADD2.F32 R11, -RZ, R4.H1_H1 ;  /* 0x30000004ff0b7230 */ /* 0x000fe20000004100 */
[----:B------:R-:W-:Y:S01]  /*32b0*/  F2FP.F16.E4M3.UNPACK_B R28, R30.H1 ;  /* 0x0000001eff1c723e */ /* 0x000fe200030006ff */
[----:B------:R-:W-:Y:S01]  /*32c0*/  HADD2.F32 R31, -RZ, R14.H0_H0 ;  /* 0x2000000eff1f7230 */ /* 0x000fe20000004100 */
[----:B------:R-:W-:Y:S01]  /*32d0*/  F2FP.F16.E4M3.UNPACK_B R5, R5.H1 ;  /* 0x00000005ff05723e */ /* 0x000fe200030006ff */
[----:B------:R-:W-:Y:S01]  /*32e0*/  HADD2.F32 R4, -RZ, R4.H0_H0 ;  /* 0x20000004ff047230 */ /* 0x000fe20000004100 */
[----:B------:R-:W-:Y:S01]  /*32f0*/  F2FP.F16.E4M3.UNPACK_B R64, R64 ;  /* 0x00000040ff40723e */ /* 0x000fe200020006ff */
        /* <DEDUP_REMOVED lines=16> */
[----:B------:R-:W-:-:S02]  /*3400*/  HADD2.F32 R29, -RZ, R64.H1_H1 ;  /* 0x30000040ff1d7230 */ /* 0x000fc40000004100 */
[--C-:B------:R-:W-:Y:S02]  /*3410*/  HADD2.F32 R15, -RZ, R11.reuse.H0_H0 ;  /* 0x2000000bff0f7230 */ /* 0x100fe40000004100 */
[----:B------:R-:W-:Y:S02]  /*3420*/  HADD2.F32 R28, -RZ, R11.H1_H1 ;  /* 0x3000000bff1c7230 */ /* 0x000fe40000004100 */
[----:B------:R-:W-:Y:S02]  /*3430*/  HADD2.F32 R64, -RZ, R64.H0_H0 ;  /* 0x20000040ff407230 */ /* 0x000fe40000004100 */
[-C--:B------:R-:W-:Y:S01]  /*3440*/  FMUL.FTZ R31, R15, R29.reuse ;  /* 0x0000001d0f1f7220 */ /* 0x080fe20000410000 */
[--C-:B------:R-:W-:Y:S02]  /*3450*/  HADD2.F32 R14, -RZ, R10.reuse.H1_H1 ;  /* 0x3000000aff0e7230 */ /* 0x100fe40000004100 */
[----:B------:R-:W-:Y:S01]  /*3460*/  FMUL.FTZ R68, R28, R29 ;  /* 0x0000001d1c447220 */ /* 0x000fe20000410000 */
[----:B------:R-:W-:-:S02]  /*3470*/  HADD2.F32 R11, -RZ, R10.H0_H0 ;  /* 0x2000000aff0b7230 */ /* 0x000fc40000004100 */
[--C-:B------:R-:W-:Y:S02]  /*3480*/  HADD2.F32 R10, -RZ, R30.reuse.H1_H1 ;  /* 0x3000001eff0a7230 */ /* 0x100fe40000004100 */
        /* <DEDUP_REMOVED lines=10> */
[--C-:B------:R-:W-:Y:S01]  /*3530*/  HADD2.F32 R29, -RZ, R28.reuse.H0_H0 ;  /* 0x2000001cff1d7230 */ /* 0x100fe20000004100 */
[----:B------:R-:W-:Y:S01]  /*3540*/  F2FP.F16.E4M3.UNPACK_B R31, R8.H1 ;  /* 0x00000008ff1f723e */ /* 0x000fe200030006ff */
[----:B------:R-:W-:Y:S01]  /*3550*/  HADD2.F32 R28, -RZ, R28.H1_H1 ;  /* 0x3000001cff1c7230 */ /* 0x000fe20000004100 */
[----:B------:R-:W-:Y:S01]  /*3560*/  F2FP.SATFINITE.E4M3.F32.PACK_AB_MERGE_C R14, R78, R65, RZ ;  /* 0x000000414e0e723e */ /* 0x000fe200048070ff */
[--C-:B------:R-:W-:Y:S01]  /*3570*/  HADD2.F32 R67, -RZ, R66.reuse.H1_H1 ;  /* 0x30000042ff437230 */ /* 0x100fe20000004100 */
        /* <DEDUP_REMOVED lines=37> */
[----:B------:R-:W-:Y:S02]  /*37d0*/  F2FP.SATFINITE.E4M3.F32.PACK_AB_MERGE_C R4, R11, R10, R77 ;  /* 0x0000000a0b04723e */ /* 0x000fe4000480704d */
[----:B------:R-:W-:-:S02]  /*37e0*/  F2FP.SATFINITE.E4M3.F32.PACK_AB_MERGE_C R7, R66, R29, R64 ;  /* 0x0000001d4207723e */ /* 0x000fc40004807040 */
[----:B------:R-:W-:-:S07]  /*37f0*/  F2FP.SATFINITE.E4M3.F32.PACK_AB_MERGE_C R6, R65, R28, R15 ;  /* 0x0000001c4106723e */ /* 0x000fce000480700f */
.L_x_11408:
[----:B------:R-:W-:Y:S05]  /*3800*/  BSYNC B1 ;  /* 0x0000000000017941 */ /* 0x000fea0003800000 */
.L_x_11407:
[----:B-1----:R2:W-:Y:S01]  /*3810*/  STG.E.128 desc[UR40][R12.64+0x20], R4 ;  /* 0x000020040c007986 */ /* 0x0025e2000c101d28 */
[----:B------:R-:W-:Y:S05]  /*3820*/  BRA `(.L_x_11402) ;  /* 0x0000001000f47947 */ /* 0x000fea0003800000 */
.L_x_11396:
[----:B------:R-:W-:Y:S01]  /*3830*/  IMAD R5, R2, -0xa0, R32 ;  /* 0xffffff6002057824 */ /* 0x000fe200078e0220 */
[----:B------:R-:W2:Y:S01]  /*3840*/  LDL R66, [R1+0x8] ;  /* 0x0000080001427983 */ /* 0x000ea20000100800 */
[----:B------:R-:W-:Y:S02]  /*3850*/  CS2R R8, SRZ ;  /* 0x0000000000087805 */ /* 0x000fe4000001ff00 */
[----:B------:R-:W-:Y:S02]  /*3860*/  CS2R R10, SRZ ;  /* 0x00000000000a7805 */ /* 0x000fe4000001ff00 */
[----:B------:R-:W-:-:S04]  /*3870*/  VIMNMX R6, R5, 0xa0, PT ;  /* 0x000000a005067848 */ /* 0x000fc80003fe0100 */
[----:B------:R-:W-:-:S04]  /*3880*/  ISETP.GE.AND P1, PT, R23, R6, PT ;  /* 0x000000061700720c */ /* 0x000fc80003f26270 */
[----:B------:R-:W-:-:S13]  /*3890*/  ISETP.GE.OR P0, PT, R18, R31, P1 ;  /* 0x0000001f1200720c */ /* 0x000fda0000f06670 */
[----:B------:R-:W0:Y:S01]  /*38a0*/  @!P0 LDC.64 R12, c[0x0][0x3e8] ;  /* 0x0000fa00ff0c8b82 */ /* 0x000e220000000a00 */
[----:B------:R-:W-:Y:S02]  /*38b0*/  @!P0 IMAD.MOV.U32 R5, RZ, RZ, R63 ;  /* 0x000000ffff058224 */ /* 0x000fe400078e003f */
[----:B------:R-:W-:-:S04]  /*38c0*/  @!P0 IMAD R6, R58, R67, RZ ;  /* 0x000000433a068224 */ /* 0x000fc800078e02ff */
[----:B------:R-:W-:Y:S01]  /*38d0*/  @!P0 IMAD R6, R69, R34, R6 ;  /* 0x0000002245068224 */ /* 0x000fe200078e0206 */
[----:B------:R-:W1:Y:S01]  /*38e0*/  @!P0 LDC.64 R28, c[0x0][0x400] ;  /* 0x00010000ff1c8b82 */ /* 0x000e620000000a00 */
[----:B0-----:R-:W-:Y:S01]  /*38f0*/  @!P0 IADD3 R12, P5, P6, R42, R12, R4 ;  /* 0x0000000c2a0c8210 */ /* 0x001fe20007ebe004 */
[----:B------:R-:W-:-:S03]  /*3900*/  @!P0 IMAD.MOV.U32 R4, RZ, RZ, R36 ;  /* 0x000000ffff048224 */ /* 0x000fc600078e0024 */
[----:B------:R-:W-:Y:S01]  /*3910*/  @!P0 IADD3.X R13, R60, R13, R30, P5, P6 ;  /* 0x0000000d3c0d8210 */ /* 0x000fe20002fec41e */
[----:B------:R-:W-:-:S03]  /*3920*/  @!P0 IMAD.WIDE.U32 R4, R67, R34, R4 ;  /* 0x0000002243048225 */ /* 0x000fc600078e0004 */
[----:B-1----:R-:W-:-:S04]  /*3930*/  @!P0 IADD3 R28, P5, R4, R28, RZ ;  /* 0x0000001c041c8210 */ /* 0x002fc80007fbe0ff */
[----:B------:R-:W-:Y:S02]  /*3940*/  @!P0 IADD3.X R29, R29, R6, R5, P5, !PT ;  /* 0x000000061d1d8210 */ /* 0x000fe40002ffe405 */
[----:B------:R-:W-:Y:S02]  /*3950*/  CS2R R4, SRZ ;  /* 0x0000000000047805 */ /* 0x000fe4000001ff00 */
[----:B------:R-:W-:Y:S01]  /*3960*/  CS2R R6, SRZ ;  /* 0x0000000000067805 */ /* 0x000fe2000001ff00 */
[----:B------:R-:W3:Y:S05]  /*3970*/  @!P0 LDG.E.128 R8, desc[UR40][R28.64] ;  /* 0x000000281c088981 */ /* 0x000eea000c1e1d00 */
[----:B------:R-:W4:Y:S01]  /*3980*/  @!P0 LDG.E.128 R4, desc[UR40][R12.64] ;  /* 0x000000280c048981 */ /* 0x000f22000c1e1d00 */
[----:B------:R-:W-:-:S02]  /*3990*/  ISETP.GE.AND P5, PT, R18, R31, PT ;  /* 0x0000001f1200720c */ /* 0x000fc40003fa6270 */
[----:B------:R-:W-:-:S11]  /*39a0*/  LOP3.LUT R22, R22, 0xfffffffe, RZ, 0xc0, !PT ;  /* 0xfffffffe16167812 */ /* 0x000fd600078ec0ff */
[----:B------:R-:W-:Y:S02]  /*39b0*/  @P5 LOP3.LUT R22, R22, 0x1, RZ, 0xfc, !PT ;  /* 0x0000000116165812 */ /* 0x000fe400078efcff */
[----:B--2---:R-:W-:Y:S01]  /*39c0*/  ISETP.NE.AND P0, PT, R66, 0x3, PT ;  /* 0x000000034200780c */ /* 0x004fe20003f05270 */
[----:B---3--:R-:W-:Y:S02]  /*39d0*/  IMAD.MOV.U32 R83, RZ, RZ, R8 ;  /* 0x000000ffff537224 */ /* 0x008fe400078e0008 */
[----:B------:R-:W-:Y:S02]  /*39e0*/  IMAD.MOV.U32 R80, RZ, RZ, R10 ;  /* 0x000000ffff507224 */ /* 0x000fe400078e000a */
[----:B----4-:R-:W-:Y:S02]  /*39f0*/  IMAD.MOV.U32 R82, RZ, RZ, R4 ;  /* 0x000000ffff527224 */ /* 0x010fe400078e0004 */
[----:B------:R-:W-:-:S06]  /*3a00*/  IMAD.MOV.U32 R81, RZ, RZ, R6 ;  /* 0x000000ffff517224 */ /* 0x000fcc00078e0006 */
[----:B------:R-:W-:Y:S05]  /*3a10*/  @!P0 BRA `(.L_x_11409) ;  /* 0x0000000000048947 */ /* 0x000fea0003800000 */
[----:B------:R-:W-:Y:S01]  /*3a20*/  BPT.TRAP 0x1 ;  /* 0x000000040000795c */ /* 0x000fe20000300000 */
.L_x_11409:
[----:B------:R-:W2:Y:S01]  /*3a30*/  LDL R12, [R1] ;  /* 0x00000000010c7983 */ /* 0x000ea20000100800 */
[----:B------:R-:W-:Y:S01]  /*3a40*/  IMAD R75, R17, 0x8, R16 ;  /* 0x00000008114b7824 */ /* 0x000fe200078e0210 */
[----:B------:R-:W0:Y:S01]  /*3a50*/  LDC R77, c[0x0][0x2f4] ;  /* 0x0000bd00ff4d7b82 */ /* 0x000e220000000800 */
[----:B------:R-:W-:Y:S01]  /*3a60*/  BSSY B1, `(.L_x_11410) ;  /* 0x0000004000017945 */ /* 0x000fe20003800000 */
[----:B--2---:R-:W-:-:S04]  /*3a70*/  SHF.L.U32 R76, R12, 0x1f, RZ ;  /* 0x0000001f0c4c7819 */ /* 0x004fc800000006ff */
[----:B------:R-:W1:Y:S02]  /*3a80*/  SYNCS.PHASECHK.TRANS64.TRYWAIT P5, [R75+URZ+0x13290], R76 ;  /* 0x0132904c4b0075a7 */ /* 0x000e6400080a017f */
[----:B01----:R-:W-:Y:S05]  /*3a90*/  @!P5 BRA `(.L_x_11411) ;  /* 0x000001300030d947 */ /* 0x003fea0003800000 */
.L_x_11615:
[----:B------:R-:W-:Y:S05]  /*3aa0*/  BSYNC B1 ;  /* 0x0000000000017941 */ /* 0x000fea0003800000 */
.L_x_11410:
[----:B------:R-:W-:Y:S01]  /*3ab0*/  ISETP.GE.OR P5, PT, R18, R77, P1 ;  /* 0x0000004d1200720c */ /* 0x000fe20000fa6670 */
[----:B------:R-:W-:Y:S01]  /*3ac0*/  ULDC.64 UR4, c[0x0][0x300] ;  /* 0x0000c00000047ab9 */ /* 0x000fe20000000a00 */
[----:B------:R-:W-:Y:S01]  /*3ad0*/  SHF.R.S32.HI R12, RZ, 0x1f, R23 ;  /* 0x0000001fff0c7819 */ /* 0x000fe20000011417 */
[----:B------:R-:W-:Y:S02]  /*3ae0*/  IMAD.MOV.U32 R66, RZ, RZ, R14 ;  /* 0x000000ffff427224 */ /* 0x000fe400078e000e */
[----:B------:R-:W-:Y:S02]  /*3af0*/  IMAD.MOV.U32 R67, RZ, RZ, R79 ;  /* 0x000000ffff437224 */ /* 0x000fe400078e004f */
[----:B------:R-:W-:Y:S02]  /*3b00*/  IMAD R12, R12, UR4, RZ ;  /* 0x000000040c0c7c24 */ /* 0x000fe4000f8e02ff */
[----:B------:R-:W-:-:S04]  /*3b10*/  IMAD.WIDE.U32 R66, R23, UR4, R66 ;  /* 0x0000000417427c25 */ /* 0x000fc8000f8e0042 */
[----:B------:R-:W-:Y:S01]  /*3b20*/  IMAD R13, R23, UR5, R12 ;  /* 0x00000005170d7c24 */ /* 0x000fe2000f8e020c */
[----:B------:R-:W-:Y:S06]  /*3b30*/  @P5 BRA `(.L_x_11402) ;  /* 0x0000001000305947 */ /* 0x000fec0003800000 */
[----:B------:R-:W2:Y:S04]  /*3b40*/  LDL R30, [R1+0x28] ;  /* 0x00002800011e7983 */ /* 0x000ea80000100800 */
[----:B------:R-:W3:Y:S04]  /*3b50*/  LDL R29, [R1+0x2c] ;  /* 0x00002c00011d7983 */ /* 0x000ee80000100800 */
[----:B------:R-:W4:Y:S01]  /*3b60*/  LDL R28, [R1+0x30] ;  /* 0x00003000011c7983 */ /* 0x000f220000100800 */
[----:B------:R-:W-:Y:S01]  /*3b70*/  IMAD.IADD R78, R13, 0x1, R67 ;  /* 0x000000010d4e7824 */ /* 0x000fe200078e0243 */
[----:B------:R-:W-:Y:S01]  /*3b80*/  IADD3 R69, P5, P6, R50, R66, R61 ;  /* 0x0000004232457210 */ /* 0x000fe20007ebe03d */
[----:B------:R-:W-:Y:S03]  /*3b90*/  BSSY B1, `(.L_x_11412) ;  /* 0x00000e9000017945 */ /* 0x000fe60003800000 */
[----:B------:R-:W-:-:S02]  /*3ba0*/  IADD3.X R12, R3, R78, R70, P5, P6 ;  /* 0x0000004e030c7210 */ /* 0x000fc40002fec446 */
[----:B------:R-:W-:Y:S02]  /*3bb0*/  IADD3 R68, P5, R69, R64, RZ ;  /* 0x0000004045447210 */ /* 0x000fe40007fbe0ff */
[----:B------:R-:W-:-:S03]  /*3bc0*/  LOP3.LUT P6, RZ, R22, 0x1, RZ, 0xc0, !PT ;  /* 0x0000000116ff7812 */ /* 0x000fc600078cc0ff */
[----:B------:R-:W-:Y:S01]  /*3bd0*/  IMAD.X R69, R12, 0x1, R65, P5 ;  /* 0x000000010c457824 */ /* 0x000fe200028e0641 */
[----:B------:R-:W-:Y:S01]  /*3be0*/  LOP3.LUT P5, RZ, R22, 0x4, RZ, 0xc0, !PT ;  /* 0x0000000416ff7812 */ /* 0x000fe200078ac0ff */
[----:B------:R-:W-:-:S05]  /*3bf0*/  IMAD.IADD R12, R77, 0x1, -R55 ;  /* 0x000000014d0c7824 */ /* 0x000fca00078e0a37 */
[----:B------:R-:W-:-:S04]  /*3c00*/  SEL R12, R55, R12, !P5 ;  /* 0x0000000c370c7207 */ /* 0x000fc80006800000 */
[----:B------:R-:W-:-:S04]  /*3c10*/  SHF.R.S32.HI R13, RZ, 0x1f, R12 ;  /* 0x0000001fff0d7819 */ /* 0x000fc8000001140c */
[----:B------:R-:W-:-:S04]  /*3c20*/  LEA.HI R13, R13, R12, RZ, 0x5 ;  /* 0x0000000c0d0d7211 */ /* 0x000fc800078f28ff */
[----:B------:R-:W-:Y:S01]  /*3c30*/  SHF.R.S32.HI R12, RZ, 0x5, R13 ;  /* 0x00000005ff0c7819 */ /* 0x000fe2000001140d */
[----:B------:R-:W-:-:S03]  /*3c40*/  IMAD R13, R17, 0x2800, R71 ;  /* 0x00002800110d7824 */ /* 0x000fc600078e0247 */
[----:B------:R-:W-:Y:S01]  /*3c50*/  LEA.HI.SX32 R12, R21, R12, 0x1c ;  /* 0x0000000c150c7211 */ /* 0x000fe200078fe2ff */
[----:B------:R-:W-:-:S04]  /*3c60*/  IMAD.IADD R13, R16, 0x1, R13 ;  /* 0x00000001100d7824 */ /* 0x000fc800078e020d */
[----:B------:R-:W-:-:S05]  /*3c70*/  IMAD.SHL.U32 R79, R12, 0x10, RZ ;  /* 0x000000100c4f7824 */ /* 0x000fca00078e00ff */
[----:B--2---:R-:W-:-:S04]  /*3c80*/  LOP3.LUT R12, R30, 0x30, R79, 0xf8, !PT ;  /* 0x000000301e0c7812 */ /* 0x004fc800078ef84f */
[----:B---3--:R-:W-:-:S05]  /*3c90*/  LOP3.LUT R12, R12, R29, RZ, 0x3c, !PT ;  /* 0x0000001d0c0c7212 */ /* 0x008fca00078e3cff */
[----:B----4-:R-:W-:-:S04]  /*3ca0*/  IMAD.IADD R12, R28, 0x1, R12 ;  /* 0x000000011c0c7824 */ /* 0x010fc800078e020c */
        /* <DEDUP_REMOVED lines=15> */
[--C-:B------:R-:W-:Y:S02]  /*3da0*/  SHF.R.U32.HI R89, RZ, 0x8, R7.reuse ;  /* 0x00000008ff597819 */ /* 0x100fe40000011607 */
[----:B------:R-:W-:Y:S01]  /*3db0*/  PRMT R10, R93, 0x654, R10 ;  /* 0x000006545d0a7816 */ /* 0x000fe2000000000a */
[----:B------:R-:W-:Y:S01]  /*3dc0*/  IMAD.U32 R5, R5, 0x10000, RZ ;  /* 0x0001000005057824 */ /* 0x000fe200078e00ff */
[--C-:B------:R-:W-:Y:S02]  /*3dd0*/  SHF.R.U32.HI R91, RZ, 0x18, R7.reuse ;  /* 0x00000018ff5b7819 */ /* 0x100fe40000011607 */
[----:B------:R-:W-:Y:S02]  /*3de0*/  LOP3.LUT R84, R7, 0xff, RZ, 0xc0, !PT ;  /* 0x000000ff07547812 */ /* 0x000fe400078ec0ff */
[----:B------:R-:W-:-:S02]  /*3df0*/  SHF.R.U32.HI R4, RZ, 0x10, R7 ;  /* 0x00000010ff047819 */ /* 0x000fc40000011607 */
[--C-:B------:R-:W-:Y:S02]  /*3e00*/  SHF.R.U32.HI R87, RZ, 0x8, R11.reuse ;  /* 0x00000008ff577819 */ /* 0x100fe4000001160b */
[----:B------:R-:W-:Y:S02]  /*3e10*/  LOP3.LUT R8, R11, 0xff0000ff, RZ, 0xc0, !PT ;  /* 0xff0000ff0b087812 */ /* 0x000fe400078ec0ff */
[----:B------:R-:W-:Y:S01]  /*3e20*/  SHF.R.U32.HI R7, RZ, 0x10, R11 ;  /* 0x00000010ff077819 */ /* 0x000fe2000001160b */
[----:B------:R-:W-:Y:S01]  /*3e30*/  IMAD.SHL.U32 R11, R89, 0x100, RZ ;  /* 0x00000100590b7824 */ /* 0x000fe200078e00ff */
[----:B------:R-:W-:Y:S01]  /*3e40*/  LOP3.LUT R9, R10, 0xff00, R9, 0xf8, !PT ;  /* 0x0000ff000a097812 */ /* 0x000fe200078ef809 */
[----:B------:R-:W-:Y:S01]  /*3e50*/  IMAD.SHL.U32 R10, R86, 0x100, RZ ;  /* 0x00000100560a7824 */ /* 0x000fe200078e00ff */
[----:B------:R-:W-:Y:S01]  /*3e60*/  PRMT R84, R91, 0x654, R84 ;  /* 0x000006545b547816 */ /* 0x000fe20000000054 */
[----:B------:R-:W-:Y:S01]  /*3e70*/  IMAD.SHL.U32 R87, R87, 0x100, RZ ;  /* 0x0000010057577824 */ /* 0x000fe200078e00ff */
[----:B------:R-:W-:Y:S01]  /*3e80*/  PRMT R85, R88, 0x654, R85 ;  /* 0x0000065458557816 */ /* 0x000fe20000000055 */
[----:B------:R-:W-:Y:S01]  /*3e90*/  IMAD.U32 R90, R7, 0x10000, RZ ;  /* 0x00010000075a7824 */ /* 0x000fe200078e00ff */
[----:B------:R-:W-:Y:S01]  /*3ea0*/  LOP3.LUT R6, R9, 0xff0000, R6, 0xf8, !PT ;  /* 0x00ff000009067812 */ /* 0x000fe200078ef806 */
[----:B------:R-:W-:Y:S01]  /*3eb0*/  IMAD.U32 R9, R4, 0x10000, RZ ;  /* 0x0001000004097824 */ /* 0x000fe200078e00ff */
[----:B------:R-:W-:-:S02]  /*3ec0*/  LOP3.LUT R84, R84, 0xff00, R11, 0xf8, !PT ;  /* 0x0000ff0054547812 */ /* 0x000fc400078ef80b */
[----:B------:R-:W-:Y:S02]  /*3ed0*/  LOP3.LUT R88, R85, 0xff00, R10, 0xf8, !PT ;  /* 0x0000ff0055587812 */ /* 0x000fe400078ef80a */
[----:B------:R-:W-:Y:S02]  /*3ee0*/  F2FP.F16.E4M3.UNPACK_B R86, R83.H1 ;  /* 0x00000053ff56723e */ /* 0x000fe400030006ff */
[----:B--2---:R-:W-:Y:S02]  /*3ef0*/  F2FP.F16.E4M3.UNPACK_B R11, R28.H1 ;  /* 0x0000001cff0b723e */ /* 0x004fe400030006ff */
[----:B-1----:R-:W-:Y:S02]  /*3f00*/  F2FP.F16.E4M3.UNPACK_B R10, R12.H1 ;  /* 0x0000000cff0a723e */ /* 0x002fe400030006ff */
[----:B------:R-:W-:Y:S01]  /*3f10*/  LOP3.LUT R4, R84, 0xff0000, R9, 0xf8, !PT ;  /* 0x00ff000054047812 */ /* 0x000fe200078ef809 */
[----:B------:R-:W-:Y:S01]  /*3f20*/  HADD2.F32 R9, -RZ, R11.H0_H0 ;  /* 0x2000000bff097230 */ /* 0x000fe20000004100 */
[----:B------:R-:W-:Y:S01]  /*3f30*/  LOP3.LUT R89, R8, 0xff00, R87, 0xf8, !PT ;  /* 0x0000ff0008597812 */ /* 0x000fe200078ef857 */
[----:B------:R-:W-:Y:S01]  /*3f40*/  HADD2.F32 R87, -RZ, R86.H0_H0 ;  /* 0x20000056ff577230 */ /* 0x000fe20000004100 */
[----:B------:R-:W-:Y:S01]  /*3f50*/  F2FP.F16.E4M3.UNPACK_B R84, R82.H1 ;  /* 0x00000052ff54723e */ /* 0x000fe200030006ff */
[--C-:B------:R-:W-:Y:S01]  /*3f60*/  HADD2.F32 R8, -RZ, R10.reuse.H0_H0 ;  /* 0x2000000aff087230 */ /* 0x100fe20000004100 */
[----:B------:R-:W-:Y:S01]  /*3f70*/  LOP3.LUT R7, R88, 0xff0000, R5, 0xf8, !PT ;  /* 0x00ff000058077812 */ /* 0x000fe200078ef805 */
[----:B------:R-:W-:-:S02]  /*3f80*/  HADD2.F32 R10, -RZ, R10.H1_H1 ;  /* 0x3000000aff0a7230 */ /* 0x000fc40000004100 */
[CC--:B------:R-:W-:Y:S01]  /*3f90*/  FMUL.FTZ R91, R9.reuse, R87.reuse ;  /* 0x00000057095b7220 */ /* 0x0c0fe20000410000 */
[--C-:B------:R-:W-:Y:S02]  /*3fa0*/  HADD2.F32 R85, -RZ, R84.reuse.H0_H0 ;  /* 0x20000054ff557230 */ /* 0x100fe40000004100 */
[C---:B------:R-:W-:Y:S01]  /*3fb0*/  FMUL.FTZ R92, R8.reuse, R87 ;  /* 0x00000057085c7220 */ /* 0x040fe20000410000 */
[----:B------:R-:W-:Y:S01]  /*3fc0*/  HADD2.F32 R87, -RZ, R84.H1_H1 ;  /* 0x30000054ff577230 */ /* 0x000fe20000004100 */
[----:B------:R-:W-:Y:S01]  /*3fd0*/  F2FP.F16.E4M3.UNPACK_B R88, R83 ;  /* 0x00000053ff58723e */ /* 0x000fe200020006ff */
[----:B------:R-:W-:Y:S02]  /*3fe0*/  HADD2.F32 R84, -RZ, R11.H1_H1 ;  /* 0x3000000bff547230 */ /* 0x000fe40000004100 */
[-C--:B------:R-:W-:Y:S01]  /*3ff0*/  FFMA.FTZ R8, R8, R85.reuse, -R91 ;  /* 0x0000005508087223 */ /* 0x080fe2000001085b */
[----:B------:R-:W-:Y:S01]  /*4000*/  FFMA.FTZ R9, R9, R85, R92 ;  /* 0x0000005509097223 */ /* 0x000fe2000001005c */
[----:B------:R-:W-:Y:S01]  /*4010*/  F2FP.F16.E4M3.UNPACK_B R85, R82 ;  /* 0x00000052ff55723e */ /* 0x000fe200020006ff */
[----:B------:R-:W-:Y:S01]  /*4020*/  HADD2.F32 R91, -RZ, R86.H1_H1 ;  /* 0x30000056ff5b7230 */ /* 0x000fe20000004100 */
[----:B------:R-:W-:-:S02]  /*4030*/  F2FP.F16.E4M3.UNPACK_B R82, R12 ;  /* 0x0000000cff52723e */ /* 0x000fc400020006ff */
[----:B------:R-:W-:Y:S01]  /*4040*/  LOP3.LUT R5, R89, 0xff0000, R90, 0xf8, !PT ;  /* 0x00ff000059057812 */ /* 0x000fe200078ef85a */
[----:B------:R-:W-:Y:S01]  /*4050*/  HADD2.F32 R89, -RZ, R88.H0_H0 ;  /* 0x20000058ff597230 */ /* 0x000fe20000004100 */
[----:B------:R-:W-:Y:S01]  /*4060*/  F2FP.F16.E4M3.UNPACK_B R28, R28 ;  /* 0x0000001cff1c723e */ /* 0x000fe200020006ff */
[-C--:B------:R-:W-:Y:S01]  /*4070*/  FMUL.FTZ R11, R84, R91.reuse ;  /* 0x0000005b540b7220 */ /* 0x080fe20000410000 */
[----:B------:R-:W-:Y:S02]  /*4080*/  HADD2.F32 R12, -RZ, R82.H0_H0 ;  /* 0x20000052ff0c7230 */ /* 0x000fe40000004100 */
[C---:B------:R-:W-:Y:S01]  /*4090*/  FMUL.FTZ R91, R10.reuse, R91 ;  /* 0x0000005b0a5b7220 */ /* 0x040fe20000410000 */
[----:B------:R-:W-:Y:S02]  /*40a0*/  HADD2.F32 R86, -RZ, R85.H0_H0 ;  /* 0x20000055ff567230 */ /* 0x000fe40000004100 */
[----:B------:R-:W-:Y:S01]  /*40b0*/  FFMA.FTZ R11, R10, R87, -R11 ;  /* 0x000000570a0b7223 */ /* 0x000fe2000001080b */
[----:B------:R-:W-:-:S02]  /*40c0*/  HADD2.F32 R83, -RZ, R28.H0_H0 ;  /* 0x2000001cff537230 */ /* 0x000fc40000004100 */
[----:B------:R-:W-:Y:S01]  /*40d0*/  FFMA.FTZ R10, R84, R87, R91 ;  /* 0x00000057540a7223 */ /* 0x000fe2000001005b */
[-C--:B------:R-:W-:Y:S01]  /*40e0*/  FMUL.FTZ R90, R12, R89.reuse ;  /* 0x000000590c5a7220 */ /* 0x080fe20000410000 */
[----:B------:R-:W-:Y:S01]  /*40f0*/  HADD2.F32 R87, -RZ, R88.H1_H1 ;  /* 0x30000058ff577230 */ /* 0x000fe20000004100 */
[----:B------:R-:W-:Y:S01]  /*4100*/  F2FP.SATFINITE.E4M3.F32.PACK_AB_MERGE_C R8, R11, R8, RZ ;  /* 0x000000080b08723e */ /* 0x000fe200048070ff */
[----:B------:R-:W-:Y:S02]  /*4110*/  HADD2.F32 R84, -RZ, R28.H1_H1 ;  /* 0x3000001cff547230 */ /* 0x000fe40000004100 */
[C---:B------:R-:W-:Y:S01]  /*4120*/  FMUL.FTZ R91, R83.reuse, R89 ;  /* 0x00000059535b7220 */ /* 0x040fe20000410000 */
[----:B------:R-:W-:Y:S01]  /*4130*/  FFMA.FTZ R28, R83, R86, R90 ;  /* 0x00000056531c7223 */ /* 0x000fe2000001005a */
[----:B------:R-:W-:Y:S01]  /*4140*/  HADD2.F32 R82, -RZ, R82.H1_H1 ;  /* 0x30000052ff527230 */ /* 0x000fe20000004100 */
[----:B------:R-:W-:Y:S01]  /*4150*/  F2FP.F16.E4M3.UNPACK_B R90, R80.H1 ;  /* 0x00000050ff5a723e */ /* 0x000fe200030006ff */
[----:B------:R-:W-:-:S02]  /*4160*/  HADD2.F32 R83, -RZ, R85.H1_H1 ;  /* 0x30000055ff537230 */ /* 0x000fc40000004100 */
[-C--:B------:R-:W-:Y:S01]  /*4170*/  FMUL.FTZ R85, R84, R87.reuse ;  /* 0x0000005754557220 */ /* 0x080fe20000410000 */
[----:B------:R-:W-:Y:S01]  /*4180*/  FFMA.FTZ R12, R12, R86, -R91 ;  /* 0x000000560c0c7223 */ /* 0x000fe2000001085b */
[----:B------:R-:W-:Y:S01]  /*4190*/  F2FP.F16.E4M3.UNPACK_B R86, R30.H1 ;  /* 0x0000001eff56723e */ /* 0x000fe200030006ff */
[C---:B------:R-:W-:Y:S01]  /*41a0*/  FMUL.FTZ R87, R82.reuse, R87 ;  /* 0x0000005752577220 */ /* 0x040fe20000410000 */
[----:B------:R-:W-:Y:S01]  /*41b0*/  FFMA.FTZ R85, R82, R83, -R85 ;  /* 0x0000005352557223 */ /* 0x000fe20000010855 */
[-C--:B------:R-:W-:Y:S01]  /*41c0*/  F2FP.F16.E4M3.UNPACK_B R82, R14.reuse.H1 ;  /* 0x0000000eff52723e */ /* 0x080fe200030006ff */
        /* <DEDUP_REMOVED lines=16> */
[----:B------:R-:W-:Y:S01]  /*42d0*/  F2FP.F16.E4M3.UNPACK_B R88, R80 ;  /* 0x00000050ff58723e */ /* 0x000fe200020006ff */
[C---:B------:R-:W-:Y:S01]  /*42e0*/  FMUL.FTZ R92, R86.reuse, R90 ;  /* 0x0000005a565c7220 */ /* 0x040fe20000410000 */
[----:B------:R-:W-:Y:S01]  /*42f0*/  F2FP.F16.E4M3.UNPACK_B R80, R30 ;  /* 0x0000001eff50723e */ /* 0x000fe200020006ff */
[----:B------:R-:W-:Y:S01]  /*4300*/  FFMA.FTZ R97, R86, R89, R95 ;  /* 0x0000005956617223 */ /* 0x000fe2000001005f */
[----:B------:R-:W-:Y:S01]  /*4310*/  F2FP.F16.E4M3.UNPACK_B R86, R81 ;  /* 0x00000051ff56723e */ /* 0x000fe200020006ff */
[----:B------:R-:W-:Y:S01]  /*4320*/  HADD2.F32 R90, -RZ, R88.H0_H0 ;  /* 0x20000058ff5a7230 */ /* 0x000fe20000004100 */
[----:B------:R-:W-:Y:S01]  /*4330*/  F2FP.SATFINITE.E4M3.F32.PACK_AB_MERGE_C R9, R10, R9, RZ ;  /* 0x000000090a09723e */ /* 0x000fe200048070ff */
[----:B------:R-:W-:Y:S02]  /*4340*/  HADD2.F32 R81, -RZ, R80.H0_H0 ;  /* 0x20000050ff517230 */ /* 0x000fe40000004100 */
[----:B------:R-:W-:Y:S01]  /*4350*/  FFMA.FTZ R87, R87, R89, -R92 ;  /* 0x0000005957577223 */ /* 0x000fe2000001085c */
[----:B------:R-:W-:Y:S01]  /*4360*/  HADD2.F32 R91, -RZ, R88.H1_H1 ;  /* 0x30000058ff5b7230 */ /* 0x000fe20000004100 */
[----:B------:R-:W-:Y:S01]  /*4370*/  F2FP.F16.E4M3.UNPACK_B R10, R29 ;  /* 0x0000001dff0a723e */ /* 0x000fe200020006ff */
[----:B------:R-:W-:-:S02]  /*4380*/  HADD2.F32 R30, -RZ, R14.H0_H0 ;  /* 0x2000000eff1e7230 */ /* 0x000fc40000004100 */
[-C--:B------:R-:W-:Y:S01]  /*4390*/  FMUL.FTZ R93, R81, R90.reuse ;  /* 0x0000005a515d7220 */ /* 0x080fe20000410000 */
[----:B------:R-:W-:Y:S01]  /*43a0*/  HADD2.F32 R80, -RZ, R80.H1_H1 ;  /* 0x30000050ff507230 */ /* 0x000fe20000004100 */
[----:B------:R-:W-:Y:S01]  /*43b0*/  F2FP.F16.E4M3.UNPACK_B R11, R7 ;  /* 0x00000007ff0b723e */ /* 0x000fe200020006ff */
[----:B------:R-:W-:Y:S02]  /*43c0*/  HADD2.F32 R14, -RZ, R14.H1_H1 ;  /* 0x3000000eff0e7230 */ /* 0x000fe40000004100 */
[----:B------:R-:W-:Y:S01]  /*43d0*/  FMUL.FTZ R90, R30, R90 ;  /* 0x0000005a1e5a7220 */ /* 0x000fe20000410000 */
[--C-:B------:R-:W-:Y:S02]  /*43e0*/  HADD2.F32 R88, -RZ, R86.reuse.H0_H0 ;  /* 0x20000056ff587230 */ /* 0x100fe40000004100 */
[-C--:B------:R-:W-:Y:S01]  /*43f0*/  FMUL.FTZ R95, R80, R91.reuse ;  /* 0x0000005b505f7220 */ /* 0x080fe20000410000 */
[----:B------:R-:W-:Y:S02]  /*4400*/  HADD2.F32 R89, -RZ, R86.H1_H1 ;  /* 0x30000056ff597230 */ /* 0x000fe40000004100 */
[----:B------:R-:W-:Y:S01]  /*4410*/  FMUL.FTZ R91, R14, R91 ;  /* 0x0000005b0e5b7220 */ /* 0x000fe20000410000 */
[----:B------:R-:W-:Y:S01]  /*4420*/  F2FP.SATFINITE.E4M3.F32.PACK_AB_MERGE_C R28, R83, R28, R9 ;  /* 0x0000001c531c723e */ /* 0x000fe20004807009 */
[-C--:B------:R-:W-:Y:S01]  /*4430*/  FFMA.FTZ R93, R30, R88.reuse, -R93 ;  /* 0x000000581e5d7223 */ /* 0x080fe2000001085d */
[----:B------:R-:W-:Y:S01]  /*4440*/  F2FP.F16.E4M3.UNPACK_B R9, R13 ;  /* 0x0000000dff09723e */ /* 0x000fe200020006ff */
[----:B------:R-:W-:Y:S01]  /*4450*/  FFMA.FTZ R30, R81, R88, R90 ;  /* 0x00000058511e7223 */ /* 0x000fe2000001005a */
[-C--:B------:R-:W-:Y:S01]  /*4460*/  FFMA.FTZ R14, R14, R89.reuse, -R95 ;  /* 0x000000590e0e7223 */ /* 0x080fe2000001085f */
        /* <DEDUP_REMOVED lines=18> */
[CC--:B------:R-:W-:Y:S01]  /*4590*/  FMUL.FTZ R80, R10.reuse, R82.reuse ;  /* 0x000000520a507220 */ /* 0x0c0fe20000410000 */
[C---:B------:R-:W-:Y:S01]  /*45a0*/  FMUL.FTZ R83, R11.reuse, R82 ;  /* 0x000000520b537220 */ /* 0x040fe20000410000 */
[----:B------:R-:W-:Y:S02]  /*45b0*/  F2FP.F16.E4M3.UNPACK_B R82, R7.H1 ;  /* 0x00000007ff52723e */ /* 0x000fe400030006ff */
        /* <DEDUP_REMOVED lines=11> */
[CC--:B------:R-:W-:Y:S01]  /*4670*/  FMUL.FTZ R86, R80.reuse, R83.reuse ;  /* 0x0000005350567220 */ /* 0x0c0fe20000410000 */
[----:B------:R-:W-:Y:S02]  /*4680*/  HADD2.F32 R29, -RZ, R6.H0_H0 ;  /* 0x20000006ff1d7230 */ /* 0x000fe40000004100 */
[C---:B------:R-:W-:Y:S01]  /*4690*/  FMUL.FTZ R83, R7.reuse, R83 ;  /* 0x0000005307537220 */ /* 0x040fe20000410000 */
[----:B------:R-:W-:Y:S01]  /*46a0*/  HADD2.F32 R13, -RZ, R13.H1_H1 ;  /* 0x3000000dff0d7230 */ /* 0x000fe20000004100 */
[----:B------:R-:W-:Y:S01]  /*46b0*/  F2FP.F16.E4M3.UNPACK_B R87, R4.H1 ;  /* 0x00000004ff57723e */ /* 0x000fe200030006ff */
[----:B------:R-:W-:Y:S01]  /*46c0*/  HADD2.F32 R82, -RZ, R82.H1_H1 ;  /* 0x30000052ff527230 */ /* 0x000fe20000004100 */
[----:B------:R-:W-:Y:S01]  /*46d0*/  F2FP.F16.E4M3.UNPACK_B R90, R5.H1 ;  /* 0x00000005ff5a723e */ /* 0x000fe200030006ff */
[----:B------:R-:W-:Y:S02]  /*46e0*/  HADD2.F32 R84, -RZ, R6.H1_H1 ;  /* 0x30000006ff547230 */ /* 0x000fe40000004100 */
[-C--:B------:R-:W-:Y:S01]  /*46f0*/  FFMA.FTZ R6, R7, R29.reuse, -R86 ;  /* 0x0000001d07067223 */ /* 0x080fe20000010856 */
[----:B------:R-:W-:Y:S01]  /*4700*/  FFMA.FTZ R7, R80, R29, R83 ;  /* 0x0000001d50077223 */ /* 0x000fe20000010053 */
[-C--:B------:R-:W-:Y:S01]  /*4710*/  FMUL.FTZ R88, R81, R82.reuse ;  /* 0x0000005251587220 */ /* 0x080fe20000410000 */
[C---:B------:R-:W-:Y:S01]  /*4720*/  FMUL.FTZ R80, R13.reuse, R82 ;  /* 0x000000520d507220 */ /* 0x040fe20000410000 */
[----:B------:R-:W-:Y:S01]  /*4730*/  F2FP.F16.E4M3.UNPACK_B R82, R31 ;  /* 0x0000001fff52723e */ /* 0x000fe200020006ff */
[----:B------:R-:W-:Y:S01]  /*4740*/  HADD2.F32 R92, -RZ, R90.H0_H0 ;  /* 0x2000005aff5c7230 */ /* 0x000fe20000004100 */
[----:B------:R-:W-:Y:S01]  /*4750*/  F2FP.F16.E4M3.UNPACK_B R29, R15 ;  /* 0x0000000fff1d723e */ /* 0x000fe200020006ff */
[-C--:B------:R-:W-:Y:S01]  /*4760*/  FFMA.FTZ R13, R13, R84.reuse, -R88 ;  /* 0x000000540d0d7223 */ /* 0x080fe20000010858 */
        /* <DEDUP_REMOVED lines=9> */
[-C--:B------:R-:W-:Y:S01]  /*4800*/  FMUL.FTZ R94, R84, R4.reuse ;  /* 0x00000004545e7220 */ /* 0x080fe20000410000 */
[----:B------:R-:W-:Y:S02]  /*4810*/  HADD2.F32 R85, -RZ, R83.H0_H0 ;  /* 0x20000053ff557230 */ /* 0x000fe40000004100 */
[C---:B------:R-:W-:Y:S01]  /*4820*/  FMUL.FTZ R91, R31.reuse, R4 ;  /* 0x000000041f5b7220 */ /* 0x040fe20000410000 */
[----:B------:R-:W-:Y:S02]  /*4830*/  HADD2.F32 R81, -RZ, R15.H0_H0 ;  /* 0x2000000fff517230 */ /* 0x000fe40000004100 */
[----:B------:R-:W-:Y:S01]  /*4840*/  FFMA.FTZ R4, R31, R5, -R94 ;  /* 0x000000051f047223 */ /* 0x000fe2000001085e */
[----:B------:R-:W-:Y:S02]  /*4850*/  HADD2.F32 R83, -RZ, R83.H1_H1 ;  /* 0x30000053ff537230 */ /* 0x000fe40000004100 */
[----:B------:R-:W-:Y:S01]  /*4860*/  FMUL.FTZ R96, R85, R92 ;  /* 0x0000005c55607220 */ /* 0x000fe20000410000 */
[----:B------:R-:W-:-:S02]  /*4870*/  HADD2.F32 R90, -RZ, R90.H1_H1 ;  /* 0x3000005aff5a7230 */ /* 0x000fc40000004100 */
[----:B------:R-:W-:Y:S01]  /*4880*/  FFMA.FTZ R5, R84, R5, R91 ;  /* 0x0000000554057223 */ /* 0x000fe2000001005b */
[----:B------:R-:W-:Y:S02]  /*4890*/  HADD2.F32 R15, -RZ, R15.H1_H1 ;  /* 0x3000000fff0f7230 */ /* 0x000fe40000004100 */
        /* <DEDUP_REMOVED lines=20> */
[----:B------:R-:W-:Y:S02]  /*49e0*/  F2FP.SATFINITE.E4M3.F32.PACK_AB_MERGE_C R15, R29, R4, R15 ;  /* 0x000000041d0f723e */ /* 0x000fe4000480700f */
[----:B------:R-:W-:Y:S02]  /*49f0*/  F2FP.SATFINITE.E4M3.F32.PACK_AB_MERGE_C R13, R11, R8, R6 ;  /* 0x000000080b0d723e */ /* 0x000fe40004807006 */
[----:B------:R-:W-:Y:S02]  /*4a00*/  F2FP.SATFINITE.E4M3.F32.PACK_AB_MERGE_C R29, R10, R9, R7 ;  /* 0x000000090a1d723e */ /* 0x000fe40004807007 */
[----:B------:R-:W-:-:S07]  /*4a10*/  F2FP.SATFINITE.E4M3.F32.PACK_AB_MERGE_C R31, R82, R5, R83 ;  /* 0x00000005521f723e */ /* 0x000fce0004807053 */
.L_x_11413:
[----:B------:R-:W-:Y:S05]  /*4a20*/  BSYNC B1 ;  /* 0x0000000000017941 */ /* 0x000fea0003800000 */
.L_x_11412:
[----:B-1----:R3:W-:Y:S01]  /*4a30*/  STG.E.128 desc[UR40][R68.64], R12 ;  /* 0x0000000c44007986 */ /* 0x0027e2000c101d28 */
        /* <DEDUP_REMOVED lines=9> */
.L_x_11395:
[----:B------:R-:W2:Y:S02]  /*4ad0*/  LDL R4, [R1+0x8] ;  /* 0x0000080001047983 */ /* 0x000ea40000100800 */
[----:B--2---:R-:W-:-:S13]  /*4ae0*/  ISETP.NE.AND P0, PT, R4, 0x3, PT ;  /* 0x000000030400780c */ /* 0x004fda0003f05270 */
[----:B------:R-:W-:Y:S05]  /*4af0*/  @!P0 BRA `(.L_x_11414) ;  /* 0x0000000000048947 */ /* 0x000fea0003800000 */
[----:B------:R-:W-:Y:S01]  /*4b00*/  BPT.TRAP 0x1 ;  /* 0x000000040000795c */ /* 0x000fe20000300000 */
.L_x_11414:
[----:B------:R-:W2:Y:S01]  /*4b10*/  LDL R5, [R1] ;  /* 0x0000000001057983 */ /* 0x000ea20000100800 */
[----:B------:R-:W-:Y:S01]  /*4b20*/  IMAD R75, R17, 0x8, R16 ;  /* 0x00000008114b7824 */ /* 0x000fe200078e0210 */
[----:B------:R-:W-:Y:S01]  /*4b30*/  BSSY B1, `(.L_x_11415) ;  /* 0x0000006000017945 */ /* 0x000fe20003800000 */
[----:B------:R-:W-:-:S05]  /*4b40*/  IMAD R4, R2, -0xa0, R32 ;  /* 0xffffff6002047824 */ /* 0x000fca00078e0220 */
[----:B------:R-:W-:Y:S02]  /*4b50*/  VIMNMX R4, R4, 0xa0, PT ;  /* 0x000000a004047848 */ /* 0x000fe40003fe0100 */
[----:B--2---:R-:W-:-:S04]  /*4b60*/  SHF.L.U32 R76, R5, 0x1f, RZ ;  /* 0x0000001f054c7819 */ /* 0x004fc800000006ff */
[----:B------:R-:W0:Y:S02]  /*4b70*/  SYNCS.PHASECHK.TRANS64.TRYWAIT P1, [R75+URZ+0x13290], R76 ;  /* 0x0132904c4b0075a7 */ /* 0x000e24000802017f */
[----:B0-----:R-:W-:Y:S05]  /*4b80*/  @!P1 BRA `(.L_x_11416) ;  /* 0x0000012000089947 */ /* 0x001fea0003800000 */
.L_x_11616:
[----:B------:R-:W-:Y:S05]  /*4b90*/  BSYNC B1 ;  /* 0x0000000000017941 */ /* 0x000fea0003800000 */
.L_x_11415:
[----:B------:R-:W-:-:S13]  /*4ba0*/  ISETP.GE.AND P1, PT, R23, R4, PT ;  /* 0x000000041700720c */ /* 0x000fda0003f26270 */
[----:B------:R-:W-:Y:S05]  /*4bb0*/  @P1 BRA `(.L_x_11402) ;  /* 0x0000000000101947 */ /* 0x000fea0003800000 */
[----:B------:R-:W1:Y:S04]  /*4bc0*/  @!P3 LDS.128 R4, [R74+0xe000] ;  /* 0x00e000004a04b984 */ /* 0x000e680000000c00 */
[----:B------:R-:W2:Y:S04]  /*4bd0*/  @!P2 LDS.128 R8, [R73+0xe000] ;  /* 0x00e000004908a984 */ /* 0x000ea80000000c00 */
[----:B-1----:R1:W-:Y:S04]  /*4be0*/  @!P3 STG.E.128 desc[UR40][R12.64], R4 ;  /* 0x000000040c00b986 */ /* 0x0023e8000c101d28 */
[----:B--2---:R1:W-:Y:S02]  /*4bf0*/  @!P2 STG.E.128 desc[UR40][R12.64+0x20], R8 ;  /* 0x000020080c00a986 */ /* 0x0043e4000c101d28 */
.L_x_11402:
[----:B------:R-:W-:Y:S05]  /*4c00*/  BSYNC B0 ;  /* 0x0000000000007941 */ /* 0x000fea0003800000 */
.L_x_11394:
        /* <DEDUP_REMOVED lines=17> */
.L_x_11418:
[----:B------:R-:W-:Y:S05]  /*4d20*/  BSYNC B0 ;  /* 0x0000000000007941 */ /* 0x000fea0003800000 */
.L_x_11417:
[----:B------:R-:W2:Y:S01]  /*4d30*/  SYNCS.PHASECHK.TRANS64.TRYWAIT P0, [R75+URZ+0x132b0], R76 ;  /* 0x0132b04c4b0075a7 */ /* 0x000ea2000800017f */
[----:B------:R-:W-:Y:S04]  /*4d40*/  BSSY B0, `(.L_x_11419) ;  /* 0x0000002000007945 */ /* 0x000fe80003800000 */
[----:B--2---:R-:W-:Y:S05]  /*4d50*/  @!P0 BRA `(.L_x_11420) ;  /* 0x0000011c00a88947 */ /* 0x004fea0003800000 */
.L_x_11617:
[----:B------:R-:W-:Y:S05]  /*4d60*/  BSYNC B0 ;  /* 0x0000000000007941 */ /* 0x000fea0003800000 */
.L_x_11419:
[----:B------:R-:W-:Y:S04]  /*4d70*/  BSSY B0, `(.L_x_11421) ;  /* 0x0000013000007945 */ /* 0x000fe80003800000 */
        /* <DEDUP_REMOVED lines=10> */
[----:B------:R-:W-:-:S04]  /*4e20*/  IADD3 R8, P0, R6, UR6, RZ ;  /* 0x0000000606087c10 */ /* 0x000fc8000ff1e0ff */
[----:B------:R-:W-:Y:S02]  /*4e30*/  IADD3.X R9, R7, UR7, R5, P0, !PT ;  /* 0x0000000707097c10 */ /* 0x000fe400087fe405 */
[----:B------:R-:W-:-:S13]  /*4e40*/  ISETP.GE.AND P0, PT, R18, UR4, PT ;  /* 0x0000000412007c0c */ /* 0x000fda000bf06270 */
[----:B------:R-:W1:Y:S04]  /*4e50*/  @!P0 LDS.128 R4, [R74+0x6000] ;  /* 0x006000004a048984 */ /* 0x000e680000000c00 */
[----:B-1----:R-:W-:Y:S01]  /*4e60*/  @!P0 STG.E.128 desc[UR40][R8.64], R4 ;  /* 0x0000000408008986 */ /* 0x002fe2000c101d28 */
[----:B------:R-:W-:-:S13]  /*4e70*/  ISETP.GE.AND P0, PT, R33, UR4, PT ;  /* 0x0000000421007c0c */ /* 0x000fda000bf06270 */
[----:B------:R-:W1:Y:S04]  /*4e80*/  @!P0 LDS.128 R4, [R73+0x6000] ;  /* 0x0060000049048984 */ /* 0x000e680000000c00 */
[----:B-1----:R1:W-:Y:S02]  /*4e90*/  @!P0 STG.E.128 desc[UR40][R8.64+0x20], R4 ;  /* 0x0000200408008986 */ /* 0x0023e4000c101d28 */
.L_x_11422:
[----:B------:R-:W-:Y:S05]  /*4ea0*/  BSYNC B0 ;  /* 0x0000000000007941 */ /* 0x000fea0003800000 */
.L_x_11421:
[----:B-1----:R-:W5:Y:S01]  /*4eb0*/  LDL.LU R5, [R1] ;  /* 0x0000000001057983 */ /* 0x002f620000300800 */
[----:B------:R-:W-:Y:S01]  /*4ec0*/  VIADD R17, R17, 0x1 ;  /* 0x0000000111117836 */ /* 0x000fe20000000000 */
[----:B------:R-:W-:Y:S01]  /*4ed0*/  LOP3.LUT P1, RZ, R22, 0x2, RZ, 0xc0, !PT ;  /* 0x0000000216ff7812 */ /* 0x000fe2000782c0ff */
[----:B0-2---:R-:W-:Y:S01]  /*4ee0*/  @!P5 VIADD R75, R75, 0x132c0 ;  /* 0x000132c04b4bd836 */ /* 0x005fe20000000000 */
[----:B------:R-:W-:Y:S01]  /*4ef0*/  @!PT LDS RZ, [RZ] ;  /* 0x00000000fffff984 */ /* 0x000fe20000000800 */
[----:B------:R-:W-:Y:S01]  /*4f00*/  @!PT LDS RZ, [RZ] ;  /* 0x00000000fffff984 */ /* 0x000fe20000000800 */
[----:B------:R-:W-:Y:S01]  /*4f10*/  @!PT LDS RZ, [RZ] ;  /* 0x00000000fffff984 */ /* 0x000fe20000000800 */
[----:B------:R-:W-:Y:S01]  /*4f20*/  @!PT LDS RZ, [RZ] ;  /* 0x00000000fffff984 */ /* 0x000fe20000000800 */
[----:B------:R0:W-:Y:S06]  /*4f30*/  MEMBAR.ALL.CTA ;  /* 0x0000000000007992 */ /* 0x0001ec0000008000 */
[----:B0-----:R-:W0:Y:S02]  /*4f40*/  FENCE.VIEW.ASYNC.S ;  /* 0x00000000000073c6 */ /* 0x001e240000000000 */
[----:B0-----:R0:W-:Y:S01]  /*4f50*/  BAR.SYNC.DEFER_BLOCKING R54, 0x80 ;  /* 0x000200360000751d */ /* 0x0011e20000010000 */
[----:B------:R-:W-:-:S02]  /*4f60*/  ISETP.NE.AND P0, PT, R17, 0x2, PT ;  /* 0x000000021100780c */ /* 0x000fc40003f05270 */
[----:B------:R-:W-:Y:S02]  /*4f70*/  @!P5 PRMT R75, RZ, 0x654, R75 ;  /* 0x00000654ff4bd816 */ /* 0x000fe4000000004b */
[----:B------:R-:W-:Y:S02]  /*4f80*/  SEL R4, RZ, 0x1, P0 ;  /* 0x00000001ff047807 */ /* 0x000fe40000000000 */
[----:B------:R-:W-:Y:S02]  /*4f90*/  SEL R17, R17, RZ, P0 ;  /* 0x000000ff11117207 */ /* 0x000fe40000000000 */
[----:B------:R-:W-:Y:S01]  /*4fa0*/  PLOP3.LUT P0, PT, PT, PT, PT, 0x8, 0x0 ;  /* 0x000000000000781c */ /* 0x000fe20003f0e170 */
[----:B------:R0:W-:Y:S01]  /*4fb0*/  @!P5 SYNCS.ARRIVE.TRANS64.RED.A1T0 RZ, [R75+URZ], RZ ;  /* 0x000000ff4bffd9a7 */ /* 0x0001e2000810043f */
[----:B-----5:R-:W-:-:S05]  /*4fc0*/  LOP3.LUT R5, R5, R4, RZ, 0x3c, !PT ;  /* 0x0000000405057212 */ /* 0x020fca00078e3cff */
[----:B------:R0:W-:Y:S01]  /*4fd0*/  STL [R1], R5 ;  /* 0x0000000501007387 */ /* 0x0001e20000100800 */
[----:B------:R-:W-:Y:S05]  /*4fe0*/  @P1 BRA `(.L_x_11423) ;  /* 0xffffffd400281947 */ /* 0x000fea000383ffff */
.L_x_11389:
[----:B------:R-:W-:Y:S04]  /*4ff0*/  BSSY B0, `(.L_x_11424) ;  /* 0x0000004000007945 */ /* 0x000fe80003800000 */
[----:B------:R-:W-:Y:S05]  /*5000*/  @P0 BRA `(.L_x_11425) ;  /* 0x0000000000080947 */ /* 0x000fea0003800000 */
[----:B------:R-:W1:Y:S02]  /*5010*/  FENCE.VIEW.ASYNC.G ;  /* 0x00000000000073c6 */ /* 0x000e640000000100 */
[----:B-1----:R-:W-:Y:S06]  /*5020*/  BAR.ARV 0xc, 0x200 ;  /* 0x0308000000007b1d */ /* 0x002fec0000002000 */
.L_x_11425:
[----:B------:R-:W-:Y:S05]  /*5030*/  BSYNC B0 ;  /* 0x0000000000007941 */ /* 0x000fea0003800000 */
.L_x_11424:
[----:B------:R-:W2:Y:S01]  /*5040*/  LDL R2, [R1+0x4c] ;  /* 0x00004c0001027983 */ /* 0x000ea20000100800 */
[----:B------:R-:W-:Y:S01]  /*5050*/  ULDC.64 UR4, c[0x0][0x990] ;  /* 0x0002640000047ab9 */ /* 0x000fe20000000a00 */
[----:B------:R-:W-:Y:S02]  /*5060*/  ULDC.64 UR6, c[0x0][0x998] ;  /* 0x0002660000067ab9 */ /* 0x000fe40000000a00 */
[----:B------:R-:W4:Y:S04]  /*5070*/  LDL R4, [R1+0x34] ;  /* 0x0000340001047983 */ /* 0x000f280000100800 */
[----:B---3--:R-:W3:Y:S01]  /*5080*/  LDL R14, [R1+0x18] ;  /* 0x00001800010e7983 */ /* 0x008ee20000100800 */
[----:B------:R-:W-:Y:S02]  /*5090*/  ISETP.NE.U32.AND P0, PT, RZ, UR4, PT ;  /* 0x00000004ff007c0c */ /* 0x000fe4000bf05070 */
[----:B------:R-:W-:-:S02]  /*50a0*/  ISETP.NE.U32.AND P1, PT, RZ, UR6, PT ;  /* 0x00000006ff007c0c */ /* 0x000fc4000bf25070 */
[----:B------:R-:W-:Y:S02]  /*50b0*/  ISETP.NE.AND.EX P0, PT, RZ, UR5, PT, P0 ;  /* 0x00000005ff007c0c */ /* 0x000fe4000bf05300 */
[----:B------:R-:W-:Y:S02]  /*50c0*/  ISETP.NE.AND.EX P1, PT, RZ, UR7, PT, P1 ;  /* 0x00000007ff007c0c */ /* 0x000fe4000bf25310 */
[----:B------:R-:W-:-:S09]  /*50d0*/  LOP3.LUT P4, RZ, R22, 0x8, RZ, 0xc0, !PT ;  /* 0x0000000816ff7812 */ /* 0x000fd2000788c0ff */
[----:B------:R-:W2:Y:S08]  /*50e0*/  @P0 LDC.64 R6, c[0x0][0x9a8] ;  /* 0x00026a00ff060b82 */ /* 0x000eb00000000a00 */
[----:B------:R-:W1:Y:S08]  /*50f0*/  @P1 LDC.64 R8, c[0x0][0x9b8] ;  /* 0x00026e00ff081b82 */ /* 0x000e700000000a00 */
[----:B------:R-:W3:Y:S08]  /*5100*/  @P0 LDC.64 R10, c[0x0][0x9b0] ;  /* 0x00026c00ff0a0b82 */ /* 0x000ef00000000a00 */
[----:B------:R-:W3:Y:S01]  /*5110*/  @P1 LDC.64 R12, c[0x0][0x9c0] ;  /* 0x00027000ff0c1b82 */ /* 0x000ee20000000a00 */
[----:B--2---:R-:W-:-:S02]  /*5120*/  @P0 IMAD R0, R2, R6, RZ ;  /* 0x0000000602000224 */ /* 0x004fc400078e02ff */
[----:B-1----:R-:W-:Y:S02]  /*5130*/  @P1 IMAD R2, R2, R8, RZ ;  /* 0x0000000802021224 */ /* 0x002fe400078e02ff */
[C---:B----4-:R-:W-:Y:S02]  /*5140*/  @P0 IMAD R7, R4.reuse, R7, R0 ;  /* 0x0000000704070224 */ /* 0x050fe400078e0200 */
[C---:B------:R-:W-:Y:S02]  /*5150*/  @P1 IMAD R9, R4.reuse, R9, R2 ;  /* 0x0000000904091224 */ /* 0x040fe400078e0202 */
[----:B------:R-:W-:-:S04]  /*5160*/  @P0 IMAD.WIDE.U32 R2, R4, R6, RZ ;  /* 0x0000000604020225 */ /* 0x000fc800078e00ff */
[----:B0-----:R-:W-:-:S04]  /*5170*/  @P1 IMAD.WIDE.U32 R4, R4, R8, RZ ;  /* 0x0000000804041225 */ /* 0x001fc800078e00ff */
[----:B------:R-:W-:Y:S02]  /*5180*/  @P0 IMAD.IADD R3, R3, 0x1, R7 ;  /* 0x0000000103030824 */ /* 0x000fe400078e0207 */
[----:B------:R-:W-:Y:S02]  /*5190*/  @P1 IMAD.IADD R5, R5, 0x1, R9 ;  /* 0x0000000105051824 */ /* 0x000fe400078e0209 */
[----:B---3--:R-:W-:-:S04]  /*51a0*/  @P0 IMAD.WIDE.U32 R2, R14, R10, R2 ;  /* 0x0000000a0e020225 */ /* 0x008fc800078e0002 */
        /* <DEDUP_REMOVED lines=47> */
.L_x_11427:
[----:B------:R-:W-:Y:S05]  /*54a0*/  BSYNC B0 ;  /* 0x0000000000007941 */ /* 0x000fea0003800000 */
.L_x_11426:
        /* <DEDUP_REMOVED lines=18> */
[----:B------:R-:W-:Y:S01]  /*55d0*/  CS2R R50, SRZ ;  /* 0x0000000000327805 */ /* 0x000fe2000001ff00 */
[----:B------:R-:W-:Y:S02]  /*55e0*/  IMAD.MOV.U32 R37, RZ, RZ, RZ ;  /* 0x000000ffff257224 */ /* 0x000fe400078e00ff */
[----:B------:R-:W-:Y:S02]  /*55f0*/  IMAD.MOV.U32 R32, RZ, RZ, RZ ;  /* 0x000000ffff207224 */ /* 0x000fe400078e00ff */
[----:B--2---:R-:W-:-:S05]  /*5600*/  IMAD R0, R0, R3, RZ ;  /* 0x0000000300007224 */ /* 0x004fca00078e02ff */
        /* <DEDUP_REMOVED lines=11> */
[----:B------:R-:W-:-:S06]  /*56c0*/  SHF.R.S32.HI R0, RZ, 0x7, R0 ;  /* 0x00000007ff007819 */ /* 0x000fcc0000011400 */
        /* <DEDUP_REMOVED lines=24> */
.L_x_11430:
[----:B------:R-:W-:Y:S05]  /*5850*/  BSYNC B6 ;  /* 0x0000000000067941 */ /* 0x000fea0003800000 */
.L_x_11429:
        /* <DEDUP_REMOVED lines=13> */
.L_x_11434:
[----:B-1----:R1:W2:Y:S02]  /*5930*/  SYNCS.PHASECHK.TRANS64.TRYWAIT P0, [R16+URZ+0x13200], R3 ;  /* 0x01320003100075a7 */ /* 0x0022a4000800017f */
[----:B--2---:R-:W-:Y:S05]  /*5940*/  @!P0 NANOSLEEP.SYNCS 0x989680 ;  /* 0x009896800000895d */ /* 0x004fea0003900000 */
[----:B------:R-:W2:Y:S02]  /*5950*/  @!P0 SYNCS.PHASECHK.TRANS64 P0, [R16+URZ+0x13200], R3 ;  /* 0x01320003100085a7 */ /* 0x000ea4000800007f */
[----:B--2---:R-:W-:Y:S05]  /*5960*/  @!P0 BRA `(.L_x_11434) ;  /* 0xfffffffc00f08947 */ /* 0x004fea000383ffff */
.L_x_11433:
[----:B------:R-:W-:Y:S05]  /*5970*/  BSYNC B0 ;  /* 0x0000000000007941 */ /* 0x000fea0003800000 */
.L_x_11432:
[----:B------:R-:W-:Y:S05]  /*5980*/  BRA `(.L_x_11435) ;  /* 0x0000002800207947 */ /* 0x000fea0003800000 */
.L_x_11431:
        /* <DEDUP_REMOVED lines=32> */
.L_x_11437:
[----:B------:R-:W-:Y:S05]  /*5b90*/  BSYNC B6 ;  /* 0x0000000000067941 */ /* 0x000fea0003800000 */
.L_x_11436:
[----:B------:R-:W-:Y:S01]  /*5ba0*/  ULDC.U8 UR4, c[0x0][0x410] ;  /* 0x0001040000047ab9 */ /* 0x000fe20000000000 */
[----:B------:R-:W-:Y:S01]  /*5bb0*/  BSSY B0, `(.L_x_11438) ;  /* 0x000025d000007945 */ /* 0x000fe20003800000 */
[----:B------:R-:W-:Y:S01]  /*5bc0*/  ISETP.NE.AND P0, PT, RZ, UR4, PT ;  /* 0x00000004ff007c0c */ /* 0x000fe2000bf05270 */
[----:B------:R-:W-:-:S12]  /*5bd0*/  IMAD R4, R25, 0xc0, R23 ;  /* 0x000000c019047824 */ /* 0x000fd800078e0217 */
[----:B------:R-:W-:Y:S05]  /*5be0*/  @!P0 BRA `(.L_x_11439) ;  /* 0x0000001000cc8947 */ /* 0x000fea0003800000 */
[----:B------:R-:W-:-:S03]  /*5bf0*/  UMOV UR4, 0xffffffff ;  /* 0xffffffff00047882 */ /* 0x000fc60000000000 */
[----:B------:R-:W-:Y:S05]  /*5c00*/  BRA.DIV UR4, `(.L_x_11440) ;  /* 0x0000011204107947 */ /* 0x000fea000b800000 */
[----:B------:R0:W1:Y:S04]  /*5c10*/  SHFL.IDX PT, R29, R28, RZ, 0x1e1f ;  /* 0x001e1fff1c1d7589 */ /* 0x00006800000e0000 */
[----:B------:R0:W2:Y:S04]  /*5c20*/  SHFL.IDX PT, R14, R26, RZ, 0x1e1f ;  /* 0x001e1fff1a0e7589 */ /* 0x0000a800000e0000 */
[----:B------:R0:W3:Y:S04]  /*5c30*/  SHFL.IDX PT, R0, R30, RZ, 0x1e1f ;  /* 0x001e1fff1e007589 */ /* 0x0000e800000e0000 */
[----:B------:R0:W4:Y:S02]  /*5c40*/  SHFL.IDX PT, R3, R31, RZ, 0x1e1f ;  /* 0x001e1fff1f037589 */ /* 0x00012400000e0000 */
.L_x_11623:
[----:B------:R-:W5:Y:S01]  /*5c50*/  LDL R6, [R1+0x48] ;  /* 0x0000480001067983 */ /* 0x000f620000100800 */
[----:B------:R-:W-:Y:S01]  /*5c60*/  ULDC UR4, c[0x0][0x448] ;  /* 0x0001120000047ab9 */ /* 0x000fe20000000800 */
[----:B------:R-:W-:Y:S01]  /*5c70*/  BSSY B1, `(.L_x_11441) ;  /* 0x0000022000017945 */ /* 0x000fe20003800000 */
[----:B------:R-:W-:Y:S01]  /*5c80*/  IMAD R24, R24, UR4, RZ ;  /* 0x0000000418187c24 */ /* 0x000fe2000f8e02ff */
[----:B------:R-:W-:Y:S02]  /*5c90*/  CS2R R12, SRZ ;  /* 0x00000000000c7805 */ /* 0x000fe4000001ff00 */
[----:B------:R-:W-:Y:S02]  /*5ca0*/  CS2R R8, SRZ ;  /* 0x0000000000087805 */ /* 0x000fe4000001ff00 */
[----:B------:R-:W-:Y:S02]  /*5cb0*/  CS2R R20, SRZ ;  /* 0x0000000000147805 */ /* 0x000fe4000001ff00 */
[----:B------:R-:W-:-:S02]  /*5cc0*/  CS2R R10, SRZ ;  /* 0x00000000000a7805 */ /* 0x000fc4000001ff00 */
[----:B------:R-:W-:Y:S02]  /*5cd0*/  ISETP.GE.AND P0, PT, R4, R24, PT ;  /* 0x000000180400720c */ /* 0x000fe40003f06270 */
[----:B-----5:R-:W-:-:S04]  /*5ce0*/  LEA.HI R5, R6, R6, RZ, 0x1 ;  /* 0x0000000606057211 */ /* 0x020fc800078f08ff */
[----:B------:R-:W-:-:S05]  /*5cf0*/  LOP3.LUT R5, R5, 0xfffffffe, RZ, 0xc0, !PT ;  /* 0xfffffffe05057812 */ /* 0x000fca00078ec0ff */
[----:B------:R-:W-:-:S05]  /*5d00*/  IMAD.IADD R5, R6, 0x1, -R5 ;  /* 0x0000000106057824 */ /* 0x000fca00078e0a05 */
[----:B------:R-:W-:Y:S01]  /*5d10*/  SHF.L.U32 R27, R5, 0x1f, RZ ;  /* 0x0000001f051b7819 */ /* 0x000fe200000006ff */
[----:B------:R-:W-:Y:S06]  /*5d20*/  @P0 BRA `(.L_x_11442) ;  /* 0x0000000000580947 */ /* 0x000fec0003800000 */
[----:B------:R-:W4:Y:S01]  /*5d30*/  LDL R15, [R1+0x10] ;  /* 0x00001000010f7983 */ /* 0x000f220000100800 */
[----:B------:R-:W-:Y:S01]  /*5d40*/  ULDC UR4, c[0x0][0x3f4] ;  /* 0x0000fd0000047ab9 */ /* 0x000fe20000000800 */
[----:B------:R-:W-:Y:S02]  /*5d50*/  CS2R R10, SRZ ;  /* 0x00000000000a7805 */ /* 0x000fe4000001ff00 */
[----:B------:R-:W-:Y:S02]  /*5d60*/  ISETP.GE.AND P4, PT, R156, UR4, PT ;  /* 0x000000049c007c0c */ /* 0x000fe4000bf86270 */
[----:B------:R-:W-:Y:S02]  /*5d70*/  CS2R R20, SRZ ;  /* 0x0000000000147805 */ /* 0x000fe4000001ff00 */
[----:B------:R-:W-:-:S09]  /*5d80*/  CS2R R12, SRZ ;  /* 0x00000000000c7805 */ /* 0x000fd2000001ff00 */
[C---:B0-2---:R-:W-:Y:S02]  /*5d90*/  @!P4 IADD3 R28, P1, R156.reuse, R14, RZ ;  /* 0x0000000e9c1cc210 */ /* 0x045fe40007f3e0ff */
[----:B-1----:R-:W-:Y:S02]  /*5da0*/  @!P4 IADD3 R4, P0, R156, R29, RZ ;  /* 0x0000001d9c04c210 */ /* 0x002fe40007f1e0ff */
[----:B------:R-:W-:-:S05]  /*5db0*/  @!P4 SHF.R.S32.HI R8, RZ, 0x1f, R156 ;  /* 0x0000001fff08c819 */ /* 0x000fca000001149c */
[----:B---3--:R-:W-:-:S05]  /*5dc0*/  @!P4 IMAD.X R5, R0, 0x1, R8, P0 ;  /* 0x000000010005c824 */ /* 0x008fca00000e0608 */
[----:B------:R0:W5:Y:S01]  /*5dd0*/  @!P4 LD.E.64 R20, desc[UR40][R4.64] ;  /* 0x000000280414c980 */ /* 0x000162000c101b00 */
[----:B----4-:R-:W-:Y:S02]  /*5de0*/  ISETP.GE.AND P5, PT, R15, UR4, PT ;  /* 0x000000040f007c0c */ /* 0x010fe4000bfa6270 */
[----:B------:R-:W-:-:S11]  /*5df0*/  SHF.R.S32.HI R9, RZ, 0x1f, R15 ;  /* 0x0000001fff097819 */ /* 0x000fd6000001140f */
[----:B------:R-:W-:Y:S01]  /*5e00*/  @!P5 IADD3 R6, P2, R15, R29, RZ ;  /* 0x0000001d0f06d210 */ /* 0x000fe20007f5e0ff */
[----:B------:R-:W-:Y:S01]  /*5e10*/  @!P4 IMAD.X R29, R3, 0x1, R8, P1 ;  /* 0x00000001031dc824 */ /* 0x000fe200008e0608 */
[----:B------:R-:W-:-:S03]  /*5e20*/  @!P5 IADD3 R14, P3, R15, R14, RZ ;  /* 0x0000000e0f0ed210 */ /* 0x000fc60007f7e0ff */
[--C-:B------:R-:W-:Y:S01]  /*5e30*/  @!P5 IMAD.X R7, R0, 0x1, R9.reuse, P2 ;  /* 0x000000010007d824 */ /* 0x100fe200010e0609 */
[----:B------:R0:W5:Y:S01]  /*5e40*/  @!P4 LD.E.64 R12, desc[UR40][R28.64] ;  /* 0x000000281c0cc980 */ /* 0x000162000c101b00 */
[----:B------:R-:W-:Y:S01]  /*5e50*/  @!P5 IMAD.X R15, R3, 0x1, R9, P3 ;  /* 0x00000001030fd824 */ /* 0x000fe200018e0609 */
[----:B------:R-:W-:Y:S02]  /*5e60*/  CS2R R8, SRZ ;  /* 0x0000000000087805 */ /* 0x000fe4000001ff00 */
[----:B------:R0:W5:Y:S04]  /*5e70*/  @!P5 LD.E.64 R10, desc[UR40][R6.64] ;  /* 0x00000028060ad980 */ /* 0x000168000c101b00 */
[----:B------:R0:W5:Y:S02]  /*5e80*/  @!P5 LD.E.64 R8, desc[UR40][R14.64] ;  /* 0x000000280e08d980 */ /* 0x000164000c101b00 */
.L_x_11442:
[----:B------:R-:W-:Y:S05]  /*5e90*/  BSYNC B1 ;  /* 0x0000000000017941 */ /* 0x000fea0003800000 */
.L_x_11441:
[----:B------:R-:W1:Y:S01]  /*5ea0*/  SYNCS.PHASECHK.TRANS64.TRYWAIT P0, [R16+URZ+0x13200], R27 ;  /* 0x0132001b100075a7 */ /* 0x000e62000800017f */
[----:B---3--:R-:W-:Y:S01]  /*5eb0*/  IMAD R0, R25, -0xc0, R24 ;  /* 0xffffff4019007824 */ /* 0x008fe200078e0218 */
[----:B------:R-:W-:Y:S04]  /*5ec0*/  BSSY B1, `(.L_x_11443) ;  /* 0x0000004000017945 */ /* 0x000fe80003800000 */
[----:B------:R-:W-:-:S04]  /*5ed0*/  VIMNMX R0, R0, 0xc0, PT ;  /* 0x000000c000007848 */ /* 0x000fc80003fe0100 */
[----:B------:R-:W-:Y:S01]  /*5ee0*/  ISETP.GE.AND P1, PT, R23, R0, PT ;  /* 0x000000001700720c */ /* 0x000fe20003f26270 */
[----:B-1----:R-:W-:-:S12]  /*5ef0*/  @!P0 BRA `(.L_x_11444) ;  /* 0x0000010c00c48947 */ /* 0x002fd80003800000 */
.L_x_11624:
[----:B------:R-:W-:Y:S05]  /*5f00*/  BSYNC B1 ;  /* 0x0000000000017941 */ /* 0x000fea0003800000 */
.L_x_11443:
[----:B------:R-:W-:Y:S05]  /*5f10*/  @P1 BRA `(.L_x_11445) ;  /* 0x0000002000981947 */ /* 0x000fea0003800000 */
[----:B------:R-:W3:Y:S01]  /*5f20*/  LDL R0, [R1+0x10] ;  /* 0x0000100001007983 */ /* 0x000ee20000100800 */
[----:B----4-:R-:W4:Y:S03]  /*5f30*/  LDC R3, c[0x0][0x3f4] ;  /* 0x0000fd00ff037b82 */ /* 0x010f260000000800 */
[----:B------:R0:W5:Y:S01]  /*5f40*/  LDL R37, [R1+0x14] ;  /* 0x0000140001257983 */ /* 0x0001620000100800 */
[----:B------:R-:W-:Y:S01]  /*5f50*/  BSSY B1, `(.L_x_11446) ;  /* 0x000007b000017945 */ /* 0x000fe20003800000 */
[-C--:B----4-:R-:W-:Y:S02]  /*5f60*/  ISETP.GE.AND P0, PT, R156, R3.reuse, PT ;  /* 0x000000039c00720c */ /* 0x090fe40003f06270 */
[----:B---3--:R-:W-:-:S11]  /*5f70*/  ISETP.GE.AND P1, PT, R0, R3, PT ;  /* 0x000000030000720c */ /* 0x008fd60003f26270 */
[----:B0-----:R-:W-:Y:S05]  /*5f80*/  @P0 BRA `(.L_x_11447) ;  /* 0x0000000400dc0947 */ /* 0x001fea0003800000 */
[----:B-----5:R-:W-:Y:S01]  /*5f90*/  IMAD.IADD R0, R16, 0x1, R37 ;  /* 0x0000000110007824 */ /* 0x020fe200078e0225 */
[----:B--2---:R-:W-:Y:S02]  /*5fa0*/  SHF.R.U32.HI R14, RZ, 0x8, R20 ;  /* 0x00000008ff0e7819 */ /* 0x004fe40000011614 */
[----:B------:R-:W-:Y:S02]  /*5fb0*/  LOP3.LUT R3, R20, 0xff, RZ, 0xc0, !PT ;  /* 0x000000ff14037812 */ /* 0x000fe400078ec0ff */
[----:B------:R-:W0:Y:S01]  /*5fc0*/  LDS.128 R4, [R0+0xb000] ;  /* 0x00b0000000047984 */ /* 0x000e220000000c00 */
[----:B------:R-:W-:Y:S02]  /*5fd0*/  LOP3.LUT R14, R14, 0xff, RZ, 0xc0, !PT ;  /* 0x000000ff0e0e7812 */ /* 0x000fe400078ec0ff */
[----:B------:R-:W-:Y:S02]  /*5fe0*/  SHF.R.U32.HI R24, RZ, 0x8, R21 ;  /* 0x00000008ff187819 */ /* 0x000fe40000011615 */
[----:B-1----:R-:W-:-:S02]  /*5ff0*/  SHF.R.U32.HI R27, RZ, 0x8, R13 ;  /* 0x00000008ff1b7819 */ /* 0x002fc4000001160d */
[----:B------:R-:W-:Y:S02]  /*6000*/  PRMT R3, R14, 0x7604, R3 ;  /* 0x000076040e037816 */ /* 0x000fe40000000003 */
[----:B------:R-:W-:Y:S02]  /*6010*/  LOP3.LUT R15, R21, 0xff, RZ, 0xc0, !PT ;  /* 0x000000ff150f7812 */ /* 0x000fe400078ec0ff */
[----:B------:R-:W-:Y:S02]  /*6020*/  LOP3.LUT R24, R24, 0xff, RZ, 0xc0, !PT ;  /* 0x000000ff18187812 */ /* 0x000fe400078ec0ff */
[----:B------:R-:W-:Y:S02]  /*6030*/  SHF.R.U32.HI R28, RZ, 0x10, R21 ;  /* 0x00000010ff1c7819 */ /* 0x000fe40000011615 */
[----:B------:R-:W-:Y:S02]  /*6040*/  SHF.R.U32.HI R14, RZ, 0x8, R12 ;  /* 0x00000008ff0e7819 */ /* 0x000fe4000001160c */
[----:B------:R-:W-:-:S02]  /*6050*/  SHF.R.U32.HI R29, RZ, 0x10, R13 ;  /* 0x00000010ff1d7819 */ /* 0x000fc4000001160d */
[----:B------:R-:W-:Y:S02]  /*6060*/  LOP3.LUT R26, R13, 0xff, RZ, 0xc0, !PT ;  /* 0x000000ff0d1a7812 */ /* 0x000fe400078ec0ff */
[----:B------:R-:W-:Y:S01]  /*6070*/  LOP3.LUT R27, R27, 0xff, RZ, 0xc0, !PT ;  /* 0x000000ff1b1b7812 */ /* 0x000fe200078ec0ff */
[----:B------:R-:W-:Y:S01]  /*6080*/  IMAD.U32 R29, R29, 0x10000, RZ ;  /* 0x000100001d1d7824 */ /* 0x000fe200078e00ff */
[----:B------:R-:W-:Y:S02]  /*6090*/  PRMT R15, R24, 0x7604, R15 ;  /* 0x00007604180f7816 */ /* 0x000fe4000000000f */
[----:B------:R-:W-:Y:S01]  /*60a0*/  LOP3.LUT R25, R14, 0xff, RZ, 0xc0, !PT ;  /* 0x000000ff0e197812 */ /* 0x000fe200078ec0ff */
[----:B------:R-:W-:Y:S01]  /*60b0*/  IMAD.U32 R14, R28, 0x10000, RZ ;  /* 0x000100001c0e7824 */ /* 0x000fe200078e00ff */
[----:B------:R-:W-:Y:S02]  /*60c0*/  LOP3.LUT R24, R12, 0xff, RZ, 0xc0, !PT ;  /* 0x000000ff0c187812 */ /* 0x000fe400078ec0ff */
[----:B------:R-:W-:-:S02]  /*60d0*/  PRMT R26, R27, 0x7604, R26 ;  /* 0x000076041b1a7816 */ /* 0x000fc4000000001a */
[----:B------:R-:W-:Y:S02]  /*60e0*/  PRMT R27, R25, 0x7604, R24 ;  /* 0x00007604191b7816 */ /* 0x000fe40000000018 */
[----:B------:R-:W-:Y:S02]  /*60f0*/  LOP3.LUT R25, R15, 0xff0000, R14, 0xf8, !PT ;  /* 0x00ff00000f197812 */ /* 0x000fe400078ef80e */
[----:B------:R-:W-:Y:S02]  /*6100*/  LOP3.LUT R29, R26, 0xff0000, R29, 0xf8, !PT ;  /* 0x00ff00001a1d7812 */ /* 0x000fe400078ef81d */
        /* <DEDUP_REMOVED lines=74> */
[--C-:B------:R-:W-:Y:S02]  /*65b0*/  HADD2.F32 R3, -RZ, R7.reuse.H1_H1 ;  /* 0x30000007ff037230 */ /* 0x100fe40000004100 */
[C---:B------:R-:W-:Y:S01]  /*65c0*/  FMUL.FTZ R25, R4.reuse, R13 ;  /* 0x0000000d04197220 */ /* 0x040fe20000410000 */
        /* <DEDUP_REMOVED lines=19> */
.L_x_11447:
[----:B------:R-:W-:Y:S05]  /*6700*/  BSYNC B1 ;  /* 0x0000000000017941 */ /* 0x000fea0003800000 */
.L_x_11446:
[----:B------:R-:W-:Y:S05]  /*6710*/  @P1 BRA `(.L_x_11445) ;  /* 0x0000001800981947 */ /* 0x000fea0003800000 */
[----:B0-----:R-:W3:Y:S01]  /*6720*/  LDL R0, [R1+0x70] ;  /* 0x0000700001007983 */ /* 0x001ee20000100800 */
[----:B-----5:R-:W-:Y:S01]  /*6730*/  IMAD.IADD R3, R16, 0x1, R37 ;  /* 0x0000000110037824 */ /* 0x020fe200078e0225 */
[----:B------:R-:W-:Y:S02]  /*6740*/  SHF.R.U32.HI R13, RZ, 0x8, R11 ;  /* 0x00000008ff0d7819 */ /* 0x000fe4000001160b */
[----:B------:R-:W-:Y:S02]  /*6750*/  SHF.R.U32.HI R24, RZ, 0x8, R9 ;  /* 0x00000008ff187819 */ /* 0x000fe40000011609 */
[----:B------:R-:W-:Y:S02]  /*6760*/  SHF.R.U32.HI R15, RZ, 0x8, R8 ;  /* 0x00000008ff0f7819 */ /* 0x000fe40000011608 */
[----:B--2---:R-:W-:Y:S02]  /*6770*/  LOP3.LUT R14, R11, 0xff, RZ, 0xc0, !PT ;  /* 0x000000ff0b0e7812 */ /* 0x004fe400078ec0ff */
        /* <DEDUP_REMOVED lines=12> */
[----:B------:R-:W-:-:S02]  /*6840*/  SHF.R.U32.HI R13, RZ, 0x10, R8 ;  /* 0x00000010ff0d7819 */ /* 0x000fc40000011608 */
[----:B------:R-:W-:Y:S02]  /*6850*/  PRMT R15, R14, 0x7054, R15 ;  /* 0x000070540e0f7816 */ /* 0x000fe4000000000f */
[----:B------:R-:W-:Y:S02]  /*6860*/  PRMT R25, R24, 0x7054, R25 ;  /* 0x0000705418197816 */ /* 0x000fe40000000019 */
[----:B------:R-:W-:Y:S02]  /*6870*/  PRMT R21, R20, 0x7604, R21 ;  /* 0x0000760414157816 */ /* 0x000fe40000000015 */
[----:B------:R-:W-:Y:S02]  /*6880*/  LOP3.LUT R20, R13, 0xff, RZ, 0xc0, !PT ;  /* 0x000000ff0d147812 */ /* 0x000fe400078ec0ff */
[----:B------:R-:W-:Y:S02]  /*6890*/  LOP3.LUT R25, R25, 0xff000000, R9, 0xf8, !PT ;  /* 0xff00000019197812 */ /* 0x000fe400078ef809 */
[----:B------:R-:W-:-:S02]  /*68a0*/  LOP3.LUT R15, R15, 0xff000000, R11, 0xf8, !PT ;  /* 0xff0000000f0f7812 */ /* 0x000fc400078ef80b */
[----:B------:R-:W-:Y:S02]  /*68b0*/  PRMT R21, R20, 0x7054, R21 ;  /* 0x0000705414157816 */ /* 0x000fe40000000015 */
[-C--:B------:R-:W-:Y:S02]  /*68c0*/  F2FP.F16.E4M3.UNPACK_B R20, R25.reuse ;  /* 0x00000019ff14723e */ /* 0x080fe400020006ff */
[----:B------:R-:W-:Y:S02]  /*68d0*/  LOP3.LUT R21, R21, 0xff000000, R8, 0xf8, !PT ;  /* 0xff00000015157812 */ /* 0x000fe400078ef808 */
[----:B------:R-:W-:Y:S01]  /*68e0*/  F2FP.F16.E4M3.UNPACK_B R25, R25.H1 ;  /* 0x00000019ff19723e */ /* 0x000fe200030006ff */
[--C-:B------:R-:W-:Y:S02]  /*68f0*/  HADD2.F32 R24, -RZ, R20.reuse.H1_H1 ;  /* 0x30000014ff187230 */ /* 0x100fe40000004100 */
[----:B------:R-:W-:Y:S01]  /*6900*/  HADD2.F32 R20, -RZ, R20.H0_H0 ;  /* 0x20000014ff147230 */ /* 0x000fe20000004100 */
[----:B---3--:R-:W-:Y:S01]  /*6910*/  LOP3.LUT P0, RZ, R0, 0x2, RZ, 0xc0, !PT ;  /* 0x0000000200ff7812 */ /* 0x008fe2000780c0ff */
[----:B------:R-:W-:-:S12]  /*6920*/  VIADD R0, R3, 0x20 ;  /* 0x0000002003007836 */ /* 0x000fd80000000000 */
[----:B------:R-:W-:Y:S01]  /*6930*/  @P0 VIADD R0, R3, 0xffffffe0 ;  /* 0xffffffe003000836 */ /* 0x000fe20000000000 */
[----:B------:R-:W-:-:S04]  /*6940*/  SHF.R.U32.HI R3, RZ, 0x8, R10 ;  /* 0x00000008ff037819 */ /* 0x000fc8000001160a */
[----:B------:R-:W0:Y:S01]  /*6950*/  LDS.128 R4, [R0+0xb000] ;  /* 0x00b0000000047984 */ /* 0x000e220000000c00 */
[----:B------:R-:W-:-:S04]  /*6960*/  LOP3.LUT R3, R3, 0xff, RZ, 0xc0, !PT ;  /* 0x000000ff03037812 */ /* 0x000fc800078ec0ff */
[----:B------:R-:W-:Y:S02]  /*6970*/  PRMT R12, R3, 0x7604, R12 ;  /* 0x00007604030c7816 */ /* 0x000fe4000000000c */
[----:B------:R-:W-:-:S04]  /*6980*/  SHF.R.U32.HI R3, RZ, 0x10, R10 ;  /* 0x00000010ff037819 */ /* 0x000fc8000001160a */
[----:B------:R-:W-:-:S04]  /*6990*/  LOP3.LUT R3, R3, 0xff, RZ, 0xc0, !PT ;  /* 0x000000ff03037812 */ /* 0x000fc800078ec0ff */
[----:B------:R-:W-:Y:S02]  /*69a0*/  PRMT R13, R3, 0x7054, R12 ;  /* 0x00007054030d7816 */ /* 0x000fe4000000000c */
[-C--:B------:R-:W-:Y:S02]  /*69b0*/  F2FP.F16.E4M3.UNPACK_B R12, R15.reuse ;  /* 0x0000000fff0c723e */ /* 0x080fe400020006ff */
[----:B------:R-:W-:Y:S02]  /*69c0*/  LOP3.LUT R13, R13, 0xff000000, R10, 0xf8, !PT ;  /* 0xff0000000d0d7812 */ /* 0x000fe400078ef80a */
[----:B------:R-:W-:Y:S01]  /*69d0*/  F2FP.F16.E4M3.UNPACK_B R15, R15.H1 ;  /* 0x0000000fff0f723e */ /* 0x000fe200030006ff */
[--C-:B------:R-:W-:Y:S02]  /*69e0*/  HADD2.F32 R14, -RZ, R12.reuse.H1_H1 ;  /* 0x3000000cff0e7230 */ /* 0x100fe40000004100 */
[----:B------:R-:W-:Y:S01]  /*69f0*/  HADD2.F32 R12, -RZ, R12.H0_H0 ;  /* 0x2000000cff0c7230 */ /* 0x000fe20000004100 */
[----:B0-----:R-:W-:-:S02]  /*6a00*/  F2FP.F16.E4M3.UNPACK_B R3, R6.H1 ;  /* 0x00000006ff03723e */ /* 0x001fc400030006ff */
[----:B------:R-:W-:Y:S02]  /*6a10*/  F2FP.F16.E4M3.UNPACK_B R6, R6 ;  /* 0x00000006ff06723e */ /* 0x000fe400020006ff */
[-C--:B------:R-:W-:Y:S01]  /*6a20*/  F2FP.F16.E4M3.UNPACK_B R10, R7.reuse ;  /* 0x00000007ff0a723e */ /* 0x080fe200020006ff */
[--C-:B------:R-:W-:Y:S01]  /*6a30*/  HADD2.F32 R8, -RZ, R3.reuse.H1_H1 ;  /* 0x30000003ff087230 */ /* 0x100fe20000004100 */
[----:B------:R-:W-:Y:S01]  /*6a40*/  F2FP.F16.E4M3.UNPACK_B R11, R7.H1 ;  /* 0x00000007ff0b723e */ /* 0x000fe200030006ff */
[----:B------:R-:W-:Y:S01]  /*6a50*/  HADD2.F32 R9, -RZ, R3.H0_H0 ;  /* 0x20000003ff097230 */ /* 0x000fe20000004100 */
[-C--:B------:R-:W-:Y:S02]  /*6a60*/  F2FP.F16.E4M3.UNPACK_B R7, R5.reuse ;  /* 0x00000005ff07723e */ /* 0x080fe400020006ff */
[C---:B------:R-:W-:Y:S01]  /*6a70*/  FMUL.FTZ R26, R8.reuse, R24 ;  /* 0x00000018081a7220 */ /* 0x040fe20000410000 */
[----:B-1----:R-:W-:Y:S01]  /*6a80*/  FMUL.FTZ R27, R8, R14 ;  /* 0x0000000e081b7220 */ /* 0x002fe20000410000 */
[----:B------:R-:W-:Y:S01]  /*6a90*/  F2FP.F16.E4M3.UNPACK_B R8, R5.H1 ;  /* 0x00000005ff08723e */ /* 0x000fe200030006ff */
[----:B------:R-:W-:-:S02]  /*6aa0*/  HADD2.F32 R5, -RZ, R6.H1_H1 ;  /* 0x30000006ff057230 */ /* 0x000fc40000004100 */
[C---:B------:R-:W-:Y:S01]  /*6ab0*/  FFMA.FTZ R26, R9.reuse, R14, -R26 ;  /* 0x0000000e091a7223 */ /* 0x040fe2000001081a */
[----:B------:R-:W-:Y:S01]  /*6ac0*/  FFMA.FTZ R29, R9, R24, R27 ;  /* 0x00000018091d7223 */ /* 0x000fe2000001001b */
[----:B------:R-:W-:Y:S01]  /*6ad0*/  HADD2.F32 R6, -RZ, R6.H0_H0 ;  /* 0x20000006ff067230 */ /* 0x000fe20000004100 */
[----:B------:R-:W-:Y:S01]  /*6ae0*/  F2FP.F16.E4M3.UNPACK_B R3, R4 ;  /* 0x00000004ff03723e */ /* 0x000fe200020006ff */
[C---:B------:R-:W-:Y:S01]  /*6af0*/  FMUL.FTZ R9, R5.reuse, R20 ;  /* 0x0000001405097220 */ /* 0x040fe20000410000 */
[----:B------:R-:W-:Y:S01]  /*6b00*/  FMUL.FTZ R27, R5, R12 ;  /* 0x0000000c051b7220 */ /* 0x000fe20000410000 */
[----:B------:R-:W-:Y:S01]  /*6b10*/  HADD2.F32 R5, -RZ, R10.H1_H1 ;  /* 0x3000000aff057230 */ /* 0x000fe20000004100 */
[----:B------:R-:W-:Y:S01]  /*6b20*/  F2FP.F16.E4M3.UNPACK_B R4, R4.H1 ;  /* 0x00000004ff04723e */ /* 0x000fe200030006ff */
        /* <DEDUP_REMOVED lines=15> */
[----:B------:R-:W-:Y:S01]  /*6c20*/  FMUL.FTZ R10, R6, R15 ;  /* 0x0000000f060a7220 */ /* 0x000fe20000410000 */
[----:B------:R-:W-:Y:S01]  /*6c30*/  F2FP.F16.E4M3.UNPACK_B R9, R13 ;  /* 0x0000000dff09723e */ /* 0x000fe200020006ff */
[C---:B------:R-:W-:Y:S01]  /*6c40*/  FFMA.FTZ R30, R11.reuse, R15, -R12 ;  /* 0x0000000f0b1e7223 */ /* 0x040fe2000001080c */
[----:B------:R-:W-:Y:S02]  /*6c50*/  HADD2.F32 R6, -RZ, R4.H1_H1 ;  /* 0x30000004ff067230 */ /* 0x000fe40000004100 */
[----:B------:R-:W-:Y:S01]  /*6c60*/  FFMA.FTZ R25, R11, R25, R10 ;  /* 0x000000190b197223 */ /* 0x000fe2000001000a */
[--C-:B------:R-:W-:Y:S01]  /*6c70*/  HADD2.F32 R12, -RZ, R5.reuse.H1_H1 ;  /* 0x30000005ff0c7230 */ /* 0x100fe20000004100 */
[----:B------:R-:W-:Y:S01]  /*6c80*/  F2FP.F16.E4M3.UNPACK_B R13, R13.H1 ;  /* 0x0000000dff0d723e */ /* 0x000fe200030006ff */
[----:B------:R-:W-:Y:S01]  /*6c90*/  HADD2.F32 R11, -RZ, R5.H0_H0 ;  /* 0x20000005ff0b7230 */ /* 0x000fe20000004100 */
[----:B------:R-:W-:Y:S01]  /*6ca0*/  F2FP.F16.E4M3.UNPACK_B R21, R21.H1 ;  /* 0x00000015ff15723e */ /* 0x000fe200030006ff */
[----:B------:R-:W-:-:S02]  /*6cb0*/  HADD2.F32 R10, -RZ, R9.H1_H1 ;  /* 0x30000009ff0a7230 */ /* 0x000fc40000004100 */
[C---:B------:R-:W-:Y:S01]  /*6cc0*/  FMUL.FTZ R14, R6.reuse, R12 ;  /* 0x0000000c060e7220 */ /* 0x040fe20000410000 */
[----:B------:R-:W-:Y:S02]  /*6cd0*/  HADD2.F32 R5, -RZ, R4.H0_H0 ;  /* 0x20000004ff057230 */ /* 0x000fe40000004100 */
        /* <DEDUP_REMOVED lines=10> */
[--C-:B------:R-:W-:Y:S02]  /*6d80*/  HADD2.F32 R9, -RZ, R21.reuse.H1_H1 ;  /* 0x30000015ff097230 */ /* 0x100fe40000004100 */
[----:B------:R-:W-:Y:S01]  /*6d90*/  FFMA.FTZ R11, R3, R11, R4 ;  /* 0x0000000b030b7223 */ /* 0x000fe20000010004 */
[----:B------:R-:W-:Y:S02]  /*6da0*/  HADD2.F32 R4, -RZ, R8.H1_H1 ;  /* 0x30000008ff047230 */ /* 0x000fe40000004100 */
[----:B------:R-:W-:Y:S02]  /*6db0*/  HADD2.F32 R10, -RZ, R21.H0_H0 ;  /* 0x20000015ff0a7230 */ /* 0x000fe40000004100 */
[----:B------:R-:W-:Y:S02]  /*6dc0*/  HADD2.F32 R3, -RZ, R7.H1_H1 ;  /* 0x30000007ff037230 */ /* 0x000fe40000004100 */
[----:B------:R-:W-:Y:S01]  /*6dd0*/  FMUL.FTZ R20, R4, R5 ;  /* 0x0000000504147220 */ /* 0x000fe20000410000 */
        /* <DEDUP_REMOVED lines=20> */
.L_x_11439:
[----:B------:R-:W-:-:S03]  /*6f20*/  UMOV UR4, 0xffffffff ;  /* 0xffffffff00047882 */ /* 0x000fc60000000000 */
[----:B------:R-:W-:Y:S05]  /*6f30*/  BRA.DIV UR4, `(.L_x_11448) ;  /* 0x000000fe04c87947 */ /* 0x000fea000b800000 */
[----:B------:R0:W1:Y:S04]  /*6f40*/  SHFL.IDX PT, R29, R28, RZ, 0x1e1f ;  /* 0x001e1fff1c1d7589 */ /* 0x00006800000e0000 */
[----:B------:R0:W2:Y:S04]  /*6f50*/  SHFL.IDX PT, R14, R26, RZ, 0x1e1f ;  /* 0x001e1fff1a0e7589 */ /* 0x0000a800000e0000 */
[----:B------:R0:W3:Y:S04]  /*6f60*/  SHFL.IDX PT, R0, R30, RZ, 0x1e1f ;  /* 0x001e1fff1e007589 */ /* 0x0000e800000e0000 */
[----:B------:R0:W4:Y:S02]  /*6f70*/  SHFL.IDX PT, R3, R31, RZ, 0x1e1f ;  /* 0x001e1fff1f037589 */ /* 0x00012400000e0000 */
.L_x_11630:
[----:B------:R-:W5:Y:S01]  /*6f80*/  LDL R6, [R1+0x48] ;  /* 0x0000480001067983 */ /* 0x000f620000100800 */
[----:B------:R-:W-:Y:S01]  /*6f90*/  ULDC UR4, c[0x0][0x448] ;  /* 0x0001120000047ab9 */ /* 0x000fe20000000800 */
[----:B------:R-:W0:Y:S01]  /*6fa0*/  LDC R27, c[0x0][0x3f4] ;  /* 0x0000fd00ff1b7b82 */ /* 0x000e220000000800 */
[----:B------:R-:W-:Y:S01]  /*6fb0*/  IMAD R24, R24, UR4, RZ ;  /* 0x0000000418187c24 */ /* 0x000fe2000f8e02ff */
[----:B------:R-:W-:Y:S01]  /*6fc0*/  BSSY B1, `(.L_x_11449) ;  /* 0x0000016000017945 */ /* 0x000fe20003800000 */
[----:B------:R-:W-:Y:S02]  /*6fd0*/  CS2R R8, SRZ ;  /* 0x0000000000087805 */ /* 0x000fe4000001ff00 */
[----:B------:R-:W-:Y:S02]  /*6fe0*/  CS2R R10, SRZ ;  /* 0x00000000000a7805 */ /* 0x000fe4000001ff00 */
[----:B------:R-:W-:Y:S02]  /*6ff0*/  ISETP.GE.AND P0, PT, R4, R24, PT ;  /* 0x000000180400720c */ /* 0x000fe40003f06270 */
[----:B-----5:R-:W-:-:S04]  /*7000*/  LEA.HI R5, R6, R6, RZ, 0x1 ;  /* 0x0000000606057211 */ /* 0x020fc800078f08ff */
[----:B------:R-:W-:-:S05]  /*7010*/  LOP3.LUT R5, R5, 0xfffffffe, RZ, 0xc0, !PT ;  /* 0xfffffffe05057812 */ /* 0x000fca00078ec0ff */
[----:B------:R-:W-:Y:S01]  /*7020*/  IMAD.IADD R21, R6, 0x1, -R5 ;  /* 0x0000000106157824 */ /* 0x000fe200078e0a05 */
[----:B------:R-:W-:Y:S02]  /*7030*/  CS2R R4, SRZ ;  /* 0x0000000000047805 */ /* 0x000fe4000001ff00 */
[----:B------:R-:W-:Y:S02]  /*7040*/  CS2R R6, SRZ ;  /* 0x0000000000067805 */ /* 0x000fe4000001ff00 */
[----:B------:R-:W-:Y:S01]  /*7050*/  SHF.L.U32 R21, R21, 0x1f, RZ ;  /* 0x0000001f15157819 */ /* 0x000fe200000006ff */
[----:B0-----:R-:W-:Y:S06]  /*7060*/  @P0 BRA `(.L_x_11450) ;  /* 0x00000000002c0947 */ /* 0x001fec0003800000 */
[----:B------:R-:W-:Y:S01]  /*7070*/  ULDC UR4, c[0x0][0x3f4] ;  /* 0x0000fd0000047ab9 */ /* 0x000fe20000000800 */
[C---:B-1----:R-:W-:Y:S02]  /*7080*/  IADD3 R12, P0, R18.reuse, R29, RZ ;  /* 0x0000001d120c7210 */ /* 0x042fe40007f1e0ff */
[C---:B------:R-:W-:Y:S02]  /*7090*/  ISETP.GE.AND P2, PT, R18.reuse, UR4, PT ;  /* 0x0000000412007c0c */ /* 0x040fe4000bf46270 */
[----:B------:R-:W-:Y:S02]  /*70a0*/  SHF.R.S32.HI R8, RZ, 0x1f, R18 ;  /* 0x0000001fff087819 */ /* 0x000fe40000011412 */
[----:B--2---:R-:W-:-:S03]  /*70b0*/  IADD3 R14, P1, R18, R14, RZ ;  /* 0x0000000e120e7210 */ /* 0x004fc60007f3e0ff */
[--C-:B---3--:R-:W-:Y:S02]  /*70c0*/  IMAD.X R13, R0, 0x1, R8.reuse, P0 ;  /* 0x00000001000d7824 */ /* 0x108fe400000e0608 */
[----:B----4-:R-:W-:Y:S01]  /*70d0*/  IMAD.X R15, R3, 0x1, R8, P1 ;  /* 0x00000001030f7824 */ /* 0x010fe200008e0608 */
[----:B------:R-:W-:-:S03]  /*70e0*/  CS2R R8, SRZ ;  /* 0x0000000000087805 */ /* 0x000fc6000001ff00 */
[----:B------:R-:W-:Y:S05]  /*70f0*/  @P2 BRA `(.L_x_11450) ;  /* 0x0000000000082947 */ /* 0x000fea0003800000 */
[----:B------:R0:W5:Y:S04]  /*7100*/  LD.E.128 R8, desc[UR40][R12.64] ;  /* 0x000000280c087980 */ /* 0x000168000c101d00 */
[----:B------:R0:W5:Y:S02]  /*7110*/  LD.E.128 R4, desc[UR40][R14.64] ;  /* 0x000000280e047980 */ /* 0x000164000c101d00 */
.L_x_11450:
[----:B------:R-:W-:Y:S05]  /*7120*/  BSYNC B1 ;  /* 0x0000000000017941 */ /* 0x000fea0003800000 */
.L_x_11449:
[----:B------:R-:W1:Y:S01]  /*7130*/  SYNCS.PHASECHK.TRANS64.TRYWAIT P1, [R16+URZ+0x13200], R21 ;  /* 0x01320015100075a7 */ /* 0x000e62000802017f */
[----:B---3--:R-:W-:Y:S01]  /*7140*/  IMAD R0, R25, -0xc0, R24 ;  /* 0xffffff4019007824 */ /* 0x008fe200078e0218 */
[----:B------:R-:W-:Y:S01]  /*7150*/  ISETP.GE.AND P0, PT, R18, R27, PT ;  /* 0x0000001b1200720c */ /* 0x000fe20003f06270 */
[----:B------:R-:W-:Y:S03]  /*7160*/  BSSY B1, `(.L_x_11451) ;  /* 0x0000004000017945 */ /* 0x000fe60003800000 */
[----:B------:R-:W-:-:S04]  /*7170*/  VIMNMX R0, R0, 0xc0, PT ;  /* 0x000000c000007848 */ /* 0x000fc80003fe0100 */
[----:B------:R-:W-:Y:S01]  /*7180*/  ISETP.GE.OR P0, PT, R23, R0, P0 ;  /* 0x000000001700720c */ /* 0x000fe20000706670 */
[----:B-1----:R-:W-:-:S12]  /*7190*/  @!P1 BRA `(.L_x_11452) ;  /* 0x000000fc00a09947 */ /* 0x002fd80003800000 */
.L_x_11631:
[----:B------:R-:W-:Y:S05]  /*71a0*/  BSYNC B1 ;  /* 0x0000000000017941 */ /* 0x000fea0003800000 */
.L_x_11451:
[----:B------:R-:W-:Y:S05]  /*71b0*/  @P0 BRA `(.L_x_11445) ;  /* 0x0000000c00f00947 */ /* 0x000fea0003800000 */
[----:B------:R-:W3:Y:S04]  /*71c0*/  LDL R35, [R1+0x28] ;  /* 0x0000280001237983 */ /* 0x000ee80000100800 */
[----:B------:R-:W3:Y:S04]  /*71d0*/  LDL R31, [R1+0x2c] ;  /* 0x00002c00011f7983 */ /* 0x000ee80000100800 */
[----:B------:R-:W3:Y:S04]  /*71e0*/  LDL R29, [R1+0x30] ;  /* 0x00003000011d7983 */ /* 0x000ee80000100800 */
[----:B------:R-:W3:Y:S01]  /*71f0*/  LDL R52, [R1+0x88] ;  /* 0x0000880001347983 */ /* 0x000ee20000100800 */
[----:B-----5:R-:W-:-:S02]  /*7200*/  SHF.R.U32.HI R0, RZ, 0x8, R8 ;  /* 0x00000008ff007819 */ /* 0x020fc40000011608 */
[----:B----4-:R-:W-:Y:S02]  /*7210*/  LOP3.LUT R3, R8, 0xff, RZ, 0xc0, !PT ;  /* 0x000000ff08037812 */ /* 0x010fe400078ec0ff */
[----:B------:R-:W-:Y:S02]  /*7220*/  LOP3.LUT R0, R0, 0xff, RZ, 0xc0, !PT ;  /* 0x000000ff00007812 */ /* 0x000fe400078ec0ff */
[----:B------:R-:W-:Y:S02]  /*7230*/  SHF.R.U32.HI R25, RZ, 0x8, R9 ;  /* 0x00000008ff197819 */ /* 0x000fe40000011609 */
[----:B------:R-:W-:Y:S02]  /*7240*/  PRMT R20, R0, 0x7604, R3 ;  /* 0x0000760400147816 */ /* 0x000fe40000000003 */
[----:B0-----:R-:W-:Y:S02]  /*7250*/  LOP3.LUT R13, R9, 0xff, RZ, 0xc0, !PT ;  /* 0x000000ff090d7812 */ /* 0x001fe400078ec0ff */
[----:B------:R-:W-:-:S02]  /*7260*/  SHF.R.U32.HI R3, RZ, 0x8, R10 ;  /* 0x00000008ff037819 */ /* 0x000fc4000001160a */
[----:B------:R-:W-:Y:S02]  /*7270*/  LOP3.LUT R0, R25, 0xff, RZ, 0xc0, !PT ;  /* 0x000000ff19007812 */ /* 0x000fe400078ec0ff */
[----:B------:R-:W-:Y:S02]  /*7280*/  LOP3.LUT R12, R10, 0xff, RZ, 0xc0, !PT ;  /* 0x000000ff0a0c7812 */ /* 0x000fe400078ec0ff */
[----:B------:R-:W-:Y:S02]  /*7290*/  LOP3.LUT R3, R3, 0xff, RZ, 0xc0, !PT ;  /* 0x000000ff03037812 */ /* 0x000fe400078ec0ff */
[----:B------:R-:W-:Y:S01]  /*72a0*/  PRMT R28, R0, 0x7604, R13 ;  /* 0x00007604001c7816 */ /* 0x000fe2000000000d */
[----:B------:R-:W-:Y:S01]  /*72b0*/  IMAD.IADD R0, R18, 0x1, R27 ;  /* 0x0000000112007824 */ /* 0x000fe200078e021b */
[----:B-1----:R-:W-:Y:S02]  /*72c0*/  SHF.R.U32.HI R21, RZ, 0x8, R4 ;  /* 0x00000008ff157819 */ /* 0x002fe40000011604 */
[----:B------:R-:W-:-:S02]  /*72d0*/  PRMT R30, R3, 0x7604, R12 ;  /* 0x00007604031e7816 */ /* 0x000fc4000000000c */
[----:B------:R-:W-:Y:S02]  /*72e0*/  LOP3.LUT R24, R4, 0xff, RZ, 0xc0, !PT ;  /* 0x000000ff04187812 */ /* 0x000fe400078ec0ff */
[----:B------:R-:W-:Y:S02]  /*72f0*/  LOP3.LUT R21, R21, 0xff, RZ, 0xc0, !PT ;  /* 0x000000ff15157812 */ /* 0x000fe400078ec0ff */
[----:B------:R-:W-:Y:S02]  /*7300*/  SHF.R.U32.HI R3, RZ, 0x8, R6 ;  /* 0x00000008ff037819 */ /* 0x000fe40000011606 */
[----:B--2---:R-:W-:Y:S02]  /*7310*/  SHF.R.U32.HI R14, RZ, 0x8, R11 ;  /* 0x00000008ff0e7819 */ /* 0x004fe4000001160b */
[----:B------:R-:W-:Y:S02]  /*7320*/  PRMT R33, R21, 0x7604, R24 ;  /* 0x0000760415217816 */ /* 0x000fe40000000018 */
[----:B------:R-:W-:-:S02]  /*7330*/  SHF.R.U32.HI R27, RZ, 0x8, R7 ;  /* 0x00000008ff1b7819 */ /* 0x000fc40000011607 */
[----:B------:R-:W-:Y:S02]  /*7340*/  LOP3.LUT R25, R3, 0xff, RZ, 0xc0, !PT ;  /* 0x000000ff03197812 */ /* 0x000fe400078ec0ff */
[----:B------:R-:W-:Y:S02]  /*7350*/  SHF.R.U32.HI R21, RZ, 0x8, R5 ;  /* 0x00000008ff157819 */ /* 0x000fe40000011605 */
[----:B------:R-:W-:Y:S02]  /*7360*/  LOP3.LUT R15, R11, 0xff, RZ, 0xc0, !PT ;  /* 0x000000ff0b0f7812 */ /* 0x000fe400078ec0ff */
        /* <DEDUP_REMOVED lines=9> */
[----:B---3--:R-:W-:Y:S02]  /*7400*/  LOP3.LUT R0, R35, 0x30, R0, 0xf8, !PT ;  /* 0x0000003023007812 */ /* 0x008fe400078ef800 */
[----:B------:R-:W-:Y:S02]  /*7410*/  PRMT R35, R21, 0x7604, R24 ;  /* 0x0000760415237816 */ /* 0x000fe40000000018 */
[----:B------:R-:W-:Y:S02]  /*7420*/  LOP3.LUT R3, R0, R31, RZ, 0x3c, !PT ;  /* 0x0000001f00037212 */ /* 0x000fe400078e3cff */
[----:B------:R-:W-:Y:S02]  /*7430*/  SHF.R.U32.HI R21, RZ, 0x10, R9 ;  /* 0x00000010ff157819 */ /* 0x000fe40000011609 */
[----:B------:R-:W-:Y:S02]  /*7440*/  IADD3 R0, R16, R29, R3 ;  /* 0x0000001d10007210 */ /* 0x000fe40007ffe003 */
[----:B------:R-:W-:Y:S01]  /*7450*/  SHF.R.U32.HI R3, RZ, 0x10, R8 ;  /* 0x00000010ff037819 */ /* 0x000fe20000011608 */
[----:B------:R-:W0:Y:S01]  /*7460*/  LDS.128 R12, [R52+0xb000] ;  /* 0x00b00000340c7984 */ /* 0x000e220000000c00 */
[----:B------:R-:W-:-:S02]  /*7470*/  SHF.R.U32.HI R29, RZ, 0x10, R10 ;  /* 0x00000010ff1d7819 */ /* 0x000fc4000001160a */
[----:B------:R-:W-:Y:S01]  /*7480*/  SHF.R.U32.HI R31, RZ, 0x10, R11 ;  /* 0x00000010ff1f7819 */ /* 0x000fe2000001160b */
[----:B------:R-:W1:Y:S01]  /*7490*/  LDS.128 R24, [R0+0xb000] ;  /* 0x00b0000000187984 */ /* 0x000e620000000c00 */
[----:B------:R-:W-:Y:S02]  /*74a0*/  LOP3.LUT R21, R21, 0xff, RZ, 0xc0, !PT ;  /* 0x000000ff15157812 */ /* 0x000fe400078ec0ff */
[----:B------:R-:W-:Y:S02]  /*74b0*/  LOP3.LUT R3, R3, 0xff, RZ, 0xc0, !PT ;  /* 0x000000ff03037812 */ /* 0x000fe400078ec0ff */
[----:B------:R-:W-:Y:S02]  /*74c0*/  LOP3.LUT R29, R29, 0xff, RZ, 0xc0, !PT ;  /* 0x000000ff1d1d7812 */ /* 0x000fe400078ec0ff */
[----:B------:R-:W-:Y:S02]  /*74d0*/  LOP3.LUT R31, R31, 0xff, RZ, 0xc0, !PT ;  /* 0x000000ff1f1f7812 */ /* 0x000fe400078ec0ff */
[----:B------:R-:W-:-:S02]  /*74e0*/  PRMT R21, R21, 0x7054, R28 ;  /* 0x0000705415157816 */ /* 0x000fc4000000001c */
[----:B------:R-:W-:Y:S02]  /*74f0*/  SHF.R.U32.HI R28, RZ, 0x10, R5 ;  /* 0x00000010ff1c7819 */ /* 0x000fe40000011605 */
[----:B------:R-:W-:Y:S02]  /*7500*/  PRMT R3, R3, 0x7054, R20 ;  /* 0x0000705403037816 */ /* 0x000fe40000000014 */
[----:B------:R-:W-:Y:S02]  /*7510*/  PRMT R29, R29, 0x7054, R30 ;  /* 0x000070541d1d7816 */ /* 0x000fe4000000001e */
        /* <DEDUP_REMOVED lines=10> */
[----:B------:R-:W-:Y:S02]  /*75c0*/  PRMT R39, R30, 0x7054, R39 ;  /* 0x000070541e277816 */ /* 0x000fe40000000027 */
[----:B------:R-:W-:Y:S02]  /*75d0*/  PRMT R41, R34, 0x7054, R41 ;  /* 0x0000705422297816 */ /* 0x000fe40000000029 */
[----:B------:R-:W-:Y:S02]  /*75e0*/  LOP3.LUT R38, R37, 0xff000000, R5, 0xf8, !PT ;  /* 0xff00000025267812 */ /* 0x000fe400078ef805 */
[----:B------:R-:W-:Y:S02]  /*75f0*/  LOP3.LUT R8, R3, 0xff000000, R8, 0xf8, !PT ;  /* 0xff00000003087812 */ /* 0x000fe400078ef808 */
[----:B------:R-:W-:-:S02]  /*7600*/  LOP3.LUT R34, R21, 0xff000000, R9, 0xf8, !PT ;  /* 0xff00000015227812 */ /* 0x000fc400078ef809 */
[----:B------:R-:W-:Y:S02]  /*7610*/  LOP3.LUT R3, R29, 0xff000000, R10, 0xf8, !PT ;  /* 0xff0000001d037812 */ /* 0x000fe400078ef80a */
[----:B------:R-:W-:Y:S02]  /*7620*/  LOP3.LUT R20, R33, 0xff000000, R4, 0xf8, !PT ;  /* 0xff00000021147812 */ /* 0x000fe400078ef804 */
[----:B------:R-:W-:Y:S02]  /*7630*/  LOP3.LUT R35, R31, 0xff000000, R11, 0xf8, !PT ;  /* 0xff0000001f237812 */ /* 0x000fe400078ef80b */
[----:B------:R-:W-:Y:S02]  /*7640*/  LOP3.LUT R4, R39, 0xff000000, R6, 0xf8, !PT ;  /* 0xff00000027047812 */ /* 0x000fe400078ef806 */
[-C--:B0-----:R-:W-:Y:S02]  /*7650*/  F2FP.F16.E4M3.UNPACK_B R10, R13.reuse ;  /* 0x0000000dff0a723e */ /* 0x081fe400020006ff */
[----:B------:R-:W-:-:S02]  /*7660*/  F2FP.F16.E4M3.UNPACK_B R28, R13.H1 ;  /* 0x0000000dff1c723e */ /* 0x000fc400030006ff */
[-C--:B------:R-:W-:Y:S01]  /*7670*/  F2FP.F16.E4M3.UNPACK_B R13, R12.reuse ;  /* 0x0000000cff0d723e */ /* 0x080fe200020006ff */
[--C-:B------:R-:W-:Y:S01]  /*7680*/  HADD2.F32 R9, -RZ, R10.reuse.H0_H0 ;  /* 0x2000000aff097230 */ /* 0x100fe20000004100 */
[----:B------:R-:W-:Y:S01]  /*7690*/  F2FP.F16.E4M3.UNPACK_B R29, R12.H1 ;  /* 0x0000000cff1d723e */ /* 0x000fe200030006ff */
[----:B------:R-:W-:Y:S01]  /*76a0*/  HADD2.F32 R10, -RZ, R10.H1_H1 ;  /* 0x3000000aff0a7230 */ /* 0x000fe20000004100 */
[----:B------:R-:W-:Y:S02]  /*76b0*/  F2FP.F16.E4M3.UNPACK_B R39, R38 ;  /* 0x00000026ff27723e */ /* 0x000fe400020006ff */
[----:B-1----:R-:W-:Y:S02]  /*76c0*/  F2FP.F16.E4M3.UNPACK_B R11, R25 ;  /* 0x00000019ff0b723e */ /* 0x002fe400020006ff */
[----:B------:R-:W-:Y:S01]  /*76d0*/  F2FP.F16.E4M3.UNPACK_B R12, R34 ;  /* 0x00000022ff0c723e */ /* 0x000fe200020006ff */
[----:B------:R-:W-:Y:S01]  /*76e0*/  HADD2.F32 R40, -RZ, R39.H0_H0 ;  /* 0x20000027ff287230 */ /* 0x000fe20000004100 */
[-C--:B------:R-:W-:Y:S01]  /*76f0*/  F2FP.F16.E4M3.UNPACK_B R31, R15.reuse ;  /* 0x0000000fff1f723e */ /* 0x080fe200020006ff */
[----:B------:R-:W-:Y:S01]  /*7700*/  HADD2.F32 R6, -RZ, R11.H0_H0 ;  /* 0x2000000bff067230 */ /* 0x000fe20000004100 */
[----:B------:R-:W-:Y:S01]  /*7710*/  F2FP.F16.E4M3.UNPACK_B R36, R15.H1 ;  /* 0x0000000fff24723e */ /* 0x000fe200030006ff */
[--C-:B------:R-:W-:Y:S01]  /*7720*/  HADD2.F32 R15, -RZ, R12.reuse.H0_H0 ;  /* 0x2000000cff0f7230 */ /* 0x100fe20000004100 */
[-C--:B------:R-:W-:Y:S01]  /*7730*/  F2FP.F16.E4M3.UNPACK_B R21, R24.reuse ;  /* 0x00000018ff15723e */ /* 0x080fe200020006ff */
[----:B------:R-:W-:Y:S01]  /*7740*/  HADD2.F32 R39, -RZ, R39.H1_H1 ;  /* 0x30000027ff277230 */ /* 0x000fe20000004100 */
[----:B------:R-:W-:Y:S01]  /*7750*/  F2FP.F16.E4M3.UNPACK_B R30, R24.H1 ;  /* 0x00000018ff1e723e */ /* 0x000fe200030006ff */
[C---:B------:R-:W-:Y:S01]  /*7760*/  FMUL.FTZ R24, R6.reuse, R40 ;  /* 0x0000002806187220 */ /* 0x040fe20000410000 */
[-C--:B------:R-:W-:Y:S01]  /*7770*/  F2FP.F16.E4M3.UNPACK_B R33, R27.reuse ;  /* 0x0000001bff21723e */ /* 0x080fe200020006ff */
[----:B------:R-:W-:Y:S01]  /*7780*/  HADD2.F32 R11, -RZ, R11.H1_H1 ;  /* 0x3000000bff0b7230 */ /* 0x000fe20000004100 */
[----:B------:R-:W-:Y:S01]  /*7790*/  F2FP.F16.E4M3.UNPACK_B R37, R27.H1 ;  /* 0x0000001bff25723e */ /* 0x000fe200030006ff */
[----:B------:R-:W-:Y:S01]  /*77a0*/  FMUL.FTZ R27, R6, R15 ;  /* 0x0000000f061b7220 */ /* 0x000fe20000410000 */
[----:B------:R-:W-:Y:S01]  /*77b0*/  F2FP.F16.E4M3.UNPACK_B R25, R25.H1 ;  /* 0x00000019ff19723e */ /* 0x000fe200030006ff */
[C---:B------:R-:W-:Y:S01]  /*77c0*/  FFMA.FTZ R6, R9.reuse, R15, -R24 ;  /* 0x0000000f09067223 */ /* 0x040fe20000010818 */
[----:B------:R-:W-:Y:S01]  /*77d0*/  F2FP.F16.E4M3.UNPACK_B R38, R38.H1 ;  /* 0x00000026ff26723e */ /* 0x000fe200030006ff */
[----:B------:R-:W-:Y:S01]  /*77e0*/  FFMA.FTZ R9, R9, R40, R27 ;  /* 0x0000002809097223 */ /* 0x000fe2000001001b */
[----:B------:R-:W-:Y:S01]  /*77f0*/  F2FP.F16.E4M3.UNPACK_B R34, R34.H1 ;  /* 0x00000022ff22723e */ /* 0x000fe200030006ff */
[----:B------:R-:W-:-:S02]  /*7800*/  HADD2.F32 R24, -RZ, R12.H1_H1 ;  /* 0x3000000cff187230 */ /* 0x000fc40000004100 */
[-C--:B------:R-:W-:Y:S01]  /*7810*/  FMUL.FTZ R43, R11, R39.reuse ;  /* 0x000000270b2b7220 */ /* 0x080fe20000410000 */
[----:B------:R-:W-:Y:S01]  /*7820*/  HADD2.F32 R40, -RZ, R38.H0_H0 ;  /* 0x20000026ff287230 */ /* 0x000fe20000004100 */
[----:B------:R-:W-:Y:S01]  /*7830*/  LOP3.LUT R41, R41, 0xff000000, R7, 0xf8, !PT ;  /* 0xff00000029297812 */ /* 0x000fe200078ef807 */
[--C-:B------:R-:W-:Y:S02]  /*7840*/  HADD2.F32 R12, -RZ, R25.reuse.H0_H0 ;  /* 0x20000019ff0c7230 */ /* 0x100fe40000004100 */
        /* <DEDUP_REMOVED lines=15> */
[----:B------:R-:W-:Y:S02]  /*7940*/  HADD2.F32 R28, -RZ, R28.H1_H1 ;  /* 0x3000001cff1c7230 */ /* 0x000fe40000004100 */
[C---:B------:R-:W-:Y:S01]  /*7950*/  FMUL.FTZ R45, R25.reuse, R40 ;  /* 0x00000028192d7220 */ /* 0x040fe20000410000 */
[----:B------:R-:W-:Y:S02]  /*7960*/  HADD2.F32 R43, -RZ, R42.H0_H0 ;  /* 0x2000002aff2b7230 */ /* 0x000fe40000004100 */
[----:B------:R-:W-:Y:S01]  /*7970*/  FMUL.FTZ R47, R25, R34 ;  /* 0x00000022192f7220 */ /* 0x000fe20000410000 */
[----:B------:R-:W-:-:S02]  /*7980*/  HADD2.F32 R27, -RZ, R33.H0_H0 ;  /* 0x20000021ff1b7230 */ /* 0x000fc40000004100 */
[C---:B------:R-:W-:Y:S01]  /*7990*/  FFMA.FTZ R25, R28.reuse, R34, -R45 ;  /* 0x000000221c197223 */ /* 0x040fe2000001082d */
[--C-:B------:R-:W-:Y:S02]  /*79a0*/  HADD2.F32 R39, -RZ, R38.reuse.H0_H0 ;  /* 0x20000026ff277230 */ /* 0x100fe40000004100 */
[----:B------:R-:W-:Y:S01]  /*79b0*/  FFMA.FTZ R28, R28, R40, R47 ;  /* 0x000000281c1c7223 */ /* 0x000fe2000001002f */
[----:B------:R-:W-:Y:S02]  /*79c0*/  HADD2.F32 R24, -RZ, R31.H0_H0 ;  /* 0x2000001fff187230 */ /* 0x000fe40000004100 */
[C---:B------:R-:W-:Y:S01]  /*79d0*/  FMUL.FTZ R49, R27.reuse, R43 ;  /* 0x0000002b1b317220 */ /* 0x040fe20000410000 */
[----:B------:R-:W-:Y:S02]  /*79e0*/  HADD2.F32 R40, -RZ, R38.H1_H1 ;  /* 0x30000026ff287230 */ /* 0x000fe40000004100 */
[----:B------:R-:W-:Y:S01]  /*79f0*/  FMUL.FTZ R44, R27, R39 ;  /* 0x000000271b2c7220 */ /* 0x000fe20000410000 */
[----:B------:R-:W-:Y:S01]  /*7a00*/  F2FP.F16.E4M3.UNPACK_B R38, R35.H1 ;  /* 0x00000023ff26723e */ /* 0x000fe200030006ff */
[----:B------:R-:W-:Y:S01]  /*7a10*/  FFMA.FTZ R27, R24, R39, -R49 ;  /* 0x00000027181b7223 */ /* 0x000fe20000010831 */
[----:B------:R-:W-:-:S02]  /*7a20*/  HADD2.F32 R42, -RZ, R42.H1_H1 ;  /* 0x3000002aff2a7230 */ /* 0x000fc40000004100 */
[----:B------:R-:W-:Y:S01]  /*7a30*/  FFMA.FTZ R24, R24, R43, R44 ;  /* 0x0000002b18187223 */ /* 0x000fe2000001002c */
[----:B------:R-:W-:Y:S01]  /*7a40*/  HADD2.F32 R33, -RZ, R33.H1_H1 ;  /* 0x30000021ff217230 */ /* 0x000fe20000004100 */
[-C--:B------:R-:W-:Y:S01]  /*7a50*/  F2FP.F16.E4M3.UNPACK_B R7, R26.reuse ;  /* 0x0000001aff07723e */ /* 0x080fe200020006ff */
[----:B------:R-:W-:Y:S01]  /*7a60*/  HADD2.F32 R43, -RZ, R41.H0_H0 ;  /* 0x20000029ff2b7230 */ /* 0x000fe20000004100 */
[----:B------:R-:W-:Y:S01]  /*7a70*/  F2FP.F16.E4M3.UNPACK_B R26, R26.H1 ;  /* 0x0000001aff1a723e */ /* 0x000fe200030006ff */
        /* <DEDUP_REMOVED lines=17> */
[----:B------:R-:W-:Y:S01]  /*7b90*/  F2FP.F16.E4M3.UNPACK_B R5, R14 ;  /* 0x0000000eff05723e */ /* 0x000fe200020006ff */
[----:B------:R-:W-:-:S02]  /*7ba0*/  HADD2.F32 R38, -RZ, R36.H1_H1 ;  /* 0x30000024ff267230 */ /* 0x000fc40000004100 */
[C---:B------:R-:W-:Y:S01]  /*7bb0*/  FMUL.FTZ R49, R37.reuse, R45 ;  /* 0x0000002d25317220 */ /* 0x040fe20000410000 */
[----:B------:R-:W-:Y:S02]  /*7bc0*/  HADD2.F32 R44, -RZ, R43.H0_H0 ;  /* 0x2000002bff2c7230 */ /* 0x000fe40000004100 */
[----:B------:R-:W-:Y:S01]  /*7bd0*/  FMUL.FTZ R48, R37, R42 ;  /* 0x0000002a25307220 */ /* 0x000fe20000410000 */
[----:B------:R-:W-:Y:S01]  /*7be0*/  HADD2.F32 R36, -RZ, R30.H0_H0 ;  /* 0x2000001eff247230 */ /* 0x000fe20000004100 */
[----:B------:R-:W-:Y:S01]  /*7bf0*/  F2FP.F16.E4M3.UNPACK_B R14, R14.H1 ;  /* 0x0000000eff0e723e */ /* 0x000fe200030006ff */
[----:B------:R-:W-:Y:S01]  /*7c00*/  HADD2.F32 R41, -RZ, R40.H0_H0 ;  /* 0x20000028ff297230 */ /* 0x000fe20000004100 */
[----:B------:R-:W-:Y:S01]  /*7c10*/  F2FP.SATFINITE.E4M3.F32.PACK_AB_MERGE_C R15, R28, R15, RZ ;  /* 0x0000000f1c0f723e */ /* 0x000fe200048070ff */
[----:B------:R-:W-:Y:S02]  /*7c20*/  HADD2.F32 R39, -RZ, R29.H0_H0 ;  /* 0x2000001dff277230 */ /* 0x000fe40000004100 */
[----:B------:R-:W-:Y:S01]  /*7c30*/  FMUL.FTZ R46, R36, R44 ;  /* 0x0000002c242e7220 */ /* 0x000fe20000410000 */
[----:B------:R-:W-:-:S02]  /*7c40*/  HADD2.F32 R30, -RZ, R30.H1_H1 ;  /* 0x3000001eff1e7230 */ /* 0x000fc40000004100 */
[-C--:B------:R-:W-:Y:S01]  /*7c50*/  FMUL.FTZ R47, R36, R41.reuse ;  /* 0x00000029242f7220 */ /* 0x080fe20000410000 */
[C---:B------:R-:W-:Y:S01]  /*7c60*/  FFMA.FTZ R36, R38.reuse, R42, -R49 ;  /* 0x0000002a26247223 */ /* 0x040fe20000010831 */
[----:B------:R-:W-:Y:S02]  /*7c70*/  HADD2.F32 R42, -RZ, R43.H1_H1 ;  /* 0x3000002bff2a7230 */ /* 0x000fe40000004100 */
[C---:B------:R-:W-:Y:S01]  /*7c80*/  FFMA.FTZ R37, R39.reuse, R41, -R46 ;  /* 0x0000002927257223 */ /* 0x040fe2000001082e */
[----:B------:R-:W-:Y:S02]  /*7c90*/  HADD2.F32 R40, -RZ, R40.H1_H1 ;  /* 0x30000028ff287230 */ /* 0x000fe40000004100 */
[----:B------:R-:W-:Y:S01]  /*7ca0*/  FFMA.FTZ R47, R39, R44, R47 ;  /* 0x0000002c272f7223 */ /* 0x000fe2000001002f */
[----:B------:R-:W-:Y:S01]  /*7cb0*/  F2FP.F16.E4M3.UNPACK_B R41, R20 ;  /* 0x00000014ff29723e */ /* 0x000fe200020006ff */
[----:B------:R-:W-:Y:S01]  /*7cc0*/  FFMA.FTZ R38, R38, R45, R48 ;  /* 0x0000002d26267223 */ /* 0x000fe20000010030 */
        /* <DEDUP_REMOVED lines=41> */
[----:B------:R-:W-:Y:S01]  /*7f60*/  FMUL.FTZ R26, R26, R21 ;  /* 0x000000151a1a7220 */ /* 0x000fe20000410000 */
[----:B------:R-:W-:Y:S02]  /*7f70*/  HADD2.F32 R8, -RZ, R3.H0_H0 ;  /* 0x20000003ff087230 */ /* 0x000fe40000004100 */
[----:B------:R-:W-:Y:S02]  /*7f80*/  HADD2.F32 R20, -RZ, R13.H0_H0 ;  /* 0x2000000dff147230 */ /* 0x000fe40000004100 */
[----:B------:R-:W-:Y:S01]  /*7f90*/  FFMA.FTZ R50, R14, R29, R26 ;  /* 0x0000001d0e327223 */ /* 0x000fe2000001001a */
[----:B------:R-:W-:-:S02]  /*7fa0*/  HADD2.F32 R4, -RZ, R7.H0_H0 ;  /* 0x20000007ff047230 */ /* 0x000fc40000004100 */
[----:B------:R-:W-:Y:S01]  /*7fb0*/  FFMA.FTZ R48, R14, R21, -R51 ;  /* 0x000000150e307223 */ /* 0x000fe20000010833 */
[----:B------:R-:W-:Y:S02]  /*7fc0*/  HADD2.F32 R26, -RZ, R13.H1_H1 ;  /* 0x3000000dff1a7230 */ /* 0x000fe40000004100 */
        /* <DEDUP_REMOVED lines=27> */
.L_x_11445:
[----:B------:R-:W-:Y:S05]  /*8180*/  BSYNC B0 ;  /* 0x0000000000007941 */ /* 0x000fea0003800000 */
.L_x_11438:
        /* <DEDUP_REMOVED lines=8> */
.L_x_11435:
[----:B0--3--:R-:W3:Y:S02]  /*8210*/  LDL R0, [R1+0x8] ;  /* 0x0000080001007983 */ /* 0x009ee40000100800 */
[----:B---3--:R-:W-:-:S13]  /*8220*/  ISETP.NE.AND P0, PT, R0, 0x3, PT ;  /* 0x000000030000780c */ /* 0x008fda0003f05270 */
[----:B------:R-:W-:Y:S05]  /*8230*/  @!P0 BRA `(.L_x_11453) ;  /* 0x0000000000048947 */ /* 0x000fea0003800000 */
[----:B------:R-:W-:Y:S01]  /*8240*/  BPT.TRAP 0x1 ;  /* 0x000000040000795c */ /* 0x000fe20000300000 */
.L_x_11453:
[----:B-1--4-:R-:W3:Y:S04]  /*8250*/  LDL R3, [R1+0x4] ;  /* 0x0000040001037983 */ /* 0x012ee80000100800 */
[----:B------:R-:W4:Y:S01]  /*8260*/  LDL R0, [R1+0xc] ;  /* 0x00000c0001007983 */ /* 0x000f220000100800 */
[----:B---3--:R-:W-:Y:S01]  /*8270*/  IMAD R3, R3, 0x8, R16 ;  /* 0x0000000803037824 */ /* 0x008fe200078e0210 */
[----:B----45:R-:W-:-:S04]  /*8280*/  SHF.L.U32 R6, R0, 0x1f, RZ ;  /* 0x0000001f00067819 */ /* 0x030fc800000006ff */
[----:B------:R0:W1:Y:S01]  /*8290*/  SYNCS.PHASECHK.TRANS64.TRYWAIT P1, [R3+URZ+0x13230], R6 ;  /* 0x01323006030075a7 */ /* 0x000062000802017f */
[----:B------:R-:W-:Y:S05]  /*82a0*/  @!P0 BRA `(.L_x_11454) ;  /* 0x0000000000048947 */ /* 0x000fea0003800000 */
[----:B------:R-:W-:Y:S01]  /*82b0*/  BPT.TRAP 0x1 ;  /* 0x000000040000795c */ /* 0x000fe20000300000 */
.L_x_11454:
        /* <DEDUP_REMOVED lines=10> */
.L_x_11455:
[----:B---3--:R-:W3:Y:S04]  /*8360*/  LDL R0, [R1+0x20] ;  /* 0x0000200001007983 */ /* 0x008ee80000100800 */
[----:B------:R-:W3:Y:S01]  /*8370*/  LDL R106, [R1+0x4] ;  /* 0x00000400016a7983 */ /* 0x000ee20000100800 */
[----:B------:R-:W-:Y:S01]  /*8380*/  IMAD.MOV.U32 R9, RZ, RZ, -0x7fffffe0 ;  /* 0x80000020ff097424 */ /* 0x000fe200078e00ff */
[----:B------:R-:W-:Y:S05]  /*8390*/  WARPSYNC.ALL ;  /* 0x0000000000007948 */ /* 0x000fea0003800000 */
[----:B------:R-:W-:-:S02]  /*83a0*/  R2UR UR4, R4 ;  /* 0x00000000040472ca */ /* 0x000fc400000e0000 */
[----:B------:R-:W-:Y:S02]  /*83b0*/  R2UR UR5, R5 ;  /* 0x00000000050572ca */ /* 0x000fe400000e0000 */
[----:B------:R-:W-:Y:S01]  /*83c0*/  R2UR UR7, R9 ;  /* 0x00000000090772ca */ /* 0x000fe200000e0000 */
[----:B------:R-:W-:Y:S01]  /*83d0*/  WARPGROUP.ARRIVE ;  /* 0x00000000000079c5 */ /* 0x000fe20000000000 */
[----:B------:R-:W-:Y:S01]  /*83e0*/  IMAD.MOV.U32 R7, RZ, RZ, -0x7fffffe0 ;  /* 0x80000020ff077424 */ /* 0x000fe200078e00ff */
[----:B--2---:R-:W-:Y:S01]  /*83f0*/  P2R R14, PR, RZ, 0x1 ;  /* 0x00000001ff0e7803 */ /* 0x004fe20000000000 */
[----:B------:R-:W-:Y:S01]  /*8400*/  IMAD.MOV.U32 R11, RZ, RZ, -0x7fffffe0 ;  /* 0x80000020ff0b7424 */ /* 0x000fe200078e00ff */
[C---:B------:R-:W-:Y:S02]  /*8410*/  R2UR UR8, R4.reuse ;  /* 0x00000000040872ca */ /* 0x040fe400000e0000 */
[----:B------:R-:W-:Y:S02]  /*8420*/  R2UR UR9, R5 ;  /* 0x00000000050972ca */ /* 0x000fe400000e0000 */
[----:B------:R-:W-:-:S02]  /*8430*/  R2UR UR12, R4 ;  /* 0x00000000040c72ca */ /* 0x000fc400000e0000 */
[----:B------:R-:W-:Y:S01]  /*8440*/  R2UR UR13, R5 ;  /* 0x00000000050d72ca */ /* 0x000fe200000e0000 */
[----:B---3--:R-:W-:Y:S02]  /*8450*/  IMAD R8, R106, 0x280, R0 ;  /* 0x000002806a087824 */ /* 0x008fe400078e0200 */
[----:B------:R-:W2:Y:S01]  /*8460*/  LDL R0, [R1+0x54] ;  /* 0x0000540001007983 */ /* 0x000ea20000100800 */
[----:B------:R-:W-:Y:S02]  /*8470*/  IMAD.MOV.U32 R13, RZ, RZ, -0x7fffffe0 ;  /* 0x80000020ff0d7424 */ /* 0x000fe400078e00ff */
[C---:B------:R-:W-:Y:S01]  /*8480*/  R2UR UR6, R8.reuse ;  /* 0x00000000080672ca */ /* 0x040fe200000e0000 */
[C---:B01----:R-:W-:Y:S01]  /*8490*/  VIADD R6, R8.reuse, 0x80 ;  /* 0x0000008008067836 */ /* 0x043fe20000000000 */
[----:B------:R-:W0:Y:S01]  /*84a0*/  S2R R108, SR_TID.X ;  /* 0x00000000006c7919 */ /* 0x000e220000002100 */
[C---:B------:R-:W-:Y:S01]  /*84b0*/  VIADD R10, R8.reuse, 0x100 ;  /* 0x00000100080a7836 */ /* 0x040fe20000000000 */
[----:B------:R-:W-:Y:S01]  /*84c0*/  R2UR UR19, R13 ;  /* 0x000000000d1372ca */ /* 0x000fe200000e0000 */
[----:B------:R-:W-:-:S02]  /*84d0*/  VIADD R12, R8, 0x2 ;  /* 0x00000002080c7836 */ /* 0x000fc40000000000 */
[----:B------:R-:W-:-:S03]  /*84e0*/  IMAD.MOV.U32 R9, RZ, RZ, -0x7fffffe0 ;  /* 0x80000020ff097424 */ /* 0x000fc600078e00ff */
[----:B------:R-:W-:-:S03]  /*84f0*/  R2UR UR18, R12 ;  /* 0x000000000c1272ca */ /* 0x000fc600000e0000 */
[----:B------:R-:W-:Y:S01]  /*8500*/  QGMMA.64x32x32.F32.E4M3.E4M3 R88, gdesc[UR4], RZ, !UPT, gsb0 ;  /* 0x00600000045879f3 */ /* 0x000fe2000c0008ff */
[----:B------:R-:W-:Y:S02]  /*8510*/  R2UR UR4, R4 ;  /* 0x00000000040472ca */ /* 0x000fe400000e0000 */
[----:B------:R-:W-:Y:S02]  /*8520*/  R2UR UR5, R5 ;  /* 0x00000000050572ca */ /* 0x000fe400000e0000 */
        /* <DEDUP_REMOVED lines=8> */
[----:B------:R-:W-:Y:S02]  /*85b0*/  R2UR UR16, R6 ;  /* 0x00000000061072ca */ /* 0x000fe400000e0000 */
[----:B------:R-:W-:Y:S02]  /*85c0*/  R2UR UR17, R7 ;  /* 0x00000000071172ca */ /* 0x000fe400000e0000 */
[----:B0-----:R-:W-:Y:S01]  /*85d0*/  LOP3.LUT R108, R108, 0x7f, RZ, 0xc0, !PT ;  /* 0x0000007f6c6c7812 */ /* 0x001fe200078ec0ff */
[----:B------:R-:W-:Y:S02]  /*85e0*/  WARPGROUP.DEPBAR.LE gsb0, 0x0 ;  /* 0x00008000000079c5 */ /* 0x000fe40000010000 */
[----:B------:R-:W-:-:S06]  /*85f0*/  WARPGROUP.ARRIVE ;  /* 0x00000000000079c5 */ /* 0x000fcc0000000000 */
[----:B------:R-:W-:Y:S01]  /*8600*/  QGMMA.64x32x32.F32.E4M3.E4M3 R72, gdesc[UR4], RZ, !UPT, gsb0 ;  /* 0x00600000044879f3 */ /* 0x000fe2000c0008ff */
[----:B------:R-:W-:Y:S01]  /*8610*/  R2UR UR6, R10 ;  /* 0x000000000a0672ca */ /* 0x000fe200000e0000 */
[----:B------:R-:W-:Y:S01]  /*8620*/  VIADD R10, R8, 0x200 ;  /* 0x00000200080a7836 */ /* 0x000fe20000000000 */
[----:B------:R-:W-:Y:S01]  /*8630*/  R2UR UR7, R11 ;  /* 0x000000000b0772ca */ /* 0x000fe200000e0000 */
[----:B------:R-:W-:Y:S01]  /*8640*/  IMAD.MOV.U32 R11, RZ, RZ, -0x7fffffe0 ;  /* 0x80000020ff0b7424 */ /* 0x000fe200078e00ff */
[----:B------:R-:W-:Y:S02]  /*8650*/  R2UR UR4, R4 ;  /* 0x00000000040472ca */ /* 0x000fe400000e0000 */
[----:B------:R-:W-:Y:S02]  /*8660*/  R2UR UR5, R5 ;  /* 0x00000000050572ca */ /* 0x000fe400000e0000 */
[----:B------:R-:W-:Y:S01]  /*8670*/  R2UR UR14, R10 ;  /* 0x000000000a0e72ca */ /* 0x000fe200000e0000 */
[----:B------:R-:W-:Y:S01]  /*8680*/  VIADD R10, R8, 0x82 ;  /* 0x00000082080a7836 */ /* 0x000fe20000000000 */
[----:B------:R-:W-:Y:S01]  /*8690*/  R2UR UR15, R11 ;  /* 0x000000000b0f72ca */ /* 0x000fe200000e0000 */
[----:B------:R-:W-:Y:S01]  /*86a0*/  IMAD.MOV.U32 R11, RZ, RZ, -0x7fffffe0 ;  /* 0x80000020ff0b7424 */ /* 0x000fe200078e00ff */
[----:B------:R-:W-:-:S02]  /*86b0*/  WARPGROUP.DEPBAR.LE gsb0, 0x0 ;  /* 0x00008000000079c5 */ /* 0x000fc40000010000 */
[----:B------:R-:W-:-:S06]  /*86c0*/  WARPGROUP.ARRIVE ;  /* 0x00000000000079c5 */ /* 0x000fcc0000000000 */
[----:B------:R-:W-:Y:S01]  /*86d0*/  QGMMA.64x32x32.F32.E4M3.E4M3 R56, gdesc[UR4], RZ, !UPT, gsb0 ;  /* 0x00600000043879f3 */ /* 0x000fe2000c0008ff */
[----:B------:R-:W-:Y:S02]  /*86e0*/  R2UR UR4, R6 ;  /* 0x00000000060472ca */ /* 0x000fe400000e0000 */
[----:B------:R-:W-:Y:S02]  /*86f0*/  R2UR UR5, R7 ;  /* 0x00000000070572ca */ /* 0x000fe400000e0000 */
[----:B------:R-:W-:Y:S01]  /*8700*/  R2UR UR6, R10 ;  /* 0x000000000a0672ca */ /* 0x000fe200000e0000 */
[----:B------:R-:W-:Y:S01]  /*8710*/  VIADD R10, R8, 0x102 ;  /* 0x00000102080a7836 */ /* 0x000fe20000000000 */
[----:B------:R-:W-:Y:S01]  /*8720*/  R2UR UR7, R11 ;  /* 0x000000000b0772ca */ /* 0x000fe200000e0000 */
[----:B------:R-:W-:Y:S01]  /*8730*/  IMAD.MOV.U32 R11, RZ, RZ, -0x7fffffe0 ;  /* 0x80000020ff0b7424 */ /* 0x000fe200078e00ff */
        /* <DEDUP_REMOVED lines=29> */
[----:B------:R-:W-:Y:S01]  /*8910*/  IMAD.MOV.U32 R11, RZ, RZ, -0x7fffffe0 ;  /* 0x80000020ff0b7424 */ /* 0x000fe200078e00ff */
[----:B------:R-:W-:Y:S01]  /*8920*/  R2UR UR4, R6 ;  /* 0x00000000060472ca */ /* 0x000fe200000e0000 */
[----:B------:R-:W-:Y:S01]  /*8930*/  VIADD R8, R8, 0x202 ;  /* 0x0000020208087836 */ /* 0x000fe20000000000 */
[----:B------:R-:W-:Y:S01]  /*8940*/  R2UR UR5, R7 ;  /* 0x00000000070572ca */ /* 0x000fe200000e0000 */
[----:B------:R-:W2:Y:S01]  /*8950*/  LDL R92, [R1+0x1c] ;  /* 0x00001c00015c7983 */ /* 0x000ea20000100800 */
[----:B------:R-:W-:-:S02]  /*8960*/  R2UR UR10, R10 ;  /* 0x000000000a0a72ca */ /* 0x000fc400000e0000 */
[----:B------:R-:W-:Y:S02]  /*8970*/  R2UR UR11, R11 ;  /* 0x000000000b0b72ca */ /* 0x000fe400000e0000 */
[----:B------:R-:W-:Y:S02]  /*8980*/  FMNMX.FTZ R0, R13, R89, !PT ;  /* 0x000000590d007209 */ /* 0x000fe40007810000 */
[----:B------:R-:W-:Y:S02]  /*8990*/  FSEL R93, R93, -INF , P4 ;  /* 0xff8000005d5d7808 */ /* 0x000fe40002000000 */
[----:B------:R-:W-:Y:S02]  /*89a0*/  FMNMX.FTZ R0, R15, R0, !PT ;  /* 0x000000000f007209 */ /* 0x000fe40007810000 */
        /* <DEDUP_REMOVED lines=11> */
[----:B------:R-:W-:Y:S02]  /*8a60*/  FSEL R101, R101, -INF , P6 ;  /* 0xff80000065657808 */ /* 0x000fe40003000000 */
[----:B------:R-:W-:Y:S02]  /*8a70*/  ISETP.GT.AND P4, PT, R12, 0x20, PT ;  /* 0x000000200c00780c */ /* 0x000fe40003f84270 */
[----:B------:R-:W-:-:S02]  /*8a80*/  FMNMX.FTZ R0, R111, R0, !PT ;  /* 0x000000006f007209 */ /* 0x000fc40007810000 */
[----:B------:R-:W-:Y:S02]  /*8a90*/  FSEL R105, R98, -INF , P3 ;  /* 0xff80000062697808 */ /* 0x000fe40001800000 */
[----:B------:R-:W-:Y:S02]  /*8aa0*/  ISETP.GT.AND P3, PT, R12, 0x21, PT ;  /* 0x000000210c00780c */ /* 0x000fe40003f64270 */
[----:B------:R-:W-:Y:S02]  /*8ab0*/  FMNMX.FTZ R0, R101, R0, !PT ;  /* 0x0000000065007209 */ /* 0x000fe40007810000 */
        /* <DEDUP_REMOVED lines=10> */
[----:B------:R-:W-:-:S02]  /*8b60*/  R2UR UR7, R9 ;  /* 0x00000000090772ca */ /* 0x000fc400000e0000 */
        /* <DEDUP_REMOVED lines=14> */
[----:B------:R-:W-:Y:S02]  /*8c50*/  R2UR UR6, R8 ;  /* 0x00000000080672ca */ /* 0x000fe400000e0000 */
[----:B------:R-:W-:Y:S02]  /*8c60*/  R2UR UR4, R6 ;  /* 0x00000000060472ca */ /* 0x000fe400000e0000 */
[----:B------:R-:W-:Y:S02]  /*8c70*/  R2UR UR5, R7 ;  /* 0x00000000070572ca */ /* 0x000fe400000e0000 */
        /* <DEDUP_REMOVED lines=11> */
[----:B------:R-:W-:Y:S01]  /*8d30*/  FSEL R85, R82, -INF , P6 ;  /* 0xff80000052557808 */ /* 0x000fe20003000000 */
[----:B------:R-:W-:Y:S02]  /*8d40*/  WARPGROUP.DEPBAR.LE gsb0, 0x0 ;  /* 0x00008000000079c5 */ /* 0x000fe40000010000 */
[----:B------:R-:W-:Y:S01]  /*8d50*/  WARPGROUP.ARRIVE ;  /* 0x00000000000079c5 */ /* 0x000fe20000000000 */
[----:B------:R-:W-:-:S02]  /*8d60*/  FSEL R125, R56, -INF , P1 ;  /* 0xff800000387d7808 */ /* 0x000fc40000800000 */
[C---:B------:R-:W-:Y:S02]  /*8d70*/  ISETP.GT.AND P6, PT, R12.reuse, 0x48, PT ;  /* 0x000000480c00780c */ /* 0x040fe40003fc4270 */
[----:B------:R-:W-:Y:S01]  /*8d80*/  FSEL R57, R57, -INF , P2 ;  /* 0xff80000039397808 */ /* 0x000fe20001000000 */
[----:B------:R-:W-:Y:S01]  /*8d90*/  QGMMA.64x32x32.F32.E4M3.E4M3 R40, gdesc[UR8], R40, gsb0 ;  /* 0x00600000082879f3 */ /* 0x000fe20008000828 */
        /* <DEDUP_REMOVED lines=23> */
[----:B------:R-:W-:Y:S02]  /*8f10*/  FSEL R69, R69, -INF , P2 ;  /* 0xff80000045457808 */ /* 0x000fe40001000000 */
[----:B------:R-:W-:Y:S02]  /*8f20*/  FMNMX.FTZ R0, R135, R0, !PT ;  /* 0x0000000087007209 */ /* 0x000fe40007810000 */
[----:B------:R-:W-:Y:S02]  /*8f30*/  FSEL R63, R63, -INF , P5 ;  /* 0xff8000003f3f7808 */ /* 0x000fe40002800000 */
[----:B------:R-:W-:Y:S02]  /*8f40*/  ISETP.GT.AND P5, PT, R12, 0x61, PT ;  /* 0x000000610c00780c */ /* 0x000fe40003fa4270 */
[----:B------:R-:W-:-:S02]  /*8f50*/  FMNMX.FTZ R0, R69, R0, !PT ;  /* 0x0000000045007209 */ /* 0x000fc40007810000 */
        /* <DEDUP_REMOVED lines=27> */
[C---:B------:R-:W-:Y:S02]  /*9110*/  ISETP.GT.AND P5, PT, R12.reuse, 0x80, PT ;  /* 0x000000800c00780c */ /* 0x040fe40003fa4270 */
[----:B------:R-:W-:Y:S02]  /*9120*/  FSEL R53, R53, -INF , P0 ;  /* 0xff80000035357808 */ /* 0x000fe40000000000 */
[----:B------:R-:W-:Y:S02]  /*9130*/  FMNMX.FTZ R0, R153, R0, !PT ;  /* 0x0000000099007209 */ /* 0x000fe40007810000 */
[----:B------:R-:W-:Y:S02]  /*9140*/  ISETP.GT.AND P0, PT, R12, 0x81, PT ;  /* 0x000000810c00780c */ /* 0x000fe40003f04270 */
[----:B------:R-:W-:Y:S02]  /*9150*/  FMNMX.FTZ R0, R53, R0, !PT ;  /* 0x0000000035007209 */ /* 0x000fe40007810000 */
[----:B------:R-:W-:-:S02]  /*9160*/  FSEL R155, R50, -INF , P1 ;  /* 0xff800000329b7808 */ /* 0x000fc40000800000 */
[C---:B------:R-:W-:Y:S02]  /*9170*/  ISETP.GT.AND P1, PT, R12.reuse, 0x88, PT ;  /* 0x000000880c00780c */ /* 0x040fe40003f24270 */
[----:B------:R-:W-:Y:S02]  /*9180*/  FSEL R51, R51, -INF , P2 ;  /* 0xff80000033337808 */ /* 0x000fe40001000000 */
[C---:B------:R-:W-:Y:S02]  /*9190*/  ISETP.GT.AND P2, PT, R12.reuse, 0x89, PT ;  /* 0x000000890c00780c */ /* 0x040fe40003f44270 */
[----:B------:R-:W-:Y:S02]  /*91a0*/  FSEL R47, R47, -INF , P3 ;  /* 0xff8000002f2f7808 */ /* 0x000fe40001800000 */
[----:B------:R-:W-:Y:S01]  /*91b0*/  ISETP.GT.AND P3, PT, R12, 0x90, PT ;  /* 0x000000900c00780c */ /* 0x000fe20003f64270 */
[----:B------:R-:W-:Y:S02]  /*91c0*/  WARPGROUP.DEPBAR.LE gsb0, 0x0 ;  /* 0x00008000000079c5 */ /* 0x000fe40000010000 */
[----:B------:R-:W-:-:S02]  /*91d0*/  FSEL R24, R24, -INF , P5 ;  /* 0xff80000018187808 */ /* 0x000fc40002800000 */
[----:B------:R-:W-:Y:S02]  /*91e0*/  FSEL R25, R25, -INF , P0 ;  /* 0xff80000019197808 */ /* 0x000fe40000000000 */
[----:B------:R-:W-:Y:S02]  /*91f0*/  FMNMX.FTZ R0, R24, R0, !PT ;  /* 0x0000000018007209 */ /* 0x000fe40007810000 */
[----:B------:R-:W-:Y:S02]  /*9200*/  FSEL R28, R28, -INF , P1 ;  /* 0xff8000001c1c7808 */ /* 0x000fe40000800000 */
[----:B------:R-:W-:Y:S02]  /*9210*/  FMNMX.FTZ R0, R25, R0, !PT ;  /* 0x0000000019007209 */ /* 0x000fe40007810000 */
        /* <DEDUP_REMOVED lines=11> */
[----:B------:R-:W-:Y:S02]  /*92d0*/  ISETP.GT.AND P6, PT, R12, 0x99, PT ;  /* 0x000000990c00780c */ /* 0x000fe40003fc4270 */
[----:B------:R-:W-:Y:S02]  /*92e0*/  FMNMX.FTZ R0, R36, R0, !PT ;  /* 0x0000000024007209 */ /* 0x000fe40007810000 */
[----:B------:R-:W-:-:S02]  /*92f0*/  FSEL R37, R37, -INF , P6 ;  /* 0xff80000025257808 */ /* 0x000fc40003000000 */
[----:B------:R-:W-:Y:S02]  /*9300*/  P2R R40, PR, RZ, 0x4 ;  /* 0x00000004ff287803 */ /* 0x000fe40000000000 */
[----:B------:R-:W-:Y:S02]  /*9310*/  FMNMX.FTZ R44, R37, R0, !PT ;  /* 0x00000000252c7209 */ /* 0x000fe40007810000 */
[----:B------:R-:W-:Y:S02]  /*9320*/  ISETP.GT.AND P2, PT, R12, 0x78, PT ;  /* 0x000000780c00780c */ /* 0x000fe40003f44270 */
[----:B------:R-:W-:Y:S01]  /*9330*/  P2R R42, PR, RZ, 0x8 ;  /* 0x00000008ff2a7803 */ /* 0x000fe20000000000 */
[----:B------:R-:W0:Y:S01]  /*9340*/  SHFL.BFLY PT, R0, R44, 0x2, 0x1f ;  /* 0x0c401f002c007f89 */ /* 0x000e2200000e0000 */
[----:B------:R-:W-:Y:S02]  /*9350*/  FSEL R54, R54, -INF , P2 ;  /* 0xff80000036367808 */ /* 0x000fe40001000000 */
[----:B------:R-:W-:-:S02]  /*9360*/  ISETP.NE.AND P2, PT, R40, RZ, PT ;  /* 0x000000ff2800720c */ /* 0x000fc40003f45270 */
[----:B------:R-:W-:Y:S02]  /*9370*/  FMNMX.FTZ R40, R11, R91, !PT ;  /* 0x0000005b0b287209 */ /* 0x000fe40007810000 */
[----:B------:R-:W-:Y:S02]  /*9380*/  P2R R20, PR, RZ, 0x2 ;  /* 0x00000002ff147803 */ /* 0x000fe40000000000 */
[----:B------:R-:W-:Y:S02]  /*9390*/  FMNMX.FTZ R40, R21, R40, !PT ;  /* 0x0000002815287209 */ /* 0x000fe40007810000 */
[C---:B------:R-:W-:Y:S02]  /*93a0*/  ISETP.GT.AND P1, PT, R12.reuse, 0x79, PT ;  /* 0x000000790c00780c */ /* 0x040fe40003f24270 */
[----:B------:R-:W-:Y:S02]  /*93b0*/  P2R R10, PR, RZ, 0x1 ;  /* 0x00000001ff0a7803 */ /* 0x000fe40000000000 */
[----:B------:R-:W-:-:S02]  /*93c0*/  ISETP.GT.AND P0, PT, R12, 0x80, PT ;  /* 0x000000800c00780c */ /* 0x000fc40003f04270 */
[----:B------:R-:W-:Y:S02]  /*93d0*/  FSEL R55, R55, -INF , P1 ;  /* 0xff80000037377808 */ /* 0x000fe40000800000 */
[----:B------:R-:W-:Y:S02]  /*93e0*/  FSEL R26, R26, -INF , P0 ;  /* 0xff8000001a1a7808 */ /* 0x000fe40000000000 */
[----:B------:R-:W-:Y:S02]  /*93f0*/  ISETP.NE.AND P0, PT, R10, RZ, PT ;  /* 0x000000ff0a00720c */ /* 0x000fe40003f05270 */
[----:B------:R-:W-:Y:S02]  /*9400*/  ISETP.NE.AND P1, PT, R20, RZ, PT ;  /* 0x000000ff1400720c */ /* 0x000fe40003f25270 */
[----:B0-----:R-:W-:Y:S02]  /*9410*/  FMNMX.FTZ R46, R44, R0, !PT ;  /* 0x000000002c2e7209 */ /* 0x001fe40007810000 */
[----:B------:R-:W-:-:S02]  /*9420*/  FSEL R27, R27, -INF , P0 ;  /* 0xff8000001b1b7808 */ /* 0x000fc40000000000 */
[----:B------:R-:W-:Y:S01]  /*9430*/  FSEL R31, R31, -INF , P2 ;  /* 0xff8000001f1f7808 */ /* 0x000fe20001000000 */
[----:B------:R-:W0:Y:S01]  /*9440*/  SHFL.BFLY PT, R0, R46, 0x1, 0x1f ;  /* 0x0c201f002e007f89 */ /* 0x000e2200000e0000 */
[----:B------:R-:W-:Y:S02]  /*9450*/  FSEL R35, R35, -INF , P4 ;  /* 0xff80000023237808 */ /* 0x000fe40002000000 */
[----:B------:R-:W-:Y:S02]  /*9460*/  ISETP.NE.AND P0, PT, R14, RZ, PT ;  /* 0x000000ff0e00720c */ /* 0x000fe40003f05270 */
[----:B0-----:R-:W-:-:S04]  /*9470*/  FMNMX.FTZ R0, R46, R0, !PT ;  /* 0x000000002e007209 */ /* 0x001fc80007810000 */
[----:B------:R-:W-:Y:S01]  /*9480*/  FSETP.NEU.FTZ.AND P3, PT, R0, -INF , PT ;  /* 0xff8000000000780b */ /* 0x000fe20003f7d000 */
[----:B------:R-:W-:-:S05]  /*9490*/  FFMA.FTZ R8, R2, R0, -8 ;  /* 0xc100000002087423 */ /* 0x000fca0000010000 */
[----:B------:R-:W-:Y:S02]  /*94a0*/  FSEL R8, R8, RZ, P3 ;  /* 0x000000ff08087208 */ /* 0x000fe40001800000 */
[----:B------:R-:W-:Y:S02]  /*94b0*/  ISETP.NE.AND P3, PT, R42, RZ, PT ;  /* 0x000000ff2a00720c */ /* 0x000fe40003f65270 */
[----:B------:R-:W-:Y:S01]  /*94c0*/  FMNMX.FTZ R42, R95, R40, !PT ;  /* 0x000000285f2a7209 */ /* 0x000fe20007810000 */
[----:B------:R-:W-:-:S01]  /*94d0*/  FFMA.FTZ R9, R2, R9, -R8 ;  /* 0x0000000902097223 */ /* 0x000fc20000010808 */
[--C-:B------:R-:W-:Y:S01]  /*94e0*/  FFMA.FTZ R20, R2, R111, -R8.reuse ;  /* 0x0000006f02147223 */ /* 0x100fe20000010808 */
[----:B------:R-:W-:Y:S01]  /*94f0*/  FSEL R111, R30, -INF , P1 ;  /* 0xff8000001e6f7808 */ /* 0x000fe20000800000 */
[C-C-:B------:R-:W-:Y:S01]  /*9500*/  FFMA.FTZ R113, R2.reuse, R113, -R8.reuse ;  /* 0x0000007102717223 */ /* 0x140fe20000010808 */
[----:B------:R-:W-:Y:S01]  /*9510*/  FMNMX.FTZ R42, R105, R42, !PT ;  /* 0x0000002a692a7209 */ /* 0x000fe20007810000 */
[C-C-:B------:R-:W-:Y:S01]  /*9520*/  FFMA.FTZ R10, R2.reuse, R13, -R8.reuse ;  /* 0x0000000d020a7223 */ /* 0x140fe20000010808 */
[----:B------:R-:W-:-:S01]  /*9530*/  FFMA.FTZ R13, R2, R89, -R8 ;  /* 0x00000059020d7223 */ /* 0x000fc20000010808 */
[----:B------:R0:W-:Y:S01]  /*9540*/  MUFU.EX2 R40, R113 ;  /* 0x0000007100287308 */ /* 0x0001e20000000800 */
[----:B------:R-:W-:Y:S01]  /*9550*/  FMNMX.FTZ R42, R99, R42, !PT ;  /* 0x0000002a632a7209 */ /* 0x000fe20007810000 */
[C-C-:B------:R-:W-:Y:S01]  /*9560*/  FFMA.FTZ R89, R2.reuse, R97, -R8.reuse ;  /* 0x0000006102597223 */ /* 0x140fe20000010808 */
[----:B------:R-:W-:-:S01]  /*9570*/  FFMA.FTZ R97, R2, R115, -R8 ;  /* 0x0000007302617223 */ /* 0x000fc20000010808 */
[----:B------:R-:W-:Y:S01]  /*9580*/  FSEL R115, R38, -INF , P5 ;  /* 0xff80000026737808 */ /* 0x000fe20002800000 */
[----:B------:R-:W-:-:S01]  /*9590*/  FFMA.FTZ R62, R2, R41, -R8 ;  /* 0x00000029023e7223 */ /* 0x000fc20000010808 */
[----:B------:R-:W-:Y:S01]  /*95a0*/  FMNMX.FTZ R42, R109, R42, !PT ;  /* 0x0000002a6d2a7209 */ /* 0x000fe20007810000 */
[----:B------:R-:W-:-:S01]  /*95b0*/  FFMA.FTZ R12, R2, R15, -R8 ;  /* 0x0000000f020c7223 */ /* 0x000fc20000010808 */
[----:B------:R-:W-:Y:S01]  /*95c0*/  FSEL R41, R39, -INF , P6 ;  /* 0xff80000027297808 */ /* 0x000fe20003000000 */
[----:B------:R-:W-:-:S01]  /*95d0*/  FFMA.FTZ R15, R2, R93, -R8 ;  /* 0x0000005d020f7223 */ /* 0x000fc20000010808 */
[----:B------:R-:W-:Y:S01]  /*95e0*/  FMNMX.FTZ R44, R103, R42, !PT ;  /* 0x0000002a672c7209 */ /* 0x000fe20007810000 */
[----:B------:R-:W-:-:S01]  /*95f0*/  FFMA.FTZ R14, R2, R107, -R8 ;  /* 0x0000006b020e7223 */ /* 0x000fc20000010808 */
[----:B------:R1:W-:Y:S01]  /*9600*/  MUFU.EX2 R42, R9 ;  /* 0x00000009002a7308 */ /* 0x0003e20000000800 */
[----:B0-----:R-:W-:Y:S01]  /*9610*/  FSEL R113, R34, -INF , P3 ;  /* 0xff80000022717808 */ /* 0x001fe20001800000 */
        /* <DEDUP_REMOVED lines=36> */
[----:B------:R-:W-:Y:S01]  /*9860*/  FFMA.FTZ R37, R2, R37, -R8 ;  /* 0x0000002502257223 */ /* 0x000fe20000010808 */
        /* <DEDUP_REMOVED lines=18> */
[----:B-1----:R-:W-:Y:S01]  /*9990*/  FMNMX.FTZ R9, R51, R56, !PT ;  /* 0x0000003833097209 */ /* 0x002fe20007810000 */
[----:B------:R-:W-:Y:S03]  /*99a0*/  MUFU.EX2 R89, R89 ;  /* 0x0000005900597308 */ /* 0x000fe60000000800 */
[----:B------:R-:W-:-:S04]  /*99b0*/  FMNMX.FTZ R56, R54, R9, !PT ;  /* 0x0000000936387209 */ /* 0x000fc80007810000 */
[----:B------:R-:W-:Y:S01]  /*99c0*/  FMNMX.FTZ R9, R55, R56, !PT ;  /* 0x0000003837097209 */ /* 0x000fe20007810000 */
[----:B------:R-:W-:Y:S03]  /*99d0*/  MUFU.EX2 R20, R20 ;  /* 0x0000001400147308 */ /* 0x000fe60000000800 */
[----:B------:R-:W-:-:S04]  /*99e0*/  FMNMX.FTZ R58, R26, R9, !PT ;  /* 0x000000091a3a7209 */ /* 0x000fc80007810000 */
[----:B------:R-:W-:Y:S01]  /*99f0*/  FMNMX.FTZ R58, R27, R58, !PT ;  /* 0x0000003a1b3a7209 */ /* 0x000fe20007810000 */
[----:B------:R-:W1:Y:S03]  /*9a00*/  MUFU.EX2 R93, R93 ;  /* 0x0000005d005d7308 */ /* 0x000e660000000800 */
        /* <DEDUP_REMOVED lines=8> */
[----:B------:R-:W-:-:S01]  /*9a90*/  FFMA.FTZ R58, R2, R153, -R8 ;  /* 0x00000099023a7223 */ /* 0x000fc20000010808 */
[----:B------:R-:W-:Y:S03]  /*9aa0*/  MUFU.EX2 R44, R117 ;  /* 0x00000075002c7308 */ /* 0x000fe60000000800 */
[----:B------:R-:W3:Y:S05]  /*9ab0*/  SHFL.BFLY PT, R60, R9, 0x2, 0x1f ;  /* 0x0c401f00093c7f89 */ /* 0x000eea00000e0000 */
[----:B------:R-:W-:Y:S08]  /*9ac0*/  MUFU.EX2 R101, R101 ;  /* 0x0000006500657308 */ /* 0x000ff00000000800 */
[----:B------:R-:W-:Y:S08]  /*9ad0*/  MUFU.EX2 R46, R121 ;  /* 0x00000079002e7308 */ /* 0x000ff00000000800 */
[----:B------:R-:W-:Y:S01]  /*9ae0*/  MUFU.EX2 R107, R107 ;  /* 0x0000006b006b7308 */ /* 0x000fe20000000800 */
[----:B---3--:R-:W-:-:S05]  /*9af0*/  FMNMX.FTZ R60, R9, R60, !PT ;  /* 0x0000003c093c7209 */ /* 0x008fca0007810000 */
[----:B------:R-:W3:Y:S02]  /*9b00*/  SHFL.BFLY PT, R9, R60, 0x1, 0x1f ;  /* 0x0c201f003c097f89 */ /* 0x000ee400000e0000 */
[----:B------:R-:W-:Y:S08]  /*9b10*/  MUFU.EX2 R48, R125 ;  /* 0x0000007d00307308 */ /* 0x000ff00000000800 */
[----:B------:R-:W-:Y:S01]  /*9b20*/  MUFU.EX2 R57, R57 ;  /* 0x0000003900397308 */ /* 0x000fe20000000800 */
[----:B0-----:R-:W-:-:S02]  /*9b30*/  F2FP.SATFINITE.E4M3.F32.PACK_AB_MERGE_C R152, R15, R12, RZ ;  /* 0x0000000c0f98723e */ /* 0x001fc400048070ff */
[----:B-1----:R-:W-:-:S05]  /*9b40*/  F2FP.SATFINITE.E4M3.F32.PACK_AB_MERGE_C R154, R93, R20, RZ ;  /* 0x000000145d9a723e */ /* 0x002fca00048070ff */
[----:B------:R-:W-:Y:S01]  /*9b50*/  MUFU.EX2 R50, R127 ;  /* 0x0000007f00327308 */ /* 0x000fe20000000800 */
[----:B---3--:R-:W-:-:S07]  /*9b60*/  FMNMX.FTZ R9, R60, R9, !PT ;  /* 0x000000093c097209 */ /* 0x008fce0007810000 */
[----:B------:R-:W-:Y:S01]  /*9b70*/  MUFU.EX2 R61, R61 ;  /* 0x0000003d003d7308 */ /* 0x000fe20000000800 */
[----:B------:R-:W-:Y:S01]  /*9b80*/  FSETP.NEU.FTZ.AND P1, PT, R9, -INF , PT ;  /* 0xff8000000900780b */ /* 0x000fe20003f3d000 */
[----:B------:R-:W-:-:S06]  /*9b90*/  FFMA.FTZ R60, R2, R9, -8 ;  /* 0xc1000000023c7423 */ /* 0x000fcc0000010009 */
[----:B------:R-:W-:Y:S01]  /*9ba0*/  MUFU.EX2 R52, R131 ;  /* 0x0000008300347308 */ /* 0x000fe20000000800 */
[----:B------:R-:W-:Y:S02]  /*9bb0*/  FSEL R8, R60, RZ, P1 ;  /* 0x000000ff3c087208 */ /* 0x000fe40000800000 */
        /* <DEDUP_REMOVED lines=20> */
[----:B------:R-:W-:-:S03]  /*9d00*/  FFMA.FTZ R80, R2, R67, -R8 ;  /* 0x0000004302507223 */ /* 0x000fc60000010808 */
[----:B------:R-:W1:Y:S01]  /*9d10*/  MUFU.EX2 R21, R21 ;  /* 0x0000001500157308 */ /* 0x000e620000000800 */
[----:B------:R-:W-:-:S01]  /*9d20*/  FADD.FTZ R71, R10, R13 ;  /* 0x0000000d0a477221 */ /* 0x000fc20000010000 */
[C-C-:B------:R-:W-:Y:S01]  /*9d30*/  FFMA.FTZ R81, R2.reuse, R87, -R8.reuse ;  /* 0x0000005702517223 */ /* 0x140fe20000010808 */
[----:B------:R-:W-:-:S01]  /*9d40*/  FFMA.FTZ R77, R2, R79, -R8 ;  /* 0x0000004f024d7223 */ /* 0x000fc20000010808 */
[----:B------:R-:W-:-:S04]  /*9d50*/  FFMA.FTZ R79, R2, R83, -R8 ;  /* 0x00000053024f7223 */ /* 0x000fc80000010808 */
[----:B------:R-:W3:Y:S01]  /*9d60*/  MUFU.EX2 R62, R62 ;  /* 0x0000003e003e7308 */ /* 0x000ee20000000800 */
[----:B------:R-:W-:-:S01]  /*9d70*/  FADD.FTZ R86, R12, R71 ;  /* 0x000000470c567221 */ /* 0x000fc20000010000 */
[----:B0-----:R-:W-:-:S06]  /*9d80*/  FADD.FTZ R84, R11, R60 ;  /* 0x0000003c0b547221 */ /* 0x001fcc0000010000 */
[----:B------:R-:W0:Y:S01]  /*9d90*/  MUFU.EX2 R64, R64 ;  /* 0x0000004000407308 */ /* 0x000e220000000800 */
[----:B------:R-:W-:Y:S02]  /*9da0*/  @!P1 VIADD R71, R3, 0x13240 ;  /* 0x0001324003479836 */ /* 0x000fe40000000000 */
[----:B------:R-:W-:Y:S01]  /*9db0*/  FADD.FTZ R87, R15, R86 ;  /* 0x000000560f577221 */ /* 0x000fe20000010000 */
[----:B-1----:R-:W-:-:S01]  /*9dc0*/  FADD.FTZ R85, R21, R84 ;  /* 0x0000005415557221 */ /* 0x002fc20000010000 */
[C-C-:B------:R-:W-:Y:S01]  /*9dd0*/  FFMA.FTZ R83, R2.reuse, R63, -R8.reuse ;  /* 0x0000003f02537223 */ /* 0x140fe20000010808 */
[----:B------:R-:W-:-:S02]  /*9de0*/  FFMA.FTZ R63, R2, R141, -R8 ;  /* 0x0000008d023f7223 */ /* 0x000fc40000010808 */
[----:B------:R-:W1:Y:S01]  /*9df0*/  MUFU.EX2 R91, R91 ;  /* 0x0000005b005b7308 */ /* 0x000e620000000800 */
[----:B------:R-:W-:Y:S01]  /*9e00*/  @!P1 PRMT R71, RZ, 0x654, R71 ;  /* 0x00000654ff479816 */ /* 0x000fe20000000047 */
[----:B------:R-:W-:Y:S01]  /*9e10*/  FADD.FTZ R86, R14, R87 ;  /* 0x000000570e567221 */ /* 0x000fe20000010000 */
[----:B---3--:R-:W-:-:S02]  /*9e20*/  FADD.FTZ R85, R62, R85 ;  /* 0x000000553e557221 */ /* 0x008fc40000010000 */
[----:B------:R3:W-:Y:S03]  /*9e30*/  @!P1 SYNCS.ARRIVE.TRANS64.RED.A1T0 RZ, [R71+URZ], RZ ;  /* 0x000000ff47ff99a7 */ /* 0x0007e6000810043f */
[----:B------:R-:W4:Y:S08]  /*9e40*/  MUFU.EX2 R66, R66 ;  /* 0x0000004200427308 */ /* 0x000f300000000800 */
[----:B------:R-:W5:Y:S01]  /*9e50*/  MUFU.EX2 R95, R95 ;  /* 0x0000005f005f7308 */ /* 0x000f620000000800 */
[----:B---3--:R-:W-:-:S01]  /*9e60*/  FADD.FTZ R71, R89, R86 ;  /* 0x0000005659477221 */ /* 0x008fc20000010000 */
[----:B0-----:R-:W-:-:S06]  /*9e70*/  FADD.FTZ R86, R64, R85 ;  /* 0x0000005540567221 */ /* 0x001fcc0000010000 */
[----:B------:R-:W0:Y:S01]  /*9e80*/  MUFU.EX2 R68, R68 ;  /* 0x0000004400447308 */ /* 0x000e220000000800 */
[----:B------:R-:W-:-:S01]  /*9e90*/  FADD.FTZ R88, R20, R71 ;  /* 0x0000004714587221 */ /* 0x000fc20000010000 */
[----:B-1----:R-:W-:Y:S01]  /*9ea0*/  FADD.FTZ R71, R91, R86 ;  /* 0x000000565b477221 */ /* 0x002fe20000010000 */
[----:B------:R-:W-:-:S05]  /*9eb0*/  FFMA.FTZ R86, R2, R47, -R8 ;  /* 0x0000002f02567223 */ /* 0x000fca0000010808 */
[----:B------:R-:W1:Y:S01]  /*9ec0*/  MUFU.EX2 R75, R75 ;  /* 0x0000004b004b7308 */ /* 0x000e620000000800 */
[----:B------:R-:W-:-:S01]  /*9ed0*/  FADD.FTZ R47, R93, R88 ;  /* 0x000000585d2f7221 */ /* 0x000fc20000010000 */
[----:B----4-:R-:W-:-:S06]  /*9ee0*/  FADD.FTZ R88, R66, R71 ;  /* 0x0000004742587221 */ /* 0x010fcc0000010000 */
[----:B------:R-:W3:Y:S01]  /*9ef0*/  MUFU.EX2 R70, R70 ;  /* 0x0000004600467308 */ /* 0x000ee20000000800 */
[----:B------:R-:W-:-:S01]  /*9f00*/  FADD.FTZ R90, R40, R47 ;  /* 0x0000002f285a7221 */ /* 0x000fc20000010000 */
[----:B-----5:R-:W-:-:S06]  /*9f10*/  FADD.FTZ R47, R95, R88 ;  /* 0x000000585f2f7221 */ /* 0x020fcc0000010000 */
[----:B------:R-:W4:Y:S01]  /*9f20*/  MUFU.EX2 R77, R77 ;  /* 0x0000004d004d7308 */ /* 0x000f220000000800 */
[----:B------:R-:W-:-:S01]  /*9f30*/  FADD.FTZ R87, R73, R90 ;  /* 0x0000005a49577221 */ /* 0x000fc20000010000 */
[----:B0-----:R-:W-:Y:S01]  /*9f40*/  FADD.FTZ R88, R68, R47 ;  /* 0x0000002f44587221 */ /* 0x001fe20000010000 */
[----:B------:R-:W-:-:S01]  /*9f50*/  FFMA.FTZ R85, R2, R51, -R8 ;  /* 0x0000003302557223 */ /* 0x000fc20000010808 */
[----:B------:R-:W-:-:S04]  /*9f60*/  FFMA.FTZ R51, R2, R26, -R8 ;  /* 0x0000001a02337223 */ /* 0x000fc80000010808 */
[----:B------:R-:W0:Y:S01]  /*9f70*/  MUFU.EX2 R72, R72 ;  /* 0x0000004800487308 */ /* 0x000e220000000800 */
[----:B------:R-:W-:-:S01]  /*9f80*/  FADD.FTZ R26, R42, R87 ;  /* 0x000000572a1a7221 */ /* 0x000fc20000010000 */
[----:B-1----:R-:W-:Y:S01]  /*9f90*/  FADD.FTZ R87, R75, R88 ;  /* 0x000000584b577221 */ /* 0x002fe20000010000 */
[----:B------:R-:W-:-:S05]  /*9fa0*/  FFMA.FTZ R47, R2, R27, -R8 ;  /* 0x0000001b022f7223 */ /* 0x000fca0000010808 */
[----:B------:R-:W1:Y:S01]  /*9fb0*/  MUFU.EX2 R79, R79 ;  /* 0x0000004f004f7308 */ /* 0x000e620000000800 */
[----:B------:R-:W-:-:S01]  /*9fc0*/  FADD.FTZ R27, R97, R26 ;  /* 0x0000001a611b7221 */ /* 0x000fc20000010000 */
[----:B---3--:R-:W-:-:S06]  /*9fd0*/  FADD.FTZ R88, R70, R87 ;  /* 0x0000005746587221 */ /* 0x008fcc0000010000 */
[----:B------:R-:W3:Y:S01]  /*9fe0*/  MUFU.EX2 R74, R74 ;  /* 0x0000004a004a7308 */ /* 0x000ee20000000800 */
[----:B------:R-:W-:-:S01]  /*9ff0*/  FADD.FTZ R90, R44, R27 ;  /* 0x0000001b2c5a7221 */ /* 0x000fc20000010000 */
[----:B----4-:R-:W-:Y:S01]  /*a000*/  FADD.FTZ R27, R77, R88 ;  /* 0x000000584d1b7221 */ /* 0x010fe20000010000 */
[----:B------:R-:W-:-:S05]  /*a010*/  FFMA.FTZ R71, R2, R54, -R8 ;  /* 0x0000003602477223 */ /* 0x000fca0000010808 */
[----:B------:R-:W4:Y:S01]  /*a020*/  MUFU.EX2 R81, R81 ;  /* 0x0000005100517308 */ /* 0x000f220000000800 */
[----:B------:R-:W-:-:S07]  /*a030*/  FADD.FTZ R87, R101, R90 ;  /* 0x0000005a65577221 */ /* 0x000fce0000010000 */
[----:B------:R-:W5:Y:S01]  /*a040*/  MUFU.EX2 R76, R76 ;  /* 0x0000004c004c7308 */ /* 0x000f620000000800 */
[----:B------:R-:W-:-:S07]  /*a050*/  FADD.FTZ R88, R46, R87 ;  /* 0x000000572e587221 */ /* 0x000fce0000010000 */
[----:B------:R0:W-:Y:S01]  /*a060*/  MUFU.EX2 R54, R86 ;  /* 0x0000005600367308 */ /* 0x0001e20000000800 */
[----:B------:R-:W-:-:S07]  /*a070*/  FADD.FTZ R15, R107, R88 ;  /* 0x000000586b0f7221 */ /* 0x000fce0000010000 */
[----:B------:R-:W2:Y:S01]  /*a080*/  MUFU.EX2 R59, R59 ;  /* 0x0000003b003b7308 */ /* 0x000ea20000000800 */
[----:B0-----:R-:W-:-:S04]  /*a090*/  FADD.FTZ R86, R72, R27 ;  /* 0x0000001b48567221 */ /* 0x001fc80000010000 */
[----:B-1----:R-:W-:-:S03]  /*a0a0*/  FADD.FTZ R87, R79, R86 ;  /* 0x000000564f577221 */ /* 0x002fc60000010000 */
[----:B------:R-:W0:Y:S01]  /*a0b0*/  MUFU.EX2 R78, R78 ;  /* 0x0000004e004e7308 */ /* 0x000e220000000800 */
[----:B---3--:R-:W-:-:S01]  /*a0c0*/  FADD.FTZ R86, R74, R87 ;  /* 0x000000574a567221 */ /* 0x008fc20000010000 */
[----:B------:R-:W-:Y:S01]  /*a0d0*/  FADD.FTZ R20, R48, R15 ;  /* 0x0000000f30147221 */ /* 0x000fe20000010000 */
[----:B------:R-:W-:-:S01]  /*a0e0*/  FFMA.FTZ R84, R2, R43, -R8 ;  /* 0x0000002b02547223 */ /* 0x000fc20000010808 */
[----:B------:R-:W-:Y:S01]  /*a0f0*/  FFMA.FTZ R67, R2, R143, -R8 ;  /* 0x0000008f02437223 */ /* 0x000fe20000010808 */
[----:B----4-:R-:W-:-:S01]  /*a100*/  FADD.FTZ R15, R81, R86 ;  /* 0x00000056510f7221 */ /* 0x010fc20000010000 */
[C-C-:B------:R-:W-:Y:S02]  /*a110*/  FFMA.FTZ R147, R2.reuse, R147, -R8.reuse ;  /* 0x0000009302937223 */ /* 0x140fe40000010808 */
        /* <DEDUP_REMOVED lines=11> */
[----:B------:R-:W-:-:S01]  /*a1d0*/  FADD.FTZ R41, R57, R20 ;  /* 0x0000001439297221 */ /* 0x000fc20000010000 */
[----:B-----5:R-:W-:-:S04]  /*a1e0*/  FADD.FTZ R20, R76, R15 ;  /* 0x0000000f4c147221 */ /* 0x020fc80000010000 */
[----:B--2---:R-:W-:Y:S02]  /*a1f0*/  FADD.FTZ R15, R59, R20 ;  /* 0x000000143b0f7221 */ /* 0x004fe40000010000 */
[----:B------:R-:W2:Y:S01]  /*a200*/  MUFU.EX2 R80, R80 ;  /* 0x0000005000507308 */ /* 0x000ea20000000800 */
[----:B------:R-:W-:Y:S01]  /*a210*/  F2FP.SATFINITE.E4M3.F32.PACK_AB_MERGE_C R148, R97, R42, RZ ;  /* 0x0000002a6194723e */ /* 0x000fe200048070ff */
[----:B0-----:R-:W-:Y:S01]  /*a220*/  FADD.FTZ R20, R78, R15 ;  /* 0x0000000f4e147221 */ /* 0x001fe20000010000 */
[----:B------:R-:W-:-:S05]  /*a230*/  FADD.FTZ R42, R50, R41 ;  /* 0x00000029322a7221 */ /* 0x000fca0000010000 */
[----:B------:R-:W0:Y:S01]  /*a240*/  MUFU.EX2 R65, R65 ;  /* 0x0000004100417308 */ /* 0x000e220000000800 */
[----:B-1----:R-:W-:-:S01]  /*a250*/  FADD.FTZ R20, R83, R20 ;  /* 0x0000001453147221 */ /* 0x002fc20000010000 */
[----:B------:R-:W-:-:S06]  /*a260*/  F2FP.SATFINITE.E4M3.F32.PACK_AB_MERGE_C R136, R61, R50, RZ ;  /* 0x000000323d88723e */ /* 0x000fcc00048070ff */
[----:B------:R-:W1:Y:S01]  /*a270*/  MUFU.EX2 R67, R67 ;  /* 0x0000004300437308 */ /* 0x000e620000000800 */
[----:B------:R-:W-:-:S07]  /*a280*/  FADD.FTZ R61, R61, R42 ;  /* 0x0000002a3d3d7221 */ /* 0x000fce0000010000 */
[----:B------:R-:W4:Y:S01]  /*a290*/  MUFU.EX2 R56, R135 ;  /* 0x0000008700387308 */ /* 0x000f220000000800 */
[----:B---3--:R-:W-:-:S07]  /*a2a0*/  FADD.FTZ R15, R63, R20 ;  /* 0x000000143f0f7221 */ /* 0x008fce0000010000 */
[----:B------:R-:W3:Y:S01]  /*a2b0*/  MUFU.EX2 R82, R82 ;  /* 0x0000005200527308 */ /* 0x000ee20000000800 */
[----:B------:R-:W-:-:S07]  /*a2c0*/  FADD.FTZ R42, R52, R61 ;  /* 0x0000003d342a7221 */ /* 0x000fce0000010000 */
[----:B------:R-:W5:Y:S01]  /*a2d0*/  MUFU.EX2 R69, R69 ;  /* 0x0000004500457308 */ /* 0x000f620000000800 */
[----:B------:R-:W-:Y:S01]  /*a2e0*/  F2FP.SATFINITE.E4M3.F32.PACK_AB_MERGE_C R152, R13, R10, R152 ;  /* 0x0000000a0d98723e */ /* 0x000fe20004807098 */
[----:B--2---:R-:W-:-:S06]  /*a2f0*/  FADD.FTZ R10, R80, R15 ;  /* 0x0000000f500a7221 */ /* 0x004fcc0000010000 */
[----:B------:R-:W2:Y:S01]  /*a300*/  MUFU.EX2 R3, R147 ;  /* 0x0000009300037308 */ /* 0x000ea20000000800 */
[----:B0-----:R-:W-:-:S07]  /*a310*/  FADD.FTZ R41, R65, R42 ;  /* 0x0000002a41297221 */ /* 0x001fce0000010000 */
[----:B------:R-:W0:Y:S01]  /*a320*/  MUFU.EX2 R30, R30 ;  /* 0x0000001e001e7308 */ /* 0x000e220000000800 */
[----:B-1----:R-:W-:-:S07]  /*a330*/  FADD.FTZ R13, R67, R10 ;  /* 0x0000000a430d7221 */ /* 0x002fce0000010000 */
[----:B------:R-:W1:Y:S01]  /*a340*/  MUFU.EX2 R84, R84 ;  /* 0x0000005400547308 */ /* 0x000e620000000800 */
[----:B----4-:R-:W-:-:S01]  /*a350*/  FADD.FTZ R42, R56, R41 ;  /* 0x00000029382a7221 */ /* 0x010fc20000010000 */
[C---:B---3--:R-:W-:Y:S01]  /*a360*/  F2FP.SATFINITE.E4M3.F32.PACK_AB_MERGE_C R67, R82.reuse, R67, RZ ;  /* 0x000000435243723e */ /* 0x048fe200048070ff */
[----:B------:R-:W-:-:S05]  /*a370*/  FADD.FTZ R82, R82, R13 ;  /* 0x0000000d52527221 */ /* 0x000fca0000010000 */
[----:B------:R-:W3:Y:S01]  /*a380*/  MUFU.EX2 R43, R43 ;  /* 0x0000002b002b7308 */ /* 0x000ee20000000800 */
[C---:B-----5:R-:W-:Y:S01]  /*a390*/  F2FP.SATFINITE.E4M3.F32.PACK_AB_MERGE_C R138, R69.reuse, R56, RZ ;  /* 0x00000038458a723e */ /* 0x060fe200048070ff */
[----:B------:R-:W-:-:S06]  /*a3a0*/  FADD.FTZ R69, R69, R42 ;  /* 0x0000002a45457221 */ /* 0x000fcc0000010000 */
[----:B------:R-:W4:Y:S01]  /*a3b0*/  MUFU.EX2 R34, R34 ;  /* 0x0000002200227308 */ /* 0x000f220000000800 */
[----:B--2---:R-:W-:-:S07]  /*a3c0*/  FADD.FTZ R13, R3, R82 ;  /* 0x00000052030d7221 */ /* 0x004fce0000010000 */
[----:B------:R-:W2:Y:S01]  /*a3d0*/  MUFU.EX2 R45, R45 ;  /* 0x0000002d002d7308 */ /* 0x000ea20000000800 */
[----:B0-----:R-:W-:-:S01]  /*a3e0*/  FADD.FTZ R10, R30, R69 ;  /* 0x000000451e0a7221 */ /* 0x001fc20000010000 */
[----:B------:R-:W-:Y:S01]  /*a3f0*/  F2FP.SATFINITE.E4M3.F32.PACK_AB_MERGE_C R154, R89, R14, R154 ;  /* 0x0000000e599a723e */ /* 0x000fe2000480709a */
[----:B-1----:R-:W-:-:S05]  /*a400*/  FADD.FTZ R14, R84, R13 ;  /* 0x0000000d540e7221 */ /* 0x002fca0000010000 */
[----:B------:R-:W0:Y:S01]  /*a410*/  MUFU.EX2 R26, R155 ;  /* 0x0000009b001a7308 */ /* 0x000e220000000800 */
[----:B------:R-:W-:-:S07]  /*a420*/  FADD.FTZ R15, R39, R10 ;  /* 0x0000000a270f7221 */ /* 0x000fce0000010000 */
[----:B------:R-:W-:Y:S08]  /*a430*/  MUFU.EX2 R58, R58 ;  /* 0x0000003a003a7308 */ /* 0x000ff00000000800 */
[----:B------:R-:W1:Y:S01]  /*a440*/  MUFU.EX2 R53, R53 ;  /* 0x0000003500357308 */ /* 0x000e620000000800 */
[----:B---3--:R-:W-:-:S07]  /*a450*/  FADD.FTZ R13, R43, R14 ;  /* 0x0000000e2b0d7221 */ /* 0x008fce0000010000 */
[----:B------:R-:W3:Y:S01]  /*a460*/  MUFU.EX2 R38, R38 ;  /* 0x0000002600267308 */ /* 0x000ee20000000800 */
[----:B------:R-:W-:-:S07]  /*a470*/  F2FP.SATFINITE.E4M3.F32.PACK_AB_MERGE_C R148, R73, R40, R148 ;  /* 0x000000284994723e */ /* 0x000fce0004807094 */
[----:B------:R-:W5:Y:S01]  /*a480*/  MUFU.EX2 R27, R85 ;  /* 0x00000055001b7308 */ /* 0x000f620000000800 */
[----:B----4-:R-:W-:-:S07]  /*a490*/  FADD.FTZ R40, R34, R15 ;  /* 0x0000000f22287221 */ /* 0x010fce0000010000 */
[----:B------:R-:W4:Y:S01]  /*a4a0*/  MUFU.EX2 R49, R49 ;  /* 0x0000003100317308 */ /* 0x000f220000000800 */
[----:B--2---:R-:W-:Y:S01]  /*a4b0*/  F2FP.SATFINITE.E4M3.F32.PACK_AB_MERGE_C R140, R45, R34, RZ ;  /* 0x000000222d8c723e */ /* 0x004fe200048070ff */
[----:B------:R-:W-:-:S06]  /*a4c0*/  FADD.FTZ R13, R54, R13 ;  /* 0x0000000d360d7221 */ /* 0x000fcc0000010000 */
[----:B------:R-:W2:Y:S01]  /*a4d0*/  MUFU.EX2 R12, R71 ;  /* 0x00000047000c7308 */ /* 0x000ea20000000800 */
[----:B------:R-:W-:-:S07]  /*a4e0*/  FADD.FTZ R45, R45, R40 ;  /* 0x000000282d2d7221 */ /* 0x000fce0000010000 */
[----:B------:R-:W2:Y:S01]  /*a4f0*/  MUFU.EX2 R55, R55 ;  /* 0x0000003700377308 */ /* 0x000ea20000000800 */
[----:B------:R-:W-:Y:S02]  /*a500*/  F2FP.SATFINITE.E4M3.F32.PACK_AB_MERGE_C R21, R62, R21, RZ ;  /* 0x000000153e15723e */ /* 0x000fe400048070ff */
[----:B------:R-:W-:Y:S01]  /*a510*/  F2FP.SATFINITE.E4M3.F32.PACK_AB_MERGE_C R140, R39, R30, R140 ;  /* 0x0000001e278c723e */ /* 0x000fe2000480708c */
[----:B0-----:R-:W-:-:S01]  /*a520*/  FADD.FTZ R30, R26, R13 ;  /* 0x0000000d1a1e7221 */ /* 0x001fc20000010000 */
[----:B-1----:R-:W-:Y:S01]  /*a530*/  F2FP.SATFINITE.E4M3.F32.PACK_AB_MERGE_C R142, R53, R58, RZ ;  /* 0x0000003a358e723e */ /* 0x002fe200048070ff */
[----:B---3--:R-:W-:-:S02]  /*a540*/  FADD.FTZ R14, R38, R45 ;  /* 0x0000002d260e7221 */ /* 0x008fc40000010000 */
[----:B------:R-:W0:Y:S01]  /*a550*/  MUFU.EX2 R24, R24 ;  /* 0x0000001800187308 */ /* 0x000e220000000800 */
[----:B------:R-:W-:Y:S01]  /*a560*/  F2FP.SATFINITE.E4M3.F32.PACK_AB_MERGE_C R153, R60, R11, R21 ;  /* 0x0000000b3c99723e */ /* 0x000fe20004807015 */
[----:B-----5:R-:W-:Y:S01]  /*a570*/  FADD.FTZ R11, R27, R30 ;  /* 0x0000001e1b0b7221 */ /* 0x020fe20000010000 */
[C---:B----4-:R-:W-:Y:S01]  /*a580*/  F2FP.SATFINITE.E4M3.F32.PACK_AB_MERGE_C R142, R49.reuse, R38, R142 ;  /* 0x00000026318e723e */ /* 0x050fe2000480708e */
[----:B------:R-:W-:-:S04]  /*a590*/  FADD.FTZ R49, R49, R14 ;  /* 0x0000000e31317221 */ /* 0x000fc80000010000 */
[----:B------:R-:W1:Y:S01]  /*a5a0*/  MUFU.EX2 R51, R51 ;  /* 0x0000003300337308 */ /* 0x000e620000000800 */
[----:B--2---:R-:W-:-:S01]  /*a5b0*/  FADD.FTZ R14, R12, R11 ;  /* 0x0000000b0c0e7221 */ /* 0x004fc20000010000 */
[----:B------:R-:W-:Y:S01]  /*a5c0*/  F2FP.SATFINITE.E4M3.F32.PACK_AB_MERGE_C R143, R55, R12, RZ ;  /* 0x0000000c378f723e */ /* 0x000fe200048070ff */
[----:B------:R-:W-:-:S05]  /*a5d0*/  FADD.FTZ R58, R58, R49 ;  /* 0x000000313a3a7221 */ /* 0x000fca0000010000 */
[----:B------:R-:W2:Y:S08]  /*a5e0*/  MUFU.EX2 R25, R25 ;  /* 0x0000001900197308 */ /* 0x000eb00000000800 */
[----:B------:R-:W-:Y:S08]  /*a5f0*/  MUFU.EX2 R115, R115 ;  /* 0x0000007300737308 */ /* 0x000ff00000000800 */
[----:B------:R-:W3:Y:S08]  /*a600*/  MUFU.EX2 R8, R8 ;  /* 0x0000000800087308 */ /* 0x000ef00000000800 */
[----:B------:R-:W4:Y:S01]  /*a610*/  MUFU.EX2 R20, R47 ;  /* 0x0000002f00147308 */ /* 0x000f220000000800 */
[----:B------:R-:W-:-:S01]  /*a620*/  FADD.FTZ R53, R53, R58 ;  /* 0x0000003a35357221 */ /* 0x000fc20000010000 */
[----:B------:R-:W-:-:S06]  /*a630*/  FADD.FTZ R14, R55, R14 ;  /* 0x0000000e370e7221 */ /* 0x000fcc0000010000 */
[----:B------:R-:W5:Y:S08]  /*a640*/  MUFU.EX2 R28, R28 ;  /* 0x0000001c001c7308 */ /* 0x000f700000000800 */
[----:B------:R-:W-:Y:S08]  /*a650*/  MUFU.EX2 R113, R113 ;  /* 0x0000007100717308 */ /* 0x000ff00000000800 */
[----:B------:R-:W-:Y:S08]  /*a660*/  MUFU.EX2 R12, R35 ;  /* 0x00000023000c7308 */ /* 0x000ff00000000800 */
[----:B------:R-:W5:Y:S01]  /*a670*/  MUFU.EX2 R111, R111 ;  /* 0x0000006f006f7308 */ /* 0x000f620000000800 */
[----:B0-----:R-:W-:-:S07]  /*a680*/  FADD.FTZ R30, R24, R53 ;  /* 0x00000035181e7221 */ /* 0x001fce0000010000 */
[----:B------:R-:W0:Y:S01]  /*a690*/  MUFU.EX2 R29, R29 ;  /* 0x0000001d001d7308 */ /* 0x000e220000000800 */
[----:B-1----:R-:W-:-:S07]  /*a6a0*/  FADD.FTZ R11, R51, R14 ;  /* 0x0000000e330b7221 */ /* 0x002fce0000010000 */
[----:B------:R-:W1:Y:S01]  /*a6b0*/  MUFU.EX2 R10, R31 ;  /* 0x0000001f000a7308 */ /* 0x000e620000000800 */
[----:B------:R-:W-:Y:S01]  /*a6c0*/  F2FP.SATFINITE.E4M3.F32.PACK_AB_MERGE_C R141, R54, R43, RZ ;  /* 0x0000002b368d723e */ /* 0x000fe200048070ff */
[----:B--2---:R-:W-:Y:S01]  /*a6d0*/  FADD.FTZ R13, R25, R30 ;  /* 0x0000001e190d7221 */ /* 0x004fe20000010000 */
[----:B---3--:R-:W-:-:S05]  /*a6e0*/  F2FP.SATFINITE.E4M3.F32.PACK_AB_MERGE_C R15, R8, R115, RZ ;  /* 0x00000073080f723e */ /* 0x008fca00048070ff */
[----:B------:R-:W2:Y:S01]  /*a6f0*/  MUFU.EX2 R32, R32 ;  /* 0x0000002000207308 */ /* 0x000ea20000000800 */
[----:B----4-:R-:W-:-:S01]  /*a700*/  FADD.FTZ R14, R20, R11 ;  /* 0x0000000b140e7221 */ /* 0x010fc20000010000 */
[----:B------:R-:W-:Y:S01]  /*a710*/  F2FP.SATFINITE.E4M3.F32.PACK_AB_MERGE_C R143, R27, R26, R143 ;  /* 0x0000001a1b8f723e */ /* 0x000fe2000480708f */
[----:B-----5:R-:W-:-:S05]  /*a720*/  FADD.FTZ R26, R28, R13 ;  /* 0x0000000d1c1a7221 */ /* 0x020fca0000010000 */
[----:B------:R-:W3:Y:S01]  /*a730*/  MUFU.EX2 R33, R33 ;  /* 0x0000002100217308 */ /* 0x000ee20000000800 */
[----:B------:R-:W-:Y:S01]  /*a740*/  F2FP.SATFINITE.E4M3.F32.PACK_AB_MERGE_C R141, R84, R3, R141 ;  /* 0x00000003548d723e */ /* 0x000fe2000480708d */
[----:B------:R-:W-:Y:S01]  /*a750*/  FADD.FTZ R3, R111, R14 ;  /* 0x0000000e6f037221 */ /* 0x000fe20000010000 */
[----:B------:R-:W-:Y:S01]  /*a760*/  F2FP.SATFINITE.E4M3.F32.PACK_AB_MERGE_C R147, R12, R113, R15 ;  /* 0x000000710c93723e */ /* 0x000fe2000480700f */
[----:B------:R-:W-:-:S04]  /*a770*/  VIADD R15, R104, 0xfffffffe ;  /* 0xfffffffe680f7836 */ /* 0x000fc80000000000 */
[----:B------:R-:W-:Y:S01]  /*a780*/  MUFU.EX2 R36, R36 ;  /* 0x0000002400247308 */ /* 0x000fe20000000800 */
[C---:B0-----:R-:W-:Y:S01]  /*a790*/  F2FP.SATFINITE.E4M3.F32.PACK_AB_MERGE_C R28, R29.reuse, R28, RZ ;  /* 0x0000001c1d1c723e */ /* 0x041fe200048070ff */
[----:B------:R-:W-:-:S06]  /*a7a0*/  FADD.FTZ R29, R29, R26 ;  /* 0x0000001a1d1d7221 */ /* 0x000fcc0000010000 */
[----:B------:R-:W0:Y:S01]  /*a7b0*/  MUFU.EX2 R37, R37 ;  /* 0x0000002500257308 */ /* 0x000e220000000800 */
[C---:B-1----:R-:W-:Y:S01]  /*a7c0*/  F2FP.SATFINITE.E4M3.F32.PACK_AB_MERGE_C R111, R10.reuse, R111, RZ ;  /* 0x0000006f0a6f723e */ /* 0x042fe200048070ff */
[----:B------:R-:W-:Y:S01]  /*a7d0*/  FADD.FTZ R10, R10, R3 ;  /* 0x000000030a0a7221 */ /* 0x000fe20000010000 */
[----:B------:R-:W-:Y:S01]  /*a7e0*/  ISETP.GE.AND P1, PT, R15, R92, PT ;  /* 0x0000005c0f00720c */ /* 0x000fe20003f26270 */
[----:B--2---:R-:W-:Y:S02]  /*a7f0*/  FADD.FTZ R14, R32, R29 ;  /* 0x0000001d200e7221 */ /* 0x004fe40000010000 */
[----:B------:R-:W-:-:S02]  /*a800*/  FADD.FTZ R3, R113, R10 ;  /* 0x0000000a71037221 */ /* 0x000fc40000010000 */
[----:B---3--:R-:W-:Y:S02]  /*a810*/  FADD.FTZ R11, R33, R14 ;  /* 0x0000000e210b7221 */ /* 0x008fe40000010000 */
[----:B------:R-:W-:-:S01]  /*a820*/  FADD.FTZ R10, R12, R3 ;  /* 0x000000030c0a7221 */ /* 0x000fc20000010000 */
[----:B------:R-:W-:-:S02]  /*a830*/  F2FP.SATFINITE.E4M3.F32.PACK_AB_MERGE_C R150, R107, R46, RZ ;  /* 0x0000002e6b96723e */ /* 0x000fc400048070ff */
[----:B------:R-:W-:Y:S01]  /*a840*/  F2FP.SATFINITE.E4M3.F32.PACK_AB_MERGE_C R144, R25, R24, R28 ;  /* 0x000000181990723e */ /* 0x000fe2000480701c */
[----:B------:R-:W-:Y:S01]  /*a850*/  FADD.FTZ R115, R115, R10 ;  /* 0x0000000a73737221 */ /* 0x000fe20000010000 */
[----:B------:R-:W-:Y:S02]  /*a860*/  F2FP.SATFINITE.E4M3.F32.PACK_AB_MERGE_C R66, R95, R66, RZ ;  /* 0x000000425f42723e */ /* 0x000fe400048070ff */
[----:B0-----:R-:W-:Y:S01]  /*a870*/  F2FP.SATFINITE.E4M3.F32.PACK_AB_MERGE_C R13, R37, R36, RZ ;  /* 0x00000024250d723e */ /* 0x001fe200048070ff */
[----:B------:R-:W-:-:S01]  /*a880*/  FADD.FTZ R36, R36, R11 ;  /* 0x0000000b24247221 */ /* 0x000fc20000010000 */
[----:B------:R-:W-:Y:S01]  /*a890*/  F2FP.SATFINITE.E4M3.F32.PACK_AB_MERGE_C R70, R77, R70, RZ ;  /* 0x000000464d46723e */ /* 0x000fe200048070ff */
[----:B------:R-:W-:Y:S01]  /*a8a0*/  IMAD.MOV.U32 R25, RZ, RZ, RZ ;  /* 0x000000ffff197224 */ /* 0x000fe200078e00ff */
[----:B------:R-:W-:Y:S01]  /*a8b0*/  F2FP.SATFINITE.E4M3.F32.PACK_AB_MERGE_C R74, R81, R74, RZ ;  /* 0x0000004a514a723e */ /* 0x000fe200048070ff */
[----:B------:R-:W-:Y:S01]  /*a8c0*/  BSSY B0, `(.L_x_11457) ;  /* 0x0000291000007945 */ /* 0x000fe20003800000 */
[----:B------:R-:W-:Y:S01]  /*a8d0*/  F2FP.SATFINITE.E4M3.F32.PACK_AB_MERGE_C R78, R83, R78, RZ ;  /* 0x0000004e534e723e */ /* 0x000fe200048070ff */
        /* <DEDUP_REMOVED lines=42> */
[----:B------:R-:W-:Y:S01]  /*ab80*/  IMAD.MOV.U32 R54, RZ, RZ, R25 ;  /* 0x000000ffff367224 */ /* 0x000fe200078e0019 */
[----:B------:R-:W-:Y:S06]  /*ab90*/  @!P1 BRA `(.L_x_11458) ;  /* 0x00000024008c9947 */ /* 0x000fec0003800000 */
[----:B------:R0:W5:Y:S01]  /*aba0*/  LDL.LU R12, [R1+0xc] ;  /* 0x00000c00010c7983 */ /* 0x0001620000300800 */
        /* <DEDUP_REMOVED lines=18> */
[----:B0-----:R-:W-:-:S07]  /*acd0*/  CS2R R24, SRZ ;  /* 0x0000000000187805 */ /* 0x001fce000001ff00 */
.L_x_11470:
[----:B-----5:R-:W-:-:S04]  /*ace0*/  ISETP.NE.AND P1, PT, R8, 0x1, PT ;  /* 0x000000010800780c */ /* 0x020fc80003f25270 */
[----:B------:R-:W-:-:S04]  /*acf0*/  SEL R9, RZ, 0x1, P1 ;  /* 0x00000001ff097807 */ /* 0x000fc80000800000 */
[----:B-----5:R-:W-:-:S05]  /*ad00*/  LOP3.LUT R11, R12, R9, RZ, 0x3c, !PT ;  /* 0x000000090c0b7212 */ /* 0x020fca00078e3cff */
[----:B------:R0:W-:Y:S01]  /*ad10*/  STL [R1+0xc], R11 ;  /* 0x00000c0b01007387 */ /* 0x0001e20000100800 */
[----:B------:R-:W-:Y:S05]  /*ad20*/  @!P0 BRA `(.L_x_11459) ;  /* 0x0000000000048947 */ /* 0x000fea0003800000 */
[----:B------:R-:W-:Y:S01]  /*ad30*/  BPT.TRAP 0x1 ;  /* 0x000000040000795c */ /* 0x000fe20000300000 */
.L_x_11459:
[----:B------:R-:W-:-:S05]  /*ad40*/  VIADD R0, R8, 0x1 ;  /* 0x0000000108007836 */ /* 0x000fca0000000000 */
[----:B------:R-:W-:-:S04]  /*ad50*/  ISETP.NE.AND P1, PT, R0, 0x2, PT ;  /* 0x000000020000780c */ /* 0x000fc80003f25270 */
[----:B------:R-:W-:Y:S02]  /*ad60*/  SEL R9, R0, RZ, P1 ;  /* 0x000000ff00097207 */ /* 0x000fe40000800000 */
[----:B------:R-:W-:-:S03]  /*ad70*/  SHF.L.U32 R0, R11, 0x1f, RZ ;  /* 0x0000001f0b007819 */ /* 0x000fc600000006ff */
[----:B------:R1:W-:Y:S01]  /*ad80*/  STL [R1+0x4], R9 ;  /* 0x0000040901007387 */ /* 0x0003e20000100800 */
[----:B0-----:R-:W-:-:S04]  /*ad90*/  IMAD R11, R9, 0x8, R16 ;  /* 0x00000008090b7824 */ /* 0x001fc800078e0210 */
[----:B------:R1:W0:Y:S01]  /*ada0*/  SYNCS.PHASECHK.TRANS64.TRYWAIT P1, [R11+URZ+0x13230], R0 ;  /* 0x013230000b0075a7 */ /* 0x000222000802017f */
[----:B------:R-:W-:Y:S05]  /*adb0*/  @!P0 BRA `(.L_x_11460) ;  /* 0x0000000000048947 */ /* 0x000fea0003800000 */
[----:B------:R-:W-:Y:S01]  /*adc0*/  BPT.TRAP 0x1 ;  /* 0x000000040000795c */ /* 0x000fe20000300000 */
.L_x_11460:
[----:B------:R-:W1:Y:S01]  /*add0*/  LDL R13, [R1+0x20] ;  /* 0x00002000010d7983 */ /* 0x000e620000100800 */
[----:B------:R-:W-:Y:S01]  /*ade0*/  BSSY B1, `(.L_x_11461) ;  /* 0x0000007000017945 */ /* 0x000fe20003800000 */
[----:B-1----:R-:W-:-:S04]  /*adf0*/  IMAD R9, R9, 0x280, R13 ;  /* 0x0000028009097824 */ /* 0x002fc800078e020d */
[C---:B------:R-:W-:Y:S02]  /*ae00*/  VIADD R13, R9.reuse, 0x80 ;  /* 0x00000080090d7836 */ /* 0x040fe40000000000 */
[----:B------:R-:W-:Y:S01]  /*ae10*/  VIADD R14, R9, 0x100 ;  /* 0x00000100090e7836 */ /* 0x000fe20000000000 */
[----:B0-----:R-:W-:Y:S06]  /*ae20*/  @P1 BRA `(.L_x_11462) ;  /* 0x0000000000081947 */ /* 0x001fec0003800000 */
[----:B------:R-:W0:Y:S02]  /*ae30*/  SYNCS.PHASECHK.TRANS64.TRYWAIT P1, [R11+URZ+0x13230], R0 ;  /* 0x013230000b0075a7 */ /* 0x000e24000802017f */
[----:B0-----:R-:W-:Y:S05]  /*ae40*/  @!P1 BRA `(.L_x_11463) ;  /* 0x000000c0009c9947 */ /* 0x001fea0003800000 */
.L_x_11462:
[----:B------:R-:W-:Y:S05]  /*ae50*/  BSYNC B1 ;  /* 0x0000000000017941 */ /* 0x000fea0003800000 */
.L_x_11461:
[----:B------:R-:W-:Y:S01]  /*ae60*/  IMAD.MOV.U32 R56, RZ, RZ, R9 ;  /* 0x000000ffff387224 */ /* 0x000fe200078e0009 */
[----:B------:R-:W-:Y:S01]  /*ae70*/  R2UR UR4, R4 ;  /* 0x00000000040472ca */ /* 0x000fe200000e0000 */
[----:B------:R-:W-:Y:S01]  /*ae80*/  IMAD.MOV.U32 R57, RZ, RZ, -0x7fffffe0 ;  /* 0x80000020ff397424 */ /* 0x000fe200078e00ff */
[----:B------:R-:W-:Y:S01]  /*ae90*/  R2UR UR5, R5 ;  /* 0x00000000050572ca */ /* 0x000fe200000e0000 */
[----:B------:R-:W-:Y:S01]  /*aea0*/  WARPGROUP.ARRIVE ;  /* 0x00000000000079c5 */ /* 0x000fe20000000000 */
[----:B------:R-:W-:Y:S01]  /*aeb0*/  R2UR UR6, R56 ;  /* 0x00000000380672ca */ /* 0x000fe200000e0000 */
[----:B------:R-:W-:Y:S01]  /*aec0*/  IMAD.MOV.U32 R56, RZ, RZ, R13 ;  /* 0x000000ffff387224 */ /* 0x000fe200078e000d */
[----:B------:R-:W-:Y:S01]  /*aed0*/  R2UR UR7, R57 ;  /* 0x00000000390772ca */ /* 0x000fe200000e0000 */
[----:B------:R-:W-:Y:S01]  /*aee0*/  VIADD R58, R9, 0x180 ;  /* 0x00000180093a7836 */ /* 0x000fe20000000000 */
[----:B------:R-:W-:Y:S01]  /*aef0*/  R2UR UR11, R57 ;  /* 0x00000000390b72ca */ /* 0x000fe200000e0000 */
[----:B------:R-:W-:Y:S01]  /*af00*/  IMAD.MOV.U32 R59, RZ, RZ, -0x7fffffe0 ;  /* 0x80000020ff3b7424 */ /* 0x000fe200078e00ff */
[----:B------:R-:W-:Y:S01]  /*af10*/  R2UR UR10, R56 ;  /* 0x00000000380a72ca */ /* 0x000fe200000e0000 */
[----:B------:R-:W-:Y:S01]  /*af20*/  IMAD.MOV.U32 R56, RZ, RZ, R14 ;  /* 0x000000ffff387224 */ /* 0x000fe200078e000e */
[----:B------:R-:W-:Y:S01]  /*af30*/  R2UR UR8, R4 ;  /* 0x00000000040872ca */ /* 0x000fe200000e0000 */
[----:B------:R-:W-:Y:S01]  /*af40*/  VIADD R60, R9, 0x102 ;  /* 0x00000102093c7836 */ /* 0x000fe20000000000 */
[----:B------:R-:W-:Y:S01]  /*af50*/  R2UR UR9, R5 ;  /* 0x00000000050972ca */ /* 0x000fe200000e0000 */
[----:B------:R-:W-:Y:S01]  /*af60*/  IMAD.MOV.U32 R61, RZ, RZ, -0x7fffffe0 ;  /* 0x80000020ff3d7424 */ /* 0x000fe200078e00ff */
[----:B------:R-:W-:Y:S01]  /*af70*/  R2UR UR14, R56 ;  /* 0x00000000380e72ca */ /* 0x000fe200000e0000 */
[----:B------:R-:W-:Y:S01]  /*af80*/  VIADD R56, R9, 0x200 ;  /* 0x0000020009387836 */ /* 0x000fe20000000000 */
[----:B------:R-:W-:Y:S01]  /*af90*/  R2UR UR15, R57 ;  /* 0x00000000390f72ca */ /* 0x000fe200000e0000 */
[----:B------:R-:W-:Y:S01]  /*afa0*/  QGMMA.64x32x32.F32.E4M3.E4M3 R120, gdesc[UR4], RZ, !UPT, gsb0 ;  /* 0x00600000047879f3 */ /* 0x000fe2000c0008ff */
[----:B------:R-:W-:-:S02]  /*afb0*/  R2UR UR12, R4 ;  /* 0x00000000040c72ca */ /* 0x000fc400000e0000 */
[----:B------:R-:W-:Y:S02]  /*afc0*/  R2UR UR13, R5 ;  /* 0x00000000050d72ca */ /* 0x000fe400000e0000 */
[----:B------:R-:W-:Y:S01]  /*afd0*/  R2UR UR18, R58 ;  /* 0x000000003a1272ca */ /* 0x000fe200000e0000 */
[----:B------:R-:W-:Y:S01]  /*afe0*/  VIADD R58, R9, 0x2 ;  /* 0x00000002093a7836 */ /* 0x000fe20000000000 */
[----:B------:R-:W-:Y:S02]  /*aff0*/  R2UR UR19, R59 ;  /* 0x000000003b1372ca */ /* 0x000fe400000e0000 */
[----:B------:R-:W-:Y:S02]  /*b000*/  R2UR UR16, R4 ;  /* 0x00000000041072ca */ /* 0x000fe400000e0000 */
[----:B------:R-:W-:Y:S02]  /*b010*/  R2UR UR17, R5 ;  /* 0x00000000051172ca */ /* 0x000fe400000e0000 */
[----:B------:R-:W-:Y:S01]  /*b020*/  R2UR UR22, R56 ;  /* 0x00000000381672ca */ /* 0x000fe200000e0000 */
[----:B------:R-:W-:Y:S01]  /*b030*/  VIADD R56, R9, 0x82 ;  /* 0x0000008209387836 */ /* 0x000fe20000000000 */
[----:B------:R-:W-:-:S02]  /*b040*/  R2UR UR23, R57 ;  /* 0x00000000391772ca */ /* 0x000fc400000e0000 */
        /* <DEDUP_REMOVED lines=10> */
[----:B------:R-:W-:-:S02]  /*b0f0*/  R2UR UR30, R58 ;  /* 0x000000003a1e72ca */ /* 0x000fc400000e0000 */
[----:B------:R-:W-:Y:S02]  /*b100*/  R2UR UR31, R59 ;  /* 0x000000003b1f72ca */ /* 0x000fe400000e0000 */
[C---:B------:R-:W-:Y:S02]  /*b110*/  R2UR UR24, R6.reuse ;  /* 0x00000000061872ca */ /* 0x040fe400000e0000 */
[C---:B------:R-:W-:Y:S02]  /*b120*/  R2UR UR25, R7.reuse ;  /* 0x00000000071972ca */ /* 0x040fe400000e0000 */
[C---:B------:R-:W-:Y:S02]  /*b130*/  R2UR UR4, R6.reuse ;  /* 0x00000000060472ca */ /* 0x040fe400000e0000 */
[----:B------:R-:W-:Y:S02]  /*b140*/  R2UR UR5, R7 ;  /* 0x00000000070572ca */ /* 0x000fe400000e0000 */
[----:B------:R-:W-:-:S02]  /*b150*/  R2UR UR28, R6 ;  /* 0x00000000061c72ca */ /* 0x000fc400000e0000 */
[----:B------:R-:W-:Y:S01]  /*b160*/  R2UR UR29, R7 ;  /* 0x00000000071d72ca */ /* 0x000fe200000e0000 */
[----:B------:R-:W-:Y:S02]  /*b170*/  WARPGROUP.DEPBAR.LE gsb0, 0x0 ;  /* 0x00008000000079c5 */ /* 0x000fe40000010000 */
[----:B------:R-:W-:-:S06]  /*b180*/  WARPGROUP.ARRIVE ;  /* 0x00000000000079c5 */ /* 0x000fcc0000000000 */
[----:B------:R-:W-:Y:S01]  /*b190*/  QGMMA.64x32x32.F32.E4M3.E4M3 R104, gdesc[UR8], RZ, !UPT, gsb0 ;  /* 0x00600000086879f3 */ /* 0x000fe2000c0008ff */
[----:B------:R-:W-:Y:S02]  /*b1a0*/  R2UR UR10, R60 ;  /* 0x000000003c0a72ca */ /* 0x000fe400000e0000 */
[----:B------:R-:W-:Y:S02]  /*b1b0*/  R2UR UR11, R61 ;  /* 0x000000003d0b72ca */ /* 0x000fe400000e0000 */
[----:B------:R-:W-:Y:S02]  /*b1c0*/  R2UR UR8, R6 ;  /* 0x00000000060872ca */ /* 0x000fe400000e0000 */
        /* <DEDUP_REMOVED lines=30> */
[----:B------:R-:W-:Y:S05]  /*b3b0*/  @!P0 BRA `(.L_x_11464) ;  /* 0x0000000000048947 */ /* 0x000fea0003800000 */
[----:B------:R-:W-:Y:S01]  /*b3c0*/  BPT.TRAP 0x1 ;  /* 0x000000040000795c */ /* 0x000fe20000300000 */
.L_x_11464:
[----:B0-----:R-:W-:Y:S01]  /*b3d0*/  SHF.L.U32 R0, R12, 0x1f, RZ ;  /* 0x0000001f0c007819 */ /* 0x001fe200000006ff */
[----:B------:R-:W-:-:S04]  /*b3e0*/  IMAD R14, R8, 0x8, R16 ;  /* 0x00000008080e7824 */ /* 0x000fc800078e0210 */
[----:B------:R0:W1:Y:S01]  /*b3f0*/  SYNCS.PHASECHK.TRANS64.TRYWAIT P1, [R14+URZ+0x13250], R0 ;  /* 0x013250000e0075a7 */ /* 0x000062000802017f */
[----:B------:R-:W-:Y:S05]  /*b400*/  @!P0 BRA `(.L_x_11465) ;  /* 0x0000000000048947 */ /* 0x000fea0003800000 */
[----:B------:R-:W-:Y:S01]  /*b410*/  BPT.TRAP 0x1 ;  /* 0x000000040000795c */ /* 0x000fe20000300000 */
.L_x_11465:
[----:B------:R-:W-:Y:S04]  /*b420*/  BSSY B1, `(.L_x_11466) ;  /* 0x0000004000017945 */ /* 0x000fe80003800000 */
[----:B-1----:R-:W-:Y:S05]  /*b430*/  @P1 BRA `(.L_x_11467) ;  /* 0x0000000000081947 */ /* 0x002fea0003800000 */
[----:B------:R-:W1:Y:S02]  /*b440*/  SYNCS.PHASECHK.TRANS64.TRYWAIT P1, [R14+URZ+0x13250], R0 ;  /* 0x013250000e0075a7 */ /* 0x000e64000802017f */
[----:B-1----:R-:W-:Y:S05]  /*b450*/  @!P1 BRA `(.L_x_11468) ;  /* 0x000000bc002c9947 */ /* 0x002fea0003800000 */
.L_x_11467:
[----:B------:R-:W-:Y:S05]  /*b460*/  BSYNC B1 ;  /* 0x0000000000017941 */ /* 0x000fea0003800000 */
.L_x_11466:
[----:B01----:R-:W-:Y:S01]  /*b470*/  VIADD R0, R16, 0x1000 ;  /* 0x0000100010007836 */ /* 0x003fe20000000000 */
[----:B------:R-:W-:Y:S01]  /*b480*/  WARPGROUP.ARRIVE ;  /* 0x00000000000079c5 */ /* 0x000fe20000000000 */
[----:B------:R-:W-:Y:S02]  /*b490*/  IMAD.MOV.U32 R9, RZ, RZ, -0x3ffffff0 ;  /* 0xc0000010ff097424 */ /* 0x000fe400078e00ff */
[----:B------:R-:W-:Y:S01]  /*b4a0*/  IMAD.MOV.U32 R13, RZ, RZ, -0x3ffffff0 ;  /* 0xc0000010ff0d7424 */ /* 0x000fe200078e00ff */
[----:B------:R-:W-:Y:S02]  /*b4b0*/  SHF.R.U32.HI R0, RZ, 0x4, R0 ;  /* 0x00000004ff007819 */ /* 0x000fe40000011600 */
[----:B------:R-:W-:Y:S02]  /*b4c0*/  R2UR UR7, R9 ;  /* 0x00000000090772ca */ /* 0x000fe400000e0000 */
[----:B------:R-:W-:-:S04]  /*b4d0*/  LOP3.LUT R0, R0, 0x3fff, RZ, 0xc0, !PT ;  /* 0x00003fff00007812 */ /* 0x000fc800078ec0ff */
[----:B------:R-:W-:-:S05]  /*b4e0*/  LOP3.LUT R0, R0, 0x10000, RZ, 0xfc, !PT ;  /* 0x0001000000007812 */ /* 0x000fca00078efcff */
[----:B------:R-:W-:Y:S01]  /*b4f0*/  IMAD R8, R8, 0x280, R0 ;  /* 0x0000028008087824 */ /* 0x000fe200078e0200 */
[----:B------:R-:W-:-:S03]  /*b500*/  FMNMX.FTZ R0, R120, R10, !PT ;  /* 0x0000000a78007209 */ /* 0x000fc60007810000 */
[C---:B------:R-:W-:Y:S01]  /*b510*/  VIADD R12, R8.reuse, 0x80 ;  /* 0x00000080080c7836 */ /* 0x040fe20000000000 */
[----:B------:R-:W-:Y:S02]  /*b520*/  R2UR UR6, R8 ;  /* 0x00000000080672ca */ /* 0x000fe400000e0000 */
[----:B------:R-:W-:-:S11]  /*b530*/  FMNMX.FTZ R0, R121, R0, !PT ;  /* 0x0000000079007209 */ /* 0x000fd60007810000 */
[----:B------:R-:W-:Y:S01]  /*b540*/  QGMMA.64x64x32.F32.E4M3.E4M3 R24, R152, gdesc[UR4], R24, gsb0 ;  /* 0x00e0000498187df3 */ /* 0x000fe20008000818 */
[----:B------:R-:W-:Y:S01]  /*b550*/  R2UR UR6, R12 ;  /* 0x000000000c0672ca */ /* 0x000fe200000e0000 */
[----:B------:R-:W-:Y:S01]  /*b560*/  VIADD R12, R8, 0x100 ;  /* 0x00000100080c7836 */ /* 0x000fe20000000000 */
[----:B------:R-:W-:Y:S01]  /*b570*/  R2UR UR7, R13 ;  /* 0x000000000d0772ca */ /* 0x000fe200000e0000 */
[----:B------:R-:W-:Y:S01]  /*b580*/  IMAD.MOV.U32 R13, RZ, RZ, -0x3ffffff0 ;  /* 0xc0000010ff0d7424 */ /* 0x000fe200078e00ff */
[----:B------:R-:W-:Y:S02]  /*b590*/  WARPGROUP.DEPBAR.LE gsb0, 0x0 ;  /* 0x00008000000079c5 */ /* 0x000fe40000010000 */
[----:B------:R-:W-:-:S06]  /*b5a0*/  WARPGROUP.ARRIVE ;  /* 0x00000000000079c5 */ /* 0x000fcc0000000000 */
[----:B------:R-:W0:Y:S03]  /*b5b0*/  S2R R155, SR_TID.X ;  /* 0x00000000009b7919 */ /* 0x000e260000002100 */
[----:B------:R-:W-:Y:S01]  /*b5c0*/  QGMMA.64x64x32.F32.E4M3.E4M3 R24, R148, gdesc[UR4], R24, gsb0 ;  /* 0x00e0000494187df3 */ /* 0x000fe20008000818 */
[----:B------:R-:W-:Y:S02]  /*b5d0*/  R2UR UR6, R12 ;  /* 0x000000000c0672ca */ /* 0x000fe400000e0000 */
[----:B------:R-:W-:Y:S01]  /*b5e0*/  R2UR UR7, R13 ;  /* 0x000000000d0772ca */ /* 0x000fe200000e0000 */
[----:B------:R-:W-:Y:S01]  /*b5f0*/  IMAD.MOV.U32 R13, RZ, RZ, -0x3ffffff0 ;  /* 0xc0000010ff0d7424 */ /* 0x000fe200078e00ff */
[----:B0-----:R-:W-:-:S04]  /*b600*/  LOP3.LUT R155, R155, 0x7f, RZ, 0xc0, !PT ;  /* 0x0000007f9b9b7812 */ /* 0x001fc800078ec0ff */
[----:B------:R-:W-:-:S13]  /*b610*/  ISETP.NE.AND P1, PT, R155, RZ, PT ;  /* 0x000000ff9b00720c */ /* 0x000fda0003f25270 */
[----:B------:R-:W-:-:S05]  /*b620*/  @!P1 VIADD R11, R11, 0x13240 ;  /* 0x000132400b0b9836 */ /* 0x000fca0000000000 */
[----:B------:R-:W-:Y:S01]  /*b630*/  @!P1 PRMT R11, RZ, 0x654, R11 ;  /* 0x00000654ff0b9816 */ /* 0x000fe2000000000b */
[----:B------:R-:W-:Y:S02]  /*b640*/  WARPGROUP.DEPBAR.LE gsb0, 0x0 ;  /* 0x00008000000079c5 */ /* 0x000fe40000010000 */
[----:B------:R-:W-:-:S06]  /*b650*/  WARPGROUP.ARRIVE ;  /* 0x00000000000079c5 */ /* 0x000fcc0000000000 */
[----:B------:R-:W-:Y:S01]  /*b660*/  QGMMA.64x64x32.F32.E4M3.E4M3 R24, R136, gdesc[UR4], R24, gsb0 ;  /* 0x00e0000488187df3 */ /* 0x000fe20008000818 */
[----:B------:R-:W-:Y:S01]  /*b670*/  R2UR UR7, R13 ;  /* 0x000000000d0772ca */ /* 0x000fe200000e0000 */
[----:B------:R-:W-:Y:S01]  /*b680*/  IMAD.MOV.U32 R13, RZ, RZ, -0x3ffffff0 ;  /* 0xc0000010ff0d7424 */ /* 0x000fe200078e00ff */
[----:B------:R-:W-:Y:S02]  /*b690*/  WARPGROUP.DEPBAR.LE gsb0, 0x0 ;  /* 0x00008000000079c5 */ /* 0x000fe40000010000 */
[----:B------:R-:W-:Y:S01]  /*b6a0*/  FMNMX.FTZ R136, R124, R0, !PT ;  /* 0x000000007c887209 */ /* 0x000fe20007810000 */
[----:B------:R-:W-:Y:S01]  /*b6b0*/  WARPGROUP.ARRIVE ;  /* 0x00000000000079c5 */ /* 0x000fe20000000000 */
        /* <DEDUP_REMOVED lines=75> */
[----:B------:R-:W0:Y:S01]  /*bb70*/  SHFL.BFLY PT, R12, R136, 0x2, 0x1f ;  /* 0x0c401f00880c7f89 */ /* 0x000e2200000e0000 */
[----:B------:R-:W-:-:S04]  /*bb80*/  FMNMX.FTZ R0, R70, R0, !PT ;  /* 0x0000000046007209 */ /* 0x000fc80007810000 */
[----:B------:R-:W-:-:S05]  /*bb90*/  FMNMX.FTZ R0, R71, R0, !PT ;  /* 0x0000000047007209 */ /* 0x000fca0007810000 */
[----:B------:R-:W1:Y:S01]  /*bba0*/  SHFL.BFLY PT, R9, R0, 0x2, 0x1f ;  /* 0x0c401f0000097f89 */ /* 0x000e6200000e0000 */
[----:B0-----:R-:W-:Y:S01]  /*bbb0*/  FMNMX.FTZ R136, R136, R12, !PT ;  /* 0x0000000c88887209 */ /* 0x001fe20007810000 */
[----:B------:R-:W-:-:S05]  /*bbc0*/  VIADD R12, R8, 0x180 ;  /* 0x00000180080c7836 */ /* 0x000fca0000000000 */
[----:B------:R-:W-:Y:S02]  /*bbd0*/  R2UR UR6, R12 ;  /* 0x000000000c0672ca */ /* 0x000fe400000e0000 */
[----:B-1----:R-:W-:Y:S02]  /*bbe0*/  FMNMX.FTZ R9, R0, R9, !PT ;  /* 0x0000000900097209 */ /* 0x002fe40007810000 */
[----:B------:R-:W0:Y:S04]  /*bbf0*/  SHFL.BFLY PT, R0, R136, 0x1, 0x1f ;  /* 0x0c201f0088007f89 */ /* 0x000e2800000e0000 */
[----:B------:R-:W1:Y:S05]  /*bc00*/  SHFL.BFLY PT, R12, R9, 0x1, 0x1f ;  /* 0x0c201f00090c7f89 */ /* 0x000e6a00000e0000 */
[----:B------:R-:W-:Y:S01]  /*bc10*/  QGMMA.64x64x32.F32.E4M3.E4M3 R24, R140, gdesc[UR4], R24, gsb0 ;  /* 0x00e000048c187df3 */ /* 0x000fe20008000818 */
[----:B------:R-:W-:-:S02]  /*bc20*/  R2UR UR7, R13 ;  /* 0x000000000d0772ca */ /* 0x000fc400000e0000 */
[----:B0-----:R-:W-:Y:S02]  /*bc30*/  FMNMX.FTZ R0, R136, R0, !PT ;  /* 0x0000000088007209 */ /* 0x001fe40007810000 */
[----:B-1----:R-:W-:Y:S01]  /*bc40*/  FMNMX.FTZ R9, R9, R12, !PT ;  /* 0x0000000c09097209 */ /* 0x002fe20007810000 */
[----:B------:R-:W-:Y:S02]  /*bc50*/  VIADD R12, R8, 0x200 ;  /* 0x00000200080c7836 */ /* 0x000fe40000000000 */
[----:B------:R-:W-:-:S01]  /*bc60*/  FFMA.FTZ R13, R2, R0, -8 ;  /* 0xc1000000020d7423 */ /* 0x000fc20000010000 */
[----:B------:R-:W-:Y:S01]  /*bc70*/  FADD.FTZ R10, -R0, R10 ;  /* 0x0000000a000a7221 */ /* 0x000fe20000010100 */
[----:B------:R-:W-:-:S01]  /*bc80*/  FADD.FTZ R3, -R9, R3 ;  /* 0x0000000309037221 */ /* 0x000fc20000010100 */
[----:B------:R-:W-:Y:S01]  /*bc90*/  R2UR UR6, R12 ;  /* 0x000000000c0672ca */ /* 0x000fe200000e0000 */
        /* <DEDUP_REMOVED lines=73> */
[----:B------:R-:W-:Y:S01]  /*c130*/  FFMA.FTZ R75, R2, R75, -R69 ;  /* 0x0000004b024b7223 */ /* 0x000fe20000010845 */
[----:B------:R-:W-:-:S02]  /*c140*/  WARPGROUP.DEPBAR.LE gsb0, 0x0 ;  /* 0x00008000000079c5 */ /* 0x000fc40000010000 */
[----:B------:R-:W0:Y:S01]  /*c150*/  MUFU.EX2 R12, R12 ;  /* 0x0000000c000c7308 */ /* 0x000e220000000800 */
[----:B------:R-:W-:Y:S01]  /*c160*/  WARPGROUP.ARRIVE ;  /* 0x00000000000079c5 */ /* 0x000fe20000000000 */
[C-C-:B------:R-:W-:Y:S01]  /*c170*/  FFMA.FTZ R78, R2.reuse, R78, -R69.reuse ;  /* 0x0000004e024e7223 */ /* 0x140fe20000010845 */
[----:B------:R-:W-:-:S01]  /*c180*/  FFMA.FTZ R79, R2, R79, -R69 ;  /* 0x0000004f024f7223 */ /* 0x000fc20000010845 */
[C-C-:B------:R-:W-:Y:S01]  /*c190*/  FFMA.FTZ R82, R2.reuse, R82, -R69.reuse ;  /* 0x0000005202527223 */ /* 0x140fe20000010845 */
[----:B------:R-:W-:-:S01]  /*c1a0*/  FFMA.FTZ R83, R2, R83, -R69 ;  /* 0x0000005302537223 */ /* 0x000fc20000010845 */
[----:B------:R-:W-:Y:S01]  /*c1b0*/  FFMA.FTZ R86, R2, R86, -R69 ;  /* 0x0000005602567223 */ /* 0x000fe20000010845 */
[----:B------:R-:W-:Y:S01]  /*c1c0*/  QGMMA.64x64x32.F32.E4M3.E4M3 R24, R144, gdesc[UR4], R24, gsb0 ;  /* 0x00e0000490187df3 */ /* 0x000fe20008000818 */
        /* <DEDUP_REMOVED lines=12> */
[----:B------:R-:W-:-:S04]  /*c290*/  FFMA.FTZ R69, R2, R71, -R69 ;  /* 0x0000004702457223 */ /* 0x000fc80000010845 */
        /* <DEDUP_REMOVED lines=156> */
.L_x_11469:
[----:B------:R-:W2:Y:S01]  /*cc60*/  LDL R11, [R1+0x24] ;  /* 0x00002400010b7983 */ /* 0x000ea20000100800 */
[----:B------:R-:W-:Y:S01]  /*cc70*/  VIADD R14, R14, 0x13260 ;  /* 0x000132600e0e7836 */ /* 0x000fe20000000000 */
[----:B------:R-:W-:-:S04]  /*cc80*/  F2FP.SATFINITE.E4M3.F32.PACK_AB_MERGE_C R120, R121, R120, RZ ;  /* 0x000000787978723e */ /* 0x000fc800048070ff */
[----:B------:R-:W-:Y:S02]  /*cc90*/  F2FP.SATFINITE.E4M3.F32.PACK_AB_MERGE_C R120, R12, R8, R120 ;  /* 0x000000080c78723e */ /* 0x000fe40004807078 */
[----:B------:R0:W5:Y:S04]  /*cca0*/  LDL R12, [R1+0xc] ;  /* 0x00000c00010c7983 */ /* 0x0001680000100800 */
[----:B------:R0:W5:Y:S01]  /*ccb0*/  LDL R8, [R1+0x4] ;  /* 0x0000040001087983 */ /* 0x0001620000100800 */
[----:B--2---:R-:W-:-:S03]  /*ccc0*/  PRMT R14, R11, 0x654, R14 ;  /* 0x000006540b0e7816 */ /* 0x004fc6000000000e */
[----:B------:R-:W2:Y:S01]  /*ccd0*/  LDL R11, [R1+0x1c] ;  /* 0x00001c00010b7983 */ /* 0x000ea20000100800 */
[----:B------:R-:W-:Y:S01]  /*cce0*/  F2FP.SATFINITE.E4M3.F32.PACK_AB_MERGE_C R126, R127, R126, RZ ;  /* 0x0000007e7f7e723e */ /* 0x000fe200048070ff */
[----:B------:R0:W-:Y:S01]  /*ccf0*/  SYNCS.ARRIVE.TRANS64.RED.A1T0 RZ, [R14+URZ], RZ ;  /* 0x000000ff0eff79a7 */ /* 0x0001e2000810043f */
[----:B------:R-:W-:Y:S01]  /*cd00*/  F2FP.SATFINITE.E4M3.F32.PACK_AB_MERGE_C R128, R129, R128, RZ ;  /* 0x000000808180723e */ /* 0x000fe200048070ff */
        /* <DEDUP_REMOVED lines=73> */
[C---:B--2---:R-:W-:Y:S01]  /*d1a0*/  ISETP.GT.AND P1, PT, R15.reuse, R11, PT ;  /* 0x0000000b0f00720c */ /* 0x044fe20003f24270 */
[----:B------:R-:W-:-:S12]  /*d1b0*/  VIADD R15, R15, 0xffffffff ;  /* 0xffffffff0f0f7836 */ /* 0x000fd80000000000 */
[----:B0-----:R-:W-:Y:S05]  /*d1c0*/  @P1 BRA `(.L_x_11470) ;  /* 0xffffffd800c41947 */ /* 0x001fea000383ffff */
.L_x_11458:
[----:B------:R-:W-:Y:S05]  /*d1d0*/  BSYNC B0 ;  /* 0x0000000000007941 */ /* 0x000fea0003800000 */
.L_x_11457:
[----:B------:R-:W-:Y:S06]  /*d1e0*/  BAR.ARV 0x8, 0x200 ;  /* 0x0208000000007b1d */ /* 0x000fec0000002000 */
[----:B------:R-:W-:Y:S05]  /*d1f0*/  @!P0 BRA `(.L_x_11471) ;  /* 0x0000000000048947 */ /* 0x000fea0003800000 */
[----:B------:R-:W-:Y:S01]  /*d200*/  BPT.TRAP 0x1 ;  /* 0x000000040000795c */ /* 0x000fe20000300000 */
.L_x_11471:
[----:B------:R-:W2:Y:S04]  /*d210*/  LDL R4, [R1+0xc] ;  /* 0x00000c0001047983 */ /* 0x000ea80000100800 */
[----:B------:R-:W3:Y:S01]  /*d220*/  LDL R3, [R1+0x4] ;  /* 0x0000040001037983 */ /* 0x000ee20000100800 */
[----:B--2---:R-:W-:Y:S01]  /*d230*/  SHF.L.U32 R4, R4, 0x1f, RZ ;  /* 0x0000001f04047819 */ /* 0x004fe200000006ff */
[----:B---3--:R-:W-:-:S04]  /*d240*/  IMAD R3, R3, 0x8, R16 ;  /* 0x0000000803037824 */ /* 0x008fc800078e0210 */
[----:B------:R0:W1:Y:S01]  /*d250*/  SYNCS.PHASECHK.TRANS64.TRYWAIT P1, [R3+URZ+0x13250], R4 ;  /* 0x01325004030075a7 */ /* 0x000062000802017f */
[----:B------:R-:W-:Y:S05]  /*d260*/  @!P0 BRA `(.L_x_11472) ;  /* 0x0000000000048947 */ /* 0x000fea0003800000 */
[----:B------:R-:W-:Y:S01]  /*d270*/  BPT.TRAP 0x1 ;  /* 0x000000040000795c */ /* 0x000fe20000300000 */
.L_x_11472:
[----:B------:R-:W-:Y:S04]  /*d280*/  BSSY B0, `(.L_x_11473) ;  /* 0x0000004000007945 */ /* 0x000fe80003800000 */
[----:B-1----:R-:W-:Y:S05]  /*d290*/  @P1 BRA `(.L_x_11474) ;  /* 0x0000000000081947 */ /* 0x002fea0003800000 */
[----:B------:R-:W1:Y:S02]  /*d2a0*/  SYNCS.PHASECHK.TRANS64.TRYWAIT P1, [R3+URZ+0x13250], R4 ;  /* 0x01325004030075a7 */ /* 0x000e64000802017f */
[----:B-1----:R-:W-:Y:S05]  /*d2b0*/  @!P1 BRA `(.L_x_11475) ;  /* 0x0000009c00a89947 */ /* 0x002fea0003800000 */
.L_x_11474:
[----:B------:R-:W-:Y:S05]  /*d2c0*/  BSYNC B0 ;  /* 0x0000000000007941 */ /* 0x000fea0003800000 */
.L_x_11473:
[----:B------:R-:W0:Y:S04]  /*d2d0*/  LDL R56, [R1+0x4] ;  /* 0x0000040001387983 */ /* 0x000e280000100800 */
[----:B-----5:R-:W2:Y:S04]  /*d2e0*/  LDL R8, [R1+0x4c] ;  /* 0x00004c0001087983 */ /* 0x020ea80000100800 */
[----:B------:R-:W3:Y:S04]  /*d2f0*/  LDL R13, [R1+0x34] ;  /* 0x00003400010d7983 */ /* 0x000ee80000100800 */
[----:B------:R-:W4:Y:S01]  /*d300*/  LDL R12, [R1+0x18] ;  /* 0x00001800010c7983 */ /* 0x000f220000100800 */
[----:B------:R-:W-:Y:S01]  /*d310*/  VIADD R16, R16, 0x1000 ;  /* 0x0000100010107836 */ /* 0x000fe20000000000 */
[----:B------:R-:W-:-:S04]  /*d320*/  ULDC.64 UR4, c[0x0][0x9a0] ;  /* 0x0002680000047ab9 */ /* 0x000fc80000000a00 */
[----:B------:R-:W-:-:S04]  /*d330*/  SHF.R.U32.HI R16, RZ, 0x4, R16 ;  /* 0x00000004ff107819 */ /* 0x000fc80000011610 */
[----:B------:R-:W-:-:S04]  /*d340*/  LOP3.LUT R16, R16, 0x3fff, RZ, 0xc0, !PT ;  /* 0x00003fff10107812 */ /* 0x000fc800078ec0ff */
[----:B------:R-:W-:Y:S01]  /*d350*/  LOP3.LUT R16, R16, 0x10000, RZ, 0xfc, !PT ;  /* 0x0001000010107812 */ /* 0x000fe200078efcff */
[----:B------:R-:W-:Y:S01]  /*d360*/  IMAD.MOV.U32 R5, RZ, RZ, -0x3ffffff0 ;  /* 0xc0000010ff057424 */ /* 0x000fe200078e00ff */
[----:B------:R-:W-:-:S04]  /*d370*/  ISETP.NE.U32.AND P1, PT, RZ, UR4, PT ;  /* 0x00000004ff007c0c */ /* 0x000fc8000bf25070 */
[----:B------:R-:W-:Y:S02]  /*d380*/  R2UR UR7, R5 ;  /* 0x00000000050772ca */ /* 0x000fe400000e0000 */
[----:B------:R-:W-:Y:S01]  /*d390*/  ISETP.NE.AND.EX P1, PT, RZ, UR5, PT, P1 ;  /* 0x00000005ff007c0c */ /* 0x000fe2000bf25310 */
[----:B------:R-:W-:-:S12]  /*d3a0*/  WARPGROUP.ARRIVE ;  /* 0x00000000000079c5 */ /* 0x000fd80000000000 */
[----:B------:R-:W2:Y:S08]  /*d3b0*/  @P1 LDC.64 R10, c[0x0][0x9c8] ;  /* 0x00027200ff0a1b82 */ /* 0x000eb00000000a00 */
[----:B------:R-:W4:Y:S01]  /*d3c0*/  @P1 LDC.64 R6, c[0x0][0x9d0] ;  /* 0x00027400ff061b82 */ /* 0x000f220000000a00 */
[----:B01----:R-:W-:-:S05]  /*d3d0*/  IMAD R4, R56, 0x280, R16 ;  /* 0x0000028038047824 */ /* 0x003fca00078e0210 */
[----:B------:R-:W-:-:S13]  /*d3e0*/  R2UR UR6, R4 ;  /* 0x00000000040672ca */ /* 0x000fda00000e0000 */
[----:B------:R-:W-:Y:S01]  /*d3f0*/  QGMMA.64x64x32.F32.E4M3.E4M3 R24, R152, gdesc[UR4], R24, gsb0 ;  /* 0x00e0000498187df3 */ /* 0x000fe20008000818 */
        /* <DEDUP_REMOVED lines=9> */
[----:B------:R0:W2:Y:S02]  /*d490*/  @P1 LDG.E R8, desc[UR40][R6.64] ;  /* 0x0000002806081981 */ /* 0x0000a4000c1e1900 */
[----:B0-----:R-:W-:Y:S02]  /*d4a0*/  VIADD R6, R4, 0x80 ;  /* 0x0000008004067836 */ /* 0x001fe40000000000 */
[----:B------:R-:W-:-:S03]  /*d4b0*/  IMAD.MOV.U32 R7, RZ, RZ, -0x3ffffff0 ;  /* 0xc0000010ff077424 */ /* 0x000fc600078e00ff */
[----:B------:R-:W-:Y:S02]  /*d4c0*/  R2UR UR6, R6 ;  /* 0x00000000060672ca */ /* 0x000fe400000e0000 */
        /* <DEDUP_REMOVED lines=17> */
[----:B------:R-:W-:Y:S01]  /*d5e0*/  VIADD R4, R4, 0x200 ;  /* 0x0000020004047836 */ /* 0x000fe20000000000 */
[----:B------:R-:W-:-:S02]  /*d5f0*/  WARPGROUP.DEPBAR.LE gsb0, 0x0 ;  /* 0x00008000000079c5 */ /* 0x000fc40000010000 */
[----:B------:R-:W-:-:S06]  /*d600*/  WARPGROUP.ARRIVE ;  /* 0x00000000000079c5 */ /* 0x000fcc0000000000 */
[----:B------:R-:W-:Y:S01]  /*d610*/  QGMMA.64x64x32.F32.E4M3.E4M3 R24, R140, gdesc[UR4], R24, gsb0 ;  /* 0x00e000048c187df3 */ /* 0x000fe20008000818 */
[----:B0-----:R-:W-:-:S01]  /*d620*/  FADD.FTZ R10, R5, R20 ;  /* 0x00000014050a7221 */ /* 0x001fc20000010000 */
[----:B------:R-:W-:Y:S01]  /*d630*/  IMAD.MOV.U32 R5, RZ, RZ, -0x3ffffff0 ;  /* 0xc0000010ff057424 */ /* 0x000fe200078e00ff */
[----:B------:R-:W-:-:S04]  /*d640*/  R2UR UR6, R4 ;  /* 0x00000000040672ca */ /* 0x000fc800000e0000 */
[----:B------:R-:W-:Y:S01]  /*d650*/  R2UR UR7, R5 ;  /* 0x00000000050772ca */ /* 0x000fe200000e0000 */
[----:B-1----:R-:W-:-:S05]  /*d660*/  FADD.FTZ R6, R6, R21 ;  /* 0x0000001506067221 */ /* 0x002fca0000010000 */
[----:B------:R-:W0:Y:S04]  /*d670*/  SHFL.BFLY PT, R7, R6, 0x1, 0x1f ;  /* 0x0c201f0006077f89 */ /* 0x000e2800000e0000 */
[----:B------:R-:W1:Y:S01]  /*d680*/  SHFL.BFLY PT, R5, R10, 0x1, 0x1f ;  /* 0x0c201f000a057f89 */ /* 0x000e6200000e0000 */
[----:B0-----:R-:W-:-:S01]  /*d690*/  FADD.FTZ R12, R6, R7 ;  /* 0x00000007060c7221 */ /* 0x001fc20000010000 */
[----:B-1----:R-:W-:-:S04]  /*d6a0*/  FADD.FTZ R13, R10, R5 ;  /* 0x000000050a0d7221 */ /* 0x002fc80000010000 */
[----:B------:R-:W-:Y:S01]  /*d6b0*/  FSETP.NE.FTZ.AND P1, PT, R12, RZ, PT ;  /* 0x000000ff0c00720b */ /* 0x000fe20003f35000 */
[----:B------:R-:W-:Y:S02]  /*d6c0*/  WARPGROUP.DEPBAR.LE gsb0, 0x0 ;  /* 0x00008000000079c5 */ /* 0x000fe40000010000 */
[----:B------:R-:W-:-:S06]  /*d6d0*/  WARPGROUP.ARRIVE ;  /* 0x00000000000079c5 */ /* 0x000fcc0000000000 */
[----:B------:R-:W-:Y:S01]  /*d6e0*/  QGMMA.64x64x32.F32.E4M3.E4M3 R24, R144, gdesc[UR4], R24, gsb0 ;  /* 0x00e0000490187df3 */ /* 0x000fe20008000818 */
[----:B------:R-:W-:Y:S01]  /*d6f0*/  FMUL.FTZ R14, R12, 0.00390625 ;  /* 0x3b8000000c0e7820 */ /* 0x000fe20000410000 */
[----:B------:R-:W-:Y:S01]  /*d700*/  FMUL.FTZ R15, R13, 0.00390625 ;  /* 0x3b8000000d0f7820 */ /* 0x000fe20000410000 */
[----:B------:R-:W-:-:S03]  /*d710*/  IMAD.MOV.U32 R5, RZ, RZ, RZ ;  /* 0x000000ffff057224 */ /* 0x000fc600078e00ff */
        /* <DEDUP_REMOVED lines=21> */
.L_x_11476:
[----:B------:R-:W2:Y:S01]  /*d870*/  LDL.LU R0, [R1+0x24] ;  /* 0x0000240001007983 */ /* 0x000ea20000300800 */
[-C--:B------:R-:W-:Y:S01]  /*d880*/  FMUL.FTZ R11, R24, R5.reuse ;  /* 0x00000005180b7220 */ /* 0x080fe20000410000 */
[----:B------:R-:W-:Y:S02]  /*d890*/  VIADD R3, R3, 0x13260 ;  /* 0x0001326003037836 */ /* 0x000fe40000000000 */
[-C--:B------:R-:W-:Y:S01]  /*d8a0*/  FMUL.FTZ R7, R29, R5.reuse ;  /* 0x000000051d077220 */ /* 0x080fe20000410000 */
[----:B------:R-:W3:Y:S04]  /*d8b0*/  LDL.LU R24, [R1+0xc] ;  /* 0x00000c0001187983 */ /* 0x000ee80000300800 */
[----:B------:R-:W4:Y:S01]  /*d8c0*/  LDL.LU R16, [R1+0x48] ;  /* 0x0000480001107983 */ /* 0x000f220000300800 */
        /* <DEDUP_REMOVED lines=31> */
[----:B--2---:R-:W-:Y:S01]  /*dac0*/  PRMT R3, R0, 0x654, R3 ;  /* 0x0000065400037816 */ /* 0x004fe20000000003 */
[----:B------:R-:W-:-:S03]  /*dad0*/  VIADD R0, R56, 0x1 ;  /* 0x0000000138007836 */ /* 0x000fc60000000000 */
[----:B------:R0:W-:Y:S02]  /*dae0*/  SYNCS.ARRIVE.TRANS64.RED.A1T0 RZ, [R3+URZ], RZ ;  /* 0x000000ff03ff79a7 */ /* 0x0001e4000810043f */
[----:B------:R-:W-:-:S04]  /*daf0*/  ISETP.NE.AND P1, PT, R0, 0x2, PT ;  /* 0x000000020000780c */ /* 0x000fc80003f25270 */
[----:B------:R-:W-:Y:S02]  /*db00*/  SEL R2, RZ, 0x1, P1 ;  /* 0x00000001ff027807 */ /* 0x000fe40000800000 */
[----:B------:R-:W-:Y:S01]  /*db10*/  SEL R0, R0, RZ, P1 ;  /* 0x000000ff00007207 */ /* 0x000fe20000800000 */
[----:B----4-:R-:W-:Y:S01]  /*db20*/  VIADD R16, R16, 0x1 ;  /* 0x0000000110107836 */ /* 0x010fe20000000000 */
[----:B---3--:R-:W-:-:S03]  /*db30*/  LOP3.LUT R24, R24, R2, RZ, 0x3c, !PT ;  /* 0x0000000218187212 */ /* 0x008fc600078e3cff */
[----:B------:R0:W-:Y:S04]  /*db40*/  STL [R1+0x4], R0 ;  /* 0x0000040001007387 */ /* 0x0001e80000100800 */
[----:B------:R0:W-:Y:S04]  /*db50*/  STL [R1+0xc], R24 ;  /* 0x00000c1801007387 */ /* 0x0001e80000100800 */
[----:B------:R0:W-:Y:S02]  /*db60*/  STL [R1+0x48], R16 ;  /* 0x0000481001007387 */ /* 0x0001e40000100800 */
.L_x_11428:
[----:B------:R-:W2:Y:S01]  /*db70*/  LDL R76, [R1+0x3c] ;  /* 0x00003c00014c7983 */ /* 0x000ea20000100800 */
[----:B------:R-:W1:Y:S01]  /*db80*/  S2UR UR4, SR_CgaCtaId ;  /* 0x00000000000479c3 */ /* 0x000e620000008800 */
[----:B0-----:R-:W-:Y:S01]  /*db90*/  MOV R16, 0x400 ;  /* 0x0000040000107802 */ /* 0x001fe20000000f00 */
[----:B------:R-:W-:Y:S01]  /*dba0*/  BSSY B0, `(.L_x_11477) ;  /* 0x00002a2000007945 */ /* 0x000fe20003800000 */
[----:B------:R-:W0:Y:S01]  /*dbb0*/  S2R R41, SR_TID.X ;  /* 0x0000000000297919 */ /* 0x000e220000002100 */
[----:B-1----:R-:W-:-:S05]  /*dbc0*/  IMAD.U32 R0, RZ, RZ, UR4 ;  /* 0x00000004ff007e24 */ /* 0x002fca000f8e00ff */
[----:B------:R1:W-:Y:S01]  /*dbd0*/  STL [R1+0x24], R0 ;  /* 0x0000240001007387 */ /* 0x0003e20000100800 */
[----:B------:R-:W-:Y:S01]  /*dbe0*/  LEA R16, R0, R16, 0x18 ;  /* 0x0000001000107211 */ /* 0x000fe200078ec0ff */
[----:B------:R-:W-:Y:S01]  /*dbf0*/  BAR.SYNC.DEFER_BLOCKING 0x5, 0x200 ;  /* 0x0148000000007b1d */ /* 0x000fe20000010000 */
[----:B0-----:R-:W-:-:S05]  /*dc00*/  VIADD R83, R41, 0xffffff80 ;  /* 0xffffff8029537836 */ /* 0x001fca0000000000 */
[----:B------:R-:W-:-:S04]  /*dc10*/  SHF.R.S32.HI R74, RZ, 0x1f, R83 ;  /* 0x0000001fff4a7819 */ /* 0x000fc80000011453 */
[----:B------:R-:W-:-:S04]  /*dc20*/  LEA.HI R74, R74, R83, RZ, 0x3 ;  /* 0x000000534a4a7211 */ /* 0x000fc800078f18ff */
[----:B------:R-:W-:-:S05]  /*dc30*/  LOP3.LUT R74, R74, 0xfffffff8, RZ, 0xc0, !PT ;  /* 0xfffffff84a4a7812 */ /* 0x000fca00078ec0ff */
[----:B------:R-:W-:-:S04]  /*dc40*/  IMAD.IADD R74, R83, 0x1, -R74 ;  /* 0x00000001534a7824 */ /* 0x000fc800078e0a4a */
[----:B-1----:R-:W-:Y:S01]  /*dc50*/  IMAD.SHL.U32 R0, R74, 0x8, RZ ;  /* 0x000000084a007824 */ /* 0x002fe200078e00ff */
[----:B-----5:R0:W1:Y:S04]  /*dc60*/  LDS.128 R24, [R16+0x132d0] ;  /* 0x0132d00010187984 */ /* 0x0200680000000c00 */
[----:B------:R-:W-:Y:S01]  /*dc70*/  SHF.R.S32.HI R63, RZ, 0x1f, R0 ;  /* 0x0000001fff3f7819 */ /* 0x000fe20000011400 */
[----:B------:R-:W-:Y:S06]  /*dc80*/  BAR.ARV 0x4, 0x200 ;  /* 0x0108000000007b1d */ /* 0x000fec0000002000 */
[----:B--2---:R-:W-:-:S13]  /*dc90*/  ISETP.NE.AND P1, PT, R76, RZ, PT ;  /* 0x000000ff4c00720c */ /* 0x004fda0003f25270 */
[----:B------:R-:W2:Y:S02]  /*dca0*/  @!P1 LDC R76, c[0x0][0xad4] ;  /* 0x0002b500ff4c9b82 */ /* 0x000ea40000000800 */
[----:B--2---:R0:W-:Y:S01]  /*dcb0*/  @!P1 STL [R1+0x3c], R76 ;  /* 0x00003c4c01009387 */ /* 0x0041e20000100800 */
[----:B-1----:R-:W-:Y:S05]  /*dcc0*/  @P0 BRA `(.L_x_11478) ;  /* 0x0000001c00b40947 */ /* 0x002fea0003800000 */
[----:B------:R-:W2:Y:S01]  /*dcd0*/  LDL.LU R36, [R1+0x34] ;  /* 0x0000340001247983 */ /* 0x000ea20000300800 */
[----:B------:R-:W-:Y:S01]  /*dce0*/  IMAD.SHL.U32 R2, R41, 0x4, RZ ;  /* 0x0000000429027824 */ /* 0x000fe200078e00ff */
[----:B------:R-:W-:Y:S01]  /*dcf0*/  ULDC.64 UR4, c[0x4][0x38] ;  /* 0x01000e0000047ab9 */ /* 0x000fe20000000a00 */
[----:B------:R-:W-:Y:S01]  /*dd00*/  ULDC.64 UR6, c[0x0][0xc08] ;  /* 0x0003020000067ab9 */ /* 0x000fe20000000a00 */
[----:B------:R-:W3:Y:S04]  /*dd10*/  LDL.LU R40, [R1+0x4c] ;  /* 0x00004c0001287983 */ /* 0x000ee80000300800 */
[----:B------:R-:W4:Y:S01]  /*dd20*/  LDL R48, [R1+0x94] ;  /* 0x0000940001307983 */ /* 0x000f220000100800 */
[----:B------:R-:W-:-:S03]  /*dd30*/  LOP3.LUT R2, R2, 0xc, RZ, 0xc0, !PT ;  /* 0x0000000c02027812 */ /* 0x000fc600078ec0ff */
[----:B------:R-:W2:Y:S01]  /*dd40*/  LDL R44, [R1+0x18] ;  /* 0x00001800012c7983 */ /* 0x000ea20000100800 */
[----:B------:R-:W-:Y:S01]  /*dd50*/  BAR.SYNC.DEFER_BLOCKING 0x1, 0x180 ;  /* 0x0046000000007b1d */ /* 0x000fe20000010000 */
[----:B------:R-:W-:-:S05]  /*dd60*/  IADD3 R2, P0, R2, UR4, RZ ;  /* 0x0000000402027c10 */ /* 0x000fca000ff1e0ff */
[----:B------:R-:W-:Y:S01]  /*dd70*/  IMAD.X R3, RZ, RZ, UR5, P0 ;  /* 0x00000005ff037e24 */ /* 0x000fe200080e06ff */
[----:B------:R-:W-:Y:S01]  /*dd80*/  ULDC.64 UR4, c[0x0][0xc00] ;  /* 0x0003000000047ab9 */ /* 0x000fe20000000a00 */
[----:B------:R-:W3:Y:S04]  /*dd90*/  LDL.LU R88, [R1+0x40] ;  /* 0x0000400001587983 */ /* 0x000ee80000300800 */
[----:B------:R1:W2:Y:S04]  /*dda0*/  LDG.E.CONSTANT R10, desc[UR40][R2.64] ;  /* 0x00000028020a7981 */ /* 0x0002a8000c1e9900 */
[----:B------:R-:W3:Y:S01]  /*ddb0*/  LDL.LU R87, [R1+0x44] ;  /* 0x0000440001577983 */ /* 0x000ee20000300800 */
[----:B------:R-:W0:Y:S01]  /*ddc0*/  S2R R33, SR_SWINHI ;  /* 0x0000000000217919 */ /* 0x000e220000002f00 */
[----:B------:R-:W-:-:S02]  /*ddd0*/  LOP3.LUT P0, R24, R41, 0x3, RZ, 0xc0, !PT ;  /* 0x0000000329187812 */ /* 0x000fc4000780c0ff */
[----:B------:R-:W3:Y:S02]  /*dde0*/  LDL R84, [R1+0x90] ;  /* 0x0000900001547983 */ /* 0x000ee40000100800 */
[----:B------:R-:W-:Y:S02]  /*ddf0*/  ISETP.EQ.OR P0, PT, R24, 0x3, !P0 ;  /* 0x000000031800780c */ /* 0x000fe40004702670 */
[----:B------:R-:W3:Y:S02]  /*de00*/  LDL R82, [R1+0x50] ;  /* 0x0000500001527983 */ /* 0x000ee40000100800 */
[----:B------:R-:W-:Y:S02]  /*de10*/  SEL R67, R5, R30, P0 ;  /* 0x0000001e05437207 */ /* 0x000fe40000000000 */
[----:B------:R-:W-:Y:S01]  /*de20*/  SEL R30, R30, R5, P0 ;  /* 0x000000051e1e7207 */ /* 0x000fe20000000000 */
[----:B------:R-:W3:Y:S01]  /*de30*/  LDL R78, [R1+0x58] ;  /* 0x00005800014e7983 */ /* 0x000ee20000100800 */
[----:B------:R-:W-:-:S02]  /*de40*/  SEL R45, R4, R31, P0 ;  /* 0x0000001f042d7207 */ /* 0x000fc40000000000 */
[----:B------:R-:W-:Y:S02]  /*de50*/  SEL R72, R31, R4, P0 ;  /* 0x000000041f487207 */ /* 0x000fe40000000000 */
[----:B------:R-:W-:Y:S02]  /*de60*/  SEL R77, R14, R9, P0 ;  /* 0x000000090e4d7207 */ /* 0x000fe40000000000 */
[----:B------:R-:W-:Y:S02]  /*de70*/  SEL R81, R12, R7, P0 ;  /* 0x000000070c517207 */ /* 0x000fe40000000000 */
[----:B------:R-:W-:Y:S02]  /*de80*/  SEL R14, R9, R14, P0 ;  /* 0x0000000e090e7207 */ /* 0x000fe40000000000 */
[----:B-1----:R-:W-:Y:S02]  /*de90*/  MOV R2, R16 ;  /* 0x0000001000027202 */ /* 0x002fe40000000f00 */
[----:B0-----:R-:W-:-:S02]  /*dea0*/  MOV R3, R33 ;  /* 0x0000002100037202 */ /* 0x001fc40000000f00 */
        /* <DEDUP_REMOVED lines=25> */
[----:B----4-:R-:W-:-:S03]  /*e040*/  IMAD.WIDE R4, R48, 0x2, R2 ;  /* 0x0000000230047825 */ /* 0x010fc600078e0202 */
[C---:B------:R-:W-:Y:S02]  /*e050*/  IADD3 R9, P3, R4.reuse, 0x20, RZ ;  /* 0x0000002004097810 */ /* 0x040fe40007f7e0ff */
[C---:B------:R-:W-:Y:S02]  /*e060*/  LOP3.LUT R7, R4.reuse, 0x380, RZ, 0xc0, !PT ;  /* 0x0000038004077812 */ /* 0x040fe400078ec0ff */
[----:B------:R-:W-:Y:S02]  /*e070*/  LOP3.LUT R8, R9, 0x380, RZ, 0xc0, !PT ;  /* 0x0000038009087812 */ /* 0x000fe400078ec0ff */
[----:B------:R-:W-:Y:S02]  /*e080*/  IADD3 R29, P2, R4, 0x40, RZ ;  /* 0x00000040041d7810 */ /* 0x000fe40007f5e0ff */
[----:B------:R-:W-:Y:S02]  /*e090*/  SHF.R.U64 R7, R7, 0x3, RZ ;  /* 0x0000000307077819 */ /* 0x000fe400000012ff */
[----:B------:R-:W-:-:S02]  /*e0a0*/  SHF.R.U64 R8, R8, 0x3, RZ ;  /* 0x0000000308087819 */ /* 0x000fc400000012ff */
[----:B------:R-:W-:Y:S02]  /*e0b0*/  IADD3 R35, P1, R4, 0x60, RZ ;  /* 0x0000006004237810 */ /* 0x000fe40007f3e0ff */
[----:B------:R-:W-:Y:S02]  /*e0c0*/  LOP3.LUT R6, R29, 0x380, RZ, 0xc0, !PT ;  /* 0x000003801d067812 */ /* 0x000fe400078ec0ff */
[----:B------:R-:W-:Y:S01]  /*e0d0*/  LOP3.LUT R4, R7, R4, RZ, 0x3c, !PT ;  /* 0x0000000407047212 */ /* 0x000fe200078e3cff */
[--C-:B------:R-:W-:Y:S01]  /*e0e0*/  IMAD.X R65, RZ, RZ, R5.reuse, P1 ;  /* 0x000000ffff417224 */ /* 0x100fe200008e0605 */
[----:B------:R-:W-:Y:S01]  /*e0f0*/  LOP3.LUT R8, R8, R9, RZ, 0x3c, !PT ;  /* 0x0000000908087212 */ /* 0x000fe200078e3cff */
[--C-:B------:R-:W-:Y:S01]  /*e100*/  IMAD.X R7, RZ, RZ, R5.reuse, P2 ;  /* 0x000000ffff077224 */ /* 0x100fe200010e0605 */
[----:B------:R-:W-:Y:S01]  /*e110*/  LOP3.LUT R24, R35, 0x380, RZ, 0xc0, !PT ;  /* 0x0000038023187812 */ /* 0x000fe200078ec0ff */
[----:B------:R-:W-:Y:S01]  /*e120*/  IMAD.X R9, RZ, RZ, R5, P3 ;  /* 0x000000ffff097224 */ /* 0x000fe200018e0605 */
[----:B------:R-:W-:-:S02]  /*e130*/  SHF.R.U64 R6, R6, 0x3, RZ ;  /* 0x0000000306067819 */ /* 0x000fc400000012ff */
[----:B------:R-:W-:Y:S02]  /*e140*/  MOV R66, R4 ;  /* 0x0000000400427202 */ /* 0x000fe40000000f00 */
[----:B--2---:R-:W-:Y:S02]  /*e150*/  LOP3.LUT R5, R10, 0x2, RZ, 0x3c, !PT ;  /* 0x000000020a057812 */ /* 0x004fe400078e3cff */
[----:B------:R-:W-:Y:S02]  /*e160*/  SHF.R.U64 R24, R24, 0x3, RZ ;  /* 0x0000000318187819 */ /* 0x000fe400000012ff */
[----:B------:R-:W-:Y:S01]  /*e170*/  LOP3.LUT R6, R6, R29, RZ, 0x3c, !PT ;  /* 0x0000001d06067212 */ /* 0x000fe200078e3cff */
[----:B------:R-:W-:Y:S01]  /*e180*/  SHFL.IDX PT, R48, R59, R10, 0x1c1f ;  /* 0x001c1f0a3b307589 */ /* 0x000fe200000e0000 */
[----:B------:R-:W-:Y:S01]  /*e190*/  IMAD.MOV.U32 R80, RZ, RZ, R44 ;  /* 0x000000ffff507224 */ /* 0x000fe200078e002c */
[----:B------:R-:W-:Y:S02]  /*e1a0*/  LOP3.LUT R64, R24, R35, RZ, 0x3c, !PT ;  /* 0x0000002318407212 */ /* 0x000fe400078e3cff */
[----:B------:R-:W0:Y:S01]  /*e1b0*/  SHFL.IDX PT, R47, R68, R5, 0x1c1f ;  /* 0x001c1f05442f7589 */ /* 0x000e2200000e0000 */
[----:B------:R-:W-:-:S02]  /*e1c0*/  MOV R24, R8 ;  /* 0x0000000800187202 */ /* 0x000fc40000000f00 */
[----:B------:R-:W-:Y:S01]  /*e1d0*/  MOV R62, R6 ;  /* 0x00000006003e7202 */ /* 0x000fe20000000f00 */
[----:B------:R-:W-:Y:S04]  /*e1e0*/  SHFL.IDX PT, R44, R67, R10, 0x1c1f ;  /* 0x001c1f0a432c7589 */ /* 0x000fe800000e0000 */
[----:B------:R-:W-:Y:S04]  /*e1f0*/  SHFL.IDX PT, R49, R49, R10, 0x1c1f ;  /* 0x001c1f0a31317589 */ /* 0x000fe800000e0000 */
[----:B------:R-:W1:Y:S04]  /*e200*/  SHFL.IDX PT, R43, R30, R5, 0x1c1f ;  /* 0x001c1f051e2b7589 */ /* 0x000e6800000e0000 */
[----:B------:R-:W2:Y:S01]  /*e210*/  SHFL.IDX PT, R50, R70, R5, 0x1c1f ;  /* 0x001c1f0546327589 */ /* 0x000ea200000e0000 */
[----:B------:R-:W-:-:S03]  /*e220*/  IMAD.MOV.U32 R86, RZ, RZ, R36 ;  /* 0x000000ffff567224 */ /* 0x000fc600078e0024 */
[----:B------:R-:W-:Y:S04]  /*e230*/  SHFL.IDX PT, R9, R14, R5, 0x1c1f ;  /* 0x001c1f050e097589 */ /* 0x000fe800000e0000 */
[----:B------:R-:W-:Y:S04]  /*e240*/  SHFL.IDX PT, R29, R79, R10, 0x1c1f ;  /* 0x001c1f0a4f1d7589 */ /* 0x000fe800000e0000 */
[----:B------:R-:W4:Y:S04]  /*e250*/  SHFL.IDX PT, R6, R11, R5, 0x1c1f ;  /* 0x001c1f050b067589 */ /* 0x000f2800000e0000 */
[----:B------:R-:W-:Y:S04]  /*e260*/  SHFL.IDX PT, R45, R45, R10, 0x1c1f ;  /* 0x001c1f0a2d2d7589 */ /* 0x000fe800000e0000 */
[----:B------:R-:W-:Y:S04]  /*e270*/  SHFL.IDX PT, R52, R33, R10, 0x1c1f ;  /* 0x001c1f0a21347589 */ /* 0x000fe800000e0000 */
[----:B------:R-:W4:Y:S04]  /*e280*/  SHFL.IDX PT, R14, R72, R5, 0x1c1f ;  /* 0x001c1f05480e7589 */ /* 0x000f2800000e0000 */
[----:B------:R-:W4:Y:S04]  /*e290*/  SHFL.IDX PT, R51, R34, R5, 0x1c1f ;  /* 0x001c1f0522337589 */ /* 0x000f2800000e0000 */
[----:B------:R-:W-:Y:S04]  /*e2a0*/  SHFL.IDX PT, R4, R81, R10, 0x1c1f ;  /* 0x001c1f0a51047589 */ /* 0x000fe800000e0000 */
[----:B------:R-:W4:Y:S01]  /*e2b0*/  SHFL.IDX PT, R7, R12, R5, 0x1c1f ;  /* 0x001c1f050c077589 */ /* 0x000f2200000e0000 */
[----:B---3--:R-:W-:-:S03]  /*e2c0*/  IMAD.MOV.U32 R85, RZ, RZ, R40 ;  /* 0x000000ffff557224 */ /* 0x008fc600078e0028 */
[----:B------:R-:W-:Y:S04]  /*e2d0*/  SHFL.IDX PT, R53, R53, R10, 0x1c1f ;  /* 0x001c1f0a35357589 */ /* 0x000fe800000e0000 */
[----:B------:R0:W3:Y:S04]  /*e2e0*/  SHFL.IDX PT, R54, R46, R5, 0x1c1f ;  /* 0x001c1f052e367589 */ /* 0x0000e800000e0000 */
        /* <DEDUP_REMOVED lines=8> */
[----:B------:R-:W-:Y:S04]  /*e370*/  SHFL.IDX PT, R56, R31, R10, 0x1c1f ;  /* 0x001c1f0a1f387589 */ /* 0x000fe800000e0000 */
[----:B------:R1:W3:Y:S04]  /*e380*/  SHFL.IDX PT, R55, R42, R5, 0x1c1f ;  /* 0x001c1f052a377589 */ /* 0x0002e800000e0000 */
[----:B------:R-:W3:Y:S04]  /*e390*/  SHFL.IDX PT, R8, R77, R10, 0x1c1f ;  /* 0x001c1f0a4d087589 */ /* 0x000ee800000e0000 */
[----:B------:R-:W-:Y:S04]  /*e3a0*/  SHFL.IDX PT, R40, R69, R10, 0x1c1f ;  /* 0x001c1f0a45287589 */ /* 0x000fe800000e0000 */
[----:B------:R3:W3:Y:S04]  /*e3b0*/  SHFL.IDX PT, R11, R21, R5, 0x1c1f ;  /* 0x001c1f05150b7589 */ /* 0x0006e800000e0000 */
[----:B------:R-:W-:Y:S04]  /*e3c0*/  SHFL.IDX PT, R57, R57, R10, 0x1c1f ;  /* 0x001c1f0a39397589 */ /* 0x000fe800000e0000 */
[----:B------:R-:W3:Y:S01]  /*e3d0*/  SHFL.IDX PT, R58, R58, R5, 0x1c1f ;  /* 0x001c1f053a3a7589 */ /* 0x000ee200000e0000 */
[----:B0-----:R-:W-:-:S02]  /*e3e0*/  SEL R46, R48, R47, P0 ;  /* 0x0000002f302e7207 */ /* 0x001fc40000000000 */
[----:B------:R-:W-:Y:S02]  /*e3f0*/  SEL R48, R47, R48, P0 ;  /* 0x000000302f307207 */ /* 0x000fe40000000000 */
[----:B-1----:R-:W-:Y:S02]  /*e400*/  SEL R42, R44, R43, P0 ;  /* 0x0000002b2c2a7207 */ /* 0x002fe40000000000 */
[----:B--2---:R-:W-:Y:S02]  /*e410*/  SEL R47, R49, R50, P0 ;  /* 0x00000032312f7207 */ /* 0x004fe40000000000 */
[----:B------:R-:W-:Y:S02]  /*e420*/  SEL R44, R43, R44, P0 ;  /* 0x0000002c2b2c7207 */ /* 0x000fe40000000000 */
[----:B------:R-:W-:Y:S02]  /*e430*/  SEL R49, R50, R49, P0 ;  /* 0x0000003132317207 */ /* 0x000fe40000000000 */
[----:B----4-:R-:W-:-:S02]  /*e440*/  SEL R20, R29, R6, P0 ;  /* 0x000000061d147207 */ /* 0x010fc40000000000 */
[----:B------:R-:W-:Y:S02]  /*e450*/  SEL R28, R6, R29, P0 ;  /* 0x0000001d061c7207 */ /* 0x000fe40000000000 */
[----:B------:R-:W-:Y:S02]  /*e460*/  SEL R43, R45, R14, P0 ;  /* 0x0000000e2d2b7207 */ /* 0x000fe40000000000 */
        /* <DEDUP_REMOVED lines=36> */
[----:B------:R-:W-:Y:S02]  /*e6b0*/  MOV R64, R64 ;  /* 0x0000004000407202 */ /* 0x000fe40000000f00 */
[----:B0-----:R-:W-:Y:S02]  /*e6c0*/  F2FP.BF16.F32.PACK_AB R12, R39, R38 ;  /* 0x00000026270c723e */ /* 0x001fe400000010ff */
[----:B------:R-:W-:Y:S02]  /*e6d0*/  F2FP.BF16.F32.PACK_AB R13, R55, R54 ;  /* 0x00000036370d723e */ /* 0x000fe400000010ff */
[----:B------:R-:W-:Y:S02]  /*e6e0*/  F2FP.BF16.F32.PACK_AB R14, R41, R40 ;  /* 0x00000028290e723e */ /* 0x000fe400000010ff */
[----:B------:R-:W-:Y:S01]  /*e6f0*/  F2FP.BF16.F32.PACK_AB R15, R57, R56 ;  /* 0x00000038390f723e */ /* 0x000fe200000010ff */
        /* <DEDUP_REMOVED lines=9> */
[----:B0-----:R-:W0:Y:S01]  /*e790*/  LDC R24, c[0x0][0xbe8] ;  /* 0x0002fa00ff187b82 */ /* 0x001e220000000800 */
[----:B------:R-:W-:-:S07]  /*e7a0*/  IADD3.X R59, R87, UR5, RZ, P1, !PT ;  /* 0x00000005573b7c10 */ /* 0x000fce0008ffe4ff */
[----:B-1----:R-:W1:Y:S01]  /*e7b0*/  LDC.64 R12, c[0x0][0xba8] ;  /* 0x0002ea00ff0c7b82 */ /* 0x002e620000000a00 */
[----:B------:R-:W2:Y:S01]  /*e7c0*/  @P0 LDG.E R65, desc[UR40][R58.64] ;  /* 0x000000283a410981 */ /* 0x000ea2000c1e1900 */
[----:B------:R-:W-:-:S05]  /*e7d0*/  IMAD.MOV.U32 R14, RZ, RZ, 0x9b8 ;  /* 0x000009b8ff0e7424 */ /* 0x000fca00078e00ff */
[----:B------:R-:W-:-:S04]  /*e7e0*/  SEL R14, R14, 0x978, P3 ;  /* 0x000009780e0e7807 */ /* 0x000fc80001800000 */
[----:B------:R-:W3:Y:S08]  /*e7f0*/  LDC.64 R4, c[0x0][R14+0x220] ;  /* 0x000088000e047b82 */ /* 0x000ef00000000a00 */
[----:B------:R-:W4:Y:S01]  /*e800*/  LDC.64 R10, c[0x0][R14+0x218] ;  /* 0x000086000e0a7b82 */ /* 0x000f220000000a00 */
[----:B------:R-:W-:-:S04]  /*e810*/  ISETP.NE.U32.AND P1, PT, RZ, UR6, PT ;  /* 0x00000006ff007c0c */ /* 0x000fc8000bf25070 */
[----:B------:R-:W-:-:S03]  /*e820*/  ISETP.NE.AND.EX P1, PT, RZ, UR7, PT, P1 ;  /* 0x00000007ff007c0c */ /* 0x000fc6000bf25310 */
[----:B------:R-:W4:Y:S01]  /*e830*/  LDC.64 R6, c[0x0][R14+0x228] ;  /* 0x00008a000e067b82 */ /* 0x000f220000000a00 */
[----:B0-----:R-:W-:-:S07]  /*e840*/  ISETP.NE.AND P4, PT, R24, 0x1, PT ;  /* 0x000000011800780c */ /* 0x001fce0003f85270 */
[----:B------:R0:W0:Y:S02]  /*e850*/  LDC.64 R8, c[0x0][R14+0x210] ;  /* 0x000084000e087b82 */ /* 0x0000240000000a00 */
[----:B------:R-:W-:Y:S01]  /*e860*/  @P1 IADD3 R66, P2, R88, UR6, RZ ;  /* 0x0000000658421c10 */ /* 0x000fe2000ff5e0ff */
[----:B------:R-:W-:-:S03]  /*e870*/  ULDC UR6, c[0x0][0xa88] ;  /* 0x0002a20000067ab9 */ /* 0x000fc60000000800 */
[----:B------:R-:W-:Y:S01]  /*e880*/  @P1 IADD3.X R67, R87, UR7, RZ, P2, !PT ;  /* 0x0000000757431c10 */ /* 0x000fe200097fe4ff */
[----:B------:R-:W-:Y:S01]  /*e890*/  IMAD.U32 R69, RZ, RZ, UR6 ;  /* 0x00000006ff457e24 */ /* 0x000fe2000f8e00ff */
[----:B------:R-:W-:Y:S01]  /*e8a0*/  ISETP.NE.U32.AND P2, PT, RZ, UR4, PT ;  /* 0x00000004ff007c0c */ /* 0x000fe2000bf45070 */
[----:B------:R-:W0:Y:S03]  /*e8b0*/  @P4 LDC R62, c[0x0][0xbec] ;  /* 0x0002fb00ff3e4b82 */ /* 0x000e260000000800 */
[----:B------:R-:W-:Y:S01]  /*e8c0*/  ISETP.NE.AND.EX P2, PT, RZ, UR5, PT, P2 ;  /* 0x00000005ff007c0c */ /* 0x000fe2000bf45320 */
[----:B------:R1:W5:Y:S04]  /*e8d0*/  @P1 LDG.E R69, desc[UR40][R66.64] ;  /* 0x0000002842451981 */ /* 0x000368000c1e1900 */
[----:B------:R-:W0:Y:S01]  /*e8e0*/  @P4 LDC R77, c[0x0][0xbf0] ;  /* 0x0002fc00ff4d4b82 */ /* 0x000e220000000800 */
[----:B------:R-:W-:-:S02]  /*e8f0*/  SEL R15, R85, RZ, !P2 ;  /* 0x000000ff550f7207 */ /* 0x000fc40005000000 */
[----:B-1----:R-:W-:Y:S02]  /*e900*/  SEL R67, R86, RZ, !P2 ;  /* 0x000000ff56437207 */ /* 0x002fe40005000000 */
[----:B------:R-:W-:-:S03]  /*e910*/  SEL R71, R78, RZ, P3 ;  /* 0x000000ff4e477207 */ /* 0x000fc60001800000 */
[----:B------:R-:W1:Y:S01]  /*e920*/  @!P3 LDC R12, c[0x0][0xb50] ;  /* 0x0002d400ff0cbb82 */ /* 0x000e620000000800 */
[----:B---3--:R-:W-:-:S04]  /*e930*/  IMAD R5, R5, R67, RZ ;  /* 0x0000004305057224 */ /* 0x008fc800078e02ff */
[----:B------:R-:W-:Y:S02]  /*e940*/  IMAD R75, R4, R15, R5 ;  /* 0x0000000f044b7224 */ /* 0x000fe400078e0205 */
[-C--:B----4-:R-:W-:Y:S01]  /*e950*/  IMAD R73, R11, R80.reuse, RZ ;  /* 0x000000500b497224 */ /* 0x090fe200078e02ff */
[----:B------:R-:W3:Y:S01]  /*e960*/  @!P3 LDC R13, c[0x0][0xb54] ;  /* 0x0002d500ff0dbb82 */ /* 0x000ee20000000800 */
[----:B------:R-:W-:-:S04]  /*e970*/  IMAD.WIDE.U32 R10, R10, R80, RZ ;  /* 0x000000500a0a7225 */ /* 0x000fc800078e00ff */
[----:B------:R-:W-:-:S04]  /*e980*/  IMAD.WIDE.U32 R4, R4, R67, RZ ;  /* 0x0000004304047225 */ /* 0x000fc800078e00ff */
[----:B------:R-:W-:Y:S02]  /*e990*/  IMAD R15, R82, 0xc0, R84 ;  /* 0x000000c0520f7824 */ /* 0x000fe400078e0254 */
[----:B------:R-:W-:Y:S02]  /*e9a0*/  IMAD.IADD R75, R5, 0x1, R75 ;  /* 0x00000001054b7824 */ /* 0x000fe400078e024b */
[----:B------:R-:W-:Y:S02]  /*e9b0*/  IMAD.MOV.U32 R5, RZ, RZ, R15 ;  /* 0x000000ffff057224 */ /* 0x000fe400078e000f */
[----:B------:R-:W-:Y:S02]  /*e9c0*/  IMAD.IADD R11, R11, 0x1, R73 ;  /* 0x000000010b0b7824 */ /* 0x000fe400078e0249 */
[-C--:B------:R-:W-:Y:S02]  /*e9d0*/  IMAD R73, R7, R71.reuse, RZ ;  /* 0x0000004707497224 */ /* 0x080fe400078e02ff */
[----:B------:R-:W-:-:S04]  /*e9e0*/  IMAD.WIDE.U32 R6, R6, R71, RZ ;  /* 0x0000004706067225 */ /* 0x000fc800078e00ff */
[----:B------:R-:W-:Y:S01]  /*e9f0*/  IMAD.IADD R73, R7, 0x1, R73 ;  /* 0x0000000107497824 */ /* 0x000fe200078e0249 */
[--C-:B--2---:R-:W-:Y:S01]  /*ea00*/  IADD3 R10, P2, P5, R4, R10, R65.reuse ;  /* 0x0000000a040a7210 */ /* 0x104fe20007d5e041 */
[----:B0-----:R-:W-:Y:S01]  /*ea10*/  @P4 IMAD.HI.U32 R4, R15, R62, RZ ;  /* 0x0000003e0f044227 */ /* 0x001fe200078e00ff */
[----:B------:R-:W-:-:S04]  /*ea20*/  SHF.R.S32.HI R62, RZ, 0x1f, R65 ;  /* 0x0000001fff3e7819 */ /* 0x000fc80000011441 */
[----:B------:R-:W-:Y:S02]  /*ea30*/  @P4 SHF.R.U32.HI R5, RZ, R77, R4 ;  /* 0x0000004dff054219 */ /* 0x000fe40000011604 */
[----:B------:R-:W-:-:S03]  /*ea40*/  IADD3.X R11, R75, R11, R62, P2, P5 ;  /* 0x0000000b4b0b7210 */ /* 0x000fc600017ea43e */
[--C-:B------:R-:W-:Y:S01]  /*ea50*/  IMAD.MOV R14, RZ, RZ, -R5.reuse ;  /* 0x000000ffff0e7224 */ /* 0x100fe200078e0a05 */
        /* <DEDUP_REMOVED lines=10> */
[----:B---3--:R-:W-:Y:S01]  /*eb00*/  LEA.HI.X R13, R6, R13, R4, 0x2, P2 ;  /* 0x0000000d060d7211 */ /* 0x008fe200010f1404 */
[----:B------:R-:W-:Y:S06]  /*eb10*/  @P1 BRA `(.L_x_11479) ;  /* 0x0000000000101947 */ /* 0x000fec0003800000 */
[----:B------:R-:W-:Y:S05]  /*eb20*/  @!P0 BRA `(.L_x_11479) ;  /* 0x00000000000c8947 */ /* 0x000fea0003800000 */
[----:B------:R-:W2:Y:S04]  /*eb30*/  LDG.E R4, desc[UR40][R58.64] ;  /* 0x000000283a047981 */ /* 0x000ea8000c1e1900 */
[----:B-----5:R-:W2:Y:S02]  /*eb40*/  LDG.E R69, desc[UR40][R58.64+0x4] ;  /* 0x000004283a457981 */ /* 0x020ea4000c1e1900 */
[----:B--2---:R-:W-:-:S07]  /*eb50*/  IMAD.IADD R69, R69, 0x1, -R4 ;  /* 0x0000000145457824 */ /* 0x004fce00078e0a04 */
.L_x_11479:
        /* <DEDUP_REMOVED lines=20> */
[----:B------:R-:W-:Y:S01]  /*eca0*/  SHF.R.S32.HI R64, RZ, 0x1f, R83 ;  /* 0x0000001fff407819 */ /* 0x000fe20000011453 */
[----:B------:R-:W1:Y:S01]  /*ecb0*/  @P4 LDC R33, c[0x0][0xbec] ;  /* 0x0002fb00ff214b82 */ /* 0x000e620000000800 */
[----:B------:R-:W-:Y:S02]  /*ecc0*/  ULDC.64 UR4, c[0x0][0xaa0] ;  /* 0x0002a80000047ab9 */ /* 0x000fe40000000a00 */
[----:B------:R-:W-:-:S04]  /*ecd0*/  LEA.HI R64, R64, R83, RZ, 0x3 ;  /* 0x0000005340407211 */ /* 0x000fc800078f18ff */
[----:B------:R-:W-:Y:S01]  /*ece0*/  SHF.R.S32.HI R64, RZ, 0x3, R64 ;  /* 0x00000003ff407819 */ /* 0x000fe20000011440 */
[----:B------:R-:W2:Y:S04]  /*ecf0*/  @P4 LDC R35, c[0x0][0xbf0] ;  /* 0x0002fc00ff234b82 */ /* 0x000ea80000000800 */
[----:B0-----:R-:W-:-:S04]  /*ed00*/  IMAD R5, R64, 0x40, R0 ;  /* 0x0000004040057824 */ /* 0x001fc800078e0200 */
        /* <DEDUP_REMOVED lines=15> */
[----:B------:R-:W3:Y:S04]  /*ee00*/  LD.E.128 R8, desc[UR40][R8.64] ;  /* 0x0000002808087980 */ /* 0x000ee8000c101d00 */
[----:B------:R-:W4:Y:S04]  /*ee10*/  LD.E.128 R12, desc[UR40][R12.64] ;  /* 0x000000280c0c7980 */ /* 0x000f28000c101d00 */
[----:B------:R-:W4:Y:S01]  /*ee20*/  LD.E.128 R28, desc[UR40][R28.64] ;  /* 0x000000281c1c7980 */ /* 0x000f22000c101d00 */
[----:B------:R-:W-:-:S04]  /*ee30*/  IADD3 R7, P0, R2, 0x4800, RZ ;  /* 0x0000480002077810 */ /* 0x000fc80007f1e0ff */
[----:B------:R-:W-:Y:S01]  /*ee40*/  LOP3.LUT R2, R7, 0x380, RZ, 0xc0, !PT ;  /* 0x0000038007027812 */ /* 0x000fe200078ec0ff */
[----:B------:R-:W-:Y:S02]  /*ee50*/  IMAD R62, R62, UR4, RZ ;  /* 0x000000043e3e7c24 */ /* 0x000fe4000f8e02ff */
[----:B------:R-:W-:Y:S01]  /*ee60*/  IMAD.X R5, RZ, RZ, R3, P0 ;  /* 0x000000ffff057224 */ /* 0x000fe200000e0603 */
[----:B------:R-:W-:Y:S01]  /*ee70*/  SHF.R.U64 R2, R2, 0x3, RZ ;  /* 0x0000000302027819 */ /* 0x000fe200000012ff */
[----:B------:R-:W-:-:S03]  /*ee80*/  IMAD R21, R65, UR5, R62 ;  /* 0x0000000541157c24 */ /* 0x000fc6000f8e023e */
[----:B------:R-:W-:Y:S01]  /*ee90*/  LOP3.LUT R4, R2, R7, RZ, 0x3c, !PT ;  /* 0x0000000702047212 */ /* 0x000fe200078e3cff */
[----:B------:R-:W-:Y:S01]  /*eea0*/  IMAD.WIDE.U32 R2, R65, UR4, RZ ;  /* 0x0000000441027c25 */ /* 0x000fe2000f8e00ff */
[----:B------:R-:W-:-:S03]  /*eeb0*/  ULDC.64 UR4, c[0x0][0xae8] ;  /* 0x0002ba0000047ab9 */ /* 0x000fc60000000a00 */
[----:B------:R-:W-:Y:S01]  /*eec0*/  IMAD R20, R74, 0x30, R64 ;  /* 0x000000304a147824 */ /* 0x000fe200078e0240 */
[----:B------:R-:W-:Y:S01]  /*eed0*/  SHF.R.S32.HI R32, RZ, 0x1f, R67 ;  /* 0x0000001fff207819 */ /* 0x000fe20000011443 */
[----:B------:R-:W-:Y:S01]  /*eee0*/  IMAD.IADD R3, R3, 0x1, R21 ;  /* 0x0000000103037824 */ /* 0x000fe200078e0215 */
[----:B------:R-:W5:Y:S01]  /*eef0*/  LD.E.128 R4, desc[UR40][R4.64] ;  /* 0x0000002804047980 */ /* 0x000f62000c101d00 */
[----:B------:R-:W-:Y:S02]  /*ef00*/  IMAD R34, R82, 0xc0, R20 ;  /* 0x000000c052227824 */ /* 0x000fe400078e0214 */
        /* <DEDUP_REMOVED lines=11> */
[----:B--2---:R-:W-:Y:S01]  /*efc0*/  @P4 SHF.R.U32.HI R21, RZ, R35, R20 ;  /* 0x00000023ff154219 */ /* 0x004fe20000011614 */
        /* <DEDUP_REMOVED lines=18> */
[----:B------:R-:W-:Y:S01]  /*f0f0*/  IMAD R37, R82, 0xc0, R64 ;  /* 0x000000c052257824 */ /* 0x000fe200078e0240 */
[C---:B------:R-:W-:Y:S01]  /*f100*/  LEA R24, P0, R2.reuse, UR4, 0x1 ;  /* 0x0000000402187c11 */ /* 0x040fe2000f8008ff */
[----:B------:R-:W-:Y:S01]  /*f110*/  IMAD.IADD R3, R3, 0x1, R21 ;  /* 0x0000000103037824 */ /* 0x000fe200078e0215 */
[----:B------:R-:W-:Y:S01]  /*f120*/  ULDC UR4, c[0x0][0xac8] ;  /* 0x0002b20000047ab9 */ /* 0x000fe20000000800 */
[C---:B------:R-:W-:Y:S02]  /*f130*/  VIADD R21, R37.reuse, 0x60 ;  /* 0x0000006025157836 */ /* 0x040fe40000000000 */
[----:B0-----:R-:W0:Y:S01]  /*f140*/  SHFL.IDX PT, R35, R24, RZ, 0x181f ;  /* 0x00181fff18237589 */ /* 0x001e2200000e0000 */
[----:B------:R-:W-:Y:S01]  /*f150*/  LEA.HI.X R34, R2, UR5, R3, 0x1, P0 ;  /* 0x0000000502227c11 */ /* 0x000fe200080f0c03 */
[C---:B------:R-:W-:Y:S01]  /*f160*/  VIADD R3, R37.reuse, 0x30 ;  /* 0x0000003025037836 */ /* 0x040fe20000000000 */
[----:B------:R-:W-:Y:S01]  /*f170*/  ISETP.GE.AND P0, PT, R0, UR4, PT ;  /* 0x0000000400007c0c */ /* 0x000fe2000bf06270 */
[----:B------:R-:W1:Y:S03]  /*f180*/  SHFL.IDX PT, R39, R24, 0x1, 0x181f ;  /* 0x00381f0018277f89 */ /* 0x000e6600000e0000 */
[-C--:B------:R-:W-:Y:S01]  /*f190*/  ISETP.GE.OR P1, PT, R37, R58.reuse, P0 ;  /* 0x0000003a2500720c */ /* 0x080fe20000726670 */
[----:B------:R-:W2:Y:S01]  /*f1a0*/  SHFL.IDX PT, R41, R24, 0x2, 0x181f ;  /* 0x00581f0018297f89 */ /* 0x000ea200000e0000 */
[-C--:B------:R-:W-:Y:S01]  /*f1b0*/  ISETP.GE.OR P2, PT, R3, R58.reuse, P0 ;  /* 0x0000003a0300720c */ /* 0x080fe20000746670 */
[----:B------:R-:W-:Y:S01]  /*f1c0*/  VIADD R3, R16, 0x13220 ;  /* 0x0001322010037836 */ /* 0x000fe20000000000 */
[----:B------:R-:W-:Y:S01]  /*f1d0*/  ISETP.GE.OR P3, PT, R21, R58, P0 ;  /* 0x0000003a1500720c */ /* 0x000fe20000766670 */
[----:B------:R-:W2:Y:S03]  /*f1e0*/  SHFL.IDX PT, R33, R34, RZ, 0x181f ;  /* 0x00181fff22217589 */ /* 0x000ea600000e0000 */
[----:B------:R-:W-:Y:S01]  /*f1f0*/  PRMT R21, RZ, 0x654, R3 ;  /* 0x00000654ff157816 */ /* 0x000fe20000000003 */
[----:B------:R-:W2:Y:S03]  /*f200*/  SHFL.IDX PT, R36, R34, 0x1, 0x181f ;  /* 0x00381f0022247f89 */ /* 0x000ea600000e0000 */
[----:B------:R2:W-:Y:S01]  /*f210*/  SYNCS.ARRIVE.TRANS64.RED.A1T0 RZ, [R21+URZ], RZ ;  /* 0x000000ff15ff79a7 */ /* 0x0005e2000810043f */
[----:B------:R-:W2:Y:S01]  /*f220*/  SHFL.IDX PT, R38, R34, 0x2, 0x181f ;  /* 0x00581f0022267f89 */ /* 0x000ea200000e0000 */
[----:B0-----:R-:W-:Y:S01]  /*f230*/  @!P1 LEA R2, P4, R0, R35, 0x1 ;  /* 0x0000002300029211 */ /* 0x001fe200078808ff */
[----:B------:R-:W-:-:S02]  /*f240*/  VIADD R35, R37, 0x90 ;  /* 0x0000009025237836 */ /* 0x000fc40000000000 */
[----:B------:R-:W0:Y:S01]  /*f250*/  SHFL.IDX PT, R34, R34, 0x3, 0x181f ;  /* 0x00781f0022227f89 */ /* 0x000e2200000e0000 */
[C---:B-1----:R-:W-:Y:S02]  /*f260*/  @!P2 LEA R20, P5, R0.reuse, R39, 0x1 ;  /* 0x000000270014a211 */ /* 0x042fe400078a08ff */
[----:B------:R-:W-:Y:S01]  /*f270*/  ISETP.GE.OR P0, PT, R35, R58, P0 ;  /* 0x0000003a2300720c */ /* 0x000fe20000706670 */
[----:B------:R1:W0:Y:S01]  /*f280*/  SHFL.IDX PT, R39, R24, 0x3, 0x181f ;  /* 0x00781f0018277f89 */ /* 0x00022200000e0000 */
[C---:B--2---:R-:W-:Y:S02]  /*f290*/  @!P3 LEA R32, P6, R0.reuse, R41, 0x1 ;  /* 0x000000290020b211 */ /* 0x044fe400078c08ff */
[C-C-:B------:R-:W-:Y:S02]  /*f2a0*/  @!P1 LEA.HI.X R3, R0.reuse, R33, R63.reuse, 0x1, P4 ;  /* 0x0000002100039211 */ /* 0x140fe400020f0c3f */
[C-C-:B------:R-:W-:Y:S02]  /*f2b0*/  @!P2 LEA.HI.X R21, R0.reuse, R36, R63.reuse, 0x1, P5 ;  /* 0x000000240015a211 */ /* 0x140fe400028f0c3f */
[----:B------:R-:W-:Y:S01]  /*f2c0*/  @!P3 LEA.HI.X R33, R0, R38, R63, 0x1, P6 ;  /* 0x000000260021b211 */ /* 0x000fe200030f0c3f */
[----:B---3--:R1:W-:Y:S04]  /*f2d0*/  @!P1 ST.E.128 desc[UR40][R2.64], R8 ;  /* 0x0000000802009985 */ /* 0x0083e8000c101d28 */
[----:B----4-:R1:W-:Y:S04]  /*f2e0*/  @!P2 ST.E.128 desc[UR40][R20.64], R12 ;  /* 0x0000000c1400a985 */ /* 0x0103e8000c101d28 */
[----:B------:R1:W-:Y:S01]  /*f2f0*/  @!P3 ST.E.128 desc[UR40][R32.64], R28 ;  /* 0x0000001c2000b985 */ /* 0x0003e2000c101d28 */
[----:B0-----:R-:W-:Y:S05]  /*f300*/  @P0 BRA `(.L_x_11481) ;  /* 0x0000001000ac0947 */ /* 0x001fea0003800000 */
[----:B-1----:R-:W-:-:S04]  /*f310*/  LEA R2, P0, R0, R39, 0x1 ;  /* 0x0000002700027211 */ /* 0x002fc800078008ff */
[----:B------:R-:W-:-:S05]  /*f320*/  LEA.HI.X R3, R0, R34, R63, 0x1, P0 ;  /* 0x0000002200037211 */ /* 0x000fca00000f0c3f */
[----:B-----5:R0:W-:Y:S01]  /*f330*/  ST.E.128 desc[UR40][R2.64], R4 ;  /* 0x0000000402007985 */ /* 0x0201e2000c101d28 */
[----:B------:R-:W-:Y:S05]  /*f340*/  BRA `(.L_x_11481) ;  /* 0x00000010009c7947 */ /* 0x000fea0003800000 */
.L_x_11480:
[----:B------:R-:W-:Y:S01]  /*f350*/  ULDC.64 UR4, c[0x0][0xb08] ;  /* 0x0002c20000047ab9 */ /* 0x000fe20000000a00 */
[----:B------:R-:W-:Y:S01]  /*f360*/  SHF.R.S32.HI R0, RZ, 0x1f, R67 ;  /* 0x0000001fff007819 */ /* 0x000fe20000011443 */
[----:B------:R-:W-:Y:S01]  /*f370*/  IMAD R62, R62, UR4, RZ ;  /* 0x000000043e3e7c24 */ /* 0x000fe2000f8e02ff */
[----:B------:R-:W2:Y:S01]  /*f380*/  LDL R72, [R1+0x54] ;  /* 0x0000540001487983 */ /* 0x000ea20000100800 */
[C---:B------:R-:W-:Y:S01]  /*f390*/  IMAD.WIDE.U32 R2, R65.reuse, UR4, RZ ;  /* 0x0000000441027c25 */ /* 0x040fe2000f8e00ff */
[----:B0-----:R-:W0:Y:S01]  /*f3a0*/  @P4 LDC R4, c[0x0][0xbec] ;  /* 0x0002fb00ff044b82 */ /* 0x001e220000000800 */
[----:B------:R-:W-:Y:S01]  /*f3b0*/  ULDC.64 UR6, c[0x0][0xb30] ;  /* 0x0002cc0000067ab9 */ /* 0x000fe20000000a00 */
[----:B------:R1:W5:Y:S01]  /*f3c0*/  LDL R71, [R1+0x84] ;  /* 0x0000840001477983 */ /* 0x0003620000100800 */
[----:B------:R-:W-:Y:S01]  /*f3d0*/  IMAD R65, R65, UR5, R62 ;  /* 0x0000000541417c24 */ /* 0x000fe2000f8e023e */
[----:B------:R-:W-:Y:S02]  /*f3e0*/  ULDC.64 UR4, c[0x0][0xb38] ;  /* 0x0002ce0000047ab9 */ /* 0x000fe40000000a00 */
        /* <DEDUP_REMOVED lines=14> */
[----:B------:R1:W5:Y:S04]  /*f4d0*/  LDL R67, [R1+0x7c] ;  /* 0x00007c0001437983 */ /* 0x0003680000100800 */
[----:B------:R1:W5:Y:S04]  /*f4e0*/  LDL R64, [R1+0x60] ;  /* 0x0000600001407983 */ /* 0x0003680000100800 */
[----:B------:R1:W5:Y:S04]  /*f4f0*/  LDL R63, [R1+0x74] ;  /* 0x00007400013f7983 */ /* 0x0003680000100800 */
[----:B------:R1:W5:Y:S01]  /*f500*/  LDL R62, [R1+0x5c] ;  /* 0x00005c00013e7983 */ /* 0x0003620000100800 */
[----:B0-----:R-:W-:-:S04]  /*f510*/  @P4 IMAD.HI.U32 R4, R15, R4, RZ ;  /* 0x000000040f044227 */ /* 0x001fc800078e00ff */
        /* <DEDUP_REMOVED lines=29> */
[----:B------:R-:W-:-:S03]  /*f6f0*/  VIADD R61, R72, 0x10 ;  /* 0x00000010483d7836 */ /* 0x000fc60000000000 */
[----:B------:R-:W-:Y:S02]  /*f700*/  SHF.R.S32.HI R24, RZ, 0x1f, R59 ;  /* 0x0000001fff187819 */ /* 0x000fe4000001143b */
[----:B------:R-:W-:Y:S01]  /*f710*/  SHF.R.S32.HI R60, RZ, 0x1f, R61 ;  /* 0x0000001fff3c7819 */ /* 0x000fe2000001143d */
[----:B01-3--:R-:W-:Y:S06]  /*f720*/  @P0 BRA `(.L_x_11483) ;  /* 0x0000000000800947 */ /* 0x00bfec0003800000 */
[----:B------:R-:W-:Y:S02]  /*f730*/  ULDC UR4, c[0x0][0xac8] ;  /* 0x0002b20000047ab9 */ /* 0x000fe40000000800 */
[----:B------:R-:W-:Y:S02]  /*f740*/  ISETP.GE.AND P1, PT, R59, UR4, PT ;  /* 0x000000043b007c0c */ /* 0x000fe4000bf26270 */
[----:B------:R-:W-:Y:S02]  /*f750*/  ISETP.GE.AND P0, PT, R72, UR4, PT ;  /* 0x0000000448007c0c */ /* 0x000fe4000bf06270 */
[----:B------:R-:W-:Y:S02]  /*f760*/  ISETP.GE.AND P4, PT, R61, UR4, PT ;  /* 0x000000043d007c0c */ /* 0x000fe4000bf86270 */
[----:B-----5:R-:W-:Y:S02]  /*f770*/  ISETP.GE.AND P5, PT, R70, UR4, PT ;  /* 0x0000000446007c0c */ /* 0x020fe4000bfa6270 */
[----:B------:R-:W-:-:S05]  /*f780*/  ISETP.GE.AND P3, PT, R68, UR4, PT ;  /* 0x0000000444007c0c */ /* 0x000fca000bf66270 */
[CC--:B------:R-:W-:Y:S02]  /*f790*/  @!P1 LEA R6, P2, R59.reuse, R4.reuse, 0x2 ;  /* 0x000000043b069211 */ /* 0x0c0fe400078410ff */
[----:B------:R-:W-:Y:S02]  /*f7a0*/  @!P0 IMAD.WIDE R2, R72, 0x4, R4 ;  /* 0x0000000448028825 */ /* 0x000fe400078e0204 */
        /* <DEDUP_REMOVED lines=11> */
[-C--:B------:R-:W-:Y:S02]  /*f860*/  @!P2 LEA R14, P4, R66, R4.reuse, 0x2 ;  /* 0x00000004420ea211 */ /* 0x080fe400078810ff */
[----:B0-----:R-:W-:Y:S01]  /*f870*/  @!P3 LEA R2, P6, R68, R4, 0x2 ;  /* 0x000000044402b211 */ /* 0x001fe200078c10ff */
[----:B------:R2:W-:Y:S01]  /*f880*/  @!P5 ST.E.64 desc[UR40][R12.64], R32 ;  /* 0x000000200c00d985 */ /* 0x0005e2000c101b28 */
[----:B------:R-:W-:-:S02]  /*f890*/  @!P2 LEA.HI.X R15, R66, R5, R67, 0x2, P4 ;  /* 0x00000005420fa211 */ /* 0x000fc400020f1443 */
[-C--:B------:R-:W-:Y:S02]  /*f8a0*/  @!P3 LEA.HI.X R3, R68, R5.reuse, R69, 0x2, P6 ;  /* 0x000000054403b211 */ /* 0x080fe400030f1445 */
[-C--:B-1----:R-:W-:Y:S02]  /*f8b0*/  @!P1 LEA R6, P5, R64, R4.reuse, 0x2 ;  /* 0x0000000440069211 */ /* 0x082fe400078a10ff */
[----:B------:R-:W-:Y:S01]  /*f8c0*/  @!P0 LEA R4, P6, R62, R4, 0x2 ;  /* 0x000000043e048211 */ /* 0x000fe200078c10ff */
[----:B------:R2:W-:Y:S01]  /*f8d0*/  @!P3 ST.E.64 desc[UR40][R2.64], R34 ;  /* 0x000000220200b985 */ /* 0x0005e2000c101b28 */
[-C--:B------:R-:W-:Y:S02]  /*f8e0*/  @!P1 LEA.HI.X R7, R64, R5.reuse, R65, 0x2, P5 ;  /* 0x0000000540079211 */ /* 0x080fe400028f1441 */
[----:B------:R-:W-:Y:S01]  /*f8f0*/  @!P0 LEA.HI.X R5, R62, R5, R63, 0x2, P6 ;  /* 0x000000053e058211 */ /* 0x000fe200030f143f */
[----:B------:R2:W-:Y:S04]  /*f900*/  @!P2 ST.E.64 desc[UR40][R14.64], R36 ;  /* 0x000000240e00a985 */ /* 0x0005e8000c101b28 */
[----:B------:R2:W-:Y:S04]  /*f910*/  @!P1 ST.E.64 desc[UR40][R6.64], R38 ;  /* 0x0000002606009985 */ /* 0x0005e8000c101b28 */
[----:B------:R2:W-:Y:S02]  /*f920*/  @!P0 ST.E.64 desc[UR40][R4.64], R40 ;  /* 0x0000002804008985 */ /* 0x0005e4000c101b28 */
.L_x_11483:
[----:B------:R-:W-:Y:S05]  /*f930*/  BSYNC B1 ;  /* 0x0000000000017941 */ /* 0x000fea0003800000 */
.L_x_11482:
[----:B------:R-:W-:Y:S01]  /*f940*/  ISETP.GE.AND P0, PT, R9, R58, PT ;  /* 0x0000003a0900720c */ /* 0x000fe20003f06270 */
[----:B--2---:R3:W4:Y:S04]  /*f950*/  SHFL.IDX PT, R5, R8, 0x1, 0x1c1f ;  /* 0x003c1f0008057f89 */ /* 0x00472800000e0000 */
[----:B------:R3:W0:Y:S08]  /*f960*/  SHFL.IDX PT, R4, R0, 0x1, 0x1c1f ;  /* 0x003c1f0000047f89 */ /* 0x00063000000e0000 */
[----:B---3--:R-:W-:Y:S05]  /*f970*/  @P0 BRA `(.L_x_11481) ;  /* 0x0000000c00100947 */ /* 0x008fea0003800000 */
[----:B------:R-:W-:Y:S02]  /*f980*/  ULDC UR4, c[0x0][0xac8] ;  /* 0x0002b20000047ab9 */ /* 0x000fe40000000800 */
[----:B------:R-:W-:Y:S02]  /*f990*/  ISETP.GE.AND P4, PT, R59, UR4, PT ;  /* 0x000000043b007c0c */ /* 0x000fe4000bf86270 */
[----:B------:R-:W-:Y:S02]  /*f9a0*/  ISETP.GE.AND P2, PT, R72, UR4, PT ;  /* 0x0000000448007c0c */ /* 0x000fe4000bf46270 */
[----:B------:R-:W-:Y:S02]  /*f9b0*/  ISETP.GE.AND P5, PT, R61, UR4, PT ;  /* 0x000000043d007c0c */ /* 0x000fe4000bfa6270 */
[----:B-----5:R-:W-:Y:S02]  /*f9c0*/  ISETP.GE.AND P1, PT, R70, UR4, PT ;  /* 0x0000000446007c0c */ /* 0x020fe4000bf26270 */
[----:B------:R-:W-:-:S05]  /*f9d0*/  ISETP.GE.AND P3, PT, R64, UR4, PT ;  /* 0x0000000440007c0c */ /* 0x000fca000bf66270 */
[CC--:B0-----:R-:W-:Y:S02]  /*f9e0*/  @!P4 LEA R6, P0, R59.reuse, R4.reuse, 0x2 ;  /* 0x000000043b06c211 */ /* 0x0c1fe400078010ff */
[----:B----4-:R-:W-:Y:S02]  /*f9f0*/  @!P2 IMAD.WIDE R2, R72, 0x4, R4 ;  /* 0x000000044802a825 */ /* 0x010fe400078e0204 */
[-C--:B------:R-:W-:Y:S02]  /*fa00*/  @!P4 LEA.HI.X R7, R59, R5.reuse, R24, 0x2, P0 ;  /* 0x000000053b07c211 */ /* 0x080fe400000f1418 */
[----:B------:R-:W-:Y:S01]  /*fa10*/  ISETP.GE.AND P0, PT, R68, UR4, PT ;  /* 0x0000000444007c0c */ /* 0x000fe2000bf06270 */
[----:B------:R3:W-:Y:S01]  /*fa20*/  @!P2 ST.E.64 desc[UR40][R2.64], R42 ;  /* 0x0000002a0200a985 */ /* 0x0007e2000c101b28 */
[----:B------:R-:W-:Y:S02]  /*fa30*/  ISETP.GE.AND P2, PT, R66, UR4, PT ;  /* 0x0000000442007c0c */ /* 0x000fe4000bf46270 */
[C---:B------:R-:W-:Y:S01]  /*fa40*/  @!P5 LEA R8, P6, R61.reuse, R4, 0x2 ;  /* 0x000000043d08d211 */ /* 0x040fe200078c10ff */
[----:B------:R3:W-:Y:S03]  /*fa50*/  @!P4 ST.E.64 desc[UR40][R6.64], R44 ;  /* 0x0000002c0600c985 */ /* 0x0007e6000c101b28 */
[----:B------:R-:W-:-:S02]  /*fa60*/  @!P5 LEA.HI.X R9, R61, R5, R60, 0x2, P6 ;  /* 0x000000053d09d211 */ /* 0x000fc400030f143c */
[----:B------:R-:W-:-:S03]  /*fa70*/  @!P1 LEA R10, P6, R70, R4, 0x2 ;  /* 0x00000004460a9211 */ /* 0x000fc600078c10ff */
[----:B------:R3:W-:Y:S01]  /*fa80*/  @!P5 ST.E.64 desc[UR40][R8.64], R46 ;  /* 0x0000002e0800d985 */ /* 0x0007e2000c101b28 */
[-C--:B------:R-:W-:Y:S02]  /*fa90*/  @!P0 LEA R12, P4, R68, R4.reuse, 0x2 ;  /* 0x00000004440c8211 */ /* 0x080fe400078810ff */
[-C--:B------:R-:W-:Y:S02]  /*faa0*/  @!P1 LEA.HI.X R11, R70, R5.reuse, R71, 0x2, P6 ;  /* 0x00000005460b9211 */ /* 0x080fe400030f1447 */
[-C--:B------:R-:W-:Y:S02]  /*fab0*/  @!P2 LEA R14, P5, R66, R4.reuse, 0x2 ;  /* 0x00000004420ea211 */ /* 0x080fe400078a10ff */
[----:B------:R-:W-:Y:S01]  /*fac0*/  @!P3 LEA R20, P6, R64, R4, 0x2 ;  /* 0x000000044014b211 */ /* 0x000fe200078c10ff */
        /* <DEDUP_REMOVED lines=13> */
.L_x_11478:
[----:B------:R-:W2:Y:S01]  /*fba0*/  LDL.LU R4, [R1+0x40] ;  /* 0x0000400001047983 */ /* 0x000ea20000300800 */
[----:B------:R-:W-:Y:S01]  /*fbb0*/  ULDC.64 UR6, c[0x0][0xc08] ;  /* 0x0003020000067ab9 */ /* 0x000fe20000000a00 */
[----:B------:R-:W-:Y:S02]  /*fbc0*/  ULDC.64 UR4, c[0x0][0xc00] ;  /* 0x0003000000047ab9 */ /* 0x000fe40000000a00 */
[----:B------:R-:W3:Y:S01]  /*fbd0*/  LDL.LU R7, [R1+0x44] ;  /* 0x0000440001077983 */ /* 0x000ee20000300800 */
[----:B------:R-:W-:Y:S01]  /*fbe0*/  ISETP.NE.U32.AND P1, PT, RZ, UR6, PT ;  /* 0x00000006ff007c0c */ /* 0x000fe2000bf25070 */
[----:B------:R-:W-:Y:S01]  /*fbf0*/  IMAD.MOV.U32 R15, RZ, RZ, RZ ;  /* 0x000000ffff0f7224 */ /* 0x000fe200078e00ff */
[----:B------:R-:W-:Y:S01]  /*fc00*/  ISETP.NE.U32.AND P0, PT, RZ, UR4, PT ;  /* 0x00000004ff007c0c */ /* 0x000fe2000bf05070 */
[----:B------:R-:W1:Y:S01]  /*fc10*/  S2R R6, SR_TID.X ;  /* 0x0000000000067919 */ /* 0x000e620000002100 */
[----:B------:R-:W-:Y:S02]  /*fc20*/  ISETP.NE.AND.EX P1, PT, RZ, UR7, PT, P1 ;  /* 0x00000007ff007c0c */ /* 0x000fe4000bf25310 */
[----:B------:R-:W-:-:S02]  /*fc30*/  ISETP.NE.AND.EX P0, PT, RZ, UR5, PT, P0 ;  /* 0x00000005ff007c0c */ /* 0x000fc4000bf05300 */
[----:B--2---:R-:W-:Y:S01]  /*fc40*/  IADD3 R2, P2, R4, UR4, RZ ;  /* 0x0000000404027c10 */ /* 0x004fe2000ff5e0ff */
[----:B------:R-:W-:-:S03]  /*fc50*/  ULDC UR4, c[0x0][0xa88] ;  /* 0x0002a20000047ab9 */ /* 0x000fc60000000800 */
[----:B---3--:R-:W-:-:S05]  /*fc60*/  IADD3.X R3, R7, UR5, RZ, P2, !PT ;  /* 0x0000000507037c10 */ /* 0x008fca00097fe4ff */
[----:B------:R-:W-:Y:S01]  /*fc70*/  @P1 IADD3 R4, P2, R4, UR6, RZ ;  /* 0x0000000604041c10 */ /* 0x000fe2000ff5e0ff */
[----:B------:R-:W-:Y:S01]  /*fc80*/  IMAD.U32 R14, RZ, RZ, UR4 ;  /* 0x00000004ff0e7e24 */ /* 0x000fe2000f8e00ff */
[----:B------:R2:W5:Y:S02]  /*fc90*/  @P0 LDG.E R15, desc[UR40][R2.64] ;  /* 0x00000028020f0981 */ /* 0x000564000c1e1900 */
[----:B------:R-:W-:Y:S01]  /*fca0*/  @P1 IADD3.X R5, R7, UR7, RZ, P2, !PT ;  /* 0x0000000707051c10 */ /* 0x000fe200097fe4ff */
[----:B-1----:R-:W-:-:S04]  /*fcb0*/  VIADD R34, R6, 0xffffff80 ;  /* 0xffffff8006227836 */ /* 0x002fc80000000000 */
[----:B------:R2:W5:Y:S01]  /*fcc0*/  @P1 LDG.E R14, desc[UR40][R4.64] ;  /* 0x00000028040e1981 */ /* 0x000562000c1e1900 */
[----:B------:R-:W-:Y:S02]  /*fcd0*/  ISETP.GT.AND P3, PT, R34, 0xbf, PT ;  /* 0x000000bf2200780c */ /* 0x000fe40003f64270 */
[----:B------:R-:W-:Y:S01]  /*fce0*/  ISETP.GT.AND P2, PT, R76, 0x1, PT ;  /* 0x000000014c00780c */ /* 0x000fe20003f44270 */
[----:B------:R-:W-:-:S12]  /*fcf0*/  @P1 BRA `(.L_x_11484) ;  /* 0x0000000000101947 */ /* 0x000fd80003800000 */
[----:B------:R-:W-:Y:S05]  /*fd00*/  @!P0 BRA `(.L_x_11484) ;  /* 0x00000000000c8947 */ /* 0x000fea0003800000 */
[----:B--2---:R-:W2:Y:S04]  /*fd10*/  LDG.E R5, desc[UR40][R2.64] ;  /* 0x0000002802057981 */ /* 0x004ea8000c1e1900 */
[----:B-----5:R-:W2:Y:S02]  /*fd20*/  LDG.E R14, desc[UR40][R2.64+0x4] ;  /* 0x00000428020e7981 */ /* 0x020ea4000c1e1900 */
[----:B--2---:R-:W-:-:S07]  /*fd30*/  IMAD.IADD R14, R14, 0x1, -R5 ;  /* 0x000000010e0e7824 */ /* 0x004fce00078e0a05 */
.L_x_11484:
        /* <DEDUP_REMOVED lines=59> */
.L_x_11486:
[----:B------:R-:W-:Y:S05]  /*100f0*/  BSYNC B1 ;  /* 0x0000000000017941 */ /* 0x000fea0003800000 */
.L_x_11485:
[----:B------:R-:W-:Y:S05]  /*10100*/  @P2 BRA `(.L_x_11481) ;  /* 0x00000004002c2947 */ /* 0x000fea0003800000 */
[----:B------:R-:W2:Y:S01]  /*10110*/  LDL.LU R13, [R1+0x18] ;  /* 0x00001800010d7983 */ /* 0x000ea20000300800 */
[----:B------:R-:W3:Y:S01]  /*10120*/  LDC R11, c[0x0][0xbe8] ;  /* 0x0002fa00ff0b7b82 */ /* 0x000ee20000000800 */
[----:B------:R-:W-:Y:S01]  /*10130*/  SHF.R.S32.HI R12, RZ, 0x1f, R34 ;  /* 0x0000001fff0c7819 */ /* 0x000fe20000011422 */
[----:B------:R-:W-:Y:S01]  /*10140*/  ULDC.64 UR4, c[0x0][0xaa0] ;  /* 0x0002a80000047ab9 */ /* 0x000fe20000000a00 */
[----:B------:R-:W4:Y:S01]  /*10150*/  LDL.LU R10, [R1+0x50] ;  /* 0x00005000010a7983 */ /* 0x000f220000300800 */
[----:B-1----:R-:W-:Y:S01]  /*10160*/  IMAD R2, R24, UR4, RZ ;  /* 0x0000000418027c24 */ /* 0x002fe2000f8e02ff */
[----:B------:R-:W-:Y:S01]  /*10170*/  LEA.HI R12, R12, R34, RZ, 0x3 ;  /* 0x000000220c0c7211 */ /* 0x000fe200078f18ff */
[----:B------:R-:W-:Y:S02]  /*10180*/  ULDC.64 UR6, c[0x0][0xaf0] ;  /* 0x0002bc0000067ab9 */ /* 0x000fe40000000a00 */
[C---:B------:R-:W-:Y:S01]  /*10190*/  IMAD R5, R15.reuse, UR5, R2 ;  /* 0x000000050f057c24 */ /* 0x040fe2000f8e0202 */
[----:B------:R-:W-:Y:S01]  /*101a0*/  SHF.R.S32.HI R12, RZ, 0x3, R12 ;  /* 0x00000003ff0c7819 */ /* 0x000fe2000001140c */
[----:B------:R-:W-:Y:S01]  /*101b0*/  IMAD.WIDE.U32 R2, R15, UR4, RZ ;  /* 0x000000040f027c25 */ /* 0x000fe2000f8e00ff */
[----:B------:R-:W-:-:S03]  /*101c0*/  ULDC.64 UR4, c[0x0][0xae8] ;  /* 0x0002ba0000047ab9 */ /* 0x000fc60000000a00 */
[----:B------:R-:W-:Y:S02]  /*101d0*/  IMAD R4, R74, 0x30, R12 ;  /* 0x000000304a047824 */ /* 0x000fe400078e020c */
[----:B------:R-:W-:Y:S02]  /*101e0*/  IMAD.IADD R3, R3, 0x1, R5 ;  /* 0x0000000103037824 */ /* 0x000fe400078e0205 */
[----:B------:R-:W-:Y:S01]  /*101f0*/  IMAD R6, R28, UR6, RZ ;  /* 0x000000061c067c24 */ /* 0x000fe2000f8e02ff */
[----:B---3--:R-:W-:Y:S01]  /*10200*/  ISETP.NE.AND P0, PT, R11, 0x1, PT ;  /* 0x000000010b00780c */ /* 0x008fe20003f05270 */
[----:B------:R-:W-:-:S12]  /*10210*/  IMAD R21, R14, R11, RZ ;  /* 0x0000000b0e157224 */ /* 0x000fd800078e02ff */
[----:B------:R-:W1:Y:S08]  /*10220*/  @P0 LDC R7, c[0x0][0xbec] ;  /* 0x0002fb00ff070b82 */ /* 0x000e700000000800 */
[----:B------:R-:W3:Y:S01]  /*10230*/  @P0 LDC R9, c[0x0][0xbf0] ;  /* 0x0002fc00ff090b82 */ /* 0x000ee20000000800 */
[----:B--2---:R-:W-:-:S04]  /*10240*/  IMAD.WIDE.U32 R2, R13, UR4, R2 ;  /* 0x000000040d027c25 */ /* 0x004fc8000f8e0002 */
[----:B----4-:R-:W-:Y:S02]  /*10250*/  IMAD R8, R10, 0xc0, R4 ;  /* 0x000000c00a087824 */ /* 0x010fe400078e0204 */
[----:B------:R-:W-:Y:S01]  /*10260*/  IMAD R3, R13, UR5, R3 ;  /* 0x000000050d037c24 */ /* 0x000fe2000f8e0203 */
[----:B------:R-:W-:Y:S01]  /*10270*/  ULDC.64 UR4, c[0x0][0xae0] ;  /* 0x0002b80000047ab9 */ /* 0x000fe20000000a00 */
[----:B-1----:R-:W-:-:S04]  /*10280*/  @P0 IMAD.HI.U32 R4, R8, R7, RZ ;  /* 0x0000000708040227 */ /* 0x002fc800078e00ff */
[----:B------:R-:W-:Y:S01]  /*10290*/  IMAD.MOV.U32 R5, RZ, RZ, R8 ;  /* 0x000000ffff057224 */ /* 0x000fe200078e0008 */
[----:B---3--:R-:W-:Y:S01]  /*102a0*/  @P0 SHF.R.U32.HI R5, RZ, R9, R4 ;  /* 0x00000009ff050219 */ /* 0x008fe20000011604 */
[C---:B------:R-:W-:Y:S02]  /*102b0*/  IMAD R9, R29.reuse, UR7, R6 ;  /* 0x000000071d097c24 */ /* 0x040fe4000f8e0206 */
[----:B------:R-:W-:Y:S01]  /*102c0*/  IMAD.WIDE.U32 R2, R29, UR6, R2 ;  /* 0x000000061d027c25 */ /* 0x000fe2000f8e0002 */
[----:B------:R-:W-:-:S03]  /*102d0*/  SHF.R.S32.HI R4, RZ, 0x1f, R5 ;  /* 0x0000001fff047819 */ /* 0x000fc60000011405 */
[----:B------:R-:W-:Y:S02]  /*102e0*/  IMAD.MOV R7, RZ, RZ, -R5 ;  /* 0x000000ffff077224 */ /* 0x000fe400078e0a05 */
[----:B------:R-:W-:Y:S02]  /*102f0*/  IMAD R4, R4, UR4, RZ ;  /* 0x0000000404047c24 */ /* 0x000fe4000f8e02ff */
[----:B------:R-:W-:Y:S02]  /*10300*/  IMAD R7, R11, R7, R8 ;  /* 0x000000070b077224 */ /* 0x000fe400078e0208 */
[----:B------:R-:W-:Y:S02]  /*10310*/  IMAD.IADD R3, R3, 0x1, R9 ;  /* 0x0000000103037824 */ /* 0x000fe400078e0209 */
        /* <DEDUP_REMOVED lines=11> */
[----:B------:R-:W-:Y:S01]  /*103d0*/  ULDC UR4, c[0x0][0xac8] ;  /* 0x0002b20000047ab9 */ /* 0x000fe20000000800 */
[----:B------:R-:W-:Y:S02]  /*103e0*/  IMAD R4, R10, 0xc0, R12 ;  /* 0x000000c00a047824 */ /* 0x000fe400078e020c */
[----:B------:R-:W-:Y:S01]  /*103f0*/  LEA.HI.X R8, R2, UR5, R3, 0x1, P0 ;  /* 0x0000000502087c11 */ /* 0x000fe200080f0c03 */
[----:B------:R-:W1:Y:S01]  /*10400*/  SHFL.IDX PT, R9, R5, RZ, 0x181f ;  /* 0x00181fff05097589 */ /* 0x000e6200000e0000 */
[----:B------:R-:W-:Y:S01]  /*10410*/  ISETP.GE.AND P0, PT, R0, UR4, PT ;  /* 0x0000000400007c0c */ /* 0x000fe2000bf06270 */
[C---:B------:R-:W-:Y:S02]  /*10420*/  VIADD R2, R4.reuse, 0x30 ;  /* 0x0000003004027836 */ /* 0x040fe40000000000 */
[----:B------:R-:W2:Y:S01]  /*10430*/  SHFL.IDX PT, R11, R5, 0x1, 0x181f ;  /* 0x00381f00050b7f89 */ /* 0x000ea200000e0000 */
[C---:B------:R-:W-:Y:S01]  /*10440*/  VIADD R3, R4.reuse, 0x60 ;  /* 0x0000006004037836 */ /* 0x040fe20000000000 */
[CC--:B------:R-:W-:Y:S01]  /*10450*/  ISETP.GE.OR P3, PT, R4.reuse, R21.reuse, P0 ;  /* 0x000000150400720c */ /* 0x0c0fe20000766670 */
[----:B------:R-:W-:Y:S01]  /*10460*/  VIADD R4, R4, 0x90 ;  /* 0x0000009004047836 */ /* 0x000fe20000000000 */
[----:B------:R-:W3:Y:S01]  /*10470*/  SHFL.IDX PT, R13, R5, 0x2, 0x181f ;  /* 0x00581f00050d7f89 */ /* 0x000ee200000e0000 */
[----:B------:R-:W-:-:S02]  /*10480*/  ISETP.GE.OR P2, PT, R2, R21, P0 ;  /* 0x000000150200720c */ /* 0x000fc40000746670 */
[-C--:B------:R-:W-:Y:S01]  /*10490*/  ISETP.GE.OR P1, PT, R3, R21.reuse, P0 ;  /* 0x000000150300720c */ /* 0x080fe20000726670 */
[----:B------:R-:W4:Y:S01]  /*104a0*/  SHFL.IDX PT, R7, R8, RZ, 0x181f ;  /* 0x00181fff08077589 */ /* 0x000f2200000e0000 */
[----:B------:R-:W-:-:S03]  /*104b0*/  ISETP.GE.OR P0, PT, R4, R21, P0 ;  /* 0x000000150400720c */ /* 0x000fc60000706670 */
[----:B------:R-:W5:Y:S04]  /*104c0*/  SHFL.IDX PT, R15, R5, 0x3, 0x181f ;  /* 0x00781f00050f7f89 */ /* 0x000f6800000e0000 */
[----:B------:R-:W0:Y:S04]  /*104d0*/  SHFL.IDX PT, R10, R8, 0x1, 0x181f ;  /* 0x00381f00080a7f89 */ /* 0x000e2800000e0000 */
[----:B------:R-:W0:Y:S01]  /*104e0*/  SHFL.IDX PT, R12, R8, 0x2, 0x181f ;  /* 0x00581f00080c7f89 */ /* 0x000e2200000e0000 */
[----:B-1----:R-:W-:-:S03]  /*104f0*/  @!P3 LEA R2, P6, R0, R9, 0x1 ;  /* 0x000000090002b211 */ /* 0x002fc600078c08ff */
[----:B------:R5:W1:Y:S01]  /*10500*/  SHFL.IDX PT, R14, R8, 0x3, 0x181f ;  /* 0x00781f00080e7f89 */ /* 0x000a6200000e0000 */
[C---:B--2---:R-:W-:Y:S02]  /*10510*/  @!P2 LEA R4, P5, R0.reuse, R11, 0x1 ;  /* 0x0000000b0004a211 */ /* 0x044fe400078a08ff */
[C---:B---3--:R-:W-:Y:S02]  /*10520*/  @!P1 LEA R6, P4, R0.reuse, R13, 0x1 ;  /* 0x0000000d00069211 */ /* 0x048fe400078808ff */
[C---:B----4-:R-:W-:Y:S02]  /*10530*/  @!P3 LEA.HI.X R3, R0.reuse, R7, R63, 0x1, P6 ;  /* 0x000000070003b211 */ /* 0x050fe400030f0c3f */
[----:B-----5:R-:W-:-:S03]  /*10540*/  @!P0 LEA R8, P6, R0, R15, 0x1 ;  /* 0x0000000f00088211 */ /* 0x020fc600078c08ff */
[----:B------:R2:W-:Y:S01]  /*10550*/  @!P3 ST.E.128 desc[UR40][R2.64], RZ ;  /* 0x000000ff0200b985 */ /* 0x0005e2000c101d28 */
[C-C-:B0-----:R-:W-:Y:S02]  /*10560*/  @!P2 LEA.HI.X R5, R0.reuse, R10, R63.reuse, 0x1, P5 ;  /* 0x0000000a0005a211 */ /* 0x141fe400028f0c3f */
[----:B------:R-:W-:-:S03]  /*10570*/  @!P1 LEA.HI.X R7, R0, R12, R63, 0x1, P4 ;  /* 0x0000000c00079211 */ /* 0x000fc600020f0c3f */
[----:B------:R2:W-:Y:S01]  /*10580*/  @!P2 ST.E.128 desc[UR40][R4.64], RZ ;  /* 0x000000ff0400a985 */ /* 0x0005e2000c101d28 */
[----:B-1----:R-:W-:-:S03]  /*10590*/  @!P0 LEA.HI.X R9, R0, R14, R63, 0x1, P6 ;  /* 0x0000000e00098211 */ /* 0x002fc600030f0c3f */
[----:B------:R2:W-:Y:S04]  /*105a0*/  @!P1 ST.E.128 desc[UR40][R6.64], RZ ;  /* 0x000000ff06009985 */ /* 0x0005e8000c101d28 */
[----:B------:R2:W-:Y:S02]  /*105b0*/  @!P0 ST.E.128 desc[UR40][R8.64], RZ ;  /* 0x000000ff08008985 */ /* 0x0005e4000c101d28 */
.L_x_11481:
[----:B------:R-:W-:Y:S05]  /*105c0*/  BSYNC B0 ;  /* 0x0000000000007941 */ /* 0x000fea0003800000 */
.L_x_11477:
[----:B------:R-:W-:Y:S02]  /*105d0*/  ULDC UR4, c[0x0][0xc3c] ;  /* 0x00030f0000047ab9 */ /* 0x000fe40000000800 */
[----:B------:R-:W-:-:S13]  /*105e0*/  ISETP.GE.AND P0, PT, R27, UR4, PT ;  /* 0x000000041b007c0c */ /* 0x000fda000bf06270 */
[----:B------:R-:W-:Y:S05]  /*105f0*/  @!P0 BRA `(.L_x_11487) ;  /* 0xffffff0800f88947 */ /* 0x000fea000383ffff */
[----:B------:R-:W-:Y:S05]  /*10600*/  BRA `(.L_x_11383) ;  /* 0x0000006400387947 */ /* 0x000fea0003800000 */
.L_x_11381:
[----:B------:R-:W-:-:S08]  /*10610*/  NOP ;  /* 0x0000000000007918 */ /* 0x000fd00000000000 */
[----:B--2---:R-:W0:-:S00]  /*10620*/  USETMAXREG.DEALLOC.CTAPOOL 0x20 ;  /* 0x00000020000079c8 */ /* 0x004e0000080e0500 */
        /* <DEDUP_REMOVED lines=14> */
.L_x_11488:
        /* <DEDUP_REMOVED lines=44> */
.L_x_11492:
[----:B------:R-:W0:Y:S01]  /*109d0*/  LDC R2, c[0x0][0xc3c] ;  /* 0x00030f00ff027b82 */ /* 0x000e220000000800 */
[----:B------:R-:W-:Y:S01]  /*109e0*/  UIADD3 UR4, UR4, 0x1f, URZ ;  /* 0x0000001f04047890 */ /* 0x000fe2000fffe03f */
[----:B------:R-:W-:Y:S02]  /*109f0*/  ULDC UR7, c[0x0][0xc3c] ;  /* 0x00030f0000077ab9 */ /* 0x000fe40000000800 */
[----:B------:R-:W-:-:S03]  /*10a00*/  IMAD.U32 R27, RZ, RZ, UR7 ;  /* 0x00000007ff1b7e24 */ /* 0x000fc6000f8e00ff */
[----:B0-----:R-:W-:-:S13]  /*10a10*/  ISETP.LE.AND P6, PT, R2, UR4, PT ;  /* 0x0000000402007c0c */ /* 0x001fda000bfc3270 */
[----:B------:R-:W-:Y:S05]  /*10a20*/  @P6 BRA `(.L_x_11491) ;  /* 0x00000004009c6947 */ /* 0x000fea0003800000 */
[----:B------:R-:W-:-:S05]  /*10a30*/  VIADD R7, R0, UR4 ;  /* 0x0000000400077c36 */ /* 0x000fca0008000000 */
[----:B------:R-:W-:-:S13]  /*10a40*/  ISETP.GE.OR P6, PT, R7, R2, !P0 ;  /* 0x000000020700720c */ /* 0x000fda00047c6670 */
[----:B------:R-:W0:Y:S08]  /*10a50*/  @!P6 LDC.64 R4, c[0x0][0xc80] ;  /* 0x00032000ff04eb82 */ /* 0x000e300000000a00 */
[----:B------:R-:W1:Y:S01]  /*10a60*/  @!P6 LDC.64 R2, c[0x0][0xc78] ;  /* 0x00031e00ff02eb82 */ /* 0x000e620000000a00 */
[----:B0-----:R-:W-:-:S04]  /*10a70*/  @!P6 IMAD.WIDE R4, R7, 0x4, R4 ;  /* 0x000000040704e825 */ /* 0x001fc800078e0204 */
[----:B-1----:R-:W-:Y:S01]  /*10a80*/  @!P6 IMAD.WIDE R2, R7, 0x4, R2 ;  /* 0x000000040702e825 */ /* 0x002fe200078e0202 */
[----:B------:R-:W-:-:S06]  /*10a90*/  CS2R R6, SRZ ;  /* 0x0000000000067805 */ /* 0x000fcc000001ff00 */
[----:B------:R-:W2:Y:S04]  /*10aa0*/  @!P6 LDG.E R6, desc[UR40][R4.64] ;  /* 0x000000280406e981 */ /* 0x000ea8000c1e1900 */
        /* <DEDUP_REMOVED lines=22> */
.L_x_11490:
        /* <DEDUP_REMOVED lines=19> */
.L_x_11493:
        /* <DEDUP_REMOVED lines=12> */
[----:B0-----:R-:W0:Y:S03]  /*10e00*/  MUFU.RCP R8, R8 ;  /* 0x0000000800087308 */ /* 0x001e260000001000 */
[----:B------:R-:W-:-:S05]  /*10e10*/  IMAD R9, R2, R3, R9 ;  /* 0x0000000302097224 */ /* 0x000fca00078e0209 */
[----:B------:R-:W-:Y:S01]  /*10e20*/  ISETP.GT.U32.AND P1, PT, R4, R9, PT ;  /* 0x000000090400720c */ /* 0x000fe20003f24070 */
[----:B0-----:R-:W-:-:S12]  /*10e30*/  VIADD R3, R8, 0xffffffe ;  /* 0x0ffffffe08037836 */ /* 0x001fd80000000000 */
[----:B------:R-:W-:Y:S01]  /*10e40*/  @!P1 IMAD.IADD R9, R9, 0x1, -R4 ;  /* 0x0000000109099824 */ /* 0x000fe200078e0a04 */
[----:B------:R-:W0:Y:S01]  /*10e50*/  F2I.FTZ.U32.TRUNC.NTZ R3, R3 ;  /* 0x0000000300037305 */ /* 0x000e22000021f000 */
[----:B------:R-:W-:Y:S01]  /*10e60*/  @!P1 VIADD R2, R2, 0x1 ;  /* 0x0000000102029836 */ /* 0x000fe20000000000 */
[----:B------:R-:W-:Y:S02]  /*10e70*/  ISETP.NE.AND P1, PT, R6, RZ, PT ;  /* 0x000000ff0600720c */ /* 0x000fe40003f25270 */
[----:B------:R-:W-:Y:S02]  /*10e80*/  ISETP.GE.U32.AND P0, PT, R9, R4, PT ;  /* 0x000000040900720c */ /* 0x000fe40003f06070 */
[----:B------:R-:W-:-:S04]  /*10e90*/  LOP3.LUT R4, R25, R6, RZ, 0x3c, !PT ;  /* 0x0000000619047212 */ /* 0x000fc800078e3cff */
[----:B------:R-:W-:Y:S01]  /*10ea0*/  ISETP.GE.AND P2, PT, R4, RZ, PT ;  /* 0x000000ff0400720c */ /* 0x000fe20003f46270 */
[----:B0-----:R-:W-:-:S06]  /*10eb0*/  IMAD.MOV R8, RZ, RZ, -R3 ;  /* 0x000000ffff087224 */ /* 0x001fcc00078e0a03 */
[----:B------:R-:W-:-:S04]  /*10ec0*/  @P0 VIADD R2, R2, 0x1 ;  /* 0x0000000102020836 */ /* 0x000fc80000000000 */
[----:B------:R-:W-:Y:S02]  /*10ed0*/  IMAD.MOV.U32 R4, RZ, RZ, R2 ;  /* 0x000000ffff047224 */ /* 0x000fe400078e0002 */
[----:B------:R-:W-:Y:S01]  /*10ee0*/  IMAD.MOV.U32 R2, RZ, RZ, R8 ;  /* 0x000000ffff027224 */ /* 0x000fe200078e0008 */
[----:B------:R-:W-:Y:S01]  /*10ef0*/  IABS R8, R7 ;  /* 0x0000000700087213 */ /* 0x000fe20000000000 */
[----:B------:R-:W-:Y:S01]  /*10f00*/  @!P2 IMAD.MOV R4, RZ, RZ, -R4 ;  /* 0x000000ffff04a224 */ /* 0x000fe200078e0a04 */
[----:B------:R-:W-:Y:S01]  /*10f10*/  @!P1 LOP3.LUT R4, RZ, R6, RZ, 0x33, !PT ;  /* 0x00000006ff049212 */ /* 0x000fe200078e33ff */
[----:B------:R-:W-:Y:S02]  /*10f20*/  IMAD R9, R2, R5, RZ ;  /* 0x0000000502097224 */ /* 0x000fe400078e02ff */
[----:B------:R-:W-:Y:S02]  /*10f30*/  IMAD.MOV.U32 R2, RZ, RZ, RZ ;  /* 0x000000ffff027224 */ /* 0x000fe400078e00ff */
[----:B------:R-:W-:-:S02]  /*10f40*/  IMAD.MOV R8, RZ, RZ, -R8 ;  /* 0x000000ffff087224 */ /* 0x000fc400078e0a08 */
        /* <DEDUP_REMOVED lines=21> */
.L_x_11491:
[----:B------:R-:W-:Y:S02]  /*110a0*/  IMAD.MOV.U32 R25, RZ, RZ, RZ ;  /* 0x000000ffff197224 */ /* 0x000fe400078e00ff */
[----:B------:R-:W-:Y:S02]  /*110b0*/  IMAD.U32 R24, RZ, RZ, UR6 ;  /* 0x00000006ff187e24 */ /* 0x000fe4000f8e00ff */
[----:B------:R-:W-:-:S07]  /*110c0*/  IMAD.MOV.U32 R26, RZ, RZ, RZ ;  /* 0x000000ffff1a7224 */ /* 0x000fce00078e00ff */
.L_x_11494:
[----:B------:R-:W-:-:S13]  /*110d0*/  ISETP.NE.AND P0, PT, R0, RZ, PT ;  /* 0x000000ff0000720c */ /* 0x000fda0003f05270 */
[----:B------:R-:W0:Y:S01]  /*110e0*/  @!P0 S2R R3, SR_CgaCtaId ;  /* 0x0000000000038919 */ /* 0x000e220000008800 */
[----:B------:R-:W-:-:S04]  /*110f0*/  @!P0 MOV R0, 0x400 ;  /* 0x0000040000008802 */ /* 0x000fc80000000f00 */
[----:B0-----:R-:W-:-:S05]  /*11100*/  @!P0 LEA R0, R3, R0, 0x18 ;  /* 0x0000000003008211 */ /* 0x001fca00078ec0ff */
[----:B------:R1:W-:Y:S01]  /*11110*/  @!P0 STS.128 [R0+0x132d0], R24 ;  /* 0x0132d01800008388 */ /* 0x0003e20000000c00 */
[----:B------:R-:W-:Y:S06]  /*11120*/  BAR.ARV 0x5, 0x200 ;  /* 0x0148000000007b1d */ /* 0x000fec0000002000 */
.L_x_11489:
[----:B-1----:R-:W-:Y:S01]  /*11130*/  IMAD.MOV.U32 R0, RZ, RZ, 0x1 ;  /* 0x00000001ff007424 */ /* 0x002fe200078e00ff */
[----:B------:R-:W-:Y:S01]  /*11140*/  ULDC UR4, c[0x0][0xc3c] ;  /* 0x00030f0000047ab9 */ /* 0x000fe20000000800 */
[----:B------:R-:W-:Y:S01]  /*11150*/  IMAD.MOV.U32 R29, RZ, RZ, RZ ;  /* 0x000000ffff1d7224 */ /* 0x000fe200078e00ff */
[----:B0-----:R-:W-:Y:S02]  /*11160*/  ISETP.GE.AND P0, PT, R27, UR4, PT ;  /* 0x000000041b007c0c */ /* 0x001fe4000bf06270 */
[----:B------:R0:W-:Y:S04]  /*11170*/  STL [R1+0x4], R0 ;  /* 0x0000040001007387 */ /* 0x0001e80000100800 */
[----:B------:R0:W-:Y:S07]  /*11180*/  STL [R1+0x44], RZ ;  /* 0x000044ff01007387 */ /* 0x0001ee0000100800 */
[----:B------:R-:W-:Y:S05]  /*11190*/  @P0 BRA `(.L_x_11495) ;  /* 0x0000005400580947 */ /* 0x000fea0003800000 */
[----:B------:R-:W2:Y:S01]  /*111a0*/  LDL R10, [R1+0x3c] ;  /* 0x00003c00010a7983 */ /* 0x000ea20000100800 */
[----:B------:R-:W1:Y:S01]  /*111b0*/  S2R R9, SR_TID.X ;  /* 0x0000000000097919 */ /* 0x000e620000002100 */
[----:B------:R-:W3:Y:S01]  /*111c0*/  S2UR UR5, SR_CgaCtaId ;  /* 0x00000000000579c3 */ /* 0x000ee20000008800 */
[----:B------:R-:W-:Y:S01]  /*111d0*/  UMOV UR4, 0x400 ;  /* 0x0000040000047882 */ /* 0x000fe20000000000 */
[C---:B-1----:R-:W-:Y:S01]  /*111e0*/  IMAD.SHL.U32 R28, R9.reuse, 0x40, RZ ;  /* 0x00000040091c7824 */ /* 0x042fe200078e00ff */
[C---:B------:R-:W-:Y:S01]  /*111f0*/  LOP3.LUT R11, R9.reuse, 0x7f, RZ, 0xc0, !PT ;  /* 0x0000007f090b7812 */ /* 0x040fe200078ec0ff */
[C---:B------:R-:W-:Y:S01]  /*11200*/  IMAD.SHL.U32 R2, R9.reuse, 0x10, RZ ;  /* 0x0000001009027824 */ /* 0x040fe200078e00ff */
[----:B------:R-:W-:Y:S01]  /*11210*/  SHF.R.U32.HI R3, RZ, 0x1, R9 ;  /* 0x00000001ff037819 */ /* 0x000fe20000011609 */
[C---:B0-----:R-:W-:Y:S01]  /*11220*/  IMAD.SHL.U32 R0, R9.reuse, 0x20, RZ ;  /* 0x0000002009007824 */ /* 0x041fe200078e00ff */
[----:B------:R-:W-:Y:S01]  /*11230*/  LOP3.LUT R4, R28, 0x180, RZ, 0xc0, !PT ;  /* 0x000001801c047812 */ /* 0x000fe200078ec0ff */
[----:B------:R-:W-:Y:S01]  /*11240*/  IMAD.SHL.U32 R8, R9, 0x2, RZ ;  /* 0x0000000209087824 */ /* 0x000fe200078e00ff */
[----:B------:R-:W-:Y:S01]  /*11250*/  LOP3.LUT R7, R2, 0x1b0, RZ, 0xc0, !PT ;  /* 0x000001b002077812 */ /* 0x000fe200078ec0ff */
[----:B------:R-:W-:Y:S01]  /*11260*/  IMAD.SHL.U32 R6, R11, 0x10, RZ ;  /* 0x000000100b067824 */ /* 0x000fe200078e00ff */
[----:B------:R-:W-:Y:S01]  /*11270*/  LOP3.LUT R3, R4, 0x30, R3, 0xf8, !PT ;  /* 0x0000003004037812 */ /* 0x000fe200078ef803 */
[----:B------:R-:W-:Y:S01]  /*11280*/  IMAD.SHL.U32 R4, R9, 0x8, RZ ;  /* 0x0000000809047824 */ /* 0x000fe200078e00ff */
[----:B------:R-:W-:-:S02]  /*11290*/  LOP3.LUT R5, R0, 0x80, RZ, 0xc0, !PT ;  /* 0x0000008000057812 */ /* 0x000fc400078ec0ff */
[----:B------:R-:W-:Y:S02]  /*112a0*/  LOP3.LUT R8, R7, 0x30, R8, 0x78, !PT ;  /* 0x0000003007087812 */ /* 0x000fe400078e7808 */
[----:B------:R-:W-:Y:S01]  /*112b0*/  LOP3.LUT R7, R6, 0x600, RZ, 0xc0, !PT ;  /* 0x0000060006077812 */ /* 0x000fe200078ec0ff */
[----:B------:R-:W-:Y:S01]  /*112c0*/  IMAD.SHL.U32 R6, R9, 0x4, RZ ;  /* 0x0000000409067824 */ /* 0x000fe200078e00ff */
[----:B------:R-:W-:Y:S01]  /*112d0*/  LOP3.LUT R5, R5, 0x10, R9, 0xf8, !PT ;  /* 0x0000001005057812 */ /* 0x000fe200078ef809 */
[----:B---3--:R-:W-:Y:S01]  /*112e0*/  ULEA UR4, UR5, UR4, 0x18 ;  /* 0x0000000405047291 */ /* 0x008fe2000f8ec03f */
[----:B------:R-:W-:Y:S02]  /*112f0*/  LOP3.LUT R3, R3, 0x30, R4, 0x78, !PT ;  /* 0x0000003003037812 */ /* 0x000fe400078e7804 */
[C---:B------:R-:W-:Y:S02]  /*11300*/  LOP3.LUT R9, R7.reuse, 0x60, R0, 0xf8, !PT ;  /* 0x0000006007097812 */ /* 0x040fe400078ef800 */
[----:B------:R-:W-:-:S02]  /*11310*/  LOP3.LUT R7, R7, 0x40, R2, 0xf8, !PT ;  /* 0x0000004007077812 */ /* 0x000fc400078ef802 */
[----:B------:R-:W-:Y:S01]  /*11320*/  LOP3.LUT R28, R3, 0x640, R28, 0xf8, !PT ;  /* 0x00000640031c7812 */ /* 0x000fe200078ef81c */
[----:B------:R-:W-:Y:S01]  /*11330*/  IMAD.U32 R17, RZ, RZ, UR4 ;  /* 0x00000004ff117e24 */ /* 0x000fe2000f8e00ff */
[----:B------:R-:W-:Y:S02]  /*11340*/  LOP3.LUT R8, R7, R8, RZ, 0xfc, !PT ;  /* 0x0000000807087212 */ /* 0x000fe400078efcff */
[----:B------:R-:W-:Y:S02]  /*11350*/  SHF.R.U32.HI R3, RZ, 0x2, R11 ;  /* 0x00000002ff037819 */ /* 0x000fe4000001160b */
[--C-:B------:R-:W-:Y:S02]  /*11360*/  LOP3.LUT R4, R9, 0x100, R0.reuse, 0xf8, !PT ;  /* 0x0000010009047812 */ /* 0x100fe400078ef800 */
[----:B------:R-:W-:Y:S01]  /*11370*/  LOP3.LUT R0, R3, 0x60, R0, 0xf8, !PT ;  /* 0x0000006003007812 */ /* 0x000fe200078ef800 */
[----:B------:R-:W-:Y:S02]  /*11380*/  IMAD.IADD R3, R17, 0x1, R8 ;  /* 0x0000000111037824 */ /* 0x000fe400078e0208 */
[----:B------:R-:W-:Y:S01]  /*11390*/  IMAD.MOV.U32 R0, RZ, RZ, 0x1 ;  /* 0x00000001ff007424 */ /* 0x000fe200078e00ff */
[----:B------:R-:W-:Y:S01]  /*113a0*/  LOP3.LUT R5, R5, 0x10, R6, 0x78, !PT ;  /* 0x0000001005057812 */ /* 0x000fe200078e7806 */
[----:B------:R-:W-:Y:S01]  /*113b0*/  BSSY B7, `(.L_x_11495) ;  /* 0x0000534000077945 */ /* 0x000fe20003800000 */
[----:B------:R-:W-:-:S02]  /*113c0*/  IMAD.MOV.U32 R29, RZ, RZ, RZ ;  /* 0x000000ffff1d7224 */ /* 0x000fc400078e00ff */
[----:B------:R-:W-:Y:S01]  /*113d0*/  LOP3.LUT R23, R4, R5, RZ, 0xfc, !PT ;  /* 0x0000000504177212 */ /* 0x000fe200078efcff */
[----:B------:R-:W-:Y:S01]  /*113e0*/  ULDC.64 UR38, c[0x0][0x198] ;  /* 0x0000660000267ab9 */ /* 0x000fe20000000a00 */
[----:B------:R-:W-:Y:S01]  /*113f0*/  ULDC UR36, c[0x0][0xc] ;  /* 0x0000030000247ab9 */ /* 0x000fe20000000800 */
[----:B--2---:R-:W-:-:S05]  /*11400*/  LOP3.LUT R2, R10, 0x1, RZ, 0xfc, !PT ;  /* 0x000000010a027812 */ /* 0x004fca00078efcff */
[----:B------:R0:W-:Y:S04]  /*11410*/  STL [R1+0x48], R2 ;  /* 0x0000480201007387 */ /* 0x0001e80000100800 */
[----:B------:R1:W-:Y:S01]  /*11420*/  STL [R1+0x38], R3 ;  /* 0x0000380301007387 */ /* 0x0003e20000100800 */
[----:B0-----:R-:W-:-:S05]  /*11430*/  LOP3.LUT R2, R10, 0x2, RZ, 0xfc, !PT ;  /* 0x000000020a027812 */ /* 0x001fca00078efcff */
[----:B------:R1:W-:Y:S04]  /*11440*/  STL [R1+0x20], R2 ;  /* 0x0000200201007387 */ /* 0x0003e80000100800 */
[----:B------:R1:W-:Y:S04]  /*11450*/  STL [R1+0x44], RZ ;  /* 0x000044ff01007387 */ /* 0x0003e80000100800 */
[----:B------:R1:W-:Y:S04]  /*11460*/  STL [R1+0x8], R0 ;  /* 0x0000080001007387 */ /* 0x0003e80000100800 */
[----:B------:R1:W-:Y:S04]  /*11470*/  STL [R1], RZ ;  /* 0x000000ff01007387 */ /* 0x0003e80000100800 */
[----:B------:R1:W-:Y:S02]  /*11480*/  STL [R1+0x4], R0 ;  /* 0x0000040001007387 */ /* 0x0003e40000100800 */
.L_x_11599:
[----:B-1--4-:R-:W0:Y:S02]  /*11490*/  LDC.64 R2, c[0x0][0xc88] ;  /* 0x00032200ff027b82 */ /* 0x012e240000000a00 */
[----:B0-----:R-:W-:-:S05]  /*114a0*/  IMAD.WIDE R2, R27, 0x4, R2 ;  /* 0x000000041b027825 */ /* 0x001fca00078e0202 */
[----:B--2---:R-:W2:Y:S01]  /*114b0*/  LDG.E R14, desc[UR40][R2.64] ;  /* 0x00000028020e7981 */ /* 0x004ea2000c1e1900 */
[----:B------:R-:W-:Y:S05]  /*114c0*/  YIELD ;  /* 0x0000000000007946 */ /* 0x000fea0003800000 */
[----:B------:R-:W-:Y:S01]  /*114d0*/  ULDC.64 UR4, c[0x0][0xa28] ;  /* 0x00028a0000047ab9 */ /* 0x000fe20000000a00 */
[----:B------:R-:W-:Y:S02]  /*114e0*/  CS2R R8, SRZ ;  /* 0x0000000000087805 */ /* 0x000fe4000001ff00 */
[----:B------:R-:W-:Y:S01]  /*114f0*/  ISETP.NE.U32.AND P0, PT, RZ, UR4, PT ;  /* 0x00000004ff007c0c */ /* 0x000fe2000bf05070 */
[----:B------:R-:W-:-:S03]  /*11500*/  ULDC.64 UR6, c[0x0][0xa00] ;  /* 0x0002800000067ab9 */ /* 0x000fc60000000a00 */
[----:B------:R-:W-:Y:S02]  /*11510*/  ISETP.NE.AND.EX P0, PT, RZ, UR5, PT, P0 ;  /* 0x00000005ff007c0c */ /* 0x000fe4000bf05300 */
[----:B--2---:R-:W-:Y:S01]  /*11520*/  SHF.R.S32.HI R0, RZ, 0x1f, R14 ;  /* 0x0000001fff007819 */ /* 0x004fe2000001140e */
[----:B------:R-:W-:-:S10]  /*11530*/  IMAD.SHL.U32 R18, R14, 0x4, RZ ;  /* 0x000000040e127824 */ /* 0x000fd400078e00ff */
[C---:B------:R-:W-:Y:S01]  /*11540*/  @P0 LEA R4, P1, R14.reuse, UR4, 0x2 ;  /* 0x000000040e040c11 */ /* 0x040fe2000f8210ff */
[----:B------:R-:W-:Y:S01]  /*11550*/  STL [R1+0x18], R14 ;  /* 0x0000180e01007387 */ /* 0x000fe20000100800 */
[C-C-:B------:R-:W-:Y:S02]  /*11560*/  SHF.L.U64.HI R13, R14.reuse, 0x2, R0.reuse ;  /* 0x000000020e0d7819 */ /* 0x140fe40000010200 */
[----:B------:R-:W-:Y:S01]  /*11570*/  @P0 LEA.HI.X R5, R14, UR5, R0, 0x2, P1 ;  /* 0x000000050e050c11 */ /* 0x000fe200088f1400 */
[----:B------:R-:W-:Y:S01]  /*11580*/  ULDC.64 UR4, c[0x0][0xa08] ;  /* 0x0002820000047ab9 */ /* 0x000fe20000000a00 */
[----:B------:R-:W-:Y:S01]  /*11590*/  ISETP.NE.U32.AND P1, PT, RZ, UR6, PT ;  /* 0x00000006ff007c0c */ /* 0x000fe2000bf25070 */
[----:B------:R0:W-:Y:S01]  /*115a0*/  STL [R1+0x34], R0 ;  /* 0x0000340001007387 */ /* 0x0001e20000100800 */
[----:B------:R-:W-:-:S03]  /*115b0*/  IADD3 R2, P2, R18, UR6, RZ ;  /* 0x0000000612027c10 */ /* 0x000fc6000ff5e0ff */
[----:B------:R1:W5:Y:S01]  /*115c0*/  @P0 LDG.E R9, desc[UR40][R4.64] ;  /* 0x0000002804090981 */ /* 0x000362000c1e1900 */
[----:B------:R-:W-:Y:S01]  /*115d0*/  ISETP.NE.AND.EX P0, PT, RZ, UR7, PT, P1 ;  /* 0x00000007ff007c0c */ /* 0x000fe2000bf05310 */
[----:B------:R-:W-:Y:S01]  /*115e0*/  IMAD.MOV.U32 R12, RZ, RZ, RZ ;  /* 0x000000ffff0c7224 */ /* 0x000fe200078e00ff */
[C---:B------:R-:W-:Y:S01]  /*115f0*/  IADD3.X R3, R13.reuse, UR7, RZ, P2, !PT ;  /* 0x000000070d037c10 */ /* 0x040fe200097fe4ff */
[----:B------:R-:W-:Y:S01]  /*11600*/  ULDC.64 UR6, c[0x0][0xa10] ;  /* 0x0002840000067ab9 */ /* 0x000fe20000000a00 */
[----:B------:R-:W-:Y:S01]  /*11610*/  ISETP.NE.U32.AND P1, PT, RZ, UR4, PT ;  /* 0x00000004ff007c0c */ /* 0x000fe2000bf25070 */
[----:B------:R-:W-:Y:S01]  /*11620*/  STL [R1+0x10], R13 ;  /* 0x0000100d01007387 */ /* 0x000fe20000100800 */
[C---:B------:R-:W-:Y:S01]  /*11630*/  IADD3 R6, P3, R18.reuse, UR4, RZ ;  /* 0x0000000412067c10 */ /* 0x040fe2000ff7e0ff */
[----:B0-----:R-:W-:Y:S01]  /*11640*/  IMAD.MOV.U32 R0, RZ, RZ, RZ ;  /* 0x000000ffff007224 */ /* 0x001fe200078e00ff */
[----:B------:R-:W-:Y:S02]  /*11650*/  ISETP.NE.AND.EX P1, PT, RZ, UR5, PT, P1 ;  /* 0x00000005ff007c0c */ /* 0x000fe4000bf25310 */
[----:B------:R-:W-:Y:S01]  /*11660*/  IADD3.X R7, R13, UR5, RZ, P3, !PT ;  /* 0x000000050d077c10 */ /* 0x000fe20009ffe4ff */
[----:B------:R-:W-:Y:S01]  /*11670*/  ULDC.64 UR4, c[0x0][0xa18] ;  /* 0x0002860000047ab9 */ /* 0x000fe20000000a00 */
[----:B-1----:R-:W-:Y:S01]  /*11680*/  IADD3 R4, P4, R18, UR6, RZ ;  /* 0x0000000612047c10 */ /* 0x002fe2000ff9e0ff */
[----:B------:R-:W2:Y:S01]  /*11690*/  @P0 LDG.E R8, desc[UR40][R2.64] ;  /* 0x0000002802080981 */ /* 0x000ea2000c1e1900 */
[----:B------:R-:W-:-:S02]  /*116a0*/  ISETP.NE.U32.AND P3, PT, RZ, UR4, PT ;  /* 0x00000004ff007c0c */ /* 0x000fc4000bf65070 */
[----:B------:R-:W-:Y:S02]  /*116b0*/  IADD3.X R5, R13, UR7, RZ, P4, !PT ;  /* 0x000000070d057c10 */ /* 0x000fe4000a7fe4ff */
[----:B------:R-:W-:Y:S02]  /*116c0*/  ISETP.NE.AND.EX P3, PT, RZ, UR5, PT, P3 ;  /* 0x00000005ff007c0c */ /* 0x000fe4000bf65330 */
[----:B------:R-:W-:Y:S01]  /*116d0*/  ISETP.NE.U32.AND P2, PT, RZ, UR6, PT ;  /* 0x00000006ff007c0c */ /* 0x000fe2000bf45070 */
[----:B------:R-:W5:Y:S03]  /*116e0*/  @P1 LDG.E R12, desc[UR40][R6.64] ;  /* 0x00000028060c1981 */ /* 0x000f66000c1e1900 */
[----:B------:R-:W-:-:S07]  /*116f0*/  ISETP.NE.AND.EX P2, PT, RZ, UR7, PT, P2 ;  /* 0x00000007ff007c0c */ /* 0x000fce000bf45320 */
[----:B------:R-:W-:Y:S01]  /*11700*/  @P3 IADD3 R10, P4, R18, UR4, RZ ;  /* 0x00000004120a3c10 */ /* 0x000fe2000ff9e0ff */
[----:B------:R-:W-:-:S03]  /*11710*/  ULDC UR4, c[0x0][0x288] ;  /* 0x0000a20000047ab9 */ /* 0x000fc60000000800 */
        /* <DEDUP_REMOVED lines=14> */
[----:B--2---:R0:W-:Y:S02]  /*11800*/  STL [R1+0x40], R8 ;  /* 0x0000400801007387 */ /* 0x0041e40000100800 */
[----:B0-----:R-:W-:Y:S01]  /*11810*/  IMAD.U32 R8, RZ, RZ, UR5 ;  /* 0x00000005ff087e24 */ /* 0x001fe2000f8e00ff */
[----:B---3--:R-:W-:Y:S06]  /*11820*/  @P3 BRA `(.L_x_11496) ;  /* 0x0000000000143947 */ /* 0x008fec0003800000 */
[----:B------:R-:W-:Y:S05]  /*11830*/  @!P0 BRA `(.L_x_11496) ;  /* 0x0000000000108947 */ /* 0x000fea0003800000 */
[----:B------:R-:W2:Y:S04]  /*11840*/  LDG.E R11, desc[UR40][R2.64] ;  /* 0x00000028020b7981 */ /* 0x000ea8000c1e1900 */
[----:B------:R-:W2:Y:S02]  /*11850*/  LDG.E R2, desc[UR40][R2.64+0x4] ;  /* 0x0000042802027981 */ /* 0x000ea4000c1e1900 */
[----:B--2---:R-:W-:-:S05]  /*11860*/  IMAD.IADD R2, R2, 0x1, -R11 ;  /* 0x0000000102027824 */ /* 0x004fca00078e0a0b */
[----:B------:R0:W-:Y:S02]  /*11870*/  STL [R1+0x40], R2 ;  /* 0x0000400201007387 */ /* 0x0001e40000100800 */
.L_x_11496:
[C---:B0-----:R-:W-:Y:S01]  /*11880*/  LOP3.LUT R2, R26.reuse, 0xff000000, RZ, 0xc0, !PT ;  /* 0xff0000001a027812 */ /* 0x041fe200078ec0ff */
        /* <DEDUP_REMOVED lines=15> */
.L_x_11497:
[----:B------:R-:W-:Y:S05]  /*11980*/  @!P1 BRA `(.L_x_11498) ;  /* 0x00000000000c9947 */ /* 0x000fea0003800000 */
[----:B------:R-:W2:Y:S04]  /*11990*/  LDG.E R10, desc[UR40][R6.64] ;  /* 0x00000028060a7981 */ /* 0x000ea8000c1e1900 */
[----:B------:R-:W2:Y:S02]  /*119a0*/  LDG.E R6, desc[UR40][R6.64+0x4] ;  /* 0x0000042806067981 */ /* 0x000ea4000c1e1900 */
[----:B--2---:R-:W-:-:S07]  /*119b0*/  IMAD.IADD R10, R6, 0x1, -R10 ;  /* 0x00000001060a7824 */ /* 0x004fce00078e0a0a */
.L_x_11498:
[----:B0-----:R-:W2:Y:S01]  /*119c0*/  @P2 LDG.E R3, desc[UR40][R4.64] ;  /* 0x0000002804032981 */ /* 0x001ea2000c1e1900 */
[----:B-----5:R-:W-:-:S03]  /*119d0*/  IMAD.IADD R10, R10, 0x1, -R9 ;  /* 0x000000010a0a7824 */ /* 0x020fc600078e0a09 */
[----:B------:R0:W2:Y:S01]  /*119e0*/  @P2 LDG.E R4, desc[UR40][R4.64+0x4] ;  /* 0x0000042804042981 */ /* 0x0000a2000c1e1900 */
[----:B------:R-:W-:Y:S01]  /*119f0*/  BSSY B0, `(.L_x_11499) ;  /* 0x0000029000007945 */ /* 0x000fe20003800000 */
[----:B------:R-:W-:Y:S02]  /*11a00*/  LOP3.LUT R19, R2, 0xff, RZ, 0xc0, !PT ;  /* 0x000000ff02137812 */ /* 0x000fe400078ec0ff */
[----:B0-----:R-:W-:Y:S01]  /*11a10*/  SHF.R.U32.HI R5, RZ, 0x10, R2 ;  /* 0x00000010ff057819 */ /* 0x001fe20000011602 */
[----:B------:R-:W-:Y:S02]  /*11a20*/  IMAD.MOV.U32 R2, RZ, RZ, RZ ;  /* 0x000000ffff027224 */ /* 0x000fe400078e00ff */
[----:B--2---:R-:W-:-:S04]  /*11a30*/  @P2 IMAD.IADD R8, R4, 0x1, -R3 ;  /* 0x0000000104082824 */ /* 0x004fc800078e0a03 */
[----:B------:R-:W-:-:S05]  /*11a40*/  IMAD.IADD R3, R10, 0x1, R8 ;  /* 0x000000010a037824 */ /* 0x000fca00078e0208 */
[C---:B------:R-:W-:Y:S01]  /*11a50*/  ISETP.GE.AND P1, PT, R3.reuse, 0x1, PT ;  /* 0x000000010300780c */ /* 0x040fe20003f26270 */
[----:B------:R-:W-:-:S04]  /*11a60*/  VIADD R4, R3, 0x9f ;  /* 0x0000009f03047836 */ /* 0x000fc80000000000 */
[----:B------:R-:W-:-:S05]  /*11a70*/  IMAD.HI R4, R4, 0x66666667, RZ ;  /* 0x6666666704047827 */ /* 0x000fca00078e02ff */
        /* <DEDUP_REMOVED lines=11> */
[----:B------:R0:W2:Y:S02]  /*11b30*/  F2I.FTZ.U32.TRUNC.NTZ R3, R2 ;  /* 0x0000000200037305 */ /* 0x0000a4000021f000 */
[----:B0-----:R-:W-:-:S04]  /*11b40*/  LOP3.LUT R2, R9, R6, RZ, 0x3c, !PT ;  /* 0x0000000609027212 */ /* 0x001fc800078e3cff */
[----:B------:R-:W-:Y:S01]  /*11b50*/  ISETP.GE.AND P4, PT, R2, RZ, PT ;  /* 0x000000ff0200720c */ /* 0x000fe20003f86270 */
[----:B--2---:R-:W-:-:S04]  /*11b60*/  IMAD.MOV R2, RZ, RZ, -R3 ;  /* 0x000000ffff027224 */ /* 0x004fc800078e0a03 */
[----:B-1----:R-:W-:Y:S02]  /*11b70*/  IMAD R11, R2, R7, RZ ;  /* 0x00000007020b7224 */ /* 0x002fe400078e02ff */
        /* <DEDUP_REMOVED lines=16> */
.L_x_11500:
[----:B------:R-:W-:Y:S05]  /*11c80*/  BSYNC B0 ;  /* 0x0000000000007941 */ /* 0x000fea0003800000 */
.L_x_11499:
[-C--:B------:R-:W-:Y:S01]  /*11c90*/  IMAD R3, R19, R2.reuse, RZ ;  /* 0x0000000213037224 */ /* 0x080fe200078e02ff */
[----:B------:R-:W-:Y:S04]  /*11ca0*/  BSSY B0, `(.L_x_11501) ;  /* 0x00000e3000007945 */ /* 0x000fe80003800000 */
[C---:B------:R-:W-:Y:S01]  /*11cb0*/  VIADDMNMX R2, R3.reuse, R2, R4, PT ;  /* 0x0000000203027246 */ /* 0x040fe20003800104 */
[----:B------:R-:W-:-:S04]  /*11cc0*/  IMAD R3, R3, 0xa0, -R10 ;  /* 0x000000a003037824 */ /* 0x000fc800078e0a0a */
[----:B------:R-:W-:Y:S01]  /*11cd0*/  IMAD R2, R2, 0xa0, -R10 ;  /* 0x000000a002027824 */ /* 0x000fe200078e0a0a */
[----:B------:R-:W-:-:S04]  /*11ce0*/  VIMNMX R3, RZ, R3, !PT ;  /* 0x00000003ff037248 */ /* 0x000fc80007fe0100 */
[----:B------:R-:W-:-:S04]  /*11cf0*/  VIMNMX R2, R2, R8, PT ;  /* 0x0000000802027248 */ /* 0x000fc80003fe0100 */
[----:B------:R-:W-:-:S13]  /*11d00*/  ISETP.GT.AND P0, PT, R2, R3, PT ;  /* 0x000000030200720c */ /* 0x000fda0003f04270 */
[----:B------:R-:W-:Y:S02]  /*11d10*/  @P0 VIADD R6, R2, 0x9f ;  /* 0x0000009f02060836 */ /* 0x000fe40000000000 */
[----:B------:R-:W-:-:S04]  /*11d20*/  IMAD.WIDE.U32 R2, R3, -0x33333333, RZ ;  /* 0xcccccccd03027825 */ /* 0x000fc800078e00ff */
[----:B------:R-:W-:Y:S01]  /*11d30*/  @P0 IMAD.HI R2, R6, 0x66666667, RZ ;  /* 0x6666666706020827 */ /* 0x000fe200078e02ff */
[----:B------:R-:W-:-:S04]  /*11d40*/  SHF.R.U32.HI R3, RZ, 0x7, R3 ;  /* 0x00000007ff037819 */ /* 0x000fc80000011603 */
[----:B------:R-:W-:Y:S01]  /*11d50*/  @P0 SHF.R.U32.HI R7, RZ, 0x1f, R2 ;  /* 0x0000001fff070819 */ /* 0x000fe20000011602 */
[----:B------:R-:W-:-:S03]  /*11d60*/  IMAD.MOV.U32 R6, RZ, RZ, R3 ;  /* 0x000000ffff067224 */ /* 0x000fc600078e0003 */
        /* <DEDUP_REMOVED lines=10> */
[----:B------:R0:W2:Y:S02]  /*11e10*/  SHFL.IDX PT, R14, R7, RZ, 0x1f ;  /* 0x00001fff070e7589 */ /* 0x0000a400000e0000 */
.L_x_11634:
[----:B--2---:R-:W-:Y:S02]  /*11e20*/  ISETP.NE.AND P0, PT, R14, RZ, PT ;  /* 0x000000ff0e00720c */ /* 0x004fe40003f05270 */
[----:B------:R-:W-:-:S11]  /*11e30*/  PLOP3.LUT P6, PT, PT, PT, PT, 0x8, 0x0 ;  /* 0x000000000000781c */ /* 0x000fd60003fce170 */
[----:B------:R-:W-:Y:S05]  /*11e40*/  @P0 BRA `(.L_x_11504) ;  /* 0x00000000000c0947 */ /* 0x000fea0003800000 */
[----:B------:R-:W-:-:S03]  /*11e50*/  UMOV UR4, 0xffffffff ;  /* 0xffffffff00047882 */ /* 0x000fc60000000000 */
[----:B------:R-:W-:Y:S05]  /*11e60*/  BRA.DIV UR4, `(.L_x_11505) ;  /* 0x0000005604047947 */ /* 0x000fea000b800000 */
[----:B------:R-:W-:-:S13]  /*11e70*/  ELECT P6, URZ, PT ;  /* 0x00000000003f782f */ /* 0x000fda00038c0000 */
.L_x_11504:
        /* <DEDUP_REMOVED lines=9> */
.L_x_11637:
[----:B------:R-:W-:Y:S05]  /*11f10*/  BSYNC B1 ;  /* 0x0000000000017941 */ /* 0x000fea0003800000 */
.L_x_11506:
[----:B------:R-:W-:Y:S04]  /*11f20*/  BSSY B1, `(.L_x_11508) ;  /* 0x0000050000017945 */ /* 0x000fe80003800000 */
[----:B------:R-:W-:Y:S05]  /*11f30*/  @!P6 BRA `(.L_x_11509) ;  /* 0x000000040038e947 */ /* 0x000fea0003800000 */
[----:B------:R-:W0:Y:S04]  /*11f40*/  LDL R10, [R1] ;  /* 0x00000000010a7983 */ /* 0x000e280000100800 */
[----:B------:R-:W1:Y:S01]  /*11f50*/  LDL R9, [R1+0x8] ;  /* 0x0000080001097983 */ /* 0x000e620000100800 */
[----:B------:R-:W2:Y:S01]  /*11f60*/  S2R R8, SR_TID.X ;  /* 0x0000000000087919 */ /* 0x000ea20000002100 */
[----:B------:R-:W-:Y:S01]  /*11f70*/  BSSY B2, `(.L_x_11510) ;  /* 0x0000007000027945 */ /* 0x000fe20003800000 */
[----:B--2---:R-:W-:-:S04]  /*11f80*/  LOP3.LUT R8, R8, 0x7f, RZ, 0xc0, !PT ;  /* 0x0000007f08087812 */ /* 0x004fc800078ec0ff */
[----:B------:R-:W-:Y:S01]  /*11f90*/  ISETP.NE.AND P2, PT, R8, RZ, PT ;  /* 0x000000ff0800720c */ /* 0x000fe20003f45270 */
[----:B0-----:R-:W-:Y:S01]  /*11fa0*/  IMAD R7, R10, 0x8, R17 ;  /* 0x000000080a077824 */ /* 0x001fe200078e0211 */
[----:B-1----:R-:W-:-:S04]  /*11fb0*/  SHF.L.U32 R11, R9, 0x1f, RZ ;  /* 0x0000001f090b7819 */ /* 0x002fc800000006ff */
[----:B------:R-:W0:Y:S02]  /*11fc0*/  SYNCS.PHASECHK.TRANS64.TRYWAIT P0, [R7+URZ+0x132a0], R11 ;  /* 0x0132a00b070075a7 */ /* 0x000e24000800017f */
[----:B0-----:R-:W-:Y:S05]  /*11fd0*/  @!P0 BRA `(.L_x_11511) ;  /* 0x0000005000dc8947 */ /* 0x001fea0003800000 */
.L_x_11638:
[----:B------:R-:W-:Y:S05]  /*11fe0*/  BSYNC B2 ;  /* 0x0000000000027941 */ /* 0x000fea0003800000 */
.L_x_11510:
        /* <DEDUP_REMOVED lines=9> */
.L_x_11513:
[----:B------:R-:W-:Y:S05]  /*12080*/  BSYNC B2 ;  /* 0x0000000000027941 */ /* 0x000fea0003800000 */
.L_x_11512:
[----:B------:R-:W2:Y:S01]  /*12090*/  LDL R9, [R1] ;  /* 0x0000000001097983 */ /* 0x000ea20000100800 */
        /* <DEDUP_REMOVED lines=12> */
.L_x_11514:
        /* <DEDUP_REMOVED lines=13> */
.L_x_11639:
[----:B------:R-:W-:Y:S05]  /*12230*/  BSYNC B2 ;  /* 0x0000000000027941 */ /* 0x000fea0003800000 */
.L_x_11515:
[----:B------:R-:W-:Y:S01]  /*12240*/  BSSY B2, `(.L_x_11517) ;  /* 0x000000b000027945 */ /* 0x000fe20003800000 */
[----:B------:R-:W-:Y:S02]  /*12250*/  IMAD.MOV.U32 R10, RZ, RZ, 0x0 ;  /* 0x00000000ff0a7424 */ /* 0x000fe400078e00ff */
[----:B01----:R-:W-:Y:S01]  /*12260*/  IMAD.MOV.U32 R11, RZ, RZ, 0x12f00000 ;  /* 0x12f00000ff0b7424 */ /* 0x003fe200078e00ff */
        /* <DEDUP_REMOVED lines=8> */
.L_x_11518:
[----:B------:R-:W-:Y:S05]  /*122f0*/  BSYNC B2 ;  /* 0x0000000000027941 */ /* 0x000fea0003800000 */
.L_x_11517:
        /* <DEDUP_REMOVED lines=8> */
.L_x_11519:
        /* <DEDUP_REMOVED lines=10> */
.L_x_11509:
[----:B------:R-:W-:Y:S05]  /*12420*/  BSYNC B1 ;  /* 0x0000000000017941 */ /* 0x000fea0003800000 */
.L_x_11508:
[----:B------:R-:W0:Y:S04]  /*12430*/  LDL.LU R10, [R1] ;  /* 0x00000000010a7983 */ /* 0x000e280000300800 */
[----:B------:R-:W2:Y:S01]  /*12440*/  LDL.LU R9, [R1+0x8] ;  /* 0x0000080001097983 */ /* 0x000ea20000300800 */
[----:B------:R-:W-:Y:S01]  /*12450*/  VIADD R6, R6, 0xfffffffe ;  /* 0xfffffffe06067836 */ /* 0x000fe20000000000 */
[----:B------:R-:W-:-:S04]  /*12460*/  PLOP3.LUT P0, PT, PT, PT, PT, 0x8, 0x0 ;  /* 0x000000000000781c */ /* 0x000fc80003f0e170 */
[----:B------:R-:W-:Y:S01]  /*12470*/  ISETP.GE.AND P3, PT, R6, R3, PT ;  /* 0x000000030600720c */ /* 0x000fe20003f66270 */
[----:B0-----:R-:W-:-:S05]  /*12480*/  VIADD R7, R10, 0x1 ;  /* 0x000000010a077836 */ /* 0x001fca0000000000 */
[----:B------:R-:W-:-:S04]  /*12490*/  ISETP.NE.AND P2, PT, R7, 0x2, PT ;  /* 0x000000020700780c */ /* 0x000fc80003f45270 */
[----:B------:R-:W-:Y:S02]  /*124a0*/  SEL R8, RZ, 0x1, P2 ;  /* 0x00000001ff087807 */ /* 0x000fe40001000000 */
[----:B------:R-:W-:Y:S02]  /*124b0*/  SEL R7, R7, RZ, P2 ;  /* 0x000000ff07077207 */ /* 0x000fe40001000000 */
[----:B--2---:R-:W-:-:S03]  /*124c0*/  LOP3.LUT R9, R9, R8, RZ, 0x3c, !PT ;  /* 0x0000000809097212 */ /* 0x004fc600078e3cff */
[----:B------:R0:W-:Y:S04]  /*124d0*/  STL [R1], R7 ;  /* 0x0000000701007387 */ /* 0x0001e80000100800 */
[----:B------:R0:W-:Y:S01]  /*124e0*/  STL [R1+0x8], R9 ;  /* 0x0000080901007387 */ /* 0x0001e20000100800 */
[----:B------:R-:W-:Y:S05]  /*124f0*/  @!P3 BRA `(.L_x_11502) ;  /* 0x000000040074b947 */ /* 0x000fea0003800000 */
.L_x_11532:
[----:B------:R-:W-:Y:S05]  /*12500*/  YIELD ;  /* 0x0000000000007946 */ /* 0x000fea0003800000 */
[----:B------:R-:W-:Y:S04]  /*12510*/  BSSY B1, `(.L_x_11520) ;  /* 0x000004f000017945 */ /* 0x000fe80003800000 */
[----:B--2---:R-:W-:Y:S05]  /*12520*/  @!P6 BRA `(.L_x_11521) ;  /* 0x000000040034e947 */ /* 0x004fea0003800000 */
[----:B0-----:R-:W2:Y:S04]  /*12530*/  LDL R7, [R1] ;  /* 0x0000000001077983 */ /* 0x001ea80000100800 */
        /* <DEDUP_REMOVED lines=9> */
.L_x_11640:
[----:B------:R-:W-:Y:S05]  /*125d0*/  BSYNC B2 ;  /* 0x0000000000027941 */ /* 0x000fea0003800000 */
.L_x_11522:
        /* <DEDUP_REMOVED lines=9> */
.L_x_11525:
[----:B------:R-:W-:Y:S05]  /*12670*/  BSYNC B2 ;  /* 0x0000000000027941 */ /* 0x000fea0003800000 */
.L_x_11524:
[----:B------:R-:W2:Y:S01]  /*12680*/  LDL R9, [R1] ;  /* 0x0000000001097983 */ /* 0x000ea20000100800 */
[----:B------:R-:W-:Y:S01]  /*12690*/  IMAD.MOV.U32 R13, RZ, RZ, RZ ;  /* 0x000000ffff0d7224 */ /* 0x000fe200078e00ff */
[----:B------:R-:W-:Y:S01]  /*126a0*/  UIADD3 UR4, UP0, UR38, 0x570, URZ ;  /* 0x0000057026047890 */ /* 0x000fe2000ff1e03f */
[----:B------:R-:W-:Y:S01]  /*126b0*/  PLOP3.LUT P2, PT, PT, PT, PT, 0x80, 0x0 ;  /* 0x000000000000781c */ /* 0x000fe20003f4f070 */
[----:B------:R-:W-:Y:S01]  /*126c0*/  IMAD R10, R6, 0xa0, R0 ;  /* 0x000000a0060a7824 */ /* 0x000fe200078e0200 */
[----:B------:R-:W-:Y:S01]  /*126d0*/  UMOV UR6, 0x0 ;  /* 0x0000000000067882 */ /* 0x000fe20000000000 */
[----:B------:R-:W-:Y:S01]  /*126e0*/  R2UR UR10, R13 ;  /* 0x000000000d0a72ca */ /* 0x000fe200000e0000 */
[----:B-1----:R-:W-:Y:S01]  /*126f0*/  VIADD R11, R7, 0x13290 ;  /* 0x00013290070b7836 */ /* 0x002fe20000000000 */
[----:B------:R-:W-:Y:S01]  /*12700*/  UIADD3.X UR5, URZ, UR39, URZ, UP0, !UPT ;  /* 0x000000273f057290 */ /* 0x000fe200087fe43f */
[----:B------:R-:W-:Y:S01]  /*12710*/  UMOV UR7, 0x12f00000 ;  /* 0x12f0000000077882 */ /* 0x000fe20000000000 */
[----:B--2---:R-:W-:-:S04]  /*12720*/  IMAD R9, R9, 0x2800, R17 ;  /* 0x0000280009097824 */ /* 0x004fc800078e0211 */
[----:B------:R-:W-:-:S07]  /*12730*/  VIADD R12, R9, 0xe000 ;  /* 0x0000e000090c7836 */ /* 0x000fce0000000000 */
.L_x_11526:
        /* <DEDUP_REMOVED lines=13> */
.L_x_11641:
[----:B------:R-:W-:Y:S05]  /*12810*/  BSYNC B2 ;  /* 0x0000000000027941 */ /* 0x000fea0003800000 */
.L_x_11527:
        /* <DEDUP_REMOVED lines=11> */
.L_x_11530:
[----:B------:R-:W-:Y:S05]  /*128d0*/  BSYNC B2 ;  /* 0x0000000000027941 */ /* 0x000fea0003800000 */
.L_x_11529:
        /* <DEDUP_REMOVED lines=8> */
.L_x_11531:
        /* <DEDUP_REMOVED lines=10> */
.L_x_11521:
[----:B------:R-:W-:Y:S05]  /*12a00*/  BSYNC B1 ;  /* 0x0000000000017941 */ /* 0x000fea0003800000 */
.L_x_11520:
[----:B------:R-:W0:Y:S04]  /*12a10*/  LDL.LU R8, [R1] ;  /* 0x0000000001087983 */ /* 0x000e280000300800 */
[----:B-1----:R-:W2:Y:S01]  /*12a20*/  LDL.LU R11, [R1+0x8] ;  /* 0x00000800010b7983 */ /* 0x002ea20000300800 */
[C---:B------:R-:W-:Y:S01]  /*12a30*/  ISETP.GT.AND P3, PT, R6.reuse, R3, PT ;  /* 0x000000030600720c */ /* 0x040fe20003f64270 */
[----:B------:R-:W-:Y:S02]  /*12a40*/  VIADD R6, R6, 0xffffffff ;  /* 0xffffffff06067836 */ /* 0x000fe40000000000 */
[----:B0-----:R-:W-:-:S05]  /*12a50*/  VIADD R7, R8, 0x1 ;  /* 0x0000000108077836 */ /* 0x001fca0000000000 */
[----:B------:R-:W-:-:S04]  /*12a60*/  ISETP.NE.AND P2, PT, R7, 0x2, PT ;  /* 0x000000020700780c */ /* 0x000fc80003f45270 */
[----:B------:R-:W-:Y:S02]  /*12a70*/  SEL R8, RZ, 0x1, P2 ;  /* 0x00000001ff087807 */ /* 0x000fe40001000000 */
[----:B------:R-:W-:Y:S02]  /*12a80*/  SEL R7, R7, RZ, P2 ;  /* 0x000000ff07077207 */ /* 0x000fe40001000000 */
[----:B--2---:R-:W-:-:S05]  /*12a90*/  LOP3.LUT R11, R11, R8, RZ, 0x3c, !PT ;  /* 0x000000080b0b7212 */ /* 0x004fca00078e3cff */
[----:B------:R2:W-:Y:S04]  /*12aa0*/  STL [R1+0x8], R11 ;  /* 0x0000080b01007387 */ /* 0x0005e80000100800 */
[----:B------:R2:W-:Y:S01]  /*12ab0*/  STL [R1], R7 ;  /* 0x0000000701007387 */ /* 0x0005e20000100800 */
[----:B------:R-:W-:Y:S05]  /*12ac0*/  @P3 BRA `(.L_x_11532) ;  /* 0xfffffff8008c3947 */ /* 0x000fea000383ffff */
.L_x_11502:
[----:B------:R-:W-:Y:S05]  /*12ad0*/  BSYNC B0 ;  /* 0x0000000000007941 */ /* 0x000fea0003800000 */
.L_x_11501:
[----:B------:R-:W-:Y:S05]  /*12ae0*/  @!P0 WARPSYNC.ALL ;  /* 0x0000000000008948 */ /* 0x000fea0003800000 */
[----:B------:R-:W-:Y:S01]  /*12af0*/  @!P0 BAR.SYNC.DEFER_BLOCKING 0xc, 0x200 ;  /* 0x0308000000008b1d */ /* 0x000fe20000010000 */
[----:B------:R-:W-:-:S05]  /*12b00*/  IMAD.MOV.U32 R0, RZ, RZ, RZ ;  /* 0x000000ffff007224 */ /* 0x000fca00078e00ff */
[----:B------:R-:W-:Y:S04]  /*12b10*/  BSSY B0, `(.L_x_11533) ;  /* 0x000001e000007945 */ /* 0x000fe80003800000 */
[----:B------:R-:W-:Y:S05]  /*12b20*/  @!P1 BRA `(.L_x_11534) ;  /* 0x0000000000709947 */ /* 0x000fea0003800000 */
[----:B------:R-:W-:-:S13]  /*12b30*/  ISETP.NE.AND P0, PT, R5, RZ, PT ;  /* 0x000000ff0500720c */ /* 0x000fda0003f05270 */
[----:B------:R-:W3:Y:S02]  /*12b40*/  @!P0 LDC R5, c[0x0][0x9f0] ;  /* 0x00027c00ff058b82 */ /* 0x000ee40000000800 */
[-C--:B---3--:R-:W-:Y:S02]  /*12b50*/  IABS R0, R5.reuse ;  /* 0x0000000500007213 */ /* 0x088fe40000000000 */
[----:B0-2---:R-:W-:Y:S02]  /*12b60*/  IABS R7, R5 ;  /* 0x0000000500077213 */ /* 0x005fe40000000000 */
        /* <DEDUP_REMOVED lines=24> */
.L_x_11534:
[----:B------:R-:W-:Y:S05]  /*12cf0*/  BSYNC B0 ;  /* 0x0000000000007941 */ /* 0x000fea0003800000 */
.L_x_11533:
[----:B------:R-:W-:-:S05]  /*12d00*/  IMAD R3, R19, R0, RZ ;  /* 0x0000000013037224 */ /* 0x000fca00078e02ff */
[----:B------:R-:W-:Y:S01]  /*12d10*/  VIADDMNMX R2, R3, R0, R4, PT ;  /* 0x0000000003027246 */ /* 0x000fe20003800104 */
[----:B------:R3:W-:Y:S03]  /*12d20*/  STL [R1+0xc], R3 ;  /* 0x00000c0301007387 */ /* 0x0007e60000100800 */
[----:B------:R-:W-:Y:S01]  /*12d30*/  ISETP.GT.AND P0, PT, R2, R3, PT ;  /* 0x000000030200720c */ /* 0x000fe20003f04270 */
[----:B------:R3:W-:-:S12]  /*12d40*/  STL [R1+0x24], R2 ;  /* 0x0000240201007387 */ /* 0x0007d80000100800 */
[----:B---3--:R-:W-:Y:S05]  /*12d50*/  @P0 BRA `(.L_x_11535) ;  /* 0x0000000000440947 */ /* 0x008fea0003800000 */
[----:B------:R-:W3:Y:S02]  /*12d60*/  S2R R2, SR_TID.X ;  /* 0x0000000000027919 */ /* 0x000ee40000002100 */
[----:B---3--:R-:W-:-:S04]  /*12d70*/  LOP3.LUT R2, R2, 0x7f, RZ, 0xc0, !PT ;  /* 0x0000007f02027812 */ /* 0x008fc800078ec0ff */
[----:B------:R-:W-:-:S13]  /*12d80*/  ISETP.NE.AND P0, PT, R2, RZ, PT ;  /* 0x000000ff0200720c */ /* 0x000fda0003f05270 */
[----:B------:R-:W-:Y:S05]  /*12d90*/  @P0 BRA `(.L_x_11536) ;  /* 0x0000002c004c0947 */ /* 0x000fea0003800000 */
[----:B------:R-:W3:Y:S01]  /*12da0*/  S2R R5, SR_LANEID ;  /* 0x0000000000057919 */ /* 0x000ee20000000000 */
[----:B------:R-:W-:Y:S01]  /*12db0*/  VOTEU.ANY UR4, UPT, PT ;  /* 0x0000000000047886 */ /* 0x000fe200038e0100 */
[----:B------:R-:W4:Y:S01]  /*12dc0*/  LDC.64 R2, c[0x0][0xc60] ;  /* 0x00031800ff027b82 */ /* 0x000f220000000a00 */
[----:B------:R-:W3:Y:S02]  /*12dd0*/  FLO.U32 R0, UR4 ;  /* 0x0000000400007d00 */ /* 0x000ee400080e0000 */
[----:B---3--:R-:W-:-:S06]  /*12de0*/  ISETP.EQ.U32.AND P0, PT, R0, R5, PT ;  /* 0x000000050000720c */ /* 0x008fcc0003f02070 */
[----:B------:R-:W4:Y:S07]  /*12df0*/  POPC R5, UR4 ;  /* 0x0000000400057d09 */ /* 0x000f2e0008000000 */
[----:B----4-:R-:W3:Y:S01]  /*12e00*/  @P0 ATOMG.E.ADD.STRONG.GPU PT, R3, desc[UR40][R2.64], R5 ;  /* 0x00000005020309a8 */ /* 0x010ee200081ee1e8 */
[----:B------:R-:W4:Y:S02]  /*12e10*/  S2R R4, SR_LTMASK ;  /* 0x0000000000047919 */ /* 0x000f240000003900 */
[----:B----4-:R-:W-:-:S04]  /*12e20*/  LOP3.LUT R4, R4, UR4, RZ, 0xc0, !PT ;  /* 0x0000000404047c12 */ /* 0x010fc8000f8ec0ff */
[----:B0-2---:R-:W0:Y:S01]  /*12e30*/  POPC R7, R4 ;  /* 0x0000000400077309 */ /* 0x005e220000000000 */
[----:B---3--:R-:W0:Y:S02]  /*12e40*/  SHFL.IDX PT, R0, R3, R0, 0x1f ;  /* 0x00001f0003007589 */ /* 0x008e2400000e0000 */
[----:B0-----:R-:W-:Y:S01]  /*12e50*/  IADD3 R24, R0, UR36, R7 ;  /* 0x0000002400187c10 */ /* 0x001fe2000fffe007 */
[----:B------:R-:W-:Y:S06]  /*12e60*/  BRA `(.L_x_11536) ;  /* 0x0000002c00187947 */ /* 0x000fec0003800000 */
.L_x_11535:
        /* <DEDUP_REMOVED lines=11> */
[----:B------:R-:W-:Y:S02]  /*12f20*/  IMAD.U32 R6, RZ, RZ, UR8 ;  /* 0x00000008ff067e24 */ /* 0x000fe4000f8e00ff */
[----:B0-2---:R-:W-:-:S02]  /*12f30*/  IMAD.U32 R7, RZ, RZ, UR9 ;  /* 0x00000009ff077e24 */ /* 0x005fc4000f8e00ff */
[----:B------:R-:W-:Y:S02]  /*12f40*/  IMAD.U32 R10, RZ, RZ, UR4 ;  /* 0x00000004ff0a7e24 */ /* 0x000fe4000f8e00ff */
[----:B-1----:R-:W-:Y:S02]  /*12f50*/  IMAD.U32 R11, RZ, RZ, UR5 ;  /* 0x00000005ff0b7e24 */ /* 0x002fe4000f8e00ff */
[----:B------:R-:W-:Y:S02]  /*12f60*/  IMAD.MOV.U32 R8, RZ, RZ, 0x70 ;  /* 0x00000070ff087424 */ /* 0x000fe400078e00ff */
[----:B------:R-:W-:Y:S02]  /*12f70*/  IMAD.MOV.U32 R12, RZ, RZ, 0x1 ;  /* 0x00000001ff0c7424 */ /* 0x000fe400078e00ff */
[----:B------:R-:W-:-:S07]  /*12f80*/  IMAD.MOV.U32 R13, RZ, RZ, RZ ;  /* 0x000000ffff0d7224 */ /* 0x000fce00078e00ff */
[----:B------:R-:W-:-:S07]  /*12f90*/  LEPC R20, `(.L_x_11538) ;  /* 0x000000001014794e */ /* 0x000fce0000000000 */
[----:B---3--:R-:W-:Y:S05]  /*12fa0*/  CALL.ABS.NOINC R2 ;  /* 0x0000000002007343 */ /* 0x008fea0003c00000 */
.L_x_11538:
[----:B------:R-:W-:Y:S05]  /*12fb0*/  BSYNC B6 ;  /* 0x0000000000067941 */ /* 0x000fea0003800000 */
.L_x_11537:
        /* <DEDUP_REMOVED lines=22> */
.L_x_11540:
[----:B------:R-:W-:Y:S05]  /*13120*/  BSYNC B6 ;  /* 0x0000000000067941 */ /* 0x000fea0003800000 */
.L_x_11539:
        /* <DEDUP_REMOVED lines=20> */
.L_x_11542:
[----:B------:R-:W-:Y:S05]  /*13270*/  BSYNC B6 ;  /* 0x0000000000067941 */ /* 0x000fea0003800000 */
.L_x_11541:
        /* <DEDUP_REMOVED lines=19> */
.L_x_11544:
[----:B------:R-:W-:Y:S05]  /*133b0*/  BSYNC B6 ;  /* 0x0000000000067941 */ /* 0x000fea0003800000 */
.L_x_11543:
[----:B------:R-:W3:Y:S01]  /*133c0*/  LDL.LU R20, [R1+0x10] ;  /* 0x0000100001147983 */ /* 0x000ee20000300800 */
[----:B------:R-:W-:Y:S02]  /*133d0*/  ULDC.64 UR4, c[0x0][0x9f8] ;  /* 0x00027e0000047ab9 */ /* 0x000fe40000000a00 */
[----:B------:R-:W-:-:S04]  /*133e0*/  ISETP.NE.U32.AND P0, PT, RZ, UR4, PT ;  /* 0x00000004ff007c0c */ /* 0x000fc8000bf05070 */
[----:B------:R-:W-:-:S13]  /*133f0*/  ISETP.NE.AND.EX P0, PT, RZ, UR5, PT, P0 ;  /* 0x00000005ff007c0c */ /* 0x000fda000bf05300 */
[----:B------:R-:W-:-:S04]  /*13400*/  @P0 IADD3 R2, P1, R18, UR4, RZ ;  /* 0x0000000412020c10 */ /* 0x000fc8000ff3e0ff */
[----:B---3--:R-:W-:Y:S01]  /*13410*/  @P0 IADD3.X R3, R20, UR5, RZ, P1, !PT ;  /* 0x0000000514030c10 */ /* 0x008fe20008ffe4ff */
[----:B------:R-:W-:-:S04]  /*13420*/  ULDC.64 UR4, c[0x0][0xa08] ;  /* 0x0002820000047ab9 */ /* 0x000fc80000000a00 */
[----:B------:R3:W4:Y:S02]  /*13430*/  @P0 LDG.E R26, desc[UR40][R2.64] ;  /* 0x00000028021a0981 */ /* 0x000724000c1e1900 */
[----:B---3--:R-:W3:Y:S02]  /*13440*/  LDC.64 R2, c[0x0][0x418] ;  /* 0x00010600ff027b82 */ /* 0x008ee40000000a00 */
[----:B---3--:R-:W-:Y:S01]  /*13450*/  LOP3.LUT P0, RZ, R2, UR4, RZ, 0xfc, !PT ;  /* 0x0000000402ff7c12 */ /* 0x008fe2000f80fcff */
[----:B------:R-:W-:-:S03]  /*13460*/  UMOV UR4, 0xffffffff ;  /* 0xffffffff00047882 */ /* 0x000fc60000000000 */
[----:B------:R-:W-:Y:S02]  /*13470*/  LOP3.LUT P0, RZ, R3, UR5, RZ, 0xfc, P0 ;  /* 0x0000000503ff7c12 */ /* 0x000fe4000800fcff */
[----:B----4-:R-:W-:Y:S02]  /*13480*/  SHF.R.S32.HI R8, RZ, 0x1f, R26 ;  /* 0x0000001fff087819 */ /* 0x010fe4000001141a */
[----:B------:R-:W-:-:S03]  /*13490*/  SEL R18, R26, RZ, !P0 ;  /* 0x000000ff1a127207 */ /* 0x000fc60004000000 */
[----:B------:R3:W-:Y:S01]  /*134a0*/  STL [R1+0x10], R8 ;  /* 0x0000100801007387 */ /* 0x0007e20000100800 */
[----:B------:R-:W-:Y:S05]  /*134b0*/  BRA.DIV UR4, `(.L_x_11545) ;  /* 0x0000003e04f47947 */ /* 0x000fea000b800000 */
[----:B------:R-:W4:Y:S02]  /*134c0*/  S2R R0, SR_TID.X ;  /* 0x0000000000007919 */ /* 0x000f240000002100 */
[----:B----4-:R-:W-:-:S04]  /*134d0*/  SHF.R.U32.HI R0, RZ, 0x5, R0 ;  /* 0x00000005ff007819 */ /* 0x010fc80000011600 */
[----:B------:R-:W-:-:S05]  /*134e0*/  LOP3.LUT R0, R0, 0x3, RZ, 0xc0, !PT ;  /* 0x0000000300007812 */ /* 0x000fca00078ec0ff */
[----:B------:R4:W0:Y:S02]  /*134f0*/  SHFL.IDX PT, R14, R0, RZ, 0x1f ;  /* 0x00001fff000e7589 */ /* 0x00082400000e0000 */
.L_x_11644:
[----:B0-----:R-:W-:Y:S02]  /*13500*/  ISETP.NE.AND P0, PT, R14, RZ, PT ;  /* 0x000000ff0e00720c */ /* 0x001fe40003f05270 */
[----:B------:R-:W-:Y:S02]  /*13510*/  PLOP3.LUT P1, PT, PT, PT, PT, 0x8, 0x0 ;  /* 0x000000000000781c */ /* 0x000fe40003f2e170 */
[----:B------:R-:W-:-:S11]  /*13520*/  LOP3.LUT R22, R22, 0xfffffffe, RZ, 0xc0, !PT ;  /* 0xfffffffe16167812 */ /* 0x000fd600078ec0ff */
[----:B------:R-:W-:Y:S01]  /*13530*/  @P1 LOP3.LUT R22, R22, 0x1, RZ, 0xfc, !PT ;  /* 0x0000000116161812 */ /* 0x000fe200078efcff */
[----:B------:R-:W-:Y:S06]  /*13540*/  @P0 BRA `(.L_x_11546) ;  /* 0x0000000400540947 */ /* 0x000fec0003800000 */
[----:B------:R-:W-:-:S03]  /*13550*/  UMOV UR4, 0xffffffff ;  /* 0xffffffff00047882 */ /* 0x000fc60000000000 */
[----:B------:R-:W-:Y:S05]  /*13560*/  BRA.DIV UR4, `(.L_x_11547) ;  /* 0x0000003e04fc7947 */ /* 0x000fea000b800000 */
[----:B------:R-:W-:-:S13]  /*13570*/  ELECT P6, URZ, PT ;  /* 0x00000000003f782f */ /* 0x000fda00038c0000 */
.L_x_11647:
[----:B------:R-:W-:Y:S05]  /*13580*/  @!P6 BRA `(.L_x_11546) ;  /* 0x000000040044e947 */ /* 0x000fea0003800000 */
[----:B----4-:R-:W4:Y:S01]  /*13590*/  LDL R0, [R1+0x24] ;  /* 0x0000240001007983 */ /* 0x010f220000100800 */
[----:B------:R-:W-:-:S04]  /*135a0*/  ISETP.NE.U32.AND P0, PT, R2, RZ, PT ;  /* 0x000000ff0200720c */ /* 0x000fc80003f05070 */
[----:B------:R-:W-:Y:S01]  /*135b0*/  ISETP.NE.AND.EX P0, PT, R3, RZ, PT, P0 ;  /* 0x000000ff0300720c */ /* 0x000fe20003f05300 */
[----:B----4-:R-:W-:-:S12]  /*135c0*/  VIADD R0, R0, 0xffffffff ;  /* 0xffffffff00007836 */ /* 0x010fd80000000000 */
[----:B------:R-:W-:Y:S05]  /*135d0*/  @!P0 BRA `(.L_x_11548) ;  /* 0x0000000000448947 */ /* 0x000fea0003800000 */
[----:B--2---:R-:W0:Y:S01]  /*135e0*/  LDC R7, c[0x0][0x43c] ;  /* 0x00010f00ff077b82 */ /* 0x004e220000000800 */
        /* <DEDUP_REMOVED lines=16> */
.L_x_11548:
[----:B0-----:R-:W4:Y:S01]  /*136f0*/  LDL R3, [R1+0x4] ;  /* 0x0000040001037983 */ /* 0x001f220000100800 */
[----:B------:R-:W-:Y:S01]  /*13700*/  IMAD R4, R29, 0x8, R17 ;  /* 0x000000081d047824 */ /* 0x000fe200078e0211 */
[----:B------:R-:W0:Y:S02]  /*13710*/  S2R R2, SR_TID.X ;  /* 0x0000000000027919 */ /* 0x000e240000002100 */
[----:B0-----:R-:W-:-:S04]  /*13720*/  LOP3.LUT R2, R2, 0x7f, RZ, 0xc0, !PT ;  /* 0x0000007f02027812 */ /* 0x001fc800078ec0ff */
[----:B------:R-:W-:Y:S02]  /*13730*/  ISETP.NE.AND P1, PT, R2, RZ, PT ;  /* 0x000000ff0200720c */ /* 0x000fe40003f25270 */
[----:B----4-:R-:W-:-:S04]  /*13740*/  SHF.L.U32 R3, R3, 0x1f, RZ ;  /* 0x0000001f03037819 */ /* 0x010fc800000006ff */
[----:B------:R-:W0:Y:S02]  /*13750*/  SYNCS.PHASECHK.TRANS64.TRYWAIT P0, [R4+URZ+0x13280], R3 ;  /* 0x01328003040075a7 */ /* 0x000e24000800017f */
[----:B0-----:R-:W-:Y:S05]  /*13760*/  @!P0 BRA `(.L_x_11549) ;  /* 0x0000003c009c8947 */ /* 0x001fea0003800000 */
.L_x_11648:
        /* <DEDUP_REMOVED lines=8> */
.L_x_11550:
[----:B------:R-:W4:Y:S01]  /*137f0*/  LDL R5, [R1+0x14] ;  /* 0x0000140001057983 */ /* 0x000f220000100800 */
[----:B------:R-:W-:Y:S01]  /*13800*/  IMAD R2, R29, 0x2800, R17 ;  /* 0x000028001d027824 */ /* 0x000fe200078e0211 */
[----:B------:R-:W-:Y:S01]  /*13810*/  R2UR UR9, R4 ;  /* 0x00000000040972ca */ /* 0x000fe200000e0000 */
[----:B------:R-:W-:Y:S01]  /*13820*/  UIADD3 UR4, UP0, UR38, 0x470, URZ ;  /* 0x0000047026047890 */ /* 0x000fe2000ff1e03f */
[----:B------:R-:W-:Y:S01]  /*13830*/  R2UR UR12, R16 ;  /* 0x00000000100c72ca */ /* 0x000fe200000e0000 */
[----:B------:R-:W-:Y:S01]  /*13840*/  UMOV UR6, 0x0 ;  /* 0x0000000000067882 */ /* 0x000fe20000000000 */
[----:B------:R-:W-:Y:S01]  /*13850*/  R2UR UR8, R2 ;  /* 0x00000000020872ca */ /* 0x000fe200000e0000 */
[----:B------:R-:W-:Y:S01]  /*13860*/  UIADD3.X UR5, URZ, UR39, URZ, UP0, !UPT ;  /* 0x000000273f057290 */ /* 0x000fe200087fe43f */
[----:B-----5:R-:W-:Y:S01]  /*13870*/  R2UR UR13, R18 ;  /* 0x00000000120d72ca */ /* 0x020fe200000e0000 */
[----:B------:R-:W-:Y:S01]  /*13880*/  UMOV UR7, 0x14f00000 ;  /* 0x14f0000000077882 */ /* 0x000fe20000000000 */
[----:B------:R-:W-:-:S05]  /*13890*/  UMOV UR10, URZ ;  /* 0x0000003f000a7c82 */ /* 0x000fca0008000000 */
[----:B------:R-:W-:-:S04]  /*138a0*/  UIADD3 UR9, UR9, 0x13270, URZ ;  /* 0x0001327009097890 */ /* 0x000fc8000fffe03f */
[----:B------:R-:W-:Y:S01]  /*138b0*/  UIADD3 UR8, UR8, 0x6000, URZ ;  /* 0x0000600008087890 */ /* 0x000fe2000fffe03f */
[----:B----4-:R-:W-:-:S05]  /*138c0*/  IMAD R0, R0, 0xa0, R5 ;  /* 0x000000a000007824 */ /* 0x010fca00078e0205 */
[----:B------:R-:W-:-:S13]  /*138d0*/  R2UR UR11, R0 ;  /* 0x00000000000b72ca */ /* 0x000fda00000e0000 */
[----:B------:R4:W-:Y:S01]  /*138e0*/  UTMALDG.4D [UR8], [UR4], desc[UR6] ;  /* 0x00000608040075b4 */ /* 0x0009e20008019000 */
[----:B------:R-:W0:Y:S02]  /*138f0*/  SYNCS.PHASECHK.TRANS64.TRYWAIT P0, [R4+URZ+0x13240], R3 ;  /* 0x01324003040075a7 */ /* 0x000e24000800017f */
[----:B0---4-:R-:W-:Y:S05]  /*13900*/  @!P0 BRA `(.L_x_11551) ;  /* 0x0000003c00488947 */ /* 0x011fea0003800000 */
.L_x_11649:
[----:B------:R-:W-:Y:S05]  /*13910*/  @P1 BRA `(.L_x_11552) ;  /* 0x00000000001c1947 */ /* 0x000fea0003800000 */
[----:B------:R-:W4:Y:S01]  /*13920*/  S2R R5, SR_TID.X ;  /* 0x0000000000057919 */ /* 0x000f220000002100 */
[----:B0-----:R-:W-:-:S04]  /*13930*/  IMAD.MOV.U32 R3, RZ, RZ, 0x2800 ;  /* 0x00002800ff037424 */ /* 0x001fc800078e00ff */
[----:B------:R0:W-:Y:S01]  /*13940*/  SYNCS.ARRIVE.TRANS64 RZ, [R4+URZ+0x13230], R3 ;  /* 0x0132300304ff79a7 */ /* 0x0001e2000800003f */
[----:B----4-:R-:W-:-:S04]  /*13950*/  LOP3.LUT R5, R5, 0x1f, RZ, 0xc0, !PT ;  /* 0x0000001f05057812 */ /* 0x010fc800078ec0ff */
[----:B------:R-:W-:-:S13]  /*13960*/  ISETP.NE.AND P0, PT, R5, RZ, PT ;  /* 0x000000ff0500720c */ /* 0x000fda0003f05270 */
[----:B0-----:R-:W-:Y:S05]  /*13970*/  @!P0 BRA `(.L_x_11552) ;  /* 0x0000000000048947 */ /* 0x001fea0003800000 */
[----:B------:R-:W-:Y:S01]  /*13980*/  BPT.TRAP 0x1 ;  /* 0x000000040000795c */ /* 0x000fe20000300000 */
.L_x_11552:
        /* <DEDUP_REMOVED lines=16> */
[----:B----4-:R-:W-:-:S04]  /*13a90*/  NOP ;  /* 0x0000000000007918 */ /* 0x010fc80000000000 */
.L_x_11546:
[----:B0-----:R-:W5:Y:S04]  /*13aa0*/  LDL.LU R4, [R1+0x1c] ;  /* 0x00001c0001047983 */ /* 0x001f680000300800 */
[----:B------:R-:W2:Y:S04]  /*13ab0*/  LDL.LU R6, [R1+0x18] ;  /* 0x0000180001067983 */ /* 0x000ea80000300800 */
[----:B------:R-:W3:Y:S01]  /*13ac0*/  LDL.LU R3, [R1+0x34] ;  /* 0x0000340001037983 */ /* 0x000ee20000300800 */
[----:B------:R-:W-:Y:S05]  /*13ad0*/  WARPSYNC.ALL ;  /* 0x0000000000007948 */ /* 0x000fea0003800000 */
[----:B------:R-:W-:Y:S01]  /*13ae0*/  ULDC.64 UR6, c[0x0][0xa00] ;  /* 0x0002800000067ab9 */ /* 0x000fe20000000a00 */
[----:B------:R-:W-:Y:S01]  /*13af0*/  ULDC.64 UR4, c[0x0][0x298] ;  /* 0x0000a60000047ab9 */ /* 0x000fe20000000a00 */
[----:B----4-:R-:W-:Y:S01]  /*13b00*/  VIADD R0, R17, 0xb000 ;  /* 0x0000b00011007836 */ /* 0x010fe20000000000 */
[----:B------:R-:W-:Y:S01]  /*13b10*/  BAR.SYNC.DEFER_BLOCKING 0x8, 0x200 ;  /* 0x0208000000007b1d */ /* 0x000fe20000010000 */
[----:B------:R-:W-:-:S03]  /*13b20*/  ISETP.NE.U32.AND P0, PT, RZ, UR6, PT ;  /* 0x00000006ff007c0c */ /* 0x000fc6000bf05070 */
[----:B------:R-:W-:Y:S02]  /*13b30*/  LOP3.LUT P1, RZ, R0, 0x1bf, RZ, 0xc0, !PT ;  /* 0x000001bf00ff7812 */ /* 0x000fe4000782c0ff */
[----:B------:R-:W-:Y:S01]  /*13b40*/  ISETP.NE.AND.EX P0, PT, RZ, UR7, PT, P0 ;  /* 0x00000007ff007c0c */ /* 0x000fe2000bf05300 */
[----:B------:R-:W-:Y:S01]  /*13b50*/  BSSY B6, `(.L_x_11553) ;  /* 0x000001d000067945 */ /* 0x000fe20003800000 */
[----:B-----5:R-:W-:Y:S02]  /*13b60*/  SHF.R.S32.HI R2, RZ, 0x1f, R4 ;  /* 0x0000001fff027819 */ /* 0x020fe40000011404 */
[----:B--2---:R-:W-:-:S03]  /*13b70*/  SEL R6, R6, RZ, !P0 ;  /* 0x000000ff06067207 */ /* 0x004fc60004000000 */
[----:B------:R-:W-:-:S04]  /*13b80*/  IMAD R2, R2, UR4, RZ ;  /* 0x0000000402027c24 */ /* 0x000fc8000f8e02ff */
[C---:B------:R-:W-:Y:S01]  /*13b90*/  IMAD R0, R4.reuse, UR5, R2 ;  /* 0x0000000504007c24 */ /* 0x040fe2000f8e0202 */
[----:B---3--:R-:W-:Y:S01]  /*13ba0*/  SEL R2, R3, RZ, !P0 ;  /* 0x000000ff03027207 */ /* 0x008fe20004000000 */
        /* <DEDUP_REMOVED lines=17> */
[----:B-1----:R-:W-:Y:S02]  /*13cc0*/  IMAD.U32 R11, RZ, RZ, UR9 ;  /* 0x00000009ff0b7e24 */ /* 0x002fe4000f8e00ff */
[----:B------:R-:W-:Y:S02]  /*13cd0*/  IMAD.MOV.U32 R8, RZ, RZ, 0x70 ;  /* 0x00000070ff087424 */ /* 0x000fe400078e00ff */
[----:B------:R-:W-:Y:S02]  /*13ce0*/  IMAD.MOV.U32 R12, RZ, RZ, 0x1 ;  /* 0x00000001ff0c7424 */ /* 0x000fe400078e00ff */
[----:B------:R-:W-:-:S07]  /*13cf0*/  IMAD.MOV.U32 R13, RZ, RZ, RZ ;  /* 0x000000ffff0d7224 */ /* 0x000fce00078e00ff */
[----:B------:R-:W-:-:S07]  /*13d00*/  LEPC R20, `(.L_x_11554) ;  /* 0x000000001014794e */ /* 0x000fce0000000000 */
[----:B0-----:R-:W-:Y:S05]  /*13d10*/  CALL.ABS.NOINC R2 ;  /* 0x0000000002007343 */ /* 0x001fea0003c00000 */
.L_x_11554:
[----:B------:R-:W-:Y:S05]  /*13d20*/  BSYNC B6 ;  /* 0x0000000000067941 */ /* 0x000fea0003800000 */
.L_x_11553:
[----:B------:R-:W2:Y:S01]  /*13d30*/  LDL.LU R20, [R1+0x1c] ;  /* 0x00001c0001147983 */ /* 0x000ea20000300800 */
[----:B------:R-:W3:Y:S01]  /*13d40*/  LDC R9, c[0x0][0x448] ;  /* 0x00011200ff097b82 */ /* 0x000ee20000000800 */
[----:B------:R-:W-:Y:S01]  /*13d50*/  ULDC.64 UR4, c[0x0][0x2d8] ;  /* 0x0000b60000047ab9 */ /* 0x000fe20000000a00 */
[----:B------:R-:W-:Y:S01]  /*13d60*/  ULDC.64 UR6, c[0x0][0x2e0] ;  /* 0x0000b80000067ab9 */ /* 0x000fe20000000a00 */
[----:B0-----:R-:W2:Y:S01]  /*13d70*/  LDL.LU.64 R2, [R1+0x28] ;  /* 0x0000280001027983 */ /* 0x001ea20000300a00 */
[----:B------:R-:W-:-:S03]  /*13d80*/  ULDC.64 UR8, c[0x0][0x280] ;  /* 0x0000a00000087ab9 */ /* 0x000fc60000000a00 */
[----:B------:R-:W4:Y:S04]  /*13d90*/  LDL.LU R21, [R1+0x34] ;  /* 0x0000340001157983 */ /* 0x000f280000300800 */
[----:B------:R-:W4:Y:S04]  /*13da0*/  LDL.LU R4, [R1+0x18] ;  /* 0x0000180001047983 */ /* 0x000f280000300800 */
[----:B------:R0:W5:Y:S01]  /*13db0*/  LDL R10, [R1+0x38] ;  /* 0x00003800010a7983 */ /* 0x0001620000100800 */
[----:B---3--:R-:W-:-:S13]  /*13dc0*/  ISETP.NE.AND P0, PT, R9, 0x1, PT ;  /* 0x000000010900780c */ /* 0x008fda0003f05270 */
[----:B------:R-:W3:Y:S08]  /*13dd0*/  @P0 LDC R5, c[0x0][0x450] ;  /* 0x00011400ff050b82 */ /* 0x000ef00000000800 */
[----:B------:R-:W1:Y:S01]  /*13de0*/  @P0 LDC R8, c[0x0][0x450] ;  /* 0x00011400ff080b82 */ /* 0x000e620000000800 */
[----:B--2---:R-:W-:Y:S02]  /*13df0*/  IMAD.MOV.U32 R3, RZ, RZ, R20 ;  /* 0x000000ffff037224 */ /* 0x004fe400078e0014 */
[----:B------:R-:W2:Y:S01]  /*13e00*/  S2R R20, SR_TID.X ;  /* 0x0000000000147919 */ /* 0x000ea20000002100 */
[----:B------:R-:W-:-:S04]  /*13e10*/  IMAD.WIDE.U32 R2, R16, UR4, R2 ;  /* 0x0000000410027c25 */ /* 0x000fc8000f8e0002 */
[----:B------:R-:W-:Y:S01]  /*13e20*/  IMAD R3, R16, UR5, R3 ;  /* 0x0000000510037c24 */ /* 0x000fe2000f8e0203 */
[----:B------:R-:W-:Y:S01]  /*13e30*/  ULDC.64 UR4, c[0x0][0x2d0] ;  /* 0x0000b40000047ab9 */ /* 0x000fe20000000a00 */
[----:B----4-:R-:W-:Y:S02]  /*13e40*/  IMAD R0, R21, UR6, RZ ;  /* 0x0000000615007c24 */ /* 0x010fe4000f8e02ff */
[----:B------:R-:W-:-:S04]  /*13e50*/  IMAD.WIDE.U32 R2, R4, UR6, R2 ;  /* 0x0000000604027c25 */ /* 0x000fc8000f8e0002 */
[----:B------:R-:W-:Y:S01]  /*13e60*/  IMAD R0, R4, UR7, R0 ;  /* 0x0000000704007c24 */ /* 0x000fe2000f8e0200 */
[----:B------:R-:W-:Y:S01]  /*13e70*/  ULDC.64 UR6, c[0x0][0x2c8] ;  /* 0x0000b20000067ab9 */ /* 0x000fe20000000a00 */
[----:B------:R-:W4:Y:S02]  /*13e80*/  @P0 LDC R4, c[0x0][0x44c] ;  /* 0x00011300ff040b82 */ /* 0x000f240000000800 */
[----:B------:R-:W-:Y:S01]  /*13e90*/  IMAD.IADD R3, R3, 0x1, R0 ;  /* 0x0000000103037824 */ /* 0x000fe200078e0200 */
[C---:B--2---:R-:W-:Y:S01]  /*13ea0*/  LOP3.LUT R21, R20.reuse, 0x7f, RZ, 0xc0, !PT ;  /* 0x0000007f14157812 */ /* 0x044fe200078ec0ff */
[----:B------:R-:W-:-:S03]  /*13eb0*/  IMAD.SHL.U32 R20, R20, 0x20, RZ ;  /* 0x0000002014147824 */ /* 0x000fc600078e00ff */
[----:B------:R-:W-:-:S04]  /*13ec0*/  SHF.R.U32.HI R21, RZ, 0x2, R21 ;  /* 0x00000002ff157819 */ /* 0x000fc80000011615 */
[----:B------:R-:W-:-:S05]  /*13ed0*/  LOP3.LUT R20, R21, 0x60, R20, 0xf8, !PT ;  /* 0x0000006015147812 */ /* 0x000fca00078ef814 */
[----:B------:R-:W-:-:S04]  /*13ee0*/  IMAD R6, R25, 0xc0, R20 ;  /* 0x000000c019067824 */ /* 0x000fc800078e0214 */
[----:B----4-:R-:W-:-:S04]  /*13ef0*/  @P0 IMAD.HI.U32 R0, R6, R4, RZ ;  /* 0x0000000406000227 */ /* 0x010fc800078e00ff */
[----:B------:R-:W-:Y:S01]  /*13f00*/  IMAD.MOV.U32 R4, RZ, RZ, R6 ;  /* 0x000000ffff047224 */ /* 0x000fe200078e0006 */
[----:B---3--:R-:W-:-:S04]  /*13f10*/  @P0 SHF.R.U32.HI R4, RZ, R5, R0 ;  /* 0x00000005ff040219 */ /* 0x008fc80000011600 */
[----:B------:R-:W-:-:S05]  /*13f20*/  SHF.R.S32.HI R0, RZ, 0x1f, R4 ;  /* 0x0000001fff007819 */ /* 0x000fca0000011404 */
[----:B------:R-:W-:-:S04]  /*13f30*/  IMAD R0, R0, UR4, RZ ;  /* 0x0000000400007c24 */ /* 0x000fc8000f8e02ff */
[C---:B------:R-:W-:Y:S02]  /*13f40*/  IMAD R7, R4.reuse, UR5, R0 ;  /* 0x0000000504077c24 */ /* 0x040fe4000f8e0200 */
[----:B------:R-:W-:Y:S02]  /*13f50*/  IMAD.MOV R0, RZ, RZ, -R4 ;  /* 0x000000ffff007224 */ /* 0x000fe400078e0a04 */
[----:B------:R-:W-:-:S04]  /*13f60*/  IMAD.WIDE.U32 R4, R4, UR4, R2 ;  /* 0x0000000404047c25 */ /* 0x000fc8000f8e0002 */
[----:B------:R-:W-:Y:S02]  /*13f70*/  IMAD R0, R9, R0, R6 ;  /* 0x0000000009007224 */ /* 0x000fe400078e0206 */
[----:B------:R-:W-:-:S03]  /*13f80*/  IMAD.IADD R5, R5, 0x1, R7 ;  /* 0x0000000105057824 */ /* 0x000fc600078e0207 */
[----:B------:R-:W-:Y:S01]  /*13f90*/  SHF.R.S32.HI R7, RZ, 0x1f, R0 ;  /* 0x0000001fff077819 */ /* 0x000fe20000011400 */
[----:B------:R-:W-:-:S04]  /*13fa0*/  IMAD.WIDE.U32 R4, R0, UR6, R4 ;  /* 0x0000000600047c25 */ /* 0x000fc8000f8e0004 */
[----:B------:R-:W-:-:S04]  /*13fb0*/  IMAD R7, R7, UR6, RZ ;  /* 0x0000000607077c24 */ /* 0x000fc8000f8e02ff */
[----:B------:R-:W-:Y:S01]  /*13fc0*/  IMAD R7, R0, UR7, R7 ;  /* 0x0000000700077c24 */ /* 0x000fe2000f8e0207 */
[----:B------:R-:W-:-:S04]  /*13fd0*/  IADD3 R0, P1, R4, UR8, RZ ;  /* 0x0000000804007c10 */ /* 0x000fc8000ff3e0ff */
[----:B------:R-:W-:Y:S02]  /*13fe0*/  IADD3.X R4, R5, UR9, R7, P1, !PT ;  /* 0x0000000905047c10 */ /* 0x000fe40008ffe407 */
[----:B------:R-:W2:Y:S01]  /*13ff0*/  @P0 LDC R7, c[0x0][0x44c] ;  /* 0x00011300ff070b82 */ /* 0x000ea20000000800 */
[----:B------:R-:W-:Y:S01]  /*14000*/  VIADD R5, R6, 0x80 ;  /* 0x0000008006057836 */ /* 0x000fe20000000000 */
[----:B------:R-:W3:Y:S03]  /*14010*/  S2R R21, SR_TID.X ;  /* 0x0000000000157919 */ /* 0x000ee60000002100 */
[----:B------:R-:W-:Y:S02]  /*14020*/  IMAD.MOV.U32 R6, RZ, RZ, R5 ;  /* 0x000000ffff067224 */ /* 0x000fe400078e0005 */
[----:B--2---:R-:W-:-:S05]  /*14030*/  @P0 IMAD.HI.U32 R7, R5, R7, RZ ;  /* 0x0000000705070227 */ /* 0x004fca00078e00ff */
[----:B-1----:R-:W-:-:S05]  /*14040*/  @P0 SHF.R.U32.HI R6, RZ, R8, R7 ;  /* 0x00000008ff060219 */ /* 0x002fca0000011607 */
[----:B------:R-:W-:-:S04]  /*14050*/  IMAD.MOV R7, RZ, RZ, -R6 ;  /* 0x000000ffff077224 */ /* 0x000fc800078e0a06 */
[----:B------:R-:W-:Y:S01]  /*14060*/  IMAD R5, R9, R7, R5 ;  /* 0x0000000709057224 */ /* 0x000fe200078e0205 */
[----:B------:R-:W-:Y:S01]  /*14070*/  SHF.R.S32.HI R7, RZ, 0x1f, R6 ;  /* 0x0000001fff077819 */ /* 0x000fe20000011406 */
[----:B------:R-:W-:-:S04]  /*14080*/  IMAD.WIDE.U32 R2, R6, UR4, R2 ;  /* 0x0000000406027c25 */ /* 0x000fc8000f8e0002 */
[----:B------:R-:W-:Y:S01]  /*14090*/  IMAD R7, R7, UR4, RZ ;  /* 0x0000000407077c24 */ /* 0x000fe2000f8e02ff */
[----:B------:R-:W-:-:S03]  /*140a0*/  ULDC UR4, c[0x0][0x2b8] ;  /* 0x0000ae0000047ab9 */ /* 0x000fc60000000800 */
[----:B------:R-:W-:Y:S01]  /*140b0*/  IMAD R7, R6, UR5, R7 ;  /* 0x0000000506077c24 */ /* 0x000fe2000f8e0207 */
[----:B------:R-:W-:Y:S01]  /*140c0*/  SHF.R.S32.HI R6, RZ, 0x1f, R5 ;  /* 0x0000001fff067819 */ /* 0x000fe20000011405 */
[----:B---3--:R-:W-:Y:S02]  /*140d0*/  IMAD.SHL.U32 R20, R21, 0x10, RZ ;  /* 0x0000001015147824 */ /* 0x008fe400078e00ff */
[----:B------:R-:W-:Y:S02]  /*140e0*/  IMAD.IADD R3, R3, 0x1, R7 ;  /* 0x0000000103037824 */ /* 0x000fe400078e0207 */
[----:B------:R-:W-:Y:S02]  /*140f0*/  IMAD R6, R6, UR6, RZ ;  /* 0x0000000606067c24 */ /* 0x000fe4000f8e02ff */
[----:B------:R-:W-:Y:S01]  /*14100*/  IMAD.WIDE.U32 R2, R5, UR6, R2 ;  /* 0x0000000605027c25 */ /* 0x000fe2000f8e0002 */
[----:B------:R-:W-:-:S03]  /*14110*/  LOP3.LUT R20, R20, 0x30, RZ, 0xc0, !PT ;  /* 0x0000003014147812 */ /* 0x000fc600078ec0ff */
[----:B------:R-:W-:Y:S01]  /*14120*/  IMAD R6, R5, UR7, R6 ;  /* 0x0000000705067c24 */ /* 0x000fe2000f8e0206 */
[----:B------:R-:W-:Y:S02]  /*14130*/  IADD3 R2, P1, R2, UR8, RZ ;  /* 0x0000000802027c10 */ /* 0x000fe4000ff3e0ff */
[----:B------:R-:W-:Y:S01]  /*14140*/  ISETP.GE.AND P0, PT, R20, UR4, PT ;  /* 0x0000000414007c0c */ /* 0x000fe2000bf06270 */
[----:B------:R-:W-:Y:S01]  /*14150*/  UMOV UR4, 0xffffffff ;  /* 0xffffffff00047882 */ /* 0x000fe20000000000 */
[----:B------:R-:W-:Y:S02]  /*14160*/  LOP3.LUT R21, R21, 0x7f, RZ, 0xc0, !PT ;  /* 0x0000007f15157812 */ /* 0x000fe400078ec0ff */
[----:B------:R-:W-:Y:S02]  /*14170*/  IADD3.X R3, R3, UR9, R6, P1, !PT ;  /* 0x0000000903037c10 */ /* 0x000fe40008ffe406 */
[----:B------:R-:W-:Y:S01]  /*14180*/  SHF.R.U32.HI R21, RZ, 0x2, R21 ;  /* 0x00000002ff157819 */ /* 0x000fe20000011615 */
[----:B0-----:R-:W-:Y:S06]  /*14190*/  BRA.DIV UR4, `(.L_x_11555) ;  /* 0x0000003604387947 */ /* 0x001fec000b800000 */
[----:B------:R-:W2:Y:S01]  /*141a0*/  LDL.LU R6, [R1+0x40] ;  /* 0x0000400001067983 */ /* 0x000ea20000300800 */
[----:B------:R-:W-:-:S03]  /*141b0*/  IMAD R25, R25, 0xc0, R21 ;  /* 0x000000c019197824 */ /* 0x000fc600078e0215 */
[----:B------:R-:W-:Y:S04]  /*141c0*/  SHFL.IDX PT, R7, R4, RZ, 0x1c1f ;  /* 0x001c1fff04077589 */ /* 0x000fe800000e0000 */
[----:B------:R-:W-:Y:S04]  /*141d0*/  SHFL.IDX PT, R8, R3, RZ, 0x1c1f ;  /* 0x001c1fff03087589 */ /* 0x000fe800000e0000 */
[----:B------:R-:W-:Y:S01]  /*141e0*/  SHFL.IDX PT, R3, R3, 0x1, 0x1c1f ;  /* 0x003c1f0003037f89 */ /* 0x000fe200000e0000 */
[----:B--2---:R-:W-:-:S03]  /*141f0*/  IMAD R5, R6, R9, RZ ;  /* 0x0000000906057224 */ /* 0x004fc600078e02ff */
[----:B------:R-:W0:Y:S02]  /*14200*/  SHFL.IDX PT, R6, R0, RZ, 0x1c1f ;  /* 0x001c1fff00067589 */ /* 0x000e2400000e0000 */
[----:B------:R-:W-:-:S13]  /*14210*/  ISETP.GE.AND P1, PT, R25, R5, PT ;  /* 0x000000051900720c */ /* 0x000fda0003f26270 */
[----:B0-----:R-:W-:-:S05]  /*14220*/  @!P1 IADD3 R6, P2, R20, R6, RZ ;  /* 0x0000000614069210 */ /* 0x001fca0007f5e0ff */
[----:B------:R-:W-:-:S05]  /*14230*/  @!P1 IMAD.X R7, RZ, RZ, R7, P2 ;  /* 0x000000ffff079224 */ /* 0x000fca00010e0607 */
[----:B-----5:R0:W-:Y:S02]  /*14240*/  @!P1 LDGSTS.E.BYPASS.LTC128B.128 [R10+0xb000], desc[UR40][R6.64], !P0 ;  /* 0x0b000000060a9fae */ /* 0x0201e4000c101d68 */
[----:B0-----:R-:W-:Y:S02]  /*14250*/  VIADD R6, R25, 0x20 ;  /* 0x0000002019067836 */ /* 0x001fe40000000000 */
[----:B------:R-:W0:Y:S03]  /*14260*/  SHFL.IDX PT, R7, R0, 0x1, 0x1c1f ;  /* 0x003c1f0000077f89 */ /* 0x000e2600000e0000 */
[----:B------:R-:W-:Y:S02]  /*14270*/  ISETP.GE.AND P1, PT, R6, R5, PT ;  /* 0x000000050600720c */ /* 0x000fe40003f26270 */
[----:B------:R-:W1:Y:S11]  /*14280*/  SHFL.IDX PT, R6, R4, 0x1, 0x1c1f ;  /* 0x003c1f0004067f89 */ /* 0x000e7600000e0000 */
        /* <DEDUP_REMOVED lines=10> */
[----:B------:R-:W-:Y:S07]  /*14330*/  SHFL.IDX PT, R4, R4, 0x3, 0x1c1f ;  /* 0x007c1f0004047f89 */ /* 0x000fee00000e0000 */
[----:B0-----:R-:W-:-:S05]  /*14340*/  @!P1 IADD3 R7, P2, R20, R7, RZ ;  /* 0x0000000714079210 */ /* 0x001fca0007f5e0ff */
[----:B-1----:R-:W-:-:S05]  /*14350*/  @!P1 IMAD.X R6, RZ, RZ, R6, P2 ;  /* 0x000000ffff069224 */ /* 0x002fca00010e0606 */
[----:B------:R-:W-:-:S04]  /*14360*/  @!P1 LOP3.LUT R7, R7, R6, RZ, 0x3c, !PT ;  /* 0x0000000607079212 */ /* 0x000fc800078e3cff */
[----:B------:R-:W-:-:S04]  /*14370*/  @!P1 LOP3.LUT R6, R7, R6, RZ, 0x3c, !PT ;  /* 0x0000000607069212 */ /* 0x000fc800078e3cff */
[----:B------:R-:W-:-:S05]  /*14380*/  @!P1 LOP3.LUT R7, R7, R6, RZ, 0x3c, !PT ;  /* 0x0000000607079212 */ /* 0x000fca00078e3cff */
[----:B------:R0:W-:Y:S04]  /*14390*/  @!P1 LDGSTS.E.BYPASS.LTC128B.128 [R10+0xc000], desc[UR40][R6.64], !P0 ;  /* 0x0c000000060a9fae */ /* 0x0001e8000c101d68 */
[----:B0-----:R0:W1:Y:S02]  /*143a0*/  SHFL.IDX PT, R6, R0, 0x3, 0x1c1f ;  /* 0x007c1f0000067f89 */ /* 0x00106400000e0000 */
[----:B0-----:R-:W-:-:S05]  /*143b0*/  VIADD R0, R25, 0x80 ;  /* 0x0000008019007836 */ /* 0x001fca0000000000 */
[----:B------:R-:W-:Y:S01]  /*143c0*/  ISETP.GE.AND P2, PT, R0, R5, PT ;  /* 0x000000050000720c */ /* 0x000fe20003f46270 */
[----:B------:R-:W-:-:S05]  /*143d0*/  VIADD R0, R25, 0x60 ;  /* 0x0000006019007836 */ /* 0x000fca0000000000 */
[----:B------:R-:W-:Y:S02]  /*143e0*/  ISETP.GE.AND P1, PT, R0, R5, PT ;  /* 0x000000050000720c */ /* 0x000fe40003f26270 */
[----:B------:R-:W0:Y:S04]  /*143f0*/  SHFL.IDX PT, R0, R2, RZ, 0x1c1f ;  /* 0x001c1fff02007589 */ /* 0x000e2800000e0000 */
[----:B------:R-:W2:Y:S07]  /*14400*/  SHFL.IDX PT, R2, R2, 0x1, 0x1c1f ;  /* 0x003c1f0002027f89 */ /* 0x000eae00000e0000 */
[----:B-1----:R-:W-:-:S05]  /*14410*/  @!P1 IADD3 R6, P3, R20, R6, RZ ;  /* 0x0000000614069210 */ /* 0x002fca0007f7e0ff */
[----:B------:R-:W-:-:S04]  /*14420*/  @!P1 IMAD.X R4, RZ, RZ, R4, P3 ;  /* 0x000000ffff049224 */ /* 0x000fc800018e0604 */
[----:B------:R-:W-:-:S05]  /*14430*/  @!P1 IMAD.MOV.U32 R7, RZ, RZ, R4 ;  /* 0x000000ffff079224 */ /* 0x000fca00078e0004 */
[----:B------:R1:W-:Y:S01]  /*14440*/  @!P1 LDGSTS.E.BYPASS.LTC128B.128 [R10+0xc800], desc[UR40][R6.64], !P0 ;  /* 0x0c800000060a9fae */ /* 0x0003e2000c101d68 */
[----:B0-----:R-:W-:-:S05]  /*14450*/  @!P2 IADD3 R0, P1, R20, R0, RZ ;  /* 0x000000001400a210 */ /* 0x001fca0007f3e0ff */
[----:B-1----:R-:W-:-:S04]  /*14460*/  @!P2 IMAD.X R6, RZ, RZ, R8, P1 ;  /* 0x000000ffff06a224 */ /* 0x002fc800008e0608 */
[----:B------:R-:W-:Y:S02]  /*14470*/  @!P2 IMAD.MOV.U32 R7, RZ, RZ, R6 ;  /* 0x000000ffff07a224 */ /* 0x000fe400078e0006 */
[----:B------:R-:W-:-:S05]  /*14480*/  @!P2 IMAD.MOV.U32 R6, RZ, RZ, R0 ;  /* 0x000000ffff06a224 */ /* 0x000fca00078e0000 */
[----:B--2---:R0:W-:Y:S02]  /*14490*/  @!P2 LDGSTS.E.BYPASS.LTC128B.128 [R10+0xd000], desc[UR40][R6.64], !P0 ;  /* 0x0d000000060aafae */ /* 0x0041e4000c101d68 */
.L_x_11662:
        /* <DEDUP_REMOVED lines=10> */
.L_x_11556:
        /* <DEDUP_REMOVED lines=18> */
.L_x_11663:
[----:B------:R-:W-:Y:S05]  /*14660*/  BSYNC B0 ;  /* 0x0000000000007941 */ /* 0x000fea0003800000 */
.L_x_11557:
[----:B------:R-:W2:Y:S04]  /*14670*/  LDL.LU R2, [R1+0x24] ;  /* 0x0000240001027983 */ /* 0x000ea80000300800 */
[----:B------:R-:W3:Y:S01]  /*14680*/  LDL R3, [R1+0xc] ;  /* 0x00000c0001037983 */ /* 0x000ee20000100800 */
[----:B--2---:R-:W-:-:S05]  /*14690*/  VIADD R2, R2, 0xfffffffe ;  /* 0xfffffffe02027836 */ /* 0x004fca0000000000 */
[----:B---3--:R-:W-:-:S13]  /*146a0*/  ISETP.GE.AND P0, PT, R2, R3, PT ;  /* 0x000000030200720c */ /* 0x008fda0003f06270 */
[----:B------:R-:W-:Y:S05]  /*146b0*/  @!P0 BRA `(.L_x_11559) ;  /* 0x0000000c003c8947 */ /* 0x000fea0003800000 */
[----:B------:R2:W5:Y:S01]  /*146c0*/  LDL.LU R8, [R1+0x4] ;  /* 0x0000040001087983 */ /* 0x0005620000300800 */
[----:B-1----:R-:W-:-:S07]  /*146d0*/  IMAD.MOV.U32 R0, RZ, RZ, R29 ;  /* 0x000000ffff007224 */ /* 0x002fce00078e001d */
.L_x_11579:
[----:B------:R-:W-:Y:S01]  /*146e0*/  VIADD R29, R0, 0x1 ;  /* 0x00000001001d7836 */ /* 0x000fe20000000000 */
[----:B------:R-:W-:Y:S01]  /*146f0*/  LOP3.LUT P1, RZ, R22, 0x1, RZ, 0xc0, !PT ;  /* 0x0000000116ff7812 */ /* 0x000fe2000782c0ff */
[----:B------:R-:W-:Y:S05]  /*14700*/  YIELD ;  /* 0x0000000000007946 */ /* 0x000fea0003800000 */
[----:B------:R-:W-:Y:S01]  /*14710*/  ISETP.NE.AND P0, PT, R29, 0x2, PT ;  /* 0x000000021d00780c */ /* 0x000fe20003f05270 */
[----:B------:R-:W-:Y:S03]  /*14720*/  BSSY B0, `(.L_x_11560) ;  /* 0x0000068000007945 */ /* 0x000fe60003800000 */
[----:B------:R-:W-:-:S02]  /*14730*/  SEL R3, RZ, 0x1, P0 ;  /* 0x00000001ff037807 */ /* 0x000fc40000000000 */
[----:B------:R-:W-:Y:S02]  /*14740*/  SEL R29, R29, RZ, P0 ;  /* 0x000000ff1d1d7207 */ /* 0x000fe40000000000 */
[----:B-----5:R-:W-:-:S05]  /*14750*/  LOP3.LUT R9, R8, R3, RZ, 0x3c, !PT ;  /* 0x0000000308097212 */ /* 0x020fca00078e3cff */
[----:B------:R1:W-:Y:S01]  /*14760*/  STL [R1+0x4], R9 ;  /* 0x0000040901007387 */ /* 0x0003e20000100800 */
[----:B------:R-:W-:Y:S05]  /*14770*/  @!P1 BRA `(.L_x_11561) ;  /* 0x0000000400889947 */ /* 0x000fea0003800000 */
[----:B------:R-:W-:Y:S01]  /*14780*/  ULDC.64 UR4, c[0x0][0x418] ;  /* 0x0001060000047ab9 */ /* 0x000fe20000000a00 */
[----:B------:R-:W-:Y:S01]  /*14790*/  IMAD.MOV.U32 R3, RZ, RZ, R2 ;  /* 0x000000ffff037224 */ /* 0x000fe200078e0002 */
[----:B------:R-:W-:-:S04]  /*147a0*/  ISETP.NE.U32.AND P0, PT, RZ, UR4, PT ;  /* 0x00000004ff007c0c */ /* 0x000fc8000bf05070 */
[----:B------:R-:W-:-:S13]  /*147b0*/  ISETP.NE.AND.EX P0, PT, RZ, UR5, PT, P0 ;  /* 0x00000005ff007c0c */ /* 0x000fda000bf05300 */
[----:B------:R-:W-:Y:S05]  /*147c0*/  @!P0 BRA `(.L_x_11562) ;  /* 0x0000000000488947 */ /* 0x000fea0003800000 */
[----:B0-----:R-:W3:Y:S01]  /*147d0*/  LDL R7, [R1+0x10] ;  /* 0x0000100001077983 */ /* 0x001ee20000100800 */
[----:B------:R-:W0:Y:S01]  /*147e0*/  LDC R3, c[0x0][0x43c] ;  /* 0x00010f00ff037b82 */ /* 0x000e220000000800 */
[----:B------:R-:W-:Y:S01]  /*147f0*/  ULDC.64 UR6, c[0x0][0x428] ;  /* 0x00010a0000067ab9 */ /* 0x000fe20000000a00 */
[----:B0-----:R-:W-:-:S13]  /*14800*/  ISETP.NE.AND P0, PT, R3, 0x1, PT ;  /* 0x000000010300780c */ /* 0x001fda0003f05270 */
[----:B------:R-:W0:Y:S02]  /*14810*/  @P0 LDC.64 R4, c[0x0][0x440] ;  /* 0x00011000ff040b82 */ /* 0x000e240000000a00 */
[----:B0-----:R-:W-:-:S04]  /*14820*/  @P0 IMAD.HI.U32 R6, R2, R4, RZ ;  /* 0x0000000402060227 */ /* 0x001fc800078e00ff */
[----:B------:R-:W-:Y:S01]  /*14830*/  IMAD.MOV.U32 R4, RZ, RZ, R2 ;  /* 0x000000ffff047224 */ /* 0x000fe200078e0002 */
[----:B------:R-:W-:-:S05]  /*14840*/  @P0 SHF.R.U32.HI R4, RZ, R5, R6 ;  /* 0x00000005ff040219 */ /* 0x000fca0000011606 */
[----:B------:R-:W-:-:S04]  /*14850*/  IMAD.MOV R5, RZ, RZ, -R4 ;  /* 0x000000ffff057224 */ /* 0x000fc800078e0a04 */
[----:B------:R-:W-:Y:S01]  /*14860*/  IMAD R3, R3, R5, R2 ;  /* 0x0000000503037224 */ /* 0x000fe200078e0202 */
[----:B------:R-:W-:-:S03]  /*14870*/  SHF.R.S32.HI R5, RZ, 0x1f, R4 ;  /* 0x0000001fff057819 */ /* 0x000fc60000011404 */
[----:B------:R-:W-:-:S04]  /*14880*/  IMAD.WIDE.U32 R4, R26, UR6, R4 ;  /* 0x000000061a047c25 */ /* 0x000fc8000f8e0004 */
[----:B---3--:R-:W-:-:S04]  /*14890*/  IMAD R6, R7, UR6, RZ ;  /* 0x0000000607067c24 */ /* 0x008fc8000f8e02ff */
[----:B------:R-:W-:-:S04]  /*148a0*/  IMAD R6, R26, UR7, R6 ;  /* 0x000000071a067c24 */ /* 0x000fc8000f8e0206 */
[----:B------:R-:W-:Y:S01]  /*148b0*/  IMAD.IADD R5, R6, 0x1, R5 ;  /* 0x0000000106057824 */ /* 0x000fe200078e0205 */
[----:B------:R-:W-:-:S04]  /*148c0*/  LEA R6, P0, R4, UR4, 0x2 ;  /* 0x0000000404067c11 */ /* 0x000fc8000f8010ff */
[----:B------:R-:W-:-:S05]  /*148d0*/  LEA.HI.X R7, R4, UR5, R5, 0x2, P0 ;  /* 0x0000000504077c11 */ /* 0x000fca00080f1405 */
[----:B------:R3:W5:Y:S04]  /*148e0*/  LDG.E R18, desc[UR40][R6.64] ;  /* 0x0000002806127981 */ /* 0x000768000c1e1900 */
.L_x_11562:
[----:B0--3--:R-:W-:Y:S01]  /*148f0*/  IMAD R6, R29, 0x8, R17 ;  /* 0x000000081d067824 */ /* 0x009fe200078e0211 */
[----:B------:R-:W-:Y:S01]  /*14900*/  SHF.L.U32 R5, R9, 0x1f, RZ ;  /* 0x0000001f09057819 */ /* 0x000fe200000006ff */
[----:B------:R-:W0:Y:S01]  /*14910*/  S2R R4, SR_TID.X ;  /* 0x0000000000047919 */ /* 0x000e220000002100 */
[----:B------:R-:W-:Y:S02]  /*14920*/  BSSY B1, `(.L_x_11563) ;  /* 0x0000005000017945 */ /* 0x000fe40003800000 */
[----:B------:R-:W3:Y:S01]  /*14930*/  SYNCS.PHASECHK.TRANS64.TRYWAIT P0, [R6+URZ+0x13280], R5 ;  /* 0x01328005060075a7 */ /* 0x000ee2000800017f */
[----:B0-----:R-:W-:-:S04]  /*14940*/  LOP3.LUT R4, R4, 0x7f, RZ, 0xc0, !PT ;  /* 0x0000007f04047812 */ /* 0x001fc800078ec0ff */
[----:B------:R-:W-:Y:S01]  /*14950*/  ISETP.NE.AND P1, PT, R4, RZ, PT ;  /* 0x000000ff0400720c */ /* 0x000fe20003f25270 */
[----:B---3--:R-:W-:-:S12]  /*14960*/  @!P0 BRA `(.L_x_11564) ;  /* 0x0000003400388947 */ /* 0x008fd80003800000 */
.L_x_11664:
[----:B------:R-:W-:Y:S05]  /*14970*/  BSYNC B1 ;  /* 0x0000000000017941 */ /* 0x000fea0003800000 */
.L_x_11563:
        /* <DEDUP_REMOVED lines=9> */
.L_x_11566:
[----:B------:R-:W-:Y:S05]  /*14a10*/  BSYNC B1 ;  /* 0x0000000000017941 */ /* 0x000fea0003800000 */
.L_x_11565:
        /* <DEDUP_REMOVED lines=12> */
.L_x_11567:
        /* <DEDUP_REMOVED lines=13> */
.L_x_11665:
[----:B------:R-:W-:Y:S05]  /*14bb0*/  BSYNC B1 ;  /* 0x0000000000017941 */ /* 0x000fea0003800000 */
.L_x_11568:
        /* <DEDUP_REMOVED lines=11> */
.L_x_11571:
[----:B------:R-:W-:Y:S05]  /*14c70*/  BSYNC B1 ;  /* 0x0000000000017941 */ /* 0x000fea0003800000 */
.L_x_11570:
        /* <DEDUP_REMOVED lines=8> */
.L_x_11572:
        /* <DEDUP_REMOVED lines=10> */
.L_x_11561:
[----:B------:R-:W-:Y:S05]  /*14da0*/  BSYNC B0 ;  /* 0x0000000000007941 */ /* 0x000fea0003800000 */
.L_x_11560:
[----:B------:R-:W3:Y:S02]  /*14db0*/  LDL R5, [R1+0x48] ;  /* 0x0000480001057983 */ /* 0x000ee40000100800 */
[----:B---3--:R-:W-:-:S13]  /*14dc0*/  ISETP.NE.AND P0, PT, R5, 0x3, PT ;  /* 0x000000030500780c */ /* 0x008fda0003f05270 */
[----:B------:R-:W-:Y:S05]  /*14dd0*/  @!P0 BRA `(.L_x_11573) ;  /* 0x0000000000048947 */ /* 0x000fea0003800000 */
[----:B------:R-:W-:Y:S01]  /*14de0*/  BPT.TRAP 0x1 ;  /* 0x000000040000795c */ /* 0x000fe20000300000 */
.L_x_11573:
[----:B------:R-:W3:Y:S01]  /*14df0*/  LDL R5, [R1+0x20] ;  /* 0x0000200001057983 */ /* 0x000ee20000100800 */
[----:B------:R-:W-:Y:S01]  /*14e00*/  LOP3.LUT R4, R8, 0x1, RZ, 0x3c, !PT ;  /* 0x0000000108047812 */ /* 0x000fe200078e3cff */
[----:B------:R-:W-:Y:S01]  /*14e10*/  IMAD R3, R0, 0x8, R17 ;  /* 0x0000000800037824 */ /* 0x000fe200078e0211 */
[----:B------:R-:W-:Y:S02]  /*14e20*/  BSSY B0, `(.L_x_11574) ;  /* 0x0000005000007945 */ /* 0x000fe40003800000 */
[----:B------:R-:W-:-:S04]  /*14e30*/  SHF.L.U32 R4, R4, 0x1f, RZ ;  /* 0x0000001f04047819 */ /* 0x000fc800000006ff */
[----:B------:R-:W4:Y:S01]  /*14e40*/  SYNCS.PHASECHK.TRANS64.TRYWAIT P0, [R3+URZ+0x13270], R4 ;  /* 0x01327004030075a7 */ /* 0x000f22000800017f */
[----:B---3--:R-:W-:Y:S01]  /*14e50*/  ISETP.NE.AND P1, PT, R5, 0x3, PT ;  /* 0x000000030500780c */ /* 0x008fe20003f25270 */
[----:B----4-:R-:W-:-:S12]  /*14e60*/  @!P0 BRA `(.L_x_11575) ;  /* 0x0000003000208947 */ /* 0x010fd80003800000 */
.L_x_11666:
[----:B------:R-:W-:Y:S05]  /*14e70*/  BSYNC B0 ;  /* 0x0000000000007941 */ /* 0x000fea0003800000 */
.L_x_11574:
[----:B------:R-:W-:Y:S05]  /*14e80*/  @!P1 BRA `(.L_x_11576) ;  /* 0x0000000000049947 */ /* 0x000fea0003800000 */
[----:B------:R-:W-:Y:S01]  /*14e90*/  BPT.TRAP 0x1 ;  /* 0x000000040000795c */ /* 0x000fe20000300000 */
.L_x_11576:
[----:B---3--:R-:W-:Y:S01]  /*14ea0*/  SHF.L.U32 R4, R8, 0x1f, RZ ;  /* 0x0000001f08047819 */ /* 0x008fe200000006ff */
[----:B------:R-:W-:-:S03]  /*14eb0*/  IMAD R0, R0, 0x2800, RZ ;  /* 0x0000280000007824 */ /* 0x000fc600078e02ff */
[----:B------:R-:W3:Y:S02]  /*14ec0*/  SYNCS.PHASECHK.TRANS64.TRYWAIT P0, [R3+URZ+0x13260], R4 ;  /* 0x01326004030075a7 */ /* 0x000ee4000800017f */
[----:B---3--:R-:W-:Y:S05]  /*14ed0*/  @!P0 BRA `(.L_x_11577) ;  /* 0x0000003000188947 */ /* 0x008fea0003800000 */
.L_x_11667:
[----:B---3--:R-:W-:Y:S01]  /*14ee0*/  LOP3.LUT R4, R0, R28, RZ, 0xfc, !PT ;  /* 0x0000001c00047212 */ /* 0x008fe200078efcff */
[----:B------:R-:W-:Y:S05]  /*14ef0*/  WARPSYNC.ALL ;  /* 0x0000000000007948 */ /* 0x000fea0003800000 */
[----:B------:R-:W-:-:S06]  /*14f00*/  IMAD.IADD R4, R17, 0x1, R4 ;  /* 0x0000000111047824 */ /* 0x000fcc00078e0204 */
[----:B0-----:R-:W0:Y:S02]  /*14f10*/  LDSM.16.MT88.4 R4, [R4+0x6000] ;  /* 0x006000000404783b */ /* 0x001e240000004200 */
[C-C-:B0-----:R-:W-:Y:S02]  /*14f20*/  PRMT R8, R4.reuse, 0x6420, R5.reuse ;  /* 0x0000642004087816 */ /* 0x141fe40000000005 */
[----:B-1----:R-:W-:Y:S02]  /*14f30*/  PRMT R9, R4, 0x7531, R5 ;  /* 0x0000753104097816 */ /* 0x002fe40000000005 */
        /* <DEDUP_REMOVED lines=27> */
[C---:B0-----:R-:W-:Y:S02]  /*150f0*/  VIADD R10, R0.reuse, 0x1800 ;  /* 0x00001800000a7836 */ /* 0x041fe40000000000 */
[----:B------:R-:W-:-:S03]  /*15100*/  VIADD R0, R0, 0x2000 ;  /* 0x0000200000007836 */ /* 0x000fc60000000000 */
        /* <DEDUP_REMOVED lines=28> */
.L_x_11578:
[----:B0-----:R-:W0:Y:S01]  /*152d0*/  S2R R0, SR_TID.X ;  /* 0x0000000000007919 */ /* 0x001e220000002100 */
[----:B-1----:R1:W-:Y:S01]  /*152e0*/  SYNCS.ARRIVE.TRANS64.A1T0 RZ, [R3+URZ+0x13250], RZ ;  /* 0x013250ff03ff79a7 */ /* 0x0023e2000810003f */
[----:B------:R3:W5:Y:S01]  /*152f0*/  LDL R8, [R1+0x4] ;  /* 0x0000040001087983 */ /* 0x0007620000100800 */
[----:B0-----:R-:W-:-:S03]  /*15300*/  LOP3.LUT R4, R0, 0x7f, RZ, 0xc0, !PT ;  /* 0x0000007f00047812 */ /* 0x001fc600078ec0ff */
[----:B------:R-:W4:Y:S01]  /*15310*/  LDL R0, [R1+0xc] ;  /* 0x00000c0001007983 */ /* 0x000f220000100800 */
[----:B------:R-:W-:Y:S01]  /*15320*/  BAR.SYNC.DEFER_BLOCKING 0x2, 0x80 ;  /* 0x0082000000007b1d */ /* 0x000fe20000010000 */
[----:B------:R-:W-:-:S13]  /*15330*/  ISETP.NE.AND P0, PT, R4, RZ, PT ;  /* 0x000000ff0400720c */ /* 0x000fda0003f05270 */
[----:B-1----:R-:W-:-:S05]  /*15340*/  @!P0 VIADD R3, R3, 0x13280 ;  /* 0x0001328003038836 */ /* 0x002fca0000000000 */
[----:B------:R-:W-:-:S04]  /*15350*/  @!P0 PRMT R3, RZ, 0x654, R3 ;  /* 0x00000654ff038816 */ /* 0x000fc80000000003 */
[----:B------:R3:W-:Y:S01]  /*15360*/  @!P0 SYNCS.ARRIVE.TRANS64.RED.A1T0 RZ, [R3+URZ], RZ ;  /* 0x000000ff03ff89a7 */ /* 0x0007e2000810043f */
[C---:B----4-:R-:W-:Y:S01]  /*15370*/  ISETP.GT.AND P0, PT, R2.reuse, R0, PT ;  /* 0x000000000200720c */ /* 0x050fe20003f04270 */
[----:B------:R-:W-:Y:S02]  /*15380*/  VIADD R2, R2, 0xffffffff ;  /* 0xffffffff02027836 */ /* 0x000fe40000000000 */
[----:B------:R-:W-:-:S10]  /*15390*/  IMAD.MOV.U32 R0, RZ, RZ, R29 ;  /* 0x000000ffff007224 */ /* 0x000fd400078e001d */
[----:B---3--:R-:W-:Y:S05]  /*153a0*/  @P0 BRA `(.L_x_11579) ;  /* 0xfffffff000cc0947 */ /* 0x008fea000383ffff */
.L_x_11559:
[----:B------:R-:W3:Y:S02]  /*153b0*/  S2R R3, SR_TID.X ;  /* 0x0000000000037919 */ /* 0x000ee40000002100 */
[----:B---3--:R-:W-:Y:S02]  /*153c0*/  LOP3.LUT R4, R3, 0x7f, RZ, 0xc0, !PT ;  /* 0x0000007f03047812 */ /* 0x008fe400078ec0ff */
[----:B------:R-:W3:Y:S01]  /*153d0*/  LDL R3, [R1+0x48] ;  /* 0x0000480001037983 */ /* 0x000ee20000100800 */
[----:B------:R-:W-:Y:S01]  /*153e0*/  BSSY B0, `(.L_x_11580) ;  /* 0x0000010000007945 */ /* 0x000fe20003800000 */
[----:B------:R-:W-:Y:S02]  /*153f0*/  ISETP.NE.AND P0, PT, R4, RZ, PT ;  /* 0x000000ff0400720c */ /* 0x000fe40003f05270 */
[----:B---3--:R-:W-:-:S11]  /*15400*/  ISETP.NE.AND P2, PT, R3, 0x3, PT ;  /* 0x000000030300780c */ /* 0x008fd60003f45270 */
[----:B------:R-:W-:Y:S05]  /*15410*/  @P0 BRA `(.L_x_11581) ;  /* 0x0000000000300947 */ /* 0x000fea0003800000 */
[----:B------:R-:W3:Y:S01]  /*15420*/  S2R R5, SR_LANEID ;  /* 0x0000000000057919 */ /* 0x000ee20000000000 */
[----:B------:R-:W-:Y:S01]  /*15430*/  VOTEU.ANY UR4, UPT, PT ;  /* 0x0000000000047886 */ /* 0x000fe200038e0100 */
[----:B------:R-:W4:Y:S01]  /*15440*/  LDC.64 R2, c[0x0][0xc60] ;  /* 0x00031800ff027b82 */ /* 0x000f220000000a00 */
[----:B-1----:R-:W3:Y:S02]  /*15450*/  FLO.U32 R0, UR4 ;  /* 0x0000000400007d00 */ /* 0x002ee400080e0000 */
[----:B---3--:R-:W-:-:S06]  /*15460*/  ISETP.EQ.U32.AND P1, PT, R0, R5, PT ;  /* 0x000000050000720c */ /* 0x008fcc0003f22070 */
[----:B------:R-:W4:Y:S07]  /*15470*/  POPC R5, UR4 ;  /* 0x0000000400057d09 */ /* 0x000f2e0008000000 */
[----:B----4-:R-:W3:Y:S01]  /*15480*/  @P1 ATOMG.E.ADD.STRONG.GPU PT, R3, desc[UR40][R2.64], R5 ;  /* 0x00000005020319a8 */ /* 0x010ee200081ee1e8 */
[----:B------:R-:W1:Y:S02]  /*15490*/  S2R R4, SR_LTMASK ;  /* 0x0000000000047919 */ /* 0x000e640000003900 */
[----:B-1----:R-:W-:-:S04]  /*154a0*/  LOP3.LUT R4, R4, UR4, RZ, 0xc0, !PT ;  /* 0x0000000404047c12 */ /* 0x002fc8000f8ec0ff */
[----:B0-----:R-:W0:Y:S01]  /*154b0*/  POPC R7, R4 ;  /* 0x0000000400077309 */ /* 0x001e220000000000 */
[----:B---3--:R-:W0:Y:S02]  /*154c0*/  SHFL.IDX PT, R0, R3, R0, 0x1f ;  /* 0x00001f0003007589 */ /* 0x008e2400000e0000 */
[----:B0-----:R-:W-:-:S07]  /*154d0*/  IADD3 R24, R0, UR36, R7 ;  /* 0x0000002400187c10 */ /* 0x001fce000fffe007 */
.L_x_11581:
[----:B------:R-:W-:Y:S05]  /*154e0*/  BSYNC B0 ;  /* 0x0000000000007941 */ /* 0x000fea0003800000 */
.L_x_11580:
[----:B------:R-:W-:Y:S05]  /*154f0*/  @!P2 BRA `(.L_x_11582) ;  /* 0x000000000004a947 */ /* 0x000fea0003800000 */
[----:B------:R-:W-:Y:S01]  /*15500*/  BPT.TRAP 0x1 ;  /* 0x000000040000795c */ /* 0x000fe20000300000 */
.L_x_11582:
[----:B-1----:R-:W3:Y:S04]  /*15510*/  LDL R0, [R1+0x4] ;  /* 0x0000040001007983 */ /* 0x002ee80000100800 */
[----:B------:R-:W4:Y:S01]  /*15520*/  LDL R2, [R1+0x20] ;  /* 0x0000200001027983 */ /* 0x000f220000100800 */
[----:B------:R-:W-:Y:S01]  /*15530*/  BSSY B0, `(.L_x_11583) ;  /* 0x0000007000007945 */ /* 0x000fe20003800000 */
[----:B---3--:R-:W-:Y:S01]  /*15540*/  LOP3.LUT R3, R0, 0x1, RZ, 0x3c, !PT ;  /* 0x0000000100037812 */ /* 0x008fe200078e3cff */
[----:B------:R-:W-:-:S03]  /*15550*/  IMAD R0, R29, 0x8, R17 ;  /* 0x000000081d007824 */ /* 0x000fc600078e0211 */
[----:B------:R-:W-:Y:S02]  /*15560*/  SHF.L.U32 R3, R3, 0x1f, RZ ;  /* 0x0000001f03037819 */ /* 0x000fe400000006ff */
[----:B----4-:R-:W-:Y:S02]  /*15570*/  ISETP.NE.AND P2, PT, R2, 0x3, PT ;  /* 0x000000030200780c */ /* 0x010fe40003f45270 */
[----:B------:R-:W1:Y:S02]  /*15580*/  SYNCS.PHASECHK.TRANS64.TRYWAIT P1, [R0+URZ+0x13270], R3 ;  /* 0x01327003000075a7 */ /* 0x000e64000802017f */
[----:B-1----:R-:W-:Y:S09]  /*15590*/  @!P1 BRA `(.L_x_11584) ;  /* 0x00000028007c9947 */ /* 0x002ff20003800000 */
.L_x_11668:
[----:B------:R-:W-:Y:S05]  /*155a0*/  BSYNC B0 ;  /* 0x0000000000007941 */ /* 0x000fea0003800000 */
.L_x_11583:
[----:B------:R-:W-:Y:S05]  /*155b0*/  @!P2 BRA `(.L_x_11585) ;  /* 0x000000000004a947 */ /* 0x000fea0003800000 */
[----:B------:R-:W-:Y:S01]  /*155c0*/  BPT.TRAP 0x1 ;  /* 0x000000040000795c */ /* 0x000fe20000300000 */
.L_x_11585:
[----:B------:R-:W1:Y:S02]  /*155d0*/  LDL R2, [R1+0x4] ;  /* 0x0000040001027983 */ /* 0x000e640000100800 */
[----:B-1----:R-:W-:-:S04]  /*155e0*/  SHF.L.U32 R3, R2, 0x1f, RZ ;  /* 0x0000001f02037819 */ /* 0x002fc800000006ff */
[----:B------:R-:W1:Y:S02]  /*155f0*/  SYNCS.PHASECHK.TRANS64.TRYWAIT P1, [R0+URZ+0x13260], R3 ;  /* 0x01326003000075a7 */ /* 0x000e64000802017f */
[----:B-1----:R-:W-:Y:S05]  /*15600*/  @!P1 BRA `(.L_x_11586) ;  /* 0x0000002800749947 */ /* 0x002fea0003800000 */
.L_x_11669:
[----:B------:R-:W-:Y:S01]  /*15610*/  IMAD R2, R29, 0x2800, RZ ;  /* 0x000028001d027824 */ /* 0x000fe200078e02ff */
[----:B------:R-:W-:Y:S05]  /*15620*/  WARPSYNC.ALL ;  /* 0x0000000000007948 */ /* 0x000fea0003800000 */
[C---:B------:R-:W-:Y:S01]  /*15630*/  LOP3.LUT R4, R2.reuse, R28, RZ, 0xfc, !PT ;  /* 0x0000001c02047212 */ /* 0x040fe200078efcff */
[----:B-1----:R-:W-:-:S04]  /*15640*/  VIADD R3, R2, 0x800 ;  /* 0x0000080002037836 */ /* 0x002fc80000000000 */
[----:B------:R-:W-:-:S06]  /*15650*/  IMAD.IADD R5, R17, 0x1, R4 ;  /* 0x0000000111057824 */ /* 0x000fcc00078e0204 */
[----:B0-----:R-:W0:Y:S02]  /*15660*/  LDSM.16.MT88.4 R4, [R5+0x6000] ;  /* 0x006000000504783b */ /* 0x001e240000004200 */
[C-C-:B0----5:R-:W-:Y:S02]  /*15670*/  PRMT R8, R4.reuse, 0x6420, R5.reuse ;  /* 0x0000642004087816 */ /* 0x161fe40000000005 */
[----:B------:R-:W-:Y:S02]  /*15680*/  PRMT R9, R4, 0x7531, R5 ;  /* 0x0000753104097816 */ /* 0x000fe40000000005 */
[----:B------:R-:W-:Y:S02]  /*15690*/  LOP3.LUT R4, R2, R23, RZ, 0xfc, !PT ;  /* 0x0000001702047212 */ /* 0x000fe400078efcff */
[C-C-:B------:R-:W-:Y:S02]  /*156a0*/  PRMT R10, R6.reuse, 0x6420, R7.reuse ;  /* 0x00006420060a7816 */ /* 0x140fe40000000007 */
[----:B------:R-:W-:Y:S01]  /*156b0*/  PRMT R11, R6, 0x7531, R7 ;  /* 0x00007531060b7816 */ /* 0x000fe20000000007 */
[----:B------:R-:W-:Y:S01]  /*156c0*/  IMAD.IADD R12, R19, 0x1, R4 ;  /* 0x00000001130c7824 */ /* 0x000fe200078e0204 */
[----:B------:R-:W-:-:S02]  /*156d0*/  LOP3.LUT R4, R3, R28, RZ, 0xfc, !PT ;  /* 0x0000001c03047212 */ /* 0x000fc400078efcff */
[----:B------:R-:W-:Y:S02]  /*156e0*/  LOP3.LUT R3, R3, R23, RZ, 0xfc, !PT ;  /* 0x0000001703037212 */ /* 0x000fe400078efcff */
[----:B------:R-:W-:Y:S01]  /*156f0*/  STSM.16.M88.4 [R12], R8 ;  /* 0x000000080c007844 */ /* 0x000fe20000000200 */
[----:B------:R-:W-:Y:S02]  /*15700*/  IMAD.IADD R6, R17, 0x1, R4 ;  /* 0x0000000111067824 */ /* 0x000fe400078e0204 */
[----:B------:R-:W-:Y:S02]  /*15710*/  IMAD.IADD R13, R19, 0x1, R3 ;  /* 0x00000001130d7824 */ /* 0x000fe400078e0203 */
[----:B------:R-:W-:Y:S02]  /*15720*/  VIADD R3, R2, 0x1000 ;  /* 0x0000100002037836 */ /* 0x000fe40000000000 */
[----:B------:R-:W0:Y:S02]  /*15730*/  LDSM.16.MT88.4 R4, [R6+0x6000] ;  /* 0x006000000604783b */ /* 0x000e240000004200 */
[----:B0-----:R-:W-:-:S02]  /*15740*/  PRMT R8, R4, 0x6420, R5 ;  /* 0x0000642004087816 */ /* 0x001fc40000000005 */
        /* <DEDUP_REMOVED lines=8> */
[----:B------:R-:W0:Y:S01]  /*157d0*/  LDSM.16.MT88.4 R4, [R5+0x6000] ;  /* 0x006000000504783b */ /* 0x000e220000004200 */
[C---:B------:R-:W-:Y:S02]  /*157e0*/  VIADD R3, R2.reuse, 0x1800 ;  /* 0x0000180002037836 */ /* 0x040fe40000000000 */
[----:B------:R-:W-:Y:S01]  /*157f0*/  VIADD R2, R2, 0x2000 ;  /* 0x0000200002027836 */ /* 0x000fe20000000000 */
[C-C-:B0-----:R-:W-:Y:S02]  /*15800*/  PRMT R8, R4.reuse, 0x6420, R5.reuse ;  /* 0x0000642004087816 */ /* 0x141fe40000000005 */
[----:B------:R-:W-:-:S02]  /*15810*/  PRMT R9, R4, 0x7531, R5 ;  /* 0x0000753104097816 */ /* 0x000fc40000000005 */
        /* <DEDUP_REMOVED lines=31> */
.L_x_11587:
[----:B------:R-:W3:Y:S01]  /*15a10*/  LDL.LU R3, [R1+0x4] ;  /* 0x0000040001037983 */ /* 0x000ee20000300800 */
        /* <DEDUP_REMOVED lines=9> */
[----:B---3--:R-:W-:-:S05]  /*15ab0*/  LOP3.LUT R3, R3, R0, RZ, 0x3c, !PT ;  /* 0x0000000003037212 */ /* 0x008fca00078e3cff */
[----:B------:R4:W-:Y:S02]  /*15ac0*/  STL [R1+0x4], R3 ;  /* 0x0000040301007387 */ /* 0x0009e40000100800 */
.L_x_11536:
        /* <DEDUP_REMOVED lines=8> */
[----:B------:R3:W0:Y:S01]  /*15b50*/  LDS.128 R24, [R17+0x132d0] ;  /* 0x0132d00011187984 */ /* 0x0006220000000c00 */
[----:B------:R-:W-:Y:S06]  /*15b60*/  BAR.ARV 0x4, 0x200 ;  /* 0x0108000000007b1d */ /* 0x000fec0000002000 */
[----:B------:R-:W-:Y:S05]  /*15b70*/  BRA `(.L_x_11589) ;  /* 0x0000000800d07947 */ /* 0x000fea0003800000 */
.L_x_11588:
        /* <DEDUP_REMOVED lines=8> */
[----:B----4-:R-:W0:Y:S08]  /*15c00*/  @!P1 LDC.64 R2, c[0x0][0xc80] ;  /* 0x00032000ff029b82 */ /* 0x010e300000000a00 */
[----:B------:R-:W3:Y:S01]  /*15c10*/  @!P1 LDC.64 R4, c[0x0][0xc78] ;  /* 0x00031e00ff049b82 */ /* 0x000ee20000000a00 */
[----:B0-----:R-:W-:-:S05]  /*15c20*/  @!P1 IMAD.WIDE R2, R9, 0x4, R2 ;  /* 0x0000000409029825 */ /* 0x001fca00078e0202 */
[----:B--2---:R3:W2:Y:S02]  /*15c30*/  @!P1 LDG.E R7, desc[UR40][R2.64] ;  /* 0x0000002802079981 */ /* 0x0046a4000c1e1900 */
[----:B---3--:R-:W-:-:S05]  /*15c40*/  @!P1 IMAD.WIDE R2, R9, 0x4, R4 ;  /* 0x0000000409029825 */ /* 0x008fca00078e0204 */
[----:B------:R-:W3:Y:S01]  /*15c50*/  @!P1 LDG.E R5, desc[UR40][R2.64] ;  /* 0x0000002802059981 */ /* 0x000ee2000c1e1900 */
        /* <DEDUP_REMOVED lines=8> */
[----:B--2---:R-:W-:Y:S02]  /*15ce0*/  @!P1 IMAD.MOV.U32 R4, RZ, RZ, R7 ;  /* 0x000000ffff049224 */ /* 0x004fe400078e0007 */
[----:B------:R-:W-:Y:S02]  /*15cf0*/  IMAD.MOV.U32 R7, RZ, RZ, RZ ;  /* 0x000000ffff077224 */ /* 0x000fe400078e00ff */
        /* <DEDUP_REMOVED lines=19> */
.L_x_11679:
[----:B------:R-:W-:Y:S02]  /*15e30*/  ULDC UR4, c[0x0][0xc38] ;  /* 0x00030e0000047ab9 */ /* 0x000fe40000000800 */
[----:B------:R-:W-:-:S04]  /*15e40*/  IMAD.U32 R3, RZ, RZ, UR4 ;  /* 0x00000004ff037e24 */ /* 0x000fc8000f8e00ff */
[----:B--2---:R-:W-:-:S04]  /*15e50*/  IMAD R8, R14, R3, RZ ;  /* 0x000000030e087224 */ /* 0x004fc800078e02ff */
[----:B------:R-:W-:-:S05]  /*15e60*/  IMAD.IADD R6, R6, 0x1, R8 ;  /* 0x0000000106067824 */ /* 0x000fca00078e0208 */
[----:B------:R-:W-:-:S13]  /*15e70*/  ISETP.GT.AND P6, PT, R6, R0, PT ;  /* 0x000000000600720c */ /* 0x000fda0003fc4270 */
[----:B------:R-:W-:Y:S05]  /*15e80*/  @P6 BRA `(.L_x_11591) ;  /* 0x0000000000a46947 */ /* 0x000fea0003800000 */
.L_x_11594:
        /* <DEDUP_REMOVED lines=35> */
.L_x_11687:
[----:B------:R-:W-:Y:S02]  /*160c0*/  ULDC UR4, c[0x0][0xc38] ;  /* 0x00030e0000047ab9 */ /* 0x000fe40000000800 */
[----:B------:R-:W-:-:S04]  /*160d0*/  IMAD.U32 R3, RZ, RZ, UR4 ;  /* 0x00000004ff037e24 */ /* 0x000fc8000f8e00ff */
[----:B--2---:R-:W-:-:S04]  /*160e0*/  IMAD R8, R14, R3, RZ ;  /* 0x000000030e087224 */ /* 0x004fc800078e02ff */
[----:B------:R-:W-:-:S05]  /*160f0*/  IMAD.IADD R6, R8, 0x1, R6 ;  /* 0x0000000108067824 */ /* 0x000fca00078e0206 */
[----:B------:R-:W-:-:S13]  /*16100*/  ISETP.GT.AND P6, PT, R6, R0, PT ;  /* 0x000000000600720c */ /* 0x000fda0003fc4270 */
[----:B------:R-:W-:Y:S05]  /*16110*/  @!P6 BRA `(.L_x_11594) ;  /* 0xfffffffc005ce947 */ /* 0x000fea000383ffff */
.L_x_11591:
        /* <DEDUP_REMOVED lines=9> */
.L_x_11692:
[----:B------:R-:W-:-:S13]  /*161b0*/  ISETP.NE.AND P0, PT, R6, RZ, PT ;  /* 0x000000ff0600720c */ /* 0x000fda0003f05270 */
[----:B------:R-:W-:Y:S05]  /*161c0*/  @!P0 BRA `(.L_x_11596) ;  /* 0x0000000000108947 */ /* 0x000fea0003800000 */
[----:B------:R-:W-:Y:S01]  /*161d0*/  UMOV UR4, 0xffffffff ;  /* 0xffffffff00047882 */ /* 0x000fe20000000000 */
[----:B------:R-:W-:Y:S02]  /*161e0*/  VIADD R12, R5, 0xffffffff ;  /* 0xffffffff050c7836 */ /* 0x000fe40000000000 */
[----:B------:R-:W-:Y:S05]  /*161f0*/  BRA.DIV UR4, `(.L_x_11597) ;  /* 0x0000002604e87947 */ /* 0x000fea000b800000 */
[----:B------:R0:W0:Y:S02]  /*16200*/  SHFL.IDX PT, R24, R2, R12, 0x1f ;  /* 0x00001f0c02187589 */ /* 0x00002400000e0000 */
.L_x_11596:
[----:B0-----:R-:W-:Y:S01]  /*16210*/  IMAD R24, R24, R3, R8 ;  /* 0x0000000318187224 */ /* 0x001fe200078e0208 */
[----:B---3--:R-:W-:Y:S01]  /*16220*/  IABS R8, R4 ;  /* 0x0000000400087213 */ /* 0x008fe20000000000 */
[----:B------:R-:W-:Y:S02]  /*16230*/  IMAD.MOV.U32 R2, RZ, RZ, RZ ;  /* 0x000000ffff027224 */ /* 0x000fe400078e00ff */
[----:B------:R-:W-:Y:S01]  /*16240*/  IMAD.IADD R25, R0, 0x1, -R24 ;  /* 0x0000000100197824 */ /* 0x000fe200078e0a18 */
[----:B------:R-:W0:Y:S01]  /*16250*/  I2F.RP R6, R8 ;  /* 0x0000000800067306 */ /* 0x000e220000209400 */
[----:B------:R-:W-:-:S03]  /*16260*/  IMAD.IADD R27, R5, 0x1, R27 ;  /* 0x00000001051b7824 */ /* 0x000fc600078e021b */
[----:B------:R-:W-:-:S04]  /*16270*/  IABS R0, R25 ;  /* 0x0000001900007213 */ /* 0x000fc80000000000 */
[----:B0-----:R-:W0:Y:S02]  /*16280*/  MUFU.RCP R6, R6 ;  /* 0x0000000600067308 */ /* 0x001e240000001000 */
[----:B0-----:R-:W-:-:S06]  /*16290*/  VIADD R9, R6, 0xffffffe ;  /* 0x0ffffffe06097836 */ /* 0x001fcc0000000000 */
[----:B------:R-:W1:Y:S02]  /*162a0*/  F2I.FTZ.U32.TRUNC.NTZ R3, R9 ;  /* 0x0000000900037305 */ /* 0x000e64000021f000 */
[----:B-1----:R-:W-:-:S04]  /*162b0*/  IMAD.MOV R11, RZ, RZ, -R3 ;  /* 0x000000ffff0b7224 */ /* 0x002fc800078e0a03 */
[----:B------:R-:W-:-:S04]  /*162c0*/  IMAD R11, R11, R8, RZ ;  /* 0x000000080b0b7224 */ /* 0x000fc800078e02ff */
[----:B------:R-:W-:Y:S01]  /*162d0*/  IMAD.HI.U32 R2, R3, R11, R2 ;  /* 0x0000000b03027227 */ /* 0x000fe200078e0002 */
[----:B------:R-:W-:-:S05]  /*162e0*/  IABS R3, R4 ;  /* 0x0000000400037213 */ /* 0x000fca0000000000 */
[----:B------:R-:W-:Y:S02]  /*162f0*/  IMAD.MOV R3, RZ, RZ, -R3 ;  /* 0x000000ffff037224 */ /* 0x000fe400078e0a03 */
[----:B------:R-:W-:-:S04]  /*16300*/  IMAD.HI.U32 R6, R2, R0, RZ ;  /* 0x0000000002067227 */ /* 0x000fc800078e00ff */
[----:B------:R-:W-:Y:S01]  /*16310*/  IMAD R3, R6, R3, R0 ;  /* 0x0000000306037224 */ /* 0x000fe200078e0200 */
[----:B----4-:R-:W-:-:S04]  /*16320*/  IABS R0, R7 ;  /* 0x0000000700007213 */ /* 0x010fc80000000000 */
[----:B------:R-:W0:Y:S01]  /*16330*/  I2F.RP R9, R0 ;  /* 0x0000000000097306 */ /* 0x000e220000209400 */
[----:B------:R-:W-:-:S13]  /*16340*/  ISETP.GT.U32.AND P1, PT, R8, R3, PT ;  /* 0x000000030800720c */ /* 0x000fda0003f24070 */
[----:B------:R-:W-:Y:S01]  /*16350*/  @!P1 IMAD.IADD R3, R3, 0x1, -R8 ;  /* 0x0000000103039824 */ /* 0x000fe200078e0a08 */
[----:B0-----:R-:W0:Y:S01]  /*16360*/  MUFU.RCP R9, R9 ;  /* 0x0000000900097308 */ /* 0x001e220000001000 */
[----:B------:R-:W-:Y:S01]  /*16370*/  @!P1 VIADD R6, R6, 0x1 ;  /* 0x0000000106069836 */ /* 0x000fe20000000000 */
[----:B------:R-:W-:Y:S02]  /*16380*/  ISETP.NE.AND P1, PT, R4, RZ, PT ;  /* 0x000000ff0400720c */ /* 0x000fe40003f25270 */
[----:B------:R-:W-:Y:S01]  /*16390*/  ISETP.GE.U32.AND P0, PT, R3, R8, PT ;  /* 0x000000080300720c */ /* 0x000fe20003f06070 */
[----:B0-----:R-:W-:-:S12]  /*163a0*/  VIADD R10, R9, 0xffffffe ;  /* 0x0ffffffe090a7836 */ /* 0x001fd80000000000 */
[----:B------:R-:W-:Y:S01]  /*163b0*/  @P0 VIADD R6, R6, 0x1 ;  /* 0x0000000106060836 */ /* 0x000fe20000000000 */
        /* <DEDUP_REMOVED lines=28> */
[----:B------:R-:W-:-:S04]  /*16580*/  IMAD R7, R7, 0x1000000, R2 ;  /* 0x0100000007077824 */ /* 0x000fc800078e0202 */
[----:B------:R-:W-:Y:S01]  /*16590*/  IMAD R26, R6, 0x10000, R7 ;  /* 0x00010000061a7824 */ /* 0x000fe200078e0207 */
[----:B------:R-:W-:Y:S06]  /*165a0*/  BRA `(.L_x_11598) ;  /* 0x00000000001c7947 */ /* 0x000fec0003800000 */
.L_x_11592:
[----:B------:R-:W-:Y:S01]  /*165b0*/  UMOV UR4, URZ ;  /* 0x0000003f00047c82 */ /* 0x000fe20008000000 */
[----:B------:R-:W-:Y:S01]  /*165c0*/  UMOV UR5, URZ ;  /* 0x0000003f00057c82 */ /* 0x000fe20008000000 */
[----:B------:R-:W-:Y:S01]  /*165d0*/  ULDC UR6, c[0x0][0xc3c] ;  /* 0x00030f0000067ab9 */ /* 0x000fe20000000800 */
[----:B------:R-:W-:Y:S02]  /*165e0*/  IMAD.MOV.U32 R24, RZ, RZ, R0 ;  /* 0x000000ffff187224 */ /* 0x000fe400078e0000 */
[----:B------:R-:W-:Y:S02]  /*165f0*/  IMAD.U32 R25, RZ, RZ, UR4 ;  /* 0x00000004ff197e24 */ /* 0x000fe4000f8e00ff */
[----:B------:R-:W-:Y:S02]  /*16600*/  IMAD.U32 R26, RZ, RZ, UR5 ;  /* 0x00000005ff1a7e24 */ /* 0x000fe4000f8e00ff */
[----:B------:R-:W-:-:S07]  /*16610*/  IMAD.U32 R27, RZ, RZ, UR6 ;  /* 0x00000006ff1b7e24 */ /* 0x000fce000f8e00ff */
.L_x_11598:
        /* <DEDUP_REMOVED lines=10> */
.L_x_11589:
[----:B------:R-:W-:Y:S02]  /*166c0*/  ULDC UR4, c[0x0][0xc3c] ;  /* 0x00030f0000047ab9 */ /* 0x000fe40000000800 */
[----:B0-----:R-:W-:-:S13]  /*166d0*/  ISETP.GE.AND P0, PT, R27, UR4, PT ;  /* 0x000000041b007c0c */ /* 0x001fda000bf06270 */
[----:B------:R-:W-:Y:S05]  /*166e0*/  @!P0 BRA `(.L_x_11599) ;  /* 0xffffffac00688947 */ /* 0x000fea000383ffff */
[----:B------:R-:W-:Y:S05]  /*166f0*/  BSYNC B7 ;  /* 0x0000000000077941 */ /* 0x000fea0003800000 */
.L_x_11495:
[----:B0-----:R-:W5:Y:S01]  /*16700*/  LDL.LU R0, [R1+0x44] ;  /* 0x0000440001007983 */ /* 0x001f620000300800 */
[----:B------:R-:W-:Y:S01]  /*16710*/  BSSY B0, `(.L_x_11600) ;  /* 0x000000b000007945 */ /* 0x000fe20003800000 */
[----:B--2---:R-:W0:Y:S01]  /*16720*/  S2R R5, SR_CgaCtaId ;  /* 0x0000000000057919 */ /* 0x004e220000008800 */
[----:B-----5:R-:W-:-:S05]  /*16730*/  VIADD R0, R0, 0x1 ;  /* 0x0000000100007836 */ /* 0x020fca0000000000 */
[----:B----4-:R-:W-:-:S04]  /*16740*/  LEA.HI R2, R0, R0, RZ, 0x1 ;  /* 0x0000000000027211 */ /* 0x010fc800078f08ff */
[----:B------:R-:W-:Y:S02]  /*16750*/  LOP3.LUT R3, R2, 0xfffffffe, RZ, 0xc0, !PT ;  /* 0xfffffffe02037812 */ /* 0x000fe400078ec0ff */
[----:B------:R-:W-:-:S03]  /*16760*/  MOV R2, 0x400 ;  /* 0x0000040000027802 */ /* 0x000fc60000000f00 */
[----:B------:R-:W-:Y:S01]  /*16770*/  IMAD.IADD R0, R0, 0x1, -R3 ;  /* 0x0000000100007824 */ /* 0x000fe200078e0a03 */
[----:B0-----:R-:W-:-:S04]  /*16780*/  LEA R6, R5, R2, 0x18 ;  /* 0x0000000205067211 */ /* 0x001fc800078ec0ff */
[----:B------:R-:W-:-:S04]  /*16790*/  SHF.L.U32 R0, R0, 0x1f, RZ ;  /* 0x0000001f00007819 */ /* 0x000fc800000006ff */
[----:B------:R-:W0:Y:S02]  /*167a0*/  SYNCS.PHASECHK.TRANS64.TRYWAIT P0, [R6+URZ+0x13220], R0 ;  /* 0x01322000060075a7 */ /* 0x000e24000800017f */
[----:B0-----:R-:W-:Y:S05]  /*167b0*/  @!P0 BRA `(.L_x_11601) ;  /* 0x0000002000a08947 */ /* 0x001fea0003800000 */
.L_x_11695:
[----:B------:R-:W-:Y:S05]  /*167c0*/  BSYNC B0 ;  /* 0x0000000000007941 */ /* 0x000fea0003800000 */
.L_x_11600:
[----:B------:R-:W-:-:S03]  /*167d0*/  UMOV UR4, 0xffffffff ;  /* 0xffffffff00047882 */ /* 0x000fc60000000000 */
[----:B------:R-:W-:Y:S05]  /*167e0*/  BRA.DIV UR4, `(.L_x_11602) ;  /* 0x0000002204a87947 */ /* 0x000fea000b800000 */
[----:B0-----:R-:W0:Y:S02]  /*167f0*/  S2R R0, SR_TID.X ;  /* 0x0000000000007919 */ /* 0x001e240000002100 */
[----:B0-----:R-:W-:-:S04]  /*16800*/  SHF.R.U32.HI R0, RZ, 0x5, R0 ;  /* 0x00000005ff007819 */ /* 0x001fc80000011600 */
[----:B------:R-:W-:-:S05]  /*16810*/  LOP3.LUT R0, R0, 0x3, RZ, 0xc0, !PT ;  /* 0x0000000300007812 */ /* 0x000fca00078ec0ff */
[----:B------:R0:W2:Y:S02]  /*16820*/  SHFL.IDX PT, R14, R0, RZ, 0x1f ;  /* 0x00001fff000e7589 */ /* 0x0000a400000e0000 */
.L_x_11698:
[----:B--2---:R-:W-:-:S13]  /*16830*/  ISETP.NE.AND P0, PT, R14, RZ, PT ;  /* 0x000000ff0e00720c */ /* 0x004fda0003f05270 */
[----:B------:R-:W-:Y:S05]  /*16840*/  @P0 BRA `(.L_x_11383) ;  /* 0x0000000000a80947 */ /* 0x000fea0003800000 */
[----:B------:R-:W-:-:S03]  /*16850*/  UMOV UR4, 0xffffffff ;  /* 0xffffffff00047882 */ /* 0x000fc60000000000 */
[----:B------:R-:W-:Y:S05]  /*16860*/  BRA.DIV UR4, `(.L_x_11603) ;  /* 0x0000002204bc7947 */ /* 0x000fea000b800000 */
[----:B------:R-:W-:-:S13]  /*16870*/  ELECT P6, URZ, PT ;  /* 0x00000000003f782f */ /* 0x000fda00038c0000 */
.L_x_11701:
[----:B------:R-:W-:Y:S05]  /*16880*/  @!P6 BRA `(.L_x_11383) ;  /* 0x000000000098e947 */ /* 0x000fea0003800000 */
[----:B0-----:R-:W2:Y:S02]  /*16890*/  LDL.LU R0, [R1+0x3c] ;  /* 0x00003c0001007983 */ /* 0x001ea40000300800 */
[----:B--2---:R-:W-:-:S04]  /*168a0*/  LOP3.LUT R0, R0, 0x2, RZ, 0xfc, !PT ;  /* 0x0000000200007812 */ /* 0x004fc800078efcff */
[----:B------:R-:W-:-:S13]  /*168b0*/  ISETP.NE.AND P0, PT, R0, 0x3, PT ;  /* 0x000000030000780c */ /* 0x000fda0003f05270 */
[----:B------:R-:W-:Y:S05]  /*168c0*/  @!P0 BRA `(.L_x_11604) ;  /* 0x0000000000048947 */ /* 0x000fea0003800000 */
[----:B------:R-:W-:Y:S01]  /*168d0*/  BPT.TRAP 0x1 ;  /* 0x000000040000795c */ /* 0x000fe20000300000 */
.L_x_11604:
[----:B------:R-:W2:Y:S01]  /*168e0*/  LDL.LU R8, [R1+0x4] ;  /* 0x0000040001087983 */ /* 0x000ea20000300800 */
        /* <DEDUP_REMOVED lines=12> */
.L_x_11702:
[----:B------:R-:W2:Y:S02]  /*169b0*/  SYNCS.PHASECHK.TRANS64.TRYWAIT P1, [R9+URZ], R0 ;  /* 0x00000000090075a7 */ /* 0x000ea4000802017f */
[----:B--2---:R-:W-:Y:S05]  /*169c0*/  @!P1 BRA `(.L_x_11606) ;  /* 0x0000002000989947 */ /* 0x004fea0003800000 */
.L_x_11703:
[----:B------:R-:W-:Y:S05]  /*169d0*/  @!P0 BRA `(.L_x_11607) ;  /* 0x0000000000048947 */ /* 0x000fea0003800000 */
[----:B------:R-:W-:Y:S01]  /*169e0*/  BPT.TRAP 0x1 ;  /* 0x000000040000795c */ /* 0x000fe20000300000 */
.L_x_11607:
[----:B------:R-:W-:-:S04]  /*169f0*/  IMAD R29, R29, 0x8, R6 ;  /* 0x000000081d1d7824 */ /* 0x000fc800078e0206 */
[----:B------:R-:W4:Y:S02]  /*16a00*/  SYNCS.PHASECHK.TRANS64.TRYWAIT P1, [R29+URZ+0x13260], R4 ;  /* 0x013260041d0075a7 */ /* 0x000f24000802017f */
[----:B----4-:R-:W-:Y:S05]  /*16a10*/  @!P1 BRA `(.L_x_11608) ;  /* 0x0000002000989947 */ /* 0x010fea0003800000 */
.L_x_11704:
[----:B------:R-:W-:Y:S05]  /*16a20*/  @!P0 BRA `(.L_x_11609) ;  /* 0x0000000000048947 */ /* 0x000fea0003800000 */
[----:B------:R-:W-:Y:S01]  /*16a30*/  BPT.TRAP 0x1 ;  /* 0x000000040000795c */ /* 0x000fe20000300000 */
.L_x_11609:
[----:B------:R-:W-:-:S04]  /*16a40*/  IMAD R7, R7, 0x8, R6 ;  /* 0x0000000807077824 */ /* 0x000fc800078e0206 */
[----:B------:R-:W5:Y:S02]  /*16a50*/  SYNCS.PHASECHK.TRANS64.TRYWAIT P1, [R7+URZ+0x13260], R0 ;  /* 0x01326000070075a7 */ /* 0x000f64000802017f */
[----:B-----5:R-:W-:Y:S05]  /*16a60*/  @!P1 BRA `(.L_x_11610) ;  /* 0x0000002000989947 */ /* 0x020fea0003800000 */
.L_x_11705:
[----:B------:R-:W-:Y:S05]  /*16a70*/  @!P0 BRA `(.L_x_11611) ;  /* 0x0000000000048947 */ /* 0x000fea0003800000 */
[----:B------:R-:W-:Y:S01]  /*16a80*/  BPT.TRAP 0x1 ;  /* 0x000000040000795c */ /* 0x000fe20000300000 */
.L_x_11611:
[----:B------:R-:W5:Y:S02]  /*16a90*/  SYNCS.PHASECHK.TRANS64.TRYWAIT P0, [R29+URZ+0x13280], R4 ;  /* 0x013280041d0075a7 */ /* 0x000f64000800017f */
[----:B-----5:R-:W-:Y:S05]  /*16aa0*/  @!P0 BRA `(.L_x_11612) ;  /* 0x00000020009c8947 */ /* 0x020fea0003800000 */
.L_x_11613:
[----:B------:R0:W0:Y:S02]  /*16ab0*/  SYNCS.PHASECHK.TRANS64.TRYWAIT P0, [R7+URZ+0x13280], R0 ;  /* 0x01328000070075a7 */ /* 0x000024000800017f */
[----:B0-----:R-:W-:Y:S05]  /*16ac0*/  @!P0 NANOSLEEP.SYNCS 0x989680 ;  /* 0x009896800000895d */ /* 0x001fea0003900000 */
[----:B------:R-:W0:Y:S02]  /*16ad0*/  @!P0 SYNCS.PHASECHK.TRANS64 P0, [R7+URZ+0x13280], R0 ;  /* 0x01328000070085a7 */ /* 0x000e24000800007f */
[----:B0-----:R-:W-:Y:S05]  /*16ae0*/  @!P0 BRA `(.L_x_11613) ;  /* 0xfffffffc00f08947 */ /* 0x001fea000383ffff */
.L_x_11383:
[----:B------:R-:W-:Y:S05]  /*16af0*/  BSYNC B8 ;  /* 0x0000000000087941 */ /* 0x000fea0003800000 */
.L_x_11380:
[----:B------:R-:W-:Y:S05]  /*16b00*/  EXIT ;  /* 0x000000000000794d */ /* 0x000fea0003800000 */
.L_x_11401:
[----:B0-----:R0:W1:Y:S02]  /*16b10*/  SYNCS.PHASECHK.TRANS64.TRYWAIT P5, [R75+URZ+0x13290], R76 ;  /* 0x0132904c4b0075a7 */ /* 0x00106400080a017f */
[----:B-1----:R-:W-:Y:S05]  /*16b20*/  @!P5 NANOSLEEP.SYNCS 0x989680 ;  /* 0x009896800000d95d */ /* 0x002fea0003900000 */
[----:B------:R-:W1:Y:S02]  /*16b30*/  @!P5 SYNCS.PHASECHK.TRANS64 P5, [R75+URZ+0x13290], R76 ;  /* 0x0132904c4b00d5a7 */ /* 0x000e6400080a007f */
[----:B-1----:R-:W-:Y:S05]  /*16b40*/  @!P5 BRA `(.L_x_11401) ;  /* 0xfffffffc00f0d947 */ /* 0x002fea000383ffff */
[----:B------:R-:W-:Y:S05]  /*16b50*/  BRA `(.L_x_11614) ;  /* 0xfffffebc00787947 */ /* 0x000fea000383ffff */
.L_x_11411:
[----:B0-----:R0:W1:Y:S02]  /*16b60*/  SYNCS.PHASECHK.TRANS64.TRYWAIT P5, [R75+URZ+0x13290], R76 ;  /* 0x0132904c4b0075a7 */ /* 0x00106400080a017f */
[----:B-1----:R-:W-:Y:S05]  /*16b70*/  @!P5 NANOSLEEP.SYNCS 0x989680 ;  /* 0x009896800000d95d */ /* 0x002fea0003900000 */
[----:B------:R-:W1:Y:S02]  /*16b80*/  @!P5 SYNCS.PHASECHK.TRANS64 P5, [R75+URZ+0x13290], R76 ;  /* 0x0132904c4b00d5a7 */ /* 0x000e6400080a007f */
[----:B-1----:R-:W-:Y:S05]  /*16b90*/  @!P5 BRA `(.L_x_11411) ;  /* 0xfffffffc00f0d947 */ /* 0x002fea000383ffff */
[----:B------:R-:W-:Y:S05]  /*16ba0*/  BRA `(.L_x_11615) ;  /* 0xfffffecc00bc7947 */ /* 0x000fea000383ffff */
.L_x_11416:
[----:B0-----:R0:W1:Y:S02]  /*16bb0*/  SYNCS.PHASECHK.TRANS64.TRYWAIT P1, [R75+URZ+0x13290], R76 ;  /* 0x0132904c4b0075a7 */ /* 0x001064000802017f */
[----:B-1----:R-:W-:Y:S05]  /*16bc0*/  @!P1 NANOSLEEP.SYNCS 0x989680 ;  /* 0x009896800000995d */ /* 0x002fea0003900000 */
[----:B------:R-:W1:Y:S02]  /*16bd0*/  @!P1 SYNCS.PHASECHK.TRANS64 P1, [R75+URZ+0x13290], R76 ;  /* 0x0132904c4b0095a7 */ /* 0x000e64000802007f */
[----:B-1----:R-:W-:Y:S05]  /*16be0*/  @!P1 BRA `(.L_x_11416) ;  /* 0xfffffffc00f09947 */ /* 0x002fea000383ffff */
[----:B------:R-:W-:Y:S05]  /*16bf0*/  BRA `(.L_x_11616) ;  /* 0xfffffedc00e47947 */ /* 0x000fea000383ffff */
.L_x_11420:
[----:B--2---:R2:W0:Y:S02]  /*16c00*/  SYNCS.PHASECHK.TRANS64.TRYWAIT P0, [R75+URZ+0x132b0], R76 ;  /* 0x0132b04c4b0075a7 */ /* 0x004424000800017f */
[----:B0-----:R-:W-:Y:S05]  /*16c10*/  @!P0 NANOSLEEP.SYNCS 0x989680 ;  /* 0x009896800000895d */ /* 0x001fea0003900000 */
[----:B------:R-:W0:Y:S02]  /*16c20*/  @!P0 SYNCS.PHASECHK.TRANS64 P0, [R75+URZ+0x132b0], R76 ;  /* 0x0132b04c4b0085a7 */ /* 0x000e24000800007f */
[----:B0-----:R-:W-:Y:S05]  /*16c30*/  @!P0 BRA `(.L_x_11420) ;  /* 0xfffffffc00f08947 */ /* 0x001fea000383ffff */
[----:B------:R-:W-:Y:S05]  /*16c40*/  BRA `(.L_x_11617) ;  /* 0xfffffee000447947 */ /* 0x000fea000383ffff */
.L_x_11440:
        /* <DEDUP_REMOVED lines=8> */
.L_x_11619:
[----:B------:R-:W-:Y:S05]  /*16cd0*/  BSYNC B1 ;  /* 0x0000000000017941 */ /* 0x000fea0003800000 */
.L_x_11618:
        /* <DEDUP_REMOVED lines=8> */
.L_x_11620:
[----:B------:R-:W-:Y:S02]  /*16d60*/  IMAD.MOV.U32 R13, RZ, RZ, R31 ;  /* 0x000000ffff0d7224 */ /* 0x000fe400078e001f */
[----:B------:R-:W-:-:S07]  /*16d70*/  IMAD.MOV.U32 R29, RZ, RZ, R14 ;  /* 0x000000ffff1d7224 */ /* 0x000fce00078e000e */
[----:B------:R-:W-:Y:S05]  /*16d80*/  WARPSYNC.COLLECTIVE R15, `(.L_x_11621) ;  /* 0x000000000f087348 */ /* 0x000fea0003c00000 */
[----:B------:R0:W1:Y:S02]  /*16d90*/  SHFL.IDX P6, R14, R13, R12, R11 ;  /* 0x0000000c0d0e7389 */ /* 0x00006400000c000b */
[----:B01----:R-:W-:Y:S01]  /*16da0*/  ENDCOLLECTIVE ;  /* 0x000000000000791b */ /* 0x003fe20003800000 */
.L_x_11621:
[----:B------:R-:W-:Y:S02]  /*16db0*/  IMAD.MOV.U32 R13, RZ, RZ, R26 ;  /* 0x000000ffff0d7224 */ /* 0x000fe400078e001a */
[----:B------:R-:W-:-:S07]  /*16dc0*/  IMAD.MOV.U32 R3, RZ, RZ, R14 ;  /* 0x000000ffff037224 */ /* 0x000fce00078e000e */
[----:B------:R-:W-:Y:S05]  /*16dd0*/  WARPSYNC.COLLECTIVE R15, `(.L_x_11622) ;  /* 0x000000000f087348 */ /* 0x000fea0003c00000 */
[----:B------:R0:W1:Y:S02]  /*16de0*/  SHFL.IDX P6, R14, R13, R12, R11 ;  /* 0x0000000c0d0e7389 */ /* 0x00006400000c000b */
[----:B01----:R-:W-:Y:S01]  /*16df0*/  ENDCOLLECTIVE ;  /* 0x000000000000791b */ /* 0x003fe20003800000 */
.L_x_11622:
[----:B------:R-:W-:Y:S05]  /*16e00*/  BRA `(.L_x_11623) ;  /* 0xfffffeec00907947 */ /* 0x000fea000383ffff */
.L_x_11444:
[----:B-1----:R1:W3:Y:S02]  /*16e10*/  SYNCS.PHASECHK.TRANS64.TRYWAIT P0, [R16+URZ+0x13200], R27 ;  /* 0x0132001b100075a7 */ /* 0x0022e4000800017f */
[----:B---3--:R-:W-:Y:S05]  /*16e20*/  @!P0 NANOSLEEP.SYNCS 0x989680 ;  /* 0x009896800000895d */ /* 0x008fea0003900000 */
[----:B------:R-:W3:Y:S02]  /*16e30*/  @!P0 SYNCS.PHASECHK.TRANS64 P0, [R16+URZ+0x13200], R27 ;  /* 0x0132001b100085a7 */ /* 0x000ee4000800007f */
[----:B---3--:R-:W-:Y:S05]  /*16e40*/  @!P0 BRA `(.L_x_11444) ;  /* 0xfffffffc00f08947 */ /* 0x008fea000383ffff */
[----:B------:R-:W-:Y:S05]  /*16e50*/  BRA `(.L_x_11624) ;  /* 0xfffffef000287947 */ /* 0x000fea000383ffff */
.L_x_11448:
        /* <DEDUP_REMOVED lines=8> */
.L_x_11626:
[----:B------:R-:W-:Y:S05]  /*16ee0*/  BSYNC B1 ;  /* 0x0000000000017941 */ /* 0x000fea0003800000 */
.L_x_11625:
        /* <DEDUP_REMOVED lines=8> */
.L_x_11627:
[----:B------:R-:W-:Y:S02]  /*16f70*/  IMAD.MOV.U32 R13, RZ, RZ, R31 ;  /* 0x000000ffff0d7224 */ /* 0x000fe400078e001f */
[----:B------:R-:W-:-:S07]  /*16f80*/  IMAD.MOV.U32 R29, RZ, RZ, R14 ;  /* 0x000000ffff1d7224 */ /* 0x000fce00078e000e */
[----:B------:R-:W-:Y:S05]  /*16f90*/  WARPSYNC.COLLECTIVE R15, `(.L_x_11628) ;  /* 0x000000000f087348 */ /* 0x000fea0003c00000 */
[----:B------:R0:W1:Y:S02]  /*16fa0*/  SHFL.IDX P6, R14, R13, R12, R11 ;  /* 0x0000000c0d0e7389 */ /* 0x00006400000c000b */
[----:B01----:R-:W-:Y:S01]  /*16fb0*/  ENDCOLLECTIVE ;  /* 0x000000000000791b */ /* 0x003fe20003800000 */
.L_x_11628:
[----:B------:R-:W-:Y:S02]  /*16fc0*/  IMAD.MOV.U32 R13, RZ, RZ, R26 ;  /* 0x000000ffff0d7224 */ /* 0x000fe400078e001a */
[----:B------:R-:W-:-:S07]  /*16fd0*/  IMAD.MOV.U32 R3, RZ, RZ, R14 ;  /* 0x000000ffff037224 */ /* 0x000fce00078e000e */
[----:B------:R-:W-:Y:S05]  /*16fe0*/  WARPSYNC.COLLECTIVE R15, `(.L_x_11629) ;  /* 0x000000000f087348 */ /* 0x000fea0003c00000 */
[----:B------:R0:W1:Y:S02]  /*16ff0*/  SHFL.IDX P6, R14, R13, R12, R11 ;  /* 0x0000000c0d0e7389 */ /* 0x00006400000c000b */
[----:B01----:R-:W-:Y:S01]  /*17000*/  ENDCOLLECTIVE ;  /* 0x000000000000791b */ /* 0x003fe20003800000 */
.L_x_11629:
[----:B------:R-:W-:Y:S05]  /*17010*/  BRA `(.L_x_11630) ;  /* 0xfffffefc00d87947 */ /* 0x000fea000383ffff */
.L_x_11452:
[----:B-1----:R1:W3:Y:S02]  /*17020*/  SYNCS.PHASECHK.TRANS64.TRYWAIT P1, [R16+URZ+0x13200], R21 ;  /* 0x01320015100075a7 */ /* 0x0022e4000802017f */
[----:B---3--:R-:W-:Y:S05]  /*17030*/  @!P1 NANOSLEEP.SYNCS 0x989680 ;  /* 0x009896800000995d */ /* 0x008fea0003900000 */
[----:B------:R-:W3:Y:S02]  /*17040*/  @!P1 SYNCS.PHASECHK.TRANS64 P1, [R16+URZ+0x13200], R21 ;  /* 0x01320015100095a7 */ /* 0x000ee4000802007f */
[----:B---3--:R-:W-:Y:S05]  /*17050*/  @!P1 BRA `(.L_x_11452) ;  /* 0xfffffffc00f09947 */ /* 0x008fea000383ffff */
[----:B------:R-:W-:Y:S05]  /*17060*/  BRA `(.L_x_11631) ;  /* 0xffffff00004c7947 */ /* 0x000fea000383ffff */
.L_x_11456:
[----:B-1----:R1:W4:Y:S02]  /*17070*/  SYNCS.PHASECHK.TRANS64.TRYWAIT P1, [R3+URZ+0x13230], R6 ;  /* 0x01323006030075a7 */ /* 0x002324000802017f */
[----:B----4-:R-:W-:Y:S05]  /*17080*/  @!P1 NANOSLEEP.SYNCS 0x989680 ;  /* 0x009896800000995d */ /* 0x010fea0003900000 */
[----:B------:R-:W4:Y:S02]  /*17090*/  @!P1 SYNCS.PHASECHK.TRANS64 P1, [R3+URZ+0x13230], R6 ;  /* 0x01323006030095a7 */ /* 0x000f24000802007f */
[----:B----4-:R-:W-:Y:S05]  /*170a0*/  @!P1 BRA `(.L_x_11456) ;  /* 0xfffffffc00f09947 */ /* 0x010fea000383ffff */
[----:B------:R-:W-:Y:S05]  /*170b0*/  BRA `(.L_x_11455) ;  /* 0xffffff1000a87947 */ /* 0x000fea000383ffff */
.L_x_11463:
[----:B0-----:R0:W1:Y:S02]  /*170c0*/  SYNCS.PHASECHK.TRANS64.TRYWAIT P1, [R11+URZ+0x13230], R0 ;  /* 0x013230000b0075a7 */ /* 0x001064000802017f */
[----:B-1----:R-:W-:Y:S05]  /*170d0*/  @!P1 NANOSLEEP.SYNCS 0x989680 ;  /* 0x009896800000995d */ /* 0x002fea0003900000 */
[----:B------:R-:W1:Y:S02]  /*170e0*/  @!P1 SYNCS.PHASECHK.TRANS64 P1, [R11+URZ+0x13230], R0 ;  /* 0x013230000b0095a7 */ /* 0x000e64000802007f */
[----:B-1----:R-:W-:Y:S05]  /*170f0*/  @!P1 BRA `(.L_x_11463) ;  /* 0xfffffffc00f09947 */ /* 0x002fea000383ffff */
[----:B------:R-:W-:Y:S05]  /*17100*/  BRA `(.L_x_11462) ;  /* 0xffffff3c00507947 */ /* 0x000fea000383ffff */
.L_x_11468:
[----:B-1----:R1:W2:Y:S02]  /*17110*/  SYNCS.PHASECHK.TRANS64.TRYWAIT P1, [R14+URZ+0x13250], R0 ;  /* 0x013250000e0075a7 */ /* 0x0022a4000802017f */
[----:B--2---:R-:W-:Y:S05]  /*17120*/  @!P1 NANOSLEEP.SYNCS 0x989680 ;  /* 0x009896800000995d */ /* 0x004fea0003900000 */
[----:B------:R-:W2:Y:S02]  /*17130*/  @!P1 SYNCS.PHASECHK.TRANS64 P1, [R14+URZ+0x13250], R0 ;  /* 0x013250000e0095a7 */ /* 0x000ea4000802007f */
[----:B--2---:R-:W-:Y:S05]  /*17140*/  @!P1 BRA `(.L_x_11468) ;  /* 0xfffffffc00f09947 */ /* 0x004fea000383ffff */
[----:B------:R-:W-:Y:S05]  /*17150*/  BRA `(.L_x_11467) ;  /* 0xffffff4000c07947 */ /* 0x000fea000383ffff */
.L_x_11475:
[----:B-1----:R1:W2:Y:S02]  /*17160*/  SYNCS.PHASECHK.TRANS64.TRYWAIT P1, [R3+URZ+0x13250], R4 ;  /* 0x01325004030075a7 */ /* 0x0022a4000802017f */
[----:B--2---:R-:W-:Y:S05]  /*17170*/  @!P1 NANOSLEEP.SYNCS 0x989680 ;  /* 0x009896800000995d */ /* 0x004fea0003900000 */
[----:B------:R-:W2:Y:S02]  /*17180*/  @!P1 SYNCS.PHASECHK.TRANS64 P1, [R3+URZ+0x13250], R4 ;  /* 0x01325004030095a7 */ /* 0x000ea4000802007f */
[----:B--2---:R-:W-:Y:S05]  /*17190*/  @!P1 BRA `(.L_x_11475) ;  /* 0xfffffffc00f09947 */ /* 0x004fea000383ffff */
[----:B------:R-:W-:Y:S05]  /*171a0*/  BRA `(.L_x_11474) ;  /* 0xffffff6000447947 */ /* 0x000fea000383ffff */
.L_x_11503:
[----:B------:R-:W0:Y:S01]  /*171b0*/  S2R R9, SR_TID.X ;  /* 0x0000000000097919 */ /* 0x000e220000002100 */
[----:B------:R-:W-:Y:S01]  /*171c0*/  BSSY B1, `(.L_x_11632) ;  /* 0x000000a000017945 */ /* 0x000fe20003800000 */
[----:B------:R-:W-:Y:S02]  /*171d0*/  IMAD.MOV.U32 R12, RZ, RZ, RZ ;  /* 0x000000ffff0c7224 */ /* 0x000fe400078e00ff */
[----:B-1----:R-:W-:Y:S02]  /*171e0*/  IMAD.MOV.U32 R11, RZ, RZ, 0x1f ;  /* 0x0000001fff0b7424 */ /* 0x002fe400078e00ff */
[----:B------:R-:W-:Y:S01]  /*171f0*/  IMAD.MOV.U32 R15, RZ, RZ, -0x1 ;  /* 0xffffffffff0f7424 */ /* 0x000fe200078e00ff */
[----:B0-----:R-:W-:-:S04]  /*17200*/  SHF.R.U32.HI R9, RZ, 0x5, R9 ;  /* 0x00000005ff097819 */ /* 0x001fc80000011609 */
[----:B------:R-:W-:-:S05]  /*17210*/  LOP3.LUT R9, R9, 0x3, RZ, 0xc0, !PT ;  /* 0x0000000309097812 */ /* 0x000fca00078ec0ff */
[----:B------:R-:W-:-:S07]  /*17220*/  IMAD.MOV.U32 R13, RZ, RZ, R9 ;  /* 0x000000ffff0d7224 */ /* 0x000fce00078e0009 */
[----:B------:R-:W-:Y:S05]  /*17230*/  WARPSYNC.COLLECTIVE R15, `(.L_x_11633) ;  /* 0x000000000f087348 */ /* 0x000fea0003c00000 */
[----:B------:R0:W1:Y:S02]  /*17240*/  SHFL.IDX P6, R14, R13, R12, R11 ;  /* 0x0000000c0d0e7389 */ /* 0x00006400000c000b */
[----:B01----:R-:W-:Y:S01]  /*17250*/  ENDCOLLECTIVE ;  /* 0x000000000000791b */ /* 0x003fe20003800000 */
.L_x_11633:
[----:B------:R-:W-:Y:S05]  /*17260*/  BSYNC B1 ;  /* 0x0000000000017941 */ /* 0x000fea0003800000 */
.L_x_11632:
[----:B------:R-:W-:Y:S05]  /*17270*/  BRA `(.L_x_11634) ;  /* 0xffffffa800e87947 */ /* 0x000fea000383ffff */
.L_x_11505:
[----:B------:R-:W-:Y:S01]  /*17280*/  BSSY B1, `(.L_x_11635) ;  /* 0x0000006000017945 */ /* 0x000fe20003800000 */
[----:B------:R-:W-:-:S07]  /*17290*/  IMAD.MOV.U32 R15, RZ, RZ, -0x1 ;  /* 0xffffffffff0f7424 */ /* 0x000fce00078e00ff */
[----:B01----:R-:W-:Y:S05]  /*172a0*/  WARPSYNC.COLLECTIVE R15, `(.L_x_11636) ;  /* 0x000000000f0c7348 */ /* 0x003fea0003c00000 */
[----:B------:R-:W-:Y:S02]  /*172b0*/  ELECT P6, UR62, PT ;  /* 0x00000000003e782f */ /* 0x000fe400038c0000 */
[----:B------:R-:W-:Y:S01]  /*172c0*/  MOV R14, UR62 ;  /* 0x0000003e000e7c02 */ /* 0x000fe20008000f00 */
[----:B01----:R-:W-:Y:S10]  /*172d0*/  ENDCOLLECTIVE ;  /* 0x000000000000791b */ /* 0x003ff40003800000 */
.L_x_11636:
[----:B------:R-:W-:Y:S05]  /*172e0*/  BSYNC B1 ;  /* 0x0000000000017941 */ /* 0x000fea0003800000 */
.L_x_11635:
[----:B------:R-:W-:Y:S05]  /*172f0*/  BRA `(.L_x_11504) ;  /* 0xffffffa800e07947 */ /* 0x000fea000383ffff */
.L_x_11507:
[----:B0-----:R0:W2:Y:S02]  /*17300*/  SYNCS.PHASECHK.TRANS64.TRYWAIT P0, [R17+URZ+0x13220], R7 ;  /* 0x01322007110075a7 */ /* 0x0010a4000800017f */
[----:B--2---:R-:W-:Y:S05]  /*17310*/  @!P0 NANOSLEEP.SYNCS 0x989680 ;  /* 0x009896800000895d */ /* 0x004fea0003900000 */
[----:B------:R-:W2:Y:S02]  /*17320*/  @!P0 SYNCS.PHASECHK.TRANS64 P0, [R17+URZ+0x13220], R7 ;  /* 0x01322007110085a7 */ /* 0x000ea4000800007f */
[----:B--2---:R-:W-:Y:S05]  /*17330*/  @!P0 BRA `(.L_x_11507) ;  /* 0xfffffffc00f08947 */ /* 0x004fea000383ffff */
[----:B------:R-:W-:Y:S05]  /*17340*/  BRA `(.L_x_11637) ;  /* 0xffffffa800f07947 */ /* 0x000fea000383ffff */
.L_x_11511:
[----:B0-----:R0:W1:Y:S02]  /*17350*/  SYNCS.PHASECHK.TRANS64.TRYWAIT P0, [R7+URZ+0x132a0], R11 ;  /* 0x0132a00b070075a7 */ /* 0x001064000800017f */
[----:B-1----:R-:W-:Y:S05]  /*17360*/  @!P0 NANOSLEEP.SYNCS 0x989680 ;  /* 0x009896800000895d */ /* 0x002fea0003900000 */
[----:B------:R-:W1:Y:S02]  /*17370*/  @!P0 SYNCS.PHASECHK.TRANS64 P0, [R7+URZ+0x132a0], R11 ;  /* 0x0132a00b070085a7 */ /* 0x000e64000800007f */
[----:B-1----:R-:W-:Y:S05]  /*17380*/  @!P0 BRA `(.L_x_11511) ;  /* 0xfffffffc00f08947 */ /* 0x002fea000383ffff */
[----:B------:R-:W-:Y:S05]  /*17390*/  BRA `(.L_x_11638) ;  /* 0xffffffac00107947 */ /* 0x000fea000383ffff */
.L_x_11516:
[----:B-1----:R1:W2:Y:S02]  /*173a0*/  SYNCS.PHASECHK.TRANS64.TRYWAIT P0, [R7+URZ+0x132c0], R11 ;  /* 0x0132c00b070075a7 */ /* 0x0022a4000800017f */
[----:B--2---:R-:W-:Y:S05]  /*173b0*/  @!P0 NANOSLEEP.SYNCS 0x989680 ;  /* 0x009896800000895d */ /* 0x004fea0003900000 */
[----:B------:R-:W2:Y:S02]  /*173c0*/  @!P0 SYNCS.PHASECHK.TRANS64 P0, [R7+URZ+0x132c0], R11 ;  /* 0x0132c00b070085a7 */ /* 0x000ea4000800007f */
[----:B--2---:R-:W-:Y:S05]  /*173d0*/  @!P0 BRA `(.L_x_11516) ;  /* 0xfffffffc00f08947 */ /* 0x004fea000383ffff */
[----:B------:R-:W-:Y:S05]  /*173e0*/  BRA `(.L_x_11639) ;  /* 0xffffffac00907947 */ /* 0x000fea000383ffff */
.L_x_11523:
[----:B0-----:R0:W2:Y:S02]  /*173f0*/  SYNCS.PHASECHK.TRANS64.TRYWAIT P2, [R7+URZ+0x132a0], R8 ;  /* 0x0132a008070075a7 */ /* 0x0010a4000804017f */
[----:B--2---:R-:W-:Y:S05]  /*17400*/  @!P2 NANOSLEEP.SYNCS 0x989680 ;  /* 0x009896800000a95d */ /* 0x004fea0003900000 */
[----:B------:R-:W2:Y:S02]  /*17410*/  @!P2 SYNCS.PHASECHK.TRANS64 P2, [R7+URZ+0x132a0], R8 ;  /* 0x0132a0080700a5a7 */ /* 0x000ea4000804007f */
[----:B--2---:R-:W-:Y:S05]  /*17420*/  @!P2 BRA `(.L_x_11523) ;  /* 0xfffffffc00f0a947 */ /* 0x004fea000383ffff */
[----:B------:R-:W-:Y:S05]  /*17430*/  BRA `(.L_x_11640) ;  /* 0xffffffb000647947 */ /* 0x000fea000383ffff */
.L_x_11528:
[----:B-1----:R1:W2:Y:S02]  /*17440*/  SYNCS.PHASECHK.TRANS64.TRYWAIT P2, [R7+URZ+0x132c0], R8 ;  /* 0x0132c008070075a7 */ /* 0x0022a4000804017f */
[----:B--2---:R-:W-:Y:S05]  /*17450*/  @!P2 NANOSLEEP.SYNCS 0x989680 ;  /* 0x009896800000a95d */ /* 0x004fea0003900000 */
[----:B------:R-:W2:Y:S02]  /*17460*/  @!P2 SYNCS.PHASECHK.TRANS64 P2, [R7+URZ+0x132c0], R8 ;  /* 0x0132c0080700a5a7 */ /* 0x000ea4000804007f */
[----:B--2---:R-:W-:Y:S05]  /*17470*/  @!P2 BRA `(.L_x_11528) ;  /* 0xfffffffc00f0a947 */ /* 0x004fea000383ffff */
[----:B------:R-:W-:Y:S05]  /*17480*/  BRA `(.L_x_11641) ;  /* 0xffffffb000e07947 */ /* 0x000fea000383ffff */
.L_x_11545:
[----:B------:R-:W4:Y:S01]  /*17490*/  S2R R20, SR_TID.X ;  /* 0x0000000000147919 */ /* 0x000f220000002100 */
[----:B------:R-:W-:Y:S01]  /*174a0*/  BSSY B0, `(.L_x_11642) ;  /* 0x000000a000007945 */ /* 0x000fe20003800000 */
[----:B------:R-:W-:Y:S02]  /*174b0*/  IMAD.MOV.U32 R12, RZ, RZ, RZ ;  /* 0x000000ffff0c7224 */ /* 0x000fe400078e00ff */
[----:B-12---:R-:W-:Y:S02]  /*174c0*/  IMAD.MOV.U32 R11, RZ, RZ, 0x1f ;  /* 0x0000001fff0b7424 */ /* 0x006fe400078e00ff */
[----:B------:R-:W-:Y:S01]  /*174d0*/  IMAD.MOV.U32 R15, RZ, RZ, -0x1 ;  /* 0xffffffffff0f7424 */ /* 0x000fe200078e00ff */
[----:B----4-:R-:W-:-:S04]  /*174e0*/  SHF.R.U32.HI R20, RZ, 0x5, R20 ;  /* 0x00000005ff147819 */ /* 0x010fc80000011614 */
[----:B------:R-:W-:-:S05]  /*174f0*/  LOP3.LUT R20, R20, 0x3, RZ, 0xc0, !PT ;  /* 0x0000000314147812 */ /* 0x000fca00078ec0ff */
[----:B------:R-:W-:-:S07]  /*17500*/  IMAD.MOV.U32 R13, RZ, RZ, R20 ;  /* 0x000000ffff0d7224 */ /* 0x000fce00078e0014 */
[----:B0--3--:R-:W-:Y:S05]  /*17510*/  WARPSYNC.COLLECTIVE R15, `(.L_x_11643) ;  /* 0x000000000f087348 */ /* 0x009fea0003c00000 */
[----:B------:R1:W2:Y:S02]  /*17520*/  SHFL.IDX P6, R14, R13, R12, R11 ;  /* 0x0000000c0d0e7389 */ /* 0x0002a400000c000b */
[----:B0123--:R-:W-:Y:S01]  /*17530*/  ENDCOLLECTIVE ;  /* 0x000000000000791b */ /* 0x00ffe20003800000 */
.L_x_11643:
[----:B------:R-:W-:Y:S05]  /*17540*/  BSYNC B0 ;  /* 0x0000000000007941 */ /* 0x000fea0003800000 */
.L_x_11642:
[----:B------:R-:W-:Y:S05]  /*17550*/  BRA `(.L_x_11644) ;  /* 0xffffffbc00e87947 */ /* 0x000fea000383ffff */
.L_x_11547:
[----:B------:R-:W-:Y:S01]  /*17560*/  BSSY B0, `(.L_x_11645) ;  /* 0x0000006000007945 */ /* 0x000fe20003800000 */
[----:B------:R-:W-:-:S07]  /*17570*/  IMAD.MOV.U32 R15, RZ, RZ, -0x1 ;  /* 0xffffffffff0f7424 */ /* 0x000fce00078e00ff */
[----:B-1234-:R-:W-:Y:S05]  /*17580*/  WARPSYNC.COLLECTIVE R15, `(.L_x_11646) ;  /* 0x000000000f0c7348 */ /* 0x01efea0003c00000 */
[----:B------:R-:W-:Y:S02]  /*17590*/  ELECT P6, UR62, PT ;  /* 0x00000000003e782f */ /* 0x000fe400038c0000 */
[----:B------:R-:W-:Y:S01]  /*175a0*/  MOV R14, UR62 ;  /* 0x0000003e000e7c02 */ /* 0x000fe20008000f00 */
[----:B-1234-:R-:W-:Y:S10]  /*175b0*/  ENDCOLLECTIVE ;  /* 0x000000000000791b */ /* 0x01eff40003800000 */
.L_x_11646:
[----:B------:R-:W-:Y:S05]  /*175c0*/  BSYNC B0 ;  /* 0x0000000000007941 */ /* 0x000fea0003800000 */
.L_x_11645:
[----:B------:R-:W-:Y:S05]  /*175d0*/  BRA `(.L_x_11647) ;  /* 0xffffffbc00e87947 */ /* 0x000fea000383ffff */
.L_x_11549:
[----:B0-----:R0:W4:Y:S02]  /*175e0*/  SYNCS.PHASECHK.TRANS64.TRYWAIT P0, [R4+URZ+0x13280], R3 ;  /* 0x01328003040075a7 */ /* 0x001124000800017f */
[----:B----4-:R-:W-:Y:S05]  /*175f0*/  @!P0 NANOSLEEP.SYNCS 0x989680 ;  /* 0x009896800000895d */ /* 0x010fea0003900000 */
[----:B------:R-:W4:Y:S02]  /*17600*/  @!P0 SYNCS.PHASECHK.TRANS64 P0, [R4+URZ+0x13280], R3 ;  /* 0x01328003040085a7 */ /* 0x000f24000800007f */
[----:B----4-:R-:W-:Y:S05]  /*17610*/  @!P0 BRA `(.L_x_11549) ;  /* 0xfffffffc00f08947 */ /* 0x010fea000383ffff */
[----:B------:R-:W-:Y:S05]  /*17620*/  BRA `(.L_x_11648) ;  /* 0xffffffc000507947 */ /* 0x000fea000383ffff */
.L_x_11551:
[----:B0-----:R0:W4:Y:S02]  /*17630*/  SYNCS.PHASECHK.TRANS64.TRYWAIT P0, [R4+URZ+0x13240], R3 ;  /* 0x01324003040075a7 */ /* 0x001124000800017f */
[----:B----4-:R-:W-:Y:S05]  /*17640*/  @!P0 NANOSLEEP.SYNCS 0x989680 ;  /* 0x009896800000895d */ /* 0x010fea0003900000 */
[----:B------:R-:W4:Y:S02]  /*17650*/  @!P0 SYNCS.PHASECHK.TRANS64 P0, [R4+URZ+0x13240], R3 ;  /* 0x01324003040085a7 */ /* 0x000f24000800007f */
[----:B----4-:R-:W-:Y:S05]  /*17660*/  @!P0 BRA `(.L_x_11551) ;  /* 0xfffffffc00f08947 */ /* 0x010fea000383ffff */
[----:B------:R-:W-:Y:S05]  /*17670*/  BRA `(.L_x_11649) ;  /* 0xffffffc000a47947 */ /* 0x000fea000383ffff */
.L_x_11555:
[----:B------:R-:W2:Y:S01]  /*17680*/  LDL.LU R11, [R1+0x40] ;  /* 0x00004000010b7983 */ /* 0x000ea20000300800 */
[----:B------:R-:W-:Y:S02]  /*17690*/  IMAD.MOV.U32 R13, RZ, RZ, R4 ;  /* 0x000000ffff0d7224 */ /* 0x000fe400078e0004 */
[----:B------:R-:W-:Y:S02]  /*176a0*/  IMAD.MOV.U32 R12, RZ, RZ, RZ ;  /* 0x000000ffff0c7224 */ /* 0x000fe400078e00ff */
[----:B------:R-:W-:Y:S02]  /*176b0*/  IMAD.MOV.U32 R15, RZ, RZ, -0x1 ;  /* 0xffffffffff0f7424 */ /* 0x000fe400078e00ff */
        /* <DEDUP_REMOVED lines=8> */
.L_x_11650:
[----:B------:R-:W-:Y:S02]  /*17740*/  IMAD.MOV.U32 R13, RZ, RZ, R0 ;  /* 0x000000ffff0d7224 */ /* 0x000fe400078e0000 */
[----:B------:R-:W-:-:S07]  /*17750*/  IMAD.MOV.U32 R7, RZ, RZ, R14 ;  /* 0x000000ffff077224 */ /* 0x000fce00078e000e */
[----:B------:R-:W-:Y:S05]  /*17760*/  WARPSYNC.COLLECTIVE R15, `(.L_x_11651) ;  /* 0x000000000f087348 */ /* 0x000fea0003c00000 */
[----:B------:R0:W1:Y:S02]  /*17770*/  SHFL.IDX P6, R14, R13, R12, R11 ;  /* 0x0000000c0d0e7389 */ /* 0x00006400000c000b */
[----:B01----:R-:W-:Y:S01]  /*17780*/  ENDCOLLECTIVE ;  /* 0x000000000000791b */ /* 0x003fe20003800000 */
.L_x_11651:
[----:B------:R-:W-:Y:S02]  /*17790*/  IMAD.MOV.U32 R13, RZ, RZ, R4 ;  /* 0x000000ffff0d7224 */ /* 0x000fe400078e0004 */
[----:B------:R-:W-:Y:S02]  /*177a0*/  IMAD.MOV.U32 R12, RZ, RZ, 0x1 ;  /* 0x00000001ff0c7424 */ /* 0x000fe400078e00ff */
[----:B------:R-:W-:-:S07]  /*177b0*/  IMAD.MOV.U32 R6, RZ, RZ, R14 ;  /* 0x000000ffff067224 */ /* 0x000fce00078e000e */
[----:B------:R-:W-:Y:S05]  /*177c0*/  WARPSYNC.COLLECTIVE R15, `(.L_x_11652) ;  /* 0x000000000f087348 */ /* 0x000fea0003c00000 */
[----:B------:R0:W1:Y:S02]  /*177d0*/  SHFL.IDX P6, R14, R13, R12, R11 ;  /* 0x0000000c0d0e7389 */ /* 0x00006400000c000b */
[----:B01----:R-:W-:Y:S01]  /*177e0*/  ENDCOLLECTIVE ;  /* 0x000000000000791b */ /* 0x003fe20003800000 */
.L_x_11652:
        /* <DEDUP_REMOVED lines=8> */
[----:B0-----:R-:W-:-:S12]  /*17870*/  IMAD.MOV.U32 R6, RZ, RZ, R14 ;  /* 0x000000ffff067224 */ /* 0x001fd800078e000e */
[----:B------:R-:W-:Y:S05]  /*17880*/  WARPSYNC.COLLECTIVE R15, `(.L_x_11653) ;  /* 0x000000000f087348 */ /* 0x000fea0003c00000 */
[----:B------:R0:W1:Y:S02]  /*17890*/  SHFL.IDX P6, R14, R13, R12, R11 ;  /* 0x0000000c0d0e7389 */ /* 0x00006400000c000b */
[----:B01----:R-:W-:Y:S01]  /*178a0*/  ENDCOLLECTIVE ;  /* 0x000000000000791b */ /* 0x003fe20003800000 */
.L_x_11653:
[----:B------:R-:W-:Y:S02]  /*178b0*/  IMAD.MOV.U32 R13, RZ, RZ, R4 ;  /* 0x000000ffff0d7224 */ /* 0x000fe400078e0004 */
[----:B------:R-:W-:Y:S02]  /*178c0*/  IMAD.MOV.U32 R12, RZ, RZ, 0x2 ;  /* 0x00000002ff0c7424 */ /* 0x000fe400078e00ff */
[----:B------:R-:W-:-:S07]  /*178d0*/  IMAD.MOV.U32 R7, RZ, RZ, R14 ;  /* 0x000000ffff077224 */ /* 0x000fce00078e000e */
[----:B------:R-:W-:Y:S05]  /*178e0*/  WARPSYNC.COLLECTIVE R15, `(.L_x_11654) ;  /* 0x000000000f087348 */ /* 0x000fea0003c00000 */
[----:B------:R0:W1:Y:S02]  /*178f0*/  SHFL.IDX P6, R14, R13, R12, R11 ;  /* 0x0000000c0d0e7389 */ /* 0x00006400000c000b */
[----:B01----:R-:W-:Y:S01]  /*17900*/  ENDCOLLECTIVE ;  /* 0x000000000000791b */ /* 0x003fe20003800000 */
.L_x_11654:
        /* <DEDUP_REMOVED lines=16> */
.L_x_11655:
[----:B------:R-:W-:Y:S02]  /*17a10*/  IMAD.MOV.U32 R13, RZ, RZ, R4 ;  /* 0x000000ffff0d7224 */ /* 0x000fe400078e0004 */
[----:B------:R-:W-:Y:S02]  /*17a20*/  IMAD.MOV.U32 R12, RZ, RZ, 0x3 ;  /* 0x00000003ff0c7424 */ /* 0x000fe400078e00ff */
[----:B------:R-:W-:-:S07]  /*17a30*/  IMAD.MOV.U32 R7, RZ, RZ, R14 ;  /* 0x000000ffff077224 */ /* 0x000fce00078e000e */
[----:B------:R-:W-:Y:S05]  /*17a40*/  WARPSYNC.COLLECTIVE R15, `(.L_x_11656) ;  /* 0x000000000f087348 */ /* 0x000fea0003c00000 */
[----:B------:R0:W1:Y:S02]  /*17a50*/  SHFL.IDX P6, R14, R13, R12, R11 ;  /* 0x0000000c0d0e7389 */ /* 0x00006400000c000b */
[----:B01----:R-:W-:Y:S01]  /*17a60*/  ENDCOLLECTIVE ;  /* 0x000000000000791b */ /* 0x003fe20003800000 */
.L_x_11656:
[----:B------:R-:W-:-:S05]  /*17a70*/  @!P1 IADD3 R7, P2, R20, R7, RZ ;  /* 0x0000000714079210 */ /* 0x000fca0007f5e0ff */
[----:B------:R-:W-:-:S05]  /*17a80*/  @!P1 IMAD.X R6, RZ, RZ, R6, P2 ;  /* 0x000000ffff069224 */ /* 0x000fca00010e0606 */
[-C--:B------:R-:W-:Y:S01]  /*17a90*/  @!P1 LOP3.LUT R7, R7, R6.reuse, RZ, 0x3c, !PT ;  /* 0x0000000607079212 */ /* 0x080fe200078e3cff */
[----:B------:R-:W-:Y:S02]  /*17aa0*/  IMAD.MOV.U32 R13, RZ, RZ, R0 ;  /* 0x000000ffff0d7224 */ /* 0x000fe400078e0000 */
[----:B------:R-:W-:Y:S01]  /*17ab0*/  VIADD R0, R25, 0x60 ;  /* 0x0000006019007836 */ /* 0x000fe20000000000 */
[----:B------:R-:W-:-:S04]  /*17ac0*/  @!P1 LOP3.LUT R6, R7, R6, RZ, 0x3c, !PT ;  /* 0x0000000607069212 */ /* 0x000fc800078e3cff */
[----:B------:R-:W-:Y:S01]  /*17ad0*/  @!P1 LOP3.LUT R7, R7, R6, RZ, 0x3c, !PT ;  /* 0x0000000607079212 */ /* 0x000fe200078e3cff */
[----:B------:R-:W-:-:S07]  /*17ae0*/  IMAD.MOV.U32 R4, RZ, RZ, R14 ;  /* 0x000000ffff047224 */ /* 0x000fce00078e000e */
[----:B------:R-:W-:Y:S05]  /*17af0*/  WARPSYNC.COLLECTIVE R15, `(.L_x_11657) ;  /* 0x000000000f087348 */ /* 0x000fea0003c00000 */
[----:B------:R0:W1:Y:S02]  /*17b00*/  SHFL.IDX P6, R14, R13, R12, R11 ;  /* 0x0000000c0d0e7389 */ /* 0x00006400000c000b */
[----:B01----:R-:W-:Y:S01]  /*17b10*/  ENDCOLLECTIVE ;  /* 0x000000000000791b */ /* 0x003fe20003800000 */
.L_x_11657:
[----:B------:R-:W-:Y:S01]  /*17b20*/  @!PT LDS RZ, [RZ] ;  /* 0x00000000fffff984 */ /* 0x000fe20000000800 */
[----:B------:R-:W-:Y:S01]  /*17b30*/  @!PT LDS RZ, [RZ] ;  /* 0x00000000fffff984 */ /* 0x000fe20000000800 */
[----:B------:R-:W-:Y:S01]  /*17b40*/  @!PT LDS RZ, [RZ] ;  /* 0x00000000fffff984 */ /* 0x000fe20000000800 */
[----:B------:R0:W-:Y:S01]  /*17b50*/  @!P1 LDGSTS.E.BYPASS.LTC128B.128 [R10+0xc000], desc[UR40][R6.64], !P0 ;  /* 0x0c000000060a9fae */ /* 0x0001e2000c101d68 */
[----:B------:R-:W-:Y:S01]  /*17b60*/  ISETP.GE.AND P1, PT, R0, R5, PT ;  /* 0x000000050000720c */ /* 0x000fe20003f26270 */
[----:B------:R-:W-:Y:S02]  /*17b70*/  IMAD.MOV.U32 R13, RZ, RZ, R3 ;  /* 0x000000ffff0d7224 */ /* 0x000fe400078e0003 */
[----:B------:R-:W-:Y:S02]  /*17b80*/  IMAD.MOV.U32 R12, RZ, RZ, RZ ;  /* 0x000000ffff0c7224 */ /* 0x000fe400078e00ff */
[----:B0-----:R-:W-:-:S08]  /*17b90*/  IMAD.MOV.U32 R6, RZ, RZ, R14 ;  /* 0x000000ffff067224 */ /* 0x001fd000078e000e */
[----:B------:R-:W-:Y:S05]  /*17ba0*/  WARPSYNC.COLLECTIVE R15, `(.L_x_11658) ;  /* 0x000000000f087348 */ /* 0x000fea0003c00000 */
[----:B------:R0:W1:Y:S02]  /*17bb0*/  SHFL.IDX P6, R14, R13, R12, R11 ;  /* 0x0000000c0d0e7389 */ /* 0x00006400000c000b */
[----:B01----:R-:W-:Y:S01]  /*17bc0*/  ENDCOLLECTIVE ;  /* 0x000000000000791b */ /* 0x003fe20003800000 */
.L_x_11658:
[----:B------:R-:W-:-:S05]  /*17bd0*/  @!P1 IADD3 R6, P3, R20, R6, RZ ;  /* 0x0000000614069210 */ /* 0x000fca0007f7e0ff */
[----:B------:R-:W-:-:S04]  /*17be0*/  @!P1 IMAD.X R4, RZ, RZ, R4, P3 ;  /* 0x000000ffff049224 */ /* 0x000fc800018e0604 */
        /* <DEDUP_REMOVED lines=8> */
[----:B------:R-:W-:-:S12]  /*17c70*/  IMAD.MOV.U32 R8, RZ, RZ, R14 ;  /* 0x000000ffff087224 */ /* 0x000fd800078e000e */
[----:B0-----:R-:W-:Y:S05]  /*17c80*/  WARPSYNC.COLLECTIVE R15, `(.L_x_11659) ;  /* 0x000000000f087348 */ /* 0x001fea0003c00000 */
[----:B------:R1:W2:Y:S02]  /*17c90*/  SHFL.IDX P6, R14, R13, R12, R11 ;  /* 0x0000000c0d0e7389 */ /* 0x0002a400000c000b */
[----:B012---:R-:W-:Y:S01]  /*17ca0*/  ENDCOLLECTIVE ;  /* 0x000000000000791b */ /* 0x007fe20003800000 */
.L_x_11659:
[----:B------:R-:W-:Y:S02]  /*17cb0*/  IMAD.MOV.U32 R13, RZ, RZ, R3 ;  /* 0x000000ffff0d7224 */ /* 0x000fe400078e0003 */
[----:B------:R-:W-:Y:S02]  /*17cc0*/  IMAD.MOV.U32 R12, RZ, RZ, 0x1 ;  /* 0x00000001ff0c7424 */ /* 0x000fe400078e00ff */
[----:B------:R-:W-:-:S07]  /*17cd0*/  IMAD.MOV.U32 R0, RZ, RZ, R14 ;  /* 0x000000ffff007224 */ /* 0x000fce00078e000e */
[----:B------:R-:W-:Y:S05]  /*17ce0*/  WARPSYNC.COLLECTIVE R15, `(.L_x_11660) ;  /* 0x000000000f087348 */ /* 0x000fea0003c00000 */
[----:B------:R0:W1:Y:S02]  /*17cf0*/  SHFL.IDX P6, R14, R13, R12, R11 ;  /* 0x0000000c0d0e7389 */ /* 0x00006400000c000b */
[----:B01----:R-:W-:Y:S01]  /*17d00*/  ENDCOLLECTIVE ;  /* 0x000000000000791b */ /* 0x003fe20003800000 */
.L_x_11660:
        /* <DEDUP_REMOVED lines=13> */
.L_x_11661:
[----:B------:R-:W-:Y:S01]  /*17de0*/  IMAD.MOV.U32 R2, RZ, RZ, R14 ;  /* 0x000000ffff027224 */ /* 0x000fe200078e000e */
[----:B------:R-:W-:Y:S06]  /*17df0*/  BRA `(.L_x_11662) ;  /* 0xffffffc400a87947 */ /* 0x000fec000383ffff */
.L_x_11558:
[----:B-1----:R1:W2:Y:S02]  /*17e00*/  SYNCS.PHASECHK.TRANS64.TRYWAIT P0, [R17+URZ+0x13220], R0 ;  /* 0x01322000110075a7 */ /* 0x0022a4000800017f */
[----:B--2---:R-:W-:Y:S05]  /*17e10*/  @!P0 NANOSLEEP.SYNCS 0x989680 ;  /* 0x009896800000895d */ /* 0x004fea0003900000 */
[----:B------:R-:W2:Y:S02]  /*17e20*/  @!P0 SYNCS.PHASECHK.TRANS64 P0, [R17+URZ+0x13220], R0 ;  /* 0x01322000110085a7 */ /* 0x000ea4000800007f */
[----:B--2---:R-:W-:Y:S05]  /*17e30*/  @!P0 BRA `(.L_x_11558) ;  /* 0xfffffffc00f08947 */ /* 0x004fea000383ffff */
[----:B------:R-:W-:Y:S05]  /*17e40*/  BRA `(.L_x_11663) ;  /* 0xffffffc800047947 */ /* 0x000fea000383ffff */
.L_x_11564:
[----:B0-----:R0:W3:Y:S02]  /*17e50*/  SYNCS.PHASECHK.TRANS64.TRYWAIT P0, [R6+URZ+0x13280], R5 ;  /* 0x01328005060075a7 */ /* 0x0010e4000800017f */
[----:B---3--:R-:W-:Y:S05]  /*17e60*/  @!P0 NANOSLEEP.SYNCS 0x989680 ;  /* 0x009896800000895d */ /* 0x008fea0003900000 */
[----:B------:R-:W3:Y:S02]  /*17e70*/  @!P0 SYNCS.PHASECHK.TRANS64 P0, [R6+URZ+0x13280], R5 ;  /* 0x01328005060085a7 */ /* 0x000ee4000800007f */
[----:B---3--:R-:W-:Y:S05]  /*17e80*/  @!P0 BRA `(.L_x_11564) ;  /* 0xfffffffc00f08947 */ /* 0x008fea000383ffff */
[----:B------:R-:W-:Y:S05]  /*17e90*/  BRA `(.L_x_11664) ;  /* 0xffffffc800b47947 */ /* 0x000fea000383ffff */
.L_x_11569:
[----:B-1----:R1:W3:Y:S02]  /*17ea0*/  SYNCS.PHASECHK.TRANS64.TRYWAIT P0, [R6+URZ+0x13240], R5 ;  /* 0x01324005060075a7 */ /* 0x0022e4000800017f */
[----:B---3--:R-:W-:Y:S05]  /*17eb0*/  @!P0 NANOSLEEP.SYNCS 0x989680 ;  /* 0x009896800000895d */ /* 0x008fea0003900000 */
[----:B------:R-:W3:Y:S02]  /*17ec0*/  @!P0 SYNCS.PHASECHK.TRANS64 P0, [R6+URZ+0x13240], R5 ;  /* 0x01324005060085a7 */ /* 0x000ee4000800007f */
[----:B---3--:R-:W-:Y:S05]  /*17ed0*/  @!P0 BRA `(.L_x_11569) ;  /* 0xfffffffc00f08947 */ /* 0x008fea000383ffff */
[----:B------:R-:W-:Y:S05]  /*17ee0*/  BRA `(.L_x_11665) ;  /* 0xffffffcc00307947 */ /* 0x000fea000383ffff */
.L_x_11575:
[----:B---3--:R3:W4:Y:S02]  /*17ef0*/  SYNCS.PHASECHK.TRANS64.TRYWAIT P0, [R3+URZ+0x13270], R4 ;  /* 0x01327004030075a7 */ /* 0x008724000800017f */
[----:B----4-:R-:W-:Y:S05]  /*17f00*/  @!P0 NANOSLEEP.SYNCS 0x989680 ;  /* 0x009896800000895d */ /* 0x010fea0003900000 */
[----:B------:R-:W4:Y:S02]  /*17f10*/  @!P0 SYNCS.PHASECHK.TRANS64 P0, [R3+URZ+0x13270], R4 ;  /* 0x01327004030085a7 */ /* 0x000f24000800007f */
[----:B----4-:R-:W-:Y:S05]  /*17f20*/  @!P0 BRA `(.L_x_11575) ;  /* 0xfffffffc00f08947 */ /* 0x010fea000383ffff */
[----:B------:R-:W-:Y:S05]  /*17f30*/  BRA `(.L_x_11666) ;  /* 0xffffffcc00cc7947 */ /* 0x000fea000383ffff */
.L_x_11577:
[----:B---3--:R3:W4:Y:S02]  /*17f40*/  SYNCS.PHASECHK.TRANS64.TRYWAIT P0, [R3+URZ+0x13260], R4 ;  /* 0x01326004030075a7 */ /* 0x008724000800017f */
[----:B----4-:R-:W-:Y:S05]  /*17f50*/  @!P0 NANOSLEEP.SYNCS 0x989680 ;  /* 0x009896800000895d */ /* 0x010fea0003900000 */
[----:B------:R-:W4:Y:S02]  /*17f60*/  @!P0 SYNCS.PHASECHK.TRANS64 P0, [R3+URZ+0x13260], R4 ;  /* 0x01326004030085a7 */ /* 0x000f24000800007f */
[----:B----4-:R-:W-:Y:S05]  /*17f70*/  @!P0 BRA `(.L_x_11577) ;  /* 0xfffffffc00f08947 */ /* 0x010fea000383ffff */
[----:B------:R-:W-:Y:S05]  /*17f80*/  BRA `(.L_x_11667) ;  /* 0xffffffcc00d47947 */ /* 0x000fea000383ffff */
.L_x_11584:
[----:B-1----:R1:W3:Y:S02]  /*17f90*/  SYNCS.PHASECHK.TRANS64.TRYWAIT P1, [R0+URZ+0x13270], R3 ;  /* 0x01327003000075a7 */ /* 0x0022e4000802017f */
[----:B---3--:R-:W-:Y:S05]  /*17fa0*/  @!P1 NANOSLEEP.SYNCS 0x989680 ;  /* 0x009896800000995d */ /* 0x008fea0003900000 */
[----:B------:R-:W3:Y:S02]  /*17fb0*/  @!P1 SYNCS.PHASECHK.TRANS64 P1, [R0+URZ+0x13270], R3 ;  /* 0x01327003000095a7 */ /* 0x000ee4000802007f */
[----:B---3--:R-:W-:Y:S05]  /*17fc0*/  @!P1 BRA `(.L_x_11584) ;  /* 0xfffffffc00f09947 */ /* 0x008fea000383ffff */
[----:B------:R-:W-:Y:S05]  /*17fd0*/  BRA `(.L_x_11668) ;  /* 0xffffffd400707947 */ /* 0x000fea000383ffff */
.L_x_11586:
[----:B-1----:R1:W3:Y:S02]  /*17fe0*/  SYNCS.PHASECHK.TRANS64.TRYWAIT P1, [R0+URZ+0x13260], R3 ;  /* 0x01326003000075a7 */ /* 0x0022e4000802017f */
[----:B---3--:R-:W-:Y:S05]  /*17ff0*/  @!P1 NANOSLEEP.SYNCS 0x989680 ;  /* 0x009896800000995d */ /* 0x008fea0003900000 */
[----:B------:R-:W3:Y:S02]  /*18000*/  @!P1 SYNCS.PHASECHK.TRANS64 P1, [R0+URZ+0x13260], R3 ;  /* 0x01326003000095a7 */ /* 0x000ee4000802007f */
[----:B---3--:R-:W-:Y:S05]  /*18010*/  @!P1 BRA `(.L_x_11586) ;  /* 0xfffffffc00f09947 */ /* 0x008fea000383ffff */
[----:B------:R-:W-:Y:S05]  /*18020*/  BRA `(.L_x_11669) ;  /* 0xffffffd400787947 */ /* 0x000fea000383ffff */
.L_x_11590:
[----:B------:R-:W-:Y:S01]  /*18030*/  BSSY B0, `(.L_x_11670) ;  /* 0x0000008000007945 */ /* 0x000fe20003800000 */
[----:B------:R-:W-:Y:S02]  /*18040*/  IMAD.MOV.U32 R13, RZ, RZ, R24 ;  /* 0x000000ffff0d7224 */ /* 0x000fe400078e0018 */
[----:B------:R-:W-:Y:S02]  /*18050*/  IMAD.MOV.U32 R12, RZ, RZ, RZ ;  /* 0x000000ffff0c7224 */ /* 0x000fe400078e00ff */
[----:B-12---:R-:W-:Y:S02]  /*18060*/  IMAD.MOV.U32 R11, RZ, RZ, 0x1f ;  /* 0x0000001fff0b7424 */ /* 0x006fe400078e00ff */
[----:B------:R-:W-:-:S07]  /*18070*/  IMAD.MOV.U32 R15, RZ, RZ, -0x1 ;  /* 0xffffffffff0f7424 */ /* 0x000fce00078e00ff */
[----:B----4-:R-:W-:Y:S05]  /*18080*/  WARPSYNC.COLLECTIVE R15, `(.L_x_11671) ;  /* 0x000000000f087348 */ /* 0x010fea0003c00000 */
[----:B------:R0:W1:Y:S02]  /*18090*/  SHFL.IDX P6, R14, R13, R12, R11 ;  /* 0x0000000c0d0e7389 */ /* 0x00006400000c000b */
[----:B01--4-:R-:W-:Y:S01]  /*180a0*/  ENDCOLLECTIVE ;  /* 0x000000000000791b */ /* 0x013fe20003800000 */
.L_x_11671:
[----:B------:R-:W-:Y:S05]  /*180b0*/  BSYNC B0 ;  /* 0x0000000000007941 */ /* 0x000fea0003800000 */
.L_x_11670:
        /* <DEDUP_REMOVED lines=9> */
.L_x_11672:
        /* <DEDUP_REMOVED lines=8> */
[----:B-1----:R-:W-:-:S05]  /*181d0*/  @!P1 IMAD.WIDE R2, R8, 0x4, R4 ;  /* 0x0000000408029825 */ /* 0x002fca00078e0204 */
        /* <DEDUP_REMOVED lines=16> */
.L_x_11673:
[----:B------:R-:W-:Y:S01]  /*182e0*/  IMAD.MOV.U32 R12, RZ, RZ, 0x2 ;  /* 0x00000002ff0c7424 */ /* 0x000fe200078e00ff */
[----:B------:R-:W-:-:S05]  /*182f0*/  SEL R3, R14, RZ, P1 ;  /* 0x000000ff0e037207 */ /* 0x000fca0000800000 */
[----:B------:R-:W-:-:S04]  /*18300*/  IMAD.IADD R2, R2, 0x1, R3 ;  /* 0x0000000102027824 */ /* 0x000fc800078e0203 */
[----:B------:R-:W-:-:S07]  /*18310*/  IMAD.MOV.U32 R13, RZ, RZ, R2 ;  /* 0x000000ffff0d7224 */ /* 0x000fce00078e0002 */
[----:B------:R-:W-:Y:S05]  /*18320*/  WARPSYNC.COLLECTIVE R15, `(.L_x_11674) ;  /* 0x000000000f087348 */ /* 0x000fea0003c00000 */
[----:B------:R0:W1:Y:S02]  /*18330*/  SHFL.UP P6, R14, R13, R12, R11 ;  /* 0x0400000c0d0e7389 */ /* 0x00006400000c000b */
[----:B01----:R-:W-:Y:S01]  /*18340*/  ENDCOLLECTIVE ;  /* 0x000000000000791b */ /* 0x003fe20003800000 */
.L_x_11674:
[----:B------:R-:W-:Y:S01]  /*18350*/  IMAD.MOV.U32 R12, RZ, RZ, 0x4 ;  /* 0x00000004ff0c7424 */ /* 0x000fe200078e00ff */
[----:B------:R-:W-:-:S05]  /*18360*/  SEL R3, R14, RZ, P2 ;  /* 0x000000ff0e037207 */ /* 0x000fca0001000000 */
[----:B------:R-:W-:-:S04]  /*18370*/  IMAD.IADD R2, R2, 0x1, R3 ;  /* 0x0000000102027824 */ /* 0x000fc800078e0203 */
[----:B------:R-:W-:-:S07]  /*18380*/  IMAD.MOV.U32 R13, RZ, RZ, R2 ;  /* 0x000000ffff0d7224 */ /* 0x000fce00078e0002 */
[----:B------:R-:W-:Y:S05]  /*18390*/  WARPSYNC.COLLECTIVE R15, `(.L_x_11675) ;  /* 0x000000000f087348 */ /* 0x000fea0003c00000 */
[----:B------:R0:W1:Y:S02]  /*183a0*/  SHFL.UP P6, R14, R13, R12, R11 ;  /* 0x0400000c0d0e7389 */ /* 0x00006400000c000b */
[----:B01----:R-:W-:Y:S01]  /*183b0*/  ENDCOLLECTIVE ;  /* 0x000000000000791b */ /* 0x003fe20003800000 */
.L_x_11675:
[----:B------:R-:W-:Y:S01]  /*183c0*/  IMAD.MOV.U32 R12, RZ, RZ, 0x8 ;  /* 0x00000008ff0c7424 */ /* 0x000fe200078e00ff */
[----:B------:R-:W-:-:S05]  /*183d0*/  SEL R3, R14, RZ, P3 ;  /* 0x000000ff0e037207 */ /* 0x000fca0001800000 */
[----:B------:R-:W-:-:S04]  /*183e0*/  IMAD.IADD R2, R2, 0x1, R3 ;  /* 0x0000000102027824 */ /* 0x000fc800078e0203 */
[----:B------:R-:W-:-:S07]  /*183f0*/  IMAD.MOV.U32 R13, RZ, RZ, R2 ;  /* 0x000000ffff0d7224 */ /* 0x000fce00078e0002 */
[----:B------:R-:W-:Y:S05]  /*18400*/  WARPSYNC.COLLECTIVE R15, `(.L_x_11676) ;  /* 0x000000000f087348 */ /* 0x000fea0003c00000 */
[----:B------:R0:W1:Y:S02]  /*18410*/  SHFL.UP P6, R14, R13, R12, R11 ;  /* 0x0400000c0d0e7389 */ /* 0x00006400000c000b */
[----:B01----:R-:W-:Y:S01]  /*18420*/  ENDCOLLECTIVE ;  /* 0x000000000000791b */ /* 0x003fe20003800000 */
.L_x_11676:
[----:B------:R-:W-:Y:S01]  /*18430*/  IMAD.MOV.U32 R12, RZ, RZ, 0x10 ;  /* 0x00000010ff0c7424 */ /* 0x000fe200078e00ff */
[----:B------:R-:W-:-:S05]  /*18440*/  SEL R3, R14, RZ, P4 ;  /* 0x000000ff0e037207 */ /* 0x000fca0002000000 */
[----:B------:R-:W-:-:S04]  /*18450*/  IMAD.IADD R2, R2, 0x1, R3 ;  /* 0x0000000102027824 */ /* 0x000fc800078e0203 */
[----:B------:R-:W-:-:S07]  /*18460*/  IMAD.MOV.U32 R13, RZ, RZ, R2 ;  /* 0x000000ffff0d7224 */ /* 0x000fce00078e0002 */
[----:B------:R-:W-:Y:S05]  /*18470*/  WARPSYNC.COLLECTIVE R15, `(.L_x_11677) ;  /* 0x000000000f087348 */ /* 0x000fea0003c00000 */
[----:B------:R0:W1:Y:S02]  /*18480*/  SHFL.UP P6, R14, R13, R12, R11 ;  /* 0x0400000c0d0e7389 */ /* 0x00006400000c000b */
[----:B01----:R-:W-:Y:S01]  /*18490*/  ENDCOLLECTIVE ;  /* 0x000000000000791b */ /* 0x003fe20003800000 */
.L_x_11677:
        /* <DEDUP_REMOVED lines=8> */
.L_x_11678:
[----:B------:R-:W-:Y:S05]  /*18520*/  BRA `(.L_x_11679) ;  /* 0xffffffd800407947 */ /* 0x000fea000383ffff */
.L_x_11593:
[----:B------:R-:W-:Y:S01]  /*18530*/  BSSY B0, `(.L_x_11680) ;  /* 0x0000008000007945 */ /* 0x000fe20003800000 */
[----:B------:R-:W-:Y:S02]  /*18540*/  IMAD.MOV.U32 R13, RZ, RZ, R2 ;  /* 0x000000ffff0d7224 */ /* 0x000fe400078e0002 */
[----:B------:R-:W-:Y:S02]  /*18550*/  IMAD.MOV.U32 R12, RZ, RZ, 0x1 ;  /* 0x00000001ff0c7424 */ /* 0x000fe400078e00ff */
[----:B-1----:R-:W-:Y:S02]  /*18560*/  IMAD.MOV.U32 R11, RZ, RZ, RZ ;  /* 0x000000ffff0b7224 */ /* 0x002fe400078e00ff */
[----:B------:R-:W-:-:S07]  /*18570*/  IMAD.MOV.U32 R15, RZ, RZ, -0x1 ;  /* 0xffffffffff0f7424 */ /* 0x000fce00078e00ff */
[----:B------:R-:W-:Y:S05]  /*18580*/  WARPSYNC.COLLECTIVE R15, `(.L_x_11681) ;  /* 0x000000000f087348 */ /* 0x000fea0003c00000 */
[----:B------:R0:W1:Y:S02]  /*18590*/  SHFL.UP P6, R14, R13, R12, R11 ;  /* 0x0400000c0d0e7389 */ /* 0x00006400000c000b */
[----:B01----:R-:W-:Y:S01]  /*185a0*/  ENDCOLLECTIVE ;  /* 0x000000000000791b */ /* 0x003fe20003800000 */
.L_x_11681:
[----:B------:R-:W-:Y:S05]  /*185b0*/  BSYNC B0 ;  /* 0x0000000000007941 */ /* 0x000fea0003800000 */
.L_x_11680:
        /* <DEDUP_REMOVED lines=9> */
.L_x_11682:
[----:B------:R-:W-:Y:S01]  /*18650*/  IMAD.MOV.U32 R12, RZ, RZ, 0x4 ;  /* 0x00000004ff0c7424 */ /* 0x000fe200078e00ff */
[----:B------:R-:W-:-:S05]  /*18660*/  SEL R3, R14, RZ, P2 ;  /* 0x000000ff0e037207 */ /* 0x000fca0001000000 */
[----:B------:R-:W-:-:S04]  /*18670*/  IMAD.IADD R2, R2, 0x1, R3 ;  /* 0x0000000102027824 */ /* 0x000fc800078e0203 */
[----:B------:R-:W-:-:S07]  /*18680*/  IMAD.MOV.U32 R13, RZ, RZ, R2 ;  /* 0x000000ffff0d7224 */ /* 0x000fce00078e0002 */
[----:B------:R-:W-:Y:S05]  /*18690*/  WARPSYNC.COLLECTIVE R15, `(.L_x_11683) ;  /* 0x000000000f087348 */ /* 0x000fea0003c00000 */
[----:B------:R0:W1:Y:S02]  /*186a0*/  SHFL.UP P6, R14, R13, R12, R11 ;  /* 0x0400000c0d0e7389 */ /* 0x00006400000c000b */
[----:B01----:R-:W-:Y:S01]  /*186b0*/  ENDCOLLECTIVE ;  /* 0x000000000000791b */ /* 0x003fe20003800000 */
.L_x_11683:
[----:B------:R-:W-:Y:S01]  /*186c0*/  IMAD.MOV.U32 R12, RZ, RZ, 0x8 ;  /* 0x00000008ff0c7424 */ /* 0x000fe200078e00ff */
[----:B------:R-:W-:-:S05]  /*186d0*/  SEL R3, R14, RZ, P3 ;  /* 0x000000ff0e037207 */ /* 0x000fca0001800000 */
[----:B------:R-:W-:-:S04]  /*186e0*/  IMAD.IADD R2, R2, 0x1, R3 ;  /* 0x0000000102027824 */ /* 0x000fc800078e0203 */
[----:B------:R-:W-:-:S07]  /*186f0*/  IMAD.MOV.U32 R13, RZ, RZ, R2 ;  /* 0x000000ffff0d7224 */ /* 0x000fce00078e0002 */
[----:B------:R-:W-:Y:S05]  /*18700*/  WARPSYNC.COLLECTIVE R15, `(.L_x_11684) ;  /* 0x000000000f087348 */ /* 0x000fea0003c00000 */
[----:B------:R0:W1:Y:S02]  /*18710*/  SHFL.UP P6, R14, R13, R12, R11 ;  /* 0x0400000c0d0e7389 */ /* 0x00006400000c000b */
[----:B01----:R-:W-:Y:S01]  /*18720*/  ENDCOLLECTIVE ;  /* 0x000000000000791b */ /* 0x003fe20003800000 */
.L_x_11684:
[----:B------:R-:W-:Y:S01]  /*18730*/  IMAD.MOV.U32 R12, RZ, RZ, 0x10 ;  /* 0x00000010ff0c7424 */ /* 0x000fe200078e00ff */
[----:B------:R-:W-:-:S05]  /*18740*/  SEL R3, R14, RZ, P4 ;  /* 0x000000ff0e037207 */ /* 0x000fca0002000000 */
[----:B------:R-:W-:-:S04]  /*18750*/  IMAD.IADD R2, R2, 0x1, R3 ;  /* 0x0000000102027824 */ /* 0x000fc800078e0203 */
[----:B------:R-:W-:-:S07]  /*18760*/  IMAD.MOV.U32 R13, RZ, RZ, R2 ;  /* 0x000000ffff0d7224 */ /* 0x000fce00078e0002 */
[----:B------:R-:W-:Y:S05]  /*18770*/  WARPSYNC.COLLECTIVE R15, `(.L_x_11685) ;  /* 0x000000000f087348 */ /* 0x000fea0003c00000 */
[----:B------:R0:W1:Y:S02]  /*18780*/  SHFL.UP P6, R14, R13, R12, R11 ;  /* 0x0400000c0d0e7389 */ /* 0x00006400000c000b */
[----:B01----:R-:W-:Y:S01]  /*18790*/  ENDCOLLECTIVE ;  /* 0x000000000000791b */ /* 0x003fe20003800000 */
.L_x_11685:
        /* <DEDUP_REMOVED lines=8> */
.L_x_11686:
[----:B------:R-:W-:Y:S05]  /*18820*/  BRA `(.L_x_11687) ;  /* 0xffffffd800247947 */ /* 0x000fea000383ffff */
.L_x_11595:
[----:B------:R-:W-:Y:S01]  /*18830*/  BSSY B0, `(.L_x_11688) ;  /* 0x0000006000007945 */ /* 0x000fe20003800000 */
[----:B------:R-:W-:Y:S01]  /*18840*/  PLOP3.LUT P6, PT, P6, PT, PT, 0x8, 0x0 ;  /* 0x000000000000781c */ /* 0x000fe200037ce170 */
[----:B------:R-:W-:-:S12]  /*18850*/  IMAD.MOV.U32 R15, RZ, RZ, -0x1 ;  /* 0xffffffffff0f7424 */ /* 0x000fd800078e00ff */
[----:B01----:R-:W-:Y:S05]  /*18860*/  WARPSYNC.COLLECTIVE R15, `(.L_x_11689) ;  /* 0x000000000f087348 */ /* 0x003fea0003c00000 */
[----:B------:R-:W-:Y:S01]  /*18870*/  VOTE.ANY R14, PT, P6 ;  /* 0x00000000000e7806 */ /* 0x000fe200030e0100 */
[----:B01----:R-:W-:Y:S06]  /*18880*/  ENDCOLLECTIVE ;  /* 0x000000000000791b */ /* 0x003fec0003800000 */
.L_x_11689:
[----:B------:R-:W-:Y:S05]  /*18890*/  BSYNC B0 ;  /* 0x0000000000007941 */ /* 0x000fea0003800000 */
.L_x_11688:
        /* <DEDUP_REMOVED lines=9> */
.L_x_11690:
[----:B------:R-:W-:Y:S02]  /*18930*/  IMAD.MOV.U32 R13, RZ, RZ, R7 ;  /* 0x000000ffff0d7224 */ /* 0x000fe400078e0007 */
[----:B------:R-:W-:-:S07]  /*18940*/  IMAD.MOV.U32 R4, RZ, RZ, R14 ;  /* 0x000000ffff047224 */ /* 0x000fce00078e000e */
[----:B------:R-:W-:Y:S05]  /*18950*/  WARPSYNC.COLLECTIVE R15, `(.L_x_11691) ;  /* 0x000000000f087348 */ /* 0x000fea0003c00000 */
[----:B------:R0:W1:Y:S02]  /*18960*/  SHFL.IDX P6, R14, R13, R12, R11 ;  /* 0x0000000c0d0e7389 */ /* 0x00006400000c000b */
[----:B01----:R-:W-:Y:S01]  /*18970*/  ENDCOLLECTIVE ;  /* 0x000000000000791b */ /* 0x003fe20003800000 */
.L_x_11691:
[----:B------:R-:W-:Y:S01]  /*18980*/  IMAD.MOV.U32 R7, RZ, RZ, R14 ;  /* 0x000000ffff077224 */ /* 0x000fe200078e000e */
[----:B------:R-:W-:Y:S06]  /*18990*/  BRA `(.L_x_11692) ;  /* 0xffffffd800047947 */ /* 0x000fec000383ffff */
.L_x_11597:
[----:B------:R-:W-:Y:S01]  /*189a0*/  BSSY B0, `(.L_x_11693) ;  /* 0x0000007000007945 */ /* 0x000fe20003800000 */
[----:B------:R-:W-:Y:S02]  /*189b0*/  IMAD.MOV.U32 R13, RZ, RZ, R2 ;  /* 0x000000ffff0d7224 */ /* 0x000fe400078e0002 */
[----:B-1----:R-:W-:Y:S02]  /*189c0*/  IMAD.MOV.U32 R11, RZ, RZ, 0x1f ;  /* 0x0000001fff0b7424 */ /* 0x002fe400078e00ff */
[----:B------:R-:W-:-:S07]  /*189d0*/  IMAD.MOV.U32 R15, RZ, RZ, -0x1 ;  /* 0xffffffffff0f7424 */ /* 0x000fce00078e00ff */
[----:B0-234-:R-:W-:Y:S05]  /*189e0*/  WARPSYNC.COLLECTIVE R15, `(.L_x_11694) ;  /* 0x000000000f087348 */ /* 0x01dfea0003c00000 */
[----:B------:R1:W0:Y:S02]  /*189f0*/  SHFL.IDX P6, R14, R13, R12, R11 ;  /* 0x0000000c0d0e7389 */ /* 0x00022400000c000b */
[----:B01234-:R-:W-:Y:S01]  /*18a00*/  ENDCOLLECTIVE ;  /* 0x000000000000791b */ /* 0x01ffe20003800000 */
.L_x_11694:
[----:B------:R-:W-:Y:S05]  /*18a10*/  BSYNC B0 ;  /* 0x0000000000007941 */ /* 0x000fea0003800000 */
.L_x_11693:
[----:B------:R-:W-:Y:S01]  /*18a20*/  IMAD.MOV.U32 R24, RZ, RZ, R14 ;  /* 0x000000ffff187224 */ /* 0x000fe200078e000e */
[----:B------:R-:W-:Y:S06]  /*18a30*/  BRA `(.L_x_11596) ;  /* 0xffffffd400f47947 */ /* 0x000fec000383ffff */
.L_x_11601:
[----:B0-----:R0:W2:Y:S02]  /*18a40*/  SYNCS.PHASECHK.TRANS64.TRYWAIT P0, [R6+URZ+0x13220], R0 ;  /* 0x01322000060075a7 */ /* 0x0010a4000800017f */
[----:B--2---:R-:W-:Y:S05]  /*18a50*/  @!P0 NANOSLEEP.SYNCS 0x989680 ;  /* 0x009896800000895d */ /* 0x004fea0003900000 */
[----:B------:R-:W2:Y:S02]  /*18a60*/  @!P0 SYNCS.PHASECHK.TRANS64 P0, [R6+URZ+0x13220], R0 ;  /* 0x01322000060085a7 */ /* 0x000ea4000800007f */
[----:B--2---:R-:W-:Y:S05]  /*18a70*/  @!P0 BRA `(.L_x_11601) ;  /* 0xfffffffc00f08947 */ /* 0x004fea000383ffff */
[----:B------:R-:W-:Y:S05]  /*18a80*/  BRA `(.L_x_11695) ;  /* 0xffffffdc004c7947 */ /* 0x000fea000383ffff */
.L_x_11602:
[----:B------:R-:W2:Y:S01]  /*18a90*/  S2R R2, SR_TID.X ;  /* 0x0000000000027919 */ /* 0x000ea20000002100 */
[----:B------:R-:W-:Y:S01]  /*18aa0*/  BSSY B0, `(.L_x_11696) ;  /* 0x000000a000007945 */ /* 0x000fe20003800000 */
[----:B------:R-:W-:Y:S02]  /*18ab0*/  IMAD.MOV.U32 R12, RZ, RZ, RZ ;  /* 0x000000ffff0c7224 */ /* 0x000fe400078e00ff */
[----:B-1----:R-:W-:Y:S02]  /*18ac0*/  IMAD.MOV.U32 R11, RZ, RZ, 0x1f ;  /* 0x0000001fff0b7424 */ /* 0x002fe400078e00ff */
[----:B------:R-:W-:Y:S01]  /*18ad0*/  IMAD.MOV.U32 R15, RZ, RZ, -0x1 ;  /* 0xffffffffff0f7424 */ /* 0x000fe200078e00ff */
[----:B--2---:R-:W-:-:S04]  /*18ae0*/  SHF.R.U32.HI R2, RZ, 0x5, R2 ;  /* 0x00000005ff027819 */ /* 0x004fc80000011602 */
[----:B------:R-:W-:-:S05]  /*18af0*/  LOP3.LUT R2, R2, 0x3, RZ, 0xc0, !PT ;  /* 0x0000000302027812 */ /* 0x000fca00078ec0ff */
[----:B------:R-:W-:-:S07]  /*18b00*/  IMAD.MOV.U32 R13, RZ, RZ, R2 ;  /* 0x000000ffff0d7224 */ /* 0x000fce00078e0002 */
[----:B0--3--:R-:W-:Y:S05]  /*18b10*/  WARPSYNC.COLLECTIVE R15, `(.L_x_11697) ;  /* 0x000000000f087348 */ /* 0x009fea0003c00000 */
[----:B------:R1:W2:Y:S02]  /*18b20*/  SHFL.IDX P6, R14, R13, R12, R11 ;  /* 0x0000000c0d0e7389 */ /* 0x0002a400000c000b */
[----:B0123--:R-:W-:Y:S01]  /*18b30*/  ENDCOLLECTIVE ;  /* 0x000000000000791b */ /* 0x00ffe20003800000 */
.L_x_11697:
[----:B------:R-:W-:Y:S05]  /*18b40*/  BSYNC B0 ;  /* 0x0000000000007941 */ /* 0x000fea0003800000 */
.L_x_11696:
[----:B------:R-:W-:Y:S05]  /*18b50*/  BRA `(.L_x_11698) ;  /* 0xffffffdc00347947 */ /* 0x000fea000383ffff */
.L_x_11603:
[----:B------:R-:W-:Y:S01]  /*18b60*/  BSSY B0, `(.L_x_11699) ;  /* 0x0000006000007945 */ /* 0x000fe20003800000 */
[----:B------:R-:W-:-:S07]  /*18b70*/  IMAD.MOV.U32 R15, RZ, RZ, -0x1 ;  /* 0xffffffffff0f7424 */ /* 0x000fce00078e00ff */
[----:B01-3--:R-:W-:Y:S05]  /*18b80*/  WARPSYNC.COLLECTIVE R15, `(.L_x_11700) ;  /* 0x000000000f0c7348 */ /* 0x00bfea0003c00000 */
[----:B------:R-:W-:Y:S02]  /*18b90*/  ELECT P6, UR62, PT ;  /* 0x00000000003e782f */ /* 0x000fe400038c0000 */
[----:B------:R-:W-:Y:S01]  /*18ba0*/  MOV R14, UR62 ;  /* 0x0000003e000e7c02 */ /* 0x000fe20008000f00 */
[----:B01-3--:R-:W-:Y:S10]  /*18bb0*/  ENDCOLLECTIVE ;  /* 0x000000000000791b */ /* 0x00bff40003800000 */
.L_x_11700:
[----:B------:R-:W-:Y:S05]  /*18bc0*/  BSYNC B0 ;  /* 0x0000000000007941 */ /* 0x000fea0003800000 */
.L_x_11699:
[----:B------:R-:W-:Y:S05]  /*18bd0*/  BRA `(.L_x_11701) ;  /* 0xffffffdc00287947 */ /* 0x000fea000383ffff */
.L_x_11605:
[----:B0-----:R0:W2:Y:S02]  /*18be0*/  SYNCS.PHASECHK.TRANS64.TRYWAIT P1, [R5+URZ], R4 ;  /* 0x00000004050075a7 */ /* 0x0010a4000802017f */
[----:B--2---:R-:W-:Y:S05]  /*18bf0*/  @!P1 NANOSLEEP.SYNCS 0x989680 ;  /* 0x009896800000995d */ /* 0x004fea0003900000 */
[----:B------:R-:W2:Y:S02]  /*18c00*/  @!P1 SYNCS.PHASECHK.TRANS64 P1, [R5+URZ], R4 ;  /* 0x00000004050095a7 */ /* 0x000ea4000802007f */
[----:B--2---:R-:W-:Y:S05]  /*18c10*/  @!P1 BRA `(.L_x_11605) ;  /* 0xfffffffc00f09947 */ /* 0x004fea000383ffff */
[----:B------:R-:W-:Y:S05]  /*18c20*/  BRA `(.L_x_11702) ;  /* 0xffffffdc00607947 */ /* 0x000fea000383ffff */
.L_x_11606:
[----:B--2---:R2:W4:Y:S02]  /*18c30*/  SYNCS.PHASECHK.TRANS64.TRYWAIT P1, [R9+URZ], R0 ;  /* 0x00000000090075a7 */ /* 0x004524000802017f */
[----:B----4-:R-:W-:Y:S05]  /*18c40*/  @!P1 NANOSLEEP.SYNCS 0x989680 ;  /* 0x009896800000995d */ /* 0x010fea0003900000 */
[----:B------:R-:W4:Y:S02]  /*18c50*/  @!P1 SYNCS.PHASECHK.TRANS64 P1, [R9+URZ], R0 ;  /* 0x00000000090095a7 */ /* 0x000f24000802007f */
[----:B----4-:R-:W-:Y:S05]  /*18c60*/  @!P1 BRA `(.L_x_11606) ;  /* 0xfffffffc00f09947 */ /* 0x010fea000383ffff */
[----:B------:R-:W-:Y:S05]  /*18c70*/  BRA `(.L_x_11703) ;  /* 0xffffffdc00547947 */ /* 0x000fea000383ffff */
.L_x_11608:
[----:B----4-:R4:W0:Y:S02]  /*18c80*/  SYNCS.PHASECHK.TRANS64.TRYWAIT P1, [R29+URZ+0x13260], R4 ;  /* 0x013260041d0075a7 */ /* 0x010824000802017f */
[----:B0-----:R-:W-:Y:S05]  /*18c90*/  @!P1 NANOSLEEP.SYNCS 0x989680 ;  /* 0x009896800000995d */ /* 0x001fea0003900000 */
[----:B------:R-:W0:Y:S02]  /*18ca0*/  @!P1 SYNCS.PHASECHK.TRANS64 P1, [R29+URZ+0x13260], R4 ;  /* 0x013260041d0095a7 */ /* 0x000e24000802007f */
[----:B0-----:R-:W-:Y:S05]  /*18cb0*/  @!P1 BRA `(.L_x_11608) ;  /* 0xfffffffc00f09947 */ /* 0x001fea000383ffff */
[----:B------:R-:W-:Y:S05]  /*18cc0*/  BRA `(.L_x_11704) ;  /* 0xffffffdc00547947 */ /* 0x000fea000383ffff */
.L_x_11610:
[----:B------:R0:W0:Y:S02]  /*18cd0*/  SYNCS.PHASECHK.TRANS64.TRYWAIT P1, [R7+URZ+0x13260], R0 ;  /* 0x01326000070075a7 */ /* 0x000024000802017f */
[----:B0-----:R-:W-:Y:S05]  /*18ce0*/  @!P1 NANOSLEEP.SYNCS 0x989680 ;  /* 0x009896800000995d */ /* 0x001fea0003900000 */
[----:B------:R-:W0:Y:S02]  /*18cf0*/  @!P1 SYNCS.PHASECHK.TRANS64 P1, [R7+URZ+0x13260], R0 ;  /* 0x01326000070095a7 */ /* 0x000e24000802007f */
[----:B0-----:R-:W-:Y:S05]  /*18d00*/  @!P1 BRA `(.L_x_11610) ;  /* 0xfffffffc00f09947 */ /* 0x001fea000383ffff */
[----:B------:R-:W-:Y:S05]  /*18d10*/  BRA `(.L_x_11705) ;  /* 0xffffffdc00547947 */ /* 0x000fea000383ffff */
.L_x_11612:
[----:B------:R0:W0:Y:S02]  /*18d20*/  SYNCS.PHASECHK.TRANS64.TRYWAIT P0, [R29+URZ+0x13280], R4 ;  /* 0x013280041d0075a7 */ /* 0x000024000800017f */
[----:B0-----:R-:W-:Y:S05]  /*18d30*/  @!P0 NANOSLEEP.SYNCS 0x989680 ;  /* 0x009896800000895d */ /* 0x001fea0003900000 */
[----:B------:R-:W0:Y:S02]  /*18d40*/  @!P0 SYNCS.PHASECHK.TRANS64 P0, [R29+URZ+0x13280], R4 ;  /* 0x013280041d0085a7 */ /* 0x000e24000800007f */
[----:B0-----:R-:W-:Y:S05]  /*18d50*/  @!P0 BRA `(.L_x_11612) ;  /* 0xfffffffc00f08947 */ /* 0x001fea000383ffff */
[----:B------:R-:W-:Y:S05]  /*18d60*/  BRA `(.L_x_11613) ;  /* 0xffffffdc00507947 */ /* 0x000fea000383ffff */
.L_x_11706:
        /* <DEDUP_REMOVED lines=9> */
.L_x_13296:


//--------------------- .text._ZN7cutlass13device_kernelIN5flash11enable_sm90INS1_16FlashAttnFwdSm90INS1_25CollectiveMainloopFwdSm90ILi2EN4cute5tupleIJNS5_1CILi1EEES8_S8_EEENS6_IJNS7_ILi192EEENS7_ILi160EEENS7_ILi64EEEEEELi64ENS_12float_e4m3_tEfNS_4arch4Sm90ELb0ELb1ELb0ELb0ELb0ELb0ELb0ELb1ELb1ELb1ELb1ELb0EEENS1_21CollectiveEpilogueFwdINS6_IJSA_SC_SB_EEES9_NS_10bfloat16_tESG_Li384ELb0ELb1ELb1ELb1EEENS1_19SingleTileSchedulerILb0ELb1ELb1ELi192EEEEEEEEEvNT_6ParamsE --------------------------
	.section	.text._ZN7cutlass13device_kernelIN5flash11enable_sm90INS1_16FlashAttnFwdSm90INS1_25CollectiveMainloopFwdSm90ILi2EN4cute5tupleIJNS5_1CILi1EEES8_S8_EEENS6_IJNS7_ILi192EEENS7_ILi160EEENS7_ILi64EEEEEELi64ENS_12float_e4m3_tEfNS_4arch4Sm90ELb0ELb1ELb0ELb0ELb0ELb0ELb0ELb1ELb1ELb1ELb1ELb0EEENS1_21CollectiveEpilogueFwdINS6_IJSA_SC_SB_EEES9_NS_10bfloat16_tESG_Li384ELb0ELb1ELb1ELb1EEENS1_19SingleTileSchedulerILb0ELb1ELb1ELi192EEEEEEEEEvNT_6ParamsE,"ax",@progbits
	.align	128
.text._ZN7cutlass13device_kernelIN5flash11enable_sm90INS1_16FlashAttnFwdSm90INS1_25CollectiveMainloopFwdSm90ILi2EN4cute5tupleIJNS5_1CILi1EEES8_S8_EEENS6_IJNS7_ILi192EEENS7_ILi160EEENS7_ILi64EEEEEELi64ENS_12float_e4m3_tEfNS_4arch4Sm90ELb0ELb1ELb0ELb0ELb0ELb0ELb0ELb1ELb1ELb1ELb1ELb0EEENS1_21CollectiveEpilogueFwdINS6_IJSA_SC_SB_EEES9_NS_10bfloat16_tESG_Li384ELb0ELb1ELb1ELb1EEENS1_19SingleTileSchedulerILb0ELb1ELb1ELi192EEEEEEEEEvNT_6ParamsE:
        .type           _ZN7cutlass13device_kernelIN5flash11enable_sm90INS1_16FlashAttnFwdSm90INS1_25CollectiveMainloopFwdSm90ILi2EN4cute5tupleIJNS5_1CILi1EEES8_S8_EEENS6_IJNS7_ILi192EEENS7_ILi160EEENS7_ILi64EEEEEELi64ENS_12float_e4m3_tEfNS_4arch4Sm90ELb0ELb1ELb0ELb0ELb0ELb0ELb0ELb1ELb1ELb1ELb1ELb0EEENS1_21CollectiveEpilogueFwdINS6_IJSA_SC_SB_EEES9_NS_10bfloat16_tESG_Li384ELb0ELb1ELb1ELb1EEENS1_19SingleTileSchedulerILb0ELb1ELb1ELi192EEEEEEEEEvNT_6ParamsE,@function
        .size           _ZN7cutlass13device_kernelIN5flash11enable_sm90INS1_16FlashAttnFwdSm90INS1_25CollectiveMainloopFwdSm90ILi2EN4cute5tupleIJNS5_1CILi1EEES8_S8_EEENS6_IJNS7_ILi192EEENS7_ILi160EEENS7_ILi64EEEEEELi64ENS_12float_e4m3_tEfNS_4arch4Sm90ELb0ELb1ELb0ELb0ELb0ELb0ELb0ELb1ELb1ELb1ELb1ELb0EEENS1_21CollectiveEpilogueFwdINS6_IJSA_SC_SB_EEES9_NS_10bfloat16_tESG_Li384ELb0ELb1ELb1ELb1EEENS1_19SingleTileSchedulerILb0ELb1ELb1ELi192EEEEEEEEEvNT_6ParamsE,(.L_x_13297 - _ZN7cutlass13device_kernelIN5flash11enable_sm90INS1_16FlashAttnFwdSm90INS1_25CollectiveMainloopFwdSm90ILi2EN4cute5tupleIJNS5_1CILi1EEES8_S8_EEENS6_IJNS7_ILi192EEENS7_ILi160EEENS7_ILi64EEEEEELi64ENS_12float_e4m3_tEfNS_4arch4Sm90ELb0ELb1ELb0ELb0ELb0ELb0ELb0ELb1ELb1ELb1ELb1ELb0EEENS1_21CollectiveEpilogueFwdINS6_IJSA_SC_SB_EEES9_NS_10bfloat16_tESG_Li384ELb0ELb1ELb1ELb1EEENS1_19SingleTileSchedulerILb0ELb1ELb1ELi192EEEEEEEEEvNT_6ParamsE)
        .other          _ZN7cutlass13device_kernelIN5flash11enable_sm90INS1_16FlashAttnFwdSm90INS1_25CollectiveMainloopFwdSm90ILi2EN4cute5tupleIJNS5_1CILi1EEES8_S8_EEENS6_IJNS7_ILi192EEENS7_ILi160EEENS7_ILi64EEEEEELi64ENS_12float_e4m3_tEfNS_4arch4Sm90ELb0ELb1ELb0ELb0ELb0ELb0ELb0ELb1ELb1ELb1ELb1ELb0EEENS1_21CollectiveEpilogueFwdINS6_IJSA_SC_SB_EEES9_NS_10bfloat16_tESG_Li384ELb0ELb1ELb1ELb1EEENS1_19SingleTileSchedulerILb0ELb1ELb1ELi192EEEEEEEEEvNT_6ParamsE,@"STO_CUDA_ENTRY STV_DEFAULT"
_ZN7cutlass13device_kernelIN5flash11enable_sm90INS1_16FlashAttnFwdSm90INS1_25CollectiveMainloopFwdSm90ILi2EN4cute5tupleIJNS5_1CILi1EEES8_S8_EEENS6_IJNS7_ILi192EEENS7_ILi160EEENS7_ILi64EEEEEELi64ENS_12float_e4m3_tEfNS_4arch4Sm90ELb0ELb1ELb0ELb0ELb0ELb0ELb0ELb1ELb1ELb1ELb1ELb0EEENS1_21CollectiveEpilogueFwdINS6_IJSA_SC_SB_EEES9_NS_10bfloat16_tESG_Li384ELb0ELb1ELb1ELb1EEENS1_19SingleTileSchedulerILb0ELb1ELb1ELi192EEEEEEEEEvNT_6ParamsE:
        /* <DEDUP_REMOVED lines=17> */
.L_x_11708:
[----:B------:R-:W-:Y:S05]  /*0110*/  BSYNC B0 ;  /* 0x0000000000007941 */ /* 0x000fea0003800000 */
.L_x_11707:
        /* <DEDUP_REMOVED lines=41> */
.L_x_11709:
        /* <DEDUP_REMOVED lines=22> */
.L_x_11710:
        /* <DEDUP_REMOVED lines=18> */
.L_x_11711:
        /* <DEDUP_REMOVED lines=22> */
.L_x_11712:
        /* <DEDUP_REMOVED lines=22> */
.L_x_11713:
        /* <DEDUP_REMOVED lines=9> */
.L_x_11716:
        /* <DEDUP_REMOVED lines=65> */
[----:B------:R-:W-:Y:S01]  /*0d90*/  ULDC.64 UR6, c[0x0][0x9e0] ;  /* 0x0002780000067ab9 */ /* 0x000fe20000000a00 */
[----:B------:R-:W-:Y:S01]  /*0da0*/  ULDC UR11, c[0x0][0x988] ;  /* 0x00026200000b7ab9 */ /* 0x000fe20000000800 */
[----:B------:R1:W5:Y:S04]  /*0db0*/  @P0 LDG.E R3, desc[UR42][R4.64] ;  /* 0x0000002a04030981 */ /* 0x000368000c1e1900 */
[----:B------:R-:W5:Y:S01]  /*0dc0*/  @P1 LDG.E R0, desc[UR42][R6.64] ;  /* 0x0000002a06001981 */ /* 0x000f62000c1e1900 */
[----:B0-----:R-:W-:Y:S01]  /*0dd0*/  ISETP.NE.U32.AND P0, PT, R8, RZ, PT ;  /* 0x000000ff0800720c */ /* 0x001fe20003f05070 */
[----:B------:R-:W-:Y:S01]  /*0de0*/  UISETP.NE.AND UP1, UPT, UR5, 0x1, UPT ;  /* 0x000000010500788c */ /* 0x000fe2000bf25270 */
[----:B------:R-:W-:Y:S01]  /*0df0*/  VIADD R23, R25, 0xffffff80 ;  /* 0xffffff8019177836 */ /* 0x000fe20000000000 */
[----:B------:R-:W-:Y:S01]  /*0e00*/  UISETP.GE.AND UP0, UPT, UR7, 0x1, UPT ;  /* 0x000000010700788c */ /* 0x000fe2000bf06270 */
[----:B------:R-:W-:-:S02]  /*0e10*/  ISETP.NE.AND.EX P0, PT, R9, RZ, PT, P0 ;  /* 0x000000ff0900720c */ /* 0x000fc40003f05300 */
[----:B-1----:R-:W-:Y:S02]  /*0e20*/  IADD3 R5, -R19, 0x1, RZ ;  /* 0x0000000113057810 */ /* 0x002fe40007ffe1ff */
[----:B--2---:R-:W-:Y:S02]  /*0e30*/  SEL R18, R18, 0x1, P0 ;  /* 0x0000000112127807 */ /* 0x004fe40000000000 */
[----:B------:R-:W-:Y:S02]  /*0e40*/  PLOP3.LUT P1, PT, PT, PT, UP0, 0x80, 0x0 ;  /* 0x000000000000781c */ /* 0x000fe40003f2f008 */
[----:B------:R-:W-:Y:S01]  /*0e50*/  @UP1 ULDC UR9, c[0x0][0x44c] ;  /* 0x0001130000091ab9 */ /* 0x000fe20000000800 */
[CC--:B---3--:R-:W-:Y:S01]  /*0e60*/  IMAD R5, R18.reuse, R11.reuse, R5 ;  /* 0x0000000b12057224 */ /* 0x0c8fe200078e0205 */
[----:B----4-:R-:W-:Y:S01]  /*0e70*/  UIMAD UR38, UR38, 0xc0, URZ ;  /* 0x000000c0262678a4 */ /* 0x010fe2000f8e023f */
        /* <DEDUP_REMOVED lines=24> */
.L_x_11719:
[----:B------:R-:W-:-:S11]  /*1000*/  UISETP.NE.AND UP0, UPT, UR7, 0x1, UPT ;  /* 0x000000010700788c */ /* 0x000fd6000bf05270 */
[----:B------:R-:W-:Y:S02]  /*1010*/  @UP0 ULDC.64 UR10, c[0x0][0x9e8] ;  /* 0x00027a00000a0ab9 */ /* 0x000fe40000000a00 */
[----:B------:R-:W-:-:S04]  /*1020*/  UIMAD.WIDE.U32 UR8, UR5, UR10, URZ ;  /* 0x0000000a050872a5 */ /* 0x000fc8000f8e003f */
[----:B------:R-:W-:-:S12]  /*1030*/  @UP0 USHF.R.U32.HI UR5, URZ, UR11, UR9 ;  /* 0x0000000b3f050299 */ /* 0x000fd80008011609 */
.L_x_11720:
[----:B------:R-:W-:-:S06]  /*1040*/  UIMAD UR5, UR5, UR7, UR7 ;  /* 0x00000007050572a4 */ /* 0x000fcc000f8e0207 */
[----:B------:R-:W-:-:S07]  /*1050*/  VIMNMX R0, R0, UR5, PT ;  /* 0x0000000500007c48 */ /* 0x000fce000bfe0100 */
.L_x_11718:
[-C--:B------:R-:W-:Y:S01]  /*1060*/  IMAD R19, R18, R11.reuse, -R19 ;  /* 0x0000000b12137224 */ /* 0x080fe200078e0a13 */
        /* <DEDUP_REMOVED lines=29> */
.L_x_11722:
[----:B------:R-:W-:-:S11]  /*1240*/  UISETP.NE.AND UP0, UPT, UR7, 0x1, UPT ;  /* 0x000000010700788c */ /* 0x000fd6000bf05270 */
[----:B------:R-:W-:Y:S02]  /*1250*/  @UP0 ULDC.64 UR10, c[0x0][0x9e8] ;  /* 0x00027a00000a0ab9 */ /* 0x000fe40000000a00 */
[----:B------:R-:W-:-:S04]  /*1260*/  UIMAD.WIDE.U32 UR8, UR5, UR10, URZ ;  /* 0x0000000a050872a5 */ /* 0x000fc8000f8e003f */
[----:B------:R-:W-:-:S12]  /*1270*/  @UP0 USHF.R.U32.HI UR5, URZ, UR11, UR9 ;  /* 0x0000000b3f050299 */ /* 0x000fd80008011609 */
.L_x_11723:
[----:B------:R-:W-:-:S04]  /*1280*/  UIMAD UR5, UR5, UR7, URZ ;  /* 0x00000007050572a4 */ /* 0x000fc8000f8e023f */
[----:B------:R-:W-:-:S04]  /*1290*/  UISETP.LT.AND UP0, UPT, UR6, UR5, UPT ;  /* 0x000000050600728c */ /* 0x000fc8000bf01270 */
[----:B------:R-:W-:-:S12]  /*12a0*/  USEL UR6, UR6, UR5, !UP0 ;  /* 0x0000000506067287 */ /* 0x000fd8000c000000 */
.L_x_11721:
        /* <DEDUP_REMOVED lines=47> */
.L_x_11724:
        /* <DEDUP_REMOVED lines=24> */
[----:B------:R-:W-:Y:S01]  /*1720*/  SHF.R.S32.HI R104, RZ, 0x1f, R23 ;  /* 0x0000001fff687819 */ /* 0x000fe20000011417 */
[----:B------:R-:W0:Y:S01]  /*1730*/  S2UR UR7, SR_CgaCtaId ;  /* 0x00000000000779c3 */ /* 0x000e220000008800 */
[----:B------:R-:W-:Y:S01]  /*1740*/  UMOV UR47, 0x400 ;  /* 0x00000400002f7882 */ /* 0x000fe20000000000 */
[----:B------:R-:W-:Y:S01]  /*1750*/  UMOV UR37, 0x80000020 ;  /* 0x8000002000257882 */ /* 0x000fe20000000000 */
        /* <DEDUP_REMOVED lines=32> */
.L_x_11726:
[----:B------:R-:W-:-:S04]  /*1960*/  SHF.L.U32 R0, RZ, 0x1f, RZ ;  /* 0x0000001fff007819 */ /* 0x000fc800000006ff */
[----:B------:R-:W0:Y:S02]  /*1970*/  SYNCS.PHASECHK.TRANS64.TRYWAIT P0, [UR47+0x12400], R0 ;  /* 0x01240000ff0075a7 */ /* 0x000e24000800016f */
[----:B0-----:R-:W-:Y:S05]  /*1980*/  @!P0 BRA `(.L_x_11727) ;  /* 0x0000013800548947 */ /* 0x001fea0003800000 */
.L_x_11864:
[----:B------:R-:W-:-:S06]  /*1990*/  ULOP3.LUT UR4, UR40, 0x1, URZ, 0xfc, !UPT ;  /* 0x0000000128047892 */ /* 0x000fcc000f8efc3f */
[----:B0-----:R-:W-:-:S05]  /*19a0*/  IMAD.U32 R3, RZ, RZ, UR4 ;  /* 0x00000004ff037e24 */ /* 0x001fca000f8e00ff */
[----:B------:R-:W-:-:S13]  /*19b0*/  ISETP.NE.AND P0, PT, R3, 0x3, PT ;  /* 0x000000030300780c */ /* 0x000fda0003f05270 */
[----:B------:R-:W-:Y:S05]  /*19c0*/  @!P0 BRA `(.L_x_11728) ;  /* 0x0000000000048947 */ /* 0x000fea0003800000 */
[----:B------:R-:W-:Y:S01]  /*19d0*/  BPT.TRAP 0x1 ;  /* 0x000000040000795c */ /* 0x000fe20000300000 */
.L_x_11728:
[----:B------:R0:W1:Y:S01]  /*19e0*/  SYNCS.PHASECHK.TRANS64.TRYWAIT P1, [UR47+0x12430], R0 ;  /* 0x01243000ff0075a7 */ /* 0x000062000802016f */
[----:B------:R-:W-:Y:S05]  /*19f0*/  @!P0 BRA `(.L_x_11729) ;  /* 0x0000000000048947 */ /* 0x000fea0003800000 */
[----:B------:R-:W-:Y:S01]  /*1a00*/  BPT.TRAP 0x1 ;  /* 0x000000040000795c */ /* 0x000fe20000300000 */
.L_x_11729:
[----:B------:R-:W-:Y:S02]  /*1a10*/  ISETP.NE.AND P2, PT, R2, RZ, PT ;  /* 0x000000ff0200720c */ /* 0x000fe40003f45270 */
[----:B------:R-:W-:-:S11]  /*1a20*/  LOP3.LUT R16, R16, 0xfdffffff, RZ, 0xc0, !PT ;  /* 0xfdffffff10107812 */ /* 0x000fd600078ec0ff */
[----:B------:R-:W-:Y:S01]  /*1a30*/  @P2 LOP3.LUT R16, R16, 0x2000000, RZ, 0xfc, !PT ;  /* 0x0200000010102812 */ /* 0x000fe200078efcff */
[----:B-1----:R-:W-:Y:S06]  /*1a40*/  @P1 BRA `(.L_x_11730) ;  /* 0x0000000000081947 */ /* 0x002fec0003800000 */
[----:B------:R-:W1:Y:S02]  /*1a50*/  SYNCS.PHASECHK.TRANS64.TRYWAIT P1, [UR47+0x12430], R0 ;  /* 0x01243000ff0075a7 */ /* 0x000e64000802016f */
[----:B-1----:R-:W-:Y:S05]  /*1a60*/  @!P1 BRA `(.L_x_11731) ;  /* 0x0000013800349947 */ /* 0x002fea0003800000 */
.L_x_11730:
[----:B------:R-:W-:Y:S05]  /*1a70*/  WARPSYNC.ALL ;  /* 0x0000000000007948 */ /* 0x000fea0003800000 */
[----:B------:R-:W-:Y:S01]  /*1a80*/  UIADD3 UR4, UR47, 0xd200, URZ ;  /* 0x0000d2002f047890 */ /* 0x000fe2000fffe03f */
[----:B------:R-:W-:Y:S01]  /*1a90*/  WARPGROUP.ARRIVE ;  /* 0x00000000000079c5 */ /* 0x000fe20000000000 */
[----:B------:R-:W-:Y:S01]  /*1aa0*/  UMOV UR5, UR37 ;  /* 0x0000002500057c82 */ /* 0x000fe20008000000 */
[----:B------:R-:W-:Y:S01]  /*1ab0*/  UMOV UR7, 0x80000020 ;  /* 0x8000002000077882 */ /* 0x000fe20000000000 */
[----:B------:R-:W-:Y:S01]  /*1ac0*/  USHF.R.U32.HI UR4, URZ, 0x4, UR4 ;  /* 0x000000043f047899 */ /* 0x000fe20008011604 */
[----:B01----:R-:W-:Y:S01]  /*1ad0*/  LOP3.LUT R0, R105, 0xffffff80, RZ, 0xc0, !PT ;  /* 0xffffff8069007812 */ /* 0x003fe200078ec0ff */
[----:B------:R-:W-:Y:S01]  /*1ae0*/  UMOV UR8, UR36 ;  /* 0x0000002400087c82 */ /* 0x000fe20008000000 */
[----:B------:R-:W-:Y:S01]  /*1af0*/  UMOV UR9, UR37 ;  /* 0x0000002500097c82 */ /* 0x000fe20008000000 */
[----:B------:R-:W-:Y:S01]  /*1b00*/  ULOP3.LUT UR4, UR4, 0x3fff, URZ, 0xc0, !UPT ;  /* 0x00003fff04047892 */ /* 0x000fe2000f8ec03f */
[----:B------:R-:W-:Y:S01]  /*1b10*/  IMAD.HI R3, R106, 0x55555556, RZ ;  /* 0x555555566a037827 */ /* 0x000fe200078e02ff */
[----:B------:R-:W-:Y:S01]  /*1b20*/  UMOV UR11, 0x80000020 ;  /* 0x80000020000b7882 */ /* 0x000fe20000000000 */
[----:B------:R-:W-:Y:S01]  /*1b30*/  UMOV UR15, 0x80000020 ;  /* 0x80000020000f7882 */ /* 0x000fe20000000000 */
[----:B------:R-:W-:Y:S01]  /*1b40*/  ULOP3.LUT UR6, UR4, 0x10000, URZ, 0xfc, !UPT ;  /* 0x0001000004067892 */ /* 0x000fe2000f8efc3f */
[----:B------:R-:W-:Y:S01]  /*1b50*/  IMAD.IADD R5, R23, 0x1, -R0 ;  /* 0x0000000117057824 */ /* 0x000fe200078e0a00 */
[----:B------:R-:W-:Y:S01]  /*1b60*/  UMOV UR19, 0x80000020 ;  /* 0x8000002000137882 */ /* 0x000fe20000000000 */
[----:B------:R-:W-:Y:S01]  /*1b70*/  UMOV UR4, UR36 ;  /* 0x0000002400047c82 */ /* 0x000fe20008000000 */
[----:B------:R-:W-:Y:S01]  /*1b80*/  UIADD3 UR10, UR6, 0x80, URZ ;  /* 0x00000080060a7890 */ /* 0x000fe2000fffe03f */
[----:B------:R-:W-:Y:S01]  /*1b90*/  LEA.HI R104, R104, R23, RZ, 0x2 ;  /* 0x0000001768687211 */ /* 0x000fe200078f10ff */
[----:B------:R-:W-:Y:S01]  /*1ba0*/  UIADD3 UR14, UR6, 0x82, URZ ;  /* 0x00000082060e7890 */ /* 0x000fe2000fffe03f */
[----:B------:R-:W-:Y:S01]  /*1bb0*/  SHF.R.S32.HI R0, RZ, 0x1f, R5 ;  /* 0x0000001fff007819 */ /* 0x000fe20000011405 */
[----:B------:R-:W-:-:S02]  /*1bc0*/  UIADD3 UR18, UR6, 0x102, URZ ;  /* 0x0000010206127890 */ /* 0x000fc4000fffe03f */
[----:B------:R-:W-:Y:S01]  /*1bd0*/  QGMMA.64x32x32.F32.E4M3.E4M3 R88, gdesc[UR4], RZ, !UPT, gsb0 ;  /* 0x00600000045879f3 */ /* 0x000fe2000c0008ff */
[----:B------:R-:W-:Y:S01]  /*1be0*/  UIADD3 UR4, UR6, 0x100, URZ ;  /* 0x0000010006047890 */ /* 0x000fe2000fffe03f */
[----:B------:R-:W-:Y:S01]  /*1bf0*/  LEA.HI R4, R0, R5, RZ, 0x2 ;  /* 0x0000000500047211 */ /* 0x000fe200078f10ff */
[----:B------:R-:W-:Y:S01]  /*1c00*/  UIADD3 UR5, UR6, 0x180, URZ ;  /* 0x0000018006057890 */ /* 0x000fe2000fffe03f */
[----:B------:R-:W-:Y:S01]  /*1c10*/  LEA.HI R9, R3, R3, RZ, 0x1 ;  /* 0x0000000303097211 */ /* 0x000fe200078f08ff */
[----:B------:R-:W-:Y:S01]  /*1c20*/  UIADD3 UR22, UR6, 0x182, URZ ;  /* 0x0000018206167890 */ /* 0x000fe2000fffe03f */
[----:B------:R-:W-:Y:S01]  /*1c30*/  LOP3.LUT R104, R104, 0xfffffffc, RZ, 0xc0, !PT ;  /* 0xfffffffc68687812 */ /* 0x000fe200078ec0ff */
[----:B------:R-:W-:Y:S01]  /*1c40*/  UMOV UR23, 0x80000020 ;  /* 0x8000002000177882 */ /* 0x000fe20000000000 */
[----:B------:R-:W-:Y:S01]  /*1c50*/  UIADD3 UR26, UR6, 0x202, URZ ;  /* 0x00000202061a7890 */ /* 0x000fe2000fffe03f */
[----:B------:R-:W-:Y:S01]  /*1c60*/  LEA.HI R3, R0, R5, RZ, 0x5 ;  /* 0x0000000500037211 */ /* 0x000fe200078f28ff */
[----:B------:R-:W-:Y:S01]  /*1c70*/  UMOV UR27, 0x80000020 ;  /* 0x80000020001b7882 */ /* 0x000fe20000000000 */
[----:B------:R-:W-:Y:S01]  /*1c80*/  SHF.R.S32.HI R0, RZ, 0x2, R4 ;  /* 0x00000002ff007819 */ /* 0x000fe20000011404 */
[----:B------:R-:W-:Y:S01]  /*1c90*/  IMAD.IADD R104, R23, 0x1, -R104 ;  /* 0x0000000117687824 */ /* 0x000fe200078e0a68 */
[----:B------:R-:W-:Y:S01]  /*1ca0*/  SHF.R.S32.HI R7, RZ, 0x1f, R4 ;  /* 0x0000001fff077819 */ /* 0x000fe20000011404 */
[----:B------:R-:W-:Y:S01]  /*1cb0*/  IMAD R9, R9, -0x3, R106 ;  /* 0xfffffffd09097824 */ /* 0x000fe200078e026a */
[----:B------:R-:W-:-:S02]  /*1cc0*/  SHF.R.S32.HI R3, RZ, 0x5, R3 ;  /* 0x00000005ff037819 */ /* 0x000fc40000011403 */
[----:B------:R-:W-:Y:S02]  /*1cd0*/  LEA.HI R7, R7, R0, RZ, 0x3 ;  /* 0x0000000007077211 */ /* 0x000fe400078f18ff */
[----:B------:R-:W-:Y:S02]  /*1ce0*/  LEA R3, R3, UR38, 0x4 ;  /* 0x0000002603037c11 */ /* 0x000fe4000f8e20ff */
[----:B------:R-:W-:Y:S02]  /*1cf0*/  LOP3.LUT R7, R7, 0xfffffff8, RZ, 0xc0, !PT ;  /* 0xfffffff807077812 */ /* 0x000fe400078ec0ff */
[----:B------:R-:W-:Y:S02]  /*1d00*/  LEA.HI R6, R104, R104, RZ, 0x1 ;  /* 0x0000006868067211 */ /* 0x000fe400078f08ff */
[----:B------:R-:W-:Y:S02]  /*1d10*/  IADD3 R8, R3, R0, -R7 ;  /* 0x0000000003087210 */ /* 0x000fe40007ffe807 */
[----:B------:R-:W-:-:S02]  /*1d20*/  LOP3.LUT R3, R6, 0x1ffffffe, RZ, 0xc0, !PT ;  /* 0x1ffffffe06037812 */ /* 0x000fc400078ec0ff */
[----:B------:R-:W-:Y:S01]  /*1d30*/  ISETP.NE.AND P3, PT, R2, RZ, PT ;  /* 0x000000ff0200720c */ /* 0x000fe20003f65270 */
[----:B------:R-:W-:Y:S02]  /*1d40*/  IMAD R9, R9, 0x40, R8 ;  /* 0x0000004009097824 */ /* 0x000fe400078e0208 */
[----:B------:R-:W-:Y:S02]  /*1d50*/  IMAD.IADD R0, R104, 0x1, -R3 ;  /* 0x0000000168007824 */ /* 0x000fe400078e0a03 */
[----:B------:R-:W-:Y:S02]  /*1d60*/  IMAD.U32 R3, RZ, RZ, UR47 ;  /* 0x0000002fff037e24 */ /* 0x000fe4000f8e00ff */
[----:B------:R-:W-:Y:S02]  /*1d70*/  IMAD R0, R0, 0x8, R9 ;  /* 0x0000000800007824 */ /* 0x000fe400078e0209 */
[----:B------:R-:W-:Y:S02]  /*1d80*/  IMAD.MOV.U32 R9, RZ, RZ, -0xa0 ;  /* 0xffffff60ff097424 */ /* 0x000fe400078e00ff */
[----:B------:R-:W-:-:S02]  /*1d90*/  IMAD.MOV.U32 R7, RZ, RZ, R0 ;  /* 0x000000ffff077224 */ /* 0x000fc400078e0000 */
[----:B------:R-:W-:Y:S01]  /*1da0*/  @!P3 VIADD R3, R3, 0x12440 ;  /* 0x000124400303b836 */ /* 0x000fe20000000000 */
[----:B------:R-:W-:Y:S02]  /*1db0*/  WARPGROUP.DEPBAR.LE gsb0, 0x0 ;  /* 0x00008000000079c5 */ /* 0x000fe40000010000 */
[----:B------:R-:W-:-:S06]  /*1dc0*/  WARPGROUP.ARRIVE ;  /* 0x00000000000079c5 */ /* 0x000fcc0000000000 */
[----:B------:R-:W-:Y:S01]  /*1dd0*/  QGMMA.64x32x32.F32.E4M3.E4M3 R72, gdesc[UR8], RZ, !UPT, gsb0 ;  /* 0x00600000084879f3 */ /* 0x000fe2000c0008ff */
[----:B------:R-:W-:Y:S01]  /*1de0*/  UMOV UR8, UR36 ;  /* 0x0000002400087c82 */ /* 0x000fe20008000000 */
[----:B------:R-:W-:Y:S01]  /*1df0*/  UMOV UR9, UR37 ;  /* 0x0000002500097c82 */ /* 0x000fe20008000000 */
[----:B------:R-:W-:Y:S01]  /*1e00*/  UMOV UR10, UR4 ;  /* 0x00000004000a7c82 */ /* 0x000fe20008000000 */
[----:B------:R-:W-:Y:S01]  /*1e10*/  UMOV UR11, 0x80000020 ;  /* 0x80000020000b7882 */ /* 0x000fe20000000000 */
[----:B------:R-:W-:Y:S01]  /*1e20*/  UIADD3 UR4, UR6, 0x200, URZ ;  /* 0x0000020006047890 */ /* 0x000fe2000fffe03f */
[----:B------:R-:W-:Y:S02]  /*1e30*/  WARPGROUP.DEPBAR.LE gsb0, 0x0 ;  /* 0x00008000000079c5 */ /* 0x000fe40000010000 */
[----:B------:R-:W-:-:S06]  /*1e40*/  WARPGROUP.ARRIVE ;  /* 0x00000000000079c5 */ /* 0x000fcc0000000000 */
[----:B------:R-:W-:Y:S01]  /*1e50*/  QGMMA.64x32x32.F32.E4M3.E4M3 R56, gdesc[UR8], RZ, !UPT, gsb0 ;  /* 0x00600000083879f3 */ /* 0x000fe2000c0008ff */
[----:B------:R-:W-:Y:S01]  /*1e60*/  UMOV UR8, UR36 ;  /* 0x0000002400087c82 */ /* 0x000fe20008000000 */
        /* <DEDUP_REMOVED lines=10> */
[----:B------:R-:W-:Y:S02]  /*1f10*/  ULDC UR4, c[0x0][0x448] ;  /* 0x0001120000047ab9 */ /* 0x000fe40000000800 */
[----:B------:R-:W-:-:S06]  /*1f20*/  UISETP.NE.AND UP0, UPT, UR4, 0x1, UPT ;  /* 0x000000010400788c */ /* 0x000fcc000bf05270 */
[----:B------:R-:W-:Y:S02]  /*1f30*/  PLOP3.LUT P1, PT, PT, PT, UP0, 0x80, 0x0 ;  /* 0x000000000000781c */ /* 0x000fe40003f2f008 */
[----:B------:R-:W-:-:S03]  /*1f40*/  PLOP3.LUT P2, PT, PT, PT, UP0, 0x80, 0x0 ;  /* 0x000000000000781c */ /* 0x000fc60003f4f008 */
[----:B------:R-:W-:-:S08]  /*1f50*/  @UP0 ULDC UR4, c[0x0][0x44c] ;  /* 0x0001130000040ab9 */ /* 0x000fd00000000800 */
[----:B------:R-:W-:Y:S01]  /*1f60*/  @P1 IMAD.HI.U32 R6, R0, UR4, RZ ;  /* 0x0000000400061c27 */ /* 0x000fe2000f8e00ff */
[----:B------:R-:W-:-:S04]  /*1f70*/  @UP0 ULDC UR4, c[0x0][0x450] ;  /* 0x0001140000040ab9 */ /* 0x000fc80000000800 */
[----:B------:R-:W-:Y:S01]  /*1f80*/  @P2 SHF.R.U32.HI R7, RZ, UR4, R6 ;  /* 0x00000004ff072c19 */ /* 0x000fe20008011606 */
[----:B------:R-:W-:Y:S01]  /*1f90*/  ULDC.64 UR4, c[0x0][0x9e0] ;  /* 0x0002780000047ab9 */ /* 0x000fe20000000a00 */
[----:B------:R-:W-:Y:S01]  /*1fa0*/  LOP3.LUT R6, R4, 0x7ffffffc, RZ, 0xc0, !PT ;  /* 0x7ffffffc04067812 */ /* 0x000fe200078ec0ff */
[----:B------:R-:W-:Y:S01]  /*1fb0*/  UISETP.GE.AND UP1, UPT, UR5, 0x1, UPT ;  /* 0x000000010500788c */ /* 0x000fe2000bf26270 */
[----:B------:R-:W-:Y:S01]  /*1fc0*/  @!P3 PRMT R4, RZ, 0x654, R3 ;  /* 0x00000654ff04b816 */ /* 0x000fe20000000003 */
[----:B------:R-:W0:Y:S02]  /*1fd0*/  SHFL.IDX PT, R14, R7, RZ, 0x1c1f ;  /* 0x001c1fff070e7589 */ /* 0x000e2400000e0000 */
[----:B------:R-:W-:Y:S02]  /*1fe0*/  IMAD.IADD R3, R5, 0x1, -R6 ;  /* 0x0000000105037824 */ /* 0x000fe400078e0a06 */
[----:B------:R-:W-:Y:S01]  /*1ff0*/  IMAD R6, R22, R9, 0xa1 ;  /* 0x000000a116067424 */ /* 0x000fe200078e0209 */
[----:B------:R-:W-:-:S03]  /*2000*/  PLOP3.LUT P1, PT, PT, PT, UP1, 0x40, 0x0 ;  /* 0x000000000000781c */ /* 0x000fc60003f2e818 */
[----:B------:R-:W-:Y:S02]  /*2010*/  IMAD R8, R3, -0x2, R6 ;  /* 0xfffffffe03087824 */ /* 0x000fe400078e0206 */
[----:B------:R-:W-:Y:S02]  /*2020*/  VIADD R12, R6, 0xffffffff ;  /* 0xffffffff060c7836 */ /* 0x000fe40000000000 */
[----:B------:R-:W-:Y:S01]  /*2030*/  VIADD R13, R8, 0xffffffff ;  /* 0xffffffff080d7836 */ /* 0x000fe20000000000 */
        /* <DEDUP_REMOVED lines=11> */
[----:B------:R-:W-:Y:S01]  /*20f0*/  UMOV UR20, UR8 ;  /* 0x0000000800147c82 */ /* 0x000fe20008000000 */
[----:B------:R-:W-:Y:S01]  /*2100*/  UMOV UR21, UR9 ;  /* 0x0000000900157c82 */ /* 0x000fe20008000000 */
[----:B------:R-:W-:Y:S01]  /*2110*/  UMOV UR24, UR8 ;  /* 0x0000000800187c82 */ /* 0x000fe20008000000 */
[----:B------:R-:W-:Y:S01]  /*2120*/  UMOV UR25, UR9 ;  /* 0x0000000900197c82 */ /* 0x000fe20008000000 */
        /* <DEDUP_REMOVED lines=10> */
[----:B------:R-:W-:-:S05]  /*21d0*/  IADD3 R5, R8, -UR17, R17 ;  /* 0x8000001108057c10 */ /* 0x000fca000fffe011 */
[----:B------:R-:W-:Y:S01]  /*21e0*/  VIADD R10, R5, UR4 ;  /* 0x00000004050a7c36 */ /* 0x000fe20008000000 */
[----:B------:R-:W-:Y:S02]  /*21f0*/  WARPGROUP.DEPBAR.LE gsb0, 0x0 ;  /* 0x00008000000079c5 */ /* 0x000fe40000010000 */
[----:B------:R-:W-:-:S06]  /*2200*/  WARPGROUP.ARRIVE ;  /* 0x00000000000079c5 */ /* 0x000fcc0000000000 */
[----:B------:R-:W-:Y:S01]  /*2210*/  QGMMA.64x32x32.F32.E4M3.E4M3 R40, gdesc[UR20], R40, gsb0 ;  /* 0x00600000142879f3 */ /* 0x000fe20008000828 */
[----:B------:R-:W-:Y:S02]  /*2220*/  ULDC UR20, c[0x0][0x9dc] ;  /* 0x0002770000147ab9 */ /* 0x000fe40000000800 */
[----:B------:R-:W-:-:S06]  /*2230*/  ULOP3.LUT UR20, URZ, UR20, URZ, 0x33, !UPT ;  /* 0x000000143f147292 */ /* 0x000fcc000f8e333f */
[----:B------:R-:W-:-:S04]  /*2240*/  VIADD R11, R5, UR20 ;  /* 0x00000014050b7c36 */ /* 0x000fc80008000000 */
[----:B0-----:R-:W-:Y:S01]  /*2250*/  IMAD.IADD R8, R11, 0x1, R14 ;  /* 0x000000010b087824 */ /* 0x001fe200078e020e */
[----:B------:R-:W-:Y:S02]  /*2260*/  WARPGROUP.DEPBAR.LE gsb0, 0x0 ;  /* 0x00008000000079c5 */ /* 0x000fe40000010000 */
[----:B------:R-:W-:-:S06]  /*2270*/  WARPGROUP.ARRIVE ;  /* 0x00000000000079c5 */ /* 0x000fcc0000000000 */
[----:B------:R-:W-:Y:S03]  /*2280*/  QGMMA.64x32x32.F32.E4M3.E4M3 R24, gdesc[UR24], R24, gsb0 ;  /* 0x00600000181879f3 */ /* 0x000fe60008000818 */
[----:B------:R-:W-:Y:S02]  /*2290*/  WARPGROUP.DEPBAR.LE gsb0, 0x0 ;  /* 0x00008000000079c5 */ /* 0x000fe40000010000 */
[----:B------:R0:W-:Y:S02]  /*22a0*/  @!P3 SYNCS.ARRIVE.TRANS64.RED.A1T0 RZ, [R4+URZ], RZ ;  /* 0x000000ff04ffb9a7 */ /* 0x0001e4000810043f */
[----:B0-----:R-:W-:-:S04]  /*22b0*/  IMAD R4, R22, -0xa0, R17 ;  /* 0xffffff6016047824 */ /* 0x001fc800078e0211 */
[----:B------:R-:W-:-:S04]  /*22c0*/  VIADD R4, R4, 0xa0 ;  /* 0x000000a004047836 */ /* 0x000fc80000000000 */
[----:B------:R-:W-:-:S05]  /*22d0*/  IMAD R9, R3, -0x2, R4 ;  /* 0xfffffffe03097824 */ /* 0x000fca00078e0204 */
[----:B------:R-:W-:Y:S01]  /*22e0*/  VIADDMNMX R6, R14, R10, R9, PT ;  /* 0x0000000a0e067246 */ /* 0x000fe20003800109 */
        /* <DEDUP_REMOVED lines=13> */
.L_x_11734:
[----:B------:R-:W-:-:S06]  /*23c0*/  UISETP.NE.AND UP2, UPT, UR5, 0x1, UPT ;  /* 0x000000010500788c */ /* 0x000fcc000bf45270 */
[----:B------:R-:W-:-:S05]  /*23d0*/  PLOP3.LUT P1, PT, PT, PT, UP2, 0x80, 0x0 ;  /* 0x000000000000781c */ /* 0x000fca0003f2f028 */
[----:B------:R-:W-:-:S08]  /*23e0*/  @UP2 ULDC.64 UR10, c[0x0][0x9e8] ;  /* 0x00027a00000a2ab9 */ /* 0x000fd00000000a00 */
[----:B------:R-:W-:-:S05]  /*23f0*/  @P1 IMAD.HI.U32 R5, R4, UR10, RZ ;  /* 0x0000000a04051c27 */ /* 0x000fca000f8e00ff */
[----:B------:R-:W-:-:S07]  /*2400*/  @P1 SHF.R.U32.HI R4, RZ, UR11, R5 ;  /* 0x0000000bff041c19 */ /* 0x000fce0008011605 */
.L_x_11735:
[----:B------:R-:W-:Y:S05]  /*2410*/  BSYNC B0 ;  /* 0x0000000000007941 */ /* 0x000fea0003800000 */
.L_x_11733:
[----:B------:R-:W-:-:S05]  /*2420*/  IMAD R5, R4, UR5, R13 ;  /* 0x0000000504057c24 */ /* 0x000fca000f8e020d */
[----:B------:R-:W-:Y:S02]  /*2430*/  VIMNMX R8, R8, R5, !PT ;  /* 0x0000000508087248 */ /* 0x000fe40007fe0100 */
[----:B------:R-:W-:-:S07]  /*2440*/  VIADDMNMX R6, R5, UR5, R6, PT ;  /* 0x0000000505067c46 */ /* 0x000fce000b800106 */
.L_x_11732:
[C---:B------:R-:W-:Y:S02]  /*2450*/  ISETP.GE.AND P1, PT, R12.reuse, 0x2, PT ;  /* 0x000000020c00780c */ /* 0x040fe40003f26270 */
[----:B------:R-:W-:Y:S02]  /*2460*/  ISETP.GE.AND P2, PT, R12, 0x9, PT ;  /* 0x000000090c00780c */ /* 0x000fe40003f46270 */
[----:B------:R-:W-:Y:S02]  /*2470*/  LOP3.LUT R16, R16, 0xdfffffff, RZ, 0xc0, !PT ;  /* 0xdfffffff10107812 */ /* 0x000fe400078ec0ff */
[----:B------:R-:W-:Y:S02]  /*2480*/  ISETP.GE.AND P3, PT, R12, 0xa, PT ;  /* 0x0000000a0c00780c */ /* 0x000fe40003f66270 */
[----:B------:R-:W-:Y:S02]  /*2490*/  LOP3.LUT R4, R4, 0xfffffffe, RZ, 0xc0, !PT ;  /* 0xfffffffe04047812 */ /* 0x000fe400078ec0ff */
[----:B------:R-:W-:-:S03]  /*24a0*/  ISETP.GE.AND P6, PT, R12, 0x1, PT ;  /* 0x000000010c00780c */ /* 0x000fc60003fc6270 */
        /* <DEDUP_REMOVED lines=225> */
[----:B------:R-:W-:Y:S02]  /*32c0*/  PLOP3.LUT P5, PT, PT, PT, UP1, 0x40, 0x0 ;  /* 0x000000000000781c */ /* 0x000fe40003fae818 */
[----:B0-----:R-:W-:Y:S01]  /*32d0*/  VIADDMNMX R9, R6, R10, R9, PT ;  /* 0x0000000a06097246 */ /* 0x001fe20003800109 */
[----:B------:R-:W-:-:S10]  /*32e0*/  IMAD.IADD R88, R11, 0x1, R6 ;  /* 0x000000010b587824 */ /* 0x000fd400078e0206 */
        /* <DEDUP_REMOVED lines=14> */
.L_x_11738:
[----:B------:R-:W-:-:S06]  /*33d0*/  UISETP.NE.AND UP2, UPT, UR5, 0x1, UPT ;  /* 0x000000010500788c */ /* 0x000fcc000bf45270 */
[----:B------:R-:W-:-:S05]  /*33e0*/  PLOP3.LUT P5, PT, PT, PT, UP2, 0x80, 0x0 ;  /* 0x000000000000781c */ /* 0x000fca0003faf028 */
[----:B------:R-:W-:-:S08]  /*33f0*/  @UP2 ULDC.64 UR10, c[0x0][0x9e8] ;  /* 0x00027a00000a2ab9 */ /* 0x000fd00000000a00 */
[----:B------:R-:W-:Y:S01]  /*3400*/  @P5 IMAD.HI.U32 R7, R6, UR10, RZ ;  /* 0x0000000a06075c27 */ /* 0x000fe2000f8e00ff */
[----:B------:R-:W-:-:S13]  /*3410*/  PLOP3.LUT P5, PT, PT, PT, UP2, 0x80, 0x0 ;  /* 0x000000000000781c */ /* 0x000fda0003faf028 */
[----:B------:R-:W-:-:S07]  /*3420*/  @P5 SHF.R.U32.HI R6, RZ, UR11, R7 ;  /* 0x0000000bff065c19 */ /* 0x000fce0008011607 */
.L_x_11739:
[----:B------:R-:W-:Y:S05]  /*3430*/  BSYNC B0 ;  /* 0x0000000000007941 */ /* 0x000fea0003800000 */
.L_x_11737:
[----:B------:R-:W-:-:S05]  /*3440*/  IMAD R6, R6, UR5, R13 ;  /* 0x0000000506067c24 */ /* 0x000fca000f8e020d */
[----:B------:R-:W-:Y:S02]  /*3450*/  VIMNMX R88, R88, R6, !PT ;  /* 0x0000000658587248 */ /* 0x000fe40007fe0100 */
[----:B------:R-:W-:-:S07]  /*3460*/  VIADDMNMX R9, R6, UR5, R9, PT ;  /* 0x0000000506097c46 */ /* 0x000fce000b800109 */
.L_x_11736:
        /* <DEDUP_REMOVED lines=102> */
[----:B------:R-:W-:Y:S01]  /*3ad0*/  ISETP.GT.AND P6, PT, R88, RZ, !P6 ;  /* 0x000000ff5800720c */ /* 0x000fe200077c4270 */
[----:B------:R-:W0:Y:S01]  /*3ae0*/  SHFL.BFLY PT, R7, R6, 0x2, 0x1f ;  /* 0x0c401f0006077f89 */ /* 0x000e2200000e0000 */
[C---:B------:R-:W-:Y:S02]  /*3af0*/  ISETP.LT.OR P1, PT, R9.reuse, 0x59, P1 ;  /* 0x000000590900780c */ /* 0x040fe40000f21670 */
[----:B------:R-:W-:Y:S02]  /*3b00*/  ISETP.LT.OR P6, PT, R9, 0x1, P6 ;  /* 0x000000010900780c */ /* 0x000fe400037c1670 */
[----:B------:R-:W-:Y:S02]  /*3b10*/  FSEL R70, R70, -INF , !P1 ;  /* 0xff80000046467808 */ /* 0x000fe40004800000 */
[----:B------:R-:W-:-:S02]  /*3b20*/  LOP3.LUT P1, RZ, R16, 0x800, RZ, 0xc0, !PT ;  /* 0x0000080010ff7812 */ /* 0x000fc4000782c0ff */
[----:B------:R-:W-:Y:S02]  /*3b30*/  FSEL R90, R90, -INF , !P6 ;  /* 0xff8000005a5a7808 */ /* 0x000fe40007000000 */
[----:B------:R-:W-:Y:S02]  /*3b40*/  ISETP.GT.AND P1, PT, R88, 0x59, !P1 ;  /* 0x000000595800780c */ /* 0x000fe40004f24270 */
[----:B------:R-:W-:Y:S02]  /*3b50*/  LOP3.LUT P6, RZ, R16, 0x800000, RZ, 0xc0, !PT ;  /* 0x0080000010ff7812 */ /* 0x000fe400078cc0ff */
[----:B------:R-:W-:Y:S02]  /*3b60*/  ISETP.LT.OR P1, PT, R9, 0x5a, P1 ;  /* 0x0000005a0900780c */ /* 0x000fe40000f21670 */
[----:B------:R-:W-:Y:S02]  /*3b70*/  ISETP.GT.AND P2, PT, R88, 0x90, !P2 ;  /* 0x000000905800780c */ /* 0x000fe40005744270 */
[----:B------:R-:W-:-:S02]  /*3b80*/  FSEL R71, R71, -INF , !P1 ;  /* 0xff80000047477808 */ /* 0x000fc40004800000 */
[----:B------:R-:W-:Y:S02]  /*3b90*/  LOP3.LUT P1, RZ, R16, 0x400, RZ, 0xc0, !PT ;  /* 0x0000040010ff7812 */ /* 0x000fe4000782c0ff */
[C---:B------:R-:W-:Y:S02]  /*3ba0*/  ISETP.GT.AND P3, PT, R88.reuse, 0x91, !P3 ;  /* 0x000000915800780c */ /* 0x040fe40005f64270 */
[----:B------:R-:W-:Y:S02]  /*3bb0*/  ISETP.GT.AND P1, PT, R88, 0x60, !P1 ;  /* 0x000000605800780c */ /* 0x000fe40004f24270 */
[----:B0-----:R-:W-:Y:S02]  /*3bc0*/  FMNMX.FTZ R8, R6, R7, !PT ;  /* 0x0000000706087209 */ /* 0x001fe40007810000 */
[C---:B------:R-:W-:Y:S02]  /*3bd0*/  ISETP.LT.OR P1, PT, R9.reuse, 0x61, P1 ;  /* 0x000000610900780c */ /* 0x040fe40000f21670 */
[----:B------:R-:W-:Y:S01]  /*3be0*/  ISETP.LT.OR P2, PT, R9, 0x91, P2 ;  /* 0x000000910900780c */ /* 0x000fe20001741670 */
[----:B------:R-:W0:Y:S01]  /*3bf0*/  SHFL.BFLY PT, R7, R8, 0x1, 0x1f ;  /* 0x0c201f0008077f89 */ /* 0x000e2200000e0000 */
[----:B------:R-:W-:-:S02]  /*3c00*/  FSEL R42, R42, -INF , !P1 ;  /* 0xff8000002a2a7808 */ /* 0x000fc40004800000 */
[----:B------:R-:W-:Y:S02]  /*3c10*/  LOP3.LUT P1, RZ, R16, 0x200, RZ, 0xc0, !PT ;  /* 0x0000020010ff7812 */ /* 0x000fe4000782c0ff */
[C---:B------:R-:W-:Y:S02]  /*3c20*/  ISETP.GT.AND P4, PT, R88.reuse, 0x98, !P4 ;  /* 0x000000985800780c */ /* 0x040fe40006784270 */
[----:B------:R-:W-:Y:S02]  /*3c30*/  ISETP.GT.AND P1, PT, R88, 0x61, !P1 ;  /* 0x000000615800780c */ /* 0x000fe40004f24270 */
[C---:B------:R-:W-:Y:S02]  /*3c40*/  ISETP.LT.OR P3, PT, R9.reuse, 0x92, P3 ;  /* 0x000000920900780c */ /* 0x040fe40001f61670 */
[----:B------:R-:W-:Y:S02]  /*3c50*/  ISETP.LT.OR P1, PT, R9, 0x62, P1 ;  /* 0x000000620900780c */ /* 0x000fe40000f21670 */
[----:B------:R-:W-:-:S02]  /*3c60*/  FSEL R34, R34, -INF , !P2 ;  /* 0xff80000022227808 */ /* 0x000fc40005000000 */
        /* <DEDUP_REMOVED lines=8> */
[----:B------:R-:W-:Y:S01]  /*3cf0*/  LOP3.LUT P1, RZ, R16, 0x80, RZ, 0xc0, !PT ;  /* 0x0000008010ff7812 */ /* 0x000fe2000782c0ff */
[----:B------:R-:W-:Y:S01]  /*3d00*/  FFMA.FTZ R104, R7, R104, -8 ;  /* 0xc100000007687423 */ /* 0x000fe20000010068 */
[----:B------:R-:W-:Y:S02]  /*3d10*/  FSEL R38, R38, -INF , !P4 ;  /* 0xff80000026267808 */ /* 0x000fe40006000000 */
[----:B------:R-:W-:Y:S02]  /*3d20*/  ISETP.GT.AND P1, PT, R88, 0x69, !P1 ;  /* 0x000000695800780c */ /* 0x000fe40004f24270 */
[----:B------:R-:W-:-:S02]  /*3d30*/  R2UR UR7, R19 ;  /* 0x00000000130772ca */ /* 0x000fc400000e0000 */
[----:B------:R-:W-:-:S04]  /*3d40*/  ISETP.LT.OR P1, PT, R9, 0x6a, P1 ;  /* 0x0000006a0900780c */ /* 0x000fc80000f21670 */
[----:B------:R-:W-:Y:S02]  /*3d50*/  FSEL R47, R47, -INF , !P1 ;  /* 0xff8000002f2f7808 */ /* 0x000fe40004800000 */
[----:B------:R-:W-:-:S04]  /*3d60*/  LOP3.LUT P1, RZ, R16, 0x40, RZ, 0xc0, !PT ;  /* 0x0000004010ff7812 */ /* 0x000fc8000782c0ff */
[----:B------:R-:W-:Y:S01]  /*3d70*/  ISETP.GT.AND P1, PT, R88, 0x70, !P1 ;  /* 0x000000705800780c */ /* 0x000fe20004f24270 */
[----:B------:R-:W-:-:S03]  /*3d80*/  UIADD3 UR38, UR7, UR38, URZ ;  /* 0x0000002607267290 */ /* 0x000fc6000fffe03f */
[----:B------:R-:W-:Y:S01]  /*3d90*/  ISETP.LT.OR P1, PT, R9, 0x71, P1 ;  /* 0x000000710900780c */ /* 0x000fe20000f21670 */
[----:B------:R-:W-:-:S03]  /*3da0*/  UIADD3 UR4, UR38, UR4, URZ ;  /* 0x0000000426047290 */ /* 0x000fc6000fffe03f */
        /* <DEDUP_REMOVED lines=17> */
[----:B------:R-:W-:Y:S02]  /*3ec0*/  LOP3.LUT P1, RZ, R16, 0x40000000, RZ, 0xc0, !PT ;  /* 0x4000000010ff7812 */ /* 0x000fe4000782c0ff */
[----:B------:R-:W-:Y:S02]  /*3ed0*/  FMNMX.FTZ R21, R90, R91, !PT ;  /* 0x0000005b5a157209 */ /* 0x000fe40007810000 */
        /* <DEDUP_REMOVED lines=37> */
[----:B------:R-:W-:-:S04]  /*4130*/  ISETP.LT.OR P1, PT, R9, 0x82, P1 ;  /* 0x000000820900780c */ /* 0x000fc80000f21670 */
[----:B------:R-:W-:Y:S02]  /*4140*/  FSEL R27, R27, -INF , !P1 ;  /* 0xff8000001b1b7808 */ /* 0x000fe40004800000 */
[----:B------:R-:W-:-:S04]  /*4150*/  FSETP.NEU.FTZ.AND P1, PT, R7, -INF , PT ;  /* 0xff8000000700780b */ /* 0x000fc80003f3d000 */
[----:B------:R-:W-:Y:S02]  /*4160*/  FSEL R104, R104, RZ, P1 ;  /* 0x000000ff68687208 */ /* 0x000fe40000800000 */
[----:B------:R-:W-:Y:S02]  /*4170*/  ISETP.GT.AND P1, PT, R88, 0x88, !P5 ;  /* 0x000000885800780c */ /* 0x000fe40006f24270 */
[----:B------:R-:W-:Y:S01]  /*4180*/  LOP3.LUT P5, RZ, R16, 0x10000000, RZ, 0xc0, !PT ;  /* 0x1000000010ff7812 */ /* 0x000fe200078ac0ff */
        /* <DEDUP_REMOVED lines=18> */
[----:B------:R-:W-:Y:S01]  /*42b0*/  ISETP.GT.AND P1, PT, R88, 0x89, !P6 ;  /* 0x000000895800780c */ /* 0x000fe20007724270 */
        /* <DEDUP_REMOVED lines=23> */
[--C-:B------:R-:W-:Y:S01]  /*4430*/  FFMA.FTZ R61, R61, UR45, -R104.reuse ;  /* 0x0000002d3d3d7c23 */ /* 0x100fe20008010868 */
[--C-:B------:R-:W-:Y:S01]  /*4440*/  FFMA.FTZ R68, R68, UR45, -R104.reuse ;  /* 0x0000002d44447c23 */ /* 0x100fe20008010868 */
[----:B------:R-:W-:Y:S01]  /*4450*/  FMNMX.FTZ R80, R66, R81, !PT ;  /* 0x0000005142507209 */ /* 0x000fe20007810000 */
[--C-:B------:R-:W-:Y:S01]  /*4460*/  FFMA.FTZ R69, R69, UR45, -R104.reuse ;  /* 0x0000002d45457c23 */ /* 0x100fe20008010868 */
[--C-:B------:R-:W-:Y:S01]  /*4470*/  FFMA.FTZ R64, R64, UR45, -R104.reuse ;  /* 0x0000002d40407c23 */ /* 0x100fe20008010868 */
[--C-:B------:R-:W-:Y:S01]  /*4480*/  FFMA.FTZ R65, R65, UR45, -R104.reuse ;  /* 0x0000002d41417c23 */ /* 0x100fe20008010868 */
[----:B------:R-:W-:Y:S01]  /*4490*/  FMNMX.FTZ R81, R67, R80, !PT ;  /* 0x0000005043517209 */ /* 0x000fe20007810000 */
[----:B------:R-:W0:Y:S01]  /*44a0*/  MUFU.EX2 R11, R11 ;  /* 0x0000000b000b7308 */ /* 0x000e220000000800 */
[--C-:B------:R-:W-:Y:S01]  /*44b0*/  FFMA.FTZ R44, R44, UR45, -R104.reuse ;  /* 0x0000002d2c2c7c23 */ /* 0x100fe20008010868 */
[--C-:B------:R-:W-:Y:S01]  /*44c0*/  FFMA.FTZ R45, R45, UR45, -R104.reuse ;  /* 0x0000002d2d2d7c23 */ /* 0x100fe20008010868 */
[----:B------:R-:W-:Y:S01]  /*44d0*/  FMNMX.FTZ R80, R70, R81, !PT ;  /* 0x0000005146507209 */ /* 0x000fe20007810000 */
[--C-:B------:R-:W-:Y:S01]  /*44e0*/  FFMA.FTZ R40, R40, UR45, -R104.reuse ;  /* 0x0000002d28287c23 */ /* 0x100fe20008010868 */
[--C-:B------:R-:W-:Y:S01]  /*44f0*/  FFMA.FTZ R41, R41, UR45, -R104.reuse ;  /* 0x0000002d29297c23 */ /* 0x100fe20008010868 */
        /* <DEDUP_REMOVED lines=16> */
[--C-:B------:R-:W-:Y:S01]  /*4600*/  FFMA.FTZ R36, R36, UR45, -R104.reuse ;  /* 0x0000002d24247c23 */ /* 0x100fe20008010868 */
[----:B------:R-:W-:Y:S01]  /*4610*/  FMNMX.FTZ R81, R47, R80, !PT ;  /* 0x000000502f517209 */ /* 0x000fe20007810000 */
[----:B------:R-:W-:Y:S01]  /*4620*/  MUFU.EX2 R13, R13 ;  /* 0x0000000d000d7308 */ /* 0x000fe20000000800 */
[--C-:B------:R-:W-:Y:S01]  /*4630*/  FFMA.FTZ R32, R32, UR45, -R104.reuse ;  /* 0x0000002d20207c23 */ /* 0x100fe20008010868 */
[----:B------:R-:W-:Y:S01]  /*4640*/  FFMA.FTZ R33, R33, UR45, -R104 ;  /* 0x0000002d21217c23 */ /* 0x000fe20008010868 */
        /* <DEDUP_REMOVED lines=19> */
[----:B------:R-:W-:Y:S04]  /*4780*/  MUFU.EX2 R20, R20 ;  /* 0x0000001400147308 */ /* 0x000fe80000000800 */
[----:B------:R-:W1:Y:S04]  /*4790*/  SHFL.BFLY PT, R9, R80, 0x2, 0x1f ;  /* 0x0c401f0050097f89 */ /* 0x000e6800000e0000 */
[----:B------:R-:W2:Y:S01]  /*47a0*/  MUFU.EX2 R76, R76 ;  /* 0x0000004c004c7308 */ /* 0x000ea20000000800 */
[----:B0-----:R-:W-:-:S04]  /*47b0*/  F2FP.SATFINITE.E4M3.F32.PACK_AB_MERGE_C R148, R73, R72, RZ ;  /* 0x000000484994723e */ /* 0x001fc800048070ff */
[----:B------:R-:W-:-:S03]  /*47c0*/  F2FP.SATFINITE.E4M3.F32.PACK_AB_MERGE_C R148, R21, R14, R148 ;  /* 0x0000000e1594723e */ /* 0x000fc60004807094 */
[----:B------:R-:W-:Y:S08]  /*47d0*/  MUFU.EX2 R56, R56 ;  /* 0x0000003800387308 */ /* 0x000ff00000000800 */
[----:B------:R-:W-:Y:S01]  /*47e0*/  MUFU.EX2 R57, R57 ;  /* 0x0000003900397308 */ /* 0x000fe20000000800 */
[----:B--2---:R-:W-:Y:S02]  /*47f0*/  F2FP.SATFINITE.E4M3.F32.PACK_AB_MERGE_C R150, R77, R76, RZ ;  /* 0x0000004c4d96723e */ /* 0x004fe400048070ff */
[----:B-1----:R-:W-:-:S02]  /*4800*/  FMNMX.FTZ R81, R80, R9, !PT ;  /* 0x0000000950517209 */ /* 0x002fc40007810000 */
[----:B------:R-:W-:-:S03]  /*4810*/  F2FP.SATFINITE.E4M3.F32.PACK_AB_MERGE_C R150, R23, R20, R150 ;  /* 0x000000141796723e */ /* 0x000fc60004807096 */
[----:B------:R-:W-:Y:S01]  /*4820*/  MUFU.EX2 R60, R60 ;  /* 0x0000003c003c7308 */ /* 0x000fe20000000800 */
[----:B------:R-:W0:Y:S07]  /*4830*/  SHFL.BFLY PT, R80, R81, 0x1, 0x1f ;  /* 0x0c201f0051507f89 */ /* 0x000e2e00000e0000 */
[----:B------:R-:W1:Y:S08]  /*4840*/  MUFU.EX2 R61, R61 ;  /* 0x0000003d003d7308 */ /* 0x000e700000000800 */
[----:B------:R-:W-:Y:S08]  /*4850*/  MUFU.EX2 R68, R68 ;  /* 0x0000004400447308 */ /* 0x000ff00000000800 */
[----:B------:R-:W2:Y:S01]  /*4860*/  MUFU.EX2 R69, R69 ;  /* 0x0000004500457308 */ /* 0x000ea20000000800 */
[----:B0-----:R-:W-:Y:S01]  /*4870*/  FMNMX.FTZ R9, R81, R80, !PT ;  /* 0x0000005051097209 */ /* 0x001fe20007810000 */
[----:B------:R-:W-:-:S02]  /*4880*/  IMAD.U32 R80, RZ, RZ, UR45 ;  /* 0x0000002dff507e24 */ /* 0x000fc4000f8e00ff */
[----:B------:R-:W-:Y:S01]  /*4890*/  FFMA.FTZ R81, R37, UR45, -R104 ;  /* 0x0000002d25517c23 */ /* 0x000fe20008010868 */
[----:B-1----:R-:W-:Y:S01]  /*48a0*/  F2FP.SATFINITE.E4M3.F32.PACK_AB_MERGE_C R144, R61, R60, RZ ;  /* 0x0000003c3d90723e */ /* 0x002fe200048070ff */
[C---:B------:R-:W-:Y:S01]  /*48b0*/  FFMA.FTZ R80, R9.reuse, R80, -8 ;  /* 0xc100000009507423 */ /* 0x040fe20000010050 */
[----:B------:R-:W-:Y:S01]  /*48c0*/  FSETP.NEU.FTZ.AND P1, PT, R9, -INF , PT ;  /* 0xff8000000900780b */ /* 0x000fe20003f3d000 */
[----:B------:R-:W-:Y:S01]  /*48d0*/  MUFU.EX2 R64, R64 ;  /* 0x0000004000407308 */ /* 0x000fe20000000800 */
[----:B------:R-:W-:Y:S02]  /*48e0*/  F2FP.SATFINITE.E4M3.F32.PACK_AB_MERGE_C R144, R57, R56, R144 ;  /* 0x000000383990723e */ /* 0x000fe40004807090 */
        /* <DEDUP_REMOVED lines=23> */
[----:B------:R-:W-:Y:S01]  /*4a60*/  FADD.FTZ R97, R11, R92 ;  /* 0x0000005c0b617221 */ /* 0x000fe20000010000 */
[--C-:B------:R-:W-:Y:S01]  /*4a70*/  FFMA.FTZ R93, R103, UR45, -R37.reuse ;  /* 0x0000002d675d7c23 */ /* 0x100fe20008010825 */
[--C-:B------:R-:W-:Y:S01]  /*4a80*/  FFMA.FTZ R74, R74, UR45, -R37.reuse ;  /* 0x0000002d4a4a7c23 */ /* 0x100fe20008010825 */
[----:B------:R-:W-:Y:S01]  /*4a90*/  FFMA.FTZ R75, R75, UR45, -R37 ;  /* 0x0000002d4b4b7c23 */ /* 0x000fe20008010825 */
[----:B------:R-:W-:Y:S01]  /*4aa0*/  FADD.FTZ R92, R10, R97 ;  /* 0x000000610a5c7221 */ /* 0x000fe20000010000 */
[--C-:B------:R-:W-:Y:S01]  /*4ab0*/  FFMA.FTZ R78, R78, UR45, -R37.reuse ;  /* 0x0000002d4e4e7c23 */ /* 0x100fe20008010825 */
[--C-:B------:R-:W-:Y:S01]  /*4ac0*/  FFMA.FTZ R58, R58, UR45, -R37.reuse ;  /* 0x0000002d3a3a7c23 */ /* 0x100fe20008010825 */
[----:B------:R-:W1:Y:S01]  /*4ad0*/  MUFU.EX2 R84, R84 ;  /* 0x0000005400547308 */ /* 0x000e620000000800 */
[----:B------:R-:W-:Y:S01]  /*4ae0*/  FADD.FTZ R97, R13, R92 ;  /* 0x0000005c0d617221 */ /* 0x000fe20000010000 */
[--C-:B------:R-:W-:Y:S01]  /*4af0*/  FFMA.FTZ R59, R59, UR45, -R37.reuse ;  /* 0x0000002d3b3b7c23 */ /* 0x100fe20008010825 */
[--C-:B------:R-:W-:Y:S01]  /*4b00*/  FFMA.FTZ R62, R62, UR45, -R37.reuse ;  /* 0x0000002d3e3e7c23 */ /* 0x100fe20008010825 */
[----:B------:R-:W-:Y:S01]  /*4b10*/  FFMA.FTZ R42, R42, UR45, -R37 ;  /* 0x0000002d2a2a7c23 */ /* 0x000fe20008010825 */
[----:B------:R-:W-:Y:S01]  /*4b20*/  FADD.FTZ R94, R12, R97 ;  /* 0x000000610c5e7221 */ /* 0x000fe20000010000 */
[----:B--2---:R-:W-:Y:S01]  /*4b30*/  F2FP.SATFINITE.E4M3.F32.PACK_AB_MERGE_C R146, R69, R68, RZ ;  /* 0x000000444592723e */ /* 0x004fe200048070ff */
        /* <DEDUP_REMOVED lines=14> */
[--C-:B------:R-:W-:Y:S01]  /*4c20*/  FFMA.FTZ R35, R35, UR45, -R37.reuse ;  /* 0x0000002d23237c23 */ /* 0x100fe20008010825 */
[----:B------:R-:W-:-:S02]  /*4c30*/  FFMA.FTZ R38, R38, UR45, -R37 ;  /* 0x0000002d26267c23 */ /* 0x000fc40008010825 */
[----:B------:R-:W1:Y:S01]  /*4c40*/  MUFU.EX2 R91, R91 ;  /* 0x0000005b005b7308 */ /* 0x000e620000000800 */
[C---:B--2---:R-:W-:Y:S01]  /*4c50*/  FADD.FTZ R19, R89.reuse, R92 ;  /* 0x0000005c59137221 */ /* 0x044fe20000010000 */
[----:B------:R-:W-:Y:S01]  /*4c60*/  FADD.FTZ R92, R14, R71 ;  /* 0x000000470e5c7221 */ /* 0x000fe20000010000 */
[----:B------:R-:W-:-:S04]  /*4c70*/  F2FP.SATFINITE.E4M3.F32.PACK_AB_MERGE_C R84, R89, R84, RZ ;  /* 0x000000545954723e */ /* 0x000fc800048070ff */
[----:B------:R-:W-:Y:S01]  /*4c80*/  F2FP.SATFINITE.E4M3.F32.PACK_AB_MERGE_C R153, R85, R80, R84 ;  /* 0x000000505599723e */ /* 0x000fe20004807054 */
[----:B------:R-:W2:Y:S01]  /*4c90*/  MUFU.EX2 R90, R90 ;  /* 0x0000005a005a7308 */ /* 0x000ea20000000800 */
[----:B0-----:R-:W-:Y:S01]  /*4ca0*/  FADD.FTZ R8, R88, R19 ;  /* 0x0000001358087221 */ /* 0x001fe20000010000 */
[----:B------:R-:W-:-:S04]  /*4cb0*/  FADD.FTZ R19, R21, R92 ;  /* 0x0000005c15137221 */ /* 0x000fc80000010000 */
[----:B------:R-:W-:Y:S02]  /*4cc0*/  FADD.FTZ R92, R72, R19 ;  /* 0x00000013485c7221 */ /* 0x000fe40000010000 */
[----:B------:R-:W0:Y:S01]  /*4cd0*/  MUFU.EX2 R93, R93 ;  /* 0x0000005d005d7308 */ /* 0x000e220000000800 */
[----:B-1----:R-:W-:Y:S01]  /*4ce0*/  FADD.FTZ R15, R91, R8 ;  /* 0x000000085b0f7221 */ /* 0x002fe20000010000 */
[----:B------:R-:W-:Y:S01]  /*4cf0*/  FADD.FTZ R73, R73, R92 ;  /* 0x0000005c49497221 */ /* 0x000fe20000010000 */
[----:B------:R-:W-:-:S05]  /*4d00*/  FFMA.FTZ R8, R46, UR45, -R37 ;  /* 0x0000002d2e087c23 */ /* 0x000fca0008010825 */
[----:B------:R-:W1:Y:S01]  /*4d10*/  MUFU.EX2 R74, R74 ;  /* 0x0000004a004a7308 */ /* 0x000e620000000800 */
[----:B--2---:R-:W-:-:S07]  /*4d20*/  FADD.FTZ R12, R90, R15 ;  /* 0x0000000f5a0c7221 */ /* 0x004fce0000010000 */
[----:B------:R-:W2:Y:S01]  /*4d30*/  MUFU.EX2 R75, R75 ;  /* 0x0000004b004b7308 */ /* 0x000ea20000000800 */
[C---:B0-----:R-:W-:Y:S01]  /*4d40*/  FADD.FTZ R5, R93.reuse, R12 ;  /* 0x0000000c5d057221 */ /* 0x041fe20000010000 */
[----:B------:R-:W-:Y:S01]  /*4d50*/  FADD.FTZ R12, R20, R73 ;  /* 0x00000049140c7221 */ /* 0x000fe20000010000 */
[----:B------:R-:W-:-:S04]  /*4d60*/  F2FP.SATFINITE.E4M3.F32.PACK_AB_MERGE_C R90, R93, R90, RZ ;  /* 0x0000005a5d5a723e */ /* 0x000fc800048070ff */
[----:B------:R-:W-:Y:S01]  /*4d70*/  F2FP.SATFINITE.E4M3.F32.PACK_AB_MERGE_C R155, R91, R88, R90 ;  /* 0x000000585b9b723e */ /* 0x000fe2000480705a */
[----:B------:R-:W0:Y:S01]  /*4d80*/  MUFU.EX2 R78, R78 ;  /* 0x0000004e004e7308 */ /* 0x000e220000000800 */
[----:B-1----:R-:W-:Y:S01]  /*4d90*/  FADD.FTZ R6, R74, R5 ;  /* 0x000000054a067221 */ /* 0x002fe20000010000 */
[----:B------:R-:W-:-:S04]  /*4da0*/  FADD.FTZ R5, R23, R12 ;  /* 0x0000000c17057221 */ /* 0x000fc80000010000 */
[----:B------:R-:W-:Y:S01]  /*4db0*/  FADD.FTZ R10, R76, R5 ;  /* 0x000000054c0a7221 */ /* 0x000fe20000010000 */
[----:B------:R-:W-:Y:S01]  /*4dc0*/  FFMA.FTZ R5, R50, UR45, -R37 ;  /* 0x0000002d32057c23 */ /* 0x000fe20008010825 */
[----:B------:R-:W1:Y:S01]  /*4dd0*/  MUFU.EX2 R95, R95 ;  /* 0x0000005f005f7308 */ /* 0x000e620000000800 */
[----:B--2---:R-:W-:Y:S01]  /*4de0*/  FADD.FTZ R15, R75, R6 ;  /* 0x000000064b0f7221 */ /* 0x004fe20000010000 */
[----:B------:R-:W-:-:S04]  /*4df0*/  FADD.FTZ R77, R77, R10 ;  /* 0x0000000a4d4d7221 */ /* 0x000fc80000010000 */
        /* <DEDUP_REMOVED lines=8> */
[--C-:B------:R-:W-:Y:S01]  /*4e80*/  FFMA.FTZ R6, R51, UR45, -R37.reuse ;  /* 0x0000002d33067c23 */ /* 0x100fe20008010825 */
[----:B------:R-:W-:Y:S01]  /*4e90*/  FFMA.FTZ R37, R39, UR45, -R37 ;  /* 0x0000002d27257c23 */ /* 0x000fe20008010825 */
[----:B------:R-:W-:-:S03]  /*4ea0*/  F2FP.SATFINITE.E4M3.F32.PACK_AB_MERGE_C R78, R95, R78, RZ ;  /* 0x0000004e5f4e723e */ /* 0x000fc600048070ff */
[----:B------:R-:W1:Y:S01]  /*4eb0*/  MUFU.EX2 R83, R83 ;  /* 0x0000005300537308 */ /* 0x000e620000000800 */
[----:B--2---:R-:W-:Y:S01]  /*4ec0*/  FADD.FTZ R15, R79, R10 ;  /* 0x0000000a4f0f7221 */ /* 0x004fe20000010000 */
[----:B------:R-:W-:-:S06]  /*4ed0*/  F2FP.SATFINITE.E4M3.F32.PACK_AB_MERGE_C R149, R75, R74, R78 ;  /* 0x0000004a4b95723e */ /* 0x000fcc000480704e */
        /* <DEDUP_REMOVED lines=19> */
[----:B-1----:R-:W-:Y:S01]  /*5010*/  F2FP.SATFINITE.E4M3.F32.PACK_AB_MERGE_C R146, R65, R64, R146 ;  /* 0x000000404192723e */ /* 0x002fe20004807092 */
[----:B------:R-:W-:-:S04]  /*5020*/  FADD.FTZ R64, R64, R61 ;  /* 0x0000003d40407221 */ /* 0x000fc80000010000 */
[----:B------:R-:W-:Y:S02]  /*5030*/  FADD.FTZ R65, R65, R64 ;  /* 0x0000004041417221 */ /* 0x000fe40000010000 */
[----:B------:R-:W1:Y:S01]  /*5040*/  MUFU.EX2 R67, R67 ;  /* 0x0000004300437308 */ /* 0x000e620000000800 */
[----:B--2---:R-:W-:Y:S01]  /*5050*/  FADD.FTZ R15, R63, R10 ;  /* 0x0000000a3f0f7221 */ /* 0x004fe20000010000 */
        /* <DEDUP_REMOVED lines=10> */
[C---:B-1----:R-:W-:Y:S01]  /*5100*/  FADD.FTZ R15, R70.reuse, R15 ;  /* 0x0000000f460f7221 */ /* 0x042fe20000010000 */
        /* <DEDUP_REMOVED lines=21> */
[----:B------:R-:W-:Y:S01]  /*5260*/  MUFU.EX2 R28, R28 ;  /* 0x0000001c001c7308 */ /* 0x000fe20000000800 */
[----:B-1----:R-:W-:Y:S01]  /*5270*/  F2FP.SATFINITE.E4M3.F32.PACK_AB_MERGE_C R142, R49, R48, R12 ;  /* 0x00000030318e723e */ /* 0x002fe2000480700c */
[----:B------:R-:W-:Y:S01]  /*5280*/  FADD.FTZ R48, R48, R45 ;  /* 0x0000002d30307221 */ /* 0x000fe20000010000 */
[----:B------:R-:W-:-:S03]  /*5290*/  F2FP.SATFINITE.E4M3.F32.PACK_AB_MERGE_C R12, R13, R8, RZ ;  /* 0x000000080d0c723e */ /* 0x000fc600048070ff */
[----:B------:R-:W-:Y:S01]  /*52a0*/  FADD.FTZ R49, R49, R48 ;  /* 0x0000003031317221 */ /* 0x000fe20000010000 */
[----:B------:R-:W-:Y:S01]  /*52b0*/  F2FP.SATFINITE.E4M3.F32.PACK_AB_MERGE_C R141, R11, R42, R12 ;  /* 0x0000002a0b8d723e */ /* 0x000fe2000480700c */
[----:B------:R-:W1:Y:S01]  /*52c0*/  MUFU.EX2 R29, R29 ;  /* 0x0000001d001d7308 */ /* 0x000e620000000800 */
[----:B0-----:R-:W-:Y:S01]  /*52d0*/  FADD.FTZ R13, R5, R10 ;  /* 0x0000000a050d7221 */ /* 0x001fe20000010000 */
[----:B------:R-:W-:-:S04]  /*52e0*/  FADD.FTZ R52, R52, R49 ;  /* 0x0000003134347221 */ /* 0x000fc80000010000 */
[----:B------:R-:W-:Y:S02]  /*52f0*/  FADD.FTZ R53, R53, R52 ;  /* 0x0000003435357221 */ /* 0x000fe40000010000 */
        /* <DEDUP_REMOVED lines=14> */
[----:B------:R-:W0:Y:S01]  /*53e0*/  MUFU.EX2 R27, R27 ;  /* 0x0000001b001b7308 */ /* 0x000e220000000800 */
[C---:B--2---:R-:W-:Y:S01]  /*53f0*/  F2FP.SATFINITE.E4M3.F32.PACK_AB_MERGE_C R54, R55.reuse, R54, RZ ;  /* 0x000000363736723e */ /* 0x044fe200048070ff */
[----:B------:R-:W-:-:S03]  /*5400*/  FADD.FTZ R55, R55, R8 ;  /* 0x0000000837377221 */ /* 0x000fc60000010000 */
[----:B------:R-:W-:-:S03]  /*5410*/  F2FP.SATFINITE.E4M3.F32.PACK_AB_MERGE_C R143, R6, R5, R54 ;  /* 0x00000005068f723e */ /* 0x000fc60004807036 */
[----:B------:R-:W2:Y:S01]  /*5420*/  MUFU.EX2 R30, R30 ;  /* 0x0000001e001e7308 */ /* 0x000ea20000000800 */
[----:B-1----:R-:W-:-:S07]  /*5430*/  FADD.FTZ R8, R26, R55 ;  /* 0x000000371a087221 */ /* 0x002fce0000010000 */
[----:B------:R-:W-:Y:S01]  /*5440*/  MUFU.EX2 R36, R36 ;  /* 0x0000002400247308 */ /* 0x000fe20000000800 */
[----:B0-----:R-:W-:-:S07]  /*5450*/  FADD.FTZ R11, R27, R8 ;  /* 0x000000081b0b7221 */ /* 0x001fce0000010000 */
        /* <DEDUP_REMOVED lines=17> */
[----:B------:R-:W-:-:S06]  /*5570*/  FADD.FTZ R36, R36, R33 ;  /* 0x0000002124247221 */ /* 0x000fcc0000010000 */
[----:B------:R-:W0:Y:S01]  /*5580*/  MUFU.EX2 R37, R37 ;  /* 0x0000002500257308 */ /* 0x000e220000000800 */
[----:B--2---:R-:W-:Y:S01]  /*5590*/  FADD.FTZ R5, R35, R6 ;  /* 0x0000000623057221 */ /* 0x004fe20000010000 */
[----:B0-----:R-:W-:-:S03]  /*55a0*/  F2FP.SATFINITE.E4M3.F32.PACK_AB_MERGE_C R6, R37, R38, RZ ;  /* 0x000000262506723e */ /* 0x001fc600048070ff */
[----:B------:R-:W-:Y:S01]  /*55b0*/  FADD.FTZ R38, R38, R5 ;  /* 0x0000000526267221 */ /* 0x000fe20000010000 */
[----:B------:R-:W-:Y:S01]  /*55c0*/  F2FP.SATFINITE.E4M3.F32.PACK_AB_MERGE_C R139, R35, R34, R6 ;  /* 0x00000022238b723e */ /* 0x000fe20004807006 */
[----:B------:R-:W-:Y:S02]  /*55d0*/  FADD.FTZ R6, R81, R36 ;  /* 0x0000002451067221 */ /* 0x000fe40000010000 */
        /* <DEDUP_REMOVED lines=12> */
.L_x_11741:
[----:B------:R-:W-:-:S11]  /*56a0*/  UISETP.NE.AND UP2, UPT, UR5, 0x1, UPT ;  /* 0x000000010500788c */ /* 0x000fd6000bf45270 */
[----:B------:R-:W-:Y:S02]  /*56b0*/  @UP2 ULDC.64 UR12, c[0x0][0x9e8] ;  /* 0x00027a00000c2ab9 */ /* 0x000fe40000000a00 */
[----:B------:R-:W-:-:S04]  /*56c0*/  UIMAD.WIDE.U32 UR10, UR7, UR12, URZ ;  /* 0x0000000c070a72a5 */ /* 0x000fc8000f8e003f */
[----:B------:R-:W-:-:S12]  /*56d0*/  @UP2 USHF.R.U32.HI UR7, URZ, UR13, UR11 ;  /* 0x0000000d3f072299 */ /* 0x000fd8000801160b */
.L_x_11742:
[----:B------:R-:W-:-:S04]  /*56e0*/  UIMAD UR5, UR7, UR5, UR5 ;  /* 0x00000005070572a4 */ /* 0x000fc8000f8e0205 */
[----:B------:R-:W-:-:S04]  /*56f0*/  UISETP.LT.AND UP2, UPT, UR4, UR5, UPT ;  /* 0x000000050400728c */ /* 0x000fc8000bf41270 */
[----:B------:R-:W-:-:S12]  /*5700*/  USEL UR4, UR4, UR5, UP2 ;  /* 0x0000000504047287 */ /* 0x000fd80009000000 */
.L_x_11740:
[----:B------:R-:W-:Y:S01]  /*5710*/  UIMAD.WIDE UR10, UR4, 0x66666667, URZ ;  /* 0x66666667040a78a5 */ /* 0x000fe2000f8e023f */
[----:B------:R-:W0:Y:S01]  /*5720*/  S2UR UR5, SR_CgaCtaId ;  /* 0x00000000000579c3 */ /* 0x000e220000008800 */
[----:B------:R-:W-:Y:S01]  /*5730*/  UMOV UR7, URZ ;  /* 0x0000003f00077c82 */ /* 0x000fe20008000000 */
        /* <DEDUP_REMOVED lines=21> */
[----:B------:R-:W-:-:S09]  /*5890*/  CS2R R54, SRZ ;  /* 0x0000000000367805 */ /* 0x000fd2000001ff00 */
        /* <DEDUP_REMOVED lines=23> */
.L_x_11761:
[----:B------:R-:W-:-:S04]  /*5a10*/  UIADD3 UR4, UR23, 0x1, URZ ;  /* 0x0000000117047890 */ /* 0x000fc8000fffe03f */
[----:B------:R-:W-:-:S04]  /*5a20*/  UISETP.NE.AND UP2, UPT, UR4, 0x2, UPT ;  /* 0x000000020400788c */ /* 0x000fc8000bf45270 */
[----:B------:R-:W-:Y:S02]  /*5a30*/  USEL UR10, URZ, 0x1, UP2 ;  /* 0x000000013f0a7887 */ /* 0x000fe40009000000 */
[----:B------:R-:W-:Y:S02]  /*5a40*/  USEL UR7, UR4, URZ, UP2 ;  /* 0x0000003f04077287 */ /* 0x000fe40009000000 */
[----:B------:R-:W-:Y:S01]  /*5a50*/  ULOP3.LUT UR4, UR24, UR10, URZ, 0x3c, !UPT ;  /* 0x0000000a18047292 */ /* 0x000fe2000f8e3c3f */
[----:B------:R-:W-:Y:S11]  /*5a60*/  @!P0 BRA `(.L_x_11744) ;  /* 0x0000000000048947 */ /* 0x000ff60003800000 */
[----:B------:R-:W-:Y:S01]  /*5a70*/  BPT.TRAP 0x1 ;  /* 0x000000040000795c */ /* 0x000fe20000300000 */
.L_x_11744:
[----:B------:R-:W-:Y:S01]  /*5a80*/  ULEA UR21, UR7, UR47, 0x3 ;  /* 0x0000002f07157291 */ /* 0x000fe2000f8e183f */
[----:B------:R-:W-:-:S05]  /*5a90*/  IMAD.U32 R10, RZ, RZ, UR4 ;  /* 0x00000004ff0a7e24 */ /* 0x000fca000f8e00ff */
[----:B------:R-:W-:-:S04]  /*5aa0*/  SHF.L.U32 R10, R10, 0x1f, RZ ;  /* 0x0000001f0a0a7819 */ /* 0x000fc800000006ff */
[----:B------:R0:W1:Y:S01]  /*5ab0*/  SYNCS.PHASECHK.TRANS64.TRYWAIT P1, [UR21+0x12430], R10 ;  /* 0x0124300aff0075a7 */ /* 0x0000620008020155 */
[----:B------:R-:W-:Y:S05]  /*5ac0*/  @!P0 BRA `(.L_x_11745) ;  /* 0x0000000000048947 */ /* 0x000fea0003800000 */
[----:B------:R-:W-:Y:S01]  /*5ad0*/  BPT.TRAP 0x1 ;  /* 0x000000040000795c */ /* 0x000fe20000300000 */
.L_x_11745:
[----:B-1----:R-:W-:Y:S05]  /*5ae0*/  @P1 BRA `(.L_x_11746) ;  /* 0x0000000000081947 */ /* 0x002fea0003800000 */
[----:B------:R-:W1:Y:S02]  /*5af0*/  SYNCS.PHASECHK.TRANS64.TRYWAIT P1, [UR21+0x12430], R10 ;  /* 0x0124300aff0075a7 */ /* 0x000e640008020155 */
[----:B-1----:R-:W-:Y:S05]  /*5b00*/  @!P1 BRA `(.L_x_11747) ;  /* 0x000000f800249947 */ /* 0x002fea0003800000 */
.L_x_11746:
[----:B------:R-:W-:Y:S01]  /*5b10*/  UIMAD UR25, UR7, 0x280, UR6 ;  /* 0x00000280071978a4 */ /* 0x000fe2000f8e0206 */
[----:B------:R-:W-:Y:S01]  /*5b20*/  WARPGROUP.ARRIVE ;  /* 0x00000000000079c5 */ /* 0x000fe20000000000 */
[----:B------:R-:W-:Y:S01]  /*5b30*/  UMOV UR39, 0x80000020 ;  /* 0x8000002000277882 */ /* 0x000fe20000000000 */
[----:B------:R-:W-:Y:S01]  /*5b40*/  UMOV UR12, UR36 ;  /* 0x00000024000c7c82 */ /* 0x000fe20008000000 */
[----:B------:R-:W-:Y:S02]  /*5b50*/  UIADD3 UR10, UR25, 0x80, URZ ;  /* 0x00000080190a7890 */ /* 0x000fe4000fffe03f */
[----:B------:R-:W-:Y:S02]  /*5b60*/  UIADD3 UR14, UR25, 0x100, URZ ;  /* 0x00000100190e7890 */ /* 0x000fe4000fffe03f */
[----:B------:R-:W-:Y:S01]  /*5b70*/  UMOV UR38, UR25 ;  /* 0x0000001900267c82 */ /* 0x000fe20008000000 */
[----:B------:R-:W-:Y:S01]  /*5b80*/  UMOV UR13, UR37 ;  /* 0x00000025000d7c82 */ /* 0x000fe20008000000 */
[----:B------:R-:W-:Y:S01]  /*5b90*/  QGMMA.64x32x32.F32.E4M3.E4M3 R120, gdesc[UR36], RZ, !UPT, gsb0 ;  /* 0x00600000247879f3 */ /* 0x000fe2000c0008ff */
[----:B------:R-:W-:Y:S01]  /*5ba0*/  UMOV UR38, UR10 ;  /* 0x0000000a00267c82 */ /* 0x000fe20008000000 */
[----:B------:R-:W-:Y:S01]  /*5bb0*/  UMOV UR39, 0x80000020 ;  /* 0x8000002000277882 */ /* 0x000fe20000000000 */
[----:B------:R-:W-:Y:S01]  /*5bc0*/  UMOV UR15, 0x80000020 ;  /* 0x80000020000f7882 */ /* 0x000fe20000000000 */
        /* <DEDUP_REMOVED lines=52> */
.L_x_11748:
[----:B------:R-:W-:Y:S01]  /*5f10*/  ULEA UR13, UR23, UR47, 0x3 ;  /* 0x0000002f170d7291 */ /* 0x000fe2000f8e183f */
[----:B01----:R-:W-:-:S05]  /*5f20*/  IMAD.U32 R10, RZ, RZ, UR24 ;  /* 0x00000018ff0a7e24 */ /* 0x003fca000f8e00ff */
[----:B------:R-:W-:-:S04]  /*5f30*/  SHF.L.U32 R10, R10, 0x1f, RZ ;  /* 0x0000001f0a0a7819 */ /* 0x000fc800000006ff */
[----:B------:R0:W1:Y:S01]  /*5f40*/  SYNCS.PHASECHK.TRANS64.TRYWAIT P1, [UR13+0x12450], R10 ;  /* 0x0124500aff0075a7 */ /* 0x000062000802014d */
[----:B------:R-:W-:Y:S05]  /*5f50*/  @!P0 BRA `(.L_x_11749) ;  /* 0x0000000000048947 */ /* 0x000fea0003800000 */
[----:B------:R-:W-:Y:S01]  /*5f60*/  BPT.TRAP 0x1 ;  /* 0x000000040000795c */ /* 0x000fe20000300000 */
.L_x_11749:
[----:B-1----:R-:W-:Y:S05]  /*5f70*/  @P1 BRA `(.L_x_11750) ;  /* 0x0000000000081947 */ /* 0x002fea0003800000 */
[----:B------:R-:W1:Y:S02]  /*5f80*/  SYNCS.PHASECHK.TRANS64.TRYWAIT P1, [UR13+0x12450], R10 ;  /* 0x0124500aff0075a7 */ /* 0x000e64000802014d */
[----:B-1----:R-:W-:Y:S05]  /*5f90*/  @!P1 BRA `(.L_x_11751) ;  /* 0x000000f400189947 */ /* 0x002fea0003800000 */
.L_x_11750:
[----:B------:R-:W-:Y:S01]  /*5fa0*/  UIADD3 UR10, UR47, 0x200, URZ ;  /* 0x000002002f0a7890 */ /* 0x000fe2000fffe03f */
[----:B------:R-:W-:Y:S01]  /*5fb0*/  WARPGROUP.ARRIVE ;  /* 0x00000000000079c5 */ /* 0x000fe20000000000 */
[----:B------:R-:W-:Y:S01]  /*5fc0*/  UMOV UR11, 0xc0000010 ;  /* 0xc0000010000b7882 */ /* 0x000fe20000000000 */
[----:B------:R-:W-:Y:S01]  /*5fd0*/  PLOP3.LUT P1, PT, PT, PT, UP0, 0x80, 0x0 ;  /* 0x000000000000781c */ /* 0x000fe20003f2f008 */
[----:B------:R-:W-:Y:S01]  /*5fe0*/  USHF.R.U32.HI UR10, URZ, 0x4, UR10 ;  /* 0x000000043f0a7899 */ /* 0x000fe2000801160a */
[----:B------:R-:W-:Y:S01]  /*5ff0*/  PLOP3.LUT P2, PT, PT, PT, UP0, 0x80, 0x0 ;  /* 0x000000000000781c */ /* 0x000fe20003f4f008 */
[----:B------:R-:W-:Y:S01]  /*6000*/  IMAD.MOV.U32 R15, RZ, RZ, R0 ;  /* 0x000000ffff0f7224 */ /* 0x000fe200078e0000 */
[----:B------:R-:W-:Y:S01]  /*6010*/  ISETP.NE.AND P3, PT, R2, RZ, PT ;  /* 0x000000ff0200720c */ /* 0x000fe20003f65270 */
[----:B------:R-:W-:Y:S01]  /*6020*/  ULOP3.LUT UR10, UR10, 0x3fff, URZ, 0xc0, !UPT ;  /* 0x00003fff0a0a7892 */ /* 0x000fe2000f8ec03f */
[----:B01----:R-:W-:Y:S02]  /*6030*/  IMAD.U32 R10, RZ, RZ, UR21 ;  /* 0x00000015ff0a7e24 */ /* 0x003fe4000f8e00ff */
[----:B------:R-:W-:Y:S01]  /*6040*/  IMAD R19, R8, -0xa0, RZ ;  /* 0xffffff6008137824 */ /* 0x000fe200078e02ff */
[----:B------:R-:W-:-:S03]  /*6050*/  ULOP3.LUT UR10, UR10, 0x10000, URZ, 0xfc, !UPT ;  /* 0x000100000a0a7892 */ /* 0x000fc6000f8efc3f */
[----:B------:R-:W-:Y:S01]  /*6060*/  VIADD R12, R19, 0x1 ;  /* 0x00000001130c7836 */ /* 0x000fe20000000000 */
[----:B------:R-:W-:-:S04]  /*6070*/  UIMAD UR12, UR23, 0x280, UR10 ;  /* 0x00000280170c78a4 */ /* 0x000fc8000f8e020a */
[----:B------:R-:W-:-:S03]  /*6080*/  @!P3 VIADD R10, R10, 0x12440 ;  /* 0x000124400a0ab836 */ /* 0x000fc60000000000 */
[----:B------:R-:W-:Y:S02]  /*6090*/  UMOV UR10, UR12 ;  /* 0x0000000c000a7c82 */ /* 0x000fe40008000000 */
[----:B------:R-:W-:Y:S01]  /*60a0*/  QGMMA.64x64x32.F32.E4M3.E4M3 R24, R152, gdesc[UR8], R24, gsb0 ;  /* 0x00e0000898187df3 */ /* 0x000fe20008000818 */
[----:B------:R-:W-:Y:S01]  /*60b0*/  UIADD3 UR10, UR12, 0x80, URZ ;  /* 0x000000800c0a7890 */ /* 0x000fe2000fffe03f */
[----:B------:R-:W-:Y:S01]  /*60c0*/  @!P3 PRMT R10, RZ, 0x654, R10 ;  /* 0x00000654ff0ab816 */ /* 0x000fe2000000000a */
[----:B------:R-:W-:Y:S01]  /*60d0*/  UMOV UR11, 0xc0000010 ;  /* 0xc0000010000b7882 */ /* 0x000fe20000000000 */
[----:B------:R-:W-:Y:S02]  /*60e0*/  WARPGROUP.DEPBAR.LE gsb0, 0x0 ;  /* 0x00008000000079c5 */ /* 0x000fe40000010000 */
[----:B------:R-:W-:-:S06]  /*60f0*/  WARPGROUP.ARRIVE ;  /* 0x00000000000079c5 */ /* 0x000fcc0000000000 */
[----:B------:R-:W-:Y:S01]  /*6100*/  QGMMA.64x64x32.F32.E4M3.E4M3 R24, R148, gdesc[UR8], R24, gsb0 ;  /* 0x00e0000894187df3 */ /* 0x000fe20008000818 */
[----:B------:R-:W-:Y:S01]  /*6110*/  UIADD3 UR10, UR12, 0x100, URZ ;  /* 0x000001000c0a7890 */ /* 0x000fe2000fffe03f */
        /* <DEDUP_REMOVED lines=14> */
[----:B------:R-:W-:Y:S02]  /*6200*/  @UP0 ULDC UR10, c[0x0][0x44c] ;  /* 0x00011300000a0ab9 */ /* 0x000fe40000000800 */
[----:B------:R-:W-:Y:S01]  /*6210*/  @P1 IMAD.HI.U32 R11, R0, UR10, RZ ;  /* 0x0000000a000b1c27 */ /* 0x000fe2000f8e00ff */
[----:B------:R-:W-:Y:S01]  /*6220*/  @UP0 ULDC UR10, c[0x0][0x450] ;  /* 0x00011400000a0ab9 */ /* 0x000fe20000000800 */
[----:B------:R-:W-:-:S03]  /*6230*/  PLOP3.LUT P1, PT, PT, PT, UP1, 0x40, 0x0 ;  /* 0x000000000000781c */ /* 0x000fc60003f2e818 */
[----:B------:R-:W-:Y:S01]  /*6240*/  @P2 SHF.R.U32.HI R15, RZ, UR10, R11 ;  /* 0x0000000aff0f2c19 */ /* 0x000fe2000801160b */
[----:B------:R-:W-:-:S04]  /*6250*/  IMAD R11, R3, -0x2, R12 ;  /* 0xfffffffe030b7824 */ /* 0x000fc800078e020c */
[----:B------:R-:W0:Y:S01]  /*6260*/  SHFL.IDX PT, R21, R15, RZ, 0x1c1f ;  /* 0x001c1fff0f157589 */ /* 0x000e2200000e0000 */
[----:B------:R-:W-:Y:S02]  /*6270*/  WARPGROUP.DEPBAR.LE gsb0, 0x0 ;  /* 0x00008000000079c5 */ /* 0x000fe40000010000 */
[----:B------:R1:W-:Y:S02]  /*6280*/  @!P3 SYNCS.ARRIVE.TRANS64.RED.A1T0 RZ, [R10+URZ], RZ ;  /* 0x000000ff0affb9a7 */ /* 0x0003e4000810043f */
[----:B-1----:R-:W-:-:S04]  /*6290*/  IMAD R10, R18, UR19, R11 ;  /* 0x00000013120a7c24 */ /* 0x002fc8000f8e020b */
[----:B------:R-:W-:-:S04]  /*62a0*/  VIADD R10, R10, -UR17 ;  /* 0x800000110a0a7c36 */ /* 0x000fc80008000000 */
[C---:B------:R-:W-:Y:S02]  /*62b0*/  VIADD R14, R10.reuse, UR18 ;  /* 0x000000120a0e7c36 */ /* 0x040fe40008000000 */
[----:B------:R-:W-:Y:S02]  /*62c0*/  VIADD R13, R10, UR20 ;  /* 0x000000140a0d7c36 */ /* 0x000fe40008000000 */
[----:B------:R-:W-:Y:S02]  /*62d0*/  VIADD R10, R11, 0xffffffff ;  /* 0xffffffff0b0a7836 */ /* 0x000fe40000000000 */
[--C-:B0-----:R-:W-:Y:S02]  /*62e0*/  IMAD.IADD R12, R14, 0x1, R21.reuse ;  /* 0x000000010e0c7824 */ /* 0x101fe400078e0215 */
[----:B------:R-:W-:Y:S01]  /*62f0*/  IMAD.IADD R11, R13, 0x1, R21 ;  /* 0x000000010d0b7824 */ /* 0x000fe200078e0215 */
        /* <DEDUP_REMOVED lines=14> */
.L_x_11754:
[----:B------:R-:W-:-:S05]  /*63e0*/  IMAD.U32 R22, RZ, RZ, UR16 ;  /* 0x00000010ff167e24 */ /* 0x000fca000f8e00ff */
[----:B------:R-:W-:-:S13]  /*63f0*/  ISETP.NE.AND P1, PT, R22, 0x1, PT ;  /* 0x000000011600780c */ /* 0x000fda0003f25270 */
[----:B------:R-:W0:Y:S02]  /*6400*/  @P1 LDC.64 R20, c[0x0][0x9e8] ;  /* 0x00027a00ff141b82 */ /* 0x000e240000000a00 */
[----:B0-----:R-:W-:-:S05]  /*6410*/  @P1 IMAD.HI.U32 R20, R23, R20, RZ ;  /* 0x0000001417141227 */ /* 0x001fca00078e00ff */
[----:B------:R-:W-:-:S07]  /*6420*/  @P1 SHF.R.U32.HI R23, RZ, R21, R20 ;  /* 0x00000015ff171219 */ /* 0x000fce0000011614 */
.L_x_11755:
[----:B------:R-:W-:Y:S05]  /*6430*/  BSYNC B0 ;  /* 0x0000000000007941 */ /* 0x000fea0003800000 */
.L_x_11753:
[----:B------:R-:W-:-:S05]  /*6440*/  IMAD R23, R23, R22, R10 ;  /* 0x0000001617177224 */ /* 0x000fca00078e020a */
[----:B------:R-:W-:Y:S02]  /*6450*/  VIADDMNMX R12, R23, R22, R12, PT ;  /* 0x00000016170c7246 */ /* 0x000fe4000380010c */
[----:B------:R-:W-:-:S07]  /*6460*/  VIMNMX R11, R11, R23, !PT ;  /* 0x000000170b0b7248 */ /* 0x000fce0007fe0100 */
.L_x_11752:
[C---:B------:R-:W-:Y:S01]  /*6470*/  ISETP.GE.AND P1, PT, R19.reuse, 0x2, PT ;  /* 0x000000021300780c */ /* 0x040fe20003f26270 */
[----:B------:R-:W0:Y:S01]  /*6480*/  SHFL.IDX PT, R15, R15, 0x1, 0x1c1f ;  /* 0x003c1f000f0f7f89 */ /* 0x000e2200000e0000 */
        /* <DEDUP_REMOVED lines=246> */
.L_x_11758:
[----:B------:R-:W-:-:S05]  /*73f0*/  IMAD.U32 R19, RZ, RZ, UR16 ;  /* 0x00000010ff137e24 */ /* 0x000fca000f8e00ff */
[----:B------:R-:W-:-:S13]  /*7400*/  ISETP.NE.AND P6, PT, R19, 0x1, PT ;  /* 0x000000011300780c */ /* 0x000fda0003fc5270 */
[----:B------:R-:W0:Y:S02]  /*7410*/  @P6 LDC.64 R12, c[0x0][0x9e8] ;  /* 0x00027a00ff0c6b82 */ /* 0x000e240000000a00 */
[----:B0-----:R-:W-:-:S05]  /*7420*/  @P6 IMAD.HI.U32 R12, R15, R12, RZ ;  /* 0x0000000c0f0c6227 */ /* 0x001fca00078e00ff */
[----:B------:R-:W-:-:S07]  /*7430*/  @P6 SHF.R.U32.HI R15, RZ, R13, R12 ;  /* 0x0000000dff0f6219 */ /* 0x000fce000001160c */
.L_x_11759:
[----:B------:R-:W-:Y:S05]  /*7440*/  BSYNC B0 ;  /* 0x0000000000007941 */ /* 0x000fea0003800000 */
.L_x_11757:
[----:B------:R-:W-:-:S05]  /*7450*/  IMAD R10, R15, R19, R10 ;  /* 0x000000130f0a7224 */ /* 0x000fca00078e020a */
[----:B------:R-:W-:Y:S02]  /*7460*/  VIADDMNMX R14, R10, R19, R14, PT ;  /* 0x000000130a0e7246 */ /* 0x000fe4000380010e */
[----:B------:R-:W-:-:S07]  /*7470*/  VIMNMX R11, R11, R10, !PT ;  /* 0x0000000a0b0b7248 */ /* 0x000fce0007fe0100 */
.L_x_11756:
        /* <DEDUP_REMOVED lines=112> */
[----:B------:R-:W-:Y:S02]  /*7b80*/  ISETP.GT.AND P1, PT, R11, 0x60, !P1 ;  /* 0x000000600b00780c */ /* 0x000fe40004f24270 */
[C---:B------:R-:W-:Y:S02]  /*7b90*/  ISETP.LT.OR P3, PT, R14.reuse, 0x91, P3 ;  /* 0x000000910e00780c */ /* 0x040fe40001f61670 */
[----:B------:R-:W-:Y:S02]  /*7ba0*/  ISETP.LT.OR P1, PT, R14, 0x61, P1 ;  /* 0x000000610e00780c */ /* 0x000fe40000f21670 */
[----:B0-----:R-:W-:-:S02]  /*7bb0*/  FMNMX.FTZ R15, R13, R10, !PT ;  /* 0x0000000a0d0f7209 */ /* 0x001fc40007810000 */
[----:B------:R-:W-:Y:S02]  /*7bc0*/  FSEL R74, R74, -INF , !P1 ;  /* 0xff8000004a4a7808 */ /* 0x000fe40004800000 */
[----:B------:R-:W-:Y:S01]  /*7bd0*/  LOP3.LUT P1, RZ, R16, 0x800, RZ, 0xc0, !PT ;  /* 0x0000080010ff7812 */ /* 0x000fe2000782c0ff */
[----:B------:R-:W0:Y:S01]  /*7be0*/  SHFL.BFLY PT, R10, R15, 0x1, 0x1f ;  /* 0x0c201f000f0a7f89 */ /* 0x000e2200000e0000 */
[C---:B------:R-:W-:Y:S02]  /*7bf0*/  ISETP.GT.AND P5, PT, R11.reuse, 0x98, !P5 ;  /* 0x000000980b00780c */ /* 0x040fe40006fa4270 */
        /* <DEDUP_REMOVED lines=104> */
[--C-:B0-----:R-:W-:Y:S01]  /*8280*/  FFMA.FTZ R125, R113, UR45, -R12.reuse ;  /* 0x0000002d717d7c23 */ /* 0x101fe2000801080c */
        /* <DEDUP_REMOVED lines=61> */
[----:B------:R-:W-:Y:S01]  /*8660*/  FMNMX.FTZ R128, R62, R117, !PT ;  /* 0x000000753e807209 */ /* 0x000fe20007810000 */
[----:B------:R-:W-:-:S01]  /*8670*/  FFMA.FTZ R117, R76, UR45, -R12 ;  /* 0x0000002d4c757c23 */ /* 0x000fc2000801080c */
[----:B------:R-:W-:Y:S01]  /*8680*/  FSEL R76, R67, -INF , !P4 ;  /* 0xff800000434c7808 */ /* 0x000fe20006000000 */
        /* <DEDUP_REMOVED lines=8> */
[----:B0-----:R-:W-:Y:S01]  /*8710*/  FFMA.FTZ R117, R69, UR45, -R12 ;  /* 0x0000002d45757c23 */ /* 0x001fe2000801080c */
[----:B------:R-:W-:-:S03]  /*8720*/  FSEL R12, R10, RZ, P1 ;  /* 0x000000ff0a0c7208 */ /* 0x000fc60000800000 */
[----:B------:R-:W0:Y:S02]  /*8730*/  SHFL.BFLY PT, R11, R128, 0x2, 0x1f ;  /* 0x0c401f00800b7f89 */ /* 0x000e2400000e0000 */
[----:B------:R-:W-:-:S01]  /*8740*/  FADD.FTZ R12, -R12, R7 ;  /* 0x000000070c0c7221 */ /* 0x000fc20000010100 */
[----:B------:R-:W-:Y:S03]  /*8750*/  MUFU.EX2 R109, R109 ;  /* 0x0000006d006d7308 */ /* 0x000fe60000000800 */
[----:B------:R-:W-:-:S05]  /*8760*/  FMUL.FTZ R12, R12, UR45 ;  /* 0x0000002d0c0c7c20 */ /* 0x000fca0008410000 */
[----:B------:R-:W-:Y:S08]  /*8770*/  MUFU.EX2 R7, R117 ;  /* 0x0000007500077308 */ /* 0x000ff00000000800 */
[----:B------:R-:W1:Y:S01]  /*8780*/  MUFU.EX2 R12, R12 ;  /* 0x0000000c000c7308 */ /* 0x000e620000000800 */
[----:B0-----:R-:W-:-:S07]  /*8790*/  FMNMX.FTZ R11, R128, R11, !PT ;  /* 0x0000000b800b7209 */ /* 0x001fce0007810000 */
[----:B------:R-:W-:Y:S01]  /*87a0*/  MUFU.EX2 R113, R113 ;  /* 0x0000007100717308 */ /* 0x000fe20000000800 */
[----:B------:R-:W0:Y:S07]  /*87b0*/  SHFL.BFLY PT, R128, R11, 0x1, 0x1f ;  /* 0x0c201f000b807f89 */ /* 0x000e2e00000e0000 */
[----:B------:R-:W-:Y:S01]  /*87c0*/  MUFU.EX2 R88, R88 ;  /* 0x0000005800587308 */ /* 0x000fe20000000800 */
[----:B-1----:R-:W-:-:S07]  /*87d0*/  FFMA.FTZ R129, R12, R6, R13 ;  /* 0x000000060c817223 */ /* 0x002fce000001000d */
        /* <DEDUP_REMOVED lines=27> */
[----:B0-----:R-:W-:Y:S01]  /*8990*/  FMUL.FTZ R125, R132, UR45 ;  /* 0x0000002d847d7c20 */ /* 0x001fe20008410000 */
[----:B------:R-:W-:Y:S01]  /*89a0*/  FADD.FTZ R132, R20, R129 ;  /* 0x0000008114847221 */ /* 0x000fe20000010000 */
        /* <DEDUP_REMOVED lines=30> */
[----:B-1----:R-:W-:-:S04]  /*8b90*/  FADD.FTZ R6, R85, R6 ;  /* 0x0000000655067221 */ /* 0x002fc80000010000 */
[----:B------:R-:W-:Y:S01]  /*8ba0*/  FADD.FTZ R103, R117, R6 ;  /* 0x0000000675677221 */ /* 0x000fe20000010000 */
        /* <DEDUP_REMOVED lines=14> */
[----:B------:R-:W-:-:S06]  /*8c90*/  FADD.FTZ R132, R104, R5 ;  /* 0x0000000568847221 */ /* 0x000fcc0000010000 */
        /* <DEDUP_REMOVED lines=115> */
.L_x_11760:
        /* <DEDUP_REMOVED lines=42> */
[----:B------:R-:W-:Y:S01]  /*9670*/  VIADD R8, R8, 0xffffffff ;  /* 0xffffffff08087836 */ /* 0x000fe20000000000 */
        /* <DEDUP_REMOVED lines=37> */
[----:B------:R-:W-:Y:S01]  /*98d0*/  F2FP.SATFINITE.E4M3.F32.PACK_AB_MERGE_C R139, R103, R66, R70 ;  /* 0x00000042678b723e */ /* 0x000fe20004807046 */
[----:B------:R-:W-:Y:S06]  /*98e0*/  @P1 BRA `(.L_x_11761) ;  /* 0xffffffc000481947 */ /* 0x000fec000383ffff */
[----:B------:R-:W-:Y:S02]  /*98f0*/  IMAD.MOV.U32 R9, RZ, RZ, R11 ;  /* 0x000000ffff097224 */ /* 0x000fe400078e000b */
[----:B------:R-:W-:-:S07]  /*9900*/  IMAD.MOV.U32 R7, RZ, RZ, R10 ;  /* 0x000000ffff077224 */ /* 0x000fce00078e000a */
.L_x_11743:
[----:B------:R-:W0:Y:S01]  /*9910*/  LDC R11, c[0x0][0x2f0] ;  /* 0x0000bc00ff0b7b82 */ /* 0x000e220000000800 */
[----:B------:R-:W-:Y:S01]  /*9920*/  UIADD3 UR17, -UR17, 0x1, URZ ;  /* 0x0000000111117890 */ /* 0x000fe2000fffe13f */
[----:B------:R-:W-:Y:S01]  /*9930*/  ULDC UR11, c[0x0][0x448] ;  /* 0x00011200000b7ab9 */ /* 0x000fe20000000800 */
[----:B------:R-:W-:Y:S01]  /*9940*/  ULDC UR14, c[0x0][0x9e4] ;  /* 0x00027900000e7ab9 */ /* 0x000fe20000000800 */
[----:B------:R-:W-:Y:S01]  /*9950*/  UISETP.NE.AND UP0, UPT, UR11, 0x1, UPT ;  /* 0x000000010b00788c */ /* 0x000fe2000bf05270 */
[----:B------:R-:W-:-:S03]  /*9960*/  UMOV UR12, 0xc0 ;  /* 0x000000c0000c7882 */ /* 0x000fc60000000000 */
[----:B------:R-:W1:Y:S01]  /*9970*/  S2UR UR10, SR_CTAID.X ;  /* 0x00000000000a79c3 */ /* 0x000e620000002500 */
[----:B------:R-:W-:-:S06]  /*9980*/  UISETP.GE.AND UP1, UPT, UR14, 0x1, UPT ;  /* 0x000000010e00788c */ /* 0x000fcc000bf26270 */
[----:B------:R-:W-:Y:S01]  /*9990*/  PLOP3.LUT P1, PT, PT, PT, UP1, 0x40, 0x0 ;  /* 0x000000000000781c */ /* 0x000fe20003f2e818 */
[----:B------:R-:W-:Y:S01]  /*99a0*/  @UP0 ULDC UR15, c[0x0][0x450] ;  /* 0x00011400000f0ab9 */ /* 0x000fe20000000800 */
[----:B0-----:R-:W-:-:S05]  /*99b0*/  IMAD R11, R18, R11, UR17 ;  /* 0x00000011120b7e24 */ /* 0x001fca000f8e020b */
[----:B------:R-:W-:Y:S01]  /*99c0*/  R2UR UR13, R11 ;  /* 0x000000000b0d72ca */ /* 0x000fe200000e0000 */
[----:B-1----:R-:W-:-:S03]  /*99d0*/  UIMAD UR12, UR10, UR12, 0xbf ;  /* 0x000000bf0a0c74a4 */ /* 0x002fc6000f8e020c */
        /* <DEDUP_REMOVED lines=17> */
.L_x_11763:
[----:B------:R-:W-:-:S11]  /*9af0*/  UISETP.NE.AND UP2, UPT, UR14, 0x1, UPT ;  /* 0x000000010e00788c */ /* 0x000fd6000bf45270 */
[----:B------:R-:W-:Y:S02]  /*9b00*/  @UP2 ULDC.64 UR16, c[0x0][0x9e8] ;  /* 0x00027a0000102ab9 */ /* 0x000fe40000000a00 */
[----:B------:R-:W-:-:S04]  /*9b10*/  UIMAD.WIDE.U32 UR10, UR12, UR16, URZ ;  /* 0x000000100c0a72a5 */ /* 0x000fc8000f8e003f */
[----:B------:R-:W-:-:S12]  /*9b20*/  @UP2 USHF.R.U32.HI UR12, URZ, UR17, UR11 ;  /* 0x000000113f0c2299 */ /* 0x000fd8000801160b */
.L_x_11764:
[----:B------:R-:W-:-:S04]  /*9b30*/  UIMAD UR12, UR12, UR14, URZ ;  /* 0x0000000e0c0c72a4 */ /* 0x000fc8000f8e023f */
[----:B------:R-:W-:-:S04]  /*9b40*/  UISETP.LT.AND UP2, UPT, UR13, UR12, UPT ;  /* 0x0000000c0d00728c */ /* 0x000fc8000bf41270 */
[----:B------:R-:W-:-:S12]  /*9b50*/  USEL UR13, UR13, UR12, !UP2 ;  /* 0x0000000c0d0d7287 */ /* 0x000fd8000d000000 */
.L_x_11762:
        /* <DEDUP_REMOVED lines=13> */
.L_x_11775:
[----:B------:R-:W-:-:S04]  /*9c30*/  UISETP.NE.AND UP2, UPT, UR23, 0x1, UPT ;  /* 0x000000011700788c */ /* 0x000fc8000bf45270 */
[----:B------:R-:W-:-:S04]  /*9c40*/  USEL UR4, URZ, 0x1, UP2 ;  /* 0x000000013f047887 */ /* 0x000fc80009000000 */
[----:B------:R-:W-:Y:S01]  /*9c50*/  ULOP3.LUT UR4, UR24, UR4, URZ, 0x3c, !UPT ;  /* 0x0000000418047292 */ /* 0x000fe2000f8e3c3f */
[----:B------:R-:W-:Y:S11]  /*9c60*/  @!P0 BRA `(.L_x_11766) ;  /* 0x0000000000048947 */ /* 0x000ff60003800000 */
[----:B------:R-:W-:Y:S01]  /*9c70*/  BPT.TRAP 0x1 ;  /* 0x000000040000795c */ /* 0x000fe20000300000 */
.L_x_11766:
        /* <DEDUP_REMOVED lines=9> */
.L_x_11767:
[----:B-1----:R-:W-:Y:S05]  /*9d10*/  @P1 BRA `(.L_x_11768) ;  /* 0x0000000000081947 */ /* 0x002fea0003800000 */
[----:B------:R-:W1:Y:S02]  /*9d20*/  SYNCS.PHASECHK.TRANS64.TRYWAIT P1, [UR21+0x12430], R7 ;  /* 0x01243007ff0075a7 */ /* 0x000e640008020155 */
[----:B-1----:R-:W-:Y:S05]  /*9d30*/  @!P1 BRA `(.L_x_11769) ;  /* 0x000000b400c89947 */ /* 0x002fea0003800000 */
.L_x_11768:
[----:B------:R-:W-:Y:S01]  /*9d40*/  UIMAD UR25, UR7, 0x280, UR6 ;  /* 0x00000280071978a4 */ /* 0x000fe2000f8e0206 */
[----:B------:R-:W-:Y:S01]  /*9d50*/  WARPGROUP.ARRIVE ;  /* 0x00000000000079c5 */ /* 0x000fe20000000000 */
[----:B------:R-:W-:Y:S01]  /*9d60*/  UMOV UR39, 0x80000020 ;  /* 0x8000002000277882 */ /* 0x000fe20000000000 */
[----:B------:R-:W-:Y:S01]  /*9d70*/  UMOV UR12, UR36 ;  /* 0x00000024000c7c82 */ /* 0x000fe20008000000 */
[----:B------:R-:W-:Y:S01]  /*9d80*/  UIADD3 UR14, UR25, 0x80, URZ ;  /* 0x00000080190e7890 */ /* 0x000fe2000fffe03f */
[----:B------:R-:W-:Y:S02]  /*9d90*/  UMOV UR13, UR37 ;  /* 0x00000025000d7c82 */ /* 0x000fe40008000000 */
[----:B------:R-:W-:Y:S01]  /*9da0*/  UMOV UR38, UR25 ;  /* 0x0000001900267c82 */ /* 0x000fe20008000000 */
[----:B------:R-:W-:Y:S01]  /*9db0*/  UMOV UR15, 0x80000020 ;  /* 0x80000020000f7882 */ /* 0x000fe20000000000 */
[----:B------:R-:W-:Y:S01]  /*9dc0*/  QGMMA.64x32x32.F32.E4M3.E4M3 R120, gdesc[UR36], RZ, !UPT, gsb0 ;  /* 0x00600000247879f3 */ /* 0x000fe2000c0008ff */
        /* <DEDUP_REMOVED lines=54> */
.L_x_11770:
[----:B------:R-:W-:Y:S01]  /*a130*/  ULEA UR13, UR23, UR47, 0x3 ;  /* 0x0000002f170d7291 */ /* 0x000fe2000f8e183f */
[----:B01----:R-:W-:-:S05]  /*a140*/  IMAD.U32 R7, RZ, RZ, UR24 ;  /* 0x00000018ff077e24 */ /* 0x003fca000f8e00ff */
[----:B------:R-:W-:-:S04]  /*a150*/  SHF.L.U32 R7, R7, 0x1f, RZ ;  /* 0x0000001f07077819 */ /* 0x000fc800000006ff */
[----:B------:R0:W1:Y:S01]  /*a160*/  SYNCS.PHASECHK.TRANS64.TRYWAIT P1, [UR13+0x12450], R7 ;  /* 0x01245007ff0075a7 */ /* 0x000062000802014d */
[----:B------:R-:W-:Y:S05]  /*a170*/  @!P0 BRA `(.L_x_11771) ;  /* 0x0000000000048947 */ /* 0x000fea0003800000 */
[----:B------:R-:W-:Y:S01]  /*a180*/  BPT.TRAP 0x1 ;  /* 0x000000040000795c */ /* 0x000fe20000300000 */
.L_x_11771:
        /* <DEDUP_REMOVED lines=82> */
.L_x_11772:
[----:B------:R-:W-:Y:S01]  /*a6b0*/  UIADD3 UR10, UR47, 0x200, URZ ;  /* 0x000002002f0a7890 */ /* 0x000fe2000fffe03f */
[----:B------:R-:W-:Y:S01]  /*a6c0*/  WARPGROUP.ARRIVE ;  /* 0x00000000000079c5 */ /* 0x000fe20000000000 */
[----:B------:R-:W-:Y:S01]  /*a6d0*/  UMOV UR11, 0xc0000010 ;  /* 0xc0000010000b7882 */ /* 0x000fe20000000000 */
[----:B01----:R-:W0:Y:S01]  /*a6e0*/  SHFL.BFLY PT, R7, R8, 0x2, 0x1f ;  /* 0x0c401f0008077f89 */ /* 0x003e2200000e0000 */
[----:B------:R-:W-:Y:S01]  /*a6f0*/  USHF.R.U32.HI UR10, URZ, 0x4, UR10 ;  /* 0x000000043f0a7899 */ /* 0x000fe2000801160a */
[----:B------:R-:W-:Y:S02]  /*a700*/  FMNMX.FTZ R14, R71, R14, !PT ;  /* 0x0000000e470e7209 */ /* 0x000fe40007810000 */
[----:B------:R-:W-:Y:S01]  /*a710*/  ISETP.NE.AND P1, PT, R2, RZ, PT ;  /* 0x000000ff0200720c */ /* 0x000fe20003f25270 */
[----:B------:R-:W-:Y:S02]  /*a720*/  ULOP3.LUT UR10, UR10, 0x3fff, URZ, 0xc0, !UPT ;  /* 0x00003fff0a0a7892 */ /* 0x000fe4000f8ec03f */
[----:B------:R-:W1:Y:S02]  /*a730*/  SHFL.BFLY PT, R9, R14, 0x2, 0x1f ;  /* 0x0c401f000e097f89 */ /* 0x000e6400000e0000 */
[----:B------:R-:W-:-:S04]  /*a740*/  ULOP3.LUT UR10, UR10, 0x10000, URZ, 0xfc, !UPT ;  /* 0x000100000a0a7892 */ /* 0x000fc8000f8efc3f */
[----:B------:R-:W-:-:S07]  /*a750*/  UIMAD UR12, UR23, 0x280, UR10 ;  /* 0x00000280170c78a4 */ /* 0x000fce000f8e020a */
[----:B------:R-:W-:Y:S02]  /*a760*/  UMOV UR10, UR12 ;  /* 0x0000000c000a7c82 */ /* 0x000fe40008000000 */
[----:B------:R-:W-:Y:S01]  /*a770*/  QGMMA.64x64x32.F32.E4M3.E4M3 R24, R152, gdesc[UR8], R24, gsb0 ;  /* 0x00e0000898187df3 */ /* 0x000fe20008000818 */
[----:B------:R-:W-:Y:S01]  /*a780*/  UIADD3 UR10, UR12, 0x80, URZ ;  /* 0x000000800c0a7890 */ /* 0x000fe2000fffe03f */
[----:B0-----:R-:W-:Y:S01]  /*a790*/  FMNMX.FTZ R13, R8, R7, !PT ;  /* 0x00000007080d7209 */ /* 0x001fe20007810000 */
[----:B------:R-:W-:-:S04]  /*a7a0*/  UMOV UR11, 0xc0000010 ;  /* 0xc0000010000b7882 */ /* 0x000fc80000000000 */
[----:B------:R-:W0:Y:S01]  /*a7b0*/  SHFL.BFLY PT, R20, R13, 0x1, 0x1f ;  /* 0x0c201f000d147f89 */ /* 0x000e2200000e0000 */
[----:B-1----:R-:W-:-:S05]  /*a7c0*/  FMNMX.FTZ R15, R14, R9, !PT ;  /* 0x000000090e0f7209 */ /* 0x002fca0007810000 */
[----:B------:R-:W1:Y:S01]  /*a7d0*/  SHFL.BFLY PT, R22, R15, 0x1, 0x1f ;  /* 0x0c201f000f167f89 */ /* 0x000e6200000e0000 */
[----:B0-----:R-:W-:Y:S01]  /*a7e0*/  FMNMX.FTZ R7, R13, R20, !PT ;  /* 0x000000140d077209 */ /* 0x001fe20007810000 */
[----:B------:R-:W-:-:S04]  /*a7f0*/  IMAD.U32 R20, RZ, RZ, UR45 ;  /* 0x0000002dff147e24 */ /* 0x000fc8000f8e00ff */
[----:B------:R-:W-:Y:S01]  /*a800*/  FADD.FTZ R12, -R7, R12 ;  /* 0x0000000c070c7221 */ /* 0x000fe20000010100 */
[----:B-1----:R-:W-:-:S03]  /*a810*/  FMNMX.FTZ R9, R15, R22, !PT ;  /* 0x000000160f097209 */ /* 0x002fc60007810000 */
[----:B------:R-:W-:Y:S01]  /*a820*/  FMUL.FTZ R19, R12, UR45 ;  /* 0x0000002d0c137c20 */ /* 0x000fe20008410000 */
[----:B------:R-:W-:-:S01]  /*a830*/  FFMA.FTZ R12, R7, R20, -8 ;  /* 0xc1000000070c7423 */ /* 0x000fc20000010014 */
        /* <DEDUP_REMOVED lines=39> */
[--C-:B------:R-:W-:Y:S01]  /*aab0*/  FFMA.FTZ R60, R60, UR45, -R12.reuse ;  /* 0x0000002d3c3c7c23 */ /* 0x100fe2000801080c */
[----:B------:R-:W-:-:S01]  /*aac0*/  FFMA.FTZ R61, R61, UR45, -R12 ;  /* 0x0000002d3d3d7c23 */ /* 0x000fc2000801080c */
[----:B------:R-:W-:Y:S01]  /*aad0*/  QGMMA.64x64x32.F32.E4M3.E4M3 R24, R148, gdesc[UR8], R24, gsb0 ;  /* 0x00e0000894187df3 */ /* 0x000fe20008000818 */
[----:B------:R-:W-:Y:S01]  /*aae0*/  UIADD3 UR10, UR12, 0x100, URZ ;  /* 0x000001000c0a7890 */ /* 0x000fe2000fffe03f */
[--C-:B------:R-:W-:Y:S01]  /*aaf0*/  FFMA.FTZ R64, R64, UR45, -R12.reuse ;  /* 0x0000002d40407c23 */ /* 0x100fe2000801080c */
[----:B------:R-:W-:Y:S01]  /*ab00*/  UMOV UR11, 0xc0000010 ;  /* 0xc0000010000b7882 */ /* 0x000fe20000000000 */
[--C-:B------:R-:W-:Y:S01]  /*ab10*/  FFMA.FTZ R65, R65, UR45, -R12.reuse ;  /* 0x0000002d41417c23 */ /* 0x100fe2000801080c */
[----:B------:R-:W-:-:S01]  /*ab20*/  FFMA.FTZ R68, R68, UR45, -R12 ;  /* 0x0000002d44447c23 */ /* 0x000fc2000801080c */
[----:B------:R-:W-:Y:S01]  /*ab30*/  FFMA.FTZ R69, R69, UR45, -R12 ;  /* 0x0000002d45457c23 */ /* 0x000fe2000801080c */
[----:B------:R-:W-:-:S01]  /*ab40*/  FFMA.FTZ R12, R9, R124, -8 ;  /* 0xc1000000090c7423 */ /* 0x000fc2000001007c */
[----:B------:R-:W-:Y:S01]  /*ab50*/  FMUL.FTZ R8, R8, UR45 ;  /* 0x0000002d08087c20 */ /* 0x000fe20008410000 */
[----:B------:R-:W0:Y:S01]  /*ab60*/  MUFU.EX2 R14, R14 ;  /* 0x0000000e000e7308 */ /* 0x000e220000000800 */
[----:B------:R-:W-:-:S02]  /*ab70*/  IMAD.U32 R129, RZ, RZ, UR21 ;  /* 0x00000015ff817e24 */ /* 0x000fc4000f8e00ff */
        /* <DEDUP_REMOVED lines=49> */
[----:B------:R-:W-:-:S05]  /*ae90*/  FFMA.FTZ R12, R71, UR45, -R12 ;  /* 0x0000002d470c7c23 */ /* 0x000fca000801080c */
        /* <DEDUP_REMOVED lines=8> */
[----:B------:R-:W-:Y:S01]  /*af20*/  QGMMA.64x64x32.F32.E4M3.E4M3 R24, R144, gdesc[UR8], R24, gsb0 ;  /* 0x00e0000890187df3 */ /* 0x000fe20008000818 */
        /* <DEDUP_REMOVED lines=26> */
[----:B------:R-:W-:Y:S01]  /*b0d0*/  QGMMA.64x64x32.F32.E4M3.E4M3 R24, R140, gdesc[UR8], R24, gsb0 ;  /* 0x00e000088c187df3 */ /* 0x000fe20008000818 */
        /* <DEDUP_REMOVED lines=26> */
[----:B------:R-:W-:Y:S06]  /*b280*/  QGMMA.64x64x32.F32.E4M3.E4M3 R24, R136, gdesc[UR8], R24, gsb0 ;  /* 0x00e0000888187df3 */ /* 0x000fec0008000818 */
        /* <DEDUP_REMOVED lines=106> */
.L_x_11774:
        /* <DEDUP_REMOVED lines=42> */
[----:B------:R-:W-:Y:S01]  /*bbd0*/  VIADD R10, R10, 0xffffffff ;  /* 0xffffffff0a0a7836 */ /* 0x000fe20000000000 */
        /* <DEDUP_REMOVED lines=39> */
[----:B------:R-:W-:-:S07]  /*be50*/  IMAD.MOV.U32 R8, RZ, RZ, R10 ;  /* 0x000000ffff087224 */ /* 0x000fce00078e000a */
.L_x_11765:
        /* <DEDUP_REMOVED lines=10> */
.L_x_11794:
[----:B------:R-:W-:-:S04]  /*bf00*/  UIADD3 UR7, UR26, 0x1, URZ ;  /* 0x000000011a077890 */ /* 0x000fc8000fffe03f */
[----:B------:R-:W-:-:S04]  /*bf10*/  UISETP.NE.AND UP2, UPT, UR7, 0x2, UPT ;  /* 0x000000020700788c */ /* 0x000fc8000bf45270 */
[----:B------:R-:W-:Y:S02]  /*bf20*/  USEL UR4, URZ, 0x1, UP2 ;  /* 0x000000013f047887 */ /* 0x000fe40009000000 */
[----:B------:R-:W-:Y:S02]  /*bf30*/  USEL UR7, UR7, URZ, UP2 ;  /* 0x0000003f07077287 */ /* 0x000fe40009000000 */
[----:B------:R-:W-:Y:S01]  /*bf40*/  ULOP3.LUT UR4, UR27, UR4, URZ, 0x3c, !UPT ;  /* 0x000000041b047292 */ /* 0x000fe2000f8e3c3f */
[----:B------:R-:W-:Y:S11]  /*bf50*/  @!P0 BRA `(.L_x_11777) ;  /* 0x0000000000048947 */ /* 0x000ff60003800000 */
[----:B------:R-:W-:Y:S01]  /*bf60*/  BPT.TRAP 0x1 ;  /* 0x000000040000795c */ /* 0x000fe20000300000 */
.L_x_11777:
[----:B------:R-:W-:Y:S01]  /*bf70*/  ULEA UR25, UR7, UR47, 0x3 ;  /* 0x0000002f07197291 */ /* 0x000fe2000f8e183f */
[----:B------:R-:W-:-:S05]  /*bf80*/  IMAD.U32 R7, RZ, RZ, UR4 ;  /* 0x00000004ff077e24 */ /* 0x000fca000f8e00ff */
[----:B------:R-:W-:-:S04]  /*bf90*/  SHF.L.U32 R7, R7, 0x1f, RZ ;  /* 0x0000001f07077819 */ /* 0x000fc800000006ff */
[----:B------:R0:W1:Y:S01]  /*bfa0*/  SYNCS.PHASECHK.TRANS64.TRYWAIT P1, [UR25+0x12430], R7 ;  /* 0x01243007ff0075a7 */ /* 0x0000620008020159 */
[----:B------:R-:W-:Y:S05]  /*bfb0*/  @!P0 BRA `(.L_x_11778) ;  /* 0x0000000000048947 */ /* 0x000fea0003800000 */
[----:B------:R-:W-:Y:S01]  /*bfc0*/  BPT.TRAP 0x1 ;  /* 0x000000040000795c */ /* 0x000fe20000300000 */
.L_x_11778:
[----:B-1----:R-:W-:Y:S05]  /*bfd0*/  @P1 BRA `(.L_x_11779) ;  /* 0x0000000000081947 */ /* 0x002fea0003800000 */
[----:B------:R-:W1:Y:S02]  /*bfe0*/  SYNCS.PHASECHK.TRANS64.TRYWAIT P1, [UR25+0x12430], R7 ;  /* 0x01243007ff0075a7 */ /* 0x000e640008020159 */
[----:B-1----:R-:W-:Y:S05]  /*bff0*/  @!P1 BRA `(.L_x_11780) ;  /* 0x0000009400489947 */ /* 0x002fea0003800000 */
.L_x_11779:
        /* <DEDUP_REMOVED lines=63> */
.L_x_11781:
[----:B------:R-:W-:Y:S01]  /*c3f0*/  ULEA UR13, UR26, UR47, 0x3 ;  /* 0x0000002f1a0d7291 */ /* 0x000fe2000f8e183f */
[----:B01----:R-:W-:-:S05]  /*c400*/  IMAD.U32 R7, RZ, RZ, UR27 ;  /* 0x0000001bff077e24 */ /* 0x003fca000f8e00ff */
[----:B------:R-:W-:-:S04]  /*c410*/  SHF.L.U32 R7, R7, 0x1f, RZ ;  /* 0x0000001f07077819 */ /* 0x000fc800000006ff */
[----:B------:R0:W1:Y:S01]  /*c420*/  SYNCS.PHASECHK.TRANS64.TRYWAIT P1, [UR13+0x12450], R7 ;  /* 0x01245007ff0075a7 */ /* 0x000062000802014d */
[----:B------:R-:W-:Y:S05]  /*c430*/  @!P0 BRA `(.L_x_11782) ;  /* 0x0000000000048947 */ /* 0x000fea0003800000 */
[----:B------:R-:W-:Y:S01]  /*c440*/  BPT.TRAP 0x1 ;  /* 0x000000040000795c */ /* 0x000fe20000300000 */
.L_x_11782:
[----:B-1----:R-:W-:Y:S05]  /*c450*/  @P1 BRA `(.L_x_11783) ;  /* 0x0000000000081947 */ /* 0x002fea0003800000 */
[----:B------:R-:W1:Y:S02]  /*c460*/  SYNCS.PHASECHK.TRANS64.TRYWAIT P1, [UR13+0x12450], R7 ;  /* 0x01245007ff0075a7 */ /* 0x000e64000802014d */
[----:B-1----:R-:W-:Y:S05]  /*c470*/  @!P1 BRA `(.L_x_11784) ;  /* 0x0000009000409947 */ /* 0x002fea0003800000 */
.L_x_11783:
        /* <DEDUP_REMOVED lines=9> */
[----:B------:R-:W-:Y:S02]  /*c510*/  IMAD R15, R8, -0xa0, RZ ;  /* 0xffffff60080f7824 */ /* 0x000fe400078e02ff */
[----:B01----:R-:W-:Y:S01]  /*c520*/  IMAD.U32 R7, RZ, RZ, UR25 ;  /* 0x00000019ff077e24 */ /* 0x003fe2000f8e00ff */
[----:B------:R-:W-:Y:S01]  /*c530*/  ULOP3.LUT UR10, UR10, 0x10000, URZ, 0xfc, !UPT ;  /* 0x000100000a0a7892 */ /* 0x000fe2000f8efc3f */
[----:B------:R-:W-:-:S03]  /*c540*/  VIADD R12, R15, 0x1 ;  /* 0x000000010f0c7836 */ /* 0x000fc60000000000 */
[----:B------:R-:W-:Y:S01]  /*c550*/  UIMAD UR12, UR26, 0x280, UR10 ;  /* 0x000002801a0c78a4 */ /* 0x000fe2000f8e020a */
[----:B------:R-:W-:-:S03]  /*c560*/  IMAD R12, R3, -0x2, R12 ;  /* 0xfffffffe030c7824 */ /* 0x000fc600078e020c */
[----:B------:R-:W-:Y:S02]  /*c570*/  @!P3 VIADD R7, R7, 0x12440 ;  /* 0x000124400707b836 */ /* 0x000fe40000000000 */
[----:B------:R-:W-:Y:S01]  /*c580*/  IADD3 R13, R12, -UR24, R17 ;  /* 0x800000180c0d7c10 */ /* 0x000fe2000fffe011 */
[----:B------:R-:W-:Y:S02]  /*c590*/  UMOV UR10, UR12 ;  /* 0x0000000c000a7c82 */ /* 0x000fe40008000000 */
[----:B------:R-:W-:Y:S01]  /*c5a0*/  QGMMA.64x64x32.F32.E4M3.E4M3 R24, R152, gdesc[UR8], R24, gsb0 ;  /* 0x00e0000898187df3 */ /* 0x000fe20008000818 */
[----:B------:R-:W-:Y:S01]  /*c5b0*/  UIADD3 UR10, UR12, 0x80, URZ ;  /* 0x000000800c0a7890 */ /* 0x000fe2000fffe03f */
[----:B------:R-:W-:Y:S01]  /*c5c0*/  @!P3 PRMT R7, RZ, 0x654, R7 ;  /* 0x00000654ff07b816 */ /* 0x000fe20000000007 */
[----:B------:R-:W-:Y:S01]  /*c5d0*/  UMOV UR11, 0xc0000010 ;  /* 0xc0000010000b7882 */ /* 0x000fe20000000000 */
[C---:B------:R-:W-:Y:S02]  /*c5e0*/  VIADD R14, R13.reuse, UR23 ;  /* 0x000000170d0e7c36 */ /* 0x040fe40008000000 */
[----:B------:R-:W-:Y:S01]  /*c5f0*/  VIADD R13, R13, UR20 ;  /* 0x000000140d0d7c36 */ /* 0x000fe20008000000 */
[----:B------:R-:W-:-:S02]  /*c600*/  WARPGROUP.DEPBAR.LE gsb0, 0x0 ;  /* 0x00008000000079c5 */ /* 0x000fc40000010000 */
        /* <DEDUP_REMOVED lines=21> */
[----:B------:R-:W-:-:S05]  /*c760*/  @P2 SHF.R.U32.HI R19, RZ, UR10, R9 ;  /* 0x0000000aff132c19 */ /* 0x000fca0008011609 */
[----:B------:R-:W0:Y:S02]  /*c770*/  SHFL.IDX PT, R21, R19, RZ, 0x1c1f ;  /* 0x001c1fff13157589 */ /* 0x000e2400000e0000 */
[--C-:B0-----:R-:W-:Y:S01]  /*c780*/  IMAD.IADD R9, R13, 0x1, R21.reuse ;  /* 0x000000010d097824 */ /* 0x101fe200078e0215 */
[----:B------:R-:W-:Y:S02]  /*c790*/  WARPGROUP.DEPBAR.LE gsb0, 0x0 ;  /* 0x00008000000079c5 */ /* 0x000fe40000010000 */
[----:B------:R0:W-:Y:S02]  /*c7a0*/  @!P3 SYNCS.ARRIVE.TRANS64.RED.A1T0 RZ, [R7+URZ], RZ ;  /* 0x000000ff07ffb9a7 */ /* 0x0001e4000810043f */
[----:B0-----:R-:W-:Y:S02]  /*c7b0*/  VIADD R7, R12, 0xffffffff ;  /* 0xffffffff0c077836 */ /* 0x001fe40000000000 */
        /* <DEDUP_REMOVED lines=15> */
.L_x_11787:
[----:B------:R-:W-:-:S05]  /*c8b0*/  IMAD.U32 R137, RZ, RZ, UR21 ;  /* 0x00000015ff897e24 */ /* 0x000fca000f8e00ff */
[----:B------:R-:W-:-:S13]  /*c8c0*/  ISETP.NE.AND P1, PT, R137, 0x1, PT ;  /* 0x000000018900780c */ /* 0x000fda0003f25270 */
[----:B------:R-:W0:Y:S02]  /*c8d0*/  @P1 LDC.64 R20, c[0x0][0x9e8] ;  /* 0x00027a00ff141b82 */ /* 0x000e240000000a00 */
[----:B0-----:R-:W-:-:S05]  /*c8e0*/  @P1 IMAD.HI.U32 R20, R22, R20, RZ ;  /* 0x0000001416141227 */ /* 0x001fca00078e00ff */
[----:B------:R-:W-:-:S07]  /*c8f0*/  @P1 SHF.R.U32.HI R22, RZ, R21, R20 ;  /* 0x00000015ff161219 */ /* 0x000fce0000011614 */
.L_x_11788:
[----:B------:R-:W-:Y:S05]  /*c900*/  BSYNC B0 ;  /* 0x0000000000007941 */ /* 0x000fea0003800000 */
.L_x_11786:
[----:B------:R-:W-:-:S05]  /*c910*/  IMAD R22, R22, R137, R7 ;  /* 0x0000008916167224 */ /* 0x000fca00078e0207 */
[----:B------:R-:W-:Y:S02]  /*c920*/  VIADDMNMX R12, R22, R137, R12, PT ;  /* 0x00000089160c7246 */ /* 0x000fe4000380010c */
[----:B------:R-:W-:-:S07]  /*c930*/  VIMNMX R9, R9, R22, !PT ;  /* 0x0000001609097248 */ /* 0x000fce0007fe0100 */
.L_x_11785:
        /* <DEDUP_REMOVED lines=225> */
[----:B------:R-:W-:Y:S02]  /*d750*/  ISETP.GE.AND P6, PT, R15, 0x9a, PT ;  /* 0x0000009a0f00780c */ /* 0x000fe40003fc6270 */
[----:B------:R-:W0:Y:S11]  /*d760*/  SHFL.IDX PT, R15, R19, 0x1, 0x1c1f ;  /* 0x003c1f00130f7f89 */ /* 0x000e3600000e0000 */
[----:B------:R-:W-:-:S02]  /*d770*/  @P6 LOP3.LUT R16, R16, 0x10000000, RZ, 0xfc, !PT ;  /* 0x1000000010106812 */ /* 0x000fc400078efcff */
[----:B------:R-:W-:-:S04]  /*d780*/  ISETP.GT.AND P6, PT, R9, 0x99, !P6 ;  /* 0x000000990900780c */ /* 0x000fc800077c4270 */
        /* <DEDUP_REMOVED lines=19> */
.L_x_11791:
[----:B------:R-:W-:-:S05]  /*d8c0*/  IMAD.U32 R20, RZ, RZ, UR21 ;  /* 0x00000015ff147e24 */ /* 0x000fca000f8e00ff */
[----:B------:R-:W-:-:S13]  /*d8d0*/  ISETP.NE.AND P6, PT, R20, 0x1, PT ;  /* 0x000000011400780c */ /* 0x000fda0003fc5270 */
[----:B------:R-:W0:Y:S02]  /*d8e0*/  @P6 LDC.64 R12, c[0x0][0x9e8] ;  /* 0x00027a00ff0c6b82 */ /* 0x000e240000000a00 */
[----:B0-----:R-:W-:-:S05]  /*d8f0*/  @P6 IMAD.HI.U32 R12, R15, R12, RZ ;  /* 0x0000000c0f0c6227 */ /* 0x001fca00078e00ff */
[----:B------:R-:W-:-:S07]  /*d900*/  @P6 SHF.R.U32.HI R15, RZ, R13, R12 ;  /* 0x0000000dff0f6219 */ /* 0x000fce000001160c */
.L_x_11792:
[----:B------:R-:W-:Y:S05]  /*d910*/  BSYNC B0 ;  /* 0x0000000000007941 */ /* 0x000fea0003800000 */
.L_x_11790:
[----:B------:R-:W-:-:S05]  /*d920*/  IMAD R7, R15, R20, R7 ;  /* 0x000000140f077224 */ /* 0x000fca00078e0207 */
[----:B------:R-:W-:Y:S02]  /*d930*/  VIADDMNMX R14, R7, R20, R14, PT ;  /* 0x00000014070e7246 */ /* 0x000fe4000380010e */
[----:B------:R-:W-:-:S07]  /*d940*/  VIMNMX R9, R9, R7, !PT ;  /* 0x0000000709097248 */ /* 0x000fce0007fe0100 */
.L_x_11789:
        /* <DEDUP_REMOVED lines=253> */
[----:B------:R-:W-:Y:S01]  /*e920*/  FFMA.FTZ R68, R68, UR45, -R12 ;  /* 0x0000002d44447c23 */ /* 0x000fe2000801080c */
        /* <DEDUP_REMOVED lines=36> */
[----:B------:R-:W-:Y:S01]  /*eb70*/  FMNMX.FTZ R128, R62, R117, !PT ;  /* 0x000000753e807209 */ /* 0x000fe20007810000 */
[----:B------:R-:W-:Y:S01]  /*eb80*/  FFMA.FTZ R117, R76, UR45, -R12 ;  /* 0x0000002d4c757c23 */ /* 0x000fe2000801080c */
[----:B------:R-:W-:Y:S01]  /*eb90*/  FSEL R76, R67, -INF , !P4 ;  /* 0xff800000434c7808 */ /* 0x000fe20006000000 */
[----:B------:R-:W-:Y:S01]  /*eba0*/  IMAD.U32 R12, RZ, RZ, UR45 ;  /* 0x0000002dff0c7e24 */ /* 0x000fe2000f8e00ff */
[----:B------:R-:W-:Y:S01]  /*ebb0*/  FMNMX.FTZ R9, R63, R128, !PT ;  /* 0x000000803f097209 */ /* 0x000fe20007810000 */
[----:B------:R1:W-:Y:S03]  /*ebc0*/  MUFU.EX2 R67, R117 ;  /* 0x0000007500437308 */ /* 0x0003e60000000800 */
[----:B------:R-:W-:-:S04]  /*ebd0*/  FMNMX.FTZ R9, R66, R9, !PT ;  /* 0x0000000942097209 */ /* 0x000fc80007810000 */
[----:B------:R-:W-:Y:S01]  /*ebe0*/  FMNMX.FTZ R9, R76, R9, !PT ;  /* 0x000000094c097209 */ /* 0x000fe20007810000 */
[----:B------:R-:W-:Y:S03]  /*ebf0*/  MUFU.EX2 R21, R21 ;  /* 0x0000001500157308 */ /* 0x000fe60000000800 */
[----:B------:R-:W-:-:S04]  /*ec00*/  FMNMX.FTZ R128, R70, R9, !PT ;  /* 0x0000000946807209 */ /* 0x000fc80007810000 */
[----:B------:R-:W-:Y:S01]  /*ec10*/  FMNMX.FTZ R128, R71, R128, !PT ;  /* 0x0000008047807209 */ /* 0x000fe20007810000 */
[----:B------:R-:W-:Y:S04]  /*ec20*/  MUFU.EX2 R124, R124 ;  /* 0x0000007c007c7308 */ /* 0x000fe80000000800 */
[----:B------:R-:W2:Y:S04]  /*ec30*/  SHFL.BFLY PT, R9, R128, 0x2, 0x1f ;  /* 0x0c401f0080097f89 */ /* 0x000ea800000e0000 */
        /* <DEDUP_REMOVED lines=12> */
[----:B------:R-:W-:Y:S03]  /*ed00*/  MUFU.EX2 R93, R93 ;  /* 0x0000005d005d7308 */ /* 0x000fe60000000800 */
[----:B------:R-:W-:-:S05]  /*ed10*/  FSEL R85, R85, RZ, P1 ;  /* 0x000000ff55557208 */ /* 0x000fca0000800000 */
[--C-:B-1----:R-:W-:Y:S01]  /*ed20*/  FFMA.FTZ R117, R123, UR45, -R85.reuse ;  /* 0x0000002d7b757c23 */ /* 0x102fe20008010855 */
[----:B------:R-:W-:-:S01]  /*ed30*/  FFMA.FTZ R123, R130, UR45, -R85 ;  /* 0x0000002d827b7c23 */ /* 0x000fc20008010855 */
[----:B------:R-:W-:Y:S01]  /*ed40*/  FSEL R130, R9, RZ, P1 ;  /* 0x000000ff09827208 */ /* 0x000fe20000800000 */
[----:B------:R-:W-:-:S01]  /*ed50*/  FFMA.FTZ R12, R122, UR45, -R85 ;  /* 0x0000002d7a0c7c23 */ /* 0x000fc20008010855 */
[--C-:B------:R-:W-:Y:S01]  /*ed60*/  FFMA.FTZ R122, R127, UR45, -R85.reuse ;  /* 0x0000002d7f7a7c23 */ /* 0x100fe20008010855 */
[----:B------:R-:W-:-:S01]  /*ed70*/  FFMA.FTZ R129, R126, UR45, -R85 ;  /* 0x0000002d7e817c23 */ /* 0x000fc20008010855 */
[----:B------:R-:W-:Y:S01]  /*ed80*/  MUFU.EX2 R117, R117 ;  /* 0x0000007500757308 */ /* 0x000fe20000000800 */
[----:B------:R-:W-:-:S01]  /*ed90*/  FADD.FTZ R130, -R130, R11 ;  /* 0x0000000b82827221 */ /* 0x000fc20000010100 */
[----:B------:R-:W-:Y:S01]  /*eda0*/  FFMA.FTZ R126, R131, UR45, -R85 ;  /* 0x0000002d837e7c23 */ /* 0x000fe20008010855 */
[----:B0-----:R-:W-:-:S01]  /*edb0*/  FFMA.FTZ R131, R10, R6, R13 ;  /* 0x000000060a837223 */ /* 0x001fc2000001000d */
[--C-:B------:R-:W-:Y:S01]  /*edc0*/  FFMA.FTZ R125, R134, UR45, -R85.reuse ;  /* 0x0000002d867d7c23 */ /* 0x100fe20008010855 */
[----:B------:R-:W-:Y:S01]  /*edd0*/  FMUL.FTZ R127, R130, UR45 ;  /* 0x0000002d827f7c20 */ /* 0x000fe20008410000 */
[----:B------:R-:W-:Y:S01]  /*ede0*/  FFMA.FTZ R128, R135, UR45, -R85 ;  /* 0x0000002d87807c23 */ /* 0x000fe20008010855 */
[----:B------:R-:W-:-:S01]  /*edf0*/  FADD.FTZ R130, R20, R131 ;  /* 0x0000008314827221 */ /* 0x000fc20000010000 */
        /* <DEDUP_REMOVED lines=26> */
[--C-:B-1----:R-:W-:Y:S01]  /*efa0*/  FFMA.FTZ R129, R94, UR45, -R85.reuse ;  /* 0x0000002d5e817c23 */ /* 0x102fe20008010855 */
[----:B------:R-:W-:-:S01]  /*efb0*/  FFMA.FTZ R94, R95, UR45, -R85 ;  /* 0x0000002d5f5e7c23 */ /* 0x000fc20008010855 */
[----:B------:R-:W-:Y:S01]  /*efc0*/  FFMA.FTZ R95, R98, UR45, -R85 ;  /* 0x0000002d625f7c23 */ /* 0x000fe20008010855 */
[----:B------:R-:W-:-:S01]  /*efd0*/  FADD.FTZ R6, R117, R6 ;  /* 0x0000000675067221 */ /* 0x000fc20000010000 */
[--C-:B------:R-:W-:Y:S01]  /*efe0*/  FFMA.FTZ R98, R99, UR45, -R85.reuse ;  /* 0x0000002d63627c23 */ /* 0x100fe20008010855 */
[----:B------:R-:W-:-:S01]  /*eff0*/  FFMA.FTZ R99, R102, UR45, -R85 ;  /* 0x0000002d66637c23 */ /* 0x000fc20008010855 */
[----:B------:R-:W0:Y:S01]  /*f000*/  MUFU.EX2 R123, R123 ;  /* 0x0000007b007b7308 */ /* 0x000e220000000800 */
[----:B------:R-:W-:-:S01]  /*f010*/  FFMA.FTZ R102, R103, UR45, -R85 ;  /* 0x0000002d67667c23 */ /* 0x000fc20008010855 */
[----:B------:R-:W-:Y:S01]  /*f020*/  FADD.FTZ R5, R15, R130 ;  /* 0x000000820f057221 */ /* 0x000fe20000010000 */
[----:B--2---:R-:W-:-:S01]  /*f030*/  FADD.FTZ R103, R121, R6 ;  /* 0x0000000679677221 */ /* 0x004fc20000010000 */
[--C-:B------:R-:W-:Y:S01]  /*f040*/  FFMA.FTZ R63, R63, UR45, -R85.reuse ;  /* 0x0000002d3f3f7c23 */ /* 0x100fe20008010855 */
[----:B------:R-:W-:-:S01]  /*f050*/  FFMA.FTZ R66, R66, UR45, -R85 ;  /* 0x0000002d42427c23 */ /* 0x000fc20008010855 */
[----:B------:R-:W-:Y:S01]  /*f060*/  FADD.FTZ R6, R22, R5 ;  /* 0x0000000516067221 */ /* 0x000fe20000010000 */
[----:B------:R-:W-:-:S01]  /*f070*/  FFMA.FTZ R70, R70, UR45, -R85 ;  /* 0x0000002d46467c23 */ /* 0x000fc20008010855 */
[----:B------:R-:W1:Y:S01]  /*f080*/  MUFU.EX2 R126, R126 ;  /* 0x0000007e007e7308 */ /* 0x000e620000000800 */
[----:B---3--:R-:W-:-:S01]  /*f090*/  FADD.FTZ R130, R122, R103 ;  /* 0x000000677a827221 */ /* 0x008fc20000010000 */
[----:B------:R-:W-:Y:S01]  /*f0a0*/  FADD.FTZ R5, R19, R6 ;  /* 0x0000000613057221 */ /* 0x000fe20000010000 */
[----:B------:R-:W-:-:S03]  /*f0b0*/  FFMA.FTZ R71, R71, UR45, -R85 ;  /* 0x0000002d47477c23 */ /* 0x000fc60008010855 */
        /* <DEDUP_REMOVED lines=121> */
[----:B------:R-:W-:Y:S01]  /*f850*/  FADD.FTZ R6, R69, R6 ;  /* 0x0000000645067221 */ /* 0x000fe20000010000 */
[----:B-1----:R-:W-:-:S04]  /*f860*/  FADD.FTZ R85, R70, R85 ;  /* 0x0000005546557221 */ /* 0x002fc80000010000 */
[----:B--2---:R-:W-:Y:S01]  /*f870*/  FADD.FTZ R5, R71, R85 ;  /* 0x0000005547057221 */ /* 0x004fe20000010000 */
[----:B------:R-:W-:Y:S06]  /*f880*/  @!P0 BRA `(.L_x_11793) ;  /* 0x0000000000048947 */ /* 0x000fec0003800000 */
[----:B------:R-:W-:Y:S01]  /*f890*/  BPT.TRAP 0x1 ;  /* 0x000000040000795c */ /* 0x000fe20000300000 */
.L_x_11793:
        /* <DEDUP_REMOVED lines=82> */
.L_x_11776:
[----:B------:R-:W-:Y:S06]  /*fdc0*/  BAR.ARV 0x8, 0x200 ;  /* 0x0208000000007b1d */ /* 0x000fec0000002000 */
[----:B------:R-:W-:Y:S05]  /*fdd0*/  @!P0 BRA `(.L_x_11795) ;  /* 0x0000000000048947 */ /* 0x000fea0003800000 */
[----:B------:R-:W-:Y:S01]  /*fde0*/  BPT.TRAP 0x1 ;  /* 0x000000040000795c */ /* 0x000fe20000300000 */
.L_x_11795:
[----:B------:R-:W-:Y:S01]  /*fdf0*/  ULEA UR16, UR7, UR47, 0x3 ;  /* 0x0000002f07107291 */ /* 0x000fe2000f8e183f */
[----:B------:R-:W-:-:S05]  /*fe00*/  IMAD.U32 R0, RZ, RZ, UR4 ;  /* 0x00000004ff007e24 */ /* 0x000fca000f8e00ff */
[----:B------:R-:W-:-:S04]  /*fe10*/  SHF.L.U32 R0, R0, 0x1f, RZ ;  /* 0x0000001f00007819 */ /* 0x000fc800000006ff */
[----:B------:R0:W1:Y:S01]  /*fe20*/  SYNCS.PHASECHK.TRANS64.TRYWAIT P1, [UR16+0x12450], R0 ;  /* 0x01245000ff0075a7 */ /* 0x0000620008020150 */
[----:B------:R-:W-:Y:S05]  /*fe30*/  @!P0 BRA `(.L_x_11796) ;  /* 0x0000000000048947 */ /* 0x000fea0003800000 */
[----:B------:R-:W-:Y:S01]  /*fe40*/  BPT.TRAP 0x1 ;  /* 0x000000040000795c */ /* 0x000fe20000300000 */
.L_x_11796:
[----:B-1----:R-:W-:Y:S05]  /*fe50*/  @P1 BRA `(.L_x_11797) ;  /* 0x0000000000081947 */ /* 0x002fea0003800000 */
[----:B------:R-:W1:Y:S02]  /*fe60*/  SYNCS.PHASECHK.TRANS64.TRYWAIT P1, [UR16+0x12450], R0 ;  /* 0x01245000ff0075a7 */ /* 0x000e640008020150 */
[----:B-1----:R-:W-:Y:S05]  /*fe70*/  @!P1 BRA `(.L_x_11798) ;  /* 0x0000005400d89947 */ /* 0x002fea0003800000 */
.L_x_11797:
[----:B------:R-:W-:Y:S01]  /*fe80*/  ULDC.64 UR12, c[0x0][0x9a0] ;  /* 0x00026800000c7ab9 */ /* 0x000fe20000000a00 */
[----:B------:R-:W-:Y:S01]  /*fe90*/  UIADD3 UR47, UR47, 0x200, URZ ;  /* 0x000002002f2f7890 */ /* 0x000fe2000fffe03f */
[----:B------:R-:W-:Y:S01]  /*fea0*/  WARPGROUP.ARRIVE ;  /* 0x00000000000079c5 */ /* 0x000fe20000000000 */
[----:B------:R-:W-:Y:S01]  /*feb0*/  UISETP.NE.U32.AND UP0, UPT, UR12, URZ, UPT ;  /* 0x0000003f0c00728c */ /* 0x000fe2000bf05070 */
[----:B------:R-:W-:Y:S01]  /*fec0*/  IMAD.MOV.U32 R4, RZ, RZ, 0x3f800000 ;  /* 0x3f800000ff047424 */ /* 0x000fe200078e00ff */
[----:B------:R-:W-:Y:S02]  /*fed0*/  USHF.R.U32.HI UR47, URZ, 0x4, UR47 ;  /* 0x000000043f2f7899 */ /* 0x000fe4000801162f */
[----:B------:R-:W-:Y:S02]  /*fee0*/  UISETP.NE.AND.EX UP0, UPT, UR13, URZ, UPT, UP0 ;  /* 0x0000003f0d00728c */ /* 0x000fe4000bf05300 */
[----:B------:R-:W-:Y:S02]  /*fef0*/  USHF.R.S32.HI UR4, URZ, 0x1f, UR41 ;  /* 0x0000001f3f047899 */ /* 0x000fe40008011429 */
[----:B------:R-:W-:Y:S01]  /*ff00*/  ULOP3.LUT UR47, UR47, 0x3fff, URZ, 0xc0, !UPT ;  /* 0x00003fff2f2f7892 */ /* 0x000fe2000f8ec03f */
[----:B------:R-:W-:Y:S01]  /*ff10*/  UMOV UR19, 0xc0000010 ;  /* 0xc000001000137882 */ /* 0x000fe20000000000 */
[----:B------:R-:W-:-:S02]  /*ff20*/  PLOP3.LUT P1, PT, PT, PT, UP0, 0x80, 0x0 ;  /* 0x000000000000781c */ /* 0x000fc40003f2f008 */
[----:B------:R-:W-:-:S03]  /*ff30*/  ULOP3.LUT UR47, UR47, 0x10000, URZ, 0xfc, !UPT ;  /* 0x000100002f2f7892 */ /* 0x000fc6000f8efc3f */
[----:B------:R-:W-:Y:S01]  /*ff40*/  @UP0 ULDC.64 UR10, c[0x0][0x9c8] ;  /* 0x00027200000a0ab9 */ /* 0x000fe20000000a00 */
[----:B------:R-:W-:Y:S02]  /*ff50*/  @UP0 USHF.R.S32.HI UR17, URZ, 0x1f, UR44 ;  /* 0x0000001f3f110899 */ /* 0x000fe4000801142c */
[----:B------:R-:W-:Y:S02]  /*ff60*/  @UP0 UIMAD UR4, UR4, UR10, URZ ;  /* 0x0000000a040402a4 */ /* 0x000fe4000f8e023f */
[----:B------:R-:W-:Y:S02]  /*ff70*/  @UP0 UIMAD.WIDE.U32 UR8, UR41, UR10, URZ ;  /* 0x0000000a290802a5 */ /* 0x000fe4000f8e003f */
[----:B------:R-:W-:Y:S02]  /*ff80*/  @UP0 UIMAD UR6, UR41, UR11, UR4 ;  /* 0x0000000b290602a4 */ /* 0x000fe4000f8e0204 */
[----:B------:R-:W-:Y:S01]  /*ff90*/  UIMAD UR4, UR7, 0x280, UR47 ;  /* 0x00000280070478a4 */ /* 0x000fe2000f8e022f */
[----:B------:R-:W-:Y:S01]  /*ffa0*/  @UP0 ULDC.64 UR14, c[0x0][0x9d0] ;  /* 0x00027400000e0ab9 */ /* 0x000fe20000000a00 */
[----:B------:R-:W-:-:S02]  /*ffb0*/  @UP0 UIADD3 UR7, UR9, UR6, URZ ;  /* 0x0000000609070290 */ /* 0x000fc4000fffe03f */
[----:B------:R-:W-:-:S03]  /*ffc0*/  @UP0 UIMAD UR10, UR17, UR14, URZ ;  /* 0x0000000e110a02a4 */ /* 0x000fc6000f8e023f */
[----:B------:R-:W-:Y:S01]  /*ffd0*/  UMOV UR18, UR4 ;  /* 0x0000000400127c82 */ /* 0x000fe20008000000 */
[----:B------:R-:W-:Y:S01]  /*ffe0*/  @UP0 UMOV UR6, UR8 ;  /* 0x0000000800060c82 */ /* 0x000fe20008000000 */
[----:B------:R-:W-:Y:S01]  /*fff0*/  QGMMA.64x64x32.F32.E4M3.E4M3 R24, R152, gdesc[UR16], R24, gsb0 ;  /* 0x00e0001098187df3 */ /* 0x000fe20008000818 */
[----:B------:R-:W-:Y:S02]  /*10000*/  @UP0 UIMAD UR10, UR44, UR15, UR10 ;  /* 0x0000000f2c0a02a4 */ /* 0x000fe4000f8e020a */
[----:B------:R-:W-:-:S04]  /*10010*/  @UP0 UIMAD.WIDE.U32 UR6, UR44, UR14, UR6 ;  /* 0x0000000e2c0602a5 */ /* 0x000fc8000f8e0006 */
[----:B------:R-:W-:Y:S02]  /*10020*/  @UP0 UIADD3 UR7, UR7, UR10, URZ ;  /* 0x0000000a07070290 */ /* 0x000fe4000fffe03f */
[----:B------:R-:W-:-:S04]  /*10030*/  @UP0 ULEA UR8, UP1, UR6, UR12, 0x2 ;  /* 0x0000000c06080291 */ /* 0x000fc8000f82103f */
[----:B------:R-:W-:Y:S02]  /*10040*/  @UP0 ULEA.HI.X UR9, UR6, UR13, UR7, 0x2, UP1 ;  /* 0x0000000d06090291 */ /* 0x000fe400088f1407 */
[----:B------:R-:W-:-:S04]  /*10050*/  IMAD.U32 R2, RZ, RZ, UR8 ;  /* 0x00000008ff027e24 */ /* 0x000fc8000f8e00ff */
[----:B-1----:R-:W-:Y:S01]  /*10060*/  IMAD.U32 R3, RZ, RZ, UR9 ;  /* 0x00000009ff037e24 */ /* 0x002fe2000f8e00ff */
[----:B------:R-:W-:-:S04]  /*10070*/  UIADD3 UR6, UR4, 0x80, URZ ;  /* 0x0000008004067890 */ /* 0x000fc8000fffe03f */
[----:B------:R1:W2:Y:S01]  /*10080*/  @P1 LDG.E R4, desc[UR42][R2.64] ;  /* 0x0000002a02041981 */ /* 0x0002a2000c1e1900 */
        /* <DEDUP_REMOVED lines=55> */
.L_x_11799:
        /* <DEDUP_REMOVED lines=36> */
.L_x_11725:
        /* <DEDUP_REMOVED lines=17> */
[----:B------:R-:W-:Y:S01]  /*10750*/  UIMAD UR6, UR7, UR8, URZ ;  /* 0x00000008070672a4 */ /* 0x000fe2000f8e023f */
[----:B------:R-:W-:Y:S01]  /*10760*/  SHF.R.S32.HI R2, RZ, 0x1f, R7 ;  /* 0x0000001fff027819 */ /* 0x000fe20000011407 */
[----:B------:R-:W-:Y:S01]  /*10770*/  UIMAD UR8, UR7, UR10, URZ ;  /* 0x0000000a070872a4 */ /* 0x000fe2000f8e023f */
[----:B------:R-:W-:Y:S01]  /*10780*/  SEL R65, R48, R49, P0 ;  /* 0x0000003130417207 */ /* 0x000fe20000000000 */
[----:B------:R-:W-:Y:S01]  /*10790*/  IMAD.U32 R20, RZ, RZ, UR4 ;  /* 0x00000004ff147e24 */ /* 0x000fe2000f8e00ff */
[----:B0-----:R-:W-:Y:S01]  /*107a0*/  LEA.HI R4, R2, R7, RZ, 0x7 ;  /* 0x0000000702047211 */ /* 0x001fe200078f38ff */
[----:B------:R-:W-:Y:S01]  /*107b0*/  UIMAD UR9, UR44, UR9, UR6 ;  /* 0x000000092c0972a4 */ /* 0x000fe2000f8e0206 */
[----:B------:R-:W-:Y:S01]  /*107c0*/  SEL R61, R49, R48, P0 ;  /* 0x00000030313d7207 */ /* 0x000fe20000000000 */
[----:B------:R-:W0:Y:S01]  /*107d0*/  S2UR UR4, SR_CTAID.Y ;  /* 0x00000000000479c3 */ /* 0x000e220000002600 */
[----:B------:R-:W-:Y:S01]  /*107e0*/  LOP3.LUT R8, R4, 0xffffff80, RZ, 0xc0, !PT ;  /* 0xffffff8004087812 */ /* 0x000fe200078ec0ff */
[----:B------:R-:W-:Y:S01]  /*107f0*/  UIADD3 UR9, UR5, UR9, URZ ;  /* 0x0000000905097290 */ /* 0x000fe2000fffe03f */
[----:B------:R-:W-:Y:S01]  /*10800*/  SEL R49, R26, R27, P0 ;  /* 0x0000001b1a317207 */ /* 0x000fe20000000000 */
[----:B------:R-:W-:Y:S01]  /*10810*/  IMAD.U32 R21, RZ, RZ, UR5 ;  /* 0x00000005ff157e24 */ /* 0x000fe2000f8e00ff */
[----:B------:R-:W-:Y:S01]  /*10820*/  SEL R57, R27, R26, P0 ;  /* 0x0000001a1b397207 */ /* 0x000fe20000000000 */
[----:B------:R-:W-:Y:S01]  /*10830*/  IMAD.IADD R26, R7, 0x1, -R8 ;  /* 0x00000001071a7824 */ /* 0x000fe200078e0a08 */
[----:B------:R-:W-:Y:S01]  /*10840*/  LEA.HI R2, R2, R7, RZ, 0x2 ;  /* 0x0000000702027211 */ /* 0x000fe200078f10ff */
[----:B------:R-:W-:Y:S01]  /*10850*/  USHF.R.S32.HI UR5, URZ, 0x1f, UR41 ;  /* 0x0000001f3f057899 */ /* 0x000fe20008011429 */
[----:B------:R-:W-:Y:S01]  /*10860*/  SHF.R.S32.HI R4, RZ, 0x7, R4 ;  /* 0x00000007ff047819 */ /* 0x000fe20000011404 */
[----:B------:R-:W-:Y:S01]  /*10870*/  IMAD.U32 R21, RZ, RZ, UR9 ;  /* 0x00000009ff157e24 */ /* 0x000fe2000f8e00ff */
[----:B------:R-:W-:Y:S01]  /*10880*/  SHF.R.S32.HI R9, RZ, 0x1f, R26 ;  /* 0x0000001fff097819 */ /* 0x000fe2000001141a */
[----:B------:R-:W-:Y:S01]  /*10890*/  UIMAD.WIDE.U32 UR6, UR44, UR10, URZ ;  /* 0x0000000a2c0672a5 */ /* 0x000fe2000f8e003f */
[----:B------:R-:W-:Y:S01]  /*108a0*/  SEL R91, R28, R29, P0 ;  /* 0x0000001d1c5b7207 */ /* 0x000fe20000000000 */
[----:B------:R-:W-:Y:S01]  /*108b0*/  UIMAD UR8, UR44, UR11, UR8 ;  /* 0x0000000b2c0872a4 */ /* 0x000fe2000f8e0208 */
[----:B------:R-:W-:-:S02]  /*108c0*/  SEL R87, R29, R28, P0 ;  /* 0x0000001c1d577207 */ /* 0x000fc40000000000 */
[----:B------:R-:W-:Y:S01]  /*108d0*/  LOP3.LUT R8, R2, 0xfffffffc, RZ, 0xc0, !PT ;  /* 0xfffffffc02087812 */ /* 0x000fe200078ec0ff */
[----:B------:R-:W-:Y:S01]  /*108e0*/  IMAD.HI R2, R4, 0x55555556, RZ ;  /* 0x5555555604027827 */ /* 0x000fe200078e02ff */
[----:B------:R-:W1:Y:S01]  /*108f0*/  LDC R29, c[0x0][0xbe8] ;  /* 0x0002fa00ff1d7b82 */ /* 0x000e620000000800 */
[----:B------:R-:W-:Y:S01]  /*10900*/  SEL R75, R44, R45, P0 ;  /* 0x0000002d2c4b7207 */ /* 0x000fe20000000000 */
[----:B------:R-:W-:Y:S01]  /*10910*/  UIADD3 UR8, UR7, UR8, URZ ;  /* 0x0000000807087290 */ /* 0x000fe2000fffe03f */
[----:B------:R-:W-:Y:S01]  /*10920*/  SEL R71, R45, R44, P0 ;  /* 0x0000002c2d477207 */ /* 0x000fe20000000000 */
[----:B------:R-:W-:Y:S01]  /*10930*/  IMAD.IADD R12, R7, 0x1, -R8 ;  /* 0x00000001070c7824 */ /* 0x000fe200078e0a08 */
[----:B------:R-:W-:Y:S01]  /*10940*/  LEA.HI R10, R9, R26, RZ, 0x2 ;  /* 0x0000001a090a7211 */ /* 0x000fe200078f10ff */
[----:B------:R-:W3:Y:S01]  /*10950*/  S2R R44, SR_CTAID.X ;  /* 0x00000000002c7919 */ /* 0x000ee20000002500 */
[----:B------:R-:W-:Y:S01]  /*10960*/  LEA.HI R5, R2, R2, RZ, 0x1 ;  /* 0x0000000202057211 */ /* 0x000fe200078f08ff */
[----:B------:R-:W-:Y:S01]  /*10970*/  IMAD.U32 R8, RZ, RZ, UR6 ;  /* 0x00000006ff087e24 */ /* 0x000fe2000f8e00ff */
[----:B------:R-:W-:-:S02]  /*10980*/  SHF.R.S32.HI R2, RZ, 0x2, R10 ;  /* 0x00000002ff027819 */ /* 0x000fc4000001140a */
[----:B------:R-:W-:Y:S01]  /*10990*/  SHF.R.S32.HI R17, RZ, 0x1f, R10 ;  /* 0x0000001fff117819 */ /* 0x000fe2000001140a */
[----:B------:R-:W-:Y:S01]  /*109a0*/  IMAD R7, R5, -0x3, R4 ;  /* 0xfffffffd05077824 */ /* 0x000fe200078e0204 */
[----:B------:R-:W-:Y:S01]  /*109b0*/  LEA.HI R9, R9, R26, RZ, 0x5 ;  /* 0x0000001a09097211 */ /* 0x000fe200078f28ff */
[----:B------:R-:W4:Y:S01]  /*109c0*/  LDC.64 R4, c[0x0][0xbd8] ;  /* 0x0002f600ff047b82 */ /* 0x000f220000000a00 */
[----:B------:R-:W-:Y:S02]  /*109d0*/  LEA.HI R17, R17, R2, RZ, 0x3 ;  /* 0x0000000211117211 */ /* 0x000fe400078f18ff */
[----:B------:R-:W-:Y:S02]  /*109e0*/  SHF.R.S32.HI R9, RZ, 0x5, R9 ;  /* 0x00000005ff097819 */ /* 0x000fe40000011409 */
[----:B------:R-:W-:Y:S02]  /*109f0*/  LOP3.LUT R17, R17, 0xfffffff8, RZ, 0xc0, !PT ;  /* 0xfffffff811117812 */ /* 0x000fe400078ec0ff */
[----:B------:R-:W-:-:S02]  /*10a00*/  LEA.HI R14, R12, R12, RZ, 0x1 ;  /* 0x0000000c0c0e7211 */ /* 0x000fc400078f08ff */
[----:B------:R-:W-:Y:S01]  /*10a10*/  SEL R15, R30, R31, P0 ;  /* 0x0000001f1e0f7207 */ /* 0x000fe20000000000 */
[----:B------:R-:W-:Y:S01]  /*10a20*/  IMAD.IADD R2, R2, 0x1, -R17 ;  /* 0x0000000102027824 */ /* 0x000fe200078e0a11 */
[----:B------:R-:W-:Y:S02]  /*10a30*/  SEL R59, R31, R30, P0 ;  /* 0x0000001e1f3b7207 */ /* 0x000fe40000000000 */
[----:B------:R-:W-:Y:S01]  /*10a40*/  LOP3.LUT R31, R14, 0x1ffffffe, RZ, 0xc0, !PT ;  /* 0x1ffffffe0e1f7812 */ /* 0x000fe200078ec0ff */
[----:B------:R-:W-:Y:S01]  /*10a50*/  IMAD R2, R9, 0x10, R2 ;  /* 0x0000001009027824 */ /* 0x000fe200078e0202 */
[----:B-1----:R-:W-:Y:S01]  /*10a60*/  ISETP.NE.AND P2, PT, R29, 0x1, PT ;  /* 0x000000011d00780c */ /* 0x002fe20003f45270 */
[----:B------:R-:W-:Y:S01]  /*10a70*/  IMAD.U32 R9, RZ, RZ, UR7 ;  /* 0x00000007ff097e24 */ /* 0x000fe2000f8e00ff */
[----:B------:R-:W-:Y:S01]  /*10a80*/  SEL R81, R32, R33, P0 ;  /* 0x0000002120517207 */ /* 0x000fe20000000000 */
[----:B------:R-:W-:Y:S01]  /*10a90*/  IMAD.IADD R31, R12, 0x1, -R31 ;  /* 0x000000010c1f7824 */ /* 0x000fe200078e0a1f */
[----:B------:R-:W-:Y:S01]  /*10aa0*/  SEL R77, R33, R32, P0 ;  /* 0x00000020214d7207 */ /* 0x000fe20000000000 */
[----:B------:R-:W-:Y:S01]  /*10ab0*/  IMAD R2, R7, 0x40, R2 ;  /* 0x0000004007027824 */ /* 0x000fe200078e0202 */
[----:B------:R-:W-:Y:S01]  /*10ac0*/  SEL R73, R40, R41, P0 ;  /* 0x0000002928497207 */ /* 0x000fe20000000000 */
[----:B------:R-:W-:Y:S01]  /*10ad0*/  IMAD.U32 R9, RZ, RZ, UR8 ;  /* 0x00000008ff097e24 */ /* 0x000fe2000f8e00ff */
[----:B------:R-:W-:Y:S01]  /*10ae0*/  SEL R69, R41, R40, P0 ;  /* 0x0000002829457207 */ /* 0x000fe20000000000 */
[--C-:B------:R-:W-:Y:S01]  /*10af0*/  IMAD R7, R31, 0x8, R2.reuse ;  /* 0x000000081f077824 */ /* 0x100fe200078e0202 */
[----:B------:R-:W-:Y:S01]  /*10b00*/  SEL R41, R34, R35, P0 ;  /* 0x0000002322297207 */ /* 0x000fe20000000000 */
[C---:B---3--:R-:W-:Y:S01]  /*10b10*/  IMAD R28, R44.reuse, 0xc0, R2 ;  /* 0x000000c02c1c7824 */ /* 0x048fe200078e0202 */
[----:B------:R-:W-:Y:S01]  /*10b20*/  SEL R45, R35, R34, P0 ;  /* 0x00000022232d7207 */ /* 0x000fe20000000000 */
[----:B------:R-:W-:Y:S01]  /*10b30*/  IMAD R44, R44, 0xc0, R7 ;  /* 0x000000c02c2c7824 */ /* 0x000fe200078e0207 */
[----:B------:R-:W-:Y:S01]  /*10b40*/  LOP3.LUT R33, R10, 0x7ffffffc, RZ, 0xc0, !PT ;  /* 0x7ffffffc0a217812 */ /* 0x000fe200078ec0ff */
[----:B------:R-:W1:Y:S01]  /*10b50*/  @P2 LDC R35, c[0x0][0xbec] ;  /* 0x0002fb00ff232b82 */ /* 0x000e620000000800 */
[----:B------:R-:W-:Y:S01]  /*10b60*/  SEL R89, R24, R25, P0 ;  /* 0x0000001918597207 */ /* 0x000fe20000000000 */
[C---:B----4-:R-:W-:Y:S01]  /*10b70*/  IMAD R18, R4.reuse, UR5, RZ ;  /* 0x0000000504127c24 */ /* 0x050fe2000f8e02ff */
[----:B------:R-:W-:Y:S01]  /*10b80*/  SEL R85, R25, R24, P0 ;  /* 0x0000001819557207 */ /* 0x000fe20000000000 */
[----:B------:R-:W-:Y:S01]  /*10b90*/  IMAD.WIDE.U32 R20, R4, UR41, R20 ;  /* 0x0000002904147c25 */ /* 0x000fe2000f8e0014 */
[----:B------:R-:W-:Y:S01]  /*10ba0*/  SEL R67, R52, R53, P0 ;  /* 0x0000003534437207 */ /* 0x000fe20000000000 */
[----:B------:R-:W-:Y:S01]  /*10bb0*/  ULDC.64 UR6, c[0x0][0xb48] ;  /* 0x0002d20000067ab9 */ /* 0x000fe20000000a00 */
[----:B------:R-:W-:Y:S01]  /*10bc0*/  SEL R63, R53, R52, P0 ;  /* 0x00000034353f7207 */ /* 0x000fe20000000000 */
[----:B------:R-:W-:Y:S01]  /*10bd0*/  IMAD R5, R5, UR41, R18 ;  /* 0x0000002905057c24 */ /* 0x000fe2000f8e0212 */
[C---:B------:R-:W-:Y:S01]  /*10be0*/  LOP3.LUT P1, RZ, R26.reuse, 0x3, RZ, 0xc0, !PT ;  /* 0x000000031aff7812 */ /* 0x040fe2000782c0ff */
[----:B------:R-:W-:Y:S01]  /*10bf0*/  IMAD.IADD R26, R26, 0x1, -R33 ;  /* 0x000000011a1a7824 */ /* 0x000fe200078e0a21 */
[----:B------:R-:W-:Y:S01]  /*10c00*/  SEL R13, R38, R39, P0 ;  /* 0x00000027260d7207 */ /* 0x000fe20000000000 */
[----:B------:R-:W3:Y:S01]  /*10c10*/  @P2 LDC R52, c[0x0][0xbf0] ;  /* 0x0002fc00ff342b82 */ /* 0x000ee20000000800 */
[----:B------:R-:W-:Y:S01]  /*10c20*/  SEL R53, R39, R38, P0 ;  /* 0x0000002627357207 */ /* 0x000fe20000000000 */
[----:B------:R-:W-:Y:S01]  /*10c30*/  IMAD.IADD R21, R21, 0x1, R5 ;  /* 0x0000000115157824 */ /* 0x000fe200078e0205 */
[----:B------:R-:W-:Y:S01]  /*10c40*/  SEL R83, R36, R37, P0 ;  /* 0x0000002524537207 */ /* 0x000fe20000000000 */
[----:B------:R-:W-:Y:S01]  /*10c50*/  ULDC.64 UR8, c[0x0][0xb28] ;  /* 0x0002ca0000087ab9 */ /* 0x000fe20000000a00 */
[----:B------:R-:W-:-:S02]  /*10c60*/  SEL R79, R37, R36, P0 ;  /* 0x00000024254f7207 */ /* 0x000fc40000000000 */
[----:B------:R-:W-:Y:S02]  /*10c70*/  SEL R25, R54, R55, P0 ;  /* 0x0000003736197207 */ /* 0x000fe40000000000 */
[----:B------:R-:W-:Y:S02]  /*10c80*/  SEL R17, R55, R54, P0 ;  /* 0x0000003637117207 */ /* 0x000fe40000000000 */
[----:B------:R-:W4:Y:S01]  /*10c90*/  LDC.64 R54, c[0x0][0xb40] ;  /* 0x0002d000ff367b82 */ /* 0x000f220000000a00 */
[----:B------:R-:W-:Y:S01]  /*10ca0*/  SEL R11, R46, R47, P0 ;  /* 0x0000002f2e0b7207 */ /* 0x000fe20000000000 */
[----:B-1----:R-:W-:Y:S01]  /*10cb0*/  @P2 IMAD.HI.U32 R35, R44, R35, RZ ;  /* 0x000000232c232227 */ /* 0x002fe200078e00ff */
[----:B------:R-:W-:Y:S02]  /*10cc0*/  SEL R47, R47, R46, P0 ;  /* 0x0000002e2f2f7207 */ /* 0x000fe40000000000 */
[----:B------:R-:W-:Y:S02]  /*10cd0*/  SEL R27, R42, R43, P0 ;  /* 0x0000002b2a1b7207 */ /* 0x000fe40000000000 */
[----:B------:R-:W-:Y:S01]  /*10ce0*/  SEL R23, R50, R51, P0 ;  /* 0x0000003332177207 */ /* 0x000fe20000000000 */
[----:B------:R-:W1:Y:S01]  /*10cf0*/  @P2 LDC R46, c[0x0][0xbf0] ;  /* 0x0002fc00ff2e2b82 */ /* 0x000e620000000800 */
[----:B------:R-:W-:-:S02]  /*10d00*/  SEL R37, R43, R42, P0 ;  /* 0x0000002a2b257207 */ /* 0x000fc40000000000 */
[----:B------:R-:W-:Y:S01]  /*10d10*/  SEL R19, R51, R50, P0 ;  /* 0x0000003233137207 */ /* 0x000fe20000000000 */
[----:B----4-:R-:W-:Y:S01]  /*10d20*/  IMAD.WIDE.U32 R8, R54, UR41, R8 ;  /* 0x0000002936087c25 */ /* 0x010fe2000f8e0008 */
[----:B--2---:R-:W-:Y:S01]  /*10d30*/  LOP3.LUT R34, R6, 0x2, RZ, 0x3c, !PT ;  /* 0x0000000206227812 */ /* 0x004fe200078e3cff */
[----:B------:R-:W-:Y:S04]  /*10d40*/  SHFL.IDX PT, R33, R89, R6, 0x1c1f ;  /* 0x001c1f0659217589 */ /* 0x000fe800000e0000 */
[----:B------:R-:W2:Y:S04]  /*10d50*/  SHFL.IDX PT, R38, R85, R34, 0x1c1f ;  /* 0x001c1f2255267589 */ /* 0x000ea800000e0000 */
[----:B------:R-:W-:Y:S04]  /*10d60*/  SHFL.IDX PT, R7, R91, R6, 0x1c1f ;  /* 0x001c1f065b077589 */ /* 0x000fe800000e0000 */
[----:B------:R4:W-:Y:S04]  /*10d70*/  SHFL.IDX PT, R31, R65, R6, 0x1c1f ;  /* 0x001c1f06411f7589 */ /* 0x0009e800000e0000 */
[----:B------:R-:W5:Y:S04]  /*10d80*/  SHFL.IDX PT, R36, R87, R34, 0x1c1f ;  /* 0x001c1f2257247589 */ /* 0x000f6800000e0000 */
[----:B------:R0:W-:Y:S01]  /*10d90*/  SHFL.IDX PT, R30, R67, R6, 0x1c1f ;  /* 0x001c1f06431e7589 */ /* 0x0001e200000e0000 */
[----:B----4-:R-:W4:Y:S03]  /*10da0*/  LDC R65, c[0x0][0xc50] ;  /* 0x00031400ff417b82 */ /* 0x010f260000000800 */
[----:B------:R-:W-:Y:S04]  /*10db0*/  SHFL.IDX PT, R40, R81, R6, 0x1c1f ;  /* 0x001c1f0651287589 */ /* 0x000fe800000e0000 */
[----:B------:R-:W-:Y:S01]  /*10dc0*/  SHFL.IDX PT, R39, R83, R6, 0x1c1f ;  /* 0x001c1f0653277589 */ /* 0x000fe200000e0000 */
[----:B--2---:R-:W-:Y:S01]  /*10dd0*/  SEL R4, R33, R38, P0 ;  /* 0x0000002621047207 */ /* 0x004fe20000000000 */
[----:B0-----:R-:W0:Y:S02]  /*10de0*/  @P2 LDC R67, c[0x0][0xbec] ;  /* 0x0002fb00ff432b82 */ /* 0x001e240000000800 */
[----:B------:R-:W-:Y:S04]  /*10df0*/  SHFL.IDX PT, R43, R73, R6, 0x1c1f ;  /* 0x001c1f06492b7589 */ /* 0x000fe800000e0000 */
[----:B------:R-:W-:Y:S04]  /*10e00*/  SHFL.IDX PT, R32, R75, R6, 0x1c1f ;  /* 0x001c1f064b207589 */ /* 0x000fe800000e0000 */
[----:B------:R-:W-:Y:S01]  /*10e10*/  SHFL.IDX PT, R16, R49, R6, 0x1c1f ;  /* 0x001c1f0631107589 */ /* 0x000fe200000e0000 */
[----:B-----5:R-:W-:-:S02]  /*10e20*/  SEL R5, R7, R36, P0 ;  /* 0x0000002407057207 */ /* 0x020fc40000000000 */
[----:B------:R-:W-:Y:S01]  /*10e30*/  SEL R7, R36, R7, P0 ;  /* 0x0000000724077207 */ /* 0x000fe20000000000 */
[----:B------:R-:W-:Y:S01]  /*10e40*/  SHFL.IDX PT, R15, R15, R6, 0x1c1f ;  /* 0x001c1f060f0f7589 */ /* 0x000fe200000e0000 */
[----:B------:R-:W-:-:S03]  /*10e50*/  IMAD R36, R54, UR5, RZ ;  /* 0x0000000536247c24 */ /* 0x000fc6000f8e02ff */
[----:B------:R-:W-:Y:S04]  /*10e60*/  SHFL.IDX PT, R14, R41, R6, 0x1c1f ;  /* 0x001c1f06290e7589 */ /* 0x000fe800000e0000 */
[----:B------:R-:W-:Y:S01]  /*10e70*/  SHFL.IDX PT, R13, R13, R6, 0x1c1f ;  /* 0x001c1f060d0d7589 */ /* 0x000fe200000e0000 */
[----:B0-----:R-:W-:-:S03]  /*10e80*/  @P2 IMAD.HI.U32 R67, R44, R67, RZ ;  /* 0x000000432c432227 */ /* 0x001fc600078e00ff */
[----:B------:R-:W-:Y:S04]  /*10e90*/  SHFL.IDX PT, R12, R27, R6, 0x1c1f ;  /* 0x001c1f061b0c7589 */ /* 0x000fe800000e0000 */
[----:B------:R-:W-:Y:S04]  /*10ea0*/  SHFL.IDX PT, R11, R11, R6, 0x1c1f ;  /* 0x001c1f060b0b7589 */ /* 0x000fe800000e0000 */
[----:B------:R-:W-:Y:S04]  /*10eb0*/  SHFL.IDX PT, R2, R25, R6, 0x1c1f ;  /* 0x001c1f0619027589 */ /* 0x000fe800000e0000 */
[----:B------:R0:W-:Y:S04]  /*10ec0*/  SHFL.IDX PT, R10, R23, R6, 0x1c1f ;  /* 0x001c1f06170a7589 */ /* 0x0001e800000e0000 */
[----:B------:R-:W-:Y:S04]  /*10ed0*/  SHFL.IDX PT, R42, R79, R34, 0x1c1f ;  /* 0x001c1f224f2a7589 */ /* 0x000fe800000e0000 */
[----:B------:R-:W-:Y:S01]  /*10ee0*/  SHFL.IDX PT, R41, R77, R34, 0x1c1f ;  /* 0x001c1f224d297589 */ /* 0x000fe200000e0000 */
[----:B0-----:R-:W-:Y:S01]  /*10ef0*/  SEL R6, R38, R33, P0 ;  /* 0x0000002126067207 */ /* 0x001fe20000000000 */
[----:B------:R-:W-:-:S02]  /*10f00*/  IMAD R38, RZ, RZ, -UR44 ;  /* 0x8000002cff267e24 */ /* 0x000fc4000f8e02ff */
[----:B------:R-:W-:Y:S01]  /*10f10*/  SHFL.IDX PT, R49, R71, R34, 0x1c1f ;  /* 0x001c1f2247317589 */ /* 0x000fe200000e0000 */
[----:B------:R-:W-:Y:S01]  /*10f20*/  IMAD.MOV.U32 R33, RZ, RZ, R44 ;  /* 0x000000ffff217224 */ /* 0x000fe200078e002c */
[----:B-1----:R-:W-:Y:S01]  /*10f30*/  @P2 SHF.R.U32.HI R33, RZ, R46, R35 ;  /* 0x0000002eff212219 */ /* 0x002fe20000011623 */
[----:B----4-:R-:W-:Y:S01]  /*10f40*/  IMAD R65, R65, R38, UR4 ;  /* 0x0000000441417e24 */ /* 0x010fe2000f8e0226 */
[----:B------:R-:W-:Y:S01]  /*10f50*/  ULDC.64 UR4, c[0x0][0xbe0] ;  /* 0x0002f80000047ab9 */ /* 0x000fe20000000a00 */
[----:B------:R-:W-:Y:S01]  /*10f60*/  IMAD R35, R55, UR41, R36 ;  /* 0x0000002937237c24 */ /* 0x000fe2000f8e0224 */
[----:B------:R-:W0:Y:S02]  /*10f70*/  SHFL.IDX PT, R48, R69, R34, 0x1c1f ;  /* 0x001c1f2245307589 */ /* 0x000e2400000e0000 */
[----:B------:R-:W-:Y:S01]  /*10f80*/  SHF.R.S32.HI R38, RZ, 0x1f, R65 ;  /* 0x0000001fff267819 */ /* 0x000fe20000011441 */
[----:B------:R-:W-:Y:S01]  /*10f90*/  IMAD.IADD R35, R9, 0x1, R35 ;  /* 0x0000000109237824 */ /* 0x000fe200078e0223 */
[----:B------:R-:W-:Y:S03]  /*10fa0*/  SHFL.IDX PT, R51, R63, R34, 0x1c1f ;  /* 0x001c1f223f337589 */ /* 0x000fe600000e0000 */
[C---:B------:R-:W-:Y:S01]  /*10fb0*/  IMAD R9, R38.reuse, UR4, RZ ;  /* 0x0000000426097c24 */ /* 0x040fe2000f8e02ff */
[----:B------:R-:W1:Y:S01]  /*10fc0*/  SHFL.IDX PT, R50, R61, R34, 0x1c1f ;  /* 0x001c1f223d327589 */ /* 0x000e6200000e0000 */
[----:B------:R-:W-:-:S02]  /*10fd0*/  IMAD R38, R38, UR6, RZ ;  /* 0x0000000626267c24 */ /* 0x000fc4000f8e02ff */
[C---:B------:R-:W-:Y:S01]  /*10fe0*/  IMAD R36, R65.reuse, UR5, R9 ;  /* 0x0000000541247c24 */ /* 0x040fe2000f8e0209 */
[----:B------:R-:W-:Y:S04]  /*10ff0*/  SHFL.IDX PT, R24, R59, R34, 0x1c1f ;  /* 0x001c1f223b187589 */ /* 0x000fe800000e0000 */
[----:B------:R-:W-:Y:S04]  /*11000*/  SHFL.IDX PT, R27, R57, R34, 0x1c1f ;  /* 0x001c1f22391b7589 */ /* 0x000fe800000e0000 */
[----:B------:R-:W-:Y:S04]  /*11010*/  SHFL.IDX PT, R22, R53, R34, 0x1c1f ;  /* 0x001c1f2235167589 */ /* 0x000fe800000e0000 */
[----:B------:R2:W-:Y:S04]  /*11020*/  SHFL.IDX PT, R25, R45, R34, 0x1c1f ;  /* 0x001c1f222d197589 */ /* 0x0005e800000e0000 */
[----:B------:R-:W-:Y:S04]  /*11030*/  SHFL.IDX PT, R18, R47, R34, 0x1c1f ;  /* 0x001c1f222f127589 */ /* 0x000fe800000e0000 */
[----:B------:R4:W-:Y:S01]  /*11040*/  SHFL.IDX PT, R23, R37, R34, 0x1c1f ;  /* 0x001c1f2225177589 */ /* 0x0009e200000e0000 */
[----:B--2---:R-:W-:-:S03]  /*11050*/  IMAD R45, R65, UR7, R38 ;  /* 0x00000007412d7c24 */ /* 0x004fc6000f8e0226 */
[----:B------:R-:W-:Y:S04]  /*11060*/  SHFL.IDX PT, R17, R17, R34, 0x1c1f ;  /* 0x001c1f2211117589 */ /* 0x000fe800000e0000 */
[----:B------:R2:W-:Y:S01]  /*11070*/  SHFL.IDX PT, R19, R19, R34, 0x1c1f ;  /* 0x001c1f2213137589 */ /* 0x0005e200000e0000 */
[----:B----4-:R-:W-:Y:S01]  /*11080*/  IMAD.MOV.U32 R37, RZ, RZ, R44 ;  /* 0x000000ffff257224 */ /* 0x010fe200078e002c */
[----:B---3--:R-:W-:Y:S01]  /*11090*/  @P2 SHF.R.U32.HI R37, RZ, R52, R67 ;  /* 0x00000034ff252219 */ /* 0x008fe20000011643 */
[----:B------:R-:W-:-:S04]  /*110a0*/  VIADD R52, R28, 0x8 ;  /* 0x000000081c347836 */ /* 0x000fc80000000000 */
[----:B------:R-:W-:Y:S02]  /*110b0*/  IMAD.MOV R38, RZ, RZ, -R37 ;  /* 0x000000ffff267224 */ /* 0x000fe400078e0a25 */
[----:B--2---:R-:W-:Y:S02]  /*110c0*/  IMAD.MOV.U32 R34, RZ, RZ, R8 ;  /* 0x000000ffff227224 */ /* 0x004fe400078e0008 */
[----:B------:R-:W-:Y:S01]  /*110d0*/  IMAD.WIDE.U32 R8, R65, UR4, R20 ;  /* 0x0000000441087c25 */ /* 0x000fe2000f8e0014 */
[----:B------:R-:W-:-:S03]  /*110e0*/  ULDC.64 UR4, c[0x0][0xb30] ;  /* 0x0002cc0000047ab9 */ /* 0x000fc60000000a00 */
[----:B------:R-:W-:Y:S01]  /*110f0*/  IMAD.WIDE.U32 R20, R65, UR6, R34 ;  /* 0x0000000641147c25 */ /* 0x000fe2000f8e0022 */
[----:B------:R-:W-:Y:S01]  /*11100*/  IADD3 R34, P2, R33, R8, RZ ;  /* 0x0000000821227210 */ /* 0x000fe20007f5e0ff */
[----:B------:R-:W-:Y:S01]  /*11110*/  ULDC.64 UR6, c[0x0][0xbc8] ;  /* 0x0002f20000067ab9 */ /* 0x000fe20000000a00 */
[----:B------:R-:W-:Y:S01]  /*11120*/  SHF.R.S32.HI R8, RZ, 0x1f, R37 ;  /* 0x0000001fff087819 */ /* 0x000fe20000011425 */
[----:B------:R-:W-:Y:S01]  /*11130*/  IMAD.IADD R21, R21, 0x1, R45 ;  /* 0x0000000115157824 */ /* 0x000fe200078e022d */
[--C-:B------:R-:W-:Y:S01]  /*11140*/  SHF.R.S32.HI R35, RZ, 0x1f, R33.reuse ;  /* 0x0000001fff237819 */ /* 0x100fe20000011421 */
[----:B------:R-:W-:Y:S02]  /*11150*/  IMAD.MOV R33, RZ, RZ, -R33 ;  /* 0x000000ffff217224 */ /* 0x000fe400078e0a21 */
[----:B------:R-:W-:Y:S01]  /*11160*/  IMAD R8, R8, UR4, RZ ;  /* 0x0000000408087c24 */ /* 0x000fe2000f8e02ff */
[----:B------:R-:W-:Y:S01]  /*11170*/  IADD3.X R35, R35, R9, R36, P2, !PT ;  /* 0x0000000923237210 */ /* 0x000fe200017fe424 */
[----:B------:R-:W-:-:S02]  /*11180*/  IMAD R33, R29, R33, R44 ;  /* 0x000000211d217224 */ /* 0x000fc400078e022c */
[----:B------:R-:W-:Y:S01]  /*11190*/  IMAD R45, R29, R38, R44 ;  /* 0x000000261d2d7224 */ /* 0x000fe200078e022c */
[----:B0-----:R-:W-:Y:S01]  /*111a0*/  SEL R38, R48, R43, P0 ;  /* 0x0000002b30267207 */ /* 0x001fe20000000000 */
[C---:B------:R-:W-:Y:S01]  /*111b0*/  IMAD R47, R37.reuse, UR5, R8 ;  /* 0x00000005252f7c24 */ /* 0x040fe2000f8e0208 */
[----:B------:R-:W0:Y:S01]  /*111c0*/  S2UR UR5, SR_CgaCtaId ;  /* 0x00000000000579c3 */ /* 0x000e220000008800 */
[----:B------:R-:W-:Y:S01]  /*111d0*/  IMAD.WIDE.U32 R8, R37, UR4, R20 ;  /* 0x0000000425087c25 */ /* 0x000fe2000f8e0014 */
[----:B------:R-:W-:Y:S01]  /*111e0*/  SHF.R.S32.HI R20, RZ, 0x1f, R33 ;  /* 0x0000001fff147819 */ /* 0x000fe20000011421 */
[----:B------:R-:W-:Y:S01]  /*111f0*/  UMOV UR4, 0x400 ;  /* 0x0000040000047882 */ /* 0x000fe20000000000 */
[----:B------:R-:W-:Y:S01]  /*11200*/  SHF.R.S32.HI R21, RZ, 0x1f, R45 ;  /* 0x0000001fff157819 */ /* 0x000fe2000001142d */
[----:B------:R-:W-:Y:S02]  /*11210*/  IMAD.IADD R9, R9, 0x1, R47 ;  /* 0x0000000109097824 */ /* 0x000fe400078e022f */
[----:B------:R-:W-:-:S02]  /*11220*/  IMAD R20, R20, UR6, RZ ;  /* 0x0000000614147c24 */ /* 0x000fc4000f8e02ff */
[----:B------:R-:W-:Y:S02]  /*11230*/  IMAD R36, R21, UR8, RZ ;  /* 0x0000000815247c24 */ /* 0x000fe4000f8e02ff */
[----:B------:R-:W-:Y:S01]  /*11240*/  IMAD R21, R33, UR7, R20 ;  /* 0x0000000721157c24 */ /* 0x000fe2000f8e0214 */
[----:B------:R-:W-:Y:S01]  /*11250*/  SEL R20, R41, R40, P0 ;  /* 0x0000002829147207 */ /* 0x000fe20000000000 */
        /* <DEDUP_REMOVED lines=10> */
[----:B0-----:R-:W-:Y:S01]  /*11300*/  ULEA UR4, UR5, UR4, 0x18 ;  /* 0x0000000405047291 */ /* 0x001fe2000f8ec03f */
[----:B------:R-:W-:Y:S01]  /*11310*/  SHFL.IDX PT, R44, R40, 0x1, 0x1c1f ;  /* 0x003c1f00282c7f89 */ /* 0x000fe200000e0000 */
[----:B------:R-:W-:Y:S01]  /*11320*/  LEA.HI.X R33, R34, UR7, R21, 0x2, P2 ;  /* 0x0000000722217c11 */ /* 0x000fe200090f1415 */
[----:B------:R-:W-:Y:S01]  /*11330*/  IMAD R53, R29, UR6, RZ ;  /* 0x000000061d357c24 */ /* 0x000fe2000f8e02ff */
[----:B------:R-:W-:Y:S01]  /*11340*/  UIADD3 UR4, UR4, 0x12420, URZ ;  /* 0x0001242004047890 */ /* 0x000fe2000fffe03f */
[----:B------:R1:W-:Y:S01]  /*11350*/  SHFL.IDX PT, R34, R40, RZ, 0x1c1f ;  /* 0x001c1fff28227589 */ /* 0x0003e200000e0000 */
[----:B------:R-:W-:-:S02]  /*11360*/  LEA R54, P3, R36, UR8, 0x2 ;  /* 0x0000000824367c11 */ /* 0x000fc4000f8610ff */
[-C--:B------:R-:W-:Y:S01]  /*11370*/  ISETP.GE.OR P2, PT, R28, R53.reuse, P1 ;  /* 0x000000351c00720c */ /* 0x080fe20000f46670 */
[----:B------:R-:W0:Y:S01]  /*11380*/  SHFL.IDX PT, R35, R33, RZ, 0x1c1f ;  /* 0x001c1fff21237589 */ /* 0x000e2200000e0000 */
[-C--:B------:R-:W-:Y:S01]  /*11390*/  ISETP.GE.OR P1, PT, R52, R53.reuse, P1 ;  /* 0x000000353400720c */ /* 0x080fe20000f26670 */
[----:B------:R-:W-:Y:S01]  /*113a0*/  UPRMT UR4, URZ, 0x654, UR4 ;  /* 0x000006543f047896 */ /* 0x000fe20008000004 */
[----:B------:R-:W-:Y:S01]  /*113b0*/  LEA.HI.X R55, R36, UR9, R9, 0x2, P3 ;  /* 0x0000000924377c11 */ /* 0x000fe200098f1409 */
[----:B------:R-:W2:Y:S01]  /*113c0*/  SHFL.IDX PT, R45, R33, 0x1, 0x1c1f ;  /* 0x003c1f00212d7f89 */ /* 0x000ea200000e0000 */
[----:B------:R-:W-:Y:S02]  /*113d0*/  ISETP.GE.AND P3, PT, R28, R53, PT ;  /* 0x000000351c00720c */ /* 0x000fe40003f66270 */
[----:B------:R-:W-:Y:S01]  /*113e0*/  SEL R9, R39, R42, P0 ;  /* 0x0000002a27097207 */ /* 0x000fe20000000000 */
[----:B------:R3:W4:Y:S01]  /*113f0*/  SHFL.IDX PT, R46, R54, RZ, 0x1c1f ;  /* 0x001c1fff362e7589 */ /* 0x00072200000e0000 */
[----:B------:R-:W-:-:S02]  /*11400*/  SEL R21, R42, R39, P0 ;  /* 0x000000272a157207 */ /* 0x000fc40000000000 */
[----:B------:R-:W-:Y:S01]  /*11410*/  SYNCS.ARRIVE.TRANS64.RED.A1T0 RZ, [UR4], RZ ;  /* 0x000000ffffff79a7 */ /* 0x000fe20008100404 */
[----:B------:R3:W3:Y:S01]  /*11420*/  SHFL.IDX PT, R47, R55, RZ, 0x1c1f ;  /* 0x001c1fff372f7589 */ /* 0x0006e200000e0000 */
[----:B------:R-:W-:Y:S02]  /*11430*/  SEL R36, R43, R48, P0 ;  /* 0x000000302b247207 */ /* 0x000fe40000000000 */
[----:B------:R-:W-:Y:S02]  /*11440*/  SEL R37, R32, R49, P0 ;  /* 0x0000003120257207 */ /* 0x000fe40000000000 */
[----:B------:R-:W-:Y:S01]  /*11450*/  SEL R39, R49, R32, P0 ;  /* 0x0000002031277207 */ /* 0x000fe20000000000 */
[----:B------:R-:W-:Y:S01]  /*11460*/  IMAD.SHL.U32 R49, R26, 0x2, RZ ;  /* 0x000000021a317824 */ /* 0x000fe200078e00ff */
[----:B-1----:R-:W-:Y:S02]  /*11470*/  SEL R40, R31, R50, P0 ;  /* 0x000000321f287207 */ /* 0x002fe40000000000 */
[----:B------:R-:W-:-:S02]  /*11480*/  SEL R42, R50, R31, P0 ;  /* 0x0000001f322a7207 */ /* 0x000fc40000000000 */
[----:B------:R-:W-:Y:S01]  /*11490*/  SEL R41, R30, R51, P0 ;  /* 0x000000331e297207 */ /* 0x000fe20000000000 */
[----:B0-----:R0:W-:Y:S01]  /*114a0*/  @!P2 ST.E desc[UR42][R34.64], R3 ;  /* 0x000000032200a985 */ /* 0x0011e2000c10192a */
[----:B------:R-:W-:-:S03]  /*114b0*/  SEL R43, R51, R30, P0 ;  /* 0x0000001e332b7207 */ /* 0x000fc60000000000 */
[----:B--2---:R0:W-:Y:S01]  /*114c0*/  @!P1 ST.E desc[UR42][R44.64], R0 ;  /* 0x000000002c009985 */ /* 0x0041e2000c10192a */
[----:B------:R-:W-:Y:S05]  /*114d0*/  @P3 BRA `(.L_x_11802) ;  /* 0x0000000000b83947 */ /* 0x000fea0003800000 */
        /* <DEDUP_REMOVED lines=13> */
[----:B---34-:R-:W-:Y:S02]  /*115b0*/  @!P1 IMAD.WIDE R28, R49, 0x4, R46 ;  /* 0x00000004311c9825 */ /* 0x018fe400078e022e */
        /* <DEDUP_REMOVED lines=32> */
.L_x_11802:
[----:B------:R-:W-:Y:S05]  /*117c0*/  BSYNC B0 ;  /* 0x0000000000007941 */ /* 0x000fea0003800000 */
.L_x_11801:
[----:B------:R-:W-:Y:S01]  /*117d0*/  ISETP.GE.AND P1, PT, R52, R53, PT ;  /* 0x000000353400720c */ /* 0x000fe20003f26270 */
[----:B-1----:R1:W2:Y:S01]  /*117e0*/  SHFL.IDX PT, R29, R55, 0x1, 0x1c1f ;  /* 0x003c1f00371d7f89 */ /* 0x0022a200000e0000 */
        /* <DEDUP_REMOVED lines=17> */
[----:B012---:R-:W-:Y:S06]  /*11900*/  @P1 BRA `(.L_x_11717) ;  /* 0x00000038006c1947 */ /* 0x007fec0003800000 */
        /* <DEDUP_REMOVED lines=48> */
.L_x_11800:
        /* <DEDUP_REMOVED lines=59> */
.L_x_11715:
        /* <DEDUP_REMOVED lines=18> */
.L_x_11803:
[----:B------:R-:W-:Y:S01]  /*120e0*/  ULDC UR8, c[0x0][0xc50] ;  /* 0x0003140000087ab9 */ /* 0x000fe20000000800 */
[----:B------:R-:W-:Y:S01]  /*120f0*/  UMOV UR36, UR7 ;  /* 0x0000000700247c82 */ /* 0x000fe20008000000 */
[----:B------:R-:W-:-:S11]  /*12100*/  UISETP.NE.AND UP0, UPT, UR8, 0x1, UPT ;  /* 0x000000010800788c */ /* 0x000fd6000bf05270 */
[----:B------:R-:W-:Y:S01]  /*12110*/  @UP0 ULDC UR4, c[0x0][0xc54] ;  /* 0x0003150000040ab9 */ /* 0x000fe20000000800 */
[----:B------:R-:W-:Y:S01]  /*12120*/  @UP0 ULDC UR6, c[0x0][0xc58] ;  /* 0x0003160000060ab9 */ /* 0x000fe20000000800 */
[----:B------:R-:W-:-:S04]  /*12130*/  UIMAD.WIDE.U32 UR4, UR7, UR4, URZ ;  /* 0x00000004070472a5 */ /* 0x000fc8000f8e003f */
[----:B------:R-:W-:-:S12]  /*12140*/  @UP0 USHF.R.U32.HI UR36, URZ, UR6, UR5 ;  /* 0x000000063f240299 */ /* 0x000fd80008011605 */
.L_x_11804:
        /* <DEDUP_REMOVED lines=41> */
.L_x_11807:
[----:B------:R-:W-:-:S11]  /*123e0*/  UISETP.NE.AND UP0, UPT, UR5, 0x1, UPT ;  /* 0x000000010500788c */ /* 0x000fd6000bf05270 */
[----:B------:R-:W-:Y:S02]  /*123f0*/  @UP0 ULDC.64 UR10, c[0x0][0x9e8] ;  /* 0x00027a00000a0ab9 */ /* 0x000fe40000000a00 */
[----:B------:R-:W-:-:S04]  /*12400*/  UIMAD.WIDE.U32 UR8, UR7, UR10, URZ ;  /* 0x0000000a070872a5 */ /* 0x000fc8000f8e003f */
[----:B------:R-:W-:-:S12]  /*12410*/  @UP0 USHF.R.U32.HI UR7, URZ, UR11, UR9 ;  /* 0x0000000b3f070299 */ /* 0x000fd80008011609 */
.L_x_11808:
[----:B------:R-:W-:-:S04]  /*12420*/  UIMAD UR7, UR7, UR5, UR5 ;  /* 0x00000005070772a4 */ /* 0x000fc8000f8e0205 */
[----:B------:R-:W-:-:S04]  /*12430*/  UISETP.LT.AND UP0, UPT, UR4, UR7, UPT ;  /* 0x000000070400728c */ /* 0x000fc8000bf01270 */
[----:B------:R-:W-:-:S12]  /*12440*/  USEL UR4, UR4, UR7, UP0 ;  /* 0x0000000704047287 */ /* 0x000fd80008000000 */
.L_x_11806:
        /* <DEDUP_REMOVED lines=30> */
.L_x_11810:
[----:B------:R-:W-:-:S11]  /*12630*/  UISETP.NE.AND UP0, UPT, UR5, 0x1, UPT ;  /* 0x000000010500788c */ /* 0x000fd6000bf05270 */
[----:B------:R-:W-:Y:S02]  /*12640*/  @UP0 ULDC.64 UR12, c[0x0][0x9e8] ;  /* 0x00027a00000c0ab9 */ /* 0x000fe40000000a00 */
[----:B------:R-:W-:-:S04]  /*12650*/  UIMAD.WIDE.U32 UR8, UR7, UR12, URZ ;  /* 0x0000000c070872a5 */ /* 0x000fc8000f8e003f */
[----:B------:R-:W-:-:S12]  /*12660*/  @UP0 USHF.R.U32.HI UR7, URZ, UR13, UR9 ;  /* 0x0000000d3f070299 */ /* 0x000fd80008011609 */
.L_x_11811:
[----:B------:R-:W-:-:S04]  /*12670*/  UIMAD UR5, UR7, UR5, URZ ;  /* 0x00000005070572a4 */ /* 0x000fc8000f8e023f */
[----:B------:R-:W-:-:S04]  /*12680*/  UISETP.LT.AND UP0, UPT, UR10, UR5, UPT ;  /* 0x000000050a00728c */ /* 0x000fc8000bf01270 */
[----:B------:R-:W-:-:S12]  /*12690*/  USEL UR10, UR10, UR5, !UP0 ;  /* 0x000000050a0a7287 */ /* 0x000fd8000c000000 */
.L_x_11809:
        /* <DEDUP_REMOVED lines=46> */
.L_x_11812:
        /* <DEDUP_REMOVED lines=32> */
.L_x_11813:
        /* <DEDUP_REMOVED lines=20> */
.L_x_11814:
        /* <DEDUP_REMOVED lines=20> */
.L_x_11815:
        /* <DEDUP_REMOVED lines=18> */
.L_x_11816:
        /* <DEDUP_REMOVED lines=35> */
.L_x_11866:
        /* <DEDUP_REMOVED lines=9> */
.L_x_11869:
        /* <DEDUP_REMOVED lines=23> */
.L_x_11820:
[----:B------:R-:W2:Y:S01]  /*13350*/  SYNCS.PHASECHK.TRANS64.TRYWAIT P0, [UR38+0x12480], R0 ;  /* 0x01248000ff0075a7 */ /* 0x000ea20008000166 */
[----:B------:R-:W-:Y:S01]  /*13360*/  ISETP.NE.AND P1, PT, R2, RZ, PT ;  /* 0x000000ff0200720c */ /* 0x000fe20003f25270 */
[----:B--2---:R-:W-:-:S12]  /*13370*/  @!P0 BRA `(.L_x_11821) ;  /* 0x0000002000f08947 */ /* 0x004fd80003800000 */
.L_x_11870:
[----:B------:R-:W-:Y:S05]  /*13380*/  @P1 BRA `(.L_x_11822) ;  /* 0x0000000000141947 */ /* 0x000fea0003800000 */
[----:B------:R-:W-:Y:S01]  /*13390*/  LOP3.LUT P0, RZ, R25, 0x1f, RZ, 0xc0, !PT ;  /* 0x0000001f19ff7812 */ /* 0x000fe2000780c0ff */
[----:B-1----:R-:W-:-:S04]  /*133a0*/  IMAD.MOV.U32 R4, RZ, RZ, 0x2800 ;  /* 0x00002800ff047424 */ /* 0x002fc800078e00ff */
[----:B------:R2:W-:Y:S08]  /*133b0*/  SYNCS.ARRIVE.TRANS64 RZ, [UR38+0x12470], R4 ;  /* 0x01247004ffff79a7 */ /* 0x0005f00008000026 */
[----:B--2---:R-:W-:Y:S05]  /*133c0*/  @!P0 BRA `(.L_x_11822) ;  /* 0x0000000000048947 */ /* 0x004fea0003800000 */
[----:B------:R-:W-:Y:S01]  /*133d0*/  BPT.TRAP 0x1 ;  /* 0x000000040000795c */ /* 0x000fe20000300000 */
.L_x_11822:
        /* <DEDUP_REMOVED lines=15> */
.L_x_11871:
[----:B------:R-:W-:Y:S05]  /*134d0*/  @P1 BRA `(.L_x_11824) ;  /* 0x0000000000141947 */ /* 0x000fea0003800000 */
[----:B------:R-:W-:Y:S01]  /*134e0*/  LOP3.LUT P0, RZ, R25, 0x1f, RZ, 0xc0, !PT ;  /* 0x0000001f19ff7812 */ /* 0x000fe2000780c0ff */
[----:B-1----:R-:W-:-:S04]  /*134f0*/  IMAD.MOV.U32 R0, RZ, RZ, 0x2800 ;  /* 0x00002800ff007424 */ /* 0x002fc800078e00ff */
[----:B------:R2:W-:Y:S08]  /*13500*/  SYNCS.ARRIVE.TRANS64 RZ, [UR38+0x12430], R0 ;  /* 0x01243000ffff79a7 */ /* 0x0005f00008000026 */
[----:B--2---:R-:W-:Y:S05]  /*13510*/  @!P0 BRA `(.L_x_11824) ;  /* 0x0000000000048947 */ /* 0x004fea0003800000 */
[----:B------:R-:W-:Y:S01]  /*13520*/  BPT.TRAP 0x1 ;  /* 0x000000040000795c */ /* 0x000fe20000300000 */
.L_x_11824:
        /* <DEDUP_REMOVED lines=15> */
.L_x_11818:
        /* <DEDUP_REMOVED lines=28> */
.L_x_11825:
[----:B------:R-:W2:Y:S01]  /*137e0*/  LDC R6, c[0x0][0x448] ;  /* 0x00011200ff067b82 */ /* 0x000ea20000000800 */
[----:B-1----:R-:W-:Y:S01]  /*137f0*/  IMAD.SHL.U32 R0, R25, 0x10, RZ ;  /* 0x0000001019007824 */ /* 0x002fe200078e00ff */
        /* <DEDUP_REMOVED lines=11> */
[----:B------:R-:W-:Y:S01]  /*138b0*/  IMAD.SHL.U32 R3, R25, 0x10, RZ ;  /* 0x0000001019037824 */ /* 0x000fe200078e00ff */
[----:B------:R-:W-:Y:S02]  /*138c0*/  LEA.HI R9, R2, R20, RZ, 0x1e ;  /* 0x0000001402097211 */ /* 0x000fe400078ff0ff */
[----:B------:R-:W-:Y:S02]  /*138d0*/  SHF.R.S32.HI R20, RZ, 0x1f, R26 ;  /* 0x0000001fff147819 */ /* 0x000fe4000001141a */
[----:B------:R-:W-:Y:S01]  /*138e0*/  LOP3.LUT R3, R3, 0x40, RZ, 0xc0, !PT ;  /* 0x0000004003037812 */ /* 0x000fe200078ec0ff */
[----:B------:R-:W-:Y:S01]  /*138f0*/  VIADD R9, R9, UR39 ;  /* 0x0000002709097c36 */ /* 0x000fe20008000000 */
[----:B--2---:R-:W-:-:S03]  /*13900*/  ISETP.NE.AND P0, PT, R6, 0x1, PT ;  /* 0x000000010600780c */ /* 0x004fc60003f05270 */
[----:B------:R-:W-:Y:S01]  /*13910*/  IMAD.MOV.U32 R11, RZ, RZ, R9 ;  /* 0x000000ffff0b7224 */ /* 0x000fe200078e0009 */
[----:B------:R-:W-:Y:S02]  /*13920*/  IADD3 R28, R4, R3, R28 ;  /* 0x00000003041c7210 */ /* 0x000fe40007ffe01c */
[----:B------:R-:W1:Y:S08]  /*13930*/  LDC.64 R4, c[0x0][0x2e0] ;  /* 0x0000b800ff047b82 */ /* 0x000e700000000a00 */
[----:B------:R-:W2:Y:S08]  /*13940*/  @P0 LDC R8, c[0x0][0x44c] ;  /* 0x00011300ff080b82 */ /* 0x000eb00000000800 */
[----:B------:R-:W3:Y:S08]  /*13950*/  @P0 LDC R10, c[0x0][0x450] ;  /* 0x00011400ff0a0b82 */ /* 0x000ef00000000800 */
[----:B------:R-:W4:Y:S08]  /*13960*/  @P0 LDC R12, c[0x0][0x44c] ;  /* 0x00011300ff0c0b82 */ /* 0x000f300000000800 */
[----:B------:R-:W5:Y:S01]  /*13970*/  @P0 LDC R13, c[0x0][0x450] ;  /* 0x00011400ff0d0b82 */ /* 0x000f620000000800 */
[----:B--2---:R-:W-:-:S05]  /*13980*/  @P0 IMAD.HI.U32 R3, R9, R8, RZ ;  /* 0x0000000809030227 */ /* 0x004fca00078e00ff */
[----:B---3--:R-:W-:Y:S01]  /*13990*/  @P0 SHF.R.U32.HI R11, RZ, R10, R3 ;  /* 0x0000000aff0b0219 */ /* 0x008fe20000011603 */
[----:B------:R-:W-:-:S04]  /*139a0*/  VIADD R3, R9, 0x80 ;  /* 0x0000008009037836 */ /* 0x000fc80000000000 */
[----:B------:R-:W-:Y:S02]  /*139b0*/  IMAD.MOV.U32 R7, RZ, RZ, R3 ;  /* 0x000000ffff077224 */ /* 0x000fe400078e0003 */
[----:B------:R-:W-:Y:S02]  /*139c0*/  IMAD.MOV R10, RZ, RZ, -R11 ;  /* 0x000000ffff0a7224 */ /* 0x000fe400078e0a0b */
[----:B----4-:R-:W-:-:S04]  /*139d0*/  @P0 IMAD.HI.U32 R8, R3, R12, RZ ;  /* 0x0000000c03080227 */ /* 0x010fc800078e00ff */
[----:B------:R-:W-:Y:S01]  /*139e0*/  IMAD R9, R6, R10, R9 ;  /* 0x0000000a06097224 */ /* 0x000fe200078e0209 */
[----:B-----5:R-:W-:Y:S01]  /*139f0*/  @P0 SHF.R.U32.HI R7, RZ, R13, R8 ;  /* 0x0000000dff070219 */ /* 0x020fe20000011608 */
[----:B-1----:R-:W-:-:S04]  /*13a00*/  IMAD R8, R20, R4, RZ ;  /* 0x0000000414087224 */ /* 0x002fc800078e02ff */
[C---:B------:R-:W-:Y:S01]  /*13a10*/  IMAD R13, R26.reuse, R5, R8 ;  /* 0x000000051a0d7224 */ /* 0x040fe200078e0208 */
[----:B------:R-:W-:Y:S01]  /*13a20*/  SHF.R.S32.HI R8, RZ, 0x1f, R11 ;  /* 0x0000001fff087819 */ /* 0x000fe2000001140b */
[----:B------:R-:W-:-:S04]  /*13a30*/  IMAD.WIDE.U32 R4, R26, R4, UR46 ;  /* 0x0000002e1a047e25 */ /* 0x000fc8000f8e0004 */
[----:B------:R-:W-:Y:S02]  /*13a40*/  IMAD R8, R8, UR4, RZ ;  /* 0x0000000408087c24 */ /* 0x000fe4000f8e02ff */
[----:B------:R-:W-:Y:S02]  /*13a50*/  IMAD.IADD R5, R5, 0x1, R13 ;  /* 0x0000000105057824 */ /* 0x000fe400078e020d */
[C---:B------:R-:W-:Y:S01]  /*13a60*/  IMAD R13, R11.reuse, UR5, R8 ;  /* 0x000000050b0d7c24 */ /* 0x040fe2000f8e0208 */
[----:B------:R-:W-:Y:S01]  /*13a70*/  SHF.R.S32.HI R8, RZ, 0x1f, R9 ;  /* 0x0000001fff087819 */ /* 0x000fe20000011409 */
[----:B------:R-:W-:-:S04]  /*13a80*/  IMAD.WIDE.U32 R10, R11, UR4, R4 ;  /* 0x000000040b0a7c25 */ /* 0x000fc8000f8e0004 */
        /* <DEDUP_REMOVED lines=12> */
[----:B------:R-:W-:Y:S01]  /*13b50*/  IMAD.MOV R7, RZ, RZ, -R7 ;  /* 0x000000ffff077224 */ /* 0x000fe200078e0a07 */
[----:B------:R-:W-:Y:S01]  /*13b60*/  UMOV UR4, 0xffffffff ;  /* 0xffffffff00047882 */ /* 0x000fe20000000000 */
[----:B------:R-:W-:Y:S02]  /*13b70*/  IMAD.IADD R5, R5, 0x1, R11 ;  /* 0x0000000105057824 */ /* 0x000fe400078e020b */
[----:B------:R-:W-:-:S04]  /*13b80*/  IMAD R3, R6, R7, R3 ;  /* 0x0000000706037224 */ /* 0x000fc800078e0203 */
[----:B------:R-:W-:Y:S01]  /*13b90*/  IMAD.WIDE.U32 R4, R3, UR6, R4 ;  /* 0x0000000603047c25 */ /* 0x000fe2000f8e0004 */
[----:B------:R-:W-:-:S05]  /*13ba0*/  SHF.R.S32.HI R7, RZ, 0x1f, R3 ;  /* 0x0000001fff077819 */ /* 0x000fca0000011403 */
[----:B------:R-:W-:-:S04]  /*13bb0*/  IMAD R8, R7, UR6, RZ ;  /* 0x0000000607087c24 */ /* 0x000fc8000f8e02ff */
[----:B------:R-:W-:Y:S01]  /*13bc0*/  IMAD R7, R3, UR7, R8 ;  /* 0x0000000703077c24 */ /* 0x000fe2000f8e0208 */
[----:B------:R-:W-:-:S04]  /*13bd0*/  IADD3 R8, P1, R4, UR8, RZ ;  /* 0x0000000804087c10 */ /* 0x000fc8000ff3e0ff */
[----:B------:R-:W-:Y:S01]  /*13be0*/  IADD3.X R7, R5, UR9, R7, P1, !PT ;  /* 0x0000000905077c10 */ /* 0x000fe20008ffe407 */
[----:B------:R-:W-:Y:S08]  /*13bf0*/  BRA.DIV UR4, `(.L_x_11826) ;  /* 0x0000001e04007947 */ /* 0x000ff0000b800000 */
[----:B------:R-:W1:Y:S01]  /*13c00*/  SHFL.IDX PT, R14, R9, RZ, 0x1c1f ;  /* 0x001c1fff090e7589 */ /* 0x000e6200000e0000 */
[----:B------:R-:W-:Y:S01]  /*13c10*/  ULDC UR4, c[0x0][0x288] ;  /* 0x0000a20000047ab9 */ /* 0x000fe20000000800 */
[----:B------:R-:W-:Y:S01]  /*13c20*/  LEA.HI R3, R2, UR39, RZ, 0x1e ;  /* 0x0000002702037c11 */ /* 0x000fe2000f8ff0ff */
[----:B------:R-:W-:Y:S01]  /*13c30*/  IMAD R6, R6, UR4, RZ ;  /* 0x0000000406067c24 */ /* 0x000fe2000f8e02ff */
[----:B------:R-:W2:Y:S03]  /*13c40*/  SHFL.IDX PT, R4, R10, RZ, 0x1c1f ;  /* 0x001c1fff0a047589 */ /* 0x000ea600000e0000 */
[C---:B------:R-:W-:Y:S01]  /*13c50*/  VIADD R11, R3.reuse, 0x20 ;  /* 0x00000020030b7836 */ /* 0x040fe20000000000 */
[----:B------:R-:W-:Y:S01]  /*13c60*/  ISETP.GE.AND P1, PT, R3, R6, PT ;  /* 0x000000060300720c */ /* 0x000fe20003f26270 */
[----:B------:R-:W-:Y:S04]  /*13c70*/  SHFL.IDX PT, R21, R10, 0x1, 0x1c1f ;  /* 0x003c1f000a157f89 */ /* 0x000fe800000e0000 */
[----:B------:R-:W-:Y:S04]  /*13c80*/  SHFL.IDX PT, R26, R9, 0x2, 0x1c1f ;  /* 0x005c1f00091a7f89 */ /* 0x000fe800000e0000 */
[----:B------:R-:W-:Y:S04]  /*13c90*/  SHFL.IDX PT, R20, R10, 0x2, 0x1c1f ;  /* 0x005c1f000a147f89 */ /* 0x000fe800000e0000 */
[----:B------:R-:W-:Y:S01]  /*13ca0*/  @!P1 VIADD R29, R28, UR38 ;  /* 0x000000261c1d9c36 */ /* 0x000fe20008000000 */
[----:B------:R-:W-:Y:S01]  /*13cb0*/  SHFL.IDX PT, R10, R10, 0x3, 0x1c1f ;  /* 0x007c1f000a0a7f89 */ /* 0x000fe200000e0000 */
        /* <DEDUP_REMOVED lines=9> */
[----:B--2---:R-:W-:Y:S01]  /*13d50*/  @!P1 VIADD R29, R28, UR38 ;  /* 0x000000261c1d9c36 */ /* 0x004fe20008000000 */
[C---:B-1----:R-:W-:Y:S02]  /*13d60*/  @!P1 IADD3 R4, P3, R0.reuse, R14, RZ ;  /* 0x0000000e00049210 */ /* 0x042fe40007f7e0ff */
[----:B------:R-:W1:Y:S03]  /*13d70*/  SHFL.IDX PT, R14, R9, 0x3, 0x1c1f ;  /* 0x007c1f00090e7f89 */ /* 0x000e6600000e0000 */
[----:B------:R-:W-:Y:S02]  /*13d80*/  @!P1 IMAD.X R5, RZ, RZ, R21, P3 ;  /* 0x000000ffff059224 */ /* 0x000fe400018e0615 */
[----:B------:R-:W2:Y:S04]  /*13d90*/  SHFL.IDX PT, R21, R8, RZ, 0x1c1f ;  /* 0x001c1fff08157589 */ /* 0x000ea800000e0000 */
[----:B------:R3:W-:Y:S02]  /*13da0*/  @!P1 LDGSTS.E.BYPASS.LTC128B.128 [R29+0xaa00], desc[UR42][R4.64], !P0 ;  /* 0x0aa00000041d9fae */ /* 0x0007e4000c101d6a */
[----:B---3--:R-:W-:Y:S01]  /*13db0*/  @!P2 IADD3 R4, P1, R0, R26, RZ ;  /* 0x0000001a0004a210 */ /* 0x008fe20007f3e0ff */
[----:B------:R-:W-:-:S04]  /*13dc0*/  @!P2 VIADD R26, R28, UR38 ;  /* 0x000000261c1aac36 */ /* 0x000fc80008000000 */
[----:B------:R-:W-:Y:S01]  /*13dd0*/  @!P2 IMAD.X R5, RZ, RZ, R20, P1 ;  /* 0x000000ffff05a224 */ /* 0x000fe200008e0614 */
[----:B------:R-:W-:Y:S01]  /*13de0*/  ISETP.GE.AND P1, PT, R11, R6, PT ;  /* 0x000000060b00720c */ /* 0x000fe20003f26270 */
[----:B------:R-:W3:Y:S01]  /*13df0*/  SHFL.IDX PT, R20, R7, RZ, 0x1c1f ;  /* 0x001c1fff07147589 */ /* 0x000ee200000e0000 */
[----:B------:R-:W-:-:S03]  /*13e00*/  VIADD R11, R3, 0x80 ;  /* 0x00000080030b7836 */ /* 0x000fc60000000000 */
[----:B------:R1:W-:Y:S02]  /*13e10*/  @!P2 LDGSTS.E.BYPASS.LTC128B.128 [R26+0xb200], desc[UR42][R4.64], !P0 ;  /* 0x0b200000041aafae */ /* 0x0003e4000c101d6a */
[----:B------:R-:W-:Y:S02]  /*13e20*/  ISETP.GE.AND P2, PT, R11, R6, PT ;  /* 0x000000060b00720c */ /* 0x000fe40003f46270 */
[----:B------:R-:W4:Y:S04]  /*13e30*/  SHFL.IDX PT, R7, R7, 0x1, 0x1c1f ;  /* 0x003c1f0007077f89 */ /* 0x000f2800000e0000 */
[----:B------:R-:W-:Y:S01]  /*13e40*/  @!P1 VIADD R29, R28, UR38 ;  /* 0x000000261c1d9c36 */ /* 0x000fe20008000000 */
[----:B-1----:R-:W-:Y:S02]  /*13e50*/  @!P1 IADD3 R4, P3, R0, R14, RZ ;  /* 0x0000000e00049210 */ /* 0x002fe40007f7e0ff */
[----:B------:R1:W0:Y:S04]  /*13e60*/  SHFL.IDX PT, R14, R8, 0x1, 0x1c1f ;  /* 0x003c1f00080e7f89 */ /* 0x00022800000e0000 */
[----:B------:R-:W-:-:S02]  /*13e70*/  @!P2 VIADD R9, R28, UR38 ;  /* 0x000000261c09ac36 */ /* 0x000fc40008000000 */
[----:B------:R-:W-:-:S05]  /*13e80*/  @!P1 IMAD.X R5, RZ, RZ, R10, P3 ;  /* 0x000000ffff059224 */ /* 0x000fca00018e060a */
[----:B------:R2:W-:Y:S02]  /*13e90*/  @!P1 LDGSTS.E.BYPASS.LTC128B.128 [R29+0xba00], desc[UR42][R4.64], !P0 ;  /* 0x0ba00000041d9fae */ /* 0x0005e4000c101d6a */
[----:B--2---:R-:W-:-:S05]  /*13ea0*/  @!P2 IADD3 R4, P1, R0, R21, RZ ;  /* 0x000000150004a210 */ /* 0x004fca0007f3e0ff */
[----:B---3--:R-:W-:-:S05]  /*13eb0*/  @!P2 IMAD.X R5, RZ, RZ, R20, P1 ;  /* 0x000000ffff05a224 */ /* 0x008fca00008e0614 */
[----:B0---4-:R1:W-:Y:S03]  /*13ec0*/  @!P2 LDGSTS.E.BYPASS.LTC128B.128 [R9+0xc200], desc[UR42][R4.64], !P0 ;  /* 0x0c2000000409afae */ /* 0x0113e6000c101d6a */
.L_x_11884:
[----:B------:R-:W-:-:S05]  /*13ed0*/  VIADD R3, R3, 0xa0 ;  /* 0x000000a003037836 */ /* 0x000fca0000000000 */
[----:B------:R-:W-:-:S13]  /*13ee0*/  ISETP.GE.AND P1, PT, R3, R6, PT ;  /* 0x000000060300720c */ /* 0x000fda0003f26270 */
[----:B-1----:R-:W-:Y:S01]  /*13ef0*/  @!P1 IADD3 R4, P2, R0, R14, RZ ;  /* 0x0000000e00049210 */ /* 0x002fe20007f5e0ff */
[----:B------:R-:W-:Y:S02]  /*13f00*/  @!P1 VIADD R3, R28, UR38 ;  /* 0x000000261c039c36 */ /* 0x000fe40008000000 */
[----:B------:R-:W-:Y:S02]  /*13f10*/  IMAD.MOV.U32 R0, RZ, RZ, 0x1 ;  /* 0x00000001ff007424 */ /* 0x000fe400078e00ff */
[----:B------:R-:W-:-:S03]  /*13f20*/  @!P1 IMAD.X R5, RZ, RZ, R7, P2 ;  /* 0x000000ffff059224 */ /* 0x000fc600010e0607 */
        /* <DEDUP_REMOVED lines=14> */
.L_x_11885:
[----:B------:R-:W-:Y:S05]  /*14010*/  @!P1 BRA `(.L_x_11828) ;  /* 0x0000000800b49947 */ /* 0x000fea0003800000 */
[----:B------:R-:W-:Y:S01]  /*14020*/  IMAD.U32 R12, RZ, RZ, UR40 ;  /* 0x00000028ff0c7e24 */ /* 0x000fe2000f8e00ff */
[----:B------:R-:W-:Y:S01]  /*14030*/  LOP3.LUT R13, R25, 0x1f, RZ, 0xc0, !PT ;  /* 0x0000001f190d7812 */ /* 0x000fe200078ec0ff */
[----:B------:R-:W-:Y:S02]  /*14040*/  IMAD.U32 R14, RZ, RZ, UR40 ;  /* 0x00000028ff0e7e24 */ /* 0x000fe4000f8e00ff */
[----:B------:R-:W-:Y:S01]  /*14050*/  IMAD.MOV.U32 R8, RZ, RZ, 0x1 ;  /* 0x00000001ff087424 */ /* 0x000fe200078e00ff */
[----:B------:R-:W-:Y:S01]  /*14060*/  LOP3.LUT R12, R12, 0x1, RZ, 0xfc, !PT ;  /* 0x000000010c0c7812 */ /* 0x000fe200078efcff */
[----:B------:R-:W-:Y:S01]  /*14070*/  IMAD.MOV.U32 R9, RZ, RZ, RZ ;  /* 0x000000ffff097224 */ /* 0x000fe200078e00ff */
[----:B------:R-:W-:-:S07]  /*14080*/  LOP3.LUT R14, R14, 0x2, RZ, 0xfc, !PT ;  /* 0x000000020e0e7812 */ /* 0x000fce00078efcff */
.L_x_11845:
        /* <DEDUP_REMOVED lines=30> */
.L_x_11831:
[----:B0-----:R-:W-:Y:S02]  /*14270*/  LEA R7, R3, UR38, 0x3 ;  /* 0x0000002603077c11 */ /* 0x001fe4000f8e18ff */
[----:B------:R-:W-:Y:S02]  /*14280*/  SHF.L.U32 R4, R0, 0x1f, RZ ;  /* 0x0000001f00047819 */ /* 0x000fe400000006ff */
[----:B------:R-:W-:Y:S02]  /*14290*/  ISETP.NE.AND P1, PT, R2, RZ, PT ;  /* 0x000000ff0200720c */ /* 0x000fe40003f25270 */
[----:B------:R-:W0:Y:S02]  /*142a0*/  SYNCS.PHASECHK.TRANS64.TRYWAIT P0, [R7+URZ+0x12480], R4 ;  /* 0x01248004070075a7 */ /* 0x000e24000800017f */
[----:B0-----:R-:W-:Y:S09]  /*142b0*/  @!P0 BRA `(.L_x_11832) ;  /* 0x0000001c00308947 */ /* 0x001ff20003800000 */
.L_x_11886:
[----:B------:R-:W-:Y:S04]  /*142c0*/  BSSY B1, `(.L_x_11833) ;  /* 0x0000007000017945 */ /* 0x000fe80003800000 */
[----:B------:R-:W-:Y:S05]  /*142d0*/  @P1 BRA `(.L_x_11834) ;  /* 0x0000000000141947 */ /* 0x000fea0003800000 */
[----:B------:R-:W-:Y:S01]  /*142e0*/  ISETP.NE.AND P0, PT, R13, RZ, PT ;  /* 0x000000ff0d00720c */ /* 0x000fe20003f05270 */
[----:B------:R-:W-:-:S04]  /*142f0*/  IMAD.MOV.U32 R6, RZ, RZ, 0x2800 ;  /* 0x00002800ff067424 */ /* 0x000fc800078e00ff */
[----:B------:R1:W-:Y:S08]  /*14300*/  SYNCS.ARRIVE.TRANS64 RZ, [R7+URZ+0x12470], R6 ;  /* 0x0124700607ff79a7 */ /* 0x0003f0000800003f */
[----:B------:R-:W-:Y:S05]  /*14310*/  @!P0 BRA `(.L_x_11834) ;  /* 0x0000000000048947 */ /* 0x000fea0003800000 */
[----:B------:R-:W-:Y:S01]  /*14320*/  BPT.TRAP 0x1 ;  /* 0x000000040000795c */ /* 0x000fe20000300000 */
.L_x_11834:
[----:B------:R-:W-:Y:S05]  /*14330*/  BSYNC B1 ;  /* 0x0000000000017941 */ /* 0x000fea0003800000 */
.L_x_11833:
        /* <DEDUP_REMOVED lines=16> */
.L_x_11835:
        /* <DEDUP_REMOVED lines=8> */
.L_x_11887:
        /* <DEDUP_REMOVED lines=9> */
.L_x_11838:
[----:B------:R-:W-:Y:S05]  /*14550*/  BSYNC B1 ;  /* 0x0000000000017941 */ /* 0x000fea0003800000 */
.L_x_11837:
        /* <DEDUP_REMOVED lines=12> */
.L_x_11839:
[----:B------:R-:W-:-:S13]  /*14620*/  @P0 ELECT P1, URZ, PT ;  /* 0x00000000003f082f */ /* 0x000fda0003820000 */
[----:B------:R-:W-:Y:S01]  /*14630*/  @P1 R2UR UR13, R22 ;  /* 0x00000000160d12ca */ /* 0x000fe200000e0000 */
[----:B------:R-:W-:Y:S01]  /*14640*/  UMOV UR12, UR36 ;  /* 0x00000024000c7c82 */ /* 0x000fe20008000000 */
[----:B------:R-:W-:-:S11]  /*14650*/  @P1 PLOP3.LUT P0, PT, P1, PT, PT, 0x8, 0x0 ;  /* 0x000000000000181c */ /* 0x000fd60000f0e170 */
[----:B------:R1:W-:Y:S01]  /*14660*/  UTMALDG.4D [UR8], [UR4], desc[UR6] ;  /* 0x00000608040075b4 */ /* 0x0003e20008019000 */
[----:B------:R-:W-:Y:S01]  /*14670*/  PLOP3.LUT P1, PT, PT, PT, PT, 0x8, 0x0 ;  /* 0x000000000000781c */ /* 0x000fe20003f2e170 */
[----:B-1----:R-:W-:-:S12]  /*14680*/  @P0 BRA.U.ANY `(.L_x_11839) ;  /* 0xfffffffd00e40947 */ /* 0x002fd8000393ffff */
.L_x_11830:
[----:B------:R-:W-:Y:S05]  /*14690*/  BSYNC B0 ;  /* 0x0000000000007941 */ /* 0x000fea0003800000 */
.L_x_11829:
[----:B------:R-:W-:-:S13]  /*146a0*/  ISETP.NE.AND P0, PT, R12, 0x3, PT ;  /* 0x000000030c00780c */ /* 0x000fda0003f05270 */
[----:B------:R-:W-:Y:S05]  /*146b0*/  @!P0 BRA `(.L_x_11840) ;  /* 0x0000000000048947 */ /* 0x000fea0003800000 */
[----:B------:R-:W-:Y:S01]  /*146c0*/  BPT.TRAP 0x1 ;  /* 0x000000040000795c */ /* 0x000fe20000300000 */
.L_x_11840:
[----:B------:R-:W-:Y:S02]  /*146d0*/  LOP3.LUT R5, R8, 0x1, RZ, 0x3c, !PT ;  /* 0x0000000108057812 */ /* 0x000fe400078e3cff */
[----:B------:R-:W-:Y:S02]  /*146e0*/  LEA R20, R9, UR38, 0x3 ;  /* 0x0000002609147c11 */ /* 0x000fe4000f8e18ff */
[----:B------:R-:W-:Y:S02]  /*146f0*/  SHF.L.U32 R5, R5, 0x1f, RZ ;  /* 0x0000001f05057819 */ /* 0x000fe400000006ff */
[----:B------:R-:W-:Y:S02]  /*14700*/  ISETP.NE.AND P1, PT, R14, 0x3, PT ;  /* 0x000000030e00780c */ /* 0x000fe40003f25270 */
[----:B------:R-:W1:Y:S02]  /*14710*/  SYNCS.PHASECHK.TRANS64.TRYWAIT P0, [R20+URZ+0x12470], R5 ;  /* 0x01247005140075a7 */ /* 0x000e64000800017f */
[----:B-1----:R-:W-:Y:S09]  /*14720*/  @!P0 BRA `(.L_x_11841) ;  /* 0x00000018003c8947 */ /* 0x002ff20003800000 */
.L_x_11888:
[----:B------:R-:W-:Y:S05]  /*14730*/  @!P1 BRA `(.L_x_11842) ;  /* 0x0000000000049947 */ /* 0x000fea0003800000 */
[----:B------:R-:W-:Y:S01]  /*14740*/  BPT.TRAP 0x1 ;  /* 0x000000040000795c */ /* 0x000fe20000300000 */
.L_x_11842:
[----:B-1----:R-:W-:Y:S01]  /*14750*/  SHF.L.U32 R5, R8, 0x1f, RZ ;  /* 0x0000001f08057819 */ /* 0x002fe200000006ff */
[----:B0-----:R-:W-:-:S03]  /*14760*/  IMAD R10, R9, 0x2800, RZ ;  /* 0x00002800090a7824 */ /* 0x001fc600078e02ff */
[----:B------:R-:W0:Y:S02]  /*14770*/  SYNCS.PHASECHK.TRANS64.TRYWAIT P0, [R20+URZ+0x12460], R5 ;  /* 0x01246005140075a7 */ /* 0x000e24000800017f */
[----:B0-----:R-:W-:Y:S05]  /*14780*/  @!P0 BRA `(.L_x_11843) ;  /* 0x0000001800388947 */ /* 0x001fea0003800000 */
.L_x_11889:
        /* <DEDUP_REMOVED lines=42> */
.L_x_11844:
        /* <DEDUP_REMOVED lines=12> */
.L_x_11828:
[----:B0-----:R-:W-:Y:S02]  /*14af0*/  IMAD.MOV.U32 R3, RZ, RZ, RZ ;  /* 0x000000ffff037224 */ /* 0x001fe400078e00ff */
[----:B------:R-:W-:-:S07]  /*14b00*/  IMAD.MOV.U32 R0, RZ, RZ, 0x1 ;  /* 0x00000001ff007424 */ /* 0x000fce00078e00ff */
.L_x_11846:
[----:B------:R-:W-:-:S04]  /*14b10*/  ULOP3.LUT UR4, UR40, 0x1, URZ, 0xfc, !UPT ;  /* 0x0000000128047892 */ /* 0x000fc8000f8efc3f */
[----:B------:R-:W-:-:S06]  /*14b20*/  UISETP.NE.AND UP0, UPT, UR4, 0x3, UPT ;  /* 0x000000030400788c */ /* 0x000fcc000bf05270 */
[----:B------:R-:W-:-:S13]  /*14b30*/  PLOP3.LUT P0, PT, PT, PT, UP0, 0x80, 0x0 ;  /* 0x000000000000781c */ /* 0x000fda0003f0f008 */
[----:B------:R-:W-:Y:S05]  /*14b40*/  @!P0 BRA `(.L_x_11847) ;  /* 0x0000000000048947 */ /* 0x000fea0003800000 */
[----:B------:R-:W-:Y:S01]  /*14b50*/  BPT.TRAP 0x1 ;  /* 0x000000040000795c */ /* 0x000fe20000300000 */
.L_x_11847:
[----:B------:R-:W-:Y:S01]  /*14b60*/  LOP3.LUT R5, R0, 0x1, RZ, 0x3c, !PT ;  /* 0x0000000100057812 */ /* 0x000fe200078e3cff */
[----:B------:R-:W-:Y:S01]  /*14b70*/  BSSY B0, `(.L_x_11848) ;  /* 0x0000005000007945 */ /* 0x000fe20003800000 */
[----:B------:R-:W-:Y:S02]  /*14b80*/  LEA R12, R3, UR38, 0x3 ;  /* 0x00000026030c7c11 */ /* 0x000fe4000f8e18ff */
[----:B------:R-:W-:-:S04]  /*14b90*/  SHF.L.U32 R5, R5, 0x1f, RZ ;  /* 0x0000001f05057819 */ /* 0x000fc800000006ff */
[----:B------:R-:W0:Y:S02]  /*14ba0*/  SYNCS.PHASECHK.TRANS64.TRYWAIT P0, [R12+URZ+0x12470], R5 ;  /* 0x012470050c0075a7 */ /* 0x000e24000800017f */
[----:B0-----:R-:W-:Y:S05]  /*14bb0*/  @!P0 BRA `(.L_x_11849) ;  /* 0x0000001400408947 */ /* 0x001fea0003800000 */
.L_x_11890:
[----:B------:R-:W-:Y:S05]  /*14bc0*/  BSYNC B0 ;  /* 0x0000000000007941 */ /* 0x000fea0003800000 */
.L_x_11848:
[----:B------:R-:W-:-:S06]  /*14bd0*/  ULOP3.LUT UR4, UR40, 0x2, URZ, 0xfc, !UPT ;  /* 0x0000000228047892 */ /* 0x000fcc000f8efc3f */
[----:B------:R-:W-:-:S05]  /*14be0*/  IMAD.U32 R4, RZ, RZ, UR4 ;  /* 0x00000004ff047e24 */ /* 0x000fca000f8e00ff */
[----:B------:R-:W-:-:S13]  /*14bf0*/  ISETP.NE.AND P1, PT, R4, 0x3, PT ;  /* 0x000000030400780c */ /* 0x000fda0003f25270 */
[----:B------:R-:W-:Y:S05]  /*14c00*/  @!P1 BRA `(.L_x_11850) ;  /* 0x0000000000049947 */ /* 0x000fea0003800000 */
[----:B------:R-:W-:Y:S01]  /*14c10*/  BPT.TRAP 0x1 ;  /* 0x000000040000795c */ /* 0x000fe20000300000 */
.L_x_11850:
[----:B0-----:R-:W-:Y:S01]  /*14c20*/  SHF.L.U32 R5, R0, 0x1f, RZ ;  /* 0x0000001f00057819 */ /* 0x001fe200000006ff */
[----:B------:R-:W-:-:S03]  /*14c30*/  IMAD R8, R3, 0x2800, RZ ;  /* 0x0000280003087824 */ /* 0x000fc600078e02ff */
[----:B------:R-:W0:Y:S02]  /*14c40*/  SYNCS.PHASECHK.TRANS64.TRYWAIT P0, [R12+URZ+0x12460], R5 ;  /* 0x012460050c0075a7 */ /* 0x000e24000800017f */
[----:B------:R-:W-:Y:S01]  /*14c50*/  LOP3.LUT R23, R8, R23, RZ, 0xfc, !PT ;  /* 0x0000001708177212 */ /* 0x000fe200078efcff */
[----:B0-----:R-:W-:Y:S06]  /*14c60*/  @!P0 BRA `(.L_x_11851) ;  /* 0x0000001400288947 */ /* 0x001fec0003800000 */
.L_x_11891:
        /* <DEDUP_REMOVED lines=41> */
.L_x_11852:
[----:B-1----:R1:W-:Y:S01]  /*14f00*/  SYNCS.ARRIVE.TRANS64.A1T0 RZ, [R12+URZ+0x12450], RZ ;  /* 0x012450ff0cff79a7 */ /* 0x0023e2000810003f */
[----:B------:R-:W-:Y:S01]  /*14f10*/  BAR.SYNC.DEFER_BLOCKING 0x2, 0x80 ;  /* 0x0082000000007b1d */ /* 0x000fe20000010000 */
[----:B------:R-:W-:Y:S01]  /*14f20*/  ISETP.NE.AND P0, PT, R2, RZ, PT ;  /* 0x000000ff0200720c */ /* 0x000fe20003f05270 */
[----:B------:R-:W-:Y:S02]  /*14f30*/  VIADD R3, R3, 0x1 ;  /* 0x0000000103037836 */ /* 0x000fe40000000000 */
[----:B------:R-:W-:-:S10]  /*14f40*/  IMAD.MOV.U32 R4, RZ, RZ, RZ ;  /* 0x000000ffff047224 */ /* 0x000fd400078e00ff */
[----:B------:R-:W-:-:S05]  /*14f50*/  @!P0 VIADD R2, R12, 0x12480 ;  /* 0x000124800c028836 */ /* 0x000fca0000000000 */
[----:B------:R-:W-:-:S04]  /*14f60*/  @!P0 PRMT R2, RZ, 0x654, R2 ;  /* 0x00000654ff028816 */ /* 0x000fc80000000002 */
[----:B------:R1:W-:Y:S01]  /*14f70*/  @!P0 SYNCS.ARRIVE.TRANS64.RED.A1T0 RZ, [R2+URZ], RZ ;  /* 0x000000ff02ff89a7 */ /* 0x0003e2000810043f */
[----:B------:R-:W-:-:S04]  /*14f80*/  ISETP.NE.AND P0, PT, R3, 0x2, PT ;  /* 0x000000020300780c */ /* 0x000fc80003f05270 */
[----:B------:R-:W-:Y:S02]  /*14f90*/  SEL R5, RZ, 0x1, P0 ;  /* 0x00000001ff057807 */ /* 0x000fe40000000000 */
[----:B------:R-:W-:Y:S02]  /*14fa0*/  SEL R3, R3, RZ, P0 ;  /* 0x000000ff03037207 */ /* 0x000fe40000000000 */
[----:B-1----:R-:W-:-:S07]  /*14fb0*/  LOP3.LUT R0, R0, R5, RZ, 0x3c, !PT ;  /* 0x0000000500007212 */ /* 0x002fce00078e3cff */
.L_x_11805:
[----:B------:R-:W0:Y:S01]  /*14fc0*/  S2R R5, SR_CgaCtaId ;  /* 0x0000000000057919 */ /* 0x000e220000008800 */
[----:B------:R-:W-:Y:S02]  /*14fd0*/  MOV R2, 0x400 ;  /* 0x0000040000027802 */ /* 0x000fe40000000f00 */
[----:B------:R-:W-:Y:S02]  /*14fe0*/  SHF.L.U32 R4, R4, 0x1f, RZ ;  /* 0x0000001f04047819 */ /* 0x000fe400000006ff */
[----:B0-----:R-:W-:-:S04]  /*14ff0*/  LEA R9, R5, R2, 0x18 ;  /* 0x0000000205097211 */ /* 0x001fc800078ec0ff */
[----:B------:R-:W0:Y:S02]  /*15000*/  SYNCS.PHASECHK.TRANS64.TRYWAIT P0, [R9+URZ+0x12420], R4 ;  /* 0x01242004090075a7 */ /* 0x000e24000800017f */
[----:B0-----:R-:W-:Y:S05]  /*15010*/  @!P0 BRA `(.L_x_11853) ;  /* 0x0000001000508947 */ /* 0x001fea0003800000 */
.L_x_11892:
        /* <DEDUP_REMOVED lines=10> */
.L_x_11854:
        /* <DEDUP_REMOVED lines=12> */
.L_x_11893:
[----:B------:R-:W1:Y:S02]  /*15180*/  SYNCS.PHASECHK.TRANS64.TRYWAIT P1, [R5+URZ], R0 ;  /* 0x00000000050075a7 */ /* 0x000e64000802017f */
[----:B-1----:R-:W-:Y:S05]  /*15190*/  @!P1 BRA `(.L_x_11856) ;  /* 0x0000001000189947 */ /* 0x002fea0003800000 */
.L_x_11894:
[----:B------:R-:W-:Y:S05]  /*151a0*/  @!P0 BRA `(.L_x_11857) ;  /* 0x0000000000048947 */ /* 0x000fea0003800000 */
[----:B------:R-:W-:Y:S01]  /*151b0*/  BPT.TRAP 0x1 ;  /* 0x000000040000795c */ /* 0x000fe20000300000 */
.L_x_11857:
[----:B------:R-:W-:-:S04]  /*151c0*/  IMAD R3, R3, 0x8, R9 ;  /* 0x0000000803037824 */ /* 0x000fc800078e0209 */
[----:B------:R-:W2:Y:S02]  /*151d0*/  SYNCS.PHASECHK.TRANS64.TRYWAIT P1, [R3+URZ+0x12460], R4 ;  /* 0x01246004030075a7 */ /* 0x000ea4000802017f */
[----:B--2---:R-:W-:Y:S05]  /*151e0*/  @!P1 BRA `(.L_x_11858) ;  /* 0x0000001000189947 */ /* 0x004fea0003800000 */
.L_x_11895:
[----:B------:R-:W-:Y:S05]  /*151f0*/  @!P0 BRA `(.L_x_11859) ;  /* 0x0000000000048947 */ /* 0x000fea0003800000 */
[----:B------:R-:W-:Y:S01]  /*15200*/  BPT.TRAP 0x1 ;  /* 0x000000040000795c */ /* 0x000fe20000300000 */
.L_x_11859:
[----:B-1----:R-:W-:-:S04]  /*15210*/  IMAD R5, R2, 0x8, R9 ;  /* 0x0000000802057824 */ /* 0x002fc800078e0209 */
[----:B------:R-:W1:Y:S02]  /*15220*/  SYNCS.PHASECHK.TRANS64.TRYWAIT P1, [R5+URZ+0x12460], R0 ;  /* 0x01246000050075a7 */ /* 0x000e64000802017f */
[----:B-1----:R-:W-:Y:S05]  /*15230*/  @!P1 BRA `(.L_x_11860) ;  /* 0x0000001000189947 */ /* 0x002fea0003800000 */
.L_x_11896:
[----:B------:R-:W-:Y:S05]  /*15240*/  @!P0 BRA `(.L_x_11861) ;  /* 0x0000000000048947 */ /* 0x000fea0003800000 */
[----:B------:R-:W-:Y:S01]  /*15250*/  BPT.TRAP 0x1 ;  /* 0x000000040000795c */ /* 0x000fe20000300000 */
.L_x_11861:
[----:B------:R-:W3:Y:S02]  /*15260*/  SYNCS.PHASECHK.TRANS64.TRYWAIT P0, [R3+URZ+0x12480], R4 ;  /* 0x01248004030075a7 */ /* 0x000ee4000800017f */
[----:B---3--:R-:W-:Y:S05]  /*15270*/  @!P0 BRA `(.L_x_11862) ;  /* 0x00000010001c8947 */ /* 0x008fea0003800000 */
.L_x_11863:
[----:B----4-:R4:W0:Y:S02]  /*15280*/  SYNCS.PHASECHK.TRANS64.TRYWAIT P0, [R5+URZ+0x12480], R0 ;  /* 0x01248000050075a7 */ /* 0x010824000800017f */
[----:B0-----:R-:W-:Y:S05]  /*15290*/  @!P0 NANOSLEEP.SYNCS 0x989680 ;  /* 0x009896800000895d */ /* 0x001fea0003900000 */
[----:B------:R-:W0:Y:S02]  /*152a0*/  @!P0 SYNCS.PHASECHK.TRANS64 P0, [R5+URZ+0x12480], R0 ;  /* 0x01248000050085a7 */ /* 0x000e24000800007f */
[----:B0-----:R-:W-:Y:S05]  /*152b0*/  @!P0 BRA `(.L_x_11863) ;  /* 0xfffffffc00f08947 */ /* 0x001fea000383ffff */
.L_x_11717:
[----:B------:R-:W-:Y:S05]  /*152c0*/  BSYNC B6 ;  /* 0x0000000000067941 */ /* 0x000fea0003800000 */
.L_x_11714:
[----:B------:R-:W-:Y:S05]  /*152d0*/  EXIT ;  /* 0x000000000000794d */ /* 0x000fea0003800000 */
.L_x_11727:
[----:B0-----:R-:W-:-:S04]  /*152e0*/  IMAD.U32 R3, RZ, RZ, UR47 ;  /* 0x0000002fff037e24 */ /* 0x001fc8000f8e00ff */
[----:B------:R0:W1:Y:S03]  /*152f0*/  SYNCS.PHASECHK.TRANS64.TRYWAIT P0, [R3+URZ+0x12400], R0 ;  /* 0x01240000030075a7 */ /* 0x000066000800017f */
[----:B-1----:R-:W-:Y:S05]  /*15300*/  @!P0 NANOSLEEP.SYNCS 0x989680 ;  /* 0x009896800000895d */ /* 0x002fea0003900000 */
[----:B------:R-:W1:Y:S02]  /*15310*/  @!P0 SYNCS.PHASECHK.TRANS64 P0, [R3+URZ+0x12400], R0 ;  /* 0x01240000030085a7 */ /* 0x000e64000800007f */
[----:B-1----:R-:W-:Y:S05]  /*15320*/  @!P0 BRA `(.L_x_11727) ;  /* 0xfffffffc00ec8947 */ /* 0x002fea000383ffff */
[----:B------:R-:W-:Y:S05]  /*15330*/  BRA `(.L_x_11864) ;  /* 0xfffffec400947947 */ /* 0x000fea000383ffff */
.L_x_11731:
[----:B-1----:R-:W-:-:S04]  /*15340*/  IMAD.U32 R3, RZ, RZ, UR47 ;  /* 0x0000002fff037e24 */ /* 0x002fc8000f8e00ff */
[----:B------:R1:W2:Y:S03]  /*15350*/  SYNCS.PHASECHK.TRANS64.TRYWAIT P1, [R3+URZ+0x12430], R0 ;  /* 0x01243000030075a7 */ /* 0x0002a6000802017f */
[----:B--2---:R-:W-:Y:S05]  /*15360*/  @!P1 NANOSLEEP.SYNCS 0x989680 ;  /* 0x009896800000995d */ /* 0x004fea0003900000 */
[----:B------:R-:W2:Y:S02]  /*15370*/  @!P1 SYNCS.PHASECHK.TRANS64 P1, [R3+URZ+0x12430], R0 ;  /* 0x01243000030095a7 */ /* 0x000ea4000802007f */
[----:B--2---:R-:W-:Y:S05]  /*15380*/  @!P1 BRA `(.L_x_11731) ;  /* 0xfffffffc00ec9947 */ /* 0x004fea000383ffff */
[----:B------:R-:W-:Y:S05]  /*15390*/  BRA `(.L_x_11730) ;  /* 0xfffffec400b47947 */ /* 0x000fea000383ffff */
.L_x_11747:
[----:B-1----:R-:W-:-:S04]  /*153a0*/  IMAD.U32 R11, RZ, RZ, UR21 ;  /* 0x00000015ff0b7e24 */ /* 0x002fc8000f8e00ff */
[----:B------:R1:W2:Y:S03]  /*153b0*/  SYNCS.PHASECHK.TRANS64.TRYWAIT P1, [R11+URZ+0x12430], R10 ;  /* 0x0124300a0b0075a7 */ /* 0x0002a6000802017f */
[----:B--2---:R-:W-:Y:S05]  /*153c0*/  @!P1 NANOSLEEP.SYNCS 0x989680 ;  /* 0x009896800000995d */ /* 0x004fea0003900000 */
[----:B------:R-:W2:Y:S02]  /*153d0*/  @!P1 SYNCS.PHASECHK.TRANS64 P1, [R11+URZ+0x12430], R10 ;  /* 0x0124300a0b0095a7 */ /* 0x000ea4000802007f */
[----:B--2---:R-:W-:Y:S05]  /*153e0*/  @!P1 BRA `(.L_x_11747) ;  /* 0xfffffffc00ec9947 */ /* 0x004fea000383ffff */
[----:B------:R-:W-:Y:S05]  /*153f0*/  BRA `(.L_x_11746) ;  /* 0xffffff0400c47947 */ /* 0x000fea000383ffff */
.L_x_11751:
[----:B-1----:R-:W-:-:S04]  /*15400*/  IMAD.U32 R11, RZ, RZ, UR13 ;  /* 0x0000000dff0b7e24 */ /* 0x002fc8000f8e00ff */
[----:B------:R1:W2:Y:S03]  /*15410*/  SYNCS.PHASECHK.TRANS64.TRYWAIT P1, [R11+URZ+0x12450], R10 ;  /* 0x0124500a0b0075a7 */ /* 0x0002a6000802017f */
[----:B--2---:R-:W-:Y:S05]  /*15420*/  @!P1 NANOSLEEP.SYNCS 0x989680 ;  /* 0x009896800000995d */ /* 0x004fea0003900000 */
[----:B------:R-:W2:Y:S02]  /*15430*/  @!P1 SYNCS.PHASECHK.TRANS64 P1, [R11+URZ+0x12450], R10 ;  /* 0x0124500a0b0095a7 */ /* 0x000ea4000802007f */
[----:B--2---:R-:W-:Y:S05]  /*15440*/  @!P1 BRA `(.L_x_11751) ;  /* 0xfffffffc00ec9947 */ /* 0x004fea000383ffff */
[----:B------:R-:W-:Y:S05]  /*15450*/  BRA `(.L_x_11750) ;  /* 0xffffff0800d07947 */ /* 0x000fea000383ffff */
.L_x_11769:
[----:B-1----:R-:W-:-:S04]  /*15460*/  IMAD.U32 R8, RZ, RZ, UR21 ;  /* 0x00000015ff087e24 */ /* 0x002fc8000f8e00ff */
[----:B------:R1:W2:Y:S03]  /*15470*/  SYNCS.PHASECHK.TRANS64.TRYWAIT P1, [R8+URZ+0x12430], R7 ;  /* 0x01243007080075a7 */ /* 0x0002a6000802017f */
[----:B--2---:R-:W-:Y:S05]  /*15480*/  @!P1 NANOSLEEP.SYNCS 0x989680 ;  /* 0x009896800000995d */ /* 0x004fea0003900000 */
[----:B------:R-:W2:Y:S02]  /*15490*/  @!P1 SYNCS.PHASECHK.TRANS64 P1, [R8+URZ+0x12430], R7 ;  /* 0x01243007080095a7 */ /* 0x000ea4000802007f */
[----:B--2---:R-:W-:Y:S05]  /*154a0*/  @!P1 BRA `(.L_x_11769) ;  /* 0xfffffffc00ec9947 */ /* 0x004fea000383ffff */
[----:B------:R-:W-:Y:S05]  /*154b0*/  BRA `(.L_x_11768) ;  /* 0xffffff4800207947 */ /* 0x000fea000383ffff */
.L_x_11773:
[----:B-1----:R-:W-:-:S04]  /*154c0*/  IMAD.U32 R20, RZ, RZ, UR13 ;  /* 0x0000000dff147e24 */ /* 0x002fc8000f8e00ff */
[----:B------:R1:W2:Y:S03]  /*154d0*/  SYNCS.PHASECHK.TRANS64.TRYWAIT P1, [R20+URZ+0x12450], R7 ;  /* 0x01245007140075a7 */ /* 0x0002a6000802017f */
[----:B--2---:R-:W-:Y:S05]  /*154e0*/  @!P1 NANOSLEEP.SYNCS 0x989680 ;  /* 0x009896800000995d */ /* 0x004fea0003900000 */
[----:B------:R-:W2:Y:S02]  /*154f0*/  @!P1 SYNCS.PHASECHK.TRANS64 P1, [R20+URZ+0x12450], R7 ;  /* 0x01245007140095a7 */ /* 0x000ea4000802007f */
[----:B--2---:R-:W-:Y:S05]  /*15500*/  @!P1 BRA `(.L_x_11773) ;  /* 0xfffffffc00ec9947 */ /* 0x004fea000383ffff */
[----:B------:R-:W-:Y:S05]  /*15510*/  BRA `(.L_x_11772) ;  /* 0xffffff5000647947 */ /* 0x000fea000383ffff */
.L_x_11780:
[----:B-1----:R-:W-:-:S04]  /*15520*/  IMAD.U32 R12, RZ, RZ, UR25 ;  /* 0x00000019ff0c7e24 */ /* 0x002fc8000f8e00ff */
[----:B------:R1:W2:Y:S03]  /*15530*/  SYNCS.PHASECHK.TRANS64.TRYWAIT P1, [R12+URZ+0x12430], R7 ;  /* 0x012430070c0075a7 */ /* 0x0002a6000802017f */
[----:B--2---:R-:W-:Y:S05]  /*15540*/  @!P1 NANOSLEEP.SYNCS 0x989680 ;  /* 0x009896800000995d */ /* 0x004fea0003900000 */
[----:B------:R-:W2:Y:S02]  /*15550*/  @!P1 SYNCS.PHASECHK.TRANS64 P1, [R12+URZ+0x12430], R7 ;  /* 0x012430070c0095a7 */ /* 0x000ea4000802007f */
[----:B--2---:R-:W-:Y:S05]  /*15560*/  @!P1 BRA `(.L_x_11780) ;  /* 0xfffffffc00ec9947 */ /* 0x004fea000383ffff */
[----:B------:R-:W-:Y:S05]  /*15570*/  BRA `(.L_x_11779) ;  /* 0xffffff6800a07947 */ /* 0x000fea000383ffff */
.L_x_11784:
[----:B-1----:R-:W-:-:S04]  /*15580*/  IMAD.U32 R12, RZ, RZ, UR13 ;  /* 0x0000000dff0c7e24 */ /* 0x002fc8000f8e00ff */
[----:B------:R1:W2:Y:S03]  /*15590*/  SYNCS.PHASECHK.TRANS64.TRYWAIT P1, [R12+URZ+0x12450], R7 ;  /* 0x012450070c0075a7 */ /* 0x0002a6000802017f */
[----:B--2---:R-:W-:Y:S05]  /*155a0*/  @!P1 NANOSLEEP.SYNCS 0x989680 ;  /* 0x009896800000995d */ /* 0x004fea0003900000 */
[----:B------:R-:W2:Y:S02]  /*155b0*/  @!P1 SYNCS.PHASECHK.TRANS64 P1, [R12+URZ+0x12450], R7 ;  /* 0x012450070c0095a7 */ /* 0x000ea4000802007f */
[----:B--2---:R-:W-:Y:S05]  /*155c0*/  @!P1 BRA `(.L_x_11784) ;  /* 0xfffffffc00ec9947 */ /* 0x004fea000383ffff */
[----:B------:R-:W-:Y:S05]  /*155d0*/  BRA `(.L_x_11783) ;  /* 0xffffff6c00a87947 */ /* 0x000fea000383ffff */
.L_x_11798:
[----:B-1----:R-:W-:-:S04]  /*155e0*/  IMAD.U32 R3, RZ, RZ, UR16 ;  /* 0x00000010ff037e24 */ /* 0x002fc8000f8e00ff */
[----:B------:R1:W2:Y:S03]  /*155f0*/  SYNCS.PHASECHK.TRANS64.TRYWAIT P1, [R3+URZ+0x12450], R0 ;  /* 0x01245000030075a7 */ /* 0x0002a6000802017f */
[----:B--2---:R-:W-:Y:S05]  /*15600*/  @!P1 NANOSLEEP.SYNCS 0x989680 ;  /* 0x009896800000995d */ /* 0x004fea0003900000 */
[----:B------:R-:W2:Y:S02]  /*15610*/  @!P1 SYNCS.PHASECHK.TRANS64 P1, [R3+URZ+0x12450], R0 ;  /* 0x01245000030095a7 */ /* 0x000ea4000802007f */
[----:B--2---:R-:W-:Y:S05]  /*15620*/  @!P1 BRA `(.L_x_11798) ;  /* 0xfffffffc00ec9947 */ /* 0x004fea000383ffff */
[----:B------:R-:W-:Y:S05]  /*15630*/  BRA `(.L_x_11797) ;  /* 0xffffffa800107947 */ /* 0x000fea000383ffff */
.L_x_11817:
[----:B------:R-:W-:Y:S02]  /*15640*/  IMAD.MOV.U32 R13, RZ, RZ, R17 ;  /* 0x000000ffff0d7224 */ /* 0x000fe400078e0011 */
[----:B------:R-:W-:Y:S02]  /*15650*/  IMAD.MOV.U32 R12, RZ, RZ, RZ ;  /* 0x000000ffff0c7224 */ /* 0x000fe400078e00ff */
[----:B------:R-:W-:Y:S02]  /*15660*/  IMAD.MOV.U32 R11, RZ, RZ, 0x1f ;  /* 0x0000001fff0b7424 */ /* 0x000fe400078e00ff */
[----:B------:R-:W-:-:S07]  /*15670*/  IMAD.MOV.U32 R15, RZ, RZ, -0x1 ;  /* 0xffffffffff0f7424 */ /* 0x000fce00078e00ff */
[----:B------:R-:W-:Y:S05]  /*15680*/  WARPSYNC.COLLECTIVE R15, `(.L_x_11865) ;  /* 0x000000000f087348 */ /* 0x000fea0003c00000 */
[----:B------:R0:W1:Y:S02]  /*15690*/  SHFL.IDX P6, R14, R13, R12, R11 ;  /* 0x0000000c0d0e7389 */ /* 0x00006400000c000b */
[----:B01----:R-:W-:Y:S01]  /*156a0*/  ENDCOLLECTIVE ;  /* 0x000000000000791b */ /* 0x003fe20003800000 */
.L_x_11865:
[----:B------:R-:W-:Y:S05]  /*156b0*/  BRA `(.L_x_11866) ;  /* 0xffffffd800a47947 */ /* 0x000fea000383ffff */
.L_x_11819:
[----:B------:R-:W-:Y:S01]  /*156c0*/  BSSY B0, `(.L_x_11867) ;  /* 0x0000006000007945 */ /* 0x000fe20003800000 */
[----:B------:R-:W-:-:S07]  /*156d0*/  IMAD.MOV.U32 R15, RZ, RZ, -0x1 ;  /* 0xffffffffff0f7424 */ /* 0x000fce00078e00ff */
[----:B0-----:R-:W-:Y:S05]  /*156e0*/  WARPSYNC.COLLECTIVE R15, `(.L_x_11868) ;  /* 0x000000000f0c7348 */ /* 0x001fea0003c00000 */
[----:B------:R-:W-:Y:S02]  /*156f0*/  ELECT P6, UR62, PT ;  /* 0x00000000003e782f */ /* 0x000fe400038c0000 */
[----:B------:R-:W-:Y:S01]  /*15700*/  MOV R14, UR62 ;  /* 0x0000003e000e7c02 */ /* 0x000fe20008000f00 */
[----:B0-----:R-:W-:Y:S10]  /*15710*/  ENDCOLLECTIVE ;  /* 0x000000000000791b */ /* 0x001ff40003800000 */
.L_x_11868:
[----:B------:R-:W-:Y:S05]  /*15720*/  BSYNC B0 ;  /* 0x0000000000007941 */ /* 0x000fea0003800000 */
.L_x_11867:
[----:B------:R-:W-:Y:S05]  /*15730*/  BRA `(.L_x_11869) ;  /* 0xffffffd800a87947 */ /* 0x000fea000383ffff */
.L_x_11821:
[----:B-1----:R-:W-:-:S04]  /*15740*/  IMAD.U32 R5, RZ, RZ, UR38 ;  /* 0x00000026ff057e24 */ /* 0x002fc8000f8e00ff */
[----:B------:R1:W2:Y:S03]  /*15750*/  SYNCS.PHASECHK.TRANS64.TRYWAIT P0, [R5+URZ+0x12480], R0 ;  /* 0x01248000050075a7 */ /* 0x0002a6000800017f */
[----:B--2---:R-:W-:Y:S05]  /*15760*/  @!P0 NANOSLEEP.SYNCS 0x989680 ;  /* 0x009896800000895d */ /* 0x004fea0003900000 */
[----:B------:R-:W2:Y:S02]  /*15770*/  @!P0 SYNCS.PHASECHK.TRANS64 P0, [R5+URZ+0x12480], R0 ;  /* 0x01248000050085a7 */ /* 0x000ea4000800007f */
[----:B--2---:R-:W-:Y:S05]  /*15780*/  @!P0 BRA `(.L_x_11821) ;  /* 0xfffffffc00ec8947 */ /* 0x004fea000383ffff */
[----:B------:R-:W-:Y:S05]  /*15790*/  BRA `(.L_x_11870) ;  /* 0xffffffd800f87947 */ /* 0x000fea000383ffff */
.L_x_11823:
[----:B-1----:R-:W-:-:S04]  /*157a0*/  IMAD.U32 R5, RZ, RZ, UR38 ;  /* 0x00000026ff057e24 */ /* 0x002fc8000f8e00ff */
[----:B------:R1:W2:Y:S03]  /*157b0*/  SYNCS.PHASECHK.TRANS64.TRYWAIT P0, [R5+URZ+0x12440], R0 ;  /* 0x01244000050075a7 */ /* 0x0002a6000800017f */
[----:B--2---:R-:W-:Y:S05]  /*157c0*/  @!P0 NANOSLEEP.SYNCS 0x989680 ;  /* 0x009896800000895d */ /* 0x004fea0003900000 */
[----:B------:R-:W2:Y:S02]  /*157d0*/  @!P0 SYNCS.PHASECHK.TRANS64 P0, [R5+URZ+0x12440], R0 ;  /* 0x01244000050085a7 */ /* 0x000ea4000800007f */
[----:B--2---:R-:W-:Y:S05]  /*157e0*/  @!P0 BRA `(.L_x_11823) ;  /* 0xfffffffc00ec8947 */ /* 0x004fea000383ffff */
[----:B------:R-:W-:Y:S05]  /*157f0*/  BRA `(.L_x_11871) ;  /* 0xffffffdc00347947 */ /* 0x000fea000383ffff */
.L_x_11826:
[----:B------:R-:W-:Y:S01]  /*15800*/  IMAD.MOV.U32 R13, RZ, RZ, R10 ;  /* 0x000000ffff0d7224 */ /* 0x000fe200078e000a */
[----:B------:R-:W-:Y:S01]  /*15810*/  LEA.HI R3, R2, UR39, RZ, 0x1e ;  /* 0x0000002702037c11 */ /* 0x000fe2000f8ff0ff */
[----:B------:R-:W-:Y:S02]  /*15820*/  IMAD.MOV.U32 R12, RZ, RZ, RZ ;  /* 0x000000ffff0c7224 */ /* 0x000fe400078e00ff */
[----:B------:R-:W-:Y:S02]  /*15830*/  IMAD.MOV.U32 R11, RZ, RZ, 0x1c1f ;  /* 0x00001c1fff0b7424 */ /* 0x000fe400078e00ff */
[----:B------:R-:W-:-:S07]  /*15840*/  IMAD.MOV.U32 R15, RZ, RZ, -0x1 ;  /* 0xffffffffff0f7424 */ /* 0x000fce00078e00ff */
[----:B0-----:R-:W-:Y:S05]  /*15850*/  WARPSYNC.COLLECTIVE R15, `(.L_x_11872) ;  /* 0x000000000f087348 */ /* 0x001fea0003c00000 */
[----:B------:R1:W2:Y:S02]  /*15860*/  SHFL.IDX P6, R14, R13, R12, R11 ;  /* 0x0000000c0d0e7389 */ /* 0x0002a400000c000b */
[----:B012---:R-:W-:Y:S01]  /*15870*/  ENDCOLLECTIVE ;  /* 0x000000000000791b */ /* 0x007fe20003800000 */
.L_x_11872:
[----:B------:R-:W-:Y:S02]  /*15880*/  IMAD.MOV.U32 R13, RZ, RZ, R9 ;  /* 0x000000ffff0d7224 */ /* 0x000fe400078e0009 */
[----:B------:R-:W-:-:S07]  /*15890*/  IMAD.MOV.U32 R4, RZ, RZ, R14 ;  /* 0x000000ffff047224 */ /* 0x000fce00078e000e */
[----:B------:R-:W-:Y:S05]  /*158a0*/  WARPSYNC.COLLECTIVE R15, `(.L_x_11873) ;  /* 0x000000000f087348 */ /* 0x000fea0003c00000 */
[----:B------:R0:W1:Y:S02]  /*158b0*/  SHFL.IDX P6, R14, R13, R12, R11 ;  /* 0x0000000c0d0e7389 */ /* 0x00006400000c000b */
[----:B01----:R-:W-:Y:S01]  /*158c0*/  ENDCOLLECTIVE ;  /* 0x000000000000791b */ /* 0x003fe20003800000 */
.L_x_11873:
[----:B------:R-:W-:Y:S02]  /*158d0*/  ULDC UR4, c[0x0][0x288] ;  /* 0x0000a20000047ab9 */ /* 0x000fe40000000800 */
[----:B------:R-:W-:-:S05]  /*158e0*/  IMAD R6, R6, UR4, RZ ;  /* 0x0000000406067c24 */ /* 0x000fca000f8e02ff */
[C---:B------:R-:W-:Y:S01]  /*158f0*/  ISETP.GE.AND P1, PT, R3.reuse, R6, PT ;  /* 0x000000060300720c */ /* 0x040fe20003f26270 */
[----:B------:R-:W-:Y:S02]  /*15900*/  VIADD R11, R3, 0x20 ;  /* 0x00000020030b7836 */ /* 0x000fe40000000000 */
[----:B------:R-:W-:Y:S02]  /*15910*/  IMAD.MOV.U32 R13, RZ, RZ, R10 ;  /* 0x000000ffff0d7224 */ /* 0x000fe400078e000a */
[----:B------:R-:W-:-:S08]  /*15920*/  IMAD.MOV.U32 R12, RZ, RZ, 0x1 ;  /* 0x00000001ff0c7424 */ /* 0x000fd000078e00ff */
[----:B------:R-:W-:Y:S01]  /*15930*/  @!P1 VIADD R29, R28, UR38 ;  /* 0x000000261c1d9c36 */ /* 0x000fe20008000000 */
[----:B------:R-:W-:-:S05]  /*15940*/  @!P1 IADD3 R14, P2, R0, R14, RZ ;  /* 0x0000000e000e9210 */ /* 0x000fca0007f5e0ff */
[----:B------:R-:W-:Y:S02]  /*15950*/  @!P1 IMAD.X R5, RZ, RZ, R4, P2 ;  /* 0x000000ffff059224 */ /* 0x000fe400010e0604 */
[----:B------:R-:W-:-:S05]  /*15960*/  @!P1 IMAD.MOV.U32 R4, RZ, RZ, R14 ;  /* 0x000000ffff049224 */ /* 0x000fca00078e000e */
[----:B------:R-:W-:Y:S01]  /*15970*/  @!PT LDS RZ, [RZ] ;  /* 0x00000000fffff984 */ /* 0x000fe20000000800 */
[----:B------:R-:W-:Y:S01]  /*15980*/  @!PT LDS RZ, [RZ] ;  /* 0x00000000fffff984 */ /* 0x000fe20000000800 */
[----:B------:R-:W-:Y:S01]  /*15990*/  @!PT LDS RZ, [RZ] ;  /* 0x00000000fffff984 */ /* 0x000fe20000000800 */
[----:B------:R0:W-:Y:S01]  /*159a0*/  @!P1 LDGSTS.E.BYPASS.LTC128B.128 [R29+0xa200], desc[UR42][R4.64], !P0 ;  /* 0x0a200000041d9fae */ /* 0x0001e2000c101d6a */
[----:B------:R-:W-:Y:S01]  /*159b0*/  ISETP.GE.AND P1, PT, R11, R6, PT ;  /* 0x000000060b00720c */ /* 0x000fe20003f26270 */
[----:B------:R-:W-:-:S12]  /*159c0*/  IMAD.MOV.U32 R11, RZ, RZ, 0x1c1f ;  /* 0x00001c1fff0b7424 */ /* 0x000fd800078e00ff */
[----:B0-----:R-:W-:Y:S05]  /*159d0*/  WARPSYNC.COLLECTIVE R15, `(.L_x_11874) ;  /* 0x000000000f087348 */ /* 0x001fea0003c00000 */
[----:B------:R1:W2:Y:S02]  /*159e0*/  SHFL.IDX P6, R14, R13, R12, R11 ;  /* 0x0000000c0d0e7389 */ /* 0x0002a400000c000b */
[----:B012---:R-:W-:Y:S01]  /*159f0*/  ENDCOLLECTIVE ;  /* 0x000000000000791b */ /* 0x007fe20003800000 */
.L_x_11874:
[----:B------:R-:W-:Y:S02]  /*15a00*/  @!P1 VIADD R29, R28, UR38 ;  /* 0x000000261c1d9c36 */ /* 0x000fe40008000000 */
[----:B------:R-:W-:Y:S02]  /*15a10*/  IMAD.MOV.U32 R13, RZ, RZ, R9 ;  /* 0x000000ffff0d7224 */ /* 0x000fe400078e0009 */
[----:B------:R-:W-:-:S07]  /*15a20*/  IMAD.MOV.U32 R21, RZ, RZ, R14 ;  /* 0x000000ffff157224 */ /* 0x000fce00078e000e */
[----:B------:R-:W-:Y:S05]  /*15a30*/  WARPSYNC.COLLECTIVE R15, `(.L_x_11875) ;  /* 0x000000000f087348 */ /* 0x000fea0003c00000 */
[----:B------:R0:W1:Y:S02]  /*15a40*/  SHFL.IDX P6, R14, R13, R12, R11 ;  /* 0x0000000c0d0e7389 */ /* 0x00006400000c000b */
[----:B01----:R-:W-:Y:S01]  /*15a50*/  ENDCOLLECTIVE ;  /* 0x000000000000791b */ /* 0x003fe20003800000 */
.L_x_11875:
[----:B------:R-:W-:Y:S02]  /*15a60*/  IMAD.MOV.U32 R13, RZ, RZ, R10 ;  /* 0x000000ffff0d7224 */ /* 0x000fe400078e000a */
[----:B------:R-:W-:Y:S01]  /*15a70*/  IMAD.MOV.U32 R12, RZ, RZ, 0x2 ;  /* 0x00000002ff0c7424 */ /* 0x000fe200078e00ff */
[----:B------:R-:W-:-:S13]  /*15a80*/  @!P1 IADD3 R4, P3, R0, R14, RZ ;  /* 0x0000000e00049210 */ /* 0x000fda0007f7e0ff */
[----:B------:R-:W-:Y:S05]  /*15a90*/  WARPSYNC.COLLECTIVE R15, `(.L_x_11876) ;  /* 0x000000000f087348 */ /* 0x000fea0003c00000 */
[----:B------:R0:W1:Y:S02]  /*15aa0*/  SHFL.IDX P6, R14, R13, R12, R11 ;  /* 0x0000000c0d0e7389 */ /* 0x00006400000c000b */
[----:B01----:R-:W-:Y:S01]  /*15ab0*/  ENDCOLLECTIVE ;  /* 0x000000000000791b */ /* 0x003fe20003800000 */
.L_x_11876:
        /* <DEDUP_REMOVED lines=12> */
.L_x_11877:
[----:B------:R-:W-:Y:S02]  /*15b80*/  IMAD.MOV.U32 R13, RZ, RZ, R10 ;  /* 0x000000ffff0d7224 */ /* 0x000fe400078e000a */
[----:B------:R-:W-:Y:S02]  /*15b90*/  IMAD.MOV.U32 R12, RZ, RZ, 0x3 ;  /* 0x00000003ff0c7424 */ /* 0x000fe400078e00ff */
[----:B------:R-:W-:-:S07]  /*15ba0*/  IMAD.MOV.U32 R26, RZ, RZ, R14 ;  /* 0x000000ffff1a7224 */ /* 0x000fce00078e000e */
[----:B------:R-:W-:Y:S05]  /*15bb0*/  WARPSYNC.COLLECTIVE R15, `(.L_x_11878) ;  /* 0x000000000f087348 */ /* 0x000fea0003c00000 */
[----:B------:R0:W1:Y:S02]  /*15bc0*/  SHFL.IDX P6, R14, R13, R12, R11 ;  /* 0x0000000c0d0e7389 */ /* 0x00006400000c000b */
[----:B01----:R-:W-:Y:S01]  /*15bd0*/  ENDCOLLECTIVE ;  /* 0x000000000000791b */ /* 0x003fe20003800000 */
.L_x_11878:
[----:B------:R-:W-:Y:S01]  /*15be0*/  @!P2 IADD3 R4, P1, R0, R26, RZ ;  /* 0x0000001a0004a210 */ /* 0x000fe20007f3e0ff */
[----:B------:R-:W-:-:S04]  /*15bf0*/  @!P2 VIADD R26, R28, UR38 ;  /* 0x000000261c1aac36 */ /* 0x000fc80008000000 */
        /* <DEDUP_REMOVED lines=10> */
.L_x_11879:
        /* <DEDUP_REMOVED lines=9> */
.L_x_11880:
        /* <DEDUP_REMOVED lines=12> */
.L_x_11881:
[----:B------:R-:W-:Y:S02]  /*15df0*/  @!P2 VIADD R9, R28, UR38 ;  /* 0x000000261c09ac36 */ /* 0x000fe40008000000 */
[----:B------:R-:W-:Y:S02]  /*15e00*/  IMAD.MOV.U32 R13, RZ, RZ, R7 ;  /* 0x000000ffff0d7224 */ /* 0x000fe400078e0007 */
[----:B------:R-:W-:Y:S02]  /*15e10*/  IMAD.MOV.U32 R12, RZ, RZ, 0x1 ;  /* 0x00000001ff0c7424 */ /* 0x000fe400078e00ff */
[----:B------:R-:W-:-:S07]  /*15e20*/  IMAD.MOV.U32 R21, RZ, RZ, R14 ;  /* 0x000000ffff157224 */ /* 0x000fce00078e000e */
[----:B------:R-:W-:Y:S05]  /*15e30*/  WARPSYNC.COLLECTIVE R15, `(.L_x_11882) ;  /* 0x000000000f087348 */ /* 0x000fea0003c00000 */
[----:B------:R0:W1:Y:S02]  /*15e40*/  SHFL.IDX P6, R14, R13, R12, R11 ;  /* 0x0000000c0d0e7389 */ /* 0x00006400000c000b */
[----:B01----:R-:W-:Y:S01]  /*15e50*/  ENDCOLLECTIVE ;  /* 0x000000000000791b */ /* 0x003fe20003800000 */
.L_x_11882:
        /* <DEDUP_REMOVED lines=11> */
.L_x_11883:
[----:B------:R-:W-:Y:S05]  /*15f10*/  BRA `(.L_x_11884) ;  /* 0xffffffdc00ec7947 */ /* 0x000fea000383ffff */
.L_x_11827:
[----:B0-----:R-:W-:-:S04]  /*15f20*/  IMAD.U32 R3, RZ, RZ, UR38 ;  /* 0x00000026ff037e24 */ /* 0x001fc8000f8e00ff */
[----:B------:R0:W1:Y:S03]  /*15f30*/  SYNCS.PHASECHK.TRANS64.TRYWAIT P0, [R3+URZ+0x12420], R0 ;  /* 0x01242000030075a7 */ /* 0x000066000800017f */
[----:B-1----:R-:W-:Y:S05]  /*15f40*/  @!P0 NANOSLEEP.SYNCS 0x989680 ;  /* 0x009896800000895d */ /* 0x002fea0003900000 */
[----:B------:R-:W1:Y:S02]  /*15f50*/  @!P0 SYNCS.PHASECHK.TRANS64 P0, [R3+URZ+0x12420], R0 ;  /* 0x01242000030085a7 */ /* 0x000e64000800007f */
[----:B-1----:R-:W-:Y:S05]  /*15f60*/  @!P0 BRA `(.L_x_11827) ;  /* 0xfffffffc00ec8947 */ /* 0x002fea000383ffff */
[----:B------:R-:W-:Y:S05]  /*15f70*/  BRA `(.L_x_11885) ;  /* 0xffffffe000247947 */ /* 0x000fea000383ffff */
.L_x_11832:
[----:B0-----:R0:W1:Y:S02]  /*15f80*/  SYNCS.PHASECHK.TRANS64.TRYWAIT P0, [R7+URZ+0x12480], R4 ;  /* 0x01248004070075a7 */ /* 0x001064000800017f */
[----:B-1----:R-:W-:Y:S05]  /*15f90*/  @!P0 NANOSLEEP.SYNCS 0x989680 ;  /* 0x009896800000895d */ /* 0x002fea0003900000 */
[----:B------:R-:W1:Y:S02]  /*15fa0*/  @!P0 SYNCS.PHASECHK.TRANS64 P0, [R7+URZ+0x12480], R4 ;  /* 0x01248004070085a7 */ /* 0x000e64000800007f */
[----:B-1----:R-:W-:Y:S05]  /*15fb0*/  @!P0 BRA `(.L_x_11832) ;  /* 0xfffffffc00f08947 */ /* 0x002fea000383ffff */
[----:B------:R-:W-:Y:S05]  /*15fc0*/  BRA `(.L_x_11886) ;  /* 0xffffffe000bc7947 */ /* 0x000fea000383ffff */
.L_x_11836:
[----:B-1----:R1:W2:Y:S02]  /*15fd0*/  SYNCS.PHASECHK.TRANS64.TRYWAIT P0, [R7+URZ+0x12440], R4 ;  /* 0x01244004070075a7 */ /* 0x0022a4000800017f */
[----:B--2---:R-:W-:Y:S05]  /*15fe0*/  @!P0 NANOSLEEP.SYNCS 0x989680 ;  /* 0x009896800000895d */ /* 0x004fea0003900000 */
[----:B------:R-:W2:Y:S02]  /*15ff0*/  @!P0 SYNCS.PHASECHK.TRANS64 P0, [R7+URZ+0x12440], R4 ;  /* 0x01244004070085a7 */ /* 0x000ea4000800007f */
[----:B--2---:R-:W-:Y:S05]  /*16000*/  @!P0 BRA `(.L_x_11836) ;  /* 0xfffffffc00f08947 */ /* 0x004fea000383ffff */
[----:B------:R-:W-:Y:S05]  /*16010*/  BRA `(.L_x_11887) ;  /* 0xffffffe400287947 */ /* 0x000fea000383ffff */
.L_x_11841:
[----:B-1----:R1:W2:Y:S02]  /*16020*/  SYNCS.PHASECHK.TRANS64.TRYWAIT P0, [R20+URZ+0x12470], R5 ;  /* 0x01247005140075a7 */ /* 0x0022a4000800017f */
[----:B--2---:R-:W-:Y:S05]  /*16030*/  @!P0 NANOSLEEP.SYNCS 0x989680 ;  /* 0x009896800000895d */ /* 0x004fea0003900000 */
[----:B------:R-:W2:Y:S02]  /*16040*/  @!P0 SYNCS.PHASECHK.TRANS64 P0, [R20+URZ+0x12470], R5 ;  /* 0x01247005140085a7 */ /* 0x000ea4000800007f */
[----:B--2---:R-:W-:Y:S05]  /*16050*/  @!P0 BRA `(.L_x_11841) ;  /* 0xfffffffc00f08947 */ /* 0x004fea000383ffff */
[----:B------:R-:W-:Y:S05]  /*16060*/  BRA `(.L_x_11888) ;  /* 0xffffffe400b07947 */ /* 0x000fea000383ffff */
.L_x_11843:
[----:B0-----:R0:W1:Y:S02]  /*16070*/  SYNCS.PHASECHK.TRANS64.TRYWAIT P0, [R20+URZ+0x12460], R5 ;  /* 0x01246005140075a7 */ /* 0x001064000800017f */
[----:B-1----:R-:W-:Y:S05]  /*16080*/  @!P0 NANOSLEEP.SYNCS 0x989680 ;  /* 0x009896800000895d */ /* 0x002fea0003900000 */
[----:B------:R-:W1:Y:S02]  /*16090*/  @!P0 SYNCS.PHASECHK.TRANS64 P0, [R20+URZ+0x12460], R5 ;  /* 0x01246005140085a7 */ /* 0x000e64000800007f */
[----:B-1----:R-:W-:Y:S05]  /*160a0*/  @!P0 BRA `(.L_x_11843) ;  /* 0xfffffffc00f08947 */ /* 0x002fea000383ffff */
[----:B------:R-:W-:Y:S05]  /*160b0*/  BRA `(.L_x_11889) ;  /* 0xffffffe400b47947 */ /* 0x000fea000383ffff */
.L_x_11849:
[----:B0-----:R0:W1:Y:S02]  /*160c0*/  SYNCS.PHASECHK.TRANS64.TRYWAIT P0, [R12+URZ+0x12470], R5 ;  /* 0x012470050c0075a7 */ /* 0x001064000800017f */
[----:B-1----:R-:W-:Y:S05]  /*160d0*/  @!P0 NANOSLEEP.SYNCS 0x989680 ;  /* 0x009896800000895d */ /* 0x002fea0003900000 */
[----:B------:R-:W1:Y:S02]  /*160e0*/  @!P0 SYNCS.PHASECHK.TRANS64 P0, [R12+URZ+0x12470], R5 ;  /* 0x012470050c0085a7 */ /* 0x000e64000800007f */
[----:B-1----:R-:W-:Y:S05]  /*160f0*/  @!P0 BRA `(.L_x_11849) ;  /* 0xfffffffc00f08947 */ /* 0x002fea000383ffff */
[----:B------:R-:W-:Y:S05]  /*16100*/  BRA `(.L_x_11890) ;  /* 0xffffffe800ac7947 */ /* 0x000fea000383ffff */
.L_x_11851:
[----:B0-----:R0:W1:Y:S02]  /*16110*/  SYNCS.PHASECHK.TRANS64.TRYWAIT P0, [R12+URZ+0x12460], R5 ;  /* 0x012460050c0075a7 */ /* 0x001064000800017f */
[----:B-1----:R-:W-:Y:S05]  /*16120*/  @!P0 NANOSLEEP.SYNCS 0x989680 ;  /* 0x009896800000895d */ /* 0x002fea0003900000 */
[----:B------:R-:W1:Y:S02]  /*16130*/  @!P0 SYNCS.PHASECHK.TRANS64 P0, [R12+URZ+0x12460], R5 ;  /* 0x012460050c0085a7 */ /* 0x000e64000800007f */
[----:B-1----:R-:W-:Y:S05]  /*16140*/  @!P0 BRA `(.L_x_11851) ;  /* 0xfffffffc00f08947 */ /* 0x002fea000383ffff */
[----:B------:R-:W-:Y:S05]  /*16150*/  BRA `(.L_x_11891) ;  /* 0xffffffe800c47947 */ /* 0x000fea000383ffff */
.L_x_11853:
[----:B0-----:R0:W1:Y:S02]  /*16160*/  SYNCS.PHASECHK.TRANS64.TRYWAIT P0, [R9+URZ+0x12420], R4 ;  /* 0x01242004090075a7 */ /* 0x001064000800017f */
[----:B-1----:R-:W-:Y:S05]  /*16170*/  @!P0 NANOSLEEP.SYNCS 0x989680 ;  /* 0x009896800000895d */ /* 0x002fea0003900000 */
[----:B------:R-:W1:Y:S02]  /*16180*/  @!P0 SYNCS.PHASECHK.TRANS64 P0, [R9+URZ+0x12420], R4 ;  /* 0x01242004090085a7 */ /* 0x000e64000800007f */
[----:B-1----:R-:W-:Y:S05]  /*16190*/  @!P0 BRA `(.L_x_11853) ;  /* 0xfffffffc00f08947 */ /* 0x002fea000383ffff */
[----:B------:R-:W-:Y:S05]  /*161a0*/  BRA `(.L_x_11892) ;  /* 0xffffffec009c7947 */ /* 0x000fea000383ffff */
.L_x_11855:
[----:B0-----:R0:W1:Y:S02]  /*161b0*/  SYNCS.PHASECHK.TRANS64.TRYWAIT P1, [R7+URZ], R4 ;  /* 0x00000004070075a7 */ /* 0x001064000802017f */
[----:B-1----:R-:W-:Y:S05]  /*161c0*/  @!P1 NANOSLEEP.SYNCS 0x989680 ;  /* 0x009896800000995d */ /* 0x002fea0003900000 */
[----:B------:R-:W1:Y:S02]  /*161d0*/  @!P1 SYNCS.PHASECHK.TRANS64 P1, [R7+URZ], R4 ;  /* 0x00000004070095a7 */ /* 0x000e64000802007f */
[----:B-1----:R-:W-:Y:S05]  /*161e0*/  @!P1 BRA `(.L_x_11855) ;  /* 0xfffffffc00f09947 */ /* 0x002fea000383ffff */
[----:B------:R-:W-:Y:S05]  /*161f0*/  BRA `(.L_x_11893) ;  /* 0xffffffec00e07947 */ /* 0x000fea000383ffff */
.L_x_11856:
[----:B-1----:R1:W2:Y:S02]  /*16200*/  SYNCS.PHASECHK.TRANS64.TRYWAIT P1, [R5+URZ], R0 ;  /* 0x00000000050075a7 */ /* 0x0022a4000802017f */
[----:B--2---:R-:W-:Y:S05]  /*16210*/  @!P1 NANOSLEEP.SYNCS 0x989680 ;  /* 0x009896800000995d */ /* 0x004fea0003900000 */
[----:B------:R-:W2:Y:S02]  /*16220*/  @!P1 SYNCS.PHASECHK.TRANS64 P1, [R5+URZ], R0 ;  /* 0x00000000050095a7 */ /* 0x000ea4000802007f */
[----:B--2---:R-:W-:Y:S05]  /*16230*/  @!P1 BRA `(.L_x_11856) ;  /* 0xfffffffc00f09947 */ /* 0x004fea000383ffff */
[----:B------:R-:W-:Y:S05]  /*16240*/  BRA `(.L_x_11894) ;  /* 0xffffffec00d47947 */ /* 0x000fea000383ffff */
.L_x_11858:
[----:B--2---:R2:W3:Y:S02]  /*16250*/  SYNCS.PHASECHK.TRANS64.TRYWAIT P1, [R3+URZ+0x12460], R4 ;  /* 0x01246004030075a7 */ /* 0x0044e4000802017f */
[----:B---3--:R-:W-:Y:S05]  /*16260*/  @!P1 NANOSLEEP.SYNCS 0x989680 ;  /* 0x009896800000995d */ /* 0x008fea0003900000 */
[----:B------:R-:W3:Y:S02]  /*16270*/  @!P1 SYNCS.PHASECHK.TRANS64 P1, [R3+URZ+0x12460], R4 ;  /* 0x01246004030095a7 */ /* 0x000ee4000802007f */
[----:B---3--:R-:W-:Y:S05]  /*16280*/  @!P1 BRA `(.L_x_11858) ;  /* 0xfffffffc00f09947 */ /* 0x008fea000383ffff */
[----:B------:R-:W-:Y:S05]  /*16290*/  BRA `(.L_x_11895) ;  /* 0xffffffec00d47947 */ /* 0x000fea000383ffff */
.L_x_11860:
[----:B-1----:R1:W3:Y:S02]  /*162a0*/  SYNCS.PHASECHK.TRANS64.TRYWAIT P1, [R5+URZ+0x12460], R0 ;  /* 0x01246000050075a7 */ /* 0x0022e4000802017f */
[----:B---3--:R-:W-:Y:S05]  /*162b0*/  @!P1 NANOSLEEP.SYNCS 0x989680 ;  /* 0x009896800000995d */ /* 0x008fea0003900000 */
[----:B------:R-:W3:Y:S02]  /*162c0*/  @!P1 SYNCS.PHASECHK.TRANS64 P1, [R5+URZ+0x12460], R0 ;  /* 0x01246000050095a7 */ /* 0x000ee4000802007f */
[----:B---3--:R-:W-:Y:S05]  /*162d0*/  @!P1 BRA `(.L_x_11860) ;  /* 0xfffffffc00f09947 */ /* 0x008fea000383ffff */
[----:B------:R-:W-:Y:S05]  /*162e0*/  BRA `(.L_x_11896) ;  /* 0xffffffec00d47947 */ /* 0x000fea000383ffff */
.L_x_11862:
[----:B---3--:R3:W4:Y:S02]  /*162f0*/  SYNCS.PHASECHK.TRANS64.TRYWAIT P0, [R3+URZ+0x12480], R4 ;  /* 0x01248004030075a7 */ /* 0x008724000800017f */
[----:B----4-:R-:W-:Y:S05]  /*16300*/  @!P0 NANOSLEEP.SYNCS 0x989680 ;  /* 0x009896800000895d */ /* 0x010fea0003900000 */
[----:B------:R-:W4:Y:S02]  /*16310*/  @!P0 SYNCS.PHASECHK.TRANS64 P0, [R3+URZ+0x12480], R4 ;  /* 0x01248004030085a7 */ /* 0x000f24000800007f */
[----:B----4-:R-:W-:Y:S05]  /*16320*/  @!P0 BRA `(.L_x_11862) ;  /* 0xfffffffc00f08947 */ /* 0x010fea000383ffff */
[----:B------:R-:W-:Y:S05]  /*16330*/  BRA `(.L_x_11863) ;  /* 0xffffffec00d07947 */ /* 0x000fea000383ffff */
.L_x_11897:
        /* <DEDUP_REMOVED lines=12> */
.L_x_13297:


//--------------------- .text._ZN7cutlass13device_kernelIN5flash11enable_sm90INS1_16FlashAttnFwdSm90INS1_25CollectiveMainloopFwdSm90ILi2EN4cute5tupleIJNS5_1CILi1EEES8_S8_EEENS6_IJNS7_ILi192EEENS7_ILi160EEENS7_ILi64EEEEEELi64ENS_12float_e4m3_tEfNS_4arch4Sm90ELb0ELb1ELb0ELb1ELb0ELb0ELb0ELb1ELb1ELb1ELb1ELb0EEENS1_21CollectiveEpilogueFwdINS6_IJSA_SC_SB_EEES9_NS_10bfloat16_tESG_Li384ELb1ELb1ELb1ELb1EEENS1_36VarlenDynamicPersistentTileSchedulerILi192ELi160ELi384ELi128ELb1ELb1ELb1ELb1ELb0ELb1EEEEEEEEEvNT_6ParamsE --------------------------
	.section	.text._ZN7cutlass13device_kernelIN5flash11enable_sm90INS1_16FlashAttnFwdSm90INS1_25CollectiveMainloopFwdSm90ILi2EN4cute5tupleIJNS5_1CILi1EEES8_S8_EEENS6_IJNS7_ILi192EEENS7_ILi160EEENS7_ILi64EEEEEELi64ENS_12float_e4m3_tEfNS_4arch4Sm90ELb0ELb1ELb0ELb1ELb0ELb0ELb0ELb1ELb1ELb1ELb1ELb0EEENS1_21CollectiveEpilogueFwdINS6_IJSA_SC_SB_EEES9_NS_10bfloat16_tESG_Li384ELb1ELb1ELb1ELb1EEENS1_36VarlenDynamicPersistentTileSchedulerILi192ELi160ELi384ELi128ELb1ELb1ELb1ELb1ELb0ELb1EEEEEEEEEvNT_6ParamsE,"ax",@progbits
	.align	128
.text._ZN7cutlass13device_kernelIN5flash11enable_sm90INS1_16FlashAttnFwdSm90INS1_25CollectiveMainloopFwdSm90ILi2EN4cute5tupleIJNS5_1CILi1EEES8_S8_EEENS6_IJNS7_ILi192EEENS7_ILi160EEENS7_ILi64EEEEEELi64ENS_12float_e4m3_tEfNS_4arch4Sm90ELb0ELb1ELb0ELb1ELb0ELb0ELb0ELb1ELb1ELb1ELb1ELb0EEENS1_21CollectiveEpilogueFwdINS6_IJSA_SC_SB_EEES9_NS_10bfloat16_tESG_Li384ELb1ELb1ELb1ELb1EEENS1_36VarlenDynamicPersistentTileSchedulerILi192ELi160ELi384ELi128ELb1ELb1ELb1ELb1ELb0ELb1EEEEEEEEEvNT_6ParamsE:
        .type           _ZN7cutlass13device_kernelIN5flash11enable_sm90INS1_16FlashAttnFwdSm90INS1_25CollectiveMainloopFwdSm90ILi2EN4cute5tupleIJNS5_1CILi1EEES8_S8_EEENS6_IJNS7_ILi192EEENS7_ILi160EEENS7_ILi64EEEEEELi64ENS_12float_e4m3_tEfNS_4arch4Sm90ELb0ELb1ELb0ELb1ELb0ELb0ELb0ELb1ELb1ELb1ELb1ELb0EEENS1_21CollectiveEpilogueFwdINS6_IJSA_SC_SB_EEES9_NS_10bfloat16_tESG_Li384ELb1ELb1ELb1ELb1EEENS1_36VarlenDynamicPersistentTileSchedulerILi192ELi160ELi384ELi128ELb1ELb1ELb1ELb1ELb0ELb1EEEEEEEEEvNT_6ParamsE,@function
        .size           _ZN7cutlass13device_kernelIN5flash11enable_sm90INS1_16FlashAttnFwdSm90INS1_25CollectiveMainloopFwdSm90ILi2EN4cute5tupleIJNS5_1CILi1EEES8_S8_EEENS6_IJNS7_ILi192EEENS7_ILi160EEENS7_ILi64EEEEEELi64ENS_12float_e4m3_tEfNS_4arch4Sm90ELb0ELb1ELb0ELb1ELb0ELb0ELb0ELb1ELb1ELb1ELb1ELb0EEENS1_21CollectiveEpilogueFwdINS6_IJSA_SC_SB_EEES9_NS_10bfloat16_tESG_Li384ELb1ELb1ELb1ELb1EEENS1_36VarlenDynamicPersistentTileSchedulerILi192ELi160ELi384ELi128ELb1ELb1ELb1ELb1ELb0ELb1EEEEEEEEEvNT_6ParamsE,(.L_x_13298 - _ZN7cutlass13device_kernelIN5flash11enable_sm90INS1_16FlashAttnFwdSm90INS1_25CollectiveMainloopFwdSm90ILi2EN4cute5tupleIJNS5_1CILi1EEES8_S8_EEENS6_IJNS7_ILi192EEENS7_ILi160EEENS7_ILi64EEEEEELi64ENS_12float_e4m3_tEfNS_4arch4Sm90ELb0ELb1ELb0ELb1ELb0ELb0ELb0ELb1ELb1ELb1ELb1ELb0EEENS1_21CollectiveEpilogueFwdINS6_IJSA_SC_SB_EEES9_NS_10bfloat16_tESG_Li384ELb1ELb1ELb1ELb1EEENS1_36VarlenDynamicPersistentTileSchedulerILi192ELi160ELi384ELi128ELb1ELb1ELb1ELb1ELb0ELb1EEEEEEEEEvNT_6ParamsE)
        .other          _ZN7cutlass13device_kernelIN5flash11enable_sm90INS1_16FlashAttnFwdSm90INS1_25CollectiveMainloopFwdSm90ILi2EN4cute5tupleIJNS5_1CILi1EEES8_S8_EEENS6_IJNS7_ILi192EEENS7_ILi160EEENS7_ILi64EEEEEELi64ENS_12float_e4m3_tEfNS_4arch4Sm90ELb0ELb1ELb0ELb1ELb0ELb0ELb0ELb1ELb1ELb1ELb1ELb0EEENS1_21CollectiveEpilogueFwdINS6_IJSA_SC_SB_EEES9_NS_10bfloat16_tESG_Li384ELb1ELb1ELb1ELb1EEENS1_36VarlenDynamicPersistentTileSchedulerILi192ELi160ELi384ELi128ELb1ELb1ELb1ELb1ELb0ELb1EEEEEEEEEvNT_6ParamsE,@"STO_CUDA_ENTRY STV_DEFAULT"
_ZN7cutlass13device_kernelIN5flash11enable_sm90INS1_16FlashAttnFwdSm90INS1_25CollectiveMainloopFwdSm90ILi2EN4cute5tupleIJNS5_1CILi1EEES8_S8_EEENS6_IJNS7_ILi192EEENS7_ILi160EEENS7_ILi64EEEEEELi64ENS_12float_e4m3_tEfNS_4arch4Sm90ELb0ELb1ELb0ELb1ELb0ELb0ELb0ELb1ELb1ELb1ELb1ELb0EEENS1_21CollectiveEpilogueFwdINS6_IJSA_SC_SB_EEES9_NS_10bfloat16_tESG_Li384ELb1ELb1ELb1ELb1EEENS1_36VarlenDynamicPersistentTileSchedulerILi192ELi160ELi384ELi128ELb1ELb1ELb1ELb1ELb0ELb1EEEEEEEEEvNT_6ParamsE:
        /* <DEDUP_REMOVED lines=18> */
.L_x_11899:
[----:B------:R-:W-:Y:S05]  /*0120*/  BSYNC B0 ;  /* 0x0000000000007941 */ /* 0x000fea0003800000 */
.L_x_11898:
        /* <DEDUP_REMOVED lines=41> */
.L_x_11900:
        /* <DEDUP_REMOVED lines=22> */
.L_x_11901:
        /* <DEDUP_REMOVED lines=18> */
.L_x_11902:
        /* <DEDUP_REMOVED lines=22> */
.L_x_11903:
        /* <DEDUP_REMOVED lines=22> */
.L_x_11904:
[----:B------:R-:W-:Y:S01]  /*0900*/  PLOP3.LUT P0, PT, PT, PT, UP0, 0x80, 0x0 ;  /* 0x000000000000781c */ /* 0x000fe20003f0f008 */
[----:B------:R-:W-:Y:S01]  /*0910*/  UMOV UR38, 0x1 ;  /* 0x0000000100267882 */ /* 0x000fe20000000000 */
[----:B------:R-:W-:Y:S01]  /*0920*/  NOP ;  /* 0x0000000000007918 */ /* 0x000fe20000000000 */
[----:B------:R-:W-:Y:S01]  /*0930*/  USEL UR38, UR38, 0x2, !UP0 ;  /* 0x0000000226267887 */ /* 0x000fe2000c000000 */
[----:B------:R-:W-:Y:S01]  /*0940*/  ULDC.64 UR52, c[0x0][0x208] ;  /* 0x0000820000347ab9 */ /* 0x000fe20000000a00 */
[----:B012-4-:R-:W-:Y:S08]  /*0950*/  BAR.SYNC.DEFER_BLOCKING 0x0 ;  /* 0x0000000000007b1d */ /* 0x017ff00000010000 */
[----:B------:R-:W-:Y:S05]  /*0960*/  @!P0 BRA `(.L_x_11905) ;  /* 0x0000012800f08947 */ /* 0x000fea0003800000 */
.L_x_11906:
        /* <DEDUP_REMOVED lines=26> */
[----:B------:R-:W-:Y:S02]  /*0b10*/  SHF.R.S32.HI R2, RZ, 0x7, R2 ;  /* 0x00000007ff027819 */ /* 0x000fe40000011402 */
[----:B------:R-:W-:Y:S01]  /*0b20*/  LOP3.LUT R9, R3, 0xfffffffc, RZ, 0xc0, !PT ;  /* 0xfffffffc03097812 */ /* 0x000fe200078ec0ff */
[----:B------:R-:W-:Y:S02]  /*0b30*/  IMAD.IADD R5, R0, 0x1, -R5 ;  /* 0x0000000100057824 */ /* 0x000fe400078e0a05 */
[----:B------:R-:W-:-:S03]  /*0b40*/  IMAD.HI R3, R2, 0x55555556, RZ ;  /* 0x5555555602037827 */ /* 0x000fc600078e02ff */
[----:B------:R-:W-:Y:S01]  /*0b50*/  SHF.R.S32.HI R4, RZ, 0x1f, R5 ;  /* 0x0000001fff047819 */ /* 0x000fe20000011405 */
[----:B------:R-:W-:Y:S01]  /*0b60*/  IMAD.IADD R9, R0, 0x1, -R9 ;  /* 0x0000000100097824 */ /* 0x000fe200078e0a09 */
[----:B------:R-:W-:Y:S02]  /*0b70*/  LEA.HI R3, R3, R3, RZ, 0x1 ;  /* 0x0000000303037211 */ /* 0x000fe400078f08ff */
[CC--:B------:R-:W-:Y:S02]  /*0b80*/  LEA.HI R6, R4.reuse, R5.reuse, RZ, 0x2 ;  /* 0x0000000504067211 */ /* 0x0c0fe400078f10ff */
[----:B------:R-:W-:Y:S01]  /*0b90*/  LEA.HI R4, R4, R5, RZ, 0x5 ;  /* 0x0000000504047211 */ /* 0x000fe200078f28ff */
[----:B------:R-:W-:Y:S01]  /*0ba0*/  IMAD R3, R3, -0x3, R2 ;  /* 0xfffffffd03037824 */ /* 0x000fe200078e0202 */
[--C-:B------:R-:W-:Y:S02]  /*0bb0*/  SHF.R.S32.HI R7, RZ, 0x2, R6.reuse ;  /* 0x00000002ff077819 */ /* 0x100fe40000011406 */
[----:B------:R-:W-:-:S02]  /*0bc0*/  SHF.R.S32.HI R8, RZ, 0x1f, R6 ;  /* 0x0000001fff087819 */ /* 0x000fc40000011406 */
[----:B------:R-:W-:Y:S02]  /*0bd0*/  LEA.HI R0, R9, R9, RZ, 0x1 ;  /* 0x0000000909007211 */ /* 0x000fe400078f08ff */
[----:B------:R-:W-:Y:S02]  /*0be0*/  LEA.HI R8, R8, R7, RZ, 0x3 ;  /* 0x0000000708087211 */ /* 0x000fe400078f18ff */
[----:B------:R-:W-:Y:S02]  /*0bf0*/  SHF.R.S32.HI R4, RZ, 0x5, R4 ;  /* 0x00000005ff047819 */ /* 0x000fe40000011404 */
[----:B------:R-:W-:Y:S02]  /*0c00*/  LOP3.LUT R8, R8, 0xfffffff8, RZ, 0xc0, !PT ;  /* 0xfffffff808087812 */ /* 0x000fe400078ec0ff */
[----:B------:R-:W-:Y:S02]  /*0c10*/  LOP3.LUT R0, R0, 0x1ffffffe, RZ, 0xc0, !PT ;  /* 0x1ffffffe00007812 */ /* 0x000fe400078ec0ff */
[----:B------:R-:W-:Y:S01]  /*0c20*/  LOP3.LUT R6, R6, 0x7ffffffc, RZ, 0xc0, !PT ;  /* 0x7ffffffc06067812 */ /* 0x000fe200078ec0ff */
[----:B------:R-:W-:-:S02]  /*0c30*/  IMAD.IADD R7, R7, 0x1, -R8 ;  /* 0x0000000107077824 */ /* 0x000fc400078e0a08 */
[----:B------:R-:W-:Y:S02]  /*0c40*/  IMAD.IADD R0, R9, 0x1, -R0 ;  /* 0x0000000109007824 */ /* 0x000fe400078e0a00 */
[----:B------:R-:W-:Y:S02]  /*0c50*/  IMAD R4, R4, 0x10, R7 ;  /* 0x0000001004047824 */ /* 0x000fe400078e0207 */
[----:B------:R-:W-:Y:S02]  /*0c60*/  IMAD.IADD R6, R5, 0x1, -R6 ;  /* 0x0000000105067824 */ /* 0x000fe400078e0a06 */
[----:B------:R-:W-:Y:S02]  /*0c70*/  IMAD R3, R3, 0x40, R4 ;  /* 0x0000004003037824 */ /* 0x000fe400078e0204 */
[----:B------:R-:W-:Y:S02]  /*0c80*/  IMAD.SHL.U32 R19, R6, 0x2, RZ ;  /* 0x0000000206137824 */ /* 0x000fe400078e00ff */
[----:B------:R-:W-:-:S07]  /*0c90*/  IMAD R22, R0, 0x8, R3 ;  /* 0x0000000800167824 */ /* 0x000fce00078e0203 */
.L_x_12002:
[----:B012-4-:R-:W0:Y:S01]  /*0ca0*/  LDC.64 R6, c[0x0][0xa18] ;  /* 0x00028600ff067b82 */ /* 0x017e220000000a00 */
[----:B------:R-:W-:Y:S02]  /*0cb0*/  IMAD.U32 R3, RZ, RZ, UR50 ;  /* 0x00000032ff037e24 */ /* 0x000fe4000f8e00ff */
[----:B---3--:R-:W-:-:S05]  /*0cc0*/  IMAD.MOV.U32 R8, RZ, RZ, RZ ;  /* 0x000000ffff087224 */ /* 0x008fca00078e00ff */
        /* <DEDUP_REMOVED lines=14> */
[----:B-1---5:R1:W5:Y:S01]  /*0db0*/  @P1 LDG.E R18, desc[UR52][R6.64] ;  /* 0x0000003406121981 */ /* 0x022362000c1e1900 */
        /* <DEDUP_REMOVED lines=22> */
.L_x_11907:
        /* <DEDUP_REMOVED lines=9> */
.L_x_11908:
        /* <DEDUP_REMOVED lines=10> */
.L_x_11909:
        /* <DEDUP_REMOVED lines=36> */
[----:B------:R-:W-:Y:S01]  /*1290*/  UIMAD UR39, UR5, 0xc0, URZ ;  /* 0x000000c0052778a4 */ /* 0x000fe2000f8e023f */
        /* <DEDUP_REMOVED lines=33> */
.L_x_11911:
[----:B------:R-:W-:-:S11]  /*14b0*/  UISETP.NE.AND UP0, UPT, UR5, 0x1, UPT ;  /* 0x000000010500788c */ /* 0x000fd6000bf05270 */
[----:B------:R-:W-:Y:S02]  /*14c0*/  @UP0 ULDC.64 UR8, c[0x0][0x9e8] ;  /* 0x00027a0000080ab9 */ /* 0x000fe40000000a00 */
[----:B------:R-:W-:-:S04]  /*14d0*/  UIMAD.WIDE.U32 UR6, UR4, UR8, URZ ;  /* 0x00000008040672a5 */ /* 0x000fc8000f8e003f */
[----:B------:R-:W-:-:S12]  /*14e0*/  @UP0 USHF.R.U32.HI UR4, URZ, UR9, UR7 ;  /* 0x000000093f040299 */ /* 0x000fd80008011607 */
.L_x_11912:
[----:B------:R-:W-:-:S06]  /*14f0*/  UIMAD UR4, UR4, UR5, UR5 ;  /* 0x00000005040472a4 */ /* 0x000fcc000f8e0205 */
[----:B------:R-:W-:-:S07]  /*1500*/  VIMNMX R0, R0, UR4, PT ;  /* 0x0000000400007c48 */ /* 0x000fce000bfe0100 */
.L_x_11910:
[C---:B------:R-:W-:Y:S01]  /*1510*/  IMAD.IADD R105, R17.reuse, 0x1, -R18 ;  /* 0x0000000111697824 */ /* 0x040fe200078e0a12 */
        /* <DEDUP_REMOVED lines=29> */
.L_x_11914:
[----:B------:R-:W-:-:S11]  /*16f0*/  UISETP.NE.AND UP0, UPT, UR5, 0x1, UPT ;  /* 0x000000010500788c */ /* 0x000fd6000bf05270 */
[----:B------:R-:W-:Y:S02]  /*1700*/  @UP0 ULDC.64 UR10, c[0x0][0x9e8] ;  /* 0x00027a00000a0ab9 */ /* 0x000fe40000000a00 */
[----:B------:R-:W-:-:S04]  /*1710*/  UIMAD.WIDE.U32 UR6, UR4, UR10, URZ ;  /* 0x0000000a040672a5 */ /* 0x000fc8000f8e003f */
[----:B------:R-:W-:-:S12]  /*1720*/  @UP0 USHF.R.U32.HI UR4, URZ, UR11, UR7 ;  /* 0x0000000b3f040299 */ /* 0x000fd80008011607 */
.L_x_11915:
[----:B------:R-:W-:-:S04]  /*1730*/  UIMAD UR4, UR4, UR5, URZ ;  /* 0x00000005040472a4 */ /* 0x000fc8000f8e023f */
[----:B------:R-:W-:-:S04]  /*1740*/  UISETP.LT.AND UP0, UPT, UR8, UR4, UPT ;  /* 0x000000040800728c */ /* 0x000fc8000bf01270 */
[----:B------:R-:W-:-:S12]  /*1750*/  USEL UR8, UR8, UR4, !UP0 ;  /* 0x0000000408087287 */ /* 0x000fd8000c000000 */
.L_x_11913:
        /* <DEDUP_REMOVED lines=48> */
.L_x_11916:
        /* <DEDUP_REMOVED lines=23> */
[----:B------:R-:W-:Y:S01]  /*1bd0*/  VIADD R0, R23, 0xffffff80 ;  /* 0xffffff8017007836 */ /* 0x000fe20000000000 */
[----:B------:R-:W0:Y:S01]  /*1be0*/  S2UR UR44, SR_CgaCtaId ;  /* 0x00000000002c79c3 */ /* 0x000e220000008800 */
[----:B------:R-:W-:-:S03]  /*1bf0*/  UMOV UR45, 0x400 ;  /* 0x00000400002d7882 */ /* 0x000fc60000000000 */
[----:B------:R-:W-:-:S04]  /*1c00*/  SHF.R.S32.HI R3, RZ, 0x1f, R0 ;  /* 0x0000001fff037819 */ /* 0x000fc80000011400 */
        /* <DEDUP_REMOVED lines=31> */
.L_x_11918:
        /* <DEDUP_REMOVED lines=9> */
.L_x_12103:
[----:B------:R-:W-:Y:S05]  /*1e90*/  @!P0 BRA `(.L_x_11920) ;  /* 0x0000000000048947 */ /* 0x000fea0003800000 */
[----:B------:R-:W-:Y:S01]  /*1ea0*/  BPT.TRAP 0x1 ;  /* 0x000000040000795c */ /* 0x000fe20000300000 */
.L_x_11920:
[----:B------:R-:W-:Y:S02]  /*1eb0*/  IMAD.U32 R5, RZ, RZ, UR46 ;  /* 0x0000002eff057e24 */ /* 0x000fe4000f8e00ff */
[----:B0-----:R-:W-:-:S03]  /*1ec0*/  IMAD.U32 R0, RZ, RZ, UR47 ;  /* 0x0000002fff007e24 */ /* 0x001fc6000f8e00ff */
[----:B------:R-:W-:Y:S02]  /*1ed0*/  LEA R5, R5, UR45, 0x3 ;  /* 0x0000002d05057c11 */ /* 0x000fe4000f8e18ff */
[----:B------:R-:W-:-:S04]  /*1ee0*/  SHF.L.U32 R0, R0, 0x1f, RZ ;  /* 0x0000001f00007819 */ /* 0x000fc800000006ff */
[----:B------:R0:W1:Y:S01]  /*1ef0*/  SYNCS.PHASECHK.TRANS64.TRYWAIT P1, [R5+URZ+0x13230], R0 ;  /* 0x01323000050075a7 */ /* 0x000062000802017f */
[----:B------:R-:W-:Y:S05]  /*1f00*/  @!P0 BRA `(.L_x_11921) ;  /* 0x0000000000048947 */ /* 0x000fea0003800000 */
[----:B------:R-:W-:Y:S01]  /*1f10*/  BPT.TRAP 0x1 ;  /* 0x000000040000795c */ /* 0x000fe20000300000 */
.L_x_11921:
[----:B-1----:R-:W-:Y:S05]  /*1f20*/  @P1 BRA `(.L_x_11922) ;  /* 0x0000000000081947 */ /* 0x002fea0003800000 */
[----:B------:R-:W1:Y:S02]  /*1f30*/  SYNCS.PHASECHK.TRANS64.TRYWAIT P1, [R5+URZ+0x13230], R0 ;  /* 0x01323000050075a7 */ /* 0x000e64000802017f */
[----:B-1----:R-:W-:Y:S05]  /*1f40*/  @!P1 BRA `(.L_x_11923) ;  /* 0x0000017000a09947 */ /* 0x002fea0003800000 */
.L_x_11922:
[----:B------:R-:W-:Y:S01]  /*1f50*/  UIADD3 UR4, UR45, 0xe000, URZ ;  /* 0x0000e0002d047890 */ /* 0x000fe2000fffe03f */
[----:B------:R-:W-:Y:S02]  /*1f60*/  LOP3.LUT P3, RZ, R23, 0x7f, RZ, 0xc0, !PT ;  /* 0x0000007f17ff7812 */ /* 0x000fe4000786c0ff */
[----:B------:R-:W-:Y:S01]  /*1f70*/  LOP3.LUT R2, R2, 0xfffffff7, RZ, 0xc0, !PT ;  /* 0xfffffff702027812 */ /* 0x000fe200078ec0ff */
[----:B------:R-:W-:-:S04]  /*1f80*/  USHF.R.U32.HI UR4, URZ, 0x4, UR4 ;  /* 0x000000043f047899 */ /* 0x000fc80008011604 */
[----:B------:R-:W-:-:S06]  /*1f90*/  ULOP3.LUT UR4, UR4, 0x3fff, URZ, 0xc0, !UPT ;  /* 0x00003fff04047892 */ /* 0x000fcc000f8ec03f */
[----:B------:R-:W-:Y:S01]  /*1fa0*/  IMAD.U32 R7, RZ, RZ, UR4 ;  /* 0x00000004ff077e24 */ /* 0x000fe2000f8e00ff */
[----:B------:R-:W-:Y:S05]  /*1fb0*/  WARPSYNC.ALL ;  /* 0x0000000000007948 */ /* 0x000fea0003800000 */
[----:B------:R-:W-:Y:S02]  /*1fc0*/  LOP3.LUT R7, R7, 0x10000, RZ, 0xfc, !PT ;  /* 0x0001000007077812 */ /* 0x000fe400078efcff */
[----:B------:R-:W-:Y:S02]  /*1fd0*/  @P3 LOP3.LUT R2, R2, 0x8, RZ, 0xfc, !PT ;  /* 0x0000000802023812 */ /* 0x000fe400078efcff */
[----:B------:R-:W-:Y:S01]  /*1fe0*/  R2UR UR12, R7 ;  /* 0x00000000070c72ca */ /* 0x000fe200000e0000 */
[----:B------:R-:W-:Y:S01]  /*1ff0*/  ULOP3.LUT UR51, UR51, 0x10000, URZ, 0xfc, !UPT ;  /* 0x0001000033337892 */ /* 0x000fe2000f8efc3f */
[----:B------:R-:W-:Y:S01]  /*2000*/  WARPGROUP.ARRIVE ;  /* 0x00000000000079c5 */ /* 0x000fe20000000000 */
[----:B------:R-:W-:Y:S01]  /*2010*/  UMOV UR9, 0x80000020 ;  /* 0x8000002000097882 */ /* 0x000fe20000000000 */
[----:B------:R-:W-:Y:S01]  /*2020*/  UMOV UR11, 0x80000020 ;  /* 0x80000020000b7882 */ /* 0x000fe20000000000 */
[----:B------:R-:W-:Y:S01]  /*2030*/  UMOV UR7, 0x80000020 ;  /* 0x8000002000077882 */ /* 0x000fe20000000000 */
[----:B------:R-:W-:Y:S01]  /*2040*/  ULDC UR13, c[0x0][0x448] ;  /* 0x00011200000d7ab9 */ /* 0x000fe20000000800 */
[----:B01----:R-:W-:Y:S01]  /*2050*/  VIADD R0, R22, UR39 ;  /* 0x0000002716007c36 */ /* 0x003fe20008000000 */
[----:B------:R-:W-:Y:S01]  /*2060*/  UMOV UR8, UR51 ;  /* 0x0000003300087c82 */ /* 0x000fe20008000000 */
[----:B------:R-:W-:-:S02]  /*2070*/  UISETP.NE.AND UP0, UPT, UR13, 0x1, UPT ;  /* 0x000000010d00788c */ /* 0x000fc4000bf05270 */
[----:B------:R-:W-:Y:S01]  /*2080*/  IMAD.MOV.U32 R3, RZ, RZ, R0 ;  /* 0x000000ffff037224 */ /* 0x000fe200078e0000 */
[----:B------:R-:W-:Y:S01]  /*2090*/  ULDC UR21, c[0x0][0x9dc] ;  /* 0x0002770000157ab9 */ /* 0x000fe20000000800 */
[----:B------:R-:W-:Y:S02]  /*20a0*/  UIMAD UR12, UR46, 0x280, UR12 ;  /* 0x000002802e0c78a4 */ /* 0x000fe4000f8e020c */
[----:B------:R-:W-:Y:S02]  /*20b0*/  PLOP3.LUT P1, PT, PT, PT, UP0, 0x80, 0x0 ;  /* 0x000000000000781c */ /* 0x000fe40003f2f008 */
[----:B------:R-:W-:Y:S01]  /*20c0*/  UIADD3 UR4, UR12, 0x80, URZ ;  /* 0x000000800c047890 */ /* 0x000fe2000fffe03f */
[----:B------:R-:W-:Y:S01]  /*20d0*/  PLOP3.LUT P2, PT, PT, PT, UP0, 0x80, 0x0 ;  /* 0x000000000000781c */ /* 0x000fe20003f4f008 */
[----:B------:R-:W-:Y:S02]  /*20e0*/  UIADD3 UR5, UR12, 0x100, URZ ;  /* 0x000001000c057890 */ /* 0x000fe4000fffe03f */
[----:B------:R-:W-:Y:S01]  /*20f0*/  UMOV UR10, UR12 ;  /* 0x0000000c000a7c82 */ /* 0x000fe20008000000 */
[----:B------:R-:W-:Y:S01]  /*2100*/  UIADD3 UR6, UR12, 0x2, URZ ;  /* 0x000000020c067890 */ /* 0x000fe2000fffe03f */
[----:B------:R-:W-:Y:S01]  /*2110*/  QGMMA.64x32x32.F32.E4M3.E4M3 R88, gdesc[UR8], RZ, !UPT, gsb0 ;  /* 0x00600000085879f3 */ /* 0x000fe2000c0008ff */
[----:B------:R-:W-:Y:S01]  /*2120*/  UMOV UR10, UR4 ;  /* 0x00000004000a7c82 */ /* 0x000fe20008000000 */
[----:B------:R-:W-:Y:S01]  /*2130*/  UMOV UR11, 0x80000020 ;  /* 0x80000020000b7882 */ /* 0x000fe20000000000 */
[----:B------:R-:W-:Y:S01]  /*2140*/  UIADD3 UR4, UR12, 0x180, URZ ;  /* 0x000001800c047890 */ /* 0x000fe2000fffe03f */
        /* <DEDUP_REMOVED lines=21> */
[----:B------:R-:W-:Y:S02]  /*22a0*/  UIADD3 UR10, UR12, 0x82, URZ ;  /* 0x000000820c0a7890 */ /* 0x000fe4000fffe03f */
        /* <DEDUP_REMOVED lines=18> */
[----:B------:R-:W-:Y:S01]  /*23d0*/  ULOP3.LUT UR10, URZ, UR21, URZ, 0x33, !UPT ;  /* 0x000000153f0a7292 */ /* 0x000fe2000f8e333f */
        /* <DEDUP_REMOVED lines=45> */
.L_x_11926:
[----:B------:R-:W-:-:S06]  /*26b0*/  UISETP.NE.AND UP2, UPT, UR7, 0x1, UPT ;  /* 0x000000010700788c */ /* 0x000fcc000bf45270 */
[----:B------:R-:W-:-:S05]  /*26c0*/  PLOP3.LUT P1, PT, PT, PT, UP2, 0x80, 0x0 ;  /* 0x000000000000781c */ /* 0x000fca0003f2f028 */
[----:B------:R-:W-:-:S08]  /*26d0*/  @UP2 ULDC.64 UR10, c[0x0][0x9e8] ;  /* 0x00027a00000a2ab9 */ /* 0x000fd00000000a00 */
[----:B------:R-:W-:-:S05]  /*26e0*/  @P1 IMAD.HI.U32 R11, R5, UR10, RZ ;  /* 0x0000000a050b1c27 */ /* 0x000fca000f8e00ff */
[----:B------:R-:W-:-:S07]  /*26f0*/  @P1 SHF.R.U32.HI R5, RZ, UR11, R11 ;  /* 0x0000000bff051c19 */ /* 0x000fce000801160b */
.L_x_11927:
[----:B------:R-:W-:Y:S05]  /*2700*/  BSYNC B0 ;  /* 0x0000000000007941 */ /* 0x000fea0003800000 */
.L_x_11925:
[----:B------:R-:W-:-:S05]  /*2710*/  IMAD R5, R5, UR7, R12 ;  /* 0x0000000705057c24 */ /* 0x000fca000f8e020c */
[----:B------:R-:W-:Y:S02]  /*2720*/  VIMNMX R4, R4, R5, !PT ;  /* 0x0000000504047248 */ /* 0x000fe40007fe0100 */
[----:B------:R-:W-:-:S07]  /*2730*/  VIADDMNMX R0, R5, UR7, R0, PT ;  /* 0x0000000705007c46 */ /* 0x000fce000b800100 */
.L_x_11924:
[C---:B------:R-:W-:Y:S01]  /*2740*/  ISETP.GE.AND P1, PT, R10.reuse, 0x2, PT ;  /* 0x000000020a00780c */ /* 0x040fe20003f26270 */
[----:B------:R-:W0:Y:S01]  /*2750*/  SHFL.IDX PT, R3, R3, 0x1, 0x1c1f ;  /* 0x003c1f0003037f89 */ /* 0x000e2200000e0000 */
        /* <DEDUP_REMOVED lines=14> */
[----:B------:R-:W-:Y:S02]  /*2840*/  ISETP.LT.OR P2, PT, R0, 0x9, P2 ;  /* 0x000000090000780c */ /* 0x000fe40001741670 */
        /* <DEDUP_REMOVED lines=42> */
[----:B------:R-:W-:Y:S02]  /*2af0*/  FSEL R76, R76, -INF , !P2 ;  /* 0xff8000004c4c7808 */ /* 0x000fe40005000000 */
[----:B------:R-:W-:Y:S02]  /*2b00*/  ISETP.GE.AND P2, PT, R10, 0x2a, PT ;  /* 0x0000002a0a00780c */ /* 0x000fe40003f46270 */
[----:B------:R-:W-:Y:S02]  /*2b10*/  LOP3.LUT R16, R16, 0xffbfffff, RZ, 0xc0, !PT ;  /* 0xffbfffff10107812 */ /* 0x000fe400078ec0ff */
[----:B------:R-:W-:-:S02]  /*2b20*/  ISETP.GT.AND P3, PT, R4, 0x29, !P2 ;  /* 0x000000290400780c */ /* 0x000fc40005764270 */
[----:B------:R-:W-:Y:S02]  /*2b30*/  @P4 LOP3.LUT R16, R16, 0x400000, RZ, 0xfc, !PT ;  /* 0x0040000010104812 */ /* 0x000fe400078efcff */
        /* <DEDUP_REMOVED lines=161> */
[----:B------:R-:W-:Y:S01]  /*3550*/  FSEL R5, R88, -INF , !P6 ;  /* 0xff80000058057808 */ /* 0x000fe20007000000 */
[----:B0-----:R-:W-:Y:S01]  /*3560*/  IMAD.IADD R88, R8, 0x1, R3 ;  /* 0x0000000108587824 */ /* 0x001fe200078e0203 */
[----:B------:R-:W-:-:S13]  /*3570*/  ISETP.GE.AND P6, PT, R10, 0x9a, PT ;  /* 0x0000009a0a00780c */ /* 0x000fda0003fc6270 */
[----:B------:R-:W-:Y:S02]  /*3580*/  @P6 LOP3.LUT R16, R16, 0x8000000, RZ, 0xfc, !PT ;  /* 0x0800000010106812 */ /* 0x000fe400078efcff */
[----:B------:R-:W-:-:S04]  /*3590*/  ISETP.GT.AND P6, PT, R4, 0x99, !P6 ;  /* 0x000000990400780c */ /* 0x000fc800077c4270 */
        /* <DEDUP_REMOVED lines=18> */
.L_x_11930:
[----:B------:R-:W-:-:S06]  /*36c0*/  UISETP.NE.AND UP2, UPT, UR7, 0x1, UPT ;  /* 0x000000010700788c */ /* 0x000fcc000bf45270 */
[----:B------:R-:W-:-:S05]  /*36d0*/  PLOP3.LUT P6, PT, PT, PT, UP2, 0x80, 0x0 ;  /* 0x000000000000781c */ /* 0x000fca0003fcf028 */
[----:B------:R-:W-:-:S08]  /*36e0*/  @UP2 ULDC.64 UR10, c[0x0][0x9e8] ;  /* 0x00027a00000a2ab9 */ /* 0x000fd00000000a00 */
[----:B------:R-:W-:Y:S01]  /*36f0*/  @P6 IMAD.HI.U32 R4, R3, UR10, RZ ;  /* 0x0000000a03046c27 */ /* 0x000fe2000f8e00ff */
[----:B------:R-:W-:-:S13]  /*3700*/  PLOP3.LUT P6, PT, PT, PT, UP2, 0x80, 0x0 ;  /* 0x000000000000781c */ /* 0x000fda0003fcf028 */
[----:B------:R-:W-:-:S07]  /*3710*/  @P6 SHF.R.U32.HI R3, RZ, UR11, R4 ;  /* 0x0000000bff036c19 */ /* 0x000fce0008011604 */
.L_x_11931:
[----:B------:R-:W-:Y:S05]  /*3720*/  BSYNC B0 ;  /* 0x0000000000007941 */ /* 0x000fea0003800000 */
.L_x_11929:
[----:B------:R-:W-:-:S05]  /*3730*/  IMAD R3, R3, UR7, R12 ;  /* 0x0000000703037c24 */ /* 0x000fca000f8e020c */
[----:B------:R-:W-:Y:S02]  /*3740*/  VIMNMX R88, R88, R3, !PT ;  /* 0x0000000358587248 */ /* 0x000fe40007fe0100 */
[----:B------:R-:W-:-:S07]  /*3750*/  VIADDMNMX R0, R3, UR7, R0, PT ;  /* 0x0000000703007c46 */ /* 0x000fce000b800100 */
.L_x_11928:
        /* <DEDUP_REMOVED lines=10> */
[----:B------:R-:W-:Y:S01]  /*3800*/  LOP3.LUT P1, RZ, R16, 0x2, RZ, 0xc0, !PT ;  /* 0x0000000210ff7812 */ /* 0x000fe2000782c0ff */
[----:B------:R-:W-:Y:S01]  /*3810*/  @UP0 USHF.R.U32.HI UR12, URZ, UR14, UR11 ;  /* 0x0000000e3f0c0299 */ /* 0x000fe2000801160b */
[----:B------:R-:W-:-:S02]  /*3820*/  FSEL R79, R79, -INF , !P2 ;  /* 0xff8000004f4f7808 */ /* 0x000fc40005000000 */
[----:B------:R-:W-:Y:S02]  /*3830*/  ISETP.GT.AND P1, PT, R88, 0x21, !P1 ;  /* 0x000000215800780c */ /* 0x000fe40004f24270 */
[----:B------:R-:W-:Y:S02]  /*3840*/  LOP3.LUT P2, RZ, R16, 0x10000, RZ, 0xc0, !PT ;  /* 0x0001000010ff7812 */ /* 0x000fe4000784c0ff */
        /* <DEDUP_REMOVED lines=100> */
[----:B------:R-:W-:Y:S01]  /*3e90*/  ISETP.GT.AND P3, PT, R88, 0x90, !P3 ;  /* 0x000000905800780c */ /* 0x000fe20005f64270 */
        /* <DEDUP_REMOVED lines=23> */
[----:B------:R-:W-:Y:S02]  /*4010*/  ISETP.LT.OR P1, PT, R0, 0x71, P1 ;  /* 0x000000710000780c */ /* 0x000fe40000f21670 */
[----:B------:R-:W-:-:S02]  /*4020*/  R2UR UR13, R105 ;  /* 0x00000000690d72ca */ /* 0x000fc400000e0000 */
[----:B------:R-:W-:Y:S02]  /*4030*/  FSEL R50, R50, -INF , !P1 ;  /* 0xff80000032327808 */ /* 0x000fe40004800000 */
[----:B------:R-:W-:Y:S02]  /*4040*/  ISETP.GT.AND P1, PT, R88, 0x71, !P2 ;  /* 0x000000715800780c */ /* 0x000fe40005724270 */
[----:B------:R-:W-:Y:S02]  /*4050*/  LOP3.LUT P2, RZ, R16, 0x2000000, RZ, 0xc0, !PT ;  /* 0x0200000010ff7812 */ /* 0x000fe4000784c0ff */
[----:B------:R-:W-:Y:S02]  /*4060*/  ISETP.LT.OR P1, PT, R0, 0x72, P1 ;  /* 0x000000720000780c */ /* 0x000fe40000f21670 */
[----:B0-----:R-:W-:Y:S02]  /*4070*/  FMNMX.FTZ R3, R6, R3, !PT ;  /* 0x0000000306037209 */ /* 0x001fe40007810000 */
[----:B------:R-:W-:Y:S01]  /*4080*/  FSEL R51, R51, -INF , !P1 ;  /* 0xff80000033337808 */ /* 0x000fe20004800000 */
[----:B------:R-:W-:Y:S01]  /*4090*/  UIADD3 UR10, UR13, UR12, URZ ;  /* 0x0000000c0d0a7290 */ /* 0x000fe2000fffe03f */
[----:B------:R-:W-:Y:S01]  /*40a0*/  ISETP.GT.AND P1, PT, R88, 0x78, !P6 ;  /* 0x000000785800780c */ /* 0x000fe20007724270 */
[----:B------:R-:W-:-:S01]  /*40b0*/  FFMA.FTZ R106, R3, R106, -8 ;  /* 0xc1000000036a7423 */ /* 0x000fc2000001006a */
[----:B------:R-:W-:Y:S01]  /*40c0*/  LOP3.LUT P6, RZ, R16, 0x1000000, RZ, 0xc0, !PT ;  /* 0x0100000010ff7812 */ /* 0x000fe200078cc0ff */
[----:B------:R-:W-:Y:S01]  /*40d0*/  UIADD3 UR6, UR10, UR6, URZ ;  /* 0x000000060a067290 */ /* 0x000fe2000fffe03f */
        /* <DEDUP_REMOVED lines=43> */
[----:B------:R-:W-:Y:S02]  /*4390*/  FMNMX.FTZ R15, R95, R14, !PT ;  /* 0x0000000e5f0f7209 */ /* 0x000fe40007810000 */
[----:B------:R-:W-:Y:S02]  /*43a0*/  ISETP.GT.AND P1, PT, R88, 0x81, !P6 ;  /* 0x000000815800780c */ /* 0x000fe40007724270 */
[----:B------:R-:W-:Y:S02]  /*43b0*/  FMNMX.FTZ R14, R98, R15, !PT ;  /* 0x0000000f620e7209 */ /* 0x000fe40007810000 */
[----:B------:R-:W-:Y:S02]  /*43c0*/  ISETP.LT.OR P1, PT, R0, 0x82, P1 ;  /* 0x000000820000780c */ /* 0x000fe40000f21670 */
[----:B------:R-:W-:Y:S02]  /*43d0*/  FMNMX.FTZ R21, R99, R14, !PT ;  /* 0x0000000e63157209 */ /* 0x000fe40007810000 */
[----:B------:R-:W-:-:S02]  /*43e0*/  FSEL R27, R27, -INF , !P1 ;  /* 0xff8000001b1b7808 */ /* 0x000fc40004800000 */
[----:B------:R-:W-:Y:S02]  /*43f0*/  FMNMX.FTZ R14, R102, R21, !PT ;  /* 0x00000015660e7209 */ /* 0x000fe40007810000 */
[----:B------:R-:W-:Y:S02]  /*4400*/  FSETP.NEU.FTZ.AND P1, PT, R3, -INF , PT ;  /* 0xff8000000300780b */ /* 0x000fe40003f3d000 */
[----:B------:R-:W-:Y:S02]  /*4410*/  FMNMX.FTZ R21, R103, R14, !PT ;  /* 0x0000000e67157209 */ /* 0x000fe40007810000 */
[----:B------:R-:W-:Y:S02]  /*4420*/  FSEL R106, R106, RZ, P1 ;  /* 0x000000ff6a6a7208 */ /* 0x000fe40000800000 */
[----:B------:R-:W-:Y:S02]  /*4430*/  FMNMX.FTZ R14, R74, R21, !PT ;  /* 0x000000154a0e7209 */ /* 0x000fe40007810000 */
[----:B------:R-:W-:Y:S01]  /*4440*/  LOP3.LUT P6, RZ, R16, 0x4000000, RZ, 0xc0, !PT ;  /* 0x0400000010ff7812 */ /* 0x000fe200078cc0ff */
[--C-:B------:R-:W-:Y:S01]  /*4450*/  FFMA.FTZ R20, R73, UR40, -R106.reuse ;  /* 0x0000002849147c23 */ /* 0x100fe2000801086a */
[----:B------:R-:W-:Y:S01]  /*4460*/  FMNMX.FTZ R21, R75, R14, !PT ;  /* 0x0000000e4b157209 */ /* 0x000fe20007810000 */
[--C-:B------:R-:W-:Y:S01]  /*4470*/  FFMA.FTZ R73, R77, UR40, -R106.reuse ;  /* 0x000000284d497c23 */ /* 0x100fe2000801086a */
[----:B------:R-:W-:-:S01]  /*4480*/  FFMA.FTZ R14, R80, UR40, -R106 ;  /* 0x00000028500e7c23 */ /* 0x000fc2000801086a */
[----:B------:R0:W-:Y:S01]  /*4490*/  MUFU.EX2 R15, R20 ;  /* 0x00000014000f7308 */ /* 0x0001e20000000800 */
[----:B------:R-:W-:-:S01]  /*44a0*/  FFMA.FTZ R80, R81, UR40, -R106 ;  /* 0x0000002851507c23 */ /* 0x000fc2000801086a */
[----:B------:R-:W-:Y:S01]  /*44b0*/  ISETP.GT.AND P1, PT, R88, 0x88, !P6 ;  /* 0x000000885800780c */ /* 0x000fe20007724270 */
[----:B------:R-:W-:-:S01]  /*44c0*/  FFMA.FTZ R4, R5, UR40, -R106 ;  /* 0x0000002805047c23 */ /* 0x000fc2000801086a */
[----:B------:R-:W-:Y:S01]  /*44d0*/  LOP3.LUT P2, RZ, R16, 0x800000, RZ, 0xc0, !PT ;  /* 0x0080000010ff7812 */ /* 0x000fe2000784c0ff */
[----:B------:R-:W-:-:S01]  /*44e0*/  FFMA.FTZ R5, R89, UR40, -R106 ;  /* 0x0000002859057c23 */ /* 0x000fc2000801086a */
[----:B------:R-:W-:Y:S01]  /*44f0*/  ISETP.LT.OR P1, PT, R0, 0x89, P1 ;  /* 0x000000890000780c */ /* 0x000fe20000f21670 */
[----:B------:R-:W-:-:S01]  /*4500*/  FFMA.FTZ R6, R92, UR40, -R106 ;  /* 0x000000285c067c23 */ /* 0x000fc2000801086a */
[----:B------:R-:W-:Y:S01]  /*4510*/  LOP3.LUT P6, RZ, R16, 0x8000000, RZ, 0xc0, !PT ;  /* 0x0800000010ff7812 */ /* 0x000fe200078cc0ff */
        /* <DEDUP_REMOVED lines=24> */
[----:B------:R-:W1:Y:S01]  /*46a0*/  MUFU.EX2 R9, R9 ;  /* 0x0000000900097308 */ /* 0x000e620000000800 */
[----:B------:R-:W-:Y:S01]  /*46b0*/  FMNMX.FTZ R20, R58, R77, !PT ;  /* 0x0000004d3a147209 */ /* 0x000fe20007810000 */
[----:B0-----:R-:W-:Y:S01]  /*46c0*/  FADD.FTZ R97, R4, R5 ;  /* 0x0000000504617221 */ /* 0x001fe20000010000 */
        /* <DEDUP_REMOVED lines=16> */
[----:B-1----:R-:W-:Y:S01]  /*47d0*/  F2FP.SATFINITE.E4M3.F32.PACK_AB_MERGE_C R152, R9, R6, RZ ;  /* 0x000000060998723e */ /* 0x002fe200048070ff */
[--C-:B------:R-:W-:Y:S01]  /*47e0*/  FFMA.FTZ R52, R52, UR40, -R106.reuse ;  /* 0x0000002834347c23 */ /* 0x100fe2000801086a */
[----:B------:R-:W-:Y:S01]  /*47f0*/  FMNMX.FTZ R81, R67, R56, !PT ;  /* 0x0000003843517209 */ /* 0x000fe20007810000 */
[----:B------:R-:W-:Y:S01]  /*4800*/  FFMA.FTZ R56, R60, UR40, -R106 ;  /* 0x000000283c387c23 */ /* 0x000fe2000801086a */
[----:B------:R-:W-:Y:S01]  /*4810*/  F2FP.SATFINITE.E4M3.F32.PACK_AB_MERGE_C R152, R5, R4, R152 ;  /* 0x000000040598723e */ /* 0x000fe20004807098 */
        /* <DEDUP_REMOVED lines=18> */
[----:B------:R-:W-:-:S03]  /*4940*/  FFMA.FTZ R33, R33, UR40, -R106 ;  /* 0x0000002821217c23 */ /* 0x000fc6000801086a */
[----:B------:R-:W-:-:S03]  /*4950*/  FMNMX.FTZ R81, R47, R64, !PT ;  /* 0x000000402f517209 */ /* 0x000fc60007810000 */
[----:B------:R-:W0:Y:S01]  /*4960*/  MUFU.EX2 R13, R13 ;  /* 0x0000000d000d7308 */ /* 0x000e220000000800 */
[----:B------:R-:W-:-:S04]  /*4970*/  FMNMX.FTZ R64, R50, R81, !PT ;  /* 0x0000005132407209 */ /* 0x000fc80007810000 */
[----:B------:R-:W-:Y:S01]  /*4980*/  FMNMX.FTZ R81, R51, R64, !PT ;  /* 0x0000004033517209 */ /* 0x000fe20007810000 */
[----:B------:R-:W-:-:S02]  /*4990*/  FFMA.FTZ R64, R68, UR40, -R106 ;  /* 0x0000002844407c23 */ /* 0x000fc4000801086a */
        /* <DEDUP_REMOVED lines=19> */
[----:B------:R-:W-:Y:S02]  /*4ad0*/  MUFU.EX2 R20, R20 ;  /* 0x0000001400147308 */ /* 0x000fe40000000800 */
[----:B------:R-:W0:Y:S06]  /*4ae0*/  SHFL.BFLY PT, R81, R0, 0x2, 0x1f ;  /* 0x0c401f0000517f89 */ /* 0x000e2c00000e0000 */
[----:B------:R-:W-:Y:S01]  /*4af0*/  MUFU.EX2 R57, R57 ;  /* 0x0000003900397308 */ /* 0x000fe20000000800 */
[----:B-1----:R-:W-:-:S04]  /*4b00*/  F2FP.SATFINITE.E4M3.F32.PACK_AB_MERGE_C R150, R77, R76, RZ ;  /* 0x0000004c4d96723e */ /* 0x002fc800048070ff */
[----:B------:R-:W-:-:S03]  /*4b10*/  F2FP.SATFINITE.E4M3.F32.PACK_AB_MERGE_C R150, R21, R14, R150 ;  /* 0x0000000e1596723e */ /* 0x000fc60004807096 */
[----:B------:R-:W-:Y:S08]  /*4b20*/  MUFU.EX2 R56, R56 ;  /* 0x0000003800387308 */ /* 0x000ff00000000800 */
[----:B------:R-:W1:Y:S01]  /*4b30*/  MUFU.EX2 R61, R61 ;  /* 0x0000003d003d7308 */ /* 0x000e620000000800 */
[----:B0-----:R-:W-:-:S05]  /*4b40*/  FMNMX.FTZ R81, R0, R81, !PT ;  /* 0x0000005100517209 */ /* 0x001fca0007810000 */
[----:B------:R-:W0:Y:S02]  /*4b50*/  SHFL.BFLY PT, R0, R81, 0x1, 0x1f ;  /* 0x0c201f0051007f89 */ /* 0x000e2400000e0000 */
[----:B------:R-:W-:Y:S08]  /*4b60*/  MUFU.EX2 R64, R64 ;  /* 0x0000004000407308 */ /* 0x000ff00000000800 */
[----:B------:R-:W2:Y:S01]  /*4b70*/  MUFU.EX2 R69, R69 ;  /* 0x0000004500457308 */ /* 0x000ea20000000800 */
[----:B-1----:R-:W-:-:S04]  /*4b80*/  F2FP.SATFINITE.E4M3.F32.PACK_AB_MERGE_C R144, R61, R56, RZ ;  /* 0x000000383d90723e */ /* 0x002fc800048070ff */
[----:B------:R-:W-:-:S03]  /*4b90*/  F2FP.SATFINITE.E4M3.F32.PACK_AB_MERGE_C R144, R57, R20, R144 ;  /* 0x000000143990723e */ /* 0x000fc60004807090 */
[----:B------:R-:W-:Y:S01]  /*4ba0*/  MUFU.EX2 R60, R60 ;  /* 0x0000003c003c7308 */ /* 0x000fe20000000800 */
[----:B0-----:R-:W-:Y:S01]  /*4bb0*/  FMNMX.FTZ R0, R81, R0, !PT ;  /* 0x0000000051007209 */ /* 0x001fe20007810000 */
[----:B------:R-:W-:-:S06]  /*4bc0*/  IMAD.U32 R81, RZ, RZ, UR40 ;  /* 0x00000028ff517e24 */ /* 0x000fcc000f8e00ff */
[----:B------:R-:W-:Y:S01]  /*4bd0*/  MUFU.EX2 R65, R65 ;  /* 0x0000004100417308 */ /* 0x000fe20000000800 */
[----:B--2---:R-:W-:Y:S01]  /*4be0*/  F2FP.SATFINITE.E4M3.F32.PACK_AB_MERGE_C R146, R69, R64, RZ ;  /* 0x000000404592723e */ /* 0x004fe200048070ff */
[C---:B------:R-:W-:Y:S01]  /*4bf0*/  FFMA.FTZ R68, R0.reuse, R81, -8 ;  /* 0xc100000000447423 */ /* 0x040fe20000010051 */
[----:B------:R-:W-:Y:S01]  /*4c00*/  FSETP.NEU.FTZ.AND P1, PT, R0, -INF , PT ;  /* 0xff8000000000780b */ /* 0x000fe20003f3d000 */
[----:B------:R-:W-:-:S03]  /*4c10*/  FFMA.FTZ R81, R37, UR40, -R106 ;  /* 0x0000002825517c23 */ /* 0x000fc6000801086a */
        /* <DEDUP_REMOVED lines=10> */
[----:B------:R-:W-:-:S01]  /*4cc0*/  FADD.FTZ R90, R6, R97 ;  /* 0x00000061065a7221 */ /* 0x000fc20000010000 */
        /* <DEDUP_REMOVED lines=26> */
[----:B------:R-:W-:Y:S01]  /*4e70*/  FFMA.FTZ R62, R62, UR40, -R37 ;  /* 0x000000283e3e7c23 */ /* 0x000fe20008010825 */
[----:B------:R-:W-:Y:S01]  /*4e80*/  F2FP.SATFINITE.E4M3.F32.PACK_AB_MERGE_C R146, R65, R60, R146 ;  /* 0x0000003c4192723e */ /* 0x000fe20004807092 */
        /* <DEDUP_REMOVED lines=20> */
[----:B------:R-:W-:Y:S01]  /*4fd0*/  FADD.FTZ R71, R73, R90 ;  /* 0x0000005a49477221 */ /* 0x000fe20000010000 */
[----:B------:R-:W-:-:S01]  /*4fe0*/  FFMA.FTZ R38, R38, UR40, -R37 ;  /* 0x0000002826267c23 */ /* 0x000fc20008010825 */
[----:B------:R-:W-:-:S04]  /*4ff0*/  F2FP.SATFINITE.E4M3.F32.PACK_AB_MERGE_C R80, R89, R80, RZ ;  /* 0x000000505950723e */ /* 0x000fc800048070ff */
[----:B------:R-:W0:Y:S01]  /*5000*/  MUFU.EX2 R93, R93 ;  /* 0x0000005d005d7308 */ /* 0x000e220000000800 */
[----:B-1----:R-:W-:-:S01]  /*5010*/  FADD.FTZ R13, R91, R6 ;  /* 0x000000065b0d7221 */ /* 0x002fc20000010000 */
[----:B------:R-:W-:Y:S01]  /*5020*/  FFMA.FTZ R6, R46, UR40, -R37 ;  /* 0x000000282e067c23 */ /* 0x000fe20008010825 */
[----:B------:R-:W-:-:S01]  /*5030*/  FADD.FTZ R46, R14, R71 ;  /* 0x000000470e2e7221 */ /* 0x000fc20000010000 */
[----:B------:R-:W-:-:S04]  /*5040*/  F2FP.SATFINITE.E4M3.F32.PACK_AB_MERGE_C R153, R85, R68, R80 ;  /* 0x000000445599723e */ /* 0x000fc80004807050 */
[----:B------:R-:W1:Y:S01]  /*5050*/  MUFU.EX2 R74, R74 ;  /* 0x0000004a004a7308 */ /* 0x000e620000000800 */
[----:B--2---:R-:W-:-:S01]  /*5060*/  FADD.FTZ R10, R88, R13 ;  /* 0x0000000d580a7221 */ /* 0x004fc20000010000 */
[----:B------:R-:W-:-:S04]  /*5070*/  FADD.FTZ R13, R21, R46 ;  /* 0x0000002e150d7221 */ /* 0x000fc80000010000 */
        /* <DEDUP_REMOVED lines=9> */
[----:B------:R-:W-:-:S04]  /*5110*/  FADD.FTZ R15, R57, R10 ;  /* 0x0000000a390f7221 */ /* 0x000fc80000010000 */
[----:B------:R-:W-:Y:S02]  /*5120*/  FADD.FTZ R56, R56, R15 ;  /* 0x0000000f38387221 */ /* 0x000fe40000010000 */
[----:B------:R-:W1:Y:S01]  /*5130*/  MUFU.EX2 R95, R95 ;  /* 0x0000005f005f7308 */ /* 0x000e620000000800 */
[----:B--2---:R-:W-:-:S01]  /*5140*/  FADD.FTZ R5, R75, R4 ;  /* 0x000000044b057221 */ /* 0x004fc20000010000 */
[----:B------:R-:W-:Y:S01]  /*5150*/  FADD.FTZ R61, R61, R56 ;  /* 0x000000383d3d7221 */ /* 0x000fe20000010000 */
[----:B------:R-:W-:-:S05]  /*5160*/  FFMA.FTZ R4, R50, UR40, -R37 ;  /* 0x0000002832047c23 */ /* 0x000fca0008010825 */
[----:B------:R-:W2:Y:S01]  /*5170*/  MUFU.EX2 R79, R79 ;  /* 0x0000004f004f7308 */ /* 0x000ea20000000800 */
[----:B0-----:R-:W-:-:S01]  /*5180*/  FADD.FTZ R8, R78, R5 ;  /* 0x000000054e087221 */ /* 0x001fc20000010000 */
[--C-:B------:R-:W-:Y:S01]  /*5190*/  FFMA.FTZ R5, R51, UR40, -R37.reuse ;  /* 0x0000002833057c23 */ /* 0x100fe20008010825 */
[----:B------:R-:W-:-:S05]  /*51a0*/  FFMA.FTZ R37, R39, UR40, -R37 ;  /* 0x0000002827257c23 */ /* 0x000fca0008010825 */
        /* <DEDUP_REMOVED lines=34> */
[----:B------:R-:W-:Y:S01]  /*53d0*/  MUFU.EX2 R40, R40 ;  /* 0x0000002800287308 */ /* 0x000fe20000000800 */
[----:B-1----:R-:W-:-:S07]  /*53e0*/  F2FP.SATFINITE.E4M3.F32.PACK_AB_MERGE_C R10, R45, R44, RZ ;  /* 0x0000002c2d0a723e */ /* 0x002fce00048070ff */
[----:B------:R-:W0:Y:S01]  /*53f0*/  MUFU.EX2 R41, R41 ;  /* 0x0000002900297308 */ /* 0x000e220000000800 */
[----:B--2---:R-:W-:-:S01]  /*5400*/  FADD.FTZ R13, R70, R13 ;  /* 0x0000000d460d7221 */ /* 0x004fc20000010000 */
[----:B------:R-:W-:-:S04]  /*5410*/  F2FP.SATFINITE.E4M3.F32.PACK_AB_MERGE_C R67, R70, R67, RZ ;  /* 0x000000434643723e */ /* 0x000fc800048070ff */
[----:B------:R-:W-:Y:S02]  /*5420*/  F2FP.SATFINITE.E4M3.F32.PACK_AB_MERGE_C R147, R66, R63, R67 ;  /* 0x0000003f4293723e */ /* 0x000fe40004807043 */
        /* <DEDUP_REMOVED lines=24> */
[----:B------:R-:W-:-:S02]  /*55b0*/  FADD.FTZ R52, R52, R49 ;  /* 0x0000003134347221 */ /* 0x000fc40000010000 */
[----:B------:R-:W-:Y:S02]  /*55c0*/  F2FP.SATFINITE.E4M3.F32.PACK_AB_MERGE_C R141, R9, R42, R10 ;  /* 0x0000002a098d723e */ /* 0x000fe4000480700a */
[----:B------:R-:W-:-:S01]  /*55d0*/  FADD.FTZ R53, R53, R52 ;  /* 0x0000003435357221 */ /* 0x000fc20000010000 */
        /* <DEDUP_REMOVED lines=60> */
.L_x_11933:
[----:B------:R-:W-:-:S11]  /*59a0*/  UISETP.NE.AND UP2, UPT, UR7, 0x1, UPT ;  /* 0x000000010700788c */ /* 0x000fd6000bf45270 */
[----:B------:R-:W-:Y:S02]  /*59b0*/  @UP2 ULDC.64 UR14, c[0x0][0x9e8] ;  /* 0x00027a00000e2ab9 */ /* 0x000fe40000000a00 */
[----:B------:R-:W-:-:S04]  /*59c0*/  UIMAD.WIDE.U32 UR10, UR12, UR14, URZ ;  /* 0x0000000e0c0a72a5 */ /* 0x000fc8000f8e003f */
[----:B------:R-:W-:-:S12]  /*59d0*/  @UP2 USHF.R.U32.HI UR12, URZ, UR15, UR11 ;  /* 0x0000000f3f0c2299 */ /* 0x000fd8000801160b */
.L_x_11934:
[----:B------:R-:W-:-:S04]  /*59e0*/  UIMAD UR7, UR12, UR7, UR7 ;  /* 0x000000070c0772a4 */ /* 0x000fc8000f8e0207 */
[----:B------:R-:W-:-:S04]  /*59f0*/  UISETP.LT.AND UP2, UPT, UR6, UR7, UPT ;  /* 0x000000070600728c */ /* 0x000fc8000bf41270 */
[----:B------:R-:W-:-:S12]  /*5a00*/  USEL UR6, UR6, UR7, UP2 ;  /* 0x0000000706067287 */ /* 0x000fd80009000000 */
.L_x_11932:
        /* <DEDUP_REMOVED lines=21> */
[----:B------:R-:W-:-:S13]  /*5b60*/  ISETP.GE.AND P1, PT, R4, UR26, PT ;  /* 0x0000001a04007c0c */ /* 0x000fda000bf26270 */
[----:B------:R-:W-:Y:S05]  /*5b70*/  @!P1 BRA `(.L_x_11935) ;  /* 0x0000004000089947 */ /* 0x000fea0003800000 */
        /* <DEDUP_REMOVED lines=19> */
.L_x_11953:
[----:B------:R-:W-:-:S04]  /*5cb0*/  UIADD3 UR25, UR46, 0x1, URZ ;  /* 0x000000012e197890 */ /* 0x000fc8000fffe03f */
[----:B------:R-:W-:-:S04]  /*5cc0*/  UISETP.NE.AND UP2, UPT, UR25, 0x2, UPT ;  /* 0x000000021900788c */ /* 0x000fc8000bf45270 */
[----:B------:R-:W-:Y:S02]  /*5cd0*/  USEL UR24, URZ, 0x1, UP2 ;  /* 0x000000013f187887 */ /* 0x000fe40009000000 */
[----:B------:R-:W-:Y:S02]  /*5ce0*/  USEL UR25, UR25, URZ, UP2 ;  /* 0x0000003f19197287 */ /* 0x000fe40009000000 */
[----:B------:R-:W-:Y:S01]  /*5cf0*/  ULOP3.LUT UR24, UR47, UR24, URZ, 0x3c, !UPT ;  /* 0x000000182f187292 */ /* 0x000fe2000f8e3c3f */
[----:B------:R-:W-:Y:S11]  /*5d00*/  @!P0 BRA `(.L_x_11936) ;  /* 0x0000000000048947 */ /* 0x000ff60003800000 */
[----:B------:R-:W-:Y:S01]  /*5d10*/  BPT.TRAP 0x1 ;  /* 0x000000040000795c */ /* 0x000fe20000300000 */
.L_x_11936:
[----:B------:R-:W-:Y:S01]  /*5d20*/  ULEA UR23, UR25, UR45, 0x3 ;  /* 0x0000002d19177291 */ /* 0x000fe2000f8e183f */
[----:B------:R-:W-:-:S05]  /*5d30*/  IMAD.U32 R8, RZ, RZ, UR24 ;  /* 0x00000018ff087e24 */ /* 0x000fca000f8e00ff */
[----:B------:R-:W-:-:S04]  /*5d40*/  SHF.L.U32 R8, R8, 0x1f, RZ ;  /* 0x0000001f08087819 */ /* 0x000fc800000006ff */
[----:B------:R0:W1:Y:S01]  /*5d50*/  SYNCS.PHASECHK.TRANS64.TRYWAIT P1, [UR23+0x13230], R8 ;  /* 0x01323008ff0075a7 */ /* 0x0000620008020157 */
[----:B------:R-:W-:Y:S05]  /*5d60*/  @!P0 BRA `(.L_x_11937) ;  /* 0x0000000000048947 */ /* 0x000fea0003800000 */
[----:B------:R-:W-:Y:S01]  /*5d70*/  BPT.TRAP 0x1 ;  /* 0x000000040000795c */ /* 0x000fe20000300000 */
.L_x_11937:
[----:B-1----:R-:W-:Y:S05]  /*5d80*/  @P1 BRA `(.L_x_11938) ;  /* 0x0000000000081947 */ /* 0x002fea0003800000 */
[----:B------:R-:W1:Y:S02]  /*5d90*/  SYNCS.PHASECHK.TRANS64.TRYWAIT P1, [UR23+0x13230], R8 ;  /* 0x01323008ff0075a7 */ /* 0x000e640008020157 */
[----:B-1----:R-:W-:Y:S05]  /*5da0*/  @!P1 BRA `(.L_x_11939) ;  /* 0x00000134001c9947 */ /* 0x002fea0003800000 */
.L_x_11938:
        /* <DEDUP_REMOVED lines=64> */
.L_x_11940:
[----:B------:R-:W-:Y:S01]  /*61b0*/  ULEA UR11, UR46, UR45, 0x3 ;  /* 0x0000002d2e0b7291 */ /* 0x000fe2000f8e183f */
[----:B01----:R-:W-:-:S05]  /*61c0*/  IMAD.U32 R8, RZ, RZ, UR47 ;  /* 0x0000002fff087e24 */ /* 0x003fca000f8e00ff */
[----:B------:R-:W-:-:S04]  /*61d0*/  SHF.L.U32 R8, R8, 0x1f, RZ ;  /* 0x0000001f08087819 */ /* 0x000fc800000006ff */
[----:B------:R0:W1:Y:S01]  /*61e0*/  SYNCS.PHASECHK.TRANS64.TRYWAIT P1, [UR11+0x13250], R8 ;  /* 0x01325008ff0075a7 */ /* 0x000062000802014b */
[----:B------:R-:W-:Y:S05]  /*61f0*/  @!P0 BRA `(.L_x_11941) ;  /* 0x0000000000048947 */ /* 0x000fea0003800000 */
[----:B------:R-:W-:Y:S01]  /*6200*/  BPT.TRAP 0x1 ;  /* 0x000000040000795c */ /* 0x000fe20000300000 */
.L_x_11941:
[----:B-1----:R-:W-:Y:S05]  /*6210*/  @P1 BRA `(.L_x_11942) ;  /* 0x0000000000081947 */ /* 0x002fea0003800000 */
[----:B------:R-:W1:Y:S02]  /*6220*/  SYNCS.PHASECHK.TRANS64.TRYWAIT P1, [UR11+0x13250], R8 ;  /* 0x01325008ff0075a7 */ /* 0x000e64000802014b */
[----:B-1----:R-:W-:Y:S05]  /*6230*/  @!P1 BRA `(.L_x_11943) ;  /* 0x0000013000109947 */ /* 0x002fea0003800000 */
.L_x_11942:
[----:B------:R-:W-:Y:S01]  /*6240*/  UIADD3 UR6, UR45, 0x1000, URZ ;  /* 0x000010002d067890 */ /* 0x000fe2000fffe03f */
[----:B------:R-:W-:Y:S01]  /*6250*/  WARPGROUP.ARRIVE ;  /* 0x00000000000079c5 */ /* 0x000fe20000000000 */
[----:B------:R-:W-:Y:S01]  /*6260*/  UMOV UR7, 0xc0000010 ;  /* 0xc000001000077882 */ /* 0x000fe20000000000 */
[----:B------:R-:W-:Y:S01]  /*6270*/  PLOP3.LUT P1, PT, PT, PT, UP0, 0x80, 0x0 ;  /* 0x000000000000781c */ /* 0x000fe20003f2f008 */
[----:B------:R-:W-:Y:S01]  /*6280*/  USHF.R.U32.HI UR6, URZ, 0x4, UR6 ;  /* 0x000000043f067899 */ /* 0x000fe20008011606 */
[----:B------:R-:W-:Y:S01]  /*6290*/  PLOP3.LUT P2, PT, PT, PT, UP0, 0x80, 0x0 ;  /* 0x000000000000781c */ /* 0x000fe20003f4f008 */
[----:B------:R-:W-:Y:S01]  /*62a0*/  VIADD R13, R22, UR39 ;  /* 0x00000027160d7c36 */ /* 0x000fe20008000000 */
[----:B------:R-:W-:Y:S01]  /*62b0*/  LOP3.LUT P3, RZ, R23, 0x7f, RZ, 0xc0, !PT ;  /* 0x0000007f17ff7812 */ /* 0x000fe2000786c0ff */
[----:B------:R-:W-:Y:S01]  /*62c0*/  ULOP3.LUT UR6, UR6, 0x3fff, URZ, 0xc0, !UPT ;  /* 0x00003fff06067892 */ /* 0x000fe2000f8ec03f */
[----:B01----:R-:W-:Y:S02]  /*62d0*/  IMAD.U32 R8, RZ, RZ, UR23 ;  /* 0x00000017ff087e24 */ /* 0x003fe4000f8e00ff */
[----:B------:R-:W-:Y:S01]  /*62e0*/  IMAD R14, R4, -0xa0, RZ ;  /* 0xffffff60040e7824 */ /* 0x000fe200078e02ff */
[----:B------:R-:W-:-:S04]  /*62f0*/  ULOP3.LUT UR6, UR6, 0x10000, URZ, 0xfc, !UPT ;  /* 0x0001000006067892 */ /* 0x000fc8000f8efc3f */
        /* <DEDUP_REMOVED lines=30> */
[----:B------:R-:W-:-:S04]  /*64e0*/  ULOP3.LUT UR6, URZ, UR21, URZ, 0x33, !UPT ;  /* 0x000000153f067292 */ /* 0x000fc8000f8e333f */
[----:B------:R-:W0:Y:S01]  /*64f0*/  SHFL.IDX PT, R15, R13, RZ, 0x1c1f ;  /* 0x001c1fff0d0f7589 */ /* 0x000e2200000e0000 */
[----:B------:R-:W-:Y:S02]  /*6500*/  WARPGROUP.DEPBAR.LE gsb0, 0x0 ;  /* 0x00008000000079c5 */ /* 0x000fe40000010000 */
[----:B------:R1:W-:Y:S02]  /*6510*/  @!P3 SYNCS.ARRIVE.TRANS64.RED.A1T0 RZ, [R8+URZ], RZ ;  /* 0x000000ff08ffb9a7 */ /* 0x0003e4000810043f */
[----:B-1----:R-:W-:-:S04]  /*6520*/  IADD3 R8, -R19, 0x1, R14 ;  /* 0x0000000113087810 */ /* 0x002fc80007ffe10e */
[----:B------:R-:W-:-:S05]  /*6530*/  IADD3 R8, -R18, R8, R17 ;  /* 0x0000000812087210 */ /* 0x000fca0007ffe111 */
[C---:B------:R-:W-:Y:S02]  /*6540*/  VIADD R12, R8.reuse, UR22 ;  /* 0x00000016080c7c36 */ /* 0x040fe40008000000 */
[----:B------:R-:W-:Y:S02]  /*6550*/  VIADD R11, R8, UR6 ;  /* 0x00000006080b7c36 */ /* 0x000fe40008000000 */
[----:B------:R-:W-:Y:S02]  /*6560*/  IMAD.IADD R8, R14, 0x1, -R19 ;  /* 0x000000010e087824 */ /* 0x000fe400078e0a13 */
[--C-:B0-----:R-:W-:Y:S02]  /*6570*/  IMAD.IADD R10, R12, 0x1, R15.reuse ;  /* 0x000000010c0a7824 */ /* 0x101fe400078e020f */
[----:B------:R-:W-:Y:S01]  /*6580*/  IMAD.IADD R9, R11, 0x1, R15 ;  /* 0x000000010b097824 */ /* 0x000fe200078e020f */
        /* <DEDUP_REMOVED lines=13> */
.L_x_11946:
[----:B------:R-:W-:-:S05]  /*6660*/  IMAD.U32 R136, RZ, RZ, UR20 ;  /* 0x00000014ff887e24 */ /* 0x000fca000f8e00ff */
[----:B------:R-:W-:-:S13]  /*6670*/  ISETP.NE.AND P1, PT, R136, 0x1, PT ;  /* 0x000000018800780c */ /* 0x000fda0003f25270 */
[----:B------:R-:W0:Y:S02]  /*6680*/  @P1 LDC.64 R20, c[0x0][0x9e8] ;  /* 0x00027a00ff141b82 */ /* 0x000e240000000a00 */
[----:B0-----:R-:W-:-:S05]  /*6690*/  @P1 IMAD.HI.U32 R20, R15, R20, RZ ;  /* 0x000000140f141227 */ /* 0x001fca00078e00ff */
[----:B------:R-:W-:-:S07]  /*66a0*/  @P1 SHF.R.U32.HI R15, RZ, R21, R20 ;  /* 0x00000015ff0f1219 */ /* 0x000fce0000011614 */
.L_x_11947:
[----:B------:R-:W-:Y:S05]  /*66b0*/  BSYNC B0 ;  /* 0x0000000000007941 */ /* 0x000fea0003800000 */
.L_x_11945:
[----:B------:R-:W-:-:S05]  /*66c0*/  IMAD R15, R15, R136, R8 ;  /* 0x000000880f0f7224 */ /* 0x000fca00078e0208 */
[----:B------:R-:W-:Y:S02]  /*66d0*/  VIADDMNMX R10, R15, R136, R10, PT ;  /* 0x000000880f0a7246 */ /* 0x000fe4000380010a */
[----:B------:R-:W-:-:S07]  /*66e0*/  VIMNMX R9, R9, R15, !PT ;  /* 0x0000000f09097248 */ /* 0x000fce0007fe0100 */
.L_x_11944:
[C---:B------:R-:W-:Y:S01]  /*66f0*/  ISETP.GE.AND P1, PT, R14.reuse, 0x2, PT ;  /* 0x000000020e00780c */ /* 0x040fe20003f26270 */
[----:B------:R-:W0:Y:S01]  /*6700*/  SHFL.IDX PT, R13, R13, 0x1, 0x1c1f ;  /* 0x003c1f000d0d7f89 */ /* 0x000e2200000e0000 */
[----:B------:R-:W-:Y:S02]  /*6710*/  ISETP.GE.AND P2, PT, R14, 0x9, PT ;  /* 0x000000090e00780c */ /* 0x000fe40003f46270 */
[----:B------:R-:W-:Y:S02]  /*6720*/  LOP3.LUT R16, R16, 0xefffffff, RZ, 0xc0, !PT ;  /* 0xefffffff10107812 */ /* 0x000fe400078ec0ff */
[----:B------:R-:W-:Y:S02]  /*6730*/  ISETP.GE.AND P3, PT, R14, 0xa, PT ;  /* 0x0000000a0e00780c */ /* 0x000fe40003f66270 */
[----:B------:R-:W-:-:S05]  /*6740*/  LOP3.LUT R2, R2, 0xfffffffe, RZ, 0xc0, !PT ;  /* 0xfffffffe02027812 */ /* 0x000fca00078ec0ff */
[----:B------:R-:W-:Y:S02]  /*6750*/  @P1 LOP3.LUT R16, R16, 0x10000000, RZ, 0xfc, !PT ;  /* 0x1000000010101812 */ /* 0x000fe400078efcff */
[C---:B------:R-:W-:Y:S02]  /*6760*/  ISETP.GT.AND P1, PT, R9.reuse, 0x1, !P1 ;  /* 0x000000010900780c */ /* 0x040fe40004f24270 */
[----:B------:R-:W-:Y:S02]  /*6770*/  LOP3.LUT R16, R16, 0xdfffffff, RZ, 0xc0, !PT ;  /* 0xdfffffff10107812 */ /* 0x000fe400078ec0ff */
[----:B------:R-:W-:Y:S02]  /*6780*/  ISETP.LT.OR P1, PT, R10, 0x2, P1 ;  /* 0x000000020a00780c */ /* 0x000fe40000f21670 */
[----:B------:R-:W-:Y:S02]  /*6790*/  @P2 LOP3.LUT R16, R16, 0x20000000, RZ, 0xfc, !PT ;  /* 0x2000000010102812 */ /* 0x000fe400078efcff */
[----:B------:R-:W-:-:S02]  /*67a0*/  ISETP.GT.AND P2, PT, R9, 0x8, !P2 ;  /* 0x000000080900780c */ /* 0x000fc40005744270 */
[----:B------:R-:W-:Y:S01]  /*67b0*/  FSEL R121, R121, -INF , !P1 ;  /* 0xff80000079797808 */ /* 0x000fe20004800000 */
[----:B0-----:R-:W-:Y:S01]  /*67c0*/  IMAD.IADD R12, R12, 0x1, R13 ;  /* 0x000000010c0c7824 */ /* 0x001fe200078e020d */
        /* <DEDUP_REMOVED lines=233> */
.L_x_11950:
[----:B------:R-:W-:-:S05]  /*7660*/  IMAD.U32 R15, RZ, RZ, UR20 ;  /* 0x00000014ff0f7e24 */ /* 0x000fca000f8e00ff */
[----:B------:R-:W-:-:S13]  /*7670*/  ISETP.NE.AND P6, PT, R15, 0x1, PT ;  /* 0x000000010f00780c */ /* 0x000fda0003fc5270 */
[----:B------:R-:W0:Y:S02]  /*7680*/  @P6 LDC.64 R10, c[0x0][0x9e8] ;  /* 0x00027a00ff0a6b82 */ /* 0x000e240000000a00 */
[----:B0-----:R-:W-:-:S05]  /*7690*/  @P6 IMAD.HI.U32 R10, R13, R10, RZ ;  /* 0x0000000a0d0a6227 */ /* 0x001fca00078e00ff */
[----:B------:R-:W-:-:S07]  /*76a0*/  @P6 SHF.R.U32.HI R13, RZ, R11, R10 ;  /* 0x0000000bff0d6219 */ /* 0x000fce000001160a */
.L_x_11951:
[----:B------:R-:W-:Y:S05]  /*76b0*/  BSYNC B0 ;  /* 0x0000000000007941 */ /* 0x000fea0003800000 */
.L_x_11949:
[----:B------:R-:W-:-:S05]  /*76c0*/  IMAD R8, R13, R15, R8 ;  /* 0x0000000f0d087224 */ /* 0x000fca00078e0208 */
[----:B------:R-:W-:Y:S02]  /*76d0*/  VIADDMNMX R12, R8, R15, R12, PT ;  /* 0x0000000f080c7246 */ /* 0x000fe4000380010c */
[----:B------:R-:W-:-:S07]  /*76e0*/  VIMNMX R9, R9, R8, !PT ;  /* 0x0000000809097248 */ /* 0x000fce0007fe0100 */
.L_x_11948:
        /* <DEDUP_REMOVED lines=367> */
[----:B------:R-:W-:-:S02]  /*8de0*/  FFMA.FTZ R70, R70, UR40, -R69 ;  /* 0x0000002846467c23 */ /* 0x000fc40008010845 */
[----:B------:R-:W1:Y:S08]  /*8df0*/  MUFU.EX2 R128, R128 ;  /* 0x0000008000807308 */ /* 0x000e700000000800 */
[----:B------:R-:W3:Y:S08]  /*8e00*/  MUFU.EX2 R125, R125 ;  /* 0x0000007d007d7308 */ /* 0x000ef00000000800 */
        /* <DEDUP_REMOVED lines=131> */
.L_x_11952:
        /* <DEDUP_REMOVED lines=82> */
[----:B------:R-:W-:Y:S01]  /*9b60*/  IMAD.MOV.U32 R0, RZ, RZ, R9 ;  /* 0x000000ffff007224 */ /* 0x000fe200078e0009 */
[----:B------:R-:W-:Y:S01]  /*9b70*/  UMOV UR46, UR25 ;  /* 0x00000019002e7c82 */ /* 0x000fe20008000000 */
[----:B------:R-:W-:Y:S01]  /*9b80*/  IMAD.MOV.U32 R3, RZ, RZ, R8 ;  /* 0x000000ffff037224 */ /* 0x000fe200078e0008 */
[----:B------:R-:W-:-:S06]  /*9b90*/  UMOV UR47, UR24 ;  /* 0x00000018002f7c82 */ /* 0x000fcc0008000000 */
.L_x_11935:
        /* <DEDUP_REMOVED lines=25> */
.L_x_11955:
[----:B------:R-:W-:-:S11]  /*9d30*/  UISETP.NE.AND UP2, UPT, UR11, 0x1, UPT ;  /* 0x000000010b00788c */ /* 0x000fd6000bf45270 */
[----:B------:R-:W-:Y:S02]  /*9d40*/  @UP2 ULDC.64 UR12, c[0x0][0x9e8] ;  /* 0x00027a00000c2ab9 */ /* 0x000fe40000000a00 */
[----:B------:R-:W-:-:S04]  /*9d50*/  UIMAD.WIDE.U32 UR6, UR10, UR12, URZ ;  /* 0x0000000c0a0672a5 */ /* 0x000fc8000f8e003f */
[----:B------:R-:W-:-:S12]  /*9d60*/  @UP2 USHF.R.U32.HI UR10, URZ, UR13, UR7 ;  /* 0x0000000d3f0a2299 */ /* 0x000fd80008011607 */
.L_x_11956:
[----:B------:R-:W-:-:S04]  /*9d70*/  UIMAD UR10, UR10, UR11, URZ ;  /* 0x0000000b0a0a72a4 */ /* 0x000fc8000f8e023f */
[----:B------:R-:W-:-:S04]  /*9d80*/  UISETP.LT.AND UP2, UPT, UR21, UR10, UPT ;  /* 0x0000000a1500728c */ /* 0x000fc8000bf41270 */
[----:B------:R-:W-:-:S12]  /*9d90*/  USEL UR21, UR21, UR10, !UP2 ;  /* 0x0000000a15157287 */ /* 0x000fd8000d000000 */
.L_x_11954:
        /* <DEDUP_REMOVED lines=12> */
.L_x_11967:
[----:B------:R-:W-:-:S04]  /*9e60*/  UISETP.NE.AND UP2, UPT, UR22, 0x1, UPT ;  /* 0x000000011600788c */ /* 0x000fc8000bf45270 */
[----:B------:R-:W-:-:S04]  /*9e70*/  USEL UR47, URZ, 0x1, UP2 ;  /* 0x000000013f2f7887 */ /* 0x000fc80009000000 */
[----:B------:R-:W-:Y:S01]  /*9e80*/  ULOP3.LUT UR47, UR23, UR47, URZ, 0x3c, !UPT ;  /* 0x0000002f172f7292 */ /* 0x000fe2000f8e3c3f */
[----:B------:R-:W-:Y:S11]  /*9e90*/  @!P0 BRA `(.L_x_11958) ;  /* 0x0000000000048947 */ /* 0x000ff60003800000 */
[----:B------:R-:W-:Y:S01]  /*9ea0*/  BPT.TRAP 0x1 ;  /* 0x000000040000795c */ /* 0x000fe20000300000 */
.L_x_11958:
        /* <DEDUP_REMOVED lines=9> */
.L_x_11959:
[----:B-1----:R-:W-:Y:S05]  /*9f40*/  @P1 BRA `(.L_x_11960) ;  /* 0x0000000000081947 */ /* 0x002fea0003800000 */
[----:B------:R-:W1:Y:S02]  /*9f50*/  SYNCS.PHASECHK.TRANS64.TRYWAIT P1, [UR20+0x13230], R0 ;  /* 0x01323000ff0075a7 */ /* 0x000e640008020154 */
[----:B-1----:R-:W-:Y:S05]  /*9f60*/  @!P1 BRA `(.L_x_11961) ;  /* 0x000000f000dc9947 */ /* 0x002fea0003800000 */
.L_x_11960:
        /* <DEDUP_REMOVED lines=64> */
.L_x_11962:
[----:B------:R-:W-:Y:S01]  /*a370*/  ULEA UR11, UR22, UR45, 0x3 ;  /* 0x0000002d160b7291 */ /* 0x000fe2000f8e183f */
[----:B01----:R-:W-:-:S05]  /*a380*/  IMAD.U32 R0, RZ, RZ, UR23 ;  /* 0x00000017ff007e24 */ /* 0x003fca000f8e00ff */
[----:B------:R-:W-:-:S04]  /*a390*/  SHF.L.U32 R0, R0, 0x1f, RZ ;  /* 0x0000001f00007819 */ /* 0x000fc800000006ff */
[----:B------:R0:W1:Y:S01]  /*a3a0*/  SYNCS.PHASECHK.TRANS64.TRYWAIT P1, [UR11+0x13250], R0 ;  /* 0x01325000ff0075a7 */ /* 0x000062000802014b */
[----:B------:R-:W-:Y:S05]  /*a3b0*/  @!P0 BRA `(.L_x_11963) ;  /* 0x0000000000048947 */ /* 0x000fea0003800000 */
[----:B------:R-:W-:Y:S01]  /*a3c0*/  BPT.TRAP 0x1 ;  /* 0x000000040000795c */ /* 0x000fe20000300000 */
.L_x_11963:
[----:B------:R-:W-:-:S04]  /*a3d0*/  FMNMX.FTZ R10, R120, R8, !PT ;  /* 0x00000008780a7209 */ /* 0x000fc80007810000 */
[----:B------:R-:W-:Y:S02]  /*a3e0*/  FMNMX.FTZ R3, R121, R10, !PT ;  /* 0x0000000a79037209 */ /* 0x000fe40007810000 */
[----:B------:R-:W-:-:S04]  /*a3f0*/  FMNMX.FTZ R10, R122, R9, !PT ;  /* 0x000000097a0a7209 */ /* 0x000fc80007810000 */
        /* <DEDUP_REMOVED lines=76> */
[----:B-1----:R-:W-:Y:S06]  /*a8c0*/  @P1 BRA `(.L_x_11964) ;  /* 0x0000000000081947 */ /* 0x002fec0003800000 */
[----:B------:R-:W1:Y:S02]  /*a8d0*/  SYNCS.PHASECHK.TRANS64.TRYWAIT P1, [UR11+0x13250], R0 ;  /* 0x01325000ff0075a7 */ /* 0x000e64000802014b */
[----:B-1----:R-:W-:Y:S05]  /*a8e0*/  @!P1 BRA `(.L_x_11965) ;  /* 0x000000e800949947 */ /* 0x002fea0003800000 */
.L_x_11964:
[----:B------:R-:W-:Y:S01]  /*a8f0*/  UIADD3 UR6, UR45, 0x1000, URZ ;  /* 0x000010002d067890 */ /* 0x000fe2000fffe03f */
[----:B------:R-:W-:Y:S01]  /*a900*/  WARPGROUP.ARRIVE ;  /* 0x00000000000079c5 */ /* 0x000fe20000000000 */
[----:B------:R-:W-:Y:S01]  /*a910*/  UMOV UR7, 0xc0000010 ;  /* 0xc000001000077882 */ /* 0x000fe20000000000 */
[----:B-1----:R-:W1:Y:S01]  /*a920*/  SHFL.BFLY PT, R3, R10, 0x2, 0x1f ;  /* 0x0c401f000a037f89 */ /* 0x002e6200000e0000 */
[----:B------:R-:W-:Y:S01]  /*a930*/  USHF.R.U32.HI UR6, URZ, 0x4, UR6 ;  /* 0x000000043f067899 */ /* 0x000fe20008011606 */
[----:B------:R-:W-:Y:S02]  /*a940*/  FMNMX.FTZ R12, R71, R12, !PT ;  /* 0x0000000c470c7209 */ /* 0x000fe40007810000 */
[----:B------:R-:W-:Y:S01]  /*a950*/  LOP3.LUT P1, RZ, R23, 0x7f, RZ, 0xc0, !PT ;  /* 0x0000007f17ff7812 */ /* 0x000fe2000782c0ff */
        /* <DEDUP_REMOVED lines=8> */
[----:B------:R-:W-:Y:S01]  /*a9e0*/  UMOV UR7, 0xc0000010 ;  /* 0xc000001000077882 */ /* 0x000fe20000000000 */
[----:B------:R-:W-:-:S03]  /*a9f0*/  IMAD.U32 R10, RZ, RZ, UR40 ;  /* 0x00000028ff0a7e24 */ /* 0x000fc6000f8e00ff */
        /* <DEDUP_REMOVED lines=101> */
[----:B------:R-:W-:Y:S01]  /*b050*/  FFMA.FTZ R67, R67, UR40, -R10 ;  /* 0x0000002843437c23 */ /* 0x000fe2000801080a */
[----:B------:R-:W-:-:S02]  /*b060*/  IMAD.U32 R131, RZ, RZ, UR20 ;  /* 0x00000014ff837e24 */ /* 0x000fc4000f8e00ff */
[----:B------:R-:W-:Y:S01]  /*b070*/  FFMA.FTZ R70, R70, UR40, -R10 ;  /* 0x0000002846467c23 */ /* 0x000fe2000801080a */
[----:B------:R-:W1:Y:S01]  /*b080*/  MUFU.EX2 R13, R13 ;  /* 0x0000000d000d7308 */ /* 0x000e620000000800 */
[----:B--2---:R-:W-:-:S07]  /*b090*/  FADD.FTZ R6, R11, R6 ;  /* 0x000000060b067221 */ /* 0x004fce0000010000 */
[----:B------:R-:W2:Y:S08]  /*b0a0*/  MUFU.EX2 R123, R123 ;  /* 0x0000007b007b7308 */ /* 0x000eb00000000800 */
[----:B------:R3:W4:Y:S08]  /*b0b0*/  MUFU.EX2 R14, R125 ;  /* 0x0000007d000e7308 */ /* 0x0007300000000800 */
[----:B------:R-:W5:Y:S01]  /*b0c0*/  MUFU.EX2 R124, R124 ;  /* 0x0000007c007c7308 */ /* 0x000f620000000800 */
[----:B------:R-:W-:-:S02]  /*b0d0*/  WARPGROUP.DEPBAR.LE gsb0, 0x0 ;  /* 0x00008000000079c5 */ /* 0x000fc40000010000 */
[----:B------:R-:W-:Y:S01]  /*b0e0*/  WARPGROUP.ARRIVE ;  /* 0x00000000000079c5 */ /* 0x000fe20000000000 */
[----:B---3--:R-:W-:-:S01]  /*b0f0*/  FFMA.FTZ R125, R130, UR40, -R10 ;  /* 0x00000028827d7c23 */ /* 0x008fc2000801080a */
[----:B0-----:R-:W-:Y:S01]  /*b100*/  FADD.FTZ R130, R122, R5 ;  /* 0x000000057a827221 */ /* 0x001fe20000010000 */
[----:B-1----:R-:W-:-:S01]  /*b110*/  FADD.FTZ R5, R13, R6 ;  /* 0x000000060d057221 */ /* 0x002fc20000010000 */
[----:B------:R-:W-:Y:S01]  /*b120*/  FFMA.FTZ R10, R71, UR40, -R10 ;  /* 0x00000028470a7c23 */ /* 0x000fe2000801080a */
[----:B------:R-:W0:Y:S01]  /*b130*/  MUFU.EX2 R15, R15 ;  /* 0x0000000f000f7308 */ /* 0x000e220000000800 */
[----:B------:R-:W-:Y:S01]  /*b140*/  QGMMA.64x64x32.F32.E4M3.E4M3 R24, R144, gdesc[UR4], R24, gsb0 ;  /* 0x00e0000490187df3 */ /* 0x000fe20008000818 */
[----:B------:R-:W-:Y:S01]  /*b150*/  UIADD3 UR6, UR10, 0x180, URZ ;  /* 0x000001800a067890 */ /* 0x000fe2000fffe03f */
[----:B--2---:R-:W-:Y:S01]  /*b160*/  FADD.FTZ R129, R123, R130 ;  /* 0x000000827b817221 */ /* 0x004fe20000010000 */
[----:B------:R-:W-:Y:S01]  /*b170*/  UMOV UR7, 0xc0000010 ;  /* 0xc000001000077882 */ /* 0x000fe20000000000 */
[----:B----4-:R-:W-:-:S03]  /*b180*/  FADD.FTZ R6, R14, R5 ;  /* 0x000000050e067221 */ /* 0x010fc60000010000 */
[----:B------:R-:W1:Y:S01]  /*b190*/  MUFU.EX2 R125, R125 ;  /* 0x0000007d007d7308 */ /* 0x000e620000000800 */
[----:B-----5:R-:W-:-:S07]  /*b1a0*/  FADD.FTZ R130, R124, R129 ;  /* 0x000000817c827221 */ /* 0x020fce0000010000 */
        /* <DEDUP_REMOVED lines=20> */
[----:B------:R-:W-:Y:S01]  /*b2f0*/  QGMMA.64x64x32.F32.E4M3.E4M3 R24, R140, gdesc[UR4], R24, gsb0 ;  /* 0x00e000048c187df3 */ /* 0x000fe20008000818 */
        /* <DEDUP_REMOVED lines=102> */
[----:B------:R-:W-:-:S05]  /*b960*/  @!P1 VIADD R5, R131, 0x13240 ;  /* 0x0001324083059836 */ /* 0x000fca0000000000 */
[----:B------:R-:W-:Y:S01]  /*b970*/  @!P1 PRMT R5, RZ, 0x654, R5 ;  /* 0x00000654ff059816 */ /* 0x000fe20000000005 */
[----:B------:R-:W0:Y:S01]  /*b980*/  MUFU.EX2 R59, R59 ;  /* 0x0000003b003b7308 */ /* 0x000e220000000800 */
[----:B--2---:R-:W-:-:S02]  /*b990*/  FADD.FTZ R130, R58, R129 ;  /* 0x000000813a827221 */ /* 0x004fc40000010000 */
[----:B------:R2:W-:Y:S05]  /*b9a0*/  @!P1 SYNCS.ARRIVE.TRANS64.RED.A1T0 RZ, [R5+URZ], RZ ;  /* 0x000000ff05ff99a7 */ /* 0x0005ea000810043f */
[----:B------:R-:W3:Y:S01]  /*b9b0*/  MUFU.EX2 R60, R60 ;  /* 0x0000003c003c7308 */ /* 0x000ee20000000800 */
[----:B-1----:R-:W-:-:S07]  /*b9c0*/  FADD.FTZ R129, R57, R6 ;  /* 0x0000000639817221 */ /* 0x002fce0000010000 */
[----:B------:R-:W1:Y:S01]  /*b9d0*/  MUFU.EX2 R62, R62 ;  /* 0x0000003e003e7308 */ /* 0x000e620000000800 */
[----:B0-----:R-:W-:-:S07]  /*b9e0*/  FADD.FTZ R131, R59, R130 ;  /* 0x000000823b837221 */ /* 0x001fce0000010000 */
[----:B------:R-:W2:Y:S01]  /*b9f0*/  MUFU.EX2 R61, R61 ;  /* 0x0000003d003d7308 */ /* 0x000ea20000000800 */
[----:B---3--:R-:W-:-:S07]  /*ba00*/  FADD.FTZ R6, R60, R129 ;  /* 0x000000813c067221 */ /* 0x008fce0000010000 */
        /* <DEDUP_REMOVED lines=22> */
.L_x_11966:
        /* <DEDUP_REMOVED lines=82> */
.L_x_11957:
        /* <DEDUP_REMOVED lines=9> */
.L_x_11986:
[----:B------:R-:W-:-:S04]  /*c120*/  UISETP.NE.AND UP2, UPT, UR24, 0x1, UPT ;  /* 0x000000011800788c */ /* 0x000fc8000bf45270 */
[----:B------:R-:W-:-:S04]  /*c130*/  USEL UR47, URZ, 0x1, UP2 ;  /* 0x000000013f2f7887 */ /* 0x000fc80009000000 */
[----:B------:R-:W-:Y:S01]  /*c140*/  ULOP3.LUT UR47, UR25, UR47, URZ, 0x3c, !UPT ;  /* 0x0000002f192f7292 */ /* 0x000fe2000f8e3c3f */
[----:B------:R-:W-:Y:S11]  /*c150*/  @!P0 BRA `(.L_x_11969) ;  /* 0x0000000000048947 */ /* 0x000ff60003800000 */
[----:B------:R-:W-:Y:S01]  /*c160*/  BPT.TRAP 0x1 ;  /* 0x000000040000795c */ /* 0x000fe20000300000 */
.L_x_11969:
        /* <DEDUP_REMOVED lines=9> */
.L_x_11970:
[----:B-1----:R-:W-:Y:S05]  /*c200*/  @P1 BRA `(.L_x_11971) ;  /* 0x0000000000081947 */ /* 0x002fea0003800000 */
[----:B------:R-:W1:Y:S02]  /*c210*/  SYNCS.PHASECHK.TRANS64.TRYWAIT P1, [UR23+0x13230], R0 ;  /* 0x01323000ff0075a7 */ /* 0x000e640008020157 */
[----:B-1----:R-:W-:Y:S05]  /*c220*/  @!P1 BRA `(.L_x_11972) ;  /* 0x000000d0005c9947 */ /* 0x002fea0003800000 */
.L_x_11971:
        /* <DEDUP_REMOVED lines=64> */
.L_x_11973:
[----:B------:R-:W-:Y:S01]  /*c630*/  ULEA UR11, UR24, UR45, 0x3 ;  /* 0x0000002d180b7291 */ /* 0x000fe2000f8e183f */
[----:B01----:R-:W-:-:S05]  /*c640*/  IMAD.U32 R0, RZ, RZ, UR25 ;  /* 0x00000019ff007e24 */ /* 0x003fca000f8e00ff */
[----:B------:R-:W-:-:S04]  /*c650*/  SHF.L.U32 R0, R0, 0x1f, RZ ;  /* 0x0000001f00007819 */ /* 0x000fc800000006ff */
[----:B------:R0:W1:Y:S01]  /*c660*/  SYNCS.PHASECHK.TRANS64.TRYWAIT P1, [UR11+0x13250], R0 ;  /* 0x01325000ff0075a7 */ /* 0x000062000802014b */
[----:B------:R-:W-:Y:S05]  /*c670*/  @!P0 BRA `(.L_x_11974) ;  /* 0x0000000000048947 */ /* 0x000fea0003800000 */
[----:B------:R-:W-:Y:S01]  /*c680*/  BPT.TRAP 0x1 ;  /* 0x000000040000795c */ /* 0x000fe20000300000 */
.L_x_11974:
[----:B-1----:R-:W-:Y:S05]  /*c690*/  @P1 BRA `(.L_x_11975) ;  /* 0x0000000000081947 */ /* 0x002fea0003800000 */
[----:B------:R-:W1:Y:S02]  /*c6a0*/  SYNCS.PHASECHK.TRANS64.TRYWAIT P1, [UR11+0x13250], R0 ;  /* 0x01325000ff0075a7 */ /* 0x000e64000802014b */
[----:B-1----:R-:W-:Y:S05]  /*c6b0*/  @!P1 BRA `(.L_x_11976) ;  /* 0x000000cc00509947 */ /* 0x002fea0003800000 */
.L_x_11975:
        /* <DEDUP_REMOVED lines=66> */
.L_x_11979:
[----:B------:R-:W-:-:S05]  /*cae0*/  IMAD.U32 R136, RZ, RZ, UR20 ;  /* 0x00000014ff887e24 */ /* 0x000fca000f8e00ff */
[----:B------:R-:W-:-:S13]  /*caf0*/  ISETP.NE.AND P1, PT, R136, 0x1, PT ;  /* 0x000000018800780c */ /* 0x000fda0003f25270 */
[----:B------:R-:W0:Y:S02]  /*cb00*/  @P1 LDC.64 R20, c[0x0][0x9e8] ;  /* 0x00027a00ff141b82 */ /* 0x000e240000000a00 */
[----:B0-----:R-:W-:-:S05]  /*cb10*/  @P1 IMAD.HI.U32 R20, R15, R20, RZ ;  /* 0x000000140f141227 */ /* 0x001fca00078e00ff */
[----:B------:R-:W-:-:S07]  /*cb20*/  @P1 SHF.R.U32.HI R15, RZ, R21, R20 ;  /* 0x00000015ff0f1219 */ /* 0x000fce0000011614 */
.L_x_11980:
[----:B------:R-:W-:Y:S05]  /*cb30*/  BSYNC B0 ;  /* 0x0000000000007941 */ /* 0x000fea0003800000 */
.L_x_11978:
[----:B------:R-:W-:-:S05]  /*cb40*/  IMAD R15, R15, R136, R0 ;  /* 0x000000880f0f7224 */ /* 0x000fca00078e0200 */
[----:B------:R-:W-:Y:S02]  /*cb50*/  VIADDMNMX R10, R15, R136, R10, PT ;  /* 0x000000880f0a7246 */ /* 0x000fe4000380010a */
[----:B------:R-:W-:-:S07]  /*cb60*/  VIMNMX R3, R3, R15, !PT ;  /* 0x0000000f03037248 */ /* 0x000fce0007fe0100 */
.L_x_11977:
[C---:B------:R-:W-:Y:S02]  /*cb70*/  ISETP.GE.AND P1, PT, R14.reuse, 0x2, PT ;  /* 0x000000020e00780c */ /* 0x040fe40003f26270 */
        /* <DEDUP_REMOVED lines=246> */
.L_x_11983:
[----:B------:R-:W-:-:S05]  /*dae0*/  IMAD.U32 R13, RZ, RZ, UR20 ;  /* 0x00000014ff0d7e24 */ /* 0x000fca000f8e00ff */
[----:B------:R-:W-:-:S13]  /*daf0*/  ISETP.NE.AND P6, PT, R13, 0x1, PT ;  /* 0x000000010d00780c */ /* 0x000fda0003fc5270 */
[----:B------:R-:W0:Y:S02]  /*db00*/  @P6 LDC.64 R10, c[0x0][0x9e8] ;  /* 0x00027a00ff0a6b82 */ /* 0x000e240000000a00 */
[----:B0-----:R-:W-:-:S05]  /*db10*/  @P6 IMAD.HI.U32 R10, R3, R10, RZ ;  /* 0x0000000a030a6227 */ /* 0x001fca00078e00ff */
[----:B------:R-:W-:-:S07]  /*db20*/  @P6 SHF.R.U32.HI R3, RZ, R11, R10 ;  /* 0x0000000bff036219 */ /* 0x000fce000001160a */
.L_x_11984:
[----:B------:R-:W-:Y:S05]  /*db30*/  BSYNC B0 ;  /* 0x0000000000007941 */ /* 0x000fea0003800000 */
.L_x_11982:
[----:B------:R-:W-:-:S05]  /*db40*/  IMAD R3, R3, R13, R0 ;  /* 0x0000000d03037224 */ /* 0x000fca00078e0200 */
[----:B------:R-:W-:Y:S02]  /*db50*/  VIADDMNMX R12, R3, R13, R12, PT ;  /* 0x0000000d030c7246 */ /* 0x000fe4000380010c */
[----:B------:R-:W-:-:S07]  /*db60*/  VIMNMX R14, R14, R3, !PT ;  /* 0x000000030e0e7248 */ /* 0x000fce0007fe0100 */
.L_x_11981:
        /* <DEDUP_REMOVED lines=103> */
[----:B------:R-:W-:Y:S02]  /*e1e0*/  ISETP.LT.OR P2, PT, R12, 0x8a, P2 ;  /* 0x0000008a0c00780c */ /* 0x000fe40001741670 */
        /* <DEDUP_REMOVED lines=14> */
[----:B------:R-:W-:Y:S02]  /*e2d0*/  ISETP.LT.OR P3, PT, R12, 0x91, P3 ;  /* 0x000000910c00780c */ /* 0x000fe40001f61670 */
        /* <DEDUP_REMOVED lines=170> */
[----:B------:R0:W-:Y:S01]  /*ed80*/  MUFU.EX2 R14, R125 ;  /* 0x0000007d000e7308 */ /* 0x0001e20000000800 */
[----:B------:R-:W-:-:S01]  /*ed90*/  FFMA.FTZ R76, R80, UR40, -R0 ;  /* 0x00000028504c7c23 */ /* 0x000fc20008010800 */
[----:B------:R-:W-:Y:S01]  /*eda0*/  FFMA.FTZ R80, R84, UR40, -R0 ;  /* 0x0000002854507c23 */ /* 0x000fe20008010800 */
[----:B------:R-:W-:-:S04]  /*edb0*/  FMNMX.FTZ R77, R70, R77, !PT ;  /* 0x0000004d464d7209 */ /* 0x000fc80007810000 */
[----:B------:R-:W-:Y:S01]  /*edc0*/  FMNMX.FTZ R121, R12, R77, !PT ;  /* 0x0000004d0c797209 */ /* 0x000fe20007810000 */
[----:B------:R-:W-:-:S01]  /*edd0*/  FFMA.FTZ R77, R81, UR40, -R0 ;  /* 0x00000028514d7c23 */ /* 0x000fc20008010800 */
[--C-:B------:R-:W-:Y:S01]  /*ede0*/  FFMA.FTZ R81, R85, UR40, -R0.reuse ;  /* 0x0000002855517c23 */ /* 0x100fe20008010800 */
[----:B0-----:R-:W-:-:S01]  /*edf0*/  FFMA.FTZ R125, R69, UR40, -R0 ;  /* 0x00000028457d7c23 */ /* 0x001fc20008010800 */
[----:B------:R-:W-:Y:S01]  /*ee00*/  FSEL R69, R3, RZ, P1 ;  /* 0x000000ff03457208 */ /* 0x000fe20000800000 */
[----:B------:R-:W0:Y:S01]  /*ee10*/  SHFL.BFLY PT, R128, R121, 0x2, 0x1f ;  /* 0x0c401f0079807f89 */ /* 0x000e2200000e0000 */
[----:B------:R-:W-:Y:S03]  /*ee20*/  MUFU.EX2 R112, R112 ;  /* 0x0000007000707308 */ /* 0x000fe60000000800 */
[----:B------:R-:W-:-:S04]  /*ee30*/  FADD.FTZ R8, -R69, R8 ;  /* 0x0000000845087221 */ /* 0x000fc80000010100 */
[----:B------:R-:W-:Y:S01]  /*ee40*/  FMUL.FTZ R8, R8, UR40 ;  /* 0x0000002808087c20 */ /* 0x000fe20008410000 */
        /* <DEDUP_REMOVED lines=13> */
[----:B------:R-:W-:Y:S03]  /*ef20*/  MUFU.EX2 R89, R89 ;  /* 0x0000005900597308 */ /* 0x000fe60000000800 */
[----:B------:R-:W-:-:S05]  /*ef30*/  FSEL R85, R85, RZ, P1 ;  /* 0x000000ff55557208 */ /* 0x000fca0000800000 */
[----:B------:R-:W-:Y:S01]  /*ef40*/  MUFU.EX2 R92, R92 ;  /* 0x0000005c005c7308 */ /* 0x000fe20000000800 */
[----:B------:R-:W-:-:S01]  /*ef50*/  FFMA.FTZ R125, R130, UR40, -R85 ;  /* 0x00000028827d7c23 */ /* 0x000fc20008010855 */
[----:B------:R-:W-:Y:S01]  /*ef60*/  FSEL R130, R0, RZ, P1 ;  /* 0x000000ff00827208 */ /* 0x000fe20000800000 */
[----:B------:R-:W-:-:S01]  /*ef70*/  FFMA.FTZ R84, R122, UR40, -R85 ;  /* 0x000000287a547c23 */ /* 0x000fc20008010855 */
[--C-:B------:R-:W-:Y:S01]  /*ef80*/  FFMA.FTZ R121, R123, UR40, -R85.reuse ;  /* 0x000000287b797c23 */ /* 0x100fe20008010855 */
[----:B------:R-:W-:-:S01]  /*ef90*/  FFMA.FTZ R122, R126, UR40, -R85 ;  /* 0x000000287e7a7c23 */ /* 0x000fc20008010855 */
[----:B------:R-:W-:Y:S01]  /*efa0*/  FFMA.FTZ R123, R127, UR40, -R85 ;  /* 0x000000287f7b7c23 */ /* 0x000fe20008010855 */
[----:B------:R-:W-:-:S01]  /*efb0*/  FADD.FTZ R130, -R130, R9 ;  /* 0x0000000982827221 */ /* 0x000fc20000010100 */
[--C-:B------:R-:W-:Y:S01]  /*efc0*/  FFMA.FTZ R126, R131, UR40, -R85.reuse ;  /* 0x00000028837e7c23 */ /* 0x100fe20008010855 */
[----:B------:R-:W-:Y:S01]  /*efd0*/  MUFU.EX2 R84, R84 ;  /* 0x0000005400547308 */ /* 0x000fe20000000800 */
[----:B------:R-:W-:-:S01]  /*efe0*/  FFMA.FTZ R127, R134, UR40, -R85 ;  /* 0x00000028867f7c23 */ /* 0x000fc20008010855 */
[----:B------:R-:W-:Y:S01]  /*eff0*/  FMUL.FTZ R129, R130, UR40 ;  /* 0x0000002882817c20 */ /* 0x000fe20008410000 */
        /* <DEDUP_REMOVED lines=172> */
.L_x_11985:
        /* <DEDUP_REMOVED lines=82> */
.L_x_11968:
[----:B------:R-:W-:Y:S06]  /*ffe0*/  BAR.ARV 0x8, 0x200 ;  /* 0x0208000000007b1d */ /* 0x000fec0000002000 */
[----:B------:R-:W-:Y:S05]  /*fff0*/  @!P0 BRA `(.L_x_11987) ;  /* 0x0000000000048947 */ /* 0x000fea0003800000 */
[----:B------:R-:W-:Y:S01]  /*10000*/  BPT.TRAP 0x1 ;  /* 0x000000040000795c */ /* 0x000fe20000300000 */
.L_x_11987:
[----:B------:R-:W-:Y:S01]  /*10010*/  ULEA UR14, UR46, UR45, 0x3 ;  /* 0x0000002d2e0e7291 */ /* 0x000fe2000f8e183f */
[----:B------:R-:W-:-:S05]  /*10020*/  IMAD.U32 R4, RZ, RZ, UR47 ;  /* 0x0000002fff047e24 */ /* 0x000fca000f8e00ff */
[----:B------:R-:W-:-:S04]  /*10030*/  SHF.L.U32 R4, R4, 0x1f, RZ ;  /* 0x0000001f04047819 */ /* 0x000fc800000006ff */
[----:B------:R0:W1:Y:S01]  /*10040*/  SYNCS.PHASECHK.TRANS64.TRYWAIT P1, [UR14+0x13250], R4 ;  /* 0x01325004ff0075a7 */ /* 0x000062000802014e */
[----:B------:R-:W-:Y:S05]  /*10050*/  @!P0 BRA `(.L_x_11988) ;  /* 0x0000000000048947 */ /* 0x000fea0003800000 */
[----:B------:R-:W-:Y:S01]  /*10060*/  BPT.TRAP 0x1 ;  /* 0x000000040000795c */ /* 0x000fe20000300000 */
.L_x_11988:
[----:B-1----:R-:W-:Y:S05]  /*10070*/  @P1 BRA `(.L_x_11989) ;  /* 0x0000000000081947 */ /* 0x002fea0003800000 */
[----:B------:R-:W1:Y:S02]  /*10080*/  SYNCS.PHASECHK.TRANS64.TRYWAIT P1, [UR14+0x13250], R4 ;  /* 0x01325004ff0075a7 */ /* 0x000e64000802014e */
[----:B-1----:R-:W-:Y:S05]  /*10090*/  @!P1 BRA `(.L_x_11990) ;  /* 0x0000009000f09947 */ /* 0x002fea0003800000 */
.L_x_11989:
        /* <DEDUP_REMOVED lines=18> */
[----:B------:R-:W-:-:S05]  /*101c0*/  @UP0 UIADD3 UR9, UR9, UR6, URZ ;  /* 0x0000000609090290 */ /* 0x000fca000fffe03f */
[----:B------:R-:W-:Y:S02]  /*101d0*/  UMOV UR6, UR10 ;  /* 0x0000000a00067c82 */ /* 0x000fe40008000000 */
[----:B------:R-:W-:Y:S01]  /*101e0*/  QGMMA.64x64x32.F32.E4M3.E4M3 R24, R152, gdesc[UR4], R24, gsb0 ;  /* 0x00e0000498187df3 */ /* 0x000fe20008000818 */
[----:B------:R-:W-:-:S04]  /*101f0*/  @UP0 UIMAD.WIDE.U32 UR6, UR36, UR12, UR8 ;  /* 0x0000000c240602a5 */ /* 0x000fc8000f8e0008 */
[----:B------:R-:W-:Y:S02]  /*10200*/  @UP0 UIMAD UR7, UR36, UR13, UR7 ;  /* 0x0000000d240702a4 */ /* 0x000fe4000f8e0207 */
[----:B------:R-:W-:-:S04]  /*10210*/  @UP0 ULEA UR4, UP1, UR6, UR4, 0x2 ;  /* 0x0000000406040291 */ /* 0x000fc8000f82103f */
[----:B------:R-:W-:Y:S02]  /*10220*/  @UP0 ULEA.HI.X UR5, UR6, UR5, UR7, 0x2, UP1 ;  /* 0x0000000506050291 */ /* 0x000fe400088f1407 */
[----:B------:R-:W-:-:S04]  /*10230*/  IMAD.U32 R8, RZ, RZ, UR4 ;  /* 0x00000004ff087e24 */ /* 0x000fc8000f8e00ff */
[----:B------:R-:W-:Y:S01]  /*10240*/  IMAD.U32 R9, RZ, RZ, UR5 ;  /* 0x00000005ff097e24 */ /* 0x000fe2000f8e00ff */
        /* <DEDUP_REMOVED lines=13> */
[----:B------:R-:W1:Y:S04]  /*10320*/  SHFL.BFLY PT, R7, R6, 0x2, 0x1f ;  /* 0x0c401f0006077f89 */ /* 0x000e6800000e0000 */
[----:B------:R-:W3:Y:S01]  /*10330*/  SHFL.BFLY PT, R10, R5, 0x2, 0x1f ;  /* 0x0c401f00050a7f89 */ /* 0x000ee200000e0000 */
[----:B------:R-:W-:Y:S02]  /*10340*/  WARPGROUP.DEPBAR.LE gsb0, 0x0 ;  /* 0x00008000000079c5 */ /* 0x000fe40000010000 */
[----:B------:R-:W-:-:S06]  /*10350*/  WARPGROUP.ARRIVE ;  /* 0x00000000000079c5 */ /* 0x000fcc0000000000 */
[----:B------:R-:W-:Y:S01]  /*10360*/  QGMMA.64x64x32.F32.E4M3.E4M3 R24, R140, gdesc[UR4], R24, gsb0 ;  /* 0x00e000048c187df3 */ /* 0x000fe20008000818 */
[----:B-1----:R-:W-:-:S01]  /*10370*/  FADD.FTZ R7, R7, R6 ;  /* 0x0000000607077221 */ /* 0x002fc20000010000 */
[----:B------:R-:W-:Y:S01]  /*10380*/  UIADD3 UR10, UR10, 0x200, URZ ;  /* 0x000002000a0a7890 */ /* 0x000fe2000fffe03f */
[----:B---3--:R-:W-:-:S01]  /*10390*/  FADD.FTZ R10, R10, R5 ;  /* 0x000000050a0a7221 */ /* 0x008fc20000010000 */
[----:B------:R-:W-:Y:S02]  /*103a0*/  UMOV UR11, 0xc0000010 ;  /* 0xc0000010000b7882 */ /* 0x000fe40000000000 */
[----:B0-----:R-:W0:Y:S04]  /*103b0*/  SHFL.BFLY PT, R8, R7, 0x1, 0x1f ;  /* 0x0c201f0007087f89 */ /* 0x001e2800000e0000 */
        /* <DEDUP_REMOVED lines=33> */
.L_x_11991:
        /* <DEDUP_REMOVED lines=42> */
.L_x_11917:
[----:B------:R-:W0:Y:S01]  /*10870*/  S2R R3, SR_CgaCtaId ;  /* 0x0000000000037919 */ /* 0x000e220000008800 */
[----:B------:R-:W-:Y:S01]  /*10880*/  MOV R4, 0x400 ;  /* 0x0000040000047802 */ /* 0x000fe20000000f00 */
[----:B------:R-:W-:Y:S01]  /*10890*/  VIADD R17, R23, 0xffffff80 ;  /* 0xffffff8017117836 */ /* 0x000fe20000000000 */
[----:B------:R-:W-:Y:S01]  /*108a0*/  UISETP.NE.AND UP0, UPT, UR42, URZ, UPT ;  /* 0x0000003f2a00728c */ /* 0x000fe2000bf05270 */
[----:B------:R-:W-:Y:S03]  /*108b0*/  BAR.SYNC.DEFER_BLOCKING 0x5, 0x200 ;  /* 0x0148000000007b1d */ /* 0x000fe60000010000 */
[----:B------:R-:W-:-:S03]  /*108c0*/  SHF.R.S32.HI R18, RZ, 0x1f, R17 ;  /* 0x0000001fff127819 */ /* 0x000fc60000011411 */
[----:B------:R-:W-:Y:S01]  /*108d0*/  BSSY B0, `(.L_x_11992) ;  /* 0x00002c0000007945 */ /* 0x000fe20003800000 */
[----:B------:R-:W-:-:S03]  /*108e0*/  LEA.HI R5, R18, R17, RZ, 0x3 ;  /* 0x0000001112057211 */ /* 0x000fc600078f18ff */
[----:B------:R-:W-:Y:S01]  /*108f0*/  @!UP0 ULDC UR42, c[0x0][0xad4] ;  /* 0x0002b500002a8ab9 */ /* 0x000fe20000000800 */
[----:B0-----:R-:W-:-:S05]  /*10900*/  LEA R4, R3, R4, 0x18 ;  /* 0x0000000403047211 */ /* 0x001fca00078ec0ff */
[----:B------:R-:W0:Y:S02]  /*10910*/  LDS.128 R8, [R4+0x132d0] ;  /* 0x0132d00004087984 */ /* 0x000e240000000c00 */
[----:B0-----:R-:W-:Y:S02]  /*10920*/  LOP3.LUT R8, R5, 0xfffffff8, RZ, 0xc0, !PT ;  /* 0xfffffff805087812 */ /* 0x001fe400078ec0ff */
[----:B------:R-:W-:Y:S02]  /*10930*/  R2UR UR5, R9 ;  /* 0x00000000090572ca */ /* 0x000fe400000e0000 */
[----:B------:R-:W-:Y:S01]  /*10940*/  R2UR UR6, R10 ;  /* 0x000000000a0672ca */ /* 0x000fe200000e0000 */
[----:B------:R-:W-:Y:S01]  /*10950*/  IMAD.IADD R8, R17, 0x1, -R8 ;  /* 0x0000000111087824 */ /* 0x000fe200078e0a08 */
[----:B------:R-:W-:Y:S02]  /*10960*/  R2UR UR50, R11 ;  /* 0x000000000b3272ca */ /* 0x000fe400000e0000 */
[----:B------:R-:W-:Y:S01]  /*10970*/  SHF.R.S32.HI R5, RZ, 0x3, R5 ;  /* 0x00000003ff057819 */ /* 0x000fe20000011405 */
[----:B------:R-:W-:-:S05]  /*10980*/  IMAD.SHL.U32 R0, R8, 0x8, RZ ;  /* 0x0000000808007824 */ /* 0x000fca00078e00ff */
[----:B------:R-:W-:Y:S01]  /*10990*/  SHF.R.S32.HI R3, RZ, 0x1f, R0 ;  /* 0x0000001fff037819 */ /* 0x000fe20000011400 */
[----:B------:R-:W-:Y:S06]  /*109a0*/  BAR.ARV 0x4, 0x200 ;  /* 0x0108000000007b1d */ /* 0x000fec0000002000 */
[----:B------:R-:W-:Y:S05]  /*109b0*/  @P0 BRA `(.L_x_11993) ;  /* 0x00000020001c0947 */ /* 0x000fea0003800000 */
[----:B------:R-:W-:Y:S01]  /*109c0*/  IMAD.SHL.U32 R9, R23, 0x4, RZ ;  /* 0x0000000417097824 */ /* 0x000fe200078e00ff */
[----:B------:R-:W-:Y:S01]  /*109d0*/  ULDC.64 UR8, c[0x4][0x38] ;  /* 0x01000e0000087ab9 */ /* 0x000fe20000000a00 */
[----:B------:R-:W-:Y:S01]  /*109e0*/  LEA.HI R12, R18, R17, RZ, 0x4 ;  /* 0x00000011120c7211 */ /* 0x000fe200078f20ff */
[----:B------:R-:W-:Y:S02]  /*109f0*/  ULDC.64 UR10, c[0x0][0xc00] ;  /* 0x00030000000a7ab9 */ /* 0x000fe40000000a00 */
        /* <DEDUP_REMOVED lines=8> */
[----:B------:R-:W-:Y:S02]  /*10a80*/  ISETP.EQ.OR P0, PT, R9, 0x3, !P0 ;  /* 0x000000030900780c */ /* 0x000fe40004702670 */
[----:B------:R-:W1:Y:S02]  /*10a90*/  S2R R9, SR_SWINHI ;  /* 0x0000000000097919 */ /* 0x000e640000002f00 */
[----:B------:R-:W-:Y:S02]  /*10aa0*/  SEL R101, R24, R25, P0 ;  /* 0x0000001918657207 */ /* 0x000fe40000000000 */
[----:B0-----:R-:W-:Y:S02]  /*10ab0*/  LEA.HI R10, R18, R17, RZ, 0x5 ;  /* 0x00000011120a7211 */ /* 0x001fe400078f28ff */
[----:B------:R-:W-:Y:S02]  /*10ac0*/  SHF.R.S32.HI R11, RZ, 0x4, R12 ;  /* 0x00000004ff0b7819 */ /* 0x000fe4000001140c */
[----:B------:R-:W-:Y:S01]  /*10ad0*/  SEL R97, R25, R24, P0 ;  /* 0x0000001819617207 */ /* 0x000fe20000000000 */
[----:B------:R-:W-:Y:S01]  /*10ae0*/  IMAD.SHL.U32 R13, R10, 0x20, RZ ;  /* 0x000000200a0d7824 */ /* 0x000fe200078e00ff */
[----:B------:R-:W-:-:S02]  /*10af0*/  LOP3.LUT R10, R12, 0x3fffff0, RZ, 0xc0, !PT ;  /* 0x03fffff00c0a7812 */ /* 0x000fc400078ec0ff */
[----:B------:R-:W-:Y:S02]  /*10b00*/  LEA.HI R12, R12, R11, RZ, 0x1 ;  /* 0x0000000b0c0c7211 */ /* 0x000fe400078f08ff */
[----:B------:R-:W-:Y:S01]  /*10b10*/  LOP3.LUT R13, R13, 0xfffffc00, RZ, 0xc0, !PT ;  /* 0xfffffc000d0d7812 */ /* 0x000fe200078ec0ff */
[----:B------:R-:W-:Y:S01]  /*10b20*/  IMAD.IADD R10, R17, 0x1, -R10 ;  /* 0x00000001110a7824 */ /* 0x000fe200078e0a0a */
[----:B------:R-:W-:Y:S02]  /*10b30*/  LOP3.LUT R12, R12, 0x1ffffffe, RZ, 0xc0, !PT ;  /* 0x1ffffffe0c0c7812 */ /* 0x000fe400078ec0ff */
[----:B------:R-:W-:Y:S01]  /*10b40*/  SEL R87, R40, R41, P0 ;  /* 0x0000002928577207 */ /* 0x000fe20000000000 */
[----:B------:R-:W-:Y:S01]  /*10b50*/  IMAD R13, R10, 0x40, R13 ;  /* 0x000000400a0d7824 */ /* 0x000fe200078e020d */
[----:B------:R-:W-:Y:S01]  /*10b60*/  SEL R83, R41, R40, P0 ;  /* 0x0000002829537207 */ /* 0x000fe20000000000 */
[----:B------:R-:W-:Y:S01]  /*10b70*/  IMAD.IADD R12, R11, 0x1, -R12 ;  /* 0x000000010b0c7824 */ /* 0x000fe200078e0a0c */
[----:B------:R-:W-:-:S02]  /*10b80*/  SEL R41, R26, R27, P0 ;  /* 0x0000001b1a297207 */ /* 0x000fc40000000000 */
[----:B------:R-:W-:Y:S01]  /*10b90*/  SEL R73, R27, R26, P0 ;  /* 0x0000001a1b497207 */ /* 0x000fe20000000000 */
[----:B------:R-:W-:Y:S01]  /*10ba0*/  IMAD R13, R12, 0x8, R13 ;  /* 0x000000080c0d7824 */ /* 0x000fe200078e020d */
[----:B------:R-:W-:Y:S02]  /*10bb0*/  SEL R103, R28, R29, P0 ;  /* 0x0000001d1c677207 */ /* 0x000fe40000000000 */
[----:B------:R-:W-:Y:S02]  /*10bc0*/  SEL R99, R29, R28, P0 ;  /* 0x0000001c1d637207 */ /* 0x000fe40000000000 */
[----:B------:R-:W-:Y:S02]  /*10bd0*/  SEL R93, R32, R33, P0 ;  /* 0x00000021205d7207 */ /* 0x000fe40000000000 */
[----:B------:R-:W-:Y:S02]  /*10be0*/  MOV R10, R4 ;  /* 0x00000004000a7202 */ /* 0x000fe40000000f00 */
[----:B-1----:R-:W-:-:S02]  /*10bf0*/  MOV R11, R9 ;  /* 0x00000009000b7202 */ /* 0x002fc40000000f00 */
[----:B------:R-:W-:Y:S02]  /*10c00*/  SEL R89, R33, R32, P0 ;  /* 0x0000002021597207 */ /* 0x000fe40000000000 */
[----:B------:R-:W-:Y:S01]  /*10c10*/  SEL R95, R36, R37, P0 ;  /* 0x00000025245f7207 */ /* 0x000fe20000000000 */
[----:B------:R-:W-:Y:S01]  /*10c20*/  IMAD.WIDE R12, R13, 0x2, R10 ;  /* 0x000000020d0c7825 */ /* 0x000fe200078e020a */
[----:B------:R-:W-:Y:S02]  /*10c30*/  SEL R91, R37, R36, P0 ;  /* 0x00000024255b7207 */ /* 0x000fe40000000000 */
[----:B------:R-:W-:Y:S02]  /*10c40*/  SEL R29, R44, R45, P0 ;  /* 0x0000002d2c1d7207 */ /* 0x000fe40000000000 */
[C---:B------:R-:W-:Y:S02]  /*10c50*/  IADD3 R25, P3, R12.reuse, 0x20, RZ ;  /* 0x000000200c197810 */ /* 0x040fe40007f7e0ff */
[----:B------:R-:W-:-:S02]  /*10c60*/  LOP3.LUT R9, R12, 0x380, RZ, 0xc0, !PT ;  /* 0x000003800c097812 */ /* 0x000fc400078ec0ff */
[----:B------:R-:W-:Y:S02]  /*10c70*/  LOP3.LUT R24, R25, 0x380, RZ, 0xc0, !PT ;  /* 0x0000038019187812 */ /* 0x000fe400078ec0ff */
[----:B------:R-:W-:Y:S02]  /*10c80*/  IADD3 R20, P2, R12, 0x40, RZ ;  /* 0x000000400c147810 */ /* 0x000fe40007f5e0ff */
[----:B------:R-:W-:Y:S02]  /*10c90*/  SHF.R.U64 R24, R24, 0x3, RZ ;  /* 0x0000000318187819 */ /* 0x000fe400000012ff */
[----:B------:R-:W-:Y:S01]  /*10ca0*/  IADD3 R27, P1, R12, 0x60, RZ ;  /* 0x000000600c1b7810 */ /* 0x000fe20007f3e0ff */
[--C-:B------:R-:W-:Y:S01]  /*10cb0*/  IMAD.X R21, RZ, RZ, R13.reuse, P2 ;  /* 0x000000ffff157224 */ /* 0x100fe200010e060d */
[----:B------:R-:W-:Y:S02]  /*10cc0*/  SHF.R.U64 R9, R9, 0x3, RZ ;  /* 0x0000000309097819 */ /* 0x000fe400000012ff */
[----:B------:R-:W-:Y:S01]  /*10cd0*/  LOP3.LUT R24, R24, R25, RZ, 0x3c, !PT ;  /* 0x0000001918187212 */ /* 0x000fe200078e3cff */
[----:B------:R-:W-:Y:S01]  /*10ce0*/  IMAD.X R15, RZ, RZ, R13, P1 ;  /* 0x000000ffff0f7224 */ /* 0x000fe200008e060d */
[----:B------:R-:W-:-:S02]  /*10cf0*/  LOP3.LUT R14, R20, 0x380, RZ, 0xc0, !PT ;  /* 0x00000380140e7812 */ /* 0x000fc400078ec0ff */
[----:B------:R-:W-:Y:S02]  /*10d00*/  LOP3.LUT R25, R27, 0x380, RZ, 0xc0, !PT ;  /* 0x000003801b197812 */ /* 0x000fe400078ec0ff */
[----:B------:R-:W-:Y:S02]  /*10d10*/  LOP3.LUT R12, R9, R12, RZ, 0x3c, !PT ;  /* 0x0000000c090c7212 */ /* 0x000fe400078e3cff */
[----:B------:R-:W-:Y:S02]  /*10d20*/  SHF.R.U64 R9, R14, 0x3, RZ ;  /* 0x000000030e097819 */ /* 0x000fe400000012ff */
[----:B------:R-:W-:Y:S01]  /*10d30*/  SHF.R.U64 R14, R25, 0x3, RZ ;  /* 0x00000003190e7819 */ /* 0x000fe200000012ff */
[----:B------:R-:W-:Y:S01]  /*10d40*/  IMAD.X R25, RZ, RZ, R13, P3 ;  /* 0x000000ffff197224 */ /* 0x000fe200018e060d */
[----:B------:R-:W-:Y:S02]  /*10d50*/  LOP3.LUT R20, R9, R20, RZ, 0x3c, !PT ;  /* 0x0000001409147212 */ /* 0x000fe400078e3cff */
[----:B------:R-:W-:-:S02]  /*10d60*/  LOP3.LUT R14, R14, R27, RZ, 0x3c, !PT ;  /* 0x0000001b0e0e7212 */ /* 0x000fc400078e3cff */
[----:B------:R-:W-:Y:S02]  /*10d70*/  SEL R81, R48, R49, P0 ;  /* 0x0000003130517207 */ /* 0x000fe40000000000 */
[----:B------:R-:W-:Y:S02]  /*10d80*/  SEL R77, R49, R48, P0 ;  /* 0x00000030314d7207 */ /* 0x000fe40000000000 */
[----:B------:R-:W-:Y:S02]  /*10d90*/  MOV R69, R14 ;  /* 0x0000000e00457202 */ /* 0x000fe40000000f00 */
[----:B------:R-:W-:Y:S02]  /*10da0*/  SEL R85, R45, R44, P0 ;  /* 0x0000002c2d557207 */ /* 0x000fe40000000000 */
[----:B------:R-:W-:Y:S02]  /*10db0*/  SEL R33, R52, R53, P0 ;  /* 0x0000003534217207 */ /* 0x000fe40000000000 */
        /* <DEDUP_REMOVED lines=16> */
[----:B------:R-:W-:Y:S02]  /*10ec0*/  MOV R72, R12 ;  /* 0x0000000c00487202 */ /* 0x000fe40000000f00 */
[----:B------:R-:W-:Y:S02]  /*10ed0*/  MOV R71, R24 ;  /* 0x0000001800477202 */ /* 0x000fe40000000f00 */
[----:B--2---:R-:W-:Y:S01]  /*10ee0*/  LOP3.LUT R28, R56, 0x2, RZ, 0x3c, !PT ;  /* 0x00000002381c7812 */ /* 0x004fe200078e3cff */
[----:B------:R-:W-:Y:S04]  /*10ef0*/  SHFL.IDX PT, R14, R101, R56, 0x1c1f ;  /* 0x001c1f38650e7589 */ /* 0x000fe800000e0000 */
[----:B------:R-:W-:Y:S04]  /*10f00*/  SHFL.IDX PT, R26, R93, R56, 0x1c1f ;  /* 0x001c1f385d1a7589 */ /* 0x000fe800000e0000 */
[----:B------:R-:W0:Y:S04]  /*10f10*/  SHFL.IDX PT, R15, R97, R28, 0x1c1f ;  /* 0x001c1f1c610f7589 */ /* 0x000e2800000e0000 */
[----:B------:R-:W1:Y:S04]  /*10f20*/  SHFL.IDX PT, R27, R89, R28, 0x1c1f ;  /* 0x001c1f1c591b7589 */ /* 0x000e6800000e0000 */
[----:B------:R-:W-:Y:S04]  /*10f30*/  SHFL.IDX PT, R9, R103, R56, 0x1c1f ;  /* 0x001c1f3867097589 */ /* 0x000fe800000e0000 */
[----:B------:R-:W-:Y:S04]  /*10f40*/  SHFL.IDX PT, R21, R95, R56, 0x1c1f ;  /* 0x001c1f385f157589 */ /* 0x000fe800000e0000 */
[----:B------:R-:W2:Y:S04]  /*10f50*/  SHFL.IDX PT, R20, R99, R28, 0x1c1f ;  /* 0x001c1f1c63147589 */ /* 0x000ea800000e0000 */
[----:B------:R-:W3:Y:S04]  /*10f60*/  SHFL.IDX PT, R30, R91, R28, 0x1c1f ;  /* 0x001c1f1c5b1e7589 */ /* 0x000ee800000e0000 */
[----:B------:R-:W-:Y:S01]  /*10f70*/  SHFL.IDX PT, R31, R87, R56, 0x1c1f ;  /* 0x001c1f38571f7589 */ /* 0x000fe200000e0000 */
[----:B0-----:R-:W-:-:S02]  /*10f80*/  SEL R12, R14, R15, P0 ;  /* 0x0000000f0e0c7207 */ /* 0x001fc40000000000 */
[----:B------:R-:W-:Y:S01]  /*10f90*/  SEL R14, R15, R14, P0 ;  /* 0x0000000e0f0e7207 */ /* 0x000fe20000000000 */
[----:B------:R-:W-:Y:S01]  /*10fa0*/  SHFL.IDX PT, R39, R41, R56, 0x1c1f ;  /* 0x001c1f3829277589 */ /* 0x000fe200000e0000 */
[----:B-1----:R-:W-:Y:S02]  /*10fb0*/  SEL R24, R26, R27, P0 ;  /* 0x0000001b1a187207 */ /* 0x002fe40000000000 */
[----:B------:R-:W-:Y:S01]  /*10fc0*/  SEL R26, R27, R26, P0 ;  /* 0x0000001a1b1a7207 */ /* 0x000fe20000000000 */
[----:B------:R-:W0:Y:S04]  /*10fd0*/  SHFL.IDX PT, R34, R83, R28, 0x1c1f ;  /* 0x001c1f1c53227589 */ /* 0x000e2800000e0000 */
[----:B------:R-:W-:Y:S04]  /*10fe0*/  SHFL.IDX PT, R40, R81, R56, 0x1c1f ;  /* 0x001c1f3851287589 */ /* 0x000fe800000e0000 */
[----:B------:R-:W1:Y:S01]  /*10ff0*/  SHFL.IDX PT, R41, R77, R28, 0x1c1f ;  /* 0x001c1f1c4d297589 */ /* 0x000e6200000e0000 */
[----:B--2---:R-:W-:-:S02]  /*11000*/  SEL R13, R9, R20, P0 ;  /* 0x00000014090d7207 */ /* 0x004fc40000000000 */
[----:B------:R-:W-:Y:S01]  /*11010*/  SEL R15, R20, R9, P0 ;  /* 0x00000009140f7207 */ /* 0x000fe20000000000 */
[----:B------:R-:W-:Y:S01]  /*11020*/  SHFL.IDX PT, R29, R29, R56, 0x1c1f ;  /* 0x001c1f381d1d7589 */ /* 0x000fe200000e0000 */
[----:B---3--:R-:W-:Y:S02]  /*11030*/  SEL R25, R21, R30, P0 ;  /* 0x0000001e15197207 */ /* 0x008fe40000000000 */
[----:B------:R-:W-:Y:S01]  /*11040*/  SEL R27, R30, R21, P0 ;  /* 0x000000151e1b7207 */ /* 0x000fe20000000000 */
[----:B------:R-:W2:Y:S01]  /*11050*/  SHFL.IDX PT, R32, R85, R28, 0x1c1f ;  /* 0x001c1f1c55207589 */ /* 0x000ea200000e0000 */
[----:B------:R-:W-:Y:S02]  /*11060*/  F2FP.BF16.F32.PACK_AB R64, R13, R12 ;  /* 0x0000000c0d40723e */ /* 0x000fe400000010ff */
[----:B------:R-:W-:Y:S01]  /*11070*/  F2FP.BF16.F32.PACK_AB R66, R15, R14 ;  /* 0x0000000e0f42723e */ /* 0x000fe200000010ff */
[----:B------:R-:W3:Y:S04]  /*11080*/  SHFL.IDX PT, R44, R73, R28, 0x1c1f ;  /* 0x001c1f1c492c7589 */ /* 0x000ee800000e0000 */
[----:B------:R-:W-:Y:S01]  /*11090*/  SHFL.IDX PT, R33, R33, R56, 0x1c1f ;  /* 0x001c1f3821217589 */ /* 0x000fe200000e0000 */
[----:B0-----:R-:W-:-:S02]  /*110a0*/  SEL R20, R31, R34, P0 ;  /* 0x000000221f147207 */ /* 0x001fc40000000000 */
[----:B------:R-:W-:Y:S01]  /*110b0*/  SEL R30, R34, R31, P0 ;  /* 0x0000001f221e7207 */ /* 0x000fe20000000000 */
[----:B------:R-:W-:Y:S04]  /*110c0*/  SHFL.IDX PT, R37, R37, R56, 0x1c1f ;  /* 0x001c1f3825257589 */ /* 0x000fe800000e0000 */
[----:B------:R-:W0:Y:S01]  /*110d0*/  SHFL.IDX PT, R36, R79, R28, 0x1c1f ;  /* 0x001c1f1c4f247589 */ /* 0x000e2200000e0000 */
[----:B-1----:R-:W-:Y:S02]  /*110e0*/  SEL R34, R40, R41, P0 ;  /* 0x0000002928227207 */ /* 0x002fe40000000000 */
[----:B------:R-:W-:Y:S01]  /*110f0*/  SEL R40, R41, R40, P0 ;  /* 0x0000002829287207 */ /* 0x000fe20000000000 */
[----:B------:R1:W4:Y:S04]  /*11100*/  SHFL.IDX PT, R42, R75, R28, 0x1c1f ;  /* 0x001c1f1c4b2a7589 */ /* 0x00032800000e0000 */
[----:B------:R-:W-:Y:S01]  /*11110*/  SHFL.IDX PT, R45, R45, R56, 0x1c1f ;  /* 0x001c1f382d2d7589 */ /* 0x000fe200000e0000 */
[----:B--2---:R-:W-:-:S02]  /*11120*/  SEL R21, R29, R32, P0 ;  /* 0x000000201d157207 */ /* 0x004fc40000000000 */
[----:B------:R-:W-:Y:S01]  /*11130*/  SEL R31, R32, R29, P0 ;  /* 0x0000001d201f7207 */ /* 0x000fe20000000000 */
[----:B------:R-:W-:Y:S01]  /*11140*/  SHFL.IDX PT, R43, R67, R56, 0x1c1f ;  /* 0x001c1f38432b7589 */ /* 0x000fe200000e0000 */
[----:B---3--:R-:W-:Y:S01]  /*11150*/  SEL R38, R39, R44, P0 ;  /* 0x0000002c27267207 */ /* 0x008fe20000000000 */
[----:B-1----:R-:W1:Y:S02]  /*11160*/  LDC.64 R74, c[0x0][0xc08] ;  /* 0x00030200ff4a7b82 */ /* 0x002e640000000a00 */
[----:B------:R-:W-:Y:S04]  /*11170*/  SHFL.IDX PT, R46, R65, R28, 0x1c1f ;  /* 0x001c1f1c412e7589 */ /* 0x000fe800000e0000 */
[----:B------:R-:W2:Y:S04]  /*11180*/  SHFL.IDX PT, R48, R63, R28, 0x1c1f ;  /* 0x001c1f1c3f307589 */ /* 0x000ea800000e0000 */
[----:B------:R-:W-:Y:S01]  /*11190*/  SHFL.IDX PT, R49, R49, R56, 0x1c1f ;  /* 0x001c1f3831317589 */ /* 0x000fe200000e0000 */
[----:B0-----:R-:W-:-:S03]  /*111a0*/  SEL R41, R36, R33, P0 ;  /* 0x0000002124297207 */ /* 0x001fc60000000000 */
[----:B------:R-:W-:Y:S01]  /*111b0*/  SHFL.IDX PT, R47, R61, R56, 0x1c1f ;  /* 0x001c1f383d2f7589 */ /* 0x000fe200000e0000 */
[----:B----4-:R-:W-:Y:S02]  /*111c0*/  SEL R29, R42, R37, P0 ;  /* 0x000000252a1d7207 */ /* 0x010fe40000000000 */
[----:B------:R-:W-:Y:S01]  /*111d0*/  F2FP.BF16.F32.PACK_AB R62, R41, R40 ;  /* 0x00000028293e723e */ /* 0x000fe200000010ff */
[----:B------:R-:W-:Y:S04]  /*111e0*/  SHFL.IDX PT, R50, R59, R28, 0x1c1f ;  /* 0x001c1f1c3b327589 */ /* 0x000fe800000e0000 */
[----:B------:R-:W0:Y:S04]  /*111f0*/  SHFL.IDX PT, R52, R57, R28, 0x1c1f ;  /* 0x001c1f1c39347589 */ /* 0x000e2800000e0000 */
[----:B------:R-:W-:Y:S04]  /*11200*/  SHFL.IDX PT, R51, R51, R56, 0x1c1f ;  /* 0x001c1f3833337589 */ /* 0x000fe800000e0000 */
[----:B------:R3:W-:Y:S01]  /*11210*/  SHFL.IDX PT, R53, R53, R56, 0x1c1f ;  /* 0x001c1f3835357589 */ /* 0x0007e200000e0000 */
[----:B--2---:R-:W-:-:S03]  /*11220*/  SEL R32, R45, R48, P0 ;  /* 0x000000302d207207 */ /* 0x004fc60000000000 */
[----:B------:R-:W-:Y:S04]  /*11230*/  SHFL.IDX PT, R54, R55, R28, 0x1c1f ;  /* 0x001c1f1c37367589 */ /* 0x000fe800000e0000 */
[----:B------:R2:W4:Y:S01]  /*11240*/  SHFL.IDX PT, R58, R35, R28, 0x1c1f ;  /* 0x001c1f1c233a7589 */ /* 0x00052200000e0000 */
[----:B---3--:R-:W-:Y:S02]  /*11250*/  F2FP.BF16.F32.PACK_AB R56, R21, R20 ;  /* 0x000000141538723e */ /* 0x008fe400000010ff */
[----:B--2---:R-:W-:Y:S02]  /*11260*/  SEL R28, R44, R39, P0 ;  /* 0x000000272c1c7207 */ /* 0x004fe40000000000 */
[----:B------:R-:W-:Y:S02]  /*11270*/  SEL R35, R33, R36, P0 ;  /* 0x0000002421237207 */ /* 0x000fe40000000000 */
[----:B------:R-:W-:-:S02]  /*11280*/  SEL R39, R37, R42, P0 ;  /* 0x0000002a25277207 */ /* 0x000fc40000000000 */
[----:B------:R-:W-:Y:S02]  /*11290*/  SEL R36, R48, R45, P0 ;  /* 0x0000002d30247207 */ /* 0x000fe40000000000 */
[----:B------:R-:W-:Y:S02]  /*112a0*/  SEL R33, R43, R46, P0 ;  /* 0x0000002e2b217207 */ /* 0x000fe40000000000 */
[----:B------:R-:W-:Y:S02]  /*112b0*/  SEL R37, R46, R43, P0 ;  /* 0x0000002b2e257207 */ /* 0x000fe40000000000 */
[----:B0-----:R-:W-:Y:S02]  /*112c0*/  SEL R42, R49, R52, P0 ;  /* 0x00000034312a7207 */ /* 0x001fe40000000000 */
[----:B------:R-:W-:Y:S02]  /*112d0*/  SEL R44, R52, R49, P0 ;  /* 0x00000031342c7207 */ /* 0x000fe40000000000 */
[----:B------:R-:W-:-:S02]  /*112e0*/  SEL R43, R47, R50, P0 ;  /* 0x000000322f2b7207 */ /* 0x000fc40000000000 */
[----:B------:R-:W-:Y:S01]  /*112f0*/  SEL R45, R50, R47, P0 ;  /* 0x0000002f322d7207 */ /* 0x000fe20000000000 */
[----:B------:R-:W-:Y:S01]  /*11300*/  IMAD.U32 R50, RZ, RZ, UR8 ;  /* 0x00000008ff327e24 */ /* 0x000fe2000f8e00ff */
[----:B----4-:R-:W-:Y:S02]  /*11310*/  SEL R46, R53, R58, P0 ;  /* 0x0000003a352e7207 */ /* 0x010fe40000000000 */
[----:B------:R-:W-:Y:S02]  /*11320*/  SEL R48, R58, R53, P0 ;  /* 0x000000353a307207 */ /* 0x000fe40000000000 */
[----:B------:R-:W-:Y:S02]  /*11330*/  SEL R47, R51, R54, P0 ;  /* 0x00000036332f7207 */ /* 0x000fe40000000000 */
[----:B------:R-:W-:Y:S01]  /*11340*/  SEL R49, R54, R51, P0 ;  /* 0x0000003336317207 */ /* 0x000fe20000000000 */
[----:B------:R-:W-:Y:S01]  /*11350*/  IMAD.U32 R51, RZ, RZ, UR9 ;  /* 0x00000009ff337e24 */ /* 0x000fe2000f8e00ff */
[----:B------:R-:W-:-:S02]  /*11360*/  F2FP.BF16.F32.PACK_AB R65, R39, R38 ;  /* 0x000000262741723e */ /* 0x000fc400000010ff */
        /* <DEDUP_REMOVED lines=11> */
[----:B------:R-:W-:Y:S01]  /*11420*/  F2FP.BF16.F32.PACK_AB R61, R47, R46 ;  /* 0x0000002e2f3d723e */ /* 0x000fe200000010ff */
[----:B------:R2:W-:Y:S01]  /*11430*/  STSM.16.M88.4 [R70], R56 ;  /* 0x0000003846007844 */ /* 0x0005e20000000200 */
[----:B------:R-:W-:Y:S02]  /*11440*/  F2FP.BF16.F32.PACK_AB R63, R49, R48 ;  /* 0x00000030313f723e */ /* 0x000fe400000010ff */
[----:B------:R-:W-:-:S03]  /*11450*/  ISETP.NE.U32.AND P0, PT, RZ, UR10, PT ;  /* 0x0000000aff007c0c */ /* 0x000fc6000bf05070 */
[----:B------:R3:W-:Y:S01]  /*11460*/  STSM.16.M88.4 [R69], R60 ;  /* 0x0000003c45007844 */ /* 0x0007e20000000200 */
[----:B------:R-:W-:Y:S01]  /*11470*/  ISETP.NE.AND.EX P0, PT, RZ, UR11, PT, P0 ;  /* 0x0000000bff007c0c */ /* 0x000fe2000bf05300 */
[----:B------:R-:W-:Y:S01]  /*11480*/  BAR.SYNC.DEFER_BLOCKING 0x1, 0x180 ;  /* 0x0046000000007b1d */ /* 0x000fe20000010000 */
[----:B-1----:R-:W-:-:S07]  /*11490*/  ISETP.NE.U32.AND P1, PT, R74, RZ, PT ;  /* 0x000000ff4a00720c */ /* 0x002fce0003f25070 */
[----:B0-----:R-:W0:Y:S04]  /*114a0*/  LDC R52, c[0x0][0xbe8] ;  /* 0x0002fa00ff347b82 */ /* 0x001e280000000800 */
[----:B------:R-:W4:Y:S01]  /*114b0*/  @P0 LDG.E R68, desc[UR52][R50.64] ;  /* 0x0000003432440981 */ /* 0x000f22000c1e1900 */
[----:B------:R-:W-:Y:S01]  /*114c0*/  R2UR UR4, R75 ;  /* 0x000000004b0472ca */ /* 0x000fe200000e0000 */
[----:B------:R-:W-:Y:S01]  /*114d0*/  VOTEU.ANY UP0, P1 ;  /* 0x00000000003f7886 */ /* 0x000fe20000800100 */
[----:B0-----:R-:W-:-:S11]  /*114e0*/  ISETP.NE.AND P1, PT, R52, 0x1, PT ;  /* 0x000000013400780c */ /* 0x001fd60003f25270 */
[----:B------:R-:W-:-:S03]  /*114f0*/  UISETP.NE.AND.EX UP0, UPT, UR4, URZ, UPT, UP0 ;  /* 0x0000003f0400728c */ /* 0x000fc6000bf05300 */
[----:B------:R-:W-:Y:S01]  /*11500*/  ULDC UR4, c[0x0][0xa88] ;  /* 0x0002a20000047ab9 */ /* 0x000fe20000000800 */
[----:B------:R-:W-:Y:S01]  /*11510*/  UISETP.GT.AND UP1, UPT, UR42, 0x1, UPT ;  /* 0x000000012a00788c */ /* 0x000fe2000bf24270 */
[----:B------:R-:W-:Y:S01]  /*11520*/  IMAD.U32 R9, RZ, RZ, UR4 ;  /* 0x00000004ff097e24 */ /* 0x000fe2000f8e00ff */
[----:B------:R-:W-:Y:S01]  /*11530*/  PLOP3.LUT P4, PT, PT, PT, UP0, 0x80, 0x0 ;  /* 0x000000000000781c */ /* 0x000fe20003f8f008 */
[----:B------:R-:W0:Y:S04]  /*11540*/  @P1 LDC R53, c[0x0][0xbec] ;  /* 0x0002fb00ff351b82 */ /* 0x000e280000000800 */
[----:B------:R-:W-:Y:S02]  /*11550*/  @UP0 ULDC.64 UR8, c[0x0][0xc08] ;  /* 0x0003020000080ab9 */ /* 0x000fe40000000a00 */
[----:B------:R-:W-:Y:S01]  /*11560*/  @UP0 UIMAD.WIDE UR8, UR37, 0x4, UR8 ;  /* 0x00000004250808a5 */ /* 0x000fe2000f8e0208 */
[----:B------:R-:W-:-:S05]  /*11570*/  UMOV UR14, 0x9b8 ;  /* 0x000009b8000e7882 */ /* 0x000fca0000000000 */
[----:B------:R-:W-:Y:S02]  /*11580*/  IMAD.U32 R54, RZ, RZ, UR8 ;  /* 0x00000008ff367e24 */ /* 0x000fe4000f8e00ff */
[----:B------:R-:W-:Y:S01]  /*11590*/  IMAD.U32 R55, RZ, RZ, UR9 ;  /* 0x00000009ff377e24 */ /* 0x000fe2000f8e00ff */
[----:B------:R-:W-:-:S04]  /*115a0*/  USEL UR14, UR14, 0x978, UP1 ;  /* 0x000009780e0e7887 */ /* 0x000fc80008800000 */
[----:B------:R1:W5:Y:S01]  /*115b0*/  @P4 LDG.E R9, desc[UR52][R54.64] ;  /* 0x0000003436094981 */ /* 0x000362000c1e1900 */
[----:B------:R-:W-:Y:S01]  /*115c0*/  UISETP.NE.U32.AND UP0, UPT, UR10, URZ, UPT ;  /* 0x0000003f0a00728c */ /* 0x000fe2000bf05070 */
[----:B--2---:R-:W-:Y:S01]  /*115d0*/  LEA.HI R57, R18, R17, RZ, 0x7 ;  /* 0x0000001112397211 */ /* 0x004fe200078f38ff */
[----:B------:R-:W-:Y:S01]  /*115e0*/  UMOV UR4, URZ ;  /* 0x0000003f00047c82 */ /* 0x000fe20008000000 */
[----:B------:R-:W-:Y:S01]  /*115f0*/  USEL UR16, UR41, URZ, UP1 ;  /* 0x0000003f29107287 */ /* 0x000fe20008800000 */
[----:B---3--:R-:W-:Y:S01]  /*11600*/  VIADD R60, R22, UR39 ;  /* 0x00000027163c7c36 */ /* 0x008fe20008000000 */
[----:B------:R-:W-:Y:S01]  /*11610*/  UISETP.NE.AND.EX UP0, UPT, UR11, URZ, UPT, UP0 ;  /* 0x0000003f0b00728c */ /* 0x000fe2000bf05300 */
[----:B------:R-:W-:Y:S01]  /*11620*/  LOP3.LUT R18, R57, 0xffffff80, RZ, 0xc0, !PT ;  /* 0xffffff8039127812 */ /* 0x000fe200078ec0ff */
[----:B------:R-:W-:Y:S01]  /*11630*/  ULDC.64 UR12, c[0x0][UR14+0x218] ;  /* 0x000086000e0c7abb */ /* 0x000fe20008000a00 */
[----:B------:R-:W-:Y:S01]  /*11640*/  ULDC.64 UR18, c[0x0][UR14+0x210] ;  /* 0x000084000e127abb */ /* 0x000fe20008000a00 */
[----:B-1----:R-:W1:Y:S01]  /*11650*/  @P1 LDC R55, c[0x0][0xbf0] ;  /* 0x0002fc00ff371b82 */ /* 0x002e620000000800 */
[----:B------:R-:W-:Y:S01]  /*11660*/  UIMAD.WIDE.U32 UR10, UR12, UR36, URZ ;  /* 0x000000240c0a72a5 */ /* 0x000fe2000f8e003f */
[----:B------:R-:W-:Y:S01]  /*11670*/  IMAD.IADD R58, R17, 0x1, -R18 ;  /* 0x00000001113a7824 */ /* 0x000fe200078e0a12 */
[----:B------:R-:W-:Y:S01]  /*11680*/  UIMAD UR12, UR13, UR36, URZ ;  /* 0x000000240d0c72a4 */ /* 0x000fe2000f8e023f */
[----:B0-----:R-:W-:Y:S01]  /*11690*/  @P1 IMAD.HI.U32 R18, R60, R53, RZ ;  /* 0x000000353c121227 */ /* 0x001fe200078e00ff */
[----:B------:R-:W-:Y:S01]  /*116a0*/  ULDC.64 UR8, c[0x0][UR14+0x220] ;  /* 0x000088000e087abb */ /* 0x000fe20008000a00 */
[----:B------:R-:W-:Y:S01]  /*116b0*/  USEL UR7, UR37, URZ, !UP0 ;  /* 0x0000003f25077287 */ /* 0x000fe2000c000000 */
[----:B------:R-:W-:Y:S01]  /*116c0*/  SHF.R.S32.HI R59, RZ, 0x1f, R58 ;  /* 0x0000001fff3b7819 */ /* 0x000fe2000001143a */
[----:B------:R-:W-:Y:S01]  /*116d0*/  ULDC.64 UR14, c[0x0][UR14+0x228] ;  /* 0x00008a000e0e7abb */ /* 0x000fe20008000a00 */
[----:B------:R-:W-:Y:S01]  /*116e0*/  USHF.R.S32.HI UR17, URZ, 0x1f, UR37 ;  /* 0x0000001f3f117899 */ /* 0x000fe20008011425 */
[----:B------:R-:W-:Y:S01]  /*116f0*/  IMAD.MOV.U32 R17, RZ, RZ, R60 ;  /* 0x000000ffff117224 */ /* 0x000fe200078e003c */
[----:B------:R-:W-:Y:S01]  /*11700*/  UIMAD.WIDE.U32 UR20, UR14, UR16, URZ ;  /* 0x000000100e1472a5 */ /* 0x000fe2000f8e003f */
[----:B------:R-:W-:Y:S01]  /*11710*/  SHF.R.S32.HI R57, RZ, 0x7, R57 ;  /* 0x00000007ff397819 */ /* 0x000fe20000011439 */
[----:B------:R-:W-:-:S02]  /*11720*/  UIADD3 UR11, UR11, UR12, URZ ;  /* 0x0000000c0b0b7290 */ /* 0x000fc4000fffe03f */
[----:B------:R-:W-:Y:S02]  /*11730*/  UIMAD.WIDE.U32 UR12, UR8, UR7, URZ ;  /* 0x00000007080c72a5 */ /* 0x000fe4000f8e003f */
[----:B------:R-:W-:Y:S01]  /*11740*/  USEL UR17, UR17, URZ, !UP0 ;  /* 0x0000003f11117287 */ /* 0x000fe2000c000000 */
[----:B------:R-:W-:Y:S01]  /*11750*/  IMAD.U32 R54, RZ, RZ, UR20 ;  /* 0x00000014ff367e24 */ /* 0x000fe2000f8e00ff */
[----:B------:R-:W-:Y:S02]  /*11760*/  UIMAD UR9, UR9, UR7, URZ ;  /* 0x00000007090972a4 */ /* 0x000fe4000f8e023f */
[----:B------:R-:W-:Y:S02]  /*11770*/  UIMAD UR14, UR15, UR16, URZ ;  /* 0x000000100f0e72a4 */ /* 0x000fe4000f8e023f */
[----:B------:R-:W-:Y:S01]  /*11780*/  UIMAD UR9, UR8, UR17, UR9 ;  /* 0x00000011080972a4 */ /* 0x000fe2000f8e0209 */
[----:B-1----:R-:W-:Y:S01]  /*11790*/  @P1 SHF.R.U32.HI R17, RZ, R55, R18 ;  /* 0x00000037ff111219 */ /* 0x002fe20000011612 */
[----:B------:R-:W-:Y:S01]  /*117a0*/  UIADD3 UR14, UR21, UR14, URZ ;  /* 0x0000000e150e7290 */ /* 0x000fe2000fffe03f */
[CC--:B------:R-:W-:Y:S01]  /*117b0*/  LEA.HI R18, R59.reuse, R58.reuse, RZ, 0x2 ;  /* 0x0000003a3b127211 */ /* 0x0c0fe200078f10ff */
[----:B------:R-:W-:Y:S01]  /*117c0*/  UIADD3 UR8, UR13, UR9, URZ ;  /* 0x000000090d087290 */ /* 0x000fe2000fffe03f */
[----:B------:R-:W-:Y:S01]  /*117d0*/  IMAD.U32 R55, RZ, RZ, UR21 ;  /* 0x00000015ff377e24 */ /* 0x000fe2000f8e00ff */
[----:B------:R-:W-:Y:S01]  /*117e0*/  LEA.HI R59, R59, R58, RZ, 0x5 ;  /* 0x0000003a3b3b7211 */ /* 0x000fe200078f28ff */
[--C-:B------:R-:W-:Y:S01]  /*117f0*/  IMAD.MOV R53, RZ, RZ, -R17.reuse ;  /* 0x000000ffff357224 */ /* 0x100fe200078e0a11 */
[--C-:B------:R-:W-:Y:S01]  /*11800*/  SHF.R.S32.HI R61, RZ, 0x2, R18.reuse ;  /* 0x00000002ff3d7819 */ /* 0x100fe20000011412 */
[----:B------:R-:W-:Y:S01]  /*11810*/  IMAD.U32 R55, RZ, RZ, UR14 ;  /* 0x0000000eff377e24 */ /* 0x000fe2000f8e00ff */
[----:B------:R-:W-:Y:S01]  /*11820*/  SHF.R.S32.HI R62, RZ, 0x1f, R18 ;  /* 0x0000001fff3e7819 */ /* 0x000fe20000011412 */
[----:B------:R-:W-:Y:S01]  /*11830*/  IMAD R53, R52, R53, R60 ;  /* 0x0000003534357224 */ /* 0x000fe200078e023c */
[----:B------:R-:W-:-:S02]  /*11840*/  SHF.R.S32.HI R18, RZ, 0x1f, R17 ;  /* 0x0000001fff127819 */ /* 0x000fc40000011411 */
[----:B------:R-:W-:Y:S01]  /*11850*/  LEA.HI R62, R62, R61, RZ, 0x3 ;  /* 0x0000003d3e3e7211 */ /* 0x000fe200078f18ff */
[----:B------:R-:W-:Y:S01]  /*11860*/  IMAD R56, R53, UR19, RZ ;  /* 0x0000001335387c24 */ /* 0x000fe2000f8e02ff */
[----:B------:R-:W-:Y:S02]  /*11870*/  SHF.R.S32.HI R59, RZ, 0x5, R59 ;  /* 0x00000005ff3b7819 */ /* 0x000fe4000001143b */
[----:B------:R-:W-:-:S05]  /*11880*/  LOP3.LUT R62, R62, 0xfffffff8, RZ, 0xc0, !PT ;  /* 0xfffffff83e3e7812 */ /* 0x000fca00078ec0ff */
[----:B------:R-:W-:-:S04]  /*11890*/  IMAD.IADD R62, R61, 0x1, -R62 ;  /* 0x000000013d3e7824 */ /* 0x000fc800078e0a3e */
[----:B------:R-:W-:Y:S01]  /*118a0*/  IMAD R59, R59, 0x10, R62 ;  /* 0x000000103b3b7824 */ /* 0x000fe200078e023e */
[----:B----4-:R-:W-:-:S13]  /*118b0*/  @P0 R2UR UR4, R68 ;  /* 0x00000000440402ca */ /* 0x010fda00000e0000 */
[----:B------:R-:W-:-:S06]  /*118c0*/  UIADD3 UR10, UP0, UP2, UR12, UR10, UR4 ;  /* 0x0000000a0c0a7290 */ /* 0x000fcc000fa1e004 */
[----:B------:R-:W-:Y:S01]  /*118d0*/  IADD3 R54, P2, P3, R17, UR10, R54 ;  /* 0x0000000a11367c10 */ /* 0x000fe2000fb5e036 */
[----:B------:R-:W-:Y:S01]  /*118e0*/  USHF.R.S32.HI UR10, URZ, 0x1f, UR4 ;  /* 0x0000001f3f0a7899 */ /* 0x000fe20008011404 */
[----:B------:R-:W-:-:S03]  /*118f0*/  SHF.R.S32.HI R17, RZ, 0x1f, R53 ;  /* 0x0000001fff117819 */ /* 0x000fc60000011435 */
[----:B------:R-:W-:Y:S02]  /*11900*/  UIADD3.X UR8, UR8, UR11, UR10, UP0, UP2 ;  /* 0x0000000b08087290 */ /* 0x000fe400087e440a */
[----:B------:R-:W-:-:S04]  /*11910*/  IMAD R17, R17, UR18, R56 ;  /* 0x0000001211117c24 */ /* 0x000fc8000f8e0238 */
[----:B------:R-:W-:Y:S01]  /*11920*/  IADD3.X R55, R18, UR8, R55, P2, P3 ;  /* 0x0000000812377c10 */ /* 0x000fe200097e6437 */
[----:B------:R-:W-:Y:S01]  /*11930*/  IMAD.HI R18, R57, 0x55555556, RZ ;  /* 0x5555555639127827 */ /* 0x000fe200078e02ff */
[----:B------:R-:W-:Y:S01]  /*11940*/  ULDC.64 UR8, c[0x0][0xba8] ;  /* 0x0002ea0000087ab9 */ /* 0x000fe20000000a00 */
[----:B------:R-:W-:Y:S01]  /*11950*/  @!UP1 ULDC UR8, c[0x0][0xb50] ;  /* 0x0002d40000089ab9 */ /* 0x000fe20000000800 */
[----:B------:R-:W-:Y:S01]  /*11960*/  @!UP1 ULDC UR9, c[0x0][0xb54] ;  /* 0x0002d50000099ab9 */ /* 0x000fe20000000800 */
[----:B------:R-:W-:Y:S01]  /*11970*/  IMAD.WIDE.U32 R54, R53, UR18, R54 ;  /* 0x0000001235367c25 */ /* 0x000fe2000f8e0036 */
[----:B------:R-:W-:-:S03]  /*11980*/  LEA.HI R56, R18, R18, RZ, 0x1 ;  /* 0x0000001212387211 */ /* 0x000fc600078f08ff */
[----:B------:R-:W-:Y:S01]  /*11990*/  IMAD.IADD R17, R55, 0x1, R17 ;  /* 0x0000000137117824 */ /* 0x000fe200078e0211 */
[----:B------:R-:W-:Y:S01]  /*119a0*/  LEA R18, P2, R54, UR8, 0x2 ;  /* 0x0000000836127c11 */ /* 0x000fe2000f8410ff */
[----:B------:R-:W-:-:S03]  /*119b0*/  IMAD R56, R56, -0x3, R57 ;  /* 0xfffffffd38387824 */ /* 0x000fc600078e0239 */
[----:B------:R-:W-:Y:S01]  /*119c0*/  LEA.HI.X R17, R54, UR9, R17, 0x2, P2 ;  /* 0x0000000936117c11 */ /* 0x000fe200090f1411 */
[----:B------:R-:W-:Y:S08]  /*119d0*/  @P4 BRA `(.L_x_11994) ;  /* 0x0000000000104947 */ /* 0x000ff00003800000 */
[----:B------:R-:W-:Y:S05]  /*119e0*/  @!P0 BRA `(.L_x_11994) ;  /* 0x00000000000c8947 */ /* 0x000fea0003800000 */
[----:B------:R-:W2:Y:S04]  /*119f0*/  LDG.E R54, desc[UR52][R50.64] ;  /* 0x0000003432367981 */ /* 0x000ea8000c1e1900 */
[----:B-----5:R-:W2:Y:S02]  /*11a00*/  LDG.E R9, desc[UR52][R50.64+0x4] ;  /* 0x0000043432097981 */ /* 0x020ea4000c1e1900 */
[----:B--2---:R-:W-:-:S07]  /*11a10*/  IMAD.IADD R9, R9, 0x1, -R54 ;  /* 0x0000000109097824 */ /* 0x004fce00078e0a36 */
.L_x_11994:
[----:B------:R-:W-:Y:S01]  /*11a20*/  IMAD R56, R56, 0x40, R59 ;  /* 0x0000004038387824 */ /* 0x000fe200078e023b */
[----:B------:R-:W-:Y:S01]  /*11a30*/  SHFL.IDX PT, R50, R18, RZ, 0x1c1f ;  /* 0x001c1fff12327589 */ /* 0x000fe200000e0000 */
[----:B-----5:R-:W-:Y:S01]  /*11a40*/  IMAD R9, R9, R52, RZ ;  /* 0x0000003409097224 */ /* 0x020fe200078e02ff */
[----:B------:R-:W-:Y:S01]  /*11a50*/  LOP3.LUT P0, RZ, R58, 0x3, RZ, 0xc0, !PT ;  /* 0x000000033aff7812 */ /* 0x000fe2000780c0ff */
[----:B------:R-:W-:Y:S01]  /*11a60*/  VIADD R56, R56, UR39 ;  /* 0x0000002738387c36 */ /* 0x000fe20008000000 */
[----:B------:R-:W0:Y:S03]  /*11a70*/  SHFL.IDX PT, R51, R17, RZ, 0x1c1f ;  /* 0x001c1fff11337589 */ /* 0x000e2600000e0000 */
[C---:B------:R-:W-:Y:S01]  /*11a80*/  VIADD R58, R56.reuse, 0x8 ;  /* 0x00000008383a7836 */ /* 0x040fe20000000000 */
[----:B------:R-:W-:Y:S01]  /*11a90*/  SHFL.IDX PT, R54, R18, 0x1, 0x1c1f ;  /* 0x003c1f0012367f89 */ /* 0x000fe200000e0000 */
[----:B------:R-:W-:-:S03]  /*11aa0*/  ISETP.GE.OR P2, PT, R56, R9, P0 ;  /* 0x000000093800720c */ /* 0x000fc60000746670 */
[----:B------:R-:W1:Y:S01]  /*11ab0*/  SHFL.IDX PT, R55, R17, 0x1, 0x1c1f ;  /* 0x003c1f0011377f89 */ /* 0x000e6200000e0000 */
[----:B------:R-:W-:-:S09]  /*11ac0*/  ISETP.GE.OR P0, PT, R58, R9, P0 ;  /* 0x000000093a00720c */ /* 0x000fd20000706670 */
[----:B0-----:R0:W-:Y:S04]  /*11ad0*/  @!P2 ST.E desc[UR52][R50.64], R6 ;  /* 0x000000063200a985 */ /* 0x0011e8000c101934 */
[----:B-1----:R0:W-:Y:S01]  /*11ae0*/  @!P0 ST.E desc[UR52][R54.64], R7 ;  /* 0x0000000736008985 */ /* 0x0021e2000c101934 */
[----:B------:R-:W-:-:S13]  /*11af0*/  PLOP3.LUT P0, PT, PT, PT, UP1, 0x80, 0x0 ;  /* 0x000000000000781c */ /* 0x000fda0003f0f018 */
[----:B0-----:R-:W-:Y:S05]  /*11b00*/  @P0 BRA `(.L_x_11995) ;  /* 0x0000000400ac0947 */ /* 0x001fea0003800000 */
[----:B------:R-:W-:Y:S01]  /*11b10*/  IMAD R7, R5, 0x40, R0 ;  /* 0x0000004005077824 */ /* 0x000fe200078e0200 */
[----:B------:R-:W-:Y:S01]  /*11b20*/  ULDC.64 UR12, c[0x0][0xaa0] ;  /* 0x0002a800000c7ab9 */ /* 0x000fe20000000a00 */
[----:B------:R-:W0:Y:S02]  /*11b30*/  @P1 LDC R17, c[0x0][0xbf0] ;  /* 0x0002fc00ff111b82 */ /* 0x000e240000000800 */
        /* <DEDUP_REMOVED lines=21> */
[----:B------:R-:W-:Y:S02]  /*11c90*/  IMAD R8, R8, 0x30, R5 ;  /* 0x0000003008087824 */ /* 0x000fe400078e0205 */
[----:B------:R-:W-:Y:S01]  /*11ca0*/  SHF.R.U64 R6, R6, 0x3, RZ ;  /* 0x0000000306067819 */ /* 0x000fe200000012ff */
[----:B------:R-:W-:Y:S01]  /*11cb0*/  UIMAD.WIDE.U32 UR8, UR4, UR12, URZ ;  /* 0x0000000c040872a5 */ /* 0x000fe2000f8e003f */
[----:B------:R-:W-:Y:S02]  /*11cc0*/  IMAD.X R33, RZ, RZ, R11, P0 ;  /* 0x000000ffff217224 */ /* 0x000fe400000e060b */
[----:B------:R-:W-:Y:S02]  /*11cd0*/  LOP3.LUT R32, R6, R7, RZ, 0x3c, !PT ;  /* 0x0000000706207212 */ /* 0x000fe400078e3cff */
[----:B------:R-:W1:Y:S01]  /*11ce0*/  @P1 LDC R7, c[0x0][0xbec] ;  /* 0x0002fb00ff071b82 */ /* 0x000e620000000800 */
[----:B------:R-:W-:Y:S01]  /*11cf0*/  UIMAD UR10, UR4, UR13, UR10 ;  /* 0x0000000d040a72a4 */ /* 0x000fe2000f8e020a */
[----:B------:R-:W-:-:S02]  /*11d00*/  VIADD R10, R8, UR39 ;  /* 0x00000027080a7c36 */ /* 0x000fc40008000000 */
[----:B------:R-:W5:Y:S01]  /*11d10*/  LD.E.128 R32, desc[UR52][R32.64] ;  /* 0x0000003420207980 */ /* 0x000f62000c101d00 */
[----:B------:R-:W-:Y:S01]  /*11d20*/  UIADD3 UR9, UR9, UR10, URZ ;  /* 0x0000000a09097290 */ /* 0x000fe2000fffe03f */
[----:B------:R-:W-:Y:S01]  /*11d30*/  IMAD.MOV.U32 R11, RZ, RZ, R10 ;  /* 0x000000ffff0b7224 */ /* 0x000fe200078e000a */
[----:B------:R-:W-:Y:S01]  /*11d40*/  USHF.R.S32.HI UR4, URZ, 0x1f, UR7 ;  /* 0x0000001f3f047899 */ /* 0x000fe20008011407 */
[----:B------:R-:W-:Y:S01]  /*11d50*/  VIADD R20, R5, UR39 ;  /* 0x0000002705147c36 */ /* 0x000fe20008000000 */
[----:B------:R-:W-:Y:S01]  /*11d60*/  ULDC.64 UR10, c[0x0][0xae8] ;  /* 0x0002ba00000a7ab9 */ /* 0x000fe20000000a00 */
[----:B------:R-:W-:Y:S01]  /*11d70*/  @!PT LDS RZ, [RZ] ;  /* 0x00000000fffff984 */ /* 0x000fe20000000800 */
[----:B------:R-:W-:Y:S01]  /*11d80*/  @!PT LDS RZ, [RZ] ;  /* 0x00000000fffff984 */ /* 0x000fe20000000800 */
[----:B------:R-:W-:Y:S01]  /*11d90*/  @!PT LDS RZ, [RZ] ;  /* 0x00000000fffff984 */ /* 0x000fe20000000800 */
[----:B------:R-:W-:Y:S01]  /*11da0*/  @!PT LDS RZ, [RZ] ;  /* 0x00000000fffff984 */ /* 0x000fe20000000800 */
[----:B------:R0:W-:Y:S06]  /*11db0*/  MEMBAR.ALL.CTA ;  /* 0x0000000000007992 */ /* 0x0001ec0000008000 */
[----:B0-----:R-:W0:Y:S01]  /*11dc0*/  FENCE.VIEW.ASYNC.S ;  /* 0x00000000000073c6 */ /* 0x001e220000000000 */
[----:B------:R-:W-:Y:S01]  /*11dd0*/  UIMAD.WIDE.U32 UR8, UR36, UR10, UR8 ;  /* 0x0000000a240872a5 */ /* 0x000fe2000f8e0008 */
[----:B------:R-:W-:-:S03]  /*11de0*/  VIADD R5, R4, 0x13220 ;  /* 0x0001322004057836 */ /* 0x000fc60000000000 */
[----:B------:R-:W-:-:S03]  /*11df0*/  UIMAD UR9, UR36, UR11, UR9 ;  /* 0x0000000b240972a4 */ /* 0x000fc6000f8e0209 */
[----:B------:R-:W-:Y:S02]  /*11e00*/  ULDC.64 UR10, c[0x0][0xaf0] ;  /* 0x0002bc00000a7ab9 */ /* 0x000fe40000000a00 */
[----:B------:R-:W-:Y:S02]  /*11e10*/  UIMAD UR4, UR4, UR10, URZ ;  /* 0x0000000a040472a4 */ /* 0x000fe4000f8e023f */
[----:B------:R-:W-:Y:S01]  /*11e20*/  UIMAD.WIDE.U32 UR8, UR7, UR10, UR8 ;  /* 0x0000000a070872a5 */ /* 0x000fe2000f8e0008 */
[----:B-1----:R-:W-:Y:S01]  /*11e30*/  @P1 IMAD.HI.U32 R6, R10, R7, RZ ;  /* 0x000000070a061227 */ /* 0x002fe200078e00ff */
[----:B------:R-:W-:-:S03]  /*11e40*/  UIMAD UR4, UR7, UR11, UR4 ;  /* 0x0000000b070472a4 */ /* 0x000fc6000f8e0204 */
[----:B------:R-:W-:Y:S01]  /*11e50*/  ULDC.64 UR10, c[0x0][0xae0] ;  /* 0x0002b800000a7ab9 */ /* 0x000fe20000000a00 */
[----:B------:R-:W-:Y:S01]  /*11e60*/  @P1 SHF.R.U32.HI R11, RZ, R17, R6 ;  /* 0x00000011ff0b1219 */ /* 0x000fe20000011606 */
[----:B------:R-:W-:Y:S02]  /*11e70*/  UIADD3 UR4, UR9, UR4, URZ ;  /* 0x0000000409047290 */ /* 0x000fe4000fffe03f */
[----:B------:R-:W-:Y:S01]  /*11e80*/  IMAD.U32 R7, RZ, RZ, UR9 ;  /* 0x00000009ff077e24 */ /* 0x000fe2000f8e00ff */
[--C-:B------:R-:W-:Y:S01]  /*11e90*/  SHF.R.S32.HI R8, RZ, 0x1f, R11.reuse ;  /* 0x0000001fff087819 */ /* 0x100fe2000001140b */
[----:B------:R-:W-:Y:S02]  /*11ea0*/  IMAD.MOV R17, RZ, RZ, -R11 ;  /* 0x000000ffff117224 */ /* 0x000fe400078e0a0b */
[----:B------:R-:W-:Y:S01]  /*11eb0*/  IMAD.U32 R6, RZ, RZ, UR8 ;  /* 0x00000008ff067e24 */ /* 0x000fe2000f8e00ff */
[----:B------:R-:W-:Y:S01]  /*11ec0*/  ULDC.64 UR8, c[0x0][0xad8] ;  /* 0x0002b60000087ab9 */ /* 0x000fe20000000a00 */
[----:B------:R-:W-:-:S02]  /*11ed0*/  IMAD R8, R8, UR10, RZ ;  /* 0x0000000a08087c24 */ /* 0x000fc4000f8e02ff */
[----:B------:R-:W-:Y:S02]  /*11ee0*/  IMAD R17, R52, R17, R10 ;  /* 0x0000001134117224 */ /* 0x000fe400078e020a */
[----:B------:R-:W-:Y:S01]  /*11ef0*/  IMAD.U32 R7, RZ, RZ, UR4 ;  /* 0x00000004ff077e24 */ /* 0x000fe2000f8e00ff */
[----:B------:R-:W-:Y:S01]  /*11f00*/  ULDC UR4, c[0x0][0xac8] ;  /* 0x0002b20000047ab9 */ /* 0x000fe20000000800 */
[C---:B------:R-:W-:Y:S01]  /*11f10*/  IMAD R21, R11.reuse, UR11, R8 ;  /* 0x0000000b0b157c24 */ /* 0x040fe2000f8e0208 */
[----:B------:R-:W-:Y:S01]  /*11f20*/  SHF.R.S32.HI R8, RZ, 0x1f, R17 ;  /* 0x0000001fff087819 */ /* 0x000fe20000011411 */
[----:B------:R-:W-:-:S04]  /*11f30*/  IMAD.WIDE.U32 R6, R11, UR10, R6 ;  /* 0x0000000a0b067c25 */ /* 0x000fc8000f8e0006 */
[----:B------:R-:W-:Y:S02]  /*11f40*/  IMAD.IADD R7, R7, 0x1, R21 ;  /* 0x0000000107077824 */ /* 0x000fe400078e0215 */
[----:B------:R-:W-:Y:S02]  /*11f50*/  IMAD R8, R8, UR8, RZ ;  /* 0x0000000808087c24 */ /* 0x000fe4000f8e02ff */
[----:B------:R-:W-:-:S04]  /*11f60*/  IMAD.WIDE.U32 R6, R17, UR8, R6 ;  /* 0x0000000811067c25 */ /* 0x000fc8000f8e0006 */
[----:B------:R-:W-:Y:S01]  /*11f70*/  IMAD R11, R17, UR9, R8 ;  /* 0x00000009110b7c24 */ /* 0x000fe2000f8e0208 */
[----:B------:R-:W-:Y:S01]  /*11f80*/  ULDC.64 UR8, c[0x0][0xa80] ;  /* 0x0002a00000087ab9 */ /* 0x000fe20000000a00 */
[----:B------:R-:W-:Y:S01]  /*11f90*/  VIADD R8, R20, 0x60 ;  /* 0x0000006014087836 */ /* 0x000fe20000000000 */
[----:B------:R-:W-:Y:S01]  /*11fa0*/  LEA R17, P0, R6, UR8, 0x1 ;  /* 0x0000000806117c11 */ /* 0x000fe2000f8008ff */
[----:B------:R-:W-:-:S04]  /*11fb0*/  IMAD.IADD R7, R7, 0x1, R11 ;  /* 0x0000000107077824 */ /* 0x000fc800078e020b */
[----:B0-----:R-:W0:Y:S01]  /*11fc0*/  SHFL.IDX PT, R37, R17, 0x1, 0x181f ;  /* 0x00381f0011257f89 */ /* 0x001e2200000e0000 */
[----:B------:R-:W-:Y:S01]  /*11fd0*/  LEA.HI.X R18, R6, UR9, R7, 0x1, P0 ;  /* 0x0000000906127c11 */ /* 0x000fe200080f0c07 */
[----:B------:R-:W-:Y:S01]  /*11fe0*/  VIADD R6, R20, 0x30 ;  /* 0x0000003014067836 */ /* 0x000fe20000000000 */
[----:B------:R-:W-:Y:S01]  /*11ff0*/  ISETP.GE.AND P0, PT, R0, UR4, PT ;  /* 0x0000000400007c0c */ /* 0x000fe2000bf06270 */
[----:B------:R-:W1:Y:S03]  /*12000*/  SHFL.IDX PT, R7, R17, RZ, 0x181f ;  /* 0x00181fff11077589 */ /* 0x000e6600000e0000 */
[-C--:B------:R-:W-:Y:S01]  /*12010*/  ISETP.GE.OR P1, PT, R20, R9.reuse, P0 ;  /* 0x000000091400720c */ /* 0x080fe20000726670 */
[----:B------:R-:W1:Y:S01]  /*12020*/  SHFL.IDX PT, R39, R17, 0x2, 0x181f ;  /* 0x00581f0011277f89 */ /* 0x000e6200000e0000 */
[-C--:B------:R-:W-:Y:S02]  /*12030*/  ISETP.GE.OR P2, PT, R6, R9.reuse, P0 ;  /* 0x000000090600720c */ /* 0x080fe40000746670 */
[----:B------:R-:W-:Y:S01]  /*12040*/  ISETP.GE.OR P3, PT, R8, R9, P0 ;  /* 0x000000090800720c */ /* 0x000fe20000766670 */
[----:B------:R-:W1:Y:S01]  /*12050*/  SHFL.IDX PT, R11, R18, RZ, 0x181f ;  /* 0x00181fff120b7589 */ /* 0x000e6200000e0000 */
[----:B------:R-:W-:-:S03]  /*12060*/  VIADD R8, R20, 0x90 ;  /* 0x0000009014087836 */ /* 0x000fc60000000000 */
[----:B------:R-:W1:Y:S02]  /*12070*/  SHFL.IDX PT, R21, R18, 0x1, 0x181f ;  /* 0x00381f0012157f89 */ /* 0x000e6400000e0000 */
[----:B------:R-:W-:Y:S02]  /*12080*/  ISETP.GE.OR P0, PT, R8, R9, P0 ;  /* 0x000000090800720c */ /* 0x000fe40000706670 */
[----:B------:R-:W1:Y:S02]  /*12090*/  SHFL.IDX PT, R36, R18, 0x2, 0x181f ;  /* 0x00581f0012247f89 */ /* 0x000e6400000e0000 */
[C---:B0-----:R-:W-:Y:S02]  /*120a0*/  @!P2 LEA R6, P5, R0.reuse, R37, 0x1 ;  /* 0x000000250006a211 */ /* 0x041fe400078a08ff */
[----:B------:R-:W0:Y:S01]  /*120b0*/  SHFL.IDX PT, R17, R17, 0x3, 0x181f ;  /* 0x00781f0011117f89 */ /* 0x000e2200000e0000 */
[----:B-1----:R-:W-:-:S03]  /*120c0*/  @!P1 LEA R4, P4, R0, R7, 0x1 ;  /* 0x0000000700049211 */ /* 0x002fc600078808ff */
[----:B------:R-:W1:Y:S01]  /*120d0*/  SHFL.IDX PT, R18, R18, 0x3, 0x181f ;  /* 0x00781f0012127f89 */ /* 0x000e6200000e0000 */
[----:B------:R-:W-:Y:S02]  /*120e0*/  PRMT R7, RZ, 0x654, R5 ;  /* 0x00000654ff077816 */ /* 0x000fe40000000005 */
[C---:B------:R-:W-:Y:S02]  /*120f0*/  @!P3 LEA R10, P6, R0.reuse, R39, 0x1 ;  /* 0x00000027000ab211 */ /* 0x040fe400078c08ff */
[----:B------:R0:W-:Y:S01]  /*12100*/  SYNCS.ARRIVE.TRANS64.RED.A1T0 RZ, [R7+URZ], RZ ;  /* 0x000000ff07ff79a7 */ /* 0x0001e2000810043f */
[C-C-:B------:R-:W-:Y:S02]  /*12110*/  @!P1 LEA.HI.X R5, R0.reuse, R11, R3.reuse, 0x1, P4 ;  /* 0x0000000b00059211 */ /* 0x140fe400020f0c03 */
[C-C-:B0-----:R-:W-:Y:S02]  /*12120*/  @!P2 LEA.HI.X R7, R0.reuse, R21, R3.reuse, 0x1, P5 ;  /* 0x000000150007a211 */ /* 0x141fe400028f0c03 */
[----:B------:R-:W-:Y:S01]  /*12130*/  @!P3 LEA.HI.X R11, R0, R36, R3, 0x1, P6 ;  /* 0x00000024000bb211 */ /* 0x000fe200030f0c03 */
[----:B--2---:R0:W-:Y:S04]  /*12140*/  @!P1 ST.E.128 desc[UR52][R4.64], R12 ;  /* 0x0000000c04009985 */ /* 0x0041e8000c101d34 */
[----:B---3--:R0:W-:Y:S04]  /*12150*/  @!P2 ST.E.128 desc[UR52][R6.64], R24 ;  /* 0x000000180600a985 */ /* 0x0081e8000c101d34 */
[----:B----4-:R0:W-:Y:S01]  /*12160*/  @!P3 ST.E.128 desc[UR52][R10.64], R28 ;  /* 0x0000001c0a00b985 */ /* 0x0101e2000c101d34 */
[----:B-1----:R-:W-:Y:S05]  /*12170*/  @P0 BRA `(.L_x_11996) ;  /* 0x0000001000d40947 */ /* 0x002fea0003800000 */
[----:B0-----:R-:W-:-:S04]  /*12180*/  LEA R4, P0, R0, R17, 0x1 ;  /* 0x0000001100047211 */ /* 0x001fc800078008ff */
[----:B------:R-:W-:-:S05]  /*12190*/  LEA.HI.X R5, R0, R18, R3, 0x1, P0 ;  /* 0x0000001200057211 */ /* 0x000fca00000f0c03 */
[----:B-----5:R0:W-:Y:S01]  /*121a0*/  ST.E.128 desc[UR52][R4.64], R32 ;  /* 0x0000002004007985 */ /* 0x0201e2000c101d34 */
[----:B------:R-:W-:Y:S05]  /*121b0*/  BRA `(.L_x_11996) ;  /* 0x0000001000c47947 */ /* 0x000fea0003800000 */
.L_x_11995:
[----:B------:R-:W-:Y:S01]  /*121c0*/  ULDC.64 UR12, c[0x0][0xb08] ;  /* 0x0002c200000c7ab9 */ /* 0x000fe20000000a00 */
[----:B------:R-:W0:Y:S01]  /*121d0*/  @P1 LDC R3, c[0x0][0xbec] ;  /* 0x0002fb00ff031b82 */ /* 0x000e220000000800 */
[----:B------:R-:W-:Y:S01]  /*121e0*/  UIMAD UR10, UR10, UR12, URZ ;  /* 0x0000000c0a0a72a4 */ /* 0x000fe2000f8e023f */
[----:B------:R-:W-:Y:S01]  /*121f0*/  VIADD R8, R4, 0x13220 ;  /* 0x0001322004087836 */ /* 0x000fe20000000000 */
[----:B------:R-:W-:Y:S01]  /*12200*/  UIMAD.WIDE.U32 UR8, UR4, UR12, URZ ;  /* 0x0000000c040872a5 */ /* 0x000fe2000f8e003f */
[----:B------:R-:W-:Y:S01]  /*12210*/  ISETP.GE.AND P0, PT, R56, R9, PT ;  /* 0x000000093800720c */ /* 0x000fe20003f06270 */
[----:B------:R-:W-:Y:S01]  /*12220*/  UIMAD UR10, UR4, UR13, UR10 ;  /* 0x0000000d040a72a4 */ /* 0x000fe2000f8e020a */
[C---:B------:R-:W-:Y:S01]  /*12230*/  VIADD R17, R19.reuse, 0x28 ;  /* 0x0000002813117836 */ /* 0x040fe20000000000 */
[----:B------:R-:W-:Y:S01]  /*12240*/  USHF.R.S32.HI UR4, URZ, 0x1f, UR7 ;  /* 0x0000001f3f047899 */ /* 0x000fe20008011407 */
[----:B------:R-:W1:Y:S01]  /*12250*/  @P1 LDC R5, c[0x0][0xbf0] ;  /* 0x0002fc00ff051b82 */ /* 0x000e620000000800 */
[----:B------:R-:W-:Y:S01]  /*12260*/  UIADD3 UR9, UR9, UR10, URZ ;  /* 0x0000000a09097290 */ /* 0x000fe2000fffe03f */
[----:B------:R-:W-:Y:S01]  /*12270*/  PRMT R8, RZ, 0x654, R8 ;  /* 0x00000654ff087816 */ /* 0x000fe20000000008 */
[C---:B------:R-:W-:Y:S01]  /*12280*/  VIADD R55, R19.reuse, 0x30 ;  /* 0x0000003013377836 */ /* 0x040fe20000000000 */
        /* <DEDUP_REMOVED lines=16> */
[----:B------:R-:W-:Y:S01]  /*12390*/  IMAD.MOV.U32 R3, RZ, RZ, R60 ;  /* 0x000000ffff037224 */ /* 0x000fe200078e003c */
[----:B------:R-:W-:Y:S01]  /*123a0*/  SHF.R.S32.HI R54, RZ, 0x1f, R57 ;  /* 0x0000001fff367819 */ /* 0x000fe20000011439 */
[----:B------:R-:W-:Y:S01]  /*123b0*/  ULDC.64 UR10, c[0x0][0xb48] ;  /* 0x0002d200000a7ab9 */ /* 0x000fe20000000a00 */
[----:B------:R-:W-:Y:S01]  /*123c0*/  UIADD3 UR9, UR9, UR4, URZ ;  /* 0x0000000409097290 */ /* 0x000fe2000fffe03f */
[----:B-1----:R-:W-:-:S02]  /*123d0*/  @P1 SHF.R.U32.HI R3, RZ, R5, R0 ;  /* 0x00000005ff031219 */ /* 0x002fc40000011600 */
        /* <DEDUP_REMOVED lines=15> */
[----:B------:R-:W-:-:S02]  /*124d0*/  IMAD.U32 R7, RZ, RZ, UR41 ;  /* 0x00000029ff077e24 */ /* 0x000fc4000f8e00ff */
        /* <DEDUP_REMOVED lines=10> */
[----:B------:R-:W-:Y:S01]  /*12580*/  LEA.HI.X R3, R4, UR9, R3, 0x2, P1 ;  /* 0x0000000904037c11 */ /* 0x000fe200088f1403 */
[----:B------:R2:W0:Y:S04]  /*12590*/  SHFL.IDX PT, R6, R0, RZ, 0x1c1f ;  /* 0x001c1fff00067589 */ /* 0x00042800000e0000 */
[----:B------:R2:W1:Y:S01]  /*125a0*/  SHFL.IDX PT, R7, R3, RZ, 0x1c1f ;  /* 0x001c1fff03077589 */ /* 0x00046200000e0000 */
        /* <DEDUP_REMOVED lines=9> */
[-C--:B------:R-:W-:Y:S02]  /*12640*/  @!P1 LEA.HI.X R11, R59, R7.reuse, R56, 0x2, P2 ;  /* 0x000000073b0b9211 */ /* 0x080fe400010f1438 */
[----:B------:R-:W-:Y:S01]  /*12650*/  ISETP.GE.AND P2, PT, R17, UR4, PT ;  /* 0x0000000411007c0c */ /* 0x000fe2000bf46270 */
[----:B------:R0:W-:Y:S01]  /*12660*/  @!P0 ST.E.64 desc[UR52][R4.64], R12 ;  /* 0x0000000c04008985 */ /* 0x0001e2000c101b34 */
[-C--:B------:R-:W-:Y:S02]  /*12670*/  @!P4 LEA R50, P0, R65, R6.reuse, 0x2 ;  /* 0x000000064132c211 */ /* 0x080fe400078010ff */
[----:B------:R-:W-:Y:S01]  /*12680*/  @!P5 LEA R52, P6, R63, R6, 0x2 ;  /* 0x000000063f34d211 */ /* 0x000fe200078c10ff */
[----:B------:R1:W-:Y:S01]  /*12690*/  @!P1 ST.E.64 desc[UR52][R10.64], R14 ;  /* 0x0000000e0a009985 */ /* 0x0003e2000c101b34 */
[----:B------:R-:W-:-:S02]  /*126a0*/  @!P4 LEA.HI.X R51, R65, R7, R64, 0x2, P0 ;  /* 0x000000074133c211 */ /* 0x000fc400000f1440 */
[----:B------:R-:W-:Y:S02]  /*126b0*/  ISETP.GE.AND P1, PT, R55, UR4, PT ;  /* 0x0000000437007c0c */ /* 0x000fe4000bf26270 */
[----:B------:R-:W-:Y:S01]  /*126c0*/  ISETP.GE.AND P0, PT, R57, UR4, PT ;  /* 0x0000000439007c0c */ /* 0x000fe2000bf06270 */
[----:B------:R3:W-:Y:S01]  /*126d0*/  @!P4 ST.E.64 desc[UR52][R50.64], R24 ;  /* 0x000000183200c985 */ /* 0x0007e2000c101b34 */
[----:B------:R-:W-:Y:S02]  /*126e0*/  @!P5 LEA.HI.X R53, R63, R7, R66, 0x2, P6 ;  /* 0x000000073f35d211 */ /* 0x000fe400030f1442 */
[----:B0-----:R-:W-:-:S03]  /*126f0*/  @!P3 LEA R4, P6, R61, R6, 0x2 ;  /* 0x000000063d04b211 */ /* 0x001fc600078c10ff */
[----:B------:R3:W-:Y:S01]  /*12700*/  @!P5 ST.E.64 desc[UR52][R52.64], R26 ;  /* 0x0000001a3400d985 */ /* 0x0007e2000c101b34 */
[-C--:B------:R-:W-:Y:S02]  /*12710*/  @!P2 LEA R12, P4, R17, R6.reuse, 0x2 ;  /* 0x00000006110ca211 */ /* 0x080fe400078810ff */
[-C--:B------:R-:W-:Y:S02]  /*12720*/  @!P3 LEA.HI.X R5, R61, R7.reuse, R60, 0x2, P6 ;  /* 0x000000073d05b211 */ /* 0x080fe400030f143c */
[-C--:B-1----:R-:W-:Y:S02]  /*12730*/  @!P1 LEA R10, P5, R55, R6.reuse, 0x2 ;  /* 0x00000006370a9211 */ /* 0x082fe400078a10ff */
[----:B------:R-:W-:Y:S01]  /*12740*/  @!P0 LEA R6, P6, R57, R6, 0x2 ;  /* 0x0000000639068211 */ /* 0x000fe200078c10ff */
[----:B------:R3:W-:Y:S01]  /*12750*/  @!P3 ST.E.64 desc[UR52][R4.64], R20 ;  /* 0x000000140400b985 */ /* 0x0007e2000c101b34 */
[-C--:B------:R-:W-:Y:S02]  /*12760*/  @!P2 LEA.HI.X R13, R17, R7.reuse, R62, 0x2, P4 ;  /* 0x00000007110da211 */ /* 0x080fe400020f143e */
[----:B------:R-:W-:-:S02]  /*12770*/  @!P1 LEA.HI.X R11, R55, R7, R18, 0x2, P5 ;  /* 0x00000007370b9211 */ /* 0x000fc400028f1412 */
[----:B------:R-:W-:Y:S01]  /*12780*/  @!P0 LEA.HI.X R7, R57, R7, R54, 0x2, P6 ;  /* 0x0000000739078211 */ /* 0x000fe200030f1436 */
[----:B------:R3:W-:Y:S04]  /*12790*/  @!P2 ST.E.64 desc[UR52][R12.64], R30 ;  /* 0x0000001e0c00a985 */ /* 0x0007e8000c101b34 */
[----:B------:R3:W-:Y:S04]  /*127a0*/  @!P1 ST.E.64 desc[UR52][R10.64], R34 ;  /* 0x000000220a009985 */ /* 0x0007e8000c101b34 */
[----:B------:R3:W-:Y:S02]  /*127b0*/  @!P0 ST.E.64 desc[UR52][R6.64], R40 ;  /* 0x0000002806008985 */ /* 0x0007e4000c101b34 */
.L_x_11998:
[----:B------:R-:W-:Y:S05]  /*127c0*/  BSYNC B1 ;  /* 0x0000000000017941 */ /* 0x000fea0003800000 */
.L_x_11997:
[----:B------:R-:W-:Y:S01]  /*127d0*/  ISETP.GE.AND P0, PT, R58, R9, PT ;  /* 0x000000093a00720c */ /* 0x000fe20003f06270 */
[----:B-1-3--:R3:W4:Y:S04]  /*127e0*/  SHFL.IDX PT, R7, R3, 0x1, 0x1c1f ;  /* 0x003c1f0003077f89 */ /* 0x00a72800000e0000 */
[----:B0-----:R3:W0:Y:S08]  /*127f0*/  SHFL.IDX PT, R6, R0, 0x1, 0x1c1f ;  /* 0x003c1f0000067f89 */ /* 0x00163000000e0000 */
[----:B---3--:R-:W-:Y:S05]  /*12800*/  @P0 BRA `(.L_x_11996) ;  /* 0x0000000c00300947 */ /* 0x008fea0003800000 */
[----:B------:R-:W-:Y:S02]  /*12810*/  ULDC UR4, c[0x0][0xac8] ;  /* 0x0002b20000047ab9 */ /* 0x000fe40000000800 */
[----:B------:R-:W-:Y:S02]  /*12820*/  ISETP.GE.AND P0, PT, R19, UR4, PT ;  /* 0x0000000413007c0c */ /* 0x000fe4000bf06270 */
[----:B------:R-:W-:Y:S02]  /*12830*/  ISETP.GE.AND P4, PT, R59, UR4, PT ;  /* 0x000000043b007c0c */ /* 0x000fe4000bf86270 */
[----:B------:R-:W-:Y:S02]  /*12840*/  ISETP.GE.AND P3, PT, R65, UR4, PT ;  /* 0x0000000441007c0c */ /* 0x000fe4000bf66270 */
[----:B------:R-:W-:Y:S02]  /*12850*/  ISETP.GE.AND P2, PT, R63, UR4, PT ;  /* 0x000000043f007c0c */ /* 0x000fe4000bf46270 */
[----:B------:R-:W-:-:S05]  /*12860*/  ISETP.GE.AND P1, PT, R61, UR4, PT ;  /* 0x000000043d007c0c */ /* 0x000fca000bf26270 */
[----:B0---4-:R-:W-:Y:S02]  /*12870*/  @!P0 IMAD.WIDE R4, R19, 0x4, R6 ;  /* 0x0000000413048825 */ /* 0x011fe400078e0206 */
[-C--:B--2---:R-:W-:Y:S02]  /*12880*/  @!P4 LEA R8, P5, R59, R6.reuse, 0x2 ;  /* 0x000000063b08c211 */ /* 0x084fe400078a10ff */
[-C--:B------:R-:W-:Y:S01]  /*12890*/  @!P3 LEA R10, P6, R65, R6.reuse, 0x2 ;  /* 0x00000006410ab211 */ /* 0x080fe200078c10ff */
[----:B------:R0:W-:Y:S01]  /*128a0*/  @!P0 ST.E.64 desc[UR52][R4.64], R38 ;  /* 0x0000002604008985 */ /* 0x0001e2000c101b34 */
[----:B------:R-:W-:Y:S02]  /*128b0*/  ISETP.GE.AND P0, PT, R17, UR4, PT ;  /* 0x0000000411007c0c */ /* 0x000fe4000bf06270 */
[----:B------:R-:W-:Y:S02]  /*128c0*/  @!P4 LEA.HI.X R9, R59, R7, R56, 0x2, P5 ;  /* 0x000000073b09c211 */ /* 0x000fe400028f1438 */
[----:B------:R-:W-:-:S02]  /*128d0*/  @!P2 LEA R12, P5, R63, R6, 0x2 ;  /* 0x000000063f0ca211 */ /* 0x000fc400078a10ff */
[-C--:B------:R-:W-:Y:S01]  /*128e0*/  @!P3 LEA.HI.X R11, R65, R7.reuse, R64, 0x2, P6 ;  /* 0x00000007410bb211 */ /* 0x080fe200030f1440 */
[----:B------:R3:W-:Y:S01]  /*128f0*/  @!P4 ST.E.64 desc[UR52][R8.64], R28 ;  /* 0x0000001c0800c985 */ /* 0x0007e2000c101b34 */
[----:B------:R-:W-:Y:S02]  /*12900*/  ISETP.GE.AND P6, PT, R55, UR4, PT ;  /* 0x0000000437007c0c */ /* 0x000fe4000bfc6270 */
[----:B------:R-:W-:Y:S01]  /*12910*/  @!P2 LEA.HI.X R13, R63, R7, R66, 0x2, P5 ;  /* 0x000000073f0da211 */ /* 0x000fe200028f1442 */
[----:B------:R3:W-:Y:S01]  /*12920*/  @!P3 ST.E.64 desc[UR52][R10.64], R32 ;  /* 0x000000200a00b985 */ /* 0x0007e2000c101b34 */
[----:B------:R-:W-:-:S03]  /*12930*/  @!P1 LEA R14, P5, R61, R6, 0x2 ;  /* 0x000000063d0e9211 */ /* 0x000fc600078a10ff */
[----:B------:R3:W-:Y:S01]  /*12940*/  @!P2 ST.E.64 desc[UR52][R12.64], R36 ;  /* 0x000000240c00a985 */ /* 0x0007e2000c101b34 */
[----:B------:R-:W-:Y:S02]  /*12950*/  @!P1 LEA.HI.X R15, R61, R7, R60, 0x2, P5 ;  /* 0x000000073d0f9211 */ /* 0x000fe400028f143c */
[----:B0-----:R-:W-:-:S03]  /*12960*/  @!P0 LEA R4, P5, R17, R6, 0x2 ;  /* 0x0000000611048211 */ /* 0x001fc600078a10ff */
        /* <DEDUP_REMOVED lines=8> */
[----:B---3--:R-:W-:-:S04]  /*129f0*/  LEA R4, P0, R57, R6, 0x2 ;  /* 0x0000000639047211 */ /* 0x008fc800078010ff */
[----:B------:R-:W-:-:S05]  /*12a00*/  LEA.HI.X R5, R57, R7, R54, 0x2, P0 ;  /* 0x0000000739057211 */ /* 0x000fca00000f1436 */
[----:B------:R0:W-:Y:S01]  /*12a10*/  ST.E.64 desc[UR52][R4.64], R48 ;  /* 0x0000003004007985 */ /* 0x0001e2000c101b34 */
[----:B------:R-:W-:Y:S05]  /*12a20*/  BRA `(.L_x_11996) ;  /* 0x0000000800a87947 */ /* 0x000fea0003800000 */
.L_x_11993:
        /* <DEDUP_REMOVED lines=30> */
.L_x_11999:
        /* <DEDUP_REMOVED lines=8> */
[----:B------:R-:W0:Y:S01]  /*12c90*/  LDC R13, c[0x0][0xbe8] ;  /* 0x0002fa00ff0d7b82 */ /* 0x000e220000000800 */
[----:B------:R-:W-:-:S05]  /*12ca0*/  IMAD.U32 R12, RZ, RZ, UR39 ;  /* 0x00000027ff0c7e24 */ /* 0x000fca000f8e00ff */
[----:B------:R-:W-:Y:S01]  /*12cb0*/  IADD3 R12, R12, -0x80, R23 ;  /* 0xffffff800c0c7810 */ /* 0x000fe20007ffe017 */
[----:B0-----:R-:W-:-:S05]  /*12cc0*/  IMAD R6, R4, R13, RZ ;  /* 0x0000000d04067224 */ /* 0x001fca00078e02ff */
        /* <DEDUP_REMOVED lines=49> */
.L_x_12001:
[----:B------:R-:W-:Y:S05]  /*12fe0*/  BSYNC B1 ;  /* 0x0000000000017941 */ /* 0x000fea0003800000 */
.L_x_12000:
        /* <DEDUP_REMOVED lines=8> */
[----:B------:R-:W-:-:S04]  /*13070*/  IMAD R8, R8, 0x30, R5 ;  /* 0x0000003008087824 */ /* 0x000fc800078e0205 */
[----:B------:R-:W-:-:S04]  /*13080*/  VIADD R8, R8, UR39 ;  /* 0x0000002708087c36 */ /* 0x000fc80008000000 */
[----:B------:R-:W-:Y:S01]  /*13090*/  IMAD.MOV.U32 R9, RZ, RZ, R8 ;  /* 0x000000ffff097224 */ /* 0x000fe200078e0008 */
[----:B------:R-:W-:Y:S02]  /*130a0*/  UIMAD UR10, UR11, UR13, UR10 ;  /* 0x0000000d0b0a72a4 */ /* 0x000fe4000f8e020a */
[----:B------:R-:W-:-:S04]  /*130b0*/  UIMAD.WIDE.U32 UR8, UR8, UR12, URZ ;  /* 0x0000000c080872a5 */ /* 0x000fc8000f8e003f */
[----:B------:R-:W-:-:S03]  /*130c0*/  UIADD3 UR9, UR9, UR10, URZ ;  /* 0x0000000a09097290 */ /* 0x000fc6000fffe03f */
[----:B------:R-:W-:Y:S01]  /*130d0*/  ULDC.64 UR10, c[0x0][0xae8] ;  /* 0x0002ba00000a7ab9 */ /* 0x000fe20000000a00 */
[----:B--2---:R-:W-:Y:S01]  /*130e0*/  ISETP.NE.AND P0, PT, R15, 0x1, PT ;  /* 0x000000010f00780c */ /* 0x004fe20003f05270 */
[----:B------:R-:W-:Y:S01]  /*130f0*/  UIMAD.WIDE.U32 UR8, UR36, UR10, UR8 ;  /* 0x0000000a240872a5 */ /* 0x000fe2000f8e0008 */
[----:B------:R-:W-:-:S03]  /*13100*/  IMAD R21, R4, R15, RZ ;  /* 0x0000000f04157224 */ /* 0x000fc600078e02ff */
        /* <DEDUP_REMOVED lines=31> */
[----:B------:R-:W0:Y:S01]  /*13300*/  SHFL.IDX PT, R9, R8, RZ, 0x181f ;  /* 0x00181fff08097589 */ /* 0x000e2200000e0000 */
[----:B------:R-:W-:Y:S01]  /*13310*/  VIADD R6, R5, UR39 ;  /* 0x0000002705067c36 */ /* 0x000fe20008000000 */
[----:B------:R-:W-:Y:S02]  /*13320*/  ISETP.GE.AND P0, PT, R0, UR4, PT ;  /* 0x0000000400007c0c */ /* 0x000fe4000bf06270 */
[----:B------:R-:W1:Y:S01]  /*13330*/  SHFL.IDX PT, R13, R8, 0x1, 0x181f ;  /* 0x00381f00080d7f89 */ /* 0x000e6200000e0000 */
[C---:B------:R-:W-:Y:S01]  /*13340*/  VIADD R4, R6.reuse, 0x30 ;  /* 0x0000003006047836 */ /* 0x040fe20000000000 */
[CC--:B------:R-:W-:Y:S01]  /*13350*/  ISETP.GE.OR P3, PT, R6.reuse, R21.reuse, P0 ;  /* 0x000000150600720c */ /* 0x0c0fe20000766670 */
[C---:B------:R-:W-:Y:S01]  /*13360*/  VIADD R5, R6.reuse, 0x60 ;  /* 0x0000006006057836 */ /* 0x040fe20000000000 */
[----:B------:R-:W2:Y:S01]  /*13370*/  SHFL.IDX PT, R15, R8, 0x2, 0x181f ;  /* 0x00581f00080f7f89 */ /* 0x000ea200000e0000 */
[----:B------:R-:W-:Y:S01]  /*13380*/  VIADD R6, R6, 0x90 ;  /* 0x0000009006067836 */ /* 0x000fe20000000000 */
[----:B------:R-:W-:-:S02]  /*13390*/  ISETP.GE.OR P2, PT, R4, R21, P0 ;  /* 0x000000150400720c */ /* 0x000fc40000746670 */
[----:B------:R-:W3:Y:S01]  /*133a0*/  SHFL.IDX PT, R7, R10, RZ, 0x181f ;  /* 0x00181fff0a077589 */ /* 0x000ee200000e0000 */
[-C--:B------:R-:W-:Y:S02]  /*133b0*/  ISETP.GE.OR P1, PT, R5, R21.reuse, P0 ;  /* 0x000000150500720c */ /* 0x080fe40000726670 */
[----:B------:R-:W-:Y:S01]  /*133c0*/  ISETP.GE.OR P0, PT, R6, R21, P0 ;  /* 0x000000150600720c */ /* 0x000fe20000706670 */
[----:B------:R2:W4:Y:S04]  /*133d0*/  SHFL.IDX PT, R17, R8, 0x3, 0x181f ;  /* 0x00781f0008117f89 */ /* 0x00052800000e0000 */
[----:B------:R-:W5:Y:S04]  /*133e0*/  SHFL.IDX PT, R11, R10, 0x1, 0x181f ;  /* 0x00381f000a0b7f89 */ /* 0x000f6800000e0000 */
[----:B------:R-:W5:Y:S01]  /*133f0*/  SHFL.IDX PT, R12, R10, 0x2, 0x181f ;  /* 0x00581f000a0c7f89 */ /* 0x000f6200000e0000 */
[----:B0-----:R-:W-:-:S03]  /*13400*/  @!P3 LEA R4, P6, R0, R9, 0x1 ;  /* 0x000000090004b211 */ /* 0x001fc600078c08ff */
[----:B------:R4:W0:Y:S01]  /*13410*/  SHFL.IDX PT, R14, R10, 0x3, 0x181f ;  /* 0x00781f000a0e7f89 */ /* 0x00082200000e0000 */
[C---:B-1----:R-:W-:Y:S02]  /*13420*/  @!P2 LEA R6, P5, R0.reuse, R13, 0x1 ;  /* 0x0000000d0006a211 */ /* 0x042fe400078a08ff */
[C---:B--2---:R-:W-:Y:S02]  /*13430*/  @!P1 LEA R8, P4, R0.reuse, R15, 0x1 ;  /* 0x0000000f00089211 */ /* 0x044fe400078808ff */
[C---:B---3--:R-:W-:Y:S02]  /*13440*/  @!P3 LEA.HI.X R5, R0.reuse, R7, R3, 0x1, P6 ;  /* 0x000000070005b211 */ /* 0x048fe400030f0c03 */
[----:B----4-:R-:W-:-:S03]  /*13450*/  @!P0 LEA R10, P6, R0, R17, 0x1 ;  /* 0x00000011000a8211 */ /* 0x010fc600078c08ff */
[----:B------:R2:W-:Y:S01]  /*13460*/  @!P3 ST.E.128 desc[UR52][R4.64], RZ ;  /* 0x000000ff0400b985 */ /* 0x0005e2000c101d34 */
[C-C-:B-----5:R-:W-:Y:S02]  /*13470*/  @!P2 LEA.HI.X R7, R0.reuse, R11, R3.reuse, 0x1, P5 ;  /* 0x0000000b0007a211 */ /* 0x160fe400028f0c03 */
[----:B------:R-:W-:-:S03]  /*13480*/  @!P1 LEA.HI.X R9, R0, R12, R3, 0x1, P4 ;  /* 0x0000000c00099211 */ /* 0x000fc600020f0c03 */
[----:B------:R2:W-:Y:S01]  /*13490*/  @!P2 ST.E.128 desc[UR52][R6.64], RZ ;  /* 0x000000ff0600a985 */ /* 0x0005e2000c101d34 */
[----:B0-----:R-:W-:-:S03]  /*134a0*/  @!P0 LEA.HI.X R11, R0, R14, R3, 0x1, P6 ;  /* 0x0000000e000b8211 */ /* 0x001fc600030f0c03 */
[----:B------:R2:W-:Y:S04]  /*134b0*/  @!P1 ST.E.128 desc[UR52][R8.64], RZ ;  /* 0x000000ff08009985 */ /* 0x0005e8000c101d34 */
[----:B------:R2:W-:Y:S02]  /*134c0*/  @!P0 ST.E.128 desc[UR52][R10.64], RZ ;  /* 0x000000ff0a008985 */ /* 0x0005e4000c101d34 */
.L_x_11996:
[----:B------:R-:W-:Y:S05]  /*134d0*/  BSYNC B0 ;  /* 0x0000000000007941 */ /* 0x000fea0003800000 */
.L_x_11992:
[----:B------:R-:W-:Y:S02]  /*134e0*/  ULDC UR4, c[0x0][0xc3c] ;  /* 0x00030f0000047ab9 */ /* 0x000fe40000000800 */
[----:B------:R-:W-:-:S06]  /*134f0*/  UISETP.GE.AND UP0, UPT, UR50, UR4, UPT ;  /* 0x000000043200728c */ /* 0x000fcc000bf06270 */
[----:B------:R-:W-:-:S13]  /*13500*/  PLOP3.LUT P0, PT, PT, PT, UP0, 0x80, 0x0 ;  /* 0x000000000000781c */ /* 0x000fda0003f0f008 */
[----:B------:R-:W-:Y:S05]  /*13510*/  @!P0 BRA `(.L_x_12002) ;  /* 0xfffffed400e08947 */ /* 0x000fea000383ffff */
[----:B------:R-:W-:Y:S05]  /*13520*/  EXIT ;  /* 0x000000000000794d */ /* 0x000fea0003800000 */
.L_x_11905:
        /* <DEDUP_REMOVED lines=17> */
.L_x_12003:
[----:B------:R-:W-:Y:S01]  /*13640*/  LOP3.LUT R0, R23, 0x1f, RZ, 0xc0, !PT ;  /* 0x0000001f17007812 */ /* 0x000fe200078ec0ff */
[----:B------:R-:W-:Y:S01]  /*13650*/  ULDC UR4, c[0x0][0xc3c] ;  /* 0x00030f0000047ab9 */ /* 0x000fe20000000800 */
[----:B------:R-:W-:Y:S02]  /*13660*/  IMAD.MOV.U32 R7, RZ, RZ, RZ ;  /* 0x000000ffff077224 */ /* 0x000fe400078e00ff */
[----:B------:R-:W-:-:S04]  /*13670*/  ISETP.NE.AND P0, PT, R0, 0x1f, PT ;  /* 0x0000001f0000780c */ /* 0x000fc80003f05270 */
[----:B------:R-:W-:-:S13]  /*13680*/  ISETP.GE.OR P1, PT, R0, UR4, !P0 ;  /* 0x0000000400007c0c */ /* 0x000fda000c726670 */
[----:B------:R-:W0:Y:S08]  /*13690*/  @!P1 LDC.64 R4, c[0x0][0xc80] ;  /* 0x00032000ff049b82 */ /* 0x000e300000000a00 */
[----:B------:R-:W1:Y:S01]  /*136a0*/  @!P1 LDC.64 R2, c[0x0][0xc78] ;  /* 0x00031e00ff029b82 */ /* 0x000e620000000a00 */
[----:B0-----:R-:W-:-:S05]  /*136b0*/  @!P1 IMAD.WIDE.U32 R4, R0, 0x4, R4 ;  /* 0x0000000400049825 */ /* 0x001fca00078e0004 */
[----:B------:R-:W2:Y:S01]  /*136c0*/  @!P1 LDG.E R6, desc[UR52][R4.64] ;  /* 0x0000003404069981 */ /* 0x000ea2000c1e1900 */
[----:B-1----:R-:W-:-:S05]  /*136d0*/  @!P1 IMAD.WIDE.U32 R2, R0, 0x4, R2 ;  /* 0x0000000400029825 */ /* 0x002fca00078e0002 */
        /* <DEDUP_REMOVED lines=33> */
.L_x_12007:
[----:B------:R-:W-:-:S03]  /*138f0*/  UIADD3 UR4, UR42, 0x1f, URZ ;  /* 0x0000001f2a047890 */ /* 0x000fc6000fffe03f */
[----:B------:R-:W-:Y:S01]  /*13900*/  ULDC UR42, c[0x0][0xc3c] ;  /* 0x00030f00002a7ab9 */ /* 0x000fe20000000800 */
[----:B------:R-:W-:-:S06]  /*13910*/  UISETP.GE.AND UP0, UPT, UR4, UR5, UPT ;  /* 0x000000050400728c */ /* 0x000fcc000bf06270 */
[----:B------:R-:W-:-:S13]  /*13920*/  PLOP3.LUT P6, PT, PT, PT, UP0, 0x40, 0x0 ;  /* 0x000000000000781c */ /* 0x000fda0003fce808 */
[----:B------:R-:W-:Y:S05]  /*13930*/  @!P6 BRA `(.L_x_12006) ;  /* 0x0000000800cce947 */ /* 0x000fea0003800000 */
[----:B------:R-:W-:Y:S02]  /*13940*/  UMOV UR42, UR4 ;  /* 0x00000004002a7c82 */ /* 0x000fe40008000000 */
[----:B------:R-:W-:-:S05]  /*13950*/  VIADD R7, R0, UR42 ;  /* 0x0000002a00077c36 */ /* 0x000fca0008000000 */
[----:B------:R-:W-:-:S13]  /*13960*/  ISETP.GE.OR P6, PT, R7, UR5, !P0 ;  /* 0x0000000507007c0c */ /* 0x000fda000c7c6670 */
[----:B------:R-:W0:Y:S08]  /*13970*/  @!P6 LDC.64 R4, c[0x0][0xc80] ;  /* 0x00032000ff04eb82 */ /* 0x000e300000000a00 */
[----:B------:R-:W1:Y:S01]  /*13980*/  @!P6 LDC.64 R2, c[0x0][0xc78] ;  /* 0x00031e00ff02eb82 */ /* 0x000e620000000a00 */
[----:B0-----:R-:W-:-:S04]  /*13990*/  @!P6 IMAD.WIDE R4, R7, 0x4, R4 ;  /* 0x000000040704e825 */ /* 0x001fc800078e0204 */
[----:B-1----:R-:W-:Y:S01]  /*139a0*/  @!P6 IMAD.WIDE R2, R7, 0x4, R2 ;  /* 0x000000040702e825 */ /* 0x002fe200078e0202 */
[----:B------:R-:W-:-:S06]  /*139b0*/  CS2R R6, SRZ ;  /* 0x0000000000067805 */ /* 0x000fcc000001ff00 */
[----:B------:R0:W2:Y:S04]  /*139c0*/  @!P6 LDG.E R6, desc[UR52][R4.64] ;  /* 0x000000340406e981 */ /* 0x0000a8000c1e1900 */
        /* <DEDUP_REMOVED lines=23> */
[----:B------:R-:W-:Y:S02]  /*13b40*/  IMAD.MOV.U32 R11, RZ, RZ, R2 ;  /* 0x000000ffff0b7224 */ /* 0x000fe400078e0002 */
[----:B------:R-:W-:-:S07]  /*13b50*/  IMAD.MOV.U32 R3, RZ, RZ, R5 ;  /* 0x000000ffff037224 */ /* 0x000fce00078e0005 */
.L_x_12005:
        /* <DEDUP_REMOVED lines=17> */
.L_x_12008:
[----:B-1----:R-:W-:-:S04]  /*13c70*/  IMAD R24, R3, R4, R24 ;  /* 0x0000000403187224 */ /* 0x002fc800078e0218 */
[----:B------:R-:W-:Y:S01]  /*13c80*/  IMAD.IADD R5, R9, 0x1, -R24 ;  /* 0x0000000109057824 */ /* 0x000fe200078e0a18 */
[----:B------:R-:W-:Y:S06]  /*13c90*/  @!P1 BRA `(.L_x_12009) ;  /* 0x0000000000e89947 */ /* 0x000fec0003800000 */
[-C--:B--2---:R-:W-:Y:S02]  /*13ca0*/  IABS R8, R6.reuse ;  /* 0x0000000600087213 */ /* 0x084fe40000000000 */
[----:B------:R-:W-:Y:S02]  /*13cb0*/  IABS R4, R7 ;  /* 0x0000000700047213 */ /* 0x000fe40000000000 */
[----:B------:R-:W1:Y:S01]  /*13cc0*/  I2F.RP R9, R8 ;  /* 0x0000000800097306 */ /* 0x000e620000209400 */
[----:B------:R-:W-:Y:S02]  /*13cd0*/  IABS R10, R5 ;  /* 0x00000005000a7213 */ /* 0x000fe40000000000 */
[----:B------:R-:W-:-:S05]  /*13ce0*/  IABS R12, R6 ;  /* 0x00000006000c7213 */ /* 0x000fca0000000000 */
[----:B-1----:R-:W0:Y:S02]  /*13cf0*/  MUFU.RCP R9, R9 ;  /* 0x0000000900097308 */ /* 0x002e240000001000 */
[----:B0-----:R-:W-:-:S06]  /*13d00*/  VIADD R2, R9, 0xffffffe ;  /* 0x0ffffffe09027836 */ /* 0x001fcc0000000000 */
[----:B------:R-:W0:Y:S08]  /*13d10*/  I2F.RP R9, R4 ;  /* 0x0000000400097306 */ /* 0x000e300000209400 */
[----:B------:R1:W2:Y:S08]  /*13d20*/  F2I.FTZ.U32.TRUNC.NTZ R3, R2 ;  /* 0x0000000200037305 */ /* 0x0002b0000021f000 */
[----:B0-----:R-:W0:Y:S01]  /*13d30*/  MUFU.RCP R9, R9 ;  /* 0x0000000900097308 */ /* 0x001e220000001000 */
[----:B-1----:R-:W-:-:S02]  /*13d40*/  IMAD.MOV.U32 R2, RZ, RZ, RZ ;  /* 0x000000ffff027224 */ /* 0x002fc400078e00ff */
[----:B--2---:R-:W-:-:S04]  /*13d50*/  IMAD.MOV R11, RZ, RZ, -R3 ;  /* 0x000000ffff0b7224 */ /* 0x004fc800078e0a03 */
[----:B------:R-:W-:-:S04]  /*13d60*/  IMAD R11, R11, R8, RZ ;  /* 0x000000080b0b7224 */ /* 0x000fc800078e02ff */
[----:B------:R-:W-:-:S04]  /*13d70*/  IMAD.HI.U32 R3, R3, R11, R2 ;  /* 0x0000000b03037227 */ /* 0x000fc800078e0002 */
[----:B------:R-:W-:Y:S02]  /*13d80*/  IMAD.MOV R11, RZ, RZ, -R12 ;  /* 0x000000ffff0b7224 */ /* 0x000fe400078e0a0c */
[----:B------:R-:W-:-:S04]  /*13d90*/  IMAD.HI.U32 R2, R3, R10, RZ ;  /* 0x0000000a03027227 */ /* 0x000fc800078e00ff */
[----:B------:R-:W-:Y:S02]  /*13da0*/  IMAD R3, R2, R11, R10 ;  /* 0x0000000b02037224 */ /* 0x000fe400078e020a */
[----:B0-----:R-:W-:-:S03]  /*13db0*/  VIADD R10, R9, 0xffffffe ;  /* 0x0ffffffe090a7836 */ /* 0x001fc60000000000 */
[----:B------:R-:W-:-:S13]  /*13dc0*/  ISETP.GT.U32.AND P1, PT, R8, R3, PT ;  /* 0x000000030800720c */ /* 0x000fda0003f24070 */
[----:B------:R-:W-:Y:S02]  /*13dd0*/  @!P1 IMAD.IADD R3, R3, 0x1, -R8 ;  /* 0x0000000103039824 */ /* 0x000fe400078e0a08 */
[----:B------:R-:W-:Y:S01]  /*13de0*/  @!P1 VIADD R2, R2, 0x1 ;  /* 0x0000000102029836 */ /* 0x000fe20000000000 */
[----:B------:R-:W-:Y:S02]  /*13df0*/  ISETP.NE.AND P1, PT, R6, RZ, PT ;  /* 0x000000ff0600720c */ /* 0x000fe40003f25270 */
[----:B------:R-:W-:Y:S02]  /*13e00*/  ISETP.GE.U32.AND P0, PT, R3, R8, PT ;  /* 0x000000080300720c */ /* 0x000fe40003f06070 */
[----:B------:R-:W-:Y:S01]  /*13e10*/  LOP3.LUT R8, R5, R6, RZ, 0x3c, !PT ;  /* 0x0000000605087212 */ /* 0x000fe200078e3cff */
[----:B------:R-:W0:Y:S03]  /*13e20*/  F2I.FTZ.U32.TRUNC.NTZ R3, R10 ;  /* 0x0000000a00037305 */ /* 0x000e26000021f000 */
[----:B------:R-:W-:-:S07]  /*13e30*/  ISETP.GE.AND P2, PT, R8, RZ, PT ;  /* 0x000000ff0800720c */ /* 0x000fce0003f46270 */
[----:B------:R-:W-:-:S04]  /*13e40*/  @P0 VIADD R2, R2, 0x1 ;  /* 0x0000000102020836 */ /* 0x000fc80000000000 */
[----:B------:R-:W-:Y:S01]  /*13e50*/  IMAD.MOV.U32 R12, RZ, RZ, R2 ;  /* 0x000000ffff0c7224 */ /* 0x000fe200078e0002 */
[----:B------:R-:W-:Y:S01]  /*13e60*/  IABS R2, R7 ;  /* 0x0000000700027213 */ /* 0x000fe20000000000 */
[----:B0-----:R-:W-:Y:S02]  /*13e70*/  IMAD.MOV R9, RZ, RZ, -R3 ;  /* 0x000000ffff097224 */ /* 0x001fe400078e0a03 */
[----:B------:R-:W-:Y:S01]  /*13e80*/  @!P2 IMAD.MOV R12, RZ, RZ, -R12 ;  /* 0x000000ffff0ca224 */ /* 0x000fe200078e0a0c */
[----:B------:R-:W-:Y:S01]  /*13e90*/  @!P1 LOP3.LUT R12, RZ, R6, RZ, 0x33, !PT ;  /* 0x00000006ff0c9212 */ /* 0x000fe200078e33ff */
[----:B------:R-:W-:Y:S02]  /*13ea0*/  IMAD.MOV R10, RZ, RZ, -R2 ;  /* 0x000000ffff0a7224 */ /* 0x000fe400078e0a02 */
[----:B------:R-:W-:Y:S01]  /*13eb0*/  IMAD R9, R9, R4, RZ ;  /* 0x0000000409097224 */ /* 0x000fe200078e02ff */
[----:B------:R-:W-:Y:S01]  /*13ec0*/  IABS R8, R12 ;  /* 0x0000000c00087213 */ /* 0x000fe20000000000 */
[----:B------:R-:W-:-:S04]  /*13ed0*/  IMAD.MOV.U32 R2, RZ, RZ, RZ ;  /* 0x000000ffff027224 */ /* 0x000fc800078e00ff */
        /* <DEDUP_REMOVED lines=22> */
.L_x_12009:
[----:B------:R-:W-:Y:S02]  /*14040*/  ULDC.64 UR4, c[0x0][0xc90] ;  /* 0x0003240000047ab9 */ /* 0x000fe40000000a00 */
[----:B------:R-:W-:-:S06]  /*14050*/  UIMAD.WIDE UR4, UR42, 0x4, UR4 ;  /* 0x000000042a0478a5 */ /* 0x000fcc000f8e0204 */
[----:B0-----:R-:W-:Y:S02]  /*14060*/  IMAD.U32 R2, RZ, RZ, UR4 ;  /* 0x00000004ff027e24 */ /* 0x001fe4000f8e00ff */
[----:B------:R-:W-:-:S05]  /*14070*/  IMAD.U32 R3, RZ, RZ, UR5 ;  /* 0x00000005ff037e24 */ /* 0x000fca000f8e00ff */
[----:B------:R0:W2:Y:S01]  /*14080*/  LDG.E R9, desc[UR52][R2.64] ;  /* 0x0000003402097981 */ /* 0x0000a2000c1e1900 */
[----:B------:R-:W-:Y:S01]  /*14090*/  IABS R13, R5 ;  /* 0x00000005000d7213 */ /* 0x000fe20000000000 */
[----:B0-----:R-:W-:Y:S02]  /*140a0*/  IMAD.MOV.U32 R2, RZ, RZ, RZ ;  /* 0x000000ffff027224 */ /* 0x001fe400078e00ff */
[----:B--2---:R-:W-:-:S05]  /*140b0*/  IMAD R8, R6, R9, RZ ;  /* 0x0000000906087224 */ /* 0x004fca00078e02ff */
[-C--:B------:R-:W-:Y:S02]  /*140c0*/  IABS R12, R8.reuse ;  /* 0x00000008000c7213 */ /* 0x080fe40000000000 */
[----:B------:R-:W-:Y:S02]  /*140d0*/  IABS R14, R8 ;  /* 0x00000008000e7213 */ /* 0x000fe40000000000 */
[----:B------:R-:W0:Y:S08]  /*140e0*/  I2F.RP R7, R12 ;  /* 0x0000000c00077306 */ /* 0x000e300000209400 */
[----:B0-----:R-:W0:Y:S02]  /*140f0*/  MUFU.RCP R7, R7 ;  /* 0x0000000700077308 */ /* 0x001e240000001000 */
[----:B0-----:R-:W-:-:S06]  /*14100*/  VIADD R10, R7, 0xffffffe ;  /* 0x0ffffffe070a7836 */ /* 0x001fcc0000000000 */
[----:B------:R-:W0:Y:S02]  /*14110*/  F2I.FTZ.U32.TRUNC.NTZ R3, R10 ;  /* 0x0000000a00037305 */ /* 0x000e24000021f000 */
[----:B0-----:R-:W-:-:S04]  /*14120*/  IMAD.MOV R11, RZ, RZ, -R3 ;  /* 0x000000ffff0b7224 */ /* 0x001fc800078e0a03 */
[----:B------:R-:W-:-:S04]  /*14130*/  IMAD R11, R11, R12, RZ ;  /* 0x0000000c0b0b7224 */ /* 0x000fc800078e02ff */
        /* <DEDUP_REMOVED lines=30> */
[----:B------:R-:W-:Y:S01]  /*14320*/  IMAD.MOV.U32 R2, RZ, RZ, R11 ;  /* 0x000000ffff027224 */ /* 0x000fe200078e000b */
[----:B------:R-:W-:-:S03]  /*14330*/  IABS R11, R12 ;  /* 0x0000000c000b7213 */ /* 0x000fc60000000000 */
[----:B------:R-:W-:Y:S02]  /*14340*/  IMAD R5, R2, R9, RZ ;  /* 0x0000000902057224 */ /* 0x000fe400078e02ff */
[----:B------:R-:W-:-:S04]  /*14350*/  IMAD.MOV.U32 R2, RZ, RZ, RZ ;  /* 0x000000ffff027224 */ /* 0x000fc800078e00ff */
[----:B------:R-:W-:Y:S01]  /*14360*/  IMAD.HI.U32 R2, R3, R5, R2 ;  /* 0x0000000503027227 */ /* 0x000fe200078e0002 */
[----:B------:R-:W-:-:S04]  /*14370*/  LOP3.LUT R3, R12, R4, RZ, 0x3c, !PT ;  /* 0x000000040c037212 */ /* 0x000fc800078e3cff */
[----:B------:R-:W-:Y:S01]  /*14380*/  ISETP.GE.AND P2, PT, R3, RZ, PT ;  /* 0x000000ff0300720c */ /* 0x000fe20003f46270 */
        /* <DEDUP_REMOVED lines=11> */
.L_x_12010:
[----:B------:R-:W-:-:S05]  /*14440*/  LOP3.LUT R25, RZ, R2, RZ, 0x33, !PT ;  /* 0x00000002ff197212 */ /* 0x000fca00078e33ff */
[----:B------:R-:W-:Y:S01]  /*14450*/  IMAD.IADD R25, R6, 0x1, R25 ;  /* 0x0000000106197824 */ /* 0x000fe200078e0219 */
[----:B------:R-:W-:Y:S06]  /*14460*/  BRA `(.L_x_12011) ;  /* 0x00000000000c7947 */ /* 0x000fec0003800000 */
.L_x_12006:
[----:B------:R-:W-:Y:S02]  /*14470*/  IMAD.MOV.U32 R24, RZ, RZ, R9 ;  /* 0x000000ffff187224 */ /* 0x000fe400078e0009 */
[----:B------:R-:W-:Y:S02]  /*14480*/  IMAD.MOV.U32 R25, RZ, RZ, RZ ;  /* 0x000000ffff197224 */ /* 0x000fe400078e00ff */
[----:B------:R-:W-:-:S07]  /*14490*/  IMAD.MOV.U32 R26, RZ, RZ, RZ ;  /* 0x000000ffff1a7224 */ /* 0x000fce00078e00ff */
.L_x_12011:
[----:B------:R-:W-:Y:S01]  /*144a0*/  ISETP.NE.AND P0, PT, R0, RZ, PT ;  /* 0x000000ff0000720c */ /* 0x000fe20003f05270 */
[----:B------:R-:W-:-:S12]  /*144b0*/  IMAD.U32 R27, RZ, RZ, UR42 ;  /* 0x0000002aff1b7e24 */ /* 0x000fd8000f8e00ff */
[----:B------:R-:W0:Y:S01]  /*144c0*/  @!P0 S2R R3, SR_CgaCtaId ;  /* 0x0000000000038919 */ /* 0x000e220000008800 */
[----:B------:R-:W-:-:S04]  /*144d0*/  @!P0 MOV R0, 0x400 ;  /* 0x0000040000008802 */ /* 0x000fc80000000f00 */
[----:B0-----:R-:W-:-:S05]  /*144e0*/  @!P0 LEA R0, R3, R0, 0x18 ;  /* 0x0000000003008211 */ /* 0x001fca00078ec0ff */
[----:B------:R0:W-:Y:S01]  /*144f0*/  @!P0 STS.128 [R0+0x132d0], R24 ;  /* 0x0132d01800008388 */ /* 0x0001e20000000c00 */
[----:B------:R-:W-:Y:S06]  /*14500*/  BAR.ARV 0x5, 0x200 ;  /* 0x0148000000007b1d */ /* 0x000fec0000002000 */
.L_x_12004:
[----:B------:R-:W-:Y:S01]  /*14510*/  ULDC UR4, c[0x0][0xc3c] ;  /* 0x00030f0000047ab9 */ /* 0x000fe20000000800 */
[----:B------:R1:W-:Y:S01]  /*14520*/  STL [R1+0x10], RZ ;  /* 0x000010ff01007387 */ /* 0x0003e20000100800 */
[----:B------:R-:W-:Y:S01]  /*14530*/  UISETP.GE.AND UP0, UPT, UR42, UR4, UPT ;  /* 0x000000042a00728c */ /* 0x000fe2000bf06270 */
[----:B------:R-:W-:Y:S02]  /*14540*/  IMAD.MOV.U32 R22, RZ, RZ, 0x1 ;  /* 0x00000001ff167424 */ /* 0x000fe400078e00ff */
[----:B------:R-:W-:-:S03]  /*14550*/  IMAD.MOV.U32 R19, RZ, RZ, RZ ;  /* 0x000000ffff137224 */ /* 0x000fc600078e00ff */
[----:B------:R-:W-:-:S13]  /*14560*/  PLOP3.LUT P0, PT, PT, PT, UP0, 0x80, 0x0 ;  /* 0x000000000000781c */ /* 0x000fda0003f0f008 */
[----:B-1----:R-:W-:Y:S05]  /*14570*/  @P0 BRA `(.L_x_12012) ;  /* 0x0000004400f80947 */ /* 0x002fea0003800000 */
[----:B------:R-:W1:Y:S01]  /*14580*/  S2UR UR5, SR_CgaCtaId ;  /* 0x00000000000579c3 */ /* 0x000e620000008800 */
[C---:B------:R-:W-:Y:S01]  /*14590*/  LOP3.LUT R10, R23.reuse, 0x7f, RZ, 0xc0, !PT ;  /* 0x0000007f170a7812 */ /* 0x040fe200078ec0ff */
[C---:B------:R-:W-:Y:S01]  /*145a0*/  IMAD.SHL.U32 R29, R23.reuse, 0x40, RZ ;  /* 0x00000040171d7824 */ /* 0x040fe200078e00ff */
[----:B------:R-:W-:Y:S01]  /*145b0*/  SHF.R.U32.HI R3, RZ, 0x1, R23 ;  /* 0x00000001ff037819 */ /* 0x000fe20000011617 */
[----:B------:R-:W-:Y:S01]  /*145c0*/  IMAD.SHL.U32 R2, R23, 0x10, RZ ;  /* 0x0000001017027824 */ /* 0x000fe200078e00ff */
[----:B------:R-:W-:Y:S01]  /*145d0*/  UMOV UR4, 0x400 ;  /* 0x0000040000047882 */ /* 0x000fe20000000000 */
[----:B------:R-:W-:Y:S01]  /*145e0*/  IMAD.SHL.U32 R5, R10, 0x10, RZ ;  /* 0x000000100a057824 */ /* 0x000fe200078e00ff */
[----:B------:R-:W-:Y:S01]  /*145f0*/  LOP3.LUT R4, R29, 0x180, RZ, 0xc0, !PT ;  /* 0x000001801d047812 */ /* 0x000fe200078ec0ff */
[C---:B------:R-:W-:Y:S01]  /*14600*/  IMAD.SHL.U32 R7, R23.reuse, 0x2, RZ ;  /* 0x0000000217077824 */ /* 0x040fe200078e00ff */
[----:B------:R-:W-:Y:S01]  /*14610*/  LOP3.LUT R6, R2, 0x1b0, RZ, 0xc0, !PT ;  /* 0x000001b002067812 */ /* 0x000fe200078ec0ff */
[----:B0-----:R-:W-:Y:S01]  /*14620*/  IMAD.SHL.U32 R0, R23, 0x20, RZ ;  /* 0x0000002017007824 */ /* 0x001fe200078e00ff */
[----:B------:R-:W-:Y:S01]  /*14630*/  LOP3.LUT R5, R5, 0x600, RZ, 0xc0, !PT ;  /* 0x0000060005057812 */ /* 0x000fe200078ec0ff */
[----:B------:R0:W-:Y:S01]  /*14640*/  STL [R1+0x10], RZ ;  /* 0x000010ff01007387 */ /* 0x0001e20000100800 */
[----:B------:R-:W-:Y:S01]  /*14650*/  LOP3.LUT R3, R4, 0x30, R3, 0xf8, !PT ;  /* 0x0000003004037812 */ /* 0x000fe200078ef803 */
[C---:B------:R-:W-:Y:S01]  /*14660*/  IMAD.SHL.U32 R4, R23.reuse, 0x8, RZ ;  /* 0x0000000817047824 */ /* 0x040fe200078e00ff */
[----:B------:R-:W-:Y:S01]  /*14670*/  LOP3.LUT R8, R6, 0x30, R7, 0x78, !PT ;  /* 0x0000003006087812 */ /* 0x000fe200078e7807 */
[----:B------:R-:W-:Y:S01]  /*14680*/  IMAD.SHL.U32 R9, R23, 0x4, RZ ;  /* 0x0000000417097824 */ /* 0x000fe200078e00ff */
[----:B------:R-:W-:Y:S01]  /*14690*/  LOP3.LUT R7, R5, 0x40, R2, 0xf8, !PT ;  /* 0x0000004005077812 */ /* 0x000fe200078ef802 */
[----:B------:R-:W-:Y:S01]  /*146a0*/  IMAD.MOV.U32 R22, RZ, RZ, 0x1 ;  /* 0x00000001ff167424 */ /* 0x000fe200078e00ff */
[----:B------:R-:W-:Y:S01]  /*146b0*/  LOP3.LUT R4, R3, 0x30, R4, 0x78, !PT ;  /* 0x0000003003047812 */ /* 0x000fe200078e7804 */
[----:B------:R-:W-:Y:S01]  /*146c0*/  IMAD.MOV.U32 R19, RZ, RZ, RZ ;  /* 0x000000ffff137224 */ /* 0x000fe200078e00ff */
[----:B------:R-:W-:Y:S01]  /*146d0*/  LOP3.LUT R5, R5, 0x60, R0, 0xf8, !PT ;  /* 0x0000006005057812 */ /* 0x000fe200078ef800 */
[----:B------:R-:W-:Y:S01]  /*146e0*/  ULOP3.LUT UR39, UR38, 0x1, URZ, 0xfc, !UPT ;  /* 0x0000000126277892 */ /* 0x000fe2000f8efc3f */
[----:B------:R-:W-:Y:S01]  /*146f0*/  LOP3.LUT R7, R7, R8, RZ, 0xfc, !PT ;  /* 0x0000000807077212 */ /* 0x000fe200078efcff */
[----:B-1----:R-:W-:Y:S01]  /*14700*/  ULEA UR4, UR5, UR4, 0x18 ;  /* 0x0000000405047291 */ /* 0x002fe2000f8ec03f */
[----:B------:R-:W-:Y:S01]  /*14710*/  SHF.R.U32.HI R3, RZ, 0x2, R10 ;  /* 0x00000002ff037819 */ /* 0x000fe2000001160a */
[----:B------:R-:W-:Y:S01]  /*14720*/  ULOP3.LUT UR41, UR38, 0x2, URZ, 0xfc, !UPT ;  /* 0x0000000226297892 */ /* 0x000fe2000f8efc3f */
[----:B------:R-:W-:Y:S01]  /*14730*/  LOP3.LUT R6, R0, 0x80, RZ, 0xc0, !PT ;  /* 0x0000008000067812 */ /* 0x000fe200078ec0ff */
[----:B------:R-:W-:Y:S01]  /*14740*/  ULDC UR40, c[0x0][0xc] ;  /* 0x0000030000287ab9 */ /* 0x000fe20000000800 */
[--C-:B------:R-:W-:Y:S01]  /*14750*/  LOP3.LUT R5, R5, 0x100, R0.reuse, 0xf8, !PT ;  /* 0x0000010005057812 */ /* 0x100fe200078ef800 */
[----:B------:R-:W-:Y:S01]  /*14760*/  IMAD.U32 R18, RZ, RZ, UR4 ;  /* 0x00000004ff127e24 */ /* 0x000fe2000f8e00ff */
[----:B------:R-:W-:Y:S01]  /*14770*/  LOP3.LUT R2, R3, 0x60, R0, 0xf8, !PT ;  /* 0x0000006003027812 */ /* 0x000fe200078ef800 */
[----:B------:R-:W-:Y:S01]  /*14780*/  ULDC.64 UR44, c[0x0][0x198] ;  /* 0x00006600002c7ab9 */ /* 0x000fe20000000a00 */
[----:B------:R-:W-:Y:S01]  /*14790*/  LOP3.LUT R6, R6, 0x10, R23, 0xf8, !PT ;  /* 0x0000001006067812 */ /* 0x000fe200078ef817 */
[----:B------:R-:W-:Y:S01]  /*147a0*/  IMAD.IADD R0, R18, 0x1, R7 ;  /* 0x0000000112007824 */ /* 0x000fe200078e0207 */
[----:B------:R-:W-:-:S02]  /*147b0*/  LOP3.LUT R29, R4, 0x640, R29, 0xf8, !PT ;  /* 0x00000640041d7812 */ /* 0x000fc400078ef81d */
[----:B------:R-:W-:Y:S02]  /*147c0*/  LOP3.LUT R6, R6, 0x10, R9, 0x78, !PT ;  /* 0x0000001006067812 */ /* 0x000fe400078e7809 */
[----:B------:R0:W-:Y:S02]  /*147d0*/  STL [R1+0xc], R0 ;  /* 0x00000c0001007387 */ /* 0x0001e40000100800 */
[----:B------:R-:W-:-:S07]  /*147e0*/  LOP3.LUT R28, R5, R6, RZ, 0xfc, !PT ;  /* 0x00000006051c7212 */ /* 0x000fce00078efcff */
.L_x_12086:
[----:B------:R-:W-:Y:S01]  /*147f0*/  ULDC.64 UR4, c[0x0][0xa00] ;  /* 0x0002800000047ab9 */ /* 0x000fe20000000a00 */
[----:B------:R-:W-:Y:S01]  /*14800*/  ULDC.64 UR10, c[0x0][0xa08] ;  /* 0x00028200000a7ab9 */ /* 0x000fe20000000a00 */
[----:B------:R-:W-:Y:S01]  /*14810*/  ISETP.NE.U32.AND P0, PT, RZ, UR4, PT ;  /* 0x00000004ff007c0c */ /* 0x000fe2000bf05070 */
[----:B------:R-:W-:Y:S01]  /*14820*/  ULDC.64 UR6, c[0x0][0xa00] ;  /* 0x0002800000067ab9 */ /* 0x000fe20000000a00 */
[----:B------:R-:W-:Y:S01]  /*14830*/  ISETP.NE.U32.AND P1, PT, RZ, UR10, PT ;  /* 0x0000000aff007c0c */ /* 0x000fe2000bf25070 */
[----:B------:R-:W-:Y:S01]  /*14840*/  UIMAD.WIDE UR6, UR42, 0x4, UR6 ;  /* 0x000000042a0678a5 */ /* 0x000fe2000f8e0206 */
[----:B------:R-:W-:Y:S01]  /*14850*/  ISETP.NE.AND.EX P0, PT, RZ, UR5, PT, P0 ;  /* 0x00000005ff007c0c */ /* 0x000fe2000bf05300 */
[----:B------:R-:W-:Y:S01]  /*14860*/  ULDC.64 UR4, c[0x0][0xa28] ;  /* 0x00028a0000047ab9 */ /* 0x000fe20000000a00 */
[----:B------:R-:W-:Y:S01]  /*14870*/  ULDC.64 UR8, c[0x0][0xa08] ;  /* 0x0002820000087ab9 */ /* 0x000fe20000000a00 */
[----:B------:R-:W-:Y:S01]  /*14880*/  UISETP.NE.U32.AND UP0, UPT, UR4, URZ, UPT ;  /* 0x0000003f0400728c */ /* 0x000fe2000bf05070 */
[----:B------:R-:W-:Y:S01]  /*14890*/  ISETP.NE.AND.EX P1, PT, RZ, UR11, PT, P1 ;  /* 0x0000000bff007c0c */ /* 0x000fe2000bf25310 */
[----:B------:R-:W-:Y:S01]  /*148a0*/  ULDC.64 UR10, c[0x0][0xa18] ;  /* 0x00028600000a7ab9 */ /* 0x000fe20000000a00 */
[----:B------:R-:W-:Y:S01]  /*148b0*/  IMAD.U32 R2, RZ, RZ, UR6 ;  /* 0x00000006ff027e24 */ /* 0x000fe2000f8e00ff */
[----:B------:R-:W-:Y:S01]  /*148c0*/  UISETP.NE.AND.EX UP0, UPT, UR5, URZ, UPT, UP0 ;  /* 0x0000003f0500728c */ /* 0x000fe2000bf05300 */
[----:B------:R-:W-:Y:S01]  /*148d0*/  IMAD.U32 R3, RZ, RZ, UR7 ;  /* 0x00000007ff037e24 */ /* 0x000fe2000f8e00ff */
[----:B------:R-:W-:Y:S01]  /*148e0*/  UISETP.NE.U32.AND UP1, UPT, UR10, URZ, UPT ;  /* 0x0000003f0a00728c */ /* 0x000fe2000bf25070 */
[----:B-1----:R-:W1:Y:S01]  /*148f0*/  LDC R5, c[0x0][0x288] ;  /* 0x0000a200ff057b82 */ /* 0x002e620000000800 */
[----:B------:R-:W-:-:S02]  /*14900*/  UIMAD.WIDE UR8, UR42, 0x4, UR8 ;  /* 0x000000042a0878a5 */ /* 0x000fc4000f8e0208 */
[----:B------:R-:W-:Y:S01]  /*14910*/  UISETP.NE.AND.EX UP1, UPT, UR11, URZ, UPT, UP1 ;  /* 0x0000003f0b00728c */ /* 0x000fe2000bf25310 */
[----:B0-2---:R0:W2:Y:S01]  /*14920*/  @P0 LDG.E R0, desc[UR52][R2.64] ;  /* 0x0000003402000981 */ /* 0x0050a2000c1e1900 */
[----:B------:R-:W-:-:S03]  /*14930*/  IMAD.MOV.U32 R27, RZ, RZ, RZ ;  /* 0x000000ffff1b7224 */ /* 0x000fc600078e00ff */
[----:B------:R-:W-:Y:S01]  /*14940*/  @UP0 ULDC.64 UR4, c[0x0][0xa28] ;  /* 0x00028a0000040ab9 */ /* 0x000fe20000000a00 */
[----:B------:R-:W-:Y:S01]  /*14950*/  PLOP3.LUT P2, PT, PT, PT, UP0, 0x80, 0x0 ;  /* 0x000000000000781c */ /* 0x000fe20003f4f008 */
[----:B------:R-:W-:Y:S01]  /*14960*/  @UP0 UIMAD.WIDE UR4, UR42, 0x4, UR4 ;  /* 0x000000042a0408a5 */ /* 0x000fe2000f8e0204 */
[----:B------:R-:W-:Y:S01]  /*14970*/  IMAD.MOV.U32 R4, RZ, RZ, RZ ;  /* 0x000000ffff047224 */ /* 0x000fe200078e00ff */
[----:B------:R-:W3:Y:S01]  /*14980*/  LDC R6, c[0x0][0x2f0] ;  /* 0x0000bc00ff067b82 */ /* 0x000ee20000000800 */
[----:B0-----:R-:W-:Y:S02]  /*14990*/  IMAD.U32 R2, RZ, RZ, UR8 ;  /* 0x00000008ff027e24 */ /* 0x001fe4000f8e00ff */
[----:B------:R-:W-:Y:S01]  /*149a0*/  IMAD.U32 R3, RZ, RZ, UR9 ;  /* 0x00000009ff037e24 */ /* 0x000fe2000f8e00ff */
[----:B------:R-:W-:-:S04]  /*149b0*/  PLOP3.LUT P4, PT, PT, PT, UP1, 0x80, 0x0 ;  /* 0x000000000000781c */ /* 0x000fc80003f8f018 */
[----:B------:R0:W5:Y:S02]  /*149c0*/  @P1 LDG.E R27, desc[UR52][R2.64] ;  /* 0x00000034021b1981 */ /* 0x000164000c1e1900 */
[----:B0-----:R-:W-:Y:S02]  /*149d0*/  IMAD.U32 R2, RZ, RZ, UR4 ;  /* 0x00000004ff027e24 */ /* 0x001fe4000f8e00ff */
[----:B------:R-:W-:Y:S01]  /*149e0*/  IMAD.U32 R3, RZ, RZ, UR5 ;  /* 0x00000005ff037e24 */ /* 0x000fe2000f8e00ff */
[----:B------:R-:W-:Y:S02]  /*149f0*/  @UP1 ULDC.64 UR4, c[0x0][0xa18] ;  /* 0x0002860000041ab9 */ /* 0x000fe40000000a00 */
[----:B------:R-:W-:Y:S02]  /*14a00*/  @UP1 UIMAD.WIDE UR4, UR42, 0x4, UR4 ;  /* 0x000000042a0418a5 */ /* 0x000fe4000f8e0204 */
[----:B------:R0:W5:Y:S04]  /*14a10*/  @P2 LDG.E R4, desc[UR52][R2.64] ;  /* 0x0000003402042981 */ /* 0x000168000c1e1900 */
[----:B0-----:R-:W-:-:S02]  /*14a20*/  IMAD.U32 R2, RZ, RZ, UR4 ;  /* 0x00000004ff027e24 */ /* 0x001fc4000f8e00ff */
[----:B------:R-:W-:Y:S01]  /*14a30*/  IMAD.U32 R3, RZ, RZ, UR5 ;  /* 0x00000005ff037e24 */ /* 0x000fe2000f8e00ff */
[----:B------:R-:W-:Y:S01]  /*14a40*/  R2UR UR36, R26 ;  /* 0x000000001a2472ca */ /* 0x000fe200000e0000 */
[----:B------:R-:W-:-:S03]  /*14a50*/  ULDC.64 UR4, c[0x0][0xa20] ;  /* 0x0002880000047ab9 */ /* 0x000fc60000000a00 */
[----:B-1----:R0:W4:Y:S01]  /*14a60*/  @P4 LDG.E R5, desc[UR52][R2.64] ;  /* 0x0000003402054981 */ /* 0x002122000c1e1900 */
[----:B------:R-:W-:Y:S01]  /*14a70*/  ISETP.NE.U32.AND P3, PT, RZ, UR4, PT ;  /* 0x00000004ff007c0c */ /* 0x000fe2000bf65070 */
[----:B------:R-:W-:-:S03]  /*14a80*/  UMOV UR43, URZ ;  /* 0x0000003f002b7c82 */ /* 0x000fc60008000000 */
[----:B------:R-:W-:-:S04]  /*14a90*/  ISETP.NE.AND.EX P3, PT, RZ, UR5, PT, P3 ;  /* 0x00000005ff007c0c */ /* 0x000fc8000bf65330 */
[----:B------:R-:W-:Y:S01]  /*14aa0*/  ULOP3.LUT UR36, UR36, 0xffff, URZ, 0xc0, !UPT ;  /* 0x0000ffff24247892 */ /* 0x000fe2000f8ec03f */
[----:B0-----:R-:W0:Y:S02]  /*14ab0*/  LDC.64 R2, c[0x0][0x418] ;  /* 0x00010600ff027b82 */ /* 0x001e240000000a00 */
[----:B0-----:R-:W-:Y:S02]  /*14ac0*/  ISETP.NE.U32.AND P2, PT, R2, RZ, PT ;  /* 0x000000ff0200720c */ /* 0x001fe40003f45070 */
[----:B------:R-:W-:Y:S02]  /*14ad0*/  LOP3.LUT R2, R26, 0xff000000, RZ, 0xc0, !PT ;  /* 0xff0000001a027812 */ /* 0x000fe400078ec0ff */
[----:B------:R-:W-:Y:S02]  /*14ae0*/  ISETP.NE.AND.EX P2, PT, R3, RZ, PT, P2 ;  /* 0x000000ff0300720c */ /* 0x000fe40003f45320 */
[----:B------:R-:W-:Y:S02]  /*14af0*/  SHF.R.U32.HI R3, RZ, 0x8, R2 ;  /* 0x00000008ff037819 */ /* 0x000fe40000011602 */
[----:B--2---:R-:W-:-:S02]  /*14b00*/  @P0 R2UR UR43, R0 ;  /* 0x00000000002b02ca */ /* 0x004fc400000e0000 */
[----:B------:R-:W-:-:S04]  /*14b10*/  LOP3.LUT R0, R26, 0xff0000, RZ, 0xc0, !PT ;  /* 0x00ff00001a007812 */ /* 0x000fc800078ec0ff */
[----:B------:R-:W-:Y:S01]  /*14b20*/  LEA.HI R0, R0, R3, RZ, 0x10 ;  /* 0x0000000300007211 */ /* 0x000fe200078f80ff */
[----:B----4-:R0:W-:Y:S01]  /*14b30*/  STL [R1+0x4], R5 ;  /* 0x0000040501007387 */ /* 0x0101e20000100800 */
[----:B------:R-:W-:Y:S02]  /*14b40*/  IMAD.MOV.U32 R10, RZ, RZ, R5 ;  /* 0x000000ffff0a7224 */ /* 0x000fe400078e0005 */
[----:B0-----:R-:W0:Y:S02]  /*14b50*/  LDC R5, c[0x0][0x424] ;  /* 0x00010900ff057b82 */ /* 0x001e240000000800 */
[----:B0-----:R-:W-:-:S05]  /*14b60*/  SEL R5, R5, 0x1, P2 ;  /* 0x0000000105057807 */ /* 0x001fca0001000000 */
[----:B---3--:R-:W-:Y:S01]  /*14b70*/  IMAD R5, R5, R6, RZ ;  /* 0x0000000605057224 */ /* 0x008fe200078e02ff */
        /* <DEDUP_REMOVED lines=8> */
.L_x_12013:
        /* <DEDUP_REMOVED lines=8> */
.L_x_12014:
[----:B------:R-:W-:Y:S05]  /*14c80*/  @!P1 BRA `(.L_x_12015) ;  /* 0x0000000000149947 */ /* 0x000fea0003800000 */
[----:B------:R-:W-:Y:S02]  /*14c90*/  IMAD.U32 R2, RZ, RZ, UR8 ;  /* 0x00000008ff027e24 */ /* 0x000fe4000f8e00ff */
[----:B------:R-:W-:-:S05]  /*14ca0*/  IMAD.U32 R3, RZ, RZ, UR9 ;  /* 0x00000009ff037e24 */ /* 0x000fca000f8e00ff */
[----:B------:R-:W2:Y:S04]  /*14cb0*/  LDG.E R6, desc[UR52][R2.64] ;  /* 0x0000003402067981 */ /* 0x000ea8000c1e1900 */
[----:B------:R-:W2:Y:S02]  /*14cc0*/  LDG.E R5, desc[UR52][R2.64+0x4] ;  /* 0x0000043402057981 */ /* 0x000ea4000c1e1900 */
[----:B--2---:R-:W-:-:S07]  /*14cd0*/  IMAD.IADD R5, R5, 0x1, -R6 ;  /* 0x0000000105057824 */ /* 0x004fce00078e0a06 */
.L_x_12015:
[----:B-1----:R-:W1:Y:S01]  /*14ce0*/  LDC R2, c[0x0][0x448] ;  /* 0x00011200ff027b82 */ /* 0x002e620000000800 */
[----:B------:R-:W-:Y:S02]  /*14cf0*/  IMAD R11, R25, 0xc0, RZ ;  /* 0x000000c0190b7824 */ /* 0x000fe400078e02ff */
[----:B-----5:R-:W-:Y:S02]  /*14d00*/  IMAD.IADD R6, R5, 0x1, -R4 ;  /* 0x0000000105067824 */ /* 0x020fe400078e0a04 */
[----:B------:R-:W-:Y:S01]  /*14d10*/  VIADD R4, R11, 0xbf ;  /* 0x000000bf0b047836 */ /* 0x000fe20000000000 */
[----:B------:R2:W-:Y:S02]  /*14d20*/  STL [R1], R11 ;  /* 0x0000000b01007387 */ /* 0x0005e40000100800 */
[----:B------:R-:W-:Y:S02]  /*14d30*/  IADD3 R5, R6, 0x1, -R10 ;  /* 0x0000000106057810 */ /* 0x000fe40007ffe80a */
[----:B-1----:R-:W-:-:S02]  /*14d40*/  ISETP.NE.AND P1, PT, R2, 0x1, PT ;  /* 0x000000010200780c */ /* 0x002fc40003f25270 */
[----:B------:R-:W1:Y:S11]  /*14d50*/  LDC.64 R2, c[0x0][0x9e0] ;  /* 0x00027800ff027b82 */ /* 0x000e760000000a00 */
[----:B------:R-:W3:Y:S08]  /*14d60*/  @P1 LDC R9, c[0x0][0x44c] ;  /* 0x00011300ff091b82 */ /* 0x000ef00000000800 */
[----:B------:R-:W4:Y:S01]  /*14d70*/  @P1 LDC R7, c[0x0][0x450] ;  /* 0x00011400ff071b82 */ /* 0x000f220000000800 */
[----:B-1----:R-:W-:Y:S01]  /*14d80*/  ISETP.GE.AND P2, PT, R3, 0x1, PT ;  /* 0x000000010300780c */ /* 0x002fe20003f46270 */
[----:B---3--:R-:W-:-:S05]  /*14d90*/  @P1 IMAD.HI.U32 R8, R4, R9, RZ ;  /* 0x0000000904081227 */ /* 0x008fca00078e00ff */
[----:B----4-:R-:W-:-:S05]  /*14da0*/  @P1 SHF.R.U32.HI R4, RZ, R7, R8 ;  /* 0x00000007ff041219 */ /* 0x010fca0000011608 */
[----:B------:R-:W-:-:S04]  /*14db0*/  IMAD.IADD R9, R5, 0x1, R4 ;  /* 0x0000000105097824 */ /* 0x000fc800078e0204 */
[----:B------:R-:W-:Y:S01]  /*14dc0*/  IMAD.IADD R2, R9, 0x1, R2 ;  /* 0x0000000109027824 */ /* 0x000fe200078e0202 */
[----:B--2---:R-:W-:Y:S06]  /*14dd0*/  @!P2 BRA `(.L_x_12016) ;  /* 0x000000000040a947 */ /* 0x004fec0003800000 */
        /* <DEDUP_REMOVED lines=10> */
.L_x_12017:
[----:B------:R-:W-:-:S13]  /*14e80*/  ISETP.NE.AND P0, PT, R3, 0x1, PT ;  /* 0x000000010300780c */ /* 0x000fda0003f05270 */
[----:B------:R-:W1:Y:S02]  /*14e90*/  @P0 LDC.64 R4, c[0x0][0x9e8] ;  /* 0x00027a00ff040b82 */ /* 0x000e640000000a00 */
[----:B-1----:R-:W-:-:S05]  /*14ea0*/  @P0 IMAD.HI.U32 R4, R7, R4, RZ ;  /* 0x0000000407040227 */ /* 0x002fca00078e00ff */
[----:B------:R-:W-:-:S07]  /*14eb0*/  @P0 SHF.R.U32.HI R7, RZ, R5, R4 ;  /* 0x00000005ff070219 */ /* 0x000fce0000011604 */
.L_x_12018:
[----:B------:R-:W-:-:S05]  /*14ec0*/  IMAD R7, R7, R3, R3 ;  /* 0x0000000307077224 */ /* 0x000fca00078e0203 */
[----:B------:R-:W-:-:S07]  /*14ed0*/  VIMNMX R2, R2, R7, PT ;  /* 0x0000000702027248 */ /* 0x000fce0003fe0100 */
.L_x_12016:
[----:B------:R-:W1:Y:S01]  /*14ee0*/  @P1 LDC R4, c[0x0][0x44c] ;  /* 0x00011300ff041b82 */ /* 0x000e620000000800 */
[----:B------:R-:W-:Y:S01]  /*14ef0*/  VIADD R2, R2, 0x9f ;  /* 0x0000009f02027836 */ /* 0x000fe20000000000 */
[----:B------:R-:W-:Y:S01]  /*14f00*/  ULDC UR4, c[0x0][0x9dc] ;  /* 0x0002770000047ab9 */ /* 0x000fe20000000800 */
[----:B------:R-:W-:-:S05]  /*14f10*/  IMAD.MOV.U32 R5, RZ, RZ, R11 ;  /* 0x000000ffff057224 */ /* 0x000fca00078e000b */
[----:B------:R-:W2:Y:S01]  /*14f20*/  @P1 LDC R7, c[0x0][0x450] ;  /* 0x00011400ff071b82 */ /* 0x000ea20000000800 */
[----:B-1----:R-:W-:-:S05]  /*14f30*/  @P1 IMAD.HI.U32 R4, R11, R4, RZ ;  /* 0x000000040b041227 */ /* 0x002fca00078e00ff */
[----:B--2---:R-:W-:Y:S01]  /*14f40*/  @P1 SHF.R.U32.HI R5, RZ, R7, R4 ;  /* 0x00000007ff051219 */ /* 0x004fe20000011604 */
[----:B------:R-:W-:-:S03]  /*14f50*/  IMAD.HI R4, R2, 0x66666667, RZ ;  /* 0x6666666702047827 */ /* 0x000fc600078e02ff */
[----:B------:R-:W-:Y:S01]  /*14f60*/  IADD3 R5, R5, R6, -R10 ;  /* 0x0000000605057210 */ /* 0x000fe20007ffe80a */
[----:B------:R-:W-:Y:S01]  /*14f70*/  VIADD R2, R6, 0x9f ;  /* 0x0000009f06027836 */ /* 0x000fe20000000000 */
[----:B------:R-:W-:-:S03]  /*14f80*/  SHF.R.U32.HI R7, RZ, 0x1f, R4 ;  /* 0x0000001fff077819 */ /* 0x000fc60000011604 */
[----:B------:R-:W-:Y:S01]  /*14f90*/  IMAD.HI R2, R2, 0x66666667, RZ ;  /* 0x6666666702027827 */ /* 0x000fe200078e02ff */
[----:B------:R-:W-:-:S04]  /*14fa0*/  LEA.HI.SX32 R4, R4, R7, 0x1a ;  /* 0x0000000704047211 */ /* 0x000fc800078fd2ff */
[----:B------:R-:W-:-:S04]  /*14fb0*/  SHF.R.U32.HI R7, RZ, 0x1f, R2 ;  /* 0x0000001fff077819 */ /* 0x000fc80000011602 */
[----:B------:R-:W-:Y:S01]  /*14fc0*/  LEA.HI.SX32 R7, R2, R7, 0x1a ;  /* 0x0000000702077211 */ /* 0x000fe200078fd2ff */
[----:B------:R-:W-:-:S03]  /*14fd0*/  VIADD R2, R5, -UR4 ;  /* 0x8000000405027c36 */ /* 0x000fc60008000000 */
[----:B------:R-:W-:Y:S01]  /*14fe0*/  VIMNMX R6, R7, R4, PT ;  /* 0x0000000407067248 */ /* 0x000fe20003fe0100 */
[----:B------:R-:W-:Y:S06]  /*14ff0*/  @!P2 BRA `(.L_x_12019) ;  /* 0x000000000040a947 */ /* 0x000fec0003800000 */
[----:B------:R-:W-:-:S05]  /*15000*/  IMAD.MOV.U32 R7, RZ, RZ, R5 ;  /* 0x000000ffff077224 */ /* 0x000fca00078e0005 */
        /* <DEDUP_REMOVED lines=9> */
.L_x_12020:
[----:B------:R-:W-:-:S13]  /*150a0*/  ISETP.NE.AND P0, PT, R3, 0x1, PT ;  /* 0x000000010300780c */ /* 0x000fda0003f05270 */
[----:B------:R-:W1:Y:S02]  /*150b0*/  @P0 LDC.64 R4, c[0x0][0x9e8] ;  /* 0x00027a00ff040b82 */ /* 0x000e640000000a00 */
[----:B-1----:R-:W-:-:S05]  /*150c0*/  @P0 IMAD.HI.U32 R4, R7, R4, RZ ;  /* 0x0000000407040227 */ /* 0x002fca00078e00ff */
[----:B------:R-:W-:-:S07]  /*150d0*/  @P0 SHF.R.U32.HI R7, RZ, R5, R4 ;  /* 0x00000005ff070219 */ /* 0x000fce0000011604 */
.L_x_12021:
[----:B------:R-:W-:-:S05]  /*150e0*/  IMAD R3, R7, R3, RZ ;  /* 0x0000000307037224 */ /* 0x000fca00078e02ff */
[----:B------:R-:W-:-:S07]  /*150f0*/  VIMNMX R2, R2, R3, !PT ;  /* 0x0000000302027248 */ /* 0x000fce0007fe0100 */
.L_x_12019:
[----:B------:R-:W-:Y:S01]  /*15100*/  SHF.R.U32.HI R5, RZ, 0x10, R0 ;  /* 0x00000010ff057819 */ /* 0x000fe20000011600 */
[----:B------:R-:W-:Y:S01]  /*15110*/  IMAD.HI R2, R2, 0x66666667, RZ ;  /* 0x6666666702027827 */ /* 0x000fe200078e02ff */
[----:B------:R-:W-:Y:S02]  /*15120*/  LOP3.LUT R0, R0, 0xff, RZ, 0xc0, !PT ;  /* 0x000000ff00007812 */ /* 0x000fe400078ec0ff */
        /* <DEDUP_REMOVED lines=8> */
[----:B-1----:R-:W-:Y:S01]  /*151b0*/  IABS R4, R5 ;  /* 0x0000000500047213 */ /* 0x002fe20000000000 */
[----:B------:R-:W-:-:S03]  /*151c0*/  IMAD.MOV.U32 R2, RZ, RZ, RZ ;  /* 0x000000ffff027224 */ /* 0x000fc600078e00ff */
[----:B------:R-:W1:Y:S08]  /*151d0*/  I2F.RP R7, R4 ;  /* 0x0000000400077306 */ /* 0x000e700000209400 */
[----:B-1----:R-:W1:Y:S02]  /*151e0*/  MUFU.RCP R7, R7 ;  /* 0x0000000700077308 */ /* 0x002e640000001000 */
[----:B-1----:R-:W-:-:S06]  /*151f0*/  VIADD R8, R7, 0xffffffe ;  /* 0x0ffffffe07087836 */ /* 0x002fcc0000000000 */
[----:B------:R-:W1:Y:S02]  /*15200*/  F2I.FTZ.U32.TRUNC.NTZ R3, R8 ;  /* 0x0000000800037305 */ /* 0x000e64000021f000 */
[----:B-1----:R-:W-:-:S04]  /*15210*/  IMAD.MOV R9, RZ, RZ, -R3 ;  /* 0x000000ffff097224 */ /* 0x002fc800078e0a03 */
[----:B------:R-:W-:-:S04]  /*15220*/  IMAD R9, R9, R4, RZ ;  /* 0x0000000409097224 */ /* 0x000fc800078e02ff */
[----:B------:R-:W-:Y:S01]  /*15230*/  IMAD.HI.U32 R3, R3, R9, R2 ;  /* 0x0000000903037227 */ /* 0x000fe200078e0002 */
[----:B------:R-:W-:Y:S02]  /*15240*/  IADD3 R2, R5, -0x1, R6 ;  /* 0xffffffff05027810 */ /* 0x000fe40007ffe006 */
[----:B------:R-:W-:-:S03]  /*15250*/  IABS R9, R5 ;  /* 0x0000000500097213 */ /* 0x000fc60000000000 */
[----:B------:R-:W-:Y:S02]  /*15260*/  IMAD.IADD R2, R2, 0x1, -R25 ;  /* 0x0000000102027824 */ /* 0x000fe400078e0a19 */
[----:B------:R-:W-:-:S03]  /*15270*/  IMAD.MOV R7, RZ, RZ, -R9 ;  /* 0x000000ffff077224 */ /* 0x000fc600078e0a09 */
        /* <DEDUP_REMOVED lines=14> */
.L_x_12022:
[-C--:B------:R-:W-:Y:S01]  /*15360*/  IMAD R25, R0, R2.reuse, R25 ;  /* 0x0000000200197224 */ /* 0x080fe200078e0219 */
        /* <DEDUP_REMOVED lines=22> */
.L_x_12024:
        /* <DEDUP_REMOVED lines=20> */
.L_x_12027:
[----:B------:R-:W-:Y:S05]  /*15610*/  BSYNC B6 ;  /* 0x0000000000067941 */ /* 0x000fea0003800000 */
.L_x_12026:
        /* <DEDUP_REMOVED lines=22> */
.L_x_12029:
[----:B------:R-:W-:Y:S05]  /*15780*/  BSYNC B6 ;  /* 0x0000000000067941 */ /* 0x000fea0003800000 */
.L_x_12028:
        /* <DEDUP_REMOVED lines=20> */
.L_x_12031:
[----:B------:R-:W-:Y:S05]  /*158d0*/  BSYNC B6 ;  /* 0x0000000000067941 */ /* 0x000fea0003800000 */
.L_x_12030:
        /* <DEDUP_REMOVED lines=19> */
.L_x_12033:
[----:B------:R-:W-:Y:S05]  /*15a10*/  BSYNC B6 ;  /* 0x0000000000067941 */ /* 0x000fea0003800000 */
.L_x_12032:
        /* <DEDUP_REMOVED lines=22> */
.L_x_12105:
        /* <DEDUP_REMOVED lines=10> */
.L_x_12108:
        /* <DEDUP_REMOVED lines=21> */
.L_x_12037:
[----:B---3--:R-:W-:Y:S01]  /*15d70*/  IMAD R2, R19, 0x8, R18 ;  /* 0x0000000813027824 */ /* 0x008fe200078e0212 */
[----:B------:R-:W-:Y:S01]  /*15d80*/  SHF.L.U32 R3, R22, 0x1f, RZ ;  /* 0x0000001f16037819 */ /* 0x000fe200000006ff */
[----:B------:R-:W3:Y:S03]  /*15d90*/  S2R R4, SR_TID.X ;  /* 0x0000000000047919 */ /* 0x000ee60000002100 */
[----:B------:R-:W4:Y:S01]  /*15da0*/  SYNCS.PHASECHK.TRANS64.TRYWAIT P0, [R2+URZ+0x13280], R3 ;  /* 0x01328003020075a7 */ /* 0x000f22000800017f */
[----:B---3--:R-:W-:-:S04]  /*15db0*/  LOP3.LUT R4, R4, 0x7f, RZ, 0xc0, !PT ;  /* 0x0000007f04047812 */ /* 0x008fc800078ec0ff */
[----:B------:R-:W-:Y:S01]  /*15dc0*/  ISETP.NE.AND P1, PT, R4, RZ, PT ;  /* 0x000000ff0400720c */ /* 0x000fe20003f25270 */
[----:B----4-:R-:W-:-:S12]  /*15dd0*/  @!P0 BRA `(.L_x_12038) ;  /* 0x0000003400f88947 */ /* 0x010fd80003800000 */
.L_x_12109:
[----:B------:R-:W-:Y:S05]  /*15de0*/  @P1 BRA `(.L_x_12039) ;  /* 0x00000000001c1947 */ /* 0x000fea0003800000 */
[----:B------:R-:W4:Y:S01]  /*15df0*/  S2R R4, SR_TID.X ;  /* 0x0000000000047919 */ /* 0x000f220000002100 */
[----:B-1----:R-:W-:-:S04]  /*15e00*/  IMAD.MOV.U32 R5, RZ, RZ, 0x2800 ;  /* 0x00002800ff057424 */ /* 0x002fc800078e00ff */
[----:B------:R1:W-:Y:S01]  /*15e10*/  SYNCS.ARRIVE.TRANS64 RZ, [R2+URZ+0x13270], R5 ;  /* 0x0132700502ff79a7 */ /* 0x0003e2000800003f */
[----:B----4-:R-:W-:-:S04]  /*15e20*/  LOP3.LUT R4, R4, 0x1f, RZ, 0xc0, !PT ;  /* 0x0000001f04047812 */ /* 0x010fc800078ec0ff */
[----:B------:R-:W-:-:S13]  /*15e30*/  ISETP.NE.AND P0, PT, R4, RZ, PT ;  /* 0x000000ff0400720c */ /* 0x000fda0003f05270 */
[----:B-1----:R-:W-:Y:S05]  /*15e40*/  @!P0 BRA `(.L_x_12039) ;  /* 0x0000000000048947 */ /* 0x002fea0003800000 */
[----:B------:R-:W-:Y:S01]  /*15e50*/  BPT.TRAP 0x1 ;  /* 0x000000040000795c */ /* 0x000fe20000300000 */
.L_x_12039:
        /* <DEDUP_REMOVED lines=10> */
[----:B------:R-:W-:-:S04]  /*15f00*/  UMOV UR34, URZ ;  /* 0x0000003f00227c82 */ /* 0x000fc80008000000 */
[----:B------:R-:W-:-:S04]  /*15f10*/  UIADD3 UR33, UR33, 0x13270, URZ ;  /* 0x0001327021217890 */ /* 0x000fc8000fffe03f */
[----:B------:R-:W-:-:S09]  /*15f20*/  UIADD3 UR32, UR32, 0x6000, URZ ;  /* 0x0000600020207890 */ /* 0x000fd2000fffe03f */
[----:B------:R4:W-:Y:S01]  /*15f30*/  UTMALDG.4D [UR32], [UR4], desc[UR6] ;  /* 0x00000620040075b4 */ /* 0x0009e20008019000 */
[----:B------:R-:W0:Y:S02]  /*15f40*/  SYNCS.PHASECHK.TRANS64.TRYWAIT P0, [R2+URZ+0x13240], R3 ;  /* 0x01324003020075a7 */ /* 0x000e24000800017f */
[----:B0---4-:R-:W-:Y:S05]  /*15f50*/  @!P0 BRA `(.L_x_12040) ;  /* 0x0000003400ac8947 */ /* 0x011fea0003800000 */
.L_x_12110:
        /* <DEDUP_REMOVED lines=8> */
.L_x_12041:
        /* <DEDUP_REMOVED lines=17> */
.L_x_12035:
        /* <DEDUP_REMOVED lines=13> */
[----:B------:R-:W-:Y:S02]  /*161c0*/  USHF.R.S32.HI UR43, URZ, 0x1f, UR42 ;  /* 0x0000001f3f2b7899 */ /* 0x000fe4000801142a */
[----:B------:R-:W-:Y:S02]  /*161d0*/  UIADD3 UR37, UR49, UR4, URZ ;  /* 0x0000000431257290 */ /* 0x000fe4000fffe03f */
[----:B------:R-:W-:Y:S02]  /*161e0*/  USEL UR46, UR42, URZ, !UP0 ;  /* 0x0000003f2a2e7287 */ /* 0x000fe4000c000000 */
[----:B------:R-:W-:Y:S01]  /*161f0*/  USEL UR43, UR43, URZ, !UP0 ;  /* 0x0000003f2b2b7287 */ /* 0x000fe2000c000000 */
[----:B------:R-:W-:Y:S11]  /*16200*/  @!P0 BRA `(.L_x_12043) ;  /* 0x0000000000408947 */ /* 0x000ff60003800000 */
[----:B0--3--:R-:W-:Y:S01]  /*16210*/  MOV R2, 0x0 ;  /* 0x0000000000027802 */ /* 0x009fe20000000f00 */
[----:B------:R-:W-:Y:S01]  /*16220*/  ULDC.64 UR6, c[0x4][0x198] ;  /* 0x0100660000067ab9 */ /* 0x000fe20000000a00 */
[----:B------:R-:W-:Y:S01]  /*16230*/  ULDC.64 UR8, c[0x4][0x1a0] ;  /* 0x0100680000087ab9 */ /* 0x000fe20000000a00 */
[----:B------:R-:W-:Y:S01]  /*16240*/  ULDC.64 UR4, c[0x4][0x28] ;  /* 0x01000a0000047ab9 */ /* 0x000fe20000000a00 */
[----:B------:R-:W-:Y:S02]  /*16250*/  IMAD.U32 R4, RZ, RZ, UR6 ;  /* 0x00000006ff047e24 */ /* 0x000fe4000f8e00ff */
        /* <DEDUP_REMOVED lines=11> */
.L_x_12043:
[----:B------:R-:W-:Y:S05]  /*16310*/  BSYNC B6 ;  /* 0x0000000000067941 */ /* 0x000fea0003800000 */
.L_x_12042:
[----:B------:R-:W4:Y:S01]  /*16320*/  LDL R11, [R1] ;  /* 0x00000000010b7983 */ /* 0x000f220000100800 */
[----:B------:R-:W0:Y:S01]  /*16330*/  LDC R9, c[0x0][0x448] ;  /* 0x00011200ff097b82 */ /* 0x000e220000000800 */
[----:B------:R-:W-:Y:S01]  /*16340*/  ULDC.64 UR6, c[0x0][0x2d8] ;  /* 0x0000b60000067ab9 */ /* 0x000fe20000000a00 */
[----:B------:R-:W-:Y:S01]  /*16350*/  UMOV UR4, UR48 ;  /* 0x0000003000047c82 */ /* 0x000fe20008000000 */
[----:B--2---:R-:W2:Y:S01]  /*16360*/  S2R R20, SR_TID.X ;  /* 0x0000000000147919 */ /* 0x004ea20000002100 */
[----:B------:R-:W-:Y:S01]  /*16370*/  UMOV UR5, UR37 ;  /* 0x0000002500057c82 */ /* 0x000fe20008000000 */
[----:B------:R-:W-:Y:S01]  /*16380*/  ULDC.64 UR8, c[0x0][0x2e0] ;  /* 0x0000b80000087ab9 */ /* 0x000fe20000000a00 */
[----:B------:R-:W-:Y:S02]  /*16390*/  UIMAD.WIDE.U32 UR4, UR36, UR6, UR4 ;  /* 0x00000006240472a5 */ /* 0x000fe4000f8e0004 */
[----:B------:R-:W-:Y:S02]  /*163a0*/  UIMAD UR6, UR43, UR8, URZ ;  /* 0x000000082b0672a4 */ /* 0x000fe4000f8e023f */
[----:B------:R-:W-:-:S02]  /*163b0*/  UIMAD UR5, UR36, UR7, UR5 ;  /* 0x00000007240572a4 */ /* 0x000fc4000f8e0205 */
[----:B------:R-:W-:Y:S01]  /*163c0*/  UIMAD UR6, UR46, UR9, UR6 ;  /* 0x000000092e0672a4 */ /* 0x000fe2000f8e0206 */
[----:B0-----:R-:W-:Y:S02]  /*163d0*/  ISETP.NE.AND P1, PT, R9, 0x1, PT ;  /* 0x000000010900780c */ /* 0x001fe40003f25270 */
[----:B--2---:R-:W-:-:S11]  /*163e0*/  LOP3.LUT R20, R20, 0x7f, RZ, 0xc0, !PT ;  /* 0x0000007f14147812 */ /* 0x004fd600078ec0ff */
[----:B---3--:R-:W0:Y:S01]  /*163f0*/  @P1 LDC R3, c[0x0][0x44c] ;  /* 0x00011300ff031b82 */ /* 0x008e220000000800 */
[----:B------:R-:W-:Y:S02]  /*16400*/  SHF.R.U32.HI R21, RZ, 0x2, R20 ;  /* 0x00000002ff157819 */ /* 0x000fe40000011614 */
[----:B------:R-:W2:Y:S05]  /*16410*/  S2R R20, SR_TID.X ;  /* 0x0000000000147919 */ /* 0x000eaa0000002100 */
[----:B-1----:R-:W1:Y:S01]  /*16420*/  @P1 LDC R5, c[0x0][0x450] ;  /* 0x00011400ff051b82 */ /* 0x002e620000000800 */
[----:B--2---:R-:W-:-:S05]  /*16430*/  IMAD.SHL.U32 R20, R20, 0x20, RZ ;  /* 0x0000002014147824 */ /* 0x004fca00078e00ff */
[----:B------:R-:W-:Y:S01]  /*16440*/  LOP3.LUT R20, R21, 0x60, R20, 0xf8, !PT ;  /* 0x0000006015147812 */ /* 0x000fe200078ef814 */
[----:B------:R-:W-:-:S03]  /*16450*/  UIMAD.WIDE.U32 UR4, UR46, UR8, UR4 ;  /* 0x000000082e0472a5 */ /* 0x000fc6000f8e0004 */
[----:B------:R-:W-:Y:S01]  /*16460*/  ULDC.64 UR8, c[0x0][0x280] ;  /* 0x0000a00000087ab9 */ /* 0x000fe20000000a00 */
[----:B------:R-:W-:Y:S02]  /*16470*/  UIADD3 UR6, UR5, UR6, URZ ;  /* 0x0000000605067290 */ /* 0x000fe4000fffe03f */
[----:B------:R-:W-:-:S04]  /*16480*/  IMAD.U32 R4, RZ, RZ, UR4 ;  /* 0x00000004ff047e24 */ /* 0x000fc8000f8e00ff */
[----:B------:R-:W-:Y:S02]  /*16490*/  IMAD.MOV.U32 R2, RZ, RZ, R4 ;  /* 0x000000ffff027224 */ /* 0x000fe400078e0004 */
[----:B----4-:R-:W-:Y:S02]  /*164a0*/  IMAD.IADD R6, R20, 0x1, R11 ;  /* 0x0000000114067824 */ /* 0x010fe400078e020b */
[----:B------:R2:W5:Y:S02]  /*164b0*/  LDL R20, [R1+0xc] ;  /* 0x00000c0001147983 */ /* 0x0005640000100800 */
[----:B0-----:R-:W-:Y:S01]  /*164c0*/  @P1 IMAD.HI.U32 R0, R6, R3, RZ ;  /* 0x0000000306001227 */ /* 0x001fe200078e00ff */
[----:B------:R-:W0:Y:S03]  /*164d0*/  S2R R21, SR_TID.X ;  /* 0x0000000000157919 */ /* 0x000e260000002100 */
[----:B------:R-:W-:Y:S01]  /*164e0*/  IMAD.MOV.U32 R7, RZ, RZ, R6 ;  /* 0x000000ffff077224 */ /* 0x000fe200078e0006 */
[----:B-1----:R-:W-:Y:S01]  /*164f0*/  @P1 SHF.R.U32.HI R7, RZ, R5, R0 ;  /* 0x00000005ff071219 */ /* 0x002fe20000011600 */
[----:B------:R-:W-:Y:S01]  /*16500*/  IMAD.U32 R5, RZ, RZ, UR5 ;  /* 0x00000005ff057e24 */ /* 0x000fe2000f8e00ff */
[----:B------:R-:W-:Y:S01]  /*16510*/  ULDC.64 UR4, c[0x0][0x2d0] ;  /* 0x0000b40000047ab9 */ /* 0x000fe20000000a00 */
[----:B------:R-:W-:Y:S01]  /*16520*/  IMAD.U32 R3, RZ, RZ, UR6 ;  /* 0x00000006ff037e24 */ /* 0x000fe2000f8e00ff */
[----:B------:R-:W-:Y:S01]  /*16530*/  SHF.R.S32.HI R0, RZ, 0x1f, R7 ;  /* 0x0000001fff007819 */ /* 0x000fe20000011407 */
[----:B------:R-:W-:Y:S01]  /*16540*/  ULDC.64 UR6, c[0x0][0x2c8] ;  /* 0x0000b20000067ab9 */ /* 0x000fe20000000a00 */
[----:B------:R-:W-:-:S04]  /*16550*/  IMAD.WIDE.U32 R4, R7, UR4, R2 ;  /* 0x0000000407047c25 */ /* 0x000fc8000f8e0002 */
[----:B------:R-:W-:-:S04]  /*16560*/  IMAD R0, R0, UR4, RZ ;  /* 0x0000000400007c24 */ /* 0x000fc8000f8e02ff */
[----:B------:R-:W-:Y:S02]  /*16570*/  IMAD R8, R7, UR5, R0 ;  /* 0x0000000507087c24 */ /* 0x000fe4000f8e0200 */
[----:B------:R-:W-:Y:S02]  /*16580*/  IMAD.MOV R0, RZ, RZ, -R7 ;  /* 0x000000ffff007224 */ /* 0x000fe400078e0a07 */
[----:B------:R-:W-:Y:S02]  /*16590*/  IMAD.IADD R5, R5, 0x1, R8 ;  /* 0x0000000105057824 */ /* 0x000fe400078e0208 */
[----:B------:R-:W-:Y:S01]  /*165a0*/  IMAD R0, R9, R0, R6 ;  /* 0x0000000009007224 */ /* 0x000fe200078e0206 */
[----:B------:R-:W1:Y:S03]  /*165b0*/  @P1 LDC R8, c[0x0][0x44c] ;  /* 0x00011300ff081b82 */ /* 0x000e660000000800 */
[----:B------:R-:W-:Y:S01]  /*165c0*/  IMAD.WIDE.U32 R4, R0, UR6, R4 ;  /* 0x0000000600047c25 */ /* 0x000fe2000f8e0004 */
[----:B------:R-:W-:-:S03]  /*165d0*/  SHF.R.S32.HI R7, RZ, 0x1f, R0 ;  /* 0x0000001fff077819 */ /* 0x000fc60000011400 */
[----:B0-----:R-:W-:Y:S02]  /*165e0*/  IMAD.SHL.U32 R21, R21, 0x10, RZ ;  /* 0x0000001015157824 */ /* 0x001fe400078e00ff */
[----:B------:R-:W-:-:S03]  /*165f0*/  IMAD R7, R7, UR6, RZ ;  /* 0x0000000607077c24 */ /* 0x000fc6000f8e02ff */
[----:B------:R-:W-:Y:S01]  /*16600*/  LOP3.LUT R21, R21, 0x30, RZ, 0xc0, !PT ;  /* 0x0000003015157812 */ /* 0x000fe200078ec0ff */
[----:B------:R-:W-:Y:S01]  /*16610*/  IMAD R7, R0, UR7, R7 ;  /* 0x0000000700077c24 */ /* 0x000fe2000f8e0207 */
[----:B------:R-:W-:-:S04]  /*16620*/  IADD3 R0, P0, R4, UR8, RZ ;  /* 0x0000000804007c10 */ /* 0x000fc8000ff1e0ff */
[----:B------:R-:W-:Y:S01]  /*16630*/  IADD3.X R4, R5, UR9, R7, P0, !PT ;  /* 0x0000000905047c10 */ /* 0x000fe200087fe407 */
[----:B------:R-:W-:Y:S01]  /*16640*/  VIADD R7, R6, 0x80 ;  /* 0x0000008006077836 */ /* 0x000fe20000000000 */
[----:B------:R-:W0:Y:S03]  /*16650*/  @P1 LDC R5, c[0x0][0x450] ;  /* 0x00011400ff051b82 */ /* 0x000e260000000800 */
[----:B------:R-:W-:Y:S02]  /*16660*/  IMAD.MOV.U32 R6, RZ, RZ, R7 ;  /* 0x000000ffff067224 */ /* 0x000fe400078e0007 */
[----:B-1----:R-:W-:-:S05]  /*16670*/  @P1 IMAD.HI.U32 R8, R7, R8, RZ ;  /* 0x0000000807081227 */ /* 0x002fca00078e00ff */
[----:B0-----:R-:W-:-:S05]  /*16680*/  @P1 SHF.R.U32.HI R6, RZ, R5, R8 ;  /* 0x00000005ff061219 */ /* 0x001fca0000011608 */
[----:B------:R-:W-:Y:S02]  /*16690*/  IMAD.MOV R5, RZ, RZ, -R6 ;  /* 0x000000ffff057224 */ /* 0x000fe400078e0a06 */
[----:B------:R-:W-:-:S04]  /*166a0*/  IMAD.WIDE.U32 R2, R6, UR4, R2 ;  /* 0x0000000406027c25 */ /* 0x000fc8000f8e0002 */
[----:B------:R-:W-:Y:S01]  /*166b0*/  IMAD R5, R9, R5, R7 ;  /* 0x0000000509057224 */ /* 0x000fe200078e0207 */
[----:B------:R-:W-:-:S05]  /*166c0*/  SHF.R.S32.HI R7, RZ, 0x1f, R6 ;  /* 0x0000001fff077819 */ /* 0x000fca0000011406 */
[----:B------:R-:W-:Y:S01]  /*166d0*/  IMAD R7, R7, UR4, RZ ;  /* 0x0000000407077c24 */ /* 0x000fe2000f8e02ff */
[----:B------:R-:W-:-:S03]  /*166e0*/  ULDC UR4, c[0x0][0x2b8] ;  /* 0x0000ae0000047ab9 */ /* 0x000fc60000000800 */
[----:B------:R-:W-:Y:S01]  /*166f0*/  IMAD R7, R6, UR5, R7 ;  /* 0x0000000506077c24 */ /* 0x000fe2000f8e0207 */
[----:B------:R-:W-:-:S03]  /*16700*/  SHF.R.S32.HI R6, RZ, 0x1f, R5 ;  /* 0x0000001fff067819 */ /* 0x000fc60000011405 */
[----:B------:R-:W-:Y:S02]  /*16710*/  IMAD.IADD R3, R3, 0x1, R7 ;  /* 0x0000000103037824 */ /* 0x000fe400078e0207 */
[----:B------:R-:W-:Y:S02]  /*16720*/  IMAD R6, R6, UR6, RZ ;  /* 0x0000000606067c24 */ /* 0x000fe4000f8e02ff */
[----:B------:R-:W-:-:S04]  /*16730*/  IMAD.WIDE.U32 R2, R5, UR6, R2 ;  /* 0x0000000605027c25 */ /* 0x000fc8000f8e0002 */
[----:B------:R-:W-:Y:S01]  /*16740*/  IMAD R6, R5, UR7, R6 ;  /* 0x0000000705067c24 */ /* 0x000fe2000f8e0206 */
[----:B------:R-:W-:-:S04]  /*16750*/  IADD3 R5, P0, R2, UR8, RZ ;  /* 0x0000000802057c10 */ /* 0x000fc8000ff1e0ff */
[----:B------:R-:W-:Y:S02]  /*16760*/  IADD3.X R6, R3, UR9, R6, P0, !PT ;  /* 0x0000000903067c10 */ /* 0x000fe400087fe406 */
[----:B------:R-:W-:Y:S01]  /*16770*/  ISETP.GE.AND P0, PT, R21, UR4, PT ;  /* 0x0000000415007c0c */ /* 0x000fe2000bf06270 */
[----:B------:R-:W-:-:S03]  /*16780*/  UMOV UR4, 0xffffffff ;  /* 0xffffffff00047882 */ /* 0x000fc60000000000 */
[----:B--2---:R-:W-:Y:S09]  /*16790*/  BRA.DIV UR4, `(.L_x_12044) ;  /* 0x0000002e04b07947 */ /* 0x004ff2000b800000 */
[----:B------:R-:W2:Y:S04]  /*167a0*/  LDL.LU R2, [R1+0x4] ;  /* 0x0000040001027983 */ /* 0x000ea80000300800 */
[----:B------:R-:W3:Y:S01]  /*167b0*/  LDL.LU R11, [R1] ;  /* 0x00000000010b7983 */ /* 0x000ee20000300800 */
[----:B------:R-:W0:Y:S02]  /*167c0*/  S2R R3, SR_TID.X ;  /* 0x0000000000037919 */ /* 0x000e240000002100 */
[----:B0-----:R-:W-:-:S04]  /*167d0*/  LOP3.LUT R3, R3, 0x7f, RZ, 0xc0, !PT ;  /* 0x0000007f03037812 */ /* 0x001fc800078ec0ff */
[----:B------:R-:W-:Y:S02]  /*167e0*/  SHF.R.U32.HI R10, RZ, 0x2, R3 ;  /* 0x00000002ff0a7819 */ /* 0x000fe40000011603 */
[----:B------:R-:W0:Y:S04]  /*167f0*/  SHFL.IDX PT, R3, R0, RZ, 0x1c1f ;  /* 0x001c1fff00037589 */ /* 0x000e2800000e0000 */
[----:B------:R-:W-:Y:S01]  /*16800*/  SHFL.IDX PT, R14, R0, 0x1, 0x1c1f ;  /* 0x003c1f00000e7f89 */ /* 0x000fe200000e0000 */
[----:B--2---:R-:W-:-:S03]  /*16810*/  IMAD R7, R2, R9, RZ ;  /* 0x0000000902077224 */ /* 0x004fc600078e02ff */
[----:B------:R-:W1:Y:S01]  /*16820*/  SHFL.IDX PT, R2, R4, RZ, 0x1c1f ;  /* 0x001c1fff04027589 */ /* 0x000e6200000e0000 */
[----:B---3--:R-:W-:-:S05]  /*16830*/  IMAD.IADD R8, R10, 0x1, R11 ;  /* 0x000000010a087824 */ /* 0x008fca00078e020b */
[----:B------:R-:W-:-:S13]  /*16840*/  ISETP.GE.AND P1, PT, R8, R7, PT ;  /* 0x000000070800720c */ /* 0x000fda0003f26270 */
[----:B0-----:R-:W-:-:S05]  /*16850*/  @!P1 IADD3 R9, P2, R21, R3, RZ ;  /* 0x0000000315099210 */ /* 0x001fca0007f5e0ff */
[----:B-1----:R-:W-:Y:S02]  /*16860*/  @!P1 IMAD.X R3, RZ, RZ, R2, P2 ;  /* 0x000000ffff039224 */ /* 0x002fe400010e0602 */
[----:B------:R-:W-:Y:S02]  /*16870*/  @!P1 IMAD.MOV.U32 R2, RZ, RZ, R9 ;  /* 0x000000ffff029224 */ /* 0x000fe400078e0009 */
[----:B------:R-:W-:-:S03]  /*16880*/  VIADD R10, R8, 0x20 ;  /* 0x00000020080a7836 */ /* 0x000fc60000000000 */
[----:B-----5:R0:W-:Y:S02]  /*16890*/  @!P1 LDGSTS.E.BYPASS.LTC128B.128 [R20+0xb000], desc[UR52][R2.64], !P0 ;  /* 0x0b00000002149fae */ /* 0x0201e4000c101d74 */
[----:B------:R-:W-:Y:S02]  /*168a0*/  ISETP.GE.AND P1, PT, R10, R7, PT ;  /* 0x000000070a00720c */ /* 0x000fe40003f26270 */
[----:B0-----:R-:W0:Y:S11]  /*168b0*/  SHFL.IDX PT, R2, R4, 0x1, 0x1c1f ;  /* 0x003c1f0004027f89 */ /* 0x001e3600000e0000 */
[----:B------:R-:W-:-:S02]  /*168c0*/  @!P1 IADD3 R9, P2, R21, R14, RZ ;  /* 0x0000000e15099210 */ /* 0x000fc40007f5e0ff */
[----:B------:R-:W1:Y:S01]  /*168d0*/  SHFL.IDX PT, R14, R0, 0x2, 0x1c1f ;  /* 0x005c1f00000e7f89 */ /* 0x000e6200000e0000 */
[----:B------:R-:W-:Y:S02]  /*168e0*/  VIADD R10, R8, 0x40 ;  /* 0x00000040080a7836 */ /* 0x000fe40000000000 */
[----:B0-----:R-:W-:Y:S02]  /*168f0*/  @!P1 IMAD.X R3, RZ, RZ, R2, P2 ;  /* 0x000000ffff039224 */ /* 0x001fe400010e0602 */
[----:B------:R-:W-:-:S05]  /*16900*/  @!P1 IMAD.MOV.U32 R2, RZ, RZ, R9 ;  /* 0x000000ffff029224 */ /* 0x000fca00078e0009 */
[----:B------:R0:W-:Y:S01]  /*16910*/  @!P1 LDGSTS.E.BYPASS.LTC128B.128 [R20+0xb800], desc[UR52][R2.64], !P0 ;  /* 0x0b80000002149fae */ /* 0x0001e2000c101d74 */
[----:B------:R-:W-:-:S03]  /*16920*/  ISETP.GE.AND P1, PT, R10, R7, PT ;  /* 0x000000070a00720c */ /* 0x000fc60003f26270 */
[----:B0-----:R-:W0:Y:S10]  /*16930*/  SHFL.IDX PT, R2, R4, 0x2, 0x1c1f ;  /* 0x005c1f0004027f89 */ /* 0x001e3400000e0000 */
[----:B-1----:R-:W-:Y:S01]  /*16940*/  @!P1 IADD3 R9, P2, R21, R14, RZ ;  /* 0x0000000e15099210 */ /* 0x002fe20007f5e0ff */
[----:B------:R-:W-:Y:S01]  /*16950*/  VIADD R10, R8, 0x80 ;  /* 0x00000080080a7836 */ /* 0x000fe20000000000 */
[----:B------:R-:W-:Y:S03]  /*16960*/  SHFL.IDX PT, R4, R4, 0x3, 0x1c1f ;  /* 0x007c1f0004047f89 */ /* 0x000fe600000e0000 */
[----:B0-----:R-:W-:-:S02]  /*16970*/  @!P1 IMAD.X R3, RZ, RZ, R2, P2 ;  /* 0x000000ffff039224 */ /* 0x001fc400010e0602 */
[----:B------:R-:W-:-:S05]  /*16980*/  @!P1 IMAD.MOV.U32 R2, RZ, RZ, R9 ;  /* 0x000000ffff029224 */ /* 0x000fca00078e0009 */
[----:B------:R0:W-:Y:S01]  /*16990*/  @!P1 LDGSTS.E.BYPASS.LTC128B.128 [R20+0xc000], desc[UR52][R2.64], !P0 ;  /* 0x0c00000002149fae */ /* 0x0001e2000c101d74 */
[-C--:B------:R-:W-:Y:S01]  /*169a0*/  ISETP.GE.AND P2, PT, R10, R7.reuse, PT ;  /* 0x000000070a00720c */ /* 0x080fe20003f46270 */
[----:B------:R-:W-:Y:S02]  /*169b0*/  VIADD R10, R8, 0x60 ;  /* 0x00000060080a7836 */ /* 0x000fe40000000000 */
[----:B0-----:R-:W0:Y:S03]  /*169c0*/  SHFL.IDX PT, R2, R0, 0x3, 0x1c1f ;  /* 0x007c1f0000027f89 */ /* 0x001e2600000e0000 */
[----:B------:R-:W-:Y:S01]  /*169d0*/  ISETP.GE.AND P1, PT, R10, R7, PT ;  /* 0x000000070a00720c */ /* 0x000fe20003f26270 */
[----:B------:R-:W1:Y:S04]  /*169e0*/  SHFL.IDX PT, R9, R5, RZ, 0x1c1f ;  /* 0x001c1fff05097589 */ /* 0x000e6800000e0000 */
[----:B------:R-:W2:Y:S08]  /*169f0*/  SHFL.IDX PT, R0, R6, RZ, 0x1c1f ;  /* 0x001c1fff06007589 */ /* 0x000eb000000e0000 */
[----:B0-----:R-:W-:-:S05]  /*16a00*/  @!P1 IADD3 R2, P3, R21, R2, RZ ;  /* 0x0000000215029210 */ /* 0x001fca0007f7e0ff */
[----:B------:R-:W-:-:S05]  /*16a10*/  @!P1 IMAD.X R3, RZ, RZ, R4, P3 ;  /* 0x000000ffff039224 */ /* 0x000fca00018e0604 */
[----:B------:R1:W-:Y:S02]  /*16a20*/  @!P1 LDGSTS.E.BYPASS.LTC128B.128 [R20+0xc800], desc[UR52][R2.64], !P0 ;  /* 0x0c80000002149fae */ /* 0x0003e4000c101d74 */
[----:B-1----:R-:W-:-:S05]  /*16a30*/  @!P2 IADD3 R2, P1, R21, R9, RZ ;  /* 0x000000091502a210 */ /* 0x002fca0007f3e0ff */
[----:B--2---:R-:W-:Y:S01]  /*16a40*/  @!P2 IMAD.X R3, RZ, RZ, R0, P1 ;  /* 0x000000ffff03a224 */ /* 0x004fe200008e0600 */
[----:B------:R-:W0:Y:S04]  /*16a50*/  SHFL.IDX PT, R6, R6, 0x1, 0x1c1f ;  /* 0x003c1f0006067f89 */ /* 0x000e2800000e0000 */
[----:B------:R1:W-:Y:S04]  /*16a60*/  @!P2 LDGSTS.E.BYPASS.LTC128B.128 [R20+0xd000], desc[UR52][R2.64], !P0 ;  /* 0x0d0000000214afae */ /* 0x0003e8000c101d74 */
[----:B------:R1:W2:Y:S02]  /*16a70*/  SHFL.IDX PT, R14, R5, 0x1, 0x1c1f ;  /* 0x003c1f00050e7f89 */ /* 0x0002a400000e0000 */
.L_x_12123:
[----:B------:R-:W-:-:S05]  /*16a80*/  VIADD R8, R8, 0xa0 ;  /* 0x000000a008087836 */ /* 0x000fca0000000000 */
[----:B------:R-:W-:-:S13]  /*16a90*/  ISETP.GE.AND P1, PT, R8, R7, PT ;  /* 0x000000070800720c */ /* 0x000fda0003f26270 */
[----:B-12---:R-:W-:-:S05]  /*16aa0*/  @!P1 IADD3 R2, P2, R21, R14, RZ ;  /* 0x0000000e15029210 */ /* 0x006fca0007f5e0ff */
[----:B0-----:R-:W-:-:S05]  /*16ab0*/  @!P1 IMAD.X R3, RZ, RZ, R6, P2 ;  /* 0x000000ffff039224 */ /* 0x001fca00010e0606 */
[----:B------:R-:W-:Y:S01]  /*16ac0*/  @!PT LDS RZ, [RZ] ;  /* 0x00000000fffff984 */ /* 0x000fe20000000800 */
[----:B------:R-:W-:Y:S01]  /*16ad0*/  @!PT LDS RZ, [RZ] ;  /* 0x00000000fffff984 */ /* 0x000fe20000000800 */
[----:B------:R-:W-:Y:S01]  /*16ae0*/  @!PT LDS RZ, [RZ] ;  /* 0x00000000fffff984 */ /* 0x000fe20000000800 */
[----:B------:R0:W-:Y:S01]  /*16af0*/  @!P1 LDGSTS.E.BYPASS.LTC128B.128 [R20+0xd800], desc[UR52][R2.64], !P0 ;  /* 0x0d80000002149fae */ /* 0x0001e2000c101d74 */
[----:B------:R-:W-:Y:S01]  /*16b00*/  PLOP3.LUT P0, PT, PT, PT, PT, 0x80, 0x0 ;  /* 0x000000000000781c */ /* 0x000fe20003f0f070 */
[----:B------:R-:W-:-:S12]  /*16b10*/  NOP ;  /* 0x0000000000007918 */ /* 0x000fd80000000000 */
.L_x_12045:
        /* <DEDUP_REMOVED lines=14> */
[----:B0-----:R-:W2:Y:S01]  /*16c00*/  LDL.LU R2, [R1+0x8] ;  /* 0x0000080001027983 */ /* 0x001ea20000300800 */
[----:B------:R0:W-:Y:S01]  /*16c10*/  SYNCS.ARRIVE.TRANS64.A1T0 RZ, [R18+URZ+0x13200], RZ ;  /* 0x013200ff12ff79a7 */ /* 0x0001e2000810003f */
[----:B------:R-:W-:Y:S01]  /*16c20*/  BSSY B0, `(.L_x_12046) ;  /* 0x0000005000007945 */ /* 0x000fe20003800000 */
[----:B------:R-:W1:Y:S01]  /*16c30*/  SYNCS.PHASECHK.TRANS64.TRYWAIT P0, [R18+URZ+0x13220], R3 ;  /* 0x01322003120075a7 */ /* 0x000e62000800017f */
[----:B--2---:R-:W-:-:S05]  /*16c40*/  VIADD R0, R2, 0xfffffffe ;  /* 0xfffffffe02007836 */ /* 0x004fca0000000000 */
[----:B------:R-:W-:Y:S01]  /*16c50*/  ISETP.GE.AND P1, PT, R0, R25, PT ;  /* 0x000000190000720c */ /* 0x000fe20003f26270 */
[----:B01----:R-:W-:-:S12]  /*16c60*/  @!P0 BRA `(.L_x_12047) ;  /* 0x0000003000488947 */ /* 0x003fd80003800000 */
.L_x_12124:
[----:B------:R-:W-:Y:S05]  /*16c70*/  BSYNC B0 ;  /* 0x0000000000007941 */ /* 0x000fea0003800000 */
.L_x_12046:
[----:B------:R-:W-:Y:S05]  /*16c80*/  @!P1 BRA `(.L_x_12048) ;  /* 0x0000000800dc9947 */ /* 0x000fea0003800000 */
[----:B------:R-:W-:Y:S02]  /*16c90*/  IMAD.MOV.U32 R7, RZ, RZ, R19 ;  /* 0x000000ffff077224 */ /* 0x000fe400078e0013 */
[----:B------:R-:W-:-:S07]  /*16ca0*/  IMAD.MOV.U32 R6, RZ, RZ, R22 ;  /* 0x000000ffff067224 */ /* 0x000fce00078e0016 */
.L_x_12068:
[----:B------:R-:W-:Y:S01]  /*16cb0*/  LOP3.LUT P1, RZ, R16, 0x1, RZ, 0xc0, !PT ;  /* 0x0000000110ff7812 */ /* 0x000fe2000782c0ff */
[----:B------:R-:W-:Y:S01]  /*16cc0*/  VIADD R19, R7, 0x1 ;  /* 0x0000000107137836 */ /* 0x000fe20000000000 */
[----:B------:R-:W-:Y:S05]  /*16cd0*/  YIELD ;  /* 0x0000000000007946 */ /* 0x000fea0003800000 */
[----:B------:R-:W-:Y:S01]  /*16ce0*/  ISETP.NE.AND P0, PT, R19, 0x2, PT ;  /* 0x000000021300780c */ /* 0x000fe20003f05270 */
[----:B------:R-:W-:Y:S03]  /*16cf0*/  BSSY B0, `(.L_x_12049) ;  /* 0x0000065000007945 */ /* 0x000fe60003800000 */
[----:B0-----:R-:W-:-:S02]  /*16d00*/  SEL R3, RZ, 0x1, P0 ;  /* 0x00000001ff037807 */ /* 0x001fc40000000000 */
        /* <DEDUP_REMOVED lines=16> */
[--C-:B------:R-:W-:Y:S01]  /*16e10*/  SHF.R.S32.HI R3, RZ, 0x1f, R2.reuse ;  /* 0x0000001fff037819 */ /* 0x100fe20000011402 */
[----:B------:R-:W-:Y:S02]  /*16e20*/  IMAD.MOV R8, RZ, RZ, -R2 ;  /* 0x000000ffff087224 */ /* 0x000fe400078e0a02 */
[C---:B------:R-:W-:Y:S02]  /*16e30*/  IMAD R9, R23.reuse, UR7, R4 ;  /* 0x0000000717097c24 */ /* 0x040fe4000f8e0204 */
[----:B------:R-:W-:-:S04]  /*16e40*/  IMAD.WIDE.U32 R2, R23, UR6, R2 ;  /* 0x0000000617027c25 */ /* 0x000fc8000f8e0002 */
[----:B------:R-:W-:Y:S01]  /*16e50*/  IMAD.IADD R9, R9, 0x1, R3 ;  /* 0x0000000109097824 */ /* 0x000fe200078e0203 */
[----:B------:R-:W-:Y:S01]  /*16e60*/  LEA R4, P0, R2, UR4, 0x2 ;  /* 0x0000000402047c11 */ /* 0x000fe2000f8010ff */
[----:B------:R-:W-:-:S03]  /*16e70*/  IMAD R8, R5, R8, R0 ;  /* 0x0000000805087224 */ /* 0x000fc600078e0200 */
[----:B------:R-:W-:-:S05]  /*16e80*/  LEA.HI.X R5, R2, UR5, R9, 0x2, P0 ;  /* 0x0000000502057c11 */ /* 0x000fca00080f1409 */
[----:B------:R0:W5:Y:S04]  /*16e90*/  LDG.E R17, desc[UR52][R4.64] ;  /* 0x0000003404117981 */ /* 0x000168000c1e1900 */
.L_x_12051:
[----:B0-----:R-:W-:Y:S01]  /*16ea0*/  IMAD R4, R19, 0x8, R18 ;  /* 0x0000000813047824 */ /* 0x001fe200078e0212 */
[----:B------:R-:W-:Y:S01]  /*16eb0*/  SHF.L.U32 R2, R22, 0x1f, RZ ;  /* 0x0000001f16027819 */ /* 0x000fe200000006ff */
[----:B------:R-:W0:Y:S01]  /*16ec0*/  S2R R3, SR_TID.X ;  /* 0x0000000000037919 */ /* 0x000e220000002100 */
[----:B------:R-:W-:Y:S02]  /*16ed0*/  BSSY B1, `(.L_x_12052) ;  /* 0x0000005000017945 */ /* 0x000fe40003800000 */
[----:B------:R-:W1:Y:S01]  /*16ee0*/  SYNCS.PHASECHK.TRANS64.TRYWAIT P0, [R4+URZ+0x13280], R2 ;  /* 0x01328002040075a7 */ /* 0x000e62000800017f */
[----:B0-----:R-:W-:-:S04]  /*16ef0*/  LOP3.LUT R3, R3, 0x7f, RZ, 0xc0, !PT ;  /* 0x0000007f03037812 */ /* 0x001fc800078ec0ff */
[----:B------:R-:W-:Y:S01]  /*16f00*/  ISETP.NE.AND P1, PT, R3, RZ, PT ;  /* 0x000000ff0300720c */ /* 0x000fe20003f25270 */
[----:B-1----:R-:W-:-:S12]  /*16f10*/  @!P0 BRA `(.L_x_12053) ;  /* 0x0000002c00b08947 */ /* 0x002fd80003800000 */
.L_x_12125:
[----:B------:R-:W-:Y:S05]  /*16f20*/  BSYNC B1 ;  /* 0x0000000000017941 */ /* 0x000fea0003800000 */
.L_x_12052:
        /* <DEDUP_REMOVED lines=9> */
.L_x_12055:
[----:B------:R-:W-:Y:S05]  /*16fc0*/  BSYNC B1 ;  /* 0x0000000000017941 */ /* 0x000fea0003800000 */
.L_x_12054:
        /* <DEDUP_REMOVED lines=11> */
.L_x_12056:
        /* <DEDUP_REMOVED lines=13> */
.L_x_12126:
[----:B------:R-:W-:Y:S05]  /*17150*/  BSYNC B1 ;  /* 0x0000000000017941 */ /* 0x000fea0003800000 */
.L_x_12057:
[----:B------:R-:W-:Y:S01]  /*17160*/  BSSY B1, `(.L_x_12059) ;  /* 0x000000b000017945 */ /* 0x000fe20003800000 */
[----:B01----:R-:W-:Y:S02]  /*17170*/  IMAD.MOV.U32 R2, RZ, RZ, 0x0 ;  /* 0x00000000ff027424 */ /* 0x003fe400078e00ff */
[----:B------:R-:W-:Y:S01]  /*17180*/  IMAD.MOV.U32 R3, RZ, RZ, 0x14f00000 ;  /* 0x14f00000ff037424 */ /* 0x000fe200078e00ff */
        /* <DEDUP_REMOVED lines=8> */
.L_x_12060:
[----:B------:R-:W-:Y:S05]  /*17210*/  BSYNC B1 ;  /* 0x0000000000017941 */ /* 0x000fea0003800000 */
.L_x_12059:
        /* <DEDUP_REMOVED lines=8> */
.L_x_12061:
        /* <DEDUP_REMOVED lines=10> */
.L_x_12050:
[----:B------:R-:W-:Y:S05]  /*17340*/  BSYNC B0 ;  /* 0x0000000000007941 */ /* 0x000fea0003800000 */
.L_x_12049:
[----:B------:R-:W-:-:S06]  /*17350*/  UISETP.NE.AND UP0, UPT, UR39, 0x3, UPT ;  /* 0x000000032700788c */ /* 0x000fcc000bf05270 */
[----:B------:R-:W-:-:S13]  /*17360*/  PLOP3.LUT P0, PT, PT, PT, UP0, 0x80, 0x0 ;  /* 0x000000000000781c */ /* 0x000fda0003f0f008 */
[----:B------:R-:W-:Y:S05]  /*17370*/  @!P0 BRA `(.L_x_12062) ;  /* 0x0000000000048947 */ /* 0x000fea0003800000 */
[----:B------:R-:W-:Y:S01]  /*17380*/  BPT.TRAP 0x1 ;  /* 0x000000040000795c */ /* 0x000fe20000300000 */
.L_x_12062:
[----:B------:R-:W-:Y:S01]  /*17390*/  LOP3.LUT R2, R6, 0x1, RZ, 0x3c, !PT ;  /* 0x0000000106027812 */ /* 0x000fe200078e3cff */
[----:B------:R-:W-:Y:S01]  /*173a0*/  IMAD R3, R7, 0x8, R18 ;  /* 0x0000000807037824 */ /* 0x000fe200078e0212 */
[----:B------:R-:W-:Y:S01]  /*173b0*/  BSSY B0, `(.L_x_12063) ;  /* 0x0000006000007945 */ /* 0x000fe20003800000 */
[----:B------:R-:W-:Y:S01]  /*173c0*/  IMAD.U32 R4, RZ, RZ, UR41 ;  /* 0x00000029ff047e24 */ /* 0x000fe2000f8e00ff */
[----:B------:R-:W-:-:S04]  /*173d0*/  SHF.L.U32 R2, R2, 0x1f, RZ ;  /* 0x0000001f02027819 */ /* 0x000fc800000006ff */
[----:B------:R-:W0:Y:S01]  /*173e0*/  SYNCS.PHASECHK.TRANS64.TRYWAIT P0, [R3+URZ+0x13270], R2 ;  /* 0x01327002030075a7 */ /* 0x000e22000800017f */
[----:B------:R-:W-:Y:S01]  /*173f0*/  ISETP.NE.AND P1, PT, R4, 0x3, PT ;  /* 0x000000030400780c */ /* 0x000fe20003f25270 */
[----:B0-----:R-:W-:-:S12]  /*17400*/  @!P0 BRA `(.L_x_12064) ;  /* 0x00000028009c8947 */ /* 0x001fd80003800000 */
.L_x_12127:
[----:B------:R-:W-:Y:S05]  /*17410*/  BSYNC B0 ;  /* 0x0000000000007941 */ /* 0x000fea0003800000 */
.L_x_12063:
[----:B------:R-:W-:Y:S05]  /*17420*/  @!P1 BRA `(.L_x_12065) ;  /* 0x0000000000049947 */ /* 0x000fea0003800000 */
[----:B------:R-:W-:Y:S01]  /*17430*/  BPT.TRAP 0x1 ;  /* 0x000000040000795c */ /* 0x000fe20000300000 */
.L_x_12065:
[----:B0-----:R-:W-:Y:S01]  /*17440*/  SHF.L.U32 R2, R6, 0x1f, RZ ;  /* 0x0000001f06027819 */ /* 0x001fe200000006ff */
[----:B------:R-:W-:-:S03]  /*17450*/  IMAD R10, R7, 0x2800, RZ ;  /* 0x00002800070a7824 */ /* 0x000fc600078e02ff */
[----:B------:R-:W0:Y:S02]  /*17460*/  SYNCS.PHASECHK.TRANS64.TRYWAIT P0, [R3+URZ+0x13260], R2 ;  /* 0x01326002030075a7 */ /* 0x000e24000800017f */
[----:B0-----:R-:W-:Y:S05]  /*17470*/  @!P0 BRA `(.L_x_12066) ;  /* 0x0000002800948947 */ /* 0x001fea0003800000 */
.L_x_12128:
[----:B------:R-:W-:Y:S01]  /*17480*/  LOP3.LUT R5, R10, R29, RZ, 0xfc, !PT ;  /* 0x0000001d0a057212 */ /* 0x000fe200078efcff */
[----:B------:R-:W-:Y:S05]  /*17490*/  WARPSYNC.ALL ;  /* 0x0000000000007948 */ /* 0x000fea0003800000 */
[----:B0-----:R-:W-:Y:S01]  /*174a0*/  IMAD.IADD R2, R18, 0x1, R5 ;  /* 0x0000000112027824 */ /* 0x001fe200078e0205 */
        /* <DEDUP_REMOVED lines=40> */
.L_x_12067:
        /* <DEDUP_REMOVED lines=13> */
.L_x_12048:
        /* <DEDUP_REMOVED lines=17> */
.L_x_12070:
[----:B------:R-:W-:Y:S05]  /*17910*/  BSYNC B0 ;  /* 0x0000000000007941 */ /* 0x000fea0003800000 */
.L_x_12069:
[----:B------:R-:W-:-:S06]  /*17920*/  UISETP.NE.AND UP0, UPT, UR39, 0x3, UPT ;  /* 0x000000032700788c */ /* 0x000fcc000bf05270 */
[----:B------:R-:W-:-:S13]  /*17930*/  PLOP3.LUT P1, PT, PT, PT, UP0, 0x80, 0x0 ;  /* 0x000000000000781c */ /* 0x000fda0003f2f008 */
[----:B------:R-:W-:Y:S05]  /*17940*/  @!P1 BRA `(.L_x_12071) ;  /* 0x0000000000049947 */ /* 0x000fea0003800000 */
[----:B------:R-:W-:Y:S01]  /*17950*/  BPT.TRAP 0x1 ;  /* 0x000000040000795c */ /* 0x000fe20000300000 */
.L_x_12071:
        /* <DEDUP_REMOVED lines=8> */
.L_x_12129:
[----:B------:R-:W-:Y:S05]  /*179e0*/  BSYNC B0 ;  /* 0x0000000000007941 */ /* 0x000fea0003800000 */
.L_x_12072:
[----:B------:R-:W-:Y:S05]  /*179f0*/  @!P2 BRA `(.L_x_12074) ;  /* 0x000000000004a947 */ /* 0x000fea0003800000 */
[----:B------:R-:W-:Y:S01]  /*17a00*/  BPT.TRAP 0x1 ;  /* 0x000000040000795c */ /* 0x000fe20000300000 */
.L_x_12074:
[----:B------:R-:W-:Y:S01]  /*17a10*/  SHF.L.U32 R5, R22, 0x1f, RZ ;  /* 0x0000001f16057819 */ /* 0x000fe200000006ff */
[----:B0-----:R-:W-:-:S03]  /*17a20*/  IMAD R3, R19, 0x2800, RZ ;  /* 0x0000280013037824 */ /* 0x001fc600078e02ff */
[----:B------:R-:W0:Y:S02]  /*17a30*/  SYNCS.PHASECHK.TRANS64.TRYWAIT P1, [R2+URZ+0x13260], R5 ;  /* 0x01326005020075a7 */ /* 0x000e24000802017f */
[----:B0-----:R-:W-:Y:S05]  /*17a40*/  @!P1 BRA `(.L_x_12075) ;  /* 0x0000002400489947 */ /* 0x001fea0003800000 */
.L_x_12130:
        /* <DEDUP_REMOVED lines=43> */
.L_x_12076:
[----:B-1----:R1:W-:Y:S01]  /*17d00*/  SYNCS.ARRIVE.TRANS64.A1T0 RZ, [R2+URZ+0x13250], RZ ;  /* 0x013250ff02ff79a7 */ /* 0x0023e2000810003f */
[----:B------:R-:W-:Y:S02]  /*17d10*/  @!P0 VIADD R0, R2, 0x13280 ;  /* 0x0001328002008836 */ /* 0x000fe40000000000 */
[----:B------:R-:W-:-:S03]  /*17d20*/  VIADD R19, R19, 0x1 ;  /* 0x0000000113137836 */ /* 0x000fc60000000000 */
[----:B------:R-:W-:Y:S01]  /*17d30*/  @!P0 PRMT R0, RZ, 0x654, R0 ;  /* 0x00000654ff008816 */ /* 0x000fe20000000000 */
[----:B------:R-:W-:Y:S06]  /*17d40*/  BAR.SYNC.DEFER_BLOCKING 0x2, 0x80 ;  /* 0x0082000000007b1d */ /* 0x000fec0000010000 */
[----:B------:R1:W-:Y:S01]  /*17d50*/  @!P0 SYNCS.ARRIVE.TRANS64.RED.A1T0 RZ, [R0+URZ], RZ ;  /* 0x000000ff00ff89a7 */ /* 0x0003e2000810043f */
[----:B------:R-:W-:-:S04]  /*17d60*/  ISETP.NE.AND P0, PT, R19, 0x2, PT ;  /* 0x000000021300780c */ /* 0x000fc80003f05270 */
[----:B0-----:R-:W-:Y:S02]  /*17d70*/  SEL R3, RZ, 0x1, P0 ;  /* 0x00000001ff037807 */ /* 0x001fe40000000000 */
[----:B------:R-:W-:Y:S02]  /*17d80*/  SEL R19, R19, RZ, P0 ;  /* 0x000000ff13137207 */ /* 0x000fe40000000000 */
[----:B-1----:R-:W-:-:S07]  /*17d90*/  LOP3.LUT R22, R22, R3, RZ, 0x3c, !PT ;  /* 0x0000000316167212 */ /* 0x002fce00078e3cff */
.L_x_12025:
[----:B------:R-:W-:Y:S05]  /*17da0*/  BSYNC B7 ;  /* 0x0000000000077941 */ /* 0x000fea0003800000 */
.L_x_12023:
[----:B------:R-:W-:-:S13]  /*17db0*/  LOP3.LUT P0, RZ, R16, 0x2, RZ, 0xc0, !PT ;  /* 0x0000000210ff7812 */ /* 0x000fda000780c0ff */
[----:B------:R-:W-:Y:S05]  /*17dc0*/  @!P0 BRA `(.L_x_12077) ;  /* 0x0000000000248947 */ /* 0x000fea0003800000 */
[----:B------:R-:W2:Y:S08]  /*17dd0*/  S2UR UR5, SR_CgaCtaId ;  /* 0x00000000000579c3 */ /* 0x000eb00000008800 */
[----:B------:R-:W-:Y:S06]  /*17de0*/  BAR.SYNC.DEFER_BLOCKING 0x5, 0x200 ;  /* 0x0148000000007b1d */ /* 0x000fec0000010000 */
[----:B------:R-:W-:-:S02]  /*17df0*/  UMOV UR4, 0x400 ;  /* 0x0000040000047882 */ /* 0x000fc40000000000 */
[----:B--2---:R-:W-:-:S06]  /*17e00*/  ULEA UR4, UR5, UR4, 0x18 ;  /* 0x0000000405047291 */ /* 0x004fcc000f8ec03f */
[----:B------:R-:W-:-:S05]  /*17e10*/  IMAD.U32 R18, RZ, RZ, UR4 ;  /* 0x00000004ff127e24 */ /* 0x000fca000f8e00ff */
[----:B------:R-:W2:Y:S02]  /*17e20*/  LDS.128 R24, [R18+0x132d0] ;  /* 0x0132d00012187984 */ /* 0x000ea40000000c00 */
[----:B--2---:R-:W-:Y:S01]  /*17e30*/  R2UR UR42, R27 ;  /* 0x000000001b2a72ca */ /* 0x004fe200000e0000 */
[----:B------:R-:W-:Y:S06]  /*17e40*/  BAR.ARV 0x4, 0x200 ;  /* 0x0108000000007b1d */ /* 0x000fec0000002000 */
[----:B------:R-:W-:Y:S08]  /*17e50*/  BRA `(.L_x_12078) ;  /* 0x0000000c00b07947 */ /* 0x000ff00003800000 */
.L_x_12077:
[----:B------:R-:W2:Y:S01]  /*17e60*/  S2R R9, SR_TID.X ;  /* 0x0000000000097919 */ /* 0x000ea20000002100 */
[----:B------:R-:W-:Y:S01]  /*17e70*/  ULDC UR4, c[0x0][0xc3c] ;  /* 0x00030f0000047ab9 */ /* 0x000fe20000000800 */
[----:B------:R-:W-:Y:S01]  /*17e80*/  IMAD.MOV.U32 R0, RZ, RZ, RZ ;  /* 0x000000ffff007224 */ /* 0x000fe200078e00ff */
[----:B--2---:R-:W-:-:S04]  /*17e90*/  LOP3.LUT R9, R9, 0x1f, RZ, 0xc0, !PT ;  /* 0x0000001f09097812 */ /* 0x004fc800078ec0ff */
[C---:B------:R-:W-:Y:S01]  /*17ea0*/  ISETP.NE.AND P0, PT, R9.reuse, 0x1f, PT ;  /* 0x0000001f0900780c */ /* 0x040fe20003f05270 */
[----:B------:R-:W-:-:S05]  /*17eb0*/  VIADD R7, R9, UR42 ;  /* 0x0000002a09077c36 */ /* 0x000fca0008000000 */
[----:B------:R-:W-:Y:S01]  /*17ec0*/  ISETP.GE.OR P1, PT, R7, UR4, !P0 ;  /* 0x0000000407007c0c */ /* 0x000fe2000c726670 */
[----:B------:R-:W-:-:S12]  /*17ed0*/  ULDC UR4, c[0x0][0xc3c] ;  /* 0x00030f0000047ab9 */ /* 0x000fd80000000800 */
[----:B------:R-:W2:Y:S08]  /*17ee0*/  @!P1 LDC.64 R2, c[0x0][0xc80] ;  /* 0x00032000ff029b82 */ /* 0x000eb00000000a00 */
[----:B-1----:R-:W1:Y:S01]  /*17ef0*/  @!P1 LDC.64 R4, c[0x0][0xc78] ;  /* 0x00031e00ff049b82 */ /* 0x002e620000000a00 */
[----:B--2---:R-:W-:-:S05]  /*17f00*/  @!P1 IMAD.WIDE R2, R7, 0x4, R2 ;  /* 0x0000000407029825 */ /* 0x004fca00078e0202 */
        /* <DEDUP_REMOVED lines=8> */
[----:B------:R-:W-:Y:S02]  /*17f90*/  ISETP.GE.U32.AND P5, PT, R9, 0x10, PT ;  /* 0x000000100900780c */ /* 0x000fe40003fa6070 */
[----:B------:R-:W1:Y:S01]  /*17fa0*/  LDC R9, c[0x0][0xc38] ;  /* 0x00030e00ff097b82 */ /* 0x000e620000000800 */
[----:B--2---:R-:W-:-:S05]  /*17fb0*/  IMAD R4, R5, R0, RZ ;  /* 0x0000000005047224 */ /* 0x004fca00078e02ff */
[----:B------:R-:W2:Y:S02]  /*17fc0*/  SHFL.UP PT, R6, R4, 0x1, RZ ;  /* 0x0420000004067989 */ /* 0x000ea400000e00ff */
[----:B--2---:R-:W-:-:S05]  /*17fd0*/  SEL R7, R6, RZ, P1 ;  /* 0x000000ff06077207 */ /* 0x004fca0000800000 */
[----:B------:R-:W-:-:S05]  /*17fe0*/  IMAD.IADD R7, R4, 0x1, R7 ;  /* 0x0000000104077824 */ /* 0x000fca00078e0207 */
[----:B------:R-:W2:Y:S02]  /*17ff0*/  SHFL.UP PT, R6, R7, 0x2, RZ ;  /* 0x0440000007067989 */ /* 0x000ea400000e00ff */
[----:B--2---:R-:W-:-:S05]  /*18000*/  SEL R6, R6, RZ, P2 ;  /* 0x000000ff06067207 */ /* 0x004fca0001000000 */
[----:B------:R-:W-:-:S05]  /*18010*/  IMAD.IADD R6, R7, 0x1, R6 ;  /* 0x0000000107067824 */ /* 0x000fca00078e0206 */
[----:B------:R-:W2:Y:S02]  /*18020*/  SHFL.UP PT, R8, R6, 0x4, RZ ;  /* 0x0480000006087989 */ /* 0x000ea400000e00ff */
[----:B--2---:R-:W-:Y:S02]  /*18030*/  SEL R3, R8, RZ, P3 ;  /* 0x000000ff08037207 */ /* 0x004fe40001800000 */
[----:B------:R-:W-:Y:S03]  /*18040*/  SHFL.IDX PT, R8, R24, 0x1, 0x1f ;  /* 0x00201f0018087f89 */ /* 0x000fe600000e0000 */
[----:B------:R-:W-:-:S05]  /*18050*/  IMAD.IADD R3, R6, 0x1, R3 ;  /* 0x0000000106037824 */ /* 0x000fca00078e0203 */
[----:B------:R-:W2:Y:S02]  /*18060*/  SHFL.UP PT, R2, R3, 0x8, RZ ;  /* 0x0500000003027989 */ /* 0x000ea400000e00ff */
[----:B--2---:R-:W-:-:S05]  /*18070*/  SEL R2, R2, RZ, P4 ;  /* 0x000000ff02027207 */ /* 0x004fca0002000000 */
[----:B------:R-:W-:-:S05]  /*18080*/  IMAD.IADD R4, R3, 0x1, R2 ;  /* 0x0000000103047824 */ /* 0x000fca00078e0202 */
[----:B------:R-:W2:Y:S02]  /*18090*/  SHFL.UP PT, R2, R4, 0x10, RZ ;  /* 0x0600000004027989 */ /* 0x000ea400000e00ff */
[----:B--2---:R-:W-:-:S05]  /*180a0*/  SEL R7, R2, RZ, P5 ;  /* 0x000000ff02077207 */ /* 0x004fca0002800000 */
[----:B------:R-:W-:Y:S02]  /*180b0*/  IMAD.IADD R2, R4, 0x1, R7 ;  /* 0x0000000104027824 */ /* 0x000fe400078e0207 */
[----:B------:R-:W-:Y:S04]  /*180c0*/  SHFL.IDX PT, R7, R24, RZ, 0x1f ;  /* 0x00001fff18077589 */ /* 0x000fe800000e0000 */
[----:B------:R-:W1:Y:S02]  /*180d0*/  SHFL.IDX PT, R6, R2, 0x1f, 0x1f ;  /* 0x03e01f0002067f89 */ /* 0x000e6400000e0000 */
[----:B-1----:R-:W-:Y:S02]  /*180e0*/  IMAD R3, R6, R9, RZ ;  /* 0x0000000906037224 */ /* 0x002fe400078e02ff */
[----:B------:R-:W-:-:S02]  /*180f0*/  IMAD.MOV.U32 R6, RZ, RZ, RZ ;  /* 0x000000ffff067224 */ /* 0x000fc400078e00ff */
[----:B------:R-:W-:-:S05]  /*18100*/  IMAD.IADD R8, R8, 0x1, R3 ;  /* 0x0000000108087824 */ /* 0x000fca00078e0203 */
[----:B------:R-:W-:-:S13]  /*18110*/  ISETP.GT.AND P6, PT, R8, R7, PT ;  /* 0x000000070800720c */ /* 0x000fda0003fc4270 */
[----:B------:R-:W-:Y:S05]  /*18120*/  @P6 BRA `(.L_x_12079) ;  /* 0x0000000000986947 */ /* 0x000fea0003800000 */
.L_x_12081:
[----:B------:R-:W-:-:S04]  /*18130*/  UIADD3 UR42, UR42, 0x1f, URZ ;  /* 0x0000001f2a2a7890 */ /* 0x000fc8000fffe03f */
[----:B------:R-:W-:-:S06]  /*18140*/  UISETP.GE.AND UP0, UPT, UR42, UR4, UPT ;  /* 0x000000042a00728c */ /* 0x000fcc000bf06270 */
[----:B------:R-:W-:-:S13]  /*18150*/  PLOP3.LUT P6, PT, PT, PT, UP0, 0x40, 0x0 ;  /* 0x000000000000781c */ /* 0x000fda0003fce808 */
[----:B------:R-:W-:Y:S05]  /*18160*/  @!P6 BRA `(.L_x_12080) ;  /* 0x0000000800b4e947 */ /* 0x000fea0003800000 */
[----:B------:R-:W1:Y:S02]  /*18170*/  S2R R0, SR_TID.X ;  /* 0x0000000000007919 */ /* 0x000e640000002100 */
[----:B-1----:R-:W-:-:S05]  /*18180*/  LOP3.LUT R0, R0, 0x1f, RZ, 0xc0, !PT ;  /* 0x0000001f00007812 */ /* 0x002fca00078ec0ff */
[----:B------:R-:W-:Y:S02]  /*18190*/  VIADD R9, R0, UR42 ;  /* 0x0000002a00097c36 */ /* 0x000fe40008000000 */
[----:B------:R-:W-:-:S03]  /*181a0*/  IMAD.MOV.U32 R0, RZ, RZ, RZ ;  /* 0x000000ffff007224 */ /* 0x000fc600078e00ff */
[----:B------:R-:W-:-:S13]  /*181b0*/  ISETP.GE.OR P6, PT, R9, UR4, !P0 ;  /* 0x0000000409007c0c */ /* 0x000fda000c7c6670 */
[----:B------:R-:W1:Y:S08]  /*181c0*/  @!P6 LDC.64 R2, c[0x0][0xc80] ;  /* 0x00032000ff02eb82 */ /* 0x000e700000000a00 */
[----:B------:R-:W2:Y:S01]  /*181d0*/  @!P6 LDC.64 R4, c[0x0][0xc78] ;  /* 0x00031e00ff04eb82 */ /* 0x000ea20000000a00 */
[----:B-1----:R-:W-:-:S05]  /*181e0*/  @!P6 IMAD.WIDE R2, R9, 0x4, R2 ;  /* 0x000000040902e825 */ /* 0x002fca00078e0202 */
[----:B------:R2:W3:Y:S02]  /*181f0*/  @!P6 LDG.E R0, desc[UR52][R2.64] ;  /* 0x000000340200e981 */ /* 0x0004e4000c1e1900 */
        /* <DEDUP_REMOVED lines=9> */
[----:B0-----:R-:W-:-:S05]  /*18290*/  IMAD.IADD R10, R4, 0x1, R9 ;  /* 0x00000001040a7824 */ /* 0x001fca00078e0209 */
        /* <DEDUP_REMOVED lines=15> */
.L_x_12079:
[----:B------:R-:W-:-:S04]  /*18390*/  IMAD.IADD R3, R8, 0x1, -R3 ;  /* 0x0000000108037824 */ /* 0x000fc800078e0a03 */
[----:B------:R-:W-:-:S05]  /*183a0*/  IMAD R4, R2, R9, R3 ;  /* 0x0000000902047224 */ /* 0x000fca00078e0203 */
[----:B------:R-:W-:-:S13]  /*183b0*/  ISETP.GT.AND P0, PT, R4, R7, PT ;  /* 0x000000070400720c */ /* 0x000fda0003f04270 */
[----:B------:R-:W-:Y:S02]  /*183c0*/  VOTEU.ANY UR5, UPT, !P0 ;  /* 0x0000000000057886 */ /* 0x000fe400040e0100 */
[----:B------:R-:W-:Y:S02]  /*183d0*/  UPOPC UR4, UR5 ;  /* 0x00000005000472bf */ /* 0x000fe40008000000 */
[----:B------:R-:W-:-:S04]  /*183e0*/  ISETP.NE.AND P0, PT, RZ, UR5, PT ;  /* 0x00000005ff007c0c */ /* 0x000fc8000bf05270 */
[----:B------:R-:W-:Y:S02]  /*183f0*/  IMAD.U32 R4, RZ, RZ, UR4 ;  /* 0x00000004ff047e24 */ /* 0x000fe4000f8e00ff */
[----:B------:R-:W-:-:S04]  /*18400*/  IMAD.U32 R11, RZ, RZ, UR4 ;  /* 0x00000004ff0b7e24 */ /* 0x000fc8000f8e00ff */
[----:B------:R1:W2:Y:S04]  /*18410*/  SHFL.IDX PT, R4, R5, R4, 0x1f ;  /* 0x00001f0405047589 */ /* 0x0002a800000e0000 */
[----:B------:R1:W3:Y:S01]  /*18420*/  SHFL.IDX PT, R0, R0, R11, 0x1f ;  /* 0x00001f0b00007589 */ /* 0x0002e200000e0000 */
[----:B------:R-:W-:Y:S05]  /*18430*/  @!P0 BRA `(.L_x_12082) ;  /* 0x00000000000c8947 */ /* 0x000fea0003800000 */
[----:B------:R-:W-:-:S06]  /*18440*/  UIADD3 UR5, UR4, -0x1, URZ ;  /* 0xffffffff04057890 */ /* 0x000fcc000fffe03f */
[----:B-1----:R-:W-:-:S05]  /*18450*/  IMAD.U32 R5, RZ, RZ, UR5 ;  /* 0x00000005ff057e24 */ /* 0x002fca000f8e00ff */
[----:B------:R4:W1:Y:S02]  /*18460*/  SHFL.IDX PT, R6, R2, R5, 0x1f ;  /* 0x00001f0502067589 */ /* 0x00086400000e0000 */
.L_x_12082:
[----:B--2---:R-:W-:Y:S01]  /*18470*/  ISETP.NE.AND P0, PT, R4, 0x1, PT ;  /* 0x000000010400780c */ /* 0x004fe20003f05270 */
[----:B-1----:R-:W-:Y:S01]  /*18480*/  IMAD R24, R6, R9, R3 ;  /* 0x0000000906187224 */ /* 0x002fe200078e0203 */
[----:B------:R-:W-:-:S03]  /*18490*/  UIADD3 UR42, UR4, UR42, URZ ;  /* 0x0000002a042a7290 */ /* 0x000fc6000fffe03f */
[----:B----4-:R-:W-:-:S08]  /*184a0*/  IMAD.IADD R5, R7, 0x1, -R24 ;  /* 0x0000000107057824 */ /* 0x010fd000078e0a18 */
[----:B------:R-:W-:Y:S05]  /*184b0*/  @!P0 BRA `(.L_x_12083) ;  /* 0x0000000000dc8947 */ /* 0x000fea0003800000 */
[----:B---3--:R-:W-:Y:S02]  /*184c0*/  IABS R6, R0 ;  /* 0x0000000000067213 */ /* 0x008fe40000000000 */
[----:B------:R-:W-:Y:S02]  /*184d0*/  IABS R7, R4 ;  /* 0x0000000400077213 */ /* 0x000fe40000000000 */
[----:B------:R-:W1:Y:S08]  /*184e0*/  I2F.RP R8, R6 ;  /* 0x0000000600087306 */ /* 0x000e700000209400 */
[----:B0-----:R-:W0:Y:S08]  /*184f0*/  I2F.RP R10, R7 ;  /* 0x00000007000a7306 */ /* 0x001e300000209400 */
[----:B-1----:R-:W1:Y:S08]  /*18500*/  MUFU.RCP R8, R8 ;  /* 0x0000000800087308 */ /* 0x002e700000001000 */
[----:B0-----:R-:W-:Y:S01]  /*18510*/  MUFU.RCP R10, R10 ;  /* 0x0000000a000a7308 */ /* 0x001fe20000001000 */
[----:B-1----:R-:W-:-:S07]  /*18520*/  VIADD R2, R8, 0xffffffe ;  /* 0x0ffffffe08027836 */ /* 0x002fce0000000000 */
[----:B------:R0:W1:Y:S02]  /*18530*/  F2I.FTZ.U32.TRUNC.NTZ R3, R2 ;  /* 0x0000000200037305 */ /* 0x000064000021f000 */
[----:B0-----:R-:W-:Y:S02]  /*18540*/  IMAD.MOV.U32 R2, RZ, RZ, RZ ;  /* 0x000000ffff027224 */ /* 0x001fe400078e00ff */
[----:B-1----:R-:W-:-:S04]  /*18550*/  IMAD.MOV R9, RZ, RZ, -R3 ;  /* 0x000000ffff097224 */ /* 0x002fc800078e0a03 */
[----:B------:R-:W-:-:S04]  /*18560*/  IMAD R9, R9, R6, RZ ;  /* 0x0000000609097224 */ /* 0x000fc800078e02ff */
[----:B------:R-:W-:Y:S01]  /*18570*/  IMAD.HI.U32 R3, R3, R9, R2 ;  /* 0x0000000903037227 */ /* 0x000fe200078e0002 */
[----:B------:R-:W-:Y:S02]  /*18580*/  IABS R9, R5 ;  /* 0x0000000500097213 */ /* 0x000fe40000000000 */
[----:B------:R-:W-:-:S03]  /*18590*/  IABS R2, R0 ;  /* 0x0000000000027213 */ /* 0x000fc60000000000 */
[----:B------:R-:W-:-:S04]  /*185a0*/  IMAD.HI.U32 R8, R3, R9, RZ ;  /* 0x0000000903087227 */ /* 0x000fc800078e00ff */
[----:B------:R-:W-:Y:S02]  /*185b0*/  IMAD.MOV R2, RZ, RZ, -R2 ;  /* 0x000000ffff027224 */ /* 0x000fe400078e0a02 */
        /* <DEDUP_REMOVED lines=37> */
[----:B------:R-:W-:Y:S01]  /*18810*/  IMAD R3, R0, R3, R5 ;  /* 0x0000000300037224 */ /* 0x000fe200078e0205 */
[----:B------:R-:W-:Y:S06]  /*18820*/  BRA `(.L_x_12084) ;  /* 0x0000000000f87947 */ /* 0x000fec0003800000 */
.L_x_12083:
[----:B------:R-:W-:Y:S02]  /*18830*/  ULDC.64 UR4, c[0x0][0xc90] ;  /* 0x0003240000047ab9 */ /* 0x000fe40000000a00 */
[----:B------:R-:W-:-:S06]  /*18840*/  UIMAD.WIDE UR4, UR42, 0x4, UR4 ;  /* 0x000000042a0478a5 */ /* 0x000fcc000f8e0204 */
[----:B------:R-:W-:Y:S02]  /*18850*/  IMAD.U32 R2, RZ, RZ, UR4 ;  /* 0x00000004ff027e24 */ /* 0x000fe4000f8e00ff */
[----:B------:R-:W-:-:S05]  /*18860*/  IMAD.U32 R3, RZ, RZ, UR5 ;  /* 0x00000005ff037e24 */ /* 0x000fca000f8e00ff */
[----:B------:R1:W3:Y:S02]  /*18870*/  LDG.E R6, desc[UR52][R2.64] ;  /* 0x0000003402067981 */ /* 0x0002e4000c1e1900 */
[----:B-1----:R-:W-:Y:S02]  /*18880*/  IMAD.MOV.U32 R2, RZ, RZ, RZ ;  /* 0x000000ffff027224 */ /* 0x002fe400078e00ff */
[----:B---3--:R-:W-:-:S05]  /*18890*/  IMAD R4, R0, R6, RZ ;  /* 0x0000000600047224 */ /* 0x008fca00078e02ff */
[----:B------:R-:W-:-:S04]  /*188a0*/  IABS R7, R4 ;  /* 0x0000000400077213 */ /* 0x000fc80000000000 */
[----:B------:R-:W1:Y:S08]  /*188b0*/  I2F.RP R8, R7 ;  /* 0x0000000700087306 */ /* 0x000e700000209400 */
[----:B-1----:R-:W0:Y:S02]  /*188c0*/  MUFU.RCP R8, R8 ;  /* 0x0000000800087308 */ /* 0x002e240000001000 */
[----:B0-----:R-:W-:-:S06]  /*188d0*/  VIADD R10, R8, 0xffffffe ;  /* 0x0ffffffe080a7836 */ /* 0x001fcc0000000000 */
[----:B------:R-:W0:Y:S02]  /*188e0*/  F2I.FTZ.U32.TRUNC.NTZ R3, R10 ;  /* 0x0000000a00037305 */ /* 0x000e24000021f000 */
[----:B0-----:R-:W-:-:S04]  /*188f0*/  IMAD.MOV R12, RZ, RZ, -R3 ;  /* 0x000000ffff0c7224 */ /* 0x001fc800078e0a03 */
[----:B------:R-:W-:-:S04]  /*18900*/  IMAD R11, R12, R7, RZ ;  /* 0x000000070c0b7224 */ /* 0x000fc800078e02ff */
[----:B------:R-:W-:Y:S01]  /*18910*/  IMAD.HI.U32 R2, R3, R11, R2 ;  /* 0x0000000b03027227 */ /* 0x000fe200078e0002 */
[----:B------:R-:W-:Y:S02]  /*18920*/  IABS R11, R4 ;  /* 0x00000004000b7213 */ /* 0x000fe40000000000 */
        /* <DEDUP_REMOVED lines=19> */
[----:B------:R-:W-:Y:S02]  /*18a60*/  IABS R10, R4 ;  /* 0x00000004000a7213 */ /* 0x000fe40000000000 */
        /* <DEDUP_REMOVED lines=9> */
[-C--:B------:R-:W-:Y:S02]  /*18b00*/  IABS R5, R6.reuse ;  /* 0x0000000600057213 */ /* 0x080fe40000000000 */
[----:B------:R-:W-:Y:S02]  /*18b10*/  LOP3.LUT R2, R4, R6, RZ, 0x3c, !PT ;  /* 0x0000000604027212 */ /* 0x000fe400078e3cff */
[----:B------:R-:W-:Y:S01]  /*18b20*/  IADD3 R4, R7, 0x1000000, R4 ;  /* 0x0100000007047810 */ /* 0x000fe20007ffe004 */
[----:B------:R-:W-:Y:S01]  /*18b30*/  IMAD.MOV R5, RZ, RZ, -R5 ;  /* 0x000000ffff057224 */ /* 0x000fe200078e0a05 */
        /* <DEDUP_REMOVED lines=12> */
[----:B------:R-:W-:-:S07]  /*18c00*/  IMAD R26, R3, R6, R4 ;  /* 0x00000006031a7224 */ /* 0x000fce00078e0204 */
.L_x_12084:
[----:B------:R-:W-:-:S05]  /*18c10*/  LOP3.LUT R3, RZ, R3, RZ, 0x33, !PT ;  /* 0x00000003ff037212 */ /* 0x000fca00078e33ff */
[----:B------:R-:W-:Y:S01]  /*18c20*/  IMAD.IADD R25, R0, 0x1, R3 ;  /* 0x0000000100197824 */ /* 0x000fe200078e0203 */
[----:B------:R-:W-:Y:S06]  /*18c30*/  BRA `(.L_x_12085) ;  /* 0x0000000000107947 */ /* 0x000fec0003800000 */
.L_x_12080:
[----:B------:R-:W-:Y:S01]  /*18c40*/  IMAD.MOV.U32 R24, RZ, RZ, R7 ;  /* 0x000000ffff187224 */ /* 0x000fe200078e0007 */
[----:B------:R-:W-:Y:S01]  /*18c50*/  ULDC UR42, c[0x0][0xc3c] ;  /* 0x00030f00002a7ab9 */ /* 0x000fe20000000800 */
[----:B------:R-:W-:Y:S02]  /*18c60*/  IMAD.MOV.U32 R25, RZ, RZ, RZ ;  /* 0x000000ffff197224 */ /* 0x000fe400078e00ff */
[----:B------:R-:W-:-:S07]  /*18c70*/  IMAD.MOV.U32 R26, RZ, RZ, RZ ;  /* 0x000000ffff1a7224 */ /* 0x000fce00078e00ff */
.L_x_12085:
[----:B------:R-:W1:Y:S01]  /*18c80*/  S2R R0, SR_TID.X ;  /* 0x0000000000007919 */ /* 0x000e620000002100 */
[----:B------:R-:W-:Y:S01]  /*18c90*/  IMAD.U32 R27, RZ, RZ, UR42 ;  /* 0x0000002aff1b7e24 */ /* 0x000fe2000f8e00ff */
[----:B------:R-:W-:Y:S01]  /*18ca0*/  BAR.SYNC.DEFER_BLOCKING 0x4, 0x200 ;  /* 0x0108000000007b1d */ /* 0x000fe20000010000 */
[----:B-1----:R-:W-:-:S04]  /*18cb0*/  LOP3.LUT R0, R0, 0x1f, RZ, 0xc0, !PT ;  /* 0x0000001f00007812 */ /* 0x002fc800078ec0ff */
[----:B------:R-:W-:-:S13]  /*18cc0*/  ISETP.NE.AND P0, PT, R0, RZ, PT ;  /* 0x000000ff0000720c */ /* 0x000fda0003f05270 */
[----:B------:R-:W1:Y:S01]  /*18cd0*/  @!P0 S2R R3, SR_CgaCtaId ;  /* 0x0000000000038919 */ /* 0x000e620000008800 */
[----:B------:R-:W-:-:S04]  /*18ce0*/  @!P0 MOV R0, 0x400 ;  /* 0x0000040000008802 */ /* 0x000fc80000000f00 */
[----:B-1----:R-:W-:-:S05]  /*18cf0*/  @!P0 LEA R18, R3, R0, 0x18 ;  /* 0x0000000003128211 */ /* 0x002fca00078ec0ff */
[----:B------:R2:W-:Y:S01]  /*18d00*/  @!P0 STS.128 [R18+0x132d0], R24 ;  /* 0x0132d01812008388 */ /* 0x0005e20000000c00 */
[----:B------:R-:W-:Y:S06]  /*18d10*/  BAR.ARV 0x5, 0x200 ;  /* 0x0148000000007b1d */ /* 0x000fec0000002000 */
.L_x_12078:
[----:B------:R-:W-:Y:S02]  /*18d20*/  ULDC UR4, c[0x0][0xc3c] ;  /* 0x00030f0000047ab9 */ /* 0x000fe40000000800 */
[----:B------:R-:W-:-:S06]  /*18d30*/  UISETP.GE.AND UP0, UPT, UR42, UR4, UPT ;  /* 0x000000042a00728c */ /* 0x000fcc000bf06270 */
[----:B------:R-:W-:-:S13]  /*18d40*/  PLOP3.LUT P0, PT, PT, PT, UP0, 0x80, 0x0 ;  /* 0x000000000000781c */ /* 0x000fda0003f0f008 */
[----:B------:R-:W-:Y:S05]  /*18d50*/  @!P0 BRA `(.L_x_12086) ;  /* 0xffffffb800a48947 */ /* 0x000fea000383ffff */
.L_x_12012:
[----:B0-----:R-:W3:Y:S01]  /*18d60*/  LDL.LU R0, [R1+0x10] ;  /* 0x0000100001007983 */ /* 0x001ee20000300800 */
[----:B------:R-:W-:Y:S01]  /*18d70*/  BSSY B0, `(.L_x_12087) ;  /* 0x000000b000007945 */ /* 0x000fe20003800000 */
[----:B-1----:R-:W0:Y:S01]  /*18d80*/  S2R R5, SR_CgaCtaId ;  /* 0x0000000000057919 */ /* 0x002e220000008800 */
        /* <DEDUP_REMOVED lines=9> */
.L_x_12131:
[----:B------:R-:W-:Y:S05]  /*18e20*/  BSYNC B0 ;  /* 0x0000000000007941 */ /* 0x000fea0003800000 */
.L_x_12087:
[----:B------:R-:W-:-:S03]  /*18e30*/  UMOV UR4, 0xffffffff ;  /* 0xffffffff00047882 */ /* 0x000fc60000000000 */
[----:B------:R-:W-:Y:S05]  /*18e40*/  BRA.DIV UR4, `(.L_x_12089) ;  /* 0x0000001204707947 */ /* 0x000fea000b800000 */
[----:B0-----:R-:W0:Y:S02]  /*18e50*/  S2R R0, SR_TID.X ;  /* 0x0000000000007919 */ /* 0x001e240000002100 */
[----:B0-----:R-:W-:-:S04]  /*18e60*/  SHF.R.U32.HI R0, RZ, 0x5, R0 ;  /* 0x00000005ff007819 */ /* 0x001fc80000011600 */
[----:B------:R-:W-:-:S05]  /*18e70*/  LOP3.LUT R0, R0, 0x3, RZ, 0xc0, !PT ;  /* 0x0000000300007812 */ /* 0x000fca00078ec0ff */
[----:B------:R0:W1:Y:S02]  /*18e80*/  SHFL.IDX PT, R14, R0, RZ, 0x1f ;  /* 0x00001fff000e7589 */ /* 0x00006400000e0000 */
.L_x_12134:
[----:B-1----:R-:W-:Y:S01]  /*18e90*/  ISETP.NE.AND P0, PT, R14, RZ, PT ;  /* 0x000000ff0e00720c */ /* 0x002fe20003f05270 */
[----:B------:R-:W-:-:S12]  /*18ea0*/  BSSY B0, `(.L_x_12090) ;  /* 0x000002b000007945 */ /* 0x000fd80003800000 */
[----:B------:R-:W-:Y:S05]  /*18eb0*/  @P0 BRA `(.L_x_12091) ;  /* 0x0000000000a40947 */ /* 0x000fea0003800000 */
[----:B------:R-:W-:-:S03]  /*18ec0*/  UMOV UR4, 0xffffffff ;  /* 0xffffffff00047882 */ /* 0x000fc60000000000 */
[----:B------:R-:W-:Y:S05]  /*18ed0*/  BRA.DIV UR4, `(.L_x_12092) ;  /* 0x0000001204807947 */ /* 0x000fea000b800000 */
[----:B------:R-:W-:-:S13]  /*18ee0*/  ELECT P6, URZ, PT ;  /* 0x00000000003f782f */ /* 0x000fda00038c0000 */
.L_x_12137:
[----:B------:R-:W-:Y:S05]  /*18ef0*/  @!P6 BRA `(.L_x_12091) ;  /* 0x000000000094e947 */ /* 0x000fea0003800000 */
[----:B------:R-:W-:-:S06]  /*18f00*/  ULOP3.LUT UR4, UR38, 0x2, URZ, 0xfc, !UPT ;  /* 0x0000000226047892 */ /* 0x000fcc000f8efc3f */
[----:B0-----:R-:W-:-:S05]  /*18f10*/  IMAD.U32 R0, RZ, RZ, UR4 ;  /* 0x00000004ff007e24 */ /* 0x001fca000f8e00ff */
[----:B------:R-:W-:-:S13]  /*18f20*/  ISETP.NE.AND P0, PT, R0, 0x3, PT ;  /* 0x000000030000780c */ /* 0x000fda0003f05270 */
[----:B------:R-:W-:Y:S05]  /*18f30*/  @!P0 BRA `(.L_x_12093) ;  /* 0x0000000000048947 */ /* 0x000fea0003800000 */
[----:B------:R-:W-:Y:S01]  /*18f40*/  BPT.TRAP 0x1 ;  /* 0x000000040000795c */ /* 0x000fe20000300000 */
.L_x_12093:
        /* <DEDUP_REMOVED lines=12> */
.L_x_12138:
[----:B------:R-:W1:Y:S02]  /*19010*/  SYNCS.PHASECHK.TRANS64.TRYWAIT P1, [R9+URZ], R0 ;  /* 0x00000000090075a7 */ /* 0x000e64000802017f */
[----:B-1----:R-:W-:Y:S05]  /*19020*/  @!P1 BRA `(.L_x_12095) ;  /* 0x0000001000609947 */ /* 0x002fea0003800000 */
.L_x_12139:
[----:B------:R-:W-:Y:S05]  /*19030*/  @!P0 BRA `(.L_x_12096) ;  /* 0x0000000000048947 */ /* 0x000fea0003800000 */
[----:B------:R-:W-:Y:S01]  /*19040*/  BPT.TRAP 0x1 ;  /* 0x000000040000795c */ /* 0x000fe20000300000 */
.L_x_12096:
[----:B------:R-:W-:-:S04]  /*19050*/  IMAD R19, R19, 0x8, R6 ;  /* 0x0000000813137824 */ /* 0x000fc800078e0206 */
[----:B------:R-:W3:Y:S02]  /*19060*/  SYNCS.PHASECHK.TRANS64.TRYWAIT P1, [R19+URZ+0x13260], R4 ;  /* 0x01326004130075a7 */ /* 0x000ee4000802017f */
[----:B---3--:R-:W-:Y:S05]  /*19070*/  @!P1 BRA `(.L_x_12097) ;  /* 0x0000001000609947 */ /* 0x008fea0003800000 */
.L_x_12140:
[----:B------:R-:W-:Y:S05]  /*19080*/  @!P0 BRA `(.L_x_12098) ;  /* 0x0000000000048947 */ /* 0x000fea0003800000 */
[----:B------:R-:W-:Y:S01]  /*19090*/  BPT.TRAP 0x1 ;  /* 0x000000040000795c */ /* 0x000fe20000300000 */
.L_x_12098:
[----:B------:R-:W-:-:S04]  /*190a0*/  IMAD R7, R7, 0x8, R6 ;  /* 0x0000000807077824 */ /* 0x000fc800078e0206 */
[----:B------:R-:W4:Y:S02]  /*190b0*/  SYNCS.PHASECHK.TRANS64.TRYWAIT P1, [R7+URZ+0x13260], R0 ;  /* 0x01326000070075a7 */ /* 0x000f24000802017f */
[----:B----4-:R-:W-:Y:S05]  /*190c0*/  @!P1 BRA `(.L_x_12099) ;  /* 0x0000001000609947 */ /* 0x010fea0003800000 */
.L_x_12141:
[----:B------:R-:W-:Y:S05]  /*190d0*/  @!P0 BRA `(.L_x_12100) ;  /* 0x0000000000048947 */ /* 0x000fea0003800000 */
[----:B------:R-:W-:Y:S01]  /*190e0*/  BPT.TRAP 0x1 ;  /* 0x000000040000795c */ /* 0x000fe20000300000 */
.L_x_12100:
[----:B------:R-:W5:Y:S02]  /*190f0*/  SYNCS.PHASECHK.TRANS64.TRYWAIT P0, [R19+URZ+0x13280], R4 ;  /* 0x01328004130075a7 */ /* 0x000f64000800017f */
[----:B-----5:R-:W-:Y:S05]  /*19100*/  @!P0 BRA `(.L_x_12101) ;  /* 0x0000001000648947 */ /* 0x020fea0003800000 */
.L_x_12102:
[----:B------:R0:W0:Y:S02]  /*19110*/  SYNCS.PHASECHK.TRANS64.TRYWAIT P0, [R7+URZ+0x13280], R0 ;  /* 0x01328000070075a7 */ /* 0x000024000800017f */
[----:B0-----:R-:W-:Y:S05]  /*19120*/  @!P0 NANOSLEEP.SYNCS 0x989680 ;  /* 0x009896800000895d */ /* 0x001fea0003900000 */
[----:B------:R-:W0:Y:S02]  /*19130*/  @!P0 SYNCS.PHASECHK.TRANS64 P0, [R7+URZ+0x13280], R0 ;  /* 0x01328000070085a7 */ /* 0x000e24000800007f */
[----:B0-----:R-:W-:Y:S05]  /*19140*/  @!P0 BRA `(.L_x_12102) ;  /* 0xfffffffc00f08947 */ /* 0x001fea000383ffff */
.L_x_12091:
[----:B------:R-:W-:Y:S05]  /*19150*/  BSYNC B0 ;  /* 0x0000000000007941 */ /* 0x000fea0003800000 */
.L_x_12090:
[----:B------:R-:W-:Y:S05]  /*19160*/  EXIT ;  /* 0x000000000000794d */ /* 0x000fea0003800000 */
.L_x_11919:
[----:B0-----:R-:W-:-:S04]  /*19170*/  IMAD.U32 R3, RZ, RZ, UR45 ;  /* 0x0000002dff037e24 */ /* 0x001fc8000f8e00ff */
[----:B------:R0:W1:Y:S03]  /*19180*/  SYNCS.PHASECHK.TRANS64.TRYWAIT P1, [R3+URZ+0x13200], R0 ;  /* 0x01320000030075a7 */ /* 0x000066000802017f */
[----:B-1----:R-:W-:Y:S05]  /*19190*/  @!P1 NANOSLEEP.SYNCS 0x989680 ;  /* 0x009896800000995d */ /* 0x002fea0003900000 */
[----:B------:R-:W1:Y:S02]  /*191a0*/  @!P1 SYNCS.PHASECHK.TRANS64 P1, [R3+URZ+0x13200], R0 ;  /* 0x01320000030095a7 */ /* 0x000e64000802007f */
[----:B-1----:R-:W-:Y:S05]  /*191b0*/  @!P1 BRA `(.L_x_11919) ;  /* 0xfffffffc00ec9947 */ /* 0x002fea000383ffff */
[----:B------:R-:W-:Y:S05]  /*191c0*/  BRA `(.L_x_12103) ;  /* 0xfffffe8c00307947 */ /* 0x000fea000383ffff */
.L_x_11923:
[----:B-1----:R1:W2:Y:S02]  /*191d0*/  SYNCS.PHASECHK.TRANS64.TRYWAIT P1, [R5+URZ+0x13230], R0 ;  /* 0x01323000050075a7 */ /* 0x0022a4000802017f */
[----:B--2---:R-:W-:Y:S05]  /*191e0*/  @!P1 NANOSLEEP.SYNCS 0x989680 ;  /* 0x009896800000995d */ /* 0x004fea0003900000 */
[----:B------:R-:W2:Y:S02]  /*191f0*/  @!P1 SYNCS.PHASECHK.TRANS64 P1, [R5+URZ+0x13230], R0 ;  /* 0x01323000050095a7 */ /* 0x000ea4000802007f */
[----:B--2---:R-:W-:Y:S05]  /*19200*/  @!P1 BRA `(.L_x_11923) ;  /* 0xfffffffc00f09947 */ /* 0x004fea000383ffff */
[----:B------:R-:W-:Y:S05]  /*19210*/  BRA `(.L_x_11922) ;  /* 0xfffffe8c004c7947 */ /* 0x000fea000383ffff */
.L_x_11939:
[----:B-1----:R-:W-:-:S04]  /*19220*/  IMAD.U32 R9, RZ, RZ, UR23 ;  /* 0x00000017ff097e24 */ /* 0x002fc8000f8e00ff */
[----:B------:R1:W2:Y:S03]  /*19230*/  SYNCS.PHASECHK.TRANS64.TRYWAIT P1, [R9+URZ+0x13230], R8 ;  /* 0x01323008090075a7 */ /* 0x0002a6000802017f */
[----:B--2---:R-:W-:Y:S05]  /*19240*/  @!P1 NANOSLEEP.SYNCS 0x989680 ;  /* 0x009896800000995d */ /* 0x004fea0003900000 */
[----:B------:R-:W2:Y:S02]  /*19250*/  @!P1 SYNCS.PHASECHK.TRANS64 P1, [R9+URZ+0x13230], R8 ;  /* 0x01323008090095a7 */ /* 0x000ea4000802007f */
[----:B--2---:R-:W-:Y:S05]  /*19260*/  @!P1 BRA `(.L_x_11939) ;  /* 0xfffffffc00ec9947 */ /* 0x004fea000383ffff */
[----:B------:R-:W-:Y:S05]  /*19270*/  BRA `(.L_x_11938) ;  /* 0xfffffec800cc7947 */ /* 0x000fea000383ffff */
.L_x_11943:
[----:B-1----:R-:W-:-:S04]  /*19280*/  IMAD.U32 R9, RZ, RZ, UR11 ;  /* 0x0000000bff097e24 */ /* 0x002fc8000f8e00ff */
[----:B------:R1:W2:Y:S03]  /*19290*/  SYNCS.PHASECHK.TRANS64.TRYWAIT P1, [R9+URZ+0x13250], R8 ;  /* 0x01325008090075a7 */ /* 0x0002a6000802017f */
[----:B--2---:R-:W-:Y:S05]  /*192a0*/  @!P1 NANOSLEEP.SYNCS 0x989680 ;  /* 0x009896800000995d */ /* 0x004fea0003900000 */
[----:B------:R-:W2:Y:S02]  /*192b0*/  @!P1 SYNCS.PHASECHK.TRANS64 P1, [R9+URZ+0x13250], R8 ;  /* 0x01325008090095a7 */ /* 0x000ea4000802007f */
[----:B--2---:R-:W-:Y:S05]  /*192c0*/  @!P1 BRA `(.L_x_11943) ;  /* 0xfffffffc00ec9947 */ /* 0x004fea000383ffff */
[----:B------:R-:W-:Y:S05]  /*192d0*/  BRA `(.L_x_11942) ;  /* 0xfffffecc00d87947 */ /* 0x000fea000383ffff */
.L_x_11961:
[----:B-1----:R-:W-:-:S04]  /*192e0*/  IMAD.U32 R3, RZ, RZ, UR20 ;  /* 0x00000014ff037e24 */ /* 0x002fc8000f8e00ff */
[----:B------:R1:W2:Y:S03]  /*192f0*/  SYNCS.PHASECHK.TRANS64.TRYWAIT P1, [R3+URZ+0x13230], R0 ;  /* 0x01323000030075a7 */ /* 0x0002a6000802017f */
[----:B--2---:R-:W-:Y:S05]  /*19300*/  @!P1 NANOSLEEP.SYNCS 0x989680 ;  /* 0x009896800000995d */ /* 0x004fea0003900000 */
[----:B------:R-:W2:Y:S02]  /*19310*/  @!P1 SYNCS.PHASECHK.TRANS64 P1, [R3+URZ+0x13230], R0 ;  /* 0x01323000030095a7 */ /* 0x000ea4000802007f */
[----:B--2---:R-:W-:Y:S05]  /*19320*/  @!P1 BRA `(.L_x_11961) ;  /* 0xfffffffc00ec9947 */ /* 0x004fea000383ffff */
[----:B------:R-:W-:Y:S05]  /*19330*/  BRA `(.L_x_11960) ;  /* 0xffffff0c000c7947 */ /* 0x000fea000383ffff */
.L_x_11965:
[----:B-1----:R-:W-:-:S04]  /*19340*/  IMAD.U32 R3, RZ, RZ, UR11 ;  /* 0x0000000bff037e24 */ /* 0x002fc8000f8e00ff */
[----:B------:R1:W2:Y:S03]  /*19350*/  SYNCS.PHASECHK.TRANS64.TRYWAIT P1, [R3+URZ+0x13250], R0 ;  /* 0x01325000030075a7 */ /* 0x0002a6000802017f */
[----:B--2---:R-:W-:Y:S05]  /*19360*/  @!P1 NANOSLEEP.SYNCS 0x989680 ;  /* 0x009896800000995d */ /* 0x004fea0003900000 */
[----:B------:R-:W2:Y:S02]  /*19370*/  @!P1 SYNCS.PHASECHK.TRANS64 P1, [R3+URZ+0x13250], R0 ;  /* 0x01325000030095a7 */ /* 0x000ea4000802007f */
[----:B--2---:R-:W-:Y:S05]  /*19380*/  @!P1 BRA `(.L_x_11965) ;  /* 0xfffffffc00ec9947 */ /* 0x004fea000383ffff */
[----:B------:R-:W-:Y:S05]  /*19390*/  BRA `(.L_x_11964) ;  /* 0xffffff1400547947 */ /* 0x000fea000383ffff */
.L_x_11972:
[----:B-1----:R-:W-:-:S04]  /*193a0*/  IMAD.U32 R3, RZ, RZ, UR23 ;  /* 0x00000017ff037e24 */ /* 0x002fc8000f8e00ff */
[----:B------:R1:W2:Y:S03]  /*193b0*/  SYNCS.PHASECHK.TRANS64.TRYWAIT P1, [R3+URZ+0x13230], R0 ;  /* 0x01323000030075a7 */ /* 0x0002a6000802017f */
[----:B--2---:R-:W-:Y:S05]  /*193c0*/  @!P1 NANOSLEEP.SYNCS 0x989680 ;  /* 0x009896800000995d */ /* 0x004fea0003900000 */
[----:B------:R-:W2:Y:S02]  /*193d0*/  @!P1 SYNCS.PHASECHK.TRANS64 P1, [R3+URZ+0x13230], R0 ;  /* 0x01323000030095a7 */ /* 0x000ea4000802007f */
[----:B--2---:R-:W-:Y:S05]  /*193e0*/  @!P1 BRA `(.L_x_11972) ;  /* 0xfffffffc00ec9947 */ /* 0x004fea000383ffff */
[----:B------:R-:W-:Y:S05]  /*193f0*/  BRA `(.L_x_11971) ;  /* 0xffffff2c008c7947 */ /* 0x000fea000383ffff */
.L_x_11976:
[----:B-1----:R-:W-:-:S04]  /*19400*/  IMAD.U32 R3, RZ, RZ, UR11 ;  /* 0x0000000bff037e24 */ /* 0x002fc8000f8e00ff */
[----:B------:R1:W2:Y:S03]  /*19410*/  SYNCS.PHASECHK.TRANS64.TRYWAIT P1, [R3+URZ+0x13250], R0 ;  /* 0x01325000030075a7 */ /* 0x0002a6000802017f */
[----:B--2---:R-:W-:Y:S05]  /*19420*/  @!P1 NANOSLEEP.SYNCS 0x989680 ;  /* 0x009896800000995d */ /* 0x004fea0003900000 */
[----:B------:R-:W2:Y:S02]  /*19430*/  @!P1 SYNCS.PHASECHK.TRANS64 P1, [R3+URZ+0x13250], R0 ;  /* 0x01325000030095a7 */ /* 0x000ea4000802007f */
[----:B--2---:R-:W-:Y:S05]  /*19440*/  @!P1 BRA `(.L_x_11976) ;  /* 0xfffffffc00ec9947 */ /* 0x004fea000383ffff */
[----:B------:R-:W-:Y:S05]  /*19450*/  BRA `(.L_x_11975) ;  /* 0xffffff3000987947 */ /* 0x000fea000383ffff */
.L_x_11990:
[----:B-1----:R-:W-:-:S04]  /*19460*/  IMAD.U32 R7, RZ, RZ, UR14 ;  /* 0x0000000eff077e24 */ /* 0x002fc8000f8e00ff */
[----:B------:R1:W2:Y:S03]  /*19470*/  SYNCS.PHASECHK.TRANS64.TRYWAIT P1, [R7+URZ+0x13250], R4 ;  /* 0x01325004070075a7 */ /* 0x0002a6000802017f */
[----:B--2---:R-:W-:Y:S05]  /*19480*/  @!P1 NANOSLEEP.SYNCS 0x989680 ;  /* 0x009896800000995d */ /* 0x004fea0003900000 */
[----:B------:R-:W2:Y:S02]  /*19490*/  @!P1 SYNCS.PHASECHK.TRANS64 P1, [R7+URZ+0x13250], R4 ;  /* 0x01325004070095a7 */ /* 0x000ea4000802007f */
[----:B--2---:R-:W-:Y:S05]  /*194a0*/  @!P1 BRA `(.L_x_11990) ;  /* 0xfffffffc00ec9947 */ /* 0x004fea000383ffff */
[----:B------:R-:W-:Y:S05]  /*194b0*/  BRA `(.L_x_11989) ;  /* 0xffffff6800f87947 */ /* 0x000fea000383ffff */
.L_x_12034:
[----:B------:R-:W-:Y:S02]  /*194c0*/  IMAD.MOV.U32 R13, RZ, RZ, R20 ;  /* 0x000000ffff0d7224 */ /* 0x000fe400078e0014 */
[----:B------:R-:W-:Y:S02]  /*194d0*/  IMAD.MOV.U32 R12, RZ, RZ, RZ ;  /* 0x000000ffff0c7224 */ /* 0x000fe400078e00ff */
[----:B------:R-:W-:Y:S02]  /*194e0*/  IMAD.MOV.U32 R11, RZ, RZ, 0x1f ;  /* 0x0000001fff0b7424 */ /* 0x000fe400078e00ff */
[----:B------:R-:W-:-:S07]  /*194f0*/  IMAD.MOV.U32 R15, RZ, RZ, -0x1 ;  /* 0xffffffffff0f7424 */ /* 0x000fce00078e00ff */
[----:B01----:R-:W-:Y:S05]  /*19500*/  WARPSYNC.COLLECTIVE R15, `(.L_x_12104) ;  /* 0x000000000f087348 */ /* 0x003fea0003c00000 */
[----:B------:R2:W3:Y:S02]  /*19510*/  SHFL.IDX P6, R14, R13, R12, R11 ;  /* 0x0000000c0d0e7389 */ /* 0x0004e400000c000b */
[----:B0123--:R-:W-:Y:S01]  /*19520*/  ENDCOLLECTIVE ;  /* 0x000000000000791b */ /* 0x00ffe20003800000 */
.L_x_12104:
[----:B------:R-:W-:Y:S05]  /*19530*/  BRA `(.L_x_12105) ;  /* 0xffffffc400907947 */ /* 0x000fea000383ffff */
.L_x_12036:
[----:B------:R-:W-:Y:S01]  /*19540*/  BSSY B0, `(.L_x_12106) ;  /* 0x0000006000007945 */ /* 0x000fe20003800000 */
[----:B------:R-:W-:-:S07]  /*19550*/  IMAD.MOV.U32 R15, RZ, RZ, -0x1 ;  /* 0xffffffffff0f7424 */ /* 0x000fce00078e00ff */
[----:B012---:R-:W-:Y:S05]  /*19560*/  WARPSYNC.COLLECTIVE R15, `(.L_x_12107) ;  /* 0x000000000f0c7348 */ /* 0x007fea0003c00000 */
[----:B------:R-:W-:Y:S02]  /*19570*/  ELECT P6, UR62, PT ;  /* 0x00000000003e782f */ /* 0x000fe400038c0000 */
[----:B------:R-:W-:Y:S01]  /*19580*/  MOV R14, UR62 ;  /* 0x0000003e000e7c02 */ /* 0x000fe20008000f00 */
[----:B012---:R-:W-:Y:S10]  /*19590*/  ENDCOLLECTIVE ;  /* 0x000000000000791b */ /* 0x007ff40003800000 */
.L_x_12107:
[----:B------:R-:W-:Y:S05]  /*195a0*/  BSYNC B0 ;  /* 0x0000000000007941 */ /* 0x000fea0003800000 */
.L_x_12106:
[----:B------:R-:W-:Y:S05]  /*195b0*/  BRA `(.L_x_12108) ;  /* 0xffffffc400987947 */ /* 0x000fea000383ffff */
.L_x_12038:
[----:B---3--:R3:W4:Y:S02]  /*195c0*/  SYNCS.PHASECHK.TRANS64.TRYWAIT P0, [R2+URZ+0x13280], R3 ;  /* 0x01328003020075a7 */ /* 0x008724000800017f */
[----:B----4-:R-:W-:Y:S05]  /*195d0*/  @!P0 NANOSLEEP.SYNCS 0x989680 ;  /* 0x009896800000895d */ /* 0x010fea0003900000 */
[----:B------:R-:W4:Y:S02]  /*195e0*/  @!P0 SYNCS.PHASECHK.TRANS64 P0, [R2+URZ+0x13280], R3 ;  /* 0x01328003020085a7 */ /* 0x000f24000800007f */
[----:B----4-:R-:W-:Y:S05]  /*195f0*/  @!P0 BRA `(.L_x_12038) ;  /* 0xfffffffc00f08947 */ /* 0x010fea000383ffff */
[----:B------:R-:W-:Y:S05]  /*19600*/  BRA `(.L_x_12109) ;  /* 0xffffffc400f47947 */ /* 0x000fea000383ffff */
.L_x_12040:
[----:B0-----:R0:W4:Y:S02]  /*19610*/  SYNCS.PHASECHK.TRANS64.TRYWAIT P0, [R2+URZ+0x13240], R3 ;  /* 0x01324003020075a7 */ /* 0x001124000800017f */
[----:B----4-:R-:W-:Y:S05]  /*19620*/  @!P0 NANOSLEEP.SYNCS 0x989680 ;  /* 0x009896800000895d */ /* 0x010fea0003900000 */
[----:B------:R-:W4:Y:S02]  /*19630*/  @!P0 SYNCS.PHASECHK.TRANS64 P0, [R2+URZ+0x13240], R3 ;  /* 0x01324003020085a7 */ /* 0x000f24000800007f */
[----:B----4-:R-:W-:Y:S05]  /*19640*/  @!P0 BRA `(.L_x_12040) ;  /* 0xfffffffc00f08947 */ /* 0x010fea000383ffff */
[----:B------:R-:W-:Y:S05]  /*19650*/  BRA `(.L_x_12110) ;  /* 0xffffffc800407947 */ /* 0x000fea000383ffff */
.L_x_12044:
[----:B------:R0:W5:Y:S01]  /*19660*/  LDL.LU R10, [R1+0x4] ;  /* 0x00000400010a7983 */ /* 0x0001620000300800 */
[----:B------:R-:W-:Y:S02]  /*19670*/  IMAD.MOV.U32 R8, RZ, RZ, R11 ;  /* 0x000000ffff087224 */ /* 0x000fe400078e000b */
[----:B------:R-:W-:Y:S02]  /*19680*/  IMAD.MOV.U32 R13, RZ, RZ, R4 ;  /* 0x000000ffff0d7224 */ /* 0x000fe400078e0004 */
[----:B------:R-:W-:Y:S02]  /*19690*/  IMAD.MOV.U32 R12, RZ, RZ, RZ ;  /* 0x000000ffff0c7224 */ /* 0x000fe400078e00ff */
[----:B------:R-:W-:Y:S02]  /*196a0*/  IMAD.MOV.U32 R11, RZ, RZ, 0x1c1f ;  /* 0x00001c1fff0b7424 */ /* 0x000fe400078e00ff */
[----:B0-----:R-:W-:-:S07]  /*196b0*/  IMAD.MOV.U32 R15, RZ, RZ, -0x1 ;  /* 0xffffffffff0f7424 */ /* 0x001fce00078e00ff */
[----:B-----5:R-:W-:Y:S05]  /*196c0*/  WARPSYNC.COLLECTIVE R15, `(.L_x_12111) ;  /* 0x000000000f087348 */ /* 0x020fea0003c00000 */
[----:B------:R0:W1:Y:S02]  /*196d0*/  SHFL.IDX P6, R14, R13, R12, R11 ;  /* 0x0000000c0d0e7389 */ /* 0x00006400000c000b */
[----:B01---5:R-:W-:Y:S01]  /*196e0*/  ENDCOLLECTIVE ;  /* 0x000000000000791b */ /* 0x023fe20003800000 */
.L_x_12111:
[----:B------:R-:W-:Y:S02]  /*196f0*/  IMAD.MOV.U32 R13, RZ, RZ, R0 ;  /* 0x000000ffff0d7224 */ /* 0x000fe400078e0000 */
[----:B------:R-:W-:-:S07]  /*19700*/  IMAD.MOV.U32 R2, RZ, RZ, R14 ;  /* 0x000000ffff027224 */ /* 0x000fce00078e000e */
[----:B------:R-:W-:Y:S05]  /*19710*/  WARPSYNC.COLLECTIVE R15, `(.L_x_12112) ;  /* 0x000000000f087348 */ /* 0x000fea0003c00000 */
[----:B------:R0:W1:Y:S02]  /*19720*/  SHFL.IDX P6, R14, R13, R12, R11 ;  /* 0x0000000c0d0e7389 */ /* 0x00006400000c000b */
[----:B01----:R-:W-:Y:S01]  /*19730*/  ENDCOLLECTIVE ;  /* 0x000000000000791b */ /* 0x003fe20003800000 */
.L_x_12112:
[----:B------:R-:W-:Y:S02]  /*19740*/  IMAD.MOV.U32 R13, RZ, RZ, R4 ;  /* 0x000000ffff0d7224 */ /* 0x000fe400078e0004 */
[----:B------:R-:W-:Y:S02]  /*19750*/  IMAD.MOV.U32 R12, RZ, RZ, 0x1 ;  /* 0x00000001ff0c7424 */ /* 0x000fe400078e00ff */
[----:B------:R-:W-:-:S07]  /*19760*/  IMAD.MOV.U32 R3, RZ, RZ, R14 ;  /* 0x000000ffff037224 */ /* 0x000fce00078e000e */
[----:B------:R-:W-:Y:S05]  /*19770*/  WARPSYNC.COLLECTIVE R15, `(.L_x_12113) ;  /* 0x000000000f087348 */ /* 0x000fea0003c00000 */
[----:B------:R0:W1:Y:S02]  /*19780*/  SHFL.IDX P6, R14, R13, R12, R11 ;  /* 0x0000000c0d0e7389 */ /* 0x00006400000c000b */
[----:B01----:R-:W-:Y:S01]  /*19790*/  ENDCOLLECTIVE ;  /* 0x000000000000791b */ /* 0x003fe20003800000 */
.L_x_12113:
[----:B------:R-:W-:Y:S02]  /*197a0*/  IMAD.MOV.U32 R13, RZ, RZ, R0 ;  /* 0x000000ffff0d7224 */ /* 0x000fe400078e0000 */
[----:B------:R-:W-:Y:S02]  /*197b0*/  IMAD R7, R10, R9, RZ ;  /* 0x000000090a077224 */ /* 0x000fe400078e02ff */
[----:B------:R-:W0:Y:S02]  /*197c0*/  S2R R10, SR_TID.X ;  /* 0x00000000000a7919 */ /* 0x000e240000002100 */
[----:B0-----:R-:W-:-:S04]  /*197d0*/  LOP3.LUT R10, R10, 0x7f, RZ, 0xc0, !PT ;  /* 0x0000007f0a0a7812 */ /* 0x001fc800078ec0ff */
[----:B------:R-:W-:-:S05]  /*197e0*/  SHF.R.U32.HI R10, RZ, 0x2, R10 ;  /* 0x00000002ff0a7819 */ /* 0x000fca000001160a */
[----:B------:R-:W-:-:S04]  /*197f0*/  IMAD.IADD R8, R10, 0x1, R8 ;  /* 0x000000010a087824 */ /* 0x000fc800078e0208 */
[C---:B------:R-:W-:Y:S01]  /*19800*/  VIADD R10, R8.reuse, 0x20 ;  /* 0x00000020080a7836 */ /* 0x040fe20000000000 */
[----:B------:R-:W-:-:S13]  /*19810*/  ISETP.GE.AND P1, PT, R8, R7, PT ;  /* 0x000000070800720c */ /* 0x000fda0003f26270 */
        /* <DEDUP_REMOVED lines=13> */
.L_x_12114:
[----:B------:R-:W-:Y:S02]  /*198f0*/  IMAD.MOV.U32 R13, RZ, RZ, R4 ;  /* 0x000000ffff0d7224 */ /* 0x000fe400078e0004 */
[----:B------:R-:W-:Y:S01]  /*19900*/  IMAD.MOV.U32 R12, RZ, RZ, 0x2 ;  /* 0x00000002ff0c7424 */ /* 0x000fe200078e00ff */
[----:B------:R-:W-:-:S13]  /*19910*/  @!P1 IADD3 R9, P2, R21, R14, RZ ;  /* 0x0000000e15099210 */ /* 0x000fda0007f5e0ff */
[----:B------:R-:W-:Y:S05]  /*19920*/  WARPSYNC.COLLECTIVE R15, `(.L_x_12115) ;  /* 0x000000000f087348 */ /* 0x000fea0003c00000 */
[----:B------:R0:W1:Y:S02]  /*19930*/  SHFL.IDX P6, R14, R13, R12, R11 ;  /* 0x0000000c0d0e7389 */ /* 0x00006400000c000b */
[----:B01----:R-:W-:Y:S01]  /*19940*/  ENDCOLLECTIVE ;  /* 0x000000000000791b */ /* 0x003fe20003800000 */
.L_x_12115:
[----:B------:R-:W-:Y:S02]  /*19950*/  @!P1 IMAD.X R3, RZ, RZ, R2, P2 ;  /* 0x000000ffff039224 */ /* 0x000fe400010e0602 */
[----:B------:R-:W-:-:S05]  /*19960*/  @!P1 IMAD.MOV.U32 R2, RZ, RZ, R9 ;  /* 0x000000ffff029224 */ /* 0x000fca00078e0009 */
        /* <DEDUP_REMOVED lines=10> */
.L_x_12116:
[----:B------:R-:W-:Y:S02]  /*19a10*/  IMAD.MOV.U32 R13, RZ, RZ, R4 ;  /* 0x000000ffff0d7224 */ /* 0x000fe400078e0004 */
[----:B------:R-:W-:Y:S01]  /*19a20*/  IMAD.MOV.U32 R12, RZ, RZ, 0x3 ;  /* 0x00000003ff0c7424 */ /* 0x000fe200078e00ff */
[----:B------:R-:W-:-:S13]  /*19a30*/  @!P1 IADD3 R9, P2, R21, R14, RZ ;  /* 0x0000000e15099210 */ /* 0x000fda0007f5e0ff */
[----:B------:R-:W-:Y:S05]  /*19a40*/  WARPSYNC.COLLECTIVE R15, `(.L_x_12117) ;  /* 0x000000000f087348 */ /* 0x000fea0003c00000 */
[----:B------:R0:W1:Y:S02]  /*19a50*/  SHFL.IDX P6, R14, R13, R12, R11 ;  /* 0x0000000c0d0e7389 */ /* 0x00006400000c000b */
[----:B01----:R-:W-:Y:S01]  /*19a60*/  ENDCOLLECTIVE ;  /* 0x000000000000791b */ /* 0x003fe20003800000 */
.L_x_12117:
[----:B------:R-:W-:Y:S02]  /*19a70*/  @!P1 IMAD.X R3, RZ, RZ, R2, P2 ;  /* 0x000000ffff039224 */ /* 0x000fe400010e0602 */
[----:B------:R-:W-:-:S05]  /*19a80*/  @!P1 IMAD.MOV.U32 R2, RZ, RZ, R9 ;  /* 0x000000ffff029224 */ /* 0x000fca00078e0009 */
        /* <DEDUP_REMOVED lines=11> */
.L_x_12118:
[----:B------:R-:W-:Y:S02]  /*19b40*/  IMAD.MOV.U32 R13, RZ, RZ, R6 ;  /* 0x000000ffff0d7224 */ /* 0x000fe400078e0006 */
[----:B------:R-:W-:Y:S02]  /*19b50*/  IMAD.MOV.U32 R12, RZ, RZ, RZ ;  /* 0x000000ffff0c7224 */ /* 0x000fe400078e00ff */
[----:B------:R-:W-:-:S07]  /*19b60*/  IMAD.MOV.U32 R2, RZ, RZ, R14 ;  /* 0x000000ffff027224 */ /* 0x000fce00078e000e */
[----:B------:R-:W-:Y:S05]  /*19b70*/  WARPSYNC.COLLECTIVE R15, `(.L_x_12119) ;  /* 0x000000000f087348 */ /* 0x000fea0003c00000 */
[----:B------:R0:W1:Y:S02]  /*19b80*/  SHFL.IDX P6, R14, R13, R12, R11 ;  /* 0x0000000c0d0e7389 */ /* 0x00006400000c000b */
[----:B01----:R-:W-:Y:S01]  /*19b90*/  ENDCOLLECTIVE ;  /* 0x000000000000791b */ /* 0x003fe20003800000 */
.L_x_12119:
        /* <DEDUP_REMOVED lines=11> */
.L_x_12120:
        /* <DEDUP_REMOVED lines=8> */
.L_x_12121:
        /* <DEDUP_REMOVED lines=11> */
.L_x_12122:
[----:B------:R-:W-:Y:S05]  /*19d80*/  BRA `(.L_x_12123) ;  /* 0xffffffcc003c7947 */ /* 0x000fea000383ffff */
.L_x_12047:
[----:B0-----:R0:W1:Y:S02]  /*19d90*/  SYNCS.PHASECHK.TRANS64.TRYWAIT P0, [R18+URZ+0x13220], R3 ;  /* 0x01322003120075a7 */ /* 0x001064000800017f */
[----:B-1----:R-:W-:Y:S05]  /*19da0*/  @!P0 NANOSLEEP.SYNCS 0x989680 ;  /* 0x009896800000895d */ /* 0x002fea0003900000 */
[----:B------:R-:W1:Y:S02]  /*19db0*/  @!P0 SYNCS.PHASECHK.TRANS64 P0, [R18+URZ+0x13220], R3 ;  /* 0x01322003120085a7 */ /* 0x000e64000800007f */
[----:B-1----:R-:W-:Y:S05]  /*19dc0*/  @!P0 BRA `(.L_x_12047) ;  /* 0xfffffffc00f08947 */ /* 0x002fea000383ffff */
[----:B------:R-:W-:Y:S05]  /*19dd0*/  BRA `(.L_x_12124) ;  /* 0xffffffcc00a47947 */ /* 0x000fea000383ffff */
.L_x_12053:
[----:B0-----:R0:W1:Y:S02]  /*19de0*/  SYNCS.PHASECHK.TRANS64.TRYWAIT P0, [R4+URZ+0x13280], R2 ;  /* 0x01328002040075a7 */ /* 0x001064000800017f */
[----:B-1----:R-:W-:Y:S05]  /*19df0*/  @!P0 NANOSLEEP.SYNCS 0x989680 ;  /* 0x009896800000895d */ /* 0x002fea0003900000 */
[----:B------:R-:W1:Y:S02]  /*19e00*/  @!P0 SYNCS.PHASECHK.TRANS64 P0, [R4+URZ+0x13280], R2 ;  /* 0x01328002040085a7 */ /* 0x000e64000800007f */
[----:B-1----:R-:W-:Y:S05]  /*19e10*/  @!P0 BRA `(.L_x_12053) ;  /* 0xfffffffc00f08947 */ /* 0x002fea000383ffff */
[----:B------:R-:W-:Y:S05]  /*19e20*/  BRA `(.L_x_12125) ;  /* 0xffffffd0003c7947 */ /* 0x000fea000383ffff */
.L_x_12058:
[----:B-1----:R1:W2:Y:S02]  /*19e30*/  SYNCS.PHASECHK.TRANS64.TRYWAIT P0, [R4+URZ+0x13240], R2 ;  /* 0x01324002040075a7 */ /* 0x0022a4000800017f */
[----:B--2---:R-:W-:Y:S05]  /*19e40*/  @!P0 NANOSLEEP.SYNCS 0x989680 ;  /* 0x009896800000895d */ /* 0x004fea0003900000 */
[----:B------:R-:W2:Y:S02]  /*19e50*/  @!P0 SYNCS.PHASECHK.TRANS64 P0, [R4+URZ+0x13240], R2 ;  /* 0x01324002040085a7 */ /* 0x000ea4000800007f */
[----:B--2---:R-:W-:Y:S05]  /*19e60*/  @!P0 BRA `(.L_x_12058) ;  /* 0xfffffffc00f08947 */ /* 0x004fea000383ffff */
[----:B------:R-:W-:Y:S05]  /*19e70*/  BRA `(.L_x_12126) ;  /* 0xffffffd000b47947 */ /* 0x000fea000383ffff */
.L_x_12064:
[----:B0-----:R0:W1:Y:S02]  /*19e80*/  SYNCS.PHASECHK.TRANS64.TRYWAIT P0, [R3+URZ+0x13270], R2 ;  /* 0x01327002030075a7 */ /* 0x001064000800017f */
[----:B-1----:R-:W-:Y:S05]  /*19e90*/  @!P0 NANOSLEEP.SYNCS 0x989680 ;  /* 0x009896800000895d */ /* 0x002fea0003900000 */
[----:B------:R-:W1:Y:S02]  /*19ea0*/  @!P0 SYNCS.PHASECHK.TRANS64 P0, [R3+URZ+0x13270], R2 ;  /* 0x01327002030085a7 */ /* 0x000e64000800007f */
[----:B-1----:R-:W-:Y:S05]  /*19eb0*/  @!P0 BRA `(.L_x_12064) ;  /* 0xfffffffc00f08947 */ /* 0x002fea000383ffff */
[----:B------:R-:W-:Y:S05]  /*19ec0*/  BRA `(.L_x_12127) ;  /* 0xffffffd400507947 */ /* 0x000fea000383ffff */
.L_x_12066:
[----:B0-----:R0:W1:Y:S02]  /*19ed0*/  SYNCS.PHASECHK.TRANS64.TRYWAIT P0, [R3+URZ+0x13260], R2 ;  /* 0x01326002030075a7 */ /* 0x001064000800017f */
[----:B-1----:R-:W-:Y:S05]  /*19ee0*/  @!P0 NANOSLEEP.SYNCS 0x989680 ;  /* 0x009896800000895d */ /* 0x002fea0003900000 */
[----:B------:R-:W1:Y:S02]  /*19ef0*/  @!P0 SYNCS.PHASECHK.TRANS64 P0, [R3+URZ+0x13260], R2 ;  /* 0x01326002030085a7 */ /* 0x000e64000800007f */
[----:B-1----:R-:W-:Y:S05]  /*19f00*/  @!P0 BRA `(.L_x_12066) ;  /* 0xfffffffc00f08947 */ /* 0x002fea000383ffff */
[----:B------:R-:W-:Y:S05]  /*19f10*/  BRA `(.L_x_12128) ;  /* 0xffffffd400587947 */ /* 0x000fea000383ffff */
.L_x_12073:
[----:B0-----:R0:W1:Y:S02]  /*19f20*/  SYNCS.PHASECHK.TRANS64.TRYWAIT P1, [R2+URZ+0x13270], R3 ;  /* 0x01327003020075a7 */ /* 0x001064000802017f */
[----:B-1----:R-:W-:Y:S05]  /*19f30*/  @!P1 NANOSLEEP.SYNCS 0x989680 ;  /* 0x009896800000995d */ /* 0x002fea0003900000 */
[----:B------:R-:W1:Y:S02]  /*19f40*/  @!P1 SYNCS.PHASECHK.TRANS64 P1, [R2+URZ+0x13270], R3 ;  /* 0x01327003020095a7 */ /* 0x000e64000802007f */
[----:B-1----:R-:W-:Y:S05]  /*19f50*/  @!P1 BRA `(.L_x_12073) ;  /* 0xfffffffc00f09947 */ /* 0x002fea000383ffff */
[----:B------:R-:W-:Y:S05]  /*19f60*/  BRA `(.L_x_12129) ;  /* 0xffffffd8009c7947 */ /* 0x000fea000383ffff */
.L_x_12075:
[----:B0-----:R0:W1:Y:S02]  /*19f70*/  SYNCS.PHASECHK.TRANS64.TRYWAIT P1, [R2+URZ+0x13260], R5 ;  /* 0x01326005020075a7 */ /* 0x001064000802017f */
[----:B-1----:R-:W-:Y:S05]  /*19f80*/  @!P1 NANOSLEEP.SYNCS 0x989680 ;  /* 0x009896800000995d */ /* 0x002fea0003900000 */
[----:B------:R-:W1:Y:S02]  /*19f90*/  @!P1 SYNCS.PHASECHK.TRANS64 P1, [R2+URZ+0x13260], R5 ;  /* 0x01326005020095a7 */ /* 0x000e64000802007f */
[----:B-1----:R-:W-:Y:S05]  /*19fa0*/  @!P1 BRA `(.L_x_12075) ;  /* 0xfffffffc00f09947 */ /* 0x002fea000383ffff */
[----:B------:R-:W-:Y:S05]  /*19fb0*/  BRA `(.L_x_12130) ;  /* 0xffffffd800a47947 */ /* 0x000fea000383ffff */
.L_x_12088:
[----:B0-----:R0:W1:Y:S02]  /*19fc0*/  SYNCS.PHASECHK.TRANS64.TRYWAIT P0, [R6+URZ+0x13220], R0 ;  /* 0x01322000060075a7 */ /* 0x001064000800017f */
[----:B-1----:R-:W-:Y:S05]  /*19fd0*/  @!P0 NANOSLEEP.SYNCS 0x989680 ;  /* 0x009896800000895d */ /* 0x002fea0003900000 */
[----:B------:R-:W1:Y:S02]  /*19fe0*/  @!P0 SYNCS.PHASECHK.TRANS64 P0, [R6+URZ+0x13220], R0 ;  /* 0x01322000060085a7 */ /* 0x000e64000800007f */
[----:B-1----:R-:W-:Y:S05]  /*19ff0*/  @!P0 BRA `(.L_x_12088) ;  /* 0xfffffffc00f08947 */ /* 0x002fea000383ffff */
[----:B------:R-:W-:Y:S05]  /*1a000*/  BRA `(.L_x_12131) ;  /* 0xffffffec00847947 */ /* 0x000fea000383ffff */
.L_x_12089:
        /* <DEDUP_REMOVED lines=8> */
[----:B0-2---:R-:W-:Y:S05]  /*1a090*/  WARPSYNC.COLLECTIVE R15, `(.L_x_12133) ;  /* 0x000000000f087348 */ /* 0x005fea0003c00000 */
[----:B------:R1:W3:Y:S02]  /*1a0a0*/  SHFL.IDX P6, R14, R13, R12, R11 ;  /* 0x0000000c0d0e7389 */ /* 0x0002e400000c000b */
[----:B0123--:R-:W-:Y:S01]  /*1a0b0*/  ENDCOLLECTIVE ;  /* 0x000000000000791b */ /* 0x00ffe20003800000 */
.L_x_12133:
[----:B------:R-:W-:Y:S05]  /*1a0c0*/  BSYNC B0 ;  /* 0x0000000000007941 */ /* 0x000fea0003800000 */
.L_x_12132:
[----:B------:R-:W-:Y:S05]  /*1a0d0*/  BRA `(.L_x_12134) ;  /* 0xffffffec006c7947 */ /* 0x000fea000383ffff */
.L_x_12092:
[----:B------:R-:W-:Y:S01]  /*1a0e0*/  BSSY B1, `(.L_x_12135) ;  /* 0x0000006000017945 */ /* 0x000fe20003800000 */
[----:B------:R-:W-:-:S07]  /*1a0f0*/  IMAD.MOV.U32 R15, RZ, RZ, -0x1 ;  /* 0xffffffffff0f7424 */ /* 0x000fce00078e00ff */
[----:B0-2---:R-:W-:Y:S05]  /*1a100*/  WARPSYNC.COLLECTIVE R15, `(.L_x_12136) ;  /* 0x000000000f0c7348 */ /* 0x005fea0003c00000 */
[----:B------:R-:W-:Y:S02]  /*1a110*/  ELECT P6, UR62, PT ;  /* 0x00000000003e782f */ /* 0x000fe400038c0000 */
[----:B------:R-:W-:Y:S01]  /*1a120*/  MOV R14, UR62 ;  /* 0x0000003e000e7c02 */ /* 0x000fe20008000f00 */
[----:B0-2---:R-:W-:Y:S10]  /*1a130*/  ENDCOLLECTIVE ;  /* 0x000000000000791b */ /* 0x005ff40003800000 */
.L_x_12136:
[----:B------:R-:W-:Y:S05]  /*1a140*/  BSYNC B1 ;  /* 0x0000000000017941 */ /* 0x000fea0003800000 */
.L_x_12135:
[----:B------:R-:W-:Y:S05]  /*1a150*/  BRA `(.L_x_12137) ;  /* 0xffffffec00647947 */ /* 0x000fea000383ffff */
.L_x_12094:
[----:B0-----:R0:W1:Y:S02]  /*1a160*/  SYNCS.PHASECHK.TRANS64.TRYWAIT P1, [R5+URZ], R4 ;  /* 0x00000004050075a7 */ /* 0x001064000802017f */
[----:B-1----:R-:W-:Y:S05]  /*1a170*/  @!P1 NANOSLEEP.SYNCS 0x989680 ;  /* 0x009896800000995d */ /* 0x002fea0003900000 */
[----:B------:R-:W1:Y:S02]  /*1a180*/  @!P1 SYNCS.PHASECHK.TRANS64 P1, [R5+URZ], R4 ;  /* 0x00000004050095a7 */ /* 0x000e64000802007f */
[----:B-1----:R-:W-:Y:S05]  /*1a190*/  @!P1 BRA `(.L_x_12094) ;  /* 0xfffffffc00f09947 */ /* 0x002fea000383ffff */
[----:B------:R-:W-:Y:S05]  /*1a1a0*/  BRA `(.L_x_12138) ;  /* 0xffffffec00987947 */ /* 0x000fea000383ffff */
.L_x_12095:
[----:B-1----:R1:W3:Y:S02]  /*1a1b0*/  SYNCS.PHASECHK.TRANS64.TRYWAIT P1, [R9+URZ], R0 ;  /* 0x00000000090075a7 */ /* 0x0022e4000802017f */
[----:B---3--:R-:W-:Y:S05]  /*1a1c0*/  @!P1 NANOSLEEP.SYNCS 0x989680 ;  /* 0x009896800000995d */ /* 0x008fea0003900000 */
[----:B------:R-:W3:Y:S02]  /*1a1d0*/  @!P1 SYNCS.PHASECHK.TRANS64 P1, [R9+URZ], R0 ;  /* 0x00000000090095a7 */ /* 0x000ee4000802007f */
[----:B---3--:R-:W-:Y:S05]  /*1a1e0*/  @!P1 BRA `(.L_x_12095) ;  /* 0xfffffffc00f09947 */ /* 0x008fea000383ffff */
[----:B------:R-:W-:Y:S05]  /*1a1f0*/  BRA `(.L_x_12139) ;  /* 0xffffffec008c7947 */ /* 0x000fea000383ffff */
.L_x_12097:
[----:B---3--:R3:W4:Y:S02]  /*1a200*/  SYNCS.PHASECHK.TRANS64.TRYWAIT P1, [R19+URZ+0x13260], R4 ;  /* 0x01326004130075a7 */ /* 0x008724000802017f */
[----:B----4-:R-:W-:Y:S05]  /*1a210*/  @!P1 NANOSLEEP.SYNCS 0x989680 ;  /* 0x009896800000995d */ /* 0x010fea0003900000 */
[----:B------:R-:W4:Y:S02]  /*1a220*/  @!P1 SYNCS.PHASECHK.TRANS64 P1, [R19+URZ+0x13260], R4 ;  /* 0x01326004130095a7 */ /* 0x000f24000802007f */
[----:B----4-:R-:W-:Y:S05]  /*1a230*/  @!P1 BRA `(.L_x_12097) ;  /* 0xfffffffc00f09947 */ /* 0x010fea000383ffff */
[----:B------:R-:W-:Y:S05]  /*1a240*/  BRA `(.L_x_12140) ;  /* 0xffffffec008c7947 */ /* 0x000fea000383ffff */
.L_x_12099:
[----:B----4-:R4:W0:Y:S02]  /*1a250*/  SYNCS.PHASECHK.TRANS64.TRYWAIT P1, [R7+URZ+0x13260], R0 ;  /* 0x01326000070075a7 */ /* 0x010824000802017f */
[----:B0-----:R-:W-:Y:S05]  /*1a260*/  @!P1 NANOSLEEP.SYNCS 0x989680 ;  /* 0x009896800000995d */ /* 0x001fea0003900000 */
[----:B------:R-:W0:Y:S02]  /*1a270*/  @!P1 SYNCS.PHASECHK.TRANS64 P1, [R7+URZ+0x13260], R0 ;  /* 0x01326000070095a7 */ /* 0x000e24000802007f */
[----:B0-----:R-:W-:Y:S05]  /*1a280*/  @!P1 BRA `(.L_x_12099) ;  /* 0xfffffffc00f09947 */ /* 0x001fea000383ffff */
[----:B------:R-:W-:Y:S05]  /*1a290*/  BRA `(.L_x_12141) ;  /* 0xffffffec008c7947 */ /* 0x000fea000383ffff */
.L_x_12101:
[----:B------:R0:W0:Y:S02]  /*1a2a0*/  SYNCS.PHASECHK.TRANS64.TRYWAIT P0, [R19+URZ+0x13280], R4 ;  /* 0x01328004130075a7 */ /* 0x000024000800017f */
[----:B0-----:R-:W-:Y:S05]  /*1a2b0*/  @!P0 NANOSLEEP.SYNCS 0x989680 ;  /* 0x009896800000895d */ /* 0x001fea0003900000 */
[----:B------:R-:W0:Y:S02]  /*1a2c0*/  @!P0 SYNCS.PHASECHK.TRANS64 P0, [R19+URZ+0x13280], R4 ;  /* 0x01328004130085a7 */ /* 0x000e24000800007f */
[----:B0-----:R-:W-:Y:S05]  /*1a2d0*/  @!P0 BRA `(.L_x_12101) ;  /* 0xfffffffc00f08947 */ /* 0x001fea000383ffff */
[----:B------:R-:W-:Y:S05]  /*1a2e0*/  BRA `(.L_x_12102) ;  /* 0xffffffec00887947 */ /* 0x000fea000383ffff */
.L_x_12142:
        /* <DEDUP_REMOVED lines=9> */
.L_x_13298:


//--------------------- .text._ZN7cutlass13device_kernelIN5flash11enable_sm90INS1_16FlashAttnFwdSm90INS1_25CollectiveMainloopFwdSm90ILi2EN4cute5tupleIJNS5_1CILi1EEES8_S8_EEENS6_IJNS7_ILi192EEENS7_ILi160EEENS7_ILi64EEEEEELi64ENS_12float_e4m3_tEfNS_4arch4Sm90ELb0ELb1ELb0ELb1ELb0ELb1ELb0ELb1ELb1ELb1ELb1ELb0EEENS1_21CollectiveEpilogueFwdINS6_IJSA_SC_SB_EEES9_NS_10bfloat16_tESG_Li384ELb1ELb1ELb1ELb1EEENS1_36VarlenDynamicPersistentTileSchedulerILi192ELi160ELi384ELi128ELb1ELb1ELb1ELb1ELb0ELb1EEEEEEEEEvNT_6ParamsE --------------------------
	.section	.text._ZN7cutlass13device_kernelIN5flash11enable_sm90INS1_16FlashAttnFwdSm90INS1_25CollectiveMainloopFwdSm90ILi2EN4cute5tupleIJNS5_1CILi1EEES8_S8_EEENS6_IJNS7_ILi192EEENS7_ILi160EEENS7_ILi64EEEEEELi64ENS_12float_e4m3_tEfNS_4arch4Sm90ELb0ELb1ELb0ELb1ELb0ELb1ELb0ELb1ELb1ELb1ELb1ELb0EEENS1_21CollectiveEpilogueFwdINS6_IJSA_SC_SB_EEES9_NS_10bfloat16_tESG_Li384ELb1ELb1ELb1ELb1EEENS1_36VarlenDynamicPersistentTileSchedulerILi192ELi160ELi384ELi128ELb1ELb1ELb1ELb1ELb0ELb1EEEEEEEEEvNT_6ParamsE,"ax",@progbits
	.align	128
.text._ZN7cutlass13device_kernelIN5flash11enable_sm90INS1_16FlashAttnFwdSm90INS1_25CollectiveMainloopFwdSm90ILi2EN4cute5tupleIJNS5_1CILi1EEES8_S8_EEENS6_IJNS7_ILi192EEENS7_ILi160EEENS7_ILi64EEEEEELi64ENS_12float_e4m3_tEfNS_4arch4Sm90ELb0ELb1ELb0ELb1ELb0ELb1ELb0ELb1ELb1ELb1ELb1ELb0EEENS1_21CollectiveEpilogueFwdINS6_IJSA_SC_SB_EEES9_NS_10bfloat16_tESG_Li384ELb1ELb1ELb1ELb1EEENS1_36VarlenDynamicPersistentTileSchedulerILi192ELi160ELi384ELi128ELb1ELb1ELb1ELb1ELb0ELb1EEEEEEEEEvNT_6ParamsE:
        .type           _ZN7cutlass13device_kernelIN5flash11enable_sm90INS1_16FlashAttnFwdSm90INS1_25CollectiveMainloopFwdSm90ILi2EN4cute5tupleIJNS5_1CILi1EEES8_S8_EEENS6_IJNS7_ILi192EEENS7_ILi160EEENS7_ILi64EEEEEELi64ENS_12float_e4m3_tEfNS_4arch4Sm90ELb0ELb1ELb0ELb1ELb0ELb1ELb0ELb1ELb1ELb1ELb1ELb0EEENS1_21CollectiveEpilogueFwdINS6_IJSA_SC_SB_EEES9_NS_10bfloat16_tESG_Li384ELb1ELb1ELb1ELb1EEENS1_36VarlenDynamicPersistentTileSchedulerILi192ELi160ELi384ELi128ELb1ELb1ELb1ELb1ELb0ELb1EEEEEEEEEvNT_6ParamsE,@function
        .size           _ZN7cutlass13device_kernelIN5flash11enable_sm90INS1_16FlashAttnFwdSm90INS1_25CollectiveMainloopFwdSm90ILi2EN4cute5tupleIJNS5_1CILi1EEES8_S8_EEENS6_IJNS7_ILi192EEENS7_ILi160EEENS7_ILi64EEEEEELi64ENS_12float_e4m3_tEfNS_4arch4Sm90ELb0ELb1ELb0ELb1ELb0ELb1ELb0ELb1ELb1ELb1ELb1ELb0EEENS1_21CollectiveEpilogueFwdINS6_IJSA_SC_SB_EEES9_NS_10bfloat16_tESG_Li384ELb1ELb1ELb1ELb1EEENS1_36VarlenDynamicPersistentTileSchedulerILi192ELi160ELi384ELi128ELb1ELb1ELb1ELb1ELb0ELb1EEEEEEEEEvNT_6ParamsE,(.L_x_13299 - _ZN7cutlass13device_kernelIN5flash11enable_sm90INS1_16FlashAttnFwdSm90INS1_25CollectiveMainloopFwdSm90ILi2EN4cute5tupleIJNS5_1CILi1EEES8_S8_EEENS6_IJNS7_ILi192EEENS7_ILi160EEENS7_ILi64EEEEEELi64ENS_12float_e4m3_tEfNS_4arch4Sm90ELb0ELb1ELb0ELb1ELb0ELb1ELb0ELb1ELb1ELb1ELb1ELb0EEENS1_21CollectiveEpilogueFwdINS6_IJSA_SC_SB_EEES9_NS_10bfloat16_tESG_Li384ELb1ELb1ELb1ELb1EEENS1_36VarlenDynamicPersistentTileSchedulerILi192ELi160ELi384ELi128ELb1ELb1ELb1ELb1ELb0ELb1EEEEEEEEEvNT_6ParamsE)
        .other          _ZN7cutlass13device_kernelIN5flash11enable_sm90INS1_16FlashAttnFwdSm90INS1_25CollectiveMainloopFwdSm90ILi2EN4cute5tupleIJNS5_1CILi1EEES8_S8_EEENS6_IJNS7_ILi192EEENS7_ILi160EEENS7_ILi64EEEEEELi64ENS_12float_e4m3_tEfNS_4arch4Sm90ELb0ELb1ELb0ELb1ELb0ELb1ELb0ELb1ELb1ELb1ELb1ELb0EEENS1_21CollectiveEpilogueFwdINS6_IJSA_SC_SB_EEES9_NS_10bfloat16_tESG_Li384ELb1ELb1ELb1ELb1EEENS1_36VarlenDynamicPersistentTileSchedulerILi192ELi160ELi384ELi128ELb1ELb1ELb1ELb1ELb0ELb1EEEEEEEEEvNT_6ParamsE,@"STO_CUDA_ENTRY STV_DEFAULT"
_ZN7cutlass13device_kernelIN5flash11enable_sm90INS1_16FlashAttnFwdSm90INS1_25CollectiveMainloopFwdSm90ILi2EN4cute5tupleIJNS5_1CILi1EEES8_S8_EEENS6_IJNS7_ILi192EEENS7_ILi160EEENS7_ILi64EEEEEELi64ENS_12float_e4m3_tEfNS_4arch4Sm90ELb0ELb1ELb0ELb1ELb0ELb1ELb0ELb1ELb1ELb1ELb1ELb0EEENS1_21CollectiveEpilogueFwdINS6_IJSA_SC_SB_EEES9_NS_10bfloat16_tESG_Li384ELb1ELb1ELb1ELb1EEENS1_36VarlenDynamicPersistentTileSchedulerILi192ELi160ELi384ELi128ELb1ELb1ELb1ELb1ELb0ELb1EEEEEEEEEvNT_6ParamsE:
        /* <DEDUP_REMOVED lines=23> */
.L_x_12144:
[----:B------:R-:W-:Y:S05]  /*0170*/  BSYNC B0 ;  /* 0x0000000000007941 */ /* 0x000fea0003800000 */
.L_x_12143:
[----:B------:R-:W-:Y:S01]  /*0180*/  VOTEU.ANY UP0, P0 ;  /* 0x00000000003f7886 */ /* 0x000fe20000000100 */
[----:B------:R-:W0:Y:S01]  /*0190*/  SHFL.IDX PT, R2, R0, RZ, 0x1f ;  /* 0x00001fff00027589 */ /* 0x000e2200000e0000 */
[----:B------:R-:W-:Y:S01]  /*01a0*/  UMOV UR4, 0x80 ;  /* 0x0000008000047882 */ /* 0x000fe20000000000 */
[----:B------:R-:W-:Y:S01]  /*01b0*/  UMOV UR7, 0x180 ;  /* 0x0000018000077882 */ /* 0x000fe20000000000 */
[----:B------:R-:W-:Y:S01]  /*01c0*/  VOTEU.ANY UP1, P0 ;  /* 0x00000000003f7886 */ /* 0x000fe20000020100 */
[----:B------:R-:W1:Y:S01]  /*01d0*/  @UP0 S2UR UR8, SR_CgaCtaId ;  /* 0x00000000000809c3 */ /* 0x000e620000008800 */
[----:B------:R-:W-:Y:S01]  /*01e0*/  @UP0 UMOV UR6, 0x400 ;  /* 0x0000040000060882 */ /* 0x000fe20000000000 */
[----:B------:R-:W-:-:S04]  /*01f0*/  @UP0 UIADD3 UR4, -UR4, 0x100000, URZ ;  /* 0x0010000004040890 */ /* 0x000fc8000fffe13f */
[----:B------:R-:W-:Y:S02]  /*0200*/  @UP0 USHF.L.U32 UR5, UR4, 0xb, URZ ;  /* 0x0000000b04050899 */ /* 0x000fe4000800063f */
[----:B------:R-:W-:Y:S01]  /*0210*/  @UP0 USHF.L.U32 UR4, UR4, 0x1, URZ ;  /* 0x0000000104040899 */ /* 0x000fe2000800063f */
[----:B0-----:R-:W-:Y:S02]  /*0220*/  ISETP.NE.AND P1, PT, R2, RZ, PT ;  /* 0x000000ff0200720c */ /* 0x001fe40003f25270 */
[----:B------:R-:W-:Y:S01]  /*0230*/  SHF.R.U32.HI R2, RZ, 0x7, R3 ;  /* 0x00000007ff027819 */ /* 0x000fe20000011603 */
[----:B-1----:R-:W-:Y:S02]  /*0240*/  @UP0 ULEA UR8, UR8, UR6, 0x18 ;  /* 0x0000000608080291 */ /* 0x002fe4000f8ec03f */
[----:B------:R-:W-:-:S04]  /*0250*/  @UP0 UIADD3 UR6, -UR7, 0x100000, URZ ;  /* 0x0010000007060890 */ /* 0x000fc8000fffe13f */
[----:B------:R-:W-:Y:S02]  /*0260*/  @UP0 USHF.L.U32 UR7, UR6, 0xb, URZ ;  /* 0x0000000b06070899 */ /* 0x000fe4000800063f */
[----:B------:R-:W-:Y:S01]  /*0270*/  @UP0 USHF.L.U32 UR6, UR6, 0x1, URZ ;  /* 0x0000000106060899 */ /* 0x000fe2000800063f */
[----:B------:R-:W-:Y:S01]  /*0280*/  VOTEU.ANY UP0, P0 ;  /* 0x00000000003f7886 */ /* 0x000fe20000000100 */
[----:B------:R-:W0:Y:S04]  /*0290*/  SHFL.IDX PT, R2, R2, RZ, 0x1f ;  /* 0x00001fff02027589 */ /* 0x000e2800000e0000 */
[----:B------:R-:W1:Y:S02]  /*02a0*/  FENCE.VIEW.ASYNC.S ;  /* 0x00000000000073c6 */ /* 0x000e640000000000 */
[----:B-1----:R1:W2:Y:S04]  /*02b0*/  @UP0 SYNCS.EXCH.64 URZ, [UR8+0x13200], UR4 ;  /* 0x01320004083f05b2 */ /* 0x0022a80008000100 */
[----:B------:R1:W3:Y:S01]  /*02c0*/  @UP1 SYNCS.EXCH.64 URZ, [UR8+0x13220], UR6 ;  /* 0x01322006083f15b2 */ /* 0x0002e20008000100 */
[----:B------:R-:W-:Y:S05]  /*02d0*/  @P1 BRA `(.L_x_12145) ;  /* 0x0000000000481947 */ /* 0x000fea0003800000 */
[----:B-1----:R-:W1:Y:S01]  /*02e0*/  S2UR UR5, SR_CgaCtaId ;  /* 0x00000000000579c3 */ /* 0x002e620000008800 */
[----:B------:R-:W-:Y:S01]  /*02f0*/  UMOV UR4, 0x400 ;  /* 0x0000040000047882 */ /* 0x000fe20000000000 */
[----:B------:R-:W-:Y:S01]  /*0300*/  UMOV UR6, 0x1 ;  /* 0x0000000100067882 */ /* 0x000fe20000000000 */
[----:B------:R-:W-:Y:S01]  /*0310*/  UMOV UR7, 0x3 ;  /* 0x0000000300077882 */ /* 0x000fe20000000000 */
[----:B------:R-:W-:Y:S01]  /*0320*/  ELECT P0, URZ, PT ;  /* 0x00000000003f782f */ /* 0x000fe20003800000 */
[----:B-1----:R-:W-:Y:S02]  /*0330*/  ULEA UR8, UR5, UR4, 0x18 ;  /* 0x0000000405087291 */ /* 0x002fe4000f8ec03f */
[----:B------:R-:W-:-:S04]  /*0340*/  UIADD3 UR4, -UR6, 0x100000, URZ ;  /* 0x0010000006047890 */ /* 0x000fc8000fffe13f */
[----:B------:R-:W-:Y:S02]  /*0350*/  USHF.L.U32 UR5, UR4, 0xb, URZ ;  /* 0x0000000b04057899 */ /* 0x000fe4000800063f */
[----:B------:R-:W-:Y:S02]  /*0360*/  USHF.L.U32 UR4, UR4, 0x1, URZ ;  /* 0x0000000104047899 */ /* 0x000fe4000800063f */
[----:B------:R-:W-:-:S04]  /*0370*/  UIADD3 UR6, -UR7, 0x100000, URZ ;  /* 0x0010000007067890 */ /* 0x000fc8000fffe13f */
[----:B------:R-:W-:Y:S02]  /*0380*/  USHF.L.U32 UR7, UR6, 0xb, URZ ;  /* 0x0000000b06077899 */ /* 0x000fe4000800063f */
[----:B------:R-:W-:Y:S01]  /*0390*/  USHF.L.U32 UR6, UR6, 0x1, URZ ;  /* 0x0000000106067899 */ /* 0x000fe2000800063f */
[----:B------:R-:W1:Y:S03]  /*03a0*/  FENCE.VIEW.ASYNC.S ;  /* 0x00000000000073c6 */ /* 0x000e660000000000 */
[----:B-1----:R4:W1:Y:S08]  /*03b0*/  SYNCS.EXCH.64 URZ, [UR8+0x13230], UR4 ;  /* 0x01323004083f75b2 */ /* 0x0028700008000100 */
[----:B------:R4:W0:Y:S01]  /*03c0*/  SYNCS.EXCH.64 URZ, [UR8+0x13240], UR6 ;  /* 0x01324006083f75b2 */ /* 0x0008220008000100 */
[----:B------:R4:W0:Y:S01]  /*03d0*/  SYNCS.EXCH.64 URZ, [UR8+0x13238], UR4 ;  /* 0x01323804083f75b2 */ /* 0x0008220008000100 */
[----:B------:R4:W0:Y:S02]  /*03e0*/  SYNCS.EXCH.64 URZ, [UR8+0x13248], UR6 ;  /* 0x01324806083f75b2 */ /* 0x0008240008000100 */
[----:B----4-:R-:W-:Y:S01]  /*03f0*/  NOP ;  /* 0x0000000000007918 */ /* 0x010fe20000000000 */
.L_x_12145:
[----:B------:R-:W4:Y:S01]  /*0400*/  SHFL.IDX PT, R3, R0, RZ, 0x1f ;  /* 0x00001fff00037589 */ /* 0x000f2200000e0000 */
[----:B------:R-:W-:Y:S01]  /*0410*/  NOP ;  /* 0x0000000000007918 */ /* 0x000fe20000000000 */
[----:B----4-:R-:W-:-:S13]  /*0420*/  ISETP.NE.AND P0, PT, R3, RZ, PT ;  /* 0x000000ff0300720c */ /* 0x010fda0003f05270 */
        /* <DEDUP_REMOVED lines=19> */
.L_x_12146:
[----:B------:R-:W4:Y:S01]  /*0560*/  SHFL.IDX PT, R3, R0, RZ, 0x1f ;  /* 0x00001fff00037589 */ /* 0x000f2200000e0000 */
[----:B------:R-:W-:Y:S01]  /*0570*/  NOP ;  /* 0x0000000000007918 */ /* 0x000fe20000000000 */
[----:B----4-:R-:W-:-:S13]  /*0580*/  ISETP.NE.AND P0, PT, R3, RZ, PT ;  /* 0x000000ff0300720c */ /* 0x010fda0003f05270 */
[----:B------:R-:W-:Y:S05]  /*0590*/  @P0 BRA `(.L_x_12147) ;  /* 0x0000000000380947 */ /* 0x000fea0003800000 */
[----:B-1----:R-:W1:Y:S01]  /*05a0*/  S2UR UR5, SR_CgaCtaId ;  /* 0x00000000000579c3 */ /* 0x002e620000008800 */
[----:B------:R-:W-:Y:S01]  /*05b0*/  UMOV UR4, 0x400 ;  /* 0x0000040000047882 */ /* 0x000fe20000000000 */
[----:B------:R-:W-:Y:S01]  /*05c0*/  UMOV UR7, 0x1 ;  /* 0x0000000100077882 */ /* 0x000fe20000000000 */
[----:B------:R-:W-:Y:S01]  /*05d0*/  ELECT P0, URZ, PT ;  /* 0x00000000003f782f */ /* 0x000fe20003800000 */
[----:B-1----:R-:W-:Y:S02]  /*05e0*/  ULEA UR6, UR5, UR4, 0x18 ;  /* 0x0000000405067291 */ /* 0x002fe4000f8ec03f */
[----:B------:R-:W-:-:S04]  /*05f0*/  UIADD3 UR4, -UR7, 0x100000, URZ ;  /* 0x0010000007047890 */ /* 0x000fc8000fffe13f */
[----:B------:R-:W-:Y:S02]  /*0600*/  USHF.L.U32 UR5, UR4, 0xb, URZ ;  /* 0x0000000b04057899 */ /* 0x000fe4000800063f */
[----:B------:R-:W-:Y:S01]  /*0610*/  USHF.L.U32 UR4, UR4, 0x1, URZ ;  /* 0x0000000104047899 */ /* 0x000fe2000800063f */
[----:B------:R-:W1:Y:S11]  /*0620*/  FENCE.VIEW.ASYNC.S ;  /* 0x00000000000073c6 */ /* 0x000e760000000000 */
[----:B-1----:R4:W1:Y:S01]  /*0630*/  SYNCS.EXCH.64 URZ, [UR6+0x13270], UR4 ;  /* 0x01327004063f75b2 */ /* 0x0028620008000100 */
[----:B------:R4:W0:Y:S01]  /*0640*/  SYNCS.EXCH.64 URZ, [UR6+0x13280], UR4 ;  /* 0x01328004063f75b2 */ /* 0x0008220008000100 */
[----:B------:R4:W0:Y:S01]  /*0650*/  SYNCS.EXCH.64 URZ, [UR6+0x13278], UR4 ;  /* 0x01327804063f75b2 */ /* 0x0008220008000100 */
[----:B------:R4:W0:Y:S02]  /*0660*/  SYNCS.EXCH.64 URZ, [UR6+0x13288], UR4 ;  /* 0x01328804063f75b2 */ /* 0x0008240008000100 */
[----:B----4-:R-:W-:Y:S01]  /*0670*/  NOP ;  /* 0x0000000000007918 */ /* 0x010fe20000000000 */
.L_x_12147:
        /* <DEDUP_REMOVED lines=22> */
.L_x_12148:
        /* <DEDUP_REMOVED lines=22> */
.L_x_12149:
[----:B0-----:R-:W-:Y:S01]  /*0940*/  ISETP.NE.AND P0, PT, R2, RZ, PT ;  /* 0x000000ff0200720c */ /* 0x001fe20003f05270 */
[----:B------:R-:W-:Y:S01]  /*0950*/  IMAD.MOV.U32 R2, RZ, RZ, 0x1 ;  /* 0x00000001ff027424 */ /* 0x000fe200078e00ff */
[----:B------:R-:W-:Y:S01]  /*0960*/  NOP ;  /* 0x0000000000007918 */ /* 0x000fe20000000000 */
[----:B------:R-:W-:Y:S01]  /*0970*/  ULDC.64 UR40, c[0x0][0x208] ;  /* 0x0000820000287ab9 */ /* 0x000fe20000000a00 */
[----:B------:R-:W-:Y:S02]  /*0980*/  BSSY B8, `(.L_x_12150) ;  /* 0x00021c7000087945 */ /* 0x000fe40003800000 */
[----:B------:R-:W-:-:S05]  /*0990*/  SEL R2, R2, 0x2, !P0 ;  /* 0x0000000202027807 */ /* 0x000fca0004000000 */
[----:B------:R0:W-:Y:S01]  /*09a0*/  STL [R1+0x40], R2 ;  /* 0x0000400201007387 */ /* 0x0001e20000100800 */
[----:B-123--:R-:W-:Y:S06]  /*09b0*/  BAR.SYNC.DEFER_BLOCKING 0x0 ;  /* 0x0000000000007b1d */ /* 0x00efec0000010000 */
[----:B------:R-:W-:Y:S05]  /*09c0*/  @!P0 BRA `(.L_x_12151) ;  /* 0x000001a400cc8947 */ /* 0x000fea0003800000 */
.L_x_12152:
[----:B------:R-:W-:-:S08]  /*09d0*/  NOP ;  /* 0x0000000000007918 */ /* 0x000fd00000000000 */
[----:B------:R-:W1:Y:S02]  /*09e0*/  USETMAXREG.TRY_ALLOC.CTAPOOL UP0, 0xa0 ;  /* 0x000000a0000079c8 */ /* 0x000e640008000600 */
[----:B-1----:R-:W-:-:S13]  /*09f0*/  PLOP3.LUT P0, PT, PT, PT, UP0, 0x80, 0x0 ;  /* 0x000000000000781c */ /* 0x002fda0003f0f008 */
[----:B------:R-:W-:Y:S05]  /*0a00*/  @!P0 BRA `(.L_x_12152) ;  /* 0xfffffffc00f08947 */ /* 0x000fea000383ffff */
[----:B------:R-:W1:Y:S08]  /*0a10*/  S2UR UR4, SR_CgaCtaId ;  /* 0x00000000000479c3 */ /* 0x000e700000008800 */
[----:B------:R-:W-:Y:S06]  /*0a20*/  BAR.ARV 0x8, 0x200 ;  /* 0x0208000000007b1d */ /* 0x000fec0000002000 */
[----:B------:R-:W-:-:S02]  /*0a30*/  MOV R18, 0x400 ;  /* 0x0000040000127802 */ /* 0x000fc40000000f00 */
[----:B------:R-:W-:Y:S01]  /*0a40*/  BAR.SYNC.DEFER_BLOCKING 0x5, 0x200 ;  /* 0x0148000000007b1d */ /* 0x000fe20000010000 */
[----:B-1----:R-:W-:-:S05]  /*0a50*/  IMAD.U32 R0, RZ, RZ, UR4 ;  /* 0x00000004ff007e24 */ /* 0x002fca000f8e00ff */
[----:B------:R-:W-:Y:S01]  /*0a60*/  ULDC UR4, c[0x0][0xc3c] ;  /* 0x00030f0000047ab9 */ /* 0x000fe20000000800 */
[----:B------:R-:W-:Y:S01]  /*0a70*/  LEA R18, R0, R18, 0x18 ;  /* 0x0000001200127211 */ /* 0x000fe200078ec0ff */
[----:B------:R-:W-:Y:S04]  /*0a80*/  STL [R1+0x2c], R0 ;  /* 0x00002c0001007387 */ /* 0x000fe80000100800 */
[----:B------:R-:W1:Y:S01]  /*0a90*/  LDS.128 R12, [R18+0x132d0] ;  /* 0x0132d000120c7984 */ /* 0x000e620000000c00 */
[----:B------:R-:W-:Y:S06]  /*0aa0*/  BAR.ARV 0x4, 0x200 ;  /* 0x0108000000007b1d */ /* 0x000fec0000002000 */
[----:B-1----:R-:W-:-:S13]  /*0ab0*/  ISETP.GE.AND P0, PT, R15, UR4, PT ;  /* 0x000000040f007c0c */ /* 0x002fda000bf06270 */
[----:B------:R-:W-:Y:S05]  /*0ac0*/  @P0 BRA `(.L_x_12153) ;  /* 0x0000021800c80947 */ /* 0x000fea0003800000 */
[----:B------:R-:W2:Y:S01]  /*0ad0*/  LDL.LU R20, [R1+0x40] ;  /* 0x0000400001147983 */ /* 0x000ea20000300800 */
[----:B------:R-:W1:Y:S02]  /*0ae0*/  S2R R0, SR_TID.X ;  /* 0x0000000000007919 */ /* 0x000e640000002100 */
[----:B-1----:R-:W-:-:S05]  /*0af0*/  VIADD R0, R0, 0xffffff80 ;  /* 0xffffff8000007836 */ /* 0x002fca0000000000 */
[----:B------:R-:W-:-:S04]  /*0b00*/  SHF.R.S32.HI R5, RZ, 0x1f, R0 ;  /* 0x0000001fff057819 */ /* 0x000fc80000011400 */
[-C--:B------:R-:W-:Y:S02]  /*0b10*/  LEA.HI R7, R5, R0.reuse, RZ, 0x7 ;  /* 0x0000000005077211 */ /* 0x080fe400078f38ff */
[-C--:B0-----:R-:W-:Y:S02]  /*0b20*/  LEA.HI R2, R0, R0.reuse, RZ, 0x1 ;  /* 0x0000000000027211 */ /* 0x081fe400078f08ff */
[----:B------:R-:W-:Y:S02]  /*0b30*/  LOP3.LUT R9, R7, 0xffffff80, RZ, 0xc0, !PT ;  /* 0xffffff8007097812 */ /* 0x000fe400078ec0ff */
[----:B------:R-:W-:Y:S02]  /*0b40*/  LEA.HI R4, R5, R0, RZ, 0x2 ;  /* 0x0000000005047211 */ /* 0x000fe400078f10ff */
[----:B------:R-:W-:Y:S01]  /*0b50*/  LOP3.LUT R3, R2, 0xfffffffe, RZ, 0xc0, !PT ;  /* 0xfffffffe02037812 */ /* 0x000fe200078ec0ff */
[----:B------:R-:W-:Y:S01]  /*0b60*/  IMAD.IADD R9, R0, 0x1, -R9 ;  /* 0x0000000100097824 */ /* 0x000fe200078e0a09 */
[----:B------:R-:W-:-:S02]  /*0b70*/  LOP3.LUT R11, R4, 0xfffffffc, RZ, 0xc0, !PT ;  /* 0xfffffffc040b7812 */ /* 0x000fc400078ec0ff */
[----:B------:R-:W-:Y:S01]  /*0b80*/  LEA.HI R6, R5, R0, RZ, 0x4 ;  /* 0x0000000005067211 */ /* 0x000fe200078f20ff */
[C---:B------:R-:W-:Y:S01]  /*0b90*/  IMAD.IADD R3, R0.reuse, 0x1, -R3 ;  /* 0x0000000100037824 */ /* 0x040fe200078e0a03 */
[----:B------:R-:W-:Y:S01]  /*0ba0*/  SHF.R.S32.HI R10, RZ, 0x1f, R9 ;  /* 0x0000001fff0a7819 */ /* 0x000fe20000011409 */
[----:B------:R-:W-:Y:S01]  /*0bb0*/  IMAD.IADD R19, R0, 0x1, -R11 ;  /* 0x0000000100137824 */ /* 0x000fe200078e0a0b */
[--C-:B------:R-:W-:Y:S02]  /*0bc0*/  SHF.R.S32.HI R0, RZ, 0x2, R4.reuse ;  /* 0x00000002ff007819 */ /* 0x100fe40000011404 */
[----:B------:R-:W-:Y:S02]  /*0bd0*/  SHF.R.S32.HI R5, RZ, 0x1f, R4 ;  /* 0x0000001fff057819 */ /* 0x000fe40000011404 */
[----:B------:R-:W-:Y:S02]  /*0be0*/  LEA.HI R12, R10, R9, RZ, 0x2 ;  /* 0x000000090a0c7211 */ /* 0x000fe400078f10ff */
[----:B------:R-:W-:-:S02]  /*0bf0*/  LEA.HI R5, R5, R0, RZ, 0x2 ;  /* 0x0000000005057211 */ /* 0x000fc400078f10ff */
[--C-:B------:R-:W-:Y:S02]  /*0c00*/  SHF.R.S32.HI R16, RZ, 0x2, R12.reuse ;  /* 0x00000002ff107819 */ /* 0x100fe4000001140c */
[----:B------:R-:W-:Y:S02]  /*0c10*/  SHF.R.S32.HI R17, RZ, 0x1f, R12 ;  /* 0x0000001fff117819 */ /* 0x000fe4000001140c */
[----:B------:R-:W-:Y:S02]  /*0c20*/  LOP3.LUT R5, R5, 0xfffffffc, RZ, 0xc0, !PT ;  /* 0xfffffffc05057812 */ /* 0x000fe400078ec0ff */
[----:B------:R-:W-:Y:S02]  /*0c30*/  SHF.R.S32.HI R21, RZ, 0x1, R2 ;  /* 0x00000001ff157819 */ /* 0x000fe40000011402 */
[----:B------:R-:W-:Y:S02]  /*0c40*/  SHF.R.S32.HI R8, RZ, 0x7, R7 ;  /* 0x00000007ff087819 */ /* 0x000fe40000011407 */
[----:B------:R-:W-:Y:S01]  /*0c50*/  LEA.HI R17, R17, R16, RZ, 0x3 ;  /* 0x0000001011117211 */ /* 0x000fe200078f18ff */
[----:B------:R-:W-:Y:S01]  /*0c60*/  IMAD.IADD R5, R0, 0x1, -R5 ;  /* 0x0000000100057824 */ /* 0x000fe200078e0a05 */
[----:B------:R-:W-:Y:S01]  /*0c70*/  LEA.HI R2, R2, R21, RZ, 0x1 ;  /* 0x0000001502027211 */ /* 0x000fe200078f08ff */
[----:B------:R-:W-:Y:S01]  /*0c80*/  IMAD.HI R4, R8, 0x55555556, RZ ;  /* 0x5555555608047827 */ /* 0x000fe200078e02ff */
[----:B------:R-:W-:-:S02]  /*0c90*/  LOP3.LUT R17, R17, 0xfffffff8, RZ, 0xc0, !PT ;  /* 0xfffffff811117812 */ /* 0x000fc400078ec0ff */
[----:B------:R-:W-:Y:S01]  /*0ca0*/  LEA.HI R10, R10, R9, RZ, 0x5 ;  /* 0x000000090a0a7211 */ /* 0x000fe200078f28ff */
[----:B------:R-:W-:Y:S01]  /*0cb0*/  IMAD.SHL.U32 R5, R5, 0x80, RZ ;  /* 0x0000008005057824 */ /* 0x000fe200078e00ff */
[----:B------:R-:W-:Y:S02]  /*0cc0*/  LEA.HI R0, R19, R19, RZ, 0x1 ;  /* 0x0000001313007211 */ /* 0x000fe400078f08ff */
[----:B------:R-:W-:Y:S01]  /*0cd0*/  LOP3.LUT R2, R2, 0x3fffffe, RZ, 0xc0, !PT ;  /* 0x03fffffe02027812 */ /* 0x000fe200078ec0ff */
[----:B------:R-:W-:Y:S01]  /*0ce0*/  IMAD.IADD R17, R16, 0x1, -R17 ;  /* 0x0000000110117824 */ /* 0x000fe200078e0a11 */
[----:B------:R-:W-:Y:S02]  /*0cf0*/  LEA.HI R11, R4, R4, RZ, 0x1 ;  /* 0x00000004040b7211 */ /* 0x000fe400078f08ff */
[----:B------:R-:W-:Y:S01]  /*0d00*/  SHF.R.S32.HI R10, RZ, 0x5, R10 ;  /* 0x00000005ff0a7819 */ /* 0x000fe2000001140a */
[----:B------:R-:W-:Y:S01]  /*0d10*/  IMAD.SHL.U32 R22, R3, 0x10, RZ ;  /* 0x0000001003167824 */ /* 0x000fe200078e00ff */
[----:B------:R-:W-:Y:S01]  /*0d20*/  LOP3.LUT R0, R0, 0x1ffffffe, RZ, 0xc0, !PT ;  /* 0x1ffffffe00007812 */ /* 0x000fe200078ec0ff */
[----:B------:R-:W-:Y:S01]  /*0d30*/  IMAD.IADD R2, R21, 0x1, -R2 ;  /* 0x0000000115027824 */ /* 0x000fe200078e0a02 */
[----:B------:R-:W-:-:S02]  /*0d40*/  SHF.R.S32.HI R7, RZ, 0x4, R6 ;  /* 0x00000004ff077819 */ /* 0x000fc40000011406 */
[----:B------:R-:W-:Y:S01]  /*0d50*/  LOP3.LUT R4, R5, 0x180, RZ, 0xc0, !PT ;  /* 0x0000018005047812 */ /* 0x000fe200078ec0ff */
[----:B------:R-:W-:Y:S02]  /*0d60*/  IMAD R11, R11, -0x3, R8 ;  /* 0xfffffffd0b0b7824 */ /* 0x000fe400078e0208 */
[----:B------:R-:W-:Y:S01]  /*0d70*/  IMAD R10, R10, 0x10, R17 ;  /* 0x000000100a0a7824 */ /* 0x000fe200078e0211 */
[----:B------:R-:W-:Y:S01]  /*0d80*/  SHF.R.U32.HI R5, RZ, 0x3, R4 ;  /* 0x00000003ff057819 */ /* 0x000fe20000011604 */
[----:B------:R-:W-:Y:S01]  /*0d90*/  IMAD.IADD R19, R19, 0x1, -R0 ;  /* 0x0000000113137824 */ /* 0x000fe200078e0a00 */
[C---:B------:R-:W-:Y:S01]  /*0da0*/  LOP3.LUT R0, R4.reuse, 0x10, R22, 0xf8, !PT ;  /* 0x0000001004007812 */ /* 0x040fe200078ef816 */
[----:B------:R-:W-:Y:S01]  /*0db0*/  IMAD R7, R7, 0x8, R2 ;  /* 0x0000000807077824 */ /* 0x000fe200078e0202 */
[----:B------:R-:W-:Y:S01]  /*0dc0*/  LOP3.LUT R2, R4, 0x30, R22, 0xf8, !PT ;  /* 0x0000003004027812 */ /* 0x000fe200078ef816 */
[----:B------:R-:W-:Y:S01]  /*0dd0*/  IMAD R10, R11, 0x40, R10 ;  /* 0x000000400b0a7824 */ /* 0x000fe200078e020a */
[----:B------:R-:W-:-:S02]  /*0de0*/  LOP3.LUT R0, R0, R5, RZ, 0x3c, !PT ;  /* 0x0000000500007212 */ /* 0x000fc400078e3cff */
[----:B------:R-:W-:Y:S01]  /*0df0*/  LOP3.LUT R5, R2, R5, RZ, 0x3c, !PT ;  /* 0x0000000502057212 */ /* 0x000fe200078e3cff */
[----:B------:R-:W-:Y:S01]  /*0e00*/  IMAD R2, R19, 0x8, R10 ;  /* 0x0000000813027824 */ /* 0x000fe200078e020a */
[----:B------:R0:W-:Y:S04]  /*0e10*/  STL [R1+0x54], R4 ;  /* 0x0000540401007387 */ /* 0x0001e80000100800 */
[----:B------:R-:W-:Y:S04]  /*0e20*/  STL [R1+0x44], R13 ;  /* 0x0000440d01007387 */ /* 0x000fe80000100800 */
[----:B------:R2:W-:Y:S01]  /*0e30*/  STL [R1+0x3c], R2 ;  /* 0x00003c0201007387 */ /* 0x0005e20000100800 */
[----:B------:R-:W-:Y:S01]  /*0e40*/  IMAD.SHL.U32 R8, R3, 0x8, RZ ;  /* 0x0000000803087824 */ /* 0x000fe200078e00ff */
[----:B------:R-:W-:-:S02]  /*0e50*/  LOP3.LUT R12, R12, 0x7ffffffc, RZ, 0xc0, !PT ;  /* 0x7ffffffc0c0c7812 */ /* 0x000fc400078ec0ff */
[----:B------:R-:W-:Y:S04]  /*0e60*/  STL [R1+0x48], R14 ;  /* 0x0000480e01007387 */ /* 0x000fe80000100800 */
[----:B------:R-:W-:Y:S01]  /*0e70*/  STL [R1+0x4c], R15 ;  /* 0x00004c0f01007387 */ /* 0x000fe20000100800 */
[----:B------:R-:W-:-:S03]  /*0e80*/  VIADD R3, R8, 0x10 ;  /* 0x0000001008037836 */ /* 0x000fc60000000000 */
[----:B------:R-:W-:Y:S01]  /*0e90*/  STL [R1+0x64], RZ ;  /* 0x000064ff01007387 */ /* 0x000fe20000100800 */
[----:B------:R-:W-:-:S04]  /*0ea0*/  IMAD.IADD R12, R9, 0x1, -R12 ;  /* 0x00000001090c7824 */ /* 0x000fc800078e0a0c */
[----:B0-----:R-:W-:Y:S01]  /*0eb0*/  IMAD.SHL.U32 R4, R12, 0x2, RZ ;  /* 0x000000020c047824 */ /* 0x001fe200078e00ff */
[----:B------:R-:W-:Y:S01]  /*0ec0*/  CS2R R156, SRZ ;  /* 0x00000000009c7805 */ /* 0x000fe2000001ff00 */
[----:B------:R-:W-:Y:S01]  /*0ed0*/  IMAD.MOV.U32 R19, RZ, RZ, RZ ;  /* 0x000000ffff137224 */ /* 0x000fe200078e00ff */
[----:B--2---:R-:W-:-:S05]  /*0ee0*/  LOP3.LUT R2, R20, 0x1, RZ, 0xfc, !PT ;  /* 0x0000000114027812 */ /* 0x004fca00078efcff */
[----:B------:R0:W-:Y:S04]  /*0ef0*/  STL [R1+0xc], R2 ;  /* 0x00000c0201007387 */ /* 0x0001e80000100800 */
[----:B------:R-:W-:Y:S01]  /*0f00*/  STL [R1+0x14], RZ ;  /* 0x000014ff01007387 */ /* 0x000fe20000100800 */
[----:B0-----:R-:W-:-:S03]  /*0f10*/  IMAD.SHL.U32 R2, R7, 0x40, RZ ;  /* 0x0000004007027824 */ /* 0x001fc600078e00ff */
[----:B------:R-:W-:Y:S04]  /*0f20*/  STL [R1+0x20], R8 ;  /* 0x0000200801007387 */ /* 0x000fe80000100800 */
[----:B------:R-:W-:Y:S04]  /*0f30*/  STL [R1+0x58], R2 ;  /* 0x0000580201007387 */ /* 0x000fe80000100800 */
[----:B------:R0:W-:Y:S04]  /*0f40*/  STL [R1+0x34], R3 ;  /* 0x0000340301007387 */ /* 0x0001e80000100800 */
[----:B------:R1:W-:Y:S01]  /*0f50*/  STL [R1+0x18], R4 ;  /* 0x0000180401007387 */ /* 0x0003e20000100800 */
[----:B0-----:R-:W-:Y:S01]  /*0f60*/  IMAD.IADD R3, R2, 0x1, R0 ;  /* 0x0000000102037824 */ /* 0x001fe200078e0200 */
[----:B------:R-:W-:-:S05]  /*0f70*/  IADD3 R0, R18, R2, R5 ;  /* 0x0000000212007210 */ /* 0x000fca0007ffe005 */
[----:B------:R1:W-:Y:S04]  /*0f80*/  STL [R1+0x6c], R0 ;  /* 0x00006c0001007387 */ /* 0x0003e80000100800 */
[----:B------:R1:W-:Y:S02]  /*0f90*/  STL [R1+0x38], R3 ;  /* 0x0000380301007387 */ /* 0x0003e40000100800 */
.L_x_12335:
[----:B-12---:R-:W2:Y:S01]  /*0fa0*/  LDL.LU R12, [R1+0x48] ;  /* 0x00004800010c7983 */ /* 0x006ea20000300800 */
[----:B------:R-:W-:Y:S01]  /*0fb0*/  ULDC.64 UR4, c[0x0][0xa28] ;  /* 0x00028a0000047ab9 */ /* 0x000fe20000000a00 */
[----:B01----:R-:W0:Y:S01]  /*0fc0*/  LDC.64 R4, c[0x0][0xa08] ;  /* 0x00028200ff047b82 */ /* 0x003e220000000a00 */
[----:B----45:R-:W-:Y:S01]  /*0fd0*/  IMAD.MOV.U32 R24, RZ, RZ, RZ ;  /* 0x000000ffff187224 */ /* 0x030fe200078e00ff */
[----:B------:R-:W0:Y:S01]  /*0fe0*/  LDL R27, [R1+0x4c] ;  /* 0x00004c00011b7983 */ /* 0x000e220000100800 */
        /* <DEDUP_REMOVED lines=9> */
[----:B------:R-:W1:Y:S08]  /*1080*/  @P0 LDC.64 R2, c[0x0][0xa28] ;  /* 0x00028a00ff020b82 */ /* 0x000e700000000a00 */
[----:B------:R-:W3:Y:S01]  /*1090*/  @P1 LDC.64 R6, c[0x0][0xa18] ;  /* 0x00028600ff061b82 */ /* 0x000ee20000000a00 */
[----:B------:R-:W-:Y:S01]  /*10a0*/  ULDC UR4, c[0x0][0x288] ;  /* 0x0000a20000047ab9 */ /* 0x000fe20000000800 */
[----:B------:R-:W-:Y:S01]  /*10b0*/  ISETP.NE.AND.EX P3, PT, RZ, UR5, PT, P3 ;  /* 0x00000005ff007c0c */ /* 0x000fe2000bf65330 */
[----:B------:R-:W-:Y:S01]  /*10c0*/  IMAD.U32 R0, RZ, RZ, UR4 ;  /* 0x00000004ff007e24 */ /* 0x000fe2000f8e00ff */
[----:B------:R-:W-:Y:S01]  /*10d0*/  ULDC.64 UR4, c[0x0][0x418] ;  /* 0x0001060000047ab9 */ /* 0x000fe20000000a00 */
[----:B0-----:R-:W-:-:S04]  /*10e0*/  IMAD.WIDE R8, R27, 0x4, R4 ;  /* 0x000000041b087825 */ /* 0x001fc800078e0204 */
[----:B---3--:R-:W-:-:S06]  /*10f0*/  @P1 IMAD.WIDE R4, R27, 0x4, R6 ;  /* 0x000000041b041825 */ /* 0x008fcc00078e0206 */
[----:B------:R-:W5:Y:S01]  /*1100*/  @P3 LDG.E R24, desc[UR40][R8.64] ;  /* 0x0000002808183981 */ /* 0x000f62000c1e1900 */
[----:B--2---:R-:W-:Y:S01]  /*1110*/  LOP3.LUT R26, R12, 0xffff, RZ, 0xc0, !PT ;  /* 0x0000ffff0c1a7812 */ /* 0x004fe200078ec0ff */
[----:B-1----:R-:W-:Y:S02]  /*1120*/  @P0 IMAD.WIDE R2, R27, 0x4, R2 ;  /* 0x000000041b020825 */ /* 0x002fe400078e0202 */
        /* <DEDUP_REMOVED lines=13> */
[----:B--2---:R0:W-:Y:S04]  /*1200*/  STL [R1+0x4], R0 ;  /* 0x0000040001007387 */ /* 0x0041e80000100800 */
        /* <DEDUP_REMOVED lines=15> */
[----:B------:R0:W-:Y:S02]  /*1300*/  STL [R1+0x4], R14 ;  /* 0x0000040e01007387 */ /* 0x0001e40000100800 */
.L_x_12154:
[----:B------:R-:W-:Y:S02]  /*1310*/  IMAD.U32 R50, RZ, RZ, UR5 ;  /* 0x00000005ff327e24 */ /* 0x000fe4000f8e00ff */
[----:B------:R-:W-:Y:S01]  /*1320*/  IMAD.U32 R25, RZ, RZ, UR4 ;  /* 0x00000004ff197e24 */ /* 0x000fe2000f8e00ff */
[----:B------:R-:W-:Y:S06]  /*1330*/  @!P2 BRA `(.L_x_12155) ;  /* 0x000000000010a947 */ /* 0x000fec0003800000 */
[----:B------:R-:W2:Y:S02]  /*1340*/  LDC.64 R2, c[0x0][0xa20] ;  /* 0x00028800ff027b82 */ /* 0x000ea40000000a00 */
[----:B--2---:R-:W-:-:S05]  /*1350*/  IMAD.WIDE R2, R27, 0x4, R2 ;  /* 0x000000041b027825 */ /* 0x004fca00078e0202 */
[----:B------:R2:W5:Y:S01]  /*1360*/  LDG.E R25, desc[UR40][R2.64] ;  /* 0x0000002802197981 */ /* 0x000562000c1e1900 */
[----:B------:R-:W-:Y:S05]  /*1370*/  BRA `(.L_x_12156) ;  /* 0x0000000000107947 */ /* 0x000fea0003800000 */
.L_x_12155:
[----:B------:R-:W-:Y:S05]  /*1380*/  @!P3 BRA `(.L_x_12156) ;  /* 0x00000000000cb947 */ /* 0x000fea0003800000 */
[----:B------:R-:W2:Y:S04]  /*1390*/  LDG.E R0, desc[UR40][R8.64] ;  /* 0x0000002808007981 */ /* 0x000ea8000c1e1900 */
[----:B------:R-:W2:Y:S02]  /*13a0*/  LDG.E R25, desc[UR40][R8.64+0x4] ;  /* 0x0000042808197981 */ /* 0x000ea4000c1e1900 */
[----:B--2---:R-:W-:-:S07]  /*13b0*/  IMAD.IADD R25, R25, 0x1, -R0 ;  /* 0x0000000119197824 */ /* 0x004fce00078e0a00 */
.L_x_12156:
[----:B------:R-:W-:Y:S01]  /*13c0*/  ULDC.64 UR4, c[0x0][0xa10] ;  /* 0x0002840000047ab9 */ /* 0x000fe20000000a00 */
[----:B------:R-:W3:Y:S01]  /*13d0*/  LDL R8, [R1+0x44] ;  /* 0x0000440001087983 */ /* 0x000ee20000100800 */
[----:B------:R-:W-:Y:S01]  /*13e0*/  ISETP.NE.U32.AND P0, PT, RZ, UR4, PT ;  /* 0x00000004ff007c0c */ /* 0x000fe2000bf05070 */
[----:B------:R-:W4:Y:S03]  /*13f0*/  LDC R6, c[0x0][0x448] ;  /* 0x00011200ff067b82 */ /* 0x000f260000000800 */
[----:B------:R-:W-:Y:S01]  /*1400*/  ISETP.NE.AND.EX P0, PT, RZ, UR5, PT, P0 ;  /* 0x00000005ff007c0c */ /* 0x000fe2000bf05300 */
[----:B------:R-:W-:Y:S02]  /*1410*/  ULDC.64 UR4, c[0x0][0xa30] ;  /* 0x00028c0000047ab9 */ /* 0x000fe40000000a00 */
[----:B------:R-:W-:Y:S01]  /*1420*/  ISETP.NE.U32.AND P1, PT, RZ, UR4, PT ;  /* 0x00000004ff007c0c */ /* 0x000fe2000bf25070 */
[----:B-----5:R-:W-:Y:S01]  /*1430*/  IMAD.MOV.U32 R45, RZ, RZ, R25 ;  /* 0x000000ffff2d7224 */ /* 0x020fe200078e0019 */
[----:B------:R-:W0:Y:S02]  /*1440*/  LDC.64 R12, c[0x0][0x9e0] ;  /* 0x00027800ff0c7b82 */ /* 0x000e240000000a00 */
[----:B------:R-:W-:-:S06]  /*1450*/  ISETP.NE.AND.EX P1, PT, RZ, UR5, PT, P1 ;  /* 0x00000005ff007c0c */ /* 0x000fcc000bf25310 */
[----:B--2---:R-:W2:Y:S08]  /*1460*/  @P0 LDC.64 R2, c[0x0][0xa10] ;  /* 0x00028400ff020b82 */ /* 0x004eb00000000a00 */
[----:B------:R-:W1:Y:S01]  /*1470*/  @P1 LDC.64 R4, c[0x0][0xa30] ;  /* 0x00028c00ff041b82 */ /* 0x000e620000000a00 */
[----:B--2---:R-:W-:-:S05]  /*1480*/  @P0 IMAD.WIDE R2, R27, 0x4, R2 ;  /* 0x000000041b020825 */ /* 0x004fca00078e0202 */
[----:B------:R-:W2:Y:S04]  /*1490*/  @P0 LDG.E R0, desc[UR40][R2.64] ;  /* 0x0000002802000981 */ /* 0x000ea8000c1e1900 */
[----:B------:R3:W2:Y:S01]  /*14a0*/  @P0 LDG.E R7, desc[UR40][R2.64+0x4] ;  /* 0x0000042802070981 */ /* 0x0006a2000c1e1900 */
[----:B-1----:R-:W-:-:S05]  /*14b0*/  @P1 IMAD.WIDE R4, R27, 0x4, R4 ;  /* 0x000000041b041825 */ /* 0x002fca00078e0204 */
[----:B------:R1:W5:Y:S01]  /*14c0*/  @P1 LDG.E R45, desc[UR40][R4.64] ;  /* 0x00000028042d1981 */ /* 0x000362000c1e1900 */
[----:B----4-:R-:W-:Y:S01]  /*14d0*/  ISETP.NE.AND P1, PT, R6, 0x1, PT ;  /* 0x000000010600780c */ /* 0x010fe20003f25270 */
[----:B------:R-:W-:Y:S01]  /*14e0*/  IMAD.IADD R15, R25, 0x1, -R10 ;  /* 0x00000001190f7824 */ /* 0x000fe200078e0a0a */
[----:B0-----:R-:W-:-:S11]  /*14f0*/  ISETP.GE.AND P2, PT, R13, 0x1, PT ;  /* 0x000000010d00780c */ /* 0x001fd60003f46270 */
[----:B------:R-:W0:Y:S08]  /*1500*/  @P1 LDC R9, c[0x0][0x44c] ;  /* 0x00011300ff091b82 */ /* 0x000e300000000800 */
[----:B------:R-:W4:Y:S01]  /*1510*/  @P1 LDC R6, c[0x0][0x450] ;  /* 0x00011400ff061b82 */ /* 0x000f220000000800 */
[----:B---3--:R-:W-:-:S04]  /*1520*/  IMAD R20, R8, 0xc0, RZ ;  /* 0x000000c008147824 */ /* 0x008fc800078e02ff */
[----:B------:R-:W-:Y:S01]  /*1530*/  VIADD R2, R20, 0xbf ;  /* 0x000000bf14027836 */ /* 0x000fe20000000000 */
[----:B------:R1:W-:Y:S03]  /*1540*/  STL [R1+0x1c], R20 ;  /* 0x00001c1401007387 */ /* 0x0003e60000100800 */
[----:B0-----:R-:W-:-:S05]  /*1550*/  @P1 IMAD.HI.U32 R3, R2, R9, RZ ;  /* 0x0000000902031227 */ /* 0x001fca00078e00ff */
[----:B----4-:R-:W-:Y:S01]  /*1560*/  @P1 SHF.R.U32.HI R2, RZ, R6, R3 ;  /* 0x00000006ff021219 */ /* 0x010fe20000011603 */
[----:B--2---:R-:W-:-:S04]  /*1570*/  @P0 IMAD.IADD R50, R7, 0x1, -R0 ;  /* 0x0000000107320824 */ /* 0x004fc800078e0a00 */
[----:B------:R-:W-:-:S04]  /*1580*/  IMAD.IADD R8, R15, 0x1, R50 ;  /* 0x000000010f087824 */ /* 0x000fc800078e0232 */
[C---:B------:R-:W-:Y:S01]  /*1590*/  VIADD R0, R8.reuse, 0x9f ;  /* 0x0000009f08007836 */ /* 0x040fe20000000000 */
[----:B------:R1:W-:Y:S01]  /*15a0*/  STL [R1+0x8], R8 ;  /* 0x0000080801007387 */ /* 0x0003e20000100800 */
[----:B------:R-:W-:Y:S02]  /*15b0*/  IADD3 R48, R8, 0x1, -R14 ;  /* 0x0000000108307810 */ /* 0x000fe40007ffe80e */
[----:B------:R-:W-:-:S04]  /*15c0*/  IMAD.HI R0, R0, 0x66666667, RZ ;  /* 0x6666666700007827 */ /* 0x000fc800078e02ff */
[----:B------:R-:W-:Y:S01]  /*15d0*/  IMAD.IADD R7, R48, 0x1, R2 ;  /* 0x0000000130077824 */ /* 0x000fe200078e0202 */
[----:B------:R-:W-:-:S04]  /*15e0*/  SHF.R.U32.HI R3, RZ, 0x1f, R0 ;  /* 0x0000001fff037819 */ /* 0x000fc80000011600 */
[----:B------:R-:W-:Y:S01]  /*15f0*/  LEA.HI.SX32 R44, R0, R3, 0x1a ;  /* 0x00000003002c7211 */ /* 0x000fe200078fd2ff */
[----:B------:R-:W-:Y:S01]  /*1600*/  IMAD.IADD R0, R7, 0x1, R12 ;  /* 0x0000000107007824 */ /* 0x000fe200078e020c */
        /* <DEDUP_REMOVED lines=12> */
.L_x_12159:
[----:B------:R-:W-:-:S13]  /*16d0*/  ISETP.NE.AND P0, PT, R13, 0x1, PT ;  /* 0x000000010d00780c */ /* 0x000fda0003f05270 */
[----:B------:R-:W0:Y:S02]  /*16e0*/  @P0 LDC.64 R4, c[0x0][0x9e8] ;  /* 0x00027a00ff040b82 */ /* 0x000e240000000a00 */
[----:B0-----:R-:W-:-:S05]  /*16f0*/  @P0 IMAD.HI.U32 R4, R2, R4, RZ ;  /* 0x0000000402040227 */ /* 0x001fca00078e00ff */
[----:B------:R-:W-:-:S07]  /*1700*/  @P0 SHF.R.U32.HI R2, RZ, R5, R4 ;  /* 0x00000005ff020219 */ /* 0x000fce0000011604 */
.L_x_12160:
[----:B------:R-:W-:Y:S05]  /*1710*/  BSYNC B0 ;  /* 0x0000000000007941 */ /* 0x000fea0003800000 */
.L_x_12158:
[----:B------:R-:W-:-:S05]  /*1720*/  IMAD R3, R2, R13, R13 ;  /* 0x0000000d02037224 */ /* 0x000fca00078e020d */
[----:B------:R-:W-:-:S07]  /*1730*/  VIMNMX R0, R0, R3, PT ;  /* 0x0000000300007248 */ /* 0x000fce0003fe0100 */
.L_x_12157:
[----:B------:R-:W0:Y:S01]  /*1740*/  @P1 LDC R4, c[0x0][0x44c] ;  /* 0x00011300ff041b82 */ /* 0x000e220000000800 */
[----:B------:R-:W-:Y:S01]  /*1750*/  VIADD R0, R0, 0x9f ;  /* 0x0000009f00007836 */ /* 0x000fe20000000000 */
[----:B------:R-:W-:Y:S01]  /*1760*/  ULDC UR4, c[0x0][0x9dc] ;  /* 0x0002770000047ab9 */ /* 0x000fe20000000800 */
[----:B------:R-:W-:Y:S02]  /*1770*/  IMAD.MOV.U32 R2, RZ, RZ, R20 ;  /* 0x000000ffff027224 */ /* 0x000fe400078e0014 */
[----:B------:R-:W-:-:S03]  /*1780*/  IMAD.HI R0, R0, 0x66666667, RZ ;  /* 0x6666666700007827 */ /* 0x000fc600078e02ff */
[----:B------:R-:W1:Y:S01]  /*1790*/  @P1 LDC R5, c[0x0][0x450] ;  /* 0x00011400ff051b82 */ /* 0x000e620000000800 */
[----:B------:R-:W-:Y:S01]  /*17a0*/  IMAD.IADD R105, R8, 0x1, -R14 ;  /* 0x0000000108697824 */ /* 0x000fe200078e0a0e */
[----:B------:R-:W-:-:S04]  /*17b0*/  SHF.R.U32.HI R3, RZ, 0x1f, R0 ;  /* 0x0000001fff037819 */ /* 0x000fc80000011600 */
[----:B------:R-:W-:-:S04]  /*17c0*/  LEA.HI.SX32 R3, R0, R3, 0x1a ;  /* 0x0000000300037211 */ /* 0x000fc800078fd2ff */
        /* <DEDUP_REMOVED lines=16> */
.L_x_12163:
[----:B------:R-:W-:-:S13]  /*18d0*/  ISETP.NE.AND P0, PT, R13, 0x1, PT ;  /* 0x000000010d00780c */ /* 0x000fda0003f05270 */
[----:B------:R-:W0:Y:S02]  /*18e0*/  @P0 LDC.64 R4, c[0x0][0x9e8] ;  /* 0x00027a00ff040b82 */ /* 0x000e240000000a00 */
[----:B0-----:R-:W-:-:S05]  /*18f0*/  @P0 IMAD.HI.U32 R4, R0, R4, RZ ;  /* 0x0000000400040227 */ /* 0x001fca00078e00ff */
[----:B------:R-:W-:-:S07]  /*1900*/  @P0 SHF.R.U32.HI R0, RZ, R5, R4 ;  /* 0x00000005ff000219 */ /* 0x000fce0000011604 */
.L_x_12164:
[----:B------:R-:W-:Y:S05]  /*1910*/  BSYNC B0 ;  /* 0x0000000000007941 */ /* 0x000fea0003800000 */
.L_x_12162:
[----:B------:R-:W-:-:S05]  /*1920*/  IMAD R3, R0, R13, RZ ;  /* 0x0000000d00037224 */ /* 0x000fca00078e02ff */
[----:B------:R-:W-:-:S07]  /*1930*/  VIMNMX R2, R2, R3, !PT ;  /* 0x0000000302027248 */ /* 0x000fce0007fe0100 */
.L_x_12161:
[----:B------:R-:W-:Y:S01]  /*1940*/  IMAD.HI R2, R2, 0x66666667, RZ ;  /* 0x6666666702027827 */ /* 0x000fe200078e02ff */
[----:B------:R-:W-:Y:S01]  /*1950*/  LOP3.LUT R12, R11, 0xff, RZ, 0xc0, !PT ;  /* 0x000000ff0b0c7812 */ /* 0x000fe200078ec0ff */
[----:B------:R-:W-:Y:S01]  /*1960*/  BSSY B0, `(.L_x_12165) ;  /* 0x0000029000007945 */ /* 0x000fe20003800000 */
[----:B------:R-:W-:Y:S01]  /*1970*/  SHF.R.U32.HI R4, RZ, 0x10, R11 ;  /* 0x00000010ff047819 */ /* 0x000fe2000001160b */
[----:B------:R-:W-:Y:S01]  /*1980*/  IMAD.MOV.U32 R0, RZ, RZ, RZ ;  /* 0x000000ffff007224 */ /* 0x000fe200078e00ff */
[----:B------:R-:W-:Y:S01]  /*1990*/  SHF.R.U32.HI R3, RZ, 0x1f, R2 ;  /* 0x0000001fff037819 */ /* 0x000fe20000011602 */
[----:B------:R0:W-:Y:S03]  /*19a0*/  STL [R1+0x68], R12 ;  /* 0x0000680c01007387 */ /* 0x0001e60000100800 */
[----:B------:R-:W-:Y:S01]  /*19b0*/  LEA.HI.SX32 R3, R2, R3, 0x1a ;  /* 0x0000000302037211 */ /* 0x000fe200078fd2ff */
[----:B------:R0:W-:Y:S03]  /*19c0*/  STL [R1+0x5c], R4 ;  /* 0x00005c0401007387 */ /* 0x0001e60000100800 */
        /* <DEDUP_REMOVED lines=34> */
.L_x_12166:
[----:B------:R-:W-:Y:S05]  /*1bf0*/  BSYNC B0 ;  /* 0x0000000000007941 */ /* 0x000fea0003800000 */
.L_x_12165:
        /* <DEDUP_REMOVED lines=37> */
.L_x_12169:
[----:B------:R-:W-:Y:S05]  /*1e50*/  BSYNC B6 ;  /* 0x0000000000067941 */ /* 0x000fea0003800000 */
.L_x_12168:
        /* <DEDUP_REMOVED lines=20> */
.L_x_12171:
[----:B------:R-:W-:Y:S05]  /*1fa0*/  BSYNC B6 ;  /* 0x0000000000067941 */ /* 0x000fea0003800000 */
.L_x_12170:
[----:B------:R-:W2:Y:S01]  /*1fb0*/  LDL.64 R12, [R1+0x20] ;  /* 0x00002000010c7983 */ /* 0x000ea20000100a00 */
[----:B------:R-:W-:Y:S01]  /*1fc0*/  ULDC.64 UR4, c[0x0][0x9f8] ;  /* 0x00027e0000047ab9 */ /* 0x000fe20000000a00 */
[----:B------:R-:W-:Y:S01]  /*1fd0*/  IMAD.MOV.U32 R0, RZ, RZ, R27 ;  /* 0x000000ffff007224 */ /* 0x000fe200078e001b */
[----:B------:R-:W-:Y:S01]  /*1fe0*/  ISETP.NE.U32.AND P0, PT, RZ, UR4, PT ;  /* 0x00000004ff007c0c */ /* 0x000fe2000bf05070 */
[----:B------:R-:W2:Y:S01]  /*1ff0*/  LDL.64 R10, [R1+0x20] ;  /* 0x00002000010a7983 */ /* 0x000ea20000100a00 */
[----:B------:R-:W0:Y:S01]  /*2000*/  LDC.64 R28, c[0x0][0x300] ;  /* 0x0000c000ff1c7b82 */ /* 0x000e220000000a00 */
[----:B------:R-:W1:Y:S01]  /*2010*/  S2R R54, SR_TID.X ;  /* 0x0000000000367919 */ /* 0x000e620000002100 */
[----:B------:R-:W-:Y:S01]  /*2020*/  ISETP.NE.AND.EX P0, PT, RZ, UR5, PT, P0 ;  /* 0x00000005ff007c0c */ /* 0x000fe2000bf05300 */
[----:B------:R-:W-:Y:S01]  /*2030*/  IMAD.IADD R24, R24, 0x1, R25 ;  /* 0x0000000118187824 */ /* 0x000fe200078e0219 */
[----:B------:R-:W-:Y:S01]  /*2040*/  SHF.R.S32.HI R23, RZ, 0x1f, R22 ;  /* 0x0000001fff177819 */ /* 0x000fe20000011416 */
[----:B------:R-:W-:Y:S01]  /*2050*/  ULDC.64 UR4, c[0x0][0x330] ;  /* 0x0000cc0000047ab9 */ /* 0x000fe20000000a00 */
[----:B------:R-:W-:-:S02]  /*2060*/  ULDC.64 UR6, c[0x0][0xa08] ;  /* 0x0002820000067ab9 */ /* 0x000fc40000000a00 */
[----:B------:R-:W3:Y:S08]  /*2070*/  LDC.64 R34, c[0x0][0x3f8] ;  /* 0x0000fe00ff227b82 */ /* 0x000ef00000000a00 */
[----:B------:R-:W4:Y:S08]  /*2080*/  @P0 LDC.64 R2, c[0x0][0x9f8] ;  /* 0x00027e00ff020b82 */ /* 0x000f300000000a00 */
[----:B------:R-:W3:Y:S01]  /*2090*/  LDC.64 R40, c[0x0][0x408] ;  /* 0x00010200ff287b82 */ /* 0x000ee20000000a00 */
[----:B----4-:R-:W-:Y:S01]  /*20a0*/  @P0 IMAD.WIDE R2, R27, 0x4, R2 ;  /* 0x000000041b020825 */ /* 0x010fe200078e0202 */
[----:B------:R-:W-:-:S06]  /*20b0*/  SHF.R.S32.HI R14, RZ, 0x1f, R24 ;  /* 0x0000001fff0e7819 */ /* 0x000fcc0000011418 */
[----:B------:R-:W4:Y:S01]  /*20c0*/  LDC R27, c[0x0][0x3f4] ;  /* 0x0000fd00ff1b7b82 */ /* 0x000f220000000800 */
[----:B------:R3:W4:Y:S01]  /*20d0*/  @P0 LDG.E R0, desc[UR40][R2.64] ;  /* 0x0000002802000981 */ /* 0x000722000c1e1900 */
[----:B--2---:R-:W-:-:S05]  /*20e0*/  IMAD.MOV.U32 R10, RZ, RZ, R12 ;  /* 0x000000ffff0a7224 */ /* 0x004fca00078e000c */
[----:B------:R-:W-:-:S05]  /*20f0*/  SHF.R.S32.HI R11, RZ, 0x1f, R10 ;  /* 0x0000001fff0b7819 */ /* 0x000fca000001140a */
[----:B------:R2:W-:Y:S04]  /*2100*/  STL [R1+0x24], R11 ;  /* 0x0000240b01007387 */ /* 0x0005e80000100800 */
[----:B------:R-:W2:Y:S04]  /*2110*/  LDL R53, [R1+0x54] ;  /* 0x0000540001357983 */ /* 0x000ea80000100800 */
[----:B------:R-:W2:Y:S01]  /*2120*/  LDL R52, [R1+0x58] ;  /* 0x0000580001347983 */ /* 0x000ea20000100800 */
[-C--:B0-----:R-:W-:Y:S02]  /*2130*/  IMAD R6, R14, R28.reuse, RZ ;  /* 0x0000001c0e067224 */ /* 0x081fe400078e02ff */
[----:B------:R-:W-:-:S04]  /*2140*/  IMAD.WIDE.U32 R4, R24, R28, RZ ;  /* 0x0000001c18047225 */ /* 0x000fc800078e00ff */
[----:B------:R-:W-:Y:S02]  /*2150*/  IMAD R7, R24, R29, R6 ;  /* 0x0000001d18077224 */ /* 0x000fe400078e0206 */
[----:B-1----:R-:W-:Y:S02]  /*2160*/  VIADD R8, R54, 0xffffff80 ;  /* 0xffffff8036087836 */ /* 0x002fe40000000000 */
[----:B------:R-:W-:Y:S02]  /*2170*/  IMAD.IADD R5, R5, 0x1, R7 ;  /* 0x0000000105057824 */ /* 0x000fe400078e0207 */
[----:B------:R-:W-:Y:S01]  /*2180*/  IMAD.WIDE.U32 R6, R26, UR4, R22 ;  /* 0x000000041a067c25 */ /* 0x000fe2000f8e0016 */
[----:B------:R-:W-:-:S03]  /*2190*/  SHF.R.S32.HI R9, RZ, 0x1f, R8 ;  /* 0x0000001fff097819 */ /* 0x000fc60000011408 */
[C---:B------:R-:W-:Y:S01]  /*21a0*/  IMAD R7, R26.reuse, UR5, R7 ;  /* 0x000000051a077c24 */ /* 0x040fe2000f8e0207 */
[----:B------:R-:W-:Y:S01]  /*21b0*/  ULDC.64 UR4, c[0x0][0x308] ;  /* 0x0000c20000047ab9 */ /* 0x000fe20000000a00 */
[----:B------:R-:W-:Y:S01]  /*21c0*/  LEA.HI R9, R9, R8, RZ, 0x2 ;  /* 0x0000000809097211 */ /* 0x000fe200078f10ff */
[----:B---3--:R-:W-:Y:S01]  /*21d0*/  IMAD.WIDE.U32 R2, R26, UR4, R4 ;  /* 0x000000041a027c25 */ /* 0x008fe2000f8e0004 */
[----:B------:R-:W-:-:S03]  /*21e0*/  ISETP.NE.U32.AND P0, PT, RZ, UR6, PT ;  /* 0x00000006ff007c0c */ /* 0x000fc6000bf05070 */
[C---:B------:R-:W-:Y:S02]  /*21f0*/  VIADD R43, R54.reuse, 0xffffff80 ;  /* 0xffffff80362b7836 */ /* 0x040fe40000000000 */
[----:B------:R-:W-:Y:S01]  /*2200*/  VIADD R42, R54, 0xffffff80 ;  /* 0xffffff80362a7836 */ /* 0x000fe20000000000 */
[----:B------:R-:W-:Y:S01]  /*2210*/  SHF.R.S32.HI R8, RZ, 0x2, R9 ;  /* 0x00000002ff087819 */ /* 0x000fe20000011409 */
[----:B------:R-:W-:Y:S01]  /*2220*/  IMAD R21, R26, UR5, R3 ;  /* 0x000000051a157c24 */ /* 0x000fe2000f8e0203 */
[----:B------:R-:W-:Y:S01]  /*2230*/  SHF.R.S32.HI R9, RZ, 0x1f, R9 ;  /* 0x0000001fff097819 */ /* 0x000fe20000011409 */
[----:B------:R-:W-:Y:S01]  /*2240*/  ULDC.64 UR4, c[0x0][0x310] ;  /* 0x0000c40000047ab9 */ /* 0x000fe20000000a00 */
[----:B------:R-:W-:Y:S01]  /*2250*/  ISETP.NE.AND.EX P0, PT, RZ, UR7, PT, P0 ;  /* 0x00000007ff007c0c */ /* 0x000fe2000bf05300 */
[----:B------:R-:W-:Y:S01]  /*2260*/  ULDC.64 UR6, c[0x0][0x338] ;  /* 0x0000ce0000067ab9 */ /* 0x000fe20000000a00 */
[----:B----4-:R-:W-:Y:S02]  /*2270*/  SHF.R.S32.HI R3, RZ, 0x1f, R0 ;  /* 0x0000001fff037819 */ /* 0x010fe40000011400 */
[----:B------:R-:W-:-:S02]  /*2280*/  LEA.HI R42, R42, R43, RZ, 0x1 ;  /* 0x0000002b2a2a7211 */ /* 0x000fc400078f08ff */
[----:B------:R-:W-:Y:S02]  /*2290*/  LEA.HI R9, R9, R8, RZ, 0x2 ;  /* 0x0000000809097211 */ /* 0x000fe400078f10ff */
[----:B------:R-:W-:Y:S02]  /*22a0*/  SEL R3, R3, RZ, !P0 ;  /* 0x000000ff03037207 */ /* 0x000fe40004000000 */
[----:B------:R-:W-:Y:S02]  /*22b0*/  SHF.R.S32.HI R42, RZ, 0x1, R42 ;  /* 0x00000001ff2a7819 */ /* 0x000fe4000001142a */
[----:B------:R-:W-:Y:S02]  /*22c0*/  LOP3.LUT R9, R9, 0xfffffffc, RZ, 0xc0, !PT ;  /* 0xfffffffc09097812 */ /* 0x000fe400078ec0ff */
[----:B------:R-:W-:Y:S01]  /*22d0*/  SEL R5, R0, RZ, !P0 ;  /* 0x000000ff00057207 */ /* 0x000fe20004000000 */
[----:B------:R-:W-:Y:S01]  /*22e0*/  IMAD R0, R3, UR4, RZ ;  /* 0x0000000403007c24 */ /* 0x000fe2000f8e02ff */
[----:B------:R-:W-:Y:S01]  /*22f0*/  SHF.R.S32.HI R49, RZ, 0x1f, R42 ;  /* 0x0000001fff317819 */ /* 0x000fe2000001142a */
[----:B------:R-:W-:-:S02]  /*2300*/  IMAD.MOV.U32 R20, RZ, RZ, R2 ;  /* 0x000000ffff147224 */ /* 0x000fc400078e0002 */
[----:B------:R-:W-:Y:S01]  /*2310*/  IMAD R4, R3, UR6, RZ ;  /* 0x0000000603047c24 */ /* 0x000fe2000f8e02ff */
[----:B------:R-:W-:Y:S01]  /*2320*/  ISETP.GE.AND P1, PT, R22, R27, PT ;  /* 0x0000001b1600720c */ /* 0x000fe20003f26270 */
[----:B------:R-:W-:Y:S02]  /*2330*/  IMAD.IADD R9, R8, 0x1, -R9 ;  /* 0x0000000108097824 */ /* 0x000fe400078e0a09 */
[----:B------:R-:W-:-:S04]  /*2340*/  IMAD.WIDE.U32 R2, R5, UR6, R6 ;  /* 0x0000000605027c25 */ /* 0x000fc8000f8e0006 */
[----:B------:R-:W-:Y:S02]  /*2350*/  IMAD R7, R5, UR5, R0 ;  /* 0x0000000505077c24 */ /* 0x000fe4000f8e0200 */
[-C--:B------:R-:W-:Y:S02]  /*2360*/  IMAD R0, R49, R28.reuse, RZ ;  /* 0x0000001c31007224 */ /* 0x080fe400078e02ff */
[----:B------:R-:W-:Y:S01]  /*2370*/  IMAD.WIDE.U32 R20, R5, UR4, R20 ;  /* 0x0000000405147c25 */ /* 0x000fe2000f8e0014 */
[----:B------:R-:W-:Y:S01]  /*2380*/  LOP3.LUT P4, RZ, R9, 0x2, RZ, 0xc0, !PT ;  /* 0x0000000209ff7812 */ /* 0x000fe2000788c0ff */
[----:B------:R-:W-:Y:S02]  /*2390*/  ULDC UR4, c[0x0][0x2f4] ;  /* 0x0000bd0000047ab9 */ /* 0x000fe40000000800 */
[----:B------:R-:W-:Y:S01]  /*23a0*/  IMAD.WIDE.U32 R58, R42, R28, R22 ;  /* 0x0000001c2a3a7225 */ /* 0x000fe200078e0016 */
[----:B------:R-:W-:-:S03]  /*23b0*/  SEL R13, R27, RZ, P1 ;  /* 0x000000ff1b0d7207 */ /* 0x000fc60000800000 */
[----:B------:R-:W-:Y:S01]  /*23c0*/  IMAD R9, R42, R29, R0 ;  /* 0x0000001d2a097224 */ /* 0x000fe200078e0200 */
[----:B------:R-:W-:Y:S01]  /*23d0*/  IADD3 R51, P0, R20, R58, RZ ;  /* 0x0000003a14337210 */ /* 0x000fe20007f1e0ff */
[----:B------:R-:W-:Y:S02]  /*23e0*/  IMAD R75, R5, UR7, R4 ;  /* 0x00000007054b7c24 */ /* 0x000fe4000f8e0204 */
[----:B------:R-:W-:Y:S02]  /*23f0*/  IMAD.IADD R0, R21, 0x1, R7 ;  /* 0x0000000115007824 */ /* 0x000fe400078e0207 */
[----:B------:R-:W-:Y:S02]  /*2400*/  IMAD R4, R49, R34, RZ ;  /* 0x0000002231047224 */ /* 0x000fe400078e02ff */
[----:B------:R-:W-:Y:S01]  /*2410*/  IMAD.IADD R13, R22, 0x1, R13 ;  /* 0x00000001160d7824 */ /* 0x000fe200078e020d */
[----:B------:R-:W-:Y:S01]  /*2420*/  IADD3.X R58, R0, R59, R9, P0, !PT ;  /* 0x0000003b003a7210 */ /* 0x000fe200007fe409 */
[----:B------:R-:W-:-:S02]  /*2430*/  IMAD R15, R42, R35, R4 ;  /* 0x000000232a0f7224 */ /* 0x000fc400078e0204 */
[----:B------:R-:W-:Y:S01]  /*2440*/  IMAD.WIDE.U32 R4, R42, R34, R10 ;  /* 0x000000222a047225 */ /* 0x000fe200078e000a */
[----:B------:R-:W-:-:S03]  /*2450*/  SHF.R.S32.HI R12, RZ, 0x1f, R13 ;  /* 0x0000001fff0c7819 */ /* 0x000fc6000001140d */
[----:B------:R-:W-:Y:S02]  /*2460*/  IMAD R6, R49, R40, RZ ;  /* 0x0000002831067224 */ /* 0x000fe400078e02ff */
[----:B------:R-:W-:Y:S01]  /*2470*/  IMAD.WIDE.U32 R8, R42, R34, R22 ;  /* 0x000000222a087225 */ /* 0x000fe200078e0016 */
[----:B------:R-:W-:-:S03]  /*2480*/  LEA.HI R59, R12, R13, RZ, 0x4 ;  /* 0x0000000d0c3b7211 */ /* 0x000fc600078f20ff */
[----:B------:R-:W-:Y:S02]  /*2490*/  IMAD.IADD R5, R5, 0x1, R15 ;  /* 0x0000000105057824 */ /* 0x000fe400078e020f */
[C---:B------:R-:W-:Y:S02]  /*24a0*/  IMAD R25, R42.reuse, R41, R6 ;  /* 0x000000292a197224 */ /* 0x040fe400078e0206 */
[----:B------:R-:W-:Y:S01]  /*24b0*/  IMAD.IADD R9, R15, 0x1, R9 ;  /* 0x000000010f097824 */ /* 0x000fe200078e0209 */
[----:B-----5:R-:W-:Y:S01]  /*24c0*/  SHF.R.S32.HI R15, RZ, 0x1f, R45 ;  /* 0x0000001fff0f7819 */ /* 0x020fe2000001142d */
[----:B------:R-:W-:-:S04]  /*24d0*/  IMAD.WIDE.U32 R6, R42, R40, R10 ;  /* 0x000000282a067225 */ /* 0x000fc800078e000a */
[----:B--2---:R-:W-:-:S04]  /*24e0*/  IMAD.WIDE.U32 R10, R42, R40, R22 ;  /* 0x000000282a0a7225 */ /* 0x004fc800078e0016 */
[----:B------:R-:W-:-:S04]  /*24f0*/  IMAD.WIDE.U32 R30, R45, R34, R4 ;  /* 0x000000222d1e7225 */ /* 0x000fc800078e0004 */
[----:B------:R-:W-:Y:S02]  /*2500*/  IMAD.IADD R7, R7, 0x1, R25 ;  /* 0x0000000107077824 */ /* 0x000fe400078e0219 */
[----:B------:R-:W-:Y:S02]  /*2510*/  IMAD.IADD R11, R25, 0x1, R11 ;  /* 0x00000001190b7824 */ /* 0x000fe400078e020b */
[C---:B------:R-:W-:Y:S02]  /*2520*/  IMAD R26, R15.reuse, R34, RZ ;  /* 0x000000220f1a7224 */ /* 0x040fe400078e02ff */
[----:B------:R-:W-:Y:S01]  /*2530*/  IMAD R12, R15, R40, RZ ;  /* 0x000000280f0c7224 */ /* 0x000fe200078e02ff */
[----:B------:R-:W-:Y:S01]  /*2540*/  SHF.R.U32.HI R61, RZ, 0x7, R54 ;  /* 0x00000007ff3d7819 */ /* 0x000fe20000011636 */
[----:B------:R-:W-:Y:S01]  /*2550*/  IMAD R63, R29, 0xa0, RZ ;  /* 0x000000a01d3f7824 */ /* 0x000fe200078e02ff */
[----:B------:R-:W-:Y:S01]  /*2560*/  IADD3 R42, P0, R42, R24, RZ ;  /* 0x000000182a2a7210 */ /* 0x000fe20007f1e0ff */
[----:B------:R-:W-:Y:S01]  /*2570*/  IMAD R25, R45, R35, R26 ;  /* 0x000000232d197224 */ /* 0x000fe200078e021a */
[----:B------:R-:W-:Y:S01]  /*2580*/  LOP3.LUT R16, R16, 0xfffffffb, RZ, 0xc0, !PT ;  /* 0xfffffffb10107812 */ /* 0x000fe200078ec0ff */
[----:B------:R-:W-:Y:S01]  /*2590*/  IMAD R13, R35, 0xa0, RZ ;  /* 0x000000a0230d7824 */ /* 0x000fe200078e02ff */
[----:B------:R-:W-:Y:S01]  /*25a0*/  LOP3.LUT R67, R59, 0xfffffff0, RZ, 0xc0, !PT ;  /* 0xfffffff03b437812 */ /* 0x000fe200078ec0ff */
[----:B------:R-:W-:-:S04]  /*25b0*/  IMAD.WIDE.U32 R32, R45, R34, R8 ;  /* 0x000000222d207225 */ /* 0x000fc800078e0008 */
[----:B------:R-:W-:Y:S02]  /*25c0*/  IMAD R71, R45, R41, R12 ;  /* 0x000000292d477224 */ /* 0x000fe400078e020c */
[----:B------:R-:W-:Y:S02]  /*25d0*/  IMAD R65, R41, 0xa0, RZ ;  /* 0x000000a029417824 */ /* 0x000fe400078e02ff */
[----:B------:R-:W-:-:S04]  /*25e0*/  IMAD.WIDE.U32 R36, R45, R40, R6 ;  /* 0x000000282d247225 */ /* 0x000fc800078e0006 */
[----:B------:R-:W-:-:S04]  /*25f0*/  IMAD.WIDE.U32 R38, R45, R40, R10 ;  /* 0x000000282d267225 */ /* 0x000fc800078e000a */
[----:B------:R-:W-:Y:S02]  /*2600*/  VIADD R78, R22, 0x20 ;  /* 0x00000020164e7836 */ /* 0x000fe40000000000 */
[----:B------:R-:W-:-:S04]  /*2610*/  IMAD.WIDE.U32 R28, R28, 0xa0, RZ ;  /* 0x000000a01c1c7825 */ /* 0x000fc800078e00ff */
[----:B------:R-:W-:-:S04]  /*2620*/  IMAD.WIDE.U32 R34, R34, 0xa0, RZ ;  /* 0x000000a022227825 */ /* 0x000fc800078e00ff */
[----:B------:R-:W-:Y:S01]  /*2630*/  IMAD.WIDE.U32 R40, R40, 0xa0, RZ ;  /* 0x000000a028287825 */ /* 0x000fe200078e00ff */
[----:B------:R-:W-:Y:S02]  /*2640*/  @P1 LOP3.LUT R16, R16, 0x4, RZ, 0xfc, !PT ;  /* 0x0000000410101812 */ /* 0x000fe400078efcff */
[----:B------:R-:W-:Y:S01]  /*2650*/  ISETP.GE.AND P3, PT, R22, UR4, PT ;  /* 0x0000000416007c0c */ /* 0x000fe2000bf66270 */
[----:B------:R-:W-:Y:S01]  /*2660*/  IMAD.IADD R69, R37, 0x1, R71 ;  /* 0x0000000125457824 */ /* 0x000fe200078e0247 */
[----:B------:R-:W-:Y:S01]  /*2670*/  ISETP.GE.AND P2, PT, R78, UR4, PT ;  /* 0x000000044e007c0c */ /* 0x000fe2000bf46270 */
[----:B------:R-:W-:Y:S01]  /*2680*/  VIADD R61, R61, 0x8 ;  /* 0x000000083d3d7836 */ /* 0x000fe20000000000 */
[----:B------:R-:W-:Y:S01]  /*2690*/  SHF.R.S32.HI R73, RZ, 0x1f, R67 ;  /* 0x0000001fff497819 */ /* 0x000fe20000011443 */
[----:B------:R-:W-:Y:S02]  /*26a0*/  IMAD.SHL.U32 R62, R27, 0x2, RZ ;  /* 0x000000021b3e7824 */ /* 0x000fe400078e00ff */
[----:B------:R-:W-:-:S02]  /*26b0*/  IMAD.X R43, R49, 0x1, R14, P0 ;  /* 0x00000001312b7824 */ /* 0x000fc400000e060e */
[----:B------:R-:W-:Y:S02]  /*26c0*/  IMAD.IADD R63, R29, 0x1, R63 ;  /* 0x000000011d3f7824 */ /* 0x000fe400078e023f */
[----:B------:R-:W-:Y:S02]  /*26d0*/  IMAD.IADD R64, R35, 0x1, R13 ;  /* 0x0000000123407824 */ /* 0x000fe400078e020d */
[----:B------:R-:W-:Y:S02]  /*26e0*/  IMAD.IADD R65, R41, 0x1, R65 ;  /* 0x0000000129417824 */ /* 0x000fe400078e0241 */
[----:B------:R-:W-:Y:S02]  /*26f0*/  IMAD.IADD R66, R31, 0x1, R25 ;  /* 0x000000011f427824 */ /* 0x000fe400078e0219 */
[----:B------:R-:W-:Y:S02]  /*2700*/  IMAD.IADD R68, R25, 0x1, R33 ;  /* 0x0000000119447824 */ /* 0x000fe400078e0221 */
[----:B------:R-:W-:-:S02]  /*2710*/  IMAD.IADD R71, R71, 0x1, R39 ;  /* 0x0000000147477824 */ /* 0x000fc400078e0227 */
[----:B------:R-:W-:Y:S01]  /*2720*/  IMAD.IADD R75, R3, 0x1, R75 ;  /* 0x00000001034b7824 */ /* 0x000fe200078e024b */
[----:B------:R-:W-:Y:S02]  /*2730*/  SHF.R.U32.HI R60, RZ, 0x3, R53 ;  /* 0x00000003ff3c7819 */ /* 0x000fe40000011635 */
[----:B------:R-:W-:-:S04]  /*2740*/  LOP3.LUT R5, R53, 0x30, R59, 0xf8, !PT ;  /* 0x0000003035057812 */ /* 0x000fc800078ef83b */
[----:B------:R-:W-:-:S05]  /*2750*/  LOP3.LUT R5, R5, R60, RZ, 0x3c, !PT ;  /* 0x0000003c05057212 */ /* 0x000fca00078e3cff */
[----:B------:R-:W-:-:S07]  /*2760*/  IMAD.IADD R70, R52, 0x1, R5 ;  /* 0x0000000134467824 */ /* 0x000fce00078e0205 */
.L_x_12201:
[----:B--2---:R-:W2:Y:S01]  /*2770*/  LDL R4, [R1+0x38] ;  /* 0x0000380001047983 */ /* 0x004ea20000100800 */
[----:B0---4-:R-:W0:Y:S01]  /*2780*/  LDC.64 R52, c[0x0][0x2e8] ;  /* 0x0000ba00ff347b82 */ /* 0x011e220000000a00 */
[----:B------:R-:W-:Y:S01]  /*2790*/  VIADD R47, R47, 0xffffffff ;  /* 0xffffffff2f2f7836 */ /* 0x000fe20000000000 */
[----:B------:R-:W-:Y:S01]  /*27a0*/  LOP3.LUT R16, R16, 0xfffffffd, RZ, 0xc0, !PT ;  /* 0xfffffffd10107812 */ /* 0x000fe200078ec0ff */
[----:B------:R-:W-:Y:S05]  /*27b0*/  YIELD ;  /* 0x0000000000007946 */ /* 0x000fea0003800000 */
[----:B------:R-:W1:Y:S01]  /*27c0*/  LDC R27, c[0x0][0x3f4] ;  /* 0x0000fd00ff1b7b82 */ /* 0x000e620000000800 */
[----:B------:R-:W-:Y:S01]  /*27d0*/  SHF.R.S32.HI R55, RZ, 0x1f, R47 ;  /* 0x0000001fff377819 */ /* 0x000fe2000001142f */
[-C--:B------:R-:W-:Y:S01]  /*27e0*/  IMAD R7, R63, R47.reuse, RZ ;  /* 0x0000002f3f077224 */ /* 0x080fe200078e02ff */
[----:B------:R-:W-:Y:S01]  /*27f0*/  ISETP.GT.AND P5, PT, R47, R46, PT ;  /* 0x0000002e2f00720c */ /* 0x000fe20003fa4270 */
[----:B---3--:R-:W-:Y:S01]  /*2800*/  IMAD.WIDE.U32 R14, R28, R47, RZ ;  /* 0x0000002f1c0e7225 */ /* 0x008fe200078e00ff */
[----:B------:R-:W-:Y:S03]  /*2810*/  BSSY B0, `(.L_x_12172) ;  /* 0x000027f000007945 */ /* 0x000fe60003800000 */
[----:B------:R-:W-:-:S04]  /*2820*/  IMAD R9, R55, R28, R7 ;  /* 0x0000001c37097224 */ /* 0x000fc800078e0207 */
[----:B------:R-:W-:Y:S01]  /*2830*/  IMAD.IADD R57, R15, 0x1, R9 ;  /* 0x000000010f397824 */ /* 0x000fe200078e0209 */
[----:B0-----:R-:W-:-:S03]  /*2840*/  IADD3 R12, P0, P1, R14, R52, R51 ;  /* 0x000000340e0c7210 */ /* 0x001fc6000791e033 */
[----:B------:R-:W-:Y:S02]  /*2850*/  @P5 LOP3.LUT R16, R16, 0x2, RZ, 0xfc, !PT ;  /* 0x0000000210105812 */ /* 0x000fe400078efcff */
[----:B------:R-:W-:Y:S02]  /*2860*/  IADD3.X R13, R57, R53, R58, P0, P1 ;  /* 0x00000035390d7210 */ /* 0x000fe400007e243a */
        /* <DEDUP_REMOVED lines=14> */
[----:B------:R-:W0:Y:S01]  /*2950*/  S2R R6, SR_TID.X ;  /* 0x0000000000067919 */ /* 0x000e220000002100 */
[----:B------:R-:W-:Y:S01]  /*2960*/  BSSY B1, `(.L_x_12175) ;  /* 0x0000022000017945 */ /* 0x000fe20003800000 */
[----:B------:R-:W-:Y:S02]  /*2970*/  CS2R R24, SRZ ;  /* 0x0000000000187805 */ /* 0x000fe4000001ff00 */
[----:B------:R-:W-:Y:S01]  /*2980*/  CS2R R14, SRZ ;  /* 0x00000000000e7805 */ /* 0x000fe2000001ff00 */
[C---:B0-----:R-:W-:Y:S02]  /*2990*/  VIADD R10, R6.reuse, 0xffffff80 ;  /* 0xffffff80060a7836 */ /* 0x041fe40000000000 */
[----:B------:R-:W-:Y:S02]  /*29a0*/  VIADD R8, R6, 0xffffff80 ;  /* 0xffffff8006087836 */ /* 0x000fe40000000000 */
[----:B------:R-:W-:-:S03]  /*29b0*/  IMAD R6, R47, -0xa0, R50 ;  /* 0xffffff602f067824 */ /* 0x000fc600078e0232 */
[----:B------:R-:W-:Y:S02]  /*29c0*/  LEA.HI R8, R8, R10, RZ, 0x1 ;  /* 0x0000000a08087211 */ /* 0x000fe400078f08ff */
[----:B------:R-:W-:Y:S02]  /*29d0*/  CS2R R10, SRZ ;  /* 0x00000000000a7805 */ /* 0x000fe4000001ff00 */
[----:B------:R-:W-:Y:S02]  /*29e0*/  VIMNMX R6, R6, 0xa0, PT ;  /* 0x000000a006067848 */ /* 0x000fe40003fe0100 */
[----:B------:R-:W-:-:S04]  /*29f0*/  SHF.R.S32.HI R8, RZ, 0x1, R8 ;  /* 0x00000001ff087819 */ /* 0x000fc80000011408 */
[----:B------:R-:W-:Y:S02]  /*2a00*/  ISETP.GE.AND P1, PT, R8, R6, PT ;  /* 0x000000060800720c */ /* 0x000fe40003f26270 */
[----:B------:R-:W-:-:S11]  /*2a10*/  CS2R R8, SRZ ;  /* 0x0000000000087805 */ /* 0x000fd6000001ff00 */
[----:B------:R-:W-:Y:S05]  /*2a20*/  @P1 BRA `(.L_x_12176) ;  /* 0x0000000000541947 */ /* 0x000fea0003800000 */
[----:B------:R-:W2:Y:S01]  /*2a30*/  LDL.64 R80, [R1+0x20] ;  /* 0x0000200001507983 */ /* 0x000ea20000100a00 */
[----:B------:R-:W-:-:S03]  /*2a40*/  ULDC.64 UR4, c[0x0][0x3e8] ;  /* 0x0000fa0000047ab9 */ /* 0x000fc60000000a00 */
[----:B------:R-:W3:Y:S01]  /*2a50*/  LDL R26, [R1+0x34] ;  /* 0x00003400011a7983 */ /* 0x000ee20000100800 */
[----:B------:R-:W-:Y:S01]  /*2a60*/  IADD3 R4, P0, P5, R30, UR4, R4 ;  /* 0x000000041e047c10 */ /* 0x000fe2000fd1e004 */
[----:B------:R-:W-:Y:S02]  /*2a70*/  IMAD.MOV.U32 R6, RZ, RZ, R36 ;  /* 0x000000ffff067224 */ /* 0x000fe400078e0024 */
[----:B------:R-:W-:Y:S01]  /*2a80*/  IMAD R9, R65, R47, RZ ;  /* 0x0000002f41097224 */ /* 0x000fe200078e02ff */
[----:B------:R-:W-:Y:S01]  /*2a90*/  IADD3.X R5, R66, UR5, R7, P0, P5 ;  /* 0x0000000542057c10 */ /* 0x000fe200087ea407 */
[----:B------:R-:W-:Y:S01]  /*2aa0*/  IMAD.MOV.U32 R7, RZ, RZ, R69 ;  /* 0x000000ffff077224 */ /* 0x000fe200078e0045 */
[----:B------:R-:W-:Y:S01]  /*2ab0*/  ULDC.64 UR4, c[0x0][0x400] ;  /* 0x0001000000047ab9 */ /* 0x000fe20000000a00 */
[-C--:B------:R-:W-:Y:S02]  /*2ac0*/  IMAD R9, R55, R40.reuse, R9 ;  /* 0x0000002837097224 */ /* 0x080fe400078e0209 */
[----:B------:R-:W-:-:S03]  /*2ad0*/  IMAD.WIDE.U32 R6, R47, R40, R6 ;  /* 0x000000282f067225 */ /* 0x000fc600078e0006 */
[----:B------:R-:W-:-:S04]  /*2ae0*/  IADD3 R6, P0, R6, UR4, RZ ;  /* 0x0000000406067c10 */ /* 0x000fc8000ff1e0ff */
[----:B------:R-:W-:Y:S02]  /*2af0*/  IADD3.X R7, R7, UR5, R9, P0, !PT ;  /* 0x0000000507077c10 */ /* 0x000fe400087fe409 */
        /* <DEDUP_REMOVED lines=8> */
.L_x_12176:
[----:B------:R-:W-:Y:S05]  /*2b80*/  BSYNC B1 ;  /* 0x0000000000017941 */ /* 0x000fea0003800000 */
.L_x_12175:
        /* <DEDUP_REMOVED lines=8> */
.L_x_12177:
[----:B------:R-:W2:Y:S01]  /*2c10*/  LDL R4, [R1+0x14] ;  /* 0x0000140001047983 */ /* 0x000ea20000100800 */
[----:B------:R-:W-:Y:S01]  /*2c20*/  IMAD R74, R157, 0x8, R18 ;  /* 0x000000089d4a7824 */ /* 0x000fe200078e0212 */
[----:B------:R-:W-:Y:S01]  /*2c30*/  BSSY B1, `(.L_x_12178) ;  /* 0x0000004000017945 */ /* 0x000fe20003800000 */
[----:B--2---:R-:W-:-:S04]  /*2c40*/  SHF.L.U32 R77, R4, 0x1f, RZ ;  /* 0x0000001f044d7819 */ /* 0x004fc800000006ff */
[----:B------:R-:W0:Y:S02]  /*2c50*/  SYNCS.PHASECHK.TRANS64.TRYWAIT P5, [R74+URZ+0x13290], R77 ;  /* 0x0132904d4a0075a7 */ /* 0x000e2400080a017f */
[----:B0-----:R-:W-:Y:S05]  /*2c60*/  @!P5 BRA `(.L_x_12179) ;  /* 0x000001f80068d947 */ /* 0x001fea0003800000 */
.L_x_12482:
[----:B------:R-:W-:Y:S05]  /*2c70*/  BSYNC B1 ;  /* 0x0000000000017941 */ /* 0x000fea0003800000 */
.L_x_12178:
[----:B------:R-:W-:Y:S05]  /*2c80*/  @P1 BRA `(.L_x_12180) ;  /* 0x0000002000dc1947 */ /* 0x000fea0003800000 */
[----:B------:R-:W-:Y:S04]  /*2c90*/  BSSY B1, `(.L_x_12181) ;  /* 0x0000074000017945 */ /* 0x000fe80003800000 */
[----:B------:R-:W-:Y:S05]  /*2ca0*/  @P3 BRA `(.L_x_12182) ;  /* 0x0000000400c83947 */ /* 0x000fea0003800000 */
        /* <DEDUP_REMOVED lines=15> */
[----:B------:R-:W-:Y:S01]  /*2da0*/  IMAD.MOV.U32 R14, RZ, RZ, R4 ;  /* 0x000000ffff0e7224 */ /* 0x000fe200078e0004 */
[----:B------:R-:W-:Y:S01]  /*2db0*/  PRMT R54, R54, 0x654, R25 ;  /* 0x0000065436367816 */ /* 0x000fe20000000019 */
[----:B------:R-:W-:Y:S01]  /*2dc0*/  IMAD.SHL.U32 R25, R53, 0x100, RZ ;  /* 0x0000010035197824 */ /* 0x000fe200078e00ff */
[----:B------:R-:W-:Y:S01]  /*2dd0*/  LOP3.LUT R24, R24, 0xff00, R15, 0xf8, !PT ;  /* 0x0000ff0018187812 */ /* 0x000fe200078ef80f */
[----:B------:R-:W-:Y:S01]  /*2de0*/  IMAD.U32 R15, R79, 0x10000, RZ ;  /* 0x000100004f0f7824 */ /* 0x000fe200078e00ff */
[----:B------:R-:W-:Y:S01]  /*2df0*/  F2FP.F16.E4M3.UNPACK_B R4, R5 ;  /* 0x00000005ff04723e */ /* 0x000fe200020006ff */
        /* <DEDUP_REMOVED lines=29> */
[----:B------:R-:W-:Y:S01]  /*2fd0*/  HADD2.F32 R25, -RZ, R15.H1_H1 ;  /* 0x3000000fff197230 */ /* 0x000fe20000004100 */
[----:B------:R-:W-:Y:S01]  /*2fe0*/  F2FP.SATFINITE.E4M3.F32.PACK_AB_MERGE_C R87, R84, R83, RZ ;  /* 0x000000535457723e */ /* 0x000fe200048070ff */
[----:B------:R-:W-:Y:S02]  /*2ff0*/  HADD2.F32 R15, -RZ, R14.H0_H0 ;  /* 0x2000000eff0f7230 */ /* 0x000fe40000004100 */
[-C--:B------:R-:W-:Y:S01]  /*3000*/  FMUL.FTZ R82, R24, R57.reuse ;  /* 0x0000003918527220 */ /* 0x080fe20000410000 */
[----:B------:R-:W-:Y:S02]  /*3010*/  HADD2.F32 R56, -RZ, R56.H0_H0 ;  /* 0x20000038ff387230 */ /* 0x000fe40000004100 */
[----:B------:R-:W-:Y:S01]  /*3020*/  FMUL.FTZ R81, R25, R57 ;  /* 0x0000003919517220 */ /* 0x000fe20000410000 */
[----:B------:R-:W-:Y:S01]  /*3030*/  HADD2.F32 R14, -RZ, R14.H1_H1 ;  /* 0x3000000eff0e7230 */ /* 0x000fe20000004100 */
[----:B------:R-:W-:Y:S01]  /*3040*/  F2FP.SATFINITE.E4M3.F32.PACK_AB_MERGE_C R5, R5, R4, R87 ;  /* 0x000000040505723e */ /* 0x000fe20004807057 */
[----:B------:R-:W-:-:S02]  /*3050*/  HADD2.F32 R54, -RZ, R53.H1_H1 ;  /* 0x30000035ff367230 */ /* 0x000fc40000004100 */
[-C--:B------:R-:W-:Y:S01]  /*3060*/  FMUL.FTZ R57, R15, R56.reuse ;  /* 0x000000380f397220 */ /* 0x080fe20000410000 */
[----:B------:R-:W-:Y:S02]  /*3070*/  HADD2.F32 R53, -RZ, R53.H0_H0 ;  /* 0x20000035ff357230 */ /* 0x000fe40000004100 */
[----:B------:R-:W-:Y:S01]  /*3080*/  FMUL.FTZ R80, R14, R56 ;  /* 0x000000380e507220 */ /* 0x000fe20000410000 */
[----:B------:R-:W-:Y:S01]  /*3090*/  F2FP.F16.E4M3.UNPACK_B R56, R79.H1 ;  /* 0x0000004fff38723e */ /* 0x000fe200030006ff */
[-C--:B------:R-:W-:Y:S01]  /*30a0*/  FFMA.FTZ R24, R24, R54.reuse, -R81 ;  /* 0x0000003618187223 */ /* 0x080fe20000010851 */
[----:B------:R-:W-:Y:S01]  /*30b0*/  FFMA.FTZ R25, R25, R54, R82 ;  /* 0x0000003619197223 */ /* 0x000fe20000010052 */
[----:B------:R-:W-:Y:S01]  /*30c0*/  FFMA.FTZ R81, R15, R53, -R80 ;  /* 0x000000350f517223 */ /* 0x000fe20000010850 */
[----:B------:R-:W-:Y:S01]  /*30d0*/  F2FP.F16.E4M3.UNPACK_B R15, R7.H1 ;  /* 0x00000007ff0f723e */ /* 0x000fe200030006ff */
[----:B------:R-:W-:Y:S01]  /*30e0*/  FFMA.FTZ R82, R14, R53, R57 ;  /* 0x000000350e527223 */ /* 0x000fe20000010039 */
[----:B------:R-:W-:Y:S01]  /*30f0*/  F2FP.F16.E4M3.UNPACK_B R53, R55.H1 ;  /* 0x00000037ff35723e */ /* 0x000fe200030006ff */
[----:B------:R-:W-:Y:S01]  /*3100*/  HADD2.F32 R80, -RZ, R56.H1_H1 ;  /* 0x30000038ff507230 */ /* 0x000fe20000004100 */
[----:B------:R-:W-:Y:S01]  /*3110*/  F2FP.SATFINITE.E4M3.F32.PACK_AB_MERGE_C R85, R25, R24, RZ ;  /* 0x000000181955723e */ /* 0x000fe200048070ff */
        /* <DEDUP_REMOVED lines=41> */
.L_x_12184:
[----:B------:R-:W-:Y:S05]  /*33b0*/  BSYNC B2 ;  /* 0x0000000000027941 */ /* 0x000fea0003800000 */
.L_x_12183:
[----:B------:R1:W-:Y:S02]  /*33c0*/  STG.E.128 desc[UR40][R12.64], R4 ;  /* 0x000000040c007986 */ /* 0x0003e4000c101d28 */
.L_x_12182:
[----:B------:R-:W-:Y:S05]  /*33d0*/  BSYNC B1 ;  /* 0x0000000000017941 */ /* 0x000fea0003800000 */
.L_x_12181:
        /* <DEDUP_REMOVED lines=14> */
[----:B------:R-:W-:Y:S01]  /*34c0*/  LOP3.LUT R8, R11, 0xff, RZ, 0xc0, !PT ;  /* 0x000000ff0b087812 */ /* 0x000fe200078ec0ff */
[----:B------:R-:W-:Y:S01]  /*34d0*/  IMAD.SHL.U32 R10, R10, 0x100, RZ ;  /* 0x000001000a0a7824 */ /* 0x000fe200078e00ff */
[----:B------:R-:W-:Y:S02]  /*34e0*/  SHF.R.U32.HI R14, RZ, 0x8, R9 ;  /* 0x00000008ff0e7819 */ /* 0x000fe40000011609 */
[----:B------:R-:W-:Y:S02]  /*34f0*/  SHF.R.U32.HI R24, RZ, 0x10, R11 ;  /* 0x00000010ff187819 */ /* 0x000fe4000001160b */
[----:B------:R-:W-:Y:S01]  /*3500*/  LOP3.LUT R11, R9, 0xff0000ff, RZ, 0xc0, !PT ;  /* 0xff0000ff090b7812 */ /* 0x000fe200078ec0ff */
[----:B------:R-:W-:Y:S01]  /*3510*/  IMAD.SHL.U32 R14, R14, 0x100, RZ ;  /* 0x000001000e0e7824 */ /* 0x000fe200078e00ff */
[----:B------:R-:W-:-:S02]  /*3520*/  SHF.R.U32.HI R15, RZ, 0x10, R9 ;  /* 0x00000010ff0f7819 */ /* 0x000fc40000011609 */
[----:B------:R-:W-:Y:S01]  /*3530*/  PRMT R9, R25, 0x654, R8 ;  /* 0x0000065419097816 */ /* 0x000fe20000000008 */
[----:B-1----:R-:W-:Y:S01]  /*3540*/  IMAD.MOV.U32 R8, RZ, RZ, R4 ;  /* 0x000000ffff087224 */ /* 0x002fe200078e0004 */
[----:B------:R-:W-:Y:S01]  /*3550*/  LOP3.LUT R14, R11, 0xff00, R14, 0xf8, !PT ;  /* 0x0000ff000b0e7812 */ /* 0x000fe200078ef80e */
[----:B------:R-:W-:Y:S01]  /*3560*/  IMAD.U32 R15, R15, 0x10000, RZ ;  /* 0x000100000f0f7824 */ /* 0x000fe200078e00ff */
[----:B------:R-:W-:Y:S01]  /*3570*/  LOP3.LUT R9, R9, 0xff00, R10, 0xf8, !PT ;  /* 0x0000ff0009097812 */ /* 0x000fe200078ef80a */
[----:B------:R-:W-:Y:S01]  /*3580*/  IMAD.U32 R10, R24, 0x10000, RZ ;  /* 0x00010000180a7824 */ /* 0x000fe200078e00ff */
[-C--:B------:R-:W-:Y:S02]  /*3590*/  F2FP.F16.E4M3.UNPACK_B R4, R5.reuse ;  /* 0x00000005ff04723e */ /* 0x080fe400020006ff */
        /* <DEDUP_REMOVED lines=43> */
[-C--:B------:R-:W-:Y:S01]  /*3850*/  FFMA.FTZ R54, R9, R26.reuse, -R54 ;  /* 0x0000001a09367223 */ /* 0x080fe20000010836 */
        /* <DEDUP_REMOVED lines=45> */
.L_x_12186:
[----:B------:R-:W-:Y:S05]  /*3b30*/  BSYNC B1 ;  /* 0x0000000000017941 */ /* 0x000fea0003800000 */
.L_x_12185:
[----:B-1----:R1:W-:Y:S01]  /*3b40*/  STG.E.128 desc[UR40][R12.64+0x20], R4 ;  /* 0x000020040c007986 */ /* 0x0023e2000c101d28 */
[----:B------:R-:W-:Y:S05]  /*3b50*/  BRA `(.L_x_12180) ;  /* 0x0000001400287947 */ /* 0x000fea0003800000 */
.L_x_12174:
[----:B------:R-:W0:Y:S01]  /*3b60*/  S2R R5, SR_TID.X ;  /* 0x0000000000057919 */ /* 0x000e220000002100 */
[----:B------:R-:W2:Y:S01]  /*3b70*/  LDL R26, [R1+0xc] ;  /* 0x00000c00011a7983 */ /* 0x000ea20000100800 */
[C---:B0-----:R-:W-:Y:S02]  /*3b80*/  VIADD R8, R5.reuse, 0xffffff80 ;  /* 0xffffff8005087836 */ /* 0x041fe40000000000 */
[----:B------:R-:W-:Y:S02]  /*3b90*/  VIADD R6, R5, 0xffffff80 ;  /* 0xffffff8005067836 */ /* 0x000fe40000000000 */
[----:B------:R-:W-:-:S03]  /*3ba0*/  IMAD R5, R47, -0xa0, R50 ;  /* 0xffffff602f057824 */ /* 0x000fc600078e0232 */
[----:B------:R-:W-:Y:S02]  /*3bb0*/  LEA.HI R6, R6, R8, RZ, 0x1 ;  /* 0x0000000806067211 */ /* 0x000fe400078f08ff */
[----:B------:R-:W-:Y:S02]  /*3bc0*/  VIMNMX R5, R5, 0xa0, PT ;  /* 0x000000a005057848 */ /* 0x000fe40003fe0100 */
[----:B------:R-:W-:-:S04]  /*3bd0*/  SHF.R.S32.HI R6, RZ, 0x1, R6 ;  /* 0x00000001ff067819 */ /* 0x000fc80000011406 */
[----:B------:R-:W-:-:S04]  /*3be0*/  ISETP.GE.AND P1, PT, R6, R5, PT ;  /* 0x000000050600720c */ /* 0x000fc80003f26270 */
[----:B------:R-:W-:-:S13]  /*3bf0*/  ISETP.GE.OR P0, PT, R22, R27, P1 ;  /* 0x0000001b1600720c */ /* 0x000fda0000f06670 */
[----:B------:R-:W0:Y:S08]  /*3c00*/  @!P0 LDC.64 R12, c[0x0][0x3e8] ;  /* 0x0000fa00ff0c8b82 */ /* 0x000e300000000a00 */
[----:B------:R-:W1:Y:S01]  /*3c10*/  @!P0 LDC.64 R24, c[0x0][0x400] ;  /* 0x00010000ff188b82 */ /* 0x000e620000000a00 */
[----:B------:R-:W-:Y:S02]  /*3c20*/  @!P0 IMAD.MOV.U32 R5, RZ, RZ, R71 ;  /* 0x000000ffff058224 */ /* 0x000fe400078e0047 */
[----:B------:R-:W-:-:S04]  /*3c30*/  @!P0 IMAD R6, R65, R47, RZ ;  /* 0x0000002f41068224 */ /* 0x000fc800078e02ff */
[----:B------:R-:W-:Y:S01]  /*3c40*/  @!P0 IMAD R6, R55, R40, R6 ;  /* 0x0000002837068224 */ /* 0x000fe200078e0206 */
[----:B0-----:R-:W-:Y:S01]  /*3c50*/  @!P0 IADD3 R12, P5, P6, R32, R12, R4 ;  /* 0x0000000c200c8210 */ /* 0x001fe20007ebe004 */
[----:B------:R-:W-:-:S04]  /*3c60*/  @!P0 IMAD.MOV.U32 R4, RZ, RZ, R38 ;  /* 0x000000ffff048224 */ /* 0x000fc800078e0026 */
[----:B------:R-:W-:Y:S01]  /*3c70*/  @!P0 IMAD.WIDE.U32 R4, R47, R40, R4 ;  /* 0x000000282f048225 */ /* 0x000fe200078e0004 */
[----:B------:R-:W-:Y:S02]  /*3c80*/  @!P0 IADD3.X R13, R68, R13, R7, P5, P6 ;  /* 0x0000000d440d8210 */ /* 0x000fe40002fec407 */
[----:B-1----:R-:W-:Y:S02]  /*3c90*/  @!P0 IADD3 R24, P5, R4, R24, RZ ;  /* 0x0000001804188210 */ /* 0x002fe40007fbe0ff */
[----:B------:R-:W-:Y:S02]  /*3ca0*/  CS2R R8, SRZ ;  /* 0x0000000000087805 */ /* 0x000fe4000001ff00 */
[----:B------:R-:W-:Y:S02]  /*3cb0*/  CS2R R10, SRZ ;  /* 0x00000000000a7805 */ /* 0x000fe4000001ff00 */
[----:B------:R-:W-:Y:S02]  /*3cc0*/  @!P0 IADD3.X R25, R25, R6, R5, P5, !PT ;  /* 0x0000000619198210 */ /* 0x000fe40002ffe405 */
[----:B------:R-:W-:-:S02]  /*3cd0*/  CS2R R4, SRZ ;  /* 0x0000000000047805 */ /* 0x000fc4000001ff00 */
[----:B------:R-:W-:Y:S01]  /*3ce0*/  CS2R R6, SRZ ;  /* 0x0000000000067805 */ /* 0x000fe2000001ff00 */
[----:B------:R-:W3:Y:S05]  /*3cf0*/  @!P0 LDG.E.128 R8, desc[UR40][R24.64] ;  /* 0x0000002818088981 */ /* 0x000eea000c1e1d00 */
[----:B------:R-:W4:Y:S01]  /*3d00*/  @!P0 LDG.E.128 R4, desc[UR40][R12.64] ;  /* 0x000000280c048981 */ /* 0x000f22000c1e1d00 */
[----:B------:R-:W-:Y:S02]  /*3d10*/  ISETP.GE.AND P0, PT, R22, R27, PT ;  /* 0x0000001b1600720c */ /* 0x000fe40003f06270 */
        /* <DEDUP_REMOVED lines=9> */
.L_x_12187:
[----:B------:R-:W2:Y:S01]  /*3db0*/  LDL R12, [R1+0x14] ;  /* 0x00001400010c7983 */ /* 0x000ea20000100800 */
[----:B------:R-:W-:Y:S01]  /*3dc0*/  IMAD R74, R157, 0x8, R18 ;  /* 0x000000089d4a7824 */ /* 0x000fe200078e0212 */
[----:B------:R-:W0:Y:S01]  /*3dd0*/  LDC R79, c[0x0][0x2f4] ;  /* 0x0000bd00ff4f7b82 */ /* 0x000e220000000800 */
[----:B------:R-:W-:Y:S01]  /*3de0*/  BSSY B1, `(.L_x_12188) ;  /* 0x0000004000017945 */ /* 0x000fe20003800000 */
[----:B--2---:R-:W-:-:S04]  /*3df0*/  SHF.L.U32 R77, R12, 0x1f, RZ ;  /* 0x0000001f0c4d7819 */ /* 0x004fc800000006ff */
[----:B------:R-:W1:Y:S02]  /*3e00*/  SYNCS.PHASECHK.TRANS64.TRYWAIT P5, [R74+URZ+0x13290], R77 ;  /* 0x0132904d4a0075a7 */ /* 0x000e6400080a017f */
[----:B01----:R-:W-:Y:S05]  /*3e10*/  @!P5 BRA `(.L_x_12189) ;  /* 0x000001e80010d947 */ /* 0x003fea0003800000 */
.L_x_12483:
[----:B------:R-:W-:Y:S05]  /*3e20*/  BSYNC B1 ;  /* 0x0000000000017941 */ /* 0x000fea0003800000 */
.L_x_12188:
[----:B------:R-:W1:Y:S01]  /*3e30*/  S2R R12, SR_TID.X ;  /* 0x00000000000c7919 */ /* 0x000e620000002100 */
[----:B------:R-:W-:Y:S01]  /*3e40*/  ISETP.GE.OR P5, PT, R22, R79, P1 ;  /* 0x0000004f1600720c */ /* 0x000fe20000fa6670 */
[----:B------:R-:W-:Y:S01]  /*3e50*/  ULDC.64 UR4, c[0x0][0x300] ;  /* 0x0000c00000047ab9 */ /* 0x000fe20000000a00 */
[----:B------:R-:W-:Y:S02]  /*3e60*/  IMAD.MOV.U32 R54, RZ, RZ, R14 ;  /* 0x000000ffff367224 */ /* 0x000fe400078e000e */
[----:B------:R-:W-:Y:S02]  /*3e70*/  IMAD.MOV.U32 R55, RZ, RZ, R57 ;  /* 0x000000ffff377224 */ /* 0x000fe400078e0039 */
[C---:B-1----:R-:W-:Y:S02]  /*3e80*/  VIADD R24, R12.reuse, 0xffffff80 ;  /* 0xffffff800c187836 */ /* 0x042fe40000000000 */
[----:B------:R-:W-:Y:S02]  /*3e90*/  VIADD R13, R12, 0xffffff80 ;  /* 0xffffff800c0d7836 */ /* 0x000fe40000000000 */
[----:B------:R-:W-:-:S03]  /*3ea0*/  IMAD R12, R49, UR4, RZ ;  /* 0x00000004310c7c24 */ /* 0x000fc6000f8e02ff */
[----:B------:R-:W-:-:S04]  /*3eb0*/  LEA.HI R13, R13, R24, RZ, 0x1 ;  /* 0x000000180d0d7211 */ /* 0x000fc800078f08ff */
[----:B------:R-:W-:-:S05]  /*3ec0*/  SHF.R.S32.HI R13, RZ, 0x1, R13 ;  /* 0x00000001ff0d7819 */ /* 0x000fca000001140d */
[----:B------:R-:W-:-:S04]  /*3ed0*/  IMAD.WIDE.U32 R54, R13, UR4, R54 ;  /* 0x000000040d367c25 */ /* 0x000fc8000f8e0036 */
[----:B------:R-:W-:Y:S01]  /*3ee0*/  IMAD R81, R13, UR5, R12 ;  /* 0x000000050d517c24 */ /* 0x000fe2000f8e020c */
[----:B------:R-:W-:Y:S06]  /*3ef0*/  @P5 BRA `(.L_x_12180) ;  /* 0x0000001000405947 */ /* 0x000fec0003800000 */
[----:B------:R-:W2:Y:S04]  /*3f00*/  LDL R25, [R1+0x54] ;  /* 0x0000540001197983 */ /* 0x000ea80000100800 */
[----:B------:R-:W3:Y:S01]  /*3f10*/  LDL R24, [R1+0x58] ;  /* 0x0000580001187983 */ /* 0x000ee20000100800 */
[----:B------:R-:W-:Y:S01]  /*3f20*/  IMAD.IADD R81, R81, 0x1, R55 ;  /* 0x0000000151517824 */ /* 0x000fe200078e0237 */
[----:B------:R-:W-:Y:S01]  /*3f30*/  IADD3 R57, P5, P6, R20, R54, R67 ;  /* 0x0000003614397210 */ /* 0x000fe20007ebe043 */
[----:B------:R-:W-:Y:S01]  /*3f40*/  IMAD.IADD R13, R79, 0x1, -R62 ;  /* 0x000000014f0d7824 */ /* 0x000fe200078e0a3e */
[----:B------:R-:W-:Y:S02]  /*3f50*/  BSSY B1, `(.L_x_12190) ;  /* 0x00000e8000017945 */ /* 0x000fe40003800000 */
[----:B------:R-:W-:-:S02]  /*3f60*/  IADD3.X R12, R0, R81, R73, P5, P6 ;  /* 0x00000051000c7210 */ /* 0x000fc40002fec449 */
[----:B------:R-:W-:Y:S02]  /*3f70*/  IADD3 R56, P5, R57, R52, RZ ;  /* 0x0000003439387210 */ /* 0x000fe40007fbe0ff */
[----:B------:R-:W-:-:S03]  /*3f80*/  LOP3.LUT P6, RZ, R16, 0x1, RZ, 0xc0, !PT ;  /* 0x0000000110ff7812 */ /* 0x000fc600078cc0ff */
[----:B------:R-:W-:Y:S01]  /*3f90*/  IMAD.X R57, R12, 0x1, R53, P5 ;  /* 0x000000010c397824 */ /* 0x000fe200028e0635 */
[----:B------:R-:W-:-:S04]  /*3fa0*/  LOP3.LUT P5, RZ, R16, 0x4, RZ, 0xc0, !PT ;  /* 0x0000000410ff7812 */ /* 0x000fc800078ac0ff */
[----:B------:R-:W-:-:S04]  /*3fb0*/  SEL R13, R62, R13, !P5 ;  /* 0x0000000d3e0d7207 */ /* 0x000fc80006800000 */
[----:B------:R-:W-:-:S04]  /*3fc0*/  SHF.R.S32.HI R12, RZ, 0x1f, R13 ;  /* 0x0000001fff0c7819 */ /* 0x000fc8000001140d */
[----:B------:R-:W-:-:S04]  /*3fd0*/  LEA.HI R12, R12, R13, RZ, 0x5 ;  /* 0x0000000d0c0c7211 */ /* 0x000fc800078f28ff */
[----:B------:R-:W-:-:S04]  /*3fe0*/  SHF.R.S32.HI R12, RZ, 0x5, R12 ;  /* 0x00000005ff0c7819 */ /* 0x000fc8000001140c */
[----:B------:R-:W-:-:S05]  /*3ff0*/  LEA.HI.SX32 R12, R59, R12, 0x1c ;  /* 0x0000000c3b0c7211 */ /* 0x000fca00078fe2ff */
[----:B------:R-:W-:-:S05]  /*4000*/  IMAD.SHL.U32 R83, R12, 0x10, RZ ;  /* 0x000000100c537824 */ /* 0x000fca00078e00ff */
[----:B--2---:R-:W-:-:S04]  /*4010*/  LOP3.LUT R13, R25, 0x30, R83, 0xf8, !PT ;  /* 0x00000030190d7812 */ /* 0x004fc800078ef853 */
        /* <DEDUP_REMOVED lines=10> */
[--C-:B------:R-:W-:Y:S02]  /*40c0*/  SHF.R.U32.HI R95, RZ, 0x18, R5.reuse ;  /* 0x00000018ff5f7819 */ /* 0x100fe40000011605 */
[----:B------:R-:W-:Y:S02]  /*40d0*/  LOP3.LUT R4, R5, 0xff, RZ, 0xc0, !PT ;  /* 0x000000ff05047812 */ /* 0x000fe400078ec0ff */
[----:B------:R-:W-:Y:S01]  /*40e0*/  SHF.R.U32.HI R93, RZ, 0x10, R5 ;  /* 0x00000010ff5d7819 */ /* 0x000fe20000011605 */
[----:B------:R-:W-:Y:S01]  /*40f0*/  IMAD.SHL.U32 R5, R94, 0x100, RZ ;  /* 0x000001005e057824 */ /* 0x000fe200078e00ff */
[----:B------:R-:W-:Y:S02]  /*4100*/  SHF.R.U32.HI R91, RZ, 0x18, R7 ;  /* 0x00000018ff5b7819 */ /* 0x000fe40000011607 */
[----:B------:R-:W-:-:S02]  /*4110*/  LOP3.LUT R6, R7, 0xff, RZ, 0xc0, !PT ;  /* 0x000000ff07067812 */ /* 0x000fc400078ec0ff */
[--C-:B------:R-:W-:Y:S02]  /*4120*/  SHF.R.U32.HI R89, RZ, 0x8, R7.reuse ;  /* 0x00000008ff597819 */ /* 0x100fe40000011607 */
[----:B------:R-:W-:Y:S02]  /*4130*/  SHF.R.U32.HI R88, RZ, 0x10, R7 ;  /* 0x00000010ff587819 */ /* 0x000fe40000011607 */
[----:B------:R-:W-:Y:S02]  /*4140*/  SHF.R.U32.HI R8, RZ, 0x18, R9 ;  /* 0x00000018ff087819 */ /* 0x000fe40000011609 */
[----:B------:R-:W-:Y:S02]  /*4150*/  LOP3.LUT R7, R9, 0xff, RZ, 0xc0, !PT ;  /* 0x000000ff09077812 */ /* 0x000fe400078ec0ff */
[----:B------:R-:W-:Y:S02]  /*4160*/  PRMT R4, R95, 0x654, R4 ;  /* 0x000006545f047816 */ /* 0x000fe40000000004 */
[----:B------:R-:W-:-:S02]  /*4170*/  SHF.R.U32.HI R86, RZ, 0x8, R11 ;  /* 0x00000008ff567819 */ /* 0x000fc4000001160b */
[----:B------:R-:W-:Y:S01]  /*4180*/  PRMT R8, R8, 0x654, R7 ;  /* 0x0000065408087816 */ /* 0x000fe20000000007 */
[----:B------:R-:W-:Y:S01]  /*4190*/  IMAD.SHL.U32 R7, R89, 0x100, RZ ;  /* 0x0000010059077824 */ /* 0x000fe200078e00ff */
[----:B------:R-:W-:Y:S01]  /*41a0*/  LOP3.LUT R4, R4, 0xff00, R5, 0xf8, !PT ;  /* 0x0000ff0004047812 */ /* 0x000fe200078ef805 */
[----:B------:R-:W-:Y:S01]  /*41b0*/  IMAD.U32 R5, R93, 0x10000, RZ ;  /* 0x000100005d057824 */ /* 0x000fe200078e00ff */
[----:B------:R-:W-:Y:S02]  /*41c0*/  LOP3.LUT R10, R11, 0xff0000ff, RZ, 0xc0, !PT ;  /* 0xff0000ff0b0a7812 */ /* 0x000fe400078ec0ff */
[----:B------:R-:W-:Y:S01]  /*41d0*/  SHF.R.U32.HI R92, RZ, 0x10, R11 ;  /* 0x00000010ff5c7819 */ /* 0x000fe2000001160b */
[----:B------:R-:W-:Y:S01]  /*41e0*/  IMAD.SHL.U32 R11, R86, 0x100, RZ ;  /* 0x00000100560b7824 */ /* 0x000fe200078e00ff */
[----:B------:R-:W-:Y:S02]  /*41f0*/  PRMT R6, R91, 0x654, R6 ;  /* 0x000006545b067816 */ /* 0x000fe40000000006 */
[----:B------:R-:W-:Y:S01]  /*4200*/  SHF.R.U32.HI R87, RZ, 0x8, R9 ;  /* 0x00000008ff577819 */ /* 0x000fe20000011609 */
[----:B------:R-:W-:Y:S01]  /*4210*/  IMAD.U32 R92, R92, 0x10000, RZ ;  /* 0x000100005c5c7824 */ /* 0x000fe200078e00ff */
[----:B------:R-:W-:-:S02]  /*4220*/  LOP3.LUT R7, R6, 0xff00, R7, 0xf8, !PT ;  /* 0x0000ff0006077812 */ /* 0x000fc400078ef807 */
[----:B------:R-:W-:Y:S01]  /*4230*/  SHF.R.U32.HI R90, RZ, 0x10, R9 ;  /* 0x00000010ff5a7819 */ /* 0x000fe20000011609 */
[----:B------:R-:W-:Y:S01]  /*4240*/  IMAD.SHL.U32 R9, R87, 0x100, RZ ;  /* 0x0000010057097824 */ /* 0x000fe200078e00ff */
[----:B------:R-:W-:Y:S01]  /*4250*/  LOP3.LUT R6, R4, 0xff0000, R5, 0xf8, !PT ;  /* 0x00ff000004067812 */ /* 0x000fe200078ef805 */
[----:B------:R-:W-:Y:S01]  /*4260*/  IMAD.U32 R4, R88, 0x10000, RZ ;  /* 0x0001000058047824 */ /* 0x000fe200078e00ff */
[----:B------:R-:W-:Y:S01]  /*4270*/  LOP3.LUT R91, R10, 0xff00, R11, 0xf8, !PT ;  /* 0x0000ff000a5b7812 */ /* 0x000fe200078ef80b */
[----:B------:R-:W-:Y:S01]  /*4280*/  IMAD.U32 R90, R90, 0x10000, RZ ;  /* 0x000100005a5a7824 */ /* 0x000fe200078e00ff */
[----:B------:R-:W-:Y:S02]  /*4290*/  F2FP.F16.E4M3.UNPACK_B R88, R85.H1 ;  /* 0x00000055ff58723e */ /* 0x000fe400030006ff */
[----:B--2---:R-:W-:Y:S02]  /*42a0*/  F2FP.F16.E4M3.UNPACK_B R11, R24.H1 ;  /* 0x00000018ff0b723e */ /* 0x004fe400030006ff */
[----:B-1----:R-:W-:Y:S01]  /*42b0*/  F2FP.F16.E4M3.UNPACK_B R10, R12.H1 ;  /* 0x0000000cff0a723e */ /* 0x002fe200030006ff */
[----:B------:R-:W-:Y:S01]  /*42c0*/  HADD2.F32 R5, -RZ, R88.H0_H0 ;  /* 0x20000058ff057230 */ /* 0x000fe20000004100 */
[----:B------:R-:W-:Y:S01]  /*42d0*/  LOP3.LUT R89, R8, 0xff00, R9, 0xf8, !PT ;  /* 0x0000ff0008597812 */ /* 0x000fe200078ef809 */
[----:B------:R-:W-:Y:S01]  /*42e0*/  HADD2.F32 R9, -RZ, R11.H0_H0 ;  /* 0x2000000bff097230 */ /* 0x000fe20000004100 */
[----:B------:R-:W-:Y:S01]  /*42f0*/  F2FP.F16.E4M3.UNPACK_B R86, R84.H1 ;  /* 0x00000054ff56723e */ /* 0x000fe200030006ff */
[--C-:B------:R-:W-:Y:S01]  /*4300*/  HADD2.F32 R8, -RZ, R10.reuse.H0_H0 ;  /* 0x2000000aff087230 */ /* 0x100fe20000004100 */
[----:B------:R-:W-:Y:S01]  /*4310*/  LOP3.LUT R4, R7, 0xff0000, R4, 0xf8, !PT ;  /* 0x00ff000007047812 */ /* 0x000fe200078ef804 */
[----:B------:R-:W-:-:S02]  /*4320*/  HADD2.F32 R10, -RZ, R10.H1_H1 ;  /* 0x3000000aff0a7230 */ /* 0x000fc40000004100 */
[-C--:B------:R-:W-:Y:S01]  /*4330*/  FMUL.FTZ R93, R9, R5.reuse ;  /* 0x00000005095d7220 */ /* 0x080fe20000410000 */
[----:B------:R-:W-:Y:S02]  /*4340*/  HADD2.F32 R87, -RZ, R86.H0_H0 ;  /* 0x20000056ff577230 */ /* 0x000fe40000004100 */
[C---:B------:R-:W-:Y:S01]  /*4350*/  FMUL.FTZ R94, R8.reuse, R5 ;  /* 0x00000005085e7220 */ /* 0x040fe20000410000 */
        /* <DEDUP_REMOVED lines=8> */
[----:B------:R-:W-:-:S02]  /*43e0*/  F2FP.F16.E4M3.UNPACK_B R88, R84 ;  /* 0x00000054ff58723e */ /* 0x000fc400020006ff */
[----:B------:R-:W-:Y:S01]  /*43f0*/  F2FP.F16.E4M3.UNPACK_B R24, R24 ;  /* 0x00000018ff18723e */ /* 0x000fe200020006ff */
[----:B------:R-:W-:Y:S01]  /*4400*/  HADD2.F32 R90, -RZ, R89.H0_H0 ;  /* 0x20000059ff5a7230 */ /* 0x000fe20000004100 */
[----:B------:R-:W-:Y:S01]  /*4410*/  F2FP.F16.E4M3.UNPACK_B R84, R12 ;  /* 0x0000000cff54723e */ /* 0x000fe200020006ff */
[-C--:B------:R-:W-:Y:S01]  /*4420*/  FMUL.FTZ R11, R86, R91.reuse ;  /* 0x0000005b560b7220 */ /* 0x080fe20000410000 */
[C---:B------:R-:W-:Y:S01]  /*4430*/  FMUL.FTZ R91, R10.reuse, R91 ;  /* 0x0000005b0a5b7220 */ /* 0x040fe20000410000 */
[----:B------:R-:W-:Y:S02]  /*4440*/  HADD2.F32 R85, -RZ, R24.H0_H0 ;  /* 0x20000018ff557230 */ /* 0x000fe40000004100 */
[----:B------:R-:W-:Y:S02]  /*4450*/  HADD2.F32 R12, -RZ, R84.H0_H0 ;  /* 0x20000054ff0c7230 */ /* 0x000fe40000004100 */
[-C--:B------:R-:W-:Y:S01]  /*4460*/  FFMA.FTZ R11, R10, R87.reuse, -R11 ;  /* 0x000000570a0b7223 */ /* 0x080fe2000001080b */
[----:B------:R-:W-:Y:S01]  /*4470*/  FFMA.FTZ R10, R86, R87, R91 ;  /* 0x00000057560a7223 */ /* 0x000fe2000001005b */
[----:B------:R-:W-:-:S02]  /*4480*/  HADD2.F32 R86, -RZ, R88.H0_H0 ;  /* 0x20000058ff567230 */ /* 0x000fc40000004100 */
[CC--:B------:R-:W-:Y:S01]  /*4490*/  FMUL.FTZ R91, R85.reuse, R90.reuse ;  /* 0x0000005a555b7220 */ /* 0x0c0fe20000410000 */
[----:B------:R-:W-:Y:S01]  /*44a0*/  FMUL.FTZ R90, R12, R90 ;  /* 0x0000005a0c5a7220 */ /* 0x000fe20000410000 */
[----:B------:R-:W-:Y:S01]  /*44b0*/  HADD2.F32 R89, -RZ, R89.H1_H1 ;  /* 0x30000059ff597230 */ /* 0x000fe20000004100 */
[----:B------:R-:W-:Y:S01]  /*44c0*/  F2FP.SATFINITE.E4M3.F32.PACK_AB_MERGE_C R9, R10, R9, RZ ;  /* 0x000000090a09723e */ /* 0x000fe200048070ff */
[----:B------:R-:W-:Y:S02]  /*44d0*/  HADD2.F32 R87, -RZ, R24.H1_H1 ;  /* 0x30000018ff577230 */ /* 0x000fe40000004100 */
[-C--:B------:R-:W-:Y:S01]  /*44e0*/  FFMA.FTZ R12, R12, R86.reuse, -R91 ;  /* 0x000000560c0c7223 */ /* 0x080fe2000001085b */
[----:B------:R-:W-:Y:S01]  /*44f0*/  FFMA.FTZ R24, R85, R86, R90 ;  /* 0x0000005655187223 */ /* 0x000fe2000001005a */
[----:B------:R-:W-:Y:S01]  /*4500*/  HADD2.F32 R84, -RZ, R84.H1_H1 ;  /* 0x30000054ff547230 */ /* 0x000fe20000004100 */
[----:B------:R-:W-:Y:S01]  /*4510*/  F2FP.F16.E4M3.UNPACK_B R91, R82.H1 ;  /* 0x00000052ff5b723e */ /* 0x000fe200030006ff */
[----:B------:R-:W-:-:S02]  /*4520*/  HADD2.F32 R86, -RZ, R88.H1_H1 ;  /* 0x30000058ff567230 */ /* 0x000fc40000004100 */
[CC--:B------:R-:W-:Y:S01]  /*4530*/  FMUL.FTZ R85, R87.reuse, R89.reuse ;  /* 0x0000005957557220 */ /* 0x0c0fe20000410000 */
[----:B------:R-:W-:Y:S01]  /*4540*/  F2FP.F16.E4M3.UNPACK_B R88, R26.H1 ;  /* 0x0000001aff58723e */ /* 0x000fe200030006ff */
[C---:B------:R-:W-:Y:S01]  /*4550*/  FMUL.FTZ R94, R84.reuse, R89 ;  /* 0x00000059545e7220 */ /* 0x040fe20000410000 */
[----:B------:R-:W-:Y:S01]  /*4560*/  F2FP.F16.E4M3.UNPACK_B R90, R80.H1 ;  /* 0x00000050ff5a723e */ /* 0x000fe200030006ff */
[----:B------:R-:W-:Y:S01]  /*4570*/  FFMA.FTZ R85, R84, R86, -R85 ;  /* 0x0000005654557223 */ /* 0x000fe20000010855 */
[----:B------:R-:W-:Y:S01]  /*4580*/  F2FP.F16.E4M3.UNPACK_B R84, R14.H1 ;  /* 0x0000000eff54723e */ /* 0x000fe200030006ff */
[--C-:B------:R-:W-:Y:S02]  /*4590*/  HADD2.F32 R92, -RZ, R91.reuse.H0_H0 ;  /* 0x2000005bff5c7230 */ /* 0x100fe40000004100 */
[----:B------:R-:W-:Y:S01]  /*45a0*/  FFMA.FTZ R87, R87, R86, R94 ;  /* 0x0000005657577223 */ /* 0x000fe2000001005e */
[----:B------:R-:W-:Y:S01]  /*45b0*/  HADD2.F32 R89, -RZ, R88.H0_H0 ;  /* 0x20000058ff597230 */ /* 0x000fe20000004100 */
[----:B------:R-:W-:Y:S01]  /*45c0*/  F2FP.F16.E4M3.UNPACK_B R14, R14 ;  /* 0x0000000eff0e723e */ /* 0x000fe200020006ff */
[----:B------:R-:W-:Y:S01]  /*45d0*/  HADD2.F32 R95, -RZ, R91.H1_H1 ;  /* 0x3000005bff5f7230 */ /* 0x000fe20000004100 */
[----:B------:R-:W-:Y:S01]  /*45e0*/  F2FP.SATFINITE.E4M3.F32.PACK_AB_MERGE_C R8, R11, R8, RZ ;  /* 0x000000080b08723e */ /* 0x000fe200048070ff */
        /* <DEDUP_REMOVED lines=13> */
[-C--:B------:R-:W-:Y:S01]  /*46c0*/  FFMA.FTZ R101, R84, R93.reuse, -R97 ;  /* 0x0000005d54657223 */ /* 0x080fe20000010861 */
[----:B------:R-:W-:Y:S01]  /*46d0*/  F2FP.F16.E4M3.UNPACK_B R84, R80 ;  /* 0x00000050ff54723e */ /* 0x000fe200020006ff */
[----:B------:R-:W-:Y:S01]  /*46e0*/  FFMA.FTZ R103, R88, R93, R95 ;  /* 0x0000005d58677223 */ /* 0x000fe2000001005f */
[----:B------:R-:W-:-:S02]  /*46f0*/  HADD2.F32 R93, -RZ, R86.H0_H0 ;  /* 0x20000056ff5d7230 */ /* 0x000fc40000004100 */
[----:B------:R-:W-:Y:S01]  /*4700*/  FFMA.FTZ R94, R89, R91, R94 ;  /* 0x0000005b595e7223 */ /* 0x000fe2000001005e */
[----:B------:R-:W-:Y:S01]  /*4710*/  HADD2.F32 R80, -RZ, R82.H0_H0 ;  /* 0x20000052ff507230 */ /* 0x000fe20000004100 */
[----:B------:R-:W-:Y:S01]  /*4720*/  F2FP.F16.E4M3.UNPACK_B R11, R7 ;  /* 0x00000007ff0b723e */ /* 0x000fe200020006ff */
[----:B------:R-:W-:Y:S01]  /*4730*/  HADD2.F32 R95, -RZ, R86.H1_H1 ;  /* 0x30000056ff5f7230 */ /* 0x000fe20000004100 */
[----:B------:R-:W-:Y:S01]  /*4740*/  F2FP.SATFINITE.E4M3.F32.PACK_AB_MERGE_C R24, R87, R24, R9 ;  /* 0x000000185718723e */ /* 0x000fe20004807009 */
[----:B------:R-:W-:Y:S02]  /*4750*/  HADD2.F32 R26, -RZ, R14.H0_H0 ;  /* 0x2000000eff1a7230 */ /* 0x000fe40000004100 */
[----:B------:R-:W-:Y:S01]  /*4760*/  FMUL.FTZ R97, R80, R93 ;  /* 0x0000005d50617220 */ /* 0x000fe20000410000 */
[----:B------:R-:W-:Y:S01]  /*4770*/  HADD2.F32 R82, -RZ, R82.H1_H1 ;  /* 0x30000052ff527230 */ /* 0x000fe20000004100 */
[----:B------:R-:W-:Y:S01]  /*4780*/  F2FP.F16.E4M3.UNPACK_B R9, R13 ;  /* 0x0000000dff09723e */ /* 0x000fe200020006ff */
[----:B------:R-:W-:-:S02]  /*4790*/  HADD2.F32 R14, -RZ, R14.H1_H1 ;  /* 0x3000000eff0e7230 */ /* 0x000fc40000004100 */
[----:B------:R-:W-:Y:S01]  /*47a0*/  FMUL.FTZ R93, R26, R93 ;  /* 0x0000005d1a5d7220 */ /* 0x000fe20000410000 */
[--C-:B------:R-:W-:Y:S02]  /*47b0*/  HADD2.F32 R89, -RZ, R84.reuse.H0_H0 ;  /* 0x20000054ff597230 */ /* 0x100fe40000004100 */
[-C--:B------:R-:W-:Y:S01]  /*47c0*/  FMUL.FTZ R99, R82, R95.reuse ;  /* 0x0000005f52637220 */ /* 0x080fe20000410000 */
[----:B------:R-:W-:Y:S02]  /*47d0*/  HADD2.F32 R91, -RZ, R84.H1_H1 ;  /* 0x30000054ff5b7230 */ /* 0x000fe40000004100 */
[----:B------:R-:W-:Y:S01]  /*47e0*/  FMUL.FTZ R95, R14, R95 ;  /* 0x0000005f0e5f7220 */ /* 0x000fe20000410000 */
[----:B------:R-:W-:Y:S01]  /*47f0*/  F2FP.SATFINITE.E4M3.F32.PACK_AB_MERGE_C R12, R85, R12, R8 ;  /* 0x0000000c550c723e */ /* 0x000fe20004807008 */
[-C--:B------:R-:W-:Y:S01]  /*4800*/  FFMA.FTZ R97, R26, R89.reuse, -R97 ;  /* 0x000000591a617223 */ /* 0x080fe20000010861 */
[----:B------:R-:W-:Y:S01]  /*4810*/  FFMA.FTZ R26, R80, R89, R93 ;  /* 0x00000059501a7223 */ /* 0x000fe2000001005d */
[----:B------:R-:W-:Y:S01]  /*4820*/  FFMA.FTZ R95, R82, R91, R95 ;  /* 0x0000005b525f7223 */ /* 0x000fe2000001005f */
        /* <DEDUP_REMOVED lines=18> */
[----:B------:R-:W-:Y:S01]  /*4950*/  F2FP.F16.E4M3.UNPACK_B R84, R7.H1 ;  /* 0x00000007ff54723e */ /* 0x000fe200030006ff */
[-C--:B------:R-:W-:Y:S01]  /*4960*/  FFMA.FTZ R11, R11, R82.reuse, -R80 ;  /* 0x000000520b0b7223 */ /* 0x080fe20000010850 */
[----:B------:R-:W-:Y:S02]  /*4970*/  HADD2.F32 R80, -RZ, R25.H0_H0 ;  /* 0x20000019ff507230 */ /* 0x000fe40000004100 */
[----:B------:R-:W-:Y:S01]  /*4980*/  FFMA.FTZ R10, R10, R82, R85 ;  /* 0x000000520a0a7223 */ /* 0x000fe20000010055 */
[----:B------:R-:W-:Y:S02]  /*4990*/  HADD2.F32 R7, -RZ, R13.H0_H0 ;  /* 0x2000000dff077230 */ /* 0x000fe40000004100 */
[----:B------:R-:W-:Y:S01]  /*49a0*/  FFMA.FTZ R14, R14, R91, -R99 ;  /* 0x0000005b0e0e7223 */ /* 0x000fe20000010863 */
[----:B------:R-:W-:Y:S01]  /*49b0*/  HADD2.F32 R85, -RZ, R84.H0_H0 ;  /* 0x20000054ff557230 */ /* 0x000fe20000004100 */
[----:B------:R-:W-:Y:S01]  /*49c0*/  F2FP.F16.E4M3.UNPACK_B R87, R5 ;  /* 0x00000005ff57723e */ /* 0x000fe200020006ff */
[----:B------:R-:W-:Y:S01]  /*49d0*/  HADD2.F32 R82, -RZ, R6.H0_H0 ;  /* 0x20000006ff527230 */ /* 0x000fe20000004100 */
[----:B------:R-:W-:Y:S01]  /*49e0*/  F2FP.SATFINITE.E4M3.F32.PACK_AB_MERGE_C R92, R101, R92, RZ ;  /* 0x0000005c655c723e */ /* 0x000fe200048070ff */
[----:B------:R-:W-:-:S02]  /*49f0*/  HADD2.F32 R25, -RZ, R25.H1_H1 ;  /* 0x30000019ff197230 */ /* 0x000fc40000004100 */
[CC--:B------:R-:W-:Y:S01]  /*4a00*/  FMUL.FTZ R88, R80.reuse, R85.reuse ;  /* 0x0000005550587220 */ /* 0x0c0fe20000410000 */
[----:B------:R-:W-:Y:S01]  /*4a10*/  FMUL.FTZ R85, R7, R85 ;  /* 0x0000005507557220 */ /* 0x000fe20000410000 */
[----:B------:R-:W-:Y:S01]  /*4a20*/  HADD2.F32 R86, -RZ, R84.H1_H1 ;  /* 0x30000054ff567230 */ /* 0x000fe20000004100 */
[----:B------:R-:W-:Y:S01]  /*4a30*/  F2FP.SATFINITE.E4M3.F32.PACK_AB_MERGE_C R94, R103, R94, RZ ;  /* 0x0000005e675e723e */ /* 0x000fe200048070ff */
[----:B------:R-:W-:Y:S02]  /*4a40*/  HADD2.F32 R13, -RZ, R13.H1_H1 ;  /* 0x3000000dff0d7230 */ /* 0x000fe40000004100 */
[-C--:B------:R-:W-:Y:S01]  /*4a50*/  FFMA.FTZ R91, R80, R82.reuse, R85 ;  /* 0x00000052505b7223 */ /* 0x080fe20000010055 */
[----:B------:R-:W-:Y:S02]  /*4a60*/  HADD2.F32 R84, -RZ, R6.H1_H1 ;  /* 0x30000006ff547230 */ /* 0x000fe40000004100 */
[----:B------:R-:W-:Y:S01]  /*4a70*/  FFMA.FTZ R6, R7, R82, -R88 ;  /* 0x0000005207067223 */ /* 0x000fe20000010858 */
[----:B------:R-:W-:Y:S01]  /*4a80*/  F2FP.F16.E4M3.UNPACK_B R80, R27 ;  /* 0x0000001bff50723e */ /* 0x000fe200020006ff */
[-C--:B------:R-:W-:Y:S01]  /*4a90*/  FMUL.FTZ R90, R25, R86.reuse ;  /* 0x00000056195a7220 */ /* 0x080fe20000410000 */
[----:B------:R-:W-:Y:S01]  /*4aa0*/  F2FP.F16.E4M3.UNPACK_B R7, R15 ;  /* 0x0000000fff07723e */ /* 0x000fe200020006ff */
[C---:B------:R-:W-:Y:S01]  /*4ab0*/  FMUL.FTZ R86, R13.reuse, R86 ;  /* 0x000000560d567220 */ /* 0x040fe20000410000 */
        /* <DEDUP_REMOVED lines=8> */
[----:B------:R-:W-:Y:S01]  /*4b40*/  F2FP.SATFINITE.E4M3.F32.PACK_AB_MERGE_C R14, R14, R97, R92 ;  /* 0x000000610e0e723e */ /* 0x000fe2000480705c */
[----:B------:R-:W-:Y:S01]  /*4b50*/  FFMA.FTZ R92, R25, R84, R86 ;  /* 0x00000054195c7223 */ /* 0x000fe20000010056 */
[----:B------:R-:W-:Y:S01]  /*4b60*/  F2FP.SATFINITE.E4M3.F32.PACK_AB_MERGE_C R26, R95, R26, R94 ;  /* 0x0000001a5f1a723e */ /* 0x000fe2000480705e */
[----:B------:R-:W-:Y:S01]  /*4b70*/  HADD2.F32 R25, -RZ, R15.H0_H0 ;  /* 0x2000000fff197230 */ /* 0x000fe20000004100 */
[----:B------:R-:W-:Y:S01]  /*4b80*/  F2FP.F16.E4M3.UNPACK_B R84, R4.H1 ;  /* 0x00000004ff54723e */ /* 0x000fe200030006ff */
[----:B------:R-:W-:-:S02]  /*4b90*/  HADD2.F32 R4, -RZ, R27.H0_H0 ;  /* 0x2000001bff047230 */ /* 0x000fc40000004100 */
[CC--:B------:R-:W-:Y:S01]  /*4ba0*/  FMUL.FTZ R94, R82.reuse, R89.reuse ;  /* 0x00000059525e7220 */ /* 0x0c0fe20000410000 */
[--C-:B------:R-:W-:Y:S02]  /*4bb0*/  HADD2.F32 R90, -RZ, R88.reuse.H0_H0 ;  /* 0x20000058ff5a7230 */ /* 0x100fe40000004100 */
[----:B------:R-:W-:Y:S01]  /*4bc0*/  FMUL.FTZ R89, R13, R89 ;  /* 0x000000590d597220 */ /* 0x000fe20000410000 */
[----:B------:R-:W-:Y:S01]  /*4bd0*/  HADD2.F32 R85, -RZ, R5.H0_H0 ;  /* 0x20000005ff557230 */ /* 0x000fe20000004100 */
[----:B------:R-:W-:Y:S01]  /*4be0*/  F2FP.SATFINITE.E4M3.F32.PACK_AB_MERGE_C R6, R93, R6, RZ ;  /* 0x000000065d06723e */ /* 0x000fe200048070ff */
[----:B------:R-:W-:Y:S02]  /*4bf0*/  HADD2.F32 R27, -RZ, R27.H1_H1 ;  /* 0x3000001bff1b7230 */ /* 0x000fe40000004100 */
[----:B------:R-:W-:Y:S01]  /*4c00*/  FMUL.FTZ R95, R25, R90 ;  /* 0x0000005a195f7220 */ /* 0x000fe20000410000 */
[----:B------:R-:W-:Y:S02]  /*4c10*/  HADD2.F32 R88, -RZ, R88.H1_H1 ;  /* 0x30000058ff587230 */ /* 0x000fe40000004100 */
[----:B------:R-:W-:Y:S01]  /*4c20*/  FFMA.FTZ R89, R82, R85, R89 ;  /* 0x0000005552597223 */ /* 0x000fe20000010059 */
[----:B------:R-:W-:-:S02]  /*4c30*/  HADD2.F32 R15, -RZ, R15.H1_H1 ;  /* 0x3000000fff0f7230 */ /* 0x000fc40000004100 */
[C---:B------:R-:W-:Y:S01]  /*4c40*/  FMUL.FTZ R96, R4.reuse, R90 ;  /* 0x0000005a04607220 */ /* 0x040fe20000410000 */
[----:B------:R-:W-:Y:S02]  /*4c50*/  HADD2.F32 R86, -RZ, R84.H0_H0 ;  /* 0x20000054ff567230 */ /* 0x000fe40000004100 */
[-C--:B------:R-:W-:Y:S01]  /*4c60*/  FMUL.FTZ R82, R27, R88.reuse ;  /* 0x000000581b527220 */ /* 0x080fe20000410000 */
[----:B------:R-:W-:Y:S02]  /*4c70*/  HADD2.F32 R80, -RZ, R80.H1_H1 ;  /* 0x30000050ff507230 */ /* 0x000fe40000004100 */
[----:B------:R-:W-:Y:S01]  /*4c80*/  FMUL.FTZ R88, R15, R88 ;  /* 0x000000580f587220 */ /* 0x000fe20000410000 */
[----:B------:R-:W-:Y:S02]  /*4c90*/  HADD2.F32 R87, -RZ, R87.H1_H1 ;  /* 0x30000057ff577230 */ /* 0x000fe40000004100 */
[----:B------:R-:W-:Y:S01]  /*4ca0*/  FFMA.FTZ R95, R4, R86, R95 ;  /* 0x00000056045f7223 */ /* 0x000fe2000001005f */
[----:B------:R-:W-:-:S02]  /*4cb0*/  HADD2.F32 R7, -RZ, R7.H1_H1 ;  /* 0x30000007ff077230 */ /* 0x000fc40000004100 */
[----:B------:R-:W-:Y:S01]  /*4cc0*/  FFMA.FTZ R96, R25, R86, -R96 ;  /* 0x0000005619607223 */ /* 0x000fe20000010860 */
[----:B------:R-:W-:Y:S02]  /*4cd0*/  HADD2.F32 R84, -RZ, R84.H1_H1 ;  /* 0x30000054ff547230 */ /* 0x000fe40000004100 */
[CC--:B------:R-:W-:Y:S01]  /*4ce0*/  FMUL.FTZ R4, R80.reuse, R87.reuse ;  /* 0x0000005750047220 */ /* 0x0c0fe20000410000 */
[----:B------:R-:W-:Y:S02]  /*4cf0*/  HADD2.F32 R5, -RZ, R5.H1_H1 ;  /* 0x30000005ff057230 */ /* 0x000fe40000004100 */
[----:B------:R-:W-:Y:S01]  /*4d00*/  FMUL.FTZ R87, R7, R87 ;  /* 0x0000005707577220 */ /* 0x000fe20000410000 */
[----:B------:R-:W-:Y:S01]  /*4d10*/  FFMA.FTZ R94, R13, R85, -R94 ;  /* 0x000000550d5e7223 */ /* 0x000fe2000001085e */
[-C--:B------:R-:W-:Y:S01]  /*4d20*/  FFMA.FTZ R15, R15, R84.reuse, -R82 ;  /* 0x000000540f0f7223 */ /* 0x080fe20000010852 */
[----:B------:R-:W-:Y:S01]  /*4d30*/  FFMA.FTZ R88, R27, R84, R88 ;  /* 0x000000541b587223 */ /* 0x000fe20000010058 */
[-C--:B------:R-:W-:Y:S01]  /*4d40*/  FFMA.FTZ R7, R7, R5.reuse, -R4 ;  /* 0x0000000507077223 */ /* 0x080fe20000010804 */
[----:B------:R-:W-:Y:S01]  /*4d50*/  FFMA.FTZ R80, R80, R5, R87 ;  /* 0x0000000550507223 */ /* 0x000fe20000010057 */
[----:B------:R-:W-:-:S02]  /*4d60*/  F2FP.SATFINITE.E4M3.F32.PACK_AB_MERGE_C R91, R92, R91, RZ ;  /* 0x0000005b5c5b723e */ /* 0x000fc400048070ff */
[----:B------:R-:W-:Y:S02]  /*4d70*/  F2FP.SATFINITE.E4M3.F32.PACK_AB_MERGE_C R15, R15, R96, RZ ;  /* 0x000000600f0f723e */ /* 0x000fe400048070ff */
[----:B------:R-:W-:Y:S02]  /*4d80*/  F2FP.SATFINITE.E4M3.F32.PACK_AB_MERGE_C R88, R88, R95, RZ ;  /* 0x0000005f5858723e */ /* 0x000fe400048070ff */
[----:B------:R-:W-:Y:S02]  /*4d90*/  F2FP.SATFINITE.E4M3.F32.PACK_AB_MERGE_C R13, R11, R8, R6 ;  /* 0x000000080b0d723e */ /* 0x000fe40004807006 */
[----:B------:R-:W-:Y:S02]  /*4da0*/  F2FP.SATFINITE.E4M3.F32.PACK_AB_MERGE_C R15, R7, R94, R15 ;  /* 0x0000005e070f723e */ /* 0x000fe4000480700f */
[----:B------:R-:W-:Y:S02]  /*4db0*/  F2FP.SATFINITE.E4M3.F32.PACK_AB_MERGE_C R25, R10, R9, R91 ;  /* 0x000000090a19723e */ /* 0x000fe4000480705b */
[----:B------:R-:W-:-:S07]  /*4dc0*/  F2FP.SATFINITE.E4M3.F32.PACK_AB_MERGE_C R27, R80, R89, R88 ;  /* 0x00000059501b723e */ /* 0x000fce0004807058 */
.L_x_12191:
[----:B------:R-:W-:Y:S05]  /*4dd0*/  BSYNC B1 ;  /* 0x0000000000017941 */ /* 0x000fea0003800000 */
.L_x_12190:
        /* <DEDUP_REMOVED lines=10> */
.L_x_12173:
[----:B------:R-:W2:Y:S02]  /*4e80*/  LDL R4, [R1+0xc] ;  /* 0x00000c0001047983 */ /* 0x000ea40000100800 */
[----:B--2---:R-:W-:-:S13]  /*4e90*/  ISETP.NE.AND P0, PT, R4, 0x3, PT ;  /* 0x000000030400780c */ /* 0x004fda0003f05270 */
[----:B------:R-:W-:Y:S05]  /*4ea0*/  @!P0 BRA `(.L_x_12192) ;  /* 0x0000000000048947 */ /* 0x000fea0003800000 */
[----:B------:R-:W-:Y:S01]  /*4eb0*/  BPT.TRAP 0x1 ;  /* 0x000000040000795c */ /* 0x000fe20000300000 */
.L_x_12192:
[----:B------:R-:W2:Y:S01]  /*4ec0*/  LDL R4, [R1+0x14] ;  /* 0x0000140001047983 */ /* 0x000ea20000100800 */
[----:B------:R-:W-:Y:S01]  /*4ed0*/  IMAD R74, R157, 0x8, R18 ;  /* 0x000000089d4a7824 */ /* 0x000fe200078e0212 */
[----:B------:R-:W-:Y:S01]  /*4ee0*/  BSSY B1, `(.L_x_12193) ;  /* 0x0000006000017945 */ /* 0x000fe20003800000 */
[----:B--2---:R-:W-:Y:S01]  /*4ef0*/  SHF.L.U32 R77, R4, 0x1f, RZ ;  /* 0x0000001f044d7819 */ /* 0x004fe200000006ff */
[----:B------:R-:W-:-:S03]  /*4f00*/  IMAD R4, R47, -0xa0, R50 ;  /* 0xffffff602f047824 */ /* 0x000fc600078e0232 */
[----:B------:R-:W0:Y:S02]  /*4f10*/  SYNCS.PHASECHK.TRANS64.TRYWAIT P1, [R74+URZ+0x13290], R77 ;  /* 0x0132904d4a0075a7 */ /* 0x000e24000802017f */
[----:B------:R-:W-:Y:S01]  /*4f20*/  VIMNMX R4, R4, 0xa0, PT ;  /* 0x000000a004047848 */ /* 0x000fe20003fe0100 */
[----:B0-----:R-:W-:Y:S06]  /*4f30*/  @!P1 BRA `(.L_x_12194) ;  /* 0x000001d400dc9947 */ /* 0x001fec0003800000 */
.L_x_12484:
[----:B------:R-:W-:Y:S05]  /*4f40*/  BSYNC B1 ;  /* 0x0000000000017941 */ /* 0x000fea0003800000 */
.L_x_12193:
[----:B------:R-:W1:Y:S02]  /*4f50*/  S2R R5, SR_TID.X ;  /* 0x0000000000057919 */ /* 0x000e640000002100 */
[C---:B-1----:R-:W-:Y:S02]  /*4f60*/  VIADD R6, R5.reuse, 0xffffff80 ;  /* 0xffffff8005067836 */ /* 0x042fe40000000000 */
[----:B------:R-:W-:-:S05]  /*4f70*/  VIADD R5, R5, 0xffffff80 ;  /* 0xffffff8005057836 */ /* 0x000fca0000000000 */
[----:B------:R-:W-:-:S04]  /*4f80*/  LEA.HI R5, R5, R6, RZ, 0x1 ;  /* 0x0000000605057211 */ /* 0x000fc800078f08ff */
[----:B------:R-:W-:-:S04]  /*4f90*/  SHF.R.S32.HI R5, RZ, 0x1, R5 ;  /* 0x00000001ff057819 */ /* 0x000fc80000011405 */
[----:B------:R-:W-:-:S13]  /*4fa0*/  ISETP.GE.AND P1, PT, R5, R4, PT ;  /* 0x000000040500720c */ /* 0x000fda0003f26270 */
[----:B------:R-:W-:Y:S05]  /*4fb0*/  @P1 BRA `(.L_x_12180) ;  /* 0x0000000000101947 */ /* 0x000fea0003800000 */
[----:B------:R-:W1:Y:S04]  /*4fc0*/  @!P3 LDS.128 R4, [R76+0xe000] ;  /* 0x00e000004c04b984 */ /* 0x000e680000000c00 */
[----:B------:R-:W2:Y:S04]  /*4fd0*/  @!P2 LDS.128 R8, [R72+0xe000] ;  /* 0x00e000004808a984 */ /* 0x000ea80000000c00 */
[----:B-1----:R1:W-:Y:S04]  /*4fe0*/  @!P3 STG.E.128 desc[UR40][R12.64], R4 ;  /* 0x000000040c00b986 */ /* 0x0023e8000c101d28 */
[----:B--2---:R1:W-:Y:S02]  /*4ff0*/  @!P2 STG.E.128 desc[UR40][R12.64+0x20], R8 ;  /* 0x000020080c00a986 */ /* 0x0043e4000c101d28 */
.L_x_12180:
[----:B------:R-:W-:Y:S05]  /*5000*/  BSYNC B0 ;  /* 0x0000000000007941 */ /* 0x000fea0003800000 */
.L_x_12172:
[----:B-1----:R-:W1:Y:S01]  /*5010*/  S2R R4, SR_TID.X ;  /* 0x0000000000047919 */ /* 0x002e620000002100 */
[----:B------:R-:W-:Y:S01]  /*5020*/  @!PT LDS RZ, [RZ] ;  /* 0x00000000fffff984 */ /* 0x000fe20000000800 */
[----:B------:R-:W-:Y:S01]  /*5030*/  @!PT LDS RZ, [RZ] ;  /* 0x00000000fffff984 */ /* 0x000fe20000000800 */
[----:B------:R-:W-:Y:S01]  /*5040*/  @!PT LDS RZ, [RZ] ;  /* 0x00000000fffff984 */ /* 0x000fe20000000800 */
[----:B------:R-:W-:Y:S01]  /*5050*/  @!PT LDS RZ, [RZ] ;  /* 0x00000000fffff984 */ /* 0x000fe20000000800 */
[----:B------:R5:W-:Y:S06]  /*5060*/  MEMBAR.ALL.CTA ;  /* 0x0000000000007992 */ /* 0x000bec0000008000 */
[----:B-----5:R-:W5:Y:S01]  /*5070*/  FENCE.VIEW.ASYNC.S ;  /* 0x00000000000073c6 */ /* 0x020f620000000000 */
[----:B------:R-:W-:Y:S05]  /*5080*/  WARPSYNC.ALL ;  /* 0x0000000000007948 */ /* 0x000fea0003800000 */
[----:B------:R-:W-:Y:S01]  /*5090*/  BSSY B0, `(.L_x_12195) ;  /* 0x0000009000007945 */ /* 0x000fe20003800000 */
[----:B-1----:R-:W-:Y:S01]  /*50a0*/  LOP3.LUT R4, R4, 0x7f, RZ, 0xc0, !PT ;  /* 0x0000007f04047812 */ /* 0x002fe200078ec0ff */
[----:B-----5:R1:W-:Y:S03]  /*50b0*/  BAR.SYNC.DEFER_BLOCKING R61, 0x80 ;  /* 0x0002003d0000751d */ /* 0x0203e60000010000 */
[----:B------:R-:W-:-:S13]  /*50c0*/  ISETP.NE.AND P5, PT, R4, RZ, PT ;  /* 0x000000ff0400720c */ /* 0x000fda0003fa5270 */
[----:B------:R-:W-:-:S05]  /*50d0*/  @!P5 VIADD R4, R74, 0x132a0 ;  /* 0x000132a04a04d836 */ /* 0x000fca0000000000 */
[----:B------:R-:W-:-:S04]  /*50e0*/  @!P5 PRMT R4, RZ, 0x654, R4 ;  /* 0x00000654ff04d816 */ /* 0x000fc80000000004 */
[----:B------:R1:W-:Y:S01]  /*50f0*/  @!P5 SYNCS.ARRIVE.TRANS64.RED.A1T0 RZ, [R4+URZ], RZ ;  /* 0x000000ff04ffd9a7 */ /* 0x0003e2000810043f */
[----:B------:R-:W-:Y:S05]  /*5100*/  @!P0 BRA `(.L_x_12196) ;  /* 0x0000000000048947 */ /* 0x000fea0003800000 */
[----:B------:R-:W-:Y:S01]  /*5110*/  BPT.TRAP 0x1 ;  /* 0x000000040000795c */ /* 0x000fe20000300000 */
.L_x_12196:
[----:B------:R-:W-:Y:S05]  /*5120*/  BSYNC B0 ;  /* 0x0000000000007941 */ /* 0x000fea0003800000 */
.L_x_12195:
[----:B------:R-:W5:Y:S01]  /*5130*/  SYNCS.PHASECHK.TRANS64.TRYWAIT P0, [R74+URZ+0x132b0], R77 ;  /* 0x0132b04d4a0075a7 */ /* 0x000f62000800017f */
[----:B------:R-:W-:Y:S04]  /*5140*/  BSSY B0, `(.L_x_12197) ;  /* 0x0000002000007945 */ /* 0x000fe80003800000 */
[----:B-----5:R-:W-:Y:S05]  /*5150*/  @!P0 BRA `(.L_x_12198) ;  /* 0x000001d400688947 */ /* 0x020fea0003800000 */
.L_x_12485:
[----:B------:R-:W-:Y:S05]  /*5160*/  BSYNC B0 ;  /* 0x0000000000007941 */ /* 0x000fea0003800000 */
.L_x_12197:
        /* <DEDUP_REMOVED lines=11> */
[----:B---3--:R-:W-:-:S04]  /*5220*/  IADD3 R12, P0, R6, UR6, RZ ;  /* 0x00000006060c7c10 */ /* 0x008fc8000ff1e0ff */
[----:B------:R-:W-:Y:S02]  /*5230*/  IADD3.X R13, R7, UR7, R5, P0, !PT ;  /* 0x00000007070d7c10 */ /* 0x000fe400087fe405 */
[----:B------:R-:W-:-:S13]  /*5240*/  ISETP.GE.AND P0, PT, R22, UR4, PT ;  /* 0x0000000416007c0c */ /* 0x000fda000bf06270 */
[----:B------:R-:W1:Y:S04]  /*5250*/  @!P0 LDS.128 R4, [R76+0x6000] ;  /* 0x006000004c048984 */ /* 0x000e680000000c00 */
[----:B-1----:R-:W-:Y:S01]  /*5260*/  @!P0 STG.E.128 desc[UR40][R12.64], R4 ;  /* 0x000000040c008986 */ /* 0x002fe2000c101d28 */
[----:B------:R-:W-:-:S13]  /*5270*/  ISETP.GE.AND P0, PT, R78, UR4, PT ;  /* 0x000000044e007c0c */ /* 0x000fda000bf06270 */
[----:B------:R-:W1:Y:S04]  /*5280*/  @!P0 LDS.128 R8, [R72+0x6000] ;  /* 0x0060000048088984 */ /* 0x000e680000000c00 */
[----:B-1----:R1:W-:Y:S02]  /*5290*/  @!P0 STG.E.128 desc[UR40][R12.64+0x20], R8 ;  /* 0x000020080c008986 */ /* 0x0023e4000c101d28 */
.L_x_12200:
[----:B------:R-:W-:Y:S05]  /*52a0*/  BSYNC B0 ;  /* 0x0000000000007941 */ /* 0x000fea0003800000 */
.L_x_12199:
[----:B------:R-:W5:Y:S01]  /*52b0*/  LDL.LU R5, [R1+0x14] ;  /* 0x0000140001057983 */ /* 0x000f620000300800 */
[----:B------:R-:W-:Y:S01]  /*52c0*/  VIADD R157, R157, 0x1 ;  /* 0x000000019d9d7836 */ /* 0x000fe20000000000 */
[----:B------:R-:W-:Y:S01]  /*52d0*/  LOP3.LUT P6, RZ, R16, 0x2, RZ, 0xc0, !PT ;  /* 0x0000000210ff7812 */ /* 0x000fe200078cc0ff */
[----:B0-----:R-:W-:Y:S01]  /*52e0*/  @!P5 VIADD R74, R74, 0x132c0 ;  /* 0x000132c04a4ad836 */ /* 0x001fe20000000000 */
        /* <DEDUP_REMOVED lines=9> */
[----:B-1----:R-:W-:Y:S02]  /*5380*/  SEL R4, RZ, 0x1, P1 ;  /* 0x00000001ff047807 */ /* 0x002fe40000800000 */
[----:B------:R-:W-:Y:S02]  /*5390*/  PLOP3.LUT P0, PT, PT, PT, PT, 0x8, 0x0 ;  /* 0x000000000000781c */ /* 0x000fe40003f0e170 */
[----:B------:R-:W-:Y:S01]  /*53a0*/  SEL R157, R157, RZ, P1 ;  /* 0x000000ff9d9d7207 */ /* 0x000fe20000800000 */
[----:B------:R0:W-:Y:S01]  /*53b0*/  @!P5 SYNCS.ARRIVE.TRANS64.RED.A1T0 RZ, [R74+URZ], RZ ;  /* 0x000000ff4affd9a7 */ /* 0x0001e2000810043f */
[----:B-----5:R-:W-:-:S05]  /*53c0*/  LOP3.LUT R5, R5, R4, RZ, 0x3c, !PT ;  /* 0x0000000405057212 */ /* 0x020fca00078e3cff */
[----:B------:R0:W-:Y:S01]  /*53d0*/  STL [R1+0x14], R5 ;  /* 0x0000140501007387 */ /* 0x0001e20000100800 */
[----:B------:R-:W-:Y:S05]  /*53e0*/  @P6 BRA `(.L_x_12201) ;  /* 0xffffffd000e06947 */ /* 0x000fea000383ffff */
.L_x_12167:
[----:B------:R-:W-:Y:S04]  /*53f0*/  BSSY B0, `(.L_x_12202) ;  /* 0x0000004000007945 */ /* 0x000fe80003800000 */
[----:B------:R-:W-:Y:S05]  /*5400*/  @P0 BRA `(.L_x_12203) ;  /* 0x0000000000080947 */ /* 0x000fea0003800000 */
[----:B------:R-:W1:Y:S02]  /*5410*/  FENCE.VIEW.ASYNC.G ;  /* 0x00000000000073c6 */ /* 0x000e640000000100 */
[----:B-1----:R-:W-:Y:S06]  /*5420*/  BAR.ARV 0xc, 0x200 ;  /* 0x0308000000007b1d */ /* 0x002fec0000002000 */
.L_x_12203:
[----:B------:R-:W-:Y:S05]  /*5430*/  BSYNC B0 ;  /* 0x0000000000007941 */ /* 0x000fea0003800000 */
.L_x_12202:
[----:B------:R-:W0:Y:S01]  /*5440*/  LDL R4, [R1+0x4c] ;  /* 0x00004c0001047983 */ /* 0x000e220000100800 */
[----:B------:R-:W-:Y:S01]  /*5450*/  ULDC.64 UR6, c[0x0][0x998] ;  /* 0x0002660000067ab9 */ /* 0x000fe20000000a00 */
[----:B------:R-:W-:Y:S02]  /*5460*/  ULDC.64 UR4, c[0x0][0x990] ;  /* 0x0002640000047ab9 */ /* 0x000fe40000000a00 */
[----:B---3--:R-:W3:Y:S01]  /*5470*/  LDL R15, [R1+0x50] ;  /* 0x00005000010f7983 */ /* 0x008ee20000100800 */
[----:B------:R-:W-:Y:S02]  /*5480*/  ISETP.NE.U32.AND P1, PT, RZ, UR6, PT ;  /* 0x00000006ff007c0c */ /* 0x000fe4000bf25070 */
[----:B------:R-:W-:Y:S01]  /*5490*/  ISETP.NE.U32.AND P0, PT, RZ, UR4, PT ;  /* 0x00000004ff007c0c */ /* 0x000fe2000bf05070 */
[----:B------:R-:W2:Y:S01]  /*54a0*/  LDL R14, [R1+0x1c] ;  /* 0x00001c00010e7983 */ /* 0x000ea20000100800 */
[----:B------:R-:W-:Y:S02]  /*54b0*/  ISETP.NE.AND.EX P1, PT, RZ, UR7, PT, P1 ;  /* 0x00000007ff007c0c */ /* 0x000fe4000bf25310 */
[----:B------:R-:W-:-:S11]  /*54c0*/  ISETP.NE.AND.EX P0, PT, RZ, UR5, PT, P0 ;  /* 0x00000005ff007c0c */ /* 0x000fd6000bf05300 */
[----:B------:R-:W1:Y:S08]  /*54d0*/  @P1 LDC.64 R8, c[0x0][0x9b8] ;  /* 0x00026e00ff081b82 */ /* 0x000e700000000a00 */
[----:B------:R-:W4:Y:S08]  /*54e0*/  @P0 LDC.64 R6, c[0x0][0x9a8] ;  /* 0x00026a00ff060b82 */ /* 0x000f300000000a00 */
[----:B------:R-:W3:Y:S08]  /*54f0*/  @P0 LDC.64 R10, c[0x0][0x9b0] ;  /* 0x00026c00ff0a0b82 */ /* 0x000ef00000000a00 */
[----:B------:R-:W3:Y:S01]  /*5500*/  @P1 LDC.64 R12, c[0x0][0x9c0] ;  /* 0x00027000ff0c1b82 */ /* 0x000ee20000000a00 */
[----:B0-----:R-:W-:-:S02]  /*5510*/  @P1 SHF.R.S32.HI R5, RZ, 0x1f, R4 ;  /* 0x0000001fff051819 */ /* 0x001fc40000011404 */
[----:B------:R-:W-:-:S03]  /*5520*/  @P0 SHF.R.S32.HI R3, RZ, 0x1f, R4 ;  /* 0x0000001fff030819 */ /* 0x000fc60000011404 */
[----:B-1----:R-:W-:Y:S02]  /*5530*/  @P1 IMAD R2, R5, R8, RZ ;  /* 0x0000000805021224 */ /* 0x002fe400078e02ff */
[-C--:B----4-:R-:W-:Y:S02]  /*5540*/  @P0 IMAD R0, R3, R6.reuse, RZ ;  /* 0x0000000603000224 */ /* 0x090fe400078e02ff */
        /* <DEDUP_REMOVED lines=15> */
[----:B------:R-:W0:Y:S01]  /*5640*/  LDC.64 R12, c[0x0][0x9e0] ;  /* 0x00027800ff0c7b82 */ /* 0x000e220000000a00 */
[----:B------:R-:W-:Y:S01]  /*5650*/  @P1 LEA.HI.X R9, R6, UR7, R3, 0x2, P3 ;  /* 0x0000000706091c11 */ /* 0x000fe200098f1403 */
[----:B------:R-:W-:-:S04]  /*5660*/  IMAD.MOV.U32 R3, RZ, RZ, 0x3f800000 ;  /* 0x3f800000ff037424 */ /* 0x000fc800078e00ff */
[----:B------:R-:W3:Y:S02]  /*5670*/  @P1 LDG.E R0, desc[UR40][R8.64] ;  /* 0x0000002808001981 */ /* 0x000ee4000c1e1900 */
[----:B------:R-:W1:Y:S02]  /*5680*/  LDC R2, c[0x0][0x448] ;  /* 0x00011200ff027b82 */ /* 0x000e640000000800 */
[----:B------:R-:W3:Y:S01]  /*5690*/  @P0 LDG.E R3, desc[UR40][R4.64] ;  /* 0x0000002804030981 */ /* 0x000ee2000c1e1900 */
[----:B-1----:R-:W-:-:S13]  /*56a0*/  ISETP.NE.AND P1, PT, R2, 0x1, PT ;  /* 0x000000010200780c */ /* 0x002fda0003f25270 */
[----:B------:R-:W1:Y:S08]  /*56b0*/  @P1 LDC R2, c[0x0][0x44c] ;  /* 0x00011300ff021b82 */ /* 0x000e700000000800 */
[----:B------:R-:W4:Y:S01]  /*56c0*/  @P1 LDC R11, c[0x0][0x450] ;  /* 0x00011400ff0b1b82 */ /* 0x000f220000000800 */
[----:B--2---:R-:W-:Y:S01]  /*56d0*/  VIADD R7, R14, 0xbf ;  /* 0x000000bf0e077836 */ /* 0x004fe20000000000 */
[----:B0-----:R-:W-:-:S03]  /*56e0*/  ISETP.GE.AND P2, PT, R13, 0x1, PT ;  /* 0x000000010d00780c */ /* 0x001fc60003f46270 */
[----:B-1----:R-:W-:-:S05]  /*56f0*/  @P1 IMAD.HI.U32 R2, R7, R2, RZ ;  /* 0x0000000207021227 */ /* 0x002fca00078e00ff */
[----:B----4-:R-:W-:-:S05]  /*5700*/  @P1 SHF.R.U32.HI R7, RZ, R11, R2 ;  /* 0x0000000bff071219 */ /* 0x010fca0000011602 */
[----:B------:R-:W-:Y:S02]  /*5710*/  IMAD.IADD R7, R48, 0x1, R7 ;  /* 0x0000000130077824 */ /* 0x000fe400078e0207 */
[----:B---3--:R-:W-:Y:S02]  /*5720*/  FMUL.FTZ R0, R3, R0 ;  /* 0x0000000003007220 */ /* 0x008fe40000410000 */
[----:B------:R-:W-:Y:S02]  /*5730*/  IMAD.IADD R3, R7, 0x1, R12 ;  /* 0x0000000107037824 */ /* 0x000fe400078e020c */
        /* <DEDUP_REMOVED lines=13> */
.L_x_12206:
[----:B------:R-:W-:-:S13]  /*5810*/  ISETP.NE.AND P0, PT, R13, 0x1, PT ;  /* 0x000000010d00780c */ /* 0x000fda0003f05270 */
[----:B------:R-:W0:Y:S02]  /*5820*/  @P0 LDC.64 R4, c[0x0][0x9e8] ;  /* 0x00027a00ff040b82 */ /* 0x000e240000000a00 */
[----:B0-----:R-:W-:-:S05]  /*5830*/  @P0 IMAD.HI.U32 R4, R0, R4, RZ ;  /* 0x0000000400040227 */ /* 0x001fca00078e00ff */
[----:B------:R-:W-:-:S07]  /*5840*/  @P0 SHF.R.U32.HI R0, RZ, R5, R4 ;  /* 0x00000005ff000219 */ /* 0x000fce0000011604 */
.L_x_12207:
[----:B------:R-:W-:Y:S05]  /*5850*/  BSYNC B0 ;  /* 0x0000000000007941 */ /* 0x000fea0003800000 */
.L_x_12205:
[----:B------:R-:W-:-:S05]  /*5860*/  IMAD R0, R0, R13, R13 ;  /* 0x0000000d00007224 */ /* 0x000fca00078e020d */
[----:B------:R-:W-:-:S07]  /*5870*/  VIMNMX R3, R3, R0, PT ;  /* 0x0000000003037248 */ /* 0x000fce0003fe0100 */
.L_x_12204:
[----:B------:R-:W0:Y:S01]  /*5880*/  @P1 LDC R0, c[0x0][0x44c] ;  /* 0x00011300ff001b82 */ /* 0x000e220000000800 */
[----:B------:R-:W-:Y:S01]  /*5890*/  VIADD R3, R3, 0x9f ;  /* 0x0000009f03037836 */ /* 0x000fe20000000000 */
[----:B------:R-:W-:Y:S01]  /*58a0*/  ULDC UR4, c[0x0][0x9dc] ;  /* 0x0002770000047ab9 */ /* 0x000fe20000000800 */
[----:B------:R-:W-:Y:S02]  /*58b0*/  IMAD.MOV.U32 R4, RZ, RZ, R14 ;  /* 0x000000ffff047224 */ /* 0x000fe400078e000e */
[----:B------:R-:W-:-:S03]  /*58c0*/  IMAD.HI R3, R3, 0x66666667, RZ ;  /* 0x6666666703037827 */ /* 0x000fc600078e02ff */
[----:B------:R-:W1:Y:S01]  /*58d0*/  @P1 LDC R6, c[0x0][0x450] ;  /* 0x00011400ff061b82 */ /* 0x000e620000000800 */
[----:B0-----:R-:W-:Y:S01]  /*58e0*/  @P1 IMAD.HI.U32 R5, R14, R0, RZ ;  /* 0x000000000e051227 */ /* 0x001fe200078e00ff */
[----:B------:R-:W-:-:S04]  /*58f0*/  SHF.R.U32.HI R0, RZ, 0x1f, R3 ;  /* 0x0000001fff007819 */ /* 0x000fc80000011603 */
[----:B------:R-:W-:Y:S02]  /*5900*/  LEA.HI.SX32 R3, R3, R0, 0x1a ;  /* 0x0000000003037211 */ /* 0x000fe400078fd2ff */
[----:B-1----:R-:W-:Y:S02]  /*5910*/  @P1 SHF.R.U32.HI R4, RZ, R6, R5 ;  /* 0x00000006ff041219 */ /* 0x002fe40000011605 */
[----:B------:R-:W-:-:S03]  /*5920*/  VIMNMX R9, R44, R3, PT ;  /* 0x000000032c097248 */ /* 0x000fc60003fe0100 */
        /* <DEDUP_REMOVED lines=13> */
.L_x_12210:
[----:B------:R-:W-:-:S13]  /*5a00*/  ISETP.NE.AND P0, PT, R13, 0x1, PT ;  /* 0x000000010d00780c */ /* 0x000fda0003f05270 */
[----:B------:R-:W0:Y:S02]  /*5a10*/  @P0 LDC.64 R4, c[0x0][0x9e8] ;  /* 0x00027a00ff040b82 */ /* 0x000e240000000a00 */
[----:B0-----:R-:W-:-:S05]  /*5a20*/  @P0 IMAD.HI.U32 R4, R0, R4, RZ ;  /* 0x0000000400040227 */ /* 0x001fca00078e00ff */
[----:B------:R-:W-:-:S07]  /*5a30*/  @P0 SHF.R.U32.HI R0, RZ, R5, R4 ;  /* 0x00000005ff000219 */ /* 0x000fce0000011604 */
.L_x_12211:
[----:B------:R-:W-:Y:S05]  /*5a40*/  BSYNC B0 ;  /* 0x0000000000007941 */ /* 0x000fea0003800000 */
.L_x_12209:
[----:B------:R-:W-:-:S05]  /*5a50*/  IMAD R0, R0, R13, RZ ;  /* 0x0000000d00007224 */ /* 0x000fca00078e02ff */
[----:B------:R-:W-:-:S07]  /*5a60*/  VIMNMX R3, R3, R0, !PT ;  /* 0x0000000003037248 */ /* 0x000fce0007fe0100 */
.L_x_12208:
[----:B------:R-:W-:Y:S01]  /*5a70*/  IMAD.HI R3, R3, 0x66666667, RZ ;  /* 0x6666666703037827 */ /* 0x000fe200078e02ff */
[----:B------:R-:W-:Y:S03]  /*5a80*/  BSSY B0, `(.L_x_12212) ;  /* 0x0000027000007945 */ /* 0x000fe60003800000 */
[----:B------:R-:W-:Y:S01]  /*5a90*/  IMAD.MOV.U32 R104, RZ, RZ, RZ ;  /* 0x000000ffff687224 */ /* 0x000fe200078e00ff */
        /* <DEDUP_REMOVED lines=37> */
.L_x_12213:
[----:B------:R-:W-:Y:S05]  /*5cf0*/  BSYNC B0 ;  /* 0x0000000000007941 */ /* 0x000fea0003800000 */
.L_x_12212:
        /* <DEDUP_REMOVED lines=14> */
[----:B------:R-:W-:Y:S01]  /*5de0*/  CS2R R42, SRZ ;  /* 0x00000000002a7805 */ /* 0x000fe2000001ff00 */
[----:B------:R-:W-:Y:S01]  /*5df0*/  IMAD.MOV.U32 R3, RZ, RZ, RZ ;  /* 0x000000ffff037224 */ /* 0x000fe200078e00ff */
[----:B------:R-:W-:Y:S02]  /*5e00*/  CS2R R52, SRZ ;  /* 0x0000000000347805 */ /* 0x000fe4000001ff00 */
[----:B------:R-:W-:Y:S02]  /*5e10*/  CS2R R48, SRZ ;  /* 0x0000000000307805 */ /* 0x000fe4000001ff00 */
[----:B------:R-:W-:Y:S02]  /*5e20*/  CS2R R54, SRZ ;  /* 0x0000000000367805 */ /* 0x000fe4000001ff00 */
[----:B------:R-:W-:Y:S01]  /*5e30*/  CS2R R50, SRZ ;  /* 0x0000000000327805 */ /* 0x000fe2000001ff00 */
[----:B--2---:R-:W-:-:S05]  /*5e40*/  IMAD R0, R0, R104, R11 ;  /* 0x0000006800007224 */ /* 0x004fca00078e020b */
        /* <DEDUP_REMOVED lines=36> */
.L_x_12216:
[----:B------:R-:W-:Y:S05]  /*6090*/  BSYNC B6 ;  /* 0x0000000000067941 */ /* 0x000fea0003800000 */
.L_x_12215:
        /* <DEDUP_REMOVED lines=13> */
.L_x_12220:
[----:B-1----:R1:W2:Y:S02]  /*6170*/  SYNCS.PHASECHK.TRANS64.TRYWAIT P0, [R18+URZ+0x13200], R3 ;  /* 0x01320003120075a7 */ /* 0x0022a4000800017f */
[----:B--2---:R-:W-:Y:S05]  /*6180*/  @!P0 NANOSLEEP.SYNCS 0x989680 ;  /* 0x009896800000895d */ /* 0x004fea0003900000 */
[----:B------:R-:W2:Y:S02]  /*6190*/  @!P0 SYNCS.PHASECHK.TRANS64 P0, [R18+URZ+0x13200], R3 ;  /* 0x01320003120085a7 */ /* 0x000ea4000800007f */
[----:B--2---:R-:W-:Y:S05]  /*61a0*/  @!P0 BRA `(.L_x_12220) ;  /* 0xfffffffc00f08947 */ /* 0x004fea000383ffff */
.L_x_12219:
[----:B------:R-:W-:Y:S05]  /*61b0*/  BSYNC B0 ;  /* 0x0000000000007941 */ /* 0x000fea0003800000 */
.L_x_12218:
[----:B------:R-:W-:Y:S05]  /*61c0*/  BRA `(.L_x_12221) ;  /* 0x0000002c00387947 */ /* 0x000fea0003800000 */
.L_x_12217:
        /* <DEDUP_REMOVED lines=30> */
.L_x_12223:
[----:B------:R-:W-:Y:S05]  /*63b0*/  BSYNC B6 ;  /* 0x0000000000067941 */ /* 0x000fea0003800000 */
.L_x_12222:
[----:B------:R-:W2:Y:S01]  /*63c0*/  LDL R20, [R1+0x1c] ;  /* 0x00001c0001147983 */ /* 0x000ea20000100800 */
[----:B------:R-:W-:Y:S01]  /*63d0*/  ULDC.U8 UR4, c[0x0][0x410] ;  /* 0x0001040000047ab9 */ /* 0x000fe20000000000 */
[----:B------:R-:W0:Y:S01]  /*63e0*/  S2R R21, SR_TID.X ;  /* 0x0000000000157919 */ /* 0x000e220000002100 */
[----:B------:R-:W-:Y:S01]  /*63f0*/  ISETP.NE.AND P0, PT, RZ, UR4, PT ;  /* 0x00000004ff007c0c */ /* 0x000fe2000bf05270 */
[----:B------:R-:W-:Y:S01]  /*6400*/  BSSY B0, `(.L_x_12224) ;  /* 0x00002a2000007945 */ /* 0x000fe20003800000 */
[C---:B0-----:R-:W-:Y:S02]  /*6410*/  VIADD R34, R21.reuse, 0xffffff80 ;  /* 0xffffff8015227836 */ /* 0x041fe40000000000 */
[----:B------:R-:W-:-:S05]  /*6420*/  VIADD R32, R21, 0xffffff80 ;  /* 0xffffff8015207836 */ /* 0x000fca0000000000 */
[----:B------:R-:W-:-:S04]  /*6430*/  LEA.HI R32, R32, R34, RZ, 0x1 ;  /* 0x0000002220207211 */ /* 0x000fc800078f08ff */
[----:B------:R-:W-:-:S05]  /*6440*/  SHF.R.S32.HI R32, RZ, 0x1, R32 ;  /* 0x00000001ff207819 */ /* 0x000fca0000011420 */
[----:B--2---:R-:W-:Y:S01]  /*6450*/  IMAD.IADD R10, R32, 0x1, R20 ;  /* 0x00000001200a7824 */ /* 0x004fe200078e0214 */
        /* <DEDUP_REMOVED lines=33> */
.L_x_12491:
[----:B0-----:R-:W5:Y:S04]  /*6670*/  LDL R5, [R1+0x4] ;  /* 0x0000040001057983 */ /* 0x001f680000100800 */
[----:B------:R-:W2:Y:S01]  /*6680*/  LDL R6, [R1+0x64] ;  /* 0x0000640001067983 */ /* 0x000ea20000100800 */
[----:B------:R-:W-:Y:S01]  /*6690*/  BSSY B1, `(.L_x_12227) ;  /* 0x0000023000017945 */ /* 0x000fe20003800000 */
[----:B------:R-:W-:Y:S02]  /*66a0*/  CS2R R12, SRZ ;  /* 0x00000000000c7805 */ /* 0x000fe4000001ff00 */
[----:B------:R-:W-:Y:S01]  /*66b0*/  CS2R R8, SRZ ;  /* 0x0000000000087805 */ /* 0x000fe2000001ff00 */
[----:B-----5:R-:W-:Y:S01]  /*66c0*/  IMAD R29, R5, R20, RZ ;  /* 0x00000014051d7224 */ /* 0x020fe200078e02ff */
[----:B------:R-:W-:-:S02]  /*66d0*/  CS2R R20, SRZ ;  /* 0x0000000000147805 */ /* 0x000fc4000001ff00 */
[----:B--2---:R-:W-:Y:S02]  /*66e0*/  LEA.HI R5, R6, R6, RZ, 0x1 ;  /* 0x0000000606057211 */ /* 0x004fe400078f08ff */
[----:B------:R-:W-:Y:S02]  /*66f0*/  ISETP.GE.AND P0, PT, R10, R29, PT ;  /* 0x0000001d0a00720c */ /* 0x000fe40003f06270 */
[----:B------:R-:W-:Y:S02]  /*6700*/  CS2R R10, SRZ ;  /* 0x00000000000a7805 */ /* 0x000fe4000001ff00 */
[----:B------:R-:W-:-:S05]  /*6710*/  LOP3.LUT R5, R5, 0xfffffffe, RZ, 0xc0, !PT ;  /* 0xfffffffe05057812 */ /* 0x000fca00078ec0ff */
[----:B------:R-:W-:-:S05]  /*6720*/  IMAD.IADD R5, R6, 0x1, -R5 ;  /* 0x0000000106057824 */ /* 0x000fca00078e0a05 */
[----:B------:R-:W-:Y:S01]  /*6730*/  SHF.L.U32 R5, R5, 0x1f, RZ ;  /* 0x0000001f05057819 */ /* 0x000fe200000006ff */
[----:B------:R-:W-:Y:S06]  /*6740*/  @P0 BRA `(.L_x_12228) ;  /* 0x00000000005c0947 */ /* 0x000fec0003800000 */
[----:B------:R-:W2:Y:S01]  /*6750*/  LDL.64 R30, [R1+0x20] ;  /* 0x00002000011e7983 */ /* 0x000ea20000100a00 */
[----:B------:R-:W-:-:S03]  /*6760*/  ULDC UR4, c[0x0][0x3f4] ;  /* 0x0000fd0000047ab9 */ /* 0x000fc60000000800 */
[----:B------:R-:W3:Y:S01]  /*6770*/  LDL R15, [R1+0x34] ;  /* 0x00003400010f7983 */ /* 0x000ee20000100800 */
[----:B------:R-:W-:Y:S02]  /*6780*/  CS2R R10, SRZ ;  /* 0x00000000000a7805 */ /* 0x000fe4000001ff00 */
[----:B------:R-:W-:Y:S02]  /*6790*/  CS2R R20, SRZ ;  /* 0x0000000000147805 */ /* 0x000fe4000001ff00 */
[----:B------:R-:W-:Y:S02]  /*67a0*/  CS2R R12, SRZ ;  /* 0x00000000000c7805 */ /* 0x000fe4000001ff00 */
[----:B--2---:R-:W-:Y:S02]  /*67b0*/  ISETP.GE.AND P4, PT, R30, UR4, PT ;  /* 0x000000041e007c0c */ /* 0x004fe4000bf86270 */
[----:B---3--:R-:W-:Y:S02]  /*67c0*/  ISETP.GE.AND P5, PT, R15, UR4, PT ;  /* 0x000000040f007c0c */ /* 0x008fe4000bfa6270 */
[----:B------:R-:W-:-:S09]  /*67d0*/  SHF.R.S32.HI R9, RZ, 0x1f, R15 ;  /* 0x0000001fff097819 */ /* 0x000fd2000001140f */
[CC--:B------:R-:W-:Y:S02]  /*67e0*/  @!P4 IADD3 R6, P0, R30.reuse, R3.reuse, RZ ;  /* 0x000000031e06c210 */ /* 0x0c0fe40007f1e0ff */
[C---:B------:R-:W-:Y:S02]  /*67f0*/  @!P5 IADD3 R26, P2, R15.reuse, R3, RZ ;  /* 0x000000030f1ad210 */ /* 0x040fe40007f5e0ff */
[----:B------:R-:W-:Y:S02]  /*6800*/  @!P4 SHF.R.S32.HI R3, RZ, 0x1f, R30 ;  /* 0x0000001fff03c819 */ /* 0x000fe4000001141e */
[-C--:B----4-:R-:W-:Y:S01]  /*6810*/  @!P4 IADD3 R30, P1, R30, R14.reuse, RZ ;  /* 0x0000000e1e1ec210 */ /* 0x090fe20007f3e0ff */
[C---:B-1----:R-:W-:Y:S01]  /*6820*/  @!P5 IMAD.X R27, R0.reuse, 0x1, R9, P2 ;  /* 0x00000001001bd824 */ /* 0x042fe200010e0609 */
[----:B------:R-:W-:Y:S01]  /*6830*/  @!P5 IADD3 R14, P3, R15, R14, RZ ;  /* 0x0000000e0f0ed210 */ /* 0x000fe20007f7e0ff */
[--C-:B------:R-:W-:Y:S02]  /*6840*/  @!P4 IMAD.X R7, R0, 0x1, R3.reuse, P0 ;  /* 0x000000010007c824 */ /* 0x100fe400000e0603 */
[C---:B------:R-:W-:Y:S01]  /*6850*/  @!P4 IMAD.X R31, R4.reuse, 0x1, R3, P1 ;  /* 0x00000001041fc824 */ /* 0x040fe200008e0603 */
[----:B------:R0:W5:Y:S01]  /*6860*/  @!P5 LD.E.64 R10, desc[UR40][R26.64] ;  /* 0x000000281a0ad980 */ /* 0x000162000c101b00 */
[----:B------:R-:W-:Y:S01]  /*6870*/  @!P5 IMAD.X R15, R4, 0x1, R9, P3 ;  /* 0x00000001040fd824 */ /* 0x000fe200018e0609 */
[----:B------:R-:W-:-:S02]  /*6880*/  CS2R R8, SRZ ;  /* 0x0000000000087805 */ /* 0x000fc4000001ff00 */
[----:B------:R0:W5:Y:S04]  /*6890*/  @!P4 LD.E.64 R20, desc[UR40][R6.64] ;  /* 0x000000280614c980 */ /* 0x000168000c101b00 */
[----:B------:R0:W5:Y:S04]  /*68a0*/  @!P5 LD.E.64 R8, desc[UR40][R14.64] ;  /* 0x000000280e08d980 */ /* 0x000168000c101b00 */
[----:B------:R0:W5:Y:S02]  /*68b0*/  @!P4 LD.E.64 R12, desc[UR40][R30.64] ;  /* 0x000000281e0cc980 */ /* 0x000164000c101b00 */
.L_x_12228:
[----:B------:R-:W-:Y:S05]  /*68c0*/  BSYNC B1 ;  /* 0x0000000000017941 */ /* 0x000fea0003800000 */
.L_x_12227:
[----:B-1----:R-:W2:Y:S01]  /*68d0*/  LDL.LU R0, [R1+0x44] ;  /* 0x0000440001007983 */ /* 0x002ea20000300800 */
[----:B------:R-:W1:Y:S01]  /*68e0*/  SYNCS.PHASECHK.TRANS64.TRYWAIT P0, [R18+URZ+0x13200], R5 ;  /* 0x01320005120075a7 */ /* 0x000e62000800017f */
[----:B------:R-:W-:Y:S01]  /*68f0*/  BSSY B1, `(.L_x_12229) ;  /* 0x0000005000017945 */ /* 0x000fe20003800000 */
[----:B--2---:R-:W-:-:S05]  /*6900*/  IMAD R0, R0, -0xc0, R29 ;  /* 0xffffff4000007824 */ /* 0x004fca00078e021d */
[----:B------:R-:W-:-:S04]  /*6910*/  VIMNMX R0, R0, 0xc0, PT ;  /* 0x000000c000007848 */ /* 0x000fc80003fe0100 */
[----:B------:R-:W-:Y:S01]  /*6920*/  ISETP.GE.AND P1, PT, R32, R0, PT ;  /* 0x000000002000720c */ /* 0x000fe20003f26270 */
[----:B-1----:R-:W-:-:S12]  /*6930*/  @!P0 BRA `(.L_x_12230) ;  /* 0x000001bc00f08947 */ /* 0x002fd80003800000 */
.L_x_12492:
[----:B------:R-:W-:Y:S05]  /*6940*/  BSYNC B1 ;  /* 0x0000000000017941 */ /* 0x000fea0003800000 */
.L_x_12229:
[----:B------:R-:W-:Y:S05]  /*6950*/  @P1 BRA `(.L_x_12231) ;  /* 0x0000002400301947 */ /* 0x000fea0003800000 */
[----:B0-----:R-:W2:Y:S01]  /*6960*/  LDL.64 R6, [R1+0x20] ;  /* 0x0000200001067983 */ /* 0x001ea20000100a00 */
[----:B------:R-:W2:Y:S03]  /*6970*/  LDC R0, c[0x0][0x3f4] ;  /* 0x0000fd00ff007b82 */ /* 0x000ea60000000800 */
[----:B------:R-:W3:Y:S04]  /*6980*/  LDL R3, [R1+0x34] ;  /* 0x0000340001037983 */ /* 0x000ee80000100800 */
[----:B------:R0:W5:Y:S01]  /*6990*/  LDL R39, [R1+0x38] ;  /* 0x0000380001277983 */ /* 0x0001620000100800 */
[----:B------:R-:W-:Y:S01]  /*69a0*/  BSSY B1, `(.L_x_12232) ;  /* 0x000007b000017945 */ /* 0x000fe20003800000 */
[----:B--2---:R-:W-:-:S02]  /*69b0*/  ISETP.GE.AND P0, PT, R6, R0, PT ;  /* 0x000000000600720c */ /* 0x004fc40003f06270 */
[----:B---3--:R-:W-:-:S11]  /*69c0*/  ISETP.GE.AND P1, PT, R3, R0, PT ;  /* 0x000000000300720c */ /* 0x008fd60003f26270 */
[----:B0-----:R-:W-:Y:S05]  /*69d0*/  @P0 BRA `(.L_x_12233) ;  /* 0x0000000400dc0947 */ /* 0x001fea0003800000 */
[----:B-----5:R-:W-:Y:S01]  /*69e0*/  IMAD.IADD R0, R18, 0x1, R39 ;  /* 0x0000000112007824 */ /* 0x020fe200078e0227 */
[----:B----4-:R-:W-:Y:S02]  /*69f0*/  SHF.R.U32.HI R14, RZ, 0x8, R20 ;  /* 0x00000008ff0e7819 */ /* 0x010fe40000011614 */
[----:B------:R-:W-:Y:S02]  /*6a00*/  LOP3.LUT R3, R20, 0xff, RZ, 0xc0, !PT ;  /* 0x000000ff14037812 */ /* 0x000fe400078ec0ff */
[----:B-1----:R-:W0:Y:S01]  /*6a10*/  LDS.128 R4, [R0+0xb000] ;  /* 0x00b0000000047984 */ /* 0x002e220000000c00 */
[----:B------:R-:W-:Y:S02]  /*6a20*/  LOP3.LUT R14, R14, 0xff, RZ, 0xc0, !PT ;  /* 0x000000ff0e0e7812 */ /* 0x000fe400078ec0ff */
[----:B------:R-:W-:Y:S02]  /*6a30*/  SHF.R.U32.HI R26, RZ, 0x8, R21 ;  /* 0x00000008ff1a7819 */ /* 0x000fe40000011615 */
[----:B------:R-:W-:-:S02]  /*6a40*/  SHF.R.U32.HI R30, RZ, 0x8, R13 ;  /* 0x00000008ff1e7819 */ /* 0x000fc4000001160d */
        /* <DEDUP_REMOVED lines=112> */
.L_x_12233:
[----:B------:R-:W-:Y:S05]  /*7150*/  BSYNC B1 ;  /* 0x0000000000017941 */ /* 0x000fea0003800000 */
.L_x_12232:
[----:B------:R-:W-:Y:S05]  /*7160*/  @P1 BRA `(.L_x_12231) ;  /* 0x0000001c002c1947 */ /* 0x000fea0003800000 */
[----:B------:R-:W-:Y:S02]  /*7170*/  LEA.HI R24, R25, R24, RZ, 0x2 ;  /* 0x0000001819187211 */ /* 0x000fe400078f10ff */
[----:B-----5:R-:W-:Y:S02]  /*7180*/  SHF.R.U32.HI R13, RZ, 0x8, R11 ;  /* 0x00000008ff0d7819 */ /* 0x020fe4000001160b */
[--C-:B0-----:R-:W-:Y:S02]  /*7190*/  SHF.R.S32.HI R0, RZ, 0x2, R24.reuse ;  /* 0x00000002ff007819 */ /* 0x101fe40000011418 */
[----:B------:R-:W-:Y:S02]  /*71a0*/  SHF.R.S32.HI R3, RZ, 0x1f, R24 ;  /* 0x0000001fff037819 */ /* 0x000fe40000011418 */
[----:B------:R-:W-:Y:S02]  /*71b0*/  SHF.R.U32.HI R24, RZ, 0x8, R9 ;  /* 0x00000008ff187819 */ /* 0x000fe40000011609 */
[----:B------:R-:W-:-:S02]  /*71c0*/  LEA.HI R3, R3, R0, RZ, 0x2 ;  /* 0x0000000003037211 */ /* 0x000fc400078f10ff */
[----:B------:R-:W-:Y:S02]  /*71d0*/  SHF.R.U32.HI R15, RZ, 0x8, R8 ;  /* 0x00000008ff0f7819 */ /* 0x000fe40000011608 */
[----:B------:R-:W-:Y:S02]  /*71e0*/  LOP3.LUT R3, R3, 0xfffffffc, RZ, 0xc0, !PT ;  /* 0xfffffffc03037812 */ /* 0x000fe400078ec0ff */
[----:B----4-:R-:W-:Y:S02]  /*71f0*/  LOP3.LUT R14, R11, 0xff, RZ, 0xc0, !PT ;  /* 0x000000ff0b0e7812 */ /* 0x010fe400078ec0ff */
[----:B------:R-:W-:Y:S01]  /*7200*/  LOP3.LUT R25, R9, 0xff, RZ, 0xc0, !PT ;  /* 0x000000ff09197812 */ /* 0x000fe200078ec0ff */
[----:B------:R-:W-:Y:S01]  /*7210*/  IMAD.IADD R3, R0, 0x1, -R3 ;  /* 0x0000000100037824 */ /* 0x000fe200078e0a03 */
[----:B------:R-:W-:Y:S02]  /*7220*/  LOP3.LUT R13, R13, 0xff, RZ, 0xc0, !PT ;  /* 0x000000ff0d0d7812 */ /* 0x000fe400078ec0ff */
[----:B------:R-:W-:-:S02]  /*7230*/  LOP3.LUT R24, R24, 0xff, RZ, 0xc0, !PT ;  /* 0x000000ff18187812 */ /* 0x000fc400078ec0ff */
[----:B------:R-:W-:Y:S01]  /*7240*/  LOP3.LUT P0, RZ, R3, 0x2, RZ, 0xc0, !PT ;  /* 0x0000000203ff7812 */ /* 0x000fe2000780c0ff */
[----:B------:R-:W-:Y:S01]  /*7250*/  IMAD.IADD R3, R18, 0x1, R39 ;  /* 0x0000000112037824 */ /* 0x000fe200078e0227 */
[----:B------:R-:W-:Y:S02]  /*7260*/  LOP3.LUT R20, R8, 0xff, RZ, 0xc0, !PT ;  /* 0x000000ff08147812 */ /* 0x000fe400078ec0ff */
[----:B------:R-:W-:Y:S01]  /*7270*/  LOP3.LUT R15, R15, 0xff, RZ, 0xc0, !PT ;  /* 0x000000ff0f0f7812 */ /* 0x000fe200078ec0ff */
[----:B------:R-:W-:Y:S01]  /*7280*/  VIADD R0, R3, 0x20 ;  /* 0x0000002003007836 */ /* 0x000fe20000000000 */
[----:B------:R-:W-:Y:S02]  /*7290*/  PRMT R14, R13, 0x7604, R14 ;  /* 0x000076040d0e7816 */ /* 0x000fe4000000000e */
[----:B------:R-:W-:Y:S02]  /*72a0*/  PRMT R25, R24, 0x7604, R25 ;  /* 0x0000760418197816 */ /* 0x000fe40000000019 */
[----:B------:R-:W-:-:S02]  /*72b0*/  SHF.R.U32.HI R13, RZ, 0x10, R11 ;  /* 0x00000010ff0d7819 */ /* 0x000fc4000001160b */
[----:B------:R-:W-:Y:S01]  /*72c0*/  SHF.R.U32.HI R24, RZ, 0x10, R9 ;  /* 0x00000010ff187819 */ /* 0x000fe20000011609 */
[----:B------:R-:W-:Y:S01]  /*72d0*/  @P0 VIADD R0, R3, 0xffffffe0 ;  /* 0xffffffe003000836 */ /* 0x000fe20000000000 */
[----:B------:R-:W-:Y:S02]  /*72e0*/  SHF.R.U32.HI R3, RZ, 0x8, R10 ;  /* 0x00000008ff037819 */ /* 0x000fe4000001160a */
[----:B------:R-:W-:Y:S02]  /*72f0*/  LOP3.LUT R12, R10, 0xff, RZ, 0xc0, !PT ;  /* 0x000000ff0a0c7812 */ /* 0x000fe400078ec0ff */
[----:B-1----:R-:W0:Y:S01]  /*7300*/  LDS.128 R4, [R0+0xb000] ;  /* 0x00b0000000047984 */ /* 0x002e220000000c00 */
        /* <DEDUP_REMOVED lines=11> */
[----:B------:R-:W-:Y:S02]  /*73c0*/  LOP3.LUT R15, R15, 0xff000000, R11, 0xf8, !PT ;  /* 0xff0000000f0f7812 */ /* 0x000fe400078ef80b */
[----:B------:R-:W-:Y:S02]  /*73d0*/  LOP3.LUT R25, R25, 0xff000000, R9, 0xf8, !PT ;  /* 0xff00000019197812 */ /* 0x000fe400078ef809 */
[----:B------:R-:W-:Y:S02]  /*73e0*/  PRMT R13, R3, 0x7054, R12 ;  /* 0x00007054030d7816 */ /* 0x000fe4000000000c */
[----:B------:R-:W-:-:S02]  /*73f0*/  PRMT R21, R20, 0x7054, R21 ;  /* 0x0000705414157816 */ /* 0x000fc40000000015 */
[----:B------:R-:W-:Y:S02]  /*7400*/  F2FP.F16.E4M3.UNPACK_B R12, R15 ;  /* 0x0000000fff0c723e */ /* 0x000fe400020006ff */
[-C--:B------:R-:W-:Y:S02]  /*7410*/  F2FP.F16.E4M3.UNPACK_B R20, R25.reuse ;  /* 0x00000019ff14723e */ /* 0x080fe400020006ff */
[----:B------:R-:W-:Y:S01]  /*7420*/  LOP3.LUT R21, R21, 0xff000000, R8, 0xf8, !PT ;  /* 0xff00000015157812 */ /* 0x000fe200078ef808 */
[----:B------:R-:W-:Y:S01]  /*7430*/  HADD2.F32 R14, -RZ, R12.H1_H1 ;  /* 0x3000000cff0e7230 */ /* 0x000fe20000004100 */
[----:B------:R-:W-:Y:S01]  /*7440*/  LOP3.LUT R13, R13, 0xff000000, R10, 0xf8, !PT ;  /* 0xff0000000d0d7812 */ /* 0x000fe200078ef80a */
[--C-:B------:R-:W-:Y:S01]  /*7450*/  HADD2.F32 R24, -RZ, R20.reuse.H1_H1 ;  /* 0x30000014ff187230 */ /* 0x100fe20000004100 */
[----:B------:R-:W-:Y:S01]  /*7460*/  F2FP.F16.E4M3.UNPACK_B R25, R25.H1 ;  /* 0x00000019ff19723e */ /* 0x000fe200030006ff */
[----:B------:R-:W-:Y:S01]  /*7470*/  HADD2.F32 R20, -RZ, R20.H0_H0 ;  /* 0x20000014ff147230 */ /* 0x000fe20000004100 */
[-C--:B0-----:R-:W-:Y:S01]  /*7480*/  F2FP.F16.E4M3.UNPACK_B R3, R6.reuse.H1 ;  /* 0x00000006ff03723e */ /* 0x081fe200030006ff */
[----:B------:R-:W-:Y:S01]  /*7490*/  HADD2.F32 R12, -RZ, R12.H0_H0 ;  /* 0x2000000cff0c7230 */ /* 0x000fe20000004100 */
[----:B------:R-:W-:-:S02]  /*74a0*/  F2FP.F16.E4M3.UNPACK_B R6, R6 ;  /* 0x00000006ff06723e */ /* 0x000fc400020006ff */
[-C--:B------:R-:W-:Y:S01]  /*74b0*/  F2FP.F16.E4M3.UNPACK_B R10, R7.reuse ;  /* 0x00000007ff0a723e */ /* 0x080fe200020006ff */
[--C-:B------:R-:W-:Y:S01]  /*74c0*/  HADD2.F32 R8, -RZ, R3.reuse.H1_H1 ;  /* 0x30000003ff087230 */ /* 0x100fe20000004100 */
[----:B------:R-:W-:Y:S01]  /*74d0*/  F2FP.F16.E4M3.UNPACK_B R11, R7.H1 ;  /* 0x00000007ff0b723e */ /* 0x000fe200030006ff */
[----:B------:R-:W-:Y:S01]  /*74e0*/  HADD2.F32 R9, -RZ, R3.H0_H0 ;  /* 0x20000003ff097230 */ /* 0x000fe20000004100 */
[-C--:B------:R-:W-:Y:S02]  /*74f0*/  F2FP.F16.E4M3.UNPACK_B R7, R5.reuse ;  /* 0x00000005ff07723e */ /* 0x080fe400020006ff */
[C---:B------:R-:W-:Y:S01]  /*7500*/  FMUL.FTZ R26, R8.reuse, R24 ;  /* 0x00000018081a7220 */ /* 0x040fe20000410000 */
[-C--:B------:R-:W-:Y:S01]  /*7510*/  FMUL.FTZ R27, R8, R14.reuse ;  /* 0x0000000e081b7220 */ /* 0x080fe20000410000 */
[----:B------:R-:W-:Y:S01]  /*7520*/  F2FP.F16.E4M3.UNPACK_B R8, R5.H1 ;  /* 0x00000005ff08723e */ /* 0x000fe200030006ff */
[--C-:B------:R-:W-:Y:S02]  /*7530*/  HADD2.F32 R5, -RZ, R6.reuse.H1_H1 ;  /* 0x30000006ff057230 */ /* 0x100fe40000004100 */
[C---:B------:R-:W-:Y:S01]  /*7540*/  FFMA.FTZ R29, R9.reuse, R14, -R26 ;  /* 0x0000000e091d7223 */ /* 0x040fe2000001081a */
[----:B------:R-:W-:Y:S01]  /*7550*/  FFMA.FTZ R30, R9, R24, R27 ;  /* 0x00000018091e7223 */ /* 0x000fe2000001001b */
[----:B------:R-:W-:Y:S01]  /*7560*/  HADD2.F32 R6, -RZ, R6.H0_H0 ;  /* 0x20000006ff067230 */ /* 0x000fe20000004100 */
[----:B------:R-:W-:Y:S01]  /*7570*/  F2FP.F16.E4M3.UNPACK_B R15, R15.H1 ;  /* 0x0000000fff0f723e */ /* 0x000fe200030006ff */
[C---:B------:R-:W-:Y:S01]  /*7580*/  FMUL.FTZ R9, R5.reuse, R20 ;  /* 0x0000001405097220 */ /* 0x040fe20000410000 */
[----:B------:R-:W-:Y:S01]  /*7590*/  FMUL.FTZ R27, R5, R12 ;  /* 0x0000000c051b7220 */ /* 0x000fe20000410000 */
[----:B------:R-:W-:Y:S01]  /*75a0*/  HADD2.F32 R14, -RZ, R25.H0_H0 ;  /* 0x20000019ff0e7230 */ /* 0x000fe20000004100 */
[----:B------:R-:W-:Y:S01]  /*75b0*/  F2FP.F16.E4M3.UNPACK_B R3, R4 ;  /* 0x00000004ff03723e */ /* 0x000fe200020006ff */
[----:B------:R-:W-:-:S02]  /*75c0*/  HADD2.F32 R5, -RZ, R10.H1_H1 ;  /* 0x3000000aff057230 */ /* 0x000fc40000004100 */
        /* <DEDUP_REMOVED lines=11> */
[----:B------:R-:W-:Y:S01]  /*7680*/  HADD2.F32 R11, -RZ, R11.H0_H0 ;  /* 0x2000000bff0b7230 */ /* 0x000fe20000004100 */
[----:B------:R-:W-:Y:S01]  /*7690*/  F2FP.F16.E4M3.UNPACK_B R5, R13 ;  /* 0x0000000dff05723e */ /* 0x000fe200020006ff */
[C---:B------:R-:W-:Y:S01]  /*76a0*/  FMUL.FTZ R10, R6.reuse, R15 ;  /* 0x0000000f060a7220 */ /* 0x040fe20000410000 */
[----:B------:R-:W-:Y:S01]  /*76b0*/  F2FP.F16.E4M3.UNPACK_B R4, R4.H1 ;  /* 0x00000004ff04723e */ /* 0x000fe200030006ff */
[----:B------:R-:W-:Y:S01]  /*76c0*/  FMUL.FTZ R20, R6, R25 ;  /* 0x0000001906147220 */ /* 0x000fe20000410000 */
[----:B------:R-:W-:Y:S01]  /*76d0*/  F2FP.F16.E4M3.UNPACK_B R12, R21 ;  /* 0x00000015ff0c723e */ /* 0x000fe200020006ff */
[----:B------:R-:W-:Y:S01]  /*76e0*/  FFMA.FTZ R34, R11, R25, R10 ;  /* 0x000000190b227223 */ /* 0x000fe2000001000a */
[----:B------:R-:W-:-:S02]  /*76f0*/  HADD2.F32 R10, -RZ, R5.H1_H1 ;  /* 0x30000005ff0a7230 */ /* 0x000fc40000004100 */
[----:B------:R-:W-:Y:S01]  /*7700*/  FFMA.FTZ R33, R11, R15, -R20 ;  /* 0x0000000f0b217223 */ /* 0x000fe20000010814 */
[----:B------:R-:W-:Y:S01]  /*7710*/  HADD2.F32 R9, -RZ, R5.H0_H0 ;  /* 0x20000005ff097230 */ /* 0x000fe20000004100 */
[----:B------:R-:W-:Y:S01]  /*7720*/  F2FP.F16.E4M3.UNPACK_B R13, R13.H1 ;  /* 0x0000000dff0d723e */ /* 0x000fe200030006ff */
[----:B------:R-:W-:Y:S01]  /*7730*/  HADD2.F32 R14, -RZ, R12.H1_H1 ;  /* 0x3000000cff0e7230 */ /* 0x000fe20000004100 */
[----:B------:R-:W-:Y:S01]  /*7740*/  F2FP.F16.E4M3.UNPACK_B R21, R21.H1 ;  /* 0x00000015ff15723e */ /* 0x000fe200030006ff */
[--C-:B------:R-:W-:Y:S02]  /*7750*/  HADD2.F32 R6, -RZ, R4.reuse.H1_H1 ;  /* 0x30000004ff067230 */ /* 0x100fe40000004100 */
[----:B------:R-:W-:Y:S02]  /*7760*/  HADD2.F32 R5, -RZ, R4.H0_H0 ;  /* 0x20000004ff057230 */ /* 0x000fe40000004100 */
[----:B------:R-:W-:Y:S02]  /*7770*/  HADD2.F32 R12, -RZ, R12.H0_H0 ;  /* 0x2000000cff0c7230 */ /* 0x000fe40000004100 */
[----:B------:R-:W-:Y:S01]  /*7780*/  FMUL.FTZ R20, R6, R14 ;  /* 0x0000000e06147220 */ /* 0x000fe20000410000 */
[----:B------:R-:W-:-:S02]  /*7790*/  HADD2.F32 R4, -RZ, R3.H1_H1 ;  /* 0x30000003ff047230 */ /* 0x000fc40000004100 */
[-C--:B------:R-:W-:Y:S01]  /*77a0*/  FMUL.FTZ R24, R6, R10.reuse ;  /* 0x0000000a06187220 */ /* 0x080fe20000410000 */
[----:B------:R-:W-:Y:S02]  /*77b0*/  HADD2.F32 R3, -RZ, R3.H0_H0 ;  /* 0x20000003ff037230 */ /* 0x000fe40000004100 */
[C---:B------:R-:W-:Y:S01]  /*77c0*/  FFMA.FTZ R20, R5.reuse, R10, -R20 ;  /* 0x0000000a05147223 */ /* 0x040fe20000010814 */
[----:B------:R-:W-:Y:S02]  /*77d0*/  HADD2.F32 R10, -RZ, R21.H0_H0 ;  /* 0x20000015ff0a7230 */ /* 0x000fe40000004100 */
[C---:B------:R-:W-:Y:S01]  /*77e0*/  FMUL.FTZ R6, R4.reuse, R12 ;  /* 0x0000000c04067220 */ /* 0x040fe20000410000 */
[-C--:B------:R-:W-:Y:S01]  /*77f0*/  FMUL.FTZ R15, R4, R9.reuse ;  /* 0x00000009040f7220 */ /* 0x080fe20000410000 */
[----:B------:R-:W-:Y:S01]  /*7800*/  FFMA.FTZ R25, R5, R14, R24 ;  /* 0x0000000e05197223 */ /* 0x000fe20000010018 */
[----:B------:R-:W-:Y:S02]  /*7810*/  HADD2.F32 R5, -RZ, R13.H1_H1 ;  /* 0x3000000dff057230 */ /* 0x000fe40000004100 */
[----:B------:R-:W-:Y:S01]  /*7820*/  FFMA.FTZ R11, R3, R9, -R6 ;  /* 0x00000009030b7223 */ /* 0x000fe20000010806 */
[----:B------:R-:W-:-:S02]  /*7830*/  HADD2.F32 R9, -RZ, R21.H1_H1 ;  /* 0x30000015ff097230 */ /* 0x000fc40000004100 */
[----:B------:R-:W-:Y:S01]  /*7840*/  FFMA.FTZ R12, R3, R12, R15 ;  /* 0x0000000c030c7223 */ /* 0x000fe2000001000f */
[--C-:B------:R-:W-:Y:S02]  /*7850*/  HADD2.F32 R4, -RZ, R8.reuse.H1_H1 ;  /* 0x30000008ff047230 */ /* 0x100fe40000004100 */
[----:B------:R-:W-:Y:S02]  /*7860*/  HADD2.F32 R3, -RZ, R7.H1_H1 ;  /* 0x30000007ff037230 */ /* 0x000fe40000004100 */
[----:B------:R-:W-:Y:S02]  /*7870*/  HADD2.F32 R6, -RZ, R13.H0_H0 ;  /* 0x2000000dff067230 */ /* 0x000fe40000004100 */
[C---:B------:R-:W-:Y:S01]  /*7880*/  FMUL.FTZ R13, R4.reuse, R9 ;  /* 0x00000009040d7220 */ /* 0x040fe20000410000 */
[----:B------:R-:W-:Y:S02]  /*7890*/  HADD2.F32 R8, -RZ, R8.H0_H0 ;  /* 0x20000008ff087230 */ /* 0x000fe40000004100 */
[----:B------:R-:W-:Y:S01]  /*78a0*/  FMUL.FTZ R14, R4, R5 ;  /* 0x00000005040e7220 */ /* 0x000fe20000410000 */
[----:B------:R-:W-:-:S02]  /*78b0*/  HADD2.F32 R7, -RZ, R7.H0_H0 ;  /* 0x20000007ff077230 */ /* 0x000fc40000004100 */
[C---:B------:R-:W-:Y:S01]  /*78c0*/  FMUL.FTZ R4, R3.reuse, R10 ;  /* 0x0000000a03047220 */ /* 0x040fe20000410000 */
[-C--:B------:R-:W-:Y:S01]  /*78d0*/  FMUL.FTZ R3, R3, R6.reuse ;  /* 0x0000000603037220 */ /* 0x080fe20000410000 */
        /* <DEDUP_REMOVED lines=11> */
[----:B------:R-:W-:-:S05]  /*7990*/  F2FP.SATFINITE.E4M3.F32.PACK_AB_MERGE_C R5, R10, R5, R13 ;  /* 0x000000050a05723e */ /* 0x000fca000480700d */
[----:B------:R2:W-:Y:S01]  /*79a0*/  STS.128 [R0+0xb000], R4 ;  /* 0x00b0000400007388 */ /* 0x0005e20000000c00 */
[----:B------:R-:W-:Y:S05]  /*79b0*/  BRA `(.L_x_12231) ;  /* 0x0000001400187947 */ /* 0x000fea0003800000 */
.L_x_12225:
        /* <DEDUP_REMOVED lines=32> */
.L_x_12498:
[----:B0-----:R-:W5:Y:S01]  /*7bc0*/  LDL R4, [R1+0x4] ;  /* 0x0000040001047983 */ /* 0x001f620000100800 */
[----:B------:R-:W0:Y:S03]  /*7bd0*/  LDC R27, c[0x0][0x3f4] ;  /* 0x0000fd00ff1b7b82 */ /* 0x000e260000000800 */
[----:B------:R-:W2:Y:S01]  /*7be0*/  LDL R5, [R1+0x64] ;  /* 0x0000640001057983 */ /* 0x000ea20000100800 */
[----:B------:R-:W-:Y:S01]  /*7bf0*/  BSSY B1, `(.L_x_12235) ;  /* 0x0000017000017945 */ /* 0x000fe20003800000 */
[----:B------:R-:W-:Y:S01]  /*7c00*/  CS2R R6, SRZ ;  /* 0x0000000000067805 */ /* 0x000fe2000001ff00 */
[----:B-----5:R-:W-:Y:S01]  /*7c10*/  IMAD R25, R4, R8, RZ ;  /* 0x0000000804197224 */ /* 0x020fe200078e02ff */
[----:B------:R-:W-:Y:S02]  /*7c20*/  CS2R R8, SRZ ;  /* 0x0000000000087805 */ /* 0x000fe4000001ff00 */
[----:B--2---:R-:W-:-:S02]  /*7c30*/  LEA.HI R4, R5, R5, RZ, 0x1 ;  /* 0x0000000505047211 */ /* 0x004fc400078f08ff */
[----:B------:R-:W-:Y:S02]  /*7c40*/  ISETP.GE.AND P0, PT, R10, R25, PT ;  /* 0x000000190a00720c */ /* 0x000fe40003f06270 */
[----:B------:R-:W-:Y:S02]  /*7c50*/  CS2R R10, SRZ ;  /* 0x00000000000a7805 */ /* 0x000fe4000001ff00 */
[----:B------:R-:W-:-:S05]  /*7c60*/  LOP3.LUT R4, R4, 0xfffffffe, RZ, 0xc0, !PT ;  /* 0xfffffffe04047812 */ /* 0x000fca00078ec0ff */
[----:B------:R-:W-:Y:S01]  /*7c70*/  IMAD.IADD R21, R5, 0x1, -R4 ;  /* 0x0000000105157824 */ /* 0x000fe200078e0a04 */
[----:B------:R-:W-:-:S04]  /*7c80*/  CS2R R4, SRZ ;  /* 0x0000000000047805 */ /* 0x000fc8000001ff00 */
[----:B------:R-:W-:Y:S01]  /*7c90*/  SHF.L.U32 R21, R21, 0x1f, RZ ;  /* 0x0000001f15157819 */ /* 0x000fe200000006ff */
[----:B0-----:R-:W-:Y:S06]  /*7ca0*/  @P0 BRA `(.L_x_12236) ;  /* 0x00000000002c0947 */ /* 0x001fec0003800000 */
[----:B------:R-:W-:Y:S01]  /*7cb0*/  ULDC UR4, c[0x0][0x3f4] ;  /* 0x0000fd0000047ab9 */ /* 0x000fe20000000800 */
[C---:B------:R-:W-:Y:S02]  /*7cc0*/  IADD3 R12, P0, R22.reuse, R3, RZ ;  /* 0x00000003160c7210 */ /* 0x040fe40007f1e0ff */
[----:B------:R-:W-:Y:S02]  /*7cd0*/  CS2R R4, SRZ ;  /* 0x0000000000047805 */ /* 0x000fe4000001ff00 */
[C---:B------:R-:W-:Y:S02]  /*7ce0*/  ISETP.GE.AND P2, PT, R22.reuse, UR4, PT ;  /* 0x0000000416007c0c */ /* 0x040fe4000bf46270 */
[----:B------:R-:W-:Y:S02]  /*7cf0*/  SHF.R.S32.HI R3, RZ, 0x1f, R22 ;  /* 0x0000001fff037819 */ /* 0x000fe40000011416 */
[----:B----4-:R-:W-:-:S03]  /*7d00*/  IADD3 R14, P1, R22, R14, RZ ;  /* 0x0000000e160e7210 */ /* 0x010fc60007f3e0ff */
[--C-:B-1----:R-:W-:Y:S02]  /*7d10*/  IMAD.X R13, R0, 0x1, R3.reuse, P0 ;  /* 0x00000001000d7824 */ /* 0x102fe400000e0603 */
[----:B---3--:R-:W-:-:S04]  /*7d20*/  IMAD.X R15, R20, 0x1, R3, P1 ;  /* 0x00000001140f7824 */ /* 0x008fc800008e0603 */
[----:B------:R-:W-:Y:S05]  /*7d30*/  @P2 BRA `(.L_x_12236) ;  /* 0x0000000000082947 */ /* 0x000fea0003800000 */
[----:B------:R0:W5:Y:S04]  /*7d40*/  LD.E.128 R4, desc[UR40][R12.64] ;  /* 0x000000280c047980 */ /* 0x000168000c101d00 */
[----:B------:R0:W5:Y:S02]  /*7d50*/  LD.E.128 R8, desc[UR40][R14.64] ;  /* 0x000000280e087980 */ /* 0x000164000c101d00 */
.L_x_12236:
[----:B------:R-:W-:Y:S05]  /*7d60*/  BSYNC B1 ;  /* 0x0000000000017941 */ /* 0x000fea0003800000 */
.L_x_12235:
[----:B-1----:R-:W2:Y:S01]  /*7d70*/  LDL.LU R0, [R1+0x44] ;  /* 0x0000440001007983 */ /* 0x002ea20000300800 */
[----:B------:R-:W1:Y:S01]  /*7d80*/  SYNCS.PHASECHK.TRANS64.TRYWAIT P1, [R18+URZ+0x13200], R21 ;  /* 0x01320015120075a7 */ /* 0x000e62000802017f */
[----:B------:R-:W0:Y:S01]  /*7d90*/  S2R R3, SR_TID.X ;  /* 0x0000000000037919 */ /* 0x000e220000002100 */
[----:B------:R-:W-:Y:S01]  /*7da0*/  ISETP.GE.AND P0, PT, R22, R27, PT ;  /* 0x0000001b1600720c */ /* 0x000fe20003f06270 */
[----:B------:R-:W-:Y:S01]  /*7db0*/  BSSY B1, `(.L_x_12237) ;  /* 0x0000009000017945 */ /* 0x000fe20003800000 */
[C---:B0-----:R-:W-:Y:S02]  /*7dc0*/  VIADD R12, R3.reuse, 0xffffff80 ;  /* 0xffffff80030c7836 */ /* 0x041fe40000000000 */
[----:B------:R-:W-:-:S05]  /*7dd0*/  VIADD R3, R3, 0xffffff80 ;  /* 0xffffff8003037836 */ /* 0x000fca0000000000 */
[----:B------:R-:W-:-:S04]  /*7de0*/  LEA.HI R3, R3, R12, RZ, 0x1 ;  /* 0x0000000c03037211 */ /* 0x000fc800078f08ff */
[----:B------:R-:W-:Y:S01]  /*7df0*/  SHF.R.S32.HI R3, RZ, 0x1, R3 ;  /* 0x00000001ff037819 */ /* 0x000fe20000011403 */
[----:B--2---:R-:W-:-:S05]  /*7e00*/  IMAD R0, R0, -0xc0, R25 ;  /* 0xffffff4000007824 */ /* 0x004fca00078e0219 */
[----:B------:R-:W-:-:S04]  /*7e10*/  VIMNMX R0, R0, 0xc0, PT ;  /* 0x000000c000007848 */ /* 0x000fc80003fe0100 */
[----:B------:R-:W-:Y:S01]  /*7e20*/  ISETP.GE.OR P0, PT, R3, R0, P0 ;  /* 0x000000000300720c */ /* 0x000fe20000706670 */
[----:B-1----:R-:W-:-:S12]  /*7e30*/  @!P1 BRA `(.L_x_12238) ;  /* 0x000001ac00309947 */ /* 0x002fd80003800000 */
.L_x_12499:
[----:B------:R-:W-:Y:S05]  /*7e40*/  BSYNC B1 ;  /* 0x0000000000017941 */ /* 0x000fea0003800000 */
.L_x_12237:
[----:B------:R-:W-:Y:S05]  /*7e50*/  @P0 BRA `(.L_x_12231) ;  /* 0x0000000c00f00947 */ /* 0x000fea0003800000 */
[----:B------:R-:W0:Y:S04]  /*7e60*/  LDL R25, [R1+0x54] ;  /* 0x0000540001197983 */ /* 0x000e280000100800 */
[----:B------:R-:W2:Y:S04]  /*7e70*/  LDL R29, [R1+0x58] ;  /* 0x00005800011d7983 */ /* 0x000ea80000100800 */
[----:B------:R-:W2:Y:S01]  /*7e80*/  LDL R51, [R1+0x6c] ;  /* 0x00006c0001337983 */ /* 0x000ea20000100800 */
[----:B-----5:R-:W-:Y:S02]  /*7e90*/  SHF.R.U32.HI R0, RZ, 0x8, R4 ;  /* 0x00000008ff007819 */ /* 0x020fe40000011604 */
[----:B------:R-:W-:-:S02]  /*7ea0*/  SHF.R.U32.HI R12, RZ, 0x8, R5 ;  /* 0x00000008ff0c7819 */ /* 0x000fc40000011605 */
[----:B------:R-:W-:Y:S02]  /*7eb0*/  LOP3.LUT R3, R4, 0xff, RZ, 0xc0, !PT ;  /* 0x000000ff04037812 */ /* 0x000fe400078ec0ff */
[----:B------:R-:W-:Y:S02]  /*7ec0*/  LOP3.LUT R0, R0, 0xff, RZ, 0xc0, !PT ;  /* 0x000000ff00007812 */ /* 0x000fe400078ec0ff */
[----:B------:R-:W-:Y:S02]  /*7ed0*/  LOP3.LUT R13, R5, 0xff, RZ, 0xc0, !PT ;  /* 0x000000ff050d7812 */ /* 0x000fe400078ec0ff */
[----:B------:R-:W-:Y:S02]  /*7ee0*/  LOP3.LUT R12, R12, 0xff, RZ, 0xc0, !PT ;  /* 0x000000ff0c0c7812 */ /* 0x000fe400078ec0ff */
[----:B---3--:R-:W-:Y:S01]  /*7ef0*/  PRMT R20, R0, 0x7604, R3 ;  /* 0x0000760400147816 */ /* 0x008fe20000000003 */
[----:B------:R-:W-:Y:S01]  /*7f00*/  IMAD.IADD R0, R22, 0x1, R27 ;  /* 0x0000000116007824 */ /* 0x000fe200078e021b */
[----:B------:R-:W-:-:S02]  /*7f10*/  SHF.R.U32.HI R3, RZ, 0x8, R6 ;  /* 0x00000008ff037819 */ /* 0x000fc40000011606 */
[----:B------:R-:W-:Y:S02]  /*7f20*/  PRMT R30, R12, 0x7604, R13 ;  /* 0x000076040c1e7816 */ /* 0x000fe4000000000d */
[----:B------:R-:W-:Y:S02]  /*7f30*/  LOP3.LUT R12, R6, 0xff, RZ, 0xc0, !PT ;  /* 0x000000ff060c7812 */ /* 0x000fe400078ec0ff */
[----:B------:R-:W-:Y:S02]  /*7f40*/  LOP3.LUT R3, R3, 0xff, RZ, 0xc0, !PT ;  /* 0x000000ff03037812 */ /* 0x000fe400078ec0ff */
[----:B------:R-:W-:Y:S02]  /*7f50*/  SHF.R.U32.HI R15, RZ, 0x8, R8 ;  /* 0x00000008ff0f7819 */ /* 0x000fe40000011608 */
[----:B------:R-:W-:Y:S02]  /*7f60*/  PRMT R32, R3, 0x7604, R12 ;  /* 0x0000760403207816 */ /* 0x000fe4000000000c */
[----:B------:R-:W-:-:S02]  /*7f70*/  LOP3.LUT R24, R8, 0xff, RZ, 0xc0, !PT ;  /* 0x000000ff08187812 */ /* 0x000fc400078ec0ff */
[----:B------:R-:W-:Y:S02]  /*7f80*/  LOP3.LUT R15, R15, 0xff, RZ, 0xc0, !PT ;  /* 0x000000ff0f0f7812 */ /* 0x000fe400078ec0ff */
[----:B------:R-:W-:Y:S02]  /*7f90*/  SHF.R.U32.HI R13, RZ, 0x8, R7 ;  /* 0x00000008ff0d7819 */ /* 0x000fe40000011607 */
[----:B------:R-:W-:Y:S02]  /*7fa0*/  PRMT R33, R15, 0x7604, R24 ;  /* 0x000076040f217816 */ /* 0x000fe40000000018 */
[----:B------:R-:W-:Y:S02]  /*7fb0*/  SHF.R.U32.HI R24, RZ, 0x8, R10 ;  /* 0x00000008ff187819 */ /* 0x000fe4000001160a */
[----:B------:R-:W-:Y:S02]  /*7fc0*/  SHF.R.U32.HI R26, RZ, 0x8, R11 ;  /* 0x00000008ff1a7819 */ /* 0x000fe4000001160b */
[----:B----4-:R-:W-:-:S02]  /*7fd0*/  LOP3.LUT R14, R7, 0xff, RZ, 0xc0, !PT ;  /* 0x000000ff070e7812 */ /* 0x010fc400078ec0ff */
[----:B------:R-:W-:Y:S02]  /*7fe0*/  LOP3.LUT R13, R13, 0xff, RZ, 0xc0, !PT ;  /* 0x000000ff0d0d7812 */ /* 0x000fe400078ec0ff */
[----:B------:R-:W-:Y:S02]  /*7ff0*/  LOP3.LUT R24, R24, 0xff, RZ, 0xc0, !PT ;  /* 0x000000ff18187812 */ /* 0x000fe400078ec0ff */
[----:B------:R-:W-:Y:S02]  /*8000*/  LOP3.LUT R27, R11, 0xff, RZ, 0xc0, !PT ;  /* 0x000000ff0b1b7812 */ /* 0x000fe400078ec0ff */
[----:B------:R-:W-:Y:S02]  /*8010*/  LOP3.LUT R26, R26, 0xff, RZ, 0xc0, !PT ;  /* 0x000000ff1a1a7812 */ /* 0x000fe400078ec0ff */
[----:B------:R-:W-:Y:S02]  /*8020*/  PRMT R34, R13, 0x7604, R14 ;  /* 0x000076040d227816 */ /* 0x000fe4000000000e */
[----:B------:R-:W-:-:S02]  /*8030*/  PRMT R41, R26, 0x7604, R27 ;  /* 0x000076041a297816 */ /* 0x000fc4000000001b */
[----:B------:R-:W-:-:S04]  /*8040*/  SHF.R.U32.HI R31, RZ, 0x10, R7 ;  /* 0x00000010ff1f7819 */ /* 0x000fc80000011607 */
[----:B------:R-:W-:-:S04]  /*8050*/  LOP3.LUT R31, R31, 0xff, RZ, 0xc0, !PT ;  /* 0x000000ff1f1f7812 */ /* 0x000fc800078ec0ff */
[----:B------:R-:W-:Y:S02]  /*8060*/  PRMT R31, R31, 0x7054, R34 ;  /* 0x000070541f1f7816 */ /* 0x000fe40000000022 */
[----:B------:R-:W-:-:S04]  /*8070*/  SHF.R.U32.HI R34, RZ, 0x10, R11 ;  /* 0x00000010ff227819 */ /* 0x000fc8000001160b */
[----:B------:R-:W-:-:S04]  /*8080*/  LOP3.LUT R34, R34, 0xff, RZ, 0xc0, !PT ;  /* 0x000000ff22227812 */ /* 0x000fc800078ec0ff */
[----:B------:R-:W-:-:S04]  /*8090*/  PRMT R41, R34, 0x7054, R41 ;  /* 0x0000705422297816 */ /* 0x000fc80000000029 */
[----:B------:R-:W-:Y:S02]  /*80a0*/  LOP3.LUT R41, R41, 0xff000000, R11, 0xf8, !PT ;  /* 0xff00000029297812 */ /* 0x000fe400078ef80b */
[----:B0-----:R-:W-:Y:S02]  /*80b0*/  SHF.R.U32.HI R21, RZ, 0x3, R25 ;  /* 0x00000003ff157819 */ /* 0x001fe40000011619 */
[----:B------:R-:W-:Y:S02]  /*80c0*/  LOP3.LUT R0, R25, 0x30, R0, 0xf8, !PT ;  /* 0x0000003019007812 */ /* 0x000fe400078ef800 */
[----:B------:R-:W-:Y:S02]  /*80d0*/  LOP3.LUT R25, R10, 0xff, RZ, 0xc0, !PT ;  /* 0x000000ff0a197812 */ /* 0x000fe400078ec0ff */
[----:B------:R-:W-:Y:S02]  /*80e0*/  LOP3.LUT R3, R0, R21, RZ, 0x3c, !PT ;  /* 0x0000001500037212 */ /* 0x000fe400078e3cff */
[----:B------:R-:W-:Y:S01]  /*80f0*/  SHF.R.U32.HI R0, RZ, 0x8, R9 ;  /* 0x00000008ff007819 */ /* 0x000fe20000011609 */
[----:B--2---:R-:W0:Y:S01]  /*8100*/  LDS.128 R12, [R51+0xb000] ;  /* 0x00b00000330c7984 */ /* 0x004e220000000c00 */
[----:B------:R-:W-:-:S02]  /*8110*/  LOP3.LUT R21, R9, 0xff, RZ, 0xc0, !PT ;  /* 0x000000ff09157812 */ /* 0x000fc400078ec0ff */
[----:B------:R-:W-:Y:S02]  /*8120*/  LOP3.LUT R0, R0, 0xff, RZ, 0xc0, !PT ;  /* 0x000000ff00007812 */ /* 0x000fe400078ec0ff */
[----:B------:R-:W-:Y:S02]  /*8130*/  PRMT R37, R24, 0x7604, R25 ;  /* 0x0000760418257816 */ /* 0x000fe40000000019 */
[----:B------:R-:W-:Y:S02]  /*8140*/  PRMT R35, R0, 0x7604, R21 ;  /* 0x0000760400237816 */ /* 0x000fe40000000015 */
[----:B------:R-:W-:Y:S02]  /*8150*/  IADD3 R0, R18, R29, R3 ;  /* 0x0000001d12007210 */ /* 0x000fe40007ffe003 */
[----:B------:R-:W-:Y:S02]  /*8160*/  SHF.R.U32.HI R21, RZ, 0x10, R5 ;  /* 0x00000010ff157819 */ /* 0x000fe40000011605 */
[----:B------:R-:W-:Y:S01]  /*8170*/  SHF.R.U32.HI R29, RZ, 0x10, R6 ;  /* 0x00000010ff1d7819 */ /* 0x000fe20000011606 */
[----:B------:R-:W1:Y:S01]  /*8180*/  LDS.128 R24, [R0+0xb000] ;  /* 0x00b0000000187984 */ /* 0x000e620000000c00 */
[----:B------:R-:W-:-:S02]  /*8190*/  LOP3.LUT R21, R21, 0xff, RZ, 0xc0, !PT ;  /* 0x000000ff15157812 */ /* 0x000fc400078ec0ff */
        /* <DEDUP_REMOVED lines=12> */
[----:B------:R-:W-:Y:S02]  /*8260*/  LOP3.LUT R20, R20, 0xff, RZ, 0xc0, !PT ;  /* 0x000000ff14147812 */ /* 0x000fe400078ec0ff */
[----:B------:R-:W-:Y:S02]  /*8270*/  PRMT R39, R32, 0x7054, R37 ;  /* 0x0000705420277816 */ /* 0x000fe40000000025 */
[----:B------:R-:W-:Y:S02]  /*8280*/  LOP3.LUT R38, R35, 0xff000000, R9, 0xf8, !PT ;  /* 0xff00000023267812 */ /* 0x000fe400078ef809 */
[----:B------:R-:W-:Y:S02]  /*8290*/  LOP3.LUT R30, R21, 0xff000000, R5, 0xf8, !PT ;  /* 0xff000000151e7812 */ /* 0x000fe400078ef805 */
[----:B------:R-:W-:Y:S02]  /*82a0*/  PRMT R33, R20, 0x7054, R33 ;  /* 0x0000705414217816 */ /* 0x000fe40000000021 */
[----:B------:R-:W-:-:S02]  /*82b0*/  LOP3.LUT R37, R31, 0xff000000, R7, 0xf8, !PT ;  /* 0xff0000001f257812 */ /* 0x000fc400078ef807 */
[----:B------:R-:W-:Y:S02]  /*82c0*/  LOP3.LUT R5, R39, 0xff000000, R10, 0xf8, !PT ;  /* 0xff00000027057812 */ /* 0x000fe400078ef80a */
[-C--:B0-----:R-:W-:Y:S02]  /*82d0*/  F2FP.F16.E4M3.UNPACK_B R10, R12.reuse ;  /* 0x0000000cff0a723e */ /* 0x081fe400020006ff */
[----:B------:R-:W-:Y:S02]  /*82e0*/  F2FP.F16.E4M3.UNPACK_B R31, R12.H1 ;  /* 0x0000000cff1f723e */ /* 0x000fe400030006ff */
[----:B------:R-:W-:Y:S02]  /*82f0*/  F2FP.F16.E4M3.UNPACK_B R39, R38 ;  /* 0x00000026ff27723e */ /* 0x000fe400020006ff */
[----:B-1----:R-:W-:Y:S02]  /*8300*/  F2FP.F16.E4M3.UNPACK_B R11, R25 ;  /* 0x00000019ff0b723e */ /* 0x002fe400020006ff */
[----:B------:R-:W-:Y:S01]  /*8310*/  LOP3.LUT R20, R3, 0xff000000, R4, 0xf8, !PT ;  /* 0xff00000003147812 */ /* 0x000fe200078ef804 */
[--C-:B------:R-:W-:Y:S01]  /*8320*/  HADD2.F32 R40, -RZ, R39.reuse.H0_H0 ;  /* 0x20000027ff287230 */ /* 0x100fe20000004100 */
[----:B------:R-:W-:Y:S01]  /*8330*/  F2FP.F16.E4M3.UNPACK_B R12, R30 ;  /* 0x0000001eff0c723e */ /* 0x000fe200020006ff */
[----:B------:R-:W-:Y:S01]  /*8340*/  HADD2.F32 R39, -RZ, R39.H1_H1 ;  /* 0x30000027ff277230 */ /* 0x000fe20000004100 */
[----:B------:R-:W-:Y:S01]  /*8350*/  LOP3.LUT R3, R29, 0xff000000, R6, 0xf8, !PT ;  /* 0xff0000001d037812 */ /* 0x000fe200078ef806 */
[--C-:B------:R-:W-:Y:S01]  /*8360*/  HADD2.F32 R6, -RZ, R11.reuse.H0_H0 ;  /* 0x2000000bff067230 */ /* 0x100fe20000004100 */
[----:B------:R-:W-:Y:S01]  /*8370*/  LOP3.LUT R29, R33, 0xff000000, R8, 0xf8, !PT ;  /* 0xff000000211d7812 */ /* 0x000fe200078ef808 */
[----:B------:R-:W-:Y:S01]  /*8380*/  HADD2.F32 R11, -RZ, R11.H1_H1 ;  /* 0x3000000bff0b7230 */ /* 0x000fe20000004100 */
[----:B------:R-:W-:-:S02]  /*8390*/  F2FP.F16.E4M3.UNPACK_B R8, R13 ;  /* 0x0000000dff08723e */ /* 0x000fc400020006ff */
[----:B------:R-:W-:Y:S01]  /*83a0*/  F2FP.F16.E4M3.UNPACK_B R21, R13.H1 ;  /* 0x0000000dff15723e */ /* 0x000fe200030006ff */
[----:B------:R-:W-:Y:S01]  /*83b0*/  HADD2.F32 R13, -RZ, R12.H0_H0 ;  /* 0x2000000cff0d7230 */ /* 0x000fe20000004100 */
[-C--:B------:R-:W-:Y:S01]  /*83c0*/  F2FP.F16.E4M3.UNPACK_B R32, R15.reuse ;  /* 0x0000000fff20723e */ /* 0x080fe200020006ff */
[--C-:B------:R-:W-:Y:S01]  /*83d0*/  HADD2.F32 R9, -RZ, R8.reuse.H0_H0 ;  /* 0x20000008ff097230 */ /* 0x100fe20000004100 */
[----:B------:R-:W-:Y:S01]  /*83e0*/  F2FP.F16.E4M3.UNPACK_B R33, R15.H1 ;  /* 0x0000000fff21723e */ /* 0x000fe200030006ff */
[----:B------:R-:W-:Y:S01]  /*83f0*/  HADD2.F32 R8, -RZ, R8.H1_H1 ;  /* 0x30000008ff087230 */ /* 0x000fe20000004100 */
[----:B------:R-:W-:Y:S01]  /*8400*/  F2FP.F16.E4M3.UNPACK_B R15, R25.H1 ;  /* 0x00000019ff0f723e */ /* 0x000fe200030006ff */
[----:B------:R-:W-:Y:S01]  /*8410*/  FMUL.FTZ R43, R11, R39 ;  /* 0x000000270b2b7220 */ /* 0x000fe20000410000 */
[-C--:B------:R-:W-:Y:S02]  /*8420*/  F2FP.F16.E4M3.UNPACK_B R25, R24.reuse ;  /* 0x00000018ff19723e */ /* 0x080fe400020006ff */
[----:B------:R-:W-:Y:S01]  /*8430*/  F2FP.F16.E4M3.UNPACK_B R35, R24.H1 ;  /* 0x00000018ff23723e */ /* 0x000fe200030006ff */
[----:B------:R-:W-:Y:S01]  /*8440*/  FMUL.FTZ R24, R6, R40 ;  /* 0x0000002806187220 */ /* 0x000fe20000410000 */
[----:B------:R-:W-:-:S02]  /*8450*/  F2FP.F16.E4M3.UNPACK_B R34, R27 ;  /* 0x0000001bff22723e */ /* 0x000fc400020006ff */
[----:B------:R-:W-:Y:S01]  /*8460*/  F2FP.F16.E4M3.UNPACK_B R36, R27.H1 ;  /* 0x0000001bff24723e */ /* 0x000fe200030006ff */
[-C--:B------:R-:W-:Y:S01]  /*8470*/  FMUL.FTZ R27, R6, R13.reuse ;  /* 0x0000000d061b7220 */ /* 0x080fe20000410000 */
[----:B------:R-:W-:Y:S01]  /*8480*/  F2FP.F16.E4M3.UNPACK_B R38, R38.H1 ;  /* 0x00000026ff26723e */ /* 0x000fe200030006ff */
        /* <DEDUP_REMOVED lines=22> */
[----:B------:R-:W-:Y:S01]  /*85f0*/  F2FP.F16.E4M3.UNPACK_B R4, R14 ;  /* 0x0000000eff04723e */ /* 0x000fe200020006ff */
[----:B------:R-:W-:Y:S02]  /*8600*/  HADD2.F32 R43, -RZ, R42.H0_H0 ;  /* 0x2000002aff2b7230 */ /* 0x000fe40000004100 */
[C---:B------:R-:W-:Y:S01]  /*8610*/  FMUL.FTZ R44, R15.reuse, R40 ;  /* 0x000000280f2c7220 */ /* 0x040fe20000410000 */
[----:B------:R-:W-:Y:S02]  /*8620*/  HADD2.F32 R24, -RZ, R34.H0_H0 ;  /* 0x20000022ff187230 */ /* 0x000fe40000004100 */
[----:B------:R-:W-:Y:S01]  /*8630*/  FMUL.FTZ R45, R15, R30 ;  /* 0x0000001e0f2d7220 */ /* 0x000fe20000410000 */
[----:B------:R-:W-:Y:S01]  /*8640*/  HADD2.F32 R39, -RZ, R38.H0_H0 ;  /* 0x20000026ff277230 */ /* 0x000fe20000004100 */
[----:B------:R-:W-:Y:S01]  /*8650*/  F2FP.F16.E4M3.UNPACK_B R14, R14.H1 ;  /* 0x0000000eff0e723e */ /* 0x000fe200030006ff */
        /* <DEDUP_REMOVED lines=45> */
[----:B------:R-:W-:Y:S01]  /*8930*/  HADD2.F32 R35, -RZ, R35.H1_H1 ;  /* 0x30000023ff237230 */ /* 0x000fe20000004100 */
[----:B------:R-:W-:Y:S01]  /*8940*/  F2FP.F16.E4M3.UNPACK_B R34, R29 ;  /* 0x0000001dff22723e */ /* 0x000fe200020006ff */
[----:B------:R-:W-:Y:S02]  /*8950*/  HADD2.F32 R38, -RZ, R38.H1_H1 ;  /* 0x30000026ff267230 */ /* 0x000fe40000004100 */
[C---:B------:R-:W-:Y:S01]  /*8960*/  FFMA.FTZ R44, R33.reuse, R39, -R44 ;  /* 0x00000027212c7223 */ /* 0x040fe2000001082c */
        /* <DEDUP_REMOVED lines=40> */
[----:B------:R-:W-:Y:S01]  /*8bf0*/  FMUL.FTZ R25, R26, R31 ;  /* 0x0000001f1a197220 */ /* 0x000fe20000410000 */
[----:B------:R-:W-:Y:S01]  /*8c00*/  FFMA.FTZ R45, R10, R33, R45 ;  /* 0x000000210a2d7223 */ /* 0x000fe2000001002d */
[-C--:B------:R-:W-:Y:S01]  /*8c10*/  FMUL.FTZ R26, R26, R29.reuse ;  /* 0x0000001d1a1a7220 */ /* 0x080fe20000410000 */
[----:B------:R-:W-:Y:S02]  /*8c20*/  HADD2.F32 R5, -RZ, R7.H0_H0 ;  /* 0x20000007ff057230 */ /* 0x000fe40000004100 */
[C---:B------:R-:W-:Y:S01]  /*8c30*/  FFMA.FTZ R40, R14.reuse, R29, -R25 ;  /* 0x0000001d0e287223 */ /* 0x040fe20000010819 */
[----:B------:R-:W-:Y:S02]  /*8c40*/  HADD2.F32 R10, -RZ, R3.H0_H0 ;  /* 0x20000003ff0a7230 */ /* 0x000fe40000004100 */
[----:B------:R-:W-:Y:S01]  /*8c50*/  FFMA.FTZ R46, R14, R31, R26 ;  /* 0x0000001f0e2e7223 */ /* 0x000fe2000001001a */
[--C-:B------:R-:W-:Y:S01]  /*8c60*/  HADD2.F32 R26, -RZ, R20.reuse.H0_H0 ;  /* 0x20000014ff1a7230 */ /* 0x100fe20000004100 */
[----:B------:R-:W-:Y:S01]  /*8c70*/  F2FP.SATFINITE.E4M3.F32.PACK_AB_MERGE_C R8, R34, R35, R42 ;  /* 0x000000232208723e */ /* 0x000fe2000480702a */
[----:B------:R-:W-:Y:S01]  /*8c80*/  HADD2.F32 R20, -RZ, R20.H1_H1 ;  /* 0x30000014ff147230 */ /* 0x000fe20000004100 */
[----:B------:R-:W-:Y:S01]  /*8c90*/  F2FP.SATFINITE.E4M3.F32.PACK_AB_MERGE_C R39, R40, R39, RZ ;  /* 0x000000272827723e */ /* 0x000fe200048070ff */
[----:B------:R-:W-:-:S02]  /*8ca0*/  HADD2.F32 R7, -RZ, R7.H1_H1 ;  /* 0x30000007ff077230 */ /* 0x000fc40000004100 */
[C---:B------:R-:W-:Y:S01]  /*8cb0*/  FMUL.FTZ R38, R5.reuse, R26 ;  /* 0x0000001a05267220 */ /* 0x040fe20000410000 */
        /* <DEDUP_REMOVED lines=22> */
.L_x_12231:
[----:B------:R-:W-:Y:S05]  /*8e20*/  BSYNC B0 ;  /* 0x0000000000007941 */ /* 0x000fea0003800000 */
.L_x_12224:
        /* <DEDUP_REMOVED lines=8> */
.L_x_12221:
[----:B0-2---:R-:W2:Y:S02]  /*8eb0*/  LDL R0, [R1+0xc] ;  /* 0x00000c0001007983 */ /* 0x005ea40000100800 */
[----:B--2---:R-:W-:-:S13]  /*8ec0*/  ISETP.NE.AND P0, PT, R0, 0x3, PT ;  /* 0x000000030000780c */ /* 0x004fda0003f05270 */
[----:B------:R-:W-:Y:S05]  /*8ed0*/  @!P0 BRA `(.L_x_12239) ;  /* 0x0000000000048947 */ /* 0x000fea0003800000 */
[----:B------:R-:W-:Y:S01]  /*8ee0*/  BPT.TRAP 0x1 ;  /* 0x000000040000795c */ /* 0x000fe20000300000 */
.L_x_12239:
[----:B----4-:R-:W-:Y:S01]  /*8ef0*/  IMAD R14, R19, 0x8, R18 ;  /* 0x00000008130e7824 */ /* 0x010fe200078e0212 */
[----:B-1----:R-:W-:-:S04]  /*8f00*/  SHF.L.U32 R3, R156, 0x1f, RZ ;  /* 0x0000001f9c037819 */ /* 0x002fc800000006ff */
[----:B------:R0:W1:Y:S01]  /*8f10*/  SYNCS.PHASECHK.TRANS64.TRYWAIT P1, [R14+URZ+0x13230], R3 ;  /* 0x013230030e0075a7 */ /* 0x000062000802017f */
[----:B------:R-:W-:Y:S05]  /*8f20*/  @!P0 BRA `(.L_x_12240) ;  /* 0x0000000000048947 */ /* 0x000fea0003800000 */
[----:B------:R-:W-:Y:S01]  /*8f30*/  BPT.TRAP 0x1 ;  /* 0x000000040000795c */ /* 0x000fe20000300000 */
.L_x_12240:
[----:B------:R-:W3:Y:S01]  /*8f40*/  S2R R0, SR_TID.X ;  /* 0x0000000000007919 */ /* 0x000ee20000002100 */
[----:B------:R-:W-:Y:S02]  /*8f50*/  LOP3.LUT R16, R16, 0xefffffff, RZ, 0xc0, !PT ;  /* 0xefffffff10107812 */ /* 0x000fe400078ec0ff */
[----:B---3-5:R-:W-:Y:S01]  /*8f60*/  LOP3.LUT R4, R0, 0x7f, RZ, 0xc0, !PT ;  /* 0x0000007f00047812 */ /* 0x028fe200078ec0ff */
[----:B------:R-:W-:-:S03]  /*8f70*/  VIADD R0, R18, 0xe000 ;  /* 0x0000e00012007836 */ /* 0x000fc60000000000 */
[----:B------:R-:W-:Y:S02]  /*8f80*/  ISETP.NE.AND P2, PT, R4, RZ, PT ;  /* 0x000000ff0400720c */ /* 0x000fe40003f45270 */
[----:B------:R-:W-:-:S04]  /*8f90*/  SHF.R.U32.HI R0, RZ, 0x4, R0 ;  /* 0x00000004ff007819 */ /* 0x000fc80000011600 */
[----:B------:R-:W-:-:S07]  /*8fa0*/  LOP3.LUT R0, R0, 0x3fff, RZ, 0xc0, !PT ;  /* 0x00003fff00007812 */ /* 0x000fce00078ec0ff */
[----:B------:R-:W-:Y:S01]  /*8fb0*/  @P2 LOP3.LUT R16, R16, 0x10000000, RZ, 0xfc, !PT ;  /* 0x1000000010102812 */ /* 0x000fe200078efcff */
[----:B-1----:R-:W-:Y:S06]  /*8fc0*/  @P1 BRA `(.L_x_12241) ;  /* 0x0000000000081947 */ /* 0x002fec0003800000 */
[----:B------:R-:W1:Y:S02]  /*8fd0*/  SYNCS.PHASECHK.TRANS64.TRYWAIT P1, [R14+URZ+0x13230], R3 ;  /* 0x013230030e0075a7 */ /* 0x000e64000802017f */
[----:B-1----:R-:W-:Y:S05]  /*8fe0*/  @!P1 BRA `(.L_x_12242) ;  /* 0x0000019800d89947 */ /* 0x002fea0003800000 */
.L_x_12241:
[----:B------:R-:W-:Y:S01]  /*8ff0*/  LOP3.LUT R0, R0, 0x10000, RZ, 0xfc, !PT ;  /* 0x0001000000007812 */ /* 0x000fe200078efcff */
[----:B------:R-:W-:Y:S05]  /*9000*/  WARPSYNC.ALL ;  /* 0x0000000000007948 */ /* 0x000fea0003800000 */
[----:B------:R2:W-:Y:S01]  /*9010*/  STL [R1+0x28], R0 ;  /* 0x0000280001007387 */ /* 0x0005e20000100800 */
[----:B------:R-:W-:-:S03]  /*9020*/  IMAD R8, R19, 0x280, R0 ;  /* 0x0000028013087824 */ /* 0x000fc600078e0200 */
[----:B------:R-:W3:Y:S01]  /*9030*/  LDL R15, [R1+0x3c] ;  /* 0x00003c00010f7983 */ /* 0x000ee20000100800 */
[----:B------:R-:W-:Y:S02]  /*9040*/  IMAD.MOV.U32 R9, RZ, RZ, -0x7fffffe0 ;  /* 0x80000020ff097424 */ /* 0x000fe400078e00ff */
[----:B------:R-:W-:Y:S01]  /*9050*/  IMAD.MOV.U32 R5, RZ, RZ, -0x7fffffe0 ;  /* 0x80000020ff057424 */ /* 0x000fe200078e00ff */
[----:B------:R-:W-:Y:S01]  /*9060*/  WARPGROUP.ARRIVE ;  /* 0x00000000000079c5 */ /* 0x000fe20000000000 */
[----:B------:R-:W-:Y:S01]  /*9070*/  VIADD R4, R8, 0x80 ;  /* 0x0000008008047836 */ /* 0x000fe20000000000 */
[----:B------:R-:W3:Y:S01]  /*9080*/  LDL R108, [R1+0x1c] ;  /* 0x00001c00016c7983 */ /* 0x000ee20000100800 */
[----:B------:R-:W-:Y:S01]  /*9090*/  IMAD.MOV.U32 R7, RZ, RZ, -0x7fffffe0 ;  /* 0x80000020ff077424 */ /* 0x000fe200078e00ff */
[----:B------:R-:W4:Y:S02]  /*90a0*/  LDC R110, c[0x0][0x448] ;  /* 0x00011200ff6e7b82 */ /* 0x000f240000000800 */
[----:B------:R-:W-:Y:S01]  /*90b0*/  R2UR UR10, R4 ;  /* 0x00000000040a72ca */ /* 0x000fe200000e0000 */
[----:B------:R-:W5:Y:S01]  /*90c0*/  LDL R107, [R1+0x18] ;  /* 0x00001800016b7983 */ /* 0x000f620000100800 */
[----:B------:R-:W-:-:S02]  /*90d0*/  LOP3.LUT R4, R28, 0x10000, RZ, 0xfc, !PT ;  /* 0x000100001c047812 */ /* 0x000fc400078efcff */
[----:B------:R-:W-:Y:S01]  /*90e0*/  R2UR UR6, R8 ;  /* 0x00000000080672ca */ /* 0x000fe200000e0000 */
[----:B------:R-:W5:Y:S01]  /*90f0*/  LDL R114, [R1+0x8] ;  /* 0x0000080001727983 */ /* 0x000f620000100800 */
[----:B------:R-:W-:Y:S02]  /*9100*/  R2UR UR7, R9 ;  /* 0x00000000090772ca */ /* 0x000fe400000e0000 */
[----:B------:R-:W-:Y:S01]  /*9110*/  R2UR UR4, R4 ;  /* 0x00000000040472ca */ /* 0x000fe200000e0000 */
[----:B------:R-:W5:Y:S01]  /*9120*/  LDL R112, [R1+0x4] ;  /* 0x0000040001707983 */ /* 0x000f620000100800 */
[----:B------:R-:W-:-:S13]  /*9130*/  R2UR UR5, R5 ;  /* 0x00000000050572ca */ /* 0x000fda00000e0000 */
        /* <DEDUP_REMOVED lines=24> */
[----:B------:R-:W-:Y:S01]  /*92c0*/  IMAD.MOV.U32 R11, RZ, RZ, -0x7fffffe0 ;  /* 0x80000020ff0b7424 */ /* 0x000fe200078e00ff */
        /* <DEDUP_REMOVED lines=8> */
[----:B------:R-:W-:-:S03]  /*9350*/  IMAD.MOV.U32 R7, RZ, RZ, -0x7fffffe0 ;  /* 0x80000020ff077424 */ /* 0x000fc600078e00ff */
[----:B------:R-:W-:Y:S01]  /*9360*/  R2UR UR6, R6 ;  /* 0x00000000060672ca */ /* 0x000fe200000e0000 */
[----:B------:R-:W-:Y:S01]  /*9370*/  VIADD R6, R4, 0x2 ;  /* 0x0000000204067836 */ /* 0x000fe20000000000 */
[----:B------:R-:W-:Y:S01]  /*9380*/  R2UR UR7, R7 ;  /* 0x00000000070772ca */ /* 0x000fe200000e0000 */
[----:B------:R-:W-:-:S03]  /*9390*/  IMAD.MOV.U32 R7, RZ, RZ, -0x7fffffe0 ;  /* 0x80000020ff077424 */ /* 0x000fc600078e00ff */
[----:B------:R-:W-:Y:S02]  /*93a0*/  R2UR UR4, R6 ;  /* 0x00000000060472ca */ /* 0x000fe400000e0000 */
[----:B------:R-:W-:Y:S01]  /*93b0*/  R2UR UR5, R7 ;  /* 0x00000000070572ca */ /* 0x000fe200000e0000 */
[----:B------:R-:W-:Y:S02]  /*93c0*/  WARPGROUP.DEPBAR.LE gsb0, 0x0 ;  /* 0x00008000000079c5 */ /* 0x000fe40000010000 */
[----:B------:R-:W-:-:S10]  /*93d0*/  WARPGROUP.ARRIVE ;  /* 0x00000000000079c5 */ /* 0x000fd40000000000 */
[----:B------:R-:W-:Y:S01]  /*93e0*/  QGMMA.64x32x32.F32.E4M3.E4M3 R88, gdesc[UR4], R88, gsb0 ;  /* 0x00600000045879f3 */ /* 0x000fe20008000858 */
[----:B------:R-:W-:Y:S02]  /*93f0*/  VIADD R12, R8, 0x82 ;  /* 0x00000082080c7836 */ /* 0x000fe40000000000 */
[----:B------:R-:W-:Y:S01]  /*9400*/  IMAD.MOV.U32 R13, RZ, RZ, -0x7fffffe0 ;  /* 0x80000020ff0d7424 */ /* 0x000fe200078e00ff */
[----:B------:R-:W-:Y:S01]  /*9410*/  R2UR UR8, R6 ;  /* 0x00000000060872ca */ /* 0x000fe200000e0000 */
[----:B------:R-:W-:Y:S01]  /*9420*/  VIADD R10, R8, 0x102 ;  /* 0x00000102080a7836 */ /* 0x000fe20000000000 */
[----:B------:R-:W-:Y:S01]  /*9430*/  R2UR UR10, R12 ;  /* 0x000000000c0a72ca */ /* 0x000fe200000e0000 */
[----:B------:R-:W-:Y:S01]  /*9440*/  IMAD.MOV.U32 R11, RZ, RZ, -0x7fffffe0 ;  /* 0x80000020ff0b7424 */ /* 0x000fe200078e00ff */
[----:B------:R-:W-:Y:S01]  /*9450*/  R2UR UR11, R13 ;  /* 0x000000000d0b72ca */ /* 0x000fe200000e0000 */
[----:B------:R-:W-:Y:S01]  /*9460*/  IMAD.MOV.U32 R9, RZ, RZ, -0x7fffffe0 ;  /* 0x80000020ff097424 */ /* 0x000fe200078e00ff */
[----:B------:R-:W-:Y:S01]  /*9470*/  R2UR UR9, R7 ;  /* 0x00000000070972ca */ /* 0x000fe200000e0000 */
[----:B------:R-:W2:Y:S01]  /*9480*/  S2R R20, SR_TID.X ;  /* 0x0000000000147919 */ /* 0x000ea20000002100 */
[----:B------:R-:W-:Y:S01]  /*9490*/  R2UR UR12, R6 ;  /* 0x00000000060c72ca */ /* 0x000fe200000e0000 */
[----:B---3--:R-:W-:Y:S01]  /*94a0*/  IMAD.IADD R106, R15, 0x1, R108 ;  /* 0x000000010f6a7824 */ /* 0x008fe200078e026c */
[----:B------:R-:W-:Y:S01]  /*94b0*/  R2UR UR13, R7 ;  /* 0x00000000070d72ca */ /* 0x000fe200000e0000 */
[----:B------:R-:W-:Y:S01]  /*94c0*/  ULDC UR4, c[0x0][0x9dc] ;  /* 0x0002770000047ab9 */ /* 0x000fe20000000800 */
[----:B------:R-:W-:-:S02]  /*94d0*/  WARPGROUP.DEPBAR.LE gsb0, 0x0 ;  /* 0x00008000000079c5 */ /* 0x000fc40000010000 */
[----:B------:R-:W-:-:S06]  /*94e0*/  WARPGROUP.ARRIVE ;  /* 0x00000000000079c5 */ /* 0x000fcc0000000000 */
[----:B------:R-:W-:Y:S01]  /*94f0*/  QGMMA.64x32x32.F32.E4M3.E4M3 R72, gdesc[UR8], R72, gsb0 ;  /* 0x00600000084879f3 */ /* 0x000fe20008000848 */
[----:B------:R-:W-:Y:S02]  /*9500*/  R2UR UR14, R10 ;  /* 0x000000000a0e72ca */ /* 0x000fe400000e0000 */
[----:B------:R-:W-:Y:S01]  /*9510*/  R2UR UR15, R11 ;  /* 0x000000000b0f72ca */ /* 0x000fe200000e0000 */
[----:B------:R-:W-:Y:S01]  /*9520*/  VIADD R10, R8, 0x182 ;  /* 0x00000182080a7836 */ /* 0x000fe20000000000 */
[----:B------:R-:W-:Y:S02]  /*9530*/  WARPGROUP.DEPBAR.LE gsb0, 0x0 ;  /* 0x00008000000079c5 */ /* 0x000fe40000010000 */
[----:B------:R-:W-:-:S09]  /*9540*/  WARPGROUP.ARRIVE ;  /* 0x00000000000079c5 */ /* 0x000fd20000000000 */
[----:B------:R-:W-:Y:S01]  /*9550*/  QGMMA.64x32x32.F32.E4M3.E4M3 R56, gdesc[UR12], R56, gsb0 ;  /* 0x006000000c3879f3 */ /* 0x000fe20008000838 */
[----:B------:R-:W-:Y:S01]  /*9560*/  IMAD.MOV.U32 R11, RZ, RZ, -0x7fffffe0 ;  /* 0x80000020ff0b7424 */ /* 0x000fe200078e00ff */
[----:B------:R-:W-:Y:S02]  /*9570*/  R2UR UR18, R10 ;  /* 0x000000000a1272ca */ /* 0x000fe400000e0000 */
[----:B------:R-:W-:Y:S02]  /*9580*/  R2UR UR16, R6 ;  /* 0x00000000061072ca */ /* 0x000fe400000e0000 */
[----:B------:R-:W-:Y:S02]  /*9590*/  R2UR UR19, R11 ;  /* 0x000000000b1372ca */ /* 0x000fe400000e0000 */
[----:B------:R-:W-:Y:S01]  /*95a0*/  R2UR UR17, R7 ;  /* 0x00000000071172ca */ /* 0x000fe200000e0000 */
[----:B------:R-:W-:Y:S01]  /*95b0*/  VIADD R8, R8, 0x202 ;  /* 0x0000020208087836 */ /* 0x000fe20000000000 */
[----:B------:R-:W-:Y:S01]  /*95c0*/  R2UR UR23, R9 ;  /* 0x00000000091772ca */ /* 0x000fe200000e0000 */
[----:B------:R-:W3:Y:S01]  /*95d0*/  LDC.64 R10, c[0x0][0x9e0] ;  /* 0x00027800ff0a7b82 */ /* 0x000ee20000000a00 */
[----:B------:R-:W-:-:S02]  /*95e0*/  WARPGROUP.DEPBAR.LE gsb0, 0x0 ;  /* 0x00008000000079c5 */ /* 0x000fc40000010000 */
[----:B------:R-:W-:-:S07]  /*95f0*/  WARPGROUP.ARRIVE ;  /* 0x00000000000079c5 */ /* 0x000fce0000000000 */
[----:B------:R-:W-:Y:S01]  /*9600*/  QGMMA.64x32x32.F32.E4M3.E4M3 R40, gdesc[UR16], R40, gsb0 ;  /* 0x00600000102879f3 */ /* 0x000fe20008000828 */
[----:B------:R-:W-:Y:S02]  /*9610*/  R2UR UR22, R8 ;  /* 0x00000000081672ca */ /* 0x000fe400000e0000 */
[----:B------:R-:W-:Y:S02]  /*9620*/  R2UR UR20, R6 ;  /* 0x00000000061472ca */ /* 0x000fe400000e0000 */
[----:B------:R-:W-:Y:S02]  /*9630*/  R2UR UR21, R7 ;  /* 0x00000000071572ca */ /* 0x000fe400000e0000 */
[----:B----4-:R-:W-:-:S13]  /*9640*/  ISETP.NE.AND P2, PT, R110, 0x1, PT ;  /* 0x000000016e00780c */ /* 0x010fda0003f45270 */
[----:B01----:R-:W0:Y:S08]  /*9650*/  @P2 LDC R3, c[0x0][0x44c] ;  /* 0x00011300ff032b82 */ /* 0x003e300000000800 */
[----:B------:R-:W1:Y:S01]  /*9660*/  @P2 LDC R9, c[0x0][0x450] ;  /* 0x00011400ff092b82 */ /* 0x000e620000000800 */
[----:B------:R-:W-:Y:S02]  /*9670*/  WARPGROUP.DEPBAR.LE gsb0, 0x0 ;  /* 0x00008000000079c5 */ /* 0x000fe40000010000 */
[----:B------:R-:W-:-:S06]  /*9680*/  WARPGROUP.ARRIVE ;  /* 0x00000000000079c5 */ /* 0x000fcc0000000000 */
[----:B------:R-:W-:Y:S01]  /*9690*/  QGMMA.64x32x32.F32.E4M3.E4M3 R24, gdesc[UR20], R24, gsb0 ;  /* 0x00600000141879f3 */ /* 0x000fe20008000818 */
[----:B--2---:R-:W-:-:S04]  /*96a0*/  LOP3.LUT R0, R20, 0x7f, RZ, 0xc0, !PT ;  /* 0x0000007f14007812 */ /* 0x004fc800078ec0ff */
[----:B------:R-:W-:Y:S01]  /*96b0*/  ISETP.NE.AND P1, PT, R0, RZ, PT ;  /* 0x000000ff0000720c */ /* 0x000fe20003f25270 */
[----:B0-----:R-:W-:-:S05]  /*96c0*/  @P2 IMAD.HI.U32 R0, R106, R3, RZ ;  /* 0x000000036a002227 */ /* 0x001fca00078e00ff */
[----:B-1----:R-:W-:Y:S01]  /*96d0*/  @P2 SHF.R.U32.HI R106, RZ, R9, R0 ;  /* 0x00000009ff6a2219 */ /* 0x002fe20000011600 */
[----:B------:R-:W-:-:S04]  /*96e0*/  IMAD.MOV.U32 R3, RZ, RZ, -0xa0 ;  /* 0xffffff60ff037424 */ /* 0x000fc800078e00ff */
[----:B------:R-:W0:Y:S02]  /*96f0*/  SHFL.IDX PT, R12, R106, RZ, 0x1c1f ;  /* 0x001c1fff6a0c7589 */ /* 0x000e2400000e0000 */
[----:B------:R-:W-:Y:S02]  /*9700*/  @!P1 VIADD R0, R14, 0x13240 ;  /* 0x000132400e009836 */ /* 0x000fe40000000000 */
[----:B------:R-:W-:-:S03]  /*9710*/  IMAD R20, R104, R3, 0xa1 ;  /* 0x000000a168147424 */ /* 0x000fc600078e0203 */
[----:B------:R-:W-:Y:S01]  /*9720*/  @!P1 PRMT R0, RZ, 0x654, R0 ;  /* 0x00000654ff009816 */ /* 0x000fe20000000000 */
[----:B------:R-:W-:Y:S01]  /*9730*/  IMAD.U32 R9, RZ, RZ, UR4 ;  /* 0x00000004ff097e24 */ /* 0x000fe2000f8e00ff */
[----:B------:R-:W-:Y:S01]  /*9740*/  LOP3.LUT R17, R17, 0xffffffdf, RZ, 0xc0, !PT ;  /* 0xffffffdf11117812 */ /* 0x000fe200078ec0ff */
[----:B-----5:R-:W-:-:S03]  /*9750*/  IMAD R21, R104, -0xa0, R114 ;  /* 0xffffff6068157824 */ /* 0x020fc600078e0272 */
[----:B------:R-:W-:Y:S02]  /*9760*/  LOP3.LUT R8, RZ, R9, RZ, 0x33, !PT ;  /* 0x00000009ff087212 */ /* 0x000fe400078e33ff */
[----:B------:R-:W-:Y:S02]  /*9770*/  @P2 LOP3.LUT R17, R17, 0x20, RZ, 0xfc, !PT ;  /* 0x0000002011112812 */ /* 0x000fe400078efcff */
[----:B------:R-:W-:Y:S02]  /*9780*/  IADD3 R21, -R107, 0xa0, R21 ;  /* 0x000000a06b157810 */ /* 0x000fe40007ffe115 */
[----:B------:R-:W-:Y:S01]  /*9790*/  LOP3.LUT R17, R17, 0xffffffef, RZ, 0xc0, !PT ;  /* 0xffffffef11117812 */ /* 0x000fe200078ec0ff */
[----:B------:R-:W-:Y:S02]  /*97a0*/  WARPGROUP.DEPBAR.LE gsb0, 0x0 ;  /* 0x00008000000079c5 */ /* 0x000fe40000010000 */
[----:B------:R1:W-:Y:S01]  /*97b0*/  @!P1 SYNCS.ARRIVE.TRANS64.RED.A1T0 RZ, [R0+URZ], RZ ;  /* 0x000000ff00ff99a7 */ /* 0x0003e2000810043f */
[----:B---3--:R-:W-:-:S02]  /*97c0*/  ISETP.GE.AND P1, PT, R11, 0x1, PT ;  /* 0x000000010b00780c */ /* 0x008fc40003f26270 */
[----:B-1----:R-:W-:-:S05]  /*97d0*/  IADD3 R0, R114, R20, -R107 ;  /* 0x0000001472007210 */ /* 0x002fca0007ffe86b */
[----:B------:R-:W-:Y:S02]  /*97e0*/  IMAD.IADD R3, R0, 0x1, -R112 ;  /* 0x0000000100037824 */ /* 0x000fe400078e0a70 */
[----:B------:R-:W-:Y:S02]  /*97f0*/  VIADD R20, R20, 0xffffffff ;  /* 0xffffffff14147836 */ /* 0x000fe40000000000 */
[C---:B------:R-:W-:Y:S02]  /*9800*/  IMAD.IADD R14, R3.reuse, 0x1, R10 ;  /* 0x00000001030e7824 */ /* 0x040fe400078e020a */
[----:B------:R-:W-:Y:S01]  /*9810*/  IMAD.IADD R15, R3, 0x1, R8 ;  /* 0x00000001030f7824 */ /* 0x000fe200078e0208 */
[----:B------:R-:W-:Y:S01]  /*9820*/  @P1 LOP3.LUT R17, R17, 0x10, RZ, 0xfc, !PT ;  /* 0x0000001011111812 */ /* 0x000fe200078efcff */
[----:B------:R-:W-:Y:S01]  /*9830*/  IMAD.IADD R0, R20, 0x1, -R107 ;  /* 0x0000000114007824 */ /* 0x000fe200078e0a6b */
[----:B0-----:R-:W-:Y:S01]  /*9840*/  VIADDMNMX R8, R12, R14, R21, PT ;  /* 0x0000000e0c087246 */ /* 0x001fe20003800115 */
[----:B------:R-:W-:Y:S01]  /*9850*/  IMAD.IADD R3, R15, 0x1, R12 ;  /* 0x000000010f037824 */ /* 0x000fe200078e020c */
        /* <DEDUP_REMOVED lines=12> */
.L_x_12245:
[----:B------:R-:W-:-:S13]  /*9920*/  ISETP.NE.AND P1, PT, R11, 0x1, PT ;  /* 0x000000010b00780c */ /* 0x000fda0003f25270 */
[----:B------:R-:W0:Y:S02]  /*9930*/  @P1 LDC.64 R12, c[0x0][0x9e8] ;  /* 0x00027a00ff0c1b82 */ /* 0x000e240000000a00 */
[----:B0-----:R-:W-:-:S05]  /*9940*/  @P1 IMAD.HI.U32 R12, R107, R12, RZ ;  /* 0x0000000c6b0c1227 */ /* 0x001fca00078e00ff */
[----:B------:R-:W-:-:S07]  /*9950*/  @P1 SHF.R.U32.HI R107, RZ, R13, R12 ;  /* 0x0000000dff6b1219 */ /* 0x000fce000001160c */
.L_x_12246:
[----:B------:R-:W-:Y:S05]  /*9960*/  BSYNC B0 ;  /* 0x0000000000007941 */ /* 0x000fea0003800000 */
.L_x_12244:
[----:B------:R-:W-:-:S05]  /*9970*/  IMAD R12, R107, R11, R0 ;  /* 0x0000000b6b0c7224 */ /* 0x000fca00078e0200 */
[----:B------:R-:W-:Y:S02]  /*9980*/  VIMNMX R3, R3, R12, !PT ;  /* 0x0000000c03037248 */ /* 0x000fe40007fe0100 */
[----:B------:R-:W-:-:S07]  /*9990*/  VIADDMNMX R8, R12, R11, R8, PT ;  /* 0x0000000b0c087246 */ /* 0x000fce0003800108 */
.L_x_12243:
[----:B------:R-:W-:Y:S01]  /*99a0*/  ISETP.GE.AND P1, PT, R20, 0x2, PT ;  /* 0x000000021400780c */ /* 0x000fe20003f26270 */
[----:B------:R-:W0:Y:S01]  /*99b0*/  SHFL.IDX PT, R106, R106, 0x1, 0x1c1f ;  /* 0x003c1f006a6a7f89 */ /* 0x000e2200000e0000 */
[----:B------:R-:W-:Y:S02]  /*99c0*/  LOP3.LUT R16, R16, 0xdfffffff, RZ, 0xc0, !PT ;  /* 0xdfffffff10107812 */ /* 0x000fe400078ec0ff */
[C---:B------:R-:W-:Y:S02]  /*99d0*/  ISETP.GE.AND P2, PT, R20.reuse, 0x9, PT ;  /* 0x000000091400780c */ /* 0x040fe40003f46270 */
[----:B------:R-:W-:Y:S02]  /*99e0*/  LOP3.LUT R17, R17, 0xfffffff7, RZ, 0xc0, !PT ;  /* 0xfffffff711117812 */ /* 0x000fe400078ec0ff */
[C---:B------:R-:W-:Y:S02]  /*99f0*/  ISETP.GE.AND P4, PT, R20.reuse, 0x29, PT ;  /* 0x000000291400780c */ /* 0x040fe40003f86270 */
[----:B------:R-:W-:-:S03]  /*9a00*/  ISETP.GE.AND P6, PT, R20, 0x7a, PT ;  /* 0x0000007a1400780c */ /* 0x000fc60003fc6270 */
[----:B------:R-:W-:Y:S02]  /*9a10*/  @P1 LOP3.LUT R16, R16, 0x20000000, RZ, 0xfc, !PT ;  /* 0x2000000010101812 */ /* 0x000fe400078efcff */
[----:B------:R-:W-:Y:S02]  /*9a20*/  ISETP.GT.AND P1, PT, R3, 0x1, !P1 ;  /* 0x000000010300780c */ /* 0x000fe40004f24270 */
[----:B------:R-:W-:Y:S02]  /*9a30*/  LOP3.LUT R16, R16, 0xbfffffff, RZ, 0xc0, !PT ;  /* 0xbfffffff10107812 */ /* 0x000fe400078ec0ff */
[----:B------:R-:W-:Y:S02]  /*9a40*/  ISETP.LT.OR P1, PT, R8, 0x2, P1 ;  /* 0x000000020800780c */ /* 0x000fe40000f21670 */
[----:B------:R-:W-:Y:S02]  /*9a50*/  @P2 LOP3.LUT R16, R16, 0x40000000, RZ, 0xfc, !PT ;  /* 0x4000000010102812 */ /* 0x000fe400078efcff */
[----:B------:R-:W-:-:S02]  /*9a60*/  FSEL R89, R89, -INF , !P1 ;  /* 0xff80000059597808 */ /* 0x000fc40004800000 */
[----:B------:R-:W-:Y:S01]  /*9a70*/  ISETP.GT.AND P1, PT, R3, 0x8, !P2 ;  /* 0x000000080300780c */ /* 0x000fe20005724270 */
[----:B0-----:R-:W-:Y:S01]  /*9a80*/  IMAD.IADD R15, R15, 0x1, R106 ;  /* 0x000000010f0f7824 */ /* 0x001fe200078e026a */
[----:B------:R-:W-:Y:S02]  /*9a90*/  ISETP.GE.AND P2, PT, R20, 0xa, PT ;  /* 0x0000000a1400780c */ /* 0x000fe40003f46270 */
[----:B------:R-:W-:Y:S02]  /*9aa0*/  ISETP.LT.OR P1, PT, R8, 0x9, P1 ;  /* 0x000000090800780c */ /* 0x000fe40000f21670 */
[----:B------:R-:W-:Y:S02]  /*9ab0*/  LOP3.LUT R16, R16, 0x7fffffff, RZ, 0xc0, !PT ;  /* 0x7fffffff10107812 */ /* 0x000fe400078ec0ff */
[----:B------:R-:W-:Y:S02]  /*9ac0*/  FSEL R107, R92, -INF , !P1 ;  /* 0xff8000005c6b7808 */ /* 0x000fe40004800000 */
[----:B------:R-:W-:-:S02]  /*9ad0*/  ISETP.GT.AND P1, PT, R3, 0x9, !P2 ;  /* 0x000000090300780c */ /* 0x000fc40005724270 */
[----:B------:R-:W-:Y:S02]  /*9ae0*/  VIADDMNMX R14, R106, R14, R21, PT ;  /* 0x0000000e6a0e7246 */ /* 0x000fe40003800115 */
[----:B------:R-:W-:Y:S02]  /*9af0*/  ISETP.LT.OR P1, PT, R8, 0xa, P1 ;  /* 0x0000000a0800780c */ /* 0x000fe40000f21670 */
[----:B------:R-:W-:Y:S02]  /*9b00*/  @P2 LOP3.LUT R17, R17, 0x8, RZ, 0xfc, !PT ;  /* 0x0000000811112812 */ /* 0x000fe400078efcff */
[----:B------:R-:W-:Y:S02]  /*9b10*/  ISETP.GE.AND P2, PT, R20, 0x11, PT ;  /* 0x000000111400780c */ /* 0x000fe40003f46270 */
[----:B------:R-:W-:Y:S02]  /*9b20*/  LOP3.LUT R17, R17, 0xfffffffb, RZ, 0xc0, !PT ;  /* 0xfffffffb11117812 */ /* 0x000fe400078ec0ff */
[----:B------:R-:W-:-:S02]  /*9b30*/  FSEL R93, R93, -INF , !P1 ;  /* 0xff8000005d5d7808 */ /* 0x000fc40004800000 */
        /* <DEDUP_REMOVED lines=17> */
[----:B------:R-:W-:-:S04]  /*9c50*/  ISETP.GT.AND P1, PT, R3, 0x19, !P2 ;  /* 0x000000190300780c */ /* 0x000fc80005724270 */
[----:B------:R-:W-:-:S04]  /*9c60*/  ISETP.LT.OR P1, PT, R8, 0x1a, P1 ;  /* 0x0000001a0800780c */ /* 0x000fc80000f21670 */
[----:B------:R-:W-:Y:S02]  /*9c70*/  FSEL R101, R101, -INF , !P1 ;  /* 0xff80000065657808 */ /* 0x000fe40004800000 */
[----:B------:R-:W-:Y:S02]  /*9c80*/  ISETP.GE.AND P1, PT, R20, 0x21, PT ;  /* 0x000000211400780c */ /* 0x000fe40003f26270 */
[----:B------:R-:W-:Y:S02]  /*9c90*/  @P2 LOP3.LUT R16, R16, 0x80000000, RZ, 0xfc, !PT ;  /* 0x8000000010102812 */ /* 0x000fe400078efcff */
[----:B------:R-:W-:Y:S02]  /*9ca0*/  ISETP.GT.AND P2, PT, R3, 0x20, !P1 ;  /* 0x000000200300780c */ /* 0x000fe40004f44270 */
[----:B------:R-:W-:Y:S02]  /*9cb0*/  LOP3.LUT R16, R16, 0xffefffff, RZ, 0xc0, !PT ;  /* 0xffefffff10107812 */ /* 0x000fe400078ec0ff */
[----:B------:R-:W-:-:S02]  /*9cc0*/  ISETP.LT.OR P2, PT, R8, 0x21, P2 ;  /* 0x000000210800780c */ /* 0x000fc40001741670 */
[----:B------:R-:W-:Y:S02]  /*9cd0*/  @P4 LOP3.LUT R16, R16, 0x100000, RZ, 0xfc, !PT ;  /* 0x0010000010104812 */ /* 0x000fe400078efcff */
[----:B------:R-:W-:Y:S02]  /*9ce0*/  FSEL R113, R72, -INF , !P2 ;  /* 0xff80000048717808 */ /* 0x000fe40005000000 */
[----:B------:R-:W-:Y:S02]  /*9cf0*/  ISETP.GE.AND P2, PT, R20, 0x22, PT ;  /* 0x000000221400780c */ /* 0x000fe40003f46270 */
[----:B------:R-:W-:Y:S02]  /*9d00*/  LOP3.LUT R16, R16, 0xfff7ffff, RZ, 0xc0, !PT ;  /* 0xfff7ffff10107812 */ /* 0x000fe400078ec0ff */
        /* <DEDUP_REMOVED lines=191> */
.L_x_12249:
[----:B------:R-:W-:-:S13]  /*a900*/  ISETP.NE.AND P5, PT, R11, 0x1, PT ;  /* 0x000000010b00780c */ /* 0x000fda0003fa5270 */
[----:B------:R-:W0:Y:S02]  /*a910*/  @P5 LDC.64 R12, c[0x0][0x9e8] ;  /* 0x00027a00ff0c5b82 */ /* 0x000e240000000a00 */
[----:B0-----:R-:W-:-:S05]  /*a920*/  @P5 IMAD.HI.U32 R12, R3, R12, RZ ;  /* 0x0000000c030c5227 */ /* 0x001fca00078e00ff */
[----:B------:R-:W-:-:S07]  /*a930*/  @P5 SHF.R.U32.HI R3, RZ, R13, R12 ;  /* 0x0000000dff035219 */ /* 0x000fce000001160c */
.L_x_12250:
[----:B------:R-:W-:Y:S05]  /*a940*/  BSYNC B0 ;  /* 0x0000000000007941 */ /* 0x000fea0003800000 */
.L_x_12248:
[----:B------:R-:W-:-:S05]  /*a950*/  IMAD R0, R3, R11, R0 ;  /* 0x0000000b03007224 */ /* 0x000fca00078e0200 */
[----:B------:R-:W-:Y:S02]  /*a960*/  VIMNMX R15, R15, R0, !PT ;  /* 0x000000000f0f7248 */ /* 0x000fe40007fe0100 */
[----:B------:R-:W-:-:S07]  /*a970*/  VIADDMNMX R14, R0, R11, R14, PT ;  /* 0x0000000b000e7246 */ /* 0x000fce000380010e */
.L_x_12247:
[C---:B------:R-:W-:Y:S02]  /*a980*/  ISETP.GT.AND P1, PT, R15.reuse, 0x20, !P1 ;  /* 0x000000200f00780c */ /* 0x040fe40004f24270 */
[----:B------:R-:W-:Y:S02]  /*a990*/  LOP3.LUT P5, RZ, R16, 0x40000, RZ, 0xc0, !PT ;  /* 0x0004000010ff7812 */ /* 0x000fe400078ac0ff */
[----:B------:R-:W-:Y:S02]  /*a9a0*/  ISETP.LT.OR P1, PT, R14, 0x21, P1 ;  /* 0x000000210e00780c */ /* 0x000fe40000f21670 */
[----:B------:R-:W-:Y:S02]  /*a9b0*/  ISETP.GT.AND P2, PT, R15, 0x21, !P2 ;  /* 0x000000210f00780c */ /* 0x000fe40005744270 */
[----:B------:R-:W-:Y:S02]  /*a9c0*/  FSEL R13, R74, -INF , !P1 ;  /* 0xff8000004a0d7808 */ /* 0x000fe40004800000 */
[----:B------:R-:W-:-:S02]  /*a9d0*/  LOP3.LUT P1, RZ, R16, 0x100000, RZ, 0xc0, !PT ;  /* 0x0010000010ff7812 */ /* 0x000fc4000782c0ff */
[C---:B------:R-:W-:Y:S02]  /*a9e0*/  ISETP.LT.OR P2, PT, R14.reuse, 0x22, P2 ;  /* 0x000000220e00780c */ /* 0x040fe40001741670 */
[----:B------:R-:W-:Y:S02]  /*a9f0*/  ISETP.GT.AND P1, PT, R15, 0x28, !P1 ;  /* 0x000000280f00780c */ /* 0x000fe40004f24270 */
[----:B------:R-:W-:Y:S02]  /*aa00*/  FSEL R75, R75, -INF , !P2 ;  /* 0xff8000004b4b7808 */ /* 0x000fe40005000000 */
        /* <DEDUP_REMOVED lines=108> */
[----:B------:R-:W-:Y:S02]  /*b0d0*/  FSEL R55, R55, -INF , !P6 ;  /* 0xff80000037377808 */ /* 0x000fe40007000000 */
[----:B------:R-:W-:Y:S02]  /*b0e0*/  FSEL R46, R46, -INF , !P1 ;  /* 0xff8000002e2e7808 */ /* 0x000fe40004800000 */
[C---:B------:R-:W-:Y:S02]  /*b0f0*/  LOP3.LUT P1, RZ, R16.reuse, 0x8, RZ, 0xc0, !PT ;  /* 0x0000000810ff7812 */ /* 0x040fe4000782c0ff */
[----:B------:R-:W-:-:S02]  /*b100*/  LOP3.LUT P6, RZ, R16, 0x1000000, RZ, 0xc0, !PT ;  /* 0x0100000010ff7812 */ /* 0x000fc400078cc0ff */
[C---:B------:R-:W-:Y:S02]  /*b110*/  ISETP.GT.AND P1, PT, R15.reuse, 0x69, !P1 ;  /* 0x000000690f00780c */ /* 0x040fe40004f24270 */
[----:B------:R-:W-:Y:S02]  /*b120*/  ISETP.GT.AND P4, PT, R15, RZ, !P4 ;  /* 0x000000ff0f00720c */ /* 0x000fe40006784270 */
[C---:B------:R-:W-:Y:S02]  /*b130*/  ISETP.LT.OR P1, PT, R14.reuse, 0x6a, P1 ;  /* 0x0000006a0e00780c */ /* 0x040fe40000f21670 */
[----:B------:R-:W-:Y:S02]  /*b140*/  ISETP.LT.OR P4, PT, R14, 0x1, P4 ;  /* 0x000000010e00780c */ /* 0x000fe40002781670 */
[----:B------:R-:W-:Y:S02]  /*b150*/  FSEL R47, R47, -INF , !P1 ;  /* 0xff8000002f2f7808 */ /* 0x000fe40004800000 */
[----:B------:R-:W-:-:S02]  /*b160*/  LOP3.LUT P1, RZ, R16, 0x4, RZ, 0xc0, !PT ;  /* 0x0000000410ff7812 */ /* 0x000fc4000782c0ff */
[----:B0-----:R-:W-:Y:S02]  /*b170*/  FMNMX.FTZ R20, R0, R3, !PT ;  /* 0x0000000300147209 */ /* 0x001fe40007810000 */
[C---:B------:R-:W-:Y:S02]  /*b180*/  ISETP.GT.AND P1, PT, R15.reuse, 0x70, !P1 ;  /* 0x000000700f00780c */ /* 0x040fe40004f24270 */
[----:B------:R-:W-:Y:S01]  /*b190*/  FSEL R90, R90, -INF , !P4 ;  /* 0xff8000005a5a7808 */ /* 0x000fe20006000000 */
[----:B------:R-:W0:Y:S01]  /*b1a0*/  SHFL.BFLY PT, R3, R20, 0x1, 0x1f ;  /* 0x0c201f0014037f89 */ /* 0x000e2200000e0000 */
[----:B------:R-:W-:Y:S02]  /*b1b0*/  ISETP.LT.OR P1, PT, R14, 0x71, P1 ;  /* 0x000000710e00780c */ /* 0x000fe40000f21670 */
[----:B------:R-:W-:Y:S02]  /*b1c0*/  ISETP.GT.AND P3, PT, R15, 0x98, !P3 ;  /* 0x000000980f00780c */ /* 0x000fe40005f64270 */
[----:B------:R-:W-:-:S02]  /*b1d0*/  FSEL R50, R50, -INF , !P1 ;  /* 0xff80000032327808 */ /* 0x000fc40004800000 */
[----:B------:R-:W-:Y:S02]  /*b1e0*/  LOP3.LUT P1, RZ, R16, 0x2, RZ, 0xc0, !PT ;  /* 0x0000000210ff7812 */ /* 0x000fe4000782c0ff */
[----:B------:R-:W-:Y:S02]  /*b1f0*/  ISETP.LT.OR P3, PT, R14, 0x99, P3 ;  /* 0x000000990e00780c */ /* 0x000fe40001f61670 */
[----:B------:R-:W-:-:S04]  /*b200*/  ISETP.GT.AND P1, PT, R15, 0x71, !P1 ;  /* 0x000000710f00780c */ /* 0x000fc80004f24270 */
[----:B------:R-:W-:-:S04]  /*b210*/  ISETP.LT.OR P1, PT, R14, 0x72, P1 ;  /* 0x000000720e00780c */ /* 0x000fc80000f21670 */
[----:B------:R-:W-:Y:S02]  /*b220*/  FSEL R51, R51, -INF , !P1 ;  /* 0xff80000033337808 */ /* 0x000fe40004800000 */
[----:B------:R-:W-:Y:S02]  /*b230*/  ISETP.GT.AND P1, PT, R15, 0x78, !P2 ;  /* 0x000000780f00780c */ /* 0x000fe40005724270 */
[----:B------:R-:W-:Y:S02]  /*b240*/  LOP3.LUT P2, RZ, R16, 0x800000, RZ, 0xc0, !PT ;  /* 0x0080000010ff7812 */ /* 0x000fe4000784c0ff */
[----:B------:R-:W-:Y:S02]  /*b250*/  ISETP.LT.OR P1, PT, R14, 0x79, P1 ;  /* 0x000000790e00780c */ /* 0x000fe40000f21670 */
[----:B0-----:R-:W-:Y:S02]  /*b260*/  FMNMX.FTZ R3, R20, R3, !PT ;  /* 0x0000000314037209 */ /* 0x001fe40007810000 */
[----:B------:R-:W-:-:S02]  /*b270*/  FSEL R54, R54, -INF , !P1 ;  /* 0xff80000036367808 */ /* 0x000fc40004800000 */
[----:B------:R-:W-:Y:S01]  /*b280*/  ISETP.GT.AND P1, PT, R15, 0x1, !P5 ;  /* 0x000000010f00780c */ /* 0x000fe20006f24270 */
[----:B------:R-:W-:-:S01]  /*b290*/  FFMA.FTZ R8, R2, R3, -8 ;  /* 0xc100000002087423 */ /* 0x000fc20000010003 */
        /* <DEDUP_REMOVED lines=31> */
[----:B------:R-:W-:-:S04]  /*b490*/  ISETP.GT.AND P1, PT, R15, 0x81, !P6 ;  /* 0x000000810f00780c */ /* 0x000fc80007724270 */
[----:B------:R-:W-:-:S04]  /*b4a0*/  ISETP.LT.OR P1, PT, R14, 0x82, P1 ;  /* 0x000000820e00780c */ /* 0x000fc80000f21670 */
[----:B------:R-:W-:Y:S02]  /*b4b0*/  FSEL R27, R27, -INF , !P1 ;  /* 0xff8000001b1b7808 */ /* 0x000fe40004800000 */
[----:B------:R-:W-:Y:S02]  /*b4c0*/  ISETP.GT.AND P1, PT, R15, 0x88, !P2 ;  /* 0x000000880f00780c */ /* 0x000fe40005724270 */
[----:B------:R-:W-:Y:S02]  /*b4d0*/  LOP3.LUT P2, RZ, R16, 0x200000, RZ, 0xc0, !PT ;  /* 0x0020000010ff7812 */ /* 0x000fe4000784c0ff */
        /* <DEDUP_REMOVED lines=18> */
[----:B------:R-:W-:-:S01]  /*b600*/  FFMA.FTZ R89, R2, R89, -R8 ;  /* 0x0000005902597223 */ /* 0x000fc20000010808 */
[----:B------:R-:W-:Y:S01]  /*b610*/  FMNMX.FTZ R107, R95, R0, !PT ;  /* 0x000000005f6b7209 */ /* 0x000fe20007810000 */
[----:B------:R-:W-:-:S01]  /*b620*/  FFMA.FTZ R93, R2, R93, -R8 ;  /* 0x0000005d025d7223 */ /* 0x000fc20000010808 */
[----:B------:R-:W-:Y:S01]  /*b630*/  ISETP.GT.AND P1, PT, R15, 0x91, !P2 ;  /* 0x000000910f00780c */ /* 0x000fe20005724270 */
[----:B------:R-:W-:Y:S01]  /*b640*/  MUFU.EX2 R12, R12 ;  /* 0x0000000c000c7308 */ /* 0x000fe20000000800 */
[----:B------:R-:W-:Y:S01]  /*b650*/  FMNMX.FTZ R0, R98, R107, !PT ;  /* 0x0000006b62007209 */ /* 0x000fe20007810000 */
[--C-:B------:R-:W-:Y:S01]  /*b660*/  FFMA.FTZ R97, R2, R97, -R8.reuse ;  /* 0x0000006102617223 */ /* 0x100fe20000010808 */
[----:B------:R-:W-:Y:S01]  /*b670*/  ISETP.LT.OR P1, PT, R14, 0x92, P1 ;  /* 0x000000920e00780c */ /* 0x000fe20000f21670 */
[C-C-:B------:R-:W-:Y:S01]  /*b680*/  FFMA.FTZ R28, R2.reuse, R111, -R8.reuse ;  /* 0x0000006f021c7223 */ /* 0x140fe20000010808 */
[----:B------:R-:W-:Y:S01]  /*b690*/  FMNMX.FTZ R107, R99, R0, !PT ;  /* 0x00000000636b7209 */ /* 0x000fe20007810000 */
[--C-:B------:R-:W-:Y:S01]  /*b6a0*/  FFMA.FTZ R101, R2, R101, -R8.reuse ;  /* 0x0000006502657223 */ /* 0x100fe20000010808 */
[----:B------:R-:W-:Y:S01]  /*b6b0*/  ISETP.GT.AND P2, PT, R15, 0x99, !P5 ;  /* 0x000000990f00780c */ /* 0x000fe20006f44270 */
[----:B------:R-:W-:Y:S01]  /*b6c0*/  MUFU.EX2 R89, R89 ;  /* 0x0000005900597308 */ /* 0x000fe20000000800 */
[----:B------:R-:W-:Y:S01]  /*b6d0*/  FMNMX.FTZ R0, R102, R107, !PT ;  /* 0x0000006b66007209 */ /* 0x000fe20007810000 */
[C-C-:B------:R-:W-:Y:S01]  /*b6e0*/  FFMA.FTZ R32, R2.reuse, R113, -R8.reuse ;  /* 0x0000007102207223 */ /* 0x140fe20000010808 */
[----:B------:R-:W-:Y:S01]  /*b6f0*/  FSEL R35, R35, -INF , !P1 ;  /* 0xff80000023237808 */ /* 0x000fe20004800000 */
[C-C-:B------:R-:W-:Y:S01]  /*b700*/  FFMA.FTZ R73, R2.reuse, R73, -R8.reuse ;  /* 0x0000004902497223 */ /* 0x140fe20000010808 */
[----:B------:R-:W-:Y:S01]  /*b710*/  FMNMX.FTZ R0, R103, R0, !PT ;  /* 0x0000000067007209 */ /* 0x000fe20007810000 */
[--C-:B------:R-:W-:Y:S01]  /*b720*/  FFMA.FTZ R36, R2, R115, -R8.reuse ;  /* 0x0000007302247223 */ /* 0x100fe20000010808 */
[----:B------:R-:W-:Y:S01]  /*b730*/  ISETP.LT.OR P2, PT, R14, 0x9a, P2 ;  /* 0x0000009a0e00780c */ /* 0x000fe20001741670 */
[----:B------:R-:W-:Y:S01]  /*b740*/  MUFU.EX2 R20, R20 ;  /* 0x0000001400147308 */ /* 0x000fe20000000800 */
[----:B------:R-:W-:Y:S01]  /*b750*/  FMNMX.FTZ R0, R13, R0, !PT ;  /* 0x000000000d007209 */ /* 0x000fe20007810000 */
[--C-:B------:R-:W-:Y:S01]  /*b760*/  FFMA.FTZ R77, R2, R77, -R8.reuse ;  /* 0x0000004d024d7223 */ /* 0x100fe20000010808 */
[----:B------:R-:W-:Y:S01]  /*b770*/  FSEL R41, R38, -INF , !P3 ;  /* 0xff80000026297808 */ /* 0x000fe20005800000 */
[C-C-:B------:R-:W-:Y:S01]  /*b780*/  FFMA.FTZ R40, R2.reuse, R117, -R8.reuse ;  /* 0x0000007502287223 */ /* 0x140fe20000010808 */
[----:B------:R-:W-:Y:S01]  /*b790*/  FMNMX.FTZ R0, R75, R0, !PT ;  /* 0x000000004b007209 */ /* 0x000fe20007810000 */
[C-C-:B------:R-:W-:Y:S01]  /*b7a0*/  FFMA.FTZ R81, R2.reuse, R81, -R8.reuse ;  /* 0x0000005102517223 */ /* 0x140fe20000010808 */
[----:B------:R-:W-:Y:S01]  /*b7b0*/  FSEL R39, R39, -INF , !P2 ;  /* 0xff80000027277808 */ /* 0x000fe20005000000 */
        /* <DEDUP_REMOVED lines=31> */
[----:B------:R-:W0:Y:S01]  /*b9b0*/  MUFU.EX2 R93, R93 ;  /* 0x0000005d005d7308 */ /* 0x000e220000000800 */
[----:B------:R-:W-:-:S02]  /*b9c0*/  ISETP.NE.AND P5, PT, R110, 0x1, PT ;  /* 0x000000016e00780c */ /* 0x000fc40003fa5270 */
        /* <DEDUP_REMOVED lines=38> */
[----:B------:R-:W-:Y:S04]  /*bc30*/  MUFU.EX2 R44, R44 ;  /* 0x0000002c002c7308 */ /* 0x000fe80000000800 */
[----:B------:R-:W0:Y:S04]  /*bc40*/  SHFL.BFLY PT, R107, R0, 0x2, 0x1f ;  /* 0x0c401f00006b7f89 */ /* 0x000e2800000e0000 */
[----:B------:R-:W1:Y:S08]  /*bc50*/  MUFU.EX2 R85, R85 ;  /* 0x0000005500557308 */ /* 0x000e700000000800 */
[----:B------:R-:W-:Y:S08]  /*bc60*/  MUFU.EX2 R48, R48 ;  /* 0x0000003000307308 */ /* 0x000ff00000000800 */
[----:B------:R-:W-:Y:S01]  /*bc70*/  MUFU.EX2 R52, R52 ;  /* 0x0000003400347308 */ /* 0x000fe20000000800 */
[----:B-1----:R-:W-:-:S02]  /*bc80*/  F2FP.SATFINITE.E4M3.F32.PACK_AB_MERGE_C R150, R85, R44, RZ ;  /* 0x0000002c5596723e */ /* 0x002fc400048070ff */
[----:B0-----:R-:W-:Y:S01]  /*bc90*/  FMNMX.FTZ R70, R0, R107, !PT ;  /* 0x0000006b00467209 */ /* 0x001fe20007810000 */
[----:B------:R-:W-:-:S01]  /*bca0*/  FFMA.FTZ R107, R2, R143, -R8 ;  /* 0x0000008f026b7223 */ /* 0x000fc20000010808 */
[----:B------:R-:W-:Y:S01]  /*bcb0*/  FFMA.FTZ R8, R2, R37, -R8 ;  /* 0x0000002502087223 */ /* 0x000fe20000010808 */
[----:B------:R-:W-:Y:S02]  /*bcc0*/  F2FP.SATFINITE.E4M3.F32.PACK_AB_MERGE_C R150, R81, R40, R150 ;  /* 0x000000285196723e */ /* 0x000fe40004807096 */
[----:B------:R-:W0:Y:S01]  /*bcd0*/  MUFU.EX2 R61, R61 ;  /* 0x0000003d003d7308 */ /* 0x000e220000000800 */
[----:B------:R-:W1:Y:S07]  /*bce0*/  SHFL.BFLY PT, R109, R70, 0x1, 0x1f ;  /* 0x0c201f00466d7f89 */ /* 0x000e6e00000e0000 */
[----:B------:R-:W2:Y:S08]  /*bcf0*/  MUFU.EX2 R57, R57 ;  /* 0x0000003900397308 */ /* 0x000eb00000000800 */
[----:B------:R-:W-:Y:S01]  /*bd00*/  MUFU.EX2 R58, R58 ;  /* 0x0000003a003a7308 */ /* 0x000fe20000000800 */
[----:B0-----:R-:W-:-:S07]  /*bd10*/  F2FP.SATFINITE.E4M3.F32.PACK_AB_MERGE_C R144, R61, R52, RZ ;  /* 0x000000343d90723e */ /* 0x001fce00048070ff */
[----:B------:R-:W-:Y:S01]  /*bd20*/  MUFU.EX2 R69, R69 ;  /* 0x0000004500457308 */ /* 0x000fe20000000800 */
[----:B-1----:R-:W-:Y:S02]  /*bd30*/  FMNMX.FTZ R0, R70, R109, !PT ;  /* 0x0000006d46007209 */ /* 0x002fe40007810000 */
[----:B--2---:R-:W-:Y:S02]  /*bd40*/  F2FP.SATFINITE.E4M3.F32.PACK_AB_MERGE_C R144, R57, R48, R144 ;  /* 0x000000303990723e */ /* 0x004fe40004807090 */
[----:B------:R-:W-:Y:S01]  /*bd50*/  FSETP.NEU.FTZ.AND P1, PT, R0, -INF , PT ;  /* 0xff8000000000780b */ /* 0x000fe20003f3d000 */
[----:B------:R-:W-:Y:S02]  /*bd60*/  FFMA.FTZ R70, R2, R0, -8 ;  /* 0xc100000002467423 */ /* 0x000fe40000010000 */
[----:B------:R-:W-:Y:S03]  /*bd70*/  MUFU.EX2 R56, R56 ;  /* 0x0000003800387308 */ /* 0x000fe60000000800 */
[----:B------:R-:W-:-:S05]  /*bd80*/  FSEL R37, R70, RZ, P1 ;  /* 0x000000ff46257208 */ /* 0x000fca0000800000 */
[C-C-:B------:R-:W-:Y:S01]  /*bd90*/  FFMA.FTZ R70, R2.reuse, R90, -R37.reuse ;  /* 0x0000005a02467223 */ /* 0x140fe20000010825 */
[----:B------:R-:W-:-:S01]  /*bda0*/  FFMA.FTZ R91, R2, R91, -R37 ;  /* 0x0000005b025b7223 */ /* 0x000fc20000010825 */
[C-C-:B------:R-:W-:Y:S01]  /*bdb0*/  FFMA.FTZ R72, R2.reuse, R94, -R37.reuse ;  /* 0x0000005e02487223 */ /* 0x140fe20000010825 */
[----:B------:R-:W-:-:S01]  /*bdc0*/  FFMA.FTZ R90, R2, R67, -R37 ;  /* 0x00000043025a7223 */ /* 0x000fc20000010825 */
[----:B------:R-:W-:Y:S01]  /*bdd0*/  FADD.FTZ R67, R12, R89 ;  /* 0x000000590c437221 */ /* 0x000fe20000010000 */
[----:B------:R-:W-:-:S01]  /*bde0*/  FFMA.FTZ R95, R2, R95, -R37 ;  /* 0x0000005f025f7223 */ /* 0x000fc20000010825 */
[----:B------:R-:W-:Y:S01]  /*bdf0*/  MUFU.EX2 R70, R70 ;  /* 0x0000004600467308 */ /* 0x000fe20000000800 */
[----:B------:R-:W-:-:S01]  /*be00*/  FFMA.FTZ R74, R2, R98, -R37 ;  /* 0x00000062024a7223 */ /* 0x000fc20000010825 */
[----:B------:R-:W-:Y:S01]  /*be10*/  FADD.FTZ R92, R20, R67 ;  /* 0x00000043145c7221 */ /* 0x000fe20000010000 */
        /* <DEDUP_REMOVED lines=11> */
[----:B------:R-:W-:Y:S01]  /*bed0*/  FADD.FTZ R87, R97, R94 ;  /* 0x0000005e61577221 */ /* 0x000fe20000010000 */
[----:B------:R-:W-:-:S01]  /*bee0*/  FFMA.FTZ R80, R2, R79, -R37 ;  /* 0x0000004f02507223 */ /* 0x000fc20000010825 */
[----:B------:R-:W1:Y:S01]  /*bef0*/  MUFU.EX2 R72, R72 ;  /* 0x0000004800487308 */ /* 0x000e620000000800 */
[----:B------:R-:W-:-:S01]  /*bf00*/  FFMA.FTZ R75, R2, R145, -R37 ;  /* 0x00000091024b7223 */ /* 0x000fc20000010825 */
        /* <DEDUP_REMOVED lines=17> */
[----:B------:R-:W-:Y:S01]  /*c020*/  F2FP.SATFINITE.E4M3.F32.PACK_AB_MERGE_C R146, R69, R58, RZ ;  /* 0x0000003a4592723e */ /* 0x000fe200048070ff */
        /* <DEDUP_REMOVED lines=16> */
[----:B------:R-:W-:-:S04]  /*c130*/  F2FP.SATFINITE.E4M3.F32.PACK_AB_MERGE_C R153, R95, R72, RZ ;  /* 0x000000485f99723e */ /* 0x000fc800048070ff */
[----:B------:R-:W0:Y:S01]  /*c140*/  MUFU.EX2 R103, R103 ;  /* 0x0000006700677308 */ /* 0x000e220000000800 */
[----:B-1----:R-:W-:-:S01]  /*c150*/  FADD.FTZ R71, R99, R94 ;  /* 0x0000005e63477221 */ /* 0x002fc20000010000 */
[----:B------:R-:W-:Y:S01]  /*c160*/  FADD.FTZ R94, R36, R87 ;  /* 0x00000057245e7221 */ /* 0x000fe20000010000 */
[----:B------:R-:W-:-:S05]  /*c170*/  F2FP.SATFINITE.E4M3.F32.PACK_AB_MERGE_C R153, R91, R70, R153 ;  /* 0x000000465b99723e */ /* 0x000fca0004807099 */
        /* <DEDUP_REMOVED lines=20> */
[----:B------:R-:W-:Y:S01]  /*c2c0*/  FADD.FTZ R61, R61, R52 ;  /* 0x000000343d3d7221 */ /* 0x000fe20000010000 */
[----:B------:R-:W-:-:S03]  /*c2d0*/  FFMA.FTZ R12, R2, R50, -R37 ;  /* 0x00000032020c7223 */ /* 0x000fc60000010825 */
[----:B------:R-:W-:Y:S02]  /*c2e0*/  FADD.FTZ R32, R56, R61 ;  /* 0x0000003d38207221 */ /* 0x000fe40000010000 */
[----:B------:R-:W0:Y:S01]  /*c2f0*/  MUFU.EX2 R82, R82 ;  /* 0x0000005200527308 */ /* 0x000e220000000800 */
[----:B-1----:R-:W-:-:S01]  /*c300*/  FADD.FTZ R24, R80, R71 ;  /* 0x0000004750187221 */ /* 0x002fc20000010000 */
[----:B------:R-:W-:-:S04]  /*c310*/  F2FP.SATFINITE.E4M3.F32.PACK_AB_MERGE_C R21, R80, R21, RZ ;  /* 0x000000155015723e */ /* 0x000fc800048070ff */
[----:B------:R-:W-:Y:S02]  /*c320*/  F2FP.SATFINITE.E4M3.F32.PACK_AB_MERGE_C R149, R78, R13, R21 ;  /* 0x0000000d4e95723e */ /* 0x000fe40004807015 */
[----:B------:R-:W1:Y:S01]  /*c330*/  MUFU.EX2 R79, R79 ;  /* 0x0000004f004f7308 */ /* 0x000e620000000800 */
[----:B--2---:R-:W-:-:S01]  /*c340*/  FADD.FTZ R71, R75, R24 ;  /* 0x000000184b477221 */ /* 0x004fc20000010000 */
[----:B------:R-:W2:Y:S06]  /*c350*/  @P5 LDC R21, c[0x0][0x44c] ;  /* 0x00011300ff155b82 */ /* 0x000eac0000000800 */
[----:B------:R-:W3:Y:S01]  /*c360*/  MUFU.EX2 R84, R84 ;  /* 0x0000005400547308 */ /* 0x000ee20000000800 */
[----:B0-----:R-:W-:-:S07]  /*c370*/  FADD.FTZ R24, R82, R71 ;  /* 0x0000004752187221 */ /* 0x001fce0000010000 */
[----:B------:R-:W0:Y:S01]  /*c380*/  MUFU.EX2 R83, R83 ;  /* 0x0000005300537308 */ /* 0x000e220000000800 */
[----:B-1----:R-:W-:-:S01]  /*c390*/  FADD.FTZ R57, R79, R24 ;  /* 0x000000184f397221 */ /* 0x002fc20000010000 */
[C-C-:B------:R-:W-:Y:S01]  /*c3a0*/  FFMA.FTZ R24, R2.reuse, R54, -R37.reuse ;  /* 0x0000003602187223 */ /* 0x140fe20000010825 */
[----:B------:R-:W-:-:S05]  /*c3b0*/  FFMA.FTZ R37, R2, R39, -R37 ;  /* 0x0000002702257223 */ /* 0x000fca0000010825 */
[----:B------:R-:W1:Y:S01]  /*c3c0*/  MUFU.EX2 R86, R86 ;  /* 0x0000005600567308 */ /* 0x000e620000000800 */
[----:B---3--:R-:W-:-:S01]  /*c3d0*/  FADD.FTZ R28, R84, R57 ;  /* 0x00000039541c7221 */ /* 0x008fc20000010000 */
[----:B--2---:R-:W-:Y:S01]  /*c3e0*/  @P5 IMAD.HI.U32 R21, R108, R21, RZ ;  /* 0x000000156c155227 */ /* 0x004fe200078e00ff */
        /* <DEDUP_REMOVED lines=16> */
[----:B------:R-:W-:Y:S01]  /*c4f0*/  MUFU.EX2 R38, R38 ;  /* 0x0000002600267308 */ /* 0x000fe20000000800 */
[----:B--2---:R-:W-:-:S01]  /*c500*/  FADD.FTZ R39, R63, R28 ;  /* 0x0000001c3f277221 */ /* 0x004fc20000010000 */
[----:B------:R-:W-:-:S06]  /*c510*/  FADD.FTZ R58, R69, R58 ;  /* 0x0000003a453a7221 */ /* 0x000fcc0000010000 */
[----:B------:R-:W1:Y:S01]  /*c520*/  MUFU.EX2 R45, R45 ;  /* 0x0000002d002d7308 */ /* 0x000e620000000800 */
[----:B0-----:R-:W-:-:S07]  /*c530*/  FADD.FTZ R28, R90, R39 ;  /* 0x000000275a1c7221 */ /* 0x001fce0000010000 */
[----:B------:R-:W0:Y:S08]  /*c540*/  MUFU.EX2 R67, R67 ;  /* 0x0000004300437308 */ /* 0x000e300000000800 */
[----:B------:R-:W-:Y:S01]  /*c550*/  MUFU.EX2 R15, R129 ;  /* 0x00000081000f7308 */ /* 0x000fe20000000800 */
[----:B-1----:R-:W-:-:S07]  /*c560*/  F2FP.SATFINITE.E4M3.F32.PACK_AB_MERGE_C R140, R45, R38, RZ ;  /* 0x000000262d8c723e */ /* 0x002fce00048070ff */
[----:B------:R-:W1:Y:S01]  /*c570*/  MUFU.EX2 R14, R60 ;  /* 0x0000003c000e7308 */ /* 0x000e620000000800 */
[----:B0-----:R-:W-:-:S02]  /*c580*/  FADD.FTZ R39, R67, R28 ;  /* 0x0000001c43277221 */ /* 0x001fc40000010000 */
[----:B------:R-:W0:Y:S05]  /*c590*/  @P5 LDC R28, c[0x0][0x450] ;  /* 0x00011400ff1c5b82 */ /* 0x000e2a0000000800 */
[----:B------:R-:W2:Y:S08]  /*c5a0*/  MUFU.EX2 R92, R92 ;  /* 0x0000005c005c7308 */ /* 0x000eb00000000800 */
[----:B------:R-:W3:Y:S01]  /*c5b0*/  MUFU.EX2 R42, R42 ;  /* 0x0000002a002a7308 */ /* 0x000ee20000000800 */
[----:B-1----:R-:W-:Y:S01]  /*c5c0*/  F2FP.SATFINITE.E4M3.F32.PACK_AB_MERGE_C R140, R14, R15, R140 ;  /* 0x0000000f0e8c723e */ /* 0x002fe2000480708c */
        /* <DEDUP_REMOVED lines=9> */
[----:B---3--:R-:W-:-:S07]  /*c660*/  FADD.FTZ R14, R42, R39 ;  /* 0x000000272a0e7221 */ /* 0x008fce0000010000 */
[----:B------:R-:W-:Y:S01]  /*c670*/  MUFU.EX2 R62, R62 ;  /* 0x0000003e003e7308 */ /* 0x000fe20000000800 */
[----:B-1----:R-:W-:-:S07]  /*c680*/  FADD.FTZ R15, R43, R14 ;  /* 0x0000000e2b0f7221 */ /* 0x002fce0000010000 */
[----:B------:R-:W1:Y:S01]  /*c690*/  MUFU.EX2 R53, R53 ;  /* 0x0000003500357308 */ /* 0x000e620000000800 */
[----:B--2---:R-:W-:-:S07]  /*c6a0*/  FADD.FTZ R14, R20, R15 ;  /* 0x0000000f140e7221 */ /* 0x004fce0000010000 */
[----:B------:R-:W2:Y:S08]  /*c6b0*/  MUFU.EX2 R47, R47 ;  /* 0x0000002f002f7308 */ /* 0x000eb00000000800 */
[----:B------:R-:W-:Y:S01]  /*c6c0*/  MUFU.EX2 R60, R133 ;  /* 0x00000085003c7308 */ /* 0x000fe20000000800 */
[----:B-1----:R-:W-:-:S07]  /*c6d0*/  F2FP.SATFINITE.E4M3.F32.PACK_AB_MERGE_C R142, R53, R62, RZ ;  /* 0x0000003e358e723e */ /* 0x002fce00048070ff */
[----:B------:R-:W1:Y:S01]  /*c6e0*/  MUFU.EX2 R49, R49 ;  /* 0x0000003100317308 */ /* 0x000e620000000800 */
[C---:B--2---:R-:W-:Y:S01]  /*c6f0*/  F2FP.SATFINITE.E4M3.F32.PACK_AB_MERGE_C R15, R47.reuse, R20, RZ ;  /* 0x000000142f0f723e */ /* 0x044fe200048070ff */
        /* <DEDUP_REMOVED lines=8> */
[----:B--2---:R-:W-:-:S01]  /*c780*/  FADD.FTZ R14, R12, R47 ;  /* 0x0000002f0c0e7221 */ /* 0x004fc20000010000 */
[----:B------:R-:W-:-:S04]  /*c790*/  FADD.FTZ R62, R62, R49 ;  /* 0x000000313e3e7221 */ /* 0x000fc80000010000 */
[----:B------:R-:W-:Y:S02]  /*c7a0*/  FADD.FTZ R53, R53, R62 ;  /* 0x0000003e35357221 */ /* 0x000fe40000010000 */
[----:B------:R-:W-:Y:S01]  /*c7b0*/  MUFU.EX2 R66, R66 ;  /* 0x0000004200427308 */ /* 0x000fe20000000800 */
[----:B---3--:R-:W-:-:S07]  /*c7c0*/  FADD.FTZ R13, R51, R14 ;  /* 0x0000000e330d7221 */ /* 0x008fce0000010000 */
[----:B------:R-:W2:Y:S01]  /*c7d0*/  MUFU.EX2 R29, R29 ;  /* 0x0000001d001d7308 */ /* 0x000ea20000000800 */
[----:B-1----:R-:W-:-:S07]  /*c7e0*/  FADD.FTZ R14, R24, R13 ;  /* 0x0000000d180e7221 */ /* 0x002fce0000010000 */
[----:B------:R-:W1:Y:S08]  /*c7f0*/  MUFU.EX2 R55, R55 ;  /* 0x0000003700377308 */ /* 0x000e700000000800 */
[----:B------:R-:W-:Y:S01]  /*c800*/  MUFU.EX2 R64, R64 ;  /* 0x0000004000407308 */ /* 0x000fe20000000800 */
[----:B--2---:R-:W-:-:S07]  /*c810*/  F2FP.SATFINITE.E4M3.F32.PACK_AB_MERGE_C R13, R29, R66, RZ ;  /* 0x000000421d0d723e */ /* 0x004fce00048070ff */
[----:B------:R-:W2:Y:S01]  /*c820*/  MUFU.EX2 R25, R25 ;  /* 0x0000001900197308 */ /* 0x000ea20000000800 */
[C---:B-1----:R-:W-:Y:S01]  /*c830*/  F2FP.SATFINITE.E4M3.F32.PACK_AB_MERGE_C R24, R55.reuse, R24, RZ ;  /* 0x000000183718723e */ /* 0x042fe200048070ff */
[----:B------:R-:W-:-:S03]  /*c840*/  FADD.FTZ R55, R55, R14 ;  /* 0x0000000e37377221 */ /* 0x000fc60000010000 */
[----:B------:R-:W-:-:S03]  /*c850*/  F2FP.SATFINITE.E4M3.F32.PACK_AB_MERGE_C R143, R51, R12, R24 ;  /* 0x0000000c338f723e */ /* 0x000fc60004807018 */
[----:B------:R-:W1:Y:S08]  /*c860*/  MUFU.EX2 R26, R26 ;  /* 0x0000001a001a7308 */ /* 0x000e700000000800 */
[----:B------:R-:W3:Y:S01]  /*c870*/  MUFU.EX2 R27, R27 ;  /* 0x0000001b001b7308 */ /* 0x000ee20000000800 */
[----:B--2---:R-:W-:Y:S01]  /*c880*/  F2FP.SATFINITE.E4M3.F32.PACK_AB_MERGE_C R136, R25, R64, R13 ;  /* 0x000000401988723e */ /* 0x004fe2000480700d */
[----:B------:R-:W-:-:S04]  /*c890*/  FADD.FTZ R64, R64, R53 ;  /* 0x0000003540407221 */ /* 0x000fc80000010000 */
[----:B------:R-:W-:Y:S02]  /*c8a0*/  FADD.FTZ R25, R25, R64 ;  /* 0x0000004019197221 */ /* 0x000fe40000010000 */
[----:B------:R-:W2:Y:S01]  /*c8b0*/  MUFU.EX2 R30, R30 ;  /* 0x0000001e001e7308 */ /* 0x000ea20000000800 */
[----:B-1----:R-:W-:-:S01]  /*c8c0*/  FADD.FTZ R20, R26, R55 ;  /* 0x000000371a147221 */ /* 0x002fc20000010000 */
[----:B------:R-:W-:-:S04]  /*c8d0*/  FADD.FTZ R66, R66, R25 ;  /* 0x0000001942427221 */ /* 0x000fc80000010000 */
[----:B------:R-:W-:Y:S02]  /*c8e0*/  FADD.FTZ R29, R29, R66 ;  /* 0x000000421d1d7221 */ /* 0x000fe40000010000 */
[----:B------:R-:W-:Y:S01]  /*c8f0*/  MUFU.EX2 R33, R33 ;  /* 0x0000002100217308 */ /* 0x000fe20000000800 */
[----:B---3--:R-:W-:-:S01]  /*c900*/  FADD.FTZ R13, R27, R20 ;  /* 0x000000141b0d7221 */ /* 0x008fc20000010000 */
[----:B------:R-:W-:Y:S01]  /*c910*/  IMAD.MOV.U32 R20, RZ, RZ, R108 ;  /* 0x000000ffff147224 */ /* 0x000fe200078e006c */
[----:B0-----:R-:W-:Y:S02]  /*c920*/  @P5 SHF.R.U32.HI R20, RZ, R28, R21 ;  /* 0x0000001cff145219 */ /* 0x001fe40000011615 */
[----:B------:R-:W-:-:S03]  /*c930*/  ISETP.GE.AND P5, PT, R11, 0x1, PT ;  /* 0x000000010b00780c */ /* 0x000fc60003fa6270 */
        /* <DEDUP_REMOVED lines=21> */
[----:B------:R-:W-:-:S04]  /*ca90*/  VIADD R8, R104, 0xfffffffe ;  /* 0xfffffffe68087836 */ /* 0x000fc80000000000 */
[----:B------:R0:W-:Y:S01]  /*caa0*/  STL [R1], R12 ;  /* 0x0000000c01007387 */ /* 0x0001e20000100800 */
[C---:B-1----:R-:W-:Y:S01]  /*cab0*/  F2FP.SATFINITE.E4M3.F32.PACK_AB_MERGE_C R13, R14.reuse, R41, RZ ;  /* 0x000000290e0d723e */ /* 0x042fe200048070ff */
[----:B------:R-:W-:-:S03]  /*cac0*/  FADD.FTZ R21, R14, R21 ;  /* 0x000000150e157221 */ /* 0x000fc60000010000 */
[----:B------:R-:W-:Y:S01]  /*cad0*/  F2FP.SATFINITE.E4M3.F32.PACK_AB_MERGE_C R139, R35, R34, R13 ;  /* 0x00000022238b723e */ /* 0x000fe2000480700d */
[----:B------:R-:W-:-:S04]  /*cae0*/  IMAD.IADD R13, R105, 0x1, R20 ;  /* 0x00000001690d7824 */ /* 0x000fc800078e0214 */
[----:B------:R-:W-:Y:S01]  /*caf0*/  IMAD.IADD R10, R13, 0x1, R10 ;  /* 0x000000010d0a7824 */ /* 0x000fe200078e020a */
[----:B0-----:R-:W-:Y:S06]  /*cb00*/  @!P5 BRA `(.L_x_12251) ;  /* 0x000000000048d947 */ /* 0x001fec0003800000 */
        /* <DEDUP_REMOVED lines=11> */
.L_x_12253:
[----:B------:R-:W-:-:S13]  /*cbc0*/  ISETP.NE.AND P1, PT, R11, 0x1, PT ;  /* 0x000000010b00780c */ /* 0x000fda0003f25270 */
[----:B------:R-:W0:Y:S02]  /*cbd0*/  @P1 LDC.64 R14, c[0x0][0x9e8] ;  /* 0x00027a00ff0e1b82 */ /* 0x000e240000000a00 */
[----:B0-----:R-:W-:-:S05]  /*cbe0*/  @P1 IMAD.HI.U32 R14, R12, R14, RZ ;  /* 0x0000000e0c0e1227 */ /* 0x001fca00078e00ff */
[----:B------:R-:W-:-:S07]  /*cbf0*/  @P1 SHF.R.U32.HI R12, RZ, R15, R14 ;  /* 0x0000000fff0c1219 */ /* 0x000fce000001160e */
.L_x_12254:
[----:B------:R-:W-:Y:S05]  /*cc00*/  BSYNC B0 ;  /* 0x0000000000007941 */ /* 0x000fea0003800000 */
.L_x_12252:
[----:B------:R-:W-:-:S05]  /*cc10*/  IMAD R11, R12, R11, R11 ;  /* 0x0000000b0c0b7224 */ /* 0x000fca00078e020b */
[----:B------:R-:W-:-:S07]  /*cc20*/  VIMNMX R10, R10, R11, PT ;  /* 0x0000000b0a0a7248 */ /* 0x000fce0003fe0100 */
.L_x_12251:
[----:B------:R-:W2:Y:S01]  /*cc30*/  LDL R12, [R1+0x40] ;  /* 0x00004000010c7983 */ /* 0x000ea20000100800 */
[----:B------:R-:W-:Y:S01]  /*cc40*/  IMAD.HI R10, R10, 0x66666667, RZ ;  /* 0x666666670a0a7827 */ /* 0x000fe200078e02ff */
[----:B------:R-:W-:Y:S01]  /*cc50*/  ULDC UR37, c[0x0][0x9e4] ;  /* 0x0002790000257ab9 */ /* 0x000fe20000000800 */
[----:B------:R-:W-:Y:S01]  /*cc60*/  ULDC UR36, c[0x0][0x9e4] ;  /* 0x0002790000247ab9 */ /* 0x000fe20000000800 */
[----:B------:R-:W-:Y:S01]  /*cc70*/  ULDC UR38, c[0x0][0x9dc] ;  /* 0x0002770000267ab9 */ /* 0x000fe20000000800 */
[----:B------:R-:W-:Y:S01]  /*cc80*/  ULDC UR42, c[0x0][0x9dc] ;  /* 0x00027700002a7ab9 */ /* 0x000fe20000000800 */
[----:B------:R-:W-:Y:S01]  /*cc90*/  SHF.R.U32.HI R11, RZ, 0x1f, R10 ;  /* 0x0000001fff0b7819 */ /* 0x000fe2000001160a */
[----:B------:R-:W-:Y:S01]  /*cca0*/  ULDC UR43, c[0x0][0x9e0] ;  /* 0x00027800002b7ab9 */ /* 0x000fe20000000800 */
[----:B------:R-:W-:Y:S01]  /*ccb0*/  ULDC UR39, c[0x0][0x9e0] ;  /* 0x0002780000277ab9 */ /* 0x000fe20000000800 */
[----:B------:R-:W-:Y:S01]  /*ccc0*/  BSSY B1, `(.L_x_12255) ;  /* 0x000044c000017945 */ /* 0x000fe20003800000 */
[----:B------:R-:W-:-:S02]  /*ccd0*/  LEA.HI.SX32 R11, R10, R11, 0x1a ;  /* 0x0000000b0a0b7211 */ /* 0x000fc400078fd2ff */
        /* <DEDUP_REMOVED lines=37> */
.L_x_12277:
[----:B------:R-:W-:-:S05]  /*cf30*/  VIADD R15, R19, 0x1 ;  /* 0x00000001130f7836 */ /* 0x000fca0000000000 */
[----:B------:R-:W-:-:S04]  /*cf40*/  ISETP.NE.AND P1, PT, R15, 0x2, PT ;  /* 0x000000020f00780c */ /* 0x000fc80003f25270 */
[----:B------:R-:W-:Y:S02]  /*cf50*/  SEL R9, RZ, 0x1, P1 ;  /* 0x00000001ff097807 */ /* 0x000fe40000800000 */
[----:B------:R-:W-:Y:S02]  /*cf60*/  SEL R15, R15, RZ, P1 ;  /* 0x000000ff0f0f7207 */ /* 0x000fe40000800000 */
[----:B------:R-:W-:Y:S01]  /*cf70*/  LOP3.LUT R14, R156, R9, RZ, 0x3c, !PT ;  /* 0x000000099c0e7212 */ /* 0x000fe200078e3cff */
[----:B------:R-:W-:Y:S06]  /*cf80*/  @!P0 BRA `(.L_x_12258) ;  /* 0x0000000000048947 */ /* 0x000fec0003800000 */
[----:B------:R-:W-:Y:S01]  /*cf90*/  BPT.TRAP 0x1 ;  /* 0x000000040000795c */ /* 0x000fe20000300000 */
.L_x_12258:
[----:B------:R-:W-:Y:S01]  /*cfa0*/  IMAD R9, R15, 0x8, R18 ;  /* 0x000000080f097824 */ /* 0x000fe200078e0212 */
[----:B------:R-:W-:-:S04]  /*cfb0*/  SHF.L.U32 R10, R14, 0x1f, RZ ;  /* 0x0000001f0e0a7819 */ /* 0x000fc800000006ff */
[----:B------:R0:W1:Y:S01]  /*cfc0*/  SYNCS.PHASECHK.TRANS64.TRYWAIT P1, [R9+URZ+0x13230], R10 ;  /* 0x0132300a090075a7 */ /* 0x000062000802017f */
[----:B------:R-:W-:Y:S05]  /*cfd0*/  @!P0 BRA `(.L_x_12259) ;  /* 0x0000000000048947 */ /* 0x000fea0003800000 */
[----:B------:R-:W-:Y:S01]  /*cfe0*/  BPT.TRAP 0x1 ;  /* 0x000000040000795c */ /* 0x000fe20000300000 */
.L_x_12259:
[----:B------:R-:W2:Y:S01]  /*cff0*/  LDL R11, [R1+0x28] ;  /* 0x00002800010b7983 */ /* 0x000ea20000100800 */
[----:B------:R-:W-:Y:S01]  /*d000*/  BSSY B2, `(.L_x_12260) ;  /* 0x0000007000027945 */ /* 0x000fe20003800000 */
[----:B--2---:R-:W-:-:S04]  /*d010*/  IMAD R20, R15, 0x280, R11 ;  /* 0x000002800f147824 */ /* 0x004fc800078e020b */
[C---:B------:R-:W-:Y:S02]  /*d020*/  VIADD R12, R20.reuse, 0x80 ;  /* 0x00000080140c7836 */ /* 0x040fe40000000000 */
[----:B------:R-:W-:Y:S01]  /*d030*/  VIADD R56, R20, 0x100 ;  /* 0x0000010014387836 */ /* 0x000fe20000000000 */
[----:B-1----:R-:W-:Y:S06]  /*d040*/  @P1 BRA `(.L_x_12261) ;  /* 0x0000000000081947 */ /* 0x002fec0003800000 */
[----:B------:R-:W1:Y:S02]  /*d050*/  SYNCS.PHASECHK.TRANS64.TRYWAIT P1, [R9+URZ+0x13230], R10 ;  /* 0x0132300a090075a7 */ /* 0x000e64000802017f */
[----:B-1----:R-:W-:Y:S05]  /*d060*/  @!P1 BRA `(.L_x_12262) ;  /* 0x0000015800cc9947 */ /* 0x002fea0003800000 */
.L_x_12261:
[----:B------:R-:W-:Y:S05]  /*d070*/  BSYNC B2 ;  /* 0x0000000000027941 */ /* 0x000fea0003800000 */
.L_x_12260:
[----:B01----:R-:W-:Y:S01]  /*d080*/  IMAD.MOV.U32 R10, RZ, RZ, R20 ;  /* 0x000000ffff0a7224 */ /* 0x003fe200078e0014 */
[----:B------:R-:W-:Y:S01]  /*d090*/  R2UR UR16, R4 ;  /* 0x00000000041072ca */ /* 0x000fe200000e0000 */
[----:B------:R-:W-:Y:S01]  /*d0a0*/  IMAD.MOV.U32 R11, RZ, RZ, -0x7fffffe0 ;  /* 0x80000020ff0b7424 */ /* 0x000fe200078e00ff */
[----:B------:R-:W-:Y:S01]  /*d0b0*/  R2UR UR17, R5 ;  /* 0x00000000051172ca */ /* 0x000fe200000e0000 */
[----:B------:R-:W-:Y:S01]  /*d0c0*/  WARPGROUP.ARRIVE ;  /* 0x00000000000079c5 */ /* 0x000fe20000000000 */
[----:B------:R-:W-:Y:S01]  /*d0d0*/  R2UR UR18, R10 ;  /* 0x000000000a1272ca */ /* 0x000fe200000e0000 */
[----:B------:R-:W-:Y:S01]  /*d0e0*/  IMAD.MOV.U32 R13, RZ, RZ, -0x7fffffe0 ;  /* 0x80000020ff0d7424 */ /* 0x000fe200078e00ff */
[----:B------:R-:W-:Y:S01]  /*d0f0*/  R2UR UR19, R11 ;  /* 0x000000000b1372ca */ /* 0x000fe200000e0000 */
[----:B------:R-:W-:Y:S01]  /*d100*/  IMAD.MOV.U32 R10, RZ, RZ, R56 ;  /* 0x000000ffff0a7224 */ /* 0x000fe200078e0038 */
[----:B------:R-:W-:Y:S01]  /*d110*/  R2UR UR22, R12 ;  /* 0x000000000c1672ca */ /* 0x000fe200000e0000 */
[C---:B------:R-:W-:Y:S01]  /*d120*/  VIADD R12, R20.reuse, 0x180 ;  /* 0x00000180140c7836 */ /* 0x040fe20000000000 */
[----:B------:R-:W-:Y:S01]  /*d130*/  R2UR UR23, R13 ;  /* 0x000000000d1772ca */ /* 0x000fe200000e0000 */
[----:B------:R-:W-:Y:S01]  /*d140*/  VIADD R56, R20, 0x182 ;  /* 0x0000018214387836 */ /* 0x000fe20000000000 */
[----:B------:R-:W-:Y:S01]  /*d150*/  R2UR UR20, R4 ;  /* 0x00000000041472ca */ /* 0x000fe200000e0000 */
[----:B------:R-:W-:Y:S01]  /*d160*/  IMAD.MOV.U32 R57, RZ, RZ, -0x7fffffe0 ;  /* 0x80000020ff397424 */ /* 0x000fe200078e00ff */
[----:B------:R-:W-:-:S02]  /*d170*/  R2UR UR21, R5 ;  /* 0x00000000051572ca */ /* 0x000fc400000e0000 */
[----:B------:R-:W-:Y:S01]  /*d180*/  R2UR UR26, R10 ;  /* 0x000000000a1a72ca */ /* 0x000fe200000e0000 */
[----:B------:R-:W-:Y:S01]  /*d190*/  VIADD R10, R20, 0x200 ;  /* 0x00000200140a7836 */ /* 0x000fe20000000000 */
[----:B------:R-:W-:Y:S01]  /*d1a0*/  R2UR UR27, R11 ;  /* 0x000000000b1b72ca */ /* 0x000fe200000e0000 */
[----:B------:R-:W-:Y:S01]  /*d1b0*/  QGMMA.64x32x32.F32.E4M3.E4M3 R120, gdesc[UR16], RZ, !UPT, gsb0 ;  /* 0x00600000107879f3 */ /* 0x000fe2000c0008ff */
[----:B------:R-:W-:Y:S02]  /*d1c0*/  R2UR UR24, R4 ;  /* 0x00000000041872ca */ /* 0x000fe400000e0000 */
[----:B------:R-:W-:Y:S02]  /*d1d0*/  R2UR UR25, R5 ;  /* 0x00000000051972ca */ /* 0x000fe400000e0000 */
[----:B------:R-:W-:Y:S01]  /*d1e0*/  R2UR UR10, R12 ;  /* 0x000000000c0a72ca */ /* 0x000fe200000e0000 */
[----:B------:R-:W-:Y:S01]  /*d1f0*/  VIADD R12, R20, 0x2 ;  /* 0x00000002140c7836 */ /* 0x000fe20000000000 */
[----:B------:R-:W-:-:S02]  /*d200*/  R2UR UR11, R13 ;  /* 0x000000000d0b72ca */ /* 0x000fc400000e0000 */
[----:B------:R-:W-:Y:S02]  /*d210*/  R2UR UR8, R4 ;  /* 0x00000000040872ca */ /* 0x000fe400000e0000 */
[----:B------:R-:W-:Y:S02]  /*d220*/  R2UR UR9, R5 ;  /* 0x00000000050972ca */ /* 0x000fe400000e0000 */
[----:B------:R-:W-:Y:S01]  /*d230*/  R2UR UR6, R10 ;  /* 0x000000000a0672ca */ /* 0x000fe200000e0000 */
[----:B------:R-:W-:Y:S01]  /*d240*/  VIADD R10, R20, 0x82 ;  /* 0x00000082140a7836 */ /* 0x000fe20000000000 */
[----:B------:R-:W-:Y:S01]  /*d250*/  R2UR UR7, R11 ;  /* 0x000000000b0772ca */ /* 0x000fe200000e0000 */
[----:B------:R-:W-:Y:S01]  /*d260*/  IMAD.MOV.U32 R11, RZ, RZ, -0x7fffffe0 ;  /* 0x80000020ff0b7424 */ /* 0x000fe200078e00ff */
[----:B------:R-:W-:Y:S02]  /*d270*/  R2UR UR4, R4 ;  /* 0x00000000040472ca */ /* 0x000fe400000e0000 */
        /* <DEDUP_REMOVED lines=55> */
.L_x_12263:
[----:B------:R-:W-:Y:S01]  /*d5f0*/  SHF.L.U32 R10, R156, 0x1f, RZ ;  /* 0x0000001f9c0a7819 */ /* 0x000fe200000006ff */
[----:B------:R-:W-:-:S04]  /*d600*/  IMAD R20, R19, 0x8, R18 ;  /* 0x0000000813147824 */ /* 0x000fc800078e0212 */
[----:B------:R0:W1:Y:S01]  /*d610*/  SYNCS.PHASECHK.TRANS64.TRYWAIT P1, [R20+URZ+0x13250], R10 ;  /* 0x0132500a140075a7 */ /* 0x000062000802017f */
[----:B------:R-:W-:Y:S05]  /*d620*/  @!P0 BRA `(.L_x_12264) ;  /* 0x0000000000048947 */ /* 0x000fea0003800000 */
[----:B------:R-:W-:Y:S01]  /*d630*/  BPT.TRAP 0x1 ;  /* 0x000000040000795c */ /* 0x000fe20000300000 */
.L_x_12264:
[----:B------:R-:W-:Y:S04]  /*d640*/  BSSY B2, `(.L_x_12265) ;  /* 0x0000004000027945 */ /* 0x000fe80003800000 */
[----:B-1----:R-:W-:Y:S05]  /*d650*/  @P1 BRA `(.L_x_12266) ;  /* 0x0000000000081947 */ /* 0x002fea0003800000 */
[----:B------:R-:W1:Y:S02]  /*d660*/  SYNCS.PHASECHK.TRANS64.TRYWAIT P1, [R20+URZ+0x13250], R10 ;  /* 0x0132500a140075a7 */ /* 0x000e64000802017f */
[----:B-1----:R-:W-:Y:S05]  /*d670*/  @!P1 BRA `(.L_x_12267) ;  /* 0x00000154005c9947 */ /* 0x002fea0003800000 */
.L_x_12266:
[----:B------:R-:W-:Y:S05]  /*d680*/  BSYNC B2 ;  /* 0x0000000000027941 */ /* 0x000fea0003800000 */
.L_x_12265:
[----:B01----:R-:W-:Y:S01]  /*d690*/  VIADD R10, R18, 0x1000 ;  /* 0x00001000120a7836 */ /* 0x003fe20000000000 */
[----:B------:R-:W-:Y:S01]  /*d6a0*/  WARPGROUP.ARRIVE ;  /* 0x00000000000079c5 */ /* 0x000fe20000000000 */
[----:B------:R-:W-:Y:S01]  /*d6b0*/  IMAD.MOV.U32 R11, RZ, RZ, -0x3ffffff0 ;  /* 0xc0000010ff0b7424 */ /* 0x000fe200078e00ff */
[----:B------:R-:W-:Y:S02]  /*d6c0*/  LOP3.LUT P1, RZ, R17, 0x10, RZ, 0xc0, !PT ;  /* 0x0000001011ff7812 */ /* 0x000fe4000782c0ff */
[----:B------:R-:W-:Y:S02]  /*d6d0*/  SHF.R.U32.HI R10, RZ, 0x4, R10 ;  /* 0x00000004ff0a7819 */ /* 0x000fe4000001160a */
[----:B------:R-:W-:Y:S02]  /*d6e0*/  R2UR UR7, R11 ;  /* 0x000000000b0772ca */ /* 0x000fe400000e0000 */
[----:B------:R-:W-:-:S04]  /*d6f0*/  LOP3.LUT R10, R10, 0x3fff, RZ, 0xc0, !PT ;  /* 0x00003fff0a0a7812 */ /* 0x000fc800078ec0ff */
[----:B------:R-:W-:-:S05]  /*d700*/  LOP3.LUT R10, R10, 0x10000, RZ, 0xfc, !PT ;  /* 0x000100000a0a7812 */ /* 0x000fca00078efcff */
[----:B------:R-:W-:Y:S02]  /*d710*/  IMAD R10, R19, 0x280, R10 ;  /* 0x00000280130a7824 */ /* 0x000fe400078e020a */
[----:B------:R-:W-:Y:S01]  /*d720*/  IMAD.MOV.U32 R13, RZ, RZ, -0x3ffffff0 ;  /* 0xc0000010ff0d7424 */ /* 0x000fe200078e00ff */
[----:B------:R-:W0:Y:S02]  /*d730*/  LDC R19, c[0x0][0x448] ;  /* 0x00011200ff137b82 */ /* 0x000e240000000800 */
[----:B------:R-:W-:-:S13]  /*d740*/  R2UR UR6, R10 ;  /* 0x000000000a0672ca */ /* 0x000fda00000e0000 */
[----:B------:R-:W-:Y:S01]  /*d750*/  QGMMA.64x64x32.F32.E4M3.E4M3 R24, R152, gdesc[UR4], R24, gsb0 ;  /* 0x00e0000498187df3 */ /* 0x000fe20008000818 */
[----:B------:R-:W-:Y:S01]  /*d760*/  VIADD R12, R10, 0x80 ;  /* 0x000000800a0c7836 */ /* 0x000fe20000000000 */
[----:B------:R-:W-:-:S04]  /*d770*/  R2UR UR7, R13 ;  /* 0x000000000d0772ca */ /* 0x000fc800000e0000 */
[----:B------:R-:W-:Y:S01]  /*d780*/  R2UR UR6, R12 ;  /* 0x000000000c0672ca */ /* 0x000fe200000e0000 */
[----:B------:R-:W-:Y:S02]  /*d790*/  WARPGROUP.DEPBAR.LE gsb0, 0x0 ;  /* 0x00008000000079c5 */ /* 0x000fe40000010000 */
[----:B------:R-:W-:Y:S01]  /*d7a0*/  WARPGROUP.ARRIVE ;  /* 0x00000000000079c5 */ /* 0x000fe20000000000 */
[----:B------:R-:W2:Y:S04]  /*d7b0*/  LDL R152, [R1+0x3c] ;  /* 0x00003c0001987983 */ /* 0x000ea80000100800 */
[----:B------:R-:W3:Y:S05]  /*d7c0*/  LDL R153, [R1+0x18] ;  /* 0x0000180001997983 */ /* 0x000eea0000100800 */
[----:B------:R-:W-:Y:S01]  /*d7d0*/  QGMMA.64x64x32.F32.E4M3.E4M3 R24, R148, gdesc[UR4], R24, gsb0 ;  /* 0x00e0000494187df3 */ /* 0x000fe20008000818 */
[----:B------:R-:W4:Y:S04]  /*d7e0*/  LDL R154, [R1+0x8] ;  /* 0x00000800019a7983 */ /* 0x000f280000100800 */
[----:B------:R-:W4:Y:S01]  /*d7f0*/  LDL R155, [R1+0x4] ;  /* 0x00000400019b7983 */ /* 0x000f220000100800 */
[----:B------:R-:W-:-:S03]  /*d800*/  WARPGROUP.DEPBAR.LE gsb0, 0x0 ;  /* 0x00008000000079c5 */ /* 0x000fc60000010000 */
[----:B------:R-:W2:Y:S01]  /*d810*/  LDL R151, [R1+0x1c] ;  /* 0x00001c0001977983 */ /* 0x000ea20000100800 */
[----:B------:R-:W-:Y:S01]  /*d820*/  VIADD R12, R10, 0x100 ;  /* 0x000001000a0c7836 */ /* 0x000fe20000000000 */
[----:B------:R-:W-:Y:S01]  /*d830*/  WARPGROUP.ARRIVE ;  /* 0x00000000000079c5 */ /* 0x000fe20000000000 */
[----:B------:R-:W-:Y:S01]  /*d840*/  IMAD.MOV.U32 R13, RZ, RZ, -0x3ffffff0 ;  /* 0xc0000010ff0d7424 */ /* 0x000fe200078e00ff */
[----:B0-----:R-:W-:Y:S01]  /*d850*/  ISETP.NE.AND P3, PT, R19, 0x1, PT ;  /* 0x000000011300780c */ /* 0x001fe20003f65270 */
[----:B------:R-:W-:Y:S01]  /*d860*/  IMAD.MOV.U32 R11, RZ, RZ, -0x3ffffff0 ;  /* 0xc0000010ff0b7424 */ /* 0x000fe200078e00ff */
[----:B------:R-:W-:Y:S01]  /*d870*/  R2UR UR6, R12 ;  /* 0x000000000c0672ca */ /* 0x000fe200000e0000 */
[C---:B------:R-:W-:Y:S01]  /*d880*/  VIADD R12, R10.reuse, 0x180 ;  /* 0x000001800a0c7836 */ /* 0x040fe20000000000 */
[----:B------:R-:W-:Y:S01]  /*d890*/  R2UR UR7, R13 ;  /* 0x000000000d0772ca */ /* 0x000fe200000e0000 */
[----:B------:R-:W-:Y:S01]  /*d8a0*/  IMAD.MOV.U32 R13, RZ, RZ, -0x3ffffff0 ;  /* 0xc0000010ff0d7424 */ /* 0x000fe200078e00ff */
[----:B------:R-:W0:Y:S01]  /*d8b0*/  S2R R19, SR_TID.X ;  /* 0x0000000000137919 */ /* 0x000e220000002100 */
[----:B------:R-:W-:-:S10]  /*d8c0*/  VIADD R10, R10, 0x200 ;  /* 0x000002000a0a7836 */ /* 0x000fd40000000000 */
[----:B------:R-:W-:Y:S01]  /*d8d0*/  QGMMA.64x64x32.F32.E4M3.E4M3 R24, R144, gdesc[UR4], R24, gsb0 ;  /* 0x00e0000490187df3 */ /* 0x000fe20008000818 */
[----:B------:R-:W-:Y:S02]  /*d8e0*/  R2UR UR6, R12 ;  /* 0x000000000c0672ca */ /* 0x000fe400000e0000 */
[----:B------:R-:W-:Y:S01]  /*d8f0*/  R2UR UR7, R13 ;  /* 0x000000000d0772ca */ /* 0x000fe200000e0000 */
[----:B------:R-:W-:Y:S01]  /*d900*/  IMAD R13, R8, -0xa0, RZ ;  /* 0xffffff60080d7824 */ /* 0x000fe200078e02ff */
[----:B0-----:R-:W-:-:S04]  /*d910*/  LOP3.LUT R19, R19, 0x7f, RZ, 0xc0, !PT ;  /* 0x0000007f13137812 */ /* 0x001fc800078ec0ff */
[----:B------:R-:W-:-:S13]  /*d920*/  ISETP.NE.AND P2, PT, R19, RZ, PT ;  /* 0x000000ff1300720c */ /* 0x000fda0003f45270 */
[----:B------:R-:W-:-:S05]  /*d930*/  @!P2 VIADD R9, R9, 0x13240 ;  /* 0x000132400909a836 */ /* 0x000fca0000000000 */
[----:B------:R-:W-:Y:S01]  /*d940*/  @!P2 PRMT R9, RZ, 0x654, R9 ;  /* 0x00000654ff09a816 */ /* 0x000fe20000000009 */
[----:B------:R-:W-:Y:S02]  /*d950*/  WARPGROUP.DEPBAR.LE gsb0, 0x0 ;  /* 0x00008000000079c5 */ /* 0x000fe40000010000 */
[----:B------:R-:W-:-:S06]  /*d960*/  WARPGROUP.ARRIVE ;  /* 0x00000000000079c5 */ /* 0x000fcc0000000000 */
[----:B------:R-:W-:Y:S01]  /*d970*/  QGMMA.64x64x32.F32.E4M3.E4M3 R24, R140, gdesc[UR4], R24, gsb0 ;  /* 0x00e000048c187df3 */ /* 0x000fe20008000818 */
[----:B------:R-:W-:Y:S02]  /*d980*/  R2UR UR6, R10 ;  /* 0x000000000a0672ca */ /* 0x000fe400000e0000 */
[----:B------:R-:W-:Y:S01]  /*d990*/  R2UR UR7, R11 ;  /* 0x000000000b0772ca */ /* 0x000fe200000e0000 */
[----:B------:R-:W0:Y:S08]  /*d9a0*/  @P3 LDC R10, c[0x0][0x44c] ;  /* 0x00011300ff0a3b82 */ /* 0x000e300000000800 */
[----:B------:R-:W1:Y:S01]  /*d9b0*/  @P3 LDC R11, c[0x0][0x450] ;  /* 0x00011400ff0b3b82 */ /* 0x000e620000000800 */
[----:B------:R-:W-:-:S02]  /*d9c0*/  WARPGROUP.DEPBAR.LE gsb0, 0x0 ;  /* 0x00008000000079c5 */ /* 0x000fc40000010000 */
[----:B------:R-:W-:-:S06]  /*d9d0*/  WARPGROUP.ARRIVE ;  /* 0x00000000000079c5 */ /* 0x000fcc0000000000 */
[----:B------:R-:W-:Y:S03]  /*d9e0*/  QGMMA.64x64x32.F32.E4M3.E4M3 R24, R136, gdesc[UR4], R24, gsb0 ;  /* 0x00e0000488187df3 */ /* 0x000fe60008000818 */
[----:B------:R-:W-:Y:S02]  /*d9f0*/  WARPGROUP.DEPBAR.LE gsb0, 0x0 ;  /* 0x00008000000079c5 */ /* 0x000fe40000010000 */
[----:B------:R5:W-:Y:S01]  /*da00*/  @!P2 SYNCS.ARRIVE.TRANS64.RED.A1T0 RZ, [R9+URZ], RZ ;  /* 0x000000ff09ffa9a7 */ /* 0x000be2000810043f */
[----:B---3--:R-:W-:Y:S01]  /*da10*/  IADD3 R136, -R153, 0x1, R13 ;  /* 0x0000000199887810 */ /* 0x008fe20007ffe10d */
[----:B------:R-:W-:-:S03]  /*da20*/  IMAD.IADD R137, R13, 0x1, -R153 ;  /* 0x000000010d897824 */ /* 0x000fc600078e0a99 */
[----:B----4-:R-:W-:Y:S01]  /*da30*/  IADD3 R136, -R155, R136, R154 ;  /* 0x000000889b887210 */ /* 0x010fe20007ffe19a */
[----:B-----5:R-:W-:-:S04]  /*da40*/  IMAD.U32 R9, RZ, RZ, UR38 ;  /* 0x00000026ff097e24 */ /* 0x020fc8000f8e00ff */
[----:B------:R-:W-:Y:S02]  /*da50*/  VIADD R19, R136, UR43 ;  /* 0x0000002b88137c36 */ /* 0x000fe40008000000 */
[----:B--2---:R-:W-:-:S04]  /*da60*/  IMAD.IADD R12, R152, 0x1, R151 ;  /* 0x00000001980c7824 */ /* 0x004fc800078e0297 */
[----:B0-----:R-:W-:-:S05]  /*da70*/  @P3 IMAD.HI.U32 R10, R12, R10, RZ ;  /* 0x0000000a0c0a3227 */ /* 0x001fca00078e00ff */
[----:B-1----:R-:W-:Y:S02]  /*da80*/  @P3 SHF.R.U32.HI R12, RZ, R11, R10 ;  /* 0x0000000bff0c3219 */ /* 0x002fe4000001160a */
[----:B------:R-:W-:-:S03]  /*da90*/  LOP3.LUT R10, RZ, R9, RZ, 0x33, !PT ;  /* 0x00000009ff0a7212 */ /* 0x000fc600078e33ff */
[----:B------:R-:W0:Y:S02]  /*daa0*/  SHFL.IDX PT, R140, R12, RZ, 0x1c1f ;  /* 0x001c1fff0c8c7589 */ /* 0x000e2400000e0000 */
[----:B------:R-:W-:Y:S02]  /*dab0*/  IMAD.IADD R136, R10, 0x1, R136 ;  /* 0x000000010a887824 */ /* 0x000fe400078e0288 */
        /* <DEDUP_REMOVED lines=15> */
.L_x_12270:
[----:B------:R-:W-:-:S05]  /*dbb0*/  IMAD.U32 R141, RZ, RZ, UR37 ;  /* 0x00000025ff8d7e24 */ /* 0x000fca000f8e00ff */
[----:B------:R-:W-:-:S13]  /*dbc0*/  ISETP.NE.AND P1, PT, R141, 0x1, PT ;  /* 0x000000018d00780c */ /* 0x000fda0003f25270 */
[----:B------:R-:W0:Y:S02]  /*dbd0*/  @P1 LDC.64 R10, c[0x0][0x9e8] ;  /* 0x00027a00ff0a1b82 */ /* 0x000e240000000a00 */
[----:B0-----:R-:W-:-:S05]  /*dbe0*/  @P1 IMAD.HI.U32 R10, R140, R10, RZ ;  /* 0x0000000a8c0a1227 */ /* 0x001fca00078e00ff */
[----:B------:R-:W-:-:S07]  /*dbf0*/  @P1 SHF.R.U32.HI R140, RZ, R11, R10 ;  /* 0x0000000bff8c1219 */ /* 0x000fce000001160a */
.L_x_12271:
[----:B------:R-:W-:Y:S05]  /*dc00*/  BSYNC B2 ;  /* 0x0000000000027941 */ /* 0x000fea0003800000 */
.L_x_12269:
[----:B------:R-:W-:-:S05]  /*dc10*/  IMAD R140, R140, R141, R137 ;  /* 0x0000008d8c8c7224 */ /* 0x000fca00078e0289 */
[----:B------:R-:W-:Y:S02]  /*dc20*/  VIMNMX R139, R139, R140, !PT ;  /* 0x0000008c8b8b7248 */ /* 0x000fe40007fe0100 */
[----:B------:R-:W-:-:S07]  /*dc30*/  VIADDMNMX R138, R140, R141, R138, PT ;  /* 0x0000008d8c8a7246 */ /* 0x000fce000380018a */
.L_x_12268:
        /* <DEDUP_REMOVED lines=22> */
[----:B------:R-:W-:Y:S02]  /*dda0*/  FSEL R125, R125, -INF , !P1 ;  /* 0xff8000007d7d7808 */ /* 0x000fe40004800000 */
[----:B------:R-:W-:Y:S02]  /*ddb0*/  ISETP.GT.AND P1, PT, R139, 0x10, !P2 ;  /* 0x000000108b00780c */ /* 0x000fe40005724270 */
[----:B------:R-:W-:-:S02]  /*ddc0*/  LOP3.LUT R16, R16, 0xff7fffff, RZ, 0xc0, !PT ;  /* 0xff7fffff10107812 */ /* 0x000fc400078ec0ff */
        /* <DEDUP_REMOVED lines=222> */
.L_x_12274:
[----:B------:R-:W-:-:S05]  /*ebb0*/  IMAD.U32 R13, RZ, RZ, UR37 ;  /* 0x00000025ff0d7e24 */ /* 0x000fca000f8e00ff */
[----:B------:R-:W-:-:S13]  /*ebc0*/  ISETP.NE.AND P6, PT, R13, 0x1, PT ;  /* 0x000000010d00780c */ /* 0x000fda0003fc5270 */
[----:B------:R-:W0:Y:S02]  /*ebd0*/  @P6 LDC.64 R10, c[0x0][0x9e8] ;  /* 0x00027a00ff0a6b82 */ /* 0x000e240000000a00 */
[----:B0-----:R-:W-:-:S05]  /*ebe0*/  @P6 IMAD.HI.U32 R10, R12, R10, RZ ;  /* 0x0000000a0c0a6227 */ /* 0x001fca00078e00ff */
[----:B------:R-:W-:-:S07]  /*ebf0*/  @P6 SHF.R.U32.HI R12, RZ, R11, R10 ;  /* 0x0000000bff0c6219 */ /* 0x000fce000001160a */
.L_x_12275:
[----:B------:R-:W-:Y:S05]  /*ec00*/  BSYNC B2 ;  /* 0x0000000000027941 */ /* 0x000fea0003800000 */
.L_x_12273:
[----:B------:R-:W-:-:S05]  /*ec10*/  IMAD R12, R12, R13, R137 ;  /* 0x0000000d0c0c7224 */ /* 0x000fca00078e0289 */
[----:B------:R-:W-:Y:S02]  /*ec20*/  VIMNMX R136, R136, R12, !PT ;  /* 0x0000000c88887248 */ /* 0x000fe40007fe0100 */
[----:B------:R-:W-:-:S07]  /*ec30*/  VIADDMNMX R19, R12, R13, R19, PT ;  /* 0x0000000d0c137246 */ /* 0x000fce0003800113 */
.L_x_12272:
[C---:B------:R-:W-:Y:S01]  /*ec40*/  ISETP.GT.AND P1, PT, R136.reuse, 0x20, !P1 ;  /* 0x000000208800780c */ /* 0x040fe20004f24270 */
[----:B------:R-:W2:Y:S01]  /*ec50*/  LDL.LU R137, [R1] ;  /* 0x0000000001897983 */ /* 0x000ea20000300800 */
[----:B------:R-:W-:Y:S02]  /*ec60*/  ISETP.GT.AND P5, PT, R136, 0x30, !P5 ;  /* 0x000000308800780c */ /* 0x000fe40006fa4270 */
[C---:B------:R-:W-:Y:S02]  /*ec70*/  ISETP.LT.OR P1, PT, R19.reuse, 0x21, P1 ;  /* 0x000000211300780c */ /* 0x040fe40000f21670 */
[----:B------:R-:W-:Y:S02]  /*ec80*/  ISETP.LT.OR P5, PT, R19, 0x31, P5 ;  /* 0x000000311300780c */ /* 0x000fe40002fa1670 */
[----:B------:R-:W-:Y:S02]  /*ec90*/  FSEL R106, R106, -INF , !P1 ;  /* 0xff8000006a6a7808 */ /* 0x000fe40004800000 */
[----:B------:R-:W-:-:S02]  /*eca0*/  LOP3.LUT P1, RZ, R16, 0x800000, RZ, 0xc0, !PT ;  /* 0x0080000010ff7812 */ /* 0x000fc4000782c0ff */
[----:B------:R-:W-:Y:S02]  /*ecb0*/  FSEL R114, R114, -INF , !P5 ;  /* 0xff80000072727808 */ /* 0x000fe40006800000 */
[C---:B------:R-:W-:Y:S02]  /*ecc0*/  ISETP.GT.AND P1, PT, R136.reuse, 0x31, !P1 ;  /* 0x000000318800780c */ /* 0x040fe40004f24270 */
[----:B------:R-:W-:Y:S02]  /*ecd0*/  ISETP.GT.AND P4, PT, R136, 0x29, !P4 ;  /* 0x000000298800780c */ /* 0x000fe40006784270 */
[----:B------:R-:W-:Y:S02]  /*ece0*/  ISETP.LT.OR P1, PT, R19, 0x32, P1 ;  /* 0x000000321300780c */ /* 0x000fe40000f21670 */
[----:B------:R-:W-:Y:S02]  /*ecf0*/  LOP3.LUT P5, RZ, R16, 0x100000, RZ, 0xc0, !PT ;  /* 0x0010000010ff7812 */ /* 0x000fe400078ac0ff */
[----:B------:R-:W-:-:S02]  /*ed00*/  FSEL R115, R115, -INF , !P1 ;  /* 0xff80000073737808 */ /* 0x000fc40004800000 */
[----:B------:R-:W-:Y:S02]  /*ed10*/  LOP3.LUT P1, RZ, R16, 0x400000, RZ, 0xc0, !PT ;  /* 0x0040000010ff7812 */ /* 0x000fe4000782c0ff */
[----:B------:R-:W-:Y:S02]  /*ed20*/  ISETP.LT.OR P4, PT, R19, 0x2a, P4 ;  /* 0x0000002a1300780c */ /* 0x000fe40002781670 */
[C---:B------:R-:W-:Y:S02]  /*ed30*/  ISETP.GT.AND P1, PT, R136.reuse, 0x38, !P1 ;  /* 0x000000388800780c */ /* 0x040fe40004f24270 */
[----:B------:R-:W-:Y:S02]  /*ed40*/  FSEL R111, R111, -INF , !P4 ;  /* 0xff8000006f6f7808 */ /* 0x000fe40006000000 */
[----:B------:R-:W-:Y:S02]  /*ed50*/  ISETP.LT.OR P1, PT, R19, 0x39, P1 ;  /* 0x000000391300780c */ /* 0x000fe40000f21670 */
[----:B------:R-:W-:-:S02]  /*ed60*/  ISETP.GT.AND P3, PT, R136, 0x28, !P3 ;  /* 0x000000288800780c */ /* 0x000fc40005f64270 */
[----:B------:R-:W-:Y:S02]  /*ed70*/  FSEL R118, R118, -INF , !P1 ;  /* 0xff80000076767808 */ /* 0x000fe40004800000 */
[C---:B------:R-:W-:Y:S02]  /*ed80*/  LOP3.LUT P1, RZ, R16.reuse, 0x200000, RZ, 0xc0, !PT ;  /* 0x0020000010ff7812 */ /* 0x040fe4000782c0ff */
[----:B------:R-:W-:Y:S02]  /*ed90*/  LOP3.LUT P4, RZ, R16, 0x80000, RZ, 0xc0, !PT ;  /* 0x0008000010ff7812 */ /* 0x000fe4000788c0ff */
[----:B------:R-:W-:Y:S02]  /*eda0*/  ISETP.GT.AND P1, PT, R136, 0x39, !P1 ;  /* 0x000000398800780c */ /* 0x000fe40004f24270 */
[C---:B------:R-:W-:Y:S02]  /*edb0*/  ISETP.LT.OR P3, PT, R19.reuse, 0x29, P3 ;  /* 0x000000291300780c */ /* 0x040fe40001f61670 */
[----:B------:R-:W-:-:S02]  /*edc0*/  ISETP.LT.OR P1, PT, R19, 0x3a, P1 ;  /* 0x0000003a1300780c */ /* 0x000fc40000f21670 */
[----:B------:R-:W-:Y:S02]  /*edd0*/  FSEL R110, R110, -INF , !P3 ;  /* 0xff8000006e6e7808 */ /* 0x000fe40005800000 */
[----:B------:R-:W-:Y:S02]  /*ede0*/  FSEL R119, R119, -INF , !P1 ;  /* 0xff80000077777808 */ /* 0x000fe40004800000 */
[C---:B------:R-:W-:Y:S02]  /*edf0*/  ISETP.GT.AND P1, PT, R136.reuse, 0x40, !P5 ;  /* 0x000000408800780c */ /* 0x040fe40006f24270 */
[----:B------:R-:W-:Y:S02]  /*ee00*/  ISETP.GT.AND P2, PT, R136, 0x21, !P2 ;  /* 0x000000218800780c */ /* 0x000fe40005744270 */
[----:B------:R-:W-:Y:S02]  /*ee10*/  ISETP.LT.OR P1, PT, R19, 0x41, P1 ;  /* 0x000000411300780c */ /* 0x000fe40000f21670 */
[----:B------:R-:W-:-:S02]  /*ee20*/  LOP3.LUT P3, RZ, R16, 0x40000, RZ, 0xc0, !PT ;  /* 0x0004000010ff7812 */ /* 0x000fc4000786c0ff */
[----:B------:R-:W-:Y:S02]  /*ee30*/  FSEL R90, R90, -INF , !P1 ;  /* 0xff8000005a5a7808 */ /* 0x000fe40004800000 */
[----:B------:R-:W-:Y:S02]  /*ee40*/  ISETP.GT.AND P1, PT, R136, 0x41, !P4 ;  /* 0x000000418800780c */ /* 0x000fe40006724270 */
[C---:B------:R-:W-:Y:S02]  /*ee50*/  ISETP.LT.OR P2, PT, R19.reuse, 0x22, P2 ;  /* 0x000000221300780c */ /* 0x040fe40001741670 */
[----:B------:R-:W-:Y:S02]  /*ee60*/  ISETP.LT.OR P1, PT, R19, 0x42, P1 ;  /* 0x000000421300780c */ /* 0x000fe40000f21670 */
[----:B------:R-:W-:Y:S02]  /*ee70*/  FSEL R107, R107, -INF , !P2 ;  /* 0xff8000006b6b7808 */ /* 0x000fe40005000000 */
[----:B------:R-:W-:-:S02]  /*ee80*/  FSEL R91, R91, -INF , !P1 ;  /* 0xff8000005b5b7808 */ /* 0x000fc40004800000 */
[----:B------:R-:W-:Y:S02]  /*ee90*/  ISETP.GT.AND P1, PT, R136, 0x48, !P3 ;  /* 0x000000488800780c */ /* 0x000fe40005f24270 */
[----:B------:R-:W-:Y:S02]  /*eea0*/  LOP3.LUT P2, RZ, R16, 0x20000, RZ, 0xc0, !PT ;  /* 0x0002000010ff7812 */ /* 0x000fe4000784c0ff */
[----:B------:R-:W-:Y:S02]  /*eeb0*/  ISETP.LT.OR P1, PT, R19, 0x49, P1 ;  /* 0x000000491300780c */ /* 0x000fe40000f21670 */
[----:B------:R-:W-:Y:S02]  /*eec0*/  LOP3.LUT R17, R17, 0xffffffbf, RZ, 0xc0, !PT ;  /* 0xffffffbf11117812 */ /* 0x000fe400078ec0ff */
[----:B------:R-:W-:Y:S02]  /*eed0*/  FSEL R94, R94, -INF , !P1 ;  /* 0xff8000005e5e7808 */ /* 0x000fe40004800000 */
[----:B------:R-:W-:-:S02]  /*eee0*/  ISETP.GT.AND P1, PT, R136, 0x49, !P2 ;  /* 0x000000498800780c */ /* 0x000fc40005724270 */
[----:B------:R-:W-:Y:S02]  /*eef0*/  @P0 LOP3.LUT R17, R17, 0x40, RZ, 0xfc, !PT ;  /* 0x0000004011110812 */ /* 0x000fe400078efcff */
[----:B------:R-:W-:Y:S02]  /*ef00*/  ISETP.LT.OR P1, PT, R19, 0x4a, P1 ;  /* 0x0000004a1300780c */ /* 0x000fe40000f21670 */
[----:B------:R-:W-:Y:S02]  /*ef10*/  LOP3.LUT P0, RZ, R16, 0x10000, RZ, 0xc0, !PT ;  /* 0x0001000010ff7812 */ /* 0x000fe4000780c0ff */
[----:B------:R-:W-:Y:S02]  /*ef20*/  FSEL R95, R95, -INF , !P1 ;  /* 0xff8000005f5f7808 */ /* 0x000fe40004800000 */
[----:B------:R-:W-:Y:S02]  /*ef30*/  ISETP.GT.AND P1, PT, R136, 0x50, !P0 ;  /* 0x000000508800780c */ /* 0x000fe40004724270 */
[----:B------:R-:W-:-:S02]  /*ef40*/  LOP3.LUT P6, RZ, R16, 0x8000, RZ, 0xc0, !PT ;  /* 0x0000800010ff7812 */ /* 0x000fc400078cc0ff */
[C---:B------:R-:W-:Y:S02]  /*ef50*/  ISETP.LT.OR P1, PT, R19.reuse, 0x51, P1 ;  /* 0x000000511300780c */ /* 0x040fe40000f21670 */
[----:B------:R-:W-:Y:S02]  /*ef60*/  LOP3.LUT P5, RZ, R16, 0x200, RZ, 0xc0, !PT ;  /* 0x0000020010ff7812 */ /* 0x000fe400078ac0ff */
[----:B------:R-:W-:Y:S02]  /*ef70*/  FSEL R98, R98, -INF , !P1 ;  /* 0xff80000062627808 */ /* 0x000fe40004800000 */
[----:B------:R-:W-:Y:S02]  /*ef80*/  ISETP.GT.AND P1, PT, R136, 0x51, !P6 ;  /* 0x000000518800780c */ /* 0x000fe40007724270 */
[----:B------:R-:W-:Y:S02]  /*ef90*/  LOP3.LUT P4, RZ, R16, 0x100, RZ, 0xc0, !PT ;  /* 0x0000010010ff7812 */ /* 0x000fe4000788c0ff */
[----:B------:R-:W-:-:S02]  /*efa0*/  ISETP.LT.OR P1, PT, R19, 0x52, P1 ;  /* 0x000000521300780c */ /* 0x000fc40000f21670 */
[C---:B------:R-:W-:Y:S02]  /*efb0*/  LOP3.LUT P3, RZ, R16.reuse, 0x80, RZ, 0xc0, !PT ;  /* 0x0000008010ff7812 */ /* 0x040fe4000786c0ff */
[----:B------:R-:W-:Y:S02]  /*efc0*/  FSEL R99, R99, -INF , !P1 ;  /* 0xff80000063637808 */ /* 0x000fe40004800000 */
[C---:B------:R-:W-:Y:S02]  /*efd0*/  LOP3.LUT P1, RZ, R16.reuse, 0x4000, RZ, 0xc0, !PT ;  /* 0x0000400010ff7812 */ /* 0x040fe4000782c0ff */
[----:B------:R-:W-:Y:S02]  /*efe0*/  LOP3.LUT P2, RZ, R16, 0x40, RZ, 0xc0, !PT ;  /* 0x0000004010ff7812 */ /* 0x000fe4000784c0ff */
[----:B------:R-:W-:Y:S02]  /*eff0*/  ISETP.GT.AND P1, PT, R136, 0x58, !P1 ;  /* 0x000000588800780c */ /* 0x000fe40004f24270 */
[----:B------:R-:W-:-:S02]  /*f000*/  LOP3.LUT P0, RZ, R16, 0x20, RZ, 0xc0, !PT ;  /* 0x0000002010ff7812 */ /* 0x000fc4000780c0ff */
[----:B------:R-:W-:Y:S02]  /*f010*/  ISETP.LT.OR P1, PT, R19, 0x59, P1 ;  /* 0x000000591300780c */ /* 0x000fe40000f21670 */
[----:B------:R-:W-:Y:S02]  /*f020*/  FMNMX.FTZ R10, R120, R3, !PT ;  /* 0x00000003780a7209 */ /* 0x000fe40007810000 */
[----:B------:R-:W-:Y:S02]  /*f030*/  FSEL R102, R102, -INF , !P1 ;  /* 0xff80000066667808 */ /* 0x000fe40004800000 */
[C---:B------:R-:W-:Y:S02]  /*f040*/  LOP3.LUT P1, RZ, R16.reuse, 0x2000, RZ, 0xc0, !PT ;  /* 0x0000200010ff7812 */ /* 0x040fe4000782c0ff */
[----:B------:R-:W-:Y:S02]  /*f050*/  LOP3.LUT P6, RZ, R16, 0x20000000, RZ, 0xc0, !PT ;  /* 0x2000000010ff7812 */ /* 0x000fe400078cc0ff */
        /* <DEDUP_REMOVED lines=94> */
[----:B------:R-:W-:Y:S01]  /*f640*/  LOP3.LUT P0, RZ, R16, 0x2000000, RZ, 0xc0, !PT ;  /* 0x0200000010ff7812 */ /* 0x000fe2000780c0ff */
[----:B------:R-:W0:Y:S01]  /*f650*/  SHFL.BFLY PT, R11, R10, 0x2, 0x1f ;  /* 0x0c401f000a0b7f89 */ /* 0x000e2200000e0000 */
[----:B------:R-:W-:Y:S02]  /*f660*/  ISETP.LT.OR P1, PT, R19, 0x1a, P1 ;  /* 0x0000001a1300780c */ /* 0x000fe40000f21670 */
[----:B------:R-:W-:-:S02]  /*f670*/  ISETP.GT.AND P0, PT, R136, 0x81, !P0 ;  /* 0x000000818800780c */ /* 0x000fc40004704270 */
[----:B------:R-:W-:Y:S02]  /*f680*/  FSEL R135, R135, -INF , !P1 ;  /* 0xff80000087877808 */ /* 0x000fe40004800000 */
[----:B------:R-:W-:Y:S02]  /*f690*/  LOP3.LUT P1, RZ, R16, 0x1, RZ, 0xc0, !PT ;  /* 0x0000000110ff7812 */ /* 0x000fe4000782c0ff */
[C---:B------:R-:W-:Y:S02]  /*f6a0*/  ISETP.LT.OR P0, PT, R19.reuse, 0x82, P0 ;  /* 0x000000821300780c */ /* 0x040fe40000701670 */
[----:B------:R-:W-:Y:S02]  /*f6b0*/  ISETP.GT.AND P1, PT, R136, RZ, !P1 ;  /* 0x000000ff8800720c */ /* 0x000fe40004f24270 */
[----:B------:R-:W-:Y:S02]  /*f6c0*/  LOP3.LUT P2, RZ, R16, 0x10, RZ, 0xc0, !PT ;  /* 0x0000001010ff7812 */ /* 0x000fe4000784c0ff */
[----:B------:R-:W-:-:S02]  /*f6d0*/  ISETP.LT.OR P1, PT, R19, 0x1, P1 ;  /* 0x000000011300780c */ /* 0x000fc40000f21670 */
[----:B------:R-:W-:Y:S02]  /*f6e0*/  LOP3.LUT P3, RZ, R16, 0x8, RZ, 0xc0, !PT ;  /* 0x0000000810ff7812 */ /* 0x000fe4000786c0ff */
[----:B------:R-:W-:Y:S02]  /*f6f0*/  FSEL R122, R122, -INF , !P1 ;  /* 0xff8000007a7a7808 */ /* 0x000fe40004800000 */
[----:B------:R-:W-:Y:S02]  /*f700*/  LOP3.LUT P1, RZ, R16, 0x4000000, RZ, 0xc0, !PT ;  /* 0x0400000010ff7812 */ /* 0x000fe4000782c0ff */
[----:B------:R-:W-:Y:S02]  /*f710*/  FMNMX.FTZ R12, R122, R0, !PT ;  /* 0x000000007a0c7209 */ /* 0x000fe40007810000 */
[----:B0-----:R-:W-:Y:S02]  /*f720*/  FMNMX.FTZ R10, R10, R11, !PT ;  /* 0x0000000b0a0a7209 */ /* 0x001fe40007810000 */
[----:B------:R-:W-:-:S02]  /*f730*/  FMNMX.FTZ R12, R123, R12, !PT ;  /* 0x0000000c7b0c7209 */ /* 0x000fc40007810000 */
[----:B------:R-:W-:Y:S01]  /*f740*/  ISETP.GT.AND P1, PT, R136, 0x80, !P1 ;  /* 0x000000808800780c */ /* 0x000fe20004f24270 */
[----:B------:R-:W0:Y:S01]  /*f750*/  SHFL.BFLY PT, R11, R10, 0x1, 0x1f ;  /* 0x0c201f000a0b7f89 */ /* 0x000e2200000e0000 */
[----:B------:R-:W-:Y:S02]  /*f760*/  FMNMX.FTZ R12, R126, R12, !PT ;  /* 0x0000000c7e0c7209 */ /* 0x000fe40007810000 */
[----:B------:R-:W-:Y:S02]  /*f770*/  ISETP.LT.OR P1, PT, R19, 0x81, P1 ;  /* 0x000000811300780c */ /* 0x000fe40000f21670 */
[----:B------:R-:W-:Y:S02]  /*f780*/  FMNMX.FTZ R12, R127, R12, !PT ;  /* 0x0000000c7f0c7209 */ /* 0x000fe40007810000 */
[----:B------:R-:W-:Y:S02]  /*f790*/  FSEL R58, R58, -INF , !P1 ;  /* 0xff8000003a3a7808 */ /* 0x000fe40004800000 */
[----:B------:R-:W-:-:S02]  /*f7a0*/  FMNMX.FTZ R12, R130, R12, !PT ;  /* 0x0000000c820c7209 */ /* 0x000fc40007810000 */
[C---:B------:R-:W-:Y:S02]  /*f7b0*/  LOP3.LUT P1, RZ, R16.reuse, 0x1000000, RZ, 0xc0, !PT ;  /* 0x0100000010ff7812 */ /* 0x040fe4000782c0ff */
[----:B------:R-:W-:Y:S02]  /*f7c0*/  FMNMX.FTZ R12, R131, R12, !PT ;  /* 0x0000000c830c7209 */ /* 0x000fe40007810000 */
[----:B------:R-:W-:Y:S02]  /*f7d0*/  LOP3.LUT P4, RZ, R16, 0x4, RZ, 0xc0, !PT ;  /* 0x0000000410ff7812 */ /* 0x000fe4000788c0ff */
[----:B------:R-:W-:Y:S02]  /*f7e0*/  FMNMX.FTZ R12, R134, R12, !PT ;  /* 0x0000000c860c7209 */ /* 0x000fe40007810000 */
[----:B------:R-:W-:Y:S02]  /*f7f0*/  LOP3.LUT P5, RZ, R16, 0x2, RZ, 0xc0, !PT ;  /* 0x0000000210ff7812 */ /* 0x000fe400078ac0ff */
[----:B------:R-:W-:-:S02]  /*f800*/  FMNMX.FTZ R12, R135, R12, !PT ;  /* 0x0000000c870c7209 */ /* 0x000fc40007810000 */
[----:B------:R-:W-:Y:S02]  /*f810*/  LOP3.LUT P6, RZ, R16, 0x8000000, RZ, 0xc0, !PT ;  /* 0x0800000010ff7812 */ /* 0x000fe400078cc0ff */
[----:B------:R-:W-:Y:S02]  /*f820*/  FMNMX.FTZ R12, R106, R12, !PT ;  /* 0x0000000c6a0c7209 */ /* 0x000fe40007810000 */
[----:B------:R-:W-:Y:S02]  /*f830*/  LOP3.LUT R16, R16, 0xfffffffd, RZ, 0xc0, !PT ;  /* 0xfffffffd10107812 */ /* 0x000fe400078ec0ff */
[----:B------:R-:W-:Y:S02]  /*f840*/  FMNMX.FTZ R12, R107, R12, !PT ;  /* 0x0000000c6b0c7209 */ /* 0x000fe40007810000 */
[----:B------:R-:W-:Y:S02]  /*f850*/  ISETP.GT.AND P1, PT, R136, 0x88, !P1 ;  /* 0x000000888800780c */ /* 0x000fe40004f24270 */
[----:B------:R-:W-:-:S02]  /*f860*/  FMNMX.FTZ R12, R110, R12, !PT ;  /* 0x0000000c6e0c7209 */ /* 0x000fc40007810000 */
[----:B0-----:R-:W-:Y:S02]  /*f870*/  FMNMX.FTZ R10, R10, R11, !PT ;  /* 0x0000000b0a0a7209 */ /* 0x001fe40007810000 */
[----:B------:R-:W-:Y:S02]  /*f880*/  FMNMX.FTZ R12, R111, R12, !PT ;  /* 0x0000000c6f0c7209 */ /* 0x000fe40007810000 */
[----:B------:R-:W-:Y:S02]  /*f890*/  @P0 LOP3.LUT R16, R16, 0x2, RZ, 0xfc, !PT ;  /* 0x0000000210100812 */ /* 0x000fe400078efcff */
[----:B------:R-:W-:Y:S02]  /*f8a0*/  FMNMX.FTZ R12, R114, R12, !PT ;  /* 0x0000000c720c7209 */ /* 0x000fe40007810000 */
[----:B------:R-:W-:Y:S02]  /*f8b0*/  ISETP.LT.OR P0, PT, R19, 0x89, P1 ;  /* 0x000000891300780c */ /* 0x000fe40000f01670 */
[----:B------:R-:W-:-:S02]  /*f8c0*/  FMNMX.FTZ R12, R115, R12, !PT ;  /* 0x0000000c730c7209 */ /* 0x000fc40007810000 */
[----:B------:R-:W-:Y:S02]  /*f8d0*/  FSETP.NEU.FTZ.AND P1, PT, R10, -INF , PT ;  /* 0xff8000000a00780b */ /* 0x000fe40003f3d000 */
[----:B------:R-:W-:Y:S02]  /*f8e0*/  FMNMX.FTZ R12, R118, R12, !PT ;  /* 0x0000000c760c7209 */ /* 0x000fe40007810000 */
[----:B------:R-:W-:Y:S02]  /*f8f0*/  FSEL R11, R10, RZ, P1 ;  /* 0x000000ff0a0b7208 */ /* 0x000fe40000800000 */
[----:B------:R-:W-:Y:S02]  /*f900*/  FMNMX.FTZ R12, R119, R12, !PT ;  /* 0x0000000c770c7209 */ /* 0x000fe40007810000 */
[----:B------:R-:W-:Y:S01]  /*f910*/  ISETP.GT.AND P2, PT, R136, 0x89, !P2 ;  /* 0x000000898800780c */ /* 0x000fe20005744270 */
[----:B------:R-:W-:-:S01]  /*f920*/  FADD.FTZ R3, -R11, R3 ;  /* 0x000000030b037221 */ /* 0x000fc20000010100 */
[----:B------:R-:W-:Y:S01]  /*f930*/  FMNMX.FTZ R12, R90, R12, !PT ;  /* 0x0000000c5a0c7209 */ /* 0x000fe20007810000 */
[----:B------:R-:W-:-:S01]  /*f940*/  FFMA.FTZ R11, R2, R10, -8 ;  /* 0xc1000000020b7423 */ /* 0x000fc2000001000a */
[----:B------:R-:W-:Y:S01]  /*f950*/  ISETP.GT.AND P3, PT, R136, 0x90, !P3 ;  /* 0x000000908800780c */ /* 0x000fe20005f64270 */
[----:B------:R-:W-:Y:S01]  /*f960*/  FMUL.FTZ R3, R2, R3 ;  /* 0x0000000302037220 */ /* 0x000fe20000410000 */
[----:B------:R-:W-:-:S02]  /*f970*/  FMNMX.FTZ R12, R91, R12, !PT ;  /* 0x0000000c5b0c7209 */ /* 0x000fc40007810000 */
[----:B------:R-:W-:Y:S02]  /*f980*/  FSEL R11, R11, RZ, P1 ;  /* 0x000000ff0b0b7208 */ /* 0x000fe40000800000 */
[----:B------:R-:W-:Y:S01]  /*f990*/  FMNMX.FTZ R12, R94, R12, !PT ;  /* 0x0000000c5e0c7209 */ /* 0x000fe20007810000 */
[----:B------:R-:W-:Y:S01]  /*f9a0*/  MUFU.EX2 R3, R3 ;  /* 0x0000000300037308 */ /* 0x000fe20000000800 */
[----:B------:R-:W-:Y:S01]  /*f9b0*/  LOP3.LUT P1, RZ, R16, 0x2, RZ, 0xc0, !PT ;  /* 0x0000000210ff7812 */ /* 0x000fe2000782c0ff */
[C-C-:B------:R-:W-:Y:S01]  /*f9c0*/  FFMA.FTZ R120, R2.reuse, R120, -R11.reuse ;  /* 0x0000007802787223 */ /* 0x140fe2000001080b */
[----:B------:R-:W-:Y:S01]  /*f9d0*/  FMNMX.FTZ R12, R95, R12, !PT ;  /* 0x0000000c5f0c7209 */ /* 0x000fe20007810000 */
[C-C-:B------:R-:W-:Y:S01]  /*f9e0*/  FFMA.FTZ R121, R2.reuse, R121, -R11.reuse ;  /* 0x0000007902797223 */ /* 0x140fe2000001080b */
[----:B------:R-:W-:Y:S01]  /*f9f0*/  FSEL R59, R59, -INF , !P1 ;  /* 0xff8000003b3b7808 */ /* 0x000fe20004800000 */
[--C-:B------:R-:W-:Y:S01]  /*fa00*/  FFMA.FTZ R124, R2, R124, -R11.reuse ;  /* 0x0000007c027c7223 */ /* 0x100fe2000001080b */
[----:B------:R-:W-:Y:S01]  /*fa10*/  FMNMX.FTZ R12, R98, R12, !PT ;  /* 0x0000000c620c7209 */ /* 0x000fe20007810000 */
[----:B------:R-:W2:Y:S01]  /*fa20*/  MUFU.EX2 R120, R120 ;  /* 0x0000007800787308 */ /* 0x000ea20000000800 */
[----:B------:R-:W-:Y:S01]  /*fa30*/  ISETP.LT.OR P2, PT, R19, 0x8a, P2 ;  /* 0x0000008a1300780c */ /* 0x000fe20001741670 */
[C-C-:B------:R-:W-:Y:S01]  /*fa40*/  FFMA.FTZ R125, R2.reuse, R125, -R11.reuse ;  /* 0x0000007d027d7223 */ /* 0x140fe2000001080b */
[----:B------:R-:W-:Y:S01]  /*fa50*/  FMNMX.FTZ R12, R99, R12, !PT ;  /* 0x0000000c630c7209 */ /* 0x000fe20007810000 */
[--C-:B------:R-:W-:Y:S01]  /*fa60*/  FFMA.FTZ R128, R2, R128, -R11.reuse ;  /* 0x0000008002807223 */ /* 0x100fe2000001080b */
[----:B------:R-:W-:Y:S01]  /*fa70*/  FSEL R62, R62, -INF , !P0 ;  /* 0xff8000003e3e7808 */ /* 0x000fe20004000000 */
[--C-:B------:R-:W-:Y:S01]  /*fa80*/  FFMA.FTZ R129, R2, R129, -R11.reuse ;  /* 0x0000008102817223 */ /* 0x100fe2000001080b */
[----:B------:R-:W-:Y:S01]  /*fa90*/  FMNMX.FTZ R12, R102, R12, !PT ;  /* 0x0000000c660c7209 */ /* 0x000fe20007810000 */
[----:B------:R-:W0:Y:S01]  /*faa0*/  MUFU.EX2 R121, R121 ;  /* 0x0000007900797308 */ /* 0x000e220000000800 */
[----:B------:R-:W-:Y:S01]  /*fab0*/  ISETP.GT.AND P4, PT, R136, 0x91, !P4 ;  /* 0x000000918800780c */ /* 0x000fe20006784270 */
[C-C-:B------:R-:W-:Y:S01]  /*fac0*/  FFMA.FTZ R132, R2.reuse, R132, -R11.reuse ;  /* 0x0000008402847223 */ /* 0x140fe2000001080b */
[----:B------:R-:W-:Y:S01]  /*fad0*/  FMNMX.FTZ R12, R103, R12, !PT ;  /* 0x0000000c670c7209 */ /* 0x000fe20007810000 */
[C-C-:B------:R-:W-:Y:S01]  /*fae0*/  FFMA.FTZ R133, R2.reuse, R133, -R11.reuse ;  /* 0x0000008502857223 */ /* 0x140fe2000001080b */
[----:B------:R-:W-:Y:S01]  /*faf0*/  ISETP.LT.OR P3, PT, R19, 0x91, P3 ;  /* 0x000000911300780c */ /* 0x000fe20001f61670 */
[--C-:B------:R-:W-:Y:S01]  /*fb00*/  FFMA.FTZ R104, R2, R104, -R11.reuse ;  /* 0x0000006802687223 */ /* 0x100fe2000001080b */
[----:B------:R-:W-:Y:S01]  /*fb10*/  FMNMX.FTZ R12, R74, R12, !PT ;  /* 0x0000000c4a0c7209 */ /* 0x000fe20007810000 */
[----:B------:R-:W1:Y:S01]  /*fb20*/  MUFU.EX2 R124, R124 ;  /* 0x0000007c007c7308 */ /* 0x000e620000000800 */
[----:B------:R-:W-:Y:S01]  /*fb30*/  FSEL R63, R63, -INF , !P2 ;  /* 0xff8000003f3f7808 */ /* 0x000fe20005000000 */
[C-C-:B------:R-:W-:Y:S01]  /*fb40*/  FFMA.FTZ R105, R2.reuse, R105, -R11.reuse ;  /* 0x0000006902697223 */ /* 0x140fe2000001080b */
[----:B------:R-:W-:Y:S01]  /*fb50*/  FMNMX.FTZ R12, R75, R12, !PT ;  /* 0x0000000c4b0c7209 */ /* 0x000fe20007810000 */
[--C-:B------:R-:W-:Y:S01]  /*fb60*/  FFMA.FTZ R108, R2, R108, -R11.reuse ;  /* 0x0000006c026c7223 */ /* 0x100fe2000001080b */
[----:B------:R-:W-:Y:S01]  /*fb70*/  ISETP.GT.AND P5, PT, R136, 0x98, !P5 ;  /* 0x000000988800780c */ /* 0x000fe20006fa4270 */
[--C-:B------:R-:W-:Y:S01]  /*fb80*/  FFMA.FTZ R109, R2, R109, -R11.reuse ;  /* 0x0000006d026d7223 */ /* 0x100fe2000001080b */
[----:B------:R-:W-:Y:S01]  /*fb90*/  FMNMX.FTZ R12, R78, R12, !PT ;  /* 0x0000000c4e0c7209 */ /* 0x000fe20007810000 */
[----:B------:R-:W3:Y:S01]  /*fba0*/  MUFU.EX2 R125, R125 ;  /* 0x0000007d007d7308 */ /* 0x000ee20000000800 */
[----:B------:R-:W-:Y:S01]  /*fbb0*/  ISETP.LT.OR P4, PT, R19, 0x92, P4 ;  /* 0x000000921300780c */ /* 0x000fe20002781670 */
[C-C-:B------:R-:W-:Y:S01]  /*fbc0*/  FFMA.FTZ R112, R2.reuse, R112, -R11.reuse ;  /* 0x0000007002707223 */ /* 0x140fe2000001080b */
[----:B------:R-:W-:Y:S01]  /*fbd0*/  FMNMX.FTZ R12, R79, R12, !PT ;  /* 0x0000000c4f0c7209 */ /* 0x000fe20007810000 */
[--C-:B------:R-:W-:Y:S01]  /*fbe0*/  FFMA.FTZ R113, R2, R113, -R11.reuse ;  /* 0x0000007102717223 */ /* 0x100fe2000001080b */
[----:B------:R-:W-:Y:S01]  /*fbf0*/  FSEL R66, R66, -INF , !P3 ;  /* 0xff80000042427808 */ /* 0x000fe20005800000 */
[--C-:B------:R-:W-:Y:S01]  /*fc00*/  FFMA.FTZ R116, R2, R116, -R11.reuse ;  /* 0x0000007402747223 */ /* 0x100fe2000001080b */
[----:B------:R-:W-:Y:S01]  /*fc10*/  FMNMX.FTZ R12, R82, R12, !PT ;  /* 0x0000000c520c7209 */ /* 0x000fe20007810000 */
[----:B------:R-:W4:Y:S01]  /*fc20*/  MUFU.EX2 R128, R128 ;  /* 0x0000008000807308 */ /* 0x000f220000000800 */
[----:B------:R-:W-:Y:S01]  /*fc30*/  ISETP.GT.AND P6, PT, R136, 0x99, !P6 ;  /* 0x000000998800780c */ /* 0x000fe200077c4270 */
[C-C-:B------:R-:W-:Y:S01]  /*fc40*/  FFMA.FTZ R117, R2.reuse, R117, -R11.reuse ;  /* 0x0000007502757223 */ /* 0x140fe2000001080b */
[----:B------:R-:W-:Y:S01]  /*fc50*/  FMNMX.FTZ R12, R83, R12, !PT ;  /* 0x0000000c530c7209 */ /* 0x000fe20007810000 */
[C-C-:B------:R-:W-:Y:S01]  /*fc60*/  FFMA.FTZ R88, R2.reuse, R88, -R11.reuse ;  /* 0x0000005802587223 */ /* 0x140fe2000001080b */
[----:B------:R-:W-:Y:S01]  /*fc70*/  ISETP.LT.OR P5, PT, R19, 0x99, P5 ;  /* 0x000000991300780c */ /* 0x000fe20002fa1670 */
[--C-:B------:R-:W-:Y:S01]  /*fc80*/  FFMA.FTZ R89, R2, R89, -R11.reuse ;  /* 0x0000005902597223 */ /* 0x100fe2000001080b */
[----:B------:R-:W-:Y:S01]  /*fc90*/  FMNMX.FTZ R12, R86, R12, !PT ;  /* 0x0000000c560c7209 */ /* 0x000fe20007810000 */
[----:B------:R-:W5:Y:S01]  /*fca0*/  MUFU.EX2 R129, R129 ;  /* 0x0000008100817308 */ /* 0x000f620000000800 */
[----:B------:R-:W-:Y:S01]  /*fcb0*/  FSEL R67, R67, -INF , !P4 ;  /* 0xff80000043437808 */ /* 0x000fe20006000000 */
[C-C-:B------:R-:W-:Y:S01]  /*fcc0*/  FFMA.FTZ R92, R2.reuse, R92, -R11.reuse ;  /* 0x0000005c025c7223 */ /* 0x140fe2000001080b */
[----:B------:R-:W-:Y:S01]  /*fcd0*/  FMNMX.FTZ R12, R87, R12, !PT ;  /* 0x0000000c570c7209 */ /* 0x000fe20007810000 */
[----:B------:R-:W-:Y:S01]  /*fce0*/  FFMA.FTZ R93, R2, R93, -R11 ;  /* 0x0000005d025d7223 */ /* 0x000fe2000001080b */
[----:B------:R-:W-:Y:S01]  /*fcf0*/  ISETP.LT.OR P6, PT, R19, 0x9a, P6 ;  /* 0x0000009a1300780c */ /* 0x000fe200037c1670 */
[----:B--2---:R-:W-:Y:S01]  /*fd00*/  FFMA.FTZ R19, R3, R137, R120 ;  /* 0x0000008903137223 */ /* 0x004fe20000010078 */
[----:B------:R-:W-:Y:S01]  /*fd10*/  FMNMX.FTZ R12, R58, R12, !PT ;  /* 0x0000000c3a0c7209 */ /* 0x000fe20007810000 */
[----:B------:R-:W2:Y:S01]  /*fd20*/  MUFU.EX2 R132, R132 ;  /* 0x0000008400847308 */ /* 0x000ea20000000800 */
[----:B------:R-:W-:Y:S01]  /*fd30*/  FSEL R70, R70, -INF , !P5 ;  /* 0xff80000046467808 */ /* 0x000fe20006800000 */
[----:B0-----:R-:W-:Y:S01]  /*fd40*/  FADD.FTZ R19, R121, R19 ;  /* 0x0000001379137221 */ /* 0x001fe20000010000 */
[----:B------:R-:W-:Y:S01]  /*fd50*/  FMNMX.FTZ R12, R59, R12, !PT ;  /* 0x0000000c3b0c7209 */ /* 0x000fe20007810000 */
[----:B------:R-:W-:Y:S01]  /*fd60*/  FFMA.FTZ R96, R2, R96, -R11 ;  /* 0x0000006002607223 */ /* 0x000fe2000001080b */
[----:B------:R-:W-:Y:S01]  /*fd70*/  FSEL R71, R71, -INF , !P6 ;  /* 0xff80000047477808 */ /* 0x000fe20007000000 */
[----:B-1----:R-:W-:Y:S01]  /*fd80*/  FADD.FTZ R19, R124, R19 ;  /* 0x000000137c137221 */ /* 0x002fe20000010000 */
[----:B------:R-:W-:Y:S01]  /*fd90*/  FMNMX.FTZ R12, R62, R12, !PT ;  /* 0x0000000c3e0c7209 */ /* 0x000fe20007810000 */
[----:B------:R-:W0:Y:S01]  /*fda0*/  MUFU.EX2 R133, R133 ;  /* 0x0000008500857308 */ /* 0x000e220000000800 */
[----:B------:R-:W-:-:S01]  /*fdb0*/  FFMA.FTZ R97, R2, R97, -R11 ;  /* 0x0000006102617223 */ /* 0x000fc2000001080b */
[----:B---3--:R-:W-:Y:S01]  /*fdc0*/  FADD.FTZ R19, R125, R19 ;  /* 0x000000137d137221 */ /* 0x008fe20000010000 */
[----:B------:R-:W-:Y:S01]  /*fdd0*/  FMNMX.FTZ R12, R63, R12, !PT ;  /* 0x0000000c3f0c7209 */ /* 0x000fe20007810000 */
[C-C-:B------:R-:W-:Y:S01]  /*fde0*/  FFMA.FTZ R100, R2.reuse, R100, -R11.reuse ;  /* 0x0000006402647223 */ /* 0x140fe2000001080b */
[----:B------:R-:W-:-:S01]  /*fdf0*/  FFMA.FTZ R101, R2, R101, -R11 ;  /* 0x0000006502657223 */ /* 0x000fc2000001080b */
[----:B----4-:R-:W-:Y:S01]  /*fe00*/  FADD.FTZ R19, R128, R19 ;  /* 0x0000001380137221 */ /* 0x010fe20000010000 */
[----:B------:R-:W-:Y:S01]  /*fe10*/  FMNMX.FTZ R12, R66, R12, !PT ;  /* 0x0000000c420c7209 */ /* 0x000fe20007810000 */
[----:B------:R-:W1:Y:S01]  /*fe20*/  MUFU.EX2 R104, R104 ;  /* 0x0000006800687308 */ /* 0x000e620000000800 */
[----:B------:R-:W-:-:S01]  /*fe30*/  FFMA.FTZ R72, R2, R72, -R11 ;  /* 0x0000004802487223 */ /* 0x000fc2000001080b */
[----:B-----5:R-:W-:Y:S01]  /*fe40*/  FADD.FTZ R19, R129, R19 ;  /* 0x0000001381137221 */ /* 0x020fe20000010000 */
[----:B------:R-:W-:Y:S01]  /*fe50*/  FMNMX.FTZ R12, R67, R12, !PT ;  /* 0x0000000c430c7209 */ /* 0x000fe20007810000 */
[C-C-:B------:R-:W-:Y:S01]  /*fe60*/  FFMA.FTZ R73, R2.reuse, R73, -R11.reuse ;  /* 0x0000004902497223 */ /* 0x140fe2000001080b */
[----:B------:R-:W-:-:S01]  /*fe70*/  FFMA.FTZ R76, R2, R76, -R11 ;  /* 0x0000004c024c7223 */ /* 0x000fc2000001080b */
[----:B--2---:R-:W-:Y:S01]  /*fe80*/  FADD.FTZ R19, R132, R19 ;  /* 0x0000001384137221 */ /* 0x004fe20000010000 */
[----:B------:R-:W-:Y:S01]  /*fe90*/  FMNMX.FTZ R12, R70, R12, !PT ;  /* 0x0000000c460c7209 */ /* 0x000fe20007810000 */
[----:B------:R-:W2:Y:S01]  /*fea0*/  MUFU.EX2 R105, R105 ;  /* 0x0000006900697308 */ /* 0x000ea20000000800 */
[----:B------:R-:W-:-:S01]  /*feb0*/  FFMA.FTZ R77, R2, R77, -R11 ;  /* 0x0000004d024d7223 */ /* 0x000fc2000001080b */
[----:B0-----:R-:W-:Y:S01]  /*fec0*/  FADD.FTZ R19, R133, R19 ;  /* 0x0000001385137221 */ /* 0x001fe20000010000 */
[----:B------:R-:W-:Y:S01]  /*fed0*/  FMNMX.FTZ R12, R71, R12, !PT ;  /* 0x0000000c470c7209 */ /* 0x000fe20007810000 */
[C-C-:B------:R-:W-:Y:S01]  /*fee0*/  FFMA.FTZ R80, R2.reuse, R80, -R11.reuse ;  /* 0x0000005002507223 */ /* 0x140fe2000001080b */
[----:B------:R-:W-:-:S01]  /*fef0*/  FFMA.FTZ R81, R2, R81, -R11 ;  /* 0x0000005102517223 */ /* 0x000fc2000001080b */
[C-C-:B------:R-:W-:Y:S01]  /*ff00*/  FFMA.FTZ R84, R2.reuse, R84, -R11.reuse ;  /* 0x0000005402547223 */ /* 0x140fe2000001080b */
[----:B------:R-:W-:-:S01]  /*ff10*/  FFMA.FTZ R85, R2, R85, -R11 ;  /* 0x0000005502557223 */ /* 0x000fc2000001080b */
[----:B------:R-:W0:Y:S01]  /*ff20*/  SHFL.BFLY PT, R13, R12, 0x2, 0x1f ;  /* 0x0c401f000c0d7f89 */ /* 0x000e2200000e0000 */
[----:B------:R-:W3:Y:S01]  /*ff30*/  MUFU.EX2 R108, R108 ;  /* 0x0000006c006c7308 */ /* 0x000ee20000000800 */
        /* <DEDUP_REMOVED lines=11> */
[----:B------:R-:W-:-:S04]  /*fff0*/  LOP3.LUT P0, RZ, R17, 0x40, RZ, 0xc0, !PT ;  /* 0x0000004011ff7812 */ /* 0x000fc8000780c0ff */
[----:B------:R-:W2:Y:S01]  /*10000*/  MUFU.EX2 R112, R112 ;  /* 0x0000007000707308 */ /* 0x000ea20000000800 */
[----:B---3--:R-:W-:-:S01]  /*10010*/  FADD.FTZ R19, R108, R19 ;  /* 0x000000136c137221 */ /* 0x008fc20000010000 */
[----:B0-----:R-:W-:-:S06]  /*10020*/  FMNMX.FTZ R12, R12, R13, !PT ;  /* 0x0000000d0c0c7209 */ /* 0x001fcc0007810000 */
[----:B------:R-:W0:Y:S01]  /*10030*/  MUFU.EX2 R113, R113 ;  /* 0x0000007100717308 */ /* 0x000e220000000800 */
[----:B-1----:R-:W-:-:S01]  /*10040*/  FADD.FTZ R19, R109, R19 ;  /* 0x000000136d137221 */ /* 0x002fc20000010000 */
[----:B------:R-:W1:Y:S06]  /*10050*/  SHFL.BFLY PT, R13, R12, 0x1, 0x1f ;  /* 0x0c201f000c0d7f89 */ /* 0x000e6c00000e0000 */
[----:B------:R-:W3:Y:S01]  /*10060*/  MUFU.EX2 R116, R116 ;  /* 0x0000007400747308 */ /* 0x000ee20000000800 */
[----:B--2---:R-:W-:-:S07]  /*10070*/  FADD.FTZ R19, R112, R19 ;  /* 0x0000001370137221 */ /* 0x004fce0000010000 */
[----:B------:R-:W2:Y:S01]  /*10080*/  MUFU.EX2 R117, R117 ;  /* 0x0000007500757308 */ /* 0x000ea20000000800 */
[----:B0-----:R-:W-:-:S07]  /*10090*/  FADD.FTZ R19, R113, R19 ;  /* 0x0000001371137221 */ /* 0x001fce0000010000 */
[----:B------:R-:W0:Y:S01]  /*100a0*/  MUFU.EX2 R88, R88 ;  /* 0x0000005800587308 */ /* 0x000e220000000800 */
[----:B---3--:R-:W-:-:S01]  /*100b0*/  FADD.FTZ R19, R116, R19 ;  /* 0x0000001374137221 */ /* 0x008fc20000010000 */
[----:B-1----:R-:W-:-:S04]  /*100c0*/  FMNMX.FTZ R12, R12, R13, !PT ;  /* 0x0000000d0c0c7209 */ /* 0x002fc80007810000 */
[----:B------:R-:W-:Y:S02]  /*100d0*/  FSETP.NEU.FTZ.AND P1, PT, R12, -INF , PT ;  /* 0xff8000000c00780b */ /* 0x000fe40003f3d000 */
[----:B------:R-:W1:Y:S01]  /*100e0*/  MUFU.EX2 R89, R89 ;  /* 0x0000005900597308 */ /* 0x000e620000000800 */
[----:B--2---:R-:W-:-:S01]  /*100f0*/  FADD.FTZ R19, R117, R19 ;  /* 0x0000001375137221 */ /* 0x004fc20000010000 */
[----:B------:R-:W-:-:S05]  /*10100*/  FSEL R13, R12, RZ, P1 ;  /* 0x000000ff0c0d7208 */ /* 0x000fca0000800000 */
[----:B------:R-:W-:Y:S01]  /*10110*/  FADD.FTZ R0, -R13, R0 ;  /* 0x000000000d007221 */ /* 0x000fe20000010100 */
[----:B------:R-:W-:-:S01]  /*10120*/  FFMA.FTZ R13, R2, R12, -8 ;  /* 0xc1000000020d7423 */ /* 0x000fc2000001000c */
[----:B------:R-:W2:Y:S01]  /*10130*/  MUFU.EX2 R92, R92 ;  /* 0x0000005c005c7308 */ /* 0x000ea20000000800 */
[----:B0-----:R-:W-:-:S01]  /*10140*/  FADD.FTZ R19, R88, R19 ;  /* 0x0000001358137221 */ /* 0x001fc20000010000 */
[----:B------:R-:W-:Y:S02]  /*10150*/  FMUL.FTZ R0, R2, R0 ;  /* 0x0000000002007220 */ /* 0x000fe40000410000 */
[----:B------:R-:W-:Y:S01]  /*10160*/  FSEL R13, R13, RZ, P1 ;  /* 0x000000ff0d0d7208 */ /* 0x000fe20000800000 */
[----:B-1----:R-:W-:-:S03]  /*10170*/  FADD.FTZ R19, R89, R19 ;  /* 0x0000001359137221 */ /* 0x002fc60000010000 */
        /* <DEDUP_REMOVED lines=20> */
[----:B------:R-:W-:Y:S01]  /*102c0*/  FFMA.FTZ R91, R2, R91, -R13 ;  /* 0x0000005b025b7223 */ /* 0x000fe2000001080d */
[----:B--2---:R-:W-:-:S01]  /*102d0*/  FADD.FTZ R19, R92, R19 ;  /* 0x000000135c137221 */ /* 0x004fc20000010000 */
        /* <DEDUP_REMOVED lines=129> */
[----:B--2---:R-:W-:-:S05]  /*10af0*/  FADD.FTZ R19, R11, R19 ;  /* 0x000000130b137221 */ /* 0x004fca0000010000 */
[----:B------:R2:W-:Y:S02]  /*10b00*/  STL [R1], R19 ;  /* 0x0000001301007387 */ /* 0x0005e40000100800 */
        /* <DEDUP_REMOVED lines=9> */
[----:B-1----:R-:W-:-:S04]  /*10ba0*/  FADD.FTZ R21, R67, R21 ;  /* 0x0000001543157221 */ /* 0x002fc80000010000 */
[----:B---3--:R-:W-:-:S04]  /*10bb0*/  FADD.FTZ R21, R70, R21 ;  /* 0x0000001546157221 */ /* 0x008fc80000010000 */
[----:B0-----:R-:W-:Y:S01]  /*10bc0*/  FADD.FTZ R21, R13, R21 ;  /* 0x000000150d157221 */ /* 0x001fe20000010000 */
[----:B--2---:R-:W-:Y:S06]  /*10bd0*/  @!P0 BRA `(.L_x_12276) ;  /* 0x0000000000048947 */ /* 0x004fec0003800000 */
[----:B------:R-:W-:Y:S01]  /*10be0*/  BPT.TRAP 0x1 ;  /* 0x000000040000795c */ /* 0x000fe20000300000 */
.L_x_12276:
        /* <DEDUP_REMOVED lines=80> */
[C---:B--2---:R-:W-:Y:S01]  /*110f0*/  ISETP.GT.AND P1, PT, R8.reuse, R19, PT ;  /* 0x000000130800720c */ /* 0x044fe20003f24270 */
[----:B------:R-:W-:Y:S02]  /*11100*/  VIADD R8, R8, 0xffffffff ;  /* 0xffffffff08087836 */ /* 0x000fe40000000000 */
[----:B------:R-:W-:-:S10]  /*11110*/  IMAD.MOV.U32 R19, RZ, RZ, R15 ;  /* 0x000000ffff137224 */ /* 0x000fd400078e000f */
[----:B0-----:R-:W-:Y:S05]  /*11120*/  @P1 BRA `(.L_x_12277) ;  /* 0xffffffbc00801947 */ /* 0x001fea000383ffff */
[----:B------:R-:W-:Y:S05]  /*11130*/  BSYNC B0 ;  /* 0x0000000000007941 */ /* 0x000fea0003800000 */
.L_x_12257:
[----:B------:R-:W-:Y:S02]  /*11140*/  IMAD.MOV.U32 R0, RZ, RZ, R12 ;  /* 0x000000ffff007224 */ /* 0x000fe400078e000c */
[----:B------:R-:W-:Y:S02]  /*11150*/  IMAD.MOV.U32 R3, RZ, RZ, R10 ;  /* 0x000000ffff037224 */ /* 0x000fe400078e000a */
[----:B------:R-:W-:Y:S02]  /*11160*/  IMAD.MOV.U32 R19, RZ, RZ, R15 ;  /* 0x000000ffff137224 */ /* 0x000fe400078e000f */
[----:B------:R-:W-:-:S07]  /*11170*/  IMAD.MOV.U32 R156, RZ, RZ, R14 ;  /* 0x000000ffff9c7224 */ /* 0x000fce00078e000e */
.L_x_12256:
[----:B------:R-:W-:Y:S05]  /*11180*/  BSYNC B1 ;  /* 0x0000000000017941 */ /* 0x000fea0003800000 */
.L_x_12255:
[----:B------:R-:W2:Y:S01]  /*11190*/  LDL R10, [R1+0x1c] ;  /* 0x00001c00010a7983 */ /* 0x000ea20000100800 */
[----:B------:R-:W0:Y:S03]  /*111a0*/  LDC R11, c[0x0][0x448] ;  /* 0x00011200ff0b7b82 */ /* 0x000e260000000800 */
[----:B------:R-:W3:Y:S04]  /*111b0*/  LDL R15, [R1+0x4] ;  /* 0x00000400010f7983 */ /* 0x000ee80000100800 */
        /* <DEDUP_REMOVED lines=27> */
.L_x_12280:
[----:B------:R-:W-:-:S13]  /*11370*/  ISETP.NE.AND P1, PT, R14, 0x1, PT ;  /* 0x000000010e00780c */ /* 0x000fda0003f25270 */
[----:B------:R-:W0:Y:S02]  /*11380*/  @P1 LDC.64 R12, c[0x0][0x9e8] ;  /* 0x00027a00ff0c1b82 */ /* 0x000e240000000a00 */
[----:B0-----:R-:W-:-:S05]  /*11390*/  @P1 IMAD.HI.U32 R12, R10, R12, RZ ;  /* 0x0000000c0a0c1227 */ /* 0x001fca00078e00ff */
[----:B------:R-:W-:-:S07]  /*113a0*/  @P1 SHF.R.U32.HI R10, RZ, R13, R12 ;  /* 0x0000000dff0a1219 */ /* 0x000fce000001160c */
.L_x_12281:
[----:B------:R-:W-:Y:S05]  /*113b0*/  BSYNC B0 ;  /* 0x0000000000007941 */ /* 0x000fea0003800000 */
.L_x_12279:
[----:B------:R-:W-:-:S05]  /*113c0*/  IMAD R10, R10, R14, RZ ;  /* 0x0000000e0a0a7224 */ /* 0x000fca00078e02ff */
[----:B------:R-:W-:-:S07]  /*113d0*/  VIMNMX R9, R9, R10, !PT ;  /* 0x0000000a09097248 */ /* 0x000fce0007fe0100 */
.L_x_12278:
[----:B------:R-:W2:Y:S01]  /*113e0*/  LDL R11, [R1+0x40] ;  /* 0x00004000010b7983 */ /* 0x000ea20000100800 */
[----:B------:R-:W-:Y:S01]  /*113f0*/  VIADD R9, R9, 0x9f ;  /* 0x0000009f09097836 */ /* 0x000fe20000000000 */
[----:B------:R-:W-:Y:S03]  /*11400*/  BSSY B0, `(.L_x_12282) ;  /* 0x000025c000007945 */ /* 0x000fe60003800000 */
[----:B------:R-:W-:-:S05]  /*11410*/  IMAD.HI R9, R9, 0x66666667, RZ ;  /* 0x6666666709097827 */ /* 0x000fca00078e02ff */
[----:B------:R-:W-:-:S04]  /*11420*/  SHF.R.U32.HI R10, RZ, 0x1f, R9 ;  /* 0x0000001fff0a7819 */ /* 0x000fc80000011609 */
[----:B------:R-:W-:-:S04]  /*11430*/  LEA.HI.SX32 R10, R9, R10, 0x1a ;  /* 0x0000000a090a7211 */ /* 0x000fc800078fd2ff */
        /* <DEDUP_REMOVED lines=8> */
[----:B------:R-:W-:Y:S02]  /*114c0*/  IMAD.MOV.U32 R9, RZ, RZ, R156 ;  /* 0x000000ffff097224 */ /* 0x000fe400078e009c */
[----:B------:R-:W-:-:S07]  /*114d0*/  IMAD.MOV.U32 R8, RZ, RZ, R19 ;  /* 0x000000ffff087224 */ /* 0x000fce00078e0013 */
.L_x_12296:
[----:B------:R-:W-:-:S04]  /*114e0*/  ISETP.NE.AND P1, PT, R8, 0x1, PT ;  /* 0x000000010800780c */ /* 0x000fc80003f25270 */
[----:B------:R-:W-:-:S04]  /*114f0*/  SEL R156, RZ, 0x1, P1 ;  /* 0x00000001ff9c7807 */ /* 0x000fc80000800000 */
[----:B------:R-:W-:Y:S01]  /*11500*/  LOP3.LUT R156, R9, R156, RZ, 0x3c, !PT ;  /* 0x0000009c099c7212 */ /* 0x000fe200078e3cff */
[----:B------:R-:W-:Y:S06]  /*11510*/  @!P0 BRA `(.L_x_12285) ;  /* 0x0000000000048947 */ /* 0x000fec0003800000 */
[----:B------:R-:W-:Y:S01]  /*11520*/  BPT.TRAP 0x1 ;  /* 0x000000040000795c */ /* 0x000fe20000300000 */
.L_x_12285:
        /* <DEDUP_REMOVED lines=8> */
.L_x_12286:
        /* <DEDUP_REMOVED lines=8> */
.L_x_12288:
[----:B------:R-:W-:Y:S05]  /*11630*/  BSYNC B2 ;  /* 0x0000000000027941 */ /* 0x000fea0003800000 */
.L_x_12287:
[----:B------:R-:W-:Y:S01]  /*11640*/  IMAD.MOV.U32 R12, RZ, RZ, R0 ;  /* 0x000000ffff0c7224 */ /* 0x000fe200078e0000 */
        /* <DEDUP_REMOVED lines=30> */
[----:B------:R-:W-:Y:S01]  /*11830*/  R2UR UR14, R56 ;  /* 0x00000000380e72ca */ /* 0x000fe200000e0000 */
[----:B------:R-:W-:Y:S01]  /*11840*/  VIADD R56, R0, 0x102 ;  /* 0x0000010200387836 */ /* 0x000fe20000000000 */
[----:B------:R-:W-:Y:S01]  /*11850*/  R2UR UR15, R57 ;  /* 0x00000000390f72ca */ /* 0x000fe200000e0000 */
[----:B------:R-:W-:Y:S01]  /*11860*/  IMAD.MOV.U32 R57, RZ, RZ, -0x7fffffe0 ;  /* 0x80000020ff397424 */ /* 0x000fe200078e00ff */
[----:B------:R-:W-:-:S02]  /*11870*/  R2UR UR4, R4 ;  /* 0x00000000040472ca */ /* 0x000fc400000e0000 */
[----:B------:R-:W-:Y:S02]  /*11880*/  R2UR UR5, R5 ;  /* 0x00000000050572ca */ /* 0x000fe400000e0000 */
        /* <DEDUP_REMOVED lines=50> */
.L_x_12290:
[----:B------:R-:W-:Y:S01]  /*11bb0*/  SHF.L.U32 R0, R9, 0x1f, RZ ;  /* 0x0000001f09007819 */ /* 0x000fe200000006ff */
[----:B------:R-:W-:-:S04]  /*11bc0*/  IMAD R15, R8, 0x8, R18 ;  /* 0x00000008080f7824 */ /* 0x000fc800078e0212 */
[----:B------:R2:W3:Y:S01]  /*11bd0*/  SYNCS.PHASECHK.TRANS64.TRYWAIT P1, [R15+URZ+0x13250], R0 ;  /* 0x013250000f0075a7 */ /* 0x0004e2000802017f */
[----:B------:R-:W-:Y:S05]  /*11be0*/  @!P0 BRA `(.L_x_12291) ;  /* 0x0000000000048947 */ /* 0x000fea0003800000 */
[----:B------:R-:W-:Y:S01]  /*11bf0*/  BPT.TRAP 0x1 ;  /* 0x000000040000795c */ /* 0x000fe20000300000 */
.L_x_12291:
[----:B------:R-:W-:Y:S04]  /*11c00*/  BSSY B2, `(.L_x_12292) ;  /* 0x0000004000027945 */ /* 0x000fe80003800000 */
[----:B---3--:R-:W-:Y:S05]  /*11c10*/  @P1 BRA `(.L_x_12293) ;  /* 0x0000000000081947 */ /* 0x008fea0003800000 */
[----:B------:R-:W3:Y:S02]  /*11c20*/  SYNCS.PHASECHK.TRANS64.TRYWAIT P1, [R15+URZ+0x13250], R0 ;  /* 0x013250000f0075a7 */ /* 0x000ee4000802017f */
[----:B---3--:R-:W-:Y:S05]  /*11c30*/  @!P1 BRA `(.L_x_12294) ;  /* 0x0000011000149947 */ /* 0x008fea0003800000 */
.L_x_12293:
[----:B------:R-:W-:Y:S05]  /*11c40*/  BSYNC B2 ;  /* 0x0000000000027941 */ /* 0x000fea0003800000 */
.L_x_12292:
[----:B------:R-:W-:Y:S01]  /*11c50*/  VIADD R9, R18, 0x1000 ;  /* 0x0000100012097836 */ /* 0x000fe20000000000 */
[----:B------:R-:W-:-:S04]  /*11c60*/  WARPGROUP.ARRIVE ;  /* 0x00000000000079c5 */ /* 0x000fc80000000000 */
[----:B------:R-:W-:-:S04]  /*11c70*/  SHF.R.U32.HI R9, RZ, 0x4, R9 ;  /* 0x00000004ff097819 */ /* 0x000fc80000011609 */
[----:B------:R-:W-:-:S04]  /*11c80*/  LOP3.LUT R9, R9, 0x3fff, RZ, 0xc0, !PT ;  /* 0x00003fff09097812 */ /* 0x000fc800078ec0ff */
[----:B------:R-:W-:-:S05]  /*11c90*/  LOP3.LUT R9, R9, 0x10000, RZ, 0xfc, !PT ;  /* 0x0001000009097812 */ /* 0x000fca00078efcff */
[----:B------:R-:W-:Y:S02]  /*11ca0*/  IMAD R8, R8, 0x280, R9 ;  /* 0x0000028008087824 */ /* 0x000fe400078e0209 */
[----:B------:R-:W-:-:S03]  /*11cb0*/  IMAD.MOV.U32 R9, RZ, RZ, -0x3ffffff0 ;  /* 0xc0000010ff097424 */ /* 0x000fc600078e00ff */
[----:B------:R-:W-:Y:S02]  /*11cc0*/  R2UR UR6, R8 ;  /* 0x00000000080672ca */ /* 0x000fe400000e0000 */
[----:B------:R-:W-:-:S13]  /*11cd0*/  R2UR UR7, R9 ;  /* 0x00000000090772ca */ /* 0x000fda00000e0000 */
[----:B------:R-:W-:Y:S01]  /*11ce0*/  QGMMA.64x64x32.F32.E4M3.E4M3 R24, R152, gdesc[UR4], R24, gsb0 ;  /* 0x00e0000498187df3 */ /* 0x000fe20008000818 */
[----:B--23--:R-:W-:-:S04]  /*11cf0*/  FMNMX.FTZ R0, R120, R10, !PT ;  /* 0x0000000a78007209 */ /* 0x00cfc80007810000 */
[----:B------:R-:W-:-:S04]  /*11d00*/  FMNMX.FTZ R0, R121, R0, !PT ;  /* 0x0000000079007209 */ /* 0x000fc80007810000 */
[----:B------:R-:W-:Y:S02]  /*11d10*/  FMNMX.FTZ R9, R124, R0, !PT ;  /* 0x000000007c097209 */ /* 0x000fe40007810000 */
[----:B------:R-:W-:-:S04]  /*11d20*/  FMNMX.FTZ R0, R122, R11, !PT ;  /* 0x0000000b7a007209 */ /* 0x000fc80007810000 */
[----:B------:R-:W-:Y:S01]  /*11d30*/  FMNMX.FTZ R0, R123, R0, !PT ;  /* 0x000000007b007209 */ /* 0x000fe20007810000 */
[----:B------:R-:W-:Y:S02]  /*11d40*/  WARPGROUP.DEPBAR.LE gsb0, 0x0 ;  /* 0x00008000000079c5 */ /* 0x000fe40000010000 */
[----:B------:R-:W2:Y:S01]  /*11d50*/  LDL.LU R155, [R1] ;  /* 0x00000000019b7983 */ /* 0x000ea20000300800 */
[----:B------:R-:W-:Y:S01]  /*11d60*/  FMNMX.FTZ R0, R126, R0, !PT ;  /* 0x000000007e007209 */ /* 0x000fe20007810000 */
[----:B------:R-:W-:Y:S01]  /*11d70*/  VIADD R12, R8, 0x80 ;  /* 0x00000080080c7836 */ /* 0x000fe20000000000 */
[----:B------:R-:W-:Y:S01]  /*11d80*/  FMNMX.FTZ R9, R125, R9, !PT ;  /* 0x000000097d097209 */ /* 0x000fe20007810000 */
[----:B------:R-:W-:Y:S01]  /*11d90*/  IMAD.MOV.U32 R13, RZ, RZ, -0x3ffffff0 ;  /* 0xc0000010ff0d7424 */ /* 0x000fe200078e00ff */
[----:B------:R-:W-:Y:S01]  /*11da0*/  FMNMX.FTZ R0, R127, R0, !PT ;  /* 0x000000007f007209 */ /* 0x000fe20007810000 */
[----:B------:R-:W-:Y:S01]  /*11db0*/  WARPGROUP.ARRIVE ;  /* 0x00000000000079c5 */ /* 0x000fe20000000000 */
        /* <DEDUP_REMOVED lines=45> */
[----:B------:R-:W-:Y:S01]  /*12090*/  FMNMX.FTZ R0, R74, R0, !PT ;  /* 0x000000004a007209 */ /* 0x000fe20007810000 */
[----:B------:R-:W-:Y:S01]  /*120a0*/  QGMMA.64x64x32.F32.E4M3.E4M3 R24, R148, gdesc[UR4], R24, gsb0 ;  /* 0x00e0000494187df3 */ /* 0x000fe20008000818 */
        /* <DEDUP_REMOVED lines=30> */
[----:B------:R-:W-:-:S02]  /*12290*/  R2UR UR6, R12 ;  /* 0x000000000c0672ca */ /* 0x000fc400000e0000 */
[----:B------:R-:W-:Y:S01]  /*122a0*/  R2UR UR7, R13 ;  /* 0x000000000d0772ca */ /* 0x000fe200000e0000 */
[----:B------:R-:W3:Y:S01]  /*122b0*/  SHFL.BFLY PT, R12, R9, 0x2, 0x1f ;  /* 0x0c401f00090c7f89 */ /* 0x000ee200000e0000 */
[----:B------:R-:W-:-:S03]  /*122c0*/  IMAD.MOV.U32 R13, RZ, RZ, -0x3ffffff0 ;  /* 0xc0000010ff0d7424 */ /* 0x000fc600078e00ff */
[----:B01----:R-:W0:Y:S01]  /*122d0*/  SHFL.BFLY PT, R3, R0, 0x2, 0x1f ;  /* 0x0c401f0000037f89 */ /* 0x003e2200000e0000 */
[----:B------:R-:W-:Y:S02]  /*122e0*/  WARPGROUP.DEPBAR.LE gsb0, 0x0 ;  /* 0x00008000000079c5 */ /* 0x000fe40000010000 */
[----:B------:R-:W-:-:S06]  /*122f0*/  WARPGROUP.ARRIVE ;  /* 0x00000000000079c5 */ /* 0x000fcc0000000000 */
[----:B------:R-:W-:Y:S01]  /*12300*/  QGMMA.64x64x32.F32.E4M3.E4M3 R24, R144, gdesc[UR4], R24, gsb0 ;  /* 0x00e0000490187df3 */ /* 0x000fe20008000818 */
[----:B------:R-:W-:Y:S02]  /*12310*/  R2UR UR7, R13 ;  /* 0x000000000d0772ca */ /* 0x000fe400000e0000 */
[----:B---3--:R-:W-:Y:S01]  /*12320*/  FMNMX.FTZ R9, R9, R12, !PT ;  /* 0x0000000c09097209 */ /* 0x008fe20007810000 */
[----:B------:R-:W-:Y:S01]  /*12330*/  VIADD R12, R8, 0x180 ;  /* 0x00000180080c7836 */ /* 0x000fe20000000000 */
[----:B0-----:R-:W-:-:S03]  /*12340*/  FMNMX.FTZ R0, R0, R3, !PT ;  /* 0x0000000300007209 */ /* 0x001fc60007810000 */
[----:B------:R-:W0:Y:S01]  /*12350*/  SHFL.BFLY PT, R3, R9, 0x1, 0x1f ;  /* 0x0c201f0009037f89 */ /* 0x000e2200000e0000 */
[----:B------:R-:W-:-:S03]  /*12360*/  R2UR UR6, R12 ;  /* 0x000000000c0672ca */ /* 0x000fc600000e0000 */
[----:B------:R-:W1:Y:S01]  /*12370*/  SHFL.BFLY PT, R12, R0, 0x1, 0x1f ;  /* 0x0c201f00000c7f89 */ /* 0x000e6200000e0000 */
[----:B0-----:R-:W-:Y:S02]  /*12380*/  FMNMX.FTZ R3, R9, R3, !PT ;  /* 0x0000000309037209 */ /* 0x001fe40007810000 */
[----:B-1----:R-:W-:-:S03]  /*12390*/  FMNMX.FTZ R0, R0, R12, !PT ;  /* 0x0000000c00007209 */ /* 0x002fc60007810000 */
[----:B------:R-:W-:Y:S02]  /*123a0*/  FADD.FTZ R10, -R3, R10 ;  /* 0x0000000a030a7221 */ /* 0x000fe40000010100 */
[----:B------:R-:W-:-:S01]  /*123b0*/  FADD.FTZ R9, -R0, R11 ;  /* 0x0000000b00097221 */ /* 0x000fc20000010100 */
[C---:B------:R-:W-:Y:S01]  /*123c0*/  FFMA.FTZ R11, R2.reuse, R3, -8 ;  /* 0xc1000000020b7423 */ /* 0x040fe20000010003 */
[C---:B------:R-:W-:Y:S02]  /*123d0*/  FMUL.FTZ R10, R2.reuse, R10 ;  /* 0x0000000a020a7220 */ /* 0x040fe40000410000 */
[C---:B------:R-:W-:Y:S01]  /*123e0*/  FMUL.FTZ R9, R2.reuse, R9 ;  /* 0x0000000902097220 */ /* 0x040fe20000410000 */
        /* <DEDUP_REMOVED lines=9> */
[----:B------:R-:W-:-:S02]  /*12480*/  IMAD.MOV.U32 R57, RZ, RZ, -0x3ffffff0 ;  /* 0xc0000010ff397424 */ /* 0x000fc400078e00ff */
        /* <DEDUP_REMOVED lines=22> */
[----:B------:R-:W-:-:S02]  /*125f0*/  WARPGROUP.DEPBAR.LE gsb0, 0x0 ;  /* 0x00008000000079c5 */ /* 0x000fc40000010000 */
[----:B------:R-:W-:Y:S01]  /*12600*/  WARPGROUP.ARRIVE ;  /* 0x00000000000079c5 */ /* 0x000fe20000000000 */
        /* <DEDUP_REMOVED lines=14> */
[----:B------:R-:W-:Y:S01]  /*126f0*/  QGMMA.64x64x32.F32.E4M3.E4M3 R24, R140, gdesc[UR4], R24, gsb0 ;  /* 0x00e000048c187df3 */ /* 0x000fe20008000818 */
[----:B------:R-:W-:-:S01]  /*12700*/  FFMA.FTZ R69, R2, R0, -8 ;  /* 0xc100000002457423 */ /* 0x000fc20000010000 */
[----:B------:R-:W4:Y:S01]  /*12710*/  MUFU.EX2 R124, R124 ;  /* 0x0000007c007c7308 */ /* 0x000f220000000800 */
[----:B------:R-:W-:Y:S01]  /*12720*/  R2UR UR7, R57 ;  /* 0x00000000390772ca */ /* 0x000fe200000e0000 */
[----:B------:R-:W-:-:S02]  /*12730*/  VIADD R56, R8, 0x200 ;  /* 0x0000020008387836 */ /* 0x000fc40000000000 */
[----:B------:R-:W-:-:S01]  /*12740*/  FFMA.FTZ R122, R2, R122, -R69 ;  /* 0x0000007a027a7223 */ /* 0x000fc20000010845 */
[C-C-:B------:R-:W-:Y:S01]  /*12750*/  FFMA.FTZ R123, R2.reuse, R123, -R69.reuse ;  /* 0x0000007b027b7223 */ /* 0x140fe20000010845 */
[----:B------:R-:W-:-:S01]  /*12760*/  FFMA.FTZ R8, R2, R99, -R69 ;  /* 0x0000006302087223 */ /* 0x000fc20000010845 */
[C-C-:B------:R-:W-:Y:S01]  /*12770*/  FFMA.FTZ R126, R2.reuse, R126, -R69.reuse ;  /* 0x0000007e027e7223 */ /* 0x140fe20000010845 */
[----:B------:R-:W-:-:S01]  /*12780*/  FFMA.FTZ R127, R2, R127, -R69 ;  /* 0x0000007f027f7223 */ /* 0x000fc20000010845 */
[----:B------:R-:W5:Y:S01]  /*12790*/  MUFU.EX2 R125, R125 ;  /* 0x0000007d007d7308 */ /* 0x000f620000000800 */
        /* <DEDUP_REMOVED lines=13> */
[----:B------:R-:W-:Y:S01]  /*12870*/  FFMA.FTZ R90, R2, R90, -R69 ;  /* 0x0000005a025a7223 */ /* 0x000fe20000010845 */
[----:B--2---:R-:W-:-:S01]  /*12880*/  FFMA.FTZ R57, R10, R155, R12 ;  /* 0x0000009b0a397223 */ /* 0x004fc2000001000c */
[----:B------:R-:W-:Y:S01]  /*12890*/  MUFU.EX2 R9, R9 ;  /* 0x0000000900097308 */ /* 0x000fe20000000800 */
[----:B------:R-:W-:-:S01]  /*128a0*/  FFMA.FTZ R91, R2, R91, -R69 ;  /* 0x0000005b025b7223 */ /* 0x000fc20000010845 */
[----:B------:R-:W-:Y:S01]  /*128b0*/  FFMA.FTZ R94, R2, R94, -R69 ;  /* 0x0000005e025e7223 */ /* 0x000fe20000010845 */
[----:B0-----:R-:W-:-:S01]  /*128c0*/  FADD.FTZ R57, R13, R57 ;  /* 0x000000390d397221 */ /* 0x001fc20000010000 */
[----:B------:R-:W-:Y:S01]  /*128d0*/  R2UR UR6, R56 ;  /* 0x00000000380672ca */ /* 0x000fe200000e0000 */
[----:B------:R-:W-:-:S01]  /*128e0*/  FFMA.FTZ R95, R2, R95, -R69 ;  /* 0x0000005f025f7223 */ /* 0x000fc20000010845 */
[----:B------:R-:W-:Y:S01]  /*128f0*/  FFMA.FTZ R98, R2, R98, -R69 ;  /* 0x0000006202627223 */ /* 0x000fe20000010845 */
[----:B-1----:R-:W-:-:S01]  /*12900*/  FADD.FTZ R99, R120, R57 ;  /* 0x0000003978637221 */ /* 0x002fc20000010000 */
[----:B------:R-:W0:Y:S01]  /*12910*/  MUFU.EX2 R122, R122 ;  /* 0x0000007a007a7308 */ /* 0x000e220000000800 */
[----:B------:R-:W-:-:S01]  /*12920*/  FFMA.FTZ R56, R2, R102, -R69 ;  /* 0x0000006602387223 */ /* 0x000fc20000010845 */
[----:B------:R-:W-:Y:S01]  /*12930*/  FFMA.FTZ R103, R2, R103, -R69 ;  /* 0x0000006702677223 */ /* 0x000fe20000010845 */
[----:B---3--:R-:W-:-:S01]  /*12940*/  FADD.FTZ R99, R121, R99 ;  /* 0x0000006379637221 */ /* 0x008fc20000010000 */
[----:B------:R-:W1:Y:S01]  /*12950*/  S2R R155, SR_TID.X ;  /* 0x00000000009b7919 */ /* 0x000e620000002100 */
[----:B------:R-:W-:-:S01]  /*12960*/  FFMA.FTZ R74, R2, R74, -R69 ;  /* 0x0000004a024a7223 */ /* 0x000fc20000010845 */
[----:B------:R-:W-:Y:S01]  /*12970*/  FFMA.FTZ R75, R2, R75, -R69 ;  /* 0x0000004b024b7223 */ /* 0x000fe20000010845 */
[----:B----4-:R-:W-:-:S01]  /*12980*/  FADD.FTZ R99, R124, R99 ;  /* 0x000000637c637221 */ /* 0x010fc20000010000 */
[----:B------:R-:W2:Y:S01]  /*12990*/  MUFU.EX2 R129, R129 ;  /* 0x0000008100817308 */ /* 0x000ea20000000800 */
[----:B------:R-:W-:-:S01]  /*129a0*/  FFMA.FTZ R78, R2, R78, -R69 ;  /* 0x0000004e024e7223 */ /* 0x000fc20000010845 */
[----:B------:R-:W-:Y:S01]  /*129b0*/  FFMA.FTZ R79, R2, R79, -R69 ;  /* 0x0000004f024f7223 */ /* 0x000fe20000010845 */
[----:B-----5:R-:W-:-:S01]  /*129c0*/  FADD.FTZ R99, R125, R99 ;  /* 0x000000637d637221 */ /* 0x020fc20000010000 */
[C-C-:B------:R-:W-:Y:S01]  /*129d0*/  FFMA.FTZ R82, R2.reuse, R82, -R69.reuse ;  /* 0x0000005202527223 */ /* 0x140fe20000010845 */
[----:B------:R-:W-:-:S01]  /*129e0*/  FFMA.FTZ R83, R2, R83, -R69 ;  /* 0x0000005302537223 */ /* 0x000fc20000010845 */
[----:B------:R-:W-:Y:S01]  /*129f0*/  FFMA.FTZ R86, R2, R86, -R69 ;  /* 0x0000005602567223 */ /* 0x000fe20000010845 */
[----:B------:R-:W-:-:S01]  /*12a00*/  FADD.FTZ R99, R128, R99 ;  /* 0x0000006380637221 */ /* 0x000fc20000010000 */
[----:B------:R-:W3:Y:S01]  /*12a10*/  MUFU.EX2 R123, R123 ;  /* 0x0000007b007b7308 */ /* 0x000ee20000000800 */
        /* <DEDUP_REMOVED lines=11> */
[----:B------:R-:W-:-:S04]  /*12ad0*/  FFMA.FTZ R69, R2, R71, -R69 ;  /* 0x0000004702457223 */ /* 0x000fc80000010845 */
[----:B------:R-:W2:Y:S01]  /*12ae0*/  MUFU.EX2 R126, R126 ;  /* 0x0000007e007e7308 */ /* 0x000ea20000000800 */
[----:B---3--:R-:W-:-:S01]  /*12af0*/  FADD.FTZ R21, R123, R21 ;  /* 0x000000157b157221 */ /* 0x008fc20000010000 */
[----:B-1----:R-:W-:-:S06]  /*12b00*/  LOP3.LUT R102, R155, 0x7f, RZ, 0xc0, !PT ;  /* 0x0000007f9b667812 */ /* 0x002fcc00078ec0ff */
[----:B------:R-:W1:Y:S01]  /*12b10*/  MUFU.EX2 R105, R105 ;  /* 0x0000006900697308 */ /* 0x000e620000000800 */
[----:B0-----:R-:W-:-:S01]  /*12b20*/  FADD.FTZ R99, R104, R99 ;  /* 0x0000006368637221 */ /* 0x001fc20000010000 */
[----:B------:R-:W-:Y:S01]  /*12b30*/  ISETP.NE.AND P1, PT, R102, RZ, PT ;  /* 0x000000ff6600720c */ /* 0x000fe20003f25270 */
[----:B------:R-:W-:Y:S02]  /*12b40*/  WARPGROUP.DEPBAR.LE gsb0, 0x0 ;  /* 0x00008000000079c5 */ /* 0x000fe40000010000 */
[----:B------:R-:W-:-:S03]  /*12b50*/  WARPGROUP.ARRIVE ;  /* 0x00000000000079c5 */ /* 0x000fc60000000000 */
[----:B------:R-:W0:Y:S01]  /*12b60*/  MUFU.EX2 R127, R127 ;  /* 0x0000007f007f7308 */ /* 0x000e220000000800 */
[----:B--2---:R-:W-:-:S02]  /*12b70*/  FADD.FTZ R21, R126, R21 ;  /* 0x000000157e157221 */ /* 0x004fc40000010000 */
[----:B------:R-:W-:Y:S04]  /*12b80*/  QGMMA.64x64x32.F32.E4M3.E4M3 R24, R136, gdesc[UR4], R24, gsb0 ;  /* 0x00e0000488187df3 */ /* 0x000fe80008000818 */
[----:B------:R-:W-:Y:S01]  /*12b90*/  @!P1 VIADD R14, R14, 0x13240 ;  /* 0x000132400e0e9836 */ /* 0x000fe20000000000 */
[----:B------:R-:W2:Y:S01]  /*12ba0*/  MUFU.EX2 R108, R108 ;  /* 0x0000006c006c7308 */ /* 0x000ea20000000800 */
[----:B-1----:R-:W-:-:S03]  /*12bb0*/  FADD.FTZ R99, R105, R99 ;  /* 0x0000006369637221 */ /* 0x002fc60000010000 */
[----:B------:R-:W-:-:S04]  /*12bc0*/  @!P1 PRMT R14, RZ, 0x654, R14 ;  /* 0x00000654ff0e9816 */ /* 0x000fc8000000000e */
        /* <DEDUP_REMOVED lines=121> */
[----:B-1----:R-:W-:-:S05]  /*13360*/  FADD.FTZ R14, R11, R99 ;  /* 0x000000630b0e7221 */ /* 0x002fca0000010000 */
[----:B------:R1:W-:Y:S02]  /*13370*/  STL [R1], R14 ;  /* 0x0000000e01007387 */ /* 0x0003e40000100800 */
        /* <DEDUP_REMOVED lines=9> */
[----:B--2---:R-:W-:-:S04]  /*13410*/  FADD.FTZ R21, R67, R21 ;  /* 0x0000001543157221 */ /* 0x004fc80000010000 */
[----:B---3--:R-:W-:-:S04]  /*13420*/  FADD.FTZ R21, R70, R21 ;  /* 0x0000001546157221 */ /* 0x008fc80000010000 */
[----:B0-----:R-:W-:Y:S01]  /*13430*/  FADD.FTZ R21, R69, R21 ;  /* 0x0000001545157221 */ /* 0x001fe20000010000 */
[----:B-1----:R-:W-:Y:S06]  /*13440*/  @!P0 BRA `(.L_x_12295) ;  /* 0x0000000000048947 */ /* 0x002fec0003800000 */
[----:B------:R-:W-:Y:S01]  /*13450*/  BPT.TRAP 0x1 ;  /* 0x000000040000795c */ /* 0x000fe20000300000 */
.L_x_12295:
        /* <DEDUP_REMOVED lines=81> */
[C---:B--2---:R-:W-:Y:S01]  /*13970*/  ISETP.GT.AND P1, PT, R20.reuse, R14, PT ;  /* 0x0000000e1400720c */ /* 0x044fe20003f24270 */
[----:B------:R-:W-:-:S12]  /*13980*/  VIADD R20, R20, 0xffffffff ;  /* 0xffffffff14147836 */ /* 0x000fd80000000000 */
[----:B0-----:R-:W-:Y:S05]  /*13990*/  @P1 BRA `(.L_x_12296) ;  /* 0xffffffd800d01947 */ /* 0x001fea000383ffff */
[----:B------:R-:W-:Y:S05]  /*139a0*/  BSYNC B1 ;  /* 0x0000000000017941 */ /* 0x000fea0003800000 */
.L_x_12284:
[----:B------:R-:W-:-:S07]  /*139b0*/  IMAD.MOV.U32 R8, RZ, RZ, R20 ;  /* 0x000000ffff087224 */ /* 0x000fce00078e0014 */
.L_x_12283:
[----:B------:R-:W-:Y:S05]  /*139c0*/  BSYNC B0 ;  /* 0x0000000000007941 */ /* 0x000fea0003800000 */
.L_x_12282:
        /* <DEDUP_REMOVED lines=8> */
.L_x_12318:
[----:B------:R-:W-:-:S04]  /*13a50*/  ISETP.NE.AND P1, PT, R10, 0x1, PT ;  /* 0x000000010a00780c */ /* 0x000fc80003f25270 */
[----:B------:R-:W-:-:S04]  /*13a60*/  SEL R156, RZ, 0x1, P1 ;  /* 0x00000001ff9c7807 */ /* 0x000fc80000800000 */
[----:B------:R-:W-:Y:S01]  /*13a70*/  LOP3.LUT R156, R11, R156, RZ, 0x3c, !PT ;  /* 0x0000009c0b9c7212 */ /* 0x000fe200078e3cff */
[----:B------:R-:W-:Y:S06]  /*13a80*/  @!P0 BRA `(.L_x_12299) ;  /* 0x0000000000048947 */ /* 0x000fec0003800000 */
[----:B------:R-:W-:Y:S01]  /*13a90*/  BPT.TRAP 0x1 ;  /* 0x000000040000795c */ /* 0x000fe20000300000 */
.L_x_12299:
        /* <DEDUP_REMOVED lines=8> */
.L_x_12300:
        /* <DEDUP_REMOVED lines=8> */
.L_x_12302:
[----:B------:R-:W-:Y:S05]  /*13ba0*/  BSYNC B1 ;  /* 0x0000000000017941 */ /* 0x000fea0003800000 */
.L_x_12301:
        /* <DEDUP_REMOVED lines=10> */
[----:B------:R-:W-:Y:S01]  /*13c50*/  VIADD R56, R15, 0x180 ;  /* 0x000001800f387836 */ /* 0x000fe20000000000 */
        /* <DEDUP_REMOVED lines=76> */
.L_x_12304:
[----:B01----:R-:W-:Y:S01]  /*14120*/  SHF.L.U32 R3, R11, 0x1f, RZ ;  /* 0x0000001f0b037819 */ /* 0x003fe200000006ff */
[----:B------:R-:W-:-:S04]  /*14130*/  IMAD R15, R10, 0x8, R18 ;  /* 0x000000080a0f7824 */ /* 0x000fc800078e0212 */
[----:B------:R0:W1:Y:S01]  /*14140*/  SYNCS.PHASECHK.TRANS64.TRYWAIT P1, [R15+URZ+0x13250], R3 ;  /* 0x013250030f0075a7 */ /* 0x000062000802017f */
[----:B------:R-:W-:Y:S05]  /*14150*/  @!P0 BRA `(.L_x_12305) ;  /* 0x0000000000048947 */ /* 0x000fea0003800000 */
[----:B------:R-:W-:Y:S01]  /*14160*/  BPT.TRAP 0x1 ;  /* 0x000000040000795c */ /* 0x000fe20000300000 */
.L_x_12305:
[----:B------:R-:W-:Y:S04]  /*14170*/  BSSY B1, `(.L_x_12306) ;  /* 0x0000004000017945 */ /* 0x000fe80003800000 */
[----:B-1----:R-:W-:Y:S05]  /*14180*/  @P1 BRA `(.L_x_12307) ;  /* 0x0000000000081947 */ /* 0x002fea0003800000 */
[----:B------:R-:W1:Y:S02]  /*14190*/  SYNCS.PHASECHK.TRANS64.TRYWAIT P1, [R15+URZ+0x13250], R3 ;  /* 0x013250030f0075a7 */ /* 0x000e64000802017f */
[----:B-1----:R-:W-:Y:S05]  /*141a0*/  @!P1 BRA `(.L_x_12308) ;  /* 0x000000e800e09947 */ /* 0x002fea0003800000 */
.L_x_12307:
[----:B------:R-:W-:Y:S05]  /*141b0*/  BSYNC B1 ;  /* 0x0000000000017941 */ /* 0x000fea0003800000 */
.L_x_12306:
[----:B------:R-:W-:Y:S01]  /*141c0*/  VIADD R11, R18, 0x1000 ;  /* 0x00001000120b7836 */ /* 0x000fe20000000000 */
[----:B------:R-:W-:Y:S01]  /*141d0*/  WARPGROUP.ARRIVE ;  /* 0x00000000000079c5 */ /* 0x000fe20000000000 */
[----:B------:R-:W-:Y:S01]  /*141e0*/  IMAD.MOV.U32 R13, RZ, RZ, -0x3ffffff0 ;  /* 0xc0000010ff0d7424 */ /* 0x000fe200078e00ff */
[----:B------:R-:W2:Y:S01]  /*141f0*/  LDL R20, [R1+0x18] ;  /* 0x0000180001147983 */ /* 0x000ea20000100800 */
[----:B01----:R-:W0:Y:S01]  /*14200*/  LDC R3, c[0x0][0x448] ;  /* 0x00011200ff037b82 */ /* 0x003e220000000800 */
        /* <DEDUP_REMOVED lines=8> */
[----:B------:R-:W-:Y:S01]  /*14290*/  VIADD R12, R10, 0x80 ;  /* 0x000000800a0c7836 */ /* 0x000fe20000000000 */
[----:B------:R-:W-:-:S04]  /*142a0*/  R2UR UR7, R13 ;  /* 0x000000000d0772ca */ /* 0x000fc800000e0000 */
[----:B------:R-:W-:Y:S01]  /*142b0*/  R2UR UR6, R12 ;  /* 0x000000000c0672ca */ /* 0x000fe200000e0000 */
[----:B------:R-:W-:Y:S02]  /*142c0*/  WARPGROUP.DEPBAR.LE gsb0, 0x0 ;  /* 0x00008000000079c5 */ /* 0x000fe40000010000 */
[----:B------:R-:W-:Y:S01]  /*142d0*/  WARPGROUP.ARRIVE ;  /* 0x00000000000079c5 */ /* 0x000fe20000000000 */
[----:B------:R-:W3:Y:S04]  /*142e0*/  LDL R152, [R1+0x3c] ;  /* 0x00003c0001987983 */ /* 0x000ee80000100800 */
[----:B------:R-:W4:Y:S05]  /*142f0*/  LDL R154, [R1+0x8] ;  /* 0x00000800019a7983 */ /* 0x000f2a0000100800 */
[----:B------:R-:W-:Y:S01]  /*14300*/  QGMMA.64x64x32.F32.E4M3.E4M3 R24, R148, gdesc[UR4], R24, gsb0 ;  /* 0x00e0000494187df3 */ /* 0x000fe20008000818 */
[----:B------:R-:W4:Y:S02]  /*14310*/  LDL R155, [R1+0x4] ;  /* 0x00000400019b7983 */ /* 0x000f240000100800 */
[----:B------:R-:W-:-:S02]  /*14320*/  WARPGROUP.DEPBAR.LE gsb0, 0x0 ;  /* 0x00008000000079c5 */ /* 0x000fc40000010000 */
[----:B------:R-:W3:Y:S01]  /*14330*/  LDL R151, [R1+0x1c] ;  /* 0x00001c0001977983 */ /* 0x000ee20000100800 */
[----:B------:R-:W-:Y:S01]  /*14340*/  VIADD R12, R10, 0x100 ;  /* 0x000001000a0c7836 */ /* 0x000fe20000000000 */
[----:B------:R-:W-:Y:S01]  /*14350*/  WARPGROUP.ARRIVE ;  /* 0x00000000000079c5 */ /* 0x000fe20000000000 */
[----:B------:R-:W-:-:S05]  /*14360*/  IMAD.MOV.U32 R13, RZ, RZ, -0x3ffffff0 ;  /* 0xc0000010ff0d7424 */ /* 0x000fca00078e00ff */
[----:B------:R-:W1:Y:S01]  /*14370*/  S2R R153, SR_TID.X ;  /* 0x0000000000997919 */ /* 0x000e620000002100 */
[----:B------:R-:W-:Y:S01]  /*14380*/  IMAD.MOV.U32 R11, RZ, RZ, -0x3ffffff0 ;  /* 0xc0000010ff0b7424 */ /* 0x000fe200078e00ff */
[----:B------:R-:W-:Y:S01]  /*14390*/  R2UR UR6, R12 ;  /* 0x000000000c0672ca */ /* 0x000fe200000e0000 */
[C---:B------:R-:W-:Y:S01]  /*143a0*/  VIADD R12, R10.reuse, 0x180 ;  /* 0x000001800a0c7836 */ /* 0x040fe20000000000 */
[----:B------:R-:W-:Y:S01]  /*143b0*/  R2UR UR7, R13 ;  /* 0x000000000d0772ca */ /* 0x000fe200000e0000 */
[----:B------:R-:W-:Y:S01]  /*143c0*/  IMAD.MOV.U32 R13, RZ, RZ, -0x3ffffff0 ;  /* 0xc0000010ff0d7424 */ /* 0x000fe200078e00ff */
[----:B0-----:R-:W-:Y:S01]  /*143d0*/  ISETP.NE.AND P2, PT, R3, 0x1, PT ;  /* 0x000000010300780c */ /* 0x001fe20003f45270 */
[----:B------:R-:W-:Y:S01]  /*143e0*/  VIADD R10, R10, 0x200 ;  /* 0x000002000a0a7836 */ /* 0x000fe20000000000 */
[----:B------:R-:W-:-:S09]  /*143f0*/  ULOP3.LUT UR4, URZ, UR42, URZ, 0x33, !UPT ;  /* 0x0000002a3f047292 */ /* 0x000fd2000f8e333f */
[----:B------:R-:W-:Y:S01]  /*14400*/  QGMMA.64x64x32.F32.E4M3.E4M3 R24, R144, gdesc[UR4], R24, gsb0 ;  /* 0x00e0000490187df3 */ /* 0x000fe20008000818 */
[----:B------:R-:W-:Y:S01]  /*14410*/  R2UR UR6, R12 ;  /* 0x000000000c0672ca */ /* 0x000fe200000e0000 */
[----:B------:R-:W0:Y:S01]  /*14420*/  @P2 LDC R3, c[0x0][0x44c] ;  /* 0x00011300ff032b82 */ /* 0x000e220000000800 */
[----:B------:R-:W-:Y:S02]  /*14430*/  R2UR UR7, R13 ;  /* 0x000000000d0772ca */ /* 0x000fe400000e0000 */
[----:B-1----:R-:W-:-:S04]  /*14440*/  LOP3.LUT R153, R153, 0x7f, RZ, 0xc0, !PT ;  /* 0x0000007f99997812 */ /* 0x002fc800078ec0ff */
[----:B------:R-:W-:Y:S02]  /*14450*/  ISETP.NE.AND P1, PT, R153, RZ, PT ;  /* 0x000000ff9900720c */ /* 0x000fe40003f25270 */
[----:B------:R-:W1:Y:S01]  /*14460*/  LDC R153, c[0x0][0x9e4] ;  /* 0x00027900ff997b82 */ /* 0x000e620000000800 */
[----:B------:R-:W-:Y:S02]  /*14470*/  WARPGROUP.DEPBAR.LE gsb0, 0x0 ;  /* 0x00008000000079c5 */ /* 0x000fe40000010000 */
[----:B------:R-:W-:-:S06]  /*14480*/  WARPGROUP.ARRIVE ;  /* 0x00000000000079c5 */ /* 0x000fcc0000000000 */
[----:B------:R-:W-:Y:S01]  /*14490*/  QGMMA.64x64x32.F32.E4M3.E4M3 R24, R140, gdesc[UR4], R24, gsb0 ;  /* 0x00e000048c187df3 */ /* 0x000fe20008000818 */
[----:B------:R-:W-:Y:S02]  /*144a0*/  R2UR UR6, R10 ;  /* 0x000000000a0672ca */ /* 0x000fe400000e0000 */
[----:B------:R-:W-:Y:S01]  /*144b0*/  R2UR UR7, R11 ;  /* 0x000000000b0772ca */ /* 0x000fe200000e0000 */
[----:B------:R-:W5:Y:S01]  /*144c0*/  @P2 LDC R10, c[0x0][0x450] ;  /* 0x00011400ff0a2b82 */ /* 0x000f620000000800 */
[----:B------:R-:W-:Y:S02]  /*144d0*/  WARPGROUP.DEPBAR.LE gsb0, 0x0 ;  /* 0x00008000000079c5 */ /* 0x000fe40000010000 */
[----:B------:R-:W-:-:S09]  /*144e0*/  WARPGROUP.ARRIVE ;  /* 0x00000000000079c5 */ /* 0x000fd20000000000 */
[----:B------:R-:W-:Y:S03]  /*144f0*/  QGMMA.64x64x32.F32.E4M3.E4M3 R24, R136, gdesc[UR4], R24, gsb0 ;  /* 0x00e0000488187df3 */ /* 0x000fe60008000818 */
[----:B------:R-:W-:Y:S02]  /*14500*/  WARPGROUP.DEPBAR.LE gsb0, 0x0 ;  /* 0x00008000000079c5 */ /* 0x000fe40000010000 */
[----:B---3--:R-:W-:-:S04]  /*14510*/  IMAD.IADD R11, R152, 0x1, R151 ;  /* 0x00000001980b7824 */ /* 0x008fc800078e0297 */
[----:B0-----:R-:W-:-:S04]  /*14520*/  @P2 IMAD.HI.U32 R12, R11, R3, RZ ;  /* 0x000000030b0c2227 */ /* 0x001fc800078e00ff */
[----:B------:R-:W-:Y:S01]  /*14530*/  IMAD.MOV.U32 R3, RZ, RZ, R11 ;  /* 0x000000ffff037224 */ /* 0x000fe200078e000b */
[----:B-----5:R-:W-:Y:S01]  /*14540*/  @P2 SHF.R.U32.HI R3, RZ, R10, R12 ;  /* 0x0000000aff032219 */ /* 0x020fe2000001160c */
[----:B------:R-:W-:Y:S02]  /*14550*/  @!P1 VIADD R10, R0, 0x13240 ;  /* 0x00013240000a9836 */ /* 0x000fe40000000000 */
[----:B------:R-:W-:Y:S02]  /*14560*/  IMAD R0, R8, -0xa0, RZ ;  /* 0xffffff6008007824 */ /* 0x000fe400078e02ff */
[----:B------:R-:W0:Y:S01]  /*14570*/  SHFL.IDX PT, R138, R3, RZ, 0x1c1f ;  /* 0x001c1fff038a7589 */ /* 0x000e2200000e0000 */
[----:B------:R-:W-:Y:S02]  /*14580*/  @!P1 PRMT R10, RZ, 0x654, R10 ;  /* 0x00000654ff0a9816 */ /* 0x000fe4000000000a */
[----:B--2---:R-:W-:Y:S01]  /*14590*/  IADD3 R13, -R20, 0x1, R0 ;  /* 0x00000001140d7810 */ /* 0x004fe20007ffe100 */
[----:B------:R-:W-:Y:S01]  /*145a0*/  IMAD.IADD R20, R0, 0x1, -R20 ;  /* 0x0000000100147824 */ /* 0x000fe200078e0a14 */
[----:B------:R2:W-:Y:S01]  /*145b0*/  @!P1 SYNCS.ARRIVE.TRANS64.RED.A1T0 RZ, [R10+URZ], RZ ;  /* 0x000000ff0aff99a7 */ /* 0x0005e2000810043f */
[----:B-1----:R-:W-:-:S02]  /*145c0*/  ISETP.GE.AND P1, PT, R153, 0x1, PT ;  /* 0x000000019900780c */ /* 0x002fc40003f26270 */
[----:B----4-:R-:W-:-:S05]  /*145d0*/  IADD3 R13, -R155, R13, R154 ;  /* 0x0000000d9b0d7210 */ /* 0x010fca0007ffe19a */
        /* <DEDUP_REMOVED lines=17> */
.L_x_12311:
[----:B------:R-:W-:-:S05]  /*146f0*/  IMAD.U32 R139, RZ, RZ, UR36 ;  /* 0x00000024ff8b7e24 */ /* 0x000fca000f8e00ff */
[----:B------:R-:W-:-:S13]  /*14700*/  ISETP.NE.AND P1, PT, R139, 0x1, PT ;  /* 0x000000018b00780c */ /* 0x000fda0003f25270 */
[----:B------:R-:W0:Y:S02]  /*14710*/  @P1 LDC.64 R10, c[0x0][0x9e8] ;  /* 0x00027a00ff0a1b82 */ /* 0x000e240000000a00 */
[----:B0-----:R-:W-:-:S05]  /*14720*/  @P1 IMAD.HI.U32 R10, R138, R10, RZ ;  /* 0x0000000a8a0a1227 */ /* 0x001fca00078e00ff */
[----:B------:R-:W-:-:S07]  /*14730*/  @P1 SHF.R.U32.HI R138, RZ, R11, R10 ;  /* 0x0000000bff8a1219 */ /* 0x000fce000001160a */
.L_x_12312:
[----:B------:R-:W-:Y:S05]  /*14740*/  BSYNC B1 ;  /* 0x0000000000017941 */ /* 0x000fea0003800000 */
.L_x_12310:
[----:B------:R-:W-:-:S05]  /*14750*/  IMAD R138, R138, R139, R20 ;  /* 0x0000008b8a8a7224 */ /* 0x000fca00078e0214 */
[----:B------:R-:W-:Y:S02]  /*14760*/  VIMNMX R137, R137, R138, !PT ;  /* 0x0000008a89897248 */ /* 0x000fe40007fe0100 */
[----:B------:R-:W-:-:S07]  /*14770*/  VIADDMNMX R136, R138, R139, R136, PT ;  /* 0x0000008b8a887246 */ /* 0x000fce0003800188 */
.L_x_12309:
[----:B------:R-:W-:Y:S02]  /*14780*/  ISETP.GE.AND P1, PT, R0, 0x2, PT ;  /* 0x000000020000780c */ /* 0x000fe40003f26270 */
        /* <DEDUP_REMOVED lines=9> */
[C---:B------:R-:W-:Y:S02]  /*14820*/  ISETP.GT.AND P1, PT, R137.reuse, 0x8, !P2 ;  /* 0x000000088900780c */ /* 0x040fe40005724270 */
[----:B------:R-:W-:Y:S02]  /*14830*/  ISETP.GE.AND P2, PT, R0, 0xa, PT ;  /* 0x0000000a0000780c */ /* 0x000fe40003f46270 */
        /* <DEDUP_REMOVED lines=219> */
[----:B------:R-:W-:Y:S01]  /*155f0*/  ISETP.GE.AND P6, PT, R153, 0x1, PT ;  /* 0x000000019900780c */ /* 0x000fe20003fc6270 */
[--C-:B0-----:R-:W-:Y:S02]  /*15600*/  IMAD.IADD R12, R12, 0x1, R0.reuse ;  /* 0x000000010c0c7824 */ /* 0x101fe400078e0200 */
[----:B------:R-:W-:-:S10]  /*15610*/  IMAD.IADD R13, R13, 0x1, R0 ;  /* 0x000000010d0d7824 */ /* 0x000fd400078e0200 */
        /* <DEDUP_REMOVED lines=13> */
.L_x_12315:
[----:B------:R-:W-:-:S05]  /*156f0*/  IMAD.U32 R3, RZ, RZ, UR36 ;  /* 0x00000024ff037e24 */ /* 0x000fca000f8e00ff */
[----:B------:R-:W-:-:S13]  /*15700*/  ISETP.NE.AND P6, PT, R3, 0x1, PT ;  /* 0x000000010300780c */ /* 0x000fda0003fc5270 */
[----:B------:R-:W0:Y:S02]  /*15710*/  @P6 LDC.64 R10, c[0x0][0x9e8] ;  /* 0x00027a00ff0a6b82 */ /* 0x000e240000000a00 */
[----:B0-----:R-:W-:-:S05]  /*15720*/  @P6 IMAD.HI.U32 R10, R0, R10, RZ ;  /* 0x0000000a000a6227 */ /* 0x001fca00078e00ff */
[----:B------:R-:W-:-:S07]  /*15730*/  @P6 SHF.R.U32.HI R0, RZ, R11, R10 ;  /* 0x0000000bff006219 */ /* 0x000fce000001160a */
.L_x_12316:
[----:B------:R-:W-:Y:S05]  /*15740*/  BSYNC B1 ;  /* 0x0000000000017941 */ /* 0x000fea0003800000 */
.L_x_12314:
[----:B------:R-:W-:-:S05]  /*15750*/  IMAD R0, R0, R3, R20 ;  /* 0x0000000300007224 */ /* 0x000fca00078e0214 */
[----:B------:R-:W-:Y:S02]  /*15760*/  VIMNMX R13, R13, R0, !PT ;  /* 0x000000000d0d7248 */ /* 0x000fe40007fe0100 */
[----:B------:R-:W-:-:S07]  /*15770*/  VIADDMNMX R12, R0, R3, R12, PT ;  /* 0x00000003000c7246 */ /* 0x000fce000380010c */
.L_x_12313:
        /* <DEDUP_REMOVED lines=14> */
[C---:B------:R-:W-:Y:S02]  /*15860*/  ISETP.LT.OR P4, PT, R12.reuse, 0x2a, P4 ;  /* 0x0000002a0c00780c */ /* 0x040fe40002781670 */
[----:B------:R-:W-:Y:S02]  /*15870*/  ISETP.GT.AND P1, PT, R13, 0x38, !P1 ;  /* 0x000000380d00780c */ /* 0x000fe40004f24270 */
        /* <DEDUP_REMOVED lines=29> */
[C---:B------:R-:W-:Y:S02]  /*15a50*/  LOP3.LUT P0, RZ, R16.reuse, 0x10000, RZ, 0xc0, !PT ;  /* 0x0001000010ff7812 */ /* 0x040fe4000780c0ff */
[----:B------:R-:W-:Y:S02]  /*15a60*/  FSEL R95, R95, -INF , !P1 ;  /* 0xff8000005f5f7808 */ /* 0x000fe40004800000 */
[----:B------:R-:W-:Y:S02]  /*15a70*/  ISETP.GT.AND P1, PT, R13, 0x50, !P0 ;  /* 0x000000500d00780c */ /* 0x000fe40004724270 */
[----:B------:R-:W-:-:S02]  /*15a80*/  LOP3.LUT P6, RZ, R16, 0x8000, RZ, 0xc0, !PT ;  /* 0x0000800010ff7812 */ /* 0x000fc400078cc0ff */
        /* <DEDUP_REMOVED lines=36> */
[C---:B------:R-:W-:Y:S02]  /*15cd0*/  LOP3.LUT P1, RZ, R16.reuse, 0x400, RZ, 0xc0, !PT ;  /* 0x0000040010ff7812 */ /* 0x040fe4000782c0ff */
[----:B------:R-:W-:Y:S02]  /*15ce0*/  FMNMX.FTZ R0, R117, R0, !PT ;  /* 0x0000000075007209 */ /* 0x000fe40007810000 */
[----:B------:R-:W-:Y:S02]  /*15cf0*/  ISETP.GT.AND P1, PT, R13, 0x68, !P1 ;  /* 0x000000680d00780c */ /* 0x000fe40004f24270 */
[----:B------:R-:W-:Y:S02]  /*15d00*/  LOP3.LUT P5, RZ, R16, 0x200, RZ, 0xc0, !PT ;  /* 0x0000020010ff7812 */ /* 0x000fe400078ac0ff */
[----:B------:R-:W-:Y:S02]  /*15d10*/  ISETP.LT.OR P1, PT, R12, 0x69, P1 ;  /* 0x000000690c00780c */ /* 0x000fe40000f21670 */
[----:B------:R-:W-:-:S02]  /*15d20*/  FMNMX.FTZ R0, R88, R0, !PT ;  /* 0x0000000058007209 */ /* 0x000fc40007810000 */
[----:B------:R-:W-:Y:S02]  /*15d30*/  FSEL R78, R78, -INF , !P1 ;  /* 0xff8000004e4e7808 */ /* 0x000fe40004800000 */
[----:B------:R-:W-:Y:S02]  /*15d40*/  ISETP.GT.AND P1, PT, R13, 0x69, !P5 ;  /* 0x000000690d00780c */ /* 0x000fe40006f24270 */
[----:B------:R-:W-:Y:S02]  /*15d50*/  FMNMX.FTZ R0, R89, R0, !PT ;  /* 0x0000000059007209 */ /* 0x000fe40007810000 */
[----:B------:R-:W-:Y:S02]  /*15d60*/  ISETP.LT.OR P1, PT, R12, 0x6a, P1 ;  /* 0x0000006a0c00780c */ /* 0x000fe40000f21670 */
[----:B------:R-:W-:Y:S02]  /*15d70*/  LOP3.LUT P4, RZ, R16, 0x100, RZ, 0xc0, !PT ;  /* 0x0000010010ff7812 */ /* 0x000fe4000788c0ff */
[----:B------:R-:W-:-:S02]  /*15d80*/  FMNMX.FTZ R0, R92, R0, !PT ;  /* 0x000000005c007209 */ /* 0x000fc40007810000 */
[----:B------:R-:W-:Y:S02]  /*15d90*/  FSEL R79, R79, -INF , !P1 ;  /* 0xff8000004f4f7808 */ /* 0x000fe40004800000 */
[----:B------:R-:W-:Y:S02]  /*15da0*/  ISETP.GT.AND P1, PT, R13, 0x70, !P4 ;  /* 0x000000700d00780c */ /* 0x000fe40006724270 */
[----:B------:R-:W-:Y:S02]  /*15db0*/  FMNMX.FTZ R0, R93, R0, !PT ;  /* 0x000000005d007209 */ /* 0x000fe40007810000 */
[----:B------:R-:W-:Y:S02]  /*15dc0*/  ISETP.LT.OR P1, PT, R12, 0x71, P1 ;  /* 0x000000710c00780c */ /* 0x000fe40000f21670 */
[----:B------:R-:W-:Y:S02]  /*15dd0*/  FMNMX.FTZ R0, R96, R0, !PT ;  /* 0x0000000060007209 */ /* 0x000fe40007810000 */
[----:B------:R-:W-:-:S02]  /*15de0*/  LOP3.LUT P3, RZ, R16, 0x80, RZ, 0xc0, !PT ;  /* 0x0000008010ff7812 */ /* 0x000fc4000786c0ff */
[----:B------:R-:W-:Y:S02]  /*15df0*/  FSEL R82, R82, -INF , !P1 ;  /* 0xff80000052527808 */ /* 0x000fe40004800000 */
[----:B------:R-:W-:Y:S02]  /*15e00*/  FMNMX.FTZ R0, R97, R0, !PT ;  /* 0x0000000061007209 */ /* 0x000fe40007810000 */
[----:B------:R-:W-:Y:S02]  /*15e10*/  ISETP.GT.AND P1, PT, R13, 0x71, !P3 ;  /* 0x000000710d00780c */ /* 0x000fe40005f24270 */
[----:B------:R-:W-:Y:S02]  /*15e20*/  FMNMX.FTZ R0, R100, R0, !PT ;  /* 0x0000000064007209 */ /* 0x000fe40007810000 */
[----:B------:R-:W-:Y:S02]  /*15e30*/  ISETP.LT.OR P1, PT, R12, 0x72, P1 ;  /* 0x000000720c00780c */ /* 0x000fe40000f21670 */
[----:B------:R-:W-:-:S02]  /*15e40*/  LOP3.LUT P2, RZ, R16, 0x40, RZ, 0xc0, !PT ;  /* 0x0000004010ff7812 */ /* 0x000fc4000784c0ff */
[----:B------:R-:W-:Y:S02]  /*15e50*/  FMNMX.FTZ R0, R101, R0, !PT ;  /* 0x0000000065007209 */ /* 0x000fe40007810000 */
[----:B------:R-:W-:Y:S02]  /*15e60*/  FSEL R83, R83, -INF , !P1 ;  /* 0xff80000053537808 */ /* 0x000fe40004800000 */
        /* <DEDUP_REMOVED lines=15> */
[----:B------:R-:W-:-:S02]  /*15f60*/  FMNMX.FTZ R0, R81, R0, !PT ;  /* 0x0000000051007209 */ /* 0x000fc40007810000 */
[----:B------:R-:W-:Y:S02]  /*15f70*/  FSEL R123, R123, -INF , !P1 ;  /* 0xff8000007b7b7808 */ /* 0x000fe40004800000 */
[----:B------:R-:W-:Y:S02]  /*15f80*/  FMNMX.FTZ R0, R84, R0, !PT ;  /* 0x0000000054007209 */ /* 0x000fe40007810000 */
        /* <DEDUP_REMOVED lines=21> */
[----:B------:R-:W-:Y:S01]  /*160e0*/  LOP3.LUT P1, RZ, R17, 0x8, RZ, 0xc0, !PT ;  /* 0x0000000811ff7812 */ /* 0x000fe2000782c0ff */
[----:B------:R-:W0:Y:S01]  /*160f0*/  SHFL.BFLY PT, R3, R0, 0x2, 0x1f ;  /* 0x0c401f0000037f89 */ /* 0x000e2200000e0000 */
[----:B------:R-:W-:-:S02]  /*16100*/  LOP3.LUT P0, RZ, R16, 0x2000000, RZ, 0xc0, !PT ;  /* 0x0200000010ff7812 */ /* 0x000fc4000780c0ff */
[C---:B------:R-:W-:Y:S02]  /*16110*/  ISETP.GT.AND P1, PT, R13.reuse, 0x11, !P1 ;  /* 0x000000110d00780c */ /* 0x040fe40004f24270 */
[----:B------:R-:W-:Y:S02]  /*16120*/  ISETP.GT.AND P0, PT, R13, 0x81, !P0 ;  /* 0x000000810d00780c */ /* 0x000fe40004704270 */
[C---:B------:R-:W-:Y:S02]  /*16130*/  ISETP.LT.OR P1, PT, R12.reuse, 0x12, P1 ;  /* 0x000000120c00780c */ /* 0x040fe40000f21670 */
[----:B------:R-:W-:Y:S02]  /*16140*/  ISETP.LT.OR P0, PT, R12, 0x82, P0 ;  /* 0x000000820c00780c */ /* 0x000fe40000701670 */
[----:B------:R-:W-:Y:S02]  /*16150*/  FSEL R131, R131, -INF , !P1 ;  /* 0xff80000083837808 */ /* 0x000fe40004800000 */
[----:B------:R-:W-:-:S02]  /*16160*/  LOP3.LUT P1, RZ, R17, 0x4, RZ, 0xc0, !PT ;  /* 0x0000000411ff7812 */ /* 0x000fc4000782c0ff */
[C---:B------:R-:W-:Y:S02]  /*16170*/  LOP3.LUT P2, RZ, R16.reuse, 0x10, RZ, 0xc0, !PT ;  /* 0x0000001010ff7812 */ /* 0x040fe4000784c0ff */
[----:B------:R-:W-:Y:S02]  /*16180*/  ISETP.GT.AND P1, PT, R13, 0x18, !P1 ;  /* 0x000000180d00780c */ /* 0x000fe40004f24270 */
[----:B------:R-:W-:Y:S02]  /*16190*/  LOP3.LUT P3, RZ, R16, 0x8, RZ, 0xc0, !PT ;  /* 0x0000000810ff7812 */ /* 0x000fe4000786c0ff */
[----:B------:R-:W-:Y:S02]  /*161a0*/  ISETP.LT.OR P1, PT, R12, 0x19, P1 ;  /* 0x000000190c00780c */ /* 0x000fe40000f21670 */
[----:B------:R-:W-:Y:S02]  /*161b0*/  LOP3.LUT P4, RZ, R16, 0x4, RZ, 0xc0, !PT ;  /* 0x0000000410ff7812 */ /* 0x000fe4000788c0ff */
[----:B------:R-:W-:-:S02]  /*161c0*/  FSEL R134, R134, -INF , !P1 ;  /* 0xff80000086867808 */ /* 0x000fc40004800000 */
[----:B0-----:R-:W-:Y:S02]  /*161d0*/  FMNMX.FTZ R3, R0, R3, !PT ;  /* 0x0000000300037209 */ /* 0x001fe40007810000 */
[----:B------:R-:W-:Y:S02]  /*161e0*/  LOP3.LUT P1, RZ, R17, 0x2, RZ, 0xc0, !PT ;  /* 0x0000000211ff7812 */ /* 0x000fe4000782c0ff */
[C---:B------:R-:W-:Y:S01]  /*161f0*/  LOP3.LUT P5, RZ, R16.reuse, 0x2, RZ, 0xc0, !PT ;  /* 0x0000000210ff7812 */ /* 0x040fe200078ac0ff */
[----:B------:R-:W0:Y:S01]  /*16200*/  SHFL.BFLY PT, R0, R3, 0x1, 0x1f ;  /* 0x0c201f0003007f89 */ /* 0x000e2200000e0000 */
[----:B------:R-:W-:Y:S02]  /*16210*/  ISETP.GT.AND P1, PT, R13, 0x19, !P1 ;  /* 0x000000190d00780c */ /* 0x000fe40004f24270 */
[----:B------:R-:W-:Y:S02]  /*16220*/  LOP3.LUT P6, RZ, R16, 0x8000000, RZ, 0xc0, !PT ;  /* 0x0800000010ff7812 */ /* 0x000fe400078cc0ff */
[----:B------:R-:W-:-:S02]  /*16230*/  ISETP.LT.OR P1, PT, R12, 0x1a, P1 ;  /* 0x0000001a0c00780c */ /* 0x000fc40000f21670 */
[----:B------:R-:W-:Y:S02]  /*16240*/  ISETP.GT.AND P2, PT, R13, 0x89, !P2 ;  /* 0x000000890d00780c */ /* 0x000fe40005744270 */
[----:B------:R-:W-:Y:S02]  /*16250*/  FSEL R135, R135, -INF , !P1 ;  /* 0xff80000087877808 */ /* 0x000fe40004800000 */
[----:B------:R-:W-:Y:S02]  /*16260*/  LOP3.LUT P1, RZ, R16, 0x1, RZ, 0xc0, !PT ;  /* 0x0000000110ff7812 */ /* 0x000fe4000782c0ff */
[C---:B------:R-:W-:Y:S02]  /*16270*/  ISETP.GT.AND P3, PT, R13.reuse, 0x90, !P3 ;  /* 0x000000900d00780c */ /* 0x040fe40005f64270 */
[----:B------:R-:W-:Y:S02]  /*16280*/  ISETP.GT.AND P1, PT, R13, RZ, !P1 ;  /* 0x000000ff0d00720c */ /* 0x000fe40004f24270 */
[----:B------:R-:W-:-:S02]  /*16290*/  ISETP.LT.OR P2, PT, R12, 0x8a, P2 ;  /* 0x0000008a0c00780c */ /* 0x000fc40001741670 */
[----:B------:R-:W-:Y:S02]  /*162a0*/  ISETP.LT.OR P1, PT, R12, 0x1, P1 ;  /* 0x000000010c00780c */ /* 0x000fe40000f21670 */
[----:B------:R-:W-:Y:S02]  /*162b0*/  ISETP.GT.AND P4, PT, R13, 0x91, !P4 ;  /* 0x000000910d00780c */ /* 0x000fe40006784270 */
[----:B------:R-:W-:Y:S02]  /*162c0*/  FSEL R122, R122, -INF , !P1 ;  /* 0xff8000007a7a7808 */ /* 0x000fe40004800000 */
[----:B0-----:R-:W-:Y:S02]  /*162d0*/  FMNMX.FTZ R3, R3, R0, !PT ;  /* 0x0000000003037209 */ /* 0x001fe40007810000 */
[----:B------:R-:W-:Y:S02]  /*162e0*/  FMNMX.FTZ R0, R122, R9, !PT ;  /* 0x000000097a007209 */ /* 0x000fe40007810000 */
[----:B------:R-:W-:Y:S01]  /*162f0*/  LOP3.LUT P1, RZ, R16, 0x4000000, RZ, 0xc0, !PT ;  /* 0x0400000010ff7812 */ /* 0x000fe2000782c0ff */
[----:B------:R-:W-:-:S01]  /*16300*/  FFMA.FTZ R11, R2, R3, -8 ;  /* 0xc1000000020b7423 */ /* 0x000fc20000010003 */
[----:B------:R-:W-:-:S02]  /*16310*/  FMNMX.FTZ R0, R123, R0, !PT ;  /* 0x000000007b007209 */ /* 0x000fc40007810000 */
[----:B------:R-:W-:Y:S02]  /*16320*/  ISETP.GT.AND P1, PT, R13, 0x80, !P1 ;  /* 0x000000800d00780c */ /* 0x000fe40004f24270 */
[----:B------:R-:W-:Y:S02]  /*16330*/  FMNMX.FTZ R0, R126, R0, !PT ;  /* 0x000000007e007209 */ /* 0x000fe40007810000 */
[----:B------:R-:W-:Y:S02]  /*16340*/  ISETP.LT.OR P1, PT, R12, 0x81, P1 ;  /* 0x000000810c00780c */ /* 0x000fe40000f21670 */
[----:B------:R-:W-:Y:S02]  /*16350*/  FMNMX.FTZ R0, R127, R0, !PT ;  /* 0x000000007f007209 */ /* 0x000fe40007810000 */
[----:B------:R-:W-:Y:S02]  /*16360*/  FSEL R58, R58, -INF , !P1 ;  /* 0xff8000003a3a7808 */ /* 0x000fe40004800000 */
[----:B------:R-:W-:-:S02]  /*16370*/  FMNMX.FTZ R0, R130, R0, !PT ;  /* 0x0000000082007209 */ /* 0x000fc40007810000 */
[C---:B------:R-:W-:Y:S02]  /*16380*/  LOP3.LUT P1, RZ, R16.reuse, 0x1000000, RZ, 0xc0, !PT ;  /* 0x0100000010ff7812 */ /* 0x040fe4000782c0ff */
[----:B------:R-:W-:Y:S02]  /*16390*/  FMNMX.FTZ R0, R131, R0, !PT ;  /* 0x0000000083007209 */ /* 0x000fe40007810000 */
[----:B------:R-:W-:Y:S02]  /*163a0*/  LOP3.LUT R16, R16, 0xfffffffd, RZ, 0xc0, !PT ;  /* 0xfffffffd10107812 */ /* 0x000fe400078ec0ff */
[----:B------:R-:W-:Y:S02]  /*163b0*/  FMNMX.FTZ R0, R134, R0, !PT ;  /* 0x0000000086007209 */ /* 0x000fe40007810000 */
[----:B------:R-:W-:Y:S02]  /*163c0*/  ISETP.GT.AND P1, PT, R13, 0x88, !P1 ;  /* 0x000000880d00780c */ /* 0x000fe40004f24270 */
[----:B------:R-:W-:-:S02]  /*163d0*/  FMNMX.FTZ R0, R135, R0, !PT ;  /* 0x0000000087007209 */ /* 0x000fc40007810000 */
[----:B------:R-:W-:Y:S02]  /*163e0*/  @P0 LOP3.LUT R16, R16, 0x2, RZ, 0xfc, !PT ;  /* 0x0000000210100812 */ /* 0x000fe400078efcff */
[----:B------:R-:W-:Y:S02]  /*163f0*/  FMNMX.FTZ R0, R106, R0, !PT ;  /* 0x000000006a007209 */ /* 0x000fe40007810000 */
[----:B------:R-:W-:Y:S02]  /*16400*/  ISETP.LT.OR P0, PT, R12, 0x89, P1 ;  /* 0x000000890c00780c */ /* 0x000fe40000f01670 */
[----:B------:R-:W-:Y:S02]  /*16410*/  FMNMX.FTZ R0, R107, R0, !PT ;  /* 0x000000006b007209 */ /* 0x000fe40007810000 */
[----:B------:R-:W-:Y:S02]  /*16420*/  FSETP.NEU.FTZ.AND P1, PT, R3, -INF , PT ;  /* 0xff8000000300780b */ /* 0x000fe40003f3d000 */
[----:B------:R-:W-:-:S02]  /*16430*/  FMNMX.FTZ R0, R110, R0, !PT ;  /* 0x000000006e007209 */ /* 0x000fc40007810000 */
[----:B------:R-:W-:Y:S02]  /*16440*/  FSEL R10, R3, RZ, P1 ;  /* 0x000000ff030a7208 */ /* 0x000fe40000800000 */
[----:B------:R-:W-:Y:S02]  /*16450*/  FMNMX.FTZ R0, R111, R0, !PT ;  /* 0x000000006f007209 */ /* 0x000fe40007810000 */
[----:B------:R-:W-:Y:S01]  /*16460*/  FSEL R11, R11, RZ, P1 ;  /* 0x000000ff0b0b7208 */ /* 0x000fe20000800000 */
[----:B------:R-:W-:Y:S01]  /*16470*/  FADD.FTZ R10, -R10, R14 ;  /* 0x0000000e0a0a7221 */ /* 0x000fe20000010100 */
[----:B------:R-:W-:Y:S02]  /*16480*/  FMNMX.FTZ R0, R114, R0, !PT ;  /* 0x0000000072007209 */ /* 0x000fe40007810000 */
[----:B------:R-:W-:Y:S01]  /*16490*/  LOP3.LUT P1, RZ, R16, 0x2, RZ, 0xc0, !PT ;  /* 0x0000000210ff7812 */ /* 0x000fe2000782c0ff */
[----:B------:R-:W-:-:S01]  /*164a0*/  FFMA.FTZ R120, R2, R120, -R11 ;  /* 0x0000007802787223 */ /* 0x000fc2000001080b */
[----:B------:R-:W-:Y:S01]  /*164b0*/  FMNMX.FTZ R0, R115, R0, !PT ;  /* 0x0000000073007209 */ /* 0x000fe20007810000 */
[C---:B------:R-:W-:Y:S01]  /*164c0*/  FMUL.FTZ R10, R2.reuse, R10 ;  /* 0x0000000a020a7220 */ /* 0x040fe20000410000 */
[----:B------:R-:W-:Y:S01]  /*164d0*/  FSEL R59, R59, -INF , !P1 ;  /* 0xff8000003b3b7808 */ /* 0x000fe20004800000 */
[----:B------:R-:W-:-:S01]  /*164e0*/  FFMA.FTZ R121, R2, R121, -R11 ;  /* 0x0000007902797223 */ /* 0x000fc2000001080b */
[----:B------:R-:W-:Y:S01]  /*164f0*/  FMNMX.FTZ R0, R118, R0, !PT ;  /* 0x0000000076007209 */ /* 0x000fe20007810000 */
[----:B------:R-:W-:Y:S01]  /*16500*/  MUFU.EX2 R120, R120 ;  /* 0x0000007800787308 */ /* 0x000fe20000000800 */
[----:B------:R-:W-:Y:S01]  /*16510*/  FSEL R62, R62, -INF , !P0 ;  /* 0xff8000003e3e7808 */ /* 0x000fe20004000000 */
[C-C-:B------:R-:W-:Y:S01]  /*16520*/  FFMA.FTZ R124, R2.reuse, R124, -R11.reuse ;  /* 0x0000007c027c7223 */ /* 0x140fe2000001080b */
[----:B------:R-:W-:Y:S01]  /*16530*/  FMNMX.FTZ R0, R119, R0, !PT ;  /* 0x0000000077007209 */ /* 0x000fe20007810000 */
[--C-:B------:R-:W-:Y:S01]  /*16540*/  FFMA.FTZ R125, R2, R125, -R11.reuse ;  /* 0x0000007d027d7223 */ /* 0x100fe2000001080b */
[----:B------:R-:W-:Y:S01]  /*16550*/  ISETP.LT.OR P3, PT, R12, 0x91, P3 ;  /* 0x000000910c00780c */ /* 0x000fe20001f61670 */
[--C-:B------:R-:W-:Y:S01]  /*16560*/  FFMA.FTZ R128, R2, R128, -R11.reuse ;  /* 0x0000008002807223 */ /* 0x100fe2000001080b */
[----:B------:R-:W-:Y:S01]  /*16570*/  FMNMX.FTZ R0, R90, R0, !PT ;  /* 0x000000005a007209 */ /* 0x000fe20007810000 */
[----:B------:R-:W2:Y:S01]  /*16580*/  MUFU.EX2 R10, R10 ;  /* 0x0000000a000a7308 */ /* 0x000ea20000000800 */
[----:B------:R-:W-:Y:S01]  /*16590*/  FSEL R63, R63, -INF , !P2 ;  /* 0xff8000003f3f7808 */ /* 0x000fe20005000000 */
[C-C-:B------:R-:W-:Y:S01]  /*165a0*/  FFMA.FTZ R129, R2.reuse, R129, -R11.reuse ;  /* 0x0000008102817223 */ /* 0x140fe2000001080b */
[----:B------:R-:W-:Y:S01]  /*165b0*/  FMNMX.FTZ R0, R91, R0, !PT ;  /* 0x000000005b007209 */ /* 0x000fe20007810000 */
[C-C-:B------:R-:W-:Y:S01]  /*165c0*/  FFMA.FTZ R132, R2.reuse, R132, -R11.reuse ;  /* 0x0000008402847223 */ /* 0x140fe2000001080b */
[----:B------:R-:W-:Y:S01]  /*165d0*/  ISETP.GT.AND P5, PT, R13, 0x98, !P5 ;  /* 0x000000980d00780c */ /* 0x000fe20006fa4270 */
[--C-:B------:R-:W-:Y:S01]  /*165e0*/  FFMA.FTZ R133, R2, R133, -R11.reuse ;  /* 0x0000008502857223 */ /* 0x100fe2000001080b */
[----:B------:R-:W-:Y:S01]  /*165f0*/  FMNMX.FTZ R0, R94, R0, !PT ;  /* 0x000000005e007209 */ /* 0x000fe20007810000 */
[----:B------:R-:W0:Y:S01]  /*16600*/  MUFU.EX2 R121, R121 ;  /* 0x0000007900797308 */ /* 0x000e220000000800 */
[----:B------:R-:W-:Y:S01]  /*16610*/  ISETP.LT.OR P4, PT, R12, 0x92, P4 ;  /* 0x000000920c00780c */ /* 0x000fe20002781670 */
[C-C-:B------:R-:W-:Y:S01]  /*16620*/  FFMA.FTZ R104, R2.reuse, R104, -R11.reuse ;  /* 0x0000006802687223 */ /* 0x140fe2000001080b */
[----:B------:R-:W-:Y:S01]  /*16630*/  FMNMX.FTZ R0, R95, R0, !PT ;  /* 0x000000005f007209 */ /* 0x000fe20007810000 */
[--C-:B------:R-:W-:Y:S01]  /*16640*/  FFMA.FTZ R105, R2, R105, -R11.reuse ;  /* 0x0000006902697223 */ /* 0x100fe2000001080b */
[----:B------:R-:W-:Y:S01]  /*16650*/  FSEL R66, R66, -INF , !P3 ;  /* 0xff80000042427808 */ /* 0x000fe20005800000 */
[--C-:B------:R-:W-:Y:S01]  /*16660*/  FFMA.FTZ R108, R2, R108, -R11.reuse ;  /* 0x0000006c026c7223 */ /* 0x100fe2000001080b */
[----:B------:R-:W-:Y:S01]  /*16670*/  FMNMX.FTZ R0, R98, R0, !PT ;  /* 0x0000000062007209 */ /* 0x000fe20007810000 */
[----:B------:R-:W1:Y:S01]  /*16680*/  MUFU.EX2 R124, R124 ;  /* 0x0000007c007c7308 */ /* 0x000e620000000800 */
[----:B------:R-:W-:Y:S01]  /*16690*/  ISETP.GT.AND P6, PT, R13, 0x99, !P6 ;  /* 0x000000990d00780c */ /* 0x000fe200077c4270 */
[C-C-:B------:R-:W-:Y:S01]  /*166a0*/  FFMA.FTZ R109, R2.reuse, R109, -R11.reuse ;  /* 0x0000006d026d7223 */ /* 0x140fe2000001080b */
[----:B------:R-:W-:Y:S01]  /*166b0*/  FMNMX.FTZ R0, R99, R0, !PT ;  /* 0x0000000063007209 */ /* 0x000fe20007810000 */
[--C-:B------:R-:W-:Y:S01]  /*166c0*/  FFMA.FTZ R112, R2, R112, -R11.reuse ;  /* 0x0000007002707223 */ /* 0x100fe2000001080b */
[----:B------:R-:W-:Y:S01]  /*166d0*/  ISETP.LT.OR P5, PT, R12, 0x99, P5 ;  /* 0x000000990c00780c */ /* 0x000fe20002fa1670 */
[--C-:B------:R-:W-:Y:S01]  /*166e0*/  FFMA.FTZ R113, R2, R113, -R11.reuse ;  /* 0x0000007102717223 */ /* 0x100fe2000001080b */
[----:B------:R-:W-:Y:S01]  /*166f0*/  FMNMX.FTZ R0, R102, R0, !PT ;  /* 0x0000000066007209 */ /* 0x000fe20007810000 */
[----:B------:R-:W3:Y:S01]  /*16700*/  MUFU.EX2 R125, R125 ;  /* 0x0000007d007d7308 */ /* 0x000ee20000000800 */
[----:B------:R-:W-:Y:S01]  /*16710*/  FSEL R67, R67, -INF , !P4 ;  /* 0xff80000043437808 */ /* 0x000fe20006000000 */
[C-C-:B------:R-:W-:Y:S01]  /*16720*/  FFMA.FTZ R116, R2.reuse, R116, -R11.reuse ;  /* 0x0000007402747223 */ /* 0x140fe2000001080b */
[----:B------:R-:W-:Y:S01]  /*16730*/  FMNMX.FTZ R0, R103, R0, !PT ;  /* 0x0000000067007209 */ /* 0x000fe20007810000 */
[--C-:B------:R-:W-:Y:S01]  /*16740*/  FFMA.FTZ R117, R2, R117, -R11.reuse ;  /* 0x0000007502757223 */ /* 0x100fe2000001080b */
[----:B------:R-:W-:Y:S01]  /*16750*/  ISETP.LT.OR P6, PT, R12, 0x9a, P6 ;  /* 0x0000009a0c00780c */ /* 0x000fe200037c1670 */
[--C-:B------:R-:W-:Y:S01]  /*16760*/  FFMA.FTZ R88, R2, R88, -R11.reuse ;  /* 0x0000005802587223 */ /* 0x100fe2000001080b */
[----:B------:R-:W-:Y:S01]  /*16770*/  FMNMX.FTZ R0, R74, R0, !PT ;  /* 0x000000004a007209 */ /* 0x000fe20007810000 */
[----:B------:R-:W4:Y:S01]  /*16780*/  MUFU.EX2 R128, R128 ;  /* 0x0000008000807308 */ /* 0x000f220000000800 */
[----:B------:R-:W-:Y:S01]  /*16790*/  FSEL R70, R70, -INF , !P5 ;  /* 0xff80000046467808 */ /* 0x000fe20006800000 */
[C-C-:B------:R-:W-:Y:S01]  /*167a0*/  FFMA.FTZ R89, R2.reuse, R89, -R11.reuse ;  /* 0x0000005902597223 */ /* 0x140fe2000001080b */
[----:B------:R-:W-:Y:S01]  /*167b0*/  FMNMX.FTZ R0, R75, R0, !PT ;  /* 0x000000004b007209 */ /* 0x000fe20007810000 */
[C-C-:B------:R-:W-:Y:S01]  /*167c0*/  FFMA.FTZ R92, R2.reuse, R92, -R11.reuse ;  /* 0x0000005c025c7223 */ /* 0x140fe2000001080b */
[----:B------:R-:W-:Y:S01]  /*167d0*/  FSEL R71, R71, -INF , !P6 ;  /* 0xff80000047477808 */ /* 0x000fe20007000000 */
[--C-:B------:R-:W-:Y:S01]  /*167e0*/  FFMA.FTZ R93, R2, R93, -R11.reuse ;  /* 0x0000005d025d7223 */ /* 0x100fe2000001080b */
[----:B------:R-:W-:Y:S01]  /*167f0*/  FMNMX.FTZ R0, R78, R0, !PT ;  /* 0x000000004e007209 */ /* 0x000fe20007810000 */
[----:B------:R-:W5:Y:S01]  /*16800*/  MUFU.EX2 R129, R129 ;  /* 0x0000008100817308 */ /* 0x000f620000000800 */
[----:B------:R-:W-:-:S01]  /*16810*/  FFMA.FTZ R96, R2, R96, -R11 ;  /* 0x0000006002607223 */ /* 0x000fc2000001080b */
[C-C-:B------:R-:W-:Y:S01]  /*16820*/  FFMA.FTZ R97, R2.reuse, R97, -R11.reuse ;  /* 0x0000006102617223 */ /* 0x140fe2000001080b */
[----:B------:R-:W-:Y:S01]  /*16830*/  FMNMX.FTZ R0, R79, R0, !PT ;  /* 0x000000004f007209 */ /* 0x000fe20007810000 */
[C-C-:B------:R-:W-:Y:S01]  /*16840*/  FFMA.FTZ R100, R2.reuse, R100, -R11.reuse ;  /* 0x0000006402647223 */ /* 0x140fe2000001080b */
[----:B------:R-:W-:-:S01]  /*16850*/  FFMA.FTZ R101, R2, R101, -R11 ;  /* 0x0000006502657223 */ /* 0x000fc2000001080b */
        /* <DEDUP_REMOVED lines=10> */
[----:B------:R-:W-:Y:S01]  /*16900*/  MUFU.EX2 R133, R133 ;  /* 0x0000008500857308 */ /* 0x000fe20000000800 */
        /* <DEDUP_REMOVED lines=13> */
[----:B------:R-:W-:Y:S01]  /*169e0*/  FFMA.FTZ R11, R2, R69, -R11 ;  /* 0x00000045020b7223 */ /* 0x000fe2000001080b */
[----:B------:R-:W-:Y:S01]  /*169f0*/  FMNMX.FTZ R0, R62, R0, !PT ;  /* 0x000000003e007209 */ /* 0x000fe20007810000 */
[----:B------:R-:W-:Y:S01]  /*16a00*/  MUFU.EX2 R105, R105 ;  /* 0x0000006900697308 */ /* 0x000fe20000000800 */
[----:B------:R-:W-:-:S02]  /*16a10*/  LOP3.LUT P0, RZ, R17, 0x40, RZ, 0xc0, !PT ;  /* 0x0000004011ff7812 */ /* 0x000fc4000780c0ff */
[----:B------:R-:W-:-:S04]  /*16a20*/  FMNMX.FTZ R0, R63, R0, !PT ;  /* 0x000000003f007209 */ /* 0x000fc80007810000 */
[----:B------:R-:W-:Y:S01]  /*16a30*/  FMNMX.FTZ R0, R66, R0, !PT ;  /* 0x0000000042007209 */ /* 0x000fe20007810000 */
[----:B------:R-:W-:Y:S03]  /*16a40*/  MUFU.EX2 R108, R108 ;  /* 0x0000006c006c7308 */ /* 0x000fe60000000800 */
[----:B------:R-:W-:-:S04]  /*16a50*/  FMNMX.FTZ R0, R67, R0, !PT ;  /* 0x0000000043007209 */ /* 0x000fc80007810000 */
[----:B------:R-:W-:Y:S01]  /*16a60*/  FMNMX.FTZ R0, R70, R0, !PT ;  /* 0x0000000046007209 */ /* 0x000fe20007810000 */
[----:B------:R-:W-:Y:S03]  /*16a70*/  MUFU.EX2 R109, R109 ;  /* 0x0000006d006d7308 */ /* 0x000fe60000000800 */
[----:B------:R-:W-:-:S05]  /*16a80*/  FMNMX.FTZ R0, R71, R0, !PT ;  /* 0x0000000047007209 */ /* 0x000fca0007810000 */
[----:B------:R-:W2:Y:S01]  /*16a90*/  SHFL.BFLY PT, R12, R0, 0x2, 0x1f ;  /* 0x0c401f00000c7f89 */ /* 0x000ea200000e0000 */
        /* <DEDUP_REMOVED lines=10> */
[----:B------:R-:W-:-:S03]  /*16b40*/  FSETP.NEU.FTZ.AND P1, PT, R0, -INF , PT ;  /* 0xff8000000000780b */ /* 0x000fc60003f3d000 */
[----:B------:R-:W-:Y:S01]  /*16b50*/  MUFU.EX2 R93, R93 ;  /* 0x0000005d005d7308 */ /* 0x000fe20000000800 */
[----:B------:R-:W-:-:S05]  /*16b60*/  FSEL R12, R0, RZ, P1 ;  /* 0x000000ff000c7208 */ /* 0x000fca0000800000 */
[----:B------:R-:W-:Y:S01]  /*16b70*/  FADD.FTZ R9, -R12, R9 ;  /* 0x000000090c097221 */ /* 0x000fe20000010100 */
[----:B------:R-:W-:-:S01]  /*16b80*/  FFMA.FTZ R12, R2, R0, -8 ;  /* 0xc1000000020c7423 */ /* 0x000fc20000010000 */
[----:B------:R-:W-:Y:S02]  /*16b90*/  MUFU.EX2 R96, R96 ;  /* 0x0000006000607308 */ /* 0x000fe40000000800 */
[----:B------:R-:W-:Y:S02]  /*16ba0*/  FMUL.FTZ R9, R2, R9 ;  /* 0x0000000902097220 */ /* 0x000fe40000410000 */
[----:B------:R-:W-:Y:S01]  /*16bb0*/  FSEL R13, R12, RZ, P1 ;  /* 0x000000ff0c0d7208 */ /* 0x000fe20000800000 */
[----:B------:R-:W-:-:S03]  /*16bc0*/  FFMA.FTZ R12, R10, R20, R120 ;  /* 0x000000140a0c7223 */ /* 0x000fc60000010078 */
[----:B------:R-:W-:Y:S01]  /*16bd0*/  MUFU.EX2 R9, R9 ;  /* 0x0000000900097308 */ /* 0x000fe20000000800 */
[----:B------:R-:W-:-:S01]  /*16be0*/  FFMA.FTZ R122, R2, R122, -R13 ;  /* 0x0000007a027a7223 */ /* 0x000fc2000001080d */
[----:B0-----:R-:W-:Y:S01]  /*16bf0*/  FADD.FTZ R12, R121, R12 ;  /* 0x0000000c790c7221 */ /* 0x001fe20000010000 */
[----:B------:R-:W-:-:S01]  /*16c00*/  FFMA.FTZ R123, R2, R123, -R13 ;  /* 0x0000007b027b7223 */ /* 0x000fc2000001080d */
[C-C-:B------:R-:W-:Y:S01]  /*16c10*/  FFMA.FTZ R126, R2.reuse, R126, -R13.reuse ;  /* 0x0000007e027e7223 */ /* 0x140fe2000001080d */
[----:B------:R-:W-:-:S01]  /*16c20*/  FFMA.FTZ R127, R2, R127, -R13 ;  /* 0x0000007f027f7223 */ /* 0x000fc2000001080d */
[----:B-1----:R-:W-:Y:S01]  /*16c30*/  FADD.FTZ R12, R124, R12 ;  /* 0x0000000c7c0c7221 */ /* 0x002fe20000010000 */
[----:B------:R-:W-:-:S01]  /*16c40*/  FFMA.FTZ R130, R2, R130, -R13 ;  /* 0x0000008202827223 */ /* 0x000fc2000001080d */
[----:B------:R-:W0:Y:S01]  /*16c50*/  MUFU.EX2 R122, R122 ;  /* 0x0000007a007a7308 */ /* 0x000e220000000800 */
[----:B------:R-:W-:-:S01]  /*16c60*/  FFMA.FTZ R131, R2, R131, -R13 ;  /* 0x0000008302837223 */ /* 0x000fc2000001080d */
[----:B---3--:R-:W-:Y:S01]  /*16c70*/  FADD.FTZ R12, R125, R12 ;  /* 0x0000000c7d0c7221 */ /* 0x008fe20000010000 */
[----:B------:R-:W-:-:S01]  /*16c80*/  FFMA.FTZ R134, R2, R134, -R13 ;  /* 0x0000008602867223 */ /* 0x000fc2000001080d */
[C-C-:B------:R-:W-:Y:S01]  /*16c90*/  FFMA.FTZ R135, R2.reuse, R135, -R13.reuse ;  /* 0x0000008702877223 */ /* 0x140fe2000001080d */
[----:B------:R-:W-:-:S01]  /*16ca0*/  FFMA.FTZ R106, R2, R106, -R13 ;  /* 0x0000006a026a7223 */ /* 0x000fc2000001080d */
[----:B----4-:R-:W-:Y:S01]  /*16cb0*/  FADD.FTZ R12, R128, R12 ;  /* 0x0000000c800c7221 */ /* 0x010fe20000010000 */
[----:B------:R-:W-:-:S01]  /*16cc0*/  FFMA.FTZ R107, R2, R107, -R13 ;  /* 0x0000006b026b7223 */ /* 0x000fc2000001080d */
[----:B------:R-:W1:Y:S01]  /*16cd0*/  MUFU.EX2 R123, R123 ;  /* 0x0000007b007b7308 */ /* 0x000e620000000800 */
[----:B------:R-:W-:-:S01]  /*16ce0*/  FFMA.FTZ R110, R2, R110, -R13 ;  /* 0x0000006e026e7223 */ /* 0x000fc2000001080d */
[----:B-----5:R-:W-:Y:S01]  /*16cf0*/  FADD.FTZ R12, R129, R12 ;  /* 0x0000000c810c7221 */ /* 0x020fe20000010000 */
[----:B------:R-:W-:-:S01]  /*16d00*/  FFMA.FTZ R111, R2, R111, -R13 ;  /* 0x0000006f026f7223 */ /* 0x000fc2000001080d */
[C-C-:B------:R-:W-:Y:S01]  /*16d10*/  FFMA.FTZ R114, R2.reuse, R114, -R13.reuse ;  /* 0x0000007202727223 */ /* 0x140fe2000001080d */
[----:B------:R-:W-:-:S01]  /*16d20*/  FFMA.FTZ R115, R2, R115, -R13 ;  /* 0x0000007302737223 */ /* 0x000fc2000001080d */
[----:B------:R-:W-:Y:S01]  /*16d30*/  FADD.FTZ R12, R132, R12 ;  /* 0x0000000c840c7221 */ /* 0x000fe20000010000 */
[----:B------:R-:W-:-:S01]  /*16d40*/  FFMA.FTZ R118, R2, R118, -R13 ;  /* 0x0000007602767223 */ /* 0x000fc2000001080d */
[----:B------:R-:W2:Y:S01]  /*16d50*/  MUFU.EX2 R126, R126 ;  /* 0x0000007e007e7308 */ /* 0x000ea20000000800 */
[----:B0-----:R-:W-:-:S01]  /*16d60*/  FFMA.FTZ R21, R9, R21, R122 ;  /* 0x0000001509157223 */ /* 0x001fc2000001007a */
        /* <DEDUP_REMOVED lines=49> */
[----:B------:R-:W-:-:S03]  /*17080*/  FFMA.FTZ R13, R2, R71, -R13 ;  /* 0x00000047020d7223 */ /* 0x000fc6000001080d */
        /* <DEDUP_REMOVED lines=90> */
[----:B0-----:R-:W-:-:S05]  /*17630*/  FADD.FTZ R12, R11, R12 ;  /* 0x0000000c0b0c7221 */ /* 0x001fca0000010000 */
[----:B------:R0:W-:Y:S02]  /*17640*/  STL [R1], R12 ;  /* 0x0000000c01007387 */ /* 0x0001e40000100800 */
        /* <DEDUP_REMOVED lines=9> */
[----:B--2---:R-:W-:-:S04]  /*176e0*/  FADD.FTZ R14, R67, R14 ;  /* 0x0000000e430e7221 */ /* 0x004fc80000010000 */
[----:B---3--:R-:W-:-:S04]  /*176f0*/  FADD.FTZ R14, R70, R14 ;  /* 0x0000000e460e7221 */ /* 0x008fc80000010000 */
[----:B-1----:R-:W-:Y:S01]  /*17700*/  FADD.FTZ R21, R13, R14 ;  /* 0x0000000e0d157221 */ /* 0x002fe20000010000 */
[----:B0-----:R-:W-:Y:S06]  /*17710*/  @!P0 BRA `(.L_x_12317) ;  /* 0x0000000000048947 */ /* 0x001fec0003800000 */
[----:B------:R-:W-:Y:S01]  /*17720*/  BPT.TRAP 0x1 ;  /* 0x000000040000795c */ /* 0x000fe20000300000 */
.L_x_12317:
[----:B------:R-:W2:Y:S01]  /*17730*/  LDL R12, [R1+0x2c] ;  /* 0x00002c00010c7983 */ /* 0x000ea20000100800 */
[----:B------:R-:W-:Y:S01]  /*17740*/  VIADD R15, R15, 0x13260 ;  /* 0x000132600f0f7836 */ /* 0x000fe20000000000 */
        /* <DEDUP_REMOVED lines=20> */
[----:B--2---:R-:W-:Y:S02]  /*17890*/  PRMT R15, R12, 0x654, R15 ;  /* 0x000006540c0f7816 */ /* 0x004fe4000000000f */
[----:B------:R-:W2:Y:S01]  /*178a0*/  LDL R12, [R1+0x40] ;  /* 0x00004000010c7983 */ /* 0x000ea20000100800 */
[----:B------:R-:W-:Y:S01]  /*178b0*/  F2FP.SATFINITE.E4M3.F32.PACK_AB_MERGE_C R138, R65, R64, R11 ;  /* 0x00000040418a723e */ /* 0x000fe2000480700b */
        /* <DEDUP_REMOVED lines=56> */
[C---:B--2---:R-:W-:Y:S01]  /*17c40*/  ISETP.GT.AND P1, PT, R8.reuse, R12, PT ;  /* 0x0000000c0800720c */ /* 0x044fe20003f24270 */
[----:B------:R-:W-:-:S12]  /*17c50*/  VIADD R8, R8, 0xffffffff ;  /* 0xffffffff08087836 */ /* 0x000fd80000000000 */
[----:B0-----:R-:W-:Y:S05]  /*17c60*/  @P1 BRA `(.L_x_12318) ;  /* 0xffffffbc00781947 */ /* 0x001fea000383ffff */
.L_x_12298:
[----:B------:R-:W-:Y:S05]  /*17c70*/  BSYNC B0 ;  /* 0x0000000000007941 */ /* 0x000fea0003800000 */
.L_x_12297:
[----:B------:R-:W-:Y:S06]  /*17c80*/  BAR.ARV 0x8, 0x200 ;  /* 0x0208000000007b1d */ /* 0x000fec0000002000 */
[----:B------:R-:W-:Y:S05]  /*17c90*/  @!P0 BRA `(.L_x_12319) ;  /* 0x0000000000048947 */ /* 0x000fea0003800000 */
[----:B------:R-:W-:Y:S01]  /*17ca0*/  BPT.TRAP 0x1 ;  /* 0x000000040000795c */ /* 0x000fe20000300000 */
.L_x_12319:
[----:B------:R-:W-:Y:S01]  /*17cb0*/  IMAD R13, R19, 0x8, R18 ;  /* 0x00000008130d7824 */ /* 0x000fe200078e0212 */
[----:B------:R-:W-:-:S04]  /*17cc0*/  SHF.L.U32 R4, R156, 0x1f, RZ ;  /* 0x0000001f9c047819 */ /* 0x000fc800000006ff */
[----:B------:R0:W1:Y:S01]  /*17cd0*/  SYNCS.PHASECHK.TRANS64.TRYWAIT P1, [R13+URZ+0x13250], R4 ;  /* 0x013250040d0075a7 */ /* 0x000062000802017f */
[----:B------:R-:W-:Y:S05]  /*17ce0*/  @!P0 BRA `(.L_x_12320) ;  /* 0x0000000000048947 */ /* 0x000fea0003800000 */
[----:B------:R-:W-:Y:S01]  /*17cf0*/  BPT.TRAP 0x1 ;  /* 0x000000040000795c */ /* 0x000fe20000300000 */
.L_x_12320:
[----:B------:R-:W-:Y:S04]  /*17d00*/  BSSY B0, `(.L_x_12321) ;  /* 0x0000004000007945 */ /* 0x000fe80003800000 */
[----:B-1----:R-:W-:Y:S05]  /*17d10*/  @P1 BRA `(.L_x_12322) ;  /* 0x0000000000081947 */ /* 0x002fea0003800000 */
[----:B------:R-:W1:Y:S02]  /*17d20*/  SYNCS.PHASECHK.TRANS64.TRYWAIT P1, [R13+URZ+0x13250], R4 ;  /* 0x013250040d0075a7 */ /* 0x000e64000802017f */
[----:B-1----:R-:W-:Y:S05]  /*17d30*/  @!P1 BRA `(.L_x_12323) ;  /* 0x000000b000109947 */ /* 0x002fea0003800000 */
.L_x_12322:
[----:B------:R-:W-:Y:S05]  /*17d40*/  BSYNC B0 ;  /* 0x0000000000007941 */ /* 0x000fea0003800000 */
.L_x_12321:
[----:B------:R-:W2:Y:S01]  /*17d50*/  LDL.LU R15, [R1+0x4c] ;  /* 0x00004c00010f7983 */ /* 0x000ea20000300800 */
[----:B------:R-:W-:-:S03]  /*17d60*/  ULDC.64 UR4, c[0x0][0x9a0] ;  /* 0x0002680000047ab9 */ /* 0x000fc60000000a00 */
[----:B------:R-:W3:Y:S04]  /*17d70*/  LDL R14, [R1+0x50] ;  /* 0x00005000010e7983 */ /* 0x000ee80000100800 */
[----:B------:R-:W4:Y:S01]  /*17d80*/  LDL.LU R12, [R1] ;  /* 0x00000000010c7983 */ /* 0x000f220000300800 */
[----:B------:R-:W-:Y:S01]  /*17d90*/  VIADD R18, R18, 0x1000 ;  /* 0x0000100012127836 */ /* 0x000fe20000000000 */
[----:B------:R-:W-:Y:S01]  /*17da0*/  ISETP.NE.U32.AND P1, PT, RZ, UR4, PT ;  /* 0x00000004ff007c0c */ /* 0x000fe2000bf25070 */
[----:B------:R-:W-:Y:S01]  /*17db0*/  IMAD.MOV.U32 R5, RZ, RZ, -0x3ffffff0 ;  /* 0xc0000010ff057424 */ /* 0x000fe200078e00ff */
[----:B------:R-:W-:Y:S02]  /*17dc0*/  WARPGROUP.ARRIVE ;  /* 0x00000000000079c5 */ /* 0x000fe40000000000 */
[----:B------:R-:W-:-:S02]  /*17dd0*/  SHF.R.U32.HI R18, RZ, 0x4, R18 ;  /* 0x00000004ff127819 */ /* 0x000fc40000011612 */
[----:B------:R-:W-:Y:S02]  /*17de0*/  R2UR UR7, R5 ;  /* 0x00000000050772ca */ /* 0x000fe400000e0000 */
[----:B------:R-:W-:Y:S02]  /*17df0*/  LOP3.LUT R18, R18, 0x3fff, RZ, 0xc0, !PT ;  /* 0x00003fff12127812 */ /* 0x000fe400078ec0ff */
[----:B------:R-:W-:Y:S02]  /*17e00*/  ISETP.NE.AND.EX P1, PT, RZ, UR5, PT, P1 ;  /* 0x00000005ff007c0c */ /* 0x000fe4000bf25310 */
[----:B------:R-:W-:-:S05]  /*17e10*/  LOP3.LUT R18, R18, 0x10000, RZ, 0xfc, !PT ;  /* 0x0001000012127812 */ /* 0x000fca00078efcff */
[----:B01----:R-:W-:-:S05]  /*17e20*/  IMAD R4, R19, 0x280, R18 ;  /* 0x0000028013047824 */ /* 0x003fca00078e0212 */
[----:B------:R-:W-:Y:S01]  /*17e30*/  R2UR UR6, R4 ;  /* 0x00000000040672ca */ /* 0x000fe200000e0000 */
[----:B------:R-:W0:Y:S08]  /*17e40*/  @P1 LDC.64 R8, c[0x0][0x9c8] ;  /* 0x00027200ff081b82 */ /* 0x000e300000000a00 */
[----:B------:R-:W3:Y:S04]  /*17e50*/  @P1 LDC.64 R10, c[0x0][0x9d0] ;  /* 0x00027400ff0a1b82 */ /* 0x000ee80000000a00 */
[----:B------:R-:W-:Y:S03]  /*17e60*/  QGMMA.64x64x32.F32.E4M3.E4M3 R24, R152, gdesc[UR4], R24, gsb0 ;  /* 0x00e0000498187df3 */ /* 0x000fe60008000818 */
[----:B------:R-:W-:-:S02]  /*17e70*/  WARPGROUP.DEPBAR.LE gsb0, 0x0 ;  /* 0x00008000000079c5 */ /* 0x000fc40000010000 */
[----:B------:R-:W-:Y:S01]  /*17e80*/  WARPGROUP.ARRIVE ;  /* 0x00000000000079c5 */ /* 0x000fe20000000000 */
[----:B--2---:R-:W-:-:S05]  /*17e90*/  @P1 SHF.R.S32.HI R7, RZ, 0x1f, R15 ;  /* 0x0000001fff071819 */ /* 0x004fca000001140f */
[----:B0-----:R-:W-:-:S04]  /*17ea0*/  @P1 IMAD R6, R7, R8, RZ ;  /* 0x0000000807061224 */ /* 0x001fc800078e02ff */
[C---:B------:R-:W-:Y:S02]  /*17eb0*/  @P1 IMAD R5, R15.reuse, R9, R6 ;  /* 0x000000090f051224 */ /* 0x040fe400078e0206 */
[----:B------:R-:W-:-:S04]  /*17ec0*/  @P1 IMAD.WIDE.U32 R6, R15, R8, RZ ;  /* 0x000000080f061225 */ /* 0x000fc800078e00ff */
[----:B------:R-:W-:Y:S02]  /*17ed0*/  @P1 IMAD.IADD R7, R7, 0x1, R5 ;  /* 0x0000000107071824 */ /* 0x000fe400078e0205 */
[----:B---3--:R-:W-:-:S04]  /*17ee0*/  @P1 IMAD.WIDE.U32 R6, R14, R10, R6 ;  /* 0x0000000a0e061225 */ /* 0x008fc800078e0006 */
[----:B------:R-:W-:Y:S01]  /*17ef0*/  @P1 IMAD R5, R14, R11, R7 ;  /* 0x0000000b0e051224 */ /* 0x000fe200078e0207 */
[C---:B------:R-:W-:Y:S01]  /*17f00*/  @P1 LEA R8, P2, R6.reuse, UR4, 0x2 ;  /* 0x0000000406081c11 */ /* 0x040fe2000f8410ff */
[----:B------:R-:W-:Y:S02]  /*17f10*/  IMAD.MOV.U32 R10, RZ, RZ, 0x3f800000 ;  /* 0x3f800000ff0a7424 */ /* 0x000fe400078e00ff */
[----:B------:R-:W-:Y:S01]  /*17f20*/  IMAD.MOV.U32 R7, RZ, RZ, -0x3ffffff0 ;  /* 0xc0000010ff077424 */ /* 0x000fe200078e00ff */
[----:B------:R-:W-:Y:S01]  /*17f30*/  @P1 LEA.HI.X R9, R6, UR5, R5, 0x2, P2 ;  /* 0x0000000506091c11 */ /* 0x000fe200090f1405 */
[----:B------:R-:W-:-:S03]  /*17f40*/  VIADD R6, R4, 0x80 ;  /* 0x0000008004067836 */ /* 0x000fc60000000000 */
[----:B------:R-:W-:Y:S01]  /*17f50*/  R2UR UR7, R7 ;  /* 0x00000000070772ca */ /* 0x000fe200000e0000 */
[----:B------:R0:W2:Y:S01]  /*17f60*/  @P1 LDG.E R10, desc[UR40][R8.64] ;  /* 0x00000028080a1981 */ /* 0x0000a2000c1e1900 */
[----:B------:R-:W-:Y:S01]  /*17f70*/  R2UR UR6, R6 ;  /* 0x00000000060672ca */ /* 0x000fe200000e0000 */
[----:B------:R-:W-:Y:S02]  /*17f80*/  VIADD R6, R4, 0x100 ;  /* 0x0000010004067836 */ /* 0x000fe40000000000 */
[----:B------:R-:W-:Y:S01]  /*17f90*/  IMAD.MOV.U32 R7, RZ, RZ, -0x3ffffff0 ;  /* 0xc0000010ff077424 */ /* 0x000fe200078e00ff */
[----:B----4-:R-:W-:Y:S01]  /*17fa0*/  SHFL.BFLY PT, R5, R12, 0x2, 0x1f ;  /* 0x0c401f000c057f89 */ /* 0x010fe200000e0000 */
[----:B------:R-:W-:-:S03]  /*17fb0*/  IMAD.MOV.U32 R20, RZ, RZ, -0x800000 ;  /* 0xff800000ff147424 */ /* 0x000fc600078e00ff */
[----:B0-----:R-:W0:Y:S01]  /*17fc0*/  SHFL.BFLY PT, R8, R21, 0x2, 0x1f ;  /* 0x0c401f0015087f89 */ /* 0x001e2200000e0000 */
[----:B------:R-:W-:-:S04]  /*17fd0*/  IMAD.MOV.U32 R9, RZ, RZ, RZ ;  /* 0x000000ffff097224 */ /* 0x000fc800078e00ff */
[----:B------:R-:W-:Y:S01]  /*17fe0*/  QGMMA.64x64x32.F32.E4M3.E4M3 R24, R148, gdesc[UR4], R24, gsb0 ;  /* 0x00e0000494187df3 */ /* 0x000fe20008000818 */
[----:B------:R-:W-:Y:S01]  /*17ff0*/  R2UR UR6, R6 ;  /* 0x00000000060672ca */ /* 0x000fe200000e0000 */
[C---:B------:R-:W-:Y:S01]  /*18000*/  VIADD R6, R4.reuse, 0x180 ;  /* 0x0000018004067836 */ /* 0x040fe20000000000 */
[----:B------:R-:W-:Y:S01]  /*18010*/  R2UR UR7, R7 ;  /* 0x00000000070772ca */ /* 0x000fe200000e0000 */
[----:B------:R-:W-:Y:S02]  /*18020*/  IMAD.MOV.U32 R7, RZ, RZ, -0x3ffffff0 ;  /* 0xc0000010ff077424 */ /* 0x000fe400078e00ff */
[----:B------:R-:W-:Y:S02]  /*18030*/  VIADD R4, R4, 0x200 ;  /* 0x0000020004047836 */ /* 0x000fe40000000000 */
[----:B0-----:R-:W-:-:S01]  /*18040*/  FADD.FTZ R8, R8, R21 ;  /* 0x0000001508087221 */ /* 0x001fc20000010000 */
[----:B------:R-:W-:Y:S01]  /*18050*/  IMAD.MOV.U32 R21, RZ, RZ, -0x800000 ;  /* 0xff800000ff157424 */ /* 0x000fe200078e00ff */
[----:B------:R-:W-:-:S02]  /*18060*/  WARPGROUP.DEPBAR.LE gsb0, 0x0 ;  /* 0x00008000000079c5 */ /* 0x000fc40000010000 */
[----:B------:R-:W-:-:S06]  /*18070*/  WARPGROUP.ARRIVE ;  /* 0x00000000000079c5 */ /* 0x000fcc0000000000 */
[----:B------:R-:W-:Y:S01]  /*18080*/  QGMMA.64x64x32.F32.E4M3.E4M3 R24, R144, gdesc[UR4], R24, gsb0 ;  /* 0x00e0000490187df3 */ /* 0x000fe20008000818 */
[----:B------:R-:W-:Y:S01]  /*18090*/  R2UR UR6, R6 ;  /* 0x00000000060672ca */ /* 0x000fe200000e0000 */
[----:B------:R-:W-:Y:S01]  /*180a0*/  FADD.FTZ R6, R5, R12 ;  /* 0x0000000c05067221 */ /* 0x000fe20000010000 */
[----:B------:R-:W-:Y:S01]  /*180b0*/  R2UR UR7, R7 ;  /* 0x00000000070772ca */ /* 0x000fe200000e0000 */
[----:B------:R-:W-:-:S03]  /*180c0*/  IMAD.MOV.U32 R5, RZ, RZ, -0x3ffffff0 ;  /* 0xc0000010ff057424 */ /* 0x000fc600078e00ff */
[----:B------:R-:W0:Y:S02]  /*180d0*/  SHFL.BFLY PT, R7, R6, 0x1, 0x1f ;  /* 0x0c201f0006077f89 */ /* 0x000e2400000e0000 */
[----:B0-----:R-:W-:-:S04]  /*180e0*/  FADD.FTZ R7, R6, R7 ;  /* 0x0000000706077221 */ /* 0x001fc80000010000 */
[C---:B------:R-:W-:Y:S01]  /*180f0*/  FMUL.FTZ R14, R7.reuse, 0.00390625 ;  /* 0x3b800000070e7820 */ /* 0x040fe20000410000 */
[----:B------:R-:W-:-:S04]  /*18100*/  FSETP.NE.FTZ.AND P1, PT, R7, RZ, PT ;  /* 0x000000ff0700720b */ /* 0x000fc80003f35000 */
[----:B------:R-:W-:-:S13]  /*18110*/  FSETP.NE.FTZ.AND P2, PT, R14, RZ, PT ;  /* 0x000000ff0e00720b */ /* 0x000fda0003f55000 */
[----:B------:R-:W0:Y:S01]  /*18120*/  @P2 MUFU.LG2 R6, R14 ;  /* 0x0000000e00062308 */ /* 0x000e220000000c00 */
[----:B------:R-:W-:Y:S02]  /*18130*/  WARPGROUP.DEPBAR.LE gsb0, 0x0 ;  /* 0x00008000000079c5 */ /* 0x000fe40000010000 */
[----:B------:R-:W-:-:S06]  /*18140*/  WARPGROUP.ARRIVE ;  /* 0x00000000000079c5 */ /* 0x000fcc0000000000 */
[----:B------:R-:W-:Y:S01]  /*18150*/  QGMMA.64x64x32.F32.E4M3.E4M3 R24, R140, gdesc[UR4], R24, gsb0 ;  /* 0x00e000048c187df3 */ /* 0x000fe20008000818 */
[----:B------:R-:W-:Y:S01]  /*18160*/  R2UR UR6, R4 ;  /* 0x00000000040672ca */ /* 0x000fe200000e0000 */
[----:B------:R-:W-:Y:S01]  /*18170*/  @P2 FMUL.FTZ R4, R2, 0.69314718246459960938 ;  /* 0x3f31721802042820 */ /* 0x000fe20000410000 */
[----:B------:R-:W-:Y:S02]  /*18180*/  R2UR UR7, R5 ;  /* 0x00000000050772ca */ /* 0x000fe400000e0000 */
[----:B------:R-:W1:Y:S02]  /*18190*/  SHFL.BFLY PT, R5, R8, 0x1, 0x1f ;  /* 0x0c201f0008057f89 */ /* 0x000e6400000e0000 */
[----:B-1----:R-:W-:-:S01]  /*181a0*/  FADD.FTZ R12, R8, R5 ;  /* 0x00000005080c7221 */ /* 0x002fc20000010000 */
[----:B------:R-:W-:-:S03]  /*181b0*/  IMAD.MOV.U32 R5, RZ, RZ, RZ ;  /* 0x000000ffff057224 */ /* 0x000fc600078e00ff */
[----:B------:R-:W-:-:S03]  /*181c0*/  FMUL.FTZ R15, R12, 0.00390625 ;  /* 0x3b8000000c0f7820 */ /* 0x000fc60000410000 */
[----:B------:R0:W-:Y:S01]  /*181d0*/  @P1 MUFU.RCP R5, R7 ;  /* 0x0000000700051308 */ /* 0x0001e20000001000 */
[----:B------:R-:W-:Y:S02]  /*181e0*/  FSETP.NE.FTZ.AND P1, PT, R12, RZ, PT ;  /* 0x000000ff0c00720b */ /* 0x000fe40003f35000 */
[----:B------:R-:W-:Y:S01]  /*181f0*/  FSETP.NE.FTZ.AND P3, PT, R15, RZ, PT ;  /* 0x000000ff0f00720b */ /* 0x000fe20003f75000 */
[----:B0-----:R-:W-:-:S04]  /*18200*/  @P2 FMUL.FTZ R7, R6, 0.69314718246459960938 ;  /* 0x3f31721806072820 */ /* 0x001fc80000410000 */
[----:B------:R-:W-:-:S06]  /*18210*/  @P2 FFMA.FTZ R21, R4, R3, R7 ;  /* 0x0000000304152223 */ /* 0x000fcc0000010007 */
[----:B------:R-:W-:Y:S02]  /*18220*/  @P1 MUFU.RCP R9, R12 ;  /* 0x0000000c00091308 */ /* 0x000fe40000001000 */
[----:B------:R-:W-:-:S06]  /*18230*/  @P3 FMUL.FTZ R2, R2, 0.69314718246459960938 ;  /* 0x3f31721802023820 */ /* 0x000fcc0000410000 */
[----:B------:R-:W0:Y:S02]  /*18240*/  @P3 MUFU.LG2 R8, R15 ;  /* 0x0000000f00083308 */ /* 0x000e240000000c00 */
[----:B0-----:R-:W-:Y:S01]  /*18250*/  @P3 FMUL.FTZ R11, R8, 0.69314718246459960938 ;  /* 0x3f317218080b3820 */ /* 0x001fe20000410000 */
[----:B------:R-:W-:Y:S02]  /*18260*/  WARPGROUP.DEPBAR.LE gsb0, 0x0 ;  /* 0x00008000000079c5 */ /* 0x000fe40000010000 */
[----:B------:R-:W-:Y:S01]  /*18270*/  WARPGROUP.ARRIVE ;  /* 0x00000000000079c5 */ /* 0x000fe20000000000 */
[----:B------:R-:W-:-:S05]  /*18280*/  @P3 FFMA.FTZ R20, R2, R0, R11 ;  /* 0x0000000002143223 */ /* 0x000fca000001000b */
[----:B------:R-:W-:Y:S01]  /*18290*/  QGMMA.64x64x32.F32.E4M3.E4M3 R24, R136, gdesc[UR4], R24, gsb0 ;  /* 0x00e0000488187df3 */ /* 0x000fe20008000818 */
[-C--:B--2---:R-:W-:Y:S01]  /*182a0*/  FMUL.FTZ R5, R5, R10.reuse ;  /* 0x0000000a05057220 */ /* 0x084fe20000410000 */
[----:B------:R-:W-:Y:S01]  /*182b0*/  FMUL.FTZ R9, R9, R10 ;  /* 0x0000000a09097220 */ /* 0x000fe20000410000 */
[----:B------:R-:W-:Y:S02]  /*182c0*/  WARPGROUP.DEPBAR.LE gsb0, 0x0 ;  /* 0x00008000000079c5 */ /* 0x000fe40000010000 */
[----:B------:R-:W-:Y:S05]  /*182d0*/  @!P0 BRA `(.L_x_12324) ;  /* 0x0000000000048947 */ /* 0x000fea0003800000 */
[----:B------:R-:W-:Y:S01]  /*182e0*/  BPT.TRAP 0x1 ;  /* 0x000000040000795c */ /* 0x000fe20000300000 */
.L_x_12324:
[----:B------:R-:W2:Y:S01]  /*182f0*/  LDL.LU R2, [R1+0x2c] ;  /* 0x00002c0001027983 */ /* 0x000ea20000300800 */
[----:B------:R-:W-:Y:S02]  /*18300*/  VIADD R0, R13, 0x13260 ;  /* 0x000132600d007836 */ /* 0x000fe40000000000 */
[-C--:B------:R-:W-:Y:S01]  /*18310*/  FMUL.FTZ R24, R24, R5.reuse ;  /* 0x0000000518187220 */ /* 0x080fe20000410000 */
[-C--:B------:R-:W-:Y:S02]  /*18320*/  FMUL.FTZ R29, R29, R5.reuse ;  /* 0x000000051d1d7220 */ /* 0x080fe40000410000 */
[----:B--2---:R-:W-:Y:S02]  /*18330*/  PRMT R0, R2, 0x654, R0 ;  /* 0x0000065402007816 */ /* 0x004fe40000000000 */
[----:B------:R-:W2:Y:S01]  /*18340*/  LDL.LU R2, [R1+0x64] ;  /* 0x0000640001027983 */ /* 0x000ea20000300800 */
[----:B------:R-:W-:Y:S01]  /*18350*/  VIADD R19, R19, 0x1 ;  /* 0x0000000113137836 */ /* 0x000fe20000000000 */
[----:B------:R0:W-:Y:S01]  /*18360*/  SYNCS.ARRIVE.TRANS64.RED.A1T0 RZ, [R0+URZ], RZ ;  /* 0x000000ff00ff79a7 */ /* 0x0001e2000810043f */
        /* <DEDUP_REMOVED lines=34> */
[----:B------:R-:W-:Y:S01]  /*18590*/  SEL R19, R19, RZ, P1 ;  /* 0x000000ff13137207 */ /* 0x000fe20000800000 */
[----:B--2---:R-:W-:-:S05]  /*185a0*/  VIADD R2, R2, 0x1 ;  /* 0x0000000102027836 */ /* 0x004fca0000000000 */
[----:B------:R0:W-:Y:S02]  /*185b0*/  STL [R1+0x64], R2 ;  /* 0x0000640201007387 */ /* 0x0001e40000100800 */
.L_x_12214:
[----:B------:R-:W2:Y:S01]  /*185c0*/  LDL R79, [R1+0x5c] ;  /* 0x00005c00014f7983 */ /* 0x000ea20000100800 */
[----:B------:R-:W0:Y:S01]  /*185d0*/  S2UR UR4, SR_CgaCtaId ;  /* 0x00000000000479c3 */ /* 0x000e220000008800 */
[----:B------:R-:W-:Y:S01]  /*185e0*/  MOV R18, 0x400 ;  /* 0x0000040000127802 */ /* 0x000fe20000000f00 */
[----:B------:R-:W-:Y:S01]  /*185f0*/  BSSY B0, `(.L_x_12325) ;  /* 0x00002ab000007945 */ /* 0x000fe20003800000 */
[----:B------:R-:W1:Y:S01]  /*18600*/  S2R R81, SR_TID.X ;  /* 0x0000000000517919 */ /* 0x000e620000002100 */
[----:B0-----:R-:W-:-:S05]  /*18610*/  IMAD.U32 R0, RZ, RZ, UR4 ;  /* 0x00000004ff007e24 */ /* 0x001fca000f8e00ff */
[----:B------:R-:W-:Y:S01]  /*18620*/  LEA R18, R0, R18, 0x18 ;  /* 0x0000001200127211 */ /* 0x000fe200078ec0ff */
[----:B------:R-:W-:Y:S01]  /*18630*/  BAR.SYNC.DEFER_BLOCKING 0x5, 0x200 ;  /* 0x0148000000007b1d */ /* 0x000fe20000010000 */
[----:B-1----:R-:W-:-:S05]  /*18640*/  VIADD R62, R81, 0xffffff80 ;  /* 0xffffff80513e7836 */ /* 0x002fca0000000000 */
[----:B------:R-:W-:Y:S01]  /*18650*/  STL [R1+0x2c], R0 ;  /* 0x00002c0001007387 */ /* 0x000fe20000100800 */
[----:B------:R-:W-:-:S04]  /*18660*/  SHF.R.S32.HI R65, RZ, 0x1f, R62 ;  /* 0x0000001fff417819 */ /* 0x000fc8000001143e */
[----:B------:R-:W-:Y:S01]  /*18670*/  LEA.HI R63, R65, R62, RZ, 0x3 ;  /* 0x0000003e413f7211 */ /* 0x000fe200078f18ff */
[----:B------:R-:W0:Y:S04]  /*18680*/  LDS.128 R4, [R18+0x132d0] ;  /* 0x0132d00012047984 */ /* 0x000e280000000c00 */
[----:B0-----:R0:W-:Y:S04]  /*18690*/  STL.64 [R1+0x40], R4 ;  /* 0x0000400401007387 */ /* 0x0011e80000100a00 */
[----:B------:R1:W-:Y:S01]  /*186a0*/  STL.64 [R1+0x48], R6 ;  /* 0x0000480601007387 */ /* 0x0003e20000100a00 */
[----:B0-----:R-:W-:-:S02]  /*186b0*/  LOP3.LUT R5, R63, 0xfffffff8, RZ, 0xc0, !PT ;  /* 0xfffffff83f057812 */ /* 0x001fc400078ec0ff */
[----:B------:R-:W-:-:S03]  /*186c0*/  SHF.R.S32.HI R63, RZ, 0x3, R63 ;  /* 0x00000003ff3f7819 */ /* 0x000fc6000001143f */
[----:B------:R-:W-:-:S04]  /*186d0*/  IMAD.IADD R60, R62, 0x1, -R5 ;  /* 0x000000013e3c7824 */ /* 0x000fc800078e0a05 */
[----:B------:R-:W-:-:S05]  /*186e0*/  IMAD.SHL.U32 R0, R60, 0x8, RZ ;  /* 0x000000083c007824 */ /* 0x000fca00078e00ff */
[----:B------:R-:W-:Y:S01]  /*186f0*/  SHF.R.S32.HI R61, RZ, 0x1f, R0 ;  /* 0x0000001fff3d7819 */ /* 0x000fe20000011400 */
[----:B------:R-:W-:Y:S06]  /*18700*/  BAR.ARV 0x4, 0x200 ;  /* 0x0108000000007b1d */ /* 0x000fec0000002000 */
[----:B--2---:R-:W-:-:S13]  /*18710*/  ISETP.NE.AND P1, PT, R79, RZ, PT ;  /* 0x000000ff4f00720c */ /* 0x004fda0003f25270 */
[----:B------:R-:W0:Y:S02]  /*18720*/  @!P1 LDC R79, c[0x0][0xad4] ;  /* 0x0002b500ff4f9b82 */ /* 0x000e240000000800 */
[----:B0-----:R1:W-:Y:S01]  /*18730*/  @!P1 STL [R1+0x5c], R79 ;  /* 0x00005c4f01009387 */ /* 0x0013e20000100800 */
[----:B------:R-:W-:Y:S05]  /*18740*/  @P0 BRA `(.L_x_12326) ;  /* 0x0000001c00ec0947 */ /* 0x000fea0003800000 */
[----:B------:R-:W-:Y:S01]  /*18750*/  IMAD.SHL.U32 R2, R81, 0x4, RZ ;  /* 0x0000000451027824 */ /* 0x000fe200078e00ff */
[----:B------:R-:W-:Y:S01]  /*18760*/  ULDC.64 UR4, c[0x4][0x38] ;  /* 0x01000e0000047ab9 */ /* 0x000fe20000000a00 */
[----:B------:R-:W2:Y:S01]  /*18770*/  LDL R84, [R1+0x50] ;  /* 0x0000500001547983 */ /* 0x000ea20000100800 */
[----:B------:R-:W0:Y:S02]  /*18780*/  S2R R5, SR_SWINHI ;  /* 0x0000000000057919 */ /* 0x000e240000002f00 */
[----:B------:R-:W-:Y:S01]  /*18790*/  LOP3.LUT R2, R2, 0xc, RZ, 0xc0, !PT ;  /* 0x0000000c02027812 */ /* 0x000fe200078ec0ff */
[----:B------:R-:W-:Y:S01]  /*187a0*/  ULDC.64 UR6, c[0x0][0xc08] ;  /* 0x0003020000067ab9 */ /* 0x000fe20000000a00 */
[----:B------:R-:W3:Y:S01]  /*187b0*/  LDL.LU R87, [R1+0x60] ;  /* 0x0000600001577983 */ /* 0x000ee20000300800 */
[----:B------:R-:W-:Y:S01]  /*187c0*/  BAR.SYNC.DEFER_BLOCKING 0x1, 0x180 ;  /* 0x0046000000007b1d */ /* 0x000fe20000010000 */
[----:B------:R-:W-:-:S05]  /*187d0*/  IADD3 R10, P0, R2, UR4, RZ ;  /* 0x00000004020a7c10 */ /* 0x000fca000ff1e0ff */
[----:B------:R-:W-:Y:S01]  /*187e0*/  IMAD.X R11, RZ, RZ, UR5, P0 ;  /* 0x00000005ff0b7e24 */ /* 0x000fe200080e06ff */
[----:B------:R-:W-:Y:S01]  /*187f0*/  LEA.HI R4, R65, R62, RZ, 0x5 ;  /* 0x0000003e41047211 */ /* 0x000fe200078f28ff */
[----:B------:R-:W-:Y:S01]  /*18800*/  ULDC.64 UR4, c[0x0][0xc00] ;  /* 0x0003000000047ab9 */ /* 0x000fe20000000a00 */
[----:B------:R-:W4:Y:S04]  /*18810*/  LDL R86, [R1+0x3c] ;  /* 0x00003c0001567983 */ /* 0x000f280000100800 */
[----:B------:R0:W2:Y:S01]  /*18820*/  LDG.E.CONSTANT R10, desc[UR40][R10.64] ;  /* 0x000000280a0a7981 */ /* 0x0000a2000c1e9900 */
[----:B------:R-:W-:-:S03]  /*18830*/  LOP3.LUT P0, R2, R81, 0x3, RZ, 0xc0, !PT ;  /* 0x0000000351027812 */ /* 0x000fc6000780c0ff */
[----:B------:R-:W4:Y:S01]  /*18840*/  LDL R85, [R1+0x1c] ;  /* 0x00001c0001557983 */ /* 0x000f220000100800 */
[----:B------:R-:W-:Y:S02]  /*18850*/  ISETP.EQ.OR P0, PT, R2, 0x3, !P0 ;  /* 0x000000030200780c */ /* 0x000fe40004702670 */
[----:B------:R-:W-:Y:S01]  /*18860*/  LEA.HI R2, R65, R62, RZ, 0x4 ;  /* 0x0000003e41027211 */ /* 0x000fe200078f20ff */
[----:B------:R-:W-:Y:S01]  /*18870*/  IMAD.SHL.U32 R4, R4, 0x20, RZ ;  /* 0x0000002004047824 */ /* 0x000fe200078e00ff */
[----:B------:R-:W4:Y:S02]  /*18880*/  LDL R83, [R1+0x68] ;  /* 0x0000680001537983 */ /* 0x000f240000100800 */
[----:B-1----:R-:W-:Y:S02]  /*18890*/  SHF.R.S32.HI R7, RZ, 0x4, R2 ;  /* 0x00000004ff077819 */ /* 0x002fe40000011402 */
[C---:B------:R-:W-:Y:S02]  /*188a0*/  LOP3.LUT R9, R2.reuse, 0x3fffff0, RZ, 0xc0, !PT ;  /* 0x03fffff002097812 */ /* 0x040fe400078ec0ff */
[----:B------:R-:W-:-:S02]  /*188b0*/  LEA.HI R2, R2, R7, RZ, 0x1 ;  /* 0x0000000702027211 */ /* 0x000fc400078f08ff */
[----:B------:R-:W-:Y:S01]  /*188c0*/  LOP3.LUT R4, R4, 0xfffffc00, RZ, 0xc0, !PT ;  /* 0xfffffc0004047812 */ /* 0x000fe200078ec0ff */
[----:B------:R-:W-:Y:S01]  /*188d0*/  IMAD.IADD R9, R62, 0x1, -R9 ;  /* 0x000000013e097824 */ /* 0x000fe200078e0a09 */
[----:B------:R-:W-:-:S03]  /*188e0*/  LOP3.LUT R2, R2, 0x1ffffffe, RZ, 0xc0, !PT ;  /* 0x1ffffffe02027812 */ /* 0x000fc600078ec0ff */
[----:B------:R-:W-:Y:S02]  /*188f0*/  IMAD R9, R9, 0x40, R4 ;  /* 0x0000004009097824 */ /* 0x000fe400078e0204 */
[----:B------:R-:W-:Y:S01]  /*18900*/  IMAD.IADD R2, R7, 0x1, -R2 ;  /* 0x0000000107027824 */ /* 0x000fe200078e0a02 */
[----:B------:R-:W-:Y:S02]  /*18910*/  SEL R57, R44, R3, P0 ;  /* 0x000000032c397207 */ /* 0x000fe40000000000 */
[----:B------:R-:W-:Y:S01]  /*18920*/  SEL R76, R3, R44, P0 ;  /* 0x0000002c034c7207 */ /* 0x000fe20000000000 */
[----:B------:R-:W-:Y:S01]  /*18930*/  IMAD R9, R2, 0x8, R9 ;  /* 0x0000000802097824 */ /* 0x000fe200078e0209 */
[----:B------:R-:W-:Y:S02]  /*18940*/  MOV R2, R18 ;  /* 0x0000001200027202 */ /* 0x000fe40000000f00 */
[----:B0-----:R-:W-:-:S03]  /*18950*/  MOV R3, R5 ;  /* 0x0000000500037202 */ /* 0x001fc60000000f00 */
[----:B------:R-:W-:Y:S01]  /*18960*/  IMAD.WIDE R4, R9, 0x2, R2 ;  /* 0x0000000209047825 */ /* 0x000fe200078e0202 */
[----:B------:R-:W-:Y:S02]  /*18970*/  SEL R73, R36, R37, P0 ;  /* 0x0000002524497207 */ /* 0x000fe40000000000 */
[----:B------:R-:W-:Y:S02]  /*18980*/  SEL R78, R37, R36, P0 ;  /* 0x00000024254e7207 */ /* 0x000fe40000000000 */
[----:B------:R-:W-:Y:S02]  /*18990*/  IADD3 R9, P3, R4, 0x20, RZ ;  /* 0x0000002004097810 */ /* 0x000fe40007f7e0ff */
[----:B------:R-:W-:Y:S02]  /*189a0*/  SEL R37, R30, R31, P0 ;  /* 0x0000001f1e257207 */ /* 0x000fe40000000000 */
[----:B------:R-:W-:Y:S02]  /*189b0*/  SEL R56, R31, R30, P0 ;  /* 0x0000001e1f387207 */ /* 0x000fe40000000000 */
[----:B------:R-:W-:-:S02]  /*189c0*/  LOP3.LUT R7, R4, 0x380, RZ, 0xc0, !PT ;  /* 0x0000038004077812 */ /* 0x000fc400078ec0ff */
[----:B------:R-:W-:Y:S02]  /*189d0*/  IADD3 R31, P2, R4, 0x40, RZ ;  /* 0x00000040041f7810 */ /* 0x000fe40007f5e0ff */
[----:B------:R-:W-:Y:S02]  /*189e0*/  SEL R77, R28, R29, P0 ;  /* 0x0000001d1c4d7207 */ /* 0x000fe40000000000 */
[----:B------:R-:W-:Y:S02]  /*189f0*/  SEL R82, R29, R28, P0 ;  /* 0x0000001c1d527207 */ /* 0x000fe40000000000 */
[----:B------:R-:W-:Y:S02]  /*18a00*/  LOP3.LUT R6, R9, 0x380, RZ, 0xc0, !PT ;  /* 0x0000038009067812 */ /* 0x000fe400078ec0ff */
[----:B------:R-:W-:Y:S02]  /*18a10*/  SEL R11, R48, R49, P0 ;  /* 0x00000031300b7207 */ /* 0x000fe40000000000 */
[----:B------:R-:W-:-:S02]  /*18a20*/  SEL R28, R49, R48, P0 ;  /* 0x00000030311c7207 */ /* 0x000fc40000000000 */
[----:B------:R-:W-:Y:S02]  /*18a30*/  SHF.R.U64 R7, R7, 0x3, RZ ;  /* 0x0000000307077819 */ /* 0x000fe400000012ff */
[----:B------:R-:W-:Y:S02]  /*18a40*/  SEL R15, R34, R35, P0 ;  /* 0x00000023220f7207 */ /* 0x000fe40000000000 */
[----:B------:R-:W-:Y:S02]  /*18a50*/  SEL R48, R35, R34, P0 ;  /* 0x0000002223307207 */ /* 0x000fe40000000000 */
[----:B------:R-:W-:Y:S02]  /*18a60*/  LOP3.LUT R8, R31, 0x380, RZ, 0xc0, !PT ;  /* 0x000003801f087812 */ /* 0x000fe400078ec0ff */
[----:B------:R-:W-:Y:S02]  /*18a70*/  IADD3 R35, P1, R4, 0x60, RZ ;  /* 0x0000006004237810 */ /* 0x000fe40007f3e0ff */
[----:B------:R-:W-:-:S02]  /*18a80*/  SHF.R.U64 R6, R6, 0x3, RZ ;  /* 0x0000000306067819 */ /* 0x000fc400000012ff */
[----:B------:R-:W-:Y:S02]  /*18a90*/  LOP3.LUT R4, R7, R4, RZ, 0x3c, !PT ;  /* 0x0000000407047212 */ /* 0x000fe400078e3cff */
[----:B------:R-:W-:Y:S02]  /*18aa0*/  SHF.R.U64 R8, R8, 0x3, RZ ;  /* 0x0000000308087819 */ /* 0x000fe400000012ff */
[----:B------:R-:W-:Y:S01]  /*18ab0*/  LOP3.LUT R12, R35, 0x380, RZ, 0xc0, !PT ;  /* 0x00000380230c7812 */ /* 0x000fe200078ec0ff */
[--C-:B------:R-:W-:Y:S01]  /*18ac0*/  IMAD.X R69, RZ, RZ, R5.reuse, P1 ;  /* 0x000000ffff457224 */ /* 0x100fe200008e0605 */
[----:B------:R-:W-:Y:S01]  /*18ad0*/  LOP3.LUT R6, R6, R9, RZ, 0x3c, !PT ;  /* 0x0000000906067212 */ /* 0x000fe200078e3cff */
[--C-:B------:R-:W-:Y:S01]  /*18ae0*/  IMAD.X R9, RZ, RZ, R5.reuse, P2 ;  /* 0x000000ffff097224 */ /* 0x100fe200010e0605 */
[----:B------:R-:W-:Y:S01]  /*18af0*/  SEL R71, R32, R33, P0 ;  /* 0x0000002120477207 */ /* 0x000fe20000000000 */
[----:B------:R-:W-:Y:S01]  /*18b00*/  IMAD.X R7, RZ, RZ, R5, P3 ;  /* 0x000000ffff077224 */ /* 0x000fe200018e0605 */
[----:B------:R-:W-:-:S02]  /*18b10*/  SEL R58, R33, R32, P0 ;  /* 0x00000020213a7207 */ /* 0x000fc40000000000 */
[----:B------:R-:W-:Y:S02]  /*18b20*/  MOV R72, R4 ;  /* 0x0000000400487202 */ /* 0x000fe40000000f00 */
[----:B------:R-:W-:Y:S02]  /*18b30*/  SEL R75, R24, R25, P0 ;  /* 0x00000019184b7207 */ /* 0x000fe40000000000 */
[----:B------:R-:W-:Y:S02]  /*18b40*/  SEL R80, R25, R24, P0 ;  /* 0x0000001819507207 */ /* 0x000fe40000000000 */
[----:B------:R-:W-:Y:S02]  /*18b50*/  SEL R13, R26, R27, P0 ;  /* 0x0000001b1a0d7207 */ /* 0x000fe40000000000 */
[----:B------:R-:W-:Y:S02]  /*18b60*/  SEL R32, R27, R26, P0 ;  /* 0x0000001a1b207207 */ /* 0x000fe40000000000 */
[----:B------:R-:W-:-:S02]  /*18b70*/  LOP3.LUT R8, R8, R31, RZ, 0x3c, !PT ;  /* 0x0000001f08087212 */ /* 0x000fc400078e3cff */
[----:B-----5:R-:W-:Y:S02]  /*18b80*/  SEL R45, R40, R41, P0 ;  /* 0x00000029282d7207 */ /* 0x020fe40000000000 */
[----:B------:R-:W-:Y:S02]  /*18b90*/  SEL R74, R41, R40, P0 ;  /* 0x00000028294a7207 */ /* 0x000fe40000000000 */
[----:B------:R-:W-:Y:S02]  /*18ba0*/  SHF.R.U64 R12, R12, 0x3, RZ ;  /* 0x000000030c0c7819 */ /* 0x000fe400000012ff */
        /* <DEDUP_REMOVED lines=13> */
[----:B------:R-:W-:Y:S02]  /*18c80*/  MOV R67, R8 ;  /* 0x0000000800437202 */ /* 0x000fe40000000f00 */
[----:B------:R-:W-:-:S02]  /*18c90*/  MOV R64, R6 ;  /* 0x0000000600407202 */ /* 0x000fc40000000f00 */
[----:B------:R-:W-:Y:S02]  /*18ca0*/  MOV R68, R68 ;  /* 0x0000004400447202 */ /* 0x000fe40000000f00 */
[----:B------:R-:W-:Y:S02]  /*18cb0*/  ISETP.NE.U32.AND P1, PT, RZ, UR4, PT ;  /* 0x00000004ff007c0c */ /* 0x000fe4000bf25070 */
[----:B--2---:R-:W-:Y:S01]  /*18cc0*/  LOP3.LUT R5, R10, 0x2, RZ, 0x3c, !PT ;  /* 0x000000020a057812 */ /* 0x004fe200078e3cff */
[----:B------:R-:W-:Y:S04]  /*18cd0*/  SHFL.IDX PT, R30, R75, R10, 0x1c1f ;  /* 0x001c1f0a4b1e7589 */ /* 0x000fe800000e0000 */
[----:B------:R-:W0:Y:S04]  /*18ce0*/  SHFL.IDX PT, R31, R80, R5, 0x1c1f ;  /* 0x001c1f05501f7589 */ /* 0x000e2800000e0000 */
[----:B------:R-:W-:Y:S04]  /*18cf0*/  SHFL.IDX PT, R46, R13, R10, 0x1c1f ;  /* 0x001c1f0a0d2e7589 */ /* 0x000fe800000e0000 */
[----:B------:R-:W1:Y:S04]  /*18d00*/  SHFL.IDX PT, R47, R32, R5, 0x1c1f ;  /* 0x001c1f05202f7589 */ /* 0x000e6800000e0000 */
[----:B------:R-:W-:Y:S04]  /*18d10*/  SHFL.IDX PT, R34, R71, R10, 0x1c1f ;  /* 0x001c1f0a47227589 */ /* 0x000fe800000e0000 */
[----:B------:R-:W-:Y:S04]  /*18d20*/  SHFL.IDX PT, R8, R57, R10, 0x1c1f ;  /* 0x001c1f0a39087589 */ /* 0x000fe800000e0000 */
[----:B------:R-:W2:Y:S04]  /*18d30*/  SHFL.IDX PT, R35, R58, R5, 0x1c1f ;  /* 0x001c1f053a237589 */ /* 0x000ea800000e0000 */
[----:B------:R-:W-:Y:S04]  /*18d40*/  SHFL.IDX PT, R50, R15, R10, 0x1c1f ;  /* 0x001c1f0a0f327589 */ /* 0x000fe800000e0000 */
[----:B------:R-:W3:Y:S04]  /*18d50*/  SHFL.IDX PT, R51, R48, R5, 0x1c1f ;  /* 0x001c1f0530337589 */ /* 0x000ee800000e0000 */
[----:B------:R-:W-:Y:S04]  /*18d60*/  SHFL.IDX PT, R4, R77, R10, 0x1c1f ;  /* 0x001c1f0a4d047589 */ /* 0x000fe800000e0000 */
[----:B------:R-:W-:Y:S04]  /*18d70*/  SHFL.IDX PT, R38, R45, R10, 0x1c1f ;  /* 0x001c1f0a2d267589 */ /* 0x000fe800000e0000 */
[----:B------:R-:W4:Y:S04]  /*18d80*/  SHFL.IDX PT, R7, R82, R5, 0x1c1f ;  /* 0x001c1f0552077589 */ /* 0x000f2800000e0000 */
        /* <DEDUP_REMOVED lines=11> */
[----:B------:R0:W4:Y:S04]  /*18e40*/  SHFL.IDX PT, R43, R28, R5, 0x1c1f ;  /* 0x001c1f051c2b7589 */ /* 0x00012800000e0000 */
[----:B------:R-:W4:Y:S04]  /*18e50*/  SHFL.IDX PT, R25, R52, R5, 0x1c1f ;  /* 0x001c1f0534197589 */ /* 0x000f2800000e0000 */
[----:B------:R-:W4:Y:S04]  /*18e60*/  SHFL.IDX PT, R11, R76, R5, 0x1c1f ;  /* 0x001c1f054c0b7589 */ /* 0x000f2800000e0000 */
[----:B------:R-:W-:Y:S04]  /*18e70*/  SHFL.IDX PT, R26, R29, R10, 0x1c1f ;  /* 0x001c1f0a1d1a7589 */ /* 0x000fe800000e0000 */
[----:B------:R-:W-:Y:S04]  /*18e80*/  SHFL.IDX PT, R59, R59, R10, 0x1c1f ;  /* 0x001c1f0a3b3b7589 */ /* 0x000fe800000e0000 */
[----:B------:R1:W4:Y:S04]  /*18e90*/  SHFL.IDX PT, R27, R44, R5, 0x1c1f ;  /* 0x001c1f052c1b7589 */ /* 0x00032800000e0000 */
[----:B------:R-:W4:Y:S04]  /*18ea0*/  SHFL.IDX PT, R66, R66, R5, 0x1c1f ;  /* 0x001c1f0542427589 */ /* 0x000f2800000e0000 */
[----:B------:R-:W-:Y:S04]  /*18eb0*/  SHFL.IDX PT, R12, R41, R10, 0x1c1f ;  /* 0x001c1f0a290c7589 */ /* 0x000fe800000e0000 */
[----:B------:R3:W4:Y:S01]  /*18ec0*/  SHFL.IDX PT, R13, R70, R5, 0x1c1f ;  /* 0x001c1f05460d7589 */ /* 0x00072200000e0000 */
[----:B0-----:R-:W-:-:S02]  /*18ed0*/  SEL R28, R30, R31, P0 ;  /* 0x0000001f1e1c7207 */ /* 0x001fc40000000000 */
[----:B-1----:R-:W-:Y:S02]  /*18ee0*/  SEL R44, R46, R47, P0 ;  /* 0x0000002f2e2c7207 */ /* 0x002fe40000000000 */
[----:B------:R-:W-:Y:S02]  /*18ef0*/  SEL R30, R31, R30, P0 ;  /* 0x0000001e1f1e7207 */ /* 0x000fe40000000000 */
[----:B--2---:R-:W-:Y:S02]  /*18f00*/  SEL R32, R34, R35, P0 ;  /* 0x0000002322207207 */ /* 0x004fe40000000000 */
[----:B------:R-:W-:Y:S01]  /*18f10*/  SEL R46, R47, R46, P0 ;  /* 0x0000002e2f2e7207 */ /* 0x000fe20000000000 */
[----:B---3--:R-:W0:Y:S01]  /*18f20*/  LDC.64 R70, c[0x0][0xc00] ;  /* 0x00030000ff467b82 */ /* 0x008e220000000a00 */
[----:B------:R-:W-:Y:S02]  /*18f30*/  SEL R48, R50, R51, P0 ;  /* 0x0000003332307207 */ /* 0x000fe40000000000 */
        /* <DEDUP_REMOVED lines=42> */
[----:B------:R0:W-:Y:S04]  /*191e0*/  STSM.16.M88.4 [R72], R24 ;  /* 0x0000001848007844 */ /* 0x0001e80000000200 */
[----:B------:R1:W-:Y:S04]  /*191f0*/  STSM.16.M88.4 [R64], R4 ;  /* 0x0000000440007844 */ /* 0x0003e80000000200 */
[----:B------:R-:W-:Y:S04]  /*19200*/  STSM.16.M88.4 [R67], R8 ;  /* 0x0000000843007844 */ /* 0x000fe80000000200 */
[----:B------:R2:W-:Y:S01]  /*19210*/  STSM.16.M88.4 [R68], R12 ;  /* 0x0000000c44007844 */ /* 0x0005e20000000200 */
[----:B------:R-:W-:Y:S01]  /*19220*/  BAR.SYNC.DEFER_BLOCKING 0x1, 0x180 ;  /* 0x0046000000007b1d */ /* 0x000fe20000010000 */
[----:B------:R-:W-:Y:S01]  /*19230*/  ISETP.NE.AND.EX P0, PT, RZ, UR5, PT, P1 ;  /* 0x00000005ff007c0c */ /* 0x000fe2000bf05310 */
[----:B------:R-:W-:-:S02]  /*19240*/  IMAD.MOV.U32 R66, RZ, RZ, RZ ;  /* 0x000000ffff427224 */ /* 0x000fc400078e00ff */
[----:B0-----:R-:W-:Y:S01]  /*19250*/  IMAD.WIDE R24, R87, 0x4, R70 ;  /* 0x0000000457187825 */ /* 0x001fe200078e0246 */
[----:B------:R-:W-:-:S03]  /*19260*/  ISETP.GT.AND P3, PT, R79, 0x1, PT ;  /* 0x000000014f00780c */ /* 0x000fc60003f64270 */
[----:B-1----:R-:W0:Y:S06]  /*19270*/  LDC R64, c[0x0][0xbe8] ;  /* 0x0002fa00ff407b82 */ /* 0x002e2c0000000800 */
[----:B------:R-:W3:Y:S01]  /*19280*/  @P0 LDG.E R66, desc[UR40][R24.64] ;  /* 0x0000002818420981 */ /* 0x000ee2000c1e1900 */
[----:B------:R-:W-:-:S04]  /*19290*/  ISETP.NE.U32.AND P1, PT, RZ, UR6, PT ;  /* 0x00000006ff007c0c */ /* 0x000fc8000bf25070 */
[----:B------:R-:W-:-:S13]  /*192a0*/  ISETP.NE.AND.EX P1, PT, RZ, UR7, PT, P1 ;  /* 0x00000007ff007c0c */ /* 0x000fda000bf25310 */
[----:B------:R-:W1:Y:S02]  /*192b0*/  @P1 LDC.64 R26, c[0x0][0xc08] ;  /* 0x00030200ff1a1b82 */ /* 0x000e640000000a00 */
[----:B-1----:R-:W-:-:S04]  /*192c0*/  @P1 IMAD.WIDE R4, R87, 0x4, R26 ;  /* 0x0000000457041825 */ /* 0x002fc800078e021a */
[----:B------:R-:W-:-:S05]  /*192d0*/  IMAD.MOV.U32 R26, RZ, RZ, 0x9b8 ;  /* 0x000009b8ff1a7424 */ /* 0x000fca00078e00ff */
[----:B------:R-:W-:-:S04]  /*192e0*/  SEL R26, R26, 0x978, P3 ;  /* 0x000009781a1a7807 */ /* 0x000fc80001800000 */
[----:B--2---:R-:W1:Y:S08]  /*192f0*/  LDC.64 R12, c[0x0][R26+0x220] ;  /* 0x000088001a0c7b82 */ /* 0x004e700000000a00 */
[----:B------:R-:W2:Y:S01]  /*19300*/  LDC.64 R10, c[0x0][R26+0x218] ;  /* 0x000086001a0a7b82 */ /* 0x000ea20000000a00 */
[----:B0-----:R-:W-:-:S07]  /*19310*/  ISETP.NE.AND P4, PT, R64, 0x1, PT ;  /* 0x000000014000780c */ /* 0x001fce0003f85270 */
[----:B------:R-:W0:Y:S01]  /*19320*/  LDC.64 R8, c[0x0][R26+0x228] ;  /* 0x00008a001a087b82 */ /* 0x000e220000000a00 */
[----:B------:R-:W-:Y:S02]  /*19330*/  ULDC UR6, c[0x0][0xa88] ;  /* 0x0002a20000067ab9 */ /* 0x000fe40000000800 */
[----:B------:R-:W-:-:S05]  /*19340*/  IMAD.U32 R69, RZ, RZ, UR6 ;  /* 0x00000006ff457e24 */ /* 0x000fca000f8e00ff */
[----:B------:R4:W4:Y:S01]  /*19350*/  LDC.64 R6, c[0x0][R26+0x210] ;  /* 0x000084001a067b82 */ /* 0x0009220000000a00 */
[----:B------:R1:W5:Y:S01]  /*19360*/  @P1 LDG.E R69, desc[UR40][R4.64] ;  /* 0x0000002804451981 */ /* 0x000362000c1e1900 */
[----:B------:R-:W-:-:S06]  /*19370*/  ISETP.NE.U32.AND P2, PT, RZ, UR4, PT ;  /* 0x00000004ff007c0c */ /* 0x000fcc000bf45070 */
[----:B------:R-:W0:Y:S01]  /*19380*/  @P4 LDC R68, c[0x0][0xbec] ;  /* 0x0002fb00ff444b82 */ /* 0x000e220000000800 */
[----:B------:R-:W-:-:S07]  /*19390*/  ISETP.NE.AND.EX P2, PT, RZ, UR5, PT, P2 ;  /* 0x00000005ff007c0c */ /* 0x000fce000bf45320 */
[----:B------:R-:W4:Y:S08]  /*193a0*/  @P4 LDC R73, c[0x0][0xbf0] ;  /* 0x0002fc00ff494b82 */ /* 0x000f300000000800 */
[----:B-1----:R-:W1:Y:S01]  /*193b0*/  LDC.64 R4, c[0x0][0xba8] ;  /* 0x0002ea00ff047b82 */ /* 0x002e620000000a00 */
[----:B------:R-:W-:Y:S02]  /*193c0*/  SHF.R.S32.HI R15, RZ, 0x1f, R87 ;  /* 0x0000001fff0f7819 */ /* 0x000fe40000011457 */
[----:B------:R-:W-:-:S02]  /*193d0*/  SEL R67, R87, RZ, !P2 ;  /* 0x000000ff57437207 */ /* 0x000fc40005000000 */
[----:B------:R-:W-:Y:S02]  /*193e0*/  LEA.HI R70, R65, R62, RZ, 0x7 ;  /* 0x0000003e41467211 */ /* 0x000fe400078f38ff */
[----:B------:R-:W-:Y:S01]  /*193f0*/  SEL R15, R15, RZ, !P2 ;  /* 0x000000ff0f0f7207 */ /* 0x000fe20005000000 */
[----:B------:R-:W-:Y:S01]  /*19400*/  IMAD R13, R13, R67, RZ ;  /* 0x000000430d0d7224 */ /* 0x000fe200078e02ff */
[----:B------:R-:W-:Y:S01]  /*19410*/  LOP3.LUT R27, R70, 0xffffff80, RZ, 0xc0, !PT ;  /* 0xffffff80461b7812 */ /* 0x000fe200078ec0ff */
[-C--:B--2---:R-:W-:Y:S02]  /*19420*/  IMAD R65, R11, R84.reuse, RZ ;  /* 0x000000540b417224 */ /* 0x084fe400078e02ff */
[----:B------:R-:W-:Y:S02]  /*19430*/  IMAD.IADD R11, R86, 0x1, R85 ;  /* 0x00000001560b7824 */ /* 0x000fe400078e0255 */
[----:B------:R-:W-:Y:S02]  /*19440*/  IMAD R71, R12, R15, R13 ;  /* 0x0000000f0c477224 */ /* 0x000fe400078e020d */
[----:B------:R-:W-:Y:S01]  /*19450*/  IMAD.IADD R72, R62, 0x1, -R27 ;  /* 0x000000013e487824 */ /* 0x000fe200078e0a1b */
[----:B------:R-:W-:Y:S01]  /*19460*/  SEL R27, R83, RZ, P3 ;  /* 0x000000ff531b7207 */ /* 0x000fe20001800000 */
[----:B------:R-:W-:-:S04]  /*19470*/  IMAD.WIDE.U32 R14, R10, R84, RZ ;  /* 0x000000540a0e7225 */ /* 0x000fc800078e00ff */
[----:B------:R-:W-:Y:S01]  /*19480*/  IMAD.WIDE.U32 R12, R12, R67, RZ ;  /* 0x000000430c0c7225 */ /* 0x000fe200078e00ff */
[----:B-1----:R-:W1:Y:S03]  /*19490*/  @!P3 LDC R4, c[0x0][0xb50] ;  /* 0x0002d400ff04bb82 */ /* 0x002e660000000800 */
[----:B0-----:R-:W-:-:S04]  /*194a0*/  @P4 IMAD.HI.U32 R10, R11, R68, RZ ;  /* 0x000000440b0a4227 */ /* 0x001fc800078e00ff */
[----:B------:R-:W-:Y:S02]  /*194b0*/  IMAD.IADD R62, R15, 0x1, R65 ;  /* 0x000000010f3e7824 */ /* 0x000fe400078e0241 */
[----:B------:R-:W-:Y:S01]  /*194c0*/  IMAD.IADD R71, R13, 0x1, R71 ;  /* 0x000000010d477824 */ /* 0x000fe200078e0247 */
[----:B------:R-:W0:Y:S01]  /*194d0*/  @!P3 LDC R5, c[0x0][0xb54] ;  /* 0x0002d500ff05bb82 */ /* 0x000e220000000800 */
[----:B------:R-:W-:Y:S01]  /*194e0*/  IMAD.MOV.U32 R13, RZ, RZ, R11 ;  /* 0x000000ffff0d7224 */ /* 0x000fe200078e000b */
[----:B----4-:R-:W-:Y:S01]  /*194f0*/  @P4 SHF.R.U32.HI R13, RZ, R73, R10 ;  /* 0x00000049ff0d4219 */ /* 0x010fe2000001160a */
[-C--:B------:R-:W-:Y:S02]  /*19500*/  IMAD R15, R9, R27.reuse, RZ ;  /* 0x0000001b090f7224 */ /* 0x080fe400078e02ff */
[----:B------:R-:W-:Y:S01]  /*19510*/  IMAD.WIDE.U32 R8, R8, R27, RZ ;  /* 0x0000001b08087225 */ /* 0x000fe200078e00ff */
[----:B------:R-:W-:Y:S02]  /*19520*/  SHF.R.S32.HI R27, RZ, 0x1f, R72 ;  /* 0x0000001fff1b7819 */ /* 0x000fe40000011448 */
[----:B------:R-:W-:-:S02]  /*19530*/  SHF.R.S32.HI R70, RZ, 0x7, R70 ;  /* 0x00000007ff467819 */ /* 0x000fc40000011446 */
[--C-:B---3--:R-:W-:Y:S02]  /*19540*/  IADD3 R12, P2, P5, R12, R14, R66.reuse ;  /* 0x0000000e0c0c7210 */ /* 0x108fe40007d5e042 */
[----:B------:R-:W-:Y:S01]  /*19550*/  SHF.R.S32.HI R65, RZ, 0x1f, R66 ;  /* 0x0000001fff417819 */ /* 0x000fe20000011442 */
[----:B------:R-:W-:Y:S02]  /*19560*/  IMAD.IADD R14, R9, 0x1, R15 ;  /* 0x00000001090e7824 */ /* 0x000fe400078e020f */
[----:B------:R-:W-:Y:S01]  /*19570*/  IMAD.MOV R15, RZ, RZ, -R13 ;  /* 0x000000ffff0f7224 */ /* 0x000fe200078e0a0d */
[----:B------:R-:W-:Y:S02]  /*19580*/  IADD3.X R10, R71, R62, R65, P2, P5 ;  /* 0x0000003e470a7210 */ /* 0x000fe400017ea441 */
[----:B------:R-:W-:Y:S02]  /*19590*/  IADD3 R8, P2, P5, R13, R12, R8 ;  /* 0x0000000c0d087210 */ /* 0x000fe40007d5e008 */
[----:B------:R-:W-:Y:S01]  /*195a0*/  LEA.HI R12, R27, R72, RZ, 0x2 ;  /* 0x000000481b0c7211 */ /* 0x000fe200078f10ff */
[----:B------:R-:W-:Y:S01]  /*195b0*/  IMAD R15, R64, R15, R11 ;  /* 0x0000000f400f7224 */ /* 0x000fe200078e020b */
[----:B------:R-:W-:-:S02]  /*195c0*/  SHF.R.S32.HI R9, RZ, 0x1f, R13 ;  /* 0x0000001fff097819 */ /* 0x000fc4000001140d */
[--C-:B------:R-:W-:Y:S02]  /*195d0*/  SHF.R.S32.HI R26, RZ, 0x2, R12.reuse ;  /* 0x00000002ff1a7819 */ /* 0x100fe4000001140c */
[----:B------:R-:W-:Y:S01]  /*195e0*/  SHF.R.S32.HI R71, RZ, 0x1f, R12 ;  /* 0x0000001fff477819 */ /* 0x000fe2000001140c */
[----:B------:R-:W-:Y:S01]  /*195f0*/  IMAD R7, R7, R15, RZ ;  /* 0x0000000f07077224 */ /* 0x000fe200078e02ff */
[----:B------:R-:W-:Y:S02]  /*19600*/  SHF.R.S32.HI R13, RZ, 0x1f, R15 ;  /* 0x0000001fff0d7819 */ /* 0x000fe4000001140f */
[----:B------:R-:W-:Y:S02]  /*19610*/  IADD3.X R9, R9, R10, R14, P2, P5 ;  /* 0x0000000a09097210 */ /* 0x000fe400017ea40e */
[----:B------:R-:W-:Y:S01]  /*19620*/  LEA.HI R71, R71, R26, RZ, 0x3 ;  /* 0x0000001a47477211 */ /* 0x000fe200078f18ff */
[----:B------:R-:W-:Y:S01]  /*19630*/  IMAD.HI R10, R70, 0x55555556, RZ ;  /* 0x55555556460a7827 */ /* 0x000fe200078e02ff */
[----:B------:R-:W-:-:S02]  /*19640*/  LEA.HI R27, R27, R72, RZ, 0x5 ;  /* 0x000000481b1b7211 */ /* 0x000fc400078f28ff */
[----:B------:R-:W-:Y:S01]  /*19650*/  LOP3.LUT R71, R71, 0xfffffff8, RZ, 0xc0, !PT ;  /* 0xfffffff847477812 */ /* 0x000fe200078ec0ff */
[C---:B------:R-:W-:Y:S02]  /*19660*/  IMAD R7, R6.reuse, R13, R7 ;  /* 0x0000000d06077224 */ /* 0x040fe400078e0207 */
[----:B------:R-:W-:Y:S01]  /*19670*/  IMAD.WIDE.U32 R8, R6, R15, R8 ;  /* 0x0000000f06087225 */ /* 0x000fe200078e0008 */
[----:B------:R-:W-:Y:S02]  /*19680*/  LEA.HI R13, R10, R10, RZ, 0x1 ;  /* 0x0000000a0a0d7211 */ /* 0x000fe400078f08ff */
[----:B------:R-:W-:Y:S01]  /*19690*/  SHF.R.S32.HI R27, RZ, 0x5, R27 ;  /* 0x00000005ff1b7819 */ /* 0x000fe2000001141b */
[----:B------:R-:W-:Y:S01]  /*196a0*/  IMAD.IADD R6, R9, 0x1, R7 ;  /* 0x0000000109067824 */ /* 0x000fe200078e0207 */
[----:B-1----:R-:W-:Y:S01]  /*196b0*/  LEA R4, P2, R8, R4, 0x2 ;  /* 0x0000000408047211 */ /* 0x002fe200078410ff */
[----:B------:R-:W-:Y:S02]  /*196c0*/  IMAD.IADD R26, R26, 0x1, -R71 ;  /* 0x000000011a1a7824 */ /* 0x000fe400078e0a47 */
[----:B------:R-:W-:Y:S01]  /*196d0*/  IMAD R13, R13, -0x3, R70 ;  /* 0xfffffffd0d0d7824 */ /* 0x000fe200078e0246 */
[----:B0-----:R-:W-:Y:S01]  /*196e0*/  LEA.HI.X R10, R8, R5, R6, 0x2, P2 ;  /* 0x00000005080a7211 */ /* 0x001fe200010f1406 */
[----:B------:R-:W-:Y:S01]  /*196f0*/  IMAD R26, R27, 0x10, R26 ;  /* 0x000000101b1a7824 */ /* 0x000fe200078e021a */
[----:B------:R-:W-:Y:S07]  /*19700*/  @P1 BRA `(.L_x_12327) ;  /* 0x0000000000101947 */ /* 0x000fee0003800000 */
[----:B------:R-:W-:Y:S05]  /*19710*/  @!P0 BRA `(.L_x_12327) ;  /* 0x00000000000c8947 */ /* 0x000fea0003800000 */
[----:B------:R-:W2:Y:S04]  /*19720*/  LDG.E R6, desc[UR40][R24.64] ;  /* 0x0000002818067981 */ /* 0x000ea8000c1e1900 */
[----:B-----5:R-:W2:Y:S02]  /*19730*/  LDG.E R69, desc[UR40][R24.64+0x4] ;  /* 0x0000042818457981 */ /* 0x020ea4000c1e1900 */
[----:B--2---:R-:W-:-:S07]  /*19740*/  IMAD.IADD R69, R69, 0x1, -R6 ;  /* 0x0000000145457824 */ /* 0x004fce00078e0a06 */
.L_x_12327:
[----:B------:R-:W-:Y:S01]  /*19750*/  IMAD R13, R13, 0x40, R26 ;  /* 0x000000400d0d7824 */ /* 0x000fe200078e021a */
[----:B------:R-:W-:Y:S01]  /*19760*/  SHFL.IDX PT, R6, R4, RZ, 0x1c1f ;  /* 0x001c1fff04067589 */ /* 0x000fe200000e0000 */
[----:B-----5:R-:W-:Y:S01]  /*19770*/  IMAD R62, R69, R64, RZ ;  /* 0x00000040453e7224 */ /* 0x020fe200078e02ff */
[----:B------:R-:W-:Y:S01]  /*19780*/  LOP3.LUT P0, RZ, R72, 0x3, RZ, 0xc0, !PT ;  /* 0x0000000348ff7812 */ /* 0x000fe2000780c0ff */
[----:B------:R-:W-:Y:S01]  /*19790*/  IMAD.IADD R13, R13, 0x1, R85 ;  /* 0x000000010d0d7824 */ /* 0x000fe200078e0255 */
        /* <DEDUP_REMOVED lines=8> */
[----:B------:R-:W-:Y:S05]  /*19820*/  @P3 BRA `(.L_x_12328) ;  /* 0x0000000400a03947 */ /* 0x000fea0003800000 */
[----:B------:R-:W-:Y:S01]  /*19830*/  IMAD R5, R63, 0x40, R0 ;  /* 0x000000403f057824 */ /* 0x000fe200078e0200 */
[----:B------:R-:W1:Y:S01]  /*19840*/  @P4 LDC R29, c[0x0][0xbf0] ;  /* 0x0002fc00ff1d4b82 */ /* 0x000e620000000800 */
[----:B------:R-:W-:Y:S02]  /*19850*/  ULDC.64 UR4, c[0x0][0xaa0] ;  /* 0x0002a80000047ab9 */ /* 0x000fe40000000a00 */
[----:B------:R-:W-:-:S03]  /*19860*/  IMAD.WIDE R2, R5, 0x2, R2 ;  /* 0x0000000205027825 */ /* 0x000fc600078e0202 */
[C---:B0-----:R-:W-:Y:S02]  /*19870*/  IADD3 R9, P0, R2.reuse, 0x1800, RZ ;  /* 0x0000180002097810 */ /* 0x041fe40007f1e0ff */
        /* <DEDUP_REMOVED lines=18> */
[----:B------:R-:W-:Y:S02]  /*199a0*/  IMAD R65, R65, UR4, RZ ;  /* 0x0000000441417c24 */ /* 0x000fe4000f8e02ff */
[----:B------:R-:W-:Y:S01]  /*199b0*/  IMAD.X R25, RZ, RZ, R3, P0 ;  /* 0x000000ffff197224 */ /* 0x000fe200000e0603 */
[----:B------:R-:W-:-:S04]  /*199c0*/  SHF.R.U64 R2, R2, 0x3, RZ ;  /* 0x0000000302027819 */ /* 0x000fc800000012ff */
[----:B------:R-:W-:Y:S02]  /*199d0*/  LOP3.LUT R24, R2, R21, RZ, 0x3c, !PT ;  /* 0x0000001502187212 */ /* 0x000fe400078e3cff */
[----:B------:R-:W0:Y:S01]  /*199e0*/  @P4 LDC R21, c[0x0][0xbec] ;  /* 0x0002fb00ff154b82 */ /* 0x000e220000000800 */
[C---:B------:R-:W-:Y:S02]  /*199f0*/  IMAD R65, R66.reuse, UR5, R65 ;  /* 0x0000000542417c24 */ /* 0x040fe4000f8e0241 */
[----:B------:R-:W-:Y:S01]  /*19a00*/  IMAD.WIDE.U32 R2, R66, UR4, RZ ;  /* 0x0000000442027c25 */ /* 0x000fe2000f8e00ff */
[----:B------:R-:W-:-:S03]  /*19a10*/  ULDC.64 UR4, c[0x0][0xae8] ;  /* 0x0002ba0000047ab9 */ /* 0x000fc60000000a00 */
[----:B------:R-:W-:Y:S01]  /*19a20*/  IMAD R60, R60, 0x30, R63 ;  /* 0x000000303c3c7824 */ /* 0x000fe200078e023f */
[----:B------:R-:W-:Y:S01]  /*19a30*/  SHF.R.S32.HI R28, RZ, 0x1f, R67 ;  /* 0x0000001fff1c7819 */ /* 0x000fe20000011443 */
[----:B------:R-:W-:Y:S01]  /*19a40*/  IMAD.IADD R3, R3, 0x1, R65 ;  /* 0x0000000103037824 */ /* 0x000fe200078e0241 */
[----:B------:R-:W5:Y:S01]  /*19a50*/  LD.E.128 R24, desc[UR40][R24.64] ;  /* 0x0000002818187980 */ /* 0x000f62000c101d00 */
[----:B------:R-:W-:Y:S02]  /*19a60*/  IMAD.IADD R60, R85, 0x1, R60 ;  /* 0x00000001553c7824 */ /* 0x000fe400078e023c */
[C---:B------:R-:W-:Y:S01]  /*19a70*/  IMAD.WIDE.U32 R2, R84.reuse, UR4, R2 ;  /* 0x0000000454027c25 */ /* 0x040fe2000f8e0002 */
        /* <DEDUP_REMOVED lines=8> */
[----:B------:R-:W-:-:S02]  /*19b00*/  IMAD.IADD R63, R63, 0x1, R85 ;  /* 0x000000013f3f7824 */ /* 0x000fc400078e0255 */
[----:B------:R-:W-:Y:S02]  /*19b10*/  IMAD R28, R28, UR4, RZ ;  /* 0x000000041c1c7c24 */ /* 0x000fe4000f8e02ff */
[----:B------:R-:W-:-:S04]  /*19b20*/  IMAD.WIDE.U32 R2, R67, UR4, R2 ;  /* 0x0000000443027c25 */ /* 0x000fc8000f8e0002 */
[----:B0-----:R-:W-:-:S04]  /*19b30*/  @P4 IMAD.HI.U32 R20, R60, R21, RZ ;  /* 0x000000153c144227 */ /* 0x001fc800078e00ff */
[----:B------:R-:W-:Y:S01]  /*19b40*/  IMAD.MOV.U32 R21, RZ, RZ, R60 ;  /* 0x000000ffff157224 */ /* 0x000fe200078e003c */
[----:B------:R-:W-:Y:S01]  /*19b50*/  @P4 SHF.R.U32.HI R21, RZ, R29, R20 ;  /* 0x0000001dff154219 */ /* 0x000fe20000011614 */
[----:B------:R-:W-:Y:S01]  /*19b60*/  IMAD R29, R67, UR5, R28 ;  /* 0x00000005431d7c24 */ /* 0x000fe2000f8e021c */
[----:B------:R-:W-:Y:S02]  /*19b70*/  ULDC.64 UR4, c[0x0][0xae0] ;  /* 0x0002b80000047ab9 */ /* 0x000fe40000000a00 */
[--C-:B------:R-:W-:Y:S01]  /*19b80*/  SHF.R.S32.HI R20, RZ, 0x1f, R21.reuse ;  /* 0x0000001fff147819 */ /* 0x100fe20000011415 */
[----:B------:R-:W-:Y:S02]  /*19b90*/  IMAD.MOV R31, RZ, RZ, -R21 ;  /* 0x000000ffff1f7224 */ /* 0x000fe400078e0a15 */
[----:B------:R-:W-:Y:S02]  /*19ba0*/  IMAD.IADD R3, R3, 0x1, R29 ;  /* 0x0000000103037824 */ /* 0x000fe400078e021d */
[----:B------:R-:W-:-:S02]  /*19bb0*/  IMAD R20, R20, UR4, RZ ;  /* 0x0000000414147c24 */ /* 0x000fc4000f8e02ff */
[----:B------:R-:W-:Y:S02]  /*19bc0*/  IMAD R29, R64, R31, R60 ;  /* 0x0000001f401d7224 */ /* 0x000fe400078e023c */
[C---:B------:R-:W-:Y:S02]  /*19bd0*/  IMAD R31, R21.reuse, UR5, R20 ;  /* 0x00000005151f7c24 */ /* 0x040fe4000f8e0214 */
[----:B------:R-:W-:Y:S01]  /*19be0*/  IMAD.WIDE.U32 R2, R21, UR4, R2 ;  /* 0x0000000415027c25 */ /* 0x000fe2000f8e0002 */
[----:B------:R-:W-:Y:S01]  /*19bf0*/  SHF.R.S32.HI R20, RZ, 0x1f, R29 ;  /* 0x0000001fff147819 */ /* 0x000fe2000001141d */
[----:B------:R-:W-:Y:S02]  /*19c00*/  ULDC.64 UR4, c[0x0][0xad8] ;  /* 0x0002b60000047ab9 */ /* 0x000fe40000000a00 */
[----:B------:R-:W-:Y:S02]  /*19c10*/  IMAD.IADD R3, R3, 0x1, R31 ;  /* 0x0000000103037824 */ /* 0x000fe400078e021f */
[----:B------:R-:W-:-:S02]  /*19c20*/  IMAD R20, R20, UR4, RZ ;  /* 0x0000000414147c24 */ /* 0x000fc4000f8e02ff */
[----:B------:R-:W-:-:S04]  /*19c30*/  IMAD.WIDE.U32 R2, R29, UR4, R2 ;  /* 0x000000041d027c25 */ /* 0x000fc8000f8e0002 */
[----:B------:R-:W-:Y:S01]  /*19c40*/  IMAD R21, R29, UR5, R20 ;  /* 0x000000051d157c24 */ /* 0x000fe2000f8e0214 */
[----:B------:R-:W-:Y:S02]  /*19c50*/  ULDC.64 UR4, c[0x0][0xa80] ;  /* 0x0002a00000047ab9 */ /* 0x000fe40000000a00 */
[C---:B------:R-:W-:Y:S01]  /*19c60*/  LEA R30, P0, R2.reuse, UR4, 0x1 ;  /* 0x00000004021e7c11 */ /* 0x040fe2000f8008ff */
[----:B------:R-:W-:Y:S01]  /*19c70*/  IMAD.IADD R3, R3, 0x1, R21 ;  /* 0x0000000103037824 */ /* 0x000fe200078e0215 */
[----:B------:R-:W-:Y:S01]  /*19c80*/  ULDC UR4, c[0x0][0xac8] ;  /* 0x0002b20000047ab9 */ /* 0x000fe20000000800 */
[C---:B------:R-:W-:Y:S02]  /*19c90*/  VIADD R21, R63.reuse, 0x60 ;  /* 0x000000603f157836 */ /* 0x040fe40000000000 */
[----:B-1----:R-:W0:Y:S01]  /*19ca0*/  SHFL.IDX PT, R31, R30, RZ, 0x181f ;  /* 0x00181fff1e1f7589 */ /* 0x002e2200000e0000 */
[----:B------:R-:W-:Y:S01]  /*19cb0*/  LEA.HI.X R32, R2, UR5, R3, 0x1, P0 ;  /* 0x0000000502207c11 */ /* 0x000fe200080f0c03 */
[C---:B------:R-:W-:Y:S01]  /*19cc0*/  VIADD R3, R63.reuse, 0x30 ;  /* 0x000000303f037836 */ /* 0x040fe20000000000 */
[----:B------:R-:W-:Y:S01]  /*19cd0*/  ISETP.GE.AND P0, PT, R0, UR4, PT ;  /* 0x0000000400007c0c */ /* 0x000fe2000bf06270 */
[----:B------:R-:W1:Y:S03]  /*19ce0*/  SHFL.IDX PT, R35, R30, 0x1, 0x181f ;  /* 0x00381f001e237f89 */ /* 0x000e6600000e0000 */
[-C--:B------:R-:W-:Y:S01]  /*19cf0*/  ISETP.GE.OR P1, PT, R63, R62.reuse, P0 ;  /* 0x0000003e3f00720c */ /* 0x080fe20000726670 */
[----:B------:R-:W1:Y:S01]  /*19d00*/  SHFL.IDX PT, R37, R30, 0x2, 0x181f ;  /* 0x00581f001e257f89 */ /* 0x000e6200000e0000 */
[-C--:B------:R-:W-:Y:S01]  /*19d10*/  ISETP.GE.OR P2, PT, R3, R62.reuse, P0 ;  /* 0x0000003e0300720c */ /* 0x080fe20000746670 */
[----:B------:R-:W-:Y:S01]  /*19d20*/  VIADD R3, R18, 0x13220 ;  /* 0x0001322012037836 */ /* 0x000fe20000000000 */
[----:B------:R-:W-:Y:S01]  /*19d30*/  ISETP.GE.OR P3, PT, R21, R62, P0 ;  /* 0x0000003e1500720c */ /* 0x000fe20000766670 */
[----:B------:R-:W1:Y:S03]  /*19d40*/  SHFL.IDX PT, R29, R32, RZ, 0x181f ;  /* 0x00181fff201d7589 */ /* 0x000e6600000e0000 */
[----:B------:R-:W-:Y:S01]  /*19d50*/  PRMT R21, RZ, 0x654, R3 ;  /* 0x00000654ff157816 */ /* 0x000fe20000000003 */
[----:B------:R-:W1:Y:S03]  /*19d60*/  SHFL.IDX PT, R33, R32, 0x1, 0x181f ;  /* 0x00381f0020217f89 */ /* 0x000e6600000e0000 */
[----:B------:R1:W-:Y:S01]  /*19d70*/  SYNCS.ARRIVE.TRANS64.RED.A1T0 RZ, [R21+URZ], RZ ;  /* 0x000000ff15ff79a7 */ /* 0x0003e2000810043f */
[----:B------:R-:W1:Y:S01]  /*19d80*/  SHFL.IDX PT, R34, R32, 0x2, 0x181f ;  /* 0x00581f0020227f89 */ /* 0x000e6200000e0000 */
[----:B0-----:R-:W-:Y:S01]  /*19d90*/  @!P1 LEA R2, P4, R0, R31, 0x1 ;  /* 0x0000001f00029211 */ /* 0x001fe200078808ff */
[----:B------:R-:W-:-:S02]  /*19da0*/  VIADD R31, R63, 0x90 ;  /* 0x000000903f1f7836 */ /* 0x000fc40000000000 */
[----:B------:R-:W0:Y:S01]  /*19db0*/  SHFL.IDX PT, R32, R32, 0x3, 0x181f ;  /* 0x00781f0020207f89 */ /* 0x000e2200000e0000 */
[C---:B-1----:R-:W-:Y:S02]  /*19dc0*/  @!P2 LEA R20, P5, R0.reuse, R35, 0x1 ;  /* 0x000000230014a211 */ /* 0x042fe400078a08ff */
[----:B------:R-:W-:Y:S02]  /*19dd0*/  ISETP.GE.OR P0, PT, R31, R62, P0 ;  /* 0x0000003e1f00720c */ /* 0x000fe40000706670 */
[C---:B------:R-:W-:Y:S02]  /*19de0*/  @!P3 LEA R28, P6, R0.reuse, R37, 0x1 ;  /* 0x00000025001cb211 */ /* 0x040fe400078c08ff */
[C-C-:B------:R-:W-:Y:S02]  /*19df0*/  @!P1 LEA.HI.X R3, R0.reuse, R29, R61.reuse, 0x1, P4 ;  /* 0x0000001d00039211 */ /* 0x140fe400020f0c3d */
[C-C-:B------:R-:W-:Y:S02]  /*19e00*/  @!P2 LEA.HI.X R21, R0.reuse, R33, R61.reuse, 0x1, P5 ;  /* 0x000000210015a211 */ /* 0x140fe400028f0c3d */
[----:B------:R1:W0:Y:S01]  /*19e10*/  SHFL.IDX PT, R33, R30, 0x3, 0x181f ;  /* 0x00781f001e217f89 */ /* 0x00022200000e0000 */
[----:B------:R-:W-:-:S03]  /*19e20*/  @!P3 LEA.HI.X R29, R0, R34, R61, 0x1, P6 ;  /* 0x00000022001db211 */ /* 0x000fc600030f0c3d */
[----:B--2---:R1:W-:Y:S04]  /*19e30*/  @!P1 ST.E.128 desc[UR40][R2.64], R4 ;  /* 0x0000000402009985 */ /* 0x0043e8000c101d28 */
[----:B---3--:R1:W-:Y:S04]  /*19e40*/  @!P2 ST.E.128 desc[UR40][R20.64], R8 ;  /* 0x000000081400a985 */ /* 0x0083e8000c101d28 */
[----:B----4-:R1:W-:Y:S01]  /*19e50*/  @!P3 ST.E.128 desc[UR40][R28.64], R12 ;  /* 0x0000000c1c00b985 */ /* 0x0103e2000c101d28 */
[----:B0-----:R-:W-:Y:S05]  /*19e60*/  @P0 BRA `(.L_x_12329) ;  /* 0x00000010008c0947 */ /* 0x001fea0003800000 */
[----:B-1----:R-:W-:-:S04]  /*19e70*/  LEA R2, P0, R0, R33, 0x1 ;  /* 0x0000002100027211 */ /* 0x002fc800078008ff */
[----:B------:R-:W-:-:S05]  /*19e80*/  LEA.HI.X R3, R0, R32, R61, 0x1, P0 ;  /* 0x0000002000037211 */ /* 0x000fca00000f0c3d */
[----:B-----5:R4:W-:Y:S01]  /*19e90*/  ST.E.128 desc[UR40][R2.64], R24 ;  /* 0x0000001802007985 */ /* 0x0209e2000c101d28 */
[----:B------:R-:W-:Y:S05]  /*19ea0*/  BRA `(.L_x_12329) ;  /* 0x00000010007c7947 */ /* 0x000fea0003800000 */
.L_x_12328:
[----:B------:R-:W2:Y:S01]  /*19eb0*/  LDL R69, [R1+0x18] ;  /* 0x0000180001457983 */ /* 0x000ea20000100800 */
[----:B------:R-:W1:Y:S01]  /*19ec0*/  @P4 LDC R4, c[0x0][0xbec] ;  /* 0x0002fb00ff044b82 */ /* 0x000e620000000800 */
[----:B------:R-:W-:Y:S01]  /*19ed0*/  ULDC.64 UR4, c[0x0][0xb08] ;  /* 0x0002c20000047ab9 */ /* 0x000fe20000000a00 */
[----:B------:R-:W-:Y:S01]  /*19ee0*/  SHF.R.S32.HI R0, RZ, 0x1f, R67 ;  /* 0x0000001fff007819 */ /* 0x000fe20000011443 */
[----:B------:R-:W-:Y:S01]  /*19ef0*/  IMAD R65, R65, UR4, RZ ;  /* 0x0000000441417c24 */ /* 0x000fe2000f8e02ff */
[----:B------:R-:W-:Y:S01]  /*19f00*/  ULDC.64 UR6, c[0x0][0xb30] ;  /* 0x0002cc0000067ab9 */ /* 0x000fe20000000a00 */
[----:B------:R-:W-:-:S03]  /*19f10*/  IMAD.WIDE.U32 R2, R66, UR4, RZ ;  /* 0x0000000442027c25 */ /* 0x000fc6000f8e00ff */
[----:B------:R-:W3:Y:S01]  /*19f20*/  @P4 LDC R15, c[0x0][0xbf0] ;  /* 0x0002fc00ff0f4b82 */ /* 0x000ee20000000800 */
[----:B------:R-:W-:Y:S01]  /*19f30*/  IMAD R65, R66, UR5, R65 ;  /* 0x0000000542417c24 */ /* 0x000fe2000f8e0241 */
[----:B------:R-:W-:-:S03]  /*19f40*/  ULDC.64 UR4, c[0x0][0xb38] ;  /* 0x0002ce0000047ab9 */ /* 0x000fc60000000a00 */
[----:B------:R-:W-:Y:S02]  /*19f50*/  IMAD.IADD R3, R3, 0x1, R65 ;  /* 0x0000000103037824 */ /* 0x000fe400078e0241 */
[----:B------:R-:W-:-:S04]  /*19f60*/  IMAD.WIDE.U32 R2, R84, UR4, R2 ;  /* 0x0000000454027c25 */ /* 0x000fc8000f8e0002 */
[----:B------:R-:W-:Y:S01]  /*19f70*/  IMAD R3, R84, UR5, R3 ;  /* 0x0000000554037c24 */ /* 0x000fe2000f8e0203 */
[----:B------:R-:W-:Y:S02]  /*19f80*/  ULDC.64 UR4, c[0x0][0xb40] ;  /* 0x0002d00000047ab9 */ /* 0x000fe40000000a00 */
[----:B------:R-:W-:Y:S02]  /*19f90*/  IMAD R0, R0, UR4, RZ ;  /* 0x0000000400007c24 */ /* 0x000fe4000f8e02ff */
[----:B-1----:R-:W-:-:S04]  /*19fa0*/  @P4 IMAD.HI.U32 R4, R11, R4, RZ ;  /* 0x000000040b044227 */ /* 0x002fc800078e00ff */
[C---:B0-----:R-:W-:Y:S02]  /*19fb0*/  IMAD R9, R67.reuse, UR5, R0 ;  /* 0x0000000543097c24 */ /* 0x041fe4000f8e0200 */
[----:B------:R-:W-:Y:S01]  /*19fc0*/  IMAD.WIDE.U32 R2, R67, UR4, R2 ;  /* 0x0000000443027c25 */ /* 0x000fe2000f8e0002 */
[----:B------:R-:W-:-:S03]  /*19fd0*/  ULDC.64 UR4, c[0x0][0xb48] ;  /* 0x0002d20000047ab9 */ /* 0x000fc60000000a00 */
        /* <DEDUP_REMOVED lines=15> */
[----:B------:R-:W-:Y:S02]  /*1a0d0*/  VIADD R4, R18, 0x13220 ;  /* 0x0001322012047836 */ /* 0x000fe40000000000 */
[C---:B------:R-:W-:Y:S02]  /*1a0e0*/  IMAD R7, R9.reuse, UR5, R0 ;  /* 0x0000000509077c24 */ /* 0x040fe4000f8e0200 */
[----:B------:R-:W-:Y:S01]  /*1a0f0*/  IMAD.WIDE.U32 R2, R9, UR4, R2 ;  /* 0x0000000409027c25 */ /* 0x000fe2000f8e0002 */
[----:B------:R-:W-:Y:S01]  /*1a100*/  ISETP.GE.AND P0, PT, R13, R62, PT ;  /* 0x0000003e0d00720c */ /* 0x000fe20003f06270 */
[----:B------:R-:W-:Y:S01]  /*1a110*/  ULDC.64 UR4, c[0x0][0xb00] ;  /* 0x0002c00000047ab9 */ /* 0x000fe20000000a00 */
[----:B------:R-:W-:Y:S01]  /*1a120*/  PRMT R4, RZ, 0x654, R4 ;  /* 0x00000654ff047816 */ /* 0x000fe20000000004 */
[----:B------:R-:W-:Y:S01]  /*1a130*/  IMAD.IADD R3, R3, 0x1, R7 ;  /* 0x0000000103037824 */ /* 0x000fe200078e0207 */
[----:B------:R-:W-:-:S02]  /*1a140*/  LEA R0, P1, R2, UR4, 0x2 ;  /* 0x0000000402007c11 */ /* 0x000fc4000f8210ff */
[----:B------:R0:W-:Y:S01]  /*1a150*/  SYNCS.ARRIVE.TRANS64.RED.A1T0 RZ, [R4+URZ], RZ ;  /* 0x000000ff04ff79a7 */ /* 0x0001e2000810043f */
[----:B------:R-:W-:Y:S02]  /*1a160*/  BSSY B1, `(.L_x_12330) ;  /* 0x0000033000017945 */ /* 0x000fe40003800000 */
[----:B------:R1:W3:Y:S01]  /*1a170*/  SHFL.IDX PT, R6, R0, RZ, 0x1c1f ;  /* 0x001c1fff00067589 */ /* 0x0002e200000e0000 */
[----:B0-----:R-:W-:-:S05]  /*1a180*/  LEA.HI.X R4, R2, UR5, R3, 0x2, P1 ;  /* 0x0000000502047c11 */ /* 0x001fca00088f1403 */
[----:B------:R1:W0:Y:S01]  /*1a190*/  SHFL.IDX PT, R7, R4, RZ, 0x1c1f ;  /* 0x001c1fff04077589 */ /* 0x00022200000e0000 */
[C---:B--2---:R-:W-:Y:S02]  /*1a1a0*/  VIADD R21, R69.reuse, 0x10 ;  /* 0x0000001045157836 */ /* 0x044fe40000000000 */
[C---:B------:R-:W-:Y:S02]  /*1a1b0*/  VIADD R25, R69.reuse, 0x8 ;  /* 0x0000000845197836 */ /* 0x040fe40000000000 */
[C---:B------:R-:W-:Y:S02]  /*1a1c0*/  VIADD R27, R69.reuse, 0x18 ;  /* 0x00000018451b7836 */ /* 0x040fe40000000000 */
[C---:B------:R-:W-:Y:S02]  /*1a1d0*/  VIADD R61, R69.reuse, 0x20 ;  /* 0x00000020453d7836 */ /* 0x040fe40000000000 */
[C---:B------:R-:W-:Y:S02]  /*1a1e0*/  VIADD R63, R69.reuse, 0x28 ;  /* 0x00000028453f7836 */ /* 0x040fe40000000000 */
[----:B------:R-:W-:-:S02]  /*1a1f0*/  VIADD R65, R69, 0x30 ;  /* 0x0000003045417836 */ /* 0x000fc40000000000 */
[----:B------:R-:W-:Y:S01]  /*1a200*/  VIADD R67, R69, 0x38 ;  /* 0x0000003845437836 */ /* 0x000fe20000000000 */
        /* <DEDUP_REMOVED lines=14> */
[-C--:B------:R-:W-:Y:S02]  /*1a2f0*/  @!P1 LEA R8, P2, R25, R6.reuse, 0x2 ;  /* 0x0000000619089211 */ /* 0x080fe400078410ff */
[----:B------:R-:W-:Y:S02]  /*1a300*/  @!P0 IMAD.WIDE R2, R69, 0x4, R6 ;  /* 0x0000000445028825 */ /* 0x000fe400078e0206 */
        /* <DEDUP_REMOVED lines=24> */
.L_x_12331:
[----:B------:R-:W-:Y:S05]  /*1a490*/  BSYNC B1 ;  /* 0x0000000000017941 */ /* 0x000fea0003800000 */
.L_x_12330:
        /* <DEDUP_REMOVED lines=11> */
[-C--:B------:R-:W-:Y:S02]  /*1a550*/  @!P4 LEA R4, P5, R25, R6.reuse, 0x2 ;  /* 0x000000061904c211 */ /* 0x080fe400078a10ff */
        /* <DEDUP_REMOVED lines=26> */
.L_x_12326:
[----:B-1----:R-:W2:Y:S01]  /*1a700*/  LDL R6, [R1+0x60] ;  /* 0x0000600001067983 */ /* 0x002ea20000100800 */
[----:B------:R-:W-:Y:S01]  /*1a710*/  ULDC.64 UR4, c[0x0][0xc08] ;  /* 0x0003020000047ab9 */ /* 0x000fe20000000a00 */
[----:B------:R-:W2:Y:S01]  /*1a720*/  LDC.64 R2, c[0x0][0xc00] ;  /* 0x00030000ff027b82 */ /* 0x000ea20000000a00 */
        /* <DEDUP_REMOVED lines=9> */
[----:B--2---:R-:W-:-:S04]  /*1a7c0*/  IMAD.WIDE R2, R6, 0x4, R2 ;  /* 0x0000000406027825 */ /* 0x004fc800078e0202 */
[----:B0-----:R-:W-:Y:S01]  /*1a7d0*/  @P1 IMAD.WIDE R4, R6, 0x4, R4 ;  /* 0x0000000406041825 */ /* 0x001fe200078e0204 */
[----:B------:R0:W5:Y:S04]  /*1a7e0*/  @P0 LDG.E R13, desc[UR40][R2.64] ;  /* 0x00000028020d0981 */ /* 0x000168000c1e1900 */
[----:B------:R0:W5:Y:S01]  /*1a7f0*/  @P1 LDG.E R12, desc[UR40][R4.64] ;  /* 0x00000028040c1981 */ /* 0x000162000c1e1900 */
[----:B------:R-:W-:Y:S02]  /*1a800*/  ISETP.GT.AND P3, PT, R62, 0xbf, PT ;  /* 0x000000bf3e00780c */ /* 0x000fe40003f64270 */
[----:B------:R-:W-:Y:S02]  /*1a810*/  ISETP.GT.AND P2, PT, R79, 0x1, PT ;  /* 0x000000014f00780c */ /* 0x000fe40003f44270 */
[----:B------:R-:W-:Y:S01]  /*1a820*/  SHF.R.S32.HI R24, RZ, 0x1f, R6 ;  /* 0x0000001fff187819 */ /* 0x000fe20000011406 */
[----:B------:R-:W-:Y:S10]  /*1a830*/  @P1 BRA `(.L_x_12332) ;  /* 0x0000000000101947 */ /* 0x000ff40003800000 */
[----:B------:R-:W-:Y:S05]  /*1a840*/  @!P0 BRA `(.L_x_12332) ;  /* 0x00000000000c8947 */ /* 0x000fea0003800000 */
[----:B0-----:R-:W2:Y:S04]  /*1a850*/  LDG.E R5, desc[UR40][R2.64] ;  /* 0x0000002802057981 */ /* 0x001ea8000c1e1900 */
[----:B-----5:R-:W2:Y:S02]  /*1a860*/  LDG.E R12, desc[UR40][R2.64+0x4] ;  /* 0x00000428020c7981 */ /* 0x020ea4000c1e1900 */
[----:B--2---:R-:W-:-:S07]  /*1a870*/  IMAD.IADD R12, R12, 0x1, -R5 ;  /* 0x000000010c0c7824 */ /* 0x004fce00078e0a05 */
.L_x_12332:
[----:B------:R-:W-:Y:S01]  /*1a880*/  BSSY B1, `(.L_x_12333) ;  /* 0x0000038000017945 */ /* 0x000fe20003800000 */
[----:B------:R-:W-:Y:S02]  /*1a890*/  SEL R21, R6, RZ, !P0 ;  /* 0x000000ff06157207 */ /* 0x000fe40004000000 */
[----:B------:R-:W-:Y:S02]  /*1a8a0*/  SEL R24, R24, RZ, !P0 ;  /* 0x000000ff18187207 */ /* 0x000fe40004000000 */
[----:B-----5:R-:W-:Y:S01]  /*1a8b0*/  SHF.R.S32.HI R20, RZ, 0x1f, R13 ;  /* 0x0000001fff147819 */ /* 0x020fe2000001140d */
[----:B------:R-:W-:Y:S06]  /*1a8c0*/  @P3 BRA `(.L_x_12334) ;  /* 0x0000000000cc3947 */ /* 0x000fec0003800000 */
[----:B0-----:R-:W2:Y:S01]  /*1a8d0*/  LDL R3, [R1+0x1c] ;  /* 0x00001c0001037983 */ /* 0x001ea20000100800 */
[----:B------:R-:W0:Y:S02]  /*1a8e0*/  LDC R27, c[0x0][0xbe8] ;  /* 0x0002fa00ff1b7b82 */ /* 0x000e240000000800 */
[----:B0-----:R-:W-:Y:S01]  /*1a8f0*/  IMAD R2, R12, R27, RZ ;  /* 0x0000001b0c027224 */ /* 0x001fe200078e02ff */
[----:B--2---:R-:W-:-:S04]  /*1a900*/  IADD3 R25, R3, -0x80, R81 ;  /* 0xffffff8003197810 */ /* 0x004fc80007ffe051 */
        /* <DEDUP_REMOVED lines=47> */
.L_x_12334:
[----:B------:R-:W-:Y:S05]  /*1ac00*/  BSYNC B1 ;  /* 0x0000000000017941 */ /* 0x000fea0003800000 */
.L_x_12333:
[----:B------:R-:W-:Y:S05]  /*1ac10*/  @P2 BRA `(.L_x_12329) ;  /* 0x0000000400202947 */ /* 0x000fea0003800000 */
[----:B------:R-:W2:Y:S01]  /*1ac20*/  LDL.LU R10, [R1+0x50] ;  /* 0x00005000010a7983 */ /* 0x000ea20000300800 */
[----:B------:R-:W3:Y:S01]  /*1ac30*/  LDC R11, c[0x0][0xbe8] ;  /* 0x0002fa00ff0b7b82 */ /* 0x000ee20000000800 */
[----:B------:R-:W-:Y:S01]  /*1ac40*/  ULDC.64 UR4, c[0x0][0xaa0] ;  /* 0x0002a80000047ab9 */ /* 0x000fe20000000a00 */
[----:B------:R-:W-:Y:S01]  /*1ac50*/  IMAD R60, R60, 0x30, R63 ;  /* 0x000000303c3c7824 */ /* 0x000fe200078e023f */
[----:B------:R-:W4:Y:S01]  /*1ac60*/  LDL.LU R8, [R1+0x1c] ;  /* 0x00001c0001087983 */ /* 0x000f220000300800 */
[----:B0-----:R-:W-:Y:S01]  /*1ac70*/  IMAD R2, R20, UR4, RZ ;  /* 0x0000000414027c24 */ /* 0x001fe2000f8e02ff */
[----:B------:R-:W-:Y:S02]  /*1ac80*/  ULDC.64 UR6, c[0x0][0xaf0] ;  /* 0x0002bc0000067ab9 */ /* 0x000fe40000000a00 */
[----:B------:R-:W-:Y:S02]  /*1ac90*/  IMAD R6, R24, UR6, RZ ;  /* 0x0000000618067c24 */ /* 0x000fe4000f8e02ff */
[----:B-1----:R-:W-:-:S02]  /*1aca0*/  IMAD R5, R13, UR5, R2 ;  /* 0x000000050d057c24 */ /* 0x002fc4000f8e0202 */
[----:B------:R-:W-:Y:S01]  /*1acb0*/  IMAD.WIDE.U32 R2, R13, UR4, RZ ;  /* 0x000000040d027c25 */ /* 0x000fe2000f8e00ff */
[----:B------:R-:W-:-:S03]  /*1acc0*/  ULDC.64 UR4, c[0x0][0xae8] ;  /* 0x0002ba0000047ab9 */ /* 0x000fc60000000a00 */
[----:B------:R-:W-:Y:S01]  /*1acd0*/  IMAD.IADD R3, R3, 0x1, R5 ;  /* 0x0000000103037824 */ /* 0x000fe200078e0205 */
[----:B---3--:R-:W-:-:S13]  /*1ace0*/  ISETP.NE.AND P0, PT, R11, 0x1, PT ;  /* 0x000000010b00780c */ /* 0x008fda0003f05270 */
[----:B------:R-:W0:Y:S08]  /*1acf0*/  @P0 LDC R7, c[0x0][0xbec] ;  /* 0x0002fb00ff070b82 */ /* 0x000e300000000800 */
[----:B------:R-:W1:Y:S01]  /*1ad00*/  @P0 LDC R9, c[0x0][0xbf0] ;  /* 0x0002fc00ff090b82 */ /* 0x000e620000000800 */
[----:B--2---:R-:W-:-:S04]  /*1ad10*/  IMAD.WIDE.U32 R2, R10, UR4, R2 ;  /* 0x000000040a027c25 */ /* 0x004fc8000f8e0002 */
[----:B----4-:R-:W-:Y:S02]  /*1ad20*/  IMAD.IADD R60, R8, 0x1, R60 ;  /* 0x00000001083c7824 */ /* 0x010fe400078e023c */
[----:B------:R-:W-:Y:S01]  /*1ad30*/  IMAD R3, R10, UR5, R3 ;  /* 0x000000050a037c24 */ /* 0x000fe2000f8e0203 */
[----:B------:R-:W-:Y:S01]  /*1ad40*/  ULDC.64 UR4, c[0x0][0xae0] ;  /* 0x0002b80000047ab9 */ /* 0x000fe20000000a00 */
[----:B0-----:R-:W-:-:S04]  /*1ad50*/  @P0 IMAD.HI.U32 R4, R60, R7, RZ ;  /* 0x000000073c040227 */ /* 0x001fc800078e00ff */
[----:B------:R-:W-:Y:S01]  /*1ad60*/  IMAD.MOV.U32 R5, RZ, RZ, R60 ;  /* 0x000000ffff057224 */ /* 0x000fe200078e003c */
[----:B-1----:R-:W-:Y:S01]  /*1ad70*/  @P0 SHF.R.U32.HI R5, RZ, R9, R4 ;  /* 0x00000009ff050219 */ /* 0x002fe20000011604 */
        /* <DEDUP_REMOVED lines=18> */
[----:B------:R-:W-:Y:S01]  /*1aea0*/  IMAD.IADD R4, R63, 0x1, R8 ;  /* 0x000000013f047824 */ /* 0x000fe200078e0208 */
[----:B------:R-:W-:Y:S01]  /*1aeb0*/  ULDC UR4, c[0x0][0xac8] ;  /* 0x0002b20000047ab9 */ /* 0x000fe20000000800 */
[----:B------:R-:W-:Y:S01]  /*1aec0*/  IMAD R21, R12, R11, RZ ;  /* 0x0000000b0c157224 */ /* 0x000fe200078e02ff */
[----:B------:R-:W-:Y:S01]  /*1aed0*/  LEA.HI.X R8, R2, UR5, R3, 0x1, P0 ;  /* 0x0000000502087c11 */ /* 0x000fe200080f0c03 */
[----:B------:R-:W0:Y:S01]  /*1aee0*/  SHFL.IDX PT, R9, R5, RZ, 0x181f ;  /* 0x00181fff05097589 */ /* 0x000e2200000e0000 */
[----:B------:R-:W-:Y:S01]  /*1aef0*/  ISETP.GE.AND P0, PT, R0, UR4, PT ;  /* 0x0000000400007c0c */ /* 0x000fe2000bf06270 */
[C---:B------:R-:W-:Y:S02]  /*1af00*/  VIADD R2, R4.reuse, 0x30 ;  /* 0x0000003004027836 */ /* 0x040fe40000000000 */
[----:B------:R-:W1:Y:S01]  /*1af10*/  SHFL.IDX PT, R11, R5, 0x1, 0x181f ;  /* 0x00381f00050b7f89 */ /* 0x000e6200000e0000 */
[C---:B------:R-:W-:Y:S01]  /*1af20*/  VIADD R3, R4.reuse, 0x60 ;  /* 0x0000006004037836 */ /* 0x040fe20000000000 */
[CC--:B------:R-:W-:Y:S01]  /*1af30*/  ISETP.GE.OR P3, PT, R4.reuse, R21.reuse, P0 ;  /* 0x000000150400720c */ /* 0x0c0fe20000766670 */
[----:B------:R-:W-:Y:S01]  /*1af40*/  VIADD R4, R4, 0x90 ;  /* 0x0000009004047836 */ /* 0x000fe20000000000 */
[----:B------:R-:W2:Y:S01]  /*1af50*/  SHFL.IDX PT, R13, R5, 0x2, 0x181f ;  /* 0x00581f00050d7f89 */ /* 0x000ea200000e0000 */
[----:B------:R-:W-:-:S02]  /*1af60*/  ISETP.GE.OR P2, PT, R2, R21, P0 ;  /* 0x000000150200720c */ /* 0x000fc40000746670 */
[-C--:B------:R-:W-:Y:S01]  /*1af70*/  ISETP.GE.OR P1, PT, R3, R21.reuse, P0 ;  /* 0x000000150300720c */ /* 0x080fe20000726670 */
[----:B------:R-:W3:Y:S01]  /*1af80*/  SHFL.IDX PT, R7, R8, RZ, 0x181f ;  /* 0x00181fff08077589 */ /* 0x000ee200000e0000 */
[----:B------:R-:W-:-:S03]  /*1af90*/  ISETP.GE.OR P0, PT, R4, R21, P0 ;  /* 0x000000150400720c */ /* 0x000fc60000706670 */
[----:B------:R-:W4:Y:S04]  /*1afa0*/  SHFL.IDX PT, R15, R5, 0x3, 0x181f ;  /* 0x00781f00050f7f89 */ /* 0x000f2800000e0000 */
        /* <DEDUP_REMOVED lines=15> */
.L_x_12329:
[----:B------:R-:W-:Y:S05]  /*1b0a0*/  BSYNC B0 ;  /* 0x0000000000007941 */ /* 0x000fea0003800000 */
.L_x_12325:
[----:B------:R-:W3:Y:S01]  /*1b0b0*/  LDL R0, [R1+0x4c] ;  /* 0x00004c0001007983 */ /* 0x000ee20000100800 */
[----:B------:R-:W-:Y:S02]  /*1b0c0*/  ULDC UR4, c[0x0][0xc3c] ;  /* 0x00030f0000047ab9 */ /* 0x000fe40000000800 */
[----:B---3--:R-:W-:-:S13]  /*1b0d0*/  ISETP.GE.AND P0, PT, R0, UR4, PT ;  /* 0x0000000400007c0c */ /* 0x008fda000bf06270 */
[----:B------:R-:W-:Y:S05]  /*1b0e0*/  @!P0 BRA `(.L_x_12335) ;  /* 0xfffffe5c00ac8947 */ /* 0x000fea000383ffff */
[----:B------:R-:W-:Y:S05]  /*1b0f0*/  BRA `(.L_x_12153) ;  /* 0x00000074003c7947 */ /* 0x000fea0003800000 */
.L_x_12151:
        /* <DEDUP_REMOVED lines=16> */
.L_x_12336:
        /* <DEDUP_REMOVED lines=44> */
.L_x_12340:
        /* <DEDUP_REMOVED lines=37> */
.L_x_12338:
        /* <DEDUP_REMOVED lines=13> */
.L_x_12341:
        /* <DEDUP_REMOVED lines=17> */
[----:B------:R-:W-:Y:S02]  /*1b8f0*/  IMAD.MOV R11, RZ, RZ, -R10 ;  /* 0x000000ffff0b7224 */ /* 0x000fe400078e0a0a */
        /* <DEDUP_REMOVED lines=17> */
[----:B------:R-:W-:Y:S01]  /*1ba10*/  IMAD.MOV.U32 R2, RZ, RZ, R8 ;  /* 0x000000ffff027224 */ /* 0x000fe200078e0008 */
[----:B------:R-:W-:-:S03]  /*1ba20*/  IABS R8, R6 ;  /* 0x0000000600087213 */ /* 0x000fc60000000000 */
[----:B------:R-:W-:Y:S02]  /*1ba30*/  IMAD R9, R2, R5, RZ ;  /* 0x0000000502097224 */ /* 0x000fe400078e02ff */
[----:B------:R-:W-:Y:S02]  /*1ba40*/  IMAD.MOV.U32 R2, RZ, RZ, RZ ;  /* 0x000000ffff027224 */ /* 0x000fe400078e00ff */
[----:B------:R-:W-:Y:S02]  /*1ba50*/  IMAD.MOV R8, RZ, RZ, -R8 ;  /* 0x000000ffff087224 */ /* 0x000fe400078e0a08 */
[----:B------:R-:W-:Y:S01]  /*1ba60*/  IMAD.HI.U32 R2, R3, R9, R2 ;  /* 0x0000000903027227 */ /* 0x000fe200078e0002 */
[----:B------:R-:W-:-:S05]  /*1ba70*/  IABS R3, R7 ;  /* 0x0000000700037213 */ /* 0x000fca0000000000 */
        /* <DEDUP_REMOVED lines=19> */
.L_x_12342:
        /* <DEDUP_REMOVED lines=33> */
[----:B------:R-:W-:-:S04]  /*1bdc0*/  VIADDMNMX R7, R7, UR5, R8, PT ;  /* 0x0000000507077c46 */ /* 0x000fc8000b800108 */
[----:B------:R-:W-:Y:S01]  /*1bdd0*/  IABS R8, R7 ;  /* 0x0000000700087213 */ /* 0x000fe20000000000 */
[----:B------:R-:W-:-:S03]  /*1bde0*/  IMAD.MOV R26, RZ, RZ, -R7 ;  /* 0x000000ffff1a7224 */ /* 0x000fc600078e0a07 */
[----:B------:R-:W0:Y:S08]  /*1bdf0*/  I2F.RP R9, R8 ;  /* 0x0000000800097306 */ /* 0x000e300000209400 */
[----:B0-----:R-:W0:Y:S02]  /*1be00*/  MUFU.RCP R9, R9 ;  /* 0x0000000900097308 */ /* 0x001e240000001000 */
[----:B0-----:R-:W-:Y:S01]  /*1be10*/  VIADD R3, R9, 0xffffffe ;  /* 0x0ffffffe09037836 */ /* 0x001fe20000000000 */
[----:B------:R-:W-:-:S05]  /*1be20*/  IABS R9, R7 ;  /* 0x0000000700097213 */ /* 0x000fca0000000000 */
[----:B------:R-:W0:Y:S02]  /*1be30*/  F2I.FTZ.U32.TRUNC.NTZ R3, R3 ;  /* 0x0000000300037305 */ /* 0x000e24000021f000 */
[----:B0-----:R-:W-:-:S04]  /*1be40*/  IMAD.MOV R11, RZ, RZ, -R3 ;  /* 0x000000ffff0b7224 */ /* 0x001fc800078e0a03 */
        /* <DEDUP_REMOVED lines=16> */
[----:B------:R-:W-:-:S05]  /*1bf50*/  @!P1 LOP3.LUT R2, RZ, R7, RZ, 0x33, !PT ;  /* 0x00000007ff029212 */ /* 0x000fca00078e33ff */
[----:B------:R-:W-:-:S07]  /*1bf60*/  IMAD R26, R2, R26, R3 ;  /* 0x0000001a021a7224 */ /* 0x000fce00078e0203 */
.L_x_12343:
[----:B------:R-:W-:-:S05]  /*1bf70*/  LOP3.LUT R2, RZ, R2, RZ, 0x33, !PT ;  /* 0x00000002ff027212 */ /* 0x000fca00078e33ff */
[----:B------:R-:W-:Y:S01]  /*1bf80*/  IMAD.IADD R25, R25, 0x1, R2 ;  /* 0x0000000119197824 */ /* 0x000fe200078e0202 */
[----:B------:R-:W-:Y:S06]  /*1bf90*/  BRA `(.L_x_12344) ;  /* 0x00000000000c7947 */ /* 0x000fec0003800000 */
.L_x_12339:
[----:B------:R-:W-:Y:S02]  /*1bfa0*/  IMAD.MOV.U32 R25, RZ, RZ, RZ ;  /* 0x000000ffff197224 */ /* 0x000fe400078e00ff */
[----:B------:R-:W-:Y:S02]  /*1bfb0*/  IMAD.U32 R24, RZ, RZ, UR6 ;  /* 0x00000006ff187e24 */ /* 0x000fe4000f8e00ff */
[----:B------:R-:W-:-:S07]  /*1bfc0*/  IMAD.MOV.U32 R26, RZ, RZ, RZ ;  /* 0x000000ffff1a7224 */ /* 0x000fce00078e00ff */
.L_x_12344:
[----:B------:R-:W-:-:S13]  /*1bfd0*/  ISETP.NE.AND P0, PT, R0, RZ, PT ;  /* 0x000000ff0000720c */ /* 0x000fda0003f05270 */
[----:B------:R-:W0:Y:S01]  /*1bfe0*/  @!P0 S2R R3, SR_CgaCtaId ;  /* 0x0000000000038919 */ /* 0x000e220000008800 */
[----:B------:R-:W-:-:S04]  /*1bff0*/  @!P0 MOV R0, 0x400 ;  /* 0x0000040000008802 */ /* 0x000fc80000000f00 */
[----:B0-----:R-:W-:-:S05]  /*1c000*/  @!P0 LEA R0, R3, R0, 0x18 ;  /* 0x0000000003008211 */ /* 0x001fca00078ec0ff */
[----:B------:R1:W-:Y:S01]  /*1c010*/  @!P0 STS.128 [R0+0x132d0], R24 ;  /* 0x0132d01800008388 */ /* 0x0003e20000000c00 */
[----:B------:R-:W-:Y:S06]  /*1c020*/  BAR.ARV 0x5, 0x200 ;  /* 0x0148000000007b1d */ /* 0x000fec0000002000 */
.L_x_12337:
        /* <DEDUP_REMOVED lines=54> */
.L_x_12467:
[----:B------:R-:W-:Y:S05]  /*1c390*/  YIELD ;  /* 0x0000000000007946 */ /* 0x000fea0003800000 */
[----:B------:R-:W-:Y:S01]  /*1c3a0*/  ULDC.64 UR4, c[0x0][0xa28] ;  /* 0x00028a0000047ab9 */ /* 0x000fe20000000a00 */
[----:B------:R-:W-:Y:S02]  /*1c3b0*/  CS2R R6, SRZ ;  /* 0x0000000000067805 */ /* 0x000fe4000001ff00 */
[----:B------:R-:W-:Y:S01]  /*1c3c0*/  ISETP.NE.U32.AND P0, PT, RZ, UR4, PT ;  /* 0x00000004ff007c0c */ /* 0x000fe2000bf05070 */
[----:B0-----:R-:W0:Y:S01]  /*1c3d0*/  LDC.64 R10, c[0x0][0xa00] ;  /* 0x00028000ff0a7b82 */ /* 0x001e220000000a00 */
[----:B-1----:R-:W-:Y:S01]  /*1c3e0*/  IMAD.MOV.U32 R0, RZ, RZ, RZ ;  /* 0x000000ffff007224 */ /* 0x002fe200078e00ff */
[----:B------:R-:W-:Y:S01]  /*1c3f0*/  ULDC.64 UR6, c[0x0][0xa08] ;  /* 0x0002820000067ab9 */ /* 0x000fe20000000a00 */
[----:B------:R-:W-:Y:S01]  /*1c400*/  ISETP.NE.AND.EX P0, PT, RZ, UR5, PT, P0 ;  /* 0x00000005ff007c0c */ /* 0x000fe2000bf05300 */
[----:B------:R-:W-:Y:S01]  /*1c410*/  ULDC.64 UR4, c[0x0][0xa18] ;  /* 0x0002860000047ab9 */ /* 0x000fe20000000a00 */
[----:B------:R-:W-:-:S03]  /*1c420*/  ULDC.64 UR8, c[0x0][0xa10] ;  /* 0x0002840000087ab9 */ /* 0x000fc60000000a00 */
[----:B------:R-:W1:Y:S08]  /*1c430*/  LDC.64 R4, c[0x0][0xa08] ;  /* 0x00028200ff047b82 */ /* 0x000e700000000a00 */
        /* <DEDUP_REMOVED lines=37> */
[----:B------:R-:W-:Y:S01]  /*1c690*/  IMAD.MOV.U32 R13, RZ, RZ, R0 ;  /* 0x000000ffff0d7224 */ /* 0x000fe200078e0000 */
[----:B------:R-:W-:Y:S06]  /*1c6a0*/  @P0 BRA `(.L_x_12346) ;  /* 0x0000000000140947 */ /* 0x000fec0003800000 */
[----:B------:R-:W-:Y:S05]  /*1c6b0*/  @!P3 BRA `(.L_x_12346) ;  /* 0x000000000010b947 */ /* 0x000fea0003800000 */
[----:B0-----:R-:W2:Y:S04]  /*1c6c0*/  LDG.E R0, desc[UR40][R10.64] ;  /* 0x000000280a007981 */ /* 0x001ea8000c1e1900 */
[----:B------:R-:W2:Y:S02]  /*1c6d0*/  LDG.E R10, desc[UR40][R10.64+0x4] ;  /* 0x000004280a0a7981 */ /* 0x000ea4000c1e1900 */
[----:B--2---:R-:W-:-:S05]  /*1c6e0*/  IMAD.IADD R13, R10, 0x1, -R0 ;  /* 0x000000010a0d7824 */ /* 0x004fca00078e0a00 */
[----:B------:R1:W-:Y:S02]  /*1c6f0*/  STL [R1+0x18], R13 ;  /* 0x0000180d01007387 */ /* 0x0003e40000100800 */
.L_x_12346:
        /* <DEDUP_REMOVED lines=8> */
[----:B------:R-:W-:Y:S02]  /*1c780*/  LOP3.LUT R17, R26, 0xffff, RZ, 0xc0, !PT ;  /* 0x0000ffff1a117812 */ /* 0x000fe400078ec0ff */
[----:B------:R0:W-:Y:S09]  /*1c790*/  STL [R1+0x10], R10 ;  /* 0x0000100a01007387 */ /* 0x0001f20000100800 */
[----:B------:R-:W-:Y:S05]  /*1c7a0*/  @!P0 BRA `(.L_x_12347) ;  /* 0x0000000000108947 */ /* 0x000fea0003800000 */
[----:B------:R-:W2:Y:S02]  /*1c7b0*/  LDC.64 R4, c[0x0][0xa20] ;  /* 0x00028800ff047b82 */ /* 0x000ea40000000a00 */
[----:B--2---:R-:W-:-:S05]  /*1c7c0*/  IMAD.WIDE R4, R27, 0x4, R4 ;  /* 0x000000041b047825 */ /* 0x004fca00078e0204 */
[----:B------:R2:W5:Y:S01]  /*1c7d0*/  LDG.E R9, desc[UR40][R4.64] ;  /* 0x0000002804097981 */ /* 0x000562000c1e1900 */
[----:B------:R-:W-:Y:S05]  /*1c7e0*/  BRA `(.L_x_12348) ;  /* 0x0000000000107947 */ /* 0x000fea0003800000 */
.L_x_12347:
[----:B------:R-:W-:Y:S05]  /*1c7f0*/  @!P1 BRA `(.L_x_12348) ;  /* 0x00000000000c9947 */ /* 0x000fea0003800000 */
[----:B------:R-:W2:Y:S04]  /*1c800*/  LDG.E R9, desc[UR40][R4.64] ;  /* 0x0000002804097981 */ /* 0x000ea8000c1e1900 */
[----:B------:R-:W2:Y:S02]  /*1c810*/  LDG.E R4, desc[UR40][R4.64+0x4] ;  /* 0x0000042804047981 */ /* 0x000ea4000c1e1900 */
[----:B--2---:R-:W-:-:S07]  /*1c820*/  IMAD.IADD R9, R4, 0x1, -R9 ;  /* 0x0000000104097824 */ /* 0x004fce00078e0a09 */
.L_x_12348:
[----:B--2---:R-:W2:Y:S04]  /*1c830*/  @P2 LDG.E R4, desc[UR40][R2.64] ;  /* 0x0000002802042981 */ /* 0x004ea8000c1e1900 */
[----:B------:R3:W2:Y:S01]  /*1c840*/  @P2 LDG.E R5, desc[UR40][R2.64+0x4] ;  /* 0x0000042802052981 */ /* 0x0006a2000c1e1900 */
[----:B-----5:R-:W-:Y:S02]  /*1c850*/  IMAD.IADD R7, R9, 0x1, -R7 ;  /* 0x0000000109077824 */ /* 0x020fe400078e0a07 */
[----:B------:R-:W-:-:S04]  /*1c860*/  IMAD R11, R25, 0xc0, RZ ;  /* 0x000000c0190b7824 */ /* 0x000fc800078e02ff */
[----:B------:R-:W-:Y:S01]  /*1c870*/  VIADD R9, R11, 0xbf ;  /* 0x000000bf0b097836 */ /* 0x000fe20000000000 */
[----:B------:R4:W-:Y:S01]  /*1c880*/  STL [R1+0x14], R11 ;  /* 0x0000140b01007387 */ /* 0x0009e20000100800 */
[----:B---3--:R-:W3:Y:S02]  /*1c890*/  LDC R2, c[0x0][0x448] ;  /* 0x00011200ff027b82 */ /* 0x008ee40000000800 */
[----:B---3--:R-:W-:-:S13]  /*1c8a0*/  ISETP.NE.AND P1, PT, R2, 0x1, PT ;  /* 0x000000010200780c */ /* 0x008fda0003f25270 */
[----:B------:R-:W3:Y:S08]  /*1c8b0*/  @P1 LDC R2, c[0x0][0x44c] ;  /* 0x00011300ff021b82 */ /* 0x000ef00000000800 */
[----:B------:R-:W0:Y:S01]  /*1c8c0*/  @P1 LDC R3, c[0x0][0x450] ;  /* 0x00011400ff031b82 */ /* 0x000e220000000800 */
[----:B---3--:R-:W-:-:S05]  /*1c8d0*/  @P1 IMAD.HI.U32 R2, R9, R2, RZ ;  /* 0x0000000209021227 */ /* 0x008fca00078e00ff */
[----:B0-----:R-:W-:Y:S01]  /*1c8e0*/  @P1 SHF.R.U32.HI R9, RZ, R3, R2 ;  /* 0x00000003ff091219 */ /* 0x001fe20000011602 */
[----:B--2---:R-:W-:-:S04]  /*1c8f0*/  @P2 IMAD.IADD R8, R5, 0x1, -R4 ;  /* 0x0000000105082824 */ /* 0x004fc800078e0a04 */
[----:B------:R-:W-:-:S04]  /*1c900*/  IMAD.IADD R20, R7, 0x1, R8 ;  /* 0x0000000107147824 */ /* 0x000fc800078e0208 */
[C---:B------:R-:W-:Y:S01]  /*1c910*/  VIADD R21, R20.reuse, 0x9f ;  /* 0x0000009f14157836 */ /* 0x040fe20000000000 */
[----:B------:R-:W-:-:S03]  /*1c920*/  IADD3 R18, R20, 0x1, -R13 ;  /* 0x0000000114127810 */ /* 0x000fc60007ffe80d */
[----:B------:R-:W-:-:S04]  /*1c930*/  IMAD.HI R21, R21, 0x66666667, RZ ;  /* 0x6666666715157827 */ /* 0x000fc800078e02ff */
[----:B------:R-:W-:Y:S01]  /*1c940*/  IMAD.IADD R9, R18, 0x1, R9 ;  /* 0x0000000112097824 */ /* 0x000fe200078e0209 */
[----:B------:R-:W-:-:S04]  /*1c950*/  SHF.R.U32.HI R2, RZ, 0x1f, R21 ;  /* 0x0000001fff027819 */ /* 0x000fc80000011615 */
[----:B------:R-:W-:Y:S02]  /*1c960*/  LEA.HI.SX32 R21, R21, R2, 0x1a ;  /* 0x0000000215157211 */ /* 0x000fe400078fd2ff */
[----:B------:R-:W0:Y:S02]  /*1c970*/  LDC.64 R2, c[0x0][0x9e0] ;  /* 0x00027800ff027b82 */ /* 0x000e240000000a00 */
[----:B0-----:R-:W-:Y:S01]  /*1c980*/  ISETP.GE.AND P3, PT, R3, 0x1, PT ;  /* 0x000000010300780c */ /* 0x001fe20003f66270 */
[----:B------:R-:W-:-:S12]  /*1c990*/  IMAD.IADD R2, R9, 0x1, R2 ;  /* 0x0000000109027824 */ /* 0x000fd800078e0202 */
[----:B----4-:R-:W-:Y:S05]  /*1c9a0*/  @!P3 BRA `(.L_x_12349) ;  /* 0x000000000048b947 */ /* 0x010fea0003800000 */
        /* <DEDUP_REMOVED lines=11> */
.L_x_12351:
[----:B------:R-:W-:-:S13]  /*1ca60*/  ISETP.NE.AND P0, PT, R3, 0x1, PT ;  /* 0x000000010300780c */ /* 0x000fda0003f05270 */
[----:B------:R-:W0:Y:S02]  /*1ca70*/  @P0 LDC.64 R4, c[0x0][0x9e8] ;  /* 0x00027a00ff040b82 */ /* 0x000e240000000a00 */
[----:B0-----:R-:W-:-:S05]  /*1ca80*/  @P0 IMAD.HI.U32 R4, R10, R4, RZ ;  /* 0x000000040a040227 */ /* 0x001fca00078e00ff */
[----:B------:R-:W-:-:S07]  /*1ca90*/  @P0 SHF.R.U32.HI R10, RZ, R5, R4 ;  /* 0x00000005ff0a0219 */ /* 0x000fce0000011604 */
.L_x_12352:
[----:B------:R-:W-:Y:S05]  /*1caa0*/  BSYNC B0 ;  /* 0x0000000000007941 */ /* 0x000fea0003800000 */
.L_x_12350:
[----:B------:R-:W-:-:S05]  /*1cab0*/  IMAD R10, R10, R3, R3 ;  /* 0x000000030a0a7224 */ /* 0x000fca00078e0203 */
[----:B------:R-:W-:-:S07]  /*1cac0*/  VIMNMX R2, R2, R10, PT ;  /* 0x0000000a02027248 */ /* 0x000fce0003fe0100 */
.L_x_12349:
[----:B------:R-:W0:Y:S01]  /*1cad0*/  @P1 LDC R5, c[0x0][0x44c] ;  /* 0x00011300ff051b82 */ /* 0x000e220000000800 */
[----:B------:R-:W-:Y:S01]  /*1cae0*/  VIADD R2, R2, 0x9f ;  /* 0x0000009f02027836 */ /* 0x000fe20000000000 */
[----:B------:R-:W-:Y:S01]  /*1caf0*/  ULDC UR4, c[0x0][0x9dc] ;  /* 0x0002770000047ab9 */ /* 0x000fe20000000800 */
[----:B------:R-:W-:Y:S02]  /*1cb00*/  IMAD.MOV.U32 R4, RZ, RZ, R11 ;  /* 0x000000ffff047224 */ /* 0x000fe400078e000b */
[----:B------:R-:W-:-:S03]  /*1cb10*/  IMAD.HI R2, R2, 0x66666667, RZ ;  /* 0x6666666702027827 */ /* 0x000fc600078e02ff */
[----:B------:R-:W2:Y:S01]  /*1cb20*/  @P1 LDC R9, c[0x0][0x450] ;  /* 0x00011400ff091b82 */ /* 0x000ea20000000800 */
[----:B------:R-:W-:Y:S02]  /*1cb30*/  IMAD.IADD R20, R20, 0x1, -R13 ;  /* 0x0000000114147824 */ /* 0x000fe400078e0a0d */
[----:B0-----:R-:W-:-:S05]  /*1cb40*/  @P1 IMAD.HI.U32 R5, R11, R5, RZ ;  /* 0x000000050b051227 */ /* 0x001fca00078e00ff */
[----:B--2---:R-:W-:Y:S02]  /*1cb50*/  @P1 SHF.R.U32.HI R4, RZ, R9, R5 ;  /* 0x00000009ff041219 */ /* 0x004fe40000011605 */
        /* <DEDUP_REMOVED lines=16> */
.L_x_12355:
[----:B------:R-:W-:-:S13]  /*1cc60*/  ISETP.NE.AND P0, PT, R3, 0x1, PT ;  /* 0x000000010300780c */ /* 0x000fda0003f05270 */
[----:B------:R-:W0:Y:S02]  /*1cc70*/  @P0 LDC.64 R4, c[0x0][0x9e8] ;  /* 0x00027a00ff040b82 */ /* 0x000e240000000a00 */
[----:B0-----:R-:W-:-:S05]  /*1cc80*/  @P0 IMAD.HI.U32 R4, R10, R4, RZ ;  /* 0x000000040a040227 */ /* 0x001fca00078e00ff */
[----:B------:R-:W-:-:S07]  /*1cc90*/  @P0 SHF.R.U32.HI R10, RZ, R5, R4 ;  /* 0x00000005ff0a0219 */ /* 0x000fce0000011604 */
.L_x_12356:
[----:B------:R-:W-:Y:S05]  /*1cca0*/  BSYNC B0 ;  /* 0x0000000000007941 */ /* 0x000fea0003800000 */
.L_x_12354:
[----:B------:R-:W-:-:S05]  /*1ccb0*/  IMAD R3, R10, R3, RZ ;  /* 0x000000030a037224 */ /* 0x000fca00078e02ff */
[----:B------:R-:W-:-:S07]  /*1ccc0*/  VIMNMX R2, R2, R3, !PT ;  /* 0x0000000302027248 */ /* 0x000fce0007fe0100 */
.L_x_12353:
[----:B------:R-:W-:Y:S01]  /*1ccd0*/  IMAD.HI R2, R2, 0x66666667, RZ ;  /* 0x6666666702027827 */ /* 0x000fe200078e02ff */
[----:B------:R-:W-:Y:S01]  /*1cce0*/  BSSY B0, `(.L_x_12357) ;  /* 0x0000027000007945 */ /* 0x000fe20003800000 */
        /* <DEDUP_REMOVED lines=8> */
[----:B------:R-:W-:Y:S01]  /*1cd70*/  ISETP.NE.AND P0, PT, R0, RZ, PT ;  /* 0x000000ff0000720c */ /* 0x000fe20003f05270 */
[----:B------:R-:W-:-:S03]  /*1cd80*/  ULDC UR4, c[0x0][0x9f0] ;  /* 0x00027c0000047ab9 */ /* 0x000fc60000000800 */
[----:B------:R-:W-:-:S04]  /*1cd90*/  SEL R5, R0, UR4, P0 ;  /* 0x0000000400057c07 */ /* 0x000fc80008000000 */
[----:B------:R-:W-:Y:S02]  /*1cda0*/  IABS R10, R5 ;  /* 0x00000005000a7213 */ /* 0x000fe40000000000 */
[----:B------:R-:W-:Y:S02]  /*1cdb0*/  IADD3 R11, R5, -0x1, R9 ;  /* 0xffffffff050b7810 */ /* 0x000fe40007ffe009 */
[----:B------:R-:W0:Y:S03]  /*1cdc0*/  I2F.RP R2, R10 ;  /* 0x0000000a00027306 */ /* 0x000e260000209400 */
[----:B------:R-:W-:-:S05]  /*1cdd0*/  IMAD.IADD R11, R11, 0x1, -R4 ;  /* 0x000000010b0b7824 */ /* 0x000fca00078e0a04 */
[----:B0-----:R-:W0:Y:S02]  /*1cde0*/  MUFU.RCP R2, R2 ;  /* 0x0000000200027308 */ /* 0x001e240000001000 */
[----:B0-----:R-:W-:-:S06]  /*1cdf0*/  VIADD R2, R2, 0xffffffe ;  /* 0x0ffffffe02027836 */ /* 0x001fcc0000000000 */
[----:B------:R0:W2:Y:S02]  /*1ce00*/  F2I.FTZ.U32.TRUNC.NTZ R3, R2 ;  /* 0x0000000200037305 */ /* 0x0000a4000021f000 */
[----:B0-----:R-:W-:-:S04]  /*1ce10*/  LOP3.LUT R2, R11, R5, RZ, 0x3c, !PT ;  /* 0x000000050b027212 */ /* 0x001fc800078e3cff */
        /* <DEDUP_REMOVED lines=19> */
.L_x_12358:
[----:B------:R-:W-:Y:S05]  /*1cf50*/  BSYNC B0 ;  /* 0x0000000000007941 */ /* 0x000fea0003800000 */
.L_x_12357:
        /* <DEDUP_REMOVED lines=25> */
.L_x_12502:
[----:B--2---:R-:W-:Y:S02]  /*1d0f0*/  ISETP.NE.AND P0, PT, R14, RZ, PT ;  /* 0x000000ff0e00720c */ /* 0x004fe40003f05270 */
[----:B------:R-:W-:-:S11]  /*1d100*/  PLOP3.LUT P6, PT, PT, PT, PT, 0x8, 0x0 ;  /* 0x000000000000781c */ /* 0x000fd60003fce170 */
[----:B------:R-:W-:Y:S05]  /*1d110*/  @P0 BRA `(.L_x_12362) ;  /* 0x00000000000c0947 */ /* 0x000fea0003800000 */
[----:B------:R-:W-:-:S03]  /*1d120*/  UMOV UR4, 0xffffffff ;  /* 0xffffffff00047882 */ /* 0x000fc60000000000 */
[----:B------:R-:W-:Y:S05]  /*1d130*/  BRA.DIV UR4, `(.L_x_12363) ;  /* 0x0000005e04587947 */ /* 0x000fea000b800000 */
[----:B------:R-:W-:-:S13]  /*1d140*/  ELECT P6, URZ, PT ;  /* 0x00000000003f782f */ /* 0x000fda00038c0000 */
.L_x_12362:
        /* <DEDUP_REMOVED lines=9> */
.L_x_12505:
[----:B------:R-:W-:Y:S05]  /*1d1e0*/  BSYNC B1 ;  /* 0x0000000000017941 */ /* 0x000fea0003800000 */
.L_x_12364:
[----:B------:R-:W-:Y:S04]  /*1d1f0*/  BSSY B1, `(.L_x_12366) ;  /* 0x0000050000017945 */ /* 0x000fe80003800000 */
[----:B------:R-:W-:Y:S05]  /*1d200*/  @!P6 BRA `(.L_x_12367) ;  /* 0x000000040038e947 */ /* 0x000fea0003800000 */
[----:B------:R-:W0:Y:S04]  /*1d210*/  LDL R9, [R1] ;  /* 0x0000000001097983 */ /* 0x000e280000100800 */
[----:B------:R-:W2:Y:S01]  /*1d220*/  LDL R7, [R1+0x8] ;  /* 0x0000080001077983 */ /* 0x000ea20000100800 */
[----:B------:R-:W3:Y:S01]  /*1d230*/  S2R R8, SR_TID.X ;  /* 0x0000000000087919 */ /* 0x000ee20000002100 */
[----:B------:R-:W-:Y:S01]  /*1d240*/  BSSY B2, `(.L_x_12368) ;  /* 0x0000007000027945 */ /* 0x000fe20003800000 */
[----:B---3--:R-:W-:-:S04]  /*1d250*/  LOP3.LUT R8, R8, 0x7f, RZ, 0xc0, !PT ;  /* 0x0000007f08087812 */ /* 0x008fc800078ec0ff */
[----:B------:R-:W-:Y:S01]  /*1d260*/  ISETP.NE.AND P1, PT, R8, RZ, PT ;  /* 0x000000ff0800720c */ /* 0x000fe20003f25270 */
[----:B0-----:R-:W-:Y:S01]  /*1d270*/  IMAD R5, R9, 0x8, R19 ;  /* 0x0000000809057824 */ /* 0x001fe200078e0213 */
[----:B--2---:R-:W-:-:S04]  /*1d280*/  SHF.L.U32 R7, R7, 0x1f, RZ ;  /* 0x0000001f07077819 */ /* 0x004fc800000006ff */
[----:B------:R-:W0:Y:S02]  /*1d290*/  SYNCS.PHASECHK.TRANS64.TRYWAIT P0, [R5+URZ+0x132a0], R7 ;  /* 0x0132a007050075a7 */ /* 0x000e24000800017f */
[----:B0-----:R-:W-:Y:S05]  /*1d2a0*/  @!P0 BRA `(.L_x_12369) ;  /* 0x0000005c00308947 */ /* 0x001fea0003800000 */
.L_x_12506:
[----:B------:R-:W-:Y:S05]  /*1d2b0*/  BSYNC B2 ;  /* 0x0000000000027941 */ /* 0x000fea0003800000 */
.L_x_12368:
        /* <DEDUP_REMOVED lines=9> */
.L_x_12371:
[----:B------:R-:W-:Y:S05]  /*1d350*/  BSYNC B2 ;  /* 0x0000000000027941 */ /* 0x000fea0003800000 */
.L_x_12370:
[----:B------:R-:W2:Y:S01]  /*1d360*/  LDL R8, [R1] ;  /* 0x0000000001087983 */ /* 0x000ea20000100800 */
[----:B------:R-:W-:Y:S01]  /*1d370*/  IMAD.MOV.U32 R12, RZ, RZ, RZ ;  /* 0x000000ffff0c7224 */ /* 0x000fe200078e00ff */
[----:B------:R-:W-:Y:S01]  /*1d380*/  UIADD3 UR4, UP0, UR38, 0x570, URZ ;  /* 0x0000057026047890 */ /* 0x000fe2000ff1e03f */
[----:B------:R-:W-:Y:S01]  /*1d390*/  IMAD R9, R3, 0xa0, R6 ;  /* 0x000000a003097824 */ /* 0x000fe200078e0206 */
[----:B------:R-:W-:Y:S01]  /*1d3a0*/  PLOP3.LUT P0, PT, PT, PT, PT, 0x80, 0x0 ;  /* 0x000000000000781c */ /* 0x000fe20003f0f070 */
[----:B------:R-:W-:Y:S01]  /*1d3b0*/  VIADD R10, R5, 0x13290 ;  /* 0x00013290050a7836 */ /* 0x000fe20000000000 */
[----:B------:R-:W-:Y:S01]  /*1d3c0*/  R2UR UR10, R12 ;  /* 0x000000000c0a72ca */ /* 0x000fe200000e0000 */
[----:B------:R-:W-:Y:S01]  /*1d3d0*/  VIADD R9, R9, 0xffffff60 ;  /* 0xffffff6009097836 */ /* 0x000fe20000000000 */
[----:B------:R-:W-:Y:S01]  /*1d3e0*/  UIADD3.X UR5, URZ, UR39, URZ, UP0, !UPT ;  /* 0x000000273f057290 */ /* 0x000fe200087fe43f */
[----:B------:R-:W-:Y:S01]  /*1d3f0*/  UMOV UR6, 0x0 ;  /* 0x0000000000067882 */ /* 0x000fe20000000000 */
[----:B------:R-:W-:Y:S01]  /*1d400*/  UMOV UR7, 0x12f00000 ;  /* 0x12f0000000077882 */ /* 0x000fe20000000000 */
[----:B--2---:R-:W-:-:S04]  /*1d410*/  IMAD R8, R8, 0x2800, R19 ;  /* 0x0000280008087824 */ /* 0x004fc800078e0213 */
[----:B------:R-:W-:-:S07]  /*1d420*/  VIADD R11, R8, 0xe000 ;  /* 0x0000e000080b7836 */ /* 0x000fce0000000000 */
.L_x_12372:
        /* <DEDUP_REMOVED lines=13> */
.L_x_12507:
[----:B------:R-:W-:Y:S05]  /*1d500*/  BSYNC B2 ;  /* 0x0000000000027941 */ /* 0x000fea0003800000 */
.L_x_12373:
[----:B------:R-:W-:Y:S01]  /*1d510*/  BSSY B2, `(.L_x_12375) ;  /* 0x000000b000027945 */ /* 0x000fe20003800000 */
[----:B------:R-:W-:Y:S02]  /*1d520*/  IMAD.MOV.U32 R10, RZ, RZ, 0x0 ;  /* 0x00000000ff0a7424 */ /* 0x000fe400078e00ff */
[----:B------:R-:W-:Y:S01]  /*1d530*/  IMAD.MOV.U32 R11, RZ, RZ, 0x12f00000 ;  /* 0x12f00000ff0b7424 */ /* 0x000fe200078e00ff */
[----:B------:R-:W-:Y:S06]  /*1d540*/  @P1 BRA `(.L_x_12376) ;  /* 0x00000000001c1947 */ /* 0x000fec0003800000 */
[----:B-1----:R-:W1:Y:S01]  /*1d550*/  S2R R13, SR_TID.X ;  /* 0x00000000000d7919 */ /* 0x002e620000002100 */
[----:B0-2---:R-:W-:-:S04]  /*1d560*/  IMAD.MOV.U32 R7, RZ, RZ, 0x2800 ;  /* 0x00002800ff077424 */ /* 0x005fc800078e00ff */
[----:B------:R3:W-:Y:S01]  /*1d570*/  SYNCS.ARRIVE.TRANS64 RZ, [R5+URZ+0x132b0], R7 ;  /* 0x0132b00705ff79a7 */ /* 0x0007e2000800003f */
[----:B-1----:R-:W-:-:S04]  /*1d580*/  LOP3.LUT R13, R13, 0x1f, RZ, 0xc0, !PT ;  /* 0x0000001f0d0d7812 */ /* 0x002fc800078ec0ff */
[----:B------:R-:W-:-:S13]  /*1d590*/  ISETP.NE.AND P0, PT, R13, RZ, PT ;  /* 0x000000ff0d00720c */ /* 0x000fda0003f05270 */
[----:B---3--:R-:W-:Y:S05]  /*1d5a0*/  @!P0 BRA `(.L_x_12376) ;  /* 0x0000000000048947 */ /* 0x008fea0003800000 */
[----:B------:R-:W-:Y:S01]  /*1d5b0*/  BPT.TRAP 0x1 ;  /* 0x000000040000795c */ /* 0x000fe20000300000 */
.L_x_12376:
[----:B------:R-:W-:Y:S05]  /*1d5c0*/  BSYNC B2 ;  /* 0x0000000000027941 */ /* 0x000fea0003800000 */
.L_x_12375:
        /* <DEDUP_REMOVED lines=8> */
.L_x_12377:
        /* <DEDUP_REMOVED lines=10> */
.L_x_12367:
[----:B------:R-:W-:Y:S05]  /*1d6f0*/  BSYNC B1 ;  /* 0x0000000000017941 */ /* 0x000fea0003800000 */
.L_x_12366:
        /* <DEDUP_REMOVED lines=13> */
.L_x_12390:
        /* <DEDUP_REMOVED lines=13> */
.L_x_12508:
[----:B------:R-:W-:Y:S05]  /*1d8a0*/  BSYNC B2 ;  /* 0x0000000000027941 */ /* 0x000fea0003800000 */
.L_x_12380:
        /* <DEDUP_REMOVED lines=9> */
.L_x_12383:
[----:B------:R-:W-:Y:S05]  /*1d940*/  BSYNC B2 ;  /* 0x0000000000027941 */ /* 0x000fea0003800000 */
.L_x_12382:
[----:B------:R-:W2:Y:S01]  /*1d950*/  LDL R8, [R1] ;  /* 0x0000000001087983 */ /* 0x000ea20000100800 */
        /* <DEDUP_REMOVED lines=11> */
.L_x_12384:
        /* <DEDUP_REMOVED lines=13> */
.L_x_12509:
[----:B------:R-:W-:Y:S05]  /*1dae0*/  BSYNC B2 ;  /* 0x0000000000027941 */ /* 0x000fea0003800000 */
.L_x_12385:
        /* <DEDUP_REMOVED lines=11> */
.L_x_12388:
[----:B------:R-:W-:Y:S05]  /*1dba0*/  BSYNC B2 ;  /* 0x0000000000027941 */ /* 0x000fea0003800000 */
.L_x_12387:
        /* <DEDUP_REMOVED lines=8> */
.L_x_12389:
        /* <DEDUP_REMOVED lines=10> */
.L_x_12379:
[----:B------:R-:W-:Y:S05]  /*1dcd0*/  BSYNC B1 ;  /* 0x0000000000017941 */ /* 0x000fea0003800000 */
.L_x_12378:
[----:B------:R-:W2:Y:S04]  /*1dce0*/  LDL.LU R7, [R1] ;  /* 0x0000000001077983 */ /* 0x000ea80000300800 */
[----:B0-----:R-:W3:Y:S01]  /*1dcf0*/  LDL.LU R10, [R1+0x8] ;  /* 0x00000800010a7983 */ /* 0x001ee20000300800 */
        /* <DEDUP_REMOVED lines=8> */
[----:B------:R2:W-:Y:S01]  /*1dd80*/  STL [R1], R5 ;  /* 0x0000000501007387 */ /* 0x0005e20000100800 */
[----:B------:R-:W-:Y:S05]  /*1dd90*/  @P2 BRA `(.L_x_12390) ;  /* 0xfffffff8008c2947 */ /* 0x000fea000383ffff */
.L_x_12360:
[----:B------:R-:W-:Y:S05]  /*1dda0*/  BSYNC B0 ;  /* 0x0000000000007941 */ /* 0x000fea0003800000 */
.L_x_12359:
        /* <DEDUP_REMOVED lines=21> */
[----:B0-2---:R-:W0:Y:S02]  /*1df00*/  @P0 LDC.64 R4, c[0x0][0x9e8] ;  /* 0x00027a00ff040b82 */ /* 0x005e240000000a00 */
[----:B0-----:R-:W-:-:S05]  /*1df10*/  @P0 IMAD.HI.U32 R4, R6, R4, RZ ;  /* 0x0000000406040227 */ /* 0x001fca00078e00ff */
[----:B------:R-:W-:-:S04]  /*1df20*/  @P0 SHF.R.U32.HI R6, RZ, R5, R4 ;  /* 0x00000005ff060219 */ /* 0x000fc80000011604 */
[----:B------:R-:W-:Y:S01]  /*1df30*/  LOP3.LUT R6, RZ, R6, RZ, 0x33, !PT ;  /* 0x00000006ff067212 */ /* 0x000fe200078e33ff */
[----:B------:R-:W-:Y:S06]  /*1df40*/  BRA `(.L_x_12394) ;  /* 0x0000000000107947 */ /* 0x000fec0003800000 */
.L_x_12393:
[----:B------:R-:W-:-:S13]  /*1df50*/  ISETP.NE.AND P0, PT, R3, 0x1, PT ;  /* 0x000000010300780c */ /* 0x000fda0003f05270 */
[----:B0-2---:R-:W0:Y:S02]  /*1df60*/  @P0 LDC.64 R4, c[0x0][0x9e8] ;  /* 0x00027a00ff040b82 */ /* 0x005e240000000a00 */
[----:B0-----:R-:W-:-:S05]  /*1df70*/  @P0 IMAD.HI.U32 R4, R6, R4, RZ ;  /* 0x0000000406040227 */ /* 0x001fca00078e00ff */
[----:B------:R-:W-:-:S07]  /*1df80*/  @P0 SHF.R.U32.HI R6, RZ, R5, R4 ;  /* 0x00000005ff060219 */ /* 0x000fce0000011604 */
.L_x_12394:
[----:B------:R-:W-:Y:S05]  /*1df90*/  BSYNC B0 ;  /* 0x0000000000007941 */ /* 0x000fea0003800000 */
.L_x_12392:
[----:B------:R-:W-:-:S05]  /*1dfa0*/  IMAD R6, R6, R3, R3 ;  /* 0x0000000306067224 */ /* 0x000fca00078e0203 */
[----:B------:R-:W-:-:S07]  /*1dfb0*/  VIMNMX R2, R2, R6, PT ;  /* 0x0000000602027248 */ /* 0x000fce0003fe0100 */
.L_x_12391:
[----:B------:R-:W-:Y:S01]  /*1dfc0*/  VIADD R2, R2, 0x9f ;  /* 0x0000009f02027836 */ /* 0x000fe20000000000 */
[----:B------:R-:W-:Y:S01]  /*1dfd0*/  ULDC UR4, c[0x0][0x9dc] ;  /* 0x0002770000047ab9 */ /* 0x000fe20000000800 */
[----:B0-2---:R-:W-:Y:S02]  /*1dfe0*/  IMAD.MOV.U32 R5, RZ, RZ, R7 ;  /* 0x000000ffff057224 */ /* 0x005fe400078e0007 */
[----:B------:R-:W-:-:S05]  /*1dff0*/  IMAD.HI R2, R2, 0x66666667, RZ ;  /* 0x6666666702027827 */ /* 0x000fca00078e02ff */
[----:B------:R-:W-:-:S04]  /*1e000*/  SHF.R.U32.HI R4, RZ, 0x1f, R2 ;  /* 0x0000001fff047819 */ /* 0x000fc80000011602 */
[----:B------:R-:W-:Y:S02]  /*1e010*/  LEA.HI.SX32 R4, R2, R4, 0x1a ;  /* 0x0000000402047211 */ /* 0x000fe400078fd2ff */
[----:B------:R-:W0:Y:S02]  /*1e020*/  @P1 LDC R2, c[0x0][0x450] ;  /* 0x00011400ff021b82 */ /* 0x000e240000000800 */
[----:B------:R-:W-:-:S06]  /*1e030*/  VIMNMX R21, R21, R4, PT ;  /* 0x0000000415157248 */ /* 0x000fcc0003fe0100 */
[----:B------:R-:W2:Y:S02]  /*1e040*/  @P1 LDC R4, c[0x0][0x44c] ;  /* 0x00011300ff041b82 */ /* 0x000ea40000000800 */
[----:B--2---:R-:W-:-:S05]  /*1e050*/  @P1 IMAD.HI.U32 R4, R7, R4, RZ ;  /* 0x0000000407041227 */ /* 0x004fca00078e00ff */
[----:B0-----:R-:W-:-:S05]  /*1e060*/  @P1 SHF.R.U32.HI R5, RZ, R2, R4 ;  /* 0x00000002ff051219 */ /* 0x001fca0000011604 */
        /* <DEDUP_REMOVED lines=13> */
.L_x_12397:
[----:B------:R-:W-:-:S13]  /*1e140*/  ISETP.NE.AND P0, PT, R3, 0x1, PT ;  /* 0x000000010300780c */ /* 0x000fda0003f05270 */
[----:B------:R-:W0:Y:S02]  /*1e150*/  @P0 LDC.64 R4, c[0x0][0x9e8] ;  /* 0x00027a00ff040b82 */ /* 0x000e240000000a00 */
[----:B0-----:R-:W-:-:S05]  /*1e160*/  @P0 IMAD.HI.U32 R4, R6, R4, RZ ;  /* 0x0000000406040227 */ /* 0x001fca00078e00ff */
[----:B------:R-:W-:-:S07]  /*1e170*/  @P0 SHF.R.U32.HI R6, RZ, R5, R4 ;  /* 0x00000005ff060219 */ /* 0x000fce0000011604 */
.L_x_12398:
[----:B------:R-:W-:Y:S05]  /*1e180*/  BSYNC B0 ;  /* 0x0000000000007941 */ /* 0x000fea0003800000 */
.L_x_12396:
[----:B------:R-:W-:-:S05]  /*1e190*/  IMAD R3, R6, R3, RZ ;  /* 0x0000000306037224 */ /* 0x000fca00078e02ff */
[----:B------:R-:W-:-:S07]  /*1e1a0*/  VIMNMX R2, R2, R3, !PT ;  /* 0x0000000302027248 */ /* 0x000fce0007fe0100 */
.L_x_12395:
[----:B------:R-:W-:Y:S01]  /*1e1b0*/  ISETP.NE.AND P1, PT, R0, RZ, PT ;  /* 0x000000ff0000720c */ /* 0x000fe20003f25270 */
[----:B------:R-:W-:Y:S01]  /*1e1c0*/  IMAD.HI R2, R2, 0x66666667, RZ ;  /* 0x6666666702027827 */ /* 0x000fe200078e02ff */
[----:B------:R-:W-:Y:S04]  /*1e1d0*/  BSSY B0, `(.L_x_12399) ;  /* 0x0000023000007945 */ /* 0x000fe80003800000 */
[----:B------:R-:W-:-:S04]  /*1e1e0*/  SHF.R.U32.HI R3, RZ, 0x1f, R2 ;  /* 0x0000001fff037819 */ /* 0x000fc80000011602 */
[----:B------:R-:W-:Y:S01]  /*1e1f0*/  LEA.HI.SX32 R3, R2, R3, 0x1a ;  /* 0x0000000302037211 */ /* 0x000fe200078fd2ff */
[----:B------:R-:W-:Y:S02]  /*1e200*/  IMAD.MOV.U32 R2, RZ, RZ, RZ ;  /* 0x000000ffff027224 */ /* 0x000fe400078e00ff */
[----:B------:R-:W0:Y:S01]  /*1e210*/  @!P1 LDC R0, c[0x0][0x9f0] ;  /* 0x00027c00ff009b82 */ /* 0x000e220000000800 */
[----:B------:R-:W-:-:S04]  /*1e220*/  VIMNMX R4, RZ, R3, !PT ;  /* 0x00000003ff047248 */ /* 0x000fc80007fe0100 */
        /* <DEDUP_REMOVED lines=29> */
.L_x_12400:
[----:B------:R-:W-:Y:S05]  /*1e400*/  BSYNC B0 ;  /* 0x0000000000007941 */ /* 0x000fea0003800000 */
.L_x_12399:
[----:B------:R-:W-:-:S05]  /*1e410*/  IMAD R26, R26, R2, R4 ;  /* 0x000000021a1a7224 */ /* 0x000fca00078e0204 */
[----:B0-----:R-:W-:-:S04]  /*1e420*/  VIADDMNMX R0, R26, R2, R21, PT ;  /* 0x000000021a007246 */ /* 0x001fc80003800115 */
        /* <DEDUP_REMOVED lines=9> */
[----:B------:R-:W2:Y:S01]  /*1e4c0*/  LDC.64 R2, c[0x0][0xc60] ;  /* 0x00031800ff027b82 */ /* 0x000ea20000000a00 */
[----:B------:R-:W0:Y:S02]  /*1e4d0*/  FLO.U32 R0, UR4 ;  /* 0x0000000400007d00 */ /* 0x000e2400080e0000 */
[----:B0-----:R-:W-:-:S06]  /*1e4e0*/  ISETP.EQ.U32.AND P0, PT, R0, R5, PT ;  /* 0x000000050000720c */ /* 0x001fcc0003f02070 */
[----:B------:R-:W2:Y:S07]  /*1e4f0*/  POPC R5, UR4 ;  /* 0x0000000400057d09 */ /* 0x000eae0008000000 */
[----:B--2---:R-:W2:Y:S01]  /*1e500*/  @P0 ATOMG.E.ADD.STRONG.GPU PT, R3, desc[UR40][R2.64], R5 ;  /* 0x00000005020309a8 */ /* 0x004ea200081ee1e8 */
[----:B------:R-:W0:Y:S02]  /*1e510*/  S2R R4, SR_LTMASK ;  /* 0x0000000000047919 */ /* 0x000e240000003900 */
[----:B0-----:R-:W-:-:S04]  /*1e520*/  LOP3.LUT R4, R4, UR4, RZ, 0xc0, !PT ;  /* 0x0000000404047c12 */ /* 0x001fc8000f8ec0ff */
[----:B------:R-:W0:Y:S01]  /*1e530*/  POPC R7, R4 ;  /* 0x0000000400077309 */ /* 0x000e220000000000 */
[----:B--2---:R-:W0:Y:S02]  /*1e540*/  SHFL.IDX PT, R0, R3, R0, 0x1f ;  /* 0x00001f0003007589 */ /* 0x004e2400000e0000 */
[----:B0-----:R-:W-:Y:S01]  /*1e550*/  IADD3 R24, R0, UR36, R7 ;  /* 0x0000002400187c10 */ /* 0x001fe2000fffe007 */
[----:B------:R-:W-:Y:S06]  /*1e560*/  BRA `(.L_x_12402) ;  /* 0x0000002c00107947 */ /* 0x000fec0003800000 */
.L_x_12401:
        /* <DEDUP_REMOVED lines=17> */
[----:B-1----:R-:W-:-:S07]  /*1e680*/  IMAD.MOV.U32 R13, RZ, RZ, RZ ;  /* 0x000000ffff0d7224 */ /* 0x002fce00078e00ff */
[----:B------:R-:W-:-:S07]  /*1e690*/  LEPC R20, `(.L_x_12404) ;  /* 0x000000001014794e */ /* 0x000fce0000000000 */
[----:B0-----:R-:W-:Y:S05]  /*1e6a0*/  CALL.ABS.NOINC R2 ;  /* 0x0000000002007343 */ /* 0x001fea0003c00000 */
.L_x_12404:
[----:B------:R-:W-:Y:S05]  /*1e6b0*/  BSYNC B6 ;  /* 0x0000000000067941 */ /* 0x000fea0003800000 */
.L_x_12403:
        /* <DEDUP_REMOVED lines=22> */
.L_x_12406:
[----:B------:R-:W-:Y:S05]  /*1e820*/  BSYNC B6 ;  /* 0x0000000000067941 */ /* 0x000fea0003800000 */
.L_x_12405:
        /* <DEDUP_REMOVED lines=20> */
.L_x_12408:
[----:B------:R-:W-:Y:S05]  /*1e970*/  BSYNC B6 ;  /* 0x0000000000067941 */ /* 0x000fea0003800000 */
.L_x_12407:
        /* <DEDUP_REMOVED lines=19> */
.L_x_12410:
[----:B------:R-:W-:Y:S05]  /*1eab0*/  BSYNC B6 ;  /* 0x0000000000067941 */ /* 0x000fea0003800000 */
.L_x_12409:
[----:B------:R-:W-:Y:S01]  /*1eac0*/  ULDC.64 UR4, c[0x0][0x9f8] ;  /* 0x00027e0000047ab9 */ /* 0x000fe20000000a00 */
[----:B------:R-:W-:Y:S01]  /*1ead0*/  IMAD.MOV.U32 R25, RZ, RZ, R27 ;  /* 0x000000ffff197224 */ /* 0x000fe200078e001b */
[----:B------:R-:W-:-:S04]  /*1eae0*/  ISETP.NE.U32.AND P0, PT, RZ, UR4, PT ;  /* 0x00000004ff007c0c */ /* 0x000fc8000bf05070 */
[----:B------:R-:W-:Y:S01]  /*1eaf0*/  ISETP.NE.AND.EX P0, PT, RZ, UR5, PT, P0 ;  /* 0x00000005ff007c0c */ /* 0x000fe2000bf05300 */
[----:B------:R-:W-:-:S12]  /*1eb00*/  ULDC.64 UR4, c[0x0][0xa08] ;  /* 0x0002820000047ab9 */ /* 0x000fd80000000a00 */
[----:B------:R-:W0:Y:S02]  /*1eb10*/  @P0 LDC.64 R2, c[0x0][0x9f8] ;  /* 0x00027e00ff020b82 */ /* 0x000e240000000a00 */
[----:B0-----:R-:W-:-:S05]  /*1eb20*/  @P0 IMAD.WIDE R2, R27, 0x4, R2 ;  /* 0x000000041b020825 */ /* 0x001fca00078e0202 */
[----:B------:R0:W2:Y:S02]  /*1eb30*/  @P0 LDG.E R25, desc[UR40][R2.64] ;  /* 0x0000002802190981 */ /* 0x0000a4000c1e1900 */
[----:B0-----:R-:W0:Y:S02]  /*1eb40*/  LDC.64 R2, c[0x0][0x418] ;  /* 0x00010600ff027b82 */ /* 0x001e240000000a00 */
[----:B0-----:R-:W-:Y:S01]  /*1eb50*/  LOP3.LUT P0, RZ, R2, UR4, RZ, 0xfc, !PT ;  /* 0x0000000402ff7c12 */ /* 0x001fe2000f80fcff */
        /* <DEDUP_REMOVED lines=10> */
.L_x_12512:
        /* <DEDUP_REMOVED lines=8> */
.L_x_12515:
        /* <DEDUP_REMOVED lines=23> */
.L_x_12414:
[----:B--2---:R-:W2:Y:S01]  /*1edf0*/  LDL R3, [R1+0x4] ;  /* 0x0000040001037983 */ /* 0x004ea20000100800 */
[----:B------:R-:W-:Y:S01]  /*1ee00*/  IMAD R4, R29, 0x8, R19 ;  /* 0x000000081d047824 */ /* 0x000fe200078e0213 */
[----:B------:R-:W3:Y:S02]  /*1ee10*/  S2R R2, SR_TID.X ;  /* 0x0000000000027919 */ /* 0x000ee40000002100 */
[----:B---3--:R-:W-:-:S04]  /*1ee20*/  LOP3.LUT R2, R2, 0x7f, RZ, 0xc0, !PT ;  /* 0x0000007f02027812 */ /* 0x008fc800078ec0ff */
[----:B------:R-:W-:Y:S02]  /*1ee30*/  ISETP.NE.AND P1, PT, R2, RZ, PT ;  /* 0x000000ff0200720c */ /* 0x000fe40003f25270 */
[----:B--2---:R-:W-:-:S04]  /*1ee40*/  SHF.L.U32 R3, R3, 0x1f, RZ ;  /* 0x0000001f03037819 */ /* 0x004fc800000006ff */
[----:B------:R-:W2:Y:S02]  /*1ee50*/  SYNCS.PHASECHK.TRANS64.TRYWAIT P0, [R4+URZ+0x13280], R3 ;  /* 0x01328003040075a7 */ /* 0x000ea4000800017f */
[----:B--2---:R-:W-:Y:S05]  /*1ee60*/  @!P0 BRA `(.L_x_12415) ;  /* 0x0000004000e48947 */ /* 0x004fea0003800000 */
.L_x_12516:
        /* <DEDUP_REMOVED lines=8> */
.L_x_12416:
[----:B------:R-:W3:Y:S01]  /*1eef0*/  LDL R5, [R1+0x10] ;  /* 0x0000100001057983 */ /* 0x000ee20000100800 */
        /* <DEDUP_REMOVED lines=12> */
[----:B---3--:R-:W-:-:S05]  /*1efc0*/  IMAD R0, R0, 0xa0, R5 ;  /* 0x000000a000007824 */ /* 0x008fca00078e0205 */
[----:B------:R-:W-:-:S13]  /*1efd0*/  R2UR UR11, R0 ;  /* 0x00000000000b72ca */ /* 0x000fda00000e0000 */
[----:B------:R3:W-:Y:S01]  /*1efe0*/  UTMALDG.4D [UR8], [UR4], desc[UR6] ;  /* 0x00000608040075b4 */ /* 0x0007e20008019000 */
[----:B------:R-:W4:Y:S02]  /*1eff0*/  SYNCS.PHASECHK.TRANS64.TRYWAIT P0, [R4+URZ+0x13240], R3 ;  /* 0x01324003040075a7 */ /* 0x000f24000800017f */
[----:B---34-:R-:W-:Y:S05]  /*1f000*/  @!P0 BRA `(.L_x_12417) ;  /* 0x0000004000908947 */ /* 0x018fea0003800000 */
.L_x_12517:
        /* <DEDUP_REMOVED lines=8> */
.L_x_12418:
        /* <DEDUP_REMOVED lines=17> */
.L_x_12412:
        /* <DEDUP_REMOVED lines=34> */
[----:B0-----:R-:W-:Y:S02]  /*1f3c0*/  IMAD.MOV.U32 R8, RZ, RZ, 0x70 ;  /* 0x00000070ff087424 */ /* 0x001fe400078e00ff */
[----:B------:R-:W-:Y:S02]  /*1f3d0*/  IMAD.MOV.U32 R12, RZ, RZ, 0x1 ;  /* 0x00000001ff0c7424 */ /* 0x000fe400078e00ff */
[----:B-1----:R-:W-:-:S07]  /*1f3e0*/  IMAD.MOV.U32 R13, RZ, RZ, RZ ;  /* 0x000000ffff0d7224 */ /* 0x002fce00078e00ff */
[----:B------:R-:W-:-:S07]  /*1f3f0*/  LEPC R20, `(.L_x_12420) ;  /* 0x000000001014794e */ /* 0x000fce0000000000 */
[----:B--2---:R-:W-:Y:S05]  /*1f400*/  CALL.ABS.NOINC R2 ;  /* 0x0000000002007343 */ /* 0x004fea0003c00000 */
.L_x_12420:
[----:B------:R-:W-:Y:S05]  /*1f410*/  BSYNC B6 ;  /* 0x0000000000067941 */ /* 0x000fea0003800000 */
.L_x_12419:
[----:B------:R-:W3:Y:S01]  /*1f420*/  LDL.LU R20, [R1+0x38] ;  /* 0x0000380001147983 */ /* 0x000ee20000300800 */
[----:B------:R-:W-:Y:S01]  /*1f430*/  ULDC.64 UR6, c[0x0][0x2e0] ;  /* 0x0000b80000067ab9 */ /* 0x000fe20000000a00 */
[----:B------:R-:W4:Y:S01]  /*1f440*/  LDC R9, c[0x0][0x448] ;  /* 0x00011200ff097b82 */ /* 0x000f220000000800 */
[----:B------:R-:W-:Y:S01]  /*1f450*/  ULDC.64 UR4, c[0x0][0x2d8] ;  /* 0x0000b60000047ab9 */ /* 0x000fe20000000a00 */
[----:B--2---:R-:W3:Y:S01]  /*1f460*/  LDL.LU.64 R2, [R1+0x28] ;  /* 0x0000280001027983 */ /* 0x004ee20000300a00 */
[----:B------:R-:W-:-:S03]  /*1f470*/  ULDC.64 UR8, c[0x0][0x280] ;  /* 0x0000a00000087ab9 */ /* 0x000fc60000000a00 */
[----:B------:R-:W2:Y:S04]  /*1f480*/  LDL.LU R21, [R1+0x3c] ;  /* 0x00003c0001157983 */ /* 0x000ea80000300800 */
[----:B------:R-:W2:Y:S04]  /*1f490*/  LDL.LU R4, [R1+0x1c] ;  /* 0x00001c0001047983 */ /* 0x000ea80000300800 */
[----:B------:R-:W2:Y:S01]  /*1f4a0*/  LDL R12, [R1+0x14] ;  /* 0x00001400010c7983 */ /* 0x000ea20000100800 */
[----:B----4-:R-:W-:-:S13]  /*1f4b0*/  ISETP.NE.AND P1, PT, R9, 0x1, PT ;  /* 0x000000010900780c */ /* 0x010fda0003f25270 */
[----:B------:R-:W4:Y:S08]  /*1f4c0*/  @P1 LDC R5, c[0x0][0x450] ;  /* 0x00011400ff051b82 */ /* 0x000f300000000800 */
[----:B0-----:R-:W0:Y:S01]  /*1f4d0*/  @P1 LDC R8, c[0x0][0x450] ;  /* 0x00011400ff081b82 */ /* 0x001e220000000800 */
[----:B---3--:R-:W-:Y:S02]  /*1f4e0*/  IMAD.MOV.U32 R3, RZ, RZ, R20 ;  /* 0x000000ffff037224 */ /* 0x008fe400078e0014 */
[----:B------:R-:W3:Y:S01]  /*1f4f0*/  S2R R20, SR_TID.X ;  /* 0x0000000000147919 */ /* 0x000ee20000002100 */
[----:B--2---:R-:W-:-:S02]  /*1f500*/  IMAD R0, R21, UR6, RZ ;  /* 0x0000000615007c24 */ /* 0x004fc4000f8e02ff */
[----:B------:R-:W-:-:S04]  /*1f510*/  IMAD.WIDE.U32 R2, R17, UR4, R2 ;  /* 0x0000000411027c25 */ /* 0x000fc8000f8e0002 */
[----:B------:R-:W-:Y:S01]  /*1f520*/  IMAD R3, R17, UR5, R3 ;  /* 0x0000000511037c24 */ /* 0x000fe2000f8e0203 */
[----:B------:R-:W-:Y:S01]  /*1f530*/  ULDC.64 UR4, c[0x0][0x2d0] ;  /* 0x0000b40000047ab9 */ /* 0x000fe20000000a00 */
[C---:B------:R-:W-:Y:S02]  /*1f540*/  IMAD R0, R4.reuse, UR7, R0 ;  /* 0x0000000704007c24 */ /* 0x040fe4000f8e0200 */
[----:B------:R-:W-:Y:S01]  /*1f550*/  IMAD.WIDE.U32 R2, R4, UR6, R2 ;  /* 0x0000000604027c25 */ /* 0x000fe2000f8e0002 */
[----:B------:R-:W-:Y:S01]  /*1f560*/  ULDC.64 UR6, c[0x0][0x2c8] ;  /* 0x0000b20000067ab9 */ /* 0x000fe20000000a00 */
[----:B------:R-:W2:Y:S02]  /*1f570*/  @P1 LDC R4, c[0x0][0x44c] ;  /* 0x00011300ff041b82 */ /* 0x000ea40000000800 */
[----:B------:R-:W-:Y:S01]  /*1f580*/  IMAD.IADD R3, R3, 0x1, R0 ;  /* 0x0000000103037824 */ /* 0x000fe200078e0200 */
[C---:B---3--:R-:W-:Y:S01]  /*1f590*/  LOP3.LUT R21, R20.reuse, 0x7f, RZ, 0xc0, !PT ;  /* 0x0000007f14157812 */ /* 0x048fe200078ec0ff */
[----:B------:R-:W-:-:S03]  /*1f5a0*/  IMAD.SHL.U32 R20, R20, 0x20, RZ ;  /* 0x0000002014147824 */ /* 0x000fc600078e00ff */
[----:B------:R-:W-:-:S04]  /*1f5b0*/  SHF.R.U32.HI R21, RZ, 0x2, R21 ;  /* 0x00000002ff157819 */ /* 0x000fc80000011615 */
[----:B------:R-:W-:-:S05]  /*1f5c0*/  LOP3.LUT R20, R21, 0x60, R20, 0xf8, !PT ;  /* 0x0000006015147812 */ /* 0x000fca00078ef814 */
[----:B------:R-:W-:Y:S02]  /*1f5d0*/  IMAD.IADD R6, R20, 0x1, R12 ;  /* 0x0000000114067824 */ /* 0x000fe400078e020c */
[----:B------:R3:W5:Y:S02]  /*1f5e0*/  LDL R20, [R1+0x34] ;  /* 0x0000340001147983 */ /* 0x0007640000100800 */
[----:B--2---:R-:W-:Y:S01]  /*1f5f0*/  @P1 IMAD.HI.U32 R0, R6, R4, RZ ;  /* 0x0000000406001227 */ /* 0x004fe200078e00ff */
[----:B------:R-:W2:Y:S03]  /*1f600*/  S2R R10, SR_TID.X ;  /* 0x00000000000a7919 */ /* 0x000ea60000002100 */
[----:B------:R-:W-:Y:S01]  /*1f610*/  IMAD.MOV.U32 R4, RZ, RZ, R6 ;  /* 0x000000ffff047224 */ /* 0x000fe200078e0006 */
[----:B----4-:R-:W-:-:S04]  /*1f620*/  @P1 SHF.R.U32.HI R4, RZ, R5, R0 ;  /* 0x00000005ff041219 */ /* 0x010fc80000011600 */
        /* <DEDUP_REMOVED lines=9> */
[----:B------:R-:W-:Y:S02]  /*1f6c0*/  IMAD R7, R7, UR6, RZ ;  /* 0x0000000607077c24 */ /* 0x000fe4000f8e02ff */
[----:B--2---:R-:W-:Y:S02]  /*1f6d0*/  IMAD.SHL.U32 R21, R10, 0x10, RZ ;  /* 0x000000100a157824 */ /* 0x004fe400078e00ff */
[----:B------:R-:W-:Y:S01]  /*1f6e0*/  IMAD R7, R0, UR7, R7 ;  /* 0x0000000700077c24 */ /* 0x000fe2000f8e0207 */
[----:B------:R-:W-:Y:S02]  /*1f6f0*/  IADD3 R0, P0, R4, UR8, RZ ;  /* 0x0000000804007c10 */ /* 0x000fe4000ff1e0ff */
[----:B------:R-:W-:Y:S02]  /*1f700*/  LOP3.LUT R21, R21, 0x30, RZ, 0xc0, !PT ;  /* 0x0000003015157812 */ /* 0x000fe400078ec0ff */
[----:B------:R-:W-:Y:S01]  /*1f710*/  IADD3.X R4, R5, UR9, R7, P0, !PT ;  /* 0x0000000905047c10 */ /* 0x000fe200087fe407 */
[----:B------:R-:W-:Y:S01]  /*1f720*/  VIADD R5, R6, 0x80 ;  /* 0x0000008006057836 */ /* 0x000fe20000000000 */
[----:B------:R-:W2:Y:S03]  /*1f730*/  @P1 LDC R7, c[0x0][0x44c] ;  /* 0x00011300ff071b82 */ /* 0x000ea60000000800 */
[----:B------:R-:W-:-:S02]  /*1f740*/  IMAD.MOV.U32 R6, RZ, RZ, R5 ;  /* 0x000000ffff067224 */ /* 0x000fc400078e0005 */
[----:B--2---:R-:W-:-:S05]  /*1f750*/  @P1 IMAD.HI.U32 R7, R5, R7, RZ ;  /* 0x0000000705071227 */ /* 0x004fca00078e00ff */
        /* <DEDUP_REMOVED lines=9> */
[----:B------:R-:W-:Y:S01]  /*1f7f0*/  SHF.R.S32.HI R6, RZ, 0x1f, R5 ;  /* 0x0000001fff067819 */ /* 0x000fe20000011405 */
[----:B------:R-:W-:Y:S02]  /*1f800*/  UMOV UR4, 0xffffffff ;  /* 0xffffffff00047882 */ /* 0x000fe40000000000 */
[----:B------:R-:W-:Y:S02]  /*1f810*/  IMAD.IADD R3, R3, 0x1, R7 ;  /* 0x0000000103037824 */ /* 0x000fe400078e0207 */
[----:B------:R-:W-:-:S02]  /*1f820*/  IMAD R6, R6, UR6, RZ ;  /* 0x0000000606067c24 */ /* 0x000fc4000f8e02ff */
[----:B------:R-:W-:-:S04]  /*1f830*/  IMAD.WIDE.U32 R2, R5, UR6, R2 ;  /* 0x0000000605027c25 */ /* 0x000fc8000f8e0002 */
[----:B------:R-:W-:Y:S01]  /*1f840*/  IMAD R6, R5, UR7, R6 ;  /* 0x0000000705067c24 */ /* 0x000fe2000f8e0206 */
[----:B------:R-:W-:-:S04]  /*1f850*/  IADD3 R2, P1, R2, UR8, RZ ;  /* 0x0000000802027c10 */ /* 0x000fc8000ff3e0ff */
[----:B------:R-:W-:Y:S01]  /*1f860*/  IADD3.X R3, R3, UR9, R6, P1, !PT ;  /* 0x0000000903037c10 */ /* 0x000fe20008ffe406 */
[----:B---3--:R-:W-:Y:S08]  /*1f870*/  BRA.DIV UR4, `(.L_x_12421) ;  /* 0x0000003a04887947 */ /* 0x008ff0000b800000 */
[----:B------:R-:W0:Y:S02]  /*1f880*/  S2R R7, SR_TID.X ;  /* 0x0000000000077919 */ /* 0x000e240000002100 */
[----:B0-----:R-:W-:Y:S02]  /*1f890*/  LOP3.LUT R8, R7, 0x7f, RZ, 0xc0, !PT ;  /* 0x0000007f07087812 */ /* 0x001fe400078ec0ff */
[----:B------:R-:W2:Y:S04]  /*1f8a0*/  LDL.LU R7, [R1+0x18] ;  /* 0x0000180001077983 */ /* 0x000ea80000300800 */
[----:B------:R-:W3:Y:S01]  /*1f8b0*/  LDL.LU R11, [R1+0x14] ;  /* 0x00001400010b7983 */ /* 0x000ee20000300800 */
[----:B------:R-:W-:-:S03]  /*1f8c0*/  SHF.R.U32.HI R10, RZ, 0x2, R8 ;  /* 0x00000002ff0a7819 */ /* 0x000fc60000011608 */
[----:B------:R-:W0:Y:S01]  /*1f8d0*/  SHFL.IDX PT, R8, R0, RZ, 0x1c1f ;  /* 0x001c1fff00087589 */ /* 0x000e2200000e0000 */
[----:B--2---:R-:W-:-:S03]  /*1f8e0*/  IMAD R5, R7, R9, RZ ;  /* 0x0000000907057224 */ /* 0x004fc600078e02ff */
[----:B------:R-:W2:Y:S01]  /*1f8f0*/  SHFL.IDX PT, R7, R4, RZ, 0x1c1f ;  /* 0x001c1fff04077589 */ /* 0x000ea200000e0000 */
[----:B---3--:R-:W-:-:S05]  /*1f900*/  IMAD.IADD R6, R10, 0x1, R11 ;  /* 0x000000010a067824 */ /* 0x008fca00078e020b */
[----:B------:R-:W-:-:S13]  /*1f910*/  ISETP.GE.AND P1, PT, R6, R5, PT ;  /* 0x000000050600720c */ /* 0x000fda0003f26270 */
[----:B0-----:R-:W-:-:S05]  /*1f920*/  @!P1 IADD3 R8, P2, R21, R8, RZ ;  /* 0x0000000815089210 */ /* 0x001fca0007f5e0ff */
[----:B--2---:R-:W-:-:S04]  /*1f930*/  @!P1 IMAD.X R7, RZ, RZ, R7, P2 ;  /* 0x000000ffff079224 */ /* 0x004fc800010e0607 */
[----:B------:R-:W-:Y:S02]  /*1f940*/  @!P1 IMAD.MOV.U32 R9, RZ, RZ, R7 ;  /* 0x000000ffff099224 */ /* 0x000fe400078e0007 */
[----:B------:R-:W-:-:S03]  /*1f950*/  VIADD R7, R6, 0x20 ;  /* 0x0000002006077836 */ /* 0x000fc60000000000 */
[----:B------:R-:W-:Y:S01]  /*1f960*/  @!PT LDS RZ, [RZ] ;  /* 0x00000000fffff984 */ /* 0x000fe20000000800 */
[----:B-----5:R0:W-:Y:S02]  /*1f970*/  @!P1 LDGSTS.E.BYPASS.LTC128B.128 [R20+0xb000], desc[UR40][R8.64], !P0 ;  /* 0x0b00000008149fae */ /* 0x0201e4000c101d68 */
        /* <DEDUP_REMOVED lines=10> */
[----:B------:R-:W-:Y:S04]  /*1fa20*/  SHFL.IDX PT, R4, R4, 0x3, 0x1c1f ;  /* 0x007c1f0004047f89 */ /* 0x000fe800000e0000 */
[----:B0-----:R-:W0:Y:S03]  /*1fa30*/  SHFL.IDX PT, R8, R0, 0x2, 0x1c1f ;  /* 0x005c1f0000087f89 */ /* 0x001e2600000e0000 */
[----:B0-----:R-:W-:-:S05]  /*1fa40*/  @!P1 IADD3 R8, P2, R21, R8, RZ ;  /* 0x0000000815089210 */ /* 0x001fca0007f5e0ff */
[----:B------:R-:W-:-:S04]  /*1fa50*/  @!P1 IMAD.X R7, RZ, RZ, R7, P2 ;  /* 0x000000ffff079224 */ /* 0x000fc800010e0607 */
[----:B------:R-:W-:Y:S02]  /*1fa60*/  @!P1 IMAD.MOV.U32 R9, RZ, RZ, R7 ;  /* 0x000000ffff099224 */ /* 0x000fe400078e0007 */
[----:B------:R-:W-:Y:S04]  /*1fa70*/  SHFL.IDX PT, R7, R2, RZ, 0x1c1f ;  /* 0x001c1fff02077589 */ /* 0x000fe800000e0000 */
[----:B------:R0:W-:Y:S04]  /*1fa80*/  @!P1 LDGSTS.E.BYPASS.LTC128B.128 [R20+0xc000], desc[UR40][R8.64], !P0 ;  /* 0x0c00000008149fae */ /* 0x0001e8000c101d68 */
[----:B------:R-:W-:Y:S04]  /*1fa90*/  SHFL.IDX PT, R2, R2, 0x1, 0x1c1f ;  /* 0x003c1f0002027f89 */ /* 0x000fe800000e0000 */
[----:B0-----:R0:W2:Y:S02]  /*1faa0*/  SHFL.IDX PT, R8, R0, 0x3, 0x1c1f ;  /* 0x007c1f0000087f89 */ /* 0x0010a400000e0000 */
[----:B0-----:R-:W-:-:S05]  /*1fab0*/  VIADD R0, R6, 0x80 ;  /* 0x0000008006007836 */ /* 0x001fca0000000000 */
[----:B------:R-:W-:Y:S01]  /*1fac0*/  ISETP.GE.AND P2, PT, R0, R5, PT ;  /* 0x000000050000720c */ /* 0x000fe20003f46270 */
[----:B------:R-:W-:-:S05]  /*1fad0*/  VIADD R0, R6, 0x60 ;  /* 0x0000006006007836 */ /* 0x000fca0000000000 */
[----:B------:R-:W-:Y:S02]  /*1fae0*/  ISETP.GE.AND P1, PT, R0, R5, PT ;  /* 0x000000050000720c */ /* 0x000fe40003f26270 */
[----:B------:R-:W0:Y:S04]  /*1faf0*/  SHFL.IDX PT, R0, R3, RZ, 0x1c1f ;  /* 0x001c1fff03007589 */ /* 0x000e2800000e0000 */
[----:B------:R-:W3:Y:S07]  /*1fb00*/  SHFL.IDX PT, R3, R3, 0x1, 0x1c1f ;  /* 0x003c1f0003037f89 */ /* 0x000eee00000e0000 */
[----:B--2---:R-:W-:-:S05]  /*1fb10*/  @!P1 IADD3 R8, P3, R21, R8, RZ ;  /* 0x0000000815089210 */ /* 0x004fca0007f7e0ff */
[----:B------:R-:W-:-:S04]  /*1fb20*/  @!P1 IMAD.X R4, RZ, RZ, R4, P3 ;  /* 0x000000ffff049224 */ /* 0x000fc800018e0604 */
[----:B------:R-:W-:-:S05]  /*1fb30*/  @!P1 IMAD.MOV.U32 R9, RZ, RZ, R4 ;  /* 0x000000ffff099224 */ /* 0x000fca00078e0004 */
[----:B------:R2:W-:Y:S01]  /*1fb40*/  @!P1 LDGSTS.E.BYPASS.LTC128B.128 [R20+0xc800], desc[UR40][R8.64], !P0 ;  /* 0x0c80000008149fae */ /* 0x0005e2000c101d68 */
[----:B------:R-:W-:-:S05]  /*1fb50*/  @!P2 IADD3 R7, P1, R21, R7, RZ ;  /* 0x000000071507a210 */ /* 0x000fca0007f3e0ff */
[----:B0-----:R-:W-:Y:S02]  /*1fb60*/  @!P2 IMAD.X R0, RZ, RZ, R0, P1 ;  /* 0x000000ffff00a224 */ /* 0x001fe400008e0600 */
[----:B--2---:R-:W-:Y:S02]  /*1fb70*/  @!P2 IMAD.MOV.U32 R8, RZ, RZ, R7 ;  /* 0x000000ffff08a224 */ /* 0x004fe400078e0007 */
[----:B------:R-:W-:-:S05]  /*1fb80*/  @!P2 IMAD.MOV.U32 R9, RZ, RZ, R0 ;  /* 0x000000ffff09a224 */ /* 0x000fca00078e0000 */
[----:B---3--:R0:W-:Y:S02]  /*1fb90*/  @!P2 LDGSTS.E.BYPASS.LTC128B.128 [R20+0xd000], desc[UR40][R8.64], !P0 ;  /* 0x0d0000000814afae */ /* 0x0081e4000c101d68 */
.L_x_12530:
        /* <DEDUP_REMOVED lines=10> */
.L_x_12422:
        /* <DEDUP_REMOVED lines=18> */
.L_x_12531:
[----:B------:R-:W-:Y:S05]  /*1fd60*/  BSYNC B0 ;  /* 0x0000000000007941 */ /* 0x000fea0003800000 */
.L_x_12423:
[----:B------:R-:W3:Y:S02]  /*1fd70*/  LDL.LU R2, [R1+0x24] ;  /* 0x0000240001027983 */ /* 0x000ee40000300800 */
[----:B---3--:R-:W-:-:S05]  /*1fd80*/  VIADD R2, R2, 0xfffffffe ;  /* 0xfffffffe02027836 */ /* 0x008fca0000000000 */
[----:B------:R-:W-:-:S13]  /*1fd90*/  ISETP.GE.AND P0, PT, R2, R26, PT ;  /* 0x0000001a0200720c */ /* 0x000fda0003f06270 */
[----:B------:R-:W-:Y:S05]  /*1fda0*/  @!P0 BRA `(.L_x_12425) ;  /* 0x0000000c00388947 */ /* 0x000fea0003800000 */
[----:B0-----:R0:W5:Y:S01]  /*1fdb0*/  LDL.LU R8, [R1+0x4] ;  /* 0x0000040001087983 */ /* 0x0011620000300800 */
[----:B--2---:R-:W-:-:S07]  /*1fdc0*/  IMAD.MOV.U32 R0, RZ, RZ, R29 ;  /* 0x000000ffff007224 */ /* 0x004fce00078e001d */
.L_x_12445:
        /* <DEDUP_REMOVED lines=17> */
[----:B------:R-:W-:Y:S01]  /*1fee0*/  ULDC.64 UR6, c[0x0][0x428] ;  /* 0x00010a0000067ab9 */ /* 0x000fe20000000a00 */
[----:B----4-:R-:W-:-:S13]  /*1fef0*/  ISETP.NE.AND P0, PT, R3, 0x1, PT ;  /* 0x000000010300780c */ /* 0x010fda0003f05270 */
[----:B------:R-:W4:Y:S02]  /*1ff00*/  @P0 LDC.64 R4, c[0x0][0x440] ;  /* 0x00011000ff040b82 */ /* 0x000f240000000a00 */
[----:B----4-:R-:W-:-:S04]  /*1ff10*/  @P0 IMAD.HI.U32 R6, R2, R4, RZ ;  /* 0x0000000402060227 */ /* 0x010fc800078e00ff */
        /* <DEDUP_REMOVED lines=12> */
.L_x_12428:
        /* <DEDUP_REMOVED lines=8> */
.L_x_12532:
[----:B------:R-:W-:Y:S05]  /*20060*/  BSYNC B1 ;  /* 0x0000000000017941 */ /* 0x000fea0003800000 */
.L_x_12429:
        /* <DEDUP_REMOVED lines=9> */
.L_x_12432:
[----:B------:R-:W-:Y:S05]  /*20100*/  BSYNC B1 ;  /* 0x0000000000017941 */ /* 0x000fea0003800000 */
.L_x_12431:
[----:B------:R-:W4:Y:S01]  /*20110*/  LDL R7, [R1+0x10] ;  /* 0x0000100001077983 */ /* 0x000f220000100800 */
[----:B------:R-:W-:Y:S01]  /*20120*/  IMAD.MOV.U32 R10, RZ, RZ, RZ ;  /* 0x000000ffff0a7224 */ /* 0x000fe200078e00ff */
[----:B------:R-:W-:Y:S01]  /*20130*/  UIADD3 UR4, UP0, UR38, 0x470, URZ ;  /* 0x0000047026047890 */ /* 0x000fe2000ff1e03f */
[----:B------:R-:W-:Y:S01]  /*20140*/  IMAD R4, R29, 0x2800, R19 ;  /* 0x000028001d047824 */ /* 0x000fe200078e0213 */
[----:B------:R-:W-:Y:S01]  /*20150*/  PLOP3.LUT P0, PT, PT, PT, PT, 0x80, 0x0 ;  /* 0x000000000000781c */ /* 0x000fe20003f0f070 */
[----:B------:R-:W-:Y:S01]  /*20160*/  UMOV UR6, 0x0 ;  /* 0x0000000000067882 */ /* 0x000fe20000000000 */
[----:B------:R-:W-:Y:S01]  /*20170*/  R2UR UR10, R10 ;  /* 0x000000000a0a72ca */ /* 0x000fe200000e0000 */
[----:B--2---:R-:W-:Y:S01]  /*20180*/  VIADD R9, R4, 0x6000 ;  /* 0x0000600004097836 */ /* 0x004fe20000000000 */
[----:B------:R-:W-:Y:S01]  /*20190*/  UIADD3.X UR5, URZ, UR39, URZ, UP0, !UPT ;  /* 0x000000273f057290 */ /* 0x000fe200087fe43f */
[----:B------:R-:W-:Y:S01]  /*201a0*/  UMOV UR7, 0x14f00000 ;  /* 0x14f0000000077882 */ /* 0x000fe20000000000 */
[----:B----4-:R-:W-:-:S02]  /*201b0*/  IMAD R3, R3, 0xa0, R7 ;  /* 0x000000a003037824 */ /* 0x010fc400078e0207 */
[----:B------:R-:W-:-:S09]  /*201c0*/  VIADD R7, R6, 0x13270 ;  /* 0x0001327006077836 */ /* 0x000fd20000000000 */
.L_x_12433:
        /* <DEDUP_REMOVED lines=13> */
.L_x_12533:
[----:B------:R-:W-:Y:S05]  /*202a0*/  BSYNC B1 ;  /* 0x0000000000017941 */ /* 0x000fea0003800000 */
.L_x_12434:
[----:B------:R-:W-:Y:S01]  /*202b0*/  BSSY B1, `(.L_x_12436) ;  /* 0x000000b000017945 */ /* 0x000fe20003800000 */
[----:B------:R-:W-:Y:S02]  /*202c0*/  IMAD.MOV.U32 R12, RZ, RZ, 0x0 ;  /* 0x00000000ff0c7424 */ /* 0x000fe400078e00ff */
[----:B-1----:R-:W-:Y:S01]  /*202d0*/  IMAD.MOV.U32 R13, RZ, RZ, 0x14f00000 ;  /* 0x14f00000ff0d7424 */ /* 0x002fe200078e00ff */
[----:B------:R-:W-:Y:S06]  /*202e0*/  @P1 BRA `(.L_x_12437) ;  /* 0x00000000001c1947 */ /* 0x000fec0003800000 */
[----:B------:R-:W1:Y:S01]  /*202f0*/  S2R R7, SR_TID.X ;  /* 0x0000000000077919 */ /* 0x000e620000002100 */
[----:B--23--:R-:W-:-:S04]  /*20300*/  IMAD.MOV.U32 R5, RZ, RZ, 0x2800 ;  /* 0x00002800ff057424 */ /* 0x00cfc800078e00ff */
[----:B------:R4:W-:Y:S01]  /*20310*/  SYNCS.ARRIVE.TRANS64 RZ, [R6+URZ+0x13230], R5 ;  /* 0x0132300506ff79a7 */ /* 0x0009e2000800003f */
[----:B-1----:R-:W-:-:S04]  /*20320*/  LOP3.LUT R7, R7, 0x1f, RZ, 0xc0, !PT ;  /* 0x0000001f07077812 */ /* 0x002fc800078ec0ff */
[----:B------:R-:W-:-:S13]  /*20330*/  ISETP.NE.AND P0, PT, R7, RZ, PT ;  /* 0x000000ff0700720c */ /* 0x000fda0003f05270 */
[----:B----4-:R-:W-:Y:S05]  /*20340*/  @!P0 BRA `(.L_x_12437) ;  /* 0x0000000000048947 */ /* 0x010fea0003800000 */
[----:B------:R-:W-:Y:S01]  /*20350*/  BPT.TRAP 0x1 ;  /* 0x000000040000795c */ /* 0x000fe20000300000 */
.L_x_12437:
[----:B------:R-:W-:Y:S05]  /*20360*/  BSYNC B1 ;  /* 0x0000000000017941 */ /* 0x000fea0003800000 */
.L_x_12436:
[----:B------:R-:W-:Y:S01]  /*20370*/  R2UR UR10, R10 ;  /* 0x000000000a0a72ca */ /* 0x000fe200000e0000 */
[----:B------:R-:W-:Y:S01]  /*20380*/  UIADD3 UR4, UP0, UR38, 0x370, URZ ;  /* 0x0000037026047890 */ /* 0x000fe2000ff1e03f */
[----:B------:R-:W-:Y:S01]  /*20390*/  R2UR UR6, R12 ;  /* 0x000000000c0672ca */ /* 0x000fe200000e0000 */
[----:B------:R-:W-:Y:S01]  /*203a0*/  VIADD R4, R4, 0xe000 ;  /* 0x0000e00004047836 */ /* 0x000fe20000000000 */
[----:B------:R-:W-:Y:S01]  /*203b0*/  R2UR UR7, R13 ;  /* 0x000000000d0772ca */ /* 0x000fe200000e0000 */
[----:B--23--:R-:W-:Y:S01]  /*203c0*/  VIADD R6, R6, 0x13230 ;  /* 0x0001323006067836 */ /* 0x00cfe20000000000 */
[----:B------:R-:W-:Y:S01]  /*203d0*/  PLOP3.LUT P0, PT, PT, PT, PT, 0x80, 0x0 ;  /* 0x000000000000781c */ /* 0x000fe20003f0f070 */
[----:B------:R-:W-:-:S12]  /*203e0*/  UIADD3.X UR5, URZ, UR39, URZ, UP0, !UPT ;  /* 0x000000273f057290 */ /* 0x000fd800087fe43f */
.L_x_12438:
        /* <DEDUP_REMOVED lines=10> */
.L_x_12427:
[----:B------:R-:W-:Y:S05]  /*20490*/  BSYNC B0 ;  /* 0x0000000000007941 */ /* 0x000fea0003800000 */
.L_x_12426:
[----:B------:R-:W3:Y:S02]  /*204a0*/  LDL R5, [R1+0x48] ;  /* 0x0000480001057983 */ /* 0x000ee40000100800 */
[----:B---3--:R-:W-:-:S13]  /*204b0*/  ISETP.NE.AND P0, PT, R5, 0x3, PT ;  /* 0x000000030500780c */ /* 0x008fda0003f05270 */
[----:B------:R-:W-:Y:S05]  /*204c0*/  @!P0 BRA `(.L_x_12439) ;  /* 0x0000000000048947 */ /* 0x000fea0003800000 */
[----:B------:R-:W-:Y:S01]  /*204d0*/  BPT.TRAP 0x1 ;  /* 0x000000040000795c */ /* 0x000fe20000300000 */
.L_x_12439:
        /* <DEDUP_REMOVED lines=8> */
.L_x_12534:
[----:B------:R-:W-:Y:S05]  /*20560*/  BSYNC B0 ;  /* 0x0000000000007941 */ /* 0x000fea0003800000 */
.L_x_12440:
[----:B------:R-:W-:Y:S05]  /*20570*/  @!P1 BRA `(.L_x_12442) ;  /* 0x0000000000049947 */ /* 0x000fea0003800000 */
[----:B------:R-:W-:Y:S01]  /*20580*/  BPT.TRAP 0x1 ;  /* 0x000000040000795c */ /* 0x000fe20000300000 */
.L_x_12442:
[----:B---3--:R-:W-:Y:S01]  /*20590*/  SHF.L.U32 R4, R8, 0x1f, RZ ;  /* 0x0000001f08047819 */ /* 0x008fe200000006ff */
[----:B------:R-:W-:-:S03]  /*205a0*/  IMAD R0, R0, 0x2800, RZ ;  /* 0x0000280000007824 */ /* 0x000fc600078e02ff */
[----:B------:R-:W3:Y:S02]  /*205b0*/  SYNCS.PHASECHK.TRANS64.TRYWAIT P0, [R3+URZ+0x13260], R4 ;  /* 0x01326004030075a7 */ /* 0x000ee4000800017f */
[----:B---3--:R-:W-:Y:S05]  /*205c0*/  @!P0 BRA `(.L_x_12443) ;  /* 0x0000003400648947 */ /* 0x008fea0003800000 */
.L_x_12535:
[----:B---3--:R-:W-:Y:S01]  /*205d0*/  LOP3.LUT R4, R0, R28, RZ, 0xfc, !PT ;  /* 0x0000001c00047212 */ /* 0x008fe200078efcff */
[----:B------:R-:W-:Y:S05]  /*205e0*/  WARPSYNC.ALL ;  /* 0x0000000000007948 */ /* 0x000fea0003800000 */
[----:B------:R-:W-:-:S06]  /*205f0*/  IMAD.IADD R4, R19, 0x1, R4 ;  /* 0x0000000113047824 */ /* 0x000fcc00078e0204 */
[----:B------:R-:W3:Y:S02]  /*20600*/  LDSM.16.MT88.4 R4, [R4+0x6000] ;  /* 0x006000000404783b */ /* 0x000ee40000004200 */
[C-C-:B---3--:R-:W-:Y:S02]  /*20610*/  PRMT R8, R4.reuse, 0x6420, R5.reuse ;  /* 0x0000642004087816 */ /* 0x148fe40000000005 */
[----:B--2---:R-:W-:Y:S02]  /*20620*/  PRMT R9, R4, 0x7531, R5 ;  /* 0x0000753104097816 */ /* 0x004fe40000000005 */
[----:B------:R-:W-:Y:S02]  /*20630*/  LOP3.LUT R4, R0, R23, RZ, 0xfc, !PT ;  /* 0x0000001700047212 */ /* 0x000fe400078efcff */
[C-C-:B------:R-:W-:Y:S02]  /*20640*/  PRMT R10, R6.reuse, 0x6420, R7.reuse ;  /* 0x00006420060a7816 */ /* 0x140fe40000000007 */
[----:B------:R-:W-:Y:S01]  /*20650*/  PRMT R11, R6, 0x7531, R7 ;  /* 0x00007531060b7816 */ /* 0x000fe20000000007 */
[----:B------:R-:W-:-:S05]  /*20660*/  IMAD.IADD R4, R22, 0x1, R4 ;  /* 0x0000000116047824 */ /* 0x000fca00078e0204 */
[----:B------:R2:W-:Y:S02]  /*20670*/  STSM.16.M88.4 [R4], R8 ;  /* 0x0000000804007844 */ /* 0x0005e40000000200 */
[----:B--2---:R-:W-:-:S05]  /*20680*/  VIADD R10, R0, 0x800 ;  /* 0x00000800000a7836 */ /* 0x004fca0000000000 */
[----:B------:R-:W-:-:S05]  /*20690*/  LOP3.LUT R4, R10, R28, RZ, 0xfc, !PT ;  /* 0x0000001c0a047212 */ /* 0x000fca00078efcff */
[----:B------:R-:W-:-:S06]  /*206a0*/  IMAD.IADD R4, R19, 0x1, R4 ;  /* 0x0000000113047824 */ /* 0x000fcc00078e0204 */
[----:B------:R-:W2:Y:S02]  /*206b0*/  LDSM.16.MT88.4 R4, [R4+0x6000] ;  /* 0x006000000404783b */ /* 0x000ea40000004200 */
[C-C-:B--2---:R-:W-:Y:S02]  /*206c0*/  PRMT R8, R4.reuse, 0x6420, R5.reuse ;  /* 0x0000642004087816 */ /* 0x144fe40000000005 */
[----:B------:R-:W-:Y:S02]  /*206d0*/  PRMT R9, R4, 0x7531, R5 ;  /* 0x0000753104097816 */ /* 0x000fe40000000005 */
        /* <DEDUP_REMOVED lines=16> */
[C---:B--2---:R-:W-:Y:S02]  /*207e0*/  VIADD R10, R0.reuse, 0x1800 ;  /* 0x00001800000a7836 */ /* 0x044fe40000000000 */
[----:B------:R-:W-:-:S03]  /*207f0*/  VIADD R0, R0, 0x2000 ;  /* 0x0000200000007836 */ /* 0x000fc60000000000 */
        /* <DEDUP_REMOVED lines=10> */
[C---:B--2---:R-:W-:Y:S02]  /*208a0*/  LOP3.LUT R4, R0.reuse, R28, RZ, 0xfc, !PT ;  /* 0x0000001c00047212 */ /* 0x044fe400078efcff */
[----:B------:R-:W-:-:S03]  /*208b0*/  LOP3.LUT R0, R0, R23, RZ, 0xfc, !PT ;  /* 0x0000001700007212 */ /* 0x000fc600078efcff */
[----:B------:R-:W-:Y:S02]  /*208c0*/  IMAD.IADD R4, R19, 0x1, R4 ;  /* 0x0000000113047824 */ /* 0x000fe400078e0204 */
[----:B------:R-:W-:-:S04]  /*208d0*/  IMAD.IADD R0, R22, 0x1, R0 ;  /* 0x0000000116007824 */ /* 0x000fc800078e0200 */
[----:B------:R-:W2:Y:S02]  /*208e0*/  LDSM.16.MT88.4 R4, [R4+0x6000] ;  /* 0x006000000404783b */ /* 0x000ea40000004200 */
        /* <DEDUP_REMOVED lines=10> */
[----:B---3--:R-:W3:Y:S01]  /*20990*/  FENCE.VIEW.ASYNC.S ;  /* 0x00000000000073c6 */ /* 0x008ee20000000000 */
[----:B------:R-:W-:Y:S05]  /*209a0*/  @!P1 BRA `(.L_x_12444) ;  /* 0x0000000000049947 */ /* 0x000fea0003800000 */
[----:B------:R-:W-:Y:S01]  /*209b0*/  BPT.TRAP 0x1 ;  /* 0x000000040000795c */ /* 0x000fe20000300000 */
.L_x_12444:
[----:B--2---:R4:W5:Y:S01]  /*209c0*/  LDL R8, [R1+0x4] ;  /* 0x0000040001087983 */ /* 0x0049620000100800 */
[----:B---3--:R2:W-:Y:S01]  /*209d0*/  SYNCS.ARRIVE.TRANS64.A1T0 RZ, [R3+URZ+0x13250], RZ ;  /* 0x013250ff03ff79a7 */ /* 0x0085e2000810003f */
[----:B------:R-:W3:Y:S02]  /*209e0*/  S2R R0, SR_TID.X ;  /* 0x0000000000007919 */ /* 0x000ee40000002100 */
        /* <DEDUP_REMOVED lines=9> */
[----:B----4-:R-:W-:Y:S05]  /*20a80*/  @P0 BRA `(.L_x_12445) ;  /* 0xfffffff000d00947 */ /* 0x010fea000383ffff */
.L_x_12425:
        /* <DEDUP_REMOVED lines=10> */
[----:B--2---:R-:W3:Y:S02]  /*20b30*/  FLO.U32 R0, UR4 ;  /* 0x0000000400007d00 */ /* 0x004ee400080e0000 */
[----:B---3--:R-:W-:-:S06]  /*20b40*/  ISETP.EQ.U32.AND P1, PT, R0, R5, PT ;  /* 0x000000050000720c */ /* 0x008fcc0003f22070 */
[----:B------:R-:W4:Y:S07]  /*20b50*/  POPC R5, UR4 ;  /* 0x0000000400057d09 */ /* 0x000f2e0008000000 */
[----:B----4-:R-:W2:Y:S01]  /*20b60*/  @P1 ATOMG.E.ADD.STRONG.GPU PT, R3, desc[UR40][R2.64], R5 ;  /* 0x00000005020319a8 */ /* 0x010ea200081ee1e8 */
[----:B------:R-:W3:Y:S02]  /*20b70*/  S2R R4, SR_LTMASK ;  /* 0x0000000000047919 */ /* 0x000ee40000003900 */
[----:B---3--:R-:W-:-:S04]  /*20b80*/  LOP3.LUT R4, R4, UR4, RZ, 0xc0, !PT ;  /* 0x0000000404047c12 */ /* 0x008fc8000f8ec0ff */
[----:B------:R-:W3:Y:S01]  /*20b90*/  POPC R7, R4 ;  /* 0x0000000400077309 */ /* 0x000ee20000000000 */
[----:B--2---:R-:W3:Y:S02]  /*20ba0*/  SHFL.IDX PT, R0, R3, R0, 0x1f ;  /* 0x00001f0003007589 */ /* 0x004ee400000e0000 */
[----:B---3--:R-:W-:-:S07]  /*20bb0*/  IADD3 R24, R0, UR36, R7 ;  /* 0x0000002400187c10 */ /* 0x008fce000fffe007 */
.L_x_12447:
[----:B------:R-:W-:Y:S05]  /*20bc0*/  BSYNC B0 ;  /* 0x0000000000007941 */ /* 0x000fea0003800000 */
.L_x_12446:
[----:B------:R-:W-:Y:S05]  /*20bd0*/  @!P2 BRA `(.L_x_12448) ;  /* 0x000000000004a947 */ /* 0x000fea0003800000 */
[----:B------:R-:W-:Y:S01]  /*20be0*/  BPT.TRAP 0x1 ;  /* 0x000000040000795c */ /* 0x000fe20000300000 */
.L_x_12448:
[----:B--2---:R-:W2:Y:S04]  /*20bf0*/  LDL R0, [R1+0x4] ;  /* 0x0000040001007983 */ /* 0x004ea80000100800 */
[----:B------:R-:W3:Y:S01]  /*20c00*/  LDL R2, [R1+0x20] ;  /* 0x0000200001027983 */ /* 0x000ee20000100800 */
[----:B------:R-:W-:Y:S01]  /*20c10*/  BSSY B0, `(.L_x_12449) ;  /* 0x0000007000007945 */ /* 0x000fe20003800000 */
[----:B--2---:R-:W-:Y:S01]  /*20c20*/  LOP3.LUT R3, R0, 0x1, RZ, 0x3c, !PT ;  /* 0x0000000100037812 */ /* 0x004fe200078e3cff */
[----:B------:R-:W-:-:S03]  /*20c30*/  IMAD R0, R29, 0x8, R19 ;  /* 0x000000081d007824 */ /* 0x000fc600078e0213 */
[----:B------:R-:W-:Y:S02]  /*20c40*/  SHF.L.U32 R3, R3, 0x1f, RZ ;  /* 0x0000001f03037819 */ /* 0x000fe400000006ff */
[----:B---3--:R-:W-:Y:S02]  /*20c50*/  ISETP.NE.AND P2, PT, R2, 0x3, PT ;  /* 0x000000030200780c */ /* 0x008fe40003f45270 */
[----:B------:R-:W2:Y:S02]  /*20c60*/  SYNCS.PHASECHK.TRANS64.TRYWAIT P1, [R0+URZ+0x13270], R3 ;  /* 0x01327003000075a7 */ /* 0x000ea4000802017f */
[----:B--2---:R-:W-:Y:S09]  /*20c70*/  @!P1 BRA `(.L_x_12450) ;  /* 0x0000002c00cc9947 */ /* 0x004ff20003800000 */
.L_x_12536:
[----:B------:R-:W-:Y:S05]  /*20c80*/  BSYNC B0 ;  /* 0x0000000000007941 */ /* 0x000fea0003800000 */
.L_x_12449:
[----:B------:R-:W-:Y:S05]  /*20c90*/  @!P2 BRA `(.L_x_12451) ;  /* 0x000000000004a947 */ /* 0x000fea0003800000 */
[----:B------:R-:W-:Y:S01]  /*20ca0*/  BPT.TRAP 0x1 ;  /* 0x000000040000795c */ /* 0x000fe20000300000 */
.L_x_12451:
[----:B------:R-:W2:Y:S02]  /*20cb0*/  LDL R2, [R1+0x4] ;  /* 0x0000040001027983 */ /* 0x000ea40000100800 */
[----:B--2---:R-:W-:-:S04]  /*20cc0*/  SHF.L.U32 R3, R2, 0x1f, RZ ;  /* 0x0000001f02037819 */ /* 0x004fc800000006ff */
[----:B------:R-:W2:Y:S02]  /*20cd0*/  SYNCS.PHASECHK.TRANS64.TRYWAIT P1, [R0+URZ+0x13260], R3 ;  /* 0x01326003000075a7 */ /* 0x000ea4000802017f */
[----:B--2---:R-:W-:Y:S05]  /*20ce0*/  @!P1 BRA `(.L_x_12452) ;  /* 0x0000002c00c49947 */ /* 0x004fea0003800000 */
.L_x_12537:
[----:B------:R-:W-:Y:S01]  /*20cf0*/  IMAD R2, R29, 0x2800, RZ ;  /* 0x000028001d027824 */ /* 0x000fe200078e02ff */
[----:B------:R-:W-:Y:S05]  /*20d00*/  WARPSYNC.ALL ;  /* 0x0000000000007948 */ /* 0x000fea0003800000 */
[C---:B------:R-:W-:Y:S02]  /*20d10*/  LOP3.LUT R4, R2.reuse, R28, RZ, 0xfc, !PT ;  /* 0x0000001c02047212 */ /* 0x040fe400078efcff */
[----:B--2---:R-:W-:-:S03]  /*20d20*/  LOP3.LUT R3, R2, R23, RZ, 0xfc, !PT ;  /* 0x0000001702037212 */ /* 0x004fc600078efcff */
[----:B------:R-:W-:Y:S02]  /*20d30*/  IMAD.IADD R5, R19, 0x1, R4 ;  /* 0x0000000113057824 */ /* 0x000fe400078e0204 */
[----:B------:R-:W-:Y:S02]  /*20d40*/  IMAD.IADD R12, R22, 0x1, R3 ;  /* 0x00000001160c7824 */ /* 0x000fe400078e0203 */
[----:B------:R-:W-:Y:S02]  /*20d50*/  VIADD R3, R2, 0x800 ;  /* 0x0000080002037836 */ /* 0x000fe40000000000 */
[----:B------:R-:W0:Y:S02]  /*20d60*/  LDSM.16.MT88.4 R4, [R5+0x6000] ;  /* 0x006000000504783b */ /* 0x000e240000004200 */
[C-C-:B0----5:R-:W-:Y:S02]  /*20d70*/  PRMT R8, R4.reuse, 0x6420, R5.reuse ;  /* 0x0000642004087816 */ /* 0x161fe40000000005 */
[----:B------:R-:W-:-:S02]  /*20d80*/  PRMT R9, R4, 0x7531, R5 ;  /* 0x0000753104097816 */ /* 0x000fc40000000005 */
[----:B------:R-:W-:Y:S02]  /*20d90*/  LOP3.LUT R4, R3, R28, RZ, 0xfc, !PT ;  /* 0x0000001c03047212 */ /* 0x000fe400078efcff */
[C-C-:B------:R-:W-:Y:S02]  /*20da0*/  PRMT R10, R6.reuse, 0x6420, R7.reuse ;  /* 0x00006420060a7816 */ /* 0x140fe40000000007 */
[----:B------:R-:W-:Y:S01]  /*20db0*/  PRMT R11, R6, 0x7531, R7 ;  /* 0x00007531060b7816 */ /* 0x000fe20000000007 */
[----:B------:R-:W-:Y:S01]  /*20dc0*/  IMAD.IADD R6, R19, 0x1, R4 ;  /* 0x0000000113067824 */ /* 0x000fe200078e0204 */
[----:B------:R-:W-:-:S03]  /*20dd0*/  LOP3.LUT R3, R3, R23, RZ, 0xfc, !PT ;  /* 0x0000001703037212 */ /* 0x000fc600078efcff */
[----:B------:R-:W-:Y:S02]  /*20de0*/  STSM.16.M88.4 [R12], R8 ;  /* 0x000000080c007844 */ /* 0x000fe40000000200 */
[----:B-1----:R-:W-:Y:S02]  /*20df0*/  IMAD.IADD R13, R22, 0x1, R3 ;  /* 0x00000001160d7824 */ /* 0x002fe400078e0203 */
        /* <DEDUP_REMOVED lines=47> */
.L_x_12453:
[----:B------:R-:W2:Y:S01]  /*210f0*/  LDL.LU R3, [R1+0x4] ;  /* 0x0000040001037983 */ /* 0x000ea20000300800 */
        /* <DEDUP_REMOVED lines=10> */
[----:B------:R3:W-:Y:S02]  /*211a0*/  STL [R1+0x4], R3 ;  /* 0x0000040301007387 */ /* 0x0007e40000100800 */
.L_x_12402:
[----:B------:R-:W-:-:S13]  /*211b0*/  LOP3.LUT P0, RZ, R16, 0x2, RZ, 0xc0, !PT ;  /* 0x0000000210ff7812 */ /* 0x000fda000780c0ff */
[----:B------:R-:W-:Y:S05]  /*211c0*/  @!P0 BRA `(.L_x_12454) ;  /* 0x0000000000248947 */ /* 0x000fea0003800000 */
[----:B------:R-:W-:Y:S05]  /*211d0*/  WARPSYNC.ALL ;  /* 0x0000000000007948 */ /* 0x000fea0003800000 */
[----:B------:R-:W2:Y:S08]  /*211e0*/  S2UR UR5, SR_CgaCtaId ;  /* 0x00000000000579c3 */ /* 0x000eb00000008800 */
[----:B------:R-:W-:Y:S06]  /*211f0*/  BAR.SYNC.DEFER_BLOCKING 0x5, 0x200 ;  /* 0x0148000000007b1d */ /* 0x000fec0000010000 */
[----:B------:R-:W-:-:S02]  /*21200*/  UMOV UR4, 0x400 ;  /* 0x0000040000047882 */ /* 0x000fc40000000000 */
[----:B--2---:R-:W-:-:S06]  /*21210*/  ULEA UR4, UR5, UR4, 0x18 ;  /* 0x0000000405047291 */ /* 0x004fcc000f8ec03f */
[----:B------:R-:W-:-:S05]  /*21220*/  IMAD.U32 R19, RZ, RZ, UR4 ;  /* 0x00000004ff137e24 */ /* 0x000fca000f8e00ff */
[----:B------:R2:W4:Y:S01]  /*21230*/  LDS.128 R24, [R19+0x132d0] ;  /* 0x0132d00013187984 */ /* 0x0005220000000c00 */
[----:B------:R-:W-:Y:S06]  /*21240*/  BAR.ARV 0x4, 0x200 ;  /* 0x0108000000007b1d */ /* 0x000fec0000002000 */
[----:B------:R-:W-:Y:S05]  /*21250*/  BRA `(.L_x_12455) ;  /* 0x0000000c00d87947 */ /* 0x000fea0003800000 */
.L_x_12454:
        /* <DEDUP_REMOVED lines=9> */
[----:B------:R-:W2:Y:S01]  /*212f0*/  @!P1 LDC.64 R4, c[0x0][0xc78] ;  /* 0x00031e00ff049b82 */ /* 0x000ea20000000a00 */
[----:B0-----:R-:W-:-:S05]  /*21300*/  @!P1 IMAD.WIDE R2, R9, 0x4, R2 ;  /* 0x0000000409029825 */ /* 0x001fca00078e0202 */
[----:B------:R2:W3:Y:S02]  /*21310*/  @!P1 LDG.E R7, desc[UR40][R2.64] ;  /* 0x0000002802079981 */ /* 0x0004e4000c1e1900 */
[----:B--2---:R-:W-:-:S05]  /*21320*/  @!P1 IMAD.WIDE R2, R9, 0x4, R4 ;  /* 0x0000000409029825 */ /* 0x004fca00078e0204 */
        /* <DEDUP_REMOVED lines=10> */
[----:B---3--:R-:W-:Y:S02]  /*213d0*/  @!P1 IMAD.MOV.U32 R25, RZ, RZ, R7 ;  /* 0x000000ffff199224 */ /* 0x008fe400078e0007 */
        /* <DEDUP_REMOVED lines=19> */
.L_x_12547:
[----:B------:R-:W-:Y:S02]  /*21510*/  ULDC UR4, c[0x0][0xc38] ;  /* 0x00030e0000047ab9 */ /* 0x000fe40000000800 */
[----:B------:R-:W-:-:S04]  /*21520*/  IMAD.U32 R4, RZ, RZ, UR4 ;  /* 0x00000004ff047e24 */ /* 0x000fc8000f8e00ff */
[----:B--2---:R-:W-:-:S04]  /*21530*/  IMAD R3, R14, R4, RZ ;  /* 0x000000040e037224 */ /* 0x004fc800078e02ff */
[----:B------:R-:W-:-:S05]  /*21540*/  IMAD.IADD R6, R6, 0x1, R3 ;  /* 0x0000000106067824 */ /* 0x000fca00078e0203 */
[----:B------:R-:W-:-:S13]  /*21550*/  ISETP.GT.AND P6, PT, R6, R0, PT ;  /* 0x000000000600720c */ /* 0x000fda0003fc4270 */
[----:B------:R-:W-:Y:S05]  /*21560*/  @P6 BRA `(.L_x_12457) ;  /* 0x0000000000a46947 */ /* 0x000fea0003800000 */
.L_x_12460:
        /* <DEDUP_REMOVED lines=35> */
.L_x_12555:
[----:B------:R-:W-:Y:S02]  /*217a0*/  ULDC UR4, c[0x0][0xc38] ;  /* 0x00030e0000047ab9 */ /* 0x000fe40000000800 */
[----:B------:R-:W-:-:S04]  /*217b0*/  IMAD.U32 R4, RZ, RZ, UR4 ;  /* 0x00000004ff047e24 */ /* 0x000fc8000f8e00ff */
[----:B--2---:R-:W-:-:S04]  /*217c0*/  IMAD R3, R14, R4, RZ ;  /* 0x000000040e037224 */ /* 0x004fc800078e02ff */
[----:B------:R-:W-:-:S05]  /*217d0*/  IMAD.IADD R6, R3, 0x1, R6 ;  /* 0x0000000103067824 */ /* 0x000fca00078e0206 */
[----:B------:R-:W-:-:S13]  /*217e0*/  ISETP.GT.AND P6, PT, R6, R0, PT ;  /* 0x000000000600720c */ /* 0x000fda0003fc4270 */
[----:B------:R-:W-:Y:S05]  /*217f0*/  @!P6 BRA `(.L_x_12460) ;  /* 0xfffffffc005ce947 */ /* 0x000fea000383ffff */
.L_x_12457:
[----:B------:R-:W-:Y:S01]  /*21800*/  IMAD.IADD R6, R6, 0x1, -R3 ;  /* 0x0000000106067824 */ /* 0x000fe200078e0a03 */
[----:B------:R-:W-:-:S03]  /*21810*/  UMOV UR4, 0xffffffff ;  /* 0xffffffff00047882 */ /* 0x000fc60000000000 */
[----:B------:R-:W-:-:S05]  /*21820*/  IMAD R3, R2, R4, R6 ;  /* 0x0000000402037224 */ /* 0x000fca00078e0206 */
[----:B------:R-:W-:Y:S01]  /*21830*/  ISETP.GT.AND P6, PT, R3, R0, PT ;  /* 0x000000000300720c */ /* 0x000fe20003fc4270 */
[----:B------:R-:W-:-:S12]  /*21840*/  BRA.DIV UR4, `(.L_x_12461) ;  /* 0x0000002a04fc7947 */ /* 0x000fd8000b800000 */
[----:B------:R-:W-:-:S04]  /*21850*/  VOTE.ANY R3, PT, !P6 ;  /* 0x0000000000037806 */ /* 0x000fc800070e0100 */
[----:B------:R-:W2:Y:S02]  /*21860*/  POPC R7, R3 ;  /* 0x0000000300077309 */ /* 0x000ea40000000000 */
[----:B--2---:R2:W3:Y:S01]  /*21870*/  SHFL.IDX PT, R25, R25, R7, 0x1f ;  /* 0x00001f0719197589 */ /* 0x0044e200000e0000 */
[----:B------:R-:W-:-:S03]  /*21880*/  IMAD.IADD R27, R7, 0x1, R27 ;  /* 0x00000001071b7824 */ /* 0x000fc600078e021b */
[----:B------:R2:W4:Y:S04]  /*21890*/  SHFL.IDX PT, R5, R5, R7, 0x1f ;  /* 0x00001f0705057589 */ /* 0x00052800000e0000 */
.L_x_12560:
[----:B------:R-:W-:-:S13]  /*218a0*/  ISETP.NE.AND P0, PT, R3, RZ, PT ;  /* 0x000000ff0300720c */ /* 0x000fda0003f05270 */
[----:B------:R-:W-:Y:S05]  /*218b0*/  @!P0 BRA `(.L_x_12462) ;  /* 0x0000000000108947 */ /* 0x000fea0003800000 */
[----:B------:R-:W-:Y:S01]  /*218c0*/  UMOV UR4, 0xffffffff ;  /* 0xffffffff00047882 */ /* 0x000fe20000000000 */
[----:B------:R-:W-:Y:S02]  /*218d0*/  VIADD R12, R7, 0xffffffff ;  /* 0xffffffff070c7836 */ /* 0x000fe40000000000 */
[----:B------:R-:W-:Y:S05]  /*218e0*/  BRA.DIV UR4, `(.L_x_12463) ;  /* 0x0000002e04347947 */ /* 0x000fea000b800000 */
[----:B------:R0:W0:Y:S02]  /*218f0*/  SHFL.IDX PT, R24, R2, R12, 0x1f ;  /* 0x00001f0c02187589 */ /* 0x00002400000e0000 */
.L_x_12462:
[----:B----4-:R-:W-:Y:S01]  /*21900*/  ISETP.NE.AND P0, PT, R5, 0x1, PT ;  /* 0x000000010500780c */ /* 0x010fe20003f05270 */
[----:B0-----:R-:W-:-:S04]  /*21910*/  IMAD R24, R24, R4, R6 ;  /* 0x0000000418187224 */ /* 0x001fc800078e0206 */
[----:B------:R-:W-:-:S08]  /*21920*/  IMAD.IADD R0, R0, 0x1, -R24 ;  /* 0x0000000100007824 */ /* 0x000fd000078e0a18 */
[----:B------:R-:W-:Y:S05]  /*21930*/  @!P0 BRA `(.L_x_12464) ;  /* 0x0000000000dc8947 */ /* 0x000fea0003800000 */
[-C--:B---3--:R-:W-:Y:S01]  /*21940*/  IABS R4, R25.reuse ;  /* 0x0000001900047213 */ /* 0x088fe20000000000 */
[----:B------:R-:W-:Y:S01]  /*21950*/  IMAD.MOV.U32 R2, RZ, RZ, RZ ;  /* 0x000000ffff027224 */ /* 0x000fe200078e00ff */
[----:B------:R-:W-:Y:S02]  /*21960*/  IABS R8, R25 ;  /* 0x0000001900087213 */ /* 0x000fe40000000000 */
[----:B------:R-:W0:Y:S03]  /*21970*/  I2F.RP R6, R4 ;  /* 0x0000000400067306 */ /* 0x000e260000209400 */
[----:B------:R-:W-:-:S05]  /*21980*/  IMAD.MOV R8, RZ, RZ, -R8 ;  /* 0x000000ffff087224 */ /* 0x000fca00078e0a08 */
[----:B0-----:R-:W2:Y:S02]  /*21990*/  MUFU.RCP R6, R6 ;  /* 0x0000000600067308 */ /* 0x001ea40000001000 */
[----:B--2---:R-:W-:-:S06]  /*219a0*/  VIADD R7, R6, 0xffffffe ;  /* 0x0ffffffe06077836 */ /* 0x004fcc0000000000 */
[----:B------:R-:W0:Y:S02]  /*219b0*/  F2I.FTZ.U32.TRUNC.NTZ R3, R7 ;  /* 0x0000000700037305 */ /* 0x000e24000021f000 */
[----:B0-----:R-:W-:-:S04]  /*219c0*/  IMAD.MOV R9, RZ, RZ, -R3 ;  /* 0x000000ffff097224 */ /* 0x001fc800078e0a03 */
[----:B------:R-:W-:-:S04]  /*219d0*/  IMAD R9, R9, R4, RZ ;  /* 0x0000000409097224 */ /* 0x000fc800078e02ff */
[----:B------:R-:W-:Y:S01]  /*219e0*/  IMAD.HI.U32 R2, R3, R9, R2 ;  /* 0x0000000903027227 */ /* 0x000fe200078e0002 */
[----:B------:R-:W-:-:S05]  /*219f0*/  IABS R3, R0 ;  /* 0x0000000000037213 */ /* 0x000fca0000000000 */
[----:B------:R-:W-:-:S04]  /*21a00*/  IMAD.HI.U32 R6, R2, R3, RZ ;  /* 0x0000000302067227 */ /* 0x000fc800078e00ff */
        /* <DEDUP_REMOVED lines=13> */
[----:B0-----:R-:W-:-:S05]  /*21ae0*/  IABS R8, R5 ;  /* 0x0000000500087213 */ /* 0x001fca0000000000 */
[----:B------:R-:W-:Y:S02]  /*21af0*/  IMAD.MOV R8, RZ, RZ, -R8 ;  /* 0x000000ffff087224 */ /* 0x000fe400078e0a08 */
[----:B--2---:R-:W-:-:S04]  /*21b00*/  IMAD.MOV R9, RZ, RZ, -R3 ;  /* 0x000000ffff097224 */ /* 0x004fc800078e0a03 */
        /* <DEDUP_REMOVED lines=26> */
.L_x_12464:
[----:B------:R-:W0:Y:S02]  /*21cb0*/  LDC.64 R2, c[0x0][0xc90] ;  /* 0x00032400ff027b82 */ /* 0x000e240000000a00 */
[----:B0-----:R-:W-:-:S05]  /*21cc0*/  IMAD.WIDE R2, R27, 0x4, R2 ;  /* 0x000000041b027825 */ /* 0x001fca00078e0202 */
[----:B------:R-:W3:Y:S02]  /*21cd0*/  LDG.E R6, desc[UR40][R2.64] ;  /* 0x0000002802067981 */ /* 0x000ee4000c1e1900 */
[----:B---3--:R-:W-:-:S05]  /*21ce0*/  IMAD R5, R25, R6, RZ ;  /* 0x0000000619057224 */ /* 0x008fca00078e02ff */
[----:B--2---:R-:W-:-:S04]  /*21cf0*/  IABS R7, R5 ;  /* 0x0000000500077213 */ /* 0x004fc80000000000 */
        /* <DEDUP_REMOVED lines=28> */
[----:B------:R-:W-:-:S04]  /*21ec0*/  VIADDMNMX R4, R3, R4, R6, PT ;  /* 0x0000000403047246 */ /* 0x000fc80003800106 */
        /* <DEDUP_REMOVED lines=25> */
[----:B------:R-:W-:Y:S02]  /*22060*/  IMAD R26, R5, R4, R0 ;  /* 0x00000004051a7224 */ /* 0x000fe400078e0200 */
[----:B------:R-:W-:-:S07]  /*22070*/  IMAD.MOV.U32 R0, RZ, RZ, R5 ;  /* 0x000000ffff007224 */ /* 0x000fce00078e0005 */
.L_x_12465:
[----:B------:R-:W-:-:S05]  /*22080*/  LOP3.LUT R0, RZ, R0, RZ, 0x33, !PT ;  /* 0x00000000ff007212 */ /* 0x000fca00078e33ff */
[----:B------:R-:W-:Y:S01]  /*22090*/  IMAD.IADD R25, R25, 0x1, R0 ;  /* 0x0000000119197824 */ /* 0x000fe200078e0200 */
[----:B------:R-:W-:Y:S06]  /*220a0*/  BRA `(.L_x_12466) ;  /* 0x00000000001c7947 */ /* 0x000fec0003800000 */
.L_x_12458:
[----:B------:R-:W-:Y:S01]  /*220b0*/  UMOV UR4, URZ ;  /* 0x0000003f00047c82 */ /* 0x000fe20008000000 */
[----:B------:R-:W-:Y:S01]  /*220c0*/  UMOV UR5, URZ ;  /* 0x0000003f00057c82 */ /* 0x000fe20008000000 */
[----:B------:R-:W-:Y:S01]  /*220d0*/  ULDC UR6, c[0x0][0xc3c] ;  /* 0x00030f0000067ab9 */ /* 0x000fe20000000800 */
[----:B------:R-:W-:Y:S02]  /*220e0*/  IMAD.MOV.U32 R24, RZ, RZ, R0 ;  /* 0x000000ffff187224 */ /* 0x000fe400078e0000 */
[----:B------:R-:W-:Y:S02]  /*220f0*/  IMAD.U32 R25, RZ, RZ, UR4 ;  /* 0x00000004ff197e24 */ /* 0x000fe4000f8e00ff */
[----:B------:R-:W-:Y:S02]  /*22100*/  IMAD.U32 R26, RZ, RZ, UR5 ;  /* 0x00000005ff1a7e24 */ /* 0x000fe4000f8e00ff */
[----:B------:R-:W-:-:S07]  /*22110*/  IMAD.U32 R27, RZ, RZ, UR6 ;  /* 0x00000006ff1b7e24 */ /* 0x000fce000f8e00ff */
.L_x_12466:
        /* <DEDUP_REMOVED lines=10> */
.L_x_12455:
[----:B------:R-:W-:Y:S02]  /*221c0*/  ULDC UR4, c[0x0][0xc3c] ;  /* 0x00030f0000047ab9 */ /* 0x000fe40000000800 */
[----:B----4-:R-:W-:-:S13]  /*221d0*/  ISETP.GE.AND P0, PT, R27, UR4, PT ;  /* 0x000000041b007c0c */ /* 0x010fda000bf06270 */
[----:B------:R-:W-:Y:S05]  /*221e0*/  @!P0 BRA `(.L_x_12467) ;  /* 0xffffffa000688947 */ /* 0x000fea000383ffff */
[----:B------:R-:W-:Y:S05]  /*221f0*/  BSYNC B7 ;  /* 0x0000000000077941 */ /* 0x000fea0003800000 */
.L_x_12345:
        /* <DEDUP_REMOVED lines=12> */
.L_x_12563:
[----:B------:R-:W-:Y:S05]  /*222c0*/  BSYNC B0 ;  /* 0x0000000000007941 */ /* 0x000fea0003800000 */
.L_x_12468:
[----:B------:R-:W-:-:S03]  /*222d0*/  UMOV UR4, 0xffffffff ;  /* 0xffffffff00047882 */ /* 0x000fc60000000000 */
[----:B------:R-:W-:Y:S05]  /*222e0*/  BRA.DIV UR4, `(.L_x_12470) ;  /* 0x0000002204f07947 */ /* 0x000fea000b800000 */
[----:B0-----:R-:W0:Y:S02]  /*222f0*/  S2R R0, SR_TID.X ;  /* 0x0000000000007919 */ /* 0x001e240000002100 */
[----:B0-----:R-:W-:-:S04]  /*22300*/  SHF.R.U32.HI R0, RZ, 0x5, R0 ;  /* 0x00000005ff007819 */ /* 0x001fc80000011600 */
[----:B------:R-:W-:-:S05]  /*22310*/  LOP3.LUT R0, R0, 0x3, RZ, 0xc0, !PT ;  /* 0x0000000300007812 */ /* 0x000fca00078ec0ff */
[----:B------:R0:W3:Y:S02]  /*22320*/  SHFL.IDX PT, R14, R0, RZ, 0x1f ;  /* 0x00001fff000e7589 */ /* 0x0000e400000e0000 */
.L_x_12566:
[----:B---3--:R-:W-:-:S13]  /*22330*/  ISETP.NE.AND P0, PT, R14, RZ, PT ;  /* 0x000000ff0e00720c */ /* 0x008fda0003f05270 */
[----:B------:R-:W-:Y:S05]  /*22340*/  @P0 BRA `(.L_x_12153) ;  /* 0x0000000000a80947 */ /* 0x000fea0003800000 */
[----:B------:R-:W-:-:S03]  /*22350*/  UMOV UR4, 0xffffffff ;  /* 0xffffffff00047882 */ /* 0x000fc60000000000 */
[----:B------:R-:W-:Y:S05]  /*22360*/  BRA.DIV UR4, `(.L_x_12471) ;  /* 0x0000002604047947 */ /* 0x000fea000b800000 */
[----:B------:R-:W-:-:S13]  /*22370*/  ELECT P6, URZ, PT ;  /* 0x00000000003f782f */ /* 0x000fda00038c0000 */
.L_x_12569:
[----:B------:R-:W-:Y:S05]  /*22380*/  @!P6 BRA `(.L_x_12153) ;  /* 0x000000000098e947 */ /* 0x000fea0003800000 */
[----:B0-----:R-:W3:Y:S02]  /*22390*/  LDL.LU R0, [R1+0x40] ;  /* 0x0000400001007983 */ /* 0x001ee40000300800 */
[----:B---3--:R-:W-:-:S04]  /*223a0*/  LOP3.LUT R0, R0, 0x2, RZ, 0xfc, !PT ;  /* 0x0000000200007812 */ /* 0x008fc800078efcff */
[----:B------:R-:W-:-:S13]  /*223b0*/  ISETP.NE.AND P0, PT, R0, 0x3, PT ;  /* 0x000000030000780c */ /* 0x000fda0003f05270 */
[----:B------:R-:W-:Y:S05]  /*223c0*/  @!P0 BRA `(.L_x_12472) ;  /* 0x0000000000048947 */ /* 0x000fea0003800000 */
[----:B------:R-:W-:Y:S01]  /*223d0*/  BPT.TRAP 0x1 ;  /* 0x000000040000795c */ /* 0x000fe20000300000 */
.L_x_12472:
[----:B------:R-:W3:Y:S01]  /*223e0*/  LDL.LU R8, [R1+0x4] ;  /* 0x0000040001087983 */ /* 0x000ee20000300800 */
[----:B------:R-:W-:Y:S02]  /*223f0*/  VIADD R0, R6, 0x13240 ;  /* 0x0001324006007836 */ /* 0x000fe40000000000 */
[C---:B------:R-:W-:Y:S02]  /*22400*/  VIADD R2, R29.reuse, 0x1 ;  /* 0x000000011d027836 */ /* 0x040fe40000000000 */
[----:B------:R-:W-:-:S03]  /*22410*/  IMAD R5, R29, 0x8, R0 ;  /* 0x000000081d057824 */ /* 0x000fc600078e0200 */
[----:B------:R-:W-:-:S04]  /*22420*/  ISETP.NE.AND P2, PT, R2, 0x2, PT ;  /* 0x000000020200780c */ /* 0x000fc80003f45270 */
[----:B------:R-:W-:Y:S02]  /*22430*/  SEL R3, RZ, 0x1, P2 ;  /* 0x00000001ff037807 */ /* 0x000fe40001000000 */
[----:B------:R-:W-:-:S05]  /*22440*/  SEL R7, R2, RZ, P2 ;  /* 0x000000ff02077207 */ /* 0x000fca0001000000 */
[----:B------:R-:W-:Y:S01]  /*22450*/  IMAD R9, R7, 0x8, R0 ;  /* 0x0000000807097824 */ /* 0x000fe200078e0200 */
[C---:B---3--:R-:W-:Y:S02]  /*22460*/  SHF.L.U32 R4, R8.reuse, 0x1f, RZ ;  /* 0x0000001f08047819 */ /* 0x048fe400000006ff */
[----:B------:R-:W-:Y:S02]  /*22470*/  LOP3.LUT R3, R8, R3, RZ, 0x3c, !PT ;  /* 0x0000000308037212 */ /* 0x000fe400078e3cff */
[----:B------:R-:W0:Y:S02]  /*22480*/  SYNCS.PHASECHK.TRANS64.TRYWAIT P1, [R5+URZ], R4 ;  /* 0x00000004050075a7 */ /* 0x000e24000802017f */
[----:B------:R-:W-:Y:S01]  /*22490*/  SHF.L.U32 R0, R3, 0x1f, RZ ;  /* 0x0000001f03007819 */ /* 0x000fe200000006ff */
[----:B0-----:R-:W-:Y:S06]  /*224a0*/  @!P1 BRA `(.L_x_12473) ;  /* 0x0000002000d49947 */ /* 0x001fec0003800000 */
.L_x_12570:
[----:B------:R-:W3:Y:S02]  /*224b0*/  SYNCS.PHASECHK.TRANS64.TRYWAIT P1, [R9+URZ], R0 ;  /* 0x00000000090075a7 */ /* 0x000ee4000802017f */
[----:B---3--:R-:W-:Y:S05]  /*224c0*/  @!P1 BRA `(.L_x_12474) ;  /* 0x0000002000e09947 */ /* 0x008fea0003800000 */
.L_x_12571:
[----:B------:R-:W-:Y:S05]  /*224d0*/  @!P0 BRA `(.L_x_12475) ;  /* 0x0000000000048947 */ /* 0x000fea0003800000 */
[----:B------:R-:W-:Y:S01]  /*224e0*/  BPT.TRAP 0x1 ;  /* 0x000000040000795c */ /* 0x000fe20000300000 */
.L_x_12475:
[----:B------:R-:W-:-:S04]  /*224f0*/  IMAD R29, R29, 0x8, R6 ;  /* 0x000000081d1d7824 */ /* 0x000fc800078e0206 */
[----:B------:R-:W4:Y:S02]  /*22500*/  SYNCS.PHASECHK.TRANS64.TRYWAIT P1, [R29+URZ+0x13260], R4 ;  /* 0x013260041d0075a7 */ /* 0x000f24000802017f */
[----:B----4-:R-:W-:Y:S05]  /*22510*/  @!P1 BRA `(.L_x_12476) ;  /* 0x0000002000e09947 */ /* 0x010fea0003800000 */
.L_x_12572:
[----:B------:R-:W-:Y:S05]  /*22520*/  @!P0 BRA `(.L_x_12477) ;  /* 0x0000000000048947 */ /* 0x000fea0003800000 */
[----:B------:R-:W-:Y:S01]  /*22530*/  BPT.TRAP 0x1 ;  /* 0x000000040000795c */ /* 0x000fe20000300000 */
.L_x_12477:
[----:B------:R-:W-:-:S04]  /*22540*/  IMAD R7, R7, 0x8, R6 ;  /* 0x0000000807077824 */ /* 0x000fc800078e0206 */
[----:B------:R-:W5:Y:S02]  /*22550*/  SYNCS.PHASECHK.TRANS64.TRYWAIT P1, [R7+URZ+0x13260], R0 ;  /* 0x01326000070075a7 */ /* 0x000f64000802017f */
[----:B-----5:R-:W-:Y:S05]  /*22560*/  @!P1 BRA `(.L_x_12478) ;  /* 0x0000002000e09947 */ /* 0x020fea0003800000 */
.L_x_12573:
[----:B------:R-:W-:Y:S05]  /*22570*/  @!P0 BRA `(.L_x_12479) ;  /* 0x0000000000048947 */ /* 0x000fea0003800000 */
[----:B------:R-:W-:Y:S01]  /*22580*/  BPT.TRAP 0x1 ;  /* 0x000000040000795c */ /* 0x000fe20000300000 */
.L_x_12479:
[----:B------:R-:W5:Y:S02]  /*22590*/  SYNCS.PHASECHK.TRANS64.TRYWAIT P0, [R29+URZ+0x13280], R4 ;  /* 0x013280041d0075a7 */ /* 0x000f64000800017f */
[----:B-----5:R-:W-:Y:S05]  /*225a0*/  @!P0 BRA `(.L_x_12480) ;  /* 0x0000002000e48947 */ /* 0x020fea0003800000 */
.L_x_12481:
[----:B------:R0:W0:Y:S02]  /*225b0*/  SYNCS.PHASECHK.TRANS64.TRYWAIT P0, [R7+URZ+0x13280], R0 ;  /* 0x01328000070075a7 */ /* 0x000024000800017f */
[----:B0-----:R-:W-:Y:S05]  /*225c0*/  @!P0 NANOSLEEP.SYNCS 0x989680 ;  /* 0x009896800000895d */ /* 0x001fea0003900000 */
[----:B------:R-:W0:Y:S02]  /*225d0*/  @!P0 SYNCS.PHASECHK.TRANS64 P0, [R7+URZ+0x13280], R0 ;  /* 0x01328000070085a7 */ /* 0x000e24000800007f */
[----:B0-----:R-:W-:Y:S05]  /*225e0*/  @!P0 BRA `(.L_x_12481) ;  /* 0xfffffffc00f08947 */ /* 0x001fea000383ffff */
.L_x_12153:
[----:B------:R-:W-:Y:S05]  /*225f0*/  BSYNC B8 ;  /* 0x0000000000087941 */ /* 0x000fea0003800000 */
.L_x_12150:
[----:B------:R-:W-:Y:S05]  /*22600*/  EXIT ;  /* 0x000000000000794d */ /* 0x000fea0003800000 */
.L_x_12179:
[----:B0-----:R0:W1:Y:S02]  /*22610*/  SYNCS.PHASECHK.TRANS64.TRYWAIT P5, [R74+URZ+0x13290], R77 ;  /* 0x0132904d4a0075a7 */ /* 0x00106400080a017f */
[----:B-1----:R-:W-:Y:S05]  /*22620*/  @!P5 NANOSLEEP.SYNCS 0x989680 ;  /* 0x009896800000d95d */ /* 0x002fea0003900000 */
[----:B------:R-:W1:Y:S02]  /*22630*/  @!P5 SYNCS.PHASECHK.TRANS64 P5, [R74+URZ+0x13290], R77 ;  /* 0x0132904d4a00d5a7 */ /* 0x000e6400080a007f */
[----:B-1----:R-:W-:Y:S05]  /*22640*/  @!P5 BRA `(.L_x_12179) ;  /* 0xfffffffc00f0d947 */ /* 0x002fea000383ffff */
[----:B------:R-:W-:Y:S05]  /*22650*/  BRA `(.L_x_12482) ;  /* 0xfffffe0400847947 */ /* 0x000fea000383ffff */
.L_x_12189:
[----:B0-----:R0:W1:Y:S02]  /*22660*/  SYNCS.PHASECHK.TRANS64.TRYWAIT P5, [R74+URZ+0x13290], R77 ;  /* 0x0132904d4a0075a7 */ /* 0x00106400080a017f */
[----:B-1----:R-:W-:Y:S05]  /*22670*/  @!P5 NANOSLEEP.SYNCS 0x989680 ;  /* 0x009896800000d95d */ /* 0x002fea0003900000 */
[----:B------:R-:W1:Y:S02]  /*22680*/  @!P5 SYNCS.PHASECHK.TRANS64 P5, [R74+URZ+0x13290], R77 ;  /* 0x0132904d4a00d5a7 */ /* 0x000e6400080a007f */
[----:B-1----:R-:W-:Y:S05]  /*22690*/  @!P5 BRA `(.L_x_12189) ;  /* 0xfffffffc00f0d947 */ /* 0x002fea000383ffff */
[----:B------:R-:W-:Y:S05]  /*226a0*/  BRA `(.L_x_12483) ;  /* 0xfffffe1400dc7947 */ /* 0x000fea000383ffff */
.L_x_12194:
[----:B0-----:R0:W1:Y:S02]  /*226b0*/  SYNCS.PHASECHK.TRANS64.TRYWAIT P1, [R74+URZ+0x13290], R77 ;  /* 0x0132904d4a0075a7 */ /* 0x001064000802017f */
[----:B-1----:R-:W-:Y:S05]  /*226c0*/  @!P1 NANOSLEEP.SYNCS 0x989680 ;  /* 0x009896800000995d */ /* 0x002fea0003900000 */
[----:B------:R-:W1:Y:S02]  /*226d0*/  @!P1 SYNCS.PHASECHK.TRANS64 P1, [R74+URZ+0x13290], R77 ;  /* 0x0132904d4a0095a7 */ /* 0x000e64000802007f */
[----:B-1----:R-:W-:Y:S05]  /*226e0*/  @!P1 BRA `(.L_x_12194) ;  /* 0xfffffffc00f09947 */ /* 0x002fea000383ffff */
[----:B------:R-:W-:Y:S05]  /*226f0*/  BRA `(.L_x_12484) ;  /* 0xfffffe2800107947 */ /* 0x000fea000383ffff */
.L_x_12198:
[----:B------:R0:W0:Y:S02]  /*22700*/  SYNCS.PHASECHK.TRANS64.TRYWAIT P0, [R74+URZ+0x132b0], R77 ;  /* 0x0132b04d4a0075a7 */ /* 0x000024000800017f */
[----:B0-----:R-:W-:Y:S05]  /*22710*/  @!P0 NANOSLEEP.SYNCS 0x989680 ;  /* 0x009896800000895d */ /* 0x001fea0003900000 */
[----:B------:R-:W0:Y:S02]  /*22720*/  @!P0 SYNCS.PHASECHK.TRANS64 P0, [R74+URZ+0x132b0], R77 ;  /* 0x0132b04d4a0085a7 */ /* 0x000e24000800007f */
[----:B0-----:R-:W-:Y:S05]  /*22730*/  @!P0 BRA `(.L_x_12198) ;  /* 0xfffffffc00f08947 */ /* 0x001fea000383ffff */
[----:B------:R-:W-:Y:S05]  /*22740*/  BRA `(.L_x_12485) ;  /* 0xfffffe2800847947 */ /* 0x000fea000383ffff */
.L_x_12226:
[----:B------:R-:W-:Y:S01]  /*22750*/  BSSY B1, `(.L_x_12486) ;  /* 0x0000007000017945 */ /* 0x000fe20003800000 */
[----:B------:R-:W-:Y:S02]  /*22760*/  IMAD.MOV.U32 R12, RZ, RZ, RZ ;  /* 0x000000ffff0c7224 */ /* 0x000fe400078e00ff */
[----:B------:R-:W-:Y:S02]  /*22770*/  IMAD.MOV.U32 R11, RZ, RZ, 0x1e1f ;  /* 0x00001e1fff0b7424 */ /* 0x000fe400078e00ff */
[----:B------:R-:W-:-:S07]  /*22780*/  IMAD.MOV.U32 R15, RZ, RZ, -0x1 ;  /* 0xffffffffff0f7424 */ /* 0x000fce00078e00ff */
[----:B------:R-:W-:Y:S05]  /*22790*/  WARPSYNC.COLLECTIVE R15, `(.L_x_12487) ;  /* 0x000000000f087348 */ /* 0x000fea0003c00000 */
[----:B------:R0:W1:Y:S02]  /*227a0*/  SHFL.IDX P6, R14, R13, R12, R11 ;  /* 0x0000000c0d0e7389 */ /* 0x00006400000c000b */
[----:B01----:R-:W-:Y:S01]  /*227b0*/  ENDCOLLECTIVE ;  /* 0x000000000000791b */ /* 0x003fe20003800000 */
.L_x_12487:
[----:B------:R-:W-:Y:S05]  /*227c0*/  BSYNC B1 ;  /* 0x0000000000017941 */ /* 0x000fea0003800000 */
.L_x_12486:
        /* <DEDUP_REMOVED lines=8> */
.L_x_12488:
[----:B------:R-:W-:Y:S02]  /*22850*/  IMAD.MOV.U32 R13, RZ, RZ, R4 ;  /* 0x000000ffff0d7224 */ /* 0x000fe400078e0004 */
[----:B------:R-:W-:-:S07]  /*22860*/  IMAD.MOV.U32 R3, RZ, RZ, R14 ;  /* 0x000000ffff037224 */ /* 0x000fce00078e000e */
[----:B------:R-:W-:Y:S05]  /*22870*/  WARPSYNC.COLLECTIVE R15, `(.L_x_12489) ;  /* 0x000000000f087348 */ /* 0x000fea0003c00000 */
[----:B------:R0:W1:Y:S02]  /*22880*/  SHFL.IDX P6, R14, R13, R12, R11 ;  /* 0x0000000c0d0e7389 */ /* 0x00006400000c000b */
[----:B01----:R-:W-:Y:S01]  /*22890*/  ENDCOLLECTIVE ;  /* 0x000000000000791b */ /* 0x003fe20003800000 */
.L_x_12489:
[----:B------:R-:W-:Y:S02]  /*228a0*/  IMAD.MOV.U32 R13, RZ, RZ, R5 ;  /* 0x000000ffff0d7224 */ /* 0x000fe400078e0005 */
[----:B------:R-:W-:-:S07]  /*228b0*/  IMAD.MOV.U32 R4, RZ, RZ, R14 ;  /* 0x000000ffff047224 */ /* 0x000fce00078e000e */
[----:B------:R-:W-:Y:S05]  /*228c0*/  WARPSYNC.COLLECTIVE R15, `(.L_x_12490) ;  /* 0x000000000f087348 */ /* 0x000fea0003c00000 */
[----:B------:R0:W1:Y:S02]  /*228d0*/  SHFL.IDX P6, R14, R13, R12, R11 ;  /* 0x0000000c0d0e7389 */ /* 0x00006400000c000b */
[----:B01----:R-:W-:Y:S01]  /*228e0*/  ENDCOLLECTIVE ;  /* 0x000000000000791b */ /* 0x003fe20003800000 */
.L_x_12490:
[----:B------:R-:W-:Y:S05]  /*228f0*/  BRA `(.L_x_12491) ;  /* 0xfffffe3c005c7947 */ /* 0x000fea000383ffff */
.L_x_12230:
[----:B-1----:R1:W2:Y:S02]  /*22900*/  SYNCS.PHASECHK.TRANS64.TRYWAIT P0, [R18+URZ+0x13200], R5 ;  /* 0x01320005120075a7 */ /* 0x0022a4000800017f */
[----:B--2---:R-:W-:Y:S05]  /*22910*/  @!P0 NANOSLEEP.SYNCS 0x989680 ;  /* 0x009896800000895d */ /* 0x004fea0003900000 */
[----:B------:R-:W2:Y:S02]  /*22920*/  @!P0 SYNCS.PHASECHK.TRANS64 P0, [R18+URZ+0x13200], R5 ;  /* 0x01320005120085a7 */ /* 0x000ea4000800007f */
[----:B--2---:R-:W-:Y:S05]  /*22930*/  @!P0 BRA `(.L_x_12230) ;  /* 0xfffffffc00f08947 */ /* 0x004fea000383ffff */
[----:B------:R-:W-:Y:S05]  /*22940*/  BRA `(.L_x_12492) ;  /* 0xfffffe3c00fc7947 */ /* 0x000fea000383ffff */
.L_x_12234:
[----:B------:R-:W-:Y:S01]  /*22950*/  BSSY B1, `(.L_x_12493) ;  /* 0x0000007000017945 */ /* 0x000fe20003800000 */
[----:B------:R-:W-:Y:S02]  /*22960*/  IMAD.MOV.U32 R12, RZ, RZ, RZ ;  /* 0x000000ffff0c7224 */ /* 0x000fe400078e00ff */
[----:B------:R-:W-:Y:S02]  /*22970*/  IMAD.MOV.U32 R11, RZ, RZ, 0x1e1f ;  /* 0x00001e1fff0b7424 */ /* 0x000fe400078e00ff */
[----:B------:R-:W-:-:S07]  /*22980*/  IMAD.MOV.U32 R15, RZ, RZ, -0x1 ;  /* 0xffffffffff0f7424 */ /* 0x000fce00078e00ff */
[----:B------:R-:W-:Y:S05]  /*22990*/  WARPSYNC.COLLECTIVE R15, `(.L_x_12494) ;  /* 0x000000000f087348 */ /* 0x000fea0003c00000 */
[----:B------:R0:W1:Y:S02]  /*229a0*/  SHFL.IDX P6, R14, R13, R12, R11 ;  /* 0x0000000c0d0e7389 */ /* 0x00006400000c000b */
[----:B01----:R-:W-:Y:S01]  /*229b0*/  ENDCOLLECTIVE ;  /* 0x000000000000791b */ /* 0x003fe20003800000 */
.L_x_12494:
[----:B------:R-:W-:Y:S05]  /*229c0*/  BSYNC B1 ;  /* 0x0000000000017941 */ /* 0x000fea0003800000 */
.L_x_12493:
        /* <DEDUP_REMOVED lines=8> */
.L_x_12495:
[----:B------:R-:W-:Y:S02]  /*22a50*/  IMAD.MOV.U32 R13, RZ, RZ, R20 ;  /* 0x000000ffff0d7224 */ /* 0x000fe400078e0014 */
[----:B------:R-:W-:-:S07]  /*22a60*/  IMAD.MOV.U32 R3, RZ, RZ, R14 ;  /* 0x000000ffff037224 */ /* 0x000fce00078e000e */
[----:B------:R-:W-:Y:S05]  /*22a70*/  WARPSYNC.COLLECTIVE R15, `(.L_x_12496) ;  /* 0x000000000f087348 */ /* 0x000fea0003c00000 */
[----:B------:R0:W1:Y:S02]  /*22a80*/  SHFL.IDX P6, R14, R13, R12, R11 ;  /* 0x0000000c0d0e7389 */ /* 0x00006400000c000b */
[----:B01----:R-:W-:Y:S01]  /*22a90*/  ENDCOLLECTIVE ;  /* 0x000000000000791b */ /* 0x003fe20003800000 */
.L_x_12496:
[----:B------:R-:W-:Y:S02]  /*22aa0*/  IMAD.MOV.U32 R13, RZ, RZ, R4 ;  /* 0x000000ffff0d7224 */ /* 0x000fe400078e0004 */
[----:B------:R-:W-:-:S07]  /*22ab0*/  IMAD.MOV.U32 R20, RZ, RZ, R14 ;  /* 0x000000ffff147224 */ /* 0x000fce00078e000e */
[----:B------:R-:W-:Y:S05]  /*22ac0*/  WARPSYNC.COLLECTIVE R15, `(.L_x_12497) ;  /* 0x000000000f087348 */ /* 0x000fea0003c00000 */
[----:B------:R0:W1:Y:S02]  /*22ad0*/  SHFL.IDX P6, R14, R13, R12, R11 ;  /* 0x0000000c0d0e7389 */ /* 0x00006400000c000b */
[----:B01----:R-:W-:Y:S01]  /*22ae0*/  ENDCOLLECTIVE ;  /* 0x000000000000791b */ /* 0x003fe20003800000 */
.L_x_12497:
[----:B------:R-:W-:Y:S05]  /*22af0*/  BRA `(.L_x_12498) ;  /* 0xfffffe5000307947 */ /* 0x000fea000383ffff */
.L_x_12238:
[----:B0-----:R0:W1:Y:S02]  /*22b00*/  SYNCS.PHASECHK.TRANS64.TRYWAIT P1, [R18+URZ+0x13200], R21 ;  /* 0x01320015120075a7 */ /* 0x001064000802017f */
[----:B-1----:R-:W-:Y:S05]  /*22b10*/  @!P1 NANOSLEEP.SYNCS 0x989680 ;  /* 0x009896800000995d */ /* 0x002fea0003900000 */
[----:B------:R-:W1:Y:S02]  /*22b20*/  @!P1 SYNCS.PHASECHK.TRANS64 P1, [R18+URZ+0x13200], R21 ;  /* 0x01320015120095a7 */ /* 0x000e64000802007f */
[----:B-1----:R-:W-:Y:S05]  /*22b30*/  @!P1 BRA `(.L_x_12238) ;  /* 0xfffffffc00f09947 */ /* 0x002fea000383ffff */
[----:B------:R-:W-:Y:S05]  /*22b40*/  BRA `(.L_x_12499) ;  /* 0xfffffe5000bc7947 */ /* 0x000fea000383ffff */
.L_x_12242:
[----:B-1----:R1:W2:Y:S02]  /*22b50*/  SYNCS.PHASECHK.TRANS64.TRYWAIT P1, [R14+URZ+0x13230], R3 ;  /* 0x013230030e0075a7 */ /* 0x0022a4000802017f */
[----:B--2---:R-:W-:Y:S05]  /*22b60*/  @!P1 NANOSLEEP.SYNCS 0x989680 ;  /* 0x009896800000995d */ /* 0x004fea0003900000 */
[----:B------:R-:W2:Y:S02]  /*22b70*/  @!P1 SYNCS.PHASECHK.TRANS64 P1, [R14+URZ+0x13230], R3 ;  /* 0x013230030e0095a7 */ /* 0x000ea4000802007f */
[----:B--2---:R-:W-:Y:S05]  /*22b80*/  @!P1 BRA `(.L_x_12242) ;  /* 0xfffffffc00f09947 */ /* 0x004fea000383ffff */
[----:B------:R-:W-:Y:S05]  /*22b90*/  BRA `(.L_x_12241) ;  /* 0xfffffe6400147947 */ /* 0x000fea000383ffff */
.L_x_12262:
[----:B-1----:R1:W2:Y:S02]  /*22ba0*/  SYNCS.PHASECHK.TRANS64.TRYWAIT P1, [R9+URZ+0x13230], R10 ;  /* 0x0132300a090075a7 */ /* 0x0022a4000802017f */
[----:B--2---:R-:W-:Y:S05]  /*22bb0*/  @!P1 NANOSLEEP.SYNCS 0x989680 ;  /* 0x009896800000995d */ /* 0x004fea0003900000 */
[----:B------:R-:W2:Y:S02]  /*22bc0*/  @!P1 SYNCS.PHASECHK.TRANS64 P1, [R9+URZ+0x13230], R10 ;  /* 0x0132300a090095a7 */ /* 0x000ea4000802007f */
[----:B--2---:R-:W-:Y:S05]  /*22bd0*/  @!P1 BRA `(.L_x_12262) ;  /* 0xfffffffc00f09947 */ /* 0x004fea000383ffff */
[----:B------:R-:W-:Y:S05]  /*22be0*/  BRA `(.L_x_12261) ;  /* 0xfffffea400207947 */ /* 0x000fea000383ffff */
.L_x_12267:
[----:B-1----:R1:W2:Y:S02]  /*22bf0*/  SYNCS.PHASECHK.TRANS64.TRYWAIT P1, [R20+URZ+0x13250], R10 ;  /* 0x0132500a140075a7 */ /* 0x0022a4000802017f */
[----:B--2---:R-:W-:Y:S05]  /*22c00*/  @!P1 NANOSLEEP.SYNCS 0x989680 ;  /* 0x009896800000995d */ /* 0x004fea0003900000 */
[----:B------:R-:W2:Y:S02]  /*22c10*/  @!P1 SYNCS.PHASECHK.TRANS64 P1, [R20+URZ+0x13250], R10 ;  /* 0x0132500a140095a7 */ /* 0x000ea4000802007f */
[----:B--2---:R-:W-:Y:S05]  /*22c20*/  @!P1 BRA `(.L_x_12267) ;  /* 0xfffffffc00f09947 */ /* 0x004fea000383ffff */
[----:B------:R-:W-:Y:S05]  /*22c30*/  BRA `(.L_x_12266) ;  /* 0xfffffea800907947 */ /* 0x000fea000383ffff */
.L_x_12289:
[----:B-1----:R1:W2:Y:S02]  /*22c40*/  SYNCS.PHASECHK.TRANS64.TRYWAIT P1, [R14+URZ+0x13230], R3 ;  /* 0x013230030e0075a7 */ /* 0x0022a4000802017f */
[----:B--2---:R-:W-:Y:S05]  /*22c50*/  @!P1 NANOSLEEP.SYNCS 0x989680 ;  /* 0x009896800000995d */ /* 0x004fea0003900000 */
[----:B------:R-:W2:Y:S02]  /*22c60*/  @!P1 SYNCS.PHASECHK.TRANS64 P1, [R14+URZ+0x13230], R3 ;  /* 0x013230030e0095a7 */ /* 0x000ea4000802007f */
[----:B--2---:R-:W-:Y:S05]  /*22c70*/  @!P1 BRA `(.L_x_12289) ;  /* 0xfffffffc00f09947 */ /* 0x004fea000383ffff */
[----:B------:R-:W-:Y:S05]  /*22c80*/  BRA `(.L_x_12288) ;  /* 0xfffffee800687947 */ /* 0x000fea000383ffff */
.L_x_12294:
[----:B---3--:R3:W4:Y:S02]  /*22c90*/  SYNCS.PHASECHK.TRANS64.TRYWAIT P1, [R15+URZ+0x13250], R0 ;  /* 0x013250000f0075a7 */ /* 0x008724000802017f */
[----:B----4-:R-:W-:Y:S05]  /*22ca0*/  @!P1 NANOSLEEP.SYNCS 0x989680 ;  /* 0x009896800000995d */ /* 0x010fea0003900000 */
[----:B------:R-:W4:Y:S02]  /*22cb0*/  @!P1 SYNCS.PHASECHK.TRANS64 P1, [R15+URZ+0x13250], R0 ;  /* 0x013250000f0095a7 */ /* 0x000f24000802007f */
[----:B----4-:R-:W-:Y:S05]  /*22cc0*/  @!P1 BRA `(.L_x_12294) ;  /* 0xfffffffc00f09947 */ /* 0x010fea000383ffff */
[----:B------:R-:W-:Y:S05]  /*22cd0*/  BRA `(.L_x_12293) ;  /* 0xfffffeec00d87947 */ /* 0x000fea000383ffff */
.L_x_12303:
[----:B-1----:R1:W2:Y:S02]  /*22ce0*/  SYNCS.PHASECHK.TRANS64.TRYWAIT P1, [R0+URZ+0x13230], R3 ;  /* 0x01323003000075a7 */ /* 0x0022a4000802017f */
[----:B--2---:R-:W-:Y:S05]  /*22cf0*/  @!P1 NANOSLEEP.SYNCS 0x989680 ;  /* 0x009896800000995d */ /* 0x004fea0003900000 */
[----:B------:R-:W2:Y:S02]  /*22d00*/  @!P1 SYNCS.PHASECHK.TRANS64 P1, [R0+URZ+0x13230], R3 ;  /* 0x01323003000095a7 */ /* 0x000ea4000802007f */
[----:B--2---:R-:W-:Y:S05]  /*22d10*/  @!P1 BRA `(.L_x_12303) ;  /* 0xfffffffc00f09947 */ /* 0x004fea000383ffff */
[----:B------:R-:W-:Y:S05]  /*22d20*/  BRA `(.L_x_12302) ;  /* 0xffffff0c009c7947 */ /* 0x000fea000383ffff */
.L_x_12308:
[----:B-1----:R1:W2:Y:S02]  /*22d30*/  SYNCS.PHASECHK.TRANS64.TRYWAIT P1, [R15+URZ+0x13250], R3 ;  /* 0x013250030f0075a7 */ /* 0x0022a4000802017f */
[----:B--2---:R-:W-:Y:S05]  /*22d40*/  @!P1 NANOSLEEP.SYNCS 0x989680 ;  /* 0x009896800000995d */ /* 0x004fea0003900000 */
[----:B------:R-:W2:Y:S02]  /*22d50*/  @!P1 SYNCS.PHASECHK.TRANS64 P1, [R15+URZ+0x13250], R3 ;  /* 0x013250030f0095a7 */ /* 0x000ea4000802007f */
[----:B--2---:R-:W-:Y:S05]  /*22d60*/  @!P1 BRA `(.L_x_12308) ;  /* 0xfffffffc00f09947 */ /* 0x004fea000383ffff */
[----:B------:R-:W-:Y:S05]  /*22d70*/  BRA `(.L_x_12307) ;  /* 0xffffff14000c7947 */ /* 0x000fea000383ffff */
.L_x_12323:
[----:B-1----:R1:W2:Y:S02]  /*22d80*/  SYNCS.PHASECHK.TRANS64.TRYWAIT P1, [R13+URZ+0x13250], R4 ;  /* 0x013250040d0075a7 */ /* 0x0022a4000802017f */
[----:B--2---:R-:W-:Y:S05]  /*22d90*/  @!P1 NANOSLEEP.SYNCS 0x989680 ;  /* 0x009896800000995d */ /* 0x004fea0003900000 */
[----:B------:R-:W2:Y:S02]  /*22da0*/  @!P1 SYNCS.PHASECHK.TRANS64 P1, [R13+URZ+0x13250], R4 ;  /* 0x013250040d0095a7 */ /* 0x000ea4000802007f */
[----:B--2---:R-:W-:Y:S05]  /*22db0*/  @!P1 BRA `(.L_x_12323) ;  /* 0xfffffffc00f09947 */ /* 0x004fea000383ffff */
[----:B------:R-:W-:Y:S05]  /*22dc0*/  BRA `(.L_x_12322) ;  /* 0xffffff4c00dc7947 */ /* 0x000fea000383ffff */
.L_x_12361:
[----:B------:R-:W0:Y:S01]  /*22dd0*/  S2R R10, SR_TID.X ;  /* 0x00000000000a7919 */ /* 0x000e220000002100 */
[----:B------:R-:W-:Y:S01]  /*22de0*/  BSSY B1, `(.L_x_12500) ;  /* 0x000000a000017945 */ /* 0x000fe20003800000 */
[----:B------:R-:W-:Y:S02]  /*22df0*/  IMAD.MOV.U32 R12, RZ, RZ, RZ ;  /* 0x000000ffff0c7224 */ /* 0x000fe400078e00ff */
[----:B------:R-:W-:Y:S02]  /*22e00*/  IMAD.MOV.U32 R11, RZ, RZ, 0x1f ;  /* 0x0000001fff0b7424 */ /* 0x000fe400078e00ff */
[----:B------:R-:W-:Y:S01]  /*22e10*/  IMAD.MOV.U32 R15, RZ, RZ, -0x1 ;  /* 0xffffffffff0f7424 */ /* 0x000fe200078e00ff */
[----:B0-----:R-:W-:-:S04]  /*22e20*/  SHF.R.U32.HI R10, RZ, 0x5, R10 ;  /* 0x00000005ff0a7819 */ /* 0x001fc8000001160a */
[----:B------:R-:W-:-:S05]  /*22e30*/  LOP3.LUT R10, R10, 0x3, RZ, 0xc0, !PT ;  /* 0x000000030a0a7812 */ /* 0x000fca00078ec0ff */
[----:B-1----:R-:W-:-:S07]  /*22e40*/  IMAD.MOV.U32 R13, RZ, RZ, R10 ;  /* 0x000000ffff0d7224 */ /* 0x002fce00078e000a */
[----:B------:R-:W-:Y:S05]  /*22e50*/  WARPSYNC.COLLECTIVE R15, `(.L_x_12501) ;  /* 0x000000000f087348 */ /* 0x000fea0003c00000 */
[----:B------:R0:W1:Y:S02]  /*22e60*/  SHFL.IDX P6, R14, R13, R12, R11 ;  /* 0x0000000c0d0e7389 */ /* 0x00006400000c000b */
[----:B01----:R-:W-:Y:S01]  /*22e70*/  ENDCOLLECTIVE ;  /* 0x000000000000791b */ /* 0x003fe20003800000 */
.L_x_12501:
[----:B------:R-:W-:Y:S05]  /*22e80*/  BSYNC B1 ;  /* 0x0000000000017941 */ /* 0x000fea0003800000 */
.L_x_12500:
[----:B------:R-:W-:Y:S05]  /*22e90*/  BRA `(.L_x_12502) ;  /* 0xffffffa000947947 */ /* 0x000fea000383ffff */
.L_x_12363:
[----:B------:R-:W-:Y:S01]  /*22ea0*/  BSSY B1, `(.L_x_12503) ;  /* 0x0000006000017945 */ /* 0x000fe20003800000 */
[----:B------:R-:W-:-:S07]  /*22eb0*/  IMAD.MOV.U32 R15, RZ, RZ, -0x1 ;  /* 0xffffffffff0f7424 */ /* 0x000fce00078e00ff */
[----:B01----:R-:W-:Y:S05]  /*22ec0*/  WARPSYNC.COLLECTIVE R15, `(.L_x_12504) ;  /* 0x000000000f0c7348 */ /* 0x003fea0003c00000 */
[----:B------:R-:W-:Y:S02]  /*22ed0*/  ELECT P6, UR62, PT ;  /* 0x00000000003e782f */ /* 0x000fe400038c0000 */
[----:B------:R-:W-:Y:S01]  /*22ee0*/  MOV R14, UR62 ;  /* 0x0000003e000e7c02 */ /* 0x000fe20008000f00 */
[----:B01----:R-:W-:Y:S10]  /*22ef0*/  ENDCOLLECTIVE ;  /* 0x000000000000791b */ /* 0x003ff40003800000 */
.L_x_12504:
[----:B------:R-:W-:Y:S05]  /*22f00*/  BSYNC B1 ;  /* 0x0000000000017941 */ /* 0x000fea0003800000 */
.L_x_12503:
[----:B------:R-:W-:Y:S05]  /*22f10*/  BRA `(.L_x_12362) ;  /* 0xffffffa0008c7947 */ /* 0x000fea000383ffff */
.L_x_12365:
[----:B0-----:R0:W2:Y:S02]  /*22f20*/  SYNCS.PHASECHK.TRANS64.TRYWAIT P0, [R19+URZ+0x13220], R5 ;  /* 0x01322005130075a7 */ /* 0x0010a4000800017f */
[----:B--2---:R-:W-:Y:S05]  /*22f30*/  @!P0 NANOSLEEP.SYNCS 0x989680 ;  /* 0x009896800000895d */ /* 0x004fea0003900000 */
[----:B------:R-:W2:Y:S02]  /*22f40*/  @!P0 SYNCS.PHASECHK.TRANS64 P0, [R19+URZ+0x13220], R5 ;  /* 0x01322005130085a7 */ /* 0x000ea4000800007f */
[----:B--2---:R-:W-:Y:S05]  /*22f50*/  @!P0 BRA `(.L_x_12365) ;  /* 0xfffffffc00f08947 */ /* 0x004fea000383ffff */
[----:B------:R-:W-:Y:S05]  /*22f60*/  BRA `(.L_x_12505) ;  /* 0xffffffa0009c7947 */ /* 0x000fea000383ffff */
.L_x_12369:
[----:B0-----:R0:W2:Y:S02]  /*22f70*/  SYNCS.PHASECHK.TRANS64.TRYWAIT P0, [R5+URZ+0x132a0], R7 ;  /* 0x0132a007050075a7 */ /* 0x0010a4000800017f */
[----:B--2---:R-:W-:Y:S05]  /*22f80*/  @!P0 NANOSLEEP.SYNCS 0x989680 ;  /* 0x009896800000895d */ /* 0x004fea0003900000 */
[----:B------:R-:W2:Y:S02]  /*22f90*/  @!P0 SYNCS.PHASECHK.TRANS64 P0, [R5+URZ+0x132a0], R7 ;  /* 0x0132a007050085a7 */ /* 0x000ea4000800007f */
[----:B--2---:R-:W-:Y:S05]  /*22fa0*/  @!P0 BRA `(.L_x_12369) ;  /* 0xfffffffc00f08947 */ /* 0x004fea000383ffff */
[----:B------:R-:W-:Y:S05]  /*22fb0*/  BRA `(.L_x_12506) ;  /* 0xffffffa000bc7947 */ /* 0x000fea000383ffff */
.L_x_12374:
[----:B--2---:R2:W3:Y:S02]  /*22fc0*/  SYNCS.PHASECHK.TRANS64.TRYWAIT P0, [R5+URZ+0x132c0], R7 ;  /* 0x0132c007050075a7 */ /* 0x0044e4000800017f */
[----:B---3--:R-:W-:Y:S05]  /*22fd0*/  @!P0 NANOSLEEP.SYNCS 0x989680 ;  /* 0x009896800000895d */ /* 0x008fea0003900000 */
[----:B------:R-:W3:Y:S02]  /*22fe0*/  @!P0 SYNCS.PHASECHK.TRANS64 P0, [R5+URZ+0x132c0], R7 ;  /* 0x0132c007050085a7 */ /* 0x000ee4000800007f */
[----:B---3--:R-:W-:Y:S05]  /*22ff0*/  @!P0 BRA `(.L_x_12374) ;  /* 0xfffffffc00f08947 */ /* 0x008fea000383ffff */
[----:B------:R-:W-:Y:S05]  /*23000*/  BRA `(.L_x_12507) ;  /* 0xffffffa4003c7947 */ /* 0x000fea000383ffff */
.L_x_12381:
[----:B0-----:R0:W2:Y:S02]  /*23010*/  SYNCS.PHASECHK.TRANS64.TRYWAIT P1, [R5+URZ+0x132a0], R7 ;  /* 0x0132a007050075a7 */ /* 0x0010a4000802017f */
[----:B--2---:R-:W-:Y:S05]  /*23020*/  @!P1 NANOSLEEP.SYNCS 0x989680 ;  /* 0x009896800000995d */ /* 0x004fea0003900000 */
[----:B------:R-:W2:Y:S02]  /*23030*/  @!P1 SYNCS.PHASECHK.TRANS64 P1, [R5+URZ+0x132a0], R7 ;  /* 0x0132a007050095a7 */ /* 0x000ea4000802007f */
[----:B--2---:R-:W-:Y:S05]  /*23040*/  @!P1 BRA `(.L_x_12381) ;  /* 0xfffffffc00f09947 */ /* 0x004fea000383ffff */
[----:B------:R-:W-:Y:S05]  /*23050*/  BRA `(.L_x_12508) ;  /* 0xffffffa800107947 */ /* 0x000fea000383ffff */
.L_x_12386:
[----:B--2---:R2:W3:Y:S02]  /*23060*/  SYNCS.PHASECHK.TRANS64.TRYWAIT P1, [R5+URZ+0x132c0], R7 ;  /* 0x0132c007050075a7 */ /* 0x0044e4000802017f */
[----:B---3--:R-:W-:Y:S05]  /*23070*/  @!P1 NANOSLEEP.SYNCS 0x989680 ;  /* 0x009896800000995d */ /* 0x008fea0003900000 */
[----:B------:R-:W3:Y:S02]  /*23080*/  @!P1 SYNCS.PHASECHK.TRANS64 P1, [R5+URZ+0x132c0], R7 ;  /* 0x0132c007050095a7 */ /* 0x000ee4000802007f */
[----:B---3--:R-:W-:Y:S05]  /*23090*/  @!P1 BRA `(.L_x_12386) ;  /* 0xfffffffc00f09947 */ /* 0x008fea000383ffff */
[----:B------:R-:W-:Y:S05]  /*230a0*/  BRA `(.L_x_12509) ;  /* 0xffffffa8008c7947 */ /* 0x000fea000383ffff */
.L_x_12411:
[----:B------:R-:W2:Y:S01]  /*230b0*/  S2R R20, SR_TID.X ;  /* 0x0000000000147919 */ /* 0x000ea20000002100 */
[----:B------:R-:W-:Y:S01]  /*230c0*/  BSSY B0, `(.L_x_12510) ;  /* 0x000000a000007945 */ /* 0x000fe20003800000 */
[----:B------:R-:W-:Y:S02]  /*230d0*/  IMAD.MOV.U32 R12, RZ, RZ, RZ ;  /* 0x000000ffff0c7224 */ /* 0x000fe400078e00ff */
[----:B------:R-:W-:Y:S02]  /*230e0*/  IMAD.MOV.U32 R11, RZ, RZ, 0x1f ;  /* 0x0000001fff0b7424 */ /* 0x000fe400078e00ff */
[----:B------:R-:W-:Y:S01]  /*230f0*/  IMAD.MOV.U32 R15, RZ, RZ, -0x1 ;  /* 0xffffffffff0f7424 */ /* 0x000fe200078e00ff */
[----:B--2---:R-:W-:-:S04]  /*23100*/  SHF.R.U32.HI R20, RZ, 0x5, R20 ;  /* 0x00000005ff147819 */ /* 0x004fc80000011614 */
[----:B------:R-:W-:-:S05]  /*23110*/  LOP3.LUT R20, R20, 0x3, RZ, 0xc0, !PT ;  /* 0x0000000314147812 */ /* 0x000fca00078ec0ff */
[----:B-1----:R-:W-:-:S07]  /*23120*/  IMAD.MOV.U32 R13, RZ, RZ, R20 ;  /* 0x000000ffff0d7224 */ /* 0x002fce00078e0014 */
[----:B0-----:R-:W-:Y:S05]  /*23130*/  WARPSYNC.COLLECTIVE R15, `(.L_x_12511) ;  /* 0x000000000f087348 */ /* 0x001fea0003c00000 */
[----:B------:R1:W2:Y:S02]  /*23140*/  SHFL.IDX P6, R14, R13, R12, R11 ;  /* 0x0000000c0d0e7389 */ /* 0x0002a400000c000b */
[----:B012---:R-:W-:Y:S01]  /*23150*/  ENDCOLLECTIVE ;  /* 0x000000000000791b */ /* 0x007fe20003800000 */
.L_x_12511:
[----:B------:R-:W-:Y:S05]  /*23160*/  BSYNC B0 ;  /* 0x0000000000007941 */ /* 0x000fea0003800000 */
.L_x_12510:
[----:B------:R-:W-:Y:S05]  /*23170*/  BRA `(.L_x_12512) ;  /* 0xffffffb800a07947 */ /* 0x000fea000383ffff */
.L_x_12413:
[----:B------:R-:W-:Y:S01]  /*23180*/  BSSY B0, `(.L_x_12513) ;  /* 0x0000006000007945 */ /* 0x000fe20003800000 */
[----:B------:R-:W-:-:S07]  /*23190*/  IMAD.MOV.U32 R15, RZ, RZ, -0x1 ;  /* 0xffffffffff0f7424 */ /* 0x000fce00078e00ff */
[----:B012---:R-:W-:Y:S05]  /*231a0*/  WARPSYNC.COLLECTIVE R15, `(.L_x_12514) ;  /* 0x000000000f0c7348 */ /* 0x007fea0003c00000 */
[----:B------:R-:W-:Y:S02]  /*231b0*/  ELECT P6, UR62, PT ;  /* 0x00000000003e782f */ /* 0x000fe400038c0000 */
[----:B------:R-:W-:Y:S01]  /*231c0*/  MOV R14, UR62 ;  /* 0x0000003e000e7c02 */ /* 0x000fe20008000f00 */
[----:B012---:R-:W-:Y:S10]  /*231d0*/  ENDCOLLECTIVE ;  /* 0x000000000000791b */ /* 0x007ff40003800000 */
.L_x_12514:
[----:B------:R-:W-:Y:S05]  /*231e0*/  BSYNC B0 ;  /* 0x0000000000007941 */ /* 0x000fea0003800000 */
.L_x_12513:
[----:B------:R-:W-:Y:S05]  /*231f0*/  BRA `(.L_x_12515) ;  /* 0xffffffb800a07947 */ /* 0x000fea000383ffff */
.L_x_12415:
[----:B--2---:R2:W3:Y:S02]  /*23200*/  SYNCS.PHASECHK.TRANS64.TRYWAIT P0, [R4+URZ+0x13280], R3 ;  /* 0x01328003040075a7 */ /* 0x0044e4000800017f */
[----:B---3--:R-:W-:Y:S05]  /*23210*/  @!P0 NANOSLEEP.SYNCS 0x989680 ;  /* 0x009896800000895d */ /* 0x008fea0003900000 */
[----:B------:R-:W3:Y:S02]  /*23220*/  @!P0 SYNCS.PHASECHK.TRANS64 P0, [R4+URZ+0x13280], R3 ;  /* 0x01328003040085a7 */ /* 0x000ee4000800007f */
[----:B---3--:R-:W-:Y:S05]  /*23230*/  @!P0 BRA `(.L_x_12415) ;  /* 0xfffffffc00f08947 */ /* 0x008fea000383ffff */
[----:B------:R-:W-:Y:S05]  /*23240*/  BRA `(.L_x_12516) ;  /* 0xffffffbc00087947 */ /* 0x000fea000383ffff */
.L_x_12417:
[----:B---3--:R3:W4:Y:S02]  /*23250*/  SYNCS.PHASECHK.TRANS64.TRYWAIT P0, [R4+URZ+0x13240], R3 ;  /* 0x01324003040075a7 */ /* 0x008724000800017f */
[----:B----4-:R-:W-:Y:S05]  /*23260*/  @!P0 NANOSLEEP.SYNCS 0x989680 ;  /* 0x009896800000895d */ /* 0x010fea0003900000 */
[----:B------:R-:W4:Y:S02]  /*23270*/  @!P0 SYNCS.PHASECHK.TRANS64 P0, [R4+URZ+0x13240], R3 ;  /* 0x01324003040085a7 */ /* 0x000f24000800007f */
[----:B----4-:R-:W-:Y:S05]  /*23280*/  @!P0 BRA `(.L_x_12417) ;  /* 0xfffffffc00f08947 */ /* 0x010fea000383ffff */
[----:B------:R-:W-:Y:S05]  /*23290*/  BRA `(.L_x_12517) ;  /* 0xffffffbc005c7947 */ /* 0x000fea000383ffff */
.L_x_12421:
[----:B------:R-:W2:Y:S01]  /*232a0*/  LDL.LU R11, [R1+0x18] ;  /* 0x00001800010b7983 */ /* 0x000ea20000300800 */
[----:B------:R-:W-:Y:S01]  /*232b0*/  IMAD.MOV.U32 R6, RZ, RZ, R12 ;  /* 0x000000ffff067224 */ /* 0x000fe200078e000c */
[----:B------:R-:W-:Y:S01]  /*232c0*/  LOP3.LUT R10, R10, 0x7f, RZ, 0xc0, !PT ;  /* 0x0000007f0a0a7812 */ /* 0x000fe200078ec0ff */
[----:B-1----:R-:W-:Y:S02]  /*232d0*/  IMAD.MOV.U32 R13, RZ, RZ, R4 ;  /* 0x000000ffff0d7224 */ /* 0x002fe400078e0004 */
[----:B------:R-:W-:Y:S01]  /*232e0*/  IMAD.MOV.U32 R12, RZ, RZ, RZ ;  /* 0x000000ffff0c7224 */ /* 0x000fe200078e00ff */
[----:B------:R-:W-:Y:S01]  /*232f0*/  SHF.R.U32.HI R10, RZ, 0x2, R10 ;  /* 0x00000002ff0a7819 */ /* 0x000fe2000001160a */
[----:B------:R-:W-:-:S04]  /*23300*/  IMAD.MOV.U32 R15, RZ, RZ, -0x1 ;  /* 0xffffffffff0f7424 */ /* 0x000fc800078e00ff */
        /* <DEDUP_REMOVED lines=8> */
.L_x_12518:
[----:B------:R-:W-:Y:S02]  /*23390*/  IMAD.MOV.U32 R13, RZ, RZ, R0 ;  /* 0x000000ffff0d7224 */ /* 0x000fe400078e0000 */
[----:B------:R-:W-:-:S07]  /*233a0*/  IMAD.MOV.U32 R7, RZ, RZ, R14 ;  /* 0x000000ffff077224 */ /* 0x000fce00078e000e */
[----:B------:R-:W-:Y:S05]  /*233b0*/  WARPSYNC.COLLECTIVE R15, `(.L_x_12519) ;  /* 0x000000000f087348 */ /* 0x000fea0003c00000 */
[----:B------:R0:W1:Y:S02]  /*233c0*/  SHFL.IDX P6, R14, R13, R12, R11 ;  /* 0x0000000c0d0e7389 */ /* 0x00006400000c000b */
[----:B01----:R-:W-:Y:S01]  /*233d0*/  ENDCOLLECTIVE ;  /* 0x000000000000791b */ /* 0x003fe20003800000 */
.L_x_12519:
[----:B------:R-:W-:Y:S02]  /*233e0*/  IMAD.MOV.U32 R13, RZ, RZ, R4 ;  /* 0x000000ffff0d7224 */ /* 0x000fe400078e0004 */
[----:B------:R-:W-:Y:S02]  /*233f0*/  IMAD.MOV.U32 R12, RZ, RZ, 0x1 ;  /* 0x00000001ff0c7424 */ /* 0x000fe400078e00ff */
[----:B------:R-:W-:-:S07]  /*23400*/  IMAD.MOV.U32 R8, RZ, RZ, R14 ;  /* 0x000000ffff087224 */ /* 0x000fce00078e000e */
[----:B------:R-:W-:Y:S05]  /*23410*/  WARPSYNC.COLLECTIVE R15, `(.L_x_12520) ;  /* 0x000000000f087348 */ /* 0x000fea0003c00000 */
[----:B------:R0:W1:Y:S02]  /*23420*/  SHFL.IDX P6, R14, R13, R12, R11 ;  /* 0x0000000c0d0e7389 */ /* 0x00006400000c000b */
[----:B01----:R-:W-:Y:S01]  /*23430*/  ENDCOLLECTIVE ;  /* 0x000000000000791b */ /* 0x003fe20003800000 */
.L_x_12520:
        /* <DEDUP_REMOVED lines=8> */
[----:B------:R-:W-:Y:S01]  /*234c0*/  ISETP.GE.AND P1, PT, R10, R5, PT ;  /* 0x000000050a00720c */ /* 0x000fe20003f26270 */
[----:B------:R-:W-:-:S12]  /*234d0*/  IMAD.MOV.U32 R7, RZ, RZ, R14 ;  /* 0x000000ffff077224 */ /* 0x000fd800078e000e */
[----:B0-----:R-:W-:Y:S05]  /*234e0*/  WARPSYNC.COLLECTIVE R15, `(.L_x_12521) ;  /* 0x000000000f087348 */ /* 0x001fea0003c00000 */
[----:B------:R1:W2:Y:S02]  /*234f0*/  SHFL.IDX P6, R14, R13, R12, R11 ;  /* 0x0000000c0d0e7389 */ /* 0x0002a400000c000b */
[----:B012---:R-:W-:Y:S01]  /*23500*/  ENDCOLLECTIVE ;  /* 0x000000000000791b */ /* 0x007fe20003800000 */
.L_x_12521:
[----:B------:R-:W-:Y:S02]  /*23510*/  IMAD.MOV.U32 R13, RZ, RZ, R4 ;  /* 0x000000ffff0d7224 */ /* 0x000fe400078e0004 */
[----:B------:R-:W-:Y:S02]  /*23520*/  IMAD.MOV.U32 R12, RZ, RZ, 0x2 ;  /* 0x00000002ff0c7424 */ /* 0x000fe400078e00ff */
[----:B------:R-:W-:-:S07]  /*23530*/  IMAD.MOV.U32 R8, RZ, RZ, R14 ;  /* 0x000000ffff087224 */ /* 0x000fce00078e000e */
[----:B------:R-:W-:Y:S05]  /*23540*/  WARPSYNC.COLLECTIVE R15, `(.L_x_12522) ;  /* 0x000000000f087348 */ /* 0x000fea0003c00000 */
[----:B------:R0:W1:Y:S02]  /*23550*/  SHFL.IDX P6, R14, R13, R12, R11 ;  /* 0x0000000c0d0e7389 */ /* 0x00006400000c000b */
[----:B01----:R-:W-:Y:S01]  /*23560*/  ENDCOLLECTIVE ;  /* 0x000000000000791b */ /* 0x003fe20003800000 */
.L_x_12522:
        /* <DEDUP_REMOVED lines=14> */
.L_x_12523:
[----:B------:R-:W-:Y:S02]  /*23650*/  IMAD.MOV.U32 R13, RZ, RZ, R4 ;  /* 0x000000ffff0d7224 */ /* 0x000fe400078e0004 */
[----:B------:R-:W-:Y:S02]  /*23660*/  IMAD.MOV.U32 R12, RZ, RZ, 0x3 ;  /* 0x00000003ff0c7424 */ /* 0x000fe400078e00ff */
[----:B------:R-:W-:-:S07]  /*23670*/  IMAD.MOV.U32 R8, RZ, RZ, R14 ;  /* 0x000000ffff087224 */ /* 0x000fce00078e000e */
[----:B------:R-:W-:Y:S05]  /*23680*/  WARPSYNC.COLLECTIVE R15, `(.L_x_12524) ;  /* 0x000000000f087348 */ /* 0x000fea0003c00000 */
[----:B------:R0:W1:Y:S02]  /*23690*/  SHFL.IDX P6, R14, R13, R12, R11 ;  /* 0x0000000c0d0e7389 */ /* 0x00006400000c000b */
[----:B01----:R-:W-:Y:S01]  /*236a0*/  ENDCOLLECTIVE ;  /* 0x000000000000791b */ /* 0x003fe20003800000 */
.L_x_12524:
        /* <DEDUP_REMOVED lines=14> */
.L_x_12525:
[----:B------:R-:W-:Y:S02]  /*23790*/  IMAD.MOV.U32 R13, RZ, RZ, R3 ;  /* 0x000000ffff0d7224 */ /* 0x000fe400078e0003 */
[----:B------:R-:W-:Y:S02]  /*237a0*/  IMAD.MOV.U32 R12, RZ, RZ, RZ ;  /* 0x000000ffff0c7224 */ /* 0x000fe400078e00ff */
[----:B------:R-:W-:-:S07]  /*237b0*/  IMAD.MOV.U32 R8, RZ, RZ, R14 ;  /* 0x000000ffff087224 */ /* 0x000fce00078e000e */
[----:B------:R-:W-:Y:S05]  /*237c0*/  WARPSYNC.COLLECTIVE R15, `(.L_x_12526) ;  /* 0x000000000f087348 */ /* 0x000fea0003c00000 */
[----:B------:R0:W1:Y:S02]  /*237d0*/  SHFL.IDX P6, R14, R13, R12, R11 ;  /* 0x0000000c0d0e7389 */ /* 0x00006400000c000b */
[----:B01----:R-:W-:Y:S01]  /*237e0*/  ENDCOLLECTIVE ;  /* 0x000000000000791b */ /* 0x003fe20003800000 */
.L_x_12526:
        /* <DEDUP_REMOVED lines=14> */
.L_x_12527:
[----:B------:R-:W-:Y:S02]  /*238d0*/  IMAD.MOV.U32 R13, RZ, RZ, R3 ;  /* 0x000000ffff0d7224 */ /* 0x000fe400078e0003 */
[----:B------:R-:W-:Y:S02]  /*238e0*/  IMAD.MOV.U32 R12, RZ, RZ, 0x1 ;  /* 0x00000001ff0c7424 */ /* 0x000fe400078e00ff */
[----:B------:R-:W-:-:S07]  /*238f0*/  IMAD.MOV.U32 R7, RZ, RZ, R14 ;  /* 0x000000ffff077224 */ /* 0x000fce00078e000e */
[----:B------:R-:W-:Y:S05]  /*23900*/  WARPSYNC.COLLECTIVE R15, `(.L_x_12528) ;  /* 0x000000000f087348 */ /* 0x000fea0003c00000 */
[----:B------:R0:W1:Y:S02]  /*23910*/  SHFL.IDX P6, R14, R13, R12, R11 ;  /* 0x0000000c0d0e7389 */ /* 0x00006400000c000b */
[----:B01----:R-:W-:Y:S01]  /*23920*/  ENDCOLLECTIVE ;  /* 0x000000000000791b */ /* 0x003fe20003800000 */
.L_x_12528:
[----:B------:R-:W-:-:S05]  /*23930*/  @!P2 IADD3 R7, P1, R21, R7, RZ ;  /* 0x000000071507a210 */ /* 0x000fca0007f3e0ff */
[----:B------:R-:W-:Y:S02]  /*23940*/  @!P2 IMAD.X R0, RZ, RZ, R0, P1 ;  /* 0x000000ffff00a224 */ /* 0x000fe400008e0600 */
[----:B------:R-:W-:Y:S02]  /*23950*/  @!P2 IMAD.MOV.U32 R8, RZ, RZ, R7 ;  /* 0x000000ffff08a224 */ /* 0x000fe400078e0007 */
        /* <DEDUP_REMOVED lines=10> */
.L_x_12529:
[----:B------:R-:W-:Y:S01]  /*23a00*/  IMAD.MOV.U32 R2, RZ, RZ, R14 ;  /* 0x000000ffff027224 */ /* 0x000fe200078e000e */
[----:B------:R-:W-:Y:S06]  /*23a10*/  BRA `(.L_x_12530) ;  /* 0xffffffc000607947 */ /* 0x000fec000383ffff */
.L_x_12424:
[----:B--2---:R2:W3:Y:S02]  /*23a20*/  SYNCS.PHASECHK.TRANS64.TRYWAIT P0, [R19+URZ+0x13220], R0 ;  /* 0x01322000130075a7 */ /* 0x0044e4000800017f */
[----:B---3--:R-:W-:Y:S05]  /*23a30*/  @!P0 NANOSLEEP.SYNCS 0x989680 ;  /* 0x009896800000895d */ /* 0x008fea0003900000 */
[----:B------:R-:W3:Y:S02]  /*23a40*/  @!P0 SYNCS.PHASECHK.TRANS64 P0, [R19+URZ+0x13220], R0 ;  /* 0x01322000130085a7 */ /* 0x000ee4000800007f */
[----:B---3--:R-:W-:Y:S05]  /*23a50*/  @!P0 BRA `(.L_x_12424) ;  /* 0xfffffffc00f08947 */ /* 0x008fea000383ffff */
[----:B------:R-:W-:Y:S05]  /*23a60*/  BRA `(.L_x_12531) ;  /* 0xffffffc000bc7947 */ /* 0x000fea000383ffff */
.L_x_12430:
[----:B---3--:R3:W4:Y:S02]  /*23a70*/  SYNCS.PHASECHK.TRANS64.TRYWAIT P0, [R6+URZ+0x13280], R5 ;  /* 0x01328005060075a7 */ /* 0x008724000800017f */
[----:B----4-:R-:W-:Y:S05]  /*23a80*/  @!P0 NANOSLEEP.SYNCS 0x989680 ;  /* 0x009896800000895d */ /* 0x010fea0003900000 */
[----:B------:R-:W4:Y:S02]  /*23a90*/  @!P0 SYNCS.PHASECHK.TRANS64 P0, [R6+URZ+0x13280], R5 ;  /* 0x01328005060085a7 */ /* 0x000f24000800007f */
[----:B----4-:R-:W-:Y:S05]  /*23aa0*/  @!P0 BRA `(.L_x_12430) ;  /* 0xfffffffc00f08947 */ /* 0x010fea000383ffff */
[----:B------:R-:W-:Y:S05]  /*23ab0*/  BRA `(.L_x_12532) ;  /* 0xffffffc400687947 */ /* 0x000fea000383ffff */
.L_x_12435:
[----:B--2---:R2:W4:Y:S02]  /*23ac0*/  SYNCS.PHASECHK.TRANS64.TRYWAIT P0, [R6+URZ+0x13240], R5 ;  /* 0x01324005060075a7 */ /* 0x004524000800017f */
[----:B----4-:R-:W-:Y:S05]  /*23ad0*/  @!P0 NANOSLEEP.SYNCS 0x989680 ;  /* 0x009896800000895d */ /* 0x010fea0003900000 */
[----:B------:R-:W4:Y:S02]  /*23ae0*/  @!P0 SYNCS.PHASECHK.TRANS64 P0, [R6+URZ+0x13240], R5 ;  /* 0x01324005060085a7 */ /* 0x000f24000800007f */
[----:B----4-:R-:W-:Y:S05]  /*23af0*/  @!P0 BRA `(.L_x_12435) ;  /* 0xfffffffc00f08947 */ /* 0x010fea000383ffff */
[----:B------:R-:W-:Y:S05]  /*23b00*/  BRA `(.L_x_12533) ;  /* 0xffffffc400e47947 */ /* 0x000fea000383ffff */
.L_x_12441:
[----:B---3--:R3:W4:Y:S02]  /*23b10*/  SYNCS.PHASECHK.TRANS64.TRYWAIT P0, [R3+URZ+0x13270], R4 ;  /* 0x01327004030075a7 */ /* 0x008724000800017f */
[----:B----4-:R-:W-:Y:S05]  /*23b20*/  @!P0 NANOSLEEP.SYNCS 0x989680 ;  /* 0x009896800000895d */ /* 0x010fea0003900000 */
[----:B------:R-:W4:Y:S02]  /*23b30*/  @!P0 SYNCS.PHASECHK.TRANS64 P0, [R3+URZ+0x13270], R4 ;  /* 0x01327004030085a7 */ /* 0x000f24000800007f */
[----:B----4-:R-:W-:Y:S05]  /*23b40*/  @!P0 BRA `(.L_x_12441) ;  /* 0xfffffffc00f08947 */ /* 0x010fea000383ffff */
[----:B------:R-:W-:Y:S05]  /*23b50*/  BRA `(.L_x_12534) ;  /* 0xffffffc800807947 */ /* 0x000fea000383ffff */
.L_x_12443:
[----:B---3--:R3:W4:Y:S02]  /*23b60*/  SYNCS.PHASECHK.TRANS64.TRYWAIT P0, [R3+URZ+0x13260], R4 ;  /* 0x01326004030075a7 */ /* 0x008724000800017f */
[----:B----4-:R-:W-:Y:S05]  /*23b70*/  @!P0 NANOSLEEP.SYNCS 0x989680 ;  /* 0x009896800000895d */ /* 0x010fea0003900000 */
[----:B------:R-:W4:Y:S02]  /*23b80*/  @!P0 SYNCS.PHASECHK.TRANS64 P0, [R3+URZ+0x13260], R4 ;  /* 0x01326004030085a7 */ /* 0x000f24000800007f */
[----:B----4-:R-:W-:Y:S05]  /*23b90*/  @!P0 BRA `(.L_x_12443) ;  /* 0xfffffffc00f08947 */ /* 0x010fea000383ffff */
[----:B------:R-:W-:Y:S05]  /*23ba0*/  BRA `(.L_x_12535) ;  /* 0xffffffc800887947 */ /* 0x000fea000383ffff */
.L_x_12450:
[----:B--2---:R2:W3:Y:S02]  /*23bb0*/  SYNCS.PHASECHK.TRANS64.TRYWAIT P1, [R0+URZ+0x13270], R3 ;  /* 0x01327003000075a7 */ /* 0x0044e4000802017f */
[----:B---3--:R-:W-:Y:S05]  /*23bc0*/  @!P1 NANOSLEEP.SYNCS 0x989680 ;  /* 0x009896800000995d */ /* 0x008fea0003900000 */
[----:B------:R-:W3:Y:S02]  /*23bd0*/  @!P1 SYNCS.PHASECHK.TRANS64 P1, [R0+URZ+0x13270], R3 ;  /* 0x01327003000095a7 */ /* 0x000ee4000802007f */
[----:B---3--:R-:W-:Y:S05]  /*23be0*/  @!P1 BRA `(.L_x_12450) ;  /* 0xfffffffc00f09947 */ /* 0x008fea000383ffff */
[----:B------:R-:W-:Y:S05]  /*23bf0*/  BRA `(.L_x_12536) ;  /* 0xffffffd000207947 */ /* 0x000fea000383ffff */
.L_x_12452:
[----:B--2---:R2:W3:Y:S02]  /*23c00*/  SYNCS.PHASECHK.TRANS64.TRYWAIT P1, [R0+URZ+0x13260], R3 ;  /* 0x01326003000075a7 */ /* 0x0044e4000802017f */
[----:B---3--:R-:W-:Y:S05]  /*23c10*/  @!P1 NANOSLEEP.SYNCS 0x989680 ;  /* 0x009896800000995d */ /* 0x008fea0003900000 */
[----:B------:R-:W3:Y:S02]  /*23c20*/  @!P1 SYNCS.PHASECHK.TRANS64 P1, [R0+URZ+0x13260], R3 ;  /* 0x01326003000095a7 */ /* 0x000ee4000802007f */
[----:B---3--:R-:W-:Y:S05]  /*23c30*/  @!P1 BRA `(.L_x_12452) ;  /* 0xfffffffc00f09947 */ /* 0x008fea000383ffff */
[----:B------:R-:W-:Y:S05]  /*23c40*/  BRA `(.L_x_12537) ;  /* 0xffffffd000287947 */ /* 0x000fea000383ffff */
.L_x_12456:
[----:B------:R-:W-:Y:S01]  /*23c50*/  BSSY B0, `(.L_x_12538) ;  /* 0x0000008000007945 */ /* 0x000fe20003800000 */
[----:B-1----:R-:W-:Y:S02]  /*23c60*/  IMAD.MOV.U32 R13, RZ, RZ, R24 ;  /* 0x000000ffff0d7224 */ /* 0x002fe400078e0018 */
[----:B------:R-:W-:Y:S02]  /*23c70*/  IMAD.MOV.U32 R12, RZ, RZ, RZ ;  /* 0x000000ffff0c7224 */ /* 0x000fe400078e00ff */
[----:B------:R-:W-:Y:S02]  /*23c80*/  IMAD.MOV.U32 R11, RZ, RZ, 0x1f ;  /* 0x0000001fff0b7424 */ /* 0x000fe400078e00ff */
[----:B------:R-:W-:-:S07]  /*23c90*/  IMAD.MOV.U32 R15, RZ, RZ, -0x1 ;  /* 0xffffffffff0f7424 */ /* 0x000fce00078e00ff */
[----:B---3--:R-:W-:Y:S05]  /*23ca0*/  WARPSYNC.COLLECTIVE R15, `(.L_x_12539) ;  /* 0x000000000f087348 */ /* 0x008fea0003c00000 */
[----:B------:R0:W1:Y:S02]  /*23cb0*/  SHFL.IDX P6, R14, R13, R12, R11 ;  /* 0x0000000c0d0e7389 */ /* 0x00006400000c000b */
[----:B01-3--:R-:W-:Y:S01]  /*23cc0*/  ENDCOLLECTIVE ;  /* 0x000000000000791b */ /* 0x00bfe20003800000 */
.L_x_12539:
[----:B------:R-:W-:Y:S05]  /*23cd0*/  BSYNC B0 ;  /* 0x0000000000007941 */ /* 0x000fea0003800000 */
.L_x_12538:
        /* <DEDUP_REMOVED lines=9> */
.L_x_12540:
        /* <DEDUP_REMOVED lines=24> */
.L_x_12541:
[----:B------:R-:W-:Y:S01]  /*23ef0*/  IMAD.MOV.U32 R12, RZ, RZ, 0x2 ;  /* 0x00000002ff0c7424 */ /* 0x000fe200078e00ff */
[----:B------:R-:W-:-:S05]  /*23f00*/  SEL R3, R14, RZ, P1 ;  /* 0x000000ff0e037207 */ /* 0x000fca0000800000 */
[----:B------:R-:W-:-:S04]  /*23f10*/  IMAD.IADD R2, R2, 0x1, R3 ;  /* 0x0000000102027824 */ /* 0x000fc800078e0203 */
[----:B------:R-:W-:-:S07]  /*23f20*/  IMAD.MOV.U32 R13, RZ, RZ, R2 ;  /* 0x000000ffff0d7224 */ /* 0x000fce00078e0002 */
[----:B------:R-:W-:Y:S05]  /*23f30*/  WARPSYNC.COLLECTIVE R15, `(.L_x_12542) ;  /* 0x000000000f087348 */ /* 0x000fea0003c00000 */
[----:B------:R0:W1:Y:S02]  /*23f40*/  SHFL.UP P6, R14, R13, R12, R11 ;  /* 0x0400000c0d0e7389 */ /* 0x00006400000c000b */
[----:B01----:R-:W-:Y:S01]  /*23f50*/  ENDCOLLECTIVE ;  /* 0x000000000000791b */ /* 0x003fe20003800000 */
.L_x_12542:
[----:B------:R-:W-:Y:S01]  /*23f60*/  IMAD.MOV.U32 R12, RZ, RZ, 0x4 ;  /* 0x00000004ff0c7424 */ /* 0x000fe200078e00ff */
[----:B------:R-:W-:-:S05]  /*23f70*/  SEL R3, R14, RZ, P2 ;  /* 0x000000ff0e037207 */ /* 0x000fca0001000000 */
[----:B------:R-:W-:-:S04]  /*23f80*/  IMAD.IADD R2, R2, 0x1, R3 ;  /* 0x0000000102027824 */ /* 0x000fc800078e0203 */
[----:B------:R-:W-:-:S07]  /*23f90*/  IMAD.MOV.U32 R13, RZ, RZ, R2 ;  /* 0x000000ffff0d7224 */ /* 0x000fce00078e0002 */
[----:B------:R-:W-:Y:S05]  /*23fa0*/  WARPSYNC.COLLECTIVE R15, `(.L_x_12543) ;  /* 0x000000000f087348 */ /* 0x000fea0003c00000 */
[----:B------:R0:W1:Y:S02]  /*23fb0*/  SHFL.UP P6, R14, R13, R12, R11 ;  /* 0x0400000c0d0e7389 */ /* 0x00006400000c000b */
[----:B01----:R-:W-:Y:S01]  /*23fc0*/  ENDCOLLECTIVE ;  /* 0x000000000000791b */ /* 0x003fe20003800000 */
.L_x_12543:
[----:B------:R-:W-:Y:S01]  /*23fd0*/  IMAD.MOV.U32 R12, RZ, RZ, 0x8 ;  /* 0x00000008ff0c7424 */ /* 0x000fe200078e00ff */
[----:B------:R-:W-:-:S05]  /*23fe0*/  SEL R3, R14, RZ, P3 ;  /* 0x000000ff0e037207 */ /* 0x000fca0001800000 */
[----:B------:R-:W-:-:S04]  /*23ff0*/  IMAD.IADD R2, R2, 0x1, R3 ;  /* 0x0000000102027824 */ /* 0x000fc800078e0203 */
[----:B------:R-:W-:-:S07]  /*24000*/  IMAD.MOV.U32 R13, RZ, RZ, R2 ;  /* 0x000000ffff0d7224 */ /* 0x000fce00078e0002 */
[----:B------:R-:W-:Y:S05]  /*24010*/  WARPSYNC.COLLECTIVE R15, `(.L_x_12544) ;  /* 0x000000000f087348 */ /* 0x000fea0003c00000 */
[----:B------:R0:W1:Y:S02]  /*24020*/  SHFL.UP P6, R14, R13, R12, R11 ;  /* 0x0400000c0d0e7389 */ /* 0x00006400000c000b */
[----:B01----:R-:W-:Y:S01]  /*24030*/  ENDCOLLECTIVE ;  /* 0x000000000000791b */ /* 0x003fe20003800000 */
.L_x_12544:
[----:B------:R-:W-:Y:S01]  /*24040*/  IMAD.MOV.U32 R12, RZ, RZ, 0x10 ;  /* 0x00000010ff0c7424 */ /* 0x000fe200078e00ff */
[----:B------:R-:W-:-:S05]  /*24050*/  SEL R3, R14, RZ, P4 ;  /* 0x000000ff0e037207 */ /* 0x000fca0002000000 */
[----:B------:R-:W-:-:S04]  /*24060*/  IMAD.IADD R2, R2, 0x1, R3 ;  /* 0x0000000102027824 */ /* 0x000fc800078e0203 */
[----:B------:R-:W-:-:S07]  /*24070*/  IMAD.MOV.U32 R13, RZ, RZ, R2 ;  /* 0x000000ffff0d7224 */ /* 0x000fce00078e0002 */
[----:B------:R-:W-:Y:S05]  /*24080*/  WARPSYNC.COLLECTIVE R15, `(.L_x_12545) ;  /* 0x000000000f087348 */ /* 0x000fea0003c00000 */
[----:B------:R0:W1:Y:S02]  /*24090*/  SHFL.UP P6, R14, R13, R12, R11 ;  /* 0x0400000c0d0e7389 */ /* 0x00006400000c000b */
[----:B01----:R-:W-:Y:S01]  /*240a0*/  ENDCOLLECTIVE ;  /* 0x000000000000791b */ /* 0x003fe20003800000 */
.L_x_12545:
        /* <DEDUP_REMOVED lines=8> */
.L_x_12546:
[----:B------:R-:W-:Y:S05]  /*24130*/  BRA `(.L_x_12547) ;  /* 0xffffffd000f47947 */ /* 0x000fea000383ffff */
.L_x_12459:
[----:B------:R-:W-:Y:S01]  /*24140*/  BSSY B0, `(.L_x_12548) ;  /* 0x0000008000007945 */ /* 0x000fe20003800000 */
[----:B-1----:R-:W-:Y:S02]  /*24150*/  IMAD.MOV.U32 R13, RZ, RZ, R2 ;  /* 0x000000ffff0d7224 */ /* 0x002fe400078e0002 */
[----:B------:R-:W-:Y:S02]  /*24160*/  IMAD.MOV.U32 R12, RZ, RZ, 0x1 ;  /* 0x00000001ff0c7424 */ /* 0x000fe400078e00ff */
[----:B------:R-:W-:Y:S02]  /*24170*/  IMAD.MOV.U32 R11, RZ, RZ, RZ ;  /* 0x000000ffff0b7224 */ /* 0x000fe400078e00ff */
[----:B------:R-:W-:-:S07]  /*24180*/  IMAD.MOV.U32 R15, RZ, RZ, -0x1 ;  /* 0xffffffffff0f7424 */ /* 0x000fce00078e00ff */
[----:B------:R-:W-:Y:S05]  /*24190*/  WARPSYNC.COLLECTIVE R15, `(.L_x_12549) ;  /* 0x000000000f087348 */ /* 0x000fea0003c00000 */
[----:B------:R0:W1:Y:S02]  /*241a0*/  SHFL.UP P6, R14, R13, R12, R11 ;  /* 0x0400000c0d0e7389 */ /* 0x00006400000c000b */
[----:B01----:R-:W-:Y:S01]  /*241b0*/  ENDCOLLECTIVE ;  /* 0x000000000000791b */ /* 0x003fe20003800000 */
.L_x_12549:
[----:B------:R-:W-:Y:S05]  /*241c0*/  BSYNC B0 ;  /* 0x0000000000007941 */ /* 0x000fea0003800000 */
.L_x_12548:
        /* <DEDUP_REMOVED lines=9> */
.L_x_12550:
[----:B------:R-:W-:Y:S01]  /*24260*/  IMAD.MOV.U32 R12, RZ, RZ, 0x4 ;  /* 0x00000004ff0c7424 */ /* 0x000fe200078e00ff */
[----:B------:R-:W-:-:S05]  /*24270*/  SEL R3, R14, RZ, P2 ;  /* 0x000000ff0e037207 */ /* 0x000fca0001000000 */
[----:B------:R-:W-:-:S04]  /*24280*/  IMAD.IADD R2, R2, 0x1, R3 ;  /* 0x0000000102027824 */ /* 0x000fc800078e0203 */
[----:B------:R-:W-:-:S07]  /*24290*/  IMAD.MOV.U32 R13, RZ, RZ, R2 ;  /* 0x000000ffff0d7224 */ /* 0x000fce00078e0002 */
[----:B------:R-:W-:Y:S05]  /*242a0*/  WARPSYNC.COLLECTIVE R15, `(.L_x_12551) ;  /* 0x000000000f087348 */ /* 0x000fea0003c00000 */
[----:B------:R0:W1:Y:S02]  /*242b0*/  SHFL.UP P6, R14, R13, R12, R11 ;  /* 0x0400000c0d0e7389 */ /* 0x00006400000c000b */
[----:B01----:R-:W-:Y:S01]  /*242c0*/  ENDCOLLECTIVE ;  /* 0x000000000000791b */ /* 0x003fe20003800000 */
.L_x_12551:
[----:B------:R-:W-:Y:S01]  /*242d0*/  IMAD.MOV.U32 R12, RZ, RZ, 0x8 ;  /* 0x00000008ff0c7424 */ /* 0x000fe200078e00ff */
[----:B------:R-:W-:-:S05]  /*242e0*/  SEL R3, R14, RZ, P3 ;  /* 0x000000ff0e037207 */ /* 0x000fca0001800000 */
[----:B------:R-:W-:-:S04]  /*242f0*/  IMAD.IADD R2, R2, 0x1, R3 ;  /* 0x0000000102027824 */ /* 0x000fc800078e0203 */
[----:B------:R-:W-:-:S07]  /*24300*/  IMAD.MOV.U32 R13, RZ, RZ, R2 ;  /* 0x000000ffff0d7224 */ /* 0x000fce00078e0002 */
[----:B------:R-:W-:Y:S05]  /*24310*/  WARPSYNC.COLLECTIVE R15, `(.L_x_12552) ;  /* 0x000000000f087348 */ /* 0x000fea0003c00000 */
[----:B------:R0:W1:Y:S02]  /*24320*/  SHFL.UP P6, R14, R13, R12, R11 ;  /* 0x0400000c0d0e7389 */ /* 0x00006400000c000b */
[----:B01----:R-:W-:Y:S01]  /*24330*/  ENDCOLLECTIVE ;  /* 0x000000000000791b */ /* 0x003fe20003800000 */
.L_x_12552:
[----:B------:R-:W-:Y:S01]  /*24340*/  IMAD.MOV.U32 R12, RZ, RZ, 0x10 ;  /* 0x00000010ff0c7424 */ /* 0x000fe200078e00ff */
[----:B------:R-:W-:-:S05]  /*24350*/  SEL R3, R14, RZ, P4 ;  /* 0x000000ff0e037207 */ /* 0x000fca0002000000 */
[----:B------:R-:W-:-:S04]  /*24360*/  IMAD.IADD R2, R2, 0x1, R3 ;  /* 0x0000000102027824 */ /* 0x000fc800078e0203 */
[----:B------:R-:W-:-:S07]  /*24370*/  IMAD.MOV.U32 R13, RZ, RZ, R2 ;  /* 0x000000ffff0d7224 */ /* 0x000fce00078e0002 */
[----:B------:R-:W-:Y:S05]  /*24380*/  WARPSYNC.COLLECTIVE R15, `(.L_x_12553) ;  /* 0x000000000f087348 */ /* 0x000fea0003c00000 */
[----:B------:R0:W1:Y:S02]  /*24390*/  SHFL.UP P6, R14, R13, R12, R11 ;  /* 0x0400000c0d0e7389 */ /* 0x00006400000c000b */
[----:B01----:R-:W-:Y:S01]  /*243a0*/  ENDCOLLECTIVE ;  /* 0x000000000000791b */ /* 0x003fe20003800000 */
.L_x_12553:
        /* <DEDUP_REMOVED lines=8> */
.L_x_12554:
[----:B------:R-:W-:Y:S05]  /*24430*/  BRA `(.L_x_12555) ;  /* 0xffffffd000d87947 */ /* 0x000fea000383ffff */
.L_x_12461:
[----:B------:R-:W-:Y:S01]  /*24440*/  BSSY B0, `(.L_x_12556) ;  /* 0x0000006000007945 */ /* 0x000fe20003800000 */
[----:B------:R-:W-:Y:S01]  /*24450*/  PLOP3.LUT P6, PT, P6, PT, PT, 0x8, 0x0 ;  /* 0x000000000000781c */ /* 0x000fe200037ce170 */
[----:B------:R-:W-:-:S12]  /*24460*/  IMAD.MOV.U32 R15, RZ, RZ, -0x1 ;  /* 0xffffffffff0f7424 */ /* 0x000fd800078e00ff */
[----:B01----:R-:W-:Y:S05]  /*24470*/  WARPSYNC.COLLECTIVE R15, `(.L_x_12557) ;  /* 0x000000000f087348 */ /* 0x003fea0003c00000 */
[----:B------:R-:W-:Y:S01]  /*24480*/  VOTE.ANY R14, PT, P6 ;  /* 0x00000000000e7806 */ /* 0x000fe200030e0100 */
[----:B01----:R-:W-:Y:S06]  /*24490*/  ENDCOLLECTIVE ;  /* 0x000000000000791b */ /* 0x003fec0003800000 */
.L_x_12557:
[----:B------:R-:W-:Y:S05]  /*244a0*/  BSYNC B0 ;  /* 0x0000000000007941 */ /* 0x000fea0003800000 */
.L_x_12556:
        /* <DEDUP_REMOVED lines=10> */
.L_x_12558:
[----:B------:R-:W-:Y:S02]  /*24550*/  IMAD.MOV.U32 R13, RZ, RZ, R5 ;  /* 0x000000ffff0d7224 */ /* 0x000fe400078e0005 */
[----:B------:R-:W-:-:S07]  /*24560*/  IMAD.MOV.U32 R25, RZ, RZ, R14 ;  /* 0x000000ffff197224 */ /* 0x000fce00078e000e */
[----:B------:R-:W-:Y:S05]  /*24570*/  WARPSYNC.COLLECTIVE R15, `(.L_x_12559) ;  /* 0x000000000f087348 */ /* 0x000fea0003c00000 */
[----:B------:R0:W1:Y:S02]  /*24580*/  SHFL.IDX P6, R14, R13, R12, R11 ;  /* 0x0000000c0d0e7389 */ /* 0x00006400000c000b */
[----:B01----:R-:W-:Y:S01]  /*24590*/  ENDCOLLECTIVE ;  /* 0x000000000000791b */ /* 0x003fe20003800000 */
.L_x_12559:
[----:B------:R-:W-:Y:S01]  /*245a0*/  IMAD.MOV.U32 R5, RZ, RZ, R14 ;  /* 0x000000ffff057224 */ /* 0x000fe200078e000e */
[----:B------:R-:W-:Y:S06]  /*245b0*/  BRA `(.L_x_12560) ;  /* 0xffffffd000b87947 */ /* 0x000fec000383ffff */
.L_x_12463:
[----:B------:R-:W-:Y:S01]  /*245c0*/  BSSY B0, `(.L_x_12561) ;  /* 0x0000007000007945 */ /* 0x000fe20003800000 */
[----:B-1----:R-:W-:Y:S02]  /*245d0*/  IMAD.MOV.U32 R13, RZ, RZ, R2 ;  /* 0x000000ffff0d7224 */ /* 0x002fe400078e0002 */
[----:B------:R-:W-:Y:S02]  /*245e0*/  IMAD.MOV.U32 R11, RZ, RZ, 0x1f ;  /* 0x0000001fff0b7424 */ /* 0x000fe400078e00ff */
[----:B------:R-:W-:-:S07]  /*245f0*/  IMAD.MOV.U32 R15, RZ, RZ, -0x1 ;  /* 0xffffffffff0f7424 */ /* 0x000fce00078e00ff */
[----:B0-234-:R-:W-:Y:S05]  /*24600*/  WARPSYNC.COLLECTIVE R15, `(.L_x_12562) ;  /* 0x000000000f087348 */ /* 0x01dfea0003c00000 */
[----:B------:R1:W0:Y:S02]  /*24610*/  SHFL.IDX P6, R14, R13, R12, R11 ;  /* 0x0000000c0d0e7389 */ /* 0x00022400000c000b */
[----:B01234-:R-:W-:Y:S01]  /*24620*/  ENDCOLLECTIVE ;  /* 0x000000000000791b */ /* 0x01ffe20003800000 */
.L_x_12562:
[----:B------:R-:W-:Y:S05]  /*24630*/  BSYNC B0 ;  /* 0x0000000000007941 */ /* 0x000fea0003800000 */
.L_x_12561:
[----:B------:R-:W-:Y:S01]  /*24640*/  IMAD.MOV.U32 R24, RZ, RZ, R14 ;  /* 0x000000ffff187224 */ /* 0x000fe200078e000e */
[----:B------:R-:W-:Y:S06]  /*24650*/  BRA `(.L_x_12462) ;  /* 0xffffffd000a87947 */ /* 0x000fec000383ffff */
.L_x_12469:
[----:B0-----:R0:W3:Y:S02]  /*24660*/  SYNCS.PHASECHK.TRANS64.TRYWAIT P0, [R6+URZ+0x13220], R0 ;  /* 0x01322000060075a7 */ /* 0x0010e4000800017f */
[----:B---3--:R-:W-:Y:S05]  /*24670*/  @!P0 NANOSLEEP.SYNCS 0x989680 ;  /* 0x009896800000895d */ /* 0x008fea0003900000 */
[----:B------:R-:W3:Y:S02]  /*24680*/  @!P0 SYNCS.PHASECHK.TRANS64 P0, [R6+URZ+0x13220], R0 ;  /* 0x01322000060085a7 */ /* 0x000ee4000800007f */
[----:B---3--:R-:W-:Y:S05]  /*24690*/  @!P0 BRA `(.L_x_12469) ;  /* 0xfffffffc00f08947 */ /* 0x008fea000383ffff */
[----:B------:R-:W-:Y:S05]  /*246a0*/  BRA `(.L_x_12563) ;  /* 0xffffffdc00047947 */ /* 0x000fea000383ffff */
.L_x_12470:
[----:B------:R-:W3:Y:S01]  /*246b0*/  S2R R2, SR_TID.X ;  /* 0x0000000000027919 */ /* 0x000ee20000002100 */
[----:B------:R-:W-:Y:S01]  /*246c0*/  BSSY B0, `(.L_x_12564) ;  /* 0x000000a000007945 */ /* 0x000fe20003800000 */
[----:B------:R-:W-:Y:S02]  /*246d0*/  IMAD.MOV.U32 R12, RZ, RZ, RZ ;  /* 0x000000ffff0c7224 */ /* 0x000fe400078e00ff */
[----:B------:R-:W-:Y:S02]  /*246e0*/  IMAD.MOV.U32 R11, RZ, RZ, 0x1f ;  /* 0x0000001fff0b7424 */ /* 0x000fe400078e00ff */
[----:B------:R-:W-:Y:S01]  /*246f0*/  IMAD.MOV.U32 R15, RZ, RZ, -0x1 ;  /* 0xffffffffff0f7424 */ /* 0x000fe200078e00ff */
[----:B---3--:R-:W-:-:S04]  /*24700*/  SHF.R.U32.HI R2, RZ, 0x5, R2 ;  /* 0x00000005ff027819 */ /* 0x008fc80000011602 */
[----:B------:R-:W-:-:S05]  /*24710*/  LOP3.LUT R2, R2, 0x3, RZ, 0xc0, !PT ;  /* 0x0000000302027812 */ /* 0x000fca00078ec0ff */
[----:B-1----:R-:W-:-:S07]  /*24720*/  IMAD.MOV.U32 R13, RZ, RZ, R2 ;  /* 0x000000ffff0d7224 */ /* 0x002fce00078e0002 */
[----:B0-2---:R-:W-:Y:S05]  /*24730*/  WARPSYNC.COLLECTIVE R15, `(.L_x_12565) ;  /* 0x000000000f087348 */ /* 0x005fea0003c00000 */
[----:B------:R1:W3:Y:S02]  /*24740*/  SHFL.IDX P6, R14, R13, R12, R11 ;  /* 0x0000000c0d0e7389 */ /* 0x0002e400000c000b */
[----:B0123--:R-:W-:Y:S01]  /*24750*/  ENDCOLLECTIVE ;  /* 0x000000000000791b */ /* 0x00ffe20003800000 */
.L_x_12565:
[----:B------:R-:W-:Y:S05]  /*24760*/  BSYNC B0 ;  /* 0x0000000000007941 */ /* 0x000fea0003800000 */
.L_x_12564:
[----:B------:R-:W-:Y:S05]  /*24770*/  BRA `(.L_x_12566) ;  /* 0xffffffd800ec7947 */ /* 0x000fea000383ffff */
.L_x_12471:
[----:B------:R-:W-:Y:S01]  /*24780*/  BSSY B0, `(.L_x_12567) ;  /* 0x0000006000007945 */ /* 0x000fe20003800000 */
[----:B------:R-:W-:-:S07]  /*24790*/  IMAD.MOV.U32 R15, RZ, RZ, -0x1 ;  /* 0xffffffffff0f7424 */ /* 0x000fce00078e00ff */
[----:B012---:R-:W-:Y:S05]  /*247a0*/  WARPSYNC.COLLECTIVE R15, `(.L_x_12568) ;  /* 0x000000000f0c7348 */ /* 0x007fea0003c00000 */
[----:B------:R-:W-:Y:S02]  /*247b0*/  ELECT P6, UR62, PT ;  /* 0x00000000003e782f */ /* 0x000fe400038c0000 */
[----:B------:R-:W-:Y:S01]  /*247c0*/  MOV R14, UR62 ;  /* 0x0000003e000e7c02 */ /* 0x000fe20008000f00 */
[----:B012---:R-:W-:Y:S10]  /*247d0*/  ENDCOLLECTIVE ;  /* 0x000000000000791b */ /* 0x007ff40003800000 */
.L_x_12568:
[----:B------:R-:W-:Y:S05]  /*247e0*/  BSYNC B0 ;  /* 0x0000000000007941 */ /* 0x000fea0003800000 */
.L_x_12567:
[----:B------:R-:W-:Y:S05]  /*247f0*/  BRA `(.L_x_12569) ;  /* 0xffffffd800e07947 */ /* 0x000fea000383ffff */
.L_x_12473:
[----:B0-----:R0:W3:Y:S02]  /*24800*/  SYNCS.PHASECHK.TRANS64.TRYWAIT P1, [R5+URZ], R4 ;  /* 0x00000004050075a7 */ /* 0x0010e4000802017f */
[----:B---3--:R-:W-:Y:S05]  /*24810*/  @!P1 NANOSLEEP.SYNCS 0x989680 ;  /* 0x009896800000995d */ /* 0x008fea0003900000 */
[----:B------:R-:W3:Y:S02]  /*24820*/  @!P1 SYNCS.PHASECHK.TRANS64 P1, [R5+URZ], R4 ;  /* 0x00000004050095a7 */ /* 0x000ee4000802007f */
[----:B---3--:R-:W-:Y:S05]  /*24830*/  @!P1 BRA `(.L_x_12473) ;  /* 0xfffffffc00f09947 */ /* 0x008fea000383ffff */
[----:B------:R-:W-:Y:S05]  /*24840*/  BRA `(.L_x_12570) ;  /* 0xffffffdc00187947 */ /* 0x000fea000383ffff */
.L_x_12474:
[----:B---3--:R3:W4:Y:S02]  /*24850*/  SYNCS.PHASECHK.TRANS64.TRYWAIT P1, [R9+URZ], R0 ;  /* 0x00000000090075a7 */ /* 0x008724000802017f */
[----:B----4-:R-:W-:Y:S05]  /*24860*/  @!P1 NANOSLEEP.SYNCS 0x989680 ;  /* 0x009896800000995d */ /* 0x010fea0003900000 */
[----:B------:R-:W4:Y:S02]  /*24870*/  @!P1 SYNCS.PHASECHK.TRANS64 P1, [R9+URZ], R0 ;  /* 0x00000000090095a7 */ /* 0x000f24000802007f */
[----:B----4-:R-:W-:Y:S05]  /*24880*/  @!P1 BRA `(.L_x_12474) ;  /* 0xfffffffc00f09947 */ /* 0x010fea000383ffff */
[----:B------:R-:W-:Y:S05]  /*24890*/  BRA `(.L_x_12571) ;  /* 0xffffffdc000c7947 */ /* 0x000fea000383ffff */
.L_x_12476:
[----:B----4-:R4:W0:Y:S02]  /*248a0*/  SYNCS.PHASECHK.TRANS64.TRYWAIT P1, [R29+URZ+0x13260], R4 ;  /* 0x013260041d0075a7 */ /* 0x010824000802017f */
[----:B0-----:R-:W-:Y:S05]  /*248b0*/  @!P1 NANOSLEEP.SYNCS 0x989680 ;  /* 0x009896800000995d */ /* 0x001fea0003900000 */
[----:B------:R-:W0:Y:S02]  /*248c0*/  @!P1 SYNCS.PHASECHK.TRANS64 P1, [R29+URZ+0x13260], R4 ;  /* 0x013260041d0095a7 */ /* 0x000e24000802007f */
[----:B0-----:R-:W-:Y:S05]  /*248d0*/  @!P1 BRA `(.L_x_12476) ;  /* 0xfffffffc00f09947 */ /* 0x001fea000383ffff */
[----:B------:R-:W-:Y:S05]  /*248e0*/  BRA `(.L_x_12572) ;  /* 0xffffffdc000c7947 */ /* 0x000fea000383ffff */
.L_x_12478:
[----:B------:R0:W0:Y:S02]  /*248f0*/  SYNCS.PHASECHK.TRANS64.TRYWAIT P1, [R7+URZ+0x13260], R0 ;  /* 0x01326000070075a7 */ /* 0x000024000802017f */
[----:B0-----:R-:W-:Y:S05]  /*24900*/  @!P1 NANOSLEEP.SYNCS 0x989680 ;  /* 0x009896800000995d */ /* 0x001fea0003900000 */
[----:B------:R-:W0:Y:S02]  /*24910*/  @!P1 SYNCS.PHASECHK.TRANS64 P1, [R7+URZ+0x13260], R0 ;  /* 0x01326000070095a7 */ /* 0x000e24000802007f */
[----:B0-----:R-:W-:Y:S05]  /*24920*/  @!P1 BRA `(.L_x_12478) ;  /* 0xfffffffc00f09947 */ /* 0x001fea000383ffff */
[----:B------:R-:W-:Y:S05]  /*24930*/  BRA `(.L_x_12573) ;  /* 0xffffffdc000c7947 */ /* 0x000fea000383ffff */
.L_x_12480:
[----:B------:R0:W0:Y:S02]  /*24940*/  SYNCS.PHASECHK.TRANS64.TRYWAIT P0, [R29+URZ+0x13280], R4 ;  /* 0x013280041d0075a7 */ /* 0x000024000800017f */
[----:B0-----:R-:W-:Y:S05]  /*24950*/  @!P0 NANOSLEEP.SYNCS 0x989680 ;  /* 0x009896800000895d */ /* 0x001fea0003900000 */
[----:B------:R-:W0:Y:S02]  /*24960*/  @!P0 SYNCS.PHASECHK.TRANS64 P0, [R29+URZ+0x13280], R4 ;  /* 0x013280041d0085a7 */ /* 0x000e24000800007f */
[----:B0-----:R-:W-:Y:S05]  /*24970*/  @!P0 BRA `(.L_x_12480) ;  /* 0xfffffffc00f08947 */ /* 0x001fea000383ffff */
[----:B------:R-:W-:Y:S05]  /*24980*/  BRA `(.L_x_12481) ;  /* 0xffffffdc00087947 */ /* 0x000fea000383ffff */
.L_x_12574:
        /* <DEDUP_REMOVED lines=15> */
.L_x_13299:


//--------------------- .text._ZN7cutlass13device_kernelIN5flash11enable_sm90INS1_16FlashAttnFwdSm90INS1_25CollectiveMainloopFwdSm90ILi2EN4cute5tupleIJNS5_1CILi1EEES8_S8_EEENS6_IJNS7_ILi192EEENS7_ILi160EEENS7_ILi64EEEEEELi64ENS_12float_e4m3_tEfNS_4arch4Sm90ELb1ELb0ELb0ELb0ELb0ELb0ELb0ELb1ELb1ELb1ELb1ELb0EEENS1_21CollectiveEpilogueFwdINS6_IJSA_SC_SB_EEES9_NS_10bfloat16_tESG_Li384ELb0ELb1ELb1ELb1EEENS1_19SingleTileSchedulerILb0ELb1ELb1ELi192EEEEEEEEEvNT_6ParamsE --------------------------
	.section	.text._ZN7cutlass13device_kernelIN5flash11enable_sm90INS1_16FlashAttnFwdSm90INS1_25CollectiveMainloopFwdSm90ILi2EN4cute5tupleIJNS5_1CILi1EEES8_S8_EEENS6_IJNS7_ILi192EEENS7_ILi160EEENS7_ILi64EEEEEELi64ENS_12float_e4m3_tEfNS_4arch4Sm90ELb1ELb0ELb0ELb0ELb0ELb0ELb0ELb1ELb1ELb1ELb1ELb0EEENS1_21CollectiveEpilogueFwdINS6_IJSA_SC_SB_EEES9_NS_10bfloat16_tESG_Li384ELb0ELb1ELb1ELb1EEENS1_19SingleTileSchedulerILb0ELb1ELb1ELi192EEEEEEEEEvNT_6ParamsE,"ax",@progbits
	.align	128
.text._ZN7cutlass13device_kernelIN5flash11enable_sm90INS1_16FlashAttnFwdSm90INS1_25CollectiveMainloopFwdSm90ILi2EN4cute5tupleIJNS5_1CILi1EEES8_S8_EEENS6_IJNS7_ILi192EEENS7_ILi160EEENS7_ILi64EEEEEELi64ENS_12float_e4m3_tEfNS_4arch4Sm90ELb1ELb0ELb0ELb0ELb0ELb0ELb0ELb1ELb1ELb1ELb1ELb0EEENS1_21CollectiveEpilogueFwdINS6_IJSA_SC_SB_EEES9_NS_10bfloat16_tESG_Li384ELb0ELb1ELb1ELb1EEENS1_19SingleTileSchedulerILb0ELb1ELb1ELi192EEEEEEEEEvNT_6ParamsE:
        .type           _ZN7cutlass13device_kernelIN5flash11enable_sm90INS1_16FlashAttnFwdSm90INS1_25CollectiveMainloopFwdSm90ILi2EN4cute5tupleIJNS5_1CILi1EEES8_S8_EEENS6_IJNS7_ILi192EEENS7_ILi160EEENS7_ILi64EEEEEELi64ENS_12float_e4m3_tEfNS_4arch4Sm90ELb1ELb0ELb0ELb0ELb0ELb0ELb0ELb1ELb1ELb1ELb1ELb0EEENS1_21CollectiveEpilogueFwdINS6_IJSA_SC_SB_EEES9_NS_10bfloat16_tESG_Li384ELb0ELb1ELb1ELb1EEENS1_19SingleTileSchedulerILb0ELb1ELb1ELi192EEEEEEEEEvNT_6ParamsE,@function
        .size           _ZN7cutlass13device_kernelIN5flash11enable_sm90INS1_16FlashAttnFwdSm90INS1_25CollectiveMainloopFwdSm90ILi2EN4cute5tupleIJNS5_1CILi1EEES8_S8_EEENS6_IJNS7_ILi192EEENS7_ILi160EEENS7_ILi64EEEEEELi64ENS_12float_e4m3_tEfNS_4arch4Sm90ELb1ELb0ELb0ELb0ELb0ELb0ELb0ELb1ELb1ELb1ELb1ELb0EEENS1_21CollectiveEpilogueFwdINS6_IJSA_SC_SB_EEES9_NS_10bfloat16_tESG_Li384ELb0ELb1ELb1ELb1EEENS1_19SingleTileSchedulerILb0ELb1ELb1ELi192EEEEEEEEEvNT_6ParamsE,(.L_x_13300 - _ZN7cutlass13device_kernelIN5flash11enable_sm90INS1_16FlashAttnFwdSm90INS1_25CollectiveMainloopFwdSm90ILi2EN4cute5tupleIJNS5_1CILi1EEES8_S8_EEENS6_IJNS7_ILi192EEENS7_ILi160EEENS7_ILi64EEEEEELi64ENS_12float_e4m3_tEfNS_4arch4Sm90ELb1ELb0ELb0ELb0ELb0ELb0ELb0ELb1ELb1ELb1ELb1ELb0EEENS1_21CollectiveEpilogueFwdINS6_IJSA_SC_SB_EEES9_NS_10bfloat16_tESG_Li384ELb0ELb1ELb1ELb1EEENS1_19SingleTileSchedulerILb0ELb1ELb1ELi192EEEEEEEEEvNT_6ParamsE)
        .other          _ZN7cutlass13device_kernelIN5flash11enable_sm90INS1_16FlashAttnFwdSm90INS1_25CollectiveMainloopFwdSm90ILi2EN4cute5tupleIJNS5_1CILi1EEES8_S8_EEENS6_IJNS7_ILi192EEENS7_ILi160EEENS7_ILi64EEEEEELi64ENS_12float_e4m3_tEfNS_4arch4Sm90ELb1ELb0ELb0ELb0ELb0ELb0ELb0ELb1ELb1ELb1ELb1ELb0EEENS1_21CollectiveEpilogueFwdINS6_IJSA_SC_SB_EEES9_NS_10bfloat16_tESG_Li384ELb0ELb1ELb1ELb1EEENS1_19SingleTileSchedulerILb0ELb1ELb1ELi192EEEEEEEEEvNT_6ParamsE,@"STO_CUDA_ENTRY STV_DEFAULT"
_ZN7cutlass13device_kernelIN5flash11enable_sm90INS1_16FlashAttnFwdSm90INS1_25CollectiveMainloopFwdSm90ILi2EN4cute5tupleIJNS5_1CILi1EEES8_S8_EEENS6_IJNS7_ILi192EEENS7_ILi160EEENS7_ILi64EEEEEELi64ENS_12float_e4m3_tEfNS_4arch4Sm90ELb1ELb0ELb0ELb0ELb0ELb0ELb0ELb1ELb1ELb1ELb1ELb0EEENS1_21CollectiveEpilogueFwdINS6_IJSA_SC_SB_EEES9_NS_10bfloat16_tESG_Li384ELb0ELb1ELb1ELb1EEENS1_19SingleTileSchedulerILb0ELb1ELb1ELi192EEEEEEEEEvNT_6ParamsE:
        /* <DEDUP_REMOVED lines=17> */
.L_x_12576:
[----:B------:R-:W-:Y:S05]  /*0110*/  BSYNC B0 ;  /* 0x0000000000007941 */ /* 0x000fea0003800000 */
.L_x_12575:
        /* <DEDUP_REMOVED lines=41> */
.L_x_12577:
        /* <DEDUP_REMOVED lines=22> */
.L_x_12578:
        /* <DEDUP_REMOVED lines=18> */
.L_x_12579:
        /* <DEDUP_REMOVED lines=22> */
.L_x_12580:
        /* <DEDUP_REMOVED lines=22> */
.L_x_12581:
        /* <DEDUP_REMOVED lines=9> */
.L_x_12584:
        /* <DEDUP_REMOVED lines=68> */
[----:B------:R-:W-:Y:S01]  /*0dc0*/  USHF.R.U32.HI UR10, URZ, 0x10, UR4 ;  /* 0x000000103f0a7899 */ /* 0x000fe20008011604 */
        /* <DEDUP_REMOVED lines=14> */
[----:B------:R-:W-:Y:S02]  /*0eb0*/  UIMAD.WIDE UR6, UR6, 0x66666667, URZ ;  /* 0x66666667060678a5 */ /* 0x000fe4000f8e023f */
[----:B------:R-:W-:-:S02]  /*0ec0*/  UIMAD.WIDE UR8, UR8, 0x66666667, URZ ;  /* 0x66666667080878a5 */ /* 0x000fc4000f8e023f */
[----:B------:R-:W-:Y:S02]  /*0ed0*/  USHF.R.U32.HI UR5, URZ, 0x1f, UR7 ;  /* 0x0000001f3f057899 */ /* 0x000fe40008011607 */
[----:B------:R-:W-:Y:S02]  /*0ee0*/  USHF.R.U32.HI UR6, URZ, 0x1f, UR9 ;  /* 0x0000001f3f067899 */ /* 0x000fe40008011609 */
[----:B------:R-:W-:Y:S02]  /*0ef0*/  ULEA.HI.SX32 UR5, UR7, UR5, 0x1a ;  /* 0x0000000507057291 */ /* 0x000fe4000f8fd23f */
[----:B------:R-:W-:Y:S02]  /*0f00*/  ULEA.HI.SX32 UR6, UR9, UR6, 0x1a ;  /* 0x0000000609067291 */ /* 0x000fe4000f8fd23f */
[----:B------:R-:W-:Y:S02]  /*0f10*/  ULOP3.LUT UR47, UR4, 0xffff, URZ, 0xc0, !UPT ;  /* 0x0000ffff042f7892 */ /* 0x000fe4000f8ec03f */
[----:B------:R-:W-:Y:S01]  /*0f20*/  UISETP.LT.AND UP0, UPT, UR5, UR6, UPT ;  /* 0x000000060500728c */ /* 0x000fe2000bf01270 */
[----:B------:R-:W-:Y:S01]  /*0f30*/  ULDC UR11, c[0x0][0x988] ;  /* 0x00026200000b7ab9 */ /* 0x000fe20000000800 */
[----:B------:R-:W-:-:S02]  /*0f40*/  UMOV UR4, URZ ;  /* 0x0000003f00047c82 */ /* 0x000fc40008000000 */
[----:B------:R-:W-:Y:S02]  /*0f50*/  USEL UR9, UR5, UR6, UP0 ;  /* 0x0000000605097287 */ /* 0x000fe40008000000 */
[----:B------:R-:W-:Y:S02]  /*0f60*/  UISETP.NE.AND UP0, UPT, UR10, URZ, UPT ;  /* 0x0000003f0a00728c */ /* 0x000fe4000bf05270 */
[----:B------:R-:W-:-:S06]  /*0f70*/  UISETP.GE.AND UP1, UPT, UR9, 0x1, UPT ;  /* 0x000000010900788c */ /* 0x000fcc000bf26270 */
        /* <DEDUP_REMOVED lines=37> */
.L_x_12586:
[----:B------:R-:W-:Y:S01]  /*11d0*/  UIMAD UR47, UR47, UR4, URZ ;  /* 0x000000042f2f72a4 */ /* 0x000fe2000f8e023f */
[----:B------:R-:W-:Y:S02]  /*11e0*/  IMAD.U32 R2, RZ, RZ, UR9 ;  /* 0x00000009ff027e24 */ /* 0x000fe4000f8e00ff */
[----:B------:R-:W-:Y:S01]  /*11f0*/  FMUL.FTZ R0, R0, UR11 ;  /* 0x0000000b00007c20 */ /* 0x000fe20008410000 */
[----:B------:R-:W-:Y:S01]  /*1200*/  IMAD.U32 R3, RZ, RZ, UR4 ;  /* 0x00000004ff037e24 */ /* 0x000fe2000f8e00ff */
[----:B------:R-:W-:Y:S01]  /*1210*/  UIMAD UR51, UR46, UR51, URZ ;  /* 0x000000332e3372a4 */ /* 0x000fe2000f8e023f */
[----:B------:R-:W-:Y:S01]  /*1220*/  VIADD R27, R27, 0xffffff80 ;  /* 0xffffff801b1b7836 */ /* 0x000fe20000000000 */
[----:B------:R-:W-:Y:S02]  /*1230*/  PLOP3.LUT P0, PT, PT, PT, PT, 0x80, 0x0 ;  /* 0x000000000000781c */ /* 0x000fe40003f0f070 */
[----:B------:R-:W-:Y:S02]  /*1240*/  CS2R R28, SRZ ;  /* 0x00000000001c7805 */ /* 0x000fe4000001ff00 */
[----:B------:R-:W-:-:S02]  /*1250*/  VIADDMNMX R2, R3, UR47, R2, PT ;  /* 0x0000002f03027c46 */ /* 0x000fc4000b800102 */
[----:B------:R-:W-:Y:S02]  /*1260*/  CS2R R24, SRZ ;  /* 0x0000000000187805 */ /* 0x000fe4000001ff00 */
[----:B------:R-:W-:Y:S01]  /*1270*/  R2UR UR48, R0 ;  /* 0x00000000003072ca */ /* 0x000fe200000e0000 */
[----:B------:R-:W-:Y:S01]  /*1280*/  IMAD.MOV.U32 R0, RZ, RZ, RZ ;  /* 0x000000ffff007224 */ /* 0x000fe200078e00ff */
[----:B------:R-:W-:Y:S02]  /*1290*/  R2UR UR50, R2 ;  /* 0x00000000023272ca */ /* 0x000fe400000e0000 */
        /* <DEDUP_REMOVED lines=12> */
[----:B------:R-:W-:Y:S01]  /*1360*/  UISETP.GT.AND UP0, UPT, UR50, UR47, UPT ;  /* 0x0000002f3200728c */ /* 0x000fe2000bf04270 */
[----:B------:R-:W-:Y:S02]  /*1370*/  CS2R R48, SRZ ;  /* 0x0000000000307805 */ /* 0x000fe4000001ff00 */
[----:B------:R-:W-:Y:S02]  /*1380*/  CS2R R54, SRZ ;  /* 0x0000000000367805 */ /* 0x000fe4000001ff00 */
[----:B------:R-:W-:Y:S02]  /*1390*/  CS2R R50, SRZ ;  /* 0x0000000000327805 */ /* 0x000fe4000001ff00 */
[----:B------:R-:W-:-:S13]  /*13a0*/  PLOP3.LUT P1, PT, PT, PT, UP0, 0x80, 0x0 ;  /* 0x000000000000781c */ /* 0x000fda0003f2f008 */
[----:B------:R-:W-:Y:S05]  /*13b0*/  @!P1 BRA `(.L_x_12587) ;  /* 0x0000008400dc9947 */ /* 0x000fea0003800000 */
        /* <DEDUP_REMOVED lines=37> */
.L_x_12588:
[----:B------:R-:W-:-:S04]  /*1610*/  SHF.L.U32 R0, RZ, 0x1f, RZ ;  /* 0x0000001fff007819 */ /* 0x000fc800000006ff */
[----:B------:R-:W0:Y:S02]  /*1620*/  SYNCS.PHASECHK.TRANS64.TRYWAIT P0, [UR49+0x12400], R0 ;  /* 0x01240000ff0075a7 */ /* 0x000e240008000171 */
[----:B0-----:R-:W-:Y:S05]  /*1630*/  @!P0 BRA `(.L_x_12589) ;  /* 0x000000cc00908947 */ /* 0x001fea0003800000 */
.L_x_12679:
[----:B------:R-:W-:-:S06]  /*1640*/  ULOP3.LUT UR4, UR40, 0x1, URZ, 0xfc, !UPT ;  /* 0x0000000128047892 */ /* 0x000fcc000f8efc3f */
[----:B------:R-:W-:-:S05]  /*1650*/  IMAD.U32 R2, RZ, RZ, UR4 ;  /* 0x00000004ff027e24 */ /* 0x000fca000f8e00ff */
[----:B------:R-:W-:-:S13]  /*1660*/  ISETP.NE.AND P0, PT, R2, 0x3, PT ;  /* 0x000000030200780c */ /* 0x000fda0003f05270 */
[----:B------:R-:W-:Y:S05]  /*1670*/  @!P0 BRA `(.L_x_12590) ;  /* 0x0000000000048947 */ /* 0x000fea0003800000 */
[----:B------:R-:W-:Y:S01]  /*1680*/  BPT.TRAP 0x1 ;  /* 0x000000040000795c */ /* 0x000fe20000300000 */
.L_x_12590:
[----:B------:R1:W2:Y:S01]  /*1690*/  SYNCS.PHASECHK.TRANS64.TRYWAIT P2, [UR49+0x12430], R0 ;  /* 0x01243000ff0075a7 */ /* 0x0002a20008040171 */
[----:B------:R-:W-:Y:S05]  /*16a0*/  @!P0 BRA `(.L_x_12591) ;  /* 0x0000000000048947 */ /* 0x000fea0003800000 */
[----:B------:R-:W-:Y:S01]  /*16b0*/  BPT.TRAP 0x1 ;  /* 0x000000040000795c */ /* 0x000fe20000300000 */
.L_x_12591:
[----:B------:R-:W-:Y:S01]  /*16c0*/  ISETP.NE.AND P1, PT, R16, RZ, PT ;  /* 0x000000ff1000720c */ /* 0x000fe20003f25270 */
[----:B--2---:R-:W-:-:S12]  /*16d0*/  @P2 BRA `(.L_x_12592) ;  /* 0x0000000000082947 */ /* 0x004fd80003800000 */
[----:B------:R-:W2:Y:S02]  /*16e0*/  SYNCS.PHASECHK.TRANS64.TRYWAIT P2, [UR49+0x12430], R0 ;  /* 0x01243000ff0075a7 */ /* 0x000ea40008040171 */
[----:B--2---:R-:W-:Y:S05]  /*16f0*/  @!P2 BRA `(.L_x_12593) ;  /* 0x000000cc0078a947 */ /* 0x004fea0003800000 */
.L_x_12592:
[----:B------:R-:W-:Y:S05]  /*1700*/  WARPSYNC.ALL ;  /* 0x0000000000007948 */ /* 0x000fea0003800000 */
[----:B------:R-:W-:Y:S01]  /*1710*/  UIADD3 UR4, UR49, 0xd200, URZ ;  /* 0x0000d20031047890 */ /* 0x000fe2000fffe03f */
[----:B------:R-:W-:Y:S01]  /*1720*/  WARPGROUP.ARRIVE ;  /* 0x00000000000079c5 */ /* 0x000fe20000000000 */
[----:B------:R-:W-:Y:S01]  /*1730*/  UMOV UR39, 0x80000020 ;  /* 0x8000002000277882 */ /* 0x000fe20000000000 */
[----:B------:R-:W-:Y:S01]  /*1740*/  UMOV UR8, UR36 ;  /* 0x0000002400087c82 */ /* 0x000fe20008000000 */
[----:B------:R-:W-:Y:S01]  /*1750*/  USHF.R.U32.HI UR4, URZ, 0x4, UR4 ;  /* 0x000000043f047899 */ /* 0x000fe20008011604 */
[----:B------:R-:W-:Y:S01]  /*1760*/  LEA.HI R18, R18, R27, RZ, 0x2 ;  /* 0x0000001b12127211 */ /* 0x000fe200078f10ff */
[----:B------:R-:W-:Y:S01]  /*1770*/  UMOV UR9, UR37 ;  /* 0x0000002500097c82 */ /* 0x000fe20008000000 */
[----:B------:R-:W-:Y:S01]  /*1780*/  UMOV UR11, 0x80000020 ;  /* 0x80000020000b7882 */ /* 0x000fe20000000000 */
[----:B------:R-:W-:Y:S01]  /*1790*/  ULOP3.LUT UR4, UR4, 0x3fff, URZ, 0xc0, !UPT ;  /* 0x00003fff04047892 */ /* 0x000fe2000f8ec03f */
[----:B01----:R-:W-:Y:S01]  /*17a0*/  LOP3.LUT R0, R17, 0xffffff80, RZ, 0xc0, !PT ;  /* 0xffffff8011007812 */ /* 0x003fe200078ec0ff */
[----:B------:R-:W-:Y:S01]  /*17b0*/  UMOV UR12, UR36 ;  /* 0x00000024000c7c82 */ /* 0x000fe20008000000 */
[----:B------:R-:W-:Y:S01]  /*17c0*/  LOP3.LUT R18, R18, 0xfffffffc, RZ, 0xc0, !PT ;  /* 0xfffffffc12127812 */ /* 0x000fe200078ec0ff */
[----:B------:R-:W-:Y:S01]  /*17d0*/  ULOP3.LUT UR16, UR4, 0x10000, URZ, 0xfc, !UPT ;  /* 0x0001000004107892 */ /* 0x000fe2000f8efc3f */
[----:B------:R-:W-:Y:S01]  /*17e0*/  IMAD.U32 R112, RZ, RZ, UR48 ;  /* 0x00000030ff707e24 */ /* 0x000fe2000f8e00ff */
[----:B------:R-:W-:Y:S01]  /*17f0*/  UMOV UR13, UR37 ;  /* 0x00000025000d7c82 */ /* 0x000fe20008000000 */
[C---:B------:R-:W-:Y:S01]  /*1800*/  IMAD.IADD R4, R27.reuse, 0x1, -R0 ;  /* 0x000000011b047824 */ /* 0x040fe200078e0a00 */
[----:B------:R-:W-:Y:S01]  /*1810*/  UIADD3 UR10, UR16, 0x180, URZ ;  /* 0x00000180100a7890 */ /* 0x000fe2000fffe03f */
[----:B------:R-:W-:Y:S01]  /*1820*/  IMAD.IADD R18, R27, 0x1, -R18 ;  /* 0x000000011b127824 */ /* 0x000fe200078e0a12 */
[----:B------:R-:W-:Y:S01]  /*1830*/  UIADD3 UR14, UR16, 0x200, URZ ;  /* 0x00000200100e7890 */ /* 0x000fe2000fffe03f */
[----:B------:R-:W-:Y:S01]  /*1840*/  IMAD.HI R0, R19, 0x55555556, RZ ;  /* 0x5555555613007827 */ /* 0x000fe200078e02ff */
[----:B------:R-:W-:Y:S01]  /*1850*/  UMOV UR38, UR16 ;  /* 0x0000001000267c82 */ /* 0x000fe20008000000 */
[----:B------:R-:W-:Y:S01]  /*1860*/  UMOV UR15, 0x80000020 ;  /* 0x80000020000f7882 */ /* 0x000fe20000000000 */
[----:B------:R-:W-:Y:S01]  /*1870*/  QGMMA.64x32x32.F32.E4M3.E4M3 R88, gdesc[UR36], RZ, !UPT, gsb0 ;  /* 0x00600000245879f3 */ /* 0x000fe2000c0008ff */
[----:B------:R-:W-:Y:S01]  /*1880*/  UIADD3 UR38, UR16, 0x80, URZ ;  /* 0x0000008010267890 */ /* 0x000fe2000fffe03f */
[----:B------:R-:W-:Y:S01]  /*1890*/  SHF.R.S32.HI R3, RZ, 0x1f, R4 ;  /* 0x0000001fff037819 */ /* 0x000fe20000011404 */
[----:B------:R-:W-:Y:S01]  /*18a0*/  UMOV UR39, 0x80000020 ;  /* 0x8000002000277882 */ /* 0x000fe20000000000 */
[----:B------:R-:W-:Y:S01]  /*18b0*/  UIADD3 UR4, UR53, 0x2, URZ ;  /* 0x0000000235047890 */ /* 0x000fe2000fffe03f */
[----:B------:R-:W-:Y:S01]  /*18c0*/  LEA.HI R6, R0, R0, RZ, 0x1 ;  /* 0x0000000000067211 */ /* 0x000fe200078f08ff */
[----:B------:R-:W-:Y:S01]  /*18d0*/  UIADD3 UR6, UR16, 0x2, URZ ;  /* 0x0000000210067890 */ /* 0x000fe2000fffe03f */
[CC--:B------:R-:W-:Y:S01]  /*18e0*/  LEA.HI R2, R3.reuse, R4.reuse, RZ, 0x2 ;  /* 0x0000000403027211 */ /* 0x0c0fe200078f10ff */
[----:B------:R-:W-:Y:S01]  /*18f0*/  ULDC UR5, c[0x0][0x448] ;  /* 0x0001120000057ab9 */ /* 0x000fe20000000800 */
[----:B------:R-:W-:Y:S01]  /*1900*/  UMOV UR7, 0x80000020 ;  /* 0x8000002000077882 */ /* 0x000fe20000000000 */
[----:B------:R-:W-:Y:S01]  /*1910*/  UISETP.NE.AND UP0, UPT, UR5, 0x1, UPT ;  /* 0x000000010500788c */ /* 0x000fe2000bf05270 */
[----:B------:R-:W-:Y:S01]  /*1920*/  LEA.HI R3, R3, R4, RZ, 0x5 ;  /* 0x0000000403037211 */ /* 0x000fe200078f28ff */
[----:B------:R-:W-:Y:S01]  /*1930*/  IMAD R6, R6, -0x3, R19 ;  /* 0xfffffffd06067824 */ /* 0x000fe200078e0213 */
[----:B------:R-:W-:Y:S01]  /*1940*/  UMOV UR5, 0x80000020 ;  /* 0x8000002000057882 */ /* 0x000fe20000000000 */
[----:B------:R-:W-:-:S02]  /*1950*/  SHF.R.S32.HI R0, RZ, 0x2, R2 ;  /* 0x00000002ff007819 */ /* 0x000fc40000011402 */
[----:B------:R-:W-:Y:S02]  /*1960*/  SHF.R.S32.HI R5, RZ, 0x1f, R2 ;  /* 0x0000001fff057819 */ /* 0x000fe40000011402 */
[----:B------:R-:W-:Y:S02]  /*1970*/  SHF.R.S32.HI R3, RZ, 0x5, R3 ;  /* 0x00000005ff037819 */ /* 0x000fe40000011403 */
[----:B------:R-:W-:Y:S02]  /*1980*/  LEA.HI R5, R5, R0, RZ, 0x3 ;  /* 0x0000000005057211 */ /* 0x000fe400078f18ff */
[----:B------:R-:W-:Y:S02]  /*1990*/  LEA.HI R7, R18, R18, RZ, 0x1 ;  /* 0x0000001212077211 */ /* 0x000fe400078f08ff */
[----:B------:R-:W-:Y:S02]  /*19a0*/  LEA R3, R3, UR52, 0x4 ;  /* 0x0000003403037c11 */ /* 0x000fe4000f8e20ff */
[----:B------:R-:W-:-:S02]  /*19b0*/  LOP3.LUT R5, R5, 0xfffffff8, RZ, 0xc0, !PT ;  /* 0xfffffff805057812 */ /* 0x000fc400078ec0ff */
[----:B------:R-:W-:Y:S02]  /*19c0*/  LOP3.LUT R7, R7, 0x1ffffffe, RZ, 0xc0, !PT ;  /* 0x1ffffffe07077812 */ /* 0x000fe400078ec0ff */
[----:B------:R-:W-:Y:S02]  /*19d0*/  IADD3 R3, R3, R0, -R5 ;  /* 0x0000000003037210 */ /* 0x000fe40007ffe805 */
[----:B------:R-:W-:Y:S01]  /*19e0*/  PLOP3.LUT P2, PT, PT, PT, UP0, 0x80, 0x0 ;  /* 0x000000000000781c */ /* 0x000fe20003f4f008 */
[----:B------:R-:W-:Y:S02]  /*19f0*/  IMAD.IADD R0, R18, 0x1, -R7 ;  /* 0x0000000112007824 */ /* 0x000fe400078e0a07 */
[----:B------:R-:W-:-:S04]  /*1a00*/  IMAD R3, R6, 0x40, R3 ;  /* 0x0000004006037824 */ /* 0x000fc800078e0203 */
[----:B------:R-:W-:-:S04]  /*1a10*/  IMAD R0, R0, 0x8, R3 ;  /* 0x0000000800007824 */ /* 0x000fc800078e0203 */
[----:B------:R-:W-:Y:S01]  /*1a20*/  IMAD.MOV.U32 R14, RZ, RZ, R0 ;  /* 0x000000ffff0e7224 */ /* 0x000fe200078e0000 */
[----:B------:R-:W-:Y:S02]  /*1a30*/  WARPGROUP.DEPBAR.LE gsb0, 0x0 ;  /* 0x00008000000079c5 */ /* 0x000fe40000010000 */
[----:B------:R-:W-:-:S06]  /*1a40*/  WARPGROUP.ARRIVE ;  /* 0x00000000000079c5 */ /* 0x000fcc0000000000 */
[----:B------:R-:W-:Y:S01]  /*1a50*/  QGMMA.64x32x32.F32.E4M3.E4M3 R72, gdesc[UR36], RZ, !UPT, gsb0 ;  /* 0x00600000244879f3 */ /* 0x000fe2000c0008ff */
[----:B------:R-:W-:Y:S01]  /*1a60*/  UIADD3 UR38, UR16, 0x100, URZ ;  /* 0x0000010010267890 */ /* 0x000fe2000fffe03f */
[----:B------:R-:W-:Y:S01]  /*1a70*/  UMOV UR39, 0x80000020 ;  /* 0x8000002000277882 */ /* 0x000fe20000000000 */
[----:B------:R-:W-:Y:S02]  /*1a80*/  WARPGROUP.DEPBAR.LE gsb0, 0x0 ;  /* 0x00008000000079c5 */ /* 0x000fe40000010000 */
[----:B------:R-:W-:-:S06]  /*1a90*/  WARPGROUP.ARRIVE ;  /* 0x00000000000079c5 */ /* 0x000fcc0000000000 */
[----:B------:R-:W-:Y:S03]  /*1aa0*/  QGMMA.64x32x32.F32.E4M3.E4M3 R56, gdesc[UR36], RZ, !UPT, gsb0 ;  /* 0x00600000243879f3 */ /* 0x000fe6000c0008ff */
[----:B------:R-:W-:Y:S02]  /*1ab0*/  WARPGROUP.DEPBAR.LE gsb0, 0x0 ;  /* 0x00008000000079c5 */ /* 0x000fe40000010000 */
[----:B------:R-:W-:-:S06]  /*1ac0*/  WARPGROUP.ARRIVE ;  /* 0x00000000000079c5 */ /* 0x000fcc0000000000 */
[----:B------:R-:W-:Y:S01]  /*1ad0*/  QGMMA.64x32x32.F32.E4M3.E4M3 R40, gdesc[UR8], RZ, !UPT, gsb0 ;  /* 0x00600000082879f3 */ /* 0x000fe2000c0008ff */
[----:B------:R-:W-:Y:S01]  /*1ae0*/  ULDC UR9, c[0x0][0x288] ;  /* 0x0000a20000097ab9 */ /* 0x000fe20000000800 */
[----:B------:R-:W-:Y:S01]  /*1af0*/  @UP0 ULDC UR10, c[0x0][0x450] ;  /* 0x00011400000a0ab9 */ /* 0x000fe20000000800 */
[----:B------:R-:W0:Y:S01]  /*1b00*/  S2UR UR8, SR_CgaCtaId ;  /* 0x00000000000879c3 */ /* 0x000e220000008800 */
[----:B------:R-:W-:Y:S02]  /*1b10*/  WARPGROUP.DEPBAR.LE gsb0, 0x0 ;  /* 0x00008000000079c5 */ /* 0x000fe40000010000 */
[----:B------:R-:W-:-:S06]  /*1b20*/  WARPGROUP.ARRIVE ;  /* 0x00000000000079c5 */ /* 0x000fcc0000000000 */
[----:B------:R-:W-:Y:S03]  /*1b30*/  QGMMA.64x32x32.F32.E4M3.E4M3 R24, gdesc[UR12], RZ, !UPT, gsb0 ;  /* 0x006000000c1879f3 */ /* 0x000fe6000c0008ff */
[----:B------:R-:W-:Y:S02]  /*1b40*/  WARPGROUP.DEPBAR.LE gsb0, 0x0 ;  /* 0x00008000000079c5 */ /* 0x000fe40000010000 */
[----:B------:R-:W-:-:S06]  /*1b50*/  WARPGROUP.ARRIVE ;  /* 0x00000000000079c5 */ /* 0x000fcc0000000000 */
[----:B------:R-:W-:Y:S01]  /*1b60*/  QGMMA.64x32x32.F32.E4M3.E4M3 R88, gdesc[UR4], R88, gsb0 ;  /* 0x00600000045879f3 */ /* 0x000fe20008000858 */
[----:B------:R-:W-:Y:S01]  /*1b70*/  @UP0 ULDC UR6, c[0x0][0x44c] ;  /* 0x0001130000060ab9 */ /* 0x000fe20000000800 */
[----:B------:R-:W-:Y:S01]  /*1b80*/  @UP0 ULDC UR7, c[0x0][0x450] ;  /* 0x0001140000070ab9 */ /* 0x000fe20000000800 */
[----:B------:R-:W-:Y:S01]  /*1b90*/  @P2 IMAD.HI.U32 R3, R0, UR6, RZ ;  /* 0x0000000600032c27 */ /* 0x000fe2000f8e00ff */
[----:B------:R-:W-:-:S04]  /*1ba0*/  UIADD3 UR6, UR16, 0x82, URZ ;  /* 0x0000008210067890 */ /* 0x000fc8000fffe03f */
[----:B------:R-:W-:Y:S01]  /*1bb0*/  @P2 SHF.R.U32.HI R14, RZ, UR7, R3 ;  /* 0x00000007ff0e2c19 */ /* 0x000fe20008011603 */
[----:B------:R-:W-:Y:S01]  /*1bc0*/  UMOV UR7, 0x80000020 ;  /* 0x8000002000077882 */ /* 0x000fe20000000000 */
[----:B------:R-:W-:Y:S01]  /*1bd0*/  LOP3.LUT R3, R2, 0x7ffffffc, RZ, 0xc0, !PT ;  /* 0x7ffffffc02037812 */ /* 0x000fe200078ec0ff */
[----:B------:R-:W-:Y:S02]  /*1be0*/  IMAD.U32 R2, RZ, RZ, UR51 ;  /* 0x00000033ff027e24 */ /* 0x000fe4000f8e00ff */
[----:B------:R-:W1:Y:S02]  /*1bf0*/  SHFL.IDX PT, R5, R14, 0x1, 0x1c1f ;  /* 0x003c1f000e057f89 */ /* 0x000e6400000e0000 */
[----:B------:R-:W-:Y:S01]  /*1c00*/  IMAD.IADD R4, R4, 0x1, -R3 ;  /* 0x0000000104047824 */ /* 0x000fe200078e0a03 */
[----:B------:R-:W-:Y:S02]  /*1c10*/  WARPGROUP.DEPBAR.LE gsb0, 0x0 ;  /* 0x00008000000079c5 */ /* 0x000fe40000010000 */
[----:B------:R-:W-:-:S06]  /*1c20*/  WARPGROUP.ARRIVE ;  /* 0x00000000000079c5 */ /* 0x000fcc0000000000 */
[----:B------:R-:W-:Y:S01]  /*1c30*/  QGMMA.64x32x32.F32.E4M3.E4M3 R72, gdesc[UR4], R72, gsb0 ;  /* 0x00600000044879f3 */ /* 0x000fe20008000848 */
[----:B------:R-:W-:Y:S01]  /*1c40*/  UIMAD UR6, UR50, -0xa0, UR51 ;  /* 0xffffff60320678a4 */ /* 0x000fe2000f8e0233 */
[----:B------:R-:W-:-:S03]  /*1c50*/  UMOV UR7, 0xffffff60 ;  /* 0xffffff6000077882 */ /* 0x000fc60000000000 */
[----:B------:R-:W-:Y:S02]  /*1c60*/  UIADD3 UR6, UR6, 0xa0, URZ ;  /* 0x000000a006067890 */ /* 0x000fe4000fffe03f */
[----:B------:R-:W-:Y:S02]  /*1c70*/  UIMAD UR7, UR50, UR7, 0xa1 ;  /* 0x000000a1320774a4 */ /* 0x000fe4000f8e0207 */
[----:B------:R-:W-:Y:S02]  /*1c80*/  UIADD3 UR50, UR50, -0x2, URZ ;  /* 0xfffffffe32327890 */ /* 0x000fe4000fffe03f */
[----:B------:R-:W-:Y:S01]  /*1c90*/  IMAD.U32 R3, RZ, RZ, UR6 ;  /* 0x00000006ff037e24 */ /* 0x000fe2000f8e00ff */
[----:B------:R-:W-:Y:S01]  /*1ca0*/  UIADD3 UR6, UR16, 0x102, URZ ;  /* 0x0000010210067890 */ /* 0x000fe2000fffe03f */
[----:B------:R-:W-:Y:S01]  /*1cb0*/  IMAD.U32 R13, RZ, RZ, UR7 ;  /* 0x00000007ff0d7e24 */ /* 0x000fe2000f8e00ff */
[----:B------:R-:W-:Y:S01]  /*1cc0*/  UMOV UR7, 0x80000020 ;  /* 0x8000002000077882 */ /* 0x000fe20000000000 */
[----:B------:R-:W-:-:S02]  /*1cd0*/  IMAD R12, R4, -0x2, R3 ;  /* 0xfffffffe040c7824 */ /* 0x000fc400078e0203 */
[----:B------:R-:W-:-:S05]  /*1ce0*/  IMAD R13, R4, -0x2, R13 ;  /* 0xfffffffe040d7824 */ /* 0x000fca00078e020d */
[----:B------:R-:W-:-:S04]  /*1cf0*/  IADD3 R13, R13, -UR9, R2 ;  /* 0x800000090d0d7c10 */ /* 0x000fc8000fffe002 */
[----:B-1----:R-:W-:-:S04]  /*1d00*/  VIADDMNMX R2, R5, R13, R12, PT ;  /* 0x0000000d05027246 */ /* 0x002fc8000380010c */
[C---:B------:R-:W-:Y:S02]  /*1d10*/  ISETP.GT.AND P3, PT, R2.reuse, RZ, PT ;  /* 0x000000ff0200720c */ /* 0x040fe40003f64270 */
[C---:B------:R-:W-:Y:S02]  /*1d20*/  ISETP.GT.AND P4, PT, R2.reuse, 0x1, PT ;  /* 0x000000010200780c */ /* 0x040fe40003f84270 */
[----:B------:R-:W-:Y:S02]  /*1d30*/  ISETP.GT.AND P5, PT, R2, 0x8, PT ;  /* 0x000000080200780c */ /* 0x000fe40003fa4270 */
[----:B------:R-:W-:Y:S02]  /*1d40*/  FSEL R106, R90, -INF , P3 ;  /* 0xff8000005a6a7808 */ /* 0x000fe40001800000 */
[----:B------:R-:W-:Y:S02]  /*1d50*/  FSEL R8, R91, -INF , P4 ;  /* 0xff8000005b087808 */ /* 0x000fe40002000000 */
        /* <DEDUP_REMOVED lines=9> */
[----:B------:R-:W-:Y:S01]  /*1df0*/  ISETP.GT.AND P4, PT, R2, 0x18, PT ;  /* 0x000000180200780c */ /* 0x000fe20003f84270 */
[----:B------:R-:W-:Y:S02]  /*1e00*/  WARPGROUP.DEPBAR.LE gsb0, 0x0 ;  /* 0x00008000000079c5 */ /* 0x000fe40000010000 */
[----:B------:R-:W-:Y:S01]  /*1e10*/  WARPGROUP.ARRIVE ;  /* 0x00000000000079c5 */ /* 0x000fe20000000000 */
[----:B------:R-:W-:Y:S02]  /*1e20*/  FSEL R108, R99, -INF , P3 ;  /* 0xff800000636c7808 */ /* 0x000fe40001800000 */
[----:B------:R-:W-:-:S02]  /*1e30*/  FMNMX.FTZ R3, R98, R3, !PT ;  /* 0x0000000362037209 */ /* 0x000fc40007810000 */
[----:B------:R-:W-:Y:S01]  /*1e40*/  ISETP.GT.AND P3, PT, R2, 0x19, PT ;  /* 0x000000190200780c */ /* 0x000fe20003f64270 */
[----:B------:R-:W-:Y:S01]  /*1e50*/  QGMMA.64x32x32.F32.E4M3.E4M3 R56, gdesc[UR4], R56, gsb0 ;  /* 0x00600000043879f3 */ /* 0x000fe20008000838 */
[----:B------:R-:W-:Y:S01]  /*1e60*/  UIADD3 UR6, UR16, 0x182, URZ ;  /* 0x0000018210067890 */ /* 0x000fe2000fffe03f */
[----:B------:R-:W-:Y:S01]  /*1e70*/  FSEL R102, R102, -INF , P4 ;  /* 0xff80000066667808 */ /* 0x000fe20002000000 */
[----:B------:R-:W-:Y:S01]  /*1e80*/  UMOV UR7, 0x80000020 ;  /* 0x8000002000077882 */ /* 0x000fe20000000000 */
        /* <DEDUP_REMOVED lines=29> */
[----:B------:R-:W-:Y:S01]  /*2060*/  WARPGROUP.ARRIVE ;  /* 0x00000000000079c5 */ /* 0x000fe20000000000 */
[----:B------:R-:W-:Y:S02]  /*2070*/  ISETP.GT.AND P3, PT, R2, 0x41, PT ;  /* 0x000000410200780c */ /* 0x000fe40003f64270 */
[----:B------:R-:W-:Y:S02]  /*2080*/  FSEL R74, R58, -INF , P4 ;  /* 0xff8000003a4a7808 */ /* 0x000fe40002000000 */
[----:B------:R-:W-:Y:S01]  /*2090*/  FMNMX.FTZ R3, R22, R3, !PT ;  /* 0x0000000316037209 */ /* 0x000fe20007810000 */
[----:B------:R-:W-:Y:S01]  /*20a0*/  QGMMA.64x32x32.F32.E4M3.E4M3 R40, gdesc[UR4], R40, gsb0 ;  /* 0x00600000042879f3 */ /* 0x000fe20008000828 */
        /* <DEDUP_REMOVED lines=24> */
[----:B------:R-:W-:Y:S01]  /*2230*/  FMNMX.FTZ R3, R71, R110, !PT ;  /* 0x0000006e47037209 */ /* 0x000fe20007810000 */
[----:B------:R-:W-:Y:S02]  /*2240*/  WARPGROUP.DEPBAR.LE gsb0, 0x0 ;  /* 0x00008000000079c5 */ /* 0x000fe40000010000 */
[----:B------:R-:W-:Y:S01]  /*2250*/  WARPGROUP.ARRIVE ;  /* 0x00000000000079c5 */ /* 0x000fe20000000000 */
[----:B------:R-:W-:Y:S02]  /*2260*/  FSEL R42, R42, -INF , P4 ;  /* 0xff8000002a2a7808 */ /* 0x000fe40002000000 */
[----:B------:R-:W-:-:S02]  /*2270*/  ISETP.GT.AND P4, PT, R2, 0x68, PT ;  /* 0x000000680200780c */ /* 0x000fc40003f84270 */
[----:B------:R-:W-:Y:S01]  /*2280*/  FSEL R43, R43, -INF , P3 ;  /* 0xff8000002b2b7808 */ /* 0x000fe20001800000 */
[----:B------:R-:W-:Y:S01]  /*2290*/  QGMMA.64x32x32.F32.E4M3.E4M3 R24, gdesc[UR4], R24, gsb0 ;  /* 0x00600000041879f3 */ /* 0x000fe20008000818 */
[----:B------:R-:W-:Y:S01]  /*22a0*/  FMNMX.FTZ R110, R42, R3, !PT ;  /* 0x000000032a6e7209 */ /* 0x000fe20007810000 */
[----:B------:R-:W-:Y:S01]  /*22b0*/  @UP0 ULDC UR6, c[0x0][0x44c] ;  /* 0x0001130000060ab9 */ /* 0x000fe20000000800 */
[----:B------:R-:W-:Y:S01]  /*22c0*/  ISETP.GT.AND P3, PT, R2, 0x69, PT ;  /* 0x000000690200780c */ /* 0x000fe20003f64270 */
[----:B------:R-:W-:Y:S01]  /*22d0*/  UIMAD.WIDE.U32 UR6, UR52, UR6, URZ ;  /* 0x00000006340672a5 */ /* 0x000fe2000f8e003f */
[----:B------:R-:W-:Y:S02]  /*22e0*/  FSEL R46, R46, -INF , P4 ;  /* 0xff8000002e2e7808 */ /* 0x000fe40002000000 */
[----:B------:R-:W-:Y:S01]  /*22f0*/  FMNMX.FTZ R3, R43, R110, !PT ;  /* 0x0000006e2b037209 */ /* 0x000fe20007810000 */
[----:B------:R-:W-:Y:S01]  /*2300*/  @UP0 USHF.R.U32.HI UR52, URZ, UR10, UR7 ;  /* 0x0000000a3f340299 */ /* 0x000fe20008011607 */
[----:B------:R-:W-:-:S02]  /*2310*/  ISETP.GT.AND P4, PT, R2, 0x70, PT ;  /* 0x000000700200780c */ /* 0x000fc40003f84270 */
[----:B------:R-:W-:Y:S01]  /*2320*/  FSEL R47, R47, -INF , P3 ;  /* 0xff8000002f2f7808 */ /* 0x000fe20001800000 */
[----:B------:R-:W-:Y:S01]  /*2330*/  UIADD3 UR6, UR52, -UR9, UR51 ;  /* 0x8000000934067290 */ /* 0x000fe2000fffe033 */
[----:B------:R-:W-:Y:S01]  /*2340*/  FMNMX.FTZ R110, R46, R3, !PT ;  /* 0x000000032e6e7209 */ /* 0x000fe20007810000 */
[----:B------:R-:W-:Y:S01]  /*2350*/  UMOV UR10, URZ ;  /* 0x0000003f000a7c82 */ /* 0x000fe20008000000 */
[----:B------:R-:W-:Y:S01]  /*2360*/  ISETP.GT.AND P3, PT, R2, 0x71, PT ;  /* 0x000000710200780c */ /* 0x000fe20003f64270 */
[----:B------:R-:W-:Y:S01]  /*2370*/  UIMAD.WIDE UR6, UR6, 0x66666667, URZ ;  /* 0x66666667060678a5 */ /* 0x000fe2000f8e023f */
[----:B------:R-:W-:Y:S01]  /*2380*/  FSEL R50, R50, -INF , P4 ;  /* 0xff80000032327808 */ /* 0x000fe20002000000 */
[----:B------:R-:W-:Y:S01]  /*2390*/  UMOV UR9, URZ ;  /* 0x0000003f00097c82 */ /* 0x000fe20008000000 */
[----:B------:R-:W-:Y:S01]  /*23a0*/  FMNMX.FTZ R3, R47, R110, !PT ;  /* 0x0000006e2f037209 */ /* 0x000fe20007810000 */
[----:B------:R-:W-:Y:S01]  /*23b0*/  USHF.R.U32.HI UR6, URZ, 0x1f, UR7 ;  /* 0x0000001f3f067899 */ /* 0x000fe20008011607 */
[----:B------:R-:W-:-:S02]  /*23c0*/  ISETP.GT.AND P4, PT, R2, 0x78, PT ;  /* 0x000000780200780c */ /* 0x000fc40003f84270 */
[----:B------:R-:W-:Y:S01]  /*23d0*/  FSEL R51, R51, -INF , P3 ;  /* 0xff80000033337808 */ /* 0x000fe20001800000 */
[----:B------:R-:W-:Y:S01]  /*23e0*/  ULEA.HI.SX32 UR6, UR7, UR6, 0x1a ;  /* 0x0000000607067291 */ /* 0x000fe2000f8fd23f */
[----:B------:R-:W-:Y:S02]  /*23f0*/  FMNMX.FTZ R110, R50, R3, !PT ;  /* 0x00000003326e7209 */ /* 0x000fe40007810000 */
[----:B------:R-:W-:Y:S01]  /*2400*/  ISETP.GT.AND P3, PT, R2, 0x79, PT ;  /* 0x000000790200780c */ /* 0x000fe20003f64270 */
[----:B------:R-:W-:Y:S01]  /*2410*/  UISETP.LT.AND UP1, UPT, UR47, UR6, UPT ;  /* 0x000000062f00728c */ /* 0x000fe2000bf21270 */
[----:B------:R-:W-:Y:S02]  /*2420*/  FSEL R54, R54, -INF , P4 ;  /* 0xff80000036367808 */ /* 0x000fe40002000000 */
[----:B------:R-:W-:Y:S01]  /*2430*/  FMNMX.FTZ R3, R51, R110, !PT ;  /* 0x0000006e33037209 */ /* 0x000fe20007810000 */
[----:B------:R-:W-:Y:S01]  /*2440*/  USEL UR11, UR47, UR6, !UP1 ;  /* 0x000000062f0b7287 */ /* 0x000fe2000c800000 */
[----:B------:R-:W-:-:S02]  /*2450*/  ISETP.GT.AND P4, PT, R2, 0x80, PT ;  /* 0x000000800200780c */ /* 0x000fc40003f84270 */
[----:B------:R-:W-:Y:S01]  /*2460*/  FSEL R55, R55, -INF , P3 ;  /* 0xff80000037377808 */ /* 0x000fe20001800000 */
[----:B------:R-:W-:Y:S01]  /*2470*/  UISETP.GE.AND UP1, UPT, UR50, UR11, UPT ;  /* 0x0000000b3200728c */ /* 0x000fe2000bf26270 */
[----:B------:R-:W-:Y:S02]  /*2480*/  FMNMX.FTZ R110, R54, R3, !PT ;  /* 0x00000003366e7209 */ /* 0x000fe40007810000 */
[----:B------:R-:W-:Y:S02]  /*2490*/  ISETP.GT.AND P3, PT, R2, 0x81, PT ;  /* 0x000000810200780c */ /* 0x000fe40003f64270 */
[----:B------:R-:W-:Y:S01]  /*24a0*/  FMNMX.FTZ R3, R55, R110, !PT ;  /* 0x0000006e37037209 */ /* 0x000fe20007810000 */
[----:B------:R-:W-:Y:S02]  /*24b0*/  WARPGROUP.DEPBAR.LE gsb0, 0x0 ;  /* 0x00008000000079c5 */ /* 0x000fe40000010000 */
        /* <DEDUP_REMOVED lines=21> */
[----:B------:R-:W1:Y:S03]  /*2610*/  SHFL.IDX PT, R39, R14, RZ, 0x1c1f ;  /* 0x001c1fff0e277589 */ /* 0x000e6600000e0000 */
[----:B------:R-:W-:-:S05]  /*2620*/  FMNMX.FTZ R9, R2, R3, !PT ;  /* 0x0000000302097209 */ /* 0x000fca0007810000 */
[----:B------:R-:W2:Y:S01]  /*2630*/  SHFL.BFLY PT, R110, R9, 0x2, 0x1f ;  /* 0x0c401f00096e7f89 */ /* 0x000ea200000e0000 */
[----:B-1----:R-:W-:-:S04]  /*2640*/  VIADDMNMX R39, R39, R13, R12, PT ;  /* 0x0000000d27277246 */ /* 0x002fc8000380010c */
[C---:B------:R-:W-:Y:S02]  /*2650*/  ISETP.GT.AND P4, PT, R39.reuse, 0x1, PT ;  /* 0x000000012700780c */ /* 0x040fe40003f84270 */
[----:B------:R-:W-:Y:S02]  /*2660*/  ISETP.GT.AND P5, PT, R39, 0x8, PT ;  /* 0x000000082700780c */ /* 0x000fe40003fa4270 */
[----:B--2---:R-:W-:Y:S02]  /*2670*/  FMNMX.FTZ R110, R9, R110, !PT ;  /* 0x0000006e096e7209 */ /* 0x004fe40007810000 */
[----:B------:R-:W-:Y:S02]  /*2680*/  FSEL R89, R89, -INF , P4 ;  /* 0xff80000059597808 */ /* 0x000fe40002000000 */
[----:B------:R-:W-:Y:S01]  /*2690*/  FSEL R92, R92, -INF , P5 ;  /* 0xff8000005c5c7808 */ /* 0x000fe20002800000 */
[----:B------:R-:W1:Y:S01]  /*26a0*/  SHFL.BFLY PT, R5, R110, 0x1, 0x1f ;  /* 0x0c201f006e057f89 */ /* 0x000e6200000e0000 */
        /* <DEDUP_REMOVED lines=8> */
[----:B-1----:R-:W-:Y:S02]  /*2730*/  FMNMX.FTZ R5, R110, R5, !PT ;  /* 0x000000056e057209 */ /* 0x002fe40007810000 */
[----:B------:R-:W-:Y:S02]  /*2740*/  ISETP.GT.AND P4, PT, R39, 0x31, PT ;  /* 0x000000312700780c */ /* 0x000fe40003f84270 */
[C---:B------:R-:W-:Y:S01]  /*2750*/  FSETP.NEU.FTZ.AND P3, PT, R5.reuse, -INF , PT ;  /* 0xff8000000500780b */ /* 0x040fe20003f7d000 */
[----:B------:R-:W-:Y:S01]  /*2760*/  FFMA.FTZ R3, R5, R112, -8 ;  /* 0xc100000005037423 */ /* 0x000fe20000010070 */
[----:B------:R-:W-:Y:S02]  /*2770*/  FSEL R81, R81, -INF , P4 ;  /* 0xff80000051517808 */ /* 0x000fe40002000000 */
[----:B------:R-:W-:-:S02]  /*2780*/  ISETP.GT.AND P4, PT, R39, 0x39, PT ;  /* 0x000000392700780c */ /* 0x000fc40003f84270 */
[----:B------:R-:W-:Y:S02]  /*2790*/  FSEL R3, R3, RZ, P3 ;  /* 0x000000ff03037208 */ /* 0x000fe40001800000 */
[----:B------:R-:W-:Y:S02]  /*27a0*/  ISETP.GT.AND P3, PT, R39, RZ, PT ;  /* 0x000000ff2700720c */ /* 0x000fe40003f64270 */
[----:B------:R-:W-:Y:S01]  /*27b0*/  FSEL R85, R85, -INF , P4 ;  /* 0xff80000055557808 */ /* 0x000fe20002000000 */
[--C-:B------:R-:W-:Y:S01]  /*27c0*/  FFMA.FTZ R14, R94, UR48, -R3.reuse ;  /* 0x000000305e0e7c23 */ /* 0x100fe20008010803 */
[----:B------:R-:W-:Y:S01]  /*27d0*/  FSEL R88, R88, -INF , P3 ;  /* 0xff80000058587808 */ /* 0x000fe20001800000 */
        /* <DEDUP_REMOVED lines=37> */
[----:B-1----:R-:W-:Y:S01]  /*2a30*/  FMNMX.FTZ R19, R73, R78, !PT ;  /* 0x0000004e49137209 */ /* 0x002fe20007810000 */
        /* <DEDUP_REMOVED lines=12> */
[----:B------:R-:W-:Y:S01]  /*2b00*/  FFMA.FTZ R38, R38, UR48, -R3 ;  /* 0x0000003026267c23 */ /* 0x000fe20008010803 */
[----:B------:R-:W-:Y:S01]  /*2b10*/  FSEL R84, R84, -INF , P3 ;  /* 0xff80000054547808 */ /* 0x000fe20001800000 */
[----:B------:R-:W-:Y:S01]  /*2b20*/  MUFU.EX2 R7, R7 ;  /* 0x0000000700077308 */ /* 0x000fe20000000800 */
[----:B--2---:R-:W-:-:S02]  /*2b30*/  FMNMX.FTZ R21, R81, R78, !PT ;  /* 0x0000004e51157209 */ /* 0x004fc40007810000 */
[C---:B------:R-:W-:Y:S02]  /*2b40*/  ISETP.GT.AND P3, PT, R39.reuse, 0x40, PT ;  /* 0x000000402700780c */ /* 0x040fe40003f64270 */
        /* <DEDUP_REMOVED lines=19> */
[----:B------:R-:W-:Y:S01]  /*2c80*/  FMNMX.FTZ R23, R61, R78, !PT ;  /* 0x0000004e3d177209 */ /* 0x000fe20007810000 */
[----:B------:R-:W-:Y:S01]  /*2c90*/  FFMA.FTZ R78, R71, UR48, -R3 ;  /* 0x00000030474e7c23 */ /* 0x000fe20008010803 */
[----:B------:R-:W-:-:S02]  /*2ca0*/  ISETP.GT.AND P3, PT, R39, 0x58, PT ;  /* 0x000000582700780c */ /* 0x000fc40003f64270 */
[----:B------:R-:W-:Y:S01]  /*2cb0*/  FSEL R65, R65, -INF , P4 ;  /* 0xff80000041417808 */ /* 0x000fe20002000000 */
[----:B------:R-:W-:Y:S01]  /*2cc0*/  MUFU.EX2 R11, R11 ;  /* 0x0000000b000b7308 */ /* 0x000fe20000000800 */
[----:B------:R-:W-:Y:S02]  /*2cd0*/  FMNMX.FTZ R74, R64, R23, !PT ;  /* 0x00000017404a7209 */ /* 0x000fe40007810000 */
[----:B------:R-:W-:Y:S02]  /*2ce0*/  ISETP.GT.AND P4, PT, R39, 0x59, PT ;  /* 0x000000592700780c */ /* 0x000fe40003f84270 */
[----:B------:R-:W-:Y:S02]  /*2cf0*/  FSEL R68, R68, -INF , P3 ;  /* 0xff80000044447808 */ /* 0x000fe40001800000 */
[----:B------:R-:W-:Y:S01]  /*2d00*/  FMNMX.FTZ R59, R65, R74, !PT ;  /* 0x0000004a413b7209 */ /* 0x000fe20007810000 */
[----:B------:R2:W-:Y:S01]  /*2d10*/  MUFU.EX2 R23, R63 ;  /* 0x0000003f00177308 */ /* 0x0005e20000000800 */
[----:B------:R-:W-:-:S02]  /*2d20*/  FSEL R69, R69, -INF , P4 ;  /* 0xff80000045457808 */ /* 0x000fc40002000000 */
        /* <DEDUP_REMOVED lines=8> */
[----:B------:R3:W-:Y:S01]  /*2db0*/  MUFU.EX2 R40, R75 ;  /* 0x0000004b00287308 */ /* 0x0007e20000000800 */
[----:B--2---:R-:W-:Y:S01]  /*2dc0*/  FMNMX.FTZ R63, R59, R74, !PT ;  /* 0x0000004a3b3f7209 */ /* 0x004fe20007810000 */
[--C-:B------:R-:W-:Y:S01]  /*2dd0*/  FFMA.FTZ R74, R6, UR48, -R3.reuse ;  /* 0x00000030064a7c23 */ /* 0x100fe20008010803 */
[C---:B------:R-:W-:Y:S01]  /*2de0*/  ISETP.GT.AND P4, PT, R39.reuse, 0x69, PT ;  /* 0x000000692700780c */ /* 0x040fe20003f84270 */
        /* <DEDUP_REMOVED lines=10> */
[----:B---3--:R-:W-:Y:S02]  /*2e90*/  FMNMX.FTZ R75, R45, R6, !PT ;  /* 0x000000062d4b7209 */ /* 0x008fe40007810000 */
[----:B------:R-:W-:-:S02]  /*2ea0*/  ISETP.GT.AND P3, PT, R39, 0x78, PT ;  /* 0x000000782700780c */ /* 0x000fc40003f64270 */
[----:B------:R-:W-:Y:S01]  /*2eb0*/  FSEL R63, R49, -INF , P4 ;  /* 0xff800000313f7808 */ /* 0x000fe20002000000 */
[--C-:B------:R-:W-:Y:S01]  /*2ec0*/  FFMA.FTZ R49, R66, UR48, -R3.reuse ;  /* 0x0000003042317c23 */ /* 0x100fe20008010803 */
[----:B------:R-:W-:Y:S01]  /*2ed0*/  FMNMX.FTZ R6, R62, R75, !PT ;  /* 0x0000004b3e067209 */ /* 0x000fe20007810000 */
[----:B------:R2:W-:Y:S01]  /*2ee0*/  MUFU.EX2 R48, R74 ;  /* 0x0000004a00307308 */ /* 0x0005e20000000800 */
[----:B------:R-:W-:Y:S02]  /*2ef0*/  ISETP.GT.AND P4, PT, R39, 0x79, PT ;  /* 0x000000792700780c */ /* 0x000fe40003f84270 */
[----:B------:R-:W-:Y:S02]  /*2f00*/  FSEL R52, R52, -INF , P3 ;  /* 0xff80000034347808 */ /* 0x000fe40001800000 */
[----:B------:R-:W-:Y:S02]  /*2f10*/  FMNMX.FTZ R75, R63, R6, !PT ;  /* 0x000000063f4b7209 */ /* 0x000fe40007810000 */
[----:B------:R-:W-:Y:S01]  /*2f20*/  FSEL R53, R53, -INF , P4 ;  /* 0xff80000035357808 */ /* 0x000fe20002000000 */
[----:B------:R-:W3:Y:S01]  /*2f30*/  MUFU.EX2 R14, R14 ;  /* 0x0000000e000e7308 */ /* 0x000ee20000000800 */
[----:B------:R-:W-:Y:S01]  /*2f40*/  ISETP.GT.AND P3, PT, R39, 0x80, PT ;  /* 0x000000802700780c */ /* 0x000fe20003f64270 */
[----:B--2---:R-:W-:Y:S01]  /*2f50*/  FFMA.FTZ R74, R67, UR48, -R3 ;  /* 0x00000030434a7c23 */ /* 0x004fe20008010803 */
[----:B------:R-:W-:-:S02]  /*2f60*/  FMNMX.FTZ R6, R52, R75, !PT ;  /* 0x0000004b34067209 */ /* 0x000fc40007810000 */
[----:B------:R-:W-:Y:S02]  /*2f70*/  ISETP.GT.AND P4, PT, R39, 0x81, PT ;  /* 0x000000812700780c */ /* 0x000fe40003f84270 */
[----:B------:R-:W-:Y:S01]  /*2f80*/  FSEL R66, R24, -INF , P3 ;  /* 0xff80000018427808 */ /* 0x000fe20001800000 */
[----:B------:R-:W-:Y:S01]  /*2f90*/  MUFU.EX2 R16, R16 ;  /* 0x0000001000107308 */ /* 0x000fe20000000800 */
[----:B------:R-:W-:Y:S02]  /*2fa0*/  FMNMX.FTZ R75, R53, R6, !PT ;  /* 0x00000006354b7209 */ /* 0x000fe40007810000 */
[----:B------:R-:W-:Y:S02]  /*2fb0*/  ISETP.GT.AND P3, PT, R39, 0x88, PT ;  /* 0x000000882700780c */ /* 0x000fe40003f64270 */
[----:B------:R-:W-:Y:S01]  /*2fc0*/  FSEL R67, R25, -INF , P4 ;  /* 0xff80000019437808 */ /* 0x000fe20002000000 */
[----:B------:R-:W-:Y:S01]  /*2fd0*/  FFMA.FTZ R25, R70, UR48, -R3 ;  /* 0x0000003046197c23 */ /* 0x000fe20008010803 */
[----:B------:R-:W-:Y:S01]  /*2fe0*/  FMNMX.FTZ R6, R66, R75, !PT ;  /* 0x0000004b42067209 */ /* 0x000fe20007810000 */
[----:B------:R2:W-:Y:S01]  /*2ff0*/  MUFU.EX2 R24, R74 ;  /* 0x0000004a00187308 */ /* 0x0005e20000000800 */
[----:B------:R-:W-:-:S02]  /*3000*/  ISETP.GT.AND P4, PT, R39, 0x89, PT ;  /* 0x000000892700780c */ /* 0x000fc40003f84270 */
[----:B------:R-:W-:Y:S02]  /*3010*/  FSEL R28, R28, -INF , P3 ;  /* 0xff8000001c1c7808 */ /* 0x000fe40001800000 */
[----:B------:R-:W-:Y:S02]  /*3020*/  FMNMX.FTZ R75, R67, R6, !PT ;  /* 0x00000006434b7209 */ /* 0x000fe40007810000 */
[----:B------:R-:W-:Y:S01]  /*3030*/  ISETP.GT.AND P3, PT, R39, 0x90, PT ;  /* 0x000000902700780c */ /* 0x000fe20003f64270 */
[----:B------:R-:W4:Y:S01]  /*3040*/  MUFU.EX2 R18, R18 ;  /* 0x0000001200127308 */ /* 0x000f220000000800 */
[----:B------:R-:W-:Y:S02]  /*3050*/  FSEL R29, R29, -INF , P4 ;  /* 0xff8000001d1d7808 */ /* 0x000fe40002000000 */
[----:B------:R-:W-:Y:S02]  /*3060*/  FMNMX.FTZ R6, R28, R75, !PT ;  /* 0x0000004b1c067209 */ /* 0x000fe40007810000 */
[----:B------:R-:W-:-:S02]  /*3070*/  ISETP.GT.AND P4, PT, R39, 0x91, PT ;  /* 0x000000912700780c */ /* 0x000fc40003f84270 */
[----:B------:R-:W-:Y:S01]  /*3080*/  FSEL R70, R32, -INF , P3 ;  /* 0xff80000020467808 */ /* 0x000fe20001800000 */
[----:B------:R-:W-:Y:S01]  /*3090*/  MUFU.EX2 R20, R20 ;  /* 0x0000001400147308 */ /* 0x000fe20000000800 */
[----:B------:R-:W-:Y:S02]  /*30a0*/  FMNMX.FTZ R75, R29, R6, !PT ;  /* 0x000000061d4b7209 */ /* 0x000fe40007810000 */
[----:B------:R-:W-:Y:S02]  /*30b0*/  ISETP.GT.AND P3, PT, R39, 0x98, PT ;  /* 0x000000982700780c */ /* 0x000fe40003f64270 */
        /* <DEDUP_REMOVED lines=10> */
[----:B--2---:R-:W-:Y:S01]  /*3160*/  FSEL R74, R37, -INF , P4 ;  /* 0xff800000254a7808 */ /* 0x004fe20002000000 */
[----:B------:R-:W-:Y:S01]  /*3170*/  FFMA.FTZ R50, R55, UR48, -R3 ;  /* 0x0000003037327c23 */ /* 0x000fe20008010803 */
[----:B------:R-:W-:Y:S01]  /*3180*/  FMNMX.FTZ R37, R39, R6, !PT ;  /* 0x0000000627257209 */ /* 0x000fe20007810000 */
[----:B------:R-:W-:Y:S01]  /*3190*/  MUFU.EX2 R32, R78 ;  /* 0x0000004e00207308 */ /* 0x000fe20000000800 */
[----:B-1----:R-:W-:-:S02]  /*31a0*/  F2FP.SATFINITE.E4M3.F32.PACK_AB_MERGE_C R153, R10, R9, RZ ;  /* 0x000000090a99723e */ /* 0x002fc400048070ff */
[----:B------:R-:W-:Y:S01]  /*31b0*/  FMNMX.FTZ R6, R74, R37, !PT ;  /* 0x000000254a067209 */ /* 0x000fe20007810000 */
[--C-:B------:R-:W-:Y:S01]  /*31c0*/  FFMA.FTZ R37, R46, UR48, -R3.reuse ;  /* 0x000000302e257c23 */ /* 0x100fe20008010803 */
[--C-:B------:R-:W-:Y:S01]  /*31d0*/  FFMA.FTZ R46, R51, UR48, -R3.reuse ;  /* 0x00000030332e7c23 */ /* 0x100fe20008010803 */
[----:B------:R-:W-:Y:S01]  /*31e0*/  FFMA.FTZ R3, R2, UR48, -R3 ;  /* 0x0000003002037c23 */ /* 0x000fe20008010803 */
[----:B---3--:R-:W-:Y:S01]  /*31f0*/  F2FP.SATFINITE.E4M3.F32.PACK_AB_MERGE_C R155, R14, R13, RZ ;  /* 0x0000000d0e9b723e */ /* 0x008fe200048070ff */
[----:B------:R-:W1:Y:S01]  /*3200*/  SHFL.BFLY PT, R75, R6, 0x2, 0x1f ;  /* 0x0c401f00064b7f89 */ /* 0x000e6200000e0000 */
[----:B------:R-:W2:Y:S01]  /*3210*/  MUFU.EX2 R22, R22 ;  /* 0x0000001600167308 */ /* 0x000ea20000000800 */
[----:B------:R-:W-:Y:S02]  /*3220*/  F2FP.SATFINITE.E4M3.F32.PACK_AB_MERGE_C R153, R8, R7, R153 ;  /* 0x000000070899723e */ /* 0x000fe40004807099 */
[----:B----4-:R-:W-:Y:S02]  /*3230*/  F2FP.SATFINITE.E4M3.F32.PACK_AB_MERGE_C R149, R18, R17, RZ ;  /* 0x000000111295723e */ /* 0x010fe400048070ff */
[----:B------:R-:W-:-:S02]  /*3240*/  F2FP.SATFINITE.E4M3.F32.PACK_AB_MERGE_C R155, R12, R11, R155 ;  /* 0x0000000b0c9b723e */ /* 0x000fc4000480709b */
[----:B------:R-:W-:Y:S01]  /*3250*/  F2FP.SATFINITE.E4M3.F32.PACK_AB_MERGE_C R149, R16, R15, R149 ;  /* 0x0000000f1095723e */ /* 0x000fe20004807095 */
[----:B------:R-:W-:Y:S08]  /*3260*/  MUFU.EX2 R41, R41 ;  /* 0x0000002900297308 */ /* 0x000ff00000000800 */
[----:B------:R-:W-:Y:S01]  /*3270*/  MUFU.EX2 R49, R49 ;  /* 0x0000003100317308 */ /* 0x000fe20000000800 */
[----:B--2---:R-:W-:-:S04]  /*3280*/  F2FP.SATFINITE.E4M3.F32.PACK_AB_MERGE_C R151, R22, R21, RZ ;  /* 0x000000151697723e */ /* 0x004fc800048070ff */
[----:B------:R-:W-:Y:S02]  /*3290*/  F2FP.SATFINITE.E4M3.F32.PACK_AB_MERGE_C R151, R20, R19, R151 ;  /* 0x000000131497723e */ /* 0x000fe40004807097 */
[----:B-1----:R-:W-:Y:S01]  /*32a0*/  FMNMX.FTZ R75, R6, R75, !PT ;  /* 0x0000004b064b7209 */ /* 0x002fe20007810000 */
[----:B------:R-:W-:Y:S04]  /*32b0*/  MUFU.EX2 R25, R25 ;  /* 0x0000001900197308 */ /* 0x000fe80000000800 */
[----:B------:R-:W1:Y:S04]  /*32c0*/  SHFL.BFLY PT, R6, R75, 0x1, 0x1f ;  /* 0x0c201f004b067f89 */ /* 0x000e6800000e0000 */
[----:B------:R-:W-:Y:S08]  /*32d0*/  MUFU.EX2 R33, R33 ;  /* 0x0000002100217308 */ /* 0x000ff00000000800 */
[----:B------:R-:W-:Y:S08]  /*32e0*/  MUFU.EX2 R36, R36 ;  /* 0x0000002400247308 */ /* 0x000ff00000000800 */
[----:B------:R-:W-:Y:S01]  /*32f0*/  MUFU.EX2 R37, R37 ;  /* 0x0000002500257308 */ /* 0x000fe20000000800 */
[----:B-1----:R-:W-:Y:S01]  /*3300*/  FMNMX.FTZ R6, R75, R6, !PT ;  /* 0x000000064b067209 */ /* 0x002fe20007810000 */
[----:B------:R-:W-:-:S03]  /*3310*/  IMAD.U32 R75, RZ, RZ, UR48 ;  /* 0x00000030ff4b7e24 */ /* 0x000fc6000f8e00ff */
        /* <DEDUP_REMOVED lines=32> */
[----:B------:R-:W-:-:S02]  /*3520*/  IMAD.U32 R68, RZ, RZ, UR49 ;  /* 0x00000031ff447e24 */ /* 0x000fc4000f8e00ff */
[--C-:B------:R-:W-:Y:S01]  /*3530*/  FFMA.FTZ R73, R73, UR48, -R75.reuse ;  /* 0x0000003049497c23 */ /* 0x100fe2000801084b */
[----:B------:R-:W-:Y:S01]  /*3540*/  FFMA.FTZ R56, R56, UR48, -R75 ;  /* 0x0000003038387c23 */ /* 0x000fe2000801084b */
[----:B------:R-:W-:Y:S01]  /*3550*/  FADD.FTZ R90, R10, R89 ;  /* 0x000000590a5a7221 */ /* 0x000fe20000010000 */
[----:B------:R-:W-:Y:S01]  /*3560*/  @!P1 VIADD R68, R68, 0x12440 ;  /* 0x0001244044449836 */ /* 0x000fe20000000000 */
[----:B------:R-:W3:Y:S01]  /*3570*/  MUFU.EX2 R79, R79 ;  /* 0x0000004f004f7308 */ /* 0x000ee20000000800 */
[----:B-1----:R-:W-:Y:S01]  /*3580*/  FADD.FTZ R69, R2, R51 ;  /* 0x0000003302457221 */ /* 0x002fe20000010000 */
[----:B------:R-:W-:Y:S01]  /*3590*/  FADD.FTZ R89, R11, R90 ;  /* 0x0000005a0b597221 */ /* 0x000fe20000010000 */
[--C-:B------:R-:W-:Y:S01]  /*35a0*/  FFMA.FTZ R57, R57, UR48, -R75.reuse ;  /* 0x0000003039397c23 */ /* 0x100fe2000801084b */
[----:B------:R-:W-:Y:S01]  /*35b0*/  @!P1 PRMT R68, RZ, 0x654, R68 ;  /* 0x00000654ff449816 */ /* 0x000fe20000000044 */
[----:B------:R-:W-:Y:S01]  /*35c0*/  FFMA.FTZ R62, R62, UR48, -R75 ;  /* 0x000000303e3e7c23 */ /* 0x000fe2000801084b */
[----:B------:R-:W-:Y:S01]  /*35d0*/  FADD.FTZ R90, R12, R89 ;  /* 0x000000590c5a7221 */ /* 0x000fe20000010000 */
[----:B------:R-:W-:Y:S01]  /*35e0*/  FFMA.FTZ R59, R59, UR48, -R75 ;  /* 0x000000303b3b7c23 */ /* 0x000fe2000801084b */
[----:B------:R-:W1:Y:S01]  /*35f0*/  MUFU.EX2 R54, R54 ;  /* 0x0000003600367308 */ /* 0x000e620000000800 */
[----:B--2---:R-:W-:Y:S01]  /*3600*/  FADD.FTZ R88, R78, R69 ;  /* 0x000000454e587221 */ /* 0x004fe20000010000 */
[----:B------:R2:W-:Y:S01]  /*3610*/  @!P1 SYNCS.ARRIVE.TRANS64.RED.A1T0 RZ, [R68+URZ], RZ ;  /* 0x000000ff44ff99a7 */ /* 0x0005e2000810043f */
[----:B------:R-:W-:Y:S01]  /*3620*/  FADD.FTZ R89, R13, R90 ;  /* 0x0000005a0d597221 */ /* 0x000fe20000010000 */
[--C-:B------:R-:W-:Y:S01]  /*3630*/  FFMA.FTZ R58, R58, UR48, -R75.reuse ;  /* 0x000000303a3a7c23 */ /* 0x100fe2000801084b */
[--C-:B------:R-:W-:Y:S01]  /*3640*/  FFMA.FTZ R44, R44, UR48, -R75.reuse ;  /* 0x000000302c2c7c23 */ /* 0x100fe2000801084b */
[--C-:B------:R-:W-:Y:S01]  /*3650*/  FFMA.FTZ R45, R45, UR48, -R75.reuse ;  /* 0x000000302d2d7c23 */ /* 0x100fe2000801084b */
[--C-:B------:R-:W-:Y:S01]  /*3660*/  FFMA.FTZ R63, R63, UR48, -R75.reuse ;  /* 0x000000303f3f7c23 */ /* 0x100fe2000801084b */
[----:B------:R-:W4:Y:S01]  /*3670*/  MUFU.EX2 R55, R55 ;  /* 0x0000003700377308 */ /* 0x000f220000000800 */
[----:B---3--:R-:W-:Y:S01]  /*3680*/  FADD.FTZ R69, R79, R88 ;  /* 0x000000584f457221 */ /* 0x008fe20000010000 */
[--C-:B------:R-:W-:Y:S01]  /*3690*/  FFMA.FTZ R52, R52, UR48, -R75.reuse ;  /* 0x0000003034347c23 */ /* 0x100fe2000801084b */
[--C-:B------:R-:W-:Y:S01]  /*36a0*/  FFMA.FTZ R53, R53, UR48, -R75.reuse ;  /* 0x0000003035357c23 */ /* 0x100fe2000801084b */
[--C-:B------:R-:W-:Y:S01]  /*36b0*/  FFMA.FTZ R66, R66, UR48, -R75.reuse ;  /* 0x0000003042427c23 */ /* 0x100fe2000801084b */
[--C-:B------:R-:W-:Y:S01]  /*36c0*/  FFMA.FTZ R67, R67, UR48, -R75.reuse ;  /* 0x0000003043437c23 */ /* 0x100fe2000801084b */
[--C-:B------:R-:W-:Y:S01]  /*36d0*/  FFMA.FTZ R70, R70, UR48, -R75.reuse ;  /* 0x0000003046467c23 */ /* 0x100fe2000801084b */
[----:B------:R-:W-:Y:S01]  /*36e0*/  FFMA.FTZ R71, R71, UR48, -R75 ;  /* 0x0000003047477c23 */ /* 0x000fe2000801084b */
[----:B------:R-:W2:Y:S01]  /*36f0*/  MUFU.EX2 R82, R82 ;  /* 0x0000005200527308 */ /* 0x000ea20000000800 */
[----:B-1----:R-:W-:Y:S01]  /*3700*/  FADD.FTZ R88, R54, R69 ;  /* 0x0000004536587221 */ /* 0x002fe20000010000 */
[--C-:B------:R-:W-:Y:S01]  /*3710*/  FFMA.FTZ R39, R39, UR48, -R75.reuse ;  /* 0x0000003027277c23 */ /* 0x100fe2000801084b */
[----:B------:R-:W-:Y:S01]  /*3720*/  FFMA.FTZ R74, R74, UR48, -R75 ;  /* 0x000000304a4a7c23 */ /* 0x000fe2000801084b */
[----:B------:R-:W-:-:S04]  /*3730*/  F2FP.SATFINITE.E4M3.F32.PACK_AB_MERGE_C R78, R79, R78, RZ ;  /* 0x0000004e4f4e723e */ /* 0x000fc800048070ff */
[----:B------:R-:W1:Y:S01]  /*3740*/  MUFU.EX2 R83, R83 ;  /* 0x0000005300537308 */ /* 0x000e620000000800 */
[----:B----4-:R-:W-:Y:S01]  /*3750*/  FADD.FTZ R69, R55, R88 ;  /* 0x0000005837457221 */ /* 0x010fe20000010000 */
[----:B------:R-:W-:Y:S01]  /*3760*/  FADD.FTZ R88, R14, R89 ;  /* 0x000000590e587221 */ /* 0x000fe20000010000 */
[----:B------:R-:W-:-:S03]  /*3770*/  F2FP.SATFINITE.E4M3.F32.PACK_AB_MERGE_C R152, R51, R2, R78 ;  /* 0x000000023398723e */ /* 0x000fc6000480704e */
[----:B------:R-:W-:Y:S02]  /*3780*/  FADD.FTZ R89, R15, R88 ;  /* 0x000000580f597221 */ /* 0x000fe40000010000 */
[----:B------:R-:W3:Y:S01]  /*3790*/  MUFU.EX2 R72, R72 ;  /* 0x0000004800487308 */ /* 0x000ee20000000800 */
[----:B--2---:R-:W-:Y:S01]  /*37a0*/  FADD.FTZ R68, R82, R69 ;  /* 0x0000004552447221 */ /* 0x004fe20000010000 */
[----:B------:R-:W-:-:S04]  /*37b0*/  FADD.FTZ R88, R16, R89 ;  /* 0x0000005910587221 */ /* 0x000fc80000010000 */
[----:B------:R-:W-:Y:S02]  /*37c0*/  FADD.FTZ R89, R17, R88 ;  /* 0x0000005811597221 */ /* 0x000fe40000010000 */
[----:B------:R-:W2:Y:S01]  /*37d0*/  MUFU.EX2 R73, R73 ;  /* 0x0000004900497308 */ /* 0x000ea20000000800 */
[C---:B-1----:R-:W-:Y:S01]  /*37e0*/  FADD.FTZ R69, R83.reuse, R68 ;  /* 0x0000004453457221 */ /* 0x042fe20000010000 */
[----:B------:R-:W-:Y:S01]  /*37f0*/  FADD.FTZ R90, R18, R89 ;  /* 0x00000059125a7221 */ /* 0x000fe20000010000 */
[----:B------:R-:W-:-:S03]  /*3800*/  F2FP.SATFINITE.E4M3.F32.PACK_AB_MERGE_C R82, R83, R82, RZ ;  /* 0x000000525352723e */ /* 0x000fc600048070ff */
[----:B------:R-:W-:Y:S01]  /*3810*/  FADD.FTZ R91, R19, R90 ;  /* 0x0000005a135b7221 */ /* 0x000fe20000010000 */
[----:B------:R-:W-:Y:S01]  /*3820*/  F2FP.SATFINITE.E4M3.F32.PACK_AB_MERGE_C R154, R55, R54, R82 ;  /* 0x00000036379a723e */ /* 0x000fe20004807052 */
[----:B------:R-:W1:Y:S01]  /*3830*/  MUFU.EX2 R86, R86 ;  /* 0x0000005600567308 */ /* 0x000e620000000800 */
[----:B---3--:R-:W-:Y:S01]  /*3840*/  FADD.FTZ R68, R72, R69 ;  /* 0x0000004548447221 */ /* 0x008fe20000010000 */
[----:B------:R-:W-:Y:S01]  /*3850*/  FADD.FTZ R90, R20, R91 ;  /* 0x0000005b145a7221 */ /* 0x000fe20000010000 */
[----:B------:R-:W-:-:S03]  /*3860*/  CS2R R54, SRZ ;  /* 0x0000000000367805 */ /* 0x000fc6000001ff00 */
[----:B------:R-:W-:Y:S02]  /*3870*/  FADD.FTZ R91, R21, R90 ;  /* 0x0000005a155b7221 */ /* 0x000fe40000010000 */
[----:B------:R-:W3:Y:S01]  /*3880*/  MUFU.EX2 R87, R87 ;  /* 0x0000005700577308 */ /* 0x000ee20000000800 */
[----:B--2---:R-:W-:Y:S01]  /*3890*/  FADD.FTZ R69, R73, R68 ;  /* 0x0000004449457221 */ /* 0x004fe20000010000 */
[----:B------:R-:W-:-:S06]  /*38a0*/  FFMA.FTZ R68, R28, UR48, -R75 ;  /* 0x000000301c447c23 */ /* 0x000fcc000801084b */
[----:B------:R-:W2:Y:S01]  /*38b0*/  MUFU.EX2 R76, R76 ;  /* 0x0000004c004c7308 */ /* 0x000ea20000000800 */
[----:B-1----:R-:W-:Y:S01]  /*38c0*/  FADD.FTZ R88, R86, R69 ;  /* 0x0000004556587221 */ /* 0x002fe20000010000 */
[----:B------:R-:W-:-:S06]  /*38d0*/  FFMA.FTZ R69, R29, UR48, -R75 ;  /* 0x000000301d457c23 */ /* 0x000fcc000801084b */
[----:B------:R-:W1:Y:S01]  /*38e0*/  MUFU.EX2 R77, R77 ;  /* 0x0000004d004d7308 */ /* 0x000e620000000800 */
[C---:B---3--:R-:W-:Y:S01]  /*38f0*/  FADD.FTZ R89, R87.reuse, R88 ;  /* 0x0000005857597221 */ /* 0x048fe20000010000 */
[----:B------:R-:W-:-:S04]  /*3900*/  F2FP.SATFINITE.E4M3.F32.PACK_AB_MERGE_C R86, R87, R86, RZ ;  /* 0x000000565756723e */ /* 0x000fc800048070ff */
[----:B------:R-:W-:Y:S02]  /*3910*/  F2FP.SATFINITE.E4M3.F32.PACK_AB_MERGE_C R148, R73, R72, R86 ;  /* 0x000000484994723e */ /* 0x000fe40004807056 */
[----:B------:R-:W3:Y:S01]  /*3920*/  MUFU.EX2 R80, R80 ;  /* 0x0000005000507308 */ /* 0x000ee20000000800 */
[----:B--2---:R-:W-:-:S07]  /*3930*/  FADD.FTZ R88, R76, R89 ;  /* 0x000000594c587221 */ /* 0x004fce0000010000 */
[----:B------:R-:W2:Y:S01]  /*3940*/  MUFU.EX2 R81, R81 ;  /* 0x0000005100517308 */ /* 0x000ea20000000800 */
[----:B-1----:R-:W-:Y:S01]  /*3950*/  FADD.FTZ R89, R77, R88 ;  /* 0x000000584d597221 */ /* 0x002fe20000010000 */
[----:B------:R-:W-:-:S04]  /*3960*/  FADD.FTZ R88, R22, R91 ;  /* 0x0000005b16587221 */ /* 0x000fc80000010000 */
[----:B------:R-:W-:Y:S02]  /*3970*/  FADD.FTZ R75, R23, R88 ;  /* 0x00000058174b7221 */ /* 0x000fe40000010000 */
[----:B------:R-:W1:Y:S02]  /*3980*/  MUFU.EX2 R56, R56 ;  /* 0x0000003800387308 */ /* 0x000e640000000800 */
[----:B------:R-:W-:-:S04]  /*3990*/  FADD.FTZ R14, R40, R75 ;  /* 0x0000004b280e7221 */ /* 0x000fc80000010000 */
[----:B------:R-:W-:Y:S01]  /*39a0*/  FADD.FTZ R13, R41, R14 ;  /* 0x0000000e290d7221 */ /* 0x000fe20000010000 */
[C---:B------:R-:W-:Y:S01]  /*39b0*/  F2FP.SATFINITE.E4M3.F32.PACK_AB_MERGE_C R41, R48.reuse, R41, RZ ;  /* 0x000000293029723e */ /* 0x040fe200048070ff */
[----:B------:R-:W4:Y:S02]  /*39c0*/  MUFU.EX2 R57, R57 ;  /* 0x0000003900397308 */ /* 0x000f240000000800 */
[----:B------:R-:W-:Y:S01]  /*39d0*/  FADD.FTZ R48, R48, R13 ;  /* 0x0000000d30307221 */ /* 0x000fe20000010000 */
[----:B------:R-:W-:Y:S02]  /*39e0*/  F2FP.SATFINITE.E4M3.F32.PACK_AB_MERGE_C R145, R40, R23, R41 ;  /* 0x000000172891723e */ /* 0x000fe40004807029 */
[----:B------:R-:W-:Y:S01]  /*39f0*/  CS2R R40, SRZ ;  /* 0x0000000000287805 */ /* 0x000fe2000001ff00 */
[----:B------:R-:W-:Y:S02]  /*3a00*/  FADD.FTZ R13, R49, R48 ;  /* 0x00000030310d7221 */ /* 0x000fe40000010000 */
[----:B------:R-:W5:Y:S02]  /*3a10*/  MUFU.EX2 R84, R84 ;  /* 0x0000005400547308 */ /* 0x000f640000000800 */
[----:B------:R-:W-:-:S04]  /*3a20*/  FADD.FTZ R14, R24, R13 ;  /* 0x0000000d180e7221 */ /* 0x000fc80000010000 */
[----:B------:R-:W-:Y:S01]  /*3a30*/  FADD.FTZ R13, R25, R14 ;  /* 0x0000000e190d7221 */ /* 0x000fe20000010000 */
[C---:B------:R-:W-:Y:S01]  /*3a40*/  F2FP.SATFINITE.E4M3.F32.PACK_AB_MERGE_C R25, R32.reuse, R25, RZ ;  /* 0x000000192019723e */ /* 0x040fe200048070ff */
[----:B------:R3:W-:Y:S02]  /*3a50*/  MUFU.EX2 R28, R62 ;  /* 0x0000003e001c7308 */ /* 0x0007e40000000800 */
[----:B------:R-:W-:Y:S01]  /*3a60*/  FADD.FTZ R32, R32, R13 ;  /* 0x0000000d20207221 */ /* 0x000fe20000010000 */
[----:B------:R-:W-:Y:S02]  /*3a70*/  F2FP.SATFINITE.E4M3.F32.PACK_AB_MERGE_C R147, R24, R49, R25 ;  /* 0x000000311893723e */ /* 0x000fe40004807019 */
[----:B------:R-:W-:Y:S02]  /*3a80*/  CS2R R24, SRZ ;  /* 0x0000000000187805 */ /* 0x000fe4000001ff00 */
[----:B------:R-:W-:Y:S01]  /*3a90*/  CS2R R48, SRZ ;  /* 0x0000000000307805 */ /* 0x000fe2000001ff00 */
[----:B------:R-:W0:Y:S01]  /*3aa0*/  MUFU.EX2 R85, R85 ;  /* 0x0000005500557308 */ /* 0x000e220000000800 */
[----:B---3--:R-:W-:Y:S01]  /*3ab0*/  FADD.FTZ R62, R80, R89 ;  /* 0x00000059503e7221 */ /* 0x008fe20000010000 */
[----:B--2---:R-:W-:-:S03]  /*3ac0*/  F2FP.SATFINITE.E4M3.F32.PACK_AB_MERGE_C R80, R81, R80, RZ ;  /* 0x000000505150723e */ /* 0x004fc600048070ff */
[----:B------:R-:W-:Y:S01]  /*3ad0*/  FADD.FTZ R9, R81, R62 ;  /* 0x0000003e51097221 */ /* 0x000fe20000010000 */
[----:B------:R-:W-:Y:S02]  /*3ae0*/  F2FP.SATFINITE.E4M3.F32.PACK_AB_MERGE_C R150, R77, R76, R80 ;  /* 0x0000004c4d96723e */ /* 0x000fe40004807050 */
[----:B------:R-:W2:Y:S01]  /*3af0*/  MUFU.EX2 R60, R60 ;  /* 0x0000003c003c7308 */ /* 0x000ea20000000800 */
[----:B-1----:R-:W-:-:S04]  /*3b00*/  FADD.FTZ R10, R56, R9 ;  /* 0x00000009380a7221 */ /* 0x002fc80000010000 */
[----:B----4-:R-:W-:-:S03]  /*3b10*/  FADD.FTZ R9, R57, R10 ;  /* 0x0000000a39097221 */ /* 0x010fc60000010000 */
[----:B------:R-:W1:Y:S01]  /*3b20*/  MUFU.EX2 R61, R61 ;  /* 0x0000003d003d7308 */ /* 0x000e620000000800 */
[----:B-----5:R-:W-:Y:S01]  /*3b30*/  FADD.FTZ R10, R84, R9 ;  /* 0x00000009540a7221 */ /* 0x020fe20000010000 */
[----:B0-----:R-:W-:-:S03]  /*3b40*/  F2FP.SATFINITE.E4M3.F32.PACK_AB_MERGE_C R84, R85, R84, RZ ;  /* 0x000000545554723e */ /* 0x001fc600048070ff */
[----:B------:R-:W-:Y:S01]  /*3b50*/  FADD.FTZ R9, R85, R10 ;  /* 0x0000000a55097221 */ /* 0x000fe20000010000 */
[----:B------:R-:W-:Y:S02]  /*3b60*/  F2FP.SATFINITE.E4M3.F32.PACK_AB_MERGE_C R144, R57, R56, R84 ;  /* 0x000000383990723e */ /* 0x000fe40004807054 */
[----:B------:R-:W0:Y:S01]  /*3b70*/  MUFU.EX2 R64, R64 ;  /* 0x0000004000407308 */ /* 0x000e220000000800 */
[----:B--2---:R-:W-:-:S07]  /*3b80*/  FADD.FTZ R10, R60, R9 ;  /* 0x000000093c0a7221 */ /* 0x004fce0000010000 */
[----:B------:R-:W2:Y:S01]  /*3b90*/  MUFU.EX2 R65, R65 ;  /* 0x0000004100417308 */ /* 0x000ea20000000800 */
[----:B-1----:R-:W-:-:S07]  /*3ba0*/  FADD.FTZ R9, R61, R10 ;  /* 0x0000000a3d097221 */ /* 0x002fce0000010000 */
[----:B------:R-:W1:Y:S01]  /*3bb0*/  MUFU.EX2 R59, R59 ;  /* 0x0000003b003b7308 */ /* 0x000e620000000800 */
[----:B0-----:R-:W-:Y:S01]  /*3bc0*/  FADD.FTZ R8, R64, R9 ;  /* 0x0000000940087221 */ /* 0x001fe20000010000 */
[----:B------:R-:W-:-:S06]  /*3bd0*/  FADD.FTZ R9, R33, R32 ;  /* 0x0000002021097221 */ /* 0x000fcc0000010000 */
[----:B------:R-:W0:Y:S01]  /*3be0*/  MUFU.EX2 R58, R58 ;  /* 0x0000003a003a7308 */ /* 0x000e220000000800 */
[C---:B--2---:R-:W-:Y:S01]  /*3bf0*/  FADD.FTZ R8, R65.reuse, R8 ;  /* 0x0000000841087221 */ /* 0x044fe20000010000 */
[----:B------:R-:W-:-:S04]  /*3c00*/  F2FP.SATFINITE.E4M3.F32.PACK_AB_MERGE_C R64, R65, R64, RZ ;  /* 0x000000404140723e */ /* 0x000fc800048070ff */
[----:B------:R-:W-:Y:S02]  /*3c10*/  F2FP.SATFINITE.E4M3.F32.PACK_AB_MERGE_C R146, R61, R60, R64 ;  /* 0x0000003c3d92723e */ /* 0x000fe40004807040 */
[----:B------:R-:W2:Y:S01]  /*3c20*/  MUFU.EX2 R44, R44 ;  /* 0x0000002c002c7308 */ /* 0x000ea20000000800 */
[----:B-1----:R-:W-:Y:S01]  /*3c30*/  FADD.FTZ R7, R59, R8 ;  /* 0x000000083b077221 */ /* 0x002fe20000010000 */
[----:B------:R-:W-:-:S04]  /*3c40*/  FADD.FTZ R8, R36, R9 ;  /* 0x0000000924087221 */ /* 0x000fc80000010000 */
[----:B------:R-:W-:Y:S01]  /*3c50*/  FADD.FTZ R9, R37, R8 ;  /* 0x0000000825097221 */ /* 0x000fe20000010000 */
[----:B------:R-:W-:Y:S01]  /*3c60*/  F2FP.SATFINITE.E4M3.F32.PACK_AB_MERGE_C R37, R42, R37, RZ ;  /* 0x000000252a25723e */ /* 0x000fe200048070ff */
[----:B------:R-:W1:Y:S01]  /*3c70*/  MUFU.EX2 R45, R45 ;  /* 0x0000002d002d7308 */ /* 0x000e620000000800 */
[----:B0-----:R-:W-:Y:S01]  /*3c80*/  FADD.FTZ R7, R58, R7 ;  /* 0x000000073a077221 */ /* 0x001fe20000010000 */
[----:B------:R-:W-:Y:S01]  /*3c90*/  FADD.FTZ R42, R42, R9 ;  /* 0x000000092a2a7221 */ /* 0x000fe20000010000 */
[----:B------:R-:W-:Y:S02]  /*3ca0*/  F2FP.SATFINITE.E4M3.F32.PACK_AB_MERGE_C R141, R36, R33, R37 ;  /* 0x00000021248d723e */ /* 0x000fe40004807025 */
[----:B------:R-:W-:Y:S02]  /*3cb0*/  CS2R R32, SRZ ;  /* 0x0000000000207805 */ /* 0x000fe4000001ff00 */
[----:B------:R-:W-:Y:S01]  /*3cc0*/  CS2R R36, SRZ ;  /* 0x0000000000247805 */ /* 0x000fe2000001ff00 */
[----:B------:R-:W0:Y:S01]  /*3cd0*/  MUFU.EX2 R46, R46 ;  /* 0x0000002e002e7308 */ /* 0x000e220000000800 */
[----:B--2---:R-:W-:Y:S01]  /*3ce0*/  FADD.FTZ R8, R44, R7 ;  /* 0x000000072c087221 */ /* 0x004fe20000010000 */
[----:B------:R-:W-:-:S06]  /*3cf0*/  FADD.FTZ R7, R43, R42 ;  /* 0x0000002a2b077221 */ /* 0x000fcc0000010000 */
[----:B------:R-:W2:Y:S01]  /*3d00*/  MUFU.EX2 R29, R63 ;  /* 0x0000003f001d7308 */ /* 0x000ea20000000800 */
[C---:B-1----:R-:W-:Y:S01]  /*3d10*/  F2FP.SATFINITE.E4M3.F32.PACK_AB_MERGE_C R44, R45.reuse, R44, RZ ;  /* 0x0000002c2d2c723e */ /* 0x042fe200048070ff */
[----:B------:R-:W-:-:S03]  /*3d20*/  FADD.FTZ R45, R45, R8 ;  /* 0x000000082d2d7221 */ /* 0x000fc60000010000 */
[----:B------:R-:W-:Y:S01]  /*3d30*/  F2FP.SATFINITE.E4M3.F32.PACK_AB_MERGE_C R140, R58, R59, R44 ;  /* 0x0000003b3a8c723e */ /* 0x000fe2000480702c */
[----:B------:R-:W-:Y:S01]  /*3d40*/  FADD.FTZ R8, R28, R45 ;  /* 0x0000002d1c087221 */ /* 0x000fe20000010000 */
[----:B------:R-:W-:Y:S01]  /*3d50*/  CS2R R44, SRZ ;  /* 0x00000000002c7805 */ /* 0x000fe2000001ff00 */
[----:B------:R-:W-:Y:S01]  /*3d60*/  MUFU.EX2 R47, R47 ;  /* 0x0000002f002f7308 */ /* 0x000fe20000000800 */
[----:B0-----:R-:W-:-:S07]  /*3d70*/  FADD.FTZ R10, R46, R7 ;  /* 0x000000072e0a7221 */ /* 0x001fce0000010000 */
[----:B------:R-:W0:Y:S01]  /*3d80*/  MUFU.EX2 R50, R50 ;  /* 0x0000003200327308 */ /* 0x000e220000000800 */
[----:B--2---:R-:W-:-:S07]  /*3d90*/  FADD.FTZ R7, R29, R8 ;  /* 0x000000081d077221 */ /* 0x004fce0000010000 */
[----:B------:R-:W1:Y:S08]  /*3da0*/  MUFU.EX2 R52, R52 ;  /* 0x0000003400347308 */ /* 0x000e700000000800 */
[----:B------:R-:W2:Y:S01]  /*3db0*/  MUFU.EX2 R53, R53 ;  /* 0x0000003500357308 */ /* 0x000ea20000000800 */
[----:B0-----:R-:W-:Y:S01]  /*3dc0*/  F2FP.SATFINITE.E4M3.F32.PACK_AB_MERGE_C R9, R50, R47, RZ ;  /* 0x0000002f3209723e */ /* 0x001fe200048070ff */
[----:B------:R-:W-:-:S03]  /*3dd0*/  FADD.FTZ R47, R47, R10 ;  /* 0x0000000a2f2f7221 */ /* 0x000fc60000010000 */
[----:B------:R-:W-:Y:S01]  /*3de0*/  F2FP.SATFINITE.E4M3.F32.PACK_AB_MERGE_C R143, R46, R43, R9 ;  /* 0x0000002b2e8f723e */ /* 0x000fe20004807009 */
[----:B------:R-:W-:Y:S01]  /*3df0*/  FADD.FTZ R47, R50, R47 ;  /* 0x0000002f322f7221 */ /* 0x000fe20000010000 */
[----:B------:R-:W-:Y:S01]  /*3e00*/  CS2R R42, SRZ ;  /* 0x00000000002a7805 */ /* 0x000fe2000001ff00 */
[----:B------:R-:W-:Y:S01]  /*3e10*/  MUFU.EX2 R30, R30 ;  /* 0x0000001e001e7308 */ /* 0x000fe20000000800 */
[----:B-1----:R-:W-:Y:S01]  /*3e20*/  FADD.FTZ R8, R52, R7 ;  /* 0x0000000734087221 */ /* 0x002fe20000010000 */
[----:B------:R-:W-:-:S06]  /*3e30*/  CS2R R50, SRZ ;  /* 0x0000000000327805 */ /* 0x000fcc000001ff00 */
[----:B------:R-:W0:Y:S01]  /*3e40*/  MUFU.EX2 R31, R31 ;  /* 0x0000001f001f7308 */ /* 0x000e220000000800 */
[C---:B--2---:R-:W-:Y:S01]  /*3e50*/  F2FP.SATFINITE.E4M3.F32.PACK_AB_MERGE_C R52, R53.reuse, R52, RZ ;  /* 0x000000343534723e */ /* 0x044fe200048070ff */
[----:B------:R-:W-:-:S03]  /*3e60*/  FADD.FTZ R53, R53, R8 ;  /* 0x0000000835357221 */ /* 0x000fc60000010000 */
[----:B------:R-:W-:Y:S02]  /*3e70*/  F2FP.SATFINITE.E4M3.F32.PACK_AB_MERGE_C R142, R29, R28, R52 ;  /* 0x0000001c1d8e723e */ /* 0x000fe40004807034 */
[----:B------:R-:W-:Y:S01]  /*3e80*/  CS2R R28, SRZ ;  /* 0x00000000001c7805 */ /* 0x000fe2000001ff00 */
[----:B------:R-:W1:Y:S08]  /*3e90*/  MUFU.EX2 R26, R26 ;  /* 0x0000001a001a7308 */ /* 0x000e700000000800 */
[----:B------:R-:W2:Y:S01]  /*3ea0*/  MUFU.EX2 R66, R66 ;  /* 0x0000004200427308 */ /* 0x000ea20000000800 */
[----:B0-----:R-:W-:-:S07]  /*3eb0*/  F2FP.SATFINITE.E4M3.F32.PACK_AB_MERGE_C R7, R31, R30, RZ ;  /* 0x0000001e1f07723e */ /* 0x001fce00048070ff */
[----:B------:R-:W0:Y:S01]  /*3ec0*/  MUFU.EX2 R27, R27 ;  /* 0x0000001b001b7308 */ /* 0x000e220000000800 */
[----:B-1----:R-:W-:Y:S01]  /*3ed0*/  FADD.FTZ R8, R26, R47 ;  /* 0x0000002f1a087221 */ /* 0x002fe20000010000 */
[----:B------:R-:W-:-:S06]  /*3ee0*/  CS2R R46, SRZ ;  /* 0x00000000002e7805 */ /* 0x000fcc000001ff00 */
[----:B------:R-:W1:Y:S01]  /*3ef0*/  MUFU.EX2 R67, R67 ;  /* 0x0000004300437308 */ /* 0x000e620000000800 */
[----:B--2---:R-:W-:Y:S01]  /*3f00*/  FADD.FTZ R2, R66, R53 ;  /* 0x0000003542027221 */ /* 0x004fe20000010000 */
[----:B------:R-:W-:-:S06]  /*3f10*/  CS2R R52, SRZ ;  /* 0x0000000000347805 */ /* 0x000fcc000001ff00 */
[----:B------:R-:W2:Y:S01]  /*3f20*/  MUFU.EX2 R68, R68 ;  /* 0x0000004400447308 */ /* 0x000ea20000000800 */
[C---:B0-----:R-:W-:Y:S01]  /*3f30*/  F2FP.SATFINITE.E4M3.F32.PACK_AB_MERGE_C R137, R27.reuse, R26, R7 ;  /* 0x0000001a1b89723e */ /* 0x041fe20004807007 */
[----:B------:R-:W-:-:S04]  /*3f40*/  FADD.FTZ R27, R27, R8 ;  /* 0x000000081b1b7221 */ /* 0x000fc80000010000 */
[----:B------:R-:W-:Y:S01]  /*3f50*/  FADD.FTZ R30, R30, R27 ;  /* 0x0000001b1e1e7221 */ /* 0x000fe20000010000 */
[----:B------:R-:W-:Y:S01]  /*3f60*/  CS2R R26, SRZ ;  /* 0x00000000001a7805 */ /* 0x000fe2000001ff00 */
        /* <DEDUP_REMOVED lines=13> */
[----:B0-----:R-:W-:Y:S01]  /*4040*/  FADD.FTZ R8, R34, R31 ;  /* 0x0000001f22087221 */ /* 0x001fe20000010000 */
[----:B------:R-:W-:-:S06]  /*4050*/  CS2R R30, SRZ ;  /* 0x00000000001e7805 */ /* 0x000fcc000001ff00 */
[----:B------:R-:W0:Y:S01]  /*4060*/  MUFU.EX2 R71, R71 ;  /* 0x0000004700477308 */ /* 0x000e220000000800 */
[----:B--2---:R-:W-:-:S07]  /*4070*/  FADD.FTZ R2, R70, R69 ;  /* 0x0000004546027221 */ /* 0x004fce0000010000 */
[----:B------:R-:W-:Y:S01]  /*4080*/  MUFU.EX2 R39, R39 ;  /* 0x0000002700277308 */ /* 0x000fe20000000800 */
[C---:B-1----:R-:W-:Y:S01]  /*4090*/  F2FP.SATFINITE.E4M3.F32.PACK_AB_MERGE_C R139, R35.reuse, R34, R7 ;  /* 0x00000022238b723e */ /* 0x042fe20004807007 */
[----:B------:R-:W-:-:S04]  /*40a0*/  FADD.FTZ R35, R35, R8 ;  /* 0x0000000823237221 */ /* 0x000fc80000010000 */
[----:B------:R-:W-:Y:S01]  /*40b0*/  FADD.FTZ R38, R38, R35 ;  /* 0x0000002326267221 */ /* 0x000fe20000010000 */
[----:B------:R-:W-:Y:S01]  /*40c0*/  CS2R R34, SRZ ;  /* 0x0000000000227805 */ /* 0x000fe2000001ff00 */
[----:B------:R-:W1:Y:S01]  /*40d0*/  MUFU.EX2 R74, R74 ;  /* 0x0000004a004a7308 */ /* 0x000e620000000800 */
[----:B0-----:R-:W-:Y:S01]  /*40e0*/  FADD.FTZ R2, R71, R2 ;  /* 0x0000000247027221 */ /* 0x001fe20000010000 */
[----:B-1----:R-:W-:-:S03]  /*40f0*/  F2FP.SATFINITE.E4M3.F32.PACK_AB_MERGE_C R7, R74, R39, RZ ;  /* 0x000000274a07723e */ /* 0x002fc600048070ff */
[----:B------:R-:W-:Y:S01]  /*4100*/  FADD.FTZ R39, R39, R2 ;  /* 0x0000000227277221 */ /* 0x000fe20000010000 */
[----:B------:R-:W-:Y:S01]  /*4110*/  FADD.FTZ R2, R3, R38 ;  /* 0x0000002603027221 */ /* 0x000fe20000010000 */
[----:B------:R-:W-:Y:S02]  /*4120*/  F2FP.SATFINITE.E4M3.F32.PACK_AB_MERGE_C R138, R71, R70, R7 ;  /* 0x00000046478a723e */ /* 0x000fe40004807007 */
[----:B------:R-:W-:Y:S01]  /*4130*/  FADD.FTZ R3, R74, R39 ;  /* 0x000000274a037221 */ /* 0x000fe20000010000 */
        /* <DEDUP_REMOVED lines=24> */
.L_x_12604:
[----:B------:R-:W-:-:S04]  /*42c0*/  UISETP.NE.AND UP1, UPT, UR21, 0x1, UPT ;  /* 0x000000011500788c */ /* 0x000fc8000bf25270 */
[----:B------:R-:W-:-:S04]  /*42d0*/  USEL UR9, URZ, 0x1, UP1 ;  /* 0x000000013f097887 */ /* 0x000fc80008800000 */
[----:B------:R-:W-:Y:S01]  /*42e0*/  ULOP3.LUT UR9, UR20, UR9, URZ, 0x3c, !UPT ;  /* 0x0000000914097292 */ /* 0x000fe2000f8e3c3f */
[----:B------:R-:W-:Y:S11]  /*42f0*/  @!P0 BRA `(.L_x_12595) ;  /* 0x0000000000048947 */ /* 0x000ff60003800000 */
[----:B------:R-:W-:Y:S01]  /*4300*/  BPT.TRAP 0x1 ;  /* 0x000000040000795c */ /* 0x000fe20000300000 */
.L_x_12595:
        /* <DEDUP_REMOVED lines=9> */
.L_x_12596:
[----:B-1----:R-:W-:Y:S05]  /*43a0*/  @P3 BRA `(.L_x_12597) ;  /* 0x0000000000083947 */ /* 0x002fea0003800000 */
[----:B------:R-:W1:Y:S02]  /*43b0*/  SYNCS.PHASECHK.TRANS64.TRYWAIT P3, [UR19+0x12430], R5 ;  /* 0x01243005ff0075a7 */ /* 0x000e640008060153 */
[----:B-1----:R-:W-:Y:S05]  /*43c0*/  @!P3 BRA `(.L_x_12598) ;  /* 0x000000a0005cb947 */ /* 0x002fea0003800000 */
.L_x_12597:
        /* <DEDUP_REMOVED lines=64> */
.L_x_12599:
[----:B------:R-:W-:Y:S01]  /*47d0*/  ULEA UR13, UR21, UR49, 0x3 ;  /* 0x00000031150d7291 */ /* 0x000fe2000f8e183f */
[----:B01----:R-:W-:-:S05]  /*47e0*/  IMAD.U32 R5, RZ, RZ, UR20 ;  /* 0x00000014ff057e24 */ /* 0x003fca000f8e00ff */
[----:B------:R-:W-:-:S04]  /*47f0*/  SHF.L.U32 R5, R5, 0x1f, RZ ;  /* 0x0000001f05057819 */ /* 0x000fc800000006ff */
[----:B------:R0:W1:Y:S01]  /*4800*/  SYNCS.PHASECHK.TRANS64.TRYWAIT P3, [UR13+0x12450], R5 ;  /* 0x01245005ff0075a7 */ /* 0x000062000806014d */
[----:B------:R-:W-:Y:S05]  /*4810*/  @!P0 BRA `(.L_x_12600) ;  /* 0x0000000000048947 */ /* 0x000fea0003800000 */
[----:B------:R-:W-:Y:S01]  /*4820*/  BPT.TRAP 0x1 ;  /* 0x000000040000795c */ /* 0x000fe20000300000 */
.L_x_12600:
[----:B-1----:R-:W-:Y:S05]  /*4830*/  @P3 BRA `(.L_x_12601) ;  /* 0x0000000000083947 */ /* 0x002fea0003800000 */
[----:B------:R-:W1:Y:S02]  /*4840*/  SYNCS.PHASECHK.TRANS64.TRYWAIT P3, [UR13+0x12450], R5 ;  /* 0x01245005ff0075a7 */ /* 0x000e64000806014d */
[----:B-1----:R-:W-:Y:S05]  /*4850*/  @!P3 BRA `(.L_x_12602) ;  /* 0x0000009c0050b947 */ /* 0x002fea0003800000 */
.L_x_12601:
[----:B------:R-:W-:Y:S01]  /*4860*/  @UP0 ULDC UR6, c[0x0][0x44c] ;  /* 0x0001130000060ab9 */ /* 0x000fe20000000800 */
[----:B------:R-:W-:Y:S01]  /*4870*/  IMAD.MOV.U32 R9, RZ, RZ, R0 ;  /* 0x000000ffff097224 */ /* 0x000fe200078e0000 */
[----:B------:R-:W-:Y:S01]  /*4880*/  WARPGROUP.ARRIVE ;  /* 0x00000000000079c5 */ /* 0x000fe20000000000 */
[----:B01----:R-:W-:Y:S01]  /*4890*/  @P2 IMAD.HI.U32 R5, R0, UR6, RZ ;  /* 0x0000000600052c27 */ /* 0x003fe2000f8e00ff */
[----:B------:R-:W-:Y:S01]  /*48a0*/  @UP0 ULDC UR6, c[0x0][0x450] ;  /* 0x0001140000060ab9 */ /* 0x000fe20000000800 */
[----:B------:R-:W-:Y:S02]  /*48b0*/  UMOV UR7, 0xc0000010 ;  /* 0xc000001000077882 */ /* 0x000fe40000000000 */
[----:B------:R-:W-:Y:S01]  /*48c0*/  IMAD.U32 R10, RZ, RZ, UR18 ;  /* 0x00000012ff0a7e24 */ /* 0x000fe2000f8e00ff */
[----:B------:R-:W-:Y:S01]  /*48d0*/  @P2 SHF.R.U32.HI R9, RZ, UR6, R5 ;  /* 0x00000006ff092c19 */ /* 0x000fe20008011605 */
[----:B------:R-:W-:Y:S01]  /*48e0*/  UMOV UR6, 0x1 ;  /* 0x0000000100067882 */ /* 0x000fe20000000000 */
[----:B------:R-:W-:Y:S01]  /*48f0*/  IMAD.MOV.U32 R5, RZ, RZ, -0x2 ;  /* 0xfffffffeff057424 */ /* 0x000fe200078e00ff */
[----:B------:R-:W-:Y:S01]  /*4900*/  UIMAD UR6, UR50, -0xa0, UR6 ;  /* 0xffffff60320678a4 */ /* 0x000fe2000f8e0206 */
        /* <DEDUP_REMOVED lines=10> */
[----:B0-----:R-:W-:-:S04]  /*49b0*/  IADD3 R6, R6, -UR17, R5 ;  /* 0x8000001106067c10 */ /* 0x001fc8000fffe005 */
[C---:B------:R-:W-:Y:S02]  /*49c0*/  ISETP.GT.AND P3, PT, R6.reuse, RZ, PT ;  /* 0x000000ff0600720c */ /* 0x040fe40003f64270 */
[----:B------:R-:W-:Y:S01]  /*49d0*/  UMOV UR6, UR12 ;  /* 0x0000000c00067c82 */ /* 0x000fe20008000000 */
[----:B------:R-:W-:Y:S01]  /*49e0*/  ISETP.GT.AND P4, PT, R6, 0x1, PT ;  /* 0x000000010600780c */ /* 0x000fe20003f84270 */
[----:B------:R-:W-:Y:S01]  /*49f0*/  QGMMA.64x64x32.F32.E4M3.E4M3 R24, R152, gdesc[UR4], R24, gsb0 ;  /* 0x00e0000498187df3 */ /* 0x000fe20008000818 */
[----:B------:R-:W-:Y:S01]  /*4a00*/  FSEL R11, R120, -INF , P3 ;  /* 0xff800000780b7808 */ /* 0x000fe20001800000 */
[----:B------:R-:W-:Y:S01]  /*4a10*/  UIADD3 UR6, UR12, 0x80, URZ ;  /* 0x000000800c067890 */ /* 0x000fe2000fffe03f */
[----:B------:R-:W-:Y:S01]  /*4a20*/  ISETP.GT.AND P3, PT, R6, 0x8, PT ;  /* 0x000000080600780c */ /* 0x000fe20003f64270 */
[----:B------:R-:W-:Y:S01]  /*4a30*/  UMOV UR7, 0xc0000010 ;  /* 0xc000001000077882 */ /* 0x000fe20000000000 */
        /* <DEDUP_REMOVED lines=43> */
[----:B------:R-:W-:Y:S01]  /*4cf0*/  QGMMA.64x64x32.F32.E4M3.E4M3 R24, R148, gdesc[UR4], R24, gsb0 ;  /* 0x00e0000494187df3 */ /* 0x000fe20008000818 */
[----:B------:R-:W-:Y:S01]  /*4d00*/  ISETP.GT.AND P3, PT, R6, 0x40, PT ;  /* 0x000000400600780c */ /* 0x000fe20003f64270 */
[----:B------:R-:W-:Y:S01]  /*4d10*/  UIADD3 UR6, UR12, 0x100, URZ ;  /* 0x000001000c067890 */ /* 0x000fe2000fffe03f */
[----:B------:R-:W-:Y:S01]  /*4d20*/  FSEL R117, R117, -INF , P4 ;  /* 0xff80000075757808 */ /* 0x000fe20002000000 */
[----:B------:R-:W-:Y:S01]  /*4d30*/  UMOV UR7, 0xc0000010 ;  /* 0xc000001000077882 */ /* 0x000fe20000000000 */
        /* <DEDUP_REMOVED lines=43> */
[----:B------:R-:W-:Y:S01]  /*4ff0*/  QGMMA.64x64x32.F32.E4M3.E4M3 R24, R144, gdesc[UR4], R24, gsb0 ;  /* 0x00e0000490187df3 */ /* 0x000fe20008000818 */
        /* <DEDUP_REMOVED lines=32> */
[----:B------:R-:W-:Y:S02]  /*5200*/  FMNMX.FTZ R6, R68, R13, !PT ;  /* 0x0000000d44067209 */ /* 0x000fe40007810000 */
[----:B-1----:R-:W-:Y:S02]  /*5210*/  IADD3 R5, R18, -UR17, R5 ;  /* 0x8000001112057c10 */ /* 0x002fe4000fffe005 */
[----:B------:R-:W-:Y:S02]  /*5220*/  FMNMX.FTZ R13, R69, R6, !PT ;  /* 0x00000006450d7209 */ /* 0x000fe40007810000 */
[----:B------:R-:W-:-:S02]  /*5230*/  ISETP.GT.AND P4, PT, R5, RZ, PT ;  /* 0x000000ff0500720c */ /* 0x000fc40003f84270 */
[C---:B------:R-:W-:Y:S01]  /*5240*/  ISETP.GT.AND P5, PT, R5.reuse, 0x1, PT ;  /* 0x000000010500780c */ /* 0x040fe20003fa4270 */
[----:B------:R-:W0:Y:S01]  /*5250*/  SHFL.BFLY PT, R6, R13, 0x2, 0x1f ;  /* 0x0c401f000d067f89 */ /* 0x000e2200000e0000 */
[----:B------:R-:W-:Y:S02]  /*5260*/  FSEL R122, R122, -INF , P4 ;  /* 0xff8000007a7a7808 */ /* 0x000fe40002000000 */
        /* <DEDUP_REMOVED lines=15> */
[----:B0-----:R-:W-:-:S02]  /*5360*/  FMNMX.FTZ R14, R13, R6, !PT ;  /* 0x000000060d0e7209 */ /* 0x001fc40007810000 */
[----:B------:R-:W-:Y:S02]  /*5370*/  FSEL R130, R130, -INF , P4 ;  /* 0xff80000082827808 */ /* 0x000fe40002000000 */
[----:B------:R-:W-:Y:S01]  /*5380*/  FMNMX.FTZ R19, R127, R20, !PT ;  /* 0x000000147f137209 */ /* 0x000fe20007810000 */
[----:B------:R-:W0:Y:S01]  /*5390*/  SHFL.BFLY PT, R15, R14, 0x1, 0x1f ;  /* 0x0c201f000e0f7f89 */ /* 0x000e2200000e0000 */
        /* <DEDUP_REMOVED lines=8> */
[----:B------:R-:W-:Y:S02]  /*5420*/  FMNMX.FTZ R22, R134, R21, !PT ;  /* 0x0000001586167209 */ /* 0x000fe40007810000 */
[----:B------:R-:W-:-:S02]  /*5430*/  ISETP.GT.AND P5, PT, R5, 0x21, PT ;  /* 0x000000210500780c */ /* 0x000fc40003fa4270 */
[----:B------:R-:W-:Y:S02]  /*5440*/  FSEL R106, R106, -INF , P4 ;  /* 0xff8000006a6a7808 */ /* 0x000fe40002000000 */
[----:B------:R-:W-:Y:S02]  /*5450*/  FMNMX.FTZ R21, R135, R22, !PT ;  /* 0x0000001687157209 */ /* 0x000fe40007810000 */
[----:B0-----:R-:W-:Y:S02]  /*5460*/  FMNMX.FTZ R6, R14, R15, !PT ;  /* 0x0000000f0e067209 */ /* 0x001fe40007810000 */
[----:B------:R-:W-:Y:S02]  /*5470*/  ISETP.GT.AND P4, PT, R5, 0x28, PT ;  /* 0x000000280500780c */ /* 0x000fe40003f84270 */
[C---:B------:R-:W-:Y:S01]  /*5480*/  FSETP.NEU.FTZ.AND P3, PT, R6.reuse, -INF , PT ;  /* 0xff8000000600780b */ /* 0x040fe20003f7d000 */
[----:B------:R-:W-:-:S01]  /*5490*/  FFMA.FTZ R10, R6, R17, -8 ;  /* 0xc1000000060a7423 */ /* 0x000fc20000010011 */
[----:B------:R-:W-:-:S02]  /*54a0*/  FSEL R107, R107, -INF , P5 ;  /* 0xff8000006b6b7808 */ /* 0x000fc40002800000 */
[C---:B------:R-:W-:Y:S02]  /*54b0*/  ISETP.GT.AND P5, PT, R5.reuse, 0x29, PT ;  /* 0x000000290500780c */ /* 0x040fe40003fa4270 */
[----:B------:R-:W-:Y:S02]  /*54c0*/  FSEL R10, R10, RZ, P3 ;  /* 0x000000ff0a0a7208 */ /* 0x000fe40001800000 */
[----:B------:R-:W-:Y:S02]  /*54d0*/  FSEL R110, R110, -INF , P4 ;  /* 0xff8000006e6e7808 */ /* 0x000fe40002000000 */
[----:B------:R-:W-:Y:S01]  /*54e0*/  ISETP.GT.AND P4, PT, R5, 0x30, PT ;  /* 0x000000300500780c */ /* 0x000fe20003f84270 */
[----:B------:R-:W-:-:S01]  /*54f0*/  FFMA.FTZ R17, R104, UR48, -R10 ;  /* 0x0000003068117c23 */ /* 0x000fc2000801080a */
[----:B------:R-:W-:Y:S01]  /*5500*/  FMNMX.FTZ R104, R106, R21, !PT ;  /* 0x000000156a687209 */ /* 0x000fe20007810000 */
[----:B------:R-:W-:-:S01]  /*5510*/  FFMA.FTZ R105, R105, UR48, -R10 ;  /* 0x0000003069697c23 */ /* 0x000fc2000801080a */
[----:B------:R-:W-:Y:S01]  /*5520*/  FSEL R111, R111, -INF , P5 ;  /* 0xff8000006f6f7808 */ /* 0x000fe20002800000 */
[----:B------:R-:W-:-:S01]  /*5530*/  FFMA.FTZ R19, R108, UR48, -R10 ;  /* 0x000000306c137c23 */ /* 0x000fc2000801080a */
[----:B------:R-:W-:Y:S01]  /*5540*/  FMNMX.FTZ R23, R107, R104, !PT ;  /* 0x000000686b177209 */ /* 0x000fe20007810000 */
[----:B------:R-:W-:Y:S01]  /*5550*/  MUFU.EX2 R20, R105 ;  /* 0x0000006900147308 */ /* 0x000fe20000000800 */
        /* <DEDUP_REMOVED lines=15> */
[----:B------:R1:W-:Y:S01]  /*5650*/  MUFU.EX2 R104, R113 ;  /* 0x0000007100687308 */ /* 0x0003e20000000800 */
[----:B------:R-:W-:Y:S01]  /*5660*/  FSEL R118, R118, -INF , P4 ;  /* 0xff80000076767808 */ /* 0x000fe20002000000 */
[--C-:B0-----:R-:W-:Y:S01]  /*5670*/  FFMA.FTZ R109, R97, UR48, -R10.reuse ;  /* 0x00000030616d7c23 */ /* 0x101fe2000801080a */
[----:B------:R-:W-:Y:S01]  /*5680*/  FMNMX.FTZ R105, R115, R108, !PT ;  /* 0x0000006c73697209 */ /* 0x000fe20007810000 */
[--C-:B------:R-:W-:Y:S01]  /*5690*/  FFMA.FTZ R11, R121, UR48, -R10.reuse ;  /* 0x00000030790b7c23 */ /* 0x100fe2000801080a */
[----:B------:R-:W-:Y:S01]  /*56a0*/  FSEL R119, R119, -INF , P5 ;  /* 0xff80000077777808 */ /* 0x000fe20002800000 */
[--C-:B------:R-:W-:Y:S01]  /*56b0*/  FFMA.FTZ R13, R124, UR48, -R10.reuse ;  /* 0x000000307c0d7c23 */ /* 0x100fe2000801080a */
[----:B------:R-:W-:Y:S01]  /*56c0*/  ISETP.GT.AND P4, PT, R5, 0x40, PT ;  /* 0x000000400500780c */ /* 0x000fe20003f84270 */
[--C-:B------:R-:W-:Y:S01]  /*56d0*/  FFMA.FTZ R14, R125, UR48, -R10.reuse ;  /* 0x000000307d0e7c23 */ /* 0x100fe2000801080a */
[----:B------:R-:W-:Y:S01]  /*56e0*/  FMNMX.FTZ R108, R118, R105, !PT ;  /* 0x00000069766c7209 */ /* 0x000fe20007810000 */
[--C-:B-1----:R-:W-:Y:S01]  /*56f0*/  FFMA.FTZ R113, R100, UR48, -R10.reuse ;  /* 0x0000003064717c23 */ /* 0x102fe2000801080a */
        /* <DEDUP_REMOVED lines=35> */
[----:B------:R-:W-:Y:S01]  /*5930*/  FFMA.FTZ R69, R69, UR48, -R10 ;  /* 0x0000003045457c23 */ /* 0x000fe2000801080a */
[----:B------:R-:W-:Y:S01]  /*5940*/  ISETP.GT.AND P5, PT, R5, 0x59, PT ;  /* 0x000000590500780c */ /* 0x000fe20003fa4270 */
[----:B------:R-:W-:Y:S01]  /*5950*/  MUFU.EX2 R12, R12 ;  /* 0x0000000c000c7308 */ /* 0x000fe20000000800 */
[----:B------:R-:W-:Y:S01]  /*5960*/  FSEL R102, R102, -INF , P4 ;  /* 0xff80000066667808 */ /* 0x000fe20002000000 */
[----:B------:R-:W-:-:S02]  /*5970*/  WARPGROUP.DEPBAR.LE gsb0, 0x0 ;  /* 0x00008000000079c5 */ /* 0x000fc40000010000 */
[----:B------:R-:W-:Y:S01]  /*5980*/  FMNMX.FTZ R105, R99, R112, !PT ;  /* 0x0000007063697209 */ /* 0x000fe20007810000 */
[----:B------:R-:W-:Y:S01]  /*5990*/  WARPGROUP.ARRIVE ;  /* 0x00000000000079c5 */ /* 0x000fe20000000000 */
[----:B------:R-:W-:Y:S02]  /*59a0*/  FSEL R103, R103, -INF , P5 ;  /* 0xff80000067677808 */ /* 0x000fe40002800000 */
[C---:B------:R-:W-:Y:S01]  /*59b0*/  ISETP.GT.AND P4, PT, R5.reuse, 0x60, PT ;  /* 0x000000600500780c */ /* 0x040fe20003f84270 */
[----:B------:R-:W-:Y:S01]  /*59c0*/  MUFU.EX2 R11, R11 ;  /* 0x0000000b000b7308 */ /* 0x000fe20000000800 */
[----:B------:R-:W-:Y:S01]  /*59d0*/  FMNMX.FTZ R112, R102, R105, !PT ;  /* 0x0000006966707209 */ /* 0x000fe20007810000 */
[----:B------:R-:W-:Y:S01]  /*59e0*/  QGMMA.64x64x32.F32.E4M3.E4M3 R24, R136, gdesc[UR4], R24, gsb0 ;  /* 0x00e0000488187df3 */ /* 0x000fe20008000818 */
        /* <DEDUP_REMOVED lines=25> */
[----:B------:R-:W-:Y:S01]  /*5b80*/  FMNMX.FTZ R105, R97, R112, !PT ;  /* 0x0000007061697209 */ /* 0x000fe20007810000 */
[----:B------:R-:W-:-:S01]  /*5b90*/  FFMA.FTZ R112, R101, UR48, -R10 ;  /* 0x0000003065707c23 */ /* 0x000fc2000801080a */
[----:B------:R-:W-:Y:S02]  /*5ba0*/  FSEL R100, R87, -INF , P5 ;  /* 0xff80000057647808 */ /* 0x000fe40002800000 */
[C---:B------:R-:W-:Y:S01]  /*5bb0*/  ISETP.GT.AND P4, PT, R5.reuse, 0x80, PT ;  /* 0x000000800500780c */ /* 0x040fe20003f84270 */
        /* <DEDUP_REMOVED lines=13> */
[----:B------:R-:W-:Y:S01]  /*5c90*/  FMNMX.FTZ R101, R59, R116, !PT ;  /* 0x000000743b657209 */ /* 0x000fe20007810000 */
[----:B------:R-:W-:-:S01]  /*5ca0*/  FFMA.FTZ R116, R73, UR48, -R10 ;  /* 0x0000003049747c23 */ /* 0x000fc2000801080a */
[----:B------:R-:W-:Y:S02]  /*5cb0*/  ISETP.GT.AND P4, PT, R5, 0x90, PT ;  /* 0x000000900500780c */ /* 0x000fe40003f84270 */
[----:B------:R-:W-:Y:S01]  /*5cc0*/  FSEL R72, R63, -INF , P5 ;  /* 0xff8000003f487808 */ /* 0x000fe20002800000 */
[----:B------:R-:W-:Y:S01]  /*5cd0*/  MUFU.EX2 R17, R17 ;  /* 0x0000001100117308 */ /* 0x000fe20000000800 */
[----:B------:R-:W-:Y:S02]  /*5ce0*/  FMNMX.FTZ R101, R62, R101, !PT ;  /* 0x000000653e657209 */ /* 0x000fe40007810000 */
[----:B------:R-:W-:Y:S02]  /*5cf0*/  ISETP.GT.AND P5, PT, R5, 0x91, PT ;  /* 0x000000910500780c */ /* 0x000fe40003fa4270 */
[----:B------:R-:W-:-:S02]  /*5d00*/  FSEL R66, R66, -INF , P4 ;  /* 0xff80000042427808 */ /* 0x000fc40002000000 */
[----:B------:R-:W-:Y:S01]  /*5d10*/  FMNMX.FTZ R101, R72, R101, !PT ;  /* 0x0000006548657209 */ /* 0x000fe20007810000 */
[----:B------:R0:W-:Y:S01]  /*5d20*/  MUFU.EX2 R63, R105 ;  /* 0x00000069003f7308 */ /* 0x0001e20000000800 */
[----:B------:R-:W-:Y:S01]  /*5d30*/  ISETP.GT.AND P4, PT, R5, 0x98, PT ;  /* 0x000000980500780c */ /* 0x000fe20003f84270 */
[----:B------:R-:W-:Y:S02]  /*5d40*/  WARPGROUP.DEPBAR.LE gsb0, 0x0 ;  /* 0x00008000000079c5 */ /* 0x000fe40000010000 */
[----:B------:R-:W-:Y:S02]  /*5d50*/  FSEL R67, R67, -INF , P5 ;  /* 0xff80000043437808 */ /* 0x000fe40002800000 */
[----:B------:R-:W-:Y:S01]  /*5d60*/  FMNMX.FTZ R120, R66, R101, !PT ;  /* 0x0000006542787209 */ /* 0x000fe20007810000 */
[----:B------:R-:W-:-:S01]  /*5d70*/  FFMA.FTZ R101, R76, UR48, -R10 ;  /* 0x000000304c657c23 */ /* 0x000fc2000801080a */
[----:B------:R-:W-:Y:S01]  /*5d80*/  ISETP.GT.AND P5, PT, R5, 0x99, PT ;  /* 0x000000990500780c */ /* 0x000fe20003fa4270 */
[----:B0-----:R-:W-:-:S01]  /*5d90*/  FFMA.FTZ R105, R77, UR48, -R10 ;  /* 0x000000304d697c23 */ /* 0x001fc2000801080a */
        /* <DEDUP_REMOVED lines=8> */
[----:B------:R0:W-:Y:S02]  /*5e20*/  MUFU.EX2 R71, R101 ;  /* 0x0000006500477308 */ /* 0x0001e40000000800 */
[----:B------:R-:W-:-:S05]  /*5e30*/  FMNMX.FTZ R5, R73, R76, !PT ;  /* 0x0000004c49057209 */ /* 0x000fca0007810000 */
[----:B------:R-:W1:Y:S01]  /*5e40*/  SHFL.BFLY PT, R120, R5, 0x2, 0x1f ;  /* 0x0c401f0005787f89 */ /* 0x000e6200000e0000 */
        /* <DEDUP_REMOVED lines=15> */
[----:B------:R-:W-:Y:S01]  /*5f40*/  MUFU.EX2 R96, R96 ;  /* 0x0000006000607308 */ /* 0x000fe20000000800 */
[----:B------:R-:W-:-:S01]  /*5f50*/  FFMA.FTZ R117, R118, UR48, -R85 ;  /* 0x0000003076757c23 */ /* 0x000fc20008010855 */
[--C-:B------:R-:W-:Y:S01]  /*5f60*/  FFMA.FTZ R118, R119, UR48, -R85.reuse ;  /* 0x0000003077767c23 */ /* 0x100fe20008010855 */
[----:B------:R-:W-:Y:S01]  /*5f70*/  FSEL R119, R6, RZ, P3 ;  /* 0x000000ff06777208 */ /* 0x000fe20001800000 */
[--C-:B0-----:R-:W-:Y:S01]  /*5f80*/  FFMA.FTZ R101, R122, UR48, -R85.reuse ;  /* 0x000000307a657c23 */ /* 0x101fe20008010855 */
[----:B------:R-:W-:-:S01]  /*5f90*/  FFMA.FTZ R10, R123, UR48, -R85 ;  /* 0x000000307b0a7c23 */ /* 0x000fc20008010855 */
[--C-:B--2---:R-:W-:Y:S01]  /*5fa0*/  FFMA.FTZ R105, R126, UR48, -R85.reuse ;  /* 0x000000307e697c23 */ /* 0x104fe20008010855 */
[----:B------:R-:W-:-:S01]  /*5fb0*/  FFMA.FTZ R120, R127, UR48, -R85 ;  /* 0x000000307f787c23 */ /* 0x000fc20008010855 */
[----:B------:R-:W-:Y:S01]  /*5fc0*/  FADD.FTZ R119, -R119, R8 ;  /* 0x0000000877777221 */ /* 0x000fe20000010100 */
[----:B------:R-:W-:-:S01]  /*5fd0*/  FFMA.FTZ R8, R94, UR48, -R85 ;  /* 0x000000305e087c23 */ /* 0x000fc20008010855 */
[----:B------:R-:W-:Y:S01]  /*5fe0*/  FSEL R94, R5, RZ, P4 ;  /* 0x000000ff055e7208 */ /* 0x000fe20002000000 */
[----:B------:R-:W-:Y:S01]  /*5ff0*/  MUFU.EX2 R101, R101 ;  /* 0x0000006500657308 */ /* 0x000fe20000000800 */
[----:B------:R-:W-:Y:S01]  /*6000*/  FMUL.FTZ R119, R119, UR48 ;  /* 0x0000003077777c20 */ /* 0x000fe20008410000 */
[--C-:B------:R-:W-:Y:S01]  /*6010*/  FFMA.FTZ R109, R130, UR48, -R85.reuse ;  /* 0x00000030826d7c23 */ /* 0x100fe20008010855 */
[----:B------:R-:W-:-:S01]  /*6020*/  FFMA.FTZ R122, R131, UR48, -R85 ;  /* 0x00000030837a7c23 */ /* 0x000fc20008010855 */
[----:B------:R-:W-:Y:S01]  /*6030*/  FADD.FTZ R94, -R94, R7 ;  /* 0x000000075e5e7221 */ /* 0x000fe20000010100 */
[----:B------:R-:W-:-:S01]  /*6040*/  FFMA.FTZ R113, R134, UR48, -R85 ;  /* 0x0000003086717c23 */ /* 0x000fc20008010855 */
[--C-:B------:R-:W-:Y:S01]  /*6050*/  FFMA.FTZ R124, R135, UR48, -R85.reuse ;  /* 0x00000030877c7c23 */ /* 0x100fe20008010855 */
[----:B------:R-:W-:-:S01]  /*6060*/  FFMA.FTZ R106, R106, UR48, -R85 ;  /* 0x000000306a6a7c23 */ /* 0x000fc20008010855 */
[----:B------:R-:W-:Y:S01]  /*6070*/  FMUL.FTZ R94, R94, UR48 ;  /* 0x000000305e5e7c20 */ /* 0x000fe20008410000 */
        /* <DEDUP_REMOVED lines=35> */
[----:B------:R-:W-:-:S05]  /*62b0*/  FFMA.FTZ R73, R73, UR48, -R85 ;  /* 0x0000003049497c23 */ /* 0x000fca0008010855 */
        /* <DEDUP_REMOVED lines=97> */
[----:B------:R-:W-:-:S04]  /*68d0*/  IMAD.U32 R2, RZ, RZ, UR19 ;  /* 0x00000013ff027e24 */ /* 0x000fc8000f8e00ff */
[----:B------:R-:W-:Y:S02]  /*68e0*/  @!P1 VIADD R2, R2, 0x12440 ;  /* 0x0001244002029836 */ /* 0x000fe40000000000 */
[----:B------:R-:W2:Y:S01]  /*68f0*/  MUFU.EX2 R57, R57 ;  /* 0x0000003900397308 */ /* 0x000ea20000000800 */
[----:B0-----:R-:W-:-:S02]  /*6900*/  FADD.FTZ R72, R56, R123 ;  /* 0x0000007b38487221 */ /* 0x001fc40000010000 */
[----:B------:R-:W-:-:S04]  /*6910*/  @!P1 PRMT R2, RZ, 0x654, R2 ;  /* 0x00000654ff029816 */ /* 0x000fc80000000002 */
[----:B------:R0:W-:Y:S01]  /*6920*/  @!P1 SYNCS.ARRIVE.TRANS64.RED.A1T0 RZ, [R2+URZ], RZ ;  /* 0x000000ff02ff99a7 */ /* 0x0001e2000810043f */
        /* <DEDUP_REMOVED lines=30> */
.L_x_12603:
        /* <DEDUP_REMOVED lines=82> */
[----:B------:R-:W-:Y:S06]  /*7030*/  @P3 BRA `(.L_x_12604) ;  /* 0xffffffd000a03947 */ /* 0x000fec000383ffff */
.L_x_12594:
[----:B------:R-:W-:-:S06]  /*7040*/  UISETP.GE.AND UP0, UPT, UR50, UR47, UPT ;  /* 0x0000002f3200728c */ /* 0x000fcc000bf06270 */
[----:B------:R-:W-:-:S13]  /*7050*/  PLOP3.LUT P2, PT, PT, PT, UP0, 0x80, 0x0 ;  /* 0x000000000000781c */ /* 0x000fda0003f4f008 */
[----:B------:R-:W-:Y:S05]  /*7060*/  @!P2 BRA `(.L_x_12605) ;  /* 0x000000200094a947 */ /* 0x000fea0003800000 */
[----:B------:R-:W-:Y:S01]  /*7070*/  IMAD.MOV.U32 R0, RZ, RZ, R5 ;  /* 0x000000ffff007224 */ /* 0x000fe200078e0005 */
[----:B------:R-:W-:Y:S01]  /*7080*/  UMOV UR18, UR9 ;  /* 0x0000000900127c82 */ /* 0x000fe20008000000 */
[----:B------:R-:W-:Y:S01]  /*7090*/  IMAD.MOV.U32 R7, RZ, RZ, R6 ;  /* 0x000000ffff077224 */ /* 0x000fe200078e0006 */
[----:B------:R-:W-:-:S06]  /*70a0*/  UMOV UR17, UR10 ;  /* 0x0000000a00117c82 */ /* 0x000fcc0008000000 */
.L_x_12615:
[----:B------:R-:W-:-:S04]  /*70b0*/  UIADD3 UR10, UR17, 0x1, URZ ;  /* 0x00000001110a7890 */ /* 0x000fc8000fffe03f */
[----:B------:R-:W-:-:S04]  /*70c0*/  UISETP.NE.AND UP0, UPT, UR10, 0x2, UPT ;  /* 0x000000020a00788c */ /* 0x000fc8000bf05270 */
[----:B------:R-:W-:Y:S02]  /*70d0*/  USEL UR9, URZ, 0x1, UP0 ;  /* 0x000000013f097887 */ /* 0x000fe40008000000 */
[----:B------:R-:W-:Y:S02]  /*70e0*/  USEL UR10, UR10, URZ, UP0 ;  /* 0x0000003f0a0a7287 */ /* 0x000fe40008000000 */
[----:B------:R-:W-:Y:S01]  /*70f0*/  ULOP3.LUT UR9, UR18, UR9, URZ, 0x3c, !UPT ;  /* 0x0000000912097292 */ /* 0x000fe2000f8e3c3f */
[----:B------:R-:W-:Y:S11]  /*7100*/  @!P0 BRA `(.L_x_12606) ;  /* 0x0000000000048947 */ /* 0x000ff60003800000 */
[----:B------:R-:W-:Y:S01]  /*7110*/  BPT.TRAP 0x1 ;  /* 0x000000040000795c */ /* 0x000fe20000300000 */
.L_x_12606:
[----:B------:R-:W-:Y:S01]  /*7120*/  ULEA UR11, UR10, UR49, 0x3 ;  /* 0x000000310a0b7291 */ /* 0x000fe2000f8e183f */
[----:B------:R-:W-:-:S05]  /*7130*/  IMAD.U32 R4, RZ, RZ, UR9 ;  /* 0x00000009ff047e24 */ /* 0x000fca000f8e00ff */
[----:B------:R-:W-:-:S04]  /*7140*/  SHF.L.U32 R4, R4, 0x1f, RZ ;  /* 0x0000001f04047819 */ /* 0x000fc800000006ff */
[----:B------:R0:W1:Y:S01]  /*7150*/  SYNCS.PHASECHK.TRANS64.TRYWAIT P2, [UR11+0x12430], R4 ;  /* 0x01243004ff0075a7 */ /* 0x000062000804014b */
[----:B------:R-:W-:Y:S05]  /*7160*/  @!P0 BRA `(.L_x_12607) ;  /* 0x0000000000048947 */ /* 0x000fea0003800000 */
[----:B------:R-:W-:Y:S01]  /*7170*/  BPT.TRAP 0x1 ;  /* 0x000000040000795c */ /* 0x000fe20000300000 */
.L_x_12607:
[----:B-1----:R-:W-:Y:S05]  /*7180*/  @P2 BRA `(.L_x_12608) ;  /* 0x0000000000082947 */ /* 0x002fea0003800000 */
[----:B------:R-:W1:Y:S02]  /*7190*/  SYNCS.PHASECHK.TRANS64.TRYWAIT P2, [UR11+0x12430], R4 ;  /* 0x01243004ff0075a7 */ /* 0x000e64000804014b */
[----:B-1----:R-:W-:Y:S05]  /*71a0*/  @!P2 BRA `(.L_x_12609) ;  /* 0x000000740014a947 */ /* 0x002fea0003800000 */
.L_x_12608:
        /* <DEDUP_REMOVED lines=63> */
.L_x_12610:
[----:B------:R-:W-:Y:S01]  /*75a0*/  ULEA UR13, UR17, UR49, 0x3 ;  /* 0x00000031110d7291 */ /* 0x000fe2000f8e183f */
[----:B01----:R-:W-:-:S05]  /*75b0*/  IMAD.U32 R4, RZ, RZ, UR18 ;  /* 0x00000012ff047e24 */ /* 0x003fca000f8e00ff */
[----:B------:R-:W-:-:S04]  /*75c0*/  SHF.L.U32 R4, R4, 0x1f, RZ ;  /* 0x0000001f04047819 */ /* 0x000fc800000006ff */
[----:B------:R0:W1:Y:S01]  /*75d0*/  SYNCS.PHASECHK.TRANS64.TRYWAIT P2, [UR13+0x12450], R4 ;  /* 0x01245004ff0075a7 */ /* 0x000062000804014d */
[----:B------:R-:W-:Y:S05]  /*75e0*/  @!P0 BRA `(.L_x_12611) ;  /* 0x0000000000048947 */ /* 0x000fea0003800000 */
[----:B------:R-:W-:Y:S01]  /*75f0*/  BPT.TRAP 0x1 ;  /* 0x000000040000795c */ /* 0x000fe20000300000 */
.L_x_12611:
        /* <DEDUP_REMOVED lines=82> */
.L_x_12612:
[----:B------:R-:W-:Y:S01]  /*7b20*/  UIADD3 UR6, UR49, 0x200, URZ ;  /* 0x0000020031067890 */ /* 0x000fe2000fffe03f */
[----:B------:R-:W-:Y:S01]  /*7b30*/  WARPGROUP.ARRIVE ;  /* 0x00000000000079c5 */ /* 0x000fe20000000000 */
[----:B------:R-:W-:Y:S01]  /*7b40*/  UMOV UR7, 0xc0000010 ;  /* 0xc000001000077882 */ /* 0x000fe20000000000 */
[----:B------:R-:W-:Y:S01]  /*7b50*/  FMNMX.FTZ R8, R71, R8, !PT ;  /* 0x0000000847087209 */ /* 0x000fe20007810000 */
[----:B------:R-:W-:Y:S01]  /*7b60*/  USHF.R.U32.HI UR6, URZ, 0x4, UR6 ;  /* 0x000000043f067899 */ /* 0x000fe20008011606 */
[----:B01----:R-:W0:Y:S01]  /*7b70*/  SHFL.BFLY PT, R4, R9, 0x2, 0x1f ;  /* 0x0c401f0009047f89 */ /* 0x003e2200000e0000 */
[----:B------:R-:W-:Y:S02]  /*7b80*/  IMAD.U32 R13, RZ, RZ, UR48 ;  /* 0x00000030ff0d7e24 */ /* 0x000fe4000f8e00ff */
[----:B------:R-:W-:Y:S01]  /*7b90*/  ULOP3.LUT UR6, UR6, 0x3fff, URZ, 0xc0, !UPT ;  /* 0x00003fff06067892 */ /* 0x000fe2000f8ec03f */
[----:B------:R-:W1:Y:S03]  /*7ba0*/  SHFL.BFLY PT, R5, R8, 0x2, 0x1f ;  /* 0x0c401f0008057f89 */ /* 0x000e6600000e0000 */
[----:B------:R-:W-:-:S04]  /*7bb0*/  ULOP3.LUT UR6, UR6, 0x10000, URZ, 0xfc, !UPT ;  /* 0x0001000006067892 */ /* 0x000fc8000f8efc3f */
[----:B------:R-:W-:-:S07]  /*7bc0*/  UIMAD UR12, UR17, 0x280, UR6 ;  /* 0x00000280110c78a4 */ /* 0x000fce000f8e0206 */
[----:B------:R-:W-:Y:S02]  /*7bd0*/  UMOV UR6, UR12 ;  /* 0x0000000c00067c82 */ /* 0x000fe40008000000 */
[----:B------:R-:W-:Y:S01]  /*7be0*/  QGMMA.64x64x32.F32.E4M3.E4M3 R24, R152, gdesc[UR4], R24, gsb0 ;  /* 0x00e0000498187df3 */ /* 0x000fe20008000818 */
[----:B------:R-:W-:Y:S01]  /*7bf0*/  UIADD3 UR6, UR12, 0x80, URZ ;  /* 0x000000800c067890 */ /* 0x000fe2000fffe03f */
[----:B------:R-:W-:Y:S01]  /*7c00*/  UMOV UR7, 0xc0000010 ;  /* 0xc000001000077882 */ /* 0x000fe20000000000 */
[----:B0-----:R-:W-:Y:S02]  /*7c10*/  FMNMX.FTZ R10, R9, R4, !PT ;  /* 0x00000004090a7209 */ /* 0x001fe40007810000 */
[----:B-1----:R-:W-:-:S03]  /*7c20*/  FMNMX.FTZ R11, R8, R5, !PT ;  /* 0x00000005080b7209 */ /* 0x002fc60007810000 */
[----:B------:R-:W0:Y:S04]  /*7c30*/  SHFL.BFLY PT, R5, R10, 0x1, 0x1f ;  /* 0x0c201f000a057f89 */ /* 0x000e2800000e0000 */
[----:B------:R-:W1:Y:S01]  /*7c40*/  SHFL.BFLY PT, R4, R11, 0x1, 0x1f ;  /* 0x0c201f000b047f89 */ /* 0x000e6200000e0000 */
[----:B0-----:R-:W-:Y:S02]  /*7c50*/  FMNMX.FTZ R6, R10, R5, !PT ;  /* 0x000000050a067209 */ /* 0x001fe40007810000 */
[----:B-1----:R-:W-:-:S03]  /*7c60*/  FMNMX.FTZ R5, R11, R4, !PT ;  /* 0x000000040b057209 */ /* 0x002fc60007810000 */
[----:B------:R-:W-:-:S04]  /*7c70*/  FADD.FTZ R4, -R6, R7 ;  /* 0x0000000706047221 */ /* 0x000fc80000010100 */
[----:B------:R-:W-:Y:S01]  /*7c80*/  FMUL.FTZ R12, R4, UR48 ;  /* 0x00000030040c7c20 */ /* 0x000fe20008410000 */
[----:B------:R-:W-:-:S03]  /*7c90*/  FADD.FTZ R4, -R5, R0 ;  /* 0x0000000005047221 */ /* 0x000fc60000010100 */
[----:B------:R0:W-:Y:S01]  /*7ca0*/  MUFU.EX2 R0, R12 ;  /* 0x0000000c00007308 */ /* 0x0001e20000000800 */
[----:B------:R-:W-:Y:S01]  /*7cb0*/  FMUL.FTZ R7, R4, UR48 ;  /* 0x0000003004077c20 */ /* 0x000fe20008410000 */
[----:B------:R-:W-:-:S04]  /*7cc0*/  FFMA.FTZ R4, R6, R13, -8 ;  /* 0xc100000006047423 */ /* 0x000fc8000001000d */
[--C-:B------:R-:W-:Y:S01]  /*7cd0*/  FFMA.FTZ R16, R104, UR48, -R4.reuse ;  /* 0x0000003068107c23 */ /* 0x100fe20008010804 */
[----:B------:R-:W-:Y:S02]  /*7ce0*/  IMAD.U32 R104, RZ, RZ, UR48 ;  /* 0x00000030ff687e24 */ /* 0x000fe4000f8e00ff */
[--C-:B------:R-:W-:Y:S01]  /*7cf0*/  FFMA.FTZ R9, R120, UR48, -R4.reuse ;  /* 0x0000003078097c23 */ /* 0x100fe20008010804 */
[----:B------:R-:W-:-:S01]  /*7d00*/  FFMA.FTZ R8, R121, UR48, -R4 ;  /* 0x0000003079087c23 */ /* 0x000fc20008010804 */
[--C-:B------:R-:W-:Y:S01]  /*7d10*/  FFMA.FTZ R10, R124, UR48, -R4.reuse ;  /* 0x000000307c0a7c23 */ /* 0x100fe20008010804 */
[----:B------:R-:W-:-:S01]  /*7d20*/  FFMA.FTZ R11, R125, UR48, -R4 ;  /* 0x000000307d0b7c23 */ /* 0x000fc20008010804 */
[--C-:B0-----:R-:W-:Y:S01]  /*7d30*/  FFMA.FTZ R12, R128, UR48, -R4.reuse ;  /* 0x00000030800c7c23 */ /* 0x101fe20008010804 */
        /* <DEDUP_REMOVED lines=40> */
[----:B------:R-:W0:Y:S03]  /*7fc0*/  MUFU.EX2 R9, R9 ;  /* 0x0000000900097308 */ /* 0x000e260000000800 */
        /* <DEDUP_REMOVED lines=49> */
[----:B------:R-:W-:-:S04]  /*82e0*/  FFMA.FTZ R4, R71, UR48, -R4 ;  /* 0x0000003047047c23 */ /* 0x000fc80008010804 */
        /* <DEDUP_REMOVED lines=8> */
[----:B--2---:R-:W-:-:S04]  /*8370*/  FADD.FTZ R3, R11, R2 ;  /* 0x000000020b037221 */ /* 0x004fc80000010000 */
        /* <DEDUP_REMOVED lines=123> */
[----:B------:R-:W-:-:S04]  /*8b30*/  IMAD.U32 R2, RZ, RZ, UR11 ;  /* 0x0000000bff027e24 */ /* 0x000fc8000f8e00ff */
[----:B------:R-:W-:Y:S02]  /*8b40*/  @!P1 VIADD R2, R2, 0x12440 ;  /* 0x0001244002029836 */ /* 0x000fe40000000000 */
[----:B------:R-:W0:Y:S01]  /*8b50*/  MUFU.EX2 R58, R58 ;  /* 0x0000003a003a7308 */ /* 0x000e220000000800 */
[----:B--2---:R-:W-:-:S02]  /*8b60*/  FADD.FTZ R121, R87, R120 ;  /* 0x0000007857797221 */ /* 0x004fc40000010000 */
[----:B------:R-:W-:-:S04]  /*8b70*/  @!P1 PRMT R2, RZ, 0x654, R2 ;  /* 0x00000654ff029816 */ /* 0x000fc80000000002 */
[----:B------:R2:W-:Y:S01]  /*8b80*/  @!P1 SYNCS.ARRIVE.TRANS64.RED.A1T0 RZ, [R2+URZ], RZ ;  /* 0x000000ff02ff99a7 */ /* 0x0005e2000810043f */
        /* <DEDUP_REMOVED lines=32> */
.L_x_12614:
        /* <DEDUP_REMOVED lines=83> */
.L_x_12605:
[----:B------:R-:W-:Y:S06]  /*92c0*/  BAR.ARV 0x8, 0x200 ;  /* 0x0208000000007b1d */ /* 0x000fec0000002000 */
[----:B------:R-:W-:Y:S05]  /*92d0*/  @!P0 BRA `(.L_x_12616) ;  /* 0x0000000000048947 */ /* 0x000fea0003800000 */
[----:B------:R-:W-:Y:S01]  /*92e0*/  BPT.TRAP 0x1 ;  /* 0x000000040000795c */ /* 0x000fe20000300000 */
.L_x_12616:
[----:B------:R-:W-:Y:S01]  /*92f0*/  ULEA UR16, UR10, UR49, 0x3 ;  /* 0x000000310a107291 */ /* 0x000fe2000f8e183f */
[----:B------:R-:W-:-:S05]  /*9300*/  IMAD.U32 R0, RZ, RZ, UR9 ;  /* 0x00000009ff007e24 */ /* 0x000fca000f8e00ff */
[----:B------:R-:W-:-:S04]  /*9310*/  SHF.L.U32 R0, R0, 0x1f, RZ ;  /* 0x0000001f00007819 */ /* 0x000fc800000006ff */
[----:B------:R0:W1:Y:S01]  /*9320*/  SYNCS.PHASECHK.TRANS64.TRYWAIT P1, [UR16+0x12450], R0 ;  /* 0x01245000ff0075a7 */ /* 0x0000620008020150 */
[----:B------:R-:W-:Y:S05]  /*9330*/  @!P0 BRA `(.L_x_12617) ;  /* 0x0000000000048947 */ /* 0x000fea0003800000 */
[----:B------:R-:W-:Y:S01]  /*9340*/  BPT.TRAP 0x1 ;  /* 0x000000040000795c */ /* 0x000fe20000300000 */
.L_x_12617:
[----:B-1----:R-:W-:Y:S05]  /*9350*/  @P1 BRA `(.L_x_12618) ;  /* 0x0000000000081947 */ /* 0x002fea0003800000 */
[----:B------:R-:W1:Y:S02]  /*9360*/  SYNCS.PHASECHK.TRANS64.TRYWAIT P1, [UR16+0x12450], R0 ;  /* 0x01245000ff0075a7 */ /* 0x000e640008020150 */
[----:B-1----:R-:W-:Y:S05]  /*9370*/  @!P1 BRA `(.L_x_12619) ;  /* 0x0000005000d09947 */ /* 0x002fea0003800000 */
.L_x_12618:
        /* <DEDUP_REMOVED lines=11> */
[----:B------:R-:W-:-:S04]  /*9430*/  PLOP3.LUT P1, PT, PT, PT, UP0, 0x80, 0x0 ;  /* 0x000000000000781c */ /* 0x000fc80003f2f008 */
[----:B------:R-:W-:Y:S01]  /*9440*/  @UP0 ULDC.64 UR14, c[0x0][0x9c8] ;  /* 0x00027200000e0ab9 */ /* 0x000fe20000000a00 */
[----:B------:R-:W-:Y:S02]  /*9450*/  @UP0 USHF.R.S32.HI UR7, URZ, 0x1f, UR44 ;  /* 0x0000001f3f070899 */ /* 0x000fe4000801142c */
[----:B------:R-:W-:Y:S01]  /*9460*/  @UP0 UIMAD UR6, UR45, UR14, URZ ;  /* 0x0000000e2d0602a4 */ /* 0x000fe2000f8e023f */
[----:B------:R-:W-:Y:S01]  /*9470*/  QGMMA.64x64x32.F32.E4M3.E4M3 R24, R152, gdesc[UR8], R24, gsb0 ;  /* 0x00e0000898187df3 */ /* 0x000fe20008000818 */
[----:B------:R-:W-:Y:S02]  /*9480*/  @UP0 UIMAD.WIDE.U32 UR4, UR41, UR14, URZ ;  /* 0x0000000e290402a5 */ /* 0x000fe4000f8e003f */
[----:B------:R-:W-:-:S03]  /*9490*/  @UP0 UIMAD UR6, UR41, UR15, UR6 ;  /* 0x0000000f290602a4 */ /* 0x000fc6000f8e0206 */
[----:B------:R-:W-:Y:S01]  /*94a0*/  @UP0 ULDC.64 UR14, c[0x0][0x9d0] ;  /* 0x00027400000e0ab9 */ /* 0x000fe20000000a00 */
[----:B------:R-:W-:Y:S02]  /*94b0*/  @UP0 UIADD3 UR5, UR5, UR6, URZ ;  /* 0x0000000605050290 */ /* 0x000fe4000fffe03f */
[----:B------:R-:W-:Y:S02]  /*94c0*/  @UP0 UIMAD UR7, UR7, UR14, URZ ;  /* 0x0000000e070702a4 */ /* 0x000fe4000f8e023f */
[----:B------:R-:W-:Y:S02]  /*94d0*/  @UP0 UIMAD.WIDE.U32 UR4, UR44, UR14, UR4 ;  /* 0x0000000e2c0402a5 */ /* 0x000fe4000f8e0004 */
[----:B------:R-:W-:Y:S02]  /*94e0*/  @UP0 UIMAD UR7, UR44, UR15, UR7 ;  /* 0x0000000f2c0702a4 */ /* 0x000fe4000f8e0207 */
[----:B------:R-:W-:Y:S02]  /*94f0*/  @UP0 ULEA UR6, UP1, UR4, UR12, 0x2 ;  /* 0x0000000c04060291 */ /* 0x000fe4000f82103f */
[----:B------:R-:W-:-:S04]  /*9500*/  @UP0 UIADD3 UR5, UR5, UR7, URZ ;  /* 0x0000000705050290 */ /* 0x000fc8000fffe03f */
[----:B------:R-:W-:Y:S01]  /*9510*/  @UP0 ULEA.HI.X UR7, UR4, UR13, UR5, 0x2, UP1 ;  /* 0x0000000d04070291 */ /* 0x000fe200088f1405 */
[----:B------:R-:W-:-:S05]  /*9520*/  IMAD.U32 R8, RZ, RZ, UR6 ;  /* 0x00000006ff087e24 */ /* 0x000fca000f8e00ff */
[----:B------:R-:W-:Y:S01]  /*9530*/  IMAD.U32 R9, RZ, RZ, UR7 ;  /* 0x00000007ff097e24 */ /* 0x000fe2000f8e00ff */
[----:B------:R-:W-:-:S04]  /*9540*/  UIADD3 UR4, UR10, 0x80, URZ ;  /* 0x000000800a047890 */ /* 0x000fc8000fffe03f */
[----:B------:R2:W3:Y:S01]  /*9550*/  @P1 LDG.E R4, desc[UR42][R8.64] ;  /* 0x0000002a08041981 */ /* 0x0004e2000c1e1900 */
        /* <DEDUP_REMOVED lines=14> */
[----:B01----:R-:W0:Y:S04]  /*9640*/  SHFL.BFLY PT, R0, R3, 0x2, 0x1f ;  /* 0x0c401f0003007f89 */ /* 0x003e2800000e0000 */
[----:B--2---:R-:W1:Y:S01]  /*9650*/  SHFL.BFLY PT, R9, R2, 0x2, 0x1f ;  /* 0x0c401f0002097f89 */ /* 0x004e6200000e0000 */
[----:B------:R-:W-:Y:S02]  /*9660*/  WARPGROUP.DEPBAR.LE gsb0, 0x0 ;  /* 0x00008000000079c5 */ /* 0x000fe40000010000 */
[----:B------:R-:W-:-:S06]  /*9670*/  WARPGROUP.ARRIVE ;  /* 0x00000000000079c5 */ /* 0x000fcc0000000000 */
[----:B------:R-:W-:Y:S01]  /*9680*/  QGMMA.64x64x32.F32.E4M3.E4M3 R24, R140, gdesc[UR4], R24, gsb0 ;  /* 0x00e000048c187df3 */ /* 0x000fe20008000818 */
[----:B0-----:R-:W-:Y:S01]  /*9690*/  FADD.FTZ R0, R0, R3 ;  /* 0x0000000300007221 */ /* 0x001fe20000010000 */
[----:B------:R-:W-:Y:S01]  /*96a0*/  UIADD3 UR10, UR10, 0x200, URZ ;  /* 0x000002000a0a7890 */ /* 0x000fe2000fffe03f */
[----:B-1----:R-:W-:Y:S01]  /*96b0*/  FADD.FTZ R9, R9, R2 ;  /* 0x0000000209097221 */ /* 0x002fe20000010000 */
[----:B------:R-:W-:Y:S02]  /*96c0*/  UMOV UR11, 0xc0000010 ;  /* 0xc0000010000b7882 */ /* 0x000fe40000000000 */
[----:B------:R-:W0:Y:S04]  /*96d0*/  SHFL.BFLY PT, R7, R0, 0x1, 0x1f ;  /* 0x0c201f0000077f89 */ /* 0x000e2800000e0000 */
        /* <DEDUP_REMOVED lines=17> */
[----:B------:R-:W2:Y:S01]  /*97f0*/  @P1 MUFU.RCP R9, R11 ;  /* 0x0000000b00091308 */ /* 0x000ea20000001000 */
        /* <DEDUP_REMOVED lines=10> */
[-C--:B---3--:R-:W-:Y:S01]  /*98a0*/  FMUL.FTZ R3, R3, R4.reuse ;  /* 0x0000000403037220 */ /* 0x088fe20000410000 */
[----:B--2---:R-:W-:Y:S01]  /*98b0*/  FMUL.FTZ R9, R9, R4 ;  /* 0x0000000409097220 */ /* 0x004fe20000410000 */
[----:B------:R-:W-:-:S02]  /*98c0*/  WARPGROUP.DEPBAR.LE gsb0, 0x0 ;  /* 0x00008000000079c5 */ /* 0x000fc40000010000 */
[----:B------:R-:W-:Y:S05]  /*98d0*/  @!P0 BRA `(.L_x_12620) ;  /* 0x0000000000048947 */ /* 0x000fea0003800000 */
[----:B------:R-:W-:Y:S01]  /*98e0*/  BPT.TRAP 0x1 ;  /* 0x000000040000795c */ /* 0x000fe20000300000 */
.L_x_12620:
        /* <DEDUP_REMOVED lines=36> */
.L_x_12587:
[----:B------:R-:W-:Y:S05]  /*9b30*/  @P0 BRA `(.L_x_12621) ;  /* 0x00000014006c0947 */ /* 0x000fea0003800000 */
[----:B------:R-:W0:Y:S01]  /*9b40*/  S2R R8, SR_TID.X ;  /* 0x0000000000087919 */ /* 0x000e220000002100 */
[----:B------:R-:W-:Y:S01]  /*9b50*/  ULDC.64 UR4, c[0x4][0x38] ;  /* 0x01000e0000047ab9 */ /* 0x000fe20000000a00 */
[----:B------:R-:W-:Y:S01]  /*9b60*/  ULDC.64 UR8, c[0x0][0xbd0] ;  /* 0x0002f40000087ab9 */ /* 0x000fe20000000a00 */
[----:B------:R-:W-:Y:S01]  /*9b70*/  USHF.R.S32.HI UR7, URZ, 0x1f, UR44 ;  /* 0x0000001f3f077899 */ /* 0x000fe2000801142c */
[----:B------:R-:W1:Y:S01]  /*9b80*/  LDC R75, c[0x0][0xc50] ;  /* 0x00031400ff4b7b82 */ /* 0x000e620000000800 */
[----:B------:R-:W-:-:S07]  /*9b90*/  ULDC.64 UR10, c[0x0][0xb38] ;  /* 0x0002ce00000a7ab9 */ /* 0x000fce0000000a00 */
[----:B------:R-:W2:Y:S01]  /*9ba0*/  LDC.64 R72, c[0x0][0xb40] ;  /* 0x0002d000ff487b82 */ /* 0x000ea20000000a00 */
[----:B0-----:R-:W-:-:S05]  /*9bb0*/  IMAD.SHL.U32 R4, R8, 0x4, RZ ;  /* 0x0000000408047824 */ /* 0x001fca00078e00ff */
[----:B------:R-:W-:Y:S02]  /*9bc0*/  LOP3.LUT R4, R4, 0xc, RZ, 0xc0, !PT ;  /* 0x0000000c04047812 */ /* 0x000fe400078ec0ff */
[----:B------:R-:W-:Y:S02]  /*9bd0*/  BAR.SYNC.DEFER_BLOCKING 0x1, 0x180 ;  /* 0x0046000000007b1d */ /* 0x000fe40000010000 */
[----:B------:R-:W-:-:S05]  /*9be0*/  IADD3 R4, P0, R4, UR4, RZ ;  /* 0x0000000404047c10 */ /* 0x000fca000ff1e0ff */
[----:B------:R-:W-:-:S05]  /*9bf0*/  IMAD.X R5, RZ, RZ, UR5, P0 ;  /* 0x00000005ff057e24 */ /* 0x000fca00080e06ff */
[----:B------:R0:W3:Y:S01]  /*9c00*/  LDG.E.CONSTANT R7, desc[UR42][R4.64] ;  /* 0x0000002a04077981 */ /* 0x0000e2000c1e9900 */
        /* <DEDUP_REMOVED lines=10> */
[CC--:B0-----:R-:W-:Y:S01]  /*9cb0*/  LEA.HI R4, R9.reuse, R8.reuse, RZ, 0x7 ;  /* 0x0000000809047211 */ /* 0x0c1fe200078f38ff */
[----:B------:R-:W-:Y:S01]  /*9cc0*/  UIMAD UR9, UR44, UR9, UR6 ;  /* 0x000000092c0972a4 */ /* 0x000fe2000f8e0206 */
[----:B------:R-:W-:Y:S01]  /*9cd0*/  LEA.HI R9, R9, R8, RZ, 0x2 ;  /* 0x0000000809097211 */ /* 0x000fe200078f10ff */
[----:B------:R-:W1:Y:S01]  /*9ce0*/  S2UR UR4, SR_CTAID.Y ;  /* 0x00000000000479c3 */ /* 0x000e620000002600 */
[----:B------:R-:W-:Y:S01]  /*9cf0*/  LOP3.LUT R5, R4, 0xffffff80, RZ, 0xc0, !PT ;  /* 0xffffff8004057812 */ /* 0x000fe200078ec0ff */
[----:B------:R-:W-:Y:S01]  /*9d00*/  UIADD3 UR9, UR5, UR9, URZ ;  /* 0x0000000905097290 */ /* 0x000fe2000fffe03f */
[----:B------:R-:W-:Y:S01]  /*9d10*/  SHF.R.S32.HI R4, RZ, 0x7, R4 ;  /* 0x00000007ff047819 */ /* 0x000fe20000011404 */
[----:B------:R-:W-:Y:S01]  /*9d20*/  IMAD.U32 R23, RZ, RZ, UR5 ;  /* 0x00000005ff177e24 */ /* 0x000fe2000f8e00ff */
[----:B------:R-:W-:Y:S01]  /*9d30*/  SEL R67, R25, R24, P0 ;  /* 0x0000001819437207 */ /* 0x000fe20000000000 */
[----:B------:R-:W-:Y:S01]  /*9d40*/  IMAD.IADD R27, R8, 0x1, -R5 ;  /* 0x00000001081b7824 */ /* 0x000fe200078e0a05 */
[----:B------:R-:W-:Y:S01]  /*9d50*/  SEL R16, R26, R3, P0 ;  /* 0x000000031a107207 */ /* 0x000fe20000000000 */
[----:B------:R-:W-:Y:S01]  /*9d60*/  IMAD.HI R5, R4, 0x55555556, RZ ;  /* 0x5555555604057827 */ /* 0x000fe200078e02ff */
[----:B------:R-:W-:Y:S01]  /*9d70*/  SEL R25, R3, R26, P0 ;  /* 0x0000001a03197207 */ /* 0x000fe20000000000 */
[----:B------:R-:W-:Y:S01]  /*9d80*/  UIMAD.WIDE.U32 UR6, UR44, UR10, URZ ;  /* 0x0000000a2c0672a5 */ /* 0x000fe2000f8e003f */
[----:B------:R-:W-:Y:S01]  /*9d90*/  SHF.R.S32.HI R6, RZ, 0x1f, R27 ;  /* 0x0000001fff067819 */ /* 0x000fe2000001141b */
[----:B------:R-:W-:Y:S01]  /*9da0*/  IMAD.U32 R23, RZ, RZ, UR9 ;  /* 0x00000009ff177e24 */ /* 0x000fe2000f8e00ff */
[----:B------:R-:W-:Y:S01]  /*9db0*/  SEL R64, R28, R29, P0 ;  /* 0x0000001d1c407207 */ /* 0x000fe20000000000 */
[----:B------:R-:W-:Y:S01]  /*9dc0*/  UIMAD UR8, UR44, UR11, UR8 ;  /* 0x0000000b2c0872a4 */ /* 0x000fe2000f8e0208 */
[----:B------:R-:W-:-:S02]  /*9dd0*/  LEA.HI R11, R6, R27, RZ, 0x2 ;  /* 0x0000001b060b7211 */ /* 0x000fc400078f10ff */
[----:B------:R-:W-:Y:S01]  /*9de0*/  SEL R69, R29, R28, P0 ;  /* 0x0000001c1d457207 */ /* 0x000fe20000000000 */
[----:B------:R-:W-:Y:S01]  /*9df0*/  UIADD3 UR8, UR7, UR8, URZ ;  /* 0x0000000807087290 */ /* 0x000fe2000fffe03f */
[--C-:B------:R-:W-:Y:S01]  /*9e00*/  SHF.R.S32.HI R3, RZ, 0x2, R11.reuse ;  /* 0x00000002ff037819 */ /* 0x100fe2000001140b */
[----:B------:R-:W0:Y:S01]  /*9e10*/  LDC R29, c[0x0][0xbe8] ;  /* 0x0002fa00ff1d7b82 */ /* 0x000e220000000800 */
[----:B------:R-:W-:Y:S02]  /*9e20*/  SHF.R.S32.HI R10, RZ, 0x1f, R11 ;  /* 0x0000001fff0a7819 */ /* 0x000fe4000001140b */
[----:B------:R-:W-:Y:S02]  /*9e30*/  LOP3.LUT R9, R9, 0xfffffffc, RZ, 0xc0, !PT ;  /* 0xfffffffc09097812 */ /* 0x000fe400078ec0ff */
[----:B------:R-:W-:Y:S02]  /*9e40*/  SEL R58, R32, R33, P0 ;  /* 0x00000021203a7207 */ /* 0x000fe40000000000 */
[----:B------:R-:W-:Y:S01]  /*9e50*/  SEL R63, R33, R32, P0 ;  /* 0x00000020213f7207 */ /* 0x000fe20000000000 */
[----:B------:R-:W-:Y:S01]  /*9e60*/  IMAD.IADD R9, R8, 0x1, -R9 ;  /* 0x0000000108097824 */ /* 0x000fe200078e0a09 */
[----:B------:R-:W-:-:S02]  /*9e70*/  SEL R32, R44, R45, P0 ;  /* 0x0000002d2c207207 */ /* 0x000fc40000000000 */
[----:B------:R-:W-:Y:S02]  /*9e80*/  SEL R61, R45, R44, P0 ;  /* 0x0000002c2d3d7207 */ /* 0x000fe40000000000 */
[----:B------:R-:W-:Y:S01]  /*9e90*/  LEA.HI R6, R6, R27, RZ, 0x5 ;  /* 0x0000001b06067211 */ /* 0x000fe200078f28ff */
[----:B------:R-:W4:Y:S01]  /*9ea0*/  S2R R44, SR_CTAID.X ;  /* 0x00000000002c7919 */ /* 0x000f220000002500 */
[----:B------:R-:W-:Y:S02]  /*9eb0*/  LEA.HI R5, R5, R5, RZ, 0x1 ;  /* 0x0000000505057211 */ /* 0x000fe400078f08ff */
[----:B------:R-:W-:Y:S02]  /*9ec0*/  LEA.HI R10, R10, R3, RZ, 0x3 ;  /* 0x000000030a0a7211 */ /* 0x000fe400078f18ff */
[----:B------:R-:W-:Y:S01]  /*9ed0*/  SHF.R.S32.HI R8, RZ, 0x5, R6 ;  /* 0x00000005ff087819 */ /* 0x000fe20000011406 */
[----:B------:R-:W-:Y:S01]  /*9ee0*/  IMAD R6, R5, -0x3, R4 ;  /* 0xfffffffd05067824 */ /* 0x000fe200078e0204 */
[----:B------:R-:W-:Y:S01]  /*9ef0*/  LOP3.LUT R10, R10, 0xfffffff8, RZ, 0xc0, !PT ;  /* 0xfffffff80a0a7812 */ /* 0x000fe200078ec0ff */
[----:B------:R-:W5:Y:S01]  /*9f00*/  LDC.64 R4, c[0x0][0xbd8] ;  /* 0x0002f600ff047b82 */ /* 0x000f620000000a00 */
[----:B------:R-:W-:-:S02]  /*9f10*/  SEL R20, R46, R47, P0 ;  /* 0x0000002f2e147207 */ /* 0x000fc40000000000 */
[----:B0-----:R-:W-:Y:S01]  /*9f20*/  ISETP.NE.AND P2, PT, R29, 0x1, PT ;  /* 0x000000011d00780c */ /* 0x001fe20003f45270 */
[----:B------:R-:W-:Y:S01]  /*9f30*/  IMAD.IADD R3, R3, 0x1, -R10 ;  /* 0x0000000103037824 */ /* 0x000fe200078e0a0a */
[----:B------:R-:W-:Y:S02]  /*9f40*/  SEL R14, R34, R35, P0 ;  /* 0x00000023220e7207 */ /* 0x000fe40000000000 */
[----:B------:R-:W-:Y:S01]  /*9f50*/  SEL R21, R35, R34, P0 ;  /* 0x0000002223157207 */ /* 0x000fe20000000000 */
[----:B------:R-:W-:Y:S01]  /*9f60*/  IMAD R3, R8, 0x10, R3 ;  /* 0x0000001008037824 */ /* 0x000fe200078e0203 */
[----:B------:R-:W-:Y:S02]  /*9f70*/  LEA.HI R8, R9, R9, RZ, 0x1 ;  /* 0x0000000909087211 */ /* 0x000fe400078f08ff */
[----:B------:R-:W-:Y:S01]  /*9f80*/  SEL R47, R47, R46, P0 ;  /* 0x0000002e2f2f7207 */ /* 0x000fe20000000000 */
[----:B------:R-:W-:Y:S01]  /*9f90*/  IMAD R3, R6, 0x40, R3 ;  /* 0x0000004006037824 */ /* 0x000fe200078e0203 */
[----:B------:R-:W-:-:S02]  /*9fa0*/  LOP3.LUT R8, R8, 0x1ffffffe, RZ, 0xc0, !PT ;  /* 0x1ffffffe08087812 */ /* 0x000fc400078ec0ff */
[----:B------:R-:W-:Y:S01]  /*9fb0*/  SEL R60, R36, R37, P0 ;  /* 0x00000025243c7207 */ /* 0x000fe20000000000 */
[----:B------:R-:W0:Y:S01]  /*9fc0*/  @P2 LDC R71, c[0x0][0xbec] ;  /* 0x0002fb00ff472b82 */ /* 0x000e220000000800 */
[----:B------:R-:W-:Y:S01]  /*9fd0*/  SEL R65, R37, R36, P0 ;  /* 0x0000002425417207 */ /* 0x000fe20000000000 */
[----:B------:R-:W-:Y:S01]  /*9fe0*/  IMAD.IADD R28, R9, 0x1, -R8 ;  /* 0x00000001091c7824 */ /* 0x000fe200078e0a08 */
[----:B------:R-:W-:Y:S01]  /*9ff0*/  SEL R36, R48, R49, P0 ;  /* 0x0000003130247207 */ /* 0x000fe20000000000 */
[----:B------:R-:W-:Y:S01]  /*a000*/  IMAD.U32 R9, RZ, RZ, UR7 ;  /* 0x00000007ff097e24 */ /* 0x000fe2000f8e00ff */
[----:B------:R-:W-:Y:S01]  /*a010*/  SEL R26, R30, R31, P0 ;  /* 0x0000001f1e1a7207 */ /* 0x000fe20000000000 */
[--C-:B------:R-:W-:Y:S01]  /*a020*/  IMAD R6, R28, 0x8, R3.reuse ;  /* 0x000000081c067824 */ /* 0x100fe200078e0203 */
[----:B------:R-:W-:Y:S01]  /*a030*/  SEL R45, R31, R30, P0 ;  /* 0x0000001e1f2d7207 */ /* 0x000fe20000000000 */
[----:B-----5:R-:W-:Y:S01]  /*a040*/  IMAD R46, R4, UR45, RZ ;  /* 0x0000002d042e7c24 */ /* 0x020fe2000f8e02ff */
[----:B------:R-:W5:Y:S01]  /*a050*/  @P2 LDC R77, c[0x0][0xbec] ;  /* 0x0002fb00ff4d2b82 */ /* 0x000f620000000800 */
[----:B----4-:R-:W-:Y:S01]  /*a060*/  IMAD R28, R44, 0xc0, R3 ;  /* 0x000000c02c1c7824 */ /* 0x010fe200078e0203 */
[----:B------:R-:W-:Y:S01]  /*a070*/  SEL R56, R40, R41, P0 ;  /* 0x0000002928387207 */ /* 0x000fe20000000000 */
[----:B------:R-:W-:Y:S01]  /*a080*/  IMAD R44, R44, 0xc0, R6 ;  /* 0x000000c02c2c7824 */ /* 0x000fe200078e0206 */
[----:B------:R-:W-:Y:S01]  /*a090*/  SEL R59, R41, R40, P0 ;  /* 0x00000028293b7207 */ /* 0x000fe20000000000 */
[----:B------:R-:W-:Y:S01]  /*a0a0*/  IMAD R35, R5, UR41, R46 ;  /* 0x0000002905237c24 */ /* 0x000fe2000f8e022e */
[----:B------:R-:W-:Y:S01]  /*a0b0*/  SEL R40, R52, R53, P0 ;  /* 0x0000003534287207 */ /* 0x000fe20000000000 */
[----:B------:R-:W-:Y:S01]  /*a0c0*/  IMAD.WIDE.U32 R22, R4, UR41, R22 ;  /* 0x0000002904167c25 */ /* 0x000fe2000f8e0016 */
[----:B------:R-:W4:Y:S01]  /*a0d0*/  @P2 LDC R46, c[0x0][0xbf0] ;  /* 0x0002fc00ff2e2b82 */ /* 0x000f220000000800 */
[----:B------:R-:W-:-:S02]  /*a0e0*/  SEL R53, R53, R52, P0 ;  /* 0x0000003435357207 */ /* 0x000fc40000000000 */
[----:B------:R-:W-:Y:S01]  /*a0f0*/  SEL R12, R42, R43, P0 ;  /* 0x0000002b2a0c7207 */ /* 0x000fe20000000000 */
[----:B------:R-:W-:Y:S01]  /*a100*/  IMAD.IADD R23, R23, 0x1, R35 ;  /* 0x0000000117177824 */ /* 0x000fe200078e0223 */
[----:B------:R-:W-:Y:S01]  /*a110*/  SEL R10, R50, R51, P0 ;  /* 0x00000033320a7207 */ /* 0x000fe20000000000 */
[----:B------:R-:W-:Y:S01]  /*a120*/  IMAD.U32 R8, RZ, RZ, UR6 ;  /* 0x00000006ff087e24 */ /* 0x000fe2000f8e00ff */
[----:B------:R-:W-:Y:S01]  /*a130*/  LOP3.LUT R30, R11, 0x7ffffffc, RZ, 0xc0, !PT ;  /* 0x7ffffffc0b1e7812 */ /* 0x000fe200078ec0ff */
[----:B------:R-:W4:Y:S01]  /*a140*/  @P2 LDC R52, c[0x0][0xbf0] ;  /* 0x0002fc00ff342b82 */ /* 0x000f220000000800 */
[----:B------:R-:W-:Y:S01]  /*a150*/  SEL R24, R38, R39, P0 ;  /* 0x0000002726187207 */ /* 0x000fe20000000000 */
[----:B0-----:R-:W-:Y:S01]  /*a160*/  @P2 IMAD.HI.U32 R35, R44, R71, RZ ;  /* 0x000000472c232227 */ /* 0x001fe200078e00ff */
[----:B------:R-:W-:Y:S01]  /*a170*/  SEL R18, R54, R55, P0 ;  /* 0x0000003736127207 */ /* 0x000fe20000000000 */
[----:B------:R-:W-:Y:S01]  /*a180*/  ULDC.64 UR6, c[0x0][0xb48] ;  /* 0x0002d20000067ab9 */ /* 0x000fe20000000a00 */
[----:B------:R-:W-:Y:S01]  /*a190*/  SEL R17, R51, R50, P0 ;  /* 0x0000003233117207 */ /* 0x000fe20000000000 */
[----:B------:R-:W-:Y:S01]  /*a1a0*/  IMAD R50, RZ, RZ, -UR44 ;  /* 0x8000002cff327e24 */ /* 0x000fe2000f8e02ff */
[----:B------:R-:W-:Y:S01]  /*a1b0*/  SEL R37, R39, R38, P0 ;  /* 0x0000002627257207 */ /* 0x000fe20000000000 */
[----:B------:R-:W-:Y:S01]  /*a1c0*/  IMAD.U32 R9, RZ, RZ, UR8 ;  /* 0x00000008ff097e24 */ /* 0x000fe2000f8e00ff */
[C---:B------:R-:W-:Y:S01]  /*a1d0*/  LOP3.LUT P1, RZ, R27.reuse, 0x3, RZ, 0xc0, !PT ;  /* 0x000000031bff7812 */ /* 0x040fe2000782c0ff */
[----:B------:R-:W-:Y:S01]  /*a1e0*/  IMAD.IADD R27, R27, 0x1, -R30 ;  /* 0x000000011b1b7824 */ /* 0x000fe200078e0a1e */
[----:B------:R-:W-:Y:S01]  /*a1f0*/  SEL R19, R43, R42, P0 ;  /* 0x0000002a2b137207 */ /* 0x000fe20000000000 */
[----:B-1----:R-:W-:Y:S01]  /*a200*/  IMAD R50, R75, R50, UR4 ;  /* 0x000000044b327e24 */ /* 0x002fe2000f8e0232 */
[----:B------:R-:W-:Y:S01]  /*a210*/  SEL R57, R49, R48, P0 ;  /* 0x0000003031397207 */ /* 0x000fe20000000000 */
[----:B--2---:R-:W-:Y:S01]  /*a220*/  IMAD.WIDE.U32 R8, R72, UR41, R8 ;  /* 0x0000002948087c25 */ /* 0x004fe2000f8e0008 */
[----:B------:R-:W-:Y:S01]  /*a230*/  SEL R55, R55, R54, P0 ;  /* 0x0000003637377207 */ /* 0x000fe20000000000 */
[----:B------:R-:W-:Y:S01]  /*a240*/  ULDC.64 UR4, c[0x0][0xbe0] ;  /* 0x0002f80000047ab9 */ /* 0x000fe20000000a00 */
[----:B------:R-:W-:Y:S01]  /*a250*/  ULDC.64 UR8, c[0x0][0xb28] ;  /* 0x0002ca0000087ab9 */ /* 0x000fe20000000a00 */
[----:B-----5:R-:W-:Y:S01]  /*a260*/  @P2 IMAD.HI.U32 R77, R44, R77, RZ ;  /* 0x0000004d2c4d2227 */ /* 0x020fe200078e00ff */
[----:B---3--:R-:W-:Y:S01]  /*a270*/  LOP3.LUT R34, R7, 0x2, RZ, 0x3c, !PT ;  /* 0x0000000207227812 */ /* 0x008fe200078e3cff */
[----:B------:R-:W-:Y:S04]  /*a280*/  SHFL.IDX PT, R6, R62, R7, 0x1c1f ;  /* 0x001c1f073e067589 */ /* 0x000fe800000e0000 */
[----:B------:R-:W0:Y:S04]  /*a290*/  SHFL.IDX PT, R5, R67, R34, 0x1c1f ;  /* 0x001c1f2243057589 */ /* 0x000e2800000e0000 */
[----:B------:R-:W-:Y:S04]  /*a2a0*/  SHFL.IDX PT, R31, R36, R7, 0x1c1f ;  /* 0x001c1f07241f7589 */ /* 0x000fe800000e0000 */
[----:B------:R-:W-:Y:S04]  /*a2b0*/  SHFL.IDX PT, R33, R64, R7, 0x1c1f ;  /* 0x001c1f0740217589 */ /* 0x000fe800000e0000 */
[----:B------:R-:W1:Y:S04]  /*a2c0*/  SHFL.IDX PT, R36, R69, R34, 0x1c1f ;  /* 0x001c1f2245247589 */ /* 0x000e6800000e0000 */
[----:B------:R-:W-:Y:S04]  /*a2d0*/  SHFL.IDX PT, R39, R58, R7, 0x1c1f ;  /* 0x001c1f073a277589 */ /* 0x000fe800000e0000 */
[----:B------:R-:W-:Y:S01]  /*a2e0*/  SHFL.IDX PT, R38, R60, R7, 0x1c1f ;  /* 0x001c1f073c267589 */ /* 0x000fe200000e0000 */
[----:B0-----:R-:W-:-:S03]  /*a2f0*/  SEL R4, R6, R5, P0 ;  /* 0x0000000506047207 */ /* 0x001fc60000000000 */
[----:B------:R-:W-:Y:S01]  /*a300*/  SHFL.IDX PT, R42, R56, R7, 0x1c1f ;  /* 0x001c1f07382a7589 */ /* 0x000fe200000e0000 */
[----:B------:R-:W-:-:S03]  /*a310*/  SEL R6, R5, R6, P0 ;  /* 0x0000000605067207 */ /* 0x000fc60000000000 */
[----:B------:R-:W-:Y:S04]  /*a320*/  SHFL.IDX PT, R32, R32, R7, 0x1c1f ;  /* 0x001c1f0720207589 */ /* 0x000fe800000e0000 */
        /* <DEDUP_REMOVED lines=12> */
[----:B0-----:R-:W-:Y:S01]  /*a3f0*/  SEL R7, R36, R33, P0 ;  /* 0x0000002124077207 */ /* 0x001fe20000000000 */
[----:B------:R-:W-:Y:S01]  /*a400*/  IMAD R36, R72, UR45, RZ ;  /* 0x0000002d48247c24 */ /* 0x000fe2000f8e02ff */
[----:B------:R-:W-:Y:S01]  /*a410*/  SHF.R.S32.HI R33, RZ, 0x1f, R50 ;  /* 0x0000001fff217819 */ /* 0x000fe20000011432 */
[----:B------:R-:W0:Y:S01]  /*a420*/  SHFL.IDX PT, R40, R63, R34, 0x1c1f ;  /* 0x001c1f223f287589 */ /* 0x000e2200000e0000 */
[----:B-1----:R-:W-:Y:S01]  /*a430*/  IMAD.MOV.U32 R37, RZ, RZ, R44 ;  /* 0x000000ffff257224 */ /* 0x002fe200078e002c */
[----:B----4-:R-:W-:Y:S01]  /*a440*/  @P2 SHF.R.U32.HI R37, RZ, R46, R35 ;  /* 0x0000002eff252219 */ /* 0x010fe20000011623 */
[----:B------:R-:W-:Y:S01]  /*a450*/  IMAD R35, R73, UR41, R36 ;  /* 0x0000002949237c24 */ /* 0x000fe2000f8e0224 */
[----:B------:R-:W-:Y:S03]  /*a460*/  SHFL.IDX PT, R43, R61, R34, 0x1c1f ;  /* 0x001c1f223d2b7589 */ /* 0x000fe600000e0000 */
[----:B------:R-:W-:Y:S01]  /*a470*/  IMAD.IADD R35, R9, 0x1, R35 ;  /* 0x0000000109237824 */ /* 0x000fe200078e0223 */
[----:B------:R-:W1:Y:S01]  /*a480*/  SHFL.IDX PT, R49, R59, R34, 0x1c1f ;  /* 0x001c1f223b317589 */ /* 0x000e6200000e0000 */
[----:B------:R-:W-:-:S02]  /*a490*/  IMAD R9, R33, UR4, RZ ;  /* 0x0000000421097c24 */ /* 0x000fc4000f8e02ff */
[----:B------:R-:W-:Y:S01]  /*a4a0*/  IMAD R33, R33, UR6, RZ ;  /* 0x0000000621217c24 */ /* 0x000fe2000f8e02ff */
[----:B------:R-:W-:Y:S01]  /*a4b0*/  SHFL.IDX PT, R51, R53, R34, 0x1c1f ;  /* 0x001c1f2235337589 */ /* 0x000fe200000e0000 */
[----:B------:R-:W-:-:S03]  /*a4c0*/  IMAD R36, R50, UR5, R9 ;  /* 0x0000000532247c24 */ /* 0x000fc6000f8e0209 */
[----:B------:R-:W2:Y:S04]  /*a4d0*/  SHFL.IDX PT, R48, R57, R34, 0x1c1f ;  /* 0x001c1f2239307589 */ /* 0x000ea800000e0000 */
[----:B------:R3:W-:Y:S04]  /*a4e0*/  SHFL.IDX PT, R26, R45, R34, 0x1c1f ;  /* 0x001c1f222d1a7589 */ /* 0x0007e800000e0000 */
[----:B------:R-:W-:Y:S04]  /*a4f0*/  SHFL.IDX PT, R25, R25, R34, 0x1c1f ;  /* 0x001c1f2219197589 */ /* 0x000fe800000e0000 */
[----:B------:R-:W-:Y:S01]  /*a500*/  SHFL.IDX PT, R21, R21, R34, 0x1c1f ;  /* 0x001c1f2215157589 */ /* 0x000fe200000e0000 */
[----:B---3--:R-:W-:Y:S01]  /*a510*/  IMAD.MOV.U32 R45, RZ, RZ, R44 ;  /* 0x000000ffff2d7224 */ /* 0x008fe200078e002c */
[----:B------:R-:W-:-:S02]  /*a520*/  @P2 SHF.R.U32.HI R45, RZ, R52, R77 ;  /* 0x00000034ff2d2219 */ /* 0x000fc4000001164d */
[----:B------:R3:W-:Y:S04]  /*a530*/  SHFL.IDX PT, R20, R47, R34, 0x1c1f ;  /* 0x001c1f222f147589 */ /* 0x0007e800000e0000 */
[----:B------:R-:W-:Y:S01]  /*a540*/  SHFL.IDX PT, R19, R19, R34, 0x1c1f ;  /* 0x001c1f2213137589 */ /* 0x000fe200000e0000 */
[----:B------:R-:W-:-:S03]  /*a550*/  IMAD.MOV R46, RZ, RZ, -R45 ;  /* 0x000000ffff2e7224 */ /* 0x000fc600078e0a2d */
[----:B------:R-:W-:Y:S01]  /*a560*/  SHFL.IDX PT, R18, R55, R34, 0x1c1f ;  /* 0x001c1f2237127589 */ /* 0x000fe200000e0000 */
[C---:B---3--:R-:W-:Y:S01]  /*a570*/  IMAD R47, R50.reuse, UR7, R33 ;  /* 0x00000007322f7c24 */ /* 0x048fe2000f8e0221 */
[----:B------:R-:W-:Y:S02]  /*a580*/  SHF.R.S32.HI R33, RZ, 0x1f, R37 ;  /* 0x0000001fff217819 */ /* 0x000fe40000011425 */
[----:B------:R3:W-:Y:S02]  /*a590*/  SHFL.IDX PT, R17, R17, R34, 0x1c1f ;  /* 0x001c1f2211117589 */ /* 0x0007e400000e0000 */
[----:B---3--:R-:W-:Y:S02]  /*a5a0*/  IMAD.MOV.U32 R34, RZ, RZ, R8 ;  /* 0x000000ffff227224 */ /* 0x008fe400078e0008 */
[----:B------:R-:W-:Y:S01]  /*a5b0*/  IMAD.WIDE.U32 R8, R50, UR4, R22 ;  /* 0x0000000432087c25 */ /* 0x000fe2000f8e0016 */
[----:B------:R-:W-:-:S03]  /*a5c0*/  ULDC.64 UR4, c[0x0][0xb30] ;  /* 0x0002cc0000047ab9 */ /* 0x000fc60000000a00 */
[----:B------:R-:W-:Y:S01]  /*a5d0*/  IMAD.WIDE.U32 R22, R50, UR6, R34 ;  /* 0x0000000632167c25 */ /* 0x000fe2000f8e0022 */
[----:B------:R-:W-:Y:S01]  /*a5e0*/  IADD3 R34, P2, R37, R8, RZ ;  /* 0x0000000825227210 */ /* 0x000fe20007f5e0ff */
[----:B------:R-:W-:Y:S01]  /*a5f0*/  ULDC.64 UR6, c[0x0][0xbc8] ;  /* 0x0002f20000067ab9 */ /* 0x000fe20000000a00 */
[----:B------:R-:W-:Y:S01]  /*a600*/  SHF.R.S32.HI R8, RZ, 0x1f, R45 ;  /* 0x0000001fff087819 */ /* 0x000fe2000001142d */
[----:B------:R-:W-:Y:S01]  /*a610*/  IMAD.MOV R37, RZ, RZ, -R37 ;  /* 0x000000ffff257224 */ /* 0x000fe200078e0a25 */
[----:B------:R-:W-:Y:S01]  /*a620*/  IADD3.X R35, R33, R9, R36, P2, !PT ;  /* 0x0000000921237210 */ /* 0x000fe200017fe424 */
[----:B------:R-:W-:Y:S02]  /*a630*/  IMAD.IADD R23, R23, 0x1, R47 ;  /* 0x0000000117177824 */ /* 0x000fe400078e022f */
[----:B------:R-:W-:Y:S02]  /*a640*/  IMAD R8, R8, UR4, RZ ;  /* 0x0000000408087c24 */ /* 0x000fe4000f8e02ff */
[----:B------:R-:W-:-:S02]  /*a650*/  IMAD R33, R29, R37, R44 ;  /* 0x000000251d217224 */ /* 0x000fc400078e022c */
[----:B------:R-:W-:Y:S02]  /*a660*/  IMAD R37, R29, R46, R44 ;  /* 0x0000002e1d257224 */ /* 0x000fe400078e022c */
[C---:B------:R-:W-:Y:S01]  /*a670*/  IMAD R47, R45.reuse, UR5, R8 ;  /* 0x000000052d2f7c24 */ /* 0x040fe2000f8e0208 */
[----:B------:R-:W3:Y:S01]  /*a680*/  S2UR UR5, SR_CgaCtaId ;  /* 0x00000000000579c3 */ /* 0x000ee20000008800 */
[----:B------:R-:W-:Y:S01]  /*a690*/  IMAD.WIDE.U32 R8, R45, UR4, R22 ;  /* 0x000000042d087c25 */ /* 0x000fe2000f8e0016 */
[----:B------:R-:W-:Y:S01]  /*a6a0*/  SHF.R.S32.HI R22, RZ, 0x1f, R33 ;  /* 0x0000001fff167819 */ /* 0x000fe20000011421 */
[----:B------:R-:W-:Y:S01]  /*a6b0*/  UMOV UR4, 0x400 ;  /* 0x0000040000047882 */ /* 0x000fe20000000000 */
[----:B------:R-:W-:Y:S01]  /*a6c0*/  SHF.R.S32.HI R23, RZ, 0x1f, R37 ;  /* 0x0000001fff177819 */ /* 0x000fe20000011425 */
[----:B------:R-:W-:Y:S02]  /*a6d0*/  IMAD.IADD R9, R9, 0x1, R47 ;  /* 0x0000000109097824 */ /* 0x000fe400078e022f */
[----:B------:R-:W-:-:S02]  /*a6e0*/  IMAD R22, R22, UR6, RZ ;  /* 0x0000000616167c24 */ /* 0x000fc4000f8e02ff */
        /* <DEDUP_REMOVED lines=19> */
[----:B------:R-:W-:Y:S01]  /*a820*/  VIADD R50, R28, 0x8 ;  /* 0x000000081c327836 */ /* 0x000fe20000000000 */
        /* <DEDUP_REMOVED lines=32> */
[----:B------:R-:W-:Y:S01]  /*aa30*/  VIADD R33, R49, 0x30 ;  /* 0x0000003031217836 */ /* 0x000fe20000000000 */
        /* <DEDUP_REMOVED lines=18> */
[----:B------:R-:W-:Y:S02]  /*ab60*/  @!P3 LOP3.LUT R27, R27, 0xfffffffe, RZ, 0xc0, !PT ;  /* 0xfffffffe1b1bb812 */ /* 0x000fe400078ec0ff */
[----:B------:R-:W-:Y:S02]  /*ab70*/  @!P5 LOP3.LUT R33, R33, 0xfffffffe, RZ, 0xc0, !PT ;  /* 0xfffffffe2121d812 */ /* 0x000fe400078ec0ff */
[----:B------:R-:W-:Y:S01]  /*ab80*/  @!P1 LEA.HI R0, R0, R0, RZ, 0x1 ;  /* 0x0000000000009211 */ /* 0x000fe200078f08ff */
[----:B0-----:R-:W-:Y:S01]  /*ab90*/  @!P3 IMAD.WIDE R28, R27, 0x4, R46 ;  /* 0x000000041b1cb825 */ /* 0x001fe200078e022e */
        /* <DEDUP_REMOVED lines=16> */
.L_x_12623:
[----:B------:R-:W-:Y:S05]  /*aca0*/  BSYNC B0 ;  /* 0x0000000000007941 */ /* 0x000fea0003800000 */
.L_x_12622:
        /* <DEDUP_REMOVED lines=68> */
.L_x_12621:
        /* <DEDUP_REMOVED lines=58> */
.L_x_12583:
        /* <DEDUP_REMOVED lines=18> */
.L_x_12624:
[----:B------:R-:W-:Y:S01]  /*b5b0*/  ULDC UR44, c[0x0][0xc50] ;  /* 0x00031400002c7ab9 */ /* 0x000fe20000000800 */
[----:B------:R-:W-:Y:S01]  /*b5c0*/  UMOV UR36, UR6 ;  /* 0x0000000600247c82 */ /* 0x000fe20008000000 */
[----:B------:R-:W-:-:S11]  /*b5d0*/  UISETP.NE.AND UP0, UPT, UR44, 0x1, UPT ;  /* 0x000000012c00788c */ /* 0x000fd6000bf05270 */
[----:B------:R-:W-:Y:S01]  /*b5e0*/  @UP0 ULDC UR4, c[0x0][0xc54] ;  /* 0x0003150000040ab9 */ /* 0x000fe20000000800 */
[----:B------:R-:W-:Y:S01]  /*b5f0*/  @UP0 ULDC UR7, c[0x0][0xc58] ;  /* 0x0003160000070ab9 */ /* 0x000fe20000000800 */
[----:B------:R-:W-:-:S04]  /*b600*/  UIMAD.WIDE.U32 UR4, UR6, UR4, URZ ;  /* 0x00000004060472a5 */ /* 0x000fc8000f8e003f */
[----:B------:R-:W-:-:S12]  /*b610*/  @UP0 USHF.R.U32.HI UR36, URZ, UR7, UR5 ;  /* 0x000000073f240299 */ /* 0x000fd80008011605 */
.L_x_12625:
        /* <DEDUP_REMOVED lines=21> */
[----:B0-----:R-:W-:-:S04]  /*b770*/  UIMAD UR39, UR39, 0xc0, URZ ;  /* 0x000000c0272778a4 */ /* 0x001fc8000f8e023f */
        /* <DEDUP_REMOVED lines=10> */
[----:B------:R-:W-:Y:S02]  /*b820*/  USHF.R.U32.HI UR10, URZ, 0x10, UR44 ;  /* 0x000000103f0a7899 */ /* 0x000fe4000801162c */
[----:B------:R-:W-:Y:S02]  /*b830*/  ULEA.HI.SX32 UR4, UR7, UR4, 0x1a ;  /* 0x0000000407047291 */ /* 0x000fe4000f8fd23f */
[----:B------:R-:W-:-:S02]  /*b840*/  ULOP3.LUT UR44, UR44, 0xffff, URZ, 0xc0, !UPT ;  /* 0x0000ffff2c2c7892 */ /* 0x000fc4000f8ec03f */
        /* <DEDUP_REMOVED lines=41> */
.L_x_12627:
        /* <DEDUP_REMOVED lines=33> */
.L_x_12628:
        /* <DEDUP_REMOVED lines=20> */
.L_x_12629:
        /* <DEDUP_REMOVED lines=20> */
.L_x_12630:
        /* <DEDUP_REMOVED lines=18> */
.L_x_12631:
        /* <DEDUP_REMOVED lines=26> */
[----:B------:R-:W-:Y:S02]  /*c230*/  LOP3.LUT R22, R3, 0x640, R22, 0xf8, !PT ;  /* 0x0000064003167812 */ /* 0x000fe400078ef816 */
[----:B------:R-:W-:Y:S02]  /*c240*/  LOP3.LUT R17, R17, R8, RZ, 0xfc, !PT ;  /* 0x0000000811117212 */ /* 0x000fe400078efcff */
[----:B------:R-:W-:Y:S02]  /*c250*/  SHF.R.U32.HI R29, RZ, 0x3, R27 ;  /* 0x00000003ff1d7819 */ /* 0x000fe4000001161b */
[----:B------:R-:W-:Y:S02]  /*c260*/  P2R R24, PR, RZ, 0x2 ;  /* 0x00000002ff187803 */ /* 0x000fe40000000000 */
[----:B--2---:R-:W-:Y:S02]  /*c270*/  SHF.R.S32.HI R18, RZ, 0x1f, R23 ;  /* 0x0000001fff127819 */ /* 0x004fe40000011417 */
[----:B------:R-:W-:Y:S01]  /*c280*/  SEL R19, R23, RZ, !P1 ;  /* 0x000000ff17137207 */ /* 0x000fe20004800000 */
[----:B------:R-:W-:Y:S06]  /*c290*/  BRA.DIV UR4, `(.L_x_12632) ;  /* 0x0000002604207947 */ /* 0x000fec000b800000 */
[----:B------:R0:W1:Y:S02]  /*c2a0*/  SHFL.IDX PT, R14, R2, RZ, 0x1f ;  /* 0x00001fff020e7589 */ /* 0x00006400000e0000 */
.L_x_12681:
[----:B-1----:R-:W-:Y:S02]  /*c2b0*/  ISETP.NE.AND P0, PT, R14, RZ, PT ;  /* 0x000000ff0e00720c */ /* 0x002fe40003f05270 */
[----:B------:R-:W-:-:S04]  /*c2c0*/  PLOP3.LUT P2, PT, PT, PT, PT, 0x8, 0x0 ;  /* 0x000000000000781c */ /* 0x000fc80003f4e170 */
[----:B------:R-:W-:-:S07]  /*c2d0*/  P2R R25, PR, RZ, 0x4 ;  /* 0x00000004ff197803 */ /* 0x000fce0000000000 */
[----:B------:R-:W-:Y:S05]  /*c2e0*/  @P0 BRA `(.L_x_12633) ;  /* 0x0000000400240947 */ /* 0x000fea0003800000 */
[----:B------:R-:W-:-:S06]  /*c2f0*/  UIADD3 UR4, UR41, -0x1, URZ ;  /* 0xffffffff29047890 */ /* 0x000fcc000fffe03f */
[----:B------:R-:W-:Y:S01]  /*c300*/  IMAD.U32 R3, RZ, RZ, UR4 ;  /* 0x00000004ff037e24 */ /* 0x000fe2000f8e00ff */
[----:B------:R-:W-:-:S03]  /*c310*/  UMOV UR4, 0xffffffff ;  /* 0xffffffff00047882 */ /* 0x000fc60000000000 */
[----:B------:R-:W-:Y:S05]  /*c320*/  BRA.DIV UR4, `(.L_x_12634) ;  /* 0x00000026041c7947 */ /* 0x000fea000b800000 */
[----:B------:R-:W-:-:S13]  /*c330*/  ELECT P6, URZ, PT ;  /* 0x00000000003f782f */ /* 0x000fda00038c0000 */
.L_x_12684:
        /* <DEDUP_REMOVED lines=23> */
.L_x_12635:
[----:B------:R-:W2:Y:S01]  /*c4b0*/  SYNCS.PHASECHK.TRANS64.TRYWAIT P0, [UR38+0x12480], R0 ;  /* 0x01248000ff0075a7 */ /* 0x000ea20008000166 */
[----:B------:R-:W-:Y:S01]  /*c4c0*/  ISETP.NE.AND P1, PT, R16, RZ, PT ;  /* 0x000000ff1000720c */ /* 0x000fe20003f25270 */
[----:B--2---:R-:W-:-:S12]  /*c4d0*/  @!P0 BRA `(.L_x_12636) ;  /* 0x0000002000d08947 */ /* 0x004fd80003800000 */
.L_x_12685:
[----:B------:R-:W-:Y:S05]  /*c4e0*/  @P1 BRA `(.L_x_12637) ;  /* 0x0000000000141947 */ /* 0x000fea0003800000 */
[----:B------:R-:W-:Y:S01]  /*c4f0*/  LOP3.LUT P0, RZ, R27, 0x1f, RZ, 0xc0, !PT ;  /* 0x0000001f1bff7812 */ /* 0x000fe2000780c0ff */
[----:B-1----:R-:W-:-:S04]  /*c500*/  IMAD.MOV.U32 R4, RZ, RZ, 0x2800 ;  /* 0x00002800ff047424 */ /* 0x002fc800078e00ff */
[----:B------:R2:W-:Y:S08]  /*c510*/  SYNCS.ARRIVE.TRANS64 RZ, [UR38+0x12470], R4 ;  /* 0x01247004ffff79a7 */ /* 0x0005f00008000026 */
[----:B--2---:R-:W-:Y:S05]  /*c520*/  @!P0 BRA `(.L_x_12637) ;  /* 0x0000000000048947 */ /* 0x004fea0003800000 */
[----:B------:R-:W-:Y:S01]  /*c530*/  BPT.TRAP 0x1 ;  /* 0x000000040000795c */ /* 0x000fe20000300000 */
.L_x_12637:
        /* <DEDUP_REMOVED lines=15> */
.L_x_12686:
[----:B------:R-:W-:Y:S05]  /*c630*/  @P1 BRA `(.L_x_12639) ;  /* 0x0000000000141947 */ /* 0x000fea0003800000 */
[----:B------:R-:W-:Y:S01]  /*c640*/  LOP3.LUT P0, RZ, R27, 0x1f, RZ, 0xc0, !PT ;  /* 0x0000001f1bff7812 */ /* 0x000fe2000780c0ff */
[----:B-1----:R-:W-:-:S04]  /*c650*/  IMAD.MOV.U32 R0, RZ, RZ, 0x2800 ;  /* 0x00002800ff007424 */ /* 0x002fc800078e00ff */
[----:B------:R2:W-:Y:S08]  /*c660*/  SYNCS.ARRIVE.TRANS64 RZ, [UR38+0x12430], R0 ;  /* 0x01243000ffff79a7 */ /* 0x0005f00008000026 */
[----:B--2---:R-:W-:Y:S05]  /*c670*/  @!P0 BRA `(.L_x_12639) ;  /* 0x0000000000048947 */ /* 0x004fea0003800000 */
[----:B------:R-:W-:Y:S01]  /*c680*/  BPT.TRAP 0x1 ;  /* 0x000000040000795c */ /* 0x000fe20000300000 */
.L_x_12639:
        /* <DEDUP_REMOVED lines=12> */
[----:B------:R-:W-:-:S04]  /*c750*/  UMOV UR12, UR36 ;  /* 0x00000024000c7c82 */ /* 0x000fc80008000000 */
[----:B------:R2:W-:Y:S02]  /*c760*/  UTMALDG.4D [UR8], [UR4], desc[UR6] ;  /* 0x00000608040075b4 */ /* 0x0005e40008019000 */
[----:B--2---:R-:W-:Y:S01]  /*c770*/  NOP ;  /* 0x0000000000007918 */ /* 0x004fe20000000000 */
.L_x_12633:
        /* <DEDUP_REMOVED lines=28> */
.L_x_12640:
[----:B------:R-:W2:Y:S01]  /*c940*/  LDC R6, c[0x0][0x448] ;  /* 0x00011200ff067b82 */ /* 0x000ea20000000800 */
[----:B------:R-:W3:Y:S01]  /*c950*/  S2R R9, SR_CTAID.X ;  /* 0x0000000000097919 */ /* 0x000ee20000002500 */
[----:B-1----:R-:W-:Y:S01]  /*c960*/  IMAD.SHL.U32 R0, R27, 0x10, RZ ;  /* 0x000000101b007824 */ /* 0x002fe200078e00ff */
[----:B------:R-:W-:Y:S01]  /*c970*/  UMOV UR4, UR46 ;  /* 0x0000002e00047c82 */ /* 0x000fe20008000000 */
[C---:B------:R-:W-:Y:S01]  /*c980*/  IMAD.SHL.U32 R3, R29.reuse, 0x80, RZ ;  /* 0x000000801d037824 */ /* 0x040fe200078e00ff */
[----:B------:R-:W-:Y:S01]  /*c990*/  UMOV UR5, UR45 ;  /* 0x0000002d00057c82 */ /* 0x000fe20008000000 */
[----:B------:R-:W-:Y:S01]  /*c9a0*/  IMAD.SHL.U32 R4, R29, 0x10, RZ ;  /* 0x000000101d047824 */ /* 0x000fe200078e00ff */
[----:B------:R-:W-:Y:S01]  /*c9b0*/  LOP3.LUT R0, R0, 0x30, RZ, 0xe2, !PT ;  /* 0x0000003000007812 */ /* 0x000fe200078ee2ff */
[----:B------:R-:W-:Y:S01]  /*c9c0*/  IMAD.SHL.U32 R20, R27, 0x20, RZ ;  /* 0x000000201b147824 */ /* 0x000fe200078e00ff */
[----:B------:R-:W-:Y:S02]  /*c9d0*/  ULDC.64 UR6, c[0x0][0x2c8] ;  /* 0x0000b20000067ab9 */ /* 0x000fe40000000a00 */
[----:B------:R-:W-:-:S02]  /*c9e0*/  LOP3.LUT R3, R0, 0x180, R3, 0xf8, !PT ;  /* 0x0000018000037812 */ /* 0x000fc400078ef803 */
[----:B------:R-:W-:Y:S02]  /*c9f0*/  LOP3.LUT R20, R20, 0x60, RZ, 0xc0, !PT ;  /* 0x0000006014147812 */ /* 0x000fe400078ec0ff */
[----:B------:R-:W-:Y:S01]  /*ca00*/  LOP3.LUT R4, R3, 0x30, R4, 0x78, !PT ;  /* 0x0000003003047812 */ /* 0x000fe200078e7804 */
[----:B------:R-:W-:-:S05]  /*ca10*/  IMAD.SHL.U32 R3, R27, 0x10, RZ ;  /* 0x000000101b037824 */ /* 0x000fca00078e00ff */
[----:B------:R-:W-:Y:S02]  /*ca20*/  LOP3.LUT R3, R3, 0x40, RZ, 0xc0, !PT ;  /* 0x0000004003037812 */ /* 0x000fe400078ec0ff */
[----:B--2---:R-:W-:Y:S02]  /*ca30*/  ISETP.NE.AND P0, PT, R6, 0x1, PT ;  /* 0x000000010600780c */ /* 0x004fe40003f05270 */
[----:B------:R-:W-:Y:S02]  /*ca40*/  IADD3 R28, R4, R3, R28 ;  /* 0x00000003041c7210 */ /* 0x000fe40007ffe01c */
[----:B------:R-:W-:Y:S02]  /*ca50*/  LEA.HI R4, R16, R20, RZ, 0x1e ;  /* 0x0000001410047211 */ /* 0x000fe400078ff0ff */
[----:B------:R-:W-:-:S03]  /*ca60*/  SHF.R.S32.HI R20, RZ, 0x1f, R26 ;  /* 0x0000001fff147819 */ /* 0x000fc6000001141a */
[----:B---3--:R-:W-:Y:S02]  /*ca70*/  IMAD R9, R9, 0xc0, R4 ;  /* 0x000000c009097824 */ /* 0x008fe400078e0204 */
[----:B------:R-:W1:Y:S02]  /*ca80*/  LDC.64 R4, c[0x0][0x2e0] ;  /* 0x0000b800ff047b82 */ /* 0x000e640000000a00 */
[----:B------:R-:W-:Y:S02]  /*ca90*/  VIADD R7, R9, 0x80 ;  /* 0x0000008009077836 */ /* 0x000fe40000000000 */
[----:B------:R-:W-:-:S04]  /*caa0*/  IMAD.MOV.U32 R11, RZ, RZ, R9 ;  /* 0x000000ffff0b7224 */ /* 0x000fc800078e0009 */
[----:B------:R-:W2:Y:S08]  /*cab0*/  @P0 LDC R8, c[0x0][0x44c] ;  /* 0x00011300ff080b82 */ /* 0x000eb00000000800 */
[----:B------:R-:W3:Y:S08]  /*cac0*/  @P0 LDC R12, c[0x0][0x44c] ;  /* 0x00011300ff0c0b82 */ /* 0x000ef00000000800 */
[----:B------:R-:W4:Y:S08]  /*cad0*/  @P0 LDC R10, c[0x0][0x450] ;  /* 0x00011400ff0a0b82 */ /* 0x000f300000000800 */
[----:B------:R-:W5:Y:S01]  /*cae0*/  @P0 LDC R13, c[0x0][0x450] ;  /* 0x00011400ff0d0b82 */ /* 0x000f620000000800 */
[----:B--2---:R-:W-:-:S04]  /*caf0*/  @P0 IMAD.HI.U32 R3, R9, R8, RZ ;  /* 0x0000000809030227 */ /* 0x004fc800078e00ff */
[----:B---3--:R-:W-:Y:S01]  /*cb00*/  @P0 IMAD.HI.U32 R8, R7, R12, RZ ;  /* 0x0000000c07080227 */ /* 0x008fe200078e00ff */
[----:B----4-:R-:W-:-:S03]  /*cb10*/  @P0 SHF.R.U32.HI R11, RZ, R10, R3 ;  /* 0x0000000aff0b0219 */ /* 0x010fc60000011603 */
[----:B------:R-:W-:Y:S02]  /*cb20*/  IMAD.MOV.U32 R3, RZ, RZ, R7 ;  /* 0x000000ffff037224 */ /* 0x000fe400078e0007 */
[----:B------:R-:W-:Y:S01]  /*cb30*/  IMAD.MOV R10, RZ, RZ, -R11 ;  /* 0x000000ffff0a7224 */ /* 0x000fe200078e0a0b */
[----:B-----5:R-:W-:Y:S01]  /*cb40*/  @P0 SHF.R.U32.HI R3, RZ, R13, R8 ;  /* 0x0000000dff030219 */ /* 0x020fe20000011608 */
[----:B-1----:R-:W-:Y:S02]  /*cb50*/  IMAD R8, R20, R4, RZ ;  /* 0x0000000414087224 */ /* 0x002fe400078e02ff */
[----:B------:R-:W-:Y:S02]  /*cb60*/  IMAD R9, R6, R10, R9 ;  /* 0x0000000a06097224 */ /* 0x000fe400078e0209 */
[C---:B------:R-:W-:Y:S01]  /*cb70*/  IMAD R13, R26.reuse, R5, R8 ;  /* 0x000000051a0d7224 */ /* 0x040fe200078e0208 */
[----:B------:R-:W-:Y:S01]  /*cb80*/  SHF.R.S32.HI R8, RZ, 0x1f, R11 ;  /* 0x0000001fff087819 */ /* 0x000fe2000001140b */
[----:B------:R-:W-:Y:S01]  /*cb90*/  IMAD.WIDE.U32 R4, R26, R4, UR4 ;  /* 0x000000041a047e25 */ /* 0x000fe2000f8e0004 */
[----:B------:R-:W-:-:S03]  /*cba0*/  ULDC.64 UR4, c[0x0][0x2d0] ;  /* 0x0000b40000047ab9 */ /* 0x000fc60000000a00 */
[----:B------:R-:W-:Y:S02]  /*cbb0*/  IMAD R8, R8, UR4, RZ ;  /* 0x0000000408087c24 */ /* 0x000fe4000f8e02ff */
[----:B------:R-:W-:Y:S02]  /*cbc0*/  IMAD.IADD R5, R5, 0x1, R13 ;  /* 0x0000000105057824 */ /* 0x000fe400078e020d */
[C---:B------:R-:W-:Y:S01]  /*cbd0*/  IMAD R13, R11.reuse, UR5, R8 ;  /* 0x000000050b0d7c24 */ /* 0x040fe2000f8e0208 */
[----:B------:R-:W-:Y:S01]  /*cbe0*/  SHF.R.S32.HI R8, RZ, 0x1f, R9 ;  /* 0x0000001fff087819 */ /* 0x000fe20000011409 */
[----:B------:R-:W-:-:S04]  /*cbf0*/  IMAD.WIDE.U32 R10, R11, UR4, R4 ;  /* 0x000000040b0a7c25 */ /* 0x000fc8000f8e0004 */
[----:B------:R-:W-:Y:S02]  /*cc00*/  IMAD R8, R8, UR6, RZ ;  /* 0x0000000608087c24 */ /* 0x000fe4000f8e02ff */
[----:B------:R-:W-:Y:S02]  /*cc10*/  IMAD.IADD R11, R11, 0x1, R13 ;  /* 0x000000010b0b7824 */ /* 0x000fe400078e020d */
[C---:B------:R-:W-:Y:S01]  /*cc20*/  IMAD R13, R9.reuse, UR7, R8 ;  /* 0x00000007090d7c24 */ /* 0x040fe2000f8e0208 */
[----:B------:R-:W-:Y:S01]  /*cc30*/  SHF.R.S32.HI R8, RZ, 0x1f, R3 ;  /* 0x0000001fff087819 */ /* 0x000fe20000011403 */
[----:B------:R-:W-:-:S04]  /*cc40*/  IMAD.WIDE.U32 R10, R9, UR6, R10 ;  /* 0x00000006090a7c25 */ /* 0x000fc8000f8e000a */
[----:B------:R-:W-:Y:S02]  /*cc50*/  IMAD.MOV R9, RZ, RZ, -R3 ;  /* 0x000000ffff097224 */ /* 0x000fe400078e0a03 */
[----:B------:R-:W-:Y:S02]  /*cc60*/  IMAD R8, R8, UR4, RZ ;  /* 0x0000000408087c24 */ /* 0x000fe4000f8e02ff */
[----:B------:R-:W-:-:S04]  /*cc70*/  IMAD.WIDE.U32 R4, R3, UR4, R4 ;  /* 0x0000000403047c25 */ /* 0x000fc8000f8e0004 */
[----:B------:R-:W-:Y:S02]  /*cc80*/  IMAD R7, R6, R9, R7 ;  /* 0x0000000906077224 */ /* 0x000fe400078e0207 */
[----:B------:R-:W-:Y:S01]  /*cc90*/  IMAD R3, R3, UR5, R8 ;  /* 0x0000000503037c24 */ /* 0x000fe2000f8e0208 */
[----:B------:R-:W-:Y:S02]  /*cca0*/  ULDC.64 UR4, c[0x0][0x280] ;  /* 0x0000a00000047ab9 */ /* 0x000fe40000000a00 */
[----:B------:R-:W-:Y:S01]  /*ccb0*/  IADD3 R9, P0, R10, UR4, RZ ;  /* 0x000000040a097c10 */ /* 0x000fe2000ff1e0ff */
[----:B------:R-:W-:Y:S01]  /*ccc0*/  IMAD.IADD R5, R5, 0x1, R3 ;  /* 0x0000000105057824 */ /* 0x000fe200078e0203 */
[----:B------:R-:W-:Y:S02]  /*ccd0*/  SHF.R.S32.HI R3, RZ, 0x1f, R7 ;  /* 0x0000001fff037819 */ /* 0x000fe40000011407 */
[----:B------:R-:W-:Y:S01]  /*cce0*/  IADD3.X R10, R11, UR5, R13, P0, !PT ;  /* 0x000000050b0a7c10 */ /* 0x000fe200087fe40d */
[----:B------:R-:W-:-:S04]  /*ccf0*/  IMAD.WIDE.U32 R4, R7, UR6, R4 ;  /* 0x0000000607047c25 */ /* 0x000fc8000f8e0004 */
[----:B------:R-:W-:Y:S01]  /*cd00*/  IMAD R8, R3, UR6, RZ ;  /* 0x0000000603087c24 */ /* 0x000fe2000f8e02ff */
[----:B------:R-:W-:Y:S02]  /*cd10*/  ULDC UR6, c[0x0][0x2b8] ;  /* 0x0000ae0000067ab9 */ /* 0x000fe40000000800 */
[----:B------:R-:W-:Y:S01]  /*cd20*/  ISETP.GE.AND P0, PT, R0, UR6, PT ;  /* 0x0000000600007c0c */ /* 0x000fe2000bf06270 */
[----:B------:R-:W-:Y:S01]  /*cd30*/  IMAD R7, R7, UR7, R8 ;  /* 0x0000000707077c24 */ /* 0x000fe2000f8e0208 */
[----:B------:R-:W-:Y:S01]  /*cd40*/  IADD3 R8, P1, R4, UR4, RZ ;  /* 0x0000000404087c10 */ /* 0x000fe2000ff3e0ff */
[----:B------:R-:W-:-:S03]  /*cd50*/  UMOV UR4, 0xffffffff ;  /* 0xffffffff00047882 */ /* 0x000fc60000000000 */
        /* <DEDUP_REMOVED lines=47> */
.L_x_12699:
        /* <DEDUP_REMOVED lines=18> */
.L_x_12700:
        /* <DEDUP_REMOVED lines=12> */
.L_x_12660:
[----:B------:R-:W-:Y:S01]  /*d230*/  ISETP.NE.AND P1, PT, R25, RZ, PT ;  /* 0x000000ff1900720c */ /* 0x000fe20003f25270 */
[----:B0-----:R-:W-:Y:S01]  /*d240*/  VIADD R3, R9, 0x1 ;  /* 0x0000000109037836 */ /* 0x001fe20000000000 */
        /* <DEDUP_REMOVED lines=28> */
.L_x_12646:
[----:B0-----:R-:W-:Y:S02]  /*d410*/  LEA R7, R3, UR38, 0x3 ;  /* 0x0000002603077c11 */ /* 0x001fe4000f8e18ff */
[----:B------:R-:W-:Y:S02]  /*d420*/  SHF.L.U32 R4, R0, 0x1f, RZ ;  /* 0x0000001f00047819 */ /* 0x000fe400000006ff */
[----:B------:R-:W-:Y:S02]  /*d430*/  ISETP.NE.AND P1, PT, R16, RZ, PT ;  /* 0x000000ff1000720c */ /* 0x000fe40003f25270 */
[----:B------:R-:W0:Y:S02]  /*d440*/  SYNCS.PHASECHK.TRANS64.TRYWAIT P0, [R7+URZ+0x12480], R4 ;  /* 0x01248004070075a7 */ /* 0x000e24000800017f */
[----:B0-----:R-:W-:Y:S09]  /*d450*/  @!P0 BRA `(.L_x_12647) ;  /* 0x0000001c00008947 */ /* 0x001ff20003800000 */
.L_x_12701:
[----:B------:R-:W-:Y:S04]  /*d460*/  BSSY B1, `(.L_x_12648) ;  /* 0x0000007000017945 */ /* 0x000fe80003800000 */
[----:B------:R-:W-:Y:S05]  /*d470*/  @P1 BRA `(.L_x_12649) ;  /* 0x0000000000141947 */ /* 0x000fea0003800000 */
[----:B------:R-:W-:Y:S01]  /*d480*/  ISETP.NE.AND P0, PT, R13, RZ, PT ;  /* 0x000000ff0d00720c */ /* 0x000fe20003f05270 */
[----:B------:R-:W-:-:S04]  /*d490*/  IMAD.MOV.U32 R6, RZ, RZ, 0x2800 ;  /* 0x00002800ff067424 */ /* 0x000fc800078e00ff */
[----:B------:R1:W-:Y:S08]  /*d4a0*/  SYNCS.ARRIVE.TRANS64 RZ, [R7+URZ+0x12470], R6 ;  /* 0x0124700607ff79a7 */ /* 0x0003f0000800003f */
[----:B------:R-:W-:Y:S05]  /*d4b0*/  @!P0 BRA `(.L_x_12649) ;  /* 0x0000000000048947 */ /* 0x000fea0003800000 */
[----:B------:R-:W-:Y:S01]  /*d4c0*/  BPT.TRAP 0x1 ;  /* 0x000000040000795c */ /* 0x000fe20000300000 */
.L_x_12649:
[----:B------:R-:W-:Y:S05]  /*d4d0*/  BSYNC B1 ;  /* 0x0000000000017941 */ /* 0x000fea0003800000 */
.L_x_12648:
        /* <DEDUP_REMOVED lines=16> */
.L_x_12650:
        /* <DEDUP_REMOVED lines=8> */
.L_x_12702:
        /* <DEDUP_REMOVED lines=9> */
.L_x_12653:
[----:B------:R-:W-:Y:S05]  /*d6f0*/  BSYNC B1 ;  /* 0x0000000000017941 */ /* 0x000fea0003800000 */
.L_x_12652:
        /* <DEDUP_REMOVED lines=12> */
.L_x_12654:
[----:B------:R-:W-:-:S13]  /*d7c0*/  @P0 ELECT P1, URZ, PT ;  /* 0x00000000003f082f */ /* 0x000fda0003820000 */
[----:B------:R-:W-:Y:S01]  /*d7d0*/  @P1 R2UR UR13, R19 ;  /* 0x00000000130d12ca */ /* 0x000fe200000e0000 */
[----:B------:R-:W-:Y:S01]  /*d7e0*/  UMOV UR12, UR36 ;  /* 0x00000024000c7c82 */ /* 0x000fe20008000000 */
[----:B------:R-:W-:-:S11]  /*d7f0*/  @P1 PLOP3.LUT P0, PT, P1, PT, PT, 0x8, 0x0 ;  /* 0x000000000000181c */ /* 0x000fd60000f0e170 */
[----:B------:R1:W-:Y:S01]  /*d800*/  UTMALDG.4D [UR8], [UR4], desc[UR6] ;  /* 0x00000608040075b4 */ /* 0x0003e20008019000 */
[----:B------:R-:W-:Y:S01]  /*d810*/  PLOP3.LUT P1, PT, PT, PT, PT, 0x8, 0x0 ;  /* 0x000000000000781c */ /* 0x000fe20003f2e170 */
[----:B-1----:R-:W-:-:S12]  /*d820*/  @P0 BRA.U.ANY `(.L_x_12654) ;  /* 0xfffffffd00e40947 */ /* 0x002fd8000393ffff */
.L_x_12645:
[----:B------:R-:W-:Y:S05]  /*d830*/  BSYNC B0 ;  /* 0x0000000000007941 */ /* 0x000fea0003800000 */
.L_x_12644:
[----:B------:R-:W-:-:S13]  /*d840*/  ISETP.NE.AND P0, PT, R12, 0x3, PT ;  /* 0x000000030c00780c */ /* 0x000fda0003f05270 */
[----:B------:R-:W-:Y:S05]  /*d850*/  @!P0 BRA `(.L_x_12655) ;  /* 0x0000000000048947 */ /* 0x000fea0003800000 */
[----:B------:R-:W-:Y:S01]  /*d860*/  BPT.TRAP 0x1 ;  /* 0x000000040000795c */ /* 0x000fe20000300000 */
.L_x_12655:
[----:B------:R-:W-:Y:S02]  /*d870*/  LOP3.LUT R5, R8, 0x1, RZ, 0x3c, !PT ;  /* 0x0000000108057812 */ /* 0x000fe400078e3cff */
[----:B------:R-:W-:Y:S02]  /*d880*/  LEA R20, R9, UR38, 0x3 ;  /* 0x0000002609147c11 */ /* 0x000fe4000f8e18ff */
[----:B------:R-:W-:Y:S02]  /*d890*/  SHF.L.U32 R5, R5, 0x1f, RZ ;  /* 0x0000001f05057819 */ /* 0x000fe400000006ff */
[----:B------:R-:W-:Y:S02]  /*d8a0*/  ISETP.NE.AND P1, PT, R14, 0x3, PT ;  /* 0x000000030e00780c */ /* 0x000fe40003f25270 */
[----:B------:R-:W1:Y:S02]  /*d8b0*/  SYNCS.PHASECHK.TRANS64.TRYWAIT P0, [R20+URZ+0x12470], R5 ;  /* 0x01247005140075a7 */ /* 0x000e64000800017f */
[----:B-1----:R-:W-:Y:S09]  /*d8c0*/  @!P0 BRA `(.L_x_12656) ;  /* 0x00000018000c8947 */ /* 0x002ff20003800000 */
.L_x_12703:
[----:B------:R-:W-:Y:S05]  /*d8d0*/  @!P1 BRA `(.L_x_12657) ;  /* 0x0000000000049947 */ /* 0x000fea0003800000 */
[----:B------:R-:W-:Y:S01]  /*d8e0*/  BPT.TRAP 0x1 ;  /* 0x000000040000795c */ /* 0x000fe20000300000 */
.L_x_12657:
[----:B-1----:R-:W-:Y:S01]  /*d8f0*/  SHF.L.U32 R5, R8, 0x1f, RZ ;  /* 0x0000001f08057819 */ /* 0x002fe200000006ff */
[----:B0-----:R-:W-:-:S03]  /*d900*/  IMAD R10, R9, 0x2800, RZ ;  /* 0x00002800090a7824 */ /* 0x001fc600078e02ff */
[----:B------:R-:W0:Y:S02]  /*d910*/  SYNCS.PHASECHK.TRANS64.TRYWAIT P0, [R20+URZ+0x12460], R5 ;  /* 0x01246005140075a7 */ /* 0x000e24000800017f */
[----:B0-----:R-:W-:Y:S05]  /*d920*/  @!P0 BRA `(.L_x_12658) ;  /* 0x0000001800088947 */ /* 0x001fea0003800000 */
.L_x_12704:
        /* <DEDUP_REMOVED lines=42> */
.L_x_12659:
        /* <DEDUP_REMOVED lines=12> */
.L_x_12643:
[----:B0-----:R-:W-:Y:S02]  /*dc90*/  IMAD.MOV.U32 R3, RZ, RZ, RZ ;  /* 0x000000ffff037224 */ /* 0x001fe400078e00ff */
[----:B------:R-:W-:-:S07]  /*dca0*/  IMAD.MOV.U32 R0, RZ, RZ, 0x1 ;  /* 0x00000001ff007424 */ /* 0x000fce00078e00ff */
.L_x_12661:
[----:B------:R-:W-:-:S04]  /*dcb0*/  ULOP3.LUT UR4, UR40, 0x1, URZ, 0xfc, !UPT ;  /* 0x0000000128047892 */ /* 0x000fc8000f8efc3f */
[----:B------:R-:W-:-:S06]  /*dcc0*/  UISETP.NE.AND UP0, UPT, UR4, 0x3, UPT ;  /* 0x000000030400788c */ /* 0x000fcc000bf05270 */
[----:B------:R-:W-:-:S13]  /*dcd0*/  PLOP3.LUT P0, PT, PT, PT, UP0, 0x80, 0x0 ;  /* 0x000000000000781c */ /* 0x000fda0003f0f008 */
[----:B------:R-:W-:Y:S05]  /*dce0*/  @!P0 BRA `(.L_x_12662) ;  /* 0x0000000000048947 */ /* 0x000fea0003800000 */
[----:B------:R-:W-:Y:S01]  /*dcf0*/  BPT.TRAP 0x1 ;  /* 0x000000040000795c */ /* 0x000fe20000300000 */
.L_x_12662:
[----:B------:R-:W-:Y:S01]  /*dd00*/  LOP3.LUT R5, R0, 0x1, RZ, 0x3c, !PT ;  /* 0x0000000100057812 */ /* 0x000fe200078e3cff */
[----:B------:R-:W-:Y:S01]  /*dd10*/  BSSY B0, `(.L_x_12663) ;  /* 0x0000005000007945 */ /* 0x000fe20003800000 */
[----:B------:R-:W-:Y:S02]  /*dd20*/  LEA R12, R3, UR38, 0x3 ;  /* 0x00000026030c7c11 */ /* 0x000fe4000f8e18ff */
[----:B------:R-:W-:-:S04]  /*dd30*/  SHF.L.U32 R5, R5, 0x1f, RZ ;  /* 0x0000001f05057819 */ /* 0x000fc800000006ff */
[----:B------:R-:W0:Y:S02]  /*dd40*/  SYNCS.PHASECHK.TRANS64.TRYWAIT P0, [R12+URZ+0x12470], R5 ;  /* 0x012470050c0075a7 */ /* 0x000e24000800017f */
[----:B0-----:R-:W-:Y:S05]  /*dd50*/  @!P0 BRA `(.L_x_12664) ;  /* 0x0000001400108947 */ /* 0x001fea0003800000 */
.L_x_12705:
[----:B------:R-:W-:Y:S05]  /*dd60*/  BSYNC B0 ;  /* 0x0000000000007941 */ /* 0x000fea0003800000 */
.L_x_12663:
[----:B------:R-:W-:-:S06]  /*dd70*/  ULOP3.LUT UR4, UR40, 0x2, URZ, 0xfc, !UPT ;  /* 0x0000000228047892 */ /* 0x000fcc000f8efc3f */
[----:B------:R-:W-:-:S05]  /*dd80*/  IMAD.U32 R4, RZ, RZ, UR4 ;  /* 0x00000004ff047e24 */ /* 0x000fca000f8e00ff */
[----:B------:R-:W-:-:S13]  /*dd90*/  ISETP.NE.AND P1, PT, R4, 0x3, PT ;  /* 0x000000030400780c */ /* 0x000fda0003f25270 */
[----:B------:R-:W-:Y:S05]  /*dda0*/  @!P1 BRA `(.L_x_12665) ;  /* 0x0000000000049947 */ /* 0x000fea0003800000 */
[----:B------:R-:W-:Y:S01]  /*ddb0*/  BPT.TRAP 0x1 ;  /* 0x000000040000795c */ /* 0x000fe20000300000 */
.L_x_12665:
[----:B0-----:R-:W-:Y:S01]  /*ddc0*/  SHF.L.U32 R5, R0, 0x1f, RZ ;  /* 0x0000001f00057819 */ /* 0x001fe200000006ff */
[----:B------:R-:W-:-:S03]  /*ddd0*/  IMAD R8, R3, 0x2800, RZ ;  /* 0x0000280003087824 */ /* 0x000fc600078e02ff */
[----:B------:R-:W0:Y:S02]  /*dde0*/  SYNCS.PHASECHK.TRANS64.TRYWAIT P0, [R12+URZ+0x12460], R5 ;  /* 0x012460050c0075a7 */ /* 0x000e24000800017f */
[----:B------:R-:W-:Y:S01]  /*ddf0*/  LOP3.LUT R22, R8, R22, RZ, 0xfc, !PT ;  /* 0x0000001608167212 */ /* 0x000fe200078efcff */
[----:B0-----:R-:W-:Y:S06]  /*de00*/  @!P0 BRA `(.L_x_12666) ;  /* 0x0000001000f88947 */ /* 0x001fec0003800000 */
.L_x_12706:
        /* <DEDUP_REMOVED lines=41> */
.L_x_12667:
        /* <DEDUP_REMOVED lines=12> */
.L_x_12626:
[----:B------:R-:W0:Y:S01]  /*e160*/  S2R R6, SR_CgaCtaId ;  /* 0x0000000000067919 */ /* 0x000e220000008800 */
[----:B------:R-:W-:Y:S02]  /*e170*/  MOV R5, 0x400 ;  /* 0x0000040000057802 */ /* 0x000fe40000000f00 */
[----:B------:R-:W-:Y:S02]  /*e180*/  SHF.L.U32 R4, R4, 0x1f, RZ ;  /* 0x0000001f04047819 */ /* 0x000fe400000006ff */
[----:B0-----:R-:W-:-:S04]  /*e190*/  LEA R9, R6, R5, 0x18 ;  /* 0x0000000506097211 */ /* 0x001fc800078ec0ff */
[----:B------:R-:W0:Y:S02]  /*e1a0*/  SYNCS.PHASECHK.TRANS64.TRYWAIT P0, [R9+URZ+0x12420], R4 ;  /* 0x01242004090075a7 */ /* 0x000e24000800017f */
[----:B0-----:R-:W-:Y:S05]  /*e1b0*/  @!P0 BRA `(.L_x_12668) ;  /* 0x0000001000208947 */ /* 0x001fea0003800000 */
.L_x_12707:
        /* <DEDUP_REMOVED lines=10> */
.L_x_12669:
        /* <DEDUP_REMOVED lines=12> */
.L_x_12708:
[----:B------:R-:W1:Y:S02]  /*e320*/  SYNCS.PHASECHK.TRANS64.TRYWAIT P1, [R5+URZ], R0 ;  /* 0x00000000050075a7 */ /* 0x000e64000802017f */
[----:B-1----:R-:W-:Y:S05]  /*e330*/  @!P1 BRA `(.L_x_12671) ;  /* 0x0000000c00e89947 */ /* 0x002fea0003800000 */
.L_x_12709:
[----:B------:R-:W-:Y:S05]  /*e340*/  @!P0 BRA `(.L_x_12672) ;  /* 0x0000000000048947 */ /* 0x000fea0003800000 */
[----:B------:R-:W-:Y:S01]  /*e350*/  BPT.TRAP 0x1 ;  /* 0x000000040000795c */ /* 0x000fe20000300000 */
.L_x_12672:
[----:B------:R-:W-:-:S04]  /*e360*/  IMAD R3, R3, 0x8, R9 ;  /* 0x0000000803037824 */ /* 0x000fc800078e0209 */
[----:B------:R-:W2:Y:S02]  /*e370*/  SYNCS.PHASECHK.TRANS64.TRYWAIT P1, [R3+URZ+0x12460], R4 ;  /* 0x01246004030075a7 */ /* 0x000ea4000802017f */
[----:B--2---:R-:W-:Y:S05]  /*e380*/  @!P1 BRA `(.L_x_12673) ;  /* 0x0000000c00e89947 */ /* 0x004fea0003800000 */
.L_x_12710:
[----:B------:R-:W-:Y:S05]  /*e390*/  @!P0 BRA `(.L_x_12674) ;  /* 0x0000000000048947 */ /* 0x000fea0003800000 */
[----:B------:R-:W-:Y:S01]  /*e3a0*/  BPT.TRAP 0x1 ;  /* 0x000000040000795c */ /* 0x000fe20000300000 */
.L_x_12674:
[----:B-1----:R-:W-:-:S04]  /*e3b0*/  IMAD R5, R2, 0x8, R9 ;  /* 0x0000000802057824 */ /* 0x002fc800078e0209 */
[----:B------:R-:W1:Y:S02]  /*e3c0*/  SYNCS.PHASECHK.TRANS64.TRYWAIT P1, [R5+URZ+0x12460], R0 ;  /* 0x01246000050075a7 */ /* 0x000e64000802017f */
[----:B-1----:R-:W-:Y:S05]  /*e3d0*/  @!P1 BRA `(.L_x_12675) ;  /* 0x0000000c00e89947 */ /* 0x002fea0003800000 */
.L_x_12711:
[----:B------:R-:W-:Y:S05]  /*e3e0*/  @!P0 BRA `(.L_x_12676) ;  /* 0x0000000000048947 */ /* 0x000fea0003800000 */
[----:B------:R-:W-:Y:S01]  /*e3f0*/  BPT.TRAP 0x1 ;  /* 0x000000040000795c */ /* 0x000fe20000300000 */
.L_x_12676:
[----:B------:R-:W3:Y:S02]  /*e400*/  SYNCS.PHASECHK.TRANS64.TRYWAIT P0, [R3+URZ+0x12480], R4 ;  /* 0x01248004030075a7 */ /* 0x000ee4000800017f */
[----:B---3--:R-:W-:Y:S05]  /*e410*/  @!P0 BRA `(.L_x_12677) ;  /* 0x0000000c00ec8947 */ /* 0x008fea0003800000 */
.L_x_12678:
[----:B----4-:R4:W0:Y:S02]  /*e420*/  SYNCS.PHASECHK.TRANS64.TRYWAIT P0, [R5+URZ+0x12480], R0 ;  /* 0x01248000050075a7 */ /* 0x010824000800017f */
[----:B0-----:R-:W-:Y:S05]  /*e430*/  @!P0 NANOSLEEP.SYNCS 0x989680 ;  /* 0x009896800000895d */ /* 0x001fea0003900000 */
[----:B------:R-:W0:Y:S02]  /*e440*/  @!P0 SYNCS.PHASECHK.TRANS64 P0, [R5+URZ+0x12480], R0 ;  /* 0x01248000050085a7 */ /* 0x000e24000800007f */
[----:B0-----:R-:W-:Y:S05]  /*e450*/  @!P0 BRA `(.L_x_12678) ;  /* 0xfffffffc00f08947 */ /* 0x001fea000383ffff */
.L_x_12585:
[----:B------:R-:W-:Y:S05]  /*e460*/  BSYNC B6 ;  /* 0x0000000000067941 */ /* 0x000fea0003800000 */
.L_x_12582:
[----:B------:R-:W-:Y:S05]  /*e470*/  EXIT ;  /* 0x000000000000794d */ /* 0x000fea0003800000 */
.L_x_12589:
[----:B0-----:R-:W-:-:S04]  /*e480*/  IMAD.U32 R3, RZ, RZ, UR49 ;  /* 0x00000031ff037e24 */ /* 0x001fc8000f8e00ff */
[----:B------:R0:W1:Y:S03]  /*e490*/  SYNCS.PHASECHK.TRANS64.TRYWAIT P0, [R3+URZ+0x12400], R0 ;  /* 0x01240000030075a7 */ /* 0x000066000800017f */
[----:B-1----:R-:W-:Y:S05]  /*e4a0*/  @!P0 NANOSLEEP.SYNCS 0x989680 ;  /* 0x009896800000895d */ /* 0x002fea0003900000 */
[----:B------:R-:W1:Y:S02]  /*e4b0*/  @!P0 SYNCS.PHASECHK.TRANS64 P0, [R3+URZ+0x12400], R0 ;  /* 0x01240000030085a7 */ /* 0x000e64000800007f */
[----:B-1----:R-:W-:Y:S05]  /*e4c0*/  @!P0 BRA `(.L_x_12589) ;  /* 0xfffffffc00ec8947 */ /* 0x002fea000383ffff */
[----:B------:R-:W-:Y:S05]  /*e4d0*/  BRA `(.L_x_12679) ;  /* 0xffffff3000587947 */ /* 0x000fea000383ffff */
.L_x_12593:
[----:B0-----:R-:W-:-:S04]  /*e4e0*/  IMAD.U32 R3, RZ, RZ, UR49 ;  /* 0x00000031ff037e24 */ /* 0x001fc8000f8e00ff */
[----:B------:R0:W2:Y:S03]  /*e4f0*/  SYNCS.PHASECHK.TRANS64.TRYWAIT P2, [R3+URZ+0x12430], R0 ;  /* 0x01243000030075a7 */ /* 0x0000a6000804017f */
[----:B--2---:R-:W-:Y:S05]  /*e500*/  @!P2 NANOSLEEP.SYNCS 0x989680 ;  /* 0x009896800000a95d */ /* 0x004fea0003900000 */
[----:B------:R-:W2:Y:S02]  /*e510*/  @!P2 SYNCS.PHASECHK.TRANS64 P2, [R3+URZ+0x12430], R0 ;  /* 0x012430000300a5a7 */ /* 0x000ea4000804007f */
[----:B--2---:R-:W-:Y:S05]  /*e520*/  @!P2 BRA `(.L_x_12593) ;  /* 0xfffffffc00eca947 */ /* 0x004fea000383ffff */
[----:B------:R-:W-:Y:S05]  /*e530*/  BRA `(.L_x_12592) ;  /* 0xffffff3000707947 */ /* 0x000fea000383ffff */
.L_x_12598:
[----:B-1----:R-:W-:-:S04]  /*e540*/  IMAD.U32 R6, RZ, RZ, UR19 ;  /* 0x00000013ff067e24 */ /* 0x002fc8000f8e00ff */
[----:B------:R1:W2:Y:S03]  /*e550*/  SYNCS.PHASECHK.TRANS64.TRYWAIT P3, [R6+URZ+0x12430], R5 ;  /* 0x01243005060075a7 */ /* 0x0002a6000806017f */
[----:B--2---:R-:W-:Y:S05]  /*e560*/  @!P3 NANOSLEEP.SYNCS 0x989680 ;  /* 0x009896800000b95d */ /* 0x004fea0003900000 */
[----:B------:R-:W2:Y:S02]  /*e570*/  @!P3 SYNCS.PHASECHK.TRANS64 P3, [R6+URZ+0x12430], R5 ;  /* 0x012430050600b5a7 */ /* 0x000ea4000806007f */
[----:B--2---:R-:W-:Y:S05]  /*e580*/  @!P3 BRA `(.L_x_12598) ;  /* 0xfffffffc00ecb947 */ /* 0x004fea000383ffff */
[----:B------:R-:W-:Y:S05]  /*e590*/  BRA `(.L_x_12597) ;  /* 0xffffff5c008c7947 */ /* 0x000fea000383ffff */
.L_x_12602:
[----:B-1----:R-:W-:-:S04]  /*e5a0*/  IMAD.U32 R6, RZ, RZ, UR13 ;  /* 0x0000000dff067e24 */ /* 0x002fc8000f8e00ff */
[----:B------:R1:W2:Y:S03]  /*e5b0*/  SYNCS.PHASECHK.TRANS64.TRYWAIT P3, [R6+URZ+0x12450], R5 ;  /* 0x01245005060075a7 */ /* 0x0002a6000806017f */
[----:B--2---:R-:W-:Y:S05]  /*e5c0*/  @!P3 NANOSLEEP.SYNCS 0x989680 ;  /* 0x009896800000b95d */ /* 0x004fea0003900000 */
[----:B------:R-:W2:Y:S02]  /*e5d0*/  @!P3 SYNCS.PHASECHK.TRANS64 P3, [R6+URZ+0x12450], R5 ;  /* 0x012450050600b5a7 */ /* 0x000ea4000806007f */
[----:B--2---:R-:W-:Y:S05]  /*e5e0*/  @!P3 BRA `(.L_x_12602) ;  /* 0xfffffffc00ecb947 */ /* 0x004fea000383ffff */
[----:B------:R-:W-:Y:S05]  /*e5f0*/  BRA `(.L_x_12601) ;  /* 0xffffff6000987947 */ /* 0x000fea000383ffff */
.L_x_12609:
[----:B-1----:R-:W-:-:S04]  /*e600*/  IMAD.U32 R5, RZ, RZ, UR11 ;  /* 0x0000000bff057e24 */ /* 0x002fc8000f8e00ff */
[----:B------:R1:W2:Y:S03]  /*e610*/  SYNCS.PHASECHK.TRANS64.TRYWAIT P2, [R5+URZ+0x12430], R4 ;  /* 0x01243004050075a7 */ /* 0x0002a6000804017f */
[----:B--2---:R-:W-:Y:S05]  /*e620*/  @!P2 NANOSLEEP.SYNCS 0x989680 ;  /* 0x009896800000a95d */ /* 0x004fea0003900000 */
[----:B------:R-:W2:Y:S02]  /*e630*/  @!P2 SYNCS.PHASECHK.TRANS64 P2, [R5+URZ+0x12430], R4 ;  /* 0x012430040500a5a7 */ /* 0x000ea4000804007f */
[----:B--2---:R-:W-:Y:S05]  /*e640*/  @!P2 BRA `(.L_x_12609) ;  /* 0xfffffffc00eca947 */ /* 0x004fea000383ffff */
[----:B------:R-:W-:Y:S05]  /*e650*/  BRA `(.L_x_12608) ;  /* 0xffffff8800d47947 */ /* 0x000fea000383ffff */
.L_x_12613:
[----:B-1----:R-:W-:-:S04]  /*e660*/  IMAD.U32 R5, RZ, RZ, UR13 ;  /* 0x0000000dff057e24 */ /* 0x002fc8000f8e00ff */
[----:B------:R1:W2:Y:S03]  /*e670*/  SYNCS.PHASECHK.TRANS64.TRYWAIT P2, [R5+URZ+0x12450], R4 ;  /* 0x01245004050075a7 */ /* 0x0002a6000804017f */
[----:B--2---:R-:W-:Y:S05]  /*e680*/  @!P2 NANOSLEEP.SYNCS 0x989680 ;  /* 0x009896800000a95d */ /* 0x004fea0003900000 */
[----:B------:R-:W2:Y:S02]  /*e690*/  @!P2 SYNCS.PHASECHK.TRANS64 P2, [R5+URZ+0x12450], R4 ;  /* 0x012450040500a5a7 */ /* 0x000ea4000804007f */
[----:B--2---:R-:W-:Y:S05]  /*e6a0*/  @!P2 BRA `(.L_x_12613) ;  /* 0xfffffffc00eca947 */ /* 0x004fea000383ffff */
[----:B------:R-:W-:Y:S05]  /*e6b0*/  BRA `(.L_x_12612) ;  /* 0xffffff9400187947 */ /* 0x000fea000383ffff */
.L_x_12619:
[----:B-1----:R-:W-:-:S04]  /*e6c0*/  IMAD.U32 R7, RZ, RZ, UR16 ;  /* 0x00000010ff077e24 */ /* 0x002fc8000f8e00ff */
[----:B------:R1:W2:Y:S03]  /*e6d0*/  SYNCS.PHASECHK.TRANS64.TRYWAIT P1, [R7+URZ+0x12450], R0 ;  /* 0x01245000070075a7 */ /* 0x0002a6000802017f */
[----:B--2---:R-:W-:Y:S05]  /*e6e0*/  @!P1 NANOSLEEP.SYNCS 0x989680 ;  /* 0x009896800000995d */ /* 0x004fea0003900000 */
[----:B------:R-:W2:Y:S02]  /*e6f0*/  @!P1 SYNCS.PHASECHK.TRANS64 P1, [R7+URZ+0x12450], R0 ;  /* 0x01245000070095a7 */ /* 0x000ea4000802007f */
[----:B--2---:R-:W-:Y:S05]  /*e700*/  @!P1 BRA `(.L_x_12619) ;  /* 0xfffffffc00ec9947 */ /* 0x004fea000383ffff */
[----:B------:R-:W-:Y:S05]  /*e710*/  BRA `(.L_x_12618) ;  /* 0xffffffac00187947 */ /* 0x000fea000383ffff */
.L_x_12632:
[----:B------:R-:W-:Y:S02]  /*e720*/  IMAD.MOV.U32 R13, RZ, RZ, R2 ;  /* 0x000000ffff0d7224 */ /* 0x000fe400078e0002 */
[----:B------:R-:W-:Y:S02]  /*e730*/  IMAD.MOV.U32 R12, RZ, RZ, RZ ;  /* 0x000000ffff0c7224 */ /* 0x000fe400078e00ff */
[----:B------:R-:W-:Y:S02]  /*e740*/  IMAD.MOV.U32 R11, RZ, RZ, 0x1f ;  /* 0x0000001fff0b7424 */ /* 0x000fe400078e00ff */
[----:B------:R-:W-:-:S07]  /*e750*/  IMAD.MOV.U32 R15, RZ, RZ, -0x1 ;  /* 0xffffffffff0f7424 */ /* 0x000fce00078e00ff */
[----:B------:R-:W-:Y:S05]  /*e760*/  WARPSYNC.COLLECTIVE R15, `(.L_x_12680) ;  /* 0x000000000f087348 */ /* 0x000fea0003c00000 */
[----:B------:R0:W1:Y:S02]  /*e770*/  SHFL.IDX P6, R14, R13, R12, R11 ;  /* 0x0000000c0d0e7389 */ /* 0x00006400000c000b */
[----:B01----:R-:W-:Y:S01]  /*e780*/  ENDCOLLECTIVE ;  /* 0x000000000000791b */ /* 0x003fe20003800000 */
.L_x_12680:
[----:B------:R-:W-:Y:S05]  /*e790*/  BRA `(.L_x_12681) ;  /* 0xffffffd800c47947 */ /* 0x000fea000383ffff */
.L_x_12634:
[----:B------:R-:W-:Y:S01]  /*e7a0*/  BSSY B0, `(.L_x_12682) ;  /* 0x0000006000007945 */ /* 0x000fe20003800000 */
[----:B------:R-:W-:-:S07]  /*e7b0*/  IMAD.MOV.U32 R15, RZ, RZ, -0x1 ;  /* 0xffffffffff0f7424 */ /* 0x000fce00078e00ff */
[----:B0-----:R-:W-:Y:S05]  /*e7c0*/  WARPSYNC.COLLECTIVE R15, `(.L_x_12683) ;  /* 0x000000000f0c7348 */ /* 0x001fea0003c00000 */
[----:B------:R-:W-:Y:S02]  /*e7d0*/  ELECT P6, UR62, PT ;  /* 0x00000000003e782f */ /* 0x000fe400038c0000 */
[----:B------:R-:W-:Y:S01]  /*e7e0*/  MOV R14, UR62 ;  /* 0x0000003e000e7c02 */ /* 0x000fe20008000f00 */
[----:B0-----:R-:W-:Y:S10]  /*e7f0*/  ENDCOLLECTIVE ;  /* 0x000000000000791b */ /* 0x001ff40003800000 */
.L_x_12683:
[----:B------:R-:W-:Y:S05]  /*e800*/  BSYNC B0 ;  /* 0x0000000000007941 */ /* 0x000fea0003800000 */
.L_x_12682:
[----:B------:R-:W-:Y:S05]  /*e810*/  BRA `(.L_x_12684) ;  /* 0xffffffd800c87947 */ /* 0x000fea000383ffff */
.L_x_12636:
[----:B-1----:R-:W-:-:S04]  /*e820*/  IMAD.U32 R5, RZ, RZ, UR38 ;  /* 0x00000026ff057e24 */ /* 0x002fc8000f8e00ff */
[----:B------:R1:W2:Y:S03]  /*e830*/  SYNCS.PHASECHK.TRANS64.TRYWAIT P0, [R5+URZ+0x12480], R0 ;  /* 0x01248000050075a7 */ /* 0x0002a6000800017f */
[----:B--2---:R-:W-:Y:S05]  /*e840*/  @!P0 NANOSLEEP.SYNCS 0x989680 ;  /* 0x009896800000895d */ /* 0x004fea0003900000 */
[----:B------:R-:W2:Y:S02]  /*e850*/  @!P0 SYNCS.PHASECHK.TRANS64 P0, [R5+URZ+0x12480], R0 ;  /* 0x01248000050085a7 */ /* 0x000ea4000800007f */
[----:B--2---:R-:W-:Y:S05]  /*e860*/  @!P0 BRA `(.L_x_12636) ;  /* 0xfffffffc00ec8947 */ /* 0x004fea000383ffff */
[----:B------:R-:W-:Y:S05]  /*e870*/  BRA `(.L_x_12685) ;  /* 0xffffffdc00187947 */ /* 0x000fea000383ffff */
.L_x_12638:
[----:B-1----:R-:W-:-:S04]  /*e880*/  IMAD.U32 R5, RZ, RZ, UR38 ;  /* 0x00000026ff057e24 */ /* 0x002fc8000f8e00ff */
[----:B------:R1:W2:Y:S03]  /*e890*/  SYNCS.PHASECHK.TRANS64.TRYWAIT P0, [R5+URZ+0x12440], R0 ;  /* 0x01244000050075a7 */ /* 0x0002a6000800017f */
[----:B--2---:R-:W-:Y:S05]  /*e8a0*/  @!P0 NANOSLEEP.SYNCS 0x989680 ;  /* 0x009896800000895d */ /* 0x004fea0003900000 */
[----:B------:R-:W2:Y:S02]  /*e8b0*/  @!P0 SYNCS.PHASECHK.TRANS64 P0, [R5+URZ+0x12440], R0 ;  /* 0x01244000050085a7 */ /* 0x000ea4000800007f */
[----:B--2---:R-:W-:Y:S05]  /*e8c0*/  @!P0 BRA `(.L_x_12638) ;  /* 0xfffffffc00ec8947 */ /* 0x004fea000383ffff */
[----:B------:R-:W-:Y:S05]  /*e8d0*/  BRA `(.L_x_12686) ;  /* 0xffffffdc00547947 */ /* 0x000fea000383ffff */
.L_x_12641:
        /* <DEDUP_REMOVED lines=8> */
.L_x_12687:
[----:B------:R-:W-:Y:S02]  /*e960*/  IMAD.MOV.U32 R13, RZ, RZ, R9 ;  /* 0x000000ffff0d7224 */ /* 0x000fe400078e0009 */
[----:B------:R-:W-:-:S07]  /*e970*/  IMAD.MOV.U32 R4, RZ, RZ, R14 ;  /* 0x000000ffff047224 */ /* 0x000fce00078e000e */
[----:B------:R-:W-:Y:S05]  /*e980*/  WARPSYNC.COLLECTIVE R15, `(.L_x_12688) ;  /* 0x000000000f087348 */ /* 0x000fea0003c00000 */
[----:B------:R0:W1:Y:S02]  /*e990*/  SHFL.IDX P6, R14, R13, R12, R11 ;  /* 0x0000000c0d0e7389 */ /* 0x00006400000c000b */
[----:B01----:R-:W-:Y:S01]  /*e9a0*/  ENDCOLLECTIVE ;  /* 0x000000000000791b */ /* 0x003fe20003800000 */
.L_x_12688:
        /* <DEDUP_REMOVED lines=19> */
.L_x_12689:
[----:B------:R-:W-:Y:S02]  /*eae0*/  @!P1 VIADD R29, R28, UR38 ;  /* 0x000000261c1d9c36 */ /* 0x000fe40008000000 */
[----:B------:R-:W-:Y:S02]  /*eaf0*/  IMAD.MOV.U32 R13, RZ, RZ, R9 ;  /* 0x000000ffff0d7224 */ /* 0x000fe400078e0009 */
[----:B------:R-:W-:-:S07]  /*eb00*/  IMAD.MOV.U32 R21, RZ, RZ, R14 ;  /* 0x000000ffff157224 */ /* 0x000fce00078e000e */
[----:B------:R-:W-:Y:S05]  /*eb10*/  WARPSYNC.COLLECTIVE R15, `(.L_x_12690) ;  /* 0x000000000f087348 */ /* 0x000fea0003c00000 */
[----:B------:R0:W1:Y:S02]  /*eb20*/  SHFL.IDX P6, R14, R13, R12, R11 ;  /* 0x0000000c0d0e7389 */ /* 0x00006400000c000b */
[----:B01----:R-:W-:Y:S01]  /*eb30*/  ENDCOLLECTIVE ;  /* 0x000000000000791b */ /* 0x003fe20003800000 */
.L_x_12690:
[----:B------:R-:W-:Y:S02]  /*eb40*/  IMAD.MOV.U32 R13, RZ, RZ, R10 ;  /* 0x000000ffff0d7224 */ /* 0x000fe400078e000a */
[----:B------:R-:W-:Y:S01]  /*eb50*/  IMAD.MOV.U32 R12, RZ, RZ, 0x2 ;  /* 0x00000002ff0c7424 */ /* 0x000fe200078e00ff */
[----:B------:R-:W-:-:S13]  /*eb60*/  @!P1 IADD3 R4, P3, R0, R14, RZ ;  /* 0x0000000e00049210 */ /* 0x000fda0007f7e0ff */
[----:B------:R-:W-:Y:S05]  /*eb70*/  WARPSYNC.COLLECTIVE R15, `(.L_x_12691) ;  /* 0x000000000f087348 */ /* 0x000fea0003c00000 */
[----:B------:R0:W1:Y:S02]  /*eb80*/  SHFL.IDX P6, R14, R13, R12, R11 ;  /* 0x0000000c0d0e7389 */ /* 0x00006400000c000b */
[----:B01----:R-:W-:Y:S01]  /*eb90*/  ENDCOLLECTIVE ;  /* 0x000000000000791b */ /* 0x003fe20003800000 */
.L_x_12691:
        /* <DEDUP_REMOVED lines=12> */
.L_x_12692:
[----:B------:R-:W-:Y:S02]  /*ec60*/  IMAD.MOV.U32 R13, RZ, RZ, R10 ;  /* 0x000000ffff0d7224 */ /* 0x000fe400078e000a */
[----:B------:R-:W-:Y:S02]  /*ec70*/  IMAD.MOV.U32 R12, RZ, RZ, 0x3 ;  /* 0x00000003ff0c7424 */ /* 0x000fe400078e00ff */
[----:B------:R-:W-:-:S07]  /*ec80*/  IMAD.MOV.U32 R26, RZ, RZ, R14 ;  /* 0x000000ffff1a7224 */ /* 0x000fce00078e000e */
[----:B------:R-:W-:Y:S05]  /*ec90*/  WARPSYNC.COLLECTIVE R15, `(.L_x_12693) ;  /* 0x000000000f087348 */ /* 0x000fea0003c00000 */
[----:B------:R0:W1:Y:S02]  /*eca0*/  SHFL.IDX P6, R14, R13, R12, R11 ;  /* 0x0000000c0d0e7389 */ /* 0x00006400000c000b */
[----:B01----:R-:W-:Y:S01]  /*ecb0*/  ENDCOLLECTIVE ;  /* 0x000000000000791b */ /* 0x003fe20003800000 */
.L_x_12693:
        /* <DEDUP_REMOVED lines=12> */
.L_x_12694:
        /* <DEDUP_REMOVED lines=9> */
.L_x_12695:
        /* <DEDUP_REMOVED lines=12> */
.L_x_12696:
[----:B------:R-:W-:Y:S02]  /*eed0*/  @!P2 VIADD R9, R28, UR38 ;  /* 0x000000261c09ac36 */ /* 0x000fe40008000000 */
[----:B------:R-:W-:Y:S02]  /*eee0*/  IMAD.MOV.U32 R13, RZ, RZ, R7 ;  /* 0x000000ffff0d7224 */ /* 0x000fe400078e0007 */
[----:B------:R-:W-:Y:S02]  /*eef0*/  IMAD.MOV.U32 R12, RZ, RZ, 0x1 ;  /* 0x00000001ff0c7424 */ /* 0x000fe400078e00ff */
[----:B------:R-:W-:-:S07]  /*ef00*/  IMAD.MOV.U32 R21, RZ, RZ, R14 ;  /* 0x000000ffff157224 */ /* 0x000fce00078e000e */
[----:B------:R-:W-:Y:S05]  /*ef10*/  WARPSYNC.COLLECTIVE R15, `(.L_x_12697) ;  /* 0x000000000f087348 */ /* 0x000fea0003c00000 */
[----:B------:R0:W1:Y:S02]  /*ef20*/  SHFL.IDX P6, R14, R13, R12, R11 ;  /* 0x0000000c0d0e7389 */ /* 0x00006400000c000b */
[----:B01----:R-:W-:Y:S01]  /*ef30*/  ENDCOLLECTIVE ;  /* 0x000000000000791b */ /* 0x003fe20003800000 */
.L_x_12697:
        /* <DEDUP_REMOVED lines=11> */
.L_x_12698:
[----:B------:R-:W-:Y:S05]  /*eff0*/  BRA `(.L_x_12699) ;  /* 0xffffffe000147947 */ /* 0x000fea000383ffff */
.L_x_12642:
[----:B0-----:R-:W-:-:S04]  /*f000*/  IMAD.U32 R3, RZ, RZ, UR38 ;  /* 0x00000026ff037e24 */ /* 0x001fc8000f8e00ff */
[----:B------:R0:W1:Y:S03]  /*f010*/  SYNCS.PHASECHK.TRANS64.TRYWAIT P0, [R3+URZ+0x12420], R0 ;  /* 0x01242000030075a7 */ /* 0x000066000800017f */
[----:B-1----:R-:W-:Y:S05]  /*f020*/  @!P0 NANOSLEEP.SYNCS 0x989680 ;  /* 0x009896800000895d */ /* 0x002fea0003900000 */
[----:B------:R-:W1:Y:S02]  /*f030*/  @!P0 SYNCS.PHASECHK.TRANS64 P0, [R3+URZ+0x12420], R0 ;  /* 0x01242000030085a7 */ /* 0x000e64000800007f */
[----:B-1----:R-:W-:Y:S05]  /*f040*/  @!P0 BRA `(.L_x_12642) ;  /* 0xfffffffc00ec8947 */ /* 0x002fea000383ffff */
[----:B------:R-:W-:Y:S05]  /*f050*/  BRA `(.L_x_12700) ;  /* 0xffffffe000447947 */ /* 0x000fea000383ffff */
.L_x_12647:
[----:B0-----:R0:W1:Y:S02]  /*f060*/  SYNCS.PHASECHK.TRANS64.TRYWAIT P0, [R7+URZ+0x12480], R4 ;  /* 0x01248004070075a7 */ /* 0x001064000800017f */
[----:B-1----:R-:W-:Y:S05]  /*f070*/  @!P0 NANOSLEEP.SYNCS 0x989680 ;  /* 0x009896800000895d */ /* 0x002fea0003900000 */
[----:B------:R-:W1:Y:S02]  /*f080*/  @!P0 SYNCS.PHASECHK.TRANS64 P0, [R7+URZ+0x12480], R4 ;  /* 0x01248004070085a7 */ /* 0x000e64000800007f */
[----:B-1----:R-:W-:Y:S05]  /*f090*/  @!P0 BRA `(.L_x_12647) ;  /* 0xfffffffc00f08947 */ /* 0x002fea000383ffff */
[----:B------:R-:W-:Y:S05]  /*f0a0*/  BRA `(.L_x_12701) ;  /* 0xffffffe000ec7947 */ /* 0x000fea000383ffff */
.L_x_12651:
[----:B-1----:R1:W2:Y:S02]  /*f0b0*/  SYNCS.PHASECHK.TRANS64.TRYWAIT P0, [R7+URZ+0x12440], R4 ;  /* 0x01244004070075a7 */ /* 0x0022a4000800017f */
[----:B--2---:R-:W-:Y:S05]  /*f0c0*/  @!P0 NANOSLEEP.SYNCS 0x989680 ;  /* 0x009896800000895d */ /* 0x004fea0003900000 */
[----:B------:R-:W2:Y:S02]  /*f0d0*/  @!P0 SYNCS.PHASECHK.TRANS64 P0, [R7+URZ+0x12440], R4 ;  /* 0x01244004070085a7 */ /* 0x000ea4000800007f */
[----:B--2---:R-:W-:Y:S05]  /*f0e0*/  @!P0 BRA `(.L_x_12651) ;  /* 0xfffffffc00f08947 */ /* 0x004fea000383ffff */
[----:B------:R-:W-:Y:S05]  /*f0f0*/  BRA `(.L_x_12702) ;  /* 0xffffffe400587947 */ /* 0x000fea000383ffff */
.L_x_12656:
[----:B-1----:R1:W2:Y:S02]  /*f100*/  SYNCS.PHASECHK.TRANS64.TRYWAIT P0, [R20+URZ+0x12470], R5 ;  /* 0x01247005140075a7 */ /* 0x0022a4000800017f */
[----:B--2---:R-:W-:Y:S05]  /*f110*/  @!P0 NANOSLEEP.SYNCS 0x989680 ;  /* 0x009896800000895d */ /* 0x004fea0003900000 */
[----:B------:R-:W2:Y:S02]  /*f120*/  @!P0 SYNCS.PHASECHK.TRANS64 P0, [R20+URZ+0x12470], R5 ;  /* 0x01247005140085a7 */ /* 0x000ea4000800007f */
[----:B--2---:R-:W-:Y:S05]  /*f130*/  @!P0 BRA `(.L_x_12656) ;  /* 0xfffffffc00f08947 */ /* 0x004fea000383ffff */
[----:B------:R-:W-:Y:S05]  /*f140*/  BRA `(.L_x_12703) ;  /* 0xffffffe400e07947 */ /* 0x000fea000383ffff */
.L_x_12658:
[----:B0-----:R0:W1:Y:S02]  /*f150*/  SYNCS.PHASECHK.TRANS64.TRYWAIT P0, [R20+URZ+0x12460], R5 ;  /* 0x01246005140075a7 */ /* 0x001064000800017f */
[----:B-1----:R-:W-:Y:S05]  /*f160*/  @!P0 NANOSLEEP.SYNCS 0x989680 ;  /* 0x009896800000895d */ /* 0x002fea0003900000 */
[----:B------:R-:W1:Y:S02]  /*f170*/  @!P0 SYNCS.PHASECHK.TRANS64 P0, [R20+URZ+0x12460], R5 ;  /* 0x01246005140085a7 */ /* 0x000e64000800007f */
[----:B-1----:R-:W-:Y:S05]  /*f180*/  @!P0 BRA `(.L_x_12658) ;  /* 0xfffffffc00f08947 */ /* 0x002fea000383ffff */
[----:B------:R-:W-:Y:S05]  /*f190*/  BRA `(.L_x_12704) ;  /* 0xffffffe400e47947 */ /* 0x000fea000383ffff */
.L_x_12664:
[----:B0-----:R0:W1:Y:S02]  /*f1a0*/  SYNCS.PHASECHK.TRANS64.TRYWAIT P0, [R12+URZ+0x12470], R5 ;  /* 0x012470050c0075a7 */ /* 0x001064000800017f */
[----:B-1----:R-:W-:Y:S05]  /*f1b0*/  @!P0 NANOSLEEP.SYNCS 0x989680 ;  /* 0x009896800000895d */ /* 0x002fea0003900000 */
[----:B------:R-:W1:Y:S02]  /*f1c0*/  @!P0 SYNCS.PHASECHK.TRANS64 P0, [R12+URZ+0x12470], R5 ;  /* 0x012470050c0085a7 */ /* 0x000e64000800007f */
[----:B-1----:R-:W-:Y:S05]  /*f1d0*/  @!P0 BRA `(.L_x_12664) ;  /* 0xfffffffc00f08947 */ /* 0x002fea000383ffff */
[----:B------:R-:W-:Y:S05]  /*f1e0*/  BRA `(.L_x_12705) ;  /* 0xffffffe800dc7947 */ /* 0x000fea000383ffff */
.L_x_12666:
[----:B0-----:R0:W1:Y:S02]  /*f1f0*/  SYNCS.PHASECHK.TRANS64.TRYWAIT P0, [R12+URZ+0x12460], R5 ;  /* 0x012460050c0075a7 */ /* 0x001064000800017f */
[----:B-1----:R-:W-:Y:S05]  /*f200*/  @!P0 NANOSLEEP.SYNCS 0x989680 ;  /* 0x009896800000895d */ /* 0x002fea0003900000 */
[----:B------:R-:W1:Y:S02]  /*f210*/  @!P0 SYNCS.PHASECHK.TRANS64 P0, [R12+URZ+0x12460], R5 ;  /* 0x012460050c0085a7 */ /* 0x000e64000800007f */
[----:B-1----:R-:W-:Y:S05]  /*f220*/  @!P0 BRA `(.L_x_12666) ;  /* 0xfffffffc00f08947 */ /* 0x002fea000383ffff */
[----:B------:R-:W-:Y:S05]  /*f230*/  BRA `(.L_x_12706) ;  /* 0xffffffe800f47947 */ /* 0x000fea000383ffff */
.L_x_12668:
[----:B0-----:R0:W1:Y:S02]  /*f240*/  SYNCS.PHASECHK.TRANS64.TRYWAIT P0, [R9+URZ+0x12420], R4 ;  /* 0x01242004090075a7 */ /* 0x001064000800017f */
[----:B-1----:R-:W-:Y:S05]  /*f250*/  @!P0 NANOSLEEP.SYNCS 0x989680 ;  /* 0x009896800000895d */ /* 0x002fea0003900000 */
[----:B------:R-:W1:Y:S02]  /*f260*/  @!P0 SYNCS.PHASECHK.TRANS64 P0, [R9+URZ+0x12420], R4 ;  /* 0x01242004090085a7 */ /* 0x000e64000800007f */
[----:B-1----:R-:W-:Y:S05]  /*f270*/  @!P0 BRA `(.L_x_12668) ;  /* 0xfffffffc00f08947 */ /* 0x002fea000383ffff */
[----:B------:R-:W-:Y:S05]  /*f280*/  BRA `(.L_x_12707) ;  /* 0xffffffec00cc7947 */ /* 0x000fea000383ffff */
.L_x_12670:
[----:B0-----:R0:W1:Y:S02]  /*f290*/  SYNCS.PHASECHK.TRANS64.TRYWAIT P1, [R7+URZ], R4 ;  /* 0x00000004070075a7 */ /* 0x001064000802017f */
[----:B-1----:R-:W-:Y:S05]  /*f2a0*/  @!P1 NANOSLEEP.SYNCS 0x989680 ;  /* 0x009896800000995d */ /* 0x002fea0003900000 */
[----:B------:R-:W1:Y:S02]  /*f2b0*/  @!P1 SYNCS.PHASECHK.TRANS64 P1, [R7+URZ], R4 ;  /* 0x00000004070095a7 */ /* 0x000e64000802007f */
[----:B-1----:R-:W-:Y:S05]  /*f2c0*/  @!P1 BRA `(.L_x_12670) ;  /* 0xfffffffc00f09947 */ /* 0x002fea000383ffff */
[----:B------:R-:W-:Y:S05]  /*f2d0*/  BRA `(.L_x_12708) ;  /* 0xfffffff000107947 */ /* 0x000fea000383ffff */
.L_x_12671:
[----:B-1----:R1:W2:Y:S02]  /*f2e0*/  SYNCS.PHASECHK.TRANS64.TRYWAIT P1, [R5+URZ], R0 ;  /* 0x00000000050075a7 */ /* 0x0022a4000802017f */
[----:B--2---:R-:W-:Y:S05]  /*f2f0*/  @!P1 NANOSLEEP.SYNCS 0x989680 ;  /* 0x009896800000995d */ /* 0x004fea0003900000 */
[----:B------:R-:W2:Y:S02]  /*f300*/  @!P1 SYNCS.PHASECHK.TRANS64 P1, [R5+URZ], R0 ;  /* 0x00000000050095a7 */ /* 0x000ea4000802007f */
[----:B--2---:R-:W-:Y:S05]  /*f310*/  @!P1 BRA `(.L_x_12671) ;  /* 0xfffffffc00f09947 */ /* 0x004fea000383ffff */
[----:B------:R-:W-:Y:S05]  /*f320*/  BRA `(.L_x_12709) ;  /* 0xfffffff000047947 */ /* 0x000fea000383ffff */
.L_x_12673:
[----:B--2---:R2:W3:Y:S02]  /*f330*/  SYNCS.PHASECHK.TRANS64.TRYWAIT P1, [R3+URZ+0x12460], R4 ;  /* 0x01246004030075a7 */ /* 0x0044e4000802017f */
[----:B---3--:R-:W-:Y:S05]  /*f340*/  @!P1 NANOSLEEP.SYNCS 0x989680 ;  /* 0x009896800000995d */ /* 0x008fea0003900000 */
[----:B------:R-:W3:Y:S02]  /*f350*/  @!P1 SYNCS.PHASECHK.TRANS64 P1, [R3+URZ+0x12460], R4 ;  /* 0x01246004030095a7 */ /* 0x000ee4000802007f */
[----:B---3--:R-:W-:Y:S05]  /*f360*/  @!P1 BRA `(.L_x_12673) ;  /* 0xfffffffc00f09947 */ /* 0x008fea000383ffff */
[----:B------:R-:W-:Y:S05]  /*f370*/  BRA `(.L_x_12710) ;  /* 0xfffffff000047947 */ /* 0x000fea000383ffff */
.L_x_12675:
[----:B-1----:R1:W3:Y:S02]  /*f380*/  SYNCS.PHASECHK.TRANS64.TRYWAIT P1, [R5+URZ+0x12460], R0 ;  /* 0x01246000050075a7 */ /* 0x0022e4000802017f */
[----:B---3--:R-:W-:Y:S05]  /*f390*/  @!P1 NANOSLEEP.SYNCS 0x989680 ;  /* 0x009896800000995d */ /* 0x008fea0003900000 */
[----:B------:R-:W3:Y:S02]  /*f3a0*/  @!P1 SYNCS.PHASECHK.TRANS64 P1, [R5+URZ+0x12460], R0 ;  /* 0x01246000050095a7 */ /* 0x000ee4000802007f */
[----:B---3--:R-:W-:Y:S05]  /*f3b0*/  @!P1 BRA `(.L_x_12675) ;  /* 0xfffffffc00f09947 */ /* 0x008fea000383ffff */
[----:B------:R-:W-:Y:S05]  /*f3c0*/  BRA `(.L_x_12711) ;  /* 0xfffffff000047947 */ /* 0x000fea000383ffff */
.L_x_12677:
[----:B---3--:R3:W4:Y:S02]  /*f3d0*/  SYNCS.PHASECHK.TRANS64.TRYWAIT P0, [R3+URZ+0x12480], R4 ;  /* 0x01248004030075a7 */ /* 0x008724000800017f */
[----:B----4-:R-:W-:Y:S05]  /*f3e0*/  @!P0 NANOSLEEP.SYNCS 0x989680 ;  /* 0x009896800000895d */ /* 0x010fea0003900000 */
[----:B------:R-:W4:Y:S02]  /*f3f0*/  @!P0 SYNCS.PHASECHK.TRANS64 P0, [R3+URZ+0x12480], R4 ;  /* 0x01248004030085a7 */ /* 0x000f24000800007f */
[----:B----4-:R-:W-:Y:S05]  /*f400*/  @!P0 BRA `(.L_x_12677) ;  /* 0xfffffffc00f08947 */ /* 0x010fea000383ffff */
[----:B------:R-:W-:Y:S05]  /*f410*/  BRA `(.L_x_12678) ;  /* 0xfffffff000007947 */ /* 0x000fea000383ffff */
.L_x_12712:
        /* <DEDUP_REMOVED lines=14> */
.L_x_13300:


//--------------------- .text._ZN7cutlass13device_kernelIN5flash11enable_sm90INS1_16FlashAttnFwdSm90INS1_25CollectiveMainloopFwdSm90ILi2EN4cute5tupleIJNS5_1CILi1EEES8_S8_EEENS6_IJNS7_ILi192EEENS7_ILi160EEENS7_ILi64EEEEEELi64ENS_12float_e4m3_tEfNS_4arch4Sm90ELb1ELb0ELb0ELb1ELb0ELb0ELb0ELb1ELb1ELb1ELb1ELb0EEENS1_21CollectiveEpilogueFwdINS6_IJSA_SC_SB_EEES9_NS_10bfloat16_tESG_Li384ELb1ELb1ELb1ELb1EEENS1_36VarlenDynamicPersistentTileSchedulerILi192ELi160ELi384ELi128ELb1ELb1ELb1ELb1ELb1ELb1EEEEEEEEEvNT_6ParamsE --------------------------
	.section	.text._ZN7cutlass13device_kernelIN5flash11enable_sm90INS1_16FlashAttnFwdSm90INS1_25CollectiveMainloopFwdSm90ILi2EN4cute5tupleIJNS5_1CILi1EEES8_S8_EEENS6_IJNS7_ILi192EEENS7_ILi160EEENS7_ILi64EEEEEELi64ENS_12float_e4m3_tEfNS_4arch4Sm90ELb1ELb0ELb0ELb1ELb0ELb0ELb0ELb1ELb1ELb1ELb1ELb0EEENS1_21CollectiveEpilogueFwdINS6_IJSA_SC_SB_EEES9_NS_10bfloat16_tESG_Li384ELb1ELb1ELb1ELb1EEENS1_36VarlenDynamicPersistentTileSchedulerILi192ELi160ELi384ELi128ELb1ELb1ELb1ELb1ELb1ELb1EEEEEEEEEvNT_6ParamsE,"ax",@progbits
	.align	128
.text._ZN7cutlass13device_kernelIN5flash11enable_sm90INS1_16FlashAttnFwdSm90INS1_25CollectiveMainloopFwdSm90ILi2EN4cute5tupleIJNS5_1CILi1EEES8_S8_EEENS6_IJNS7_ILi192EEENS7_ILi160EEENS7_ILi64EEEEEELi64ENS_12float_e4m3_tEfNS_4arch4Sm90ELb1ELb0ELb0ELb1ELb0ELb0ELb0ELb1ELb1ELb1ELb1ELb0EEENS1_21CollectiveEpilogueFwdINS6_IJSA_SC_SB_EEES9_NS_10bfloat16_tESG_Li384ELb1ELb1ELb1ELb1EEENS1_36VarlenDynamicPersistentTileSchedulerILi192ELi160ELi384ELi128ELb1ELb1ELb1ELb1ELb1ELb1EEEEEEEEEvNT_6ParamsE:
        .type           _ZN7cutlass13device_kernelIN5flash11enable_sm90INS1_16FlashAttnFwdSm90INS1_25CollectiveMainloopFwdSm90ILi2EN4cute5tupleIJNS5_1CILi1EEES8_S8_EEENS6_IJNS7_ILi192EEENS7_ILi160EEENS7_ILi64EEEEEELi64ENS_12float_e4m3_tEfNS_4arch4Sm90ELb1ELb0ELb0ELb1ELb0ELb0ELb0ELb1ELb1ELb1ELb1ELb0EEENS1_21CollectiveEpilogueFwdINS6_IJSA_SC_SB_EEES9_NS_10bfloat16_tESG_Li384ELb1ELb1ELb1ELb1EEENS1_36VarlenDynamicPersistentTileSchedulerILi192ELi160ELi384ELi128ELb1ELb1ELb1ELb1ELb1ELb1EEEEEEEEEvNT_6ParamsE,@function
        .size           _ZN7cutlass13device_kernelIN5flash11enable_sm90INS1_16FlashAttnFwdSm90INS1_25CollectiveMainloopFwdSm90ILi2EN4cute5tupleIJNS5_1CILi1EEES8_S8_EEENS6_IJNS7_ILi192EEENS7_ILi160EEENS7_ILi64EEEEEELi64ENS_12float_e4m3_tEfNS_4arch4Sm90ELb1ELb0ELb0ELb1ELb0ELb0ELb0ELb1ELb1ELb1ELb1ELb0EEENS1_21CollectiveEpilogueFwdINS6_IJSA_SC_SB_EEES9_NS_10bfloat16_tESG_Li384ELb1ELb1ELb1ELb1EEENS1_36VarlenDynamicPersistentTileSchedulerILi192ELi160ELi384ELi128ELb1ELb1ELb1ELb1ELb1ELb1EEEEEEEEEvNT_6ParamsE,(.L_x_13301 - _ZN7cutlass13device_kernelIN5flash11enable_sm90INS1_16FlashAttnFwdSm90INS1_25CollectiveMainloopFwdSm90ILi2EN4cute5tupleIJNS5_1CILi1EEES8_S8_EEENS6_IJNS7_ILi192EEENS7_ILi160EEENS7_ILi64EEEEEELi64ENS_12float_e4m3_tEfNS_4arch4Sm90ELb1ELb0ELb0ELb1ELb0ELb0ELb0ELb1ELb1ELb1ELb1ELb0EEENS1_21CollectiveEpilogueFwdINS6_IJSA_SC_SB_EEES9_NS_10bfloat16_tESG_Li384ELb1ELb1ELb1ELb1EEENS1_36VarlenDynamicPersistentTileSchedulerILi192ELi160ELi384ELi128ELb1ELb1ELb1ELb1ELb1ELb1EEEEEEEEEvNT_6ParamsE)
        .other          _ZN7cutlass13device_kernelIN5flash11enable_sm90INS1_16FlashAttnFwdSm90INS1_25CollectiveMainloopFwdSm90ILi2EN4cute5tupleIJNS5_1CILi1EEES8_S8_EEENS6_IJNS7_ILi192EEENS7_ILi160EEENS7_ILi64EEEEEELi64ENS_12float_e4m3_tEfNS_4arch4Sm90ELb1ELb0ELb0ELb1ELb0ELb0ELb0ELb1ELb1ELb1ELb1ELb0EEENS1_21CollectiveEpilogueFwdINS6_IJSA_SC_SB_EEES9_NS_10bfloat16_tESG_Li384ELb1ELb1ELb1ELb1EEENS1_36VarlenDynamicPersistentTileSchedulerILi192ELi160ELi384ELi128ELb1ELb1ELb1ELb1ELb1ELb1EEEEEEEEEvNT_6ParamsE,@"STO_CUDA_ENTRY STV_DEFAULT"
_ZN7cutlass13device_kernelIN5flash11enable_sm90INS1_16FlashAttnFwdSm90INS1_25CollectiveMainloopFwdSm90ILi2EN4cute5tupleIJNS5_1CILi1EEES8_S8_EEENS6_IJNS7_ILi192EEENS7_ILi160EEENS7_ILi64EEEEEELi64ENS_12float_e4m3_tEfNS_4arch4Sm90ELb1ELb0ELb0ELb1ELb0ELb0ELb0ELb1ELb1ELb1ELb1ELb0EEENS1_21CollectiveEpilogueFwdINS6_IJSA_SC_SB_EEES9_NS_10bfloat16_tESG_Li384ELb1ELb1ELb1ELb1EEENS1_36VarlenDynamicPersistentTileSchedulerILi192ELi160ELi384ELi128ELb1ELb1ELb1ELb1ELb1ELb1EEEEEEEEEvNT_6ParamsE:
        /* <DEDUP_REMOVED lines=18> */
.L_x_12714:
[----:B------:R-:W-:Y:S05]  /*0120*/  BSYNC B0 ;  /* 0x0000000000007941 */ /* 0x000fea0003800000 */
.L_x_12713:
        /* <DEDUP_REMOVED lines=41> */
.L_x_12715:
        /* <DEDUP_REMOVED lines=22> */
.L_x_12716:
        /* <DEDUP_REMOVED lines=18> */
.L_x_12717:
        /* <DEDUP_REMOVED lines=22> */
.L_x_12718:
        /* <DEDUP_REMOVED lines=22> */
.L_x_12719:
[----:B------:R-:W-:Y:S01]  /*0900*/  PLOP3.LUT P0, PT, PT, PT, UP0, 0x80, 0x0 ;  /* 0x000000000000781c */ /* 0x000fe20003f0f008 */
[----:B------:R-:W-:Y:S01]  /*0910*/  UMOV UR38, 0x1 ;  /* 0x0000000100267882 */ /* 0x000fe20000000000 */
[----:B------:R-:W-:Y:S01]  /*0920*/  NOP ;  /* 0x0000000000007918 */ /* 0x000fe20000000000 */
[----:B------:R-:W-:Y:S01]  /*0930*/  USEL UR38, UR38, 0x2, !UP0 ;  /* 0x0000000226267887 */ /* 0x000fe2000c000000 */
[----:B------:R-:W-:Y:S01]  /*0940*/  ULDC.64 UR54, c[0x0][0x208] ;  /* 0x0000820000367ab9 */ /* 0x000fe20000000a00 */
[----:B012-4-:R-:W-:Y:S08]  /*0950*/  BAR.SYNC.DEFER_BLOCKING 0x0 ;  /* 0x0000000000007b1d */ /* 0x017ff00000010000 */
[----:B------:R-:W-:Y:S05]  /*0960*/  @!P0 BRA `(.L_x_12720) ;  /* 0x000000c000b08947 */ /* 0x000fea0003800000 */
.L_x_12721:
        /* <DEDUP_REMOVED lines=29> */
[-C--:B------:R-:W-:Y:S01]  /*0b40*/  LEA.HI R4, R0, R13.reuse, RZ, 0x5 ;  /* 0x0000000d00047211 */ /* 0x080fe200078f28ff */
[----:B------:R-:W-:Y:S01]  /*0b50*/  IMAD.HI R2, R14, 0x55555556, RZ ;  /* 0x555555560e027827 */ /* 0x000fe200078e02ff */
[----:B------:R-:W-:-:S02]  /*0b60*/  LEA.HI R11, R0, R13, RZ, 0x2 ;  /* 0x0000000d000b7211 */ /* 0x000fc400078f10ff */
[----:B------:R-:W-:Y:S01]  /*0b70*/  SHF.R.S32.HI R7, RZ, 0x1f, R12 ;  /* 0x0000001fff077819 */ /* 0x000fe2000001140c */
[----:B------:R-:W-:Y:S01]  /*0b80*/  IMAD.SHL.U32 R5, R4, 0x20, RZ ;  /* 0x0000002004057824 */ /* 0x000fe200078e00ff */
[----:B------:R-:W-:Y:S02]  /*0b90*/  LOP3.LUT R4, R3, 0x3fffff0, RZ, 0xc0, !PT ;  /* 0x03fffff003047812 */ /* 0x000fe400078ec0ff */
[----:B------:R-:W-:Y:S02]  /*0ba0*/  LEA.HI R8, R7, R12, RZ, 0x2 ;  /* 0x0000000c07087211 */ /* 0x000fe400078f10ff */
[----:B------:R-:W-:Y:S01]  /*0bb0*/  LEA.HI R3, R3, R6, RZ, 0x1 ;  /* 0x0000000603037211 */ /* 0x000fe200078f08ff */
[----:B------:R-:W-:Y:S01]  /*0bc0*/  IMAD.IADD R4, R13, 0x1, -R4 ;  /* 0x000000010d047824 */ /* 0x000fe200078e0a04 */
[--C-:B------:R-:W-:Y:S02]  /*0bd0*/  SHF.R.S32.HI R9, RZ, 0x2, R8.reuse ;  /* 0x00000002ff097819 */ /* 0x100fe40000011408 */
        /* <DEDUP_REMOVED lines=17> */
[----:B------:R-:W-:Y:S01]  /*0cf0*/  LOP3.LUT R8, R8, 0x7ffffffc, RZ, 0xc0, !PT ;  /* 0x7ffffffc08087812 */ /* 0x000fe200078ec0ff */
[----:B------:R-:W-:Y:S01]  /*0d00*/  IMAD R5, R2, 0x40, R7 ;  /* 0x0000004002057824 */ /* 0x000fe200078e0207 */
[----:B------:R-:W-:Y:S01]  /*0d10*/  SHF.R.S32.HI R2, RZ, 0x3, R0 ;  /* 0x00000003ff027819 */ /* 0x000fe20000011400 */
[C---:B------:R-:W-:Y:S01]  /*0d20*/  IMAD.IADD R11, R13.reuse, 0x1, -R11 ;  /* 0x000000010d0b7824 */ /* 0x040fe200078e0a0b */
[----:B------:R0:W-:Y:S01]  /*0d30*/  STL [R1+0x18], R3 ;  /* 0x0000180301007387 */ /* 0x0001e20000100800 */
[----:B------:R-:W-:-:S02]  /*0d40*/  IMAD.IADD R18, R13, 0x1, -R18 ;  /* 0x000000010d127824 */ /* 0x000fc400078e0a12 */
[----:B------:R-:W-:Y:S01]  /*0d50*/  IMAD.IADD R8, R12, 0x1, -R8 ;  /* 0x000000010c087824 */ /* 0x000fe200078e0a08 */
[----:B------:R1:W-:Y:S01]  /*0d60*/  STL [R1+0x14], R5 ;  /* 0x0000140501007387 */ /* 0x0003e20000100800 */
[----:B------:R-:W-:Y:S02]  /*0d70*/  IMAD.SHL.U32 R19, R18, 0x8, RZ ;  /* 0x0000000812137824 */ /* 0x000fe400078e00ff */
[----:B------:R-:W-:Y:S01]  /*0d80*/  IMAD.SHL.U32 R16, R8, 0x2, RZ ;  /* 0x0000000208107824 */ /* 0x000fe200078e00ff */
[----:B0-----:R-:W-:-:S03]  /*0d90*/  LEA.HI R3, R11, R11, RZ, 0x1 ;  /* 0x0000000b0b037211 */ /* 0x001fc600078f08ff */
[C---:B------:R-:W-:Y:S01]  /*0da0*/  VIADD R2, R16.reuse, 0x10 ;  /* 0x0000001010027836 */ /* 0x040fe20000000000 */
[----:B------:R-:W-:Y:S01]  /*0db0*/  SHF.R.S32.HI R0, RZ, 0x1f, R19 ;  /* 0x0000001fff007819 */ /* 0x000fe20000011413 */
[C---:B------:R-:W-:Y:S01]  /*0dc0*/  VIADD R0, R16.reuse, 0x18 ;  /* 0x0000001810007836 */ /* 0x040fe20000000000 */
[----:B------:R-:W-:Y:S01]  /*0dd0*/  LOP3.LUT R4, R3, 0x1ffffffe, RZ, 0xc0, !PT ;  /* 0x1ffffffe03047812 */ /* 0x000fe200078ec0ff */
[C---:B------:R-:W-:Y:S02]  /*0de0*/  VIADD R3, R16.reuse, 0x8 ;  /* 0x0000000810037836 */ /* 0x040fe40000000000 */
[C---:B------:R-:W-:Y:S02]  /*0df0*/  VIADD R157, R16.reuse, 0x20 ;  /* 0x00000020109d7836 */ /* 0x040fe40000000000 */
[C---:B------:R-:W-:Y:S01]  /*0e00*/  VIADD R156, R16.reuse, 0x28 ;  /* 0x00000028109c7836 */ /* 0x040fe20000000000 */
[----:B------:R-:W-:Y:S01]  /*0e10*/  SHF.R.S32.HI R6, RZ, 0x1f, R3 ;  /* 0x0000001fff067819 */ /* 0x000fe20000011403 */
[C---:B------:R-:W-:Y:S01]  /*0e20*/  VIADD R23, R16.reuse, 0x30 ;  /* 0x0000003010177836 */ /* 0x040fe20000000000 */
[----:B------:R-:W-:Y:S01]  /*0e30*/  SHF.R.S32.HI R3, RZ, 0x1f, R2 ;  /* 0x0000001fff037819 */ /* 0x000fe20000011402 */
[----:B------:R-:W-:Y:S01]  /*0e40*/  VIADD R22, R16, 0x38 ;  /* 0x0000003810167836 */ /* 0x000fe20000000000 */
[----:B------:R-:W-:Y:S01]  /*0e50*/  SHF.R.S32.HI R2, RZ, 0x1f, R0 ;  /* 0x0000001fff027819 */ /* 0x000fe20000011400 */
[----:B------:R-:W-:Y:S01]  /*0e60*/  IMAD.IADD R4, R11, 0x1, -R4 ;  /* 0x000000010b047824 */ /* 0x000fe200078e0a04 */
[----:B------:R-:W-:-:S02]  /*0e70*/  SHF.R.S32.HI R0, RZ, 0x1f, R157 ;  /* 0x0000001fff007819 */ /* 0x000fc4000001149d */
[----:B------:R-:W-:Y:S01]  /*0e80*/  SHF.R.S32.HI R3, RZ, 0x1f, R156 ;  /* 0x0000001fff037819 */ /* 0x000fe2000001149c */
[----:B------:R-:W-:Y:S01]  /*0e90*/  IMAD R17, R4, 0x8, R5 ;  /* 0x0000000804117824 */ /* 0x000fe200078e0205 */
[----:B------:R-:W-:Y:S02]  /*0ea0*/  SHF.R.S32.HI R2, RZ, 0x1f, R23 ;  /* 0x0000001fff027819 */ /* 0x000fe40000011417 */
[----:B-1----:R-:W-:-:S07]  /*0eb0*/  SHF.R.S32.HI R0, RZ, 0x1f, R22 ;  /* 0x0000001fff007819 */ /* 0x002fce0000011416 */
.L_x_12770:
        /* <DEDUP_REMOVED lines=56> */
.L_x_12722:
        /* <DEDUP_REMOVED lines=8> */
.L_x_12723:
        /* <DEDUP_REMOVED lines=13> */
.L_x_12724:
        /* <DEDUP_REMOVED lines=94> */
.L_x_12725:
        /* <DEDUP_REMOVED lines=25> */
[----:B------:R-:W-:-:S06]  /*1b00*/  UISETP.GT.AND UP0, UPT, UR53, UR42, UPT ;  /* 0x0000002a3500728c */ /* 0x000fcc000bf04270 */
[----:B------:R-:W-:-:S13]  /*1b10*/  PLOP3.LUT P1, PT, PT, PT, UP0, 0x80, 0x0 ;  /* 0x000000000000781c */ /* 0x000fda0003f2f008 */
[----:B------:R-:W-:Y:S05]  /*1b20*/  @!P1 BRA `(.L_x_12726) ;  /* 0x0000008400889947 */ /* 0x000fea0003800000 */
        /* <DEDUP_REMOVED lines=36> */
.L_x_12727:
        /* <DEDUP_REMOVED lines=9> */
.L_x_12865:
[----:B------:R-:W-:Y:S05]  /*1e00*/  @!P1 BRA `(.L_x_12729) ;  /* 0x0000000000049947 */ /* 0x000fea0003800000 */
[----:B------:R-:W-:Y:S01]  /*1e10*/  BPT.TRAP 0x1 ;  /* 0x000000040000795c */ /* 0x000fe20000300000 */
.L_x_12729:
[----:B0-----:R-:W-:Y:S02]  /*1e20*/  IMAD.U32 R3, RZ, RZ, UR47 ;  /* 0x0000002fff037e24 */ /* 0x001fe4000f8e00ff */
[----:B------:R-:W-:-:S03]  /*1e30*/  IMAD.U32 R0, RZ, RZ, UR48 ;  /* 0x00000030ff007e24 */ /* 0x000fc6000f8e00ff */
[----:B------:R-:W-:Y:S02]  /*1e40*/  LEA R3, R3, UR45, 0x3 ;  /* 0x0000002d03037c11 */ /* 0x000fe4000f8e18ff */
[----:B------:R-:W-:-:S04]  /*1e50*/  SHF.L.U32 R0, R0, 0x1f, RZ ;  /* 0x0000001f00007819 */ /* 0x000fc800000006ff */
[----:B------:R0:W1:Y:S01]  /*1e60*/  SYNCS.PHASECHK.TRANS64.TRYWAIT P0, [R3+URZ+0x13230], R0 ;  /* 0x01323000030075a7 */ /* 0x000062000800017f */
[----:B------:R-:W-:Y:S05]  /*1e70*/  @!P1 BRA `(.L_x_12730) ;  /* 0x0000000000049947 */ /* 0x000fea0003800000 */
[----:B------:R-:W-:Y:S01]  /*1e80*/  BPT.TRAP 0x1 ;  /* 0x000000040000795c */ /* 0x000fe20000300000 */
.L_x_12730:
[----:B-1----:R-:W-:Y:S05]  /*1e90*/  @P0 BRA `(.L_x_12731) ;  /* 0x0000000000080947 */ /* 0x002fea0003800000 */
[----:B------:R-:W1:Y:S02]  /*1ea0*/  SYNCS.PHASECHK.TRANS64.TRYWAIT P0, [R3+URZ+0x13230], R0 ;  /* 0x01323000030075a7 */ /* 0x000e64000800017f */
[----:B-1----:R-:W-:Y:S05]  /*1eb0*/  @!P0 BRA `(.L_x_12732) ;  /* 0x0000010400b88947 */ /* 0x002fea0003800000 */
.L_x_12731:
        /* <DEDUP_REMOVED lines=15> */
[----:B------:R-:W-:Y:S01]  /*1fb0*/  ULDC UR7, c[0x0][0x448] ;  /* 0x0001120000077ab9 */ /* 0x000fe20000000800 */
[----:B------:R-:W-:Y:S01]  /*1fc0*/  UMOV UR8, UR56 ;  /* 0x0000003800087c82 */ /* 0x000fe20008000000 */
[----:B------:R-:W-:Y:S01]  /*1fd0*/  UISETP.NE.AND UP0, UPT, UR7, 0x1, UPT ;  /* 0x000000010700788c */ /* 0x000fe2000bf05270 */
[----:B------:R-:W-:Y:S01]  /*1fe0*/  IMAD.U32 R9, RZ, RZ, UR52 ;  /* 0x00000034ff097e24 */ /* 0x000fe2000f8e00ff */
[----:B------:R-:W-:Y:S01]  /*1ff0*/  UIADD3 UR22, UR53, -0x2, URZ ;  /* 0xfffffffe35167890 */ /* 0x000fe2000fffe03f */
[----:B------:R-:W-:Y:S01]  /*2000*/  IMAD.U32 R109, RZ, RZ, UR43 ;  /* 0x0000002bff6d7e24 */ /* 0x000fe2000f8e00ff */
[----:B------:R-:W-:Y:S01]  /*2010*/  UIMAD UR12, UR47, 0x280, UR12 ;  /* 0x000002802f0c78a4 */ /* 0x000fe2000f8e020c */
[----:B------:R-:W-:Y:S01]  /*2020*/  UMOV UR7, 0x80000020 ;  /* 0x8000002000077882 */ /* 0x000fe20000000000 */
[----:B------:R-:W-:-:S02]  /*2030*/  PLOP3.LUT P2, PT, PT, PT, UP0, 0x80, 0x0 ;  /* 0x000000000000781c */ /* 0x000fc40003f4f008 */
        /* <DEDUP_REMOVED lines=28> */
[----:B------:R-:W-:Y:S01]  /*2200*/  @UP0 ULDC UR11, c[0x0][0x450] ;  /* 0x00011400000b0ab9 */ /* 0x000fe20000000800 */
[----:B------:R-:W-:Y:S01]  /*2210*/  UMOV UR10, UR40 ;  /* 0x00000028000a7c82 */ /* 0x000fe20008000000 */
[----:B------:R-:W-:Y:S02]  /*2220*/  WARPGROUP.DEPBAR.LE gsb0, 0x0 ;  /* 0x00008000000079c5 */ /* 0x000fe40000010000 */
[----:B------:R-:W-:-:S06]  /*2230*/  WARPGROUP.ARRIVE ;  /* 0x00000000000079c5 */ /* 0x000fcc0000000000 */
[----:B------:R-:W-:Y:S01]  /*2240*/  QGMMA.64x32x32.F32.E4M3.E4M3 R88, gdesc[UR4], R88, gsb0 ;  /* 0x00600000045879f3 */ /* 0x000fe20008000858 */
[----:B------:R-:W-:Y:S01]  /*2250*/  @UP0 ULDC UR6, c[0x0][0x44c] ;  /* 0x0001130000060ab9 */ /* 0x000fe20000000800 */
[----:B------:R-:W-:Y:S01]  /*2260*/  @UP0 ULDC UR7, c[0x0][0x450] ;  /* 0x0001140000070ab9 */ /* 0x000fe20000000800 */
[----:B01----:R-:W-:Y:S01]  /*2270*/  @P2 IMAD.HI.U32 R0, R10, UR6, RZ ;  /* 0x000000060a002c27 */ /* 0x003fe2000f8e00ff */
[----:B------:R-:W-:-:S04]  /*2280*/  UIADD3 UR6, UR12, 0x82, URZ ;  /* 0x000000820c067890 */ /* 0x000fc8000fffe03f */
[----:B------:R-:W-:Y:S01]  /*2290*/  @P2 SHF.R.U32.HI R10, RZ, UR7, R0 ;  /* 0x00000007ff0a2c19 */ /* 0x000fe20008011600 */
[----:B------:R-:W-:-:S04]  /*22a0*/  UMOV UR7, 0x80000020 ;  /* 0x8000002000077882 */ /* 0x000fc80000000000 */
[----:B------:R-:W0:Y:S04]  /*22b0*/  SHFL.IDX PT, R0, R10, 0x1, 0x1c1f ;  /* 0x003c1f000a007f89 */ /* 0x000e2800000e0000 */
[----:B------:R-:W1:Y:S01]  /*22c0*/  SHFL.IDX PT, R10, R10, RZ, 0x1c1f ;  /* 0x001c1fff0a0a7589 */ /* 0x000e6200000e0000 */
[----:B------:R-:W-:Y:S02]  /*22d0*/  WARPGROUP.DEPBAR.LE gsb0, 0x0 ;  /* 0x00008000000079c5 */ /* 0x000fe40000010000 */
[----:B------:R-:W-:-:S06]  /*22e0*/  WARPGROUP.ARRIVE ;  /* 0x00000000000079c5 */ /* 0x000fcc0000000000 */
[----:B------:R-:W-:Y:S01]  /*22f0*/  QGMMA.64x32x32.F32.E4M3.E4M3 R72, gdesc[UR4], R72, gsb0 ;  /* 0x00600000044879f3 */ /* 0x000fe20008000848 */
[----:B------:R-:W-:Y:S02]  /*2300*/  UIMAD UR6, UR53, -0xa0, URZ ;  /* 0xffffff60350678a4 */ /* 0x000fe4000f8e023f */
[----:B------:R-:W-:-:S04]  /*2310*/  UIMAD UR7, UR53, -0xa0, UR51 ;  /* 0xffffff60350778a4 */ /* 0x000fc8000f8e0233 */
[----:B------:R-:W-:Y:S01]  /*2320*/  IMAD.U32 R7, RZ, RZ, UR6 ;  /* 0x00000006ff077e24 */ /* 0x000fe2000f8e00ff */
[----:B------:R-:W-:Y:S01]  /*2330*/  UIADD3 UR6, UR12, 0x102, URZ ;  /* 0x000001020c067890 */ /* 0x000fe2000fffe03f */
[----:B------:R-:W-:Y:S01]  /*2340*/  IMAD.U32 R13, RZ, RZ, UR7 ;  /* 0x00000007ff0d7e24 */ /* 0x000fe2000f8e00ff */
[----:B------:R-:W-:Y:S02]  /*2350*/  UMOV UR7, 0x80000020 ;  /* 0x8000002000077882 */ /* 0x000fe40000000000 */
[C---:B------:R-:W-:Y:S02]  /*2360*/  IADD3 R2, -R16.reuse, 0xa1, R7 ;  /* 0x000000a110027810 */ /* 0x040fe40007ffe107 */
[----:B------:R-:W-:Y:S02]  /*2370*/  IADD3 R13, -R16, 0xa0, R13 ;  /* 0x000000a0100d7810 */ /* 0x000fe40007ffe10d */
[----:B------:R-:W-:-:S04]  /*2380*/  IADD3 R2, -R9, UR51, R2 ;  /* 0x0000003309027c10 */ /* 0x000fc8000fffe102 */
[-CC-:B0-----:R-:W-:Y:S02]  /*2390*/  VIADDMNMX R0, R0, R2.reuse, R13.reuse, PT ;  /* 0x0000000200007246 */ /* 0x181fe4000380010d */
[----:B-1----:R-:W-:Y:S02]  /*23a0*/  VIADDMNMX R2, R10, R2, R13, PT ;  /* 0x000000020a027246 */ /* 0x002fe4000380010d */
[C---:B------:R-:W-:Y:S02]  /*23b0*/  ISETP.GT.AND P3, PT, R0.reuse, RZ, PT ;  /* 0x000000ff0000720c */ /* 0x040fe40003f64270 */
[C---:B------:R-:W-:Y:S02]  /*23c0*/  ISETP.GT.AND P4, PT, R0.reuse, 0x1, PT ;  /* 0x000000010000780c */ /* 0x040fe40003f84270 */
[----:B------:R-:W-:Y:S02]  /*23d0*/  ISETP.GT.AND P5, PT, R0, 0x8, PT ;  /* 0x000000080000780c */ /* 0x000fe40003fa4270 */
[----:B------:R-:W-:-:S02]  /*23e0*/  FSEL R9, R90, -INF , P3 ;  /* 0xff8000005a097808 */ /* 0x000fc40001800000 */
[----:B------:R-:W-:Y:S02]  /*23f0*/  FSEL R91, R91, -INF , P4 ;  /* 0xff8000005b5b7808 */ /* 0x000fe40002000000 */
        /* <DEDUP_REMOVED lines=12> */
[----:B------:R-:W-:Y:S01]  /*24c0*/  ISETP.GT.AND P3, PT, R0, 0x19, PT ;  /* 0x000000190000780c */ /* 0x000fe20003f64270 */
[----:B------:R-:W-:Y:S02]  /*24d0*/  WARPGROUP.DEPBAR.LE gsb0, 0x0 ;  /* 0x00008000000079c5 */ /* 0x000fe40000010000 */
[----:B------:R-:W-:Y:S01]  /*24e0*/  WARPGROUP.ARRIVE ;  /* 0x00000000000079c5 */ /* 0x000fe20000000000 */
[----:B------:R-:W-:Y:S02]  /*24f0*/  FSEL R99, R102, -INF , P4 ;  /* 0xff80000066637808 */ /* 0x000fe40002000000 */
[----:B------:R-:W-:Y:S02]  /*2500*/  FMNMX.FTZ R4, R107, R4, !PT ;  /* 0x000000046b047209 */ /* 0x000fe40007810000 */
        /* <DEDUP_REMOVED lines=32> */
[----:B------:R-:W-:Y:S01]  /*2710*/  ISETP.GT.AND P5, PT, R2, 0x8, PT ;  /* 0x000000080200780c */ /* 0x000fe20003fa4270 */
[----:B------:R-:W-:Y:S02]  /*2720*/  WARPGROUP.DEPBAR.LE gsb0, 0x0 ;  /* 0x00008000000079c5 */ /* 0x000fe40000010000 */
[----:B------:R-:W-:Y:S01]  /*2730*/  WARPGROUP.ARRIVE ;  /* 0x00000000000079c5 */ /* 0x000fe20000000000 */
[----:B------:R-:W-:Y:S02]  /*2740*/  FSEL R58, R58, -INF , P4 ;  /* 0xff8000003a3a7808 */ /* 0x000fe40002000000 */
[----:B------:R-:W-:-:S02]  /*2750*/  ISETP.GT.AND P4, PT, R0, 0x48, PT ;  /* 0x000000480000780c */ /* 0x000fc40003f84270 */
[----:B------:R-:W-:Y:S01]  /*2760*/  FSEL R59, R59, -INF , P3 ;  /* 0xff8000003b3b7808 */ /* 0x000fe20001800000 */
[----:B------:R-:W-:Y:S01]  /*2770*/  QGMMA.64x32x32.F32.E4M3.E4M3 R40, gdesc[UR4], R40, gsb0 ;  /* 0x00600000042879f3 */ /* 0x000fe20008000828 */
[----:B------:R-:W-:Y:S01]  /*2780*/  UIADD3 UR6, UR12, 0x202, URZ ;  /* 0x000002020c067890 */ /* 0x000fe2000fffe03f */
[----:B------:R-:W-:Y:S01]  /*2790*/  FMNMX.FTZ R4, R58, R11, !PT ;  /* 0x0000000b3a047209 */ /* 0x000fe20007810000 */
[----:B------:R-:W-:Y:S01]  /*27a0*/  UMOV UR7, 0x80000020 ;  /* 0x8000002000077882 */ /* 0x000fe20000000000 */
        /* <DEDUP_REMOVED lines=19> */
[----:B------:R-:W-:Y:S02]  /*28e0*/  FMNMX.FTZ R11, R71, R4, !PT ;  /* 0x00000004470b7209 */ /* 0x000fe40007810000 */
[----:B------:R-:W-:Y:S01]  /*28f0*/  FSEL R92, R92, -INF , P5 ;  /* 0xff8000005c5c7808 */ /* 0x000fe20002800000 */
[----:B------:R-:W-:Y:S02]  /*2900*/  WARPGROUP.DEPBAR.LE gsb0, 0x0 ;  /* 0x00008000000079c5 */ /* 0x000fe40000010000 */
[----:B------:R-:W-:Y:S01]  /*2910*/  WARPGROUP.ARRIVE ;  /* 0x00000000000079c5 */ /* 0x000fe20000000000 */
[----:B------:R-:W-:-:S02]  /*2920*/  FSEL R42, R42, -INF , P4 ;  /* 0xff8000002a2a7808 */ /* 0x000fc40002000000 */
[----:B------:R-:W-:Y:S02]  /*2930*/  ISETP.GT.AND P4, PT, R0, 0x68, PT ;  /* 0x000000680000780c */ /* 0x000fe40003f84270 */
        /* <DEDUP_REMOVED lines=11> */
[----:B------:R-:W-:Y:S01]  /*29f0*/  UIADD3 UR6, UR10, UR51, -UR52 ;  /* 0x000000330a067290 */ /* 0x000fe2000fffe834 */
[----:B------:R-:W-:Y:S02]  /*2a00*/  FMNMX.FTZ R4, R46, R11, !PT ;  /* 0x0000000b2e047209 */ /* 0x000fe40007810000 */
[----:B------:R-:W-:Y:S01]  /*2a10*/  ISETP.GT.AND P3, PT, R0, 0x71, PT ;  /* 0x000000710000780c */ /* 0x000fe20003f64270 */
[----:B------:R-:W-:Y:S01]  /*2a20*/  UIMAD.WIDE UR6, UR6, 0x66666667, URZ ;  /* 0x66666667060678a5 */ /* 0x000fe2000f8e023f */
[----:B------:R-:W-:Y:S02]  /*2a30*/  FSEL R50, R50, -INF , P4 ;  /* 0xff80000032327808 */ /* 0x000fe40002000000 */
        /* <DEDUP_REMOVED lines=38> */
[----:B------:R-:W-:Y:S02]  /*2ca0*/  FMNMX.FTZ R0, R38, R11, !PT ;  /* 0x0000000b26007209 */ /* 0x000fe40007810000 */
[C---:B------:R-:W-:Y:S02]  /*2cb0*/  ISETP.GT.AND P4, PT, R2.reuse, 0x1, PT ;  /* 0x000000010200780c */ /* 0x040fe40003f84270 */
[----:B------:R-:W-:Y:S02]  /*2cc0*/  FMNMX.FTZ R4, R39, R0, !PT ;  /* 0x0000000027047209 */ /* 0x000fe40007810000 */
        /* <DEDUP_REMOVED lines=61> */
[----:B------:R0:W-:Y:S01]  /*30a0*/  MUFU.EX2 R15, R78 ;  /* 0x0000004e000f7308 */ /* 0x0001e20000000800 */
        /* <DEDUP_REMOVED lines=16> */
[----:B------:R-:W-:Y:S01]  /*31b0*/  FMNMX.FTZ R75, R77, R74, !PT ;  /* 0x0000004a4d4b7209 */ /* 0x000fe20007810000 */
[--C-:B------:R-:W-:Y:S01]  /*31c0*/  FFMA.FTZ R74, R82, UR43, -R6.reuse ;  /* 0x0000002b524a7c23 */ /* 0x100fe20008010806 */
[----:B------:R-:W-:Y:S01]  /*31d0*/  ISETP.GT.AND P3, PT, R2, 0x38, PT ;  /* 0x000000380200780c */ /* 0x000fe20003f64270 */
[--C-:B------:R-:W-:Y:S01]  /*31e0*/  FFMA.FTZ R42, R42, UR43, -R6.reuse ;  /* 0x0000002b2a2a7c23 */ /* 0x100fe20008010806 */
[----:B0-----:R-:W-:Y:S01]  /*31f0*/  FMNMX.FTZ R78, R80, R75, !PT ;  /* 0x0000004b504e7209 */ /* 0x001fe20007810000 */
        /* <DEDUP_REMOVED lines=27> */
[----:B0-----:R-:W-:Y:S01]  /*33b0*/  FMNMX.FTZ R83, R61, R82, !PT ;  /* 0x000000523d537209 */ /* 0x001fe20007810000 */
[--C-:B------:R-:W-:Y:S01]  /*33c0*/  FFMA.FTZ R35, R35, UR43, -R6.reuse ;  /* 0x0000002b23237c23 */ /* 0x100fe20008010806 */
[----:B------:R-:W-:Y:S01]  /*33d0*/  ISETP.GT.AND P3, PT, R2, 0x58, PT ;  /* 0x000000580200780c */ /* 0x000fe20003f64270 */
[--C-:B-1----:R-:W-:Y:S01]  /*33e0*/  FFMA.FTZ R86, R62, UR43, -R6.reuse ;  /* 0x0000002b3e567c23 */ /* 0x102fe20008010806 */
[----:B------:R-:W-:Y:S01]  /*33f0*/  FMNMX.FTZ R82, R64, R83, !PT ;  /* 0x0000005340527209 */ /* 0x000fe20007810000 */
[--C-:B------:R-:W-:Y:S01]  /*3400*/  FFMA.FTZ R38, R38, UR43, -R6.reuse ;  /* 0x0000002b26267c23 */ /* 0x100fe20008010806 */
[----:B------:R-:W-:Y:S01]  /*3410*/  FSEL R68, R68, -INF , P3 ;  /* 0xff80000044447808 */ /* 0x000fe20001800000 */
[----:B------:R-:W-:Y:S01]  /*3420*/  FFMA.FTZ R39, R39, UR43, -R6 ;  /* 0x0000002b27277c23 */ /* 0x000fe20008010806 */
        /* <DEDUP_REMOVED lines=21> */
[----:B------:R-:W0:Y:S01]  /*3580*/  MUFU.EX2 R11, R11 ;  /* 0x0000000b000b7308 */ /* 0x000e220000000800 */
        /* <DEDUP_REMOVED lines=34> */
[----:B------:R-:W2:Y:S01]  /*37b0*/  MUFU.EX2 R20, R20 ;  /* 0x0000001400147308 */ /* 0x000ea20000000800 */
[----:B------:R-:W-:Y:S02]  /*37c0*/  FMNMX.FTZ R83, R33, R82, !PT ;  /* 0x0000005221537209 */ /* 0x000fe40007810000 */
[----:B------:R-:W-:Y:S02]  /*37d0*/  FSEL R37, R37, -INF , P4 ;  /* 0xff80000025257808 */ /* 0x000fe40002000000 */
[----:B------:R-:W-:Y:S02]  /*37e0*/  FMNMX.FTZ R2, R36, R83, !PT ;  /* 0x0000005324027209 */ /* 0x000fe40007810000 */
[----:B0-----:R-:W-:Y:S01]  /*37f0*/  F2FP.SATFINITE.E4M3.F32.PACK_AB_MERGE_C R153, R11, R4, RZ ;  /* 0x000000040b99723e */ /* 0x001fe200048070ff */
[----:B------:R-:W0:Y:S01]  /*3800*/  MUFU.EX2 R74, R74 ;  /* 0x0000004a004a7308 */ /* 0x000e220000000800 */
[----:B------:R-:W-:-:S02]  /*3810*/  FMNMX.FTZ R2, R37, R2, !PT ;  /* 0x0000000225027209 */ /* 0x000fc40007810000 */
[----:B-1----:R-:W-:Y:S02]  /*3820*/  F2FP.SATFINITE.E4M3.F32.PACK_AB_MERGE_C R155, R13, R12, RZ ;  /* 0x0000000c0d9b723e */ /* 0x002fe400048070ff */
[----:B------:R-:W-:Y:S01]  /*3830*/  F2FP.SATFINITE.E4M3.F32.PACK_AB_MERGE_C R153, R8, R9, R153 ;  /* 0x000000090899723e */ /* 0x000fe20004807099 */
[----:B------:R-:W1:Y:S01]  /*3840*/  SHFL.BFLY PT, R83, R2, 0x2, 0x1f ;  /* 0x0c401f0002537f89 */ /* 0x000e6200000e0000 */
[----:B------:R-:W-:Y:S01]  /*3850*/  F2FP.SATFINITE.E4M3.F32.PACK_AB_MERGE_C R155, R10, R7, R155 ;  /* 0x000000070a9b723e */ /* 0x000fe2000480709b */
[----:B------:R-:W-:Y:S01]  /*3860*/  MUFU.EX2 R58, R58 ;  /* 0x0000003a003a7308 */ /* 0x000fe20000000800 */
[----:B--2---:R-:W-:Y:S02]  /*3870*/  F2FP.SATFINITE.E4M3.F32.PACK_AB_MERGE_C R149, R21, R20, RZ ;  /* 0x000000141595723e */ /* 0x004fe400048070ff */
[----:B------:R-:W-:Y:S02]  /*3880*/  F2FP.SATFINITE.E4M3.F32.PACK_AB_MERGE_C R151, R79, R60, RZ ;  /* 0x0000003c4f97723e */ /* 0x000fe400048070ff */
[----:B------:R-:W-:-:S03]  /*3890*/  F2FP.SATFINITE.E4M3.F32.PACK_AB_MERGE_C R149, R15, R14, R149 ;  /* 0x0000000e0f95723e */ /* 0x000fc60004807095 */
[----:B------:R-:W-:Y:S01]  /*38a0*/  MUFU.EX2 R59, R59 ;  /* 0x0000003b003b7308 */ /* 0x000fe20000000800 */
[----:B0-----:R-:W-:-:S07]  /*38b0*/  F2FP.SATFINITE.E4M3.F32.PACK_AB_MERGE_C R151, R75, R74, R151 ;  /* 0x0000004a4b97723e */ /* 0x001fce0004807097 */
[----:B------:R-:W0:Y:S01]  /*38c0*/  MUFU.EX2 R63, R63 ;  /* 0x0000003f003f7308 */ /* 0x000e220000000800 */
[----:B-1----:R-:W-:-:S07]  /*38d0*/  FMNMX.FTZ R83, R2, R83, !PT ;  /* 0x0000005302537209 */ /* 0x002fce0007810000 */
[----:B------:R-:W-:Y:S01]  /*38e0*/  MUFU.EX2 R66, R66 ;  /* 0x0000004200427308 */ /* 0x000fe20000000800 */
[----:B------:R-:W1:Y:S07]  /*38f0*/  SHFL.BFLY PT, R2, R83, 0x1, 0x1f ;  /* 0x0c201f0053027f89 */ /* 0x000e6e00000e0000 */
[----:B------:R-:W-:Y:S01]  /*3900*/  MUFU.EX2 R67, R67 ;  /* 0x0000004300437308 */ /* 0x000fe20000000800 */
[----:B0-----:R-:W-:-:S04]  /*3910*/  F2FP.SATFINITE.E4M3.F32.PACK_AB_MERGE_C R145, R63, R44, RZ ;  /* 0x0000002c3f91723e */ /* 0x001fc800048070ff */
[----:B------:R-:W-:-:S03]  /*3920*/  F2FP.SATFINITE.E4M3.F32.PACK_AB_MERGE_C R145, R59, R58, R145 ;  /* 0x0000003a3b91723e */ /* 0x000fc60004807091 */
[----:B------:R-:W-:Y:S08]  /*3930*/  MUFU.EX2 R70, R70 ;  /* 0x0000004600467308 */ /* 0x000ff00000000800 */
[----:B------:R-:W-:Y:S01]  /*3940*/  MUFU.EX2 R71, R71 ;  /* 0x0000004700477308 */ /* 0x000fe20000000800 */
[----:B-1----:R-:W-:Y:S01]  /*3950*/  FMNMX.FTZ R2, R83, R2, !PT ;  /* 0x0000000253027209 */ /* 0x002fe20007810000 */
[----:B------:R-:W-:-:S03]  /*3960*/  IMAD.U32 R83, RZ, RZ, UR43 ;  /* 0x0000002bff537e24 */ /* 0x000fc6000f8e00ff */
        /* <DEDUP_REMOVED lines=33> */
[----:B------:R-:W-:Y:S01]  /*3b80*/  FFMA.FTZ R69, R40, UR43, -R86 ;  /* 0x0000002b28457c23 */ /* 0x000fe20008010856 */
[----:B------:R-:W-:-:S02]  /*3b90*/  @!P0 VIADD R40, R3, 0x13240 ;  /* 0x0001324003288836 */ /* 0x000fc40000000000 */
[----:B------:R-:W-:Y:S01]  /*3ba0*/  FADD.FTZ R97, R7, R94 ;  /* 0x0000005e07617221 */ /* 0x000fe20000010000 */
[----:B------:R-:W-:-:S01]  /*3bb0*/  FFMA.FTZ R56, R56, UR43, -R86 ;  /* 0x0000002b38387c23 */ /* 0x000fc20008010856 */
[----:B------:R-:W2:Y:S01]  /*3bc0*/  MUFU.EX2 R89, R89 ;  /* 0x0000005900597308 */ /* 0x000ea20000000800 */
[----:B0-----:R-:W-:-:S01]  /*3bd0*/  FADD.FTZ R95, R6, R83 ;  /* 0x00000053065f7221 */ /* 0x001fc20000010000 */
[----:B------:R-:W-:Y:S01]  /*3be0*/  FADD.FTZ R97, R10, R97 ;  /* 0x000000610a617221 */ /* 0x000fe20000010000 */
[----:B------:R-:W-:Y:S01]  /*3bf0*/  @!P0 PRMT R40, RZ, 0x654, R40 ;  /* 0x00000654ff288816 */ /* 0x000fe20000000028 */
[--C-:B------:R-:W-:Y:S01]  /*3c00*/  FFMA.FTZ R45, R45, UR43, -R86.reuse ;  /* 0x0000002b2d2d7c23 */ /* 0x100fe20008010856 */
[----:B------:R-:W-:-:S01]  /*3c10*/  FFMA.FTZ R57, R57, UR43, -R86 ;  /* 0x0000002b39397c23 */ /* 0x000fc20008010856 */
[----:B------:R-:W-:Y:S01]  /*3c20*/  FADD.FTZ R96, R12, R97 ;  /* 0x000000610c607221 */ /* 0x000fe20000010000 */
[----:B------:R0:W-:Y:S01]  /*3c30*/  @!P0 SYNCS.ARRIVE.TRANS64.RED.A1T0 RZ, [R40+URZ], RZ ;  /* 0x000000ff28ff89a7 */ /* 0x0001e2000810043f */
[----:B------:R-:W3:Y:S01]  /*3c40*/  MUFU.EX2 R82, R82 ;  /* 0x0000005200527308 */ /* 0x000ee20000000800 */
[----:B-1----:R-:W-:-:S01]  /*3c50*/  FADD.FTZ R84, R88, R95 ;  /* 0x0000005f58547221 */ /* 0x002fc20000010000 */
[--C-:B------:R-:W-:Y:S01]  /*3c60*/  FFMA.FTZ R78, R78, UR43, -R86.reuse ;  /* 0x0000002b4e4e7c23 */ /* 0x100fe20008010856 */
[----:B------:R-:W-:Y:S01]  /*3c70*/  F2FP.SATFINITE.E4M3.F32.PACK_AB_MERGE_C R147, R71, R70, RZ ;  /* 0x000000464793723e */ /* 0x000fe200048070ff */
        /* <DEDUP_REMOVED lines=9> */
[----:B------:R-:W-:Y:S01]  /*3d10*/  F2FP.SATFINITE.E4M3.F32.PACK_AB_MERGE_C R152, R89, R88, RZ ;  /* 0x000000585998723e */ /* 0x000fe200048070ff */
[--C-:B------:R-:W-:Y:S01]  /*3d20*/  FFMA.FTZ R29, R29, UR43, -R86.reuse ;  /* 0x0000002b1d1d7c23 */ /* 0x100fe20008010856 */
[----:B------:R-:W-:-:S01]  /*3d30*/  FFMA.FTZ R32, R32, UR43, -R86 ;  /* 0x0000002b20207c23 */ /* 0x000fc20008010856 */
[----:B------:R-:W2:Y:S01]  /*3d40*/  MUFU.EX2 R90, R90 ;  /* 0x0000005a005a7308 */ /* 0x000ea20000000800 */
[----:B---3--:R-:W-:-:S01]  /*3d50*/  FADD.FTZ R94, R82, R95 ;  /* 0x0000005f525e7221 */ /* 0x008fc20000010000 */
[----:B------:R-:W-:Y:S01]  /*3d60*/  FADD.FTZ R95, R13, R96 ;  /* 0x000000600d5f7221 */ /* 0x000fe20000010000 */
[----:B------:R-:W-:Y:S01]  /*3d70*/  F2FP.SATFINITE.E4M3.F32.PACK_AB_MERGE_C R152, R83, R6, R152 ;  /* 0x000000065398723e */ /* 0x000fe20004807098 */
[--C-:B------:R-:W-:Y:S01]  /*3d80*/  FFMA.FTZ R33, R33, UR43, -R86.reuse ;  /* 0x0000002b21217c23 */ /* 0x100fe20008010856 */
[----:B------:R-:W-:-:S01]  /*3d90*/  FFMA.FTZ R36, R36, UR43, -R86 ;  /* 0x0000002b24247c23 */ /* 0x000fc20008010856 */
[----:B------:R-:W-:Y:S01]  /*3da0*/  FFMA.FTZ R37, R37, UR43, -R86 ;  /* 0x0000002b25257c23 */ /* 0x000fe20008010856 */
[----:B------:R-:W-:Y:S01]  /*3db0*/  F2FP.SATFINITE.E4M3.F32.PACK_AB_MERGE_C R147, R67, R66, R147 ;  /* 0x000000424393723e */ /* 0x000fe20004807093 */
[----:B------:R-:W3:Y:S08]  /*3dc0*/  MUFU.EX2 R91, R91 ;  /* 0x0000005b005b7308 */ /* 0x000ef00000000800 */
[----:B------:R-:W4:Y:S08]  /*3dd0*/  MUFU.EX2 R72, R72 ;  /* 0x0000004800487308 */ /* 0x000f300000000800 */
[----:B------:R-:W5:Y:S08]  /*3de0*/  MUFU.EX2 R73, R73 ;  /* 0x0000004900497308 */ /* 0x000f700000000800 */
[----:B------:R1:W-:Y:S08]  /*3df0*/  MUFU.EX2 R3, R69 ;  /* 0x0000004500037308 */ /* 0x0003f00000000800 */
[----:B------:R-:W5:Y:S01]  /*3e00*/  MUFU.EX2 R92, R92 ;  /* 0x0000005c005c7308 */ /* 0x000f620000000800 */
[----:B-1----:R-:W-:-:S01]  /*3e10*/  FADD.FTZ R69, R87, R94 ;  /* 0x0000005e57457221 */ /* 0x002fc20000010000 */
[----:B------:R-:W-:-:S03]  /*3e20*/  FADD.FTZ R94, R14, R95 ;  /* 0x0000005f0e5e7221 */ /* 0x000fc60000010000 */
[----:B--2---:R-:W-:Y:S01]  /*3e30*/  FADD.FTZ R48, R90, R69 ;  /* 0x000000455a307221 */ /* 0x004fe20000010000 */
[----:B------:R-:W-:-:S01]  /*3e40*/  FADD.FTZ R95, R15, R94 ;  /* 0x0000005e0f5f7221 */ /* 0x000fc20000010000 */
[C---:B---3--:R-:W-:Y:S01]  /*3e50*/  F2FP.SATFINITE.E4M3.F32.PACK_AB_MERGE_C R90, R91.reuse, R90, RZ ;  /* 0x0000005a5b5a723e */ /* 0x048fe200048070ff */
[----:B------:R-:W1:Y:S01]  /*3e60*/  MUFU.EX2 R93, R93 ;  /* 0x0000005d005d7308 */ /* 0x000e620000000800 */
[----:B------:R-:W-:-:S02]  /*3e70*/  FADD.FTZ R69, R91, R48 ;  /* 0x000000305b457221 */ /* 0x000fc40000010000 */
[----:B------:R-:W-:-:S05]  /*3e80*/  F2FP.SATFINITE.E4M3.F32.PACK_AB_MERGE_C R154, R87, R82, R90 ;  /* 0x00000052579a723e */ /* 0x000fca000480705a */
[----:B------:R-:W2:Y:S08]  /*3e90*/  MUFU.EX2 R76, R76 ;  /* 0x0000004c004c7308 */ /* 0x000eb00000000800 */
[----:B0-----:R4:W-:Y:S08]  /*3ea0*/  MUFU.EX2 R40, R84 ;  /* 0x0000005400287308 */ /* 0x0019f00000000800 */
[----:B------:R-:W0:Y:S01]  /*3eb0*/  MUFU.EX2 R77, R77 ;  /* 0x0000004d004d7308 */ /* 0x000e220000000800 */
[----:B----4-:R-:W-:-:S01]  /*3ec0*/  FADD.FTZ R84, R72, R69 ;  /* 0x0000004548547221 */ /* 0x010fc20000010000 */
[----:B------:R-:W-:Y:S01]  /*3ed0*/  FFMA.FTZ R69, R24, UR43, -R86 ;  /* 0x0000002b18457c23 */ /* 0x000fe20008010856 */
[----:B------:R-:W-:-:S02]  /*3ee0*/  FADD.FTZ R24, R20, R95 ;  /* 0x0000005f14187221 */ /* 0x000fc40000010000 */
[----:B-----5:R-:W-:Y:S01]  /*3ef0*/  FADD.FTZ R95, R73, R84 ;  /* 0x00000054495f7221 */ /* 0x020fe20000010000 */
[----:B------:R-:W-:-:S01]  /*3f00*/  FFMA.FTZ R84, R25, UR43, -R86 ;  /* 0x0000002b19547c23 */ /* 0x000fc20008010856 */
[----:B------:R-:W-:Y:S01]  /*3f10*/  FADD.FTZ R25, R21, R24 ;  /* 0x0000001815197221 */ /* 0x000fe20000010000 */
[----:B------:R-:W3:Y:S01]  /*3f20*/  MUFU.EX2 R80, R80 ;  /* 0x0000005000507308 */ /* 0x000ee20000000800 */
[----:B------:R-:W-:-:S01]  /*3f30*/  FADD.FTZ R94, R92, R95 ;  /* 0x0000005f5c5e7221 */ /* 0x000fc20000010000 */
[----:B-1----:R-:W-:Y:S01]  /*3f40*/  F2FP.SATFINITE.E4M3.F32.PACK_AB_MERGE_C R92, R93, R92, RZ ;  /* 0x0000005c5d5c723e */ /* 0x002fe200048070ff */
[----:B------:R-:W-:-:S02]  /*3f50*/  FADD.FTZ R96, R74, R25 ;  /* 0x000000194a607221 */ /* 0x000fc40000010000 */
[----:B------:R-:W-:Y:S01]  /*3f60*/  FADD.FTZ R25, R93, R94 ;  /* 0x0000005e5d197221 */ /* 0x000fe20000010000 */
[----:B------:R-:W-:Y:S02]  /*3f70*/  F2FP.SATFINITE.E4M3.F32.PACK_AB_MERGE_C R148, R73, R72, R92 ;  /* 0x000000484994723e */ /* 0x000fe4000480705c */
[----:B------:R-:W1:Y:S01]  /*3f80*/  MUFU.EX2 R81, R81 ;  /* 0x0000005100517308 */ /* 0x000e620000000800 */
[----:B--2---:R-:W-:-:S07]  /*3f90*/  FADD.FTZ R94, R76, R25 ;  /* 0x000000194c5e7221 */ /* 0x004fce0000010000 */
[----:B------:R2:W-:Y:S08]  /*3fa0*/  MUFU.EX2 R48, R45 ;  /* 0x0000002d00307308 */ /* 0x0005f00000000800 */
[----:B------:R-:W4:Y:S01]  /*3fb0*/  MUFU.EX2 R56, R56 ;  /* 0x0000003800387308 */ /* 0x000f220000000800 */
[----:B--2---:R-:W-:-:S04]  /*3fc0*/  FADD.FTZ R45, R75, R96 ;  /* 0x000000604b2d7221 */ /* 0x004fc80000010000 */
[----:B------:R-:W-:Y:S01]  /*3fd0*/  FADD.FTZ R96, R60, R45 ;  /* 0x0000002d3c607221 */ /* 0x000fe20000010000 */
[----:B0-----:R-:W-:-:S02]  /*3fe0*/  FADD.FTZ R45, R77, R94 ;  /* 0x0000005e4d2d7221 */ /* 0x001fc40000010000 */
[----:B------:R-:W0:Y:S01]  /*3ff0*/  MUFU.EX2 R57, R57 ;  /* 0x0000003900397308 */ /* 0x000e220000000800 */
[----:B------:R-:W-:-:S04]  /*4000*/  FADD.FTZ R11, R79, R96 ;  /* 0x000000604f0b7221 */ /* 0x000fc80000010000 */
[----:B------:R-:W-:-:S03]  /*4010*/  FADD.FTZ R12, R58, R11 ;  /* 0x0000000b3a0c7221 */ /* 0x000fc60000010000 */
[----:B------:R-:W2:Y:S01]  /*4020*/  MUFU.EX2 R78, R78 ;  /* 0x0000004e004e7308 */ /* 0x000ea20000000800 */
[----:B------:R-:W-:-:S04]  /*4030*/  FADD.FTZ R21, R59, R12 ;  /* 0x0000000c3b157221 */ /* 0x000fc80000010000 */
[----:B------:R-:W-:-:S03]  /*4040*/  FADD.FTZ R20, R44, R21 ;  /* 0x000000152c147221 */ /* 0x000fc60000010000 */
[----:B------:R3:W-:Y:S01]  /*4050*/  MUFU.EX2 R24, R62 ;  /* 0x0000003e00187308 */ /* 0x0007e20000000800 */
[----:B------:R-:W-:-:S04]  /*4060*/  FADD.FTZ R63, R63, R20 ;  /* 0x000000143f3f7221 */ /* 0x000fc80000010000 */
[----:B------:R-:W-:-:S03]  /*4070*/  FADD.FTZ R20, R66, R63 ;  /* 0x0000003f42147221 */ /* 0x000fc60000010000 */
[----:B------:R-:W5:Y:S01]  /*4080*/  MUFU.EX2 R85, R85 ;  /* 0x0000005500557308 */ /* 0x000f620000000800 */
[----:B---3--:R-:W-:-:S01]  /*4090*/  FADD.FTZ R62, R80, R45 ;  /* 0x0000002d503e7221 */ /* 0x008fc20000010000 */
[----:B------:R-:W-:Y:S01]  /*40a0*/  FADD.FTZ R45, R67, R20 ;  /* 0x00000014432d7221 */ /* 0x000fe20000010000 */
[C---:B-1----:R-:W-:Y:S02]  /*40b0*/  F2FP.SATFINITE.E4M3.F32.PACK_AB_MERGE_C R80, R81.reuse, R80, RZ ;  /* 0x000000505150723e */ /* 0x042fe400048070ff */
[----:B------:R-:W-:Y:S01]  /*40c0*/  FADD.FTZ R11, R81, R62 ;  /* 0x0000003e510b7221 */ /* 0x000fe20000010000 */
[----:B------:R-:W-:-:S01]  /*40d0*/  FADD.FTZ R20, R70, R45 ;  /* 0x0000002d46147221 */ /* 0x000fc20000010000 */
[----:B------:R-:W-:Y:S01]  /*40e0*/  F2FP.SATFINITE.E4M3.F32.PACK_AB_MERGE_C R150, R77, R76, R80 ;  /* 0x0000004c4d96723e */ /* 0x000fe20004807050 */
[----:B------:R-:W1:Y:S01]  /*40f0*/  MUFU.EX2 R61, R61 ;  /* 0x0000003d003d7308 */ /* 0x000e620000000800 */
[----:B----4-:R-:W-:-:S01]  /*4100*/  FADD.FTZ R12, R56, R11 ;  /* 0x0000000b380c7221 */ /* 0x010fc20000010000 */
[----:B------:R-:W-:Y:S01]  /*4110*/  FADD.FTZ R71, R71, R20 ;  /* 0x0000001447477221 */ /* 0x000fe20000010000 */
[----:B------:R-:W-:-:S02]  /*4120*/  CS2R R44, SRZ ;  /* 0x00000000002c7805 */ /* 0x000fc4000001ff00 */
[----:B0-----:R-:W-:-:S03]  /*4130*/  FADD.FTZ R11, R57, R12 ;  /* 0x0000000c390b7221 */ /* 0x001fc60000010000 */
[----:B------:R-:W0:Y:S01]  /*4140*/  MUFU.EX2 R64, R64 ;  /* 0x0000004000407308 */ /* 0x000e220000000800 */
[----:B--2---:R-:W-:-:S01]  /*4150*/  FADD.FTZ R12, R78, R11 ;  /* 0x0000000b4e0c7221 */ /* 0x004fc20000010000 */
[----:B-----5:R-:W-:-:S03]  /*4160*/  F2FP.SATFINITE.E4M3.F32.PACK_AB_MERGE_C R78, R85, R78, RZ ;  /* 0x0000004e554e723e */ /* 0x020fc600048070ff */
[----:B------:R-:W-:Y:S01]  /*4170*/  FADD.FTZ R12, R85, R12 ;  /* 0x0000000c550c7221 */ /* 0x000fe20000010000 */
[----:B------:R-:W-:Y:S02]  /*4180*/  F2FP.SATFINITE.E4M3.F32.PACK_AB_MERGE_C R144, R57, R56, R78 ;  /* 0x000000383990723e */ /* 0x000fe4000480704e */
        /* <DEDUP_REMOVED lines=9> */
[C---:B-1----:R-:W-:Y:S01]  /*4220*/  F2FP.SATFINITE.E4M3.F32.PACK_AB_MERGE_C R65, R68.reuse, R65, RZ ;  /* 0x000000414441723e */ /* 0x042fe200048070ff */
[----:B------:R-:W-:-:S03]  /*4230*/  FADD.FTZ R68, R68, R7 ;  /* 0x0000000744447221 */ /* 0x000fc60000010000 */
[----:B------:R-:W-:Y:S01]  /*4240*/  F2FP.SATFINITE.E4M3.F32.PACK_AB_MERGE_C R146, R64, R61, R65 ;  /* 0x0000003d4092723e */ /* 0x000fe20004807041 */
[----:B------:R-:W-:-:S02]  /*4250*/  FADD.FTZ R7, R3, R68 ;  /* 0x0000004403077221 */ /* 0x000fc40000010000 */
[----:B------:R-:W1:Y:S01]  /*4260*/  MUFU.EX2 R41, R41 ;  /* 0x0000002900297308 */ /* 0x000e620000000800 */
[----:B0-----:R-:W-:-:S01]  /*4270*/  FADD.FTZ R10, R46, R9 ;  /* 0x000000092e0a7221 */ /* 0x001fc20000010000 */
[----:B------:R-:W-:-:S06]  /*4280*/  FADD.FTZ R8, R40, R7 ;  /* 0x0000000728087221 */ /* 0x000fcc0000010000 */
[----:B------:R-:W0:Y:S01]  /*4290*/  MUFU.EX2 R50, R50 ;  /* 0x0000003200327308 */ /* 0x000e220000000800 */
[C---:B--2---:R-:W-:Y:S01]  /*42a0*/  F2FP.SATFINITE.E4M3.F32.PACK_AB_MERGE_C R141, R47.reuse, R46, RZ ;  /* 0x0000002e2f8d723e */ /* 0x044fe200048070ff */
[----:B------:R-:W-:-:S03]  /*42b0*/  FADD.FTZ R47, R47, R10 ;  /* 0x0000000a2f2f7221 */ /* 0x000fc60000010000 */
[----:B------:R-:W-:Y:S02]  /*42c0*/  F2FP.SATFINITE.E4M3.F32.PACK_AB_MERGE_C R141, R43, R42, R141 ;  /* 0x0000002a2b8d723e */ /* 0x000fe4000480708d */
[----:B------:R-:W-:Y:S01]  /*42d0*/  CS2R R42, SRZ ;  /* 0x00000000002a7805 */ /* 0x000fe2000001ff00 */
[----:B------:R-:W2:Y:S01]  /*42e0*/  MUFU.EX2 R51, R51 ;  /* 0x0000003300337308 */ /* 0x000ea20000000800 */
[----:B-1----:R-:W-:-:S01]  /*42f0*/  FADD.FTZ R7, R41, R8 ;  /* 0x0000000829077221 */ /* 0x002fc20000010000 */
[----:B------:R-:W-:-:S03]  /*4300*/  F2FP.SATFINITE.E4M3.F32.PACK_AB_MERGE_C R41, R48, R41, RZ ;  /* 0x000000293029723e */ /* 0x000fc600048070ff */
[----:B------:R-:W-:Y:S01]  /*4310*/  FADD.FTZ R7, R48, R7 ;  /* 0x0000000730077221 */ /* 0x000fe20000010000 */
[----:B------:R-:W-:Y:S02]  /*4320*/  F2FP.SATFINITE.E4M3.F32.PACK_AB_MERGE_C R140, R40, R3, R41 ;  /* 0x00000003288c723e */ /* 0x000fe40004807029 */
[----:B------:R-:W-:Y:S01]  /*4330*/  CS2R R40, SRZ ;  /* 0x0000000000287805 */ /* 0x000fe2000001ff00 */
[----:B------:R1:W3:Y:S01]  /*4340*/  MUFU.EX2 R25, R49 ;  /* 0x0000003100197308 */ /* 0x0002e20000000800 */
[----:B0-----:R-:W-:-:S01]  /*4350*/  FADD.FTZ R8, R50, R47 ;  /* 0x0000002f32087221 */ /* 0x001fc20000010000 */
[----:B------:R-:W-:-:S06]  /*4360*/  CS2R R46, SRZ ;  /* 0x00000000002e7805 */ /* 0x000fcc000001ff00 */
[----:B------:R-:W-:Y:S01]  /*4370*/  MUFU.EX2 R54, R54 ;  /* 0x0000003600367308 */ /* 0x000fe20000000800 */
[----:B--2---:R-:W-:-:S01]  /*4380*/  FADD.FTZ R9, R51, R8 ;  /* 0x0000000833097221 */ /* 0x004fc20000010000 */
[----:B------:R-:W-:Y:S01]  /*4390*/  FADD.FTZ R8, R24, R7 ;  /* 0x0000000718087221 */ /* 0x000fe20000010000 */
[----:B-1----:R-:W-:-:S05]  /*43a0*/  CS2R R48, SRZ ;  /* 0x0000000000307805 */ /* 0x002fca000001ff00 */
[----:B------:R-:W0:Y:S01]  /*43b0*/  MUFU.EX2 R55, R55 ;  /* 0x0000003700377308 */ /* 0x000e220000000800 */
[----:B---3--:R-:W-:-:S07]  /*43c0*/  FADD.FTZ R7, R25, R8 ;  /* 0x0000000819077221 */ /* 0x008fce0000010000 */
[----:B------:R-:W1:Y:S08]  /*43d0*/  MUFU.EX2 R4, R52 ;  /* 0x0000003400047308 */ /* 0x000e700000000800 */
[----:B------:R-:W-:Y:S01]  /*43e0*/  MUFU.EX2 R30, R30 ;  /* 0x0000001e001e7308 */ /* 0x000fe20000000800 */
[----:B0-----:R-:W-:Y:S01]  /*43f0*/  F2FP.SATFINITE.E4M3.F32.PACK_AB_MERGE_C R143, R55, R54, RZ ;  /* 0x00000036378f723e */ /* 0x001fe200048070ff */
[----:B------:R-:W-:-:S03]  /*4400*/  FADD.FTZ R54, R54, R9 ;  /* 0x0000000936367221 */ /* 0x000fc60000010000 */
[----:B------:R-:W-:Y:S01]  /*4410*/  F2FP.SATFINITE.E4M3.F32.PACK_AB_MERGE_C R143, R51, R50, R143 ;  /* 0x00000032338f723e */ /* 0x000fe2000480708f */
[----:B------:R-:W-:-:S01]  /*4420*/  FADD.FTZ R55, R55, R54 ;  /* 0x0000003637377221 */ /* 0x000fc20000010000 */
[----:B------:R-:W-:Y:S01]  /*4430*/  CS2R R50, SRZ ;  /* 0x0000000000327805 */ /* 0x000fe2000001ff00 */
[----:B------:R-:W0:Y:S01]  /*4440*/  MUFU.EX2 R31, R31 ;  /* 0x0000001f001f7308 */ /* 0x000e220000000800 */
[----:B-1----:R-:W-:-:S07]  /*4450*/  FADD.FTZ R6, R4, R7 ;  /* 0x0000000704067221 */ /* 0x002fce0000010000 */
[----:B------:R1:W2:Y:S08]  /*4460*/  MUFU.EX2 R13, R53 ;  /* 0x00000035000d7308 */ /* 0x0002b00000000800 */
[----:B------:R-:W3:Y:S01]  /*4470*/  MUFU.EX2 R26, R26 ;  /* 0x0000001a001a7308 */ /* 0x000ee20000000800 */
[----:B0-----:R-:W-:Y:S02]  /*4480*/  F2FP.SATFINITE.E4M3.F32.PACK_AB_MERGE_C R7, R31, R30, RZ ;  /* 0x0000001e1f07723e */ /* 0x001fe400048070ff */
[----:B-1----:R-:W-:-:S05]  /*4490*/  CS2R R52, SRZ ;  /* 0x0000000000347805 */ /* 0x002fca000001ff00 */
[----:B------:R-:W0:Y:S01]  /*44a0*/  MUFU.EX2 R27, R27 ;  /* 0x0000001b001b7308 */ /* 0x000e220000000800 */
[----:B--2---:R-:W-:-:S01]  /*44b0*/  FADD.FTZ R6, R13, R6 ;  /* 0x000000060d067221 */ /* 0x004fc20000010000 */
[----:B------:R-:W-:-:S04]  /*44c0*/  F2FP.SATFINITE.E4M3.F32.PACK_AB_MERGE_C R8, R13, R4, RZ ;  /* 0x000000040d08723e */ /* 0x000fc800048070ff */
[----:B------:R-:W-:Y:S02]  /*44d0*/  F2FP.SATFINITE.E4M3.F32.PACK_AB_MERGE_C R142, R25, R24, R8 ;  /* 0x00000018198e723e */ /* 0x000fe40004807008 */
[----:B------:R-:W-:Y:S01]  /*44e0*/  CS2R R24, SRZ ;  /* 0x0000000000187805 */ /* 0x000fe2000001ff00 */
[----:B------:R-:W1:Y:S01]  /*44f0*/  MUFU.EX2 R11, R69 ;  /* 0x00000045000b7308 */ /* 0x000e620000000800 */
[----:B---3--:R-:W-:-:S01]  /*4500*/  FADD.FTZ R4, R26, R55 ;  /* 0x000000371a047221 */ /* 0x008fc20000010000 */
[----:B------:R-:W-:-:S06]  /*4510*/  CS2R R54, SRZ ;  /* 0x0000000000367805 */ /* 0x000fcc000001ff00 */
[----:B------:R-:W2:Y:S01]  /*4520*/  MUFU.EX2 R12, R84 ;  /* 0x00000054000c7308 */ /* 0x000ea20000000800 */
[C---:B0-----:R-:W-:Y:S01]  /*4530*/  F2FP.SATFINITE.E4M3.F32.PACK_AB_MERGE_C R137, R27.reuse, R26, R7 ;  /* 0x0000001a1b89723e */ /* 0x041fe20004807007 */
[----:B------:R-:W-:-:S04]  /*4540*/  FADD.FTZ R27, R27, R4 ;  /* 0x000000041b1b7221 */ /* 0x000fc80000010000 */
[----:B------:R-:W-:Y:S01]  /*4550*/  FADD.FTZ R30, R30, R27 ;  /* 0x0000001b1e1e7221 */ /* 0x000fe20000010000 */
[----:B------:R-:W-:Y:S01]  /*4560*/  CS2R R26, SRZ ;  /* 0x00000000001a7805 */ /* 0x000fe2000001ff00 */
[----:B------:R-:W0:Y:S01]  /*4570*/  MUFU.EX2 R28, R28 ;  /* 0x0000001c001c7308 */ /* 0x000e220000000800 */
[----:B-1----:R-:W-:-:S01]  /*4580*/  FADD.FTZ R7, R11, R6 ;  /* 0x000000060b077221 */ /* 0x002fc20000010000 */
[----:B------:R-:W-:-:S06]  /*4590*/  FADD.FTZ R31, R31, R30 ;  /* 0x0000001e1f1f7221 */ /* 0x000fcc0000010000 */
[----:B------:R-:W1:Y:S01]  /*45a0*/  MUFU.EX2 R29, R29 ;  /* 0x0000001d001d7308 */ /* 0x000e620000000800 */
[----:B--2---:R-:W-:-:S07]  /*45b0*/  FADD.FTZ R7, R12, R7 ;  /* 0x000000070c077221 */ /* 0x004fce0000010000 */
[----:B------:R-:W-:Y:S01]  /*45c0*/  MUFU.EX2 R38, R38 ;  /* 0x0000002600267308 */ /* 0x000fe20000000800 */
[----:B0-----:R-:W-:-:S07]  /*45d0*/  FADD.FTZ R4, R28, R7 ;  /* 0x000000071c047221 */ /* 0x001fce0000010000 */
        /* <DEDUP_REMOVED lines=8> */
[----:B-1----:R-:W-:-:S01]  /*4660*/  FADD.FTZ R6, R34, R31 ;  /* 0x0000001f22067221 */ /* 0x002fc20000010000 */
[----:B------:R-:W-:-:S06]  /*4670*/  CS2R R30, SRZ ;  /* 0x00000000001e7805 */ /* 0x000fcc000001ff00 */
[----:B------:R-:W1:Y:S01]  /*4680*/  MUFU.EX2 R33, R33 ;  /* 0x0000002100217308 */ /* 0x000e620000000800 */
[----:B--2---:R-:W-:-:S01]  /*4690*/  FADD.FTZ R4, R32, R29 ;  /* 0x0000001d20047221 */ /* 0x004fc20000010000 */
[----:B------:R-:W-:-:S06]  /*46a0*/  CS2R R28, SRZ ;  /* 0x00000000001c7805 */ /* 0x000fcc000001ff00 */
[----:B------:R-:W2:Y:S01]  /*46b0*/  MUFU.EX2 R36, R36 ;  /* 0x0000002400247308 */ /* 0x000ea20000000800 */
[C---:B0-----:R-:W-:Y:S01]  /*46c0*/  F2FP.SATFINITE.E4M3.F32.PACK_AB_MERGE_C R139, R35.reuse, R34, R7 ;  /* 0x00000022238b723e */ /* 0x041fe20004807007 */
[----:B------:R-:W-:-:S04]  /*46d0*/  FADD.FTZ R35, R35, R6 ;  /* 0x0000000623237221 */ /* 0x000fc80000010000 */
[----:B------:R-:W-:Y:S01]  /*46e0*/  FADD.FTZ R38, R38, R35 ;  /* 0x0000002326267221 */ /* 0x000fe20000010000 */
[----:B------:R-:W-:Y:S01]  /*46f0*/  CS2R R34, SRZ ;  /* 0x0000000000227805 */ /* 0x000fe2000001ff00 */
[----:B------:R-:W0:Y:S01]  /*4700*/  MUFU.EX2 R37, R37 ;  /* 0x0000002500257308 */ /* 0x000e220000000800 */
[----:B-1----:R-:W-:-:S04]  /*4710*/  FADD.FTZ R3, R33, R4 ;  /* 0x0000000421037221 */ /* 0x002fc80000010000 */
[----:B--2---:R-:W-:Y:S01]  /*4720*/  FADD.FTZ R4, R36, R3 ;  /* 0x0000000324047221 */ /* 0x004fe20000010000 */
[----:B------:R-:W-:-:S01]  /*4730*/  FADD.FTZ R3, R39, R38 ;  /* 0x0000002627037221 */ /* 0x000fc20000010000 */
[----:B------:R-:W-:Y:S02]  /*4740*/  CS2R R38, SRZ ;  /* 0x0000000000267805 */ /* 0x000fe4000001ff00 */
[C---:B0-----:R-:W-:Y:S01]  /*4750*/  F2FP.SATFINITE.E4M3.F32.PACK_AB_MERGE_C R6, R37.reuse, R36, RZ ;  /* 0x000000242506723e */ /* 0x041fe200048070ff */
[----:B------:R-:W-:Y:S01]  /*4760*/  FADD.FTZ R4, R37, R4 ;  /* 0x0000000425047221 */ /* 0x000fe20000010000 */
        /* <DEDUP_REMOVED lines=24> */
.L_x_12743:
[----:B------:R-:W-:-:S04]  /*48f0*/  UISETP.NE.AND UP1, UPT, UR23, 0x1, UPT ;  /* 0x000000011700788c */ /* 0x000fc8000bf25270 */
[----:B------:R-:W-:-:S04]  /*4900*/  USEL UR48, URZ, 0x1, UP1 ;  /* 0x000000013f307887 */ /* 0x000fc80008800000 */
[----:B------:R-:W-:Y:S01]  /*4910*/  ULOP3.LUT UR48, UR24, UR48, URZ, 0x3c, !UPT ;  /* 0x0000003018307292 */ /* 0x000fe2000f8e3c3f */
[----:B------:R-:W-:Y:S11]  /*4920*/  @!P1 BRA `(.L_x_12734) ;  /* 0x0000000000049947 */ /* 0x000ff60003800000 */
[----:B------:R-:W-:Y:S01]  /*4930*/  BPT.TRAP 0x1 ;  /* 0x000000040000795c */ /* 0x000fe20000300000 */
.L_x_12734:
        /* <DEDUP_REMOVED lines=9> */
.L_x_12735:
[----:B-1----:R-:W-:Y:S05]  /*49d0*/  @P3 BRA `(.L_x_12736) ;  /* 0x0000000000083947 */ /* 0x002fea0003800000 */
[----:B------:R-:W1:Y:S02]  /*49e0*/  SYNCS.PHASECHK.TRANS64.TRYWAIT P3, [UR20+0x13230], R0 ;  /* 0x01323000ff0075a7 */ /* 0x000e640008060154 */
[----:B-1----:R-:W-:Y:S05]  /*49f0*/  @!P3 BRA `(.L_x_12737) ;  /* 0x000000d800fcb947 */ /* 0x002fea0003800000 */
.L_x_12736:
        /* <DEDUP_REMOVED lines=64> */
.L_x_12738:
[----:B------:R-:W-:Y:S01]  /*4e00*/  ULEA UR11, UR23, UR45, 0x3 ;  /* 0x0000002d170b7291 */ /* 0x000fe2000f8e183f */
[----:B01----:R-:W-:-:S05]  /*4e10*/  IMAD.U32 R0, RZ, RZ, UR24 ;  /* 0x00000018ff007e24 */ /* 0x003fca000f8e00ff */
[----:B------:R-:W-:-:S04]  /*4e20*/  SHF.L.U32 R0, R0, 0x1f, RZ ;  /* 0x0000001f00007819 */ /* 0x000fc800000006ff */
[----:B------:R0:W1:Y:S01]  /*4e30*/  SYNCS.PHASECHK.TRANS64.TRYWAIT P3, [UR11+0x13250], R0 ;  /* 0x01325000ff0075a7 */ /* 0x000062000806014b */
[----:B------:R-:W-:Y:S05]  /*4e40*/  @!P1 BRA `(.L_x_12739) ;  /* 0x0000000000049947 */ /* 0x000fea0003800000 */
[----:B------:R-:W-:Y:S01]  /*4e50*/  BPT.TRAP 0x1 ;  /* 0x000000040000795c */ /* 0x000fe20000300000 */
.L_x_12739:
[----:B-1----:R-:W-:Y:S05]  /*4e60*/  @P3 BRA `(.L_x_12740) ;  /* 0x0000000000083947 */ /* 0x002fea0003800000 */
[----:B------:R-:W1:Y:S02]  /*4e70*/  SYNCS.PHASECHK.TRANS64.TRYWAIT P3, [UR11+0x13250], R0 ;  /* 0x01325000ff0075a7 */ /* 0x000e64000806014b */
[----:B-1----:R-:W-:Y:S05]  /*4e80*/  @!P3 BRA `(.L_x_12741) ;  /* 0x000000d400f0b947 */ /* 0x002fea0003800000 */
.L_x_12740:
        /* <DEDUP_REMOVED lines=60> */
[----:B------:R-:W-:Y:S01]  /*5250*/  QGMMA.64x64x32.F32.E4M3.E4M3 R24, R140, gdesc[UR4], R24, gsb0 ;  /* 0x00e000048c187df3 */ /* 0x000fe20008000818 */
[----:B------:R-:W-:Y:S01]  /*5260*/  FMNMX.FTZ R10, R132, R9, !PT ;  /* 0x00000009840a7209 */ /* 0x000fe20007810000 */
        /* <DEDUP_REMOVED lines=39> */
[----:B------:R-:W-:Y:S01]  /*54e0*/  FSEL R96, R96, -INF , P3 ;  /* 0xff80000060607808 */ /* 0x000fe20001800000 */
[----:B------:R-:W-:-:S02]  /*54f0*/  WARPGROUP.DEPBAR.LE gsb0, 0x0 ;  /* 0x00008000000079c5 */ /* 0x000fc40000010000 */
[----:B------:R-:W-:Y:S01]  /*5500*/  FMNMX.FTZ R9, R93, R10, !PT ;  /* 0x0000000a5d097209 */ /* 0x000fe20007810000 */
[----:B------:R-:W-:Y:S01]  /*5510*/  WARPGROUP.ARRIVE ;  /* 0x00000000000079c5 */ /* 0x000fe20000000000 */
[----:B------:R-:W-:Y:S02]  /*5520*/  ISETP.GT.AND P3, PT, R2, 0x58, PT ;  /* 0x000000580200780c */ /* 0x000fe40003f64270 */
[----:B------:R-:W-:Y:S02]  /*5530*/  FSEL R97, R97, -INF , P4 ;  /* 0xff80000061617808 */ /* 0x000fe40002000000 */
[----:B------:R-:W-:Y:S01]  /*5540*/  FMNMX.FTZ R10, R96, R9, !PT ;  /* 0x00000009600a7209 */ /* 0x000fe20007810000 */
[----:B------:R-:W-:Y:S01]  /*5550*/  QGMMA.64x64x32.F32.E4M3.E4M3 R24, R136, gdesc[UR4], R24, gsb0 ;  /* 0x00e0000488187df3 */ /* 0x000fe20008000818 */
        /* <DEDUP_REMOVED lines=39> */
[----:B------:R-:W-:Y:S02]  /*57d0*/  WARPGROUP.DEPBAR.LE gsb0, 0x0 ;  /* 0x00008000000079c5 */ /* 0x000fe40000010000 */
[----:B------:R-:W-:Y:S02]  /*57e0*/  FSEL R61, R61, -INF , P5 ;  /* 0xff8000003d3d7808 */ /* 0x000fe40002800000 */
[C---:B------:R-:W-:Y:S02]  /*57f0*/  ISETP.GT.AND P3, PT, R2.reuse, 0x90, PT ;  /* 0x000000900200780c */ /* 0x040fe40003f64270 */
[C---:B------:R-:W-:Y:S02]  /*5800*/  ISETP.GT.AND P4, PT, R2.reuse, 0x91, PT ;  /* 0x000000910200780c */ /* 0x040fe40003f84270 */
[C---:B------:R-:W-:Y:S02]  /*5810*/  ISETP.GT.AND P6, PT, R2.reuse, 0x98, PT ;  /* 0x000000980200780c */ /* 0x040fe40003fc4270 */
[----:B------:R-:W-:-:S02]  /*5820*/  ISETP.GT.AND P5, PT, R2, 0x99, PT ;  /* 0x000000990200780c */ /* 0x000fc40003fa4270 */
        /* <DEDUP_REMOVED lines=9> */
[C---:B------:R-:W-:Y:S02]  /*58c0*/  ISETP.GT.AND P5, PT, R0.reuse, RZ, PT ;  /* 0x000000ff0000720c */ /* 0x040fe40003fa4270 */
[----:B------:R-:W-:Y:S02]  /*58d0*/  FMNMX.FTZ R10, R69, R2, !PT ;  /* 0x00000002450a7209 */ /* 0x000fe40007810000 */
[----:B------:R-:W-:-:S02]  /*58e0*/  ISETP.GT.AND P4, PT, R0, 0x1, PT ;  /* 0x000000010000780c */ /* 0x000fc40003f84270 */
[----:B------:R-:W-:Y:S01]  /*58f0*/  FSEL R21, R122, -INF , P5 ;  /* 0xff8000007a157808 */ /* 0x000fe20002800000 */
[----:B------:R-:W0:Y:S01]  /*5900*/  SHFL.BFLY PT, R9, R10, 0x2, 0x1f ;  /* 0x0c401f000a097f89 */ /* 0x000e2200000e0000 */
[C---:B------:R-:W-:Y:S02]  /*5910*/  ISETP.GT.AND P6, PT, R0.reuse, 0x8, PT ;  /* 0x000000080000780c */ /* 0x040fe40003fc4270 */
[----:B------:R-:W-:Y:S02]  /*5920*/  FSEL R123, R123, -INF , P4 ;  /* 0xff8000007b7b7808 */ /* 0x000fe40002000000 */
[----:B------:R-:W-:Y:S02]  /*5930*/  FMNMX.FTZ R20, R21, R6, !PT ;  /* 0x0000000615147209 */ /* 0x000fe40007810000 */
        /* <DEDUP_REMOVED lines=8> */
[----:B------:R-:W-:Y:S02]  /*59c0*/  ISETP.GT.AND P4, PT, R0, 0x19, PT ;  /* 0x000000190000780c */ /* 0x000fe40003f84270 */
[----:B0-----:R-:W-:Y:S01]  /*59d0*/  FMNMX.FTZ R11, R10, R9, !PT ;  /* 0x000000090a0b7209 */ /* 0x001fe20007810000 */
[----:B------:R-:W-:Y:S01]  /*59e0*/  IMAD.U32 R9, RZ, RZ, UR43 ;  /* 0x0000002bff097e24 */ /* 0x000fe2000f8e00ff */
[----:B------:R-:W-:Y:S02]  /*59f0*/  FSEL R134, R134, -INF , P5 ;  /* 0xff80000086867808 */ /* 0x000fe40002800000 */
[----:B------:R-:W-:Y:S01]  /*5a00*/  FSEL R135, R135, -INF , P4 ;  /* 0xff80000087877808 */ /* 0x000fe20002000000 */
[----:B------:R-:W0:Y:S01]  /*5a10*/  SHFL.BFLY PT, R2, R11, 0x1, 0x1f ;  /* 0x0c201f000b027f89 */ /* 0x000e2200000e0000 */
[C---:B------:R-:W-:Y:S02]  /*5a20*/  ISETP.GT.AND P5, PT, R0.reuse, 0x20, PT ;  /* 0x000000200000780c */ /* 0x040fe40003fa4270 */
        /* <DEDUP_REMOVED lines=10> */
[----:B------:R-:W-:Y:S02]  /*5ad0*/  ISETP.GT.AND P5, PT, R0, 0x38, PT ;  /* 0x000000380000780c */ /* 0x000fe40003fa4270 */
[----:B0-----:R-:W-:Y:S02]  /*5ae0*/  FMNMX.FTZ R2, R11, R2, !PT ;  /* 0x000000020b027209 */ /* 0x001fe40007810000 */
[----:B------:R-:W-:-:S02]  /*5af0*/  FSEL R115, R115, -INF , P6 ;  /* 0xff80000073737808 */ /* 0x000fc40003000000 */
[C---:B------:R-:W-:Y:S01]  /*5b00*/  FSETP.NEU.FTZ.AND P3, PT, R2.reuse, -INF , PT ;  /* 0xff8000000200780b */ /* 0x040fe20003f7d000 */
[----:B------:R-:W-:-:S01]  /*5b10*/  FFMA.FTZ R9, R2, R9, -8 ;  /* 0xc100000002097423 */ /* 0x000fc20000010009 */
[----:B------:R-:W-:Y:S02]  /*5b20*/  ISETP.GT.AND P4, PT, R0, 0x39, PT ;  /* 0x000000390000780c */ /* 0x000fe40003f84270 */
[----:B------:R-:W-:Y:S02]  /*5b30*/  FSEL R118, R118, -INF , P5 ;  /* 0xff80000076767808 */ /* 0x000fe40002800000 */
        /* <DEDUP_REMOVED lines=109> */
[----:B------:R-:W-:Y:S01]  /*6210*/  ISETP.GT.AND P5, PT, R0, 0x80, PT ;  /* 0x000000800000780c */ /* 0x000fe20003fa4270 */
        /* <DEDUP_REMOVED lines=22> */
[----:B------:R-:W-:Y:S02]  /*6380*/  ISETP.GT.AND P4, PT, R0, 0x99, PT ;  /* 0x000000990000780c */ /* 0x000fe40003f84270 */
[----:B------:R-:W-:Y:S02]  /*6390*/  FSEL R67, R67, -INF , P6 ;  /* 0xff80000043437808 */ /* 0x000fe40003000000 */
[----:B------:R-:W-:Y:S01]  /*63a0*/  FMNMX.FTZ R0, R66, R125, !PT ;  /* 0x0000007d42007209 */ /* 0x000fe20007810000 */
[----:B------:R-:W-:Y:S01]  /*63b0*/  MUFU.EX2 R109, R109 ;  /* 0x0000006d006d7308 */ /* 0x000fe20000000800 */
[----:B------:R-:W-:Y:S02]  /*63c0*/  FSEL R70, R70, -INF , P5 ;  /* 0xff80000046467808 */ /* 0x000fe40002800000 */
[----:B------:R-:W-:Y:S02]  /*63d0*/  FMNMX.FTZ R125, R67, R0, !PT ;  /* 0x00000000437d7209 */ /* 0x000fe40007810000 */
[----:B------:R-:W-:-:S02]  /*63e0*/  FSEL R71, R71, -INF , P4 ;  /* 0xff80000047477808 */ /* 0x000fc40002000000 */
[----:B------:R-:W-:Y:S01]  /*63f0*/  FMNMX.FTZ R0, R70, R125, !PT ;  /* 0x0000007d46007209 */ /* 0x000fe20007810000 */
[----:B------:R-:W-:Y:S01]  /*6400*/  MUFU.EX2 R108, R108 ;  /* 0x0000006c006c7308 */ /* 0x000fe20000000800 */
[----:B------:R-:W-:Y:S02]  /*6410*/  FSEL R128, R2, RZ, P3 ;  /* 0x000000ff02807208 */ /* 0x000fe40001800000 */
[----:B------:R-:W-:-:S03]  /*6420*/  FMNMX.FTZ R0, R71, R0, !PT ;  /* 0x0000000047007209 */ /* 0x000fc60007810000 */
[----:B------:R-:W-:Y:S02]  /*6430*/  FADD.FTZ R128, -R128, R7 ;  /* 0x0000000780807221 */ /* 0x000fe40000010100 */
[----:B------:R-:W1:Y:S01]  /*6440*/  SHFL.BFLY PT, R125, R0, 0x2, 0x1f ;  /* 0x0c401f00007d7f89 */ /* 0x000e6200000e0000 */
[----:B------:R-:W-:Y:S01]  /*6450*/  MUFU.EX2 R113, R113 ;  /* 0x0000007100717308 */ /* 0x000fe20000000800 */
[----:B------:R-:W-:-:S07]  /*6460*/  FMUL.FTZ R128, R128, UR43 ;  /* 0x0000002b80807c20 */ /* 0x000fce0008410000 */
        /* <DEDUP_REMOVED lines=17> */
[----:B0-----:R-:W-:-:S01]  /*6580*/  FFMA.FTZ R120, R21, UR43, -R116 ;  /* 0x0000002b15787c23 */ /* 0x001fc20008010874 */
[--C-:B------:R-:W-:Y:S01]  /*6590*/  FFMA.FTZ R21, R123, UR43, -R116.reuse ;  /* 0x0000002b7b157c23 */ /* 0x100fe20008010874 */
[----:B------:R-:W-:-:S01]  /*65a0*/  FFMA.FTZ R69, R126, UR43, -R116 ;  /* 0x0000002b7e457c23 */ /* 0x000fc20008010874 */
[----:B------:R-:W-:Y:S01]  /*65b0*/  FFMA.FTZ R123, R130, UR43, -R116 ;  /* 0x0000002b827b7c23 */ /* 0x000fe20008010874 */
[----:B------:R-:W-:-:S01]  /*65c0*/  FADD.FTZ R127, -R127, R6 ;  /* 0x000000067f7f7221 */ /* 0x000fc20000010100 */
[--C-:B------:R-:W-:Y:S01]  /*65d0*/  FFMA.FTZ R129, R94, UR43, -R116.reuse ;  /* 0x0000002b5e817c23 */ /* 0x100fe20008010874 */
[----:B------:R-:W0:Y:S01]  /*65e0*/  MUFU.EX2 R6, R128 ;  /* 0x0000008000067308 */ /* 0x000e220000000800 */
[----:B------:R-:W-:-:S01]  /*65f0*/  FFMA.FTZ R124, R131, UR43, -R116 ;  /* 0x0000002b837c7c23 */ /* 0x000fc20008010874 */
        /* <DEDUP_REMOVED lines=36> */
[--C-:B------:R-:W-:Y:S01]  /*6840*/  FFMA.FTZ R70, R70, UR43, -R116.reuse ;  /* 0x0000002b46467c23 */ /* 0x100fe20008010874 */
[----:B------:R-:W-:-:S01]  /*6850*/  FFMA.FTZ R71, R71, UR43, -R116 ;  /* 0x0000002b47477c23 */ /* 0x000fc20008010874 */
[----:B------:R-:W4:Y:S08]  /*6860*/  MUFU.EX2 R122, R122 ;  /* 0x0000007a007a7308 */ /* 0x000f300000000800 */
[----:B------:R0:W-:Y:S08]  /*6870*/  MUFU.EX2 R7, R129 ;  /* 0x0000008100077308 */ /* 0x0001f00000000800 */
[----:B------:R-:W5:Y:S01]  /*6880*/  MUFU.EX2 R123, R123 ;  /* 0x0000007b007b7308 */ /* 0x000f620000000800 */
[----:B0-----:R-:W-:-:S01]  /*6890*/  FFMA.FTZ R129, R6, R4, R11 ;  /* 0x0000000406817223 */ /* 0x001fc2000001000b */
[----:B-1----:R-:W-:-:S03]  /*68a0*/  FFMA.FTZ R4, R127, R3, R120 ;  /* 0x000000037f047223 */ /* 0x002fc60000010078 */
[----:B------:R-:W-:Y:S01]  /*68b0*/  FADD.FTZ R129, R10, R129 ;  /* 0x000000810a817221 */ /* 0x000fe20000010000 */
[----:B--2---:R-:W-:-:S02]  /*68c0*/  FADD.FTZ R4, R21, R4 ;  /* 0x0000000415047221 */ /* 0x004fc40000010000 */
[----:B------:R-:W0:Y:S01]  /*68d0*/  MUFU.EX2 R124, R124 ;  /* 0x0000007c007c7308 */ /* 0x000e220000000800 */
[----:B------:R-:W-:-:S01]  /*68e0*/  FADD.FTZ R128, R12, R129 ;  /* 0x000000810c807221 */ /* 0x000fc20000010000 */
[----:B---3--:R-:W-:Y:S01]  /*68f0*/  FADD.FTZ R3, R69, R4 ;  /* 0x0000000445037221 */ /* 0x008fe20000010000 */
[----:B------:R-:W-:Y:S02]  /*6900*/  IMAD.U32 R129, RZ, RZ, UR20 ;  /* 0x00000014ff817e24 */ /* 0x000fe4000f8e00ff */
        /* <DEDUP_REMOVED lines=45> */
[----:B0-----:R-:W-:-:S04]  /*6be0*/  FADD.FTZ R128, R91, R128 ;  /* 0x000000805b807221 */ /* 0x001fc80000010000 */
[----:B------:R-:W-:Y:S01]  /*6bf0*/  FADD.FTZ R3, R7, R128 ;  /* 0x0000008007037221 */ /* 0x000fe20000010000 */
[----:B------:R-:W-:-:S02]  /*6c00*/  FADD.FTZ R128, R96, R103 ;  /* 0x0000006760807221 */ /* 0x000fc40000010000 */
        /* <DEDUP_REMOVED lines=82> */
.L_x_12742:
        /* <DEDUP_REMOVED lines=83> */
.L_x_12733:
[----:B------:R-:W-:-:S06]  /*7660*/  UISETP.GE.AND UP0, UPT, UR22, UR42, UPT ;  /* 0x0000002a1600728c */ /* 0x000fcc000bf06270 */
[----:B------:R-:W-:-:S13]  /*7670*/  PLOP3.LUT P2, PT, PT, PT, UP0, 0x80, 0x0 ;  /* 0x000000000000781c */ /* 0x000fda0003f4f008 */
[----:B------:R-:W-:Y:S05]  /*7680*/  @!P2 BRA `(.L_x_12744) ;  /* 0x00000020009ca947 */ /* 0x000fea0003800000 */
[----:B------:R-:W-:Y:S01]  /*7690*/  IMAD.MOV.U32 R6, RZ, RZ, R0 ;  /* 0x000000ffff067224 */ /* 0x000fe200078e0000 */
[----:B------:R-:W-:Y:S01]  /*76a0*/  UMOV UR21, UR48 ;  /* 0x0000003000157c82 */ /* 0x000fe20008000000 */
[----:B------:R-:W-:Y:S01]  /*76b0*/  IMAD.MOV.U32 R7, RZ, RZ, R2 ;  /* 0x000000ffff077224 */ /* 0x000fe200078e0002 */
[----:B------:R-:W-:-:S06]  /*76c0*/  UMOV UR20, UR47 ;  /* 0x0000002f00147c82 */ /* 0x000fcc0008000000 */
.L_x_12754:
[----:B------:R-:W-:-:S04]  /*76d0*/  UIADD3 UR47, UR20, 0x1, URZ ;  /* 0x00000001142f7890 */ /* 0x000fc8000fffe03f */
[----:B------:R-:W-:-:S04]  /*76e0*/  UISETP.NE.AND UP0, UPT, UR47, 0x2, UPT ;  /* 0x000000022f00788c */ /* 0x000fc8000bf05270 */
[----:B------:R-:W-:Y:S02]  /*76f0*/  USEL UR48, URZ, 0x1, UP0 ;  /* 0x000000013f307887 */ /* 0x000fe40008000000 */
[----:B------:R-:W-:Y:S02]  /*7700*/  USEL UR47, UR47, URZ, UP0 ;  /* 0x0000003f2f2f7287 */ /* 0x000fe40008000000 */
[----:B------:R-:W-:Y:S01]  /*7710*/  ULOP3.LUT UR48, UR21, UR48, URZ, 0x3c, !UPT ;  /* 0x0000003015307292 */ /* 0x000fe2000f8e3c3f */
[----:B------:R-:W-:Y:S11]  /*7720*/  @!P1 BRA `(.L_x_12745) ;  /* 0x0000000000049947 */ /* 0x000ff60003800000 */
[----:B------:R-:W-:Y:S01]  /*7730*/  BPT.TRAP 0x1 ;  /* 0x000000040000795c */ /* 0x000fe20000300000 */
.L_x_12745:
[----:B------:R-:W-:Y:S01]  /*7740*/  ULEA UR6, UR47, UR45, 0x3 ;  /* 0x0000002d2f067291 */ /* 0x000fe2000f8e183f */
[----:B------:R-:W-:-:S05]  /*7750*/  IMAD.U32 R0, RZ, RZ, UR48 ;  /* 0x00000030ff007e24 */ /* 0x000fca000f8e00ff */
[----:B------:R-:W-:-:S04]  /*7760*/  SHF.L.U32 R0, R0, 0x1f, RZ ;  /* 0x0000001f00007819 */ /* 0x000fc800000006ff */
[----:B------:R0:W1:Y:S01]  /*7770*/  SYNCS.PHASECHK.TRANS64.TRYWAIT P2, [UR6+0x13230], R0 ;  /* 0x01323000ff0075a7 */ /* 0x0000620008040146 */
[----:B------:R-:W-:Y:S05]  /*7780*/  @!P1 BRA `(.L_x_12746) ;  /* 0x0000000000049947 */ /* 0x000fea0003800000 */
[----:B------:R-:W-:Y:S01]  /*7790*/  BPT.TRAP 0x1 ;  /* 0x000000040000795c */ /* 0x000fe20000300000 */
.L_x_12746:
[----:B-1----:R-:W-:Y:S05]  /*77a0*/  @P2 BRA `(.L_x_12747) ;  /* 0x0000000000082947 */ /* 0x002fea0003800000 */
[----:B------:R-:W1:Y:S02]  /*77b0*/  SYNCS.PHASECHK.TRANS64.TRYWAIT P2, [UR6+0x13230], R0 ;  /* 0x01323000ff0075a7 */ /* 0x000e640008040146 */
[----:B-1----:R-:W-:Y:S05]  /*77c0*/  @!P2 BRA `(.L_x_12748) ;  /* 0x000000ac00b8a947 */ /* 0x002fea0003800000 */
.L_x_12747:
        /* <DEDUP_REMOVED lines=64> */
.L_x_12749:
[----:B------:R-:W-:Y:S01]  /*7bd0*/  ULEA UR11, UR20, UR45, 0x3 ;  /* 0x0000002d140b7291 */ /* 0x000fe2000f8e183f */
[----:B01----:R-:W-:-:S05]  /*7be0*/  IMAD.U32 R0, RZ, RZ, UR21 ;  /* 0x00000015ff007e24 */ /* 0x003fca000f8e00ff */
[----:B------:R-:W-:-:S04]  /*7bf0*/  SHF.L.U32 R0, R0, 0x1f, RZ ;  /* 0x0000001f00007819 */ /* 0x000fc800000006ff */
[----:B------:R0:W1:Y:S01]  /*7c00*/  SYNCS.PHASECHK.TRANS64.TRYWAIT P2, [UR11+0x13250], R0 ;  /* 0x01325000ff0075a7 */ /* 0x000062000804014b */
[----:B------:R-:W-:Y:S05]  /*7c10*/  @!P1 BRA `(.L_x_12750) ;  /* 0x0000000000049947 */ /* 0x000fea0003800000 */
[----:B------:R-:W-:Y:S01]  /*7c20*/  BPT.TRAP 0x1 ;  /* 0x000000040000795c */ /* 0x000fe20000300000 */
.L_x_12750:
[----:B-1----:R-:W-:Y:S05]  /*7c30*/  @P2 BRA `(.L_x_12751) ;  /* 0x0000000000082947 */ /* 0x002fea0003800000 */
[----:B------:R-:W1:Y:S02]  /*7c40*/  SYNCS.PHASECHK.TRANS64.TRYWAIT P2, [UR11+0x13250], R0 ;  /* 0x01325000ff0075a7 */ /* 0x000e64000804014b */
[----:B-1----:R-:W-:Y:S05]  /*7c50*/  @!P2 BRA `(.L_x_12752) ;  /* 0x000000a800aca947 */ /* 0x002fea0003800000 */
.L_x_12751:
[----:B01----:R-:W-:Y:S01]  /*7c60*/  FMNMX.FTZ R0, R120, R7, !PT ;  /* 0x0000000778007209 */ /* 0x003fe20007810000 */
[----:B------:R-:W-:Y:S01]  /*7c70*/  UIADD3 UR6, UR45, 0x1000, URZ ;  /* 0x000010002d067890 */ /* 0x000fe2000fffe03f */
[----:B------:R-:W-:Y:S01]  /*7c80*/  WARPGROUP.ARRIVE ;  /* 0x00000000000079c5 */ /* 0x000fe20000000000 */
[----:B------:R-:W-:Y:S01]  /*7c90*/  UMOV UR7, 0xc0000010 ;  /* 0xc000001000077882 */ /* 0x000fe20000000000 */
[----:B------:R-:W-:Y:S01]  /*7ca0*/  FMNMX.FTZ R9, R121, R0, !PT ;  /* 0x0000000079097209 */ /* 0x000fe20007810000 */
[----:B------:R-:W-:Y:S01]  /*7cb0*/  USHF.R.U32.HI UR6, URZ, 0x4, UR6 ;  /* 0x000000043f067899 */ /* 0x000fe20008011606 */
[----:B------:R-:W-:-:S03]  /*7cc0*/  FMNMX.FTZ R0, R122, R6, !PT ;  /* 0x000000067a007209 */ /* 0x000fc60007810000 */
[----:B------:R-:W-:Y:S01]  /*7cd0*/  ULOP3.LUT UR6, UR6, 0x3fff, URZ, 0xc0, !UPT ;  /* 0x00003fff06067892 */ /* 0x000fe2000f8ec03f */
[----:B------:R-:W-:Y:S02]  /*7ce0*/  FMNMX.FTZ R11, R123, R0, !PT ;  /* 0x000000007b0b7209 */ /* 0x000fe40007810000 */
[----:B------:R-:W-:Y:S01]  /*7cf0*/  FMNMX.FTZ R0, R124, R9, !PT ;  /* 0x000000097c007209 */ /* 0x000fe20007810000 */
[----:B------:R-:W-:Y:S01]  /*7d00*/  ULOP3.LUT UR6, UR6, 0x10000, URZ, 0xfc, !UPT ;  /* 0x0001000006067892 */ /* 0x000fe2000f8efc3f */
[----:B------:R-:W-:Y:S02]  /*7d10*/  FMNMX.FTZ R2, R126, R11, !PT ;  /* 0x0000000b7e027209 */ /* 0x000fe40007810000 */
[----:B------:R-:W-:Y:S01]  /*7d20*/  FMNMX.FTZ R9, R125, R0, !PT ;  /* 0x000000007d097209 */ /* 0x000fe20007810000 */
[----:B------:R-:W-:Y:S01]  /*7d30*/  UIMAD UR10, UR20, 0x280, UR6 ;  /* 0x00000280140a78a4 */ /* 0x000fe2000f8e0206 */
[----:B------:R-:W-:Y:S02]  /*7d40*/  FMNMX.FTZ R11, R127, R2, !PT ;  /* 0x000000027f0b7209 */ /* 0x000fe40007810000 */
[----:B------:R-:W-:-:S02]  /*7d50*/  FMNMX.FTZ R0, R128, R9, !PT ;  /* 0x0000000980007209 */ /* 0x000fc40007810000 */
[----:B------:R-:W-:Y:S02]  /*7d60*/  FMNMX.FTZ R2, R130, R11, !PT ;  /* 0x0000000b82027209 */ /* 0x000fe40007810000 */
[----:B------:R-:W-:Y:S01]  /*7d70*/  FMNMX.FTZ R9, R129, R0, !PT ;  /* 0x0000000081097209 */ /* 0x000fe20007810000 */
[----:B------:R-:W-:Y:S01]  /*7d80*/  UMOV UR6, UR10 ;  /* 0x0000000a00067c82 */ /* 0x000fe20008000000 */
[----:B------:R-:W-:Y:S01]  /*7d90*/  FMNMX.FTZ R11, R131, R2, !PT ;  /* 0x00000002830b7209 */ /* 0x000fe20007810000 */
[----:B------:R-:W-:Y:S01]  /*7da0*/  QGMMA.64x64x32.F32.E4M3.E4M3 R24, R152, gdesc[UR4], R24, gsb0 ;  /* 0x00e0000498187df3 */ /* 0x000fe20008000818 */
        /* <DEDUP_REMOVED lines=42> */
[----:B------:R-:W-:Y:S01]  /*8050*/  FMNMX.FTZ R11, R75, R2, !PT ;  /* 0x000000024b0b7209 */ /* 0x000fe20007810000 */
[----:B------:R-:W-:Y:S01]  /*8060*/  WARPGROUP.ARRIVE ;  /* 0x00000000000079c5 */ /* 0x000fe20000000000 */
[----:B------:R-:W-:Y:S02]  /*8070*/  FMNMX.FTZ R0, R76, R9, !PT ;  /* 0x000000094c007209 */ /* 0x000fe40007810000 */
[----:B------:R-:W-:Y:S02]  /*8080*/  FMNMX.FTZ R2, R78, R11, !PT ;  /* 0x0000000b4e027209 */ /* 0x000fe40007810000 */
        /* <DEDUP_REMOVED lines=31> */
[----:B0-----:R-:W-:Y:S01]  /*8280*/  FMNMX.FTZ R11, R8, R11, !PT ;  /* 0x0000000b080b7209 */ /* 0x001fe20007810000 */
[----:B------:R-:W-:Y:S02]  /*8290*/  WARPGROUP.DEPBAR.LE gsb0, 0x0 ;  /* 0x00008000000079c5 */ /* 0x000fe40000010000 */
[----:B------:R-:W-:Y:S02]  /*82a0*/  WARPGROUP.ARRIVE ;  /* 0x00000000000079c5 */ /* 0x000fe40000000000 */
[----:B------:R-:W0:Y:S01]  /*82b0*/  SHFL.BFLY PT, R2, R11, 0x1, 0x1f ;  /* 0x0c201f000b027f89 */ /* 0x000e2200000e0000 */
[----:B-1----:R-:W-:Y:S01]  /*82c0*/  FMNMX.FTZ R10, R9, R0, !PT ;  /* 0x00000000090a7209 */ /* 0x002fe20007810000 */
[----:B------:R-:W-:-:S02]  /*82d0*/  IMAD.U32 R9, RZ, RZ, UR43 ;  /* 0x0000002bff097e24 */ /* 0x000fc4000f8e00ff */
[----:B------:R-:W-:Y:S02]  /*82e0*/  QGMMA.64x64x32.F32.E4M3.E4M3 R24, R144, gdesc[UR4], R24, gsb0 ;  /* 0x00e0000490187df3 */ /* 0x000fe40008000818 */
[----:B------:R-:W1:Y:S01]  /*82f0*/  SHFL.BFLY PT, R13, R10, 0x1, 0x1f ;  /* 0x0c201f000a0d7f89 */ /* 0x000e6200000e0000 */
[----:B------:R-:W-:Y:S01]  /*8300*/  UIADD3 UR6, UR10, 0x180, URZ ;  /* 0x000001800a067890 */ /* 0x000fe2000fffe03f */
[----:B------:R-:W-:Y:S01]  /*8310*/  UMOV UR7, 0xc0000010 ;  /* 0xc000001000077882 */ /* 0x000fe20000000000 */
[----:B0-----:R-:W-:-:S05]  /*8320*/  FMNMX.FTZ R2, R11, R2, !PT ;  /* 0x000000020b027209 */ /* 0x001fca0007810000 */
[----:B------:R-:W-:Y:S01]  /*8330*/  FFMA.FTZ R8, R2, R9, -8 ;  /* 0xc100000002087423 */ /* 0x000fe20000010009 */
[----:B-1----:R-:W-:Y:S01]  /*8340*/  FMNMX.FTZ R0, R10, R13, !PT ;  /* 0x0000000d0a007209 */ /* 0x002fe20007810000 */
[----:B------:R-:W-:Y:S02]  /*8350*/  FADD.FTZ R7, -R2, R7 ;  /* 0x0000000702077221 */ /* 0x000fe40000010100 */
        /* <DEDUP_REMOVED lines=43> */
[----:B------:R-:W-:Y:S01]  /*8610*/  FMUL.FTZ R7, R7, UR43 ;  /* 0x0000002b07077c20 */ /* 0x000fe20008410000 */
[----:B------:R-:W-:Y:S01]  /*8620*/  MUFU.EX2 R10, R10 ;  /* 0x0000000a000a7308 */ /* 0x000fe20000000800 */
[----:B------:R-:W-:Y:S01]  /*8630*/  FMUL.FTZ R6, R6, UR43 ;  /* 0x0000002b06067c20 */ /* 0x000fe20008410000 */
[--C-:B------:R-:W-:Y:S01]  /*8640*/  FFMA.FTZ R117, R122, UR43, -R8.reuse ;  /* 0x0000002b7a757c23 */ /* 0x100fe20008010808 */
[----:B------:R-:W-:-:S01]  /*8650*/  FFMA.FTZ R120, R123, UR43, -R8 ;  /* 0x0000002b7b787c23 */ /* 0x000fc20008010808 */
[--C-:B------:R-:W-:Y:S01]  /*8660*/  FFMA.FTZ R121, R126, UR43, -R8.reuse ;  /* 0x0000002b7e797c23 */ /* 0x100fe20008010808 */
[----:B------:R-:W-:-:S01]  /*8670*/  FFMA.FTZ R122, R127, UR43, -R8 ;  /* 0x0000002b7f7a7c23 */ /* 0x000fc20008010808 */
[----:B------:R-:W-:-:S02]  /*8680*/  WARPGROUP.DEPBAR.LE gsb0, 0x0 ;  /* 0x00008000000079c5 */ /* 0x000fc40000010000 */
[----:B------:R-:W0:Y:S01]  /*8690*/  MUFU.EX2 R7, R7 ;  /* 0x0000000700077308 */ /* 0x000e220000000800 */
[----:B------:R-:W-:Y:S01]  /*86a0*/  WARPGROUP.ARRIVE ;  /* 0x00000000000079c5 */ /* 0x000fe20000000000 */
[--C-:B------:R-:W-:Y:S01]  /*86b0*/  FFMA.FTZ R123, R130, UR43, -R8.reuse ;  /* 0x0000002b827b7c23 */ /* 0x100fe20008010808 */
[----:B------:R-:W-:-:S01]  /*86c0*/  FFMA.FTZ R124, R131, UR43, -R8 ;  /* 0x0000002b837c7c23 */ /* 0x000fc20008010808 */
[--C-:B------:R-:W-:Y:S01]  /*86d0*/  FFMA.FTZ R125, R134, UR43, -R8.reuse ;  /* 0x0000002b867d7c23 */ /* 0x100fe20008010808 */
[----:B------:R-:W-:-:S01]  /*86e0*/  FFMA.FTZ R126, R135, UR43, -R8 ;  /* 0x0000002b877e7c23 */ /* 0x000fc20008010808 */
[--C-:B------:R-:W-:Y:S01]  /*86f0*/  FFMA.FTZ R106, R106, UR43, -R8.reuse ;  /* 0x0000002b6a6a7c23 */ /* 0x100fe20008010808 */
[----:B------:R-:W-:Y:S01]  /*8700*/  QGMMA.64x64x32.F32.E4M3.E4M3 R24, R140, gdesc[UR4], R24, gsb0 ;  /* 0x00e000048c187df3 */ /* 0x000fe20008000818 */
        /* <DEDUP_REMOVED lines=55> */
[----:B------:R-:W-:Y:S06]  /*8a80*/  QGMMA.64x64x32.F32.E4M3.E4M3 R24, R136, gdesc[UR4], R24, gsb0 ;  /* 0x00e0000488187df3 */ /* 0x000fec0008000818 */
        /* <DEDUP_REMOVED lines=105> */
[----:B------:R-:W-:-:S05]  /*9120*/  IMAD.U32 R3, RZ, RZ, UR47 ;  /* 0x0000002fff037e24 */ /* 0x000fca000f8e00ff */
[----:B------:R-:W-:Y:S01]  /*9130*/  @!P0 LEA R3, R3, UR45, 0x3 ;  /* 0x0000002d03038c11 */ /* 0x000fe2000f8e18ff */
[----:B------:R-:W2:Y:S01]  /*9140*/  MUFU.EX2 R87, R87 ;  /* 0x0000005700577308 */ /* 0x000ea20000000800 */
[----:B-1----:R-:W-:-:S03]  /*9150*/  FADD.FTZ R128, R86, R127 ;  /* 0x0000007f56807221 */ /* 0x002fc60000010000 */
[----:B------:R-:W-:-:S04]  /*9160*/  @!P0 VIADD R3, R3, 0x13240 ;  /* 0x0001324003038836 */ /* 0x000fc80000000000 */
[----:B------:R-:W1:Y:S01]  /*9170*/  MUFU.EX2 R56, R56 ;  /* 0x0000003800387308 */ /* 0x000e620000000800 */
[----:B0-----:R-:W-:-:S01]  /*9180*/  FADD.FTZ R127, R85, R4 ;  /* 0x00000004557f7221 */ /* 0x001fc20000010000 */
[----:B------:R-:W-:-:S04]  /*9190*/  @!P0 PRMT R3, RZ, 0x654, R3 ;  /* 0x00000654ff038816 */ /* 0x000fc80000000003 */
[----:B------:R0:W-:Y:S02]  /*91a0*/  @!P0 SYNCS.ARRIVE.TRANS64.RED.A1T0 RZ, [R3+URZ], RZ ;  /* 0x000000ff03ff89a7 */ /* 0x0001e4000810043f */
        /* <DEDUP_REMOVED lines=34> */
.L_x_12753:
        /* <DEDUP_REMOVED lines=83> */
.L_x_12744:
[----:B------:R-:W-:Y:S06]  /*9900*/  BAR.ARV 0x8, 0x200 ;  /* 0x0208000000007b1d */ /* 0x000fec0000002000 */
[----:B------:R-:W-:Y:S05]  /*9910*/  @!P1 BRA `(.L_x_12755) ;  /* 0x0000000000049947 */ /* 0x000fea0003800000 */
[----:B------:R-:W-:Y:S01]  /*9920*/  BPT.TRAP 0x1 ;  /* 0x000000040000795c */ /* 0x000fe20000300000 */
.L_x_12755:
[----:B------:R-:W-:Y:S01]  /*9930*/  ULEA UR5, UR47, UR45, 0x3 ;  /* 0x0000002d2f057291 */ /* 0x000fe2000f8e183f */
[----:B------:R-:W-:-:S05]  /*9940*/  IMAD.U32 R5, RZ, RZ, UR48 ;  /* 0x00000030ff057e24 */ /* 0x000fca000f8e00ff */
[----:B------:R-:W-:-:S04]  /*9950*/  SHF.L.U32 R5, R5, 0x1f, RZ ;  /* 0x0000001f05057819 */ /* 0x000fc800000006ff */
[----:B------:R0:W1:Y:S01]  /*9960*/  SYNCS.PHASECHK.TRANS64.TRYWAIT P0, [UR5+0x13250], R5 ;  /* 0x01325005ff0075a7 */ /* 0x0000620008000145 */
[----:B------:R-:W-:Y:S05]  /*9970*/  @!P1 BRA `(.L_x_12756) ;  /* 0x0000000000049947 */ /* 0x000fea0003800000 */
[----:B------:R-:W-:Y:S01]  /*9980*/  BPT.TRAP 0x1 ;  /* 0x000000040000795c */ /* 0x000fe20000300000 */
.L_x_12756:
[----:B-1----:R-:W-:Y:S05]  /*9990*/  @P0 BRA `(.L_x_12757) ;  /* 0x0000000000080947 */ /* 0x002fea0003800000 */
[----:B------:R-:W1:Y:S02]  /*99a0*/  SYNCS.PHASECHK.TRANS64.TRYWAIT P0, [UR5+0x13250], R5 ;  /* 0x01325005ff0075a7 */ /* 0x000e640008000145 */
[----:B-1----:R-:W-:Y:S05]  /*99b0*/  @!P0 BRA `(.L_x_12758) ;  /* 0x0000008c006c8947 */ /* 0x002fea0003800000 */
.L_x_12757:
        /* <DEDUP_REMOVED lines=10> */
[----:B------:R-:W1:Y:S01]  /*9a60*/  @P0 LDC.64 R8, c[0x0][0x9c8] ;  /* 0x00027200ff080b82 */ /* 0x000e620000000a00 */
[----:B------:R-:W-:Y:S02]  /*9a70*/  UMOV UR6, UR4 ;  /* 0x0000000400067c82 */ /* 0x000fe40008000000 */
[----:B------:R-:W-:Y:S05]  /*9a80*/  QGMMA.64x64x32.F32.E4M3.E4M3 R24, R152, gdesc[UR4], R24, gsb0 ;  /* 0x00e0000498187df3 */ /* 0x000fea0008000818 */
        /* <DEDUP_REMOVED lines=8> */
[----:B------:R-:W-:Y:S01]  /*9b10*/  @P0 LEA.HI.X R9, R6, UR9, R5, 0x2, P2 ;  /* 0x0000000906090c11 */ /* 0x000fe200090f1405 */
[----:B------:R-:W-:Y:S01]  /*9b20*/  IMAD.MOV.U32 R5, RZ, RZ, 0x3f800000 ;  /* 0x3f800000ff057424 */ /* 0x000fe200078e00ff */
[----:B------:R-:W-:-:S05]  /*9b30*/  UIADD3 UR6, UR4, 0x80, URZ ;  /* 0x0000008004067890 */ /* 0x000fca000fffe03f */
        /* <DEDUP_REMOVED lines=13> */
[----:B0-----:R-:W0:Y:S01]  /*9c10*/  SHFL.BFLY PT, R8, R3, 0x2, 0x1f ;  /* 0x0c401f0003087f89 */ /* 0x001e2200000e0000 */
[----:B------:R-:W-:Y:S02]  /*9c20*/  WARPGROUP.DEPBAR.LE gsb0, 0x0 ;  /* 0x00008000000079c5 */ /* 0x000fe40000010000 */
[----:B------:R-:W-:-:S06]  /*9c30*/  WARPGROUP.ARRIVE ;  /* 0x00000000000079c5 */ /* 0x000fcc0000000000 */
[----:B------:R-:W-:Y:S01]  /*9c40*/  QGMMA.64x64x32.F32.E4M3.E4M3 R24, R140, gdesc[UR4], R24, gsb0 ;  /* 0x00e000048c187df3 */ /* 0x000fe20008000818 */
[----:B-1----:R-:W-:-:S01]  /*9c50*/  FADD.FTZ R7, R7, R4 ;  /* 0x0000000407077221 */ /* 0x002fc20000010000 */
[----:B------:R-:W-:Y:S01]  /*9c60*/  UIADD3 UR6, UR4, 0x200, URZ ;  /* 0x0000020004067890 */ /* 0x000fe2000fffe03f */
[----:B0-----:R-:W-:-:S01]  /*9c70*/  FADD.FTZ R8, R8, R3 ;  /* 0x0000000308087221 */ /* 0x001fc20000010000 */
        /* <DEDUP_REMOVED lines=35> */
.L_x_12759:
        /* <DEDUP_REMOVED lines=42> */
.L_x_12726:
        /* <DEDUP_REMOVED lines=21> */
[----:B------:R-:W0:Y:S01]  /*a2a0*/  S2R R13, SR_SWINHI ;  /* 0x00000000000d7919 */ /* 0x000e220000002f00 */
[----:B------:R-:W-:-:S03]  /*a2b0*/  ULDC.64 UR8, c[0x0][0xc00] ;  /* 0x0003000000087ab9 */ /* 0x000fc60000000a00 */
[----:B------:R2:W3:Y:S01]  /*a2c0*/  LDG.E.CONSTANT R11, desc[UR54][R2.64] ;  /* 0x00000036020b7981 */ /* 0x0004e2000c1e9900 */
[----:B------:R-:W-:Y:S01]  /*a2d0*/  LOP3.LUT P0, R10, R10, 0x3, RZ, 0xc0, !PT ;  /* 0x000000030a0a7812 */ /* 0x000fe2000780c0ff */
[----:B------:R-:W-:-:S03]  /*a2e0*/  UIMAD.WIDE UR8, UR36, 0x4, UR8 ;  /* 0x00000004240878a5 */ /* 0x000fc6000f8e0208 */
        /* <DEDUP_REMOVED lines=34> */
[----:B--2---:R-:W-:Y:S01]  /*a510*/  IMAD.WIDE R2, R12, 0x2, R42 ;  /* 0x000000020c027825 */ /* 0x004fe200078e022a */
[----:B------:R-:W-:Y:S02]  /*a520*/  SEL R12, R38, R39, P0 ;  /* 0x00000027260c7207 */ /* 0x000fe40000000000 */
[C---:B------:R-:W-:Y:S02]  /*a530*/  IADD3 R9, P3, R2.reuse, 0x20, RZ ;  /* 0x0000002002097810 */ /* 0x040fe40007f7e0ff */
[----:B------:R-:W-:-:S02]  /*a540*/  LOP3.LUT R7, R2, 0x380, RZ, 0xc0, !PT ;  /* 0x0000038002077812 */ /* 0x000fc400078ec0ff */
[C---:B------:R-:W-:Y:S02]  /*a550*/  IADD3 R13, P2, R2.reuse, 0x40, RZ ;  /* 0x00000040020d7810 */ /* 0x040fe40007f5e0ff */
[----:B------:R-:W-:Y:S02]  /*a560*/  LOP3.LUT R8, R9, 0x380, RZ, 0xc0, !PT ;  /* 0x0000038009087812 */ /* 0x000fe400078ec0ff */
[----:B------:R-:W-:Y:S02]  /*a570*/  IADD3 R30, P1, R2, 0x60, RZ ;  /* 0x00000060021e7810 */ /* 0x000fe40007f3e0ff */
[----:B------:R-:W-:Y:S02]  /*a580*/  SHF.R.U64 R7, R7, 0x3, RZ ;  /* 0x0000000307077819 */ /* 0x000fe400000012ff */
[----:B------:R-:W-:Y:S01]  /*a590*/  LOP3.LUT R4, R13, 0x380, RZ, 0xc0, !PT ;  /* 0x000003800d047812 */ /* 0x000fe200078ec0ff */
[----:B------:R-:W-:Y:S01]  /*a5a0*/  IMAD.X R5, RZ, RZ, R3, P1 ;  /* 0x000000ffff057224 */ /* 0x000fe200008e0603 */
[----:B------:R-:W-:-:S02]  /*a5b0*/  SHF.R.U64 R8, R8, 0x3, RZ ;  /* 0x0000000308087819 */ /* 0x000fc400000012ff */
[----:B------:R-:W-:Y:S02]  /*a5c0*/  LOP3.LUT R15, R30, 0x380, RZ, 0xc0, !PT ;  /* 0x000003801e0f7812 */ /* 0x000fe400078ec0ff */
[----:B------:R-:W-:Y:S01]  /*a5d0*/  LOP3.LUT R2, R7, R2, RZ, 0x3c, !PT ;  /* 0x0000000207027212 */ /* 0x000fe200078e3cff */
[--C-:B------:R-:W-:Y:S01]  /*a5e0*/  IMAD.X R7, RZ, RZ, R3.reuse, P2 ;  /* 0x000000ffff077224 */ /* 0x100fe200010e0603 */
[----:B------:R-:W-:Y:S02]  /*a5f0*/  SHF.R.U64 R4, R4, 0x3, RZ ;  /* 0x0000000304047819 */ /* 0x000fe400000012ff */
[----:B------:R-:W-:Y:S01]  /*a600*/  LOP3.LUT R8, R8, R9, RZ, 0x3c, !PT ;  /* 0x0000000908087212 */ /* 0x000fe200078e3cff */
[----:B------:R-:W-:Y:S01]  /*a610*/  IMAD.X R9, RZ, RZ, R3, P3 ;  /* 0x000000ffff097224 */ /* 0x000fe200018e0603 */
[----:B------:R-:W-:Y:S02]  /*a620*/  SHF.R.U64 R15, R15, 0x3, RZ ;  /* 0x000000030f0f7819 */ /* 0x000fe400000012ff */
[----:B------:R-:W-:-:S02]  /*a630*/  MOV R67, R2 ;  /* 0x0000000200437202 */ /* 0x000fc40000000f00 */
[----:B------:R-:W-:Y:S02]  /*a640*/  LOP3.LUT R6, R4, R13, RZ, 0x3c, !PT ;  /* 0x0000000d04067212 */ /* 0x000fe400078e3cff */
[----:B------:R-:W-:Y:S02]  /*a650*/  LOP3.LUT R4, R15, R30, RZ, 0x3c, !PT ;  /* 0x0000001e0f047212 */ /* 0x000fe400078e3cff */
[----:B------:R-:W-:Y:S02]  /*a660*/  MOV R30, R6 ;  /* 0x00000006001e7202 */ /* 0x000fe40000000f00 */
[----:B------:R-:W-:Y:S02]  /*a670*/  MOV R65, R4 ;  /* 0x0000000400417202 */ /* 0x000fe40000000f00 */
[----:B------:R-:W-:Y:S02]  /*a680*/  MOV R66, R8 ;  /* 0x0000000800427202 */ /* 0x000fe40000000f00 */
[----:B---3--:R-:W-:Y:S01]  /*a690*/  LOP3.LUT R3, R11, 0x2, RZ, 0x3c, !PT ;  /* 0x000000020b037812 */ /* 0x008fe200078e3cff */
[----:B------:R-:W-:Y:S04]  /*a6a0*/  SHFL.IDX PT, R46, R96, R11, 0x1c1f ;  /* 0x001c1f0b602e7589 */ /* 0x000fe800000e0000 */
[----:B------:R-:W0:Y:S04]  /*a6b0*/  SHFL.IDX PT, R47, R92, R3, 0x1c1f ;  /* 0x001c1f035c2f7589 */ /* 0x000e2800000e0000 */
[----:B------:R-:W-:Y:S04]  /*a6c0*/  SHFL.IDX PT, R38, R68, R11, 0x1c1f ;  /* 0x001c1f0b44267589 */ /* 0x000fe800000e0000 */
[----:B------:R1:W-:Y:S04]  /*a6d0*/  SHFL.IDX PT, R39, R62, R3, 0x1c1f ;  /* 0x001c1f033e277589 */ /* 0x0003e800000e0000 */
[----:B------:R-:W-:Y:S04]  /*a6e0*/  SHFL.IDX PT, R54, R88, R11, 0x1c1f ;  /* 0x001c1f0b58367589 */ /* 0x000fe800000e0000 */
[----:B------:R-:W2:Y:S01]  /*a6f0*/  SHFL.IDX PT, R55, R84, R3, 0x1c1f ;  /* 0x001c1f0354377589 */ /* 0x000ea200000e0000 */
[----:B-1----:R-:W-:-:S03]  /*a700*/  IMAD.U32 R62, RZ, RZ, UR8 ;  /* 0x00000008ff3e7e24 */ /* 0x002fc6000f8e00ff */
[----:B------:R0:W-:Y:S04]  /*a710*/  SHFL.IDX PT, R34, R44, R11, 0x1c1f ;  /* 0x001c1f0b2c227589 */ /* 0x0001e800000e0000 */
[----:B------:R-:W-:Y:S04]  /*a720*/  SHFL.IDX PT, R35, R48, R3, 0x1c1f ;  /* 0x001c1f0330237589 */ /* 0x000fe800000e0000 */
[----:B------:R-:W-:Y:S01]  /*a730*/  SHFL.IDX PT, R2, R98, R11, 0x1c1f ;  /* 0x001c1f0b62027589 */ /* 0x000fe200000e0000 */
[----:B0-----:R-:W-:-:S03]  /*a740*/  SEL R44, R46, R47, P0 ;  /* 0x0000002f2e2c7207 */ /* 0x001fc60000000000 */
[----:B------:R-:W-:Y:S01]  /*a750*/  SHFL.IDX PT, R52, R80, R11, 0x1c1f ;  /* 0x001c1f0b50347589 */ /* 0x000fe200000e0000 */
[----:B------:R-:W-:-:S03]  /*a760*/  SEL R46, R47, R46, P0 ;  /* 0x0000002e2f2e7207 */ /* 0x000fc60000000000 */
[----:B------:R-:W0:Y:S04]  /*a770*/  SHFL.IDX PT, R5, R94, R3, 0x1c1f ;  /* 0x001c1f035e057589 */ /* 0x000e2800000e0000 */
[----:B------:R-:W-:Y:S01]  /*a780*/  SHFL.IDX PT, R10, R10, R11, 0x1c1f ;  /* 0x001c1f0b0a0a7589 */ /* 0x000fe200000e0000 */
[----:B--2---:R-:W-:Y:S02]  /*a790*/  SEL R50, R54, R55, P0 ;  /* 0x0000003736327207 */ /* 0x004fe40000000000 */
[----:B------:R-:W-:Y:S01]  /*a7a0*/  SEL R54, R55, R54, P0 ;  /* 0x0000003637367207 */ /* 0x000fe20000000000 */
[----:B------:R-:W1:Y:S04]  /*a7b0*/  SHFL.IDX PT, R53, R76, R3, 0x1c1f ;  /* 0x001c1f034c357589 */ /* 0x000e6800000e0000 */
[----:B------:R-:W-:Y:S04]  /*a7c0*/  SHFL.IDX PT, R28, R28, R11, 0x1c1f ;  /* 0x001c1f0b1c1c7589 */ /* 0x000fe800000e0000 */
[----:B------:R-:W2:Y:S04]  /*a7d0*/  SHFL.IDX PT, R15, R64, R3, 0x1c1f ;  /* 0x001c1f03400f7589 */ /* 0x000ea800000e0000 */
[----:B------:R3:W-:Y:S04]  /*a7e0*/  SHFL.IDX PT, R29, R36, R3, 0x1c1f ;  /* 0x001c1f03241d7589 */ /* 0x0007e800000e0000 */
[----:B------:R-:W-:Y:S01]  /*a7f0*/  SHFL.IDX PT, R4, R90, R11, 0x1c1f ;  /* 0x001c1f0b5a047589 */ /* 0x000fe200000e0000 */
[----:B0-----:R-:W-:-:S02]  /*a800*/  SEL R45, R2, R5, P0 ;  /* 0x00000005022d7207 */ /* 0x001fc40000000000 */
[----:B------:R-:W-:Y:S01]  /*a810*/  SEL R47, R5, R2, P0 ;  /* 0x00000002052f7207 */ /* 0x000fe20000000000 */
[----:B------:R-:W-:Y:S01]  /*a820*/  SHFL.IDX PT, R60, R60, R11, 0x1c1f ;  /* 0x001c1f0b3c3c7589 */ /* 0x000fe200000e0000 */
[----:B---3--:R-:W-:-:S03]  /*a830*/  SEL R36, R34, R35, P0 ;  /* 0x0000002322247207 */ /* 0x008fc60000000000 */
[----:B------:R-:W0:Y:S01]  /*a840*/  SHFL.IDX PT, R7, R86, R3, 0x1c1f ;  /* 0x001c1f0356077589 */ /* 0x000e2200000e0000 */
[----:B-1----:R-:W-:Y:S02]  /*a850*/  SEL R48, R52, R53, P0 ;  /* 0x0000003534307207 */ /* 0x002fe40000000000 */
[----:B------:R-:W-:Y:S01]  /*a860*/  SEL R34, R35, R34, P0 ;  /* 0x0000002223227207 */ /* 0x000fe20000000000 */
[----:B------:R-:W-:Y:S01]  /*a870*/  SHFL.IDX PT, R12, R12, R11, 0x1c1f ;  /* 0x001c1f0b0c0c7589 */ /* 0x000fe200000e0000 */
[----:B------:R-:W-:-:S03]  /*a880*/  SEL R52, R53, R52, P0 ;  /* 0x0000003435347207 */ /* 0x000fc60000000000 */
[----:B------:R-:W1:Y:S01]  /*a890*/  SHFL.IDX PT, R61, R70, R3, 0x1c1f ;  /* 0x001c1f03463d7589 */ /* 0x000e6200000e0000 */
[----:B--2---:R-:W-:-:S03]  /*a8a0*/  SEL R41, R10, R15, P0 ;  /* 0x0000000f0a297207 */ /* 0x004fc60000000000 */
[----:B------:R1:W2:Y:S04]  /*a8b0*/  SHFL.IDX PT, R21, R58, R3, 0x1c1f ;  /* 0x001c1f033a157589 */ /* 0x0002a800000e0000 */
[----:B------:R-:W-:Y:S04]  /*a8c0*/  SHFL.IDX PT, R6, R82, R11, 0x1c1f ;  /* 0x001c1f0b52067589 */ /* 0x000fe800000e0000 */
[----:B------:R-:W3:Y:S04]  /*a8d0*/  SHFL.IDX PT, R9, R78, R3, 0x1c1f ;  /* 0x001c1f034e097589 */ /* 0x000ee800000e0000 */
[----:B------:R-:W-:Y:S01]  /*a8e0*/  SHFL.IDX PT, R14, R14, R11, 0x1c1f ;  /* 0x001c1f0b0e0e7589 */ /* 0x000fe200000e0000 */
[----:B0-----:R-:W-:-:S02]  /*a8f0*/  SEL R51, R4, R7, P0 ;  /* 0x0000000704337207 */ /* 0x001fc40000000000 */
[----:B------:R-:W-:Y:S01]  /*a900*/  SEL R55, R7, R4, P0 ;  /* 0x0000000407377207 */ /* 0x000fe20000000000 */
[----:B------:R0:W4:Y:S01]  /*a910*/  SHFL.IDX PT, R25, R40, R3, 0x1c1f ;  /* 0x001c1f0328197589 */ /* 0x00012200000e0000 */
[----:B------:R-:W-:-:S03]  /*a920*/  F2FP.BF16.F32.PACK_AB R4, R45, R44 ;  /* 0x0000002c2d04723e */ /* 0x000fc600000010ff */
[----:B------:R-:W-:Y:S01]  /*a930*/  SHFL.IDX PT, R8, R74, R11, 0x1c1f ;  /* 0x001c1f0b4a087589 */ /* 0x000fe200000e0000 */
[----:B-1----:R-:W-:Y:S02]  /*a940*/  SEL R58, R60, R61, P0 ;  /* 0x0000003d3c3a7207 */ /* 0x002fe40000000000 */
[----:B------:R-:W-:Y:S01]  /*a950*/  SEL R60, R61, R60, P0 ;  /* 0x0000003c3d3c7207 */ /* 0x000fe20000000000 */
[----:B------:R-:W-:Y:S01]  /*a960*/  SHFL.IDX PT, R24, R24, R11, 0x1c1f ;  /* 0x001c1f0b18187589 */ /* 0x000fe200000e0000 */
[----:B--2---:R-:W-:Y:S02]  /*a970*/  SEL R37, R12, R21, P0 ;  /* 0x000000150c257207 */ /* 0x004fe40000000000 */
[----:B0-----:R-:W-:Y:S01]  /*a980*/  SEL R40, R38, R39, P0 ;  /* 0x0000002726287207 */ /* 0x001fe20000000000 */
[----:B------:R-:W0:Y:S01]  /*a990*/  SHFL.IDX PT, R13, R72, R3, 0x1c1f ;  /* 0x001c1f03480d7589 */ /* 0x000e2200000e0000 */
[----:B------:R-:W-:Y:S02]  /*a9a0*/  SEL R38, R39, R38, P0 ;  /* 0x0000002627267207 */ /* 0x000fe40000000000 */
[----:B------:R-:W-:Y:S01]  /*a9b0*/  SEL R39, R15, R10, P0 ;  /* 0x0000000a0f277207 */ /* 0x000fe20000000000 */
[----:B------:R-:W-:Y:S01]  /*a9c0*/  SHFL.IDX PT, R26, R26, R11, 0x1c1f ;  /* 0x001c1f0b1a1a7589 */ /* 0x000fe200000e0000 */
[----:B------:R-:W-:-:S02]  /*a9d0*/  SEL R35, R21, R12, P0 ;  /* 0x0000000c15237207 */ /* 0x000fc40000000000 */
[----:B---3--:R-:W-:Y:S01]  /*a9e0*/  SEL R49, R6, R9, P0 ;  /* 0x0000000906317207 */ /* 0x008fe20000000000 */
[----:B------:R1:W2:Y:S01]  /*a9f0*/  SHFL.IDX PT, R27, R32, R3, 0x1c1f ;  /* 0x001c1f03201b7589 */ /* 0x0002a200000e0000 */
[----:B------:R-:W-:Y:S02]  /*aa00*/  SEL R53, R9, R6, P0 ;  /* 0x0000000609357207 */ /* 0x000fe40000000000 */
[----:B------:R-:W-:Y:S01]  /*aa10*/  F2FP.BF16.F32.PACK_AB R5, R41, R40 ;  /* 0x000000282905723e */ /* 0x000fe200000010ff */
[----:B------:R3:W3:Y:S01]  /*aa20*/  SHFL.IDX PT, R63, R20, R3, 0x1c1f ;  /* 0x001c1f03143f7589 */ /* 0x0006e200000e0000 */
[----:B----4-:R-:W-:Y:S02]  /*aa30*/  SEL R33, R14, R25, P0 ;  /* 0x000000190e217207 */ /* 0x010fe40000000000 */
[----:B------:R-:W-:Y:S02]  /*aa40*/  F2FP.BF16.F32.PACK_AB R6, R47, R46 ;  /* 0x0000002e2f06723e */ /* 0x000fe400000010ff */
[----:B------:R-:W-:-:S02]  /*aa50*/  F2FP.BF16.F32.PACK_AB R7, R39, R38 ;  /* 0x000000262707723e */ /* 0x000fc400000010ff */
[----:B-1----:R-:W-:Y:S02]  /*aa60*/  SEL R32, R28, R29, P0 ;  /* 0x0000001d1c207207 */ /* 0x002fe40000000000 */
[----:B------:R-:W-:Y:S01]  /*aa70*/  SEL R28, R29, R28, P0 ;  /* 0x0000001c1d1c7207 */ /* 0x000fe20000000000 */
[----:B------:R-:W-:Y:S01]  /*aa80*/  STSM.16.M88.4 [R67], R4 ;  /* 0x0000000443007844 */ /* 0x000fe20000000200 */
[----:B------:R-:W-:Y:S02]  /*aa90*/  SEL R29, R25, R14, P0 ;  /* 0x0000000e191d7207 */ /* 0x000fe40000000000 */
[----:B0-----:R-:W-:Y:S02]  /*aaa0*/  SEL R59, R8, R13, P0 ;  /* 0x0000000d083b7207 */ /* 0x001fe40000000000 */
[----:B------:R-:W-:Y:S02]  /*aab0*/  SEL R61, R13, R8, P0 ;  /* 0x000000080d3d7207 */ /* 0x000fe40000000000 */
[----:B------:R-:W-:-:S02]  /*aac0*/  F2FP.BF16.F32.PACK_AB R8, R51, R50 ;  /* 0x000000323308723e */ /* 0x000fc400000010ff */
[----:B------:R-:W-:Y:S02]  /*aad0*/  F2FP.BF16.F32.PACK_AB R9, R37, R36 ;  /* 0x000000242509723e */ /* 0x000fe400000010ff */
[----:B--2---:R-:W-:Y:S02]  /*aae0*/  SEL R21, R24, R27, P0 ;  /* 0x0000001b18157207 */ /* 0x004fe40000000000 */
[----:B---3--:R-:W-:Y:S02]  /*aaf0*/  SEL R3, R27, R24, P0 ;  /* 0x000000181b037207 */ /* 0x008fe40000000000 */
[----:B------:R-:W-:Y:S02]  /*ab00*/  SEL R20, R26, R63, P0 ;  /* 0x0000003f1a147207 */ /* 0x000fe40000000000 */
[----:B------:R-:W-:Y:S01]  /*ab10*/  SEL R2, R63, R26, P0 ;  /* 0x0000001a3f027207 */ /* 0x000fe20000000000 */
[----:B------:R-:W-:Y:S01]  /*ab20*/  IMAD.U32 R63, RZ, RZ, UR9 ;  /* 0x00000009ff3f7e24 */ /* 0x000fe2000f8e00ff */
[----:B------:R-:W-:Y:S01]  /*ab30*/  F2FP.BF16.F32.PACK_AB R10, R55, R54 ;  /* 0x00000036370a723e */ /* 0x000fe200000010ff */
[----:B------:R-:W-:Y:S01]  /*ab40*/  ULDC.64 UR8, c[0x0][0xc08] ;  /* 0x0003020000087ab9 */ /* 0x000fe20000000a00 */
[----:B------:R-:W-:-:S02]  /*ab50*/  F2FP.BF16.F32.PACK_AB R11, R35, R34 ;  /* 0x00000022230b723e */ /* 0x000fc400000010ff */
[----:B------:R-:W-:Y:S02]  /*ab60*/  F2FP.BF16.F32.PACK_AB R12, R49, R48 ;  /* 0x00000030310c723e */ /* 0x000fe400000010ff */
        /* <DEDUP_REMOVED lines=12> */
[----:B------:R-:W-:-:S07]  /*ac30*/  ISETP.NE.AND.EX P0, PT, RZ, UR11, PT, P0 ;  /* 0x0000000bff007c0c */ /* 0x000fce000bf05300 */
[----:B0-----:R-:W0:Y:S06]  /*ac40*/  LDC R65, c[0x0][0xbe8] ;  /* 0x0002fa00ff417b82 */ /* 0x001e2c0000000800 */
[----:B------:R-:W2:Y:S01]  /*ac50*/  @P0 LDG.E R64, desc[UR54][R62.64] ;  /* 0x000000363e400981 */ /* 0x000ea2000c1e1900 */
[----:B------:R-:W-:Y:S01]  /*ac60*/  UISETP.NE.U32.AND UP0, UPT, UR8, URZ, UPT ;  /* 0x0000003f0800728c */ /* 0x000fe2000bf05070 */
[----:B------:R-:W-:-:S03]  /*ac70*/  ULDC UR4, c[0x0][0xa88] ;  /* 0x0002a20000047ab9 */ /* 0x000fc60000000800 */
[----:B------:R-:W-:Y:S01]  /*ac80*/  UISETP.NE.AND.EX UP0, UPT, UR9, URZ, UPT, UP0 ;  /* 0x0000003f0900728c */ /* 0x000fe2000bf05300 */
[----:B------:R-:W-:Y:S01]  /*ac90*/  IMAD.U32 R30, RZ, RZ, UR4 ;  /* 0x00000004ff1e7e24 */ /* 0x000fe2000f8e00ff */
[----:B------:R-:W-:-:S04]  /*aca0*/  UMOV UR16, 0x9b8 ;  /* 0x000009b800107882 */ /* 0x000fc80000000000 */
[----:B------:R-:W-:Y:S02]  /*acb0*/  PLOP3.LUT P4, PT, PT, PT, UP0, 0x80, 0x0 ;  /* 0x000000000000781c */ /* 0x000fe40003f8f008 */
[----:B0-----:R-:W-:-:S03]  /*acc0*/  ISETP.NE.AND P1, PT, R65, 0x1, PT ;  /* 0x000000014100780c */ /* 0x001fc60003f25270 */
[----:B------:R-:W-:-:S04]  /*acd0*/  @UP0 ULEA UR8, UP1, UR36, UR8, 0x2 ;  /* 0x0000000824080291 */ /* 0x000fc8000f82103f */
[----:B------:R-:W-:-:S06]  /*ace0*/  @UP0 ULEA.HI.X UR9, UR36, UR9, UR37, 0x2, UP1 ;  /* 0x0000000924090291 */ /* 0x000fcc00088f1425 */
[----:B------:R-:W0:Y:S01]  /*acf0*/  @P1 LDC R6, c[0x0][0xbec] ;  /* 0x0002fb00ff061b82 */ /* 0x000e220000000800 */
[----:B------:R-:W-:Y:S01]  /*ad00*/  UISETP.GT.AND UP1, UPT, UR46, 0x1, UPT ;  /* 0x000000012e00788c */ /* 0x000fe2000bf24270 */
[----:B------:R-:W-:-:S06]  /*ad10*/  IMAD.U32 R4, RZ, RZ, UR8 ;  /* 0x00000008ff047e24 */ /* 0x000fcc000f8e00ff */
[----:B------:R-:W1:Y:S01]  /*ad20*/  @P1 LDC R9, c[0x0][0xbf0] ;  /* 0x0002fc00ff091b82 */ /* 0x000e620000000800 */
[----:B------:R-:W-:Y:S01]  /*ad30*/  USEL UR16, UR16, 0x978, UP1 ;  /* 0x0000097810107887 */ /* 0x000fe20008800000 */
[----:B------:R-:W-:Y:S01]  /*ad40*/  IMAD.U32 R5, RZ, RZ, UR9 ;  /* 0x00000009ff057e24 */ /* 0x000fe2000f8e00ff */
[----:B------:R-:W-:Y:S01]  /*ad50*/  UISETP.NE.U32.AND UP0, UPT, UR10, URZ, UPT ;  /* 0x0000003f0a00728c */ /* 0x000fe2000bf05070 */
[----:B------:R-:W-:Y:S01]  /*ad60*/  VIADD R11, R17, UR40 ;  /* 0x00000028110b7c36 */ /* 0x000fe20008000000 */
        /* <DEDUP_REMOVED lines=50> */
.L_x_12762:
        /* <DEDUP_REMOVED lines=50> */
[----:B------:R-:W-:Y:S02]  /*b3b0*/  IMAD.X R25, RZ, RZ, R43, P0 ;  /* 0x000000ffff197224 */ /* 0x000fe400000e062b */
[----:B------:R-:W-:-:S04]  /*b3c0*/  SHF.R.U64 R2, R2, 0x3, RZ ;  /* 0x0000000302027819 */ /* 0x000fc800000012ff */
[----:B------:R-:W-:Y:S02]  /*b3d0*/  LOP3.LUT R24, R2, R3, RZ, 0x3c, !PT ;  /* 0x0000000302187212 */ /* 0x000fe400078e3cff */
[----:B------:R-:W0:Y:S01]  /*b3e0*/  @P1 LDC R3, c[0x0][0xbf0] ;  /* 0x0002fc00ff031b82 */ /* 0x000e220000000800 */
[----:B------:R-:W-:Y:S02]  /*b3f0*/  UIMAD.WIDE.U32 UR8, UR4, UR10, URZ ;  /* 0x0000000a040872a5 */ /* 0x000fe4000f8e003f */
[----:B------:R-:W-:Y:S01]  /*b400*/  UIMAD UR7, UR4, UR11, UR7 ;  /* 0x0000000b040772a4 */ /* 0x000fe2000f8e0207 */
[----:B------:R-:W-:Y:S01]  /*b410*/  IMAD R2, R18, 0x30, R62 ;  /* 0x0000003012027824 */ /* 0x000fe200078e023e */
[----:B------:R-:W5:Y:S01]  /*b420*/  LD.E.128 R24, desc[UR54][R24.64] ;  /* 0x0000003618187980 */ /* 0x000f62000c101d00 */
[----:B------:R-:W-:Y:S01]  /*b430*/  ULDC.64 UR10, c[0x0][0xae8] ;  /* 0x0002ba00000a7ab9 */ /* 0x000fe20000000a00 */
[----:B------:R-:W-:Y:S01]  /*b440*/  UIADD3 UR9, UR9, UR7, URZ ;  /* 0x0000000709097290 */ /* 0x000fe2000fffe03f */
[----:B------:R-:W-:Y:S01]  /*b450*/  VIADD R29, R2, UR40 ;  /* 0x00000028021d7c36 */ /* 0x000fe20008000000 */
[----:B------:R-:W-:Y:S01]  /*b460*/  USHF.R.S32.HI UR4, URZ, 0x1f, UR36 ;  /* 0x0000001f3f047899 */ /* 0x000fe20008011424 */
[----:B------:R-:W-:Y:S01]  /*b470*/  @!PT LDS RZ, [RZ] ;  /* 0x00000000fffff984 */ /* 0x000fe20000000800 */
[----:B------:R-:W-:Y:S01]  /*b480*/  @!PT LDS RZ, [RZ] ;  /* 0x00000000fffff984 */ /* 0x000fe20000000800 */
[----:B------:R-:W-:Y:S01]  /*b490*/  @!PT LDS RZ, [RZ] ;  /* 0x00000000fffff984 */ /* 0x000fe20000000800 */
[----:B------:R-:W-:Y:S01]  /*b4a0*/  @!PT LDS RZ, [RZ] ;  /* 0x00000000fffff984 */ /* 0x000fe20000000800 */
[----:B------:R1:W-:Y:S06]  /*b4b0*/  MEMBAR.ALL.CTA ;  /* 0x0000000000007992 */ /* 0x0003ec0000008000 */
[----:B-1----:R-:W1:Y:S01]  /*b4c0*/  FENCE.VIEW.ASYNC.S ;  /* 0x00000000000073c6 */ /* 0x002e620000000000 */
[----:B------:R-:W-:Y:S01]  /*b4d0*/  UIMAD.WIDE.U32 UR8, UR39, UR10, UR8 ;  /* 0x0000000a270872a5 */ /* 0x000fe2000f8e0008 */
[----:B------:R-:W-:-:S03]  /*b4e0*/  @P1 IMAD.HI.U32 R2, R29, R20, RZ ;  /* 0x000000141d021227 */ /* 0x000fc600078e00ff */
[----:B------:R-:W-:Y:S01]  /*b4f0*/  UIMAD UR9, UR39, UR11, UR9 ;  /* 0x0000000b270972a4 */ /* 0x000fe2000f8e0209 */
[----:B------:R-:W-:Y:S02]  /*b500*/  IMAD.MOV.U32 R21, RZ, RZ, R29 ;  /* 0x000000ffff157224 */ /* 0x000fe400078e001d */
[----:B------:R-:W-:Y:S01]  /*b510*/  ULDC.64 UR10, c[0x0][0xaf0] ;  /* 0x0002bc00000a7ab9 */ /* 0x000fe20000000a00 */
[----:B------:R-:W-:Y:S01]  /*b520*/  VIADD R0, R0, 0x13220 ;  /* 0x0001322000007836 */ /* 0x000fe20000000000 */
[----:B------:R-:W-:-:S04]  /*b530*/  UIMAD UR4, UR4, UR10, URZ ;  /* 0x0000000a040472a4 */ /* 0x000fc8000f8e023f */
[----:B------:R-:W-:Y:S01]  /*b540*/  UIMAD UR4, UR36, UR11, UR4 ;  /* 0x0000000b240472a4 */ /* 0x000fe2000f8e0204 */
[----:B0-----:R-:W-:Y:S01]  /*b550*/  @P1 SHF.R.U32.HI R21, RZ, R3, R2 ;  /* 0x00000003ff151219 */ /* 0x001fe20000011602 */
[----:B------:R-:W-:Y:S01]  /*b560*/  UIMAD.WIDE.U32 UR36, UR36, UR10, UR8 ;  /* 0x0000000a242472a5 */ /* 0x000fe2000f8e0008 */
[----:B------:R-:W-:Y:S02]  /*b570*/  PRMT R0, RZ, 0x654, R0 ;  /* 0x00000654ff007816 */ /* 0x000fe40000000000 */
[--C-:B------:R-:W-:Y:S01]  /*b580*/  SHF.R.S32.HI R20, RZ, 0x1f, R21.reuse ;  /* 0x0000001fff147819 */ /* 0x100fe20000011415 */
[----:B------:R-:W-:Y:S01]  /*b590*/  UIADD3 UR4, UR37, UR4, URZ ;  /* 0x0000000425047290 */ /* 0x000fe2000fffe03f */
[----:B------:R-:W-:Y:S01]  /*b5a0*/  IMAD.MOV R28, RZ, RZ, -R21 ;  /* 0x000000ffff1c7224 */ /* 0x000fe200078e0a15 */
[----:B------:R-:W-:Y:S01]  /*b5b0*/  ULDC.64 UR8, c[0x0][0xae0] ;  /* 0x0002b80000087ab9 */ /* 0x000fe20000000a00 */
[----:B------:R-:W-:Y:S01]  /*b5c0*/  IMAD.U32 R3, RZ, RZ, UR37 ;  /* 0x00000025ff037e24 */ /* 0x000fe2000f8e00ff */
[----:B-1----:R0:W-:Y:S01]  /*b5d0*/  SYNCS.ARRIVE.TRANS64.RED.A1T0 RZ, [R0+URZ], RZ ;  /* 0x000000ff00ff79a7 */ /* 0x0021e2000810043f */
[----:B------:R-:W-:-:S02]  /*b5e0*/  IMAD R20, R20, UR8, RZ ;  /* 0x0000000814147c24 */ /* 0x000fc4000f8e02ff */
[----:B------:R-:W-:Y:S02]  /*b5f0*/  IMAD R29, R65, R28, R29 ;  /* 0x0000001c411d7224 */ /* 0x000fe400078e021d */
[----:B------:R-:W-:Y:S02]  /*b600*/  IMAD.U32 R2, RZ, RZ, UR36 ;  /* 0x00000024ff027e24 */ /* 0x000fe4000f8e00ff */
[----:B------:R-:W-:Y:S01]  /*b610*/  IMAD.U32 R3, RZ, RZ, UR4 ;  /* 0x00000004ff037e24 */ /* 0x000fe2000f8e00ff */
[----:B------:R-:W-:Y:S01]  /*b620*/  ULDC UR4, c[0x0][0xac8] ;  /* 0x0002b20000047ab9 */ /* 0x000fe20000000800 */
        /* <DEDUP_REMOVED lines=9> */
[----:B------:R-:W-:Y:S01]  /*b6c0*/  VIADD R33, R62, UR40 ;  /* 0x000000283e217c36 */ /* 0x000fe20008000000 */
        /* <DEDUP_REMOVED lines=34> */
.L_x_12763:
        /* <DEDUP_REMOVED lines=15> */
[----:B------:R-:W-:Y:S01]  /*b9e0*/  BSSY B1, `(.L_x_12765) ;  /* 0x0000051000017945 */ /* 0x000fe20003800000 */
        /* <DEDUP_REMOVED lines=14> */
[----:B------:R-:W-:Y:S01]  /*bad0*/  VIADD R64, R16, 0x8 ;  /* 0x0000000810407836 */ /* 0x000fe20000000000 */
[----:B------:R-:W-:Y:S01]  /*bae0*/  SHF.R.S32.HI R66, RZ, 0x1f, R66 ;  /* 0x0000001fff427819 */ /* 0x000fe20000011442 */
[----:B------:R-:W-:Y:S01]  /*baf0*/  ULDC.64 UR10, c[0x0][0xb48] ;  /* 0x0002d200000a7ab9 */ /* 0x000fe20000000a00 */
[----:B------:R-:W-:Y:S01]  /*bb00*/  UIADD3 UR9, UR37, UR4, URZ ;  /* 0x0000000425097290 */ /* 0x000fe2000fffe03f */
[----:B-1----:R-:W-:-:S02]  /*bb10*/  @P1 SHF.R.U32.HI R7, RZ, R5, R4 ;  /* 0x00000005ff071219 */ /* 0x002fc40000011604 */
[----:B------:R-:W-:Y:S02]  /*bb20*/  UMOV UR8, UR36 ;  /* 0x0000002400087c82 */ /* 0x000fe40008000000 */
[----:B------:R-:W-:Y:S01]  /*bb30*/  UIMAD.WIDE.U32 UR8, UR41, UR10, UR8 ;  /* 0x0000000a290872a5 */ /* 0x000fe2000f8e0008 */
[--C-:B------:R-:W-:Y:S01]  /*bb40*/  IMAD.MOV R6, RZ, RZ, -R7.reuse ;  /* 0x000000ffff067224 */ /* 0x100fe200078e0a07 */
[----:B------:R-:W-:Y:S02]  /*bb50*/  SHF.R.S32.HI R4, RZ, 0x1f, R7 ;  /* 0x0000001fff047819 */ /* 0x000fe40000011407 */
[----:B------:R-:W-:Y:S01]  /*bb60*/  UIMAD UR41, UR41, UR11, UR9 ;  /* 0x0000000b292972a4 */ /* 0x000fe2000f8e0209 */
[----:B------:R-:W-:Y:S02]  /*bb70*/  IMAD R9, R65, R6, R11 ;  /* 0x0000000641097224 */ /* 0x000fe400078e020b */
[----:B------:R-:W-:Y:S01]  /*bb80*/  ULDC.64 UR10, c[0x0][0xb30] ;  /* 0x0002cc00000a7ab9 */ /* 0x000fe20000000a00 */
[----:B------:R-:W-:-:S02]  /*bb90*/  IMAD.U32 R5, RZ, RZ, UR9 ;  /* 0x00000009ff057e24 */ /* 0x000fc4000f8e00ff */
        /* <DEDUP_REMOVED lines=41> */
[----:B0-----:R-:W-:Y:S01]  /*be30*/  @!P3 LEA R4, P6, R157, R6, 0x2 ;  /* 0x000000069d04b211 */ /* 0x001fe200078c10ff */
        /* <DEDUP_REMOVED lines=11> */
.L_x_12766:
[----:B------:R-:W-:Y:S05]  /*bef0*/  BSYNC B1 ;  /* 0x0000000000017941 */ /* 0x000fea0003800000 */
.L_x_12765:
[----:B------:R-:W-:Y:S01]  /*bf00*/  ISETP.GE.AND P0, PT, R25, R30, PT ;  /* 0x0000001e1900720c */ /* 0x000fe20003f06270 */
[----:B--23--:R2:W3:Y:S04]  /*bf10*/  SHFL.IDX PT, R7, R24, 0x1, 0x1c1f ;  /* 0x003c1f0018077f89 */ /* 0x00c4e800000e0000 */
[----:B0-----:R2:W0:Y:S08]  /*bf20*/  SHFL.IDX PT, R6, R0, 0x1, 0x1c1f ;  /* 0x003c1f0000067f89 */ /* 0x00143000000e0000 */
[----:B--2---:R-:W-:Y:S05]  /*bf30*/  @P0 BRA `(.L_x_12764) ;  /* 0x0000000c00280947 */ /* 0x004fea0003800000 */
[----:B------:R-:W-:Y:S02]  /*bf40*/  ULDC UR4, c[0x0][0xac8] ;  /* 0x0002b20000047ab9 */ /* 0x000fe40000000800 */
[----:B------:R-:W-:Y:S02]  /*bf50*/  ISETP.GE.AND P1, PT, R16, UR4, PT ;  /* 0x0000000410007c0c */ /* 0x000fe4000bf26270 */
[----:B------:R-:W-:Y:S02]  /*bf60*/  ISETP.GE.AND P4, PT, R64, UR4, PT ;  /* 0x0000000440007c0c */ /* 0x000fe4000bf86270 */
[----:B------:R-:W-:Y:S02]  /*bf70*/  ISETP.GE.AND P5, PT, R62, UR4, PT ;  /* 0x000000043e007c0c */ /* 0x000fe4000bfa6270 */
[----:B------:R-:W-:Y:S02]  /*bf80*/  ISETP.GE.AND P3, PT, R56, UR4, PT ;  /* 0x0000000438007c0c */ /* 0x000fe4000bf66270 */
[----:B------:R-:W-:-:S05]  /*bf90*/  ISETP.GE.AND P2, PT, R157, UR4, PT ;  /* 0x000000049d007c0c */ /* 0x000fca000bf46270 */
[----:B0--3--:R-:W-:Y:S02]  /*bfa0*/  @!P1 IMAD.WIDE R4, R16, 0x4, R6 ;  /* 0x0000000410049825 */ /* 0x009fe400078e0206 */
[-C--:B------:R-:W-:Y:S02]  /*bfb0*/  @!P4 LEA R8, P0, R64, R6.reuse, 0x2 ;  /* 0x000000064008c211 */ /* 0x080fe400078010ff */
        /* <DEDUP_REMOVED lines=12> */
[-C--:B0-----:R-:W-:Y:S01]  /*c080*/  @!P1 LEA R4, P5, R156, R6.reuse, 0x2 ;  /* 0x000000069c049211 */ /* 0x081fe200078a10ff */
[----:B------:R2:W-:Y:S01]  /*c090*/  @!P3 ST.E.64 desc[UR54][R12.64], R34 ;  /* 0x000000220c00b985 */ /* 0x0005e2000c101b36 */
[----:B-1----:R-:W-:-:S02]  /*c0a0*/  @!P0 LEA R24, P6, R23, R6, 0x2 ;  /* 0x0000000617188211 */ /* 0x002fc400078c10ff */
        /* <DEDUP_REMOVED lines=11> */
.L_x_12761:
        /* <DEDUP_REMOVED lines=31> */
.L_x_12767:
        /* <DEDUP_REMOVED lines=56> */
.L_x_12769:
[----:B------:R-:W-:Y:S05]  /*c6d0*/  BSYNC B1 ;  /* 0x0000000000017941 */ /* 0x000fea0003800000 */
.L_x_12768:
[----:B------:R-:W-:-:S06]  /*c6e0*/  UISETP.GT.AND UP0, UPT, UR46, 0x1, UPT ;  /* 0x000000012e00788c */ /* 0x000fcc000bf04270 */
[----:B------:R-:W-:-:S13]  /*c6f0*/  PLOP3.LUT P0, PT, PT, PT, UP0, 0x80, 0x0 ;  /* 0x000000000000781c */ /* 0x000fda0003f0f008 */
[----:B------:R-:W-:Y:S05]  /*c700*/  @P0 BRA `(.L_x_12764) ;  /* 0x0000000400340947 */ /* 0x000fea0003800000 */
[----:B------:R-:W1:Y:S01]  /*c710*/  LDC R11, c[0x0][0xbe8] ;  /* 0x0002fa00ff0b7b82 */ /* 0x000e620000000800 */
[----:B------:R-:W-:Y:S01]  /*c720*/  SHF.R.S32.HI R6, RZ, 0x1f, R8 ;  /* 0x0000001fff067819 */ /* 0x000fe20000011408 */
[----:B------:R-:W-:Y:S01]  /*c730*/  ULDC.64 UR10, c[0x0][0xaa0] ;  /* 0x0002a800000a7ab9 */ /* 0x000fe20000000a00 */
[----:B------:R-:W-:Y:S01]  /*c740*/  SHF.R.S32.HI R13, RZ, 0x1f, R19 ;  /* 0x0000001fff0d7819 */ /* 0x000fe20000011413 */
[----:B------:R-:W-:Y:S01]  /*c750*/  UIMAD UR7, UR16, UR10, URZ ;  /* 0x0000000a100772a4 */ /* 0x000fe2000f8e023f */
[----:B------:R-:W-:Y:S01]  /*c760*/  LEA.HI R6, R6, R8, RZ, 0x3 ;  /* 0x0000000806067211 */ /* 0x000fe200078f18ff */
[----:B------:R-:W-:Y:S02]  /*c770*/  UIMAD.WIDE.U32 UR8, UR4, UR10, URZ ;  /* 0x0000000a040872a5 */ /* 0x000fe4000f8e003f */
[----:B------:R-:W-:Y:S01]  /*c780*/  UIMAD UR7, UR4, UR11, UR7 ;  /* 0x0000000b040772a4 */ /* 0x000fe2000f8e0207 */
[----:B------:R-:W-:Y:S02]  /*c790*/  SHF.R.S32.HI R6, RZ, 0x3, R6 ;  /* 0x00000003ff067819 */ /* 0x000fe40000011406 */
[----:B------:R-:W-:Y:S01]  /*c7a0*/  ULDC.64 UR10, c[0x0][0xae8] ;  /* 0x0002ba00000a7ab9 */ /* 0x000fe20000000a00 */
[----:B------:R-:W-:-:S02]  /*c7b0*/  UIADD3 UR9, UR9, UR7, URZ ;  /* 0x0000000709097290 */ /* 0x000fc4000fffe03f */
[----:B------:R-:W-:Y:S02]  /*c7c0*/  IMAD R2, R18, 0x30, R6 ;  /* 0x0000003012027824 */ /* 0x000fe400078e0206 */
[----:B------:R-:W-:Y:S01]  /*c7d0*/  UIMAD.WIDE.U32 UR8, UR39, UR10, UR8 ;  /* 0x0000000a270872a5 */ /* 0x000fe2000f8e0008 */
[----:B------:R-:W-:Y:S02]  /*c7e0*/  VIADD R30, R6, UR40 ;  /* 0x00000028061e7c36 */ /* 0x000fe40008000000 */
[----:B0-----:R-:W-:Y:S01]  /*c7f0*/  VIADD R4, R2, UR40 ;  /* 0x0000002802047c36 */ /* 0x001fe20008000000 */
        /* <DEDUP_REMOVED lines=62> */
.L_x_12764:
[----:B------:R-:W-:Y:S05]  /*cbe0*/  BSYNC B0 ;  /* 0x0000000000007941 */ /* 0x000fea0003800000 */
.L_x_12760:
[----:B------:R-:W-:Y:S02]  /*cbf0*/  ULDC UR4, c[0x0][0xc3c] ;  /* 0x00030f0000047ab9 */ /* 0x000fe40000000800 */
[----:B------:R-:W-:-:S13]  /*cc00*/  ISETP.GE.AND P0, PT, R31, UR4, PT ;  /* 0x000000041f007c0c */ /* 0x000fda000bf06270 */
[----:B------:R-:W-:Y:S05]  /*cc10*/  @!P0 BRA `(.L_x_12770) ;  /* 0xffffff4000a88947 */ /* 0x000fea000383ffff */
[----:B------:R-:W-:Y:S05]  /*cc20*/  EXIT ;  /* 0x000000000000794d */ /* 0x000fea0003800000 */
.L_x_12720:
        /* <DEDUP_REMOVED lines=13> */
[----:B------:R-:W1:Y:S02]  /*cd00*/  LDS.128 R24, [UR4+0x132d0] ;  /* 0x0132d004ff187984 */ /* 0x000e640008000c00 */
[----:B-1----:R-:W-:Y:S01]  /*cd10*/  R2UR UR43, R27 ;  /* 0x000000001b2b72ca */ /* 0x002fe200000e0000 */
[----:B------:R-:W-:Y:S06]  /*cd20*/  BAR.ARV 0x4, 0x200 ;  /* 0x0108000000007b1d */ /* 0x000fec0000002000 */
[----:B------:R-:W-:Y:S08]  /*cd30*/  BRA `(.L_x_12772) ;  /* 0x0000000c00b87947 */ /* 0x000ff00003800000 */
.L_x_12771:
        /* <DEDUP_REMOVED lines=44> */
.L_x_12775:
        /* <DEDUP_REMOVED lines=39> */
.L_x_12773:
        /* <DEDUP_REMOVED lines=17> */
.L_x_12776:
        /* <DEDUP_REMOVED lines=61> */
.L_x_12777:
        /* <DEDUP_REMOVED lines=64> */
.L_x_12778:
[----:B------:R-:W-:-:S05]  /*db50*/  LOP3.LUT R25, RZ, R2, RZ, 0x33, !PT ;  /* 0x00000002ff197212 */ /* 0x000fca00078e33ff */
[----:B------:R-:W-:Y:S01]  /*db60*/  IMAD.IADD R25, R6, 0x1, R25 ;  /* 0x0000000106197824 */ /* 0x000fe200078e0219 */
[----:B------:R-:W-:Y:S06]  /*db70*/  BRA `(.L_x_12779) ;  /* 0x00000000000c7947 */ /* 0x000fec0003800000 */
.L_x_12774:
[----:B------:R-:W-:Y:S02]  /*db80*/  IMAD.MOV.U32 R24, RZ, RZ, R9 ;  /* 0x000000ffff187224 */ /* 0x000fe400078e0009 */
[----:B------:R-:W-:Y:S02]  /*db90*/  IMAD.MOV.U32 R25, RZ, RZ, RZ ;  /* 0x000000ffff197224 */ /* 0x000fe400078e00ff */
[----:B------:R-:W-:-:S07]  /*dba0*/  IMAD.MOV.U32 R26, RZ, RZ, RZ ;  /* 0x000000ffff1a7224 */ /* 0x000fce00078e00ff */
.L_x_12779:
[----:B------:R-:W-:Y:S01]  /*dbb0*/  ISETP.NE.AND P0, PT, R0, RZ, PT ;  /* 0x000000ff0000720c */ /* 0x000fe20003f05270 */
[----:B------:R-:W-:-:S12]  /*dbc0*/  IMAD.U32 R27, RZ, RZ, UR43 ;  /* 0x0000002bff1b7e24 */ /* 0x000fd8000f8e00ff */
[----:B------:R-:W0:Y:S01]  /*dbd0*/  @!P0 S2R R3, SR_CgaCtaId ;  /* 0x0000000000038919 */ /* 0x000e220000008800 */
[----:B------:R-:W-:-:S04]  /*dbe0*/  @!P0 MOV R0, 0x400 ;  /* 0x0000040000008802 */ /* 0x000fc80000000f00 */
[----:B0-----:R-:W-:-:S05]  /*dbf0*/  @!P0 LEA R0, R3, R0, 0x18 ;  /* 0x0000000003008211 */ /* 0x001fca00078ec0ff */
[----:B------:R1:W-:Y:S01]  /*dc00*/  @!P0 STS.128 [R0+0x132d0], R24 ;  /* 0x0132d01800008388 */ /* 0x0003e20000000c00 */
[----:B------:R-:W-:Y:S06]  /*dc10*/  BAR.ARV 0x5, 0x200 ;  /* 0x0148000000007b1d */ /* 0x000fec0000002000 */
.L_x_12772:
[----:B------:R-:W-:Y:S01]  /*dc20*/  ULDC UR4, c[0x0][0xc3c] ;  /* 0x00030f0000047ab9 */ /* 0x000fe20000000800 */
[----:B------:R2:W-:Y:S01]  /*dc30*/  STL [R1+0xc], RZ ;  /* 0x00000cff01007387 */ /* 0x0005e20000100800 */
[----:B------:R-:W-:Y:S01]  /*dc40*/  UISETP.GE.AND UP0, UPT, UR43, UR4, UPT ;  /* 0x000000042b00728c */ /* 0x000fe2000bf06270 */
[----:B------:R-:W-:Y:S02]  /*dc50*/  IMAD.MOV.U32 R19, RZ, RZ, 0x1 ;  /* 0x00000001ff137424 */ /* 0x000fe400078e00ff */
[----:B------:R-:W-:-:S03]  /*dc60*/  IMAD.MOV.U32 R18, RZ, RZ, RZ ;  /* 0x000000ffff127224 */ /* 0x000fc600078e00ff */
[----:B------:R-:W-:-:S13]  /*dc70*/  PLOP3.LUT P0, PT, PT, PT, UP0, 0x80, 0x0 ;  /* 0x000000000000781c */ /* 0x000fda0003f0f008 */
[----:B--2---:R-:W-:Y:S05]  /*dc80*/  @P0 BRA `(.L_x_12780) ;  /* 0x0000004400280947 */ /* 0x004fea0003800000 */
[----:B------:R-:W2:Y:S01]  /*dc90*/  S2R R11, SR_TID.X ;  /* 0x00000000000b7919 */ /* 0x000ea20000002100 */
[----:B------:R-:W3:Y:S01]  /*dca0*/  S2UR UR5, SR_CgaCtaId ;  /* 0x00000000000579c3 */ /* 0x000ee20000008800 */
        /* <DEDUP_REMOVED lines=8> */
[----:B---3--:R-:W-:-:S06]  /*dd30*/  ULEA UR4, UR5, UR4, 0x18 ;  /* 0x0000000405047291 */ /* 0x008fcc000f8ec03f */
[----:B------:R-:W-:Y:S01]  /*dd40*/  IMAD.U32 R16, RZ, RZ, UR4 ;  /* 0x00000004ff107e24 */ /* 0x000fe2000f8e00ff */
[C---:B--2---:R-:W-:Y:S01]  /*dd50*/  LOP3.LUT R10, R11.reuse, 0x7f, RZ, 0xc0, !PT ;  /* 0x0000007f0b0a7812 */ /* 0x044fe200078ec0ff */
[C---:B------:R-:W-:Y:S01]  /*dd60*/  IMAD.SHL.U32 R29, R11.reuse, 0x40, RZ ;  /* 0x000000400b1d7824 */ /* 0x040fe200078e00ff */
[----:B------:R-:W-:Y:S01]  /*dd70*/  SHF.R.U32.HI R3, RZ, 0x1, R11 ;  /* 0x00000001ff037819 */ /* 0x000fe2000001160b */
[----:B------:R-:W-:Y:S02]  /*dd80*/  IMAD.SHL.U32 R2, R11, 0x10, RZ ;  /* 0x000000100b027824 */ /* 0x000fe400078e00ff */
[----:B------:R-:W-:Y:S01]  /*dd90*/  IMAD.SHL.U32 R6, R10, 0x10, RZ ;  /* 0x000000100a067824 */ /* 0x000fe200078e00ff */
[----:B------:R-:W-:Y:S01]  /*dda0*/  LOP3.LUT R4, R29, 0x180, RZ, 0xc0, !PT ;  /* 0x000001801d047812 */ /* 0x000fe200078ec0ff */
[C---:B------:R-:W-:Y:S01]  /*ddb0*/  IMAD.SHL.U32 R8, R11.reuse, 0x2, RZ ;  /* 0x000000020b087824 */ /* 0x040fe200078e00ff */
[----:B------:R-:W-:Y:S01]  /*ddc0*/  LOP3.LUT R5, R2, 0x1b0, RZ, 0xc0, !PT ;  /* 0x000001b002057812 */ /* 0x000fe200078ec0ff */
[----:B01----:R-:W-:Y:S01]  /*ddd0*/  IMAD.SHL.U32 R0, R11, 0x20, RZ ;  /* 0x000000200b007824 */ /* 0x003fe200078e00ff */
        /* <DEDUP_REMOVED lines=19> */
.L_x_12848:
[----:B------:R-:W-:Y:S01]  /*df10*/  ULDC.64 UR4, c[0x0][0xc88] ;  /* 0x0003220000047ab9 */ /* 0x000fe20000000a00 */
[----:B------:R-:W-:Y:S01]  /*df20*/  ULDC.64 UR6, c[0x0][0xa08] ;  /* 0x0002820000067ab9 */ /* 0x000fe20000000a00 */
[----:B------:R-:W-:-:S06]  /*df30*/  UIMAD.WIDE UR4, UR43, 0x4, UR4 ;  /* 0x000000042b0478a5 */ /* 0x000fcc000f8e0204 */
[----:B------:R-:W-:Y:S02]  /*df40*/  IMAD.U32 R2, RZ, RZ, UR4 ;  /* 0x00000004ff027e24 */ /* 0x000fe4000f8e00ff */
[----:B0-----:R-:W-:Y:S01]  /*df50*/  IMAD.U32 R3, RZ, RZ, UR5 ;  /* 0x00000005ff037e24 */ /* 0x001fe2000f8e00ff */
[----:B------:R-:W-:-:S04]  /*df60*/  ULDC.64 UR4, c[0x0][0xa28] ;  /* 0x00028a0000047ab9 */ /* 0x000fc80000000a00 */
[----:B--2---:R-:W2:Y:S01]  /*df70*/  LDG.E R2, desc[UR54][R2.64] ;  /* 0x0000003602027981 */ /* 0x004ea2000c1e1900 */
[----:B------:R-:W-:-:S04]  /*df80*/  UISETP.NE.U32.AND UP0, UPT, UR4, URZ, UPT ;  /* 0x0000003f0400728c */ /* 0x000fc8000bf05070 */
[----:B------:R-:W-:-:S06]  /*df90*/  UISETP.NE.AND.EX UP0, UPT, UR5, URZ, UPT, UP0 ;  /* 0x0000003f0500728c */ /* 0x000fcc000bf05300 */
[----:B------:R-:W-:Y:S01]  /*dfa0*/  PLOP3.LUT P2, PT, PT, PT, UP0, 0x80, 0x0 ;  /* 0x000000000000781c */ /* 0x000fe20003f4f008 */
[----:B-1----:R-:W0:Y:S01]  /*dfb0*/  LDC R10, c[0x0][0x288] ;  /* 0x0000a200ff0a7b82 */ /* 0x002e220000000800 */
        /* <DEDUP_REMOVED lines=19> */
[----:B-1----:R-:W-:Y:S02]  /*e0f0*/  IMAD.U32 R2, RZ, RZ, UR4 ;  /* 0x00000004ff027e24 */ /* 0x002fe4000f8e00ff */
[----:B------:R-:W-:Y:S01]  /*e100*/  IMAD.U32 R3, RZ, RZ, UR5 ;  /* 0x00000005ff037e24 */ /* 0x000fe2000f8e00ff */
[----:B------:R-:W-:Y:S01]  /*e110*/  ULDC.64 UR4, c[0x0][0xa18] ;  /* 0x0002860000047ab9 */ /* 0x000fe20000000a00 */
[----:B------:R-:W-:Y:S01]  /*e120*/  IMAD.U32 R5, RZ, RZ, UR7 ;  /* 0x00000007ff057e24 */ /* 0x000fe2000f8e00ff */
[----:B------:R-:W-:Y:S02]  /*e130*/  UISETP.NE.U32.AND UP0, UPT, UR4, URZ, UPT ;  /* 0x0000003f0400728c */ /* 0x000fe4000bf05070 */
[----:B------:R-:W5:Y:S02]  /*e140*/  @P1 LDG.E R9, desc[UR54][R2.64] ;  /* 0x0000003602091981 */ /* 0x000f64000c1e1900 */
[----:B------:R-:W-:-:S02]  /*e150*/  UISETP.NE.AND.EX UP0, UPT, UR5, URZ, UPT, UP0 ;  /* 0x0000003f0500728c */ /* 0x000fc4000bf05300 */
[----:B----4-:R-:W5:Y:S04]  /*e160*/  @P0 LDG.E R0, desc[UR54][R4.64] ;  /* 0x0000003604000981 */ /* 0x010f68000c1e1900 */
[----:B------:R-:W-:-:S05]  /*e170*/  PLOP3.LUT P3, PT, PT, PT, UP0, 0x80, 0x0 ;  /* 0x000000000000781c */ /* 0x000fca0003f6f008 */
[----:B------:R-:W-:-:S04]  /*e180*/  @UP0 UIADD3 UR4, UP1, UR47, UR4, URZ ;  /* 0x000000042f040290 */ /* 0x000fc8000ff3e03f */
[----:B------:R-:W-:Y:S02]  /*e190*/  @UP0 UIADD3.X UR5, UR48, UR5, URZ, UP1, !UPT ;  /* 0x0000000530050290 */ /* 0x000fe40008ffe43f */
[----:B------:R-:W-:-:S04]  /*e1a0*/  IMAD.U32 R6, RZ, RZ, UR4 ;  /* 0x00000004ff067e24 */ /* 0x000fc8000f8e00ff */
[----:B------:R-:W-:-:S05]  /*e1b0*/  IMAD.U32 R7, RZ, RZ, UR5 ;  /* 0x00000005ff077e24 */ /* 0x000fca000f8e00ff */
[----:B0--3--:R0:W3:Y:S01]  /*e1c0*/  @P3 LDG.E R10, desc[UR54][R6.64] ;  /* 0x00000036060a3981 */ /* 0x0090e2000c1e1900 */
[----:B------:R-:W-:Y:S01]  /*e1d0*/  UMOV UR4, URZ ;  /* 0x0000003f00047c82 */ /* 0x000fe20008000000 */
[----:B0-----:R-:W0:Y:S01]  /*e1e0*/  LDC.64 R6, c[0x0][0x418] ;  /* 0x00010600ff067b82 */ /* 0x001e220000000a00 */
[----:B--2---:R-:W-:Y:S02]  /*e1f0*/  @P2 R2UR UR4, R8 ;  /* 0x00000000080422ca */ /* 0x004fe400000e0000 */
[----:B0-----:R-:W-:Y:S01]  /*e200*/  ISETP.NE.U32.AND P2, PT, R6, RZ, PT ;  /* 0x000000ff0600720c */ /* 0x001fe20003f45070 */
[----:B---3--:R0:W-:Y:S01]  /*e210*/  STL [R1], R10 ;  /* 0x0000000a01007387 */ /* 0x0081e20000100800 */
[----:B------:R-:W-:Y:S11]  /*e220*/  @P3 BRA `(.L_x_12781) ;  /* 0x0000000000143947 */ /* 0x000ff60003800000 */
[----:B------:R-:W-:Y:S05]  /*e230*/  @!P1 BRA `(.L_x_12781) ;  /* 0x0000000000109947 */ /* 0x000fea0003800000 */
[----:B------:R-:W0:Y:S04]  /*e240*/  LDG.E R11, desc[UR54][R2.64] ;  /* 0x00000036020b7981 */ /* 0x000e28000c1e1900 */
[----:B------:R-:W0:Y:S02]  /*e250*/  LDG.E R6, desc[UR54][R2.64+0x4] ;  /* 0x0000043602067981 */ /* 0x000e24000c1e1900 */
[----:B0-----:R-:W-:-:S05]  /*e260*/  IMAD.IADD R10, R6, 0x1, -R11 ;  /* 0x00000001060a7824 */ /* 0x001fca00078e0a0b */
[----:B------:R1:W-:Y:S02]  /*e270*/  STL [R1], R10 ;  /* 0x0000000a01007387 */ /* 0x0003e40000100800 */
.L_x_12781:
        /* <DEDUP_REMOVED lines=12> */
[C---:B------:R-:W-:Y:S02]  /*e340*/  LOP3.LUT R2, R26.reuse, 0xff000000, RZ, 0xc0, !PT ;  /* 0xff0000001a027812 */ /* 0x040fe400078ec0ff */
        /* <DEDUP_REMOVED lines=14> */
.L_x_12782:
[----:B------:R-:W-:Y:S05]  /*e430*/  @!P0 BRA `(.L_x_12783) ;  /* 0x00000000000c8947 */ /* 0x000fea0003800000 */
[----:B------:R-:W2:Y:S04]  /*e440*/  LDG.E R3, desc[UR54][R4.64] ;  /* 0x0000003604037981 */ /* 0x000ea8000c1e1900 */
[----:B------:R-:W2:Y:S02]  /*e450*/  LDG.E R2, desc[UR54][R4.64+0x4] ;  /* 0x0000043604027981 */ /* 0x000ea4000c1e1900 */
[----:B--2---:R-:W-:-:S07]  /*e460*/  IMAD.IADD R2, R2, 0x1, -R3 ;  /* 0x0000000102027824 */ /* 0x004fce00078e0a03 */
.L_x_12783:
[----:B--2---:R-:W2:Y:S01]  /*e470*/  LDC R3, c[0x0][0x448] ;  /* 0x00011200ff037b82 */ /* 0x004ea20000000800 */
[----:B------:R-:W-:Y:S02]  /*e480*/  LOP3.LUT R23, R0, 0xff, RZ, 0xc0, !PT ;  /* 0x000000ff00177812 */ /* 0x000fe400078ec0ff */
[----:B--2---:R-:W-:Y:S01]  /*e490*/  ISETP.NE.AND P0, PT, R3, 0x1, PT ;  /* 0x000000010300780c */ /* 0x004fe20003f05270 */
[----:B------:R-:W-:-:S04]  /*e4a0*/  IMAD R3, R25, 0xc0, RZ ;  /* 0x000000c019037824 */ /* 0x000fc800078e02ff */
[----:B------:R-:W-:-:S08]  /*e4b0*/  VIADD R3, R3, 0xbf ;  /* 0x000000bf03037836 */ /* 0x000fd00000000000 */
[----:B------:R-:W2:Y:S08]  /*e4c0*/  @P0 LDC R4, c[0x0][0x44c] ;  /* 0x00011300ff040b82 */ /* 0x000eb00000000800 */
[----:B------:R-:W3:Y:S01]  /*e4d0*/  @P0 LDC R5, c[0x0][0x450] ;  /* 0x00011400ff050b82 */ /* 0x000ee20000000800 */
[----:B--2---:R-:W-:-:S05]  /*e4e0*/  @P0 IMAD.HI.U32 R4, R3, R4, RZ ;  /* 0x0000000403040227 */ /* 0x004fca00078e00ff */
[----:B---3--:R-:W-:Y:S01]  /*e4f0*/  @P0 SHF.R.U32.HI R3, RZ, R5, R4 ;  /* 0x00000005ff030219 */ /* 0x008fe20000011604 */
[----:B-----5:R-:W-:-:S04]  /*e500*/  VIADD R4, R2, -UR4 ;  /* 0x8000000402047c36 */ /* 0x020fc80008000000 */
[C---:B------:R-:W-:Y:S01]  /*e510*/  VIADD R2, R4.reuse, 0x9f ;  /* 0x0000009f04027836 */ /* 0x040fe20000000000 */
[----:B------:R-:W-:-:S03]  /*e520*/  IADD3 R4, R4, 0xa0, -R10 ;  /* 0x000000a004047810 */ /* 0x000fc60007ffe80a */
[----:B------:R-:W-:-:S04]  /*e530*/  IMAD.HI R2, R2, 0x66666667, RZ ;  /* 0x6666666702027827 */ /* 0x000fc800078e02ff */
[----:B------:R-:W-:-:S04]  /*e540*/  IMAD.IADD R3, R4, 0x1, R3 ;  /* 0x0000000104037824 */ /* 0x000fc800078e0203 */
[----:B------:R-:W-:Y:S01]  /*e550*/  IMAD.HI R4, R3, 0x66666667, RZ ;  /* 0x6666666703047827 */ /* 0x000fe200078e02ff */
[----:B------:R-:W-:-:S04]  /*e560*/  SHF.R.U32.HI R3, RZ, 0x1f, R2 ;  /* 0x0000001fff037819 */ /* 0x000fc80000011602 */
[----:B------:R-:W-:Y:S02]  /*e570*/  SHF.R.U32.HI R5, RZ, 0x1f, R4 ;  /* 0x0000001fff057819 */ /* 0x000fe40000011604 */
[----:B------:R-:W-:Y:S02]  /*e580*/  LEA.HI.SX32 R3, R2, R3, 0x1a ;  /* 0x0000000302037211 */ /* 0x000fe400078fd2ff */
[----:B------:R-:W-:Y:S02]  /*e590*/  LEA.HI.SX32 R4, R4, R5, 0x1a ;  /* 0x0000000504047211 */ /* 0x000fe400078fd2ff */
[----:B------:R-:W-:Y:S01]  /*e5a0*/  SHF.R.U32.HI R5, RZ, 0x10, R0 ;  /* 0x00000010ff057819 */ /* 0x000fe20000011600 */
[----:B------:R-:W-:Y:S01]  /*e5b0*/  IMAD.MOV.U32 R0, RZ, RZ, RZ ;  /* 0x000000ffff007224 */ /* 0x000fe200078e00ff */
[----:B------:R-:W-:Y:S02]  /*e5c0*/  VIMNMX R4, R3, R4, PT ;  /* 0x0000000403047248 */ /* 0x000fe40003fe0100 */
[----:B------:R-:W-:-:S02]  /*e5d0*/  ISETP.NE.AND P0, PT, R5, RZ, PT ;  /* 0x000000ff0500720c */ /* 0x000fc40003f05270 */
[----:B------:R-:W-:-:S11]  /*e5e0*/  ISETP.GE.AND P1, PT, R4, 0x1, PT ;  /* 0x000000010400780c */ /* 0x000fd60003f26270 */
[----:B------:R-:W2:Y:S02]  /*e5f0*/  @!P0 LDC R5, c[0x0][0x9f0] ;  /* 0x00027c00ff058b82 */ /* 0x000ea40000000800 */
[----:B------:R-:W-:Y:S05]  /*e600*/  @!P1 BRA `(.L_x_12784) ;  /* 0x0000000000689947 */ /* 0x000fea0003800000 */
[-C--:B--2---:R-:W-:Y:S01]  /*e610*/  IABS R0, R5.reuse ;  /* 0x0000000500007213 */ /* 0x084fe20000000000 */
[----:B------:R-:W-:Y:S01]  /*e620*/  IMAD.MOV.U32 R2, RZ, RZ, RZ ;  /* 0x000000ffff027224 */ /* 0x000fe200078e00ff */
[----:B------:R-:W-:Y:S02]  /*e630*/  IABS R8, R5 ;  /* 0x0000000500087213 */ /* 0x000fe40000000000 */
[----:B------:R-:W2:Y:S08]  /*e640*/  I2F.RP R6, R0 ;  /* 0x0000000000067306 */ /* 0x000eb00000209400 */
[----:B--2---:R-:W2:Y:S02]  /*e650*/  MUFU.RCP R6, R6 ;  /* 0x0000000600067308 */ /* 0x004ea40000001000 */
[----:B--2---:R-:W-:-:S06]  /*e660*/  VIADD R3, R6, 0xffffffe ;  /* 0x0ffffffe06037836 */ /* 0x004fcc0000000000 */
[----:B------:R-:W2:Y:S02]  /*e670*/  F2I.FTZ.U32.TRUNC.NTZ R3, R3 ;  /* 0x0000000300037305 */ /* 0x000ea4000021f000 */
[----:B--2---:R-:W-:-:S04]  /*e680*/  IMAD.MOV R7, RZ, RZ, -R3 ;  /* 0x000000ffff077224 */ /* 0x004fc800078e0a03 */
[----:B------:R-:W-:-:S04]  /*e690*/  IMAD R7, R7, R0, RZ ;  /* 0x0000000007077224 */ /* 0x000fc800078e02ff */
[----:B------:R-:W-:Y:S01]  /*e6a0*/  IMAD.HI.U32 R7, R3, R7, R2 ;  /* 0x0000000703077227 */ /* 0x000fe200078e0002 */
[----:B------:R-:W-:-:S03]  /*e6b0*/  IADD3 R2, R5, -0x1, R4 ;  /* 0xffffffff05027810 */ /* 0x000fc60007ffe004 */
[----:B------:R-:W-:Y:S01]  /*e6c0*/  IMAD.MOV R3, RZ, RZ, -R8 ;  /* 0x000000ffff037224 */ /* 0x000fe200078e0a08 */
        /* <DEDUP_REMOVED lines=14> */
.L_x_12784:
[-C--:B------:R-:W-:Y:S01]  /*e7b0*/  IMAD R23, R23, R0.reuse, RZ ;  /* 0x0000000017177224 */ /* 0x080fe200078e02ff */
[----:B------:R-:W-:Y:S04]  /*e7c0*/  BSSY B7, `(.L_x_12785) ;  /* 0x000029a000077945 */ /* 0x000fe80003800000 */
[----:B------:R-:W-:-:S04]  /*e7d0*/  VIADDMNMX R2, R23, R0, R4, PT ;  /* 0x0000000017027246 */ /* 0x000fc80003800104 */
[----:B------:R-:W-:Y:S01]  /*e7e0*/  ISETP.GT.AND P0, PT, R2, R23, PT ;  /* 0x000000170200720c */ /* 0x000fe20003f04270 */
[----:B------:R3:W-:-:S12]  /*e7f0*/  STL [R1+0x4], R2 ;  /* 0x0000040201007387 */ /* 0x0007d80000100800 */
[----:B---3--:R-:W-:Y:S05]  /*e800*/  @P0 BRA `(.L_x_12786) ;  /* 0x0000000000440947 */ /* 0x008fea0003800000 */
[----:B------:R-:W3:Y:S02]  /*e810*/  S2R R2, SR_TID.X ;  /* 0x0000000000027919 */ /* 0x000ee40000002100 */
[----:B---3--:R-:W-:-:S04]  /*e820*/  LOP3.LUT R2, R2, 0x7f, RZ, 0xc0, !PT ;  /* 0x0000007f02027812 */ /* 0x008fc800078ec0ff */
[----:B------:R-:W-:-:S13]  /*e830*/  ISETP.NE.AND P0, PT, R2, RZ, PT ;  /* 0x000000ff0200720c */ /* 0x000fda0003f05270 */
[----:B------:R-:W-:Y:S05]  /*e840*/  @P0 BRA `(.L_x_12787) ;  /* 0x0000002800440947 */ /* 0x000fea0003800000 */
[----:B--2---:R-:W2:Y:S01]  /*e850*/  S2R R5, SR_LANEID ;  /* 0x0000000000057919 */ /* 0x004ea20000000000 */
        /* <DEDUP_REMOVED lines=10> */
[----:B---3--:R-:W-:Y:S01]  /*e900*/  IADD3 R24, R0, UR41, R7 ;  /* 0x0000002900187c10 */ /* 0x008fe2000fffe007 */
[----:B------:R-:W-:Y:S06]  /*e910*/  BRA `(.L_x_12787) ;  /* 0x0000002800107947 */ /* 0x000fec0003800000 */
.L_x_12786:
        /* <DEDUP_REMOVED lines=10> */
[----:B--2---:R-:W-:Y:S02]  /*e9c0*/  IMAD.U32 R5, RZ, RZ, UR7 ;  /* 0x00000007ff057e24 */ /* 0x004fe4000f8e00ff */
[----:B------:R-:W-:Y:S02]  /*e9d0*/  IMAD.U32 R6, RZ, RZ, UR8 ;  /* 0x00000008ff067e24 */ /* 0x000fe4000f8e00ff */
[----:B------:R-:W-:-:S02]  /*e9e0*/  IMAD.U32 R7, RZ, RZ, UR9 ;  /* 0x00000009ff077e24 */ /* 0x000fc4000f8e00ff */
[----:B01----:R-:W-:Y:S02]  /*e9f0*/  IMAD.U32 R10, RZ, RZ, UR4 ;  /* 0x00000004ff0a7e24 */ /* 0x003fe4000f8e00ff */
[----:B------:R-:W-:Y:S02]  /*ea00*/  IMAD.U32 R11, RZ, RZ, UR5 ;  /* 0x00000005ff0b7e24 */ /* 0x000fe4000f8e00ff */
[----:B------:R-:W-:Y:S02]  /*ea10*/  IMAD.MOV.U32 R8, RZ, RZ, 0x70 ;  /* 0x00000070ff087424 */ /* 0x000fe400078e00ff */
[----:B------:R-:W-:Y:S02]  /*ea20*/  IMAD.MOV.U32 R12, RZ, RZ, 0x1 ;  /* 0x00000001ff0c7424 */ /* 0x000fe400078e00ff */
[----:B------:R-:W-:-:S07]  /*ea30*/  IMAD.MOV.U32 R13, RZ, RZ, RZ ;  /* 0x000000ffff0d7224 */ /* 0x000fce00078e00ff */
[----:B------:R-:W-:-:S07]  /*ea40*/  LEPC R20, `(.L_x_12789) ;  /* 0x000000001014794e */ /* 0x000fce0000000000 */
[----:B---3--:R-:W-:Y:S05]  /*ea50*/  CALL.ABS.NOINC R2 ;  /* 0x0000000002007343 */ /* 0x008fea0003c00000 */
.L_x_12789:
[----:B------:R-:W-:Y:S05]  /*ea60*/  BSYNC B6 ;  /* 0x0000000000067941 */ /* 0x000fea0003800000 */
.L_x_12788:
        /* <DEDUP_REMOVED lines=21> */
.L_x_12791:
[----:B------:R-:W-:Y:S05]  /*ebc0*/  BSYNC B6 ;  /* 0x0000000000067941 */ /* 0x000fea0003800000 */
.L_x_12790:
        /* <DEDUP_REMOVED lines=20> */
.L_x_12793:
[----:B------:R-:W-:Y:S05]  /*ed10*/  BSYNC B6 ;  /* 0x0000000000067941 */ /* 0x000fea0003800000 */
.L_x_12792:
        /* <DEDUP_REMOVED lines=19> */
.L_x_12795:
[----:B------:R-:W-:Y:S05]  /*ee50*/  BSYNC B6 ;  /* 0x0000000000067941 */ /* 0x000fea0003800000 */
.L_x_12794:
        /* <DEDUP_REMOVED lines=10> */
[----:B------:R4:W5:Y:S02]  /*ef00*/  @P0 LDG.E R22, desc[UR54][R2.64] ;  /* 0x0000003602160981 */ /* 0x000964000c1e1900 */
[----:B----4-:R-:W4:Y:S01]  /*ef10*/  LDC.64 R2, c[0x0][0x418] ;  /* 0x00010600ff027b82 */ /* 0x010f220000000a00 */
[----:B---3--:R-:W-:-:S04]  /*ef20*/  SHF.R.U32.HI R20, RZ, 0x5, R17 ;  /* 0x00000005ff147819 */ /* 0x008fc80000011611 */
[----:B------:R-:W-:Y:S02]  /*ef30*/  LOP3.LUT R20, R20, 0x3, RZ, 0xc0, !PT ;  /* 0x0000000314147812 */ /* 0x000fe400078ec0ff */
[----:B----4-:R-:W-:Y:S01]  /*ef40*/  LOP3.LUT P0, RZ, R2, UR4, RZ, 0xfc, !PT ;  /* 0x0000000402ff7c12 */ /* 0x010fe2000f80fcff */
[----:B------:R-:W-:-:S03]  /*ef50*/  UMOV UR4, 0xffffffff ;  /* 0xffffffff00047882 */ /* 0x000fc60000000000 */
[----:B------:R-:W-:Y:S02]  /*ef60*/  LOP3.LUT P0, RZ, R3, UR5, RZ, 0xfc, P0 ;  /* 0x0000000503ff7c12 */ /* 0x000fe4000800fcff */
[----:B-----5:R-:W-:Y:S02]  /*ef70*/  SHF.R.S32.HI R26, RZ, 0x1f, R22 ;  /* 0x0000001fff1a7819 */ /* 0x020fe40000011416 */
[----:B------:R-:W-:Y:S01]  /*ef80*/  SEL R17, R22, RZ, !P0 ;  /* 0x000000ff16117207 */ /* 0x000fe20004000000 */
[----:B------:R-:W-:Y:S08]  /*ef90*/  BRA.DIV UR4, `(.L_x_12796) ;  /* 0x0000003a040c7947 */ /* 0x000ff0000b800000 */
[----:B------:R3:W4:Y:S02]  /*efa0*/  SHFL.IDX PT, R14, R20, RZ, 0x1f ;  /* 0x00001fff140e7589 */ /* 0x00072400000e0000 */
.L_x_12867:
[----:B----4-:R-:W-:Y:S02]  /*efb0*/  ISETP.NE.AND P0, PT, R14, RZ, PT ;  /* 0x000000ff0e00720c */ /* 0x010fe40003f05270 */
[----:B------:R-:W-:-:S04]  /*efc0*/  PLOP3.LUT P1, PT, PT, PT, PT, 0x8, 0x0 ;  /* 0x000000000000781c */ /* 0x000fc80003f2e170 */
[----:B------:R-:W-:-:S07]  /*efd0*/  P2R R27, PR, RZ, 0x2 ;  /* 0x00000002ff1b7803 */ /* 0x000fce0000000000 */
[----:B------:R-:W-:Y:S05]  /*efe0*/  @P0 BRA `(.L_x_12797) ;  /* 0x0000000400480947 */ /* 0x000fea0003800000 */
[----:B------:R-:W4:Y:S01]  /*eff0*/  LDL R0, [R1+0x4] ;  /* 0x0000040001007983 */ /* 0x000f220000100800 */
[----:B------:R-:W-:Y:S01]  /*f000*/  UMOV UR4, 0xffffffff ;  /* 0xffffffff00047882 */ /* 0x000fe20000000000 */
[----:B----4-:R-:W-:Y:S02]  /*f010*/  VIADD R0, R0, 0xffffffff ;  /* 0xffffffff00007836 */ /* 0x010fe40000000000 */
[----:B------:R-:W-:Y:S05]  /*f020*/  BRA.DIV UR4, `(.L_x_12798) ;  /* 0x0000003a04087947 */ /* 0x000fea000b800000 */
[----:B------:R-:W-:-:S13]  /*f030*/  ELECT P6, URZ, PT ;  /* 0x00000000003f782f */ /* 0x000fda00038c0000 */
.L_x_12870:
[----:B------:R-:W-:Y:S05]  /*f040*/  @!P6 BRA `(.L_x_12797) ;  /* 0x000000040030e947 */ /* 0x000fea0003800000 */
[----:B------:R-:W-:-:S04]  /*f050*/  ISETP.NE.U32.AND P0, PT, R2, RZ, PT ;  /* 0x000000ff0200720c */ /* 0x000fc80003f05070 */
[----:B------:R-:W-:-:S13]  /*f060*/  ISETP.NE.AND.EX P0, PT, R3, RZ, PT, P0 ;  /* 0x000000ff0300720c */ /* 0x000fda0003f05300 */
[----:B------:R-:W-:Y:S05]  /*f070*/  @!P0 BRA `(.L_x_12799) ;  /* 0x0000000000448947 */ /* 0x000fea0003800000 */
[----:B------:R-:W4:Y:S01]  /*f080*/  LDC R7, c[0x0][0x43c] ;  /* 0x00010f00ff077b82 */ /* 0x000f220000000800 */
[----:B------:R-:W-:Y:S01]  /*f090*/  ULDC.64 UR4, c[0x0][0x428] ;  /* 0x00010a0000047ab9 */ /* 0x000fe20000000a00 */
[----:B----4-:R-:W-:-:S13]  /*f0a0*/  ISETP.NE.AND P0, PT, R7, 0x1, PT ;  /* 0x000000010700780c */ /* 0x010fda0003f05270 */
[----:B--2---:R-:W2:Y:S02]  /*f0b0*/  @P0 LDC.64 R4, c[0x0][0x440] ;  /* 0x00011000ff040b82 */ /* 0x004ea40000000a00 */
        /* <DEDUP_REMOVED lines=13> */
.L_x_12799:
[----:B----4-:R-:W4:Y:S01]  /*f190*/  S2R R2, SR_TID.X ;  /* 0x0000000000027919 */ /* 0x010f220000002100 */
[----:B------:R-:W-:Y:S02]  /*f1a0*/  SHF.L.U32 R3, R19, 0x1f, RZ ;  /* 0x0000001f13037819 */ /* 0x000fe400000006ff */
[----:B----4-:R-:W-:Y:S01]  /*f1b0*/  LOP3.LUT R4, R2, 0x7f, RZ, 0xc0, !PT ;  /* 0x0000007f02047812 */ /* 0x010fe200078ec0ff */
[----:B------:R-:W-:-:S03]  /*f1c0*/  IMAD R2, R18, 0x8, R16 ;  /* 0x0000000812027824 */ /* 0x000fc600078e0210 */
[----:B------:R-:W-:Y:S01]  /*f1d0*/  ISETP.NE.AND P1, PT, R4, RZ, PT ;  /* 0x000000ff0400720c */ /* 0x000fe20003f25270 */
[----:B------:R-:W4:Y:S02]  /*f1e0*/  SYNCS.PHASECHK.TRANS64.TRYWAIT P0, [R2+URZ+0x13280], R3 ;  /* 0x01328003020075a7 */ /* 0x000f24000800017f */
[----:B----4-:R-:W-:Y:S10]  /*f1f0*/  @!P0 BRA `(.L_x_12800) ;  /* 0x0000003400b48947 */ /* 0x010ff40003800000 */
.L_x_12871:
[----:B------:R-:W-:Y:S05]  /*f200*/  @P1 BRA `(.L_x_12801) ;  /* 0x00000000001c1947 */ /* 0x000fea0003800000 */
[----:B------:R-:W0:Y:S01]  /*f210*/  S2R R4, SR_TID.X ;  /* 0x0000000000047919 */ /* 0x000e220000002100 */
[----:B--2---:R-:W-:-:S04]  /*f220*/  IMAD.MOV.U32 R5, RZ, RZ, 0x2800 ;  /* 0x00002800ff057424 */ /* 0x004fc800078e00ff */
[----:B------:R2:W-:Y:S01]  /*f230*/  SYNCS.ARRIVE.TRANS64 RZ, [R2+URZ+0x13270], R5 ;  /* 0x0132700502ff79a7 */ /* 0x0005e2000800003f */
[----:B0-----:R-:W-:-:S04]  /*f240*/  LOP3.LUT R4, R4, 0x1f, RZ, 0xc0, !PT ;  /* 0x0000001f04047812 */ /* 0x001fc800078ec0ff */
[----:B------:R-:W-:-:S13]  /*f250*/  ISETP.NE.AND P0, PT, R4, RZ, PT ;  /* 0x000000ff0400720c */ /* 0x000fda0003f05270 */
[----:B--2---:R-:W-:Y:S05]  /*f260*/  @!P0 BRA `(.L_x_12801) ;  /* 0x0000000000048947 */ /* 0x004fea0003800000 */
[----:B------:R-:W-:Y:S01]  /*f270*/  BPT.TRAP 0x1 ;  /* 0x000000040000795c */ /* 0x000fe20000300000 */
.L_x_12801:
[----:B------:R-:W-:Y:S01]  /*f280*/  IMAD R4, R18, 0x2800, R16 ;  /* 0x0000280012047824 */ /* 0x000fe200078e0210 */
[----:B------:R-:W-:Y:S01]  /*f290*/  R2UR UR33, R2 ;  /* 0x00000000022172ca */ /* 0x000fe200000e0000 */
[----:B--2---:R-:W-:Y:S01]  /*f2a0*/  IMAD.MOV.U32 R5, RZ, RZ, 0xa0 ;  /* 0x000000a0ff057424 */ /* 0x004fe200078e00ff */
        /* <DEDUP_REMOVED lines=12> */
[----:B------:R-:W0:Y:S02]  /*f370*/  SYNCS.PHASECHK.TRANS64.TRYWAIT P0, [R2+URZ+0x13240], R3 ;  /* 0x01324003020075a7 */ /* 0x000e24000800017f */
[----:B0-2---:R-:W-:Y:S05]  /*f380*/  @!P0 BRA `(.L_x_12802) ;  /* 0x0000003400648947 */ /* 0x005fea0003800000 */
.L_x_12872:
[----:B------:R-:W-:Y:S05]  /*f390*/  @P1 BRA `(.L_x_12803) ;  /* 0x00000000001c1947 */ /* 0x000fea0003800000 */
[----:B------:R-:W2:Y:S01]  /*f3a0*/  S2R R5, SR_TID.X ;  /* 0x0000000000057919 */ /* 0x000ea20000002100 */
[----:B0---4-:R-:W-:-:S04]  /*f3b0*/  IMAD.MOV.U32 R3, RZ, RZ, 0x2800 ;  /* 0x00002800ff037424 */ /* 0x011fc800078e00ff */
[----:B------:R0:W-:Y:S01]  /*f3c0*/  SYNCS.ARRIVE.TRANS64 RZ, [R2+URZ+0x13230], R3 ;  /* 0x0132300302ff79a7 */ /* 0x0001e2000800003f */
[----:B--2---:R-:W-:-:S04]  /*f3d0*/  LOP3.LUT R5, R5, 0x1f, RZ, 0xc0, !PT ;  /* 0x0000001f05057812 */ /* 0x004fc800078ec0ff */
[----:B------:R-:W-:-:S13]  /*f3e0*/  ISETP.NE.AND P0, PT, R5, RZ, PT ;  /* 0x000000ff0500720c */ /* 0x000fda0003f05270 */
[----:B0-----:R-:W-:Y:S05]  /*f3f0*/  @!P0 BRA `(.L_x_12803) ;  /* 0x0000000000048947 */ /* 0x001fea0003800000 */
[----:B------:R-:W-:Y:S01]  /*f400*/  BPT.TRAP 0x1 ;  /* 0x000000040000795c */ /* 0x000fe20000300000 */
.L_x_12803:
        /* <DEDUP_REMOVED lines=10> */
[----:B------:R-:W-:-:S03]  /*f4b0*/  PLOP3.LUT P0, PT, PT, PT, PT, 0x80, 0x0 ;  /* 0x000000000000781c */ /* 0x000fc60003f0f070 */
[----:B------:R-:W-:Y:S01]  /*f4c0*/  UIADD3 UR8, UR8, 0xe000, URZ ;  /* 0x0000e00008087890 */ /* 0x000fe2000fffe03f */
[----:B------:R-:W-:Y:S01]  /*f4d0*/  P2R R27, PR, RZ, 0x1 ;  /* 0x00000001ff1b7803 */ /* 0x000fe20000000000 */
[----:B------:R-:W-:-:S09]  /*f4e0*/  UIADD3 UR9, UR9, 0x13230, URZ ;  /* 0x0001323009097890 */ /* 0x000fd2000fffe03f */
[----:B------:R2:W-:Y:S02]  /*f4f0*/  UTMALDG.4D [UR8], [UR4], desc[UR6] ;  /* 0x00000608040075b4 */ /* 0x0005e40008019000 */
[----:B--2---:R-:W-:Y:S01]  /*f500*/  NOP ;  /* 0x0000000000007918 */ /* 0x004fe20000000000 */
.L_x_12797:
        /* <DEDUP_REMOVED lines=17> */
[----:B0---4-:R-:W-:Y:S01]  /*f620*/  MOV R2, 0x0 ;  /* 0x0000000000027802 */ /* 0x011fe20000000f00 */
[----:B------:R-:W-:Y:S01]  /*f630*/  ULDC.64 UR6, c[0x4][0x198] ;  /* 0x0100660000067ab9 */ /* 0x000fe20000000a00 */
[----:B------:R-:W-:Y:S01]  /*f640*/  ULDC.64 UR8, c[0x4][0x1a0] ;  /* 0x0100680000087ab9 */ /* 0x000fe20000000a00 */
[----:B------:R-:W-:Y:S01]  /*f650*/  ULDC.64 UR4, c[0x4][0x28] ;  /* 0x01000a0000047ab9 */ /* 0x000fe20000000a00 */
[----:B------:R-:W-:Y:S02]  /*f660*/  IMAD.U32 R4, RZ, RZ, UR6 ;  /* 0x00000006ff047e24 */ /* 0x000fe4000f8e00ff */
[----:B------:R-:W0:Y:S01]  /*f670*/  LDC.64 R2, c[0x4][R2] ;  /* 0x0100000002027b82 */ /* 0x000e220000000a00 */
[----:B--2---:R-:W-:Y:S02]  /*f680*/  IMAD.U32 R5, RZ, RZ, UR7 ;  /* 0x00000007ff057e24 */ /* 0x004fe4000f8e00ff */
[----:B------:R-:W-:Y:S02]  /*f690*/  IMAD.U32 R6, RZ, RZ, UR8 ;  /* 0x00000008ff067e24 */ /* 0x000fe4000f8e00ff */
[----:B------:R-:W-:-:S02]  /*f6a0*/  IMAD.U32 R7, RZ, RZ, UR9 ;  /* 0x00000009ff077e24 */ /* 0x000fc4000f8e00ff */
[----:B-1----:R-:W-:Y:S02]  /*f6b0*/  IMAD.U32 R10, RZ, RZ, UR4 ;  /* 0x00000004ff0a7e24 */ /* 0x002fe4000f8e00ff */
[----:B------:R-:W-:Y:S02]  /*f6c0*/  IMAD.U32 R11, RZ, RZ, UR5 ;  /* 0x00000005ff0b7e24 */ /* 0x000fe4000f8e00ff */
[----:B------:R-:W-:Y:S02]  /*f6d0*/  IMAD.MOV.U32 R8, RZ, RZ, 0x70 ;  /* 0x00000070ff087424 */ /* 0x000fe400078e00ff */
[----:B------:R-:W-:Y:S02]  /*f6e0*/  IMAD.MOV.U32 R12, RZ, RZ, 0x1 ;  /* 0x00000001ff0c7424 */ /* 0x000fe400078e00ff */
[----:B------:R-:W-:-:S07]  /*f6f0*/  IMAD.MOV.U32 R13, RZ, RZ, RZ ;  /* 0x000000ffff0d7224 */ /* 0x000fce00078e00ff */
[----:B---3--:R-:W-:-:S07]  /*f700*/  LEPC R20, `(.L_x_12805) ;  /* 0x000000001014794e */ /* 0x008fce0000000000 */
[----:B0-----:R-:W-:Y:S05]  /*f710*/  CALL.ABS.NOINC R2 ;  /* 0x0000000002007343 */ /* 0x001fea0003c00000 */
.L_x_12805:
[----:B------:R-:W-:Y:S05]  /*f720*/  BSYNC B6 ;  /* 0x0000000000067941 */ /* 0x000fea0003800000 */
.L_x_12804:
[----:B------:R1:W5:Y:S01]  /*f730*/  LDL R21, [R1] ;  /* 0x0000000001157983 */ /* 0x0003620000100800 */
[----:B------:R-:W2:Y:S01]  /*f740*/  LDC R7, c[0x0][0x448] ;  /* 0x00011200ff077b82 */ /* 0x000ea20000000800 */
[----:B------:R-:W-:Y:S02]  /*f750*/  ULDC.64 UR6, c[0x0][0x2d8] ;  /* 0x0000b60000067ab9 */ /* 0x000fe40000000a00 */
[----:B------:R1:W5:Y:S01]  /*f760*/  LDL R9, [R1+0x8] ;  /* 0x0000080001097983 */ /* 0x0003620000100800 */
[----:B0---4-:R-:W3:Y:S01]  /*f770*/  S2R R2, SR_TID.X ;  /* 0x0000000000027919 */ /* 0x011ee20000002100 */
[----:B------:R-:W-:Y:S01]  /*f780*/  UMOV UR4, UR48 ;  /* 0x0000003000047c82 */ /* 0x000fe20008000000 */
[----:B------:R-:W-:Y:S01]  /*f790*/  UMOV UR5, UR37 ;  /* 0x0000002500057c82 */ /* 0x000fe20008000000 */
[----:B------:R-:W-:Y:S01]  /*f7a0*/  ULDC.64 UR8, c[0x0][0x2e0] ;  /* 0x0000b80000087ab9 */ /* 0x000fe20000000a00 */
[----:B------:R-:W-:Y:S01]  /*f7b0*/  ULDC.64 UR10, c[0x0][0x280] ;  /* 0x0000a000000a7ab9 */ /* 0x000fe20000000a00 */
[----:B--2---:R-:W-:-:S13]  /*f7c0*/  ISETP.NE.AND P1, PT, R7, 0x1, PT ;  /* 0x000000010700780c */ /* 0x004fda0003f25270 */
[----:B------:R-:W0:Y:S01]  /*f7d0*/  @P1 LDC R3, c[0x0][0x44c] ;  /* 0x00011300ff031b82 */ /* 0x000e220000000800 */
[C---:B---3--:R-:W-:Y:S01]  /*f7e0*/  LOP3.LUT R20, R2.reuse, 0x7f, RZ, 0xc0, !PT ;  /* 0x0000007f02147812 */ /* 0x048fe200078ec0ff */
[----:B------:R-:W-:-:S03]  /*f7f0*/  IMAD.SHL.U32 R2, R2, 0x20, RZ ;  /* 0x0000002002027824 */ /* 0x000fc600078e00ff */
[----:B------:R-:W-:-:S03]  /*f800*/  SHF.R.U32.HI R20, RZ, 0x2, R20 ;  /* 0x00000002ff147819 */ /* 0x000fc60000011614 */
[----:B------:R-:W2:Y:S01]  /*f810*/  @P1 LDC R5, c[0x0][0x450] ;  /* 0x00011400ff051b82 */ /* 0x000ea20000000800 */
[----:B------:R-:W-:Y:S01]  /*f820*/  LOP3.LUT R2, R20, 0x60, R2, 0xf8, !PT ;  /* 0x0000006014027812 */ /* 0x000fe200078ef802 */
[----:B------:R-:W-:-:S04]  /*f830*/  UIMAD.WIDE.U32 UR4, UR36, UR6, UR4 ;  /* 0x00000006240472a5 */ /* 0x000fc8000f8e0004 */
[----:B------:R-:W-:Y:S01]  /*f840*/  IMAD R6, R25, 0xc0, R2 ;  /* 0x000000c019067824 */ /* 0x000fe200078e0202 */
[----:B------:R-:W-:Y:S02]  /*f850*/  UIMAD UR6, UR46, UR8, URZ ;  /* 0x000000082e0672a4 */ /* 0x000fe4000f8e023f */
[----:B------:R-:W-:Y:S01]  /*f860*/  UIMAD UR5, UR36, UR7, UR5 ;  /* 0x00000007240572a4 */ /* 0x000fe2000f8e0205 */
[----:B0-----:R-:W-:Y:S01]  /*f870*/  @P1 IMAD.HI.U32 R0, R6, R3, RZ ;  /* 0x0000000306001227 */ /* 0x001fe200078e00ff */
[----:B------:R-:W-:-:S03]  /*f880*/  UIMAD UR6, UR45, UR9, UR6 ;  /* 0x000000092d0672a4 */ /* 0x000fc6000f8e0206 */
[----:B------:R-:W-:Y:S01]  /*f890*/  IMAD.MOV.U32 R3, RZ, RZ, R6 ;  /* 0x000000ffff037224 */ /* 0x000fe200078e0006 */
[----:B------:R-:W-:Y:S01]  /*f8a0*/  UIMAD.WIDE.U32 UR4, UR45, UR8, UR4 ;  /* 0x000000082d0472a5 */ /* 0x000fe2000f8e0004 */
[----:B--2---:R-:W-:-:S03]  /*f8b0*/  @P1 SHF.R.U32.HI R3, RZ, R5, R0 ;  /* 0x00000005ff031219 */ /* 0x004fc60000011600 */
[----:B------:R-:W-:Y:S01]  /*f8c0*/  UIADD3 UR5, UR5, UR6, URZ ;  /* 0x0000000605057290 */ /* 0x000fe2000fffe03f */
[----:B------:R-:W-:Y:S01]  /*f8d0*/  ULDC.64 UR8, c[0x0][0x2c8] ;  /* 0x0000b20000087ab9 */ /* 0x000fe20000000a00 */
        /* <DEDUP_REMOVED lines=14> */
[----:B------:R-:W0:Y:S02]  /*f9c0*/  @P1 LDC R2, c[0x0][0x44c] ;  /* 0x00011300ff021b82 */ /* 0x000e240000000800 */
[----:B------:R-:W-:-:S06]  /*f9d0*/  IADD3.X R5, R3, UR11, R5, P0, !PT ;  /* 0x0000000b03057c10 */ /* 0x000fcc00087fe405 */
[----:B------:R-:W2:Y:S01]  /*f9e0*/  @P1 LDC R3, c[0x0][0x450] ;  /* 0x00011400ff031b82 */ /* 0x000ea20000000800 */
[----:B------:R-:W-:Y:S01]  /*f9f0*/  VIADD R6, R6, 0x80 ;  /* 0x0000008006067836 */ /* 0x000fe20000000000 */
[----:B------:R-:W1:Y:S03]  /*fa00*/  S2R R20, SR_TID.X ;  /* 0x0000000000147919 */ /* 0x000e660000002100 */
[----:B0-----:R-:W-:-:S04]  /*fa10*/  @P1 IMAD.HI.U32 R8, R6, R2, RZ ;  /* 0x0000000206081227 */ /* 0x001fc800078e00ff */
[----:B------:R-:W-:Y:S01]  /*fa20*/  IMAD.MOV.U32 R2, RZ, RZ, R6 ;  /* 0x000000ffff027224 */ /* 0x000fe200078e0006 */
[----:B--2---:R-:W-:-:S05]  /*fa30*/  @P1 SHF.R.U32.HI R2, RZ, R3, R8 ;  /* 0x00000003ff021219 */ /* 0x004fca0000011608 */
        /* <DEDUP_REMOVED lines=11> */
[----:B-1----:R-:W-:Y:S02]  /*faf0*/  IMAD.SHL.U32 R10, R20, 0x10, RZ ;  /* 0x00000010140a7824 */ /* 0x002fe400078e00ff */
[----:B------:R-:W-:Y:S01]  /*fb00*/  IMAD R6, R6, UR9, R4 ;  /* 0x0000000906067c24 */ /* 0x000fe2000f8e0204 */
[----:B------:R-:W-:Y:S02]  /*fb10*/  IADD3 R4, P0, R2, UR10, RZ ;  /* 0x0000000a02047c10 */ /* 0x000fe4000ff1e0ff */
[----:B------:R-:W-:Y:S02]  /*fb20*/  LOP3.LUT R10, R10, 0x30, RZ, 0xc0, !PT ;  /* 0x000000300a0a7812 */ /* 0x000fe400078ec0ff */
[----:B------:R-:W-:Y:S02]  /*fb30*/  IADD3.X R6, R3, UR11, R6, P0, !PT ;  /* 0x0000000b03067c10 */ /* 0x000fe400087fe406 */
[----:B------:R-:W-:Y:S01]  /*fb40*/  ISETP.GE.AND P0, PT, R10, UR4, PT ;  /* 0x000000040a007c0c */ /* 0x000fe2000bf06270 */
[----:B------:R-:W-:Y:S01]  /*fb50*/  UMOV UR4, 0xffffffff ;  /* 0xffffffff00047882 */ /* 0x000fe20000000000 */
[----:B------:R-:W-:-:S04]  /*fb60*/  LOP3.LUT R20, R20, 0x7f, RZ, 0xc0, !PT ;  /* 0x0000007f14147812 */ /* 0x000fc800078ec0ff */
[----:B------:R-:W-:Y:S01]  /*fb70*/  SHF.R.U32.HI R20, RZ, 0x2, R20 ;  /* 0x00000002ff147819 */ /* 0x000fe20000011614 */
[----:B------:R-:W-:Y:S06]  /*fb80*/  BRA.DIV UR4, `(.L_x_12806) ;  /* 0x0000002e04787947 */ /* 0x000fec000b800000 */
[----:B------:R-:W0:Y:S01]  /*fb90*/  SHFL.IDX PT, R3, R0, RZ, 0x1c1f ;  /* 0x001c1fff00037589 */ /* 0x000e2200000e0000 */
[----:B-----5:R-:W-:Y:S02]  /*fba0*/  IMAD R7, R21, R7, RZ ;  /* 0x0000000715077224 */ /* 0x020fe400078e02ff */
[----:B------:R-:W-:Y:S01]  /*fbb0*/  IMAD R25, R25, 0xc0, R20 ;  /* 0x000000c019197824 */ /* 0x000fe200078e0214 */
[----:B------:R-:W1:Y:S04]  /*fbc0*/  SHFL.IDX PT, R2, R5, RZ, 0x1c1f ;  /* 0x001c1fff05027589 */ /* 0x000e6800000e0000 */
[----:B------:R-:W-:Y:S01]  /*fbd0*/  ISETP.GE.AND P1, PT, R25, R7, PT ;  /* 0x000000071900720c */ /* 0x000fe20003f26270 */
[----:B------:R-:W2:-:S12]  /*fbe0*/  SHFL.IDX PT, R14, R0, 0x1, 0x1c1f ;  /* 0x003c1f00000e7f89 */ /* 0x000e9800000e0000 */
[----:B0-----:R-:W-:-:S05]  /*fbf0*/  @!P1 IADD3 R8, P2, R10, R3, RZ ;  /* 0x000000030a089210 */ /* 0x001fca0007f5e0ff */
[----:B-1----:R-:W-:Y:S02]  /*fc00*/  @!P1 IMAD.X R3, RZ, RZ, R2, P2 ;  /* 0x000000ffff039224 */ /* 0x002fe400010e0602 */
[----:B------:R-:W-:Y:S02]  /*fc10*/  @!P1 IMAD.MOV.U32 R2, RZ, RZ, R8 ;  /* 0x000000ffff029224 */ /* 0x000fe400078e0008 */
[----:B------:R-:W-:-:S03]  /*fc20*/  VIADD R8, R25, 0x20 ;  /* 0x0000002019087836 */ /* 0x000fc60000000000 */
[----:B------:R0:W-:Y:S02]  /*fc30*/  @!P1 LDGSTS.E.BYPASS.LTC128B.128 [R9+0xb000], desc[UR54][R2.64], !P0 ;  /* 0x0b00000002099fae */ /* 0x0001e4000c101d76 */
[----:B------:R-:W-:Y:S02]  /*fc40*/  ISETP.GE.AND P1, PT, R8, R7, PT ;  /* 0x000000070800720c */ /* 0x000fe40003f26270 */
[----:B0-----:R-:W0:Y:S11]  /*fc50*/  SHFL.IDX PT, R2, R5, 0x1, 0x1c1f ;  /* 0x003c1f0005027f89 */ /* 0x001e3600000e0000 */
[----:B--2---:R-:W-:-:S02]  /*fc60*/  @!P1 IADD3 R8, P2, R10, R14, RZ ;  /* 0x0000000e0a089210 */ /* 0x004fc40007f5e0ff */
[----:B------:R-:W1:Y:S03]  /*fc70*/  SHFL.IDX PT, R14, R0, 0x2, 0x1c1f ;  /* 0x005c1f00000e7f89 */ /* 0x000e6600000e0000 */
[----:B0-----:R-:W-:Y:S02]  /*fc80*/  @!P1 IMAD.X R3, RZ, RZ, R2, P2 ;  /* 0x000000ffff039224 */ /* 0x001fe400010e0602 */
[----:B------:R-:W-:Y:S02]  /*fc90*/  @!P1 IMAD.MOV.U32 R2, RZ, RZ, R8 ;  /* 0x000000ffff029224 */ /* 0x000fe400078e0008 */
[----:B------:R-:W-:-:S03]  /*fca0*/  VIADD R8, R25, 0x40 ;  /* 0x0000004019087836 */ /* 0x000fc60000000000 */
[----:B------:R0:W-:Y:S02]  /*fcb0*/  @!P1 LDGSTS.E.BYPASS.LTC128B.128 [R9+0xb800], desc[UR54][R2.64], !P0 ;  /* 0x0b80000002099fae */ /* 0x0001e4000c101d76 */
[----:B------:R-:W-:Y:S02]  /*fcc0*/  ISETP.GE.AND P1, PT, R8, R7, PT ;  /* 0x000000070800720c */ /* 0x000fe40003f26270 */
[----:B0-----:R-:W0:Y:S11]  /*fcd0*/  SHFL.IDX PT, R2, R5, 0x2, 0x1c1f ;  /* 0x005c1f0005027f89 */ /* 0x001e3600000e0000 */
[----:B-1----:R-:W-:Y:S01]  /*fce0*/  @!P1 IADD3 R8, P2, R10, R14, RZ ;  /* 0x0000000e0a089210 */ /* 0x002fe20007f5e0ff */
[----:B------:R-:W-:Y:S04]  /*fcf0*/  SHFL.IDX PT, R5, R5, 0x3, 0x1c1f ;  /* 0x007c1f0005057f89 */ /* 0x000fe800000e0000 */
[----:B------:R-:W-:Y:S01]  /*fd00*/  SHFL.IDX PT, R14, R4, 0x1, 0x1c1f ;  /* 0x003c1f00040e7f89 */ /* 0x000fe200000e0000 */
[----:B0-----:R-:W-:-:S02]  /*fd10*/  @!P1 IMAD.X R3, RZ, RZ, R2, P2 ;  /* 0x000000ffff039224 */ /* 0x001fc400010e0602 */
[----:B------:R-:W-:Y:S02]  /*fd20*/  @!P1 IMAD.MOV.U32 R2, RZ, RZ, R8 ;  /* 0x000000ffff029224 */ /* 0x000fe400078e0008 */
[----:B------:R-:W-:-:S03]  /*fd30*/  VIADD R8, R25, 0x80 ;  /* 0x0000008019087836 */ /* 0x000fc60000000000 */
[----:B------:R0:W-:Y:S02]  /*fd40*/  @!P1 LDGSTS.E.BYPASS.LTC128B.128 [R9+0xc000], desc[UR54][R2.64], !P0 ;  /* 0x0c00000002099fae */ /* 0x0001e4000c101d76 */
[----:B------:R-:W-:Y:S01]  /*fd50*/  ISETP.GE.AND P2, PT, R8, R7, PT ;  /* 0x000000070800720c */ /* 0x000fe20003f46270 */
[----:B------:R-:W-:-:S05]  /*fd60*/  VIADD R8, R25, 0x60 ;  /* 0x0000006019087836 */ /* 0x000fca0000000000 */
[----:B------:R-:W-:Y:S02]  /*fd70*/  ISETP.GE.AND P1, PT, R8, R7, PT ;  /* 0x000000070800720c */ /* 0x000fe40003f26270 */
[----:B------:R-:W-:Y:S04]  /*fd80*/  SHFL.IDX PT, R8, R4, RZ, 0x1c1f ;  /* 0x001c1fff04087589 */ /* 0x000fe800000e0000 */
[----:B0-----:R-:W0:Y:S04]  /*fd90*/  SHFL.IDX PT, R2, R0, 0x3, 0x1c1f ;  /* 0x007c1f0000027f89 */ /* 0x001e2800000e0000 */
[----:B------:R-:W1:Y:S04]  /*fda0*/  SHFL.IDX PT, R0, R6, RZ, 0x1c1f ;  /* 0x001c1fff06007589 */ /* 0x000e6800000e0000 */
[----:B------:R-:W2:Y:S01]  /*fdb0*/  SHFL.IDX PT, R6, R6, 0x1, 0x1c1f ;  /* 0x003c1f0006067f89 */ /* 0x000ea200000e0000 */
[----:B0-----:R-:W-:-:S05]  /*fdc0*/  @!P1 IADD3 R2, P3, R10, R2, RZ ;  /* 0x000000020a029210 */ /* 0x001fca0007f7e0ff */
[----:B------:R-:W-:-:S05]  /*fdd0*/  @!P1 IMAD.X R3, RZ, RZ, R5, P3 ;  /* 0x000000ffff039224 */ /* 0x000fca00018e0605 */
[----:B------:R0:W-:Y:S02]  /*fde0*/  @!P1 LDGSTS.E.BYPASS.LTC128B.128 [R9+0xc800], desc[UR54][R2.64], !P0 ;  /* 0x0c80000002099fae */ /* 0x0001e4000c101d76 */
[----:B0-----:R-:W-:-:S05]  /*fdf0*/  @!P2 IADD3 R2, P1, R10, R8, RZ ;  /* 0x000000080a02a210 */ /* 0x001fca0007f3e0ff */
[----:B-1----:R-:W-:-:S05]  /*fe00*/  @!P2 IMAD.X R3, RZ, RZ, R0, P1 ;  /* 0x000000ffff03a224 */ /* 0x002fca00008e0600 */
[----:B--2---:R0:W-:Y:S03]  /*fe10*/  @!P2 LDGSTS.E.BYPASS.LTC128B.128 [R9+0xd000], desc[UR54][R2.64], !P0 ;  /* 0x0d0000000209afae */ /* 0x0041e6000c101d76 */
.L_x_12885:
[----:B------:R-:W-:-:S05]  /*fe20*/  VIADD R0, R25, 0xa0 ;  /* 0x000000a019007836 */ /* 0x000fca0000000000 */
[----:B------:R-:W-:-:S13]  /*fe30*/  ISETP.GE.AND P1, PT, R0, R7, PT ;  /* 0x000000070000720c */ /* 0x000fda0003f26270 */
[----:B0-----:R-:W-:-:S05]  /*fe40*/  @!P1 IADD3 R2, P2, R10, R14, RZ ;  /* 0x0000000e0a029210 */ /* 0x001fca0007f5e0ff */
[----:B------:R-:W-:-:S05]  /*fe50*/  @!P1 IMAD.X R3, RZ, RZ, R6, P2 ;  /* 0x000000ffff039224 */ /* 0x000fca00010e0606 */
[----:B------:R-:W-:Y:S01]  /*fe60*/  @!PT LDS RZ, [RZ] ;  /* 0x00000000fffff984 */ /* 0x000fe20000000800 */
[----:B------:R-:W-:Y:S01]  /*fe70*/  @!PT LDS RZ, [RZ] ;  /* 0x00000000fffff984 */ /* 0x000fe20000000800 */
[----:B------:R-:W-:Y:S01]  /*fe80*/  @!PT LDS RZ, [RZ] ;  /* 0x00000000fffff984 */ /* 0x000fe20000000800 */
[----:B------:R0:W-:Y:S01]  /*fe90*/  @!P1 LDGSTS.E.BYPASS.LTC128B.128 [R9+0xd800], desc[UR54][R2.64], !P0 ;  /* 0x0d80000002099fae */ /* 0x0001e2000c101d76 */
[----:B------:R-:W-:Y:S01]  /*fea0*/  PLOP3.LUT P0, PT, PT, PT, PT, 0x80, 0x0 ;  /* 0x000000000000781c */ /* 0x000fe20003f0f070 */
[----:B------:R-:W-:-:S12]  /*feb0*/  NOP ;  /* 0x0000000000007918 */ /* 0x000fd80000000000 */
.L_x_12807:
        /* <DEDUP_REMOVED lines=21> */
.L_x_12886:
[----:B------:R-:W-:Y:S05]  /*10010*/  BSYNC B0 ;  /* 0x0000000000007941 */ /* 0x000fea0003800000 */
.L_x_12808:
[----:B------:R-:W-:Y:S05]  /*10020*/  @!P1 BRA `(.L_x_12810) ;  /* 0x0000000800e49947 */ /* 0x000fea0003800000 */
[----:B------:R-:W-:Y:S02]  /*10030*/  IMAD.MOV.U32 R7, RZ, RZ, R19 ;  /* 0x000000ffff077224 */ /* 0x000fe400078e0013 */
[----:B------:R-:W-:-:S07]  /*10040*/  IMAD.MOV.U32 R6, RZ, RZ, R18 ;  /* 0x000000ffff067224 */ /* 0x000fce00078e0012 */
.L_x_12830:
        /* <DEDUP_REMOVED lines=32> */
.L_x_12813:
[----:B------:R-:W0:Y:S01]  /*10250*/  S2R R2, SR_TID.X ;  /* 0x0000000000027919 */ /* 0x000e220000002100 */
[----:B------:R-:W-:Y:S01]  /*10260*/  IMAD R9, R18, 0x8, R16 ;  /* 0x0000000812097824 */ /* 0x000fe200078e0210 */
[----:B------:R-:W-:Y:S01]  /*10270*/  BSSY B1, `(.L_x_12814) ;  /* 0x0000006000017945 */ /* 0x000fe20003800000 */
[----:B0-----:R-:W-:Y:S02]  /*10280*/  LOP3.LUT R3, R2, 0x7f, RZ, 0xc0, !PT ;  /* 0x0000007f02037812 */ /* 0x001fe400078ec0ff */
[----:B------:R-:W-:Y:S02]  /*10290*/  SHF.L.U32 R2, R19, 0x1f, RZ ;  /* 0x0000001f13027819 */ /* 0x000fe400000006ff */
[----:B------:R-:W-:Y:S02]  /*102a0*/  ISETP.NE.AND P1, PT, R3, RZ, PT ;  /* 0x000000ff0300720c */ /* 0x000fe40003f25270 */
[----:B------:R-:W0:Y:S02]  /*102b0*/  SYNCS.PHASECHK.TRANS64.TRYWAIT P0, [R9+URZ+0x13280], R2 ;  /* 0x01328002090075a7 */ /* 0x000e24000800017f */
[----:B0-----:R-:W-:Y:S09]  /*102c0*/  @!P0 BRA `(.L_x_12815) ;  /* 0x0000002c00748947 */ /* 0x001ff20003800000 */
.L_x_12887:
[----:B------:R-:W-:Y:S05]  /*102d0*/  BSYNC B1 ;  /* 0x0000000000017941 */ /* 0x000fea0003800000 */
.L_x_12814:
[----:B------:R-:W-:Y:S04]  /*102e0*/  BSSY B1, `(.L_x_12816) ;  /* 0x0000009000017945 */ /* 0x000fe80003800000 */
[----:B------:R-:W-:Y:S05]  /*102f0*/  @P1 BRA `(.L_x_12817) ;  /* 0x00000000001c1947 */ /* 0x000fea0003800000 */
[----:B------:R-:W2:Y:S01]  /*10300*/  S2R R3, SR_TID.X ;  /* 0x0000000000037919 */ /* 0x000ea20000002100 */
[----:B-1----:R-:W-:-:S04]  /*10310*/  IMAD.MOV.U32 R4, RZ, RZ, 0x2800 ;  /* 0x00002800ff047424 */ /* 0x002fc800078e00ff */
[----:B------:R3:W-:Y:S01]  /*10320*/  SYNCS.ARRIVE.TRANS64 RZ, [R9+URZ+0x13270], R4 ;  /* 0x0132700409ff79a7 */ /* 0x0007e2000800003f */
[----:B--2---:R-:W-:-:S04]  /*10330*/  LOP3.LUT R3, R3, 0x1f, RZ, 0xc0, !PT ;  /* 0x0000001f03037812 */ /* 0x004fc800078ec0ff */
[----:B------:R-:W-:-:S13]  /*10340*/  ISETP.NE.AND P0, PT, R3, RZ, PT ;  /* 0x000000ff0300720c */ /* 0x000fda0003f05270 */
[----:B---3--:R-:W-:Y:S05]  /*10350*/  @!P0 BRA `(.L_x_12817) ;  /* 0x0000000000048947 */ /* 0x008fea0003800000 */
[----:B------:R-:W-:Y:S01]  /*10360*/  BPT.TRAP 0x1 ;  /* 0x000000040000795c */ /* 0x000fe20000300000 */
.L_x_12817:
[----:B------:R-:W-:Y:S05]  /*10370*/  BSYNC B1 ;  /* 0x0000000000017941 */ /* 0x000fea0003800000 */
.L_x_12816:
[----:B-1----:R-:W-:Y:S01]  /*10380*/  IMAD.MOV.U32 R5, RZ, RZ, RZ ;  /* 0x000000ffff057224 */ /* 0x002fe200078e00ff */
[----:B------:R-:W-:Y:S01]  /*10390*/  UIADD3 UR4, UP0, UR50, 0x470, URZ ;  /* 0x0000047032047890 */ /* 0x000fe2000ff1e03f */
[----:B------:R-:W-:Y:S01]  /*103a0*/  IMAD.MOV.U32 R3, RZ, RZ, 0xa0 ;  /* 0x000000a0ff037424 */ /* 0x000fe200078e00ff */
[----:B------:R-:W-:Y:S01]  /*103b0*/  PLOP3.LUT P0, PT, PT, PT, PT, 0x80, 0x0 ;  /* 0x000000000000781c */ /* 0x000fe20003f0f070 */
[----:B------:R-:W-:Y:S01]  /*103c0*/  IMAD R4, R18, 0x2800, R16 ;  /* 0x0000280012047824 */ /* 0x000fe200078e0210 */
[----:B------:R-:W-:Y:S01]  /*103d0*/  R2UR UR10, R5 ;  /* 0x00000000050a72ca */ /* 0x000fe200000e0000 */
[----:B------:R-:W-:Y:S01]  /*103e0*/  IMAD R8, R8, R3, UR40 ;  /* 0x0000002808087e24 */ /* 0x000fe2000f8e0203 */
[----:B------:R-:W-:Y:S01]  /*103f0*/  UIADD3.X UR5, URZ, UR51, URZ, UP0, !UPT ;  /* 0x000000333f057290 */ /* 0x000fe200087fe43f */
[----:B------:R-:W-:Y:S01]  /*10400*/  VIADD R3, R9, 0x13270 ;  /* 0x0001327009037836 */ /* 0x000fe20000000000 */
[----:B------:R-:W-:Y:S01]  /*10410*/  UMOV UR6, 0x0 ;  /* 0x0000000000067882 */ /* 0x000fe20000000000 */
[----:B------:R-:W-:Y:S01]  /*10420*/  VIADD R10, R4, 0x6000 ;  /* 0x00006000040a7836 */ /* 0x000fe20000000000 */
[----:B------:R-:W-:-:S09]  /*10430*/  UMOV UR7, 0x14f00000 ;  /* 0x14f0000000077882 */ /* 0x000fd20000000000 */
.L_x_12818:
        /* <DEDUP_REMOVED lines=13> */
.L_x_12888:
[----:B------:R-:W-:Y:S05]  /*10510*/  BSYNC B1 ;  /* 0x0000000000017941 */ /* 0x000fea0003800000 */
.L_x_12819:
        /* <DEDUP_REMOVED lines=11> */
.L_x_12822:
[----:B------:R-:W-:Y:S05]  /*105d0*/  BSYNC B1 ;  /* 0x0000000000017941 */ /* 0x000fea0003800000 */
.L_x_12821:
        /* <DEDUP_REMOVED lines=8> */
.L_x_12823:
        /* <DEDUP_REMOVED lines=10> */
.L_x_12812:
[----:B------:R-:W-:Y:S05]  /*10700*/  BSYNC B0 ;  /* 0x0000000000007941 */ /* 0x000fea0003800000 */
.L_x_12811:
[----:B------:R-:W-:-:S06]  /*10710*/  UISETP.NE.AND UP0, UPT, UR39, 0x3, UPT ;  /* 0x000000032700788c */ /* 0x000fcc000bf05270 */
[----:B------:R-:W-:-:S13]  /*10720*/  PLOP3.LUT P0, PT, PT, PT, UP0, 0x80, 0x0 ;  /* 0x000000000000781c */ /* 0x000fda0003f0f008 */
[----:B------:R-:W-:Y:S05]  /*10730*/  @!P0 BRA `(.L_x_12824) ;  /* 0x0000000000048947 */ /* 0x000fea0003800000 */
[----:B------:R-:W-:Y:S01]  /*10740*/  BPT.TRAP 0x1 ;  /* 0x000000040000795c */ /* 0x000fe20000300000 */
.L_x_12824:
        /* <DEDUP_REMOVED lines=8> */
.L_x_12889:
[----:B------:R-:W-:Y:S05]  /*107d0*/  BSYNC B0 ;  /* 0x0000000000007941 */ /* 0x000fea0003800000 */
.L_x_12825:
[----:B------:R-:W-:Y:S05]  /*107e0*/  @!P1 BRA `(.L_x_12827) ;  /* 0x0000000000049947 */ /* 0x000fea0003800000 */
[----:B------:R-:W-:Y:S01]  /*107f0*/  BPT.TRAP 0x1 ;  /* 0x000000040000795c */ /* 0x000fe20000300000 */
.L_x_12827:
[----:B0-----:R-:W-:Y:S01]  /*10800*/  SHF.L.U32 R2, R7, 0x1f, RZ ;  /* 0x0000001f07027819 */ /* 0x001fe200000006ff */
[----:B------:R-:W-:-:S03]  /*10810*/  IMAD R10, R6, 0x2800, RZ ;  /* 0x00002800060a7824 */ /* 0x000fc600078e02ff */
[----:B------:R-:W0:Y:S02]  /*10820*/  SYNCS.PHASECHK.TRANS64.TRYWAIT P0, [R3+URZ+0x13260], R2 ;  /* 0x01326002030075a7 */ /* 0x000e24000800017f */
[----:B0-----:R-:W-:Y:S05]  /*10830*/  @!P0 BRA `(.L_x_12828) ;  /* 0x0000002800548947 */ /* 0x001fea0003800000 */
.L_x_12890:
        /* <DEDUP_REMOVED lines=43> */
.L_x_12829:
        /* <DEDUP_REMOVED lines=13> */
.L_x_12810:
        /* <DEDUP_REMOVED lines=17> */
.L_x_12832:
[----:B------:R-:W-:Y:S05]  /*10cd0*/  BSYNC B0 ;  /* 0x0000000000007941 */ /* 0x000fea0003800000 */
.L_x_12831:
[----:B------:R-:W-:-:S06]  /*10ce0*/  UISETP.NE.AND UP0, UPT, UR39, 0x3, UPT ;  /* 0x000000032700788c */ /* 0x000fcc000bf05270 */
[----:B------:R-:W-:-:S13]  /*10cf0*/  PLOP3.LUT P1, PT, PT, PT, UP0, 0x80, 0x0 ;  /* 0x000000000000781c */ /* 0x000fda0003f2f008 */
[----:B------:R-:W-:Y:S05]  /*10d00*/  @!P1 BRA `(.L_x_12833) ;  /* 0x0000000000049947 */ /* 0x000fea0003800000 */
[----:B------:R-:W-:Y:S01]  /*10d10*/  BPT.TRAP 0x1 ;  /* 0x000000040000795c */ /* 0x000fe20000300000 */
.L_x_12833:
        /* <DEDUP_REMOVED lines=8> */
.L_x_12891:
[----:B------:R-:W-:Y:S05]  /*10da0*/  BSYNC B0 ;  /* 0x0000000000007941 */ /* 0x000fea0003800000 */
.L_x_12834:
[----:B------:R-:W-:Y:S05]  /*10db0*/  @!P2 BRA `(.L_x_12836) ;  /* 0x000000000004a947 */ /* 0x000fea0003800000 */
[----:B------:R-:W-:Y:S01]  /*10dc0*/  BPT.TRAP 0x1 ;  /* 0x000000040000795c */ /* 0x000fe20000300000 */
.L_x_12836:
[----:B------:R-:W-:Y:S01]  /*10dd0*/  SHF.L.U32 R5, R19, 0x1f, RZ ;  /* 0x0000001f13057819 */ /* 0x000fe200000006ff */
[----:B0-----:R-:W-:-:S03]  /*10de0*/  IMAD R3, R18, 0x2800, RZ ;  /* 0x0000280012037824 */ /* 0x001fc600078e02ff */
[----:B------:R-:W0:Y:S02]  /*10df0*/  SYNCS.PHASECHK.TRANS64.TRYWAIT P1, [R2+URZ+0x13260], R5 ;  /* 0x01326005020075a7 */ /* 0x000e24000802017f */
[----:B0-----:R-:W-:Y:S05]  /*10e00*/  @!P1 BRA `(.L_x_12837) ;  /* 0x0000002400089947 */ /* 0x001fea0003800000 */
.L_x_12892:
        /* <DEDUP_REMOVED lines=43> */
.L_x_12838:
        /* <DEDUP_REMOVED lines=10> */
.L_x_12787:
[----:B------:R-:W-:Y:S05]  /*11160*/  BSYNC B7 ;  /* 0x0000000000077941 */ /* 0x000fea0003800000 */
.L_x_12785:
[----:B------:R-:W3:Y:S02]  /*11170*/  LDL R0, [R1+0x10] ;  /* 0x0000100001007983 */ /* 0x000ee40000100800 */
[----:B---3--:R-:W-:-:S13]  /*11180*/  ISETP.NE.AND P0, PT, R0, RZ, PT ;  /* 0x000000ff0000720c */ /* 0x008fda0003f05270 */
[----:B------:R-:W-:Y:S05]  /*11190*/  @!P0 BRA `(.L_x_12839) ;  /* 0x0000000000248947 */ /* 0x000fea0003800000 */
[----:B------:R-:W3:Y:S08]  /*111a0*/  S2UR UR5, SR_CgaCtaId ;  /* 0x00000000000579c3 */ /* 0x000ef00000008800 */
[----:B------:R-:W-:Y:S06]  /*111b0*/  BAR.SYNC.DEFER_BLOCKING 0x5, 0x200 ;  /* 0x0148000000007b1d */ /* 0x000fec0000010000 */
[----:B------:R-:W-:-:S02]  /*111c0*/  UMOV UR4, 0x400 ;  /* 0x0000040000047882 */ /* 0x000fc40000000000 */
[----:B---3--:R-:W-:-:S06]  /*111d0*/  ULEA UR4, UR5, UR4, 0x18 ;  /* 0x0000000405047291 */ /* 0x008fcc000f8ec03f */
[----:B------:R-:W-:-:S05]  /*111e0*/  IMAD.U32 R16, RZ, RZ, UR4 ;  /* 0x00000004ff107e24 */ /* 0x000fca000f8e00ff */
[----:B------:R-:W3:Y:S02]  /*111f0*/  LDS.128 R24, [R16+0x132d0] ;  /* 0x0132d00010187984 */ /* 0x000ee40000000c00 */
[----:B---3--:R-:W-:Y:S01]  /*11200*/  R2UR UR43, R27 ;  /* 0x000000001b2b72ca */ /* 0x008fe200000e0000 */
[----:B------:R-:W-:Y:S06]  /*11210*/  BAR.ARV 0x4, 0x200 ;  /* 0x0108000000007b1d */ /* 0x000fec0000002000 */
[----:B------:R-:W-:Y:S08]  /*11220*/  BRA `(.L_x_12840) ;  /* 0x0000000c00b07947 */ /* 0x000ff00003800000 */
.L_x_12839:
        /* <DEDUP_REMOVED lines=9> */
[----:B--2---:R-:W2:Y:S01]  /*112c0*/  @!P1 LDC.64 R4, c[0x0][0xc78] ;  /* 0x00031e00ff049b82 */ /* 0x004ea20000000a00 */
[----:B0-----:R-:W-:-:S05]  /*112d0*/  @!P1 IMAD.WIDE R2, R7, 0x4, R2 ;  /* 0x0000000407029825 */ /* 0x001fca00078e0202 */
[----:B------:R2:W3:Y:S02]  /*112e0*/  @!P1 LDG.E R0, desc[UR54][R2.64] ;  /* 0x0000003602009981 */ /* 0x0004e4000c1e1900 */
[----:B--2---:R-:W-:-:S04]  /*112f0*/  @!P1 IMAD.WIDE R2, R7, 0x4, R4 ;  /* 0x0000000407029825 */ /* 0x004fc800078e0204 */
[----:B------:R-:W-:-:S06]  /*11300*/  IMAD.MOV.U32 R5, RZ, RZ, RZ ;  /* 0x000000ffff057224 */ /* 0x000fcc00078e00ff */
[----:B------:R-:W3:Y:S01]  /*11310*/  @!P1 LDG.E R5, desc[UR54][R2.64] ;  /* 0x0000003602059981 */ /* 0x000ee2000c1e1900 */
[C---:B------:R-:W-:Y:S02]  /*11320*/  ISETP.NE.AND P1, PT, R9.reuse, RZ, PT ;  /* 0x000000ff0900720c */ /* 0x040fe40003f25270 */
[C---:B------:R-:W-:Y:S02]  /*11330*/  ISETP.GE.U32.AND P2, PT, R9.reuse, 0x2, PT ;  /* 0x000000020900780c */ /* 0x040fe40003f46070 */
[C---:B------:R-:W-:Y:S02]  /*11340*/  ISETP.GE.U32.AND P3, PT, R9.reuse, 0x4, PT ;  /* 0x000000040900780c */ /* 0x040fe40003f66070 */
[C---:B------:R-:W-:Y:S02]  /*11350*/  ISETP.GE.U32.AND P4, PT, R9.reuse, 0x8, PT ;  /* 0x000000080900780c */ /* 0x040fe40003f86070 */
[----:B------:R-:W-:Y:S02]  /*11360*/  ISETP.GE.U32.AND P5, PT, R9, 0x10, PT ;  /* 0x000000100900780c */ /* 0x000fe40003fa6070 */
[----:B------:R-:W0:Y:S01]  /*11370*/  LDC R9, c[0x0][0xc38] ;  /* 0x00030e00ff097b82 */ /* 0x000e220000000800 */
[----:B---3--:R-:W-:-:S05]  /*11380*/  IMAD R4, R5, R0, RZ ;  /* 0x0000000005047224 */ /* 0x008fca00078e02ff */
        /* <DEDUP_REMOVED lines=17> */
[----:B------:R-:W0:Y:S02]  /*114a0*/  SHFL.IDX PT, R6, R2, 0x1f, 0x1f ;  /* 0x03e01f0002067f89 */ /* 0x000e2400000e0000 */
[----:B0-----:R-:W-:Y:S02]  /*114b0*/  IMAD R3, R6, R9, RZ ;  /* 0x0000000906037224 */ /* 0x001fe400078e02ff */
[----:B------:R-:W-:-:S02]  /*114c0*/  IMAD.MOV.U32 R6, RZ, RZ, RZ ;  /* 0x000000ffff067224 */ /* 0x000fc400078e00ff */
[----:B------:R-:W-:-:S05]  /*114d0*/  IMAD.IADD R8, R8, 0x1, R3 ;  /* 0x0000000108087824 */ /* 0x000fca00078e0203 */
[----:B------:R-:W-:-:S13]  /*114e0*/  ISETP.GT.AND P6, PT, R8, R7, PT ;  /* 0x000000070800720c */ /* 0x000fda0003fc4270 */
[----:B------:R-:W-:Y:S05]  /*114f0*/  @P6 BRA `(.L_x_12841) ;  /* 0x0000000000986947 */ /* 0x000fea0003800000 */
.L_x_12843:
        /* <DEDUP_REMOVED lines=10> */
[----:B------:R-:W2:Y:S01]  /*115a0*/  @!P6 LDC.64 R4, c[0x0][0xc78] ;  /* 0x00031e00ff04eb82 */ /* 0x000ea20000000a00 */
[----:B0-----:R-:W-:-:S05]  /*115b0*/  @!P6 IMAD.WIDE R2, R9, 0x4, R2 ;  /* 0x000000040902e825 */ /* 0x001fca00078e0202 */
[----:B------:R2:W3:Y:S02]  /*115c0*/  @!P6 LDG.E R0, desc[UR54][R2.64] ;  /* 0x000000360200e981 */ /* 0x0004e4000c1e1900 */
[----:B--2---:R-:W-:-:S04]  /*115d0*/  @!P6 IMAD.WIDE R2, R9, 0x4, R4 ;  /* 0x000000040902e825 */ /* 0x004fc800078e0204 */
        /* <DEDUP_REMOVED lines=8> */
[----:B-1----:R-:W-:-:S05]  /*11660*/  IMAD.IADD R10, R4, 0x1, R9 ;  /* 0x00000001040a7824 */ /* 0x002fca00078e0209 */
        /* <DEDUP_REMOVED lines=15> */
.L_x_12841:
        /* <DEDUP_REMOVED lines=12> */
[----:B0-----:R-:W-:-:S05]  /*11820*/  IMAD.U32 R5, RZ, RZ, UR5 ;  /* 0x00000005ff057e24 */ /* 0x001fca000f8e00ff */
[----:B------:R4:W0:Y:S02]  /*11830*/  SHFL.IDX PT, R6, R2, R5, 0x1f ;  /* 0x00001f0502067589 */ /* 0x00082400000e0000 */
.L_x_12844:
[----:B--2---:R-:W-:Y:S01]  /*11840*/  ISETP.NE.AND P0, PT, R4, 0x1, PT ;  /* 0x000000010400780c */ /* 0x004fe20003f05270 */
[----:B0-----:R-:W-:Y:S01]  /*11850*/  IMAD R24, R6, R9, R3 ;  /* 0x0000000906187224 */ /* 0x001fe200078e0203 */
[----:B------:R-:W-:-:S03]  /*11860*/  UIADD3 UR43, UR4, UR43, URZ ;  /* 0x0000002b042b7290 */ /* 0x000fc6000fffe03f */
[----:B----4-:R-:W-:-:S08]  /*11870*/  IMAD.IADD R5, R7, 0x1, -R24 ;  /* 0x0000000107057824 */ /* 0x010fd000078e0a18 */
[----:B------:R-:W-:Y:S05]  /*11880*/  @!P0 BRA `(.L_x_12845) ;  /* 0x0000000000dc8947 */ /* 0x000fea0003800000 */
[----:B---3--:R-:W-:Y:S02]  /*11890*/  IABS R6, R0 ;  /* 0x0000000000067213 */ /* 0x008fe40000000000 */
[----:B------:R-:W-:Y:S02]  /*118a0*/  IABS R7, R4 ;  /* 0x0000000400077213 */ /* 0x000fe40000000000 */
[----:B------:R-:W0:Y:S08]  /*118b0*/  I2F.RP R8, R6 ;  /* 0x0000000600087306 */ /* 0x000e300000209400 */
[----:B-1----:R-:W1:Y:S08]  /*118c0*/  I2F.RP R10, R7 ;  /* 0x00000007000a7306 */ /* 0x002e700000209400 */
[----:B0-----:R-:W0:Y:S08]  /*118d0*/  MUFU.RCP R8, R8 ;  /* 0x0000000800087308 */ /* 0x001e300000001000 */
[----:B-1----:R-:W-:Y:S01]  /*118e0*/  MUFU.RCP R10, R10 ;  /* 0x0000000a000a7308 */ /* 0x002fe20000001000 */
[----:B0-----:R-:W-:-:S07]  /*118f0*/  VIADD R2, R8, 0xffffffe ;  /* 0x0ffffffe08027836 */ /* 0x001fce0000000000 */
        /* <DEDUP_REMOVED lines=48> */
.L_x_12845:
[----:B------:R-:W-:Y:S02]  /*11c00*/  ULDC.64 UR4, c[0x0][0xc90] ;  /* 0x0003240000047ab9 */ /* 0x000fe40000000a00 */
[----:B------:R-:W-:-:S06]  /*11c10*/  UIMAD.WIDE UR4, UR43, 0x4, UR4 ;  /* 0x000000042b0478a5 */ /* 0x000fcc000f8e0204 */
[----:B------:R-:W-:Y:S02]  /*11c20*/  IMAD.U32 R2, RZ, RZ, UR4 ;  /* 0x00000004ff027e24 */ /* 0x000fe4000f8e00ff */
[----:B------:R-:W-:-:S05]  /*11c30*/  IMAD.U32 R3, RZ, RZ, UR5 ;  /* 0x00000005ff037e24 */ /* 0x000fca000f8e00ff */
[----:B------:R0:W3:Y:S02]  /*11c40*/  LDG.E R6, desc[UR54][R2.64] ;  /* 0x0000003602067981 */ /* 0x0000e4000c1e1900 */
[----:B0-----:R-:W-:Y:S02]  /*11c50*/  IMAD.MOV.U32 R2, RZ, RZ, RZ ;  /* 0x000000ffff027224 */ /* 0x001fe400078e00ff */
[----:B---3--:R-:W-:-:S05]  /*11c60*/  IMAD R4, R0, R6, RZ ;  /* 0x0000000600047224 */ /* 0x008fca00078e02ff */
[----:B------:R-:W-:-:S04]  /*11c70*/  IABS R7, R4 ;  /* 0x0000000400077213 */ /* 0x000fc80000000000 */
[----:B------:R-:W0:Y:S08]  /*11c80*/  I2F.RP R8, R7 ;  /* 0x0000000700087306 */ /* 0x000e300000209400 */
[----:B0-----:R-:W1:Y:S02]  /*11c90*/  MUFU.RCP R8, R8 ;  /* 0x0000000800087308 */ /* 0x001e640000001000 */
[----:B-1----:R-:W-:-:S06]  /*11ca0*/  VIADD R10, R8, 0xffffffe ;  /* 0x0ffffffe080a7836 */ /* 0x002fcc0000000000 */
        /* <DEDUP_REMOVED lines=51> */
.L_x_12846:
[----:B------:R-:W-:-:S05]  /*11fe0*/  LOP3.LUT R3, RZ, R3, RZ, 0x33, !PT ;  /* 0x00000003ff037212 */ /* 0x000fca00078e33ff */
[----:B------:R-:W-:Y:S01]  /*11ff0*/  IMAD.IADD R25, R0, 0x1, R3 ;  /* 0x0000000100197824 */ /* 0x000fe200078e0203 */
[----:B------:R-:W-:Y:S06]  /*12000*/  BRA `(.L_x_12847) ;  /* 0x0000000000107947 */ /* 0x000fec0003800000 */
.L_x_12842:
[----:B------:R-:W-:Y:S01]  /*12010*/  IMAD.MOV.U32 R24, RZ, RZ, R7 ;  /* 0x000000ffff187224 */ /* 0x000fe200078e0007 */
[----:B------:R-:W-:Y:S01]  /*12020*/  ULDC UR43, c[0x0][0xc3c] ;  /* 0x00030f00002b7ab9 */ /* 0x000fe20000000800 */
[----:B------:R-:W-:Y:S02]  /*12030*/  IMAD.MOV.U32 R25, RZ, RZ, RZ ;  /* 0x000000ffff197224 */ /* 0x000fe400078e00ff */
[----:B------:R-:W-:-:S07]  /*12040*/  IMAD.MOV.U32 R26, RZ, RZ, RZ ;  /* 0x000000ffff1a7224 */ /* 0x000fce00078e00ff */
.L_x_12847:
        /* <DEDUP_REMOVED lines=10> */
.L_x_12840:
[----:B------:R-:W-:Y:S02]  /*120f0*/  ULDC UR4, c[0x0][0xc3c] ;  /* 0x00030f0000047ab9 */ /* 0x000fe40000000800 */
[----:B------:R-:W-:-:S06]  /*12100*/  UISETP.GE.AND UP0, UPT, UR43, UR4, UPT ;  /* 0x000000042b00728c */ /* 0x000fcc000bf06270 */
[----:B------:R-:W-:-:S13]  /*12110*/  PLOP3.LUT P0, PT, PT, PT, UP0, 0x80, 0x0 ;  /* 0x000000000000781c */ /* 0x000fda0003f0f008 */
[----:B------:R-:W-:Y:S05]  /*12120*/  @!P0 BRA `(.L_x_12848) ;  /* 0xffffffbc00788947 */ /* 0x000fea000383ffff */
.L_x_12780:
[----:B01----:R-:W4:Y:S01]  /*12130*/  LDL.LU R0, [R1+0xc] ;  /* 0x00000c0001007983 */ /* 0x003f220000300800 */
[----:B------:R-:W-:Y:S01]  /*12140*/  BSSY B0, `(.L_x_12849) ;  /* 0x000000b000007945 */ /* 0x000fe20003800000 */
[----:B--2---:R-:W0:Y:S01]  /*12150*/  S2R R5, SR_CgaCtaId ;  /* 0x0000000000057919 */ /* 0x004e220000008800 */
[----:B----4-:R-:W-:-:S05]  /*12160*/  VIADD R0, R0, 0x1 ;  /* 0x0000000100007836 */ /* 0x010fca0000000000 */
        /* <DEDUP_REMOVED lines=8> */
.L_x_12893:
[----:B------:R-:W-:Y:S05]  /*121f0*/  BSYNC B0 ;  /* 0x0000000000007941 */ /* 0x000fea0003800000 */
.L_x_12849:
[----:B------:R-:W-:-:S03]  /*12200*/  UMOV UR4, 0xffffffff ;  /* 0xffffffff00047882 */ /* 0x000fc60000000000 */
[----:B------:R-:W-:Y:S05]  /*12210*/  BRA.DIV UR4, `(.L_x_12851) ;  /* 0x00000012042c7947 */ /* 0x000fea000b800000 */
[----:B0-----:R-:W0:Y:S02]  /*12220*/  S2R R0, SR_TID.X ;  /* 0x0000000000007919 */ /* 0x001e240000002100 */
[----:B0-----:R-:W-:-:S04]  /*12230*/  SHF.R.U32.HI R0, RZ, 0x5, R0 ;  /* 0x00000005ff007819 */ /* 0x001fc80000011600 */
[----:B------:R-:W-:-:S05]  /*12240*/  LOP3.LUT R0, R0, 0x3, RZ, 0xc0, !PT ;  /* 0x0000000300007812 */ /* 0x000fca00078ec0ff */
[----:B------:R0:W1:Y:S02]  /*12250*/  SHFL.IDX PT, R14, R0, RZ, 0x1f ;  /* 0x00001fff000e7589 */ /* 0x00006400000e0000 */
.L_x_12896:
[----:B-1----:R-:W-:Y:S01]  /*12260*/  ISETP.NE.AND P0, PT, R14, RZ, PT ;  /* 0x000000ff0e00720c */ /* 0x002fe20003f05270 */
[----:B------:R-:W-:-:S12]  /*12270*/  BSSY B0, `(.L_x_12852) ;  /* 0x000002b000007945 */ /* 0x000fd80003800000 */
[----:B------:R-:W-:Y:S05]  /*12280*/  @P0 BRA `(.L_x_12853) ;  /* 0x0000000000a40947 */ /* 0x000fea0003800000 */
[----:B------:R-:W-:-:S03]  /*12290*/  UMOV UR4, 0xffffffff ;  /* 0xffffffff00047882 */ /* 0x000fc60000000000 */
[----:B------:R-:W-:Y:S05]  /*122a0*/  BRA.DIV UR4, `(.L_x_12854) ;  /* 0x00000012043c7947 */ /* 0x000fea000b800000 */
[----:B------:R-:W-:-:S13]  /*122b0*/  ELECT P6, URZ, PT ;  /* 0x00000000003f782f */ /* 0x000fda00038c0000 */
.L_x_12899:
[----:B------:R-:W-:Y:S05]  /*122c0*/  @!P6 BRA `(.L_x_12853) ;  /* 0x000000000094e947 */ /* 0x000fea0003800000 */
[----:B------:R-:W-:-:S06]  /*122d0*/  ULOP3.LUT UR4, UR38, 0x2, URZ, 0xfc, !UPT ;  /* 0x0000000226047892 */ /* 0x000fcc000f8efc3f */
[----:B0-----:R-:W-:-:S05]  /*122e0*/  IMAD.U32 R0, RZ, RZ, UR4 ;  /* 0x00000004ff007e24 */ /* 0x001fca000f8e00ff */
[----:B------:R-:W-:-:S13]  /*122f0*/  ISETP.NE.AND P0, PT, R0, 0x3, PT ;  /* 0x000000030000780c */ /* 0x000fda0003f05270 */
[----:B------:R-:W-:Y:S05]  /*12300*/  @!P0 BRA `(.L_x_12855) ;  /* 0x0000000000048947 */ /* 0x000fea0003800000 */
[----:B------:R-:W-:Y:S01]  /*12310*/  BPT.TRAP 0x1 ;  /* 0x000000040000795c */ /* 0x000fe20000300000 */
.L_x_12855:
        /* <DEDUP_REMOVED lines=12> */
.L_x_12900:
[----:B------:R-:W1:Y:S02]  /*123e0*/  SYNCS.PHASECHK.TRANS64.TRYWAIT P1, [R3+URZ], R0 ;  /* 0x00000000030075a7 */ /* 0x000e64000802017f */
[----:B-1----:R-:W-:Y:S05]  /*123f0*/  @!P1 BRA `(.L_x_12857) ;  /* 0x00000010001c9947 */ /* 0x002fea0003800000 */
.L_x_12901:
[----:B------:R-:W-:Y:S05]  /*12400*/  @!P0 BRA `(.L_x_12858) ;  /* 0x0000000000048947 */ /* 0x000fea0003800000 */
[----:B------:R-:W-:Y:S01]  /*12410*/  BPT.TRAP 0x1 ;  /* 0x000000040000795c */ /* 0x000fe20000300000 */
.L_x_12858:
[----:B-1----:R-:W-:-:S04]  /*12420*/  IMAD R3, R18, 0x8, R7 ;  /* 0x0000000812037824 */ /* 0x002fc800078e0207 */
[----:B------:R-:W1:Y:S02]  /*12430*/  SYNCS.PHASECHK.TRANS64.TRYWAIT P1, [R3+URZ+0x13260], R4 ;  /* 0x01326004030075a7 */ /* 0x000e64000802017f */
[----:B-1----:R-:W-:Y:S05]  /*12440*/  @!P1 BRA `(.L_x_12859) ;  /* 0x00000010001c9947 */ /* 0x002fea0003800000 */
.L_x_12902:
[----:B------:R-:W-:Y:S05]  /*12450*/  @!P0 BRA `(.L_x_12860) ;  /* 0x0000000000048947 */ /* 0x000fea0003800000 */
[----:B------:R-:W-:Y:S01]  /*12460*/  BPT.TRAP 0x1 ;  /* 0x000000040000795c */ /* 0x000fe20000300000 */
.L_x_12860:
[----:B0-----:R-:W-:-:S04]  /*12470*/  IMAD R5, R6, 0x8, R7 ;  /* 0x0000000806057824 */ /* 0x001fc800078e0207 */
[----:B------:R-:W0:Y:S02]  /*12480*/  SYNCS.PHASECHK.TRANS64.TRYWAIT P1, [R5+URZ+0x13260], R0 ;  /* 0x01326000050075a7 */ /* 0x000e24000802017f */
[----:B0-----:R-:W-:Y:S05]  /*12490*/  @!P1 BRA `(.L_x_12861) ;  /* 0x00000010001c9947 */ /* 0x001fea0003800000 */
.L_x_12903:
[----:B------:R-:W-:Y:S05]  /*124a0*/  @!P0 BRA `(.L_x_12862) ;  /* 0x0000000000048947 */ /* 0x000fea0003800000 */
[----:B------:R-:W-:Y:S01]  /*124b0*/  BPT.TRAP 0x1 ;  /* 0x000000040000795c */ /* 0x000fe20000300000 */
.L_x_12862:
[----:B------:R-:W2:Y:S02]  /*124c0*/  SYNCS.PHASECHK.TRANS64.TRYWAIT P0, [R3+URZ+0x13280], R4 ;  /* 0x01328004030075a7 */ /* 0x000ea4000800017f */
[----:B--2---:R-:W-:Y:S05]  /*124d0*/  @!P0 BRA `(.L_x_12863) ;  /* 0x0000001000208947 */ /* 0x004fea0003800000 */
.L_x_12864:
[----:B----4-:R4:W0:Y:S02]  /*124e0*/  SYNCS.PHASECHK.TRANS64.TRYWAIT P0, [R5+URZ+0x13280], R0 ;  /* 0x01328000050075a7 */ /* 0x010824000800017f */
[----:B0-----:R-:W-:Y:S05]  /*124f0*/  @!P0 NANOSLEEP.SYNCS 0x989680 ;  /* 0x009896800000895d */ /* 0x001fea0003900000 */
[----:B------:R-:W0:Y:S02]  /*12500*/  @!P0 SYNCS.PHASECHK.TRANS64 P0, [R5+URZ+0x13280], R0 ;  /* 0x01328000050085a7 */ /* 0x000e24000800007f */
[----:B0-----:R-:W-:Y:S05]  /*12510*/  @!P0 BRA `(.L_x_12864) ;  /* 0xfffffffc00f08947 */ /* 0x001fea000383ffff */
.L_x_12853:
[----:B------:R-:W-:Y:S05]  /*12520*/  BSYNC B0 ;  /* 0x0000000000007941 */ /* 0x000fea0003800000 */
.L_x_12852:
[----:B------:R-:W-:Y:S05]  /*12530*/  EXIT ;  /* 0x000000000000794d */ /* 0x000fea0003800000 */
.L_x_12728:
[----:B0-----:R-:W-:-:S04]  /*12540*/  IMAD.U32 R3, RZ, RZ, UR45 ;  /* 0x0000002dff037e24 */ /* 0x001fc8000f8e00ff */
[----:B------:R0:W1:Y:S03]  /*12550*/  SYNCS.PHASECHK.TRANS64.TRYWAIT P0, [R3+URZ+0x13200], R0 ;  /* 0x01320000030075a7 */ /* 0x000066000800017f */
[----:B-1----:R-:W-:Y:S05]  /*12560*/  @!P0 NANOSLEEP.SYNCS 0x989680 ;  /* 0x009896800000895d */ /* 0x002fea0003900000 */
[----:B------:R-:W1:Y:S02]  /*12570*/  @!P0 SYNCS.PHASECHK.TRANS64 P0, [R3+URZ+0x13200], R0 ;  /* 0x01320000030085a7 */ /* 0x000e64000800007f */
[----:B-1----:R-:W-:Y:S05]  /*12580*/  @!P0 BRA `(.L_x_12728) ;  /* 0xfffffffc00ec8947 */ /* 0x002fea000383ffff */
[----:B------:R-:W-:Y:S05]  /*12590*/  BRA `(.L_x_12865) ;  /* 0xfffffef800187947 */ /* 0x000fea000383ffff */
.L_x_12732:
[----:B-1----:R1:W2:Y:S02]  /*125a0*/  SYNCS.PHASECHK.TRANS64.TRYWAIT P0, [R3+URZ+0x13230], R0 ;  /* 0x01323000030075a7 */ /* 0x0022a4000800017f */
[----:B--2---:R-:W-:Y:S05]  /*125b0*/  @!P0 NANOSLEEP.SYNCS 0x989680 ;  /* 0x009896800000895d */ /* 0x004fea0003900000 */
[----:B------:R-:W2:Y:S02]  /*125c0*/  @!P0 SYNCS.PHASECHK.TRANS64 P0, [R3+URZ+0x13230], R0 ;  /* 0x01323000030085a7 */ /* 0x000ea4000800007f */
[----:B--2---:R-:W-:Y:S05]  /*125d0*/  @!P0 BRA `(.L_x_12732) ;  /* 0xfffffffc00f08947 */ /* 0x004fea000383ffff */
[----:B------:R-:W-:Y:S05]  /*125e0*/  BRA `(.L_x_12731) ;  /* 0xfffffef800347947 */ /* 0x000fea000383ffff */
.L_x_12737:
[----:B-1----:R-:W-:-:S04]  /*125f0*/  IMAD.U32 R9, RZ, RZ, UR20 ;  /* 0x00000014ff097e24 */ /* 0x002fc8000f8e00ff */
[----:B------:R1:W2:Y:S03]  /*12600*/  SYNCS.PHASECHK.TRANS64.TRYWAIT P3, [R9+URZ+0x13230], R0 ;  /* 0x01323000090075a7 */ /* 0x0002a6000806017f */
[----:B--2---:R-:W-:Y:S05]  /*12610*/  @!P3 NANOSLEEP.SYNCS 0x989680 ;  /* 0x009896800000b95d */ /* 0x004fea0003900000 */
[----:B------:R-:W2:Y:S02]  /*12620*/  @!P3 SYNCS.PHASECHK.TRANS64 P3, [R9+URZ+0x13230], R0 ;  /* 0x013230000900b5a7 */ /* 0x000ea4000806007f */
[----:B--2---:R-:W-:Y:S05]  /*12630*/  @!P3 BRA `(.L_x_12737) ;  /* 0xfffffffc00ecb947 */ /* 0x004fea000383ffff */
[----:B------:R-:W-:Y:S05]  /*12640*/  BRA `(.L_x_12736) ;  /* 0xffffff2000ec7947 */ /* 0x000fea000383ffff */
.L_x_12741:
[----:B-1----:R-:W-:-:S04]  /*12650*/  IMAD.U32 R2, RZ, RZ, UR11 ;  /* 0x0000000bff027e24 */ /* 0x002fc8000f8e00ff */
[----:B------:R1:W2:Y:S03]  /*12660*/  SYNCS.PHASECHK.TRANS64.TRYWAIT P3, [R2+URZ+0x13250], R0 ;  /* 0x01325000020075a7 */ /* 0x0002a6000806017f */
[----:B--2---:R-:W-:Y:S05]  /*12670*/  @!P3 NANOSLEEP.SYNCS 0x989680 ;  /* 0x009896800000b95d */ /* 0x004fea0003900000 */
[----:B------:R-:W2:Y:S02]  /*12680*/  @!P3 SYNCS.PHASECHK.TRANS64 P3, [R2+URZ+0x13250], R0 ;  /* 0x013250000200b5a7 */ /* 0x000ea4000806007f */
[----:B--2---:R-:W-:Y:S05]  /*12690*/  @!P3 BRA `(.L_x_12741) ;  /* 0xfffffffc00ecb947 */ /* 0x004fea000383ffff */
[----:B------:R-:W-:Y:S05]  /*126a0*/  BRA `(.L_x_12740) ;  /* 0xffffff2400f87947 */ /* 0x000fea000383ffff */
.L_x_12748:
[----:B-1----:R-:W-:-:S04]  /*126b0*/  IMAD.U32 R9, RZ, RZ, UR6 ;  /* 0x00000006ff097e24 */ /* 0x002fc8000f8e00ff */
[----:B------:R1:W2:Y:S03]  /*126c0*/  SYNCS.PHASECHK.TRANS64.TRYWAIT P2, [R9+URZ+0x13230], R0 ;  /* 0x01323000090075a7 */ /* 0x0002a6000804017f */
[----:B--2---:R-:W-:Y:S05]  /*126d0*/  @!P2 NANOSLEEP.SYNCS 0x989680 ;  /* 0x009896800000a95d */ /* 0x004fea0003900000 */
[----:B------:R-:W2:Y:S02]  /*126e0*/  @!P2 SYNCS.PHASECHK.TRANS64 P2, [R9+URZ+0x13230], R0 ;  /* 0x013230000900a5a7 */ /* 0x000ea4000804007f */
[----:B--2---:R-:W-:Y:S05]  /*126f0*/  @!P2 BRA `(.L_x_12748) ;  /* 0xfffffffc00eca947 */ /* 0x004fea000383ffff */
[----:B------:R-:W-:Y:S05]  /*12700*/  BRA `(.L_x_12747) ;  /* 0xffffff5000307947 */ /* 0x000fea000383ffff */
.L_x_12752:
[----:B-1----:R-:W-:-:S04]  /*12710*/  IMAD.U32 R2, RZ, RZ, UR11 ;  /* 0x0000000bff027e24 */ /* 0x002fc8000f8e00ff */
[----:B------:R1:W2:Y:S03]  /*12720*/  SYNCS.PHASECHK.TRANS64.TRYWAIT P2, [R2+URZ+0x13250], R0 ;  /* 0x01325000020075a7 */ /* 0x0002a6000804017f */
[----:B--2---:R-:W-:Y:S05]  /*12730*/  @!P2 NANOSLEEP.SYNCS 0x989680 ;  /* 0x009896800000a95d */ /* 0x004fea0003900000 */
[----:B------:R-:W2:Y:S02]  /*12740*/  @!P2 SYNCS.PHASECHK.TRANS64 P2, [R2+URZ+0x13250], R0 ;  /* 0x013250000200a5a7 */ /* 0x000ea4000804007f */
[----:B--2---:R-:W-:Y:S05]  /*12750*/  @!P2 BRA `(.L_x_12752) ;  /* 0xfffffffc00eca947 */ /* 0x004fea000383ffff */
[----:B------:R-:W-:Y:S05]  /*12760*/  BRA `(.L_x_12751) ;  /* 0xffffff54003c7947 */ /* 0x000fea000383ffff */
.L_x_12758:
[----:B-1----:R-:W-:-:S04]  /*12770*/  IMAD.U32 R6, RZ, RZ, UR5 ;  /* 0x00000005ff067e24 */ /* 0x002fc8000f8e00ff */
[----:B------:R1:W2:Y:S03]  /*12780*/  SYNCS.PHASECHK.TRANS64.TRYWAIT P0, [R6+URZ+0x13250], R5 ;  /* 0x01325005060075a7 */ /* 0x0002a6000800017f */
[----:B--2---:R-:W-:Y:S05]  /*12790*/  @!P0 NANOSLEEP.SYNCS 0x989680 ;  /* 0x009896800000895d */ /* 0x004fea0003900000 */
[----:B------:R-:W2:Y:S02]  /*127a0*/  @!P0 SYNCS.PHASECHK.TRANS64 P0, [R6+URZ+0x13250], R5 ;  /* 0x01325005060085a7 */ /* 0x000ea4000800007f */
[----:B--2---:R-:W-:Y:S05]  /*127b0*/  @!P0 BRA `(.L_x_12758) ;  /* 0xfffffffc00ec8947 */ /* 0x004fea000383ffff */
[----:B------:R-:W-:Y:S05]  /*127c0*/  BRA `(.L_x_12757) ;  /* 0xffffff70007c7947 */ /* 0x000fea000383ffff */
.L_x_12796:
[----:B------:R-:W-:Y:S02]  /*127d0*/  IMAD.MOV.U32 R13, RZ, RZ, R20 ;  /* 0x000000ffff0d7224 */ /* 0x000fe400078e0014 */
[----:B------:R-:W-:Y:S02]  /*127e0*/  IMAD.MOV.U32 R12, RZ, RZ, RZ ;  /* 0x000000ffff0c7224 */ /* 0x000fe400078e00ff */
[----:B------:R-:W-:Y:S02]  /*127f0*/  IMAD.MOV.U32 R11, RZ, RZ, 0x1f ;  /* 0x0000001fff0b7424 */ /* 0x000fe400078e00ff */
[----:B------:R-:W-:-:S07]  /*12800*/  IMAD.MOV.U32 R15, RZ, RZ, -0x1 ;  /* 0xffffffffff0f7424 */ /* 0x000fce00078e00ff */
[----:B012---:R-:W-:Y:S05]  /*12810*/  WARPSYNC.COLLECTIVE R15, `(.L_x_12866) ;  /* 0x000000000f087348 */ /* 0x007fea0003c00000 */
[----:B------:R3:W4:Y:S02]  /*12820*/  SHFL.IDX P6, R14, R13, R12, R11 ;  /* 0x0000000c0d0e7389 */ /* 0x00072400000c000b */
[----:B01234-:R-:W-:Y:S01]  /*12830*/  ENDCOLLECTIVE ;  /* 0x000000000000791b */ /* 0x01ffe20003800000 */
.L_x_12866:
[----:B------:R-:W-:Y:S05]  /*12840*/  BRA `(.L_x_12867) ;  /* 0xffffffc400d87947 */ /* 0x000fea000383ffff */
.L_x_12798:
[----:B------:R-:W-:Y:S01]  /*12850*/  BSSY B0, `(.L_x_12868) ;  /* 0x0000006000007945 */ /* 0x000fe20003800000 */
[----:B------:R-:W-:-:S07]  /*12860*/  IMAD.MOV.U32 R15, RZ, RZ, -0x1 ;  /* 0xffffffffff0f7424 */ /* 0x000fce00078e00ff */
[----:B0123--:R-:W-:Y:S05]  /*12870*/  WARPSYNC.COLLECTIVE R15, `(.L_x_12869) ;  /* 0x000000000f0c7348 */ /* 0x00ffea0003c00000 */
[----:B------:R-:W-:Y:S02]  /*12880*/  ELECT P6, UR62, PT ;  /* 0x00000000003e782f */ /* 0x000fe400038c0000 */
[----:B------:R-:W-:Y:S01]  /*12890*/  MOV R14, UR62 ;  /* 0x0000003e000e7c02 */ /* 0x000fe20008000f00 */
[----:B0123--:R-:W-:Y:S10]  /*128a0*/  ENDCOLLECTIVE ;  /* 0x000000000000791b */ /* 0x00fff40003800000 */
.L_x_12869:
[----:B------:R-:W-:Y:S05]  /*128b0*/  BSYNC B0 ;  /* 0x0000000000007941 */ /* 0x000fea0003800000 */
.L_x_12868:
[----:B------:R-:W-:Y:S05]  /*128c0*/  BRA `(.L_x_12870) ;  /* 0xffffffc400dc7947 */ /* 0x000fea000383ffff */
.L_x_12800:
[----:B----4-:R4:W0:Y:S02]  /*128d0*/  SYNCS.PHASECHK.TRANS64.TRYWAIT P0, [R2+URZ+0x13280], R3 ;  /* 0x01328003020075a7 */ /* 0x010824000800017f */
[----:B0-----:R-:W-:Y:S05]  /*128e0*/  @!P0 NANOSLEEP.SYNCS 0x989680 ;  /* 0x009896800000895d */ /* 0x001fea0003900000 */
[----:B------:R-:W0:Y:S02]  /*128f0*/  @!P0 SYNCS.PHASECHK.TRANS64 P0, [R2+URZ+0x13280], R3 ;  /* 0x01328003020085a7 */ /* 0x000e24000800007f */
[----:B0-----:R-:W-:Y:S05]  /*12900*/  @!P0 BRA `(.L_x_12800) ;  /* 0xfffffffc00f08947 */ /* 0x001fea000383ffff */
[----:B------:R-:W-:Y:S05]  /*12910*/  BRA `(.L_x_12871) ;  /* 0xffffffc800387947 */ /* 0x000fea000383ffff */
.L_x_12802:
[----:B0-----:R0:W2:Y:S02]  /*12920*/  SYNCS.PHASECHK.TRANS64.TRYWAIT P0, [R2+URZ+0x13240], R3 ;  /* 0x01324003020075a7 */ /* 0x0010a4000800017f */
[----:B--2---:R-:W-:Y:S05]  /*12930*/  @!P0 NANOSLEEP.SYNCS 0x989680 ;  /* 0x009896800000895d */ /* 0x004fea0003900000 */
[----:B------:R-:W2:Y:S02]  /*12940*/  @!P0 SYNCS.PHASECHK.TRANS64 P0, [R2+URZ+0x13240], R3 ;  /* 0x01324003020085a7 */ /* 0x000ea4000800007f */
[----:B--2---:R-:W-:Y:S05]  /*12950*/  @!P0 BRA `(.L_x_12802) ;  /* 0xfffffffc00f08947 */ /* 0x004fea000383ffff */
[----:B------:R-:W-:Y:S05]  /*12960*/  BRA `(.L_x_12872) ;  /* 0xffffffc800887947 */ /* 0x000fea000383ffff */
.L_x_12806:
        /* <DEDUP_REMOVED lines=9> */
.L_x_12873:
[----:B------:R-:W-:Y:S01]  /*12a00*/  ISETP.GE.AND P1, PT, R25, R7, PT ;  /* 0x000000071900720c */ /* 0x000fe20003f26270 */
[----:B------:R-:W-:Y:S02]  /*12a10*/  IMAD.MOV.U32 R13, RZ, RZ, R0 ;  /* 0x000000ffff0d7224 */ /* 0x000fe400078e0000 */
[----:B------:R-:W-:-:S10]  /*12a20*/  IMAD.MOV.U32 R2, RZ, RZ, R14 ;  /* 0x000000ffff027224 */ /* 0x000fd400078e000e */
[----:B------:R-:W-:Y:S05]  /*12a30*/  WARPSYNC.COLLECTIVE R15, `(.L_x_12874) ;  /* 0x000000000f087348 */ /* 0x000fea0003c00000 */
[----:B------:R0:W1:Y:S02]  /*12a40*/  SHFL.IDX P6, R14, R13, R12, R11 ;  /* 0x0000000c0d0e7389 */ /* 0x00006400000c000b */
[----:B01----:R-:W-:Y:S01]  /*12a50*/  ENDCOLLECTIVE ;  /* 0x000000000000791b */ /* 0x003fe20003800000 */
.L_x_12874:
[----:B------:R-:W-:Y:S02]  /*12a60*/  IMAD.MOV.U32 R13, RZ, RZ, R5 ;  /* 0x000000ffff0d7224 */ /* 0x000fe400078e0005 */
[----:B------:R-:W-:Y:S02]  /*12a70*/  IMAD.MOV.U32 R12, RZ, RZ, 0x1 ;  /* 0x00000001ff0c7424 */ /* 0x000fe400078e00ff */
[----:B------:R-:W-:-:S07]  /*12a80*/  IMAD.MOV.U32 R3, RZ, RZ, R14 ;  /* 0x000000ffff037224 */ /* 0x000fce00078e000e */
[----:B------:R-:W-:Y:S05]  /*12a90*/  WARPSYNC.COLLECTIVE R15, `(.L_x_12875) ;  /* 0x000000000f087348 */ /* 0x000fea0003c00000 */
[----:B------:R0:W1:Y:S02]  /*12aa0*/  SHFL.IDX P6, R14, R13, R12, R11 ;  /* 0x0000000c0d0e7389 */ /* 0x00006400000c000b */
[----:B01----:R-:W-:Y:S01]  /*12ab0*/  ENDCOLLECTIVE ;  /* 0x000000000000791b */ /* 0x003fe20003800000 */
.L_x_12875:
[----:B------:R-:W-:-:S05]  /*12ac0*/  @!P1 IADD3 R8, P2, R10, R3, RZ ;  /* 0x000000030a089210 */ /* 0x000fca0007f5e0ff */
[----:B------:R-:W-:Y:S02]  /*12ad0*/  @!P1 IMAD.X R3, RZ, RZ, R2, P2 ;  /* 0x000000ffff039224 */ /* 0x000fe400010e0602 */
        /* <DEDUP_REMOVED lines=8> */
[----:B0-----:R-:W-:-:S12]  /*12b60*/  IMAD.MOV.U32 R2, RZ, RZ, R14 ;  /* 0x000000ffff027224 */ /* 0x001fd800078e000e */
[----:B------:R-:W-:Y:S05]  /*12b70*/  WARPSYNC.COLLECTIVE R15, `(.L_x_12876) ;  /* 0x000000000f087348 */ /* 0x000fea0003c00000 */
[----:B------:R0:W1:Y:S02]  /*12b80*/  SHFL.IDX P6, R14, R13, R12, R11 ;  /* 0x0000000c0d0e7389 */ /* 0x00006400000c000b */
[----:B01----:R-:W-:Y:S01]  /*12b90*/  ENDCOLLECTIVE ;  /* 0x000000000000791b */ /* 0x003fe20003800000 */
.L_x_12876:
[----:B------:R-:W-:Y:S02]  /*12ba0*/  IMAD.MOV.U32 R13, RZ, RZ, R5 ;  /* 0x000000ffff0d7224 */ /* 0x000fe400078e0005 */
[----:B------:R-:W-:Y:S01]  /*12bb0*/  IMAD.MOV.U32 R12, RZ, RZ, 0x2 ;  /* 0x00000002ff0c7424 */ /* 0x000fe200078e00ff */
[----:B------:R-:W-:-:S13]  /*12bc0*/  @!P1 IADD3 R8, P2, R10, R14, RZ ;  /* 0x0000000e0a089210 */ /* 0x000fda0007f5e0ff */
[----:B------:R-:W-:Y:S05]  /*12bd0*/  WARPSYNC.COLLECTIVE R15, `(.L_x_12877) ;  /* 0x000000000f087348 */ /* 0x000fea0003c00000 */
[----:B------:R0:W1:Y:S02]  /*12be0*/  SHFL.IDX P6, R14, R13, R12, R11 ;  /* 0x0000000c0d0e7389 */ /* 0x00006400000c000b */
[----:B01----:R-:W-:Y:S01]  /*12bf0*/  ENDCOLLECTIVE ;  /* 0x000000000000791b */ /* 0x003fe20003800000 */
.L_x_12877:
[----:B------:R-:W-:Y:S02]  /*12c00*/  @!P1 IMAD.X R3, RZ, RZ, R2, P2 ;  /* 0x000000ffff039224 */ /* 0x000fe400010e0602 */
[----:B------:R-:W-:Y:S02]  /*12c10*/  @!P1 IMAD.MOV.U32 R2, RZ, RZ, R8 ;  /* 0x000000ffff029224 */ /* 0x000fe400078e0008 */
[----:B------:R-:W-:-:S03]  /*12c20*/  VIADD R8, R25, 0x40 ;  /* 0x0000004019087836 */ /* 0x000fc60000000000 */
[----:B------:R-:W-:Y:S01]  /*12c30*/  @!PT LDS RZ, [RZ] ;  /* 0x00000000fffff984 */ /* 0x000fe20000000800 */
[----:B------:R-:W-:Y:S01]  /*12c40*/  @!PT LDS RZ, [RZ] ;  /* 0x00000000fffff984 */ /* 0x000fe20000000800 */
[----:B------:R-:W-:Y:S01]  /*12c50*/  @!PT LDS RZ, [RZ] ;  /* 0x00000000fffff984 */ /* 0x000fe20000000800 */
[----:B------:R0:W-:Y:S02]  /*12c60*/  @!P1 LDGSTS.E.BYPASS.LTC128B.128 [R9+0xb800], desc[UR54][R2.64], !P0 ;  /* 0x0b80000002099fae */ /* 0x0001e4000c101d76 */
[----:B------:R-:W-:Y:S01]  /*12c70*/  ISETP.GE.AND P1, PT, R8, R7, PT ;  /* 0x000000070800720c */ /* 0x000fe20003f26270 */
[----:B------:R-:W-:Y:S02]  /*12c80*/  IMAD.MOV.U32 R13, RZ, RZ, R0 ;  /* 0x000000ffff0d7224 */ /* 0x000fe400078e0000 */
[----:B0-----:R-:W-:-:S10]  /*12c90*/  IMAD.MOV.U32 R2, RZ, RZ, R14 ;  /* 0x000000ffff027224 */ /* 0x001fd400078e000e */
[----:B------:R-:W-:Y:S05]  /*12ca0*/  WARPSYNC.COLLECTIVE R15, `(.L_x_12878) ;  /* 0x000000000f087348 */ /* 0x000fea0003c00000 */
[----:B------:R0:W1:Y:S02]  /*12cb0*/  SHFL.IDX P6, R14, R13, R12, R11 ;  /* 0x0000000c0d0e7389 */ /* 0x00006400000c000b */
[----:B01----:R-:W-:Y:S01]  /*12cc0*/  ENDCOLLECTIVE ;  /* 0x000000000000791b */ /* 0x003fe20003800000 */
.L_x_12878:
[----:B------:R-:W-:Y:S02]  /*12cd0*/  IMAD.MOV.U32 R13, RZ, RZ, R5 ;  /* 0x000000ffff0d7224 */ /* 0x000fe400078e0005 */
[----:B------:R-:W-:Y:S01]  /*12ce0*/  IMAD.MOV.U32 R12, RZ, RZ, 0x3 ;  /* 0x00000003ff0c7424 */ /* 0x000fe200078e00ff */
[----:B------:R-:W-:-:S13]  /*12cf0*/  @!P1 IADD3 R8, P2, R10, R14, RZ ;  /* 0x0000000e0a089210 */ /* 0x000fda0007f5e0ff */
[----:B------:R-:W-:Y:S05]  /*12d00*/  WARPSYNC.COLLECTIVE R15, `(.L_x_12879) ;  /* 0x000000000f087348 */ /* 0x000fea0003c00000 */
[----:B------:R0:W1:Y:S02]  /*12d10*/  SHFL.IDX P6, R14, R13, R12, R11 ;  /* 0x0000000c0d0e7389 */ /* 0x00006400000c000b */
[----:B01----:R-:W-:Y:S01]  /*12d20*/  ENDCOLLECTIVE ;  /* 0x000000000000791b */ /* 0x003fe20003800000 */
.L_x_12879:
        /* <DEDUP_REMOVED lines=13> */
.L_x_12880:
[----:B------:R-:W-:Y:S02]  /*12e00*/  IMAD.MOV.U32 R13, RZ, RZ, R6 ;  /* 0x000000ffff0d7224 */ /* 0x000fe400078e0006 */
[----:B------:R-:W-:Y:S02]  /*12e10*/  IMAD.MOV.U32 R12, RZ, RZ, RZ ;  /* 0x000000ffff0c7224 */ /* 0x000fe400078e00ff */
[----:B------:R-:W-:-:S07]  /*12e20*/  IMAD.MOV.U32 R2, RZ, RZ, R14 ;  /* 0x000000ffff027224 */ /* 0x000fce00078e000e */
[----:B------:R-:W-:Y:S05]  /*12e30*/  WARPSYNC.COLLECTIVE R15, `(.L_x_12881) ;  /* 0x000000000f087348 */ /* 0x000fea0003c00000 */
[----:B------:R0:W1:Y:S02]  /*12e40*/  SHFL.IDX P6, R14, R13, R12, R11 ;  /* 0x0000000c0d0e7389 */ /* 0x00006400000c000b */
[----:B01----:R-:W-:Y:S01]  /*12e50*/  ENDCOLLECTIVE ;  /* 0x000000000000791b */ /* 0x003fe20003800000 */
.L_x_12881:
        /* <DEDUP_REMOVED lines=11> */
.L_x_12882:
        /* <DEDUP_REMOVED lines=8> */
.L_x_12883:
        /* <DEDUP_REMOVED lines=11> */
.L_x_12884:
[----:B------:R-:W-:Y:S05]  /*13040*/  BRA `(.L_x_12885) ;  /* 0xffffffcc00747947 */ /* 0x000fea000383ffff */
.L_x_12809:
[----:B0-----:R0:W1:Y:S02]  /*13050*/  SYNCS.PHASECHK.TRANS64.TRYWAIT P0, [R16+URZ+0x13220], R3 ;  /* 0x01322003100075a7 */ /* 0x001064000800017f */
[----:B-1----:R-:W-:Y:S05]  /*13060*/  @!P0 NANOSLEEP.SYNCS 0x989680 ;  /* 0x009896800000895d */ /* 0x002fea0003900000 */
[----:B------:R-:W1:Y:S02]  /*13070*/  @!P0 SYNCS.PHASECHK.TRANS64 P0, [R16+URZ+0x13220], R3 ;  /* 0x01322003100085a7 */ /* 0x000e64000800007f */
[----:B-1----:R-:W-:Y:S05]  /*13080*/  @!P0 BRA `(.L_x_12809) ;  /* 0xfffffffc00f08947 */ /* 0x002fea000383ffff */
[----:B------:R-:W-:Y:S05]  /*13090*/  BRA `(.L_x_12886) ;  /* 0xffffffcc00dc7947 */ /* 0x000fea000383ffff */
.L_x_12815:
[----:B0-----:R0:W2:Y:S02]  /*130a0*/  SYNCS.PHASECHK.TRANS64.TRYWAIT P0, [R9+URZ+0x13280], R2 ;  /* 0x01328002090075a7 */ /* 0x0010a4000800017f */
[----:B--2---:R-:W-:Y:S05]  /*130b0*/  @!P0 NANOSLEEP.SYNCS 0x989680 ;  /* 0x009896800000895d */ /* 0x004fea0003900000 */
[----:B------:R-:W2:Y:S02]  /*130c0*/  @!P0 SYNCS.PHASECHK.TRANS64 P0, [R9+URZ+0x13280], R2 ;  /* 0x01328002090085a7 */ /* 0x000ea4000800007f */
[----:B--2---:R-:W-:Y:S05]  /*130d0*/  @!P0 BRA `(.L_x_12815) ;  /* 0xfffffffc00f08947 */ /* 0x004fea000383ffff */
[----:B------:R-:W-:Y:S05]  /*130e0*/  BRA `(.L_x_12887) ;  /* 0xffffffd000787947 */ /* 0x000fea000383ffff */
.L_x_12820:
[----:B-1----:R1:W2:Y:S02]  /*130f0*/  SYNCS.PHASECHK.TRANS64.TRYWAIT P0, [R9+URZ+0x13240], R2 ;  /* 0x01324002090075a7 */ /* 0x0022a4000800017f */
[----:B--2---:R-:W-:Y:S05]  /*13100*/  @!P0 NANOSLEEP.SYNCS 0x989680 ;  /* 0x009896800000895d */ /* 0x004fea0003900000 */
[----:B------:R-:W2:Y:S02]  /*13110*/  @!P0 SYNCS.PHASECHK.TRANS64 P0, [R9+URZ+0x13240], R2 ;  /* 0x01324002090085a7 */ /* 0x000ea4000800007f */
[----:B--2---:R-:W-:Y:S05]  /*13120*/  @!P0 BRA `(.L_x_12820) ;  /* 0xfffffffc00f08947 */ /* 0x004fea000383ffff */
[----:B------:R-:W-:Y:S05]  /*13130*/  BRA `(.L_x_12888) ;  /* 0xffffffd000f47947 */ /* 0x000fea000383ffff */
.L_x_12826:
[----:B0-----:R0:W1:Y:S02]  /*13140*/  SYNCS.PHASECHK.TRANS64.TRYWAIT P0, [R3+URZ+0x13270], R2 ;  /* 0x01327002030075a7 */ /* 0x001064000800017f */
[----:B-1----:R-:W-:Y:S05]  /*13150*/  @!P0 NANOSLEEP.SYNCS 0x989680 ;  /* 0x009896800000895d */ /* 0x002fea0003900000 */
[----:B------:R-:W1:Y:S02]  /*13160*/  @!P0 SYNCS.PHASECHK.TRANS64 P0, [R3+URZ+0x13270], R2 ;  /* 0x01327002030085a7 */ /* 0x000e64000800007f */
[----:B-1----:R-:W-:Y:S05]  /*13170*/  @!P0 BRA `(.L_x_12826) ;  /* 0xfffffffc00f08947 */ /* 0x002fea000383ffff */
[----:B------:R-:W-:Y:S05]  /*13180*/  BRA `(.L_x_12889) ;  /* 0xffffffd400907947 */ /* 0x000fea000383ffff */
.L_x_12828:
[----:B0-----:R0:W1:Y:S02]  /*13190*/  SYNCS.PHASECHK.TRANS64.TRYWAIT P0, [R3+URZ+0x13260], R2 ;  /* 0x01326002030075a7 */ /* 0x001064000800017f */
[----:B-1----:R-:W-:Y:S05]  /*131a0*/  @!P0 NANOSLEEP.SYNCS 0x989680 ;  /* 0x009896800000895d */ /* 0x002fea0003900000 */
[----:B------:R-:W1:Y:S02]  /*131b0*/  @!P0 SYNCS.PHASECHK.TRANS64 P0, [R3+URZ+0x13260], R2 ;  /* 0x01326002030085a7 */ /* 0x000e64000800007f */
[----:B-1----:R-:W-:Y:S05]  /*131c0*/  @!P0 BRA `(.L_x_12828) ;  /* 0xfffffffc00f08947 */ /* 0x002fea000383ffff */
[----:B------:R-:W-:Y:S05]  /*131d0*/  BRA `(.L_x_12890) ;  /* 0xffffffd400987947 */ /* 0x000fea000383ffff */
.L_x_12835:
[----:B0-----:R0:W1:Y:S02]  /*131e0*/  SYNCS.PHASECHK.TRANS64.TRYWAIT P1, [R2+URZ+0x13270], R3 ;  /* 0x01327003020075a7 */ /* 0x001064000802017f */
[----:B-1----:R-:W-:Y:S05]  /*131f0*/  @!P1 NANOSLEEP.SYNCS 0x989680 ;  /* 0x009896800000995d */ /* 0x002fea0003900000 */
[----:B------:R-:W1:Y:S02]  /*13200*/  @!P1 SYNCS.PHASECHK.TRANS64 P1, [R2+URZ+0x13270], R3 ;  /* 0x01327003020095a7 */ /* 0x000e64000802007f */
[----:B-1----:R-:W-:Y:S05]  /*13210*/  @!P1 BRA `(.L_x_12835) ;  /* 0xfffffffc00f09947 */ /* 0x002fea000383ffff */
[----:B------:R-:W-:Y:S05]  /*13220*/  BRA `(.L_x_12891) ;  /* 0xffffffd800dc7947 */ /* 0x000fea000383ffff */
.L_x_12837:
[----:B0-----:R0:W1:Y:S02]  /*13230*/  SYNCS.PHASECHK.TRANS64.TRYWAIT P1, [R2+URZ+0x13260], R5 ;  /* 0x01326005020075a7 */ /* 0x001064000802017f */
[----:B-1----:R-:W-:Y:S05]  /*13240*/  @!P1 NANOSLEEP.SYNCS 0x989680 ;  /* 0x009896800000995d */ /* 0x002fea0003900000 */
[----:B------:R-:W1:Y:S02]  /*13250*/  @!P1 SYNCS.PHASECHK.TRANS64 P1, [R2+URZ+0x13260], R5 ;  /* 0x01326005020095a7 */ /* 0x000e64000802007f */
[----:B-1----:R-:W-:Y:S05]  /*13260*/  @!P1 BRA `(.L_x_12837) ;  /* 0xfffffffc00f09947 */ /* 0x002fea000383ffff */
[----:B------:R-:W-:Y:S05]  /*13270*/  BRA `(.L_x_12892) ;  /* 0xffffffd800e47947 */ /* 0x000fea000383ffff */
.L_x_12850:
[----:B0-----:R0:W1:Y:S02]  /*13280*/  SYNCS.PHASECHK.TRANS64.TRYWAIT P0, [R7+URZ+0x13220], R0 ;  /* 0x01322000070075a7 */ /* 0x001064000800017f */
[----:B-1----:R-:W-:Y:S05]  /*13290*/  @!P0 NANOSLEEP.SYNCS 0x989680 ;  /* 0x009896800000895d */ /* 0x002fea0003900000 */
[----:B------:R-:W1:Y:S02]  /*132a0*/  @!P0 SYNCS.PHASECHK.TRANS64 P0, [R7+URZ+0x13220], R0 ;  /* 0x01322000070085a7 */ /* 0x000e64000800007f */
[----:B-1----:R-:W-:Y:S05]  /*132b0*/  @!P0 BRA `(.L_x_12850) ;  /* 0xfffffffc00f08947 */ /* 0x002fea000383ffff */
[----:B------:R-:W-:Y:S05]  /*132c0*/  BRA `(.L_x_12893) ;  /* 0xffffffec00c87947 */ /* 0x000fea000383ffff */
.L_x_12851:
        /* <DEDUP_REMOVED lines=8> */
[----:B0--3--:R-:W-:Y:S05]  /*13350*/  WARPSYNC.COLLECTIVE R15, `(.L_x_12895) ;  /* 0x000000000f087348 */ /* 0x009fea0003c00000 */
[----:B------:R1:W2:Y:S02]  /*13360*/  SHFL.IDX P6, R14, R13, R12, R11 ;  /* 0x0000000c0d0e7389 */ /* 0x0002a400000c000b */
[----:B0123--:R-:W-:Y:S01]  /*13370*/  ENDCOLLECTIVE ;  /* 0x000000000000791b */ /* 0x00ffe20003800000 */
.L_x_12895:
[----:B------:R-:W-:Y:S05]  /*13380*/  BSYNC B0 ;  /* 0x0000000000007941 */ /* 0x000fea0003800000 */
.L_x_12894:
[----:B------:R-:W-:Y:S05]  /*13390*/  BRA `(.L_x_12896) ;  /* 0xffffffec00b07947 */ /* 0x000fea000383ffff */
.L_x_12854:
[----:B------:R-:W-:Y:S01]  /*133a0*/  BSSY B1, `(.L_x_12897) ;  /* 0x0000006000017945 */ /* 0x000fe20003800000 */
[----:B------:R-:W-:-:S07]  /*133b0*/  IMAD.MOV.U32 R15, RZ, RZ, -0x1 ;  /* 0xffffffffff0f7424 */ /* 0x000fce00078e00ff */
[----:B0--3--:R-:W-:Y:S05]  /*133c0*/  WARPSYNC.COLLECTIVE R15, `(.L_x_12898) ;  /* 0x000000000f0c7348 */ /* 0x009fea0003c00000 */
[----:B------:R-:W-:Y:S02]  /*133d0*/  ELECT P6, UR62, PT ;  /* 0x00000000003e782f */ /* 0x000fe400038c0000 */
[----:B------:R-:W-:Y:S01]  /*133e0*/  MOV R14, UR62 ;  /* 0x0000003e000e7c02 */ /* 0x000fe20008000f00 */
[----:B0--3--:R-:W-:Y:S10]  /*133f0*/  ENDCOLLECTIVE ;  /* 0x000000000000791b */ /* 0x009ff40003800000 */
.L_x_12898:
[----:B------:R-:W-:Y:S05]  /*13400*/  BSYNC B1 ;  /* 0x0000000000017941 */ /* 0x000fea0003800000 */
.L_x_12897:
[----:B------:R-:W-:Y:S05]  /*13410*/  BRA `(.L_x_12899) ;  /* 0xffffffec00a87947 */ /* 0x000fea000383ffff */
.L_x_12856:
[----:B0-----:R0:W1:Y:S02]  /*13420*/  SYNCS.PHASECHK.TRANS64.TRYWAIT P1, [R5+URZ], R4 ;  /* 0x00000004050075a7 */ /* 0x001064000802017f */
[----:B-1----:R-:W-:Y:S05]  /*13430*/  @!P1 NANOSLEEP.SYNCS 0x989680 ;  /* 0x009896800000995d */ /* 0x002fea0003900000 */
[----:B------:R-:W1:Y:S02]  /*13440*/  @!P1 SYNCS.PHASECHK.TRANS64 P1, [R5+URZ], R4 ;  /* 0x00000004050095a7 */ /* 0x000e64000802007f */
[----:B-1----:R-:W-:Y:S05]  /*13450*/  @!P1 BRA `(.L_x_12856) ;  /* 0xfffffffc00f09947 */ /* 0x002fea000383ffff */
[----:B------:R-:W-:Y:S05]  /*13460*/  BRA `(.L_x_12900) ;  /* 0xffffffec00dc7947 */ /* 0x000fea000383ffff */
.L_x_12857:
[----:B-1----:R1:W2:Y:S02]  /*13470*/  SYNCS.PHASECHK.TRANS64.TRYWAIT P1, [R3+URZ], R0 ;  /* 0x00000000030075a7 */ /* 0x0022a4000802017f */
[----:B--2---:R-:W-:Y:S05]  /*13480*/  @!P1 NANOSLEEP.SYNCS 0x989680 ;  /* 0x009896800000995d */ /* 0x004fea0003900000 */
[----:B------:R-:W2:Y:S02]  /*13490*/  @!P1 SYNCS.PHASECHK.TRANS64 P1, [R3+URZ], R0 ;  /* 0x00000000030095a7 */ /* 0x000ea4000802007f */
[----:B--2---:R-:W-:Y:S05]  /*134a0*/  @!P1 BRA `(.L_x_12857) ;  /* 0xfffffffc00f09947 */ /* 0x004fea000383ffff */
[----:B------:R-:W-:Y:S05]  /*134b0*/  BRA `(.L_x_12901) ;  /* 0xffffffec00d07947 */ /* 0x000fea000383ffff */
.L_x_12859:
[----:B-1----:R1:W2:Y:S02]  /*134c0*/  SYNCS.PHASECHK.TRANS64.TRYWAIT P1, [R3+URZ+0x13260], R4 ;  /* 0x01326004030075a7 */ /* 0x0022a4000802017f */
[----:B--2---:R-:W-:Y:S05]  /*134d0*/  @!P1 NANOSLEEP.SYNCS 0x989680 ;  /* 0x009896800000995d */ /* 0x004fea0003900000 */
[----:B------:R-:W2:Y:S02]  /*134e0*/  @!P1 SYNCS.PHASECHK.TRANS64 P1, [R3+URZ+0x13260], R4 ;  /* 0x01326004030095a7 */ /* 0x000ea4000802007f */
[----:B--2---:R-:W-:Y:S05]  /*134f0*/  @!P1 BRA `(.L_x_12859) ;  /* 0xfffffffc00f09947 */ /* 0x004fea000383ffff */
[----:B------:R-:W-:Y:S05]  /*13500*/  BRA `(.L_x_12902) ;  /* 0xffffffec00d07947 */ /* 0x000fea000383ffff */
.L_x_12861:
[----:B0-----:R0:W2:Y:S02]  /*13510*/  SYNCS.PHASECHK.TRANS64.TRYWAIT P1, [R5+URZ+0x13260], R0 ;  /* 0x01326000050075a7 */ /* 0x0010a4000802017f */
[----:B--2---:R-:W-:Y:S05]  /*13520*/  @!P1 NANOSLEEP.SYNCS 0x989680 ;  /* 0x009896800000995d */ /* 0x004fea0003900000 */
[----:B------:R-:W2:Y:S02]  /*13530*/  @!P1 SYNCS.PHASECHK.TRANS64 P1, [R5+URZ+0x13260], R0 ;  /* 0x01326000050095a7 */ /* 0x000ea4000802007f */
[----:B--2---:R-:W-:Y:S05]  /*13540*/  @!P1 BRA `(.L_x_12861) ;  /* 0xfffffffc00f09947 */ /* 0x004fea000383ffff */
[----:B------:R-:W-:Y:S05]  /*13550*/  BRA `(.L_x_12903) ;  /* 0xffffffec00d07947 */ /* 0x000fea000383ffff */
.L_x_12863:
[----:B--2---:R2:W4:Y:S02]  /*13560*/  SYNCS.PHASECHK.TRANS64.TRYWAIT P0, [R3+URZ+0x13280], R4 ;  /* 0x01328004030075a7 */ /* 0x004524000800017f */
[----:B----4-:R-:W-:Y:S05]  /*13570*/  @!P0 NANOSLEEP.SYNCS 0x989680 ;  /* 0x009896800000895d */ /* 0x010fea0003900000 */
[----:B------:R-:W4:Y:S02]  /*13580*/  @!P0 SYNCS.PHASECHK.TRANS64 P0, [R3+URZ+0x13280], R4 ;  /* 0x01328004030085a7 */ /* 0x000f24000800007f */
[----:B----4-:R-:W-:Y:S05]  /*13590*/  @!P0 BRA `(.L_x_12863) ;  /* 0xfffffffc00f08947 */ /* 0x010fea000383ffff */
[----:B------:R-:W-:Y:S05]  /*135a0*/  BRA `(.L_x_12864) ;  /* 0xffffffec00cc7947 */ /* 0x000fea000383ffff */
.L_x_12904:
        /* <DEDUP_REMOVED lines=13> */
.L_x_13301:


//--------------------- .text._ZN7cutlass13device_kernelIN5flash11enable_sm90INS1_16FlashAttnFwdSm90INS1_25CollectiveMainloopFwdSm90ILi2EN4cute5tupleIJNS5_1CILi1EEES8_S8_EEENS6_IJNS7_ILi192EEENS7_ILi160EEENS7_ILi64EEEEEELi64ENS_12float_e4m3_tEfNS_4arch4Sm90ELb1ELb0ELb0ELb1ELb0ELb1ELb0ELb1ELb1ELb1ELb1ELb0EEENS1_21CollectiveEpilogueFwdINS6_IJSA_SC_SB_EEES9_NS_10bfloat16_tESG_Li384ELb1ELb1ELb1ELb1EEENS1_36VarlenDynamicPersistentTileSchedulerILi192ELi160ELi384ELi128ELb1ELb1ELb1ELb1ELb1ELb1EEEEEEEEEvNT_6ParamsE --------------------------
	.section	.text._ZN7cutlass13device_kernelIN5flash11enable_sm90INS1_16FlashAttnFwdSm90INS1_25CollectiveMainloopFwdSm90ILi2EN4cute5tupleIJNS5_1CILi1EEES8_S8_EEENS6_IJNS7_ILi192EEENS7_ILi160EEENS7_ILi64EEEEEELi64ENS_12float_e4m3_tEfNS_4arch4Sm90ELb1ELb0ELb0ELb1ELb0ELb1ELb0ELb1ELb1ELb1ELb1ELb0EEENS1_21CollectiveEpilogueFwdINS6_IJSA_SC_SB_EEES9_NS_10bfloat16_tESG_Li384ELb1ELb1ELb1ELb1EEENS1_36VarlenDynamicPersistentTileSchedulerILi192ELi160ELi384ELi128ELb1ELb1ELb1ELb1ELb1ELb1EEEEEEEEEvNT_6ParamsE,"ax",@progbits
	.align	128
.text._ZN7cutlass13device_kernelIN5flash11enable_sm90INS1_16FlashAttnFwdSm90INS1_25CollectiveMainloopFwdSm90ILi2EN4cute5tupleIJNS5_1CILi1EEES8_S8_EEENS6_IJNS7_ILi192EEENS7_ILi160EEENS7_ILi64EEEEEELi64ENS_12float_e4m3_tEfNS_4arch4Sm90ELb1ELb0ELb0ELb1ELb0ELb1ELb0ELb1ELb1ELb1ELb1ELb0EEENS1_21CollectiveEpilogueFwdINS6_IJSA_SC_SB_EEES9_NS_10bfloat16_tESG_Li384ELb1ELb1ELb1ELb1EEENS1_36VarlenDynamicPersistentTileSchedulerILi192ELi160ELi384ELi128ELb1ELb1ELb1ELb1ELb1ELb1EEEEEEEEEvNT_6ParamsE:
        .type           _ZN7cutlass13device_kernelIN5flash11enable_sm90INS1_16FlashAttnFwdSm90INS1_25CollectiveMainloopFwdSm90ILi2EN4cute5tupleIJNS5_1CILi1EEES8_S8_EEENS6_IJNS7_ILi192EEENS7_ILi160EEENS7_ILi64EEEEEELi64ENS_12float_e4m3_tEfNS_4arch4Sm90ELb1ELb0ELb0ELb1ELb0ELb1ELb0ELb1ELb1ELb1ELb1ELb0EEENS1_21CollectiveEpilogueFwdINS6_IJSA_SC_SB_EEES9_NS_10bfloat16_tESG_Li384ELb1ELb1ELb1ELb1EEENS1_36VarlenDynamicPersistentTileSchedulerILi192ELi160ELi384ELi128ELb1ELb1ELb1ELb1ELb1ELb1EEEEEEEEEvNT_6ParamsE,@function
        .size           _ZN7cutlass13device_kernelIN5flash11enable_sm90INS1_16FlashAttnFwdSm90INS1_25CollectiveMainloopFwdSm90ILi2EN4cute5tupleIJNS5_1CILi1EEES8_S8_EEENS6_IJNS7_ILi192EEENS7_ILi160EEENS7_ILi64EEEEEELi64ENS_12float_e4m3_tEfNS_4arch4Sm90ELb1ELb0ELb0ELb1ELb0ELb1ELb0ELb1ELb1ELb1ELb1ELb0EEENS1_21CollectiveEpilogueFwdINS6_IJSA_SC_SB_EEES9_NS_10bfloat16_tESG_Li384ELb1ELb1ELb1ELb1EEENS1_36VarlenDynamicPersistentTileSchedulerILi192ELi160ELi384ELi128ELb1ELb1ELb1ELb1ELb1ELb1EEEEEEEEEvNT_6ParamsE,(.L_x_13302 - _ZN7cutlass13device_kernelIN5flash11enable_sm90INS1_16FlashAttnFwdSm90INS1_25CollectiveMainloopFwdSm90ILi2EN4cute5tupleIJNS5_1CILi1EEES8_S8_EEENS6_IJNS7_ILi192EEENS7_ILi160EEENS7_ILi64EEEEEELi64ENS_12float_e4m3_tEfNS_4arch4Sm90ELb1ELb0ELb0ELb1ELb0ELb1ELb0ELb1ELb1ELb1ELb1ELb0EEENS1_21CollectiveEpilogueFwdINS6_IJSA_SC_SB_EEES9_NS_10bfloat16_tESG_Li384ELb1ELb1ELb1ELb1EEENS1_36VarlenDynamicPersistentTileSchedulerILi192ELi160ELi384ELi128ELb1ELb1ELb1ELb1ELb1ELb1EEEEEEEEEvNT_6ParamsE)
        .other          _ZN7cutlass13device_kernelIN5flash11enable_sm90INS1_16FlashAttnFwdSm90INS1_25CollectiveMainloopFwdSm90ILi2EN4cute5tupleIJNS5_1CILi1EEES8_S8_EEENS6_IJNS7_ILi192EEENS7_ILi160EEENS7_ILi64EEEEEELi64ENS_12float_e4m3_tEfNS_4arch4Sm90ELb1ELb0ELb0ELb1ELb0ELb1ELb0ELb1ELb1ELb1ELb1ELb0EEENS1_21CollectiveEpilogueFwdINS6_IJSA_SC_SB_EEES9_NS_10bfloat16_tESG_Li384ELb1ELb1ELb1ELb1EEENS1_36VarlenDynamicPersistentTileSchedulerILi192ELi160ELi384ELi128ELb1ELb1ELb1ELb1ELb1ELb1EEEEEEEEEvNT_6ParamsE,@"STO_CUDA_ENTRY STV_DEFAULT"
_ZN7cutlass13device_kernelIN5flash11enable_sm90INS1_16FlashAttnFwdSm90INS1_25CollectiveMainloopFwdSm90ILi2EN4cute5tupleIJNS5_1CILi1EEES8_S8_EEENS6_IJNS7_ILi192EEENS7_ILi160EEENS7_ILi64EEEEEELi64ENS_12float_e4m3_tEfNS_4arch4Sm90ELb1ELb0ELb0ELb1ELb0ELb1ELb0ELb1ELb1ELb1ELb1ELb0EEENS1_21CollectiveEpilogueFwdINS6_IJSA_SC_SB_EEES9_NS_10bfloat16_tESG_Li384ELb1ELb1ELb1ELb1EEENS1_36VarlenDynamicPersistentTileSchedulerILi192ELi160ELi384ELi128ELb1ELb1ELb1ELb1ELb1ELb1EEEEEEEEEvNT_6ParamsE:
        /* <DEDUP_REMOVED lines=23> */
.L_x_12906:
[----:B------:R-:W-:Y:S05]  /*0170*/  BSYNC B0 ;  /* 0x0000000000007941 */ /* 0x000fea0003800000 */
.L_x_12905:
        /* <DEDUP_REMOVED lines=40> */
.L_x_12907:
        /* <DEDUP_REMOVED lines=22> */
.L_x_12908:
        /* <DEDUP_REMOVED lines=18> */
.L_x_12909:
        /* <DEDUP_REMOVED lines=22> */
.L_x_12910:
        /* <DEDUP_REMOVED lines=22> */
.L_x_12911:
        /* <DEDUP_REMOVED lines=9> */
.L_x_12914:
        /* <DEDUP_REMOVED lines=74> */
[----:B------:R-:W-:Y:S02]  /*0e70*/  IMAD.IADD R8, R14, 0x1, -R8 ;  /* 0x000000010e087824 */ /* 0x000fe400078e0a08 */
[----:B------:R-:W-:Y:S02]  /*0e80*/  IMAD.IADD R12, R15, 0x1, -R12 ;  /* 0x000000010f0c7824 */ /* 0x000fe400078e0a0c */
[----:B------:R-:W-:Y:S02]  /*0e90*/  IMAD.SHL.U32 R8, R8, 0x2, RZ ;  /* 0x0000000208087824 */ /* 0x000fe400078e00ff */
[----:B------:R-:W-:Y:S01]  /*0ea0*/  IMAD.SHL.U32 R9, R13, 0x40, RZ ;  /* 0x000000400d097824 */ /* 0x000fe200078e00ff */
[----:B------:R-:W-:-:S04]  /*0eb0*/  LEA.HI R7, R12, R12, RZ, 0x1 ;  /* 0x0000000c0c077211 */ /* 0x000fc800078f08ff */
[----:B------:R-:W-:-:S05]  /*0ec0*/  LOP3.LUT R7, R7, 0x1ffffffe, RZ, 0xc0, !PT ;  /* 0x1ffffffe07077812 */ /* 0x000fca00078ec0ff */
[----:B------:R-:W-:Y:S02]  /*0ed0*/  IMAD.IADD R7, R12, 0x1, -R7 ;  /* 0x000000010c077824 */ /* 0x000fe400078e0a07 */
[----:B------:R-:W-:Y:S02]  /*0ee0*/  IMAD.MOV.U32 R156, RZ, RZ, RZ ;  /* 0x000000ffff9c7224 */ /* 0x000fe400078e00ff */
[----:B------:R-:W-:Y:S01]  /*0ef0*/  IMAD.MOV.U32 R22, RZ, RZ, RZ ;  /* 0x000000ffff167224 */ /* 0x000fe200078e00ff */
[----:B---3--:R-:W-:-:S05]  /*0f00*/  LOP3.LUT R2, R17, 0x1, RZ, 0xfc, !PT ;  /* 0x0000000111027812 */ /* 0x008fca00078efcff */
[----:B------:R0:W-:Y:S02]  /*0f10*/  STL [R1+0x4], R2 ;  /* 0x0000040201007387 */ /* 0x0001e40000100800 */
[----:B0-----:R-:W-:Y:S01]  /*0f20*/  LOP3.LUT R2, R0, 0xfffffff8, RZ, 0xc0, !PT ;  /* 0xfffffff800027812 */ /* 0x001fe200078ec0ff */
[----:B------:R-:W-:Y:S01]  /*0f30*/  IMAD.SHL.U32 R0, R18, 0x80, RZ ;  /* 0x0000008012007824 */ /* 0x000fe200078e00ff */
[----:B------:R-:W-:Y:S01]  /*0f40*/  STL [R1+0x8], RZ ;  /* 0x000008ff01007387 */ /* 0x000fe20000100800 */
[----:B------:R-:W-:-:S03]  /*0f50*/  IMAD.SHL.U32 R18, R4, 0x10, RZ ;  /* 0x0000001004127824 */ /* 0x000fc600078e00ff */
[----:B------:R-:W-:Y:S01]  /*0f60*/  LOP3.LUT R6, R0, 0x180, RZ, 0xc0, !PT ;  /* 0x0000018000067812 */ /* 0x000fe200078ec0ff */
[----:B------:R-:W-:Y:S01]  /*0f70*/  VIADD R0, R10, 0x10 ;  /* 0x000000100a007836 */ /* 0x000fe20000000000 */
[----:B------:R-:W-:Y:S02]  /*0f80*/  STL [R1+0x10], R10 ;  /* 0x0000100a01007387 */ /* 0x000fe40000100800 */
[----:B------:R-:W-:Y:S02]  /*0f90*/  SHF.R.U32.HI R3, RZ, 0x3, R6 ;  /* 0x00000003ff037819 */ /* 0x000fe40000011606 */
[----:B------:R-:W-:Y:S04]  /*0fa0*/  STL [R1+0x40], R6 ;  /* 0x0000400601007387 */ /* 0x000fe80000100800 */
[----:B------:R0:W-:Y:S01]  /*0fb0*/  STL [R1+0xc], R0 ;  /* 0x00000c0001007387 */ /* 0x0001e20000100800 */
[----:B------:R-:W-:Y:S01]  /*0fc0*/  IMAD.IADD R2, R15, 0x1, -R2 ;  /* 0x000000010f027824 */ /* 0x000fe200078e0a02 */
[----:B------:R-:W-:-:S02]  /*0fd0*/  LOP3.LUT R2, R6, 0x30, R18, 0xf8, !PT ;  /* 0x0000003006027812 */ /* 0x000fc400078ef812 */
[----:B0-----:R-:W-:-:S04]  /*0fe0*/  LOP3.LUT R0, R6, 0x10, R18, 0xf8, !PT ;  /* 0x0000001006007812 */ /* 0x001fc800078ef812 */
[----:B------:R-:W-:Y:S01]  /*0ff0*/  LOP3.LUT R0, R0, R3, RZ, 0x3c, !PT ;  /* 0x0000000300007212 */ /* 0x000fe200078e3cff */
[----:B------:R0:W-:Y:S01]  /*1000*/  STL [R1+0x44], R3 ;  /* 0x0000440301007387 */ /* 0x0001e20000100800 */
[----:B------:R-:W-:-:S03]  /*1010*/  VIADD R6, R8, 0x28 ;  /* 0x0000002808067836 */ /* 0x000fc60000000000 */
[----:B------:R-:W-:Y:S01]  /*1020*/  IMAD.IADD R0, R9, 0x1, R0 ;  /* 0x0000000109007824 */ /* 0x000fe200078e0200 */
[----:B------:R-:W-:Y:S01]  /*1030*/  STL [R1+0x34], R8 ;  /* 0x0000340801007387 */ /* 0x000fe20000100800 */
[----:B------:R-:W-:Y:S01]  /*1040*/  VIADD R4, R8, 0x30 ;  /* 0x0000003008047836 */ /* 0x000fe20000000000 */
[----:B0-----:R-:W-:Y:S02]  /*1050*/  LOP3.LUT R3, R2, R3, RZ, 0x3c, !PT ;  /* 0x0000000302037212 */ /* 0x001fe400078e3cff */
[----:B------:R-:W-:Y:S01]  /*1060*/  STL [R1+0x48], R9 ;  /* 0x0000480901007387 */ /* 0x000fe20000100800 */
[----:B------:R-:W-:Y:S01]  /*1070*/  VIADD R2, R8, 0x38 ;  /* 0x0000003808027836 */ /* 0x000fe20000000000 */
[----:B------:R-:W-:Y:S02]  /*1080*/  IADD3 R3, R16, R9, R3 ;  /* 0x0000000910037210 */ /* 0x000fe40007ffe003 */
[----:B------:R-:W-:Y:S04]  /*1090*/  STL [R1+0x74], R6 ;  /* 0x0000740601007387 */ /* 0x000fe80000100800 */
[----:B------:R0:W-:Y:S04]  /*10a0*/  STL [R1+0x18], R0 ;  /* 0x0000180001007387 */ /* 0x0001e80000100800 */
[----:B------:R-:W-:Y:S01]  /*10b0*/  STL [R1+0x70], R4 ;  /* 0x0000700401007387 */ /* 0x000fe20000100800 */
[----:B0-----:R-:W-:-:S03]  /*10c0*/  SHF.R.S32.HI R0, RZ, 0x1f, R6 ;  /* 0x0000001fff007819 */ /* 0x001fc60000011406 */
[----:B------:R0:W-:Y:S04]  /*10d0*/  STL [R1+0x88], R3 ;  /* 0x0000880301007387 */ /* 0x0001e80000100800 */
[----:B------:R1:W-:Y:S04]  /*10e0*/  STL [R1+0x6c], R2 ;  /* 0x00006c0201007387 */ /* 0x0003e80000100800 */
[----:B------:R2:W-:Y:S01]  /*10f0*/  STL [R1+0x84], R0 ;  /* 0x0000840001007387 */ /* 0x0005e20000100800 */
[----:B0-----:R-:W-:Y:S02]  /*1100*/  SHF.R.S32.HI R3, RZ, 0x1f, R4 ;  /* 0x0000001fff037819 */ /* 0x001fe40000011404 */
[----:B-1----:R-:W-:Y:S01]  /*1110*/  SHF.R.S32.HI R2, RZ, 0x1f, R2 ;  /* 0x0000001fff027819 */ /* 0x002fe20000011402 */
[----:B--2---:R-:W-:-:S02]  /*1120*/  IMAD R0, R7, 0x8, R5 ;  /* 0x0000000807007824 */ /* 0x004fc400078e0205 */
[----:B------:R0:W-:Y:S04]  /*1130*/  STL [R1+0x80], R3 ;  /* 0x0000800301007387 */ /* 0x0001e80000100800 */
[----:B------:R0:W-:Y:S04]  /*1140*/  STL [R1+0x4c], R0 ;  /* 0x00004c0001007387 */ /* 0x0001e80000100800 */
[----:B------:R0:W-:Y:S01]  /*1150*/  STL [R1+0x7c], R2 ;  /* 0x00007c0201007387 */ /* 0x0001e20000100800 */
[----:B------:R-:W-:-:S07]  /*1160*/  IMAD.MOV.U32 R17, RZ, RZ, RZ ;  /* 0x000000ffff117224 */ /* 0x000fce00078e00ff */
.L_x_13033:
[----:B01234-:R-:W0:Y:S01]  /*1170*/  LDC.64 R2, c[0x0][0xc88] ;  /* 0x00032200ff027b82 */ /* 0x01fe220000000a00 */
        /* <DEDUP_REMOVED lines=21> */
[----:B-----5:R-:W-:-:S03]  /*12d0*/  IADD3 R6, P4, R34, UR6, RZ ;  /* 0x0000000622067c10 */ /* 0x020fc6000ff9e0ff */
        /* <DEDUP_REMOVED lines=39> */
.L_x_12916:
[----:B------:R-:W-:Y:S02]  /*1550*/  IMAD.U32 R33, RZ, RZ, UR5 ;  /* 0x00000005ff217e24 */ /* 0x000fe4000f8e00ff */
[----:B------:R-:W-:Y:S01]  /*1560*/  IMAD.U32 R29, RZ, RZ, UR4 ;  /* 0x00000004ff1d7e24 */ /* 0x000fe2000f8e00ff */
[----:B------:R-:W-:Y:S06]  /*1570*/  @!P2 BRA `(.L_x_12917) ;  /* 0x000000000010a947 */ /* 0x000fec0003800000 */
[----:B------:R-:W-:-:S04]  /*1580*/  IADD3 R2, P0, R34, UR8, RZ ;  /* 0x0000000822027c10 */ /* 0x000fc8000ff1e0ff */
[----:B------:R-:W-:-:S05]  /*1590*/  IADD3.X R3, R31, UR9, RZ, P0, !PT ;  /* 0x000000091f037c10 */ /* 0x000fca00087fe4ff */
[----:B------:R2:W5:Y:S01]  /*15a0*/  LDG.E R29, desc[UR40][R2.64] ;  /* 0x00000028021d7981 */ /* 0x000562000c1e1900 */
[----:B------:R-:W-:Y:S05]  /*15b0*/  BRA `(.L_x_12918) ;  /* 0x0000000000107947 */ /* 0x000fea0003800000 */
.L_x_12917:
[----:B------:R-:W-:Y:S05]  /*15c0*/  @!P0 BRA `(.L_x_12918) ;  /* 0x00000000000c8947 */ /* 0x000fea0003800000 */
[----:B------:R-:W2:Y:S04]  /*15d0*/  LDG.E R0, desc[UR40][R6.64] ;  /* 0x0000002806007981 */ /* 0x000ea8000c1e1900 */
[----:B------:R-:W2:Y:S02]  /*15e0*/  LDG.E R29, desc[UR40][R6.64+0x4] ;  /* 0x00000428061d7981 */ /* 0x000ea4000c1e1900 */
[----:B--2---:R-:W-:-:S07]  /*15f0*/  IMAD.IADD R29, R29, 0x1, -R0 ;  /* 0x000000011d1d7824 */ /* 0x004fce00078e0a00 */
.L_x_12918:
        /* <DEDUP_REMOVED lines=30> */
[----:B------:R0:W-:Y:S02]  /*17e0*/  STL [R1+0x30], R4 ;  /* 0x0000300401007387 */ /* 0x0001e40000100800 */
[----:B------:R-:W-:Y:S02]  /*17f0*/  IMAD.HI R0, R0, 0x66666667, RZ ;  /* 0x6666666700007827 */ /* 0x000fe400078e02ff */
[----:B------:R2:W-:Y:S02]  /*1800*/  STL [R1+0x68], R12 ;  /* 0x0000680c01007387 */ /* 0x0005e40000100800 */
[----:B------:R-:W-:Y:S01]  /*1810*/  IMAD.IADD R2, R32, 0x1, R2 ;  /* 0x0000000120027824 */ /* 0x000fe200078e0202 */
[----:B------:R-:W-:-:S03]  /*1820*/  SHF.R.U32.HI R27, RZ, 0x1f, R0 ;  /* 0x0000001fff1b7819 */ /* 0x000fc60000011600 */
[----:B------:R-:W-:Y:S01]  /*1830*/  IMAD.HI R2, R2, 0x66666667, RZ ;  /* 0x6666666702027827 */ /* 0x000fe200078e02ff */
[----:B0-----:R-:W-:Y:S02]  /*1840*/  SHF.R.U32.HI R4, RZ, 0x10, R10 ;  /* 0x00000010ff047819 */ /* 0x001fe4000001160a */
[----:B------:R-:W-:Y:S01]  /*1850*/  LEA.HI.SX32 R27, R0, R27, 0x1a ;  /* 0x0000001b001b7211 */ /* 0x000fe200078fd2ff */
[----:B------:R-:W-:Y:S01]  /*1860*/  IMAD.MOV.U32 R0, RZ, RZ, RZ ;  /* 0x000000ffff007224 */ /* 0x000fe200078e00ff */
[----:B------:R-:W-:Y:S01]  /*1870*/  SHF.R.U32.HI R3, RZ, 0x1f, R2 ;  /* 0x0000001fff037819 */ /* 0x000fe20000011602 */
[----:B------:R2:W-:Y:S03]  /*1880*/  STL [R1+0x54], R4 ;  /* 0x0000540401007387 */ /* 0x0005e60000100800 */
        /* <DEDUP_REMOVED lines=34> */
.L_x_12920:
[----:B------:R-:W-:Y:S05]  /*1ab0*/  BSYNC B0 ;  /* 0x0000000000007941 */ /* 0x000fea0003800000 */
.L_x_12919:
[----:B------:R-:W-:-:S05]  /*1ac0*/  IMAD R3, R12, R0, RZ ;  /* 0x000000000c037224 */ /* 0x000fca00078e02ff */
[C---:B------:R-:W-:Y:S01]  /*1ad0*/  VIADDMNMX R0, R3.reuse, R0, R6, PT ;  /* 0x0000000003007246 */ /* 0x040fe20003800106 */
[----:B------:R-:W-:-:S04]  /*1ae0*/  IMAD R3, R3, 0xa0, -R8 ;  /* 0x000000a003037824 */ /* 0x000fc800078e0a08 */
[----:B------:R-:W-:Y:S01]  /*1af0*/  IMAD R0, R0, 0xa0, -R8 ;  /* 0x000000a000007824 */ /* 0x000fe200078e0a08 */
[----:B------:R-:W-:-:S04]  /*1b00*/  VIMNMX R3, RZ, R3, !PT ;  /* 0x00000003ff037248 */ /* 0x000fc80007fe0100 */
[----:B------:R-:W-:-:S04]  /*1b10*/  VIMNMX R0, R0, R33, PT ;  /* 0x0000002100007248 */ /* 0x000fc80003fe0100 */
        /* <DEDUP_REMOVED lines=25> */
[----:B-1----:R-:W-:Y:S02]  /*1cb0*/  IMAD.U32 R11, RZ, RZ, UR7 ;  /* 0x00000007ff0b7e24 */ /* 0x002fe4000f8e00ff */
[----:B------:R-:W-:Y:S02]  /*1cc0*/  IMAD.MOV.U32 R8, RZ, RZ, 0x70 ;  /* 0x00000070ff087424 */ /* 0x000fe400078e00ff */
[----:B------:R-:W-:Y:S02]  /*1cd0*/  IMAD.MOV.U32 R12, RZ, RZ, 0x1 ;  /* 0x00000001ff0c7424 */ /* 0x000fe400078e00ff */
[----:B0-----:R-:W-:-:S07]  /*1ce0*/  IMAD.MOV.U32 R13, RZ, RZ, RZ ;  /* 0x000000ffff0d7224 */ /* 0x001fce00078e00ff */
[----:B------:R-:W-:-:S07]  /*1cf0*/  LEPC R20, `(.L_x_12923) ;  /* 0x000000001014794e */ /* 0x000fce0000000000 */
[----:B--2--5:R-:W-:Y:S05]  /*1d00*/  CALL.ABS.NOINC R14 ;  /* 0x000000000e007343 */ /* 0x024fea0003c00000 */
.L_x_12923:
[----:B------:R-:W-:Y:S05]  /*1d10*/  BSYNC B6 ;  /* 0x0000000000067941 */ /* 0x000fea0003800000 */
.L_x_12922:
        /* <DEDUP_REMOVED lines=20> */
.L_x_12925:
[----:B------:R-:W-:Y:S05]  /*1e60*/  BSYNC B6 ;  /* 0x0000000000067941 */ /* 0x000fea0003800000 */
.L_x_12924:
[----:B------:R-:W-:Y:S01]  /*1e70*/  ULDC.64 UR4, c[0x0][0x9f8] ;  /* 0x00027e0000047ab9 */ /* 0x000fe20000000a00 */
[----:B------:R-:W-:Y:S01]  /*1e80*/  IMAD.MOV.U32 R0, RZ, RZ, R30 ;  /* 0x000000ffff007224 */ /* 0x000fe200078e001e */
[----:B------:R-:W-:Y:S01]  /*1e90*/  ISETP.NE.U32.AND P0, PT, RZ, UR4, PT ;  /* 0x00000004ff007c0c */ /* 0x000fe2000bf05070 */
[----:B------:R-:W0:Y:S01]  /*1ea0*/  LDC.64 R48, c[0x0][0x300] ;  /* 0x0000c000ff307b82 */ /* 0x000e220000000a00 */
[----:B------:R-:W-:Y:S01]  /*1eb0*/  IMAD.IADD R28, R28, 0x1, R29 ;  /* 0x000000011c1c7824 */ /* 0x000fe200078e021d */
[----:B------:R-:W-:Y:S01]  /*1ec0*/  SHF.R.S32.HI R19, RZ, 0x1f, R18 ;  /* 0x0000001fff137819 */ /* 0x000fe20000011412 */
[----:B------:R-:W-:Y:S01]  /*1ed0*/  ULDC.64 UR6, c[0x0][0x330] ;  /* 0x0000cc0000067ab9 */ /* 0x000fe20000000a00 */
[----:B------:R-:W-:-:S04]  /*1ee0*/  ISETP.NE.AND.EX P0, PT, RZ, UR5, PT, P0 ;  /* 0x00000005ff007c0c */ /* 0x000fc8000bf05300 */
[----:B------:R-:W2:Y:S08]  /*1ef0*/  LDC.64 R42, c[0x0][0x3f8] ;  /* 0x0000fe00ff2a7b82 */ /* 0x000eb00000000a00 */
[----:B------:R-:W3:Y:S01]  /*1f00*/  LDC R13, c[0x0][0x3f4] ;  /* 0x0000fd00ff0d7b82 */ /* 0x000ee20000000800 */
[----:B------:R-:W-:Y:S02]  /*1f10*/  @P0 IADD3 R4, P1, R34, UR4, RZ ;  /* 0x0000000422040c10 */ /* 0x000fe4000ff3e0ff */
[----:B------:R-:W4:Y:S02]  /*1f20*/  LDL.64 R34, [R1+0x10] ;  /* 0x0000100001227983 */ /* 0x000f240000100a00 */
[----:B------:R-:W-:Y:S01]  /*1f30*/  @P0 IADD3.X R5, R31, UR5, RZ, P1, !PT ;  /* 0x000000051f050c10 */ /* 0x000fe20008ffe4ff */
[----:B------:R-:W-:Y:S01]  /*1f40*/  ULDC.64 UR4, c[0x0][0xa08] ;  /* 0x0002820000047ab9 */ /* 0x000fe20000000a00 */
[----:B------:R-:W4:Y:S04]  /*1f50*/  LDL.64 R30, [R1+0x10] ;  /* 0x00001000011e7983 */ /* 0x000f280000100a00 */
[----:B------:R0:W2:Y:S01]  /*1f60*/  @P0 LDG.E R0, desc[UR40][R4.64] ;  /* 0x0000002804000981 */ /* 0x0000a2000c1e1900 */
[----:B-1----:R-:W-:Y:S01]  /*1f70*/  SHF.R.S32.HI R11, RZ, 0x1f, R28 ;  /* 0x0000001fff0b7819 */ /* 0x002fe2000001141c */
[----:B0-----:R-:W-:-:S04]  /*1f80*/  IMAD.WIDE.U32 R6, R28, R48, RZ ;  /* 0x000000301c067225 */ /* 0x001fc800078e00ff */
[----:B------:R-:W-:Y:S01]  /*1f90*/  IMAD R3, R11, R48, RZ ;  /* 0x000000300b037224 */ /* 0x000fe200078e02ff */
[----:B------:R-:W-:-:S03]  /*1fa0*/  ISETP.NE.U32.AND P0, PT, RZ, UR4, PT ;  /* 0x00000004ff007c0c */ /* 0x000fc6000bf05070 */
[----:B------:R-:W-:Y:S01]  /*1fb0*/  IMAD R3, R28, R49, R3 ;  /* 0x000000311c037224 */ /* 0x000fe200078e0203 */
[----:B------:R-:W-:Y:S01]  /*1fc0*/  ISETP.NE.AND.EX P0, PT, RZ, UR5, PT, P0 ;  /* 0x00000005ff007c0c */ /* 0x000fe2000bf05300 */
[----:B------:R-:W-:Y:S02]  /*1fd0*/  ULDC.64 UR4, c[0x0][0x308] ;  /* 0x0000c20000047ab9 */ /* 0x000fe40000000a00 */
[----:B------:R-:W-:Y:S02]  /*1fe0*/  IMAD.IADD R7, R7, 0x1, R3 ;  /* 0x0000000107077824 */ /* 0x000fe400078e0203 */
[----:B------:R-:W-:-:S04]  /*1ff0*/  IMAD.WIDE.U32 R8, R36, UR6, R18 ;  /* 0x0000000624087c25 */ /* 0x000fc8000f8e0012 */
[----:B------:R-:W-:-:S04]  /*2000*/  IMAD.WIDE.U32 R4, R36, UR4, R6 ;  /* 0x0000000424047c25 */ /* 0x000fc8000f8e0006 */
[C---:B------:R-:W-:Y:S01]  /*2010*/  IMAD R9, R36.reuse, UR7, R9 ;  /* 0x0000000724097c24 */ /* 0x040fe2000f8e0209 */
[----:B------:R-:W-:Y:S01]  /*2020*/  ULDC.64 UR6, c[0x0][0x338] ;  /* 0x0000ce0000067ab9 */ /* 0x000fe20000000a00 */
[----:B------:R-:W-:Y:S01]  /*2030*/  IMAD R5, R36, UR5, R5 ;  /* 0x0000000524057c24 */ /* 0x000fe2000f8e0205 */
[----:B------:R-:W-:Y:S01]  /*2040*/  ULDC.64 UR4, c[0x0][0x310] ;  /* 0x0000c40000047ab9 */ /* 0x000fe20000000a00 */
[----:B------:R-:W0:Y:S01]  /*2050*/  LDC.64 R36, c[0x0][0x408] ;  /* 0x00010200ff247b82 */ /* 0x000e220000000a00 */
[----:B----4-:R-:W-:-:S05]  /*2060*/  IMAD.MOV.U32 R30, RZ, RZ, R34 ;  /* 0x000000ffff1e7224 */ /* 0x010fca00078e0022 */
[----:B------:R-:W-:Y:S02]  /*2070*/  SHF.R.S32.HI R31, RZ, 0x1f, R30 ;  /* 0x0000001fff1f7819 */ /* 0x000fe4000001141e */
[----:B--2---:R-:W-:-:S03]  /*2080*/  SHF.R.S32.HI R3, RZ, 0x1f, R0 ;  /* 0x0000001fff037819 */ /* 0x004fc60000011400 */
[----:B------:R1:W-:Y:S01]  /*2090*/  STL [R1+0x14], R31 ;  /* 0x0000141f01007387 */ /* 0x0003e20000100800 */
[----:B------:R-:W-:-:S03]  /*20a0*/  SEL R6, R3, RZ, !P0 ;  /* 0x000000ff03067207 */ /* 0x000fc60004000000 */
[----:B------:R-:W2:Y:S01]  /*20b0*/  LDL R12, [R1+0x40] ;  /* 0x00004000010c7983 */ /* 0x000ea20000100800 */
[----:B------:R-:W-:-:S03]  /*20c0*/  SEL R3, R0, RZ, !P0 ;  /* 0x000000ff00037207 */ /* 0x000fc60004000000 */
[----:B------:R-:W4:Y:S02]  /*20d0*/  LDL R10, [R1+0x44] ;  /* 0x00004400010a7983 */ /* 0x000f240000100800 */
[----:B------:R-:W-:Y:S02]  /*20e0*/  IMAD.WIDE.U32 R50, R3, UR6, R8 ;  /* 0x0000000603327c25 */ /* 0x000fe4000f8e0008 */
[----:B------:R-:W4:Y:S04]  /*20f0*/  LDL R29, [R1+0x78] ;  /* 0x00007800011d7983 */ /* 0x000f280000100800 */
[----:B------:R-:W4:Y:S01]  /*2100*/  LDL R8, [R1+0x48] ;  /* 0x0000480001087983 */ /* 0x000f220000100800 */
[C---:B------:R-:W-:Y:S01]  /*2110*/  IMAD R0, R6.reuse, UR4, RZ ;  /* 0x0000000406007c24 */ /* 0x040fe2000f8e02ff */
[----:B------:R-:W-:Y:S01]  /*2120*/  SHF.R.S32.HI R14, RZ, 0x1f, R157 ;  /* 0x0000001fff0e7819 */ /* 0x000fe2000001149d */
[----:B------:R-:W-:-:S02]  /*2130*/  IMAD R6, R6, UR6, RZ ;  /* 0x0000000606067c24 */ /* 0x000fc4000f8e02ff */
[----:B------:R-:W-:Y:S02]  /*2140*/  IMAD R7, R3, UR5, R0 ;  /* 0x0000000503077c24 */ /* 0x000fe4000f8e0200 */
[----:B------:R-:W-:-:S04]  /*2150*/  IMAD.WIDE.U32 R46, R157, R42, R30 ;  /* 0x0000002a9d2e7225 */ /* 0x000fc800078e001e */
[----:B0-----:R-:W-:Y:S02]  /*2160*/  IMAD.WIDE.U32 R40, R157, R36, R30 ;  /* 0x000000249d287225 */ /* 0x001fe400078e001e */
[----:B------:R-:W0:Y:S02]  /*2170*/  S2R R30, SR_TID.X ;  /* 0x00000000001e7919 */ /* 0x000e240000002100 */
[----:B------:R-:W-:-:S04]  /*2180*/  IMAD.WIDE.U32 R52, R3, UR4, R4 ;  /* 0x0000000403347c25 */ /* 0x000fc8000f8e0004 */
[-C--:B------:R-:W-:Y:S01]  /*2190*/  IMAD.WIDE.U32 R20, R157, R48.reuse, R18 ;  /* 0x000000309d147225 */ /* 0x080fe200078e0012 */
[----:B---3--:R-:W-:Y:S01]  /*21a0*/  ISETP.GE.AND P2, PT, R18, R13, PT ;  /* 0x0000000d1200720c */ /* 0x008fe20003f46270 */
[----:B------:R-:W-:Y:S02]  /*21b0*/  ULDC UR4, c[0x0][0x2f4] ;  /* 0x0000bd0000047ab9 */ /* 0x000fe40000000800 */
[----:B------:R-:W-:Y:S02]  /*21c0*/  IMAD R0, R14, R48, RZ ;  /* 0x000000300e007224 */ /* 0x000fe400078e02ff */
[----:B------:R-:W-:Y:S02]  /*21d0*/  IMAD R73, R3, UR7, R6 ;  /* 0x0000000703497c24 */ /* 0x000fe4000f8e0206 */
[----:B------:R-:W-:Y:S01]  /*21e0*/  IMAD R5, R157, R49, R0 ;  /* 0x000000319d057224 */ /* 0x000fe200078e0200 */
[----:B------:R-:W-:Y:S01]  /*21f0*/  IADD3 R0, P0, R52, R20, RZ ;  /* 0x0000001434007210 */ /* 0x000fe20007f1e0ff */
[----:B------:R-:W-:-:S02]  /*2200*/  IMAD.IADD R3, R53, 0x1, R7 ;  /* 0x0000000135037824 */ /* 0x000fc400078e0207 */
[----:B------:R-:W-:-:S03]  /*2210*/  IMAD R4, R14, R42, RZ ;  /* 0x0000002a0e047224 */ /* 0x000fc600078e02ff */
[----:B------:R-:W-:Y:S02]  /*2220*/  IADD3.X R20, R3, R21, R5, P0, !PT ;  /* 0x0000001503147210 */ /* 0x000fe400007fe405 */
[----:B------:R-:W-:Y:S01]  /*2230*/  SEL R5, R13, RZ, P2 ;  /* 0x000000ff0d057207 */ /* 0x000fe20001000000 */
[C---:B------:R-:W-:Y:S02]  /*2240*/  IMAD R7, R157.reuse, R43, R4 ;  /* 0x0000002b9d077224 */ /* 0x040fe400078e0204 */
[----:B------:R-:W-:Y:S02]  /*2250*/  IMAD R4, R14, R36, RZ ;  /* 0x000000240e047224 */ /* 0x000fe400078e02ff */
[----:B------:R-:W-:Y:S02]  /*2260*/  IMAD.IADD R5, R18, 0x1, R5 ;  /* 0x0000000112057824 */ /* 0x000fe400078e0205 */
[----:B------:R-:W-:-:S04]  /*2270*/  IMAD.WIDE.U32 R44, R157, R42, R18 ;  /* 0x0000002a9d2c7225 */ /* 0x000fc800078e0012 */
[----:B------:R-:W-:Y:S01]  /*2280*/  IMAD R9, R157, R37, R4 ;  /* 0x000000259d097224 */ /* 0x000fe200078e0204 */
[----:B------:R-:W-:Y:S01]  /*2290*/  SHF.R.S32.HI R4, RZ, 0x1f, R5 ;  /* 0x0000001fff047819 */ /* 0x000fe20000011405 */
[----:B------:R-:W-:Y:S02]  /*22a0*/  IMAD.IADD R47, R47, 0x1, R7 ;  /* 0x000000012f2f7824 */ /* 0x000fe400078e0207 */
[----:B------:R-:W-:Y:S01]  /*22b0*/  IMAD.IADD R45, R7, 0x1, R45 ;  /* 0x00000001072d7824 */ /* 0x000fe200078e022d */
[----:B-----5:R-:W-:Y:S01]  /*22c0*/  SHF.R.S32.HI R7, RZ, 0x1f, R24 ;  /* 0x0000001fff077819 */ /* 0x020fe20000011418 */
[----:B------:R-:W-:Y:S01]  /*22d0*/  IMAD.WIDE.U32 R38, R157, R36, R18 ;  /* 0x000000249d267225 */ /* 0x000fe200078e0012 */
[----:B------:R-:W-:-:S03]  /*22e0*/  LEA.HI R21, R4, R5, RZ, 0x4 ;  /* 0x0000000504157211 */ /* 0x000fc600078f20ff */
[----:B------:R-:W-:Y:S02]  /*22f0*/  IMAD R6, R7, R42, RZ ;  /* 0x0000002a07067224 */ /* 0x000fe400078e02ff */
[----:B------:R-:W-:Y:S02]  /*2300*/  IMAD.IADD R41, R41, 0x1, R9 ;  /* 0x0000000129297824 */ /* 0x000fe400078e0209 */
[----:B------:R-:W-:Y:S02]  /*2310*/  IMAD.IADD R39, R9, 0x1, R39 ;  /* 0x0000000109277824 */ /* 0x000fe400078e0227 */
[----:B------:R-:W-:Y:S01]  /*2320*/  IMAD R7, R7, R36, RZ ;  /* 0x0000002407077224 */ /* 0x000fe200078e02ff */
[----:B------:R-:W-:Y:S01]  /*2330*/  LOP3.LUT R23, R23, 0xfffffffb, RZ, 0xc0, !PT ;  /* 0xfffffffb17177812 */ /* 0x000fe200078ec0ff */
[----:B------:R-:W-:Y:S01]  /*2340*/  IMAD R57, R49, 0xa0, RZ ;  /* 0x000000a031397824 */ /* 0x000fe200078e02ff */
[----:B0-----:R-:W-:Y:S01]  /*2350*/  SHF.R.U32.HI R15, RZ, 0x7, R30 ;  /* 0x00000007ff0f7819 */ /* 0x001fe2000001161e */
[C---:B------:R-:W-:Y:S01]  /*2360*/  IMAD R61, R24.reuse, R43, R6 ;  /* 0x0000002b183d7224 */ /* 0x040fe200078e0206 */
[----:B------:R-:W-:Y:S01]  /*2370*/  IADD3 R54, P0, R157, R28, RZ ;  /* 0x0000001c9d367210 */ /* 0x000fe20007f1e0ff */
[----:B------:R-:W-:Y:S01]  /*2380*/  IMAD R5, R43, 0xa0, RZ ;  /* 0x000000a02b057824 */ /* 0x000fe200078e02ff */
[----:B------:R-:W-:Y:S01]  /*2390*/  LOP3.LUT R62, R21, 0xfffffff0, RZ, 0xc0, !PT ;  /* 0xfffffff0153e7812 */ /* 0x000fe200078ec0ff */
[----:B------:R-:W-:-:S04]  /*23a0*/  IMAD.WIDE.U32 R46, R24, R42, R46 ;  /* 0x0000002a182e7225 */ /* 0x000fc800078e002e */
[----:B------:R-:W-:-:S04]  /*23b0*/  IMAD.WIDE.U32 R44, R24, R42, R44 ;  /* 0x0000002a182c7225 */ /* 0x000fc800078e002c */
[C---:B------:R-:W-:Y:S02]  /*23c0*/  IMAD R7, R24.reuse, R37, R7 ;  /* 0x0000002518077224 */ /* 0x040fe400078e0207 */
[----:B------:R-:W-:Y:S02]  /*23d0*/  IMAD R59, R37, 0xa0, RZ ;  /* 0x000000a0253b7824 */ /* 0x000fe400078e02ff */
[----:B------:R-:W-:-:S04]  /*23e0*/  IMAD.WIDE.U32 R40, R24, R36, R40 ;  /* 0x0000002418287225 */ /* 0x000fc800078e0028 */
[----:B------:R-:W-:-:S04]  /*23f0*/  IMAD.WIDE.U32 R38, R24, R36, R38 ;  /* 0x0000002418267225 */ /* 0x000fc800078e0026 */
[----:B------:R-:W-:Y:S02]  /*2400*/  VIADD R34, R18, 0x20 ;  /* 0x0000002012227836 */ /* 0x000fe40000000000 */
[----:B------:R-:W-:Y:S01]  /*2410*/  IMAD.WIDE.U32 R48, R48, 0xa0, RZ ;  /* 0x000000a030307825 */ /* 0x000fe200078e00ff */
[----:B------:R-:W-:-:S03]  /*2420*/  @P2 LOP3.LUT R23, R23, 0x4, RZ, 0xfc, !PT ;  /* 0x0000000417172812 */ /* 0x000fc600078efcff */
[----:B------:R-:W-:-:S04]  /*2430*/  IMAD.WIDE.U32 R42, R42, 0xa0, RZ ;  /* 0x000000a02a2a7825 */ /* 0x000fc800078e00ff */
[----:B------:R-:W-:Y:S01]  /*2440*/  IMAD.WIDE.U32 R36, R36, 0xa0, RZ ;  /* 0x000000a024247825 */ /* 0x000fe200078e00ff */
[----:B------:R-:W-:Y:S02]  /*2450*/  ISETP.GE.AND P3, PT, R18, UR4, PT ;  /* 0x0000000412007c0c */ /* 0x000fe4000bf66270 */
[----:B------:R-:W-:Y:S01]  /*2460*/  ISETP.GE.AND P2, PT, R34, UR4, PT ;  /* 0x0000000422007c0c */ /* 0x000fe2000bf46270 */
[----:B------:R-:W-:Y:S01]  /*2470*/  IMAD.IADD R60, R47, 0x1, R61 ;  /* 0x000000012f3c7824 */ /* 0x000fe200078e023d */
[----:B------:R-:W-:Y:S01]  /*2480*/  SHF.R.S32.HI R71, RZ, 0x1f, R62 ;  /* 0x0000001fff477819 */ /* 0x000fe2000001143e */
[----:B------:R-:W-:Y:S02]  /*2490*/  VIADD R35, R15, 0x8 ;  /* 0x000000080f237836 */ /* 0x000fe40000000000 */
        /* <DEDUP_REMOVED lines=9> */
[----:B--2---:R-:W-:-:S04]  /*2530*/  LOP3.LUT R4, R12, 0x30, R21, 0xf8, !PT ;  /* 0x000000300c047812 */ /* 0x004fc800078ef815 */
[----:B----4-:R-:W-:Y:S02]  /*2540*/  LOP3.LUT R4, R4, R10, RZ, 0x3c, !PT ;  /* 0x0000000a04047212 */ /* 0x010fe400078e3cff */
[----:B------:R-:W-:-:S03]  /*2550*/  LOP3.LUT P4, RZ, R29, 0x2, RZ, 0xc0, !PT ;  /* 0x000000021dff7812 */ /* 0x000fc6000788c0ff */
[----:B-1----:R-:W-:-:S10]  /*2560*/  IMAD.IADD R72, R8, 0x1, R4 ;  /* 0x0000000108487824 */ /* 0x002fd400078e0204 */
.L_x_12955:
[----:B------:R-:W2:Y:S01]  /*2570*/  LDL R4, [R1+0x18] ;  /* 0x0000180001047983 */ /* 0x000ea20000100800 */
[----:B0---4-:R-:W0:Y:S01]  /*2580*/  LDC.64 R64, c[0x0][0x2e8] ;  /* 0x0000ba00ff407b82 */ /* 0x011e220000000a00 */
[----:B------:R-:W-:Y:S01]  /*2590*/  VIADD R2, R2, 0xffffffff ;  /* 0xffffffff02027836 */ /* 0x000fe20000000000 */
[----:B------:R-:W-:Y:S01]  /*25a0*/  LOP3.LUT R23, R23, 0xfffffffd, RZ, 0xc0, !PT ;  /* 0xfffffffd17177812 */ /* 0x000fe200078ec0ff */
[----:B------:R-:W-:Y:S05]  /*25b0*/  YIELD ;  /* 0x0000000000007946 */ /* 0x000fea0003800000 */
[----:B------:R-:W1:Y:S01]  /*25c0*/  LDC R31, c[0x0][0x3f4] ;  /* 0x0000fd00ff1f7b82 */ /* 0x000e620000000800 */
[----:B------:R-:W-:Y:S01]  /*25d0*/  SHF.R.S32.HI R67, RZ, 0x1f, R2 ;  /* 0x0000001fff437819 */ /* 0x000fe20000011402 */
[----:B------:R-:W-:Y:S01]  /*25e0*/  IMAD R5, R57, R2, RZ ;  /* 0x0000000239057224 */ /* 0x000fe200078e02ff */
        /* <DEDUP_REMOVED lines=31> */
[----:B------:R-:W2:Y:S01]  /*27e0*/  LDL.64 R76, [R1+0x10] ;  /* 0x00001000014c7983 */ /* 0x000ea20000100a00 */
[----:B------:R-:W-:-:S03]  /*27f0*/  ULDC.64 UR4, c[0x0][0x3e8] ;  /* 0x0000fa0000047ab9 */ /* 0x000fc60000000a00 */
[----:B------:R-:W3:Y:S01]  /*2800*/  LDL R66, [R1+0xc] ;  /* 0x00000c0001427983 */ /* 0x000ee20000100800 */
        /* <DEDUP_REMOVED lines=18> */
.L_x_12930:
[----:B------:R-:W-:Y:S05]  /*2930*/  BSYNC B1 ;  /* 0x0000000000017941 */ /* 0x000fea0003800000 */
.L_x_12929:
        /* <DEDUP_REMOVED lines=8> */
.L_x_12931:
[----:B------:R-:W2:Y:S01]  /*29c0*/  LDL R4, [R1+0x8] ;  /* 0x0000080001047983 */ /* 0x000ea20000100800 */
[----:B------:R-:W-:Y:S01]  /*29d0*/  IMAD R76, R17, 0x8, R16 ;  /* 0x00000008114c7824 */ /* 0x000fe200078e0210 */
[----:B------:R-:W-:Y:S01]  /*29e0*/  BSSY B1, `(.L_x_12932) ;  /* 0x0000004000017945 */ /* 0x000fe20003800000 */
[----:B--2---:R-:W-:-:S04]  /*29f0*/  SHF.L.U32 R77, R4, 0x1f, RZ ;  /* 0x0000001f044d7819 */ /* 0x004fc800000006ff */
[----:B------:R-:W0:Y:S02]  /*2a00*/  SYNCS.PHASECHK.TRANS64.TRYWAIT P5, [R76+URZ+0x13290], R77 ;  /* 0x0132904d4c0075a7 */ /* 0x000e2400080a017f */
[----:B0-----:R-:W-:Y:S05]  /*2a10*/  @!P5 BRA `(.L_x_12933) ;  /* 0x0000018000bcd947 */ /* 0x001fea0003800000 */
.L_x_13164:
[----:B------:R-:W-:Y:S05]  /*2a20*/  BSYNC B1 ;  /* 0x0000000000017941 */ /* 0x000fea0003800000 */
.L_x_12932:
        /* <DEDUP_REMOVED lines=66> */
[----:B------:R-:W-:Y:S01]  /*2e50*/  FFMA.FTZ R29, R65, R68, R78 ;  /* 0x00000044411d7223 */ /* 0x000fe2000001004e */
[----:B------:R-:W-:-:S02]  /*2e60*/  F2FP.F16.E4M3.UNPACK_B R68, R7.H1 ;  /* 0x00000007ff44723e */ /* 0x000fc400030006ff */
[----:B------:R-:W-:Y:S02]  /*2e70*/  F2FP.F16.E4M3.UNPACK_B R82, R15.H1 ;  /* 0x0000000fff52723e */ /* 0x000fe400030006ff */
[----:B------:R-:W-:Y:S01]  /*2e80*/  F2FP.F16.E4M3.UNPACK_B R79, R14.H1 ;  /* 0x0000000eff4f723e */ /* 0x000fe200030006ff */
[--C-:B------:R-:W-:Y:S01]  /*2e90*/  HADD2.F32 R69, -RZ, R68.reuse.H0_H0 ;  /* 0x20000044ff457230 */ /* 0x100fe20000004100 */
[----:B------:R-:W-:Y:S01]  /*2ea0*/  F2FP.SATFINITE.E4M3.F32.PACK_AB_MERGE_C R65, R84, R81, RZ ;  /* 0x000000515441723e */ /* 0x000fe200048070ff */
        /* <DEDUP_REMOVED lines=43> */
.L_x_12938:
[----:B------:R-:W-:Y:S05]  /*3160*/  BSYNC B2 ;  /* 0x0000000000027941 */ /* 0x000fea0003800000 */
.L_x_12937:
[----:B------:R1:W-:Y:S02]  /*3170*/  STG.E.128 desc[UR40][R12.64], R4 ;  /* 0x000000040c007986 */ /* 0x0003e4000c101d28 */
.L_x_12936:
[----:B------:R-:W-:Y:S05]  /*3180*/  BSYNC B1 ;  /* 0x0000000000017941 */ /* 0x000fea0003800000 */
.L_x_12935:
        /* <DEDUP_REMOVED lines=15> */
[--C-:B------:R-:W-:Y:S02]  /*3280*/  SHF.R.U32.HI R15, RZ, 0x8, R11.reuse ;  /* 0x00000008ff0f7819 */ /* 0x100fe4000001160b */
[----:B------:R-:W-:Y:S02]  /*3290*/  LOP3.LUT R14, R11, 0xff0000ff, RZ, 0xc0, !PT ;  /* 0xff0000ff0b0e7812 */ /* 0x000fe400078ec0ff */
[----:B------:R-:W-:Y:S01]  /*32a0*/  SHF.R.U32.HI R28, RZ, 0x10, R11 ;  /* 0x00000010ff1c7819 */ /* 0x000fe2000001160b */
[----:B------:R-:W-:Y:S01]  /*32b0*/  IMAD.SHL.U32 R11, R10, 0x100, RZ ;  /* 0x000001000a0b7824 */ /* 0x000fe200078e00ff */
[----:B------:R-:W-:Y:S01]  /*32c0*/  SHF.R.U32.HI R29, RZ, 0x10, R9 ;  /* 0x00000010ff1d7819 */ /* 0x000fe20000011609 */
[----:B------:R-:W-:Y:S01]  /*32d0*/  IMAD.SHL.U32 R15, R15, 0x100, RZ ;  /* 0x000001000f0f7824 */ /* 0x000fe200078e00ff */
[----:B------:R-:W-:Y:S01]  /*32e0*/  PRMT R8, R31, 0x654, R8 ;  /* 0x000006541f087816 */ /* 0x000fe20000000008 */
[----:B-1----:R-:W-:-:S02]  /*32f0*/  IMAD.MOV.U32 R9, RZ, RZ, R5 ;  /* 0x000000ffff097224 */ /* 0x002fc400078e0005 */
[----:B------:R-:W-:Y:S01]  /*3300*/  IMAD.MOV.U32 R10, RZ, RZ, R4 ;  /* 0x000000ffff0a7224 */ /* 0x000fe200078e0004 */
[----:B------:R-:W-:Y:S01]  /*3310*/  LOP3.LUT R5, R8, 0xff00, R11, 0xf8, !PT ;  /* 0x0000ff0008057812 */ /* 0x000fe200078ef80b */
[----:B------:R-:W-:Y:S01]  /*3320*/  IMAD.U32 R8, R29, 0x10000, RZ ;  /* 0x000100001d087824 */ /* 0x000fe200078e00ff */
[----:B------:R-:W-:Y:S01]  /*3330*/  LOP3.LUT R15, R14, 0xff00, R15, 0xf8, !PT ;  /* 0x0000ff000e0f7812 */ /* 0x000fe200078ef80f */
[----:B------:R-:W-:Y:S01]  /*3340*/  IMAD.U32 R28, R28, 0x10000, RZ ;  /* 0x000100001c1c7824 */ /* 0x000fe200078e00ff */
[-C--:B------:R-:W-:Y:S02]  /*3350*/  F2FP.F16.E4M3.UNPACK_B R4, R9.reuse ;  /* 0x00000009ff04723e */ /* 0x080fe400020006ff */
[----:B------:R-:W-:Y:S02]  /*3360*/  F2FP.F16.E4M3.UNPACK_B R14, R64.H1 ;  /* 0x00000040ff0e723e */ /* 0x000fe400030006ff */
[----:B------:R-:W-:Y:S01]  /*3370*/  LOP3.LUT R5, R5, 0xff0000, R8, 0xf8, !PT ;  /* 0x00ff000005057812 */ /* 0x000fe200078ef808 */
[----:B------:R-:W-:Y:S01]  /*3380*/  HADD2.F32 R11, -RZ, R4.H1_H1 ;  /* 0x30000004ff0b7230 */ /* 0x000fe20000004100 */
[----:B------:R-:W-:Y:S01]  /*3390*/  LOP3.LUT R8, R15, 0xff0000, R28, 0xf8, !PT ;  /* 0x00ff00000f087812 */ /* 0x000fe200078ef81c */
[----:B------:R-:W-:Y:S01]  /*33a0*/  HADD2.F32 R31, -RZ, R14.H0_H0 ;  /* 0x2000000eff1f7230 */ /* 0x000fe20000004100 */
        /* <DEDUP_REMOVED lines=35> */
[----:B------:R-:W-:Y:S01]  /*35e0*/  F2FP.F16.E4M3.UNPACK_B R15, R7.H1 ;  /* 0x00000007ff0f723e */ /* 0x000fe200030006ff */
[----:B------:R-:W-:Y:S01]  /*35f0*/  FFMA.FTZ R31, R28, R10, R31 ;  /* 0x0000000a1c1f7223 */ /* 0x000fe2000001001f */
[-C--:B------:R-:W-:Y:S01]  /*3600*/  FFMA.FTZ R10, R11, R30.reuse, -R66 ;  /* 0x0000001e0b0a7223 */ /* 0x080fe20000010842 */
[----:B------:R-:W-:Y:S01]  /*3610*/  FFMA.FTZ R11, R14, R30, R29 ;  /* 0x0000001e0e0b7223 */ /* 0x000fe2000001001d */
[-C--:B------:R-:W-:Y:S01]  /*3620*/  F2FP.F16.E4M3.UNPACK_B R30, R5.reuse.H1 ;  /* 0x00000005ff1e723e */ /* 0x080fe200030006ff */
        /* <DEDUP_REMOVED lines=27> */
[----:B------:R-:W-:Y:S01]  /*37e0*/  HADD2.F32 R6, -RZ, R6.H1_H1 ;  /* 0x30000006ff067230 */ /* 0x000fe20000004100 */
[----:B------:R-:W-:Y:S01]  /*37f0*/  F2FP.SATFINITE.E4M3.F32.PACK_AB_MERGE_C R28, R28, R69, RZ ;  /* 0x000000451c1c723e */ /* 0x000fe200048070ff */
        /* <DEDUP_REMOVED lines=15> */
.L_x_12940:
[----:B------:R-:W-:Y:S05]  /*38f0*/  BSYNC B1 ;  /* 0x0000000000017941 */ /* 0x000fea0003800000 */
.L_x_12939:
[----:B-1----:R2:W-:Y:S01]  /*3900*/  STG.E.128 desc[UR40][R12.64+0x20], R4 ;  /* 0x000020040c007986 */ /* 0x0025e2000c101d28 */
[----:B------:R-:W-:Y:S05]  /*3910*/  BRA `(.L_x_12934) ;  /* 0x0000001000f47947 */ /* 0x000fea0003800000 */
.L_x_12928:
        /* <DEDUP_REMOVED lines=32> */
.L_x_12941:
[----:B------:R-:W2:Y:S01]  /*3b20*/  LDL R12, [R1+0x8] ;  /* 0x00000800010c7983 */ /* 0x000ea20000100800 */
[----:B------:R-:W-:Y:S01]  /*3b30*/  IMAD R76, R17, 0x8, R16 ;  /* 0x00000008114c7824 */ /* 0x000fe200078e0210 */
[----:B------:R-:W0:Y:S01]  /*3b40*/  LDC R79, c[0x0][0x2f4] ;  /* 0x0000bd00ff4f7b82 */ /* 0x000e220000000800 */
[----:B------:R-:W-:Y:S01]  /*3b50*/  BSSY B1, `(.L_x_12942) ;  /* 0x0000004000017945 */ /* 0x000fe20003800000 */
[----:B--2---:R-:W-:-:S04]  /*3b60*/  SHF.L.U32 R77, R12, 0x1f, RZ ;  /* 0x0000001f0c4d7819 */ /* 0x004fc800000006ff */
[----:B------:R-:W1:Y:S02]  /*3b70*/  SYNCS.PHASECHK.TRANS64.TRYWAIT P5, [R76+URZ+0x13290], R77 ;  /* 0x0132904d4c0075a7 */ /* 0x000e6400080a017f */
[----:B01----:R-:W-:Y:S05]  /*3b80*/  @!P5 BRA `(.L_x_12943) ;  /* 0x000001700074d947 */ /* 0x003fea0003800000 */
.L_x_13165:
[----:B------:R-:W-:Y:S05]  /*3b90*/  BSYNC B1 ;  /* 0x0000000000017941 */ /* 0x000fea0003800000 */
.L_x_12942:
        /* <DEDUP_REMOVED lines=23> */
[----:B------:R-:W-:Y:S01]  /*3d10*/  LEA.HI R12, R12, R13, RZ, 0x5 ;  /* 0x0000000d0c0c7211 */ /* 0x000fe200078f28ff */
[----:B------:R-:W-:-:S03]  /*3d20*/  IMAD R13, R17, 0x2800, R72 ;  /* 0x00002800110d7824 */ /* 0x000fc600078e0248 */
[----:B------:R-:W-:Y:S01]  /*3d30*/  SHF.R.S32.HI R12, RZ, 0x5, R12 ;  /* 0x00000005ff0c7819 */ /* 0x000fe2000001140c */
[----:B------:R-:W-:-:S03]  /*3d40*/  IMAD.IADD R13, R16, 0x1, R13 ;  /* 0x00000001100d7824 */ /* 0x000fc600078e020d */
[----:B------:R-:W-:-:S05]  /*3d50*/  LEA.HI.SX32 R12, R21, R12, 0x1c ;  /* 0x0000000c150c7211 */ /* 0x000fca00078fe2ff */
        /* <DEDUP_REMOVED lines=20> */
[--C-:B------:R-:W-:Y:S02]  /*3ea0*/  SHF.R.U32.HI R88, RZ, 0x8, R7.reuse ;  /* 0x00000008ff587819 */ /* 0x100fe40000011607 */
[----:B------:R-:W-:Y:S02]  /*3eb0*/  SHF.R.U32.HI R91, RZ, 0x18, R7 ;  /* 0x00000018ff5b7819 */ /* 0x000fe40000011607 */
[----:B------:R-:W-:-:S02]  /*3ec0*/  LOP3.LUT R8, R7, 0xff, RZ, 0xc0, !PT ;  /* 0x000000ff07087812 */ /* 0x000fc400078ec0ff */
[----:B------:R-:W-:Y:S02]  /*3ed0*/  SHF.R.U32.HI R4, RZ, 0x10, R7 ;  /* 0x00000010ff047819 */ /* 0x000fe40000011607 */
[----:B------:R-:W-:Y:S01]  /*3ee0*/  LOP3.LUT R6, R6, 0xff00, R9, 0xf8, !PT ;  /* 0x0000ff0006067812 */ /* 0x000fe200078ef809 */
[----:B------:R-:W-:Y:S01]  /*3ef0*/  IMAD.U32 R9, R90, 0x10000, RZ ;  /* 0x000100005a097824 */ /* 0x000fe200078e00ff */
[--C-:B------:R-:W-:Y:S01]  /*3f00*/  SHF.R.U32.HI R87, RZ, 0x8, R11.reuse ;  /* 0x00000008ff577819 */ /* 0x100fe2000001160b */
[----:B------:R-:W-:Y:S01]  /*3f10*/  IMAD.U32 R90, R5, 0x10000, RZ ;  /* 0x00010000055a7824 */ /* 0x000fe200078e00ff */
[----:B------:R-:W-:Y:S02]  /*3f20*/  LOP3.LUT R86, R11, 0xff0000ff, RZ, 0xc0, !PT ;  /* 0xff0000ff0b567812 */ /* 0x000fe400078ec0ff */
[----:B------:R-:W-:Y:S01]  /*3f30*/  SHF.R.U32.HI R7, RZ, 0x10, R11 ;  /* 0x00000010ff077819 */ /* 0x000fe2000001160b */
        /* <DEDUP_REMOVED lines=34> */
[C---:B------:R-:W-:Y:S01]  /*4160*/  FMUL.FTZ R90, R10.reuse, R90 ;  /* 0x0000005a0a5a7220 */ /* 0x040fe20000410000 */
[----:B------:R-:W-:Y:S01]  /*4170*/  FFMA.FTZ R11, R10, R87, -R11 ;  /* 0x000000570a0b7223 */ /* 0x000fe2000001080b */
[----:B------:R-:W-:Y:S01]  /*4180*/  HADD2.F32 R84, -RZ, R28.H0_H0 ;  /* 0x2000001cff547230 */ /* 0x000fe20000004100 */
[----:B------:R-:W-:Y:S01]  /*4190*/  LOP3.LUT R5, R91, 0xff0000, R92, 0xf8, !PT ;  /* 0x00ff00005b057812 */ /* 0x000fe200078ef85c */
[----:B------:R-:W-:-:S02]  /*41a0*/  HADD2.F32 R12, -RZ, R83.H0_H0 ;  /* 0x20000053ff0c7230 */ /* 0x000fc40000004100 */
[----:B------:R-:W-:Y:S01]  /*41b0*/  FFMA.FTZ R10, R85, R87, R90 ;  /* 0x00000057550a7223 */ /* 0x000fe2000001005a */
        /* <DEDUP_REMOVED lines=22> */
[-C--:B------:R-:W-:Y:S01]  /*4320*/  FMUL.FTZ R95, R88, R93.reuse ;  /* 0x0000005d585f7220 */ /* 0x080fe20000410000 */
[----:B------:R-:W-:Y:S02]  /*4330*/  HADD2.F32 R92, -RZ, R89.H1_H1 ;  /* 0x30000059ff5c7230 */ /* 0x000fe40000004100 */
[----:B------:R-:W-:Y:S01]  /*4340*/  FMUL.FTZ R93, R86, R93 ;  /* 0x0000005d565d7220 */ /* 0x000fe20000410000 */
[----:B------:R-:W-:Y:S01]  /*4350*/  HADD2.F32 R89, -RZ, R87.H1_H1 ;  /* 0x30000057ff597230 */ /* 0x000fe20000004100 */
[----:B------:R-:W-:Y:S01]  /*4360*/  F2FP.SATFINITE.E4M3.F32.PACK_AB_MERGE_C R9, R10, R9, RZ ;  /* 0x000000090a09723e */ /* 0x000fe200048070ff */
[----:B------:R-:W-:-:S02]  /*4370*/  HADD2.F32 R87, -RZ, R84.H1_H1 ;  /* 0x30000054ff577230 */ /* 0x000fc40000004100 */
[-C--:B------:R-:W-:Y:S01]  /*4380*/  FFMA.FTZ R84, R86, R91.reuse, -R95 ;  /* 0x0000005b56547223 */ /* 0x080fe2000001085f */
[----:B------:R-:W-:Y:S02]  /*4390*/  HADD2.F32 R90, -RZ, R90.H1_H1 ;  /* 0x3000005aff5a7230 */ /* 0x000fe40000004100 */
[----:B------:R-:W-:Y:S01]  /*43a0*/  FFMA.FTZ R86, R88, R91, R93 ;  /* 0x0000005b58567223 */ /* 0x000fe2000001005d */
[----:B------:R-:W-:Y:S01]  /*43b0*/  FMUL.FTZ R94, R89, R92 ;  /* 0x0000005c595e7220 */ /* 0x000fe20000410000 */
[----:B------:R-:W-:Y:S01]  /*43c0*/  F2FP.F16.E4M3.UNPACK_B R88, R82 ;  /* 0x00000052ff58723e */ /* 0x000fe200020006ff */
[C---:B------:R-:W-:Y:S01]  /*43d0*/  FMUL.FTZ R92, R87.reuse, R92 ;  /* 0x0000005c575c7220 */ /* 0x040fe20000410000 */
[----:B------:R-:W-:Y:S01]  /*43e0*/  F2FP.F16.E4M3.UNPACK_B R82, R30 ;  /* 0x0000001eff52723e */ /* 0x000fe200020006ff */
[----:B------:R-:W-:Y:S01]  /*43f0*/  FFMA.FTZ R99, R87, R90, -R94 ;  /* 0x0000005a57637223 */ /* 0x000fe2000001085e */
[----:B------:R-:W-:Y:S01]  /*4400*/  F2FP.F16.E4M3.UNPACK_B R87, R80 ;  /* 0x00000050ff57723e */ /* 0x000fe200020006ff */
[----:B------:R-:W-:-:S02]  /*4410*/  HADD2.F32 R91, -RZ, R88.H0_H0 ;  /* 0x20000058ff5b7230 */ /* 0x000fc40000004100 */
[----:B------:R-:W-:Y:S01]  /*4420*/  FFMA.FTZ R101, R89, R90, R92 ;  /* 0x0000005a59657223 */ /* 0x000fe2000001005c */
[----:B------:R-:W-:Y:S01]  /*4430*/  HADD2.F32 R80, -RZ, R82.H0_H0 ;  /* 0x20000052ff507230 */ /* 0x000fe20000004100 */
[----:B------:R-:W-:Y:S01]  /*4440*/  F2FP.SATFINITE.E4M3.F32.PACK_AB_MERGE_C R8, R11, R8, RZ ;  /* 0x000000080b08723e */ /* 0x000fe200048070ff */
[----:B------:R-:W-:Y:S01]  /*4450*/  HADD2.F32 R93, -RZ, R88.H1_H1 ;  /* 0x30000058ff5d7230 */ /* 0x000fe20000004100 */
[----:B------:R-:W-:Y:S01]  /*4460*/  F2FP.F16.E4M3.UNPACK_B R10, R29 ;  /* 0x0000001dff0a723e */ /* 0x000fe200020006ff */
        /* <DEDUP_REMOVED lines=11> */
[----:B------:R-:W-:Y:S01]  /*4520*/  FFMA.FTZ R95, R30, R89, -R95 ;  /* 0x000000591e5f7223 */ /* 0x000fe2000001085f */
[----:B------:R-:W-:Y:S01]  /*4530*/  F2FP.F16.E4M3.UNPACK_B R9, R13 ;  /* 0x0000000dff09723e */ /* 0x000fe200020006ff */
[----:B------:R-:W-:Y:S01]  /*4540*/  FFMA.FTZ R30, R80, R89, R91 ;  /* 0x00000059501e7223 */ /* 0x000fe2000001005b */
[-C--:B------:R-:W-:Y:S01]  /*4550*/  FFMA.FTZ R93, R82, R87.reuse, R93 ;  /* 0x00000057525d7223 */ /* 0x080fe2000001005d */
[----:B------:R-:W-:Y:S01]  /*4560*/  FFMA.FTZ R14, R14, R87, -R97 ;  /* 0x000000570e0e7223 */ /* 0x000fe20000010861 */
[----:B------:R-:W-:Y:S01]  /*4570*/  F2FP.SATFINITE.E4M3.F32.PACK_AB_MERGE_C R12, R83, R12, R8 ;  /* 0x0000000c530c723e */ /* 0x000fe20004807008 */
[----:B------:R-:W-:Y:S01]  /*4580*/  HADD2.F32 R80, -RZ, R10.H0_H0 ;  /* 0x2000000aff507230 */ /* 0x000fe20000004100 */
[----:B------:R-:W-:Y:S01]  /*4590*/  F2FP.F16.E4M3.UNPACK_B R82, R6 ;  /* 0x00000006ff52723e */ /* 0x000fe200020006ff */
[----:B------:R-:W-:Y:S01]  /*45a0*/  HADD2.F32 R85, -RZ, R11.H0_H0 ;  /* 0x2000000bff557230 */ /* 0x000fe20000004100 */
[----:B------:R-:W-:Y:S01]  /*45b0*/  F2FP.SATFINITE.E4M3.F32.PACK_AB_MERGE_C R84, R99, R84, RZ ;  /* 0x000000546354723e */ /* 0x000fe200048070ff */
[----:B------:R-:W-:Y:S01]  /*45c0*/  HADD2.F32 R8, -RZ, R9.H0_H0 ;  /* 0x20000009ff087230 */ /* 0x000fe20000004100 */
[----:B------:R-:W-:Y:S01]  /*45d0*/  F2FP.F16.E4M3.UNPACK_B R29, R29.H1 ;  /* 0x0000001dff1d723e */ /* 0x000fe200030006ff */
        /* <DEDUP_REMOVED lines=17> */
[----:B------:R-:W-:Y:S01]  /*46f0*/  F2FP.SATFINITE.E4M3.F32.PACK_AB_MERGE_C R86, R101, R86, RZ ;  /* 0x000000566556723e */ /* 0x000fe200048070ff */
[----:B------:R-:W-:-:S02]  /*4700*/  HADD2.F32 R84, -RZ, R83.H0_H0 ;  /* 0x20000053ff547230 */ /* 0x000fc40000004100 */
[----:B------:R-:W-:Y:S01]  /*4710*/  FFMA.FTZ R10, R10, R82, R85 ;  /* 0x000000520a0a7223 */ /* 0x000fe20000010055 */
[----:B------:R-:W-:Y:S01]  /*4720*/  HADD2.F32 R7, -RZ, R13.H0_H0 ;  /* 0x2000000dff077230 */ /* 0x000fe20000004100 */
[----:B------:R-:W-:Y:S01]  /*4730*/  F2FP.SATFINITE.E4M3.F32.PACK_AB_MERGE_C R30, R93, R30, R86 ;  /* 0x0000001e5d1e723e */ /* 0x000fe20004807056 */
[----:B------:R-:W-:Y:S02]  /*4740*/  HADD2.F32 R82, -RZ, R29.H1_H1 ;  /* 0x3000001dff527230 */ /* 0x000fe40000004100 */
[-C--:B------:R-:W-:Y:S01]  /*4750*/  FMUL.FTZ R86, R80, R84.reuse ;  /* 0x0000005450567220 */ /* 0x080fe20000410000 */
[--C-:B------:R-:W-:Y:S02]  /*4760*/  HADD2.F32 R29, -RZ, R6.reuse.H0_H0 ;  /* 0x20000006ff1d7230 */ /* 0x100fe40000004100 */
[----:B------:R-:W-:Y:S01]  /*4770*/  FMUL.FTZ R85, R7, R84 ;  /* 0x0000005407557220 */ /* 0x000fe20000410000 */
[----:B------:R-:W-:Y:S01]  /*4780*/  HADD2.F32 R13, -RZ, R13.H1_H1 ;  /* 0x3000000dff0d7230 */ /* 0x000fe20000004100 */
[-C--:B------:R-:W-:Y:S01]  /*4790*/  F2FP.F16.E4M3.UNPACK_B R92, R5.reuse.H1 ;  /* 0x00000005ff5c723e */ /* 0x080fe200030006ff */
[----:B------:R-:W-:Y:S01]  /*47a0*/  HADD2.F32 R83, -RZ, R83.H1_H1 ;  /* 0x30000053ff537230 */ /* 0x000fe20000004100 */
[----:B------:R-:W-:Y:S01]  /*47b0*/  F2FP.F16.E4M3.UNPACK_B R91, R5 ;  /* 0x00000005ff5b723e */ /* 0x000fe200020006ff */
[----:B------:R-:W-:-:S02]  /*47c0*/  HADD2.F32 R84, -RZ, R6.H1_H1 ;  /* 0x30000006ff547230 */ /* 0x000fc40000004100 */
        /* <DEDUP_REMOVED lines=8> */
[-C--:B------:R-:W-:Y:S01]  /*4850*/  F2FP.F16.E4M3.UNPACK_B R83, R31.reuse ;  /* 0x0000001fff53723e */ /* 0x080fe200020006ff */
[----:B------:R-:W-:Y:S01]  /*4860*/  FFMA.FTZ R80, R82, R84, R85 ;  /* 0x0000005452507223 */ /* 0x000fe20000010055 */
[----:B------:R-:W-:Y:S01]  /*4870*/  F2FP.F16.E4M3.UNPACK_B R84, R31.H1 ;  /* 0x0000001fff54723e */ /* 0x000fe200030006ff */
[----:B------:R-:W-:Y:S01]  /*4880*/  HADD2.F32 R82, -RZ, R15.H0_H0 ;  /* 0x2000000fff527230 */ /* 0x000fe20000004100 */
[-C--:B------:R-:W-:Y:S01]  /*4890*/  F2FP.F16.E4M3.UNPACK_B R88, R4.reuse.H1 ;  /* 0x00000004ff58723e */ /* 0x080fe200030006ff */
[----:B------:R-:W-:Y:S01]  /*48a0*/  HADD2.F32 R85, -RZ, R83.H0_H0 ;  /* 0x20000053ff557230 */ /* 0x000fe20000004100 */
[----:B------:R-:W-:Y:S01]  /*48b0*/  F2FP.F16.E4M3.UNPACK_B R87, R4 ;  /* 0x00000004ff57723e */ /* 0x000fe200020006ff */
[----:B------:R-:W-:-:S02]  /*48c0*/  HADD2.F32 R4, -RZ, R91.H0_H0 ;  /* 0x2000005bff047230 */ /* 0x000fc40000004100 */
[-C--:B------:R-:W-:Y:S01]  /*48d0*/  FMUL.FTZ R95, R82, R5.reuse ;  /* 0x00000005525f7220 */ /* 0x080fe20000410000 */
        /* <DEDUP_REMOVED lines=9> */
[-C--:B------:R-:W-:Y:S01]  /*4970*/  FFMA.FTZ R95, R86, R89.reuse, R95 ;  /* 0x00000059565f7223 */ /* 0x080fe2000001005f */
[----:B------:R-:W-:Y:S02]  /*4980*/  HADD2.F32 R92, -RZ, R92.H1_H1 ;  /* 0x3000005cff5c7230 */ /* 0x000fe40000004100 */
[----:B------:R-:W-:Y:S01]  /*4990*/  FFMA.FTZ R4, R31, R90, -R94 ;  /* 0x0000005a1f047223 */ /* 0x000fe2000001085e */
        /* <DEDUP_REMOVED lines=9> */
[----:B------:R-:W-:Y:S01]  /*4a30*/  FMUL.FTZ R90, R83, R86 ;  /* 0x00000056535a7220 */ /* 0x000fe20000410000 */
[----:B------:R-:W-:Y:S02]  /*4a40*/  HADD2.F32 R82, -RZ, R87.H1_H1 ;  /* 0x30000057ff527230 */ /* 0x000fe40000004100 */
[-C--:B------:R-:W-:Y:S01]  /*4a50*/  FFMA.FTZ R94, R15, R88.reuse, -R94 ;  /* 0x000000580f5e7223 */ /* 0x080fe2000001085e */
        /* <DEDUP_REMOVED lines=10> */
[----:B------:R-:W-:-:S07]  /*4b00*/  F2FP.SATFINITE.E4M3.F32.PACK_AB_MERGE_C R31, R86, R5, R84 ;  /* 0x00000005561f723e */ /* 0x000fce0004807054 */
.L_x_12945:
[----:B------:R-:W-:Y:S05]  /*4b10*/  BSYNC B1 ;  /* 0x0000000000017941 */ /* 0x000fea0003800000 */
.L_x_12944:
        /* <DEDUP_REMOVED lines=10> */
.L_x_12927:
[----:B------:R-:W2:Y:S02]  /*4bc0*/  LDL R4, [R1+0x4] ;  /* 0x0000040001047983 */ /* 0x000ea40000100800 */
[----:B--2---:R-:W-:-:S13]  /*4bd0*/  ISETP.NE.AND P0, PT, R4, 0x3, PT ;  /* 0x000000030400780c */ /* 0x004fda0003f05270 */
[----:B------:R-:W-:Y:S05]  /*4be0*/  @!P0 BRA `(.L_x_12946) ;  /* 0x0000000000048947 */ /* 0x000fea0003800000 */
[----:B------:R-:W-:Y:S01]  /*4bf0*/  BPT.TRAP 0x1 ;  /* 0x000000040000795c */ /* 0x000fe20000300000 */
.L_x_12946:
        /* <DEDUP_REMOVED lines=8> */
.L_x_13166:
[----:B------:R-:W-:Y:S05]  /*4c80*/  BSYNC B1 ;  /* 0x0000000000017941 */ /* 0x000fea0003800000 */
.L_x_12947:
[----:B------:R-:W-:-:S13]  /*4c90*/  ISETP.GE.AND P1, PT, R157, R4, PT ;  /* 0x000000049d00720c */ /* 0x000fda0003f26270 */
[----:B------:R-:W-:Y:S05]  /*4ca0*/  @P1 BRA `(.L_x_12934) ;  /* 0x0000000000101947 */ /* 0x000fea0003800000 */
[----:B------:R-:W1:Y:S04]  /*4cb0*/  @!P3 LDS.128 R4, [R75+0xe000] ;  /* 0x00e000004b04b984 */ /* 0x000e680000000c00 */
[----:B------:R-:W2:Y:S04]  /*4cc0*/  @!P2 LDS.128 R8, [R74+0xe000] ;  /* 0x00e000004a08a984 */ /* 0x000ea80000000c00 */
[----:B-1----:R1:W-:Y:S04]  /*4cd0*/  @!P3 STG.E.128 desc[UR40][R12.64], R4 ;  /* 0x000000040c00b986 */ /* 0x0023e8000c101d28 */
[----:B--2---:R1:W-:Y:S02]  /*4ce0*/  @!P2 STG.E.128 desc[UR40][R12.64+0x20], R8 ;  /* 0x000020080c00a986 */ /* 0x0043e4000c101d28 */
.L_x_12934:
[----:B------:R-:W-:Y:S05]  /*4cf0*/  BSYNC B0 ;  /* 0x0000000000007941 */ /* 0x000fea0003800000 */
.L_x_12926:
        /* <DEDUP_REMOVED lines=17> */
.L_x_12950:
[----:B------:R-:W-:Y:S05]  /*4e10*/  BSYNC B0 ;  /* 0x0000000000007941 */ /* 0x000fea0003800000 */
.L_x_12949:
[----:B------:R-:W2:Y:S01]  /*4e20*/  SYNCS.PHASECHK.TRANS64.TRYWAIT P0, [R76+URZ+0x132b0], R77 ;  /* 0x0132b04d4c0075a7 */ /* 0x000ea2000800017f */
[----:B------:R-:W-:Y:S04]  /*4e30*/  BSSY B0, `(.L_x_12951) ;  /* 0x0000002000007945 */ /* 0x000fe80003800000 */
[----:B--2---:R-:W-:Y:S05]  /*4e40*/  @!P0 BRA `(.L_x_12952) ;  /* 0x0000015c00ec8947 */ /* 0x004fea0003800000 */
.L_x_13167:
[----:B------:R-:W-:Y:S05]  /*4e50*/  BSYNC B0 ;  /* 0x0000000000007941 */ /* 0x000fea0003800000 */
.L_x_12951:
        /* <DEDUP_REMOVED lines=19> */
.L_x_12954:
[----:B------:R-:W-:Y:S05]  /*4f90*/  BSYNC B0 ;  /* 0x0000000000007941 */ /* 0x000fea0003800000 */
.L_x_12953:
[----:B-1----:R-:W5:Y:S01]  /*4fa0*/  LDL.LU R5, [R1+0x8] ;  /* 0x0000080001057983 */ /* 0x002f620000300800 */
        /* <DEDUP_REMOVED lines=13> */
[----:B------:R-:W-:Y:S02]  /*5080*/  PLOP3.LUT P0, PT, PT, PT, PT, 0x8, 0x0 ;  /* 0x000000000000781c */ /* 0x000fe40003f0e170 */
[----:B------:R-:W-:Y:S01]  /*5090*/  SEL R17, R17, RZ, P1 ;  /* 0x000000ff11117207 */ /* 0x000fe20000800000 */
[----:B------:R0:W-:Y:S01]  /*50a0*/  @!P5 SYNCS.ARRIVE.TRANS64.RED.A1T0 RZ, [R76+URZ], RZ ;  /* 0x000000ff4cffd9a7 */ /* 0x0001e2000810043f */
[----:B-----5:R-:W-:-:S05]  /*50b0*/  LOP3.LUT R5, R5, R4, RZ, 0x3c, !PT ;  /* 0x0000000405057212 */ /* 0x020fca00078e3cff */
[----:B------:R0:W-:Y:S01]  /*50c0*/  STL [R1+0x8], R5 ;  /* 0x0000080501007387 */ /* 0x0001e20000100800 */
[----:B------:R-:W-:Y:S05]  /*50d0*/  @P6 BRA `(.L_x_12955) ;  /* 0xffffffd400246947 */ /* 0x000fea000383ffff */
.L_x_12921:
[----:B------:R-:W-:Y:S04]  /*50e0*/  BSSY B0, `(.L_x_12956) ;  /* 0x0000004000007945 */ /* 0x000fe80003800000 */
[----:B------:R-:W-:Y:S05]  /*50f0*/  @P0 BRA `(.L_x_12957) ;  /* 0x0000000000080947 */ /* 0x000fea0003800000 */
[----:B------:R-:W2:Y:S02]  /*5100*/  FENCE.VIEW.ASYNC.G ;  /* 0x00000000000073c6 */ /* 0x000ea40000000100 */
[----:B--2---:R-:W-:Y:S06]  /*5110*/  BAR.ARV 0xc, 0x200 ;  /* 0x0308000000007b1d */ /* 0x004fec0000002000 */
.L_x_12957:
[----:B------:R-:W-:Y:S05]  /*5120*/  BSYNC B0 ;  /* 0x0000000000007941 */ /* 0x000fea0003800000 */
.L_x_12956:
        /* <DEDUP_REMOVED lines=11> */
[----:B------:R-:W0:Y:S08]  /*51e0*/  @P1 LDC.64 R8, c[0x0][0x9b8] ;  /* 0x00026e00ff081b82 */ /* 0x000e300000000a00 */
[----:B-1----:R-:W3:Y:S08]  /*51f0*/  @P0 LDC.64 R10, c[0x0][0x9b0] ;  /* 0x00026c00ff0a0b82 */ /* 0x002ef00000000a00 */
        /* <DEDUP_REMOVED lines=70> */
.L_x_12959:
[----:B------:R-:W-:Y:S05]  /*5660*/  BSYNC B0 ;  /* 0x0000000000007941 */ /* 0x000fea0003800000 */
.L_x_12958:
        /* <DEDUP_REMOVED lines=56> */
.L_x_12962:
[----:B------:R-:W-:Y:S05]  /*59f0*/  BSYNC B6 ;  /* 0x0000000000067941 */ /* 0x000fea0003800000 */
.L_x_12961:
        /* <DEDUP_REMOVED lines=13> */
.L_x_12966:
[----:B-1----:R1:W2:Y:S02]  /*5ad0*/  SYNCS.PHASECHK.TRANS64.TRYWAIT P0, [R16+URZ+0x13200], R3 ;  /* 0x01320003100075a7 */ /* 0x0022a4000800017f */
[----:B--2---:R-:W-:Y:S05]  /*5ae0*/  @!P0 NANOSLEEP.SYNCS 0x989680 ;  /* 0x009896800000895d */ /* 0x004fea0003900000 */
[----:B------:R-:W2:Y:S02]  /*5af0*/  @!P0 SYNCS.PHASECHK.TRANS64 P0, [R16+URZ+0x13200], R3 ;  /* 0x01320003100085a7 */ /* 0x000ea4000800007f */
[----:B--2---:R-:W-:Y:S05]  /*5b00*/  @!P0 BRA `(.L_x_12966) ;  /* 0xfffffffc00f08947 */ /* 0x004fea000383ffff */
.L_x_12965:
[----:B------:R-:W-:Y:S05]  /*5b10*/  BSYNC B0 ;  /* 0x0000000000007941 */ /* 0x000fea0003800000 */
.L_x_12964:
[----:B------:R-:W-:Y:S05]  /*5b20*/  BRA `(.L_x_12967) ;  /* 0x0000002800f47947 */ /* 0x000fea0003800000 */
.L_x_12963:
        /* <DEDUP_REMOVED lines=30> */
.L_x_12969:
[----:B------:R-:W-:Y:S05]  /*5d10*/  BSYNC B6 ;  /* 0x0000000000067941 */ /* 0x000fea0003800000 */
.L_x_12968:
[----:B------:R-:W2:Y:S01]  /*5d20*/  LDL R20, [R1+0x28] ;  /* 0x0000280001147983 */ /* 0x000ea20000100800 */
[----:B------:R-:W-:Y:S01]  /*5d30*/  ULDC.U8 UR4, c[0x0][0x410] ;  /* 0x0001040000047ab9 */ /* 0x000fe20000000000 */
[----:B------:R-:W-:Y:S01]  /*5d40*/  BSSY B0, `(.L_x_12970) ;  /* 0x0000293000007945 */ /* 0x000fe20003800000 */
[----:B------:R-:W-:Y:S01]  /*5d50*/  ISETP.NE.AND P0, PT, RZ, UR4, PT ;  /* 0x00000004ff007c0c */ /* 0x000fe2000bf05270 */
[----:B--2---:R-:W-:-:S12]  /*5d60*/  IMAD.IADD R10, R157, 0x1, R20 ;  /* 0x000000019d0a7824 */ /* 0x004fd800078e0214 */
        /* <DEDUP_REMOVED lines=33> */
.L_x_13173:
[----:B0-----:R-:W5:Y:S04]  /*5f80*/  LDL R5, [R1+0x2c] ;  /* 0x00002c0001057983 */ /* 0x001f680000100800 */
[----:B------:R-:W2:Y:S01]  /*5f90*/  LDL R6, [R1+0x60] ;  /* 0x0000600001067983 */ /* 0x000ea20000100800 */
[----:B------:R-:W-:Y:S01]  /*5fa0*/  BSSY B1, `(.L_x_12973) ;  /* 0x0000023000017945 */ /* 0x000fe20003800000 */
[----:B------:R-:W-:Y:S02]  /*5fb0*/  CS2R R20, SRZ ;  /* 0x0000000000147805 */ /* 0x000fe4000001ff00 */
        /* <DEDUP_REMOVED lines=33> */
.L_x_12974:
[----:B------:R-:W-:Y:S05]  /*61d0*/  BSYNC B1 ;  /* 0x0000000000017941 */ /* 0x000fea0003800000 */
.L_x_12973:
[----:B------:R-:W2:Y:S01]  /*61e0*/  SYNCS.PHASECHK.TRANS64.TRYWAIT P0, [R16+URZ+0x13200], R5 ;  /* 0x01320005100075a7 */ /* 0x000ea2000800017f */
[----:B------:R-:W-:Y:S01]  /*61f0*/  IMAD R25, R25, -0xc0, R24 ;  /* 0xffffff4019197824 */ /* 0x000fe200078e0218 */
[----:B------:R-:W-:Y:S04]  /*6200*/  BSSY B1, `(.L_x_12975) ;  /* 0x0000004000017945 */ /* 0x000fe80003800000 */
[----:B-1----:R-:W-:-:S04]  /*6210*/  VIMNMX R0, R25, 0xc0, PT ;  /* 0x000000c019007848 */ /* 0x002fc80003fe0100 */
[----:B------:R-:W-:Y:S01]  /*6220*/  ISETP.GE.AND P1, PT, R157, R0, PT ;  /* 0x000000009d00720c */ /* 0x000fe20003f26270 */
[----:B--2---:R-:W-:-:S12]  /*6230*/  @!P0 BRA `(.L_x_12976) ;  /* 0x0000014c00708947 */ /* 0x004fd80003800000 */
.L_x_13174:
[----:B------:R-:W-:Y:S05]  /*6240*/  BSYNC B1 ;  /* 0x0000000000017941 */ /* 0x000fea0003800000 */
.L_x_12975:
        /* <DEDUP_REMOVED lines=50> */
[CC--:B------:R-:W-:Y:S01]  /*6570*/  FMUL.FTZ R32, R12.reuse, R30.reuse ;  /* 0x0000001e0c207220 */ /* 0x0c0fe20000410000 */
        /* <DEDUP_REMOVED lines=77> */
.L_x_12979:
[----:B------:R-:W-:Y:S05]  /*6a50*/  BSYNC B1 ;  /* 0x0000000000017941 */ /* 0x000fea0003800000 */
.L_x_12978:
[----:B------:R-:W-:Y:S05]  /*6a60*/  @P1 BRA `(.L_x_12977) ;  /* 0x0000001c00001947 */ /* 0x000fea0003800000 */
[----:B0-----:R-:W2:Y:S01]  /*6a70*/  LDL R0, [R1+0x78] ;  /* 0x0000780001007983 */ /* 0x001ea20000100800 */
[----:B-----5:R-:W-:Y:S01]  /*6a80*/  IMAD.IADD R3, R16, 0x1, R39 ;  /* 0x0000000110037824 */ /* 0x020fe200078e0227 */
[----:B------:R-:W-:Y:S02]  /*6a90*/  SHF.R.U32.HI R13, RZ, 0x8, R11 ;  /* 0x00000008ff0d7819 */ /* 0x000fe4000001160b */
[----:B------:R-:W-:Y:S02]  /*6aa0*/  SHF.R.U32.HI R24, RZ, 0x8, R9 ;  /* 0x00000008ff187819 */ /* 0x000fe40000011609 */
[----:B------:R-:W-:Y:S02]  /*6ab0*/  SHF.R.U32.HI R15, RZ, 0x8, R8 ;  /* 0x00000008ff0f7819 */ /* 0x000fe40000011608 */
[----:B----4-:R-:W-:Y:S02]  /*6ac0*/  LOP3.LUT R14, R11, 0xff, RZ, 0xc0, !PT ;  /* 0x000000ff0b0e7812 */ /* 0x010fe400078ec0ff */
        /* <DEDUP_REMOVED lines=25> */
[----:B--2---:R-:W-:Y:S01]  /*6c60*/  LOP3.LUT P0, RZ, R0, 0x2, RZ, 0xc0, !PT ;  /* 0x0000000200ff7812 */ /* 0x004fe2000780c0ff */
[----:B------:R-:W-:-:S12]  /*6c70*/  VIADD R0, R3, 0x20 ;  /* 0x0000002003007836 */ /* 0x000fd80000000000 */
[----:B------:R-:W-:Y:S01]  /*6c80*/  @P0 VIADD R0, R3, 0xffffffe0 ;  /* 0xffffffe003000836 */ /* 0x000fe20000000000 */
[----:B------:R-:W-:-:S04]  /*6c90*/  SHF.R.U32.HI R3, RZ, 0x8, R10 ;  /* 0x00000008ff037819 */ /* 0x000fc8000001160a */
[----:B-1----:R-:W0:Y:S01]  /*6ca0*/  LDS.128 R4, [R0+0xb000] ;  /* 0x00b0000000047984 */ /* 0x002e220000000c00 */
        /* <DEDUP_REMOVED lines=18> */
[----:B------:R-:W-:Y:S01]  /*6dd0*/  FMUL.FTZ R27, R8, R14 ;  /* 0x0000000e081b7220 */ /* 0x000fe20000410000 */
        /* <DEDUP_REMOVED lines=73> */
.L_x_12971:
        /* <DEDUP_REMOVED lines=28> */
[----:B------:R0:W1:Y:S04]  /*7430*/  SHFL.IDX PT, R0, R13, RZ, 0x1e1f ;  /* 0x001e1fff0d007589 */ /* 0x00006800000e0000 */
[----:B------:R-:W2:Y:S04]  /*7440*/  SHFL.IDX PT, R3, R3, RZ, 0x1e1f ;  /* 0x001e1fff03037589 */ /* 0x000ea800000e0000 */
[----:B------:R-:W3:Y:S04]  /*7450*/  SHFL.IDX PT, R20, R20, RZ, 0x1e1f ;  /* 0x001e1fff14147589 */ /* 0x000ee800000e0000 */
[----:B------:R0:W4:Y:S02]  /*7460*/  SHFL.IDX PT, R14, R4, RZ, 0x1e1f ;  /* 0x001e1fff040e7589 */ /* 0x00012400000e0000 */
.L_x_13180:
        /* <DEDUP_REMOVED lines=26> */
.L_x_12982:
[----:B------:R-:W-:Y:S05]  /*7610*/  BSYNC B1 ;  /* 0x0000000000017941 */ /* 0x000fea0003800000 */
.L_x_12981:
[----:B------:R-:W2:Y:S01]  /*7620*/  SYNCS.PHASECHK.TRANS64.TRYWAIT P1, [R16+URZ+0x13200], R21 ;  /* 0x01320015100075a7 */ /* 0x000ea2000802017f */
[----:B------:R-:W-:Y:S01]  /*7630*/  IMAD R25, R25, -0xc0, R24 ;  /* 0xffffff4019197824 */ /* 0x000fe200078e0218 */
[----:B------:R-:W-:Y:S01]  /*7640*/  ISETP.GE.AND P0, PT, R18, R27, PT ;  /* 0x0000001b1200720c */ /* 0x000fe20003f06270 */
[----:B------:R-:W-:Y:S03]  /*7650*/  BSSY B1, `(.L_x_12983) ;  /* 0x0000004000017945 */ /* 0x000fe60003800000 */
[----:B-1----:R-:W-:-:S04]  /*7660*/  VIMNMX R0, R25, 0xc0, PT ;  /* 0x000000c019007848 */ /* 0x002fc80003fe0100 */
[----:B------:R-:W-:Y:S01]  /*7670*/  ISETP.GE.OR P0, PT, R157, R0, P0 ;  /* 0x000000009d00720c */ /* 0x000fe20000706670 */
[----:B--2---:R-:W-:-:S12]  /*7680*/  @!P1 BRA `(.L_x_12984) ;  /* 0x0000013800dc9947 */ /* 0x004fd80003800000 */
.L_x_13181:
[----:B------:R-:W-:Y:S05]  /*7690*/  BSYNC B1 ;  /* 0x0000000000017941 */ /* 0x000fea0003800000 */
.L_x_12983:
[----:B------:R-:W-:Y:S05]  /*76a0*/  @P0 BRA `(.L_x_12977) ;  /* 0x0000000c00f00947 */ /* 0x000fea0003800000 */
[----:B------:R-:W2:Y:S04]  /*76b0*/  LDL R35, [R1+0x40] ;  /* 0x0000400001237983 */ /* 0x000ea80000100800 */
[----:B------:R-:W2:Y:S04]  /*76c0*/  LDL R31, [R1+0x44] ;  /* 0x00004400011f7983 */ /* 0x000ea80000100800 */
[----:B------:R-:W2:Y:S04]  /*76d0*/  LDL R29, [R1+0x48] ;  /* 0x00004800011d7983 */ /* 0x000ea80000100800 */
[----:B------:R-:W2:Y:S01]  /*76e0*/  LDL R52, [R1+0x88] ;  /* 0x0000880001347983 */ /* 0x000ea20000100800 */
[----:B-----5:R-:W-:-:S02]  /*76f0*/  SHF.R.U32.HI R0, RZ, 0x8, R8 ;  /* 0x00000008ff007819 */ /* 0x020fc40000011608 */
[----:B------:R-:W-:Y:S02]  /*7700*/  LOP3.LUT R3, R8, 0xff, RZ, 0xc0, !PT ;  /* 0x000000ff08037812 */ /* 0x000fe400078ec0ff */
[----:B------:R-:W-:Y:S02]  /*7710*/  LOP3.LUT R0, R0, 0xff, RZ, 0xc0, !PT ;  /* 0x000000ff00007812 */ /* 0x000fe400078ec0ff */
[----:B------:R-:W-:Y:S02]  /*7720*/  SHF.R.U32.HI R25, RZ, 0x8, R9 ;  /* 0x00000008ff197819 */ /* 0x000fe40000011609 */
[----:B---3--:R-:W-:Y:S02]  /*7730*/  PRMT R20, R0, 0x7604, R3 ;  /* 0x0000760400147816 */ /* 0x008fe40000000003 */
        /* <DEDUP_REMOVED lines=12> */
[----:B----4-:R-:W-:Y:S02]  /*7800*/  SHF.R.U32.HI R14, RZ, 0x8, R11 ;  /* 0x00000008ff0e7819 */ /* 0x010fe4000001160b */
        /* <DEDUP_REMOVED lines=14> */
[----:B--2---:R-:W-:Y:S02]  /*78f0*/  LOP3.LUT R0, R35, 0x30, R0, 0xf8, !PT ;  /* 0x0000003023007812 */ /* 0x004fe400078ef800 */
[----:B------:R-:W-:Y:S02]  /*7900*/  PRMT R35, R21, 0x7604, R24 ;  /* 0x0000760415237816 */ /* 0x000fe40000000018 */
[----:B------:R-:W-:Y:S02]  /*7910*/  LOP3.LUT R3, R0, R31, RZ, 0x3c, !PT ;  /* 0x0000001f00037212 */ /* 0x000fe400078e3cff */
[----:B------:R-:W-:Y:S02]  /*7920*/  SHF.R.U32.HI R21, RZ, 0x10, R9 ;  /* 0x00000010ff157819 */ /* 0x000fe40000011609 */
[----:B------:R-:W-:Y:S02]  /*7930*/  IADD3 R0, R16, R29, R3 ;  /* 0x0000001d10007210 */ /* 0x000fe40007ffe003 */
[----:B------:R-:W-:Y:S01]  /*7940*/  SHF.R.U32.HI R3, RZ, 0x10, R8 ;  /* 0x00000010ff037819 */ /* 0x000fe20000011608 */
[----:B------:R-:W0:Y:S01]  /*7950*/  LDS.128 R12, [R52+0xb000] ;  /* 0x00b00000340c7984 */ /* 0x000e220000000c00 */
[----:B------:R-:W-:-:S02]  /*7960*/  LOP3.LUT R21, R21, 0xff, RZ, 0xc0, !PT ;  /* 0x000000ff15157812 */ /* 0x000fc400078ec0ff */
[----:B------:R-:W-:Y:S01]  /*7970*/  LOP3.LUT R3, R3, 0xff, RZ, 0xc0, !PT ;  /* 0x000000ff03037812 */ /* 0x000fe200078ec0ff */
[----:B------:R-:W1:Y:S01]  /*7980*/  LDS.128 R24, [R0+0xb000] ;  /* 0x00b0000000187984 */ /* 0x000e620000000c00 */
[----:B------:R-:W-:Y:S02]  /*7990*/  SHF.R.U32.HI R31, RZ, 0x10, R11 ;  /* 0x00000010ff1f7819 */ /* 0x000fe4000001160b */
        /* <DEDUP_REMOVED lines=15> */
[----:B------:R-:W-:-:S02]  /*7a90*/  LOP3.LUT R34, R34, 0xff, RZ, 0xc0, !PT ;  /* 0x000000ff22227812 */ /* 0x000fc400078ec0ff */
[----:B------:R-:W-:Y:S02]  /*7aa0*/  LOP3.LUT R20, R33, 0xff000000, R4, 0xf8, !PT ;  /* 0xff00000021147812 */ /* 0x000fe400078ef804 */
[----:B------:R-:W-:Y:S02]  /*7ab0*/  LOP3.LUT R32, R32, 0xff, RZ, 0xc0, !PT ;  /* 0x000000ff20207812 */ /* 0x000fe400078ec0ff */
[----:B------:R-:W-:Y:S02]  /*7ac0*/  LOP3.LUT R33, R35, 0xff000000, R5, 0xf8, !PT ;  /* 0xff00000023217812 */ /* 0x000fe400078ef805 */
[----:B------:R-:W-:Y:S02]  /*7ad0*/  LOP3.LUT R8, R3, 0xff000000, R8, 0xf8, !PT ;  /* 0xff00000003087812 */ /* 0x000fe400078ef808 */
[----:B------:R-:W-:Y:S02]  /*7ae0*/  LOP3.LUT R30, R21, 0xff000000, R9, 0xf8, !PT ;  /* 0xff000000151e7812 */ /* 0x000fe400078ef809 */
[----:B------:R-:W-:-:S02]  /*7af0*/  PRMT R39, R34, 0x7054, R39 ;  /* 0x0000705422277816 */ /* 0x000fc40000000027 */
[----:B------:R-:W-:Y:S02]  /*7b00*/  LOP3.LUT R3, R29, 0xff000000, R10, 0xf8, !PT ;  /* 0xff0000001d037812 */ /* 0x000fe400078ef80a */
        /* <DEDUP_REMOVED lines=9> */
[----:B-1----:R-:W-:Y:S02]  /*7ba0*/  F2FP.F16.E4M3.UNPACK_B R11, R25 ;  /* 0x00000019ff0b723e */ /* 0x002fe400020006ff */
[----:B------:R-:W-:Y:S02]  /*7bb0*/  F2FP.F16.E4M3.UNPACK_B R12, R30 ;  /* 0x0000001eff0c723e */ /* 0x000fe400020006ff */
        /* <DEDUP_REMOVED lines=8> */
[-C--:B------:R-:W-:Y:S01]  /*7c40*/  F2FP.F16.E4M3.UNPACK_B R32, R27.reuse ;  /* 0x0000001bff20723e */ /* 0x080fe200020006ff */
[----:B------:R-:W-:Y:S01]  /*7c50*/  HADD2.F32 R11, -RZ, R11.H1_H1 ;  /* 0x3000000bff0b7230 */ /* 0x000fe20000004100 */
[----:B------:R-:W-:-:S02]  /*7c60*/  F2FP.F16.E4M3.UNPACK_B R37, R27.H1 ;  /* 0x0000001bff25723e */ /* 0x000fc400030006ff */
[-C--:B------:R-:W-:Y:S01]  /*7c70*/  F2FP.F16.E4M3.UNPACK_B R27, R24.reuse ;  /* 0x00000018ff1b723e */ /* 0x080fe200020006ff */
[C---:B------:R-:W-:Y:S01]  /*7c80*/  FMUL.FTZ R40, R6.reuse, R15 ;  /* 0x0000000f06287220 */ /* 0x040fe20000410000 */
[----:B------:R-:W-:Y:S01]  /*7c90*/  F2FP.F16.E4M3.UNPACK_B R35, R24.H1 ;  /* 0x00000018ff23723e */ /* 0x000fe200030006ff */
[----:B------:R-:W-:Y:S01]  /*7ca0*/  FMUL.FTZ R24, R6, R39 ;  /* 0x0000002706187220 */ /* 0x000fe20000410000 */
[----:B------:R-:W-:Y:S01]  /*7cb0*/  F2FP.F16.E4M3.UNPACK_B R25, R25.H1 ;  /* 0x00000019ff19723e */ /* 0x000fe200030006ff */
[----:B------:R-:W-:Y:S01]  /*7cc0*/  FMUL.FTZ R43, R11, R38 ;  /* 0x000000260b2b7220 */ /* 0x000fe20000410000 */
[----:B------:R-:W-:Y:S01]  /*7cd0*/  F2FP.F16.E4M3.UNPACK_B R30, R30.H1 ;  /* 0x0000001eff1e723e */ /* 0x000fe200030006ff */
[C---:B------:R-:W-:Y:S01]  /*7ce0*/  FFMA.FTZ R6, R9.reuse, R15, -R24 ;  /* 0x0000000f09067223 */ /* 0x040fe20000010818 */
        /* <DEDUP_REMOVED lines=21> */
[-C--:B------:R-:W-:Y:S01]  /*7e40*/  F2FP.F16.E4M3.UNPACK_B R5, R14.reuse ;  /* 0x0000000eff05723e */ /* 0x080fe200020006ff */
        /* <DEDUP_REMOVED lines=15> */
[----:B------:R-:W-:Y:S01]  /*7f40*/  HADD2.F32 R39, -RZ, R38.H1_H1 ;  /* 0x30000026ff277230 */ /* 0x000fe20000004100 */
[----:B------:R-:W-:Y:S01]  /*7f50*/  F2FP.F16.E4M3.UNPACK_B R38, R34.H1 ;  /* 0x00000022ff26723e */ /* 0x000fe200030006ff */
[----:B------:R-:W-:Y:S01]  /*7f60*/  FFMA.FTZ R24, R24, R43, R44 ;  /* 0x0000002b18187223 */ /* 0x000fe2000001002c */
[----:B------:R-:W-:Y:S01]  /*7f70*/  HADD2.F32 R43, -RZ, R41.H0_H0 ;  /* 0x20000029ff2b7230 */ /* 0x000fe20000004100 */
[----:B------:R-:W-:Y:S01]  /*7f80*/  F2FP.SATFINITE.E4M3.F32.PACK_AB_MERGE_C R15, R30, R15, RZ ;  /* 0x0000000f1e0f723e */ /* 0x000fe200048070ff */
[----:B------:R-:W-:Y:S02]  /*7f90*/  HADD2.F32 R33, -RZ, R37.H0_H0 ;  /* 0x20000025ff217230 */ /* 0x000fe40000004100 */
[----:B------:R-:W-:Y:S01]  /*7fa0*/  HADD2.F32 R40, -RZ, R38.H0_H0 ;  /* 0x20000026ff287230 */ /* 0x000fe20000004100 */
[----:B------:R-:W-:Y:S01]  /*7fb0*/  F2FP.SATFINITE.E4M3.F32.PACK_AB_MERGE_C R9, R10, R9, R15 ;  /* 0x000000090a09723e */ /* 0x000fe2000480700f */
[----:B------:R-:W-:-:S02]  /*7fc0*/  HADD2.F32 R32, -RZ, R32.H1_H1 ;  /* 0x30000020ff207230 */ /* 0x000fc40000004100 */
[C---:B------:R-:W-:Y:S01]  /*7fd0*/  FMUL.FTZ R47, R33.reuse, R43 ;  /* 0x0000002b212f7220 */ /* 0x040fe20000410000 */
[----:B------:R-:W-:Y:S02]  /*7fe0*/  HADD2.F32 R34, -RZ, R36.H0_H0 ;  /* 0x20000024ff227230 */ /* 0x000fe40000004100 */
[----:B------:R-:W-:Y:S01]  /*7ff0*/  FMUL.FTZ R46, R33, R40 ;  /* 0x00000028212e7220 */ /* 0x000fe20000410000 */
[----:B------:R-:W-:Y:S02]  /*8000*/  HADD2.F32 R31, -RZ, R31.H1_H1 ;  /* 0x3000001fff1f7230 */ /* 0x000fe40000004100 */
[C---:B------:R-:W-:Y:S01]  /*8010*/  FMUL.FTZ R44, R32.reuse, R42 ;  /* 0x0000002a202c7220 */ /* 0x040fe20000410000 */
[----:B------:R-:W-:Y:S01]  /*8020*/  FMUL.FTZ R45, R32, R39 ;  /* 0x00000027202d7220 */ /* 0x000fe20000410000 */
[C---:B------:R-:W-:Y:S01]  /*8030*/  FFMA.FTZ R33, R34.reuse, R40, -R47 ;  /* 0x0000002822217223 */ /* 0x040fe2000001082f */
[----:B------:R-:W-:Y:S01]  /*8040*/  FFMA.FTZ R34, R34, R43, R46 ;  /* 0x0000002b22227223 */ /* 0x000fe2000001002e */
[C---:B------:R-:W-:Y:S01]  /*8050*/  FFMA.FTZ R32, R31.reuse, R39, -R44 ;  /* 0x000000271f207223 */ /* 0x040fe2000001082c */
[----:B------:R-:W-:Y:S01]  /*8060*/  F2FP.F16.E4M3.UNPACK_B R43, R20.H1 ;  /* 0x00000014ff2b723e */ /* 0x000fe200030006ff */
[----:B------:R-:W-:Y:S01]  /*8070*/  FFMA.FTZ R31, R31, R42, R45 ;  /* 0x0000002a1f1f7223 */ /* 0x000fe2000001002d */
[----:B------:R-:W-:Y:S01]  /*8080*/  F2FP.F16.E4M3.UNPACK_B R40, R8.H1 ;  /* 0x00000008ff28723e */ /* 0x000fe200030006ff */
[----:B------:R-:W-:-:S02]  /*8090*/  HADD2.F32 R45, -RZ, R41.H1_H1 ;  /* 0x30000029ff2d7230 */ /* 0x000fc40000004100 */
[----:B------:R-:W-:Y:S02]  /*80a0*/  HADD2.F32 R39, -RZ, R37.H1_H1 ;  /* 0x30000025ff277230 */ /* 0x000fe40000004100 */
[----:B------:R-:W-:Y:S02]  /*80b0*/  HADD2.F32 R42, -RZ, R38.H1_H1 ;  /* 0x30000026ff2a7230 */ /* 0x000fe40000004100 */
[----:B------:R-:W-:Y:S02]  /*80c0*/  HADD2.F32 R38, -RZ, R36.H1_H1 ;  /* 0x30000024ff267230 */ /* 0x000fe40000004100 */
[C---:B------:R-:W-:Y:S01]  /*80d0*/  FMUL.FTZ R47, R39.reuse, R45 ;  /* 0x0000002d272f7220 */ /* 0x040fe20000410000 */
[----:B------:R-:W-:Y:S02]  /*80e0*/  HADD2.F32 R44, -RZ, R43.H0_H0 ;  /* 0x2000002bff2c7230 */ /* 0x000fe40000004100 */
[----:B------:R-:W-:Y:S01]  /*80f0*/  FMUL.FTZ R48, R39, R42 ;  /* 0x0000002a27307220 */ /* 0x000fe20000410000 */
[----:B------:R-:W-:-:S02]  /*8100*/  HADD2.F32 R36, -RZ, R35.H0_H0 ;  /* 0x20000023ff247230 */ /* 0x000fc40000004100 */
[----:B------:R-:W-:Y:S02]  /*8110*/  HADD2.F32 R41, -RZ, R40.H0_H0 ;  /* 0x20000028ff297230 */ /* 0x000fe40000004100 */
[----:B------:R-:W-:Y:S01]  /*8120*/  FFMA.FTZ R51, R38, R45, R48 ;  /* 0x0000002d26337223 */ /* 0x000fe20000010030 */
[----:B------:R-:W-:Y:S02]  /*8130*/  HADD2.F32 R37, -RZ, R29.H0_H0 ;  /* 0x2000001dff257230 */ /* 0x000fe40000004100 */
[C---:B------:R-:W-:Y:S01]  /*8140*/  FMUL.FTZ R46, R36.reuse, R44 ;  /* 0x0000002c242e7220 */ /* 0x040fe20000410000 */
[----:B------:R-:W-:Y:S02]  /*8150*/  HADD2.F32 R35, -RZ, R35.H1_H1 ;  /* 0x30000023ff237230 */ /* 0x000fe40000004100 */
[----:B------:R-:W-:Y:S01]  /*8160*/  FMUL.FTZ R39, R36, R41 ;  /* 0x0000002924277220 */ /* 0x000fe20000410000 */
[----:B------:R-:W-:Y:S01]  /*8170*/  FFMA.FTZ R36, R38, R42, -R47 ;  /* 0x0000002a26247223 */ /* 0x000fe2000001082f */
[----:B------:R-:W-:-:S02]  /*8180*/  HADD2.F32 R42, -RZ, R43.H1_H1 ;  /* 0x3000002bff2a7230 */ /* 0x000fc40000004100 */
[C---:B------:R-:W-:Y:S01]  /*8190*/  FFMA.FTZ R46, R37.reuse, R41, -R46 ;  /* 0x00000029252e7223 */ /* 0x040fe2000001082e */
[----:B------:R-:W-:Y:S02]  /*81a0*/  HADD2.F32 R40, -RZ, R40.H1_H1 ;  /* 0x30000028ff287230 */ /* 0x000fe40000004100 */
        /* <DEDUP_REMOVED lines=76> */
.L_x_12977:
[----:B------:R-:W-:Y:S05]  /*8670*/  BSYNC B0 ;  /* 0x0000000000007941 */ /* 0x000fea0003800000 */
.L_x_12970:
        /* <DEDUP_REMOVED lines=8> */
.L_x_12967:
[----:B0-2---:R-:W2:Y:S02]  /*8700*/  LDL R0, [R1+0x4] ;  /* 0x0000040001007983 */ /* 0x005ea40000100800 */
[----:B--2---:R-:W-:-:S13]  /*8710*/  ISETP.NE.AND P1, PT, R0, 0x3, PT ;  /* 0x000000030000780c */ /* 0x004fda0003f25270 */
[----:B------:R-:W-:Y:S05]  /*8720*/  @!P1 BRA `(.L_x_12985) ;  /* 0x0000000000049947 */ /* 0x000fea0003800000 */
[----:B------:R-:W-:Y:S01]  /*8730*/  BPT.TRAP 0x1 ;  /* 0x000000040000795c */ /* 0x000fe20000300000 */
.L_x_12985:
[----:B-----5:R-:W-:Y:S01]  /*8740*/  IMAD R12, R22, 0x8, R16 ;  /* 0x00000008160c7824 */ /* 0x020fe200078e0210 */
[----:B-1----:R-:W-:-:S04]  /*8750*/  SHF.L.U32 R3, R156, 0x1f, RZ ;  /* 0x0000001f9c037819 */ /* 0x002fc800000006ff */
[----:B------:R0:W1:Y:S01]  /*8760*/  SYNCS.PHASECHK.TRANS64.TRYWAIT P0, [R12+URZ+0x13230], R3 ;  /* 0x013230030c0075a7 */ /* 0x000062000800017f */
[----:B------:R-:W-:Y:S05]  /*8770*/  @!P1 BRA `(.L_x_12986) ;  /* 0x0000000000049947 */ /* 0x000fea0003800000 */
[----:B------:R-:W-:Y:S01]  /*8780*/  BPT.TRAP 0x1 ;  /* 0x000000040000795c */ /* 0x000fe20000300000 */
.L_x_12986:
[----:B------:R-:W3:Y:S02]  /*8790*/  S2R R0, SR_TID.X ;  /* 0x0000000000007919 */ /* 0x000ee40000002100 */
[----:B---3--:R-:W-:Y:S01]  /*87a0*/  LOP3.LUT R4, R0, 0x7f, RZ, 0xc0, !PT ;  /* 0x0000007f00047812 */ /* 0x008fe200078ec0ff */
[----:B------:R-:W-:-:S03]  /*87b0*/  VIADD R0, R16, 0xe000 ;  /* 0x0000e00010007836 */ /* 0x000fc60000000000 */
[----:B------:R-:W-:Y:S02]  /*87c0*/  ISETP.NE.AND P2, PT, R4, RZ, PT ;  /* 0x000000ff0400720c */ /* 0x000fe40003f45270 */
[----:B------:R-:W-:-:S04]  /*87d0*/  SHF.R.U32.HI R0, RZ, 0x4, R0 ;  /* 0x00000004ff007819 */ /* 0x000fc80000011600 */
[----:B------:R-:W-:Y:S01]  /*87e0*/  LOP3.LUT R0, R0, 0x3fff, RZ, 0xc0, !PT ;  /* 0x00003fff00007812 */ /* 0x000fe200078ec0ff */
[----:B-1----:R-:W-:Y:S06]  /*87f0*/  @P0 BRA `(.L_x_12987) ;  /* 0x0000000000080947 */ /* 0x002fec0003800000 */
[----:B------:R-:W1:Y:S02]  /*8800*/  SYNCS.PHASECHK.TRANS64.TRYWAIT P0, [R12+URZ+0x13230], R3 ;  /* 0x013230030c0075a7 */ /* 0x000e64000800017f */
[----:B-1----:R-:W-:Y:S05]  /*8810*/  @!P0 BRA `(.L_x_12988) ;  /* 0x00000128008c8947 */ /* 0x002fea0003800000 */
.L_x_12987:
[----:B------:R-:W-:Y:S01]  /*8820*/  LOP3.LUT R0, R0, 0x10000, RZ, 0xfc, !PT ;  /* 0x0001000000007812 */ /* 0x000fe200078efcff */
[----:B------:R-:W-:Y:S05]  /*8830*/  WARPSYNC.ALL ;  /* 0x0000000000007948 */ /* 0x000fea0003800000 */
[----:B------:R2:W-:Y:S01]  /*8840*/  STL [R1+0x1c], R0 ;  /* 0x00001c0001007387 */ /* 0x0005e20000100800 */
[----:B------:R-:W-:Y:S01]  /*8850*/  IMAD R8, R22, 0x280, R0 ;  /* 0x0000028016087824 */ /* 0x000fe200078e0200 */
[----:B------:R-:W-:Y:S01]  /*8860*/  LOP3.LUT R4, R28, 0x10000, RZ, 0xfc, !PT ;  /* 0x000100001c047812 */ /* 0x000fe200078efcff */
[----:B------:R-:W-:Y:S01]  /*8870*/  IMAD.MOV.U32 R9, RZ, RZ, -0x7fffffe0 ;  /* 0x80000020ff097424 */ /* 0x000fe200078e00ff */
[----:B01----:R-:W3:Y:S01]  /*8880*/  LDL R3, [R1+0x4c] ;  /* 0x00004c0001037983 */ /* 0x003ee20000100800 */
[----:B------:R-:W-:Y:S01]  /*8890*/  IMAD.MOV.U32 R5, RZ, RZ, -0x7fffffe0 ;  /* 0x80000020ff057424 */ /* 0x000fe200078e00ff */
[----:B------:R-:W-:Y:S01]  /*88a0*/  R2UR UR6, R8 ;  /* 0x00000000080672ca */ /* 0x000fe200000e0000 */
[----:B------:R-:W-:Y:S01]  /*88b0*/  WARPGROUP.ARRIVE ;  /* 0x00000000000079c5 */ /* 0x000fe20000000000 */
[----:B------:R-:W-:Y:S01]  /*88c0*/  R2UR UR7, R9 ;  /* 0x00000000090772ca */ /* 0x000fe200000e0000 */
[----:B------:R-:W-:Y:S01]  /*88d0*/  IMAD.MOV.U32 R7, RZ, RZ, -0x7fffffe0 ;  /* 0x80000020ff077424 */ /* 0x000fe200078e00ff */
[----:B------:R-:W-:Y:S01]  /*88e0*/  R2UR UR4, R4 ;  /* 0x00000000040472ca */ /* 0x000fe200000e0000 */
[----:B------:R-:W-:Y:S01]  /*88f0*/  IMAD.MOV.U32 R11, RZ, RZ, -0x7fffffe0 ;  /* 0x80000020ff0b7424 */ /* 0x000fe200078e00ff */
[----:B------:R-:W-:Y:S01]  /*8900*/  R2UR UR5, R5 ;  /* 0x00000000050572ca */ /* 0x000fe200000e0000 */
[----:B------:R-:W3:Y:S04]  /*8910*/  LDL R110, [R1+0x28] ;  /* 0x00002800016e7983 */ /* 0x000ee80000100800 */
[----:B------:R-:W5:Y:S04]  /*8920*/  LDL R106, [R1+0x30] ;  /* 0x00003000016a7983 */ /* 0x000f680000100800 */
[----:B------:R-:W5:Y:S04]  /*8930*/  LDL R13, [R1+0x34] ;  /* 0x00003400010d7983 */ /* 0x000f680000100800 */
[----:B------:R-:W5:Y:S01]  /*8940*/  LDL R108, [R1+0x2c] ;  /* 0x00002c00016c7983 */ /* 0x000f620000100800 */
[----:B------:R-:W-:Y:S01]  /*8950*/  QGMMA.64x32x32.F32.E4M3.E4M3 R88, gdesc[UR4], RZ, !UPT, gsb0 ;  /* 0x00600000045879f3 */ /* 0x000fe2000c0008ff */
[----:B------:R-:W-:Y:S01]  /*8960*/  VIADD R6, R8, 0x80 ;  /* 0x0000008008067836 */ /* 0x000fe20000000000 */
[----:B------:R-:W-:Y:S01]  /*8970*/  R2UR UR7, R7 ;  /* 0x00000000070772ca */ /* 0x000fe200000e0000 */
[----:B------:R-:W-:Y:S01]  /*8980*/  IMAD.MOV.U32 R15, RZ, RZ, -0x7fffffe0 ;  /* 0x80000020ff0f7424 */ /* 0x000fe200078e00ff */
[----:B------:R-:W-:Y:S01]  /*8990*/  R2UR UR4, R4 ;  /* 0x00000000040472ca */ /* 0x000fe200000e0000 */
[----:B--2---:R-:W0:Y:S01]  /*89a0*/  LDC R0, c[0x0][0x448] ;  /* 0x00011200ff007b82 */ /* 0x004e220000000800 */
[----:B------:R-:W-:-:S02]  /*89b0*/  R2UR UR6, R6 ;  /* 0x00000000060672ca */ /* 0x000fc400000e0000 */
        /* <DEDUP_REMOVED lines=21> */
[----:B----4-:R-:W-:Y:S01]  /*8b10*/  VIADD R14, R8, 0x200 ;  /* 0x00000200080e7836 */ /* 0x010fe20000000000 */
        /* <DEDUP_REMOVED lines=9> */
[----:B------:R-:W-:Y:S02]  /*8bb0*/  IMAD.MOV.U32 R11, RZ, RZ, -0x7fffffe0 ;  /* 0x80000020ff0b7424 */ /* 0x000fe400078e00ff */
[----:B------:R-:W-:Y:S01]  /*8bc0*/  IMAD.MOV.U32 R7, RZ, RZ, -0x7fffffe0 ;  /* 0x80000020ff077424 */ /* 0x000fe200078e00ff */
        /* <DEDUP_REMOVED lines=17> */
[----:B------:R-:W-:Y:S01]  /*8ce0*/  IMAD.MOV.U32 R11, RZ, RZ, -0x7fffffe0 ;  /* 0x80000020ff0b7424 */ /* 0x000fe200078e00ff */
        /* <DEDUP_REMOVED lines=14> */
[----:B------:R-:W-:Y:S02]  /*8dd0*/  IMAD R0, R104, -0xa0, RZ ;  /* 0xffffff6068007824 */ /* 0x000fe400078e02ff */
[----:B------:R-:W-:Y:S02]  /*8de0*/  VIADD R10, R8, 0x182 ;  /* 0x00000182080a7836 */ /* 0x000fe40000000000 */
[----:B------:R-:W-:Y:S02]  /*8df0*/  IMAD.MOV.U32 R11, RZ, RZ, -0x7fffffe0 ;  /* 0x80000020ff0b7424 */ /* 0x000fe400078e00ff */
[----:B-----5:R-:W-:Y:S01]  /*8e00*/  IMAD R14, R104, -0xa0, R106 ;  /* 0xffffff60680e7824 */ /* 0x020fe200078e026a */
[----:B------:R-:W-:Y:S02]  /*8e10*/  IADD3 R0, -R13, 0xa1, R0 ;  /* 0x000000a10d007810 */ /* 0x000fe40007ffe100 */
[----:B------:R-:W-:-:S02]  /*8e20*/  R2UR UR6, R10 ;  /* 0x000000000a0672ca */ /* 0x000fc400000e0000 */
[----:B------:R-:W-:Y:S02]  /*8e30*/  R2UR UR7, R11 ;  /* 0x000000000b0772ca */ /* 0x000fe400000e0000 */
[----:B------:R-:W-:Y:S02]  /*8e40*/  R2UR UR4, R6 ;  /* 0x00000000060472ca */ /* 0x000fe400000e0000 */
[----:B------:R-:W-:Y:S02]  /*8e50*/  R2UR UR5, R7 ;  /* 0x00000000070572ca */ /* 0x000fe400000e0000 */
[----:B------:R-:W-:Y:S02]  /*8e60*/  IADD3 R14, -R13, 0xa0, R14 ;  /* 0x000000a00d0e7810 */ /* 0x000fe40007ffe10e */
[----:B------:R-:W-:-:S04]  /*8e70*/  IADD3 R13, -R108, R0, R106 ;  /* 0x000000006c0d7210 */ /* 0x000fc80007ffe16a */
        /* <DEDUP_REMOVED lines=49> */
[----:B------:R-:W-:Y:S02]  /*9190*/  R2UR UR4, R6 ;  /* 0x00000000060472ca */ /* 0x000fe400000e0000 */
[----:B------:R-:W-:Y:S02]  /*91a0*/  R2UR UR5, R7 ;  /* 0x00000000070572ca */ /* 0x000fe400000e0000 */
[----:B------:R-:W-:-:S02]  /*91b0*/  ISETP.GT.AND P3, PT, R0, 0x39, PT ;  /* 0x000000390000780c */ /* 0x000fc40003f64270 */
        /* <DEDUP_REMOVED lines=92> */
[----:B------:R-:W-:-:S03]  /*9780*/  ISETP.GT.AND P3, PT, R14, RZ, PT ;  /* 0x000000ff0e00720c */ /* 0x000fc60003f64270 */
[C-C-:B------:R-:W-:Y:S01]  /*9790*/  FFMA.FTZ R8, R2.reuse, R15, -R137.reuse ;  /* 0x0000000f02087223 */ /* 0x140fe20000010889 */
[----:B------:R-:W-:-:S01]  /*97a0*/  FFMA.FTZ R15, R2, R91, -R137 ;  /* 0x0000005b020f7223 */ /* 0x000fc20000010889 */
[----:B------:R-:W-:Y:S02]  /*97b0*/  FSEL R91, R88, -INF , P3 ;  /* 0xff800000585b7808 */ /* 0x000fe40001800000 */
[----:B------:R-:W-:Y:S01]  /*97c0*/  FSEL R89, R89, -INF , P4 ;  /* 0xff80000059597808 */ /* 0x000fe20002000000 */
[C-C-:B------:R-:W-:Y:S01]  /*97d0*/  FFMA.FTZ R26, R2.reuse, R21, -R137.reuse ;  /* 0x00000015021a7223 */ /* 0x140fe20000010889 */
[----:B------:R-:W-:-:S01]  /*97e0*/  FFMA.FTZ R21, R2, R95, -R137 ;  /* 0x0000005f02157223 */ /* 0x000fc20000010889 */
[----:B------:R-:W-:Y:S02]  /*97f0*/  ISETP.GT.AND P3, PT, R14, 0x9, PT ;  /* 0x000000090e00780c */ /* 0x000fe40003f64270 */
[----:B------:R-:W-:Y:S02]  /*9800*/  FSEL R95, R92, -INF , P5 ;  /* 0xff8000005c5f7808 */ /* 0x000fe40002800000 */
[----:B------:R-:W-:Y:S01]  /*9810*/  FMNMX.FTZ R30, R91, R89, !PT ;  /* 0x000000595b1e7209 */ /* 0x000fe20007810000 */
[----:B------:R-:W-:-:S01]  /*9820*/  FFMA.FTZ R99, R2, R99, -R137 ;  /* 0x0000006302637223 */ /* 0x000fc20000010889 */
[----:B------:R-:W-:-:S02]  /*9830*/  ISETP.GT.AND P4, PT, R14, 0x10, PT ;  /* 0x000000100e00780c */ /* 0x000fc40003f84270 */
[----:B------:R-:W-:Y:S02]  /*9840*/  FSEL R93, R93, -INF , P3 ;  /* 0xff8000005d5d7808 */ /* 0x000fe40001800000 */
[----:B------:R-:W-:Y:S01]  /*9850*/  FMNMX.FTZ R30, R95, R30, !PT ;  /* 0x0000001e5f1e7209 */ /* 0x000fe20007810000 */
[----:B------:R0:W-:Y:S01]  /*9860*/  MUFU.EX2 R13, R99 ;  /* 0x00000063000d7308 */ /* 0x0001e20000000800 */
[----:B------:R-:W-:Y:S02]  /*9870*/  ISETP.GT.AND P3, PT, R14, 0x11, PT ;  /* 0x000000110e00780c */ /* 0x000fe40003f64270 */
[----:B------:R-:W-:Y:S02]  /*9880*/  FMNMX.FTZ R34, R93, R30, !PT ;  /* 0x0000001e5d227209 */ /* 0x000fe40007810000 */
[----:B------:R-:W-:Y:S02]  /*9890*/  FSEL R97, R97, -INF , P3 ;  /* 0xff80000061617808 */ /* 0x000fe40001800000 */
[----:B0-----:R-:W-:-:S02]  /*98a0*/  FSEL R99, R96, -INF , P4 ;  /* 0xff80000060637808 */ /* 0x001fc40002000000 */
[C---:B------:R-:W-:Y:S02]  /*98b0*/  ISETP.GT.AND P4, PT, R14.reuse, 0x18, PT ;  /* 0x000000180e00780c */ /* 0x040fe40003f84270 */
[----:B------:R-:W-:Y:S01]  /*98c0*/  FMNMX.FTZ R34, R99, R34, !PT ;  /* 0x0000002263227209 */ /* 0x000fe20007810000 */
[----:B------:R0:W-:Y:S01]  /*98d0*/  MUFU.EX2 R10, R26 ;  /* 0x0000001a000a7308 */ /* 0x0001e20000000800 */
[----:B------:R-:W-:Y:S02]  /*98e0*/  ISETP.GT.AND P3, PT, R14, 0x19, PT ;  /* 0x000000190e00780c */ /* 0x000fe40003f64270 */
[----:B------:R-:W-:Y:S02]  /*98f0*/  FMNMX.FTZ R34, R97, R34, !PT ;  /* 0x0000002261227209 */ /* 0x000fe40007810000 */
[----:B------:R-:W-:Y:S01]  /*9900*/  FSEL R101, R101, -INF , P3 ;  /* 0xff80000065657808 */ /* 0x000fe20001800000 */
[----:B0-----:R-:W-:Y:S01]  /*9910*/  FFMA.FTZ R26, R2, R103, -R137 ;  /* 0x00000067021a7223 */ /* 0x001fe20000010889 */
[----:B------:R-:W-:-:S02]  /*9920*/  FSEL R103, R100, -INF , P4 ;  /* 0xff80000064677808 */ /* 0x000fc40002000000 */
[----:B------:R-:W-:Y:S02]  /*9930*/  ISETP.GT.AND P3, PT, R14, 0x20, PT ;  /* 0x000000200e00780c */ /* 0x000fe40003f64270 */
[----:B------:R-:W-:Y:S01]  /*9940*/  FMNMX.FTZ R34, R103, R34, !PT ;  /* 0x0000002267227209 */ /* 0x000fe20007810000 */
[--C-:B------:R-:W-:Y:S01]  /*9950*/  FFMA.FTZ R20, R2, R105, -R137.reuse ;  /* 0x0000006902147223 */ /* 0x100fe20000010889 */
[----:B------:R-:W-:Y:S02]  /*9960*/  ISETP.GT.AND P4, PT, R14, 0x21, PT ;  /* 0x000000210e00780c */ /* 0x000fe40003f84270 */
[----:B------:R-:W-:Y:S02]  /*9970*/  FSEL R105, R72, -INF , P3 ;  /* 0xff80000048697808 */ /* 0x000fe40001800000 */
[----:B------:R-:W-:Y:S01]  /*9980*/  FMNMX.FTZ R38, R101, R34, !PT ;  /* 0x0000002265267209 */ /* 0x000fe20007810000 */
[----:B------:R-:W-:Y:S01]  /*9990*/  FFMA.FTZ R107, R2, R107, -R137 ;  /* 0x0000006b026b7223 */ /* 0x000fe20000010889 */
[----:B------:R-:W-:-:S02]  /*99a0*/  ISETP.GT.AND P3, PT, R14, 0x28, PT ;  /* 0x000000280e00780c */ /* 0x000fc40003f64270 */
[----:B------:R-:W-:Y:S02]  /*99b0*/  FSEL R73, R73, -INF , P4 ;  /* 0xff80000049497808 */ /* 0x000fe40002000000 */
[----:B------:R-:W-:Y:S01]  /*99c0*/  FMNMX.FTZ R38, R105, R38, !PT ;  /* 0x0000002669267209 */ /* 0x000fe20007810000 */
[----:B------:R0:W-:Y:S01]  /*99d0*/  MUFU.EX2 R30, R107 ;  /* 0x0000006b001e7308 */ /* 0x0001e20000000800 */
[----:B------:R-:W-:Y:S02]  /*99e0*/  ISETP.GT.AND P4, PT, R14, 0x29, PT ;  /* 0x000000290e00780c */ /* 0x000fe40003f84270 */
[----:B------:R-:W-:Y:S01]  /*99f0*/  FMNMX.FTZ R38, R73, R38, !PT ;  /* 0x0000002649267209 */ /* 0x000fe20007810000 */
[----:B------:R-:W-:-:S01]  /*9a00*/  FFMA.FTZ R109, R2, R109, -R137 ;  /* 0x0000006d026d7223 */ /* 0x000fc20000010889 */
[----:B------:R-:W-:Y:S02]  /*9a10*/  FSEL R77, R77, -INF , P4 ;  /* 0xff8000004d4d7808 */ /* 0x000fe40002000000 */
[----:B0-----:R-:W-:-:S02]  /*9a20*/  FSEL R107, R76, -INF , P3 ;  /* 0xff8000004c6b7808 */ /* 0x001fc40001800000 */
[C---:B------:R-:W-:Y:S02]  /*9a30*/  ISETP.GT.AND P3, PT, R14.reuse, 0x30, PT ;  /* 0x000000300e00780c */ /* 0x040fe40003f64270 */
[----:B------:R-:W-:Y:S01]  /*9a40*/  FMNMX.FTZ R38, R107, R38, !PT ;  /* 0x000000266b267209 */ /* 0x000fe20007810000 */
[----:B------:R0:W-:Y:S01]  /*9a50*/  MUFU.EX2 R34, R109 ;  /* 0x0000006d00227308 */ /* 0x0001e20000000800 */
[----:B------:R-:W-:Y:S02]  /*9a60*/  ISETP.GT.AND P4, PT, R14, 0x31, PT ;  /* 0x000000310e00780c */ /* 0x000fe40003f84270 */
[----:B------:R-:W-:Y:S02]  /*9a70*/  FMNMX.FTZ R42, R77, R38, !PT ;  /* 0x000000264d2a7209 */ /* 0x000fe40007810000 */
[----:B------:R-:W-:Y:S02]  /*9a80*/  FSEL R81, R81, -INF , P4 ;  /* 0xff80000051517808 */ /* 0x000fe40002000000 */
[----:B0-----:R-:W-:-:S02]  /*9a90*/  FSEL R109, R80, -INF , P3 ;  /* 0xff800000506d7808 */ /* 0x001fc40001800000 */
[----:B------:R-:W-:Y:S02]  /*9aa0*/  ISETP.GT.AND P3, PT, R14, 0x38, PT ;  /* 0x000000380e00780c */ /* 0x000fe40003f64270 */
[----:B------:R-:W-:Y:S01]  /*9ab0*/  FMNMX.FTZ R42, R109, R42, !PT ;  /* 0x0000002a6d2a7209 */ /* 0x000fe20007810000 */
[----:B------:R-:W-:-:S01]  /*9ac0*/  FFMA.FTZ R3, R2, R111, -R137 ;  /* 0x0000006f02037223 */ /* 0x000fc20000010889 */
        /* <DEDUP_REMOVED lines=18> */
[----:B------:R0:W-:Y:S01]  /*9bf0*/  MUFU.EX2 R38, R3 ;  /* 0x0000000300267308 */ /* 0x0001e20000000800 */
[----:B------:R-:W-:Y:S02]  /*9c00*/  ISETP.GT.AND P4, PT, R14, 0x51, PT ;  /* 0x000000510e00780c */ /* 0x000fe40003f84270 */
[----:B------:R-:W-:Y:S01]  /*9c10*/  FMNMX.FTZ R50, R61, R46, !PT ;  /* 0x0000002e3d327209 */ /* 0x000fe20007810000 */
[----:B0-----:R-:W-:-:S01]  /*9c20*/  FFMA.FTZ R3, R2, R87, -R137 ;  /* 0x0000005702037223 */ /* 0x001fc20000010889 */
[----:B------:R-:W-:Y:S02]  /*9c30*/  FSEL R87, R64, -INF , P3 ;  /* 0xff80000040577808 */ /* 0x000fe40001800000 */
[----:B------:R-:W-:-:S02]  /*9c40*/  ISETP.GT.AND P3, PT, R14, 0x58, PT ;  /* 0x000000580e00780c */ /* 0x000fc40003f64270 */
[----:B------:R-:W-:Y:S02]  /*9c50*/  FSEL R65, R65, -INF , P4 ;  /* 0xff80000041417808 */ /* 0x000fe40002000000 */
[----:B------:R-:W-:Y:S01]  /*9c60*/  FMNMX.FTZ R50, R87, R50, !PT ;  /* 0x0000003257327209 */ /* 0x000fe20007810000 */
[----:B------:R-:W-:Y:S01]  /*9c70*/  FFMA.FTZ R54, R2, R113, -R137 ;  /* 0x0000007102367223 */ /* 0x000fe20000010889 */
        /* <DEDUP_REMOVED lines=56> */
[----:B------:R-:W-:-:S04]  /*a000*/  FMNMX.FTZ R50, R121, R50, !PT ;  /* 0x0000003279327209 */ /* 0x000fc80007810000 */
[----:B------:R-:W-:Y:S01]  /*a010*/  FMNMX.FTZ R50, R37, R50, !PT ;  /* 0x0000003225327209 */ /* 0x000fe20007810000 */
[----:B------:R0:W-:Y:S04]  /*a020*/  MUFU.EX2 R42, R3 ;  /* 0x00000003002a7308 */ /* 0x0001e80000000800 */
[----:B0-----:R-:W0:Y:S04]  /*a030*/  SHFL.BFLY PT, R3, R50, 0x2, 0x1f ;  /* 0x0c401f0032037f89 */ /* 0x001e2800000e0000 */
[----:B------:R0:W-:Y:S02]  /*a040*/  MUFU.EX2 R46, R54 ;  /* 0x00000036002e7308 */ /* 0x0001e40000000800 */
[----:B0-----:R-:W-:-:S05]  /*a050*/  FMNMX.FTZ R54, R50, R3, !PT ;  /* 0x0000000332367209 */ /* 0x001fca0007810000 */
[----:B------:R-:W0:Y:S01]  /*a060*/  SHFL.BFLY PT, R3, R54, 0x1, 0x1f ;  /* 0x0c201f0036037f89 */ /* 0x000e2200000e0000 */
[----:B------:R-:W-:Y:S08]  /*a070*/  MUFU.EX2 R8, R8 ;  /* 0x0000000800087308 */ /* 0x000ff00000000800 */
        /* <DEDUP_REMOVED lines=9> */
[C-C-:B------:R-:W-:Y:S01]  /*a110*/  FFMA.FTZ R91, R2.reuse, R93, -R56.reuse ;  /* 0x0000005d025b7223 */ /* 0x140fe20000010838 */
[----:B------:R-:W-:-:S02]  /*a120*/  FFMA.FTZ R93, R2, R97, -R56 ;  /* 0x00000061025d7223 */ /* 0x000fc40000010838 */
[----:B------:R-:W-:Y:S01]  /*a130*/  MUFU.EX2 R58, R58 ;  /* 0x0000003a003a7308 */ /* 0x000fe20000000800 */
[----:B------:R-:W-:-:S01]  /*a140*/  FFMA.FTZ R97, R2, R77, -R56 ;  /* 0x0000004d02617223 */ /* 0x000fc20000010838 */
[C-C-:B------:R-:W-:Y:S01]  /*a150*/  FFMA.FTZ R77, R2.reuse, R81, -R56.reuse ;  /* 0x00000051024d7223 */ /* 0x140fe20000010838 */
[----:B------:R-:W-:-:S05]  /*a160*/  FFMA.FTZ R81, R2, R85, -R56 ;  /* 0x0000005502517223 */ /* 0x000fca0000010838 */
[----:B------:R-:W2:Y:S01]  /*a170*/  MUFU.EX2 R89, R89 ;  /* 0x0000005900597308 */ /* 0x000ea20000000800 */
[----:B------:R-:W-:-:S01]  /*a180*/  FFMA.FTZ R11, R2, R11, -R137 ;  /* 0x0000000b020b7223 */ /* 0x000fc20000010889 */
[C-C-:B------:R-:W-:Y:S01]  /*a190*/  FFMA.FTZ R85, R2.reuse, R61, -R56.reuse ;  /* 0x0000003d02557223 */ /* 0x140fe20000010838 */
[----:B------:R-:W-:-:S01]  /*a1a0*/  FFMA.FTZ R62, R2, R99, -R56 ;  /* 0x00000063023e7223 */ /* 0x000fc20000010838 */
[----:B------:R-:W-:-:S04]  /*a1b0*/  FFMA.FTZ R61, R2, R87, -R56 ;  /* 0x00000057023d7223 */ /* 0x000fc80000010838 */
[----:B------:R-:W3:Y:S01]  /*a1c0*/  MUFU.EX2 R20, R20 ;  /* 0x0000001400147308 */ /* 0x000ee20000000800 */
[----:B-1----:R-:W-:-:S07]  /*a1d0*/  FADD.FTZ R87, R8, R15 ;  /* 0x0000000f08577221 */ /* 0x002fce0000010000 */
[----:B------:R-:W1:Y:S01]  /*a1e0*/  MUFU.EX2 R60, R60 ;  /* 0x0000003c003c7308 */ /* 0x000e620000000800 */
[----:B------:R-:W-:-:S01]  /*a1f0*/  FADD.FTZ R82, R10, R87 ;  /* 0x000000570a527221 */ /* 0x000fc20000010000 */
[----:B------:R-:W-:-:S06]  /*a200*/  FFMA.FTZ R64, R2, R103, -R56 ;  /* 0x0000006702407223 */ /* 0x000fcc0000010838 */
[----:B------:R-:W4:Y:S01]  /*a210*/  MUFU.EX2 R91, R91 ;  /* 0x0000005b005b7308 */ /* 0x000f220000000800 */
[----:B0-----:R-:W-:-:S01]  /*a220*/  FADD.FTZ R99, R21, R82 ;  /* 0x0000005215637221 */ /* 0x001fc20000010000 */
[----:B------:R-:W-:-:S06]  /*a230*/  FFMA.FTZ R75, R2, R75, -R137 ;  /* 0x0000004b024b7223 */ /* 0x000fcc0000010889 */
[----:B------:R-:W0:Y:S01]  /*a240*/  MUFU.EX2 R11, R11 ;  /* 0x0000000b000b7308 */ /* 0x000e220000000800 */
[----:B--2---:R-:W-:-:S01]  /*a250*/  FADD.FTZ R87, R58, R89 ;  /* 0x000000593a577221 */ /* 0x004fc20000010000 */
[----:B------:R-:W-:-:S06]  /*a260*/  FFMA.FTZ R95, R2, R101, -R56 ;  /* 0x00000065025f7223 */ /* 0x000fcc0000010838 */
[----:B------:R-:W2:Y:S01]  /*a270*/  MUFU.EX2 R62, R62 ;  /* 0x0000003e003e7308 */ /* 0x000ea20000000800 */
[----:B---3--:R-:W-:-:S01]  /*a280*/  FADD.FTZ R82, R20, R99 ;  /* 0x0000006314527221 */ /* 0x008fc20000010000 */
[----:B-1----:R-:W-:-:S06]  /*a290*/  FADD.FTZ R84, R60, R87 ;  /* 0x000000573c547221 */ /* 0x002fcc0000010000 */
[----:B------:R-:W1:Y:S01]  /*a2a0*/  MUFU.EX2 R26, R26 ;  /* 0x0000001a001a7308 */ /* 0x000e620000000800 */
[----:B------:R-:W-:-:S07]  /*a2b0*/  FFMA.FTZ R66, R2, R105, -R56 ;  /* 0x0000006902427223 */ /* 0x000fce0000010838 */
[----:B------:R-:W3:Y:S01]  /*a2c0*/  MUFU.EX2 R93, R93 ;  /* 0x0000005d005d7308 */ /* 0x000ee20000000800 */
[----:B------:R-:W-:-:S01]  /*a2d0*/  FADD.FTZ R88, R13, R82 ;  /* 0x000000520d587221 */ /* 0x000fc20000010000 */
[C---:B------:R-:W-:Y:S01]  /*a2e0*/  FFMA.FTZ R82, R2.reuse, R45, -R56 ;  /* 0x0000002d02527223 */ /* 0x040fe20000010838 */
[----:B------:R-:W-:-:S05]  /*a2f0*/  FFMA.FTZ R79, R2, R79, -R137 ;  /* 0x0000004f024f7223 */ /* 0x000fca0000010889 */
[----:B------:R-:W5:Y:S01]  /*a300*/  MUFU.EX2 R64, R64 ;  /* 0x0000004000407308 */ /* 0x000f620000000800 */
[----:B----4-:R-:W-:-:S01]  /*a310*/  FADD.FTZ R45, R91, R84 ;  /* 0x000000545b2d7221 */ /* 0x010fc20000010000 */
[----:B------:R-:W-:Y:S01]  /*a320*/  FFMA.FTZ R73, R2, R73, -R56 ;  /* 0x0000004902497223 */ /* 0x000fe20000010838 */
[----:B0-----:R-:W-:-:S05]  /*a330*/  FADD.FTZ R87, R11, R88 ;  /* 0x000000580b577221 */ /* 0x001fca0000010000 */
[----:B------:R-:W0:Y:S01]  /*a340*/  MUFU.EX2 R75, R75 ;  /* 0x0000004b004b7308 */ /* 0x000e220000000800 */
[----:B--2---:R-:W-:-:S01]  /*a350*/  FADD.FTZ R88, R62, R45 ;  /* 0x0000002d3e587221 */ /* 0x004fc20000010000 */
[----:B------:R-:W-:-:S06]  /*a360*/  FFMA.FTZ R68, R2, R107, -R56 ;  /* 0x0000006b02447223 */ /* 0x000fcc0000010838 */
[----:B------:R-:W2:Y:S01]  /*a370*/  MUFU.EX2 R95, R95 ;  /* 0x0000005f005f7308 */ /* 0x000ea20000000800 */
[----:B-1----:R-:W-:-:S01]  /*a380*/  FADD.FTZ R87, R26, R87 ;  /* 0x000000571a577221 */ /* 0x002fc20000010000 */
[----:B------:R-:W-:Y:S01]  /*a390*/  FFMA.FTZ R83, R2, R83, -R137 ;  /* 0x0000005302537223 */ /* 0x000fe20000010889 */
[----:B---3--:R-:W-:-:S05]  /*a3a0*/  FADD.FTZ R45, R93, R88 ;  /* 0x000000585d2d7221 */ /* 0x008fca0000010000 */
[----:B------:R-:W1:Y:S01]  /*a3b0*/  MUFU.EX2 R66, R66 ;  /* 0x0000004200427308 */ /* 0x000e620000000800 */
[----:B------:R-:W-:-:S01]  /*a3c0*/  FADD.FTZ R90, R30, R87 ;  /* 0x000000571e5a7221 */ /* 0x000fc20000010000 */
[----:B------:R-:W-:-:S06]  /*a3d0*/  FFMA.FTZ R9, R2, R9, -R137 ;  /* 0x0000000902097223 */ /* 0x000fcc0000010889 */
[----:B------:R-:W3:Y:S01]  /*a3e0*/  MUFU.EX2 R79, R79 ;  /* 0x0000004f004f7308 */ /* 0x000ee20000000800 */
[----:B-----5:R-:W-:-:S01]  /*a3f0*/  FADD.FTZ R88, R64, R45 ;  /* 0x0000002d40587221 */ /* 0x020fc20000010000 */
[----:B------:R-:W-:-:S06]  /*a400*/  FFMA.FTZ R70, R2, R109, -R56 ;  /* 0x0000006d02467223 */ /* 0x000fcc0000010838 */
[----:B------:R-:W4:Y:S01]  /*a410*/  MUFU.EX2 R73, R73 ;  /* 0x0000004900497308 */ /* 0x000f220000000800 */
[----:B------:R-:W-:-:S01]  /*a420*/  FFMA.FTZ R80, R2, R69, -R56 ;  /* 0x0000004502507223 */ /* 0x000fc20000010838 */
[C-C-:B------:R-:W-:Y:S01]  /*a430*/  FFMA.FTZ R84, R2.reuse, R49, -R56.reuse ;  /* 0x0000003102547223 */ /* 0x140fe20000010838 */
[----:B------:R-:W-:-:S01]  /*a440*/  FFMA.FTZ R86, R2, R41, -R56 ;  /* 0x0000002902567223 */ /* 0x000fc20000010838 */
[----:B0-----:R-:W-:-:S04]  /*a450*/  FADD.FTZ R45, R75, R90 ;  /* 0x0000005a4b2d7221 */ /* 0x001fc80000010000 */
[----:B------:R-:W0:Y:S01]  /*a460*/  MUFU.EX2 R68, R68 ;  /* 0x0000004400447308 */ /* 0x000e220000000800 */
[----:B------:R-:W-:-:S01]  /*a470*/  FFMA.FTZ R49, R2, R25, -R56 ;  /* 0x0000001902317223 */ /* 0x000fc20000010838 */
[----:B--2---:R-:W-:Y:S01]  /*a480*/  FADD.FTZ R25, R95, R88 ;  /* 0x000000585f197221 */ /* 0x004fe20000010000 */
[----:B------:R-:W-:-:S05]  /*a490*/  @!P2 VIADD R69, R12, 0x13240 ;  /* 0x000132400c45a836 */ /* 0x000fca0000000000 */
[----:B------:R-:W2:Y:S01]  /*a4a0*/  MUFU.EX2 R83, R83 ;  /* 0x0000005300537308 */ /* 0x000ea20000000800 */
[----:B------:R-:W-:-:S01]  /*a4b0*/  FADD.FTZ R88, R34, R45 ;  /* 0x0000002d22587221 */ /* 0x000fc20000010000 */
[----:B------:R-:W-:-:S06]  /*a4c0*/  FFMA.FTZ R74, R2, R111, -R56 ;  /* 0x0000006f024a7223 */ /* 0x000fcc0000010838 */
[----:B------:R-:W5:Y:S01]  /*a4d0*/  MUFU.EX2 R97, R97 ;  /* 0x0000006100617308 */ /* 0x000f620000000800 */
[----:B------:R-:W-:-:S07]  /*a4e0*/  FFMA.FTZ R59, R2, R59, -R137 ;  /* 0x0000003b023b7223 */ /* 0x000fce0000010889 */
[----:B------:R-:W5:Y:S08]  /*a4f0*/  MUFU.EX2 R9, R9 ;  /* 0x0000000900097308 */ /* 0x000f700000000800 */
[----:B------:R-:W-:Y:S08]  /*a500*/  MUFU.EX2 R12, R80 ;  /* 0x00000050000c7308 */ /* 0x000ff00000000800 */
[----:B------:R-:W5:Y:S08]  /*a510*/  MUFU.EX2 R70, R70 ;  /* 0x0000004600467308 */ /* 0x000f700000000800 */
[----:B------:R1:W-:Y:S02]  /*a520*/  MUFU.EX2 R80, R86 ;  /* 0x0000005600507308 */ /* 0x0003e40000000800 */
[----:B-1----:R-:W-:-:S06]  /*a530*/  FADD.FTZ R86, R66, R25 ;  /* 0x0000001942567221 */ /* 0x002fcc0000010000 */
[----:B------:R-:W1:Y:S01]  /*a540*/  MUFU.EX2 R77, R77 ;  /* 0x0000004d004d7308 */ /* 0x000e620000000800 */
[----:B---3--:R-:W-:-:S01]  /*a550*/  FADD.FTZ R25, R79, R88 ;  /* 0x000000584f197221 */ /* 0x008fc20000010000 */
[----:B----4-:R-:W-:-:S03]  /*a560*/  FADD.FTZ R87, R73, R86 ;  /* 0x0000005649577221 */ /* 0x010fc60000010000 */
[----:B------:R-:W-:Y:S01]  /*a570*/  FADD.FTZ R88, R38, R25 ;  /* 0x0000001926587221 */ /* 0x000fe20000010000 */
[----:B------:R-:W-:-:S01]  /*a580*/  FFMA.FTZ R72, R2, R139, -R56 ;  /* 0x0000008b02487223 */ /* 0x000fc20000010838 */
[----:B0-----:R-:W-:Y:S01]  /*a590*/  FADD.FTZ R86, R68, R87 ;  /* 0x0000005744567221 */ /* 0x001fe20000010000 */
[----:B------:R-:W0:Y:S01]  /*a5a0*/  MUFU.EX2 R74, R74 ;  /* 0x0000004a004a7308 */ /* 0x000e220000000800 */
[----:B------:R-:W-:-:S01]  /*a5b0*/  FFMA.FTZ R63, R2, R63, -R137 ;  /* 0x0000003f023f7223 */ /* 0x000fc20000010889 */
[----:B--2---:R-:W-:Y:S01]  /*a5c0*/  FADD.FTZ R88, R83, R88 ;  /* 0x0000005853587221 */ /* 0x004fe20000010000 */
[----:B-----5:R-:W-:-:S01]  /*a5d0*/  FADD.FTZ R87, R97, R86 ;  /* 0x0000005661577221 */ /* 0x020fc20000010000 */
[----:B------:R-:W-:-:S04]  /*a5e0*/  FFMA.FTZ R57, R2, R57, -R56 ;  /* 0x0000003902397223 */ /* 0x000fc80000010838 */
[----:B------:R-:W2:Y:S01]  /*a5f0*/  MUFU.EX2 R59, R59 ;  /* 0x0000003b003b7308 */ /* 0x000ea20000000800 */
[----:B------:R-:W-:-:S01]  /*a600*/  FADD.FTZ R99, R9, R88 ;  /* 0x0000005809637221 */ /* 0x000fc20000010000 */
[----:B------:R-:W-:Y:S01]  /*a610*/  F2FP.SATFINITE.E4M3.F32.PACK_AB_MERGE_C R153, R21, R10, RZ ;  /* 0x0000000a1599723e */ /* 0x000fe200048070ff */
[----:B------:R-:W-:-:S05]  /*a620*/  FADD.FTZ R10, R70, R87 ;  /* 0x00000057460a7221 */ /* 0x000fca0000010000 */
[----:B------:R-:W3:Y:S01]  /*a630*/  MUFU.EX2 R81, R81 ;  /* 0x0000005100517308 */ /* 0x000ee20000000800 */
[----:B------:R-:W-:-:S01]  /*a640*/  FFMA.FTZ R76, R2, R141, -R56 ;  /* 0x0000008d024c7223 */ /* 0x000fc20000010838 */
[----:B------:R-:W-:Y:S01]  /*a650*/  FADD.FTZ R99, R42, R99 ;  /* 0x000000632a637221 */ /* 0x000fe20000010000 */
[----:B------:R-:W-:-:S05]  /*a660*/  F2FP.SATFINITE.E4M3.F32.PACK_AB_MERGE_C R155, R26, R11, RZ ;  /* 0x0000000b1a9b723e */ /* 0x000fca00048070ff */
[----:B------:R-:W4:Y:S01]  /*a670*/  MUFU.EX2 R40, R40 ;  /* 0x0000002800287308 */ /* 0x000f220000000800 */
[----:B------:R-:W-:-:S01]  /*a680*/  FFMA.FTZ R67, R2, R67, -R137 ;  /* 0x0000004302437223 */ /* 0x000fc20000010889 */
[----:B------:R-:W-:Y:S01]  /*a690*/  FFMA.FTZ R45, R2, R29, -R56 ;  /* 0x0000001d022d7223 */ /* 0x000fe20000010838 */
[----:B-1----:R-:W-:-:S05]  /*a6a0*/  FADD.FTZ R11, R77, R10 ;  /* 0x0000000a4d0b7221 */ /* 0x002fca0000010000 */
[----:B------:R-:W1:Y:S01]  /*a6b0*/  MUFU.EX2 R72, R72 ;  /* 0x0000004800487308 */ /* 0x000e620000000800 */
[----:B------:R-:W-:-:S01]  /*a6c0*/  FFMA.FTZ R29, R2, R149, -R56 ;  /* 0x00000095021d7223 */ /* 0x000fc20000010838 */
[----:B------:R-:W-:-:S06]  /*a6d0*/  F2FP.SATFINITE.E4M3.F32.PACK_AB_MERGE_C R149, R79, R34, RZ ;  /* 0x000000224f95723e */ /* 0x000fcc00048070ff */
[----:B------:R-:W-:Y:S01]  /*a6e0*/  MUFU.EX2 R63, R63 ;  /* 0x0000003f003f7308 */ /* 0x000fe20000000800 */
[----:B------:R-:W-:-:S01]  /*a6f0*/  FADD.FTZ R34, R46, R99 ;  /* 0x000000632e227221 */ /* 0x000fc20000010000 */
[----:B0-----:R-:W-:Y:S01]  /*a700*/  FADD.FTZ R26, R74, R11 ;  /* 0x0000000b4a1a7221 */ /* 0x001fe20000010000 */
[----:B------:R-:W-:-:S05]  /*a710*/  FFMA.FTZ R71, R2, R71, -R137 ;  /* 0x0000004702477223 */ /* 0x000fca0000010889 */
[----:B------:R-:W-:Y:S08]  /*a720*/  MUFU.EX2 R44, R44 ;  /* 0x0000002c002c7308 */ /* 0x000ff00000000800 */
[----:B------:R-:W0:Y:S01]  /*a730*/  MUFU.EX2 R57, R57 ;  /* 0x0000003900397308 */ /* 0x000e220000000800 */
[----:B------:R-:W-:Y:S01]  /*a740*/  F2FP.SATFINITE.E4M3.F32.PACK_AB_MERGE_C R151, R42, R9, RZ ;  /* 0x000000092a97723e */ /* 0x000fe200048070ff */
[----:B--2---:R-:W-:Y:S01]  /*a750*/  FADD.FTZ R11, R59, R34 ;  /* 0x000000223b0b7221 */ /* 0x004fe20000010000 */
[----:B---3--:R-:W-:-:S01]  /*a760*/  FADD.FTZ R9, R81, R26 ;  /* 0x0000001a51097221 */ /* 0x008fc20000010000 */
[C-C-:B------:R-:W-:Y:S01]  /*a770*/  FFMA.FTZ R78, R2.reuse, R65, -R56.reuse ;  /* 0x00000041024e7223 */ /* 0x140fe20000010838 */
[----:B------:R-:W-:-:S03]  /*a780*/  FFMA.FTZ R145, R2, R145, -R56 ;  /* 0x0000009102917223 */ /* 0x000fc60000010838 */
[----:B------:R-:W-:Y:S01]  /*a790*/  MUFU.EX2 R85, R85 ;  /* 0x0000005500557308 */ /* 0x000fe20000000800 */
[----:B------:R-:W-:-:S07]  /*a7a0*/  FFMA.FTZ R43, R2, R43, -R137 ;  /* 0x0000002b022b7223 */ /* 0x000fce0000010889 */
[----:B------:R-:W-:Y:S08]  /*a7b0*/  MUFU.EX2 R24, R24 ;  /* 0x0000001800187308 */ /* 0x000ff00000000800 */
[----:B------:R-:W-:Y:S01]  /*a7c0*/  MUFU.EX2 R61, R61 ;  /* 0x0000003d003d7308 */ /* 0x000fe20000000800 */
[----:B------:R-:W-:-:S01]  /*a7d0*/  FFMA.FTZ R14, R2, R123, -R137 ;  /* 0x0000007b020e7223 */ /* 0x000fc20000010889 */
[----:B------:R-:W-:Y:S01]  /*a7e0*/  FFMA.FTZ R47, R2, R47, -R137 ;  /* 0x0000002f022f7223 */ /* 0x000fe20000010889 */
[----:B------:R-:W-:-:S05]  /*a7f0*/  @!P2 PRMT R69, RZ, 0x654, R69 ;  /* 0x00000654ff45a816 */ /* 0x000fca0000000045 */
        /* <DEDUP_REMOVED lines=9> */
[----:B----4-:R-:W-:-:S01]  /*a890*/  FADD.FTZ R34, R40, R11 ;  /* 0x0000000b28227221 */ /* 0x010fc20000010000 */
[----:B-1----:R-:W-:Y:S01]  /*a8a0*/  FADD.FTZ R26, R72, R9 ;  /* 0x00000009481a7221 */ /* 0x002fe20000010000 */
        /* <DEDUP_REMOVED lines=8> */
[----:B------:R-:W-:Y:S01]  /*a930*/  F2FP.SATFINITE.E4M3.F32.PACK_AB_MERGE_C R153, R15, R8, R153 ;  /* 0x000000080f99723e */ /* 0x000fe20004807099 */
[----:B------:R0:W-:Y:S04]  /*a940*/  @!P2 SYNCS.ARRIVE.TRANS64.RED.A1T0 RZ, [R69+URZ], RZ ;  /* 0x000000ff45ffa9a7 */ /* 0x0001e8000810043f */
[----:B------:R-:W3:Y:S01]  /*a950*/  MUFU.EX2 R71, R71 ;  /* 0x0000004700477308 */ /* 0x000ee20000000800 */
[----:B--2---:R-:W-:-:S01]  /*a960*/  FADD.FTZ R8, R76, R11 ;  /* 0x0000000b4c087221 */ /* 0x004fc20000010000 */
[----:B------:R-:W-:Y:S01]  /*a970*/  FFMA.FTZ R37, R2, R37, -R56 ;  /* 0x0000002502257223 */ /* 0x000fe20000010838 */
[----:B------:R-:W2:Y:S05]  /*a980*/  @P0 LDC R21, c[0x0][0x44c] ;  /* 0x00011300ff150b82 */ /* 0x000eaa0000000800 */
[----:B------:R4:W-:Y:S08]  /*a990*/  MUFU.EX2 R25, R145 ;  /* 0x0000009100197308 */ /* 0x0009f00000000800 */
[----:B------:R-:W5:Y:S01]  /*a9a0*/  MUFU.EX2 R78, R78 ;  /* 0x0000004e004e7308 */ /* 0x000f620000000800 */
[C---:B----4-:R-:W-:Y:S01]  /*a9b0*/  F2FP.SATFINITE.E4M3.F32.PACK_AB_MERGE_C R145, R63.reuse, R40, RZ ;  /* 0x000000283f91723e */ /* 0x050fe200048070ff */
[----:B------:R-:W-:-:S04]  /*a9c0*/  FADD.FTZ R63, R63, R34 ;  /* 0x000000223f3f7221 */ /* 0x000fc80000010000 */
[----:B------:R-:W-:Y:S02]  /*a9d0*/  FADD.FTZ R26, R44, R63 ;  /* 0x0000003f2c1a7221 */ /* 0x000fe40000010000 */
[----:B------:R-:W4:Y:S01]  /*a9e0*/  MUFU.EX2 R65, R65 ;  /* 0x0000004100417308 */ /* 0x000f220000000800 */
[----:B------:R-:W-:Y:S01]  /*a9f0*/  F2FP.SATFINITE.E4M3.F32.PACK_AB_MERGE_C R155, R13, R20, R155 ;  /* 0x000000140d9b723e */ /* 0x000fe2000480709b */
[----:B-1----:R-:W-:Y:S01]  /*aa00*/  FADD.FTZ R11, R67, R26 ;  /* 0x0000001a430b7221 */ /* 0x002fe20000010000 */
[----:B------:R-:W-:-:S05]  /*aa10*/  FADD.FTZ R20, R85, R8 ;  /* 0x0000000855147221 */ /* 0x000fca0000010000 */
[----:B------:R-:W1:Y:S01]  /*aa20*/  MUFU.EX2 R43, R43 ;  /* 0x0000002b002b7308 */ /* 0x000e620000000800 */
[----:B------:R-:W-:-:S01]  /*aa30*/  FADD.FTZ R26, R24, R11 ;  /* 0x0000000b181a7221 */ /* 0x000fc20000010000 */
[----:B------:R-:W-:Y:S01]  /*aa40*/  FADD.FTZ R11, R61, R20 ;  /* 0x000000143d0b7221 */ /* 0x000fe20000010000 */
[----:B---3--:R-:W-:-:S05]  /*aa50*/  F2FP.SATFINITE.E4M3.F32.PACK_AB_MERGE_C R15, R71, R24, RZ ;  /* 0x00000018470f723e */ /* 0x008fca00048070ff */
[----:B------:R-:W-:Y:S01]  /*aa60*/  MUFU.EX2 R14, R14 ;  /* 0x0000000e000e7308 */ /* 0x000fe20000000800 */
[----:B------:R-:W-:-:S07]  /*aa70*/  FADD.FTZ R71, R71, R26 ;  /* 0x0000001a47477221 */ /* 0x000fce0000010000 */
[----:B------:R-:W3:Y:S01]  /*aa80*/  MUFU.EX2 R47, R47 ;  /* 0x0000002f002f7308 */ /* 0x000ee20000000800 */
[----:B-----5:R-:W-:-:S07]  /*aa90*/  FADD.FTZ R20, R78, R11 ;  /* 0x0000000b4e147221 */ /* 0x020fce0000010000 */
[----:B0-----:R-:W0:Y:S01]  /*aaa0*/  MUFU.EX2 R69, R143 ;  /* 0x0000008f00457308 */ /* 0x001e220000000800 */
[----:B------:R-:W-:-:S01]  /*aab0*/  FADD.FTZ R24, R28, R71 ;  /* 0x000000471c187221 */ /* 0x000fc20000010000 */
[----:B----4-:R-:W-:Y:S01]  /*aac0*/  FADD.FTZ R11, R65, R20 ;  /* 0x00000014410b7221 */ /* 0x010fe20000010000 */
[----:B------:R-:W-:Y:S01]  /*aad0*/  F2FP.SATFINITE.E4M3.F32.PACK_AB_MERGE_C R146, R12, R65, RZ ;  /* 0x000000410c92723e */ /* 0x000fe200048070ff */
[----:B------:R-:W4:Y:S04]  /*aae0*/  @P0 LDC R26, c[0x0][0x450] ;  /* 0x00011400ff1a0b82 */ /* 0x000f280000000800 */
[----:B------:R-:W5:Y:S01]  /*aaf0*/  MUFU.EX2 R41, R41 ;  /* 0x0000002900297308 */ /* 0x000f620000000800 */
[----:B-1----:R-:W-:-:S01]  /*ab00*/  FADD.FTZ R13, R43, R24 ;  /* 0x000000182b0d7221 */ /* 0x002fc20000010000 */
[----:B------:R-:W-:Y:S01]  /*ab10*/  FADD.FTZ R12, R12, R11 ;  /* 0x0000000b0c0c7221 */ /* 0x000fe20000010000 */
[----:B---3--:R-:W-:-:S05]  /*ab20*/  F2FP.SATFINITE.E4M3.F32.PACK_AB_MERGE_C R141, R47, R14, RZ ;  /* 0x0000000e2f8d723e */ /* 0x008fca00048070ff */
[----:B------:R-:W1:Y:S01]  /*ab30*/  MUFU.EX2 R82, R82 ;  /* 0x0000005200527308 */ /* 0x000e620000000800 */
[----:B------:R-:W-:-:S01]  /*ab40*/  FADD.FTZ R14, R14, R13 ;  /* 0x0000000d0e0e7221 */ /* 0x000fc20000010000 */
[----:B0-----:R-:W-:-:S03]  /*ab50*/  FADD.FTZ R11, R69, R12 ;  /* 0x0000000c450b7221 */ /* 0x001fc60000010000 */
[----:B------:R-:W-:-:S03]  /*ab60*/  FADD.FTZ R47, R47, R14 ;  /* 0x0000000e2f2f7221 */ /* 0x000fc60000010000 */
[----:B------:R-:W-:Y:S01]  /*ab70*/  MUFU.EX2 R36, R36 ;  /* 0x0000002400247308 */ /* 0x000fe20000000800 */
[----:B------:R-:W-:-:S07]  /*ab80*/  FADD.FTZ R14, R80, R11 ;  /* 0x0000000b500e7221 */ /* 0x000fce0000010000 */
[----:B------:R-:W0:Y:S01]  /*ab90*/  MUFU.EX2 R55, R55 ;  /* 0x0000003700377308 */ /* 0x000e220000000800 */
[----:B-----5:R-:W-:-:S07]  /*aba0*/  FADD.FTZ R11, R41, R14 ;  /* 0x0000000e290b7221 */ /* 0x020fce0000010000 */
[----:B------:R-:W3:Y:S08]  /*abb0*/  MUFU.EX2 R32, R32 ;  /* 0x0000002000207308 */ /* 0x000ef00000000800 */
[----:B------:R-:W5:Y:S01]  /*abc0*/  MUFU.EX2 R56, R84 ;  /* 0x0000005400387308 */ /* 0x000f620000000800 */
[----:B-1----:R-:W-:-:S07]  /*abd0*/  F2FP.SATFINITE.E4M3.F32.PACK_AB_MERGE_C R140, R82, R41, RZ ;  /* 0x00000029528c723e */ /* 0x002fce00048070ff */
[----:B------:R-:W1:Y:S01]  /*abe0*/  MUFU.EX2 R51, R51 ;  /* 0x0000003300337308 */ /* 0x000e620000000800 */
[----:B------:R-:W-:-:S07]  /*abf0*/  FADD.FTZ R82, R82, R11 ;  /* 0x0000000b52527221 */ /* 0x000fce0000010000 */
[----:B------:R-:W2:Y:S01]  /*ac00*/  MUFU.EX2 R10, R117 ;  /* 0x00000075000a7308 */ /* 0x000ea20000000800 */
[----:B------:R-:W-:-:S07]  /*ac10*/  FADD.FTZ R11, R25, R82 ;  /* 0x00000052190b7221 */ /* 0x000fce0000010000 */
[----:B------:R-:W4:Y:S01]  /*ac20*/  MUFU.EX2 R53, R53 ;  /* 0x0000003500357308 */ /* 0x000f220000000800 */
[----:B0-----:R-:W-:Y:S01]  /*ac30*/  F2FP.SATFINITE.E4M3.F32.PACK_AB_MERGE_C R143, R55, R36, RZ ;  /* 0x00000024378f723e */ /* 0x001fe200048070ff */
[----:B---3--:R-:W-:Y:S01]  /*ac40*/  FADD.FTZ R20, R32, R47 ;  /* 0x0000002f20147221 */ /* 0x008fe20000010000 */
[----:B-----5:R-:W-:-:S05]  /*ac50*/  FADD.FTZ R11, R56, R11 ;  /* 0x0000000b380b7221 */ /* 0x020fca0000010000 */
[----:B------:R-:W0:Y:S01]  /*ac60*/  MUFU.EX2 R9, R147 ;  /* 0x0000009300097308 */ /* 0x000e220000000800 */
[C---:B-1----:R-:W-:Y:S01]  /*ac70*/  F2FP.SATFINITE.E4M3.F32.PACK_AB_MERGE_C R143, R51.reuse, R32, R143 ;  /* 0x00000020338f723e */ /* 0x042fe2000480708f */
[----:B------:R-:W-:Y:S01]  /*ac80*/  FADD.FTZ R51, R51, R20 ;  /* 0x0000001433337221 */ /* 0x000fe20000010000 */
[----:B--2---:R-:W-:-:S05]  /*ac90*/  FADD.FTZ R20, R10, R11 ;  /* 0x0000000b0a147221 */ /* 0x004fca0000010000 */
[----:B------:R-:W1:Y:S01]  /*aca0*/  MUFU.EX2 R8, R49 ;  /* 0x0000003100087308 */ /* 0x000e620000000800 */
[C---:B----4-:R-:W-:Y:S01]  /*acb0*/  F2FP.SATFINITE.E4M3.F32.PACK_AB_MERGE_C R13, R53.reuse, R10, RZ ;  /* 0x0000000a350d723e */ /* 0x050fe200048070ff */
[----:B------:R-:W-:-:S06]  /*acc0*/  FADD.FTZ R20, R53, R20 ;  /* 0x0000001435147221 */ /* 0x000fcc0000010000 */
[----:B------:R-:W2:Y:S08]  /*acd0*/  MUFU.EX2 R119, R119 ;  /* 0x0000007700777308 */ /* 0x000eb00000000800 */
[----:B------:R-:W3:Y:S01]  /*ace0*/  MUFU.EX2 R12, R45 ;  /* 0x0000002d000c7308 */ /* 0x000ee20000000800 */
[----:B0-----:R-:W-:-:S07]  /*acf0*/  FADD.FTZ R11, R9, R20 ;  /* 0x00000014090b7221 */ /* 0x001fce0000010000 */
[----:B------:R-:W-:Y:S01]  /*ad00*/  MUFU.EX2 R121, R121 ;  /* 0x0000007900797308 */ /* 0x000fe20000000800 */
[----:B-1----:R-:W-:-:S07]  /*ad10*/  FADD.FTZ R20, R8, R11 ;  /* 0x0000000b08147221 */ /* 0x002fce0000010000 */
[----:B------:R-:W0:Y:S01]  /*ad20*/  MUFU.EX2 R10, R37 ;  /* 0x00000025000a7308 */ /* 0x000e220000000800 */
[----:B--2---:R-:W-:-:S07]  /*ad30*/  FADD.FTZ R11, R119, R20 ;  /* 0x00000014770b7221 */ /* 0x004fce0000010000 */
[----:B------:R-:W-:Y:S01]  /*ad40*/  MUFU.EX2 R29, R29 ;  /* 0x0000001d001d7308 */ /* 0x000fe20000000800 */
[----:B---3--:R-:W-:-:S07]  /*ad50*/  F2FP.SATFINITE.E4M3.F32.PACK_AB_MERGE_C R119, R12, R119, RZ ;  /* 0x000000770c77723e */ /* 0x008fce00048070ff */
[----:B------:R-:W1:Y:S01]  /*ad60*/  MUFU.EX2 R14, R33 ;  /* 0x00000021000e7308 */ /* 0x000e620000000800 */
[----:B------:R-:W-:Y:S02]  /*ad70*/  F2FP.SATFINITE.E4M3.F32.PACK_AB_MERGE_C R136, R8, R9, R119 ;  /* 0x000000090888723e */ /* 0x000fe40004807077 */
[----:B0-----:R-:W-:-:S04]  /*ad80*/  F2FP.SATFINITE.E4M3.F32.PACK_AB_MERGE_C R8, R10, R121, RZ ;  /* 0x000000790a08723e */ /* 0x001fc800048070ff */
[----:B-1----:R-:W-:Y:S02]  /*ad90*/  F2FP.SATFINITE.E4M3.F32.PACK_AB_MERGE_C R138, R14, R29, R8 ;  /* 0x0000001d0e8a723e */ /* 0x002fe40004807008 */
[----:B------:R-:W2:Y:S01]  /*ada0*/  LDL R8, [R1+0x38] ;  /* 0x0000380001087983 */ /* 0x000ea20000100800 */
[----:B------:R-:W-:-:S01]  /*adb0*/  FFMA.FTZ R50, R2, R131, -R137 ;  /* 0x0000008302327223 */ /* 0x000fc20000010889 */
[C-C-:B------:R-:W-:Y:S01]  /*adc0*/  FFMA.FTZ R31, R2.reuse, R31, -R137.reuse ;  /* 0x0000001f021f7223 */ /* 0x140fe20000010889 */
[----:B------:R-:W-:-:S01]  /*add0*/  FFMA.FTZ R48, R2, R129, -R137 ;  /* 0x0000008102307223 */ /* 0x000fc20000010889 */
[----:B------:R-:W-:-:S04]  /*ade0*/  @P0 IMAD.HI.U32 R21, R110, R21, RZ ;  /* 0x000000156e150227 */ /* 0x000fc800078e00ff */
[----:B------:R-:W-:-:S01]  /*adf0*/  FFMA.FTZ R27, R2, R27, -R137 ;  /* 0x0000001b021b7223 */ /* 0x000fc20000010889 */
[----:B------:R-:W-:Y:S01]  /*ae00*/  F2FP.SATFINITE.E4M3.F32.PACK_AB_MERGE_C R147, R67, R44, R15 ;  /* 0x0000002c4393723e */ /* 0x000fe2000480700f */
[----:B------:R-:W-:Y:S01]  /*ae10*/  MUFU.EX2 R50, R50 ;  /* 0x0000003200327308 */ /* 0x000fe20000000800 */
[----:B------:R-:W-:Y:S01]  /*ae20*/  IMAD.MOV.U32 R15, RZ, RZ, R110 ;  /* 0x000000ffff0f7224 */ /* 0x000fe200078e006e */
[----:B------:R-:W-:Y:S01]  /*ae30*/  @P0 SHF.R.U32.HI R15, RZ, R26, R21 ;  /* 0x0000001aff0f0219 */ /* 0x000fe20000011615 */
[----:B------:R-:W-:-:S05]  /*ae40*/  FADD.FTZ R12, R12, R11 ;  /* 0x0000000b0c0c7221 */ /* 0x000fca0000010000 */
[----:B------:R-:W0:Y:S01]  /*ae50*/  MUFU.EX2 R31, R31 ;  /* 0x0000001f001f7308 */ /* 0x000e220000000800 */
[----:B------:R-:W-:Y:S01]  /*ae60*/  IADD3 R21, R15, R106, -R108 ;  /* 0x0000006a0f157210 */ /* 0x000fe20007ffe86c */
[----:B------:R-:W-:-:S06]  /*ae70*/  FADD.FTZ R11, R29, R12 ;  /* 0x0000000c1d0b7221 */ /* 0x000fcc0000010000 */
[----:B------:R-:W1:Y:S01]  /*ae80*/  MUFU.EX2 R48, R48 ;  /* 0x0000003000307308 */ /* 0x000e620000000800 */
[----:B------:R-:W-:Y:S01]  /*ae90*/  F2FP.SATFINITE.E4M3.F32.PACK_AB_MERGE_C R142, R56, R25, R13 ;  /* 0x00000019388e723e */ /* 0x000fe2000480700d */
[----:B------:R-:W-:-:S04]  /*aea0*/  IMAD.HI R13, R21, 0x66666667, RZ ;  /* 0x66666667150d7827 */ /* 0x000fc800078e02ff */
[----:B------:R-:W-:-:S02]  /*aeb0*/  FADD.FTZ R12, R14, R11 ;  /* 0x0000000b0e0c7221 */ /* 0x000fc40000010000 */
[----:B------:R-:W3:Y:S01]  /*aec0*/  MUFU.EX2 R27, R27 ;  /* 0x0000001b001b7308 */ /* 0x000ee20000000800 */
[----:B------:R-:W-:-:S01]  /*aed0*/  FFMA.FTZ R54, R2, R135, -R137 ;  /* 0x0000008702367223 */ /* 0x000fc20000010889 */
[----:B------:R-:W-:Y:S01]  /*aee0*/  FFMA.FTZ R39, R2, R39, -R137 ;  /* 0x0000002702277223 */ /* 0x000fe20000010889 */
[----:B------:R-:W-:-:S01]  /*aef0*/  FADD.FTZ R36, R36, R51 ;  /* 0x0000003324247221 */ /* 0x000fc20000010000 */
[----:B------:R-:W-:Y:S01]  /*af00*/  FFMA.FTZ R52, R2, R133, -R137 ;  /* 0x0000008502347223 */ /* 0x000fe20000010889 */
[----:B------:R-:W-:-:S01]  /*af10*/  FADD.FTZ R121, R121, R12 ;  /* 0x0000000c79797221 */ /* 0x000fc20000010000 */
[----:B------:R-:W-:Y:S01]  /*af20*/  FFMA.FTZ R35, R2, R35, -R137 ;  /* 0x0000002302237223 */ /* 0x000fe20000010889 */
[----:B------:R-:W-:-:S01]  /*af30*/  FADD.FTZ R55, R55, R36 ;  /* 0x0000002437377221 */ /* 0x000fc20000010000 */
[----:B------:R-:W-:Y:S01]  /*af40*/  SHF.R.U32.HI R12, RZ, 0x1f, R13 ;  /* 0x0000001fff0c7819 */ /* 0x000fe2000001160d */
[----:B------:R-:W-:Y:S01]  /*af50*/  MUFU.EX2 R54, R54 ;  /* 0x0000003600367308 */ /* 0x000fe20000000800 */
[----:B0-----:R-:W-:Y:S01]  /*af60*/  F2FP.SATFINITE.E4M3.F32.PACK_AB_MERGE_C R137, R31, R50, RZ ;  /* 0x000000321f89723e */ /* 0x001fe200048070ff */
[----:B-1----:R-:W-:Y:S01]  /*af70*/  FADD.FTZ R24, R48, R55 ;  /* 0x0000003730187221 */ /* 0x002fe20000010000 */
[----:B------:R-:W-:-:S05]  /*af80*/  LEA.HI.SX32 R13, R13, R12, 0x1a ;  /* 0x0000000c0d0d7211 */ /* 0x000fca00078fd2ff */
[----:B------:R-:W0:Y:S01]  /*af90*/  MUFU.EX2 R39, R39 ;  /* 0x0000002700277308 */ /* 0x000e220000000800 */
[C---:B---3--:R-:W-:Y:S01]  /*afa0*/  F2FP.SATFINITE.E4M3.F32.PACK_AB_MERGE_C R137, R27.reuse, R48, R137 ;  /* 0x000000301b89723e */ /* 0x048fe20004807089 */
[----:B------:R-:W-:Y:S01]  /*afb0*/  FADD.FTZ R9, R10, R121 ;  /* 0x000000790a097221 */ /* 0x000fe20000010000 */
[----:B------:R-:W-:-:S05]  /*afc0*/  FADD.FTZ R27, R27, R24 ;  /* 0x000000181b1b7221 */ /* 0x000fca0000010000 */
[----:B------:R-:W1:Y:S01]  /*afd0*/  MUFU.EX2 R52, R52 ;  /* 0x0000003400347308 */ /* 0x000e620000000800 */
[----:B------:R-:W-:-:S01]  /*afe0*/  FADD.FTZ R50, R50, R27 ;  /* 0x0000001b32327221 */ /* 0x000fc20000010000 */
[----:B------:R3:W-:Y:S06]  /*aff0*/  STL [R1], R9 ;  /* 0x0000000901007387 */ /* 0x0007ec0000100800 */
[----:B------:R-:W4:Y:S01]  /*b000*/  MUFU.EX2 R35, R35 ;  /* 0x0000002300237308 */ /* 0x000f220000000800 */
[----:B------:R-:W-:Y:S02]  /*b010*/  VIADD R12, R104, 0xfffffffe ;  /* 0xfffffffe680c7836 */ /* 0x000fe40000000000 */
[----:B------:R-:W-:Y:S01]  /*b020*/  FADD.FTZ R31, R31, R50 ;  /* 0x000000321f1f7221 */ /* 0x000fe20000010000 */
[----:B0-----:R-:W-:-:S03]  /*b030*/  F2FP.SATFINITE.E4M3.F32.PACK_AB_MERGE_C R15, R39, R54, RZ ;  /* 0x00000036270f723e */ /* 0x001fc600048070ff */
[----:B-1----:R-:W-:Y:S01]  /*b040*/  FADD.FTZ R20, R52, R31 ;  /* 0x0000001f34147221 */ /* 0x002fe20000010000 */
[----:B------:R-:W-:Y:S02]  /*b050*/  F2FP.SATFINITE.E4M3.F32.PACK_AB_MERGE_C R152, R91, R60, RZ ;  /* 0x0000003c5b98723e */ /* 0x000fe400048070ff */
[C---:B----4-:R-:W-:Y:S01]  /*b060*/  F2FP.SATFINITE.E4M3.F32.PACK_AB_MERGE_C R139, R35.reuse, R52, R15 ;  /* 0x00000034238b723e */ /* 0x050fe2000480700f */
[----:B------:R-:W-:-:S01]  /*b070*/  FADD.FTZ R35, R35, R20 ;  /* 0x0000001423237221 */ /* 0x000fc20000010000 */
[----:B------:R-:W-:Y:S01]  /*b080*/  F2FP.SATFINITE.E4M3.F32.PACK_AB_MERGE_C R154, R95, R64, RZ ;  /* 0x000000405f9a723e */ /* 0x000fe200048070ff */
[----:B------:R-:W-:Y:S01]  /*b090*/  BSSY B0, `(.L_x_12989) ;  /* 0x0000341000007945 */ /* 0x000fe20003800000 */
[----:B------:R-:W-:Y:S01]  /*b0a0*/  F2FP.SATFINITE.E4M3.F32.PACK_AB_MERGE_C R148, R97, R68, RZ ;  /* 0x000000446194723e */ /* 0x000fe200048070ff */
[----:B------:R-:W-:Y:S01]  /*b0b0*/  FADD.FTZ R54, R54, R35 ;  /* 0x0000002336367221 */ /* 0x000fe20000010000 */
[----:B------:R-:W-:Y:S02]  /*b0c0*/  F2FP.SATFINITE.E4M3.F32.PACK_AB_MERGE_C R74, R81, R74, RZ ;  /* 0x0000004a514a723e */ /* 0x000fe400048070ff */
[----:B------:R-:W-:Y:S01]  /*b0d0*/  F2FP.SATFINITE.E4M3.F32.PACK_AB_MERGE_C R76, R85, R76, RZ ;  /* 0x0000004c554c723e */ /* 0x000fe200048070ff */
        /* <DEDUP_REMOVED lines=28> */
[----:B--2---:R-:W-:-:S05]  /*b2a0*/  VIMNMX R8, R8, R13, !PT ;  /* 0x0000000d08087248 */ /* 0x004fca0007fe0100 */
[----:B------:R3:W-:Y:S01]  /*b2b0*/  STL [R1+0x24], R8 ;  /* 0x0000240801007387 */ /* 0x0007e20000100800 */
[----:B------:R-:W-:-:S13]  /*b2c0*/  ISETP.GE.AND P2, PT, R12, R8, PT ;  /* 0x000000080c00720c */ /* 0x000fda0003f46270 */
[----:B---3--:R-:W-:Y:S05]  /*b2d0*/  @!P2 BRA `(.L_x_12990) ;  /* 0x000000300070a947 */ /* 0x008fea0003800000 */
        /* <DEDUP_REMOVED lines=20> */
[----:B------:R-:W-:-:S07]  /*b420*/  CS2R R24, SRZ ;  /* 0x0000000000187805 */ /* 0x000fce000001ff00 */
.L_x_13002:
[----:B------:R-:W-:-:S04]  /*b430*/  ISETP.NE.AND P2, PT, R10, 0x1, PT ;  /* 0x000000010a00780c */ /* 0x000fc80003f45270 */
[----:B------:R-:W-:-:S04]  /*b440*/  SEL R156, RZ, 0x1, P2 ;  /* 0x00000001ff9c7807 */ /* 0x000fc80001000000 */
[----:B------:R-:W-:Y:S01]  /*b450*/  LOP3.LUT R156, R11, R156, RZ, 0x3c, !PT ;  /* 0x0000009c0b9c7212 */ /* 0x000fe200078e3cff */
[----:B------:R-:W-:Y:S06]  /*b460*/  @!P1 BRA `(.L_x_12991) ;  /* 0x0000000000049947 */ /* 0x000fec0003800000 */
[----:B------:R-:W-:Y:S01]  /*b470*/  BPT.TRAP 0x1 ;  /* 0x000000040000795c */ /* 0x000fe20000300000 */
.L_x_12991:
        /* <DEDUP_REMOVED lines=8> */
.L_x_12992:
        /* <DEDUP_REMOVED lines=8> */
.L_x_12994:
[----:B------:R-:W-:Y:S05]  /*b580*/  BSYNC B2 ;  /* 0x0000000000027941 */ /* 0x000fea0003800000 */
.L_x_12993:
        /* <DEDUP_REMOVED lines=10> */
[----:B------:R-:W-:Y:S01]  /*b630*/  VIADD R58, R3, 0x102 ;  /* 0x00000102033a7836 */ /* 0x000fe20000000000 */
[----:B------:R-:W-:Y:S01]  /*b640*/  R2UR UR10, R14 ;  /* 0x000000000e0a72ca */ /* 0x000fe200000e0000 */
[----:B------:R-:W-:Y:S01]  /*b650*/  IMAD.MOV.U32 R14, RZ, RZ, R57 ;  /* 0x000000ffff0e7224 */ /* 0x000fe200078e0039 */
[----:B------:R-:W-:Y:S01]  /*b660*/  R2UR UR8, R4 ;  /* 0x00000000040872ca */ /* 0x000fe200000e0000 */
[----:B------:R-:W-:Y:S01]  /*b670*/  IMAD.MOV.U32 R57, RZ, RZ, -0x7fffffe0 ;  /* 0x80000020ff397424 */ /* 0x000fe200078e00ff */
        /* <DEDUP_REMOVED lines=22> */
[----:B------:R-:W-:Y:S02]  /*b7e0*/  R2UR UR30, R56 ;  /* 0x00000000381e72ca */ /* 0x000fe400000e0000 */
        /* <DEDUP_REMOVED lines=49> */
.L_x_12996:
[----:B01----:R-:W-:Y:S01]  /*bb00*/  SHF.L.U32 R0, R11, 0x1f, RZ ;  /* 0x0000001f0b007819 */ /* 0x003fe200000006ff */
[----:B------:R-:W-:-:S04]  /*bb10*/  IMAD R20, R10, 0x8, R16 ;  /* 0x000000080a147824 */ /* 0x000fc800078e0210 */
[----:B------:R0:W1:Y:S01]  /*bb20*/  SYNCS.PHASECHK.TRANS64.TRYWAIT P2, [R20+URZ+0x13250], R0 ;  /* 0x01325000140075a7 */ /* 0x000062000804017f */
[----:B------:R-:W-:Y:S05]  /*bb30*/  @!P1 BRA `(.L_x_12997) ;  /* 0x0000000000049947 */ /* 0x000fea0003800000 */
[----:B------:R-:W-:Y:S01]  /*bb40*/  BPT.TRAP 0x1 ;  /* 0x000000040000795c */ /* 0x000fe20000300000 */
.L_x_12997:
[----:B------:R-:W-:Y:S04]  /*bb50*/  BSSY B2, `(.L_x_12998) ;  /* 0x0000004000027945 */ /* 0x000fe80003800000 */
[----:B-1----:R-:W-:Y:S05]  /*bb60*/  @P2 BRA `(.L_x_12999) ;  /* 0x0000000000082947 */ /* 0x002fea0003800000 */
[----:B------:R-:W1:Y:S02]  /*bb70*/  SYNCS.PHASECHK.TRANS64.TRYWAIT P2, [R20+URZ+0x13250], R0 ;  /* 0x01325000140075a7 */ /* 0x000e64000804017f */
[----:B-1----:R-:W-:Y:S05]  /*bb80*/  @!P2 BRA `(.L_x_13000) ;  /* 0x000000f400d8a947 */ /* 0x002fea0003800000 */
.L_x_12999:
[----:B------:R-:W-:Y:S05]  /*bb90*/  BSYNC B2 ;  /* 0x0000000000027941 */ /* 0x000fea0003800000 */
.L_x_12998:
[----:B------:R-:W-:Y:S01]  /*bba0*/  VIADD R11, R16, 0x1000 ;  /* 0x00001000100b7836 */ /* 0x000fe20000000000 */
[----:B------:R-:W-:Y:S01]  /*bbb0*/  WARPGROUP.ARRIVE ;  /* 0x00000000000079c5 */ /* 0x000fe20000000000 */
[----:B------:R-:W-:Y:S01]  /*bbc0*/  IMAD.MOV.U32 R15, RZ, RZ, -0x3ffffff0 ;  /* 0xc0000010ff0f7424 */ /* 0x000fe200078e00ff */
[----:B01----:R-:W0:Y:S02]  /*bbd0*/  @P0 LDC R0, c[0x0][0x44c] ;  /* 0x00011300ff000b82 */ /* 0x003e240000000800 */
[----:B------:R-:W-:-:S04]  /*bbe0*/  SHF.R.U32.HI R11, RZ, 0x4, R11 ;  /* 0x00000004ff0b7819 */ /* 0x000fc8000001160b */
[----:B------:R-:W-:Y:S02]  /*bbf0*/  LOP3.LUT R11, R11, 0x3fff, RZ, 0xc0, !PT ;  /* 0x00003fff0b0b7812 */ /* 0x000fe400078ec0ff */
[----:B------:R-:W1:Y:S02]  /*bc00*/  @P0 LDC R3, c[0x0][0x450] ;  /* 0x00011400ff030b82 */ /* 0x000e640000000800 */
        /* <DEDUP_REMOVED lines=20> */
[----:B------:R-:W-:-:S03]  /*bd50*/  IMAD.MOV.U32 R15, RZ, RZ, -0x3ffffff0 ;  /* 0xc0000010ff0f7424 */ /* 0x000fc600078e00ff */
[----:B------:R-:W-:Y:S02]  /*bd60*/  R2UR UR6, R14 ;  /* 0x000000000e0672ca */ /* 0x000fe400000e0000 */
[----:B------:R-:W-:-:S13]  /*bd70*/  R2UR UR7, R15 ;  /* 0x000000000f0772ca */ /* 0x000fda00000e0000 */
[----:B------:R-:W-:Y:S01]  /*bd80*/  QGMMA.64x64x32.F32.E4M3.E4M3 R24, R144, gdesc[UR4], R24, gsb0 ;  /* 0x00e0000490187df3 */ /* 0x000fe20008000818 */
[----:B------:R-:W-:-:S05]  /*bd90*/  IMAD.MOV.U32 R15, RZ, RZ, -0x3ffffff0 ;  /* 0xc0000010ff0f7424 */ /* 0x000fca00078e00ff */
[----:B------:R-:W-:Y:S01]  /*bda0*/  R2UR UR7, R15 ;  /* 0x000000000f0772ca */ /* 0x000fe200000e0000 */
[----:B------:R-:W-:Y:S01]  /*bdb0*/  IMAD.MOV.U32 R15, RZ, RZ, -0x3ffffff0 ;  /* 0xc0000010ff0f7424 */ /* 0x000fe200078e00ff */
[----:B------:R-:W-:Y:S02]  /*bdc0*/  WARPGROUP.DEPBAR.LE gsb0, 0x0 ;  /* 0x00008000000079c5 */ /* 0x000fe40000010000 */
[----:B------:R-:W5:Y:S01]  /*bdd0*/  LDL.LU R145, [R1] ;  /* 0x0000000001917983 */ /* 0x000f620000300800 */
[----:B--2---:R-:W-:-:S04]  /*bde0*/  IMAD.IADD R11, R152, 0x1, R151 ;  /* 0x00000001980b7824 */ /* 0x004fc800078e0297 */
[----:B0-----:R-:W-:-:S04]  /*bdf0*/  @P0 IMAD.HI.U32 R14, R11, R0, RZ ;  /* 0x000000000b0e0227 */ /* 0x001fc800078e00ff */
[----:B------:R-:W-:Y:S01]  /*be00*/  IMAD.MOV.U32 R0, RZ, RZ, R11 ;  /* 0x000000ffff007224 */ /* 0x000fe200078e000b */
[----:B-1----:R-:W-:Y:S01]  /*be10*/  @P0 SHF.R.U32.HI R0, RZ, R3, R14 ;  /* 0x00000003ff000219 */ /* 0x002fe2000001160e */
[----:B------:R-:W-:-:S04]  /*be20*/  IMAD R11, R12, -0xa0, RZ ;  /* 0xffffff600c0b7824 */ /* 0x000fc800078e02ff */
[----:B------:R-:W0:Y:S01]  /*be30*/  SHFL.IDX PT, R3, R0, RZ, 0x1c1f ;  /* 0x001c1fff00037589 */ /* 0x000e2200000e0000 */
[----:B---3--:R-:W-:-:S04]  /*be40*/  IADD3 R11, -R153, 0x1, R11 ;  /* 0x00000001990b7810 */ /* 0x008fc80007ffe10b */
[----:B----4-:R-:W-:-:S05]  /*be50*/  IADD3 R11, -R155, R11, R154 ;  /* 0x0000000b9b0b7210 */ /* 0x010fca0007ffe19a */
[----:B0-----:R-:W-:-:S05]  /*be60*/  IMAD.IADD R3, R11, 0x1, R3 ;  /* 0x000000010b037824 */ /* 0x001fca00078e0203 */
        /* <DEDUP_REMOVED lines=121> */
[----:B------:R-:W1:Y:S01]  /*c600*/  SHFL.IDX PT, R0, R0, 0x1, 0x1c1f ;  /* 0x003c1f0000007f89 */ /* 0x000e6200000e0000 */
[----:B0-----:R-:W-:-:S05]  /*c610*/  FMNMX.FTZ R3, R3, R14, !PT ;  /* 0x0000000e03037209 */ /* 0x001fca0007810000 */
[----:B------:R-:W0:Y:S01]  /*c620*/  SHFL.BFLY PT, R144, R3, 0x1, 0x1f ;  /* 0x0c201f0003907f89 */ /* 0x000e2200000e0000 */
[----:B------:R-:W-:-:S05]  /*c630*/  VIADD R14, R10, 0x180 ;  /* 0x000001800a0e7836 */ /* 0x000fca0000000000 */
[----:B------:R-:W-:Y:S01]  /*c640*/  R2UR UR6, R14 ;  /* 0x000000000e0672ca */ /* 0x000fe200000e0000 */
[----:B------:R-:W-:Y:S01]  /*c650*/  WARPGROUP.ARRIVE ;  /* 0x00000000000079c5 */ /* 0x000fe20000000000 */
[----:B-1----:R-:W-:Y:S02]  /*c660*/  IMAD.IADD R0, R11, 0x1, R0 ;  /* 0x000000010b007824 */ /* 0x002fe400078e0200 */
[----:B------:R-:W-:-:S09]  /*c670*/  VIADD R14, R10, 0x200 ;  /* 0x000002000a0e7836 */ /* 0x000fd20000000000 */
[----:B------:R-:W-:Y:S01]  /*c680*/  QGMMA.64x64x32.F32.E4M3.E4M3 R24, R140, gdesc[UR4], R24, gsb0 ;  /* 0x00e000048c187df3 */ /* 0x000fe20008000818 */
[----:B------:R-:W-:Y:S02]  /*c690*/  R2UR UR7, R15 ;  /* 0x000000000f0772ca */ /* 0x000fe400000e0000 */
[----:B0-----:R-:W-:-:S04]  /*c6a0*/  FMNMX.FTZ R3, R3, R144, !PT ;  /* 0x0000009003037209 */ /* 0x001fc80007810000 */
[----:B------:R-:W-:Y:S01]  /*c6b0*/  FSETP.NEU.FTZ.AND P2, PT, R3, -INF , PT ;  /* 0xff8000000300780b */ /* 0x000fe20003f5d000 */
[----:B------:R-:W-:-:S01]  /*c6c0*/  FFMA.FTZ R15, R2, R3, -8 ;  /* 0xc1000000020f7423 */ /* 0x000fc20000010003 */
[----:B------:R-:W-:-:S04]  /*c6d0*/  ISETP.GT.AND P5, PT, R0, RZ, PT ;  /* 0x000000ff0000720c */ /* 0x000fc80003fa4270 */
[----:B------:R-:W-:Y:S02]  /*c6e0*/  FSEL R15, R15, RZ, P2 ;  /* 0x000000ff0f0f7208 */ /* 0x000fe40001000000 */
[----:B------:R-:W-:-:S03]  /*c6f0*/  R2UR UR6, R14 ;  /* 0x000000000e0672ca */ /* 0x000fc600000e0000 */
[C-C-:B------:R-:W-:Y:S01]  /*c700*/  FFMA.FTZ R14, R2.reuse, R121, -R15.reuse ;  /* 0x00000079020e7223 */ /* 0x140fe2000001080f */
[----:B------:R-:W-:-:S01]  /*c710*/  FFMA.FTZ R121, R2, R125, -R15 ;  /* 0x0000007d02797223 */ /* 0x000fc2000001080f */
[----:B------:R-:W-:Y:S02]  /*c720*/  ISETP.GT.AND P6, PT, R0, 0x1, PT ;  /* 0x000000010000780c */ /* 0x000fe40003fc4270 */
[----:B------:R-:W-:Y:S01]  /*c730*/  FSEL R125, R122, -INF , P5 ;  /* 0xff8000007a7d7808 */ /* 0x000fe20002800000 */
[--C-:B------:R-:W-:Y:S01]  /*c740*/  FFMA.FTZ R11, R2, R129, -R15.reuse ;  /* 0x00000081020b7223 */ /* 0x100fe2000001080f */
[----:B------:R-:W-:Y:S01]  /*c750*/  ISETP.GT.AND P3, PT, R0, 0x8, PT ;  /* 0x000000080000780c */ /* 0x000fe20003f64270 */
[C-C-:B------:R-:W-:Y:S01]  /*c760*/  FFMA.FTZ R10, R2.reuse, R120, -R15.reuse ;  /* 0x00000078020a7223 */ /* 0x140fe2000001080f */
[----:B------:R-:W-:Y:S02]  /*c770*/  FSEL R123, R123, -INF , P6 ;  /* 0xff8000007b7b7808 */ /* 0x000fe40003000000 */
[----:B------:R-:W-:Y:S01]  /*c780*/  FMNMX.FTZ R129, R125, R8, !PT ;  /* 0x000000087d817209 */ /* 0x000fe20007810000 */
[----:B------:R-:W-:-:S01]  /*c790*/  FFMA.FTZ R120, R2, R124, -R15 ;  /* 0x0000007c02787223 */ /* 0x000fc2000001080f */
[----:B------:R-:W-:Y:S01]  /*c7a0*/  FFMA.FTZ R124, R2, R128, -R15 ;  /* 0x00000080027c7223 */ /* 0x000fe2000001080f */
        /* <DEDUP_REMOVED lines=16> */
[----:B------:R-:W-:Y:S02]  /*c8b0*/  FSEL R135, R135, -INF , P4 ;  /* 0xff80000087877808 */ /* 0x000fe40002000000 */
[----:B------:R-:W-:Y:S02]  /*c8c0*/  ISETP.GT.AND P5, PT, R0, 0x20, PT ;  /* 0x000000200000780c */ /* 0x000fe40003fa4270 */
[----:B------:R-:W-:Y:S01]  /*c8d0*/  FMNMX.FTZ R129, R134, R129, !PT ;  /* 0x0000008186817209 */ /* 0x000fe20007810000 */
[----:B------:R0:W-:Y:S01]  /*c8e0*/  MUFU.EX2 R122, R132 ;  /* 0x00000084007a7308 */ /* 0x0001e20000000800 */
[----:B------:R-:W-:-:S02]  /*c8f0*/  ISETP.GT.AND P6, PT, R0, 0x21, PT ;  /* 0x000000210000780c */ /* 0x000fc40003fc4270 */
[----:B------:R-:W-:Y:S01]  /*c900*/  FMNMX.FTZ R129, R135, R129, !PT ;  /* 0x0000008187817209 */ /* 0x000fe20007810000 */
[----:B0-----:R-:W-:-:S01]  /*c910*/  FFMA.FTZ R132, R2, R108, -R15 ;  /* 0x0000006c02847223 */ /* 0x001fc2000001080f */
        /* <DEDUP_REMOVED lines=20> */
[----:B------:R-:W-:Y:S02]  /*ca60*/  ISETP.GT.AND P5, PT, R0, 0x40, PT ;  /* 0x000000400000780c */ /* 0x000fe40003fa4270 */
        /* <DEDUP_REMOVED lines=67> */
[----:B------:R-:W-:Y:S01]  /*cea0*/  ISETP.GT.AND P4, PT, R0, 0x99, PT ;  /* 0x000000990000780c */ /* 0x000fe20003f84270 */
[----:B------:R-:W-:-:S01]  /*ceb0*/  FFMA.FTZ R0, R2, R73, -R15 ;  /* 0x0000004902007223 */ /* 0x000fc2000001080f */
[----:B------:R-:W-:-:S02]  /*cec0*/  FSEL R73, R70, -INF , P3 ;  /* 0xff80000046497808 */ /* 0x000fc40001800000 */
[----:B------:R-:W-:Y:S01]  /*ced0*/  FMNMX.FTZ R129, R67, R129, !PT ;  /* 0x0000008143817209 */ /* 0x000fe20007810000 */
[----:B------:R0:W-:Y:S01]  /*cee0*/  MUFU.EX2 R70, R0 ;  /* 0x0000000000467308 */ /* 0x0001e20000000800 */
[----:B------:R-:W-:Y:S02]  /*cef0*/  FSEL R71, R71, -INF , P4 ;  /* 0xff80000047477808 */ /* 0x000fe40002000000 */
[----:B0-----:R-:W-:-:S04]  /*cf00*/  FMNMX.FTZ R0, R73, R129, !PT ;  /* 0x0000008149007209 */ /* 0x001fc80007810000 */
[----:B------:R-:W-:-:S05]  /*cf10*/  FMNMX.FTZ R0, R71, R0, !PT ;  /* 0x0000000047007209 */ /* 0x000fca0007810000 */
[----:B------:R-:W0:Y:S02]  /*cf20*/  SHFL.BFLY PT, R129, R0, 0x2, 0x1f ;  /* 0x0c401f0000817f89 */ /* 0x000e2400000e0000 */
        /* <DEDUP_REMOVED lines=17> */
[--C-:B------:R-:W-:Y:S01]  /*d040*/  FFMA.FTZ R101, R2, R101, -R15.reuse ;  /* 0x0000006502657223 */ /* 0x100fe2000001080f */
[----:B0-----:R-:W-:Y:S01]  /*d050*/  FMNMX.FTZ R0, R0, R129, !PT ;  /* 0x0000008100007209 */ /* 0x001fe20007810000 */
[C-C-:B------:R-:W-:Y:S01]  /*d060*/  FFMA.FTZ R72, R2.reuse, R72, -R15.reuse ;  /* 0x0000004802487223 */ /* 0x140fe2000001080f */
[----:B------:R-:W-:-:S02]  /*d070*/  FFMA.FTZ R76, R2, R76, -R15 ;  /* 0x0000004c024c7223 */ /* 0x000fc4000001080f */
[----:B------:R-:W-:Y:S01]  /*d080*/  FSETP.NEU.FTZ.AND P3, PT, R0, -INF , PT ;  /* 0xff8000000000780b */ /* 0x000fe20003f7d000 */
[----:B------:R-:W-:-:S01]  /*d090*/  FFMA.FTZ R129, R2, R0, -8 ;  /* 0xc100000002817423 */ /* 0x000fc20000010000 */
        /* <DEDUP_REMOVED lines=13> */
[----:B------:R-:W-:Y:S01]  /*d170*/  FSEL R69, R129, RZ, P3 ;  /* 0x000000ff81457208 */ /* 0x000fe20001800000 */
[----:B------:R0:W-:Y:S04]  /*d180*/  MUFU.EX2 R126, R133 ;  /* 0x00000085007e7308 */ /* 0x0001e80000000800 */
[----:B------:R-:W-:-:S01]  /*d190*/  FFMA.FTZ R94, R2, R94, -R69 ;  /* 0x0000005e025e7223 */ /* 0x000fc20000010845 */
[----:B0-----:R-:W-:-:S05]  /*d1a0*/  FSEL R133, R3, RZ, P2 ;  /* 0x000000ff03857208 */ /* 0x001fca0001000000 */
[----:B------:R-:W-:Y:S02]  /*d1b0*/  FADD.FTZ R133, -R133, R9 ;  /* 0x0000000985857221 */ /* 0x000fe40000010100 */
[----:B------:R0:W-:Y:S02]  /*d1c0*/  MUFU.EX2 R9, R94 ;  /* 0x0000005e00097308 */ /* 0x0001e40000000800 */
[----:B------:R-:W-:Y:S01]  /*d1d0*/  FMUL.FTZ R133, R2, R133 ;  /* 0x0000008502857220 */ /* 0x000fe20000410000 */
[----:B0-----:R-:W-:-:S05]  /*d1e0*/  FSEL R94, R0, RZ, P3 ;  /* 0x000000ff005e7208 */ /* 0x001fca0001800000 */
[----:B------:R-:W-:Y:S01]  /*d1f0*/  MUFU.EX2 R10, R10 ;  /* 0x0000000a000a7308 */ /* 0x000fe20000000800 */
[----:B------:R-:W-:-:S07]  /*d200*/  FADD.FTZ R8, -R94, R8 ;  /* 0x000000085e087221 */ /* 0x000fce0000010100 */
[----:B------:R-:W5:Y:S08]  /*d210*/  MUFU.EX2 R94, R133 ;  /* 0x00000085005e7308 */ /* 0x000f700000000800 */
[----:B------:R-:W0:Y:S08]  /*d220*/  MUFU.EX2 R14, R14 ;  /* 0x0000000e000e7308 */ /* 0x000e300000000800 */
[----:B------:R-:W1:Y:S01]  /*d230*/  MUFU.EX2 R120, R120 ;  /* 0x0000007800787308 */ /* 0x000e620000000800 */
[----:B-----5:R-:W-:-:S07]  /*d240*/  FFMA.FTZ R133, R94, R145, R10 ;  /* 0x000000915e857223 */ /* 0x020fce000001000a */
[----:B------:R-:W2:Y:S01]  /*d250*/  MUFU.EX2 R121, R121 ;  /* 0x0000007900797308 */ /* 0x000ea20000000800 */
[----:B------:R-:W-:-:S01]  /*d260*/  FFMA.FTZ R125, R2, R125, -R69 ;  /* 0x0000007d027d7223 */ /* 0x000fc20000010845 */
[----:B------:R-:W-:Y:S01]  /*d270*/  FMUL.FTZ R8, R2, R8 ;  /* 0x0000000802087220 */ /* 0x000fe20000410000 */
[----:B0-----:R-:W-:-:S05]  /*d280*/  FADD.FTZ R133, R14, R133 ;  /* 0x000000850e857221 */ /* 0x001fca0000010000 */
[----:B------:R-:W0:Y:S01]  /*d290*/  MUFU.EX2 R124, R124 ;  /* 0x0000007c007c7308 */ /* 0x000e220000000800 */
[----:B------:R-:W-:-:S01]  /*d2a0*/  FFMA.FTZ R123, R2, R123, -R69 ;  /* 0x0000007b027b7223 */ /* 0x000fc20000010845 */
[----:B-1----:R-:W-:-:S06]  /*d2b0*/  FADD.FTZ R133, R120, R133 ;  /* 0x0000008578857221 */ /* 0x002fcc0000010000 */
[----:B------:R-:W1:Y:S01]  /*d2c0*/  MUFU.EX2 R11, R11 ;  /* 0x0000000b000b7308 */ /* 0x000e620000000800 */
[----:B------:R-:W-:-:S01]  /*d2d0*/  FFMA.FTZ R128, R2, R128, -R69 ;  /* 0x0000008002807223 */ /* 0x000fc20000010845 */
[----:B--2---:R-:W-:-:S06]  /*d2e0*/  FADD.FTZ R133, R121, R133 ;  /* 0x0000008579857221 */ /* 0x004fcc0000010000 */
[----:B------:R-:W-:Y:S01]  /*d2f0*/  MUFU.EX2 R125, R125 ;  /* 0x0000007d007d7308 */ /* 0x000fe20000000800 */
[----:B------:R-:W-:-:S07]  /*d300*/  FFMA.FTZ R127, R2, R127, -R69 ;  /* 0x0000007f027f7223 */ /* 0x000fce0000010845 */
[----:B------:R-:W2:Y:S01]  /*d310*/  MUFU.EX2 R8, R8 ;  /* 0x0000000800087308 */ /* 0x000ea20000000800 */
[----:B0-----:R-:W-:-:S01]  /*d320*/  FADD.FTZ R133, R124, R133 ;  /* 0x000000857c857221 */ /* 0x001fc20000010000 */
[----:B------:R-:W-:-:S06]  /*d330*/  FFMA.FTZ R129, R2, R130, -R69 ;  /* 0x0000008202817223 */ /* 0x000fcc0000010845 */
[----:B------:R-:W0:Y:S01]  /*d340*/  MUFU.EX2 R123, R123 ;  /* 0x0000007b007b7308 */ /* 0x000e220000000800 */
[----:B-1----:R-:W-:-:S07]  /*d350*/  FADD.FTZ R133, R11, R133 ;  /* 0x000000850b857221 */ /* 0x002fce0000010000 */
[----:B------:R-:W1:Y:S01]  /*d360*/  MUFU.EX2 R104, R104 ;  /* 0x0000006800687308 */ /* 0x000e620000000800 */
[----:B------:R-:W-:-:S07]  /*d370*/  FFMA.FTZ R130, R2, R131, -R69 ;  /* 0x0000008302827223 */ /* 0x000fce0000010845 */
[----:B------:R-:W3:Y:S01]  /*d380*/  MUFU.EX2 R128, R128 ;  /* 0x0000008000807308 */ /* 0x000ee20000000800 */
[----:B------:R-:W-:-:S01]  /*d390*/  FADD.FTZ R133, R122, R133 ;  /* 0x000000857a857221 */ /* 0x000fc20000010000 */
[----:B--2---:R-:W-:-:S06]  /*d3a0*/  FFMA.FTZ R21, R8, R21, R125 ;  /* 0x0000001508157223 */ /* 0x004fcc000001007d */
[----:B------:R-:W2:Y:S01]  /*d3b0*/  MUFU.EX2 R105, R105 ;  /* 0x0000006900697308 */ /* 0x000ea20000000800 */
[----:B------:R-:W-:-:S07]  /*d3c0*/  FFMA.FTZ R131, R2, R134, -R69 ;  /* 0x0000008602837223 */ /* 0x000fce0000010845 */
[----:B------:R-:W4:Y:S01]  /*d3d0*/  MUFU.EX2 R127, R127 ;  /* 0x0000007f007f7308 */ /* 0x000f220000000800 */
[----:B------:R-:W-:-:S01]  /*d3e0*/  FADD.FTZ R133, R126, R133 ;  /* 0x000000857e857221 */ /* 0x000fc20000010000 */
[----:B0-----:R-:W-:-:S06]  /*d3f0*/  FADD.FTZ R21, R123, R21 ;  /* 0x000000157b157221 */ /* 0x001fcc0000010000 */
[----:B------:R0:W5:Y:S08]  /*d400*/  MUFU.EX2 R106, R132 ;  /* 0x00000084006a7308 */ /* 0x0001700000000800 */
[----:B------:R-:W5:Y:S01]  /*d410*/  MUFU.EX2 R129, R129 ;  /* 0x0000008100817308 */ /* 0x000f620000000800 */
[----:B0-----:R-:W-:-:S01]  /*d420*/  FFMA.FTZ R132, R2, R135, -R69 ;  /* 0x0000008702847223 */ /* 0x001fc20000010845 */
[----:B-1----:R-:W-:-:S06]  /*d430*/  FADD.FTZ R133, R104, R133 ;  /* 0x0000008568857221 */ /* 0x002fcc0000010000 */
[----:B------:R-:W0:Y:S01]  /*d440*/  MUFU.EX2 R109, R109 ;  /* 0x0000006d006d7308 */ /* 0x000e220000000800 */
[----:B---3--:R-:W-:-:S01]  /*d450*/  FADD.FTZ R21, R128, R21 ;  /* 0x0000001580157221 */ /* 0x008fc20000010000 */
[----:B------:R-:W-:-:S06]  /*d460*/  FFMA.FTZ R108, R2, R108, -R69 ;  /* 0x0000006c026c7223 */ /* 0x000fcc0000010845 */
[----:B------:R-:W1:Y:S01]  /*d470*/  MUFU.EX2 R130, R130 ;  /* 0x0000008200827308 */ /* 0x000e620000000800 */
[----:B--2---:R-:W-:-:S01]  /*d480*/  FADD.FTZ R133, R105, R133 ;  /* 0x0000008569857221 */ /* 0x004fc20000010000 */
[----:B----4-:R-:W-:-:S06]  /*d490*/  FADD.FTZ R21, R127, R21 ;  /* 0x000000157f157221 */ /* 0x010fcc0000010000 */
[----:B------:R-:W2:Y:S01]  /*d4a0*/  MUFU.EX2 R112, R112 ;  /* 0x0000007000707308 */ /* 0x000ea20000000800 */
[----:B------:R-:W-:-:S07]  /*d4b0*/  FFMA.FTZ R107, R2, R107, -R69 ;  /* 0x0000006b026b7223 */ /* 0x000fce0000010845 */
[----:B------:R-:W3:Y:S01]  /*d4c0*/  MUFU.EX2 R131, R131 ;  /* 0x0000008300837308 */ /* 0x000ee20000000800 */
[----:B-----5:R-:W-:-:S01]  /*d4d0*/  FADD.FTZ R133, R106, R133 ;  /* 0x000000856a857221 */ /* 0x020fc20000010000 */
[----:B------:R-:W-:-:S06]  /*d4e0*/  FADD.FTZ R21, R129, R21 ;  /* 0x0000001581157221 */ /* 0x000fcc0000010000 */
[----:B------:R-:W4:Y:S01]  /*d4f0*/  MUFU.EX2 R113, R113 ;  /* 0x0000007100717308 */ /* 0x000f220000000800 */
[----:B------:R-:W-:-:S07]  /*d500*/  FFMA.FTZ R110, R2, R110, -R69 ;  /* 0x0000006e026e7223 */ /* 0x000fce0000010845 */
[----:B------:R-:W5:Y:S01]  /*d510*/  MUFU.EX2 R132, R132 ;  /* 0x0000008400847308 */ /* 0x000f620000000800 */
[----:B0-----:R-:W-:-:S01]  /*d520*/  FADD.FTZ R133, R109, R133 ;  /* 0x000000856d857221 */ /* 0x001fc20000010000 */
[----:B-1----:R-:W-:-:S06]  /*d530*/  FADD.FTZ R21, R130, R21 ;  /* 0x0000001582157221 */ /* 0x002fcc0000010000 */
[----:B------:R-:W0:Y:S01]  /*d540*/  MUFU.EX2 R116, R116 ;  /* 0x0000007400747308 */ /* 0x000e220000000800 */
[----:B------:R-:W-:-:S07]  /*d550*/  FFMA.FTZ R111, R2, R111, -R69 ;  /* 0x0000006f026f7223 */ /* 0x000fce0000010845 */
[----:B------:R-:W1:Y:S01]  /*d560*/  MUFU.EX2 R108, R108 ;  /* 0x0000006c006c7308 */ /* 0x000e620000000800 */
[----:B--2---:R-:W-:-:S01]  /*d570*/  FADD.FTZ R133, R112, R133 ;  /* 0x0000008570857221 */ /* 0x004fc20000010000 */
[----:B---3--:R-:W-:-:S06]  /*d580*/  FADD.FTZ R21, R131, R21 ;  /* 0x0000001583157221 */ /* 0x008fcc0000010000 */
[----:B------:R-:W2:Y:S01]  /*d590*/  MUFU.EX2 R117, R117 ;  /* 0x0000007500757308 */ /* 0x000ea20000000800 */
[----:B------:R-:W-:-:S07]  /*d5a0*/  FFMA.FTZ R114, R2, R114, -R69 ;  /* 0x0000007202727223 */ /* 0x000fce0000010845 */
[----:B------:R-:W3:Y:S01]  /*d5b0*/  MUFU.EX2 R107, R107 ;  /* 0x0000006b006b7308 */ /* 0x000ee20000000800 */
[----:B----4-:R-:W-:-:S01]  /*d5c0*/  FADD.FTZ R133, R113, R133 ;  /* 0x0000008571857221 */ /* 0x010fc20000010000 */
[----:B-----5:R-:W-:-:S06]  /*d5d0*/  FADD.FTZ R21, R132, R21 ;  /* 0x0000001584157221 */ /* 0x020fcc0000010000 */
        /* <DEDUP_REMOVED lines=25> */
[----:B------:R-:W2:Y:S08]  /*d770*/  MUFU.EX2 R97, R97 ;  /* 0x0000006100617308 */ /* 0x000eb00000000800 */
[----:B------:R-:W3:Y:S01]  /*d780*/  MUFU.EX2 R119, R119 ;  /* 0x0000007700777308 */ /* 0x000ee20000000800 */
[----:B----4-:R-:W-:-:S01]  /*d790*/  FADD.FTZ R133, R93, R133 ;  /* 0x000000855d857221 */ /* 0x010fc20000010000 */
[----:B-----5:R-:W-:-:S06]  /*d7a0*/  FADD.FTZ R21, R115, R21 ;  /* 0x0000001573157221 */ /* 0x020fcc0000010000 */
[----:B------:R-:W4:Y:S01]  /*d7b0*/  MUFU.EX2 R100, R100 ;  /* 0x0000006400647308 */ /* 0x000f220000000800 */
[----:B------:R-:W-:-:S07]  /*d7c0*/  FFMA.FTZ R95, R2, R95, -R69 ;  /* 0x0000005f025f7223 */ /* 0x000fce0000010845 */
[----:B------:R-:W5:Y:S01]  /*d7d0*/  MUFU.EX2 R90, R90 ;  /* 0x0000005a005a7308 */ /* 0x000f620000000800 */
[----:B0-----:R-:W-:-:S01]  /*d7e0*/  FADD.FTZ R133, R96, R133 ;  /* 0x0000008560857221 */ /* 0x001fc20000010000 */
[----:B------:R-:W-:-:S06]  /*d7f0*/  WARPGROUP.DEPBAR.LE gsb0, 0x0 ;  /* 0x00008000000079c5 */ /* 0x000fcc0000010000 */
[----:B------:R-:W0:Y:S01]  /*d800*/  MUFU.EX2 R101, R101 ;  /* 0x0000006500657308 */ /* 0x000e220000000800 */
[----:B-1----:R-:W-:-:S01]  /*d810*/  FADD.FTZ R21, R118, R21 ;  /* 0x0000001576157221 */ /* 0x002fc20000010000 */
[----:B------:R-:W-:-:S06]  /*d820*/  FFMA.FTZ R98, R2, R98, -R69 ;  /* 0x0000006202627223 */ /* 0x000fcc0000010845 */
[----:B------:R-:W1:Y:S01]  /*d830*/  MUFU.EX2 R91, R91 ;  /* 0x0000005b005b7308 */ /* 0x000e620000000800 */
[----:B------:R-:W-:Y:S01]  /*d840*/  WARPGROUP.ARRIVE ;  /* 0x00000000000079c5 */ /* 0x000fe20000000000 */
[----:B--2---:R-:W-:-:S06]  /*d850*/  FADD.FTZ R133, R97, R133 ;  /* 0x0000008561857221 */ /* 0x004fcc0000010000 */
[----:B------:R-:W2:Y:S01]  /*d860*/  MUFU.EX2 R72, R72 ;  /* 0x0000004800487308 */ /* 0x000ea20000000800 */
[----:B---3--:R-:W-:-:S01]  /*d870*/  FADD.FTZ R21, R119, R21 ;  /* 0x0000001577157221 */ /* 0x008fc20000010000 */
[----:B------:R-:W-:Y:S01]  /*d880*/  FFMA.FTZ R99, R2, R99, -R69 ;  /* 0x0000006302637223 */ /* 0x000fe20000010845 */
[----:B----4-:R-:W-:-:S01]  /*d890*/  FADD.FTZ R133, R100, R133 ;  /* 0x0000008564857221 */ /* 0x010fc20000010000 */
[----:B------:R-:W-:Y:S04]  /*d8a0*/  QGMMA.64x64x32.F32.E4M3.E4M3 R24, R136, gdesc[UR4], R24, gsb0 ;  /* 0x00e0000488187df3 */ /* 0x000fe80008000818 */
[----:B------:R-:W3:Y:S01]  /*d8b0*/  MUFU.EX2 R95, R95 ;  /* 0x0000005f005f7308 */ /* 0x000ee20000000800 */
[----:B-----5:R-:W-:-:S01]  /*d8c0*/  FADD.FTZ R21, R90, R21 ;  /* 0x000000155a157221 */ /* 0x020fc20000010000 */
[----:B------:R-:W-:Y:S01]  /*d8d0*/  FFMA.FTZ R102, R2, R102, -R69 ;  /* 0x0000006602667223 */ /* 0x000fe20000010845 */
[----:B0-----:R-:W-:-:S05]  /*d8e0*/  FADD.FTZ R133, R101, R133 ;  /* 0x0000008565857221 */ /* 0x001fca0000010000 */
[----:B------:R-:W0:Y:S01]  /*d8f0*/  MUFU.EX2 R76, R76 ;  /* 0x0000004c004c7308 */ /* 0x000e220000000800 */
[----:B-1----:R-:W-:-:S01]  /*d900*/  FADD.FTZ R21, R91, R21 ;  /* 0x000000155b157221 */ /* 0x002fc20000010000 */
[----:B------:R-:W-:-:S06]  /*d910*/  FFMA.FTZ R103, R2, R103, -R69 ;  /* 0x0000006702677223 */ /* 0x000fcc0000010845 */
[----:B------:R-:W1:Y:S01]  /*d920*/  MUFU.EX2 R98, R98 ;  /* 0x0000006200627308 */ /* 0x000e620000000800 */
[----:B--2---:R-:W-:-:S01]  /*d930*/  FADD.FTZ R133, R72, R133 ;  /* 0x0000008548857221 */ /* 0x004fc20000010000 */
[----:B------:R-:W-:-:S06]  /*d940*/  FADD.FTZ R21, R9, R21 ;  /* 0x0000001509157221 */ /* 0x000fcc0000010000 */
[----:B------:R-:W2:Y:S01]  /*d950*/  MUFU.EX2 R77, R77 ;  /* 0x0000004d004d7308 */ /* 0x000ea20000000800 */
[----:B------:R-:W4:Y:S01]  /*d960*/  S2R R155, SR_TID.X ;  /* 0x00000000009b7919 */ /* 0x000f220000002100 */
[----:B------:R-:W-:-:S06]  /*d970*/  FFMA.FTZ R74, R2, R74, -R69 ;  /* 0x0000004a024a7223 */ /* 0x000fcc0000010845 */
[----:B------:R-:W5:Y:S01]  /*d980*/  MUFU.EX2 R99, R99 ;  /* 0x0000006300637308 */ /* 0x000f620000000800 */
[----:B------:R-:W-:-:S01]  /*d990*/  FADD.FTZ R133, R70, R133 ;  /* 0x0000008546857221 */ /* 0x000fc20000010000 */
[----:B---3--:R-:W-:-:S06]  /*d9a0*/  FADD.FTZ R21, R95, R21 ;  /* 0x000000155f157221 */ /* 0x008fcc0000010000 */
[----:B------:R-:W3:Y:S01]  /*d9b0*/  MUFU.EX2 R80, R80 ;  /* 0x0000005000507308 */ /* 0x000ee20000000800 */
[----:B------:R-:W-:-:S07]  /*d9c0*/  FFMA.FTZ R75, R2, R75, -R69 ;  /* 0x0000004b024b7223 */ /* 0x000fce0000010845 */
[----:B------:R-:W4:Y:S01]  /*d9d0*/  MUFU.EX2 R102, R102 ;  /* 0x0000006600667308 */ /* 0x000f220000000800 */
[----:B0-----:R-:W-:-:S01]  /*d9e0*/  FADD.FTZ R133, R76, R133 ;  /* 0x000000854c857221 */ /* 0x001fc20000010000 */
[----:B-1----:R-:W-:-:S06]  /*d9f0*/  FADD.FTZ R21, R98, R21 ;  /* 0x0000001562157221 */ /* 0x002fcc0000010000 */
[----:B------:R-:W0:Y:S01]  /*da00*/  MUFU.EX2 R81, R81 ;  /* 0x0000005100517308 */ /* 0x000e220000000800 */
[----:B------:R-:W-:-:S07]  /*da10*/  FFMA.FTZ R78, R2, R78, -R69 ;  /* 0x0000004e024e7223 */ /* 0x000fce0000010845 */
[----:B------:R-:W1:Y:S01]  /*da20*/  MUFU.EX2 R103, R103 ;  /* 0x0000006700677308 */ /* 0x000e620000000800 */
[----:B--2---:R-:W-:-:S01]  /*da30*/  FADD.FTZ R133, R77, R133 ;  /* 0x000000854d857221 */ /* 0x004fc20000010000 */
[----:B-----5:R-:W-:-:S06]  /*da40*/  FADD.FTZ R21, R99, R21 ;  /* 0x0000001563157221 */ /* 0x020fcc0000010000 */
[----:B------:R-:W2:Y:S01]  /*da50*/  MUFU.EX2 R84, R84 ;  /* 0x0000005400547308 */ /* 0x000ea20000000800 */
[----:B------:R-:W-:-:S07]  /*da60*/  FFMA.FTZ R79, R2, R79, -R69 ;  /* 0x0000004f024f7223 */ /* 0x000fce0000010845 */
[----:B------:R-:W5:Y:S01]  /*da70*/  MUFU.EX2 R74, R74 ;  /* 0x0000004a004a7308 */ /* 0x000f620000000800 */
[----:B---3--:R-:W-:-:S01]  /*da80*/  FADD.FTZ R133, R80, R133 ;  /* 0x0000008550857221 */ /* 0x008fc20000010000 */
[----:B----4-:R-:W-:-:S06]  /*da90*/  FADD.FTZ R21, R102, R21 ;  /* 0x0000001566157221 */ /* 0x010fcc0000010000 */
        /* <DEDUP_REMOVED lines=21> */
[----:B------:R-:W-:Y:S01]  /*dbf0*/  LOP3.LUT R134, R155, 0x7f, RZ, 0xc0, !PT ;  /* 0x0000007f9b867812 */ /* 0x000fe200078ec0ff */
[----:B------:R-:W-:-:S06]  /*dc00*/  FFMA.FTZ R58, R2, R58, -R69 ;  /* 0x0000003a023a7223 */ /* 0x000fcc0000010845 */
[----:B------:R-:W1:Y:S01]  /*dc10*/  MUFU.EX2 R83, R83 ;  /* 0x0000005300537308 */ /* 0x000e620000000800 */
[----:B--2---:R-:W-:-:S01]  /*dc20*/  FADD.FTZ R133, R57, R133 ;  /* 0x0000008539857221 */ /* 0x004fc20000010000 */
[----:B-----5:R-:W-:-:S06]  /*dc30*/  FADD.FTZ R21, R79, R21 ;  /* 0x000000154f157221 */ /* 0x020fcc0000010000 */
[----:B------:R-:W2:Y:S01]  /*dc40*/  MUFU.EX2 R64, R64 ;  /* 0x0000004000407308 */ /* 0x000ea20000000800 */
[----:B------:R-:W-:Y:S01]  /*dc50*/  ISETP.NE.AND P2, PT, R134, RZ, PT ;  /* 0x000000ff8600720c */ /* 0x000fe20003f45270 */
[----:B------:R-:W-:-:S06]  /*dc60*/  FFMA.FTZ R59, R2, R59, -R69 ;  /* 0x0000003b023b7223 */ /* 0x000fcc0000010845 */
        /* <DEDUP_REMOVED lines=13> */
[----:B------:R-:W-:Y:S01]  /*dd40*/  MUFU.EX2 R15, R15 ;  /* 0x0000000f000f7308 */ /* 0x000fe20000000800 */
[----:B------:R-:W-:-:S01]  /*dd50*/  FFMA.FTZ R66, R2, R66, -R69 ;  /* 0x0000004202427223 */ /* 0x000fc20000010845 */
[----:B------:R-:W-:-:S06]  /*dd60*/  @!P2 VIADD R13, R13, 0x13240 ;  /* 0x000132400d0da836 */ /* 0x000fcc0000000000 */
[----:B------:R-:W2:Y:S01]  /*dd70*/  MUFU.EX2 R59, R59 ;  /* 0x0000003b003b7308 */ /* 0x000ea20000000800 */
[----:B---3--:R-:W-:-:S01]  /*dd80*/  FADD.FTZ R133, R65, R133 ;  /* 0x0000008541857221 */ /* 0x008fc20000010000 */
[----:B----4-:R-:W-:-:S06]  /*dd90*/  FADD.FTZ R21, R87, R21 ;  /* 0x0000001557157221 */ /* 0x010fcc0000010000 */
[----:B------:R-:W3:Y:S01]  /*dda0*/  MUFU.EX2 R62, R62 ;  /* 0x0000003e003e7308 */ /* 0x000ee20000000800 */
[----:B------:R-:W-:-:S01]  /*ddb0*/  FFMA.FTZ R67, R2, R67, -R69 ;  /* 0x0000004302437223 */ /* 0x000fc20000010845 */
[----:B------:R-:W-:Y:S01]  /*ddc0*/  @!P2 PRMT R13, RZ, 0x654, R13 ;  /* 0x00000654ff0da816 */ /* 0x000fe2000000000d */
[----:B0-----:R-:W-:-:S05]  /*ddd0*/  FADD.FTZ R133, R68, R133 ;  /* 0x0000008544857221 */ /* 0x001fca0000010000 */
[----:B------:R-:W0:Y:S01]  /*dde0*/  MUFU.EX2 R63, R63 ;  /* 0x0000003f003f7308 */ /* 0x000e220000000800 */
[----:B-1----:R-:W-:-:S01]  /*ddf0*/  FADD.FTZ R21, R58, R21 ;  /* 0x000000153a157221 */ /* 0x002fc20000010000 */
[----:B------:R-:W-:Y:S02]  /*de00*/  WARPGROUP.DEPBAR.LE gsb0, 0x0 ;  /* 0x00008000000079c5 */ /* 0x000fe40000010000 */
[----:B------:R-:W-:-:S01]  /*de10*/  FFMA.FTZ R73, R2, R73, -R69 ;  /* 0x0000004902497223 */ /* 0x000fc20000010845 */
[----:B------:R1:W-:Y:S03]  /*de20*/  @!P2 SYNCS.ARRIVE.TRANS64.RED.A1T0 RZ, [R13+URZ], RZ ;  /* 0x000000ff0dffa9a7 */ /* 0x0003e6000810043f */
[----:B------:R-:W4:Y:S01]  /*de30*/  MUFU.EX2 R66, R66 ;  /* 0x0000004200427308 */ /* 0x000f220000000800 */
[----:B--2---:R-:W-:-:S01]  /*de40*/  FADD.FTZ R21, R59, R21 ;  /* 0x000000153b157221 */ /* 0x004fc20000010000 */
[----:B------:R-:W-:Y:S01]  /*de50*/  FFMA.FTZ R69, R2, R71, -R69 ;  /* 0x0000004702457223 */ /* 0x000fe20000010845 */
[----:B-1----:R-:W-:-:S05]  /*de60*/  FADD.FTZ R13, R15, R133 ;  /* 0x000000850f0d7221 */ /* 0x002fca0000010000 */
[----:B------:R-:W1:Y:S01]  /*de70*/  MUFU.EX2 R67, R67 ;  /* 0x0000004300437308 */ /* 0x000e620000000800 */
[----:B---3--:R-:W-:-:S01]  /*de80*/  FADD.FTZ R21, R62, R21 ;  /* 0x000000153e157221 */ /* 0x008fc20000010000 */
[----:B------:R2:W-:Y:S06]  /*de90*/  STL [R1], R13 ;  /* 0x0000000d01007387 */ /* 0x0005ec0000100800 */
[----:B------:R-:W3:Y:S01]  /*dea0*/  MUFU.EX2 R73, R73 ;  /* 0x0000004900497308 */ /* 0x000ee20000000800 */
[----:B0-----:R-:W-:-:S07]  /*deb0*/  FADD.FTZ R21, R63, R21 ;  /* 0x000000153f157221 */ /* 0x001fce0000010000 */
[----:B------:R-:W0:Y:S01]  /*dec0*/  MUFU.EX2 R69, R69 ;  /* 0x0000004500457308 */ /* 0x000e220000000800 */
[----:B----4-:R-:W-:-:S04]  /*ded0*/  FADD.FTZ R21, R66, R21 ;  /* 0x0000001542157221 */ /* 0x010fc80000010000 */
[----:B-1----:R-:W-:-:S04]  /*dee0*/  FADD.FTZ R21, R67, R21 ;  /* 0x0000001543157221 */ /* 0x002fc80000010000 */
[----:B---3--:R-:W-:-:S04]  /*def0*/  FADD.FTZ R21, R73, R21 ;  /* 0x0000001549157221 */ /* 0x008fc80000010000 */
[----:B0-----:R-:W-:Y:S01]  /*df00*/  FADD.FTZ R21, R69, R21 ;  /* 0x0000001545157221 */ /* 0x001fe20000010000 */
[----:B--2---:R-:W-:Y:S06]  /*df10*/  @!P1 BRA `(.L_x_13001) ;  /* 0x0000000000049947 */ /* 0x004fec0003800000 */
[----:B------:R-:W-:Y:S01]  /*df20*/  BPT.TRAP 0x1 ;  /* 0x000000040000795c */ /* 0x000fe20000300000 */
.L_x_13001:
        /* <DEDUP_REMOVED lines=83> */
[C---:B--2---:R-:W-:Y:S01]  /*e460*/  ISETP.GT.AND P2, PT, R12.reuse, R13, PT ;  /* 0x0000000d0c00720c */ /* 0x044fe20003f44270 */
[----:B------:R-:W-:-:S12]  /*e470*/  VIADD R12, R12, 0xffffffff ;  /* 0xffffffff0c0c7836 */ /* 0x000fd80000000000 */
[----:B0-----:R-:W-:Y:S05]  /*e480*/  @P2 BRA `(.L_x_13002) ;  /* 0xffffffcc00e82947 */ /* 0x001fea000383ffff */
[----:B------:R-:W-:Y:S05]  /*e490*/  BSYNC B1 ;  /* 0x0000000000017941 */ /* 0x000fea0003800000 */
.L_x_12990:
[----:B------:R-:W-:Y:S05]  /*e4a0*/  BSYNC B0 ;  /* 0x0000000000007941 */ /* 0x000fea0003800000 */
.L_x_12989:
        /* <DEDUP_REMOVED lines=8> */
.L_x_13016:
[----:B------:R-:W-:-:S05]  /*e530*/  VIADD R20, R8, 0x1 ;  /* 0x0000000108147836 */ /* 0x000fca0000000000 */
[----:B------:R-:W-:-:S04]  /*e540*/  ISETP.NE.AND P0, PT, R20, 0x2, PT ;  /* 0x000000021400780c */ /* 0x000fc80003f05270 */
[----:B------:R-:W-:Y:S02]  /*e550*/  SEL R20, R20, RZ, P0 ;  /* 0x000000ff14147207 */ /* 0x000fe40000000000 */
[----:B------:R-:W-:-:S03]  /*e560*/  SEL R156, RZ, 0x1, P0 ;  /* 0x00000001ff9c7807 */ /* 0x000fc60000000000 */
[----:B------:R-:W-:Y:S01]  /*e570*/  IMAD.MOV.U32 R22, RZ, RZ, R20 ;  /* 0x000000ffff167224 */ /* 0x000fe200078e0014 */
[----:B------:R-:W-:Y:S01]  /*e580*/  LOP3.LUT R156, R9, R156, RZ, 0x3c, !PT ;  /* 0x0000009c099c7212 */ /* 0x000fe200078e3cff */
[----:B------:R-:W-:Y:S06]  /*e590*/  @!P1 BRA `(.L_x_13005) ;  /* 0x0000000000049947 */ /* 0x000fec0003800000 */
[----:B------:R-:W-:Y:S01]  /*e5a0*/  BPT.TRAP 0x1 ;  /* 0x000000040000795c */ /* 0x000fe20000300000 */
.L_x_13005:
[----:B------:R-:W-:Y:S01]  /*e5b0*/  IMAD R0, R22, 0x8, R16 ;  /* 0x0000000816007824 */ /* 0x000fe200078e0210 */
[----:B------:R-:W-:-:S04]  /*e5c0*/  SHF.L.U32 R3, R156, 0x1f, RZ ;  /* 0x0000001f9c037819 */ /* 0x000fc800000006ff */
[----:B------:R0:W1:Y:S01]  /*e5d0*/  SYNCS.PHASECHK.TRANS64.TRYWAIT P0, [R0+URZ+0x13230], R3 ;  /* 0x01323003000075a7 */ /* 0x000062000800017f */
[----:B------:R-:W-:Y:S05]  /*e5e0*/  @!P1 BRA `(.L_x_13006) ;  /* 0x0000000000049947 */ /* 0x000fea0003800000 */
[----:B------:R-:W-:Y:S01]  /*e5f0*/  BPT.TRAP 0x1 ;  /* 0x000000040000795c */ /* 0x000fe20000300000 */
.L_x_13006:
        /* <DEDUP_REMOVED lines=8> */
.L_x_13008:
[----:B------:R-:W-:Y:S05]  /*e680*/  BSYNC B1 ;  /* 0x0000000000017941 */ /* 0x000fea0003800000 */
.L_x_13007:
        /* <DEDUP_REMOVED lines=87> */
.L_x_13010:
[----:B01----:R-:W-:Y:S01]  /*ec00*/  SHF.L.U32 R0, R9, 0x1f, RZ ;  /* 0x0000001f09007819 */ /* 0x003fe200000006ff */
[----:B------:R-:W-:-:S04]  /*ec10*/  IMAD R13, R8, 0x8, R16 ;  /* 0x00000008080d7824 */ /* 0x000fc800078e0210 */
[----:B------:R0:W1:Y:S01]  /*ec20*/  SYNCS.PHASECHK.TRANS64.TRYWAIT P0, [R13+URZ+0x13250], R0 ;  /* 0x013250000d0075a7 */ /* 0x000062000800017f */
[----:B------:R-:W-:Y:S05]  /*ec30*/  @!P1 BRA `(.L_x_13011) ;  /* 0x0000000000049947 */ /* 0x000fea0003800000 */
[----:B------:R-:W-:Y:S01]  /*ec40*/  BPT.TRAP 0x1 ;  /* 0x000000040000795c */ /* 0x000fe20000300000 */
.L_x_13011:
[----:B------:R-:W-:Y:S04]  /*ec50*/  BSSY B1, `(.L_x_13012) ;  /* 0x0000004000017945 */ /* 0x000fe80003800000 */
[----:B-1----:R-:W-:Y:S05]  /*ec60*/  @P0 BRA `(.L_x_13013) ;  /* 0x0000000000080947 */ /* 0x002fea0003800000 */
[----:B------:R-:W1:Y:S02]  /*ec70*/  SYNCS.PHASECHK.TRANS64.TRYWAIT P0, [R13+URZ+0x13250], R0 ;  /* 0x013250000d0075a7 */ /* 0x000e64000800017f */
[----:B-1----:R-:W-:Y:S05]  /*ec80*/  @!P0 BRA `(.L_x_13014) ;  /* 0x000000c400c08947 */ /* 0x002fea0003800000 */
.L_x_13013:
[----:B------:R-:W-:Y:S05]  /*ec90*/  BSYNC B1 ;  /* 0x0000000000017941 */ /* 0x000fea0003800000 */
.L_x_13012:
        /* <DEDUP_REMOVED lines=10> */
[----:B01----:R-:W-:-:S04]  /*ed40*/  FMNMX.FTZ R0, R120, R10, !PT ;  /* 0x0000000a78007209 */ /* 0x003fc80007810000 */
[----:B------:R-:W-:-:S04]  /*ed50*/  FMNMX.FTZ R0, R121, R0, !PT ;  /* 0x0000000079007209 */ /* 0x000fc80007810000 */
[----:B------:R-:W-:Y:S02]  /*ed60*/  FMNMX.FTZ R9, R124, R0, !PT ;  /* 0x000000007c097209 */ /* 0x000fe40007810000 */
[----:B------:R-:W-:-:S04]  /*ed70*/  FMNMX.FTZ R0, R122, R11, !PT ;  /* 0x0000000b7a007209 */ /* 0x000fc80007810000 */
[----:B------:R-:W-:Y:S02]  /*ed80*/  FMNMX.FTZ R0, R123, R0, !PT ;  /* 0x000000007b007209 */ /* 0x000fe40007810000 */
[----:B------:R-:W-:Y:S02]  /*ed90*/  FMNMX.FTZ R9, R125, R9, !PT ;  /* 0x000000097d097209 */ /* 0x000fe40007810000 */
        /* <DEDUP_REMOVED lines=45> */
[----:B------:R-:W-:Y:S01]  /*f070*/  FMNMX.FTZ R0, R98, R0, !PT ;  /* 0x0000000062007209 */ /* 0x000fe20007810000 */
[----:B------:R-:W-:Y:S01]  /*f080*/  QGMMA.64x64x32.F32.E4M3.E4M3 R24, R148, gdesc[UR4], R24, gsb0 ;  /* 0x00e0000494187df3 */ /* 0x000fe20008000818 */
        /* <DEDUP_REMOVED lines=30> */
[----:B------:R-:W-:Y:S02]  /*f270*/  R2UR UR6, R14 ;  /* 0x000000000e0672ca */ /* 0x000fe400000e0000 */
        /* <DEDUP_REMOVED lines=8> */
[----:B------:R-:W-:Y:S02]  /*f300*/  WARPGROUP.DEPBAR.LE gsb0, 0x0 ;  /* 0x00008000000079c5 */ /* 0x000fe40000010000 */
[----:B------:R-:W-:Y:S01]  /*f310*/  WARPGROUP.ARRIVE ;  /* 0x00000000000079c5 */ /* 0x000fe20000000000 */
[----:B------:R-:W-:Y:S01]  /*f320*/  FMNMX.FTZ R0, R71, R0, !PT ;  /* 0x0000000047007209 */ /* 0x000fe20007810000 */
[----:B------:R-:W0:Y:S04]  /*f330*/  SHFL.BFLY PT, R14, R9, 0x2, 0x1f ;  /* 0x0c401f00090e7f89 */ /* 0x000e2800000e0000 */
[----:B------:R-:W-:Y:S01]  /*f340*/  QGMMA.64x64x32.F32.E4M3.E4M3 R24, R144, gdesc[UR4], R24, gsb0 ;  /* 0x00e0000490187df3 */ /* 0x000fe20008000818 */
[----:B------:R-:W1:Y:S01]  /*f350*/  SHFL.BFLY PT, R3, R0, 0x2, 0x1f ;  /* 0x0c401f0000037f89 */ /* 0x000e6200000e0000 */
[----:B------:R-:W-:-:S02]  /*f360*/  R2UR UR7, R15 ;  /* 0x000000000f0772ca */ /* 0x000fc400000e0000 */
[----:B0-----:R-:W-:Y:S01]  /*f370*/  FMNMX.FTZ R9, R9, R14, !PT ;  /* 0x0000000e09097209 */ /* 0x001fe20007810000 */
[C---:B------:R-:W-:Y:S02]  /*f380*/  VIADD R14, R8.reuse, 0x180 ;  /* 0x00000180080e7836 */ /* 0x040fe40000000000 */
[----:B------:R-:W-:Y:S01]  /*f390*/  VIADD R8, R8, 0x200 ;  /* 0x0000020008087836 */ /* 0x000fe20000000000 */
[----:B-1----:R-:W-:Y:S02]  /*f3a0*/  FMNMX.FTZ R0, R0, R3, !PT ;  /* 0x0000000300007209 */ /* 0x002fe40007810000 */
[----:B------:R-:W0:Y:S01]  /*f3b0*/  SHFL.BFLY PT, R3, R9, 0x1, 0x1f ;  /* 0x0c201f0009037f89 */ /* 0x000e2200000e0000 */
[----:B------:R-:W-:-:S03]  /*f3c0*/  R2UR UR6, R14 ;  /* 0x000000000e0672ca */ /* 0x000fc600000e0000 */
[----:B------:R-:W1:Y:S01]  /*f3d0*/  SHFL.BFLY PT, R14, R0, 0x1, 0x1f ;  /* 0x0c201f00000e7f89 */ /* 0x000e6200000e0000 */
[----:B0-----:R-:W-:Y:S02]  /*f3e0*/  FMNMX.FTZ R3, R9, R3, !PT ;  /* 0x0000000309037209 */ /* 0x001fe40007810000 */
[----:B-1----:R-:W-:-:S03]  /*f3f0*/  FMNMX.FTZ R0, R0, R14, !PT ;  /* 0x0000000e00007209 */ /* 0x002fc60007810000 */
[----:B------:R-:W-:Y:S01]  /*f400*/  FADD.FTZ R9, -R3, R10 ;  /* 0x0000000a03097221 */ /* 0x000fe20000010100 */
[----:B------:R-:W-:-:S03]  /*f410*/  FFMA.FTZ R15, R2, R3, -8 ;  /* 0xc1000000020f7423 */ /* 0x000fc60000010003 */
[----:B------:R-:W-:Y:S01]  /*f420*/  FMUL.FTZ R9, R2, R9 ;  /* 0x0000000902097220 */ /* 0x000fe20000410000 */
[----:B------:R-:W-:-:S01]  /*f430*/  FADD.FTZ R10, -R0, R11 ;  /* 0x0000000b000a7221 */ /* 0x000fc20000010100 */
        /* <DEDUP_REMOVED lines=11> */
[----:B0-----:R-:W-:-:S02]  /*f4f0*/  IMAD.MOV.U32 R9, RZ, RZ, -0x3ffffff0 ;  /* 0xc0000010ff097424 */ /* 0x001fc400078e00ff */
[C-C-:B------:R-:W-:Y:S01]  /*f500*/  FFMA.FTZ R117, R2.reuse, R117, -R15.reuse ;  /* 0x0000007502757223 */ /* 0x140fe2000001080f */
[----:B------:R-:W-:-:S01]  /*f510*/  FFMA.FTZ R88, R2, R88, -R15 ;  /* 0x0000005802587223 */ /* 0x000fc2000001080f */
        /* <DEDUP_REMOVED lines=9> */
[----:B------:R-:W-:Y:S01]  /*f5b0*/  QGMMA.64x64x32.F32.E4M3.E4M3 R24, R140, gdesc[UR4], R24, gsb0 ;  /* 0x00e000048c187df3 */ /* 0x000fe20008000818 */
[----:B------:R-:W-:Y:S01]  /*f5c0*/  R2UR UR7, R9 ;  /* 0x00000000090772ca */ /* 0x000fe200000e0000 */
[--C-:B------:R-:W-:Y:S01]  /*f5d0*/  FFMA.FTZ R9, R2, R120, -R15.reuse ;  /* 0x0000007802097223 */ /* 0x100fe2000001080f */
[----:B------:R-:W-:Y:S01]  /*f5e0*/  R2UR UR6, R8 ;  /* 0x00000000080672ca */ /* 0x000fe200000e0000 */
[C---:B------:R-:W-:Y:S01]  /*f5f0*/  FMUL.FTZ R8, R2.reuse, R10 ;  /* 0x0000000a02087220 */ /* 0x040fe20000410000 */
        /* <DEDUP_REMOVED lines=24> */
[----:B------:R-:W-:-:S03]  /*f780*/  FFMA.FTZ R69, R2, R0, -8 ;  /* 0xc100000002457423 */ /* 0x000fc60000010000 */
        /* <DEDUP_REMOVED lines=20> */
[----:B--2---:R-:W-:Y:S01]  /*f8d0*/  FFMA.FTZ R133, R11, R155, R9 ;  /* 0x0000009b0b857223 */ /* 0x004fe20000010009 */
[----:B------:R-:W-:-:S01]  /*f8e0*/  FFMA.FTZ R91, R2, R91, -R69 ;  /* 0x0000005b025b7223 */ /* 0x000fc20000010845 */
[C-C-:B------:R-:W-:Y:S01]  /*f8f0*/  FFMA.FTZ R94, R2.reuse, R94, -R69.reuse ;  /* 0x0000005e025e7223 */ /* 0x140fe20000010845 */
[----:B------:R-:W-:-:S01]  /*f900*/  FFMA.FTZ R95, R2, R95, -R69 ;  /* 0x0000005f025f7223 */ /* 0x000fc20000010845 */
[----:B0-----:R-:W-:Y:S01]  /*f910*/  FADD.FTZ R133, R10, R133 ;  /* 0x000000850a857221 */ /* 0x001fe20000010000 */
[----:B------:R-:W-:Y:S01]  /*f920*/  MUFU.EX2 R8, R8 ;  /* 0x0000000800087308 */ /* 0x000fe20000000800 */
[----:B------:R-:W-:-:S01]  /*f930*/  FFMA.FTZ R98, R2, R98, -R69 ;  /* 0x0000006202627223 */ /* 0x000fc20000010845 */
[----:B------:R-:W-:Y:S01]  /*f940*/  FFMA.FTZ R99, R2, R99, -R69 ;  /* 0x0000006302637223 */ /* 0x000fe20000010845 */
[----:B------:R-:W-:-:S01]  /*f950*/  FADD.FTZ R133, R14, R133 ;  /* 0x000000850e857221 */ /* 0x000fc20000010000 */
[C-C-:B------:R-:W-:Y:S01]  /*f960*/  FFMA.FTZ R102, R2.reuse, R102, -R69.reuse ;  /* 0x0000006602667223 */ /* 0x140fe20000010845 */
[----:B------:R-:W0:Y:S01]  /*f970*/  S2R R155, SR_TID.X ;  /* 0x00000000009b7919 */ /* 0x000e220000002100 */
[----:B------:R-:W-:-:S01]  /*f980*/  FFMA.FTZ R103, R2, R103, -R69 ;  /* 0x0000006702677223 */ /* 0x000fc20000010845 */
[----:B-1----:R-:W-:Y:S01]  /*f990*/  FADD.FTZ R133, R120, R133 ;  /* 0x0000008578857221 */ /* 0x002fe20000010000 */
[----:B------:R-:W1:Y:S01]  /*f9a0*/  MUFU.EX2 R122, R122 ;  /* 0x0000007a007a7308 */ /* 0x000e620000000800 */
[----:B------:R-:W-:-:S01]  /*f9b0*/  FFMA.FTZ R74, R2, R74, -R69 ;  /* 0x0000004a024a7223 */ /* 0x000fc20000010845 */
[----:B------:R-:W-:Y:S01]  /*f9c0*/  FFMA.FTZ R75, R2, R75, -R69 ;  /* 0x0000004b024b7223 */ /* 0x000fe20000010845 */
[----:B---3--:R-:W-:-:S01]  /*f9d0*/  FADD.FTZ R133, R121, R133 ;  /* 0x0000008579857221 */ /* 0x008fc20000010000 */
[C-C-:B------:R-:W-:Y:S01]  /*f9e0*/  FFMA.FTZ R78, R2.reuse, R78, -R69.reuse ;  /* 0x0000004e024e7223 */ /* 0x140fe20000010845 */
[----:B------:R-:W-:-:S01]  /*f9f0*/  FFMA.FTZ R79, R2, R79, -R69 ;  /* 0x0000004f024f7223 */ /* 0x000fc20000010845 */
[----:B------:R-:W-:Y:S01]  /*fa00*/  FFMA.FTZ R82, R2, R82, -R69 ;  /* 0x0000005202527223 */ /* 0x000fe20000010845 */
[----:B----4-:R-:W-:-:S01]  /*fa10*/  FADD.FTZ R133, R124, R133 ;  /* 0x000000857c857221 */ /* 0x010fc20000010000 */
[----:B------:R-:W2:Y:S01]  /*fa20*/  MUFU.EX2 R128, R128 ;  /* 0x0000008000807308 */ /* 0x000ea20000000800 */
[----:B------:R-:W-:-:S01]  /*fa30*/  FFMA.FTZ R83, R2, R83, -R69 ;  /* 0x0000005302537223 */ /* 0x000fc20000010845 */
[----:B------:R-:W-:Y:S01]  /*fa40*/  FFMA.FTZ R86, R2, R86, -R69 ;  /* 0x0000005602567223 */ /* 0x000fe20000010845 */
[----:B-----5:R-:W-:-:S01]  /*fa50*/  FADD.FTZ R133, R125, R133 ;  /* 0x000000857d857221 */ /* 0x020fc20000010000 */
[----:B------:R-:W-:Y:S01]  /*fa60*/  FFMA.FTZ R87, R2, R87, -R69 ;  /* 0x0000005702577223 */ /* 0x000fe20000010845 */
[----:B------:R-:W-:-:S02]  /*fa70*/  WARPGROUP.DEPBAR.LE gsb0, 0x0 ;  /* 0x00008000000079c5 */ /* 0x000fc40000010000 */
[----:B------:R-:W-:Y:S01]  /*fa80*/  WARPGROUP.ARRIVE ;  /* 0x00000000000079c5 */ /* 0x000fe20000000000 */
[----:B------:R-:W3:Y:S01]  /*fa90*/  MUFU.EX2 R123, R123 ;  /* 0x0000007b007b7308 */ /* 0x000ee20000000800 */
[----:B-1----:R-:W-:-:S01]  /*faa0*/  FFMA.FTZ R21, R8, R21, R122 ;  /* 0x0000001508157223 */ /* 0x002fc2000001007a */
[C-C-:B------:R-:W-:Y:S01]  /*fab0*/  FFMA.FTZ R58, R2.reuse, R58, -R69.reuse ;  /* 0x0000003a023a7223 */ /* 0x140fe20000010845 */
[----:B------:R-:W-:-:S01]  /*fac0*/  FFMA.FTZ R59, R2, R59, -R69 ;  /* 0x0000003b023b7223 */ /* 0x000fc20000010845 */
[C-C-:B------:R-:W-:Y:S01]  /*fad0*/  FFMA.FTZ R62, R2.reuse, R62, -R69.reuse ;  /* 0x0000003e023e7223 */ /* 0x140fe20000010845 */
[----:B------:R-:W-:Y:S01]  /*fae0*/  QGMMA.64x64x32.F32.E4M3.E4M3 R24, R136, gdesc[UR4], R24, gsb0 ;  /* 0x00e0000488187df3 */ /* 0x000fe20008000818 */
[----:B------:R-:W-:-:S01]  /*faf0*/  FFMA.FTZ R63, R2, R63, -R69 ;  /* 0x0000003f023f7223 */ /* 0x000fc20000010845 */
[----:B------:R-:W-:Y:S01]  /*fb00*/  FFMA.FTZ R66, R2, R66, -R69 ;  /* 0x0000004202427223 */ /* 0x000fe20000010845 */
[----:B------:R-:W1:Y:S01]  /*fb10*/  MUFU.EX2 R104, R104 ;  /* 0x0000006800687308 */ /* 0x000e620000000800 */
[----:B--2---:R-:W-:-:S01]  /*fb20*/  FADD.FTZ R133, R128, R133 ;  /* 0x0000008580857221 */ /* 0x004fc20000010000 */
[C-C-:B------:R-:W-:Y:S01]  /*fb30*/  FFMA.FTZ R67, R2.reuse, R67, -R69.reuse ;  /* 0x0000004302437223 */ /* 0x140fe20000010845 */
[----:B------:R-:W-:-:S01]  /*fb40*/  FFMA.FTZ R70, R2, R70, -R69 ;  /* 0x0000004602467223 */ /* 0x000fc20000010845 */
[----:B------:R-:W-:Y:S01]  /*fb50*/  FFMA.FTZ R69, R2, R71, -R69 ;  /* 0x0000004702457223 */ /* 0x000fe20000010845 */
[----:B0-----:R-:W-:-:S03]  /*fb60*/  LOP3.LUT R134, R155, 0x7f, RZ, 0xc0, !PT ;  /* 0x0000007f9b867812 */ /* 0x001fc600078ec0ff */
[----:B------:R-:W0:Y:S01]  /*fb70*/  MUFU.EX2 R126, R126 ;  /* 0x0000007e007e7308 */ /* 0x000e220000000800 */
[----:B---3--:R-:W-:-:S01]  /*fb80*/  FADD.FTZ R21, R123, R21 ;  /* 0x000000157b157221 */ /* 0x008fc20000010000 */
[----:B------:R-:W-:-:S06]  /*fb90*/  ISETP.NE.AND P0, PT, R134, RZ, PT ;  /* 0x000000ff8600720c */ /* 0x000fcc0003f05270 */
[----:B------:R-:W2:Y:S01]  /*fba0*/  MUFU.EX2 R105, R105 ;  /* 0x0000006900697308 */ /* 0x000ea20000000800 */
[----:B-1----:R-:W-:-:S06]  /*fbb0*/  FADD.FTZ R133, R104, R133 ;  /* 0x0000008568857221 */ /* 0x002fcc0000010000 */
[----:B------:R-:W-:Y:S01]  /*fbc0*/  @!P0 IMAD R20, R20, 0x8, R16 ;  /* 0x0000000814148824 */ /* 0x000fe200078e0210 */
[----:B------:R-:W1:Y:S01]  /*fbd0*/  MUFU.EX2 R127, R127 ;  /* 0x0000007f007f7308 */ /* 0x000e620000000800 */
[----:B0-----:R-:W-:-:S02]  /*fbe0*/  FADD.FTZ R21, R126, R21 ;  /* 0x000000157e157221 */ /* 0x001fc40000010000 */
[----:B------:R-:W-:-:S05]  /*fbf0*/  @!P0 VIADD R20, R20, 0x13240 ;  /* 0x0001324014148836 */ /* 0x000fca0000000000 */
[----:B------:R-:W0:Y:S01]  /*fc00*/  MUFU.EX2 R108, R108 ;  /* 0x0000006c006c7308 */ /* 0x000e220000000800 */
[----:B--2---:R-:W-:-:S01]  /*fc10*/  FADD.FTZ R133, R105, R133 ;  /* 0x0000008569857221 */ /* 0x004fc20000010000 */
[----:B------:R-:W-:-:S06]  /*fc20*/  @!P0 PRMT R20, RZ, 0x654, R20 ;  /* 0x00000654ff148816 */ /* 0x000fcc0000000014 */
        /* <DEDUP_REMOVED lines=11> */
[----:B------:R0:W-:Y:S04]  /*fce0*/  @!P0 SYNCS.ARRIVE.TRANS64.RED.A1T0 RZ, [R20+URZ], RZ ;  /* 0x000000ff14ff89a7 */ /* 0x0001e8000810043f */
        /* <DEDUP_REMOVED lines=104> */
[----:B------:R-:W0:Y:S01]  /*10370*/  MUFU.EX2 R15, R15 ;  /* 0x0000000f000f7308 */ /* 0x000e220000000800 */
[----:B-1----:R-:W-:-:S07]  /*10380*/  FADD.FTZ R133, R68, R133 ;  /* 0x0000008544857221 */ /* 0x002fce0000010000 */
[----:B------:R-:W1:Y:S01]  /*10390*/  MUFU.EX2 R59, R59 ;  /* 0x0000003b003b7308 */ /* 0x000e620000000800 */
[----:B---3--:R-:W-:-:S07]  /*103a0*/  FADD.FTZ R21, R58, R21 ;  /* 0x000000153a157221 */ /* 0x008fce0000010000 */
        /* <DEDUP_REMOVED lines=17> */
.L_x_13015:
        /* <DEDUP_REMOVED lines=84> */
.L_x_13004:
[----:B------:R-:W-:Y:S05]  /*10a00*/  BSYNC B0 ;  /* 0x0000000000007941 */ /* 0x000fea0003800000 */
.L_x_13003:
[----:B------:R-:W-:Y:S06]  /*10a10*/  BAR.ARV 0x8, 0x200 ;  /* 0x0208000000007b1d */ /* 0x000fec0000002000 */
[----:B------:R-:W-:Y:S05]  /*10a20*/  @!P1 BRA `(.L_x_13017) ;  /* 0x0000000000049947 */ /* 0x000fea0003800000 */
[----:B------:R-:W-:Y:S01]  /*10a30*/  BPT.TRAP 0x1 ;  /* 0x000000040000795c */ /* 0x000fe20000300000 */
.L_x_13017:
[----:B------:R-:W-:Y:S01]  /*10a40*/  IMAD R10, R22, 0x8, R16 ;  /* 0x00000008160a7824 */ /* 0x000fe200078e0210 */
[----:B------:R-:W-:-:S04]  /*10a50*/  SHF.L.U32 R5, R156, 0x1f, RZ ;  /* 0x0000001f9c057819 */ /* 0x000fc800000006ff */
[----:B------:R0:W1:Y:S01]  /*10a60*/  SYNCS.PHASECHK.TRANS64.TRYWAIT P0, [R10+URZ+0x13250], R5 ;  /* 0x013250050a0075a7 */ /* 0x000062000800017f */
[----:B------:R-:W-:Y:S05]  /*10a70*/  @!P1 BRA `(.L_x_13018) ;  /* 0x0000000000049947 */ /* 0x000fea0003800000 */
[----:B------:R-:W-:Y:S01]  /*10a80*/  BPT.TRAP 0x1 ;  /* 0x000000040000795c */ /* 0x000fe20000300000 */
.L_x_13018:
[----:B------:R-:W-:Y:S04]  /*10a90*/  BSSY B0, `(.L_x_13019) ;  /* 0x0000004000007945 */ /* 0x000fe80003800000 */
[----:B-1----:R-:W-:Y:S05]  /*10aa0*/  @P0 BRA `(.L_x_13020) ;  /* 0x0000000000080947 */ /* 0x002fea0003800000 */
[----:B------:R-:W1:Y:S02]  /*10ab0*/  SYNCS.PHASECHK.TRANS64.TRYWAIT P0, [R10+URZ+0x13250], R5 ;  /* 0x013250050a0075a7 */ /* 0x000e64000800017f */
[----:B-1----:R-:W-:Y:S05]  /*10ac0*/  @!P0 BRA `(.L_x_13021) ;  /* 0x000000a800448947 */ /* 0x002fea0003800000 */
.L_x_13020:
[----:B------:R-:W-:Y:S05]  /*10ad0*/  BSYNC B0 ;  /* 0x0000000000007941 */ /* 0x000fea0003800000 */
.L_x_13019:
[----:B------:R-:W2:Y:S04]  /*10ae0*/  LDL R12, [R1+0x64] ;  /* 0x00006400010c7983 */ /* 0x000ea80000100800 */
[----:B------:R-:W3:Y:S04]  /*10af0*/  LDL R14, [R1+0x50] ;  /* 0x00005000010e7983 */ /* 0x000ee80000100800 */
[----:B------:R-:W4:Y:S01]  /*10b00*/  LDL R11, [R1+0x3c] ;  /* 0x00003c00010b7983 */ /* 0x000f220000100800 */
[----:B------:R-:W-:-:S03]  /*10b10*/  ULDC.64 UR4, c[0x0][0x9a0] ;  /* 0x0002680000047ab9 */ /* 0x000fc60000000a00 */
[----:B------:R-:W5:Y:S01]  /*10b20*/  LDL.LU R13, [R1] ;  /* 0x00000000010d7983 */ /* 0x000f620000300800 */
[----:B------:R-:W-:Y:S01]  /*10b30*/  VIADD R16, R16, 0x1000 ;  /* 0x0000100010107836 */ /* 0x000fe20000000000 */
[----:B------:R-:W-:Y:S01]  /*10b40*/  ISETP.NE.U32.AND P0, PT, RZ, UR4, PT ;  /* 0x00000004ff007c0c */ /* 0x000fe2000bf05070 */
[----:B------:R-:W-:-:S03]  /*10b50*/  WARPGROUP.ARRIVE ;  /* 0x00000000000079c5 */ /* 0x000fc60000000000 */
[----:B------:R-:W-:Y:S02]  /*10b60*/  SHF.R.U32.HI R16, RZ, 0x4, R16 ;  /* 0x00000004ff107819 */ /* 0x000fe40000011610 */
[----:B------:R-:W-:Y:S02]  /*10b70*/  ISETP.NE.AND.EX P0, PT, RZ, UR5, PT, P0 ;  /* 0x00000005ff007c0c */ /* 0x000fe4000bf05300 */
[----:B------:R-:W-:-:S04]  /*10b80*/  LOP3.LUT R16, R16, 0x3fff, RZ, 0xc0, !PT ;  /* 0x00003fff10107812 */ /* 0x000fc800078ec0ff */
[----:B01----:R-:W-:-:S05]  /*10b90*/  LOP3.LUT R5, R16, 0x10000, RZ, 0xfc, !PT ;  /* 0x0001000010057812 */ /* 0x003fca00078efcff */
[----:B------:R-:W-:Y:S02]  /*10ba0*/  IMAD R4, R22, 0x280, R5 ;  /* 0x0000028016047824 */ /* 0x000fe400078e0205 */
[----:B------:R-:W-:Y:S01]  /*10bb0*/  IMAD.MOV.U32 R5, RZ, RZ, -0x3ffffff0 ;  /* 0xc0000010ff057424 */ /* 0x000fe200078e00ff */
[----:B------:R-:W2:Y:S02]  /*10bc0*/  @P0 LDC.64 R8, c[0x0][0x9c8] ;  /* 0x00027200ff080b82 */ /* 0x000ea40000000a00 */
[----:B------:R-:W-:Y:S02]  /*10bd0*/  R2UR UR6, R4 ;  /* 0x00000000040672ca */ /* 0x000fe400000e0000 */
[----:B------:R-:W-:-:S04]  /*10be0*/  R2UR UR7, R5 ;  /* 0x00000000050772ca */ /* 0x000fc800000e0000 */
[----:B------:R-:W4:Y:S09]  /*10bf0*/  @P0 LDC.64 R6, c[0x0][0x9d0] ;  /* 0x00027400ff060b82 */ /* 0x000f320000000a00 */
[----:B------:R-:W-:Y:S03]  /*10c00*/  QGMMA.64x64x32.F32.E4M3.E4M3 R24, R152, gdesc[UR4], R24, gsb0 ;  /* 0x00e0000498187df3 */ /* 0x000fe60008000818 */
        /* <DEDUP_REMOVED lines=18> */
[----:B-----5:R-:W0:Y:S01]  /*10d30*/  SHFL.BFLY PT, R5, R13, 0x2, 0x1f ;  /* 0x0c401f000d057f89 */ /* 0x020e2200000e0000 */
[----:B------:R-:W-:Y:S02]  /*10d40*/  IMAD.MOV.U32 R61, RZ, RZ, -0x800000 ;  /* 0xff800000ff3d7424 */ /* 0x000fe400078e00ff */
[----:B------:R-:W-:-:S06]  /*10d50*/  IMAD.MOV.U32 R60, RZ, RZ, -0x800000 ;  /* 0xff800000ff3c7424 */ /* 0x000fcc00078e00ff */
[----:B------:R-:W-:Y:S01]  /*10d60*/  QGMMA.64x64x32.F32.E4M3.E4M3 R24, R148, gdesc[UR4], R24, gsb0 ;  /* 0x00e0000494187df3 */ /* 0x000fe20008000818 */
[----:B------:R-:W-:Y:S01]  /*10d70*/  R2UR UR6, R8 ;  /* 0x00000000080672ca */ /* 0x000fe200000e0000 */
[C---:B------:R-:W-:Y:S01]  /*10d80*/  VIADD R8, R4.reuse, 0x180 ;  /* 0x0000018004087836 */ /* 0x040fe20000000000 */
[----:B------:R-:W-:Y:S01]  /*10d90*/  R2UR UR7, R9 ;  /* 0x00000000090772ca */ /* 0x000fe200000e0000 */
[----:B------:R-:W-:Y:S02]  /*10da0*/  IMAD.MOV.U32 R9, RZ, RZ, -0x3ffffff0 ;  /* 0xc0000010ff097424 */ /* 0x000fe400078e00ff */
[----:B------:R-:W-:Y:S02]  /*10db0*/  VIADD R4, R4, 0x200 ;  /* 0x0000020004047836 */ /* 0x000fe40000000000 */
[----:B0-----:R-:W-:-:S01]  /*10dc0*/  FADD.FTZ R6, R5, R13 ;  /* 0x0000000d05067221 */ /* 0x001fc20000010000 */
[----:B------:R-:W-:-:S04]  /*10dd0*/  IMAD.MOV.U32 R5, RZ, RZ, -0x3ffffff0 ;  /* 0xc0000010ff057424 */ /* 0x000fc800078e00ff */
[----:B------:R-:W0:Y:S01]  /*10de0*/  SHFL.BFLY PT, R7, R6, 0x1, 0x1f ;  /* 0x0c201f0006077f89 */ /* 0x000e2200000e0000 */
[----:B------:R-:W-:Y:S02]  /*10df0*/  WARPGROUP.DEPBAR.LE gsb0, 0x0 ;  /* 0x00008000000079c5 */ /* 0x000fe40000010000 */
[----:B------:R-:W-:-:S06]  /*10e00*/  WARPGROUP.ARRIVE ;  /* 0x00000000000079c5 */ /* 0x000fcc0000000000 */
[----:B------:R-:W-:Y:S01]  /*10e10*/  QGMMA.64x64x32.F32.E4M3.E4M3 R24, R144, gdesc[UR4], R24, gsb0 ;  /* 0x00e0000490187df3 */ /* 0x000fe20008000818 */
[----:B------:R-:W-:Y:S02]  /*10e20*/  R2UR UR6, R8 ;  /* 0x00000000080672ca */ /* 0x000fe400000e0000 */
[----:B------:R-:W-:Y:S01]  /*10e30*/  R2UR UR7, R9 ;  /* 0x00000000090772ca */ /* 0x000fe200000e0000 */
[----:B------:R-:W1:Y:S01]  /*10e40*/  SHFL.BFLY PT, R8, R21, 0x2, 0x1f ;  /* 0x0c401f0015087f89 */ /* 0x000e6200000e0000 */
[----:B0-----:R-:W-:-:S04]  /*10e50*/  FADD.FTZ R9, R6, R7 ;  /* 0x0000000706097221 */ /* 0x001fc80000010000 */
[C---:B------:R-:W-:Y:S01]  /*10e60*/  FMUL.FTZ R13, R9.reuse, 0.00390625 ;  /* 0x3b800000090d7820 */ /* 0x040fe20000410000 */
[----:B------:R-:W-:-:S04]  /*10e70*/  FSETP.NE.FTZ.AND P0, PT, R9, RZ, PT ;  /* 0x000000ff0900720b */ /* 0x000fc80003f15000 */
[----:B------:R-:W-:-:S13]  /*10e80*/  FSETP.NE.FTZ.AND P2, PT, R13, RZ, PT ;  /* 0x000000ff0d00720b */ /* 0x000fda0003f55000 */
[----:B------:R-:W-:Y:S01]  /*10e90*/  @P2 FMUL.FTZ R6, R2, 0.69314718246459960938 ;  /* 0x3f31721802062820 */ /* 0x000fe20000410000 */
[----:B-1----:R-:W-:-:S01]  /*10ea0*/  FADD.FTZ R8, R8, R21 ;  /* 0x0000001508087221 */ /* 0x002fc20000010000 */
[----:B------:R-:W-:Y:S02]  /*10eb0*/  WARPGROUP.DEPBAR.LE gsb0, 0x0 ;  /* 0x00008000000079c5 */ /* 0x000fe40000010000 */
[----:B------:R-:W-:-:S06]  /*10ec0*/  WARPGROUP.ARRIVE ;  /* 0x00000000000079c5 */ /* 0x000fcc0000000000 */
[----:B------:R-:W-:Y:S01]  /*10ed0*/  QGMMA.64x64x32.F32.E4M3.E4M3 R24, R140, gdesc[UR4], R24, gsb0 ;  /* 0x00e000048c187df3 */ /* 0x000fe20008000818 */
[----:B------:R-:W-:Y:S01]  /*10ee0*/  R2UR UR6, R4 ;  /* 0x00000000040672ca */ /* 0x000fe200000e0000 */
[----:B------:R-:W-:Y:S01]  /*10ef0*/  IMAD.MOV.U32 R4, RZ, RZ, RZ ;  /* 0x000000ffff047224 */ /* 0x000fe200078e00ff */
[----:B------:R-:W-:Y:S02]  /*10f00*/  R2UR UR7, R5 ;  /* 0x00000000050772ca */ /* 0x000fe400000e0000 */
[----:B------:R-:W0:Y:S03]  /*10f10*/  SHFL.BFLY PT, R5, R8, 0x1, 0x1f ;  /* 0x0c201f0008057f89 */ /* 0x000e2600000e0000 */
[----:B------:R-:W-:Y:S01]  /*10f20*/  @P0 MUFU.RCP R4, R9 ;  /* 0x0000000900040308 */ /* 0x000fe20000001000 */
[----:B0-----:R-:W-:-:S01]  /*10f30*/  FADD.FTZ R12, R8, R5 ;  /* 0x00000005080c7221 */ /* 0x001fc20000010000 */
[----:B------:R-:W-:-:S06]  /*10f40*/  IMAD.MOV.U32 R8, RZ, RZ, RZ ;  /* 0x000000ffff087224 */ /* 0x000fcc00078e00ff */
[----:B------:R-:W0:Y:S01]  /*10f50*/  @P2 MUFU.LG2 R5, R13 ;  /* 0x0000000d00052308 */ /* 0x000e220000000c00 */
[C---:B------:R-:W-:Y:S01]  /*10f60*/  FMUL.FTZ R14, R12.reuse, 0.00390625 ;  /* 0x3b8000000c0e7820 */ /* 0x040fe20000410000 */
[----:B------:R-:W-:-:S04]  /*10f70*/  FSETP.NE.FTZ.AND P0, PT, R12, RZ, PT ;  /* 0x000000ff0c00720b */ /* 0x000fc80003f15000 */
[----:B------:R-:W-:-:S09]  /*10f80*/  FSETP.NE.FTZ.AND P3, PT, R14, RZ, PT ;  /* 0x000000ff0e00720b */ /* 0x000fd20003f75000 */
[----:B------:R-:W-:Y:S01]  /*10f90*/  @P0 MUFU.RCP R8, R12 ;  /* 0x0000000c00080308 */ /* 0x000fe20000001000 */
[----:B0-----:R-:W-:-:S03]  /*10fa0*/  @P2 FMUL.FTZ R5, R5, 0.69314718246459960938 ;  /* 0x3f31721805052820 */ /* 0x001fc60000410000 */
[----:B------:R-:W-:Y:S01]  /*10fb0*/  @P3 FMUL.FTZ R2, R2, 0.69314718246459960938 ;  /* 0x3f31721802023820 */ /* 0x000fe20000410000 */
[----:B------:R-:W-:-:S03]  /*10fc0*/  @P2 FFMA.FTZ R60, R6, R3, R5 ;  /* 0x00000003063c2223 */ /* 0x000fc60000010005 */
[----:B------:R-:W0:Y:S02]  /*10fd0*/  @P3 MUFU.LG2 R7, R14 ;  /* 0x0000000e00073308 */ /* 0x000e240000000c00 */
[----:B0-----:R-:W-:-:S04]  /*10fe0*/  @P3 FMUL.FTZ R7, R7, 0.69314718246459960938 ;  /* 0x3f31721807073820 */ /* 0x001fc80000410000 */
[----:B------:R-:W-:Y:S01]  /*10ff0*/  @P3 FFMA.FTZ R61, R2, R0, R7 ;  /* 0x00000000023d3223 */ /* 0x000fe20000010007 */
[----:B------:R-:W-:Y:S02]  /*11000*/  WARPGROUP.DEPBAR.LE gsb0, 0x0 ;  /* 0x00008000000079c5 */ /* 0x000fe40000010000 */
[----:B------:R-:W-:-:S06]  /*11010*/  WARPGROUP.ARRIVE ;  /* 0x00000000000079c5 */ /* 0x000fcc0000000000 */
[----:B------:R-:W-:Y:S01]  /*11020*/  QGMMA.64x64x32.F32.E4M3.E4M3 R24, R136, gdesc[UR4], R24, gsb0 ;  /* 0x00e0000488187df3 */ /* 0x000fe20008000818 */
[-C--:B--2---:R-:W-:Y:S01]  /*11030*/  FMUL.FTZ R0, R4, R11.reuse ;  /* 0x0000000b04007220 */ /* 0x084fe20000410000 */
[----:B------:R-:W-:Y:S01]  /*11040*/  FMUL.FTZ R8, R8, R11 ;  /* 0x0000000b08087220 */ /* 0x000fe20000410000 */
[----:B------:R-:W-:Y:S02]  /*11050*/  WARPGROUP.DEPBAR.LE gsb0, 0x0 ;  /* 0x00008000000079c5 */ /* 0x000fe40000010000 */
[----:B------:R-:W-:Y:S05]  /*11060*/  @!P1 BRA `(.L_x_13022) ;  /* 0x0000000000049947 */ /* 0x000fea0003800000 */
[----:B------:R-:W-:Y:S01]  /*11070*/  BPT.TRAP 0x1 ;  /* 0x000000040000795c */ /* 0x000fe20000300000 */
.L_x_13022:
        /* <DEDUP_REMOVED lines=45> */
.L_x_12960:
[----:B------:R-:W2:Y:S01]  /*11350*/  LDL R77, [R1+0x54] ;  /* 0x00005400014d7983 */ /* 0x000ea20000100800 */
[----:B------:R-:W1:Y:S01]  /*11360*/  S2UR UR4, SR_CgaCtaId ;  /* 0x00000000000479c3 */ /* 0x000e620000008800 */
[----:B------:R-:W-:Y:S01]  /*11370*/  MOV R16, 0x400 ;  /* 0x0000040000107802 */ /* 0x000fe20000000f00 */
[----:B------:R-:W-:Y:S01]  /*11380*/  BSSY B0, `(.L_x_13023) ;  /* 0x00002a1000007945 */ /* 0x000fe20003800000 */
[----:B------:R-:W3:Y:S01]  /*11390*/  S2R R8, SR_TID.X ;  /* 0x0000000000087919 */ /* 0x000ee20000002100 */
[----:B-1----:R-:W-:-:S05]  /*113a0*/  IMAD.U32 R0, RZ, RZ, UR4 ;  /* 0x00000004ff007e24 */ /* 0x002fca000f8e00ff */
[----:B------:R1:W-:Y:S01]  /*113b0*/  STL [R1+0x20], R0 ;  /* 0x0000200001007387 */ /* 0x0003e20000100800 */
[----:B------:R-:W-:Y:S01]  /*113c0*/  LEA R16, R0, R16, 0x18 ;  /* 0x0000001000107211 */ /* 0x000fe200078ec0ff */
[----:B------:R-:W-:Y:S01]  /*113d0*/  BAR.SYNC.DEFER_BLOCKING 0x5, 0x200 ;  /* 0x0148000000007b1d */ /* 0x000fe20000010000 */
[----:B---3--:R-:W-:-:S05]  /*113e0*/  VIADD R83, R8, 0xffffff80 ;  /* 0xffffff8008537836 */ /* 0x008fca0000000000 */
[----:B------:R-:W-:-:S04]  /*113f0*/  SHF.R.S32.HI R75, RZ, 0x1f, R83 ;  /* 0x0000001fff4b7819 */ /* 0x000fc80000011453 */
[----:B------:R-:W-:-:S04]  /*11400*/  LEA.HI R75, R75, R83, RZ, 0x3 ;  /* 0x000000534b4b7211 */ /* 0x000fc800078f18ff */
[----:B------:R-:W-:-:S05]  /*11410*/  LOP3.LUT R75, R75, 0xfffffff8, RZ, 0xc0, !PT ;  /* 0xfffffff84b4b7812 */ /* 0x000fca00078ec0ff */
[----:B------:R-:W-:-:S04]  /*11420*/  IMAD.IADD R75, R83, 0x1, -R75 ;  /* 0x00000001534b7824 */ /* 0x000fc800078e0a4b */
[----:B-1----:R-:W-:Y:S01]  /*11430*/  IMAD.SHL.U32 R0, R75, 0x8, RZ ;  /* 0x000000084b007824 */ /* 0x002fe200078e00ff */
[----:B-----5:R1:W3:Y:S04]  /*11440*/  LDS.128 R24, [R16+0x132d0] ;  /* 0x0132d00010187984 */ /* 0x0202e80000000c00 */
[----:B------:R-:W-:Y:S01]  /*11450*/  SHF.R.S32.HI R63, RZ, 0x1f, R0 ;  /* 0x0000001fff3f7819 */ /* 0x000fe20000011400 */
[----:B------:R-:W-:Y:S06]  /*11460*/  BAR.ARV 0x4, 0x200 ;  /* 0x0108000000007b1d */ /* 0x000fec0000002000 */
[----:B--2---:R-:W-:-:S13]  /*11470*/  ISETP.NE.AND P1, PT, R77, RZ, PT ;  /* 0x000000ff4d00720c */ /* 0x004fda0003f25270 */
[----:B------:R-:W2:Y:S02]  /*11480*/  @!P1 LDC R77, c[0x0][0xad4] ;  /* 0x0002b500ff4d9b82 */ /* 0x000ea40000000800 */
[----:B--2---:R1:W-:Y:S01]  /*11490*/  @!P1 STL [R1+0x54], R77 ;  /* 0x0000544d01009387 */ /* 0x0043e20000100800 */
[----:B---3--:R-:W-:Y:S05]  /*114a0*/  @P0 BRA `(.L_x_13024) ;  /* 0x0000001c00b40947 */ /* 0x008fea0003800000 */
[----:B------:R-:W2:Y:S01]  /*114b0*/  LDL.LU R12, [R1+0x50] ;  /* 0x00005000010c7983 */ /* 0x000ea20000300800 */
[----:B0-----:R-:W-:Y:S01]  /*114c0*/  IMAD.SHL.U32 R2, R8, 0x4, RZ ;  /* 0x0000000408027824 */ /* 0x001fe200078e00ff */
[----:B------:R-:W-:Y:S01]  /*114d0*/  ULDC.64 UR4, c[0x4][0x38] ;  /* 0x01000e0000047ab9 */ /* 0x000fe20000000a00 */
[----:B------:R-:W-:Y:S01]  /*114e0*/  ULDC.64 UR6, c[0x0][0xc08] ;  /* 0x0003020000067ab9 */ /* 0x000fe20000000a00 */
[----:B------:R-:W3:Y:S04]  /*114f0*/  LDL.LU R14, [R1+0x64] ;  /* 0x00006400010e7983 */ /* 0x000ee80000300800 */
[----:B------:R-:W4:Y:S01]  /*11500*/  LDL R24, [R1+0x90] ;  /* 0x0000900001187983 */ /* 0x000f220000100800 */
[----:B------:R-:W-:-:S03]  /*11510*/  LOP3.LUT R2, R2, 0xc, RZ, 0xc0, !PT ;  /* 0x0000000c02027812 */ /* 0x000fc600078ec0ff */
[----:B------:R-:W3:Y:S01]  /*11520*/  LDL R21, [R1+0x3c] ;  /* 0x00003c0001157983 */ /* 0x000ee20000100800 */
[----:B------:R-:W-:Y:S01]  /*11530*/  BAR.SYNC.DEFER_BLOCKING 0x1, 0x180 ;  /* 0x0046000000007b1d */ /* 0x000fe20000010000 */
[----:B------:R-:W-:-:S05]  /*11540*/  IADD3 R2, P0, R2, UR4, RZ ;  /* 0x0000000402027c10 */ /* 0x000fca000ff1e0ff */
[----:B------:R-:W-:Y:S01]  /*11550*/  IMAD.X R3, RZ, RZ, UR5, P0 ;  /* 0x00000005ff037e24 */ /* 0x000fe200080e06ff */
[----:B------:R-:W-:Y:S01]  /*11560*/  ULDC.64 UR4, c[0x0][0xc00] ;  /* 0x0003000000047ab9 */ /* 0x000fe20000000a00 */
[----:B------:R-:W3:Y:S04]  /*11570*/  LDL.LU R88, [R1+0x58] ;  /* 0x0000580001587983 */ /* 0x000ee80000300800 */
[----:B------:R0:W3:Y:S04]  /*11580*/  LDG.E.CONSTANT R10, desc[UR40][R2.64] ;  /* 0x00000028020a7981 */ /* 0x0000e8000c1e9900 */
[----:B------:R-:W3:Y:S01]  /*11590*/  LDL.LU R87, [R1+0x5c] ;  /* 0x00005c0001577983 */ /* 0x000ee20000300800 */
[----:B------:R-:W1:Y:S01]  /*115a0*/  S2R R9, SR_SWINHI ;  /* 0x0000000000097919 */ /* 0x000e620000002f00 */
        /* <DEDUP_REMOVED lines=10> */
[----:B0-----:R-:W-:Y:S02]  /*11650*/  MOV R2, R16 ;  /* 0x0000001000027202 */ /* 0x001fe40000000f00 */
[----:B-1----:R-:W-:Y:S02]  /*11660*/  MOV R3, R9 ;  /* 0x0000000900037202 */ /* 0x002fe40000000f00 */
        /* <DEDUP_REMOVED lines=25> */
[----:B----4-:R-:W-:-:S03]  /*11800*/  IMAD.WIDE R4, R24, 0x2, R2 ;  /* 0x0000000218047825 */ /* 0x010fc600078e0202 */
[C---:B------:R-:W-:Y:S02]  /*11810*/  IADD3 R7, P3, R4.reuse, 0x20, RZ ;  /* 0x0000002004077810 */ /* 0x040fe40007f7e0ff */
[C---:B------:R-:W-:Y:S02]  /*11820*/  LOP3.LUT R9, R4.reuse, 0x380, RZ, 0xc0, !PT ;  /* 0x0000038004097812 */ /* 0x040fe400078ec0ff */
[----:B------:R-:W-:Y:S02]  /*11830*/  LOP3.LUT R8, R7, 0x380, RZ, 0xc0, !PT ;  /* 0x0000038007087812 */ /* 0x000fe400078ec0ff */
[----:B------:R-:W-:Y:S02]  /*11840*/  SHF.R.U64 R9, R9, 0x3, RZ ;  /* 0x0000000309097819 */ /* 0x000fe400000012ff */
[C---:B------:R-:W-:Y:S02]  /*11850*/  IADD3 R29, P2, R4.reuse, 0x40, RZ ;  /* 0x00000040041d7810 */ /* 0x040fe40007f5e0ff */
[----:B------:R-:W-:-:S02]  /*11860*/  IADD3 R33, P1, R4, 0x60, RZ ;  /* 0x0000006004217810 */ /* 0x000fc40007f3e0ff */
[----:B------:R-:W-:Y:S01]  /*11870*/  SHF.R.U64 R8, R8, 0x3, RZ ;  /* 0x0000000308087819 */ /* 0x000fe200000012ff */
[----:B--2---:R-:W-:Y:S01]  /*11880*/  IMAD.MOV.U32 R86, RZ, RZ, R12 ;  /* 0x000000ffff567224 */ /* 0x004fe200078e000c */
[----:B------:R-:W-:Y:S02]  /*11890*/  LOP3.LUT R4, R9, R4, RZ, 0x3c, !PT ;  /* 0x0000000409047212 */ /* 0x000fe400078e3cff */
[----:B------:R-:W-:Y:S02]  /*118a0*/  LOP3.LUT R6, R29, 0x380, RZ, 0xc0, !PT ;  /* 0x000003801d067812 */ /* 0x000fe400078ec0ff */
[----:B------:R-:W-:Y:S01]  /*118b0*/  LOP3.LUT R12, R33, 0x380, RZ, 0xc0, !PT ;  /* 0x00000380210c7812 */ /* 0x000fe200078ec0ff */
[--C-:B------:R-:W-:Y:S01]  /*118c0*/  IMAD.X R65, RZ, RZ, R5.reuse, P2 ;  /* 0x000000ffff417224 */ /* 0x100fe200010e0605 */
[----:B------:R-:W-:Y:S01]  /*118d0*/  LOP3.LUT R8, R8, R7, RZ, 0x3c, !PT ;  /* 0x0000000708087212 */ /* 0x000fe200078e3cff */
[--C-:B------:R-:W-:Y:S01]  /*118e0*/  IMAD.X R7, RZ, RZ, R5.reuse, P1 ;  /* 0x000000ffff077224 */ /* 0x100fe200008e0605 */
[----:B------:R-:W-:Y:S01]  /*118f0*/  MOV R62, R4 ;  /* 0x00000004003e7202 */ /* 0x000fe20000000f00 */
[----:B------:R-:W-:Y:S01]  /*11900*/  IMAD.X R9, RZ, RZ, R5, P3 ;  /* 0x000000ffff097224 */ /* 0x000fe200018e0605 */
[----:B------:R-:W-:-:S02]  /*11910*/  SHF.R.U64 R6, R6, 0x3, RZ ;  /* 0x0000000306067819 */ /* 0x000fc400000012ff */
[----:B---3--:R-:W-:Y:S01]  /*11920*/  LOP3.LUT R5, R10, 0x2, RZ, 0x3c, !PT ;  /* 0x000000020a057812 */ /* 0x008fe200078e3cff */
[----:B------:R-:W-:Y:S01]  /*11930*/  IMAD.MOV.U32 R81, RZ, RZ, R21 ;  /* 0x000000ffff517224 */ /* 0x000fe200078e0015 */
[----:B------:R-:W-:Y:S02]  /*11940*/  SHF.R.U64 R12, R12, 0x3, RZ ;  /* 0x000000030c0c7819 */ /* 0x000fe400000012ff */
[----:B------:R-:W-:Y:S01]  /*11950*/  SEL R21, R42, R43, P0 ;  /* 0x0000002b2a157207 */ /* 0x000fe20000000000 */
[----:B------:R-:W-:Y:S01]  /*11960*/  SHFL.IDX PT, R48, R15, R10, 0x1c1f ;  /* 0x001c1f0a0f307589 */ /* 0x000fe200000e0000 */
[----:B------:R-:W-:Y:S02]  /*11970*/  SEL R42, R43, R42, P0 ;  /* 0x0000002a2b2a7207 */ /* 0x000fe40000000000 */
[----:B------:R-:W-:Y:S01]  /*11980*/  LOP3.LUT R64, R6, R29, RZ, 0x3c, !PT ;  /* 0x0000001d06407212 */ /* 0x000fe200078e3cff */
[----:B------:R-:W0:Y:S01]  /*11990*/  SHFL.IDX PT, R47, R34, R5, 0x1c1f ;  /* 0x001c1f05222f7589 */ /* 0x000e2200000e0000 */
[----:B------:R-:W-:Y:S01]  /*119a0*/  LOP3.LUT R6, R12, R33, RZ, 0x3c, !PT ;  /* 0x000000210c067212 */ /* 0x000fe200078e3cff */
[----:B------:R-:W-:Y:S01]  /*119b0*/  IMAD.MOV.U32 R85, RZ, RZ, R14 ;  /* 0x000000ffff557224 */ /* 0x000fe200078e000e */
[----:B------:R-:W-:Y:S01]  /*119c0*/  MOV R64, R64 ;  /* 0x0000004000407202 */ /* 0x000fe20000000f00 */
[----:B------:R-:W-:Y:S01]  /*119d0*/  SHFL.IDX PT, R14, R45, R10, 0x1c1f ;  /* 0x001c1f0a2d0e7589 */ /* 0x000fe200000e0000 */
[----:B------:R-:W-:-:S03]  /*119e0*/  MOV R65, R6 ;  /* 0x0000000600417202 */ /* 0x000fc60000000f00 */
[----:B------:R-:W-:Y:S04]  /*119f0*/  SHFL.IDX PT, R49, R49, R10, 0x1c1f ;  /* 0x001c1f0a31317589 */ /* 0x000fe800000e0000 */
[----:B------:R-:W1:Y:S04]  /*11a00*/  SHFL.IDX PT, R50, R66, R5, 0x1c1f ;  /* 0x001c1f0542327589 */ /* 0x000e6800000e0000 */
[----:B------:R-:W-:Y:S04]  /*11a10*/  SHFL.IDX PT, R28, R71, R10, 0x1c1f ;  /* 0x001c1f0a471c7589 */ /* 0x000fe800000e0000 */
[----:B------:R-:W2:Y:S04]  /*11a20*/  SHFL.IDX PT, R29, R78, R5, 0x1c1f ;  /* 0x001c1f054e1d7589 */ /* 0x000ea800000e0000 */
[----:B------:R-:W-:Y:S04]  /*11a30*/  SHFL.IDX PT, R44, R13, R10, 0x1c1f ;  /* 0x001c1f0a0d2c7589 */ /* 0x000fe800000e0000 */
[----:B------:R-:W3:Y:S04]  /*11a40*/  SHFL.IDX PT, R45, R68, R5, 0x1c1f ;  /* 0x001c1f05442d7589 */ /* 0x000ee800000e0000 */
[----:B------:R-:W-:Y:S04]  /*11a50*/  SHFL.IDX PT, R52, R21, R10, 0x1c1f ;  /* 0x001c1f0a15347589 */ /* 0x000fe800000e0000 */
[----:B------:R-:W4:Y:S01]  /*11a60*/  SHFL.IDX PT, R51, R42, R5, 0x1c1f ;  /* 0x001c1f052a337589 */ /* 0x000f2200000e0000 */
[----:B------:R-:W-:-:S03]  /*11a70*/  MOV R24, R8 ;  /* 0x0000000800187202 */ /* 0x000fc60000000f00 */
[----:B------:R-:W-:Y:S04]  /*11a80*/  SHFL.IDX PT, R4, R73, R10, 0x1c1f ;  /* 0x001c1f0a49047589 */ /* 0x000fe800000e0000 */
[----:B------:R-:W-:Y:S04]  /*11a90*/  SHFL.IDX PT, R12, R41, R10, 0x1c1f ;  /* 0x001c1f0a290c7589 */ /* 0x000fe800000e0000 */
[----:B------:R-:W4:Y:S04]  /*11aa0*/  SHFL.IDX PT, R7, R80, R5, 0x1c1f ;  /* 0x001c1f0550077589 */ /* 0x000f2800000e0000 */
[----:B------:R-:W4:Y:S04]  /*11ab0*/  SHFL.IDX PT, R15, R30, R5, 0x1c1f ;  /* 0x001c1f051e0f7589 */ /* 0x000f2800000e0000 */
[----:B------:R-:W-:Y:S04]  /*11ac0*/  SHFL.IDX PT, R40, R11, R10, 0x1c1f ;  /* 0x001c1f0a0b287589 */ /* 0x000fe800000e0000 */
[----:B------:R-:W-:Y:S04]  /*11ad0*/  SHFL.IDX PT, R53, R53, R10, 0x1c1f ;  /* 0x001c1f0a35357589 */ /* 0x000fe800000e0000 */
[----:B------:R-:W4:Y:S04]  /*11ae0*/  SHFL.IDX PT, R41, R20, R5, 0x1c1f ;  /* 0x001c1f0514297589 */ /* 0x000f2800000e0000 */
[----:B------:R0:W4:Y:S04]  /*11af0*/  SHFL.IDX PT, R54, R46, R5, 0x1c1f ;  /* 0x001c1f052e367589 */ /* 0x00012800000e0000 */
[----:B------:R-:W-:Y:S04]  /*11b00*/  SHFL.IDX PT, R32, R67, R10, 0x1c1f ;  /* 0x001c1f0a43207589 */ /* 0x000fe800000e0000 */
[----:B------:R-:W-:Y:S04]  /*11b10*/  SHFL.IDX PT, R36, R37, R10, 0x1c1f ;  /* 0x001c1f0a25247589 */ /* 0x000fe800000e0000 */
[----:B------:R-:W4:Y:S04]  /*11b20*/  SHFL.IDX PT, R33, R56, R5, 0x1c1f ;  /* 0x001c1f0538217589 */ /* 0x000f2800000e0000 */
[----:B------:R-:W4:Y:S04]  /*11b30*/  SHFL.IDX PT, R37, R72, R5, 0x1c1f ;  /* 0x001c1f0548257589 */ /* 0x000f2800000e0000 */
[----:B------:R-:W4:Y:S04]  /*11b40*/  SHFL.IDX PT, R13, R70, R5, 0x1c1f ;  /* 0x001c1f05460d7589 */ /* 0x000f2800000e0000 */
[----:B------:R-:W-:Y:S04]  /*11b50*/  SHFL.IDX PT, R56, R31, R10, 0x1c1f ;  /* 0x001c1f0a1f387589 */ /* 0x000fe800000e0000 */
[----:B------:R4:W4:Y:S04]  /*11b60*/  SHFL.IDX PT, R55, R38, R5, 0x1c1f ;  /* 0x001c1f0526377589 */ /* 0x00092800000e0000 */
[----:B------:R-:W-:Y:S04]  /*11b70*/  SHFL.IDX PT, R6, R69, R10, 0x1c1f ;  /* 0x001c1f0a45067589 */ /* 0x000fe800000e0000 */
[----:B------:R-:W4:Y:S04]  /*11b80*/  SHFL.IDX PT, R9, R76, R5, 0x1c1f ;  /* 0x001c1f054c097589 */ /* 0x000f2800000e0000 */
[----:B------:R-:W-:Y:S04]  /*11b90*/  SHFL.IDX PT, R8, R59, R10, 0x1c1f ;  /* 0x001c1f0a3b087589 */ /* 0x000fe800000e0000 */
[----:B------:R-:W4:Y:S04]  /*11ba0*/  SHFL.IDX PT, R11, R74, R5, 0x1c1f ;  /* 0x001c1f054a0b7589 */ /* 0x000f2800000e0000 */
[----:B------:R-:W-:Y:S04]  /*11bb0*/  SHFL.IDX PT, R57, R57, R10, 0x1c1f ;  /* 0x001c1f0a39397589 */ /* 0x000fe800000e0000 */
[----:B------:R-:W4:Y:S01]  /*11bc0*/  SHFL.IDX PT, R58, R58, R5, 0x1c1f ;  /* 0x001c1f053a3a7589 */ /* 0x000f2200000e0000 */
[----:B0-----:R-:W-:-:S02]  /*11bd0*/  SEL R46, R48, R47, P0 ;  /* 0x0000002f302e7207 */ /* 0x001fc40000000000 */
[----:B------:R-:W-:Y:S02]  /*11be0*/  SEL R48, R47, R48, P0 ;  /* 0x000000302f307207 */ /* 0x000fe40000000000 */
[----:B-1----:R-:W-:Y:S02]  /*11bf0*/  SEL R47, R49, R50, P0 ;  /* 0x00000032312f7207 */ /* 0x002fe40000000000 */
[----:B--2---:R-:W-:Y:S02]  /*11c00*/  SEL R20, R28, R29, P0 ;  /* 0x0000001d1c147207 */ /* 0x004fe40000000000 */
[----:B---3--:R-:W-:Y:S02]  /*11c10*/  SEL R42, R44, R45, P0 ;  /* 0x0000002d2c2a7207 */ /* 0x008fe40000000000 */
        /* <DEDUP_REMOVED lines=55> */
[----:B------:R-:W2:Y:S01]  /*11f90*/  LDC.64 R6, c[0x0][0xba8] ;  /* 0x0002ea00ff067b82 */ /* 0x000ea20000000a00 */
[----:B------:R-:W3:Y:S01]  /*11fa0*/  @P0 LDG.E R62, desc[UR40][R58.64] ;  /* 0x000000283a3e0981 */ /* 0x000ee2000c1e1900 */
[----:B-1----:R-:W-:-:S05]  /*11fb0*/  IMAD.MOV.U32 R14, RZ, RZ, 0x9b8 ;  /* 0x000009b8ff0e7424 */ /* 0x002fca00078e00ff */
[----:B------:R-:W-:-:S04]  /*11fc0*/  SEL R14, R14, 0x978, P3 ;  /* 0x000009780e0e7807 */ /* 0x000fc80001800000 */
[----:B------:R-:W1:Y:S01]  /*11fd0*/  LDC.64 R10, c[0x0][R14+0x220] ;  /* 0x000088000e0a7b82 */ /* 0x000e620000000a00 */
[----:B------:R-:W-:-:S07]  /*11fe0*/  ISETP.NE.U32.AND P1, PT, RZ, UR6, PT ;  /* 0x00000006ff007c0c */ /* 0x000fce000bf25070 */
[----:B------:R-:W4:Y:S01]  /*11ff0*/  LDC.64 R12, c[0x0][R14+0x218] ;  /* 0x000086000e0c7b82 */ /* 0x000f220000000a00 */
[----:B------:R-:W-:Y:S02]  /*12000*/  ISETP.NE.AND.EX P1, PT, RZ, UR7, PT, P1 ;  /* 0x00000007ff007c0c */ /* 0x000fe4000bf25310 */
[----:B0-----:R-:W-:-:S05]  /*12010*/  ISETP.NE.AND P4, PT, R24, 0x1, PT ;  /* 0x000000011800780c */ /* 0x001fca0003f85270 */
[----:B------:R-:W0:Y:S06]  /*12020*/  LDC.64 R8, c[0x0][R14+0x228] ;  /* 0x00008a000e087b82 */ /* 0x000e2c0000000a00 */
[----:B------:R-:W-:Y:S01]  /*12030*/  @P1 IADD3 R66, P2, R88, UR6, RZ ;  /* 0x0000000658421c10 */ /* 0x000fe2000ff5e0ff */
[----:B------:R-:W-:Y:S01]  /*12040*/  ULDC UR6, c[0x0][0xa88] ;  /* 0x0002a20000067ab9 */ /* 0x000fe20000000800 */
[----:B------:R3:W3:Y:S01]  /*12050*/  LDC.64 R4, c[0x0][R14+0x210] ;  /* 0x000084000e047b82 */ /* 0x0006e20000000a00 */
[----:B------:R-:W-:Y:S01]  /*12060*/  IMAD.U32 R69, RZ, RZ, UR6 ;  /* 0x00000006ff457e24 */ /* 0x000fe2000f8e00ff */
[----:B------:R-:W-:-:S02]  /*12070*/  @P1 IADD3.X R67, R87, UR7, RZ, P2, !PT ;  /* 0x0000000757431c10 */ /* 0x000fc400097fe4ff */
[----:B------:R-:W-:-:S03]  /*12080*/  ISETP.NE.U32.AND P2, PT, RZ, UR4, PT ;  /* 0x00000004ff007c0c */ /* 0x000fc6000bf45070 */
[----:B------:R2:W5:Y:S01]  /*12090*/  @P1 LDG.E R69, desc[UR40][R66.64] ;  /* 0x0000002842451981 */ /* 0x000562000c1e1900 */
[----:B------:R-:W-:Y:S01]  /*120a0*/  ISETP.NE.AND.EX P2, PT, RZ, UR5, PT, P2 ;  /* 0x00000005ff007c0c */ /* 0x000fe2000bf45320 */
[----:B------:R-:W3:Y:S08]  /*120b0*/  @P4 LDC R73, c[0x0][0xbf0] ;  /* 0x0002fc00ff494b82 */ /* 0x000ef00000000800 */
[----:B--2---:R-:W2:Y:S01]  /*120c0*/  @P4 LDC R66, c[0x0][0xbec] ;  /* 0x0002fb00ff424b82 */ /* 0x004ea20000000800 */
[----:B------:R-:W-:-:S02]  /*120d0*/  SEL R64, R86, RZ, !P2 ;  /* 0x000000ff56407207 */ /* 0x000fc40005000000 */
[----:B------:R-:W-:-:S03]  /*120e0*/  SEL R15, R85, RZ, !P2 ;  /* 0x000000ff550f7207 */ /* 0x000fc60005000000 */
[-C--:B-1----:R-:W-:Y:S02]  /*120f0*/  IMAD R11, R11, R64.reuse, RZ ;  /* 0x000000400b0b7224 */ /* 0x082fe400078e02ff */
[----:B------:R-:W1:Y:S02]  /*12100*/  @!P3 LDC R6, c[0x0][0xb50] ;  /* 0x0002d400ff06bb82 */ /* 0x000e640000000800 */
[C---:B------:R-:W-:Y:S02]  /*12110*/  IMAD R71, R10.reuse, R15, R11 ;  /* 0x0000000f0a477224 */ /* 0x040fe400078e020b */
[----:B------:R-:W-:-:S04]  /*12120*/  IMAD.WIDE.U32 R10, R10, R64, RZ ;  /* 0x000000400a0a7225 */ /* 0x000fc800078e00ff */
[----:B------:R-:W1:Y:S01]  /*12130*/  @!P3 LDC R7, c[0x0][0xb54] ;  /* 0x0002d500ff07bb82 */ /* 0x000e620000000800 */
[-C--:B----4-:R-:W-:Y:S02]  /*12140*/  IMAD R65, R13, R81.reuse, RZ ;  /* 0x000000510d417224 */ /* 0x090fe400078e02ff */
[----:B------:R-:W-:-:S04]  /*12150*/  IMAD.WIDE.U32 R12, R12, R81, RZ ;  /* 0x000000510c0c7225 */ /* 0x000fc800078e00ff */
[----:B------:R-:W-:Y:S01]  /*12160*/  IMAD.IADD R15, R84, 0x1, R82 ;  /* 0x00000001540f7824 */ /* 0x000fe200078e0252 */
[----:B------:R-:W-:Y:S01]  /*12170*/  SEL R67, R79, RZ, P3 ;  /* 0x000000ff4f437207 */ /* 0x000fe20001800000 */
[----:B------:R-:W-:Y:S02]  /*12180*/  IMAD.IADD R71, R11, 0x1, R71 ;  /* 0x000000010b477824 */ /* 0x000fe400078e0247 */
[----:B------:R-:W-:Y:S02]  /*12190*/  IMAD.MOV.U32 R11, RZ, RZ, R15 ;  /* 0x000000ffff0b7224 */ /* 0x000fe400078e000f */
[----:B------:R-:W-:Y:S02]  /*121a0*/  IMAD.IADD R68, R13, 0x1, R65 ;  /* 0x000000010d447824 */ /* 0x000fe400078e0241 */
[-C--:B0-----:R-:W-:Y:S02]  /*121b0*/  IMAD R13, R9, R67.reuse, RZ ;  /* 0x00000043090d7224 */ /* 0x081fe400078e02ff */
[----:B------:R-:W-:-:S04]  /*121c0*/  IMAD.WIDE.U32 R8, R8, R67, RZ ;  /* 0x0000004308087225 */ /* 0x000fc800078e00ff */
[----:B------:R-:W-:Y:S01]  /*121d0*/  IMAD.IADD R13, R9, 0x1, R13 ;  /* 0x00000001090d7824 */ /* 0x000fe200078e020d */
[--C-:B---3--:R-:W-:Y:S01]  /*121e0*/  IADD3 R12, P2, P5, R10, R12, R62.reuse ;  /* 0x0000000c0a0c7210 */ /* 0x108fe20007d5e03e */
[----:B--2---:R-:W-:Y:S01]  /*121f0*/  @P4 IMAD.HI.U32 R10, R15, R66, RZ ;  /* 0x000000420f0a4227 */ /* 0x004fe200078e00ff */
        /* <DEDUP_REMOVED lines=20> */
.L_x_13025:
[----:B------:R-:W2:Y:S01]  /*12340*/  LDL R11, [R1+0x8c] ;  /* 0x00008c00010b7983 */ /* 0x000ea20000100800 */
[----:B------:R-:W0:Y:S03]  /*12350*/  S2R R5, SR_TID.X ;  /* 0x0000000000057919 */ /* 0x000e260000002100 */
[----:B------:R-:W-:Y:S04]  /*12360*/  SHFL.IDX PT, R6, R10, RZ, 0x1c1f ;  /* 0x001c1fff0a067589 */ /* 0x000fe800000e0000 */
[----:B------:R-:W1:Y:S04]  /*12370*/  SHFL.IDX PT, R7, R4, RZ, 0x1c1f ;  /* 0x001c1fff04077589 */ /* 0x000e6800000e0000 */
[----:B------:R-:W-:Y:S01]  /*12380*/  SHFL.IDX PT, R8, R10, 0x1, 0x1c1f ;  /* 0x003c1f000a087f89 */ /* 0x000fe200000e0000 */
[----:B0-----:R-:W-:-:S05]  /*12390*/  VIADD R12, R5, 0xffffff80 ;  /* 0xffffff80050c7836 */ /* 0x001fca0000000000 */
[----:B------:R-:W-:-:S04]  /*123a0*/  SHF.R.S32.HI R5, RZ, 0x1f, R12 ;  /* 0x0000001fff057819 */ /* 0x000fc8000001140c */
[----:B------:R-:W-:-:S04]  /*123b0*/  LEA.HI R5, R5, R12, RZ, 0x7 ;  /* 0x0000000c05057211 */ /* 0x000fc800078f38ff */
[----:B------:R-:W-:Y:S01]  /*123c0*/  LOP3.LUT R5, R5, 0xffffff80, RZ, 0xc0, !PT ;  /* 0xffffff8005057812 */ /* 0x000fe200078ec0ff */
[----:B------:R-:W0:Y:S04]  /*123d0*/  SHFL.IDX PT, R9, R4, 0x1, 0x1c1f ;  /* 0x003c1f0004097f89 */ /* 0x000e2800000e0000 */
[----:B------:R-:W-:Y:S02]  /*123e0*/  IMAD.IADD R5, R12, 0x1, -R5 ;  /* 0x000000010c057824 */ /* 0x000fe400078e0a05 */
[----:B-----5:R-:W-:-:S03]  /*123f0*/  IMAD R58, R69, R24, RZ ;  /* 0x00000018453a7224 */ /* 0x020fc600078e02ff */
[----:B------:R-:W-:Y:S01]  /*12400*/  LOP3.LUT P0, RZ, R5, 0x3, RZ, 0xc0, !PT ;  /* 0x0000000305ff7812 */ /* 0x000fe2000780c0ff */
[----:B--2---:R-:W-:-:S04]  /*12410*/  IMAD.IADD R13, R11, 0x1, R82 ;  /* 0x000000010b0d7824 */ /* 0x004fc800078e0252 */
[C---:B------:R-:W-:Y:S01]  /*12420*/  VIADD R5, R13.reuse, 0x8 ;  /* 0x000000080d057836 */ /* 0x040fe20000000000 */
[----:B------:R-:W-:-:S04]  /*12430*/  ISETP.GE.OR P1, PT, R13, R58, P0 ;  /* 0x0000003a0d00720c */ /* 0x000fc80000726670 */
[----:B------:R-:W-:-:S09]  /*12440*/  ISETP.GE.OR P0, PT, R5, R58, P0 ;  /* 0x0000003a0500720c */ /* 0x000fd20000706670 */
[----:B-1----:R1:W-:Y:S04]  /*12450*/  @!P1 ST.E desc[UR40][R6.64], R60 ;  /* 0x0000003c06009985 */ /* 0x0023e8000c101928 */
[----:B0-----:R1:W-:Y:S01]  /*12460*/  @!P0 ST.E desc[UR40][R8.64], R61 ;  /* 0x0000003d08008985 */ /* 0x0013e2000c101928 */
[----:B------:R-:W-:Y:S05]  /*12470*/  @P3 BRA `(.L_x_13026) ;  /* 0x0000000400ac3947 */ /* 0x000fea0003800000 */
[----:B------:R-:W-:Y:S01]  /*12480*/  SHF.R.S32.HI R59, RZ, 0x1f, R83 ;  /* 0x0000001fff3b7819 */ /* 0x000fe20000011453 */
[----:B------:R-:W0:Y:S01]  /*12490*/  @P4 LDC R21, c[0x0][0xbec] ;  /* 0x0002fb00ff154b82 */ /* 0x000e220000000800 */
[----:B------:R-:W-:Y:S02]  /*124a0*/  ULDC.64 UR4, c[0x0][0xaa0] ;  /* 0x0002a80000047ab9 */ /* 0x000fe40000000a00 */
[----:B------:R-:W-:-:S04]  /*124b0*/  LEA.HI R59, R59, R83, RZ, 0x3 ;  /* 0x000000533b3b7211 */ /* 0x000fc800078f18ff */
[----:B------:R-:W-:Y:S01]  /*124c0*/  SHF.R.S32.HI R59, RZ, 0x3, R59 ;  /* 0x00000003ff3b7819 */ /* 0x000fe2000001143b */
[----:B------:R-:W2:Y:S04]  /*124d0*/  @P4 LDC R35, c[0x0][0xbf0] ;  /* 0x0002fc00ff234b82 */ /* 0x000ea80000000800 */
[----:B------:R-:W-:-:S04]  /*124e0*/  IMAD R5, R59, 0x40, R0 ;  /* 0x000000403b057824 */ /* 0x000fc800078e0200 */
[----:B------:R-:W-:-:S03]  /*124f0*/  IMAD.WIDE R2, R5, 0x2, R2 ;  /* 0x0000000205027825 */ /* 0x000fc600078e0202 */
[C---:B------:R-:W-:Y:S02]  /*12500*/  IADD3 R13, P0, R2.reuse, 0x1800, RZ ;  /* 0x00001800020d7810 */ /* 0x040fe40007f1e0ff */
[C---:B------:R-:W-:Y:S02]  /*12510*/  IADD3 R29, P1, R2.reuse, 0x3000, RZ ;  /* 0x00003000021d7810 */ /* 0x040fe40007f3e0ff */
[----:B-1----:R-:W-:Y:S02]  /*12520*/  LOP3.LUT R9, R2, 0x380, RZ, 0xc0, !PT ;  /* 0x0000038002097812 */ /* 0x002fe400078ec0ff */
        /* <DEDUP_REMOVED lines=34> */
[----:B-1----:R-:W1:Y:S01]  /*12750*/  FENCE.VIEW.ASYNC.S ;  /* 0x00000000000073c6 */ /* 0x002e620000000000 */
[----:B0-----:R-:W-:-:S04]  /*12760*/  @P4 IMAD.HI.U32 R20, R32, R21, RZ ;  /* 0x0000001520144227 */ /* 0x001fc800078e00ff */
[----:B------:R-:W-:Y:S01]  /*12770*/  IMAD R3, R81, UR5, R3 ;  /* 0x0000000551037c24 */ /* 0x000fe2000f8e0203 */
[----:B------:R-:W-:Y:S01]  /*12780*/  ULDC.64 UR4, c[0x0][0xaf0] ;  /* 0x0002bc0000047ab9 */ /* 0x000fe20000000a00 */
[----:B------:R-:W-:Y:S01]  /*12790*/  IMAD.MOV.U32 R21, RZ, RZ, R32 ;  /* 0x000000ffff157224 */ /* 0x000fe200078e0020 */
[----:B--2---:R-:W-:Y:S01]  /*127a0*/  @P4 SHF.R.U32.HI R21, RZ, R35, R20 ;  /* 0x00000023ff154219 */ /* 0x004fe20000011614 */
[----:B------:R-:W-:Y:S02]  /*127b0*/  IMAD R33, R33, UR4, RZ ;  /* 0x0000000421217c24 */ /* 0x000fe4000f8e02ff */
[----:B------:R-:W-:Y:S02]  /*127c0*/  IMAD.IADD R37, R59, 0x1, R82 ;  /* 0x000000013b257824 */ /* 0x000fe400078e0252 */
[C---:B------:R-:W-:Y:S02]  /*127d0*/  IMAD R33, R64.reuse, UR5, R33 ;  /* 0x0000000540217c24 */ /* 0x040fe4000f8e0221 */
[----:B------:R-:W-:Y:S01]  /*127e0*/  IMAD.WIDE.U32 R64, R64, UR4, R2 ;  /* 0x0000000440407c25 */ /* 0x000fe2000f8e0002 */
[----:B------:R-:W-:Y:S01]  /*127f0*/  SHF.R.S32.HI R2, RZ, 0x1f, R21 ;  /* 0x0000001fff027819 */ /* 0x000fe20000011415 */
[----:B------:R-:W-:-:S02]  /*12800*/  ULDC.64 UR4, c[0x0][0xae0] ;  /* 0x0002b80000047ab9 */ /* 0x000fc40000000a00 */
[----:B------:R-:W-:Y:S02]  /*12810*/  IMAD.MOV R3, RZ, RZ, -R21 ;  /* 0x000000ffff037224 */ /* 0x000fe400078e0a15 */
[----:B------:R-:W-:Y:S02]  /*12820*/  IMAD.IADD R65, R65, 0x1, R33 ;  /* 0x0000000141417824 */ /* 0x000fe400078e0221 */
[----:B------:R-:W-:Y:S02]  /*12830*/  IMAD R33, R24, R3, R32 ;  /* 0x0000000318217224 */ /* 0x000fe400078e0220 */
[----:B------:R-:W-:-:S03]  /*12840*/  IMAD R2, R2, UR4, RZ ;  /* 0x0000000402027c24 */ /* 0x000fc6000f8e02ff */
[----:B------:R-:W-:Y:S01]  /*12850*/  SHF.R.S32.HI R20, RZ, 0x1f, R33 ;  /* 0x0000001fff147819 */ /* 0x000fe20000011421 */
[C---:B------:R-:W-:Y:S02]  /*12860*/  IMAD R35, R21.reuse, UR5, R2 ;  /* 0x0000000515237c24 */ /* 0x040fe4000f8e0202 */
[----:B------:R-:W-:Y:S01]  /*12870*/  IMAD.WIDE.U32 R2, R21, UR4, R64 ;  /* 0x0000000415027c25 */ /* 0x000fe2000f8e0040 */
[----:B------:R-:W-:-:S03]  /*12880*/  ULDC.64 UR4, c[0x0][0xad8] ;  /* 0x0002b60000047ab9 */ /* 0x000fc60000000a00 */
[----:B------:R-:W-:Y:S02]  /*12890*/  IMAD.IADD R3, R3, 0x1, R35 ;  /* 0x0000000103037824 */ /* 0x000fe400078e0223 */
[----:B------:R-:W-:Y:S02]  /*128a0*/  IMAD R20, R20, UR4, RZ ;  /* 0x0000000414147c24 */ /* 0x000fe4000f8e02ff */
        /* <DEDUP_REMOVED lines=40> */
.L_x_13026:
[----:B------:R-:W2:Y:S01]  /*12b30*/  LDL R72, [R1+0x34] ;  /* 0x0000340001487983 */ /* 0x000ea20000100800 */
[----:B------:R-:W0:Y:S01]  /*12b40*/  @P4 LDC R0, c[0x0][0xbec] ;  /* 0x0002fb00ff004b82 */ /* 0x000e220000000800 */
[----:B------:R-:W-:Y:S01]  /*12b50*/  ULDC.64 UR4, c[0x0][0xb08] ;  /* 0x0002c20000047ab9 */ /* 0x000fe20000000a00 */
[----:B-1----:R-:W-:Y:S01]  /*12b60*/  SHF.R.S32.HI R7, RZ, 0x1f, R64 ;  /* 0x0000001fff077819 */ /* 0x002fe20000011440 */
[----:B------:R1:W5:Y:S01]  /*12b70*/  LDL R71, [R1+0x84] ;  /* 0x0000840001477983 */ /* 0x0003620000100800 */
[----:B------:R-:W-:Y:S01]  /*12b80*/  IMAD R65, R65, UR4, RZ ;  /* 0x0000000441417c24 */ /* 0x000fe2000f8e02ff */
[----:B------:R-:W-:Y:S01]  /*12b90*/  ULDC.64 UR6, c[0x0][0xb30] ;  /* 0x0002cc0000067ab9 */ /* 0x000fe20000000a00 */
        /* <DEDUP_REMOVED lines=8> */
[----:B------:R-:W-:-:S03]  /*12c20*/  IMAD.WIDE.U32 R2, R81, UR4, R2 ;  /* 0x0000000451027c25 */ /* 0x000fc6000f8e0002 */
[----:B------:R1:W5:Y:S01]  /*12c30*/  LDL R67, [R1+0x7c] ;  /* 0x00007c0001437983 */ /* 0x0003620000100800 */
[----:B------:R-:W-:-:S03]  /*12c40*/  IMAD R3, R81, UR5, R3 ;  /* 0x0000000551037c24 */ /* 0x000fc6000f8e0203 */
[----:B------:R1:W5:Y:S01]  /*12c50*/  LDL R66, [R1+0x6c] ;  /* 0x00006c0001427983 */ /* 0x0003620000100800 */
[----:B------:R-:W-:Y:S01]  /*12c60*/  ULDC.64 UR4, c[0x0][0xb40] ;  /* 0x0002d00000047ab9 */ /* 0x000fe20000000a00 */
[----:B0-----:R-:W-:-:S04]  /*12c70*/  @P4 IMAD.HI.U32 R0, R15, R0, RZ ;  /* 0x000000000f004227 */ /* 0x001fc800078e00ff */
[----:B------:R-:W-:-:S04]  /*12c80*/  IMAD R7, R7, UR4, RZ ;  /* 0x0000000407077c24 */ /* 0x000fc8000f8e02ff */
[C---:B------:R-:W-:Y:S02]  /*12c90*/  IMAD R9, R64.reuse, UR5, R7 ;  /* 0x0000000540097c24 */ /* 0x040fe4000f8e0207 */
        /* <DEDUP_REMOVED lines=33> */
[----:B------:R-:W-:Y:S01]  /*12eb0*/  VIADD R65, R72, 0x20 ;  /* 0x0000002048417836 */ /* 0x000fe20000000000 */
[----:B------:R-:W-:Y:S02]  /*12ec0*/  SHF.R.S32.HI R24, RZ, 0x1f, R59 ;  /* 0x0000001fff187819 */ /* 0x000fe4000001143b */
[----:B------:R-:W-:-:S02]  /*12ed0*/  SHF.R.S32.HI R60, RZ, 0x1f, R61 ;  /* 0x0000001fff3c7819 */ /* 0x000fc4000001143d */
        /* <DEDUP_REMOVED lines=12> */
[----:B-----5:R-:W-:Y:S01]  /*12fa0*/  ISETP.GE.AND P2, PT, R70, UR4, PT ;  /* 0x0000000446007c0c */ /* 0x020fe2000bf46270 */
        /* <DEDUP_REMOVED lines=22> */
.L_x_13029:
[----:B------:R-:W-:Y:S05]  /*13110*/  BSYNC B1 ;  /* 0x0000000000017941 */ /* 0x000fea0003800000 */
.L_x_13028:
        /* <DEDUP_REMOVED lines=17> */
[----:B-----5:R-:W-:Y:S02]  /*13230*/  ISETP.GE.AND P5, PT, R70, UR4, PT ;  /* 0x0000000446007c0c */ /* 0x020fe4000bfa6270 */
[----:B------:R-:W-:Y:S01]  /*13240*/  ISETP.GE.AND P4, PT, R68, UR4, PT ;  /* 0x0000000444007c0c */ /* 0x000fe2000bf86270 */
[----:B------:R0:W-:Y:S01]  /*13250*/  @!P0 ST.E.64 desc[UR40][R4.64], R44 ;  /* 0x0000002c04008985 */ /* 0x0001e2000c101b28 */
[----:B------:R-:W-:-:S02]  /*13260*/  @!P2 LEA.HI.X R11, R63, R7, R62, 0x2, P6 ;  /* 0x000000073f0ba211 */ /* 0x000fc400030f143e */
[CC--:B------:R-:W-:Y:S01]  /*13270*/  @!P3 LEA R12, P6, R65.reuse, R6.reuse, 0x2 ;  /* 0x00000006410cb211 */ /* 0x0c0fe200078c10ff */
[----:B------:R0:W-:Y:S03]  /*13280*/  @!P1 ST.E.64 desc[UR40][R8.64], R46 ;  /* 0x0000002e08009985 */ /* 0x0001e6000c101b28 */
[-C--:B------:R-:W-:Y:S01]  /*13290*/  @!P3 LEA.HI.X R13, R65, R7.reuse, R64, 0x2, P6 ;  /* 0x00000007410db211 */ /* 0x080fe200030f1440 */
[----:B------:R0:W-:Y:S02]  /*132a0*/  @!P2 ST.E.64 desc[UR40][R10.64], R48 ;  /* 0x000000300a00a985 */ /* 0x0001e4000c101b28 */
[-C--:B------:R-:W-:Y:S02]  /*132b0*/  @!P5 LEA R14, P0, R70, R6.reuse, 0x2 ;  /* 0x00000006460ed211 */ /* 0x080fe400078010ff */
[----:B------:R-:W-:Y:S01]  /*132c0*/  @!P4 LEA R20, P1, R68, R6, 0x2 ;  /* 0x000000064414c211 */ /* 0x000fe200078210ff */
[----:B------:R0:W-:Y:S01]  /*132d0*/  @!P3 ST.E.64 desc[UR40][R12.64], R50 ;  /* 0x000000320c00b985 */ /* 0x0001e2000c101b28 */
[----:B------:R-:W-:-:S02]  /*132e0*/  @!P5 LEA.HI.X R15, R70, R7, R71, 0x2, P0 ;  /* 0x00000007460fd211 */ /* 0x000fc400000f1447 */
[----:B------:R-:W-:Y:S02]  /*132f0*/  @!P4 LEA.HI.X R21, R68, R7, R69, 0x2, P1 ;  /* 0x000000074415c211 */ /* 0x000fe400008f1445 */
[----:B------:R-:W-:Y:S01]  /*13300*/  ISETP.GE.AND P0, PT, R66, UR4, PT ;  /* 0x0000000442007c0c */ /* 0x000fe2000bf06270 */
[----:B------:R0:W-:Y:S04]  /*13310*/  @!P5 ST.E.64 desc[UR40][R14.64], R52 ;  /* 0x000000340e00d985 */ /* 0x0001e8000c101b28 */
[----:B------:R0:W-:Y:S08]  /*13320*/  @!P4 ST.E.64 desc[UR40][R20.64], R54 ;  /* 0x000000361400c985 */ /* 0x0001f0000c101b28 */
[----:B------:R-:W-:Y:S05]  /*13330*/  @P0 BRA `(.L_x_13027) ;  /* 0x0000000800940947 */ /* 0x000fea0003800000 */
[----:B0-----:R-:W-:-:S04]  /*13340*/  LEA R2, P0, R66, R6, 0x2 ;  /* 0x0000000642027211 */ /* 0x001fc800078010ff */
[----:B------:R-:W-:-:S05]  /*13350*/  LEA.HI.X R3, R66, R7, R67, 0x2, P0 ;  /* 0x0000000742037211 */ /* 0x000fca00000f1443 */
[----:B------:R3:W-:Y:S01]  /*13360*/  ST.E.64 desc[UR40][R2.64], R56 ;  /* 0x0000003802007985 */ /* 0x0007e2000c101b28 */
[----:B------:R-:W-:Y:S05]  /*13370*/  BRA `(.L_x_13027) ;  /* 0x0000000800847947 */ /* 0x000fea0003800000 */
.L_x_13024:
[----:B------:R-:W0:Y:S01]  /*13380*/  LDL.LU R4, [R1+0x58] ;  /* 0x0000580001047983 */ /* 0x000e220000300800 */
        /* <DEDUP_REMOVED lines=9> */
[----:B0-----:R-:W-:Y:S01]  /*13420*/  IADD3 R2, P2, R4, UR4, RZ ;  /* 0x0000000404027c10 */ /* 0x001fe2000ff5e0ff */
[----:B------:R-:W-:-:S03]  /*13430*/  ULDC UR4, c[0x0][0xa88] ;  /* 0x0002a20000047ab9 */ /* 0x000fc60000000800 */
[----:B--2---:R-:W-:-:S05]  /*13440*/  IADD3.X R3, R7, UR5, RZ, P2, !PT ;  /* 0x0000000507037c10 */ /* 0x004fca00097fe4ff */
[----:B------:R-:W-:Y:S01]  /*13450*/  @P1 IADD3 R4, P2, R4, UR6, RZ ;  /* 0x0000000604041c10 */ /* 0x000fe2000ff5e0ff */
[----:B------:R-:W-:Y:S01]  /*13460*/  IMAD.U32 R14, RZ, RZ, UR4 ;  /* 0x00000004ff0e7e24 */ /* 0x000fe2000f8e00ff */
[----:B------:R0:W5:Y:S02]  /*13470*/  @P0 LDG.E R15, desc[UR40][R2.64] ;  /* 0x00000028020f0981 */ /* 0x000164000c1e1900 */
[----:B------:R-:W-:Y:S01]  /*13480*/  @P1 IADD3.X R5, R7, UR7, RZ, P2, !PT ;  /* 0x0000000707051c10 */ /* 0x000fe200097fe4ff */
[----:B---3--:R-:W-:-:S04]  /*13490*/  VIADD R32, R6, 0xffffff80 ;  /* 0xffffff8006207836 */ /* 0x008fc80000000000 */
        /* <DEDUP_REMOVED lines=8> */
.L_x_13030:
        /* <DEDUP_REMOVED lines=9> */
[----:B0-----:R-:W-:Y:S01]  /*135b0*/  IMAD R2, R14, R33, RZ ;  /* 0x000000210e027224 */ /* 0x001fe200078e02ff */
        /* <DEDUP_REMOVED lines=11> */
[----:B------:R-:W4:Y:S08]  /*13670*/  LDC.64 R8, c[0x0][R30+0x220] ;  /* 0x000088001e087b82 */ /* 0x000f300000000a00 */
[----:B------:R-:W2:Y:S08]  /*13680*/  LDC.64 R6, c[0x0][R30+0x218] ;  /* 0x000086001e067b82 */ /* 0x000eb00000000a00 */
[----:B------:R-:W5:Y:S08]  /*13690*/  LDC.64 R10, c[0x0][R30+0x228] ;  /* 0x00008a001e0a7b82 */ /* 0x000f700000000a00 */
[----:B------:R-:W1:Y:S08]  /*136a0*/  LDC.64 R4, c[0x0][R30+0x210] ;  /* 0x000084001e047b82 */ /* 0x000e700000000a00 */
[----:B------:R-:W5:Y:S08]  /*136b0*/  @P0 LDC R20, c[0x0][0xbec] ;  /* 0x0002fb00ff140b82 */ /* 0x000f700000000800 */
[----:B------:R-:W1:Y:S01]  /*136c0*/  @P0 LDC R37, c[0x0][0xbf0] ;  /* 0x0002fc00ff250b82 */ /* 0x000e620000000800 */
[----:B----4-:R-:W-:-:S07]  /*136d0*/  IMAD R9, R9, R29, RZ ;  /* 0x0000001d09097224 */ /* 0x010fce00078e02ff */
[----:B0-----:R-:W0:Y:S01]  /*136e0*/  @!P3 LDC R2, c[0x0][0xb50] ;  /* 0x0002d400ff02bb82 */ /* 0x001e220000000800 */
[----:B------:R-:W-:Y:S02]  /*136f0*/  IMAD R9, R8, R28, R9 ;  /* 0x0000001c08097224 */ /* 0x000fe400078e0209 */
[----:B-----5:R-:W-:-:S05]  /*13700*/  @P0 IMAD.HI.U32 R20, R31, R20, RZ ;  /* 0x000000141f140227 */ /* 0x020fca00078e00ff */
[----:B------:R-:W4:Y:S01]  /*13710*/  @!P3 LDC R3, c[0x0][0xb54] ;  /* 0x0002d500ff03bb82 */ /* 0x000f220000000800 */
[----:B-1----:R-:W-:Y:S01]  /*13720*/  @P0 SHF.R.U32.HI R21, RZ, R37, R20 ;  /* 0x00000025ff150219 */ /* 0x002fe20000011614 */
        /* <DEDUP_REMOVED lines=22> */
[----:B----4-:R-:W-:Y:S01]  /*13890*/  LEA.HI.X R3, R4, R3, R5, 0x2, P0 ;  /* 0x0000000304037211 */ /* 0x010fe200000f1405 */
[----:B------:R-:W-:-:S05]  /*138a0*/  IMAD.MOV.U32 R5, RZ, RZ, -0x800000 ;  /* 0xff800000ff057424 */ /* 0x000fca00078e00ff */
[----:B------:R0:W-:Y:S03]  /*138b0*/  STG.E desc[UR40][R2.64], R5 ;  /* 0x0000000502007986 */ /* 0x0001e6000c101928 */
.L_x_13032:
[----:B------:R-:W-:Y:S05]  /*138c0*/  BSYNC B1 ;  /* 0x0000000000017941 */ /* 0x000fea0003800000 */
.L_x_13031:
[----:B------:R-:W-:Y:S05]  /*138d0*/  @P2 BRA `(.L_x_13027) ;  /* 0x00000004002c2947 */ /* 0x000fea0003800000 */
[----:B------:R-:W2:Y:S01]  /*138e0*/  LDL.LU R13, [R1+0x3c] ;  /* 0x00003c00010d7983 */ /* 0x000ea20000300800 */
[----:B------:R-:W3:Y:S01]  /*138f0*/  LDC R11, c[0x0][0xbe8] ;  /* 0x0002fa00ff0b7b82 */ /* 0x000ee20000000800 */
[----:B------:R-:W-:Y:S01]  /*13900*/  SHF.R.S32.HI R10, RZ, 0x1f, R32 ;  /* 0x0000001fff0a7819 */ /* 0x000fe20000011420 */
[----:B------:R-:W-:Y:S01]  /*13910*/  ULDC.64 UR4, c[0x0][0xaa0] ;  /* 0x0002a80000047ab9 */ /* 0x000fe20000000a00 */
[----:B------:R-:W4:Y:S01]  /*13920*/  LDL.LU R12, [R1+0x28] ;  /* 0x00002800010c7983 */ /* 0x000f220000300800 */
[----:B0-----:R-:W-:Y:S01]  /*13930*/  IMAD R2, R24, UR4, RZ ;  /* 0x0000000418027c24 */ /* 0x001fe2000f8e02ff */
        /* <DEDUP_REMOVED lines=11> */
[----:B------:R-:W0:Y:S08]  /*139f0*/  @P0 LDC R7, c[0x0][0xbec] ;  /* 0x0002fb00ff070b82 */ /* 0x000e300000000800 */
[----:B------:R-:W3:Y:S01]  /*13a00*/  @P0 LDC R9, c[0x0][0xbf0] ;  /* 0x0002fc00ff090b82 */ /* 0x000ee20000000800 */
[----:B--2---:R-:W-:-:S04]  /*13a10*/  IMAD.WIDE.U32 R2, R13, UR4, R2 ;  /* 0x000000040d027c25 */ /* 0x004fc8000f8e0002 */
[----:B----4-:R-:W-:Y:S02]  /*13a20*/  IMAD.IADD R8, R12, 0x1, R4 ;  /* 0x000000010c087824 */ /* 0x010fe400078e0204 */
[----:B------:R-:W-:Y:S01]  /*13a30*/  IMAD R3, R13, UR5, R3 ;  /* 0x000000050d037c24 */ /* 0x000fe2000f8e0203 */
[----:B------:R-:W-:Y:S01]  /*13a40*/  ULDC.64 UR4, c[0x0][0xae0] ;  /* 0x0002b80000047ab9 */ /* 0x000fe20000000a00 */
[----:B0-----:R-:W-:-:S04]  /*13a50*/  @P0 IMAD.HI.U32 R4, R8, R7, RZ ;  /* 0x0000000708040227 */ /* 0x001fc800078e00ff */
        /* <DEDUP_REMOVED lines=21> */
[----:B------:R-:W-:Y:S02]  /*13bb0*/  IMAD.IADD R4, R10, 0x1, R12 ;  /* 0x000000010a047824 */ /* 0x000fe400078e020c */
[----:B------:R-:W-:Y:S01]  /*13bc0*/  LEA.HI.X R8, R2, UR5, R3, 0x1, P0 ;  /* 0x0000000502087c11 */ /* 0x000fe200080f0c03 */
[----:B------:R-:W0:Y:S01]  /*13bd0*/  SHFL.IDX PT, R9, R5, RZ, 0x181f ;  /* 0x00181fff05097589 */ /* 0x000e2200000e0000 */
        /* <DEDUP_REMOVED lines=12> */
[----:B------:R-:W1:Y:S04]  /*13ca0*/  SHFL.IDX PT, R10, R8, 0x1, 0x181f ;  /* 0x00381f00080a7f89 */ /* 0x000e6800000e0000 */
[----:B------:R-:W1:Y:S01]  /*13cb0*/  SHFL.IDX PT, R12, R8, 0x2, 0x181f ;  /* 0x00581f00080c7f89 */ /* 0x000e6200000e0000 */
[----:B0-----:R-:W-:-:S03]  /*13cc0*/  @!P3 LEA R2, P6, R0, R9, 0x1 ;  /* 0x000000090002b211 */ /* 0x001fc600078c08ff */
[----:B------:R5:W0:Y:S01]  /*13cd0*/  SHFL.IDX PT, R14, R8, 0x3, 0x181f ;  /* 0x00781f00080e7f89 */ /* 0x000a2200000e0000 */
[C---:B--2---:R-:W-:Y:S02]  /*13ce0*/  @!P2 LEA R4, P5, R0.reuse, R11, 0x1 ;  /* 0x0000000b0004a211 */ /* 0x044fe400078a08ff */
[C---:B---3--:R-:W-:Y:S02]  /*13cf0*/  @!P1 LEA R6, P4, R0.reuse, R13, 0x1 ;  /* 0x0000000d00069211 */ /* 0x048fe400078808ff */
[C---:B----4-:R-:W-:Y:S02]  /*13d00*/  @!P3 LEA.HI.X R3, R0.reuse, R7, R63, 0x1, P6 ;  /* 0x000000070003b211 */ /* 0x050fe400030f0c3f */
[----:B-----5:R-:W-:-:S03]  /*13d10*/  @!P0 LEA R8, P6, R0, R15, 0x1 ;  /* 0x0000000f00088211 */ /* 0x020fc600078c08ff */
[----:B------:R2:W-:Y:S01]  /*13d20*/  @!P3 ST.E.128 desc[UR40][R2.64], RZ ;  /* 0x000000ff0200b985 */ /* 0x0005e2000c101d28 */
[C-C-:B-1----:R-:W-:Y:S02]  /*13d30*/  @!P2 LEA.HI.X R5, R0.reuse, R10, R63.reuse, 0x1, P5 ;  /* 0x0000000a0005a211 */ /* 0x142fe400028f0c3f */
[----:B------:R-:W-:-:S03]  /*13d40*/  @!P1 LEA.HI.X R7, R0, R12, R63, 0x1, P4 ;  /* 0x0000000c00079211 */ /* 0x000fc600020f0c3f */
[----:B------:R2:W-:Y:S01]  /*13d50*/  @!P2 ST.E.128 desc[UR40][R4.64], RZ ;  /* 0x000000ff0400a985 */ /* 0x0005e2000c101d28 */
[----:B0-----:R-:W-:-:S03]  /*13d60*/  @!P0 LEA.HI.X R9, R0, R14, R63, 0x1, P6 ;  /* 0x0000000e00098211 */ /* 0x001fc600030f0c3f */
[----:B------:R2:W-:Y:S04]  /*13d70*/  @!P1 ST.E.128 desc[UR40][R6.64], RZ ;  /* 0x000000ff06009985 */ /* 0x0005e8000c101d28 */
[----:B------:R2:W-:Y:S02]  /*13d80*/  @!P0 ST.E.128 desc[UR40][R8.64], RZ ;  /* 0x000000ff08008985 */ /* 0x0005e4000c101d28 */
.L_x_13027:
[----:B------:R-:W-:Y:S05]  /*13d90*/  BSYNC B0 ;  /* 0x0000000000007941 */ /* 0x000fea0003800000 */
.L_x_13023:
[----:B------:R-:W-:Y:S02]  /*13da0*/  ULDC UR4, c[0x0][0xc3c] ;  /* 0x00030f0000047ab9 */ /* 0x000fe40000000800 */
[----:B------:R-:W-:-:S13]  /*13db0*/  ISETP.GE.AND P0, PT, R27, UR4, PT ;  /* 0x000000041b007c0c */ /* 0x000fda000bf06270 */
[----:B------:R-:W-:Y:S05]  /*13dc0*/  @!P0 BRA `(.L_x_13033) ;  /* 0xfffffed000e88947 */ /* 0x000fea000383ffff */
[----:B------:R-:W-:Y:S05]  /*13dd0*/  BRA `(.L_x_12915) ;  /* 0x0000006c00c47947 */ /* 0x000fea0003800000 */
.L_x_12913:
        /* <DEDUP_REMOVED lines=16> */
.L_x_13034:
        /* <DEDUP_REMOVED lines=44> */
.L_x_13038:
        /* <DEDUP_REMOVED lines=37> */
.L_x_13036:
        /* <DEDUP_REMOVED lines=13> */
.L_x_13039:
        /* <DEDUP_REMOVED lines=61> */
.L_x_13040:
        /* <DEDUP_REMOVED lines=60> */
.L_x_13041:
[----:B------:R-:W-:-:S05]  /*14c50*/  LOP3.LUT R2, RZ, R2, RZ, 0x33, !PT ;  /* 0x00000002ff027212 */ /* 0x000fca00078e33ff */
[----:B------:R-:W-:Y:S01]  /*14c60*/  IMAD.IADD R25, R25, 0x1, R2 ;  /* 0x0000000119197824 */ /* 0x000fe200078e0202 */
[----:B------:R-:W-:Y:S06]  /*14c70*/  BRA `(.L_x_13042) ;  /* 0x00000000000c7947 */ /* 0x000fec0003800000 */
.L_x_13037:
[----:B------:R-:W-:Y:S02]  /*14c80*/  IMAD.MOV.U32 R25, RZ, RZ, RZ ;  /* 0x000000ffff197224 */ /* 0x000fe400078e00ff */
[----:B------:R-:W-:Y:S02]  /*14c90*/  IMAD.U32 R24, RZ, RZ, UR6 ;  /* 0x00000006ff187e24 */ /* 0x000fe4000f8e00ff */
[----:B------:R-:W-:-:S07]  /*14ca0*/  IMAD.MOV.U32 R26, RZ, RZ, RZ ;  /* 0x000000ffff1a7224 */ /* 0x000fce00078e00ff */
.L_x_13042:
[----:B------:R-:W-:-:S13]  /*14cb0*/  ISETP.NE.AND P0, PT, R0, RZ, PT ;  /* 0x000000ff0000720c */ /* 0x000fda0003f05270 */
[----:B------:R-:W0:Y:S01]  /*14cc0*/  @!P0 S2R R3, SR_CgaCtaId ;  /* 0x0000000000038919 */ /* 0x000e220000008800 */
[----:B------:R-:W-:-:S04]  /*14cd0*/  @!P0 MOV R0, 0x400 ;  /* 0x0000040000008802 */ /* 0x000fc80000000f00 */
[----:B0-----:R-:W-:-:S05]  /*14ce0*/  @!P0 LEA R0, R3, R0, 0x18 ;  /* 0x0000000003008211 */ /* 0x001fca00078ec0ff */
[----:B------:R1:W-:Y:S01]  /*14cf0*/  @!P0 STS.128 [R0+0x132d0], R24 ;  /* 0x0132d01800008388 */ /* 0x0003e20000000c00 */
[----:B------:R-:W-:Y:S06]  /*14d00*/  BAR.ARV 0x5, 0x200 ;  /* 0x0148000000007b1d */ /* 0x000fec0000002000 */
.L_x_13035:
        /* <DEDUP_REMOVED lines=54> */
.L_x_13149:
        /* <DEDUP_REMOVED lines=22> */
[----:B------:R-:W-:Y:S01]  /*151d0*/  IADD3.X R3, R14, UR7, RZ, P2, !PT ;  /* 0x000000070e037c10 */ /* 0x000fe200097fe4ff */
[----:B------:R-:W-:Y:S01]  /*151e0*/  ULDC.64 UR6, c[0x0][0xa10] ;  /* 0x0002840000067ab9 */ /* 0x000fe20000000a00 */
[----:B------:R-:W-:Y:S01]  /*151f0*/  ISETP.NE.U32.AND P1, PT, RZ, UR4, PT ;  /* 0x00000004ff007c0c */ /* 0x000fe2000bf25070 */
[----:B------:R-:W-:Y:S01]  /*15200*/  STL [R1+0x10], R14 ;  /* 0x0000100e01007387 */ /* 0x000fe20000100800 */
[----:B---3--:R-:W-:Y:S01]  /*15210*/  IADD3 R6, P3, R18, UR4, RZ ;  /* 0x0000000412067c10 */ /* 0x008fe2000ff7e0ff */
        /* <DEDUP_REMOVED lines=37> */
.L_x_13044:
        /* <DEDUP_REMOVED lines=16> */
.L_x_13045:
[----:B------:R-:W-:Y:S05]  /*15570*/  @!P1 BRA `(.L_x_13046) ;  /* 0x00000000000c9947 */ /* 0x000fea0003800000 */
[----:B------:R-:W2:Y:S04]  /*15580*/  LDG.E R10, desc[UR40][R6.64] ;  /* 0x00000028060a7981 */ /* 0x000ea8000c1e1900 */
[----:B------:R-:W2:Y:S02]  /*15590*/  LDG.E R6, desc[UR40][R6.64+0x4] ;  /* 0x0000042806067981 */ /* 0x000ea4000c1e1900 */
[----:B--2---:R-:W-:-:S07]  /*155a0*/  IMAD.IADD R10, R6, 0x1, -R10 ;  /* 0x00000001060a7824 */ /* 0x004fce00078e0a0a */
.L_x_13046:
        /* <DEDUP_REMOVED lines=10> */
[----:B------:R-:W-:-:S02]  /*15650*/  IMAD R3, R25, 0xc0, RZ ;  /* 0x000000c019037824 */ /* 0x000fc400078e02ff */
[----:B------:R-:W-:Y:S02]  /*15660*/  IMAD.IADD R19, R10, 0x1, R8 ;  /* 0x000000010a137824 */ /* 0x000fe400078e0208 */
[----:B------:R-:W-:-:S04]  /*15670*/  VIADD R3, R3, 0xbf ;  /* 0x000000bf03037836 */ /* 0x000fc80000000000 */
[----:B-1----:R-:W-:-:S04]  /*15680*/  @P0 IMAD.HI.U32 R5, R3, R5, RZ ;  /* 0x0000000503050227 */ /* 0x002fc800078e00ff */
[----:B------:R-:W-:Y:S01]  /*15690*/  IMAD.MOV.U32 R4, RZ, RZ, R3 ;  /* 0x000000ffff047224 */ /* 0x000fe200078e0003 */
[----:B----4-:R-:W-:Y:S01]  /*156a0*/  @P0 SHF.R.U32.HI R4, RZ, R6, R5 ;  /* 0x00000006ff040219 */ /* 0x010fe20000011605 */
[C---:B------:R-:W-:Y:S01]  /*156b0*/  VIADD R3, R19.reuse, 0x9f ;  /* 0x0000009f13037836 */ /* 0x040fe20000000000 */
[----:B------:R-:W-:-:S03]  /*156c0*/  IADD3 R19, R19, 0xa0, -R13 ;  /* 0x000000a013137810 */ /* 0x000fc60007ffe80d */
[----:B------:R-:W-:-:S04]  /*156d0*/  IMAD.HI R3, R3, 0x66666667, RZ ;  /* 0x6666666703037827 */ /* 0x000fc800078e02ff */
[----:B------:R-:W-:Y:S01]  /*156e0*/  IMAD.IADD R4, R19, 0x1, R4 ;  /* 0x0000000113047824 */ /* 0x000fe200078e0204 */
[----:B------:R-:W-:-:S03]  /*156f0*/  SHF.R.U32.HI R20, RZ, 0x1f, R3 ;  /* 0x0000001fff147819 */ /* 0x000fc60000011603 */
[----:B------:R-:W-:Y:S01]  /*15700*/  IMAD.HI R4, R4, 0x66666667, RZ ;  /* 0x6666666704047827 */ /* 0x000fe200078e02ff */
[----:B------:R-:W-:-:S04]  /*15710*/  LEA.HI.SX32 R20, R3, R20, 0x1a ;  /* 0x0000001403147211 */ /* 0x000fc800078fd2ff */
[----:B------:R-:W-:-:S04]  /*15720*/  SHF.R.U32.HI R5, RZ, 0x1f, R4 ;  /* 0x0000001fff057819 */ /* 0x000fc80000011604 */
[----:B------:R-:W-:Y:S02]  /*15730*/  LEA.HI.SX32 R5, R4, R5, 0x1a ;  /* 0x0000000504057211 */ /* 0x000fe400078fd2ff */
[----:B------:R-:W-:Y:S01]  /*15740*/  SHF.R.U32.HI R4, RZ, 0x10, R2 ;  /* 0x00000010ff047819 */ /* 0x000fe20000011602 */
[----:B------:R-:W-:Y:S01]  /*15750*/  IMAD.MOV.U32 R2, RZ, RZ, RZ ;  /* 0x000000ffff027224 */ /* 0x000fe200078e00ff */
        /* <DEDUP_REMOVED lines=32> */
.L_x_13048:
[----:B------:R-:W-:Y:S05]  /*15960*/  BSYNC B0 ;  /* 0x0000000000007941 */ /* 0x000fea0003800000 */
.L_x_13047:
[-C--:B------:R-:W-:Y:S01]  /*15970*/  IMAD R3, R21, R2.reuse, RZ ;  /* 0x0000000215037224 */ /* 0x080fe200078e02ff */
[----:B------:R-:W-:Y:S04]  /*15980*/  BSSY B0, `(.L_x_13049) ;  /* 0x00000e3000007945 */ /* 0x000fe80003800000 */
        /* <DEDUP_REMOVED lines=23> */
.L_x_13184:
[----:B---3--:R-:W-:Y:S02]  /*15b00*/  ISETP.NE.AND P0, PT, R14, RZ, PT ;  /* 0x000000ff0e00720c */ /* 0x008fe40003f05270 */
[----:B------:R-:W-:-:S11]  /*15b10*/  PLOP3.LUT P6, PT, PT, PT, PT, 0x8, 0x0 ;  /* 0x000000000000781c */ /* 0x000fd60003fce170 */
[----:B------:R-:W-:Y:S05]  /*15b20*/  @P0 BRA `(.L_x_13052) ;  /* 0x00000000000c0947 */ /* 0x000fea0003800000 */
[----:B------:R-:W-:-:S03]  /*15b30*/  UMOV UR4, 0xffffffff ;  /* 0xffffffff00047882 */ /* 0x000fc60000000000 */
[----:B------:R-:W-:Y:S05]  /*15b40*/  BRA.DIV UR4, `(.L_x_13053) ;  /* 0x0000005a046c7947 */ /* 0x000fea000b800000 */
[----:B------:R-:W-:-:S13]  /*15b50*/  ELECT P6, URZ, PT ;  /* 0x00000000003f782f */ /* 0x000fda00038c0000 */
.L_x_13052:
        /* <DEDUP_REMOVED lines=9> */
.L_x_13187:
[----:B------:R-:W-:Y:S05]  /*15bf0*/  BSYNC B1 ;  /* 0x0000000000017941 */ /* 0x000fea0003800000 */
.L_x_13054:
[----:B------:R-:W-:Y:S04]  /*15c00*/  BSSY B1, `(.L_x_13056) ;  /* 0x0000050000017945 */ /* 0x000fe80003800000 */
[----:B------:R-:W-:Y:S05]  /*15c10*/  @!P6 BRA `(.L_x_13057) ;  /* 0x000000040038e947 */ /* 0x000fea0003800000 */
[----:B------:R-:W1:Y:S04]  /*15c20*/  LDL R9, [R1] ;  /* 0x0000000001097983 */ /* 0x000e680000100800 */
[----:B------:R-:W3:Y:S01]  /*15c30*/  LDL R8, [R1+0x8] ;  /* 0x0000080001087983 */ /* 0x000ee20000100800 */
[----:B------:R-:W4:Y:S01]  /*15c40*/  S2R R7, SR_TID.X ;  /* 0x0000000000077919 */ /* 0x000f220000002100 */
[----:B------:R-:W-:Y:S01]  /*15c50*/  BSSY B2, `(.L_x_13058) ;  /* 0x0000007000027945 */ /* 0x000fe20003800000 */
[----:B----4-:R-:W-:-:S04]  /*15c60*/  LOP3.LUT R7, R7, 0x7f, RZ, 0xc0, !PT ;  /* 0x0000007f07077812 */ /* 0x010fc800078ec0ff */
[----:B------:R-:W-:Y:S01]  /*15c70*/  ISETP.NE.AND P1, PT, R7, RZ, PT ;  /* 0x000000ff0700720c */ /* 0x000fe20003f25270 */
[----:B-1----:R-:W-:Y:S01]  /*15c80*/  IMAD R6, R9, 0x8, R17 ;  /* 0x0000000809067824 */ /* 0x002fe200078e0211 */
[----:B---3--:R-:W-:-:S04]  /*15c90*/  SHF.L.U32 R10, R8, 0x1f, RZ ;  /* 0x0000001f080a7819 */ /* 0x008fc800000006ff */
[----:B------:R-:W1:Y:S02]  /*15ca0*/  SYNCS.PHASECHK.TRANS64.TRYWAIT P0, [R6+URZ+0x132a0], R10 ;  /* 0x0132a00a060075a7 */ /* 0x000e64000800017f */
[----:B-1----:R-:W-:Y:S05]  /*15cb0*/  @!P0 BRA `(.L_x_13059) ;  /* 0x0000005800448947 */ /* 0x002fea0003800000 */
.L_x_13188:
[----:B------:R-:W-:Y:S05]  /*15cc0*/  BSYNC B2 ;  /* 0x0000000000027941 */ /* 0x000fea0003800000 */
.L_x_13058:
        /* <DEDUP_REMOVED lines=9> */
.L_x_13061:
[----:B------:R-:W-:Y:S05]  /*15d60*/  BSYNC B2 ;  /* 0x0000000000027941 */ /* 0x000fea0003800000 */
.L_x_13060:
        /* <DEDUP_REMOVED lines=13> */
.L_x_13062:
        /* <DEDUP_REMOVED lines=13> */
.L_x_13189:
[----:B------:R-:W-:Y:S05]  /*15f10*/  BSYNC B2 ;  /* 0x0000000000027941 */ /* 0x000fea0003800000 */
.L_x_13063:
[----:B------:R-:W-:Y:S01]  /*15f20*/  BSSY B2, `(.L_x_13065) ;  /* 0x000000b000027945 */ /* 0x000fe20003800000 */
[----:B------:R-:W-:Y:S02]  /*15f30*/  IMAD.MOV.U32 R8, RZ, RZ, 0x0 ;  /* 0x00000000ff087424 */ /* 0x000fe400078e00ff */
[----:B------:R-:W-:Y:S01]  /*15f40*/  IMAD.MOV.U32 R9, RZ, RZ, 0x12f00000 ;  /* 0x12f00000ff097424 */ /* 0x000fe200078e00ff */
[----:B------:R-:W-:Y:S06]  /*15f50*/  @P1 BRA `(.L_x_13066) ;  /* 0x00000000001c1947 */ /* 0x000fec0003800000 */
[----:B0-----:R-:W0:Y:S01]  /*15f60*/  S2R R13, SR_TID.X ;  /* 0x00000000000d7919 */ /* 0x001e220000002100 */
[----:B-12---:R-:W-:-:S04]  /*15f70*/  IMAD.MOV.U32 R10, RZ, RZ, 0x2800 ;  /* 0x00002800ff0a7424 */ /* 0x006fc800078e00ff */
[----:B------:R3:W-:Y:S01]  /*15f80*/  SYNCS.ARRIVE.TRANS64 RZ, [R6+URZ+0x132b0], R10 ;  /* 0x0132b00a06ff79a7 */ /* 0x0007e2000800003f */
[----:B0-----:R-:W-:-:S04]  /*15f90*/  LOP3.LUT R13, R13, 0x1f, RZ, 0xc0, !PT ;  /* 0x0000001f0d0d7812 */ /* 0x001fc800078ec0ff */
[----:B------:R-:W-:-:S13]  /*15fa0*/  ISETP.NE.AND P0, PT, R13, RZ, PT ;  /* 0x000000ff0d00720c */ /* 0x000fda0003f05270 */
[----:B---3--:R-:W-:Y:S05]  /*15fb0*/  @!P0 BRA `(.L_x_13066) ;  /* 0x0000000000048947 */ /* 0x008fea0003800000 */
[----:B------:R-:W-:Y:S01]  /*15fc0*/  BPT.TRAP 0x1 ;  /* 0x000000040000795c */ /* 0x000fe20000300000 */
.L_x_13066:
[----:B------:R-:W-:Y:S05]  /*15fd0*/  BSYNC B2 ;  /* 0x0000000000027941 */ /* 0x000fea0003800000 */
.L_x_13065:
        /* <DEDUP_REMOVED lines=8> */
.L_x_13067:
        /* <DEDUP_REMOVED lines=10> */
.L_x_13057:
[----:B------:R-:W-:Y:S05]  /*16100*/  BSYNC B1 ;  /* 0x0000000000017941 */ /* 0x000fea0003800000 */
.L_x_13056:
[----:B------:R-:W1:Y:S04]  /*16110*/  LDL.LU R9, [R1] ;  /* 0x0000000001097983 */ /* 0x000e680000300800 */
[----:B------:R-:W3:Y:S01]  /*16120*/  LDL.LU R8, [R1+0x8] ;  /* 0x0000080001087983 */ /* 0x000ee20000300800 */
[----:B------:R-:W-:Y:S01]  /*16130*/  VIADD R5, R5, 0xfffffffe ;  /* 0xfffffffe05057836 */ /* 0x000fe20000000000 */
[----:B------:R-:W-:-:S04]  /*16140*/  PLOP3.LUT P0, PT, PT, PT, PT, 0x8, 0x0 ;  /* 0x000000000000781c */ /* 0x000fc80003f0e170 */
[----:B------:R-:W-:Y:S01]  /*16150*/  ISETP.GE.AND P2, PT, R5, R3, PT ;  /* 0x000000030500720c */ /* 0x000fe20003f46270 */
[----:B-1----:R-:W-:-:S05]  /*16160*/  VIADD R6, R9, 0x1 ;  /* 0x0000000109067836 */ /* 0x002fca0000000000 */
[----:B------:R-:W-:-:S04]  /*16170*/  ISETP.NE.AND P1, PT, R6, 0x2, PT ;  /* 0x000000020600780c */ /* 0x000fc80003f25270 */
[----:B------:R-:W-:Y:S02]  /*16180*/  SEL R7, RZ, 0x1, P1 ;  /* 0x00000001ff077807 */ /* 0x000fe40000800000 */
[----:B------:R-:W-:Y:S02]  /*16190*/  SEL R6, R6, RZ, P1 ;  /* 0x000000ff06067207 */ /* 0x000fe40000800000 */
[----:B---3--:R-:W-:-:S03]  /*161a0*/  LOP3.LUT R8, R8, R7, RZ, 0x3c, !PT ;  /* 0x0000000708087212 */ /* 0x008fc600078e3cff */
[----:B------:R1:W-:Y:S04]  /*161b0*/  STL [R1], R6 ;  /* 0x0000000601007387 */ /* 0x0003e80000100800 */
[----:B------:R1:W-:Y:S01]  /*161c0*/  STL [R1+0x8], R8 ;  /* 0x0000080801007387 */ /* 0x0003e20000100800 */
[----:B------:R-:W-:Y:S05]  /*161d0*/  @!P2 BRA `(.L_x_13050) ;  /* 0x000000040074a947 */ /* 0x000fea0003800000 */
.L_x_13080:
[----:B------:R-:W-:Y:S05]  /*161e0*/  YIELD ;  /* 0x0000000000007946 */ /* 0x000fea0003800000 */
[----:B------:R-:W-:Y:S04]  /*161f0*/  BSSY B1, `(.L_x_13068) ;  /* 0x000004f000017945 */ /* 0x000fe80003800000 */
[----:B---3--:R-:W-:Y:S05]  /*16200*/  @!P6 BRA `(.L_x_13069) ;  /* 0x000000040034e947 */ /* 0x008fea0003800000 */
[----:B-1----:R-:W3:Y:S04]  /*16210*/  LDL R6, [R1] ;  /* 0x0000000001067983 */ /* 0x002ee80000100800 */
[----:B------:R-:W4:Y:S01]  /*16220*/  LDL R7, [R1+0x8] ;  /* 0x0000080001077983 */ /* 0x000f220000100800 */
[----:B------:R-:W1:Y:S01]  /*16230*/  S2R R8, SR_TID.X ;  /* 0x0000000000087919 */ /* 0x000e620000002100 */
[----:B------:R-:W-:Y:S01]  /*16240*/  BSSY B2, `(.L_x_13070) ;  /* 0x0000007000027945 */ /* 0x000fe20003800000 */
[----:B-1----:R-:W-:-:S04]  /*16250*/  LOP3.LUT R8, R8, 0x7f, RZ, 0xc0, !PT ;  /* 0x0000007f08087812 */ /* 0x002fc800078ec0ff */
[----:B------:R-:W-:Y:S01]  /*16260*/  ISETP.NE.AND P2, PT, R8, RZ, PT ;  /* 0x000000ff0800720c */ /* 0x000fe20003f45270 */
[----:B---3--:R-:W-:Y:S01]  /*16270*/  IMAD R6, R6, 0x8, R17 ;  /* 0x0000000806067824 */ /* 0x008fe200078e0211 */
[----:B----4-:R-:W-:-:S04]  /*16280*/  SHF.L.U32 R7, R7, 0x1f, RZ ;  /* 0x0000001f07077819 */ /* 0x010fc800000006ff */
[----:B------:R-:W1:Y:S02]  /*16290*/  SYNCS.PHASECHK.TRANS64.TRYWAIT P1, [R6+URZ+0x132a0], R7 ;  /* 0x0132a007060075a7 */ /* 0x000e64000802017f */
[----:B-1----:R-:W-:Y:S05]  /*162a0*/  @!P1 BRA `(.L_x_13071) ;  /* 0x0000005000f09947 */ /* 0x002fea0003800000 */
.L_x_13190:
[----:B------:R-:W-:Y:S05]  /*162b0*/  BSYNC B2 ;  /* 0x0000000000027941 */ /* 0x000fea0003800000 */
.L_x_13070:
        /* <DEDUP_REMOVED lines=9> */
.L_x_13073:
[----:B------:R-:W-:Y:S05]  /*16350*/  BSYNC B2 ;  /* 0x0000000000027941 */ /* 0x000fea0003800000 */
.L_x_13072:
[----:B------:R-:W3:Y:S01]  /*16360*/  LDL R8, [R1] ;  /* 0x0000000001087983 */ /* 0x000ee20000100800 */
        /* <DEDUP_REMOVED lines=9> */
[----:B---3--:R-:W-:-:S04]  /*16400*/  IMAD R8, R8, 0x2800, R17 ;  /* 0x0000280008087824 */ /* 0x008fc800078e0211 */
[----:B--2---:R-:W-:-:S07]  /*16410*/  VIADD R11, R8, 0xe000 ;  /* 0x0000e000080b7836 */ /* 0x004fce0000000000 */
.L_x_13074:
        /* <DEDUP_REMOVED lines=13> */
.L_x_13191:
[----:B------:R-:W-:Y:S05]  /*164f0*/  BSYNC B2 ;  /* 0x0000000000027941 */ /* 0x000fea0003800000 */
.L_x_13075:
        /* <DEDUP_REMOVED lines=11> */
.L_x_13078:
[----:B------:R-:W-:Y:S05]  /*165b0*/  BSYNC B2 ;  /* 0x0000000000027941 */ /* 0x000fea0003800000 */
.L_x_13077:
        /* <DEDUP_REMOVED lines=8> */
.L_x_13079:
        /* <DEDUP_REMOVED lines=10> */
.L_x_13069:
[----:B------:R-:W-:Y:S05]  /*166e0*/  BSYNC B1 ;  /* 0x0000000000017941 */ /* 0x000fea0003800000 */
.L_x_13068:
[----:B------:R-:W1:Y:S04]  /*166f0*/  LDL.LU R7, [R1] ;  /* 0x0000000001077983 */ /* 0x000e680000300800 */
[----:B------:R-:W3:Y:S01]  /*16700*/  LDL.LU R10, [R1+0x8] ;  /* 0x00000800010a7983 */ /* 0x000ee20000300800 */
[C---:B------:R-:W-:Y:S01]  /*16710*/  ISETP.GT.AND P2, PT, R5.reuse, R3, PT ;  /* 0x000000030500720c */ /* 0x040fe20003f44270 */
[----:B------:R-:W-:Y:S02]  /*16720*/  VIADD R5, R5, 0xffffffff ;  /* 0xffffffff05057836 */ /* 0x000fe40000000000 */
[----:B-1----:R-:W-:-:S05]  /*16730*/  VIADD R6, R7, 0x1 ;  /* 0x0000000107067836 */ /* 0x002fca0000000000 */
[----:B------:R-:W-:-:S04]  /*16740*/  ISETP.NE.AND P1, PT, R6, 0x2, PT ;  /* 0x000000020600780c */ /* 0x000fc80003f25270 */
[----:B------:R-:W-:Y:S02]  /*16750*/  SEL R7, RZ, 0x1, P1 ;  /* 0x00000001ff077807 */ /* 0x000fe40000800000 */
[----:B------:R-:W-:Y:S02]  /*16760*/  SEL R6, R6, RZ, P1 ;  /* 0x000000ff06067207 */ /* 0x000fe40000800000 */
[----:B---3--:R-:W-:-:S05]  /*16770*/  LOP3.LUT R10, R10, R7, RZ, 0x3c, !PT ;  /* 0x000000070a0a7212 */ /* 0x008fca00078e3cff */
[----:B------:R3:W-:Y:S04]  /*16780*/  STL [R1+0x8], R10 ;  /* 0x0000080a01007387 */ /* 0x0007e80000100800 */
[----:B------:R3:W-:Y:S01]  /*16790*/  STL [R1], R6 ;  /* 0x0000000601007387 */ /* 0x0007e20000100800 */
[----:B------:R-:W-:Y:S05]  /*167a0*/  @P2 BRA `(.L_x_13080) ;  /* 0xfffffff8008c2947 */ /* 0x000fea000383ffff */
.L_x_13050:
[----:B------:R-:W-:Y:S05]  /*167b0*/  BSYNC B0 ;  /* 0x0000000000007941 */ /* 0x000fea0003800000 */
.L_x_13049:
        /* <DEDUP_REMOVED lines=13> */
[----:B------:R-:W-:-:S04]  /*16890*/  IMAD.IADD R0, R19, 0x1, R2 ;  /* 0x0000000113007824 */ /* 0x000fc800078e0202 */
[----:B------:R-:W-:-:S05]  /*168a0*/  IMAD.HI R0, R0, 0x66666667, RZ ;  /* 0x6666666700007827 */ /* 0x000fca00078e02ff */
[----:B------:R-:W-:-:S04]  /*168b0*/  SHF.R.U32.HI R2, RZ, 0x1f, R0 ;  /* 0x0000001fff027819 */ /* 0x000fc80000011600 */
[----:B------:R-:W-:Y:S01]  /*168c0*/  LEA.HI.SX32 R2, R0, R2, 0x1a ;  /* 0x0000000200027211 */ /* 0x000fe200078fd2ff */
[----:B------:R-:W-:-:S03]  /*168d0*/  IMAD.MOV.U32 R0, RZ, RZ, RZ ;  /* 0x000000ffff007224 */ /* 0x000fc600078e00ff */
[----:B------:R-:W-:-:S04]  /*168e0*/  VIMNMX R20, R20, R2, PT ;  /* 0x0000000214147248 */ /* 0x000fc80003fe0100 */
[----:B------:R-:W-:-:S13]  /*168f0*/  ISETP.GE.AND P1, PT, R20, 0x1, PT ;  /* 0x000000011400780c */ /* 0x000fda0003f26270 */
[----:B0-----:R-:W-:Y:S05]  /*16900*/  @!P1 BRA `(.L_x_13082) ;  /* 0x0000000000689947 */ /* 0x001fea0003800000 */
[-C--:B------:R-:W-:Y:S02]  /*16910*/  IABS R0, R4.reuse ;  /* 0x0000000400007213 */ /* 0x080fe40000000000 */
[----:B-1-3--:R-:W-:Y:S02]  /*16920*/  IABS R6, R4 ;  /* 0x0000000400067213 */ /* 0x00afe40000000000 */
        /* <DEDUP_REMOVED lines=24> */
.L_x_13082:
[----:B------:R-:W-:Y:S05]  /*16ab0*/  BSYNC B0 ;  /* 0x0000000000007941 */ /* 0x000fea0003800000 */
.L_x_13081:
        /* <DEDUP_REMOVED lines=12> */
[----:B------:R-:W4:Y:S01]  /*16b80*/  LDC.64 R2, c[0x0][0xc60] ;  /* 0x00031800ff027b82 */ /* 0x000f220000000a00 */
[----:B------:R-:W0:Y:S02]  /*16b90*/  FLO.U32 R0, UR4 ;  /* 0x0000000400007d00 */ /* 0x000e2400080e0000 */
[----:B0-----:R-:W-:-:S06]  /*16ba0*/  ISETP.EQ.U32.AND P0, PT, R0, R5, PT ;  /* 0x000000050000720c */ /* 0x001fcc0003f02070 */
[----:B------:R-:W4:Y:S07]  /*16bb0*/  POPC R5, UR4 ;  /* 0x0000000400057d09 */ /* 0x000f2e0008000000 */
[----:B----4-:R-:W4:Y:S01]  /*16bc0*/  @P0 ATOMG.E.ADD.STRONG.GPU PT, R3, desc[UR40][R2.64], R5 ;  /* 0x00000005020309a8 */ /* 0x010f2200081ee1e8 */
[----:B------:R-:W0:Y:S02]  /*16bd0*/  S2R R4, SR_LTMASK ;  /* 0x0000000000047919 */ /* 0x000e240000003900 */
[----:B0-----:R-:W-:-:S04]  /*16be0*/  LOP3.LUT R4, R4, UR4, RZ, 0xc0, !PT ;  /* 0x0000000404047c12 */ /* 0x001fc8000f8ec0ff */
[----:B------:R-:W0:Y:S01]  /*16bf0*/  POPC R7, R4 ;  /* 0x0000000400077309 */ /* 0x000e220000000000 */
[----:B----4-:R-:W0:Y:S02]  /*16c00*/  SHFL.IDX PT, R0, R3, R0, 0x1f ;  /* 0x00001f0003007589 */ /* 0x010e2400000e0000 */
[----:B0-----:R-:W-:Y:S01]  /*16c10*/  IADD3 R24, R0, UR36, R7 ;  /* 0x0000002400187c10 */ /* 0x001fe2000fffe007 */
[----:B------:R-:W-:Y:S06]  /*16c20*/  BRA `(.L_x_13084) ;  /* 0x0000002c00207947 */ /* 0x000fec0003800000 */
.L_x_13083:
        /* <DEDUP_REMOVED lines=11> */
[----:B-1-3--:R-:W-:Y:S02]  /*16ce0*/  IMAD.U32 R6, RZ, RZ, UR8 ;  /* 0x00000008ff067e24 */ /* 0x00afe4000f8e00ff */
[----:B------:R-:W-:-:S02]  /*16cf0*/  IMAD.U32 R7, RZ, RZ, UR9 ;  /* 0x00000009ff077e24 */ /* 0x000fc4000f8e00ff */
[----:B------:R-:W-:Y:S02]  /*16d00*/  IMAD.U32 R10, RZ, RZ, UR4 ;  /* 0x00000004ff0a7e24 */ /* 0x000fe4000f8e00ff */
[----:B--2---:R-:W-:Y:S02]  /*16d10*/  IMAD.U32 R11, RZ, RZ, UR5 ;  /* 0x00000005ff0b7e24 */ /* 0x004fe4000f8e00ff */
[----:B------:R-:W-:Y:S02]  /*16d20*/  IMAD.MOV.U32 R8, RZ, RZ, 0x70 ;  /* 0x00000070ff087424 */ /* 0x000fe400078e00ff */
[----:B------:R-:W-:Y:S02]  /*16d30*/  IMAD.MOV.U32 R12, RZ, RZ, 0x1 ;  /* 0x00000001ff0c7424 */ /* 0x000fe400078e00ff */
[----:B------:R-:W-:-:S07]  /*16d40*/  IMAD.MOV.U32 R13, RZ, RZ, RZ ;  /* 0x000000ffff0d7224 */ /* 0x000fce00078e00ff */
[----:B------:R-:W-:-:S07]  /*16d50*/  LEPC R20, `(.L_x_13086) ;  /* 0x000000001014794e */ /* 0x000fce0000000000 */
[----:B0-----:R-:W-:Y:S05]  /*16d60*/  CALL.ABS.NOINC R2 ;  /* 0x0000000002007343 */ /* 0x001fea0003c00000 */
.L_x_13086:
[----:B------:R-:W-:Y:S05]  /*16d70*/  BSYNC B6 ;  /* 0x0000000000067941 */ /* 0x000fea0003800000 */
.L_x_13085:
        /* <DEDUP_REMOVED lines=22> */
.L_x_13088:
[----:B------:R-:W-:Y:S05]  /*16ee0*/  BSYNC B6 ;  /* 0x0000000000067941 */ /* 0x000fea0003800000 */
.L_x_13087:
        /* <DEDUP_REMOVED lines=20> */
.L_x_13090:
[----:B------:R-:W-:Y:S05]  /*17030*/  BSYNC B6 ;  /* 0x0000000000067941 */ /* 0x000fea0003800000 */
.L_x_13089:
        /* <DEDUP_REMOVED lines=19> */
.L_x_13092:
[----:B------:R-:W-:Y:S05]  /*17170*/  BSYNC B6 ;  /* 0x0000000000067941 */ /* 0x000fea0003800000 */
.L_x_13091:
[----:B------:R-:W4:Y:S01]  /*17180*/  LDL.LU R20, [R1+0x10] ;  /* 0x0000100001147983 */ /* 0x000f220000300800 */
[----:B------:R-:W-:Y:S02]  /*17190*/  ULDC.64 UR4, c[0x0][0x9f8] ;  /* 0x00027e0000047ab9 */ /* 0x000fe40000000a00 */
[----:B------:R-:W-:-:S04]  /*171a0*/  ISETP.NE.U32.AND P0, PT, RZ, UR4, PT ;  /* 0x00000004ff007c0c */ /* 0x000fc8000bf05070 */
[----:B------:R-:W-:-:S13]  /*171b0*/  ISETP.NE.AND.EX P0, PT, RZ, UR5, PT, P0 ;  /* 0x00000005ff007c0c */ /* 0x000fda000bf05300 */
[----:B------:R-:W-:-:S04]  /*171c0*/  @P0 IADD3 R2, P1, R18, UR4, RZ ;  /* 0x0000000412020c10 */ /* 0x000fc8000ff3e0ff */
[----:B----4-:R-:W-:Y:S01]  /*171d0*/  @P0 IADD3.X R3, R20, UR5, RZ, P1, !PT ;  /* 0x0000000514030c10 */ /* 0x010fe20008ffe4ff */
[----:B------:R-:W-:-:S04]  /*171e0*/  ULDC.64 UR4, c[0x0][0xa08] ;  /* 0x0002820000047ab9 */ /* 0x000fc80000000a00 */
[----:B------:R0:W1:Y:S02]  /*171f0*/  @P0 LDG.E R26, desc[UR40][R2.64] ;  /* 0x00000028021a0981 */ /* 0x000064000c1e1900 */
[----:B0-----:R-:W0:Y:S02]  /*17200*/  LDC.64 R2, c[0x0][0x418] ;  /* 0x00010600ff027b82 */ /* 0x001e240000000a00 */
[----:B0-----:R-:W-:Y:S01]  /*17210*/  LOP3.LUT P0, RZ, R2, UR4, RZ, 0xfc, !PT ;  /* 0x0000000402ff7c12 */ /* 0x001fe2000f80fcff */
[----:B------:R-:W-:-:S03]  /*17220*/  UMOV UR4, 0xffffffff ;  /* 0xffffffff00047882 */ /* 0x000fc60000000000 */
[----:B------:R-:W-:Y:S02]  /*17230*/  LOP3.LUT P0, RZ, R3, UR5, RZ, 0xfc, P0 ;  /* 0x0000000503ff7c12 */ /* 0x000fe4000800fcff */
[----:B-1----:R-:W-:Y:S02]  /*17240*/  SHF.R.S32.HI R8, RZ, 0x1f, R26 ;  /* 0x0000001fff087819 */ /* 0x002fe4000001141a */
[----:B------:R-:W-:-:S03]  /*17250*/  SEL R18, R26, RZ, !P0 ;  /* 0x000000ff1a127207 */ /* 0x000fc60004000000 */
[----:B------:R0:W-:Y:S01]  /*17260*/  STL [R1+0x10], R8 ;  /* 0x0000100801007387 */ /* 0x0001e20000100800 */
[----:B------:R-:W-:Y:S05]  /*17270*/  BRA.DIV UR4, `(.L_x_13093) ;  /* 0x0000004604247947 */ /* 0x000fea000b800000 */
[----:B------:R-:W1:Y:S02]  /*17280*/  S2R R0, SR_TID.X ;  /* 0x0000000000007919 */ /* 0x000e640000002100 */
[----:B-1----:R-:W-:-:S04]  /*17290*/  SHF.R.U32.HI R0, RZ, 0x5, R0 ;  /* 0x00000005ff007819 */ /* 0x002fc80000011600 */
[----:B------:R-:W-:-:S05]  /*172a0*/  LOP3.LUT R0, R0, 0x3, RZ, 0xc0, !PT ;  /* 0x0000000300007812 */ /* 0x000fca00078ec0ff */
[----:B------:R1:W4:Y:S02]  /*172b0*/  SHFL.IDX PT, R14, R0, RZ, 0x1f ;  /* 0x00001fff000e7589 */ /* 0x00032400000e0000 */
.L_x_13194:
[----:B----4-:R-:W-:Y:S02]  /*172c0*/  ISETP.NE.AND P0, PT, R14, RZ, PT ;  /* 0x000000ff0e00720c */ /* 0x010fe40003f05270 */
[----:B------:R-:W-:Y:S02]  /*172d0*/  PLOP3.LUT P1, PT, PT, PT, PT, 0x8, 0x0 ;  /* 0x000000000000781c */ /* 0x000fe40003f2e170 */
[----:B------:R-:W-:-:S11]  /*172e0*/  LOP3.LUT R23, R23, 0xfffffffe, RZ, 0xc0, !PT ;  /* 0xfffffffe17177812 */ /* 0x000fd600078ec0ff */
[----:B------:R-:W-:Y:S01]  /*172f0*/  @P1 LOP3.LUT R23, R23, 0x1, RZ, 0xfc, !PT ;  /* 0x0000000117171812 */ /* 0x000fe200078efcff */
[----:B------:R-:W-:Y:S06]  /*17300*/  @P0 BRA `(.L_x_13094) ;  /* 0x0000000400540947 */ /* 0x000fec0003800000 */
[----:B------:R-:W-:-:S03]  /*17310*/  UMOV UR4, 0xffffffff ;  /* 0xffffffff00047882 */ /* 0x000fc60000000000 */
[----:B------:R-:W-:Y:S05]  /*17320*/  BRA.DIV UR4, `(.L_x_13095) ;  /* 0x00000046042c7947 */ /* 0x000fea000b800000 */
[----:B------:R-:W-:-:S13]  /*17330*/  ELECT P6, URZ, PT ;  /* 0x00000000003f782f */ /* 0x000fda00038c0000 */
.L_x_13197:
[----:B------:R-:W-:Y:S05]  /*17340*/  @!P6 BRA `(.L_x_13094) ;  /* 0x000000040044e947 */ /* 0x000fea0003800000 */
[----:B-1----:R-:W4:Y:S01]  /*17350*/  LDL R0, [R1+0x28] ;  /* 0x0000280001007983 */ /* 0x002f220000100800 */
[----:B------:R-:W-:-:S04]  /*17360*/  ISETP.NE.U32.AND P0, PT, R2, RZ, PT ;  /* 0x000000ff0200720c */ /* 0x000fc80003f05070 */
[----:B------:R-:W-:Y:S01]  /*17370*/  ISETP.NE.AND.EX P0, PT, R3, RZ, PT, P0 ;  /* 0x000000ff0300720c */ /* 0x000fe20003f05300 */
[----:B----4-:R-:W-:-:S12]  /*17380*/  VIADD R0, R0, 0xffffffff ;  /* 0xffffffff00007836 */ /* 0x010fd80000000000 */
[----:B------:R-:W-:Y:S05]  /*17390*/  @!P0 BRA `(.L_x_13096) ;  /* 0x0000000000448947 */ /* 0x000fea0003800000 */
[----:B------:R-:W1:Y:S01]  /*173a0*/  LDC R7, c[0x0][0x43c] ;  /* 0x00010f00ff077b82 */ /* 0x000e620000000800 */
[----:B------:R-:W-:Y:S01]  /*173b0*/  ULDC.64 UR4, c[0x0][0x428] ;  /* 0x00010a0000047ab9 */ /* 0x000fe20000000a00 */
[----:B-1----:R-:W-:-:S13]  /*173c0*/  ISETP.NE.AND P0, PT, R7, 0x1, PT ;  /* 0x000000010700780c */ /* 0x002fda0003f05270 */
        /* <DEDUP_REMOVED lines=14> */
.L_x_13096:
[----:B-1----:R-:W4:Y:S01]  /*174b0*/  LDL R3, [R1+0x4] ;  /* 0x0000040001037983 */ /* 0x002f220000100800 */
[----:B------:R-:W-:Y:S01]  /*174c0*/  IMAD R4, R29, 0x8, R17 ;  /* 0x000000081d047824 */ /* 0x000fe200078e0211 */
[----:B------:R-:W1:Y:S02]  /*174d0*/  S2R R2, SR_TID.X ;  /* 0x0000000000027919 */ /* 0x000e640000002100 */
[----:B-1----:R-:W-:-:S04]  /*174e0*/  LOP3.LUT R2, R2, 0x7f, RZ, 0xc0, !PT ;  /* 0x0000007f02027812 */ /* 0x002fc800078ec0ff */
[----:B------:R-:W-:Y:S02]  /*174f0*/  ISETP.NE.AND P1, PT, R2, RZ, PT ;  /* 0x000000ff0200720c */ /* 0x000fe40003f25270 */
[----:B----4-:R-:W-:-:S04]  /*17500*/  SHF.L.U32 R3, R3, 0x1f, RZ ;  /* 0x0000001f03037819 */ /* 0x010fc800000006ff */
[----:B------:R-:W1:Y:S02]  /*17510*/  SYNCS.PHASECHK.TRANS64.TRYWAIT P0, [R4+URZ+0x13280], R3 ;  /* 0x01328003040075a7 */ /* 0x000e64000800017f */
[----:B-1----:R-:W-:Y:S05]  /*17520*/  @!P0 BRA `(.L_x_13097) ;  /* 0x0000004000cc8947 */ /* 0x002fea0003800000 */
.L_x_13198:
        /* <DEDUP_REMOVED lines=8> */
.L_x_13098:
        /* <DEDUP_REMOVED lines=18> */
.L_x_13199:
[----:B------:R-:W-:Y:S05]  /*176d0*/  @P1 BRA `(.L_x_13100) ;  /* 0x00000000001c1947 */ /* 0x000fea0003800000 */
[----:B------:R-:W4:Y:S01]  /*176e0*/  S2R R5, SR_TID.X ;  /* 0x0000000000057919 */ /* 0x000f220000002100 */
[----:B01----:R-:W-:-:S04]  /*176f0*/  IMAD.MOV.U32 R3, RZ, RZ, 0x2800 ;  /* 0x00002800ff037424 */ /* 0x003fc800078e00ff */
[----:B------:R0:W-:Y:S01]  /*17700*/  SYNCS.ARRIVE.TRANS64 RZ, [R4+URZ+0x13230], R3 ;  /* 0x0132300304ff79a7 */ /* 0x0001e2000800003f */
[----:B----4-:R-:W-:-:S04]  /*17710*/  LOP3.LUT R5, R5, 0x1f, RZ, 0xc0, !PT ;  /* 0x0000001f05057812 */ /* 0x010fc800078ec0ff */
[----:B------:R-:W-:-:S13]  /*17720*/  ISETP.NE.AND P0, PT, R5, RZ, PT ;  /* 0x000000ff0500720c */ /* 0x000fda0003f05270 */
[----:B0-----:R-:W-:Y:S05]  /*17730*/  @!P0 BRA `(.L_x_13100) ;  /* 0x0000000000048947 */ /* 0x001fea0003800000 */
[----:B------:R-:W-:Y:S01]  /*17740*/  BPT.TRAP 0x1 ;  /* 0x000000040000795c */ /* 0x000fe20000300000 */
.L_x_13100:
        /* <DEDUP_REMOVED lines=17> */
.L_x_13094:
[----:B01----:R-:W4:Y:S04]  /*17860*/  LDL.LU R4, [R1+0x1c] ;  /* 0x00001c0001047983 */ /* 0x003f280000300800 */
[----:B---3--:R-:W3:Y:S04]  /*17870*/  LDL.LU R6, [R1+0x18] ;  /* 0x0000180001067983 */ /* 0x008ee80000300800 */
[----:B------:R-:W5:Y:S01]  /*17880*/  LDL.LU R3, [R1+0x38] ;  /* 0x0000380001037983 */ /* 0x000f620000300800 */
        /* <DEDUP_REMOVED lines=9> */
[----:B----4-:R-:W-:Y:S02]  /*17920*/  SHF.R.S32.HI R2, RZ, 0x1f, R4 ;  /* 0x0000001fff027819 */ /* 0x010fe40000011404 */
[----:B---3--:R-:W-:-:S03]  /*17930*/  SEL R6, R6, RZ, !P0 ;  /* 0x000000ff06067207 */ /* 0x008fc60004000000 */
[----:B------:R-:W-:-:S04]  /*17940*/  IMAD R2, R2, UR4, RZ ;  /* 0x0000000402027c24 */ /* 0x000fc8000f8e02ff */
[C---:B------:R-:W-:Y:S01]  /*17950*/  IMAD R0, R4.reuse, UR5, R2 ;  /* 0x0000000504007c24 */ /* 0x040fe2000f8e0202 */
[----:B-----5:R-:W-:Y:S01]  /*17960*/  SEL R2, R3, RZ, !P0 ;  /* 0x000000ff03027207 */ /* 0x020fe20004000000 */
        /* <DEDUP_REMOVED lines=23> */
.L_x_13102:
[----:B------:R-:W-:Y:S05]  /*17ae0*/  BSYNC B6 ;  /* 0x0000000000067941 */ /* 0x000fea0003800000 */
.L_x_13101:
[----:B------:R-:W3:Y:S01]  /*17af0*/  LDL.LU R20, [R1+0x1c] ;  /* 0x00001c0001147983 */ /* 0x000ee20000300800 */
[----:B------:R-:W1:Y:S01]  /*17b00*/  LDC R9, c[0x0][0x448] ;  /* 0x00011200ff097b82 */ /* 0x000e620000000800 */
[----:B------:R-:W-:Y:S01]  /*17b10*/  ULDC.64 UR4, c[0x0][0x2d8] ;  /* 0x0000b60000047ab9 */ /* 0x000fe20000000a00 */
[----:B------:R-:W-:Y:S01]  /*17b20*/  ULDC.64 UR6, c[0x0][0x2e0] ;  /* 0x0000b80000067ab9 */ /* 0x000fe20000000a00 */
[----:B0-----:R-:W3:Y:S01]  /*17b30*/  LDL.LU.64 R2, [R1+0x30] ;  /* 0x0000300001027983 */ /* 0x001ee20000300a00 */
[----:B------:R-:W-:-:S03]  /*17b40*/  ULDC.64 UR8, c[0x0][0x280] ;  /* 0x0000a00000087ab9 */ /* 0x000fc60000000a00 */
[----:B------:R-:W4:Y:S04]  /*17b50*/  LDL.LU R21, [R1+0x38] ;  /* 0x0000380001157983 */ /* 0x000f280000300800 */
[----:B------:R-:W2:Y:S04]  /*17b60*/  LDL.LU R4, [R1+0x18] ;  /* 0x0000180001047983 */ /* 0x000ea80000300800 */
[----:B------:R0:W5:Y:S01]  /*17b70*/  LDL R10, [R1+0x3c] ;  /* 0x00003c00010a7983 */ /* 0x0001620000100800 */
[----:B-1----:R-:W-:-:S13]  /*17b80*/  ISETP.NE.AND P1, PT, R9, 0x1, PT ;  /* 0x000000010900780c */ /* 0x002fda0003f25270 */
[----:B------:R-:W1:Y:S08]  /*17b90*/  @P1 LDC R5, c[0x0][0x450] ;  /* 0x00011400ff051b82 */ /* 0x000e700000000800 */
[----:B------:R-:W0:Y:S01]  /*17ba0*/  @P1 LDC R8, c[0x0][0x450] ;  /* 0x00011400ff081b82 */ /* 0x000e220000000800 */
[----:B---3--:R-:W-:Y:S02]  /*17bb0*/  IMAD.MOV.U32 R3, RZ, RZ, R20 ;  /* 0x000000ffff037224 */ /* 0x008fe400078e0014 */
[----:B------:R-:W3:Y:S01]  /*17bc0*/  S2R R20, SR_TID.X ;  /* 0x0000000000147919 */ /* 0x000ee20000002100 */
[----:B------:R-:W-:-:S04]  /*17bd0*/  IMAD.WIDE.U32 R2, R16, UR4, R2 ;  /* 0x0000000410027c25 */ /* 0x000fc8000f8e0002 */
[----:B------:R-:W-:Y:S01]  /*17be0*/  IMAD R3, R16, UR5, R3 ;  /* 0x0000000510037c24 */ /* 0x000fe2000f8e0203 */
[----:B------:R-:W-:Y:S01]  /*17bf0*/  ULDC.64 UR4, c[0x0][0x2d0] ;  /* 0x0000b40000047ab9 */ /* 0x000fe20000000a00 */
[----:B----4-:R-:W-:Y:S02]  /*17c00*/  IMAD R0, R21, UR6, RZ ;  /* 0x0000000615007c24 */ /* 0x010fe4000f8e02ff */
[----:B--2---:R-:W-:-:S04]  /*17c10*/  IMAD.WIDE.U32 R2, R4, UR6, R2 ;  /* 0x0000000604027c25 */ /* 0x004fc8000f8e0002 */
[----:B------:R-:W-:Y:S01]  /*17c20*/  IMAD R0, R4, UR7, R0 ;  /* 0x0000000704007c24 */ /* 0x000fe2000f8e0200 */
[----:B------:R-:W-:Y:S01]  /*17c30*/  ULDC.64 UR6, c[0x0][0x2c8] ;  /* 0x0000b20000067ab9 */ /* 0x000fe20000000a00 */
[----:B------:R-:W2:Y:S02]  /*17c40*/  @P1 LDC R4, c[0x0][0x44c] ;  /* 0x00011300ff041b82 */ /* 0x000ea40000000800 */
[----:B------:R-:W-:Y:S01]  /*17c50*/  IMAD.IADD R3, R3, 0x1, R0 ;  /* 0x0000000103037824 */ /* 0x000fe200078e0200 */
[C---:B---3--:R-:W-:Y:S01]  /*17c60*/  LOP3.LUT R21, R20.reuse, 0x7f, RZ, 0xc0, !PT ;  /* 0x0000007f14157812 */ /* 0x048fe200078ec0ff */
[----:B------:R-:W-:-:S03]  /*17c70*/  IMAD.SHL.U32 R20, R20, 0x20, RZ ;  /* 0x0000002014147824 */ /* 0x000fc600078e00ff */
[----:B------:R-:W-:-:S04]  /*17c80*/  SHF.R.U32.HI R21, RZ, 0x2, R21 ;  /* 0x00000002ff157819 */ /* 0x000fc80000011615 */
[----:B------:R-:W-:-:S05]  /*17c90*/  LOP3.LUT R20, R21, 0x60, R20, 0xf8, !PT ;  /* 0x0000006015147812 */ /* 0x000fca00078ef814 */
[----:B------:R-:W-:-:S04]  /*17ca0*/  IMAD R6, R25, 0xc0, R20 ;  /* 0x000000c019067824 */ /* 0x000fc800078e0214 */
[----:B--2---:R-:W-:-:S04]  /*17cb0*/  @P1 IMAD.HI.U32 R0, R6, R4, RZ ;  /* 0x0000000406001227 */ /* 0x004fc800078e00ff */
[----:B------:R-:W-:Y:S01]  /*17cc0*/  IMAD.MOV.U32 R4, RZ, RZ, R6 ;  /* 0x000000ffff047224 */ /* 0x000fe200078e0006 */
[----:B-1----:R-:W-:-:S04]  /*17cd0*/  @P1 SHF.R.U32.HI R4, RZ, R5, R0 ;  /* 0x00000005ff041219 */ /* 0x002fc80000011600 */
        /* <DEDUP_REMOVED lines=13> */
[----:B------:R-:W1:Y:S01]  /*17db0*/  @P1 LDC R7, c[0x0][0x44c] ;  /* 0x00011300ff071b82 */ /* 0x000e620000000800 */
[----:B------:R-:W-:Y:S01]  /*17dc0*/  VIADD R5, R6, 0x80 ;  /* 0x0000008006057836 */ /* 0x000fe20000000000 */
[----:B------:R-:W2:Y:S03]  /*17dd0*/  S2R R21, SR_TID.X ;  /* 0x0000000000157919 */ /* 0x000ea60000002100 */
[----:B------:R-:W-:Y:S02]  /*17de0*/  IMAD.MOV.U32 R6, RZ, RZ, R5 ;  /* 0x000000ffff067224 */ /* 0x000fe400078e0005 */
[----:B-1----:R-:W-:-:S05]  /*17df0*/  @P1 IMAD.HI.U32 R7, R5, R7, RZ ;  /* 0x0000000705071227 */ /* 0x002fca00078e00ff */
[----:B0-----:R-:W-:-:S05]  /*17e00*/  @P1 SHF.R.U32.HI R6, RZ, R8, R7 ;  /* 0x00000008ff061219 */ /* 0x001fca0000011607 */
        /* <DEDUP_REMOVED lines=8> */
[----:B--2---:R-:W-:Y:S02]  /*17e90*/  IMAD.SHL.U32 R20, R21, 0x10, RZ ;  /* 0x0000001015147824 */ /* 0x004fe400078e00ff */
        /* <DEDUP_REMOVED lines=11> */
[----:B------:R-:W-:Y:S06]  /*17f50*/  BRA.DIV UR4, `(.L_x_13103) ;  /* 0x0000003a04687947 */ /* 0x000fec000b800000 */
[----:B------:R-:W2:Y:S01]  /*17f60*/  LDL.LU R6, [R1+0x20] ;  /* 0x0000200001067983 */ /* 0x000ea20000300800 */
[----:B------:R-:W-:-:S03]  /*17f70*/  IMAD R25, R25, 0xc0, R21 ;  /* 0x000000c019197824 */ /* 0x000fc600078e0215 */
[----:B------:R-:W0:Y:S04]  /*17f80*/  SHFL.IDX PT, R7, R0, RZ, 0x1c1f ;  /* 0x001c1fff00077589 */ /* 0x000e2800000e0000 */
[----:B------:R-:W-:Y:S04]  /*17f90*/  SHFL.IDX PT, R8, R2, RZ, 0x1c1f ;  /* 0x001c1fff02087589 */ /* 0x000fe800000e0000 */
[----:B------:R-:W-:Y:S01]  /*17fa0*/  SHFL.IDX PT, R2, R2, 0x1, 0x1c1f ;  /* 0x003c1f0002027f89 */ /* 0x000fe200000e0000 */
[----:B--2---:R-:W-:-:S03]  /*17fb0*/  IMAD R5, R6, R9, RZ ;  /* 0x0000000906057224 */ /* 0x004fc600078e02ff */
[----:B------:R-:W1:Y:S02]  /*17fc0*/  SHFL.IDX PT, R6, R4, RZ, 0x1c1f ;  /* 0x001c1fff04067589 */ /* 0x000e6400000e0000 */
[----:B------:R-:W-:-:S13]  /*17fd0*/  ISETP.GE.AND P1, PT, R25, R5, PT ;  /* 0x000000051900720c */ /* 0x000fda0003f26270 */
[----:B0-----:R-:W-:-:S05]  /*17fe0*/  @!P1 IADD3 R7, P2, R20, R7, RZ ;  /* 0x0000000714079210 */ /* 0x001fca0007f5e0ff */
[----:B-1----:R-:W-:-:S05]  /*17ff0*/  @!P1 IMAD.X R6, RZ, RZ, R6, P2 ;  /* 0x000000ffff069224 */ /* 0x002fca00010e0606 */
[----:B------:R-:W-:-:S04]  /*18000*/  @!P1 LOP3.LUT R7, R7, R6, RZ, 0x3c, !PT ;  /* 0x0000000607079212 */ /* 0x000fc800078e3cff */
[----:B------:R-:W-:-:S04]  /*18010*/  @!P1 LOP3.LUT R6, R7, R6, RZ, 0x3c, !PT ;  /* 0x0000000607069212 */ /* 0x000fc800078e3cff */
[----:B------:R-:W-:-:S05]  /*18020*/  @!P1 LOP3.LUT R7, R7, R6, RZ, 0x3c, !PT ;  /* 0x0000000607079212 */ /* 0x000fca00078e3cff */
        /* <DEDUP_REMOVED lines=32> */
[----:B------:R1:W-:Y:S02]  /*18230*/  @!P1 LDGSTS.E.BYPASS.LTC128B.128 [R10+0xc800], desc[UR40][R6.64], !P0 ;  /* 0x0c800000060a9fae */ /* 0x0003e4000c101d68 */
[----:B-1----:R-:W-:-:S05]  /*18240*/  @!P2 IADD3 R6, P1, R20, R8, RZ ;  /* 0x000000081406a210 */ /* 0x002fca0007f3e0ff */
[----:B0-----:R-:W-:-:S04]  /*18250*/  @!P2 IMAD.X R0, RZ, RZ, R0, P1 ;  /* 0x000000ffff00a224 */ /* 0x001fc800008e0600 */
[----:B------:R-:W-:-:S05]  /*18260*/  @!P2 IMAD.MOV.U32 R7, RZ, RZ, R0 ;  /* 0x000000ffff07a224 */ /* 0x000fca00078e0000 */
[----:B--2---:R0:W-:Y:S02]  /*18270*/  @!P2 LDGSTS.E.BYPASS.LTC128B.128 [R10+0xd000], desc[UR40][R6.64], !P0 ;  /* 0x0d000000060aafae */ /* 0x0041e4000c101d68 */
.L_x_13212:
        /* <DEDUP_REMOVED lines=10> */
.L_x_13104:
        /* <DEDUP_REMOVED lines=18> */
.L_x_13213:
[----:B------:R-:W-:Y:S05]  /*18440*/  BSYNC B0 ;  /* 0x0000000000007941 */ /* 0x000fea0003800000 */
.L_x_13105:
[----:B------:R-:W2:Y:S04]  /*18450*/  LDL.LU R2, [R1+0x28] ;  /* 0x0000280001027983 */ /* 0x000ea80000300800 */
[----:B------:R-:W3:Y:S01]  /*18460*/  LDL R3, [R1+0xc] ;  /* 0x00000c0001037983 */ /* 0x000ee20000100800 */
[----:B--2---:R-:W-:-:S05]  /*18470*/  VIADD R2, R2, 0xfffffffe ;  /* 0xfffffffe02027836 */ /* 0x004fca0000000000 */
[----:B---3--:R-:W-:-:S13]  /*18480*/  ISETP.GE.AND P0, PT, R2, R3, PT ;  /* 0x000000030200720c */ /* 0x008fda0003f06270 */
[----:B------:R-:W-:Y:S05]  /*18490*/  @!P0 BRA `(.L_x_13107) ;  /* 0x0000000c003c8947 */ /* 0x000fea0003800000 */
[----:B------:R2:W5:Y:S01]  /*184a0*/  LDL.LU R8, [R1+0x4] ;  /* 0x0000040001087983 */ /* 0x0005620000300800 */
[----:B-1----:R-:W-:-:S07]  /*184b0*/  IMAD.MOV.U32 R0, RZ, RZ, R29 ;  /* 0x000000ffff007224 */ /* 0x002fce00078e001d */
.L_x_13127:
        /* <DEDUP_REMOVED lines=33> */
.L_x_13110:
        /* <DEDUP_REMOVED lines=8> */
.L_x_13214:
[----:B------:R-:W-:Y:S05]  /*18750*/  BSYNC B1 ;  /* 0x0000000000017941 */ /* 0x000fea0003800000 */
.L_x_13111:
        /* <DEDUP_REMOVED lines=9> */
.L_x_13114:
[----:B------:R-:W-:Y:S05]  /*187f0*/  BSYNC B1 ;  /* 0x0000000000017941 */ /* 0x000fea0003800000 */
.L_x_13113:
        /* <DEDUP_REMOVED lines=12> */
.L_x_13115:
        /* <DEDUP_REMOVED lines=13> */
.L_x_13215:
[----:B------:R-:W-:Y:S05]  /*18990*/  BSYNC B1 ;  /* 0x0000000000017941 */ /* 0x000fea0003800000 */
.L_x_13116:
        /* <DEDUP_REMOVED lines=11> */
.L_x_13119:
[----:B------:R-:W-:Y:S05]  /*18a50*/  BSYNC B1 ;  /* 0x0000000000017941 */ /* 0x000fea0003800000 */
.L_x_13118:
        /* <DEDUP_REMOVED lines=8> */
.L_x_13120:
        /* <DEDUP_REMOVED lines=10> */
.L_x_13109:
[----:B------:R-:W-:Y:S05]  /*18b80*/  BSYNC B0 ;  /* 0x0000000000007941 */ /* 0x000fea0003800000 */
.L_x_13108:
[----:B------:R-:W3:Y:S02]  /*18b90*/  LDL R5, [R1+0x48] ;  /* 0x0000480001057983 */ /* 0x000ee40000100800 */
[----:B---3--:R-:W-:-:S13]  /*18ba0*/  ISETP.NE.AND P0, PT, R5, 0x3, PT ;  /* 0x000000030500780c */ /* 0x008fda0003f05270 */
[----:B------:R-:W-:Y:S05]  /*18bb0*/  @!P0 BRA `(.L_x_13121) ;  /* 0x0000000000048947 */ /* 0x000fea0003800000 */
[----:B------:R-:W-:Y:S01]  /*18bc0*/  BPT.TRAP 0x1 ;  /* 0x000000040000795c */ /* 0x000fe20000300000 */
.L_x_13121:
        /* <DEDUP_REMOVED lines=8> */
.L_x_13216:
[----:B------:R-:W-:Y:S05]  /*18c50*/  BSYNC B0 ;  /* 0x0000000000007941 */ /* 0x000fea0003800000 */
.L_x_13122:
[----:B------:R-:W-:Y:S05]  /*18c60*/  @!P1 BRA `(.L_x_13124) ;  /* 0x0000000000049947 */ /* 0x000fea0003800000 */
[----:B------:R-:W-:Y:S01]  /*18c70*/  BPT.TRAP 0x1 ;  /* 0x000000040000795c */ /* 0x000fe20000300000 */
.L_x_13124:
[----:B---3--:R-:W-:Y:S01]  /*18c80*/  SHF.L.U32 R4, R8, 0x1f, RZ ;  /* 0x0000001f08047819 */ /* 0x008fe200000006ff */
[----:B------:R-:W-:-:S03]  /*18c90*/  IMAD R0, R0, 0x2800, RZ ;  /* 0x0000280000007824 */ /* 0x000fc600078e02ff */
[----:B------:R-:W3:Y:S02]  /*18ca0*/  SYNCS.PHASECHK.TRANS64.TRYWAIT P0, [R3+URZ+0x13260], R4 ;  /* 0x01326004030075a7 */ /* 0x000ee4000800017f */
[----:B---3--:R-:W-:Y:S05]  /*18cb0*/  @!P0 BRA `(.L_x_13125) ;  /* 0x0000003400488947 */ /* 0x008fea0003800000 */
.L_x_13217:
        /* <DEDUP_REMOVED lines=63> */
.L_x_13126:
        /* <DEDUP_REMOVED lines=14> */
.L_x_13107:
        /* <DEDUP_REMOVED lines=19> */
.L_x_13129:
[----:B------:R-:W-:Y:S05]  /*192c0*/  BSYNC B0 ;  /* 0x0000000000007941 */ /* 0x000fea0003800000 */
.L_x_13128:
[----:B------:R-:W-:Y:S05]  /*192d0*/  @!P2 BRA `(.L_x_13130) ;  /* 0x000000000004a947 */ /* 0x000fea0003800000 */
[----:B------:R-:W-:Y:S01]  /*192e0*/  BPT.TRAP 0x1 ;  /* 0x000000040000795c */ /* 0x000fe20000300000 */
.L_x_13130:
        /* <DEDUP_REMOVED lines=9> */
.L_x_13218:
[----:B------:R-:W-:Y:S05]  /*19380*/  BSYNC B0 ;  /* 0x0000000000007941 */ /* 0x000fea0003800000 */
.L_x_13131:
[----:B------:R-:W-:Y:S05]  /*19390*/  @!P2 BRA `(.L_x_13133) ;  /* 0x000000000004a947 */ /* 0x000fea0003800000 */
[----:B------:R-:W-:Y:S01]  /*193a0*/  BPT.TRAP 0x1 ;  /* 0x000000040000795c */ /* 0x000fe20000300000 */
.L_x_13133:
[----:B------:R-:W1:Y:S02]  /*193b0*/  LDL R2, [R1+0x4] ;  /* 0x0000040001027983 */ /* 0x000e640000100800 */
[----:B-1----:R-:W-:-:S04]  /*193c0*/  SHF.L.U32 R3, R2, 0x1f, RZ ;  /* 0x0000001f02037819 */ /* 0x002fc800000006ff */
[----:B------:R-:W1:Y:S02]  /*193d0*/  SYNCS.PHASECHK.TRANS64.TRYWAIT P1, [R0+URZ+0x13260], R3 ;  /* 0x01326003000075a7 */ /* 0x000e64000802017f */
[----:B-1----:R-:W-:Y:S05]  /*193e0*/  @!P1 BRA `(.L_x_13134) ;  /* 0x0000002c00a49947 */ /* 0x002fea0003800000 */
.L_x_13219:
        /* <DEDUP_REMOVED lines=41> */
[----:B------:R-:W-:Y:S01]  /*19680*/  PRMT R9, R4, 0x7531, R5 ;  /* 0x0000753104097816 */ /* 0x000fe20000000005 */
[----:B------:R-:W-:Y:S01]  /*19690*/  VIADD R5, R2, 0x2000 ;  /* 0x0000200002057836 */ /* 0x000fe20000000000 */
[----:B------:R-:W-:-:S02]  /*196a0*/  PRMT R10, R6, 0x6420, R7 ;  /* 0x00006420060a7816 */ /* 0x000fc40000000007 */
[----:B------:R-:W-:Y:S02]  /*196b0*/  PRMT R11, R6, 0x7531, R7 ;  /* 0x00007531060b7816 */ /* 0x000fe40000000007 */
[C---:B------:R-:W-:Y:S02]  /*196c0*/  LOP3.LUT R2, R5.reuse, R28, RZ, 0xfc, !PT ;  /* 0x0000001c05027212 */ /* 0x040fe400078efcff */
[----:B------:R-:W-:Y:S01]  /*196d0*/  LOP3.LUT R4, R5, R22, RZ, 0xfc, !PT ;  /* 0x0000001605047212 */ /* 0x000fe200078efcff */
[----:B------:R-:W-:Y:S02]  /*196e0*/  STSM.16.M88.4 [R3], R8 ;  /* 0x0000000803007844 */ /* 0x000fe40000000200 */
[----:B------:R-:W-:Y:S02]  /*196f0*/  IMAD.IADD R2, R17, 0x1, R2 ;  /* 0x0000000111027824 */ /* 0x000fe400078e0202 */
[----:B------:R-:W-:-:S03]  /*19700*/  IMAD.IADD R19, R19, 0x1, R4 ;  /* 0x0000000113137824 */ /* 0x000fc600078e0204 */
        /* <DEDUP_REMOVED lines=14> */
.L_x_13135:
        /* <DEDUP_REMOVED lines=12> */
.L_x_13084:
[----:B------:R-:W-:-:S13]  /*198b0*/  LOP3.LUT P0, RZ, R23, 0x2, RZ, 0xc0, !PT ;  /* 0x0000000217ff7812 */ /* 0x000fda000780c0ff */
[----:B------:R-:W-:Y:S05]  /*198c0*/  @!P0 BRA `(.L_x_13136) ;  /* 0x0000000000248947 */ /* 0x000fea0003800000 */
[----:B------:R-:W-:Y:S05]  /*198d0*/  WARPSYNC.ALL ;  /* 0x0000000000007948 */ /* 0x000fea0003800000 */
[----:B------:R-:W5:Y:S08]  /*198e0*/  S2UR UR5, SR_CgaCtaId ;  /* 0x00000000000579c3 */ /* 0x000f700000008800 */
[----:B------:R-:W-:Y:S06]  /*198f0*/  BAR.SYNC.DEFER_BLOCKING 0x5, 0x200 ;  /* 0x0148000000007b1d */ /* 0x000fec0000010000 */
[----:B------:R-:W-:-:S02]  /*19900*/  UMOV UR4, 0x400 ;  /* 0x0000040000047882 */ /* 0x000fc40000000000 */
[----:B-----5:R-:W-:-:S06]  /*19910*/  ULEA UR4, UR5, UR4, 0x18 ;  /* 0x0000000405047291 */ /* 0x020fcc000f8ec03f */
[----:B------:R-:W-:-:S05]  /*19920*/  IMAD.U32 R17, RZ, RZ, UR4 ;  /* 0x00000004ff117e24 */ /* 0x000fca000f8e00ff */
[----:B------:R0:W0:Y:S01]  /*19930*/  LDS.128 R24, [R17+0x132d0] ;  /* 0x0132d00011187984 */ /* 0x0000220000000c00 */
[----:B------:R-:W-:Y:S06]  /*19940*/  BAR.ARV 0x4, 0x200 ;  /* 0x0108000000007b1d */ /* 0x000fec0000002000 */
[----:B------:R-:W-:Y:S05]  /*19950*/  BRA `(.L_x_13137) ;  /* 0x0000000c00d87947 */ /* 0x000fea0003800000 */
.L_x_13136:
[----:B------:R-:W0:Y:S01]  /*19960*/  S2R R0, SR_TID.X ;  /* 0x0000000000007919 */ /* 0x000e220000002100 */
[----:B------:R-:W-:Y:S01]  /*19970*/  UMOV UR4, 0xffffffff ;  /* 0xffffffff00047882 */ /* 0x000fe20000000000 */
[----:B0--3--:R-:W-:-:S04]  /*19980*/  LOP3.LUT R10, R0, 0x1f, RZ, 0xc0, !PT ;  /* 0x0000001f000a7812 */ /* 0x009fc800078ec0ff */
        /* <DEDUP_REMOVED lines=8> */
[----:B------:R3:W4:Y:S02]  /*19a10*/  @!P1 LDG.E R7, desc[UR40][R2.64] ;  /* 0x0000002802079981 */ /* 0x000724000c1e1900 */
[----:B---3--:R-:W-:-:S05]  /*19a20*/  @!P1 IMAD.WIDE R2, R9, 0x4, R4 ;  /* 0x0000000409029825 */ /* 0x008fca00078e0204 */
[----:B------:R-:W3:Y:S01]  /*19a30*/  @!P1 LDG.E R4, desc[UR40][R2.64] ;  /* 0x0000002802049981 */ /* 0x000ee2000c1e1900 */
[----:B------:R-:W-:Y:S01]  /*19a40*/  IMAD.MOV.U32 R25, RZ, RZ, RZ ;  /* 0x000000ffff197224 */ /* 0x000fe200078e00ff */
[C---:B------:R-:W-:Y:S01]  /*19a50*/  ISETP.GE.U32.AND P2, PT, R10.reuse, 0x2, PT ;  /* 0x000000020a00780c */ /* 0x040fe20003f46070 */
[----:B------:R-:W-:Y:S01]  /*19a60*/  IMAD.MOV.U32 R5, RZ, RZ, RZ ;  /* 0x000000ffff057224 */ /* 0x000fe200078e00ff */
[C---:B------:R-:W-:Y:S01]  /*19a70*/  ISETP.GE.U32.AND P3, PT, R10.reuse, 0x4, PT ;  /* 0x000000040a00780c */ /* 0x040fe20003f66070 */
[----:B------:R-:W-:Y:S01]  /*19a80*/  SHFL.IDX PT, R0, R24, RZ, 0x1f ;  /* 0x00001fff18007589 */ /* 0x000fe200000e0000 */
[C---:B------:R-:W-:Y:S02]  /*19a90*/  ISETP.GE.U32.AND P4, PT, R10.reuse, 0x8, PT ;  /* 0x000000080a00780c */ /* 0x040fe40003f86070 */
[----:B------:R-:W-:Y:S01]  /*19aa0*/  ISETP.GE.U32.AND P5, PT, R10, 0x10, PT ;  /* 0x000000100a00780c */ /* 0x000fe20003fa6070 */
[----:B-1----:R0:W-:Y:S02]  /*19ab0*/  SHFL.IDX PT, R6, R24, 0x1, 0x1f ;  /* 0x00201f0018067f89 */ /* 0x0021e400000e0000 */
[----:B0-----:R-:W-:-:S02]  /*19ac0*/  IMAD.MOV.U32 R24, RZ, RZ, RZ ;  /* 0x000000ffff187224 */ /* 0x001fc400078e00ff */
[----:B----4-:R-:W-:Y:S02]  /*19ad0*/  @!P1 IMAD.MOV.U32 R25, RZ, RZ, R7 ;  /* 0x000000ffff199224 */ /* 0x010fe400078e0007 */
        /* <DEDUP_REMOVED lines=19> */
.L_x_13229:
[----:B------:R-:W-:Y:S02]  /*19c10*/  ULDC UR4, c[0x0][0xc38] ;  /* 0x00030e0000047ab9 */ /* 0x000fe40000000800 */
[----:B------:R-:W-:-:S04]  /*19c20*/  IMAD.U32 R4, RZ, RZ, UR4 ;  /* 0x00000004ff047e24 */ /* 0x000fc8000f8e00ff */
[----:B-1----:R-:W-:-:S04]  /*19c30*/  IMAD R3, R14, R4, RZ ;  /* 0x000000040e037224 */ /* 0x002fc800078e02ff */
[----:B------:R-:W-:-:S05]  /*19c40*/  IMAD.IADD R6, R6, 0x1, R3 ;  /* 0x0000000106067824 */ /* 0x000fca00078e0203 */
[----:B------:R-:W-:-:S13]  /*19c50*/  ISETP.GT.AND P6, PT, R6, R0, PT ;  /* 0x000000000600720c */ /* 0x000fda0003fc4270 */
[----:B------:R-:W-:Y:S05]  /*19c60*/  @P6 BRA `(.L_x_13139) ;  /* 0x0000000000a46947 */ /* 0x000fea0003800000 */
.L_x_13142:
        /* <DEDUP_REMOVED lines=35> */
.L_x_13237:
[----:B------:R-:W-:Y:S02]  /*19ea0*/  ULDC UR4, c[0x0][0xc38] ;  /* 0x00030e0000047ab9 */ /* 0x000fe40000000800 */
[----:B------:R-:W-:-:S04]  /*19eb0*/  IMAD.U32 R4, RZ, RZ, UR4 ;  /* 0x00000004ff047e24 */ /* 0x000fc8000f8e00ff */
[----:B-1----:R-:W-:-:S04]  /*19ec0*/  IMAD R3, R14, R4, RZ ;  /* 0x000000040e037224 */ /* 0x002fc800078e02ff */
[----:B------:R-:W-:-:S05]  /*19ed0*/  IMAD.IADD R6, R3, 0x1, R6 ;  /* 0x0000000103067824 */ /* 0x000fca00078e0206 */
[----:B------:R-:W-:-:S13]  /*19ee0*/  ISETP.GT.AND P6, PT, R6, R0, PT ;  /* 0x000000000600720c */ /* 0x000fda0003fc4270 */
[----:B------:R-:W-:Y:S05]  /*19ef0*/  @!P6 BRA `(.L_x_13142) ;  /* 0xfffffffc005ce947 */ /* 0x000fea000383ffff */
.L_x_13139:
        /* <DEDUP_REMOVED lines=10> */
.L_x_13242:
[----:B------:R-:W-:-:S13]  /*19fa0*/  ISETP.NE.AND P0, PT, R3, RZ, PT ;  /* 0x000000ff0300720c */ /* 0x000fda0003f05270 */
[----:B------:R-:W-:Y:S05]  /*19fb0*/  @!P0 BRA `(.L_x_13144) ;  /* 0x0000000000108947 */ /* 0x000fea0003800000 */
[----:B------:R-:W-:Y:S01]  /*19fc0*/  UMOV UR4, 0xffffffff ;  /* 0xffffffff00047882 */ /* 0x000fe20000000000 */
[----:B------:R-:W-:Y:S02]  /*19fd0*/  VIADD R12, R7, 0xffffffff ;  /* 0xffffffff070c7836 */ /* 0x000fe40000000000 */
[----:B------:R-:W-:Y:S05]  /*19fe0*/  BRA.DIV UR4, `(.L_x_13145) ;  /* 0x0000002e04147947 */ /* 0x000fea000b800000 */
[----:B------:R0:W0:Y:S02]  /*19ff0*/  SHFL.IDX PT, R24, R2, R12, 0x1f ;  /* 0x00001f0c02187589 */ /* 0x00002400000e0000 */
.L_x_13144:
        /* <DEDUP_REMOVED lines=9> */
[----:B0-----:R-:W1:Y:S02]  /*1a090*/  MUFU.RCP R6, R6 ;  /* 0x0000000600067308 */ /* 0x001e640000001000 */
[----:B-1----:R-:W-:-:S06]  /*1a0a0*/  VIADD R7, R6, 0xffffffe ;  /* 0x0ffffffe06077836 */ /* 0x002fcc0000000000 */
        /* <DEDUP_REMOVED lines=19> */
[----:B0-----:R-:W-:-:S05]  /*1a1e0*/  IABS R8, R5 ;  /* 0x0000000500087213 */ /* 0x001fca0000000000 */
[----:B------:R-:W-:Y:S02]  /*1a1f0*/  IMAD.MOV R8, RZ, RZ, -R8 ;  /* 0x000000ffff087224 */ /* 0x000fe400078e0a08 */
[----:B-1----:R-:W-:-:S04]  /*1a200*/  IMAD.MOV R9, RZ, RZ, -R3 ;  /* 0x000000ffff097224 */ /* 0x002fc800078e0a03 */
        /* <DEDUP_REMOVED lines=26> */
.L_x_13146:
[----:B------:R-:W0:Y:S02]  /*1a3b0*/  LDC.64 R2, c[0x0][0xc90] ;  /* 0x00032400ff027b82 */ /* 0x000e240000000a00 */
[----:B0-----:R-:W-:-:S05]  /*1a3c0*/  IMAD.WIDE R2, R27, 0x4, R2 ;  /* 0x000000041b027825 */ /* 0x001fca00078e0202 */
[----:B------:R-:W3:Y:S02]  /*1a3d0*/  LDG.E R6, desc[UR40][R2.64] ;  /* 0x0000002802067981 */ /* 0x000ee4000c1e1900 */
[----:B---3--:R-:W-:-:S05]  /*1a3e0*/  IMAD R5, R25, R6, RZ ;  /* 0x0000000619057224 */ /* 0x008fca00078e02ff */
[----:B-1----:R-:W-:-:S04]  /*1a3f0*/  IABS R7, R5 ;  /* 0x0000000500077213 */ /* 0x002fc80000000000 */
        /* <DEDUP_REMOVED lines=56> */
.L_x_13147:
[----:B------:R-:W-:-:S05]  /*1a780*/  LOP3.LUT R0, RZ, R0, RZ, 0x33, !PT ;  /* 0x00000000ff007212 */ /* 0x000fca00078e33ff */
[----:B------:R-:W-:Y:S01]  /*1a790*/  IMAD.IADD R25, R25, 0x1, R0 ;  /* 0x0000000119197824 */ /* 0x000fe200078e0200 */
[----:B------:R-:W-:Y:S06]  /*1a7a0*/  BRA `(.L_x_13148) ;  /* 0x00000000001c7947 */ /* 0x000fec0003800000 */
.L_x_13140:
[----:B------:R-:W-:Y:S01]  /*1a7b0*/  UMOV UR4, URZ ;  /* 0x0000003f00047c82 */ /* 0x000fe20008000000 */
[----:B------:R-:W-:Y:S01]  /*1a7c0*/  UMOV UR5, URZ ;  /* 0x0000003f00057c82 */ /* 0x000fe20008000000 */
[----:B------:R-:W-:Y:S01]  /*1a7d0*/  ULDC UR6, c[0x0][0xc3c] ;  /* 0x00030f0000067ab9 */ /* 0x000fe20000000800 */
[----:B------:R-:W-:Y:S02]  /*1a7e0*/  IMAD.MOV.U32 R24, RZ, RZ, R0 ;  /* 0x000000ffff187224 */ /* 0x000fe400078e0000 */
[----:B------:R-:W-:Y:S02]  /*1a7f0*/  IMAD.U32 R25, RZ, RZ, UR4 ;  /* 0x00000004ff197e24 */ /* 0x000fe4000f8e00ff */
[----:B------:R-:W-:Y:S02]  /*1a800*/  IMAD.U32 R26, RZ, RZ, UR5 ;  /* 0x00000005ff1a7e24 */ /* 0x000fe4000f8e00ff */
[----:B------:R-:W-:-:S07]  /*1a810*/  IMAD.U32 R27, RZ, RZ, UR6 ;  /* 0x00000006ff1b7e24 */ /* 0x000fce000f8e00ff */
.L_x_13148:
        /* <DEDUP_REMOVED lines=10> */
.L_x_13137:
[----:B------:R-:W-:Y:S02]  /*1a8c0*/  ULDC UR4, c[0x0][0xc3c] ;  /* 0x00030f0000047ab9 */ /* 0x000fe40000000800 */
[----:B0-----:R-:W-:-:S13]  /*1a8d0*/  ISETP.GE.AND P0, PT, R27, UR4, PT ;  /* 0x000000041b007c0c */ /* 0x001fda000bf06270 */
[----:B------:R-:W-:Y:S05]  /*1a8e0*/  @!P0 BRA `(.L_x_13149) ;  /* 0xffffffa400e08947 */ /* 0x000fea000383ffff */
[----:B------:R-:W-:Y:S05]  /*1a8f0*/  BSYNC B7 ;  /* 0x0000000000077941 */ /* 0x000fea0003800000 */
.L_x_13043:
[----:B0-----:R-:W5:Y:S01]  /*1a900*/  LDL.LU R0, [R1+0x44] ;  /* 0x0000440001007983 */ /* 0x001f620000300800 */
[----:B------:R-:W-:Y:S01]  /*1a910*/  BSSY B0, `(.L_x_13150) ;  /* 0x000000b000007945 */ /* 0x000fe20003800000 */
[----:B------:R-:W1:Y:S01]  /*1a920*/  S2R R5, SR_CgaCtaId ;  /* 0x0000000000057919 */ /* 0x000e620000008800 */
[----:B-----5:R-:W-:-:S05]  /*1a930*/  VIADD R0, R0, 0x1 ;  /* 0x0000000100007836 */ /* 0x020fca0000000000 */
[----:B----4-:R-:W-:-:S04]  /*1a940*/  LEA.HI R2, R0, R0, RZ, 0x1 ;  /* 0x0000000000027211 */ /* 0x010fc800078f08ff */
[----:B------:R-:W-:Y:S02]  /*1a950*/  LOP3.LUT R3, R2, 0xfffffffe, RZ, 0xc0, !PT ;  /* 0xfffffffe02037812 */ /* 0x000fe400078ec0ff */
[----:B------:R-:W-:-:S03]  /*1a960*/  MOV R2, 0x400 ;  /* 0x0000040000027802 */ /* 0x000fc60000000f00 */
[----:B------:R-:W-:Y:S01]  /*1a970*/  IMAD.IADD R0, R0, 0x1, -R3 ;  /* 0x0000000100007824 */ /* 0x000fe200078e0a03 */
[----:B-1-3--:R-:W-:-:S04]  /*1a980*/  LEA R6, R5, R2, 0x18 ;  /* 0x0000000205067211 */ /* 0x00afc800078ec0ff */
[----:B------:R-:W-:-:S04]  /*1a990*/  SHF.L.U32 R0, R0, 0x1f, RZ ;  /* 0x0000001f00007819 */ /* 0x000fc800000006ff */
[----:B------:R-:W0:Y:S02]  /*1a9a0*/  SYNCS.PHASECHK.TRANS64.TRYWAIT P0, [R6+URZ+0x13220], R0 ;  /* 0x01322000060075a7 */ /* 0x000e24000800017f */
[----:B0-----:R-:W-:Y:S05]  /*1a9b0*/  @!P0 BRA `(.L_x_13151) ;  /* 0x0000002000c88947 */ /* 0x001fea0003800000 */
.L_x_13245:
[----:B------:R-:W-:Y:S05]  /*1a9c0*/  BSYNC B0 ;  /* 0x0000000000007941 */ /* 0x000fea0003800000 */
.L_x_13150:
[----:B------:R-:W-:-:S03]  /*1a9d0*/  UMOV UR4, 0xffffffff ;  /* 0xffffffff00047882 */ /* 0x000fc60000000000 */
[----:B------:R-:W-:Y:S05]  /*1a9e0*/  BRA.DIV UR4, `(.L_x_13152) ;  /* 0x0000002204d07947 */ /* 0x000fea000b800000 */
[----:B0-----:R-:W0:Y:S02]  /*1a9f0*/  S2R R0, SR_TID.X ;  /* 0x0000000000007919 */ /* 0x001e240000002100 */
[----:B0-----:R-:W-:-:S04]  /*1aa00*/  SHF.R.U32.HI R0, RZ, 0x5, R0 ;  /* 0x00000005ff007819 */ /* 0x001fc80000011600 */
[----:B------:R-:W-:-:S05]  /*1aa10*/  LOP3.LUT R0, R0, 0x3, RZ, 0xc0, !PT ;  /* 0x0000000300007812 */ /* 0x000fca00078ec0ff */
[----:B------:R0:W1:Y:S02]  /*1aa20*/  SHFL.IDX PT, R14, R0, RZ, 0x1f ;  /* 0x00001fff000e7589 */ /* 0x00006400000e0000 */
.L_x_13248:
[----:B-1----:R-:W-:-:S13]  /*1aa30*/  ISETP.NE.AND P0, PT, R14, RZ, PT ;  /* 0x000000ff0e00720c */ /* 0x002fda0003f05270 */
[----:B------:R-:W-:Y:S05]  /*1aa40*/  @P0 BRA `(.L_x_12915) ;  /* 0x0000000000a80947 */ /* 0x000fea0003800000 */
[----:B------:R-:W-:-:S03]  /*1aa50*/  UMOV UR4, 0xffffffff ;  /* 0xffffffff00047882 */ /* 0x000fc60000000000 */
[----:B------:R-:W-:Y:S05]  /*1aa60*/  BRA.DIV UR4, `(.L_x_13153) ;  /* 0x0000002204e47947 */ /* 0x000fea000b800000 */
[----:B------:R-:W-:-:S13]  /*1aa70*/  ELECT P6, URZ, PT ;  /* 0x00000000003f782f */ /* 0x000fda00038c0000 */
.L_x_13251:
[----:B------:R-:W-:Y:S05]  /*1aa80*/  @!P6 BRA `(.L_x_12915) ;  /* 0x000000000098e947 */ /* 0x000fea0003800000 */
[----:B0-----:R-:W3:Y:S02]  /*1aa90*/  LDL.LU R0, [R1+0x40] ;  /* 0x0000400001007983 */ /* 0x001ee40000300800 */
[----:B---3--:R-:W-:-:S04]  /*1aaa0*/  LOP3.LUT R0, R0, 0x2, RZ, 0xfc, !PT ;  /* 0x0000000200007812 */ /* 0x008fc800078efcff */
[----:B------:R-:W-:-:S13]  /*1aab0*/  ISETP.NE.AND P0, PT, R0, 0x3, PT ;  /* 0x000000030000780c */ /* 0x000fda0003f05270 */
[----:B------:R-:W-:Y:S05]  /*1aac0*/  @!P0 BRA `(.L_x_13154) ;  /* 0x0000000000048947 */ /* 0x000fea0003800000 */
[----:B------:R-:W-:Y:S01]  /*1aad0*/  BPT.TRAP 0x1 ;  /* 0x000000040000795c */ /* 0x000fe20000300000 */
.L_x_13154:
        /* <DEDUP_REMOVED lines=13> */
.L_x_13252:
[----:B------:R-:W1:Y:S02]  /*1abb0*/  SYNCS.PHASECHK.TRANS64.TRYWAIT P1, [R9+URZ], R0 ;  /* 0x00000000090075a7 */ /* 0x000e64000802017f */
[----:B-1----:R-:W-:Y:S05]  /*1abc0*/  @!P1 BRA `(.L_x_13156) ;  /* 0x0000002000c09947 */ /* 0x002fea0003800000 */
.L_x_13253:
[----:B------:R-:W-:Y:S05]  /*1abd0*/  @!P0 BRA `(.L_x_13157) ;  /* 0x0000000000048947 */ /* 0x000fea0003800000 */
[----:B------:R-:W-:Y:S01]  /*1abe0*/  BPT.TRAP 0x1 ;  /* 0x000000040000795c */ /* 0x000fe20000300000 */
.L_x_13157:
[----:B------:R-:W-:-:S04]  /*1abf0*/  IMAD R29, R29, 0x8, R6 ;  /* 0x000000081d1d7824 */ /* 0x000fc800078e0206 */
[----:B------:R-:W3:Y:S02]  /*1ac00*/  SYNCS.PHASECHK.TRANS64.TRYWAIT P1, [R29+URZ+0x13260], R4 ;  /* 0x013260041d0075a7 */ /* 0x000ee4000802017f */
[----:B---3--:R-:W-:Y:S05]  /*1ac10*/  @!P1 BRA `(.L_x_13158) ;  /* 0x0000002000c09947 */ /* 0x008fea0003800000 */
.L_x_13254:
[----:B------:R-:W-:Y:S05]  /*1ac20*/  @!P0 BRA `(.L_x_13159) ;  /* 0x0000000000048947 */ /* 0x000fea0003800000 */
[----:B------:R-:W-:Y:S01]  /*1ac30*/  BPT.TRAP 0x1 ;  /* 0x000000040000795c */ /* 0x000fe20000300000 */
.L_x_13159:
[----:B------:R-:W-:-:S04]  /*1ac40*/  IMAD R7, R7, 0x8, R6 ;  /* 0x0000000807077824 */ /* 0x000fc800078e0206 */
[----:B------:R-:W4:Y:S02]  /*1ac50*/  SYNCS.PHASECHK.TRANS64.TRYWAIT P1, [R7+URZ+0x13260], R0 ;  /* 0x01326000070075a7 */ /* 0x000f24000802017f */
[----:B----4-:R-:W-:Y:S05]  /*1ac60*/  @!P1 BRA `(.L_x_13160) ;  /* 0x0000002000c09947 */ /* 0x010fea0003800000 */
.L_x_13255:
[----:B------:R-:W-:Y:S05]  /*1ac70*/  @!P0 BRA `(.L_x_13161) ;  /* 0x0000000000048947 */ /* 0x000fea0003800000 */
[----:B------:R-:W-:Y:S01]  /*1ac80*/  BPT.TRAP 0x1 ;  /* 0x000000040000795c */ /* 0x000fe20000300000 */
.L_x_13161:
[----:B------:R-:W5:Y:S02]  /*1ac90*/  SYNCS.PHASECHK.TRANS64.TRYWAIT P0, [R29+URZ+0x13280], R4 ;  /* 0x013280041d0075a7 */ /* 0x000f64000800017f */
[----:B-----5:R-:W-:Y:S05]  /*1aca0*/  @!P0 BRA `(.L_x_13162) ;  /* 0x0000002000c48947 */ /* 0x020fea0003800000 */
.L_x_13163:
[----:B------:R0:W0:Y:S02]  /*1acb0*/  SYNCS.PHASECHK.TRANS64.TRYWAIT P0, [R7+URZ+0x13280], R0 ;  /* 0x01328000070075a7 */ /* 0x000024000800017f */
[----:B0-----:R-:W-:Y:S05]  /*1acc0*/  @!P0 NANOSLEEP.SYNCS 0x989680 ;  /* 0x009896800000895d */ /* 0x001fea0003900000 */
[----:B------:R-:W0:Y:S02]  /*1acd0*/  @!P0 SYNCS.PHASECHK.TRANS64 P0, [R7+URZ+0x13280], R0 ;  /* 0x01328000070085a7 */ /* 0x000e24000800007f */
[----:B0-----:R-:W-:Y:S05]  /*1ace0*/  @!P0 BRA `(.L_x_13163) ;  /* 0xfffffffc00f08947 */ /* 0x001fea000383ffff */
.L_x_12915:
[----:B------:R-:W-:Y:S05]  /*1acf0*/  BSYNC B8 ;  /* 0x0000000000087941 */ /* 0x000fea0003800000 */
.L_x_12912:
[----:B------:R-:W-:Y:S05]  /*1ad00*/  EXIT ;  /* 0x000000000000794d */ /* 0x000fea0003800000 */
.L_x_12933:
[----:B0-----:R0:W1:Y:S02]  /*1ad10*/  SYNCS.PHASECHK.TRANS64.TRYWAIT P5, [R76+URZ+0x13290], R77 ;  /* 0x0132904d4c0075a7 */ /* 0x00106400080a017f */
[----:B-1----:R-:W-:Y:S05]  /*1ad20*/  @!P5 NANOSLEEP.SYNCS 0x989680 ;  /* 0x009896800000d95d */ /* 0x002fea0003900000 */
[----:B------:R-:W1:Y:S02]  /*1ad30*/  @!P5 SYNCS.PHASECHK.TRANS64 P5, [R76+URZ+0x13290], R77 ;  /* 0x0132904d4c00d5a7 */ /* 0x000e6400080a007f */
[----:B-1----:R-:W-:Y:S05]  /*1ad40*/  @!P5 BRA `(.L_x_12933) ;  /* 0xfffffffc00f0d947 */ /* 0x002fea000383ffff */
[----:B------:R-:W-:Y:S05]  /*1ad50*/  BRA `(.L_x_13164) ;  /* 0xfffffe7c00307947 */ /* 0x000fea000383ffff */
.L_x_12943:
[----:B0-----:R0:W1:Y:S02]  /*1ad60*/  SYNCS.PHASECHK.TRANS64.TRYWAIT P5, [R76+URZ+0x13290], R77 ;  /* 0x0132904d4c0075a7 */ /* 0x00106400080a017f */
[----:B-1----:R-:W-:Y:S05]  /*1ad70*/  @!P5 NANOSLEEP.SYNCS 0x989680 ;  /* 0x009896800000d95d */ /* 0x002fea0003900000 */
[----:B------:R-:W1:Y:S02]  /*1ad80*/  @!P5 SYNCS.PHASECHK.TRANS64 P5, [R76+URZ+0x13290], R77 ;  /* 0x0132904d4c00d5a7 */ /* 0x000e6400080a007f */
[----:B-1----:R-:W-:Y:S05]  /*1ad90*/  @!P5 BRA `(.L_x_12943) ;  /* 0xfffffffc00f0d947 */ /* 0x002fea000383ffff */
[----:B------:R-:W-:Y:S05]  /*1ada0*/  BRA `(.L_x_13165) ;  /* 0xfffffe8c00787947 */ /* 0x000fea000383ffff */
.L_x_12948:
[----:B0-----:R0:W1:Y:S02]  /*1adb0*/  SYNCS.PHASECHK.TRANS64.TRYWAIT P1, [R76+URZ+0x13290], R77 ;  /* 0x0132904d4c0075a7 */ /* 0x001064000802017f */
[----:B-1----:R-:W-:Y:S05]  /*1adc0*/  @!P1 NANOSLEEP.SYNCS 0x989680 ;  /* 0x009896800000995d */ /* 0x002fea0003900000 */
[----:B------:R-:W1:Y:S02]  /*1add0*/  @!P1 SYNCS.PHASECHK.TRANS64 P1, [R76+URZ+0x13290], R77 ;  /* 0x0132904d4c0095a7 */ /* 0x000e64000802007f */
[----:B-1----:R-:W-:Y:S05]  /*1ade0*/  @!P1 BRA `(.L_x_12948) ;  /* 0xfffffffc00f09947 */ /* 0x002fea000383ffff */
[----:B------:R-:W-:Y:S05]  /*1adf0*/  BRA `(.L_x_13166) ;  /* 0xfffffe9c00a07947 */ /* 0x000fea000383ffff */
.L_x_12952:
[----:B--2---:R2:W0:Y:S02]  /*1ae00*/  SYNCS.PHASECHK.TRANS64.TRYWAIT P0, [R76+URZ+0x132b0], R77 ;  /* 0x0132b04d4c0075a7 */ /* 0x004424000800017f */
[----:B0-----:R-:W-:Y:S05]  /*1ae10*/  @!P0 NANOSLEEP.SYNCS 0x989680 ;  /* 0x009896800000895d */ /* 0x001fea0003900000 */
[----:B------:R-:W0:Y:S02]  /*1ae20*/  @!P0 SYNCS.PHASECHK.TRANS64 P0, [R76+URZ+0x132b0], R77 ;  /* 0x0132b04d4c0085a7 */ /* 0x000e24000800007f */
[----:B0-----:R-:W-:Y:S05]  /*1ae30*/  @!P0 BRA `(.L_x_12952) ;  /* 0xfffffffc00f08947 */ /* 0x001fea000383ffff */
[----:B------:R-:W-:Y:S05]  /*1ae40*/  BRA `(.L_x_13167) ;  /* 0xfffffea000007947 */ /* 0x000fea000383ffff */
.L_x_12972:
[----:B------:R-:W-:Y:S01]  /*1ae50*/  BSSY B1, `(.L_x_13168) ;  /* 0x0000007000017945 */ /* 0x000fe20003800000 */
[----:B------:R-:W-:Y:S02]  /*1ae60*/  IMAD.MOV.U32 R12, RZ, RZ, RZ ;  /* 0x000000ffff0c7224 */ /* 0x000fe400078e00ff */
[----:B------:R-:W-:Y:S02]  /*1ae70*/  IMAD.MOV.U32 R11, RZ, RZ, 0x1e1f ;  /* 0x00001e1fff0b7424 */ /* 0x000fe400078e00ff */
[----:B------:R-:W-:-:S07]  /*1ae80*/  IMAD.MOV.U32 R15, RZ, RZ, -0x1 ;  /* 0xffffffffff0f7424 */ /* 0x000fce00078e00ff */
[----:B------:R-:W-:Y:S05]  /*1ae90*/  WARPSYNC.COLLECTIVE R15, `(.L_x_13169) ;  /* 0x000000000f087348 */ /* 0x000fea0003c00000 */
[----:B------:R0:W1:Y:S02]  /*1aea0*/  SHFL.IDX P6, R14, R13, R12, R11 ;  /* 0x0000000c0d0e7389 */ /* 0x00006400000c000b */
[----:B01----:R-:W-:Y:S01]  /*1aeb0*/  ENDCOLLECTIVE ;  /* 0x000000000000791b */ /* 0x003fe20003800000 */
.L_x_13169:
[----:B------:R-:W-:Y:S05]  /*1aec0*/  BSYNC B1 ;  /* 0x0000000000017941 */ /* 0x000fea0003800000 */
.L_x_13168:
        /* <DEDUP_REMOVED lines=8> */
.L_x_13170:
[----:B------:R-:W-:Y:S02]  /*1af50*/  IMAD.MOV.U32 R13, RZ, RZ, R4 ;  /* 0x000000ffff0d7224 */ /* 0x000fe400078e0004 */
[----:B------:R-:W-:-:S07]  /*1af60*/  IMAD.MOV.U32 R3, RZ, RZ, R14 ;  /* 0x000000ffff037224 */ /* 0x000fce00078e000e */
[----:B------:R-:W-:Y:S05]  /*1af70*/  WARPSYNC.COLLECTIVE R15, `(.L_x_13171) ;  /* 0x000000000f087348 */ /* 0x000fea0003c00000 */
[----:B------:R0:W1:Y:S02]  /*1af80*/  SHFL.IDX P6, R14, R13, R12, R11 ;  /* 0x0000000c0d0e7389 */ /* 0x00006400000c000b */
[----:B01----:R-:W-:Y:S01]  /*1af90*/  ENDCOLLECTIVE ;  /* 0x000000000000791b */ /* 0x003fe20003800000 */
.L_x_13171:
[----:B------:R-:W-:Y:S02]  /*1afa0*/  IMAD.MOV.U32 R13, RZ, RZ, R5 ;  /* 0x000000ffff0d7224 */ /* 0x000fe400078e0005 */
[----:B------:R-:W-:-:S07]  /*1afb0*/  IMAD.MOV.U32 R4, RZ, RZ, R14 ;  /* 0x000000ffff047224 */ /* 0x000fce00078e000e */
[----:B------:R-:W-:Y:S05]  /*1afc0*/  WARPSYNC.COLLECTIVE R15, `(.L_x_13172) ;  /* 0x000000000f087348 */ /* 0x000fea0003c00000 */
[----:B------:R0:W1:Y:S02]  /*1afd0*/  SHFL.IDX P6, R14, R13, R12, R11 ;  /* 0x0000000c0d0e7389 */ /* 0x00006400000c000b */
[----:B01----:R-:W-:Y:S01]  /*1afe0*/  ENDCOLLECTIVE ;  /* 0x000000000000791b */ /* 0x003fe20003800000 */
.L_x_13172:
[----:B------:R-:W-:Y:S05]  /*1aff0*/  BRA `(.L_x_13173) ;  /* 0xfffffeac00e07947 */ /* 0x000fea000383ffff */
.L_x_12976:
[----:B-1----:R1:W2:Y:S02]  /*1b000*/  SYNCS.PHASECHK.TRANS64.TRYWAIT P0, [R16+URZ+0x13200], R5 ;  /* 0x01320005100075a7 */ /* 0x0022a4000800017f */
[----:B--2---:R-:W-:Y:S05]  /*1b010*/  @!P0 NANOSLEEP.SYNCS 0x989680 ;  /* 0x009896800000895d */ /* 0x004fea0003900000 */
[----:B------:R-:W2:Y:S02]  /*1b020*/  @!P0 SYNCS.PHASECHK.TRANS64 P0, [R16+URZ+0x13200], R5 ;  /* 0x01320005100085a7 */ /* 0x000ea4000800007f */
[----:B--2---:R-:W-:Y:S05]  /*1b030*/  @!P0 BRA `(.L_x_12976) ;  /* 0xfffffffc00f08947 */ /* 0x004fea000383ffff */
[----:B------:R-:W-:Y:S05]  /*1b040*/  BRA `(.L_x_13174) ;  /* 0xfffffeb0007c7947 */ /* 0x000fea000383ffff */
.L_x_12980:
[----:B------:R-:W-:Y:S01]  /*1b050*/  BSSY B1, `(.L_x_13175) ;  /* 0x0000007000017945 */ /* 0x000fe20003800000 */
[----:B------:R-:W-:Y:S02]  /*1b060*/  IMAD.MOV.U32 R12, RZ, RZ, RZ ;  /* 0x000000ffff0c7224 */ /* 0x000fe400078e00ff */
[----:B------:R-:W-:Y:S02]  /*1b070*/  IMAD.MOV.U32 R11, RZ, RZ, 0x1e1f ;  /* 0x00001e1fff0b7424 */ /* 0x000fe400078e00ff */
[----:B------:R-:W-:-:S07]  /*1b080*/  IMAD.MOV.U32 R15, RZ, RZ, -0x1 ;  /* 0xffffffffff0f7424 */ /* 0x000fce00078e00ff */
[----:B------:R-:W-:Y:S05]  /*1b090*/  WARPSYNC.COLLECTIVE R15, `(.L_x_13176) ;  /* 0x000000000f087348 */ /* 0x000fea0003c00000 */
[----:B------:R0:W1:Y:S02]  /*1b0a0*/  SHFL.IDX P6, R14, R13, R12, R11 ;  /* 0x0000000c0d0e7389 */ /* 0x00006400000c000b */
[----:B01----:R-:W-:Y:S01]  /*1b0b0*/  ENDCOLLECTIVE ;  /* 0x000000000000791b */ /* 0x003fe20003800000 */
.L_x_13176:
[----:B------:R-:W-:Y:S05]  /*1b0c0*/  BSYNC B1 ;  /* 0x0000000000017941 */ /* 0x000fea0003800000 */
.L_x_13175:
        /* <DEDUP_REMOVED lines=8> */
.L_x_13177:
[----:B------:R-:W-:Y:S02]  /*1b150*/  IMAD.MOV.U32 R13, RZ, RZ, R20 ;  /* 0x000000ffff0d7224 */ /* 0x000fe400078e0014 */
[----:B------:R-:W-:-:S07]  /*1b160*/  IMAD.MOV.U32 R3, RZ, RZ, R14 ;  /* 0x000000ffff037224 */ /* 0x000fce00078e000e */
[----:B------:R-:W-:Y:S05]  /*1b170*/  WARPSYNC.COLLECTIVE R15, `(.L_x_13178) ;  /* 0x000000000f087348 */ /* 0x000fea0003c00000 */
[----:B------:R0:W1:Y:S02]  /*1b180*/  SHFL.IDX P6, R14, R13, R12, R11 ;  /* 0x0000000c0d0e7389 */ /* 0x00006400000c000b */
[----:B01----:R-:W-:Y:S01]  /*1b190*/  ENDCOLLECTIVE ;  /* 0x000000000000791b */ /* 0x003fe20003800000 */
.L_x_13178:
[----:B------:R-:W-:Y:S02]  /*1b1a0*/  IMAD.MOV.U32 R13, RZ, RZ, R4 ;  /* 0x000000ffff0d7224 */ /* 0x000fe400078e0004 */
[----:B------:R-:W-:-:S07]  /*1b1b0*/  IMAD.MOV.U32 R20, RZ, RZ, R14 ;  /* 0x000000ffff147224 */ /* 0x000fce00078e000e */
[----:B------:R-:W-:Y:S05]  /*1b1c0*/  WARPSYNC.COLLECTIVE R15, `(.L_x_13179) ;  /* 0x000000000f087348 */ /* 0x000fea0003c00000 */
[----:B------:R0:W1:Y:S02]  /*1b1d0*/  SHFL.IDX P6, R14, R13, R12, R11 ;  /* 0x0000000c0d0e7389 */ /* 0x00006400000c000b */
[----:B01----:R-:W-:Y:S01]  /*1b1e0*/  ENDCOLLECTIVE ;  /* 0x000000000000791b */ /* 0x003fe20003800000 */
.L_x_13179:
[----:B------:R-:W-:Y:S05]  /*1b1f0*/  BRA `(.L_x_13180) ;  /* 0xfffffec0009c7947 */ /* 0x000fea000383ffff */
.L_x_12984:
[----:B-1----:R1:W2:Y:S02]  /*1b200*/  SYNCS.PHASECHK.TRANS64.TRYWAIT P1, [R16+URZ+0x13200], R21 ;  /* 0x01320015100075a7 */ /* 0x0022a4000802017f */
[----:B--2---:R-:W-:Y:S05]  /*1b210*/  @!P1 NANOSLEEP.SYNCS 0x989680 ;  /* 0x009896800000995d */ /* 0x004fea0003900000 */
[----:B------:R-:W2:Y:S02]  /*1b220*/  @!P1 SYNCS.PHASECHK.TRANS64 P1, [R16+URZ+0x13200], R21 ;  /* 0x01320015100095a7 */ /* 0x000ea4000802007f */
[----:B--2---:R-:W-:Y:S05]  /*1b230*/  @!P1 BRA `(.L_x_12984) ;  /* 0xfffffffc00f09947 */ /* 0x004fea000383ffff */
[----:B------:R-:W-:Y:S05]  /*1b240*/  BRA `(.L_x_13181) ;  /* 0xfffffec400107947 */ /* 0x000fea000383ffff */
.L_x_12988:
[----:B-1----:R1:W2:Y:S02]  /*1b250*/  SYNCS.PHASECHK.TRANS64.TRYWAIT P0, [R12+URZ+0x13230], R3 ;  /* 0x013230030c0075a7 */ /* 0x0022a4000800017f */
[----:B--2---:R-:W-:Y:S05]  /*1b260*/  @!P0 NANOSLEEP.SYNCS 0x989680 ;  /* 0x009896800000895d */ /* 0x004fea0003900000 */
[----:B------:R-:W2:Y:S02]  /*1b270*/  @!P0 SYNCS.PHASECHK.TRANS64 P0, [R12+URZ+0x13230], R3 ;  /* 0x013230030c0085a7 */ /* 0x000ea4000800007f */
[----:B--2---:R-:W-:Y:S05]  /*1b280*/  @!P0 BRA `(.L_x_12988) ;  /* 0xfffffffc00f08947 */ /* 0x004fea000383ffff */
[----:B------:R-:W-:Y:S05]  /*1b290*/  BRA `(.L_x_12987) ;  /* 0xfffffed400607947 */ /* 0x000fea000383ffff */
.L_x_12995:
[----:B-1----:R1:W2:Y:S02]  /*1b2a0*/  SYNCS.PHASECHK.TRANS64.TRYWAIT P2, [R13+URZ+0x13230], R0 ;  /* 0x013230000d0075a7 */ /* 0x0022a4000804017f */
[----:B--2---:R-:W-:Y:S05]  /*1b2b0*/  @!P2 NANOSLEEP.SYNCS 0x989680 ;  /* 0x009896800000a95d */ /* 0x004fea0003900000 */
[----:B------:R-:W2:Y:S02]  /*1b2c0*/  @!P2 SYNCS.PHASECHK.TRANS64 P2, [R13+URZ+0x13230], R0 ;  /* 0x013230000d00a5a7 */ /* 0x000ea4000804007f */
[----:B--2---:R-:W-:Y:S05]  /*1b2d0*/  @!P2 BRA `(.L_x_12995) ;  /* 0xfffffffc00f0a947 */ /* 0x004fea000383ffff */
[----:B------:R-:W-:Y:S05]  /*1b2e0*/  BRA `(.L_x_12994) ;  /* 0xffffff0000a47947 */ /* 0x000fea000383ffff */
.L_x_13000:
[----:B-1----:R1:W2:Y:S02]  /*1b2f0*/  SYNCS.PHASECHK.TRANS64.TRYWAIT P2, [R20+URZ+0x13250], R0 ;  /* 0x01325000140075a7 */ /* 0x0022a4000804017f */
[----:B--2---:R-:W-:Y:S05]  /*1b300*/  @!P2 NANOSLEEP.SYNCS 0x989680 ;  /* 0x009896800000a95d */ /* 0x004fea0003900000 */
[----:B------:R-:W2:Y:S02]  /*1b310*/  @!P2 SYNCS.PHASECHK.TRANS64 P2, [R20+URZ+0x13250], R0 ;  /* 0x013250001400a5a7 */ /* 0x000ea4000804007f */
[----:B--2---:R-:W-:Y:S05]  /*1b320*/  @!P2 BRA `(.L_x_13000) ;  /* 0xfffffffc00f0a947 */ /* 0x004fea000383ffff */
[----:B------:R-:W-:Y:S05]  /*1b330*/  BRA `(.L_x_12999) ;  /* 0xffffff0800147947 */ /* 0x000fea000383ffff */
.L_x_13009:
[----:B-1----:R1:W2:Y:S02]  /*1b340*/  SYNCS.PHASECHK.TRANS64.TRYWAIT P0, [R0+URZ+0x13230], R3 ;  /* 0x01323003000075a7 */ /* 0x0022a4000800017f */
[----:B--2---:R-:W-:Y:S05]  /*1b350*/  @!P0 NANOSLEEP.SYNCS 0x989680 ;  /* 0x009896800000895d */ /* 0x004fea0003900000 */
[----:B------:R-:W2:Y:S02]  /*1b360*/  @!P0 SYNCS.PHASECHK.TRANS64 P0, [R0+URZ+0x13230], R3 ;  /* 0x01323003000085a7 */ /* 0x000ea4000800007f */
[----:B--2---:R-:W-:Y:S05]  /*1b370*/  @!P0 BRA `(.L_x_13009) ;  /* 0xfffffffc00f08947 */ /* 0x004fea000383ffff */
[----:B------:R-:W-:Y:S05]  /*1b380*/  BRA `(.L_x_13008) ;  /* 0xffffff3000bc7947 */ /* 0x000fea000383ffff */
.L_x_13014:
[----:B-1----:R1:W2:Y:S02]  /*1b390*/  SYNCS.PHASECHK.TRANS64.TRYWAIT P0, [R13+URZ+0x13250], R0 ;  /* 0x013250000d0075a7 */ /* 0x0022a4000800017f */
[----:B--2---:R-:W-:Y:S05]  /*1b3a0*/  @!P0 NANOSLEEP.SYNCS 0x989680 ;  /* 0x009896800000895d */ /* 0x004fea0003900000 */
[----:B------:R-:W2:Y:S02]  /*1b3b0*/  @!P0 SYNCS.PHASECHK.TRANS64 P0, [R13+URZ+0x13250], R0 ;  /* 0x013250000d0085a7 */ /* 0x000ea4000800007f */
[----:B--2---:R-:W-:Y:S05]  /*1b3c0*/  @!P0 BRA `(.L_x_13014) ;  /* 0xfffffffc00f08947 */ /* 0x004fea000383ffff */
[----:B------:R-:W-:Y:S05]  /*1b3d0*/  BRA `(.L_x_13013) ;  /* 0xffffff38002c7947 */ /* 0x000fea000383ffff */
.L_x_13021:
[----:B-1----:R1:W2:Y:S02]  /*1b3e0*/  SYNCS.PHASECHK.TRANS64.TRYWAIT P0, [R10+URZ+0x13250], R5 ;  /* 0x013250050a0075a7 */ /* 0x0022a4000800017f */
[----:B--2---:R-:W-:Y:S05]  /*1b3f0*/  @!P0 NANOSLEEP.SYNCS 0x989680 ;  /* 0x009896800000895d */ /* 0x004fea0003900000 */
[----:B------:R-:W2:Y:S02]  /*1b400*/  @!P0 SYNCS.PHASECHK.TRANS64 P0, [R10+URZ+0x13250], R5 ;  /* 0x013250050a0085a7 */ /* 0x000ea4000800007f */
[----:B--2---:R-:W-:Y:S05]  /*1b410*/  @!P0 BRA `(.L_x_13021) ;  /* 0xfffffffc00f08947 */ /* 0x004fea000383ffff */
[----:B------:R-:W-:Y:S05]  /*1b420*/  BRA `(.L_x_13020) ;  /* 0xffffff5400a87947 */ /* 0x000fea000383ffff */
.L_x_13051:
        /* <DEDUP_REMOVED lines=11> */
.L_x_13183:
[----:B------:R-:W-:Y:S05]  /*1b4e0*/  BSYNC B1 ;  /* 0x0000000000017941 */ /* 0x000fea0003800000 */
.L_x_13182:
[----:B------:R-:W-:Y:S05]  /*1b4f0*/  BRA `(.L_x_13184) ;  /* 0xffffffa400807947 */ /* 0x000fea000383ffff */
.L_x_13053:
[----:B------:R-:W-:Y:S01]  /*1b500*/  BSSY B1, `(.L_x_13185) ;  /* 0x0000006000017945 */ /* 0x000fe20003800000 */
[----:B------:R-:W-:-:S07]  /*1b510*/  IMAD.MOV.U32 R15, RZ, RZ, -0x1 ;  /* 0xffffffffff0f7424 */ /* 0x000fce00078e00ff */
[----:B012---:R-:W-:Y:S05]  /*1b520*/  WARPSYNC.COLLECTIVE R15, `(.L_x_13186) ;  /* 0x000000000f0c7348 */ /* 0x007fea0003c00000 */
[----:B------:R-:W-:Y:S02]  /*1b530*/  ELECT P6, UR62, PT ;  /* 0x00000000003e782f */ /* 0x000fe400038c0000 */
[----:B------:R-:W-:Y:S01]  /*1b540*/  MOV R14, UR62 ;  /* 0x0000003e000e7c02 */ /* 0x000fe20008000f00 */
[----:B012---:R-:W-:Y:S10]  /*1b550*/  ENDCOLLECTIVE ;  /* 0x000000000000791b */ /* 0x007ff40003800000 */
.L_x_13186:
[----:B------:R-:W-:Y:S05]  /*1b560*/  BSYNC B1 ;  /* 0x0000000000017941 */ /* 0x000fea0003800000 */
.L_x_13185:
[----:B------:R-:W-:Y:S05]  /*1b570*/  BRA `(.L_x_13052) ;  /* 0xffffffa400787947 */ /* 0x000fea000383ffff */
.L_x_13055:
[----:B-1----:R1:W3:Y:S02]  /*1b580*/  SYNCS.PHASECHK.TRANS64.TRYWAIT P0, [R17+URZ+0x13220], R6 ;  /* 0x01322006110075a7 */ /* 0x0022e4000800017f */
[----:B---3--:R-:W-:Y:S05]  /*1b590*/  @!P0 NANOSLEEP.SYNCS 0x989680 ;  /* 0x009896800000895d */ /* 0x008fea0003900000 */
[----:B------:R-:W3:Y:S02]  /*1b5a0*/  @!P0 SYNCS.PHASECHK.TRANS64 P0, [R17+URZ+0x13220], R6 ;  /* 0x01322006110085a7 */ /* 0x000ee4000800007f */
[----:B---3--:R-:W-:Y:S05]  /*1b5b0*/  @!P0 BRA `(.L_x_13055) ;  /* 0xfffffffc00f08947 */ /* 0x008fea000383ffff */
[----:B------:R-:W-:Y:S05]  /*1b5c0*/  BRA `(.L_x_13187) ;  /* 0xffffffa400887947 */ /* 0x000fea000383ffff */
.L_x_13059:
[----:B-1----:R1:W3:Y:S02]  /*1b5d0*/  SYNCS.PHASECHK.TRANS64.TRYWAIT P0, [R6+URZ+0x132a0], R10 ;  /* 0x0132a00a060075a7 */ /* 0x0022e4000800017f */
[----:B---3--:R-:W-:Y:S05]  /*1b5e0*/  @!P0 NANOSLEEP.SYNCS 0x989680 ;  /* 0x009896800000895d */ /* 0x008fea0003900000 */
[----:B------:R-:W3:Y:S02]  /*1b5f0*/  @!P0 SYNCS.PHASECHK.TRANS64 P0, [R6+URZ+0x132a0], R10 ;  /* 0x0132a00a060085a7 */ /* 0x000ee4000800007f */
[----:B---3--:R-:W-:Y:S05]  /*1b600*/  @!P0 BRA `(.L_x_13059) ;  /* 0xfffffffc00f08947 */ /* 0x008fea000383ffff */
[----:B------:R-:W-:Y:S05]  /*1b610*/  BRA `(.L_x_13188) ;  /* 0xffffffa400a87947 */ /* 0x000fea000383ffff */
.L_x_13064:
[----:B--2---:R2:W3:Y:S02]  /*1b620*/  SYNCS.PHASECHK.TRANS64.TRYWAIT P0, [R6+URZ+0x132c0], R10 ;  /* 0x0132c00a060075a7 */ /* 0x0044e4000800017f */
[----:B---3--:R-:W-:Y:S05]  /*1b630*/  @!P0 NANOSLEEP.SYNCS 0x989680 ;  /* 0x009896800000895d */ /* 0x008fea0003900000 */
[----:B------:R-:W3:Y:S02]  /*1b640*/  @!P0 SYNCS.PHASECHK.TRANS64 P0, [R6+URZ+0x132c0], R10 ;  /* 0x0132c00a060085a7 */ /* 0x000ee4000800007f */
[----:B---3--:R-:W-:Y:S05]  /*1b650*/  @!P0 BRA `(.L_x_13064) ;  /* 0xfffffffc00f08947 */ /* 0x008fea000383ffff */
[----:B------:R-:W-:Y:S05]  /*1b660*/  BRA `(.L_x_13189) ;  /* 0xffffffa800287947 */ /* 0x000fea000383ffff */
.L_x_13071:
[----:B-1----:R1:W3:Y:S02]  /*1b670*/  SYNCS.PHASECHK.TRANS64.TRYWAIT P1, [R6+URZ+0x132a0], R7 ;  /* 0x0132a007060075a7 */ /* 0x0022e4000802017f */
[----:B---3--:R-:W-:Y:S05]  /*1b680*/  @!P1 NANOSLEEP.SYNCS 0x989680 ;  /* 0x009896800000995d */ /* 0x008fea0003900000 */
[----:B------:R-:W3:Y:S02]  /*1b690*/  @!P1 SYNCS.PHASECHK.TRANS64 P1, [R6+URZ+0x132a0], R7 ;  /* 0x0132a007060095a7 */ /* 0x000ee4000802007f */
[----:B---3--:R-:W-:Y:S05]  /*1b6a0*/  @!P1 BRA `(.L_x_13071) ;  /* 0xfffffffc00f09947 */ /* 0x008fea000383ffff */
[----:B------:R-:W-:Y:S05]  /*1b6b0*/  BRA `(.L_x_13190) ;  /* 0xffffffa800fc7947 */ /* 0x000fea000383ffff */
.L_x_13076:
[----:B--2---:R2:W3:Y:S02]  /*1b6c0*/  SYNCS.PHASECHK.TRANS64.TRYWAIT P1, [R6+URZ+0x132c0], R7 ;  /* 0x0132c007060075a7 */ /* 0x0044e4000802017f */
[----:B---3--:R-:W-:Y:S05]  /*1b6d0*/  @!P1 NANOSLEEP.SYNCS 0x989680 ;  /* 0x009896800000995d */ /* 0x008fea0003900000 */
[----:B------:R-:W3:Y:S02]  /*1b6e0*/  @!P1 SYNCS.PHASECHK.TRANS64 P1, [R6+URZ+0x132c0], R7 ;  /* 0x0132c007060095a7 */ /* 0x000ee4000802007f */
[----:B---3--:R-:W-:Y:S05]  /*1b6f0*/  @!P1 BRA `(.L_x_13076) ;  /* 0xfffffffc00f09947 */ /* 0x008fea000383ffff */
[----:B------:R-:W-:Y:S05]  /*1b700*/  BRA `(.L_x_13191) ;  /* 0xffffffac00787947 */ /* 0x000fea000383ffff */
.L_x_13093:
[----:B------:R-:W1:Y:S01]  /*1b710*/  S2R R20, SR_TID.X ;  /* 0x0000000000147919 */ /* 0x000e620000002100 */
[----:B------:R-:W-:Y:S01]  /*1b720*/  BSSY B0, `(.L_x_13192) ;  /* 0x000000a000007945 */ /* 0x000fe20003800000 */
[----:B------:R-:W-:Y:S02]  /*1b730*/  IMAD.MOV.U32 R12, RZ, RZ, RZ ;  /* 0x000000ffff0c7224 */ /* 0x000fe400078e00ff */
[----:B--2---:R-:W-:Y:S02]  /*1b740*/  IMAD.MOV.U32 R11, RZ, RZ, 0x1f ;  /* 0x0000001fff0b7424 */ /* 0x004fe400078e00ff */
[----:B------:R-:W-:Y:S01]  /*1b750*/  IMAD.MOV.U32 R15, RZ, RZ, -0x1 ;  /* 0xffffffffff0f7424 */ /* 0x000fe200078e00ff */
[----:B-1----:R-:W-:-:S04]  /*1b760*/  SHF.R.U32.HI R20, RZ, 0x5, R20 ;  /* 0x00000005ff147819 */ /* 0x002fc80000011614 */
[----:B------:R-:W-:-:S05]  /*1b770*/  LOP3.LUT R20, R20, 0x3, RZ, 0xc0, !PT ;  /* 0x0000000314147812 */ /* 0x000fca00078ec0ff */
[----:B------:R-:W-:-:S07]  /*1b780*/  IMAD.MOV.U32 R13, RZ, RZ, R20 ;  /* 0x000000ffff0d7224 */ /* 0x000fce00078e0014 */
[----:B0--3--:R-:W-:Y:S05]  /*1b790*/  WARPSYNC.COLLECTIVE R15, `(.L_x_13193) ;  /* 0x000000000f087348 */ /* 0x009fea0003c00000 */
[----:B------:R1:W2:Y:S02]  /*1b7a0*/  SHFL.IDX P6, R14, R13, R12, R11 ;  /* 0x0000000c0d0e7389 */ /* 0x0002a400000c000b */
[----:B0123--:R-:W-:Y:S01]  /*1b7b0*/  ENDCOLLECTIVE ;  /* 0x000000000000791b */ /* 0x00ffe20003800000 */
.L_x_13193:
[----:B------:R-:W-:Y:S05]  /*1b7c0*/  BSYNC B0 ;  /* 0x0000000000007941 */ /* 0x000fea0003800000 */
.L_x_13192:
[----:B------:R-:W-:Y:S05]  /*1b7d0*/  BRA `(.L_x_13194) ;  /* 0xffffffb800b87947 */ /* 0x000fea000383ffff */
.L_x_13095:
[----:B------:R-:W-:Y:S01]  /*1b7e0*/  BSSY B0, `(.L_x_13195) ;  /* 0x0000006000007945 */ /* 0x000fe20003800000 */
[----:B------:R-:W-:-:S07]  /*1b7f0*/  IMAD.MOV.U32 R15, RZ, RZ, -0x1 ;  /* 0xffffffffff0f7424 */ /* 0x000fce00078e00ff */
[----:B0123--:R-:W-:Y:S05]  /*1b800*/  WARPSYNC.COLLECTIVE R15, `(.L_x_13196) ;  /* 0x000000000f0c7348 */ /* 0x00ffea0003c00000 */
[----:B------:R-:W-:Y:S02]  /*1b810*/  ELECT P6, UR62, PT ;  /* 0x00000000003e782f */ /* 0x000fe400038c0000 */
[----:B------:R-:W-:Y:S01]  /*1b820*/  MOV R14, UR62 ;  /* 0x0000003e000e7c02 */ /* 0x000fe20008000f00 */
[----:B0123--:R-:W-:Y:S10]  /*1b830*/  ENDCOLLECTIVE ;  /* 0x000000000000791b */ /* 0x00fff40003800000 */
.L_x_13196:
[----:B------:R-:W-:Y:S05]  /*1b840*/  BSYNC B0 ;  /* 0x0000000000007941 */ /* 0x000fea0003800000 */
.L_x_13195:
[----:B------:R-:W-:Y:S05]  /*1b850*/  BRA `(.L_x_13197) ;  /* 0xffffffb800b87947 */ /* 0x000fea000383ffff */
.L_x_13097:
[----:B-1----:R1:W4:Y:S02]  /*1b860*/  SYNCS.PHASECHK.TRANS64.TRYWAIT P0, [R4+URZ+0x13280], R3 ;  /* 0x01328003040075a7 */ /* 0x002324000800017f */
[----:B----4-:R-:W-:Y:S05]  /*1b870*/  @!P0 NANOSLEEP.SYNCS 0x989680 ;  /* 0x009896800000895d */ /* 0x010fea0003900000 */
[----:B------:R-:W4:Y:S02]  /*1b880*/  @!P0 SYNCS.PHASECHK.TRANS64 P0, [R4+URZ+0x13280], R3 ;  /* 0x01328003040085a7 */ /* 0x000f24000800007f */
[----:B----4-:R-:W-:Y:S05]  /*1b890*/  @!P0 BRA `(.L_x_13097) ;  /* 0xfffffffc00f08947 */ /* 0x010fea000383ffff */
[----:B------:R-:W-:Y:S05]  /*1b8a0*/  BRA `(.L_x_13198) ;  /* 0xffffffbc00207947 */ /* 0x000fea000383ffff */
.L_x_13099:
[----:B0-----:R0:W4:Y:S02]  /*1b8b0*/  SYNCS.PHASECHK.TRANS64.TRYWAIT P0, [R4+URZ+0x13240], R3 ;  /* 0x01324003040075a7 */ /* 0x001124000800017f */
[----:B----4-:R-:W-:Y:S05]  /*1b8c0*/  @!P0 NANOSLEEP.SYNCS 0x989680 ;  /* 0x009896800000895d */ /* 0x010fea0003900000 */
[----:B------:R-:W4:Y:S02]  /*1b8d0*/  @!P0 SYNCS.PHASECHK.TRANS64 P0, [R4+URZ+0x13240], R3 ;  /* 0x01324003040085a7 */ /* 0x000f24000800007f */
[----:B----4-:R-:W-:Y:S05]  /*1b8e0*/  @!P0 BRA `(.L_x_13099) ;  /* 0xfffffffc00f08947 */ /* 0x010fea000383ffff */
[----:B------:R-:W-:Y:S05]  /*1b8f0*/  BRA `(.L_x_13199) ;  /* 0xffffffbc00747947 */ /* 0x000fea000383ffff */
.L_x_13103:
        /* <DEDUP_REMOVED lines=12> */
.L_x_13200:
[----:B------:R-:W-:Y:S02]  /*1b9c0*/  IMAD.MOV.U32 R13, RZ, RZ, R0 ;  /* 0x000000ffff0d7224 */ /* 0x000fe400078e0000 */
[----:B------:R-:W-:-:S07]  /*1b9d0*/  IMAD.MOV.U32 R6, RZ, RZ, R14 ;  /* 0x000000ffff067224 */ /* 0x000fce00078e000e */
[----:B------:R-:W-:Y:S05]  /*1b9e0*/  WARPSYNC.COLLECTIVE R15, `(.L_x_13201) ;  /* 0x000000000f087348 */ /* 0x000fea0003c00000 */
[----:B------:R0:W1:Y:S02]  /*1b9f0*/  SHFL.IDX P6, R14, R13, R12, R11 ;  /* 0x0000000c0d0e7389 */ /* 0x00006400000c000b */
[----:B01----:R-:W-:Y:S01]  /*1ba00*/  ENDCOLLECTIVE ;  /* 0x000000000000791b */ /* 0x003fe20003800000 */
.L_x_13201:
[----:B------:R-:W-:Y:S02]  /*1ba10*/  IMAD.MOV.U32 R13, RZ, RZ, R4 ;  /* 0x000000ffff0d7224 */ /* 0x000fe400078e0004 */
[----:B------:R-:W-:Y:S02]  /*1ba20*/  IMAD.MOV.U32 R12, RZ, RZ, 0x1 ;  /* 0x00000001ff0c7424 */ /* 0x000fe400078e00ff */
[----:B------:R-:W-:-:S07]  /*1ba30*/  IMAD.MOV.U32 R7, RZ, RZ, R14 ;  /* 0x000000ffff077224 */ /* 0x000fce00078e000e */
[----:B------:R-:W-:Y:S05]  /*1ba40*/  WARPSYNC.COLLECTIVE R15, `(.L_x_13202) ;  /* 0x000000000f087348 */ /* 0x000fea0003c00000 */
[----:B------:R0:W1:Y:S02]  /*1ba50*/  SHFL.IDX P6, R14, R13, R12, R11 ;  /* 0x0000000c0d0e7389 */ /* 0x00006400000c000b */
[----:B01----:R-:W-:Y:S01]  /*1ba60*/  ENDCOLLECTIVE ;  /* 0x000000000000791b */ /* 0x003fe20003800000 */
.L_x_13202:
        /* <DEDUP_REMOVED lines=15> */
.L_x_13203:
[----:B------:R-:W-:Y:S02]  /*1bb60*/  IMAD.MOV.U32 R13, RZ, RZ, R4 ;  /* 0x000000ffff0d7224 */ /* 0x000fe400078e0004 */
[----:B------:R-:W-:Y:S02]  /*1bb70*/  IMAD.MOV.U32 R12, RZ, RZ, 0x2 ;  /* 0x00000002ff0c7424 */ /* 0x000fe400078e00ff */
[----:B------:R-:W-:-:S07]  /*1bb80*/  IMAD.MOV.U32 R7, RZ, RZ, R14 ;  /* 0x000000ffff077224 */ /* 0x000fce00078e000e */
[----:B------:R-:W-:Y:S05]  /*1bb90*/  WARPSYNC.COLLECTIVE R15, `(.L_x_13204) ;  /* 0x000000000f087348 */ /* 0x000fea0003c00000 */
[----:B------:R0:W1:Y:S02]  /*1bba0*/  SHFL.IDX P6, R14, R13, R12, R11 ;  /* 0x0000000c0d0e7389 */ /* 0x00006400000c000b */
[----:B01----:R-:W-:Y:S01]  /*1bbb0*/  ENDCOLLECTIVE ;  /* 0x000000000000791b */ /* 0x003fe20003800000 */
.L_x_13204:
        /* <DEDUP_REMOVED lines=16> */
.L_x_13205:
[----:B------:R-:W-:Y:S02]  /*1bcc0*/  IMAD.MOV.U32 R13, RZ, RZ, R4 ;  /* 0x000000ffff0d7224 */ /* 0x000fe400078e0004 */
[----:B------:R-:W-:Y:S02]  /*1bcd0*/  IMAD.MOV.U32 R12, RZ, RZ, 0x3 ;  /* 0x00000003ff0c7424 */ /* 0x000fe400078e00ff */
[----:B------:R-:W-:-:S07]  /*1bce0*/  IMAD.MOV.U32 R7, RZ, RZ, R14 ;  /* 0x000000ffff077224 */ /* 0x000fce00078e000e */
[----:B------:R-:W-:Y:S05]  /*1bcf0*/  WARPSYNC.COLLECTIVE R15, `(.L_x_13206) ;  /* 0x000000000f087348 */ /* 0x000fea0003c00000 */
[----:B------:R0:W1:Y:S02]  /*1bd00*/  SHFL.IDX P6, R14, R13, R12, R11 ;  /* 0x0000000c0d0e7389 */ /* 0x00006400000c000b */
[----:B01----:R-:W-:Y:S01]  /*1bd10*/  ENDCOLLECTIVE ;  /* 0x000000000000791b */ /* 0x003fe20003800000 */
.L_x_13206:
        /* <DEDUP_REMOVED lines=11> */
.L_x_13207:
        /* <DEDUP_REMOVED lines=11> */
.L_x_13208:
        /* <DEDUP_REMOVED lines=14> */
.L_x_13209:
[----:B------:R-:W-:Y:S02]  /*1bf60*/  IMAD.MOV.U32 R13, RZ, RZ, R3 ;  /* 0x000000ffff0d7224 */ /* 0x000fe400078e0003 */
[----:B------:R-:W-:Y:S02]  /*1bf70*/  IMAD.MOV.U32 R12, RZ, RZ, 0x1 ;  /* 0x00000001ff0c7424 */ /* 0x000fe400078e00ff */
[----:B------:R-:W-:-:S07]  /*1bf80*/  IMAD.MOV.U32 R8, RZ, RZ, R14 ;  /* 0x000000ffff087224 */ /* 0x000fce00078e000e */
[----:B------:R-:W-:Y:S05]  /*1bf90*/  WARPSYNC.COLLECTIVE R15, `(.L_x_13210) ;  /* 0x000000000f087348 */ /* 0x000fea0003c00000 */
[----:B------:R0:W1:Y:S02]  /*1bfa0*/  SHFL.IDX P6, R14, R13, R12, R11 ;  /* 0x0000000c0d0e7389 */ /* 0x00006400000c000b */
[----:B01----:R-:W-:Y:S01]  /*1bfb0*/  ENDCOLLECTIVE ;  /* 0x000000000000791b */ /* 0x003fe20003800000 */
.L_x_13210:
        /* <DEDUP_REMOVED lines=12> */
.L_x_13211:
[----:B------:R-:W-:Y:S01]  /*1c080*/  IMAD.MOV.U32 R2, RZ, RZ, R14 ;  /* 0x000000ffff027224 */ /* 0x000fe200078e000e */
[----:B------:R-:W-:Y:S06]  /*1c090*/  BRA `(.L_x_13212) ;  /* 0xffffffc000787947 */ /* 0x000fec000383ffff */
.L_x_13106:
[----:B-1----:R1:W2:Y:S02]  /*1c0a0*/  SYNCS.PHASECHK.TRANS64.TRYWAIT P0, [R17+URZ+0x13220], R0 ;  /* 0x01322000110075a7 */ /* 0x0022a4000800017f */
[----:B--2---:R-:W-:Y:S05]  /*1c0b0*/  @!P0 NANOSLEEP.SYNCS 0x989680 ;  /* 0x009896800000895d */ /* 0x004fea0003900000 */
[----:B------:R-:W2:Y:S02]  /*1c0c0*/  @!P0 SYNCS.PHASECHK.TRANS64 P0, [R17+URZ+0x13220], R0 ;  /* 0x01322000110085a7 */ /* 0x000ea4000800007f */
[----:B--2---:R-:W-:Y:S05]  /*1c0d0*/  @!P0 BRA `(.L_x_13106) ;  /* 0xfffffffc00f08947 */ /* 0x004fea000383ffff */
[----:B------:R-:W-:Y:S05]  /*1c0e0*/  BRA `(.L_x_13213) ;  /* 0xffffffc000d47947 */ /* 0x000fea000383ffff */
.L_x_13112:
[----:B0-----:R0:W3:Y:S02]  /*1c0f0*/  SYNCS.PHASECHK.TRANS64.TRYWAIT P0, [R6+URZ+0x13280], R5 ;  /* 0x01328005060075a7 */ /* 0x0010e4000800017f */
[----:B---3--:R-:W-:Y:S05]  /*1c100*/  @!P0 NANOSLEEP.SYNCS 0x989680 ;  /* 0x009896800000895d */ /* 0x008fea0003900000 */
[----:B------:R-:W3:Y:S02]  /*1c110*/  @!P0 SYNCS.PHASECHK.TRANS64 P0, [R6+URZ+0x13280], R5 ;  /* 0x01328005060085a7 */ /* 0x000ee4000800007f */
[----:B---3--:R-:W-:Y:S05]  /*1c120*/  @!P0 BRA `(.L_x_13112) ;  /* 0xfffffffc00f08947 */ /* 0x008fea000383ffff */
[----:B------:R-:W-:Y:S05]  /*1c130*/  BRA `(.L_x_13214) ;  /* 0xffffffc400847947 */ /* 0x000fea000383ffff */
.L_x_13117:
[----:B-1----:R1:W3:Y:S02]  /*1c140*/  SYNCS.PHASECHK.TRANS64.TRYWAIT P0, [R6+URZ+0x13240], R5 ;  /* 0x01324005060075a7 */ /* 0x0022e4000800017f */
[----:B---3--:R-:W-:Y:S05]  /*1c150*/  @!P0 NANOSLEEP.SYNCS 0x989680 ;  /* 0x009896800000895d */ /* 0x008fea0003900000 */
[----:B------:R-:W3:Y:S02]  /*1c160*/  @!P0 SYNCS.PHASECHK.TRANS64 P0, [R6+URZ+0x13240], R5 ;  /* 0x01324005060085a7 */ /* 0x000ee4000800007f */
[----:B---3--:R-:W-:Y:S05]  /*1c170*/  @!P0 BRA `(.L_x_13117) ;  /* 0xfffffffc00f08947 */ /* 0x008fea000383ffff */
[----:B------:R-:W-:Y:S05]  /*1c180*/  BRA `(.L_x_13215) ;  /* 0xffffffc800007947 */ /* 0x000fea000383ffff */
.L_x_13123:
[----:B---3--:R3:W4:Y:S02]  /*1c190*/  SYNCS.PHASECHK.TRANS64.TRYWAIT P0, [R3+URZ+0x13270], R4 ;  /* 0x01327004030075a7 */ /* 0x008724000800017f */
[----:B----4-:R-:W-:Y:S05]  /*1c1a0*/  @!P0 NANOSLEEP.SYNCS 0x989680 ;  /* 0x009896800000895d */ /* 0x010fea0003900000 */
[----:B------:R-:W4:Y:S02]  /*1c1b0*/  @!P0 SYNCS.PHASECHK.TRANS64 P0, [R3+URZ+0x13270], R4 ;  /* 0x01327004030085a7 */ /* 0x000f24000800007f */
[----:B----4-:R-:W-:Y:S05]  /*1c1c0*/  @!P0 BRA `(.L_x_13123) ;  /* 0xfffffffc00f08947 */ /* 0x010fea000383ffff */
[----:B------:R-:W-:Y:S05]  /*1c1d0*/  BRA `(.L_x_13216) ;  /* 0xffffffc8009c7947 */ /* 0x000fea000383ffff */
.L_x_13125:
[----:B---3--:R3:W4:Y:S02]  /*1c1e0*/  SYNCS.PHASECHK.TRANS64.TRYWAIT P0, [R3+URZ+0x13260], R4 ;  /* 0x01326004030075a7 */ /* 0x008724000800017f */
[----:B----4-:R-:W-:Y:S05]  /*1c1f0*/  @!P0 NANOSLEEP.SYNCS 0x989680 ;  /* 0x009896800000895d */ /* 0x010fea0003900000 */
[----:B------:R-:W4:Y:S02]  /*1c200*/  @!P0 SYNCS.PHASECHK.TRANS64 P0, [R3+URZ+0x13260], R4 ;  /* 0x01326004030085a7 */ /* 0x000f24000800007f */
[----:B----4-:R-:W-:Y:S05]  /*1c210*/  @!P0 BRA `(.L_x_13125) ;  /* 0xfffffffc00f08947 */ /* 0x010fea000383ffff */
[----:B------:R-:W-:Y:S05]  /*1c220*/  BRA `(.L_x_13217) ;  /* 0xffffffc800a47947 */ /* 0x000fea000383ffff */
.L_x_13132:
[----:B-1----:R1:W3:Y:S02]  /*1c230*/  SYNCS.PHASECHK.TRANS64.TRYWAIT P1, [R0+URZ+0x13270], R3 ;  /* 0x01327003000075a7 */ /* 0x0022e4000802017f */
[----:B---3--:R-:W-:Y:S05]  /*1c240*/  @!P1 NANOSLEEP.SYNCS 0x989680 ;  /* 0x009896800000995d */ /* 0x008fea0003900000 */
[----:B------:R-:W3:Y:S02]  /*1c250*/  @!P1 SYNCS.PHASECHK.TRANS64 P1, [R0+URZ+0x13270], R3 ;  /* 0x01327003000095a7 */ /* 0x000ee4000802007f */
[----:B---3--:R-:W-:Y:S05]  /*1c260*/  @!P1 BRA `(.L_x_13132) ;  /* 0xfffffffc00f09947 */ /* 0x008fea000383ffff */
[----:B------:R-:W-:Y:S05]  /*1c270*/  BRA `(.L_x_13218) ;  /* 0xffffffd000407947 */ /* 0x000fea000383ffff */
.L_x_13134:
[----:B-1----:R1:W3:Y:S02]  /*1c280*/  SYNCS.PHASECHK.TRANS64.TRYWAIT P1, [R0+URZ+0x13260], R3 ;  /* 0x01326003000075a7 */ /* 0x0022e4000802017f */
[----:B---3--:R-:W-:Y:S05]  /*1c290*/  @!P1 NANOSLEEP.SYNCS 0x989680 ;  /* 0x009896800000995d */ /* 0x008fea0003900000 */
[----:B------:R-:W3:Y:S02]  /*1c2a0*/  @!P1 SYNCS.PHASECHK.TRANS64 P1, [R0+URZ+0x13260], R3 ;  /* 0x01326003000095a7 */ /* 0x000ee4000802007f */
[----:B---3--:R-:W-:Y:S05]  /*1c2b0*/  @!P1 BRA `(.L_x_13134) ;  /* 0xfffffffc00f09947 */ /* 0x008fea000383ffff */
[----:B------:R-:W-:Y:S05]  /*1c2c0*/  BRA `(.L_x_13219) ;  /* 0xffffffd000487947 */ /* 0x000fea000383ffff */
.L_x_13138:
[----:B------:R-:W-:Y:S01]  /*1c2d0*/  BSSY B0, `(.L_x_13220) ;  /* 0x0000008000007945 */ /* 0x000fe20003800000 */
[----:B------:R-:W-:Y:S02]  /*1c2e0*/  IMAD.MOV.U32 R13, RZ, RZ, R24 ;  /* 0x000000ffff0d7224 */ /* 0x000fe400078e0018 */
[----:B------:R-:W-:Y:S02]  /*1c2f0*/  IMAD.MOV.U32 R12, RZ, RZ, RZ ;  /* 0x000000ffff0c7224 */ /* 0x000fe400078e00ff */
[----:B--2---:R-:W-:Y:S02]  /*1c300*/  IMAD.MOV.U32 R11, RZ, RZ, 0x1f ;  /* 0x0000001fff0b7424 */ /* 0x004fe400078e00ff */
[----:B------:R-:W-:-:S07]  /*1c310*/  IMAD.MOV.U32 R15, RZ, RZ, -0x1 ;  /* 0xffffffffff0f7424 */ /* 0x000fce00078e00ff */
[----:B-1--4-:R-:W-:Y:S05]  /*1c320*/  WARPSYNC.COLLECTIVE R15, `(.L_x_13221) ;  /* 0x000000000f087348 */ /* 0x012fea0003c00000 */
[----:B------:R0:W2:Y:S02]  /*1c330*/  SHFL.IDX P6, R14, R13, R12, R11 ;  /* 0x0000000c0d0e7389 */ /* 0x0000a400000c000b */
[----:B012-4-:R-:W-:Y:S01]  /*1c340*/  ENDCOLLECTIVE ;  /* 0x000000000000791b */ /* 0x017fe20003800000 */
.L_x_13221:
[----:B------:R-:W-:Y:S05]  /*1c350*/  BSYNC B0 ;  /* 0x0000000000007941 */ /* 0x000fea0003800000 */
.L_x_13220:
        /* <DEDUP_REMOVED lines=9> */
.L_x_13222:
        /* <DEDUP_REMOVED lines=24> */
.L_x_13223:
[----:B------:R-:W-:Y:S01]  /*1c570*/  IMAD.MOV.U32 R12, RZ, RZ, 0x2 ;  /* 0x00000002ff0c7424 */ /* 0x000fe200078e00ff */
[----:B------:R-:W-:-:S05]  /*1c580*/  SEL R3, R14, RZ, P1 ;  /* 0x000000ff0e037207 */ /* 0x000fca0000800000 */
[----:B------:R-:W-:-:S04]  /*1c590*/  IMAD.IADD R2, R2, 0x1, R3 ;  /* 0x0000000102027824 */ /* 0x000fc800078e0203 */
[----:B------:R-:W-:-:S07]  /*1c5a0*/  IMAD.MOV.U32 R13, RZ, RZ, R2 ;  /* 0x000000ffff0d7224 */ /* 0x000fce00078e0002 */
[----:B------:R-:W-:Y:S05]  /*1c5b0*/  WARPSYNC.COLLECTIVE R15, `(.L_x_13224) ;  /* 0x000000000f087348 */ /* 0x000fea0003c00000 */
[----:B------:R0:W1:Y:S02]  /*1c5c0*/  SHFL.UP P6, R14, R13, R12, R11 ;  /* 0x0400000c0d0e7389 */ /* 0x00006400000c000b */
[----:B01----:R-:W-:Y:S01]  /*1c5d0*/  ENDCOLLECTIVE ;  /* 0x000000000000791b */ /* 0x003fe20003800000 */
.L_x_13224:
[----:B------:R-:W-:Y:S01]  /*1c5e0*/  IMAD.MOV.U32 R12, RZ, RZ, 0x4 ;  /* 0x00000004ff0c7424 */ /* 0x000fe200078e00ff */
[----:B------:R-:W-:-:S05]  /*1c5f0*/  SEL R3, R14, RZ, P2 ;  /* 0x000000ff0e037207 */ /* 0x000fca0001000000 */
[----:B------:R-:W-:-:S04]  /*1c600*/  IMAD.IADD R2, R2, 0x1, R3 ;  /* 0x0000000102027824 */ /* 0x000fc800078e0203 */
[----:B------:R-:W-:-:S07]  /*1c610*/  IMAD.MOV.U32 R13, RZ, RZ, R2 ;  /* 0x000000ffff0d7224 */ /* 0x000fce00078e0002 */
[----:B------:R-:W-:Y:S05]  /*1c620*/  WARPSYNC.COLLECTIVE R15, `(.L_x_13225) ;  /* 0x000000000f087348 */ /* 0x000fea0003c00000 */
[----:B------:R0:W1:Y:S02]  /*1c630*/  SHFL.UP P6, R14, R13, R12, R11 ;  /* 0x0400000c0d0e7389 */ /* 0x00006400000c000b */
[----:B01----:R-:W-:Y:S01]  /*1c640*/  ENDCOLLECTIVE ;  /* 0x000000000000791b */ /* 0x003fe20003800000 */
.L_x_13225:
[----:B------:R-:W-:Y:S01]  /*1c650*/  IMAD.MOV.U32 R12, RZ, RZ, 0x8 ;  /* 0x00000008ff0c7424 */ /* 0x000fe200078e00ff */
[----:B------:R-:W-:-:S05]  /*1c660*/  SEL R3, R14, RZ, P3 ;  /* 0x000000ff0e037207 */ /* 0x000fca0001800000 */
[----:B------:R-:W-:-:S04]  /*1c670*/  IMAD.IADD R2, R2, 0x1, R3 ;  /* 0x0000000102027824 */ /* 0x000fc800078e0203 */
[----:B------:R-:W-:-:S07]  /*1c680*/  IMAD.MOV.U32 R13, RZ, RZ, R2 ;  /* 0x000000ffff0d7224 */ /* 0x000fce00078e0002 */
[----:B------:R-:W-:Y:S05]  /*1c690*/  WARPSYNC.COLLECTIVE R15, `(.L_x_13226) ;  /* 0x000000000f087348 */ /* 0x000fea0003c00000 */
[----:B------:R0:W1:Y:S02]  /*1c6a0*/  SHFL.UP P6, R14, R13, R12, R11 ;  /* 0x0400000c0d0e7389 */ /* 0x00006400000c000b */
[----:B01----:R-:W-:Y:S01]  /*1c6b0*/  ENDCOLLECTIVE ;  /* 0x000000000000791b */ /* 0x003fe20003800000 */
.L_x_13226:
[----:B------:R-:W-:Y:S01]  /*1c6c0*/  IMAD.MOV.U32 R12, RZ, RZ, 0x10 ;  /* 0x00000010ff0c7424 */ /* 0x000fe200078e00ff */
[----:B------:R-:W-:-:S05]  /*1c6d0*/  SEL R3, R14, RZ, P4 ;  /* 0x000000ff0e037207 */ /* 0x000fca0002000000 */
[----:B------:R-:W-:-:S04]  /*1c6e0*/  IMAD.IADD R2, R2, 0x1, R3 ;  /* 0x0000000102027824 */ /* 0x000fc800078e0203 */
[----:B------:R-:W-:-:S07]  /*1c6f0*/  IMAD.MOV.U32 R13, RZ, RZ, R2 ;  /* 0x000000ffff0d7224 */ /* 0x000fce00078e0002 */
[----:B------:R-:W-:Y:S05]  /*1c700*/  WARPSYNC.COLLECTIVE R15, `(.L_x_13227) ;  /* 0x000000000f087348 */ /* 0x000fea0003c00000 */
[----:B------:R0:W1:Y:S02]  /*1c710*/  SHFL.UP P6, R14, R13, R12, R11 ;  /* 0x0400000c0d0e7389 */ /* 0x00006400000c000b */
[----:B01----:R-:W-:Y:S01]  /*1c720*/  ENDCOLLECTIVE ;  /* 0x000000000000791b */ /* 0x003fe20003800000 */
.L_x_13227:
        /* <DEDUP_REMOVED lines=8> */
.L_x_13228:
[----:B------:R-:W-:Y:S05]  /*1c7b0*/  BRA `(.L_x_13229) ;  /* 0xffffffd400147947 */ /* 0x000fea000383ffff */
.L_x_13141:
[----:B------:R-:W-:Y:S01]  /*1c7c0*/  BSSY B0, `(.L_x_13230) ;  /* 0x0000008000007945 */ /* 0x000fe20003800000 */
[----:B------:R-:W-:Y:S02]  /*1c7d0*/  IMAD.MOV.U32 R13, RZ, RZ, R2 ;  /* 0x000000ffff0d7224 */ /* 0x000fe400078e0002 */
[----:B------:R-:W-:Y:S02]  /*1c7e0*/  IMAD.MOV.U32 R12, RZ, RZ, 0x1 ;  /* 0x00000001ff0c7424 */ /* 0x000fe400078e00ff */
[----:B--2---:R-:W-:Y:S02]  /*1c7f0*/  IMAD.MOV.U32 R11, RZ, RZ, RZ ;  /* 0x000000ffff0b7224 */ /* 0x004fe400078e00ff */
[----:B------:R-:W-:-:S07]  /*1c800*/  IMAD.MOV.U32 R15, RZ, RZ, -0x1 ;  /* 0xffffffffff0f7424 */ /* 0x000fce00078e00ff */
[----:B------:R-:W-:Y:S05]  /*1c810*/  WARPSYNC.COLLECTIVE R15, `(.L_x_13231) ;  /* 0x000000000f087348 */ /* 0x000fea0003c00000 */
[----:B------:R0:W1:Y:S02]  /*1c820*/  SHFL.UP P6, R14, R13, R12, R11 ;  /* 0x0400000c0d0e7389 */ /* 0x00006400000c000b */
[----:B01----:R-:W-:Y:S01]  /*1c830*/  ENDCOLLECTIVE ;  /* 0x000000000000791b */ /* 0x003fe20003800000 */
.L_x_13231:
[----:B------:R-:W-:Y:S05]  /*1c840*/  BSYNC B0 ;  /* 0x0000000000007941 */ /* 0x000fea0003800000 */
.L_x_13230:
        /* <DEDUP_REMOVED lines=9> */
.L_x_13232:
[----:B------:R-:W-:Y:S01]  /*1c8e0*/  IMAD.MOV.U32 R12, RZ, RZ, 0x4 ;  /* 0x00000004ff0c7424 */ /* 0x000fe200078e00ff */
[----:B------:R-:W-:-:S05]  /*1c8f0*/  SEL R3, R14, RZ, P2 ;  /* 0x000000ff0e037207 */ /* 0x000fca0001000000 */
[----:B------:R-:W-:-:S04]  /*1c900*/  IMAD.IADD R2, R2, 0x1, R3 ;  /* 0x0000000102027824 */ /* 0x000fc800078e0203 */
[----:B------:R-:W-:-:S07]  /*1c910*/  IMAD.MOV.U32 R13, RZ, RZ, R2 ;  /* 0x000000ffff0d7224 */ /* 0x000fce00078e0002 */
[----:B------:R-:W-:Y:S05]  /*1c920*/  WARPSYNC.COLLECTIVE R15, `(.L_x_13233) ;  /* 0x000000000f087348 */ /* 0x000fea0003c00000 */
[----:B------:R0:W1:Y:S02]  /*1c930*/  SHFL.UP P6, R14, R13, R12, R11 ;  /* 0x0400000c0d0e7389 */ /* 0x00006400000c000b */
[----:B01----:R-:W-:Y:S01]  /*1c940*/  ENDCOLLECTIVE ;  /* 0x000000000000791b */ /* 0x003fe20003800000 */
.L_x_13233:
[----:B------:R-:W-:Y:S01]  /*1c950*/  IMAD.MOV.U32 R12, RZ, RZ, 0x8 ;  /* 0x00000008ff0c7424 */ /* 0x000fe200078e00ff */
[----:B------:R-:W-:-:S05]  /*1c960*/  SEL R3, R14, RZ, P3 ;  /* 0x000000ff0e037207 */ /* 0x000fca0001800000 */
[----:B------:R-:W-:-:S04]  /*1c970*/  IMAD.IADD R2, R2, 0x1, R3 ;  /* 0x0000000102027824 */ /* 0x000fc800078e0203 */
[----:B------:R-:W-:-:S07]  /*1c980*/  IMAD.MOV.U32 R13, RZ, RZ, R2 ;  /* 0x000000ffff0d7224 */ /* 0x000fce00078e0002 */
[----:B------:R-:W-:Y:S05]  /*1c990*/  WARPSYNC.COLLECTIVE R15, `(.L_x_13234) ;  /* 0x000000000f087348 */ /* 0x000fea0003c00000 */
[----:B------:R0:W1:Y:S02]  /*1c9a0*/  SHFL.UP P6, R14, R13, R12, R11 ;  /* 0x0400000c0d0e7389 */ /* 0x00006400000c000b */
[----:B01----:R-:W-:Y:S01]  /*1c9b0*/  ENDCOLLECTIVE ;  /* 0x000000000000791b */ /* 0x003fe20003800000 */
.L_x_13234:
[----:B------:R-:W-:Y:S01]  /*1c9c0*/  IMAD.MOV.U32 R12, RZ, RZ, 0x10 ;  /* 0x00000010ff0c7424 */ /* 0x000fe200078e00ff */
[----:B------:R-:W-:-:S05]  /*1c9d0*/  SEL R3, R14, RZ, P4 ;  /* 0x000000ff0e037207 */ /* 0x000fca0002000000 */
[----:B------:R-:W-:-:S04]  /*1c9e0*/  IMAD.IADD R2, R2, 0x1, R3 ;  /* 0x0000000102027824 */ /* 0x000fc800078e0203 */
[----:B------:R-:W-:-:S07]  /*1c9f0*/  IMAD.MOV.U32 R13, RZ, RZ, R2 ;  /* 0x000000ffff0d7224 */ /* 0x000fce00078e0002 */
[----:B------:R-:W-:Y:S05]  /*1ca00*/  WARPSYNC.COLLECTIVE R15, `(.L_x_13235) ;  /* 0x000000000f087348 */ /* 0x000fea0003c00000 */
[----:B------:R0:W1:Y:S02]  /*1ca10*/  SHFL.UP P6, R14, R13, R12, R11 ;  /* 0x0400000c0d0e7389 */ /* 0x00006400000c000b */
[----:B01----:R-:W-:Y:S01]  /*1ca20*/  ENDCOLLECTIVE ;  /* 0x000000000000791b */ /* 0x003fe20003800000 */
.L_x_13235:
        /* <DEDUP_REMOVED lines=8> */
.L_x_13236:
[----:B------:R-:W-:Y:S05]  /*1cab0*/  BRA `(.L_x_13237) ;  /* 0xffffffd000f87947 */ /* 0x000fea000383ffff */
.L_x_13143:
[----:B------:R-:W-:Y:S01]  /*1cac0*/  BSSY B0, `(.L_x_13238) ;  /* 0x0000006000007945 */ /* 0x000fe20003800000 */
[----:B------:R-:W-:Y:S01]  /*1cad0*/  PLOP3.LUT P6, PT, P6, PT, PT, 0x8, 0x0 ;  /* 0x000000000000781c */ /* 0x000fe200037ce170 */
[----:B------:R-:W-:-:S12]  /*1cae0*/  IMAD.MOV.U32 R15, RZ, RZ, -0x1 ;  /* 0xffffffffff0f7424 */ /* 0x000fd800078e00ff */
[----:B0-2---:R-:W-:Y:S05]  /*1caf0*/  WARPSYNC.COLLECTIVE R15, `(.L_x_13239) ;  /* 0x000000000f087348 */ /* 0x005fea0003c00000 */
[----:B------:R-:W-:Y:S01]  /*1cb00*/  VOTE.ANY R14, PT, P6 ;  /* 0x00000000000e7806 */ /* 0x000fe200030e0100 */
[----:B0-2---:R-:W-:Y:S06]  /*1cb10*/  ENDCOLLECTIVE ;  /* 0x000000000000791b */ /* 0x005fec0003800000 */
.L_x_13239:
[----:B------:R-:W-:Y:S05]  /*1cb20*/  BSYNC B0 ;  /* 0x0000000000007941 */ /* 0x000fea0003800000 */
.L_x_13238:
        /* <DEDUP_REMOVED lines=10> */
.L_x_13240:
[----:B------:R-:W-:Y:S02]  /*1cbd0*/  IMAD.MOV.U32 R13, RZ, RZ, R5 ;  /* 0x000000ffff0d7224 */ /* 0x000fe400078e0005 */
[----:B------:R-:W-:-:S07]  /*1cbe0*/  IMAD.MOV.U32 R25, RZ, RZ, R14 ;  /* 0x000000ffff197224 */ /* 0x000fce00078e000e */
[----:B------:R-:W-:Y:S05]  /*1cbf0*/  WARPSYNC.COLLECTIVE R15, `(.L_x_13241) ;  /* 0x000000000f087348 */ /* 0x000fea0003c00000 */
[----:B------:R0:W1:Y:S02]  /*1cc00*/  SHFL.IDX P6, R14, R13, R12, R11 ;  /* 0x0000000c0d0e7389 */ /* 0x00006400000c000b */
[----:B01----:R-:W-:Y:S01]  /*1cc10*/  ENDCOLLECTIVE ;  /* 0x000000000000791b */ /* 0x003fe20003800000 */
.L_x_13241:
[----:B------:R-:W-:Y:S01]  /*1cc20*/  IMAD.MOV.U32 R5, RZ, RZ, R14 ;  /* 0x000000ffff057224 */ /* 0x000fe200078e000e */
[----:B------:R-:W-:Y:S06]  /*1cc30*/  BRA `(.L_x_13242) ;  /* 0xffffffd000d87947 */ /* 0x000fec000383ffff */
.L_x_13145:
[----:B------:R-:W-:Y:S01]  /*1cc40*/  BSSY B0, `(.L_x_13243) ;  /* 0x0000007000007945 */ /* 0x000fe20003800000 */
[----:B------:R-:W-:Y:S02]  /*1cc50*/  IMAD.MOV.U32 R13, RZ, RZ, R2 ;  /* 0x000000ffff0d7224 */ /* 0x000fe400078e0002 */
[----:B--2---:R-:W-:Y:S02]  /*1cc60*/  IMAD.MOV.U32 R11, RZ, RZ, 0x1f ;  /* 0x0000001fff0b7424 */ /* 0x004fe400078e00ff */
[----:B------:R-:W-:-:S07]  /*1cc70*/  IMAD.MOV.U32 R15, RZ, RZ, -0x1 ;  /* 0xffffffffff0f7424 */ /* 0x000fce00078e00ff */
[----:B01-34-:R-:W-:Y:S05]  /*1cc80*/  WARPSYNC.COLLECTIVE R15, `(.L_x_13244) ;  /* 0x000000000f087348 */ /* 0x01bfea0003c00000 */
[----:B------:R2:W0:Y:S02]  /*1cc90*/  SHFL.IDX P6, R14, R13, R12, R11 ;  /* 0x0000000c0d0e7389 */ /* 0x00042400000c000b */
[----:B01234-:R-:W-:Y:S01]  /*1cca0*/  ENDCOLLECTIVE ;  /* 0x000000000000791b */ /* 0x01ffe20003800000 */
.L_x_13244:
[----:B------:R-:W-:Y:S05]  /*1ccb0*/  BSYNC B0 ;  /* 0x0000000000007941 */ /* 0x000fea0003800000 */
.L_x_13243:
[----:B------:R-:W-:Y:S01]  /*1ccc0*/  IMAD.MOV.U32 R24, RZ, RZ, R14 ;  /* 0x000000ffff187224 */ /* 0x000fe200078e000e */
[----:B------:R-:W-:Y:S06]  /*1ccd0*/  BRA `(.L_x_13144) ;  /* 0xffffffd000c87947 */ /* 0x000fec000383ffff */
.L_x_13151:
[----:B0-----:R0:W1:Y:S02]  /*1cce0*/  SYNCS.PHASECHK.TRANS64.TRYWAIT P0, [R6+URZ+0x13220], R0 ;  /* 0x01322000060075a7 */ /* 0x001064000800017f */
[----:B-1----:R-:W-:Y:S05]  /*1ccf0*/  @!P0 NANOSLEEP.SYNCS 0x989680 ;  /* 0x009896800000895d */ /* 0x002fea0003900000 */
[----:B------:R-:W1:Y:S02]  /*1cd00*/  @!P0 SYNCS.PHASECHK.TRANS64 P0, [R6+URZ+0x13220], R0 ;  /* 0x01322000060085a7 */ /* 0x000e64000800007f */
[----:B-1----:R-:W-:Y:S05]  /*1cd10*/  @!P0 BRA `(.L_x_13151) ;  /* 0xfffffffc00f08947 */ /* 0x002fea000383ffff */
[----:B------:R-:W-:Y:S05]  /*1cd20*/  BRA `(.L_x_13245) ;  /* 0xffffffdc00247947 */ /* 0x000fea000383ffff */
.L_x_13152:
        /* <DEDUP_REMOVED lines=8> */
[----:B0-----:R-:W-:Y:S05]  /*1cdb0*/  WARPSYNC.COLLECTIVE R15, `(.L_x_13247) ;  /* 0x000000000f087348 */ /* 0x001fea0003c00000 */
[----:B------:R1:W2:Y:S02]  /*1cdc0*/  SHFL.IDX P6, R14, R13, R12, R11 ;  /* 0x0000000c0d0e7389 */ /* 0x0002a400000c000b */
[----:B012---:R-:W-:Y:S01]  /*1cdd0*/  ENDCOLLECTIVE ;  /* 0x000000000000791b */ /* 0x007fe20003800000 */
.L_x_13247:
[----:B------:R-:W-:Y:S05]  /*1cde0*/  BSYNC B0 ;  /* 0x0000000000007941 */ /* 0x000fea0003800000 */
.L_x_13246:
[----:B------:R-:W-:Y:S05]  /*1cdf0*/  BRA `(.L_x_13248) ;  /* 0xffffffdc000c7947 */ /* 0x000fea000383ffff */
.L_x_13153:
[----:B------:R-:W-:Y:S01]  /*1ce00*/  BSSY B0, `(.L_x_13249) ;  /* 0x0000006000007945 */ /* 0x000fe20003800000 */
[----:B------:R-:W-:-:S07]  /*1ce10*/  IMAD.MOV.U32 R15, RZ, RZ, -0x1 ;  /* 0xffffffffff0f7424 */ /* 0x000fce00078e00ff */
[----:B0-2---:R-:W-:Y:S05]  /*1ce20*/  WARPSYNC.COLLECTIVE R15, `(.L_x_13250) ;  /* 0x000000000f0c7348 */ /* 0x005fea0003c00000 */
[----:B------:R-:W-:Y:S02]  /*1ce30*/  ELECT P6, UR62, PT ;  /* 0x00000000003e782f */ /* 0x000fe400038c0000 */
[----:B------:R-:W-:Y:S01]  /*1ce40*/  MOV R14, UR62 ;  /* 0x0000003e000e7c02 */ /* 0x000fe20008000f00 */
[----:B0-2---:R-:W-:Y:S10]  /*1ce50*/  ENDCOLLECTIVE ;  /* 0x000000000000791b */ /* 0x005ff40003800000 */
.L_x_13250:
[----:B------:R-:W-:Y:S05]  /*1ce60*/  BSYNC B0 ;  /* 0x0000000000007941 */ /* 0x000fea0003800000 */
.L_x_13249:
[----:B------:R-:W-:Y:S05]  /*1ce70*/  BRA `(.L_x_13251) ;  /* 0xffffffdc00007947 */ /* 0x000fea000383ffff */
.L_x_13155:
[----:B0-----:R0:W1:Y:S02]  /*1ce80*/  SYNCS.PHASECHK.TRANS64.TRYWAIT P1, [R5+URZ], R4 ;  /* 0x00000004050075a7 */ /* 0x001064000802017f */
[----:B-1----:R-:W-:Y:S05]  /*1ce90*/  @!P1 NANOSLEEP.SYNCS 0x989680 ;  /* 0x009896800000995d */ /* 0x002fea0003900000 */
[----:B------:R-:W1:Y:S02]  /*1cea0*/  @!P1 SYNCS.PHASECHK.TRANS64 P1, [R5+URZ], R4 ;  /* 0x00000004050095a7 */ /* 0x000e64000802007f */
[----:B-1----:R-:W-:Y:S05]  /*1ceb0*/  @!P1 BRA `(.L_x_13155) ;  /* 0xfffffffc00f09947 */ /* 0x002fea000383ffff */
[----:B------:R-:W-:Y:S05]  /*1cec0*/  BRA `(.L_x_13252) ;  /* 0xffffffdc00387947 */ /* 0x000fea000383ffff */
.L_x_13156:
[----:B-1----:R1:W3:Y:S02]  /*1ced0*/  SYNCS.PHASECHK.TRANS64.TRYWAIT P1, [R9+URZ], R0 ;  /* 0x00000000090075a7 */ /* 0x0022e4000802017f */
[----:B---3--:R-:W-:Y:S05]  /*1cee0*/  @!P1 NANOSLEEP.SYNCS 0x989680 ;  /* 0x009896800000995d */ /* 0x008fea0003900000 */
[----:B------:R-:W3:Y:S02]  /*1cef0*/  @!P1 SYNCS.PHASECHK.TRANS64 P1, [R9+URZ], R0 ;  /* 0x00000000090095a7 */ /* 0x000ee4000802007f */
[----:B---3--:R-:W-:Y:S05]  /*1cf00*/  @!P1 BRA `(.L_x_13156) ;  /* 0xfffffffc00f09947 */ /* 0x008fea000383ffff */
[----:B------:R-:W-:Y:S05]  /*1cf10*/  BRA `(.L_x_13253) ;  /* 0xffffffdc002c7947 */ /* 0x000fea000383ffff */
.L_x_13158:
[----:B---3--:R3:W4:Y:S02]  /*1cf20*/  SYNCS.PHASECHK.TRANS64.TRYWAIT P1, [R29+URZ+0x13260], R4 ;  /* 0x013260041d0075a7 */ /* 0x008724000802017f */
[----:B----4-:R-:W-:Y:S05]  /*1cf30*/  @!P1 NANOSLEEP.SYNCS 0x989680 ;  /* 0x009896800000995d */ /* 0x010fea0003900000 */
[----:B------:R-:W4:Y:S02]  /*1cf40*/  @!P1 SYNCS.PHASECHK.TRANS64 P1, [R29+URZ+0x13260], R4 ;  /* 0x013260041d0095a7 */ /* 0x000f24000802007f */
[----:B----4-:R-:W-:Y:S05]  /*1cf50*/  @!P1 BRA `(.L_x_13158) ;  /* 0xfffffffc00f09947 */ /* 0x010fea000383ffff */
[----:B------:R-:W-:Y:S05]  /*1cf60*/  BRA `(.L_x_13254) ;  /* 0xffffffdc002c7947 */ /* 0x000fea000383ffff */
.L_x_13160:
[----:B----4-:R4:W0:Y:S02]  /*1cf70*/  SYNCS.PHASECHK.TRANS64.TRYWAIT P1, [R7+URZ+0x13260], R0 ;  /* 0x01326000070075a7 */ /* 0x010824000802017f */
[----:B0-----:R-:W-:Y:S05]  /*1cf80*/  @!P1 NANOSLEEP.SYNCS 0x989680 ;  /* 0x009896800000995d */ /* 0x001fea0003900000 */
[----:B------:R-:W0:Y:S02]  /*1cf90*/  @!P1 SYNCS.PHASECHK.TRANS64 P1, [R7+URZ+0x13260], R0 ;  /* 0x01326000070095a7 */ /* 0x000e24000802007f */
[----:B0-----:R-:W-:Y:S05]  /*1cfa0*/  @!P1 BRA `(.L_x_13160) ;  /* 0xfffffffc00f09947 */ /* 0x001fea000383ffff */
[----:B------:R-:W-:Y:S05]  /*1cfb0*/  BRA `(.L_x_13255) ;  /* 0xffffffdc002c7947 */ /* 0x000fea000383ffff */
.L_x_13162:
[----:B------:R0:W0:Y:S02]  /*1cfc0*/  SYNCS.PHASECHK.TRANS64.TRYWAIT P0, [R29+URZ+0x13280], R4 ;  /* 0x013280041d0075a7 */ /* 0x000024000800017f */
[----:B0-----:R-:W-:Y:S05]  /*1cfd0*/  @!P0 NANOSLEEP.SYNCS 0x989680 ;  /* 0x009896800000895d */ /* 0x001fea0003900000 */
[----:B------:R-:W0:Y:S02]  /*1cfe0*/  @!P0 SYNCS.PHASECHK.TRANS64 P0, [R29+URZ+0x13280], R4 ;  /* 0x013280041d0085a7 */ /* 0x000e24000800007f */
[----:B0-----:R-:W-:Y:S05]  /*1cff0*/  @!P0 BRA `(.L_x_13162) ;  /* 0xfffffffc00f08947 */ /* 0x001fea000383ffff */
[----:B------:R-:W-:Y:S05]  /*1d000*/  BRA `(.L_x_13163) ;  /* 0xffffffdc00287947 */ /* 0x000fea000383ffff */
.L_x_13256:
        /* <DEDUP_REMOVED lines=15> */
.L_x_13302:


//--------------------- .nv.global.init           --------------------------
	.section	.nv.global.init,"aw",@progbits
	.align	4
.nv.global.init:
	.type		_ZZN5flash28permute_output_fp8_VcolmajorIN4cute6TensorINS1_11ArrayEngineIfLm64EEENS1_6LayoutINS1_5tupleIJNS6_IJNS1_1CILi2EEES8_NS7_ILi16EEEEEENS7_ILi1EEESB_EEENS6_IJNS6_IJSB_S8_NS7_ILi4EEEEEENS7_ILi0EEESF_EEEEEEEEEvRT_E9upper_map,@object
	.size		_ZZN5flash28permute_output_fp8_VcolmajorIN4cute6TensorINS1_11ArrayEngineIfLm64EEENS1_6LayoutINS1_5tupleIJNS6_IJNS1_1CILi2EEES8_NS7_ILi16EEEEEENS7_ILi1EEESB_EEENS6_IJNS6_IJSB_S8_NS7_ILi4EEEEEENS7_ILi0EEESF_EEEEEEEEEvRT_E9upper_map,(_ZZN5flash28permute_output_fp8_VcolmajorIN4cute6TensorINS1_11ArrayEngineIfLm32EEENS1_6LayoutINS1_5tupleIJNS6_IJNS1_1CILi2EEES8_NS7_ILi8EEEEEENS7_ILi1EEESB_EEENS6_IJNS6_IJSB_S8_NS7_ILi4EEEEEENS7_ILi0EEESF_EEEEEEEEEvRT_E9upper_map - _ZZN5flash28permute_output_fp8_VcolmajorIN4cute6TensorINS1_11ArrayEngineIfLm64EEENS1_6LayoutINS1_5tupleIJNS6_IJNS1_1CILi2EEES8_NS7_ILi16EEEEEENS7_ILi1EEESB_EEENS6_IJNS6_IJSB_S8_NS7_ILi4EEEEEENS7_ILi0EEESF_EEEEEEEEEvRT_E9upper_map)
_ZZN5flash28permute_output_fp8_VcolmajorIN4cute6TensorINS1_11ArrayEngineIfLm64EEENS1_6LayoutINS1_5tupleIJNS6_IJNS1_1CILi2EEES8_NS7_ILi16EEEEEENS7_ILi1EEESB_EEENS6_IJNS6_IJSB_S8_NS7_ILi4EEEEEENS7_ILi0EEESF_EEEEEEEEEvRT_E9upper_map:
        /*0000*/ 	.byte	0x00, 0x00, 0x00, 0x00, 0x02, 0x00, 0x00, 0x00, 0x03, 0x00, 0x00, 0x00, 0x01, 0x00, 0x00, 0x00
	.type		_ZZN5flash28permute_output_fp8_VcolmajorIN4cute6TensorINS1_11ArrayEngineIfLm32EEENS1_6LayoutINS1_5tupleIJNS6_IJNS1_1CILi2EEES8_NS7_ILi8EEEEEENS7_ILi1EEESB_EEENS6_IJNS6_IJSB_S8_NS7_ILi4EEEEEENS7_ILi0EEESF_EEEEEEEEEvRT_E9upper_map,@object
	.size		_ZZN5flash28permute_output_fp8_VcolmajorIN4cute6TensorINS1_11ArrayEngineIfLm32EEENS1_6LayoutINS1_5tupleIJNS6_IJNS1_1CILi2EEES8_NS7_ILi8EEEEEENS7_ILi1EEESB_EEENS6_IJNS6_IJSB_S8_NS7_ILi4EEEEEENS7_ILi0EEESF_EEEEEEEEEvRT_E9upper_map,(_ZZN5flash28permute_output_fp8_VcolmajorIN4cute6TensorINS1_11ArrayEngineIfLm96EEENS1_6LayoutINS1_5tupleIJNS6_IJNS1_1CILi2EEES8_NS7_ILi24EEEEEENS7_ILi1EEESB_EEENS6_IJNS6_IJSB_S8_NS7_ILi4EEEEEENS7_ILi0EEESF_EEEEEEEEEvRT_E9upper_map - _ZZN5flash28permute_output_fp8_VcolmajorIN4cute6TensorINS1_11ArrayEngineIfLm32EEENS1_6LayoutINS1_5tupleIJNS6_IJNS1_1CILi2EEES8_NS7_ILi8EEEEEENS7_ILi1EEESB_EEENS6_IJNS6_IJSB_S8_NS7_ILi4EEEEEENS7_ILi0EEESF_EEEEEEEEEvRT_E9upper_map)
_ZZN5flash28permute_output_fp8_VcolmajorIN4cute6TensorINS1_11ArrayEngineIfLm32EEENS1_6LayoutINS1_5tupleIJNS6_IJNS1_1CILi2EEES8_NS7_ILi8EEEEEENS7_ILi1EEESB_EEENS6_IJNS6_IJSB_S8_NS7_ILi4EEEEEENS7_ILi0EEESF_EEEEEEEEEvRT_E9upper_map:
        /*0010*/ 	.byte	0x00, 0x00, 0x00, 0x00, 0x02, 0x00, 0x00, 0x00, 0x03, 0x00, 0x00, 0x00, 0x01, 0x00, 0x00, 0x00
	.type		_ZZN5flash28permute_output_fp8_VcolmajorIN4cute6TensorINS1_11ArrayEngineIfLm96EEENS1_6LayoutINS1_5tupleIJNS6_IJNS1_1CILi2EEES8_NS7_ILi24EEEEEENS7_ILi1EEESB_EEENS6_IJNS6_IJSB_S8_NS7_ILi4EEEEEENS7_ILi0EEESF_EEEEEEEEEvRT_E9upper_map,@object
	.size		_ZZN5flash28permute_output_fp8_VcolmajorIN4cute6TensorINS1_11ArrayEngineIfLm96EEENS1_6LayoutINS1_5tupleIJNS6_IJNS1_1CILi2EEES8_NS7_ILi24EEEEEENS7_ILi1EEESB_EEENS6_IJNS6_IJSB_S8_NS7_ILi4EEEEEENS7_ILi0EEESF_EEEEEEEEEvRT_E9upper_map,(_ZZN5flash28permute_output_fp8_VcolmajorIN4cute6TensorINS1_11ArrayEngineIfLm128EEENS1_6LayoutINS1_5tupleIJNS6_IJNS1_1CILi2EEES8_NS7_ILi32EEEEEENS7_ILi1EEESB_EEENS6_IJNS6_IJSB_S8_NS7_ILi4EEEEEENS7_ILi0EEESF_EEEEEEEEEvRT_E9upper_map - _ZZN5flash28permute_output_fp8_VcolmajorIN4cute6TensorINS1_11ArrayEngineIfLm96EEENS1_6LayoutINS1_5tupleIJNS6_IJNS1_1CILi2EEES8_NS7_ILi24EEEEEENS7_ILi1EEESB_EEENS6_IJNS6_IJSB_S8_NS7_ILi4EEEEEENS7_ILi0EEESF_EEEEEEEEEvRT_E9upper_map)
_ZZN5flash28permute_output_fp8_VcolmajorIN4cute6TensorINS1_11ArrayEngineIfLm96EEENS1_6LayoutINS1_5tupleIJNS6_IJNS1_1CILi2EEES8_NS7_ILi24EEEEEENS7_ILi1EEESB_EEENS6_IJNS6_IJSB_S8_NS7_ILi4EEEEEENS7_ILi0EEESF_EEEEEEEEEvRT_E9upper_map:
        /*0020*/ 	.byte	0x00, 0x00, 0x00, 0x00, 0x02, 0x00, 0x00, 0x00, 0x03, 0x00, 0x00, 0x00, 0x01, 0x00, 0x00, 0x00
	.type		_ZZN5flash28permute_output_fp8_VcolmajorIN4cute6TensorINS1_11ArrayEngineIfLm128EEENS1_6LayoutINS1_5tupleIJNS6_IJNS1_1CILi2EEES8_NS7_ILi32EEEEEENS7_ILi1EEESB_EEENS6_IJNS6_IJSB_S8_NS7_ILi4EEEEEENS7_ILi0EEESF_EEEEEEEEEvRT_E9upper_map,@object
	.size		_ZZN5flash28permute_output_fp8_VcolmajorIN4cute6TensorINS1_11ArrayEngineIfLm128EEENS1_6LayoutINS1_5tupleIJNS6_IJNS1_1CILi2EEES8_NS7_ILi32EEEEEENS7_ILi1EEESB_EEENS6_IJNS6_IJSB_S8_NS7_ILi4EEEEEENS7_ILi0EEESF_EEEEEEEEEvRT_E9upper_map,(_ZZN5flash28permute_output_fp8_VcolmajorIN4cute6TensorINS1_11ArrayEngineIfLm48EEENS1_6LayoutINS1_5tupleIJNS6_IJNS1_1CILi2EEES8_NS7_ILi12EEEEEENS7_ILi1EEESB_EEENS6_IJNS6_IJSB_S8_NS7_ILi4EEEEEENS7_ILi0EEESF_EEEEEEEEEvRT_E9upper_map - _ZZN5flash28permute_output_fp8_VcolmajorIN4cute6TensorINS1_11ArrayEngineIfLm128EEENS1_6LayoutINS1_5tupleIJNS6_IJNS1_1CILi2EEES8_NS7_ILi32EEEEEENS7_ILi1EEESB_EEENS6_IJNS6_IJSB_S8_NS7_ILi4EEEEEENS7_ILi0EEESF_EEEEEEEEEvRT_E9upper_map)
_ZZN5flash28permute_output_fp8_VcolmajorIN4cute6TensorINS1_11ArrayEngineIfLm128EEENS1_6LayoutINS1_5tupleIJNS6_IJNS1_1CILi2EEES8_NS7_ILi32EEEEEENS7_ILi1EEESB_EEENS6_IJNS6_IJSB_S8_NS7_ILi4EEEEEENS7_ILi0EEESF_EEEEEEEEEvRT_E9upper_map:
        /*0030*/ 	.byte	0x00, 0x00, 0x00, 0x00, 0x02, 0x00, 0x00, 0x00, 0x03, 0x00, 0x00, 0x00, 0x01, 0x00, 0x00, 0x00
	.type		_ZZN5flash28permute_output_fp8_VcolmajorIN4cute6TensorINS1_11ArrayEngineIfLm48EEENS1_6LayoutINS1_5tupleIJNS6_IJNS1_1CILi2EEES8_NS7_ILi12EEEEEENS7_ILi1EEESB_EEENS6_IJNS6_IJSB_S8_NS7_ILi4EEEEEENS7_ILi0EEESF_EEEEEEEEEvRT_E9upper_map,@object
	.size		_ZZN5flash28permute_output_fp8_VcolmajorIN4cute6TensorINS1_11ArrayEngineIfLm48EEENS1_6LayoutINS1_5tupleIJNS6_IJNS1_1CILi2EEES8_NS7_ILi12EEEEEENS7_ILi1EEESB_EEENS6_IJNS6_IJSB_S8_NS7_ILi4EEEEEENS7_ILi0EEESF_EEEEEEEEEvRT_E9upper_map,($str$23 - _ZZN5flash28permute_output_fp8_VcolmajorIN4cute6TensorINS1_11ArrayEngineIfLm48EEENS1_6LayoutINS1_5tupleIJNS6_IJNS1_1CILi2EEES8_NS7_ILi12EEEEEENS7_ILi1EEESB_EEENS6_IJNS6_IJSB_S8_NS7_ILi4EEEEEENS7_ILi0EEESF_EEEEEEEEEvRT_E9upper_map)
_ZZN5flash28permute_output_fp8_VcolmajorIN4cute6TensorINS1_11ArrayEngineIfLm48EEENS1_6LayoutINS1_5tupleIJNS6_IJNS1_1CILi2EEES8_NS7_ILi12EEEEEENS7_ILi1EEESB_EEENS6_IJNS6_IJSB_S8_NS7_ILi4EEEEEENS7_ILi0EEESF_EEEEEEEEEvRT_E9upper_map:
        /*0040*/ 	.byte	0x00, 0x00, 0x00, 0x00, 0x02, 0x00, 0x00, 0x00, 0x03, 0x00, 0x00, 0x00, 0x01, 0x00, 0x00, 0x00
	.type		$str$23,@object
	.size		$str$23,($str$24 - $str$23)
$str$23:
        /*0050*/ 	.byte	0x28, 0x61, 0x64, 0x64, 0x72, 0x65, 0x73, 0x73, 0x20, 0x26, 0x20, 0x6d, 0x61, 0x73, 0x6b, 0x29
        /*0060*/ 	.byte	0x20, 0x3d, 0x3d, 0x20, 0x30, 0x00
	.type		$str$24,@object
	.size		$str$24,(__unnamed_5 - $str$24)
$str$24:
        /*0066*/ 	.byte	0x2f, 0x74, 0x6d, 0x70, 0x2f, 0x6f, 0x73, 0x73, 0x5f, 0x6b, 0x65, 0x72, 0x6e, 0x65, 0x6c, 0x73
        /*0076*/ 	.byte	0x5f, 0x73, 0x72, 0x63, 0x2f, 0x66, 0x6c, 0x61, 0x73, 0x68, 0x5f, 0x61, 0x74, 0x74, 0x65, 0x6e
        /*0086*/ 	.byte	0x74, 0x69, 0x6f, 0x6e, 0x2f, 0x63, 0x73, 0x72, 0x63, 0x2f, 0x63, 0x75, 0x74, 0x6c, 0x61, 0x73
        /*0096*/ 	.byte	0x73, 0x2f, 0x69, 0x6e, 0x63, 0x6c, 0x75, 0x64, 0x65, 0x2f, 0x63, 0x75, 0x74, 0x65, 0x2f, 0x70
        /*00a6*/ 	.byte	0x6f, 0x69, 0x6e, 0x74, 0x65, 0x72, 0x5f, 0x66, 0x6c, 0x61, 0x67, 0x67, 0x65, 0x64, 0x2e, 0x68
        /*00b6*/ 	.byte	0x70, 0x70, 0x00
	.type		__unnamed_5,@object
	.size		__unnamed_5,(__unnamed_34 - __unnamed_5)
__unnamed_5:
        /* <DEDUP_REMOVED lines=24> */
        /*0239*/ 	.byte	0x26, 0x5d, 0x00
	.type		__unnamed_34,@object
	.size		__unnamed_34,(__unnamed_12 - __unnamed_34)
__unnamed_34:
        /* <DEDUP_REMOVED lines=25> */
	.type		__unnamed_12,@object
	.size		__unnamed_12,(__unnamed_17 - __unnamed_12)
__unnamed_12:
        /* <DEDUP_REMOVED lines=24> */
        /*053f*/ 	.byte	0x3e, 0x3e, 0x20, 0x26, 0x5d, 0x00
	.type		__unnamed_17,@object
	.size		__unnamed_17,(__unnamed_24 - __unnamed_17)
__unnamed_17:
        /* <DEDUP_REMOVED lines=25> */
	.type		__unnamed_24,@object
	.size		__unnamed_24,(__unnamed_18 - __unnamed_24)
__unnamed_24:
        /* <DEDUP_REMOVED lines=25> */
	.type		__unnamed_18,@object
	.size		__unnamed_18,(__unnamed_11 - __unnamed_18)
__unnamed_18:
        /* <DEDUP_REMOVED lines=25> */
	.type		__unnamed_11,@object
	.size		__unnamed_11,(__unnamed_23 - __unnamed_11)
__unnamed_11:
        /* <DEDUP_REMOVED lines=25> */
	.type		__unnamed_23,@object
	.size		__unnamed_23,(__unnamed_6 - __unnamed_23)
__unnamed_23:
        /* <DEDUP_REMOVED lines=25> */
	.type		__unnamed_6,@object
	.size		__unnamed_6,(__unnamed_29 - __unnamed_6)
__unnamed_6:
        /* <DEDUP_REMOVED lines=25> */
	.type		__unnamed_29,@object
	.size		__unnamed_29,(__unnamed_32 - __unnamed_29)
__unnamed_29:
        /* <DEDUP_REMOVED lines=24> */
        /*0fe9*/ 	.byte	0x34, 0x3e, 0x3e, 0x3e, 0x3e, 0x3e, 0x20, 0x26, 0x5d, 0x00
	.type		__unnamed_32,@object
	.size		__unnamed_32,(__unnamed_4 - __unnamed_32)
__unnamed_32:
        /* <DEDUP_REMOVED lines=28> */
        /*11b3*/ 	.byte	0x3a, 0x43, 0x3c, 0x31, 0x36, 0x33, 0x38, 0x34, 0x3e, 0x3e, 0x3e, 0x3e, 0x3e, 0x5d, 0x00
	.type		__unnamed_4,@object
	.size		__unnamed_4,(__unnamed_2 - __unnamed_4)
__unnamed_4:
        /* <DEDUP_REMOVED lines=29> */
	.type		__unnamed_2,@object
	.size		__unnamed_2,(__unnamed_1 - __unnamed_2)
__unnamed_2:
        /* <DEDUP_REMOVED lines=29> */
	.type		__unnamed_1,@object
	.size		__unnamed_1,(__unnamed_3 - __unnamed_1)
__unnamed_1:
        /* <DEDUP_REMOVED lines=29> */
        /*1730*/ 	.byte	0x00
	.type		__unnamed_3,@object
	.size		__unnamed_3,(__unnamed_8 - __unnamed_3)
__unnamed_3:
        /* <DEDUP_REMOVED lines=30> */
	.type		__unnamed_8,@object
	.size		__unnamed_8,(__unnamed_15 - __unnamed_8)
__unnamed_8:
        /* <DEDUP_REMOVED lines=29> */
        /*1ad2*/ 	.byte	0x5d, 0x00
	.type		__unnamed_15,@object
	.size		__unnamed_15,(__unnamed_10 - __unnamed_15)
__unnamed_15:
        /* <DEDUP_REMOVED lines=30> */
	.type		__unnamed_10,@object
	.size		__unnamed_10,(__unnamed_27 - __unnamed_10)
__unnamed_10:
        /* <DEDUP_REMOVED lines=30> */
	.type		__unnamed_27,@object
	.size		__unnamed_27,(__unnamed_21 - __unnamed_27)
__unnamed_27:
        /* <DEDUP_REMOVED lines=30> */
	.type		__unnamed_21,@object
	.size		__unnamed_21,(__unnamed_14 - __unnamed_21)
__unnamed_21:
        /* <DEDUP_REMOVED lines=30> */
	.type		__unnamed_14,@object
	.size		__unnamed_14,(__unnamed_16 - __unnamed_14)
__unnamed_14:
        /* <DEDUP_REMOVED lines=30> */
	.type		__unnamed_16,@object
	.size		__unnamed_16,(__unnamed_9 - __unnamed_16)
__unnamed_16:
        /* <DEDUP_REMOVED lines=30> */
	.type		__unnamed_9,@object
	.size		__unnamed_9,(__unnamed_22 - __unnamed_9)
__unnamed_9:
        /* <DEDUP_REMOVED lines=30> */
	.type		__unnamed_22,@object
	.size		__unnamed_22,(__unnamed_20 - __unnamed_22)
__unnamed_22:
        /* <DEDUP_REMOVED lines=30> */
	.type		__unnamed_20,@object
	.size		__unnamed_20,(__unnamed_13 - __unnamed_20)
__unnamed_20:
        /* <DEDUP_REMOVED lines=30> */
	.type		__unnamed_13,@object
	.size		__unnamed_13,(__unnamed_31 - __unnamed_13)
__unnamed_13:
        /* <DEDUP_REMOVED lines=30> */
	.type		__unnamed_31,@object
	.size		__unnamed_31,(__unnamed_7 - __unnamed_31)
__unnamed_31:
        /* <DEDUP_REMOVED lines=30> */
	.type		__unnamed_7,@object
	.size		__unnamed_7,(__unnamed_33 - __unnamed_7)
__unnamed_7:
        /* <DEDUP_REMOVED lines=30> */
	.type		__unnamed_33,@object
	.size		__unnamed_33,(__unnamed_19 - __unnamed_33)
__unnamed_33:
        /* <DEDUP_REMOVED lines=30> */
	.type		__unnamed_19,@object
	.size		__unnamed_19,(__unnamed_30 - __unnamed_19)
__unnamed_19:
        /* <DEDUP_REMOVED lines=29> */
        /*3458*/ 	.byte	0x3e, 0x20, 0x26, 0x5d, 0x00
	.type		__unnamed_30,@object
	.size		__unnamed_30,(__unnamed_28 - __unnamed_30)
__unnamed_30:
        /* <DEDUP_REMOVED lines=30> */
	.type		__unnamed_28,@object
	.size		__unnamed_28,(__unnamed_26 - __unnamed_28)
__unnamed_28:
        /* <DEDUP_REMOVED lines=30> */
	.type		__unnamed_26,@object
	.size		__unnamed_26,(__unnamed_25 - __unnamed_26)
__unnamed_26:
        /* <DEDUP_REMOVED lines=30> */
	.type		__unnamed_25,@object
	.size		__unnamed_25,(.L_28 - __unnamed_25)
__unnamed_25:
        /* <DEDUP_REMOVED lines=29> */
        /*3baf*/ 	.byte	0x3e, 0x3e, 0x3e, 0x3e, 0x20, 0x26, 0x5d, 0x00
.L_28:


//--------------------- .nv.shared._ZN7cutlass13device_kernelIN5flash11enable_sm90INS1_16FlashAttnFwdSm90INS1_25CollectiveMainloopFwdSm90ILi2EN4cute5tupleIJNS5_1CILi1EEES8_S8_EEENS6_IJNS7_ILi128EEESA_NS7_ILi256EEEEEELi256ENS_12float_e4m3_tEfNS_4arch4Sm90ELb0ELb0ELb0ELb0ELb0ELb0ELb0ELb1ELb1ELb1ELb1ELb0EEENS1_21CollectiveEpilogueFwdINS6_IJSA_SB_SA_EEES9_NS_10bfloat16_tESF_Li256ELb0ELb1ELb1ELb1EEENS1_19SingleTileSchedulerILb0ELb1ELb1ELi128EEEEEEEEEvNT_6ParamsE --------------------------
	.section	.nv.shared._ZN7cutlass13device_kernelIN5flash11enable_sm90INS1_16FlashAttnFwdSm90INS1_25CollectiveMainloopFwdSm90ILi2EN4cute5tupleIJNS5_1CILi1EEES8_S8_EEENS6_IJNS7_ILi128EEESA_NS7_ILi256EEEEEELi256ENS_12float_e4m3_tEfNS_4arch4Sm90ELb0ELb0ELb0ELb0ELb0ELb0ELb0ELb1ELb1ELb1ELb1ELb0EEENS1_21CollectiveEpilogueFwdINS6_IJSA_SB_SA_EEES9_NS_10bfloat16_tESF_Li256ELb0ELb1ELb1ELb1EEENS1_19SingleTileSchedulerILb0ELb1ELb1ELi128EEEEEEEEEvNT_6ParamsE,"aw",@nobits
	.sectionflags	@""
	.align	16
	.zero		1024


//--------------------- .nv.shared.reserved.0     --------------------------
	.section	.nv.shared.reserved.0,"aw",@nobits
	.weak		__nv_reservedSMEM_offset_0_alias
	.size		__nv_reservedSMEM_offset_0_alias, 0, 0
	.other		__nv_reservedSMEM_offset_0_alias,@"STO_CUDA_RESERVED_SHARED STV_DEFAULT"
__nv_reservedSMEM_offset_0_alias:
	.zero		0


//--------------------- .nv.global                --------------------------
	.section	.nv.global,"aw",@nobits
.nv.global:
	.type		_ZN72_INTERNAL_86140f17_36_flash_fwd_hdimall_e4m3_split_sm90_cu_9d2915ae_38544cute1_E,@object
	.size		_ZN72_INTERNAL_86140f17_36_flash_fwd_hdimall_e4m3_split_sm90_cu_9d2915ae_38544cute1_E,(_ZN72_INTERNAL_86140f17_36_flash_fwd_hdimall_e4m3_split_sm90_cu_9d2915ae_38544cuda3std3__45__cpo6cbeginE - _ZN72_INTERNAL_86140f17_36_flash_fwd_hdimall_e4m3_split_sm90_cu_9d2915ae_38544cute1_E)
_ZN72_INTERNAL_86140f17_36_flash_fwd_hdimall_e4m3_split_sm90_cu_9d2915ae_38544cute1_E:
	.zero		1
	.type		_ZN72_INTERNAL_86140f17_36_flash_fwd_hdimall_e4m3_split_sm90_cu_9d2915ae_38544cuda3std3__45__cpo6cbeginE,@object
	.size		_ZN72_INTERNAL_86140f17_36_flash_fwd_hdimall_e4m3_split_sm90_cu_9d2915ae_38544cuda3std3__45__cpo6cbeginE,(_ZN72_INTERNAL_86140f17_36_flash_fwd_hdimall_e4m3_split_sm90_cu_9d2915ae_38544cuda3std3__48in_placeE - _ZN72_INTERNAL_86140f17_36_flash_fwd_hdimall_e4m3_split_sm90_cu_9d2915ae_38544cuda3std3__45__cpo6cbeginE)
_ZN72_INTERNAL_86140f17_36_flash_fwd_hdimall_e4m3_split_sm90_cu_9d2915ae_38544cuda3std3__45__cpo6cbeginE:
	.zero		1
	.type		_ZN72_INTERNAL_86140f17_36_flash_fwd_hdimall_e4m3_split_sm90_cu_9d2915ae_38544cuda3std3__48in_placeE,@object
	.size		_ZN72_INTERNAL_86140f17_36_flash_fwd_hdimall_e4m3_split_sm90_cu_9d2915ae_38544cuda3std3__48in_placeE,(_ZN72_INTERNAL_86140f17_36_flash_fwd_hdimall_e4m3_split_sm90_cu_9d2915ae_38544cuda3std6ranges3__45__cpo9iter_moveE - _ZN72_INTERNAL_86140f17_36_flash_fwd_hdimall_e4m3_split_sm90_cu_9d2915ae_38544cuda3std3__48in_placeE)
_ZN72_INTERNAL_86140f17_36_flash_fwd_hdimall_e4m3_split_sm90_cu_9d2915ae_38544cuda3std3__48in_placeE:
	.zero		1
	.type		_ZN72_INTERNAL_86140f17_36_flash_fwd_hdimall_e4m3_split_sm90_cu_9d2915ae_38544cuda3std6ranges3__45__cpo9iter_moveE,@object
	.size		_ZN72_INTERNAL_86140f17_36_flash_fwd_hdimall_e4m3_split_sm90_cu_9d2915ae_38544cuda3std6ranges3__45__cpo9iter_moveE,(_ZN72_INTERNAL_86140f17_36_flash_fwd_hdimall_e4m3_split_sm90_cu_9d2915ae_38544cuda3std3__45__cpo5beginE - _ZN72_INTERNAL_86140f17_36_flash_fwd_hdimall_e4m3_split_sm90_cu_9d2915ae_38544cuda3std6ranges3__45__cpo9iter_moveE)
_ZN72_INTERNAL_86140f17_36_flash_fwd_hdimall_e4m3_split_sm90_cu_9d2915ae_38544cuda3std6ranges3__45__cpo9iter_moveE:
	.zero		1
	.type		_ZN72_INTERNAL_86140f17_36_flash_fwd_hdimall_e4m3_split_sm90_cu_9d2915ae_38544cuda3std3__45__cpo5beginE,@object
	.size		_ZN72_INTERNAL_86140f17_36_flash_fwd_hdimall_e4m3_split_sm90_cu_9d2915ae_38544cuda3std3__45__cpo5beginE,(_ZN72_INTERNAL_86140f17_36_flash_fwd_hdimall_e4m3_split_sm90_cu_9d2915ae_38544cuda3std3__474_GLOBAL__N__86140f17_36_flash_fwd_hdimall_e4m3_split_sm90_cu_9d2915ae_38546ignoreE - _ZN72_INTERNAL_86140f17_36_flash_fwd_hdimall_e4m3_split_sm90_cu_9d2915ae_38544cuda3std3__45__cpo5beginE)
_ZN72_INTERNAL_86140f17_36_flash_fwd_hdimall_e4m3_split_sm90_cu_9d2915ae_38544cuda3std3__45__cpo5beginE:
	.zero		1
	.type		_ZN72_INTERNAL_86140f17_36_flash_fwd_hdimall_e4m3_split_sm90_cu_9d2915ae_38544cuda3std3__474_GLOBAL__N__86140f17_36_flash_fwd_hdimall_e4m3_split_sm90_cu_9d2915ae_38546ignoreE,@object
	.size		_ZN72_INTERNAL_86140f17_36_flash_fwd_hdimall_e4m3_split_sm90_cu_9d2915ae_38544cuda3std3__474_GLOBAL__N__86140f17_36_flash_fwd_hdimall_e4m3_split_sm90_cu_9d2915ae_38546ignoreE,(_ZN72_INTERNAL_86140f17_36_flash_fwd_hdimall_e4m3_split_sm90_cu_9d2915ae_38544cute7productE - _ZN72_INTERNAL_86140f17_36_flash_fwd_hdimall_e4m3_split_sm90_cu_9d2915ae_38544cuda3std3__474_GLOBAL__N__86140f17_36_flash_fwd_hdimall_e4m3_split_sm90_cu_9d2915ae_38546ignoreE)
_ZN72_INTERNAL_86140f17_36_flash_fwd_hdimall_e4m3_split_sm90_cu_9d2915ae_38544cuda3std3__474_GLOBAL__N__86140f17_36_flash_fwd_hdimall_e4m3_split_sm90_cu_9d2915ae_38546ignoreE:
	.zero		1
	.type		_ZN72_INTERNAL_86140f17_36_flash_fwd_hdimall_e4m3_split_sm90_cu_9d2915ae_38544cute7productE,@object
	.size		_ZN72_INTERNAL_86140f17_36_flash_fwd_hdimall_e4m3_split_sm90_cu_9d2915ae_38544cute7productE,(_ZN72_INTERNAL_86140f17_36_flash_fwd_hdimall_e4m3_split_sm90_cu_9d2915ae_38544cuda3std3__45__cpo3endE - _ZN72_INTERNAL_86140f17_36_flash_fwd_hdimall_e4m3_split_sm90_cu_9d2915ae_38544cute7productE)
_ZN72_INTERNAL_86140f17_36_flash_fwd_hdimall_e4m3_split_sm90_cu_9d2915ae_38544cute7productE:
	.zero		1
	.type		_ZN72_INTERNAL_86140f17_36_flash_fwd_hdimall_e4m3_split_sm90_cu_9d2915ae_38544cuda3std3__45__cpo3endE,@object
	.size		_ZN72_INTERNAL_86140f17_36_flash_fwd_hdimall_e4m3_split_sm90_cu_9d2915ae_38544cuda3std3__45__cpo3endE,(_ZN72_INTERNAL_86140f17_36_flash_fwd_hdimall_e4m3_split_sm90_cu_9d2915ae_38544cuda3std3__419piecewise_constructE - _ZN72_INTERNAL_86140f17_36_flash_fwd_hdimall_e4m3_split_sm90_cu_9d2915ae_38544cuda3std3__45__cpo3endE)
_ZN72_INTERNAL_86140f17_36_flash_fwd_hdimall_e4m3_split_sm90_cu_9d2915ae_38544cuda3std3__45__cpo3endE:
	.zero		1
	.type		_ZN72_INTERNAL_86140f17_36_flash_fwd_hdimall_e4m3_split_sm90_cu_9d2915ae_38544cuda3std3__419piecewise_constructE,@object
	.size		_ZN72_INTERNAL_86140f17_36_flash_fwd_hdimall_e4m3_split_sm90_cu_9d2915ae_38544cuda3std3__419piecewise_constructE,(_ZN72_INTERNAL_86140f17_36_flash_fwd_hdimall_e4m3_split_sm90_cu_9d2915ae_38544cuda3std3__45__cpo4cendE - _ZN72_INTERNAL_86140f17_36_flash_fwd_hdimall_e4m3_split_sm90_cu_9d2915ae_38544cuda3std3__419piecewise_constructE)
_ZN72_INTERNAL_86140f17_36_flash_fwd_hdimall_e4m3_split_sm90_cu_9d2915ae_38544cuda3std3__419piecewise_constructE:
	.zero		1
	.type		_ZN72_INTERNAL_86140f17_36_flash_fwd_hdimall_e4m3_split_sm90_cu_9d2915ae_38544cuda3std3__45__cpo4cendE,@object
	.size		_ZN72_INTERNAL_86140f17_36_flash_fwd_hdimall_e4m3_split_sm90_cu_9d2915ae_38544cuda3std3__45__cpo4cendE,(_ZN72_INTERNAL_86140f17_36_flash_fwd_hdimall_e4m3_split_sm90_cu_9d2915ae_38544cuda3std6ranges3__45__cpo4swapE - _ZN72_INTERNAL_86140f17_36_flash_fwd_hdimall_e4m3_split_sm90_cu_9d2915ae_38544cuda3std3__45__cpo4cendE)
_ZN72_INTERNAL_86140f17_36_flash_fwd_hdimall_e4m3_split_sm90_cu_9d2915ae_38544cuda3std3__45__cpo4cendE:
	.zero		1
	.type		_ZN72_INTERNAL_86140f17_36_flash_fwd_hdimall_e4m3_split_sm90_cu_9d2915ae_38544cuda3std6ranges3__45__cpo4swapE,@object
	.size		_ZN72_INTERNAL_86140f17_36_flash_fwd_hdimall_e4m3_split_sm90_cu_9d2915ae_38544cuda3std6ranges3__45__cpo4swapE,(.L_46 - _ZN72_INTERNAL_86140f17_36_flash_fwd_hdimall_e4m3_split_sm90_cu_9d2915ae_38544cuda3std6ranges3__45__cpo4swapE)
_ZN72_INTERNAL_86140f17_36_flash_fwd_hdimall_e4m3_split_sm90_cu_9d2915ae_38544cuda3std6ranges3__45__cpo4swapE:
	.zero		1
.L_46:


//--------------------- .nv.shared._ZN7cutlass13device_kernelIN5flash11enable_sm90INS1_16FlashAttnFwdSm90INS1_25CollectiveMainloopFwdSm90ILi2EN4cute5tupleIJNS5_1CILi1EEES8_S8_EEENS6_IJNS7_ILi128EEESA_NS7_ILi256EEEEEELi256ENS_12float_e4m3_tEfNS_4arch4Sm90ELb0ELb0ELb0ELb1ELb0ELb0ELb0ELb1ELb1ELb1ELb1ELb0EEENS1_21CollectiveEpilogueFwdINS6_IJSA_SB_SA_EEES9_NS_10bfloat16_tESF_Li256ELb1ELb1ELb1ELb1EEENS1_36VarlenDynamicPersistentTileSchedulerILi128ELi128ELi256ELi128ELb1ELb1ELb1ELb0ELb1ELb1EEEEEEEEEvNT_6ParamsE --------------------------
	.section	.nv.shared._ZN7cutlass13device_kernelIN5flash11enable_sm90INS1_16FlashAttnFwdSm90INS1_25CollectiveMainloopFwdSm90ILi2EN4cute5tupleIJNS5_1CILi1EEES8_S8_EEENS6_IJNS7_ILi128EEESA_NS7_ILi256EEEEEELi256ENS_12float_e4m3_tEfNS_4arch4Sm90ELb0ELb0ELb0ELb1ELb0ELb0ELb0ELb1ELb1ELb1ELb1ELb0EEENS1_21CollectiveEpilogueFwdINS6_IJSA_SB_SA_EEES9_NS_10bfloat16_tESF_Li256ELb1ELb1ELb1ELb1EEENS1_36VarlenDynamicPersistentTileSchedulerILi128ELi128ELi256ELi128ELb1ELb1ELb1ELb0ELb1ELb1EEEEEEEEEvNT_6ParamsE,"aw",@nobits
	.sectionflags	@""
	.align	16
	.zero		1024


//--------------------- .nv.shared._ZN7cutlass13device_kernelIN5flash11enable_sm90INS1_16FlashAttnFwdSm90INS1_25CollectiveMainloopFwdSm90ILi2EN4cute5tupleIJNS5_1CILi1EEES8_S8_EEENS6_IJNS7_ILi128EEESA_NS7_ILi256EEEEEELi256ENS_12float_e4m3_tEfNS_4arch4Sm90ELb0ELb0ELb0ELb1ELb0ELb1ELb0ELb1ELb1ELb1ELb1ELb0EEENS1_21CollectiveEpilogueFwdINS6_IJSA_SB_SA_EEES9_NS_10bfloat16_tESF_Li256ELb1ELb1ELb1ELb1EEENS1_36VarlenDynamicPersistentTileSchedulerILi128ELi128ELi256ELi128ELb1ELb1ELb1ELb0ELb1ELb1EEEEEEEEEvNT_6ParamsE --------------------------
	.section	.nv.shared._ZN7cutlass13device_kernelIN5flash11enable_sm90INS1_16FlashAttnFwdSm90INS1_25CollectiveMainloopFwdSm90ILi2EN4cute5tupleIJNS5_1CILi1EEES8_S8_EEENS6_IJNS7_ILi128EEESA_NS7_ILi256EEEEEELi256ENS_12float_e4m3_tEfNS_4arch4Sm90ELb0ELb0ELb0ELb1ELb0ELb1ELb0ELb1ELb1ELb1ELb1ELb0EEENS1_21CollectiveEpilogueFwdINS6_IJSA_SB_SA_EEES9_NS_10bfloat16_tESF_Li256ELb1ELb1ELb1ELb1EEENS1_36VarlenDynamicPersistentTileSchedulerILi128ELi128ELi256ELi128ELb1ELb1ELb1ELb0ELb1ELb1EEEEEEEEEvNT_6ParamsE,"aw",@nobits
	.sectionflags	@""
	.align	16
	.zero		1024


//--------------------- .nv.shared._ZN7cutlass13device_kernelIN5flash11enable_sm90INS1_16FlashAttnFwdSm90INS1_25CollectiveMainloopFwdSm90ILi2EN4cute5tupleIJNS5_1CILi1EEES8_S8_EEENS6_IJNS7_ILi128EEENS7_ILi64EEENS7_ILi256EEEEEELi256ENS_12float_e4m3_tEfNS_4arch4Sm90ELb0ELb1ELb0ELb0ELb0ELb0ELb0ELb1ELb1ELb1ELb1ELb0EEENS1_21CollectiveEpilogueFwdINS6_IJSA_SC_SB_EEES9_NS_10bfloat16_tESG_Li256ELb0ELb1ELb1ELb1EEENS1_19SingleTileSchedulerILb0ELb1ELb1ELi128EEEEEEEEEvNT_6ParamsE --------------------------
	.section	.nv.shared._ZN7cutlass13device_kernelIN5flash11enable_sm90INS1_16FlashAttnFwdSm90INS1_25CollectiveMainloopFwdSm90ILi2EN4cute5tupleIJNS5_1CILi1EEES8_S8_EEENS6_IJNS7_ILi128EEENS7_ILi64EEENS7_ILi256EEEEEELi256ENS_12float_e4m3_tEfNS_4arch4Sm90ELb0ELb1ELb0ELb0ELb0ELb0ELb0ELb1ELb1ELb1ELb1ELb0EEENS1_21CollectiveEpilogueFwdINS6_IJSA_SC_SB_EEES9_NS_10bfloat16_tESG_Li256ELb0ELb1ELb1ELb1EEENS1_19SingleTileSchedulerILb0ELb1ELb1ELi128EEEEEEEEEvNT_6ParamsE,"aw",@nobits
	.sectionflags	@""
	.align	16
	.zero		1024


//--------------------- .nv.shared._ZN7cutlass13device_kernelIN5flash11enable_sm90INS1_16FlashAttnFwdSm90INS1_25CollectiveMainloopFwdSm90ILi2EN4cute5tupleIJNS5_1CILi1EEES8_S8_EEENS6_IJNS7_ILi128EEENS7_ILi64EEENS7_ILi256EEEEEELi256ENS_12float_e4m3_tEfNS_4arch4Sm90ELb0ELb1ELb0ELb1ELb0ELb0ELb0ELb1ELb1ELb1ELb1ELb0EEENS1_21CollectiveEpilogueFwdINS6_IJSA_SC_SB_EEES9_NS_10bfloat16_tESG_Li256ELb1ELb1ELb1ELb1EEENS1_36VarlenDynamicPersistentTileSchedulerILi128ELi64ELi256ELi128ELb1ELb1ELb1ELb1ELb0ELb1EEEEEEEEEvNT_6ParamsE --------------------------
	.section	.nv.shared._ZN7cutlass13device_kernelIN5flash11enable_sm90INS1_16FlashAttnFwdSm90INS1_25CollectiveMainloopFwdSm90ILi2EN4cute5tupleIJNS5_1CILi1EEES8_S8_EEENS6_IJNS7_ILi128EEENS7_ILi64EEENS7_ILi256EEEEEELi256ENS_12float_e4m3_tEfNS_4arch4Sm90ELb0ELb1ELb0ELb1ELb0ELb0ELb0ELb1ELb1ELb1ELb1ELb0EEENS1_21CollectiveEpilogueFwdINS6_IJSA_SC_SB_EEES9_NS_10bfloat16_tESG_Li256ELb1ELb1ELb1ELb1EEENS1_36VarlenDynamicPersistentTileSchedulerILi128ELi64ELi256ELi128ELb1ELb1ELb1ELb1ELb0ELb1EEEEEEEEEvNT_6ParamsE,"aw",@nobits
	.sectionflags	@""
	.align	16
	.zero		1024


//--------------------- .nv.shared._ZN7cutlass13device_kernelIN5flash11enable_sm90INS1_16FlashAttnFwdSm90INS1_25CollectiveMainloopFwdSm90ILi2EN4cute5tupleIJNS5_1CILi1EEES8_S8_EEENS6_IJNS7_ILi128EEENS7_ILi64EEENS7_ILi256EEEEEELi256ENS_12float_e4m3_tEfNS_4arch4Sm90ELb0ELb1ELb0ELb1ELb0ELb1ELb0ELb1ELb1ELb1ELb1ELb0EEENS1_21CollectiveEpilogueFwdINS6_IJSA_SC_SB_EEES9_NS_10bfloat16_tESG_Li256ELb1ELb1ELb1ELb1EEENS1_36VarlenDynamicPersistentTileSchedulerILi128ELi64ELi256ELi128ELb1ELb1ELb1ELb1ELb0ELb1EEEEEEEEEvNT_6ParamsE --------------------------
	.section	.nv.shared._ZN7cutlass13device_kernelIN5flash11enable_sm90INS1_16FlashAttnFwdSm90INS1_25CollectiveMainloopFwdSm90ILi2EN4cute5tupleIJNS5_1CILi1EEES8_S8_EEENS6_IJNS7_ILi128EEENS7_ILi64EEENS7_ILi256EEEEEELi256ENS_12float_e4m3_tEfNS_4arch4Sm90ELb0ELb1ELb0ELb1ELb0ELb1ELb0ELb1ELb1ELb1ELb1ELb0EEENS1_21CollectiveEpilogueFwdINS6_IJSA_SC_SB_EEES9_NS_10bfloat16_tESG_Li256ELb1ELb1ELb1ELb1EEENS1_36VarlenDynamicPersistentTileSchedulerILi128ELi64ELi256ELi128ELb1ELb1ELb1ELb1ELb0ELb1EEEEEEEEEvNT_6ParamsE,"aw",@nobits
	.sectionflags	@""
	.align	16
	.zero		1024


//--------------------- .nv.shared._ZN7cutlass13device_kernelIN5flash11enable_sm90INS1_16FlashAttnFwdSm90INS1_25CollectiveMainloopFwdSm90ILi2EN4cute5tupleIJNS5_1CILi1EEES8_S8_EEENS6_IJNS7_ILi128EEESA_NS7_ILi256EEEEEELi256ENS_12float_e4m3_tEfNS_4arch4Sm90ELb1ELb0ELb0ELb0ELb0ELb0ELb0ELb1ELb1ELb1ELb1ELb0EEENS1_21CollectiveEpilogueFwdINS6_IJSA_SB_SA_EEES9_NS_10bfloat16_tESF_Li256ELb0ELb1ELb1ELb1EEENS1_19SingleTileSchedulerILb0ELb1ELb1ELi128EEEEEEEEEvNT_6ParamsE --------------------------
	.section	.nv.shared._ZN7cutlass13device_kernelIN5flash11enable_sm90INS1_16FlashAttnFwdSm90INS1_25CollectiveMainloopFwdSm90ILi2EN4cute5tupleIJNS5_1CILi1EEES8_S8_EEENS6_IJNS7_ILi128EEESA_NS7_ILi256EEEEEELi256ENS_12float_e4m3_tEfNS_4arch4Sm90ELb1ELb0ELb0ELb0ELb0ELb0ELb0ELb1ELb1ELb1ELb1ELb0EEENS1_21CollectiveEpilogueFwdINS6_IJSA_SB_SA_EEES9_NS_10bfloat16_tESF_Li256ELb0ELb1ELb1ELb1EEENS1_19SingleTileSchedulerILb0ELb1ELb1ELi128EEEEEEEEEvNT_6ParamsE,"aw",@nobits
	.sectionflags	@""
	.align	16
	.zero		1024


//--------------------- .nv.shared._ZN7cutlass13device_kernelIN5flash11enable_sm90INS1_16FlashAttnFwdSm90INS1_25CollectiveMainloopFwdSm90ILi2EN4cute5tupleIJNS5_1CILi1EEES8_S8_EEENS6_IJNS7_ILi128EEESA_NS7_ILi256EEEEEELi256ENS_12float_e4m3_tEfNS_4arch4Sm90ELb1ELb0ELb0ELb1ELb0ELb0ELb0ELb1ELb1ELb1ELb1ELb0EEENS1_21CollectiveEpilogueFwdINS6_IJSA_SB_SA_EEES9_NS_10bfloat16_tESF_Li256ELb1ELb1ELb1ELb1EEENS1_36VarlenDynamicPersistentTileSchedulerILi128ELi128ELi256ELi128ELb1ELb1ELb1ELb1ELb1ELb1EEEEEEEEEvNT_6ParamsE --------------------------
	.section	.nv.shared._ZN7cutlass13device_kernelIN5flash11enable_sm90INS1_16FlashAttnFwdSm90INS1_25CollectiveMainloopFwdSm90ILi2EN4cute5tupleIJNS5_1CILi1EEES8_S8_EEENS6_IJNS7_ILi128EEESA_NS7_ILi256EEEEEELi256ENS_12float_e4m3_tEfNS_4arch4Sm90ELb1ELb0ELb0ELb1ELb0ELb0ELb0ELb1ELb1ELb1ELb1ELb0EEENS1_21CollectiveEpilogueFwdINS6_IJSA_SB_SA_EEES9_NS_10bfloat16_tESF_Li256ELb1ELb1ELb1ELb1EEENS1_36VarlenDynamicPersistentTileSchedulerILi128ELi128ELi256ELi128ELb1ELb1ELb1ELb1ELb1ELb1EEEEEEEEEvNT_6ParamsE,"aw",@nobits
	.sectionflags	@""
	.align	16
	.zero		1024


//--------------------- .nv.shared._ZN7cutlass13device_kernelIN5flash11enable_sm90INS1_16FlashAttnFwdSm90INS1_25CollectiveMainloopFwdSm90ILi2EN4cute5tupleIJNS5_1CILi1EEES8_S8_EEENS6_IJNS7_ILi128EEESA_NS7_ILi256EEEEEELi256ENS_12float_e4m3_tEfNS_4arch4Sm90ELb1ELb0ELb0ELb1ELb0ELb1ELb0ELb1ELb1ELb1ELb1ELb0EEENS1_21CollectiveEpilogueFwdINS6_IJSA_SB_SA_EEES9_NS_10bfloat16_tESF_Li256ELb1ELb1ELb1ELb1EEENS1_36VarlenDynamicPersistentTileSchedulerILi128ELi128ELi256ELi128ELb1ELb1ELb1ELb1ELb1ELb1EEEEEEEEEvNT_6ParamsE --------------------------
	.section	.nv.shared._ZN7cutlass13device_kernelIN5flash11enable_sm90INS1_16FlashAttnFwdSm90INS1_25CollectiveMainloopFwdSm90ILi2EN4cute5tupleIJNS5_1CILi1EEES8_S8_EEENS6_IJNS7_ILi128EEESA_NS7_ILi256EEEEEELi256ENS_12float_e4m3_tEfNS_4arch4Sm90ELb1ELb0ELb0ELb1ELb0ELb1ELb0ELb1ELb1ELb1ELb1ELb0EEENS1_21CollectiveEpilogueFwdINS6_IJSA_SB_SA_EEES9_NS_10bfloat16_tESF_Li256ELb1ELb1ELb1ELb1EEENS1_36VarlenDynamicPersistentTileSchedulerILi128ELi128ELi256ELi128ELb1ELb1ELb1ELb1ELb1ELb1EEEEEEEEEvNT_6ParamsE,"aw",@nobits
	.sectionflags	@""
	.align	16
	.zero		1024


//--------------------- .nv.shared._ZN7cutlass13device_kernelIN5flash11enable_sm90INS1_16FlashAttnFwdSm90INS1_25CollectiveMainloopFwdSm90ILi2EN4cute5tupleIJNS5_1CILi1EEES8_S8_EEENS6_IJNS7_ILi128EEENS7_ILi160EEENS7_ILi192EEEEEELi192ENS_12float_e4m3_tEfNS_4arch4Sm90ELb0ELb0ELb0ELb0ELb0ELb0ELb0ELb1ELb1ELb1ELb1ELb0EEENS1_21CollectiveEpilogueFwdINS6_IJSA_SC_SB_EEES9_NS_10bfloat16_tESG_Li256ELb0ELb1ELb1ELb1EEENS1_19SingleTileSchedulerILb0ELb1ELb1ELi128EEEEEEEEEvNT_6ParamsE --------------------------
	.section	.nv.shared._ZN7cutlass13device_kernelIN5flash11enable_sm90INS1_16FlashAttnFwdSm90INS1_25CollectiveMainloopFwdSm90ILi2EN4cute5tupleIJNS5_1CILi1EEES8_S8_EEENS6_IJNS7_ILi128EEENS7_ILi160EEENS7_ILi192EEEEEELi192ENS_12float_e4m3_tEfNS_4arch4Sm90ELb0ELb0ELb0ELb0ELb0ELb0ELb0ELb1ELb1ELb1ELb1ELb0EEENS1_21CollectiveEpilogueFwdINS6_IJSA_SC_SB_EEES9_NS_10bfloat16_tESG_Li256ELb0ELb1ELb1ELb1EEENS1_19SingleTileSchedulerILb0ELb1ELb1ELi128EEEEEEEEEvNT_6ParamsE,"aw",@nobits
	.sectionflags	@""
	.align	16
	.zero		1024


//--------------------- .nv.shared._ZN7cutlass13device_kernelIN5flash11enable_sm90INS1_16FlashAttnFwdSm90INS1_25CollectiveMainloopFwdSm90ILi2EN4cute5tupleIJNS5_1CILi1EEES8_S8_EEENS6_IJNS7_ILi128EEENS7_ILi160EEENS7_ILi192EEEEEELi192ENS_12float_e4m3_tEfNS_4arch4Sm90ELb0ELb0ELb0ELb1ELb0ELb0ELb0ELb1ELb1ELb1ELb1ELb0EEENS1_21CollectiveEpilogueFwdINS6_IJSA_SC_SB_EEES9_NS_10bfloat16_tESG_Li256ELb1ELb1ELb1ELb1EEENS1_36VarlenDynamicPersistentTileSchedulerILi128ELi160ELi256ELi128ELb1ELb1ELb1ELb0ELb1ELb1EEEEEEEEEvNT_6ParamsE --------------------------
	.section	.nv.shared._ZN7cutlass13device_kernelIN5flash11enable_sm90INS1_16FlashAttnFwdSm90INS1_25CollectiveMainloopFwdSm90ILi2EN4cute5tupleIJNS5_1CILi1EEES8_S8_EEENS6_IJNS7_ILi128EEENS7_ILi160EEENS7_ILi192EEEEEELi192ENS_12float_e4m3_tEfNS_4arch4Sm90ELb0ELb0ELb0ELb1ELb0ELb0ELb0ELb1ELb1ELb1ELb1ELb0EEENS1_21CollectiveEpilogueFwdINS6_IJSA_SC_SB_EEES9_NS_10bfloat16_tESG_Li256ELb1ELb1ELb1ELb1EEENS1_36VarlenDynamicPersistentTileSchedulerILi128ELi160ELi256ELi128ELb1ELb1ELb1ELb0ELb1ELb1EEEEEEEEEvNT_6ParamsE,"aw",@nobits
	.sectionflags	@""
	.align	16
	.zero		1024


//--------------------- .nv.shared._ZN7cutlass13device_kernelIN5flash11enable_sm90INS1_16FlashAttnFwdSm90INS1_25CollectiveMainloopFwdSm90ILi2EN4cute5tupleIJNS5_1CILi1EEES8_S8_EEENS6_IJNS7_ILi128EEENS7_ILi160EEENS7_ILi192EEEEEELi192ENS_12float_e4m3_tEfNS_4arch4Sm90ELb0ELb0ELb0ELb1ELb0ELb1ELb0ELb1ELb1ELb1ELb1ELb0EEENS1_21CollectiveEpilogueFwdINS6_IJSA_SC_SB_EEES9_NS_10bfloat16_tESG_Li256ELb1ELb1ELb1ELb1EEENS1_36VarlenDynamicPersistentTileSchedulerILi128ELi160ELi256ELi128ELb1ELb1ELb1ELb0ELb1ELb1EEEEEEEEEvNT_6ParamsE --------------------------
	.section	.nv.shared._ZN7cutlass13device_kernelIN5flash11enable_sm90INS1_16FlashAttnFwdSm90INS1_25CollectiveMainloopFwdSm90ILi2EN4cute5tupleIJNS5_1CILi1EEES8_S8_EEENS6_IJNS7_ILi128EEENS7_ILi160EEENS7_ILi192EEEEEELi192ENS_12float_e4m3_tEfNS_4arch4Sm90ELb0ELb0ELb0ELb1ELb0ELb1ELb0ELb1ELb1ELb1ELb1ELb0EEENS1_21CollectiveEpilogueFwdINS6_IJSA_SC_SB_EEES9_NS_10bfloat16_tESG_Li256ELb1ELb1ELb1ELb1EEENS1_36VarlenDynamicPersistentTileSchedulerILi128ELi160ELi256ELi128ELb1ELb1ELb1ELb0ELb1ELb1EEEEEEEEEvNT_6ParamsE,"aw",@nobits
	.sectionflags	@""
	.align	16
	.zero		1024


//--------------------- .nv.shared._ZN7cutlass13device_kernelIN5flash11enable_sm90INS1_16FlashAttnFwdSm90INS1_25CollectiveMainloopFwdSm90ILi2EN4cute5tupleIJNS5_1CILi1EEES8_S8_EEENS6_IJNS7_ILi128EEENS7_ILi160EEENS7_ILi192EEEEEELi192ENS_12float_e4m3_tEfNS_4arch4Sm90ELb0ELb1ELb0ELb0ELb0ELb0ELb0ELb1ELb1ELb1ELb1ELb0EEENS1_21CollectiveEpilogueFwdINS6_IJSA_SC_SB_EEES9_NS_10bfloat16_tESG_Li256ELb0ELb1ELb1ELb1EEENS1_19SingleTileSchedulerILb0ELb1ELb1ELi128EEEEEEEEEvNT_6ParamsE --------------------------
	.section	.nv.shared._ZN7cutlass13device_kernelIN5flash11enable_sm90INS1_16FlashAttnFwdSm90INS1_25CollectiveMainloopFwdSm90ILi2EN4cute5tupleIJNS5_1CILi1EEES8_S8_EEENS6_IJNS7_ILi128EEENS7_ILi160EEENS7_ILi192EEEEEELi192ENS_12float_e4m3_tEfNS_4arch4Sm90ELb0ELb1ELb0ELb0ELb0ELb0ELb0ELb1ELb1ELb1ELb1ELb0EEENS1_21CollectiveEpilogueFwdINS6_IJSA_SC_SB_EEES9_NS_10bfloat16_tESG_Li256ELb0ELb1ELb1ELb1EEENS1_19SingleTileSchedulerILb0ELb1ELb1ELi128EEEEEEEEEvNT_6ParamsE,"aw",@nobits
	.sectionflags	@""
	.align	16
	.zero		1024


//--------------------- .nv.shared._ZN7cutlass13device_kernelIN5flash11enable_sm90INS1_16FlashAttnFwdSm90INS1_25CollectiveMainloopFwdSm90ILi2EN4cute5tupleIJNS5_1CILi1EEES8_S8_EEENS6_IJNS7_ILi128EEENS7_ILi160EEENS7_ILi192EEEEEELi192ENS_12float_e4m3_tEfNS_4arch4Sm90ELb0ELb1ELb0ELb1ELb0ELb0ELb0ELb1ELb1ELb1ELb1ELb0EEENS1_21CollectiveEpilogueFwdINS6_IJSA_SC_SB_EEES9_NS_10bfloat16_tESG_Li256ELb1ELb1ELb1ELb1EEENS1_36VarlenDynamicPersistentTileSchedulerILi128ELi160ELi256ELi128ELb1ELb1ELb1ELb1ELb0ELb1EEEEEEEEEvNT_6ParamsE --------------------------
	.section	.nv.shared._ZN7cutlass13device_kernelIN5flash11enable_sm90INS1_16FlashAttnFwdSm90INS1_25CollectiveMainloopFwdSm90ILi2EN4cute5tupleIJNS5_1CILi1EEES8_S8_EEENS6_IJNS7_ILi128EEENS7_ILi160EEENS7_ILi192EEEEEELi192ENS_12float_e4m3_tEfNS_4arch4Sm90ELb0ELb1ELb0ELb1ELb0ELb0ELb0ELb1ELb1ELb1ELb1ELb0EEENS1_21CollectiveEpilogueFwdINS6_IJSA_SC_SB_EEES9_NS_10bfloat16_tESG_Li256ELb1ELb1ELb1ELb1EEENS1_36VarlenDynamicPersistentTileSchedulerILi128ELi160ELi256ELi128ELb1ELb1ELb1ELb1ELb0ELb1EEEEEEEEEvNT_6ParamsE,"aw",@nobits
	.sectionflags	@""
	.align	16
	.zero		1024


//--------------------- .nv.shared._ZN7cutlass13device_kernelIN5flash11enable_sm90INS1_16FlashAttnFwdSm90INS1_25CollectiveMainloopFwdSm90ILi2EN4cute5tupleIJNS5_1CILi1EEES8_S8_EEENS6_IJNS7_ILi128EEENS7_ILi160EEENS7_ILi192EEEEEELi192ENS_12float_e4m3_tEfNS_4arch4Sm90ELb0ELb1ELb0ELb1ELb0ELb1ELb0ELb1ELb1ELb1ELb1ELb0EEENS1_21CollectiveEpilogueFwdINS6_IJSA_SC_SB_EEES9_NS_10bfloat16_tESG_Li256ELb1ELb1ELb1ELb1EEENS1_36VarlenDynamicPersistentTileSchedulerILi128ELi160ELi256ELi128ELb1ELb1ELb1ELb1ELb0ELb1EEEEEEEEEvNT_6ParamsE --------------------------
	.section	.nv.shared._ZN7cutlass13device_kernelIN5flash11enable_sm90INS1_16FlashAttnFwdSm90INS1_25CollectiveMainloopFwdSm90ILi2EN4cute5tupleIJNS5_1CILi1EEES8_S8_EEENS6_IJNS7_ILi128EEENS7_ILi160EEENS7_ILi192EEEEEELi192ENS_12float_e4m3_tEfNS_4arch4Sm90ELb0ELb1ELb0ELb1ELb0ELb1ELb0ELb1ELb1ELb1ELb1ELb0EEENS1_21CollectiveEpilogueFwdINS6_IJSA_SC_SB_EEES9_NS_10bfloat16_tESG_Li256ELb1ELb1ELb1ELb1EEENS1_36VarlenDynamicPersistentTileSchedulerILi128ELi160ELi256ELi128ELb1ELb1ELb1ELb1ELb0ELb1EEEEEEEEEvNT_6ParamsE,"aw",@nobits
	.sectionflags	@""
	.align	16
	.zero		1024


//--------------------- .nv.shared._ZN7cutlass13device_kernelIN5flash11enable_sm90INS1_16FlashAttnFwdSm90INS1_25CollectiveMainloopFwdSm90ILi2EN4cute5tupleIJNS5_1CILi1EEES8_S8_EEENS6_IJNS7_ILi128EEENS7_ILi160EEENS7_ILi192EEEEEELi192ENS_12float_e4m3_tEfNS_4arch4Sm90ELb1ELb0ELb0ELb0ELb0ELb0ELb0ELb1ELb1ELb1ELb1ELb0EEENS1_21CollectiveEpilogueFwdINS6_IJSA_SC_SB_EEES9_NS_10bfloat16_tESG_Li256ELb0ELb1ELb1ELb1EEENS1_19SingleTileSchedulerILb0ELb1ELb1ELi128EEEEEEEEEvNT_6ParamsE --------------------------
	.section	.nv.shared._ZN7cutlass13device_kernelIN5flash11enable_sm90INS1_16FlashAttnFwdSm90INS1_25CollectiveMainloopFwdSm90ILi2EN4cute5tupleIJNS5_1CILi1EEES8_S8_EEENS6_IJNS7_ILi128EEENS7_ILi160EEENS7_ILi192EEEEEELi192ENS_12float_e4m3_tEfNS_4arch4Sm90ELb1ELb0ELb0ELb0ELb0ELb0ELb0ELb1ELb1ELb1ELb1ELb0EEENS1_21CollectiveEpilogueFwdINS6_IJSA_SC_SB_EEES9_NS_10bfloat16_tESG_Li256ELb0ELb1ELb1ELb1EEENS1_19SingleTileSchedulerILb0ELb1ELb1ELi128EEEEEEEEEvNT_6ParamsE,"aw",@nobits
	.sectionflags	@""
	.align	16
	.zero		1024


//--------------------- .nv.shared._ZN7cutlass13device_kernelIN5flash11enable_sm90INS1_16FlashAttnFwdSm90INS1_25CollectiveMainloopFwdSm90ILi2EN4cute5tupleIJNS5_1CILi1EEES8_S8_EEENS6_IJNS7_ILi128EEENS7_ILi160EEENS7_ILi192EEEEEELi192ENS_12float_e4m3_tEfNS_4arch4Sm90ELb1ELb0ELb0ELb1ELb0ELb0ELb0ELb1ELb1ELb1ELb1ELb0EEENS1_21CollectiveEpilogueFwdINS6_IJSA_SC_SB_EEES9_NS_10bfloat16_tESG_Li256ELb1ELb1ELb1ELb1EEENS1_36VarlenDynamicPersistentTileSchedulerILi128ELi160ELi256ELi128ELb1ELb1ELb1ELb1ELb1ELb1EEEEEEEEEvNT_6ParamsE --------------------------
	.section	.nv.shared._ZN7cutlass13device_kernelIN5flash11enable_sm90INS1_16FlashAttnFwdSm90INS1_25CollectiveMainloopFwdSm90ILi2EN4cute5tupleIJNS5_1CILi1EEES8_S8_EEENS6_IJNS7_ILi128EEENS7_ILi160EEENS7_ILi192EEEEEELi192ENS_12float_e4m3_tEfNS_4arch4Sm90ELb1ELb0ELb0ELb1ELb0ELb0ELb0ELb1ELb1ELb1ELb1ELb0EEENS1_21CollectiveEpilogueFwdINS6_IJSA_SC_SB_EEES9_NS_10bfloat16_tESG_Li256ELb1ELb1ELb1ELb1EEENS1_36VarlenDynamicPersistentTileSchedulerILi128ELi160ELi256ELi128ELb1ELb1ELb1ELb1ELb1ELb1EEEEEEEEEvNT_6ParamsE,"aw",@nobits
	.sectionflags	@""
	.align	16
	.zero		1024


//--------------------- .nv.shared._ZN7cutlass13device_kernelIN5flash11enable_sm90INS1_16FlashAttnFwdSm90INS1_25CollectiveMainloopFwdSm90ILi2EN4cute5tupleIJNS5_1CILi1EEES8_S8_EEENS6_IJNS7_ILi128EEENS7_ILi160EEENS7_ILi192EEEEEELi192ENS_12float_e4m3_tEfNS_4arch4Sm90ELb1ELb0ELb0ELb1ELb0ELb1ELb0ELb1ELb1ELb1ELb1ELb0EEENS1_21CollectiveEpilogueFwdINS6_IJSA_SC_SB_EEES9_NS_10bfloat16_tESG_Li256ELb1ELb1ELb1ELb1EEENS1_36VarlenDynamicPersistentTileSchedulerILi128ELi160ELi256ELi128ELb1ELb1ELb1ELb1ELb1ELb1EEEEEEEEEvNT_6ParamsE --------------------------
	.section	.nv.shared._ZN7cutlass13device_kernelIN5flash11enable_sm90INS1_16FlashAttnFwdSm90INS1_25CollectiveMainloopFwdSm90ILi2EN4cute5tupleIJNS5_1CILi1EEES8_S8_EEENS6_IJNS7_ILi128EEENS7_ILi160EEENS7_ILi192EEEEEELi192ENS_12float_e4m3_tEfNS_4arch4Sm90ELb1ELb0ELb0ELb1ELb0ELb1ELb0ELb1ELb1ELb1ELb1ELb0EEENS1_21CollectiveEpilogueFwdINS6_IJSA_SC_SB_EEES9_NS_10bfloat16_tESG_Li256ELb1ELb1ELb1ELb1EEENS1_36VarlenDynamicPersistentTileSchedulerILi128ELi160ELi256ELi128ELb1ELb1ELb1ELb1ELb1ELb1EEEEEEEEEvNT_6ParamsE,"aw",@nobits
	.sectionflags	@""
	.align	16
	.zero		1024


//--------------------- .nv.shared._ZN7cutlass13device_kernelIN5flash11enable_sm90INS1_16FlashAttnFwdSm90INS1_25CollectiveMainloopFwdSm90ILi2EN4cute5tupleIJNS5_1CILi1EEES8_S8_EEENS6_IJNS7_ILi128EEENS7_ILi224EEESA_EEELi128ENS_12float_e4m3_tEfNS_4arch4Sm90ELb0ELb0ELb0ELb0ELb0ELb0ELb0ELb1ELb1ELb1ELb1ELb0EEENS1_21CollectiveEpilogueFwdINS6_IJSA_SA_SB_EEES9_NS_10bfloat16_tESF_Li256ELb0ELb1ELb1ELb1EEENS1_19SingleTileSchedulerILb0ELb1ELb1ELi128EEEEEEEEEvNT_6ParamsE --------------------------
	.section	.nv.shared._ZN7cutlass13device_kernelIN5flash11enable_sm90INS1_16FlashAttnFwdSm90INS1_25CollectiveMainloopFwdSm90ILi2EN4cute5tupleIJNS5_1CILi1EEES8_S8_EEENS6_IJNS7_ILi128EEENS7_ILi224EEESA_EEELi128ENS_12float_e4m3_tEfNS_4arch4Sm90ELb0ELb0ELb0ELb0ELb0ELb0ELb0ELb1ELb1ELb1ELb1ELb0EEENS1_21CollectiveEpilogueFwdINS6_IJSA_SA_SB_EEES9_NS_10bfloat16_tESF_Li256ELb0ELb1ELb1ELb1EEENS1_19SingleTileSchedulerILb0ELb1ELb1ELi128EEEEEEEEEvNT_6ParamsE,"aw",@nobits
	.sectionflags	@""
	.align	16
	.zero		1024


//--------------------- .nv.shared._ZN7cutlass13device_kernelIN5flash11enable_sm90INS1_16FlashAttnFwdSm90INS1_25CollectiveMainloopFwdSm90ILi2EN4cute5tupleIJNS5_1CILi1EEES8_S8_EEENS6_IJNS7_ILi128EEENS7_ILi224EEESA_EEELi128ENS_12float_e4m3_tEfNS_4arch4Sm90ELb0ELb0ELb0ELb1ELb0ELb0ELb0ELb1ELb1ELb1ELb1ELb0EEENS1_21CollectiveEpilogueFwdINS6_IJSA_SA_SB_EEES9_NS_10bfloat16_tESF_Li256ELb1ELb1ELb1ELb1EEENS1_36VarlenDynamicPersistentTileSchedulerILi128ELi224ELi256ELi128ELb1ELb1ELb1ELb0ELb1ELb1EEEEEEEEEvNT_6ParamsE --------------------------
	.section	.nv.shared._ZN7cutlass13device_kernelIN5flash11enable_sm90INS1_16FlashAttnFwdSm90INS1_25CollectiveMainloopFwdSm90ILi2EN4cute5tupleIJNS5_1CILi1EEES8_S8_EEENS6_IJNS7_ILi128EEENS7_ILi224EEESA_EEELi128ENS_12float_e4m3_tEfNS_4arch4Sm90ELb0ELb0ELb0ELb1ELb0ELb0ELb0ELb1ELb1ELb1ELb1ELb0EEENS1_21CollectiveEpilogueFwdINS6_IJSA_SA_SB_EEES9_NS_10bfloat16_tESF_Li256ELb1ELb1ELb1ELb1EEENS1_36VarlenDynamicPersistentTileSchedulerILi128ELi224ELi256ELi128ELb1ELb1ELb1ELb0ELb1ELb1EEEEEEEEEvNT_6ParamsE,"aw",@nobits
	.sectionflags	@""
	.align	16
	.zero		1024


//--------------------- .nv.shared._ZN7cutlass13device_kernelIN5flash11enable_sm90INS1_16FlashAttnFwdSm90INS1_25CollectiveMainloopFwdSm90ILi2EN4cute5tupleIJNS5_1CILi1EEES8_S8_EEENS6_IJNS7_ILi128EEENS7_ILi224EEESA_EEELi128ENS_12float_e4m3_tEfNS_4arch4Sm90ELb0ELb0ELb0ELb1ELb0ELb1ELb0ELb1ELb1ELb1ELb1ELb0EEENS1_21CollectiveEpilogueFwdINS6_IJSA_SA_SB_EEES9_NS_10bfloat16_tESF_Li256ELb1ELb1ELb1ELb1EEENS1_36VarlenDynamicPersistentTileSchedulerILi128ELi224ELi256ELi128ELb1ELb1ELb1ELb0ELb1ELb1EEEEEEEEEvNT_6ParamsE --------------------------
	.section	.nv.shared._ZN7cutlass13device_kernelIN5flash11enable_sm90INS1_16FlashAttnFwdSm90INS1_25CollectiveMainloopFwdSm90ILi2EN4cute5tupleIJNS5_1CILi1EEES8_S8_EEENS6_IJNS7_ILi128EEENS7_ILi224EEESA_EEELi128ENS_12float_e4m3_tEfNS_4arch4Sm90ELb0ELb0ELb0ELb1ELb0ELb1ELb0ELb1ELb1ELb1ELb1ELb0EEENS1_21CollectiveEpilogueFwdINS6_IJSA_SA_SB_EEES9_NS_10bfloat16_tESF_Li256ELb1ELb1ELb1ELb1EEENS1_36VarlenDynamicPersistentTileSchedulerILi128ELi224ELi256ELi128ELb1ELb1ELb1ELb0ELb1ELb1EEEEEEEEEvNT_6ParamsE,"aw",@nobits
	.sectionflags	@""
	.align	16
	.zero		1024


//--------------------- .nv.shared._ZN7cutlass13device_kernelIN5flash11enable_sm90INS1_16FlashAttnFwdSm90INS1_25CollectiveMainloopFwdSm90ILi2EN4cute5tupleIJNS5_1CILi1EEES8_S8_EEENS6_IJNS7_ILi128EEENS7_ILi224EEESA_EEELi128ENS_12float_e4m3_tEfNS_4arch4Sm90ELb0ELb1ELb0ELb0ELb0ELb0ELb0ELb1ELb1ELb1ELb1ELb0EEENS1_21CollectiveEpilogueFwdINS6_IJSA_SA_SB_EEES9_NS_10bfloat16_tESF_Li256ELb0ELb1ELb1ELb1EEENS1_19SingleTileSchedulerILb0ELb1ELb1ELi128EEEEEEEEEvNT_6ParamsE --------------------------
	.section	.nv.shared._ZN7cutlass13device_kernelIN5flash11enable_sm90INS1_16FlashAttnFwdSm90INS1_25CollectiveMainloopFwdSm90ILi2EN4cute5tupleIJNS5_1CILi1EEES8_S8_EEENS6_IJNS7_ILi128EEENS7_ILi224EEESA_EEELi128ENS_12float_e4m3_tEfNS_4arch4Sm90ELb0ELb1ELb0ELb0ELb0ELb0ELb0ELb1ELb1ELb1ELb1ELb0EEENS1_21CollectiveEpilogueFwdINS6_IJSA_SA_SB_EEES9_NS_10bfloat16_tESF_Li256ELb0ELb1ELb1ELb1EEENS1_19SingleTileSchedulerILb0ELb1ELb1ELi128EEEEEEEEEvNT_6ParamsE,"aw",@nobits
	.sectionflags	@""
	.align	16
	.zero		1024


//--------------------- .nv.shared._ZN7cutlass13device_kernelIN5flash11enable_sm90INS1_16FlashAttnFwdSm90INS1_25CollectiveMainloopFwdSm90ILi2EN4cute5tupleIJNS5_1CILi1EEES8_S8_EEENS6_IJNS7_ILi128EEENS7_ILi224EEESA_EEELi128ENS_12float_e4m3_tEfNS_4arch4Sm90ELb0ELb1ELb0ELb1ELb0ELb0ELb0ELb1ELb1ELb1ELb1ELb0EEENS1_21CollectiveEpilogueFwdINS6_IJSA_SA_SB_EEES9_NS_10bfloat16_tESF_Li256ELb1ELb1ELb1ELb1EEENS1_36VarlenDynamicPersistentTileSchedulerILi128ELi224ELi256ELi128ELb1ELb1ELb1ELb1ELb0ELb1EEEEEEEEEvNT_6ParamsE --------------------------
	.section	.nv.shared._ZN7cutlass13device_kernelIN5flash11enable_sm90INS1_16FlashAttnFwdSm90INS1_25CollectiveMainloopFwdSm90ILi2EN4cute5tupleIJNS5_1CILi1EEES8_S8_EEENS6_IJNS7_ILi128EEENS7_ILi224EEESA_EEELi128ENS_12float_e4m3_tEfNS_4arch4Sm90ELb0ELb1ELb0ELb1ELb0ELb0ELb0ELb1ELb1ELb1ELb1ELb0EEENS1_21CollectiveEpilogueFwdINS6_IJSA_SA_SB_EEES9_NS_10bfloat16_tESF_Li256ELb1ELb1ELb1ELb1EEENS1_36VarlenDynamicPersistentTileSchedulerILi128ELi224ELi256ELi128ELb1ELb1ELb1ELb1ELb0ELb1EEEEEEEEEvNT_6ParamsE,"aw",@nobits
	.sectionflags	@""
	.align	16
	.zero		1024


//--------------------- .nv.shared._ZN7cutlass13device_kernelIN5flash11enable_sm90INS1_16FlashAttnFwdSm90INS1_25CollectiveMainloopFwdSm90ILi2EN4cute5tupleIJNS5_1CILi1EEES8_S8_EEENS6_IJNS7_ILi128EEENS7_ILi224EEESA_EEELi128ENS_12float_e4m3_tEfNS_4arch4Sm90ELb0ELb1ELb0ELb1ELb0ELb1ELb0ELb1ELb1ELb1ELb1ELb0EEENS1_21CollectiveEpilogueFwdINS6_IJSA_SA_SB_EEES9_NS_10bfloat16_tESF_Li256ELb1ELb1ELb1ELb1EEENS1_36VarlenDynamicPersistentTileSchedulerILi128ELi224ELi256ELi128ELb1ELb1ELb1ELb1ELb0ELb1EEEEEEEEEvNT_6ParamsE --------------------------
	.section	.nv.shared._ZN7cutlass13device_kernelIN5flash11enable_sm90INS1_16FlashAttnFwdSm90INS1_25CollectiveMainloopFwdSm90ILi2EN4cute5tupleIJNS5_1CILi1EEES8_S8_EEENS6_IJNS7_ILi128EEENS7_ILi224EEESA_EEELi128ENS_12float_e4m3_tEfNS_4arch4Sm90ELb0ELb1ELb0ELb1ELb0ELb1ELb0ELb1ELb1ELb1ELb1ELb0EEENS1_21CollectiveEpilogueFwdINS6_IJSA_SA_SB_EEES9_NS_10bfloat16_tESF_Li256ELb1ELb1ELb1ELb1EEENS1_36VarlenDynamicPersistentTileSchedulerILi128ELi224ELi256ELi128ELb1ELb1ELb1ELb1ELb0ELb1EEEEEEEEEvNT_6ParamsE,"aw",@nobits
	.sectionflags	@""
	.align	16
	.zero		1024


//--------------------- .nv.shared._ZN7cutlass13device_kernelIN5flash11enable_sm90INS1_16FlashAttnFwdSm90INS1_25CollectiveMainloopFwdSm90ILi2EN4cute5tupleIJNS5_1CILi1EEES8_S8_EEENS6_IJNS7_ILi128EEENS7_ILi224EEESA_EEELi128ENS_12float_e4m3_tEfNS_4arch4Sm90ELb1ELb0ELb0ELb0ELb0ELb0ELb0ELb1ELb1ELb1ELb1ELb0EEENS1_21CollectiveEpilogueFwdINS6_IJSA_SA_SB_EEES9_NS_10bfloat16_tESF_Li256ELb0ELb1ELb1ELb1EEENS1_19SingleTileSchedulerILb0ELb1ELb1ELi128EEEEEEEEEvNT_6ParamsE --------------------------
	.section	.nv.shared._ZN7cutlass13device_kernelIN5flash11enable_sm90INS1_16FlashAttnFwdSm90INS1_25CollectiveMainloopFwdSm90ILi2EN4cute5tupleIJNS5_1CILi1EEES8_S8_EEENS6_IJNS7_ILi128EEENS7_ILi224EEESA_EEELi128ENS_12float_e4m3_tEfNS_4arch4Sm90ELb1ELb0ELb0ELb0ELb0ELb0ELb0ELb1ELb1ELb1ELb1ELb0EEENS1_21CollectiveEpilogueFwdINS6_IJSA_SA_SB_EEES9_NS_10bfloat16_tESF_Li256ELb0ELb1ELb1ELb1EEENS1_19SingleTileSchedulerILb0ELb1ELb1ELi128EEEEEEEEEvNT_6ParamsE,"aw",@nobits
	.sectionflags	@""
	.align	16
	.zero		1024


//--------------------- .nv.shared._ZN7cutlass13device_kernelIN5flash11enable_sm90INS1_16FlashAttnFwdSm90INS1_25CollectiveMainloopFwdSm90ILi2EN4cute5tupleIJNS5_1CILi1EEES8_S8_EEENS6_IJNS7_ILi128EEENS7_ILi224EEESA_EEELi128ENS_12float_e4m3_tEfNS_4arch4Sm90ELb1ELb0ELb0ELb1ELb0ELb0ELb0ELb1ELb1ELb1ELb1ELb0EEENS1_21CollectiveEpilogueFwdINS6_IJSA_SA_SB_EEES9_NS_10bfloat16_tESF_Li256ELb1ELb1ELb1ELb1EEENS1_36VarlenDynamicPersistentTileSchedulerILi128ELi224ELi256ELi128ELb1ELb1ELb1ELb1ELb1ELb1EEEEEEEEEvNT_6ParamsE --------------------------
	.section	.nv.shared._ZN7cutlass13device_kernelIN5flash11enable_sm90INS1_16FlashAttnFwdSm90INS1_25CollectiveMainloopFwdSm90ILi2EN4cute5tupleIJNS5_1CILi1EEES8_S8_EEENS6_IJNS7_ILi128EEENS7_ILi224EEESA_EEELi128ENS_12float_e4m3_tEfNS_4arch4Sm90ELb1ELb0ELb0ELb1ELb0ELb0ELb0ELb1ELb1ELb1ELb1ELb0EEENS1_21CollectiveEpilogueFwdINS6_IJSA_SA_SB_EEES9_NS_10bfloat16_tESF_Li256ELb1ELb1ELb1ELb1EEENS1_36VarlenDynamicPersistentTileSchedulerILi128ELi224ELi256ELi128ELb1ELb1ELb1ELb1ELb1ELb1EEEEEEEEEvNT_6ParamsE,"aw",@nobits
	.sectionflags	@""
	.align	16
	.zero		1024


//--------------------- .nv.shared._ZN7cutlass13device_kernelIN5flash11enable_sm90INS1_16FlashAttnFwdSm90INS1_25CollectiveMainloopFwdSm90ILi2EN4cute5tupleIJNS5_1CILi1EEES8_S8_EEENS6_IJNS7_ILi128EEENS7_ILi224EEESA_EEELi128ENS_12float_e4m3_tEfNS_4arch4Sm90ELb1ELb0ELb0ELb1ELb0ELb1ELb0ELb1ELb1ELb1ELb1ELb0EEENS1_21CollectiveEpilogueFwdINS6_IJSA_SA_SB_EEES9_NS_10bfloat16_tESF_Li256ELb1ELb1ELb1ELb1EEENS1_36VarlenDynamicPersistentTileSchedulerILi128ELi224ELi256ELi128ELb1ELb1ELb1ELb1ELb1ELb1EEEEEEEEEvNT_6ParamsE --------------------------
	.section	.nv.shared._ZN7cutlass13device_kernelIN5flash11enable_sm90INS1_16FlashAttnFwdSm90INS1_25CollectiveMainloopFwdSm90ILi2EN4cute5tupleIJNS5_1CILi1EEES8_S8_EEENS6_IJNS7_ILi128EEENS7_ILi224EEESA_EEELi128ENS_12float_e4m3_tEfNS_4arch4Sm90ELb1ELb0ELb0ELb1ELb0ELb1ELb0ELb1ELb1ELb1ELb1ELb0EEENS1_21CollectiveEpilogueFwdINS6_IJSA_SA_SB_EEES9_NS_10bfloat16_tESF_Li256ELb1ELb1ELb1ELb1EEENS1_36VarlenDynamicPersistentTileSchedulerILi128ELi224ELi256ELi128ELb1ELb1ELb1ELb1ELb1ELb1EEEEEEEEEvNT_6ParamsE,"aw",@nobits
	.sectionflags	@""
	.align	16
	.zero		1024


//--------------------- .nv.shared._ZN7cutlass13device_kernelIN5flash11enable_sm90INS1_16FlashAttnFwdSm90INS1_25CollectiveMainloopFwdSm90ILi2EN4cute5tupleIJNS5_1CILi1EEES8_S8_EEENS6_IJNS7_ILi192EEENS7_ILi128EEENS7_ILi96EEEEEELi96ENS_12float_e4m3_tEfNS_4arch4Sm90ELb0ELb0ELb0ELb0ELb0ELb0ELb0ELb1ELb1ELb1ELb1ELb0EEENS1_21CollectiveEpilogueFwdINS6_IJSA_SC_SB_EEES9_NS_10bfloat16_tESG_Li384ELb0ELb1ELb1ELb1EEENS1_19SingleTileSchedulerILb0ELb1ELb1ELi192EEEEEEEEEvNT_6ParamsE --------------------------
	.section	.nv.shared._ZN7cutlass13device_kernelIN5flash11enable_sm90INS1_16FlashAttnFwdSm90INS1_25CollectiveMainloopFwdSm90ILi2EN4cute5tupleIJNS5_1CILi1EEES8_S8_EEENS6_IJNS7_ILi192EEENS7_ILi128EEENS7_ILi96EEEEEELi96ENS_12float_e4m3_tEfNS_4arch4Sm90ELb0ELb0ELb0ELb0ELb0ELb0ELb0ELb1ELb1ELb1ELb1ELb0EEENS1_21CollectiveEpilogueFwdINS6_IJSA_SC_SB_EEES9_NS_10bfloat16_tESG_Li384ELb0ELb1ELb1ELb1EEENS1_19SingleTileSchedulerILb0ELb1ELb1ELi192EEEEEEEEEvNT_6ParamsE,"aw",@nobits
	.sectionflags	@""
	.align	16
	.zero		1024


//--------------------- .nv.shared._ZN7cutlass13device_kernelIN5flash11enable_sm90INS1_16FlashAttnFwdSm90INS1_25CollectiveMainloopFwdSm90ILi2EN4cute5tupleIJNS5_1CILi1EEES8_S8_EEENS6_IJNS7_ILi192EEENS7_ILi128EEENS7_ILi96EEEEEELi96ENS_12float_e4m3_tEfNS_4arch4Sm90ELb0ELb0ELb0ELb1ELb0ELb0ELb0ELb1ELb1ELb1ELb1ELb0EEENS1_21CollectiveEpilogueFwdINS6_IJSA_SC_SB_EEES9_NS_10bfloat16_tESG_Li384ELb1ELb1ELb1ELb1EEENS1_36VarlenDynamicPersistentTileSchedulerILi192ELi128ELi384ELi128ELb1ELb1ELb1ELb0ELb1ELb1EEEEEEEEEvNT_6ParamsE --------------------------
	.section	.nv.shared._ZN7cutlass13device_kernelIN5flash11enable_sm90INS1_16FlashAttnFwdSm90INS1_25CollectiveMainloopFwdSm90ILi2EN4cute5tupleIJNS5_1CILi1EEES8_S8_EEENS6_IJNS7_ILi192EEENS7_ILi128EEENS7_ILi96EEEEEELi96ENS_12float_e4m3_tEfNS_4arch4Sm90ELb0ELb0ELb0ELb1ELb0ELb0ELb0ELb1ELb1ELb1ELb1ELb0EEENS1_21CollectiveEpilogueFwdINS6_IJSA_SC_SB_EEES9_NS_10bfloat16_tESG_Li384ELb1ELb1ELb1ELb1EEENS1_36VarlenDynamicPersistentTileSchedulerILi192ELi128ELi384ELi128ELb1ELb1ELb1ELb0ELb1ELb1EEEEEEEEEvNT_6ParamsE,"aw",@nobits
	.sectionflags	@""
	.align	16
	.zero		1024


//--------------------- .nv.shared._ZN7cutlass13device_kernelIN5flash11enable_sm90INS1_16FlashAttnFwdSm90INS1_25CollectiveMainloopFwdSm90ILi2EN4cute5tupleIJNS5_1CILi1EEES8_S8_EEENS6_IJNS7_ILi192EEENS7_ILi128EEENS7_ILi96EEEEEELi96ENS_12float_e4m3_tEfNS_4arch4Sm90ELb0ELb0ELb0ELb1ELb0ELb1ELb0ELb1ELb1ELb1ELb1ELb0EEENS1_21CollectiveEpilogueFwdINS6_IJSA_SC_SB_EEES9_NS_10bfloat16_tESG_Li384ELb1ELb1ELb1ELb1EEENS1_36VarlenDynamicPersistentTileSchedulerILi192ELi128ELi384ELi128ELb1ELb1ELb1ELb0ELb1ELb1EEEEEEEEEvNT_6ParamsE --------------------------
	.section	.nv.shared._ZN7cutlass13device_kernelIN5flash11enable_sm90INS1_16FlashAttnFwdSm90INS1_25CollectiveMainloopFwdSm90ILi2EN4cute5tupleIJNS5_1CILi1EEES8_S8_EEENS6_IJNS7_ILi192EEENS7_ILi128EEENS7_ILi96EEEEEELi96ENS_12float_e4m3_tEfNS_4arch4Sm90ELb0ELb0ELb0ELb1ELb0ELb1ELb0ELb1ELb1ELb1ELb1ELb0EEENS1_21CollectiveEpilogueFwdINS6_IJSA_SC_SB_EEES9_NS_10bfloat16_tESG_Li384ELb1ELb1ELb1ELb1EEENS1_36VarlenDynamicPersistentTileSchedulerILi192ELi128ELi384ELi128ELb1ELb1ELb1ELb0ELb1ELb1EEEEEEEEEvNT_6ParamsE,"aw",@nobits
	.sectionflags	@""
	.align	16
	.zero		1024


//--------------------- .nv.shared._ZN7cutlass13device_kernelIN5flash11enable_sm90INS1_16FlashAttnFwdSm90INS1_25CollectiveMainloopFwdSm90ILi2EN4cute5tupleIJNS5_1CILi1EEES8_S8_EEENS6_IJNS7_ILi192EEENS7_ILi128EEENS7_ILi96EEEEEELi96ENS_12float_e4m3_tEfNS_4arch4Sm90ELb0ELb1ELb0ELb0ELb0ELb0ELb0ELb1ELb1ELb1ELb1ELb0EEENS1_21CollectiveEpilogueFwdINS6_IJSA_SC_SB_EEES9_NS_10bfloat16_tESG_Li384ELb0ELb1ELb1ELb1EEENS1_19SingleTileSchedulerILb0ELb1ELb1ELi192EEEEEEEEEvNT_6ParamsE --------------------------
	.section	.nv.shared._ZN7cutlass13device_kernelIN5flash11enable_sm90INS1_16FlashAttnFwdSm90INS1_25CollectiveMainloopFwdSm90ILi2EN4cute5tupleIJNS5_1CILi1EEES8_S8_EEENS6_IJNS7_ILi192EEENS7_ILi128EEENS7_ILi96EEEEEELi96ENS_12float_e4m3_tEfNS_4arch4Sm90ELb0ELb1ELb0ELb0ELb0ELb0ELb0ELb1ELb1ELb1ELb1ELb0EEENS1_21CollectiveEpilogueFwdINS6_IJSA_SC_SB_EEES9_NS_10bfloat16_tESG_Li384ELb0ELb1ELb1ELb1EEENS1_19SingleTileSchedulerILb0ELb1ELb1ELi192EEEEEEEEEvNT_6ParamsE,"aw",@nobits
	.sectionflags	@""
	.align	16
	.zero		1024


//--------------------- .nv.shared._ZN7cutlass13device_kernelIN5flash11enable_sm90INS1_16FlashAttnFwdSm90INS1_25CollectiveMainloopFwdSm90ILi2EN4cute5tupleIJNS5_1CILi1EEES8_S8_EEENS6_IJNS7_ILi192EEENS7_ILi128EEENS7_ILi96EEEEEELi96ENS_12float_e4m3_tEfNS_4arch4Sm90ELb0ELb1ELb0ELb1ELb0ELb0ELb0ELb1ELb1ELb1ELb1ELb0EEENS1_21CollectiveEpilogueFwdINS6_IJSA_SC_SB_EEES9_NS_10bfloat16_tESG_Li384ELb1ELb1ELb1ELb1EEENS1_36VarlenDynamicPersistentTileSchedulerILi192ELi128ELi384ELi128ELb1ELb1ELb1ELb1ELb0ELb1EEEEEEEEEvNT_6ParamsE --------------------------
	.section	.nv.shared._ZN7cutlass13device_kernelIN5flash11enable_sm90INS1_16FlashAttnFwdSm90INS1_25CollectiveMainloopFwdSm90ILi2EN4cute5tupleIJNS5_1CILi1EEES8_S8_EEENS6_IJNS7_ILi192EEENS7_ILi128EEENS7_ILi96EEEEEELi96ENS_12float_e4m3_tEfNS_4arch4Sm90ELb0ELb1ELb0ELb1ELb0ELb0ELb0ELb1ELb1ELb1ELb1ELb0EEENS1_21CollectiveEpilogueFwdINS6_IJSA_SC_SB_EEES9_NS_10bfloat16_tESG_Li384ELb1ELb1ELb1ELb1EEENS1_36VarlenDynamicPersistentTileSchedulerILi192ELi128ELi384ELi128ELb1ELb1ELb1ELb1ELb0ELb1EEEEEEEEEvNT_6ParamsE,"aw",@nobits
	.sectionflags	@""
	.align	16
	.zero		1024


//--------------------- .nv.shared._ZN7cutlass13device_kernelIN5flash11enable_sm90INS1_16FlashAttnFwdSm90INS1_25CollectiveMainloopFwdSm90ILi2EN4cute5tupleIJNS5_1CILi1EEES8_S8_EEENS6_IJNS7_ILi192EEENS7_ILi128EEENS7_ILi96EEEEEELi96ENS_12float_e4m3_tEfNS_4arch4Sm90ELb0ELb1ELb0ELb1ELb0ELb1ELb0ELb1ELb1ELb1ELb1ELb0EEENS1_21CollectiveEpilogueFwdINS6_IJSA_SC_SB_EEES9_NS_10bfloat16_tESG_Li384ELb1ELb1ELb1ELb1EEENS1_36VarlenDynamicPersistentTileSchedulerILi192ELi128ELi384ELi128ELb1ELb1ELb1ELb1ELb0ELb1EEEEEEEEEvNT_6ParamsE --------------------------
	.section	.nv.shared._ZN7cutlass13device_kernelIN5flash11enable_sm90INS1_16FlashAttnFwdSm90INS1_25CollectiveMainloopFwdSm90ILi2EN4cute5tupleIJNS5_1CILi1EEES8_S8_EEENS6_IJNS7_ILi192EEENS7_ILi128EEENS7_ILi96EEEEEELi96ENS_12float_e4m3_tEfNS_4arch4Sm90ELb0ELb1ELb0ELb1ELb0ELb1ELb0ELb1ELb1ELb1ELb1ELb0EEENS1_21CollectiveEpilogueFwdINS6_IJSA_SC_SB_EEES9_NS_10bfloat16_tESG_Li384ELb1ELb1ELb1ELb1EEENS1_36VarlenDynamicPersistentTileSchedulerILi192ELi128ELi384ELi128ELb1ELb1ELb1ELb1ELb0ELb1EEEEEEEEEvNT_6ParamsE,"aw",@nobits
	.sectionflags	@""
	.align	16
	.zero		1024


//--------------------- .nv.shared._ZN7cutlass13device_kernelIN5flash11enable_sm90INS1_16FlashAttnFwdSm90INS1_25CollectiveMainloopFwdSm90ILi2EN4cute5tupleIJNS5_1CILi1EEES8_S8_EEENS6_IJNS7_ILi192EEENS7_ILi128EEENS7_ILi96EEEEEELi96ENS_12float_e4m3_tEfNS_4arch4Sm90ELb1ELb0ELb0ELb0ELb0ELb0ELb0ELb1ELb1ELb1ELb1ELb0EEENS1_21CollectiveEpilogueFwdINS6_IJSA_SC_SB_EEES9_NS_10bfloat16_tESG_Li384ELb0ELb1ELb1ELb1EEENS1_19SingleTileSchedulerILb0ELb1ELb1ELi192EEEEEEEEEvNT_6ParamsE --------------------------
	.section	.nv.shared._ZN7cutlass13device_kernelIN5flash11enable_sm90INS1_16FlashAttnFwdSm90INS1_25CollectiveMainloopFwdSm90ILi2EN4cute5tupleIJNS5_1CILi1EEES8_S8_EEENS6_IJNS7_ILi192EEENS7_ILi128EEENS7_ILi96EEEEEELi96ENS_12float_e4m3_tEfNS_4arch4Sm90ELb1ELb0ELb0ELb0ELb0ELb0ELb0ELb1ELb1ELb1ELb1ELb0EEENS1_21CollectiveEpilogueFwdINS6_IJSA_SC_SB_EEES9_NS_10bfloat16_tESG_Li384ELb0ELb1ELb1ELb1EEENS1_19SingleTileSchedulerILb0ELb1ELb1ELi192EEEEEEEEEvNT_6ParamsE,"aw",@nobits
	.sectionflags	@""
	.align	16
	.zero		1024


//--------------------- .nv.shared._ZN7cutlass13device_kernelIN5flash11enable_sm90INS1_16FlashAttnFwdSm90INS1_25CollectiveMainloopFwdSm90ILi2EN4cute5tupleIJNS5_1CILi1EEES8_S8_EEENS6_IJNS7_ILi192EEENS7_ILi128EEENS7_ILi96EEEEEELi96ENS_12float_e4m3_tEfNS_4arch4Sm90ELb1ELb0ELb0ELb1ELb0ELb0ELb0ELb1ELb1ELb1ELb1ELb0EEENS1_21CollectiveEpilogueFwdINS6_IJSA_SC_SB_EEES9_NS_10bfloat16_tESG_Li384ELb1ELb1ELb1ELb1EEENS1_36VarlenDynamicPersistentTileSchedulerILi192ELi128ELi384ELi128ELb1ELb1ELb1ELb1ELb1ELb1EEEEEEEEEvNT_6ParamsE --------------------------
	.section	.nv.shared._ZN7cutlass13device_kernelIN5flash11enable_sm90INS1_16FlashAttnFwdSm90INS1_25CollectiveMainloopFwdSm90ILi2EN4cute5tupleIJNS5_1CILi1EEES8_S8_EEENS6_IJNS7_ILi192EEENS7_ILi128EEENS7_ILi96EEEEEELi96ENS_12float_e4m3_tEfNS_4arch4Sm90ELb1ELb0ELb0ELb1ELb0ELb0ELb0ELb1ELb1ELb1ELb1ELb0EEENS1_21CollectiveEpilogueFwdINS6_IJSA_SC_SB_EEES9_NS_10bfloat16_tESG_Li384ELb1ELb1ELb1ELb1EEENS1_36VarlenDynamicPersistentTileSchedulerILi192ELi128ELi384ELi128ELb1ELb1ELb1ELb1ELb1ELb1EEEEEEEEEvNT_6ParamsE,"aw",@nobits
	.sectionflags	@""
	.align	16
	.zero		1024


//--------------------- .nv.shared._ZN7cutlass13device_kernelIN5flash11enable_sm90INS1_16FlashAttnFwdSm90INS1_25CollectiveMainloopFwdSm90ILi2EN4cute5tupleIJNS5_1CILi1EEES8_S8_EEENS6_IJNS7_ILi192EEENS7_ILi128EEENS7_ILi96EEEEEELi96ENS_12float_e4m3_tEfNS_4arch4Sm90ELb1ELb0ELb0ELb1ELb0ELb1ELb0ELb1ELb1ELb1ELb1ELb0EEENS1_21CollectiveEpilogueFwdINS6_IJSA_SC_SB_EEES9_NS_10bfloat16_tESG_Li384ELb1ELb1ELb1ELb1EEENS1_36VarlenDynamicPersistentTileSchedulerILi192ELi128ELi384ELi128ELb1ELb1ELb1ELb1ELb1ELb1EEEEEEEEEvNT_6ParamsE --------------------------
	.section	.nv.shared._ZN7cutlass13device_kernelIN5flash11enable_sm90INS1_16FlashAttnFwdSm90INS1_25CollectiveMainloopFwdSm90ILi2EN4cute5tupleIJNS5_1CILi1EEES8_S8_EEENS6_IJNS7_ILi192EEENS7_ILi128EEENS7_ILi96EEEEEELi96ENS_12float_e4m3_tEfNS_4arch4Sm90ELb1ELb0ELb0ELb1ELb0ELb1ELb0ELb1ELb1ELb1ELb1ELb0EEENS1_21CollectiveEpilogueFwdINS6_IJSA_SC_SB_EEES9_NS_10bfloat16_tESG_Li384ELb1ELb1ELb1ELb1EEENS1_36VarlenDynamicPersistentTileSchedulerILi192ELi128ELi384ELi128ELb1ELb1ELb1ELb1ELb1ELb1EEEEEEEEEvNT_6ParamsE,"aw",@nobits
	.sectionflags	@""
	.align	16
	.zero		1024


//--------------------- .nv.shared._ZN7cutlass13device_kernelIN5flash11enable_sm90INS1_16FlashAttnFwdSm90INS1_25CollectiveMainloopFwdSm90ILi2EN4cute5tupleIJNS5_1CILi1EEES8_S8_EEENS6_IJNS7_ILi192EEENS7_ILi160EEENS7_ILi64EEEEEELi64ENS_12float_e4m3_tEfNS_4arch4Sm90ELb0ELb0ELb0ELb0ELb0ELb0ELb0ELb1ELb1ELb1ELb1ELb0EEENS1_21CollectiveEpilogueFwdINS6_IJSA_SC_SB_EEES9_NS_10bfloat16_tESG_Li384ELb0ELb1ELb1ELb1EEENS1_19SingleTileSchedulerILb0ELb1ELb1ELi192EEEEEEEEEvNT_6ParamsE --------------------------
	.section	.nv.shared._ZN7cutlass13device_kernelIN5flash11enable_sm90INS1_16FlashAttnFwdSm90INS1_25CollectiveMainloopFwdSm90ILi2EN4cute5tupleIJNS5_1CILi1EEES8_S8_EEENS6_IJNS7_ILi192EEENS7_ILi160EEENS7_ILi64EEEEEELi64ENS_12float_e4m3_tEfNS_4arch4Sm90ELb0ELb0ELb0ELb0ELb0ELb0ELb0ELb1ELb1ELb1ELb1ELb0EEENS1_21CollectiveEpilogueFwdINS6_IJSA_SC_SB_EEES9_NS_10bfloat16_tESG_Li384ELb0ELb1ELb1ELb1EEENS1_19SingleTileSchedulerILb0ELb1ELb1ELi192EEEEEEEEEvNT_6ParamsE,"aw",@nobits
	.sectionflags	@""
	.align	16
	.zero		1024


//--------------------- .nv.shared._ZN7cutlass13device_kernelIN5flash11enable_sm90INS1_16FlashAttnFwdSm90INS1_25CollectiveMainloopFwdSm90ILi2EN4cute5tupleIJNS5_1CILi1EEES8_S8_EEENS6_IJNS7_ILi192EEENS7_ILi160EEENS7_ILi64EEEEEELi64ENS_12float_e4m3_tEfNS_4arch4Sm90ELb0ELb0ELb0ELb1ELb0ELb0ELb0ELb1ELb1ELb1ELb1ELb0EEENS1_21CollectiveEpilogueFwdINS6_IJSA_SC_SB_EEES9_NS_10bfloat16_tESG_Li384ELb1ELb1ELb1ELb1EEENS1_36VarlenDynamicPersistentTileSchedulerILi192ELi160ELi384ELi128ELb1ELb1ELb1ELb0ELb1ELb1EEEEEEEEEvNT_6ParamsE --------------------------
	.section	.nv.shared._ZN7cutlass13device_kernelIN5flash11enable_sm90INS1_16FlashAttnFwdSm90INS1_25CollectiveMainloopFwdSm90ILi2EN4cute5tupleIJNS5_1CILi1EEES8_S8_EEENS6_IJNS7_ILi192EEENS7_ILi160EEENS7_ILi64EEEEEELi64ENS_12float_e4m3_tEfNS_4arch4Sm90ELb0ELb0ELb0ELb1ELb0ELb0ELb0ELb1ELb1ELb1ELb1ELb0EEENS1_21CollectiveEpilogueFwdINS6_IJSA_SC_SB_EEES9_NS_10bfloat16_tESG_Li384ELb1ELb1ELb1ELb1EEENS1_36VarlenDynamicPersistentTileSchedulerILi192ELi160ELi384ELi128ELb1ELb1ELb1ELb0ELb1ELb1EEEEEEEEEvNT_6ParamsE,"aw",@nobits
	.sectionflags	@""
	.align	16
	.zero		1024


//--------------------- .nv.shared._ZN7cutlass13device_kernelIN5flash11enable_sm90INS1_16FlashAttnFwdSm90INS1_25CollectiveMainloopFwdSm90ILi2EN4cute5tupleIJNS5_1CILi1EEES8_S8_EEENS6_IJNS7_ILi192EEENS7_ILi160EEENS7_ILi64EEEEEELi64ENS_12float_e4m3_tEfNS_4arch4Sm90ELb0ELb0ELb0ELb1ELb0ELb1ELb0ELb1ELb1ELb1ELb1ELb0EEENS1_21CollectiveEpilogueFwdINS6_IJSA_SC_SB_EEES9_NS_10bfloat16_tESG_Li384ELb1ELb1ELb1ELb1EEENS1_36VarlenDynamicPersistentTileSchedulerILi192ELi160ELi384ELi128ELb1ELb1ELb1ELb0ELb1ELb1EEEEEEEEEvNT_6ParamsE --------------------------
	.section	.nv.shared._ZN7cutlass13device_kernelIN5flash11enable_sm90INS1_16FlashAttnFwdSm90INS1_25CollectiveMainloopFwdSm90ILi2EN4cute5tupleIJNS5_1CILi1EEES8_S8_EEENS6_IJNS7_ILi192EEENS7_ILi160EEENS7_ILi64EEEEEELi64ENS_12float_e4m3_tEfNS_4arch4Sm90ELb0ELb0ELb0ELb1ELb0ELb1ELb0ELb1ELb1ELb1ELb1ELb0EEENS1_21CollectiveEpilogueFwdINS6_IJSA_SC_SB_EEES9_NS_10bfloat16_tESG_Li384ELb1ELb1ELb1ELb1EEENS1_36VarlenDynamicPersistentTileSchedulerILi192ELi160ELi384ELi128ELb1ELb1ELb1ELb0ELb1ELb1EEEEEEEEEvNT_6ParamsE,"aw",@nobits
	.sectionflags	@""
	.align	16
	.zero		1024


//--------------------- .nv.shared._ZN7cutlass13device_kernelIN5flash11enable_sm90INS1_16FlashAttnFwdSm90INS1_25CollectiveMainloopFwdSm90ILi2EN4cute5tupleIJNS5_1CILi1EEES8_S8_EEENS6_IJNS7_ILi192EEENS7_ILi160EEENS7_ILi64EEEEEELi64ENS_12float_e4m3_tEfNS_4arch4Sm90ELb0ELb1ELb0ELb0ELb0ELb0ELb0ELb1ELb1ELb1ELb1ELb0EEENS1_21CollectiveEpilogueFwdINS6_IJSA_SC_SB_EEES9_NS_10bfloat16_tESG_Li384ELb0ELb1ELb1ELb1EEENS1_19SingleTileSchedulerILb0ELb1ELb1ELi192EEEEEEEEEvNT_6ParamsE --------------------------
	.section	.nv.shared._ZN7cutlass13device_kernelIN5flash11enable_sm90INS1_16FlashAttnFwdSm90INS1_25CollectiveMainloopFwdSm90ILi2EN4cute5tupleIJNS5_1CILi1EEES8_S8_EEENS6_IJNS7_ILi192EEENS7_ILi160EEENS7_ILi64EEEEEELi64ENS_12float_e4m3_tEfNS_4arch4Sm90ELb0ELb1ELb0ELb0ELb0ELb0ELb0ELb1ELb1ELb1ELb1ELb0EEENS1_21CollectiveEpilogueFwdINS6_IJSA_SC_SB_EEES9_NS_10bfloat16_tESG_Li384ELb0ELb1ELb1ELb1EEENS1_19SingleTileSchedulerILb0ELb1ELb1ELi192EEEEEEEEEvNT_6ParamsE,"aw",@nobits
	.sectionflags	@""
	.align	16
	.zero		1024


//--------------------- .nv.shared._ZN7cutlass13device_kernelIN5flash11enable_sm90INS1_16FlashAttnFwdSm90INS1_25CollectiveMainloopFwdSm90ILi2EN4cute5tupleIJNS5_1CILi1EEES8_S8_EEENS6_IJNS7_ILi192EEENS7_ILi160EEENS7_ILi64EEEEEELi64ENS_12float_e4m3_tEfNS_4arch4Sm90ELb0ELb1ELb0ELb1ELb0ELb0ELb0ELb1ELb1ELb1ELb1ELb0EEENS1_21CollectiveEpilogueFwdINS6_IJSA_SC_SB_EEES9_NS_10bfloat16_tESG_Li384ELb1ELb1ELb1ELb1EEENS1_36VarlenDynamicPersistentTileSchedulerILi192ELi160ELi384ELi128ELb1ELb1ELb1ELb1ELb0ELb1EEEEEEEEEvNT_6ParamsE --------------------------
	.section	.nv.shared._ZN7cutlass13device_kernelIN5flash11enable_sm90INS1_16FlashAttnFwdSm90INS1_25CollectiveMainloopFwdSm90ILi2EN4cute5tupleIJNS5_1CILi1EEES8_S8_EEENS6_IJNS7_ILi192EEENS7_ILi160EEENS7_ILi64EEEEEELi64ENS_12float_e4m3_tEfNS_4arch4Sm90ELb0ELb1ELb0ELb1ELb0ELb0ELb0ELb1ELb1ELb1ELb1ELb0EEENS1_21CollectiveEpilogueFwdINS6_IJSA_SC_SB_EEES9_NS_10bfloat16_tESG_Li384ELb1ELb1ELb1ELb1EEENS1_36VarlenDynamicPersistentTileSchedulerILi192ELi160ELi384ELi128ELb1ELb1ELb1ELb1ELb0ELb1EEEEEEEEEvNT_6ParamsE,"aw",@nobits
	.sectionflags	@""
	.align	16
	.zero		1024


//--------------------- .nv.shared._ZN7cutlass13device_kernelIN5flash11enable_sm90INS1_16FlashAttnFwdSm90INS1_25CollectiveMainloopFwdSm90ILi2EN4cute5tupleIJNS5_1CILi1EEES8_S8_EEENS6_IJNS7_ILi192EEENS7_ILi160EEENS7_ILi64EEEEEELi64ENS_12float_e4m3_tEfNS_4arch4Sm90ELb0ELb1ELb0ELb1ELb0ELb1ELb0ELb1ELb1ELb1ELb1ELb0EEENS1_21CollectiveEpilogueFwdINS6_IJSA_SC_SB_EEES9_NS_10bfloat16_tESG_Li384ELb1ELb1ELb1ELb1EEENS1_36VarlenDynamicPersistentTileSchedulerILi192ELi160ELi384ELi128ELb1ELb1ELb1ELb1ELb0ELb1EEEEEEEEEvNT_6ParamsE --------------------------
	.section	.nv.shared._ZN7cutlass13device_kernelIN5flash11enable_sm90INS1_16FlashAttnFwdSm90INS1_25CollectiveMainloopFwdSm90ILi2EN4cute5tupleIJNS5_1CILi1EEES8_S8_EEENS6_IJNS7_ILi192EEENS7_ILi160EEENS7_ILi64EEEEEELi64ENS_12float_e4m3_tEfNS_4arch4Sm90ELb0ELb1ELb0ELb1ELb0ELb1ELb0ELb1ELb1ELb1ELb1ELb0EEENS1_21CollectiveEpilogueFwdINS6_IJSA_SC_SB_EEES9_NS_10bfloat16_tESG_Li384ELb1ELb1ELb1ELb1EEENS1_36VarlenDynamicPersistentTileSchedulerILi192ELi160ELi384ELi128ELb1ELb1ELb1ELb1ELb0ELb1EEEEEEEEEvNT_6ParamsE,"aw",@nobits
	.sectionflags	@""
	.align	16
	.zero		1024


//--------------------- .nv.shared._ZN7cutlass13device_kernelIN5flash11enable_sm90INS1_16FlashAttnFwdSm90INS1_25CollectiveMainloopFwdSm90ILi2EN4cute5tupleIJNS5_1CILi1EEES8_S8_EEENS6_IJNS7_ILi192EEENS7_ILi160EEENS7_ILi64EEEEEELi64ENS_12float_e4m3_tEfNS_4arch4Sm90ELb1ELb0ELb0ELb0ELb0ELb0ELb0ELb1ELb1ELb1ELb1ELb0EEENS1_21CollectiveEpilogueFwdINS6_IJSA_SC_SB_EEES9_NS_10bfloat16_tESG_Li384ELb0ELb1ELb1ELb1EEENS1_19SingleTileSchedulerILb0ELb1ELb1ELi192EEEEEEEEEvNT_6ParamsE --------------------------
	.section	.nv.shared._ZN7cutlass13device_kernelIN5flash11enable_sm90INS1_16FlashAttnFwdSm90INS1_25CollectiveMainloopFwdSm90ILi2EN4cute5tupleIJNS5_1CILi1EEES8_S8_EEENS6_IJNS7_ILi192EEENS7_ILi160EEENS7_ILi64EEEEEELi64ENS_12float_e4m3_tEfNS_4arch4Sm90ELb1ELb0ELb0ELb0ELb0ELb0ELb0ELb1ELb1ELb1ELb1ELb0EEENS1_21CollectiveEpilogueFwdINS6_IJSA_SC_SB_EEES9_NS_10bfloat16_tESG_Li384ELb0ELb1ELb1ELb1EEENS1_19SingleTileSchedulerILb0ELb1ELb1ELi192EEEEEEEEEvNT_6ParamsE,"aw",@nobits
	.sectionflags	@""
	.align	16
	.zero		1024


//--------------------- .nv.shared._ZN7cutlass13device_kernelIN5flash11enable_sm90INS1_16FlashAttnFwdSm90INS1_25CollectiveMainloopFwdSm90ILi2EN4cute5tupleIJNS5_1CILi1EEES8_S8_EEENS6_IJNS7_ILi192EEENS7_ILi160EEENS7_ILi64EEEEEELi64ENS_12float_e4m3_tEfNS_4arch4Sm90ELb1ELb0ELb0ELb1ELb0ELb0ELb0ELb1ELb1ELb1ELb1ELb0EEENS1_21CollectiveEpilogueFwdINS6_IJSA_SC_SB_EEES9_NS_10bfloat16_tESG_Li384ELb1ELb1ELb1ELb1EEENS1_36VarlenDynamicPersistentTileSchedulerILi192ELi160ELi384ELi128ELb1ELb1ELb1ELb1ELb1ELb1EEEEEEEEEvNT_6ParamsE --------------------------
	.section	.nv.shared._ZN7cutlass13device_kernelIN5flash11enable_sm90INS1_16FlashAttnFwdSm90INS1_25CollectiveMainloopFwdSm90ILi2EN4cute5tupleIJNS5_1CILi1EEES8_S8_EEENS6_IJNS7_ILi192EEENS7_ILi160EEENS7_ILi64EEEEEELi64ENS_12float_e4m3_tEfNS_4arch4Sm90ELb1ELb0ELb0ELb1ELb0ELb0ELb0ELb1ELb1ELb1ELb1ELb0EEENS1_21CollectiveEpilogueFwdINS6_IJSA_SC_SB_EEES9_NS_10bfloat16_tESG_Li384ELb1ELb1ELb1ELb1EEENS1_36VarlenDynamicPersistentTileSchedulerILi192ELi160ELi384ELi128ELb1ELb1ELb1ELb1ELb1ELb1EEEEEEEEEvNT_6ParamsE,"aw",@nobits
	.sectionflags	@""
	.align	16
	.zero		1024


//--------------------- .nv.shared._ZN7cutlass13device_kernelIN5flash11enable_sm90INS1_16FlashAttnFwdSm90INS1_25CollectiveMainloopFwdSm90ILi2EN4cute5tupleIJNS5_1CILi1EEES8_S8_EEENS6_IJNS7_ILi192EEENS7_ILi160EEENS7_ILi64EEEEEELi64ENS_12float_e4m3_tEfNS_4arch4Sm90ELb1ELb0ELb0ELb1ELb0ELb1ELb0ELb1ELb1ELb1ELb1ELb0EEENS1_21CollectiveEpilogueFwdINS6_IJSA_SC_SB_EEES9_NS_10bfloat16_tESG_Li384ELb1ELb1ELb1ELb1EEENS1_36VarlenDynamicPersistentTileSchedulerILi192ELi160ELi384ELi128ELb1ELb1ELb1ELb1ELb1ELb1EEEEEEEEEvNT_6ParamsE --------------------------
	.section	.nv.shared._ZN7cutlass13device_kernelIN5flash11enable_sm90INS1_16FlashAttnFwdSm90INS1_25CollectiveMainloopFwdSm90ILi2EN4cute5tupleIJNS5_1CILi1EEES8_S8_EEENS6_IJNS7_ILi192EEENS7_ILi160EEENS7_ILi64EEEEEELi64ENS_12float_e4m3_tEfNS_4arch4Sm90ELb1ELb0ELb0ELb1ELb0ELb1ELb0ELb1ELb1ELb1ELb1ELb0EEENS1_21CollectiveEpilogueFwdINS6_IJSA_SC_SB_EEES9_NS_10bfloat16_tESG_Li384ELb1ELb1ELb1ELb1EEENS1_36VarlenDynamicPersistentTileSchedulerILi192ELi160ELi384ELi128ELb1ELb1ELb1ELb1ELb1ELb1EEEEEEEEEvNT_6ParamsE,"aw",@nobits
	.sectionflags	@""
	.align	16
	.zero		1024


//--------------------- .nv.constant0._ZN7cutlass13device_kernelIN5flash11enable_sm90INS1_16FlashAttnFwdSm90INS1_25CollectiveMainloopFwdSm90ILi2EN4cute5tupleIJNS5_1CILi1EEES8_S8_EEENS6_IJNS7_ILi128EEESA_NS7_ILi256EEEEEELi256ENS_12float_e4m3_tEfNS_4arch4Sm90ELb0ELb0ELb0ELb0ELb0ELb0ELb0ELb1ELb1ELb1ELb1ELb0EEENS1_21CollectiveEpilogueFwdINS6_IJSA_SB_SA_EEES9_NS_10bfloat16_tESF_Li256ELb0ELb1ELb1ELb1EEENS1_19SingleTileSchedulerILb0ELb1ELb1ELi128EEEEEEEEEvNT_6ParamsE --------------------------
	.section	.nv.constant0._ZN7cutlass13device_kernelIN5flash11enable_sm90INS1_16FlashAttnFwdSm90INS1_25CollectiveMainloopFwdSm90ILi2EN4cute5tupleIJNS5_1CILi1EEES8_S8_EEENS6_IJNS7_ILi128EEESA_NS7_ILi256EEEEEELi256ENS_12float_e4m3_tEfNS_4arch4Sm90ELb0ELb0ELb0ELb0ELb0ELb0ELb0ELb1ELb1ELb1ELb1ELb0EEENS1_21CollectiveEpilogueFwdINS6_IJSA_SB_SA_EEES9_NS_10bfloat16_tESF_Li256ELb0ELb1ELb1ELb1EEENS1_19SingleTileSchedulerILb0ELb1ELb1ELi128EEEEEEEEEvNT_6ParamsE,"a",@progbits
	.sectionflags	@""
	.align	4
.nv.constant0._ZN7cutlass13device_kernelIN5flash11enable_sm90INS1_16FlashAttnFwdSm90INS1_25CollectiveMainloopFwdSm90ILi2EN4cute5tupleIJNS5_1CILi1EEES8_S8_EEENS6_IJNS7_ILi128EEESA_NS7_ILi256EEEEEELi256ENS_12float_e4m3_tEfNS_4arch4Sm90ELb0ELb0ELb0ELb0ELb0ELb0ELb0ELb1ELb1ELb1ELb1ELb0EEENS1_21CollectiveEpilogueFwdINS6_IJSA_SB_SA_EEES9_NS_10bfloat16_tESF_Li256ELb0ELb1ELb1ELb1EEENS1_19SingleTileSchedulerILb0ELb1ELb1ELi128EEEEEEEEEvNT_6ParamsE:
	.zero		3200


//--------------------- .nv.constant0._ZN7cutlass13device_kernelIN5flash11enable_sm90INS1_16FlashAttnFwdSm90INS1_25CollectiveMainloopFwdSm90ILi2EN4cute5tupleIJNS5_1CILi1EEES8_S8_EEENS6_IJNS7_ILi128EEESA_NS7_ILi256EEEEEELi256ENS_12float_e4m3_tEfNS_4arch4Sm90ELb0ELb0ELb0ELb1ELb0ELb0ELb0ELb1ELb1ELb1ELb1ELb0EEENS1_21CollectiveEpilogueFwdINS6_IJSA_SB_SA_EEES9_NS_10bfloat16_tESF_Li256ELb1ELb1ELb1ELb1EEENS1_36VarlenDynamicPersistentTileSchedulerILi128ELi128ELi256ELi128ELb1ELb1ELb1ELb0ELb1ELb1EEEEEEEEEvNT_6ParamsE --------------------------
	.section	.nv.constant0._ZN7cutlass13device_kernelIN5flash11enable_sm90INS1_16FlashAttnFwdSm90INS1_25CollectiveMainloopFwdSm90ILi2EN4cute5tupleIJNS5_1CILi1EEES8_S8_EEENS6_IJNS7_ILi128EEESA_NS7_ILi256EEEEEELi256ENS_12float_e4m3_tEfNS_4arch4Sm90ELb0ELb0ELb0ELb1ELb0ELb0ELb0ELb1ELb1ELb1ELb1ELb0EEENS1_21CollectiveEpilogueFwdINS6_IJSA_SB_SA_EEES9_NS_10bfloat16_tESF_Li256ELb1ELb1ELb1ELb1EEENS1_36VarlenDynamicPersistentTileSchedulerILi128ELi128ELi256ELi128ELb1ELb1ELb1ELb0ELb1ELb1EEEEEEEEEvNT_6ParamsE,"a",@progbits
	.sectionflags	@""
	.align	4
.nv.constant0._ZN7cutlass13device_kernelIN5flash11enable_sm90INS1_16FlashAttnFwdSm90INS1_25CollectiveMainloopFwdSm90ILi2EN4cute5tupleIJNS5_1CILi1EEES8_S8_EEENS6_IJNS7_ILi128EEESA_NS7_ILi256EEEEEELi256ENS_12float_e4m3_tEfNS_4arch4Sm90ELb0ELb0ELb0ELb1ELb0ELb0ELb0ELb1ELb1ELb1ELb1ELb0EEENS1_21CollectiveEpilogueFwdINS6_IJSA_SB_SA_EEES9_NS_10bfloat16_tESF_Li256ELb1ELb1ELb1ELb1EEENS1_36VarlenDynamicPersistentTileSchedulerILi128ELi128ELi256ELi128ELb1ELb1ELb1ELb0ELb1ELb1EEEEEEEEEvNT_6ParamsE:
	.zero		3328


//--------------------- .nv.constant0._ZN7cutlass13device_kernelIN5flash11enable_sm90INS1_16FlashAttnFwdSm90INS1_25CollectiveMainloopFwdSm90ILi2EN4cute5tupleIJNS5_1CILi1EEES8_S8_EEENS6_IJNS7_ILi128EEESA_NS7_ILi256EEEEEELi256ENS_12float_e4m3_tEfNS_4arch4Sm90ELb0ELb0ELb0ELb1ELb0ELb1ELb0ELb1ELb1ELb1ELb1ELb0EEENS1_21CollectiveEpilogueFwdINS6_IJSA_SB_SA_EEES9_NS_10bfloat16_tESF_Li256ELb1ELb1ELb1ELb1EEENS1_36VarlenDynamicPersistentTileSchedulerILi128ELi128ELi256ELi128ELb1ELb1ELb1ELb0ELb1ELb1EEEEEEEEEvNT_6ParamsE --------------------------
	.section	.nv.constant0._ZN7cutlass13device_kernelIN5flash11enable_sm90INS1_16FlashAttnFwdSm90INS1_25CollectiveMainloopFwdSm90ILi2EN4cute5tupleIJNS5_1CILi1EEES8_S8_EEENS6_IJNS7_ILi128EEESA_NS7_ILi256EEEEEELi256ENS_12float_e4m3_tEfNS_4arch4Sm90ELb0ELb0ELb0ELb1ELb0ELb1ELb0ELb1ELb1ELb1ELb1ELb0EEENS1_21CollectiveEpilogueFwdINS6_IJSA_SB_SA_EEES9_NS_10bfloat16_tESF_Li256ELb1ELb1ELb1ELb1EEENS1_36VarlenDynamicPersistentTileSchedulerILi128ELi128ELi256ELi128ELb1ELb1ELb1ELb0ELb1ELb1EEEEEEEEEvNT_6ParamsE,"a",@progbits
	.sectionflags	@""
	.align	4
.nv.constant0._ZN7cutlass13device_kernelIN5flash11enable_sm90INS1_16FlashAttnFwdSm90INS1_25CollectiveMainloopFwdSm90ILi2EN4cute5tupleIJNS5_1CILi1EEES8_S8_EEENS6_IJNS7_ILi128EEESA_NS7_ILi256EEEEEELi256ENS_12float_e4m3_tEfNS_4arch4Sm90ELb0ELb0ELb0ELb1ELb0ELb1ELb0ELb1ELb1ELb1ELb1ELb0EEENS1_21CollectiveEpilogueFwdINS6_IJSA_SB_SA_EEES9_NS_10bfloat16_tESF_Li256ELb1ELb1ELb1ELb1EEENS1_36VarlenDynamicPersistentTileSchedulerILi128ELi128ELi256ELi128ELb1ELb1ELb1ELb0ELb1ELb1EEEEEEEEEvNT_6ParamsE:
	.zero		3328


//--------------------- .nv.constant0._ZN7cutlass13device_kernelIN5flash11enable_sm90INS1_16FlashAttnFwdSm90INS1_25CollectiveMainloopFwdSm90ILi2EN4cute5tupleIJNS5_1CILi1EEES8_S8_EEENS6_IJNS7_ILi128EEENS7_ILi64EEENS7_ILi256EEEEEELi256ENS_12float_e4m3_tEfNS_4arch4Sm90ELb0ELb1ELb0ELb0ELb0ELb0ELb0ELb1ELb1ELb1ELb1ELb0EEENS1_21CollectiveEpilogueFwdINS6_IJSA_SC_SB_EEES9_NS_10bfloat16_tESG_Li256ELb0ELb1ELb1ELb1EEENS1_19SingleTileSchedulerILb0ELb1ELb1ELi128EEEEEEEEEvNT_6ParamsE --------------------------
	.section	.nv.constant0._ZN7cutlass13device_kernelIN5flash11enable_sm90INS1_16FlashAttnFwdSm90INS1_25CollectiveMainloopFwdSm90ILi2EN4cute5tupleIJNS5_1CILi1EEES8_S8_EEENS6_IJNS7_ILi128EEENS7_ILi64EEENS7_ILi256EEEEEELi256ENS_12float_e4m3_tEfNS_4arch4Sm90ELb0ELb1ELb0ELb0ELb0ELb0ELb0ELb1ELb1ELb1ELb1ELb0EEENS1_21CollectiveEpilogueFwdINS6_IJSA_SC_SB_EEES9_NS_10bfloat16_tESG_Li256ELb0ELb1ELb1ELb1EEENS1_19SingleTileSchedulerILb0ELb1ELb1ELi128EEEEEEEEEvNT_6ParamsE,"a",@progbits
	.sectionflags	@""
	.align	4
.nv.constant0._ZN7cutlass13device_kernelIN5flash11enable_sm90INS1_16FlashAttnFwdSm90INS1_25CollectiveMainloopFwdSm90ILi2EN4cute5tupleIJNS5_1CILi1EEES8_S8_EEENS6_IJNS7_ILi128EEENS7_ILi64EEENS7_ILi256EEEEEELi256ENS_12float_e4m3_tEfNS_4arch4Sm90ELb0ELb1ELb0ELb0ELb0ELb0ELb0ELb1ELb1ELb1ELb1ELb0EEENS1_21CollectiveEpilogueFwdINS6_IJSA_SC_SB_EEES9_NS_10bfloat16_tESG_Li256ELb0ELb1ELb1ELb1EEENS1_19SingleTileSchedulerILb0ELb1ELb1ELi128EEEEEEEEEvNT_6ParamsE:
	.zero		3200


//--------------------- .nv.constant0._ZN7cutlass13device_kernelIN5flash11enable_sm90INS1_16FlashAttnFwdSm90INS1_25CollectiveMainloopFwdSm90ILi2EN4cute5tupleIJNS5_1CILi1EEES8_S8_EEENS6_IJNS7_ILi128EEENS7_ILi64EEENS7_ILi256EEEEEELi256ENS_12float_e4m3_tEfNS_4arch4Sm90ELb0ELb1ELb0ELb1ELb0ELb0ELb0ELb1ELb1ELb1ELb1ELb0EEENS1_21CollectiveEpilogueFwdINS6_IJSA_SC_SB_EEES9_NS_10bfloat16_tESG_Li256ELb1ELb1ELb1ELb1EEENS1_36VarlenDynamicPersistentTileSchedulerILi128ELi64ELi256ELi128ELb1ELb1ELb1ELb1ELb0ELb1EEEEEEEEEvNT_6ParamsE --------------------------
	.section	.nv.constant0._ZN7cutlass13device_kernelIN5flash11enable_sm90INS1_16FlashAttnFwdSm90INS1_25CollectiveMainloopFwdSm90ILi2EN4cute5tupleIJNS5_1CILi1EEES8_S8_EEENS6_IJNS7_ILi128EEENS7_ILi64EEENS7_ILi256EEEEEELi256ENS_12float_e4m3_tEfNS_4arch4Sm90ELb0ELb1ELb0ELb1ELb0ELb0ELb0ELb1ELb1ELb1ELb1ELb0EEENS1_21CollectiveEpilogueFwdINS6_IJSA_SC_SB_EEES9_NS_10bfloat16_tESG_Li256ELb1ELb1ELb1ELb1EEENS1_36VarlenDynamicPersistentTileSchedulerILi128ELi64ELi256ELi128ELb1ELb1ELb1ELb1ELb0ELb1EEEEEEEEEvNT_6ParamsE,"a",@progbits
	.sectionflags	@""
	.align	4
.nv.constant0._ZN7cutlass13device_kernelIN5flash11enable_sm90INS1_16FlashAttnFwdSm90INS1_25CollectiveMainloopFwdSm90ILi2EN4cute5tupleIJNS5_1CILi1EEES8_S8_EEENS6_IJNS7_ILi128EEENS7_ILi64EEENS7_ILi256EEEEEELi256ENS_12float_e4m3_tEfNS_4arch4Sm90ELb0ELb1ELb0ELb1ELb0ELb0ELb0ELb1ELb1ELb1ELb1ELb0EEENS1_21CollectiveEpilogueFwdINS6_IJSA_SC_SB_EEES9_NS_10bfloat16_tESG_Li256ELb1ELb1ELb1ELb1EEENS1_36VarlenDynamicPersistentTileSchedulerILi128ELi64ELi256ELi128ELb1ELb1ELb1ELb1ELb0ELb1EEEEEEEEEvNT_6ParamsE:
	.zero		3328


//--------------------- .nv.constant0._ZN7cutlass13device_kernelIN5flash11enable_sm90INS1_16FlashAttnFwdSm90INS1_25CollectiveMainloopFwdSm90ILi2EN4cute5tupleIJNS5_1CILi1EEES8_S8_EEENS6_IJNS7_ILi128EEENS7_ILi64EEENS7_ILi256EEEEEELi256ENS_12float_e4m3_tEfNS_4arch4Sm90ELb0ELb1ELb0ELb1ELb0ELb1ELb0ELb1ELb1ELb1ELb1ELb0EEENS1_21CollectiveEpilogueFwdINS6_IJSA_SC_SB_EEES9_NS_10bfloat16_tESG_Li256ELb1ELb1ELb1ELb1EEENS1_36VarlenDynamicPersistentTileSchedulerILi128ELi64ELi256ELi128ELb1ELb1ELb1ELb1ELb0ELb1EEEEEEEEEvNT_6ParamsE --------------------------
	.section	.nv.constant0._ZN7cutlass13device_kernelIN5flash11enable_sm90INS1_16FlashAttnFwdSm90INS1_25CollectiveMainloopFwdSm90ILi2EN4cute5tupleIJNS5_1CILi1EEES8_S8_EEENS6_IJNS7_ILi128EEENS7_ILi64EEENS7_ILi256EEEEEELi256ENS_12float_e4m3_tEfNS_4arch4Sm90ELb0ELb1ELb0ELb1ELb0ELb1ELb0ELb1ELb1ELb1ELb1ELb0EEENS1_21CollectiveEpilogueFwdINS6_IJSA_SC_SB_EEES9_NS_10bfloat16_tESG_Li256ELb1ELb1ELb1ELb1EEENS1_36VarlenDynamicPersistentTileSchedulerILi128ELi64ELi256ELi128ELb1ELb1ELb1ELb1ELb0ELb1EEEEEEEEEvNT_6ParamsE,"a",@progbits
	.sectionflags	@""
	.align	4
.nv.constant0._ZN7cutlass13device_kernelIN5flash11enable_sm90INS1_16FlashAttnFwdSm90INS1_25CollectiveMainloopFwdSm90ILi2EN4cute5tupleIJNS5_1CILi1EEES8_S8_EEENS6_IJNS7_ILi128EEENS7_ILi64EEENS7_ILi256EEEEEELi256ENS_12float_e4m3_tEfNS_4arch4Sm90ELb0ELb1ELb0ELb1ELb0ELb1ELb0ELb1ELb1ELb1ELb1ELb0EEENS1_21CollectiveEpilogueFwdINS6_IJSA_SC_SB_EEES9_NS_10bfloat16_tESG_Li256ELb1ELb1ELb1ELb1EEENS1_36VarlenDynamicPersistentTileSchedulerILi128ELi64ELi256ELi128ELb1ELb1ELb1ELb1ELb0ELb1EEEEEEEEEvNT_6ParamsE:
	.zero		3328


//--------------------- .nv.constant0._ZN7cutlass13device_kernelIN5flash11enable_sm90INS1_16FlashAttnFwdSm90INS1_25CollectiveMainloopFwdSm90ILi2EN4cute5tupleIJNS5_1CILi1EEES8_S8_EEENS6_IJNS7_ILi128EEESA_NS7_ILi256EEEEEELi256ENS_12float_e4m3_tEfNS_4arch4Sm90ELb1ELb0ELb0ELb0ELb0ELb0ELb0ELb1ELb1ELb1ELb1ELb0EEENS1_21CollectiveEpilogueFwdINS6_IJSA_SB_SA_EEES9_NS_10bfloat16_tESF_Li256ELb0ELb1ELb1ELb1EEENS1_19SingleTileSchedulerILb0ELb1ELb1ELi128EEEEEEEEEvNT_6ParamsE --------------------------
	.section	.nv.constant0._ZN7cutlass13device_kernelIN5flash11enable_sm90INS1_16FlashAttnFwdSm90INS1_25CollectiveMainloopFwdSm90ILi2EN4cute5tupleIJNS5_1CILi1EEES8_S8_EEENS6_IJNS7_ILi128EEESA_NS7_ILi256EEEEEELi256ENS_12float_e4m3_tEfNS_4arch4Sm90ELb1ELb0ELb0ELb0ELb0ELb0ELb0ELb1ELb1ELb1ELb1ELb0EEENS1_21CollectiveEpilogueFwdINS6_IJSA_SB_SA_EEES9_NS_10bfloat16_tESF_Li256ELb0ELb1ELb1ELb1EEENS1_19SingleTileSchedulerILb0ELb1ELb1ELi128EEEEEEEEEvNT_6ParamsE,"a",@progbits
	.sectionflags	@""
	.align	4
.nv.constant0._ZN7cutlass13device_kernelIN5flash11enable_sm90INS1_16FlashAttnFwdSm90INS1_25CollectiveMainloopFwdSm90ILi2EN4cute5tupleIJNS5_1CILi1EEES8_S8_EEENS6_IJNS7_ILi128EEESA_NS7_ILi256EEEEEELi256ENS_12float_e4m3_tEfNS_4arch4Sm90ELb1ELb0ELb0ELb0ELb0ELb0ELb0ELb1ELb1ELb1ELb1ELb0EEENS1_21CollectiveEpilogueFwdINS6_IJSA_SB_SA_EEES9_NS_10bfloat16_tESF_Li256ELb0ELb1ELb1ELb1EEENS1_19SingleTileSchedulerILb0ELb1ELb1ELi128EEEEEEEEEvNT_6ParamsE:
	.zero		3200


//--------------------- .nv.constant0._ZN7cutlass13device_kernelIN5flash11enable_sm90INS1_16FlashAttnFwdSm90INS1_25CollectiveMainloopFwdSm90ILi2EN4cute5tupleIJNS5_1CILi1EEES8_S8_EEENS6_IJNS7_ILi128EEESA_NS7_ILi256EEEEEELi256ENS_12float_e4m3_tEfNS_4arch4Sm90ELb1ELb0ELb0ELb1ELb0ELb0ELb0ELb1ELb1ELb1ELb1ELb0EEENS1_21CollectiveEpilogueFwdINS6_IJSA_SB_SA_EEES9_NS_10bfloat16_tESF_Li256ELb1ELb1ELb1ELb1EEENS1_36VarlenDynamicPersistentTileSchedulerILi128ELi128ELi256ELi128ELb1ELb1ELb1ELb1ELb1ELb1EEEEEEEEEvNT_6ParamsE --------------------------
	.section	.nv.constant0._ZN7cutlass13device_kernelIN5flash11enable_sm90INS1_16FlashAttnFwdSm90INS1_25CollectiveMainloopFwdSm90ILi2EN4cute5tupleIJNS5_1CILi1EEES8_S8_EEENS6_IJNS7_ILi128EEESA_NS7_ILi256EEEEEELi256ENS_12float_e4m3_tEfNS_4arch4Sm90ELb1ELb0ELb0ELb1ELb0ELb0ELb0ELb1ELb1ELb1ELb1ELb0EEENS1_21CollectiveEpilogueFwdINS6_IJSA_SB_SA_EEES9_NS_10bfloat16_tESF_Li256ELb1ELb1ELb1ELb1EEENS1_36VarlenDynamicPersistentTileSchedulerILi128ELi128ELi256ELi128ELb1ELb1ELb1ELb1ELb1ELb1EEEEEEEEEvNT_6ParamsE,"a",@progbits
	.sectionflags	@""
	.align	4
.nv.constant0._ZN7cutlass13device_kernelIN5flash11enable_sm90INS1_16FlashAttnFwdSm90INS1_25CollectiveMainloopFwdSm90ILi2EN4cute5tupleIJNS5_1CILi1EEES8_S8_EEENS6_IJNS7_ILi128EEESA_NS7_ILi256EEEEEELi256ENS_12float_e4m3_tEfNS_4arch4Sm90ELb1ELb0ELb0ELb1ELb0ELb0ELb0ELb1ELb1ELb1ELb1ELb0EEENS1_21CollectiveEpilogueFwdINS6_IJSA_SB_SA_EEES9_NS_10bfloat16_tESF_Li256ELb1ELb1ELb1ELb1EEENS1_36VarlenDynamicPersistentTileSchedulerILi128ELi128ELi256ELi128ELb1ELb1ELb1ELb1ELb1ELb1EEEEEEEEEvNT_6ParamsE:
	.zero		3328


//--------------------- .nv.constant0._ZN7cutlass13device_kernelIN5flash11enable_sm90INS1_16FlashAttnFwdSm90INS1_25CollectiveMainloopFwdSm90ILi2EN4cute5tupleIJNS5_1CILi1EEES8_S8_EEENS6_IJNS7_ILi128EEESA_NS7_ILi256EEEEEELi256ENS_12float_e4m3_tEfNS_4arch4Sm90ELb1ELb0ELb0ELb1ELb0ELb1ELb0ELb1ELb1ELb1ELb1ELb0EEENS1_21CollectiveEpilogueFwdINS6_IJSA_SB_SA_EEES9_NS_10bfloat16_tESF_Li256ELb1ELb1ELb1ELb1EEENS1_36VarlenDynamicPersistentTileSchedulerILi128ELi128ELi256ELi128ELb1ELb1ELb1ELb1ELb1ELb1EEEEEEEEEvNT_6ParamsE --------------------------
	.section	.nv.constant0._ZN7cutlass13device_kernelIN5flash11enable_sm90INS1_16FlashAttnFwdSm90INS1_25CollectiveMainloopFwdSm90ILi2EN4cute5tupleIJNS5_1CILi1EEES8_S8_EEENS6_IJNS7_ILi128EEESA_NS7_ILi256EEEEEELi256ENS_12float_e4m3_tEfNS_4arch4Sm90ELb1ELb0ELb0ELb1ELb0ELb1ELb0ELb1ELb1ELb1ELb1ELb0EEENS1_21CollectiveEpilogueFwdINS6_IJSA_SB_SA_EEES9_NS_10bfloat16_tESF_Li256ELb1ELb1ELb1ELb1EEENS1_36VarlenDynamicPersistentTileSchedulerILi128ELi128ELi256ELi128ELb1ELb1ELb1ELb1ELb1ELb1EEEEEEEEEvNT_6ParamsE,"a",@progbits
	.sectionflags	@""
	.align	4
.nv.constant0._ZN7cutlass13device_kernelIN5flash11enable_sm90INS1_16FlashAttnFwdSm90INS1_25CollectiveMainloopFwdSm90ILi2EN4cute5tupleIJNS5_1CILi1EEES8_S8_EEENS6_IJNS7_ILi128EEESA_NS7_ILi256EEEEEELi256ENS_12float_e4m3_tEfNS_4arch4Sm90ELb1ELb0ELb0ELb1ELb0ELb1ELb0ELb1ELb1ELb1ELb1ELb0EEENS1_21CollectiveEpilogueFwdINS6_IJSA_SB_SA_EEES9_NS_10bfloat16_tESF_Li256ELb1ELb1ELb1ELb1EEENS1_36VarlenDynamicPersistentTileSchedulerILi128ELi128ELi256ELi128ELb1ELb1ELb1ELb1ELb1ELb1EEEEEEEEEvNT_6ParamsE:
	.zero		3328


//--------------------- .nv.constant0._ZN7cutlass13device_kernelIN5flash11enable_sm90INS1_16FlashAttnFwdSm90INS1_25CollectiveMainloopFwdSm90ILi2EN4cute5tupleIJNS5_1CILi1EEES8_S8_EEENS6_IJNS7_ILi128EEENS7_ILi160EEENS7_ILi192EEEEEELi192ENS_12float_e4m3_tEfNS_4arch4Sm90ELb0ELb0ELb0ELb0ELb0ELb0ELb0ELb1ELb1ELb1ELb1ELb0EEENS1_21CollectiveEpilogueFwdINS6_IJSA_SC_SB_EEES9_NS_10bfloat16_tESG_Li256ELb0ELb1ELb1ELb1EEENS1_19SingleTileSchedulerILb0ELb1ELb1ELi128EEEEEEEEEvNT_6ParamsE --------------------------
	.section	.nv.constant0._ZN7cutlass13device_kernelIN5flash11enable_sm90INS1_16FlashAttnFwdSm90INS1_25CollectiveMainloopFwdSm90ILi2EN4cute5tupleIJNS5_1CILi1EEES8_S8_EEENS6_IJNS7_ILi128EEENS7_ILi160EEENS7_ILi192EEEEEELi192ENS_12float_e4m3_tEfNS_4arch4Sm90ELb0ELb0ELb0ELb0ELb0ELb0ELb0ELb1ELb1ELb1ELb1ELb0EEENS1_21CollectiveEpilogueFwdINS6_IJSA_SC_SB_EEES9_NS_10bfloat16_tESG_Li256ELb0ELb1ELb1ELb1EEENS1_19SingleTileSchedulerILb0ELb1ELb1ELi128EEEEEEEEEvNT_6ParamsE,"a",@progbits
	.sectionflags	@""
	.align	4
.nv.constant0._ZN7cutlass13device_kernelIN5flash11enable_sm90INS1_16FlashAttnFwdSm90INS1_25CollectiveMainloopFwdSm90ILi2EN4cute5tupleIJNS5_1CILi1EEES8_S8_EEENS6_IJNS7_ILi128EEENS7_ILi160EEENS7_ILi192EEEEEELi192ENS_12float_e4m3_tEfNS_4arch4Sm90ELb0ELb0ELb0ELb0ELb0ELb0ELb0ELb1ELb1ELb1ELb1ELb0EEENS1_21CollectiveEpilogueFwdINS6_IJSA_SC_SB_EEES9_NS_10bfloat16_tESG_Li256ELb0ELb1ELb1ELb1EEENS1_19SingleTileSchedulerILb0ELb1ELb1ELi128EEEEEEEEEvNT_6ParamsE:
	.zero		3200


//--------------------- .nv.constant0._ZN7cutlass13device_kernelIN5flash11enable_sm90INS1_16FlashAttnFwdSm90INS1_25CollectiveMainloopFwdSm90ILi2EN4cute5tupleIJNS5_1CILi1EEES8_S8_EEENS6_IJNS7_ILi128EEENS7_ILi160EEENS7_ILi192EEEEEELi192ENS_12float_e4m3_tEfNS_4arch4Sm90ELb0ELb0ELb0ELb1ELb0ELb0ELb0ELb1ELb1ELb1ELb1ELb0EEENS1_21CollectiveEpilogueFwdINS6_IJSA_SC_SB_EEES9_NS_10bfloat16_tESG_Li256ELb1ELb1ELb1ELb1EEENS1_36VarlenDynamicPersistentTileSchedulerILi128ELi160ELi256ELi128ELb1ELb1ELb1ELb0ELb1ELb1EEEEEEEEEvNT_6ParamsE --------------------------
	.section	.nv.constant0._ZN7cutlass13device_kernelIN5flash11enable_sm90INS1_16FlashAttnFwdSm90INS1_25CollectiveMainloopFwdSm90ILi2EN4cute5tupleIJNS5_1CILi1EEES8_S8_EEENS6_IJNS7_ILi128EEENS7_ILi160EEENS7_ILi192EEEEEELi192ENS_12float_e4m3_tEfNS_4arch4Sm90ELb0ELb0ELb0ELb1ELb0ELb0ELb0ELb1ELb1ELb1ELb1ELb0EEENS1_21CollectiveEpilogueFwdINS6_IJSA_SC_SB_EEES9_NS_10bfloat16_tESG_Li256ELb1ELb1ELb1ELb1EEENS1_36VarlenDynamicPersistentTileSchedulerILi128ELi160ELi256ELi128ELb1ELb1ELb1ELb0ELb1ELb1EEEEEEEEEvNT_6ParamsE,"a",@progbits
	.sectionflags	@""
	.align	4
.nv.constant0._ZN7cutlass13device_kernelIN5flash11enable_sm90INS1_16FlashAttnFwdSm90INS1_25CollectiveMainloopFwdSm90ILi2EN4cute5tupleIJNS5_1CILi1EEES8_S8_EEENS6_IJNS7_ILi128EEENS7_ILi160EEENS7_ILi192EEEEEELi192ENS_12float_e4m3_tEfNS_4arch4Sm90ELb0ELb0ELb0ELb1ELb0ELb0ELb0ELb1ELb1ELb1ELb1ELb0EEENS1_21CollectiveEpilogueFwdINS6_IJSA_SC_SB_EEES9_NS_10bfloat16_tESG_Li256ELb1ELb1ELb1ELb1EEENS1_36VarlenDynamicPersistentTileSchedulerILi128ELi160ELi256ELi128ELb1ELb1ELb1ELb0ELb1ELb1EEEEEEEEEvNT_6ParamsE:
	.zero		3328


//--------------------- .nv.constant0._ZN7cutlass13device_kernelIN5flash11enable_sm90INS1_16FlashAttnFwdSm90INS1_25CollectiveMainloopFwdSm90ILi2EN4cute5tupleIJNS5_1CILi1EEES8_S8_EEENS6_IJNS7_ILi128EEENS7_ILi160EEENS7_ILi192EEEEEELi192ENS_12float_e4m3_tEfNS_4arch4Sm90ELb0ELb0ELb0ELb1ELb0ELb1ELb0ELb1ELb1ELb1ELb1ELb0EEENS1_21CollectiveEpilogueFwdINS6_IJSA_SC_SB_EEES9_NS_10bfloat16_tESG_Li256ELb1ELb1ELb1ELb1EEENS1_36VarlenDynamicPersistentTileSchedulerILi128ELi160ELi256ELi128ELb1ELb1ELb1ELb0ELb1ELb1EEEEEEEEEvNT_6ParamsE --------------------------
	.section	.nv.constant0._ZN7cutlass13device_kernelIN5flash11enable_sm90INS1_16FlashAttnFwdSm90INS1_25CollectiveMainloopFwdSm90ILi2EN4cute5tupleIJNS5_1CILi1EEES8_S8_EEENS6_IJNS7_ILi128EEENS7_ILi160EEENS7_ILi192EEEEEELi192ENS_12float_e4m3_tEfNS_4arch4Sm90ELb0ELb0ELb0ELb1ELb0ELb1ELb0ELb1ELb1ELb1ELb1ELb0EEENS1_21CollectiveEpilogueFwdINS6_IJSA_SC_SB_EEES9_NS_10bfloat16_tESG_Li256ELb1ELb1ELb1ELb1EEENS1_36VarlenDynamicPersistentTileSchedulerILi128ELi160ELi256ELi128ELb1ELb1ELb1ELb0ELb1ELb1EEEEEEEEEvNT_6ParamsE,"a",@progbits
	.sectionflags	@""
	.align	4
.nv.constant0._ZN7cutlass13device_kernelIN5flash11enable_sm90INS1_16FlashAttnFwdSm90INS1_25CollectiveMainloopFwdSm90ILi2EN4cute5tupleIJNS5_1CILi1EEES8_S8_EEENS6_IJNS7_ILi128EEENS7_ILi160EEENS7_ILi192EEEEEELi192ENS_12float_e4m3_tEfNS_4arch4Sm90ELb0ELb0ELb0ELb1ELb0ELb1ELb0ELb1ELb1ELb1ELb1ELb0EEENS1_21CollectiveEpilogueFwdINS6_IJSA_SC_SB_EEES9_NS_10bfloat16_tESG_Li256ELb1ELb1ELb1ELb1EEENS1_36VarlenDynamicPersistentTileSchedulerILi128ELi160ELi256ELi128ELb1ELb1ELb1ELb0ELb1ELb1EEEEEEEEEvNT_6ParamsE:
	.zero		3328


//--------------------- .nv.constant0._ZN7cutlass13device_kernelIN5flash11enable_sm90INS1_16FlashAttnFwdSm90INS1_25CollectiveMainloopFwdSm90ILi2EN4cute5tupleIJNS5_1CILi1EEES8_S8_EEENS6_IJNS7_ILi128EEENS7_ILi160EEENS7_ILi192EEEEEELi192ENS_12float_e4m3_tEfNS_4arch4Sm90ELb0ELb1ELb0ELb0ELb0ELb0ELb0ELb1ELb1ELb1ELb1ELb0EEENS1_21CollectiveEpilogueFwdINS6_IJSA_SC_SB_EEES9_NS_10bfloat16_tESG_Li256ELb0ELb1ELb1ELb1EEENS1_19SingleTileSchedulerILb0ELb1ELb1ELi128EEEEEEEEEvNT_6ParamsE --------------------------
	.section	.nv.constant0._ZN7cutlass13device_kernelIN5flash11enable_sm90INS1_16FlashAttnFwdSm90INS1_25CollectiveMainloopFwdSm90ILi2EN4cute5tupleIJNS5_1CILi1EEES8_S8_EEENS6_IJNS7_ILi128EEENS7_ILi160EEENS7_ILi192EEEEEELi192ENS_12float_e4m3_tEfNS_4arch4Sm90ELb0ELb1ELb0ELb0ELb0ELb0ELb0ELb1ELb1ELb1ELb1ELb0EEENS1_21CollectiveEpilogueFwdINS6_IJSA_SC_SB_EEES9_NS_10bfloat16_tESG_Li256ELb0ELb1ELb1ELb1EEENS1_19SingleTileSchedulerILb0ELb1ELb1ELi128EEEEEEEEEvNT_6ParamsE,"a",@progbits
	.sectionflags	@""
	.align	4
.nv.constant0._ZN7cutlass13device_kernelIN5flash11enable_sm90INS1_16FlashAttnFwdSm90INS1_25CollectiveMainloopFwdSm90ILi2EN4cute5tupleIJNS5_1CILi1EEES8_S8_EEENS6_IJNS7_ILi128EEENS7_ILi160EEENS7_ILi192EEEEEELi192ENS_12float_e4m3_tEfNS_4arch4Sm90ELb0ELb1ELb0ELb0ELb0ELb0ELb0ELb1ELb1ELb1ELb1ELb0EEENS1_21CollectiveEpilogueFwdINS6_IJSA_SC_SB_EEES9_NS_10bfloat16_tESG_Li256ELb0ELb1ELb1ELb1EEENS1_19SingleTileSchedulerILb0ELb1ELb1ELi128EEEEEEEEEvNT_6ParamsE:
	.zero		3200


//--------------------- .nv.constant0._ZN7cutlass13device_kernelIN5flash11enable_sm90INS1_16FlashAttnFwdSm90INS1_25CollectiveMainloopFwdSm90ILi2EN4cute5tupleIJNS5_1CILi1EEES8_S8_EEENS6_IJNS7_ILi128EEENS7_ILi160EEENS7_ILi192EEEEEELi192ENS_12float_e4m3_tEfNS_4arch4Sm90ELb0ELb1ELb0ELb1ELb0ELb0ELb0ELb1ELb1ELb1ELb1ELb0EEENS1_21CollectiveEpilogueFwdINS6_IJSA_SC_SB_EEES9_NS_10bfloat16_tESG_Li256ELb1ELb1ELb1ELb1EEENS1_36VarlenDynamicPersistentTileSchedulerILi128ELi160ELi256ELi128ELb1ELb1ELb1ELb1ELb0ELb1EEEEEEEEEvNT_6ParamsE --------------------------
	.section	.nv.constant0._ZN7cutlass13device_kernelIN5flash11enable_sm90INS1_16FlashAttnFwdSm90INS1_25CollectiveMainloopFwdSm90ILi2EN4cute5tupleIJNS5_1CILi1EEES8_S8_EEENS6_IJNS7_ILi128EEENS7_ILi160EEENS7_ILi192EEEEEELi192ENS_12float_e4m3_tEfNS_4arch4Sm90ELb0ELb1ELb0ELb1ELb0ELb0ELb0ELb1ELb1ELb1ELb1ELb0EEENS1_21CollectiveEpilogueFwdINS6_IJSA_SC_SB_EEES9_NS_10bfloat16_tESG_Li256ELb1ELb1ELb1ELb1EEENS1_36VarlenDynamicPersistentTileSchedulerILi128ELi160ELi256ELi128ELb1ELb1ELb1ELb1ELb0ELb1EEEEEEEEEvNT_6ParamsE,"a",@progbits
	.sectionflags	@""
	.align	4
.nv.constant0._ZN7cutlass13device_kernelIN5flash11enable_sm90INS1_16FlashAttnFwdSm90INS1_25CollectiveMainloopFwdSm90ILi2EN4cute5tupleIJNS5_1CILi1EEES8_S8_EEENS6_IJNS7_ILi128EEENS7_ILi160EEENS7_ILi192EEEEEELi192ENS_12float_e4m3_tEfNS_4arch4Sm90ELb0ELb1ELb0ELb1ELb0ELb0ELb0ELb1ELb1ELb1ELb1ELb0EEENS1_21CollectiveEpilogueFwdINS6_IJSA_SC_SB_EEES9_NS_10bfloat16_tESG_Li256ELb1ELb1ELb1ELb1EEENS1_36VarlenDynamicPersistentTileSchedulerILi128ELi160ELi256ELi128ELb1ELb1ELb1ELb1ELb0ELb1EEEEEEEEEvNT_6ParamsE:
	.zero		3328


//--------------------- .nv.constant0._ZN7cutlass13device_kernelIN5flash11enable_sm90INS1_16FlashAttnFwdSm90INS1_25CollectiveMainloopFwdSm90ILi2EN4cute5tupleIJNS5_1CILi1EEES8_S8_EEENS6_IJNS7_ILi128EEENS7_ILi160EEENS7_ILi192EEEEEELi192ENS_12float_e4m3_tEfNS_4arch4Sm90ELb0ELb1ELb0ELb1ELb0ELb1ELb0ELb1ELb1ELb1ELb1ELb0EEENS1_21CollectiveEpilogueFwdINS6_IJSA_SC_SB_EEES9_NS_10bfloat16_tESG_Li256ELb1ELb1ELb1ELb1EEENS1_36VarlenDynamicPersistentTileSchedulerILi128ELi160ELi256ELi128ELb1ELb1ELb1ELb1ELb0ELb1EEEEEEEEEvNT_6ParamsE --------------------------
	.section	.nv.constant0._ZN7cutlass13device_kernelIN5flash11enable_sm90INS1_16FlashAttnFwdSm90INS1_25CollectiveMainloopFwdSm90ILi2EN4cute5tupleIJNS5_1CILi1EEES8_S8_EEENS6_IJNS7_ILi128EEENS7_ILi160EEENS7_ILi192EEEEEELi192ENS_12float_e4m3_tEfNS_4arch4Sm90ELb0ELb1ELb0ELb1ELb0ELb1ELb0ELb1ELb1ELb1ELb1ELb0EEENS1_21CollectiveEpilogueFwdINS6_IJSA_SC_SB_EEES9_NS_10bfloat16_tESG_Li256ELb1ELb1ELb1ELb1EEENS1_36VarlenDynamicPersistentTileSchedulerILi128ELi160ELi256ELi128ELb1ELb1ELb1ELb1ELb0ELb1EEEEEEEEEvNT_6ParamsE,"a",@progbits
	.sectionflags	@""
	.align	4
.nv.constant0._ZN7cutlass13device_kernelIN5flash11enable_sm90INS1_16FlashAttnFwdSm90INS1_25CollectiveMainloopFwdSm90ILi2EN4cute5tupleIJNS5_1CILi1EEES8_S8_EEENS6_IJNS7_ILi128EEENS7_ILi160EEENS7_ILi192EEEEEELi192ENS_12float_e4m3_tEfNS_4arch4Sm90ELb0ELb1ELb0ELb1ELb0ELb1ELb0ELb1ELb1ELb1ELb1ELb0EEENS1_21CollectiveEpilogueFwdINS6_IJSA_SC_SB_EEES9_NS_10bfloat16_tESG_Li256ELb1ELb1ELb1ELb1EEENS1_36VarlenDynamicPersistentTileSchedulerILi128ELi160ELi256ELi128ELb1ELb1ELb1ELb1ELb0ELb1EEEEEEEEEvNT_6ParamsE:
	.zero		3328


//--------------------- .nv.constant0._ZN7cutlass13device_kernelIN5flash11enable_sm90INS1_16FlashAttnFwdSm90INS1_25CollectiveMainloopFwdSm90ILi2EN4cute5tupleIJNS5_1CILi1EEES8_S8_EEENS6_IJNS7_ILi128EEENS7_ILi160EEENS7_ILi192EEEEEELi192ENS_12float_e4m3_tEfNS_4arch4Sm90ELb1ELb0ELb0ELb0ELb0ELb0ELb0ELb1ELb1ELb1ELb1ELb0EEENS1_21CollectiveEpilogueFwdINS6_IJSA_SC_SB_EEES9_NS_10bfloat16_tESG_Li256ELb0ELb1ELb1ELb1EEENS1_19SingleTileSchedulerILb0ELb1ELb1ELi128EEEEEEEEEvNT_6ParamsE --------------------------
	.section	.nv.constant0._ZN7cutlass13device_kernelIN5flash11enable_sm90INS1_16FlashAttnFwdSm90INS1_25CollectiveMainloopFwdSm90ILi2EN4cute5tupleIJNS5_1CILi1EEES8_S8_EEENS6_IJNS7_ILi128EEENS7_ILi160EEENS7_ILi192EEEEEELi192ENS_12float_e4m3_tEfNS_4arch4Sm90ELb1ELb0ELb0ELb0ELb0ELb0ELb0ELb1ELb1ELb1ELb1ELb0EEENS1_21CollectiveEpilogueFwdINS6_IJSA_SC_SB_EEES9_NS_10bfloat16_tESG_Li256ELb0ELb1ELb1ELb1EEENS1_19SingleTileSchedulerILb0ELb1ELb1ELi128EEEEEEEEEvNT_6ParamsE,"a",@progbits
	.sectionflags	@""
	.align	4
.nv.constant0._ZN7cutlass13device_kernelIN5flash11enable_sm90INS1_16FlashAttnFwdSm90INS1_25CollectiveMainloopFwdSm90ILi2EN4cute5tupleIJNS5_1CILi1EEES8_S8_EEENS6_IJNS7_ILi128EEENS7_ILi160EEENS7_ILi192EEEEEELi192ENS_12float_e4m3_tEfNS_4arch4Sm90ELb1ELb0ELb0ELb0ELb0ELb0ELb0ELb1ELb1ELb1ELb1ELb0EEENS1_21CollectiveEpilogueFwdINS6_IJSA_SC_SB_EEES9_NS_10bfloat16_tESG_Li256ELb0ELb1ELb1ELb1EEENS1_19SingleTileSchedulerILb0ELb1ELb1ELi128EEEEEEEEEvNT_6ParamsE:
	.zero		3200


//--------------------- .nv.constant0._ZN7cutlass13device_kernelIN5flash11enable_sm90INS1_16FlashAttnFwdSm90INS1_25CollectiveMainloopFwdSm90ILi2EN4cute5tupleIJNS5_1CILi1EEES8_S8_EEENS6_IJNS7_ILi128EEENS7_ILi160EEENS7_ILi192EEEEEELi192ENS_12float_e4m3_tEfNS_4arch4Sm90ELb1ELb0ELb0ELb1ELb0ELb0ELb0ELb1ELb1ELb1ELb1ELb0EEENS1_21CollectiveEpilogueFwdINS6_IJSA_SC_SB_EEES9_NS_10bfloat16_tESG_Li256ELb1ELb1ELb1ELb1EEENS1_36VarlenDynamicPersistentTileSchedulerILi128ELi160ELi256ELi128ELb1ELb1ELb1ELb1ELb1ELb1EEEEEEEEEvNT_6ParamsE --------------------------
	.section	.nv.constant0._ZN7cutlass13device_kernelIN5flash11enable_sm90INS1_16FlashAttnFwdSm90INS1_25CollectiveMainloopFwdSm90ILi2EN4cute5tupleIJNS5_1CILi1EEES8_S8_EEENS6_IJNS7_ILi128EEENS7_ILi160EEENS7_ILi192EEEEEELi192ENS_12float_e4m3_tEfNS_4arch4Sm90ELb1ELb0ELb0ELb1ELb0ELb0ELb0ELb1ELb1ELb1ELb1ELb0EEENS1_21CollectiveEpilogueFwdINS6_IJSA_SC_SB_EEES9_NS_10bfloat16_tESG_Li256ELb1ELb1ELb1ELb1EEENS1_36VarlenDynamicPersistentTileSchedulerILi128ELi160ELi256ELi128ELb1ELb1ELb1ELb1ELb1ELb1EEEEEEEEEvNT_6ParamsE,"a",@progbits
	.sectionflags	@""
	.align	4
.nv.constant0._ZN7cutlass13device_kernelIN5flash11enable_sm90INS1_16FlashAttnFwdSm90INS1_25CollectiveMainloopFwdSm90ILi2EN4cute5tupleIJNS5_1CILi1EEES8_S8_EEENS6_IJNS7_ILi128EEENS7_ILi160EEENS7_ILi192EEEEEELi192ENS_12float_e4m3_tEfNS_4arch4Sm90ELb1ELb0ELb0ELb1ELb0ELb0ELb0ELb1ELb1ELb1ELb1ELb0EEENS1_21CollectiveEpilogueFwdINS6_IJSA_SC_SB_EEES9_NS_10bfloat16_tESG_Li256ELb1ELb1ELb1ELb1EEENS1_36VarlenDynamicPersistentTileSchedulerILi128ELi160ELi256ELi128ELb1ELb1ELb1ELb1ELb1ELb1EEEEEEEEEvNT_6ParamsE:
	.zero		3328


//--------------------- .nv.constant0._ZN7cutlass13device_kernelIN5flash11enable_sm90INS1_16FlashAttnFwdSm90INS1_25CollectiveMainloopFwdSm90ILi2EN4cute5tupleIJNS5_1CILi1EEES8_S8_EEENS6_IJNS7_ILi128EEENS7_ILi160EEENS7_ILi192EEEEEELi192ENS_12float_e4m3_tEfNS_4arch4Sm90ELb1ELb0ELb0ELb1ELb0ELb1ELb0ELb1ELb1ELb1ELb1ELb0EEENS1_21CollectiveEpilogueFwdINS6_IJSA_SC_SB_EEES9_NS_10bfloat16_tESG_Li256ELb1ELb1ELb1ELb1EEENS1_36VarlenDynamicPersistentTileSchedulerILi128ELi160ELi256ELi128ELb1ELb1ELb1ELb1ELb1ELb1EEEEEEEEEvNT_6ParamsE --------------------------
	.section	.nv.constant0._ZN7cutlass13device_kernelIN5flash11enable_sm90INS1_16FlashAttnFwdSm90INS1_25CollectiveMainloopFwdSm90ILi2EN4cute5tupleIJNS5_1CILi1EEES8_S8_EEENS6_IJNS7_ILi128EEENS7_ILi160EEENS7_ILi192EEEEEELi192ENS_12float_e4m3_tEfNS_4arch4Sm90ELb1ELb0ELb0ELb1ELb0ELb1ELb0ELb1ELb1ELb1ELb1ELb0EEENS1_21CollectiveEpilogueFwdINS6_IJSA_SC_SB_EEES9_NS_10bfloat16_tESG_Li256ELb1ELb1ELb1ELb1EEENS1_36VarlenDynamicPersistentTileSchedulerILi128ELi160ELi256ELi128ELb1ELb1ELb1ELb1ELb1ELb1EEEEEEEEEvNT_6ParamsE,"a",@progbits
	.sectionflags	@""
	.align	4
.nv.constant0._ZN7cutlass13device_kernelIN5flash11enable_sm90INS1_16FlashAttnFwdSm90INS1_25CollectiveMainloopFwdSm90ILi2EN4cute5tupleIJNS5_1CILi1EEES8_S8_EEENS6_IJNS7_ILi128EEENS7_ILi160EEENS7_ILi192EEEEEELi192ENS_12float_e4m3_tEfNS_4arch4Sm90ELb1ELb0ELb0ELb1ELb0ELb1ELb0ELb1ELb1ELb1ELb1ELb0EEENS1_21CollectiveEpilogueFwdINS6_IJSA_SC_SB_EEES9_NS_10bfloat16_tESG_Li256ELb1ELb1ELb1ELb1EEENS1_36VarlenDynamicPersistentTileSchedulerILi128ELi160ELi256ELi128ELb1ELb1ELb1ELb1ELb1ELb1EEEEEEEEEvNT_6ParamsE:
	.zero		3328


//--------------------- .nv.constant0._ZN7cutlass13device_kernelIN5flash11enable_sm90INS1_16FlashAttnFwdSm90INS1_25CollectiveMainloopFwdSm90ILi2EN4cute5tupleIJNS5_1CILi1EEES8_S8_EEENS6_IJNS7_ILi128EEENS7_ILi224EEESA_EEELi128ENS_12float_e4m3_tEfNS_4arch4Sm90ELb0ELb0ELb0ELb0ELb0ELb0ELb0ELb1ELb1ELb1ELb1ELb0EEENS1_21CollectiveEpilogueFwdINS6_IJSA_SA_SB_EEES9_NS_10bfloat16_tESF_Li256ELb0ELb1ELb1ELb1EEENS1_19SingleTileSchedulerILb0ELb1ELb1ELi128EEEEEEEEEvNT_6ParamsE --------------------------
	.section	.nv.constant0._ZN7cutlass13device_kernelIN5flash11enable_sm90INS1_16FlashAttnFwdSm90INS1_25CollectiveMainloopFwdSm90ILi2EN4cute5tupleIJNS5_1CILi1EEES8_S8_EEENS6_IJNS7_ILi128EEENS7_ILi224EEESA_EEELi128ENS_12float_e4m3_tEfNS_4arch4Sm90ELb0ELb0ELb0ELb0ELb0ELb0ELb0ELb1ELb1ELb1ELb1ELb0EEENS1_21CollectiveEpilogueFwdINS6_IJSA_SA_SB_EEES9_NS_10bfloat16_tESF_Li256ELb0ELb1ELb1ELb1EEENS1_19SingleTileSchedulerILb0ELb1ELb1ELi128EEEEEEEEEvNT_6ParamsE,"a",@progbits
	.sectionflags	@""
	.align	4
.nv.constant0._ZN7cutlass13device_kernelIN5flash11enable_sm90INS1_16FlashAttnFwdSm90INS1_25CollectiveMainloopFwdSm90ILi2EN4cute5tupleIJNS5_1CILi1EEES8_S8_EEENS6_IJNS7_ILi128EEENS7_ILi224EEESA_EEELi128ENS_12float_e4m3_tEfNS_4arch4Sm90ELb0ELb0ELb0ELb0ELb0ELb0ELb0ELb1ELb1ELb1ELb1ELb0EEENS1_21CollectiveEpilogueFwdINS6_IJSA_SA_SB_EEES9_NS_10bfloat16_tESF_Li256ELb0ELb1ELb1ELb1EEENS1_19SingleTileSchedulerILb0ELb1ELb1ELi128EEEEEEEEEvNT_6ParamsE:
	.zero		3200


//--------------------- .nv.constant0._ZN7cutlass13device_kernelIN5flash11enable_sm90INS1_16FlashAttnFwdSm90INS1_25CollectiveMainloopFwdSm90ILi2EN4cute5tupleIJNS5_1CILi1EEES8_S8_EEENS6_IJNS7_ILi128EEENS7_ILi224EEESA_EEELi128ENS_12float_e4m3_tEfNS_4arch4Sm90ELb0ELb0ELb0ELb1ELb0ELb0ELb0ELb1ELb1ELb1ELb1ELb0EEENS1_21CollectiveEpilogueFwdINS6_IJSA_SA_SB_EEES9_NS_10bfloat16_tESF_Li256ELb1ELb1ELb1ELb1EEENS1_36VarlenDynamicPersistentTileSchedulerILi128ELi224ELi256ELi128ELb1ELb1ELb1ELb0ELb1ELb1EEEEEEEEEvNT_6ParamsE --------------------------
	.section	.nv.constant0._ZN7cutlass13device_kernelIN5flash11enable_sm90INS1_16FlashAttnFwdSm90INS1_25CollectiveMainloopFwdSm90ILi2EN4cute5tupleIJNS5_1CILi1EEES8_S8_EEENS6_IJNS7_ILi128EEENS7_ILi224EEESA_EEELi128ENS_12float_e4m3_tEfNS_4arch4Sm90ELb0ELb0ELb0ELb1ELb0ELb0ELb0ELb1ELb1ELb1ELb1ELb0EEENS1_21CollectiveEpilogueFwdINS6_IJSA_SA_SB_EEES9_NS_10bfloat16_tESF_Li256ELb1ELb1ELb1ELb1EEENS1_36VarlenDynamicPersistentTileSchedulerILi128ELi224ELi256ELi128ELb1ELb1ELb1ELb0ELb1ELb1EEEEEEEEEvNT_6ParamsE,"a",@progbits
	.sectionflags	@""
	.align	4
.nv.constant0._ZN7cutlass13device_kernelIN5flash11enable_sm90INS1_16FlashAttnFwdSm90INS1_25CollectiveMainloopFwdSm90ILi2EN4cute5tupleIJNS5_1CILi1EEES8_S8_EEENS6_IJNS7_ILi128EEENS7_ILi224EEESA_EEELi128ENS_12float_e4m3_tEfNS_4arch4Sm90ELb0ELb0ELb0ELb1ELb0ELb0ELb0ELb1ELb1ELb1ELb1ELb0EEENS1_21CollectiveEpilogueFwdINS6_IJSA_SA_SB_EEES9_NS_10bfloat16_tESF_Li256ELb1ELb1ELb1ELb1EEENS1_36VarlenDynamicPersistentTileSchedulerILi128ELi224ELi256ELi128ELb1ELb1ELb1ELb0ELb1ELb1EEEEEEEEEvNT_6ParamsE:
	.zero		3328


//--------------------- .nv.constant0._ZN7cutlass13device_kernelIN5flash11enable_sm90INS1_16FlashAttnFwdSm90INS1_25CollectiveMainloopFwdSm90ILi2EN4cute5tupleIJNS5_1CILi1EEES8_S8_EEENS6_IJNS7_ILi128EEENS7_ILi224EEESA_EEELi128ENS_12float_e4m3_tEfNS_4arch4Sm90ELb0ELb0ELb0ELb1ELb0ELb1ELb0ELb1ELb1ELb1ELb1ELb0EEENS1_21CollectiveEpilogueFwdINS6_IJSA_SA_SB_EEES9_NS_10bfloat16_tESF_Li256ELb1ELb1ELb1ELb1EEENS1_36VarlenDynamicPersistentTileSchedulerILi128ELi224ELi256ELi128ELb1ELb1ELb1ELb0ELb1ELb1EEEEEEEEEvNT_6ParamsE --------------------------
	.section	.nv.constant0._ZN7cutlass13device_kernelIN5flash11enable_sm90INS1_16FlashAttnFwdSm90INS1_25CollectiveMainloopFwdSm90ILi2EN4cute5tupleIJNS5_1CILi1EEES8_S8_EEENS6_IJNS7_ILi128EEENS7_ILi224EEESA_EEELi128ENS_12float_e4m3_tEfNS_4arch4Sm90ELb0ELb0ELb0ELb1ELb0ELb1ELb0ELb1ELb1ELb1ELb1ELb0EEENS1_21CollectiveEpilogueFwdINS6_IJSA_SA_SB_EEES9_NS_10bfloat16_tESF_Li256ELb1ELb1ELb1ELb1EEENS1_36VarlenDynamicPersistentTileSchedulerILi128ELi224ELi256ELi128ELb1ELb1ELb1ELb0ELb1ELb1EEEEEEEEEvNT_6ParamsE,"a",@progbits
	.sectionflags	@""
	.align	4
.nv.constant0._ZN7cutlass13device_kernelIN5flash11enable_sm90INS1_16FlashAttnFwdSm90INS1_25CollectiveMainloopFwdSm90ILi2EN4cute5tupleIJNS5_1CILi1EEES8_S8_EEENS6_IJNS7_ILi128EEENS7_ILi224EEESA_EEELi128ENS_12float_e4m3_tEfNS_4arch4Sm90ELb0ELb0ELb0ELb1ELb0ELb1ELb0ELb1ELb1ELb1ELb1ELb0EEENS1_21CollectiveEpilogueFwdINS6_IJSA_SA_SB_EEES9_NS_10bfloat16_tESF_Li256ELb1ELb1ELb1ELb1EEENS1_36VarlenDynamicPersistentTileSchedulerILi128ELi224ELi256ELi128ELb1ELb1ELb1ELb0ELb1ELb1EEEEEEEEEvNT_6ParamsE:
	.zero		3328


//--------------------- .nv.constant0._ZN7cutlass13device_kernelIN5flash11enable_sm90INS1_16FlashAttnFwdSm90INS1_25CollectiveMainloopFwdSm90ILi2EN4cute5tupleIJNS5_1CILi1EEES8_S8_EEENS6_IJNS7_ILi128EEENS7_ILi224EEESA_EEELi128ENS_12float_e4m3_tEfNS_4arch4Sm90ELb0ELb1ELb0ELb0ELb0ELb0ELb0ELb1ELb1ELb1ELb1ELb0EEENS1_21CollectiveEpilogueFwdINS6_IJSA_SA_SB_EEES9_NS_10bfloat16_tESF_Li256ELb0ELb1ELb1ELb1EEENS1_19SingleTileSchedulerILb0ELb1ELb1ELi128EEEEEEEEEvNT_6ParamsE --------------------------
	.section	.nv.constant0._ZN7cutlass13device_kernelIN5flash11enable_sm90INS1_16FlashAttnFwdSm90INS1_25CollectiveMainloopFwdSm90ILi2EN4cute5tupleIJNS5_1CILi1EEES8_S8_EEENS6_IJNS7_ILi128EEENS7_ILi224EEESA_EEELi128ENS_12float_e4m3_tEfNS_4arch4Sm90ELb0ELb1ELb0ELb0ELb0ELb0ELb0ELb1ELb1ELb1ELb1ELb0EEENS1_21CollectiveEpilogueFwdINS6_IJSA_SA_SB_EEES9_NS_10bfloat16_tESF_Li256ELb0ELb1ELb1ELb1EEENS1_19SingleTileSchedulerILb0ELb1ELb1ELi128EEEEEEEEEvNT_6ParamsE,"a",@progbits
	.sectionflags	@""
	.align	4
.nv.constant0._ZN7cutlass13device_kernelIN5flash11enable_sm90INS1_16FlashAttnFwdSm90INS1_25CollectiveMainloopFwdSm90ILi2EN4cute5tupleIJNS5_1CILi1EEES8_S8_EEENS6_IJNS7_ILi128EEENS7_ILi224EEESA_EEELi128ENS_12float_e4m3_tEfNS_4arch4Sm90ELb0ELb1ELb0ELb0ELb0ELb0ELb0ELb1ELb1ELb1ELb1ELb0EEENS1_21CollectiveEpilogueFwdINS6_IJSA_SA_SB_EEES9_NS_10bfloat16_tESF_Li256ELb0ELb1ELb1ELb1EEENS1_19SingleTileSchedulerILb0ELb1ELb1ELi128EEEEEEEEEvNT_6ParamsE:
	.zero		3200


//--------------------- .nv.constant0._ZN7cutlass13device_kernelIN5flash11enable_sm90INS1_16FlashAttnFwdSm90INS1_25CollectiveMainloopFwdSm90ILi2EN4cute5tupleIJNS5_1CILi1EEES8_S8_EEENS6_IJNS7_ILi128EEENS7_ILi224EEESA_EEELi128ENS_12float_e4m3_tEfNS_4arch4Sm90ELb0ELb1ELb0ELb1ELb0ELb0ELb0ELb1ELb1ELb1ELb1ELb0EEENS1_21CollectiveEpilogueFwdINS6_IJSA_SA_SB_EEES9_NS_10bfloat16_tESF_Li256ELb1ELb1ELb1ELb1EEENS1_36VarlenDynamicPersistentTileSchedulerILi128ELi224ELi256ELi128ELb1ELb1ELb1ELb1ELb0ELb1EEEEEEEEEvNT_6ParamsE --------------------------
	.section	.nv.constant0._ZN7cutlass13device_kernelIN5flash11enable_sm90INS1_16FlashAttnFwdSm90INS1_25CollectiveMainloopFwdSm90ILi2EN4cute5tupleIJNS5_1CILi1EEES8_S8_EEENS6_IJNS7_ILi128EEENS7_ILi224EEESA_EEELi128ENS_12float_e4m3_tEfNS_4arch4Sm90ELb0ELb1ELb0ELb1ELb0ELb0ELb0ELb1ELb1ELb1ELb1ELb0EEENS1_21CollectiveEpilogueFwdINS6_IJSA_SA_SB_EEES9_NS_10bfloat16_tESF_Li256ELb1ELb1ELb1ELb1EEENS1_36VarlenDynamicPersistentTileSchedulerILi128ELi224ELi256ELi128ELb1ELb1ELb1ELb1ELb0ELb1EEEEEEEEEvNT_6ParamsE,"a",@progbits
	.sectionflags	@""
	.align	4
.nv.constant0._ZN7cutlass13device_kernelIN5flash11enable_sm90INS1_16FlashAttnFwdSm90INS1_25CollectiveMainloopFwdSm90ILi2EN4cute5tupleIJNS5_1CILi1EEES8_S8_EEENS6_IJNS7_ILi128EEENS7_ILi224EEESA_EEELi128ENS_12float_e4m3_tEfNS_4arch4Sm90ELb0ELb1ELb0ELb1ELb0ELb0ELb0ELb1ELb1ELb1ELb1ELb0EEENS1_21CollectiveEpilogueFwdINS6_IJSA_SA_SB_EEES9_NS_10bfloat16_tESF_Li256ELb1ELb1ELb1ELb1EEENS1_36VarlenDynamicPersistentTileSchedulerILi128ELi224ELi256ELi128ELb1ELb1ELb1ELb1ELb0ELb1EEEEEEEEEvNT_6ParamsE:
	.zero		3328


//--------------------- .nv.constant0._ZN7cutlass13device_kernelIN5flash11enable_sm90INS1_16FlashAttnFwdSm90INS1_25CollectiveMainloopFwdSm90ILi2EN4cute5tupleIJNS5_1CILi1EEES8_S8_EEENS6_IJNS7_ILi128EEENS7_ILi224EEESA_EEELi128ENS_12float_e4m3_tEfNS_4arch4Sm90ELb0ELb1ELb0ELb1ELb0ELb1ELb0ELb1ELb1ELb1ELb1ELb0EEENS1_21CollectiveEpilogueFwdINS6_IJSA_SA_SB_EEES9_NS_10bfloat16_tESF_Li256ELb1ELb1ELb1ELb1EEENS1_36VarlenDynamicPersistentTileSchedulerILi128ELi224ELi256ELi128ELb1ELb1ELb1ELb1ELb0ELb1EEEEEEEEEvNT_6ParamsE --------------------------
	.section	.nv.constant0._ZN7cutlass13device_kernelIN5flash11enable_sm90INS1_16FlashAttnFwdSm90INS1_25CollectiveMainloopFwdSm90ILi2EN4cute5tupleIJNS5_1CILi1EEES8_S8_EEENS6_IJNS7_ILi128EEENS7_ILi224EEESA_EEELi128ENS_12float_e4m3_tEfNS_4arch4Sm90ELb0ELb1ELb0ELb1ELb0ELb1ELb0ELb1ELb1ELb1ELb1ELb0EEENS1_21CollectiveEpilogueFwdINS6_IJSA_SA_SB_EEES9_NS_10bfloat16_tESF_Li256ELb1ELb1ELb1ELb1EEENS1_36VarlenDynamicPersistentTileSchedulerILi128ELi224ELi256ELi128ELb1ELb1ELb1ELb1ELb0ELb1EEEEEEEEEvNT_6ParamsE,"a",@progbits
	.sectionflags	@""
	.align	4
.nv.constant0._ZN7cutlass13device_kernelIN5flash11enable_sm90INS1_16FlashAttnFwdSm90INS1_25CollectiveMainloopFwdSm90ILi2EN4cute5tupleIJNS5_1CILi1EEES8_S8_EEENS6_IJNS7_ILi128EEENS7_ILi224EEESA_EEELi128ENS_12float_e4m3_tEfNS_4arch4Sm90ELb0ELb1ELb0ELb1ELb0ELb1ELb0ELb1ELb1ELb1ELb1ELb0EEENS1_21CollectiveEpilogueFwdINS6_IJSA_SA_SB_EEES9_NS_10bfloat16_tESF_Li256ELb1ELb1ELb1ELb1EEENS1_36VarlenDynamicPersistentTileSchedulerILi128ELi224ELi256ELi128ELb1ELb1ELb1ELb1ELb0ELb1EEEEEEEEEvNT_6ParamsE:
	.zero		3328


//--------------------- .nv.constant0._ZN7cutlass13device_kernelIN5flash11enable_sm90INS1_16FlashAttnFwdSm90INS1_25CollectiveMainloopFwdSm90ILi2EN4cute5tupleIJNS5_1CILi1EEES8_S8_EEENS6_IJNS7_ILi128EEENS7_ILi224EEESA_EEELi128ENS_12float_e4m3_tEfNS_4arch4Sm90ELb1ELb0ELb0ELb0ELb0ELb0ELb0ELb1ELb1ELb1ELb1ELb0EEENS1_21CollectiveEpilogueFwdINS6_IJSA_SA_SB_EEES9_NS_10bfloat16_tESF_Li256ELb0ELb1ELb1ELb1EEENS1_19SingleTileSchedulerILb0ELb1ELb1ELi128EEEEEEEEEvNT_6ParamsE --------------------------
	.section	.nv.constant0._ZN7cutlass13device_kernelIN5flash11enable_sm90INS1_16FlashAttnFwdSm90INS1_25CollectiveMainloopFwdSm90ILi2EN4cute5tupleIJNS5_1CILi1EEES8_S8_EEENS6_IJNS7_ILi128EEENS7_ILi224EEESA_EEELi128ENS_12float_e4m3_tEfNS_4arch4Sm90ELb1ELb0ELb0ELb0ELb0ELb0ELb0ELb1ELb1ELb1ELb1ELb0EEENS1_21CollectiveEpilogueFwdINS6_IJSA_SA_SB_EEES9_NS_10bfloat16_tESF_Li256ELb0ELb1ELb1ELb1EEENS1_19SingleTileSchedulerILb0ELb1ELb1ELi128EEEEEEEEEvNT_6ParamsE,"a",@progbits
	.sectionflags	@""
	.align	4
.nv.constant0._ZN7cutlass13device_kernelIN5flash11enable_sm90INS1_16FlashAttnFwdSm90INS1_25CollectiveMainloopFwdSm90ILi2EN4cute5tupleIJNS5_1CILi1EEES8_S8_EEENS6_IJNS7_ILi128EEENS7_ILi224EEESA_EEELi128ENS_12float_e4m3_tEfNS_4arch4Sm90ELb1ELb0ELb0ELb0ELb0ELb0ELb0ELb1ELb1ELb1ELb1ELb0EEENS1_21CollectiveEpilogueFwdINS6_IJSA_SA_SB_EEES9_NS_10bfloat16_tESF_Li256ELb0ELb1ELb1ELb1EEENS1_19SingleTileSchedulerILb0ELb1ELb1ELi128EEEEEEEEEvNT_6ParamsE:
	.zero		3200


//--------------------- .nv.constant0._ZN7cutlass13device_kernelIN5flash11enable_sm90INS1_16FlashAttnFwdSm90INS1_25CollectiveMainloopFwdSm90ILi2EN4cute5tupleIJNS5_1CILi1EEES8_S8_EEENS6_IJNS7_ILi128EEENS7_ILi224EEESA_EEELi128ENS_12float_e4m3_tEfNS_4arch4Sm90ELb1ELb0ELb0ELb1ELb0ELb0ELb0ELb1ELb1ELb1ELb1ELb0EEENS1_21CollectiveEpilogueFwdINS6_IJSA_SA_SB_EEES9_NS_10bfloat16_tESF_Li256ELb1ELb1ELb1ELb1EEENS1_36VarlenDynamicPersistentTileSchedulerILi128ELi224ELi256ELi128ELb1ELb1ELb1ELb1ELb1ELb1EEEEEEEEEvNT_6ParamsE --------------------------
	.section	.nv.constant0._ZN7cutlass13device_kernelIN5flash11enable_sm90INS1_16FlashAttnFwdSm90INS1_25CollectiveMainloopFwdSm90ILi2EN4cute5tupleIJNS5_1CILi1EEES8_S8_EEENS6_IJNS7_ILi128EEENS7_ILi224EEESA_EEELi128ENS_12float_e4m3_tEfNS_4arch4Sm90ELb1ELb0ELb0ELb1ELb0ELb0ELb0ELb1ELb1ELb1ELb1ELb0EEENS1_21CollectiveEpilogueFwdINS6_IJSA_SA_SB_EEES9_NS_10bfloat16_tESF_Li256ELb1ELb1ELb1ELb1EEENS1_36VarlenDynamicPersistentTileSchedulerILi128ELi224ELi256ELi128ELb1ELb1ELb1ELb1ELb1ELb1EEEEEEEEEvNT_6ParamsE,"a",@progbits
	.sectionflags	@""
	.align	4
.nv.constant0._ZN7cutlass13device_kernelIN5flash11enable_sm90INS1_16FlashAttnFwdSm90INS1_25CollectiveMainloopFwdSm90ILi2EN4cute5tupleIJNS5_1CILi1EEES8_S8_EEENS6_IJNS7_ILi128EEENS7_ILi224EEESA_EEELi128ENS_12float_e4m3_tEfNS_4arch4Sm90ELb1ELb0ELb0ELb1ELb0ELb0ELb0ELb1ELb1ELb1ELb1ELb0EEENS1_21CollectiveEpilogueFwdINS6_IJSA_SA_SB_EEES9_NS_10bfloat16_tESF_Li256ELb1ELb1ELb1ELb1EEENS1_36VarlenDynamicPersistentTileSchedulerILi128ELi224ELi256ELi128ELb1ELb1ELb1ELb1ELb1ELb1EEEEEEEEEvNT_6ParamsE:
	.zero		3328


//--------------------- .nv.constant0._ZN7cutlass13device_kernelIN5flash11enable_sm90INS1_16FlashAttnFwdSm90INS1_25CollectiveMainloopFwdSm90ILi2EN4cute5tupleIJNS5_1CILi1EEES8_S8_EEENS6_IJNS7_ILi128EEENS7_ILi224EEESA_EEELi128ENS_12float_e4m3_tEfNS_4arch4Sm90ELb1ELb0ELb0ELb1ELb0ELb1ELb0ELb1ELb1ELb1ELb1ELb0EEENS1_21CollectiveEpilogueFwdINS6_IJSA_SA_SB_EEES9_NS_10bfloat16_tESF_Li256ELb1ELb1ELb1ELb1EEENS1_36VarlenDynamicPersistentTileSchedulerILi128ELi224ELi256ELi128ELb1ELb1ELb1ELb1ELb1ELb1EEEEEEEEEvNT_6ParamsE --------------------------
	.section	.nv.constant0._ZN7cutlass13device_kernelIN5flash11enable_sm90INS1_16FlashAttnFwdSm90INS1_25CollectiveMainloopFwdSm90ILi2EN4cute5tupleIJNS5_1CILi1EEES8_S8_EEENS6_IJNS7_ILi128EEENS7_ILi224EEESA_EEELi128ENS_12float_e4m3_tEfNS_4arch4Sm90ELb1ELb0ELb0ELb1ELb0ELb1ELb0ELb1ELb1ELb1ELb1ELb0EEENS1_21CollectiveEpilogueFwdINS6_IJSA_SA_SB_EEES9_NS_10bfloat16_tESF_Li256ELb1ELb1ELb1ELb1EEENS1_36VarlenDynamicPersistentTileSchedulerILi128ELi224ELi256ELi128ELb1ELb1ELb1ELb1ELb1ELb1EEEEEEEEEvNT_6ParamsE,"a",@progbits
	.sectionflags	@""
	.align	4
.nv.constant0._ZN7cutlass13device_kernelIN5flash11enable_sm90INS1_16FlashAttnFwdSm90INS1_25CollectiveMainloopFwdSm90ILi2EN4cute5tupleIJNS5_1CILi1EEES8_S8_EEENS6_IJNS7_ILi128EEENS7_ILi224EEESA_EEELi128ENS_12float_e4m3_tEfNS_4arch4Sm90ELb1ELb0ELb0ELb1ELb0ELb1ELb0ELb1ELb1ELb1ELb1ELb0EEENS1_21CollectiveEpilogueFwdINS6_IJSA_SA_SB_EEES9_NS_10bfloat16_tESF_Li256ELb1ELb1ELb1ELb1EEENS1_36VarlenDynamicPersistentTileSchedulerILi128ELi224ELi256ELi128ELb1ELb1ELb1ELb1ELb1ELb1EEEEEEEEEvNT_6ParamsE:
	.zero		3328


//--------------------- .nv.constant0._ZN7cutlass13device_kernelIN5flash11enable_sm90INS1_16FlashAttnFwdSm90INS1_25CollectiveMainloopFwdSm90ILi2EN4cute5tupleIJNS5_1CILi1EEES8_S8_EEENS6_IJNS7_ILi192EEENS7_ILi128EEENS7_ILi96EEEEEELi96ENS_12float_e4m3_tEfNS_4arch4Sm90ELb0ELb0ELb0ELb0ELb0ELb0ELb0ELb1ELb1ELb1ELb1ELb0EEENS1_21CollectiveEpilogueFwdINS6_IJSA_SC_SB_EEES9_NS_10bfloat16_tESG_Li384ELb0ELb1ELb1ELb1EEENS1_19SingleTileSchedulerILb0ELb1ELb1ELi192EEEEEEEEEvNT_6ParamsE --------------------------
	.section	.nv.constant0._ZN7cutlass13device_kernelIN5flash11enable_sm90INS1_16FlashAttnFwdSm90INS1_25CollectiveMainloopFwdSm90ILi2EN4cute5tupleIJNS5_1CILi1EEES8_S8_EEENS6_IJNS7_ILi192EEENS7_ILi128EEENS7_ILi96EEEEEELi96ENS_12float_e4m3_tEfNS_4arch4Sm90ELb0ELb0ELb0ELb0ELb0ELb0ELb0ELb1ELb1ELb1ELb1ELb0EEENS1_21CollectiveEpilogueFwdINS6_IJSA_SC_SB_EEES9_NS_10bfloat16_tESG_Li384ELb0ELb1ELb1ELb1EEENS1_19SingleTileSchedulerILb0ELb1ELb1ELi192EEEEEEEEEvNT_6ParamsE,"a",@progbits
	.sectionflags	@""
	.align	4
.nv.constant0._ZN7cutlass13device_kernelIN5flash11enable_sm90INS1_16FlashAttnFwdSm90INS1_25CollectiveMainloopFwdSm90ILi2EN4cute5tupleIJNS5_1CILi1EEES8_S8_EEENS6_IJNS7_ILi192EEENS7_ILi128EEENS7_ILi96EEEEEELi96ENS_12float_e4m3_tEfNS_4arch4Sm90ELb0ELb0ELb0ELb0ELb0ELb0ELb0ELb1ELb1ELb1ELb1ELb0EEENS1_21CollectiveEpilogueFwdINS6_IJSA_SC_SB_EEES9_NS_10bfloat16_tESG_Li384ELb0ELb1ELb1ELb1EEENS1_19SingleTileSchedulerILb0ELb1ELb1ELi192EEEEEEEEEvNT_6ParamsE:
	.zero		3200


//--------------------- .nv.constant0._ZN7cutlass13device_kernelIN5flash11enable_sm90INS1_16FlashAttnFwdSm90INS1_25CollectiveMainloopFwdSm90ILi2EN4cute5tupleIJNS5_1CILi1EEES8_S8_EEENS6_IJNS7_ILi192EEENS7_ILi128EEENS7_ILi96EEEEEELi96ENS_12float_e4m3_tEfNS_4arch4Sm90ELb0ELb0ELb0ELb1ELb0ELb0ELb0ELb1ELb1ELb1ELb1ELb0EEENS1_21CollectiveEpilogueFwdINS6_IJSA_SC_SB_EEES9_NS_10bfloat16_tESG_Li384ELb1ELb1ELb1ELb1EEENS1_36VarlenDynamicPersistentTileSchedulerILi192ELi128ELi384ELi128ELb1ELb1ELb1ELb0ELb1ELb1EEEEEEEEEvNT_6ParamsE --------------------------
	.section	.nv.constant0._ZN7cutlass13device_kernelIN5flash11enable_sm90INS1_16FlashAttnFwdSm90INS1_25CollectiveMainloopFwdSm90ILi2EN4cute5tupleIJNS5_1CILi1EEES8_S8_EEENS6_IJNS7_ILi192EEENS7_ILi128EEENS7_ILi96EEEEEELi96ENS_12float_e4m3_tEfNS_4arch4Sm90ELb0ELb0ELb0ELb1ELb0ELb0ELb0ELb1ELb1ELb1ELb1ELb0EEENS1_21CollectiveEpilogueFwdINS6_IJSA_SC_SB_EEES9_NS_10bfloat16_tESG_Li384ELb1ELb1ELb1ELb1EEENS1_36VarlenDynamicPersistentTileSchedulerILi192ELi128ELi384ELi128ELb1ELb1ELb1ELb0ELb1ELb1EEEEEEEEEvNT_6ParamsE,"a",@progbits
	.sectionflags	@""
	.align	4
.nv.constant0._ZN7cutlass13device_kernelIN5flash11enable_sm90INS1_16FlashAttnFwdSm90INS1_25CollectiveMainloopFwdSm90ILi2EN4cute5tupleIJNS5_1CILi1EEES8_S8_EEENS6_IJNS7_ILi192EEENS7_ILi128EEENS7_ILi96EEEEEELi96ENS_12float_e4m3_tEfNS_4arch4Sm90ELb0ELb0ELb0ELb1ELb0ELb0ELb0ELb1ELb1ELb1ELb1ELb0EEENS1_21CollectiveEpilogueFwdINS6_IJSA_SC_SB_EEES9_NS_10bfloat16_tESG_Li384ELb1ELb1ELb1ELb1EEENS1_36VarlenDynamicPersistentTileSchedulerILi192ELi128ELi384ELi128ELb1ELb1ELb1ELb0ELb1ELb1EEEEEEEEEvNT_6ParamsE:
	.zero		3328


//--------------------- .nv.constant0._ZN7cutlass13device_kernelIN5flash11enable_sm90INS1_16FlashAttnFwdSm90INS1_25CollectiveMainloopFwdSm90ILi2EN4cute5tupleIJNS5_1CILi1EEES8_S8_EEENS6_IJNS7_ILi192EEENS7_ILi128EEENS7_ILi96EEEEEELi96ENS_12float_e4m3_tEfNS_4arch4Sm90ELb0ELb0ELb0ELb1ELb0ELb1ELb0ELb1ELb1ELb1ELb1ELb0EEENS1_21CollectiveEpilogueFwdINS6_IJSA_SC_SB_EEES9_NS_10bfloat16_tESG_Li384ELb1ELb1ELb1ELb1EEENS1_36VarlenDynamicPersistentTileSchedulerILi192ELi128ELi384ELi128ELb1ELb1ELb1ELb0ELb1ELb1EEEEEEEEEvNT_6ParamsE --------------------------
	.section	.nv.constant0._ZN7cutlass13device_kernelIN5flash11enable_sm90INS1_16FlashAttnFwdSm90INS1_25CollectiveMainloopFwdSm90ILi2EN4cute5tupleIJNS5_1CILi1EEES8_S8_EEENS6_IJNS7_ILi192EEENS7_ILi128EEENS7_ILi96EEEEEELi96ENS_12float_e4m3_tEfNS_4arch4Sm90ELb0ELb0ELb0ELb1ELb0ELb1ELb0ELb1ELb1ELb1ELb1ELb0EEENS1_21CollectiveEpilogueFwdINS6_IJSA_SC_SB_EEES9_NS_10bfloat16_tESG_Li384ELb1ELb1ELb1ELb1EEENS1_36VarlenDynamicPersistentTileSchedulerILi192ELi128ELi384ELi128ELb1ELb1ELb1ELb0ELb1ELb1EEEEEEEEEvNT_6ParamsE,"a",@progbits
	.sectionflags	@""
	.align	4
.nv.constant0._ZN7cutlass13device_kernelIN5flash11enable_sm90INS1_16FlashAttnFwdSm90INS1_25CollectiveMainloopFwdSm90ILi2EN4cute5tupleIJNS5_1CILi1EEES8_S8_EEENS6_IJNS7_ILi192EEENS7_ILi128EEENS7_ILi96EEEEEELi96ENS_12float_e4m3_tEfNS_4arch4Sm90ELb0ELb0ELb0ELb1ELb0ELb1ELb0ELb1ELb1ELb1ELb1ELb0EEENS1_21CollectiveEpilogueFwdINS6_IJSA_SC_SB_EEES9_NS_10bfloat16_tESG_Li384ELb1ELb1ELb1ELb1EEENS1_36VarlenDynamicPersistentTileSchedulerILi192ELi128ELi384ELi128ELb1ELb1ELb1ELb0ELb1ELb1EEEEEEEEEvNT_6ParamsE:
	.zero		3328


//--------------------- .nv.constant0._ZN7cutlass13device_kernelIN5flash11enable_sm90INS1_16FlashAttnFwdSm90INS1_25CollectiveMainloopFwdSm90ILi2EN4cute5tupleIJNS5_1CILi1EEES8_S8_EEENS6_IJNS7_ILi192EEENS7_ILi128EEENS7_ILi96EEEEEELi96ENS_12float_e4m3_tEfNS_4arch4Sm90ELb0ELb1ELb0ELb0ELb0ELb0ELb0ELb1ELb1ELb1ELb1ELb0EEENS1_21CollectiveEpilogueFwdINS6_IJSA_SC_SB_EEES9_NS_10bfloat16_tESG_Li384ELb0ELb1ELb1ELb1EEENS1_19SingleTileSchedulerILb0ELb1ELb1ELi192EEEEEEEEEvNT_6ParamsE --------------------------
	.section	.nv.constant0._ZN7cutlass13device_kernelIN5flash11enable_sm90INS1_16FlashAttnFwdSm90INS1_25CollectiveMainloopFwdSm90ILi2EN4cute5tupleIJNS5_1CILi1EEES8_S8_EEENS6_IJNS7_ILi192EEENS7_ILi128EEENS7_ILi96EEEEEELi96ENS_12float_e4m3_tEfNS_4arch4Sm90ELb0ELb1ELb0ELb0ELb0ELb0ELb0ELb1ELb1ELb1ELb1ELb0EEENS1_21CollectiveEpilogueFwdINS6_IJSA_SC_SB_EEES9_NS_10bfloat16_tESG_Li384ELb0ELb1ELb1ELb1EEENS1_19SingleTileSchedulerILb0ELb1ELb1ELi192EEEEEEEEEvNT_6ParamsE,"a",@progbits
	.sectionflags	@""
	.align	4
.nv.constant0._ZN7cutlass13device_kernelIN5flash11enable_sm90INS1_16FlashAttnFwdSm90INS1_25CollectiveMainloopFwdSm90ILi2EN4cute5tupleIJNS5_1CILi1EEES8_S8_EEENS6_IJNS7_ILi192EEENS7_ILi128EEENS7_ILi96EEEEEELi96ENS_12float_e4m3_tEfNS_4arch4Sm90ELb0ELb1ELb0ELb0ELb0ELb0ELb0ELb1ELb1ELb1ELb1ELb0EEENS1_21CollectiveEpilogueFwdINS6_IJSA_SC_SB_EEES9_NS_10bfloat16_tESG_Li384ELb0ELb1ELb1ELb1EEENS1_19SingleTileSchedulerILb0ELb1ELb1ELi192EEEEEEEEEvNT_6ParamsE:
	.zero		3200


//--------------------- .nv.constant0._ZN7cutlass13device_kernelIN5flash11enable_sm90INS1_16FlashAttnFwdSm90INS1_25CollectiveMainloopFwdSm90ILi2EN4cute5tupleIJNS5_1CILi1EEES8_S8_EEENS6_IJNS7_ILi192EEENS7_ILi128EEENS7_ILi96EEEEEELi96ENS_12float_e4m3_tEfNS_4arch4Sm90ELb0ELb1ELb0ELb1ELb0ELb0ELb0ELb1ELb1ELb1ELb1ELb0EEENS1_21CollectiveEpilogueFwdINS6_IJSA_SC_SB_EEES9_NS_10bfloat16_tESG_Li384ELb1ELb1ELb1ELb1EEENS1_36VarlenDynamicPersistentTileSchedulerILi192ELi128ELi384ELi128ELb1ELb1ELb1ELb1ELb0ELb1EEEEEEEEEvNT_6ParamsE --------------------------
	.section	.nv.constant0._ZN7cutlass13device_kernelIN5flash11enable_sm90INS1_16FlashAttnFwdSm90INS1_25CollectiveMainloopFwdSm90ILi2EN4cute5tupleIJNS5_1CILi1EEES8_S8_EEENS6_IJNS7_ILi192EEENS7_ILi128EEENS7_ILi96EEEEEELi96ENS_12float_e4m3_tEfNS_4arch4Sm90ELb0ELb1ELb0ELb1ELb0ELb0ELb0ELb1ELb1ELb1ELb1ELb0EEENS1_21CollectiveEpilogueFwdINS6_IJSA_SC_SB_EEES9_NS_10bfloat16_tESG_Li384ELb1ELb1ELb1ELb1EEENS1_36VarlenDynamicPersistentTileSchedulerILi192ELi128ELi384ELi128ELb1ELb1ELb1ELb1ELb0ELb1EEEEEEEEEvNT_6ParamsE,"a",@progbits
	.sectionflags	@""
	.align	4
.nv.constant0._ZN7cutlass13device_kernelIN5flash11enable_sm90INS1_16FlashAttnFwdSm90INS1_25CollectiveMainloopFwdSm90ILi2EN4cute5tupleIJNS5_1CILi1EEES8_S8_EEENS6_IJNS7_ILi192EEENS7_ILi128EEENS7_ILi96EEEEEELi96ENS_12float_e4m3_tEfNS_4arch4Sm90ELb0ELb1ELb0ELb1ELb0ELb0ELb0ELb1ELb1ELb1ELb1ELb0EEENS1_21CollectiveEpilogueFwdINS6_IJSA_SC_SB_EEES9_NS_10bfloat16_tESG_Li384ELb1ELb1ELb1ELb1EEENS1_36VarlenDynamicPersistentTileSchedulerILi192ELi128ELi384ELi128ELb1ELb1ELb1ELb1ELb0ELb1EEEEEEEEEvNT_6ParamsE:
	.zero		3328


//--------------------- .nv.constant0._ZN7cutlass13device_kernelIN5flash11enable_sm90INS1_16FlashAttnFwdSm90INS1_25CollectiveMainloopFwdSm90ILi2EN4cute5tupleIJNS5_1CILi1EEES8_S8_EEENS6_IJNS7_ILi192EEENS7_ILi128EEENS7_ILi96EEEEEELi96ENS_12float_e4m3_tEfNS_4arch4Sm90ELb0ELb1ELb0ELb1ELb0ELb1ELb0ELb1ELb1ELb1ELb1ELb0EEENS1_21CollectiveEpilogueFwdINS6_IJSA_SC_SB_EEES9_NS_10bfloat16_tESG_Li384ELb1ELb1ELb1ELb1EEENS1_36VarlenDynamicPersistentTileSchedulerILi192ELi128ELi384ELi128ELb1ELb1ELb1ELb1ELb0ELb1EEEEEEEEEvNT_6ParamsE --------------------------
	.section	.nv.constant0._ZN7cutlass13device_kernelIN5flash11enable_sm90INS1_16FlashAttnFwdSm90INS1_25CollectiveMainloopFwdSm90ILi2EN4cute5tupleIJNS5_1CILi1EEES8_S8_EEENS6_IJNS7_ILi192EEENS7_ILi128EEENS7_ILi96EEEEEELi96ENS_12float_e4m3_tEfNS_4arch4Sm90ELb0ELb1ELb0ELb1ELb0ELb1ELb0ELb1ELb1ELb1ELb1ELb0EEENS1_21CollectiveEpilogueFwdINS6_IJSA_SC_SB_EEES9_NS_10bfloat16_tESG_Li384ELb1ELb1ELb1ELb1EEENS1_36VarlenDynamicPersistentTileSchedulerILi192ELi128ELi384ELi128ELb1ELb1ELb1ELb1ELb0ELb1EEEEEEEEEvNT_6ParamsE,"a",@progbits
	.sectionflags	@""
	.align	4
.nv.constant0._ZN7cutlass13device_kernelIN5flash11enable_sm90INS1_16FlashAttnFwdSm90INS1_25CollectiveMainloopFwdSm90ILi2EN4cute5tupleIJNS5_1CILi1EEES8_S8_EEENS6_IJNS7_ILi192EEENS7_ILi128EEENS7_ILi96EEEEEELi96ENS_12float_e4m3_tEfNS_4arch4Sm90ELb0ELb1ELb0ELb1ELb0ELb1ELb0ELb1ELb1ELb1ELb1ELb0EEENS1_21CollectiveEpilogueFwdINS6_IJSA_SC_SB_EEES9_NS_10bfloat16_tESG_Li384ELb1ELb1ELb1ELb1EEENS1_36VarlenDynamicPersistentTileSchedulerILi192ELi128ELi384ELi128ELb1ELb1ELb1ELb1ELb0ELb1EEEEEEEEEvNT_6ParamsE:
	.zero		3328


//--------------------- .nv.constant0._ZN7cutlass13device_kernelIN5flash11enable_sm90INS1_16FlashAttnFwdSm90INS1_25CollectiveMainloopFwdSm90ILi2EN4cute5tupleIJNS5_1CILi1EEES8_S8_EEENS6_IJNS7_ILi192EEENS7_ILi128EEENS7_ILi96EEEEEELi96ENS_12float_e4m3_tEfNS_4arch4Sm90ELb1ELb0ELb0ELb0ELb0ELb0ELb0ELb1ELb1ELb1ELb1ELb0EEENS1_21CollectiveEpilogueFwdINS6_IJSA_SC_SB_EEES9_NS_10bfloat16_tESG_Li384ELb0ELb1ELb1ELb1EEENS1_19SingleTileSchedulerILb0ELb1ELb1ELi192EEEEEEEEEvNT_6ParamsE --------------------------
	.section	.nv.constant0._ZN7cutlass13device_kernelIN5flash11enable_sm90INS1_16FlashAttnFwdSm90INS1_25CollectiveMainloopFwdSm90ILi2EN4cute5tupleIJNS5_1CILi1EEES8_S8_EEENS6_IJNS7_ILi192EEENS7_ILi128EEENS7_ILi96EEEEEELi96ENS_12float_e4m3_tEfNS_4arch4Sm90ELb1ELb0ELb0ELb0ELb0ELb0ELb0ELb1ELb1ELb1ELb1ELb0EEENS1_21CollectiveEpilogueFwdINS6_IJSA_SC_SB_EEES9_NS_10bfloat16_tESG_Li384ELb0ELb1ELb1ELb1EEENS1_19SingleTileSchedulerILb0ELb1ELb1ELi192EEEEEEEEEvNT_6ParamsE,"a",@progbits
	.sectionflags	@""
	.align	4
.nv.constant0._ZN7cutlass13device_kernelIN5flash11enable_sm90INS1_16FlashAttnFwdSm90INS1_25CollectiveMainloopFwdSm90ILi2EN4cute5tupleIJNS5_1CILi1EEES8_S8_EEENS6_IJNS7_ILi192EEENS7_ILi128EEENS7_ILi96EEEEEELi96ENS_12float_e4m3_tEfNS_4arch4Sm90ELb1ELb0ELb0ELb0ELb0ELb0ELb0ELb1ELb1ELb1ELb1ELb0EEENS1_21CollectiveEpilogueFwdINS6_IJSA_SC_SB_EEES9_NS_10bfloat16_tESG_Li384ELb0ELb1ELb1ELb1EEENS1_19SingleTileSchedulerILb0ELb1ELb1ELi192EEEEEEEEEvNT_6ParamsE:
	.zero		3200


//--------------------- .nv.constant0._ZN7cutlass13device_kernelIN5flash11enable_sm90INS1_16FlashAttnFwdSm90INS1_25CollectiveMainloopFwdSm90ILi2EN4cute5tupleIJNS5_1CILi1EEES8_S8_EEENS6_IJNS7_ILi192EEENS7_ILi128EEENS7_ILi96EEEEEELi96ENS_12float_e4m3_tEfNS_4arch4Sm90ELb1ELb0ELb0ELb1ELb0ELb0ELb0ELb1ELb1ELb1ELb1ELb0EEENS1_21CollectiveEpilogueFwdINS6_IJSA_SC_SB_EEES9_NS_10bfloat16_tESG_Li384ELb1ELb1ELb1ELb1EEENS1_36VarlenDynamicPersistentTileSchedulerILi192ELi128ELi384ELi128ELb1ELb1ELb1ELb1ELb1ELb1EEEEEEEEEvNT_6ParamsE --------------------------
	.section	.nv.constant0._ZN7cutlass13device_kernelIN5flash11enable_sm90INS1_16FlashAttnFwdSm90INS1_25CollectiveMainloopFwdSm90ILi2EN4cute5tupleIJNS5_1CILi1EEES8_S8_EEENS6_IJNS7_ILi192EEENS7_ILi128EEENS7_ILi96EEEEEELi96ENS_12float_e4m3_tEfNS_4arch4Sm90ELb1ELb0ELb0ELb1ELb0ELb0ELb0ELb1ELb1ELb1ELb1ELb0EEENS1_21CollectiveEpilogueFwdINS6_IJSA_SC_SB_EEES9_NS_10bfloat16_tESG_Li384ELb1ELb1ELb1ELb1EEENS1_36VarlenDynamicPersistentTileSchedulerILi192ELi128ELi384ELi128ELb1ELb1ELb1ELb1ELb1ELb1EEEEEEEEEvNT_6ParamsE,"a",@progbits
	.sectionflags	@""
	.align	4
.nv.constant0._ZN7cutlass13device_kernelIN5flash11enable_sm90INS1_16FlashAttnFwdSm90INS1_25CollectiveMainloopFwdSm90ILi2EN4cute5tupleIJNS5_1CILi1EEES8_S8_EEENS6_IJNS7_ILi192EEENS7_ILi128EEENS7_ILi96EEEEEELi96ENS_12float_e4m3_tEfNS_4arch4Sm90ELb1ELb0ELb0ELb1ELb0ELb0ELb0ELb1ELb1ELb1ELb1ELb0EEENS1_21CollectiveEpilogueFwdINS6_IJSA_SC_SB_EEES9_NS_10bfloat16_tESG_Li384ELb1ELb1ELb1ELb1EEENS1_36VarlenDynamicPersistentTileSchedulerILi192ELi128ELi384ELi128ELb1ELb1ELb1ELb1ELb1ELb1EEEEEEEEEvNT_6ParamsE:
	.zero		3328


//--------------------- .nv.constant0._ZN7cutlass13device_kernelIN5flash11enable_sm90INS1_16FlashAttnFwdSm90INS1_25CollectiveMainloopFwdSm90ILi2EN4cute5tupleIJNS5_1CILi1EEES8_S8_EEENS6_IJNS7_ILi192EEENS7_ILi128EEENS7_ILi96EEEEEELi96ENS_12float_e4m3_tEfNS_4arch4Sm90ELb1ELb0ELb0ELb1ELb0ELb1ELb0ELb1ELb1ELb1ELb1ELb0EEENS1_21CollectiveEpilogueFwdINS6_IJSA_SC_SB_EEES9_NS_10bfloat16_tESG_Li384ELb1ELb1ELb1ELb1EEENS1_36VarlenDynamicPersistentTileSchedulerILi192ELi128ELi384ELi128ELb1ELb1ELb1ELb1ELb1ELb1EEEEEEEEEvNT_6ParamsE --------------------------
	.section	.nv.constant0._ZN7cutlass13device_kernelIN5flash11enable_sm90INS1_16FlashAttnFwdSm90INS1_25CollectiveMainloopFwdSm90ILi2EN4cute5tupleIJNS5_1CILi1EEES8_S8_EEENS6_IJNS7_ILi192EEENS7_ILi128EEENS7_ILi96EEEEEELi96ENS_12float_e4m3_tEfNS_4arch4Sm90ELb1ELb0ELb0ELb1ELb0ELb1ELb0ELb1ELb1ELb1ELb1ELb0EEENS1_21CollectiveEpilogueFwdINS6_IJSA_SC_SB_EEES9_NS_10bfloat16_tESG_Li384ELb1ELb1ELb1ELb1EEENS1_36VarlenDynamicPersistentTileSchedulerILi192ELi128ELi384ELi128ELb1ELb1ELb1ELb1ELb1ELb1EEEEEEEEEvNT_6ParamsE,"a",@progbits
	.sectionflags	@""
	.align	4
.nv.constant0._ZN7cutlass13device_kernelIN5flash11enable_sm90INS1_16FlashAttnFwdSm90INS1_25CollectiveMainloopFwdSm90ILi2EN4cute5tupleIJNS5_1CILi1EEES8_S8_EEENS6_IJNS7_ILi192EEENS7_ILi128EEENS7_ILi96EEEEEELi96ENS_12float_e4m3_tEfNS_4arch4Sm90ELb1ELb0ELb0ELb1ELb0ELb1ELb0ELb1ELb1ELb1ELb1ELb0EEENS1_21CollectiveEpilogueFwdINS6_IJSA_SC_SB_EEES9_NS_10bfloat16_tESG_Li384ELb1ELb1ELb1ELb1EEENS1_36VarlenDynamicPersistentTileSchedulerILi192ELi128ELi384ELi128ELb1ELb1ELb1ELb1ELb1ELb1EEEEEEEEEvNT_6ParamsE:
	.zero		3328


//--------------------- .nv.constant0._ZN7cutlass13device_kernelIN5flash11enable_sm90INS1_16FlashAttnFwdSm90INS1_25CollectiveMainloopFwdSm90ILi2EN4cute5tupleIJNS5_1CILi1EEES8_S8_EEENS6_IJNS7_ILi192EEENS7_ILi160EEENS7_ILi64EEEEEELi64ENS_12float_e4m3_tEfNS_4arch4Sm90ELb0ELb0ELb0ELb0ELb0ELb0ELb0ELb1ELb1ELb1ELb1ELb0EEENS1_21CollectiveEpilogueFwdINS6_IJSA_SC_SB_EEES9_NS_10bfloat16_tESG_Li384ELb0ELb1ELb1ELb1EEENS1_19SingleTileSchedulerILb0ELb1ELb1ELi192EEEEEEEEEvNT_6ParamsE --------------------------
	.section	.nv.constant0._ZN7cutlass13device_kernelIN5flash11enable_sm90INS1_16FlashAttnFwdSm90INS1_25CollectiveMainloopFwdSm90ILi2EN4cute5tupleIJNS5_1CILi1EEES8_S8_EEENS6_IJNS7_ILi192EEENS7_ILi160EEENS7_ILi64EEEEEELi64ENS_12float_e4m3_tEfNS_4arch4Sm90ELb0ELb0ELb0ELb0ELb0ELb0ELb0ELb1ELb1ELb1ELb1ELb0EEENS1_21CollectiveEpilogueFwdINS6_IJSA_SC_SB_EEES9_NS_10bfloat16_tESG_Li384ELb0ELb1ELb1ELb1EEENS1_19SingleTileSchedulerILb0ELb1ELb1ELi192EEEEEEEEEvNT_6ParamsE,"a",@progbits
	.sectionflags	@""
	.align	4
.nv.constant0._ZN7cutlass13device_kernelIN5flash11enable_sm90INS1_16FlashAttnFwdSm90INS1_25CollectiveMainloopFwdSm90ILi2EN4cute5tupleIJNS5_1CILi1EEES8_S8_EEENS6_IJNS7_ILi192EEENS7_ILi160EEENS7_ILi64EEEEEELi64ENS_12float_e4m3_tEfNS_4arch4Sm90ELb0ELb0ELb0ELb0ELb0ELb0ELb0ELb1ELb1ELb1ELb1ELb0EEENS1_21CollectiveEpilogueFwdINS6_IJSA_SC_SB_EEES9_NS_10bfloat16_tESG_Li384ELb0ELb1ELb1ELb1EEENS1_19SingleTileSchedulerILb0ELb1ELb1ELi192EEEEEEEEEvNT_6ParamsE:
	.zero		3200


//--------------------- .nv.constant0._ZN7cutlass13device_kernelIN5flash11enable_sm90INS1_16FlashAttnFwdSm90INS1_25CollectiveMainloopFwdSm90ILi2EN4cute5tupleIJNS5_1CILi1EEES8_S8_EEENS6_IJNS7_ILi192EEENS7_ILi160EEENS7_ILi64EEEEEELi64ENS_12float_e4m3_tEfNS_4arch4Sm90ELb0ELb0ELb0ELb1ELb0ELb0ELb0ELb1ELb1ELb1ELb1ELb0EEENS1_21CollectiveEpilogueFwdINS6_IJSA_SC_SB_EEES9_NS_10bfloat16_tESG_Li384ELb1ELb1ELb1ELb1EEENS1_36VarlenDynamicPersistentTileSchedulerILi192ELi160ELi384ELi128ELb1ELb1ELb1ELb0ELb1ELb1EEEEEEEEEvNT_6ParamsE --------------------------
	.section	.nv.constant0._ZN7cutlass13device_kernelIN5flash11enable_sm90INS1_16FlashAttnFwdSm90INS1_25CollectiveMainloopFwdSm90ILi2EN4cute5tupleIJNS5_1CILi1EEES8_S8_EEENS6_IJNS7_ILi192EEENS7_ILi160EEENS7_ILi64EEEEEELi64ENS_12float_e4m3_tEfNS_4arch4Sm90ELb0ELb0ELb0ELb1ELb0ELb0ELb0ELb1ELb1ELb1ELb1ELb0EEENS1_21CollectiveEpilogueFwdINS6_IJSA_SC_SB_EEES9_NS_10bfloat16_tESG_Li384ELb1ELb1ELb1ELb1EEENS1_36VarlenDynamicPersistentTileSchedulerILi192ELi160ELi384ELi128ELb1ELb1ELb1ELb0ELb1ELb1EEEEEEEEEvNT_6ParamsE,"a",@progbits
	.sectionflags	@""
	.align	4
.nv.constant0._ZN7cutlass13device_kernelIN5flash11enable_sm90INS1_16FlashAttnFwdSm90INS1_25CollectiveMainloopFwdSm90ILi2EN4cute5tupleIJNS5_1CILi1EEES8_S8_EEENS6_IJNS7_ILi192EEENS7_ILi160EEENS7_ILi64EEEEEELi64ENS_12float_e4m3_tEfNS_4arch4Sm90ELb0ELb0ELb0ELb1ELb0ELb0ELb0ELb1ELb1ELb1ELb1ELb0EEENS1_21CollectiveEpilogueFwdINS6_IJSA_SC_SB_EEES9_NS_10bfloat16_tESG_Li384ELb1ELb1ELb1ELb1EEENS1_36VarlenDynamicPersistentTileSchedulerILi192ELi160ELi384ELi128ELb1ELb1ELb1ELb0ELb1ELb1EEEEEEEEEvNT_6ParamsE:
	.zero		3328


//--------------------- .nv.constant0._ZN7cutlass13device_kernelIN5flash11enable_sm90INS1_16FlashAttnFwdSm90INS1_25CollectiveMainloopFwdSm90ILi2EN4cute5tupleIJNS5_1CILi1EEES8_S8_EEENS6_IJNS7_ILi192EEENS7_ILi160EEENS7_ILi64EEEEEELi64ENS_12float_e4m3_tEfNS_4arch4Sm90ELb0ELb0ELb0ELb1ELb0ELb1ELb0ELb1ELb1ELb1ELb1ELb0EEENS1_21CollectiveEpilogueFwdINS6_IJSA_SC_SB_EEES9_NS_10bfloat16_tESG_Li384ELb1ELb1ELb1ELb1EEENS1_36VarlenDynamicPersistentTileSchedulerILi192ELi160ELi384ELi128ELb1ELb1ELb1ELb0ELb1ELb1EEEEEEEEEvNT_6ParamsE --------------------------
	.section	.nv.constant0._ZN7cutlass13device_kernelIN5flash11enable_sm90INS1_16FlashAttnFwdSm90INS1_25CollectiveMainloopFwdSm90ILi2EN4cute5tupleIJNS5_1CILi1EEES8_S8_EEENS6_IJNS7_ILi192EEENS7_ILi160EEENS7_ILi64EEEEEELi64ENS_12float_e4m3_tEfNS_4arch4Sm90ELb0ELb0ELb0ELb1ELb0ELb1ELb0ELb1ELb1ELb1ELb1ELb0EEENS1_21CollectiveEpilogueFwdINS6_IJSA_SC_SB_EEES9_NS_10bfloat16_tESG_Li384ELb1ELb1ELb1ELb1EEENS1_36VarlenDynamicPersistentTileSchedulerILi192ELi160ELi384ELi128ELb1ELb1ELb1ELb0ELb1ELb1EEEEEEEEEvNT_6ParamsE,"a",@progbits
	.sectionflags	@""
	.align	4
.nv.constant0._ZN7cutlass13device_kernelIN5flash11enable_sm90INS1_16FlashAttnFwdSm90INS1_25CollectiveMainloopFwdSm90ILi2EN4cute5tupleIJNS5_1CILi1EEES8_S8_EEENS6_IJNS7_ILi192EEENS7_ILi160EEENS7_ILi64EEEEEELi64ENS_12float_e4m3_tEfNS_4arch4Sm90ELb0ELb0ELb0ELb1ELb0ELb1ELb0ELb1ELb1ELb1ELb1ELb0EEENS1_21CollectiveEpilogueFwdINS6_IJSA_SC_SB_EEES9_NS_10bfloat16_tESG_Li384ELb1ELb1ELb1ELb1EEENS1_36VarlenDynamicPersistentTileSchedulerILi192ELi160ELi384ELi128ELb1ELb1ELb1ELb0ELb1ELb1EEEEEEEEEvNT_6ParamsE:
	.zero		3328


//--------------------- .nv.constant0._ZN7cutlass13device_kernelIN5flash11enable_sm90INS1_16FlashAttnFwdSm90INS1_25CollectiveMainloopFwdSm90ILi2EN4cute5tupleIJNS5_1CILi1EEES8_S8_EEENS6_IJNS7_ILi192EEENS7_ILi160EEENS7_ILi64EEEEEELi64ENS_12float_e4m3_tEfNS_4arch4Sm90ELb0ELb1ELb0ELb0ELb0ELb0ELb0ELb1ELb1ELb1ELb1ELb0EEENS1_21CollectiveEpilogueFwdINS6_IJSA_SC_SB_EEES9_NS_10bfloat16_tESG_Li384ELb0ELb1ELb1ELb1EEENS1_19SingleTileSchedulerILb0ELb1ELb1ELi192EEEEEEEEEvNT_6ParamsE --------------------------
	.section	.nv.constant0._ZN7cutlass13device_kernelIN5flash11enable_sm90INS1_16FlashAttnFwdSm90INS1_25CollectiveMainloopFwdSm90ILi2EN4cute5tupleIJNS5_1CILi1EEES8_S8_EEENS6_IJNS7_ILi192EEENS7_ILi160EEENS7_ILi64EEEEEELi64ENS_12float_e4m3_tEfNS_4arch4Sm90ELb0ELb1ELb0ELb0ELb0ELb0ELb0ELb1ELb1ELb1ELb1ELb0EEENS1_21CollectiveEpilogueFwdINS6_IJSA_SC_SB_EEES9_NS_10bfloat16_tESG_Li384ELb0ELb1ELb1ELb1EEENS1_19SingleTileSchedulerILb0ELb1ELb1ELi192EEEEEEEEEvNT_6ParamsE,"a",@progbits
	.sectionflags	@""
	.align	4
.nv.constant0._ZN7cutlass13device_kernelIN5flash11enable_sm90INS1_16FlashAttnFwdSm90INS1_25CollectiveMainloopFwdSm90ILi2EN4cute5tupleIJNS5_1CILi1EEES8_S8_EEENS6_IJNS7_ILi192EEENS7_ILi160EEENS7_ILi64EEEEEELi64ENS_12float_e4m3_tEfNS_4arch4Sm90ELb0ELb1ELb0ELb0ELb0ELb0ELb0ELb1ELb1ELb1ELb1ELb0EEENS1_21CollectiveEpilogueFwdINS6_IJSA_SC_SB_EEES9_NS_10bfloat16_tESG_Li384ELb0ELb1ELb1ELb1EEENS1_19SingleTileSchedulerILb0ELb1ELb1ELi192EEEEEEEEEvNT_6ParamsE:
	.zero		3200


//--------------------- .nv.constant0._ZN7cutlass13device_kernelIN5flash11enable_sm90INS1_16FlashAttnFwdSm90INS1_25CollectiveMainloopFwdSm90ILi2EN4cute5tupleIJNS5_1CILi1EEES8_S8_EEENS6_IJNS7_ILi192EEENS7_ILi160EEENS7_ILi64EEEEEELi64ENS_12float_e4m3_tEfNS_4arch4Sm90ELb0ELb1ELb0ELb1ELb0ELb0ELb0ELb1ELb1ELb1ELb1ELb0EEENS1_21CollectiveEpilogueFwdINS6_IJSA_SC_SB_EEES9_NS_10bfloat16_tESG_Li384ELb1ELb1ELb1ELb1EEENS1_36VarlenDynamicPersistentTileSchedulerILi192ELi160ELi384ELi128ELb1ELb1ELb1ELb1ELb0ELb1EEEEEEEEEvNT_6ParamsE --------------------------
	.section	.nv.constant0._ZN7cutlass13device_kernelIN5flash11enable_sm90INS1_16FlashAttnFwdSm90INS1_25CollectiveMainloopFwdSm90ILi2EN4cute5tupleIJNS5_1CILi1EEES8_S8_EEENS6_IJNS7_ILi192EEENS7_ILi160EEENS7_ILi64EEEEEELi64ENS_12float_e4m3_tEfNS_4arch4Sm90ELb0ELb1ELb0ELb1ELb0ELb0ELb0ELb1ELb1ELb1ELb1ELb0EEENS1_21CollectiveEpilogueFwdINS6_IJSA_SC_SB_EEES9_NS_10bfloat16_tESG_Li384ELb1ELb1ELb1ELb1EEENS1_36VarlenDynamicPersistentTileSchedulerILi192ELi160ELi384ELi128ELb1ELb1ELb1ELb1ELb0ELb1EEEEEEEEEvNT_6ParamsE,"a",@progbits
	.sectionflags	@""
	.align	4
.nv.constant0._ZN7cutlass13device_kernelIN5flash11enable_sm90INS1_16FlashAttnFwdSm90INS1_25CollectiveMainloopFwdSm90ILi2EN4cute5tupleIJNS5_1CILi1EEES8_S8_EEENS6_IJNS7_ILi192EEENS7_ILi160EEENS7_ILi64EEEEEELi64ENS_12float_e4m3_tEfNS_4arch4Sm90ELb0ELb1ELb0ELb1ELb0ELb0ELb0ELb1ELb1ELb1ELb1ELb0EEENS1_21CollectiveEpilogueFwdINS6_IJSA_SC_SB_EEES9_NS_10bfloat16_tESG_Li384ELb1ELb1ELb1ELb1EEENS1_36VarlenDynamicPersistentTileSchedulerILi192ELi160ELi384ELi128ELb1ELb1ELb1ELb1ELb0ELb1EEEEEEEEEvNT_6ParamsE:
	.zero		3328


//--------------------- .nv.constant0._ZN7cutlass13device_kernelIN5flash11enable_sm90INS1_16FlashAttnFwdSm90INS1_25CollectiveMainloopFwdSm90ILi2EN4cute5tupleIJNS5_1CILi1EEES8_S8_EEENS6_IJNS7_ILi192EEENS7_ILi160EEENS7_ILi64EEEEEELi64ENS_12float_e4m3_tEfNS_4arch4Sm90ELb0ELb1ELb0ELb1ELb0ELb1ELb0ELb1ELb1ELb1ELb1ELb0EEENS1_21CollectiveEpilogueFwdINS6_IJSA_SC_SB_EEES9_NS_10bfloat16_tESG_Li384ELb1ELb1ELb1ELb1EEENS1_36VarlenDynamicPersistentTileSchedulerILi192ELi160ELi384ELi128ELb1ELb1ELb1ELb1ELb0ELb1EEEEEEEEEvNT_6ParamsE --------------------------
	.section	.nv.constant0._ZN7cutlass13device_kernelIN5flash11enable_sm90INS1_16FlashAttnFwdSm90INS1_25CollectiveMainloopFwdSm90ILi2EN4cute5tupleIJNS5_1CILi1EEES8_S8_EEENS6_IJNS7_ILi192EEENS7_ILi160EEENS7_ILi64EEEEEELi64ENS_12float_e4m3_tEfNS_4arch4Sm90ELb0ELb1ELb0ELb1ELb0ELb1ELb0ELb1ELb1ELb1ELb1ELb0EEENS1_21CollectiveEpilogueFwdINS6_IJSA_SC_SB_EEES9_NS_10bfloat16_tESG_Li384ELb1ELb1ELb1ELb1EEENS1_36VarlenDynamicPersistentTileSchedulerILi192ELi160ELi384ELi128ELb1ELb1ELb1ELb1ELb0ELb1EEEEEEEEEvNT_6ParamsE,"a",@progbits
	.sectionflags	@""
	.align	4
.nv.constant0._ZN7cutlass13device_kernelIN5flash11enable_sm90INS1_16FlashAttnFwdSm90INS1_25CollectiveMainloopFwdSm90ILi2EN4cute5tupleIJNS5_1CILi1EEES8_S8_EEENS6_IJNS7_ILi192EEENS7_ILi160EEENS7_ILi64EEEEEELi64ENS_12float_e4m3_tEfNS_4arch4Sm90ELb0ELb1ELb0ELb1ELb0ELb1ELb0ELb1ELb1ELb1ELb1ELb0EEENS1_21CollectiveEpilogueFwdINS6_IJSA_SC_SB_EEES9_NS_10bfloat16_tESG_Li384ELb1ELb1ELb1ELb1EEENS1_36VarlenDynamicPersistentTileSchedulerILi192ELi160ELi384ELi128ELb1ELb1ELb1ELb1ELb0ELb1EEEEEEEEEvNT_6ParamsE:
	.zero		3328


//--------------------- .nv.constant0._ZN7cutlass13device_kernelIN5flash11enable_sm90INS1_16FlashAttnFwdSm90INS1_25CollectiveMainloopFwdSm90ILi2EN4cute5tupleIJNS5_1CILi1EEES8_S8_EEENS6_IJNS7_ILi192EEENS7_ILi160EEENS7_ILi64EEEEEELi64ENS_12float_e4m3_tEfNS_4arch4Sm90ELb1ELb0ELb0ELb0ELb0ELb0ELb0ELb1ELb1ELb1ELb1ELb0EEENS1_21CollectiveEpilogueFwdINS6_IJSA_SC_SB_EEES9_NS_10bfloat16_tESG_Li384ELb0ELb1ELb1ELb1EEENS1_19SingleTileSchedulerILb0ELb1ELb1ELi192EEEEEEEEEvNT_6ParamsE --------------------------
	.section	.nv.constant0._ZN7cutlass13device_kernelIN5flash11enable_sm90INS1_16FlashAttnFwdSm90INS1_25CollectiveMainloopFwdSm90ILi2EN4cute5tupleIJNS5_1CILi1EEES8_S8_EEENS6_IJNS7_ILi192EEENS7_ILi160EEENS7_ILi64EEEEEELi64ENS_12float_e4m3_tEfNS_4arch4Sm90ELb1ELb0ELb0ELb0ELb0ELb0ELb0ELb1ELb1ELb1ELb1ELb0EEENS1_21CollectiveEpilogueFwdINS6_IJSA_SC_SB_EEES9_NS_10bfloat16_tESG_Li384ELb0ELb1ELb1ELb1EEENS1_19SingleTileSchedulerILb0ELb1ELb1ELi192EEEEEEEEEvNT_6ParamsE,"a",@progbits
	.sectionflags	@""
	.align	4
.nv.constant0._ZN7cutlass13device_kernelIN5flash11enable_sm90INS1_16FlashAttnFwdSm90INS1_25CollectiveMainloopFwdSm90ILi2EN4cute5tupleIJNS5_1CILi1EEES8_S8_EEENS6_IJNS7_ILi192EEENS7_ILi160EEENS7_ILi64EEEEEELi64ENS_12float_e4m3_tEfNS_4arch4Sm90ELb1ELb0ELb0ELb0ELb0ELb0ELb0ELb1ELb1ELb1ELb1ELb0EEENS1_21CollectiveEpilogueFwdINS6_IJSA_SC_SB_EEES9_NS_10bfloat16_tESG_Li384ELb0ELb1ELb1ELb1EEENS1_19SingleTileSchedulerILb0ELb1ELb1ELi192EEEEEEEEEvNT_6ParamsE:
	.zero		3200


//--------------------- .nv.constant0._ZN7cutlass13device_kernelIN5flash11enable_sm90INS1_16FlashAttnFwdSm90INS1_25CollectiveMainloopFwdSm90ILi2EN4cute5tupleIJNS5_1CILi1EEES8_S8_EEENS6_IJNS7_ILi192EEENS7_ILi160EEENS7_ILi64EEEEEELi64ENS_12float_e4m3_tEfNS_4arch4Sm90ELb1ELb0ELb0ELb1ELb0ELb0ELb0ELb1ELb1ELb1ELb1ELb0EEENS1_21CollectiveEpilogueFwdINS6_IJSA_SC_SB_EEES9_NS_10bfloat16_tESG_Li384ELb1ELb1ELb1ELb1EEENS1_36VarlenDynamicPersistentTileSchedulerILi192ELi160ELi384ELi128ELb1ELb1ELb1ELb1ELb1ELb1EEEEEEEEEvNT_6ParamsE --------------------------
	.section	.nv.constant0._ZN7cutlass13device_kernelIN5flash11enable_sm90INS1_16FlashAttnFwdSm90INS1_25CollectiveMainloopFwdSm90ILi2EN4cute5tupleIJNS5_1CILi1EEES8_S8_EEENS6_IJNS7_ILi192EEENS7_ILi160EEENS7_ILi64EEEEEELi64ENS_12float_e4m3_tEfNS_4arch4Sm90ELb1ELb0ELb0ELb1ELb0ELb0ELb0ELb1ELb1ELb1ELb1ELb0EEENS1_21CollectiveEpilogueFwdINS6_IJSA_SC_SB_EEES9_NS_10bfloat16_tESG_Li384ELb1ELb1ELb1ELb1EEENS1_36VarlenDynamicPersistentTileSchedulerILi192ELi160ELi384ELi128ELb1ELb1ELb1ELb1ELb1ELb1EEEEEEEEEvNT_6ParamsE,"a",@progbits
	.sectionflags	@""
	.align	4
.nv.constant0._ZN7cutlass13device_kernelIN5flash11enable_sm90INS1_16FlashAttnFwdSm90INS1_25CollectiveMainloopFwdSm90ILi2EN4cute5tupleIJNS5_1CILi1EEES8_S8_EEENS6_IJNS7_ILi192EEENS7_ILi160EEENS7_ILi64EEEEEELi64ENS_12float_e4m3_tEfNS_4arch4Sm90ELb1ELb0ELb0ELb1ELb0ELb0ELb0ELb1ELb1ELb1ELb1ELb0EEENS1_21CollectiveEpilogueFwdINS6_IJSA_SC_SB_EEES9_NS_10bfloat16_tESG_Li384ELb1ELb1ELb1ELb1EEENS1_36VarlenDynamicPersistentTileSchedulerILi192ELi160ELi384ELi128ELb1ELb1ELb1ELb1ELb1ELb1EEEEEEEEEvNT_6ParamsE:
	.zero		3328


//--------------------- .nv.constant0._ZN7cutlass13device_kernelIN5flash11enable_sm90INS1_16FlashAttnFwdSm90INS1_25CollectiveMainloopFwdSm90ILi2EN4cute5tupleIJNS5_1CILi1EEES8_S8_EEENS6_IJNS7_ILi192EEENS7_ILi160EEENS7_ILi64EEEEEELi64ENS_12float_e4m3_tEfNS_4arch4Sm90ELb1ELb0ELb0ELb1ELb0ELb1ELb0ELb1ELb1ELb1ELb1ELb0EEENS1_21CollectiveEpilogueFwdINS6_IJSA_SC_SB_EEES9_NS_10bfloat16_tESG_Li384ELb1ELb1ELb1ELb1EEENS1_36VarlenDynamicPersistentTileSchedulerILi192ELi160ELi384ELi128ELb1ELb1ELb1ELb1ELb1ELb1EEEEEEEEEvNT_6ParamsE --------------------------
	.section	.nv.constant0._ZN7cutlass13device_kernelIN5flash11enable_sm90INS1_16FlashAttnFwdSm90INS1_25CollectiveMainloopFwdSm90ILi2EN4cute5tupleIJNS5_1CILi1EEES8_S8_EEENS6_IJNS7_ILi192EEENS7_ILi160EEENS7_ILi64EEEEEELi64ENS_12float_e4m3_tEfNS_4arch4Sm90ELb1ELb0ELb0ELb1ELb0ELb1ELb0ELb1ELb1ELb1ELb1ELb0EEENS1_21CollectiveEpilogueFwdINS6_IJSA_SC_SB_EEES9_NS_10bfloat16_tESG_Li384ELb1ELb1ELb1ELb1EEENS1_36VarlenDynamicPersistentTileSchedulerILi192ELi160ELi384ELi128ELb1ELb1ELb1ELb1ELb1ELb1EEEEEEEEEvNT_6ParamsE,"a",@progbits
	.sectionflags	@""
	.align	4
.nv.constant0._ZN7cutlass13device_kernelIN5flash11enable_sm90INS1_16FlashAttnFwdSm90INS1_25CollectiveMainloopFwdSm90ILi2EN4cute5tupleIJNS5_1CILi1EEES8_S8_EEENS6_IJNS7_ILi192EEENS7_ILi160EEENS7_ILi64EEEEEELi64ENS_12float_e4m3_tEfNS_4arch4Sm90ELb1ELb0ELb0ELb1ELb0ELb1ELb0ELb1ELb1ELb1ELb1ELb0EEENS1_21CollectiveEpilogueFwdINS6_IJSA_SC_SB_EEES9_NS_10bfloat16_tESG_Li384ELb1ELb1ELb1ELb1EEENS1_36VarlenDynamicPersistentTileSchedulerILi192ELi160ELi384ELi128ELb1ELb1ELb1ELb1ELb1ELb1EEEEEEEEEvNT_6ParamsE:
	.zero		3328


//--------------------- SYMBOLS --------------------------

	.type		.nv.reservedSmem.offset0,@object
	.size		.nv.reservedSmem.offset0,0x4
	.type		__assertfail,@function
